// Copyright (c) 2024, Jay Shah, Ganesh Bikshandi, Ying Zhang, Vijay Thakkar, Pradeep Ramani, Tri Dao.
// Splitting the different template instantiations to different files to speed up compilation.
// This file is auto-generated. See "generate_kernels.py"

#include "flash_fwd_hdim64_e4m3_packgqa_sm90.cu"
#include "flash_fwd_hdim96_e4m3_packgqa_sm90.cu"
#include "flash_fwd_hdim128_e4m3_packgqa_sm90.cu"
#include "flash_fwd_hdim192_e4m3_packgqa_sm90.cu"
#include "flash_fwd_hdim256_e4m3_packgqa_sm90.cu"

// ===== COMPILED SASS (sm_90a) =====

	.target	sm_90a

	.elftype	@"ET_EXEC"


//--------------------- .note.nv.tkinfo           --------------------------
	.section	.note.nv.tkinfo,"",@"SHT_NOTE"
	.sectionflags	@"SHF_NOTE_NV_TKINFO"
	.tkinfo
        /*0018*/ 	.word	0x00000002
        /*0030*/ 	.string	""
        /*0030*/ 	.string	"ptxas"
        /*0030*/ 	.string	"Cuda compilation tools, release 13.0, V13.0.88"
        /*0030*/ 	.string	"Build cuda_13.0.r13.0/compiler.36424714_0"
        /*0030*/ 	.string	"-arch sm_90a -m 64 "



//--------------------- .note.nv.cuinfo           --------------------------
	.section	.note.nv.cuinfo,"",@"SHT_NOTE"
	.sectionflags	@"SHF_NOTE_NV_CUINFO"
        /*0018*/ 	.short	0x0002
        /*001a*/ 	.short	0x005a
        /*001c*/ 	.short	0x0082
	.zero		2


//--------------------- .nv.info                  --------------------------
	.section	.nv.info,"",@"SHT_CUDA_INFO"
	.align	4


	//----- nvinfo : EIATTR_REGCOUNT
	.align		4
        /*0000*/ 	.byte	0x04, 0x2f
        /*0002*/ 	.short	(.L_53 - .L_52)
	.align		4
.L_52:
        /*0004*/ 	.word	index@(_ZN7cutlass13device_kernelIN5flash11enable_sm90INS1_16FlashAttnFwdSm90INS1_25CollectiveMainloopFwdSm90ILi2EN4cute5tupleIJNS5_1CILi1EEES8_S8_EEENS6_IJNS7_ILi192EEENS7_ILi160EEENS7_ILi64EEEEEELi64ENS_12float_e4m3_tEfNS_4arch4Sm90ELb1ELb0ELb0ELb1ELb0ELb1ELb0ELb1ELb1ELb1ELb0ELb0EEENS1_21CollectiveEpilogueFwdINS6_IJSA_SC_SB_EEES9_NS_10bfloat16_tESG_Li384ELb1ELb1ELb0ELb1EEENS1_36VarlenDynamicPersistentTileSchedulerILi192ELi160ELi384ELi128ELb0ELb1ELb1ELb1ELb1ELb1EEEEEEEEEvNT_6ParamsE)
        /*0008*/ 	.word	0x00000080


	//----- nvinfo : EIATTR_FRAME_SIZE
	.align		4
.L_53:
        /*000c*/ 	.byte	0x04, 0x11
        /*000e*/ 	.short	(.L_55 - .L_54)
	.align		4
.L_54:
        /*0010*/ 	.word	index@(_ZN7cutlass13device_kernelIN5flash11enable_sm90INS1_16FlashAttnFwdSm90INS1_25CollectiveMainloopFwdSm90ILi2EN4cute5tupleIJNS5_1CILi1EEES8_S8_EEENS6_IJNS7_ILi192EEENS7_ILi160EEENS7_ILi64EEEEEELi64ENS_12float_e4m3_tEfNS_4arch4Sm90ELb1ELb0ELb0ELb1ELb0ELb1ELb0ELb1ELb1ELb1ELb0ELb0EEENS1_21CollectiveEpilogueFwdINS6_IJSA_SC_SB_EEES9_NS_10bfloat16_tESG_Li384ELb1ELb1ELb0ELb1EEENS1_36VarlenDynamicPersistentTileSchedulerILi192ELi160ELi384ELi128ELb0ELb1ELb1ELb1ELb1ELb1EEEEEEEEEvNT_6ParamsE)
        /*0014*/ 	.word	0x00000090


	//----- nvinfo : EIATTR_REGCOUNT
	.align		4
.L_55:
        /*0018*/ 	.byte	0x04, 0x2f
        /*001a*/ 	.short	(.L_57 - .L_56)
	.align		4
.L_56:
        /*001c*/ 	.word	index@(_ZN7cutlass13device_kernelIN5flash11enable_sm90INS1_16FlashAttnFwdSm90INS1_25CollectiveMainloopFwdSm90ILi2EN4cute5tupleIJNS5_1CILi1EEES8_S8_EEENS6_IJNS7_ILi192EEENS7_ILi160EEENS7_ILi64EEEEEELi64ENS_12float_e4m3_tEfNS_4arch4Sm90ELb1ELb0ELb0ELb1ELb0ELb0ELb0ELb1ELb1ELb1ELb0ELb0EEENS1_21CollectiveEpilogueFwdINS6_IJSA_SC_SB_EEES9_NS_10bfloat16_tESG_Li384ELb1ELb1ELb0ELb1EEENS1_36VarlenDynamicPersistentTileSchedulerILi192ELi160ELi384ELi128ELb0ELb1ELb1ELb1ELb1ELb1EEEEEEEEEvNT_6ParamsE)
        /*0020*/ 	.word	0x00000080


	//----- nvinfo : EIATTR_FRAME_SIZE
	.align		4
.L_57:
        /*0024*/ 	.byte	0x04, 0x11
        /*0026*/ 	.short	(.L_59 - .L_58)
	.align		4
.L_58:
        /*0028*/ 	.word	index@(_ZN7cutlass13device_kernelIN5flash11enable_sm90INS1_16FlashAttnFwdSm90INS1_25CollectiveMainloopFwdSm90ILi2EN4cute5tupleIJNS5_1CILi1EEES8_S8_EEENS6_IJNS7_ILi192EEENS7_ILi160EEENS7_ILi64EEEEEELi64ENS_12float_e4m3_tEfNS_4arch4Sm90ELb1ELb0ELb0ELb1ELb0ELb0ELb0ELb1ELb1ELb1ELb0ELb0EEENS1_21CollectiveEpilogueFwdINS6_IJSA_SC_SB_EEES9_NS_10bfloat16_tESG_Li384ELb1ELb1ELb0ELb1EEENS1_36VarlenDynamicPersistentTileSchedulerILi192ELi160ELi384ELi128ELb0ELb1ELb1ELb1ELb1ELb1EEEEEEEEEvNT_6ParamsE)
        /*002c*/ 	.word	0x00000010


	//----- nvinfo : EIATTR_REGCOUNT
	.align		4
.L_59:
        /*0030*/ 	.byte	0x04, 0x2f
        /*0032*/ 	.short	(.L_61 - .L_60)
	.align		4
.L_60:
        /*0034*/ 	.word	index@(_ZN7cutlass13device_kernelIN5flash11enable_sm90INS1_16FlashAttnFwdSm90INS1_25CollectiveMainloopFwdSm90ILi2EN4cute5tupleIJNS5_1CILi1EEES8_S8_EEENS6_IJNS7_ILi192EEENS7_ILi160EEENS7_ILi64EEEEEELi64ENS_12float_e4m3_tEfNS_4arch4Sm90ELb1ELb0ELb0ELb0ELb0ELb0ELb0ELb1ELb1ELb1ELb0ELb0EEENS1_21CollectiveEpilogueFwdINS6_IJSA_SC_SB_EEES9_NS_10bfloat16_tESG_Li384ELb0ELb1ELb0ELb1EEENS1_30DynamicPersistentTileSchedulerILi384ELi128ELb0ELb1ELb1EEEEEEEEEvNT_6ParamsE)
        /*0038*/ 	.word	0x00000080


	//----- nvinfo : EIATTR_FRAME_SIZE
	.align		4
.L_61:
        /*003c*/ 	.byte	0x04, 0x11
        /*003e*/ 	.short	(.L_63 - .L_62)
	.align		4
.L_62:
        /*0040*/ 	.word	index@(_ZN7cutlass13device_kernelIN5flash11enable_sm90INS1_16FlashAttnFwdSm90INS1_25CollectiveMainloopFwdSm90ILi2EN4cute5tupleIJNS5_1CILi1EEES8_S8_EEENS6_IJNS7_ILi192EEENS7_ILi160EEENS7_ILi64EEEEEELi64ENS_12float_e4m3_tEfNS_4arch4Sm90ELb1ELb0ELb0ELb0ELb0ELb0ELb0ELb1ELb1ELb1ELb0ELb0EEENS1_21CollectiveEpilogueFwdINS6_IJSA_SC_SB_EEES9_NS_10bfloat16_tESG_Li384ELb0ELb1ELb0ELb1EEENS1_30DynamicPersistentTileSchedulerILi384ELi128ELb0ELb1ELb1EEEEEEEEEvNT_6ParamsE)
        /*0044*/ 	.word	0x00000008


	//----- nvinfo : EIATTR_REGCOUNT
	.align		4
.L_63:
        /*0048*/ 	.byte	0x04, 0x2f
        /*004a*/ 	.short	(.L_65 - .L_64)
	.align		4
.L_64:
        /*004c*/ 	.word	index@(_ZN7cutlass13device_kernelIN5flash11enable_sm90INS1_16FlashAttnFwdSm90INS1_25CollectiveMainloopFwdSm90ILi2EN4cute5tupleIJNS5_1CILi1EEES8_S8_EEENS6_IJNS7_ILi192EEENS7_ILi160EEENS7_ILi64EEEEEELi64ENS_12float_e4m3_tEfNS_4arch4Sm90ELb0ELb1ELb0ELb1ELb0ELb1ELb0ELb1ELb1ELb1ELb0ELb0EEENS1_21CollectiveEpilogueFwdINS6_IJSA_SC_SB_EEES9_NS_10bfloat16_tESG_Li384ELb1ELb1ELb0ELb1EEENS1_36VarlenDynamicPersistentTileSchedulerILi192ELi160ELi384ELi128ELb0ELb1ELb1ELb1ELb0ELb1EEEEEEEEEvNT_6ParamsE)
        /*0050*/ 	.word	0x00000080


	//----- nvinfo : EIATTR_FRAME_SIZE
	.align		4
.L_65:
        /*0054*/ 	.byte	0x04, 0x11
        /*0056*/ 	.short	(.L_67 - .L_66)
	.align		4
.L_66:
        /*0058*/ 	.word	index@(_ZN7cutlass13device_kernelIN5flash11enable_sm90INS1_16FlashAttnFwdSm90INS1_25CollectiveMainloopFwdSm90ILi2EN4cute5tupleIJNS5_1CILi1EEES8_S8_EEENS6_IJNS7_ILi192EEENS7_ILi160EEENS7_ILi64EEEEEELi64ENS_12float_e4m3_tEfNS_4arch4Sm90ELb0ELb1ELb0ELb1ELb0ELb1ELb0ELb1ELb1ELb1ELb0ELb0EEENS1_21CollectiveEpilogueFwdINS6_IJSA_SC_SB_EEES9_NS_10bfloat16_tESG_Li384ELb1ELb1ELb0ELb1EEENS1_36VarlenDynamicPersistentTileSchedulerILi192ELi160ELi384ELi128ELb0ELb1ELb1ELb1ELb0ELb1EEEEEEEEEvNT_6ParamsE)
        /*005c*/ 	.word	0x00000060


	//----- nvinfo : EIATTR_REGCOUNT
	.align		4
.L_67:
        /*0060*/ 	.byte	0x04, 0x2f
        /*0062*/ 	.short	(.L_69 - .L_68)
	.align		4
.L_68:
        /*0064*/ 	.word	index@(_ZN7cutlass13device_kernelIN5flash11enable_sm90INS1_16FlashAttnFwdSm90INS1_25CollectiveMainloopFwdSm90ILi2EN4cute5tupleIJNS5_1CILi1EEES8_S8_EEENS6_IJNS7_ILi192EEENS7_ILi160EEENS7_ILi64EEEEEELi64ENS_12float_e4m3_tEfNS_4arch4Sm90ELb0ELb1ELb0ELb1ELb0ELb0ELb0ELb1ELb1ELb1ELb0ELb0EEENS1_21CollectiveEpilogueFwdINS6_IJSA_SC_SB_EEES9_NS_10bfloat16_tESG_Li384ELb1ELb1ELb0ELb1EEENS1_36VarlenDynamicPersistentTileSchedulerILi192ELi160ELi384ELi128ELb0ELb1ELb1ELb1ELb0ELb1EEEEEEEEEvNT_6ParamsE)
        /*0068*/ 	.word	0x00000080


	//----- nvinfo : EIATTR_FRAME_SIZE
	.align		4
.L_69:
        /*006c*/ 	.byte	0x04, 0x11
        /*006e*/ 	.short	(.L_71 - .L_70)
	.align		4
.L_70:
        /*0070*/ 	.word	index@(_ZN7cutlass13device_kernelIN5flash11enable_sm90INS1_16FlashAttnFwdSm90INS1_25CollectiveMainloopFwdSm90ILi2EN4cute5tupleIJNS5_1CILi1EEES8_S8_EEENS6_IJNS7_ILi192EEENS7_ILi160EEENS7_ILi64EEEEEELi64ENS_12float_e4m3_tEfNS_4arch4Sm90ELb0ELb1ELb0ELb1ELb0ELb0ELb0ELb1ELb1ELb1ELb0ELb0EEENS1_21CollectiveEpilogueFwdINS6_IJSA_SC_SB_EEES9_NS_10bfloat16_tESG_Li384ELb1ELb1ELb0ELb1EEENS1_36VarlenDynamicPersistentTileSchedulerILi192ELi160ELi384ELi128ELb0ELb1ELb1ELb1ELb0ELb1EEEEEEEEEvNT_6ParamsE)
        /*0074*/ 	.word	0x00000008


	//----- nvinfo : EIATTR_REGCOUNT
	.align		4
.L_71:
        /*0078*/ 	.byte	0x04, 0x2f
        /*007a*/ 	.short	(.L_73 - .L_72)
	.align		4
.L_72:
        /*007c*/ 	.word	index@(_ZN7cutlass13device_kernelIN5flash11enable_sm90INS1_16FlashAttnFwdSm90INS1_25CollectiveMainloopFwdSm90ILi2EN4cute5tupleIJNS5_1CILi1EEES8_S8_EEENS6_IJNS7_ILi192EEENS7_ILi160EEENS7_ILi64EEEEEELi64ENS_12float_e4m3_tEfNS_4arch4Sm90ELb0ELb1ELb0ELb0ELb0ELb0ELb0ELb1ELb1ELb1ELb0ELb0EEENS1_21CollectiveEpilogueFwdINS6_IJSA_SC_SB_EEES9_NS_10bfloat16_tESG_Li384ELb0ELb1ELb0ELb1EEENS1_30DynamicPersistentTileSchedulerILi384ELi128ELb0ELb1ELb1EEEEEEEEEvNT_6ParamsE)
        /*0080*/ 	.word	0x00000080


	//----- nvinfo : EIATTR_FRAME_SIZE
	.align		4
.L_73:
        /*0084*/ 	.byte	0x04, 0x11
        /*0086*/ 	.short	(.L_75 - .L_74)
	.align		4
.L_74:
        /*0088*/ 	.word	index@(_ZN7cutlass13device_kernelIN5flash11enable_sm90INS1_16FlashAttnFwdSm90INS1_25CollectiveMainloopFwdSm90ILi2EN4cute5tupleIJNS5_1CILi1EEES8_S8_EEENS6_IJNS7_ILi192EEENS7_ILi160EEENS7_ILi64EEEEEELi64ENS_12float_e4m3_tEfNS_4arch4Sm90ELb0ELb1ELb0ELb0ELb0ELb0ELb0ELb1ELb1ELb1ELb0ELb0EEENS1_21CollectiveEpilogueFwdINS6_IJSA_SC_SB_EEES9_NS_10bfloat16_tESG_Li384ELb0ELb1ELb0ELb1EEENS1_30DynamicPersistentTileSchedulerILi384ELi128ELb0ELb1ELb1EEEEEEEEEvNT_6ParamsE)
        /*008c*/ 	.word	0x00000000


	//----- nvinfo : EIATTR_REGCOUNT
	.align		4
.L_75:
        /*0090*/ 	.byte	0x04, 0x2f
        /*0092*/ 	.short	(.L_77 - .L_76)
	.align		4
.L_76:
        /*0094*/ 	.word	index@(_ZN7cutlass13device_kernelIN5flash11enable_sm90INS1_16FlashAttnFwdSm90INS1_25CollectiveMainloopFwdSm90ILi2EN4cute5tupleIJNS5_1CILi1EEES8_S8_EEENS6_IJNS7_ILi192EEENS7_ILi160EEENS7_ILi64EEEEEELi64ENS_12float_e4m3_tEfNS_4arch4Sm90ELb0ELb0ELb0ELb1ELb0ELb1ELb0ELb1ELb1ELb1ELb0ELb0EEENS1_21CollectiveEpilogueFwdINS6_IJSA_SC_SB_EEES9_NS_10bfloat16_tESG_Li384ELb1ELb1ELb0ELb1EEENS1_36VarlenDynamicPersistentTileSchedulerILi192ELi160ELi384ELi128ELb0ELb1ELb1ELb0ELb1ELb1EEEEEEEEEvNT_6ParamsE)
        /*0098*/ 	.word	0x00000080


	//----- nvinfo : EIATTR_FRAME_SIZE
	.align		4
.L_77:
        /*009c*/ 	.byte	0x04, 0x11
        /*009e*/ 	.short	(.L_79 - .L_78)
	.align		4
.L_78:
        /*00a0*/ 	.word	index@(_ZN7cutlass13device_kernelIN5flash11enable_sm90INS1_16FlashAttnFwdSm90INS1_25CollectiveMainloopFwdSm90ILi2EN4cute5tupleIJNS5_1CILi1EEES8_S8_EEENS6_IJNS7_ILi192EEENS7_ILi160EEENS7_ILi64EEEEEELi64ENS_12float_e4m3_tEfNS_4arch4Sm90ELb0ELb0ELb0ELb1ELb0ELb1ELb0ELb1ELb1ELb1ELb0ELb0EEENS1_21CollectiveEpilogueFwdINS6_IJSA_SC_SB_EEES9_NS_10bfloat16_tESG_Li384ELb1ELb1ELb0ELb1EEENS1_36VarlenDynamicPersistentTileSchedulerILi192ELi160ELi384ELi128ELb0ELb1ELb1ELb0ELb1ELb1EEEEEEEEEvNT_6ParamsE)
        /*00a4*/ 	.word	0x00000080


	//----- nvinfo : EIATTR_REGCOUNT
	.align		4
.L_79:
        /*00a8*/ 	.byte	0x04, 0x2f
        /*00aa*/ 	.short	(.L_81 - .L_80)
	.align		4
.L_80:
        /*00ac*/ 	.word	index@(_ZN7cutlass13device_kernelIN5flash11enable_sm90INS1_16FlashAttnFwdSm90INS1_25CollectiveMainloopFwdSm90ILi2EN4cute5tupleIJNS5_1CILi1EEES8_S8_EEENS6_IJNS7_ILi192EEENS7_ILi160EEENS7_ILi64EEEEEELi64ENS_12float_e4m3_tEfNS_4arch4Sm90ELb0ELb0ELb0ELb1ELb0ELb0ELb0ELb1ELb1ELb1ELb0ELb0EEENS1_21CollectiveEpilogueFwdINS6_IJSA_SC_SB_EEES9_NS_10bfloat16_tESG_Li384ELb1ELb1ELb0ELb1EEENS1_36VarlenDynamicPersistentTileSchedulerILi192ELi160ELi384ELi128ELb0ELb1ELb1ELb0ELb1ELb1EEEEEEEEEvNT_6ParamsE)
        /*00b0*/ 	.word	0x00000080


	//----- nvinfo : EIATTR_FRAME_SIZE
	.align		4
.L_81:
        /*00b4*/ 	.byte	0x04, 0x11
        /*00b6*/ 	.short	(.L_83 - .L_82)
	.align		4
.L_82:
        /*00b8*/ 	.word	index@(_ZN7cutlass13device_kernelIN5flash11enable_sm90INS1_16FlashAttnFwdSm90INS1_25CollectiveMainloopFwdSm90ILi2EN4cute5tupleIJNS5_1CILi1EEES8_S8_EEENS6_IJNS7_ILi192EEENS7_ILi160EEENS7_ILi64EEEEEELi64ENS_12float_e4m3_tEfNS_4arch4Sm90ELb0ELb0ELb0ELb1ELb0ELb0ELb0ELb1ELb1ELb1ELb0ELb0EEENS1_21CollectiveEpilogueFwdINS6_IJSA_SC_SB_EEES9_NS_10bfloat16_tESG_Li384ELb1ELb1ELb0ELb1EEENS1_36VarlenDynamicPersistentTileSchedulerILi192ELi160ELi384ELi128ELb0ELb1ELb1ELb0ELb1ELb1EEEEEEEEEvNT_6ParamsE)
        /*00bc*/ 	.word	0x00000010


	//----- nvinfo : EIATTR_REGCOUNT
	.align		4
.L_83:
        /*00c0*/ 	.byte	0x04, 0x2f
        /*00c2*/ 	.short	(.L_85 - .L_84)
	.align		4
.L_84:
        /*00c4*/ 	.word	index@(_ZN7cutlass13device_kernelIN5flash11enable_sm90INS1_16FlashAttnFwdSm90INS1_25CollectiveMainloopFwdSm90ILi2EN4cute5tupleIJNS5_1CILi1EEES8_S8_EEENS6_IJNS7_ILi192EEENS7_ILi160EEENS7_ILi64EEEEEELi64ENS_12float_e4m3_tEfNS_4arch4Sm90ELb0ELb0ELb0ELb0ELb0ELb0ELb0ELb1ELb1ELb1ELb0ELb0EEENS1_21CollectiveEpilogueFwdINS6_IJSA_SC_SB_EEES9_NS_10bfloat16_tESG_Li384ELb0ELb1ELb0ELb1EEENS1_29StaticPersistentTileSchedulerILb0EEEEEEEEEvNT_6ParamsE)
        /*00c8*/ 	.word	0x00000080


	//----- nvinfo : EIATTR_FRAME_SIZE
	.align		4
.L_85:
        /*00cc*/ 	.byte	0x04, 0x11
        /*00ce*/ 	.short	(.L_87 - .L_86)
	.align		4
.L_86:
        /*00d0*/ 	.word	index@(_ZN7cutlass13device_kernelIN5flash11enable_sm90INS1_16FlashAttnFwdSm90INS1_25CollectiveMainloopFwdSm90ILi2EN4cute5tupleIJNS5_1CILi1EEES8_S8_EEENS6_IJNS7_ILi192EEENS7_ILi160EEENS7_ILi64EEEEEELi64ENS_12float_e4m3_tEfNS_4arch4Sm90ELb0ELb0ELb0ELb0ELb0ELb0ELb0ELb1ELb1ELb1ELb0ELb0EEENS1_21CollectiveEpilogueFwdINS6_IJSA_SC_SB_EEES9_NS_10bfloat16_tESG_Li384ELb0ELb1ELb0ELb1EEENS1_29StaticPersistentTileSchedulerILb0EEEEEEEEEvNT_6ParamsE)
        /*00d4*/ 	.word	0x00000000


	//----- nvinfo : EIATTR_REGCOUNT
	.align		4
.L_87:
        /*00d8*/ 	.byte	0x04, 0x2f
        /*00da*/ 	.short	(.L_89 - .L_88)
	.align		4
.L_88:
        /*00dc*/ 	.word	index@(_ZN7cutlass13device_kernelIN5flash11enable_sm90INS1_16FlashAttnFwdSm90INS1_25CollectiveMainloopFwdSm90ILi2EN4cute5tupleIJNS5_1CILi1EEES8_S8_EEENS6_IJNS7_ILi192EEENS7_ILi128EEENS7_ILi96EEEEEELi96ENS_12float_e4m3_tEfNS_4arch4Sm90ELb1ELb0ELb0ELb1ELb0ELb1ELb0ELb1ELb1ELb1ELb0ELb0EEENS1_21CollectiveEpilogueFwdINS6_IJSA_SC_SB_EEES9_NS_10bfloat16_tESG_Li384ELb1ELb1ELb0ELb1EEENS1_36VarlenDynamicPersistentTileSchedulerILi192ELi128ELi384ELi128ELb0ELb1ELb1ELb1ELb1ELb1EEEEEEEEEvNT_6ParamsE)
        /*00e0*/ 	.word	0x00000080


	//----- nvinfo : EIATTR_FRAME_SIZE
	.align		4
.L_89:
        /*00e4*/ 	.byte	0x04, 0x11
        /*00e6*/ 	.short	(.L_91 - .L_90)
	.align		4
.L_90:
        /*00e8*/ 	.word	index@(_ZN7cutlass13device_kernelIN5flash11enable_sm90INS1_16FlashAttnFwdSm90INS1_25CollectiveMainloopFwdSm90ILi2EN4cute5tupleIJNS5_1CILi1EEES8_S8_EEENS6_IJNS7_ILi192EEENS7_ILi128EEENS7_ILi96EEEEEELi96ENS_12float_e4m3_tEfNS_4arch4Sm90ELb1ELb0ELb0ELb1ELb0ELb1ELb0ELb1ELb1ELb1ELb0ELb0EEENS1_21CollectiveEpilogueFwdINS6_IJSA_SC_SB_EEES9_NS_10bfloat16_tESG_Li384ELb1ELb1ELb0ELb1EEENS1_36VarlenDynamicPersistentTileSchedulerILi192ELi128ELi384ELi128ELb0ELb1ELb1ELb1ELb1ELb1EEEEEEEEEvNT_6ParamsE)
        /*00ec*/ 	.word	0x00000090


	//----- nvinfo : EIATTR_REGCOUNT
	.align		4
.L_91:
        /*00f0*/ 	.byte	0x04, 0x2f
        /*00f2*/ 	.short	(.L_93 - .L_92)
	.align		4
.L_92:
        /*00f4*/ 	.word	index@(_ZN7cutlass13device_kernelIN5flash11enable_sm90INS1_16FlashAttnFwdSm90INS1_25CollectiveMainloopFwdSm90ILi2EN4cute5tupleIJNS5_1CILi1EEES8_S8_EEENS6_IJNS7_ILi192EEENS7_ILi128EEENS7_ILi96EEEEEELi96ENS_12float_e4m3_tEfNS_4arch4Sm90ELb1ELb0ELb0ELb1ELb0ELb0ELb0ELb1ELb1ELb1ELb0ELb0EEENS1_21CollectiveEpilogueFwdINS6_IJSA_SC_SB_EEES9_NS_10bfloat16_tESG_Li384ELb1ELb1ELb0ELb1EEENS1_36VarlenDynamicPersistentTileSchedulerILi192ELi128ELi384ELi128ELb0ELb1ELb1ELb1ELb1ELb1EEEEEEEEEvNT_6ParamsE)
        /*00f8*/ 	.word	0x00000080


	//----- nvinfo : EIATTR_FRAME_SIZE
	.align		4
.L_93:
        /*00fc*/ 	.byte	0x04, 0x11
        /*00fe*/ 	.short	(.L_95 - .L_94)
	.align		4
.L_94:
        /*0100*/ 	.word	index@(_ZN7cutlass13device_kernelIN5flash11enable_sm90INS1_16FlashAttnFwdSm90INS1_25CollectiveMainloopFwdSm90ILi2EN4cute5tupleIJNS5_1CILi1EEES8_S8_EEENS6_IJNS7_ILi192EEENS7_ILi128EEENS7_ILi96EEEEEELi96ENS_12float_e4m3_tEfNS_4arch4Sm90ELb1ELb0ELb0ELb1ELb0ELb0ELb0ELb1ELb1ELb1ELb0ELb0EEENS1_21CollectiveEpilogueFwdINS6_IJSA_SC_SB_EEES9_NS_10bfloat16_tESG_Li384ELb1ELb1ELb0ELb1EEENS1_36VarlenDynamicPersistentTileSchedulerILi192ELi128ELi384ELi128ELb0ELb1ELb1ELb1ELb1ELb1EEEEEEEEEvNT_6ParamsE)
        /*0104*/ 	.word	0x00000020


	//----- nvinfo : EIATTR_REGCOUNT
	.align		4
.L_95:
        /*0108*/ 	.byte	0x04, 0x2f
        /*010a*/ 	.short	(.L_97 - .L_96)
	.align		4
.L_96:
        /*010c*/ 	.word	index@(_ZN7cutlass13device_kernelIN5flash11enable_sm90INS1_16FlashAttnFwdSm90INS1_25CollectiveMainloopFwdSm90ILi2EN4cute5tupleIJNS5_1CILi1EEES8_S8_EEENS6_IJNS7_ILi192EEENS7_ILi128EEENS7_ILi96EEEEEELi96ENS_12float_e4m3_tEfNS_4arch4Sm90ELb1ELb0ELb0ELb0ELb0ELb0ELb0ELb1ELb1ELb1ELb0ELb0EEENS1_21CollectiveEpilogueFwdINS6_IJSA_SC_SB_EEES9_NS_10bfloat16_tESG_Li384ELb0ELb1ELb0ELb1EEENS1_30DynamicPersistentTileSchedulerILi384ELi128ELb0ELb1ELb1EEEEEEEEEvNT_6ParamsE)
        /*0110*/ 	.word	0x00000080


	//----- nvinfo : EIATTR_FRAME_SIZE
	.align		4
.L_97:
        /*0114*/ 	.byte	0x04, 0x11
        /*0116*/ 	.short	(.L_99 - .L_98)
	.align		4
.L_98:
        /*0118*/ 	.word	index@(_ZN7cutlass13device_kernelIN5flash11enable_sm90INS1_16FlashAttnFwdSm90INS1_25CollectiveMainloopFwdSm90ILi2EN4cute5tupleIJNS5_1CILi1EEES8_S8_EEENS6_IJNS7_ILi192EEENS7_ILi128EEENS7_ILi96EEEEEELi96ENS_12float_e4m3_tEfNS_4arch4Sm90ELb1ELb0ELb0ELb0ELb0ELb0ELb0ELb1ELb1ELb1ELb0ELb0EEENS1_21CollectiveEpilogueFwdINS6_IJSA_SC_SB_EEES9_NS_10bfloat16_tESG_Li384ELb0ELb1ELb0ELb1EEENS1_30DynamicPersistentTileSchedulerILi384ELi128ELb0ELb1ELb1EEEEEEEEEvNT_6ParamsE)
        /*011c*/ 	.word	0x00000010


	//----- nvinfo : EIATTR_REGCOUNT
	.align		4
.L_99:
        /*0120*/ 	.byte	0x04, 0x2f
        /*0122*/ 	.short	(.L_101 - .L_100)
	.align		4
.L_100:
        /*0124*/ 	.word	index@(_ZN7cutlass13device_kernelIN5flash11enable_sm90INS1_16FlashAttnFwdSm90INS1_25CollectiveMainloopFwdSm90ILi2EN4cute5tupleIJNS5_1CILi1EEES8_S8_EEENS6_IJNS7_ILi192EEENS7_ILi128EEENS7_ILi96EEEEEELi96ENS_12float_e4m3_tEfNS_4arch4Sm90ELb0ELb1ELb0ELb1ELb0ELb1ELb0ELb1ELb1ELb1ELb0ELb0EEENS1_21CollectiveEpilogueFwdINS6_IJSA_SC_SB_EEES9_NS_10bfloat16_tESG_Li384ELb1ELb1ELb0ELb1EEENS1_36VarlenDynamicPersistentTileSchedulerILi192ELi128ELi384ELi128ELb0ELb1ELb1ELb1ELb0ELb1EEEEEEEEEvNT_6ParamsE)
        /*0128*/ 	.word	0x00000080


	//----- nvinfo : EIATTR_FRAME_SIZE
	.align		4
.L_101:
        /*012c*/ 	.byte	0x04, 0x11
        /*012e*/ 	.short	(.L_103 - .L_102)
	.align		4
.L_102:
        /*0130*/ 	.word	index@(_ZN7cutlass13device_kernelIN5flash11enable_sm90INS1_16FlashAttnFwdSm90INS1_25CollectiveMainloopFwdSm90ILi2EN4cute5tupleIJNS5_1CILi1EEES8_S8_EEENS6_IJNS7_ILi192EEENS7_ILi128EEENS7_ILi96EEEEEELi96ENS_12float_e4m3_tEfNS_4arch4Sm90ELb0ELb1ELb0ELb1ELb0ELb1ELb0ELb1ELb1ELb1ELb0ELb0EEENS1_21CollectiveEpilogueFwdINS6_IJSA_SC_SB_EEES9_NS_10bfloat16_tESG_Li384ELb1ELb1ELb0ELb1EEENS1_36VarlenDynamicPersistentTileSchedulerILi192ELi128ELi384ELi128ELb0ELb1ELb1ELb1ELb0ELb1EEEEEEEEEvNT_6ParamsE)
        /*0134*/ 	.word	0x00000088


	//----- nvinfo : EIATTR_REGCOUNT
	.align		4
.L_103:
        /*0138*/ 	.byte	0x04, 0x2f
        /*013a*/ 	.short	(.L_105 - .L_104)
	.align		4
.L_104:
        /*013c*/ 	.word	index@(_ZN7cutlass13device_kernelIN5flash11enable_sm90INS1_16FlashAttnFwdSm90INS1_25CollectiveMainloopFwdSm90ILi2EN4cute5tupleIJNS5_1CILi1EEES8_S8_EEENS6_IJNS7_ILi192EEENS7_ILi128EEENS7_ILi96EEEEEELi96ENS_12float_e4m3_tEfNS_4arch4Sm90ELb0ELb1ELb0ELb1ELb0ELb0ELb0ELb1ELb1ELb1ELb0ELb0EEENS1_21CollectiveEpilogueFwdINS6_IJSA_SC_SB_EEES9_NS_10bfloat16_tESG_Li384ELb1ELb1ELb0ELb1EEENS1_36VarlenDynamicPersistentTileSchedulerILi192ELi128ELi384ELi128ELb0ELb1ELb1ELb1ELb0ELb1EEEEEEEEEvNT_6ParamsE)
        /*0140*/ 	.word	0x00000080


	//----- nvinfo : EIATTR_FRAME_SIZE
	.align		4
.L_105:
        /*0144*/ 	.byte	0x04, 0x11
        /*0146*/ 	.short	(.L_107 - .L_106)
	.align		4
.L_106:
        /*0148*/ 	.word	index@(_ZN7cutlass13device_kernelIN5flash11enable_sm90INS1_16FlashAttnFwdSm90INS1_25CollectiveMainloopFwdSm90ILi2EN4cute5tupleIJNS5_1CILi1EEES8_S8_EEENS6_IJNS7_ILi192EEENS7_ILi128EEENS7_ILi96EEEEEELi96ENS_12float_e4m3_tEfNS_4arch4Sm90ELb0ELb1ELb0ELb1ELb0ELb0ELb0ELb1ELb1ELb1ELb0ELb0EEENS1_21CollectiveEpilogueFwdINS6_IJSA_SC_SB_EEES9_NS_10bfloat16_tESG_Li384ELb1ELb1ELb0ELb1EEENS1_36VarlenDynamicPersistentTileSchedulerILi192ELi128ELi384ELi128ELb0ELb1ELb1ELb1ELb0ELb1EEEEEEEEEvNT_6ParamsE)
        /*014c*/ 	.word	0x00000010


	//----- nvinfo : EIATTR_REGCOUNT
	.align		4
.L_107:
        /*0150*/ 	.byte	0x04, 0x2f
        /*0152*/ 	.short	(.L_109 - .L_108)
	.align		4
.L_108:
        /*0154*/ 	.word	index@(_ZN7cutlass13device_kernelIN5flash11enable_sm90INS1_16FlashAttnFwdSm90INS1_25CollectiveMainloopFwdSm90ILi2EN4cute5tupleIJNS5_1CILi1EEES8_S8_EEENS6_IJNS7_ILi192EEENS7_ILi128EEENS7_ILi96EEEEEELi96ENS_12float_e4m3_tEfNS_4arch4Sm90ELb0ELb1ELb0ELb0ELb0ELb0ELb0ELb1ELb1ELb1ELb0ELb0EEENS1_21CollectiveEpilogueFwdINS6_IJSA_SC_SB_EEES9_NS_10bfloat16_tESG_Li384ELb0ELb1ELb0ELb1EEENS1_30DynamicPersistentTileSchedulerILi384ELi128ELb0ELb1ELb1EEEEEEEEEvNT_6ParamsE)
        /*0158*/ 	.word	0x00000080


	//----- nvinfo : EIATTR_FRAME_SIZE
	.align		4
.L_109:
        /*015c*/ 	.byte	0x04, 0x11
        /*015e*/ 	.short	(.L_111 - .L_110)
	.align		4
.L_110:
        /*0160*/ 	.word	index@(_ZN7cutlass13device_kernelIN5flash11enable_sm90INS1_16FlashAttnFwdSm90INS1_25CollectiveMainloopFwdSm90ILi2EN4cute5tupleIJNS5_1CILi1EEES8_S8_EEENS6_IJNS7_ILi192EEENS7_ILi128EEENS7_ILi96EEEEEELi96ENS_12float_e4m3_tEfNS_4arch4Sm90ELb0ELb1ELb0ELb0ELb0ELb0ELb0ELb1ELb1ELb1ELb0ELb0EEENS1_21CollectiveEpilogueFwdINS6_IJSA_SC_SB_EEES9_NS_10bfloat16_tESG_Li384ELb0ELb1ELb0ELb1EEENS1_30DynamicPersistentTileSchedulerILi384ELi128ELb0ELb1ELb1EEEEEEEEEvNT_6ParamsE)
        /*0164*/ 	.word	0x00000010


	//----- nvinfo : EIATTR_REGCOUNT
	.align		4
.L_111:
        /*0168*/ 	.byte	0x04, 0x2f
        /*016a*/ 	.short	(.L_113 - .L_112)
	.align		4
.L_112:
        /*016c*/ 	.word	index@(_ZN7cutlass13device_kernelIN5flash11enable_sm90INS1_16FlashAttnFwdSm90INS1_25CollectiveMainloopFwdSm90ILi2EN4cute5tupleIJNS5_1CILi1EEES8_S8_EEENS6_IJNS7_ILi192EEENS7_ILi128EEENS7_ILi96EEEEEELi96ENS_12float_e4m3_tEfNS_4arch4Sm90ELb0ELb0ELb0ELb1ELb0ELb1ELb0ELb1ELb1ELb1ELb0ELb0EEENS1_21CollectiveEpilogueFwdINS6_IJSA_SC_SB_EEES9_NS_10bfloat16_tESG_Li384ELb1ELb1ELb0ELb1EEENS1_36VarlenDynamicPersistentTileSchedulerILi192ELi128ELi384ELi128ELb0ELb1ELb1ELb0ELb1ELb1EEEEEEEEEvNT_6ParamsE)
        /*0170*/ 	.word	0x00000080


	//----- nvinfo : EIATTR_FRAME_SIZE
	.align		4
.L_113:
        /*0174*/ 	.byte	0x04, 0x11
        /*0176*/ 	.short	(.L_115 - .L_114)
	.align		4
.L_114:
        /*0178*/ 	.word	index@(_ZN7cutlass13device_kernelIN5flash11enable_sm90INS1_16FlashAttnFwdSm90INS1_25CollectiveMainloopFwdSm90ILi2EN4cute5tupleIJNS5_1CILi1EEES8_S8_EEENS6_IJNS7_ILi192EEENS7_ILi128EEENS7_ILi96EEEEEELi96ENS_12float_e4m3_tEfNS_4arch4Sm90ELb0ELb0ELb0ELb1ELb0ELb1ELb0ELb1ELb1ELb1ELb0ELb0EEENS1_21CollectiveEpilogueFwdINS6_IJSA_SC_SB_EEES9_NS_10bfloat16_tESG_Li384ELb1ELb1ELb0ELb1EEENS1_36VarlenDynamicPersistentTileSchedulerILi192ELi128ELi384ELi128ELb0ELb1ELb1ELb0ELb1ELb1EEEEEEEEEvNT_6ParamsE)
        /*017c*/ 	.word	0x00000080


	//----- nvinfo : EIATTR_REGCOUNT
	.align		4
.L_115:
        /*0180*/ 	.byte	0x04, 0x2f
        /*0182*/ 	.short	(.L_117 - .L_116)
	.align		4
.L_116:
        /*0184*/ 	.word	index@(_ZN7cutlass13device_kernelIN5flash11enable_sm90INS1_16FlashAttnFwdSm90INS1_25CollectiveMainloopFwdSm90ILi2EN4cute5tupleIJNS5_1CILi1EEES8_S8_EEENS6_IJNS7_ILi192EEENS7_ILi128EEENS7_ILi96EEEEEELi96ENS_12float_e4m3_tEfNS_4arch4Sm90ELb0ELb0ELb0ELb1ELb0ELb0ELb0ELb1ELb1ELb1ELb0ELb0EEENS1_21CollectiveEpilogueFwdINS6_IJSA_SC_SB_EEES9_NS_10bfloat16_tESG_Li384ELb1ELb1ELb0ELb1EEENS1_36VarlenDynamicPersistentTileSchedulerILi192ELi128ELi384ELi128ELb0ELb1ELb1ELb0ELb1ELb1EEEEEEEEEvNT_6ParamsE)
        /*0188*/ 	.word	0x00000080


	//----- nvinfo : EIATTR_FRAME_SIZE
	.align		4
.L_117:
        /*018c*/ 	.byte	0x04, 0x11
        /*018e*/ 	.short	(.L_119 - .L_118)
	.align		4
.L_118:
        /*0190*/ 	.word	index@(_ZN7cutlass13device_kernelIN5flash11enable_sm90INS1_16FlashAttnFwdSm90INS1_25CollectiveMainloopFwdSm90ILi2EN4cute5tupleIJNS5_1CILi1EEES8_S8_EEENS6_IJNS7_ILi192EEENS7_ILi128EEENS7_ILi96EEEEEELi96ENS_12float_e4m3_tEfNS_4arch4Sm90ELb0ELb0ELb0ELb1ELb0ELb0ELb0ELb1ELb1ELb1ELb0ELb0EEENS1_21CollectiveEpilogueFwdINS6_IJSA_SC_SB_EEES9_NS_10bfloat16_tESG_Li384ELb1ELb1ELb0ELb1EEENS1_36VarlenDynamicPersistentTileSchedulerILi192ELi128ELi384ELi128ELb0ELb1ELb1ELb0ELb1ELb1EEEEEEEEEvNT_6ParamsE)
        /*0194*/ 	.word	0x00000018


	//----- nvinfo : EIATTR_REGCOUNT
	.align		4
.L_119:
        /*0198*/ 	.byte	0x04, 0x2f
        /*019a*/ 	.short	(.L_121 - .L_120)
	.align		4
.L_120:
        /*019c*/ 	.word	index@(_ZN7cutlass13device_kernelIN5flash11enable_sm90INS1_16FlashAttnFwdSm90INS1_25CollectiveMainloopFwdSm90ILi2EN4cute5tupleIJNS5_1CILi1EEES8_S8_EEENS6_IJNS7_ILi192EEENS7_ILi128EEENS7_ILi96EEEEEELi96ENS_12float_e4m3_tEfNS_4arch4Sm90ELb0ELb0ELb0ELb0ELb0ELb0ELb0ELb1ELb1ELb1ELb0ELb0EEENS1_21CollectiveEpilogueFwdINS6_IJSA_SC_SB_EEES9_NS_10bfloat16_tESG_Li384ELb0ELb1ELb0ELb1EEENS1_29StaticPersistentTileSchedulerILb0EEEEEEEEEvNT_6ParamsE)
        /*01a0*/ 	.word	0x00000080


	//----- nvinfo : EIATTR_FRAME_SIZE
	.align		4
.L_121:
        /*01a4*/ 	.byte	0x04, 0x11
        /*01a6*/ 	.short	(.L_123 - .L_122)
	.align		4
.L_122:
        /*01a8*/ 	.word	index@(_ZN7cutlass13device_kernelIN5flash11enable_sm90INS1_16FlashAttnFwdSm90INS1_25CollectiveMainloopFwdSm90ILi2EN4cute5tupleIJNS5_1CILi1EEES8_S8_EEENS6_IJNS7_ILi192EEENS7_ILi128EEENS7_ILi96EEEEEELi96ENS_12float_e4m3_tEfNS_4arch4Sm90ELb0ELb0ELb0ELb0ELb0ELb0ELb0ELb1ELb1ELb1ELb0ELb0EEENS1_21CollectiveEpilogueFwdINS6_IJSA_SC_SB_EEES9_NS_10bfloat16_tESG_Li384ELb0ELb1ELb0ELb1EEENS1_29StaticPersistentTileSchedulerILb0EEEEEEEEEvNT_6ParamsE)
        /*01ac*/ 	.word	0x00000008


	//----- nvinfo : EIATTR_REGCOUNT
	.align		4
.L_123:
        /*01b0*/ 	.byte	0x04, 0x2f
        /*01b2*/ 	.short	(.L_125 - .L_124)
	.align		4
.L_124:
        /*01b4*/ 	.word	index@(_ZN7cutlass13device_kernelIN5flash11enable_sm90INS1_16FlashAttnFwdSm90INS1_25CollectiveMainloopFwdSm90ILi2EN4cute5tupleIJNS5_1CILi1EEES8_S8_EEENS6_IJNS7_ILi128EEENS7_ILi224EEESA_EEELi128ENS_12float_e4m3_tEfNS_4arch4Sm90ELb1ELb0ELb0ELb1ELb0ELb1ELb0ELb1ELb1ELb1ELb0ELb0EEENS1_21CollectiveEpilogueFwdINS6_IJSA_SA_SB_EEES9_NS_10bfloat16_tESF_Li256ELb1ELb1ELb0ELb1EEENS1_36VarlenDynamicPersistentTileSchedulerILi128ELi224ELi256ELi128ELb0ELb1ELb1ELb1ELb1ELb1EEEEEEEEEvNT_6ParamsE)
        /*01b8*/ 	.word	0x000000a8


	//----- nvinfo : EIATTR_FRAME_SIZE
	.align		4
.L_125:
        /*01bc*/ 	.byte	0x04, 0x11
        /*01be*/ 	.short	(.L_127 - .L_126)
	.align		4
.L_126:
        /*01c0*/ 	.word	index@(_ZN7cutlass13device_kernelIN5flash11enable_sm90INS1_16FlashAttnFwdSm90INS1_25CollectiveMainloopFwdSm90ILi2EN4cute5tupleIJNS5_1CILi1EEES8_S8_EEENS6_IJNS7_ILi128EEENS7_ILi224EEESA_EEELi128ENS_12float_e4m3_tEfNS_4arch4Sm90ELb1ELb0ELb0ELb1ELb0ELb1ELb0ELb1ELb1ELb1ELb0ELb0EEENS1_21CollectiveEpilogueFwdINS6_IJSA_SA_SB_EEES9_NS_10bfloat16_tESF_Li256ELb1ELb1ELb0ELb1EEENS1_36VarlenDynamicPersistentTileSchedulerILi128ELi224ELi256ELi128ELb0ELb1ELb1ELb1ELb1ELb1EEEEEEEEEvNT_6ParamsE)
        /*01c4*/ 	.word	0x00000100


	//----- nvinfo : EIATTR_REGCOUNT
	.align		4
.L_127:
        /*01c8*/ 	.byte	0x04, 0x2f
        /*01ca*/ 	.short	(.L_129 - .L_128)
	.align		4
.L_128:
        /*01cc*/ 	.word	index@(_ZN7cutlass13device_kernelIN5flash11enable_sm90INS1_16FlashAttnFwdSm90INS1_25CollectiveMainloopFwdSm90ILi2EN4cute5tupleIJNS5_1CILi1EEES8_S8_EEENS6_IJNS7_ILi128EEENS7_ILi224EEESA_EEELi128ENS_12float_e4m3_tEfNS_4arch4Sm90ELb1ELb0ELb0ELb1ELb0ELb0ELb0ELb1ELb1ELb1ELb0ELb0EEENS1_21CollectiveEpilogueFwdINS6_IJSA_SA_SB_EEES9_NS_10bfloat16_tESF_Li256ELb1ELb1ELb0ELb1EEENS1_36VarlenDynamicPersistentTileSchedulerILi128ELi224ELi256ELi128ELb0ELb1ELb1ELb1ELb1ELb1EEEEEEEEEvNT_6ParamsE)
        /*01d0*/ 	.word	0x000000a8


	//----- nvinfo : EIATTR_FRAME_SIZE
	.align		4
.L_129:
        /*01d4*/ 	.byte	0x04, 0x11
        /*01d6*/ 	.short	(.L_131 - .L_130)
	.align		4
.L_130:
        /*01d8*/ 	.word	index@(_ZN7cutlass13device_kernelIN5flash11enable_sm90INS1_16FlashAttnFwdSm90INS1_25CollectiveMainloopFwdSm90ILi2EN4cute5tupleIJNS5_1CILi1EEES8_S8_EEENS6_IJNS7_ILi128EEENS7_ILi224EEESA_EEELi128ENS_12float_e4m3_tEfNS_4arch4Sm90ELb1ELb0ELb0ELb1ELb0ELb0ELb0ELb1ELb1ELb1ELb0ELb0EEENS1_21CollectiveEpilogueFwdINS6_IJSA_SA_SB_EEES9_NS_10bfloat16_tESF_Li256ELb1ELb1ELb0ELb1EEENS1_36VarlenDynamicPersistentTileSchedulerILi128ELi224ELi256ELi128ELb0ELb1ELb1ELb1ELb1ELb1EEEEEEEEEvNT_6ParamsE)
        /*01dc*/ 	.word	0x00000038


	//----- nvinfo : EIATTR_REGCOUNT
	.align		4
.L_131:
        /*01e0*/ 	.byte	0x04, 0x2f
        /*01e2*/ 	.short	(.L_133 - .L_132)
	.align		4
.L_132:
        /*01e4*/ 	.word	index@(_ZN7cutlass13device_kernelIN5flash11enable_sm90INS1_16FlashAttnFwdSm90INS1_25CollectiveMainloopFwdSm90ILi2EN4cute5tupleIJNS5_1CILi1EEES8_S8_EEENS6_IJNS7_ILi128EEENS7_ILi224EEESA_EEELi128ENS_12float_e4m3_tEfNS_4arch4Sm90ELb1ELb0ELb0ELb0ELb0ELb0ELb0ELb1ELb1ELb1ELb0ELb0EEENS1_21CollectiveEpilogueFwdINS6_IJSA_SA_SB_EEES9_NS_10bfloat16_tESF_Li256ELb0ELb1ELb0ELb1EEENS1_30DynamicPersistentTileSchedulerILi256ELi128ELb0ELb1ELb1EEEEEEEEEvNT_6ParamsE)
        /*01e8*/ 	.word	0x000000a8


	//----- nvinfo : EIATTR_FRAME_SIZE
	.align		4
.L_133:
        /*01ec*/ 	.byte	0x04, 0x11
        /*01ee*/ 	.short	(.L_135 - .L_134)
	.align		4
.L_134:
        /*01f0*/ 	.word	index@(_ZN7cutlass13device_kernelIN5flash11enable_sm90INS1_16FlashAttnFwdSm90INS1_25CollectiveMainloopFwdSm90ILi2EN4cute5tupleIJNS5_1CILi1EEES8_S8_EEENS6_IJNS7_ILi128EEENS7_ILi224EEESA_EEELi128ENS_12float_e4m3_tEfNS_4arch4Sm90ELb1ELb0ELb0ELb0ELb0ELb0ELb0ELb1ELb1ELb1ELb0ELb0EEENS1_21CollectiveEpilogueFwdINS6_IJSA_SA_SB_EEES9_NS_10bfloat16_tESF_Li256ELb0ELb1ELb0ELb1EEENS1_30DynamicPersistentTileSchedulerILi256ELi128ELb0ELb1ELb1EEEEEEEEEvNT_6ParamsE)
        /*01f4*/ 	.word	0x00000028


	//----- nvinfo : EIATTR_REGCOUNT
	.align		4
.L_135:
        /*01f8*/ 	.byte	0x04, 0x2f
        /*01fa*/ 	.short	(.L_137 - .L_136)
	.align		4
.L_136:
        /*01fc*/ 	.word	index@(_ZN7cutlass13device_kernelIN5flash11enable_sm90INS1_16FlashAttnFwdSm90INS1_25CollectiveMainloopFwdSm90ILi2EN4cute5tupleIJNS5_1CILi1EEES8_S8_EEENS6_IJNS7_ILi128EEENS7_ILi224EEESA_EEELi128ENS_12float_e4m3_tEfNS_4arch4Sm90ELb0ELb1ELb0ELb1ELb0ELb1ELb0ELb1ELb1ELb1ELb0ELb0EEENS1_21CollectiveEpilogueFwdINS6_IJSA_SA_SB_EEES9_NS_10bfloat16_tESF_Li256ELb1ELb1ELb0ELb1EEENS1_36VarlenDynamicPersistentTileSchedulerILi128ELi224ELi256ELi128ELb0ELb1ELb1ELb1ELb0ELb1EEEEEEEEEvNT_6ParamsE)
        /*0200*/ 	.word	0x000000a8


	//----- nvinfo : EIATTR_FRAME_SIZE
	.align		4
.L_137:
        /*0204*/ 	.byte	0x04, 0x11
        /*0206*/ 	.short	(.L_139 - .L_138)
	.align		4
.L_138:
        /*0208*/ 	.word	index@(_ZN7cutlass13device_kernelIN5flash11enable_sm90INS1_16FlashAttnFwdSm90INS1_25CollectiveMainloopFwdSm90ILi2EN4cute5tupleIJNS5_1CILi1EEES8_S8_EEENS6_IJNS7_ILi128EEENS7_ILi224EEESA_EEELi128ENS_12float_e4m3_tEfNS_4arch4Sm90ELb0ELb1ELb0ELb1ELb0ELb1ELb0ELb1ELb1ELb1ELb0ELb0EEENS1_21CollectiveEpilogueFwdINS6_IJSA_SA_SB_EEES9_NS_10bfloat16_tESF_Li256ELb1ELb1ELb0ELb1EEENS1_36VarlenDynamicPersistentTileSchedulerILi128ELi224ELi256ELi128ELb0ELb1ELb1ELb1ELb0ELb1EEEEEEEEEvNT_6ParamsE)
        /*020c*/ 	.word	0x000000d0


	//----- nvinfo : EIATTR_REGCOUNT
	.align		4
.L_139:
        /*0210*/ 	.byte	0x04, 0x2f
        /*0212*/ 	.short	(.L_141 - .L_140)
	.align		4
.L_140:
        /*0214*/ 	.word	index@(_ZN7cutlass13device_kernelIN5flash11enable_sm90INS1_16FlashAttnFwdSm90INS1_25CollectiveMainloopFwdSm90ILi2EN4cute5tupleIJNS5_1CILi1EEES8_S8_EEENS6_IJNS7_ILi128EEENS7_ILi224EEESA_EEELi128ENS_12float_e4m3_tEfNS_4arch4Sm90ELb0ELb1ELb0ELb1ELb0ELb0ELb0ELb1ELb1ELb1ELb0ELb0EEENS1_21CollectiveEpilogueFwdINS6_IJSA_SA_SB_EEES9_NS_10bfloat16_tESF_Li256ELb1ELb1ELb0ELb1EEENS1_36VarlenDynamicPersistentTileSchedulerILi128ELi224ELi256ELi128ELb0ELb1ELb1ELb1ELb0ELb1EEEEEEEEEvNT_6ParamsE)
        /*0218*/ 	.word	0x000000a8


	//----- nvinfo : EIATTR_FRAME_SIZE
	.align		4
.L_141:
        /*021c*/ 	.byte	0x04, 0x11
        /*021e*/ 	.short	(.L_143 - .L_142)
	.align		4
.L_142:
        /*0220*/ 	.word	index@(_ZN7cutlass13device_kernelIN5flash11enable_sm90INS1_16FlashAttnFwdSm90INS1_25CollectiveMainloopFwdSm90ILi2EN4cute5tupleIJNS5_1CILi1EEES8_S8_EEENS6_IJNS7_ILi128EEENS7_ILi224EEESA_EEELi128ENS_12float_e4m3_tEfNS_4arch4Sm90ELb0ELb1ELb0ELb1ELb0ELb0ELb0ELb1ELb1ELb1ELb0ELb0EEENS1_21CollectiveEpilogueFwdINS6_IJSA_SA_SB_EEES9_NS_10bfloat16_tESF_Li256ELb1ELb1ELb0ELb1EEENS1_36VarlenDynamicPersistentTileSchedulerILi128ELi224ELi256ELi128ELb0ELb1ELb1ELb1ELb0ELb1EEEEEEEEEvNT_6ParamsE)
        /*0224*/ 	.word	0x00000038


	//----- nvinfo : EIATTR_REGCOUNT
	.align		4
.L_143:
        /*0228*/ 	.byte	0x04, 0x2f
        /*022a*/ 	.short	(.L_145 - .L_144)
	.align		4
.L_144:
        /*022c*/ 	.word	index@(_ZN7cutlass13device_kernelIN5flash11enable_sm90INS1_16FlashAttnFwdSm90INS1_25CollectiveMainloopFwdSm90ILi2EN4cute5tupleIJNS5_1CILi1EEES8_S8_EEENS6_IJNS7_ILi128EEENS7_ILi224EEESA_EEELi128ENS_12float_e4m3_tEfNS_4arch4Sm90ELb0ELb1ELb0ELb0ELb0ELb0ELb0ELb1ELb1ELb1ELb0ELb0EEENS1_21CollectiveEpilogueFwdINS6_IJSA_SA_SB_EEES9_NS_10bfloat16_tESF_Li256ELb0ELb1ELb0ELb1EEENS1_30DynamicPersistentTileSchedulerILi256ELi128ELb0ELb1ELb1EEEEEEEEEvNT_6ParamsE)
        /*0230*/ 	.word	0x000000a8


	//----- nvinfo : EIATTR_FRAME_SIZE
	.align		4
.L_145:
        /*0234*/ 	.byte	0x04, 0x11
        /*0236*/ 	.short	(.L_147 - .L_146)
	.align		4
.L_146:
        /*0238*/ 	.word	index@(_ZN7cutlass13device_kernelIN5flash11enable_sm90INS1_16FlashAttnFwdSm90INS1_25CollectiveMainloopFwdSm90ILi2EN4cute5tupleIJNS5_1CILi1EEES8_S8_EEENS6_IJNS7_ILi128EEENS7_ILi224EEESA_EEELi128ENS_12float_e4m3_tEfNS_4arch4Sm90ELb0ELb1ELb0ELb0ELb0ELb0ELb0ELb1ELb1ELb1ELb0ELb0EEENS1_21CollectiveEpilogueFwdINS6_IJSA_SA_SB_EEES9_NS_10bfloat16_tESF_Li256ELb0ELb1ELb0ELb1EEENS1_30DynamicPersistentTileSchedulerILi256ELi128ELb0ELb1ELb1EEEEEEEEEvNT_6ParamsE)
        /*023c*/ 	.word	0x00000030


	//----- nvinfo : EIATTR_REGCOUNT
	.align		4
.L_147:
        /*0240*/ 	.byte	0x04, 0x2f
        /*0242*/ 	.short	(.L_149 - .L_148)
	.align		4
.L_148:
        /*0244*/ 	.word	index@(_ZN7cutlass13device_kernelIN5flash11enable_sm90INS1_16FlashAttnFwdSm90INS1_25CollectiveMainloopFwdSm90ILi2EN4cute5tupleIJNS5_1CILi1EEES8_S8_EEENS6_IJNS7_ILi128EEENS7_ILi224EEESA_EEELi128ENS_12float_e4m3_tEfNS_4arch4Sm90ELb0ELb0ELb0ELb1ELb0ELb1ELb0ELb1ELb1ELb1ELb0ELb0EEENS1_21CollectiveEpilogueFwdINS6_IJSA_SA_SB_EEES9_NS_10bfloat16_tESF_Li256ELb1ELb1ELb0ELb1EEENS1_36VarlenDynamicPersistentTileSchedulerILi128ELi224ELi256ELi128ELb0ELb1ELb1ELb0ELb1ELb1EEEEEEEEEvNT_6ParamsE)
        /*0248*/ 	.word	0x000000a8


	//----- nvinfo : EIATTR_FRAME_SIZE
	.align		4
.L_149:
        /*024c*/ 	.byte	0x04, 0x11
        /*024e*/ 	.short	(.L_151 - .L_150)
	.align		4
.L_150:
        /*0250*/ 	.word	index@(_ZN7cutlass13device_kernelIN5flash11enable_sm90INS1_16FlashAttnFwdSm90INS1_25CollectiveMainloopFwdSm90ILi2EN4cute5tupleIJNS5_1CILi1EEES8_S8_EEENS6_IJNS7_ILi128EEENS7_ILi224EEESA_EEELi128ENS_12float_e4m3_tEfNS_4arch4Sm90ELb0ELb0ELb0ELb1ELb0ELb1ELb0ELb1ELb1ELb1ELb0ELb0EEENS1_21CollectiveEpilogueFwdINS6_IJSA_SA_SB_EEES9_NS_10bfloat16_tESF_Li256ELb1ELb1ELb0ELb1EEENS1_36VarlenDynamicPersistentTileSchedulerILi128ELi224ELi256ELi128ELb0ELb1ELb1ELb0ELb1ELb1EEEEEEEEEvNT_6ParamsE)
        /*0254*/ 	.word	0x00000108


	//----- nvinfo : EIATTR_REGCOUNT
	.align		4
.L_151:
        /*0258*/ 	.byte	0x04, 0x2f
        /*025a*/ 	.short	(.L_153 - .L_152)
	.align		4
.L_152:
        /*025c*/ 	.word	index@(_ZN7cutlass13device_kernelIN5flash11enable_sm90INS1_16FlashAttnFwdSm90INS1_25CollectiveMainloopFwdSm90ILi2EN4cute5tupleIJNS5_1CILi1EEES8_S8_EEENS6_IJNS7_ILi128EEENS7_ILi224EEESA_EEELi128ENS_12float_e4m3_tEfNS_4arch4Sm90ELb0ELb0ELb0ELb1ELb0ELb0ELb0ELb1ELb1ELb1ELb0ELb0EEENS1_21CollectiveEpilogueFwdINS6_IJSA_SA_SB_EEES9_NS_10bfloat16_tESF_Li256ELb1ELb1ELb0ELb1EEENS1_36VarlenDynamicPersistentTileSchedulerILi128ELi224ELi256ELi128ELb0ELb1ELb1ELb0ELb1ELb1EEEEEEEEEvNT_6ParamsE)
        /*0260*/ 	.word	0x000000a8


	//----- nvinfo : EIATTR_FRAME_SIZE
	.align		4
.L_153:
        /*0264*/ 	.byte	0x04, 0x11
        /*0266*/ 	.short	(.L_155 - .L_154)
	.align		4
.L_154:
        /*0268*/ 	.word	index@(_ZN7cutlass13device_kernelIN5flash11enable_sm90INS1_16FlashAttnFwdSm90INS1_25CollectiveMainloopFwdSm90ILi2EN4cute5tupleIJNS5_1CILi1EEES8_S8_EEENS6_IJNS7_ILi128EEENS7_ILi224EEESA_EEELi128ENS_12float_e4m3_tEfNS_4arch4Sm90ELb0ELb0ELb0ELb1ELb0ELb0ELb0ELb1ELb1ELb1ELb0ELb0EEENS1_21CollectiveEpilogueFwdINS6_IJSA_SA_SB_EEES9_NS_10bfloat16_tESF_Li256ELb1ELb1ELb0ELb1EEENS1_36VarlenDynamicPersistentTileSchedulerILi128ELi224ELi256ELi128ELb0ELb1ELb1ELb0ELb1ELb1EEEEEEEEEvNT_6ParamsE)
        /*026c*/ 	.word	0x00000038


	//----- nvinfo : EIATTR_REGCOUNT
	.align		4
.L_155:
        /*0270*/ 	.byte	0x04, 0x2f
        /*0272*/ 	.short	(.L_157 - .L_156)
	.align		4
.L_156:
        /*0274*/ 	.word	index@(_ZN7cutlass13device_kernelIN5flash11enable_sm90INS1_16FlashAttnFwdSm90INS1_25CollectiveMainloopFwdSm90ILi2EN4cute5tupleIJNS5_1CILi1EEES8_S8_EEENS6_IJNS7_ILi128EEENS7_ILi224EEESA_EEELi128ENS_12float_e4m3_tEfNS_4arch4Sm90ELb0ELb0ELb0ELb0ELb0ELb0ELb0ELb1ELb1ELb1ELb0ELb0EEENS1_21CollectiveEpilogueFwdINS6_IJSA_SA_SB_EEES9_NS_10bfloat16_tESF_Li256ELb0ELb1ELb0ELb1EEENS1_29StaticPersistentTileSchedulerILb0EEEEEEEEEvNT_6ParamsE)
        /*0278*/ 	.word	0x000000a8


	//----- nvinfo : EIATTR_FRAME_SIZE
	.align		4
.L_157:
        /*027c*/ 	.byte	0x04, 0x11
        /*027e*/ 	.short	(.L_159 - .L_158)
	.align		4
.L_158:
        /*0280*/ 	.word	index@(_ZN7cutlass13device_kernelIN5flash11enable_sm90INS1_16FlashAttnFwdSm90INS1_25CollectiveMainloopFwdSm90ILi2EN4cute5tupleIJNS5_1CILi1EEES8_S8_EEENS6_IJNS7_ILi128EEENS7_ILi224EEESA_EEELi128ENS_12float_e4m3_tEfNS_4arch4Sm90ELb0ELb0ELb0ELb0ELb0ELb0ELb0ELb1ELb1ELb1ELb0ELb0EEENS1_21CollectiveEpilogueFwdINS6_IJSA_SA_SB_EEES9_NS_10bfloat16_tESF_Li256ELb0ELb1ELb0ELb1EEENS1_29StaticPersistentTileSchedulerILb0EEEEEEEEEvNT_6ParamsE)
        /*0284*/ 	.word	0x00000028


	//----- nvinfo : EIATTR_REGCOUNT
	.align		4
.L_159:
        /*0288*/ 	.byte	0x04, 0x2f
        /*028a*/ 	.short	(.L_161 - .L_160)
	.align		4
.L_160:
        /*028c*/ 	.word	index@(_ZN7cutlass13device_kernelIN5flash11enable_sm90INS1_16FlashAttnFwdSm90INS1_25CollectiveMainloopFwdSm90ILi2EN4cute5tupleIJNS5_1CILi1EEES8_S8_EEENS6_IJNS7_ILi128EEENS7_ILi160EEENS7_ILi192EEEEEELi192ENS_12float_e4m3_tEfNS_4arch4Sm90ELb1ELb0ELb0ELb1ELb0ELb1ELb0ELb1ELb1ELb1ELb0ELb0EEENS1_21CollectiveEpilogueFwdINS6_IJSA_SC_SB_EEES9_NS_10bfloat16_tESG_Li256ELb1ELb1ELb0ELb1EEENS1_36VarlenDynamicPersistentTileSchedulerILi128ELi160ELi256ELi128ELb0ELb1ELb1ELb1ELb1ELb1EEEEEEEEEvNT_6ParamsE)
        /*0290*/ 	.word	0x000000a8


	//----- nvinfo : EIATTR_FRAME_SIZE
	.align		4
.L_161:
        /*0294*/ 	.byte	0x04, 0x11
        /*0296*/ 	.short	(.L_163 - .L_162)
	.align		4
.L_162:
        /*0298*/ 	.word	index@(_ZN7cutlass13device_kernelIN5flash11enable_sm90INS1_16FlashAttnFwdSm90INS1_25CollectiveMainloopFwdSm90ILi2EN4cute5tupleIJNS5_1CILi1EEES8_S8_EEENS6_IJNS7_ILi128EEENS7_ILi160EEENS7_ILi192EEEEEELi192ENS_12float_e4m3_tEfNS_4arch4Sm90ELb1ELb0ELb0ELb1ELb0ELb1ELb0ELb1ELb1ELb1ELb0ELb0EEENS1_21CollectiveEpilogueFwdINS6_IJSA_SC_SB_EEES9_NS_10bfloat16_tESG_Li256ELb1ELb1ELb0ELb1EEENS1_36VarlenDynamicPersistentTileSchedulerILi128ELi160ELi256ELi128ELb0ELb1ELb1ELb1ELb1ELb1EEEEEEEEEvNT_6ParamsE)
        /*029c*/ 	.word	0x00000088


	//----- nvinfo : EIATTR_REGCOUNT
	.align		4
.L_163:
        /*02a0*/ 	.byte	0x04, 0x2f
        /*02a2*/ 	.short	(.L_165 - .L_164)
	.align		4
.L_164:
        /*02a4*/ 	.word	index@(_ZN7cutlass13device_kernelIN5flash11enable_sm90INS1_16FlashAttnFwdSm90INS1_25CollectiveMainloopFwdSm90ILi2EN4cute5tupleIJNS5_1CILi1EEES8_S8_EEENS6_IJNS7_ILi128EEENS7_ILi160EEENS7_ILi192EEEEEELi192ENS_12float_e4m3_tEfNS_4arch4Sm90ELb1ELb0ELb0ELb1ELb0ELb0ELb0ELb1ELb1ELb1ELb0ELb0EEENS1_21CollectiveEpilogueFwdINS6_IJSA_SC_SB_EEES9_NS_10bfloat16_tESG_Li256ELb1ELb1ELb0ELb1EEENS1_36VarlenDynamicPersistentTileSchedulerILi128ELi160ELi256ELi128ELb0ELb1ELb1ELb1ELb1ELb1EEEEEEEEEvNT_6ParamsE)
        /*02a8*/ 	.word	0x000000a8


	//----- nvinfo : EIATTR_FRAME_SIZE
	.align		4
.L_165:
        /*02ac*/ 	.byte	0x04, 0x11
        /*02ae*/ 	.short	(.L_167 - .L_166)
	.align		4
.L_166:
        /*02b0*/ 	.word	index@(_ZN7cutlass13device_kernelIN5flash11enable_sm90INS1_16FlashAttnFwdSm90INS1_25CollectiveMainloopFwdSm90ILi2EN4cute5tupleIJNS5_1CILi1EEES8_S8_EEENS6_IJNS7_ILi128EEENS7_ILi160EEENS7_ILi192EEEEEELi192ENS_12float_e4m3_tEfNS_4arch4Sm90ELb1ELb0ELb0ELb1ELb0ELb0ELb0ELb1ELb1ELb1ELb0ELb0EEENS1_21CollectiveEpilogueFwdINS6_IJSA_SC_SB_EEES9_NS_10bfloat16_tESG_Li256ELb1ELb1ELb0ELb1EEENS1_36VarlenDynamicPersistentTileSchedulerILi128ELi160ELi256ELi128ELb0ELb1ELb1ELb1ELb1ELb1EEEEEEEEEvNT_6ParamsE)
        /*02b4*/ 	.word	0x00000040


	//----- nvinfo : EIATTR_REGCOUNT
	.align		4
.L_167:
        /*02b8*/ 	.byte	0x04, 0x2f
        /*02ba*/ 	.short	(.L_169 - .L_168)
	.align		4
.L_168:
        /*02bc*/ 	.word	index@(_ZN7cutlass13device_kernelIN5flash11enable_sm90INS1_16FlashAttnFwdSm90INS1_25CollectiveMainloopFwdSm90ILi2EN4cute5tupleIJNS5_1CILi1EEES8_S8_EEENS6_IJNS7_ILi128EEENS7_ILi160EEENS7_ILi192EEEEEELi192ENS_12float_e4m3_tEfNS_4arch4Sm90ELb1ELb0ELb0ELb0ELb0ELb0ELb0ELb1ELb1ELb1ELb0ELb0EEENS1_21CollectiveEpilogueFwdINS6_IJSA_SC_SB_EEES9_NS_10bfloat16_tESG_Li256ELb0ELb1ELb0ELb1EEENS1_30DynamicPersistentTileSchedulerILi256ELi128ELb0ELb1ELb1EEEEEEEEEvNT_6ParamsE)
        /*02c0*/ 	.word	0x000000a8


	//----- nvinfo : EIATTR_FRAME_SIZE
	.align		4
.L_169:
        /*02c4*/ 	.byte	0x04, 0x11
        /*02c6*/ 	.short	(.L_171 - .L_170)
	.align		4
.L_170:
        /*02c8*/ 	.word	index@(_ZN7cutlass13device_kernelIN5flash11enable_sm90INS1_16FlashAttnFwdSm90INS1_25CollectiveMainloopFwdSm90ILi2EN4cute5tupleIJNS5_1CILi1EEES8_S8_EEENS6_IJNS7_ILi128EEENS7_ILi160EEENS7_ILi192EEEEEELi192ENS_12float_e4m3_tEfNS_4arch4Sm90ELb1ELb0ELb0ELb0ELb0ELb0ELb0ELb1ELb1ELb1ELb0ELb0EEENS1_21CollectiveEpilogueFwdINS6_IJSA_SC_SB_EEES9_NS_10bfloat16_tESG_Li256ELb0ELb1ELb0ELb1EEENS1_30DynamicPersistentTileSchedulerILi256ELi128ELb0ELb1ELb1EEEEEEEEEvNT_6ParamsE)
        /*02cc*/ 	.word	0x00000028


	//----- nvinfo : EIATTR_REGCOUNT
	.align		4
.L_171:
        /*02d0*/ 	.byte	0x04, 0x2f
        /*02d2*/ 	.short	(.L_173 - .L_172)
	.align		4
.L_172:
        /*02d4*/ 	.word	index@(_ZN7cutlass13device_kernelIN5flash11enable_sm90INS1_16FlashAttnFwdSm90INS1_25CollectiveMainloopFwdSm90ILi2EN4cute5tupleIJNS5_1CILi1EEES8_S8_EEENS6_IJNS7_ILi128EEENS7_ILi160EEENS7_ILi192EEEEEELi192ENS_12float_e4m3_tEfNS_4arch4Sm90ELb0ELb1ELb0ELb1ELb0ELb1ELb0ELb1ELb1ELb1ELb0ELb0EEENS1_21CollectiveEpilogueFwdINS6_IJSA_SC_SB_EEES9_NS_10bfloat16_tESG_Li256ELb1ELb1ELb0ELb1EEENS1_36VarlenDynamicPersistentTileSchedulerILi128ELi160ELi256ELi128ELb0ELb1ELb1ELb1ELb0ELb1EEEEEEEEEvNT_6ParamsE)
        /*02d8*/ 	.word	0x000000a8


	//----- nvinfo : EIATTR_FRAME_SIZE
	.align		4
.L_173:
        /*02dc*/ 	.byte	0x04, 0x11
        /*02de*/ 	.short	(.L_175 - .L_174)
	.align		4
.L_174:
        /*02e0*/ 	.word	index@($_ZN7cutlass13device_kernelIN5flash11enable_sm90INS1_16FlashAttnFwdSm90INS1_25CollectiveMainloopFwdSm90ILi2EN4cute5tupleIJNS5_1CILi1EEES8_S8_EEENS6_IJNS7_ILi128EEENS7_ILi160EEENS7_ILi192EEEEEELi192ENS_12float_e4m3_tEfNS_4arch4Sm90ELb0ELb1ELb0ELb1ELb0ELb1ELb0ELb1ELb1ELb1ELb0ELb0EEENS1_21CollectiveEpilogueFwdINS6_IJSA_SC_SB_EEES9_NS_10bfloat16_tESG_Li256ELb1ELb1ELb0ELb1EEENS1_36VarlenDynamicPersistentTileSchedulerILi128ELi160ELi256ELi128ELb0ELb1ELb1ELb1ELb0ELb1EEEEEEEEEvNT_6ParamsE$_ZZN5flash25CollectiveMainloopFwdSm90ILi2EN4cute5tupleIJNS1_1CILi1EEES4_S4_EEENS2_IJNS3_ILi128EEENS3_ILi160EEENS3_ILi192EEEEEELi192EN7cutlass12float_e4m3_tEfNSA_4arch4Sm90ELb0ELb1ELb0ELb1ELb0ELb1ELb0ELb1ELb1ELb1ELb0ELb0EE12store_kv_newINS_16FlashAttnFwdSm90ISE_NS_21CollectiveEpilogueFwdINS2_IJS6_S8_S7_EEES5_NSA_10bfloat16_tESD_Li256ELb1ELb1ELb0ELb1EEENS_36VarlenDynamicPersistentTileSchedulerILi128ELi160ELi256ELi128ELb0ELb1ELb1ELb1ELb0ELb1EEEE13SharedStorageEEEbRKNSE_6ParamsENSA_25PipelineTmaAsyncNoClusterILi2ENSA_16PipelineTmaAsyncILi2EEEEESV_RNSA_13PipelineStateILj2EEEiRT_RKNS_16SeqlenInfoQKNewKILb1ELb1EEENS2_IJiiiiEEEENKUliRKT_E_clISX_EEDaiS18_)
        /*02e4*/ 	.word	0x00000340


	//----- nvinfo : EIATTR_FRAME_SIZE
	.align		4
.L_175:
        /*02e8*/ 	.byte	0x04, 0x11
        /*02ea*/ 	.short	(.L_177 - .L_176)
	.align		4
.L_176:
        /*02ec*/ 	.word	index@(_ZN7cutlass13device_kernelIN5flash11enable_sm90INS1_16FlashAttnFwdSm90INS1_25CollectiveMainloopFwdSm90ILi2EN4cute5tupleIJNS5_1CILi1EEES8_S8_EEENS6_IJNS7_ILi128EEENS7_ILi160EEENS7_ILi192EEEEEELi192ENS_12float_e4m3_tEfNS_4arch4Sm90ELb0ELb1ELb0ELb1ELb0ELb1ELb0ELb1ELb1ELb1ELb0ELb0EEENS1_21CollectiveEpilogueFwdINS6_IJSA_SC_SB_EEES9_NS_10bfloat16_tESG_Li256ELb1ELb1ELb0ELb1EEENS1_36VarlenDynamicPersistentTileSchedulerILi128ELi160ELi256ELi128ELb0ELb1ELb1ELb1ELb0ELb1EEEEEEEEEvNT_6ParamsE)
        /*02f0*/ 	.word	0x00000340


	//----- nvinfo : EIATTR_REGCOUNT
	.align		4
.L_177:
        /*02f4*/ 	.byte	0x04, 0x2f
        /*02f6*/ 	.short	(.L_179 - .L_178)
	.align		4
.L_178:
        /*02f8*/ 	.word	index@(_ZN7cutlass13device_kernelIN5flash11enable_sm90INS1_16FlashAttnFwdSm90INS1_25CollectiveMainloopFwdSm90ILi2EN4cute5tupleIJNS5_1CILi1EEES8_S8_EEENS6_IJNS7_ILi128EEENS7_ILi160EEENS7_ILi192EEEEEELi192ENS_12float_e4m3_tEfNS_4arch4Sm90ELb0ELb1ELb0ELb1ELb0ELb0ELb0ELb1ELb1ELb1ELb0ELb0EEENS1_21CollectiveEpilogueFwdINS6_IJSA_SC_SB_EEES9_NS_10bfloat16_tESG_Li256ELb1ELb1ELb0ELb1EEENS1_36VarlenDynamicPersistentTileSchedulerILi128ELi160ELi256ELi128ELb0ELb1ELb1ELb1ELb0ELb1EEEEEEEEEvNT_6ParamsE)
        /*02fc*/ 	.word	0x000000a8


	//----- nvinfo : EIATTR_FRAME_SIZE
	.align		4
.L_179:
        /*0300*/ 	.byte	0x04, 0x11
        /*0302*/ 	.short	(.L_181 - .L_180)
	.align		4
.L_180:
        /*0304*/ 	.word	index@(_ZN7cutlass13device_kernelIN5flash11enable_sm90INS1_16FlashAttnFwdSm90INS1_25CollectiveMainloopFwdSm90ILi2EN4cute5tupleIJNS5_1CILi1EEES8_S8_EEENS6_IJNS7_ILi128EEENS7_ILi160EEENS7_ILi192EEEEEELi192ENS_12float_e4m3_tEfNS_4arch4Sm90ELb0ELb1ELb0ELb1ELb0ELb0ELb0ELb1ELb1ELb1ELb0ELb0EEENS1_21CollectiveEpilogueFwdINS6_IJSA_SC_SB_EEES9_NS_10bfloat16_tESG_Li256ELb1ELb1ELb0ELb1EEENS1_36VarlenDynamicPersistentTileSchedulerILi128ELi160ELi256ELi128ELb0ELb1ELb1ELb1ELb0ELb1EEEEEEEEEvNT_6ParamsE)
        /*0308*/ 	.word	0x00000040


	//----- nvinfo : EIATTR_REGCOUNT
	.align		4
.L_181:
        /*030c*/ 	.byte	0x04, 0x2f
        /*030e*/ 	.short	(.L_183 - .L_182)
	.align		4
.L_182:
        /*0310*/ 	.word	index@(_ZN7cutlass13device_kernelIN5flash11enable_sm90INS1_16FlashAttnFwdSm90INS1_25CollectiveMainloopFwdSm90ILi2EN4cute5tupleIJNS5_1CILi1EEES8_S8_EEENS6_IJNS7_ILi128EEENS7_ILi160EEENS7_ILi192EEEEEELi192ENS_12float_e4m3_tEfNS_4arch4Sm90ELb0ELb1ELb0ELb0ELb0ELb0ELb0ELb1ELb1ELb1ELb0ELb0EEENS1_21CollectiveEpilogueFwdINS6_IJSA_SC_SB_EEES9_NS_10bfloat16_tESG_Li256ELb0ELb1ELb0ELb1EEENS1_30DynamicPersistentTileSchedulerILi256ELi128ELb0ELb1ELb1EEEEEEEEEvNT_6ParamsE)
        /*0314*/ 	.word	0x000000a8


	//----- nvinfo : EIATTR_FRAME_SIZE
	.align		4
.L_183:
        /*0318*/ 	.byte	0x04, 0x11
        /*031a*/ 	.short	(.L_185 - .L_184)
	.align		4
.L_184:
        /*031c*/ 	.word	index@(_ZN7cutlass13device_kernelIN5flash11enable_sm90INS1_16FlashAttnFwdSm90INS1_25CollectiveMainloopFwdSm90ILi2EN4cute5tupleIJNS5_1CILi1EEES8_S8_EEENS6_IJNS7_ILi128EEENS7_ILi160EEENS7_ILi192EEEEEELi192ENS_12float_e4m3_tEfNS_4arch4Sm90ELb0ELb1ELb0ELb0ELb0ELb0ELb0ELb1ELb1ELb1ELb0ELb0EEENS1_21CollectiveEpilogueFwdINS6_IJSA_SC_SB_EEES9_NS_10bfloat16_tESG_Li256ELb0ELb1ELb0ELb1EEENS1_30DynamicPersistentTileSchedulerILi256ELi128ELb0ELb1ELb1EEEEEEEEEvNT_6ParamsE)
        /*0320*/ 	.word	0x00000030


	//----- nvinfo : EIATTR_REGCOUNT
	.align		4
.L_185:
        /*0324*/ 	.byte	0x04, 0x2f
        /*0326*/ 	.short	(.L_187 - .L_186)
	.align		4
.L_186:
        /*0328*/ 	.word	index@(_ZN7cutlass13device_kernelIN5flash11enable_sm90INS1_16FlashAttnFwdSm90INS1_25CollectiveMainloopFwdSm90ILi2EN4cute5tupleIJNS5_1CILi1EEES8_S8_EEENS6_IJNS7_ILi128EEENS7_ILi160EEENS7_ILi192EEEEEELi192ENS_12float_e4m3_tEfNS_4arch4Sm90ELb0ELb0ELb0ELb1ELb0ELb1ELb0ELb1ELb1ELb1ELb0ELb0EEENS1_21CollectiveEpilogueFwdINS6_IJSA_SC_SB_EEES9_NS_10bfloat16_tESG_Li256ELb1ELb1ELb0ELb1EEENS1_36VarlenDynamicPersistentTileSchedulerILi128ELi160ELi256ELi128ELb0ELb1ELb1ELb0ELb1ELb1EEEEEEEEEvNT_6ParamsE)
        /*032c*/ 	.word	0x000000a8


	//----- nvinfo : EIATTR_FRAME_SIZE
	.align		4
.L_187:
        /*0330*/ 	.byte	0x04, 0x11
        /*0332*/ 	.short	(.L_189 - .L_188)
	.align		4
.L_188:
        /*0334*/ 	.word	index@(_ZN7cutlass13device_kernelIN5flash11enable_sm90INS1_16FlashAttnFwdSm90INS1_25CollectiveMainloopFwdSm90ILi2EN4cute5tupleIJNS5_1CILi1EEES8_S8_EEENS6_IJNS7_ILi128EEENS7_ILi160EEENS7_ILi192EEEEEELi192ENS_12float_e4m3_tEfNS_4arch4Sm90ELb0ELb0ELb0ELb1ELb0ELb1ELb0ELb1ELb1ELb1ELb0ELb0EEENS1_21CollectiveEpilogueFwdINS6_IJSA_SC_SB_EEES9_NS_10bfloat16_tESG_Li256ELb1ELb1ELb0ELb1EEENS1_36VarlenDynamicPersistentTileSchedulerILi128ELi160ELi256ELi128ELb0ELb1ELb1ELb0ELb1ELb1EEEEEEEEEvNT_6ParamsE)
        /*0338*/ 	.word	0x00000098


	//----- nvinfo : EIATTR_REGCOUNT
	.align		4
.L_189:
        /*033c*/ 	.byte	0x04, 0x2f
        /*033e*/ 	.short	(.L_191 - .L_190)
	.align		4
.L_190:
        /*0340*/ 	.word	index@(_ZN7cutlass13device_kernelIN5flash11enable_sm90INS1_16FlashAttnFwdSm90INS1_25CollectiveMainloopFwdSm90ILi2EN4cute5tupleIJNS5_1CILi1EEES8_S8_EEENS6_IJNS7_ILi128EEENS7_ILi160EEENS7_ILi192EEEEEELi192ENS_12float_e4m3_tEfNS_4arch4Sm90ELb0ELb0ELb0ELb1ELb0ELb0ELb0ELb1ELb1ELb1ELb0ELb0EEENS1_21CollectiveEpilogueFwdINS6_IJSA_SC_SB_EEES9_NS_10bfloat16_tESG_Li256ELb1ELb1ELb0ELb1EEENS1_36VarlenDynamicPersistentTileSchedulerILi128ELi160ELi256ELi128ELb0ELb1ELb1ELb0ELb1ELb1EEEEEEEEEvNT_6ParamsE)
        /*0344*/ 	.word	0x000000a8


	//----- nvinfo : EIATTR_FRAME_SIZE
	.align		4
.L_191:
        /*0348*/ 	.byte	0x04, 0x11
        /*034a*/ 	.short	(.L_193 - .L_192)
	.align		4
.L_192:
        /*034c*/ 	.word	index@(_ZN7cutlass13device_kernelIN5flash11enable_sm90INS1_16FlashAttnFwdSm90INS1_25CollectiveMainloopFwdSm90ILi2EN4cute5tupleIJNS5_1CILi1EEES8_S8_EEENS6_IJNS7_ILi128EEENS7_ILi160EEENS7_ILi192EEEEEELi192ENS_12float_e4m3_tEfNS_4arch4Sm90ELb0ELb0ELb0ELb1ELb0ELb0ELb0ELb1ELb1ELb1ELb0ELb0EEENS1_21CollectiveEpilogueFwdINS6_IJSA_SC_SB_EEES9_NS_10bfloat16_tESG_Li256ELb1ELb1ELb0ELb1EEENS1_36VarlenDynamicPersistentTileSchedulerILi128ELi160ELi256ELi128ELb0ELb1ELb1ELb0ELb1ELb1EEEEEEEEEvNT_6ParamsE)
        /*0350*/ 	.word	0x00000030


	//----- nvinfo : EIATTR_REGCOUNT
	.align		4
.L_193:
        /*0354*/ 	.byte	0x04, 0x2f
        /*0356*/ 	.short	(.L_195 - .L_194)
	.align		4
.L_194:
        /*0358*/ 	.word	index@(_ZN7cutlass13device_kernelIN5flash11enable_sm90INS1_16FlashAttnFwdSm90INS1_25CollectiveMainloopFwdSm90ILi2EN4cute5tupleIJNS5_1CILi2EEENS7_ILi1EEES9_EEENS6_IJNS7_ILi128EEENS7_ILi160EEENS7_ILi192EEEEEELi192ENS_12float_e4m3_tEfNS_4arch4Sm90ELb0ELb0ELb0ELb0ELb0ELb0ELb0ELb1ELb1ELb1ELb0ELb0EEENS1_21CollectiveEpilogueFwdINS6_IJSB_SD_SC_EEESA_NS_10bfloat16_tESH_Li256ELb0ELb1ELb0ELb1EEENS1_29StaticPersistentTileSchedulerILb0EEEEEEEEEvNT_6ParamsE)
        /*035c*/ 	.word	0x000000a8


	//----- nvinfo : EIATTR_FRAME_SIZE
	.align		4
.L_195:
        /*0360*/ 	.byte	0x04, 0x11
        /*0362*/ 	.short	(.L_197 - .L_196)
	.align		4
.L_196:
        /*0364*/ 	.word	index@(_ZN7cutlass13device_kernelIN5flash11enable_sm90INS1_16FlashAttnFwdSm90INS1_25CollectiveMainloopFwdSm90ILi2EN4cute5tupleIJNS5_1CILi2EEENS7_ILi1EEES9_EEENS6_IJNS7_ILi128EEENS7_ILi160EEENS7_ILi192EEEEEELi192ENS_12float_e4m3_tEfNS_4arch4Sm90ELb0ELb0ELb0ELb0ELb0ELb0ELb0ELb1ELb1ELb1ELb0ELb0EEENS1_21CollectiveEpilogueFwdINS6_IJSB_SD_SC_EEESA_NS_10bfloat16_tESH_Li256ELb0ELb1ELb0ELb1EEENS1_29StaticPersistentTileSchedulerILb0EEEEEEEEEvNT_6ParamsE)
        /*0368*/ 	.word	0x00000020


	//----- nvinfo : EIATTR_REGCOUNT
	.align		4
.L_197:
        /*036c*/ 	.byte	0x04, 0x2f
        /*036e*/ 	.short	(.L_199 - .L_198)
	.align		4
.L_198:
        /*0370*/ 	.word	index@(_ZN7cutlass13device_kernelIN5flash11enable_sm90INS1_16FlashAttnFwdSm90INS1_25CollectiveMainloopFwdSm90ILi2EN4cute5tupleIJNS5_1CILi1EEES8_S8_EEENS6_IJNS7_ILi128EEENS7_ILi160EEENS7_ILi192EEEEEELi192ENS_12float_e4m3_tEfNS_4arch4Sm90ELb0ELb0ELb0ELb0ELb0ELb0ELb0ELb1ELb1ELb1ELb0ELb0EEENS1_21CollectiveEpilogueFwdINS6_IJSA_SC_SB_EEES9_NS_10bfloat16_tESG_Li256ELb0ELb1ELb0ELb1EEENS1_29StaticPersistentTileSchedulerILb0EEEEEEEEEvNT_6ParamsE)
        /*0374*/ 	.word	0x000000a8


	//----- nvinfo : EIATTR_FRAME_SIZE
	.align		4
.L_199:
        /*0378*/ 	.byte	0x04, 0x11
        /*037a*/ 	.short	(.L_201 - .L_200)
	.align		4
.L_200:
        /*037c*/ 	.word	index@(_ZN7cutlass13device_kernelIN5flash11enable_sm90INS1_16FlashAttnFwdSm90INS1_25CollectiveMainloopFwdSm90ILi2EN4cute5tupleIJNS5_1CILi1EEES8_S8_EEENS6_IJNS7_ILi128EEENS7_ILi160EEENS7_ILi192EEEEEELi192ENS_12float_e4m3_tEfNS_4arch4Sm90ELb0ELb0ELb0ELb0ELb0ELb0ELb0ELb1ELb1ELb1ELb0ELb0EEENS1_21CollectiveEpilogueFwdINS6_IJSA_SC_SB_EEES9_NS_10bfloat16_tESG_Li256ELb0ELb1ELb0ELb1EEENS1_29StaticPersistentTileSchedulerILb0EEEEEEEEEvNT_6ParamsE)
        /*0380*/ 	.word	0x00000018


	//----- nvinfo : EIATTR_REGCOUNT
	.align		4
.L_201:
        /*0384*/ 	.byte	0x04, 0x2f
        /*0386*/ 	.short	(.L_203 - .L_202)
	.align		4
.L_202:
        /*0388*/ 	.word	index@(_ZN7cutlass13device_kernelIN5flash11enable_sm90INS1_16FlashAttnFwdSm90INS1_25CollectiveMainloopFwdSm90ILi2EN4cute5tupleIJNS5_1CILi1EEES8_S8_EEENS6_IJNS7_ILi128EEESA_NS7_ILi256EEEEEELi256ENS_12float_e4m3_tEfNS_4arch4Sm90ELb1ELb0ELb0ELb1ELb0ELb1ELb0ELb1ELb1ELb1ELb0ELb0EEENS1_21CollectiveEpilogueFwdINS6_IJSA_SB_SA_EEES9_NS_10bfloat16_tESF_Li256ELb1ELb1ELb0ELb1EEENS1_36VarlenDynamicPersistentTileSchedulerILi128ELi128ELi256ELi128ELb0ELb1ELb1ELb1ELb1ELb1EEEEEEEEEvNT_6ParamsE)
        /*038c*/ 	.word	0x000000a8


	//----- nvinfo : EIATTR_FRAME_SIZE
	.align		4
.L_203:
        /*0390*/ 	.byte	0x04, 0x11
        /*0392*/ 	.short	(.L_205 - .L_204)
	.align		4
.L_204:
        /*0394*/ 	.word	index@(_ZN7cutlass13device_kernelIN5flash11enable_sm90INS1_16FlashAttnFwdSm90INS1_25CollectiveMainloopFwdSm90ILi2EN4cute5tupleIJNS5_1CILi1EEES8_S8_EEENS6_IJNS7_ILi128EEESA_NS7_ILi256EEEEEELi256ENS_12float_e4m3_tEfNS_4arch4Sm90ELb1ELb0ELb0ELb1ELb0ELb1ELb0ELb1ELb1ELb1ELb0ELb0EEENS1_21CollectiveEpilogueFwdINS6_IJSA_SB_SA_EEES9_NS_10bfloat16_tESF_Li256ELb1ELb1ELb0ELb1EEENS1_36VarlenDynamicPersistentTileSchedulerILi128ELi128ELi256ELi128ELb0ELb1ELb1ELb1ELb1ELb1EEEEEEEEEvNT_6ParamsE)
        /*0398*/ 	.word	0x00000088


	//----- nvinfo : EIATTR_REGCOUNT
	.align		4
.L_205:
        /*039c*/ 	.byte	0x04, 0x2f
        /*039e*/ 	.short	(.L_207 - .L_206)
	.align		4
.L_206:
        /*03a0*/ 	.word	index@(_ZN7cutlass13device_kernelIN5flash11enable_sm90INS1_16FlashAttnFwdSm90INS1_25CollectiveMainloopFwdSm90ILi2EN4cute5tupleIJNS5_1CILi1EEES8_S8_EEENS6_IJNS7_ILi128EEESA_NS7_ILi256EEEEEELi256ENS_12float_e4m3_tEfNS_4arch4Sm90ELb1ELb0ELb0ELb1ELb0ELb0ELb0ELb1ELb1ELb1ELb0ELb0EEENS1_21CollectiveEpilogueFwdINS6_IJSA_SB_SA_EEES9_NS_10bfloat16_tESF_Li256ELb1ELb1ELb0ELb1EEENS1_36VarlenDynamicPersistentTileSchedulerILi128ELi128ELi256ELi128ELb0ELb1ELb1ELb1ELb1ELb1EEEEEEEEEvNT_6ParamsE)
        /*03a4*/ 	.word	0x000000a8


	//----- nvinfo : EIATTR_FRAME_SIZE
	.align		4
.L_207:
        /*03a8*/ 	.byte	0x04, 0x11
        /*03aa*/ 	.short	(.L_209 - .L_208)
	.align		4
.L_208:
        /*03ac*/ 	.word	index@(_ZN7cutlass13device_kernelIN5flash11enable_sm90INS1_16FlashAttnFwdSm90INS1_25CollectiveMainloopFwdSm90ILi2EN4cute5tupleIJNS5_1CILi1EEES8_S8_EEENS6_IJNS7_ILi128EEESA_NS7_ILi256EEEEEELi256ENS_12float_e4m3_tEfNS_4arch4Sm90ELb1ELb0ELb0ELb1ELb0ELb0ELb0ELb1ELb1ELb1ELb0ELb0EEENS1_21CollectiveEpilogueFwdINS6_IJSA_SB_SA_EEES9_NS_10bfloat16_tESF_Li256ELb1ELb1ELb0ELb1EEENS1_36VarlenDynamicPersistentTileSchedulerILi128ELi128ELi256ELi128ELb0ELb1ELb1ELb1ELb1ELb1EEEEEEEEEvNT_6ParamsE)
        /*03b0*/ 	.word	0x00000048


	//----- nvinfo : EIATTR_REGCOUNT
	.align		4
.L_209:
        /*03b4*/ 	.byte	0x04, 0x2f
        /*03b6*/ 	.short	(.L_211 - .L_210)
	.align		4
.L_210:
        /*03b8*/ 	.word	index@(_ZN7cutlass13device_kernelIN5flash11enable_sm90INS1_16FlashAttnFwdSm90INS1_25CollectiveMainloopFwdSm90ILi2EN4cute5tupleIJNS5_1CILi1EEES8_S8_EEENS6_IJNS7_ILi128EEESA_NS7_ILi256EEEEEELi256ENS_12float_e4m3_tEfNS_4arch4Sm90ELb1ELb0ELb0ELb0ELb0ELb0ELb0ELb1ELb1ELb1ELb0ELb0EEENS1_21CollectiveEpilogueFwdINS6_IJSA_SB_SA_EEES9_NS_10bfloat16_tESF_Li256ELb0ELb1ELb0ELb1EEENS1_30DynamicPersistentTileSchedulerILi256ELi128ELb0ELb1ELb1EEEEEEEEEvNT_6ParamsE)
        /*03bc*/ 	.word	0x000000a8


	//----- nvinfo : EIATTR_FRAME_SIZE
	.align		4
.L_211:
        /*03c0*/ 	.byte	0x04, 0x11
        /*03c2*/ 	.short	(.L_213 - .L_212)
	.align		4
.L_212:
        /*03c4*/ 	.word	index@(_ZN7cutlass13device_kernelIN5flash11enable_sm90INS1_16FlashAttnFwdSm90INS1_25CollectiveMainloopFwdSm90ILi2EN4cute5tupleIJNS5_1CILi1EEES8_S8_EEENS6_IJNS7_ILi128EEESA_NS7_ILi256EEEEEELi256ENS_12float_e4m3_tEfNS_4arch4Sm90ELb1ELb0ELb0ELb0ELb0ELb0ELb0ELb1ELb1ELb1ELb0ELb0EEENS1_21CollectiveEpilogueFwdINS6_IJSA_SB_SA_EEES9_NS_10bfloat16_tESF_Li256ELb0ELb1ELb0ELb1EEENS1_30DynamicPersistentTileSchedulerILi256ELi128ELb0ELb1ELb1EEEEEEEEEvNT_6ParamsE)
        /*03c8*/ 	.word	0x00000038


	//----- nvinfo : EIATTR_REGCOUNT
	.align		4
.L_213:
        /*03cc*/ 	.byte	0x04, 0x2f
        /*03ce*/ 	.short	(.L_215 - .L_214)
	.align		4
.L_214:
        /*03d0*/ 	.word	index@(_ZN7cutlass13device_kernelIN5flash11enable_sm90INS1_16FlashAttnFwdSm90INS1_25CollectiveMainloopFwdSm90ILi2EN4cute5tupleIJNS5_1CILi1EEES8_S8_EEENS6_IJNS7_ILi128EEENS7_ILi64EEENS7_ILi256EEEEEELi256ENS_12float_e4m3_tEfNS_4arch4Sm90ELb0ELb1ELb0ELb1ELb0ELb1ELb0ELb1ELb1ELb1ELb0ELb0EEENS1_21CollectiveEpilogueFwdINS6_IJSA_SC_SB_EEES9_NS_10bfloat16_tESG_Li256ELb1ELb1ELb0ELb1EEENS1_36VarlenDynamicPersistentTileSchedulerILi128ELi64ELi256ELi128ELb0ELb1ELb1ELb1ELb0ELb1EEEEEEEEEvNT_6ParamsE)
        /*03d4*/ 	.word	0x000000a8


	//----- nvinfo : EIATTR_FRAME_SIZE
	.align		4
.L_215:
        /*03d8*/ 	.byte	0x04, 0x11
        /*03da*/ 	.short	(.L_217 - .L_216)
	.align		4
.L_216:
        /*03dc*/ 	.word	index@(_ZN7cutlass13device_kernelIN5flash11enable_sm90INS1_16FlashAttnFwdSm90INS1_25CollectiveMainloopFwdSm90ILi2EN4cute5tupleIJNS5_1CILi1EEES8_S8_EEENS6_IJNS7_ILi128EEENS7_ILi64EEENS7_ILi256EEEEEELi256ENS_12float_e4m3_tEfNS_4arch4Sm90ELb0ELb1ELb0ELb1ELb0ELb1ELb0ELb1ELb1ELb1ELb0ELb0EEENS1_21CollectiveEpilogueFwdINS6_IJSA_SC_SB_EEES9_NS_10bfloat16_tESG_Li256ELb1ELb1ELb0ELb1EEENS1_36VarlenDynamicPersistentTileSchedulerILi128ELi64ELi256ELi128ELb0ELb1ELb1ELb1ELb0ELb1EEEEEEEEEvNT_6ParamsE)
        /*03e0*/ 	.word	0x00000078


	//----- nvinfo : EIATTR_REGCOUNT
	.align		4
.L_217:
        /*03e4*/ 	.byte	0x04, 0x2f
        /*03e6*/ 	.short	(.L_219 - .L_218)
	.align		4
.L_218:
        /*03e8*/ 	.word	index@(_ZN7cutlass13device_kernelIN5flash11enable_sm90INS1_16FlashAttnFwdSm90INS1_25CollectiveMainloopFwdSm90ILi2EN4cute5tupleIJNS5_1CILi1EEES8_S8_EEENS6_IJNS7_ILi128EEENS7_ILi64EEENS7_ILi256EEEEEELi256ENS_12float_e4m3_tEfNS_4arch4Sm90ELb0ELb1ELb0ELb1ELb0ELb0ELb0ELb1ELb1ELb1ELb0ELb0EEENS1_21CollectiveEpilogueFwdINS6_IJSA_SC_SB_EEES9_NS_10bfloat16_tESG_Li256ELb1ELb1ELb0ELb1EEENS1_36VarlenDynamicPersistentTileSchedulerILi128ELi64ELi256ELi128ELb0ELb1ELb1ELb1ELb0ELb1EEEEEEEEEvNT_6ParamsE)
        /*03ec*/ 	.word	0x000000a8


	//----- nvinfo : EIATTR_FRAME_SIZE
	.align		4
.L_219:
        /*03f0*/ 	.byte	0x04, 0x11
        /*03f2*/ 	.short	(.L_221 - .L_220)
	.align		4
.L_220:
        /*03f4*/ 	.word	index@(_ZN7cutlass13device_kernelIN5flash11enable_sm90INS1_16FlashAttnFwdSm90INS1_25CollectiveMainloopFwdSm90ILi2EN4cute5tupleIJNS5_1CILi1EEES8_S8_EEENS6_IJNS7_ILi128EEENS7_ILi64EEENS7_ILi256EEEEEELi256ENS_12float_e4m3_tEfNS_4arch4Sm90ELb0ELb1ELb0ELb1ELb0ELb0ELb0ELb1ELb1ELb1ELb0ELb0EEENS1_21CollectiveEpilogueFwdINS6_IJSA_SC_SB_EEES9_NS_10bfloat16_tESG_Li256ELb1ELb1ELb0ELb1EEENS1_36VarlenDynamicPersistentTileSchedulerILi128ELi64ELi256ELi128ELb0ELb1ELb1ELb1ELb0ELb1EEEEEEEEEvNT_6ParamsE)
        /*03f8*/ 	.word	0x00000040


	//----- nvinfo : EIATTR_REGCOUNT
	.align		4
.L_221:
        /*03fc*/ 	.byte	0x04, 0x2f
        /*03fe*/ 	.short	(.L_223 - .L_222)
	.align		4
.L_222:
        /*0400*/ 	.word	index@(_ZN7cutlass13device_kernelIN5flash11enable_sm90INS1_16FlashAttnFwdSm90INS1_25CollectiveMainloopFwdSm90ILi2EN4cute5tupleIJNS5_1CILi1EEES8_S8_EEENS6_IJNS7_ILi128EEENS7_ILi64EEENS7_ILi256EEEEEELi256ENS_12float_e4m3_tEfNS_4arch4Sm90ELb0ELb1ELb0ELb0ELb0ELb0ELb0ELb1ELb1ELb1ELb0ELb0EEENS1_21CollectiveEpilogueFwdINS6_IJSA_SC_SB_EEES9_NS_10bfloat16_tESG_Li256ELb0ELb1ELb0ELb1EEENS1_30DynamicPersistentTileSchedulerILi256ELi128ELb0ELb1ELb1EEEEEEEEEvNT_6ParamsE)
        /*0404*/ 	.word	0x000000a8


	//----- nvinfo : EIATTR_FRAME_SIZE
	.align		4
.L_223:
        /*0408*/ 	.byte	0x04, 0x11
        /*040a*/ 	.short	(.L_225 - .L_224)
	.align		4
.L_224:
        /*040c*/ 	.word	index@(_ZN7cutlass13device_kernelIN5flash11enable_sm90INS1_16FlashAttnFwdSm90INS1_25CollectiveMainloopFwdSm90ILi2EN4cute5tupleIJNS5_1CILi1EEES8_S8_EEENS6_IJNS7_ILi128EEENS7_ILi64EEENS7_ILi256EEEEEELi256ENS_12float_e4m3_tEfNS_4arch4Sm90ELb0ELb1ELb0ELb0ELb0ELb0ELb0ELb1ELb1ELb1ELb0ELb0EEENS1_21CollectiveEpilogueFwdINS6_IJSA_SC_SB_EEES9_NS_10bfloat16_tESG_Li256ELb0ELb1ELb0ELb1EEENS1_30DynamicPersistentTileSchedulerILi256ELi128ELb0ELb1ELb1EEEEEEEEEvNT_6ParamsE)
        /*0410*/ 	.word	0x00000038


	//----- nvinfo : EIATTR_REGCOUNT
	.align		4
.L_225:
        /*0414*/ 	.byte	0x04, 0x2f
        /*0416*/ 	.short	(.L_227 - .L_226)
	.align		4
.L_226:
        /*0418*/ 	.word	index@(_ZN7cutlass13device_kernelIN5flash11enable_sm90INS1_16FlashAttnFwdSm90INS1_25CollectiveMainloopFwdSm90ILi2EN4cute5tupleIJNS5_1CILi1EEES8_S8_EEENS6_IJNS7_ILi128EEESA_NS7_ILi256EEEEEELi256ENS_12float_e4m3_tEfNS_4arch4Sm90ELb0ELb0ELb0ELb1ELb0ELb1ELb0ELb1ELb1ELb1ELb0ELb0EEENS1_21CollectiveEpilogueFwdINS6_IJSA_SB_SA_EEES9_NS_10bfloat16_tESF_Li256ELb1ELb1ELb0ELb1EEENS1_36VarlenDynamicPersistentTileSchedulerILi128ELi128ELi256ELi128ELb0ELb1ELb1ELb0ELb1ELb1EEEEEEEEEvNT_6ParamsE)
        /*041c*/ 	.word	0x000000a8


	//----- nvinfo : EIATTR_FRAME_SIZE
	.align		4
.L_227:
        /*0420*/ 	.byte	0x04, 0x11
        /*0422*/ 	.short	(.L_229 - .L_228)
	.align		4
.L_228:
        /*0424*/ 	.word	index@(_ZN7cutlass13device_kernelIN5flash11enable_sm90INS1_16FlashAttnFwdSm90INS1_25CollectiveMainloopFwdSm90ILi2EN4cute5tupleIJNS5_1CILi1EEES8_S8_EEENS6_IJNS7_ILi128EEESA_NS7_ILi256EEEEEELi256ENS_12float_e4m3_tEfNS_4arch4Sm90ELb0ELb0ELb0ELb1ELb0ELb1ELb0ELb1ELb1ELb1ELb0ELb0EEENS1_21CollectiveEpilogueFwdINS6_IJSA_SB_SA_EEES9_NS_10bfloat16_tESF_Li256ELb1ELb1ELb0ELb1EEENS1_36VarlenDynamicPersistentTileSchedulerILi128ELi128ELi256ELi128ELb0ELb1ELb1ELb0ELb1ELb1EEEEEEEEEvNT_6ParamsE)
        /*0428*/ 	.word	0x00000088


	//----- nvinfo : EIATTR_REGCOUNT
	.align		4
.L_229:
        /*042c*/ 	.byte	0x04, 0x2f
        /*042e*/ 	.short	(.L_231 - .L_230)
	.align		4
.L_230:
        /*0430*/ 	.word	index@(_ZN7cutlass13device_kernelIN5flash11enable_sm90INS1_16FlashAttnFwdSm90INS1_25CollectiveMainloopFwdSm90ILi2EN4cute5tupleIJNS5_1CILi1EEES8_S8_EEENS6_IJNS7_ILi128EEESA_NS7_ILi256EEEEEELi256ENS_12float_e4m3_tEfNS_4arch4Sm90ELb0ELb0ELb0ELb1ELb0ELb0ELb0ELb1ELb1ELb1ELb0ELb0EEENS1_21CollectiveEpilogueFwdINS6_IJSA_SB_SA_EEES9_NS_10bfloat16_tESF_Li256ELb1ELb1ELb0ELb1EEENS1_36VarlenDynamicPersistentTileSchedulerILi128ELi128ELi256ELi128ELb0ELb1ELb1ELb0ELb1ELb1EEEEEEEEEvNT_6ParamsE)
        /*0434*/ 	.word	0x000000a8


	//----- nvinfo : EIATTR_FRAME_SIZE
	.align		4
.L_231:
        /*0438*/ 	.byte	0x04, 0x11
        /*043a*/ 	.short	(.L_233 - .L_232)
	.align		4
.L_232:
        /*043c*/ 	.word	index@(_ZN7cutlass13device_kernelIN5flash11enable_sm90INS1_16FlashAttnFwdSm90INS1_25CollectiveMainloopFwdSm90ILi2EN4cute5tupleIJNS5_1CILi1EEES8_S8_EEENS6_IJNS7_ILi128EEESA_NS7_ILi256EEEEEELi256ENS_12float_e4m3_tEfNS_4arch4Sm90ELb0ELb0ELb0ELb1ELb0ELb0ELb0ELb1ELb1ELb1ELb0ELb0EEENS1_21CollectiveEpilogueFwdINS6_IJSA_SB_SA_EEES9_NS_10bfloat16_tESF_Li256ELb1ELb1ELb0ELb1EEENS1_36VarlenDynamicPersistentTileSchedulerILi128ELi128ELi256ELi128ELb0ELb1ELb1ELb0ELb1ELb1EEEEEEEEEvNT_6ParamsE)
        /*0440*/ 	.word	0x00000040


	//----- nvinfo : EIATTR_REGCOUNT
	.align		4
.L_233:
        /*0444*/ 	.byte	0x04, 0x2f
        /*0446*/ 	.short	(.L_235 - .L_234)
	.align		4
.L_234:
        /*0448*/ 	.word	index@(_ZN7cutlass13device_kernelIN5flash11enable_sm90INS1_16FlashAttnFwdSm90INS1_25CollectiveMainloopFwdSm90ILi2EN4cute5tupleIJNS5_1CILi1EEES8_S8_EEENS6_IJNS7_ILi128EEESA_NS7_ILi256EEEEEELi256ENS_12float_e4m3_tEfNS_4arch4Sm90ELb0ELb0ELb0ELb0ELb0ELb0ELb0ELb1ELb1ELb1ELb0ELb0EEENS1_21CollectiveEpilogueFwdINS6_IJSA_SB_SA_EEES9_NS_10bfloat16_tESF_Li256ELb0ELb1ELb0ELb1EEENS1_29StaticPersistentTileSchedulerILb0EEEEEEEEEvNT_6ParamsE)
        /*044c*/ 	.word	0x000000a8


	//----- nvinfo : EIATTR_FRAME_SIZE
	.align		4
.L_235:
        /*0450*/ 	.byte	0x04, 0x11
        /*0452*/ 	.short	(.L_237 - .L_236)
	.align		4
.L_236:
        /*0454*/ 	.word	index@(_ZN7cutlass13device_kernelIN5flash11enable_sm90INS1_16FlashAttnFwdSm90INS1_25CollectiveMainloopFwdSm90ILi2EN4cute5tupleIJNS5_1CILi1EEES8_S8_EEENS6_IJNS7_ILi128EEESA_NS7_ILi256EEEEEELi256ENS_12float_e4m3_tEfNS_4arch4Sm90ELb0ELb0ELb0ELb0ELb0ELb0ELb0ELb1ELb1ELb1ELb0ELb0EEENS1_21CollectiveEpilogueFwdINS6_IJSA_SB_SA_EEES9_NS_10bfloat16_tESF_Li256ELb0ELb1ELb0ELb1EEENS1_29StaticPersistentTileSchedulerILb0EEEEEEEEEvNT_6ParamsE)
        /*0458*/ 	.word	0x00000030


	//----- nvinfo : EIATTR_MIN_STACK_SIZE
	.align		4
.L_237:
        /*045c*/ 	.byte	0x04, 0x12
        /*045e*/ 	.short	(.L_239 - .L_238)
	.align		4
.L_238:
        /*0460*/ 	.word	index@(_ZN7cutlass13device_kernelIN5flash11enable_sm90INS1_16FlashAttnFwdSm90INS1_25CollectiveMainloopFwdSm90ILi2EN4cute5tupleIJNS5_1CILi1EEES8_S8_EEENS6_IJNS7_ILi128EEESA_NS7_ILi256EEEEEELi256ENS_12float_e4m3_tEfNS_4arch4Sm90ELb0ELb0ELb0ELb0ELb0ELb0ELb0ELb1ELb1ELb1ELb0ELb0EEENS1_21CollectiveEpilogueFwdINS6_IJSA_SB_SA_EEES9_NS_10bfloat16_tESF_Li256ELb0ELb1ELb0ELb1EEENS1_29StaticPersistentTileSchedulerILb0EEEEEEEEEvNT_6ParamsE)
        /*0464*/ 	.word	0x00000030


	//----- nvinfo : EIATTR_MIN_STACK_SIZE
	.align		4
.L_239:
        /*0468*/ 	.byte	0x04, 0x12
        /*046a*/ 	.short	(.L_241 - .L_240)
	.align		4
.L_240:
        /*046c*/ 	.word	index@(_ZN7cutlass13device_kernelIN5flash11enable_sm90INS1_16FlashAttnFwdSm90INS1_25CollectiveMainloopFwdSm90ILi2EN4cute5tupleIJNS5_1CILi1EEES8_S8_EEENS6_IJNS7_ILi128EEESA_NS7_ILi256EEEEEELi256ENS_12float_e4m3_tEfNS_4arch4Sm90ELb0ELb0ELb0ELb1ELb0ELb0ELb0ELb1ELb1ELb1ELb0ELb0EEENS1_21CollectiveEpilogueFwdINS6_IJSA_SB_SA_EEES9_NS_10bfloat16_tESF_Li256ELb1ELb1ELb0ELb1EEENS1_36VarlenDynamicPersistentTileSchedulerILi128ELi128ELi256ELi128ELb0ELb1ELb1ELb0ELb1ELb1EEEEEEEEEvNT_6ParamsE)
        /*0470*/ 	.word	0x00000040


	//----- nvinfo : EIATTR_MIN_STACK_SIZE
	.align		4
.L_241:
        /*0474*/ 	.byte	0x04, 0x12
        /*0476*/ 	.short	(.L_243 - .L_242)
	.align		4
.L_242:
        /*0478*/ 	.word	index@(_ZN7cutlass13device_kernelIN5flash11enable_sm90INS1_16FlashAttnFwdSm90INS1_25CollectiveMainloopFwdSm90ILi2EN4cute5tupleIJNS5_1CILi1EEES8_S8_EEENS6_IJNS7_ILi128EEESA_NS7_ILi256EEEEEELi256ENS_12float_e4m3_tEfNS_4arch4Sm90ELb0ELb0ELb0ELb1ELb0ELb1ELb0ELb1ELb1ELb1ELb0ELb0EEENS1_21CollectiveEpilogueFwdINS6_IJSA_SB_SA_EEES9_NS_10bfloat16_tESF_Li256ELb1ELb1ELb0ELb1EEENS1_36VarlenDynamicPersistentTileSchedulerILi128ELi128ELi256ELi128ELb0ELb1ELb1ELb0ELb1ELb1EEEEEEEEEvNT_6ParamsE)
        /*047c*/ 	.word	0x00000088


	//----- nvinfo : EIATTR_MIN_STACK_SIZE
	.align		4
.L_243:
        /*0480*/ 	.byte	0x04, 0x12
        /*0482*/ 	.short	(.L_245 - .L_244)
	.align		4
.L_244:
        /*0484*/ 	.word	index@(_ZN7cutlass13device_kernelIN5flash11enable_sm90INS1_16FlashAttnFwdSm90INS1_25CollectiveMainloopFwdSm90ILi2EN4cute5tupleIJNS5_1CILi1EEES8_S8_EEENS6_IJNS7_ILi128EEENS7_ILi64EEENS7_ILi256EEEEEELi256ENS_12float_e4m3_tEfNS_4arch4Sm90ELb0ELb1ELb0ELb0ELb0ELb0ELb0ELb1ELb1ELb1ELb0ELb0EEENS1_21CollectiveEpilogueFwdINS6_IJSA_SC_SB_EEES9_NS_10bfloat16_tESG_Li256ELb0ELb1ELb0ELb1EEENS1_30DynamicPersistentTileSchedulerILi256ELi128ELb0ELb1ELb1EEEEEEEEEvNT_6ParamsE)
        /*0488*/ 	.word	0x00000038


	//----- nvinfo : EIATTR_MIN_STACK_SIZE
	.align		4
.L_245:
        /*048c*/ 	.byte	0x04, 0x12
        /*048e*/ 	.short	(.L_247 - .L_246)
	.align		4
.L_246:
        /*0490*/ 	.word	index@(_ZN7cutlass13device_kernelIN5flash11enable_sm90INS1_16FlashAttnFwdSm90INS1_25CollectiveMainloopFwdSm90ILi2EN4cute5tupleIJNS5_1CILi1EEES8_S8_EEENS6_IJNS7_ILi128EEENS7_ILi64EEENS7_ILi256EEEEEELi256ENS_12float_e4m3_tEfNS_4arch4Sm90ELb0ELb1ELb0ELb1ELb0ELb0ELb0ELb1ELb1ELb1ELb0ELb0EEENS1_21CollectiveEpilogueFwdINS6_IJSA_SC_SB_EEES9_NS_10bfloat16_tESG_Li256ELb1ELb1ELb0ELb1EEENS1_36VarlenDynamicPersistentTileSchedulerILi128ELi64ELi256ELi128ELb0ELb1ELb1ELb1ELb0ELb1EEEEEEEEEvNT_6ParamsE)
        /*0494*/ 	.word	0x00000040


	//----- nvinfo : EIATTR_MIN_STACK_SIZE
	.align		4
.L_247:
        /*0498*/ 	.byte	0x04, 0x12
        /*049a*/ 	.short	(.L_249 - .L_248)
	.align		4
.L_248:
        /*049c*/ 	.word	index@(_ZN7cutlass13device_kernelIN5flash11enable_sm90INS1_16FlashAttnFwdSm90INS1_25CollectiveMainloopFwdSm90ILi2EN4cute5tupleIJNS5_1CILi1EEES8_S8_EEENS6_IJNS7_ILi128EEENS7_ILi64EEENS7_ILi256EEEEEELi256ENS_12float_e4m3_tEfNS_4arch4Sm90ELb0ELb1ELb0ELb1ELb0ELb1ELb0ELb1ELb1ELb1ELb0ELb0EEENS1_21CollectiveEpilogueFwdINS6_IJSA_SC_SB_EEES9_NS_10bfloat16_tESG_Li256ELb1ELb1ELb0ELb1EEENS1_36VarlenDynamicPersistentTileSchedulerILi128ELi64ELi256ELi128ELb0ELb1ELb1ELb1ELb0ELb1EEEEEEEEEvNT_6ParamsE)
        /*04a0*/ 	.word	0x00000078


	//----- nvinfo : EIATTR_MIN_STACK_SIZE
	.align		4
.L_249:
        /*04a4*/ 	.byte	0x04, 0x12
        /*04a6*/ 	.short	(.L_251 - .L_250)
	.align		4
.L_250:
        /*04a8*/ 	.word	index@(_ZN7cutlass13device_kernelIN5flash11enable_sm90INS1_16FlashAttnFwdSm90INS1_25CollectiveMainloopFwdSm90ILi2EN4cute5tupleIJNS5_1CILi1EEES8_S8_EEENS6_IJNS7_ILi128EEESA_NS7_ILi256EEEEEELi256ENS_12float_e4m3_tEfNS_4arch4Sm90ELb1ELb0ELb0ELb0ELb0ELb0ELb0ELb1ELb1ELb1ELb0ELb0EEENS1_21CollectiveEpilogueFwdINS6_IJSA_SB_SA_EEES9_NS_10bfloat16_tESF_Li256ELb0ELb1ELb0ELb1EEENS1_30DynamicPersistentTileSchedulerILi256ELi128ELb0ELb1ELb1EEEEEEEEEvNT_6ParamsE)
        /*04ac*/ 	.word	0x00000038


	//----- nvinfo : EIATTR_MIN_STACK_SIZE
	.align		4
.L_251:
        /*04b0*/ 	.byte	0x04, 0x12
        /*04b2*/ 	.short	(.L_253 - .L_252)
	.align		4
.L_252:
        /*04b4*/ 	.word	index@(_ZN7cutlass13device_kernelIN5flash11enable_sm90INS1_16FlashAttnFwdSm90INS1_25CollectiveMainloopFwdSm90ILi2EN4cute5tupleIJNS5_1CILi1EEES8_S8_EEENS6_IJNS7_ILi128EEESA_NS7_ILi256EEEEEELi256ENS_12float_e4m3_tEfNS_4arch4Sm90ELb1ELb0ELb0ELb1ELb0ELb0ELb0ELb1ELb1ELb1ELb0ELb0EEENS1_21CollectiveEpilogueFwdINS6_IJSA_SB_SA_EEES9_NS_10bfloat16_tESF_Li256ELb1ELb1ELb0ELb1EEENS1_36VarlenDynamicPersistentTileSchedulerILi128ELi128ELi256ELi128ELb0ELb1ELb1ELb1ELb1ELb1EEEEEEEEEvNT_6ParamsE)
        /*04b8*/ 	.word	0x00000048


	//----- nvinfo : EIATTR_MIN_STACK_SIZE
	.align		4
.L_253:
        /*04bc*/ 	.byte	0x04, 0x12
        /*04be*/ 	.short	(.L_255 - .L_254)
	.align		4
.L_254:
        /*04c0*/ 	.word	index@(_ZN7cutlass13device_kernelIN5flash11enable_sm90INS1_16FlashAttnFwdSm90INS1_25CollectiveMainloopFwdSm90ILi2EN4cute5tupleIJNS5_1CILi1EEES8_S8_EEENS6_IJNS7_ILi128EEESA_NS7_ILi256EEEEEELi256ENS_12float_e4m3_tEfNS_4arch4Sm90ELb1ELb0ELb0ELb1ELb0ELb1ELb0ELb1ELb1ELb1ELb0ELb0EEENS1_21CollectiveEpilogueFwdINS6_IJSA_SB_SA_EEES9_NS_10bfloat16_tESF_Li256ELb1ELb1ELb0ELb1EEENS1_36VarlenDynamicPersistentTileSchedulerILi128ELi128ELi256ELi128ELb0ELb1ELb1ELb1ELb1ELb1EEEEEEEEEvNT_6ParamsE)
        /*04c4*/ 	.word	0x00000088


	//----- nvinfo : EIATTR_MIN_STACK_SIZE
	.align		4
.L_255:
        /*04c8*/ 	.byte	0x04, 0x12
        /*04ca*/ 	.short	(.L_257 - .L_256)
	.align		4
.L_256:
        /*04cc*/ 	.word	index@(_ZN7cutlass13device_kernelIN5flash11enable_sm90INS1_16FlashAttnFwdSm90INS1_25CollectiveMainloopFwdSm90ILi2EN4cute5tupleIJNS5_1CILi1EEES8_S8_EEENS6_IJNS7_ILi128EEENS7_ILi160EEENS7_ILi192EEEEEELi192ENS_12float_e4m3_tEfNS_4arch4Sm90ELb0ELb0ELb0ELb0ELb0ELb0ELb0ELb1ELb1ELb1ELb0ELb0EEENS1_21CollectiveEpilogueFwdINS6_IJSA_SC_SB_EEES9_NS_10bfloat16_tESG_Li256ELb0ELb1ELb0ELb1EEENS1_29StaticPersistentTileSchedulerILb0EEEEEEEEEvNT_6ParamsE)
        /*04d0*/ 	.word	0x00000018


	//----- nvinfo : EIATTR_MIN_STACK_SIZE
	.align		4
.L_257:
        /*04d4*/ 	.byte	0x04, 0x12
        /*04d6*/ 	.short	(.L_259 - .L_258)
	.align		4
.L_258:
        /*04d8*/ 	.word	index@(_ZN7cutlass13device_kernelIN5flash11enable_sm90INS1_16FlashAttnFwdSm90INS1_25CollectiveMainloopFwdSm90ILi2EN4cute5tupleIJNS5_1CILi2EEENS7_ILi1EEES9_EEENS6_IJNS7_ILi128EEENS7_ILi160EEENS7_ILi192EEEEEELi192ENS_12float_e4m3_tEfNS_4arch4Sm90ELb0ELb0ELb0ELb0ELb0ELb0ELb0ELb1ELb1ELb1ELb0ELb0EEENS1_21CollectiveEpilogueFwdINS6_IJSB_SD_SC_EEESA_NS_10bfloat16_tESH_Li256ELb0ELb1ELb0ELb1EEENS1_29StaticPersistentTileSchedulerILb0EEEEEEEEEvNT_6ParamsE)
        /*04dc*/ 	.word	0x00000020


	//----- nvinfo : EIATTR_MIN_STACK_SIZE
	.align		4
.L_259:
        /*04e0*/ 	.byte	0x04, 0x12
        /*04e2*/ 	.short	(.L_261 - .L_260)
	.align		4
.L_260:
        /*04e4*/ 	.word	index@(_ZN7cutlass13device_kernelIN5flash11enable_sm90INS1_16FlashAttnFwdSm90INS1_25CollectiveMainloopFwdSm90ILi2EN4cute5tupleIJNS5_1CILi1EEES8_S8_EEENS6_IJNS7_ILi128EEENS7_ILi160EEENS7_ILi192EEEEEELi192ENS_12float_e4m3_tEfNS_4arch4Sm90ELb0ELb0ELb0ELb1ELb0ELb0ELb0ELb1ELb1ELb1ELb0ELb0EEENS1_21CollectiveEpilogueFwdINS6_IJSA_SC_SB_EEES9_NS_10bfloat16_tESG_Li256ELb1ELb1ELb0ELb1EEENS1_36VarlenDynamicPersistentTileSchedulerILi128ELi160ELi256ELi128ELb0ELb1ELb1ELb0ELb1ELb1EEEEEEEEEvNT_6ParamsE)
        /*04e8*/ 	.word	0x00000030


	//----- nvinfo : EIATTR_MIN_STACK_SIZE
	.align		4
.L_261:
        /*04ec*/ 	.byte	0x04, 0x12
        /*04ee*/ 	.short	(.L_263 - .L_262)
	.align		4
.L_262:
        /*04f0*/ 	.word	index@(_ZN7cutlass13device_kernelIN5flash11enable_sm90INS1_16FlashAttnFwdSm90INS1_25CollectiveMainloopFwdSm90ILi2EN4cute5tupleIJNS5_1CILi1EEES8_S8_EEENS6_IJNS7_ILi128EEENS7_ILi160EEENS7_ILi192EEEEEELi192ENS_12float_e4m3_tEfNS_4arch4Sm90ELb0ELb0ELb0ELb1ELb0ELb1ELb0ELb1ELb1ELb1ELb0ELb0EEENS1_21CollectiveEpilogueFwdINS6_IJSA_SC_SB_EEES9_NS_10bfloat16_tESG_Li256ELb1ELb1ELb0ELb1EEENS1_36VarlenDynamicPersistentTileSchedulerILi128ELi160ELi256ELi128ELb0ELb1ELb1ELb0ELb1ELb1EEEEEEEEEvNT_6ParamsE)
        /*04f4*/ 	.word	0x00000098


	//----- nvinfo : EIATTR_MIN_STACK_SIZE
	.align		4
.L_263:
        /*04f8*/ 	.byte	0x04, 0x12
        /*04fa*/ 	.short	(.L_265 - .L_264)
	.align		4
.L_264:
        /*04fc*/ 	.word	index@(_ZN7cutlass13device_kernelIN5flash11enable_sm90INS1_16FlashAttnFwdSm90INS1_25CollectiveMainloopFwdSm90ILi2EN4cute5tupleIJNS5_1CILi1EEES8_S8_EEENS6_IJNS7_ILi128EEENS7_ILi160EEENS7_ILi192EEEEEELi192ENS_12float_e4m3_tEfNS_4arch4Sm90ELb0ELb1ELb0ELb0ELb0ELb0ELb0ELb1ELb1ELb1ELb0ELb0EEENS1_21CollectiveEpilogueFwdINS6_IJSA_SC_SB_EEES9_NS_10bfloat16_tESG_Li256ELb0ELb1ELb0ELb1EEENS1_30DynamicPersistentTileSchedulerILi256ELi128ELb0ELb1ELb1EEEEEEEEEvNT_6ParamsE)
        /*0500*/ 	.word	0x00000030


	//----- nvinfo : EIATTR_MIN_STACK_SIZE
	.align		4
.L_265:
        /*0504*/ 	.byte	0x04, 0x12
        /*0506*/ 	.short	(.L_267 - .L_266)
	.align		4
.L_266:
        /*0508*/ 	.word	index@(_ZN7cutlass13device_kernelIN5flash11enable_sm90INS1_16FlashAttnFwdSm90INS1_25CollectiveMainloopFwdSm90ILi2EN4cute5tupleIJNS5_1CILi1EEES8_S8_EEENS6_IJNS7_ILi128EEENS7_ILi160EEENS7_ILi192EEEEEELi192ENS_12float_e4m3_tEfNS_4arch4Sm90ELb0ELb1ELb0ELb1ELb0ELb0ELb0ELb1ELb1ELb1ELb0ELb0EEENS1_21CollectiveEpilogueFwdINS6_IJSA_SC_SB_EEES9_NS_10bfloat16_tESG_Li256ELb1ELb1ELb0ELb1EEENS1_36VarlenDynamicPersistentTileSchedulerILi128ELi160ELi256ELi128ELb0ELb1ELb1ELb1ELb0ELb1EEEEEEEEEvNT_6ParamsE)
        /*050c*/ 	.word	0x00000040


	//----- nvinfo : EIATTR_MIN_STACK_SIZE
	.align		4
.L_267:
        /*0510*/ 	.byte	0x04, 0x12
        /*0512*/ 	.short	(.L_269 - .L_268)
	.align		4
.L_268:
        /*0514*/ 	.word	index@(_ZN7cutlass13device_kernelIN5flash11enable_sm90INS1_16FlashAttnFwdSm90INS1_25CollectiveMainloopFwdSm90ILi2EN4cute5tupleIJNS5_1CILi1EEES8_S8_EEENS6_IJNS7_ILi128EEENS7_ILi160EEENS7_ILi192EEEEEELi192ENS_12float_e4m3_tEfNS_4arch4Sm90ELb0ELb1ELb0ELb1ELb0ELb1ELb0ELb1ELb1ELb1ELb0ELb0EEENS1_21CollectiveEpilogueFwdINS6_IJSA_SC_SB_EEES9_NS_10bfloat16_tESG_Li256ELb1ELb1ELb0ELb1EEENS1_36VarlenDynamicPersistentTileSchedulerILi128ELi160ELi256ELi128ELb0ELb1ELb1ELb1ELb0ELb1EEEEEEEEEvNT_6ParamsE)
        /*0518*/ 	.word	0x00000340


	//----- nvinfo : EIATTR_MIN_STACK_SIZE
	.align		4
.L_269:
        /*051c*/ 	.byte	0x04, 0x12
        /*051e*/ 	.short	(.L_271 - .L_270)
	.align		4
.L_270:
        /*0520*/ 	.word	index@(_ZN7cutlass13device_kernelIN5flash11enable_sm90INS1_16FlashAttnFwdSm90INS1_25CollectiveMainloopFwdSm90ILi2EN4cute5tupleIJNS5_1CILi1EEES8_S8_EEENS6_IJNS7_ILi128EEENS7_ILi160EEENS7_ILi192EEEEEELi192ENS_12float_e4m3_tEfNS_4arch4Sm90ELb1ELb0ELb0ELb0ELb0ELb0ELb0ELb1ELb1ELb1ELb0ELb0EEENS1_21CollectiveEpilogueFwdINS6_IJSA_SC_SB_EEES9_NS_10bfloat16_tESG_Li256ELb0ELb1ELb0ELb1EEENS1_30DynamicPersistentTileSchedulerILi256ELi128ELb0ELb1ELb1EEEEEEEEEvNT_6ParamsE)
        /*0524*/ 	.word	0x00000028


	//----- nvinfo : EIATTR_MIN_STACK_SIZE
	.align		4
.L_271:
        /*0528*/ 	.byte	0x04, 0x12
        /*052a*/ 	.short	(.L_273 - .L_272)
	.align		4
.L_272:
        /*052c*/ 	.word	index@(_ZN7cutlass13device_kernelIN5flash11enable_sm90INS1_16FlashAttnFwdSm90INS1_25CollectiveMainloopFwdSm90ILi2EN4cute5tupleIJNS5_1CILi1EEES8_S8_EEENS6_IJNS7_ILi128EEENS7_ILi160EEENS7_ILi192EEEEEELi192ENS_12float_e4m3_tEfNS_4arch4Sm90ELb1ELb0ELb0ELb1ELb0ELb0ELb0ELb1ELb1ELb1ELb0ELb0EEENS1_21CollectiveEpilogueFwdINS6_IJSA_SC_SB_EEES9_NS_10bfloat16_tESG_Li256ELb1ELb1ELb0ELb1EEENS1_36VarlenDynamicPersistentTileSchedulerILi128ELi160ELi256ELi128ELb0ELb1ELb1ELb1ELb1ELb1EEEEEEEEEvNT_6ParamsE)
        /*0530*/ 	.word	0x00000040


	//----- nvinfo : EIATTR_MIN_STACK_SIZE
	.align		4
.L_273:
        /*0534*/ 	.byte	0x04, 0x12
        /*0536*/ 	.short	(.L_275 - .L_274)
	.align		4
.L_274:
        /*0538*/ 	.word	index@(_ZN7cutlass13device_kernelIN5flash11enable_sm90INS1_16FlashAttnFwdSm90INS1_25CollectiveMainloopFwdSm90ILi2EN4cute5tupleIJNS5_1CILi1EEES8_S8_EEENS6_IJNS7_ILi128EEENS7_ILi160EEENS7_ILi192EEEEEELi192ENS_12float_e4m3_tEfNS_4arch4Sm90ELb1ELb0ELb0ELb1ELb0ELb1ELb0ELb1ELb1ELb1ELb0ELb0EEENS1_21CollectiveEpilogueFwdINS6_IJSA_SC_SB_EEES9_NS_10bfloat16_tESG_Li256ELb1ELb1ELb0ELb1EEENS1_36VarlenDynamicPersistentTileSchedulerILi128ELi160ELi256ELi128ELb0ELb1ELb1ELb1ELb1ELb1EEEEEEEEEvNT_6ParamsE)
        /*053c*/ 	.word	0x00000088


	//----- nvinfo : EIATTR_MIN_STACK_SIZE
	.align		4
.L_275:
        /*0540*/ 	.byte	0x04, 0x12
        /*0542*/ 	.short	(.L_277 - .L_276)
	.align		4
.L_276:
        /*0544*/ 	.word	index@(_ZN7cutlass13device_kernelIN5flash11enable_sm90INS1_16FlashAttnFwdSm90INS1_25CollectiveMainloopFwdSm90ILi2EN4cute5tupleIJNS5_1CILi1EEES8_S8_EEENS6_IJNS7_ILi128EEENS7_ILi224EEESA_EEELi128ENS_12float_e4m3_tEfNS_4arch4Sm90ELb0ELb0ELb0ELb0ELb0ELb0ELb0ELb1ELb1ELb1ELb0ELb0EEENS1_21CollectiveEpilogueFwdINS6_IJSA_SA_SB_EEES9_NS_10bfloat16_tESF_Li256ELb0ELb1ELb0ELb1EEENS1_29StaticPersistentTileSchedulerILb0EEEEEEEEEvNT_6ParamsE)
        /*0548*/ 	.word	0x00000028


	//----- nvinfo : EIATTR_MIN_STACK_SIZE
	.align		4
.L_277:
        /*054c*/ 	.byte	0x04, 0x12
        /*054e*/ 	.short	(.L_279 - .L_278)
	.align		4
.L_278:
        /*0550*/ 	.word	index@(_ZN7cutlass13device_kernelIN5flash11enable_sm90INS1_16FlashAttnFwdSm90INS1_25CollectiveMainloopFwdSm90ILi2EN4cute5tupleIJNS5_1CILi1EEES8_S8_EEENS6_IJNS7_ILi128EEENS7_ILi224EEESA_EEELi128ENS_12float_e4m3_tEfNS_4arch4Sm90ELb0ELb0ELb0ELb1ELb0ELb0ELb0ELb1ELb1ELb1ELb0ELb0EEENS1_21CollectiveEpilogueFwdINS6_IJSA_SA_SB_EEES9_NS_10bfloat16_tESF_Li256ELb1ELb1ELb0ELb1EEENS1_36VarlenDynamicPersistentTileSchedulerILi128ELi224ELi256ELi128ELb0ELb1ELb1ELb0ELb1ELb1EEEEEEEEEvNT_6ParamsE)
        /*0554*/ 	.word	0x00000038


	//----- nvinfo : EIATTR_MIN_STACK_SIZE
	.align		4
.L_279:
        /*0558*/ 	.byte	0x04, 0x12
        /*055a*/ 	.short	(.L_281 - .L_280)
	.align		4
.L_280:
        /*055c*/ 	.word	index@(_ZN7cutlass13device_kernelIN5flash11enable_sm90INS1_16FlashAttnFwdSm90INS1_25CollectiveMainloopFwdSm90ILi2EN4cute5tupleIJNS5_1CILi1EEES8_S8_EEENS6_IJNS7_ILi128EEENS7_ILi224EEESA_EEELi128ENS_12float_e4m3_tEfNS_4arch4Sm90ELb0ELb0ELb0ELb1ELb0ELb1ELb0ELb1ELb1ELb1ELb0ELb0EEENS1_21CollectiveEpilogueFwdINS6_IJSA_SA_SB_EEES9_NS_10bfloat16_tESF_Li256ELb1ELb1ELb0ELb1EEENS1_36VarlenDynamicPersistentTileSchedulerILi128ELi224ELi256ELi128ELb0ELb1ELb1ELb0ELb1ELb1EEEEEEEEEvNT_6ParamsE)
        /*0560*/ 	.word	0x00000108


	//----- nvinfo : EIATTR_MIN_STACK_SIZE
	.align		4
.L_281:
        /*0564*/ 	.byte	0x04, 0x12
        /*0566*/ 	.short	(.L_283 - .L_282)
	.align		4
.L_282:
        /*0568*/ 	.word	index@(_ZN7cutlass13device_kernelIN5flash11enable_sm90INS1_16FlashAttnFwdSm90INS1_25CollectiveMainloopFwdSm90ILi2EN4cute5tupleIJNS5_1CILi1EEES8_S8_EEENS6_IJNS7_ILi128EEENS7_ILi224EEESA_EEELi128ENS_12float_e4m3_tEfNS_4arch4Sm90ELb0ELb1ELb0ELb0ELb0ELb0ELb0ELb1ELb1ELb1ELb0ELb0EEENS1_21CollectiveEpilogueFwdINS6_IJSA_SA_SB_EEES9_NS_10bfloat16_tESF_Li256ELb0ELb1ELb0ELb1EEENS1_30DynamicPersistentTileSchedulerILi256ELi128ELb0ELb1ELb1EEEEEEEEEvNT_6ParamsE)
        /*056c*/ 	.word	0x00000030


	//----- nvinfo : EIATTR_MIN_STACK_SIZE
	.align		4
.L_283:
        /*0570*/ 	.byte	0x04, 0x12
        /*0572*/ 	.short	(.L_285 - .L_284)
	.align		4
.L_284:
        /*0574*/ 	.word	index@(_ZN7cutlass13device_kernelIN5flash11enable_sm90INS1_16FlashAttnFwdSm90INS1_25CollectiveMainloopFwdSm90ILi2EN4cute5tupleIJNS5_1CILi1EEES8_S8_EEENS6_IJNS7_ILi128EEENS7_ILi224EEESA_EEELi128ENS_12float_e4m3_tEfNS_4arch4Sm90ELb0ELb1ELb0ELb1ELb0ELb0ELb0ELb1ELb1ELb1ELb0ELb0EEENS1_21CollectiveEpilogueFwdINS6_IJSA_SA_SB_EEES9_NS_10bfloat16_tESF_Li256ELb1ELb1ELb0ELb1EEENS1_36VarlenDynamicPersistentTileSchedulerILi128ELi224ELi256ELi128ELb0ELb1ELb1ELb1ELb0ELb1EEEEEEEEEvNT_6ParamsE)
        /*0578*/ 	.word	0x00000038


	//----- nvinfo : EIATTR_MIN_STACK_SIZE
	.align		4
.L_285:
        /*057c*/ 	.byte	0x04, 0x12
        /*057e*/ 	.short	(.L_287 - .L_286)
	.align		4
.L_286:
        /*0580*/ 	.word	index@(_ZN7cutlass13device_kernelIN5flash11enable_sm90INS1_16FlashAttnFwdSm90INS1_25CollectiveMainloopFwdSm90ILi2EN4cute5tupleIJNS5_1CILi1EEES8_S8_EEENS6_IJNS7_ILi128EEENS7_ILi224EEESA_EEELi128ENS_12float_e4m3_tEfNS_4arch4Sm90ELb0ELb1ELb0ELb1ELb0ELb1ELb0ELb1ELb1ELb1ELb0ELb0EEENS1_21CollectiveEpilogueFwdINS6_IJSA_SA_SB_EEES9_NS_10bfloat16_tESF_Li256ELb1ELb1ELb0ELb1EEENS1_36VarlenDynamicPersistentTileSchedulerILi128ELi224ELi256ELi128ELb0ELb1ELb1ELb1ELb0ELb1EEEEEEEEEvNT_6ParamsE)
        /*0584*/ 	.word	0x000000d0


	//----- nvinfo : EIATTR_MIN_STACK_SIZE
	.align		4
.L_287:
        /*0588*/ 	.byte	0x04, 0x12
        /*058a*/ 	.short	(.L_289 - .L_288)
	.align		4
.L_288:
        /*058c*/ 	.word	index@(_ZN7cutlass13device_kernelIN5flash11enable_sm90INS1_16FlashAttnFwdSm90INS1_25CollectiveMainloopFwdSm90ILi2EN4cute5tupleIJNS5_1CILi1EEES8_S8_EEENS6_IJNS7_ILi128EEENS7_ILi224EEESA_EEELi128ENS_12float_e4m3_tEfNS_4arch4Sm90ELb1ELb0ELb0ELb0ELb0ELb0ELb0ELb1ELb1ELb1ELb0ELb0EEENS1_21CollectiveEpilogueFwdINS6_IJSA_SA_SB_EEES9_NS_10bfloat16_tESF_Li256ELb0ELb1ELb0ELb1EEENS1_30DynamicPersistentTileSchedulerILi256ELi128ELb0ELb1ELb1EEEEEEEEEvNT_6ParamsE)
        /*0590*/ 	.word	0x00000028


	//----- nvinfo : EIATTR_MIN_STACK_SIZE
	.align		4
.L_289:
        /*0594*/ 	.byte	0x04, 0x12
        /*0596*/ 	.short	(.L_291 - .L_290)
	.align		4
.L_290:
        /*0598*/ 	.word	index@(_ZN7cutlass13device_kernelIN5flash11enable_sm90INS1_16FlashAttnFwdSm90INS1_25CollectiveMainloopFwdSm90ILi2EN4cute5tupleIJNS5_1CILi1EEES8_S8_EEENS6_IJNS7_ILi128EEENS7_ILi224EEESA_EEELi128ENS_12float_e4m3_tEfNS_4arch4Sm90ELb1ELb0ELb0ELb1ELb0ELb0ELb0ELb1ELb1ELb1ELb0ELb0EEENS1_21CollectiveEpilogueFwdINS6_IJSA_SA_SB_EEES9_NS_10bfloat16_tESF_Li256ELb1ELb1ELb0ELb1EEENS1_36VarlenDynamicPersistentTileSchedulerILi128ELi224ELi256ELi128ELb0ELb1ELb1ELb1ELb1ELb1EEEEEEEEEvNT_6ParamsE)
        /*059c*/ 	.word	0x00000038


	//----- nvinfo : EIATTR_MIN_STACK_SIZE
	.align		4
.L_291:
        /*05a0*/ 	.byte	0x04, 0x12
        /*05a2*/ 	.short	(.L_293 - .L_292)
	.align		4
.L_292:
        /*05a4*/ 	.word	index@(_ZN7cutlass13device_kernelIN5flash11enable_sm90INS1_16FlashAttnFwdSm90INS1_25CollectiveMainloopFwdSm90ILi2EN4cute5tupleIJNS5_1CILi1EEES8_S8_EEENS6_IJNS7_ILi128EEENS7_ILi224EEESA_EEELi128ENS_12float_e4m3_tEfNS_4arch4Sm90ELb1ELb0ELb0ELb1ELb0ELb1ELb0ELb1ELb1ELb1ELb0ELb0EEENS1_21CollectiveEpilogueFwdINS6_IJSA_SA_SB_EEES9_NS_10bfloat16_tESF_Li256ELb1ELb1ELb0ELb1EEENS1_36VarlenDynamicPersistentTileSchedulerILi128ELi224ELi256ELi128ELb0ELb1ELb1ELb1ELb1ELb1EEEEEEEEEvNT_6ParamsE)
        /*05a8*/ 	.word	0x00000100


	//----- nvinfo : EIATTR_MIN_STACK_SIZE
	.align		4
.L_293:
        /*05ac*/ 	.byte	0x04, 0x12
        /*05ae*/ 	.short	(.L_295 - .L_294)
	.align		4
.L_294:
        /*05b0*/ 	.word	index@(_ZN7cutlass13device_kernelIN5flash11enable_sm90INS1_16FlashAttnFwdSm90INS1_25CollectiveMainloopFwdSm90ILi2EN4cute5tupleIJNS5_1CILi1EEES8_S8_EEENS6_IJNS7_ILi192EEENS7_ILi128EEENS7_ILi96EEEEEELi96ENS_12float_e4m3_tEfNS_4arch4Sm90ELb0ELb0ELb0ELb0ELb0ELb0ELb0ELb1ELb1ELb1ELb0ELb0EEENS1_21CollectiveEpilogueFwdINS6_IJSA_SC_SB_EEES9_NS_10bfloat16_tESG_Li384ELb0ELb1ELb0ELb1EEENS1_29StaticPersistentTileSchedulerILb0EEEEEEEEEvNT_6ParamsE)
        /*05b4*/ 	.word	0x00000008


	//----- nvinfo : EIATTR_MIN_STACK_SIZE
	.align		4
.L_295:
        /*05b8*/ 	.byte	0x04, 0x12
        /*05ba*/ 	.short	(.L_297 - .L_296)
	.align		4
.L_296:
        /*05bc*/ 	.word	index@(_ZN7cutlass13device_kernelIN5flash11enable_sm90INS1_16FlashAttnFwdSm90INS1_25CollectiveMainloopFwdSm90ILi2EN4cute5tupleIJNS5_1CILi1EEES8_S8_EEENS6_IJNS7_ILi192EEENS7_ILi128EEENS7_ILi96EEEEEELi96ENS_12float_e4m3_tEfNS_4arch4Sm90ELb0ELb0ELb0ELb1ELb0ELb0ELb0ELb1ELb1ELb1ELb0ELb0EEENS1_21CollectiveEpilogueFwdINS6_IJSA_SC_SB_EEES9_NS_10bfloat16_tESG_Li384ELb1ELb1ELb0ELb1EEENS1_36VarlenDynamicPersistentTileSchedulerILi192ELi128ELi384ELi128ELb0ELb1ELb1ELb0ELb1ELb1EEEEEEEEEvNT_6ParamsE)
        /*05c0*/ 	.word	0x00000018


	//----- nvinfo : EIATTR_MIN_STACK_SIZE
	.align		4
.L_297:
        /*05c4*/ 	.byte	0x04, 0x12
        /*05c6*/ 	.short	(.L_299 - .L_298)
	.align		4
.L_298:
        /*05c8*/ 	.word	index@(_ZN7cutlass13device_kernelIN5flash11enable_sm90INS1_16FlashAttnFwdSm90INS1_25CollectiveMainloopFwdSm90ILi2EN4cute5tupleIJNS5_1CILi1EEES8_S8_EEENS6_IJNS7_ILi192EEENS7_ILi128EEENS7_ILi96EEEEEELi96ENS_12float_e4m3_tEfNS_4arch4Sm90ELb0ELb0ELb0ELb1ELb0ELb1ELb0ELb1ELb1ELb1ELb0ELb0EEENS1_21CollectiveEpilogueFwdINS6_IJSA_SC_SB_EEES9_NS_10bfloat16_tESG_Li384ELb1ELb1ELb0ELb1EEENS1_36VarlenDynamicPersistentTileSchedulerILi192ELi128ELi384ELi128ELb0ELb1ELb1ELb0ELb1ELb1EEEEEEEEEvNT_6ParamsE)
        /*05cc*/ 	.word	0x00000080


	//----- nvinfo : EIATTR_MIN_STACK_SIZE
	.align		4
.L_299:
        /*05d0*/ 	.byte	0x04, 0x12
        /*05d2*/ 	.short	(.L_301 - .L_300)
	.align		4
.L_300:
        /*05d4*/ 	.word	index@(_ZN7cutlass13device_kernelIN5flash11enable_sm90INS1_16FlashAttnFwdSm90INS1_25CollectiveMainloopFwdSm90ILi2EN4cute5tupleIJNS5_1CILi1EEES8_S8_EEENS6_IJNS7_ILi192EEENS7_ILi128EEENS7_ILi96EEEEEELi96ENS_12float_e4m3_tEfNS_4arch4Sm90ELb0ELb1ELb0ELb0ELb0ELb0ELb0ELb1ELb1ELb1ELb0ELb0EEENS1_21CollectiveEpilogueFwdINS6_IJSA_SC_SB_EEES9_NS_10bfloat16_tESG_Li384ELb0ELb1ELb0ELb1EEENS1_30DynamicPersistentTileSchedulerILi384ELi128ELb0ELb1ELb1EEEEEEEEEvNT_6ParamsE)
        /*05d8*/ 	.word	0x00000010


	//----- nvinfo : EIATTR_MIN_STACK_SIZE
	.align		4
.L_301:
        /*05dc*/ 	.byte	0x04, 0x12
        /*05de*/ 	.short	(.L_303 - .L_302)
	.align		4
.L_302:
        /*05e0*/ 	.word	index@(_ZN7cutlass13device_kernelIN5flash11enable_sm90INS1_16FlashAttnFwdSm90INS1_25CollectiveMainloopFwdSm90ILi2EN4cute5tupleIJNS5_1CILi1EEES8_S8_EEENS6_IJNS7_ILi192EEENS7_ILi128EEENS7_ILi96EEEEEELi96ENS_12float_e4m3_tEfNS_4arch4Sm90ELb0ELb1ELb0ELb1ELb0ELb0ELb0ELb1ELb1ELb1ELb0ELb0EEENS1_21CollectiveEpilogueFwdINS6_IJSA_SC_SB_EEES9_NS_10bfloat16_tESG_Li384ELb1ELb1ELb0ELb1EEENS1_36VarlenDynamicPersistentTileSchedulerILi192ELi128ELi384ELi128ELb0ELb1ELb1ELb1ELb0ELb1EEEEEEEEEvNT_6ParamsE)
        /*05e4*/ 	.word	0x00000010


	//----- nvinfo : EIATTR_MIN_STACK_SIZE
	.align		4
.L_303:
        /*05e8*/ 	.byte	0x04, 0x12
        /*05ea*/ 	.short	(.L_305 - .L_304)
	.align		4
.L_304:
        /*05ec*/ 	.word	index@(_ZN7cutlass13device_kernelIN5flash11enable_sm90INS1_16FlashAttnFwdSm90INS1_25CollectiveMainloopFwdSm90ILi2EN4cute5tupleIJNS5_1CILi1EEES8_S8_EEENS6_IJNS7_ILi192EEENS7_ILi128EEENS7_ILi96EEEEEELi96ENS_12float_e4m3_tEfNS_4arch4Sm90ELb0ELb1ELb0ELb1ELb0ELb1ELb0ELb1ELb1ELb1ELb0ELb0EEENS1_21CollectiveEpilogueFwdINS6_IJSA_SC_SB_EEES9_NS_10bfloat16_tESG_Li384ELb1ELb1ELb0ELb1EEENS1_36VarlenDynamicPersistentTileSchedulerILi192ELi128ELi384ELi128ELb0ELb1ELb1ELb1ELb0ELb1EEEEEEEEEvNT_6ParamsE)
        /*05f0*/ 	.word	0x00000088


	//----- nvinfo : EIATTR_MIN_STACK_SIZE
	.align		4
.L_305:
        /*05f4*/ 	.byte	0x04, 0x12
        /*05f6*/ 	.short	(.L_307 - .L_306)
	.align		4
.L_306:
        /*05f8*/ 	.word	index@(_ZN7cutlass13device_kernelIN5flash11enable_sm90INS1_16FlashAttnFwdSm90INS1_25CollectiveMainloopFwdSm90ILi2EN4cute5tupleIJNS5_1CILi1EEES8_S8_EEENS6_IJNS7_ILi192EEENS7_ILi128EEENS7_ILi96EEEEEELi96ENS_12float_e4m3_tEfNS_4arch4Sm90ELb1ELb0ELb0ELb0ELb0ELb0ELb0ELb1ELb1ELb1ELb0ELb0EEENS1_21CollectiveEpilogueFwdINS6_IJSA_SC_SB_EEES9_NS_10bfloat16_tESG_Li384ELb0ELb1ELb0ELb1EEENS1_30DynamicPersistentTileSchedulerILi384ELi128ELb0ELb1ELb1EEEEEEEEEvNT_6ParamsE)
        /*05fc*/ 	.word	0x00000010


	//----- nvinfo : EIATTR_MIN_STACK_SIZE
	.align		4
.L_307:
        /*0600*/ 	.byte	0x04, 0x12
        /*0602*/ 	.short	(.L_309 - .L_308)
	.align		4
.L_308:
        /*0604*/ 	.word	index@(_ZN7cutlass13device_kernelIN5flash11enable_sm90INS1_16FlashAttnFwdSm90INS1_25CollectiveMainloopFwdSm90ILi2EN4cute5tupleIJNS5_1CILi1EEES8_S8_EEENS6_IJNS7_ILi192EEENS7_ILi128EEENS7_ILi96EEEEEELi96ENS_12float_e4m3_tEfNS_4arch4Sm90ELb1ELb0ELb0ELb1ELb0ELb0ELb0ELb1ELb1ELb1ELb0ELb0EEENS1_21CollectiveEpilogueFwdINS6_IJSA_SC_SB_EEES9_NS_10bfloat16_tESG_Li384ELb1ELb1ELb0ELb1EEENS1_36VarlenDynamicPersistentTileSchedulerILi192ELi128ELi384ELi128ELb0ELb1ELb1ELb1ELb1ELb1EEEEEEEEEvNT_6ParamsE)
        /*0608*/ 	.word	0x00000020


	//----- nvinfo : EIATTR_MIN_STACK_SIZE
	.align		4
.L_309:
        /*060c*/ 	.byte	0x04, 0x12
        /*060e*/ 	.short	(.L_311 - .L_310)
	.align		4
.L_310:
        /*0610*/ 	.word	index@(_ZN7cutlass13device_kernelIN5flash11enable_sm90INS1_16FlashAttnFwdSm90INS1_25CollectiveMainloopFwdSm90ILi2EN4cute5tupleIJNS5_1CILi1EEES8_S8_EEENS6_IJNS7_ILi192EEENS7_ILi128EEENS7_ILi96EEEEEELi96ENS_12float_e4m3_tEfNS_4arch4Sm90ELb1ELb0ELb0ELb1ELb0ELb1ELb0ELb1ELb1ELb1ELb0ELb0EEENS1_21CollectiveEpilogueFwdINS6_IJSA_SC_SB_EEES9_NS_10bfloat16_tESG_Li384ELb1ELb1ELb0ELb1EEENS1_36VarlenDynamicPersistentTileSchedulerILi192ELi128ELi384ELi128ELb0ELb1ELb1ELb1ELb1ELb1EEEEEEEEEvNT_6ParamsE)
        /*0614*/ 	.word	0x00000090


	//----- nvinfo : EIATTR_MIN_STACK_SIZE
	.align		4
.L_311:
        /*0618*/ 	.byte	0x04, 0x12
        /*061a*/ 	.short	(.L_313 - .L_312)
	.align		4
.L_312:
        /*061c*/ 	.word	index@(_ZN7cutlass13device_kernelIN5flash11enable_sm90INS1_16FlashAttnFwdSm90INS1_25CollectiveMainloopFwdSm90ILi2EN4cute5tupleIJNS5_1CILi1EEES8_S8_EEENS6_IJNS7_ILi192EEENS7_ILi160EEENS7_ILi64EEEEEELi64ENS_12float_e4m3_tEfNS_4arch4Sm90ELb0ELb0ELb0ELb0ELb0ELb0ELb0ELb1ELb1ELb1ELb0ELb0EEENS1_21CollectiveEpilogueFwdINS6_IJSA_SC_SB_EEES9_NS_10bfloat16_tESG_Li384ELb0ELb1ELb0ELb1EEENS1_29StaticPersistentTileSchedulerILb0EEEEEEEEEvNT_6ParamsE)
        /*0620*/ 	.word	0x00000000


	//----- nvinfo : EIATTR_MIN_STACK_SIZE
	.align		4
.L_313:
        /*0624*/ 	.byte	0x04, 0x12
        /*0626*/ 	.short	(.L_315 - .L_314)
	.align		4
.L_314:
        /*0628*/ 	.word	index@(_ZN7cutlass13device_kernelIN5flash11enable_sm90INS1_16FlashAttnFwdSm90INS1_25CollectiveMainloopFwdSm90ILi2EN4cute5tupleIJNS5_1CILi1EEES8_S8_EEENS6_IJNS7_ILi192EEENS7_ILi160EEENS7_ILi64EEEEEELi64ENS_12float_e4m3_tEfNS_4arch4Sm90ELb0ELb0ELb0ELb1ELb0ELb0ELb0ELb1ELb1ELb1ELb0ELb0EEENS1_21CollectiveEpilogueFwdINS6_IJSA_SC_SB_EEES9_NS_10bfloat16_tESG_Li384ELb1ELb1ELb0ELb1EEENS1_36VarlenDynamicPersistentTileSchedulerILi192ELi160ELi384ELi128ELb0ELb1ELb1ELb0ELb1ELb1EEEEEEEEEvNT_6ParamsE)
        /*062c*/ 	.word	0x00000010


	//----- nvinfo : EIATTR_MIN_STACK_SIZE
	.align		4
.L_315:
        /*0630*/ 	.byte	0x04, 0x12
        /*0632*/ 	.short	(.L_317 - .L_316)
	.align		4
.L_316:
        /*0634*/ 	.word	index@(_ZN7cutlass13device_kernelIN5flash11enable_sm90INS1_16FlashAttnFwdSm90INS1_25CollectiveMainloopFwdSm90ILi2EN4cute5tupleIJNS5_1CILi1EEES8_S8_EEENS6_IJNS7_ILi192EEENS7_ILi160EEENS7_ILi64EEEEEELi64ENS_12float_e4m3_tEfNS_4arch4Sm90ELb0ELb0ELb0ELb1ELb0ELb1ELb0ELb1ELb1ELb1ELb0ELb0EEENS1_21CollectiveEpilogueFwdINS6_IJSA_SC_SB_EEES9_NS_10bfloat16_tESG_Li384ELb1ELb1ELb0ELb1EEENS1_36VarlenDynamicPersistentTileSchedulerILi192ELi160ELi384ELi128ELb0ELb1ELb1ELb0ELb1ELb1EEEEEEEEEvNT_6ParamsE)
        /*0638*/ 	.word	0x00000080


	//----- nvinfo : EIATTR_MIN_STACK_SIZE
	.align		4
.L_317:
        /*063c*/ 	.byte	0x04, 0x12
        /*063e*/ 	.short	(.L_319 - .L_318)
	.align		4
.L_318:
        /*0640*/ 	.word	index@(_ZN7cutlass13device_kernelIN5flash11enable_sm90INS1_16FlashAttnFwdSm90INS1_25CollectiveMainloopFwdSm90ILi2EN4cute5tupleIJNS5_1CILi1EEES8_S8_EEENS6_IJNS7_ILi192EEENS7_ILi160EEENS7_ILi64EEEEEELi64ENS_12float_e4m3_tEfNS_4arch4Sm90ELb0ELb1ELb0ELb0ELb0ELb0ELb0ELb1ELb1ELb1ELb0ELb0EEENS1_21CollectiveEpilogueFwdINS6_IJSA_SC_SB_EEES9_NS_10bfloat16_tESG_Li384ELb0ELb1ELb0ELb1EEENS1_30DynamicPersistentTileSchedulerILi384ELi128ELb0ELb1ELb1EEEEEEEEEvNT_6ParamsE)
        /*0644*/ 	.word	0x00000000


	//----- nvinfo : EIATTR_MIN_STACK_SIZE
	.align		4
.L_319:
        /*0648*/ 	.byte	0x04, 0x12
        /*064a*/ 	.short	(.L_321 - .L_320)
	.align		4
.L_320:
        /*064c*/ 	.word	index@(_ZN7cutlass13device_kernelIN5flash11enable_sm90INS1_16FlashAttnFwdSm90INS1_25CollectiveMainloopFwdSm90ILi2EN4cute5tupleIJNS5_1CILi1EEES8_S8_EEENS6_IJNS7_ILi192EEENS7_ILi160EEENS7_ILi64EEEEEELi64ENS_12float_e4m3_tEfNS_4arch4Sm90ELb0ELb1ELb0ELb1ELb0ELb0ELb0ELb1ELb1ELb1ELb0ELb0EEENS1_21CollectiveEpilogueFwdINS6_IJSA_SC_SB_EEES9_NS_10bfloat16_tESG_Li384ELb1ELb1ELb0ELb1EEENS1_36VarlenDynamicPersistentTileSchedulerILi192ELi160ELi384ELi128ELb0ELb1ELb1ELb1ELb0ELb1EEEEEEEEEvNT_6ParamsE)
        /*0650*/ 	.word	0x00000008


	//----- nvinfo : EIATTR_MIN_STACK_SIZE
	.align		4
.L_321:
        /*0654*/ 	.byte	0x04, 0x12
        /*0656*/ 	.short	(.L_323 - .L_322)
	.align		4
.L_322:
        /*0658*/ 	.word	index@(_ZN7cutlass13device_kernelIN5flash11enable_sm90INS1_16FlashAttnFwdSm90INS1_25CollectiveMainloopFwdSm90ILi2EN4cute5tupleIJNS5_1CILi1EEES8_S8_EEENS6_IJNS7_ILi192EEENS7_ILi160EEENS7_ILi64EEEEEELi64ENS_12float_e4m3_tEfNS_4arch4Sm90ELb0ELb1ELb0ELb1ELb0ELb1ELb0ELb1ELb1ELb1ELb0ELb0EEENS1_21CollectiveEpilogueFwdINS6_IJSA_SC_SB_EEES9_NS_10bfloat16_tESG_Li384ELb1ELb1ELb0ELb1EEENS1_36VarlenDynamicPersistentTileSchedulerILi192ELi160ELi384ELi128ELb0ELb1ELb1ELb1ELb0ELb1EEEEEEEEEvNT_6ParamsE)
        /*065c*/ 	.word	0x00000060


	//----- nvinfo : EIATTR_MIN_STACK_SIZE
	.align		4
.L_323:
        /*0660*/ 	.byte	0x04, 0x12
        /*0662*/ 	.short	(.L_325 - .L_324)
	.align		4
.L_324:
        /*0664*/ 	.word	index@(_ZN7cutlass13device_kernelIN5flash11enable_sm90INS1_16FlashAttnFwdSm90INS1_25CollectiveMainloopFwdSm90ILi2EN4cute5tupleIJNS5_1CILi1EEES8_S8_EEENS6_IJNS7_ILi192EEENS7_ILi160EEENS7_ILi64EEEEEELi64ENS_12float_e4m3_tEfNS_4arch4Sm90ELb1ELb0ELb0ELb0ELb0ELb0ELb0ELb1ELb1ELb1ELb0ELb0EEENS1_21CollectiveEpilogueFwdINS6_IJSA_SC_SB_EEES9_NS_10bfloat16_tESG_Li384ELb0ELb1ELb0ELb1EEENS1_30DynamicPersistentTileSchedulerILi384ELi128ELb0ELb1ELb1EEEEEEEEEvNT_6ParamsE)
        /*0668*/ 	.word	0x00000008


	//----- nvinfo : EIATTR_MIN_STACK_SIZE
	.align		4
.L_325:
        /*066c*/ 	.byte	0x04, 0x12
        /*066e*/ 	.short	(.L_327 - .L_326)
	.align		4
.L_326:
        /*0670*/ 	.word	index@(_ZN7cutlass13device_kernelIN5flash11enable_sm90INS1_16FlashAttnFwdSm90INS1_25CollectiveMainloopFwdSm90ILi2EN4cute5tupleIJNS5_1CILi1EEES8_S8_EEENS6_IJNS7_ILi192EEENS7_ILi160EEENS7_ILi64EEEEEELi64ENS_12float_e4m3_tEfNS_4arch4Sm90ELb1ELb0ELb0ELb1ELb0ELb0ELb0ELb1ELb1ELb1ELb0ELb0EEENS1_21CollectiveEpilogueFwdINS6_IJSA_SC_SB_EEES9_NS_10bfloat16_tESG_Li384ELb1ELb1ELb0ELb1EEENS1_36VarlenDynamicPersistentTileSchedulerILi192ELi160ELi384ELi128ELb0ELb1ELb1ELb1ELb1ELb1EEEEEEEEEvNT_6ParamsE)
        /*0674*/ 	.word	0x00000010


	//----- nvinfo : EIATTR_MIN_STACK_SIZE
	.align		4
.L_327:
        /*0678*/ 	.byte	0x04, 0x12
        /*067a*/ 	.short	(.L_329 - .L_328)
	.align		4
.L_328:
        /*067c*/ 	.word	index@(_ZN7cutlass13device_kernelIN5flash11enable_sm90INS1_16FlashAttnFwdSm90INS1_25CollectiveMainloopFwdSm90ILi2EN4cute5tupleIJNS5_1CILi1EEES8_S8_EEENS6_IJNS7_ILi192EEENS7_ILi160EEENS7_ILi64EEEEEELi64ENS_12float_e4m3_tEfNS_4arch4Sm90ELb1ELb0ELb0ELb1ELb0ELb1ELb0ELb1ELb1ELb1ELb0ELb0EEENS1_21CollectiveEpilogueFwdINS6_IJSA_SC_SB_EEES9_NS_10bfloat16_tESG_Li384ELb1ELb1ELb0ELb1EEENS1_36VarlenDynamicPersistentTileSchedulerILi192ELi160ELi384ELi128ELb0ELb1ELb1ELb1ELb1ELb1EEEEEEEEEvNT_6ParamsE)
        /*0680*/ 	.word	0x00000090
.L_329:


//--------------------- .nv.compat                --------------------------
	.section	.nv.compat,"",@"SHT_CUDA_COMPAT_INFO"
	.align	4
        /*0000*/ 	.byte	0x02, 0x09, 0x01, 0x00, 0x02, 0x02, 0x04, 0x00, 0x02, 0x05, 0x05, 0x00, 0x03, 0x07, 0x01, 0x01
        /*0010*/ 	.byte	0x02, 0x03, 0x01, 0x00, 0x02, 0x06, 0x01, 0x00, 0x04, 0x0b, 0x08, 0x00, 0x00, 0x00, 0x00, 0x00
        /*0020*/ 	.byte	0x00, 0x00, 0x00, 0x00


//--------------------- .nv.info._ZN7cutlass13device_kernelIN5flash11enable_sm90INS1_16FlashAttnFwdSm90INS1_25CollectiveMainloopFwdSm90ILi2EN4cute5tupleIJNS5_1CILi1EEES8_S8_EEENS6_IJNS7_ILi128EEESA_NS7_ILi256EEEEEELi256ENS_12float_e4m3_tEfNS_4arch4Sm90ELb0ELb0ELb0ELb0ELb0ELb0ELb0ELb1ELb1ELb1ELb0ELb0EEENS1_21CollectiveEpilogueFwdINS6_IJSA_SB_SA_EEES9_NS_10bfloat16_tESF_Li256ELb0ELb1ELb0ELb1EEENS1_29StaticPersistentTileSchedulerILb0EEEEEEEEEvNT_6ParamsE --------------------------
	.section	.nv.info._ZN7cutlass13device_kernelIN5flash11enable_sm90INS1_16FlashAttnFwdSm90INS1_25CollectiveMainloopFwdSm90ILi2EN4cute5tupleIJNS5_1CILi1EEES8_S8_EEENS6_IJNS7_ILi128EEESA_NS7_ILi256EEEEEELi256ENS_12float_e4m3_tEfNS_4arch4Sm90ELb0ELb0ELb0ELb0ELb0ELb0ELb0ELb1ELb1ELb1ELb0ELb0EEENS1_21CollectiveEpilogueFwdINS6_IJSA_SB_SA_EEES9_NS_10bfloat16_tESF_Li256ELb0ELb1ELb0ELb1EEENS1_29StaticPersistentTileSchedulerILb0EEEEEEEEEvNT_6ParamsE,"",@"SHT_CUDA_INFO"
	.sectionflags	@""
	.align	4


	//----- nvinfo : EIATTR_CUDA_API_VERSION
	.align		4
        /*0000*/ 	.byte	0x04, 0x37
        /*0002*/ 	.short	(.L_331 - .L_330)
.L_330:
        /*0004*/ 	.word	0x00000082


	//----- nvinfo : EIATTR_KPARAM_INFO
	.align		4
.L_331:
        /*0008*/ 	.byte	0x04, 0x17
        /*000a*/ 	.short	(.L_333 - .L_332)
.L_332:
        /*000c*/ 	.word	0x00000000
        /*0010*/ 	.short	0x0000
        /*0012*/ 	.short	0x0070
        /*0014*/ 	.byte	0x00, 0xf0, 0x01, 0x28


	//----- nvinfo : EIATTR_SPARSE_MMA_MASK
	.align		4
.L_333:
        /*0018*/ 	.byte	0x03, 0x50
        /*001a*/ 	.short	0x0000


	//----- nvinfo : EIATTR_MAXREG_COUNT
	.align		4
        /*001c*/ 	.byte	0x03, 0x1b
        /*001e*/ 	.short	0x00a8


	//----- nvinfo : EIATTR_NUM_BARRIERS
	.align		4
        /*0020*/ 	.byte	0x02, 0x4c
        /*0022*/ 	.byte	0x10
	.zero		1


	//----- nvinfo : EIATTR_EXTERNS
	.align		4
        /*0024*/ 	.byte	0x04, 0x0f
        /*0026*/ 	.short	(.L_335 - .L_334)


	//   ....[0]....
	.align		4
.L_334:
        /*0028*/ 	.word	index@(__assertfail)


	//----- nvinfo : EIATTR_ANNOTATIONS
	.align		4
.L_335:
        /*002c*/ 	.byte	0x04, 0x55
        /*002e*/ 	.short	(.L_337 - .L_336)


	//   ....[0]....
.L_336:
        /*0030*/ 	.word	0x00000001
        /*0034*/ 	.byte	0x70, 0x9c, 0x00, 0x00, 0x01, 0x00, 0x00, 0x00, 0x90, 0x9c, 0x00, 0x00, 0x01, 0x00, 0x00, 0x00
        /* <DEDUP_REMOVED lines=24> */
        /*01c4*/ 	.byte	0x80, 0xdc, 0x00, 0x00


	//----- nvinfo : EIATTR_MERCURY_ISA_VERSION
	.align		4
.L_337:
        /*01c8*/ 	.byte	0x03, 0x5f
        /*01ca*/ 	.short	0x0101


	//----- nvinfo : EIATTR_INT_WARP_WIDE_INSTR_OFFSETS
	.align		4
        /*01cc*/ 	.byte	0x04, 0x31
        /*01ce*/ 	.short	(.L_339 - .L_338)


	//   ....[0]....
.L_338:
        /*01d0*/ 	.word	0x00000130


	//   ....[1]....
        /*01d4*/ 	.word	0x00000170


	//   ....[2]....
        /*01d8*/ 	.word	0x000001e0


	//----- nvinfo : EIATTR_COOP_GROUP_MASK_REGIDS
	.align		4
.L_339:
        /*01dc*/ 	.byte	0x04, 0x29
        /*01de*/ 	.short	(.L_341 - .L_340)


	//   ....[0]....
.L_340:
        /*01e0*/ 	.word	0xffffffff


	//   ....[1]....
        /*01e4*/ 	.word	0xffffffff


	//   ....[2]....
        /*01e8*/ 	.word	0xffffffff


	//   ....[3]....
        /*01ec*/ 	.word	0xffffffff


	//   ....[4]....
        /*01f0*/ 	.word	0xffffffff


	//   ....[5]....
        /*01f4*/ 	.word	0xffffffff


	//   ....[6]....
        /*01f8*/ 	.word	0xffffffff


	//   ....[7]....
        /*01fc*/ 	.word	0xffffffff


	//   ....[8]....
        /*0200*/ 	.word	0xffffffff


	//   ....[9]....
        /*0204*/ 	.word	0xffffffff


	//   ....[10]....
        /*0208*/ 	.word	0xffffffff


	//   ....[11]....
        /*020c*/ 	.word	0xffffffff


	//   ....[12]....
        /*0210*/ 	.word	0xffffffff


	//   ....[13]....
        /*0214*/ 	.word	0xffffffff


	//   ....[14]....
        /*0218*/ 	.word	0xffffffff


	//   ....[15]....
        /*021c*/ 	.word	0xffffffff


	//   ....[16]....
        /*0220*/ 	.word	0xffffffff


	//   ....[17]....
        /*0224*/ 	.word	0xffffffff


	//   ....[18]....
        /*0228*/ 	.word	0xffffffff


	//   ....[19]....
        /*022c*/ 	.word	0xffffffff


	//   ....[20]....
        /*0230*/ 	.word	0xffffffff


	//   ....[21]....
        /*0234*/ 	.word	0xffffffff


	//   ....[22]....
        /*0238*/ 	.word	0xffffffff


	//   ....[23]....
        /*023c*/ 	.word	0xffffffff


	//   ....[24]....
        /*0240*/ 	.word	0xffffffff


	//   ....[25]....
        /*0244*/ 	.word	0xffffffff


	//   ....[26]....
        /*0248*/ 	.word	0xffffffff


	//   ....[27]....
        /*024c*/ 	.word	0xffffffff


	//   ....[28]....
        /*0250*/ 	.word	0xffffffff


	//   ....[29]....
        /*0254*/ 	.word	0xffffffff


	//   ....[30]....
        /*0258*/ 	.word	0xffffffff


	//   ....[31]....
        /*025c*/ 	.word	0xffffffff


	//   ....[32]....
        /*0260*/ 	.word	0xffffffff


	//   ....[33]....
        /*0264*/ 	.word	0xffffffff


	//   ....[34]....
        /*0268*/ 	.word	0xffffffff


	//   ....[35]....
        /*026c*/ 	.word	0xffffffff


	//   ....[36]....
        /*0270*/ 	.word	0xffffffff


	//   ....[37]....
        /*0274*/ 	.word	0xffffffff


	//   ....[38]....
        /*0278*/ 	.word	0xffffffff


	//   ....[39]....
        /*027c*/ 	.word	0xffffffff


	//   ....[40]....
        /*0280*/ 	.word	0xffffffff


	//   ....[41]....
        /*0284*/ 	.word	0xffffffff


	//   ....[42]....
        /*0288*/ 	.word	0xffffffff


	//   ....[43]....
        /*028c*/ 	.word	0xffffffff


	//   ....[44]....
        /*0290*/ 	.word	0xffffffff


	//   ....[45]....
        /*0294*/ 	.word	0xffffffff


	//   ....[46]....
        /*0298*/ 	.word	0xffffffff


	//   ....[47]....
        /*029c*/ 	.word	0xffffffff


	//   ....[48]....
        /*02a0*/ 	.word	0xffffffff


	//   ....[49]....
        /*02a4*/ 	.word	0xffffffff


	//   ....[50]....
        /*02a8*/ 	.word	0xffffffff


	//   ....[51]....
        /*02ac*/ 	.word	0xffffffff


	//   ....[52]....
        /*02b0*/ 	.word	0xffffffff


	//   ....[53]....
        /*02b4*/ 	.word	0xffffffff


	//   ....[54]....
        /*02b8*/ 	.word	0xffffffff


	//   ....[55]....
        /*02bc*/ 	.word	0xffffffff


	//   ....[56]....
        /*02c0*/ 	.word	0xffffffff


	//   ....[57]....
        /*02c4*/ 	.word	0xffffffff


	//   ....[58]....
        /*02c8*/ 	.word	0xffffffff


	//   ....[59]....
        /*02cc*/ 	.word	0xffffffff


	//   ....[60]....
        /*02d0*/ 	.word	0xffffffff


	//   ....[61]....
        /*02d4*/ 	.word	0xffffffff


	//   ....[62]....
        /*02d8*/ 	.word	0xffffffff


	//   ....[63]....
        /*02dc*/ 	.word	0xffffffff


	//   ....[64]....
        /*02e0*/ 	.word	0xffffffff


	//   ....[65]....
        /*02e4*/ 	.word	0xffffffff


	//   ....[66]....
        /*02e8*/ 	.word	0xffffffff


	//   ....[67]....
        /*02ec*/ 	.word	0xffffffff


	//   ....[68]....
        /*02f0*/ 	.word	0xffffffff


	//   ....[69]....
        /*02f4*/ 	.word	0xffffffff


	//   ....[70]....
        /*02f8*/ 	.word	0xffffffff


	//   ....[71]....
        /*02fc*/ 	.word	0xffffffff


	//   ....[72]....
        /*0300*/ 	.word	0xffffffff


	//   ....[73]....
        /*0304*/ 	.word	0xffffffff


	//   ....[74]....
        /*0308*/ 	.word	0xffffffff


	//   ....[75]....
        /*030c*/ 	.word	0xffffffff


	//   ....[76]....
        /*0310*/ 	.word	0xffffffff


	//   ....[77]....
        /*0314*/ 	.word	0xffffffff


	//   ....[78]....
        /*0318*/ 	.word	0xffffffff


	//   ....[79]....
        /*031c*/ 	.word	0xffffffff


	//   ....[80]....
        /*0320*/ 	.word	0xffffffff


	//   ....[81]....
        /*0324*/ 	.word	0xffffffff


	//   ....[82]....
        /*0328*/ 	.word	0xffffffff


	//   ....[83]....
        /*032c*/ 	.word	0xffffffff


	//   ....[84]....
        /*0330*/ 	.word	0xffffffff


	//   ....[85]....
        /*0334*/ 	.word	0xffffffff


	//   ....[86]....
        /*0338*/ 	.word	0xffffffff


	//   ....[87]....
        /*033c*/ 	.word	0xffffffff


	//   ....[88]....
        /*0340*/ 	.word	0xffffffff


	//   ....[89]....
        /*0344*/ 	.word	0xffffffff


	//   ....[90]....
        /*0348*/ 	.word	0xffffffff


	//   ....[91]....
        /*034c*/ 	.word	0xffffffff


	//   ....[92]....
        /*0350*/ 	.word	0xffffffff


	//   ....[93]....
        /*0354*/ 	.word	0xffffffff


	//   ....[94]....
        /*0358*/ 	.word	0xffffffff


	//   ....[95]....
        /*035c*/ 	.word	0xffffffff


	//   ....[96]....
        /*0360*/ 	.word	0xffffffff


	//   ....[97]....
        /*0364*/ 	.word	0xffffffff


	//   ....[98]....
        /*0368*/ 	.word	0xffffffff


	//   ....[99]....
        /*036c*/ 	.word	0xffffffff


	//   ....[100]....
        /*0370*/ 	.word	0xffffffff


	//   ....[101]....
        /*0374*/ 	.word	0xffffffff


	//   ....[102]....
        /*0378*/ 	.word	0xffffffff


	//   ....[103]....
        /*037c*/ 	.word	0xffffffff


	//   ....[104]....
        /*0380*/ 	.word	0xffffffff


	//   ....[105]....
        /*0384*/ 	.word	0xffffffff


	//   ....[106]....
        /*0388*/ 	.word	0xffffffff


	//   ....[107]....
        /*038c*/ 	.word	0xffffffff


	//   ....[108]....
        /*0390*/ 	.word	0xffffffff


	//   ....[109]....
        /*0394*/ 	.word	0xffffffff


	//   ....[110]....
        /*0398*/ 	.word	0xffffffff


	//   ....[111]....
        /*039c*/ 	.word	0xffffffff


	//   ....[112]....
        /*03a0*/ 	.word	0xffffffff


	//   ....[113]....
        /*03a4*/ 	.word	0xffffffff


	//   ....[114]....
        /*03a8*/ 	.word	0x0500000f


	//   ....[115]....
        /*03ac*/ 	.word	0x0500000f


	//   ....[116]....
        /*03b0*/ 	.word	0x0500000f


	//   ....[117]....
        /*03b4*/ 	.word	0x0500000f


	//   ....[118]....
        /*03b8*/ 	.word	0x0500000f


	//   ....[119]....
        /*03bc*/ 	.word	0x0500000f


	//   ....[120]....
        /*03c0*/ 	.word	0x0500000f


	//   ....[121]....
        /*03c4*/ 	.word	0x0500000f


	//   ....[122]....
        /*03c8*/ 	.word	0x0500000f


	//   ....[123]....
        /*03cc*/ 	.word	0x0500000f


	//   ....[124]....
        /*03d0*/ 	.word	0x0500000f


	//   ....[125]....
        /*03d4*/ 	.word	0x0500000f


	//   ....[126]....
        /*03d8*/ 	.word	0x0500000f


	//   ....[127]....
        /*03dc*/ 	.word	0x0500000f


	//   ....[128]....
        /*03e0*/ 	.word	0x0500000f


	//   ....[129]....
        /*03e4*/ 	.word	0x0500000f


	//   ....[130]....
        /*03e8*/ 	.word	0x0500000f


	//----- nvinfo : EIATTR_COOP_GROUP_INSTR_OFFSETS
	.align		4
.L_341:
        /*03ec*/ 	.byte	0x04, 0x28
        /*03ee*/ 	.short	(.L_343 - .L_342)


	//   ....[0]....
.L_342:
        /*03f0*/ 	.word	0x00000070


	//   ....[1]....
        /*03f4*/ 	.word	0x00000140


	//   ....[2]....
        /*03f8*/ 	.word	0x00000190


	//   ....[3]....
        /*03fc*/ 	.word	0x000003c0


	//   ....[4]....
        /*0400*/ 	.word	0x00000520


	//   ....[5]....
        /*0404*/ 	.word	0x00000640


	//   ....[6]....
        /*0408*/ 	.word	0x000007a0


	//   ....[7]....
        /*040c*/ 	.word	0x00000f60


	//   ....[8]....
        /*0410*/ 	.word	0x00002580


	//   ....[9]....
        /*0414*/ 	.word	0x00002680


	//   ....[10]....
        /*0418*/ 	.word	0x00002d30


	//   ....[11]....
        /*041c*/ 	.word	0x00002dd0


	//   ....[12]....
        /*0420*/ 	.word	0x000049a0


	//   ....[13]....
        /*0424*/ 	.word	0x000049b0


	//   ....[14]....
        /*0428*/ 	.word	0x000049e0


	//   ....[15]....
        /*042c*/ 	.word	0x000049f0


	//   ....[16]....
        /*0430*/ 	.word	0x000066d0


	//   ....[17]....
        /*0434*/ 	.word	0x000066e0


	//   ....[18]....
        /*0438*/ 	.word	0x00006710


	//   ....[19]....
        /*043c*/ 	.word	0x00006720


	//   ....[20]....
        /*0440*/ 	.word	0x00008020


	//   ....[21]....
        /*0444*/ 	.word	0x00008050


	//   ....[22]....
        /*0448*/ 	.word	0x00008170


	//   ....[23]....
        /*044c*/ 	.word	0x000081a0


	//   ....[24]....
        /*0450*/ 	.word	0x000081e0


	//   ....[25]....
        /*0454*/ 	.word	0x00008210


	//   ....[26]....
        /*0458*/ 	.word	0x00008230


	//   ....[27]....
        /*045c*/ 	.word	0x00008250


	//   ....[28]....
        /*0460*/ 	.word	0x00008260


	//   ....[29]....
        /*0464*/ 	.word	0x00008270


	//   ....[30]....
        /*0468*/ 	.word	0x00008280


	//   ....[31]....
        /*046c*/ 	.word	0x00008290


	//   ....[32]....
        /*0470*/ 	.word	0x000082a0


	//   ....[33]....
        /*0474*/ 	.word	0x000082b0


	//   ....[34]....
        /*0478*/ 	.word	0x000082c0


	//   ....[35]....
        /*047c*/ 	.word	0x000082d0


	//   ....[36]....
        /*0480*/ 	.word	0x000082e0


	//   ....[37]....
        /*0484*/ 	.word	0x000082f0


	//   ....[38]....
        /*0488*/ 	.word	0x00008300


	//   ....[39]....
        /*048c*/ 	.word	0x00008310


	//   ....[40]....
        /*0490*/ 	.word	0x00008320


	//   ....[41]....
        /*0494*/ 	.word	0x00008330


	//   ....[42]....
        /*0498*/ 	.word	0x00008340


	//   ....[43]....
        /*049c*/ 	.word	0x00008350


	//   ....[44]....
        /*04a0*/ 	.word	0x00008360


	//   ....[45]....
        /*04a4*/ 	.word	0x00008370


	//   ....[46]....
        /*04a8*/ 	.word	0x00008380


	//   ....[47]....
        /*04ac*/ 	.word	0x00008390


	//   ....[48]....
        /*04b0*/ 	.word	0x000083a0


	//   ....[49]....
        /*04b4*/ 	.word	0x000083b0


	//   ....[50]....
        /*04b8*/ 	.word	0x000083c0


	//   ....[51]....
        /*04bc*/ 	.word	0x000083d0


	//   ....[52]....
        /*04c0*/ 	.word	0x000083e0


	//   ....[53]....
        /*04c4*/ 	.word	0x00008420


	//   ....[54]....
        /*04c8*/ 	.word	0x00008430


	//   ....[55]....
        /*04cc*/ 	.word	0x00008460


	//   ....[56]....
        /*04d0*/ 	.word	0x00008470


	//   ....[57]....
        /*04d4*/ 	.word	0x000084e0


	//   ....[58]....
        /*04d8*/ 	.word	0x00008520


	//   ....[59]....
        /*04dc*/ 	.word	0x00008550


	//   ....[60]....
        /*04e0*/ 	.word	0x00008570


	//   ....[61]....
        /*04e4*/ 	.word	0x00008590


	//   ....[62]....
        /*04e8*/ 	.word	0x000085a0


	//   ....[63]....
        /*04ec*/ 	.word	0x000085b0


	//   ....[64]....
        /*04f0*/ 	.word	0x000085c0


	//   ....[65]....
        /*04f4*/ 	.word	0x000085d0


	//   ....[66]....
        /*04f8*/ 	.word	0x000085e0


	//   ....[67]....
        /*04fc*/ 	.word	0x000085f0


	//   ....[68]....
        /*0500*/ 	.word	0x00008600


	//   ....[69]....
        /*0504*/ 	.word	0x00008610


	//   ....[70]....
        /*0508*/ 	.word	0x00008620


	//   ....[71]....
        /*050c*/ 	.word	0x00008630


	//   ....[72]....
        /*0510*/ 	.word	0x00008640


	//   ....[73]....
        /*0514*/ 	.word	0x00008650


	//   ....[74]....
        /*0518*/ 	.word	0x00008660


	//   ....[75]....
        /*051c*/ 	.word	0x00008670


	//   ....[76]....
        /*0520*/ 	.word	0x00008680


	//   ....[77]....
        /*0524*/ 	.word	0x00008690


	//   ....[78]....
        /*0528*/ 	.word	0x000086a0


	//   ....[79]....
        /*052c*/ 	.word	0x000086b0


	//   ....[80]....
        /*0530*/ 	.word	0x000086c0


	//   ....[81]....
        /*0534*/ 	.word	0x000086d0


	//   ....[82]....
        /*0538*/ 	.word	0x000086e0


	//   ....[83]....
        /*053c*/ 	.word	0x000086f0


	//   ....[84]....
        /*0540*/ 	.word	0x000090c0


	//   ....[85]....
        /*0544*/ 	.word	0x000090d0


	//   ....[86]....
        /*0548*/ 	.word	0x000090f0


	//   ....[87]....
        /*054c*/ 	.word	0x00009100


	//   ....[88]....
        /*0550*/ 	.word	0x00009620


	//   ....[89]....
        /*0554*/ 	.word	0x00009660


	//   ....[90]....
        /*0558*/ 	.word	0x000097d0


	//   ....[91]....
        /*055c*/ 	.word	0x000097f0


	//   ....[92]....
        /*0560*/ 	.word	0x00009920


	//   ....[93]....
        /*0564*/ 	.word	0x00009940


	//   ....[94]....
        /*0568*/ 	.word	0x00009a80


	//   ....[95]....
        /*056c*/ 	.word	0x00009ac0


	//   ....[96]....
        /*0570*/ 	.word	0x0000a7e0


	//   ....[97]....
        /*0574*/ 	.word	0x0000b3f0


	//   ....[98]....
        /*0578*/ 	.word	0x0000b420


	//   ....[99]....
        /*057c*/ 	.word	0x0000b450


	//   ....[100]....
        /*0580*/ 	.word	0x0000b460


	//   ....[101]....
        /*0584*/ 	.word	0x0000b530


	//   ....[102]....
        /*0588*/ 	.word	0x0000b540


	//   ....[103]....
        /*058c*/ 	.word	0x0000b5c0


	//   ....[104]....
        /*0590*/ 	.word	0x0000b5d0


	//   ....[105]....
        /*0594*/ 	.word	0x0000b650


	//   ....[106]....
        /*0598*/ 	.word	0x0000b660


	//   ....[107]....
        /*059c*/ 	.word	0x0000b6e0


	//   ....[108]....
        /*05a0*/ 	.word	0x0000b6f0


	//   ....[109]....
        /*05a4*/ 	.word	0x0000b770


	//   ....[110]....
        /*05a8*/ 	.word	0x0000b780


	//   ....[111]....
        /*05ac*/ 	.word	0x0000b790


	//   ....[112]....
        /*05b0*/ 	.word	0x0000b7d0


	//   ....[113]....
        /*05b4*/ 	.word	0x0000dab0


	//   ....[114]....
        /*05b8*/ 	.word	0x0000dfd0


	//   ....[115]....
        /*05bc*/ 	.word	0x0000e180


	//   ....[116]....
        /*05c0*/ 	.word	0x0000e1e0


	//   ....[117]....
        /*05c4*/ 	.word	0x0000e270


	//   ....[118]....
        /*05c8*/ 	.word	0x0000e340


	//   ....[119]....
        /*05cc*/ 	.word	0x0000e3a0


	//   ....[120]....
        /*05d0*/ 	.word	0x0000e4b0


	//   ....[121]....
        /*05d4*/ 	.word	0x0000e510


	//   ....[122]....
        /*05d8*/ 	.word	0x0000e600


	//   ....[123]....
        /*05dc*/ 	.word	0x0000e660


	//   ....[124]....
        /*05e0*/ 	.word	0x0000e750


	//   ....[125]....
        /*05e4*/ 	.word	0x0000e7b0


	//   ....[126]....
        /*05e8*/ 	.word	0x0000e8a0


	//   ....[127]....
        /*05ec*/ 	.word	0x0000e900


	//   ....[128]....
        /*05f0*/ 	.word	0x0000e9e0


	//   ....[129]....
        /*05f4*/ 	.word	0x0000ea40


	//   ....[130]....
        /*05f8*/ 	.word	0x0000eb10


	//----- nvinfo : EIATTR_REG_RECONFIG
	.align		4
.L_343:
        /*05fc*/ 	.byte	0x01, 0x54
	.zero		2


	//----- nvinfo : EIATTR_SYSCALL_OFFSETS
	.align		4
        /*0600*/ 	.byte	0x04, 0x46
        /*0602*/ 	.short	(.L_345 - .L_344)


	//   ....[0]....
.L_344:
        /*0604*/ 	.word	0x00001480


	//   ....[1]....
        /*0608*/ 	.word	0x0000a290


	//   ....[2]....
        /*060c*/ 	.word	0x0000a3d0


	//   ....[3]....
        /*0610*/ 	.word	0x0000a510


	//   ....[4]....
        /*0614*/ 	.word	0x0000a630


	//   ....[5]....
        /*0618*/ 	.word	0x0000aff0


	//----- nvinfo : EIATTR_MBARRIER_INSTR_OFFSETS
	.align		4
.L_345:
        /*061c*/ 	.byte	0x04, 0x39
        /*061e*/ 	.short	(.L_347 - .L_346)


	//   ....[0]....
.L_346:
        /*0620*/ 	.word	0x00000270
        /*0624*/ 	.word	0x000000ff
        /*0628*/ 	.word	0x00038800
        /*062c*/ 	.short	0x0100
        /*062e*/ 	.byte	0x08
	.zero		1


	//   ....[1]....
        /*0630*/ 	.word	0x00000280
        /*0634*/ 	.word	0x000000ff
        /*0638*/ 	.word	0x00038820
        /*063c*/ 	.short	0x0100
        /*063e*/ 	.byte	0x08
	.zero		1


	//   ....[2]....
        /*0640*/ 	.word	0x00000370
        /*0644*/ 	.word	0x000000ff
        /*0648*/ 	.word	0x00038830
        /*064c*/ 	.short	0x0100
        /*064e*/ 	.byte	0x08
	.zero		1


	//   ....[3]....
        /*0650*/ 	.word	0x00000380
        /*0654*/ 	.word	0x000000ff
        /*0658*/ 	.word	0x00038840
        /*065c*/ 	.short	0x0100
        /*065e*/ 	.byte	0x08
	.zero		1


	//   ....[4]....
        /*0660*/ 	.word	0x00000390
        /*0664*/ 	.word	0x000000ff
        /*0668*/ 	.word	0x00038838
        /*066c*/ 	.short	0x0100
        /*066e*/ 	.byte	0x08
	.zero		1


	//   ....[5]....
        /*0670*/ 	.word	0x000003a0
        /*0674*/ 	.word	0x000000ff
        /*0678*/ 	.word	0x00038848
        /*067c*/ 	.short	0x0100
        /*067e*/ 	.byte	0x08
	.zero		1


	//   ....[6]....
        /*0680*/ 	.word	0x000004d0
        /*0684*/ 	.word	0x000000ff
        /*0688*/ 	.word	0x00038850
        /*068c*/ 	.short	0x0100
        /*068e*/ 	.byte	0x08
	.zero		1


	//   ....[7]....
        /*0690*/ 	.word	0x000004e0
        /*0694*/ 	.word	0x000000ff
        /*0698*/ 	.word	0x00038860
        /*069c*/ 	.short	0x0100
        /*069e*/ 	.byte	0x08
	.zero		1


	//   ....[8]....
        /*06a0*/ 	.word	0x000004f0
        /*06a4*/ 	.word	0x000000ff
        /*06a8*/ 	.word	0x00038858
        /*06ac*/ 	.short	0x0100
        /*06ae*/ 	.byte	0x08
	.zero		1


	//   ....[9]....
        /*06b0*/ 	.word	0x00000500
        /*06b4*/ 	.word	0x000000ff
        /*06b8*/ 	.word	0x00038868
        /*06bc*/ 	.short	0x0100
        /*06be*/ 	.byte	0x08
	.zero		1


	//   ....[10]....
        /*06c0*/ 	.word	0x000005f0
        /*06c4*/ 	.word	0x000000ff
        /*06c8*/ 	.word	0x00038870
        /*06cc*/ 	.short	0x0100
        /*06ce*/ 	.byte	0x06
	.zero		1


	//   ....[11]....
        /*06d0*/ 	.word	0x00000600
        /*06d4*/ 	.word	0x000000ff
        /*06d8*/ 	.word	0x00038880
        /*06dc*/ 	.short	0x0100
        /*06de*/ 	.byte	0x06
	.zero		1


	//   ....[12]....
        /*06e0*/ 	.word	0x00000610
        /*06e4*/ 	.word	0x000000ff
        /*06e8*/ 	.word	0x00038878
        /*06ec*/ 	.short	0x0100
        /*06ee*/ 	.byte	0x06
	.zero		1


	//   ....[13]....
        /*06f0*/ 	.word	0x00000620
        /*06f4*/ 	.word	0x000000ff
        /*06f8*/ 	.word	0x00038888
        /*06fc*/ 	.short	0x0100
        /*06fe*/ 	.byte	0x06
	.zero		1


	//   ....[14]....
        /*0700*/ 	.word	0x00000750
        /*0704*/ 	.word	0x000000ff
        /*0708*/ 	.word	0x00038890
        /*070c*/ 	.short	0x0100
        /*070e*/ 	.byte	0x08
	.zero		1


	//   ....[15]....
        /*0710*/ 	.word	0x00000760
        /*0714*/ 	.word	0x000000ff
        /*0718*/ 	.word	0x000388a0
        /*071c*/ 	.short	0x0100
        /*071e*/ 	.byte	0x08
	.zero		1


	//   ....[16]....
        /*0720*/ 	.word	0x00000770
        /*0724*/ 	.word	0x000000ff
        /*0728*/ 	.word	0x00038898
        /*072c*/ 	.short	0x0100
        /*072e*/ 	.byte	0x08
	.zero		1


	//   ....[17]....
        /*0730*/ 	.word	0x00000780
        /*0734*/ 	.word	0x000000ff
        /*0738*/ 	.word	0x000388a8
        /*073c*/ 	.short	0x0100
        /*073e*/ 	.byte	0x08
	.zero		1


	//   ....[18]....
        /*0740*/ 	.word	0x000008b0
        /*0744*/ 	.word	0x000000ff
        /*0748*/ 	.word	0x000388b0
        /*074c*/ 	.short	0x0100
        /*074e*/ 	.byte	0x08
	.zero		1


	//   ....[19]....
        /*0750*/ 	.word	0x000008c0
        /*0754*/ 	.word	0x000000ff
        /*0758*/ 	.word	0x000388c0
        /*075c*/ 	.short	0x0100
        /*075e*/ 	.byte	0x08
	.zero		1


	//   ....[20]....
        /*0760*/ 	.word	0x000008d0
        /*0764*/ 	.word	0x000000ff
        /*0768*/ 	.word	0x000388b8
        /*076c*/ 	.short	0x0100
        /*076e*/ 	.byte	0x08
	.zero		1


	//   ....[21]....
        /*0770*/ 	.word	0x000008e0
        /*0774*/ 	.word	0x000000ff
        /*0778*/ 	.word	0x000388c8
        /*077c*/ 	.short	0x0100
        /*077e*/ 	.byte	0x08
	.zero		1


	//   ....[22]....
        /*0780*/ 	.word	0x000014e0
        /*0784*/ 	.word	0x000000ff
        /*0788*/ 	.word	0x00038800
        /*078c*/ 	.short	0x010a
        /*078e*/ 	.byte	0x27
	.zero		1


	//   ....[23]....
        /*0790*/ 	.word	0x00001560
        /*0794*/ 	.word	0x00000003
        /*0798*/ 	.word	0x00038830
        /*079c*/ 	.short	0x010a
        /*079e*/ 	.byte	0x3f
	.zero		1


	//   ....[24]....
        /*07a0*/ 	.word	0x000015d0
        /*07a4*/ 	.word	0x00000003
        /*07a8*/ 	.word	0x00038830
        /*07ac*/ 	.short	0x010a
        /*07ae*/ 	.byte	0x3f
	.zero		1


	//   ....[25]....
        /*07b0*/ 	.word	0x00002970
        /*07b4*/ 	.word	0x00000003
        /*07b8*/ 	.word	0x00000000
        /*07bc*/ 	.short	0x0101
        /*07be*/ 	.byte	0x3f
	.zero		1


	//   ....[26]....
        /*07c0*/ 	.word	0x000040e0
        /*07c4*/ 	.word	0x000000ff
        /*07c8*/ 	.word	0x00038830
        /*07cc*/ 	.short	0x010a
        /*07ce*/ 	.byte	0x06
	.zero		1


	//   ....[27]....
        /*07d0*/ 	.word	0x00004120
        /*07d4*/ 	.word	0x000000ff
        /*07d8*/ 	.word	0x00038830
        /*07dc*/ 	.short	0x010a
        /*07de*/ 	.byte	0x06
	.zero		1


	//   ....[28]....
        /*07e0*/ 	.word	0x00004490
        /*07e4*/ 	.word	0x000000ff
        /*07e8*/ 	.word	0x00038850
        /*07ec*/ 	.short	0x010a
        /*07ee*/ 	.byte	0x06
	.zero		1


	//   ....[29]....
        /*07f0*/ 	.word	0x000044d0
        /*07f4*/ 	.word	0x000000ff
        /*07f8*/ 	.word	0x00038850
        /*07fc*/ 	.short	0x010a
        /*07fe*/ 	.byte	0x06
	.zero		1


	//   ....[30]....
        /*0800*/ 	.word	0x000057e0
        /*0804*/ 	.word	0x00000003
        /*0808*/ 	.word	0x00000000
        /*080c*/ 	.short	0x0101
        /*080e*/ 	.byte	0x3f
	.zero		1


	//   ....[31]....
        /*0810*/ 	.word	0x00005980
        /*0814*/ 	.word	0x000000ff
        /*0818*/ 	.word	0x00000000
        /*081c*/ 	.short	0x0101
        /*081e*/ 	.byte	0x06
	.zero		1


	//   ....[32]....
        /*0820*/ 	.word	0x00006380
        /*0824*/ 	.word	0x000000ff
        /*0828*/ 	.word	0x00038850
        /*082c*/ 	.short	0x010a
        /*082e*/ 	.byte	0x08
	.zero		1


	//   ....[33]....
        /*0830*/ 	.word	0x000063c0
        /*0834*/ 	.word	0x000000ff
        /*0838*/ 	.word	0x00038850
        /*083c*/ 	.short	0x010a
        /*083e*/ 	.byte	0x08
	.zero		1


	//   ....[34]....
        /*0840*/ 	.word	0x00008400
        /*0844*/ 	.word	0x000000ff
        /*0848*/ 	.word	0x00000000
        /*084c*/ 	.short	0x0101
        /*084e*/ 	.byte	0x08
	.zero		1


	//   ....[35]....
        /*0850*/ 	.word	0x00009640
        /*0854*/ 	.word	0x000000ff
        /*0858*/ 	.word	0x00000000
        /*085c*/ 	.short	0x0101
        /*085e*/ 	.byte	0x27
	.zero		1


	//   ....[36]....
        /*0860*/ 	.word	0x0000aa60
        /*0864*/ 	.word	0x00000004
        /*0868*/ 	.word	0x00038880
        /*086c*/ 	.short	0x010a
        /*086e*/ 	.byte	0x3f
	.zero		1


	//   ....[37]....
        /*0870*/ 	.word	0x0000ac60
        /*0874*/ 	.word	0x00000004
        /*0878*/ 	.word	0x00038840
        /*087c*/ 	.short	0x010a
        /*087e*/ 	.byte	0x3f
	.zero		1


	//   ....[38]....
        /*0880*/ 	.word	0x0000b8c0
        /*0884*/ 	.word	0x000000ff
        /*0888*/ 	.word	0x00038800
        /*088c*/ 	.short	0x0107
        /*088e*/ 	.byte	0x29
	.zero		1


	//   ....[39]....
        /*0890*/ 	.word	0x0000b910
        /*0894*/ 	.word	0x000000ff
        /*0898*/ 	.word	0x00038800
        /*089c*/ 	.short	0x0101
        /*089e*/ 	.byte	0x29
	.zero		1


	//   ....[40]....
        /*08a0*/ 	.word	0x0000b940
        /*08a4*/ 	.word	0x000000ff
        /*08a8*/ 	.word	0x00038820
        /*08ac*/ 	.short	0x010a
        /*08ae*/ 	.byte	0x29
	.zero		1


	//   ....[41]....
        /*08b0*/ 	.word	0x0000bc30
        /*08b4*/ 	.word	0x00000006
        /*08b8*/ 	.word	0x00038880
        /*08bc*/ 	.short	0x010a
        /*08be*/ 	.byte	0x3f
	.zero		1


	//   ....[42]....
        /*08c0*/ 	.word	0x0000bf80
        /*08c4*/ 	.word	0x00000006
        /*08c8*/ 	.word	0x00038840
        /*08cc*/ 	.short	0x010a
        /*08ce*/ 	.byte	0x3f
	.zero		1


	//   ....[43]....
        /*08d0*/ 	.word	0x0000c340
        /*08d4*/ 	.word	0x00000013
        /*08d8*/ 	.word	0x00038870
        /*08dc*/ 	.short	0x010a
        /*08de*/ 	.byte	0x3f
	.zero		1


	//   ....[44]....
        /*08e0*/ 	.word	0x0000c3b0
        /*08e4*/ 	.word	0x00000013
        /*08e8*/ 	.word	0x00038860
        /*08ec*/ 	.short	0x010a
        /*08ee*/ 	.byte	0x3f
	.zero		1


	//   ....[45]....
        /*08f0*/ 	.word	0x0000cd60
        /*08f4*/ 	.word	0x00000013
        /*08f8*/ 	.word	0x00038850
        /*08fc*/ 	.short	0x0101
        /*08fe*/ 	.byte	0x3f
	.zero		1


	//   ....[46]....
        /*0900*/ 	.word	0x0000cde0
        /*0904*/ 	.word	0x00000013
        /*0908*/ 	.word	0x00000000
        /*090c*/ 	.short	0x0101
        /*090e*/ 	.byte	0x3f
	.zero		1


	//   ....[47]....
        /*0910*/ 	.word	0x0000cee0
        /*0914*/ 	.word	0x00000003
        /*0918*/ 	.word	0x00038870
        /*091c*/ 	.short	0x010a
        /*091e*/ 	.byte	0x3f
	.zero		1


	//   ....[48]....
        /*0920*/ 	.word	0x0000cf50
        /*0924*/ 	.word	0x00000003
        /*0928*/ 	.word	0x00038860
        /*092c*/ 	.short	0x010a
        /*092e*/ 	.byte	0x3f
	.zero		1


	//   ....[49]....
        /*0930*/ 	.word	0x0000d8c0
        /*0934*/ 	.word	0x00000003
        /*0938*/ 	.word	0x00038850
        /*093c*/ 	.short	0x0101
        /*093e*/ 	.byte	0x3f
	.zero		1


	//   ....[50]....
        /*0940*/ 	.word	0x0000d960
        /*0944*/ 	.word	0x00000003
        /*0948*/ 	.word	0x00000000
        /*094c*/ 	.short	0x0101
        /*094e*/ 	.byte	0x3f
	.zero		1


	//   ....[51]....
        /*0950*/ 	.word	0x0000da60
        /*0954*/ 	.word	0x00000009
        /*0958*/ 	.word	0x00038820
        /*095c*/ 	.short	0x010a
        /*095e*/ 	.byte	0x3f
	.zero		1


	//   ....[52]....
        /*0960*/ 	.word	0x0000dbd0
        /*0964*/ 	.word	0x00000005
        /*0968*/ 	.word	0x00000000
        /*096c*/ 	.short	0x010a
        /*096e*/ 	.byte	0x3f
	.zero		1


	//   ....[53]....
        /*0970*/ 	.word	0x0000dc40
        /*0974*/ 	.word	0x00000007
        /*0978*/ 	.word	0x00000000
        /*097c*/ 	.short	0x010a
        /*097e*/ 	.byte	0x3f
	.zero		1


	//   ....[54]....
        /*0980*/ 	.word	0x0000dca0
        /*0984*/ 	.word	0x00000005
        /*0988*/ 	.word	0x00038860
        /*098c*/ 	.short	0x010a
        /*098e*/ 	.byte	0x3f
	.zero		1


	//   ....[55]....
        /*0990*/ 	.word	0x0000dcf0
        /*0994*/ 	.word	0x00000003
        /*0998*/ 	.word	0x00038860
        /*099c*/ 	.short	0x010a
        /*099e*/ 	.byte	0x3f
	.zero		1


	//   ....[56]....
        /*09a0*/ 	.word	0x0000dd30
        /*09a4*/ 	.word	0x00000005
        /*09a8*/ 	.word	0x00038880
        /*09ac*/ 	.short	0x010a
        /*09ae*/ 	.byte	0x3f
	.zero		1


	//   ....[57]....
        /*09b0*/ 	.word	0x0000dd50
        /*09b4*/ 	.word	0x00000003
        /*09b8*/ 	.word	0x00038880
        /*09bc*/ 	.short	0x010a
        /*09be*/ 	.byte	0x3f
	.zero		1


	//   ....[58]....
        /*09c0*/ 	.word	0x0000ddc0
        /*09c4*/ 	.word	0x00000003
        /*09c8*/ 	.word	0x00038800
        /*09cc*/ 	.short	0x010a
        /*09ce*/ 	.byte	0x3f
	.zero		1


	//   ....[59]....
        /*09d0*/ 	.word	0x0000de10
        /*09d4*/ 	.word	0x00000003
        /*09d8*/ 	.word	0x00038830
        /*09dc*/ 	.short	0x010a
        /*09de*/ 	.byte	0x3f
	.zero		1


	//   ....[60]....
        /*09e0*/ 	.word	0x0000de70
        /*09e4*/ 	.word	0x00000005
        /*09e8*/ 	.word	0x00038830
        /*09ec*/ 	.short	0x010a
        /*09ee*/ 	.byte	0x3f
	.zero		1


	//   ....[61]....
        /*09f0*/ 	.word	0x0000ded0
        /*09f4*/ 	.word	0x00000005
        /*09f8*/ 	.word	0x00038850
        /*09fc*/ 	.short	0x010a
        /*09fe*/ 	.byte	0x3f
	.zero		1


	//   ....[62]....
        /*0a00*/ 	.word	0x0000df30
        /*0a04*/ 	.word	0x00000007
        /*0a08*/ 	.word	0x00038850
        /*0a0c*/ 	.short	0x010a
        /*0a0e*/ 	.byte	0x3f
	.zero		1


	//   ....[63]....
        /*0a10*/ 	.word	0x0000e080
        /*0a14*/ 	.word	0x00000004
        /*0a18*/ 	.word	0x00038880
        /*0a1c*/ 	.short	0x010a
        /*0a1e*/ 	.byte	0x3f
	.zero		1


	//   ....[64]....
        /*0a20*/ 	.word	0x0000e0d0
        /*0a24*/ 	.word	0x00000004
        /*0a28*/ 	.word	0x00038840
        /*0a2c*/ 	.short	0x010a
        /*0a2e*/ 	.byte	0x3f
	.zero		1


	//   ....[65]....
        /*0a30*/ 	.word	0x0000eb50
        /*0a34*/ 	.word	0x00000012
        /*0a38*/ 	.word	0x00038820
        /*0a3c*/ 	.short	0x010a
        /*0a3e*/ 	.byte	0x3f
	.zero		1


	//   ....[66]....
        /*0a40*/ 	.word	0x0000eba0
        /*0a44*/ 	.word	0x00000006
        /*0a48*/ 	.word	0x00038880
        /*0a4c*/ 	.short	0x010a
        /*0a4e*/ 	.byte	0x3f
	.zero		1


	//   ....[67]....
        /*0a50*/ 	.word	0x0000ebf0
        /*0a54*/ 	.word	0x00000006
        /*0a58*/ 	.word	0x00038840
        /*0a5c*/ 	.short	0x010a
        /*0a5e*/ 	.byte	0x3f
	.zero		1


	//   ....[68]....
        /*0a60*/ 	.word	0x0000ec40
        /*0a64*/ 	.word	0x00000013
        /*0a68*/ 	.word	0x00038870
        /*0a6c*/ 	.short	0x010a
        /*0a6e*/ 	.byte	0x3f
	.zero		1


	//   ....[69]....
        /*0a70*/ 	.word	0x0000ec90
        /*0a74*/ 	.word	0x00000013
        /*0a78*/ 	.word	0x00038860
        /*0a7c*/ 	.short	0x010a
        /*0a7e*/ 	.byte	0x3f
	.zero		1


	//   ....[70]....
        /*0a80*/ 	.word	0x0000ece0
        /*0a84*/ 	.word	0x00000003
        /*0a88*/ 	.word	0x00038870
        /*0a8c*/ 	.short	0x010a
        /*0a8e*/ 	.byte	0x3f
	.zero		1


	//   ....[71]....
        /*0a90*/ 	.word	0x0000ed30
        /*0a94*/ 	.word	0x00000003
        /*0a98*/ 	.word	0x00038860
        /*0a9c*/ 	.short	0x010a
        /*0a9e*/ 	.byte	0x3f
	.zero		1


	//   ....[72]....
        /*0aa0*/ 	.word	0x0000ed80
        /*0aa4*/ 	.word	0x00000009
        /*0aa8*/ 	.word	0x00038820
        /*0aac*/ 	.short	0x010a
        /*0aae*/ 	.byte	0x3f
	.zero		1


	//   ....[73]....
        /*0ab0*/ 	.word	0x0000edd0
        /*0ab4*/ 	.word	0x00000005
        /*0ab8*/ 	.word	0x00000000
        /*0abc*/ 	.short	0x010a
        /*0abe*/ 	.byte	0x3f
	.zero		1


	//   ....[74]....
        /*0ac0*/ 	.word	0x0000ee20
        /*0ac4*/ 	.word	0x00000007
        /*0ac8*/ 	.word	0x00000000
        /*0acc*/ 	.short	0x010a
        /*0ace*/ 	.byte	0x3f
	.zero		1


	//   ....[75]....
        /*0ad0*/ 	.word	0x0000ee70
        /*0ad4*/ 	.word	0x00000005
        /*0ad8*/ 	.word	0x00038860
        /*0adc*/ 	.short	0x010a
        /*0ade*/ 	.byte	0x3f
	.zero		1


	//   ....[76]....
        /*0ae0*/ 	.word	0x0000eec0
        /*0ae4*/ 	.word	0x00000003
        /*0ae8*/ 	.word	0x00038860
        /*0aec*/ 	.short	0x010a
        /*0aee*/ 	.byte	0x3f
	.zero		1


	//   ....[77]....
        /*0af0*/ 	.word	0x0000ef10
        /*0af4*/ 	.word	0x00000005
        /*0af8*/ 	.word	0x00038880
        /*0afc*/ 	.short	0x010a
        /*0afe*/ 	.byte	0x3f
	.zero		1


	//----- nvinfo : EIATTR_NUM_MBARRIERS
	.align		4
.L_347:
        /*0b00*/ 	.byte	0x03, 0x38
        /*0b02*/ 	.short	0x0016


	//----- nvinfo : EIATTR_EXIT_INSTR_OFFSETS
	.align		4
        /*0b04*/ 	.byte	0x04, 0x1c
        /*0b06*/ 	.short	(.L_349 - .L_348)


	//   ....[0]....
.L_348:
        /*0b08*/ 	.word	0x00000a30


	//   ....[1]....
        /*0b0c*/ 	.word	0x00009c20


	//   ....[2]....
        /*0b10*/ 	.word	0x0000dad0


	//   ....[3]....
        /*0b14*/ 	.word	0x0000dda0


	//----- nvinfo : EIATTR_MAX_THREADS
	.align		4
.L_349:
        /*0b18*/ 	.byte	0x04, 0x05
        /*0b1a*/ 	.short	(.L_351 - .L_350)
.L_350:
        /*0b1c*/ 	.word	0x00000180
        /*0b20*/ 	.word	0x00000001
        /*0b24*/ 	.word	0x00000001


	//----- nvinfo : EIATTR_CRS_STACK_SIZE
	.align		4
.L_351:
        /*0b28*/ 	.byte	0x04, 0x1e
        /*0b2a*/ 	.short	(.L_353 - .L_352)
.L_352:
        /*0b2c*/ 	.word	0x00000000


	//----- nvinfo : EIATTR_CBANK_PARAM_SIZE
	.align		4
.L_353:
        /*0b30*/ 	.byte	0x03, 0x19
        /*0b32*/ 	.short	0x0a70


	//----- nvinfo : EIATTR_PARAM_CBANK
	.align		4
        /*0b34*/ 	.byte	0x04, 0x0a
        /*0b36*/ 	.short	(.L_355 - .L_354)
	.align		4
.L_354:
        /*0b38*/ 	.word	index@(.nv.constant0._ZN7cutlass13device_kernelIN5flash11enable_sm90INS1_16FlashAttnFwdSm90INS1_25CollectiveMainloopFwdSm90ILi2EN4cute5tupleIJNS5_1CILi1EEES8_S8_EEENS6_IJNS7_ILi128EEESA_NS7_ILi256EEEEEELi256ENS_12float_e4m3_tEfNS_4arch4Sm90ELb0ELb0ELb0ELb0ELb0ELb0ELb0ELb1ELb1ELb1ELb0ELb0EEENS1_21CollectiveEpilogueFwdINS6_IJSA_SB_SA_EEES9_NS_10bfloat16_tESF_Li256ELb0ELb1ELb0ELb1EEENS1_29StaticPersistentTileSchedulerILb0EEEEEEEEEvNT_6ParamsE)
        /*0b3c*/ 	.short	0x0210
        /*0b3e*/ 	.short	0x0a70


	//----- nvinfo : EIATTR_SW_WAR
	.align		4
.L_355:
        /*0b40*/ 	.byte	0x04, 0x36
        /*0b42*/ 	.short	(.L_357 - .L_356)
.L_356:
        /*0b44*/ 	.word	0x00000008
.L_357:


//--------------------- .nv.info._ZN7cutlass13device_kernelIN5flash11enable_sm90INS1_16FlashAttnFwdSm90INS1_25CollectiveMainloopFwdSm90ILi2EN4cute5tupleIJNS5_1CILi1EEES8_S8_EEENS6_IJNS7_ILi128EEESA_NS7_ILi256EEEEEELi256ENS_12float_e4m3_tEfNS_4arch4Sm90ELb0ELb0ELb0ELb1ELb0ELb0ELb0ELb1ELb1ELb1ELb0ELb0EEENS1_21CollectiveEpilogueFwdINS6_IJSA_SB_SA_EEES9_NS_10bfloat16_tESF_Li256ELb1ELb1ELb0ELb1EEENS1_36VarlenDynamicPersistentTileSchedulerILi128ELi128ELi256ELi128ELb0ELb1ELb1ELb0ELb1ELb1EEEEEEEEEvNT_6ParamsE --------------------------
	.section	.nv.info._ZN7cutlass13device_kernelIN5flash11enable_sm90INS1_16FlashAttnFwdSm90INS1_25CollectiveMainloopFwdSm90ILi2EN4cute5tupleIJNS5_1CILi1EEES8_S8_EEENS6_IJNS7_ILi128EEESA_NS7_ILi256EEEEEELi256ENS_12float_e4m3_tEfNS_4arch4Sm90ELb0ELb0ELb0ELb1ELb0ELb0ELb0ELb1ELb1ELb1ELb0ELb0EEENS1_21CollectiveEpilogueFwdINS6_IJSA_SB_SA_EEES9_NS_10bfloat16_tESF_Li256ELb1ELb1ELb0ELb1EEENS1_36VarlenDynamicPersistentTileSchedulerILi128ELi128ELi256ELi128ELb0ELb1ELb1ELb0ELb1ELb1EEEEEEEEEvNT_6ParamsE,"",@"SHT_CUDA_INFO"
	.sectionflags	@""
	.align	4


	//----- nvinfo : EIATTR_CUDA_API_VERSION
	.align		4
        /*0000*/ 	.byte	0x04, 0x37
        /*0002*/ 	.short	(.L_359 - .L_358)
.L_358:
        /*0004*/ 	.word	0x00000082


	//----- nvinfo : EIATTR_KPARAM_INFO
	.align		4
.L_359:
        /*0008*/ 	.byte	0x04, 0x17
        /*000a*/ 	.short	(.L_361 - .L_360)
.L_360:
        /*000c*/ 	.word	0x00000000
        /*0010*/ 	.short	0x0000
        /*0012*/ 	.short	0x0070
        /*0014*/ 	.byte	0x00, 0xf0, 0x01, 0x2a


	//----- nvinfo : EIATTR_SPARSE_MMA_MASK
	.align		4
.L_361:
        /*0018*/ 	.byte	0x03, 0x50
        /*001a*/ 	.short	0x0000


	//----- nvinfo : EIATTR_MAXREG_COUNT
	.align		4
        /*001c*/ 	.byte	0x03, 0x1b
        /*001e*/ 	.short	0x00a8


	//----- nvinfo : EIATTR_NUM_BARRIERS
	.align		4
        /*0020*/ 	.byte	0x02, 0x4c
        /*0022*/ 	.byte	0x10
	.zero		1


	//----- nvinfo : EIATTR_EXTERNS
	.align		4
        /*0024*/ 	.byte	0x04, 0x0f
        /*0026*/ 	.short	(.L_363 - .L_362)


	//   ....[0]....
	.align		4
.L_362:
        /*0028*/ 	.word	index@(__assertfail)


	//----- nvinfo : EIATTR_ANNOTATIONS
	.align		4
.L_363:
        /*002c*/ 	.byte	0x04, 0x55
        /*002e*/ 	.short	(.L_365 - .L_364)


	//   ....[0]....
.L_364:
        /* <DEDUP_REMOVED lines=42> */
        /*02c4*/ 	.byte	0x40, 0x14, 0x01, 0x00, 0x01, 0x00, 0x00, 0x00, 0x50, 0x15, 0x01, 0x00


	//----- nvinfo : EIATTR_MERCURY_ISA_VERSION
	.align		4
.L_365:
        /*02d0*/ 	.byte	0x03, 0x5f
        /*02d2*/ 	.short	0x0101


	//----- nvinfo : EIATTR_UNUSED_LOAD_BYTE_OFFSET
	.align		4
        /*02d4*/ 	.byte	0x04, 0x44
        /*02d6*/ 	.short	(.L_367 - .L_366)


	//   ....[0]....
.L_366:
        /*02d8*/ 	.word	0x00000a40
        /*02dc*/ 	.word	0x0000fff0


	//   ....[1]....
        /*02e0*/ 	.word	0x00007a90
        /*02e4*/ 	.word	0x0000fff0


	//----- nvinfo : EIATTR_INT_WARP_WIDE_INSTR_OFFSETS
	.align		4
.L_367:
        /*02e8*/ 	.byte	0x04, 0x31
        /*02ea*/ 	.short	(.L_369 - .L_368)


	//   ....[0]....
.L_368:
        /*02ec*/ 	.word	0x00000130


	//   ....[1]....
        /*02f0*/ 	.word	0x00000170


	//   ....[2]....
        /*02f4*/ 	.word	0x000001e0


	//   ....[3]....
        /*02f8*/ 	.word	0x0000c910


	//   ....[4]....
        /*02fc*/ 	.word	0x0000c9a0


	//   ....[5]....
        /*0300*/ 	.word	0x0000fab0


	//   ....[6]....
        /*0304*/ 	.word	0x0000fb10


	//----- nvinfo : EIATTR_COOP_GROUP_MASK_REGIDS
	.align		4
.L_369:
        /*0308*/ 	.byte	0x04, 0x29
        /*030a*/ 	.short	(.L_371 - .L_370)


	//   ....[0]....
.L_370:
        /*030c*/ 	.word	0xffffffff


	//   ....[1]....
        /*0310*/ 	.word	0xffffffff


	//   ....[2]....
        /*0314*/ 	.word	0xffffffff


	//   ....[3]....
        /*0318*/ 	.word	0xffffffff


	//   ....[4]....
        /*031c*/ 	.word	0xffffffff


	//   ....[5]....
        /*0320*/ 	.word	0xffffffff


	//   ....[6]....
        /*0324*/ 	.word	0xffffffff


	//   ....[7]....
        /*0328*/ 	.word	0xffffffff


	//   ....[8]....
        /*032c*/ 	.word	0xffffffff


	//   ....[9]....
        /*0330*/ 	.word	0xffffffff


	//   ....[10]....
        /*0334*/ 	.word	0xffffffff


	//   ....[11]....
        /*0338*/ 	.word	0xffffffff


	//   ....[12]....
        /*033c*/ 	.word	0xffffffff


	//   ....[13]....
        /*0340*/ 	.word	0xffffffff


	//   ....[14]....
        /*0344*/ 	.word	0xffffffff


	//   ....[15]....
        /*0348*/ 	.word	0xffffffff


	//   ....[16]....
        /*034c*/ 	.word	0xffffffff


	//   ....[17]....
        /*0350*/ 	.word	0xffffffff


	//   ....[18]....
        /*0354*/ 	.word	0xffffffff


	//   ....[19]....
        /*0358*/ 	.word	0xffffffff


	//   ....[20]....
        /*035c*/ 	.word	0xffffffff


	//   ....[21]....
        /*0360*/ 	.word	0xffffffff


	//   ....[22]....
        /*0364*/ 	.word	0xffffffff


	//   ....[23]....
        /*0368*/ 	.word	0xffffffff


	//   ....[24]....
        /*036c*/ 	.word	0xffffffff


	//   ....[25]....
        /*0370*/ 	.word	0xffffffff


	//   ....[26]....
        /*0374*/ 	.word	0xffffffff


	//   ....[27]....
        /*0378*/ 	.word	0xffffffff


	//   ....[28]....
        /*037c*/ 	.word	0xffffffff


	//   ....[29]....
        /*0380*/ 	.word	0xffffffff


	//   ....[30]....
        /*0384*/ 	.word	0xffffffff


	//   ....[31]....
        /*0388*/ 	.word	0xffffffff


	//   ....[32]....
        /*038c*/ 	.word	0xffffffff


	//   ....[33]....
        /*0390*/ 	.word	0xffffffff


	//   ....[34]....
        /*0394*/ 	.word	0xffffffff


	//   ....[35]....
        /*0398*/ 	.word	0xffffffff


	//   ....[36]....
        /*039c*/ 	.word	0xffffffff


	//   ....[37]....
        /*03a0*/ 	.word	0xffffffff


	//   ....[38]....
        /*03a4*/ 	.word	0xffffffff


	//   ....[39]....
        /*03a8*/ 	.word	0xffffffff


	//   ....[40]....
        /*03ac*/ 	.word	0xffffffff


	//   ....[41]....
        /*03b0*/ 	.word	0xffffffff


	//   ....[42]....
        /*03b4*/ 	.word	0xffffffff


	//   ....[43]....
        /*03b8*/ 	.word	0xffffffff


	//   ....[44]....
        /*03bc*/ 	.word	0xffffffff


	//   ....[45]....
        /*03c0*/ 	.word	0xffffffff


	//   ....[46]....
        /*03c4*/ 	.word	0xffffffff


	//   ....[47]....
        /*03c8*/ 	.word	0xffffffff


	//   ....[48]....
        /*03cc*/ 	.word	0xffffffff


	//   ....[49]....
        /*03d0*/ 	.word	0xffffffff


	//   ....[50]....
        /*03d4*/ 	.word	0xffffffff


	//   ....[51]....
        /*03d8*/ 	.word	0xffffffff


	//   ....[52]....
        /*03dc*/ 	.word	0xffffffff


	//   ....[53]....
        /*03e0*/ 	.word	0xffffffff


	//   ....[54]....
        /*03e4*/ 	.word	0xffffffff


	//   ....[55]....
        /*03e8*/ 	.word	0xffffffff


	//   ....[56]....
        /*03ec*/ 	.word	0xffffffff


	//   ....[57]....
        /*03f0*/ 	.word	0xffffffff


	//   ....[58]....
        /*03f4*/ 	.word	0xffffffff


	//   ....[59]....
        /*03f8*/ 	.word	0xffffffff


	//   ....[60]....
        /*03fc*/ 	.word	0xffffffff


	//   ....[61]....
        /*0400*/ 	.word	0xffffffff


	//   ....[62]....
        /*0404*/ 	.word	0xffffffff


	//   ....[63]....
        /*0408*/ 	.word	0xffffffff


	//   ....[64]....
        /*040c*/ 	.word	0xffffffff


	//   ....[65]....
        /*0410*/ 	.word	0xffffffff


	//   ....[66]....
        /*0414*/ 	.word	0xffffffff


	//   ....[67]....
        /*0418*/ 	.word	0xffffffff


	//   ....[68]....
        /*041c*/ 	.word	0xffffffff


	//   ....[69]....
        /*0420*/ 	.word	0xffffffff


	//   ....[70]....
        /*0424*/ 	.word	0xffffffff


	//   ....[71]....
        /*0428*/ 	.word	0xffffffff


	//   ....[72]....
        /*042c*/ 	.word	0xffffffff


	//   ....[73]....
        /*0430*/ 	.word	0xffffffff


	//   ....[74]....
        /*0434*/ 	.word	0xffffffff


	//   ....[75]....
        /*0438*/ 	.word	0xffffffff


	//   ....[76]....
        /*043c*/ 	.word	0xffffffff


	//   ....[77]....
        /*0440*/ 	.word	0xffffffff


	//   ....[78]....
        /*0444*/ 	.word	0xffffffff


	//   ....[79]....
        /*0448*/ 	.word	0xffffffff


	//   ....[80]....
        /*044c*/ 	.word	0xffffffff


	//   ....[81]....
        /*0450*/ 	.word	0xffffffff


	//   ....[82]....
        /*0454*/ 	.word	0xffffffff


	//   ....[83]....
        /*0458*/ 	.word	0xffffffff


	//   ....[84]....
        /*045c*/ 	.word	0xffffffff


	//   ....[85]....
        /*0460*/ 	.word	0xffffffff


	//   ....[86]....
        /*0464*/ 	.word	0xffffffff


	//   ....[87]....
        /*0468*/ 	.word	0xffffffff


	//   ....[88]....
        /*046c*/ 	.word	0xffffffff


	//   ....[89]....
        /*0470*/ 	.word	0xffffffff


	//   ....[90]....
        /*0474*/ 	.word	0xffffffff


	//   ....[91]....
        /*0478*/ 	.word	0xffffffff


	//   ....[92]....
        /*047c*/ 	.word	0xffffffff


	//   ....[93]....
        /*0480*/ 	.word	0xffffffff


	//   ....[94]....
        /*0484*/ 	.word	0xffffffff


	//   ....[95]....
        /*0488*/ 	.word	0xffffffff


	//   ....[96]....
        /*048c*/ 	.word	0xffffffff


	//   ....[97]....
        /*0490*/ 	.word	0xffffffff


	//   ....[98]....
        /*0494*/ 	.word	0xffffffff


	//   ....[99]....
        /*0498*/ 	.word	0xffffffff


	//   ....[100]....
        /*049c*/ 	.word	0xffffffff


	//   ....[101]....
        /*04a0*/ 	.word	0xffffffff


	//   ....[102]....
        /*04a4*/ 	.word	0xffffffff


	//   ....[103]....
        /*04a8*/ 	.word	0xffffffff


	//   ....[104]....
        /*04ac*/ 	.word	0xffffffff


	//   ....[105]....
        /*04b0*/ 	.word	0xffffffff


	//   ....[106]....
        /*04b4*/ 	.word	0xffffffff


	//   ....[107]....
        /*04b8*/ 	.word	0xffffffff


	//   ....[108]....
        /*04bc*/ 	.word	0xffffffff


	//   ....[109]....
        /*04c0*/ 	.word	0xffffffff


	//   ....[110]....
        /*04c4*/ 	.word	0xffffffff


	//   ....[111]....
        /*04c8*/ 	.word	0xffffffff


	//   ....[112]....
        /*04cc*/ 	.word	0xffffffff


	//   ....[113]....
        /*04d0*/ 	.word	0xffffffff


	//   ....[114]....
        /*04d4*/ 	.word	0xffffffff


	//   ....[115]....
        /*04d8*/ 	.word	0xffffffff


	//   ....[116]....
        /*04dc*/ 	.word	0xffffffff


	//   ....[117]....
        /*04e0*/ 	.word	0xffffffff


	//   ....[118]....
        /*04e4*/ 	.word	0xffffffff


	//   ....[119]....
        /*04e8*/ 	.word	0xffffffff


	//   ....[120]....
        /*04ec*/ 	.word	0xffffffff


	//   ....[121]....
        /*04f0*/ 	.word	0xffffffff


	//   ....[122]....
        /*04f4*/ 	.word	0xffffffff


	//   ....[123]....
        /*04f8*/ 	.word	0xffffffff


	//   ....[124]....
        /*04fc*/ 	.word	0xffffffff


	//   ....[125]....
        /*0500*/ 	.word	0xffffffff


	//   ....[126]....
        /*0504*/ 	.word	0xffffffff


	//   ....[127]....
        /*0508*/ 	.word	0xffffffff


	//   ....[128]....
        /*050c*/ 	.word	0xffffffff


	//   ....[129]....
        /*0510*/ 	.word	0xffffffff


	//   ....[130]....
        /*0514*/ 	.word	0xffffffff


	//   ....[131]....
        /*0518*/ 	.word	0xffffffff


	//   ....[132]....
        /*051c*/ 	.word	0xffffffff


	//   ....[133]....
        /*0520*/ 	.word	0xffffffff


	//   ....[134]....
        /*0524*/ 	.word	0xffffffff


	//   ....[135]....
        /*0528*/ 	.word	0xffffffff


	//   ....[136]....
        /*052c*/ 	.word	0xffffffff


	//   ....[137]....
        /*0530*/ 	.word	0xffffffff


	//   ....[138]....
        /*0534*/ 	.word	0xffffffff


	//   ....[139]....
        /*0538*/ 	.word	0xffffffff


	//   ....[140]....
        /*053c*/ 	.word	0xffffffff


	//   ....[141]....
        /*0540*/ 	.word	0xffffffff


	//   ....[142]....
        /*0544*/ 	.word	0xffffffff


	//   ....[143]....
        /*0548*/ 	.word	0xffffffff


	//   ....[144]....
        /*054c*/ 	.word	0xffffffff


	//   ....[145]....
        /*0550*/ 	.word	0xffffffff


	//   ....[146]....
        /*0554*/ 	.word	0xffffffff


	//   ....[147]....
        /*0558*/ 	.word	0xffffffff


	//   ....[148]....
        /*055c*/ 	.word	0xffffffff


	//   ....[149]....
        /*0560*/ 	.word	0xffffffff


	//   ....[150]....
        /*0564*/ 	.word	0xffffffff


	//   ....[151]....
        /*0568*/ 	.word	0xffffffff


	//   ....[152]....
        /*056c*/ 	.word	0xffffffff


	//   ....[153]....
        /*0570*/ 	.word	0xffffffff


	//   ....[154]....
        /*0574*/ 	.word	0xffffffff


	//   ....[155]....
        /*0578*/ 	.word	0x0500000f


	//   ....[156]....
        /*057c*/ 	.word	0x0500000f


	//   ....[157]....
        /*0580*/ 	.word	0x0500000f


	//   ....[158]....
        /*0584*/ 	.word	0x0500000f


	//   ....[159]....
        /*0588*/ 	.word	0x0500000f


	//   ....[160]....
        /*058c*/ 	.word	0x0500000f


	//   ....[161]....
        /*0590*/ 	.word	0x0500000f


	//   ....[162]....
        /*0594*/ 	.word	0x0500000f


	//   ....[163]....
        /*0598*/ 	.word	0x0500000f


	//   ....[164]....
        /*059c*/ 	.word	0x0500000f


	//   ....[165]....
        /*05a0*/ 	.word	0x0500000f


	//   ....[166]....
        /*05a4*/ 	.word	0x0500000f


	//   ....[167]....
        /*05a8*/ 	.word	0x0500000f


	//   ....[168]....
        /*05ac*/ 	.word	0x0500000f


	//   ....[169]....
        /*05b0*/ 	.word	0x0500000f


	//   ....[170]....
        /*05b4*/ 	.word	0x0500000f


	//   ....[171]....
        /*05b8*/ 	.word	0x0500000f


	//   ....[172]....
        /*05bc*/ 	.word	0x0500000f


	//----- nvinfo : EIATTR_COOP_GROUP_INSTR_OFFSETS
	.align		4
.L_371:
        /*05c0*/ 	.byte	0x04, 0x28
        /*05c2*/ 	.short	(.L_373 - .L_372)


	//   ....[0]....
.L_372:
        /*05c4*/ 	.word	0x00000070


	//   ....[1]....
        /*05c8*/ 	.word	0x00000140


	//   ....[2]....
        /*05cc*/ 	.word	0x00000190


	//   ....[3]....
        /*05d0*/ 	.word	0x000003c0


	//   ....[4]....
        /*05d4*/ 	.word	0x00000520


	//   ....[5]....
        /*05d8*/ 	.word	0x00000640


	//   ....[6]....
        /*05dc*/ 	.word	0x000007a0


	//   ....[7]....
        /*05e0*/ 	.word	0x00001960


	//   ....[8]....
        /*05e4*/ 	.word	0x00002ca0


	//   ....[9]....
        /*05e8*/ 	.word	0x00002d90


	//   ....[10]....
        /*05ec*/ 	.word	0x00003380


	//   ....[11]....
        /*05f0*/ 	.word	0x000034c0


	//   ....[12]....
        /*05f4*/ 	.word	0x00005190


	//   ....[13]....
        /*05f8*/ 	.word	0x000051a0


	//   ....[14]....
        /*05fc*/ 	.word	0x000051d0


	//   ....[15]....
        /*0600*/ 	.word	0x000051e0


	//   ....[16]....
        /*0604*/ 	.word	0x00006f40


	//   ....[17]....
        /*0608*/ 	.word	0x00006f50


	//   ....[18]....
        /*060c*/ 	.word	0x00006f80


	//   ....[19]....
        /*0610*/ 	.word	0x00006f90


	//   ....[20]....
        /*0614*/ 	.word	0x00008610


	//   ....[21]....
        /*0618*/ 	.word	0x00008650


	//   ....[22]....
        /*061c*/ 	.word	0x00008680


	//   ....[23]....
        /*0620*/ 	.word	0x000086b0


	//   ....[24]....
        /*0624*/ 	.word	0x000086e0


	//   ....[25]....
        /*0628*/ 	.word	0x00008710


	//   ....[26]....
        /*062c*/ 	.word	0x00008740


	//   ....[27]....
        /*0630*/ 	.word	0x00008770


	//   ....[28]....
        /*0634*/ 	.word	0x000087a0


	//   ....[29]....
        /*0638*/ 	.word	0x000087d0


	//   ....[30]....
        /*063c*/ 	.word	0x00008800


	//   ....[31]....
        /*0640*/ 	.word	0x00008830


	//   ....[32]....
        /*0644*/ 	.word	0x00008880


	//   ....[33]....
        /*0648*/ 	.word	0x000088b0


	//   ....[34]....
        /*064c*/ 	.word	0x000088e0


	//   ....[35]....
        /*0650*/ 	.word	0x00008910


	//   ....[36]....
        /*0654*/ 	.word	0x00008940


	//   ....[37]....
        /*0658*/ 	.word	0x00008970


	//   ....[38]....
        /*065c*/ 	.word	0x000089a0


	//   ....[39]....
        /*0660*/ 	.word	0x000089d0


	//   ....[40]....
        /*0664*/ 	.word	0x00008a00


	//   ....[41]....
        /*0668*/ 	.word	0x00008a30


	//   ....[42]....
        /*066c*/ 	.word	0x00008a60


	//   ....[43]....
        /*0670*/ 	.word	0x00008a90


	//   ....[44]....
        /*0674*/ 	.word	0x00008ac0


	//   ....[45]....
        /*0678*/ 	.word	0x00008af0


	//   ....[46]....
        /*067c*/ 	.word	0x00008b20


	//   ....[47]....
        /*0680*/ 	.word	0x00008b50


	//   ....[48]....
        /*0684*/ 	.word	0x00008b80


	//   ....[49]....
        /*0688*/ 	.word	0x00008bb0


	//   ....[50]....
        /*068c*/ 	.word	0x00008be0


	//   ....[51]....
        /*0690*/ 	.word	0x00008c10


	//   ....[52]....
        /*0694*/ 	.word	0x00008c40


	//   ....[53]....
        /*0698*/ 	.word	0x00008c70


	//   ....[54]....
        /*069c*/ 	.word	0x00008cf0


	//   ....[55]....
        /*06a0*/ 	.word	0x00008d20


	//   ....[56]....
        /*06a4*/ 	.word	0x00008d40


	//   ....[57]....
        /*06a8*/ 	.word	0x00008d60


	//   ....[58]....
        /*06ac*/ 	.word	0x00008d70


	//   ....[59]....
        /*06b0*/ 	.word	0x00008d80


	//   ....[60]....
        /*06b4*/ 	.word	0x00008d90


	//   ....[61]....
        /*06b8*/ 	.word	0x00008da0


	//   ....[62]....
        /*06bc*/ 	.word	0x00008dc0


	//   ....[63]....
        /*06c0*/ 	.word	0x00008de0


	//   ....[64]....
        /*06c4*/ 	.word	0x00008df0


	//   ....[65]....
        /*06c8*/ 	.word	0x00008e00


	//   ....[66]....
        /*06cc*/ 	.word	0x00008e20


	//   ....[67]....
        /*06d0*/ 	.word	0x00008e40


	//   ....[68]....
        /*06d4*/ 	.word	0x00008e60


	//   ....[69]....
        /*06d8*/ 	.word	0x00008e70


	//   ....[70]....
        /*06dc*/ 	.word	0x00008e80


	//   ....[71]....
        /*06e0*/ 	.word	0x00008ea0


	//   ....[72]....
        /*06e4*/ 	.word	0x00008eb0


	//   ....[73]....
        /*06e8*/ 	.word	0x00008ec0


	//   ....[74]....
        /*06ec*/ 	.word	0x00008ed0


	//   ....[75]....
        /*06f0*/ 	.word	0x00008f00


	//   ....[76]....
        /*06f4*/ 	.word	0x00008f10


	//   ....[77]....
        /*06f8*/ 	.word	0x00008f20


	//   ....[78]....
        /*06fc*/ 	.word	0x00008f30


	//   ....[79]....
        /*0700*/ 	.word	0x00008f50


	//   ....[80]....
        /*0704*/ 	.word	0x00008f70


	//   ....[81]....
        /*0708*/ 	.word	0x00008f90


	//   ....[82]....
        /*070c*/ 	.word	0x00008fa0


	//   ....[83]....
        /*0710*/ 	.word	0x00008fb0


	//   ....[84]....
        /*0714*/ 	.word	0x000097d0


	//   ....[85]....
        /*0718*/ 	.word	0x00009810


	//   ....[86]....
        /*071c*/ 	.word	0x00009850


	//   ....[87]....
        /*0720*/ 	.word	0x00009890


	//   ....[88]....
        /*0724*/ 	.word	0x0000a130


	//   ....[89]....
        /*0728*/ 	.word	0x0000a170


	//   ....[90]....
        /*072c*/ 	.word	0x0000a2f0


	//   ....[91]....
        /*0730*/ 	.word	0x0000a310


	//   ....[92]....
        /*0734*/ 	.word	0x0000a450


	//   ....[93]....
        /*0738*/ 	.word	0x0000a470


	//   ....[94]....
        /*073c*/ 	.word	0x0000a5c0


	//   ....[95]....
        /*0740*/ 	.word	0x0000a5e0


	//   ....[96]....
        /*0744*/ 	.word	0x0000afd0


	//   ....[97]....
        /*0748*/ 	.word	0x0000aff0


	//   ....[98]....
        /*074c*/ 	.word	0x0000b130


	//   ....[99]....
        /*0750*/ 	.word	0x0000b150


	//   ....[100]....
        /*0754*/ 	.word	0x0000b290


	//   ....[101]....
        /*0758*/ 	.word	0x0000b2b0


	//   ....[102]....
        /*075c*/ 	.word	0x0000b400


	//   ....[103]....
        /*0760*/ 	.word	0x0000b420


	//   ....[104]....
        /*0764*/ 	.word	0x0000b5e0


	//   ....[105]....
        /*0768*/ 	.word	0x0000b7f0


	//   ....[106]....
        /*076c*/ 	.word	0x0000b820


	//   ....[107]....
        /*0770*/ 	.word	0x0000b850


	//   ....[108]....
        /*0774*/ 	.word	0x0000b890


	//   ....[109]....
        /*0778*/ 	.word	0x0000b8c0


	//   ....[110]....
        /*077c*/ 	.word	0x0000b8f0


	//   ....[111]....
        /*0780*/ 	.word	0x0000ba80


	//   ....[112]....
        /*0784*/ 	.word	0x0000bab0


	//   ....[113]....
        /*0788*/ 	.word	0x0000bae0


	//   ....[114]....
        /*078c*/ 	.word	0x0000bb10


	//   ....[115]....
        /*0790*/ 	.word	0x0000bb40


	//   ....[116]....
        /*0794*/ 	.word	0x0000bb80


	//   ....[117]....
        /*0798*/ 	.word	0x0000bc10


	//   ....[118]....
        /*079c*/ 	.word	0x0000bc50


	//   ....[119]....
        /*07a0*/ 	.word	0x0000bce0


	//   ....[120]....
        /*07a4*/ 	.word	0x0000d0d0


	//   ....[121]....
        /*07a8*/ 	.word	0x0000dd70


	//   ....[122]....
        /*07ac*/ 	.word	0x0000dd80


	//   ....[123]....
        /*07b0*/ 	.word	0x0000ddc0


	//   ....[124]....
        /*07b4*/ 	.word	0x0000de00


	//   ....[125]....
        /*07b8*/ 	.word	0x0000df20


	//   ....[126]....
        /*07bc*/ 	.word	0x0000df30


	//   ....[127]....
        /*07c0*/ 	.word	0x0000dfd0


	//   ....[128]....
        /*07c4*/ 	.word	0x0000dfe0


	//   ....[129]....
        /*07c8*/ 	.word	0x0000e080


	//   ....[130]....
        /*07cc*/ 	.word	0x0000e090


	//   ....[131]....
        /*07d0*/ 	.word	0x0000e130


	//   ....[132]....
        /*07d4*/ 	.word	0x0000e140


	//   ....[133]....
        /*07d8*/ 	.word	0x0000e1d0


	//   ....[134]....
        /*07dc*/ 	.word	0x0000e1e0


	//   ....[135]....
        /*07e0*/ 	.word	0x0000e1f0


	//   ....[136]....
        /*07e4*/ 	.word	0x0000e200


	//   ....[137]....
        /*07e8*/ 	.word	0x00010a40


	//   ....[138]....
        /*07ec*/ 	.word	0x00010a50


	//   ....[139]....
        /*07f0*/ 	.word	0x00010a80


	//   ....[140]....
        /*07f4*/ 	.word	0x00010ab0


	//   ....[141]....
        /*07f8*/ 	.word	0x00010ae0


	//   ....[142]....
        /*07fc*/ 	.word	0x00010b10


	//   ....[143]....
        /*0800*/ 	.word	0x00010b40


	//   ....[144]....
        /*0804*/ 	.word	0x00010b50


	//   ....[145]....
        /*0808*/ 	.word	0x00010c90


	//   ....[146]....
        /*080c*/ 	.word	0x00010cd0


	//   ....[147]....
        /*0810*/ 	.word	0x00010d00


	//   ....[148]....
        /*0814*/ 	.word	0x00010d30


	//   ....[149]....
        /*0818*/ 	.word	0x00010d60


	//   ....[150]....
        /*081c*/ 	.word	0x00010d90


	//   ....[151]....
        /*0820*/ 	.word	0x00010e10


	//   ....[152]....
        /*0824*/ 	.word	0x00010e50


	//   ....[153]....
        /*0828*/ 	.word	0x00010ea0


	//   ....[154]....
        /*082c*/ 	.word	0x00011360


	//   ....[155]....
        /*0830*/ 	.word	0x00011880


	//   ....[156]....
        /*0834*/ 	.word	0x00011a60


	//   ....[157]....
        /*0838*/ 	.word	0x00011ad0


	//   ....[158]....
        /*083c*/ 	.word	0x00011b30


	//   ....[159]....
        /*0840*/ 	.word	0x00011bd0


	//   ....[160]....
        /*0844*/ 	.word	0x00011c90


	//   ....[161]....
        /*0848*/ 	.word	0x00011db0


	//   ....[162]....
        /*084c*/ 	.word	0x00011e10


	//   ....[163]....
        /*0850*/ 	.word	0x00011f20


	//   ....[164]....
        /*0854*/ 	.word	0x00011f80


	//   ....[165]....
        /*0858*/ 	.word	0x00012090


	//   ....[166]....
        /*085c*/ 	.word	0x000120f0


	//   ....[167]....
        /*0860*/ 	.word	0x00012200


	//   ....[168]....
        /*0864*/ 	.word	0x00012260


	//   ....[169]....
        /*0868*/ 	.word	0x00012360


	//   ....[170]....
        /*086c*/ 	.word	0x000123c0


	//   ....[171]....
        /*0870*/ 	.word	0x00012460


	//   ....[172]....
        /*0874*/ 	.word	0x00012800


	//----- nvinfo : EIATTR_REG_RECONFIG
	.align		4
.L_373:
        /*0878*/ 	.byte	0x01, 0x54
	.zero		2


	//----- nvinfo : EIATTR_SYSCALL_OFFSETS
	.align		4
        /*087c*/ 	.byte	0x04, 0x46
        /*087e*/ 	.short	(.L_375 - .L_374)


	//   ....[0]....
.L_374:
        /*0880*/ 	.word	0x00001b50


	//   ....[1]....
        /*0884*/ 	.word	0x0000cb10


	//   ....[2]....
        /*0888*/ 	.word	0x0000cca0


	//   ....[3]....
        /*088c*/ 	.word	0x0000ce00


	//   ....[4]....
        /*0890*/ 	.word	0x0000cf40


	//   ....[5]....
        /*0894*/ 	.word	0x0000d9b0


	//----- nvinfo : EIATTR_MBARRIER_INSTR_OFFSETS
	.align		4
.L_375:
        /*0898*/ 	.byte	0x04, 0x39
        /*089a*/ 	.short	(.L_377 - .L_376)


	//   ....[0]....
.L_376:
        /*089c*/ 	.word	0x00000270
        /*08a0*/ 	.word	0x000000ff
        /*08a4*/ 	.word	0x00038800
        /*08a8*/ 	.short	0x0100
        /*08aa*/ 	.byte	0x08
	.zero		1


	//   ....[1]....
        /*08ac*/ 	.word	0x00000280
        /*08b0*/ 	.word	0x000000ff
        /*08b4*/ 	.word	0x00038820
        /*08b8*/ 	.short	0x0100
        /*08ba*/ 	.byte	0x08
	.zero		1


	//   ....[2]....
        /*08bc*/ 	.word	0x00000370
        /*08c0*/ 	.word	0x000000ff
        /*08c4*/ 	.word	0x00038830
        /*08c8*/ 	.short	0x0100
        /*08ca*/ 	.byte	0x08
	.zero		1


	//   ....[3]....
        /*08cc*/ 	.word	0x00000380
        /*08d0*/ 	.word	0x000000ff
        /*08d4*/ 	.word	0x00038840
        /*08d8*/ 	.short	0x0100
        /*08da*/ 	.byte	0x08
	.zero		1


	//   ....[4]....
        /*08dc*/ 	.word	0x00000390
        /*08e0*/ 	.word	0x000000ff
        /*08e4*/ 	.word	0x00038838
        /*08e8*/ 	.short	0x0100
        /*08ea*/ 	.byte	0x08
	.zero		1


	//   ....[5]....
        /*08ec*/ 	.word	0x000003a0
        /*08f0*/ 	.word	0x000000ff
        /*08f4*/ 	.word	0x00038848
        /*08f8*/ 	.short	0x0100
        /*08fa*/ 	.byte	0x08
	.zero		1


	//   ....[6]....
        /*08fc*/ 	.word	0x000004d0
        /*0900*/ 	.word	0x000000ff
        /*0904*/ 	.word	0x00038850
        /*0908*/ 	.short	0x0100
        /*090a*/ 	.byte	0x08
	.zero		1


	//   ....[7]....
        /*090c*/ 	.word	0x000004e0
        /*0910*/ 	.word	0x000000ff
        /*0914*/ 	.word	0x00038860
        /*0918*/ 	.short	0x0100
        /*091a*/ 	.byte	0x08
	.zero		1


	//   ....[8]....
        /*091c*/ 	.word	0x000004f0
        /*0920*/ 	.word	0x000000ff
        /*0924*/ 	.word	0x00038858
        /*0928*/ 	.short	0x0100
        /*092a*/ 	.byte	0x08
	.zero		1


	//   ....[9]....
        /*092c*/ 	.word	0x00000500
        /*0930*/ 	.word	0x000000ff
        /*0934*/ 	.word	0x00038868
        /*0938*/ 	.short	0x0100
        /*093a*/ 	.byte	0x08
	.zero		1


	//   ....[10]....
        /*093c*/ 	.word	0x000005f0
        /*0940*/ 	.word	0x000000ff
        /*0944*/ 	.word	0x00038870
        /*0948*/ 	.short	0x0100
        /*094a*/ 	.byte	0x06
	.zero		1


	//   ....[11]....
        /*094c*/ 	.word	0x00000600
        /*0950*/ 	.word	0x000000ff
        /*0954*/ 	.word	0x00038880
        /*0958*/ 	.short	0x0100
        /*095a*/ 	.byte	0x06
	.zero		1


	//   ....[12]....
        /*095c*/ 	.word	0x00000610
        /*0960*/ 	.word	0x000000ff
        /*0964*/ 	.word	0x00038878
        /*0968*/ 	.short	0x0100
        /*096a*/ 	.byte	0x06
	.zero		1


	//   ....[13]....
        /*096c*/ 	.word	0x00000620
        /*0970*/ 	.word	0x000000ff
        /*0974*/ 	.word	0x00038888
        /*0978*/ 	.short	0x0100
        /*097a*/ 	.byte	0x06
	.zero		1


	//   ....[14]....
        /*097c*/ 	.word	0x00000750
        /*0980*/ 	.word	0x000000ff
        /*0984*/ 	.word	0x00038890
        /*0988*/ 	.short	0x0100
        /*098a*/ 	.byte	0x08
	.zero		1


	//   ....[15]....
        /*098c*/ 	.word	0x00000760
        /*0990*/ 	.word	0x000000ff
        /*0994*/ 	.word	0x000388a0
        /*0998*/ 	.short	0x0100
        /*099a*/ 	.byte	0x08
	.zero		1


	//   ....[16]....
        /*099c*/ 	.word	0x00000770
        /*09a0*/ 	.word	0x000000ff
        /*09a4*/ 	.word	0x00038898
        /*09a8*/ 	.short	0x0100
        /*09aa*/ 	.byte	0x08
	.zero		1


	//   ....[17]....
        /*09ac*/ 	.word	0x00000780
        /*09b0*/ 	.word	0x000000ff
        /*09b4*/ 	.word	0x000388a8
        /*09b8*/ 	.short	0x0100
        /*09ba*/ 	.byte	0x08
	.zero		1


	//   ....[18]....
        /*09bc*/ 	.word	0x000008b0
        /*09c0*/ 	.word	0x000000ff
        /*09c4*/ 	.word	0x000388b0
        /*09c8*/ 	.short	0x0100
        /*09ca*/ 	.byte	0x08
	.zero		1


	//   ....[19]....
        /*09cc*/ 	.word	0x000008c0
        /*09d0*/ 	.word	0x000000ff
        /*09d4*/ 	.word	0x000388c0
        /*09d8*/ 	.short	0x0100
        /*09da*/ 	.byte	0x08
	.zero		1


	//   ....[20]....
        /*09dc*/ 	.word	0x000008d0
        /*09e0*/ 	.word	0x000000ff
        /*09e4*/ 	.word	0x000388b8
        /*09e8*/ 	.short	0x0100
        /*09ea*/ 	.byte	0x08
	.zero		1


	//   ....[21]....
        /*09ec*/ 	.word	0x000008e0
        /*09f0*/ 	.word	0x000000ff
        /*09f4*/ 	.word	0x000388c8
        /*09f8*/ 	.short	0x0100
        /*09fa*/ 	.byte	0x08
	.zero		1


	//   ....[22]....
        /*09fc*/ 	.word	0x00001c00
        /*0a00*/ 	.word	0x00000000
        /*0a04*/ 	.word	0x00038800
        /*0a08*/ 	.short	0x010a
        /*0a0a*/ 	.byte	0x3f
	.zero		1


	//   ....[23]....
        /*0a0c*/ 	.word	0x00001c90
        /*0a10*/ 	.word	0x00000004
        /*0a14*/ 	.word	0x00038830
        /*0a18*/ 	.short	0x010a
        /*0a1a*/ 	.byte	0x3f
	.zero		1


	//   ....[24]....
        /*0a1c*/ 	.word	0x00001d00
        /*0a20*/ 	.word	0x00000004
        /*0a24*/ 	.word	0x00038830
        /*0a28*/ 	.short	0x010a
        /*0a2a*/ 	.byte	0x3f
	.zero		1


	//   ....[25]....
        /*0a2c*/ 	.word	0x000030a0
        /*0a30*/ 	.word	0x00000004
        /*0a34*/ 	.word	0x00000000
        /*0a38*/ 	.short	0x0101
        /*0a3a*/ 	.byte	0x3f
	.zero		1


	//   ....[26]....
        /*0a3c*/ 	.word	0x00004850
        /*0a40*/ 	.word	0x000000ff
        /*0a44*/ 	.word	0x00038830
        /*0a48*/ 	.short	0x010a
        /*0a4a*/ 	.byte	0x06
	.zero		1


	//   ....[27]....
        /*0a4c*/ 	.word	0x00004890
        /*0a50*/ 	.word	0x000000ff
        /*0a54*/ 	.word	0x00038830
        /*0a58*/ 	.short	0x010a
        /*0a5a*/ 	.byte	0x06
	.zero		1


	//   ....[28]....
        /*0a5c*/ 	.word	0x00004c30
        /*0a60*/ 	.word	0x000000ff
        /*0a64*/ 	.word	0x00038850
        /*0a68*/ 	.short	0x010a
        /*0a6a*/ 	.byte	0x06
	.zero		1


	//   ....[29]....
        /*0a6c*/ 	.word	0x00004c70
        /*0a70*/ 	.word	0x000000ff
        /*0a74*/ 	.word	0x00038850
        /*0a78*/ 	.short	0x010a
        /*0a7a*/ 	.byte	0x06
	.zero		1


	//   ....[30]....
        /*0a7c*/ 	.word	0x00005b50
        /*0a80*/ 	.word	0x000000c9
        /*0a84*/ 	.word	0x00000000
        /*0a88*/ 	.short	0x0101
        /*0a8a*/ 	.byte	0x3f
	.zero		1


	//   ....[31]....
        /*0a8c*/ 	.word	0x00006180
        /*0a90*/ 	.word	0x00000009
        /*0a94*/ 	.word	0x00000000
        /*0a98*/ 	.short	0x0101
        /*0a9a*/ 	.byte	0x3f
	.zero		1


	//   ....[32]....
        /*0a9c*/ 	.word	0x00006b90
        /*0aa0*/ 	.word	0x0000000e
        /*0aa4*/ 	.word	0x00038850
        /*0aa8*/ 	.short	0x010a
        /*0aaa*/ 	.byte	0x3f
	.zero		1


	//   ....[33]....
        /*0aac*/ 	.word	0x00006c20
        /*0ab0*/ 	.word	0x0000000e
        /*0ab4*/ 	.word	0x00038850
        /*0ab8*/ 	.short	0x010a
        /*0aba*/ 	.byte	0x3f
	.zero		1


	//   ....[34]....
        /*0abc*/ 	.word	0x00007230
        /*0ac0*/ 	.word	0x00000002
        /*0ac4*/ 	.word	0x00000000
        /*0ac8*/ 	.short	0x0101
        /*0aca*/ 	.byte	0x3f
	.zero		1


	//   ....[35]....
        /*0acc*/ 	.word	0x0000a160
        /*0ad0*/ 	.word	0x00000002
        /*0ad4*/ 	.word	0x00000000
        /*0ad8*/ 	.short	0x0101
        /*0ada*/ 	.byte	0x3f
	.zero		1


	//   ....[36]....
        /*0adc*/ 	.word	0x0000d360
        /*0ae0*/ 	.word	0x00000003
        /*0ae4*/ 	.word	0x00038880
        /*0ae8*/ 	.short	0x010a
        /*0aea*/ 	.byte	0x3f
	.zero		1


	//   ....[37]....
        /*0aec*/ 	.word	0x0000d560
        /*0af0*/ 	.word	0x00000003
        /*0af4*/ 	.word	0x00038840
        /*0af8*/ 	.short	0x010a
        /*0afa*/ 	.byte	0x3f
	.zero		1


	//   ....[38]....
        /*0afc*/ 	.word	0x0000e340
        /*0b00*/ 	.word	0x00000011
        /*0b04*/ 	.word	0x00038800
        /*0b08*/ 	.short	0x0107
        /*0b0a*/ 	.byte	0x3f
	.zero		1


	//   ....[39]....
        /*0b0c*/ 	.word	0x0000e440
        /*0b10*/ 	.word	0x00000011
        /*0b14*/ 	.word	0x00038800
        /*0b18*/ 	.short	0x0101
        /*0b1a*/ 	.byte	0x3f
	.zero		1


	//   ....[40]....
        /*0b1c*/ 	.word	0x0000e460
        /*0b20*/ 	.word	0x00000011
        /*0b24*/ 	.word	0x00038820
        /*0b28*/ 	.short	0x010a
        /*0b2a*/ 	.byte	0x3f
	.zero		1


	//   ....[41]....
        /*0b2c*/ 	.word	0x0000e780
        /*0b30*/ 	.word	0x00000006
        /*0b34*/ 	.word	0x00038880
        /*0b38*/ 	.short	0x010a
        /*0b3a*/ 	.byte	0x3f
	.zero		1


	//   ....[42]....
        /*0b3c*/ 	.word	0x0000ead0
        /*0b40*/ 	.word	0x00000006
        /*0b44*/ 	.word	0x00038840
        /*0b48*/ 	.short	0x010a
        /*0b4a*/ 	.byte	0x3f
	.zero		1


	//   ....[43]....
        /*0b4c*/ 	.word	0x0000ee90
        /*0b50*/ 	.word	0x00000013
        /*0b54*/ 	.word	0x00038870
        /*0b58*/ 	.short	0x010a
        /*0b5a*/ 	.byte	0x3f
	.zero		1


	//   ....[44]....
        /*0b5c*/ 	.word	0x0000ef00
        /*0b60*/ 	.word	0x00000013
        /*0b64*/ 	.word	0x00038860
        /*0b68*/ 	.short	0x010a
        /*0b6a*/ 	.byte	0x3f
	.zero		1


	//   ....[45]....
        /*0b6c*/ 	.word	0x0000f990
        /*0b70*/ 	.word	0x00000013
        /*0b74*/ 	.word	0x00038850
        /*0b78*/ 	.short	0x0101
        /*0b7a*/ 	.byte	0x3f
	.zero		1


	//   ....[46]....
        /*0b7c*/ 	.word	0x0000fa10
        /*0b80*/ 	.word	0x00000013
        /*0b84*/ 	.word	0x00000000
        /*0b88*/ 	.short	0x0101
        /*0b8a*/ 	.byte	0x3f
	.zero		1


	//   ....[47]....
        /*0b8c*/ 	.word	0x0000fc40
        /*0b90*/ 	.word	0x00000002
        /*0b94*/ 	.word	0x00038870
        /*0b98*/ 	.short	0x010a
        /*0b9a*/ 	.byte	0x3f
	.zero		1


	//   ....[48]....
        /*0b9c*/ 	.word	0x0000fcb0
        /*0ba0*/ 	.word	0x00000002
        /*0ba4*/ 	.word	0x00038860
        /*0ba8*/ 	.short	0x010a
        /*0baa*/ 	.byte	0x3f
	.zero		1


	//   ....[49]....
        /*0bac*/ 	.word	0x00010740
        /*0bb0*/ 	.word	0x00000002
        /*0bb4*/ 	.word	0x00038850
        /*0bb8*/ 	.short	0x0101
        /*0bba*/ 	.byte	0x3f
	.zero		1


	//   ....[50]....
        /*0bbc*/ 	.word	0x00010790
        /*0bc0*/ 	.word	0x00000002
        /*0bc4*/ 	.word	0x00000000
        /*0bc8*/ 	.short	0x0101
        /*0bca*/ 	.byte	0x3f
	.zero		1


	//   ....[51]....
        /*0bcc*/ 	.word	0x000112e0
        /*0bd0*/ 	.word	0x00000000
        /*0bd4*/ 	.word	0x00038820
        /*0bd8*/ 	.short	0x010a
        /*0bda*/ 	.byte	0x3f
	.zero		1


	//   ....[52]....
        /*0bdc*/ 	.word	0x000114a0
        /*0be0*/ 	.word	0x00000006
        /*0be4*/ 	.word	0x00000000
        /*0be8*/ 	.short	0x010a
        /*0bea*/ 	.byte	0x3f
	.zero		1


	//   ....[53]....
        /*0bec*/ 	.word	0x00011510
        /*0bf0*/ 	.word	0x00000007
        /*0bf4*/ 	.word	0x00000000
        /*0bf8*/ 	.short	0x010a
        /*0bfa*/ 	.byte	0x3f
	.zero		1


	//   ....[54]....
        /*0bfc*/ 	.word	0x00011570
        /*0c00*/ 	.word	0x00000004
        /*0c04*/ 	.word	0x00038860
        /*0c08*/ 	.short	0x010a
        /*0c0a*/ 	.byte	0x3f
	.zero		1


	//   ....[55]....
        /*0c0c*/ 	.word	0x000115c0
        /*0c10*/ 	.word	0x00000003
        /*0c14*/ 	.word	0x00038860
        /*0c18*/ 	.short	0x010a
        /*0c1a*/ 	.byte	0x3f
	.zero		1


	//   ....[56]....
        /*0c1c*/ 	.word	0x00011600
        /*0c20*/ 	.word	0x00000004
        /*0c24*/ 	.word	0x00038880
        /*0c28*/ 	.short	0x010a
        /*0c2a*/ 	.byte	0x3f
	.zero		1


	//   ....[57]....
        /*0c2c*/ 	.word	0x00011620
        /*0c30*/ 	.word	0x00000003
        /*0c34*/ 	.word	0x00038880
        /*0c38*/ 	.short	0x010a
        /*0c3a*/ 	.byte	0x3f
	.zero		1


	//   ....[58]....
        /*0c3c*/ 	.word	0x00011680
        /*0c40*/ 	.word	0x00000000
        /*0c44*/ 	.word	0x00038800
        /*0c48*/ 	.short	0x010a
        /*0c4a*/ 	.byte	0x3f
	.zero		1


	//   ....[59]....
        /*0c4c*/ 	.word	0x000116d0
        /*0c50*/ 	.word	0x00000004
        /*0c54*/ 	.word	0x00038830
        /*0c58*/ 	.short	0x010a
        /*0c5a*/ 	.byte	0x3f
	.zero		1


	//   ....[60]....
        /*0c5c*/ 	.word	0x00011730
        /*0c60*/ 	.word	0x00000003
        /*0c64*/ 	.word	0x00038830
        /*0c68*/ 	.short	0x010a
        /*0c6a*/ 	.byte	0x3f
	.zero		1


	//   ....[61]....
        /*0c6c*/ 	.word	0x00011790
        /*0c70*/ 	.word	0x00000003
        /*0c74*/ 	.word	0x00038850
        /*0c78*/ 	.short	0x010a
        /*0c7a*/ 	.byte	0x3f
	.zero		1


	//   ....[62]....
        /*0c7c*/ 	.word	0x000117e0
        /*0c80*/ 	.word	0x0000000e
        /*0c84*/ 	.word	0x00038850
        /*0c88*/ 	.short	0x010a
        /*0c8a*/ 	.byte	0x3f
	.zero		1


	//   ....[63]....
        /*0c8c*/ 	.word	0x00011930
        /*0c90*/ 	.word	0x00000003
        /*0c94*/ 	.word	0x00038880
        /*0c98*/ 	.short	0x010a
        /*0c9a*/ 	.byte	0x3f
	.zero		1


	//   ....[64]....
        /*0c9c*/ 	.word	0x00011980
        /*0ca0*/ 	.word	0x00000003
        /*0ca4*/ 	.word	0x00038840
        /*0ca8*/ 	.short	0x010a
        /*0caa*/ 	.byte	0x3f
	.zero		1


	//   ....[65]....
        /*0cac*/ 	.word	0x000124f0
        /*0cb0*/ 	.word	0x00000011
        /*0cb4*/ 	.word	0x00038820
        /*0cb8*/ 	.short	0x010a
        /*0cba*/ 	.byte	0x3f
	.zero		1


	//   ....[66]....
        /*0cbc*/ 	.word	0x00012540
        /*0cc0*/ 	.word	0x00000006
        /*0cc4*/ 	.word	0x00038880
        /*0cc8*/ 	.short	0x010a
        /*0cca*/ 	.byte	0x3f
	.zero		1


	//   ....[67]....
        /*0ccc*/ 	.word	0x00012590
        /*0cd0*/ 	.word	0x00000006
        /*0cd4*/ 	.word	0x00038840
        /*0cd8*/ 	.short	0x010a
        /*0cda*/ 	.byte	0x3f
	.zero		1


	//   ....[68]....
        /*0cdc*/ 	.word	0x000125e0
        /*0ce0*/ 	.word	0x00000013
        /*0ce4*/ 	.word	0x00038870
        /*0ce8*/ 	.short	0x010a
        /*0cea*/ 	.byte	0x3f
	.zero		1


	//   ....[69]....
        /*0cec*/ 	.word	0x00012630
        /*0cf0*/ 	.word	0x00000013
        /*0cf4*/ 	.word	0x00038860
        /*0cf8*/ 	.short	0x010a
        /*0cfa*/ 	.byte	0x3f
	.zero		1


	//   ....[70]....
        /*0cfc*/ 	.word	0x00012680
        /*0d00*/ 	.word	0x00000002
        /*0d04*/ 	.word	0x00038870
        /*0d08*/ 	.short	0x010a
        /*0d0a*/ 	.byte	0x3f
	.zero		1


	//   ....[71]....
        /*0d0c*/ 	.word	0x000126d0
        /*0d10*/ 	.word	0x00000002
        /*0d14*/ 	.word	0x00038860
        /*0d18*/ 	.short	0x010a
        /*0d1a*/ 	.byte	0x3f
	.zero		1


	//   ....[72]....
        /*0d1c*/ 	.word	0x00012720
        /*0d20*/ 	.word	0x00000000
        /*0d24*/ 	.word	0x00038820
        /*0d28*/ 	.short	0x010a
        /*0d2a*/ 	.byte	0x3f
	.zero		1


	//   ....[73]....
        /*0d2c*/ 	.word	0x000128c0
        /*0d30*/ 	.word	0x00000006
        /*0d34*/ 	.word	0x00000000
        /*0d38*/ 	.short	0x010a
        /*0d3a*/ 	.byte	0x3f
	.zero		1


	//   ....[74]....
        /*0d3c*/ 	.word	0x00012910
        /*0d40*/ 	.word	0x00000007
        /*0d44*/ 	.word	0x00000000
        /*0d48*/ 	.short	0x010a
        /*0d4a*/ 	.byte	0x3f
	.zero		1


	//   ....[75]....
        /*0d4c*/ 	.word	0x00012960
        /*0d50*/ 	.word	0x00000004
        /*0d54*/ 	.word	0x00038860
        /*0d58*/ 	.short	0x010a
        /*0d5a*/ 	.byte	0x3f
	.zero		1


	//   ....[76]....
        /*0d5c*/ 	.word	0x000129b0
        /*0d60*/ 	.word	0x00000003
        /*0d64*/ 	.word	0x00038860
        /*0d68*/ 	.short	0x010a
        /*0d6a*/ 	.byte	0x3f
	.zero		1


	//   ....[77]....
        /*0d6c*/ 	.word	0x00012a00
        /*0d70*/ 	.word	0x00000004
        /*0d74*/ 	.word	0x00038880
        /*0d78*/ 	.short	0x010a
        /*0d7a*/ 	.byte	0x3f
	.zero		1


	//----- nvinfo : EIATTR_NUM_MBARRIERS
	.align		4
.L_377:
        /*0d7c*/ 	.byte	0x03, 0x38
        /*0d7e*/ 	.short	0x0016


	//----- nvinfo : EIATTR_EXIT_INSTR_OFFSETS
	.align		4
        /*0d80*/ 	.byte	0x04, 0x1c
        /*0d82*/ 	.short	(.L_379 - .L_378)


	//   ....[0]....
.L_378:
        /*0d84*/ 	.word	0x00000a80


	//   ....[1]....
        /*0d88*/ 	.word	0x0000b590


	//   ....[2]....
        /*0d8c*/ 	.word	0x00011670


	//----- nvinfo : EIATTR_MAX_THREADS
	.align		4
.L_379:
        /*0d90*/ 	.byte	0x04, 0x05
        /*0d92*/ 	.short	(.L_381 - .L_380)
.L_380:
        /*0d94*/ 	.word	0x00000180
        /*0d98*/ 	.word	0x00000001
        /*0d9c*/ 	.word	0x00000001


	//----- nvinfo : EIATTR_CRS_STACK_SIZE
	.align		4
.L_381:
        /*0da0*/ 	.byte	0x04, 0x1e
        /*0da2*/ 	.short	(.L_383 - .L_382)
.L_382:
        /*0da4*/ 	.word	0x00000000


	//----- nvinfo : EIATTR_CBANK_PARAM_SIZE
	.align		4
.L_383:
        /*0da8*/ 	.byte	0x03, 0x19
        /*0daa*/ 	.short	0x0af0


	//----- nvinfo : EIATTR_PARAM_CBANK
	.align		4
        /*0dac*/ 	.byte	0x04, 0x0a
        /*0dae*/ 	.short	(.L_385 - .L_384)
	.align		4
.L_384:
        /*0db0*/ 	.word	index@(.nv.constant0._ZN7cutlass13device_kernelIN5flash11enable_sm90INS1_16FlashAttnFwdSm90INS1_25CollectiveMainloopFwdSm90ILi2EN4cute5tupleIJNS5_1CILi1EEES8_S8_EEENS6_IJNS7_ILi128EEESA_NS7_ILi256EEEEEELi256ENS_12float_e4m3_tEfNS_4arch4Sm90ELb0ELb0ELb0ELb1ELb0ELb0ELb0ELb1ELb1ELb1ELb0ELb0EEENS1_21CollectiveEpilogueFwdINS6_IJSA_SB_SA_EEES9_NS_10bfloat16_tESF_Li256ELb1ELb1ELb0ELb1EEENS1_36VarlenDynamicPersistentTileSchedulerILi128ELi128ELi256ELi128ELb0ELb1ELb1ELb0ELb1ELb1EEEEEEEEEvNT_6ParamsE)
        /*0db4*/ 	.short	0x0210
        /*0db6*/ 	.short	0x0af0


	//----- nvinfo : EIATTR_SW_WAR
	.align		4
.L_385:
        /*0db8*/ 	.byte	0x04, 0x36
        /*0dba*/ 	.short	(.L_387 - .L_386)
.L_386:
        /*0dbc*/ 	.word	0x00000008
.L_387:


//--------------------- .nv.info._ZN7cutlass13device_kernelIN5flash11enable_sm90INS1_16FlashAttnFwdSm90INS1_25CollectiveMainloopFwdSm90ILi2EN4cute5tupleIJNS5_1CILi1EEES8_S8_EEENS6_IJNS7_ILi128EEESA_NS7_ILi256EEEEEELi256ENS_12float_e4m3_tEfNS_4arch4Sm90ELb0ELb0ELb0ELb1ELb0ELb1ELb0ELb1ELb1ELb1ELb0ELb0EEENS1_21CollectiveEpilogueFwdINS6_IJSA_SB_SA_EEES9_NS_10bfloat16_tESF_Li256ELb1ELb1ELb0ELb1EEENS1_36VarlenDynamicPersistentTileSchedulerILi128ELi128ELi256ELi128ELb0ELb1ELb1ELb0ELb1ELb1EEEEEEEEEvNT_6ParamsE --------------------------
	.section	.nv.info._ZN7cutlass13device_kernelIN5flash11enable_sm90INS1_16FlashAttnFwdSm90INS1_25CollectiveMainloopFwdSm90ILi2EN4cute5tupleIJNS5_1CILi1EEES8_S8_EEENS6_IJNS7_ILi128EEESA_NS7_ILi256EEEEEELi256ENS_12float_e4m3_tEfNS_4arch4Sm90ELb0ELb0ELb0ELb1ELb0ELb1ELb0ELb1ELb1ELb1ELb0ELb0EEENS1_21CollectiveEpilogueFwdINS6_IJSA_SB_SA_EEES9_NS_10bfloat16_tESF_Li256ELb1ELb1ELb0ELb1EEENS1_36VarlenDynamicPersistentTileSchedulerILi128ELi128ELi256ELi128ELb0ELb1ELb1ELb0ELb1ELb1EEEEEEEEEvNT_6ParamsE,"",@"SHT_CUDA_INFO"
	.sectionflags	@""
	.align	4


	//----- nvinfo : EIATTR_CUDA_API_VERSION
	.align		4
        /*0000*/ 	.byte	0x04, 0x37
        /*0002*/ 	.short	(.L_389 - .L_388)
.L_388:
        /*0004*/ 	.word	0x00000082


	//----- nvinfo : EIATTR_KPARAM_INFO
	.align		4
.L_389:
        /*0008*/ 	.byte	0x04, 0x17
        /*000a*/ 	.short	(.L_391 - .L_390)
.L_390:
        /*000c*/ 	.word	0x00000000
        /*0010*/ 	.short	0x0000
        /*0012*/ 	.short	0x0070
        /*0014*/ 	.byte	0x00, 0xf0, 0x01, 0x2a


	//----- nvinfo : EIATTR_SPARSE_MMA_MASK
	.align		4
.L_391:
        /*0018*/ 	.byte	0x03, 0x50
        /*001a*/ 	.short	0x0000


	//----- nvinfo : EIATTR_MAXREG_COUNT
	.align		4
        /*001c*/ 	.byte	0x03, 0x1b
        /*001e*/ 	.short	0x00a8


	//----- nvinfo : EIATTR_NUM_BARRIERS
	.align		4
        /*0020*/ 	.byte	0x02, 0x4c
        /*0022*/ 	.byte	0x10
	.zero		1


	//----- nvinfo : EIATTR_EXTERNS
	.align		4
        /*0024*/ 	.byte	0x04, 0x0f
        /*0026*/ 	.short	(.L_393 - .L_392)


	//   ....[0]....
	.align		4
.L_392:
        /*0028*/ 	.word	index@(__assertfail)


	//----- nvinfo : EIATTR_ANNOTATIONS
	.align		4
.L_393:
        /*002c*/ 	.byte	0x04, 0x55
        /*002e*/ 	.short	(.L_395 - .L_394)


	//   ....[0]....
.L_394:
        /* <DEDUP_REMOVED lines=116> */


	//----- nvinfo : EIATTR_MERCURY_ISA_VERSION
	.align		4
.L_395:
        /*0760*/ 	.byte	0x03, 0x5f
        /*0762*/ 	.short	0x0101


	//----- nvinfo : EIATTR_UNUSED_LOAD_BYTE_OFFSET
	.align		4
        /*0764*/ 	.byte	0x04, 0x44
        /*0766*/ 	.short	(.L_397 - .L_396)


	//   ....[0]....
.L_396:
        /*0768*/ 	.word	0x00000ad0
        /*076c*/ 	.word	0x0000fff0


	//   ....[1]....
        /*0770*/ 	.word	0x0001a330
        /*0774*/ 	.word	0x0000fff0


	//----- nvinfo : EIATTR_INT_WARP_WIDE_INSTR_OFFSETS
	.align		4
.L_397:
        /*0778*/ 	.byte	0x04, 0x31
        /*077a*/ 	.short	(.L_399 - .L_398)


	//   ....[0]....
.L_398:
        /*077c*/ 	.word	0x00000190


	//   ....[1]....
        /*0780*/ 	.word	0x000001d0


	//   ....[2]....
        /*0784*/ 	.word	0x00000240


	//   ....[3]....
        /*0788*/ 	.word	0x00020500


	//   ....[4]....
        /*078c*/ 	.word	0x00020560


	//   ....[5]....
        /*0790*/ 	.word	0x000239e0


	//   ....[6]....
        /*0794*/ 	.word	0x00023a40


	//----- nvinfo : EIATTR_COOP_GROUP_MASK_REGIDS
	.align		4
.L_399:
        /*0798*/ 	.byte	0x04, 0x29
        /*079a*/ 	.short	(.L_401 - .L_400)


	//   ....[0]....
.L_400:
        /*079c*/ 	.word	0xffffffff


	//   ....[1]....
        /*07a0*/ 	.word	0xffffffff


	//   ....[2]....
        /*07a4*/ 	.word	0xffffffff


	//   ....[3]....
        /*07a8*/ 	.word	0xffffffff


	//   ....[4]....
        /*07ac*/ 	.word	0xffffffff


	//   ....[5]....
        /*07b0*/ 	.word	0xffffffff


	//   ....[6]....
        /*07b4*/ 	.word	0xffffffff


	//   ....[7]....
        /*07b8*/ 	.word	0xffffffff


	//   ....[8]....
        /*07bc*/ 	.word	0xffffffff


	//   ....[9]....
        /*07c0*/ 	.word	0xffffffff


	//   ....[10]....
        /*07c4*/ 	.word	0xffffffff


	//   ....[11]....
        /*07c8*/ 	.word	0xffffffff


	//   ....[12]....
        /*07cc*/ 	.word	0xffffffff


	//   ....[13]....
        /*07d0*/ 	.word	0xffffffff


	//   ....[14]....
        /*07d4*/ 	.word	0xffffffff


	//   ....[15]....
        /*07d8*/ 	.word	0xffffffff


	//   ....[16]....
        /*07dc*/ 	.word	0xffffffff


	//   ....[17]....
        /*07e0*/ 	.word	0xffffffff


	//   ....[18]....
        /*07e4*/ 	.word	0xffffffff


	//   ....[19]....
        /*07e8*/ 	.word	0xffffffff


	//   ....[20]....
        /*07ec*/ 	.word	0xffffffff


	//   ....[21]....
        /*07f0*/ 	.word	0xffffffff


	//   ....[22]....
        /*07f4*/ 	.word	0xffffffff


	//   ....[23]....
        /*07f8*/ 	.word	0xffffffff


	//   ....[24]....
        /*07fc*/ 	.word	0xffffffff


	//   ....[25]....
        /*0800*/ 	.word	0xffffffff


	//   ....[26]....
        /*0804*/ 	.word	0xffffffff


	//   ....[27]....
        /*0808*/ 	.word	0xffffffff


	//   ....[28]....
        /*080c*/ 	.word	0xffffffff


	//   ....[29]....
        /*0810*/ 	.word	0xffffffff


	//   ....[30]....
        /*0814*/ 	.word	0xffffffff


	//   ....[31]....
        /*0818*/ 	.word	0xffffffff


	//   ....[32]....
        /*081c*/ 	.word	0xffffffff


	//   ....[33]....
        /*0820*/ 	.word	0xffffffff


	//   ....[34]....
        /*0824*/ 	.word	0xffffffff


	//   ....[35]....
        /*0828*/ 	.word	0xffffffff


	//   ....[36]....
        /*082c*/ 	.word	0xffffffff


	//   ....[37]....
        /*0830*/ 	.word	0xffffffff


	//   ....[38]....
        /*0834*/ 	.word	0xffffffff


	//   ....[39]....
        /*0838*/ 	.word	0xffffffff


	//   ....[40]....
        /*083c*/ 	.word	0xffffffff


	//   ....[41]....
        /*0840*/ 	.word	0xffffffff


	//   ....[42]....
        /*0844*/ 	.word	0xffffffff


	//   ....[43]....
        /*0848*/ 	.word	0xffffffff


	//   ....[44]....
        /*084c*/ 	.word	0xffffffff


	//   ....[45]....
        /*0850*/ 	.word	0xffffffff


	//   ....[46]....
        /*0854*/ 	.word	0xffffffff


	//   ....[47]....
        /*0858*/ 	.word	0xffffffff


	//   ....[48]....
        /*085c*/ 	.word	0xffffffff


	//   ....[49]....
        /*0860*/ 	.word	0xffffffff


	//   ....[50]....
        /*0864*/ 	.word	0xffffffff


	//   ....[51]....
        /*0868*/ 	.word	0xffffffff


	//   ....[52]....
        /*086c*/ 	.word	0xffffffff


	//   ....[53]....
        /*0870*/ 	.word	0xffffffff


	//   ....[54]....
        /*0874*/ 	.word	0xffffffff


	//   ....[55]....
        /*0878*/ 	.word	0xffffffff


	//   ....[56]....
        /*087c*/ 	.word	0xffffffff


	//   ....[57]....
        /*0880*/ 	.word	0xffffffff


	//   ....[58]....
        /*0884*/ 	.word	0xffffffff


	//   ....[59]....
        /*0888*/ 	.word	0xffffffff


	//   ....[60]....
        /*088c*/ 	.word	0xffffffff


	//   ....[61]....
        /*0890*/ 	.word	0xffffffff


	//   ....[62]....
        /*0894*/ 	.word	0xffffffff


	//   ....[63]....
        /*0898*/ 	.word	0xffffffff


	//   ....[64]....
        /*089c*/ 	.word	0xffffffff


	//   ....[65]....
        /*08a0*/ 	.word	0xffffffff


	//   ....[66]....
        /*08a4*/ 	.word	0xffffffff


	//   ....[67]....
        /*08a8*/ 	.word	0xffffffff


	//   ....[68]....
        /*08ac*/ 	.word	0xffffffff


	//   ....[69]....
        /*08b0*/ 	.word	0xffffffff


	//   ....[70]....
        /*08b4*/ 	.word	0xffffffff


	//   ....[71]....
        /*08b8*/ 	.word	0xffffffff


	//   ....[72]....
        /*08bc*/ 	.word	0xffffffff


	//   ....[73]....
        /*08c0*/ 	.word	0xffffffff


	//   ....[74]....
        /*08c4*/ 	.word	0xffffffff


	//   ....[75]....
        /*08c8*/ 	.word	0xffffffff


	//   ....[76]....
        /*08cc*/ 	.word	0xffffffff


	//   ....[77]....
        /*08d0*/ 	.word	0xffffffff


	//   ....[78]....
        /*08d4*/ 	.word	0xffffffff


	//   ....[79]....
        /*08d8*/ 	.word	0xffffffff


	//   ....[80]....
        /*08dc*/ 	.word	0xffffffff


	//   ....[81]....
        /*08e0*/ 	.word	0xffffffff


	//   ....[82]....
        /*08e4*/ 	.word	0xffffffff


	//   ....[83]....
        /*08e8*/ 	.word	0xffffffff


	//   ....[84]....
        /*08ec*/ 	.word	0xffffffff


	//   ....[85]....
        /*08f0*/ 	.word	0xffffffff


	//   ....[86]....
        /*08f4*/ 	.word	0xffffffff


	//   ....[87]....
        /*08f8*/ 	.word	0xffffffff


	//   ....[88]....
        /*08fc*/ 	.word	0xffffffff


	//   ....[89]....
        /*0900*/ 	.word	0xffffffff


	//   ....[90]....
        /*0904*/ 	.word	0xffffffff


	//   ....[91]....
        /*0908*/ 	.word	0xffffffff


	//   ....[92]....
        /*090c*/ 	.word	0xffffffff


	//   ....[93]....
        /*0910*/ 	.word	0xffffffff


	//   ....[94]....
        /*0914*/ 	.word	0xffffffff


	//   ....[95]....
        /*0918*/ 	.word	0xffffffff


	//   ....[96]....
        /*091c*/ 	.word	0xffffffff


	//   ....[97]....
        /*0920*/ 	.word	0xffffffff


	//   ....[98]....
        /*0924*/ 	.word	0xffffffff


	//   ....[99]....
        /*0928*/ 	.word	0xffffffff


	//   ....[100]....
        /*092c*/ 	.word	0xffffffff


	//   ....[101]....
        /*0930*/ 	.word	0xffffffff


	//   ....[102]....
        /*0934*/ 	.word	0xffffffff


	//   ....[103]....
        /*0938*/ 	.word	0xffffffff


	//   ....[104]....
        /*093c*/ 	.word	0xffffffff


	//   ....[105]....
        /*0940*/ 	.word	0xffffffff


	//   ....[106]....
        /*0944*/ 	.word	0xffffffff


	//   ....[107]....
        /*0948*/ 	.word	0xffffffff


	//   ....[108]....
        /*094c*/ 	.word	0xffffffff


	//   ....[109]....
        /*0950*/ 	.word	0xffffffff


	//   ....[110]....
        /*0954*/ 	.word	0xffffffff


	//   ....[111]....
        /*0958*/ 	.word	0xffffffff


	//   ....[112]....
        /*095c*/ 	.word	0xffffffff


	//   ....[113]....
        /*0960*/ 	.word	0xffffffff


	//   ....[114]....
        /*0964*/ 	.word	0xffffffff


	//   ....[115]....
        /*0968*/ 	.word	0xffffffff


	//   ....[116]....
        /*096c*/ 	.word	0xffffffff


	//   ....[117]....
        /*0970*/ 	.word	0xffffffff


	//   ....[118]....
        /*0974*/ 	.word	0xffffffff


	//   ....[119]....
        /*0978*/ 	.word	0xffffffff


	//   ....[120]....
        /*097c*/ 	.word	0xffffffff


	//   ....[121]....
        /*0980*/ 	.word	0xffffffff


	//   ....[122]....
        /*0984*/ 	.word	0xffffffff


	//   ....[123]....
        /*0988*/ 	.word	0xffffffff


	//   ....[124]....
        /*098c*/ 	.word	0xffffffff


	//   ....[125]....
        /*0990*/ 	.word	0xffffffff


	//   ....[126]....
        /*0994*/ 	.word	0xffffffff


	//   ....[127]....
        /*0998*/ 	.word	0xffffffff


	//   ....[128]....
        /*099c*/ 	.word	0xffffffff


	//   ....[129]....
        /*09a0*/ 	.word	0xffffffff


	//   ....[130]....
        /*09a4*/ 	.word	0xffffffff


	//   ....[131]....
        /*09a8*/ 	.word	0xffffffff


	//   ....[132]....
        /*09ac*/ 	.word	0xffffffff


	//   ....[133]....
        /*09b0*/ 	.word	0xffffffff


	//   ....[134]....
        /*09b4*/ 	.word	0xffffffff


	//   ....[135]....
        /*09b8*/ 	.word	0xffffffff


	//   ....[136]....
        /*09bc*/ 	.word	0xffffffff


	//   ....[137]....
        /*09c0*/ 	.word	0xffffffff


	//   ....[138]....
        /*09c4*/ 	.word	0xffffffff


	//   ....[139]....
        /*09c8*/ 	.word	0xffffffff


	//   ....[140]....
        /*09cc*/ 	.word	0xffffffff


	//   ....[141]....
        /*09d0*/ 	.word	0xffffffff


	//   ....[142]....
        /*09d4*/ 	.word	0xffffffff


	//   ....[143]....
        /*09d8*/ 	.word	0xffffffff


	//   ....[144]....
        /*09dc*/ 	.word	0xffffffff


	//   ....[145]....
        /*09e0*/ 	.word	0xffffffff


	//   ....[146]....
        /*09e4*/ 	.word	0xffffffff


	//   ....[147]....
        /*09e8*/ 	.word	0xffffffff


	//   ....[148]....
        /*09ec*/ 	.word	0xffffffff


	//   ....[149]....
        /*09f0*/ 	.word	0xffffffff


	//   ....[150]....
        /*09f4*/ 	.word	0xffffffff


	//   ....[151]....
        /*09f8*/ 	.word	0xffffffff


	//   ....[152]....
        /*09fc*/ 	.word	0xffffffff


	//   ....[153]....
        /*0a00*/ 	.word	0xffffffff


	//   ....[154]....
        /*0a04*/ 	.word	0xffffffff


	//   ....[155]....
        /*0a08*/ 	.word	0xffffffff


	//   ....[156]....
        /*0a0c*/ 	.word	0xffffffff


	//   ....[157]....
        /*0a10*/ 	.word	0xffffffff


	//   ....[158]....
        /*0a14*/ 	.word	0xffffffff


	//   ....[159]....
        /*0a18*/ 	.word	0xffffffff


	//   ....[160]....
        /*0a1c*/ 	.word	0xffffffff


	//   ....[161]....
        /*0a20*/ 	.word	0xffffffff


	//   ....[162]....
        /*0a24*/ 	.word	0xffffffff


	//   ....[163]....
        /*0a28*/ 	.word	0xffffffff


	//   ....[164]....
        /*0a2c*/ 	.word	0x0500000f


	//   ....[165]....
        /*0a30*/ 	.word	0x0500000f


	//   ....[166]....
        /*0a34*/ 	.word	0x0500000f


	//   ....[167]....
        /*0a38*/ 	.word	0x0500000f


	//   ....[168]....
        /*0a3c*/ 	.word	0x0500000f


	//   ....[169]....
        /*0a40*/ 	.word	0x0500000f


	//   ....[170]....
        /*0a44*/ 	.word	0x0500000f


	//   ....[171]....
        /*0a48*/ 	.word	0x0500000f


	//   ....[172]....
        /*0a4c*/ 	.word	0x0500000f


	//   ....[173]....
        /*0a50*/ 	.word	0x0500000f


	//   ....[174]....
        /*0a54*/ 	.word	0x0500000f


	//   ....[175]....
        /*0a58*/ 	.word	0x0500000f


	//   ....[176]....
        /*0a5c*/ 	.word	0x0500000f


	//   ....[177]....
        /*0a60*/ 	.word	0x0500000f


	//   ....[178]....
        /*0a64*/ 	.word	0x0500000f


	//   ....[179]....
        /*0a68*/ 	.word	0x0500000f


	//   ....[180]....
        /*0a6c*/ 	.word	0x0500000f


	//   ....[181]....
        /*0a70*/ 	.word	0x0500000f


	//   ....[182]....
        /*0a74*/ 	.word	0x0500000f


	//   ....[183]....
        /*0a78*/ 	.word	0x0500000f


	//   ....[184]....
        /*0a7c*/ 	.word	0x0500000f


	//   ....[185]....
        /*0a80*/ 	.word	0x0500000f


	//   ....[186]....
        /*0a84*/ 	.word	0x0500000f


	//   ....[187]....
        /*0a88*/ 	.word	0x0500000f


	//   ....[188]....
        /*0a8c*/ 	.word	0x0500000f


	//   ....[189]....
        /*0a90*/ 	.word	0x0500000f


	//   ....[190]....
        /*0a94*/ 	.word	0x0500000f


	//   ....[191]....
        /*0a98*/ 	.word	0x0500000f


	//   ....[192]....
        /*0a9c*/ 	.word	0x0500000f


	//   ....[193]....
        /*0aa0*/ 	.word	0x0500000f


	//   ....[194]....
        /*0aa4*/ 	.word	0x0500000f


	//   ....[195]....
        /*0aa8*/ 	.word	0x0500000f


	//   ....[196]....
        /*0aac*/ 	.word	0x0500000f


	//   ....[197]....
        /*0ab0*/ 	.word	0x0500000f


	//   ....[198]....
        /*0ab4*/ 	.word	0x0500000f


	//   ....[199]....
        /*0ab8*/ 	.word	0x0500000f


	//   ....[200]....
        /*0abc*/ 	.word	0x0500000f


	//   ....[201]....
        /*0ac0*/ 	.word	0x0500000f


	//   ....[202]....
        /*0ac4*/ 	.word	0x0500000f


	//   ....[203]....
        /*0ac8*/ 	.word	0x0500000f


	//   ....[204]....
        /*0acc*/ 	.word	0x0500000f


	//   ....[205]....
        /*0ad0*/ 	.word	0x0500000f


	//   ....[206]....
        /*0ad4*/ 	.word	0x0500000f


	//   ....[207]....
        /*0ad8*/ 	.word	0x0500000f


	//   ....[208]....
        /*0adc*/ 	.word	0x0500000f


	//   ....[209]....
        /*0ae0*/ 	.word	0x0500000f


	//   ....[210]....
        /*0ae4*/ 	.word	0x0500000f


	//   ....[211]....
        /*0ae8*/ 	.word	0x0500000f


	//   ....[212]....
        /*0aec*/ 	.word	0x0500000f


	//   ....[213]....
        /*0af0*/ 	.word	0x0500000f


	//   ....[214]....
        /*0af4*/ 	.word	0x0500000f


	//   ....[215]....
        /*0af8*/ 	.word	0x0500000f


	//   ....[216]....
        /*0afc*/ 	.word	0x0500000f


	//   ....[217]....
        /*0b00*/ 	.word	0x0500000f


	//   ....[218]....
        /*0b04*/ 	.word	0x0500000f


	//   ....[219]....
        /*0b08*/ 	.word	0x0500000f


	//   ....[220]....
        /*0b0c*/ 	.word	0x0500000f


	//   ....[221]....
        /*0b10*/ 	.word	0x0500000f


	//   ....[222]....
        /*0b14*/ 	.word	0x0500000f


	//   ....[223]....
        /*0b18*/ 	.word	0x0500000f


	//   ....[224]....
        /*0b1c*/ 	.word	0x0500000f


	//   ....[225]....
        /*0b20*/ 	.word	0x0500000f


	//   ....[226]....
        /*0b24*/ 	.word	0x0500000f


	//   ....[227]....
        /*0b28*/ 	.word	0x0500000f


	//   ....[228]....
        /*0b2c*/ 	.word	0x0500000f


	//   ....[229]....
        /*0b30*/ 	.word	0x0500000f


	//   ....[230]....
        /*0b34*/ 	.word	0x0500000f


	//   ....[231]....
        /*0b38*/ 	.word	0x0500000f


	//   ....[232]....
        /*0b3c*/ 	.word	0x0500000f


	//   ....[233]....
        /*0b40*/ 	.word	0x0500000f


	//   ....[234]....
        /*0b44*/ 	.word	0x0500000f


	//   ....[235]....
        /*0b48*/ 	.word	0x0500000f


	//   ....[236]....
        /*0b4c*/ 	.word	0x0500000f


	//   ....[237]....
        /*0b50*/ 	.word	0x0500000f


	//   ....[238]....
        /*0b54*/ 	.word	0x0500000f


	//   ....[239]....
        /*0b58*/ 	.word	0x0500000f


	//   ....[240]....
        /*0b5c*/ 	.word	0x0500000f


	//   ....[241]....
        /*0b60*/ 	.word	0x0500000f


	//   ....[242]....
        /*0b64*/ 	.word	0x0500000f


	//   ....[243]....
        /*0b68*/ 	.word	0x0500000f


	//   ....[244]....
        /*0b6c*/ 	.word	0x0500000f


	//   ....[245]....
        /*0b70*/ 	.word	0x0500000f


	//   ....[246]....
        /*0b74*/ 	.word	0x0500000f


	//   ....[247]....
        /*0b78*/ 	.word	0x0500000f


	//   ....[248]....
        /*0b7c*/ 	.word	0x0500000f


	//   ....[249]....
        /*0b80*/ 	.word	0x0500000f


	//   ....[250]....
        /*0b84*/ 	.word	0x0500000f


	//   ....[251]....
        /*0b88*/ 	.word	0x0500000f


	//   ....[252]....
        /*0b8c*/ 	.word	0x0500000f


	//   ....[253]....
        /*0b90*/ 	.word	0x0500000f


	//   ....[254]....
        /*0b94*/ 	.word	0x0500000f


	//   ....[255]....
        /*0b98*/ 	.word	0x0500000f


	//   ....[0]....
        /*0b9c*/ 	.word	0x0500000f


	//   ....[1]....
        /*0ba0*/ 	.word	0x0500000f


	//   ....[2]....
        /*0ba4*/ 	.word	0x0500000f


	//   ....[3]....
        /*0ba8*/ 	.word	0x0500000f


	//   ....[4]....
        /*0bac*/ 	.word	0x0500000f


	//   ....[5]....
        /*0bb0*/ 	.word	0x0500000f


	//   ....[6]....
        /*0bb4*/ 	.word	0x0500000f


	//   ....[7]....
        /*0bb8*/ 	.word	0x0500000f


	//   ....[8]....
        /*0bbc*/ 	.word	0x0500000f


	//   ....[9]....
        /*0bc0*/ 	.word	0x0500000f


	//   ....[10]....
        /*0bc4*/ 	.word	0x0500000f


	//   ....[11]....
        /*0bc8*/ 	.word	0x0500000f


	//   ....[12]....
        /*0bcc*/ 	.word	0x0500000f


	//   ....[13]....
        /*0bd0*/ 	.word	0x0500000f


	//   ....[14]....
        /*0bd4*/ 	.word	0x0500000f


	//   ....[15]....
        /*0bd8*/ 	.word	0x0500000f


	//   ....[16]....
        /*0bdc*/ 	.word	0x0500000f


	//   ....[17]....
        /*0be0*/ 	.word	0x0500000f


	//   ....[18]....
        /*0be4*/ 	.word	0x0500000f


	//   ....[19]....
        /*0be8*/ 	.word	0x0500000f


	//   ....[20]....
        /*0bec*/ 	.word	0x0500000f


	//   ....[21]....
        /*0bf0*/ 	.word	0x0500000f


	//   ....[22]....
        /*0bf4*/ 	.word	0x0500000f


	//   ....[23]....
        /*0bf8*/ 	.word	0x0500000f


	//   ....[24]....
        /*0bfc*/ 	.word	0x0500000f


	//----- nvinfo : EIATTR_COOP_GROUP_INSTR_OFFSETS
	.align		4
.L_401:
        /*0c00*/ 	.byte	0x04, 0x28
        /*0c02*/ 	.short	(.L_403 - .L_402)


	//   ....[0]....
.L_402:
        /*0c04*/ 	.word	0x00000070


	//   ....[1]....
        /*0c08*/ 	.word	0x000001a0


	//   ....[2]....
        /*0c0c*/ 	.word	0x000001f0


	//   ....[3]....
        /*0c10*/ 	.word	0x00000420


	//   ....[4]....
        /*0c14*/ 	.word	0x00000580


	//   ....[5]....
        /*0c18*/ 	.word	0x000006a0


	//   ....[6]....
        /*0c1c*/ 	.word	0x00000800


	//   ....[7]....
        /*0c20*/ 	.word	0x0000cc90


	//   ....[8]....
        /*0c24*/ 	.word	0x0000d1e0


	//   ....[9]....
        /*0c28*/ 	.word	0x0000d1f0


	//   ....[10]....
        /*0c2c*/ 	.word	0x0000d200


	//   ....[11]....
        /*0c30*/ 	.word	0x0000d210


	//   ....[12]....
        /*0c34*/ 	.word	0x00010860


	//   ....[13]....
        /*0c38*/ 	.word	0x00010870


	//   ....[14]....
        /*0c3c*/ 	.word	0x00010880


	//   ....[15]....
        /*0c40*/ 	.word	0x00010890


	//   ....[16]....
        /*0c44*/ 	.word	0x000153a0


	//   ....[17]....
        /*0c48*/ 	.word	0x00015450


	//   ....[18]....
        /*0c4c*/ 	.word	0x00015bb0


	//   ....[19]....
        /*0c50*/ 	.word	0x00015c20


	//   ....[20]....
        /*0c54*/ 	.word	0x00017850


	//   ....[21]....
        /*0c58*/ 	.word	0x00017b20


	//   ....[22]....
        /*0c5c*/ 	.word	0x00017b80


	//   ....[23]....
        /*0c60*/ 	.word	0x00017ba0


	//   ....[24]....
        /*0c64*/ 	.word	0x000197d0


	//   ....[25]....
        /*0c68*/ 	.word	0x000197e0


	//   ....[26]....
        /*0c6c*/ 	.word	0x00019810


	//   ....[27]....
        /*0c70*/ 	.word	0x00019820


	//   ....[28]....
        /*0c74*/ 	.word	0x0001af20


	//   ....[29]....
        /*0c78*/ 	.word	0x0001af50


	//   ....[30]....
        /*0c7c*/ 	.word	0x0001afa0


	//   ....[31]....
        /*0c80*/ 	.word	0x0001afd0


	//   ....[32]....
        /*0c84*/ 	.word	0x0001b030


	//   ....[33]....
        /*0c88*/ 	.word	0x0001b100


	//   ....[34]....
        /*0c8c*/ 	.word	0x0001b130


	//   ....[35]....
        /*0c90*/ 	.word	0x0001b160


	//   ....[36]....
        /*0c94*/ 	.word	0x0001b190


	//   ....[37]....
        /*0c98*/ 	.word	0x0001b1c0


	//   ....[38]....
        /*0c9c*/ 	.word	0x0001b1f0


	//   ....[39]....
        /*0ca0*/ 	.word	0x0001b220


	//   ....[40]....
        /*0ca4*/ 	.word	0x0001b250


	//   ....[41]....
        /*0ca8*/ 	.word	0x0001b280


	//   ....[42]....
        /*0cac*/ 	.word	0x0001b2b0


	//   ....[43]....
        /*0cb0*/ 	.word	0x0001b2e0


	//   ....[44]....
        /*0cb4*/ 	.word	0x0001b310


	//   ....[45]....
        /*0cb8*/ 	.word	0x0001b340


	//   ....[46]....
        /*0cbc*/ 	.word	0x0001b370


	//   ....[47]....
        /*0cc0*/ 	.word	0x0001b3a0


	//   ....[48]....
        /*0cc4*/ 	.word	0x0001b3d0


	//   ....[49]....
        /*0cc8*/ 	.word	0x0001b400


	//   ....[50]....
        /*0ccc*/ 	.word	0x0001b430


	//   ....[51]....
        /*0cd0*/ 	.word	0x0001b460


	//   ....[52]....
        /*0cd4*/ 	.word	0x0001b490


	//   ....[53]....
        /*0cd8*/ 	.word	0x0001b4c0


	//   ....[54]....
        /*0cdc*/ 	.word	0x0001b4f0


	//   ....[55]....
        /*0ce0*/ 	.word	0x0001b500


	//   ....[56]....
        /*0ce4*/ 	.word	0x0001b530


	//   ....[57]....
        /*0ce8*/ 	.word	0x0001b560


	//   ....[58]....
        /*0cec*/ 	.word	0x0001b590


	//   ....[59]....
        /*0cf0*/ 	.word	0x0001b5c0


	//   ....[60]....
        /*0cf4*/ 	.word	0x0001b5f0


	//   ....[61]....
        /*0cf8*/ 	.word	0x0001b620


	//   ....[62]....
        /*0cfc*/ 	.word	0x0001b650


	//   ....[63]....
        /*0d00*/ 	.word	0x0001b680


	//   ....[64]....
        /*0d04*/ 	.word	0x0001b6b0


	//   ....[65]....
        /*0d08*/ 	.word	0x0001b6e0


	//   ....[66]....
        /*0d0c*/ 	.word	0x0001b710


	//   ....[67]....
        /*0d10*/ 	.word	0x0001b740


	//   ....[68]....
        /*0d14*/ 	.word	0x0001b750


	//   ....[69]....
        /*0d18*/ 	.word	0x0001b760


	//   ....[70]....
        /*0d1c*/ 	.word	0x0001b780


	//   ....[71]....
        /*0d20*/ 	.word	0x0001b7b0


	//   ....[72]....
        /*0d24*/ 	.word	0x0001b7e0


	//   ....[73]....
        /*0d28*/ 	.word	0x0001b7f0


	//   ....[74]....
        /*0d2c*/ 	.word	0x0001b800


	//   ....[75]....
        /*0d30*/ 	.word	0x0001b810


	//   ....[76]....
        /*0d34*/ 	.word	0x0001b820


	//   ....[77]....
        /*0d38*/ 	.word	0x0001b830


	//   ....[78]....
        /*0d3c*/ 	.word	0x0001b840


	//   ....[79]....
        /*0d40*/ 	.word	0x0001b850


	//   ....[80]....
        /*0d44*/ 	.word	0x0001b860


	//   ....[81]....
        /*0d48*/ 	.word	0x0001b890


	//   ....[82]....
        /*0d4c*/ 	.word	0x0001b8c0


	//   ....[83]....
        /*0d50*/ 	.word	0x0001b8f0


	//   ....[84]....
        /*0d54*/ 	.word	0x0001b920


	//   ....[85]....
        /*0d58*/ 	.word	0x0001b950


	//   ....[86]....
        /*0d5c*/ 	.word	0x0001b980


	//   ....[87]....
        /*0d60*/ 	.word	0x0001b9a0


	//   ....[88]....
        /*0d64*/ 	.word	0x0001b9d0


	//   ....[89]....
        /*0d68*/ 	.word	0x0001b9e0


	//   ....[90]....
        /*0d6c*/ 	.word	0x0001b9f0


	//   ....[91]....
        /*0d70*/ 	.word	0x0001ba00


	//   ....[92]....
        /*0d74*/ 	.word	0x0001c330


	//   ....[93]....
        /*0d78*/ 	.word	0x0001c4c0


	//   ....[94]....
        /*0d7c*/ 	.word	0x0001c500


	//   ....[95]....
        /*0d80*/ 	.word	0x0001c530


	//   ....[96]....
        /*0d84*/ 	.word	0x0001cab0


	//   ....[97]....
        /*0d88*/ 	.word	0x0001cb10


	//   ....[98]....
        /*0d8c*/ 	.word	0x0001cc50


	//   ....[99]....
        /*0d90*/ 	.word	0x0001cc70


	//   ....[100]....
        /*0d94*/ 	.word	0x0001cdb0


	//   ....[101]....
        /*0d98*/ 	.word	0x0001cdd0


	//   ....[102]....
        /*0d9c*/ 	.word	0x0001cf20


	//   ....[103]....
        /*0da0*/ 	.word	0x0001cf40


	//   ....[104]....
        /*0da4*/ 	.word	0x0001d8a0


	//   ....[105]....
        /*0da8*/ 	.word	0x0001d8b0


	//   ....[106]....
        /*0dac*/ 	.word	0x0001da40


	//   ....[107]....
        /*0db0*/ 	.word	0x0001da50


	//   ....[108]....
        /*0db4*/ 	.word	0x0001dbe0


	//   ....[109]....
        /*0db8*/ 	.word	0x0001dbf0


	//   ....[110]....
        /*0dbc*/ 	.word	0x0001dd80


	//   ....[111]....
        /*0dc0*/ 	.word	0x0001dd90


	//   ....[112]....
        /*0dc4*/ 	.word	0x0001df80


	//   ....[113]....
        /*0dc8*/ 	.word	0x0001e170


	//   ....[114]....
        /*0dcc*/ 	.word	0x0001e1a0


	//   ....[115]....
        /*0dd0*/ 	.word	0x0001e1d0


	//   ....[116]....
        /*0dd4*/ 	.word	0x0001e200


	//   ....[117]....
        /*0dd8*/ 	.word	0x0001e230


	//   ....[118]....
        /*0ddc*/ 	.word	0x0001e260


	//   ....[119]....
        /*0de0*/ 	.word	0x0001e3d0


	//   ....[120]....
        /*0de4*/ 	.word	0x0001e400


	//   ....[121]....
        /*0de8*/ 	.word	0x0001e430


	//   ....[122]....
        /*0dec*/ 	.word	0x0001e460


	//   ....[123]....
        /*0df0*/ 	.word	0x0001e490


	//   ....[124]....
        /*0df4*/ 	.word	0x0001e4c0


	//   ....[125]....
        /*0df8*/ 	.word	0x0001e560


	//   ....[126]....
        /*0dfc*/ 	.word	0x0001e590


	//   ....[127]....
        /*0e00*/ 	.word	0x0001e620


	//   ....[128]....
        /*0e04*/ 	.word	0x0001f350


	//   ....[129]....
        /*0e08*/ 	.word	0x00020ce0


	//   ....[130]....
        /*0e0c*/ 	.word	0x00021ac0


	//   ....[131]....
        /*0e10*/ 	.word	0x00021af0


	//   ....[132]....
        /*0e14*/ 	.word	0x00021b10


	//   ....[133]....
        /*0e18*/ 	.word	0x00021b30


	//   ....[134]....
        /*0e1c*/ 	.word	0x00021c40


	//   ....[135]....
        /*0e20*/ 	.word	0x00021c50


	//   ....[136]....
        /*0e24*/ 	.word	0x00021ce0


	//   ....[137]....
        /*0e28*/ 	.word	0x00021cf0


	//   ....[138]....
        /*0e2c*/ 	.word	0x00021d80


	//   ....[139]....
        /*0e30*/ 	.word	0x00021d90


	//   ....[140]....
        /*0e34*/ 	.word	0x00021e20


	//   ....[141]....
        /*0e38*/ 	.word	0x00021e30


	//   ....[142]....
        /*0e3c*/ 	.word	0x00021ec0


	//   ....[143]....
        /*0e40*/ 	.word	0x00021ed0


	//   ....[144]....
        /*0e44*/ 	.word	0x00021f20


	//   ....[145]....
        /*0e48*/ 	.word	0x00021f50


	//   ....[146]....
        /*0e4c*/ 	.word	0x00024a70


	//   ....[147]....
        /*0e50*/ 	.word	0x00024aa0


	//   ....[148]....
        /*0e54*/ 	.word	0x00024ae0


	//   ....[149]....
        /*0e58*/ 	.word	0x00024b10


	//   ....[150]....
        /*0e5c*/ 	.word	0x00024b40


	//   ....[151]....
        /*0e60*/ 	.word	0x00024b70


	//   ....[152]....
        /*0e64*/ 	.word	0x00024ba0


	//   ....[153]....
        /*0e68*/ 	.word	0x00024bd0


	//   ....[154]....
        /*0e6c*/ 	.word	0x00024d60


	//   ....[155]....
        /*0e70*/ 	.word	0x00024d90


	//   ....[156]....
        /*0e74*/ 	.word	0x00024dc0


	//   ....[157]....
        /*0e78*/ 	.word	0x00024df0


	//   ....[158]....
        /*0e7c*/ 	.word	0x00024e20


	//   ....[159]....
        /*0e80*/ 	.word	0x00024e50


	//   ....[160]....
        /*0e84*/ 	.word	0x00024f20


	//   ....[161]....
        /*0e88*/ 	.word	0x00024f40


	//   ....[162]....
        /*0e8c*/ 	.word	0x00024fb0


	//   ....[163]....
        /*0e90*/ 	.word	0x00025450


	//   ....[164]....
        /*0e94*/ 	.word	0x00025950


	//   ....[165]....
        /*0e98*/ 	.word	0x00025a00


	//   ....[166]....
        /*0e9c*/ 	.word	0x00025a90


	//   ....[167]....
        /*0ea0*/ 	.word	0x00025ae0


	//   ....[168]....
        /*0ea4*/ 	.word	0x00025b30


	//   ....[169]....
        /*0ea8*/ 	.word	0x00025c10


	//   ....[170]....
        /*0eac*/ 	.word	0x00025ca0


	//   ....[171]....
        /*0eb0*/ 	.word	0x00025cf0


	//   ....[172]....
        /*0eb4*/ 	.word	0x00025d40


	//   ....[173]....
        /*0eb8*/ 	.word	0x00026060


	//   ....[174]....
        /*0ebc*/ 	.word	0x00026180


	//   ....[175]....
        /*0ec0*/ 	.word	0x000262b0


	//   ....[176]....
        /*0ec4*/ 	.word	0x000263d0


	//   ....[177]....
        /*0ec8*/ 	.word	0x000264d0


	//   ....[178]....
        /*0ecc*/ 	.word	0x00026550


	//   ....[179]....
        /*0ed0*/ 	.word	0x000265b0


	//   ....[180]....
        /*0ed4*/ 	.word	0x00026610


	//   ....[181]....
        /*0ed8*/ 	.word	0x00026670


	//   ....[182]....
        /*0edc*/ 	.word	0x000266d0


	//   ....[183]....
        /*0ee0*/ 	.word	0x00026730


	//   ....[184]....
        /*0ee4*/ 	.word	0x000267b0


	//   ....[185]....
        /*0ee8*/ 	.word	0x00026810


	//   ....[186]....
        /*0eec*/ 	.word	0x00026890


	//   ....[187]....
        /*0ef0*/ 	.word	0x000268f0


	//   ....[188]....
        /*0ef4*/ 	.word	0x00026970


	//   ....[189]....
        /*0ef8*/ 	.word	0x000269d0


	//   ....[190]....
        /*0efc*/ 	.word	0x00026a50


	//   ....[191]....
        /*0f00*/ 	.word	0x00026ab0


	//   ....[192]....
        /*0f04*/ 	.word	0x00026b30


	//   ....[193]....
        /*0f08*/ 	.word	0x00026b90


	//   ....[194]....
        /*0f0c*/ 	.word	0x00026c10


	//   ....[195]....
        /*0f10*/ 	.word	0x00026c70


	//   ....[196]....
        /*0f14*/ 	.word	0x00026cf0


	//   ....[197]....
        /*0f18*/ 	.word	0x00026d50


	//   ....[198]....
        /*0f1c*/ 	.word	0x00026dd0


	//   ....[199]....
        /*0f20*/ 	.word	0x00026e30


	//   ....[200]....
        /*0f24*/ 	.word	0x00026eb0


	//   ....[201]....
        /*0f28*/ 	.word	0x00026f10


	//   ....[202]....
        /*0f2c*/ 	.word	0x00026f90


	//   ....[203]....
        /*0f30*/ 	.word	0x00026ff0


	//   ....[204]....
        /*0f34*/ 	.word	0x00027070


	//   ....[205]....
        /*0f38*/ 	.word	0x000270d0


	//   ....[206]....
        /*0f3c*/ 	.word	0x00027150


	//   ....[207]....
        /*0f40*/ 	.word	0x000271b0


	//   ....[208]....
        /*0f44*/ 	.word	0x00027220


	//   ....[209]....
        /*0f48*/ 	.word	0x00027280


	//   ....[210]....
        /*0f4c*/ 	.word	0x000272f0


	//   ....[211]....
        /*0f50*/ 	.word	0x00027350


	//   ....[212]....
        /*0f54*/ 	.word	0x000273b0


	//   ....[213]....
        /*0f58*/ 	.word	0x00027410


	//   ....[214]....
        /*0f5c*/ 	.word	0x00027480


	//   ....[215]....
        /*0f60*/ 	.word	0x000274e0


	//   ....[216]....
        /*0f64*/ 	.word	0x00027560


	//   ....[217]....
        /*0f68*/ 	.word	0x000275c0


	//   ....[218]....
        /*0f6c*/ 	.word	0x00027640


	//   ....[219]....
        /*0f70*/ 	.word	0x000276a0


	//   ....[220]....
        /*0f74*/ 	.word	0x00027720


	//   ....[221]....
        /*0f78*/ 	.word	0x00027780


	//   ....[222]....
        /*0f7c*/ 	.word	0x00027800


	//   ....[223]....
        /*0f80*/ 	.word	0x00027860


	//   ....[224]....
        /*0f84*/ 	.word	0x000278e0


	//   ....[225]....
        /*0f88*/ 	.word	0x00027940


	//   ....[226]....
        /*0f8c*/ 	.word	0x000279b0


	//   ....[227]....
        /*0f90*/ 	.word	0x00027a10


	//   ....[228]....
        /*0f94*/ 	.word	0x00027a70


	//   ....[229]....
        /*0f98*/ 	.word	0x00027ad0


	//   ....[230]....
        /*0f9c*/ 	.word	0x00027b40


	//   ....[231]....
        /*0fa0*/ 	.word	0x00027ba0


	//   ....[232]....
        /*0fa4*/ 	.word	0x00027c20


	//   ....[233]....
        /*0fa8*/ 	.word	0x00027c80


	//   ....[234]....
        /*0fac*/ 	.word	0x00027d00


	//   ....[235]....
        /*0fb0*/ 	.word	0x00027d60


	//   ....[236]....
        /*0fb4*/ 	.word	0x00027e00


	//   ....[237]....
        /*0fb8*/ 	.word	0x00027f50


	//   ....[238]....
        /*0fbc*/ 	.word	0x00027fa0


	//   ....[239]....
        /*0fc0*/ 	.word	0x00028030


	//   ....[240]....
        /*0fc4*/ 	.word	0x000280c0


	//   ....[241]....
        /*0fc8*/ 	.word	0x00028150


	//   ....[242]....
        /*0fcc*/ 	.word	0x000281e0


	//   ....[243]....
        /*0fd0*/ 	.word	0x00028270


	//   ....[244]....
        /*0fd4*/ 	.word	0x00028300


	//   ....[245]....
        /*0fd8*/ 	.word	0x000283c0


	//   ....[246]....
        /*0fdc*/ 	.word	0x000286b0


	//   ....[247]....
        /*0fe0*/ 	.word	0x000288d0


	//   ....[248]....
        /*0fe4*/ 	.word	0x00028920


	//   ....[249]....
        /*0fe8*/ 	.word	0x00028980


	//   ....[250]....
        /*0fec*/ 	.word	0x00028a60


	//   ....[251]....
        /*0ff0*/ 	.word	0x00028b10


	//   ....[252]....
        /*0ff4*/ 	.word	0x00028c20


	//   ....[253]....
        /*0ff8*/ 	.word	0x00028c80


	//   ....[254]....
        /*0ffc*/ 	.word	0x00028d80


	//   ....[255]....
        /*1000*/ 	.word	0x00028de0


	//   ....[0]....
        /*1004*/ 	.word	0x00028ee0


	//   ....[1]....
        /*1008*/ 	.word	0x00028f40


	//   ....[2]....
        /*100c*/ 	.word	0x00029040


	//   ....[3]....
        /*1010*/ 	.word	0x000290a0


	//   ....[4]....
        /*1014*/ 	.word	0x00029180


	//   ....[5]....
        /*1018*/ 	.word	0x00029200


	//   ....[6]....
        /*101c*/ 	.word	0x000292e0


	//   ....[7]....
        /*1020*/ 	.word	0x000295c0


	//   ....[8]....
        /*1024*/ 	.word	0x00029660


	//   ....[9]....
        /*1028*/ 	.word	0x00029780


	//   ....[10]....
        /*102c*/ 	.word	0x00029800


	//   ....[11]....
        /*1030*/ 	.word	0x00029880


	//   ....[12]....
        /*1034*/ 	.word	0x00029900


	//   ....[13]....
        /*1038*/ 	.word	0x00029980


	//   ....[14]....
        /*103c*/ 	.word	0x00029a10


	//   ....[15]....
        /*1040*/ 	.word	0x00029ab0


	//   ....[16]....
        /*1044*/ 	.word	0x00029b60


	//   ....[17]....
        /*1048*/ 	.word	0x00029be0


	//   ....[18]....
        /*104c*/ 	.word	0x00029c60


	//   ....[19]....
        /*1050*/ 	.word	0x00029ce0


	//   ....[20]....
        /*1054*/ 	.word	0x00029d70


	//   ....[21]....
        /*1058*/ 	.word	0x00029df0


	//   ....[22]....
        /*105c*/ 	.word	0x00029e90


	//   ....[23]....
        /*1060*/ 	.word	0x00029f20


	//   ....[24]....
        /*1064*/ 	.word	0x0002a050


	//----- nvinfo : EIATTR_REG_RECONFIG
	.align		4
.L_403:
        /*1068*/ 	.byte	0x01, 0x54
	.zero		2


	//----- nvinfo : EIATTR_SYSCALL_OFFSETS
	.align		4
        /*106c*/ 	.byte	0x04, 0x46
        /*106e*/ 	.short	(.L_405 - .L_404)


	//   ....[0]....
.L_404:
        /*1070*/ 	.word	0x000019c0


	//   ....[1]....
        /*1074*/ 	.word	0x00001b10


	//   ....[2]....
        /*1078*/ 	.word	0x0000ce30


	//   ....[3]....
        /*107c*/ 	.word	0x0000d150


	//   ....[4]....
        /*1080*/ 	.word	0x00020700


	//   ....[5]....
        /*1084*/ 	.word	0x000208a0


	//   ....[6]....
        /*1088*/ 	.word	0x00020a10


	//   ....[7]....
        /*108c*/ 	.word	0x00020b60


	//   ....[8]....
        /*1090*/ 	.word	0x000216a0


	//----- nvinfo : EIATTR_MBARRIER_INSTR_OFFSETS
	.align		4
.L_405:
        /*1094*/ 	.byte	0x04, 0x39
        /*1096*/ 	.short	(.L_407 - .L_406)


	//   ....[0]....
.L_406:
        /*1098*/ 	.word	0x000002d0
        /*109c*/ 	.word	0x000000ff
        /*10a0*/ 	.word	0x00038800
        /*10a4*/ 	.short	0x0100
        /*10a6*/ 	.byte	0x08
	.zero		1


	//   ....[1]....
        /*10a8*/ 	.word	0x000002e0
        /*10ac*/ 	.word	0x000000ff
        /*10b0*/ 	.word	0x00038820
        /*10b4*/ 	.short	0x0100
        /*10b6*/ 	.byte	0x08
	.zero		1


	//   ....[2]....
        /*10b8*/ 	.word	0x000003d0
        /*10bc*/ 	.word	0x000000ff
        /*10c0*/ 	.word	0x00038830
        /*10c4*/ 	.short	0x0100
        /*10c6*/ 	.byte	0x08
	.zero		1


	//   ....[3]....
        /*10c8*/ 	.word	0x000003e0
        /*10cc*/ 	.word	0x000000ff
        /*10d0*/ 	.word	0x00038840
        /*10d4*/ 	.short	0x0100
        /*10d6*/ 	.byte	0x08
	.zero		1


	//   ....[4]....
        /*10d8*/ 	.word	0x000003f0
        /*10dc*/ 	.word	0x000000ff
        /*10e0*/ 	.word	0x00038838
        /*10e4*/ 	.short	0x0100
        /*10e6*/ 	.byte	0x08
	.zero		1


	//   ....[5]....
        /*10e8*/ 	.word	0x00000400
        /*10ec*/ 	.word	0x000000ff
        /*10f0*/ 	.word	0x00038848
        /*10f4*/ 	.short	0x0100
        /*10f6*/ 	.byte	0x08
	.zero		1


	//   ....[6]....
        /*10f8*/ 	.word	0x00000530
        /*10fc*/ 	.word	0x000000ff
        /*1100*/ 	.word	0x00038850
        /*1104*/ 	.short	0x0100
        /*1106*/ 	.byte	0x08
	.zero		1


	//   ....[7]....
        /*1108*/ 	.word	0x00000540
        /*110c*/ 	.word	0x000000ff
        /*1110*/ 	.word	0x00038860
        /*1114*/ 	.short	0x0100
        /*1116*/ 	.byte	0x08
	.zero		1


	//   ....[8]....
        /*1118*/ 	.word	0x00000550
        /*111c*/ 	.word	0x000000ff
        /*1120*/ 	.word	0x00038858
        /*1124*/ 	.short	0x0100
        /*1126*/ 	.byte	0x08
	.zero		1


	//   ....[9]....
        /*1128*/ 	.word	0x00000560
        /*112c*/ 	.word	0x000000ff
        /*1130*/ 	.word	0x00038868
        /*1134*/ 	.short	0x0100
        /*1136*/ 	.byte	0x08
	.zero		1


	//   ....[10]....
        /*1138*/ 	.word	0x00000650
        /*113c*/ 	.word	0x000000ff
        /*1140*/ 	.word	0x00038870
        /*1144*/ 	.short	0x0100
        /*1146*/ 	.byte	0x06
	.zero		1


	//   ....[11]....
        /*1148*/ 	.word	0x00000660
        /*114c*/ 	.word	0x000000ff
        /*1150*/ 	.word	0x00038880
        /*1154*/ 	.short	0x0100
        /*1156*/ 	.byte	0x06
	.zero		1


	//   ....[12]....
        /*1158*/ 	.word	0x00000670
        /*115c*/ 	.word	0x000000ff
        /*1160*/ 	.word	0x00038878
        /*1164*/ 	.short	0x0100
        /*1166*/ 	.byte	0x06
	.zero		1


	//   ....[13]....
        /*1168*/ 	.word	0x00000680
        /*116c*/ 	.word	0x000000ff
        /*1170*/ 	.word	0x00038888
        /*1174*/ 	.short	0x0100
        /*1176*/ 	.byte	0x06
	.zero		1


	//   ....[14]....
        /*1178*/ 	.word	0x000007b0
        /*117c*/ 	.word	0x000000ff
        /*1180*/ 	.word	0x00038890
        /*1184*/ 	.short	0x0100
        /*1186*/ 	.byte	0x08
	.zero		1


	//   ....[15]....
        /*1188*/ 	.word	0x000007c0
        /*118c*/ 	.word	0x000000ff
        /*1190*/ 	.word	0x000388a0
        /*1194*/ 	.short	0x0100
        /*1196*/ 	.byte	0x08
	.zero		1


	//   ....[16]....
        /*1198*/ 	.word	0x000007d0
        /*119c*/ 	.word	0x000000ff
        /*11a0*/ 	.word	0x00038898
        /*11a4*/ 	.short	0x0100
        /*11a6*/ 	.byte	0x08
	.zero		1


	//   ....[17]....
        /*11a8*/ 	.word	0x000007e0
        /*11ac*/ 	.word	0x000000ff
        /*11b0*/ 	.word	0x000388a8
        /*11b4*/ 	.short	0x0100
        /*11b6*/ 	.byte	0x08
	.zero		1


	//   ....[18]....
        /*11b8*/ 	.word	0x00000910
        /*11bc*/ 	.word	0x000000ff
        /*11c0*/ 	.word	0x000388b0
        /*11c4*/ 	.short	0x0100
        /*11c6*/ 	.byte	0x08
	.zero		1


	//   ....[19]....
        /*11c8*/ 	.word	0x00000920
        /*11cc*/ 	.word	0x000000ff
        /*11d0*/ 	.word	0x000388c0
        /*11d4*/ 	.short	0x0100
        /*11d6*/ 	.byte	0x08
	.zero		1


	//   ....[20]....
        /*11d8*/ 	.word	0x00000930
        /*11dc*/ 	.word	0x000000ff
        /*11e0*/ 	.word	0x000388b8
        /*11e4*/ 	.short	0x0100
        /*11e6*/ 	.byte	0x08
	.zero		1


	//   ....[21]....
        /*11e8*/ 	.word	0x00000940
        /*11ec*/ 	.word	0x000000ff
        /*11f0*/ 	.word	0x000388c8
        /*11f4*/ 	.short	0x0100
        /*11f6*/ 	.byte	0x08
	.zero		1


	//   ....[22]....
        /*11f8*/ 	.word	0x000030e0
        /*11fc*/ 	.word	0x0000006e
        /*1200*/ 	.word	0x00038890
        /*1204*/ 	.short	0x010a
        /*1206*/ 	.byte	0x3f
	.zero		1


	//   ....[23]....
        /*1208*/ 	.word	0x000073f0
        /*120c*/ 	.word	0x0000006e
        /*1210*/ 	.word	0x00038890
        /*1214*/ 	.short	0x010a
        /*1216*/ 	.byte	0x3f
	.zero		1


	//   ....[24]....
        /*1218*/ 	.word	0x0000b800
        /*121c*/ 	.word	0x0000006e
        /*1220*/ 	.word	0x00038890
        /*1224*/ 	.short	0x010a
        /*1226*/ 	.byte	0x3f
	.zero		1


	//   ....[25]....
        /*1228*/ 	.word	0x0000bda0
        /*122c*/ 	.word	0x00000030
        /*1230*/ 	.word	0x00000000
        /*1234*/ 	.short	0x0101
        /*1236*/ 	.byte	0x3f
	.zero		1


	//   ....[26]....
        /*1238*/ 	.word	0x0000bde0
        /*123c*/ 	.word	0x0000006e
        /*1240*/ 	.word	0x000388b0
        /*1244*/ 	.short	0x010a
        /*1246*/ 	.byte	0x3f
	.zero		1


	//   ....[27]....
        /*1248*/ 	.word	0x0000c3e0
        /*124c*/ 	.word	0x0000006e
        /*1250*/ 	.word	0x00000000
        /*1254*/ 	.short	0x0101
        /*1256*/ 	.byte	0x3f
	.zero		1


	//   ....[28]....
        /*1258*/ 	.word	0x0000cec0
        /*125c*/ 	.word	0x00000016
        /*1260*/ 	.word	0x00038800
        /*1264*/ 	.short	0x010a
        /*1266*/ 	.byte	0x3f
	.zero		1


	//   ....[29]....
        /*1268*/ 	.word	0x0000cf10
        /*126c*/ 	.word	0x00000016
        /*1270*/ 	.word	0x00038800
        /*1274*/ 	.short	0x010a
        /*1276*/ 	.byte	0x3f
	.zero		1


	//   ....[30]....
        /*1278*/ 	.word	0x0000d500
        /*127c*/ 	.word	0x00000016
        /*1280*/ 	.word	0x00038800
        /*1284*/ 	.short	0x010a
        /*1286*/ 	.byte	0x3f
	.zero		1


	//   ....[31]....
        /*1288*/ 	.word	0x00010b10
        /*128c*/ 	.word	0x00000016
        /*1290*/ 	.word	0x00038800
        /*1294*/ 	.short	0x010a
        /*1296*/ 	.byte	0x3f
	.zero		1


	//   ....[32]....
        /*1298*/ 	.word	0x00014350
        /*129c*/ 	.word	0x00000004
        /*12a0*/ 	.word	0x00038830
        /*12a4*/ 	.short	0x010a
        /*12a6*/ 	.byte	0x3f
	.zero		1


	//   ....[33]....
        /*12a8*/ 	.word	0x00014440
        /*12ac*/ 	.word	0x00000004
        /*12b0*/ 	.word	0x00038830
        /*12b4*/ 	.short	0x010a
        /*12b6*/ 	.byte	0x3f
	.zero		1


	//   ....[34]....
        /*12b8*/ 	.word	0x00015470
        /*12bc*/ 	.word	0x00000004
        /*12c0*/ 	.word	0x00000000
        /*12c4*/ 	.short	0x0101
        /*12c6*/ 	.byte	0x3f
	.zero		1


	//   ....[35]....
        /*12c8*/ 	.word	0x00017040
        /*12cc*/ 	.word	0x00000003
        /*12d0*/ 	.word	0x00038830
        /*12d4*/ 	.short	0x010a
        /*12d6*/ 	.byte	0x3f
	.zero		1


	//   ....[36]....
        /*12d8*/ 	.word	0x00017090
        /*12dc*/ 	.word	0x00000003
        /*12e0*/ 	.word	0x00038830
        /*12e4*/ 	.short	0x010a
        /*12e6*/ 	.byte	0x3f
	.zero		1


	//   ....[37]....
        /*12e8*/ 	.word	0x000174d0
        /*12ec*/ 	.word	0x00000006
        /*12f0*/ 	.word	0x00038850
        /*12f4*/ 	.short	0x010a
        /*12f6*/ 	.byte	0x3f
	.zero		1


	//   ....[38]....
        /*12f8*/ 	.word	0x00017510
        /*12fc*/ 	.word	0x00000006
        /*1300*/ 	.word	0x00038850
        /*1304*/ 	.short	0x010a
        /*1306*/ 	.byte	0x3f
	.zero		1


	//   ....[39]....
        /*1308*/ 	.word	0x00018880
        /*130c*/ 	.word	0x000000cc
        /*1310*/ 	.word	0x00000000
        /*1314*/ 	.short	0x0101
        /*1316*/ 	.byte	0x3f
	.zero		1


	//   ....[40]....
        /*1318*/ 	.word	0x000189f0
        /*131c*/ 	.word	0x0000000c
        /*1320*/ 	.word	0x00000000
        /*1324*/ 	.short	0x0101
        /*1326*/ 	.byte	0x3f
	.zero		1


	//   ....[41]....
        /*1328*/ 	.word	0x00019450
        /*132c*/ 	.word	0x00000004
        /*1330*/ 	.word	0x00038850
        /*1334*/ 	.short	0x010a
        /*1336*/ 	.byte	0x3f
	.zero		1


	//   ....[42]....
        /*1338*/ 	.word	0x000194d0
        /*133c*/ 	.word	0x00000004
        /*1340*/ 	.word	0x00038850
        /*1344*/ 	.short	0x010a
        /*1346*/ 	.byte	0x3f
	.zero		1


	//   ....[43]....
        /*1348*/ 	.word	0x00019aa0
        /*134c*/ 	.word	0x00000016
        /*1350*/ 	.word	0x00000000
        /*1354*/ 	.short	0x0101
        /*1356*/ 	.byte	0x3f
	.zero		1


	//   ....[44]....
        /*1358*/ 	.word	0x0001cad0
        /*135c*/ 	.word	0x00000000
        /*1360*/ 	.word	0x00000000
        /*1364*/ 	.short	0x0101
        /*1366*/ 	.byte	0x3f
	.zero		1


	//   ....[45]....
        /*1368*/ 	.word	0x0001f440
        /*136c*/ 	.word	0x00000004
        /*1370*/ 	.word	0x00038820
        /*1374*/ 	.short	0x010a
        /*1376*/ 	.byte	0x3f
	.zero		1


	//   ....[46]....
        /*1378*/ 	.word	0x0001f530
        /*137c*/ 	.word	0x00000005
        /*1380*/ 	.word	0x000388a0
        /*1384*/ 	.short	0x010a
        /*1386*/ 	.byte	0x3f
	.zero		1


	//   ....[47]....
        /*1388*/ 	.word	0x0001f880
        /*138c*/ 	.word	0x00000005
        /*1390*/ 	.word	0x000388c0
        /*1394*/ 	.short	0x010a
        /*1396*/ 	.byte	0x3f
	.zero		1


	//   ....[48]....
        /*1398*/ 	.word	0x0001fd30
        /*139c*/ 	.word	0x00000006
        /*13a0*/ 	.word	0x000388a0
        /*13a4*/ 	.short	0x010a
        /*13a6*/ 	.byte	0x3f
	.zero		1


	//   ....[49]....
        /*13a8*/ 	.word	0x00020070
        /*13ac*/ 	.word	0x00000006
        /*13b0*/ 	.word	0x000388c0
        /*13b4*/ 	.short	0x010a
        /*13b6*/ 	.byte	0x3f
	.zero		1


	//   ....[50]....
        /*13b8*/ 	.word	0x00020fb0
        /*13bc*/ 	.word	0x00000000
        /*13c0*/ 	.word	0x00038880
        /*13c4*/ 	.short	0x010a
        /*13c6*/ 	.byte	0x3f
	.zero		1


	//   ....[51]....
        /*13c8*/ 	.word	0x000211d0
        /*13cc*/ 	.word	0x00000000
        /*13d0*/ 	.word	0x00038840
        /*13d4*/ 	.short	0x010a
        /*13d6*/ 	.byte	0x3f
	.zero		1


	//   ....[52]....
        /*13d8*/ 	.word	0x00022040
        /*13dc*/ 	.word	0x00000009
        /*13e0*/ 	.word	0x00038800
        /*13e4*/ 	.short	0x0107
        /*13e6*/ 	.byte	0x3f
	.zero		1


	//   ....[53]....
        /*13e8*/ 	.word	0x00022140
        /*13ec*/ 	.word	0x00000002
        /*13f0*/ 	.word	0x00038800
        /*13f4*/ 	.short	0x0101
        /*13f6*/ 	.byte	0x3f
	.zero		1


	//   ....[54]....
        /*13f8*/ 	.word	0x00022160
        /*13fc*/ 	.word	0x00000002
        /*1400*/ 	.word	0x00038820
        /*1404*/ 	.short	0x010a
        /*1406*/ 	.byte	0x3f
	.zero		1


	//   ....[55]....
        /*1408*/ 	.word	0x000224c0
        /*140c*/ 	.word	0x00000006
        /*1410*/ 	.word	0x00038880
        /*1414*/ 	.short	0x010a
        /*1416*/ 	.byte	0x3f
	.zero		1


	//   ....[56]....
        /*1418*/ 	.word	0x00022830
        /*141c*/ 	.word	0x00000006
        /*1420*/ 	.word	0x00038840
        /*1424*/ 	.short	0x010a
        /*1426*/ 	.byte	0x3f
	.zero		1


	//   ....[57]....
        /*1428*/ 	.word	0x00022c20
        /*142c*/ 	.word	0x00000003
        /*1430*/ 	.word	0x00038870
        /*1434*/ 	.short	0x010a
        /*1436*/ 	.byte	0x3f
	.zero		1


	//   ....[58]....
        /*1438*/ 	.word	0x00022c90
        /*143c*/ 	.word	0x00000003
        /*1440*/ 	.word	0x00038860
        /*1444*/ 	.short	0x010a
        /*1446*/ 	.byte	0x3f
	.zero		1


	//   ....[59]....
        /*1448*/ 	.word	0x000238c0
        /*144c*/ 	.word	0x00000003
        /*1450*/ 	.word	0x00038850
        /*1454*/ 	.short	0x0101
        /*1456*/ 	.byte	0x3f
	.zero		1


	//   ....[60]....
        /*1458*/ 	.word	0x00023940
        /*145c*/ 	.word	0x00000003
        /*1460*/ 	.word	0x00000000
        /*1464*/ 	.short	0x0101
        /*1466*/ 	.byte	0x3f
	.zero		1


	//   ....[61]....
        /*1468*/ 	.word	0x00023b70
        /*146c*/ 	.word	0x00000000
        /*1470*/ 	.word	0x00038870
        /*1474*/ 	.short	0x010a
        /*1476*/ 	.byte	0x3f
	.zero		1


	//   ....[62]....
        /*1478*/ 	.word	0x00023be0
        /*147c*/ 	.word	0x00000000
        /*1480*/ 	.word	0x00038860
        /*1484*/ 	.short	0x010a
        /*1486*/ 	.byte	0x3f
	.zero		1


	//   ....[63]....
        /*1488*/ 	.word	0x00024800
        /*148c*/ 	.word	0x00000000
        /*1490*/ 	.word	0x00038850
        /*1494*/ 	.short	0x0101
        /*1496*/ 	.byte	0x3f
	.zero		1


	//   ....[64]....
        /*1498*/ 	.word	0x00024850
        /*149c*/ 	.word	0x00000000
        /*14a0*/ 	.word	0x00000000
        /*14a4*/ 	.short	0x0101
        /*14a6*/ 	.byte	0x3f
	.zero		1


	//   ....[65]....
        /*14a8*/ 	.word	0x000253d0
        /*14ac*/ 	.word	0x00000000
        /*14b0*/ 	.word	0x00038820
        /*14b4*/ 	.short	0x010a
        /*14b6*/ 	.byte	0x3f
	.zero		1


	//   ....[66]....
        /*14b8*/ 	.word	0x00025580
        /*14bc*/ 	.word	0x00000006
        /*14c0*/ 	.word	0x00000000
        /*14c4*/ 	.short	0x010a
        /*14c6*/ 	.byte	0x3f
	.zero		1


	//   ....[67]....
        /*14c8*/ 	.word	0x000255f0
        /*14cc*/ 	.word	0x00000007
        /*14d0*/ 	.word	0x00000000
        /*14d4*/ 	.short	0x010a
        /*14d6*/ 	.byte	0x3f
	.zero		1


	//   ....[68]....
        /*14d8*/ 	.word	0x00025650
        /*14dc*/ 	.word	0x00000004
        /*14e0*/ 	.word	0x00038860
        /*14e4*/ 	.short	0x010a
        /*14e6*/ 	.byte	0x3f
	.zero		1


	//   ....[69]....
        /*14e8*/ 	.word	0x000256a0
        /*14ec*/ 	.word	0x00000003
        /*14f0*/ 	.word	0x00038860
        /*14f4*/ 	.short	0x010a
        /*14f6*/ 	.byte	0x3f
	.zero		1


	//   ....[70]....
        /*14f8*/ 	.word	0x000256e0
        /*14fc*/ 	.word	0x00000004
        /*1500*/ 	.word	0x00038880
        /*1504*/ 	.short	0x010a
        /*1506*/ 	.byte	0x3f
	.zero		1


	//   ....[71]....
        /*1508*/ 	.word	0x00025700
        /*150c*/ 	.word	0x00000003
        /*1510*/ 	.word	0x00038880
        /*1514*/ 	.short	0x010a
        /*1516*/ 	.byte	0x3f
	.zero		1


	//   ....[72]....
        /*1518*/ 	.word	0x00025760
        /*151c*/ 	.word	0x0000006e
        /*1520*/ 	.word	0x00038890
        /*1524*/ 	.short	0x010a
        /*1526*/ 	.byte	0x3f
	.zero		1


	//   ....[73]....
        /*1528*/ 	.word	0x000257b0
        /*152c*/ 	.word	0x0000006e
        /*1530*/ 	.word	0x00038890
        /*1534*/ 	.short	0x010a
        /*1536*/ 	.byte	0x3f
	.zero		1


	//   ....[74]....
        /*1538*/ 	.word	0x00025800
        /*153c*/ 	.word	0x0000006e
        /*1540*/ 	.word	0x00038890
        /*1544*/ 	.short	0x010a
        /*1546*/ 	.byte	0x3f
	.zero		1


	//   ....[75]....
        /*1548*/ 	.word	0x00025850
        /*154c*/ 	.word	0x0000006e
        /*1550*/ 	.word	0x000388b0
        /*1554*/ 	.short	0x010a
        /*1556*/ 	.byte	0x3f
	.zero		1


	//   ....[76]....
        /*1558*/ 	.word	0x00025b60
        /*155c*/ 	.word	0x00000016
        /*1560*/ 	.word	0x00038800
        /*1564*/ 	.short	0x010a
        /*1566*/ 	.byte	0x3f
	.zero		1


	//   ....[77]....
        /*1568*/ 	.word	0x00025d70
        /*156c*/ 	.word	0x00000016
        /*1570*/ 	.word	0x00038800
        /*1574*/ 	.short	0x010a
        /*1576*/ 	.byte	0x3f
	.zero		1


	//   ....[78]....
        /*1578*/ 	.word	0x00025dc0
        /*157c*/ 	.word	0x00000004
        /*1580*/ 	.word	0x00038830
        /*1584*/ 	.short	0x010a
        /*1586*/ 	.byte	0x3f
	.zero		1


	//   ....[79]....
        /*1588*/ 	.word	0x00025e10
        /*158c*/ 	.word	0x00000003
        /*1590*/ 	.word	0x00038830
        /*1594*/ 	.short	0x010a
        /*1596*/ 	.byte	0x3f
	.zero		1


	//   ....[80]....
        /*1598*/ 	.word	0x00025e60
        /*159c*/ 	.word	0x00000006
        /*15a0*/ 	.word	0x00038850
        /*15a4*/ 	.short	0x010a
        /*15a6*/ 	.byte	0x3f
	.zero		1


	//   ....[81]....
        /*15a8*/ 	.word	0x00025eb0
        /*15ac*/ 	.word	0x00000004
        /*15b0*/ 	.word	0x00038850
        /*15b4*/ 	.short	0x010a
        /*15b6*/ 	.byte	0x3f
	.zero		1


	//   ....[82]....
        /*15b8*/ 	.word	0x00028490
        /*15bc*/ 	.word	0x00000003
        /*15c0*/ 	.word	0x00038820
        /*15c4*/ 	.short	0x010a
        /*15c6*/ 	.byte	0x3f
	.zero		1


	//   ....[83]....
        /*15c8*/ 	.word	0x000284e0
        /*15cc*/ 	.word	0x00000005
        /*15d0*/ 	.word	0x000388a0
        /*15d4*/ 	.short	0x010a
        /*15d6*/ 	.byte	0x3f
	.zero		1


	//   ....[84]....
        /*15d8*/ 	.word	0x00028530
        /*15dc*/ 	.word	0x00000005
        /*15e0*/ 	.word	0x000388c0
        /*15e4*/ 	.short	0x010a
        /*15e6*/ 	.byte	0x3f
	.zero		1


	//   ....[85]....
        /*15e8*/ 	.word	0x00028580
        /*15ec*/ 	.word	0x00000006
        /*15f0*/ 	.word	0x000388a0
        /*15f4*/ 	.short	0x010a
        /*15f6*/ 	.byte	0x3f
	.zero		1


	//   ....[86]....
        /*15f8*/ 	.word	0x000285d0
        /*15fc*/ 	.word	0x00000006
        /*1600*/ 	.word	0x000388c0
        /*1604*/ 	.short	0x010a
        /*1606*/ 	.byte	0x3f
	.zero		1


	//   ....[87]....
        /*1608*/ 	.word	0x00028770
        /*160c*/ 	.word	0x00000000
        /*1610*/ 	.word	0x00038880
        /*1614*/ 	.short	0x010a
        /*1616*/ 	.byte	0x3f
	.zero		1


	//   ....[88]....
        /*1618*/ 	.word	0x000287c0
        /*161c*/ 	.word	0x00000000
        /*1620*/ 	.word	0x00038840
        /*1624*/ 	.short	0x010a
        /*1626*/ 	.byte	0x3f
	.zero		1


	//   ....[89]....
        /*1628*/ 	.word	0x00029330
        /*162c*/ 	.word	0x00000002
        /*1630*/ 	.word	0x00038820
        /*1634*/ 	.short	0x010a
        /*1636*/ 	.byte	0x3f
	.zero		1


	//   ....[90]....
        /*1638*/ 	.word	0x00029380
        /*163c*/ 	.word	0x00000006
        /*1640*/ 	.word	0x00038880
        /*1644*/ 	.short	0x010a
        /*1646*/ 	.byte	0x3f
	.zero		1


	//   ....[91]....
        /*1648*/ 	.word	0x000293d0
        /*164c*/ 	.word	0x00000006
        /*1650*/ 	.word	0x00038840
        /*1654*/ 	.short	0x010a
        /*1656*/ 	.byte	0x3f
	.zero		1


	//   ....[92]....
        /*1658*/ 	.word	0x00029420
        /*165c*/ 	.word	0x00000003
        /*1660*/ 	.word	0x00038870
        /*1664*/ 	.short	0x010a
        /*1666*/ 	.byte	0x3f
	.zero		1


	//   ....[93]....
        /*1668*/ 	.word	0x00029470
        /*166c*/ 	.word	0x00000003
        /*1670*/ 	.word	0x00038860
        /*1674*/ 	.short	0x010a
        /*1676*/ 	.byte	0x3f
	.zero		1


	//   ....[94]....
        /*1678*/ 	.word	0x000294c0
        /*167c*/ 	.word	0x00000000
        /*1680*/ 	.word	0x00038870
        /*1684*/ 	.short	0x010a
        /*1686*/ 	.byte	0x3f
	.zero		1


	//   ....[95]....
        /*1688*/ 	.word	0x00029510
        /*168c*/ 	.word	0x00000000
        /*1690*/ 	.word	0x00038860
        /*1694*/ 	.short	0x010a
        /*1696*/ 	.byte	0x3f
	.zero		1


	//   ....[96]....
        /*1698*/ 	.word	0x00029f70
        /*169c*/ 	.word	0x00000000
        /*16a0*/ 	.word	0x00038820
        /*16a4*/ 	.short	0x010a
        /*16a6*/ 	.byte	0x3f
	.zero		1


	//   ....[97]....
        /*16a8*/ 	.word	0x0002a110
        /*16ac*/ 	.word	0x00000006
        /*16b0*/ 	.word	0x00000000
        /*16b4*/ 	.short	0x010a
        /*16b6*/ 	.byte	0x3f
	.zero		1


	//   ....[98]....
        /*16b8*/ 	.word	0x0002a160
        /*16bc*/ 	.word	0x00000007
        /*16c0*/ 	.word	0x00000000
        /*16c4*/ 	.short	0x010a
        /*16c6*/ 	.byte	0x3f
	.zero		1


	//   ....[99]....
        /*16c8*/ 	.word	0x0002a1b0
        /*16cc*/ 	.word	0x00000004
        /*16d0*/ 	.word	0x00038860
        /*16d4*/ 	.short	0x010a
        /*16d6*/ 	.byte	0x3f
	.zero		1


	//   ....[100]....
        /*16d8*/ 	.word	0x0002a200
        /*16dc*/ 	.word	0x00000003
        /*16e0*/ 	.word	0x00038860
        /*16e4*/ 	.short	0x010a
        /*16e6*/ 	.byte	0x3f
	.zero		1


	//   ....[101]....
        /*16e8*/ 	.word	0x0002a250
        /*16ec*/ 	.word	0x00000004
        /*16f0*/ 	.word	0x00038880
        /*16f4*/ 	.short	0x010a
        /*16f6*/ 	.byte	0x3f
	.zero		1


	//----- nvinfo : EIATTR_NUM_MBARRIERS
	.align		4
.L_407:
        /*16f8*/ 	.byte	0x03, 0x38
        /*16fa*/ 	.short	0x0016


	//----- nvinfo : EIATTR_EXIT_INSTR_OFFSETS
	.align		4
        /*16fc*/ 	.byte	0x04, 0x1c
        /*16fe*/ 	.short	(.L_409 - .L_408)


	//   ....[0]....
.L_408:
        /*1700*/ 	.word	0x00025750


	//----- nvinfo : EIATTR_MAX_THREADS
	.align		4
.L_409:
        /*1704*/ 	.byte	0x04, 0x05
        /*1706*/ 	.short	(.L_411 - .L_410)
.L_410:
        /*1708*/ 	.word	0x00000180
        /*170c*/ 	.word	0x00000001
        /*1710*/ 	.word	0x00000001


	//----- nvinfo : EIATTR_CRS_STACK_SIZE
	.align		4
.L_411:
        /*1714*/ 	.byte	0x04, 0x1e
        /*1716*/ 	.short	(.L_413 - .L_412)
.L_412:
        /*1718*/ 	.word	0x00000000


	//----- nvinfo : EIATTR_CBANK_PARAM_SIZE
	.align		4
.L_413:
        /*171c*/ 	.byte	0x03, 0x19
        /*171e*/ 	.short	0x0af0


	//----- nvinfo : EIATTR_PARAM_CBANK
	.align		4
        /*1720*/ 	.byte	0x04, 0x0a
        /*1722*/ 	.short	(.L_415 - .L_414)
	.align		4
.L_414:
        /*1724*/ 	.word	index@(.nv.constant0._ZN7cutlass13device_kernelIN5flash11enable_sm90INS1_16FlashAttnFwdSm90INS1_25CollectiveMainloopFwdSm90ILi2EN4cute5tupleIJNS5_1CILi1EEES8_S8_EEENS6_IJNS7_ILi128EEESA_NS7_ILi256EEEEEELi256ENS_12float_e4m3_tEfNS_4arch4Sm90ELb0ELb0ELb0ELb1ELb0ELb1ELb0ELb1ELb1ELb1ELb0ELb0EEENS1_21CollectiveEpilogueFwdINS6_IJSA_SB_SA_EEES9_NS_10bfloat16_tESF_Li256ELb1ELb1ELb0ELb1EEENS1_36VarlenDynamicPersistentTileSchedulerILi128ELi128ELi256ELi128ELb0ELb1ELb1ELb0ELb1ELb1EEEEEEEEEvNT_6ParamsE)
        /*1728*/ 	.short	0x0210
        /*172a*/ 	.short	0x0af0


	//----- nvinfo : EIATTR_SW_WAR
	.align		4
.L_415:
        /*172c*/ 	.byte	0x04, 0x36
        /*172e*/ 	.short	(.L_417 - .L_416)
.L_416:
        /*1730*/ 	.word	0x00000008
.L_417:


//--------------------- .nv.info._ZN7cutlass13device_kernelIN5flash11enable_sm90INS1_16FlashAttnFwdSm90INS1_25CollectiveMainloopFwdSm90ILi2EN4cute5tupleIJNS5_1CILi1EEES8_S8_EEENS6_IJNS7_ILi128EEENS7_ILi64EEENS7_ILi256EEEEEELi256ENS_12float_e4m3_tEfNS_4arch4Sm90ELb0ELb1ELb0ELb0ELb0ELb0ELb0ELb1ELb1ELb1ELb0ELb0EEENS1_21CollectiveEpilogueFwdINS6_IJSA_SC_SB_EEES9_NS_10bfloat16_tESG_Li256ELb0ELb1ELb0ELb1EEENS1_30DynamicPersistentTileSchedulerILi256ELi128ELb0ELb1ELb1EEEEEEEEEvNT_6ParamsE --------------------------
	.section	.nv.info._ZN7cutlass13device_kernelIN5flash11enable_sm90INS1_16FlashAttnFwdSm90INS1_25CollectiveMainloopFwdSm90ILi2EN4cute5tupleIJNS5_1CILi1EEES8_S8_EEENS6_IJNS7_ILi128EEENS7_ILi64EEENS7_ILi256EEEEEELi256ENS_12float_e4m3_tEfNS_4arch4Sm90ELb0ELb1ELb0ELb0ELb0ELb0ELb0ELb1ELb1ELb1ELb0ELb0EEENS1_21CollectiveEpilogueFwdINS6_IJSA_SC_SB_EEES9_NS_10bfloat16_tESG_Li256ELb0ELb1ELb0ELb1EEENS1_30DynamicPersistentTileSchedulerILi256ELi128ELb0ELb1ELb1EEEEEEEEEvNT_6ParamsE,"",@"SHT_CUDA_INFO"
	.sectionflags	@""
	.align	4


	//----- nvinfo : EIATTR_CUDA_API_VERSION
	.align		4
        /*0000*/ 	.byte	0x04, 0x37
        /*0002*/ 	.short	(.L_419 - .L_418)
.L_418:
        /*0004*/ 	.word	0x00000082


	//----- nvinfo : EIATTR_KPARAM_INFO
	.align		4
.L_419:
        /*0008*/ 	.byte	0x04, 0x17
        /*000a*/ 	.short	(.L_421 - .L_420)
.L_420:
        /*000c*/ 	.word	0x00000000
        /*0010*/ 	.short	0x0000
        /*0012*/ 	.short	0x0070
        /*0014*/ 	.byte	0x00, 0xf0, 0x01, 0x2a


	//----- nvinfo : EIATTR_SPARSE_MMA_MASK
	.align		4
.L_421:
        /*0018*/ 	.byte	0x03, 0x50
        /*001a*/ 	.short	0x0000


	//----- nvinfo : EIATTR_MAXREG_COUNT
	.align		4
        /*001c*/ 	.byte	0x03, 0x1b
        /*001e*/ 	.short	0x00a8


	//----- nvinfo : EIATTR_NUM_BARRIERS
	.align		4
        /*0020*/ 	.byte	0x02, 0x4c
        /*0022*/ 	.byte	0x10
	.zero		1


	//----- nvinfo : EIATTR_EXTERNS
	.align		4
        /*0024*/ 	.byte	0x04, 0x0f
        /*0026*/ 	.short	(.L_423 - .L_422)


	//   ....[0]....
	.align		4
.L_422:
        /*0028*/ 	.word	index@(__assertfail)


	//----- nvinfo : EIATTR_ANNOTATIONS
	.align		4
.L_423:
        /*002c*/ 	.byte	0x04, 0x55
        /*002e*/ 	.short	(.L_425 - .L_424)


	//   ....[0]....
.L_424:
        /* <DEDUP_REMOVED lines=36> */


	//----- nvinfo : EIATTR_MERCURY_ISA_VERSION
	.align		4
.L_425:
        /*0258*/ 	.byte	0x03, 0x5f
        /*025a*/ 	.short	0x0101


	//----- nvinfo : EIATTR_INT_WARP_WIDE_INSTR_OFFSETS
	.align		4
        /*025c*/ 	.byte	0x04, 0x31
        /*025e*/ 	.short	(.L_427 - .L_426)


	//   ....[0]....
.L_426:
        /*0260*/ 	.word	0x00000130


	//   ....[1]....
        /*0264*/ 	.word	0x00000170


	//   ....[2]....
        /*0268*/ 	.word	0x000001e0


	//   ....[3]....
        /*026c*/ 	.word	0x0000f7b0


	//   ....[4]....
        /*0270*/ 	.word	0x0000f840


	//   ....[5]....
        /*0274*/ 	.word	0x00012360


	//   ....[6]....
        /*0278*/ 	.word	0x000123f0


	//----- nvinfo : EIATTR_COOP_GROUP_MASK_REGIDS
	.align		4
.L_427:
        /*027c*/ 	.byte	0x04, 0x29
        /*027e*/ 	.short	(.L_429 - .L_428)


	//   ....[0]....
.L_428:
        /*0280*/ 	.word	0xffffffff


	//   ....[1]....
        /*0284*/ 	.word	0xffffffff


	//   ....[2]....
        /*0288*/ 	.word	0xffffffff


	//   ....[3]....
        /*028c*/ 	.word	0xffffffff


	//   ....[4]....
        /*0290*/ 	.word	0xffffffff


	//   ....[5]....
        /*0294*/ 	.word	0xffffffff


	//   ....[6]....
        /*0298*/ 	.word	0xffffffff


	//   ....[7]....
        /*029c*/ 	.word	0xffffffff


	//   ....[8]....
        /*02a0*/ 	.word	0xffffffff


	//   ....[9]....
        /*02a4*/ 	.word	0xffffffff


	//   ....[10]....
        /*02a8*/ 	.word	0xffffffff


	//   ....[11]....
        /*02ac*/ 	.word	0xffffffff


	//   ....[12]....
        /*02b0*/ 	.word	0xffffffff


	//   ....[13]....
        /*02b4*/ 	.word	0xffffffff


	//   ....[14]....
        /*02b8*/ 	.word	0xffffffff


	//   ....[15]....
        /*02bc*/ 	.word	0xffffffff


	//   ....[16]....
        /*02c0*/ 	.word	0xffffffff


	//   ....[17]....
        /*02c4*/ 	.word	0xffffffff


	//   ....[18]....
        /*02c8*/ 	.word	0xffffffff


	//   ....[19]....
        /*02cc*/ 	.word	0xffffffff


	//   ....[20]....
        /*02d0*/ 	.word	0xffffffff


	//   ....[21]....
        /*02d4*/ 	.word	0xffffffff


	//   ....[22]....
        /*02d8*/ 	.word	0xffffffff


	//   ....[23]....
        /*02dc*/ 	.word	0xffffffff


	//   ....[24]....
        /*02e0*/ 	.word	0xffffffff


	//   ....[25]....
        /*02e4*/ 	.word	0xffffffff


	//   ....[26]....
        /*02e8*/ 	.word	0xffffffff


	//   ....[27]....
        /*02ec*/ 	.word	0xffffffff


	//   ....[28]....
        /*02f0*/ 	.word	0xffffffff


	//   ....[29]....
        /*02f4*/ 	.word	0xffffffff


	//   ....[30]....
        /*02f8*/ 	.word	0xffffffff


	//   ....[31]....
        /*02fc*/ 	.word	0xffffffff


	//   ....[32]....
        /*0300*/ 	.word	0xffffffff


	//   ....[33]....
        /*0304*/ 	.word	0xffffffff


	//   ....[34]....
        /*0308*/ 	.word	0xffffffff


	//   ....[35]....
        /*030c*/ 	.word	0xffffffff


	//   ....[36]....
        /*0310*/ 	.word	0xffffffff


	//   ....[37]....
        /*0314*/ 	.word	0xffffffff


	//   ....[38]....
        /*0318*/ 	.word	0xffffffff


	//   ....[39]....
        /*031c*/ 	.word	0xffffffff


	//   ....[40]....
        /*0320*/ 	.word	0xffffffff


	//   ....[41]....
        /*0324*/ 	.word	0xffffffff


	//   ....[42]....
        /*0328*/ 	.word	0xffffffff


	//   ....[43]....
        /*032c*/ 	.word	0xffffffff


	//   ....[44]....
        /*0330*/ 	.word	0xffffffff


	//   ....[45]....
        /*0334*/ 	.word	0xffffffff


	//   ....[46]....
        /*0338*/ 	.word	0xffffffff


	//   ....[47]....
        /*033c*/ 	.word	0xffffffff


	//   ....[48]....
        /*0340*/ 	.word	0xffffffff


	//   ....[49]....
        /*0344*/ 	.word	0xffffffff


	//   ....[50]....
        /*0348*/ 	.word	0xffffffff


	//   ....[51]....
        /*034c*/ 	.word	0xffffffff


	//   ....[52]....
        /*0350*/ 	.word	0xffffffff


	//   ....[53]....
        /*0354*/ 	.word	0xffffffff


	//   ....[54]....
        /*0358*/ 	.word	0xffffffff


	//   ....[55]....
        /*035c*/ 	.word	0xffffffff


	//   ....[56]....
        /*0360*/ 	.word	0xffffffff


	//   ....[57]....
        /*0364*/ 	.word	0xffffffff


	//   ....[58]....
        /*0368*/ 	.word	0xffffffff


	//   ....[59]....
        /*036c*/ 	.word	0xffffffff


	//   ....[60]....
        /*0370*/ 	.word	0xffffffff


	//   ....[61]....
        /*0374*/ 	.word	0xffffffff


	//   ....[62]....
        /*0378*/ 	.word	0xffffffff


	//   ....[63]....
        /*037c*/ 	.word	0xffffffff


	//   ....[64]....
        /*0380*/ 	.word	0xffffffff


	//   ....[65]....
        /*0384*/ 	.word	0xffffffff


	//   ....[66]....
        /*0388*/ 	.word	0xffffffff


	//   ....[67]....
        /*038c*/ 	.word	0xffffffff


	//   ....[68]....
        /*0390*/ 	.word	0xffffffff


	//   ....[69]....
        /*0394*/ 	.word	0xffffffff


	//   ....[70]....
        /*0398*/ 	.word	0xffffffff


	//   ....[71]....
        /*039c*/ 	.word	0xffffffff


	//   ....[72]....
        /*03a0*/ 	.word	0xffffffff


	//   ....[73]....
        /*03a4*/ 	.word	0xffffffff


	//   ....[74]....
        /*03a8*/ 	.word	0xffffffff


	//   ....[75]....
        /*03ac*/ 	.word	0xffffffff


	//   ....[76]....
        /*03b0*/ 	.word	0xffffffff


	//   ....[77]....
        /*03b4*/ 	.word	0xffffffff


	//   ....[78]....
        /*03b8*/ 	.word	0xffffffff


	//   ....[79]....
        /*03bc*/ 	.word	0xffffffff


	//   ....[80]....
        /*03c0*/ 	.word	0xffffffff


	//   ....[81]....
        /*03c4*/ 	.word	0xffffffff


	//   ....[82]....
        /*03c8*/ 	.word	0xffffffff


	//   ....[83]....
        /*03cc*/ 	.word	0xffffffff


	//   ....[84]....
        /*03d0*/ 	.word	0xffffffff


	//   ....[85]....
        /*03d4*/ 	.word	0xffffffff


	//   ....[86]....
        /*03d8*/ 	.word	0xffffffff


	//   ....[87]....
        /*03dc*/ 	.word	0xffffffff


	//   ....[88]....
        /*03e0*/ 	.word	0xffffffff


	//   ....[89]....
        /*03e4*/ 	.word	0xffffffff


	//   ....[90]....
        /*03e8*/ 	.word	0xffffffff


	//   ....[91]....
        /*03ec*/ 	.word	0xffffffff


	//   ....[92]....
        /*03f0*/ 	.word	0xffffffff


	//   ....[93]....
        /*03f4*/ 	.word	0xffffffff


	//   ....[94]....
        /*03f8*/ 	.word	0xffffffff


	//   ....[95]....
        /*03fc*/ 	.word	0xffffffff


	//   ....[96]....
        /*0400*/ 	.word	0xffffffff


	//   ....[97]....
        /*0404*/ 	.word	0xffffffff


	//   ....[98]....
        /*0408*/ 	.word	0xffffffff


	//   ....[99]....
        /*040c*/ 	.word	0xffffffff


	//   ....[100]....
        /*0410*/ 	.word	0xffffffff


	//   ....[101]....
        /*0414*/ 	.word	0xffffffff


	//   ....[102]....
        /*0418*/ 	.word	0xffffffff


	//   ....[103]....
        /*041c*/ 	.word	0xffffffff


	//   ....[104]....
        /*0420*/ 	.word	0xffffffff


	//   ....[105]....
        /*0424*/ 	.word	0xffffffff


	//   ....[106]....
        /*0428*/ 	.word	0xffffffff


	//   ....[107]....
        /*042c*/ 	.word	0xffffffff


	//   ....[108]....
        /*0430*/ 	.word	0xffffffff


	//   ....[109]....
        /*0434*/ 	.word	0xffffffff


	//   ....[110]....
        /*0438*/ 	.word	0xffffffff


	//   ....[111]....
        /*043c*/ 	.word	0xffffffff


	//   ....[112]....
        /*0440*/ 	.word	0xffffffff


	//   ....[113]....
        /*0444*/ 	.word	0xffffffff


	//   ....[114]....
        /*0448*/ 	.word	0xffffffff


	//   ....[115]....
        /*044c*/ 	.word	0xffffffff


	//   ....[116]....
        /*0450*/ 	.word	0xffffffff


	//   ....[117]....
        /*0454*/ 	.word	0xffffffff


	//   ....[118]....
        /*0458*/ 	.word	0xffffffff


	//   ....[119]....
        /*045c*/ 	.word	0xffffffff


	//   ....[120]....
        /*0460*/ 	.word	0xffffffff


	//   ....[121]....
        /*0464*/ 	.word	0xffffffff


	//   ....[122]....
        /*0468*/ 	.word	0xffffffff


	//   ....[123]....
        /*046c*/ 	.word	0xffffffff


	//   ....[124]....
        /*0470*/ 	.word	0xffffffff


	//   ....[125]....
        /*0474*/ 	.word	0xffffffff


	//   ....[126]....
        /*0478*/ 	.word	0xffffffff


	//   ....[127]....
        /*047c*/ 	.word	0xffffffff


	//   ....[128]....
        /*0480*/ 	.word	0xffffffff


	//   ....[129]....
        /*0484*/ 	.word	0xffffffff


	//   ....[130]....
        /*0488*/ 	.word	0xffffffff


	//   ....[131]....
        /*048c*/ 	.word	0xffffffff


	//   ....[132]....
        /*0490*/ 	.word	0xffffffff


	//   ....[133]....
        /*0494*/ 	.word	0xffffffff


	//   ....[134]....
        /*0498*/ 	.word	0xffffffff


	//   ....[135]....
        /*049c*/ 	.word	0xffffffff


	//   ....[136]....
        /*04a0*/ 	.word	0xffffffff


	//   ....[137]....
        /*04a4*/ 	.word	0xffffffff


	//   ....[138]....
        /*04a8*/ 	.word	0x0500000f


	//   ....[139]....
        /*04ac*/ 	.word	0x0500000f


	//   ....[140]....
        /*04b0*/ 	.word	0x0500000f


	//   ....[141]....
        /*04b4*/ 	.word	0x0500000f


	//   ....[142]....
        /*04b8*/ 	.word	0x0500000f


	//   ....[143]....
        /*04bc*/ 	.word	0x0500000f


	//   ....[144]....
        /*04c0*/ 	.word	0x0500000f


	//   ....[145]....
        /*04c4*/ 	.word	0x0500000f


	//   ....[146]....
        /*04c8*/ 	.word	0x0500000f


	//   ....[147]....
        /*04cc*/ 	.word	0x0500000f


	//   ....[148]....
        /*04d0*/ 	.word	0x0500000f


	//   ....[149]....
        /*04d4*/ 	.word	0x0500000f


	//   ....[150]....
        /*04d8*/ 	.word	0x0500000f


	//   ....[151]....
        /*04dc*/ 	.word	0x0500000f


	//   ....[152]....
        /*04e0*/ 	.word	0x0500000f


	//   ....[153]....
        /*04e4*/ 	.word	0x0500000f


	//   ....[154]....
        /*04e8*/ 	.word	0x0500000f


	//   ....[155]....
        /*04ec*/ 	.word	0x0500000f


	//----- nvinfo : EIATTR_COOP_GROUP_INSTR_OFFSETS
	.align		4
.L_429:
        /*04f0*/ 	.byte	0x04, 0x28
        /*04f2*/ 	.short	(.L_431 - .L_430)


	//   ....[0]....
.L_430:
        /*04f4*/ 	.word	0x00000070


	//   ....[1]....
        /*04f8*/ 	.word	0x00000140


	//   ....[2]....
        /*04fc*/ 	.word	0x00000190


	//   ....[3]....
        /*0500*/ 	.word	0x000003c0


	//   ....[4]....
        /*0504*/ 	.word	0x00000520


	//   ....[5]....
        /*0508*/ 	.word	0x00000640


	//   ....[6]....
        /*050c*/ 	.word	0x000007a0


	//   ....[7]....
        /*0510*/ 	.word	0x00001d20


	//   ....[8]....
        /*0514*/ 	.word	0x00002480


	//   ....[9]....
        /*0518*/ 	.word	0x00002800


	//   ....[10]....
        /*051c*/ 	.word	0x000031c0


	//   ....[11]....
        /*0520*/ 	.word	0x000032d0


	//   ....[12]....
        /*0524*/ 	.word	0x00003630


	//   ....[13]....
        /*0528*/ 	.word	0x000036d0


	//   ....[14]....
        /*052c*/ 	.word	0x00004920


	//   ....[15]....
        /*0530*/ 	.word	0x00004b70


	//   ....[16]....
        /*0534*/ 	.word	0x00005240


	//   ....[17]....
        /*0538*/ 	.word	0x00005340


	//   ....[18]....
        /*053c*/ 	.word	0x000056c0


	//   ....[19]....
        /*0540*/ 	.word	0x00005760


	//   ....[20]....
        /*0544*/ 	.word	0x00007100


	//   ....[21]....
        /*0548*/ 	.word	0x00007110


	//   ....[22]....
        /*054c*/ 	.word	0x00007140


	//   ....[23]....
        /*0550*/ 	.word	0x00007150


	//   ....[24]....
        /*0554*/ 	.word	0x00008980


	//   ....[25]....
        /*0558*/ 	.word	0x00008c20


	//   ....[26]....
        /*055c*/ 	.word	0x000092f0


	//   ....[27]....
        /*0560*/ 	.word	0x000093f0


	//   ....[28]....
        /*0564*/ 	.word	0x00009750


	//   ....[29]....
        /*0568*/ 	.word	0x00009800


	//   ....[30]....
        /*056c*/ 	.word	0x0000a9f0


	//   ....[31]....
        /*0570*/ 	.word	0x0000aa00


	//   ....[32]....
        /*0574*/ 	.word	0x0000aa30


	//   ....[33]....
        /*0578*/ 	.word	0x0000aa40


	//   ....[34]....
        /*057c*/ 	.word	0x0000c400


	//   ....[35]....
        /*0580*/ 	.word	0x0000c420


	//   ....[36]....
        /*0584*/ 	.word	0x0000c570


	//   ....[37]....
        /*0588*/ 	.word	0x0000c5b0


	//   ....[38]....
        /*058c*/ 	.word	0x0000c5e0


	//   ....[39]....
        /*0590*/ 	.word	0x0000c600


	//   ....[40]....
        /*0594*/ 	.word	0x0000c620


	//   ....[41]....
        /*0598*/ 	.word	0x0000c630


	//   ....[42]....
        /*059c*/ 	.word	0x0000c650


	//   ....[43]....
        /*05a0*/ 	.word	0x0000c670


	//   ....[44]....
        /*05a4*/ 	.word	0x0000c6a0


	//   ....[45]....
        /*05a8*/ 	.word	0x0000c6d0


	//   ....[46]....
        /*05ac*/ 	.word	0x0000c700


	//   ....[47]....
        /*05b0*/ 	.word	0x0000c710


	//   ....[48]....
        /*05b4*/ 	.word	0x0000c730


	//   ....[49]....
        /*05b8*/ 	.word	0x0000c740


	//   ....[50]....
        /*05bc*/ 	.word	0x0000c750


	//   ....[51]....
        /*05c0*/ 	.word	0x0000c760


	//   ....[52]....
        /*05c4*/ 	.word	0x0000c780


	//   ....[53]....
        /*05c8*/ 	.word	0x0000c7a0


	//   ....[54]....
        /*05cc*/ 	.word	0x0000c7c0


	//   ....[55]....
        /*05d0*/ 	.word	0x0000c7d0


	//   ....[56]....
        /*05d4*/ 	.word	0x0000c7e0


	//   ....[57]....
        /*05d8*/ 	.word	0x0000c7f0


	//   ....[58]....
        /*05dc*/ 	.word	0x0000c810


	//   ....[59]....
        /*05e0*/ 	.word	0x0000c830


	//   ....[60]....
        /*05e4*/ 	.word	0x0000c840


	//   ....[61]....
        /*05e8*/ 	.word	0x0000c850


	//   ....[62]....
        /*05ec*/ 	.word	0x0000c870


	//   ....[63]....
        /*05f0*/ 	.word	0x0000c880


	//   ....[64]....
        /*05f4*/ 	.word	0x0000c890


	//   ....[65]....
        /*05f8*/ 	.word	0x0000c8a0


	//   ....[66]....
        /*05fc*/ 	.word	0x0000c8d0


	//   ....[67]....
        /*0600*/ 	.word	0x0000c900


	//   ....[68]....
        /*0604*/ 	.word	0x0000c920


	//   ....[69]....
        /*0608*/ 	.word	0x0000c940


	//   ....[70]....
        /*060c*/ 	.word	0x0000c960


	//   ....[71]....
        /*0610*/ 	.word	0x0000c9d0


	//   ....[72]....
        /*0614*/ 	.word	0x0000c9f0


	//   ....[73]....
        /*0618*/ 	.word	0x0000ca00


	//   ....[74]....
        /*061c*/ 	.word	0x0000ca10


	//   ....[75]....
        /*0620*/ 	.word	0x0000ca20


	//   ....[76]....
        /*0624*/ 	.word	0x0000ca30


	//   ....[77]....
        /*0628*/ 	.word	0x0000ca40


	//   ....[78]....
        /*062c*/ 	.word	0x0000ca50


	//   ....[79]....
        /*0630*/ 	.word	0x0000ca60


	//   ....[80]....
        /*0634*/ 	.word	0x0000ca70


	//   ....[81]....
        /*0638*/ 	.word	0x0000ca80


	//   ....[82]....
        /*063c*/ 	.word	0x0000caa0


	//   ....[83]....
        /*0640*/ 	.word	0x0000cab0


	//   ....[84]....
        /*0644*/ 	.word	0x0000cac0


	//   ....[85]....
        /*0648*/ 	.word	0x0000cad0


	//   ....[86]....
        /*064c*/ 	.word	0x0000cae0


	//   ....[87]....
        /*0650*/ 	.word	0x0000caf0


	//   ....[88]....
        /*0654*/ 	.word	0x0000cb00


	//   ....[89]....
        /*0658*/ 	.word	0x0000cb10


	//   ....[90]....
        /*065c*/ 	.word	0x0000cb20


	//   ....[91]....
        /*0660*/ 	.word	0x0000cb30


	//   ....[92]....
        /*0664*/ 	.word	0x0000cb40


	//   ....[93]....
        /*0668*/ 	.word	0x0000cb50


	//   ....[94]....
        /*066c*/ 	.word	0x0000cb60


	//   ....[95]....
        /*0670*/ 	.word	0x0000cb70


	//   ....[96]....
        /*0674*/ 	.word	0x0000cb80


	//   ....[97]....
        /*0678*/ 	.word	0x0000cb90


	//   ....[98]....
        /*067c*/ 	.word	0x0000d390


	//   ....[99]....
        /*0680*/ 	.word	0x0000d3c0


	//   ....[100]....
        /*0684*/ 	.word	0x0000d3f0


	//   ....[101]....
        /*0688*/ 	.word	0x0000d420


	//   ....[102]....
        /*068c*/ 	.word	0x0000d970


	//   ....[103]....
        /*0690*/ 	.word	0x0000d9b0


	//   ....[104]....
        /*0694*/ 	.word	0x0000daf0


	//   ....[105]....
        /*0698*/ 	.word	0x0000db10


	//   ....[106]....
        /*069c*/ 	.word	0x0000dc50


	//   ....[107]....
        /*06a0*/ 	.word	0x0000dc70


	//   ....[108]....
        /*06a4*/ 	.word	0x0000ddc0


	//   ....[109]....
        /*06a8*/ 	.word	0x0000dde0


	//   ....[110]....
        /*06ac*/ 	.word	0x0000e4e0


	//   ....[111]....
        /*06b0*/ 	.word	0x0000e510


	//   ....[112]....
        /*06b4*/ 	.word	0x0000e660


	//   ....[113]....
        /*06b8*/ 	.word	0x0000e680


	//   ....[114]....
        /*06bc*/ 	.word	0x0000e7c0


	//   ....[115]....
        /*06c0*/ 	.word	0x0000e7e0


	//   ....[116]....
        /*06c4*/ 	.word	0x0000e930


	//   ....[117]....
        /*06c8*/ 	.word	0x0000e950


	//   ....[118]....
        /*06cc*/ 	.word	0x0000eb30


	//   ....[119]....
        /*06d0*/ 	.word	0x0000ffa0


	//   ....[120]....
        /*06d4*/ 	.word	0x00010b90


	//   ....[121]....
        /*06d8*/ 	.word	0x00010bc0


	//   ....[122]....
        /*06dc*/ 	.word	0x00010bf0


	//   ....[123]....
        /*06e0*/ 	.word	0x00010c20


	//   ....[124]....
        /*06e4*/ 	.word	0x00010d20


	//   ....[125]....
        /*06e8*/ 	.word	0x00010d30


	//   ....[126]....
        /*06ec*/ 	.word	0x00010db0


	//   ....[127]....
        /*06f0*/ 	.word	0x00010dc0


	//   ....[128]....
        /*06f4*/ 	.word	0x00010e40


	//   ....[129]....
        /*06f8*/ 	.word	0x00010e50


	//   ....[130]....
        /*06fc*/ 	.word	0x00010ed0


	//   ....[131]....
        /*0700*/ 	.word	0x00010ee0


	//   ....[132]....
        /*0704*/ 	.word	0x00010f60


	//   ....[133]....
        /*0708*/ 	.word	0x00010f70


	//   ....[134]....
        /*070c*/ 	.word	0x00010f80


	//   ....[135]....
        /*0710*/ 	.word	0x00010f90


	//   ....[136]....
        /*0714*/ 	.word	0x00012ce0


	//   ....[137]....
        /*0718*/ 	.word	0x00012e80


	//   ....[138]....
        /*071c*/ 	.word	0x00013540


	//   ....[139]....
        /*0720*/ 	.word	0x000136f0


	//   ....[140]....
        /*0724*/ 	.word	0x00013750


	//   ....[141]....
        /*0728*/ 	.word	0x000137e0


	//   ....[142]....
        /*072c*/ 	.word	0x00013880


	//   ....[143]....
        /*0730*/ 	.word	0x00013940


	//   ....[144]....
        /*0734*/ 	.word	0x00013a40


	//   ....[145]....
        /*0738*/ 	.word	0x00013aa0


	//   ....[146]....
        /*073c*/ 	.word	0x00013b90


	//   ....[147]....
        /*0740*/ 	.word	0x00013bf0


	//   ....[148]....
        /*0744*/ 	.word	0x00013ce0


	//   ....[149]....
        /*0748*/ 	.word	0x00013d40


	//   ....[150]....
        /*074c*/ 	.word	0x00013e30


	//   ....[151]....
        /*0750*/ 	.word	0x00013e90


	//   ....[152]....
        /*0754*/ 	.word	0x00013f60


	//   ....[153]....
        /*0758*/ 	.word	0x00013fe0


	//   ....[154]....
        /*075c*/ 	.word	0x000140b0


	//   ....[155]....
        /*0760*/ 	.word	0x00014400


	//----- nvinfo : EIATTR_REG_RECONFIG
	.align		4
.L_431:
        /*0764*/ 	.byte	0x01, 0x54
	.zero		2


	//----- nvinfo : EIATTR_SYSCALL_OFFSETS
	.align		4
        /*0768*/ 	.byte	0x04, 0x46
        /*076a*/ 	.short	(.L_433 - .L_432)


	//   ....[0]....
.L_432:
        /*076c*/ 	.word	0x00001f00


	//   ....[1]....
        /*0770*/ 	.word	0x0000f9b0


	//   ....[2]....
        /*0774*/ 	.word	0x0000fb40


	//   ....[3]....
        /*0778*/ 	.word	0x0000fca0


	//   ....[4]....
        /*077c*/ 	.word	0x0000fdf0


	//   ....[5]....
        /*0780*/ 	.word	0x000107b0


	//----- nvinfo : EIATTR_MBARRIER_INSTR_OFFSETS
	.align		4
.L_433:
        /*0784*/ 	.byte	0x04, 0x39
        /*0786*/ 	.short	(.L_435 - .L_434)


	//   ....[0]....
.L_434:
        /*0788*/ 	.word	0x00000270
        /*078c*/ 	.word	0x000000ff
        /*0790*/ 	.word	0x00028400
        /*0794*/ 	.short	0x0100
        /*0796*/ 	.byte	0x08
	.zero		1


	//   ....[1]....
        /*0798*/ 	.word	0x00000280
        /*079c*/ 	.word	0x000000ff
        /*07a0*/ 	.word	0x00028420
        /*07a4*/ 	.short	0x0100
        /*07a6*/ 	.byte	0x08
	.zero		1


	//   ....[2]....
        /*07a8*/ 	.word	0x00000370
        /*07ac*/ 	.word	0x000000ff
        /*07b0*/ 	.word	0x00028430
        /*07b4*/ 	.short	0x0100
        /*07b6*/ 	.byte	0x08
	.zero		1


	//   ....[3]....
        /*07b8*/ 	.word	0x00000380
        /*07bc*/ 	.word	0x000000ff
        /*07c0*/ 	.word	0x00028440
        /*07c4*/ 	.short	0x0100
        /*07c6*/ 	.byte	0x08
	.zero		1


	//   ....[4]....
        /*07c8*/ 	.word	0x00000390
        /*07cc*/ 	.word	0x000000ff
        /*07d0*/ 	.word	0x00028438
        /*07d4*/ 	.short	0x0100
        /*07d6*/ 	.byte	0x08
	.zero		1


	//   ....[5]....
        /*07d8*/ 	.word	0x000003a0
        /*07dc*/ 	.word	0x000000ff
        /*07e0*/ 	.word	0x00028448
        /*07e4*/ 	.short	0x0100
        /*07e6*/ 	.byte	0x08
	.zero		1


	//   ....[6]....
        /*07e8*/ 	.word	0x000004d0
        /*07ec*/ 	.word	0x000000ff
        /*07f0*/ 	.word	0x00028450
        /*07f4*/ 	.short	0x0100
        /*07f6*/ 	.byte	0x08
	.zero		1


	//   ....[7]....
        /*07f8*/ 	.word	0x000004e0
        /*07fc*/ 	.word	0x000000ff
        /*0800*/ 	.word	0x00028460
        /*0804*/ 	.short	0x0100
        /*0806*/ 	.byte	0x08
	.zero		1


	//   ....[8]....
        /*0808*/ 	.word	0x000004f0
        /*080c*/ 	.word	0x000000ff
        /*0810*/ 	.word	0x00028458
        /*0814*/ 	.short	0x0100
        /*0816*/ 	.byte	0x08
	.zero		1


	//   ....[9]....
        /*0818*/ 	.word	0x00000500
        /*081c*/ 	.word	0x000000ff
        /*0820*/ 	.word	0x00028468
        /*0824*/ 	.short	0x0100
        /*0826*/ 	.byte	0x08
	.zero		1


	//   ....[10]....
        /*0828*/ 	.word	0x000005f0
        /*082c*/ 	.word	0x000000ff
        /*0830*/ 	.word	0x00028470
        /*0834*/ 	.short	0x0100
        /*0836*/ 	.byte	0x06
	.zero		1


	//   ....[11]....
        /*0838*/ 	.word	0x00000600
        /*083c*/ 	.word	0x000000ff
        /*0840*/ 	.word	0x00028480
        /*0844*/ 	.short	0x0100
        /*0846*/ 	.byte	0x06
	.zero		1


	//   ....[12]....
        /*0848*/ 	.word	0x00000610
        /*084c*/ 	.word	0x000000ff
        /*0850*/ 	.word	0x00028478
        /*0854*/ 	.short	0x0100
        /*0856*/ 	.byte	0x06
	.zero		1


	//   ....[13]....
        /*0858*/ 	.word	0x00000620
        /*085c*/ 	.word	0x000000ff
        /*0860*/ 	.word	0x00028488
        /*0864*/ 	.short	0x0100
        /*0866*/ 	.byte	0x06
	.zero		1


	//   ....[14]....
        /*0868*/ 	.word	0x00000750
        /*086c*/ 	.word	0x000000ff
        /*0870*/ 	.word	0x00028490
        /*0874*/ 	.short	0x0100
        /*0876*/ 	.byte	0x08
	.zero		1


	//   ....[15]....
        /*0878*/ 	.word	0x00000760
        /*087c*/ 	.word	0x000000ff
        /*0880*/ 	.word	0x000284a0
        /*0884*/ 	.short	0x0100
        /*0886*/ 	.byte	0x08
	.zero		1


	//   ....[16]....
        /*0888*/ 	.word	0x00000770
        /*088c*/ 	.word	0x000000ff
        /*0890*/ 	.word	0x00028498
        /*0894*/ 	.short	0x0100
        /*0896*/ 	.byte	0x08
	.zero		1


	//   ....[17]....
        /*0898*/ 	.word	0x00000780
        /*089c*/ 	.word	0x000000ff
        /*08a0*/ 	.word	0x000284a8
        /*08a4*/ 	.short	0x0100
        /*08a6*/ 	.byte	0x08
	.zero		1


	//   ....[18]....
        /*08a8*/ 	.word	0x000008b0
        /*08ac*/ 	.word	0x000000ff
        /*08b0*/ 	.word	0x000284b0
        /*08b4*/ 	.short	0x0100
        /*08b6*/ 	.byte	0x08
	.zero		1


	//   ....[19]....
        /*08b8*/ 	.word	0x000008c0
        /*08bc*/ 	.word	0x000000ff
        /*08c0*/ 	.word	0x000284c0
        /*08c4*/ 	.short	0x0100
        /*08c6*/ 	.byte	0x08
	.zero		1


	//   ....[20]....
        /*08c8*/ 	.word	0x000008d0
        /*08cc*/ 	.word	0x000000ff
        /*08d0*/ 	.word	0x000284b8
        /*08d4*/ 	.short	0x0100
        /*08d6*/ 	.byte	0x08
	.zero		1


	//   ....[21]....
        /*08d8*/ 	.word	0x000008e0
        /*08dc*/ 	.word	0x000000ff
        /*08e0*/ 	.word	0x000284c8
        /*08e4*/ 	.short	0x0100
        /*08e6*/ 	.byte	0x08
	.zero		1


	//   ....[22]....
        /*08e8*/ 	.word	0x00001f80
        /*08ec*/ 	.word	0x000000ff
        /*08f0*/ 	.word	0x00028400
        /*08f4*/ 	.short	0x010a
        /*08f6*/ 	.byte	0x29
	.zero		1


	//   ....[23]....
        /*08f8*/ 	.word	0x00002000
        /*08fc*/ 	.word	0x00000005
        /*0900*/ 	.word	0x00028430
        /*0904*/ 	.short	0x010a
        /*0906*/ 	.byte	0x3f
	.zero		1


	//   ....[24]....
        /*0908*/ 	.word	0x00002060
        /*090c*/ 	.word	0x00000005
        /*0910*/ 	.word	0x00028430
        /*0914*/ 	.short	0x010a
        /*0916*/ 	.byte	0x3f
	.zero		1


	//   ....[25]....
        /*0918*/ 	.word	0x000025e0
        /*091c*/ 	.word	0x00000000
        /*0920*/ 	.word	0x00000000
        /*0924*/ 	.short	0x0101
        /*0926*/ 	.byte	0x3f
	.zero		1


	//   ....[26]....
        /*0928*/ 	.word	0x00004330
        /*092c*/ 	.word	0x000000ff
        /*0930*/ 	.word	0x00028430
        /*0934*/ 	.short	0x010a
        /*0936*/ 	.byte	0x06
	.zero		1


	//   ....[27]....
        /*0938*/ 	.word	0x00004370
        /*093c*/ 	.word	0x000000ff
        /*0940*/ 	.word	0x00028430
        /*0944*/ 	.short	0x010a
        /*0946*/ 	.byte	0x06
	.zero		1


	//   ....[28]....
        /*0948*/ 	.word	0x000046b0
        /*094c*/ 	.word	0x000000ff
        /*0950*/ 	.word	0x00028450
        /*0954*/ 	.short	0x010a
        /*0956*/ 	.byte	0x06
	.zero		1


	//   ....[29]....
        /*0958*/ 	.word	0x000046f0
        /*095c*/ 	.word	0x000000ff
        /*0960*/ 	.word	0x00028450
        /*0964*/ 	.short	0x010a
        /*0966*/ 	.byte	0x06
	.zero		1


	//   ....[30]....
        /*0968*/ 	.word	0x000049b0
        /*096c*/ 	.word	0x0000000b
        /*0970*/ 	.word	0x00000000
        /*0974*/ 	.short	0x0101
        /*0976*/ 	.byte	0x3f
	.zero		1


	//   ....[31]....
        /*0978*/ 	.word	0x00005df0
        /*097c*/ 	.word	0x000000ff
        /*0980*/ 	.word	0x00000000
        /*0984*/ 	.short	0x0101
        /*0986*/ 	.byte	0x06
	.zero		1


	//   ....[32]....
        /*0988*/ 	.word	0x00006a20
        /*098c*/ 	.word	0x000000ff
        /*0990*/ 	.word	0x00028430
        /*0994*/ 	.short	0x010a
        /*0996*/ 	.byte	0x06
	.zero		1


	//   ....[33]....
        /*0998*/ 	.word	0x00006a60
        /*099c*/ 	.word	0x000000ff
        /*09a0*/ 	.word	0x00028430
        /*09a4*/ 	.short	0x010a
        /*09a6*/ 	.byte	0x06
	.zero		1


	//   ....[34]....
        /*09a8*/ 	.word	0x00006dd0
        /*09ac*/ 	.word	0x000000ff
        /*09b0*/ 	.word	0x00028450
        /*09b4*/ 	.short	0x010a
        /*09b6*/ 	.byte	0x06
	.zero		1


	//   ....[35]....
        /*09b8*/ 	.word	0x00006e10
        /*09bc*/ 	.word	0x000000ff
        /*09c0*/ 	.word	0x00028450
        /*09c4*/ 	.short	0x010a
        /*09c6*/ 	.byte	0x06
	.zero		1


	//   ....[36]....
        /*09c8*/ 	.word	0x00007860
        /*09cc*/ 	.word	0x00000000
        /*09d0*/ 	.word	0x00000000
        /*09d4*/ 	.short	0x0101
        /*09d6*/ 	.byte	0x3f
	.zero		1


	//   ....[37]....
        /*09d8*/ 	.word	0x00007a00
        /*09dc*/ 	.word	0x000000ff
        /*09e0*/ 	.word	0x00000000
        /*09e4*/ 	.short	0x0101
        /*09e6*/ 	.byte	0x06
	.zero		1


	//   ....[38]....
        /*09e8*/ 	.word	0x00008400
        /*09ec*/ 	.word	0x000000ff
        /*09f0*/ 	.word	0x00028430
        /*09f4*/ 	.short	0x010a
        /*09f6*/ 	.byte	0x06
	.zero		1


	//   ....[39]....
        /*09f8*/ 	.word	0x00008440
        /*09fc*/ 	.word	0x000000ff
        /*0a00*/ 	.word	0x00028430
        /*0a04*/ 	.short	0x010a
        /*0a06*/ 	.byte	0x06
	.zero		1


	//   ....[40]....
        /*0a08*/ 	.word	0x000087b0
        /*0a0c*/ 	.word	0x000000ff
        /*0a10*/ 	.word	0x00028450
        /*0a14*/ 	.short	0x010a
        /*0a16*/ 	.byte	0x06
	.zero		1


	//   ....[41]....
        /*0a18*/ 	.word	0x000087f0
        /*0a1c*/ 	.word	0x000000ff
        /*0a20*/ 	.word	0x00028450
        /*0a24*/ 	.short	0x010a
        /*0a26*/ 	.byte	0x06
	.zero		1


	//   ....[42]....
        /*0a28*/ 	.word	0x00008a70
        /*0a2c*/ 	.word	0x00000004
        /*0a30*/ 	.word	0x00000000
        /*0a34*/ 	.short	0x0101
        /*0a36*/ 	.byte	0x3f
	.zero		1


	//   ....[43]....
        /*0a38*/ 	.word	0x00009e90
        /*0a3c*/ 	.word	0x000000ff
        /*0a40*/ 	.word	0x00000000
        /*0a44*/ 	.short	0x0101
        /*0a46*/ 	.byte	0x06
	.zero		1


	//   ....[44]....
        /*0a48*/ 	.word	0x0000a790
        /*0a4c*/ 	.word	0x000000ff
        /*0a50*/ 	.word	0x00028450
        /*0a54*/ 	.short	0x010a
        /*0a56*/ 	.byte	0x09
	.zero		1


	//   ....[45]....
        /*0a58*/ 	.word	0x0000a7d0
        /*0a5c*/ 	.word	0x000000ff
        /*0a60*/ 	.word	0x00028450
        /*0a64*/ 	.short	0x010a
        /*0a66*/ 	.byte	0x09
	.zero		1


	//   ....[46]....
        /*0a68*/ 	.word	0x0000b090
        /*0a6c*/ 	.word	0x000000ff
        /*0a70*/ 	.word	0x00000000
        /*0a74*/ 	.short	0x0101
        /*0a76*/ 	.byte	0x04
	.zero		1


	//   ....[47]....
        /*0a78*/ 	.word	0x0000d9a0
        /*0a7c*/ 	.word	0x00000004
        /*0a80*/ 	.word	0x00000000
        /*0a84*/ 	.short	0x0101
        /*0a86*/ 	.byte	0x3f
	.zero		1


	//   ....[48]....
        /*0a88*/ 	.word	0x00010220
        /*0a8c*/ 	.word	0x00000004
        /*0a90*/ 	.word	0x00028480
        /*0a94*/ 	.short	0x010a
        /*0a96*/ 	.byte	0x3f
	.zero		1


	//   ....[49]....
        /*0a98*/ 	.word	0x00010420
        /*0a9c*/ 	.word	0x00000004
        /*0aa0*/ 	.word	0x00028440
        /*0aa4*/ 	.short	0x010a
        /*0aa6*/ 	.byte	0x3f
	.zero		1


	//   ....[50]....
        /*0aa8*/ 	.word	0x000110b0
        /*0aac*/ 	.word	0x00000011
        /*0ab0*/ 	.word	0x00028400
        /*0ab4*/ 	.short	0x0107
        /*0ab6*/ 	.byte	0x3f
	.zero		1


	//   ....[51]....
        /*0ab8*/ 	.word	0x000111b0
        /*0abc*/ 	.word	0x00000011
        /*0ac0*/ 	.word	0x00028400
        /*0ac4*/ 	.short	0x0101
        /*0ac6*/ 	.byte	0x3f
	.zero		1


	//   ....[52]....
        /*0ac8*/ 	.word	0x000111d0
        /*0acc*/ 	.word	0x00000011
        /*0ad0*/ 	.word	0x00028420
        /*0ad4*/ 	.short	0x010a
        /*0ad6*/ 	.byte	0x3f
	.zero		1


	//   ....[53]....
        /*0ad8*/ 	.word	0x000114e0
        /*0adc*/ 	.word	0x00000006
        /*0ae0*/ 	.word	0x00028480
        /*0ae4*/ 	.short	0x010a
        /*0ae6*/ 	.byte	0x3f
	.zero		1


	//   ....[54]....
        /*0ae8*/ 	.word	0x00011830
        /*0aec*/ 	.word	0x00000006
        /*0af0*/ 	.word	0x00028440
        /*0af4*/ 	.short	0x010a
        /*0af6*/ 	.byte	0x3f
	.zero		1


	//   ....[55]....
        /*0af8*/ 	.word	0x00011bf0
        /*0afc*/ 	.word	0x00000013
        /*0b00*/ 	.word	0x00028470
        /*0b04*/ 	.short	0x010a
        /*0b06*/ 	.byte	0x3f
	.zero		1


	//   ....[56]....
        /*0b08*/ 	.word	0x00011c60
        /*0b0c*/ 	.word	0x00000013
        /*0b10*/ 	.word	0x00028460
        /*0b14*/ 	.short	0x010a
        /*0b16*/ 	.byte	0x3f
	.zero		1


	//   ....[57]....
        /*0b18*/ 	.word	0x00012240
        /*0b1c*/ 	.word	0x00000013
        /*0b20*/ 	.word	0x00028450
        /*0b24*/ 	.short	0x0101
        /*0b26*/ 	.byte	0x3f
	.zero		1


	//   ....[58]....
        /*0b28*/ 	.word	0x000122c0
        /*0b2c*/ 	.word	0x00000013
        /*0b30*/ 	.word	0x00000000
        /*0b34*/ 	.short	0x0101
        /*0b36*/ 	.byte	0x3f
	.zero		1


	//   ....[59]....
        /*0b38*/ 	.word	0x000124f0
        /*0b3c*/ 	.word	0x00000002
        /*0b40*/ 	.word	0x00028470
        /*0b44*/ 	.short	0x010a
        /*0b46*/ 	.byte	0x3f
	.zero		1


	//   ....[60]....
        /*0b48*/ 	.word	0x00012560
        /*0b4c*/ 	.word	0x00000002
        /*0b50*/ 	.word	0x00028460
        /*0b54*/ 	.short	0x010a
        /*0b56*/ 	.byte	0x3f
	.zero		1


	//   ....[61]....
        /*0b58*/ 	.word	0x00012b00
        /*0b5c*/ 	.word	0x00000002
        /*0b60*/ 	.word	0x00028450
        /*0b64*/ 	.short	0x0101
        /*0b66*/ 	.byte	0x3f
	.zero		1


	//   ....[62]....
        /*0b68*/ 	.word	0x00012b80
        /*0b6c*/ 	.word	0x00000002
        /*0b70*/ 	.word	0x00000000
        /*0b74*/ 	.short	0x0101
        /*0b76*/ 	.byte	0x3f
	.zero		1


	//   ....[63]....
        /*0b78*/ 	.word	0x00012e00
        /*0b7c*/ 	.word	0x00000000
        /*0b80*/ 	.word	0x00028420
        /*0b84*/ 	.short	0x010a
        /*0b86*/ 	.byte	0x3f
	.zero		1


	//   ....[64]....
        /*0b88*/ 	.word	0x00012fc0
        /*0b8c*/ 	.word	0x00000006
        /*0b90*/ 	.word	0x00000000
        /*0b94*/ 	.short	0x010a
        /*0b96*/ 	.byte	0x3f
	.zero		1


	//   ....[65]....
        /*0b98*/ 	.word	0x00013030
        /*0b9c*/ 	.word	0x00000007
        /*0ba0*/ 	.word	0x00000000
        /*0ba4*/ 	.short	0x010a
        /*0ba6*/ 	.byte	0x3f
	.zero		1


	//   ....[66]....
        /*0ba8*/ 	.word	0x00013090
        /*0bac*/ 	.word	0x00000004
        /*0bb0*/ 	.word	0x00028460
        /*0bb4*/ 	.short	0x010a
        /*0bb6*/ 	.byte	0x3f
	.zero		1


	//   ....[67]....
        /*0bb8*/ 	.word	0x000130e0
        /*0bbc*/ 	.word	0x00000003
        /*0bc0*/ 	.word	0x00028460
        /*0bc4*/ 	.short	0x010a
        /*0bc6*/ 	.byte	0x3f
	.zero		1


	//   ....[68]....
        /*0bc8*/ 	.word	0x00013120
        /*0bcc*/ 	.word	0x00000004
        /*0bd0*/ 	.word	0x00028480
        /*0bd4*/ 	.short	0x010a
        /*0bd6*/ 	.byte	0x3f
	.zero		1


	//   ....[69]....
        /*0bd8*/ 	.word	0x00013140
        /*0bdc*/ 	.word	0x00000003
        /*0be0*/ 	.word	0x00028480
        /*0be4*/ 	.short	0x010a
        /*0be6*/ 	.byte	0x3f
	.zero		1


	//   ....[70]....
        /*0be8*/ 	.word	0x000131b0
        /*0bec*/ 	.word	0x00000003
        /*0bf0*/ 	.word	0x00028400
        /*0bf4*/ 	.short	0x010a
        /*0bf6*/ 	.byte	0x3f
	.zero		1


	//   ....[71]....
        /*0bf8*/ 	.word	0x00013200
        /*0bfc*/ 	.word	0x00000005
        /*0c00*/ 	.word	0x00028430
        /*0c04*/ 	.short	0x010a
        /*0c06*/ 	.byte	0x3f
	.zero		1


	//   ....[72]....
        /*0c08*/ 	.word	0x00013260
        /*0c0c*/ 	.word	0x00000008
        /*0c10*/ 	.word	0x00028430
        /*0c14*/ 	.short	0x010a
        /*0c16*/ 	.byte	0x3f
	.zero		1


	//   ....[73]....
        /*0c18*/ 	.word	0x000132c0
        /*0c1c*/ 	.word	0x00000008
        /*0c20*/ 	.word	0x00028450
        /*0c24*/ 	.short	0x010a
        /*0c26*/ 	.byte	0x3f
	.zero		1


	//   ....[74]....
        /*0c28*/ 	.word	0x00013320
        /*0c2c*/ 	.word	0x00000005
        /*0c30*/ 	.word	0x00028430
        /*0c34*/ 	.short	0x010a
        /*0c36*/ 	.byte	0x3f
	.zero		1


	//   ....[75]....
        /*0c38*/ 	.word	0x00013380
        /*0c3c*/ 	.word	0x00000005
        /*0c40*/ 	.word	0x00028450
        /*0c44*/ 	.short	0x010a
        /*0c46*/ 	.byte	0x3f
	.zero		1


	//   ....[76]....
        /*0c48*/ 	.word	0x000133e0
        /*0c4c*/ 	.word	0x00000005
        /*0c50*/ 	.word	0x00028430
        /*0c54*/ 	.short	0x010a
        /*0c56*/ 	.byte	0x3f
	.zero		1


	//   ....[77]....
        /*0c58*/ 	.word	0x00013440
        /*0c5c*/ 	.word	0x00000005
        /*0c60*/ 	.word	0x00028450
        /*0c64*/ 	.short	0x010a
        /*0c66*/ 	.byte	0x3f
	.zero		1


	//   ....[78]....
        /*0c68*/ 	.word	0x000134a0
        /*0c6c*/ 	.word	0x00000007
        /*0c70*/ 	.word	0x00028450
        /*0c74*/ 	.short	0x010a
        /*0c76*/ 	.byte	0x3f
	.zero		1


	//   ....[79]....
        /*0c78*/ 	.word	0x000135f0
        /*0c7c*/ 	.word	0x00000004
        /*0c80*/ 	.word	0x00028480
        /*0c84*/ 	.short	0x010a
        /*0c86*/ 	.byte	0x3f
	.zero		1


	//   ....[80]....
        /*0c88*/ 	.word	0x00013640
        /*0c8c*/ 	.word	0x00000004
        /*0c90*/ 	.word	0x00028440
        /*0c94*/ 	.short	0x010a
        /*0c96*/ 	.byte	0x3f
	.zero		1


	//   ....[81]....
        /*0c98*/ 	.word	0x000140f0
        /*0c9c*/ 	.word	0x00000011
        /*0ca0*/ 	.word	0x00028420
        /*0ca4*/ 	.short	0x010a
        /*0ca6*/ 	.byte	0x3f
	.zero		1


	//   ....[82]....
        /*0ca8*/ 	.word	0x00014140
        /*0cac*/ 	.word	0x00000006
        /*0cb0*/ 	.word	0x00028480
        /*0cb4*/ 	.short	0x010a
        /*0cb6*/ 	.byte	0x3f
	.zero		1


	//   ....[83]....
        /*0cb8*/ 	.word	0x00014190
        /*0cbc*/ 	.word	0x00000006
        /*0cc0*/ 	.word	0x00028440
        /*0cc4*/ 	.short	0x010a
        /*0cc6*/ 	.byte	0x3f
	.zero		1


	//   ....[84]....
        /*0cc8*/ 	.word	0x000141e0
        /*0ccc*/ 	.word	0x00000013
        /*0cd0*/ 	.word	0x00028470
        /*0cd4*/ 	.short	0x010a
        /*0cd6*/ 	.byte	0x3f
	.zero		1


	//   ....[85]....
        /*0cd8*/ 	.word	0x00014230
        /*0cdc*/ 	.word	0x00000013
        /*0ce0*/ 	.word	0x00028460
        /*0ce4*/ 	.short	0x010a
        /*0ce6*/ 	.byte	0x3f
	.zero		1


	//   ....[86]....
        /*0ce8*/ 	.word	0x00014280
        /*0cec*/ 	.word	0x00000002
        /*0cf0*/ 	.word	0x00028470
        /*0cf4*/ 	.short	0x010a
        /*0cf6*/ 	.byte	0x3f
	.zero		1


	//   ....[87]....
        /*0cf8*/ 	.word	0x000142d0
        /*0cfc*/ 	.word	0x00000002
        /*0d00*/ 	.word	0x00028460
        /*0d04*/ 	.short	0x010a
        /*0d06*/ 	.byte	0x3f
	.zero		1


	//   ....[88]....
        /*0d08*/ 	.word	0x00014320
        /*0d0c*/ 	.word	0x00000000
        /*0d10*/ 	.word	0x00028420
        /*0d14*/ 	.short	0x010a
        /*0d16*/ 	.byte	0x3f
	.zero		1


	//   ....[89]....
        /*0d18*/ 	.word	0x000144c0
        /*0d1c*/ 	.word	0x00000006
        /*0d20*/ 	.word	0x00000000
        /*0d24*/ 	.short	0x010a
        /*0d26*/ 	.byte	0x3f
	.zero		1


	//   ....[90]....
        /*0d28*/ 	.word	0x00014510
        /*0d2c*/ 	.word	0x00000007
        /*0d30*/ 	.word	0x00000000
        /*0d34*/ 	.short	0x010a
        /*0d36*/ 	.byte	0x3f
	.zero		1


	//   ....[91]....
        /*0d38*/ 	.word	0x00014560
        /*0d3c*/ 	.word	0x00000004
        /*0d40*/ 	.word	0x00028460
        /*0d44*/ 	.short	0x010a
        /*0d46*/ 	.byte	0x3f
	.zero		1


	//   ....[92]....
        /*0d48*/ 	.word	0x000145b0
        /*0d4c*/ 	.word	0x00000003
        /*0d50*/ 	.word	0x00028460
        /*0d54*/ 	.short	0x010a
        /*0d56*/ 	.byte	0x3f
	.zero		1


	//   ....[93]....
        /*0d58*/ 	.word	0x00014600
        /*0d5c*/ 	.word	0x00000004
        /*0d60*/ 	.word	0x00028480
        /*0d64*/ 	.short	0x010a
        /*0d66*/ 	.byte	0x3f
	.zero		1


	//----- nvinfo : EIATTR_NUM_MBARRIERS
	.align		4
.L_435:
        /*0d68*/ 	.byte	0x03, 0x38
        /*0d6a*/ 	.short	0x0016


	//----- nvinfo : EIATTR_EXIT_INSTR_OFFSETS
	.align		4
        /*0d6c*/ 	.byte	0x04, 0x1c
        /*0d6e*/ 	.short	(.L_437 - .L_436)


	//   ....[0]....
.L_436:
        /*0d70*/ 	.word	0x00000a40


	//   ....[1]....
        /*0d74*/ 	.word	0x0000ead0


	//   ....[2]....
        /*0d78*/ 	.word	0x00013190


	//----- nvinfo : EIATTR_MAX_THREADS
	.align		4
.L_437:
        /*0d7c*/ 	.byte	0x04, 0x05
        /*0d7e*/ 	.short	(.L_439 - .L_438)
.L_438:
        /*0d80*/ 	.word	0x00000180
        /*0d84*/ 	.word	0x00000001
        /*0d88*/ 	.word	0x00000001


	//----- nvinfo : EIATTR_CRS_STACK_SIZE
	.align		4
.L_439:
        /*0d8c*/ 	.byte	0x04, 0x1e
        /*0d8e*/ 	.short	(.L_441 - .L_440)
.L_440:
        /*0d90*/ 	.word	0x00000000


	//----- nvinfo : EIATTR_CBANK_PARAM_SIZE
	.align		4
.L_441:
        /*0d94*/ 	.byte	0x03, 0x19
        /*0d96*/ 	.short	0x0af0


	//----- nvinfo : EIATTR_PARAM_CBANK
	.align		4
        /*0d98*/ 	.byte	0x04, 0x0a
        /*0d9a*/ 	.short	(.L_443 - .L_442)
	.align		4
.L_442:
        /*0d9c*/ 	.word	index@(.nv.constant0._ZN7cutlass13device_kernelIN5flash11enable_sm90INS1_16FlashAttnFwdSm90INS1_25CollectiveMainloopFwdSm90ILi2EN4cute5tupleIJNS5_1CILi1EEES8_S8_EEENS6_IJNS7_ILi128EEENS7_ILi64EEENS7_ILi256EEEEEELi256ENS_12float_e4m3_tEfNS_4arch4Sm90ELb0ELb1ELb0ELb0ELb0ELb0ELb0ELb1ELb1ELb1ELb0ELb0EEENS1_21CollectiveEpilogueFwdINS6_IJSA_SC_SB_EEES9_NS_10bfloat16_tESG_Li256ELb0ELb1ELb0ELb1EEENS1_30DynamicPersistentTileSchedulerILi256ELi128ELb0ELb1ELb1EEEEEEEEEvNT_6ParamsE)
        /*0da0*/ 	.short	0x0210
        /*0da2*/ 	.short	0x0af0


	//----- nvinfo : EIATTR_SW_WAR
	.align		4
.L_443:
        /*0da4*/ 	.byte	0x04, 0x36
        /*0da6*/ 	.short	(.L_445 - .L_444)
.L_444:
        /*0da8*/ 	.word	0x00000008
.L_445:


//--------------------- .nv.info._ZN7cutlass13device_kernelIN5flash11enable_sm90INS1_16FlashAttnFwdSm90INS1_25CollectiveMainloopFwdSm90ILi2EN4cute5tupleIJNS5_1CILi1EEES8_S8_EEENS6_IJNS7_ILi128EEENS7_ILi64EEENS7_ILi256EEEEEELi256ENS_12float_e4m3_tEfNS_4arch4Sm90ELb0ELb1ELb0ELb1ELb0ELb0ELb0ELb1ELb1ELb1ELb0ELb0EEENS1_21CollectiveEpilogueFwdINS6_IJSA_SC_SB_EEES9_NS_10bfloat16_tESG_Li256ELb1ELb1ELb0ELb1EEENS1_36VarlenDynamicPersistentTileSchedulerILi128ELi64ELi256ELi128ELb0ELb1ELb1ELb1ELb0ELb1EEEEEEEEEvNT_6ParamsE --------------------------
	.section	.nv.info._ZN7cutlass13device_kernelIN5flash11enable_sm90INS1_16FlashAttnFwdSm90INS1_25CollectiveMainloopFwdSm90ILi2EN4cute5tupleIJNS5_1CILi1EEES8_S8_EEENS6_IJNS7_ILi128EEENS7_ILi64EEENS7_ILi256EEEEEELi256ENS_12float_e4m3_tEfNS_4arch4Sm90ELb0ELb1ELb0ELb1ELb0ELb0ELb0ELb1ELb1ELb1ELb0ELb0EEENS1_21CollectiveEpilogueFwdINS6_IJSA_SC_SB_EEES9_NS_10bfloat16_tESG_Li256ELb1ELb1ELb0ELb1EEENS1_36VarlenDynamicPersistentTileSchedulerILi128ELi64ELi256ELi128ELb0ELb1ELb1ELb1ELb0ELb1EEEEEEEEEvNT_6ParamsE,"",@"SHT_CUDA_INFO"
	.sectionflags	@""
	.align	4


	//----- nvinfo : EIATTR_CUDA_API_VERSION
	.align		4
        /*0000*/ 	.byte	0x04, 0x37
        /*0002*/ 	.short	(.L_447 - .L_446)
.L_446:
        /*0004*/ 	.word	0x00000082


	//----- nvinfo : EIATTR_KPARAM_INFO
	.align		4
.L_447:
        /*0008*/ 	.byte	0x04, 0x17
        /*000a*/ 	.short	(.L_449 - .L_448)
.L_448:
        /*000c*/ 	.word	0x00000000
        /*0010*/ 	.short	0x0000
        /*0012*/ 	.short	0x0070
        /*0014*/ 	.byte	0x00, 0xf0, 0x01, 0x2a


	//----- nvinfo : EIATTR_SPARSE_MMA_MASK
	.align		4
.L_449:
        /*0018*/ 	.byte	0x03, 0x50
        /*001a*/ 	.short	0x0000


	//----- nvinfo : EIATTR_MAXREG_COUNT
	.align		4
        /*001c*/ 	.byte	0x03, 0x1b
        /*001e*/ 	.short	0x00a8


	//----- nvinfo : EIATTR_NUM_BARRIERS
	.align		4
        /*0020*/ 	.byte	0x02, 0x4c
        /*0022*/ 	.byte	0x10
	.zero		1


	//----- nvinfo : EIATTR_EXTERNS
	.align		4
        /*0024*/ 	.byte	0x04, 0x0f
        /*0026*/ 	.short	(.L_451 - .L_450)


	//   ....[0]....
	.align		4
.L_450:
        /*0028*/ 	.word	index@(__assertfail)


	//----- nvinfo : EIATTR_ANNOTATIONS
	.align		4
.L_451:
        /*002c*/ 	.byte	0x04, 0x55
        /*002e*/ 	.short	(.L_453 - .L_452)


	//   ....[0]....
.L_452:
        /* <DEDUP_REMOVED lines=44> */


	//----- nvinfo : EIATTR_MERCURY_ISA_VERSION
	.align		4
.L_453:
        /*02e0*/ 	.byte	0x03, 0x5f
        /*02e2*/ 	.short	0x0101


	//----- nvinfo : EIATTR_UNUSED_LOAD_BYTE_OFFSET
	.align		4
        /*02e4*/ 	.byte	0x04, 0x44
        /*02e6*/ 	.short	(.L_455 - .L_454)


	//   ....[0]....
.L_454:
        /*02e8*/ 	.word	0x00000a40
        /*02ec*/ 	.word	0x0000fff0


	//   ....[1]....
        /*02f0*/ 	.word	0x0000b6c0
        /*02f4*/ 	.word	0x0000fff0


	//----- nvinfo : EIATTR_INT_WARP_WIDE_INSTR_OFFSETS
	.align		4
.L_455:
        /*02f8*/ 	.byte	0x04, 0x31
        /*02fa*/ 	.short	(.L_457 - .L_456)


	//   ....[0]....
.L_456:
        /*02fc*/ 	.word	0x00000130


	//   ....[1]....
        /*0300*/ 	.word	0x00000170


	//   ....[2]....
        /*0304*/ 	.word	0x000001e0


	//   ....[3]....
        /*0308*/ 	.word	0x00010b40


	//   ....[4]....
        /*030c*/ 	.word	0x00010bd0


	//   ....[5]....
        /*0310*/ 	.word	0x00013890


	//   ....[6]....
        /*0314*/ 	.word	0x00013920


	//----- nvinfo : EIATTR_COOP_GROUP_MASK_REGIDS
	.align		4
.L_457:
        /*0318*/ 	.byte	0x04, 0x29
        /*031a*/ 	.short	(.L_459 - .L_458)


	//   ....[0]....
.L_458:
        /*031c*/ 	.word	0xffffffff


	//   ....[1]....
        /*0320*/ 	.word	0xffffffff


	//   ....[2]....
        /*0324*/ 	.word	0xffffffff


	//   ....[3]....
        /*0328*/ 	.word	0xffffffff


	//   ....[4]....
        /*032c*/ 	.word	0xffffffff


	//   ....[5]....
        /*0330*/ 	.word	0xffffffff


	//   ....[6]....
        /*0334*/ 	.word	0xffffffff


	//   ....[7]....
        /*0338*/ 	.word	0xffffffff


	//   ....[8]....
        /*033c*/ 	.word	0xffffffff


	//   ....[9]....
        /*0340*/ 	.word	0xffffffff


	//   ....[10]....
        /*0344*/ 	.word	0xffffffff


	//   ....[11]....
        /*0348*/ 	.word	0xffffffff


	//   ....[12]....
        /*034c*/ 	.word	0xffffffff


	//   ....[13]....
        /*0350*/ 	.word	0xffffffff


	//   ....[14]....
        /*0354*/ 	.word	0xffffffff


	//   ....[15]....
        /*0358*/ 	.word	0xffffffff


	//   ....[16]....
        /*035c*/ 	.word	0xffffffff


	//   ....[17]....
        /*0360*/ 	.word	0xffffffff


	//   ....[18]....
        /*0364*/ 	.word	0xffffffff


	//   ....[19]....
        /*0368*/ 	.word	0xffffffff


	//   ....[20]....
        /*036c*/ 	.word	0xffffffff


	//   ....[21]....
        /*0370*/ 	.word	0xffffffff


	//   ....[22]....
        /*0374*/ 	.word	0xffffffff


	//   ....[23]....
        /*0378*/ 	.word	0xffffffff


	//   ....[24]....
        /*037c*/ 	.word	0xffffffff


	//   ....[25]....
        /*0380*/ 	.word	0xffffffff


	//   ....[26]....
        /*0384*/ 	.word	0xffffffff


	//   ....[27]....
        /*0388*/ 	.word	0xffffffff


	//   ....[28]....
        /*038c*/ 	.word	0xffffffff


	//   ....[29]....
        /*0390*/ 	.word	0xffffffff


	//   ....[30]....
        /*0394*/ 	.word	0xffffffff


	//   ....[31]....
        /*0398*/ 	.word	0xffffffff


	//   ....[32]....
        /*039c*/ 	.word	0xffffffff


	//   ....[33]....
        /*03a0*/ 	.word	0xffffffff


	//   ....[34]....
        /*03a4*/ 	.word	0xffffffff


	//   ....[35]....
        /*03a8*/ 	.word	0xffffffff


	//   ....[36]....
        /*03ac*/ 	.word	0xffffffff


	//   ....[37]....
        /*03b0*/ 	.word	0xffffffff


	//   ....[38]....
        /*03b4*/ 	.word	0xffffffff


	//   ....[39]....
        /*03b8*/ 	.word	0xffffffff


	//   ....[40]....
        /*03bc*/ 	.word	0xffffffff


	//   ....[41]....
        /*03c0*/ 	.word	0xffffffff


	//   ....[42]....
        /*03c4*/ 	.word	0xffffffff


	//   ....[43]....
        /*03c8*/ 	.word	0xffffffff


	//   ....[44]....
        /*03cc*/ 	.word	0xffffffff


	//   ....[45]....
        /*03d0*/ 	.word	0xffffffff


	//   ....[46]....
        /*03d4*/ 	.word	0xffffffff


	//   ....[47]....
        /*03d8*/ 	.word	0xffffffff


	//   ....[48]....
        /*03dc*/ 	.word	0xffffffff


	//   ....[49]....
        /*03e0*/ 	.word	0xffffffff


	//   ....[50]....
        /*03e4*/ 	.word	0xffffffff


	//   ....[51]....
        /*03e8*/ 	.word	0xffffffff


	//   ....[52]....
        /*03ec*/ 	.word	0xffffffff


	//   ....[53]....
        /*03f0*/ 	.word	0xffffffff


	//   ....[54]....
        /*03f4*/ 	.word	0xffffffff


	//   ....[55]....
        /*03f8*/ 	.word	0xffffffff


	//   ....[56]....
        /*03fc*/ 	.word	0xffffffff


	//   ....[57]....
        /*0400*/ 	.word	0xffffffff


	//   ....[58]....
        /*0404*/ 	.word	0xffffffff


	//   ....[59]....
        /*0408*/ 	.word	0xffffffff


	//   ....[60]....
        /*040c*/ 	.word	0xffffffff


	//   ....[61]....
        /*0410*/ 	.word	0xffffffff


	//   ....[62]....
        /*0414*/ 	.word	0xffffffff


	//   ....[63]....
        /*0418*/ 	.word	0xffffffff


	//   ....[64]....
        /*041c*/ 	.word	0xffffffff


	//   ....[65]....
        /*0420*/ 	.word	0xffffffff


	//   ....[66]....
        /*0424*/ 	.word	0xffffffff


	//   ....[67]....
        /*0428*/ 	.word	0xffffffff


	//   ....[68]....
        /*042c*/ 	.word	0xffffffff


	//   ....[69]....
        /*0430*/ 	.word	0xffffffff


	//   ....[70]....
        /*0434*/ 	.word	0xffffffff


	//   ....[71]....
        /*0438*/ 	.word	0xffffffff


	//   ....[72]....
        /*043c*/ 	.word	0xffffffff


	//   ....[73]....
        /*0440*/ 	.word	0xffffffff


	//   ....[74]....
        /*0444*/ 	.word	0xffffffff


	//   ....[75]....
        /*0448*/ 	.word	0xffffffff


	//   ....[76]....
        /*044c*/ 	.word	0xffffffff


	//   ....[77]....
        /*0450*/ 	.word	0xffffffff


	//   ....[78]....
        /*0454*/ 	.word	0xffffffff


	//   ....[79]....
        /*0458*/ 	.word	0xffffffff


	//   ....[80]....
        /*045c*/ 	.word	0xffffffff


	//   ....[81]....
        /*0460*/ 	.word	0xffffffff


	//   ....[82]....
        /*0464*/ 	.word	0xffffffff


	//   ....[83]....
        /*0468*/ 	.word	0xffffffff


	//   ....[84]....
        /*046c*/ 	.word	0xffffffff


	//   ....[85]....
        /*0470*/ 	.word	0xffffffff


	//   ....[86]....
        /*0474*/ 	.word	0xffffffff


	//   ....[87]....
        /*0478*/ 	.word	0xffffffff


	//   ....[88]....
        /*047c*/ 	.word	0xffffffff


	//   ....[89]....
        /*0480*/ 	.word	0xffffffff


	//   ....[90]....
        /*0484*/ 	.word	0xffffffff


	//   ....[91]....
        /*0488*/ 	.word	0xffffffff


	//   ....[92]....
        /*048c*/ 	.word	0xffffffff


	//   ....[93]....
        /*0490*/ 	.word	0xffffffff


	//   ....[94]....
        /*0494*/ 	.word	0xffffffff


	//   ....[95]....
        /*0498*/ 	.word	0xffffffff


	//   ....[96]....
        /*049c*/ 	.word	0xffffffff


	//   ....[97]....
        /*04a0*/ 	.word	0xffffffff


	//   ....[98]....
        /*04a4*/ 	.word	0xffffffff


	//   ....[99]....
        /*04a8*/ 	.word	0xffffffff


	//   ....[100]....
        /*04ac*/ 	.word	0xffffffff


	//   ....[101]....
        /*04b0*/ 	.word	0xffffffff


	//   ....[102]....
        /*04b4*/ 	.word	0xffffffff


	//   ....[103]....
        /*04b8*/ 	.word	0xffffffff


	//   ....[104]....
        /*04bc*/ 	.word	0xffffffff


	//   ....[105]....
        /*04c0*/ 	.word	0xffffffff


	//   ....[106]....
        /*04c4*/ 	.word	0xffffffff


	//   ....[107]....
        /*04c8*/ 	.word	0xffffffff


	//   ....[108]....
        /*04cc*/ 	.word	0xffffffff


	//   ....[109]....
        /*04d0*/ 	.word	0xffffffff


	//   ....[110]....
        /*04d4*/ 	.word	0xffffffff


	//   ....[111]....
        /*04d8*/ 	.word	0xffffffff


	//   ....[112]....
        /*04dc*/ 	.word	0xffffffff


	//   ....[113]....
        /*04e0*/ 	.word	0xffffffff


	//   ....[114]....
        /*04e4*/ 	.word	0xffffffff


	//   ....[115]....
        /*04e8*/ 	.word	0xffffffff


	//   ....[116]....
        /*04ec*/ 	.word	0xffffffff


	//   ....[117]....
        /*04f0*/ 	.word	0xffffffff


	//   ....[118]....
        /*04f4*/ 	.word	0xffffffff


	//   ....[119]....
        /*04f8*/ 	.word	0xffffffff


	//   ....[120]....
        /*04fc*/ 	.word	0xffffffff


	//   ....[121]....
        /*0500*/ 	.word	0xffffffff


	//   ....[122]....
        /*0504*/ 	.word	0xffffffff


	//   ....[123]....
        /*0508*/ 	.word	0xffffffff


	//   ....[124]....
        /*050c*/ 	.word	0xffffffff


	//   ....[125]....
        /*0510*/ 	.word	0xffffffff


	//   ....[126]....
        /*0514*/ 	.word	0xffffffff


	//   ....[127]....
        /*0518*/ 	.word	0xffffffff


	//   ....[128]....
        /*051c*/ 	.word	0xffffffff


	//   ....[129]....
        /*0520*/ 	.word	0xffffffff


	//   ....[130]....
        /*0524*/ 	.word	0xffffffff


	//   ....[131]....
        /*0528*/ 	.word	0xffffffff


	//   ....[132]....
        /*052c*/ 	.word	0xffffffff


	//   ....[133]....
        /*0530*/ 	.word	0xffffffff


	//   ....[134]....
        /*0534*/ 	.word	0xffffffff


	//   ....[135]....
        /*0538*/ 	.word	0xffffffff


	//   ....[136]....
        /*053c*/ 	.word	0xffffffff


	//   ....[137]....
        /*0540*/ 	.word	0xffffffff


	//   ....[138]....
        /*0544*/ 	.word	0xffffffff


	//   ....[139]....
        /*0548*/ 	.word	0xffffffff


	//   ....[140]....
        /*054c*/ 	.word	0xffffffff


	//   ....[141]....
        /*0550*/ 	.word	0xffffffff


	//   ....[142]....
        /*0554*/ 	.word	0xffffffff


	//   ....[143]....
        /*0558*/ 	.word	0xffffffff


	//   ....[144]....
        /*055c*/ 	.word	0xffffffff


	//   ....[145]....
        /*0560*/ 	.word	0xffffffff


	//   ....[146]....
        /*0564*/ 	.word	0xffffffff


	//   ....[147]....
        /*0568*/ 	.word	0xffffffff


	//   ....[148]....
        /*056c*/ 	.word	0xffffffff


	//   ....[149]....
        /*0570*/ 	.word	0xffffffff


	//   ....[150]....
        /*0574*/ 	.word	0xffffffff


	//   ....[151]....
        /*0578*/ 	.word	0xffffffff


	//   ....[152]....
        /*057c*/ 	.word	0xffffffff


	//   ....[153]....
        /*0580*/ 	.word	0xffffffff


	//   ....[154]....
        /*0584*/ 	.word	0xffffffff


	//   ....[155]....
        /*0588*/ 	.word	0xffffffff


	//   ....[156]....
        /*058c*/ 	.word	0xffffffff


	//   ....[157]....
        /*0590*/ 	.word	0xffffffff


	//   ....[158]....
        /*0594*/ 	.word	0xffffffff


	//   ....[159]....
        /*0598*/ 	.word	0xffffffff


	//   ....[160]....
        /*059c*/ 	.word	0xffffffff


	//   ....[161]....
        /*05a0*/ 	.word	0xffffffff


	//   ....[162]....
        /*05a4*/ 	.word	0xffffffff


	//   ....[163]....
        /*05a8*/ 	.word	0xffffffff


	//   ....[164]....
        /*05ac*/ 	.word	0xffffffff


	//   ....[165]....
        /*05b0*/ 	.word	0xffffffff


	//   ....[166]....
        /*05b4*/ 	.word	0xffffffff


	//   ....[167]....
        /*05b8*/ 	.word	0xffffffff


	//   ....[168]....
        /*05bc*/ 	.word	0xffffffff


	//   ....[169]....
        /*05c0*/ 	.word	0x0500000f


	//   ....[170]....
        /*05c4*/ 	.word	0x0500000f


	//   ....[171]....
        /*05c8*/ 	.word	0x0500000f


	//   ....[172]....
        /*05cc*/ 	.word	0x0500000f


	//   ....[173]....
        /*05d0*/ 	.word	0x0500000f


	//   ....[174]....
        /*05d4*/ 	.word	0x0500000f


	//   ....[175]....
        /*05d8*/ 	.word	0x0500000f


	//   ....[176]....
        /*05dc*/ 	.word	0x0500000f


	//   ....[177]....
        /*05e0*/ 	.word	0x0500000f


	//   ....[178]....
        /*05e4*/ 	.word	0x0500000f


	//   ....[179]....
        /*05e8*/ 	.word	0x0500000f


	//   ....[180]....
        /*05ec*/ 	.word	0x0500000f


	//   ....[181]....
        /*05f0*/ 	.word	0x0500000f


	//   ....[182]....
        /*05f4*/ 	.word	0x0500000f


	//   ....[183]....
        /*05f8*/ 	.word	0x0500000f


	//   ....[184]....
        /*05fc*/ 	.word	0x0500000f


	//   ....[185]....
        /*0600*/ 	.word	0x0500000f


	//   ....[186]....
        /*0604*/ 	.word	0x0500000f


	//----- nvinfo : EIATTR_COOP_GROUP_INSTR_OFFSETS
	.align		4
.L_459:
        /*0608*/ 	.byte	0x04, 0x28
        /*060a*/ 	.short	(.L_461 - .L_460)


	//   ....[0]....
.L_460:
        /*060c*/ 	.word	0x00000070


	//   ....[1]....
        /*0610*/ 	.word	0x00000140


	//   ....[2]....
        /*0614*/ 	.word	0x00000190


	//   ....[3]....
        /*0618*/ 	.word	0x000003c0


	//   ....[4]....
        /*061c*/ 	.word	0x00000520


	//   ....[5]....
        /*0620*/ 	.word	0x00000640


	//   ....[6]....
        /*0624*/ 	.word	0x000007a0


	//   ....[7]....
        /*0628*/ 	.word	0x00001eb0


	//   ....[8]....
        /*062c*/ 	.word	0x000025c0


	//   ....[9]....
        /*0630*/ 	.word	0x00002970


	//   ....[10]....
        /*0634*/ 	.word	0x00003310


	//   ....[11]....
        /*0638*/ 	.word	0x000034a0


	//   ....[12]....
        /*063c*/ 	.word	0x00003760


	//   ....[13]....
        /*0640*/ 	.word	0x00003810


	//   ....[14]....
        /*0644*/ 	.word	0x00004a80


	//   ....[15]....
        /*0648*/ 	.word	0x00004cc0


	//   ....[16]....
        /*064c*/ 	.word	0x00005390


	//   ....[17]....
        /*0650*/ 	.word	0x00005490


	//   ....[18]....
        /*0654*/ 	.word	0x00005830


	//   ....[19]....
        /*0658*/ 	.word	0x000058c0


	//   ....[20]....
        /*065c*/ 	.word	0x00007270


	//   ....[21]....
        /*0660*/ 	.word	0x00007290


	//   ....[22]....
        /*0664*/ 	.word	0x000072b0


	//   ....[23]....
        /*0668*/ 	.word	0x000072d0


	//   ....[24]....
        /*066c*/ 	.word	0x00008b60


	//   ....[25]....
        /*0670*/ 	.word	0x00008da0


	//   ....[26]....
        /*0674*/ 	.word	0x00009470


	//   ....[27]....
        /*0678*/ 	.word	0x00009570


	//   ....[28]....
        /*067c*/ 	.word	0x00009900


	//   ....[29]....
        /*0680*/ 	.word	0x00009990


	//   ....[30]....
        /*0684*/ 	.word	0x0000ab70


	//   ....[31]....
        /*0688*/ 	.word	0x0000ab80


	//   ....[32]....
        /*068c*/ 	.word	0x0000abb0


	//   ....[33]....
        /*0690*/ 	.word	0x0000abc0


	//   ....[34]....
        /*0694*/ 	.word	0x0000c260


	//   ....[35]....
        /*0698*/ 	.word	0x0000c2a0


	//   ....[36]....
        /*069c*/ 	.word	0x0000c2d0


	//   ....[37]....
        /*06a0*/ 	.word	0x0000c300


	//   ....[38]....
        /*06a4*/ 	.word	0x0000c330


	//   ....[39]....
        /*06a8*/ 	.word	0x0000c360


	//   ....[40]....
        /*06ac*/ 	.word	0x0000c390


	//   ....[41]....
        /*06b0*/ 	.word	0x0000c3c0


	//   ....[42]....
        /*06b4*/ 	.word	0x0000c3f0


	//   ....[43]....
        /*06b8*/ 	.word	0x0000c420


	//   ....[44]....
        /*06bc*/ 	.word	0x0000c450


	//   ....[45]....
        /*06c0*/ 	.word	0x0000c480


	//   ....[46]....
        /*06c4*/ 	.word	0x0000c4b0


	//   ....[47]....
        /*06c8*/ 	.word	0x0000c4e0


	//   ....[48]....
        /*06cc*/ 	.word	0x0000c510


	//   ....[49]....
        /*06d0*/ 	.word	0x0000c540


	//   ....[50]....
        /*06d4*/ 	.word	0x0000c570


	//   ....[51]....
        /*06d8*/ 	.word	0x0000c5a0


	//   ....[52]....
        /*06dc*/ 	.word	0x0000c5d0


	//   ....[53]....
        /*06e0*/ 	.word	0x0000c600


	//   ....[54]....
        /*06e4*/ 	.word	0x0000c630


	//   ....[55]....
        /*06e8*/ 	.word	0x0000c660


	//   ....[56]....
        /*06ec*/ 	.word	0x0000c690


	//   ....[57]....
        /*06f0*/ 	.word	0x0000c6c0


	//   ....[58]....
        /*06f4*/ 	.word	0x0000c6f0


	//   ....[59]....
        /*06f8*/ 	.word	0x0000c720


	//   ....[60]....
        /*06fc*/ 	.word	0x0000c750


	//   ....[61]....
        /*0700*/ 	.word	0x0000c780


	//   ....[62]....
        /*0704*/ 	.word	0x0000c7b0


	//   ....[63]....
        /*0708*/ 	.word	0x0000c7e0


	//   ....[64]....
        /*070c*/ 	.word	0x0000c810


	//   ....[65]....
        /*0710*/ 	.word	0x0000c840


	//   ....[66]....
        /*0714*/ 	.word	0x0000c870


	//   ....[67]....
        /*0718*/ 	.word	0x0000c8a0


	//   ....[68]....
        /*071c*/ 	.word	0x0000c8d0


	//   ....[69]....
        /*0720*/ 	.word	0x0000c900


	//   ....[70]....
        /*0724*/ 	.word	0x0000c930


	//   ....[71]....
        /*0728*/ 	.word	0x0000c950


	//   ....[72]....
        /*072c*/ 	.word	0x0000c960


	//   ....[73]....
        /*0730*/ 	.word	0x0000c970


	//   ....[74]....
        /*0734*/ 	.word	0x0000c980


	//   ....[75]....
        /*0738*/ 	.word	0x0000c990


	//   ....[76]....
        /*073c*/ 	.word	0x0000c9b0


	//   ....[77]....
        /*0740*/ 	.word	0x0000c9d0


	//   ....[78]....
        /*0744*/ 	.word	0x0000c9e0


	//   ....[79]....
        /*0748*/ 	.word	0x0000ca00


	//   ....[80]....
        /*074c*/ 	.word	0x0000ca10


	//   ....[81]....
        /*0750*/ 	.word	0x0000ca30


	//   ....[82]....
        /*0754*/ 	.word	0x0000ca40


	//   ....[83]....
        /*0758*/ 	.word	0x0000ca60


	//   ....[84]....
        /*075c*/ 	.word	0x0000ca70


	//   ....[85]....
        /*0760*/ 	.word	0x0000ca90


	//   ....[86]....
        /*0764*/ 	.word	0x0000caa0


	//   ....[87]....
        /*0768*/ 	.word	0x0000cac0


	//   ....[88]....
        /*076c*/ 	.word	0x0000cad0


	//   ....[89]....
        /*0770*/ 	.word	0x0000caf0


	//   ....[90]....
        /*0774*/ 	.word	0x0000cb00


	//   ....[91]....
        /*0778*/ 	.word	0x0000cb30


	//   ....[92]....
        /*077c*/ 	.word	0x0000cb70


	//   ....[93]....
        /*0780*/ 	.word	0x0000cba0


	//   ....[94]....
        /*0784*/ 	.word	0x0000cbb0


	//   ....[95]....
        /*0788*/ 	.word	0x0000cbd0


	//   ....[96]....
        /*078c*/ 	.word	0x0000cbf0


	//   ....[97]....
        /*0790*/ 	.word	0x0000cc00


	//   ....[98]....
        /*0794*/ 	.word	0x0000d3e0


	//   ....[99]....
        /*0798*/ 	.word	0x0000d420


	//   ....[100]....
        /*079c*/ 	.word	0x0000d450


	//   ....[101]....
        /*07a0*/ 	.word	0x0000d4c0


	//   ....[102]....
        /*07a4*/ 	.word	0x0000dd50


	//   ....[103]....
        /*07a8*/ 	.word	0x0000dd70


	//   ....[104]....
        /*07ac*/ 	.word	0x0000dec0


	//   ....[105]....
        /*07b0*/ 	.word	0x0000dee0


	//   ....[106]....
        /*07b4*/ 	.word	0x0000e020


	//   ....[107]....
        /*07b8*/ 	.word	0x0000e040


	//   ....[108]....
        /*07bc*/ 	.word	0x0000e190


	//   ....[109]....
        /*07c0*/ 	.word	0x0000e1b0


	//   ....[110]....
        /*07c4*/ 	.word	0x0000eae0


	//   ....[111]....
        /*07c8*/ 	.word	0x0000eb10


	//   ....[112]....
        /*07cc*/ 	.word	0x0000ec60


	//   ....[113]....
        /*07d0*/ 	.word	0x0000ec80


	//   ....[114]....
        /*07d4*/ 	.word	0x0000edc0


	//   ....[115]....
        /*07d8*/ 	.word	0x0000ede0


	//   ....[116]....
        /*07dc*/ 	.word	0x0000ef30


	//   ....[117]....
        /*07e0*/ 	.word	0x0000ef50


	//   ....[118]....
        /*07e4*/ 	.word	0x0000f130


	//   ....[119]....
        /*07e8*/ 	.word	0x0000f320


	//   ....[120]....
        /*07ec*/ 	.word	0x0000f350


	//   ....[121]....
        /*07f0*/ 	.word	0x0000f380


	//   ....[122]....
        /*07f4*/ 	.word	0x0000f3c0


	//   ....[123]....
        /*07f8*/ 	.word	0x0000f3f0


	//   ....[124]....
        /*07fc*/ 	.word	0x0000f430


	//   ....[125]....
        /*0800*/ 	.word	0x0000f5c0


	//   ....[126]....
        /*0804*/ 	.word	0x0000f5f0


	//   ....[127]....
        /*0808*/ 	.word	0x0000f620


	//   ....[128]....
        /*080c*/ 	.word	0x0000f650


	//   ....[129]....
        /*0810*/ 	.word	0x0000f680


	//   ....[130]....
        /*0814*/ 	.word	0x0000f6c0


	//   ....[131]....
        /*0818*/ 	.word	0x0000f760


	//   ....[132]....
        /*081c*/ 	.word	0x0000f7f0


	//   ....[133]....
        /*0820*/ 	.word	0x0000f8a0


	//   ....[134]....
        /*0824*/ 	.word	0x00011310


	//   ....[135]....
        /*0828*/ 	.word	0x00011ff0


	//   ....[136]....
        /*082c*/ 	.word	0x00012020


	//   ....[137]....
        /*0830*/ 	.word	0x00012050


	//   ....[138]....
        /*0834*/ 	.word	0x00012070


	//   ....[139]....
        /*0838*/ 	.word	0x00012190


	//   ....[140]....
        /*083c*/ 	.word	0x000121a0


	//   ....[141]....
        /*0840*/ 	.word	0x00012240


	//   ....[142]....
        /*0844*/ 	.word	0x00012250


	//   ....[143]....
        /*0848*/ 	.word	0x000122f0


	//   ....[144]....
        /*084c*/ 	.word	0x00012300


	//   ....[145]....
        /*0850*/ 	.word	0x000123a0


	//   ....[146]....
        /*0854*/ 	.word	0x000123b0


	//   ....[147]....
        /*0858*/ 	.word	0x00012440


	//   ....[148]....
        /*085c*/ 	.word	0x00012450


	//   ....[149]....
        /*0860*/ 	.word	0x00012460


	//   ....[150]....
        /*0864*/ 	.word	0x00012470


	//   ....[151]....
        /*0868*/ 	.word	0x00014330


	//   ....[152]....
        /*086c*/ 	.word	0x00014360


	//   ....[153]....
        /*0870*/ 	.word	0x00014390


	//   ....[154]....
        /*0874*/ 	.word	0x000143c0


	//   ....[155]....
        /*0878*/ 	.word	0x000143f0


	//   ....[156]....
        /*087c*/ 	.word	0x00014400


	//   ....[157]....
        /*0880*/ 	.word	0x00014430


	//   ....[158]....
        /*0884*/ 	.word	0x00014440


	//   ....[159]....
        /*0888*/ 	.word	0x00014580


	//   ....[160]....
        /*088c*/ 	.word	0x000145c0


	//   ....[161]....
        /*0890*/ 	.word	0x000145f0


	//   ....[162]....
        /*0894*/ 	.word	0x00014620


	//   ....[163]....
        /*0898*/ 	.word	0x00014650


	//   ....[164]....
        /*089c*/ 	.word	0x00014680


	//   ....[165]....
        /*08a0*/ 	.word	0x00014710


	//   ....[166]....
        /*08a4*/ 	.word	0x000147a0


	//   ....[167]....
        /*08a8*/ 	.word	0x00014810


	//   ....[168]....
        /*08ac*/ 	.word	0x00014ea0


	//   ....[169]....
        /*08b0*/ 	.word	0x00015560


	//   ....[170]....
        /*08b4*/ 	.word	0x00015720


	//   ....[171]....
        /*08b8*/ 	.word	0x00015790


	//   ....[172]....
        /*08bc*/ 	.word	0x000157f0


	//   ....[173]....
        /*08c0*/ 	.word	0x00015890


	//   ....[174]....
        /*08c4*/ 	.word	0x00015950


	//   ....[175]....
        /*08c8*/ 	.word	0x00015a70


	//   ....[176]....
        /*08cc*/ 	.word	0x00015ad0


	//   ....[177]....
        /*08d0*/ 	.word	0x00015be0


	//   ....[178]....
        /*08d4*/ 	.word	0x00015c40


	//   ....[179]....
        /*08d8*/ 	.word	0x00015d50


	//   ....[180]....
        /*08dc*/ 	.word	0x00015db0


	//   ....[181]....
        /*08e0*/ 	.word	0x00015ec0


	//   ....[182]....
        /*08e4*/ 	.word	0x00015f20


	//   ....[183]....
        /*08e8*/ 	.word	0x00016020


	//   ....[184]....
        /*08ec*/ 	.word	0x00016080


	//   ....[185]....
        /*08f0*/ 	.word	0x00016120


	//   ....[186]....
        /*08f4*/ 	.word	0x000164c0


	//----- nvinfo : EIATTR_REG_RECONFIG
	.align		4
.L_461:
        /*08f8*/ 	.byte	0x01, 0x54
	.zero		2


	//----- nvinfo : EIATTR_SYSCALL_OFFSETS
	.align		4
        /*08fc*/ 	.byte	0x04, 0x46
        /*08fe*/ 	.short	(.L_463 - .L_462)


	//   ....[0]....
.L_462:
        /*0900*/ 	.word	0x00002090


	//   ....[1]....
        /*0904*/ 	.word	0x00010d40


	//   ....[2]....
        /*0908*/ 	.word	0x00010ed0


	//   ....[3]....
        /*090c*/ 	.word	0x00011030


	//   ....[4]....
        /*0910*/ 	.word	0x00011180


	//   ....[5]....
        /*0914*/ 	.word	0x00011b90


	//----- nvinfo : EIATTR_MBARRIER_INSTR_OFFSETS
	.align		4
.L_463:
        /*0918*/ 	.byte	0x04, 0x39
        /*091a*/ 	.short	(.L_465 - .L_464)


	//   ....[0]....
.L_464:
        /*091c*/ 	.word	0x00000270
        /*0920*/ 	.word	0x000000ff
        /*0924*/ 	.word	0x00028400
        /*0928*/ 	.short	0x0100
        /*092a*/ 	.byte	0x08
	.zero		1


	//   ....[1]....
        /*092c*/ 	.word	0x00000280
        /*0930*/ 	.word	0x000000ff
        /*0934*/ 	.word	0x00028420
        /*0938*/ 	.short	0x0100
        /*093a*/ 	.byte	0x08
	.zero		1


	//   ....[2]....
        /*093c*/ 	.word	0x00000370
        /*0940*/ 	.word	0x000000ff
        /*0944*/ 	.word	0x00028430
        /*0948*/ 	.short	0x0100
        /*094a*/ 	.byte	0x08
	.zero		1


	//   ....[3]....
        /*094c*/ 	.word	0x00000380
        /*0950*/ 	.word	0x000000ff
        /*0954*/ 	.word	0x00028440
        /*0958*/ 	.short	0x0100
        /*095a*/ 	.byte	0x08
	.zero		1


	//   ....[4]....
        /*095c*/ 	.word	0x00000390
        /*0960*/ 	.word	0x000000ff
        /*0964*/ 	.word	0x00028438
        /*0968*/ 	.short	0x0100
        /*096a*/ 	.byte	0x08
	.zero		1


	//   ....[5]....
        /*096c*/ 	.word	0x000003a0
        /*0970*/ 	.word	0x000000ff
        /*0974*/ 	.word	0x00028448
        /*0978*/ 	.short	0x0100
        /*097a*/ 	.byte	0x08
	.zero		1


	//   ....[6]....
        /*097c*/ 	.word	0x000004d0
        /*0980*/ 	.word	0x000000ff
        /*0984*/ 	.word	0x00028450
        /*0988*/ 	.short	0x0100
        /*098a*/ 	.byte	0x08
	.zero		1


	//   ....[7]....
        /*098c*/ 	.word	0x000004e0
        /*0990*/ 	.word	0x000000ff
        /*0994*/ 	.word	0x00028460
        /*0998*/ 	.short	0x0100
        /*099a*/ 	.byte	0x08
	.zero		1


	//   ....[8]....
        /*099c*/ 	.word	0x000004f0
        /*09a0*/ 	.word	0x000000ff
        /*09a4*/ 	.word	0x00028458
        /*09a8*/ 	.short	0x0100
        /*09aa*/ 	.byte	0x08
	.zero		1


	//   ....[9]....
        /*09ac*/ 	.word	0x00000500
        /*09b0*/ 	.word	0x000000ff
        /*09b4*/ 	.word	0x00028468
        /*09b8*/ 	.short	0x0100
        /*09ba*/ 	.byte	0x08
	.zero		1


	//   ....[10]....
        /*09bc*/ 	.word	0x000005f0
        /*09c0*/ 	.word	0x000000ff
        /*09c4*/ 	.word	0x00028470
        /*09c8*/ 	.short	0x0100
        /*09ca*/ 	.byte	0x06
	.zero		1


	//   ....[11]....
        /*09cc*/ 	.word	0x00000600
        /*09d0*/ 	.word	0x000000ff
        /*09d4*/ 	.word	0x00028480
        /*09d8*/ 	.short	0x0100
        /*09da*/ 	.byte	0x06
	.zero		1


	//   ....[12]....
        /*09dc*/ 	.word	0x00000610
        /*09e0*/ 	.word	0x000000ff
        /*09e4*/ 	.word	0x00028478
        /*09e8*/ 	.short	0x0100
        /*09ea*/ 	.byte	0x06
	.zero		1


	//   ....[13]....
        /*09ec*/ 	.word	0x00000620
        /*09f0*/ 	.word	0x000000ff
        /*09f4*/ 	.word	0x00028488
        /*09f8*/ 	.short	0x0100
        /*09fa*/ 	.byte	0x06
	.zero		1


	//   ....[14]....
        /*09fc*/ 	.word	0x00000750
        /*0a00*/ 	.word	0x000000ff
        /*0a04*/ 	.word	0x00028490
        /*0a08*/ 	.short	0x0100
        /*0a0a*/ 	.byte	0x08
	.zero		1


	//   ....[15]....
        /*0a0c*/ 	.word	0x00000760
        /*0a10*/ 	.word	0x000000ff
        /*0a14*/ 	.word	0x000284a0
        /*0a18*/ 	.short	0x0100
        /*0a1a*/ 	.byte	0x08
	.zero		1


	//   ....[16]....
        /*0a1c*/ 	.word	0x00000770
        /*0a20*/ 	.word	0x000000ff
        /*0a24*/ 	.word	0x00028498
        /*0a28*/ 	.short	0x0100
        /*0a2a*/ 	.byte	0x08
	.zero		1


	//   ....[17]....
        /*0a2c*/ 	.word	0x00000780
        /*0a30*/ 	.word	0x000000ff
        /*0a34*/ 	.word	0x000284a8
        /*0a38*/ 	.short	0x0100
        /*0a3a*/ 	.byte	0x08
	.zero		1


	//   ....[18]....
        /*0a3c*/ 	.word	0x000008b0
        /*0a40*/ 	.word	0x000000ff
        /*0a44*/ 	.word	0x000284b0
        /*0a48*/ 	.short	0x0100
        /*0a4a*/ 	.byte	0x08
	.zero		1


	//   ....[19]....
        /*0a4c*/ 	.word	0x000008c0
        /*0a50*/ 	.word	0x000000ff
        /*0a54*/ 	.word	0x000284c0
        /*0a58*/ 	.short	0x0100
        /*0a5a*/ 	.byte	0x08
	.zero		1


	//   ....[20]....
        /*0a5c*/ 	.word	0x000008d0
        /*0a60*/ 	.word	0x000000ff
        /*0a64*/ 	.word	0x000284b8
        /*0a68*/ 	.short	0x0100
        /*0a6a*/ 	.byte	0x08
	.zero		1


	//   ....[21]....
        /*0a6c*/ 	.word	0x000008e0
        /*0a70*/ 	.word	0x000000ff
        /*0a74*/ 	.word	0x000284c8
        /*0a78*/ 	.short	0x0100
        /*0a7a*/ 	.byte	0x08
	.zero		1


	//   ....[22]....
        /*0a7c*/ 	.word	0x00002110
        /*0a80*/ 	.word	0x000000ff
        /*0a84*/ 	.word	0x00028400
        /*0a88*/ 	.short	0x010a
        /*0a8a*/ 	.byte	0x29
	.zero		1


	//   ....[23]....
        /*0a8c*/ 	.word	0x00002190
        /*0a90*/ 	.word	0x00000005
        /*0a94*/ 	.word	0x00028430
        /*0a98*/ 	.short	0x010a
        /*0a9a*/ 	.byte	0x3f
	.zero		1


	//   ....[24]....
        /*0a9c*/ 	.word	0x000021f0
        /*0aa0*/ 	.word	0x00000005
        /*0aa4*/ 	.word	0x00028430
        /*0aa8*/ 	.short	0x010a
        /*0aaa*/ 	.byte	0x3f
	.zero		1


	//   ....[25]....
        /*0aac*/ 	.word	0x00002750
        /*0ab0*/ 	.word	0x00000000
        /*0ab4*/ 	.word	0x00000000
        /*0ab8*/ 	.short	0x0101
        /*0aba*/ 	.byte	0x3f
	.zero		1


	//   ....[26]....
        /*0abc*/ 	.word	0x000044a0
        /*0ac0*/ 	.word	0x000000ff
        /*0ac4*/ 	.word	0x00028430
        /*0ac8*/ 	.short	0x010a
        /*0aca*/ 	.byte	0x06
	.zero		1


	//   ....[27]....
        /*0acc*/ 	.word	0x000044e0
        /*0ad0*/ 	.word	0x000000ff
        /*0ad4*/ 	.word	0x00028430
        /*0ad8*/ 	.short	0x010a
        /*0ada*/ 	.byte	0x06
	.zero		1


	//   ....[28]....
        /*0adc*/ 	.word	0x00004820
        /*0ae0*/ 	.word	0x000000ff
        /*0ae4*/ 	.word	0x00028450
        /*0ae8*/ 	.short	0x010a
        /*0aea*/ 	.byte	0x06
	.zero		1


	//   ....[29]....
        /*0aec*/ 	.word	0x00004860
        /*0af0*/ 	.word	0x000000ff
        /*0af4*/ 	.word	0x00028450
        /*0af8*/ 	.short	0x010a
        /*0afa*/ 	.byte	0x06
	.zero		1


	//   ....[30]....
        /*0afc*/ 	.word	0x00004b00
        /*0b00*/ 	.word	0x00000009
        /*0b04*/ 	.word	0x00000000
        /*0b08*/ 	.short	0x0101
        /*0b0a*/ 	.byte	0x3f
	.zero		1


	//   ....[31]....
        /*0b0c*/ 	.word	0x00005f40
        /*0b10*/ 	.word	0x000000ff
        /*0b14*/ 	.word	0x00000000
        /*0b18*/ 	.short	0x0101
        /*0b1a*/ 	.byte	0x06
	.zero		1


	//   ....[32]....
        /*0b1c*/ 	.word	0x00006ba0
        /*0b20*/ 	.word	0x000000ff
        /*0b24*/ 	.word	0x00028430
        /*0b28*/ 	.short	0x010a
        /*0b2a*/ 	.byte	0x06
	.zero		1


	//   ....[33]....
        /*0b2c*/ 	.word	0x00006be0
        /*0b30*/ 	.word	0x000000ff
        /*0b34*/ 	.word	0x00028430
        /*0b38*/ 	.short	0x010a
        /*0b3a*/ 	.byte	0x06
	.zero		1


	//   ....[34]....
        /*0b3c*/ 	.word	0x00006f50
        /*0b40*/ 	.word	0x000000ff
        /*0b44*/ 	.word	0x00028450
        /*0b48*/ 	.short	0x010a
        /*0b4a*/ 	.byte	0x06
	.zero		1


	//   ....[35]....
        /*0b4c*/ 	.word	0x00006f90
        /*0b50*/ 	.word	0x000000ff
        /*0b54*/ 	.word	0x00028450
        /*0b58*/ 	.short	0x010a
        /*0b5a*/ 	.byte	0x06
	.zero		1


	//   ....[36]....
        /*0b5c*/ 	.word	0x000079d0
        /*0b60*/ 	.word	0x00000000
        /*0b64*/ 	.word	0x00000000
        /*0b68*/ 	.short	0x0101
        /*0b6a*/ 	.byte	0x3f
	.zero		1


	//   ....[37]....
        /*0b6c*/ 	.word	0x00007b80
        /*0b70*/ 	.word	0x000000ff
        /*0b74*/ 	.word	0x00000000
        /*0b78*/ 	.short	0x0101
        /*0b7a*/ 	.byte	0x06
	.zero		1


	//   ....[38]....
        /*0b7c*/ 	.word	0x00008570
        /*0b80*/ 	.word	0x000000ff
        /*0b84*/ 	.word	0x00028430
        /*0b88*/ 	.short	0x010a
        /*0b8a*/ 	.byte	0x06
	.zero		1


	//   ....[39]....
        /*0b8c*/ 	.word	0x000085b0
        /*0b90*/ 	.word	0x000000ff
        /*0b94*/ 	.word	0x00028430
        /*0b98*/ 	.short	0x010a
        /*0b9a*/ 	.byte	0x06
	.zero		1


	//   ....[40]....
        /*0b9c*/ 	.word	0x00008920
        /*0ba0*/ 	.word	0x000000ff
        /*0ba4*/ 	.word	0x00028450
        /*0ba8*/ 	.short	0x010a
        /*0baa*/ 	.byte	0x06
	.zero		1


	//   ....[41]....
        /*0bac*/ 	.word	0x00008960
        /*0bb0*/ 	.word	0x000000ff
        /*0bb4*/ 	.word	0x00028450
        /*0bb8*/ 	.short	0x010a
        /*0bba*/ 	.byte	0x06
	.zero		1


	//   ....[42]....
        /*0bbc*/ 	.word	0x00008ba0
        /*0bc0*/ 	.word	0x00000004
        /*0bc4*/ 	.word	0x00000000
        /*0bc8*/ 	.short	0x0101
        /*0bca*/ 	.byte	0x3f
	.zero		1


	//   ....[43]....
        /*0bcc*/ 	.word	0x0000a010
        /*0bd0*/ 	.word	0x000000ff
        /*0bd4*/ 	.word	0x00000000
        /*0bd8*/ 	.short	0x0101
        /*0bda*/ 	.byte	0x06
	.zero		1


	//   ....[44]....
        /*0bdc*/ 	.word	0x0000a910
        /*0be0*/ 	.word	0x000000ff
        /*0be4*/ 	.word	0x00028450
        /*0be8*/ 	.short	0x010a
        /*0bea*/ 	.byte	0x09
	.zero		1


	//   ....[45]....
        /*0bec*/ 	.word	0x0000a950
        /*0bf0*/ 	.word	0x000000ff
        /*0bf4*/ 	.word	0x00028450
        /*0bf8*/ 	.short	0x010a
        /*0bfa*/ 	.byte	0x09
	.zero		1


	//   ....[46]....
        /*0bfc*/ 	.word	0x0000afc0
        /*0c00*/ 	.word	0x000000ff
        /*0c04*/ 	.word	0x00000000
        /*0c08*/ 	.short	0x0101
        /*0c0a*/ 	.byte	0x04
	.zero		1


	//   ....[47]....
        /*0c0c*/ 	.word	0x0000dd40
        /*0c10*/ 	.word	0x00000004
        /*0c14*/ 	.word	0x00000000
        /*0c18*/ 	.short	0x0101
        /*0c1a*/ 	.byte	0x3f
	.zero		1


	//   ....[48]....
        /*0c1c*/ 	.word	0x00011590
        /*0c20*/ 	.word	0x00000004
        /*0c24*/ 	.word	0x00028480
        /*0c28*/ 	.short	0x010a
        /*0c2a*/ 	.byte	0x3f
	.zero		1


	//   ....[49]....
        /*0c2c*/ 	.word	0x000117a0
        /*0c30*/ 	.word	0x00000004
        /*0c34*/ 	.word	0x00028440
        /*0c38*/ 	.short	0x010a
        /*0c3a*/ 	.byte	0x3f
	.zero		1


	//   ....[50]....
        /*0c3c*/ 	.word	0x000125b0
        /*0c40*/ 	.word	0x00000011
        /*0c44*/ 	.word	0x00028400
        /*0c48*/ 	.short	0x0107
        /*0c4a*/ 	.byte	0x3f
	.zero		1


	//   ....[51]....
        /*0c4c*/ 	.word	0x000126b0
        /*0c50*/ 	.word	0x00000011
        /*0c54*/ 	.word	0x00028400
        /*0c58*/ 	.short	0x0101
        /*0c5a*/ 	.byte	0x3f
	.zero		1


	//   ....[52]....
        /*0c5c*/ 	.word	0x000126d0
        /*0c60*/ 	.word	0x00000011
        /*0c64*/ 	.word	0x00028420
        /*0c68*/ 	.short	0x010a
        /*0c6a*/ 	.byte	0x3f
	.zero		1


	//   ....[53]....
        /*0c6c*/ 	.word	0x000129f0
        /*0c70*/ 	.word	0x00000006
        /*0c74*/ 	.word	0x00028480
        /*0c78*/ 	.short	0x010a
        /*0c7a*/ 	.byte	0x3f
	.zero		1


	//   ....[54]....
        /*0c7c*/ 	.word	0x00012d50
        /*0c80*/ 	.word	0x00000006
        /*0c84*/ 	.word	0x00028440
        /*0c88*/ 	.short	0x010a
        /*0c8a*/ 	.byte	0x3f
	.zero		1


	//   ....[55]....
        /*0c8c*/ 	.word	0x00013110
        /*0c90*/ 	.word	0x00000013
        /*0c94*/ 	.word	0x00028470
        /*0c98*/ 	.short	0x010a
        /*0c9a*/ 	.byte	0x3f
	.zero		1


	//   ....[56]....
        /*0c9c*/ 	.word	0x00013180
        /*0ca0*/ 	.word	0x00000013
        /*0ca4*/ 	.word	0x00028460
        /*0ca8*/ 	.short	0x010a
        /*0caa*/ 	.byte	0x3f
	.zero		1


	//   ....[57]....
        /*0cac*/ 	.word	0x00013760
        /*0cb0*/ 	.word	0x00000013
        /*0cb4*/ 	.word	0x00028450
        /*0cb8*/ 	.short	0x0101
        /*0cba*/ 	.byte	0x3f
	.zero		1


	//   ....[58]....
        /*0cbc*/ 	.word	0x000137e0
        /*0cc0*/ 	.word	0x00000013
        /*0cc4*/ 	.word	0x00000000
        /*0cc8*/ 	.short	0x0101
        /*0cca*/ 	.byte	0x3f
	.zero		1


	//   ....[59]....
        /*0ccc*/ 	.word	0x00013a20
        /*0cd0*/ 	.word	0x00000002
        /*0cd4*/ 	.word	0x00028470
        /*0cd8*/ 	.short	0x010a
        /*0cda*/ 	.byte	0x3f
	.zero		1


	//   ....[60]....
        /*0cdc*/ 	.word	0x00013a90
        /*0ce0*/ 	.word	0x00000002
        /*0ce4*/ 	.word	0x00028460
        /*0ce8*/ 	.short	0x010a
        /*0cea*/ 	.byte	0x3f
	.zero		1


	//   ....[61]....
        /*0cec*/ 	.word	0x00014030
        /*0cf0*/ 	.word	0x00000002
        /*0cf4*/ 	.word	0x00028450
        /*0cf8*/ 	.short	0x0101
        /*0cfa*/ 	.byte	0x3f
	.zero		1


	//   ....[62]....
        /*0cfc*/ 	.word	0x00014080
        /*0d00*/ 	.word	0x00000002
        /*0d04*/ 	.word	0x00000000
        /*0d08*/ 	.short	0x0101
        /*0d0a*/ 	.byte	0x3f
	.zero		1


	//   ....[63]....
        /*0d0c*/ 	.word	0x00014e20
        /*0d10*/ 	.word	0x00000000
        /*0d14*/ 	.word	0x00028420
        /*0d18*/ 	.short	0x010a
        /*0d1a*/ 	.byte	0x3f
	.zero		1


	//   ....[64]....
        /*0d1c*/ 	.word	0x00014fe0
        /*0d20*/ 	.word	0x00000006
        /*0d24*/ 	.word	0x00000000
        /*0d28*/ 	.short	0x010a
        /*0d2a*/ 	.byte	0x3f
	.zero		1


	//   ....[65]....
        /*0d2c*/ 	.word	0x00015050
        /*0d30*/ 	.word	0x00000007
        /*0d34*/ 	.word	0x00000000
        /*0d38*/ 	.short	0x010a
        /*0d3a*/ 	.byte	0x3f
	.zero		1


	//   ....[66]....
        /*0d3c*/ 	.word	0x000150b0
        /*0d40*/ 	.word	0x00000004
        /*0d44*/ 	.word	0x00028460
        /*0d48*/ 	.short	0x010a
        /*0d4a*/ 	.byte	0x3f
	.zero		1


	//   ....[67]....
        /*0d4c*/ 	.word	0x00015100
        /*0d50*/ 	.word	0x00000003
        /*0d54*/ 	.word	0x00028460
        /*0d58*/ 	.short	0x010a
        /*0d5a*/ 	.byte	0x3f
	.zero		1


	//   ....[68]....
        /*0d5c*/ 	.word	0x00015140
        /*0d60*/ 	.word	0x00000004
        /*0d64*/ 	.word	0x00028480
        /*0d68*/ 	.short	0x010a
        /*0d6a*/ 	.byte	0x3f
	.zero		1


	//   ....[69]....
        /*0d6c*/ 	.word	0x00015160
        /*0d70*/ 	.word	0x00000003
        /*0d74*/ 	.word	0x00028480
        /*0d78*/ 	.short	0x010a
        /*0d7a*/ 	.byte	0x3f
	.zero		1


	//   ....[70]....
        /*0d7c*/ 	.word	0x000151d0
        /*0d80*/ 	.word	0x00000003
        /*0d84*/ 	.word	0x00028400
        /*0d88*/ 	.short	0x010a
        /*0d8a*/ 	.byte	0x3f
	.zero		1


	//   ....[71]....
        /*0d8c*/ 	.word	0x00015220
        /*0d90*/ 	.word	0x00000005
        /*0d94*/ 	.word	0x00028430
        /*0d98*/ 	.short	0x010a
        /*0d9a*/ 	.byte	0x3f
	.zero		1


	//   ....[72]....
        /*0d9c*/ 	.word	0x00015280
        /*0da0*/ 	.word	0x00000008
        /*0da4*/ 	.word	0x00028430
        /*0da8*/ 	.short	0x010a
        /*0daa*/ 	.byte	0x3f
	.zero		1


	//   ....[73]....
        /*0dac*/ 	.word	0x000152e0
        /*0db0*/ 	.word	0x00000008
        /*0db4*/ 	.word	0x00028450
        /*0db8*/ 	.short	0x010a
        /*0dba*/ 	.byte	0x3f
	.zero		1


	//   ....[74]....
        /*0dbc*/ 	.word	0x00015340
        /*0dc0*/ 	.word	0x00000005
        /*0dc4*/ 	.word	0x00028430
        /*0dc8*/ 	.short	0x010a
        /*0dca*/ 	.byte	0x3f
	.zero		1


	//   ....[75]....
        /*0dcc*/ 	.word	0x000153a0
        /*0dd0*/ 	.word	0x00000005
        /*0dd4*/ 	.word	0x00028450
        /*0dd8*/ 	.short	0x010a
        /*0dda*/ 	.byte	0x3f
	.zero		1


	//   ....[76]....
        /*0ddc*/ 	.word	0x00015400
        /*0de0*/ 	.word	0x00000005
        /*0de4*/ 	.word	0x00028430
        /*0de8*/ 	.short	0x010a
        /*0dea*/ 	.byte	0x3f
	.zero		1


	//   ....[77]....
        /*0dec*/ 	.word	0x00015460
        /*0df0*/ 	.word	0x00000005
        /*0df4*/ 	.word	0x00028450
        /*0df8*/ 	.short	0x010a
        /*0dfa*/ 	.byte	0x3f
	.zero		1


	//   ....[78]....
        /*0dfc*/ 	.word	0x000154c0
        /*0e00*/ 	.word	0x00000007
        /*0e04*/ 	.word	0x00028450
        /*0e08*/ 	.short	0x010a
        /*0e0a*/ 	.byte	0x3f
	.zero		1


	//   ....[79]....
        /*0e0c*/ 	.word	0x00015610
        /*0e10*/ 	.word	0x00000004
        /*0e14*/ 	.word	0x00028480
        /*0e18*/ 	.short	0x010a
        /*0e1a*/ 	.byte	0x3f
	.zero		1


	//   ....[80]....
        /*0e1c*/ 	.word	0x00015660
        /*0e20*/ 	.word	0x00000004
        /*0e24*/ 	.word	0x00028440
        /*0e28*/ 	.short	0x010a
        /*0e2a*/ 	.byte	0x3f
	.zero		1


	//   ....[81]....
        /*0e2c*/ 	.word	0x000161b0
        /*0e30*/ 	.word	0x00000011
        /*0e34*/ 	.word	0x00028420
        /*0e38*/ 	.short	0x010a
        /*0e3a*/ 	.byte	0x3f
	.zero		1


	//   ....[82]....
        /*0e3c*/ 	.word	0x00016200
        /*0e40*/ 	.word	0x00000006
        /*0e44*/ 	.word	0x00028480
        /*0e48*/ 	.short	0x010a
        /*0e4a*/ 	.byte	0x3f
	.zero		1


	//   ....[83]....
        /*0e4c*/ 	.word	0x00016250
        /*0e50*/ 	.word	0x00000006
        /*0e54*/ 	.word	0x00028440
        /*0e58*/ 	.short	0x010a
        /*0e5a*/ 	.byte	0x3f
	.zero		1


	//   ....[84]....
        /*0e5c*/ 	.word	0x000162a0
        /*0e60*/ 	.word	0x00000013
        /*0e64*/ 	.word	0x00028470
        /*0e68*/ 	.short	0x010a
        /*0e6a*/ 	.byte	0x3f
	.zero		1


	//   ....[85]....
        /*0e6c*/ 	.word	0x000162f0
        /*0e70*/ 	.word	0x00000013
        /*0e74*/ 	.word	0x00028460
        /*0e78*/ 	.short	0x010a
        /*0e7a*/ 	.byte	0x3f
	.zero		1


	//   ....[86]....
        /*0e7c*/ 	.word	0x00016340
        /*0e80*/ 	.word	0x00000002
        /*0e84*/ 	.word	0x00028470
        /*0e88*/ 	.short	0x010a
        /*0e8a*/ 	.byte	0x3f
	.zero		1


	//   ....[87]....
        /*0e8c*/ 	.word	0x00016390
        /*0e90*/ 	.word	0x00000002
        /*0e94*/ 	.word	0x00028460
        /*0e98*/ 	.short	0x010a
        /*0e9a*/ 	.byte	0x3f
	.zero		1


	//   ....[88]....
        /*0e9c*/ 	.word	0x000163e0
        /*0ea0*/ 	.word	0x00000000
        /*0ea4*/ 	.word	0x00028420
        /*0ea8*/ 	.short	0x010a
        /*0eaa*/ 	.byte	0x3f
	.zero		1


	//   ....[89]....
        /*0eac*/ 	.word	0x00016580
        /*0eb0*/ 	.word	0x00000006
        /*0eb4*/ 	.word	0x00000000
        /*0eb8*/ 	.short	0x010a
        /*0eba*/ 	.byte	0x3f
	.zero		1


	//   ....[90]....
        /*0ebc*/ 	.word	0x000165d0
        /*0ec0*/ 	.word	0x00000007
        /*0ec4*/ 	.word	0x00000000
        /*0ec8*/ 	.short	0x010a
        /*0eca*/ 	.byte	0x3f
	.zero		1


	//   ....[91]....
        /*0ecc*/ 	.word	0x00016620
        /*0ed0*/ 	.word	0x00000004
        /*0ed4*/ 	.word	0x00028460
        /*0ed8*/ 	.short	0x010a
        /*0eda*/ 	.byte	0x3f
	.zero		1


	//   ....[92]....
        /*0edc*/ 	.word	0x00016670
        /*0ee0*/ 	.word	0x00000003
        /*0ee4*/ 	.word	0x00028460
        /*0ee8*/ 	.short	0x010a
        /*0eea*/ 	.byte	0x3f
	.zero		1


	//   ....[93]....
        /*0eec*/ 	.word	0x000166c0
        /*0ef0*/ 	.word	0x00000004
        /*0ef4*/ 	.word	0x00028480
        /*0ef8*/ 	.short	0x010a
        /*0efa*/ 	.byte	0x3f
	.zero		1


	//----- nvinfo : EIATTR_NUM_MBARRIERS
	.align		4
.L_465:
        /*0efc*/ 	.byte	0x03, 0x38
        /*0efe*/ 	.short	0x0016


	//----- nvinfo : EIATTR_EXIT_INSTR_OFFSETS
	.align		4
        /*0f00*/ 	.byte	0x04, 0x1c
        /*0f02*/ 	.short	(.L_467 - .L_466)


	//   ....[0]....
.L_466:
        /*0f04*/ 	.word	0x00000a80


	//   ....[1]....
        /*0f08*/ 	.word	0x0000f0d0


	//   ....[2]....
        /*0f0c*/ 	.word	0x000151b0


	//----- nvinfo : EIATTR_MAX_THREADS
	.align		4
.L_467:
        /*0f10*/ 	.byte	0x04, 0x05
        /*0f12*/ 	.short	(.L_469 - .L_468)
.L_468:
        /*0f14*/ 	.word	0x00000180
        /*0f18*/ 	.word	0x00000001
        /*0f1c*/ 	.word	0x00000001


	//----- nvinfo : EIATTR_CRS_STACK_SIZE
	.align		4
.L_469:
        /*0f20*/ 	.byte	0x04, 0x1e
        /*0f22*/ 	.short	(.L_471 - .L_470)
.L_470:
        /*0f24*/ 	.word	0x00000000


	//----- nvinfo : EIATTR_CBANK_PARAM_SIZE
	.align		4
.L_471:
        /*0f28*/ 	.byte	0x03, 0x19
        /*0f2a*/ 	.short	0x0af0


	//----- nvinfo : EIATTR_PARAM_CBANK
	.align		4
        /*0f2c*/ 	.byte	0x04, 0x0a
        /*0f2e*/ 	.short	(.L_473 - .L_472)
	.align		4
.L_472:
        /*0f30*/ 	.word	index@(.nv.constant0._ZN7cutlass13device_kernelIN5flash11enable_sm90INS1_16FlashAttnFwdSm90INS1_25CollectiveMainloopFwdSm90ILi2EN4cute5tupleIJNS5_1CILi1EEES8_S8_EEENS6_IJNS7_ILi128EEENS7_ILi64EEENS7_ILi256EEEEEELi256ENS_12float_e4m3_tEfNS_4arch4Sm90ELb0ELb1ELb0ELb1ELb0ELb0ELb0ELb1ELb1ELb1ELb0ELb0EEENS1_21CollectiveEpilogueFwdINS6_IJSA_SC_SB_EEES9_NS_10bfloat16_tESG_Li256ELb1ELb1ELb0ELb1EEENS1_36VarlenDynamicPersistentTileSchedulerILi128ELi64ELi256ELi128ELb0ELb1ELb1ELb1ELb0ELb1EEEEEEEEEvNT_6ParamsE)
        /*0f34*/ 	.short	0x0210
        /*0f36*/ 	.short	0x0af0


	//----- nvinfo : EIATTR_SW_WAR
	.align		4
.L_473:
        /*0f38*/ 	.byte	0x04, 0x36
        /*0f3a*/ 	.short	(.L_475 - .L_474)
.L_474:
        /*0f3c*/ 	.word	0x00000008
.L_475:


//--------------------- .nv.info._ZN7cutlass13device_kernelIN5flash11enable_sm90INS1_16FlashAttnFwdSm90INS1_25CollectiveMainloopFwdSm90ILi2EN4cute5tupleIJNS5_1CILi1EEES8_S8_EEENS6_IJNS7_ILi128EEENS7_ILi64EEENS7_ILi256EEEEEELi256ENS_12float_e4m3_tEfNS_4arch4Sm90ELb0ELb1ELb0ELb1ELb0ELb1ELb0ELb1ELb1ELb1ELb0ELb0EEENS1_21CollectiveEpilogueFwdINS6_IJSA_SC_SB_EEES9_NS_10bfloat16_tESG_Li256ELb1ELb1ELb0ELb1EEENS1_36VarlenDynamicPersistentTileSchedulerILi128ELi64ELi256ELi128ELb0ELb1ELb1ELb1ELb0ELb1EEEEEEEEEvNT_6ParamsE --------------------------
	.section	.nv.info._ZN7cutlass13device_kernelIN5flash11enable_sm90INS1_16FlashAttnFwdSm90INS1_25CollectiveMainloopFwdSm90ILi2EN4cute5tupleIJNS5_1CILi1EEES8_S8_EEENS6_IJNS7_ILi128EEENS7_ILi64EEENS7_ILi256EEEEEELi256ENS_12float_e4m3_tEfNS_4arch4Sm90ELb0ELb1ELb0ELb1ELb0ELb1ELb0ELb1ELb1ELb1ELb0ELb0EEENS1_21CollectiveEpilogueFwdINS6_IJSA_SC_SB_EEES9_NS_10bfloat16_tESG_Li256ELb1ELb1ELb0ELb1EEENS1_36VarlenDynamicPersistentTileSchedulerILi128ELi64ELi256ELi128ELb0ELb1ELb1ELb1ELb0ELb1EEEEEEEEEvNT_6ParamsE,"",@"SHT_CUDA_INFO"
	.sectionflags	@""
	.align	4


	//----- nvinfo : EIATTR_CUDA_API_VERSION
	.align		4
        /*0000*/ 	.byte	0x04, 0x37
        /*0002*/ 	.short	(.L_477 - .L_476)
.L_476:
        /*0004*/ 	.word	0x00000082


	//----- nvinfo : EIATTR_KPARAM_INFO
	.align		4
.L_477:
        /*0008*/ 	.byte	0x04, 0x17
        /*000a*/ 	.short	(.L_479 - .L_478)
.L_478:
        /*000c*/ 	.word	0x00000000
        /*0010*/ 	.short	0x0000
        /*0012*/ 	.short	0x0070
        /*0014*/ 	.byte	0x00, 0xf0, 0x01, 0x2a


	//----- nvinfo : EIATTR_SPARSE_MMA_MASK
	.align		4
.L_479:
        /*0018*/ 	.byte	0x03, 0x50
        /*001a*/ 	.short	0x0000


	//----- nvinfo : EIATTR_MAXREG_COUNT
	.align		4
        /*001c*/ 	.byte	0x03, 0x1b
        /*001e*/ 	.short	0x00a8


	//----- nvinfo : EIATTR_NUM_BARRIERS
	.align		4
        /*0020*/ 	.byte	0x02, 0x4c
        /*0022*/ 	.byte	0x10
	.zero		1


	//----- nvinfo : EIATTR_EXTERNS
	.align		4
        /*0024*/ 	.byte	0x04, 0x0f
        /*0026*/ 	.short	(.L_481 - .L_480)


	//   ....[0]....
	.align		4
.L_480:
        /*0028*/ 	.word	index@(__assertfail)


	//----- nvinfo : EIATTR_ANNOTATIONS
	.align		4
.L_481:
        /*002c*/ 	.byte	0x04, 0x55
        /*002e*/ 	.short	(.L_483 - .L_482)


	//   ....[0]....
.L_482:
        /* <DEDUP_REMOVED lines=71> */


	//----- nvinfo : EIATTR_MERCURY_ISA_VERSION
	.align		4
.L_483:
        /*0488*/ 	.byte	0x03, 0x5f
        /*048a*/ 	.short	0x0101


	//----- nvinfo : EIATTR_UNUSED_LOAD_BYTE_OFFSET
	.align		4
        /*048c*/ 	.byte	0x04, 0x44
        /*048e*/ 	.short	(.L_485 - .L_484)


	//   ....[0]....
.L_484:
        /*0490*/ 	.word	0x00000ad0
        /*0494*/ 	.word	0x0000fff0


	//   ....[1]....
        /*0498*/ 	.word	0x0001af00
        /*049c*/ 	.word	0x0000fff0


	//----- nvinfo : EIATTR_INT_WARP_WIDE_INSTR_OFFSETS
	.align		4
.L_485:
        /*04a0*/ 	.byte	0x04, 0x31
        /*04a2*/ 	.short	(.L_487 - .L_486)


	//   ....[0]....
.L_486:
        /*04a4*/ 	.word	0x00000190


	//   ....[1]....
        /*04a8*/ 	.word	0x000001d0


	//   ....[2]....
        /*04ac*/ 	.word	0x00000240


	//   ....[3]....
        /*04b0*/ 	.word	0x000217f0


	//   ....[4]....
        /*04b4*/ 	.word	0x00021850


	//   ....[5]....
        /*04b8*/ 	.word	0x00024620


	//   ....[6]....
        /*04bc*/ 	.word	0x00024680


	//----- nvinfo : EIATTR_COOP_GROUP_MASK_REGIDS
	.align		4
.L_487:
        /*04c0*/ 	.byte	0x04, 0x29
        /*04c2*/ 	.short	(.L_489 - .L_488)


	//   ....[0]....
.L_488:
        /*04c4*/ 	.word	0xffffffff


	//   ....[1]....
        /*04c8*/ 	.word	0xffffffff


	//   ....[2]....
        /*04cc*/ 	.word	0xffffffff


	//   ....[3]....
        /*04d0*/ 	.word	0xffffffff


	//   ....[4]....
        /*04d4*/ 	.word	0xffffffff


	//   ....[5]....
        /*04d8*/ 	.word	0xffffffff


	//   ....[6]....
        /*04dc*/ 	.word	0xffffffff


	//   ....[7]....
        /*04e0*/ 	.word	0xffffffff


	//   ....[8]....
        /*04e4*/ 	.word	0xffffffff


	//   ....[9]....
        /*04e8*/ 	.word	0xffffffff


	//   ....[10]....
        /*04ec*/ 	.word	0xffffffff


	//   ....[11]....
        /*04f0*/ 	.word	0xffffffff


	//   ....[12]....
        /*04f4*/ 	.word	0xffffffff


	//   ....[13]....
        /*04f8*/ 	.word	0xffffffff


	//   ....[14]....
        /*04fc*/ 	.word	0xffffffff


	//   ....[15]....
        /*0500*/ 	.word	0xffffffff


	//   ....[16]....
        /*0504*/ 	.word	0xffffffff


	//   ....[17]....
        /*0508*/ 	.word	0xffffffff


	//   ....[18]....
        /*050c*/ 	.word	0xffffffff


	//   ....[19]....
        /*0510*/ 	.word	0xffffffff


	//   ....[20]....
        /*0514*/ 	.word	0xffffffff


	//   ....[21]....
        /*0518*/ 	.word	0xffffffff


	//   ....[22]....
        /*051c*/ 	.word	0xffffffff


	//   ....[23]....
        /*0520*/ 	.word	0xffffffff


	//   ....[24]....
        /*0524*/ 	.word	0xffffffff


	//   ....[25]....
        /*0528*/ 	.word	0xffffffff


	//   ....[26]....
        /*052c*/ 	.word	0xffffffff


	//   ....[27]....
        /*0530*/ 	.word	0xffffffff


	//   ....[28]....
        /*0534*/ 	.word	0xffffffff


	//   ....[29]....
        /*0538*/ 	.word	0xffffffff


	//   ....[30]....
        /*053c*/ 	.word	0xffffffff


	//   ....[31]....
        /*0540*/ 	.word	0xffffffff


	//   ....[32]....
        /*0544*/ 	.word	0xffffffff


	//   ....[33]....
        /*0548*/ 	.word	0xffffffff


	//   ....[34]....
        /*054c*/ 	.word	0xffffffff


	//   ....[35]....
        /*0550*/ 	.word	0xffffffff


	//   ....[36]....
        /*0554*/ 	.word	0xffffffff


	//   ....[37]....
        /*0558*/ 	.word	0xffffffff


	//   ....[38]....
        /*055c*/ 	.word	0xffffffff


	//   ....[39]....
        /*0560*/ 	.word	0xffffffff


	//   ....[40]....
        /*0564*/ 	.word	0xffffffff


	//   ....[41]....
        /*0568*/ 	.word	0xffffffff


	//   ....[42]....
        /*056c*/ 	.word	0xffffffff


	//   ....[43]....
        /*0570*/ 	.word	0xffffffff


	//   ....[44]....
        /*0574*/ 	.word	0xffffffff


	//   ....[45]....
        /*0578*/ 	.word	0xffffffff


	//   ....[46]....
        /*057c*/ 	.word	0xffffffff


	//   ....[47]....
        /*0580*/ 	.word	0xffffffff


	//   ....[48]....
        /*0584*/ 	.word	0xffffffff


	//   ....[49]....
        /*0588*/ 	.word	0xffffffff


	//   ....[50]....
        /*058c*/ 	.word	0xffffffff


	//   ....[51]....
        /*0590*/ 	.word	0xffffffff


	//   ....[52]....
        /*0594*/ 	.word	0xffffffff


	//   ....[53]....
        /*0598*/ 	.word	0xffffffff


	//   ....[54]....
        /*059c*/ 	.word	0xffffffff


	//   ....[55]....
        /*05a0*/ 	.word	0xffffffff


	//   ....[56]....
        /*05a4*/ 	.word	0xffffffff


	//   ....[57]....
        /*05a8*/ 	.word	0xffffffff


	//   ....[58]....
        /*05ac*/ 	.word	0xffffffff


	//   ....[59]....
        /*05b0*/ 	.word	0xffffffff


	//   ....[60]....
        /*05b4*/ 	.word	0xffffffff


	//   ....[61]....
        /*05b8*/ 	.word	0xffffffff


	//   ....[62]....
        /*05bc*/ 	.word	0xffffffff


	//   ....[63]....
        /*05c0*/ 	.word	0xffffffff


	//   ....[64]....
        /*05c4*/ 	.word	0xffffffff


	//   ....[65]....
        /*05c8*/ 	.word	0xffffffff


	//   ....[66]....
        /*05cc*/ 	.word	0xffffffff


	//   ....[67]....
        /*05d0*/ 	.word	0xffffffff


	//   ....[68]....
        /*05d4*/ 	.word	0xffffffff


	//   ....[69]....
        /*05d8*/ 	.word	0xffffffff


	//   ....[70]....
        /*05dc*/ 	.word	0xffffffff


	//   ....[71]....
        /*05e0*/ 	.word	0xffffffff


	//   ....[72]....
        /*05e4*/ 	.word	0xffffffff


	//   ....[73]....
        /*05e8*/ 	.word	0xffffffff


	//   ....[74]....
        /*05ec*/ 	.word	0xffffffff


	//   ....[75]....
        /*05f0*/ 	.word	0xffffffff


	//   ....[76]....
        /*05f4*/ 	.word	0xffffffff


	//   ....[77]....
        /*05f8*/ 	.word	0xffffffff


	//   ....[78]....
        /*05fc*/ 	.word	0xffffffff


	//   ....[79]....
        /*0600*/ 	.word	0xffffffff


	//   ....[80]....
        /*0604*/ 	.word	0xffffffff


	//   ....[81]....
        /*0608*/ 	.word	0xffffffff


	//   ....[82]....
        /*060c*/ 	.word	0xffffffff


	//   ....[83]....
        /*0610*/ 	.word	0xffffffff


	//   ....[84]....
        /*0614*/ 	.word	0xffffffff


	//   ....[85]....
        /*0618*/ 	.word	0xffffffff


	//   ....[86]....
        /*061c*/ 	.word	0xffffffff


	//   ....[87]....
        /*0620*/ 	.word	0xffffffff


	//   ....[88]....
        /*0624*/ 	.word	0xffffffff


	//   ....[89]....
        /*0628*/ 	.word	0xffffffff


	//   ....[90]....
        /*062c*/ 	.word	0xffffffff


	//   ....[91]....
        /*0630*/ 	.word	0xffffffff


	//   ....[92]....
        /*0634*/ 	.word	0xffffffff


	//   ....[93]....
        /*0638*/ 	.word	0xffffffff


	//   ....[94]....
        /*063c*/ 	.word	0xffffffff


	//   ....[95]....
        /*0640*/ 	.word	0xffffffff


	//   ....[96]....
        /*0644*/ 	.word	0xffffffff


	//   ....[97]....
        /*0648*/ 	.word	0xffffffff


	//   ....[98]....
        /*064c*/ 	.word	0xffffffff


	//   ....[99]....
        /*0650*/ 	.word	0xffffffff


	//   ....[100]....
        /*0654*/ 	.word	0xffffffff


	//   ....[101]....
        /*0658*/ 	.word	0xffffffff


	//   ....[102]....
        /*065c*/ 	.word	0xffffffff


	//   ....[103]....
        /*0660*/ 	.word	0xffffffff


	//   ....[104]....
        /*0664*/ 	.word	0xffffffff


	//   ....[105]....
        /*0668*/ 	.word	0xffffffff


	//   ....[106]....
        /*066c*/ 	.word	0xffffffff


	//   ....[107]....
        /*0670*/ 	.word	0xffffffff


	//   ....[108]....
        /*0674*/ 	.word	0xffffffff


	//   ....[109]....
        /*0678*/ 	.word	0xffffffff


	//   ....[110]....
        /*067c*/ 	.word	0xffffffff


	//   ....[111]....
        /*0680*/ 	.word	0xffffffff


	//   ....[112]....
        /*0684*/ 	.word	0xffffffff


	//   ....[113]....
        /*0688*/ 	.word	0xffffffff


	//   ....[114]....
        /*068c*/ 	.word	0xffffffff


	//   ....[115]....
        /*0690*/ 	.word	0xffffffff


	//   ....[116]....
        /*0694*/ 	.word	0xffffffff


	//   ....[117]....
        /*0698*/ 	.word	0xffffffff


	//   ....[118]....
        /*069c*/ 	.word	0xffffffff


	//   ....[119]....
        /*06a0*/ 	.word	0xffffffff


	//   ....[120]....
        /*06a4*/ 	.word	0xffffffff


	//   ....[121]....
        /*06a8*/ 	.word	0xffffffff


	//   ....[122]....
        /*06ac*/ 	.word	0xffffffff


	//   ....[123]....
        /*06b0*/ 	.word	0xffffffff


	//   ....[124]....
        /*06b4*/ 	.word	0xffffffff


	//   ....[125]....
        /*06b8*/ 	.word	0xffffffff


	//   ....[126]....
        /*06bc*/ 	.word	0xffffffff


	//   ....[127]....
        /*06c0*/ 	.word	0xffffffff


	//   ....[128]....
        /*06c4*/ 	.word	0xffffffff


	//   ....[129]....
        /*06c8*/ 	.word	0xffffffff


	//   ....[130]....
        /*06cc*/ 	.word	0xffffffff


	//   ....[131]....
        /*06d0*/ 	.word	0xffffffff


	//   ....[132]....
        /*06d4*/ 	.word	0xffffffff


	//   ....[133]....
        /*06d8*/ 	.word	0xffffffff


	//   ....[134]....
        /*06dc*/ 	.word	0xffffffff


	//   ....[135]....
        /*06e0*/ 	.word	0xffffffff


	//   ....[136]....
        /*06e4*/ 	.word	0xffffffff


	//   ....[137]....
        /*06e8*/ 	.word	0xffffffff


	//   ....[138]....
        /*06ec*/ 	.word	0xffffffff


	//   ....[139]....
        /*06f0*/ 	.word	0xffffffff


	//   ....[140]....
        /*06f4*/ 	.word	0xffffffff


	//   ....[141]....
        /*06f8*/ 	.word	0xffffffff


	//   ....[142]....
        /*06fc*/ 	.word	0xffffffff


	//   ....[143]....
        /*0700*/ 	.word	0xffffffff


	//   ....[144]....
        /*0704*/ 	.word	0xffffffff


	//   ....[145]....
        /*0708*/ 	.word	0xffffffff


	//   ....[146]....
        /*070c*/ 	.word	0xffffffff


	//   ....[147]....
        /*0710*/ 	.word	0xffffffff


	//   ....[148]....
        /*0714*/ 	.word	0xffffffff


	//   ....[149]....
        /*0718*/ 	.word	0xffffffff


	//   ....[150]....
        /*071c*/ 	.word	0xffffffff


	//   ....[151]....
        /*0720*/ 	.word	0xffffffff


	//   ....[152]....
        /*0724*/ 	.word	0xffffffff


	//   ....[153]....
        /*0728*/ 	.word	0xffffffff


	//   ....[154]....
        /*072c*/ 	.word	0xffffffff


	//   ....[155]....
        /*0730*/ 	.word	0xffffffff


	//   ....[156]....
        /*0734*/ 	.word	0xffffffff


	//   ....[157]....
        /*0738*/ 	.word	0xffffffff


	//   ....[158]....
        /*073c*/ 	.word	0xffffffff


	//   ....[159]....
        /*0740*/ 	.word	0xffffffff


	//   ....[160]....
        /*0744*/ 	.word	0xffffffff


	//   ....[161]....
        /*0748*/ 	.word	0xffffffff


	//   ....[162]....
        /*074c*/ 	.word	0xffffffff


	//   ....[163]....
        /*0750*/ 	.word	0xffffffff


	//   ....[164]....
        /*0754*/ 	.word	0xffffffff


	//   ....[165]....
        /*0758*/ 	.word	0xffffffff


	//   ....[166]....
        /*075c*/ 	.word	0xffffffff


	//   ....[167]....
        /*0760*/ 	.word	0xffffffff


	//   ....[168]....
        /*0764*/ 	.word	0xffffffff


	//   ....[169]....
        /*0768*/ 	.word	0xffffffff


	//   ....[170]....
        /*076c*/ 	.word	0xffffffff


	//   ....[171]....
        /*0770*/ 	.word	0xffffffff


	//   ....[172]....
        /*0774*/ 	.word	0xffffffff


	//   ....[173]....
        /*0778*/ 	.word	0xffffffff


	//   ....[174]....
        /*077c*/ 	.word	0xffffffff


	//   ....[175]....
        /*0780*/ 	.word	0xffffffff


	//   ....[176]....
        /*0784*/ 	.word	0xffffffff


	//   ....[177]....
        /*0788*/ 	.word	0xffffffff


	//   ....[178]....
        /*078c*/ 	.word	0xffffffff


	//   ....[179]....
        /*0790*/ 	.word	0xffffffff


	//   ....[180]....
        /*0794*/ 	.word	0xffffffff


	//   ....[181]....
        /*0798*/ 	.word	0xffffffff


	//   ....[182]....
        /*079c*/ 	.word	0xffffffff


	//   ....[183]....
        /*07a0*/ 	.word	0xffffffff


	//   ....[184]....
        /*07a4*/ 	.word	0xffffffff


	//   ....[185]....
        /*07a8*/ 	.word	0xffffffff


	//   ....[186]....
        /*07ac*/ 	.word	0xffffffff


	//   ....[187]....
        /*07b0*/ 	.word	0xffffffff


	//   ....[188]....
        /*07b4*/ 	.word	0xffffffff


	//   ....[189]....
        /*07b8*/ 	.word	0xffffffff


	//   ....[190]....
        /*07bc*/ 	.word	0xffffffff


	//   ....[191]....
        /*07c0*/ 	.word	0xffffffff


	//   ....[192]....
        /*07c4*/ 	.word	0xffffffff


	//   ....[193]....
        /*07c8*/ 	.word	0xffffffff


	//   ....[194]....
        /*07cc*/ 	.word	0xffffffff


	//   ....[195]....
        /*07d0*/ 	.word	0xffffffff


	//   ....[196]....
        /*07d4*/ 	.word	0xffffffff


	//   ....[197]....
        /*07d8*/ 	.word	0xffffffff


	//   ....[198]....
        /*07dc*/ 	.word	0xffffffff


	//   ....[199]....
        /*07e0*/ 	.word	0xffffffff


	//   ....[200]....
        /*07e4*/ 	.word	0xffffffff


	//   ....[201]....
        /*07e8*/ 	.word	0xffffffff


	//   ....[202]....
        /*07ec*/ 	.word	0x0500000f


	//   ....[203]....
        /*07f0*/ 	.word	0x0500000f


	//   ....[204]....
        /*07f4*/ 	.word	0x0500000f


	//   ....[205]....
        /*07f8*/ 	.word	0x0500000f


	//   ....[206]....
        /*07fc*/ 	.word	0x0500000f


	//   ....[207]....
        /*0800*/ 	.word	0x0500000f


	//   ....[208]....
        /*0804*/ 	.word	0x0500000f


	//   ....[209]....
        /*0808*/ 	.word	0x0500000f


	//   ....[210]....
        /*080c*/ 	.word	0x0500000f


	//   ....[211]....
        /*0810*/ 	.word	0x0500000f


	//   ....[212]....
        /*0814*/ 	.word	0x0500000f


	//   ....[213]....
        /*0818*/ 	.word	0x0500000f


	//   ....[214]....
        /*081c*/ 	.word	0x0500000f


	//   ....[215]....
        /*0820*/ 	.word	0x0500000f


	//   ....[216]....
        /*0824*/ 	.word	0x0500000f


	//   ....[217]....
        /*0828*/ 	.word	0x0500000f


	//   ....[218]....
        /*082c*/ 	.word	0x0500000f


	//   ....[219]....
        /*0830*/ 	.word	0x0500000f


	//   ....[220]....
        /*0834*/ 	.word	0x0500000f


	//   ....[221]....
        /*0838*/ 	.word	0x0500000f


	//   ....[222]....
        /*083c*/ 	.word	0x0500000f


	//   ....[223]....
        /*0840*/ 	.word	0x0500000f


	//   ....[224]....
        /*0844*/ 	.word	0x0500000f


	//   ....[225]....
        /*0848*/ 	.word	0x0500000f


	//   ....[226]....
        /*084c*/ 	.word	0x0500000f


	//   ....[227]....
        /*0850*/ 	.word	0x0500000f


	//   ....[228]....
        /*0854*/ 	.word	0x0500000f


	//   ....[229]....
        /*0858*/ 	.word	0x0500000f


	//   ....[230]....
        /*085c*/ 	.word	0x0500000f


	//   ....[231]....
        /*0860*/ 	.word	0x0500000f


	//   ....[232]....
        /*0864*/ 	.word	0x0500000f


	//   ....[233]....
        /*0868*/ 	.word	0x0500000f


	//   ....[234]....
        /*086c*/ 	.word	0x0500000f


	//   ....[235]....
        /*0870*/ 	.word	0x0500000f


	//   ....[236]....
        /*0874*/ 	.word	0x0500000f


	//   ....[237]....
        /*0878*/ 	.word	0x0500000f


	//   ....[238]....
        /*087c*/ 	.word	0x0500000f


	//   ....[239]....
        /*0880*/ 	.word	0x0500000f


	//   ....[240]....
        /*0884*/ 	.word	0x0500000f


	//   ....[241]....
        /*0888*/ 	.word	0x0500000f


	//   ....[242]....
        /*088c*/ 	.word	0x0500000f


	//   ....[243]....
        /*0890*/ 	.word	0x0500000f


	//   ....[244]....
        /*0894*/ 	.word	0x0500000f


	//   ....[245]....
        /*0898*/ 	.word	0x0500000f


	//   ....[246]....
        /*089c*/ 	.word	0x0500000f


	//   ....[247]....
        /*08a0*/ 	.word	0x0500000f


	//   ....[248]....
        /*08a4*/ 	.word	0x0500000f


	//   ....[249]....
        /*08a8*/ 	.word	0x0500000f


	//   ....[250]....
        /*08ac*/ 	.word	0x0500000f


	//   ....[251]....
        /*08b0*/ 	.word	0x0500000f


	//   ....[252]....
        /*08b4*/ 	.word	0x0500000f


	//   ....[253]....
        /*08b8*/ 	.word	0x0500000f


	//   ....[254]....
        /*08bc*/ 	.word	0x0500000f


	//   ....[255]....
        /*08c0*/ 	.word	0x0500000f


	//   ....[0]....
        /*08c4*/ 	.word	0x0500000f


	//   ....[1]....
        /*08c8*/ 	.word	0x0500000f


	//   ....[2]....
        /*08cc*/ 	.word	0x0500000f


	//   ....[3]....
        /*08d0*/ 	.word	0x0500000f


	//   ....[4]....
        /*08d4*/ 	.word	0x0500000f


	//   ....[5]....
        /*08d8*/ 	.word	0x0500000f


	//   ....[6]....
        /*08dc*/ 	.word	0x0500000f


	//   ....[7]....
        /*08e0*/ 	.word	0x0500000f


	//   ....[8]....
        /*08e4*/ 	.word	0x0500000f


	//   ....[9]....
        /*08e8*/ 	.word	0x0500000f


	//   ....[10]....
        /*08ec*/ 	.word	0x0500000f


	//   ....[11]....
        /*08f0*/ 	.word	0x0500000f


	//   ....[12]....
        /*08f4*/ 	.word	0x0500000f


	//   ....[13]....
        /*08f8*/ 	.word	0x0500000f


	//   ....[14]....
        /*08fc*/ 	.word	0x0500000f


	//   ....[15]....
        /*0900*/ 	.word	0x0500000f


	//   ....[16]....
        /*0904*/ 	.word	0x0500000f


	//   ....[17]....
        /*0908*/ 	.word	0x0500000f


	//   ....[18]....
        /*090c*/ 	.word	0x0500000f


	//   ....[19]....
        /*0910*/ 	.word	0x0500000f


	//   ....[20]....
        /*0914*/ 	.word	0x0500000f


	//   ....[21]....
        /*0918*/ 	.word	0x0500000f


	//   ....[22]....
        /*091c*/ 	.word	0x0500000f


	//   ....[23]....
        /*0920*/ 	.word	0x0500000f


	//   ....[24]....
        /*0924*/ 	.word	0x0500000f


	//   ....[25]....
        /*0928*/ 	.word	0x0500000f


	//   ....[26]....
        /*092c*/ 	.word	0x0500000f


	//   ....[27]....
        /*0930*/ 	.word	0x0500000f


	//   ....[28]....
        /*0934*/ 	.word	0x0500000f


	//   ....[29]....
        /*0938*/ 	.word	0x0500000f


	//   ....[30]....
        /*093c*/ 	.word	0x0500000f


	//   ....[31]....
        /*0940*/ 	.word	0x0500000f


	//   ....[32]....
        /*0944*/ 	.word	0x0500000f


	//   ....[33]....
        /*0948*/ 	.word	0x0500000f


	//   ....[34]....
        /*094c*/ 	.word	0x0500000f


	//   ....[35]....
        /*0950*/ 	.word	0x0500000f


	//   ....[36]....
        /*0954*/ 	.word	0x0500000f


	//   ....[37]....
        /*0958*/ 	.word	0x0500000f


	//   ....[38]....
        /*095c*/ 	.word	0x0500000f


	//   ....[39]....
        /*0960*/ 	.word	0x0500000f


	//   ....[40]....
        /*0964*/ 	.word	0x0500000f


	//   ....[41]....
        /*0968*/ 	.word	0x0500000f


	//   ....[42]....
        /*096c*/ 	.word	0x0500000f


	//   ....[43]....
        /*0970*/ 	.word	0x0500000f


	//   ....[44]....
        /*0974*/ 	.word	0x0500000f


	//   ....[45]....
        /*0978*/ 	.word	0x0500000f


	//   ....[46]....
        /*097c*/ 	.word	0x0500000f


	//   ....[47]....
        /*0980*/ 	.word	0x0500000f


	//   ....[48]....
        /*0984*/ 	.word	0x0500000f


	//   ....[49]....
        /*0988*/ 	.word	0x0500000f


	//   ....[50]....
        /*098c*/ 	.word	0x0500000f


	//   ....[51]....
        /*0990*/ 	.word	0x0500000f


	//   ....[52]....
        /*0994*/ 	.word	0x0500000f


	//   ....[53]....
        /*0998*/ 	.word	0x0500000f


	//   ....[54]....
        /*099c*/ 	.word	0x0500000f


	//   ....[55]....
        /*09a0*/ 	.word	0x0500000f


	//   ....[56]....
        /*09a4*/ 	.word	0x0500000f


	//   ....[57]....
        /*09a8*/ 	.word	0x0500000f


	//   ....[58]....
        /*09ac*/ 	.word	0x0500000f


	//   ....[59]....
        /*09b0*/ 	.word	0x0500000f


	//   ....[60]....
        /*09b4*/ 	.word	0x0500000f


	//   ....[61]....
        /*09b8*/ 	.word	0x0500000f


	//   ....[62]....
        /*09bc*/ 	.word	0x0500000f


	//   ....[63]....
        /*09c0*/ 	.word	0x0500000f


	//   ....[64]....
        /*09c4*/ 	.word	0x0500000f


	//   ....[65]....
        /*09c8*/ 	.word	0x0500000f


	//   ....[66]....
        /*09cc*/ 	.word	0x0500000f


	//   ....[67]....
        /*09d0*/ 	.word	0x0500000f


	//   ....[68]....
        /*09d4*/ 	.word	0x0500000f


	//   ....[69]....
        /*09d8*/ 	.word	0x0500000f


	//   ....[70]....
        /*09dc*/ 	.word	0x0500000f


	//   ....[71]....
        /*09e0*/ 	.word	0x0500000f


	//   ....[72]....
        /*09e4*/ 	.word	0x0500000f


	//   ....[73]....
        /*09e8*/ 	.word	0x0500000f


	//   ....[74]....
        /*09ec*/ 	.word	0x0500000f


	//   ....[75]....
        /*09f0*/ 	.word	0x0500000f


	//   ....[76]....
        /*09f4*/ 	.word	0x0500000f


	//   ....[77]....
        /*09f8*/ 	.word	0x0500000f


	//   ....[78]....
        /*09fc*/ 	.word	0x0500000f


	//   ....[79]....
        /*0a00*/ 	.word	0x0500000f


	//   ....[80]....
        /*0a04*/ 	.word	0x0500000f


	//   ....[81]....
        /*0a08*/ 	.word	0x0500000f


	//   ....[82]....
        /*0a0c*/ 	.word	0x0500000f


	//   ....[83]....
        /*0a10*/ 	.word	0x0500000f


	//   ....[84]....
        /*0a14*/ 	.word	0x0500000f


	//   ....[85]....
        /*0a18*/ 	.word	0x0500000f


	//   ....[86]....
        /*0a1c*/ 	.word	0x0500000f


	//----- nvinfo : EIATTR_COOP_GROUP_INSTR_OFFSETS
	.align		4
.L_489:
        /*0a20*/ 	.byte	0x04, 0x28
        /*0a22*/ 	.short	(.L_491 - .L_490)


	//   ....[0]....
.L_490:
        /*0a24*/ 	.word	0x00000070


	//   ....[1]....
        /*0a28*/ 	.word	0x000001a0


	//   ....[2]....
        /*0a2c*/ 	.word	0x000001f0


	//   ....[3]....
        /*0a30*/ 	.word	0x00000420


	//   ....[4]....
        /*0a34*/ 	.word	0x00000580


	//   ....[5]....
        /*0a38*/ 	.word	0x000006a0


	//   ....[6]....
        /*0a3c*/ 	.word	0x00000800


	//   ....[7]....
        /*0a40*/ 	.word	0x00007f80


	//   ....[8]....
        /*0a44*/ 	.word	0x00008640


	//   ....[9]....
        /*0a48*/ 	.word	0x00008650


	//   ....[10]....
        /*0a4c*/ 	.word	0x00008660


	//   ....[11]....
        /*0a50*/ 	.word	0x00008670


	//   ....[12]....
        /*0a54*/ 	.word	0x00008870


	//   ....[13]....
        /*0a58*/ 	.word	0x00008880


	//   ....[14]....
        /*0a5c*/ 	.word	0x00008890


	//   ....[15]....
        /*0a60*/ 	.word	0x000088a0


	//   ....[16]....
        /*0a64*/ 	.word	0x00008a80


	//   ....[17]....
        /*0a68*/ 	.word	0x00008a90


	//   ....[18]....
        /*0a6c*/ 	.word	0x00008aa0


	//   ....[19]....
        /*0a70*/ 	.word	0x00008ab0


	//   ....[20]....
        /*0a74*/ 	.word	0x00008cb0


	//   ....[21]....
        /*0a78*/ 	.word	0x00008cc0


	//   ....[22]....
        /*0a7c*/ 	.word	0x00008cd0


	//   ....[23]....
        /*0a80*/ 	.word	0x00008ce0


	//   ....[24]....
        /*0a84*/ 	.word	0x0000cf90


	//   ....[25]....
        /*0a88*/ 	.word	0x0000cfb0


	//   ....[26]....
        /*0a8c*/ 	.word	0x0000cfc0


	//   ....[27]....
        /*0a90*/ 	.word	0x0000cfd0


	//   ....[28]....
        /*0a94*/ 	.word	0x0000d0c0


	//   ....[29]....
        /*0a98*/ 	.word	0x0000d0e0


	//   ....[30]....
        /*0a9c*/ 	.word	0x0000d0f0


	//   ....[31]....
        /*0aa0*/ 	.word	0x0000d100


	//   ....[32]....
        /*0aa4*/ 	.word	0x0000d2e0


	//   ....[33]....
        /*0aa8*/ 	.word	0x0000d300


	//   ....[34]....
        /*0aac*/ 	.word	0x0000d320


	//   ....[35]....
        /*0ab0*/ 	.word	0x0000d330


	//   ....[36]....
        /*0ab4*/ 	.word	0x0000d400


	//   ....[37]....
        /*0ab8*/ 	.word	0x0000d430


	//   ....[38]....
        /*0abc*/ 	.word	0x0000d440


	//   ....[39]....
        /*0ac0*/ 	.word	0x0000d450


	//   ....[40]....
        /*0ac4*/ 	.word	0x00011c00


	//   ....[41]....
        /*0ac8*/ 	.word	0x00011fa0


	//   ....[42]....
        /*0acc*/ 	.word	0x00012860


	//   ....[43]....
        /*0ad0*/ 	.word	0x00012940


	//   ....[44]....
        /*0ad4*/ 	.word	0x00012d40


	//   ....[45]....
        /*0ad8*/ 	.word	0x00012db0


	//   ....[46]....
        /*0adc*/ 	.word	0x00014160


	//   ....[47]....
        /*0ae0*/ 	.word	0x000143a0


	//   ....[48]....
        /*0ae4*/ 	.word	0x00014ad0


	//   ....[49]....
        /*0ae8*/ 	.word	0x00014b80


	//   ....[50]....
        /*0aec*/ 	.word	0x00014ee0


	//   ....[51]....
        /*0af0*/ 	.word	0x00014f40


	//   ....[52]....
        /*0af4*/ 	.word	0x00016a10


	//   ....[53]....
        /*0af8*/ 	.word	0x00016a20


	//   ....[54]....
        /*0afc*/ 	.word	0x00016a50


	//   ....[55]....
        /*0b00*/ 	.word	0x00016c00


	//   ....[56]....
        /*0b04*/ 	.word	0x00018340


	//   ....[57]....
        /*0b08*/ 	.word	0x000185d0


	//   ....[58]....
        /*0b0c*/ 	.word	0x00018d00


	//   ....[59]....
        /*0b10*/ 	.word	0x00018db0


	//   ....[60]....
        /*0b14*/ 	.word	0x00019120


	//   ....[61]....
        /*0b18*/ 	.word	0x000191a0


	//   ....[62]....
        /*0b1c*/ 	.word	0x0001a3a0


	//   ....[63]....
        /*0b20*/ 	.word	0x0001a3b0


	//   ....[64]....
        /*0b24*/ 	.word	0x0001a3e0


	//   ....[65]....
        /*0b28*/ 	.word	0x0001a3f0


	//   ....[66]....
        /*0b2c*/ 	.word	0x0001ba80


	//   ....[67]....
        /*0b30*/ 	.word	0x0001bab0


	//   ....[68]....
        /*0b34*/ 	.word	0x0001bae0


	//   ....[69]....
        /*0b38*/ 	.word	0x0001bb30


	//   ....[70]....
        /*0b3c*/ 	.word	0x0001bb60


	//   ....[71]....
        /*0b40*/ 	.word	0x0001bb90


	//   ....[72]....
        /*0b44*/ 	.word	0x0001bbc0


	//   ....[73]....
        /*0b48*/ 	.word	0x0001bbf0


	//   ....[74]....
        /*0b4c*/ 	.word	0x0001bc20


	//   ....[75]....
        /*0b50*/ 	.word	0x0001bc60


	//   ....[76]....
        /*0b54*/ 	.word	0x0001bc90


	//   ....[77]....
        /*0b58*/ 	.word	0x0001bcc0


	//   ....[78]....
        /*0b5c*/ 	.word	0x0001bcf0


	//   ....[79]....
        /*0b60*/ 	.word	0x0001bd20


	//   ....[80]....
        /*0b64*/ 	.word	0x0001bd50


	//   ....[81]....
        /*0b68*/ 	.word	0x0001bd80


	//   ....[82]....
        /*0b6c*/ 	.word	0x0001bdb0


	//   ....[83]....
        /*0b70*/ 	.word	0x0001bde0


	//   ....[84]....
        /*0b74*/ 	.word	0x0001be10


	//   ....[85]....
        /*0b78*/ 	.word	0x0001be40


	//   ....[86]....
        /*0b7c*/ 	.word	0x0001be70


	//   ....[87]....
        /*0b80*/ 	.word	0x0001bea0


	//   ....[88]....
        /*0b84*/ 	.word	0x0001bed0


	//   ....[89]....
        /*0b88*/ 	.word	0x0001bf00


	//   ....[90]....
        /*0b8c*/ 	.word	0x0001bf30


	//   ....[91]....
        /*0b90*/ 	.word	0x0001bf60


	//   ....[92]....
        /*0b94*/ 	.word	0x0001bf90


	//   ....[93]....
        /*0b98*/ 	.word	0x0001bfc0


	//   ....[94]....
        /*0b9c*/ 	.word	0x0001bff0


	//   ....[95]....
        /*0ba0*/ 	.word	0x0001c020


	//   ....[96]....
        /*0ba4*/ 	.word	0x0001c050


	//   ....[97]....
        /*0ba8*/ 	.word	0x0001c080


	//   ....[98]....
        /*0bac*/ 	.word	0x0001c0b0


	//   ....[99]....
        /*0bb0*/ 	.word	0x0001c0e0


	//   ....[100]....
        /*0bb4*/ 	.word	0x0001c110


	//   ....[101]....
        /*0bb8*/ 	.word	0x0001c140


	//   ....[102]....
        /*0bbc*/ 	.word	0x0001c180


	//   ....[103]....
        /*0bc0*/ 	.word	0x0001c1b0


	//   ....[104]....
        /*0bc4*/ 	.word	0x0001c1e0


	//   ....[105]....
        /*0bc8*/ 	.word	0x0001c210


	//   ....[106]....
        /*0bcc*/ 	.word	0x0001c240


	//   ....[107]....
        /*0bd0*/ 	.word	0x0001c270


	//   ....[108]....
        /*0bd4*/ 	.word	0x0001c2a0


	//   ....[109]....
        /*0bd8*/ 	.word	0x0001c2d0


	//   ....[110]....
        /*0bdc*/ 	.word	0x0001c300


	//   ....[111]....
        /*0be0*/ 	.word	0x0001c330


	//   ....[112]....
        /*0be4*/ 	.word	0x0001c340


	//   ....[113]....
        /*0be8*/ 	.word	0x0001c350


	//   ....[114]....
        /*0bec*/ 	.word	0x0001c360


	//   ....[115]....
        /*0bf0*/ 	.word	0x0001c370


	//   ....[116]....
        /*0bf4*/ 	.word	0x0001c390


	//   ....[117]....
        /*0bf8*/ 	.word	0x0001c3b0


	//   ....[118]....
        /*0bfc*/ 	.word	0x0001c3e0


	//   ....[119]....
        /*0c00*/ 	.word	0x0001c410


	//   ....[120]....
        /*0c04*/ 	.word	0x0001c440


	//   ....[121]....
        /*0c08*/ 	.word	0x0001c470


	//   ....[122]....
        /*0c0c*/ 	.word	0x0001c4a0


	//   ....[123]....
        /*0c10*/ 	.word	0x0001c4b0


	//   ....[124]....
        /*0c14*/ 	.word	0x0001c4c0


	//   ....[125]....
        /*0c18*/ 	.word	0x0001c4d0


	//   ....[126]....
        /*0c1c*/ 	.word	0x0001c4e0


	//   ....[127]....
        /*0c20*/ 	.word	0x0001c4f0


	//   ....[128]....
        /*0c24*/ 	.word	0x0001c500


	//   ....[129]....
        /*0c28*/ 	.word	0x0001c530


	//   ....[130]....
        /*0c2c*/ 	.word	0x0001cb80


	//   ....[131]....
        /*0c30*/ 	.word	0x0001cbc0


	//   ....[132]....
        /*0c34*/ 	.word	0x0001cc00


	//   ....[133]....
        /*0c38*/ 	.word	0x0001cc70


	//   ....[134]....
        /*0c3c*/ 	.word	0x0001d4c0


	//   ....[135]....
        /*0c40*/ 	.word	0x0001d4f0


	//   ....[136]....
        /*0c44*/ 	.word	0x0001d640


	//   ....[137]....
        /*0c48*/ 	.word	0x0001d660


	//   ....[138]....
        /*0c4c*/ 	.word	0x0001d7a0


	//   ....[139]....
        /*0c50*/ 	.word	0x0001d7c0


	//   ....[140]....
        /*0c54*/ 	.word	0x0001d910


	//   ....[141]....
        /*0c58*/ 	.word	0x0001d930


	//   ....[142]....
        /*0c5c*/ 	.word	0x0001e1a0


	//   ....[143]....
        /*0c60*/ 	.word	0x0001e1b0


	//   ....[144]....
        /*0c64*/ 	.word	0x0001e340


	//   ....[145]....
        /*0c68*/ 	.word	0x0001e350


	//   ....[146]....
        /*0c6c*/ 	.word	0x0001e4e0


	//   ....[147]....
        /*0c70*/ 	.word	0x0001e4f0


	//   ....[148]....
        /*0c74*/ 	.word	0x0001e680


	//   ....[149]....
        /*0c78*/ 	.word	0x0001e690


	//   ....[150]....
        /*0c7c*/ 	.word	0x0001e880


	//   ....[151]....
        /*0c80*/ 	.word	0x0001ea60


	//   ....[152]....
        /*0c84*/ 	.word	0x0001ea90


	//   ....[153]....
        /*0c88*/ 	.word	0x0001eac0


	//   ....[154]....
        /*0c8c*/ 	.word	0x0001eaf0


	//   ....[155]....
        /*0c90*/ 	.word	0x0001eb20


	//   ....[156]....
        /*0c94*/ 	.word	0x0001eb50


	//   ....[157]....
        /*0c98*/ 	.word	0x0001ecc0


	//   ....[158]....
        /*0c9c*/ 	.word	0x0001ecf0


	//   ....[159]....
        /*0ca0*/ 	.word	0x0001ed20


	//   ....[160]....
        /*0ca4*/ 	.word	0x0001ed50


	//   ....[161]....
        /*0ca8*/ 	.word	0x0001ed80


	//   ....[162]....
        /*0cac*/ 	.word	0x0001edb0


	//   ....[163]....
        /*0cb0*/ 	.word	0x0001ee50


	//   ....[164]....
        /*0cb4*/ 	.word	0x0001eeb0


	//   ....[165]....
        /*0cb8*/ 	.word	0x0001ef40


	//   ....[166]....
        /*0cbc*/ 	.word	0x00020200


	//   ....[167]....
        /*0cc0*/ 	.word	0x00021fa0


	//   ....[168]....
        /*0cc4*/ 	.word	0x00022d10


	//   ....[169]....
        /*0cc8*/ 	.word	0x00022d20


	//   ....[170]....
        /*0ccc*/ 	.word	0x00022d50


	//   ....[171]....
        /*0cd0*/ 	.word	0x00022d60


	//   ....[172]....
        /*0cd4*/ 	.word	0x00022e70


	//   ....[173]....
        /*0cd8*/ 	.word	0x00022e80


	//   ....[174]....
        /*0cdc*/ 	.word	0x00022f10


	//   ....[175]....
        /*0ce0*/ 	.word	0x00022f20


	//   ....[176]....
        /*0ce4*/ 	.word	0x00022fb0


	//   ....[177]....
        /*0ce8*/ 	.word	0x00022fc0


	//   ....[178]....
        /*0cec*/ 	.word	0x00023050


	//   ....[179]....
        /*0cf0*/ 	.word	0x00023060


	//   ....[180]....
        /*0cf4*/ 	.word	0x000230f0


	//   ....[181]....
        /*0cf8*/ 	.word	0x00023100


	//   ....[182]....
        /*0cfc*/ 	.word	0x00023150


	//   ....[183]....
        /*0d00*/ 	.word	0x00023180


	//   ....[184]....
        /*0d04*/ 	.word	0x000250c0


	//   ....[185]....
        /*0d08*/ 	.word	0x000250f0


	//   ....[186]....
        /*0d0c*/ 	.word	0x00025130


	//   ....[187]....
        /*0d10*/ 	.word	0x00025160


	//   ....[188]....
        /*0d14*/ 	.word	0x00025190


	//   ....[189]....
        /*0d18*/ 	.word	0x000251c0


	//   ....[190]....
        /*0d1c*/ 	.word	0x000251f0


	//   ....[191]....
        /*0d20*/ 	.word	0x00025220


	//   ....[192]....
        /*0d24*/ 	.word	0x000253b0


	//   ....[193]....
        /*0d28*/ 	.word	0x000253e0


	//   ....[194]....
        /*0d2c*/ 	.word	0x00025410


	//   ....[195]....
        /*0d30*/ 	.word	0x00025440


	//   ....[196]....
        /*0d34*/ 	.word	0x00025470


	//   ....[197]....
        /*0d38*/ 	.word	0x000254a0


	//   ....[198]....
        /*0d3c*/ 	.word	0x00025570


	//   ....[199]....
        /*0d40*/ 	.word	0x00025590


	//   ....[200]....
        /*0d44*/ 	.word	0x00025600


	//   ....[201]....
        /*0d48*/ 	.word	0x00025ce0


	//   ....[202]....
        /*0d4c*/ 	.word	0x00026190


	//   ....[203]....
        /*0d50*/ 	.word	0x00026240


	//   ....[204]....
        /*0d54*/ 	.word	0x000262d0


	//   ....[205]....
        /*0d58*/ 	.word	0x00026320


	//   ....[206]....
        /*0d5c*/ 	.word	0x00026370


	//   ....[207]....
        /*0d60*/ 	.word	0x00026400


	//   ....[208]....
        /*0d64*/ 	.word	0x00026490


	//   ....[209]....
        /*0d68*/ 	.word	0x000264e0


	//   ....[210]....
        /*0d6c*/ 	.word	0x00026530


	//   ....[211]....
        /*0d70*/ 	.word	0x000265c0


	//   ....[212]....
        /*0d74*/ 	.word	0x00026650


	//   ....[213]....
        /*0d78*/ 	.word	0x000266a0


	//   ....[214]....
        /*0d7c*/ 	.word	0x000266f0


	//   ....[215]....
        /*0d80*/ 	.word	0x00026780


	//   ....[216]....
        /*0d84*/ 	.word	0x00026810


	//   ....[217]....
        /*0d88*/ 	.word	0x00026860


	//   ....[218]....
        /*0d8c*/ 	.word	0x000268b0


	//   ....[219]....
        /*0d90*/ 	.word	0x000269a0


	//   ....[220]....
        /*0d94*/ 	.word	0x00026a50


	//   ....[221]....
        /*0d98*/ 	.word	0x00026ab0


	//   ....[222]....
        /*0d9c*/ 	.word	0x00026b30


	//   ....[223]....
        /*0da0*/ 	.word	0x00026c20


	//   ....[224]....
        /*0da4*/ 	.word	0x00026c70


	//   ....[225]....
        /*0da8*/ 	.word	0x00026cc0


	//   ....[226]....
        /*0dac*/ 	.word	0x00026d10


	//   ....[227]....
        /*0db0*/ 	.word	0x00026e30


	//   ....[228]....
        /*0db4*/ 	.word	0x00026ed0


	//   ....[229]....
        /*0db8*/ 	.word	0x00026f30


	//   ....[230]....
        /*0dbc*/ 	.word	0x00026fb0


	//   ....[231]....
        /*0dc0*/ 	.word	0x000270b0


	//   ....[232]....
        /*0dc4*/ 	.word	0x00027100


	//   ....[233]....
        /*0dc8*/ 	.word	0x00027150


	//   ....[234]....
        /*0dcc*/ 	.word	0x000271a0


	//   ....[235]....
        /*0dd0*/ 	.word	0x000275d0


	//   ....[236]....
        /*0dd4*/ 	.word	0x00027700


	//   ....[237]....
        /*0dd8*/ 	.word	0x00027830


	//   ....[238]....
        /*0ddc*/ 	.word	0x00027950


	//   ....[239]....
        /*0de0*/ 	.word	0x00027a80


	//   ....[240]....
        /*0de4*/ 	.word	0x00027b80


	//   ....[241]....
        /*0de8*/ 	.word	0x00027be0


	//   ....[242]....
        /*0dec*/ 	.word	0x00027c40


	//   ....[243]....
        /*0df0*/ 	.word	0x00027ca0


	//   ....[244]....
        /*0df4*/ 	.word	0x00027d20


	//   ....[245]....
        /*0df8*/ 	.word	0x00027d80


	//   ....[246]....
        /*0dfc*/ 	.word	0x00027e00


	//   ....[247]....
        /*0e00*/ 	.word	0x00027e60


	//   ....[248]....
        /*0e04*/ 	.word	0x00027ee0


	//   ....[249]....
        /*0e08*/ 	.word	0x00027f40


	//   ....[250]....
        /*0e0c*/ 	.word	0x00027fc0


	//   ....[251]....
        /*0e10*/ 	.word	0x00028020


	//   ....[252]....
        /*0e14*/ 	.word	0x000280a0


	//   ....[253]....
        /*0e18*/ 	.word	0x00028100


	//   ....[254]....
        /*0e1c*/ 	.word	0x00028180


	//   ....[255]....
        /*0e20*/ 	.word	0x000281e0


	//   ....[0]....
        /*0e24*/ 	.word	0x00028260


	//   ....[1]....
        /*0e28*/ 	.word	0x000282c0


	//   ....[2]....
        /*0e2c*/ 	.word	0x00028340


	//   ....[3]....
        /*0e30*/ 	.word	0x000283a0


	//   ....[4]....
        /*0e34*/ 	.word	0x00028420


	//   ....[5]....
        /*0e38*/ 	.word	0x00028480


	//   ....[6]....
        /*0e3c*/ 	.word	0x00028500


	//   ....[7]....
        /*0e40*/ 	.word	0x00028560


	//   ....[8]....
        /*0e44*/ 	.word	0x000285e0


	//   ....[9]....
        /*0e48*/ 	.word	0x00028640


	//   ....[10]....
        /*0e4c*/ 	.word	0x000286c0


	//   ....[11]....
        /*0e50*/ 	.word	0x00028720


	//   ....[12]....
        /*0e54*/ 	.word	0x000287a0


	//   ....[13]....
        /*0e58*/ 	.word	0x00028800


	//   ....[14]....
        /*0e5c*/ 	.word	0x00028870


	//   ....[15]....
        /*0e60*/ 	.word	0x000288d0


	//   ....[16]....
        /*0e64*/ 	.word	0x00028930


	//   ....[17]....
        /*0e68*/ 	.word	0x00028990


	//   ....[18]....
        /*0e6c*/ 	.word	0x000289f0


	//   ....[19]....
        /*0e70*/ 	.word	0x00028a50


	//   ....[20]....
        /*0e74*/ 	.word	0x00028ac0


	//   ....[21]....
        /*0e78*/ 	.word	0x00028b20


	//   ....[22]....
        /*0e7c*/ 	.word	0x00028ba0


	//   ....[23]....
        /*0e80*/ 	.word	0x00028c00


	//   ....[24]....
        /*0e84*/ 	.word	0x00028c80


	//   ....[25]....
        /*0e88*/ 	.word	0x00028ce0


	//   ....[26]....
        /*0e8c*/ 	.word	0x00028d60


	//   ....[27]....
        /*0e90*/ 	.word	0x00028dc0


	//   ....[28]....
        /*0e94*/ 	.word	0x00028e40


	//   ....[29]....
        /*0e98*/ 	.word	0x00028ea0


	//   ....[30]....
        /*0e9c*/ 	.word	0x00028f20


	//   ....[31]....
        /*0ea0*/ 	.word	0x00028f80


	//   ....[32]....
        /*0ea4*/ 	.word	0x00029000


	//   ....[33]....
        /*0ea8*/ 	.word	0x00029060


	//   ....[34]....
        /*0eac*/ 	.word	0x000290d0


	//   ....[35]....
        /*0eb0*/ 	.word	0x00029130


	//   ....[36]....
        /*0eb4*/ 	.word	0x00029190


	//   ....[37]....
        /*0eb8*/ 	.word	0x000291f0


	//   ....[38]....
        /*0ebc*/ 	.word	0x00029260


	//   ....[39]....
        /*0ec0*/ 	.word	0x000292c0


	//   ....[40]....
        /*0ec4*/ 	.word	0x00029340


	//   ....[41]....
        /*0ec8*/ 	.word	0x000293a0


	//   ....[42]....
        /*0ecc*/ 	.word	0x00029450


	//   ....[43]....
        /*0ed0*/ 	.word	0x00029580


	//   ....[44]....
        /*0ed4*/ 	.word	0x000295d0


	//   ....[45]....
        /*0ed8*/ 	.word	0x00029660


	//   ....[46]....
        /*0edc*/ 	.word	0x000296f0


	//   ....[47]....
        /*0ee0*/ 	.word	0x00029780


	//   ....[48]....
        /*0ee4*/ 	.word	0x00029810


	//   ....[49]....
        /*0ee8*/ 	.word	0x000298a0


	//   ....[50]....
        /*0eec*/ 	.word	0x00029930


	//   ....[51]....
        /*0ef0*/ 	.word	0x000299f0


	//   ....[52]....
        /*0ef4*/ 	.word	0x00029ce0


	//   ....[53]....
        /*0ef8*/ 	.word	0x00029f00


	//   ....[54]....
        /*0efc*/ 	.word	0x00029f50


	//   ....[55]....
        /*0f00*/ 	.word	0x00029fb0


	//   ....[56]....
        /*0f04*/ 	.word	0x0002a050


	//   ....[57]....
        /*0f08*/ 	.word	0x0002a110


	//   ....[58]....
        /*0f0c*/ 	.word	0x0002a220


	//   ....[59]....
        /*0f10*/ 	.word	0x0002a280


	//   ....[60]....
        /*0f14*/ 	.word	0x0002a380


	//   ....[61]....
        /*0f18*/ 	.word	0x0002a3e0


	//   ....[62]....
        /*0f1c*/ 	.word	0x0002a4e0


	//   ....[63]....
        /*0f20*/ 	.word	0x0002a540


	//   ....[64]....
        /*0f24*/ 	.word	0x0002a640


	//   ....[65]....
        /*0f28*/ 	.word	0x0002a6a0


	//   ....[66]....
        /*0f2c*/ 	.word	0x0002a780


	//   ....[67]....
        /*0f30*/ 	.word	0x0002a800


	//   ....[68]....
        /*0f34*/ 	.word	0x0002a8e0


	//   ....[69]....
        /*0f38*/ 	.word	0x0002abc0


	//   ....[70]....
        /*0f3c*/ 	.word	0x0002ac60


	//   ....[71]....
        /*0f40*/ 	.word	0x0002ad80


	//   ....[72]....
        /*0f44*/ 	.word	0x0002ae00


	//   ....[73]....
        /*0f48*/ 	.word	0x0002ae80


	//   ....[74]....
        /*0f4c*/ 	.word	0x0002af00


	//   ....[75]....
        /*0f50*/ 	.word	0x0002af80


	//   ....[76]....
        /*0f54*/ 	.word	0x0002b010


	//   ....[77]....
        /*0f58*/ 	.word	0x0002b0b0


	//   ....[78]....
        /*0f5c*/ 	.word	0x0002b160


	//   ....[79]....
        /*0f60*/ 	.word	0x0002b1e0


	//   ....[80]....
        /*0f64*/ 	.word	0x0002b260


	//   ....[81]....
        /*0f68*/ 	.word	0x0002b2e0


	//   ....[82]....
        /*0f6c*/ 	.word	0x0002b370


	//   ....[83]....
        /*0f70*/ 	.word	0x0002b3f0


	//   ....[84]....
        /*0f74*/ 	.word	0x0002b490


	//   ....[85]....
        /*0f78*/ 	.word	0x0002b520


	//   ....[86]....
        /*0f7c*/ 	.word	0x0002b650


	//----- nvinfo : EIATTR_REG_RECONFIG
	.align		4
.L_491:
        /*0f80*/ 	.byte	0x01, 0x54
	.zero		2


	//----- nvinfo : EIATTR_SYSCALL_OFFSETS
	.align		4
        /*0f84*/ 	.byte	0x04, 0x46
        /*0f86*/ 	.short	(.L_493 - .L_492)


	//   ....[0]....
.L_492:
        /*0f88*/ 	.word	0x00001ce0


	//   ....[1]....
        /*0f8c*/ 	.word	0x00001e30


	//   ....[2]....
        /*0f90*/ 	.word	0x00008110


	//   ....[3]....
        /*0f94*/ 	.word	0x00008420


	//   ....[4]....
        /*0f98*/ 	.word	0x000219f0


	//   ....[5]....
        /*0f9c*/ 	.word	0x00021b90


	//   ....[6]....
        /*0fa0*/ 	.word	0x00021d00


	//   ....[7]....
        /*0fa4*/ 	.word	0x00021e40


	//   ....[8]....
        /*0fa8*/ 	.word	0x00022870


	//----- nvinfo : EIATTR_MBARRIER_INSTR_OFFSETS
	.align		4
.L_493:
        /*0fac*/ 	.byte	0x04, 0x39
        /*0fae*/ 	.short	(.L_495 - .L_494)


	//   ....[0]....
.L_494:
        /*0fb0*/ 	.word	0x000002d0
        /*0fb4*/ 	.word	0x000000ff
        /*0fb8*/ 	.word	0x00028400
        /*0fbc*/ 	.short	0x0100
        /*0fbe*/ 	.byte	0x08
	.zero		1


	//   ....[1]....
        /*0fc0*/ 	.word	0x000002e0
        /*0fc4*/ 	.word	0x000000ff
        /*0fc8*/ 	.word	0x00028420
        /*0fcc*/ 	.short	0x0100
        /*0fce*/ 	.byte	0x08
	.zero		1


	//   ....[2]....
        /*0fd0*/ 	.word	0x000003d0
        /*0fd4*/ 	.word	0x000000ff
        /*0fd8*/ 	.word	0x00028430
        /*0fdc*/ 	.short	0x0100
        /*0fde*/ 	.byte	0x08
	.zero		1


	//   ....[3]....
        /*0fe0*/ 	.word	0x000003e0
        /*0fe4*/ 	.word	0x000000ff
        /*0fe8*/ 	.word	0x00028440
        /*0fec*/ 	.short	0x0100
        /*0fee*/ 	.byte	0x08
	.zero		1


	//   ....[4]....
        /*0ff0*/ 	.word	0x000003f0
        /*0ff4*/ 	.word	0x000000ff
        /*0ff8*/ 	.word	0x00028438
        /*0ffc*/ 	.short	0x0100
        /*0ffe*/ 	.byte	0x08
	.zero		1


	//   ....[5]....
        /*1000*/ 	.word	0x00000400
        /*1004*/ 	.word	0x000000ff
        /*1008*/ 	.word	0x00028448
        /*100c*/ 	.short	0x0100
        /*100e*/ 	.byte	0x08
	.zero		1


	//   ....[6]....
        /*1010*/ 	.word	0x00000530
        /*1014*/ 	.word	0x000000ff
        /*1018*/ 	.word	0x00028450
        /*101c*/ 	.short	0x0100
        /*101e*/ 	.byte	0x08
	.zero		1


	//   ....[7]....
        /*1020*/ 	.word	0x00000540
        /*1024*/ 	.word	0x000000ff
        /*1028*/ 	.word	0x00028460
        /*102c*/ 	.short	0x0100
        /*102e*/ 	.byte	0x08
	.zero		1


	//   ....[8]....
        /*1030*/ 	.word	0x00000550
        /*1034*/ 	.word	0x000000ff
        /*1038*/ 	.word	0x00028458
        /*103c*/ 	.short	0x0100
        /*103e*/ 	.byte	0x08
	.zero		1


	//   ....[9]....
        /*1040*/ 	.word	0x00000560
        /*1044*/ 	.word	0x000000ff
        /*1048*/ 	.word	0x00028468
        /*104c*/ 	.short	0x0100
        /*104e*/ 	.byte	0x08
	.zero		1


	//   ....[10]....
        /*1050*/ 	.word	0x00000650
        /*1054*/ 	.word	0x000000ff
        /*1058*/ 	.word	0x00028470
        /*105c*/ 	.short	0x0100
        /*105e*/ 	.byte	0x06
	.zero		1


	//   ....[11]....
        /*1060*/ 	.word	0x00000660
        /*1064*/ 	.word	0x000000ff
        /*1068*/ 	.word	0x00028480
        /*106c*/ 	.short	0x0100
        /*106e*/ 	.byte	0x06
	.zero		1


	//   ....[12]....
        /*1070*/ 	.word	0x00000670
        /*1074*/ 	.word	0x000000ff
        /*1078*/ 	.word	0x00028478
        /*107c*/ 	.short	0x0100
        /*107e*/ 	.byte	0x06
	.zero		1


	//   ....[13]....
        /*1080*/ 	.word	0x00000680
        /*1084*/ 	.word	0x000000ff
        /*1088*/ 	.word	0x00028488
        /*108c*/ 	.short	0x0100
        /*108e*/ 	.byte	0x06
	.zero		1


	//   ....[14]....
        /*1090*/ 	.word	0x000007b0
        /*1094*/ 	.word	0x000000ff
        /*1098*/ 	.word	0x00028490
        /*109c*/ 	.short	0x0100
        /*109e*/ 	.byte	0x08
	.zero		1


	//   ....[15]....
        /*10a0*/ 	.word	0x000007c0
        /*10a4*/ 	.word	0x000000ff
        /*10a8*/ 	.word	0x000284a0
        /*10ac*/ 	.short	0x0100
        /*10ae*/ 	.byte	0x08
	.zero		1


	//   ....[16]....
        /*10b0*/ 	.word	0x000007d0
        /*10b4*/ 	.word	0x000000ff
        /*10b8*/ 	.word	0x00028498
        /*10bc*/ 	.short	0x0100
        /*10be*/ 	.byte	0x08
	.zero		1


	//   ....[17]....
        /*10c0*/ 	.word	0x000007e0
        /*10c4*/ 	.word	0x000000ff
        /*10c8*/ 	.word	0x000284a8
        /*10cc*/ 	.short	0x0100
        /*10ce*/ 	.byte	0x08
	.zero		1


	//   ....[18]....
        /*10d0*/ 	.word	0x00000910
        /*10d4*/ 	.word	0x000000ff
        /*10d8*/ 	.word	0x000284b0
        /*10dc*/ 	.short	0x0100
        /*10de*/ 	.byte	0x08
	.zero		1


	//   ....[19]....
        /*10e0*/ 	.word	0x00000920
        /*10e4*/ 	.word	0x000000ff
        /*10e8*/ 	.word	0x000284c0
        /*10ec*/ 	.short	0x0100
        /*10ee*/ 	.byte	0x08
	.zero		1


	//   ....[20]....
        /*10f0*/ 	.word	0x00000930
        /*10f4*/ 	.word	0x000000ff
        /*10f8*/ 	.word	0x000284b8
        /*10fc*/ 	.short	0x0100
        /*10fe*/ 	.byte	0x08
	.zero		1


	//   ....[21]....
        /*1100*/ 	.word	0x00000940
        /*1104*/ 	.word	0x000000ff
        /*1108*/ 	.word	0x000284c8
        /*110c*/ 	.short	0x0100
        /*110e*/ 	.byte	0x08
	.zero		1


	//   ....[22]....
        /*1110*/ 	.word	0x00002c00
        /*1114*/ 	.word	0x00000050
        /*1118*/ 	.word	0x00028490
        /*111c*/ 	.short	0x010a
        /*111e*/ 	.byte	0x3f
	.zero		1


	//   ....[23]....
        /*1120*/ 	.word	0x00004cb0
        /*1124*/ 	.word	0x00000050
        /*1128*/ 	.word	0x00028490
        /*112c*/ 	.short	0x010a
        /*112e*/ 	.byte	0x3f
	.zero		1


	//   ....[24]....
        /*1130*/ 	.word	0x00006da0
        /*1134*/ 	.word	0x00000050
        /*1138*/ 	.word	0x00028490
        /*113c*/ 	.short	0x010a
        /*113e*/ 	.byte	0x3f
	.zero		1


	//   ....[25]....
        /*1140*/ 	.word	0x00006fb0
        /*1144*/ 	.word	0x00000004
        /*1148*/ 	.word	0x00000000
        /*114c*/ 	.short	0x0101
        /*114e*/ 	.byte	0x3f
	.zero		1


	//   ....[26]....
        /*1150*/ 	.word	0x00006ff0
        /*1154*/ 	.word	0x00000050
        /*1158*/ 	.word	0x000284b0
        /*115c*/ 	.short	0x010a
        /*115e*/ 	.byte	0x3f
	.zero		1


	//   ....[27]....
        /*1160*/ 	.word	0x000073a0
        /*1164*/ 	.word	0x00000050
        /*1168*/ 	.word	0x00000000
        /*116c*/ 	.short	0x0101
        /*116e*/ 	.byte	0x3f
	.zero		1


	//   ....[28]....
        /*1170*/ 	.word	0x000081a0
        /*1174*/ 	.word	0x00000010
        /*1178*/ 	.word	0x00028400
        /*117c*/ 	.short	0x010a
        /*117e*/ 	.byte	0x3f
	.zero		1


	//   ....[29]....
        /*1180*/ 	.word	0x000081f0
        /*1184*/ 	.word	0x00000010
        /*1188*/ 	.word	0x00028400
        /*118c*/ 	.short	0x010a
        /*118e*/ 	.byte	0x3f
	.zero		1


	//   ....[30]....
        /*1190*/ 	.word	0x00008f20
        /*1194*/ 	.word	0x00000010
        /*1198*/ 	.word	0x00028400
        /*119c*/ 	.short	0x010a
        /*119e*/ 	.byte	0x3f
	.zero		1


	//   ....[31]....
        /*11a0*/ 	.word	0x0000d6b0
        /*11a4*/ 	.word	0x00000010
        /*11a8*/ 	.word	0x00028400
        /*11ac*/ 	.short	0x010a
        /*11ae*/ 	.byte	0x3f
	.zero		1


	//   ....[32]....
        /*11b0*/ 	.word	0x00011710
        /*11b4*/ 	.word	0x00000009
        /*11b8*/ 	.word	0x00028430
        /*11bc*/ 	.short	0x010a
        /*11be*/ 	.byte	0x3f
	.zero		1


	//   ....[33]....
        /*11c0*/ 	.word	0x00011780
        /*11c4*/ 	.word	0x00000009
        /*11c8*/ 	.word	0x00028430
        /*11cc*/ 	.short	0x010a
        /*11ce*/ 	.byte	0x3f
	.zero		1


	//   ....[34]....
        /*11d0*/ 	.word	0x00011e00
        /*11d4*/ 	.word	0x00000000
        /*11d8*/ 	.word	0x00000000
        /*11dc*/ 	.short	0x0101
        /*11de*/ 	.byte	0x3f
	.zero		1


	//   ....[35]....
        /*11e0*/ 	.word	0x00013ab0
        /*11e4*/ 	.word	0x0000000b
        /*11e8*/ 	.word	0x00028430
        /*11ec*/ 	.short	0x010a
        /*11ee*/ 	.byte	0x3f
	.zero		1


	//   ....[36]....
        /*11f0*/ 	.word	0x00013b00
        /*11f4*/ 	.word	0x0000000b
        /*11f8*/ 	.word	0x00028430
        /*11fc*/ 	.short	0x010a
        /*11fe*/ 	.byte	0x3f
	.zero		1


	//   ....[37]....
        /*1200*/ 	.word	0x00013f10
        /*1204*/ 	.word	0x0000000b
        /*1208*/ 	.word	0x00028450
        /*120c*/ 	.short	0x010a
        /*120e*/ 	.byte	0x3f
	.zero		1


	//   ....[38]....
        /*1210*/ 	.word	0x00013f50
        /*1214*/ 	.word	0x0000000b
        /*1218*/ 	.word	0x00028450
        /*121c*/ 	.short	0x010a
        /*121e*/ 	.byte	0x3f
	.zero		1


	//   ....[39]....
        /*1220*/ 	.word	0x00014180
        /*1224*/ 	.word	0x00000006
        /*1228*/ 	.word	0x00000000
        /*122c*/ 	.short	0x0101
        /*122e*/ 	.byte	0x3f
	.zero		1


	//   ....[40]....
        /*1230*/ 	.word	0x00015610
        /*1234*/ 	.word	0x0000000a
        /*1238*/ 	.word	0x00000000
        /*123c*/ 	.short	0x0101
        /*123e*/ 	.byte	0x3f
	.zero		1


	//   ....[41]....
        /*1240*/ 	.word	0x00016210
        /*1244*/ 	.word	0x00000005
        /*1248*/ 	.word	0x00028430
        /*124c*/ 	.short	0x010a
        /*124e*/ 	.byte	0x3f
	.zero		1


	//   ....[42]....
        /*1250*/ 	.word	0x00016260
        /*1254*/ 	.word	0x00000005
        /*1258*/ 	.word	0x00028430
        /*125c*/ 	.short	0x010a
        /*125e*/ 	.byte	0x3f
	.zero		1


	//   ....[43]....
        /*1260*/ 	.word	0x000166a0
        /*1264*/ 	.word	0x00000006
        /*1268*/ 	.word	0x00028450
        /*126c*/ 	.short	0x010a
        /*126e*/ 	.byte	0x3f
	.zero		1


	//   ....[44]....
        /*1270*/ 	.word	0x000166e0
        /*1274*/ 	.word	0x00000006
        /*1278*/ 	.word	0x00028450
        /*127c*/ 	.short	0x010a
        /*127e*/ 	.byte	0x3f
	.zero		1


	//   ....[45]....
        /*1280*/ 	.word	0x00017080
        /*1284*/ 	.word	0x000000ac
        /*1288*/ 	.word	0x00000000
        /*128c*/ 	.short	0x0101
        /*128e*/ 	.byte	0x3f
	.zero		1


	//   ....[46]....
        /*1290*/ 	.word	0x00017300
        /*1294*/ 	.word	0x0000000a
        /*1298*/ 	.word	0x00000000
        /*129c*/ 	.short	0x0101
        /*129e*/ 	.byte	0x3f
	.zero		1


	//   ....[47]....
        /*12a0*/ 	.word	0x00017cc0
        /*12a4*/ 	.word	0x00000005
        /*12a8*/ 	.word	0x00028430
        /*12ac*/ 	.short	0x010a
        /*12ae*/ 	.byte	0x3f
	.zero		1


	//   ....[48]....
        /*12b0*/ 	.word	0x00017d10
        /*12b4*/ 	.word	0x00000005
        /*12b8*/ 	.word	0x00028430
        /*12bc*/ 	.short	0x010a
        /*12be*/ 	.byte	0x3f
	.zero		1


	//   ....[49]....
        /*12c0*/ 	.word	0x00018150
        /*12c4*/ 	.word	0x00000006
        /*12c8*/ 	.word	0x00028450
        /*12cc*/ 	.short	0x010a
        /*12ce*/ 	.byte	0x3f
	.zero		1


	//   ....[50]....
        /*12d0*/ 	.word	0x00018190
        /*12d4*/ 	.word	0x00000006
        /*12d8*/ 	.word	0x00028450
        /*12dc*/ 	.short	0x010a
        /*12de*/ 	.byte	0x3f
	.zero		1


	//   ....[51]....
        /*12e0*/ 	.word	0x000183c0
        /*12e4*/ 	.word	0x00000005
        /*12e8*/ 	.word	0x00000000
        /*12ec*/ 	.short	0x0101
        /*12ee*/ 	.byte	0x3f
	.zero		1


	//   ....[52]....
        /*12f0*/ 	.word	0x00019800
        /*12f4*/ 	.word	0x00000006
        /*12f8*/ 	.word	0x00000000
        /*12fc*/ 	.short	0x0101
        /*12fe*/ 	.byte	0x3f
	.zero		1


	//   ....[53]....
        /*1300*/ 	.word	0x0001a120
        /*1304*/ 	.word	0x00000004
        /*1308*/ 	.word	0x00028450
        /*130c*/ 	.short	0x010a
        /*130e*/ 	.byte	0x3f
	.zero		1


	//   ....[54]....
        /*1310*/ 	.word	0x0001a160
        /*1314*/ 	.word	0x00000004
        /*1318*/ 	.word	0x00028450
        /*131c*/ 	.short	0x010a
        /*131e*/ 	.byte	0x3f
	.zero		1


	//   ....[55]....
        /*1320*/ 	.word	0x0001ab90
        /*1324*/ 	.word	0x0000000d
        /*1328*/ 	.word	0x00000000
        /*132c*/ 	.short	0x0101
        /*132e*/ 	.byte	0x3f
	.zero		1


	//   ....[56]....
        /*1330*/ 	.word	0x0001d4e0
        /*1334*/ 	.word	0x00000000
        /*1338*/ 	.word	0x00000000
        /*133c*/ 	.short	0x0101
        /*133e*/ 	.byte	0x3f
	.zero		1


	//   ....[57]....
        /*1340*/ 	.word	0x000202f0
        /*1344*/ 	.word	0x00000006
        /*1348*/ 	.word	0x00028420
        /*134c*/ 	.short	0x010a
        /*134e*/ 	.byte	0x3f
	.zero		1


	//   ....[58]....
        /*1350*/ 	.word	0x000203e0
        /*1354*/ 	.word	0x00000007
        /*1358*/ 	.word	0x000284a0
        /*135c*/ 	.short	0x010a
        /*135e*/ 	.byte	0x3f
	.zero		1


	//   ....[59]....
        /*1360*/ 	.word	0x00020730
        /*1364*/ 	.word	0x00000007
        /*1368*/ 	.word	0x000284c0
        /*136c*/ 	.short	0x010a
        /*136e*/ 	.byte	0x3f
	.zero		1


	//   ....[60]....
        /*1370*/ 	.word	0x00020be0
        /*1374*/ 	.word	0x00000008
        /*1378*/ 	.word	0x000284a0
        /*137c*/ 	.short	0x010a
        /*137e*/ 	.byte	0x3f
	.zero		1


	//   ....[61]....
        /*1380*/ 	.word	0x00020f20
        /*1384*/ 	.word	0x00000008
        /*1388*/ 	.word	0x000284c0
        /*138c*/ 	.short	0x010a
        /*138e*/ 	.byte	0x3f
	.zero		1


	//   ....[62]....
        /*1390*/ 	.word	0x00022250
        /*1394*/ 	.word	0x00000000
        /*1398*/ 	.word	0x00028480
        /*139c*/ 	.short	0x010a
        /*139e*/ 	.byte	0x3f
	.zero		1


	//   ....[63]....
        /*13a0*/ 	.word	0x00022460
        /*13a4*/ 	.word	0x00000000
        /*13a8*/ 	.word	0x00028440
        /*13ac*/ 	.short	0x010a
        /*13ae*/ 	.byte	0x3f
	.zero		1


	//   ....[64]....
        /*13b0*/ 	.word	0x00023270
        /*13b4*/ 	.word	0x00000009
        /*13b8*/ 	.word	0x00028400
        /*13bc*/ 	.short	0x0107
        /*13be*/ 	.byte	0x3f
	.zero		1


	//   ....[65]....
        /*13c0*/ 	.word	0x00023370
        /*13c4*/ 	.word	0x00000002
        /*13c8*/ 	.word	0x00028400
        /*13cc*/ 	.short	0x0101
        /*13ce*/ 	.byte	0x3f
	.zero		1


	//   ....[66]....
        /*13d0*/ 	.word	0x00023390
        /*13d4*/ 	.word	0x00000002
        /*13d8*/ 	.word	0x00028420
        /*13dc*/ 	.short	0x010a
        /*13de*/ 	.byte	0x3f
	.zero		1


	//   ....[67]....
        /*13e0*/ 	.word	0x000236e0
        /*13e4*/ 	.word	0x00000006
        /*13e8*/ 	.word	0x00028480
        /*13ec*/ 	.short	0x010a
        /*13ee*/ 	.byte	0x3f
	.zero		1


	//   ....[68]....
        /*13f0*/ 	.word	0x00023a30
        /*13f4*/ 	.word	0x00000006
        /*13f8*/ 	.word	0x00028440
        /*13fc*/ 	.short	0x010a
        /*13fe*/ 	.byte	0x3f
	.zero		1


	//   ....[69]....
        /*1400*/ 	.word	0x00023e00
        /*1404*/ 	.word	0x00000014
        /*1408*/ 	.word	0x00028470
        /*140c*/ 	.short	0x010a
        /*140e*/ 	.byte	0x3f
	.zero		1


	//   ....[70]....
        /*1410*/ 	.word	0x00023e70
        /*1414*/ 	.word	0x00000014
        /*1418*/ 	.word	0x00028460
        /*141c*/ 	.short	0x010a
        /*141e*/ 	.byte	0x3f
	.zero		1


	//   ....[71]....
        /*1420*/ 	.word	0x000244f0
        /*1424*/ 	.word	0x00000014
        /*1428*/ 	.word	0x00028450
        /*142c*/ 	.short	0x0101
        /*142e*/ 	.byte	0x3f
	.zero		1


	//   ....[72]....
        /*1430*/ 	.word	0x00024570
        /*1434*/ 	.word	0x00000014
        /*1438*/ 	.word	0x00000000
        /*143c*/ 	.short	0x0101
        /*143e*/ 	.byte	0x3f
	.zero		1


	//   ....[73]....
        /*1440*/ 	.word	0x000247b0
        /*1444*/ 	.word	0x00000000
        /*1448*/ 	.word	0x00028470
        /*144c*/ 	.short	0x010a
        /*144e*/ 	.byte	0x3f
	.zero		1


	//   ....[74]....
        /*1450*/ 	.word	0x00024820
        /*1454*/ 	.word	0x00000000
        /*1458*/ 	.word	0x00028460
        /*145c*/ 	.short	0x010a
        /*145e*/ 	.byte	0x3f
	.zero		1


	//   ....[75]....
        /*1460*/ 	.word	0x00024e60
        /*1464*/ 	.word	0x00000000
        /*1468*/ 	.word	0x00028450
        /*146c*/ 	.short	0x0101
        /*146e*/ 	.byte	0x3f
	.zero		1


	//   ....[76]....
        /*1470*/ 	.word	0x00024ea0
        /*1474*/ 	.word	0x00000000
        /*1478*/ 	.word	0x00000000
        /*147c*/ 	.short	0x0101
        /*147e*/ 	.byte	0x3f
	.zero		1


	//   ....[77]....
        /*1480*/ 	.word	0x00025c60
        /*1484*/ 	.word	0x00000000
        /*1488*/ 	.word	0x00028420
        /*148c*/ 	.short	0x010a
        /*148e*/ 	.byte	0x3f
	.zero		1


	//   ....[78]....
        /*1490*/ 	.word	0x00025e10
        /*1494*/ 	.word	0x00000006
        /*1498*/ 	.word	0x00000000
        /*149c*/ 	.short	0x010a
        /*149e*/ 	.byte	0x3f
	.zero		1


	//   ....[79]....
        /*14a0*/ 	.word	0x00025e80
        /*14a4*/ 	.word	0x00000007
        /*14a8*/ 	.word	0x00000000
        /*14ac*/ 	.short	0x010a
        /*14ae*/ 	.byte	0x3f
	.zero		1


	//   ....[80]....
        /*14b0*/ 	.word	0x00025ee0
        /*14b4*/ 	.word	0x00000004
        /*14b8*/ 	.word	0x00028460
        /*14bc*/ 	.short	0x010a
        /*14be*/ 	.byte	0x3f
	.zero		1


	//   ....[81]....
        /*14c0*/ 	.word	0x00025f30
        /*14c4*/ 	.word	0x00000003
        /*14c8*/ 	.word	0x00028460
        /*14cc*/ 	.short	0x010a
        /*14ce*/ 	.byte	0x3f
	.zero		1


	//   ....[82]....
        /*14d0*/ 	.word	0x00025f70
        /*14d4*/ 	.word	0x00000004
        /*14d8*/ 	.word	0x00028480
        /*14dc*/ 	.short	0x010a
        /*14de*/ 	.byte	0x3f
	.zero		1


	//   ....[83]....
        /*14e0*/ 	.word	0x00025f90
        /*14e4*/ 	.word	0x00000003
        /*14e8*/ 	.word	0x00028480
        /*14ec*/ 	.short	0x010a
        /*14ee*/ 	.byte	0x3f
	.zero		1


	//   ....[84]....
        /*14f0*/ 	.word	0x00025ff0
        /*14f4*/ 	.word	0x00000050
        /*14f8*/ 	.word	0x00028490
        /*14fc*/ 	.short	0x010a
        /*14fe*/ 	.byte	0x3f
	.zero		1


	//   ....[85]....
        /*1500*/ 	.word	0x00026040
        /*1504*/ 	.word	0x00000050
        /*1508*/ 	.word	0x00028490
        /*150c*/ 	.short	0x010a
        /*150e*/ 	.byte	0x3f
	.zero		1


	//   ....[86]....
        /*1510*/ 	.word	0x00026090
        /*1514*/ 	.word	0x00000050
        /*1518*/ 	.word	0x00028490
        /*151c*/ 	.short	0x010a
        /*151e*/ 	.byte	0x3f
	.zero		1


	//   ....[87]....
        /*1520*/ 	.word	0x000260e0
        /*1524*/ 	.word	0x00000050
        /*1528*/ 	.word	0x000284b0
        /*152c*/ 	.short	0x010a
        /*152e*/ 	.byte	0x3f
	.zero		1


	//   ....[88]....
        /*1530*/ 	.word	0x000268e0
        /*1534*/ 	.word	0x00000010
        /*1538*/ 	.word	0x00028400
        /*153c*/ 	.short	0x010a
        /*153e*/ 	.byte	0x3f
	.zero		1


	//   ....[89]....
        /*1540*/ 	.word	0x00027260
        /*1544*/ 	.word	0x00000010
        /*1548*/ 	.word	0x00028400
        /*154c*/ 	.short	0x010a
        /*154e*/ 	.byte	0x3f
	.zero		1


	//   ....[90]....
        /*1550*/ 	.word	0x000272b0
        /*1554*/ 	.word	0x00000009
        /*1558*/ 	.word	0x00028430
        /*155c*/ 	.short	0x010a
        /*155e*/ 	.byte	0x3f
	.zero		1


	//   ....[91]....
        /*1560*/ 	.word	0x00027300
        /*1564*/ 	.word	0x0000000b
        /*1568*/ 	.word	0x00028430
        /*156c*/ 	.short	0x010a
        /*156e*/ 	.byte	0x3f
	.zero		1


	//   ....[92]....
        /*1570*/ 	.word	0x00027350
        /*1574*/ 	.word	0x0000000b
        /*1578*/ 	.word	0x00028450
        /*157c*/ 	.short	0x010a
        /*157e*/ 	.byte	0x3f
	.zero		1


	//   ....[93]....
        /*1580*/ 	.word	0x000273a0
        /*1584*/ 	.word	0x00000005
        /*1588*/ 	.word	0x00028430
        /*158c*/ 	.short	0x010a
        /*158e*/ 	.byte	0x3f
	.zero		1


	//   ....[94]....
        /*1590*/ 	.word	0x000273f0
        /*1594*/ 	.word	0x00000006
        /*1598*/ 	.word	0x00028450
        /*159c*/ 	.short	0x010a
        /*159e*/ 	.byte	0x3f
	.zero		1


	//   ....[95]....
        /*15a0*/ 	.word	0x00027440
        /*15a4*/ 	.word	0x00000005
        /*15a8*/ 	.word	0x00028430
        /*15ac*/ 	.short	0x010a
        /*15ae*/ 	.byte	0x3f
	.zero		1


	//   ....[96]....
        /*15b0*/ 	.word	0x00027490
        /*15b4*/ 	.word	0x00000006
        /*15b8*/ 	.word	0x00028450
        /*15bc*/ 	.short	0x010a
        /*15be*/ 	.byte	0x3f
	.zero		1


	//   ....[97]....
        /*15c0*/ 	.word	0x000274e0
        /*15c4*/ 	.word	0x00000004
        /*15c8*/ 	.word	0x00028450
        /*15cc*/ 	.short	0x010a
        /*15ce*/ 	.byte	0x3f
	.zero		1


	//   ....[98]....
        /*15d0*/ 	.word	0x00029ac0
        /*15d4*/ 	.word	0x00000005
        /*15d8*/ 	.word	0x00028420
        /*15dc*/ 	.short	0x010a
        /*15de*/ 	.byte	0x3f
	.zero		1


	//   ....[99]....
        /*15e0*/ 	.word	0x00029b10
        /*15e4*/ 	.word	0x00000007
        /*15e8*/ 	.word	0x000284a0
        /*15ec*/ 	.short	0x010a
        /*15ee*/ 	.byte	0x3f
	.zero		1


	//   ....[100]....
        /*15f0*/ 	.word	0x00029b60
        /*15f4*/ 	.word	0x00000007
        /*15f8*/ 	.word	0x000284c0
        /*15fc*/ 	.short	0x010a
        /*15fe*/ 	.byte	0x3f
	.zero		1


	//   ....[101]....
        /*1600*/ 	.word	0x00029bb0
        /*1604*/ 	.word	0x00000008
        /*1608*/ 	.word	0x000284a0
        /*160c*/ 	.short	0x010a
        /*160e*/ 	.byte	0x3f
	.zero		1


	//   ....[102]....
        /*1610*/ 	.word	0x00029c00
        /*1614*/ 	.word	0x00000008
        /*1618*/ 	.word	0x000284c0
        /*161c*/ 	.short	0x010a
        /*161e*/ 	.byte	0x3f
	.zero		1


	//   ....[103]....
        /*1620*/ 	.word	0x00029da0
        /*1624*/ 	.word	0x00000000
        /*1628*/ 	.word	0x00028480
        /*162c*/ 	.short	0x010a
        /*162e*/ 	.byte	0x3f
	.zero		1


	//   ....[104]....
        /*1630*/ 	.word	0x00029df0
        /*1634*/ 	.word	0x00000000
        /*1638*/ 	.word	0x00028440
        /*163c*/ 	.short	0x010a
        /*163e*/ 	.byte	0x3f
	.zero		1


	//   ....[105]....
        /*1640*/ 	.word	0x0002a930
        /*1644*/ 	.word	0x00000002
        /*1648*/ 	.word	0x00028420
        /*164c*/ 	.short	0x010a
        /*164e*/ 	.byte	0x3f
	.zero		1


	//   ....[106]....
        /*1650*/ 	.word	0x0002a980
        /*1654*/ 	.word	0x00000006
        /*1658*/ 	.word	0x00028480
        /*165c*/ 	.short	0x010a
        /*165e*/ 	.byte	0x3f
	.zero		1


	//   ....[107]....
        /*1660*/ 	.word	0x0002a9d0
        /*1664*/ 	.word	0x00000006
        /*1668*/ 	.word	0x00028440
        /*166c*/ 	.short	0x010a
        /*166e*/ 	.byte	0x3f
	.zero		1


	//   ....[108]....
        /*1670*/ 	.word	0x0002aa20
        /*1674*/ 	.word	0x00000014
        /*1678*/ 	.word	0x00028470
        /*167c*/ 	.short	0x010a
        /*167e*/ 	.byte	0x3f
	.zero		1


	//   ....[109]....
        /*1680*/ 	.word	0x0002aa70
        /*1684*/ 	.word	0x00000014
        /*1688*/ 	.word	0x00028460
        /*168c*/ 	.short	0x010a
        /*168e*/ 	.byte	0x3f
	.zero		1


	//   ....[110]....
        /*1690*/ 	.word	0x0002aac0
        /*1694*/ 	.word	0x00000000
        /*1698*/ 	.word	0x00028470
        /*169c*/ 	.short	0x010a
        /*169e*/ 	.byte	0x3f
	.zero		1


	//   ....[111]....
        /*16a0*/ 	.word	0x0002ab10
        /*16a4*/ 	.word	0x00000000
        /*16a8*/ 	.word	0x00028460
        /*16ac*/ 	.short	0x010a
        /*16ae*/ 	.byte	0x3f
	.zero		1


	//   ....[112]....
        /*16b0*/ 	.word	0x0002b570
        /*16b4*/ 	.word	0x00000000
        /*16b8*/ 	.word	0x00028420
        /*16bc*/ 	.short	0x010a
        /*16be*/ 	.byte	0x3f
	.zero		1


	//   ....[113]....
        /*16c0*/ 	.word	0x0002b710
        /*16c4*/ 	.word	0x00000006
        /*16c8*/ 	.word	0x00000000
        /*16cc*/ 	.short	0x010a
        /*16ce*/ 	.byte	0x3f
	.zero		1


	//   ....[114]....
        /*16d0*/ 	.word	0x0002b760
        /*16d4*/ 	.word	0x00000007
        /*16d8*/ 	.word	0x00000000
        /*16dc*/ 	.short	0x010a
        /*16de*/ 	.byte	0x3f
	.zero		1


	//   ....[115]....
        /*16e0*/ 	.word	0x0002b7b0
        /*16e4*/ 	.word	0x00000004
        /*16e8*/ 	.word	0x00028460
        /*16ec*/ 	.short	0x010a
        /*16ee*/ 	.byte	0x3f
	.zero		1


	//   ....[116]....
        /*16f0*/ 	.word	0x0002b800
        /*16f4*/ 	.word	0x00000003
        /*16f8*/ 	.word	0x00028460
        /*16fc*/ 	.short	0x010a
        /*16fe*/ 	.byte	0x3f
	.zero		1


	//   ....[117]....
        /*1700*/ 	.word	0x0002b850
        /*1704*/ 	.word	0x00000004
        /*1708*/ 	.word	0x00028480
        /*170c*/ 	.short	0x010a
        /*170e*/ 	.byte	0x3f
	.zero		1


	//----- nvinfo : EIATTR_NUM_MBARRIERS
	.align		4
.L_495:
        /*1710*/ 	.byte	0x03, 0x38
        /*1712*/ 	.short	0x0016


	//----- nvinfo : EIATTR_EXIT_INSTR_OFFSETS
	.align		4
        /*1714*/ 	.byte	0x04, 0x1c
        /*1716*/ 	.short	(.L_497 - .L_496)


	//   ....[0]....
.L_496:
        /*1718*/ 	.word	0x00025fe0


	//----- nvinfo : EIATTR_MAX_THREADS
	.align		4
.L_497:
        /*171c*/ 	.byte	0x04, 0x05
        /*171e*/ 	.short	(.L_499 - .L_498)
.L_498:
        /*1720*/ 	.word	0x00000180
        /*1724*/ 	.word	0x00000001
        /*1728*/ 	.word	0x00000001


	//----- nvinfo : EIATTR_CRS_STACK_SIZE
	.align		4
.L_499:
        /*172c*/ 	.byte	0x04, 0x1e
        /*172e*/ 	.short	(.L_501 - .L_500)
.L_500:
        /*1730*/ 	.word	0x00000000


	//----- nvinfo : EIATTR_CBANK_PARAM_SIZE
	.align		4
.L_501:
        /*1734*/ 	.byte	0x03, 0x19
        /*1736*/ 	.short	0x0af0


	//----- nvinfo : EIATTR_PARAM_CBANK
	.align		4
        /*1738*/ 	.byte	0x04, 0x0a
        /*173a*/ 	.short	(.L_503 - .L_502)
	.align		4
.L_502:
        /*173c*/ 	.word	index@(.nv.constant0._ZN7cutlass13device_kernelIN5flash11enable_sm90INS1_16FlashAttnFwdSm90INS1_25CollectiveMainloopFwdSm90ILi2EN4cute5tupleIJNS5_1CILi1EEES8_S8_EEENS6_IJNS7_ILi128EEENS7_ILi64EEENS7_ILi256EEEEEELi256ENS_12float_e4m3_tEfNS_4arch4Sm90ELb0ELb1ELb0ELb1ELb0ELb1ELb0ELb1ELb1ELb1ELb0ELb0EEENS1_21CollectiveEpilogueFwdINS6_IJSA_SC_SB_EEES9_NS_10bfloat16_tESG_Li256ELb1ELb1ELb0ELb1EEENS1_36VarlenDynamicPersistentTileSchedulerILi128ELi64ELi256ELi128ELb0ELb1ELb1ELb1ELb0ELb1EEEEEEEEEvNT_6ParamsE)
        /*1740*/ 	.short	0x0210
        /*1742*/ 	.short	0x0af0


	//----- nvinfo : EIATTR_SW_WAR
	.align		4
.L_503:
        /*1744*/ 	.byte	0x04, 0x36
        /*1746*/ 	.short	(.L_505 - .L_504)
.L_504:
        /*1748*/ 	.word	0x00000008
.L_505:


//--------------------- .nv.info._ZN7cutlass13device_kernelIN5flash11enable_sm90INS1_16FlashAttnFwdSm90INS1_25CollectiveMainloopFwdSm90ILi2EN4cute5tupleIJNS5_1CILi1EEES8_S8_EEENS6_IJNS7_ILi128EEESA_NS7_ILi256EEEEEELi256ENS_12float_e4m3_tEfNS_4arch4Sm90ELb1ELb0ELb0ELb0ELb0ELb0ELb0ELb1ELb1ELb1ELb0ELb0EEENS1_21CollectiveEpilogueFwdINS6_IJSA_SB_SA_EEES9_NS_10bfloat16_tESF_Li256ELb0ELb1ELb0ELb1EEENS1_30DynamicPersistentTileSchedulerILi256ELi128ELb0ELb1ELb1EEEEEEEEEvNT_6ParamsE --------------------------
	.section	.nv.info._ZN7cutlass13device_kernelIN5flash11enable_sm90INS1_16FlashAttnFwdSm90INS1_25CollectiveMainloopFwdSm90ILi2EN4cute5tupleIJNS5_1CILi1EEES8_S8_EEENS6_IJNS7_ILi128EEESA_NS7_ILi256EEEEEELi256ENS_12float_e4m3_tEfNS_4arch4Sm90ELb1ELb0ELb0ELb0ELb0ELb0ELb0ELb1ELb1ELb1ELb0ELb0EEENS1_21CollectiveEpilogueFwdINS6_IJSA_SB_SA_EEES9_NS_10bfloat16_tESF_Li256ELb0ELb1ELb0ELb1EEENS1_30DynamicPersistentTileSchedulerILi256ELi128ELb0ELb1ELb1EEEEEEEEEvNT_6ParamsE,"",@"SHT_CUDA_INFO"
	.sectionflags	@""
	.align	4


	//----- nvinfo : EIATTR_CUDA_API_VERSION
	.align		4
        /*0000*/ 	.byte	0x04, 0x37
        /*0002*/ 	.short	(.L_507 - .L_506)
.L_506:
        /*0004*/ 	.word	0x00000082


	//----- nvinfo : EIATTR_KPARAM_INFO
	.align		4
.L_507:
        /*0008*/ 	.byte	0x04, 0x17
        /*000a*/ 	.short	(.L_509 - .L_508)
.L_508:
        /*000c*/ 	.word	0x00000000
        /*0010*/ 	.short	0x0000
        /*0012*/ 	.short	0x0070
        /*0014*/ 	.byte	0x00, 0xf0, 0x01, 0x2a


	//----- nvinfo : EIATTR_SPARSE_MMA_MASK
	.align		4
.L_509:
        /*0018*/ 	.byte	0x03, 0x50
        /*001a*/ 	.short	0x0000


	//----- nvinfo : EIATTR_MAXREG_COUNT
	.align		4
        /*001c*/ 	.byte	0x03, 0x1b
        /*001e*/ 	.short	0x00a8


	//----- nvinfo : EIATTR_NUM_BARRIERS
	.align		4
        /*0020*/ 	.byte	0x02, 0x4c
        /*0022*/ 	.byte	0x10
	.zero		1


	//----- nvinfo : EIATTR_EXTERNS
	.align		4
        /*0024*/ 	.byte	0x04, 0x0f
        /*0026*/ 	.short	(.L_511 - .L_510)


	//   ....[0]....
	.align		4
.L_510:
        /*0028*/ 	.word	index@(__assertfail)


	//----- nvinfo : EIATTR_ANNOTATIONS
	.align		4
.L_511:
        /*002c*/ 	.byte	0x04, 0x55
        /*002e*/ 	.short	(.L_513 - .L_512)


	//   ....[0]....
.L_512:
        /* <DEDUP_REMOVED lines=37> */


	//----- nvinfo : EIATTR_MERCURY_ISA_VERSION
	.align		4
.L_513:
        /*0268*/ 	.byte	0x03, 0x5f
        /*026a*/ 	.short	0x0101


	//----- nvinfo : EIATTR_INT_WARP_WIDE_INSTR_OFFSETS
	.align		4
        /*026c*/ 	.byte	0x04, 0x31
        /*026e*/ 	.short	(.L_515 - .L_514)


	//   ....[0]....
.L_514:
        /*0270*/ 	.word	0x00000130


	//   ....[1]....
        /*0274*/ 	.word	0x00000170


	//   ....[2]....
        /*0278*/ 	.word	0x000001e0


	//   ....[3]....
        /*027c*/ 	.word	0x0000e0e0


	//   ....[4]....
        /*0280*/ 	.word	0x0000e170


	//   ....[5]....
        /*0284*/ 	.word	0x00011220


	//   ....[6]....
        /*0288*/ 	.word	0x00011280


	//----- nvinfo : EIATTR_COOP_GROUP_MASK_REGIDS
	.align		4
.L_515:
        /*028c*/ 	.byte	0x04, 0x29
        /*028e*/ 	.short	(.L_517 - .L_516)


	//   ....[0]....
.L_516:
        /*0290*/ 	.word	0xffffffff


	//   ....[1]....
        /*0294*/ 	.word	0xffffffff


	//   ....[2]....
        /*0298*/ 	.word	0xffffffff


	//   ....[3]....
        /*029c*/ 	.word	0xffffffff


	//   ....[4]....
        /*02a0*/ 	.word	0xffffffff


	//   ....[5]....
        /*02a4*/ 	.word	0xffffffff


	//   ....[6]....
        /*02a8*/ 	.word	0xffffffff


	//   ....[7]....
        /*02ac*/ 	.word	0xffffffff


	//   ....[8]....
        /*02b0*/ 	.word	0xffffffff


	//   ....[9]....
        /*02b4*/ 	.word	0xffffffff


	//   ....[10]....
        /*02b8*/ 	.word	0xffffffff


	//   ....[11]....
        /*02bc*/ 	.word	0xffffffff


	//   ....[12]....
        /*02c0*/ 	.word	0xffffffff


	//   ....[13]....
        /*02c4*/ 	.word	0xffffffff


	//   ....[14]....
        /*02c8*/ 	.word	0xffffffff


	//   ....[15]....
        /*02cc*/ 	.word	0xffffffff


	//   ....[16]....
        /*02d0*/ 	.word	0xffffffff


	//   ....[17]....
        /*02d4*/ 	.word	0xffffffff


	//   ....[18]....
        /*02d8*/ 	.word	0xffffffff


	//   ....[19]....
        /*02dc*/ 	.word	0xffffffff


	//   ....[20]....
        /*02e0*/ 	.word	0xffffffff


	//   ....[21]....
        /*02e4*/ 	.word	0xffffffff


	//   ....[22]....
        /*02e8*/ 	.word	0xffffffff


	//   ....[23]....
        /*02ec*/ 	.word	0xffffffff


	//   ....[24]....
        /*02f0*/ 	.word	0xffffffff


	//   ....[25]....
        /*02f4*/ 	.word	0xffffffff


	//   ....[26]....
        /*02f8*/ 	.word	0xffffffff


	//   ....[27]....
        /*02fc*/ 	.word	0xffffffff


	//   ....[28]....
        /*0300*/ 	.word	0xffffffff


	//   ....[29]....
        /*0304*/ 	.word	0xffffffff


	//   ....[30]....
        /*0308*/ 	.word	0xffffffff


	//   ....[31]....
        /*030c*/ 	.word	0xffffffff


	//   ....[32]....
        /*0310*/ 	.word	0xffffffff


	//   ....[33]....
        /*0314*/ 	.word	0xffffffff


	//   ....[34]....
        /*0318*/ 	.word	0xffffffff


	//   ....[35]....
        /*031c*/ 	.word	0xffffffff


	//   ....[36]....
        /*0320*/ 	.word	0xffffffff


	//   ....[37]....
        /*0324*/ 	.word	0xffffffff


	//   ....[38]....
        /*0328*/ 	.word	0xffffffff


	//   ....[39]....
        /*032c*/ 	.word	0xffffffff


	//   ....[40]....
        /*0330*/ 	.word	0xffffffff


	//   ....[41]....
        /*0334*/ 	.word	0xffffffff


	//   ....[42]....
        /*0338*/ 	.word	0xffffffff


	//   ....[43]....
        /*033c*/ 	.word	0xffffffff


	//   ....[44]....
        /*0340*/ 	.word	0xffffffff


	//   ....[45]....
        /*0344*/ 	.word	0xffffffff


	//   ....[46]....
        /*0348*/ 	.word	0xffffffff


	//   ....[47]....
        /*034c*/ 	.word	0xffffffff


	//   ....[48]....
        /*0350*/ 	.word	0xffffffff


	//   ....[49]....
        /*0354*/ 	.word	0xffffffff


	//   ....[50]....
        /*0358*/ 	.word	0xffffffff


	//   ....[51]....
        /*035c*/ 	.word	0xffffffff


	//   ....[52]....
        /*0360*/ 	.word	0xffffffff


	//   ....[53]....
        /*0364*/ 	.word	0xffffffff


	//   ....[54]....
        /*0368*/ 	.word	0xffffffff


	//   ....[55]....
        /*036c*/ 	.word	0xffffffff


	//   ....[56]....
        /*0370*/ 	.word	0xffffffff


	//   ....[57]....
        /*0374*/ 	.word	0xffffffff


	//   ....[58]....
        /*0378*/ 	.word	0xffffffff


	//   ....[59]....
        /*037c*/ 	.word	0xffffffff


	//   ....[60]....
        /*0380*/ 	.word	0xffffffff


	//   ....[61]....
        /*0384*/ 	.word	0xffffffff


	//   ....[62]....
        /*0388*/ 	.word	0xffffffff


	//   ....[63]....
        /*038c*/ 	.word	0xffffffff


	//   ....[64]....
        /*0390*/ 	.word	0xffffffff


	//   ....[65]....
        /*0394*/ 	.word	0xffffffff


	//   ....[66]....
        /*0398*/ 	.word	0xffffffff


	//   ....[67]....
        /*039c*/ 	.word	0xffffffff


	//   ....[68]....
        /*03a0*/ 	.word	0xffffffff


	//   ....[69]....
        /*03a4*/ 	.word	0xffffffff


	//   ....[70]....
        /*03a8*/ 	.word	0xffffffff


	//   ....[71]....
        /*03ac*/ 	.word	0xffffffff


	//   ....[72]....
        /*03b0*/ 	.word	0xffffffff


	//   ....[73]....
        /*03b4*/ 	.word	0xffffffff


	//   ....[74]....
        /*03b8*/ 	.word	0xffffffff


	//   ....[75]....
        /*03bc*/ 	.word	0xffffffff


	//   ....[76]....
        /*03c0*/ 	.word	0xffffffff


	//   ....[77]....
        /*03c4*/ 	.word	0xffffffff


	//   ....[78]....
        /*03c8*/ 	.word	0xffffffff


	//   ....[79]....
        /*03cc*/ 	.word	0xffffffff


	//   ....[80]....
        /*03d0*/ 	.word	0xffffffff


	//   ....[81]....
        /*03d4*/ 	.word	0xffffffff


	//   ....[82]....
        /*03d8*/ 	.word	0xffffffff


	//   ....[83]....
        /*03dc*/ 	.word	0xffffffff


	//   ....[84]....
        /*03e0*/ 	.word	0xffffffff


	//   ....[85]....
        /*03e4*/ 	.word	0xffffffff


	//   ....[86]....
        /*03e8*/ 	.word	0xffffffff


	//   ....[87]....
        /*03ec*/ 	.word	0xffffffff


	//   ....[88]....
        /*03f0*/ 	.word	0xffffffff


	//   ....[89]....
        /*03f4*/ 	.word	0xffffffff


	//   ....[90]....
        /*03f8*/ 	.word	0xffffffff


	//   ....[91]....
        /*03fc*/ 	.word	0xffffffff


	//   ....[92]....
        /*0400*/ 	.word	0xffffffff


	//   ....[93]....
        /*0404*/ 	.word	0xffffffff


	//   ....[94]....
        /*0408*/ 	.word	0xffffffff


	//   ....[95]....
        /*040c*/ 	.word	0xffffffff


	//   ....[96]....
        /*0410*/ 	.word	0xffffffff


	//   ....[97]....
        /*0414*/ 	.word	0xffffffff


	//   ....[98]....
        /*0418*/ 	.word	0xffffffff


	//   ....[99]....
        /*041c*/ 	.word	0xffffffff


	//   ....[100]....
        /*0420*/ 	.word	0xffffffff


	//   ....[101]....
        /*0424*/ 	.word	0xffffffff


	//   ....[102]....
        /*0428*/ 	.word	0xffffffff


	//   ....[103]....
        /*042c*/ 	.word	0xffffffff


	//   ....[104]....
        /*0430*/ 	.word	0xffffffff


	//   ....[105]....
        /*0434*/ 	.word	0xffffffff


	//   ....[106]....
        /*0438*/ 	.word	0xffffffff


	//   ....[107]....
        /*043c*/ 	.word	0xffffffff


	//   ....[108]....
        /*0440*/ 	.word	0xffffffff


	//   ....[109]....
        /*0444*/ 	.word	0xffffffff


	//   ....[110]....
        /*0448*/ 	.word	0xffffffff


	//   ....[111]....
        /*044c*/ 	.word	0xffffffff


	//   ....[112]....
        /*0450*/ 	.word	0xffffffff


	//   ....[113]....
        /*0454*/ 	.word	0xffffffff


	//   ....[114]....
        /*0458*/ 	.word	0xffffffff


	//   ....[115]....
        /*045c*/ 	.word	0xffffffff


	//   ....[116]....
        /*0460*/ 	.word	0xffffffff


	//   ....[117]....
        /*0464*/ 	.word	0xffffffff


	//   ....[118]....
        /*0468*/ 	.word	0xffffffff


	//   ....[119]....
        /*046c*/ 	.word	0xffffffff


	//   ....[120]....
        /*0470*/ 	.word	0xffffffff


	//   ....[121]....
        /*0474*/ 	.word	0xffffffff


	//   ....[122]....
        /*0478*/ 	.word	0xffffffff


	//   ....[123]....
        /*047c*/ 	.word	0xffffffff


	//   ....[124]....
        /*0480*/ 	.word	0xffffffff


	//   ....[125]....
        /*0484*/ 	.word	0xffffffff


	//   ....[126]....
        /*0488*/ 	.word	0xffffffff


	//   ....[127]....
        /*048c*/ 	.word	0xffffffff


	//   ....[128]....
        /*0490*/ 	.word	0xffffffff


	//   ....[129]....
        /*0494*/ 	.word	0xffffffff


	//   ....[130]....
        /*0498*/ 	.word	0xffffffff


	//   ....[131]....
        /*049c*/ 	.word	0xffffffff


	//   ....[132]....
        /*04a0*/ 	.word	0x0500000f


	//   ....[133]....
        /*04a4*/ 	.word	0x0500000f


	//   ....[134]....
        /*04a8*/ 	.word	0x0500000f


	//   ....[135]....
        /*04ac*/ 	.word	0x0500000f


	//   ....[136]....
        /*04b0*/ 	.word	0x0500000f


	//   ....[137]....
        /*04b4*/ 	.word	0x0500000f


	//   ....[138]....
        /*04b8*/ 	.word	0x0500000f


	//   ....[139]....
        /*04bc*/ 	.word	0x0500000f


	//   ....[140]....
        /*04c0*/ 	.word	0x0500000f


	//   ....[141]....
        /*04c4*/ 	.word	0x0500000f


	//   ....[142]....
        /*04c8*/ 	.word	0x0500000f


	//   ....[143]....
        /*04cc*/ 	.word	0x0500000f


	//   ....[144]....
        /*04d0*/ 	.word	0x0500000f


	//   ....[145]....
        /*04d4*/ 	.word	0x0500000f


	//   ....[146]....
        /*04d8*/ 	.word	0x0500000f


	//   ....[147]....
        /*04dc*/ 	.word	0x0500000f


	//   ....[148]....
        /*04e0*/ 	.word	0x0500000f


	//   ....[149]....
        /*04e4*/ 	.word	0x0500000f


	//----- nvinfo : EIATTR_COOP_GROUP_INSTR_OFFSETS
	.align		4
.L_517:
        /*04e8*/ 	.byte	0x04, 0x28
        /*04ea*/ 	.short	(.L_519 - .L_518)


	//   ....[0]....
.L_518:
        /*04ec*/ 	.word	0x00000070


	//   ....[1]....
        /*04f0*/ 	.word	0x00000140


	//   ....[2]....
        /*04f4*/ 	.word	0x00000190


	//   ....[3]....
        /*04f8*/ 	.word	0x000003c0


	//   ....[4]....
        /*04fc*/ 	.word	0x00000520


	//   ....[5]....
        /*0500*/ 	.word	0x00000640


	//   ....[6]....
        /*0504*/ 	.word	0x000007a0


	//   ....[7]....
        /*0508*/ 	.word	0x00001990


	//   ....[8]....
        /*050c*/ 	.word	0x00002260


	//   ....[9]....
        /*0510*/ 	.word	0x00002aa0


	//   ....[10]....
        /*0514*/ 	.word	0x00002ac0


	//   ....[11]....
        /*0518*/ 	.word	0x00002ad0


	//   ....[12]....
        /*051c*/ 	.word	0x000035c0


	//   ....[13]....
        /*0520*/ 	.word	0x000036c0


	//   ....[14]....
        /*0524*/ 	.word	0x000049a0


	//   ....[15]....
        /*0528*/ 	.word	0x000049c0


	//   ....[16]....
        /*052c*/ 	.word	0x00005040


	//   ....[17]....
        /*0530*/ 	.word	0x00005140


	//   ....[18]....
        /*0534*/ 	.word	0x000059b0


	//   ....[19]....
        /*0538*/ 	.word	0x00005a30


	//   ....[20]....
        /*053c*/ 	.word	0x000078f0


	//   ....[21]....
        /*0540*/ 	.word	0x00007900


	//   ....[22]....
        /*0544*/ 	.word	0x00007930


	//   ....[23]....
        /*0548*/ 	.word	0x00007940


	//   ....[24]....
        /*054c*/ 	.word	0x00009550


	//   ....[25]....
        /*0550*/ 	.word	0x00009600


	//   ....[26]....
        /*0554*/ 	.word	0x00009620


	//   ....[27]....
        /*0558*/ 	.word	0x00009640


	//   ....[28]....
        /*055c*/ 	.word	0x0000b060


	//   ....[29]....
        /*0560*/ 	.word	0x0000b090


	//   ....[30]....
        /*0564*/ 	.word	0x0000b120


	//   ....[31]....
        /*0568*/ 	.word	0x0000b150


	//   ....[32]....
        /*056c*/ 	.word	0x0000b170


	//   ....[33]....
        /*0570*/ 	.word	0x0000b190


	//   ....[34]....
        /*0574*/ 	.word	0x0000b1c0


	//   ....[35]....
        /*0578*/ 	.word	0x0000b1d0


	//   ....[36]....
        /*057c*/ 	.word	0x0000b200


	//   ....[37]....
        /*0580*/ 	.word	0x0000b230


	//   ....[38]....
        /*0584*/ 	.word	0x0000b260


	//   ....[39]....
        /*0588*/ 	.word	0x0000b290


	//   ....[40]....
        /*058c*/ 	.word	0x0000b2c0


	//   ....[41]....
        /*0590*/ 	.word	0x0000b2e0


	//   ....[42]....
        /*0594*/ 	.word	0x0000b310


	//   ....[43]....
        /*0598*/ 	.word	0x0000b320


	//   ....[44]....
        /*059c*/ 	.word	0x0000b340


	//   ....[45]....
        /*05a0*/ 	.word	0x0000b350


	//   ....[46]....
        /*05a4*/ 	.word	0x0000b360


	//   ....[47]....
        /*05a8*/ 	.word	0x0000b370


	//   ....[48]....
        /*05ac*/ 	.word	0x0000b390


	//   ....[49]....
        /*05b0*/ 	.word	0x0000b3a0


	//   ....[50]....
        /*05b4*/ 	.word	0x0000b3b0


	//   ....[51]....
        /*05b8*/ 	.word	0x0000b3c0


	//   ....[52]....
        /*05bc*/ 	.word	0x0000b3d0


	//   ....[53]....
        /*05c0*/ 	.word	0x0000b3e0


	//   ....[54]....
        /*05c4*/ 	.word	0x0000b3f0


	//   ....[55]....
        /*05c8*/ 	.word	0x0000b400


	//   ....[56]....
        /*05cc*/ 	.word	0x0000b420


	//   ....[57]....
        /*05d0*/ 	.word	0x0000b430


	//   ....[58]....
        /*05d4*/ 	.word	0x0000b440


	//   ....[59]....
        /*05d8*/ 	.word	0x0000b450


	//   ....[60]....
        /*05dc*/ 	.word	0x0000b5a0


	//   ....[61]....
        /*05e0*/ 	.word	0x0000b5d0


	//   ....[62]....
        /*05e4*/ 	.word	0x0000b610


	//   ....[63]....
        /*05e8*/ 	.word	0x0000b640


	//   ....[64]....
        /*05ec*/ 	.word	0x0000b660


	//   ....[65]....
        /*05f0*/ 	.word	0x0000b680


	//   ....[66]....
        /*05f4*/ 	.word	0x0000b6a0


	//   ....[67]....
        /*05f8*/ 	.word	0x0000b6c0


	//   ....[68]....
        /*05fc*/ 	.word	0x0000b6e0


	//   ....[69]....
        /*0600*/ 	.word	0x0000b710


	//   ....[70]....
        /*0604*/ 	.word	0x0000b720


	//   ....[71]....
        /*0608*/ 	.word	0x0000b730


	//   ....[72]....
        /*060c*/ 	.word	0x0000b740


	//   ....[73]....
        /*0610*/ 	.word	0x0000b750


	//   ....[74]....
        /*0614*/ 	.word	0x0000b760


	//   ....[75]....
        /*0618*/ 	.word	0x0000b770


	//   ....[76]....
        /*061c*/ 	.word	0x0000b780


	//   ....[77]....
        /*0620*/ 	.word	0x0000b790


	//   ....[78]....
        /*0624*/ 	.word	0x0000b7d0


	//   ....[79]....
        /*0628*/ 	.word	0x0000b7f0


	//   ....[80]....
        /*062c*/ 	.word	0x0000b810


	//   ....[81]....
        /*0630*/ 	.word	0x0000b820


	//   ....[82]....
        /*0634*/ 	.word	0x0000b840


	//   ....[83]....
        /*0638*/ 	.word	0x0000b850


	//   ....[84]....
        /*063c*/ 	.word	0x0000b860


	//   ....[85]....
        /*0640*/ 	.word	0x0000b870


	//   ....[86]....
        /*0644*/ 	.word	0x0000b880


	//   ....[87]....
        /*0648*/ 	.word	0x0000b890


	//   ....[88]....
        /*064c*/ 	.word	0x0000b8a0


	//   ....[89]....
        /*0650*/ 	.word	0x0000b8b0


	//   ....[90]....
        /*0654*/ 	.word	0x0000b8c0


	//   ....[91]....
        /*0658*/ 	.word	0x0000b8d0


	//   ....[92]....
        /*065c*/ 	.word	0x0000bf70


	//   ....[93]....
        /*0660*/ 	.word	0x0000bfa0


	//   ....[94]....
        /*0664*/ 	.word	0x0000bfd0


	//   ....[95]....
        /*0668*/ 	.word	0x0000c000


	//   ....[96]....
        /*066c*/ 	.word	0x0000c580


	//   ....[97]....
        /*0670*/ 	.word	0x0000c5b0


	//   ....[98]....
        /*0674*/ 	.word	0x0000c740


	//   ....[99]....
        /*0678*/ 	.word	0x0000c760


	//   ....[100]....
        /*067c*/ 	.word	0x0000c8a0


	//   ....[101]....
        /*0680*/ 	.word	0x0000c8c0


	//   ....[102]....
        /*0684*/ 	.word	0x0000ca10


	//   ....[103]....
        /*0688*/ 	.word	0x0000ca30


	//   ....[104]....
        /*068c*/ 	.word	0x0000d1b0


	//   ....[105]....
        /*0690*/ 	.word	0x0000d1d0


	//   ....[106]....
        /*0694*/ 	.word	0x0000d310


	//   ....[107]....
        /*0698*/ 	.word	0x0000d330


	//   ....[108]....
        /*069c*/ 	.word	0x0000d470


	//   ....[109]....
        /*06a0*/ 	.word	0x0000d490


	//   ....[110]....
        /*06a4*/ 	.word	0x0000d5e0


	//   ....[111]....
        /*06a8*/ 	.word	0x0000d600


	//   ....[112]....
        /*06ac*/ 	.word	0x0000d7e0


	//   ....[113]....
        /*06b0*/ 	.word	0x0000e8d0


	//   ....[114]....
        /*06b4*/ 	.word	0x0000f4f0


	//   ....[115]....
        /*06b8*/ 	.word	0x0000f510


	//   ....[116]....
        /*06bc*/ 	.word	0x0000f550


	//   ....[117]....
        /*06c0*/ 	.word	0x0000f590


	//   ....[118]....
        /*06c4*/ 	.word	0x0000f6a0


	//   ....[119]....
        /*06c8*/ 	.word	0x0000f6b0


	//   ....[120]....
        /*06cc*/ 	.word	0x0000f750


	//   ....[121]....
        /*06d0*/ 	.word	0x0000f760


	//   ....[122]....
        /*06d4*/ 	.word	0x0000f800


	//   ....[123]....
        /*06d8*/ 	.word	0x0000f810


	//   ....[124]....
        /*06dc*/ 	.word	0x0000f8b0


	//   ....[125]....
        /*06e0*/ 	.word	0x0000f8c0


	//   ....[126]....
        /*06e4*/ 	.word	0x0000f900


	//   ....[127]....
        /*06e8*/ 	.word	0x0000f960


	//   ....[128]....
        /*06ec*/ 	.word	0x0000f970


	//   ....[129]....
        /*06f0*/ 	.word	0x0000f980


	//   ....[130]....
        /*06f4*/ 	.word	0x00012090


	//   ....[131]....
        /*06f8*/ 	.word	0x00012230


	//   ....[132]....
        /*06fc*/ 	.word	0x00012830


	//   ....[133]....
        /*0700*/ 	.word	0x00012a00


	//   ....[134]....
        /*0704*/ 	.word	0x00012a70


	//   ....[135]....
        /*0708*/ 	.word	0x00012b00


	//   ....[136]....
        /*070c*/ 	.word	0x00012ba0


	//   ....[137]....
        /*0710*/ 	.word	0x00012c60


	//   ....[138]....
        /*0714*/ 	.word	0x00012d80


	//   ....[139]....
        /*0718*/ 	.word	0x00012de0


	//   ....[140]....
        /*071c*/ 	.word	0x00012ef0


	//   ....[141]....
        /*0720*/ 	.word	0x00012f50


	//   ....[142]....
        /*0724*/ 	.word	0x00013060


	//   ....[143]....
        /*0728*/ 	.word	0x000130c0


	//   ....[144]....
        /*072c*/ 	.word	0x000131c0


	//   ....[145]....
        /*0730*/ 	.word	0x00013220


	//   ....[146]....
        /*0734*/ 	.word	0x00013320


	//   ....[147]....
        /*0738*/ 	.word	0x00013380


	//   ....[148]....
        /*073c*/ 	.word	0x00013420


	//   ....[149]....
        /*0740*/ 	.word	0x000137c0


	//----- nvinfo : EIATTR_REG_RECONFIG
	.align		4
.L_519:
        /*0744*/ 	.byte	0x01, 0x54
	.zero		2


	//----- nvinfo : EIATTR_SYSCALL_OFFSETS
	.align		4
        /*0748*/ 	.byte	0x04, 0x46
        /*074a*/ 	.short	(.L_521 - .L_520)


	//   ....[0]....
.L_520:
        /*074c*/ 	.word	0x00001b70


	//   ....[1]....
        /*0750*/ 	.word	0x0000e2e0


	//   ....[2]....
        /*0754*/ 	.word	0x0000e470


	//   ....[3]....
        /*0758*/ 	.word	0x0000e5d0


	//   ....[4]....
        /*075c*/ 	.word	0x0000e720


	//   ....[5]....
        /*0760*/ 	.word	0x0000f0e0


	//----- nvinfo : EIATTR_MBARRIER_INSTR_OFFSETS
	.align		4
.L_521:
        /*0764*/ 	.byte	0x04, 0x39
        /*0766*/ 	.short	(.L_523 - .L_522)


	//   ....[0]....
.L_522:
        /*0768*/ 	.word	0x00000270
        /*076c*/ 	.word	0x000000ff
        /*0770*/ 	.word	0x00038800
        /*0774*/ 	.short	0x0100
        /*0776*/ 	.byte	0x08
	.zero		1


	//   ....[1]....
        /*0778*/ 	.word	0x00000280
        /*077c*/ 	.word	0x000000ff
        /*0780*/ 	.word	0x00038820
        /*0784*/ 	.short	0x0100
        /*0786*/ 	.byte	0x08
	.zero		1


	//   ....[2]....
        /*0788*/ 	.word	0x00000370
        /*078c*/ 	.word	0x000000ff
        /*0790*/ 	.word	0x00038830
        /*0794*/ 	.short	0x0100
        /*0796*/ 	.byte	0x08
	.zero		1


	//   ....[3]....
        /*0798*/ 	.word	0x00000380
        /*079c*/ 	.word	0x000000ff
        /*07a0*/ 	.word	0x00038840
        /*07a4*/ 	.short	0x0100
        /*07a6*/ 	.byte	0x08
	.zero		1


	//   ....[4]....
        /*07a8*/ 	.word	0x00000390
        /*07ac*/ 	.word	0x000000ff
        /*07b0*/ 	.word	0x00038838
        /*07b4*/ 	.short	0x0100
        /*07b6*/ 	.byte	0x08
	.zero		1


	//   ....[5]....
        /*07b8*/ 	.word	0x000003a0
        /*07bc*/ 	.word	0x000000ff
        /*07c0*/ 	.word	0x00038848
        /*07c4*/ 	.short	0x0100
        /*07c6*/ 	.byte	0x08
	.zero		1


	//   ....[6]....
        /*07c8*/ 	.word	0x000004d0
        /*07cc*/ 	.word	0x000000ff
        /*07d0*/ 	.word	0x00038850
        /*07d4*/ 	.short	0x0100
        /*07d6*/ 	.byte	0x08
	.zero		1


	//   ....[7]....
        /*07d8*/ 	.word	0x000004e0
        /*07dc*/ 	.word	0x000000ff
        /*07e0*/ 	.word	0x00038860
        /*07e4*/ 	.short	0x0100
        /*07e6*/ 	.byte	0x08
	.zero		1


	//   ....[8]....
        /*07e8*/ 	.word	0x000004f0
        /*07ec*/ 	.word	0x000000ff
        /*07f0*/ 	.word	0x00038858
        /*07f4*/ 	.short	0x0100
        /*07f6*/ 	.byte	0x08
	.zero		1


	//   ....[9]....
        /*07f8*/ 	.word	0x00000500
        /*07fc*/ 	.word	0x000000ff
        /*0800*/ 	.word	0x00038868
        /*0804*/ 	.short	0x0100
        /*0806*/ 	.byte	0x08
	.zero		1


	//   ....[10]....
        /*0808*/ 	.word	0x000005f0
        /*080c*/ 	.word	0x000000ff
        /*0810*/ 	.word	0x00038870
        /*0814*/ 	.short	0x0100
        /*0816*/ 	.byte	0x06
	.zero		1


	//   ....[11]....
        /*0818*/ 	.word	0x00000600
        /*081c*/ 	.word	0x000000ff
        /*0820*/ 	.word	0x00038880
        /*0824*/ 	.short	0x0100
        /*0826*/ 	.byte	0x06
	.zero		1


	//   ....[12]....
        /*0828*/ 	.word	0x00000610
        /*082c*/ 	.word	0x000000ff
        /*0830*/ 	.word	0x00038878
        /*0834*/ 	.short	0x0100
        /*0836*/ 	.byte	0x06
	.zero		1


	//   ....[13]....
        /*0838*/ 	.word	0x00000620
        /*083c*/ 	.word	0x000000ff
        /*0840*/ 	.word	0x00038888
        /*0844*/ 	.short	0x0100
        /*0846*/ 	.byte	0x06
	.zero		1


	//   ....[14]....
        /*0848*/ 	.word	0x00000750
        /*084c*/ 	.word	0x000000ff
        /*0850*/ 	.word	0x00038890
        /*0854*/ 	.short	0x0100
        /*0856*/ 	.byte	0x08
	.zero		1


	//   ....[15]....
        /*0858*/ 	.word	0x00000760
        /*085c*/ 	.word	0x000000ff
        /*0860*/ 	.word	0x000388a0
        /*0864*/ 	.short	0x0100
        /*0866*/ 	.byte	0x08
	.zero		1


	//   ....[16]....
        /*0868*/ 	.word	0x00000770
        /*086c*/ 	.word	0x000000ff
        /*0870*/ 	.word	0x00038898
        /*0874*/ 	.short	0x0100
        /*0876*/ 	.byte	0x08
	.zero		1


	//   ....[17]....
        /*0878*/ 	.word	0x00000780
        /*087c*/ 	.word	0x000000ff
        /*0880*/ 	.word	0x000388a8
        /*0884*/ 	.short	0x0100
        /*0886*/ 	.byte	0x08
	.zero		1


	//   ....[18]....
        /*0888*/ 	.word	0x000008b0
        /*088c*/ 	.word	0x000000ff
        /*0890*/ 	.word	0x000388b0
        /*0894*/ 	.short	0x0100
        /*0896*/ 	.byte	0x08
	.zero		1


	//   ....[19]....
        /*0898*/ 	.word	0x000008c0
        /*089c*/ 	.word	0x000000ff
        /*08a0*/ 	.word	0x000388c0
        /*08a4*/ 	.short	0x0100
        /*08a6*/ 	.byte	0x08
	.zero		1


	//   ....[20]....
        /*08a8*/ 	.word	0x000008d0
        /*08ac*/ 	.word	0x000000ff
        /*08b0*/ 	.word	0x000388b8
        /*08b4*/ 	.short	0x0100
        /*08b6*/ 	.byte	0x08
	.zero		1


	//   ....[21]....
        /*08b8*/ 	.word	0x000008e0
        /*08bc*/ 	.word	0x000000ff
        /*08c0*/ 	.word	0x000388c8
        /*08c4*/ 	.short	0x0100
        /*08c6*/ 	.byte	0x08
	.zero		1


	//   ....[22]....
        /*08c8*/ 	.word	0x00001bf0
        /*08cc*/ 	.word	0x000000ff
        /*08d0*/ 	.word	0x00038800
        /*08d4*/ 	.short	0x010a
        /*08d6*/ 	.byte	0x29
	.zero		1


	//   ....[23]....
        /*08d8*/ 	.word	0x00001c70
        /*08dc*/ 	.word	0x00000003
        /*08e0*/ 	.word	0x00038830
        /*08e4*/ 	.short	0x010a
        /*08e6*/ 	.byte	0x3f
	.zero		1


	//   ....[24]....
        /*08e8*/ 	.word	0x00001cd0
        /*08ec*/ 	.word	0x00000003
        /*08f0*/ 	.word	0x00038830
        /*08f4*/ 	.short	0x010a
        /*08f6*/ 	.byte	0x3f
	.zero		1


	//   ....[25]....
        /*08f8*/ 	.word	0x000024e0
        /*08fc*/ 	.word	0x00000003
        /*0900*/ 	.word	0x00000000
        /*0904*/ 	.short	0x0101
        /*0906*/ 	.byte	0x3f
	.zero		1


	//   ....[26]....
        /*0908*/ 	.word	0x00004380
        /*090c*/ 	.word	0x000000ff
        /*0910*/ 	.word	0x00038830
        /*0914*/ 	.short	0x010a
        /*0916*/ 	.byte	0x06
	.zero		1


	//   ....[27]....
        /*0918*/ 	.word	0x000043c0
        /*091c*/ 	.word	0x000000ff
        /*0920*/ 	.word	0x00038830
        /*0924*/ 	.short	0x010a
        /*0926*/ 	.byte	0x06
	.zero		1


	//   ....[28]....
        /*0928*/ 	.word	0x00004730
        /*092c*/ 	.word	0x000000ff
        /*0930*/ 	.word	0x00038850
        /*0934*/ 	.short	0x010a
        /*0936*/ 	.byte	0x06
	.zero		1


	//   ....[29]....
        /*0938*/ 	.word	0x00004770
        /*093c*/ 	.word	0x000000ff
        /*0940*/ 	.word	0x00038850
        /*0944*/ 	.short	0x010a
        /*0946*/ 	.byte	0x06
	.zero		1


	//   ....[30]....
        /*0948*/ 	.word	0x000061c0
        /*094c*/ 	.word	0x00000003
        /*0950*/ 	.word	0x00000000
        /*0954*/ 	.short	0x0101
        /*0956*/ 	.byte	0x3f
	.zero		1


	//   ....[31]....
        /*0958*/ 	.word	0x000065a0
        /*095c*/ 	.word	0x000000ff
        /*0960*/ 	.word	0x00000000
        /*0964*/ 	.short	0x0101
        /*0966*/ 	.byte	0x06
	.zero		1


	//   ....[32]....
        /*0968*/ 	.word	0x00007050
        /*096c*/ 	.word	0x000000ff
        /*0970*/ 	.word	0x00038830
        /*0974*/ 	.short	0x010a
        /*0976*/ 	.byte	0x06
	.zero		1


	//   ....[33]....
        /*0978*/ 	.word	0x00007090
        /*097c*/ 	.word	0x000000ff
        /*0980*/ 	.word	0x00038830
        /*0984*/ 	.short	0x010a
        /*0986*/ 	.byte	0x06
	.zero		1


	//   ....[34]....
        /*0988*/ 	.word	0x000073d0
        /*098c*/ 	.word	0x000000ff
        /*0990*/ 	.word	0x00038850
        /*0994*/ 	.short	0x010a
        /*0996*/ 	.byte	0x06
	.zero		1


	//   ....[35]....
        /*0998*/ 	.word	0x00007410
        /*099c*/ 	.word	0x000000ff
        /*09a0*/ 	.word	0x00038850
        /*09a4*/ 	.short	0x010a
        /*09a6*/ 	.byte	0x06
	.zero		1


	//   ....[36]....
        /*09a8*/ 	.word	0x000086c0
        /*09ac*/ 	.word	0x00000003
        /*09b0*/ 	.word	0x00000000
        /*09b4*/ 	.short	0x0101
        /*09b6*/ 	.byte	0x3f
	.zero		1


	//   ....[37]....
        /*09b8*/ 	.word	0x000088b0
        /*09bc*/ 	.word	0x000000ff
        /*09c0*/ 	.word	0x00000000
        /*09c4*/ 	.short	0x0101
        /*09c6*/ 	.byte	0x06
	.zero		1


	//   ....[38]....
        /*09c8*/ 	.word	0x000092b0
        /*09cc*/ 	.word	0x000000ff
        /*09d0*/ 	.word	0x00038850
        /*09d4*/ 	.short	0x010a
        /*09d6*/ 	.byte	0x0e
	.zero		1


	//   ....[39]....
        /*09d8*/ 	.word	0x000092f0
        /*09dc*/ 	.word	0x000000ff
        /*09e0*/ 	.word	0x00038850
        /*09e4*/ 	.short	0x010a
        /*09e6*/ 	.byte	0x0e
	.zero		1


	//   ....[40]....
        /*09e8*/ 	.word	0x00009cb0
        /*09ec*/ 	.word	0x000000ff
        /*09f0*/ 	.word	0x00000000
        /*09f4*/ 	.short	0x0101
        /*09f6*/ 	.byte	0x04
	.zero		1


	//   ....[41]....
        /*09f8*/ 	.word	0x0000c560
        /*09fc*/ 	.word	0x00000000
        /*0a00*/ 	.word	0x00000000
        /*0a04*/ 	.short	0x0101
        /*0a06*/ 	.byte	0x3f
	.zero		1


	//   ....[42]....
        /*0a08*/ 	.word	0x0000eb50
        /*0a0c*/ 	.word	0x00000004
        /*0a10*/ 	.word	0x00038880
        /*0a14*/ 	.short	0x010a
        /*0a16*/ 	.byte	0x3f
	.zero		1


	//   ....[43]....
        /*0a18*/ 	.word	0x0000ed50
        /*0a1c*/ 	.word	0x00000004
        /*0a20*/ 	.word	0x00038840
        /*0a24*/ 	.short	0x010a
        /*0a26*/ 	.byte	0x3f
	.zero		1


	//   ....[44]....
        /*0a28*/ 	.word	0x0000fac0
        /*0a2c*/ 	.word	0x00000011
        /*0a30*/ 	.word	0x00038800
        /*0a34*/ 	.short	0x0107
        /*0a36*/ 	.byte	0x3f
	.zero		1


	//   ....[45]....
        /*0a38*/ 	.word	0x0000fbc0
        /*0a3c*/ 	.word	0x00000011
        /*0a40*/ 	.word	0x00038800
        /*0a44*/ 	.short	0x0101
        /*0a46*/ 	.byte	0x3f
	.zero		1


	//   ....[46]....
        /*0a48*/ 	.word	0x0000fbe0
        /*0a4c*/ 	.word	0x00000011
        /*0a50*/ 	.word	0x00038820
        /*0a54*/ 	.short	0x010a
        /*0a56*/ 	.byte	0x3f
	.zero		1


	//   ....[47]....
        /*0a58*/ 	.word	0x0000fef0
        /*0a5c*/ 	.word	0x00000006
        /*0a60*/ 	.word	0x00038880
        /*0a64*/ 	.short	0x010a
        /*0a66*/ 	.byte	0x3f
	.zero		1


	//   ....[48]....
        /*0a68*/ 	.word	0x00010240
        /*0a6c*/ 	.word	0x00000006
        /*0a70*/ 	.word	0x00038840
        /*0a74*/ 	.short	0x010a
        /*0a76*/ 	.byte	0x3f
	.zero		1


	//   ....[49]....
        /*0a78*/ 	.word	0x00010600
        /*0a7c*/ 	.word	0x00000013
        /*0a80*/ 	.word	0x00038870
        /*0a84*/ 	.short	0x010a
        /*0a86*/ 	.byte	0x3f
	.zero		1


	//   ....[50]....
        /*0a88*/ 	.word	0x00010670
        /*0a8c*/ 	.word	0x00000013
        /*0a90*/ 	.word	0x00038860
        /*0a94*/ 	.short	0x010a
        /*0a96*/ 	.byte	0x3f
	.zero		1


	//   ....[51]....
        /*0a98*/ 	.word	0x00011100
        /*0a9c*/ 	.word	0x00000013
        /*0aa0*/ 	.word	0x00038850
        /*0aa4*/ 	.short	0x0101
        /*0aa6*/ 	.byte	0x3f
	.zero		1


	//   ....[52]....
        /*0aa8*/ 	.word	0x00011180
        /*0aac*/ 	.word	0x00000013
        /*0ab0*/ 	.word	0x00000000
        /*0ab4*/ 	.short	0x0101
        /*0ab6*/ 	.byte	0x3f
	.zero		1


	//   ....[53]....
        /*0ab8*/ 	.word	0x000113b0
        /*0abc*/ 	.word	0x00000002
        /*0ac0*/ 	.word	0x00038870
        /*0ac4*/ 	.short	0x010a
        /*0ac6*/ 	.byte	0x3f
	.zero		1


	//   ....[54]....
        /*0ac8*/ 	.word	0x00011420
        /*0acc*/ 	.word	0x00000002
        /*0ad0*/ 	.word	0x00038860
        /*0ad4*/ 	.short	0x010a
        /*0ad6*/ 	.byte	0x3f
	.zero		1


	//   ....[55]....
        /*0ad8*/ 	.word	0x00011eb0
        /*0adc*/ 	.word	0x00000002
        /*0ae0*/ 	.word	0x00038850
        /*0ae4*/ 	.short	0x0101
        /*0ae6*/ 	.byte	0x3f
	.zero		1


	//   ....[56]....
        /*0ae8*/ 	.word	0x00011f30
        /*0aec*/ 	.word	0x00000002
        /*0af0*/ 	.word	0x00000000
        /*0af4*/ 	.short	0x0101
        /*0af6*/ 	.byte	0x3f
	.zero		1


	//   ....[57]....
        /*0af8*/ 	.word	0x000121b0
        /*0afc*/ 	.word	0x00000000
        /*0b00*/ 	.word	0x00038820
        /*0b04*/ 	.short	0x010a
        /*0b06*/ 	.byte	0x3f
	.zero		1


	//   ....[58]....
        /*0b08*/ 	.word	0x00012370
        /*0b0c*/ 	.word	0x00000006
        /*0b10*/ 	.word	0x00000000
        /*0b14*/ 	.short	0x010a
        /*0b16*/ 	.byte	0x3f
	.zero		1


	//   ....[59]....
        /*0b18*/ 	.word	0x000123e0
        /*0b1c*/ 	.word	0x00000007
        /*0b20*/ 	.word	0x00000000
        /*0b24*/ 	.short	0x010a
        /*0b26*/ 	.byte	0x3f
	.zero		1


	//   ....[60]....
        /*0b28*/ 	.word	0x00012440
        /*0b2c*/ 	.word	0x00000004
        /*0b30*/ 	.word	0x00038860
        /*0b34*/ 	.short	0x010a
        /*0b36*/ 	.byte	0x3f
	.zero		1


	//   ....[61]....
        /*0b38*/ 	.word	0x00012490
        /*0b3c*/ 	.word	0x00000003
        /*0b40*/ 	.word	0x00038860
        /*0b44*/ 	.short	0x010a
        /*0b46*/ 	.byte	0x3f
	.zero		1


	//   ....[62]....
        /*0b48*/ 	.word	0x000124d0
        /*0b4c*/ 	.word	0x00000004
        /*0b50*/ 	.word	0x00038880
        /*0b54*/ 	.short	0x010a
        /*0b56*/ 	.byte	0x3f
	.zero		1


	//   ....[63]....
        /*0b58*/ 	.word	0x000124f0
        /*0b5c*/ 	.word	0x00000003
        /*0b60*/ 	.word	0x00038880
        /*0b64*/ 	.short	0x010a
        /*0b66*/ 	.byte	0x3f
	.zero		1


	//   ....[64]....
        /*0b68*/ 	.word	0x00012560
        /*0b6c*/ 	.word	0x00000003
        /*0b70*/ 	.word	0x00038800
        /*0b74*/ 	.short	0x010a
        /*0b76*/ 	.byte	0x3f
	.zero		1


	//   ....[65]....
        /*0b78*/ 	.word	0x000125b0
        /*0b7c*/ 	.word	0x00000003
        /*0b80*/ 	.word	0x00038830
        /*0b84*/ 	.short	0x010a
        /*0b86*/ 	.byte	0x3f
	.zero		1


	//   ....[66]....
        /*0b88*/ 	.word	0x00012610
        /*0b8c*/ 	.word	0x00000007
        /*0b90*/ 	.word	0x00038830
        /*0b94*/ 	.short	0x010a
        /*0b96*/ 	.byte	0x3f
	.zero		1


	//   ....[67]....
        /*0b98*/ 	.word	0x00012670
        /*0b9c*/ 	.word	0x00000007
        /*0ba0*/ 	.word	0x00038850
        /*0ba4*/ 	.short	0x010a
        /*0ba6*/ 	.byte	0x3f
	.zero		1


	//   ....[68]....
        /*0ba8*/ 	.word	0x000126d0
        /*0bac*/ 	.word	0x00000009
        /*0bb0*/ 	.word	0x00038830
        /*0bb4*/ 	.short	0x010a
        /*0bb6*/ 	.byte	0x3f
	.zero		1


	//   ....[69]....
        /*0bb8*/ 	.word	0x00012730
        /*0bbc*/ 	.word	0x00000009
        /*0bc0*/ 	.word	0x00038850
        /*0bc4*/ 	.short	0x010a
        /*0bc6*/ 	.byte	0x3f
	.zero		1


	//   ....[70]....
        /*0bc8*/ 	.word	0x00012790
        /*0bcc*/ 	.word	0x00000006
        /*0bd0*/ 	.word	0x00038850
        /*0bd4*/ 	.short	0x010a
        /*0bd6*/ 	.byte	0x3f
	.zero		1


	//   ....[71]....
        /*0bd8*/ 	.word	0x000128e0
        /*0bdc*/ 	.word	0x00000004
        /*0be0*/ 	.word	0x00038880
        /*0be4*/ 	.short	0x010a
        /*0be6*/ 	.byte	0x3f
	.zero		1


	//   ....[72]....
        /*0be8*/ 	.word	0x00012930
        /*0bec*/ 	.word	0x00000004
        /*0bf0*/ 	.word	0x00038840
        /*0bf4*/ 	.short	0x010a
        /*0bf6*/ 	.byte	0x3f
	.zero		1


	//   ....[73]....
        /*0bf8*/ 	.word	0x000134b0
        /*0bfc*/ 	.word	0x00000011
        /*0c00*/ 	.word	0x00038820
        /*0c04*/ 	.short	0x010a
        /*0c06*/ 	.byte	0x3f
	.zero		1


	//   ....[74]....
        /*0c08*/ 	.word	0x00013500
        /*0c0c*/ 	.word	0x00000006
        /*0c10*/ 	.word	0x00038880
        /*0c14*/ 	.short	0x010a
        /*0c16*/ 	.byte	0x3f
	.zero		1


	//   ....[75]....
        /*0c18*/ 	.word	0x00013550
        /*0c1c*/ 	.word	0x00000006
        /*0c20*/ 	.word	0x00038840
        /*0c24*/ 	.short	0x010a
        /*0c26*/ 	.byte	0x3f
	.zero		1


	//   ....[76]....
        /*0c28*/ 	.word	0x000135a0
        /*0c2c*/ 	.word	0x00000013
        /*0c30*/ 	.word	0x00038870
        /*0c34*/ 	.short	0x010a
        /*0c36*/ 	.byte	0x3f
	.zero		1


	//   ....[77]....
        /*0c38*/ 	.word	0x000135f0
        /*0c3c*/ 	.word	0x00000013
        /*0c40*/ 	.word	0x00038860
        /*0c44*/ 	.short	0x010a
        /*0c46*/ 	.byte	0x3f
	.zero		1


	//   ....[78]....
        /*0c48*/ 	.word	0x00013640
        /*0c4c*/ 	.word	0x00000002
        /*0c50*/ 	.word	0x00038870
        /*0c54*/ 	.short	0x010a
        /*0c56*/ 	.byte	0x3f
	.zero		1


	//   ....[79]....
        /*0c58*/ 	.word	0x00013690
        /*0c5c*/ 	.word	0x00000002
        /*0c60*/ 	.word	0x00038860
        /*0c64*/ 	.short	0x010a
        /*0c66*/ 	.byte	0x3f
	.zero		1


	//   ....[80]....
        /*0c68*/ 	.word	0x000136e0
        /*0c6c*/ 	.word	0x00000000
        /*0c70*/ 	.word	0x00038820
        /*0c74*/ 	.short	0x010a
        /*0c76*/ 	.byte	0x3f
	.zero		1


	//   ....[81]....
        /*0c78*/ 	.word	0x00013880
        /*0c7c*/ 	.word	0x00000006
        /*0c80*/ 	.word	0x00000000
        /*0c84*/ 	.short	0x010a
        /*0c86*/ 	.byte	0x3f
	.zero		1


	//   ....[82]....
        /*0c88*/ 	.word	0x000138d0
        /*0c8c*/ 	.word	0x00000007
        /*0c90*/ 	.word	0x00000000
        /*0c94*/ 	.short	0x010a
        /*0c96*/ 	.byte	0x3f
	.zero		1


	//   ....[83]....
        /*0c98*/ 	.word	0x00013920
        /*0c9c*/ 	.word	0x00000004
        /*0ca0*/ 	.word	0x00038860
        /*0ca4*/ 	.short	0x010a
        /*0ca6*/ 	.byte	0x3f
	.zero		1


	//   ....[84]....
        /*0ca8*/ 	.word	0x00013970
        /*0cac*/ 	.word	0x00000003
        /*0cb0*/ 	.word	0x00038860
        /*0cb4*/ 	.short	0x010a
        /*0cb6*/ 	.byte	0x3f
	.zero		1


	//   ....[85]....
        /*0cb8*/ 	.word	0x000139c0
        /*0cbc*/ 	.word	0x00000004
        /*0cc0*/ 	.word	0x00038880
        /*0cc4*/ 	.short	0x010a
        /*0cc6*/ 	.byte	0x3f
	.zero		1


	//----- nvinfo : EIATTR_NUM_MBARRIERS
	.align		4
.L_523:
        /*0cc8*/ 	.byte	0x03, 0x38
        /*0cca*/ 	.short	0x0016


	//----- nvinfo : EIATTR_EXIT_INSTR_OFFSETS
	.align		4
        /*0ccc*/ 	.byte	0x04, 0x1c
        /*0cce*/ 	.short	(.L_525 - .L_524)


	//   ....[0]....
.L_524:
        /*0cd0*/ 	.word	0x00000a40


	//   ....[1]....
        /*0cd4*/ 	.word	0x0000d780


	//   ....[2]....
        /*0cd8*/ 	.word	0x00012540


	//----- nvinfo : EIATTR_MAX_THREADS
	.align		4
.L_525:
        /*0cdc*/ 	.byte	0x04, 0x05
        /*0cde*/ 	.short	(.L_527 - .L_526)
.L_526:
        /*0ce0*/ 	.word	0x00000180
        /*0ce4*/ 	.word	0x00000001
        /*0ce8*/ 	.word	0x00000001


	//----- nvinfo : EIATTR_CRS_STACK_SIZE
	.align		4
.L_527:
        /*0cec*/ 	.byte	0x04, 0x1e
        /*0cee*/ 	.short	(.L_529 - .L_528)
.L_528:
        /*0cf0*/ 	.word	0x00000000


	//----- nvinfo : EIATTR_CBANK_PARAM_SIZE
	.align		4
.L_529:
        /*0cf4*/ 	.byte	0x03, 0x19
        /*0cf6*/ 	.short	0x0af0


	//----- nvinfo : EIATTR_PARAM_CBANK
	.align		4
        /*0cf8*/ 	.byte	0x04, 0x0a
        /*0cfa*/ 	.short	(.L_531 - .L_530)
	.align		4
.L_530:
        /*0cfc*/ 	.word	index@(.nv.constant0._ZN7cutlass13device_kernelIN5flash11enable_sm90INS1_16FlashAttnFwdSm90INS1_25CollectiveMainloopFwdSm90ILi2EN4cute5tupleIJNS5_1CILi1EEES8_S8_EEENS6_IJNS7_ILi128EEESA_NS7_ILi256EEEEEELi256ENS_12float_e4m3_tEfNS_4arch4Sm90ELb1ELb0ELb0ELb0ELb0ELb0ELb0ELb1ELb1ELb1ELb0ELb0EEENS1_21CollectiveEpilogueFwdINS6_IJSA_SB_SA_EEES9_NS_10bfloat16_tESF_Li256ELb0ELb1ELb0ELb1EEENS1_30DynamicPersistentTileSchedulerILi256ELi128ELb0ELb1ELb1EEEEEEEEEvNT_6ParamsE)
        /*0d00*/ 	.short	0x0210
        /*0d02*/ 	.short	0x0af0


	//----- nvinfo : EIATTR_SW_WAR
	.align		4
.L_531:
        /*0d04*/ 	.byte	0x04, 0x36
        /*0d06*/ 	.short	(.L_533 - .L_532)
.L_532:
        /*0d08*/ 	.word	0x00000008
.L_533:


//--------------------- .nv.info._ZN7cutlass13device_kernelIN5flash11enable_sm90INS1_16FlashAttnFwdSm90INS1_25CollectiveMainloopFwdSm90ILi2EN4cute5tupleIJNS5_1CILi1EEES8_S8_EEENS6_IJNS7_ILi128EEESA_NS7_ILi256EEEEEELi256ENS_12float_e4m3_tEfNS_4arch4Sm90ELb1ELb0ELb0ELb1ELb0ELb0ELb0ELb1ELb1ELb1ELb0ELb0EEENS1_21CollectiveEpilogueFwdINS6_IJSA_SB_SA_EEES9_NS_10bfloat16_tESF_Li256ELb1ELb1ELb0ELb1EEENS1_36VarlenDynamicPersistentTileSchedulerILi128ELi128ELi256ELi128ELb0ELb1ELb1ELb1ELb1ELb1EEEEEEEEEvNT_6ParamsE --------------------------
	.section	.nv.info._ZN7cutlass13device_kernelIN5flash11enable_sm90INS1_16FlashAttnFwdSm90INS1_25CollectiveMainloopFwdSm90ILi2EN4cute5tupleIJNS5_1CILi1EEES8_S8_EEENS6_IJNS7_ILi128EEESA_NS7_ILi256EEEEEELi256ENS_12float_e4m3_tEfNS_4arch4Sm90ELb1ELb0ELb0ELb1ELb0ELb0ELb0ELb1ELb1ELb1ELb0ELb0EEENS1_21CollectiveEpilogueFwdINS6_IJSA_SB_SA_EEES9_NS_10bfloat16_tESF_Li256ELb1ELb1ELb0ELb1EEENS1_36VarlenDynamicPersistentTileSchedulerILi128ELi128ELi256ELi128ELb0ELb1ELb1ELb1ELb1ELb1EEEEEEEEEvNT_6ParamsE,"",@"SHT_CUDA_INFO"
	.sectionflags	@""
	.align	4


	//----- nvinfo : EIATTR_CUDA_API_VERSION
	.align		4
        /*0000*/ 	.byte	0x04, 0x37
        /*0002*/ 	.short	(.L_535 - .L_534)
.L_534:
        /*0004*/ 	.word	0x00000082


	//----- nvinfo : EIATTR_KPARAM_INFO
	.align		4
.L_535:
        /*0008*/ 	.byte	0x04, 0x17
        /*000a*/ 	.short	(.L_537 - .L_536)
.L_536:
        /*000c*/ 	.word	0x00000000
        /*0010*/ 	.short	0x0000
        /*0012*/ 	.short	0x0070
        /*0014*/ 	.byte	0x00, 0xf0, 0x01, 0x2a


	//----- nvinfo : EIATTR_SPARSE_MMA_MASK
	.align		4
.L_537:
        /*0018*/ 	.byte	0x03, 0x50
        /*001a*/ 	.short	0x0000


	//----- nvinfo : EIATTR_MAXREG_COUNT
	.align		4
        /*001c*/ 	.byte	0x03, 0x1b
        /*001e*/ 	.short	0x00a8


	//----- nvinfo : EIATTR_NUM_BARRIERS
	.align		4
        /*0020*/ 	.byte	0x02, 0x4c
        /*0022*/ 	.byte	0x10
	.zero		1


	//----- nvinfo : EIATTR_EXTERNS
	.align		4
        /*0024*/ 	.byte	0x04, 0x0f
        /*0026*/ 	.short	(.L_539 - .L_538)


	//   ....[0]....
	.align		4
.L_538:
        /*0028*/ 	.word	index@(__assertfail)


	//----- nvinfo : EIATTR_ANNOTATIONS
	.align		4
.L_539:
        /*002c*/ 	.byte	0x04, 0x55
        /*002e*/ 	.short	(.L_541 - .L_540)


	//   ....[0]....
.L_540:
        /* <DEDUP_REMOVED lines=46> */


	//----- nvinfo : EIATTR_MERCURY_ISA_VERSION
	.align		4
.L_541:
        /*02f8*/ 	.byte	0x03, 0x5f
        /*02fa*/ 	.short	0x0101


	//----- nvinfo : EIATTR_UNUSED_LOAD_BYTE_OFFSET
	.align		4
        /*02fc*/ 	.byte	0x04, 0x44
        /*02fe*/ 	.short	(.L_543 - .L_542)


	//   ....[0]....
.L_542:
        /*0300*/ 	.word	0x00000a40
        /*0304*/ 	.word	0x0000fff0


	//   ....[1]....
        /*0308*/ 	.word	0x0000a260
        /*030c*/ 	.word	0x0000fff0


	//----- nvinfo : EIATTR_INT_WARP_WIDE_INSTR_OFFSETS
	.align		4
.L_543:
        /*0310*/ 	.byte	0x04, 0x31
        /*0312*/ 	.short	(.L_545 - .L_544)


	//   ....[0]....
.L_544:
        /*0314*/ 	.word	0x00000130


	//   ....[1]....
        /*0318*/ 	.word	0x00000170


	//   ....[2]....
        /*031c*/ 	.word	0x000001e0


	//   ....[3]....
        /*0320*/ 	.word	0x0000f3c0


	//   ....[4]....
        /*0324*/ 	.word	0x0000f450


	//   ....[5]....
        /*0328*/ 	.word	0x000124b0


	//   ....[6]....
        /*032c*/ 	.word	0x00012510


	//----- nvinfo : EIATTR_COOP_GROUP_MASK_REGIDS
	.align		4
.L_545:
        /*0330*/ 	.byte	0x04, 0x29
        /*0332*/ 	.short	(.L_547 - .L_546)


	//   ....[0]....
.L_546:
        /*0334*/ 	.word	0xffffffff


	//   ....[1]....
        /*0338*/ 	.word	0xffffffff


	//   ....[2]....
        /*033c*/ 	.word	0xffffffff


	//   ....[3]....
        /*0340*/ 	.word	0xffffffff


	//   ....[4]....
        /*0344*/ 	.word	0xffffffff


	//   ....[5]....
        /*0348*/ 	.word	0xffffffff


	//   ....[6]....
        /*034c*/ 	.word	0xffffffff


	//   ....[7]....
        /*0350*/ 	.word	0xffffffff


	//   ....[8]....
        /*0354*/ 	.word	0xffffffff


	//   ....[9]....
        /*0358*/ 	.word	0xffffffff


	//   ....[10]....
        /*035c*/ 	.word	0xffffffff


	//   ....[11]....
        /*0360*/ 	.word	0xffffffff


	//   ....[12]....
        /*0364*/ 	.word	0xffffffff


	//   ....[13]....
        /*0368*/ 	.word	0xffffffff


	//   ....[14]....
        /*036c*/ 	.word	0xffffffff


	//   ....[15]....
        /*0370*/ 	.word	0xffffffff


	//   ....[16]....
        /*0374*/ 	.word	0xffffffff


	//   ....[17]....
        /*0378*/ 	.word	0xffffffff


	//   ....[18]....
        /*037c*/ 	.word	0xffffffff


	//   ....[19]....
        /*0380*/ 	.word	0xffffffff


	//   ....[20]....
        /*0384*/ 	.word	0xffffffff


	//   ....[21]....
        /*0388*/ 	.word	0xffffffff


	//   ....[22]....
        /*038c*/ 	.word	0xffffffff


	//   ....[23]....
        /*0390*/ 	.word	0xffffffff


	//   ....[24]....
        /*0394*/ 	.word	0xffffffff


	//   ....[25]....
        /*0398*/ 	.word	0xffffffff


	//   ....[26]....
        /*039c*/ 	.word	0xffffffff


	//   ....[27]....
        /*03a0*/ 	.word	0xffffffff


	//   ....[28]....
        /*03a4*/ 	.word	0xffffffff


	//   ....[29]....
        /*03a8*/ 	.word	0xffffffff


	//   ....[30]....
        /*03ac*/ 	.word	0xffffffff


	//   ....[31]....
        /*03b0*/ 	.word	0xffffffff


	//   ....[32]....
        /*03b4*/ 	.word	0xffffffff


	//   ....[33]....
        /*03b8*/ 	.word	0xffffffff


	//   ....[34]....
        /*03bc*/ 	.word	0xffffffff


	//   ....[35]....
        /*03c0*/ 	.word	0xffffffff


	//   ....[36]....
        /*03c4*/ 	.word	0xffffffff


	//   ....[37]....
        /*03c8*/ 	.word	0xffffffff


	//   ....[38]....
        /*03cc*/ 	.word	0xffffffff


	//   ....[39]....
        /*03d0*/ 	.word	0xffffffff


	//   ....[40]....
        /*03d4*/ 	.word	0xffffffff


	//   ....[41]....
        /*03d8*/ 	.word	0xffffffff


	//   ....[42]....
        /*03dc*/ 	.word	0xffffffff


	//   ....[43]....
        /*03e0*/ 	.word	0xffffffff


	//   ....[44]....
        /*03e4*/ 	.word	0xffffffff


	//   ....[45]....
        /*03e8*/ 	.word	0xffffffff


	//   ....[46]....
        /*03ec*/ 	.word	0xffffffff


	//   ....[47]....
        /*03f0*/ 	.word	0xffffffff


	//   ....[48]....
        /*03f4*/ 	.word	0xffffffff


	//   ....[49]....
        /*03f8*/ 	.word	0xffffffff


	//   ....[50]....
        /*03fc*/ 	.word	0xffffffff


	//   ....[51]....
        /*0400*/ 	.word	0xffffffff


	//   ....[52]....
        /*0404*/ 	.word	0xffffffff


	//   ....[53]....
        /*0408*/ 	.word	0xffffffff


	//   ....[54]....
        /*040c*/ 	.word	0xffffffff


	//   ....[55]....
        /*0410*/ 	.word	0xffffffff


	//   ....[56]....
        /*0414*/ 	.word	0xffffffff


	//   ....[57]....
        /*0418*/ 	.word	0xffffffff


	//   ....[58]....
        /*041c*/ 	.word	0xffffffff


	//   ....[59]....
        /*0420*/ 	.word	0xffffffff


	//   ....[60]....
        /*0424*/ 	.word	0xffffffff


	//   ....[61]....
        /*0428*/ 	.word	0xffffffff


	//   ....[62]....
        /*042c*/ 	.word	0xffffffff


	//   ....[63]....
        /*0430*/ 	.word	0xffffffff


	//   ....[64]....
        /*0434*/ 	.word	0xffffffff


	//   ....[65]....
        /*0438*/ 	.word	0xffffffff


	//   ....[66]....
        /*043c*/ 	.word	0xffffffff


	//   ....[67]....
        /*0440*/ 	.word	0xffffffff


	//   ....[68]....
        /*0444*/ 	.word	0xffffffff


	//   ....[69]....
        /*0448*/ 	.word	0xffffffff


	//   ....[70]....
        /*044c*/ 	.word	0xffffffff


	//   ....[71]....
        /*0450*/ 	.word	0xffffffff


	//   ....[72]....
        /*0454*/ 	.word	0xffffffff


	//   ....[73]....
        /*0458*/ 	.word	0xffffffff


	//   ....[74]....
        /*045c*/ 	.word	0xffffffff


	//   ....[75]....
        /*0460*/ 	.word	0xffffffff


	//   ....[76]....
        /*0464*/ 	.word	0xffffffff


	//   ....[77]....
        /*0468*/ 	.word	0xffffffff


	//   ....[78]....
        /*046c*/ 	.word	0xffffffff


	//   ....[79]....
        /*0470*/ 	.word	0xffffffff


	//   ....[80]....
        /*0474*/ 	.word	0xffffffff


	//   ....[81]....
        /*0478*/ 	.word	0xffffffff


	//   ....[82]....
        /*047c*/ 	.word	0xffffffff


	//   ....[83]....
        /*0480*/ 	.word	0xffffffff


	//   ....[84]....
        /*0484*/ 	.word	0xffffffff


	//   ....[85]....
        /*0488*/ 	.word	0xffffffff


	//   ....[86]....
        /*048c*/ 	.word	0xffffffff


	//   ....[87]....
        /*0490*/ 	.word	0xffffffff


	//   ....[88]....
        /*0494*/ 	.word	0xffffffff


	//   ....[89]....
        /*0498*/ 	.word	0xffffffff


	//   ....[90]....
        /*049c*/ 	.word	0xffffffff


	//   ....[91]....
        /*04a0*/ 	.word	0xffffffff


	//   ....[92]....
        /*04a4*/ 	.word	0xffffffff


	//   ....[93]....
        /*04a8*/ 	.word	0xffffffff


	//   ....[94]....
        /*04ac*/ 	.word	0xffffffff


	//   ....[95]....
        /*04b0*/ 	.word	0xffffffff


	//   ....[96]....
        /*04b4*/ 	.word	0xffffffff


	//   ....[97]....
        /*04b8*/ 	.word	0xffffffff


	//   ....[98]....
        /*04bc*/ 	.word	0xffffffff


	//   ....[99]....
        /*04c0*/ 	.word	0xffffffff


	//   ....[100]....
        /*04c4*/ 	.word	0xffffffff


	//   ....[101]....
        /*04c8*/ 	.word	0xffffffff


	//   ....[102]....
        /*04cc*/ 	.word	0xffffffff


	//   ....[103]....
        /*04d0*/ 	.word	0xffffffff


	//   ....[104]....
        /*04d4*/ 	.word	0xffffffff


	//   ....[105]....
        /*04d8*/ 	.word	0xffffffff


	//   ....[106]....
        /*04dc*/ 	.word	0xffffffff


	//   ....[107]....
        /*04e0*/ 	.word	0xffffffff


	//   ....[108]....
        /*04e4*/ 	.word	0xffffffff


	//   ....[109]....
        /*04e8*/ 	.word	0xffffffff


	//   ....[110]....
        /*04ec*/ 	.word	0xffffffff


	//   ....[111]....
        /*04f0*/ 	.word	0xffffffff


	//   ....[112]....
        /*04f4*/ 	.word	0xffffffff


	//   ....[113]....
        /*04f8*/ 	.word	0xffffffff


	//   ....[114]....
        /*04fc*/ 	.word	0xffffffff


	//   ....[115]....
        /*0500*/ 	.word	0xffffffff


	//   ....[116]....
        /*0504*/ 	.word	0xffffffff


	//   ....[117]....
        /*0508*/ 	.word	0xffffffff


	//   ....[118]....
        /*050c*/ 	.word	0xffffffff


	//   ....[119]....
        /*0510*/ 	.word	0xffffffff


	//   ....[120]....
        /*0514*/ 	.word	0xffffffff


	//   ....[121]....
        /*0518*/ 	.word	0xffffffff


	//   ....[122]....
        /*051c*/ 	.word	0xffffffff


	//   ....[123]....
        /*0520*/ 	.word	0xffffffff


	//   ....[124]....
        /*0524*/ 	.word	0xffffffff


	//   ....[125]....
        /*0528*/ 	.word	0xffffffff


	//   ....[126]....
        /*052c*/ 	.word	0xffffffff


	//   ....[127]....
        /*0530*/ 	.word	0xffffffff


	//   ....[128]....
        /*0534*/ 	.word	0xffffffff


	//   ....[129]....
        /*0538*/ 	.word	0xffffffff


	//   ....[130]....
        /*053c*/ 	.word	0xffffffff


	//   ....[131]....
        /*0540*/ 	.word	0xffffffff


	//   ....[132]....
        /*0544*/ 	.word	0xffffffff


	//   ....[133]....
        /*0548*/ 	.word	0xffffffff


	//   ....[134]....
        /*054c*/ 	.word	0xffffffff


	//   ....[135]....
        /*0550*/ 	.word	0xffffffff


	//   ....[136]....
        /*0554*/ 	.word	0xffffffff


	//   ....[137]....
        /*0558*/ 	.word	0xffffffff


	//   ....[138]....
        /*055c*/ 	.word	0xffffffff


	//   ....[139]....
        /*0560*/ 	.word	0xffffffff


	//   ....[140]....
        /*0564*/ 	.word	0xffffffff


	//   ....[141]....
        /*0568*/ 	.word	0xffffffff


	//   ....[142]....
        /*056c*/ 	.word	0xffffffff


	//   ....[143]....
        /*0570*/ 	.word	0xffffffff


	//   ....[144]....
        /*0574*/ 	.word	0xffffffff


	//   ....[145]....
        /*0578*/ 	.word	0xffffffff


	//   ....[146]....
        /*057c*/ 	.word	0xffffffff


	//   ....[147]....
        /*0580*/ 	.word	0xffffffff


	//   ....[148]....
        /*0584*/ 	.word	0xffffffff


	//   ....[149]....
        /*0588*/ 	.word	0xffffffff


	//   ....[150]....
        /*058c*/ 	.word	0xffffffff


	//   ....[151]....
        /*0590*/ 	.word	0xffffffff


	//   ....[152]....
        /*0594*/ 	.word	0xffffffff


	//   ....[153]....
        /*0598*/ 	.word	0xffffffff


	//   ....[154]....
        /*059c*/ 	.word	0xffffffff


	//   ....[155]....
        /*05a0*/ 	.word	0xffffffff


	//   ....[156]....
        /*05a4*/ 	.word	0xffffffff


	//   ....[157]....
        /*05a8*/ 	.word	0xffffffff


	//   ....[158]....
        /*05ac*/ 	.word	0xffffffff


	//   ....[159]....
        /*05b0*/ 	.word	0xffffffff


	//   ....[160]....
        /*05b4*/ 	.word	0xffffffff


	//   ....[161]....
        /*05b8*/ 	.word	0xffffffff


	//   ....[162]....
        /*05bc*/ 	.word	0xffffffff


	//   ....[163]....
        /*05c0*/ 	.word	0x0500000f


	//   ....[164]....
        /*05c4*/ 	.word	0x0500000f


	//   ....[165]....
        /*05c8*/ 	.word	0x0500000f


	//   ....[166]....
        /*05cc*/ 	.word	0x0500000f


	//   ....[167]....
        /*05d0*/ 	.word	0x0500000f


	//   ....[168]....
        /*05d4*/ 	.word	0x0500000f


	//   ....[169]....
        /*05d8*/ 	.word	0x0500000f


	//   ....[170]....
        /*05dc*/ 	.word	0x0500000f


	//   ....[171]....
        /*05e0*/ 	.word	0x0500000f


	//   ....[172]....
        /*05e4*/ 	.word	0x0500000f


	//   ....[173]....
        /*05e8*/ 	.word	0x0500000f


	//   ....[174]....
        /*05ec*/ 	.word	0x0500000f


	//   ....[175]....
        /*05f0*/ 	.word	0x0500000f


	//   ....[176]....
        /*05f4*/ 	.word	0x0500000f


	//   ....[177]....
        /*05f8*/ 	.word	0x0500000f


	//   ....[178]....
        /*05fc*/ 	.word	0x0500000f


	//   ....[179]....
        /*0600*/ 	.word	0x0500000f


	//   ....[180]....
        /*0604*/ 	.word	0x0500000f


	//----- nvinfo : EIATTR_COOP_GROUP_INSTR_OFFSETS
	.align		4
.L_547:
        /*0608*/ 	.byte	0x04, 0x28
        /*060a*/ 	.short	(.L_549 - .L_548)


	//   ....[0]....
.L_548:
        /*060c*/ 	.word	0x00000070


	//   ....[1]....
        /*0610*/ 	.word	0x00000140


	//   ....[2]....
        /*0614*/ 	.word	0x00000190


	//   ....[3]....
        /*0618*/ 	.word	0x000003c0


	//   ....[4]....
        /*061c*/ 	.word	0x00000520


	//   ....[5]....
        /*0620*/ 	.word	0x00000640


	//   ....[6]....
        /*0624*/ 	.word	0x000007a0


	//   ....[7]....
        /*0628*/ 	.word	0x00001b40


	//   ....[8]....
        /*062c*/ 	.word	0x00002420


	//   ....[9]....
        /*0630*/ 	.word	0x00002c60


	//   ....[10]....
        /*0634*/ 	.word	0x00002cb0


	//   ....[11]....
        /*0638*/ 	.word	0x00002d50


	//   ....[12]....
        /*063c*/ 	.word	0x000036d0


	//   ....[13]....
        /*0640*/ 	.word	0x000037d0


	//   ....[14]....
        /*0644*/ 	.word	0x00004af0


	//   ....[15]....
        /*0648*/ 	.word	0x00004b10


	//   ....[16]....
        /*064c*/ 	.word	0x000051a0


	//   ....[17]....
        /*0650*/ 	.word	0x000052a0


	//   ....[18]....
        /*0654*/ 	.word	0x00005af0


	//   ....[19]....
        /*0658*/ 	.word	0x00005b70


	//   ....[20]....
        /*065c*/ 	.word	0x00007a30


	//   ....[21]....
        /*0660*/ 	.word	0x00007a40


	//   ....[22]....
        /*0664*/ 	.word	0x00007a70


	//   ....[23]....
        /*0668*/ 	.word	0x00007a80


	//   ....[24]....
        /*066c*/ 	.word	0x00009710


	//   ....[25]....
        /*0670*/ 	.word	0x00009720


	//   ....[26]....
        /*0674*/ 	.word	0x00009750


	//   ....[27]....
        /*0678*/ 	.word	0x00009760


	//   ....[28]....
        /*067c*/ 	.word	0x0000ade0


	//   ....[29]....
        /*0680*/ 	.word	0x0000ae20


	//   ....[30]....
        /*0684*/ 	.word	0x0000ae60


	//   ....[31]....
        /*0688*/ 	.word	0x0000ae90


	//   ....[32]....
        /*068c*/ 	.word	0x0000aec0


	//   ....[33]....
        /*0690*/ 	.word	0x0000aef0


	//   ....[34]....
        /*0694*/ 	.word	0x0000af20


	//   ....[35]....
        /*0698*/ 	.word	0x0000af50


	//   ....[36]....
        /*069c*/ 	.word	0x0000af80


	//   ....[37]....
        /*06a0*/ 	.word	0x0000afb0


	//   ....[38]....
        /*06a4*/ 	.word	0x0000afe0


	//   ....[39]....
        /*06a8*/ 	.word	0x0000b010


	//   ....[40]....
        /*06ac*/ 	.word	0x0000b040


	//   ....[41]....
        /*06b0*/ 	.word	0x0000b070


	//   ....[42]....
        /*06b4*/ 	.word	0x0000b0a0


	//   ....[43]....
        /*06b8*/ 	.word	0x0000b0d0


	//   ....[44]....
        /*06bc*/ 	.word	0x0000b100


	//   ....[45]....
        /*06c0*/ 	.word	0x0000b130


	//   ....[46]....
        /*06c4*/ 	.word	0x0000b160


	//   ....[47]....
        /*06c8*/ 	.word	0x0000b190


	//   ....[48]....
        /*06cc*/ 	.word	0x0000b1c0


	//   ....[49]....
        /*06d0*/ 	.word	0x0000b1f0


	//   ....[50]....
        /*06d4*/ 	.word	0x0000b220


	//   ....[51]....
        /*06d8*/ 	.word	0x0000b250


	//   ....[52]....
        /*06dc*/ 	.word	0x0000b280


	//   ....[53]....
        /*06e0*/ 	.word	0x0000b2b0


	//   ....[54]....
        /*06e4*/ 	.word	0x0000b2e0


	//   ....[55]....
        /*06e8*/ 	.word	0x0000b310


	//   ....[56]....
        /*06ec*/ 	.word	0x0000b340


	//   ....[57]....
        /*06f0*/ 	.word	0x0000b370


	//   ....[58]....
        /*06f4*/ 	.word	0x0000b3a0


	//   ....[59]....
        /*06f8*/ 	.word	0x0000b3d0


	//   ....[60]....
        /*06fc*/ 	.word	0x0000b400


	//   ....[61]....
        /*0700*/ 	.word	0x0000b430


	//   ....[62]....
        /*0704*/ 	.word	0x0000b4b0


	//   ....[63]....
        /*0708*/ 	.word	0x0000b4e0


	//   ....[64]....
        /*070c*/ 	.word	0x0000b510


	//   ....[65]....
        /*0710*/ 	.word	0x0000b530


	//   ....[66]....
        /*0714*/ 	.word	0x0000b540


	//   ....[67]....
        /*0718*/ 	.word	0x0000b550


	//   ....[68]....
        /*071c*/ 	.word	0x0000b560


	//   ....[69]....
        /*0720*/ 	.word	0x0000b570


	//   ....[70]....
        /*0724*/ 	.word	0x0000b590


	//   ....[71]....
        /*0728*/ 	.word	0x0000b5b0


	//   ....[72]....
        /*072c*/ 	.word	0x0000b5c0


	//   ....[73]....
        /*0730*/ 	.word	0x0000b5d0


	//   ....[74]....
        /*0734*/ 	.word	0x0000b5f0


	//   ....[75]....
        /*0738*/ 	.word	0x0000b610


	//   ....[76]....
        /*073c*/ 	.word	0x0000b630


	//   ....[77]....
        /*0740*/ 	.word	0x0000b640


	//   ....[78]....
        /*0744*/ 	.word	0x0000b650


	//   ....[79]....
        /*0748*/ 	.word	0x0000b670


	//   ....[80]....
        /*074c*/ 	.word	0x0000b680


	//   ....[81]....
        /*0750*/ 	.word	0x0000b690


	//   ....[82]....
        /*0754*/ 	.word	0x0000b6a0


	//   ....[83]....
        /*0758*/ 	.word	0x0000b6d0


	//   ....[84]....
        /*075c*/ 	.word	0x0000b6e0


	//   ....[85]....
        /*0760*/ 	.word	0x0000b6f0


	//   ....[86]....
        /*0764*/ 	.word	0x0000b700


	//   ....[87]....
        /*0768*/ 	.word	0x0000b720


	//   ....[88]....
        /*076c*/ 	.word	0x0000b740


	//   ....[89]....
        /*0770*/ 	.word	0x0000b760


	//   ....[90]....
        /*0774*/ 	.word	0x0000b770


	//   ....[91]....
        /*0778*/ 	.word	0x0000b780


	//   ....[92]....
        /*077c*/ 	.word	0x0000bf70


	//   ....[93]....
        /*0780*/ 	.word	0x0000bfb0


	//   ....[94]....
        /*0784*/ 	.word	0x0000bfe0


	//   ....[95]....
        /*0788*/ 	.word	0x0000c010


	//   ....[96]....
        /*078c*/ 	.word	0x0000c8d0


	//   ....[97]....
        /*0790*/ 	.word	0x0000c910


	//   ....[98]....
        /*0794*/ 	.word	0x0000ca80


	//   ....[99]....
        /*0798*/ 	.word	0x0000caa0


	//   ....[100]....
        /*079c*/ 	.word	0x0000cbe0


	//   ....[101]....
        /*07a0*/ 	.word	0x0000cc00


	//   ....[102]....
        /*07a4*/ 	.word	0x0000cd50


	//   ....[103]....
        /*07a8*/ 	.word	0x0000cd70


	//   ....[104]....
        /*07ac*/ 	.word	0x0000d730


	//   ....[105]....
        /*07b0*/ 	.word	0x0000d750


	//   ....[106]....
        /*07b4*/ 	.word	0x0000d890


	//   ....[107]....
        /*07b8*/ 	.word	0x0000d8b0


	//   ....[108]....
        /*07bc*/ 	.word	0x0000d9f0


	//   ....[109]....
        /*07c0*/ 	.word	0x0000da10


	//   ....[110]....
        /*07c4*/ 	.word	0x0000db60


	//   ....[111]....
        /*07c8*/ 	.word	0x0000db80


	//   ....[112]....
        /*07cc*/ 	.word	0x0000dd40


	//   ....[113]....
        /*07d0*/ 	.word	0x0000df20


	//   ....[114]....
        /*07d4*/ 	.word	0x0000df50


	//   ....[115]....
        /*07d8*/ 	.word	0x0000df80


	//   ....[116]....
        /*07dc*/ 	.word	0x0000dfc0


	//   ....[117]....
        /*07e0*/ 	.word	0x0000dff0


	//   ....[118]....
        /*07e4*/ 	.word	0x0000e030


	//   ....[119]....
        /*07e8*/ 	.word	0x0000e1c0


	//   ....[120]....
        /*07ec*/ 	.word	0x0000e1f0


	//   ....[121]....
        /*07f0*/ 	.word	0x0000e220


	//   ....[122]....
        /*07f4*/ 	.word	0x0000e250


	//   ....[123]....
        /*07f8*/ 	.word	0x0000e280


	//   ....[124]....
        /*07fc*/ 	.word	0x0000e2c0


	//   ....[125]....
        /*0800*/ 	.word	0x0000e360


	//   ....[126]....
        /*0804*/ 	.word	0x0000e3f0


	//   ....[127]....
        /*0808*/ 	.word	0x0000e4a0


	//   ....[128]....
        /*080c*/ 	.word	0x0000fb50


	//   ....[129]....
        /*0810*/ 	.word	0x000107f0


	//   ....[130]....
        /*0814*/ 	.word	0x00010800


	//   ....[131]....
        /*0818*/ 	.word	0x00010820


	//   ....[132]....
        /*081c*/ 	.word	0x00010860


	//   ....[133]....
        /*0820*/ 	.word	0x00010970


	//   ....[134]....
        /*0824*/ 	.word	0x00010980


	//   ....[135]....
        /*0828*/ 	.word	0x00010a10


	//   ....[136]....
        /*082c*/ 	.word	0x00010a20


	//   ....[137]....
        /*0830*/ 	.word	0x00010ab0


	//   ....[138]....
        /*0834*/ 	.word	0x00010ac0


	//   ....[139]....
        /*0838*/ 	.word	0x00010b50


	//   ....[140]....
        /*083c*/ 	.word	0x00010b60


	//   ....[141]....
        /*0840*/ 	.word	0x00010bf0


	//   ....[142]....
        /*0844*/ 	.word	0x00010c00


	//   ....[143]....
        /*0848*/ 	.word	0x00010c50


	//   ....[144]....
        /*084c*/ 	.word	0x00010c80


	//   ....[145]....
        /*0850*/ 	.word	0x00013440


	//   ....[146]....
        /*0854*/ 	.word	0x00013450


	//   ....[147]....
        /*0858*/ 	.word	0x00013460


	//   ....[148]....
        /*085c*/ 	.word	0x00013490


	//   ....[149]....
        /*0860*/ 	.word	0x000134c0


	//   ....[150]....
        /*0864*/ 	.word	0x000134f0


	//   ....[151]....
        /*0868*/ 	.word	0x00013520


	//   ....[152]....
        /*086c*/ 	.word	0x00013550


	//   ....[153]....
        /*0870*/ 	.word	0x00013690


	//   ....[154]....
        /*0874*/ 	.word	0x000136d0


	//   ....[155]....
        /*0878*/ 	.word	0x00013700


	//   ....[156]....
        /*087c*/ 	.word	0x00013730


	//   ....[157]....
        /*0880*/ 	.word	0x00013760


	//   ....[158]....
        /*0884*/ 	.word	0x00013790


	//   ....[159]....
        /*0888*/ 	.word	0x00013820


	//   ....[160]....
        /*088c*/ 	.word	0x000138c0


	//   ....[161]....
        /*0890*/ 	.word	0x00013920


	//   ....[162]....
        /*0894*/ 	.word	0x00013fd0


	//   ....[163]....
        /*0898*/ 	.word	0x000145d0


	//   ....[164]....
        /*089c*/ 	.word	0x000147e0


	//   ....[165]....
        /*08a0*/ 	.word	0x00014830


	//   ....[166]....
        /*08a4*/ 	.word	0x00014890


	//   ....[167]....
        /*08a8*/ 	.word	0x00014930


	//   ....[168]....
        /*08ac*/ 	.word	0x000149f0


	//   ....[169]....
        /*08b0*/ 	.word	0x00014b10


	//   ....[170]....
        /*08b4*/ 	.word	0x00014b70


	//   ....[171]....
        /*08b8*/ 	.word	0x00014c70


	//   ....[172]....
        /*08bc*/ 	.word	0x00014cd0


	//   ....[173]....
        /*08c0*/ 	.word	0x00014dd0


	//   ....[174]....
        /*08c4*/ 	.word	0x00014e30


	//   ....[175]....
        /*08c8*/ 	.word	0x00014f30


	//   ....[176]....
        /*08cc*/ 	.word	0x00014f90


	//   ....[177]....
        /*08d0*/ 	.word	0x00015080


	//   ....[178]....
        /*08d4*/ 	.word	0x000150e0


	//   ....[179]....
        /*08d8*/ 	.word	0x000151c0


	//   ....[180]....
        /*08dc*/ 	.word	0x00015510


	//----- nvinfo : EIATTR_REG_RECONFIG
	.align		4
.L_549:
        /*08e0*/ 	.byte	0x01, 0x54
	.zero		2


	//----- nvinfo : EIATTR_SYSCALL_OFFSETS
	.align		4
        /*08e4*/ 	.byte	0x04, 0x46
        /*08e6*/ 	.short	(.L_551 - .L_550)


	//   ....[0]....
.L_550:
        /*08e8*/ 	.word	0x00001d20


	//   ....[1]....
        /*08ec*/ 	.word	0x0000f5c0


	//   ....[2]....
        /*08f0*/ 	.word	0x0000f720


	//   ....[3]....
        /*08f4*/ 	.word	0x0000f880


	//   ....[4]....
        /*08f8*/ 	.word	0x0000f9c0


	//   ....[5]....
        /*08fc*/ 	.word	0x000103f0


	//----- nvinfo : EIATTR_MBARRIER_INSTR_OFFSETS
	.align		4
.L_551:
        /*0900*/ 	.byte	0x04, 0x39
        /*0902*/ 	.short	(.L_553 - .L_552)


	//   ....[0]....
.L_552:
        /*0904*/ 	.word	0x00000270
        /*0908*/ 	.word	0x000000ff
        /*090c*/ 	.word	0x00038800
        /*0910*/ 	.short	0x0100
        /*0912*/ 	.byte	0x08
	.zero		1


	//   ....[1]....
        /*0914*/ 	.word	0x00000280
        /*0918*/ 	.word	0x000000ff
        /*091c*/ 	.word	0x00038820
        /*0920*/ 	.short	0x0100
        /*0922*/ 	.byte	0x08
	.zero		1


	//   ....[2]....
        /*0924*/ 	.word	0x00000370
        /*0928*/ 	.word	0x000000ff
        /*092c*/ 	.word	0x00038830
        /*0930*/ 	.short	0x0100
        /*0932*/ 	.byte	0x08
	.zero		1


	//   ....[3]....
        /*0934*/ 	.word	0x00000380
        /*0938*/ 	.word	0x000000ff
        /*093c*/ 	.word	0x00038840
        /*0940*/ 	.short	0x0100
        /*0942*/ 	.byte	0x08
	.zero		1


	//   ....[4]....
        /*0944*/ 	.word	0x00000390
        /*0948*/ 	.word	0x000000ff
        /*094c*/ 	.word	0x00038838
        /*0950*/ 	.short	0x0100
        /*0952*/ 	.byte	0x08
	.zero		1


	//   ....[5]....
        /*0954*/ 	.word	0x000003a0
        /*0958*/ 	.word	0x000000ff
        /*095c*/ 	.word	0x00038848
        /*0960*/ 	.short	0x0100
        /*0962*/ 	.byte	0x08
	.zero		1


	//   ....[6]....
        /*0964*/ 	.word	0x000004d0
        /*0968*/ 	.word	0x000000ff
        /*096c*/ 	.word	0x00038850
        /*0970*/ 	.short	0x0100
        /*0972*/ 	.byte	0x08
	.zero		1


	//   ....[7]....
        /*0974*/ 	.word	0x000004e0
        /*0978*/ 	.word	0x000000ff
        /*097c*/ 	.word	0x00038860
        /*0980*/ 	.short	0x0100
        /*0982*/ 	.byte	0x08
	.zero		1


	//   ....[8]....
        /*0984*/ 	.word	0x000004f0
        /*0988*/ 	.word	0x000000ff
        /*098c*/ 	.word	0x00038858
        /*0990*/ 	.short	0x0100
        /*0992*/ 	.byte	0x08
	.zero		1


	//   ....[9]....
        /*0994*/ 	.word	0x00000500
        /*0998*/ 	.word	0x000000ff
        /*099c*/ 	.word	0x00038868
        /*09a0*/ 	.short	0x0100
        /*09a2*/ 	.byte	0x08
	.zero		1


	//   ....[10]....
        /*09a4*/ 	.word	0x000005f0
        /*09a8*/ 	.word	0x000000ff
        /*09ac*/ 	.word	0x00038870
        /*09b0*/ 	.short	0x0100
        /*09b2*/ 	.byte	0x06
	.zero		1


	//   ....[11]....
        /*09b4*/ 	.word	0x00000600
        /*09b8*/ 	.word	0x000000ff
        /*09bc*/ 	.word	0x00038880
        /*09c0*/ 	.short	0x0100
        /*09c2*/ 	.byte	0x06
	.zero		1


	//   ....[12]....
        /*09c4*/ 	.word	0x00000610
        /*09c8*/ 	.word	0x000000ff
        /*09cc*/ 	.word	0x00038878
        /*09d0*/ 	.short	0x0100
        /*09d2*/ 	.byte	0x06
	.zero		1


	//   ....[13]....
        /*09d4*/ 	.word	0x00000620
        /*09d8*/ 	.word	0x000000ff
        /*09dc*/ 	.word	0x00038888
        /*09e0*/ 	.short	0x0100
        /*09e2*/ 	.byte	0x06
	.zero		1


	//   ....[14]....
        /*09e4*/ 	.word	0x00000750
        /*09e8*/ 	.word	0x000000ff
        /*09ec*/ 	.word	0x00038890
        /*09f0*/ 	.short	0x0100
        /*09f2*/ 	.byte	0x08
	.zero		1


	//   ....[15]....
        /*09f4*/ 	.word	0x00000760
        /*09f8*/ 	.word	0x000000ff
        /*09fc*/ 	.word	0x000388a0
        /*0a00*/ 	.short	0x0100
        /*0a02*/ 	.byte	0x08
	.zero		1


	//   ....[16]....
        /*0a04*/ 	.word	0x00000770
        /*0a08*/ 	.word	0x000000ff
        /*0a0c*/ 	.word	0x00038898
        /*0a10*/ 	.short	0x0100
        /*0a12*/ 	.byte	0x08
	.zero		1


	//   ....[17]....
        /*0a14*/ 	.word	0x00000780
        /*0a18*/ 	.word	0x000000ff
        /*0a1c*/ 	.word	0x000388a8
        /*0a20*/ 	.short	0x0100
        /*0a22*/ 	.byte	0x08
	.zero		1


	//   ....[18]....
        /*0a24*/ 	.word	0x000008b0
        /*0a28*/ 	.word	0x000000ff
        /*0a2c*/ 	.word	0x000388b0
        /*0a30*/ 	.short	0x0100
        /*0a32*/ 	.byte	0x08
	.zero		1


	//   ....[19]....
        /*0a34*/ 	.word	0x000008c0
        /*0a38*/ 	.word	0x000000ff
        /*0a3c*/ 	.word	0x000388c0
        /*0a40*/ 	.short	0x0100
        /*0a42*/ 	.byte	0x08
	.zero		1


	//   ....[20]....
        /*0a44*/ 	.word	0x000008d0
        /*0a48*/ 	.word	0x000000ff
        /*0a4c*/ 	.word	0x000388b8
        /*0a50*/ 	.short	0x0100
        /*0a52*/ 	.byte	0x08
	.zero		1


	//   ....[21]....
        /*0a54*/ 	.word	0x000008e0
        /*0a58*/ 	.word	0x000000ff
        /*0a5c*/ 	.word	0x000388c8
        /*0a60*/ 	.short	0x0100
        /*0a62*/ 	.byte	0x08
	.zero		1


	//   ....[22]....
        /*0a64*/ 	.word	0x00001da0
        /*0a68*/ 	.word	0x000000ff
        /*0a6c*/ 	.word	0x00038800
        /*0a70*/ 	.short	0x010a
        /*0a72*/ 	.byte	0x29
	.zero		1


	//   ....[23]....
        /*0a74*/ 	.word	0x00001e20
        /*0a78*/ 	.word	0x00000003
        /*0a7c*/ 	.word	0x00038830
        /*0a80*/ 	.short	0x010a
        /*0a82*/ 	.byte	0x3f
	.zero		1


	//   ....[24]....
        /*0a84*/ 	.word	0x00001e80
        /*0a88*/ 	.word	0x00000003
        /*0a8c*/ 	.word	0x00038830
        /*0a90*/ 	.short	0x010a
        /*0a92*/ 	.byte	0x3f
	.zero		1


	//   ....[25]....
        /*0a94*/ 	.word	0x000026e0
        /*0a98*/ 	.word	0x00000003
        /*0a9c*/ 	.word	0x00000000
        /*0aa0*/ 	.short	0x0101
        /*0aa2*/ 	.byte	0x3f
	.zero		1


	//   ....[26]....
        /*0aa4*/ 	.word	0x000044d0
        /*0aa8*/ 	.word	0x000000ff
        /*0aac*/ 	.word	0x00038830
        /*0ab0*/ 	.short	0x010a
        /*0ab2*/ 	.byte	0x06
	.zero		1


	//   ....[27]....
        /*0ab4*/ 	.word	0x00004510
        /*0ab8*/ 	.word	0x000000ff
        /*0abc*/ 	.word	0x00038830
        /*0ac0*/ 	.short	0x010a
        /*0ac2*/ 	.byte	0x06
	.zero		1


	//   ....[28]....
        /*0ac4*/ 	.word	0x00004880
        /*0ac8*/ 	.word	0x000000ff
        /*0acc*/ 	.word	0x00038850
        /*0ad0*/ 	.short	0x010a
        /*0ad2*/ 	.byte	0x06
	.zero		1


	//   ....[29]....
        /*0ad4*/ 	.word	0x000048c0
        /*0ad8*/ 	.word	0x000000ff
        /*0adc*/ 	.word	0x00038850
        /*0ae0*/ 	.short	0x010a
        /*0ae2*/ 	.byte	0x06
	.zero		1


	//   ....[30]....
        /*0ae4*/ 	.word	0x000062f0
        /*0ae8*/ 	.word	0x00000003
        /*0aec*/ 	.word	0x00000000
        /*0af0*/ 	.short	0x0101
        /*0af2*/ 	.byte	0x3f
	.zero		1


	//   ....[31]....
        /*0af4*/ 	.word	0x000066f0
        /*0af8*/ 	.word	0x000000ff
        /*0afc*/ 	.word	0x00000000
        /*0b00*/ 	.short	0x0101
        /*0b02*/ 	.byte	0x06
	.zero		1


	//   ....[32]....
        /*0b04*/ 	.word	0x00007190
        /*0b08*/ 	.word	0x000000ff
        /*0b0c*/ 	.word	0x00038830
        /*0b10*/ 	.short	0x010a
        /*0b12*/ 	.byte	0x06
	.zero		1


	//   ....[33]....
        /*0b14*/ 	.word	0x000071d0
        /*0b18*/ 	.word	0x000000ff
        /*0b1c*/ 	.word	0x00038830
        /*0b20*/ 	.short	0x010a
        /*0b22*/ 	.byte	0x06
	.zero		1


	//   ....[34]....
        /*0b24*/ 	.word	0x00007510
        /*0b28*/ 	.word	0x000000ff
        /*0b2c*/ 	.word	0x00038850
        /*0b30*/ 	.short	0x010a
        /*0b32*/ 	.byte	0x06
	.zero		1


	//   ....[35]....
        /*0b34*/ 	.word	0x00007550
        /*0b38*/ 	.word	0x000000ff
        /*0b3c*/ 	.word	0x00038850
        /*0b40*/ 	.short	0x010a
        /*0b42*/ 	.byte	0x06
	.zero		1


	//   ....[36]....
        /*0b44*/ 	.word	0x00008800
        /*0b48*/ 	.word	0x00000003
        /*0b4c*/ 	.word	0x00000000
        /*0b50*/ 	.short	0x0101
        /*0b52*/ 	.byte	0x3f
	.zero		1


	//   ....[37]....
        /*0b54*/ 	.word	0x000089f0
        /*0b58*/ 	.word	0x000000ff
        /*0b5c*/ 	.word	0x00000000
        /*0b60*/ 	.short	0x0101
        /*0b62*/ 	.byte	0x06
	.zero		1


	//   ....[38]....
        /*0b64*/ 	.word	0x000093f0
        /*0b68*/ 	.word	0x000000ff
        /*0b6c*/ 	.word	0x00038850
        /*0b70*/ 	.short	0x010a
        /*0b72*/ 	.byte	0x10
	.zero		1


	//   ....[39]....
        /*0b74*/ 	.word	0x00009430
        /*0b78*/ 	.word	0x000000ff
        /*0b7c*/ 	.word	0x00038850
        /*0b80*/ 	.short	0x010a
        /*0b82*/ 	.byte	0x10
	.zero		1


	//   ....[40]....
        /*0b84*/ 	.word	0x00009b70
        /*0b88*/ 	.word	0x000000ff
        /*0b8c*/ 	.word	0x00000000
        /*0b90*/ 	.short	0x0101
        /*0b92*/ 	.byte	0x04
	.zero		1


	//   ....[41]....
        /*0b94*/ 	.word	0x0000c8c0
        /*0b98*/ 	.word	0x00000000
        /*0b9c*/ 	.word	0x00000000
        /*0ba0*/ 	.short	0x0101
        /*0ba2*/ 	.byte	0x3f
	.zero		1


	//   ....[42]....
        /*0ba4*/ 	.word	0x0000fdb0
        /*0ba8*/ 	.word	0x00000002
        /*0bac*/ 	.word	0x00038880
        /*0bb0*/ 	.short	0x010a
        /*0bb2*/ 	.byte	0x3f
	.zero		1


	//   ....[43]....
        /*0bb4*/ 	.word	0x0000ffc0
        /*0bb8*/ 	.word	0x00000002
        /*0bbc*/ 	.word	0x00038840
        /*0bc0*/ 	.short	0x010a
        /*0bc2*/ 	.byte	0x3f
	.zero		1


	//   ....[44]....
        /*0bc4*/ 	.word	0x00010d50
        /*0bc8*/ 	.word	0x00000011
        /*0bcc*/ 	.word	0x00038800
        /*0bd0*/ 	.short	0x0107
        /*0bd2*/ 	.byte	0x3f
	.zero		1


	//   ....[45]....
        /*0bd4*/ 	.word	0x00010e50
        /*0bd8*/ 	.word	0x00000011
        /*0bdc*/ 	.word	0x00038800
        /*0be0*/ 	.short	0x0101
        /*0be2*/ 	.byte	0x3f
	.zero		1


	//   ....[46]....
        /*0be4*/ 	.word	0x00010e70
        /*0be8*/ 	.word	0x00000011
        /*0bec*/ 	.word	0x00038820
        /*0bf0*/ 	.short	0x010a
        /*0bf2*/ 	.byte	0x3f
	.zero		1


	//   ....[47]....
        /*0bf4*/ 	.word	0x00011170
        /*0bf8*/ 	.word	0x00000006
        /*0bfc*/ 	.word	0x00038880
        /*0c00*/ 	.short	0x010a
        /*0c02*/ 	.byte	0x3f
	.zero		1


	//   ....[48]....
        /*0c04*/ 	.word	0x000114d0
        /*0c08*/ 	.word	0x00000006
        /*0c0c*/ 	.word	0x00038840
        /*0c10*/ 	.short	0x010a
        /*0c12*/ 	.byte	0x3f
	.zero		1


	//   ....[49]....
        /*0c14*/ 	.word	0x00011890
        /*0c18*/ 	.word	0x00000013
        /*0c1c*/ 	.word	0x00038870
        /*0c20*/ 	.short	0x010a
        /*0c22*/ 	.byte	0x3f
	.zero		1


	//   ....[50]....
        /*0c24*/ 	.word	0x00011900
        /*0c28*/ 	.word	0x00000013
        /*0c2c*/ 	.word	0x00038860
        /*0c30*/ 	.short	0x010a
        /*0c32*/ 	.byte	0x3f
	.zero		1


	//   ....[51]....
        /*0c34*/ 	.word	0x00012390
        /*0c38*/ 	.word	0x00000013
        /*0c3c*/ 	.word	0x00038850
        /*0c40*/ 	.short	0x0101
        /*0c42*/ 	.byte	0x3f
	.zero		1


	//   ....[52]....
        /*0c44*/ 	.word	0x00012410
        /*0c48*/ 	.word	0x00000013
        /*0c4c*/ 	.word	0x00000000
        /*0c50*/ 	.short	0x0101
        /*0c52*/ 	.byte	0x3f
	.zero		1


	//   ....[53]....
        /*0c54*/ 	.word	0x00012640
        /*0c58*/ 	.word	0x00000002
        /*0c5c*/ 	.word	0x00038870
        /*0c60*/ 	.short	0x010a
        /*0c62*/ 	.byte	0x3f
	.zero		1


	//   ....[54]....
        /*0c64*/ 	.word	0x000126b0
        /*0c68*/ 	.word	0x00000002
        /*0c6c*/ 	.word	0x00038860
        /*0c70*/ 	.short	0x010a
        /*0c72*/ 	.byte	0x3f
	.zero		1


	//   ....[55]....
        /*0c74*/ 	.word	0x00013140
        /*0c78*/ 	.word	0x00000002
        /*0c7c*/ 	.word	0x00038850
        /*0c80*/ 	.short	0x0101
        /*0c82*/ 	.byte	0x3f
	.zero		1


	//   ....[56]....
        /*0c84*/ 	.word	0x00013190
        /*0c88*/ 	.word	0x00000002
        /*0c8c*/ 	.word	0x00000000
        /*0c90*/ 	.short	0x0101
        /*0c92*/ 	.byte	0x3f
	.zero		1


	//   ....[57]....
        /*0c94*/ 	.word	0x00013f50
        /*0c98*/ 	.word	0x00000000
        /*0c9c*/ 	.word	0x00038820
        /*0ca0*/ 	.short	0x010a
        /*0ca2*/ 	.byte	0x3f
	.zero		1


	//   ....[58]....
        /*0ca4*/ 	.word	0x00014110
        /*0ca8*/ 	.word	0x00000006
        /*0cac*/ 	.word	0x00000000
        /*0cb0*/ 	.short	0x010a
        /*0cb2*/ 	.byte	0x3f
	.zero		1


	//   ....[59]....
        /*0cb4*/ 	.word	0x00014180
        /*0cb8*/ 	.word	0x00000007
        /*0cbc*/ 	.word	0x00000000
        /*0cc0*/ 	.short	0x010a
        /*0cc2*/ 	.byte	0x3f
	.zero		1


	//   ....[60]....
        /*0cc4*/ 	.word	0x000141e0
        /*0cc8*/ 	.word	0x00000004
        /*0ccc*/ 	.word	0x00038860
        /*0cd0*/ 	.short	0x010a
        /*0cd2*/ 	.byte	0x3f
	.zero		1


	//   ....[61]....
        /*0cd4*/ 	.word	0x00014230
        /*0cd8*/ 	.word	0x00000003
        /*0cdc*/ 	.word	0x00038860
        /*0ce0*/ 	.short	0x010a
        /*0ce2*/ 	.byte	0x3f
	.zero		1


	//   ....[62]....
        /*0ce4*/ 	.word	0x00014270
        /*0ce8*/ 	.word	0x00000004
        /*0cec*/ 	.word	0x00038880
        /*0cf0*/ 	.short	0x010a
        /*0cf2*/ 	.byte	0x3f
	.zero		1


	//   ....[63]....
        /*0cf4*/ 	.word	0x00014290
        /*0cf8*/ 	.word	0x00000003
        /*0cfc*/ 	.word	0x00038880
        /*0d00*/ 	.short	0x010a
        /*0d02*/ 	.byte	0x3f
	.zero		1


	//   ....[64]....
        /*0d04*/ 	.word	0x00014300
        /*0d08*/ 	.word	0x00000003
        /*0d0c*/ 	.word	0x00038800
        /*0d10*/ 	.short	0x010a
        /*0d12*/ 	.byte	0x3f
	.zero		1


	//   ....[65]....
        /*0d14*/ 	.word	0x00014350
        /*0d18*/ 	.word	0x00000003
        /*0d1c*/ 	.word	0x00038830
        /*0d20*/ 	.short	0x010a
        /*0d22*/ 	.byte	0x3f
	.zero		1


	//   ....[66]....
        /*0d24*/ 	.word	0x000143b0
        /*0d28*/ 	.word	0x00000007
        /*0d2c*/ 	.word	0x00038830
        /*0d30*/ 	.short	0x010a
        /*0d32*/ 	.byte	0x3f
	.zero		1


	//   ....[67]....
        /*0d34*/ 	.word	0x00014410
        /*0d38*/ 	.word	0x00000007
        /*0d3c*/ 	.word	0x00038850
        /*0d40*/ 	.short	0x010a
        /*0d42*/ 	.byte	0x3f
	.zero		1


	//   ....[68]....
        /*0d44*/ 	.word	0x00014470
        /*0d48*/ 	.word	0x00000009
        /*0d4c*/ 	.word	0x00038830
        /*0d50*/ 	.short	0x010a
        /*0d52*/ 	.byte	0x3f
	.zero		1


	//   ....[69]....
        /*0d54*/ 	.word	0x000144d0
        /*0d58*/ 	.word	0x00000009
        /*0d5c*/ 	.word	0x00038850
        /*0d60*/ 	.short	0x010a
        /*0d62*/ 	.byte	0x3f
	.zero		1


	//   ....[70]....
        /*0d64*/ 	.word	0x00014530
        /*0d68*/ 	.word	0x00000006
        /*0d6c*/ 	.word	0x00038850
        /*0d70*/ 	.short	0x010a
        /*0d72*/ 	.byte	0x3f
	.zero		1


	//   ....[71]....
        /*0d74*/ 	.word	0x00014680
        /*0d78*/ 	.word	0x00000002
        /*0d7c*/ 	.word	0x00038880
        /*0d80*/ 	.short	0x010a
        /*0d82*/ 	.byte	0x3f
	.zero		1


	//   ....[72]....
        /*0d84*/ 	.word	0x000146d0
        /*0d88*/ 	.word	0x00000002
        /*0d8c*/ 	.word	0x00038840
        /*0d90*/ 	.short	0x010a
        /*0d92*/ 	.byte	0x3f
	.zero		1


	//   ....[73]....
        /*0d94*/ 	.word	0x00015200
        /*0d98*/ 	.word	0x00000011
        /*0d9c*/ 	.word	0x00038820
        /*0da0*/ 	.short	0x010a
        /*0da2*/ 	.byte	0x3f
	.zero		1


	//   ....[74]....
        /*0da4*/ 	.word	0x00015250
        /*0da8*/ 	.word	0x00000006
        /*0dac*/ 	.word	0x00038880
        /*0db0*/ 	.short	0x010a
        /*0db2*/ 	.byte	0x3f
	.zero		1


	//   ....[75]....
        /*0db4*/ 	.word	0x000152a0
        /*0db8*/ 	.word	0x00000006
        /*0dbc*/ 	.word	0x00038840
        /*0dc0*/ 	.short	0x010a
        /*0dc2*/ 	.byte	0x3f
	.zero		1


	//   ....[76]....
        /*0dc4*/ 	.word	0x000152f0
        /*0dc8*/ 	.word	0x00000013
        /*0dcc*/ 	.word	0x00038870
        /*0dd0*/ 	.short	0x010a
        /*0dd2*/ 	.byte	0x3f
	.zero		1


	//   ....[77]....
        /*0dd4*/ 	.word	0x00015340
        /*0dd8*/ 	.word	0x00000013
        /*0ddc*/ 	.word	0x00038860
        /*0de0*/ 	.short	0x010a
        /*0de2*/ 	.byte	0x3f
	.zero		1


	//   ....[78]....
        /*0de4*/ 	.word	0x00015390
        /*0de8*/ 	.word	0x00000002
        /*0dec*/ 	.word	0x00038870
        /*0df0*/ 	.short	0x010a
        /*0df2*/ 	.byte	0x3f
	.zero		1


	//   ....[79]....
        /*0df4*/ 	.word	0x000153e0
        /*0df8*/ 	.word	0x00000002
        /*0dfc*/ 	.word	0x00038860
        /*0e00*/ 	.short	0x010a
        /*0e02*/ 	.byte	0x3f
	.zero		1


	//   ....[80]....
        /*0e04*/ 	.word	0x00015430
        /*0e08*/ 	.word	0x00000000
        /*0e0c*/ 	.word	0x00038820
        /*0e10*/ 	.short	0x010a
        /*0e12*/ 	.byte	0x3f
	.zero		1


	//   ....[81]....
        /*0e14*/ 	.word	0x000155d0
        /*0e18*/ 	.word	0x00000006
        /*0e1c*/ 	.word	0x00000000
        /*0e20*/ 	.short	0x010a
        /*0e22*/ 	.byte	0x3f
	.zero		1


	//   ....[82]....
        /*0e24*/ 	.word	0x00015620
        /*0e28*/ 	.word	0x00000007
        /*0e2c*/ 	.word	0x00000000
        /*0e30*/ 	.short	0x010a
        /*0e32*/ 	.byte	0x3f
	.zero		1


	//   ....[83]....
        /*0e34*/ 	.word	0x00015670
        /*0e38*/ 	.word	0x00000004
        /*0e3c*/ 	.word	0x00038860
        /*0e40*/ 	.short	0x010a
        /*0e42*/ 	.byte	0x3f
	.zero		1


	//   ....[84]....
        /*0e44*/ 	.word	0x000156c0
        /*0e48*/ 	.word	0x00000003
        /*0e4c*/ 	.word	0x00038860
        /*0e50*/ 	.short	0x010a
        /*0e52*/ 	.byte	0x3f
	.zero		1


	//   ....[85]....
        /*0e54*/ 	.word	0x00015710
        /*0e58*/ 	.word	0x00000004
        /*0e5c*/ 	.word	0x00038880
        /*0e60*/ 	.short	0x010a
        /*0e62*/ 	.byte	0x3f
	.zero		1


	//----- nvinfo : EIATTR_NUM_MBARRIERS
	.align		4
.L_553:
        /*0e64*/ 	.byte	0x03, 0x38
        /*0e66*/ 	.short	0x0016


	//----- nvinfo : EIATTR_EXIT_INSTR_OFFSETS
	.align		4
        /*0e68*/ 	.byte	0x04, 0x1c
        /*0e6a*/ 	.short	(.L_555 - .L_554)


	//   ....[0]....
.L_554:
        /*0e6c*/ 	.word	0x00000a80


	//   ....[1]....
        /*0e70*/ 	.word	0x0000dcf0


	//   ....[2]....
        /*0e74*/ 	.word	0x000142e0


	//----- nvinfo : EIATTR_MAX_THREADS
	.align		4
.L_555:
        /*0e78*/ 	.byte	0x04, 0x05
        /*0e7a*/ 	.short	(.L_557 - .L_556)
.L_556:
        /*0e7c*/ 	.word	0x00000180
        /*0e80*/ 	.word	0x00000001
        /*0e84*/ 	.word	0x00000001


	//----- nvinfo : EIATTR_CRS_STACK_SIZE
	.align		4
.L_557:
        /*0e88*/ 	.byte	0x04, 0x1e
        /*0e8a*/ 	.short	(.L_559 - .L_558)
.L_558:
        /*0e8c*/ 	.word	0x00000000


	//----- nvinfo : EIATTR_CBANK_PARAM_SIZE
	.align		4
.L_559:
        /*0e90*/ 	.byte	0x03, 0x19
        /*0e92*/ 	.short	0x0af0


	//----- nvinfo : EIATTR_PARAM_CBANK
	.align		4
        /*0e94*/ 	.byte	0x04, 0x0a
        /*0e96*/ 	.short	(.L_561 - .L_560)
	.align		4
.L_560:
        /*0e98*/ 	.word	index@(.nv.constant0._ZN7cutlass13device_kernelIN5flash11enable_sm90INS1_16FlashAttnFwdSm90INS1_25CollectiveMainloopFwdSm90ILi2EN4cute5tupleIJNS5_1CILi1EEES8_S8_EEENS6_IJNS7_ILi128EEESA_NS7_ILi256EEEEEELi256ENS_12float_e4m3_tEfNS_4arch4Sm90ELb1ELb0ELb0ELb1ELb0ELb0ELb0ELb1ELb1ELb1ELb0ELb0EEENS1_21CollectiveEpilogueFwdINS6_IJSA_SB_SA_EEES9_NS_10bfloat16_tESF_Li256ELb1ELb1ELb0ELb1EEENS1_36VarlenDynamicPersistentTileSchedulerILi128ELi128ELi256ELi128ELb0ELb1ELb1ELb1ELb1ELb1EEEEEEEEEvNT_6ParamsE)
        /*0e9c*/ 	.short	0x0210
        /*0e9e*/ 	.short	0x0af0


	//----- nvinfo : EIATTR_SW_WAR
	.align		4
.L_561:
        /*0ea0*/ 	.byte	0x04, 0x36
        /*0ea2*/ 	.short	(.L_563 - .L_562)
.L_562:
        /*0ea4*/ 	.word	0x00000008
.L_563:


//--------------------- .nv.info._ZN7cutlass13device_kernelIN5flash11enable_sm90INS1_16FlashAttnFwdSm90INS1_25CollectiveMainloopFwdSm90ILi2EN4cute5tupleIJNS5_1CILi1EEES8_S8_EEENS6_IJNS7_ILi128EEESA_NS7_ILi256EEEEEELi256ENS_12float_e4m3_tEfNS_4arch4Sm90ELb1ELb0ELb0ELb1ELb0ELb1ELb0ELb1ELb1ELb1ELb0ELb0EEENS1_21CollectiveEpilogueFwdINS6_IJSA_SB_SA_EEES9_NS_10bfloat16_tESF_Li256ELb1ELb1ELb0ELb1EEENS1_36VarlenDynamicPersistentTileSchedulerILi128ELi128ELi256ELi128ELb0ELb1ELb1ELb1ELb1ELb1EEEEEEEEEvNT_6ParamsE --------------------------
	.section	.nv.info._ZN7cutlass13device_kernelIN5flash11enable_sm90INS1_16FlashAttnFwdSm90INS1_25CollectiveMainloopFwdSm90ILi2EN4cute5tupleIJNS5_1CILi1EEES8_S8_EEENS6_IJNS7_ILi128EEESA_NS7_ILi256EEEEEELi256ENS_12float_e4m3_tEfNS_4arch4Sm90ELb1ELb0ELb0ELb1ELb0ELb1ELb0ELb1ELb1ELb1ELb0ELb0EEENS1_21CollectiveEpilogueFwdINS6_IJSA_SB_SA_EEES9_NS_10bfloat16_tESF_Li256ELb1ELb1ELb0ELb1EEENS1_36VarlenDynamicPersistentTileSchedulerILi128ELi128ELi256ELi128ELb0ELb1ELb1ELb1ELb1ELb1EEEEEEEEEvNT_6ParamsE,"",@"SHT_CUDA_INFO"
	.sectionflags	@""
	.align	4


	//----- nvinfo : EIATTR_CUDA_API_VERSION
	.align		4
        /*0000*/ 	.byte	0x04, 0x37
        /*0002*/ 	.short	(.L_565 - .L_564)
.L_564:
        /*0004*/ 	.word	0x00000082


	//----- nvinfo : EIATTR_KPARAM_INFO
	.align		4
.L_565:
        /*0008*/ 	.byte	0x04, 0x17
        /*000a*/ 	.short	(.L_567 - .L_566)
.L_566:
        /*000c*/ 	.word	0x00000000
        /*0010*/ 	.short	0x0000
        /*0012*/ 	.short	0x0070
        /*0014*/ 	.byte	0x00, 0xf0, 0x01, 0x2a


	//----- nvinfo : EIATTR_SPARSE_MMA_MASK
	.align		4
.L_567:
        /*0018*/ 	.byte	0x03, 0x50
        /*001a*/ 	.short	0x0000


	//----- nvinfo : EIATTR_MAXREG_COUNT
	.align		4
        /*001c*/ 	.byte	0x03, 0x1b
        /*001e*/ 	.short	0x00a8


	//----- nvinfo : EIATTR_NUM_BARRIERS
	.align		4
        /*0020*/ 	.byte	0x02, 0x4c
        /*0022*/ 	.byte	0x10
	.zero		1


	//----- nvinfo : EIATTR_EXTERNS
	.align		4
        /*0024*/ 	.byte	0x04, 0x0f
        /*0026*/ 	.short	(.L_569 - .L_568)


	//   ....[0]....
	.align		4
.L_568:
        /*0028*/ 	.word	index@(__assertfail)


	//----- nvinfo : EIATTR_ANNOTATIONS
	.align		4
.L_569:
        /*002c*/ 	.byte	0x04, 0x55
        /*002e*/ 	.short	(.L_571 - .L_570)


	//   ....[0]....
.L_570:
        /* <DEDUP_REMOVED lines=126> */


	//----- nvinfo : EIATTR_MERCURY_ISA_VERSION
	.align		4
.L_571:
        /*07f8*/ 	.byte	0x03, 0x5f
        /*07fa*/ 	.short	0x0101


	//----- nvinfo : EIATTR_UNUSED_LOAD_BYTE_OFFSET
	.align		4
        /*07fc*/ 	.byte	0x04, 0x44
        /*07fe*/ 	.short	(.L_573 - .L_572)


	//   ....[0]....
.L_572:
        /*0800*/ 	.word	0x00000ad0
        /*0804*/ 	.word	0x0000fff0


	//   ....[1]....
        /*0808*/ 	.word	0x0001f1b0
        /*080c*/ 	.word	0x0000fff0


	//----- nvinfo : EIATTR_INT_WARP_WIDE_INSTR_OFFSETS
	.align		4
.L_573:
        /*0810*/ 	.byte	0x04, 0x31
        /*0812*/ 	.short	(.L_575 - .L_574)


	//   ....[0]....
.L_574:
        /*0814*/ 	.word	0x00000190


	//   ....[1]....
        /*0818*/ 	.word	0x000001d0


	//   ....[2]....
        /*081c*/ 	.word	0x00000240


	//   ....[3]....
        /*0820*/ 	.word	0x000257e0


	//   ....[4]....
        /*0824*/ 	.word	0x00025840


	//   ....[5]....
        /*0828*/ 	.word	0x00028d00


	//   ....[6]....
        /*082c*/ 	.word	0x00028d60


	//----- nvinfo : EIATTR_COOP_GROUP_MASK_REGIDS
	.align		4
.L_575:
        /*0830*/ 	.byte	0x04, 0x29
        /*0832*/ 	.short	(.L_577 - .L_576)


	//   ....[0]....
.L_576:
        /*0834*/ 	.word	0xffffffff


	//   ....[1]....
        /*0838*/ 	.word	0xffffffff


	//   ....[2]....
        /*083c*/ 	.word	0xffffffff


	//   ....[3]....
        /*0840*/ 	.word	0xffffffff


	//   ....[4]....
        /*0844*/ 	.word	0xffffffff


	//   ....[5]....
        /*0848*/ 	.word	0xffffffff


	//   ....[6]....
        /*084c*/ 	.word	0xffffffff


	//   ....[7]....
        /*0850*/ 	.word	0xffffffff


	//   ....[8]....
        /*0854*/ 	.word	0xffffffff


	//   ....[9]....
        /*0858*/ 	.word	0xffffffff


	//   ....[10]....
        /*085c*/ 	.word	0xffffffff


	//   ....[11]....
        /*0860*/ 	.word	0xffffffff


	//   ....[12]....
        /*0864*/ 	.word	0xffffffff


	//   ....[13]....
        /*0868*/ 	.word	0xffffffff


	//   ....[14]....
        /*086c*/ 	.word	0xffffffff


	//   ....[15]....
        /*0870*/ 	.word	0xffffffff


	//   ....[16]....
        /*0874*/ 	.word	0xffffffff


	//   ....[17]....
        /*0878*/ 	.word	0xffffffff


	//   ....[18]....
        /*087c*/ 	.word	0xffffffff


	//   ....[19]....
        /*0880*/ 	.word	0xffffffff


	//   ....[20]....
        /*0884*/ 	.word	0xffffffff


	//   ....[21]....
        /*0888*/ 	.word	0xffffffff


	//   ....[22]....
        /*088c*/ 	.word	0xffffffff


	//   ....[23]....
        /*0890*/ 	.word	0xffffffff


	//   ....[24]....
        /*0894*/ 	.word	0xffffffff


	//   ....[25]....
        /*0898*/ 	.word	0xffffffff


	//   ....[26]....
        /*089c*/ 	.word	0xffffffff


	//   ....[27]....
        /*08a0*/ 	.word	0xffffffff


	//   ....[28]....
        /*08a4*/ 	.word	0xffffffff


	//   ....[29]....
        /*08a8*/ 	.word	0xffffffff


	//   ....[30]....
        /*08ac*/ 	.word	0xffffffff


	//   ....[31]....
        /*08b0*/ 	.word	0xffffffff


	//   ....[32]....
        /*08b4*/ 	.word	0xffffffff


	//   ....[33]....
        /*08b8*/ 	.word	0xffffffff


	//   ....[34]....
        /*08bc*/ 	.word	0xffffffff


	//   ....[35]....
        /*08c0*/ 	.word	0xffffffff


	//   ....[36]....
        /*08c4*/ 	.word	0xffffffff


	//   ....[37]....
        /*08c8*/ 	.word	0xffffffff


	//   ....[38]....
        /*08cc*/ 	.word	0xffffffff


	//   ....[39]....
        /*08d0*/ 	.word	0xffffffff


	//   ....[40]....
        /*08d4*/ 	.word	0xffffffff


	//   ....[41]....
        /*08d8*/ 	.word	0xffffffff


	//   ....[42]....
        /*08dc*/ 	.word	0xffffffff


	//   ....[43]....
        /*08e0*/ 	.word	0xffffffff


	//   ....[44]....
        /*08e4*/ 	.word	0xffffffff


	//   ....[45]....
        /*08e8*/ 	.word	0xffffffff


	//   ....[46]....
        /*08ec*/ 	.word	0xffffffff


	//   ....[47]....
        /*08f0*/ 	.word	0xffffffff


	//   ....[48]....
        /*08f4*/ 	.word	0xffffffff


	//   ....[49]....
        /*08f8*/ 	.word	0xffffffff


	//   ....[50]....
        /*08fc*/ 	.word	0xffffffff


	//   ....[51]....
        /*0900*/ 	.word	0xffffffff


	//   ....[52]....
        /*0904*/ 	.word	0xffffffff


	//   ....[53]....
        /*0908*/ 	.word	0xffffffff


	//   ....[54]....
        /*090c*/ 	.word	0xffffffff


	//   ....[55]....
        /*0910*/ 	.word	0xffffffff


	//   ....[56]....
        /*0914*/ 	.word	0xffffffff


	//   ....[57]....
        /*0918*/ 	.word	0xffffffff


	//   ....[58]....
        /*091c*/ 	.word	0xffffffff


	//   ....[59]....
        /*0920*/ 	.word	0xffffffff


	//   ....[60]....
        /*0924*/ 	.word	0xffffffff


	//   ....[61]....
        /*0928*/ 	.word	0xffffffff


	//   ....[62]....
        /*092c*/ 	.word	0xffffffff


	//   ....[63]....
        /*0930*/ 	.word	0xffffffff


	//   ....[64]....
        /*0934*/ 	.word	0xffffffff


	//   ....[65]....
        /*0938*/ 	.word	0xffffffff


	//   ....[66]....
        /*093c*/ 	.word	0xffffffff


	//   ....[67]....
        /*0940*/ 	.word	0xffffffff


	//   ....[68]....
        /*0944*/ 	.word	0xffffffff


	//   ....[69]....
        /*0948*/ 	.word	0xffffffff


	//   ....[70]....
        /*094c*/ 	.word	0xffffffff


	//   ....[71]....
        /*0950*/ 	.word	0xffffffff


	//   ....[72]....
        /*0954*/ 	.word	0xffffffff


	//   ....[73]....
        /*0958*/ 	.word	0xffffffff


	//   ....[74]....
        /*095c*/ 	.word	0xffffffff


	//   ....[75]....
        /*0960*/ 	.word	0xffffffff


	//   ....[76]....
        /*0964*/ 	.word	0xffffffff


	//   ....[77]....
        /*0968*/ 	.word	0xffffffff


	//   ....[78]....
        /*096c*/ 	.word	0xffffffff


	//   ....[79]....
        /*0970*/ 	.word	0xffffffff


	//   ....[80]....
        /*0974*/ 	.word	0xffffffff


	//   ....[81]....
        /*0978*/ 	.word	0xffffffff


	//   ....[82]....
        /*097c*/ 	.word	0xffffffff


	//   ....[83]....
        /*0980*/ 	.word	0xffffffff


	//   ....[84]....
        /*0984*/ 	.word	0xffffffff


	//   ....[85]....
        /*0988*/ 	.word	0xffffffff


	//   ....[86]....
        /*098c*/ 	.word	0xffffffff


	//   ....[87]....
        /*0990*/ 	.word	0xffffffff


	//   ....[88]....
        /*0994*/ 	.word	0xffffffff


	//   ....[89]....
        /*0998*/ 	.word	0xffffffff


	//   ....[90]....
        /*099c*/ 	.word	0xffffffff


	//   ....[91]....
        /*09a0*/ 	.word	0xffffffff


	//   ....[92]....
        /*09a4*/ 	.word	0xffffffff


	//   ....[93]....
        /*09a8*/ 	.word	0xffffffff


	//   ....[94]....
        /*09ac*/ 	.word	0xffffffff


	//   ....[95]....
        /*09b0*/ 	.word	0xffffffff


	//   ....[96]....
        /*09b4*/ 	.word	0xffffffff


	//   ....[97]....
        /*09b8*/ 	.word	0xffffffff


	//   ....[98]....
        /*09bc*/ 	.word	0xffffffff


	//   ....[99]....
        /*09c0*/ 	.word	0xffffffff


	//   ....[100]....
        /*09c4*/ 	.word	0xffffffff


	//   ....[101]....
        /*09c8*/ 	.word	0xffffffff


	//   ....[102]....
        /*09cc*/ 	.word	0xffffffff


	//   ....[103]....
        /*09d0*/ 	.word	0xffffffff


	//   ....[104]....
        /*09d4*/ 	.word	0xffffffff


	//   ....[105]....
        /*09d8*/ 	.word	0xffffffff


	//   ....[106]....
        /*09dc*/ 	.word	0xffffffff


	//   ....[107]....
        /*09e0*/ 	.word	0xffffffff


	//   ....[108]....
        /*09e4*/ 	.word	0xffffffff


	//   ....[109]....
        /*09e8*/ 	.word	0xffffffff


	//   ....[110]....
        /*09ec*/ 	.word	0xffffffff


	//   ....[111]....
        /*09f0*/ 	.word	0xffffffff


	//   ....[112]....
        /*09f4*/ 	.word	0xffffffff


	//   ....[113]....
        /*09f8*/ 	.word	0xffffffff


	//   ....[114]....
        /*09fc*/ 	.word	0xffffffff


	//   ....[115]....
        /*0a00*/ 	.word	0xffffffff


	//   ....[116]....
        /*0a04*/ 	.word	0xffffffff


	//   ....[117]....
        /*0a08*/ 	.word	0xffffffff


	//   ....[118]....
        /*0a0c*/ 	.word	0xffffffff


	//   ....[119]....
        /*0a10*/ 	.word	0xffffffff


	//   ....[120]....
        /*0a14*/ 	.word	0xffffffff


	//   ....[121]....
        /*0a18*/ 	.word	0xffffffff


	//   ....[122]....
        /*0a1c*/ 	.word	0xffffffff


	//   ....[123]....
        /*0a20*/ 	.word	0xffffffff


	//   ....[124]....
        /*0a24*/ 	.word	0xffffffff


	//   ....[125]....
        /*0a28*/ 	.word	0xffffffff


	//   ....[126]....
        /*0a2c*/ 	.word	0xffffffff


	//   ....[127]....
        /*0a30*/ 	.word	0xffffffff


	//   ....[128]....
        /*0a34*/ 	.word	0xffffffff


	//   ....[129]....
        /*0a38*/ 	.word	0xffffffff


	//   ....[130]....
        /*0a3c*/ 	.word	0xffffffff


	//   ....[131]....
        /*0a40*/ 	.word	0xffffffff


	//   ....[132]....
        /*0a44*/ 	.word	0xffffffff


	//   ....[133]....
        /*0a48*/ 	.word	0xffffffff


	//   ....[134]....
        /*0a4c*/ 	.word	0xffffffff


	//   ....[135]....
        /*0a50*/ 	.word	0xffffffff


	//   ....[136]....
        /*0a54*/ 	.word	0xffffffff


	//   ....[137]....
        /*0a58*/ 	.word	0xffffffff


	//   ....[138]....
        /*0a5c*/ 	.word	0xffffffff


	//   ....[139]....
        /*0a60*/ 	.word	0xffffffff


	//   ....[140]....
        /*0a64*/ 	.word	0xffffffff


	//   ....[141]....
        /*0a68*/ 	.word	0xffffffff


	//   ....[142]....
        /*0a6c*/ 	.word	0xffffffff


	//   ....[143]....
        /*0a70*/ 	.word	0xffffffff


	//   ....[144]....
        /*0a74*/ 	.word	0xffffffff


	//   ....[145]....
        /*0a78*/ 	.word	0xffffffff


	//   ....[146]....
        /*0a7c*/ 	.word	0xffffffff


	//   ....[147]....
        /*0a80*/ 	.word	0xffffffff


	//   ....[148]....
        /*0a84*/ 	.word	0xffffffff


	//   ....[149]....
        /*0a88*/ 	.word	0xffffffff


	//   ....[150]....
        /*0a8c*/ 	.word	0xffffffff


	//   ....[151]....
        /*0a90*/ 	.word	0xffffffff


	//   ....[152]....
        /*0a94*/ 	.word	0xffffffff


	//   ....[153]....
        /*0a98*/ 	.word	0xffffffff


	//   ....[154]....
        /*0a9c*/ 	.word	0xffffffff


	//   ....[155]....
        /*0aa0*/ 	.word	0xffffffff


	//   ....[156]....
        /*0aa4*/ 	.word	0xffffffff


	//   ....[157]....
        /*0aa8*/ 	.word	0xffffffff


	//   ....[158]....
        /*0aac*/ 	.word	0xffffffff


	//   ....[159]....
        /*0ab0*/ 	.word	0xffffffff


	//   ....[160]....
        /*0ab4*/ 	.word	0xffffffff


	//   ....[161]....
        /*0ab8*/ 	.word	0xffffffff


	//   ....[162]....
        /*0abc*/ 	.word	0xffffffff


	//   ....[163]....
        /*0ac0*/ 	.word	0xffffffff


	//   ....[164]....
        /*0ac4*/ 	.word	0xffffffff


	//   ....[165]....
        /*0ac8*/ 	.word	0xffffffff


	//   ....[166]....
        /*0acc*/ 	.word	0xffffffff


	//   ....[167]....
        /*0ad0*/ 	.word	0xffffffff


	//   ....[168]....
        /*0ad4*/ 	.word	0xffffffff


	//   ....[169]....
        /*0ad8*/ 	.word	0xffffffff


	//   ....[170]....
        /*0adc*/ 	.word	0xffffffff


	//   ....[171]....
        /*0ae0*/ 	.word	0xffffffff


	//   ....[172]....
        /*0ae4*/ 	.word	0xffffffff


	//   ....[173]....
        /*0ae8*/ 	.word	0xffffffff


	//   ....[174]....
        /*0aec*/ 	.word	0xffffffff


	//   ....[175]....
        /*0af0*/ 	.word	0xffffffff


	//   ....[176]....
        /*0af4*/ 	.word	0xffffffff


	//   ....[177]....
        /*0af8*/ 	.word	0xffffffff


	//   ....[178]....
        /*0afc*/ 	.word	0xffffffff


	//   ....[179]....
        /*0b00*/ 	.word	0xffffffff


	//   ....[180]....
        /*0b04*/ 	.word	0xffffffff


	//   ....[181]....
        /*0b08*/ 	.word	0xffffffff


	//   ....[182]....
        /*0b0c*/ 	.word	0xffffffff


	//   ....[183]....
        /*0b10*/ 	.word	0xffffffff


	//   ....[184]....
        /*0b14*/ 	.word	0xffffffff


	//   ....[185]....
        /*0b18*/ 	.word	0xffffffff


	//   ....[186]....
        /*0b1c*/ 	.word	0xffffffff


	//   ....[187]....
        /*0b20*/ 	.word	0xffffffff


	//   ....[188]....
        /*0b24*/ 	.word	0xffffffff


	//   ....[189]....
        /*0b28*/ 	.word	0xffffffff


	//   ....[190]....
        /*0b2c*/ 	.word	0xffffffff


	//   ....[191]....
        /*0b30*/ 	.word	0xffffffff


	//   ....[192]....
        /*0b34*/ 	.word	0xffffffff


	//   ....[193]....
        /*0b38*/ 	.word	0xffffffff


	//   ....[194]....
        /*0b3c*/ 	.word	0xffffffff


	//   ....[195]....
        /*0b40*/ 	.word	0xffffffff


	//   ....[196]....
        /*0b44*/ 	.word	0x0500000f


	//   ....[197]....
        /*0b48*/ 	.word	0x0500000f


	//   ....[198]....
        /*0b4c*/ 	.word	0x0500000f


	//   ....[199]....
        /*0b50*/ 	.word	0x0500000f


	//   ....[200]....
        /*0b54*/ 	.word	0x0500000f


	//   ....[201]....
        /*0b58*/ 	.word	0x0500000f


	//   ....[202]....
        /*0b5c*/ 	.word	0x0500000f


	//   ....[203]....
        /*0b60*/ 	.word	0x0500000f


	//   ....[204]....
        /*0b64*/ 	.word	0x0500000f


	//   ....[205]....
        /*0b68*/ 	.word	0x0500000f


	//   ....[206]....
        /*0b6c*/ 	.word	0x0500000f


	//   ....[207]....
        /*0b70*/ 	.word	0x0500000f


	//   ....[208]....
        /*0b74*/ 	.word	0x0500000f


	//   ....[209]....
        /*0b78*/ 	.word	0x0500000f


	//   ....[210]....
        /*0b7c*/ 	.word	0x0500000f


	//   ....[211]....
        /*0b80*/ 	.word	0x0500000f


	//   ....[212]....
        /*0b84*/ 	.word	0x0500000f


	//   ....[213]....
        /*0b88*/ 	.word	0x0500000f


	//   ....[214]....
        /*0b8c*/ 	.word	0x0500000f


	//   ....[215]....
        /*0b90*/ 	.word	0x0500000f


	//   ....[216]....
        /*0b94*/ 	.word	0x0500000f


	//   ....[217]....
        /*0b98*/ 	.word	0x0500000f


	//   ....[218]....
        /*0b9c*/ 	.word	0x0500000f


	//   ....[219]....
        /*0ba0*/ 	.word	0x0500000f


	//   ....[220]....
        /*0ba4*/ 	.word	0x0500000f


	//   ....[221]....
        /*0ba8*/ 	.word	0x0500000f


	//   ....[222]....
        /*0bac*/ 	.word	0x0500000f


	//   ....[223]....
        /*0bb0*/ 	.word	0x0500000f


	//   ....[224]....
        /*0bb4*/ 	.word	0x0500000f


	//   ....[225]....
        /*0bb8*/ 	.word	0x0500000f


	//   ....[226]....
        /*0bbc*/ 	.word	0x0500000f


	//   ....[227]....
        /*0bc0*/ 	.word	0x0500000f


	//   ....[228]....
        /*0bc4*/ 	.word	0x0500000f


	//   ....[229]....
        /*0bc8*/ 	.word	0x0500000f


	//   ....[230]....
        /*0bcc*/ 	.word	0x0500000f


	//   ....[231]....
        /*0bd0*/ 	.word	0x0500000f


	//   ....[232]....
        /*0bd4*/ 	.word	0x0500000f


	//   ....[233]....
        /*0bd8*/ 	.word	0x0500000f


	//   ....[234]....
        /*0bdc*/ 	.word	0x0500000f


	//   ....[235]....
        /*0be0*/ 	.word	0x0500000f


	//   ....[236]....
        /*0be4*/ 	.word	0x0500000f


	//   ....[237]....
        /*0be8*/ 	.word	0x0500000f


	//   ....[238]....
        /*0bec*/ 	.word	0x0500000f


	//   ....[239]....
        /*0bf0*/ 	.word	0x0500000f


	//   ....[240]....
        /*0bf4*/ 	.word	0x0500000f


	//   ....[241]....
        /*0bf8*/ 	.word	0x0500000f


	//   ....[242]....
        /*0bfc*/ 	.word	0x0500000f


	//   ....[243]....
        /*0c00*/ 	.word	0x0500000f


	//   ....[244]....
        /*0c04*/ 	.word	0x0500000f


	//   ....[245]....
        /*0c08*/ 	.word	0x0500000f


	//   ....[246]....
        /*0c0c*/ 	.word	0x0500000f


	//   ....[247]....
        /*0c10*/ 	.word	0x0500000f


	//   ....[248]....
        /*0c14*/ 	.word	0x0500000f


	//   ....[249]....
        /*0c18*/ 	.word	0x0500000f


	//   ....[250]....
        /*0c1c*/ 	.word	0x0500000f


	//   ....[251]....
        /*0c20*/ 	.word	0x0500000f


	//   ....[252]....
        /*0c24*/ 	.word	0x0500000f


	//   ....[253]....
        /*0c28*/ 	.word	0x0500000f


	//   ....[254]....
        /*0c2c*/ 	.word	0x0500000f


	//   ....[255]....
        /*0c30*/ 	.word	0x0500000f


	//   ....[0]....
        /*0c34*/ 	.word	0x0500000f


	//   ....[1]....
        /*0c38*/ 	.word	0x0500000f


	//   ....[2]....
        /*0c3c*/ 	.word	0x0500000f


	//   ....[3]....
        /*0c40*/ 	.word	0x0500000f


	//   ....[4]....
        /*0c44*/ 	.word	0x0500000f


	//   ....[5]....
        /*0c48*/ 	.word	0x0500000f


	//   ....[6]....
        /*0c4c*/ 	.word	0x0500000f


	//   ....[7]....
        /*0c50*/ 	.word	0x0500000f


	//   ....[8]....
        /*0c54*/ 	.word	0x0500000f


	//   ....[9]....
        /*0c58*/ 	.word	0x0500000f


	//   ....[10]....
        /*0c5c*/ 	.word	0x0500000f


	//   ....[11]....
        /*0c60*/ 	.word	0x0500000f


	//   ....[12]....
        /*0c64*/ 	.word	0x0500000f


	//   ....[13]....
        /*0c68*/ 	.word	0x0500000f


	//   ....[14]....
        /*0c6c*/ 	.word	0x0500000f


	//   ....[15]....
        /*0c70*/ 	.word	0x0500000f


	//   ....[16]....
        /*0c74*/ 	.word	0x0500000f


	//   ....[17]....
        /*0c78*/ 	.word	0x0500000f


	//   ....[18]....
        /*0c7c*/ 	.word	0x0500000f


	//   ....[19]....
        /*0c80*/ 	.word	0x0500000f


	//   ....[20]....
        /*0c84*/ 	.word	0x0500000f


	//   ....[21]....
        /*0c88*/ 	.word	0x0500000f


	//   ....[22]....
        /*0c8c*/ 	.word	0x0500000f


	//   ....[23]....
        /*0c90*/ 	.word	0x0500000f


	//   ....[24]....
        /*0c94*/ 	.word	0x0500000f


	//   ....[25]....
        /*0c98*/ 	.word	0x0500000f


	//   ....[26]....
        /*0c9c*/ 	.word	0x0500000f


	//   ....[27]....
        /*0ca0*/ 	.word	0x0500000f


	//   ....[28]....
        /*0ca4*/ 	.word	0x0500000f


	//   ....[29]....
        /*0ca8*/ 	.word	0x0500000f


	//   ....[30]....
        /*0cac*/ 	.word	0x0500000f


	//   ....[31]....
        /*0cb0*/ 	.word	0x0500000f


	//   ....[32]....
        /*0cb4*/ 	.word	0x0500000f


	//   ....[33]....
        /*0cb8*/ 	.word	0x0500000f


	//   ....[34]....
        /*0cbc*/ 	.word	0x0500000f


	//   ....[35]....
        /*0cc0*/ 	.word	0x0500000f


	//   ....[36]....
        /*0cc4*/ 	.word	0x0500000f


	//   ....[37]....
        /*0cc8*/ 	.word	0x0500000f


	//   ....[38]....
        /*0ccc*/ 	.word	0x0500000f


	//   ....[39]....
        /*0cd0*/ 	.word	0x0500000f


	//   ....[40]....
        /*0cd4*/ 	.word	0x0500000f


	//   ....[41]....
        /*0cd8*/ 	.word	0x0500000f


	//   ....[42]....
        /*0cdc*/ 	.word	0x0500000f


	//   ....[43]....
        /*0ce0*/ 	.word	0x0500000f


	//   ....[44]....
        /*0ce4*/ 	.word	0x0500000f


	//   ....[45]....
        /*0ce8*/ 	.word	0x0500000f


	//   ....[46]....
        /*0cec*/ 	.word	0x0500000f


	//   ....[47]....
        /*0cf0*/ 	.word	0x0500000f


	//   ....[48]....
        /*0cf4*/ 	.word	0x0500000f


	//   ....[49]....
        /*0cf8*/ 	.word	0x0500000f


	//   ....[50]....
        /*0cfc*/ 	.word	0x0500000f


	//   ....[51]....
        /*0d00*/ 	.word	0x0500000f


	//   ....[52]....
        /*0d04*/ 	.word	0x0500000f


	//   ....[53]....
        /*0d08*/ 	.word	0x0500000f


	//   ....[54]....
        /*0d0c*/ 	.word	0x0500000f


	//   ....[55]....
        /*0d10*/ 	.word	0x0500000f


	//   ....[56]....
        /*0d14*/ 	.word	0x0500000f


	//   ....[57]....
        /*0d18*/ 	.word	0x0500000f


	//   ....[58]....
        /*0d1c*/ 	.word	0x0500000f


	//   ....[59]....
        /*0d20*/ 	.word	0x0500000f


	//   ....[60]....
        /*0d24*/ 	.word	0x0500000f


	//   ....[61]....
        /*0d28*/ 	.word	0x0500000f


	//   ....[62]....
        /*0d2c*/ 	.word	0x0500000f


	//   ....[63]....
        /*0d30*/ 	.word	0x0500000f


	//   ....[64]....
        /*0d34*/ 	.word	0x0500000f


	//   ....[65]....
        /*0d38*/ 	.word	0x0500000f


	//   ....[66]....
        /*0d3c*/ 	.word	0x0500000f


	//   ....[67]....
        /*0d40*/ 	.word	0x0500000f


	//   ....[68]....
        /*0d44*/ 	.word	0x0500000f


	//   ....[69]....
        /*0d48*/ 	.word	0x0500000f


	//   ....[70]....
        /*0d4c*/ 	.word	0x0500000f


	//   ....[71]....
        /*0d50*/ 	.word	0x0500000f


	//   ....[72]....
        /*0d54*/ 	.word	0x0500000f


	//   ....[73]....
        /*0d58*/ 	.word	0x0500000f


	//   ....[74]....
        /*0d5c*/ 	.word	0x0500000f


	//   ....[75]....
        /*0d60*/ 	.word	0x0500000f


	//   ....[76]....
        /*0d64*/ 	.word	0x0500000f


	//   ....[77]....
        /*0d68*/ 	.word	0x0500000f


	//   ....[78]....
        /*0d6c*/ 	.word	0x0500000f


	//   ....[79]....
        /*0d70*/ 	.word	0x0500000f


	//   ....[80]....
        /*0d74*/ 	.word	0x0500000f


	//----- nvinfo : EIATTR_COOP_GROUP_INSTR_OFFSETS
	.align		4
.L_577:
        /*0d78*/ 	.byte	0x04, 0x28
        /*0d7a*/ 	.short	(.L_579 - .L_578)


	//   ....[0]....
.L_578:
        /*0d7c*/ 	.word	0x00000070


	//   ....[1]....
        /*0d80*/ 	.word	0x000001a0


	//   ....[2]....
        /*0d84*/ 	.word	0x000001f0


	//   ....[3]....
        /*0d88*/ 	.word	0x00000420


	//   ....[4]....
        /*0d8c*/ 	.word	0x00000580


	//   ....[5]....
        /*0d90*/ 	.word	0x000006a0


	//   ....[6]....
        /*0d94*/ 	.word	0x00000800


	//   ....[7]....
        /*0d98*/ 	.word	0x0000ce80


	//   ....[8]....
        /*0d9c*/ 	.word	0x0000d5a0


	//   ....[9]....
        /*0da0*/ 	.word	0x0000d5b0


	//   ....[10]....
        /*0da4*/ 	.word	0x0000d5c0


	//   ....[11]....
        /*0da8*/ 	.word	0x0000d5d0


	//   ....[12]....
        /*0dac*/ 	.word	0x0000d7e0


	//   ....[13]....
        /*0db0*/ 	.word	0x0000d7f0


	//   ....[14]....
        /*0db4*/ 	.word	0x0000d800


	//   ....[15]....
        /*0db8*/ 	.word	0x0000d810


	//   ....[16]....
        /*0dbc*/ 	.word	0x0000d9f0


	//   ....[17]....
        /*0dc0*/ 	.word	0x0000da00


	//   ....[18]....
        /*0dc4*/ 	.word	0x0000da10


	//   ....[19]....
        /*0dc8*/ 	.word	0x0000da20


	//   ....[20]....
        /*0dcc*/ 	.word	0x0000dc20


	//   ....[21]....
        /*0dd0*/ 	.word	0x0000dc30


	//   ....[22]....
        /*0dd4*/ 	.word	0x0000dc40


	//   ....[23]....
        /*0dd8*/ 	.word	0x0000dc50


	//   ....[24]....
        /*0ddc*/ 	.word	0x00011f80


	//   ....[25]....
        /*0de0*/ 	.word	0x00011f90


	//   ....[26]....
        /*0de4*/ 	.word	0x00011fa0


	//   ....[27]....
        /*0de8*/ 	.word	0x00011fb0


	//   ....[28]....
        /*0dec*/ 	.word	0x000120b0


	//   ....[29]....
        /*0df0*/ 	.word	0x000120d0


	//   ....[30]....
        /*0df4*/ 	.word	0x000120e0


	//   ....[31]....
        /*0df8*/ 	.word	0x000120f0


	//   ....[32]....
        /*0dfc*/ 	.word	0x000122d0


	//   ....[33]....
        /*0e00*/ 	.word	0x000122f0


	//   ....[34]....
        /*0e04*/ 	.word	0x00012310


	//   ....[35]....
        /*0e08*/ 	.word	0x00012320


	//   ....[36]....
        /*0e0c*/ 	.word	0x000123f0


	//   ....[37]....
        /*0e10*/ 	.word	0x00012420


	//   ....[38]....
        /*0e14*/ 	.word	0x00012430


	//   ....[39]....
        /*0e18*/ 	.word	0x00012440


	//   ....[40]....
        /*0e1c*/ 	.word	0x00016f40


	//   ....[41]....
        /*0e20*/ 	.word	0x000175c0


	//   ....[42]....
        /*0e24*/ 	.word	0x000175d0


	//   ....[43]....
        /*0e28*/ 	.word	0x000175f0


	//   ....[44]....
        /*0e2c*/ 	.word	0x00017c80


	//   ....[45]....
        /*0e30*/ 	.word	0x00017ca0


	//   ....[46]....
        /*0e34*/ 	.word	0x00019800


	//   ....[47]....
        /*0e38*/ 	.word	0x00019e60


	//   ....[48]....
        /*0e3c*/ 	.word	0x00019ec0


	//   ....[49]....
        /*0e40*/ 	.word	0x00019ed0


	//   ....[50]....
        /*0e44*/ 	.word	0x0001a5d0


	//   ....[51]....
        /*0e48*/ 	.word	0x0001a790


	//   ....[52]....
        /*0e4c*/ 	.word	0x0001c8e0


	//   ....[53]....
        /*0e50*/ 	.word	0x0001c970


	//   ....[54]....
        /*0e54*/ 	.word	0x0001c9a0


	//   ....[55]....
        /*0e58*/ 	.word	0x0001cc40


	//   ....[56]....
        /*0e5c*/ 	.word	0x0001e650


	//   ....[57]....
        /*0e60*/ 	.word	0x0001e660


	//   ....[58]....
        /*0e64*/ 	.word	0x0001e690


	//   ....[59]....
        /*0e68*/ 	.word	0x0001e6a0


	//   ....[60]....
        /*0e6c*/ 	.word	0x0001fda0


	//   ....[61]....
        /*0e70*/ 	.word	0x0001fdd0


	//   ....[62]....
        /*0e74*/ 	.word	0x0001fe30


	//   ....[63]....
        /*0e78*/ 	.word	0x0001fe60


	//   ....[64]....
        /*0e7c*/ 	.word	0x0001fe90


	//   ....[65]....
        /*0e80*/ 	.word	0x0001fec0


	//   ....[66]....
        /*0e84*/ 	.word	0x0001fef0


	//   ....[67]....
        /*0e88*/ 	.word	0x0001ff20


	//   ....[68]....
        /*0e8c*/ 	.word	0x0001ff50


	//   ....[69]....
        /*0e90*/ 	.word	0x0001ff80


	//   ....[70]....
        /*0e94*/ 	.word	0x0001ffb0


	//   ....[71]....
        /*0e98*/ 	.word	0x0001ffe0


	//   ....[72]....
        /*0e9c*/ 	.word	0x00020010


	//   ....[73]....
        /*0ea0*/ 	.word	0x00020040


	//   ....[74]....
        /*0ea4*/ 	.word	0x00020070


	//   ....[75]....
        /*0ea8*/ 	.word	0x000200a0


	//   ....[76]....
        /*0eac*/ 	.word	0x000200d0


	//   ....[77]....
        /*0eb0*/ 	.word	0x00020100


	//   ....[78]....
        /*0eb4*/ 	.word	0x00020130


	//   ....[79]....
        /*0eb8*/ 	.word	0x00020160


	//   ....[80]....
        /*0ebc*/ 	.word	0x00020190


	//   ....[81]....
        /*0ec0*/ 	.word	0x000201c0


	//   ....[82]....
        /*0ec4*/ 	.word	0x000201f0


	//   ....[83]....
        /*0ec8*/ 	.word	0x00020220


	//   ....[84]....
        /*0ecc*/ 	.word	0x00020250


	//   ....[85]....
        /*0ed0*/ 	.word	0x00020280


	//   ....[86]....
        /*0ed4*/ 	.word	0x000202b0


	//   ....[87]....
        /*0ed8*/ 	.word	0x000202e0


	//   ....[88]....
        /*0edc*/ 	.word	0x00020310


	//   ....[89]....
        /*0ee0*/ 	.word	0x00020340


	//   ....[90]....
        /*0ee4*/ 	.word	0x00020370


	//   ....[91]....
        /*0ee8*/ 	.word	0x000203a0


	//   ....[92]....
        /*0eec*/ 	.word	0x000203d0


	//   ....[93]....
        /*0ef0*/ 	.word	0x00020400


	//   ....[94]....
        /*0ef4*/ 	.word	0x00020430


	//   ....[95]....
        /*0ef8*/ 	.word	0x00020460


	//   ....[96]....
        /*0efc*/ 	.word	0x00020490


	//   ....[97]....
        /*0f00*/ 	.word	0x000204c0


	//   ....[98]....
        /*0f04*/ 	.word	0x000204f0


	//   ....[99]....
        /*0f08*/ 	.word	0x00020520


	//   ....[100]....
        /*0f0c*/ 	.word	0x00020550


	//   ....[101]....
        /*0f10*/ 	.word	0x00020580


	//   ....[102]....
        /*0f14*/ 	.word	0x000205b0


	//   ....[103]....
        /*0f18*/ 	.word	0x000205d0


	//   ....[104]....
        /*0f1c*/ 	.word	0x000205f0


	//   ....[105]....
        /*0f20*/ 	.word	0x00020620


	//   ....[106]....
        /*0f24*/ 	.word	0x00020650


	//   ....[107]....
        /*0f28*/ 	.word	0x00020660


	//   ....[108]....
        /*0f2c*/ 	.word	0x00020670


	//   ....[109]....
        /*0f30*/ 	.word	0x00020680


	//   ....[110]....
        /*0f34*/ 	.word	0x00020690


	//   ....[111]....
        /*0f38*/ 	.word	0x000206a0


	//   ....[112]....
        /*0f3c*/ 	.word	0x000206d0


	//   ....[113]....
        /*0f40*/ 	.word	0x00020700


	//   ....[114]....
        /*0f44*/ 	.word	0x00020730


	//   ....[115]....
        /*0f48*/ 	.word	0x00020760


	//   ....[116]....
        /*0f4c*/ 	.word	0x00020790


	//   ....[117]....
        /*0f50*/ 	.word	0x000207c0


	//   ....[118]....
        /*0f54*/ 	.word	0x000207f0


	//   ....[119]....
        /*0f58*/ 	.word	0x00020810


	//   ....[120]....
        /*0f5c*/ 	.word	0x00020840


	//   ....[121]....
        /*0f60*/ 	.word	0x00020850


	//   ....[122]....
        /*0f64*/ 	.word	0x00020860


	//   ....[123]....
        /*0f68*/ 	.word	0x00020870


	//   ....[124]....
        /*0f6c*/ 	.word	0x000210f0


	//   ....[125]....
        /*0f70*/ 	.word	0x00021150


	//   ....[126]....
        /*0f74*/ 	.word	0x000212f0


	//   ....[127]....
        /*0f78*/ 	.word	0x00021380


	//   ....[128]....
        /*0f7c*/ 	.word	0x000219d0


	//   ....[129]....
        /*0f80*/ 	.word	0x00021a00


	//   ....[130]....
        /*0f84*/ 	.word	0x00021b70


	//   ....[131]....
        /*0f88*/ 	.word	0x00021b90


	//   ....[132]....
        /*0f8c*/ 	.word	0x00021cd0


	//   ....[133]....
        /*0f90*/ 	.word	0x00021cf0


	//   ....[134]....
        /*0f94*/ 	.word	0x00021e40


	//   ....[135]....
        /*0f98*/ 	.word	0x00021e60


	//   ....[136]....
        /*0f9c*/ 	.word	0x000227b0


	//   ....[137]....
        /*0fa0*/ 	.word	0x000227c0


	//   ....[138]....
        /*0fa4*/ 	.word	0x00022950


	//   ....[139]....
        /*0fa8*/ 	.word	0x00022960


	//   ....[140]....
        /*0fac*/ 	.word	0x00022af0


	//   ....[141]....
        /*0fb0*/ 	.word	0x00022b00


	//   ....[142]....
        /*0fb4*/ 	.word	0x00022c90


	//   ....[143]....
        /*0fb8*/ 	.word	0x00022ca0


	//   ....[144]....
        /*0fbc*/ 	.word	0x00022ea0


	//   ....[145]....
        /*0fc0*/ 	.word	0x00023080


	//   ....[146]....
        /*0fc4*/ 	.word	0x000230b0


	//   ....[147]....
        /*0fc8*/ 	.word	0x000230e0


	//   ....[148]....
        /*0fcc*/ 	.word	0x00023110


	//   ....[149]....
        /*0fd0*/ 	.word	0x00023140


	//   ....[150]....
        /*0fd4*/ 	.word	0x00023170


	//   ....[151]....
        /*0fd8*/ 	.word	0x000232e0


	//   ....[152]....
        /*0fdc*/ 	.word	0x00023310


	//   ....[153]....
        /*0fe0*/ 	.word	0x00023340


	//   ....[154]....
        /*0fe4*/ 	.word	0x00023370


	//   ....[155]....
        /*0fe8*/ 	.word	0x000233a0


	//   ....[156]....
        /*0fec*/ 	.word	0x000233d0


	//   ....[157]....
        /*0ff0*/ 	.word	0x00023470


	//   ....[158]....
        /*0ff4*/ 	.word	0x000234d0


	//   ....[159]....
        /*0ff8*/ 	.word	0x00023560


	//   ....[160]....
        /*0ffc*/ 	.word	0x00024570


	//   ....[161]....
        /*1000*/ 	.word	0x00025fc0


	//   ....[162]....
        /*1004*/ 	.word	0x00026da0


	//   ....[163]....
        /*1008*/ 	.word	0x00026dc0


	//   ....[164]....
        /*100c*/ 	.word	0x00026de0


	//   ....[165]....
        /*1010*/ 	.word	0x00026e00


	//   ....[166]....
        /*1014*/ 	.word	0x00026ea0


	//   ....[167]....
        /*1018*/ 	.word	0x00026f30


	//   ....[168]....
        /*101c*/ 	.word	0x00026f60


	//   ....[169]....
        /*1020*/ 	.word	0x00026fe0


	//   ....[170]....
        /*1024*/ 	.word	0x00027010


	//   ....[171]....
        /*1028*/ 	.word	0x00027090


	//   ....[172]....
        /*102c*/ 	.word	0x000270c0


	//   ....[173]....
        /*1030*/ 	.word	0x00027140


	//   ....[174]....
        /*1034*/ 	.word	0x00027170


	//   ....[175]....
        /*1038*/ 	.word	0x000271f0


	//   ....[176]....
        /*103c*/ 	.word	0x00027200


	//   ....[177]....
        /*1040*/ 	.word	0x00027280


	//   ....[178]....
        /*1044*/ 	.word	0x00029d90


	//   ....[179]....
        /*1048*/ 	.word	0x00029dc0


	//   ....[180]....
        /*104c*/ 	.word	0x00029e00


	//   ....[181]....
        /*1050*/ 	.word	0x00029e30


	//   ....[182]....
        /*1054*/ 	.word	0x00029e60


	//   ....[183]....
        /*1058*/ 	.word	0x00029e90


	//   ....[184]....
        /*105c*/ 	.word	0x00029ec0


	//   ....[185]....
        /*1060*/ 	.word	0x00029ef0


	//   ....[186]....
        /*1064*/ 	.word	0x0002a080


	//   ....[187]....
        /*1068*/ 	.word	0x0002a0b0


	//   ....[188]....
        /*106c*/ 	.word	0x0002a0e0


	//   ....[189]....
        /*1070*/ 	.word	0x0002a110


	//   ....[190]....
        /*1074*/ 	.word	0x0002a140


	//   ....[191]....
        /*1078*/ 	.word	0x0002a170


	//   ....[192]....
        /*107c*/ 	.word	0x0002a240


	//   ....[193]....
        /*1080*/ 	.word	0x0002a260


	//   ....[194]....
        /*1084*/ 	.word	0x0002a2d0


	//   ....[195]....
        /*1088*/ 	.word	0x0002a9b0


	//   ....[196]....
        /*108c*/ 	.word	0x0002ae50


	//   ....[197]....
        /*1090*/ 	.word	0x0002af00


	//   ....[198]....
        /*1094*/ 	.word	0x0002af90


	//   ....[199]....
        /*1098*/ 	.word	0x0002afe0


	//   ....[200]....
        /*109c*/ 	.word	0x0002b030


	//   ....[201]....
        /*10a0*/ 	.word	0x0002b0c0


	//   ....[202]....
        /*10a4*/ 	.word	0x0002b150


	//   ....[203]....
        /*10a8*/ 	.word	0x0002b1a0


	//   ....[204]....
        /*10ac*/ 	.word	0x0002b1f0


	//   ....[205]....
        /*10b0*/ 	.word	0x0002b280


	//   ....[206]....
        /*10b4*/ 	.word	0x0002b310


	//   ....[207]....
        /*10b8*/ 	.word	0x0002b360


	//   ....[208]....
        /*10bc*/ 	.word	0x0002b3b0


	//   ....[209]....
        /*10c0*/ 	.word	0x0002b440


	//   ....[210]....
        /*10c4*/ 	.word	0x0002b4d0


	//   ....[211]....
        /*10c8*/ 	.word	0x0002b520


	//   ....[212]....
        /*10cc*/ 	.word	0x0002b570


	//   ....[213]....
        /*10d0*/ 	.word	0x0002b660


	//   ....[214]....
        /*10d4*/ 	.word	0x0002b710


	//   ....[215]....
        /*10d8*/ 	.word	0x0002b760


	//   ....[216]....
        /*10dc*/ 	.word	0x0002b7b0


	//   ....[217]....
        /*10e0*/ 	.word	0x0002b8f0


	//   ....[218]....
        /*10e4*/ 	.word	0x0002b940


	//   ....[219]....
        /*10e8*/ 	.word	0x0002b990


	//   ....[220]....
        /*10ec*/ 	.word	0x0002b9e0


	//   ....[221]....
        /*10f0*/ 	.word	0x0002bb00


	//   ....[222]....
        /*10f4*/ 	.word	0x0002bba0


	//   ....[223]....
        /*10f8*/ 	.word	0x0002bc00


	//   ....[224]....
        /*10fc*/ 	.word	0x0002bc80


	//   ....[225]....
        /*1100*/ 	.word	0x0002bd80


	//   ....[226]....
        /*1104*/ 	.word	0x0002bdd0


	//   ....[227]....
        /*1108*/ 	.word	0x0002be20


	//   ....[228]....
        /*110c*/ 	.word	0x0002be70


	//   ....[229]....
        /*1110*/ 	.word	0x0002c260


	//   ....[230]....
        /*1114*/ 	.word	0x0002c380


	//   ....[231]....
        /*1118*/ 	.word	0x0002c4b0


	//   ....[232]....
        /*111c*/ 	.word	0x0002c5e0


	//   ....[233]....
        /*1120*/ 	.word	0x0002c710


	//   ....[234]....
        /*1124*/ 	.word	0x0002c7b0


	//   ....[235]....
        /*1128*/ 	.word	0x0002c810


	//   ....[236]....
        /*112c*/ 	.word	0x0002c890


	//   ....[237]....
        /*1130*/ 	.word	0x0002c8f0


	//   ....[238]....
        /*1134*/ 	.word	0x0002c970


	//   ....[239]....
        /*1138*/ 	.word	0x0002c9d0


	//   ....[240]....
        /*113c*/ 	.word	0x0002ca50


	//   ....[241]....
        /*1140*/ 	.word	0x0002cab0


	//   ....[242]....
        /*1144*/ 	.word	0x0002cb30


	//   ....[243]....
        /*1148*/ 	.word	0x0002cb90


	//   ....[244]....
        /*114c*/ 	.word	0x0002cbf0


	//   ....[245]....
        /*1150*/ 	.word	0x0002cc50


	//   ....[246]....
        /*1154*/ 	.word	0x0002ccb0


	//   ....[247]....
        /*1158*/ 	.word	0x0002cd10


	//   ....[248]....
        /*115c*/ 	.word	0x0002cd90


	//   ....[249]....
        /*1160*/ 	.word	0x0002cdf0


	//   ....[250]....
        /*1164*/ 	.word	0x0002ce70


	//   ....[251]....
        /*1168*/ 	.word	0x0002ced0


	//   ....[252]....
        /*116c*/ 	.word	0x0002cf50


	//   ....[253]....
        /*1170*/ 	.word	0x0002cfb0


	//   ....[254]....
        /*1174*/ 	.word	0x0002d030


	//   ....[255]....
        /*1178*/ 	.word	0x0002d090


	//   ....[0]....
        /*117c*/ 	.word	0x0002d110


	//   ....[1]....
        /*1180*/ 	.word	0x0002d170


	//   ....[2]....
        /*1184*/ 	.word	0x0002d1f0


	//   ....[3]....
        /*1188*/ 	.word	0x0002d250


	//   ....[4]....
        /*118c*/ 	.word	0x0002d2d0


	//   ....[5]....
        /*1190*/ 	.word	0x0002d330


	//   ....[6]....
        /*1194*/ 	.word	0x0002d3b0


	//   ....[7]....
        /*1198*/ 	.word	0x0002d410


	//   ....[8]....
        /*119c*/ 	.word	0x0002d480


	//   ....[9]....
        /*11a0*/ 	.word	0x0002d4e0


	//   ....[10]....
        /*11a4*/ 	.word	0x0002d550


	//   ....[11]....
        /*11a8*/ 	.word	0x0002d5b0


	//   ....[12]....
        /*11ac*/ 	.word	0x0002d630


	//   ....[13]....
        /*11b0*/ 	.word	0x0002d690


	//   ....[14]....
        /*11b4*/ 	.word	0x0002d700


	//   ....[15]....
        /*11b8*/ 	.word	0x0002d760


	//   ....[16]....
        /*11bc*/ 	.word	0x0002d7d0


	//   ....[17]....
        /*11c0*/ 	.word	0x0002d830


	//   ....[18]....
        /*11c4*/ 	.word	0x0002d8b0


	//   ....[19]....
        /*11c8*/ 	.word	0x0002d910


	//   ....[20]....
        /*11cc*/ 	.word	0x0002d970


	//   ....[21]....
        /*11d0*/ 	.word	0x0002d9d0


	//   ....[22]....
        /*11d4*/ 	.word	0x0002da50


	//   ....[23]....
        /*11d8*/ 	.word	0x0002dab0


	//   ....[24]....
        /*11dc*/ 	.word	0x0002db30


	//   ....[25]....
        /*11e0*/ 	.word	0x0002db90


	//   ....[26]....
        /*11e4*/ 	.word	0x0002dc00


	//   ....[27]....
        /*11e8*/ 	.word	0x0002dc60


	//   ....[28]....
        /*11ec*/ 	.word	0x0002dcd0


	//   ....[29]....
        /*11f0*/ 	.word	0x0002dd30


	//   ....[30]....
        /*11f4*/ 	.word	0x0002dd90


	//   ....[31]....
        /*11f8*/ 	.word	0x0002ddf0


	//   ....[32]....
        /*11fc*/ 	.word	0x0002de60


	//   ....[33]....
        /*1200*/ 	.word	0x0002dec0


	//   ....[34]....
        /*1204*/ 	.word	0x0002df40


	//   ....[35]....
        /*1208*/ 	.word	0x0002dfb0


	//   ....[36]....
        /*120c*/ 	.word	0x0002e040


	//   ....[37]....
        /*1210*/ 	.word	0x0002e1b0


	//   ....[38]....
        /*1214*/ 	.word	0x0002e200


	//   ....[39]....
        /*1218*/ 	.word	0x0002e290


	//   ....[40]....
        /*121c*/ 	.word	0x0002e320


	//   ....[41]....
        /*1220*/ 	.word	0x0002e3b0


	//   ....[42]....
        /*1224*/ 	.word	0x0002e440


	//   ....[43]....
        /*1228*/ 	.word	0x0002e4d0


	//   ....[44]....
        /*122c*/ 	.word	0x0002e560


	//   ....[45]....
        /*1230*/ 	.word	0x0002e620


	//   ....[46]....
        /*1234*/ 	.word	0x0002e910


	//   ....[47]....
        /*1238*/ 	.word	0x0002eb20


	//   ....[48]....
        /*123c*/ 	.word	0x0002eb70


	//   ....[49]....
        /*1240*/ 	.word	0x0002ebd0


	//   ....[50]....
        /*1244*/ 	.word	0x0002ecb0


	//   ....[51]....
        /*1248*/ 	.word	0x0002ed70


	//   ....[52]....
        /*124c*/ 	.word	0x0002ee00


	//   ....[53]....
        /*1250*/ 	.word	0x0002eee0


	//   ....[54]....
        /*1254*/ 	.word	0x0002ef70


	//   ....[55]....
        /*1258*/ 	.word	0x0002f050


	//   ....[56]....
        /*125c*/ 	.word	0x0002f0e0


	//   ....[57]....
        /*1260*/ 	.word	0x0002f1c0


	//   ....[58]....
        /*1264*/ 	.word	0x0002f250


	//   ....[59]....
        /*1268*/ 	.word	0x0002f330


	//   ....[60]....
        /*126c*/ 	.word	0x0002f3c0


	//   ....[61]....
        /*1270*/ 	.word	0x0002f490


	//   ....[62]....
        /*1274*/ 	.word	0x0002f590


	//   ....[63]....
        /*1278*/ 	.word	0x0002f870


	//   ....[64]....
        /*127c*/ 	.word	0x0002f910


	//   ....[65]....
        /*1280*/ 	.word	0x0002fa30


	//   ....[66]....
        /*1284*/ 	.word	0x0002fab0


	//   ....[67]....
        /*1288*/ 	.word	0x0002fb30


	//   ....[68]....
        /*128c*/ 	.word	0x0002fbb0


	//   ....[69]....
        /*1290*/ 	.word	0x0002fc30


	//   ....[70]....
        /*1294*/ 	.word	0x0002fcc0


	//   ....[71]....
        /*1298*/ 	.word	0x0002fd60


	//   ....[72]....
        /*129c*/ 	.word	0x0002fe10


	//   ....[73]....
        /*12a0*/ 	.word	0x0002fe90


	//   ....[74]....
        /*12a4*/ 	.word	0x0002ff10


	//   ....[75]....
        /*12a8*/ 	.word	0x0002ff90


	//   ....[76]....
        /*12ac*/ 	.word	0x00030020


	//   ....[77]....
        /*12b0*/ 	.word	0x000300a0


	//   ....[78]....
        /*12b4*/ 	.word	0x00030140


	//   ....[79]....
        /*12b8*/ 	.word	0x000301d0


	//   ....[80]....
        /*12bc*/ 	.word	0x00030300


	//----- nvinfo : EIATTR_REG_RECONFIG
	.align		4
.L_579:
        /*12c0*/ 	.byte	0x01, 0x54
	.zero		2


	//----- nvinfo : EIATTR_SYSCALL_OFFSETS
	.align		4
        /*12c4*/ 	.byte	0x04, 0x46
        /*12c6*/ 	.short	(.L_581 - .L_580)


	//   ....[0]....
.L_580:
        /*12c8*/ 	.word	0x00001b10


	//   ....[1]....
        /*12cc*/ 	.word	0x00001c60


	//   ....[2]....
        /*12d0*/ 	.word	0x0000d020


	//   ....[3]....
        /*12d4*/ 	.word	0x0000d320


	//   ....[4]....
        /*12d8*/ 	.word	0x000259e0


	//   ....[5]....
        /*12dc*/ 	.word	0x00025b80


	//   ....[6]....
        /*12e0*/ 	.word	0x00025cf0


	//   ....[7]....
        /*12e4*/ 	.word	0x00025e40


	//   ....[8]....
        /*12e8*/ 	.word	0x00026980


	//----- nvinfo : EIATTR_MBARRIER_INSTR_OFFSETS
	.align		4
.L_581:
        /*12ec*/ 	.byte	0x04, 0x39
        /*12ee*/ 	.short	(.L_583 - .L_582)


	//   ....[0]....
.L_582:
        /*12f0*/ 	.word	0x000002d0
        /*12f4*/ 	.word	0x000000ff
        /*12f8*/ 	.word	0x00038800
        /*12fc*/ 	.short	0x0100
        /*12fe*/ 	.byte	0x08
	.zero		1


	//   ....[1]....
        /*1300*/ 	.word	0x000002e0
        /*1304*/ 	.word	0x000000ff
        /*1308*/ 	.word	0x00038820
        /*130c*/ 	.short	0x0100
        /*130e*/ 	.byte	0x08
	.zero		1


	//   ....[2]....
        /*1310*/ 	.word	0x000003d0
        /*1314*/ 	.word	0x000000ff
        /*1318*/ 	.word	0x00038830
        /*131c*/ 	.short	0x0100
        /*131e*/ 	.byte	0x08
	.zero		1


	//   ....[3]....
        /*1320*/ 	.word	0x000003e0
        /*1324*/ 	.word	0x000000ff
        /*1328*/ 	.word	0x00038840
        /*132c*/ 	.short	0x0100
        /*132e*/ 	.byte	0x08
	.zero		1


	//   ....[4]....
        /*1330*/ 	.word	0x000003f0
        /*1334*/ 	.word	0x000000ff
        /*1338*/ 	.word	0x00038838
        /*133c*/ 	.short	0x0100
        /*133e*/ 	.byte	0x08
	.zero		1


	//   ....[5]....
        /*1340*/ 	.word	0x00000400
        /*1344*/ 	.word	0x000000ff
        /*1348*/ 	.word	0x00038848
        /*134c*/ 	.short	0x0100
        /*134e*/ 	.byte	0x08
	.zero		1


	//   ....[6]....
        /*1350*/ 	.word	0x00000530
        /*1354*/ 	.word	0x000000ff
        /*1358*/ 	.word	0x00038850
        /*135c*/ 	.short	0x0100
        /*135e*/ 	.byte	0x08
	.zero		1


	//   ....[7]....
        /*1360*/ 	.word	0x00000540
        /*1364*/ 	.word	0x000000ff
        /*1368*/ 	.word	0x00038860
        /*136c*/ 	.short	0x0100
        /*136e*/ 	.byte	0x08
	.zero		1


	//   ....[8]....
        /*1370*/ 	.word	0x00000550
        /*1374*/ 	.word	0x000000ff
        /*1378*/ 	.word	0x00038858
        /*137c*/ 	.short	0x0100
        /*137e*/ 	.byte	0x08
	.zero		1


	//   ....[9]....
        /*1380*/ 	.word	0x00000560
        /*1384*/ 	.word	0x000000ff
        /*1388*/ 	.word	0x00038868
        /*138c*/ 	.short	0x0100
        /*138e*/ 	.byte	0x08
	.zero		1


	//   ....[10]....
        /*1390*/ 	.word	0x00000650
        /*1394*/ 	.word	0x000000ff
        /*1398*/ 	.word	0x00038870
        /*139c*/ 	.short	0x0100
        /*139e*/ 	.byte	0x06
	.zero		1


	//   ....[11]....
        /*13a0*/ 	.word	0x00000660
        /*13a4*/ 	.word	0x000000ff
        /*13a8*/ 	.word	0x00038880
        /*13ac*/ 	.short	0x0100
        /*13ae*/ 	.byte	0x06
	.zero		1


	//   ....[12]....
        /*13b0*/ 	.word	0x00000670
        /*13b4*/ 	.word	0x000000ff
        /*13b8*/ 	.word	0x00038878
        /*13bc*/ 	.short	0x0100
        /*13be*/ 	.byte	0x06
	.zero		1


	//   ....[13]....
        /*13c0*/ 	.word	0x00000680
        /*13c4*/ 	.word	0x000000ff
        /*13c8*/ 	.word	0x00038888
        /*13cc*/ 	.short	0x0100
        /*13ce*/ 	.byte	0x06
	.zero		1


	//   ....[14]....
        /*13d0*/ 	.word	0x000007b0
        /*13d4*/ 	.word	0x000000ff
        /*13d8*/ 	.word	0x00038890
        /*13dc*/ 	.short	0x0100
        /*13de*/ 	.byte	0x08
	.zero		1


	//   ....[15]....
        /*13e0*/ 	.word	0x000007c0
        /*13e4*/ 	.word	0x000000ff
        /*13e8*/ 	.word	0x000388a0
        /*13ec*/ 	.short	0x0100
        /*13ee*/ 	.byte	0x08
	.zero		1


	//   ....[16]....
        /*13f0*/ 	.word	0x000007d0
        /*13f4*/ 	.word	0x000000ff
        /*13f8*/ 	.word	0x00038898
        /*13fc*/ 	.short	0x0100
        /*13fe*/ 	.byte	0x08
	.zero		1


	//   ....[17]....
        /*1400*/ 	.word	0x000007e0
        /*1404*/ 	.word	0x000000ff
        /*1408*/ 	.word	0x000388a8
        /*140c*/ 	.short	0x0100
        /*140e*/ 	.byte	0x08
	.zero		1


	//   ....[18]....
        /*1410*/ 	.word	0x00000910
        /*1414*/ 	.word	0x000000ff
        /*1418*/ 	.word	0x000388b0
        /*141c*/ 	.short	0x0100
        /*141e*/ 	.byte	0x08
	.zero		1


	//   ....[19]....
        /*1420*/ 	.word	0x00000920
        /*1424*/ 	.word	0x000000ff
        /*1428*/ 	.word	0x000388c0
        /*142c*/ 	.short	0x0100
        /*142e*/ 	.byte	0x08
	.zero		1


	//   ....[20]....
        /*1430*/ 	.word	0x00000930
        /*1434*/ 	.word	0x000000ff
        /*1438*/ 	.word	0x000388b8
        /*143c*/ 	.short	0x0100
        /*143e*/ 	.byte	0x08
	.zero		1


	//   ....[21]....
        /*1440*/ 	.word	0x00000940
        /*1444*/ 	.word	0x000000ff
        /*1448*/ 	.word	0x000388c8
        /*144c*/ 	.short	0x0100
        /*144e*/ 	.byte	0x08
	.zero		1


	//   ....[22]....
        /*1450*/ 	.word	0x00003210
        /*1454*/ 	.word	0x0000006f
        /*1458*/ 	.word	0x00038890
        /*145c*/ 	.short	0x010a
        /*145e*/ 	.byte	0x3f
	.zero		1


	//   ....[23]....
        /*1460*/ 	.word	0x00007550
        /*1464*/ 	.word	0x0000006f
        /*1468*/ 	.word	0x00038890
        /*146c*/ 	.short	0x010a
        /*146e*/ 	.byte	0x3f
	.zero		1


	//   ....[24]....
        /*1470*/ 	.word	0x0000b920
        /*1474*/ 	.word	0x0000006f
        /*1478*/ 	.word	0x00038890
        /*147c*/ 	.short	0x010a
        /*147e*/ 	.byte	0x3f
	.zero		1


	//   ....[25]....
        /*1480*/ 	.word	0x0000bec0
        /*1484*/ 	.word	0x00000030
        /*1488*/ 	.word	0x00000000
        /*148c*/ 	.short	0x0101
        /*148e*/ 	.byte	0x3f
	.zero		1


	//   ....[26]....
        /*1490*/ 	.word	0x0000bf00
        /*1494*/ 	.word	0x0000006f
        /*1498*/ 	.word	0x000388b0
        /*149c*/ 	.short	0x010a
        /*149e*/ 	.byte	0x3f
	.zero		1


	//   ....[27]....
        /*14a0*/ 	.word	0x0000c500
        /*14a4*/ 	.word	0x0000006f
        /*14a8*/ 	.word	0x00000000
        /*14ac*/ 	.short	0x0101
        /*14ae*/ 	.byte	0x3f
	.zero		1


	//   ....[28]....
        /*14b0*/ 	.word	0x0000d0b0
        /*14b4*/ 	.word	0x00000012
        /*14b8*/ 	.word	0x00038800
        /*14bc*/ 	.short	0x010a
        /*14be*/ 	.byte	0x3f
	.zero		1


	//   ....[29]....
        /*14c0*/ 	.word	0x0000d100
        /*14c4*/ 	.word	0x00000012
        /*14c8*/ 	.word	0x00038800
        /*14cc*/ 	.short	0x010a
        /*14ce*/ 	.byte	0x3f
	.zero		1


	//   ....[30]....
        /*14d0*/ 	.word	0x0000de90
        /*14d4*/ 	.word	0x00000012
        /*14d8*/ 	.word	0x00038800
        /*14dc*/ 	.short	0x010a
        /*14de*/ 	.byte	0x3f
	.zero		1


	//   ....[31]....
        /*14e0*/ 	.word	0x00012680
        /*14e4*/ 	.word	0x00000012
        /*14e8*/ 	.word	0x00038800
        /*14ec*/ 	.short	0x010a
        /*14ee*/ 	.byte	0x3f
	.zero		1


	//   ....[32]....
        /*14f0*/ 	.word	0x00016910
        /*14f4*/ 	.word	0x00000004
        /*14f8*/ 	.word	0x00038830
        /*14fc*/ 	.short	0x010a
        /*14fe*/ 	.byte	0x3f
	.zero		1


	//   ....[33]....
        /*1500*/ 	.word	0x00016980
        /*1504*/ 	.word	0x00000004
        /*1508*/ 	.word	0x00038830
        /*150c*/ 	.short	0x010a
        /*150e*/ 	.byte	0x3f
	.zero		1


	//   ....[34]....
        /*1510*/ 	.word	0x00018390
        /*1514*/ 	.word	0x00000004
        /*1518*/ 	.word	0x00000000
        /*151c*/ 	.short	0x0101
        /*151e*/ 	.byte	0x3f
	.zero		1


	//   ....[35]....
        /*1520*/ 	.word	0x000190a0
        /*1524*/ 	.word	0x00000003
        /*1528*/ 	.word	0x00038830
        /*152c*/ 	.short	0x010a
        /*152e*/ 	.byte	0x3f
	.zero		1


	//   ....[36]....
        /*1530*/ 	.word	0x000190f0
        /*1534*/ 	.word	0x00000003
        /*1538*/ 	.word	0x00038830
        /*153c*/ 	.short	0x010a
        /*153e*/ 	.byte	0x3f
	.zero		1


	//   ....[37]....
        /*1540*/ 	.word	0x00019530
        /*1544*/ 	.word	0x00000003
        /*1548*/ 	.word	0x00038850
        /*154c*/ 	.short	0x010a
        /*154e*/ 	.byte	0x3f
	.zero		1


	//   ....[38]....
        /*1550*/ 	.word	0x00019570
        /*1554*/ 	.word	0x00000003
        /*1558*/ 	.word	0x00038850
        /*155c*/ 	.short	0x010a
        /*155e*/ 	.byte	0x3f
	.zero		1


	//   ....[39]....
        /*1560*/ 	.word	0x0001aa00
        /*1564*/ 	.word	0x0000000d
        /*1568*/ 	.word	0x00000000
        /*156c*/ 	.short	0x0101
        /*156e*/ 	.byte	0x3f
	.zero		1


	//   ....[40]....
        /*1570*/ 	.word	0x0001b3e0
        /*1574*/ 	.word	0x0000000d
        /*1578*/ 	.word	0x00000000
        /*157c*/ 	.short	0x0101
        /*157e*/ 	.byte	0x3f
	.zero		1


	//   ....[41]....
        /*1580*/ 	.word	0x0001bf00
        /*1584*/ 	.word	0x00000000
        /*1588*/ 	.word	0x00038830
        /*158c*/ 	.short	0x010a
        /*158e*/ 	.byte	0x3f
	.zero		1


	//   ....[42]....
        /*1590*/ 	.word	0x0001bf50
        /*1594*/ 	.word	0x00000000
        /*1598*/ 	.word	0x00038830
        /*159c*/ 	.short	0x010a
        /*159e*/ 	.byte	0x3f
	.zero		1


	//   ....[43]....
        /*15a0*/ 	.word	0x0001c360
        /*15a4*/ 	.word	0x00000003
        /*15a8*/ 	.word	0x00038850
        /*15ac*/ 	.short	0x010a
        /*15ae*/ 	.byte	0x3f
	.zero		1


	//   ....[44]....
        /*15b0*/ 	.word	0x0001c3a0
        /*15b4*/ 	.word	0x00000003
        /*15b8*/ 	.word	0x00038850
        /*15bc*/ 	.short	0x010a
        /*15be*/ 	.byte	0x3f
	.zero		1


	//   ....[45]....
        /*15c0*/ 	.word	0x0001d3a0
        /*15c4*/ 	.word	0x000000cc
        /*15c8*/ 	.word	0x00000000
        /*15cc*/ 	.short	0x0101
        /*15ce*/ 	.byte	0x3f
	.zero		1


	//   ....[46]....
        /*15d0*/ 	.word	0x0001d880
        /*15d4*/ 	.word	0x0000000d
        /*15d8*/ 	.word	0x00000000
        /*15dc*/ 	.short	0x0101
        /*15de*/ 	.byte	0x3f
	.zero		1


	//   ....[47]....
        /*15e0*/ 	.word	0x0001e2d0
        /*15e4*/ 	.word	0x0000000c
        /*15e8*/ 	.word	0x00038850
        /*15ec*/ 	.short	0x010a
        /*15ee*/ 	.byte	0x3f
	.zero		1


	//   ....[48]....
        /*15f0*/ 	.word	0x0001e350
        /*15f4*/ 	.word	0x0000000c
        /*15f8*/ 	.word	0x00038850
        /*15fc*/ 	.short	0x010a
        /*15fe*/ 	.byte	0x3f
	.zero		1


	//   ....[49]....
        /*1600*/ 	.word	0x0001e940
        /*1604*/ 	.word	0x00000012
        /*1608*/ 	.word	0x00000000
        /*160c*/ 	.short	0x0101
        /*160e*/ 	.byte	0x3f
	.zero		1


	//   ....[50]....
        /*1610*/ 	.word	0x000219b0
        /*1614*/ 	.word	0x00000000
        /*1618*/ 	.word	0x00000000
        /*161c*/ 	.short	0x0101
        /*161e*/ 	.byte	0x3f
	.zero		1


	//   ....[51]....
        /*1620*/ 	.word	0x00024660
        /*1624*/ 	.word	0x00000004
        /*1628*/ 	.word	0x00038820
        /*162c*/ 	.short	0x010a
        /*162e*/ 	.byte	0x3f
	.zero		1


	//   ....[52]....
        /*1630*/ 	.word	0x00024750
        /*1634*/ 	.word	0x00000005
        /*1638*/ 	.word	0x000388a0
        /*163c*/ 	.short	0x010a
        /*163e*/ 	.byte	0x3f
	.zero		1


	//   ....[53]....
        /*1640*/ 	.word	0x00024aa0
        /*1644*/ 	.word	0x00000005
        /*1648*/ 	.word	0x000388c0
        /*164c*/ 	.short	0x010a
        /*164e*/ 	.byte	0x3f
	.zero		1


	//   ....[54]....
        /*1650*/ 	.word	0x00024f50
        /*1654*/ 	.word	0x00000006
        /*1658*/ 	.word	0x000388a0
        /*165c*/ 	.short	0x010a
        /*165e*/ 	.byte	0x3f
	.zero		1


	//   ....[55]....
        /*1660*/ 	.word	0x00025290
        /*1664*/ 	.word	0x00000006
        /*1668*/ 	.word	0x000388c0
        /*166c*/ 	.short	0x010a
        /*166e*/ 	.byte	0x3f
	.zero		1


	//   ....[56]....
        /*1670*/ 	.word	0x00026290
        /*1674*/ 	.word	0x00000000
        /*1678*/ 	.word	0x00038880
        /*167c*/ 	.short	0x010a
        /*167e*/ 	.byte	0x3f
	.zero		1


	//   ....[57]....
        /*1680*/ 	.word	0x000264b0
        /*1684*/ 	.word	0x00000000
        /*1688*/ 	.word	0x00038840
        /*168c*/ 	.short	0x010a
        /*168e*/ 	.byte	0x3f
	.zero		1


	//   ....[58]....
        /*1690*/ 	.word	0x00027370
        /*1694*/ 	.word	0x00000009
        /*1698*/ 	.word	0x00038800
        /*169c*/ 	.short	0x0107
        /*169e*/ 	.byte	0x3f
	.zero		1


	//   ....[59]....
        /*16a0*/ 	.word	0x00027470
        /*16a4*/ 	.word	0x00000002
        /*16a8*/ 	.word	0x00038800
        /*16ac*/ 	.short	0x0101
        /*16ae*/ 	.byte	0x3f
	.zero		1


	//   ....[60]....
        /*16b0*/ 	.word	0x00027490
        /*16b4*/ 	.word	0x00000002
        /*16b8*/ 	.word	0x00038820
        /*16bc*/ 	.short	0x010a
        /*16be*/ 	.byte	0x3f
	.zero		1


	//   ....[61]....
        /*16c0*/ 	.word	0x000277e0
        /*16c4*/ 	.word	0x00000006
        /*16c8*/ 	.word	0x00038880
        /*16cc*/ 	.short	0x010a
        /*16ce*/ 	.byte	0x3f
	.zero		1


	//   ....[62]....
        /*16d0*/ 	.word	0x00027b50
        /*16d4*/ 	.word	0x00000006
        /*16d8*/ 	.word	0x00038840
        /*16dc*/ 	.short	0x010a
        /*16de*/ 	.byte	0x3f
	.zero		1


	//   ....[63]....
        /*16e0*/ 	.word	0x00027f40
        /*16e4*/ 	.word	0x00000003
        /*16e8*/ 	.word	0x00038870
        /*16ec*/ 	.short	0x010a
        /*16ee*/ 	.byte	0x3f
	.zero		1


	//   ....[64]....
        /*16f0*/ 	.word	0x00027fb0
        /*16f4*/ 	.word	0x00000003
        /*16f8*/ 	.word	0x00038860
        /*16fc*/ 	.short	0x010a
        /*16fe*/ 	.byte	0x3f
	.zero		1


	//   ....[65]....
        /*1700*/ 	.word	0x00028be0
        /*1704*/ 	.word	0x00000003
        /*1708*/ 	.word	0x00038850
        /*170c*/ 	.short	0x0101
        /*170e*/ 	.byte	0x3f
	.zero		1


	//   ....[66]....
        /*1710*/ 	.word	0x00028c60
        /*1714*/ 	.word	0x00000003
        /*1718*/ 	.word	0x00000000
        /*171c*/ 	.short	0x0101
        /*171e*/ 	.byte	0x3f
	.zero		1


	//   ....[67]....
        /*1720*/ 	.word	0x00028e90
        /*1724*/ 	.word	0x00000000
        /*1728*/ 	.word	0x00038870
        /*172c*/ 	.short	0x010a
        /*172e*/ 	.byte	0x3f
	.zero		1


	//   ....[68]....
        /*1730*/ 	.word	0x00028f00
        /*1734*/ 	.word	0x00000000
        /*1738*/ 	.word	0x00038860
        /*173c*/ 	.short	0x010a
        /*173e*/ 	.byte	0x3f
	.zero		1


	//   ....[69]....
        /*1740*/ 	.word	0x00029b20
        /*1744*/ 	.word	0x00000000
        /*1748*/ 	.word	0x00038850
        /*174c*/ 	.short	0x0101
        /*174e*/ 	.byte	0x3f
	.zero		1


	//   ....[70]....
        /*1750*/ 	.word	0x00029b70
        /*1754*/ 	.word	0x00000000
        /*1758*/ 	.word	0x00000000
        /*175c*/ 	.short	0x0101
        /*175e*/ 	.byte	0x3f
	.zero		1


	//   ....[71]....
        /*1760*/ 	.word	0x0002a930
        /*1764*/ 	.word	0x00000000
        /*1768*/ 	.word	0x00038820
        /*176c*/ 	.short	0x010a
        /*176e*/ 	.byte	0x3f
	.zero		1


	//   ....[72]....
        /*1770*/ 	.word	0x0002aae0
        /*1774*/ 	.word	0x00000006
        /*1778*/ 	.word	0x00000000
        /*177c*/ 	.short	0x010a
        /*177e*/ 	.byte	0x3f
	.zero		1


	//   ....[73]....
        /*1780*/ 	.word	0x0002ab50
        /*1784*/ 	.word	0x00000007
        /*1788*/ 	.word	0x00000000
        /*178c*/ 	.short	0x010a
        /*178e*/ 	.byte	0x3f
	.zero		1


	//   ....[74]....
        /*1790*/ 	.word	0x0002abb0
        /*1794*/ 	.word	0x00000004
        /*1798*/ 	.word	0x00038860
        /*179c*/ 	.short	0x010a
        /*179e*/ 	.byte	0x3f
	.zero		1


	//   ....[75]....
        /*17a0*/ 	.word	0x0002ac00
        /*17a4*/ 	.word	0x00000003
        /*17a8*/ 	.word	0x00038860
        /*17ac*/ 	.short	0x010a
        /*17ae*/ 	.byte	0x3f
	.zero		1


	//   ....[76]....
        /*17b0*/ 	.word	0x0002ac40
        /*17b4*/ 	.word	0x00000004
        /*17b8*/ 	.word	0x00038880
        /*17bc*/ 	.short	0x010a
        /*17be*/ 	.byte	0x3f
	.zero		1


	//   ....[77]....
        /*17c0*/ 	.word	0x0002ac60
        /*17c4*/ 	.word	0x00000003
        /*17c8*/ 	.word	0x00038880
        /*17cc*/ 	.short	0x010a
        /*17ce*/ 	.byte	0x3f
	.zero		1


	//   ....[78]....
        /*17d0*/ 	.word	0x0002acc0
        /*17d4*/ 	.word	0x0000006f
        /*17d8*/ 	.word	0x00038890
        /*17dc*/ 	.short	0x010a
        /*17de*/ 	.byte	0x3f
	.zero		1


	//   ....[79]....
        /*17e0*/ 	.word	0x0002ad10
        /*17e4*/ 	.word	0x0000006f
        /*17e8*/ 	.word	0x00038890
        /*17ec*/ 	.short	0x010a
        /*17ee*/ 	.byte	0x3f
	.zero		1


	//   ....[80]....
        /*17f0*/ 	.word	0x0002ad60
        /*17f4*/ 	.word	0x0000006f
        /*17f8*/ 	.word	0x00038890
        /*17fc*/ 	.short	0x010a
        /*17fe*/ 	.byte	0x3f
	.zero		1


	//   ....[81]....
        /*1800*/ 	.word	0x0002adb0
        /*1804*/ 	.word	0x0000006f
        /*1808*/ 	.word	0x000388b0
        /*180c*/ 	.short	0x010a
        /*180e*/ 	.byte	0x3f
	.zero		1


	//   ....[82]....
        /*1810*/ 	.word	0x0002b5a0
        /*1814*/ 	.word	0x00000012
        /*1818*/ 	.word	0x00038800
        /*181c*/ 	.short	0x010a
        /*181e*/ 	.byte	0x3f
	.zero		1


	//   ....[83]....
        /*1820*/ 	.word	0x0002bf30
        /*1824*/ 	.word	0x00000012
        /*1828*/ 	.word	0x00038800
        /*182c*/ 	.short	0x010a
        /*182e*/ 	.byte	0x3f
	.zero		1


	//   ....[84]....
        /*1830*/ 	.word	0x0002bf80
        /*1834*/ 	.word	0x00000004
        /*1838*/ 	.word	0x00038830
        /*183c*/ 	.short	0x010a
        /*183e*/ 	.byte	0x3f
	.zero		1


	//   ....[85]....
        /*1840*/ 	.word	0x0002bfd0
        /*1844*/ 	.word	0x00000003
        /*1848*/ 	.word	0x00038830
        /*184c*/ 	.short	0x010a
        /*184e*/ 	.byte	0x3f
	.zero		1


	//   ....[86]....
        /*1850*/ 	.word	0x0002c020
        /*1854*/ 	.word	0x00000003
        /*1858*/ 	.word	0x00038850
        /*185c*/ 	.short	0x010a
        /*185e*/ 	.byte	0x3f
	.zero		1


	//   ....[87]....
        /*1860*/ 	.word	0x0002c070
        /*1864*/ 	.word	0x00000000
        /*1868*/ 	.word	0x00038830
        /*186c*/ 	.short	0x010a
        /*186e*/ 	.byte	0x3f
	.zero		1


	//   ....[88]....
        /*1870*/ 	.word	0x0002c0c0
        /*1874*/ 	.word	0x00000003
        /*1878*/ 	.word	0x00038850
        /*187c*/ 	.short	0x010a
        /*187e*/ 	.byte	0x3f
	.zero		1


	//   ....[89]....
        /*1880*/ 	.word	0x0002c110
        /*1884*/ 	.word	0x0000000c
        /*1888*/ 	.word	0x00038850
        /*188c*/ 	.short	0x010a
        /*188e*/ 	.byte	0x3f
	.zero		1


	//   ....[90]....
        /*1890*/ 	.word	0x0002e6f0
        /*1894*/ 	.word	0x00000003
        /*1898*/ 	.word	0x00038820
        /*189c*/ 	.short	0x010a
        /*189e*/ 	.byte	0x3f
	.zero		1


	//   ....[91]....
        /*18a0*/ 	.word	0x0002e740
        /*18a4*/ 	.word	0x00000005
        /*18a8*/ 	.word	0x000388a0
        /*18ac*/ 	.short	0x010a
        /*18ae*/ 	.byte	0x3f
	.zero		1


	//   ....[92]....
        /*18b0*/ 	.word	0x0002e790
        /*18b4*/ 	.word	0x00000005
        /*18b8*/ 	.word	0x000388c0
        /*18bc*/ 	.short	0x010a
        /*18be*/ 	.byte	0x3f
	.zero		1


	//   ....[93]....
        /*18c0*/ 	.word	0x0002e7e0
        /*18c4*/ 	.word	0x00000006
        /*18c8*/ 	.word	0x000388a0
        /*18cc*/ 	.short	0x010a
        /*18ce*/ 	.byte	0x3f
	.zero		1


	//   ....[94]....
        /*18d0*/ 	.word	0x0002e830
        /*18d4*/ 	.word	0x00000006
        /*18d8*/ 	.word	0x000388c0
        /*18dc*/ 	.short	0x010a
        /*18de*/ 	.byte	0x3f
	.zero		1


	//   ....[95]....
        /*18e0*/ 	.word	0x0002e9d0
        /*18e4*/ 	.word	0x00000000
        /*18e8*/ 	.word	0x00038880
        /*18ec*/ 	.short	0x010a
        /*18ee*/ 	.byte	0x3f
	.zero		1


	//   ....[96]....
        /*18f0*/ 	.word	0x0002ea20
        /*18f4*/ 	.word	0x00000000
        /*18f8*/ 	.word	0x00038840
        /*18fc*/ 	.short	0x010a
        /*18fe*/ 	.byte	0x3f
	.zero		1


	//   ....[97]....
        /*1900*/ 	.word	0x0002f5e0
        /*1904*/ 	.word	0x00000002
        /*1908*/ 	.word	0x00038820
        /*190c*/ 	.short	0x010a
        /*190e*/ 	.byte	0x3f
	.zero		1


	//   ....[98]....
        /*1910*/ 	.word	0x0002f630
        /*1914*/ 	.word	0x00000006
        /*1918*/ 	.word	0x00038880
        /*191c*/ 	.short	0x010a
        /*191e*/ 	.byte	0x3f
	.zero		1


	//   ....[99]....
        /*1920*/ 	.word	0x0002f680
        /*1924*/ 	.word	0x00000006
        /*1928*/ 	.word	0x00038840
        /*192c*/ 	.short	0x010a
        /*192e*/ 	.byte	0x3f
	.zero		1


	//   ....[100]....
        /*1930*/ 	.word	0x0002f6d0
        /*1934*/ 	.word	0x00000003
        /*1938*/ 	.word	0x00038870
        /*193c*/ 	.short	0x010a
        /*193e*/ 	.byte	0x3f
	.zero		1


	//   ....[101]....
        /*1940*/ 	.word	0x0002f720
        /*1944*/ 	.word	0x00000003
        /*1948*/ 	.word	0x00038860
        /*194c*/ 	.short	0x010a
        /*194e*/ 	.byte	0x3f
	.zero		1


	//   ....[102]....
        /*1950*/ 	.word	0x0002f770
        /*1954*/ 	.word	0x00000000
        /*1958*/ 	.word	0x00038870
        /*195c*/ 	.short	0x010a
        /*195e*/ 	.byte	0x3f
	.zero		1


	//   ....[103]....
        /*1960*/ 	.word	0x0002f7c0
        /*1964*/ 	.word	0x00000000
        /*1968*/ 	.word	0x00038860
        /*196c*/ 	.short	0x010a
        /*196e*/ 	.byte	0x3f
	.zero		1


	//   ....[104]....
        /*1970*/ 	.word	0x00030220
        /*1974*/ 	.word	0x00000000
        /*1978*/ 	.word	0x00038820
        /*197c*/ 	.short	0x010a
        /*197e*/ 	.byte	0x3f
	.zero		1


	//   ....[105]....
        /*1980*/ 	.word	0x000303c0
        /*1984*/ 	.word	0x00000006
        /*1988*/ 	.word	0x00000000
        /*198c*/ 	.short	0x010a
        /*198e*/ 	.byte	0x3f
	.zero		1


	//   ....[106]....
        /*1990*/ 	.word	0x00030410
        /*1994*/ 	.word	0x00000007
        /*1998*/ 	.word	0x00000000
        /*199c*/ 	.short	0x010a
        /*199e*/ 	.byte	0x3f
	.zero		1


	//   ....[107]....
        /*19a0*/ 	.word	0x00030460
        /*19a4*/ 	.word	0x00000004
        /*19a8*/ 	.word	0x00038860
        /*19ac*/ 	.short	0x010a
        /*19ae*/ 	.byte	0x3f
	.zero		1


	//   ....[108]....
        /*19b0*/ 	.word	0x000304b0
        /*19b4*/ 	.word	0x00000003
        /*19b8*/ 	.word	0x00038860
        /*19bc*/ 	.short	0x010a
        /*19be*/ 	.byte	0x3f
	.zero		1


	//   ....[109]....
        /*19c0*/ 	.word	0x00030500
        /*19c4*/ 	.word	0x00000004
        /*19c8*/ 	.word	0x00038880
        /*19cc*/ 	.short	0x010a
        /*19ce*/ 	.byte	0x3f
	.zero		1


	//----- nvinfo : EIATTR_NUM_MBARRIERS
	.align		4
.L_583:
        /*19d0*/ 	.byte	0x03, 0x38
        /*19d2*/ 	.short	0x0016


	//----- nvinfo : EIATTR_EXIT_INSTR_OFFSETS
	.align		4
        /*19d4*/ 	.byte	0x04, 0x1c
        /*19d6*/ 	.short	(.L_585 - .L_584)


	//   ....[0]....
.L_584:
        /*19d8*/ 	.word	0x0002acb0


	//----- nvinfo : EIATTR_MAX_THREADS
	.align		4
.L_585:
        /*19dc*/ 	.byte	0x04, 0x05
        /*19de*/ 	.short	(.L_587 - .L_586)
.L_586:
        /*19e0*/ 	.word	0x00000180
        /*19e4*/ 	.word	0x00000001
        /*19e8*/ 	.word	0x00000001


	//----- nvinfo : EIATTR_CRS_STACK_SIZE
	.align		4
.L_587:
        /*19ec*/ 	.byte	0x04, 0x1e
        /*19ee*/ 	.short	(.L_589 - .L_588)
.L_588:
        /*19f0*/ 	.word	0x00000000


	//----- nvinfo : EIATTR_CBANK_PARAM_SIZE
	.align		4
.L_589:
        /*19f4*/ 	.byte	0x03, 0x19
        /*19f6*/ 	.short	0x0af0


	//----- nvinfo : EIATTR_PARAM_CBANK
	.align		4
        /*19f8*/ 	.byte	0x04, 0x0a
        /*19fa*/ 	.short	(.L_591 - .L_590)
	.align		4
.L_590:
        /*19fc*/ 	.word	index@(.nv.constant0._ZN7cutlass13device_kernelIN5flash11enable_sm90INS1_16FlashAttnFwdSm90INS1_25CollectiveMainloopFwdSm90ILi2EN4cute5tupleIJNS5_1CILi1EEES8_S8_EEENS6_IJNS7_ILi128EEESA_NS7_ILi256EEEEEELi256ENS_12float_e4m3_tEfNS_4arch4Sm90ELb1ELb0ELb0ELb1ELb0ELb1ELb0ELb1ELb1ELb1ELb0ELb0EEENS1_21CollectiveEpilogueFwdINS6_IJSA_SB_SA_EEES9_NS_10bfloat16_tESF_Li256ELb1ELb1ELb0ELb1EEENS1_36VarlenDynamicPersistentTileSchedulerILi128ELi128ELi256ELi128ELb0ELb1ELb1ELb1ELb1ELb1EEEEEEEEEvNT_6ParamsE)
        /*1a00*/ 	.short	0x0210
        /*1a02*/ 	.short	0x0af0


	//----- nvinfo : EIATTR_SW_WAR
	.align		4
.L_591:
        /*1a04*/ 	.byte	0x04, 0x36
        /*1a06*/ 	.short	(.L_593 - .L_592)
.L_592:
        /*1a08*/ 	.word	0x00000008
.L_593:


//--------------------- .nv.info._ZN7cutlass13device_kernelIN5flash11enable_sm90INS1_16FlashAttnFwdSm90INS1_25CollectiveMainloopFwdSm90ILi2EN4cute5tupleIJNS5_1CILi1EEES8_S8_EEENS6_IJNS7_ILi128EEENS7_ILi160EEENS7_ILi192EEEEEELi192ENS_12float_e4m3_tEfNS_4arch4Sm90ELb0ELb0ELb0ELb0ELb0ELb0ELb0ELb1ELb1ELb1ELb0ELb0EEENS1_21CollectiveEpilogueFwdINS6_IJSA_SC_SB_EEES9_NS_10bfloat16_tESG_Li256ELb0ELb1ELb0ELb1EEENS1_29StaticPersistentTileSchedulerILb0EEEEEEEEEvNT_6ParamsE --------------------------
	.section	.nv.info._ZN7cutlass13device_kernelIN5flash11enable_sm90INS1_16FlashAttnFwdSm90INS1_25CollectiveMainloopFwdSm90ILi2EN4cute5tupleIJNS5_1CILi1EEES8_S8_EEENS6_IJNS7_ILi128EEENS7_ILi160EEENS7_ILi192EEEEEELi192ENS_12float_e4m3_tEfNS_4arch4Sm90ELb0ELb0ELb0ELb0ELb0ELb0ELb0ELb1ELb1ELb1ELb0ELb0EEENS1_21CollectiveEpilogueFwdINS6_IJSA_SC_SB_EEES9_NS_10bfloat16_tESG_Li256ELb0ELb1ELb0ELb1EEENS1_29StaticPersistentTileSchedulerILb0EEEEEEEEEvNT_6ParamsE,"",@"SHT_CUDA_INFO"
	.sectionflags	@""
	.align	4


	//----- nvinfo : EIATTR_CUDA_API_VERSION
	.align		4
        /*0000*/ 	.byte	0x04, 0x37
        /*0002*/ 	.short	(.L_595 - .L_594)
.L_594:
        /*0004*/ 	.word	0x00000082


	//----- nvinfo : EIATTR_KPARAM_INFO
	.align		4
.L_595:
        /*0008*/ 	.byte	0x04, 0x17
        /*000a*/ 	.short	(.L_597 - .L_596)
.L_596:
        /*000c*/ 	.word	0x00000000
        /*0010*/ 	.short	0x0000
        /*0012*/ 	.short	0x0070
        /*0014*/ 	.byte	0x00, 0xf0, 0x01, 0x28


	//----- nvinfo : EIATTR_SPARSE_MMA_MASK
	.align		4
.L_597:
        /*0018*/ 	.byte	0x03, 0x50
        /*001a*/ 	.short	0x0000


	//----- nvinfo : EIATTR_MAXREG_COUNT
	.align		4
        /*001c*/ 	.byte	0x03, 0x1b
        /*001e*/ 	.short	0x00a8


	//----- nvinfo : EIATTR_NUM_BARRIERS
	.align		4
        /*0020*/ 	.byte	0x02, 0x4c
        /*0022*/ 	.byte	0x10
	.zero		1


	//----- nvinfo : EIATTR_EXTERNS
	.align		4
        /*0024*/ 	.byte	0x04, 0x0f
        /*0026*/ 	.short	(.L_599 - .L_598)


	//   ....[0]....
	.align		4
.L_598:
        /*0028*/ 	.word	index@(__assertfail)


	//----- nvinfo : EIATTR_ANNOTATIONS
	.align		4
.L_599:
        /*002c*/ 	.byte	0x04, 0x55
        /*002e*/ 	.short	(.L_601 - .L_600)


	//   ....[0]....
.L_600:
        /* <DEDUP_REMOVED lines=13> */


	//----- nvinfo : EIATTR_MERCURY_ISA_VERSION
	.align		4
.L_601:
        /*00e8*/ 	.byte	0x03, 0x5f
        /*00ea*/ 	.short	0x0101


	//----- nvinfo : EIATTR_INT_WARP_WIDE_INSTR_OFFSETS
	.align		4
        /*00ec*/ 	.byte	0x04, 0x31
        /*00ee*/ 	.short	(.L_603 - .L_602)


	//   ....[0]....
.L_602:
        /*00f0*/ 	.word	0x00000130


	//   ....[1]....
        /*00f4*/ 	.word	0x00000170


	//   ....[2]....
        /*00f8*/ 	.word	0x000001e0


	//----- nvinfo : EIATTR_COOP_GROUP_MASK_REGIDS
	.align		4
.L_603:
        /*00fc*/ 	.byte	0x04, 0x29
        /*00fe*/ 	.short	(.L_605 - .L_604)


	//   ....[0]....
.L_604:
        /*0100*/ 	.word	0xffffffff


	//   ....[1]....
        /*0104*/ 	.word	0xffffffff


	//   ....[2]....
        /*0108*/ 	.word	0xffffffff


	//   ....[3]....
        /*010c*/ 	.word	0xffffffff


	//   ....[4]....
        /*0110*/ 	.word	0xffffffff


	//   ....[5]....
        /*0114*/ 	.word	0xffffffff


	//   ....[6]....
        /*0118*/ 	.word	0xffffffff


	//   ....[7]....
        /*011c*/ 	.word	0xffffffff


	//   ....[8]....
        /*0120*/ 	.word	0xffffffff


	//   ....[9]....
        /*0124*/ 	.word	0xffffffff


	//   ....[10]....
        /*0128*/ 	.word	0xffffffff


	//   ....[11]....
        /*012c*/ 	.word	0xffffffff


	//   ....[12]....
        /*0130*/ 	.word	0xffffffff


	//   ....[13]....
        /*0134*/ 	.word	0xffffffff


	//   ....[14]....
        /*0138*/ 	.word	0xffffffff


	//   ....[15]....
        /*013c*/ 	.word	0xffffffff


	//   ....[16]....
        /*0140*/ 	.word	0xffffffff


	//   ....[17]....
        /*0144*/ 	.word	0xffffffff


	//   ....[18]....
        /*0148*/ 	.word	0xffffffff


	//   ....[19]....
        /*014c*/ 	.word	0xffffffff


	//   ....[20]....
        /*0150*/ 	.word	0xffffffff


	//   ....[21]....
        /*0154*/ 	.word	0xffffffff


	//   ....[22]....
        /*0158*/ 	.word	0xffffffff


	//   ....[23]....
        /*015c*/ 	.word	0xffffffff


	//   ....[24]....
        /*0160*/ 	.word	0xffffffff


	//   ....[25]....
        /*0164*/ 	.word	0xffffffff


	//   ....[26]....
        /*0168*/ 	.word	0xffffffff


	//   ....[27]....
        /*016c*/ 	.word	0xffffffff


	//   ....[28]....
        /*0170*/ 	.word	0xffffffff


	//   ....[29]....
        /*0174*/ 	.word	0xffffffff


	//   ....[30]....
        /*0178*/ 	.word	0xffffffff


	//   ....[31]....
        /*017c*/ 	.word	0xffffffff


	//   ....[32]....
        /*0180*/ 	.word	0xffffffff


	//   ....[33]....
        /*0184*/ 	.word	0xffffffff


	//   ....[34]....
        /*0188*/ 	.word	0xffffffff


	//   ....[35]....
        /*018c*/ 	.word	0xffffffff


	//   ....[36]....
        /*0190*/ 	.word	0xffffffff


	//   ....[37]....
        /*0194*/ 	.word	0xffffffff


	//   ....[38]....
        /*0198*/ 	.word	0xffffffff


	//   ....[39]....
        /*019c*/ 	.word	0xffffffff


	//   ....[40]....
        /*01a0*/ 	.word	0xffffffff


	//   ....[41]....
        /*01a4*/ 	.word	0xffffffff


	//   ....[42]....
        /*01a8*/ 	.word	0xffffffff


	//   ....[43]....
        /*01ac*/ 	.word	0xffffffff


	//   ....[44]....
        /*01b0*/ 	.word	0xffffffff


	//   ....[45]....
        /*01b4*/ 	.word	0xffffffff


	//   ....[46]....
        /*01b8*/ 	.word	0xffffffff


	//   ....[47]....
        /*01bc*/ 	.word	0xffffffff


	//   ....[48]....
        /*01c0*/ 	.word	0xffffffff


	//   ....[49]....
        /*01c4*/ 	.word	0xffffffff


	//   ....[50]....
        /*01c8*/ 	.word	0xffffffff


	//   ....[51]....
        /*01cc*/ 	.word	0xffffffff


	//   ....[52]....
        /*01d0*/ 	.word	0xffffffff


	//   ....[53]....
        /*01d4*/ 	.word	0xffffffff


	//   ....[54]....
        /*01d8*/ 	.word	0xffffffff


	//   ....[55]....
        /*01dc*/ 	.word	0xffffffff


	//   ....[56]....
        /*01e0*/ 	.word	0xffffffff


	//   ....[57]....
        /*01e4*/ 	.word	0xffffffff


	//   ....[58]....
        /*01e8*/ 	.word	0xffffffff


	//   ....[59]....
        /*01ec*/ 	.word	0xffffffff


	//   ....[60]....
        /*01f0*/ 	.word	0xffffffff


	//   ....[61]....
        /*01f4*/ 	.word	0xffffffff


	//   ....[62]....
        /*01f8*/ 	.word	0xffffffff


	//   ....[63]....
        /*01fc*/ 	.word	0xffffffff


	//   ....[64]....
        /*0200*/ 	.word	0xffffffff


	//   ....[65]....
        /*0204*/ 	.word	0xffffffff


	//   ....[66]....
        /*0208*/ 	.word	0xffffffff


	//   ....[67]....
        /*020c*/ 	.word	0xffffffff


	//   ....[68]....
        /*0210*/ 	.word	0xffffffff


	//   ....[69]....
        /*0214*/ 	.word	0xffffffff


	//   ....[70]....
        /*0218*/ 	.word	0xffffffff


	//   ....[71]....
        /*021c*/ 	.word	0xffffffff


	//   ....[72]....
        /*0220*/ 	.word	0xffffffff


	//   ....[73]....
        /*0224*/ 	.word	0xffffffff


	//   ....[74]....
        /*0228*/ 	.word	0xffffffff


	//   ....[75]....
        /*022c*/ 	.word	0xffffffff


	//   ....[76]....
        /*0230*/ 	.word	0xffffffff


	//   ....[77]....
        /*0234*/ 	.word	0xffffffff


	//   ....[78]....
        /*0238*/ 	.word	0xffffffff


	//   ....[79]....
        /*023c*/ 	.word	0xffffffff


	//   ....[80]....
        /*0240*/ 	.word	0xffffffff


	//   ....[81]....
        /*0244*/ 	.word	0xffffffff


	//   ....[82]....
        /*0248*/ 	.word	0xffffffff


	//   ....[83]....
        /*024c*/ 	.word	0xffffffff


	//   ....[84]....
        /*0250*/ 	.word	0xffffffff


	//   ....[85]....
        /*0254*/ 	.word	0xffffffff


	//   ....[86]....
        /*0258*/ 	.word	0xffffffff


	//   ....[87]....
        /*025c*/ 	.word	0xffffffff


	//   ....[88]....
        /*0260*/ 	.word	0xffffffff


	//   ....[89]....
        /*0264*/ 	.word	0xffffffff


	//   ....[90]....
        /*0268*/ 	.word	0x0500000f


	//   ....[91]....
        /*026c*/ 	.word	0x0500000f


	//   ....[92]....
        /*0270*/ 	.word	0x0500000f


	//   ....[93]....
        /*0274*/ 	.word	0x0500000f


	//   ....[94]....
        /*0278*/ 	.word	0x0500000f


	//   ....[95]....
        /*027c*/ 	.word	0x0500000f


	//   ....[96]....
        /*0280*/ 	.word	0x0500000f


	//   ....[97]....
        /*0284*/ 	.word	0x0500000f


	//   ....[98]....
        /*0288*/ 	.word	0x0500000f


	//----- nvinfo : EIATTR_COOP_GROUP_INSTR_OFFSETS
	.align		4
.L_605:
        /*028c*/ 	.byte	0x04, 0x28
        /*028e*/ 	.short	(.L_607 - .L_606)


	//   ....[0]....
.L_606:
        /*0290*/ 	.word	0x00000070


	//   ....[1]....
        /*0294*/ 	.word	0x00000140


	//   ....[2]....
        /*0298*/ 	.word	0x00000190


	//   ....[3]....
        /*029c*/ 	.word	0x000003c0


	//   ....[4]....
        /*02a0*/ 	.word	0x00000520


	//   ....[5]....
        /*02a4*/ 	.word	0x00000640


	//   ....[6]....
        /*02a8*/ 	.word	0x000007a0


	//   ....[7]....
        /*02ac*/ 	.word	0x00000f40


	//   ....[8]....
        /*02b0*/ 	.word	0x00002c90


	//   ....[9]....
        /*02b4*/ 	.word	0x00002d70


	//   ....[10]....
        /*02b8*/ 	.word	0x000034d0


	//   ....[11]....
        /*02bc*/ 	.word	0x00003580


	//   ....[12]....
        /*02c0*/ 	.word	0x00005ea0


	//   ....[13]....
        /*02c4*/ 	.word	0x00005eb0


	//   ....[14]....
        /*02c8*/ 	.word	0x00005ef0


	//   ....[15]....
        /*02cc*/ 	.word	0x00005f00


	//   ....[16]....
        /*02d0*/ 	.word	0x00007db0


	//   ....[17]....
        /*02d4*/ 	.word	0x00007dc0


	//   ....[18]....
        /*02d8*/ 	.word	0x00007df0


	//   ....[19]....
        /*02dc*/ 	.word	0x00007e00


	//   ....[20]....
        /*02e0*/ 	.word	0x000090f0


	//   ....[21]....
        /*02e4*/ 	.word	0x00009120


	//   ....[22]....
        /*02e8*/ 	.word	0x00009160


	//   ....[23]....
        /*02ec*/ 	.word	0x000091a0


	//   ....[24]....
        /*02f0*/ 	.word	0x000091d0


	//   ....[25]....
        /*02f4*/ 	.word	0x00009200


	//   ....[26]....
        /*02f8*/ 	.word	0x00009230


	//   ....[27]....
        /*02fc*/ 	.word	0x00009240


	//   ....[28]....
        /*0300*/ 	.word	0x00009260


	//   ....[29]....
        /*0304*/ 	.word	0x00009270


	//   ....[30]....
        /*0308*/ 	.word	0x00009280


	//   ....[31]....
        /*030c*/ 	.word	0x00009290


	//   ....[32]....
        /*0310*/ 	.word	0x000092c0


	//   ....[33]....
        /*0314*/ 	.word	0x000092e0


	//   ....[34]....
        /*0318*/ 	.word	0x00009300


	//   ....[35]....
        /*031c*/ 	.word	0x00009320


	//   ....[36]....
        /*0320*/ 	.word	0x00009330


	//   ....[37]....
        /*0324*/ 	.word	0x00009340


	//   ....[38]....
        /*0328*/ 	.word	0x00009350


	//   ....[39]....
        /*032c*/ 	.word	0x00009360


	//   ....[40]....
        /*0330*/ 	.word	0x00009370


	//   ....[41]....
        /*0334*/ 	.word	0x00009380


	//   ....[42]....
        /*0338*/ 	.word	0x00009390


	//   ....[43]....
        /*033c*/ 	.word	0x000093a0


	//   ....[44]....
        /*0340*/ 	.word	0x000093b0


	//   ....[45]....
        /*0344*/ 	.word	0x000093c0


	//   ....[46]....
        /*0348*/ 	.word	0x000093d0


	//   ....[47]....
        /*034c*/ 	.word	0x000093e0


	//   ....[48]....
        /*0350*/ 	.word	0x000093f0


	//   ....[49]....
        /*0354*/ 	.word	0x00009400


	//   ....[50]....
        /*0358*/ 	.word	0x00009420


	//   ....[51]....
        /*035c*/ 	.word	0x00009440


	//   ....[52]....
        /*0360*/ 	.word	0x000094c0


	//   ....[53]....
        /*0364*/ 	.word	0x00009500


	//   ....[54]....
        /*0368*/ 	.word	0x00009540


	//   ....[55]....
        /*036c*/ 	.word	0x00009580


	//   ....[56]....
        /*0370*/ 	.word	0x00009600


	//   ....[57]....
        /*0374*/ 	.word	0x00009640


	//   ....[58]....
        /*0378*/ 	.word	0x00009680


	//   ....[59]....
        /*037c*/ 	.word	0x000096c0


	//   ....[60]....
        /*0380*/ 	.word	0x00009730


	//   ....[61]....
        /*0384*/ 	.word	0x00009750


	//   ....[62]....
        /*0388*/ 	.word	0x00009770


	//   ....[63]....
        /*038c*/ 	.word	0x00009790


	//   ....[64]....
        /*0390*/ 	.word	0x000097b0


	//   ....[65]....
        /*0394*/ 	.word	0x000097d0


	//   ....[66]....
        /*0398*/ 	.word	0x000097f0


	//   ....[67]....
        /*039c*/ 	.word	0x00009810


	//   ....[68]....
        /*03a0*/ 	.word	0x00009d50


	//   ....[69]....
        /*03a4*/ 	.word	0x00009d80


	//   ....[70]....
        /*03a8*/ 	.word	0x00009eb0


	//   ....[71]....
        /*03ac*/ 	.word	0x00009ed0


	//   ....[72]....
        /*03b0*/ 	.word	0x0000a3d0


	//   ....[73]....
        /*03b4*/ 	.word	0x0000a410


	//   ....[74]....
        /*03b8*/ 	.word	0x0000a520


	//   ....[75]....
        /*03bc*/ 	.word	0x0000a540


	//   ....[76]....
        /*03c0*/ 	.word	0x0000a630


	//   ....[77]....
        /*03c4*/ 	.word	0x0000a650


	//   ....[78]....
        /*03c8*/ 	.word	0x0000a750


	//   ....[79]....
        /*03cc*/ 	.word	0x0000a790


	//   ....[80]....
        /*03d0*/ 	.word	0x0000b430


	//   ....[81]....
        /*03d4*/ 	.word	0x0000c100


	//   ....[82]....
        /*03d8*/ 	.word	0x0000c130


	//   ....[83]....
        /*03dc*/ 	.word	0x0000c1f0


	//   ....[84]....
        /*03e0*/ 	.word	0x0000c200


	//   ....[85]....
        /*03e4*/ 	.word	0x0000c290


	//   ....[86]....
        /*03e8*/ 	.word	0x0000c2a0


	//   ....[87]....
        /*03ec*/ 	.word	0x0000c2b0


	//   ....[88]....
        /*03f0*/ 	.word	0x0000c2c0


	//   ....[89]....
        /*03f4*/ 	.word	0x0000ea10


	//   ....[90]....
        /*03f8*/ 	.word	0x0000ef10


	//   ....[91]....
        /*03fc*/ 	.word	0x0000f0c0


	//   ....[92]....
        /*0400*/ 	.word	0x0000f110


	//   ....[93]....
        /*0404*/ 	.word	0x0000f1a0


	//   ....[94]....
        /*0408*/ 	.word	0x0000f2a0


	//   ....[95]....
        /*040c*/ 	.word	0x0000f300


	//   ....[96]....
        /*0410*/ 	.word	0x0000f400


	//   ....[97]....
        /*0414*/ 	.word	0x0000f460


	//   ....[98]....
        /*0418*/ 	.word	0x0000f540


	//----- nvinfo : EIATTR_REG_RECONFIG
	.align		4
.L_607:
        /*041c*/ 	.byte	0x01, 0x54
	.zero		2


	//----- nvinfo : EIATTR_SYSCALL_OFFSETS
	.align		4
        /*0420*/ 	.byte	0x04, 0x46
        /*0422*/ 	.short	(.L_609 - .L_608)


	//   ....[0]....
.L_608:
        /*0424*/ 	.word	0x00001460


	//   ....[1]....
        /*0428*/ 	.word	0x0000aee0


	//   ....[2]....
        /*042c*/ 	.word	0x0000b020


	//   ....[3]....
        /*0430*/ 	.word	0x0000b160


	//   ....[4]....
        /*0434*/ 	.word	0x0000b280


	//   ....[5]....
        /*0438*/ 	.word	0x0000bd00


	//----- nvinfo : EIATTR_MBARRIER_INSTR_OFFSETS
	.align		4
.L_609:
        /*043c*/ 	.byte	0x04, 0x39
        /*043e*/ 	.short	(.L_611 - .L_610)


	//   ....[0]....
.L_610:
        /*0440*/ 	.word	0x00000270
        /*0444*/ 	.word	0x000000ff
        /*0448*/ 	.word	0x00033400
        /*044c*/ 	.short	0x0100
        /*044e*/ 	.byte	0x08
	.zero		1


	//   ....[1]....
        /*0450*/ 	.word	0x00000280
        /*0454*/ 	.word	0x000000ff
        /*0458*/ 	.word	0x00033420
        /*045c*/ 	.short	0x0100
        /*045e*/ 	.byte	0x08
	.zero		1


	//   ....[2]....
        /*0460*/ 	.word	0x00000370
        /*0464*/ 	.word	0x000000ff
        /*0468*/ 	.word	0x00033430
        /*046c*/ 	.short	0x0100
        /*046e*/ 	.byte	0x08
	.zero		1


	//   ....[3]....
        /*0470*/ 	.word	0x00000380
        /*0474*/ 	.word	0x000000ff
        /*0478*/ 	.word	0x00033440
        /*047c*/ 	.short	0x0100
        /*047e*/ 	.byte	0x08
	.zero		1


	//   ....[4]....
        /*0480*/ 	.word	0x00000390
        /*0484*/ 	.word	0x000000ff
        /*0488*/ 	.word	0x00033438
        /*048c*/ 	.short	0x0100
        /*048e*/ 	.byte	0x08
	.zero		1


	//   ....[5]....
        /*0490*/ 	.word	0x000003a0
        /*0494*/ 	.word	0x000000ff
        /*0498*/ 	.word	0x00033448
        /*049c*/ 	.short	0x0100
        /*049e*/ 	.byte	0x08
	.zero		1


	//   ....[6]....
        /*04a0*/ 	.word	0x000004d0
        /*04a4*/ 	.word	0x000000ff
        /*04a8*/ 	.word	0x00033450
        /*04ac*/ 	.short	0x0100
        /*04ae*/ 	.byte	0x08
	.zero		1


	//   ....[7]....
        /*04b0*/ 	.word	0x000004e0
        /*04b4*/ 	.word	0x000000ff
        /*04b8*/ 	.word	0x00033460
        /*04bc*/ 	.short	0x0100
        /*04be*/ 	.byte	0x08
	.zero		1


	//   ....[8]....
        /*04c0*/ 	.word	0x000004f0
        /*04c4*/ 	.word	0x000000ff
        /*04c8*/ 	.word	0x00033458
        /*04cc*/ 	.short	0x0100
        /*04ce*/ 	.byte	0x08
	.zero		1


	//   ....[9]....
        /*04d0*/ 	.word	0x00000500
        /*04d4*/ 	.word	0x000000ff
        /*04d8*/ 	.word	0x00033468
        /*04dc*/ 	.short	0x0100
        /*04de*/ 	.byte	0x08
	.zero		1


	//   ....[10]....
        /*04e0*/ 	.word	0x000005f0
        /*04e4*/ 	.word	0x000000ff
        /*04e8*/ 	.word	0x00033470
        /*04ec*/ 	.short	0x0100
        /*04ee*/ 	.byte	0x06
	.zero		1


	//   ....[11]....
        /*04f0*/ 	.word	0x00000600
        /*04f4*/ 	.word	0x000000ff
        /*04f8*/ 	.word	0x00033480
        /*04fc*/ 	.short	0x0100
        /*04fe*/ 	.byte	0x06
	.zero		1


	//   ....[12]....
        /*0500*/ 	.word	0x00000610
        /*0504*/ 	.word	0x000000ff
        /*0508*/ 	.word	0x00033478
        /*050c*/ 	.short	0x0100
        /*050e*/ 	.byte	0x06
	.zero		1


	//   ....[13]....
        /*0510*/ 	.word	0x00000620
        /*0514*/ 	.word	0x000000ff
        /*0518*/ 	.word	0x00033488
        /*051c*/ 	.short	0x0100
        /*051e*/ 	.byte	0x06
	.zero		1


	//   ....[14]....
        /*0520*/ 	.word	0x00000750
        /*0524*/ 	.word	0x000000ff
        /*0528*/ 	.word	0x00033490
        /*052c*/ 	.short	0x0100
        /*052e*/ 	.byte	0x08
	.zero		1


	//   ....[15]....
        /*0530*/ 	.word	0x00000760
        /*0534*/ 	.word	0x000000ff
        /*0538*/ 	.word	0x000334a0
        /*053c*/ 	.short	0x0100
        /*053e*/ 	.byte	0x08
	.zero		1


	//   ....[16]....
        /*0540*/ 	.word	0x00000770
        /*0544*/ 	.word	0x000000ff
        /*0548*/ 	.word	0x00033498
        /*054c*/ 	.short	0x0100
        /*054e*/ 	.byte	0x08
	.zero		1


	//   ....[17]....
        /*0550*/ 	.word	0x00000780
        /*0554*/ 	.word	0x000000ff
        /*0558*/ 	.word	0x000334a8
        /*055c*/ 	.short	0x0100
        /*055e*/ 	.byte	0x08
	.zero		1


	//   ....[18]....
        /*0560*/ 	.word	0x000008b0
        /*0564*/ 	.word	0x000000ff
        /*0568*/ 	.word	0x000334b0
        /*056c*/ 	.short	0x0100
        /*056e*/ 	.byte	0x08
	.zero		1


	//   ....[19]....
        /*0570*/ 	.word	0x000008c0
        /*0574*/ 	.word	0x000000ff
        /*0578*/ 	.word	0x000334c0
        /*057c*/ 	.short	0x0100
        /*057e*/ 	.byte	0x08
	.zero		1


	//   ....[20]....
        /*0580*/ 	.word	0x000008d0
        /*0584*/ 	.word	0x000000ff
        /*0588*/ 	.word	0x000334b8
        /*058c*/ 	.short	0x0100
        /*058e*/ 	.byte	0x08
	.zero		1


	//   ....[21]....
        /*0590*/ 	.word	0x000008e0
        /*0594*/ 	.word	0x000000ff
        /*0598*/ 	.word	0x000334c8
        /*059c*/ 	.short	0x0100
        /*059e*/ 	.byte	0x08
	.zero		1


	//   ....[22]....
        /*05a0*/ 	.word	0x000014c0
        /*05a4*/ 	.word	0x000000ff
        /*05a8*/ 	.word	0x00033400
        /*05ac*/ 	.short	0x010a
        /*05ae*/ 	.byte	0x27
	.zero		1


	//   ....[23]....
        /*05b0*/ 	.word	0x00001540
        /*05b4*/ 	.word	0x00000003
        /*05b8*/ 	.word	0x00033430
        /*05bc*/ 	.short	0x010a
        /*05be*/ 	.byte	0x3f
	.zero		1


	//   ....[24]....
        /*05c0*/ 	.word	0x000015b0
        /*05c4*/ 	.word	0x00000003
        /*05c8*/ 	.word	0x00033430
        /*05cc*/ 	.short	0x010a
        /*05ce*/ 	.byte	0x3f
	.zero		1


	//   ....[25]....
        /*05d0*/ 	.word	0x00003540
        /*05d4*/ 	.word	0x00000003
        /*05d8*/ 	.word	0x00000000
        /*05dc*/ 	.short	0x0101
        /*05de*/ 	.byte	0x3f
	.zero		1


	//   ....[26]....
        /*05e0*/ 	.word	0x00004c10
        /*05e4*/ 	.word	0x000000ff
        /*05e8*/ 	.word	0x00033430
        /*05ec*/ 	.short	0x010a
        /*05ee*/ 	.byte	0x06
	.zero		1


	//   ....[27]....
        /*05f0*/ 	.word	0x00004c50
        /*05f4*/ 	.word	0x000000ff
        /*05f8*/ 	.word	0x00033430
        /*05fc*/ 	.short	0x010a
        /*05fe*/ 	.byte	0x06
	.zero		1


	//   ....[28]....
        /*0600*/ 	.word	0x00005870
        /*0604*/ 	.word	0x000000ff
        /*0608*/ 	.word	0x00033450
        /*060c*/ 	.short	0x010a
        /*060e*/ 	.byte	0x06
	.zero		1


	//   ....[29]....
        /*0610*/ 	.word	0x000058b0
        /*0614*/ 	.word	0x000000ff
        /*0618*/ 	.word	0x00033450
        /*061c*/ 	.short	0x010a
        /*061e*/ 	.byte	0x06
	.zero		1


	//   ....[30]....
        /*0620*/ 	.word	0x00006ff0
        /*0624*/ 	.word	0x00000003
        /*0628*/ 	.word	0x00000000
        /*062c*/ 	.short	0x0101
        /*062e*/ 	.byte	0x3f
	.zero		1


	//   ....[31]....
        /*0630*/ 	.word	0x000071a0
        /*0634*/ 	.word	0x000000ff
        /*0638*/ 	.word	0x00000000
        /*063c*/ 	.short	0x0101
        /*063e*/ 	.byte	0x06
	.zero		1


	//   ....[32]....
        /*0640*/ 	.word	0x00007a20
        /*0644*/ 	.word	0x000000ff
        /*0648*/ 	.word	0x00033450
        /*064c*/ 	.short	0x010a
        /*064e*/ 	.byte	0x04
	.zero		1


	//   ....[33]....
        /*0650*/ 	.word	0x00007a60
        /*0654*/ 	.word	0x000000ff
        /*0658*/ 	.word	0x00033450
        /*065c*/ 	.short	0x010a
        /*065e*/ 	.byte	0x04
	.zero		1


	//   ....[34]....
        /*0660*/ 	.word	0x00009180
        /*0664*/ 	.word	0x000000ff
        /*0668*/ 	.word	0x00000000
        /*066c*/ 	.short	0x0101
        /*066e*/ 	.byte	0x04
	.zero		1


	//   ....[35]....
        /*0670*/ 	.word	0x0000a3f0
        /*0674*/ 	.word	0x000000ff
        /*0678*/ 	.word	0x00000000
        /*067c*/ 	.short	0x0101
        /*067e*/ 	.byte	0x27
	.zero		1


	//   ....[36]....
        /*0680*/ 	.word	0x0000b690
        /*0684*/ 	.word	0x00000004
        /*0688*/ 	.word	0x00033480
        /*068c*/ 	.short	0x010a
        /*068e*/ 	.byte	0x3f
	.zero		1


	//   ....[37]....
        /*0690*/ 	.word	0x0000b900
        /*0694*/ 	.word	0x00000004
        /*0698*/ 	.word	0x00033440
        /*069c*/ 	.short	0x010a
        /*069e*/ 	.byte	0x3f
	.zero		1


	//   ....[38]....
        /*06a0*/ 	.word	0x0000c400
        /*06a4*/ 	.word	0x000000ff
        /*06a8*/ 	.word	0x00033400
        /*06ac*/ 	.short	0x0107
        /*06ae*/ 	.byte	0x29
	.zero		1


	//   ....[39]....
        /*06b0*/ 	.word	0x0000c450
        /*06b4*/ 	.word	0x000000ff
        /*06b8*/ 	.word	0x00033400
        /*06bc*/ 	.short	0x0101
        /*06be*/ 	.byte	0x29
	.zero		1


	//   ....[40]....
        /*06c0*/ 	.word	0x0000c480
        /*06c4*/ 	.word	0x000000ff
        /*06c8*/ 	.word	0x00033420
        /*06cc*/ 	.short	0x010a
        /*06ce*/ 	.byte	0x29
	.zero		1


	//   ....[41]....
        /*06d0*/ 	.word	0x0000c780
        /*06d4*/ 	.word	0x00000006
        /*06d8*/ 	.word	0x00033480
        /*06dc*/ 	.short	0x010a
        /*06de*/ 	.byte	0x3f
	.zero		1


	//   ....[42]....
        /*06e0*/ 	.word	0x0000cbb0
        /*06e4*/ 	.word	0x00000006
        /*06e8*/ 	.word	0x00033440
        /*06ec*/ 	.short	0x010a
        /*06ee*/ 	.byte	0x3f
	.zero		1


	//   ....[43]....
        /*06f0*/ 	.word	0x0000d060
        /*06f4*/ 	.word	0x00000003
        /*06f8*/ 	.word	0x00033470
        /*06fc*/ 	.short	0x010a
        /*06fe*/ 	.byte	0x3f
	.zero		1


	//   ....[44]....
        /*0700*/ 	.word	0x0000d0d0
        /*0704*/ 	.word	0x00000003
        /*0708*/ 	.word	0x00033460
        /*070c*/ 	.short	0x010a
        /*070e*/ 	.byte	0x3f
	.zero		1


	//   ....[45]....
        /*0710*/ 	.word	0x0000dbb0
        /*0714*/ 	.word	0x00000003
        /*0718*/ 	.word	0x00033450
        /*071c*/ 	.short	0x0101
        /*071e*/ 	.byte	0x3f
	.zero		1


	//   ....[46]....
        /*0720*/ 	.word	0x0000dc20
        /*0724*/ 	.word	0x00000003
        /*0728*/ 	.word	0x00000000
        /*072c*/ 	.short	0x0101
        /*072e*/ 	.byte	0x3f
	.zero		1


	//   ....[47]....
        /*0730*/ 	.word	0x0000dd20
        /*0734*/ 	.word	0x00000000
        /*0738*/ 	.word	0x00033470
        /*073c*/ 	.short	0x010a
        /*073e*/ 	.byte	0x3f
	.zero		1


	//   ....[48]....
        /*0740*/ 	.word	0x0000dd90
        /*0744*/ 	.word	0x00000000
        /*0748*/ 	.word	0x00033460
        /*074c*/ 	.short	0x010a
        /*074e*/ 	.byte	0x3f
	.zero		1


	//   ....[49]....
        /*0750*/ 	.word	0x0000e830
        /*0754*/ 	.word	0x00000000
        /*0758*/ 	.word	0x00033450
        /*075c*/ 	.short	0x0101
        /*075e*/ 	.byte	0x3f
	.zero		1


	//   ....[50]....
        /*0760*/ 	.word	0x0000e8c0
        /*0764*/ 	.word	0x00000002
        /*0768*/ 	.word	0x00000000
        /*076c*/ 	.short	0x0101
        /*076e*/ 	.byte	0x3f
	.zero		1


	//   ....[51]....
        /*0770*/ 	.word	0x0000e9c0
        /*0774*/ 	.word	0x00000008
        /*0778*/ 	.word	0x00033420
        /*077c*/ 	.short	0x010a
        /*077e*/ 	.byte	0x3f
	.zero		1


	//   ....[52]....
        /*0780*/ 	.word	0x0000eb40
        /*0784*/ 	.word	0x00000005
        /*0788*/ 	.word	0x00000000
        /*078c*/ 	.short	0x010a
        /*078e*/ 	.byte	0x3f
	.zero		1


	//   ....[53]....
        /*0790*/ 	.word	0x0000eb90
        /*0794*/ 	.word	0x00000007
        /*0798*/ 	.word	0x00000000
        /*079c*/ 	.short	0x010a
        /*079e*/ 	.byte	0x3f
	.zero		1


	//   ....[54]....
        /*07a0*/ 	.word	0x0000ebe0
        /*07a4*/ 	.word	0x00000013
        /*07a8*/ 	.word	0x00033460
        /*07ac*/ 	.short	0x010a
        /*07ae*/ 	.byte	0x3f
	.zero		1


	//   ....[55]....
        /*07b0*/ 	.word	0x0000ec30
        /*07b4*/ 	.word	0x00000003
        /*07b8*/ 	.word	0x00033460
        /*07bc*/ 	.short	0x010a
        /*07be*/ 	.byte	0x3f
	.zero		1


	//   ....[56]....
        /*07c0*/ 	.word	0x0000ec70
        /*07c4*/ 	.word	0x00000013
        /*07c8*/ 	.word	0x00033480
        /*07cc*/ 	.short	0x010a
        /*07ce*/ 	.byte	0x3f
	.zero		1


	//   ....[57]....
        /*07d0*/ 	.word	0x0000ec90
        /*07d4*/ 	.word	0x00000003
        /*07d8*/ 	.word	0x00033480
        /*07dc*/ 	.short	0x010a
        /*07de*/ 	.byte	0x3f
	.zero		1


	//   ....[58]....
        /*07e0*/ 	.word	0x0000ed00
        /*07e4*/ 	.word	0x00000003
        /*07e8*/ 	.word	0x00033400
        /*07ec*/ 	.short	0x010a
        /*07ee*/ 	.byte	0x3f
	.zero		1


	//   ....[59]....
        /*07f0*/ 	.word	0x0000ed50
        /*07f4*/ 	.word	0x00000003
        /*07f8*/ 	.word	0x00033430
        /*07fc*/ 	.short	0x010a
        /*07fe*/ 	.byte	0x3f
	.zero		1


	//   ....[60]....
        /*0800*/ 	.word	0x0000edb0
        /*0804*/ 	.word	0x00000005
        /*0808*/ 	.word	0x00033430
        /*080c*/ 	.short	0x010a
        /*080e*/ 	.byte	0x3f
	.zero		1


	//   ....[61]....
        /*0810*/ 	.word	0x0000ee10
        /*0814*/ 	.word	0x00000005
        /*0818*/ 	.word	0x00033450
        /*081c*/ 	.short	0x010a
        /*081e*/ 	.byte	0x3f
	.zero		1


	//   ....[62]....
        /*0820*/ 	.word	0x0000ee70
        /*0824*/ 	.word	0x00000007
        /*0828*/ 	.word	0x00033450
        /*082c*/ 	.short	0x010a
        /*082e*/ 	.byte	0x3f
	.zero		1


	//   ....[63]....
        /*0830*/ 	.word	0x0000efc0
        /*0834*/ 	.word	0x00000004
        /*0838*/ 	.word	0x00033480
        /*083c*/ 	.short	0x010a
        /*083e*/ 	.byte	0x3f
	.zero		1


	//   ....[64]....
        /*0840*/ 	.word	0x0000f010
        /*0844*/ 	.word	0x00000004
        /*0848*/ 	.word	0x00033440
        /*084c*/ 	.short	0x010a
        /*084e*/ 	.byte	0x3f
	.zero		1


	//   ....[65]....
        /*0850*/ 	.word	0x0000f590
        /*0854*/ 	.word	0x00000002
        /*0858*/ 	.word	0x00033420
        /*085c*/ 	.short	0x010a
        /*085e*/ 	.byte	0x3f
	.zero		1


	//   ....[66]....
        /*0860*/ 	.word	0x0000f5e0
        /*0864*/ 	.word	0x00000006
        /*0868*/ 	.word	0x00033480
        /*086c*/ 	.short	0x010a
        /*086e*/ 	.byte	0x3f
	.zero		1


	//   ....[67]....
        /*0870*/ 	.word	0x0000f630
        /*0874*/ 	.word	0x00000006
        /*0878*/ 	.word	0x00033440
        /*087c*/ 	.short	0x010a
        /*087e*/ 	.byte	0x3f
	.zero		1


	//   ....[68]....
        /*0880*/ 	.word	0x0000f680
        /*0884*/ 	.word	0x00000003
        /*0888*/ 	.word	0x00033470
        /*088c*/ 	.short	0x010a
        /*088e*/ 	.byte	0x3f
	.zero		1


	//   ....[69]....
        /*0890*/ 	.word	0x0000f6d0
        /*0894*/ 	.word	0x00000003
        /*0898*/ 	.word	0x00033460
        /*089c*/ 	.short	0x010a
        /*089e*/ 	.byte	0x3f
	.zero		1


	//   ....[70]....
        /*08a0*/ 	.word	0x0000f720
        /*08a4*/ 	.word	0x00000000
        /*08a8*/ 	.word	0x00033470
        /*08ac*/ 	.short	0x010a
        /*08ae*/ 	.byte	0x3f
	.zero		1


	//   ....[71]....
        /*08b0*/ 	.word	0x0000f770
        /*08b4*/ 	.word	0x00000000
        /*08b8*/ 	.word	0x00033460
        /*08bc*/ 	.short	0x010a
        /*08be*/ 	.byte	0x3f
	.zero		1


	//   ....[72]....
        /*08c0*/ 	.word	0x0000f7c0
        /*08c4*/ 	.word	0x00000008
        /*08c8*/ 	.word	0x00033420
        /*08cc*/ 	.short	0x010a
        /*08ce*/ 	.byte	0x3f
	.zero		1


	//   ....[73]....
        /*08d0*/ 	.word	0x0000f810
        /*08d4*/ 	.word	0x00000005
        /*08d8*/ 	.word	0x00000000
        /*08dc*/ 	.short	0x010a
        /*08de*/ 	.byte	0x3f
	.zero		1


	//   ....[74]....
        /*08e0*/ 	.word	0x0000f860
        /*08e4*/ 	.word	0x00000007
        /*08e8*/ 	.word	0x00000000
        /*08ec*/ 	.short	0x010a
        /*08ee*/ 	.byte	0x3f
	.zero		1


	//   ....[75]....
        /*08f0*/ 	.word	0x0000f8b0
        /*08f4*/ 	.word	0x00000013
        /*08f8*/ 	.word	0x00033460
        /*08fc*/ 	.short	0x010a
        /*08fe*/ 	.byte	0x3f
	.zero		1


	//   ....[76]....
        /*0900*/ 	.word	0x0000f900
        /*0904*/ 	.word	0x00000003
        /*0908*/ 	.word	0x00033460
        /*090c*/ 	.short	0x010a
        /*090e*/ 	.byte	0x3f
	.zero		1


	//   ....[77]....
        /*0910*/ 	.word	0x0000f950
        /*0914*/ 	.word	0x00000013
        /*0918*/ 	.word	0x00033480
        /*091c*/ 	.short	0x010a
        /*091e*/ 	.byte	0x3f
	.zero		1


	//----- nvinfo : EIATTR_NUM_MBARRIERS
	.align		4
.L_611:
        /*0920*/ 	.byte	0x03, 0x38
        /*0922*/ 	.short	0x0016


	//----- nvinfo : EIATTR_EXIT_INSTR_OFFSETS
	.align		4
        /*0924*/ 	.byte	0x04, 0x1c
        /*0926*/ 	.short	(.L_613 - .L_612)


	//   ....[0]....
.L_612:
        /*0928*/ 	.word	0x00000a30


	//   ....[1]....
        /*092c*/ 	.word	0x0000a8b0


	//   ....[2]....
        /*0930*/ 	.word	0x0000ea30


	//   ....[3]....
        /*0934*/ 	.word	0x0000ece0


	//----- nvinfo : EIATTR_MAX_THREADS
	.align		4
.L_613:
        /*0938*/ 	.byte	0x04, 0x05
        /*093a*/ 	.short	(.L_615 - .L_614)
.L_614:
        /*093c*/ 	.word	0x00000180
        /*0940*/ 	.word	0x00000001
        /*0944*/ 	.word	0x00000001


	//----- nvinfo : EIATTR_CRS_STACK_SIZE
	.align		4
.L_615:
        /*0948*/ 	.byte	0x04, 0x1e
        /*094a*/ 	.short	(.L_617 - .L_616)
.L_616:
        /*094c*/ 	.word	0x00000000


	//----- nvinfo : EIATTR_CBANK_PARAM_SIZE
	.align		4
.L_617:
        /*0950*/ 	.byte	0x03, 0x19
        /*0952*/ 	.short	0x0a70


	//----- nvinfo : EIATTR_PARAM_CBANK
	.align		4
        /*0954*/ 	.byte	0x04, 0x0a
        /*0956*/ 	.short	(.L_619 - .L_618)
	.align		4
.L_618:
        /*0958*/ 	.word	index@(.nv.constant0._ZN7cutlass13device_kernelIN5flash11enable_sm90INS1_16FlashAttnFwdSm90INS1_25CollectiveMainloopFwdSm90ILi2EN4cute5tupleIJNS5_1CILi1EEES8_S8_EEENS6_IJNS7_ILi128EEENS7_ILi160EEENS7_ILi192EEEEEELi192ENS_12float_e4m3_tEfNS_4arch4Sm90ELb0ELb0ELb0ELb0ELb0ELb0ELb0ELb1ELb1ELb1ELb0ELb0EEENS1_21CollectiveEpilogueFwdINS6_IJSA_SC_SB_EEES9_NS_10bfloat16_tESG_Li256ELb0ELb1ELb0ELb1EEENS1_29StaticPersistentTileSchedulerILb0EEEEEEEEEvNT_6ParamsE)
        /*095c*/ 	.short	0x0210
        /*095e*/ 	.short	0x0a70


	//----- nvinfo : EIATTR_SW_WAR
	.align		4
.L_619:
        /*0960*/ 	.byte	0x04, 0x36
        /*0962*/ 	.short	(.L_621 - .L_620)
.L_620:
        /*0964*/ 	.word	0x00000008
.L_621:


//--------------------- .nv.info._ZN7cutlass13device_kernelIN5flash11enable_sm90INS1_16FlashAttnFwdSm90INS1_25CollectiveMainloopFwdSm90ILi2EN4cute5tupleIJNS5_1CILi2EEENS7_ILi1EEES9_EEENS6_IJNS7_ILi128EEENS7_ILi160EEENS7_ILi192EEEEEELi192ENS_12float_e4m3_tEfNS_4arch4Sm90ELb0ELb0ELb0ELb0ELb0ELb0ELb0ELb1ELb1ELb1ELb0ELb0EEENS1_21CollectiveEpilogueFwdINS6_IJSB_SD_SC_EEESA_NS_10bfloat16_tESH_Li256ELb0ELb1ELb0ELb1EEENS1_29StaticPersistentTileSchedulerILb0EEEEEEEEEvNT_6ParamsE --------------------------
	.section	.nv.info._ZN7cutlass13device_kernelIN5flash11enable_sm90INS1_16FlashAttnFwdSm90INS1_25CollectiveMainloopFwdSm90ILi2EN4cute5tupleIJNS5_1CILi2EEENS7_ILi1EEES9_EEENS6_IJNS7_ILi128EEENS7_ILi160EEENS7_ILi192EEEEEELi192ENS_12float_e4m3_tEfNS_4arch4Sm90ELb0ELb0ELb0ELb0ELb0ELb0ELb0ELb1ELb1ELb1ELb0ELb0EEENS1_21CollectiveEpilogueFwdINS6_IJSB_SD_SC_EEESA_NS_10bfloat16_tESH_Li256ELb0ELb1ELb0ELb1EEENS1_29StaticPersistentTileSchedulerILb0EEEEEEEEEvNT_6ParamsE,"",@"SHT_CUDA_INFO"
	.sectionflags	@""
	.align	4


	//----- nvinfo : EIATTR_CUDA_API_VERSION
	.align		4
        /*0000*/ 	.byte	0x04, 0x37
        /*0002*/ 	.short	(.L_623 - .L_622)
.L_622:
        /*0004*/ 	.word	0x00000082


	//----- nvinfo : EIATTR_KPARAM_INFO
	.align		4
.L_623:
        /*0008*/ 	.byte	0x04, 0x17
        /*000a*/ 	.short	(.L_625 - .L_624)
.L_624:
        /*000c*/ 	.word	0x00000000
        /*0010*/ 	.short	0x0000
        /*0012*/ 	.short	0x0070
        /*0014*/ 	.byte	0x00, 0xf0, 0x01, 0x28


	//----- nvinfo : EIATTR_SPARSE_MMA_MASK
	.align		4
.L_625:
        /*0018*/ 	.byte	0x03, 0x50
        /*001a*/ 	.short	0x0000


	//----- nvinfo : EIATTR_MAXREG_COUNT
	.align		4
        /*001c*/ 	.byte	0x03, 0x1b
        /*001e*/ 	.short	0x00a8


	//----- nvinfo : EIATTR_NUM_BARRIERS
	.align		4
        /*0020*/ 	.byte	0x02, 0x4c
        /*0022*/ 	.byte	0x10
	.zero		1


	//----- nvinfo : EIATTR_EXTERNS
	.align		4
        /*0024*/ 	.byte	0x04, 0x0f
        /*0026*/ 	.short	(.L_627 - .L_626)


	//   ....[0]....
	.align		4
.L_626:
        /*0028*/ 	.word	index@(__assertfail)


	//----- nvinfo : EIATTR_ANNOTATIONS
	.align		4
.L_627:
        /*002c*/ 	.byte	0x04, 0x55
        /*002e*/ 	.short	(.L_629 - .L_628)


	//   ....[0]....
.L_628:
        /* <DEDUP_REMOVED lines=26> */


	//----- nvinfo : EIATTR_MERCURY_ISA_VERSION
	.align		4
.L_629:
        /*01c0*/ 	.byte	0x03, 0x5f
        /*01c2*/ 	.short	0x0101


	//----- nvinfo : EIATTR_INT_WARP_WIDE_INSTR_OFFSETS
	.align		4
        /*01c4*/ 	.byte	0x04, 0x31
        /*01c6*/ 	.short	(.L_631 - .L_630)


	//   ....[0]....
.L_630:
        /*01c8*/ 	.word	0x00000130


	//   ....[1]....
        /*01cc*/ 	.word	0x00000170


	//   ....[2]....
        /*01d0*/ 	.word	0x000001e0


	//----- nvinfo : EIATTR_COOP_GROUP_MASK_REGIDS
	.align		4
.L_631:
        /*01d4*/ 	.byte	0x04, 0x29
        /*01d6*/ 	.short	(.L_633 - .L_632)


	//   ....[0]....
.L_632:
        /*01d8*/ 	.word	0xffffffff


	//   ....[1]....
        /*01dc*/ 	.word	0xffffffff


	//   ....[2]....
        /*01e0*/ 	.word	0xffffffff


	//   ....[3]....
        /*01e4*/ 	.word	0xffffffff


	//   ....[4]....
        /*01e8*/ 	.word	0xffffffff


	//   ....[5]....
        /*01ec*/ 	.word	0xffffffff


	//   ....[6]....
        /*01f0*/ 	.word	0xffffffff


	//   ....[7]....
        /*01f4*/ 	.word	0xffffffff


	//   ....[8]....
        /*01f8*/ 	.word	0xffffffff


	//   ....[9]....
        /*01fc*/ 	.word	0xffffffff


	//   ....[10]....
        /*0200*/ 	.word	0xffffffff


	//   ....[11]....
        /*0204*/ 	.word	0xffffffff


	//   ....[12]....
        /*0208*/ 	.word	0xffffffff


	//   ....[13]....
        /*020c*/ 	.word	0xffffffff


	//   ....[14]....
        /*0210*/ 	.word	0xffffffff


	//   ....[15]....
        /*0214*/ 	.word	0xffffffff


	//   ....[16]....
        /*0218*/ 	.word	0xffffffff


	//   ....[17]....
        /*021c*/ 	.word	0xffffffff


	//   ....[18]....
        /*0220*/ 	.word	0xffffffff


	//   ....[19]....
        /*0224*/ 	.word	0xffffffff


	//   ....[20]....
        /*0228*/ 	.word	0xffffffff


	//   ....[21]....
        /*022c*/ 	.word	0xffffffff


	//   ....[22]....
        /*0230*/ 	.word	0xffffffff


	//   ....[23]....
        /*0234*/ 	.word	0xffffffff


	//   ....[24]....
        /*0238*/ 	.word	0xffffffff


	//   ....[25]....
        /*023c*/ 	.word	0xffffffff


	//   ....[26]....
        /*0240*/ 	.word	0xffffffff


	//   ....[27]....
        /*0244*/ 	.word	0xffffffff


	//   ....[28]....
        /*0248*/ 	.word	0xffffffff


	//   ....[29]....
        /*024c*/ 	.word	0xffffffff


	//   ....[30]....
        /*0250*/ 	.word	0xffffffff


	//   ....[31]....
        /*0254*/ 	.word	0xffffffff


	//   ....[32]....
        /*0258*/ 	.word	0xffffffff


	//   ....[33]....
        /*025c*/ 	.word	0xffffffff


	//   ....[34]....
        /*0260*/ 	.word	0xffffffff


	//   ....[35]....
        /*0264*/ 	.word	0xffffffff


	//   ....[36]....
        /*0268*/ 	.word	0xffffffff


	//   ....[37]....
        /*026c*/ 	.word	0xffffffff


	//   ....[38]....
        /*0270*/ 	.word	0xffffffff


	//   ....[39]....
        /*0274*/ 	.word	0xffffffff


	//   ....[40]....
        /*0278*/ 	.word	0xffffffff


	//   ....[41]....
        /*027c*/ 	.word	0xffffffff


	//   ....[42]....
        /*0280*/ 	.word	0xffffffff


	//   ....[43]....
        /*0284*/ 	.word	0xffffffff


	//   ....[44]....
        /*0288*/ 	.word	0xffffffff


	//   ....[45]....
        /*028c*/ 	.word	0xffffffff


	//   ....[46]....
        /*0290*/ 	.word	0xffffffff


	//   ....[47]....
        /*0294*/ 	.word	0xffffffff


	//   ....[48]....
        /*0298*/ 	.word	0xffffffff


	//   ....[49]....
        /*029c*/ 	.word	0xffffffff


	//   ....[50]....
        /*02a0*/ 	.word	0xffffffff


	//   ....[51]....
        /*02a4*/ 	.word	0xffffffff


	//   ....[52]....
        /*02a8*/ 	.word	0xffffffff


	//   ....[53]....
        /*02ac*/ 	.word	0xffffffff


	//   ....[54]....
        /*02b0*/ 	.word	0xffffffff


	//   ....[55]....
        /*02b4*/ 	.word	0xffffffff


	//   ....[56]....
        /*02b8*/ 	.word	0xffffffff


	//   ....[57]....
        /*02bc*/ 	.word	0xffffffff


	//   ....[58]....
        /*02c0*/ 	.word	0xffffffff


	//   ....[59]....
        /*02c4*/ 	.word	0xffffffff


	//   ....[60]....
        /*02c8*/ 	.word	0xffffffff


	//   ....[61]....
        /*02cc*/ 	.word	0xffffffff


	//   ....[62]....
        /*02d0*/ 	.word	0xffffffff


	//   ....[63]....
        /*02d4*/ 	.word	0xffffffff


	//   ....[64]....
        /*02d8*/ 	.word	0xffffffff


	//   ....[65]....
        /*02dc*/ 	.word	0xffffffff


	//   ....[66]....
        /*02e0*/ 	.word	0xffffffff


	//   ....[67]....
        /*02e4*/ 	.word	0xffffffff


	//   ....[68]....
        /*02e8*/ 	.word	0xffffffff


	//   ....[69]....
        /*02ec*/ 	.word	0xffffffff


	//   ....[70]....
        /*02f0*/ 	.word	0xffffffff


	//   ....[71]....
        /*02f4*/ 	.word	0xffffffff


	//   ....[72]....
        /*02f8*/ 	.word	0xffffffff


	//   ....[73]....
        /*02fc*/ 	.word	0xffffffff


	//   ....[74]....
        /*0300*/ 	.word	0xffffffff


	//   ....[75]....
        /*0304*/ 	.word	0xffffffff


	//   ....[76]....
        /*0308*/ 	.word	0xffffffff


	//   ....[77]....
        /*030c*/ 	.word	0xffffffff


	//   ....[78]....
        /*0310*/ 	.word	0xffffffff


	//   ....[79]....
        /*0314*/ 	.word	0xffffffff


	//   ....[80]....
        /*0318*/ 	.word	0xffffffff


	//   ....[81]....
        /*031c*/ 	.word	0xffffffff


	//   ....[82]....
        /*0320*/ 	.word	0xffffffff


	//   ....[83]....
        /*0324*/ 	.word	0xffffffff


	//   ....[84]....
        /*0328*/ 	.word	0xffffffff


	//   ....[85]....
        /*032c*/ 	.word	0xffffffff


	//   ....[86]....
        /*0330*/ 	.word	0xffffffff


	//   ....[87]....
        /*0334*/ 	.word	0xffffffff


	//   ....[88]....
        /*0338*/ 	.word	0xffffffff


	//   ....[89]....
        /*033c*/ 	.word	0xffffffff


	//   ....[90]....
        /*0340*/ 	.word	0xffffffff


	//   ....[91]....
        /*0344*/ 	.word	0x0500000f


	//   ....[92]....
        /*0348*/ 	.word	0x0500000f


	//   ....[93]....
        /*034c*/ 	.word	0x0500000f


	//   ....[94]....
        /*0350*/ 	.word	0x0500000f


	//   ....[95]....
        /*0354*/ 	.word	0x0500000f


	//   ....[96]....
        /*0358*/ 	.word	0x0500000f


	//   ....[97]....
        /*035c*/ 	.word	0x0500000f


	//   ....[98]....
        /*0360*/ 	.word	0x0500000f


	//   ....[99]....
        /*0364*/ 	.word	0x0500000f


	//----- nvinfo : EIATTR_COOP_GROUP_INSTR_OFFSETS
	.align		4
.L_633:
        /*0368*/ 	.byte	0x04, 0x28
        /*036a*/ 	.short	(.L_635 - .L_634)


	//   ....[0]....
.L_634:
        /*036c*/ 	.word	0x00000070


	//   ....[1]....
        /*0370*/ 	.word	0x00000140


	//   ....[2]....
        /*0374*/ 	.word	0x00000190


	//   ....[3]....
        /*0378*/ 	.word	0x000003d0


	//   ....[4]....
        /*037c*/ 	.word	0x000005f0


	//   ....[5]....
        /*0380*/ 	.word	0x00000820


	//   ....[6]....
        /*0384*/ 	.word	0x00000aa0


	//   ....[7]....
        /*0388*/ 	.word	0x00000de0


	//   ....[8]....
        /*038c*/ 	.word	0x00001460


	//   ....[9]....
        /*0390*/ 	.word	0x00003160


	//   ....[10]....
        /*0394*/ 	.word	0x00003260


	//   ....[11]....
        /*0398*/ 	.word	0x000039b0


	//   ....[12]....
        /*039c*/ 	.word	0x00003a30


	//   ....[13]....
        /*03a0*/ 	.word	0x00006020


	//   ....[14]....
        /*03a4*/ 	.word	0x00006030


	//   ....[15]....
        /*03a8*/ 	.word	0x00006060


	//   ....[16]....
        /*03ac*/ 	.word	0x00006070


	//   ....[17]....
        /*03b0*/ 	.word	0x00007dd0


	//   ....[18]....
        /*03b4*/ 	.word	0x00007de0


	//   ....[19]....
        /*03b8*/ 	.word	0x00007e10


	//   ....[20]....
        /*03bc*/ 	.word	0x00007e20


	//   ....[21]....
        /*03c0*/ 	.word	0x00009150


	//   ....[22]....
        /*03c4*/ 	.word	0x00009180


	//   ....[23]....
        /*03c8*/ 	.word	0x000091c0


	//   ....[24]....
        /*03cc*/ 	.word	0x000091e0


	//   ....[25]....
        /*03d0*/ 	.word	0x000091f0


	//   ....[26]....
        /*03d4*/ 	.word	0x00009200


	//   ....[27]....
        /*03d8*/ 	.word	0x00009210


	//   ....[28]....
        /*03dc*/ 	.word	0x00009220


	//   ....[29]....
        /*03e0*/ 	.word	0x00009230


	//   ....[30]....
        /*03e4*/ 	.word	0x00009240


	//   ....[31]....
        /*03e8*/ 	.word	0x00009250


	//   ....[32]....
        /*03ec*/ 	.word	0x00009260


	//   ....[33]....
        /*03f0*/ 	.word	0x000092a0


	//   ....[34]....
        /*03f4*/ 	.word	0x000092d0


	//   ....[35]....
        /*03f8*/ 	.word	0x000093a0


	//   ....[36]....
        /*03fc*/ 	.word	0x00009410


	//   ....[37]....
        /*0400*/ 	.word	0x00009450


	//   ....[38]....
        /*0404*/ 	.word	0x00009480


	//   ....[39]....
        /*0408*/ 	.word	0x000094a0


	//   ....[40]....
        /*040c*/ 	.word	0x000094c0


	//   ....[41]....
        /*0410*/ 	.word	0x000094f0


	//   ....[42]....
        /*0414*/ 	.word	0x00009510


	//   ....[43]....
        /*0418*/ 	.word	0x00009530


	//   ....[44]....
        /*041c*/ 	.word	0x00009540


	//   ....[45]....
        /*0420*/ 	.word	0x00009560


	//   ....[46]....
        /*0424*/ 	.word	0x00009580


	//   ....[47]....
        /*0428*/ 	.word	0x000095a0


	//   ....[48]....
        /*042c*/ 	.word	0x000095b0


	//   ....[49]....
        /*0430*/ 	.word	0x000095c0


	//   ....[50]....
        /*0434*/ 	.word	0x000095d0


	//   ....[51]....
        /*0438*/ 	.word	0x000095e0


	//   ....[52]....
        /*043c*/ 	.word	0x000095f0


	//   ....[53]....
        /*0440*/ 	.word	0x00009600


	//   ....[54]....
        /*0444*/ 	.word	0x00009610


	//   ....[55]....
        /*0448*/ 	.word	0x00009620


	//   ....[56]....
        /*044c*/ 	.word	0x00009630


	//   ....[57]....
        /*0450*/ 	.word	0x00009650


	//   ....[58]....
        /*0454*/ 	.word	0x00009690


	//   ....[59]....
        /*0458*/ 	.word	0x00009730


	//   ....[60]....
        /*045c*/ 	.word	0x00009750


	//   ....[61]....
        /*0460*/ 	.word	0x00009770


	//   ....[62]....
        /*0464*/ 	.word	0x00009790


	//   ....[63]....
        /*0468*/ 	.word	0x000097b0


	//   ....[64]....
        /*046c*/ 	.word	0x000097d0


	//   ....[65]....
        /*0470*/ 	.word	0x000097f0


	//   ....[66]....
        /*0474*/ 	.word	0x00009810


	//   ....[67]....
        /*0478*/ 	.word	0x00009820


	//   ....[68]....
        /*047c*/ 	.word	0x00009830


	//   ....[69]....
        /*0480*/ 	.word	0x00009db0


	//   ....[70]....
        /*0484*/ 	.word	0x00009de0


	//   ....[71]....
        /*0488*/ 	.word	0x00009ed0


	//   ....[72]....
        /*048c*/ 	.word	0x00009ef0


	//   ....[73]....
        /*0490*/ 	.word	0x0000a430


	//   ....[74]....
        /*0494*/ 	.word	0x0000a460


	//   ....[75]....
        /*0498*/ 	.word	0x0000a570


	//   ....[76]....
        /*049c*/ 	.word	0x0000a590


	//   ....[77]....
        /*04a0*/ 	.word	0x0000a680


	//   ....[78]....
        /*04a4*/ 	.word	0x0000a6a0


	//   ....[79]....
        /*04a8*/ 	.word	0x0000a7a0


	//   ....[80]....
        /*04ac*/ 	.word	0x0000a7e0


	//   ....[81]....
        /*04b0*/ 	.word	0x0000b540


	//   ....[82]....
        /*04b4*/ 	.word	0x0000c320


	//   ....[83]....
        /*04b8*/ 	.word	0x0000c350


	//   ....[84]....
        /*04bc*/ 	.word	0x0000c430


	//   ....[85]....
        /*04c0*/ 	.word	0x0000c440


	//   ....[86]....
        /*04c4*/ 	.word	0x0000c4d0


	//   ....[87]....
        /*04c8*/ 	.word	0x0000c4e0


	//   ....[88]....
        /*04cc*/ 	.word	0x0000c4f0


	//   ....[89]....
        /*04d0*/ 	.word	0x0000c500


	//   ....[90]....
        /*04d4*/ 	.word	0x0000ecd0


	//   ....[91]....
        /*04d8*/ 	.word	0x0000f1f0


	//   ....[92]....
        /*04dc*/ 	.word	0x0000f3c0


	//   ....[93]....
        /*04e0*/ 	.word	0x0000f420


	//   ....[94]....
        /*04e4*/ 	.word	0x0000f4b0


	//   ....[95]....
        /*04e8*/ 	.word	0x0000f5c0


	//   ....[96]....
        /*04ec*/ 	.word	0x0000f620


	//   ....[97]....
        /*04f0*/ 	.word	0x0000f720


	//   ....[98]....
        /*04f4*/ 	.word	0x0000f780


	//   ....[99]....
        /*04f8*/ 	.word	0x0000f860


	//----- nvinfo : EIATTR_REG_RECONFIG
	.align		4
.L_635:
        /*04fc*/ 	.byte	0x01, 0x54
	.zero		2


	//----- nvinfo : EIATTR_SYSCALL_OFFSETS
	.align		4
        /*0500*/ 	.byte	0x04, 0x46
        /*0502*/ 	.short	(.L_637 - .L_636)


	//   ....[0]....
.L_636:
        /*0504*/ 	.word	0x00001980


	//   ....[1]....
        /*0508*/ 	.word	0x0000afb0


	//   ....[2]....
        /*050c*/ 	.word	0x0000b130


	//   ....[3]....
        /*0510*/ 	.word	0x0000b270


	//   ....[4]....
        /*0514*/ 	.word	0x0000b390


	//   ....[5]....
        /*0518*/ 	.word	0x0000bf10


	//----- nvinfo : EIATTR_MBARRIER_INSTR_OFFSETS
	.align		4
.L_637:
        /*051c*/ 	.byte	0x04, 0x39
        /*051e*/ 	.short	(.L_639 - .L_638)


	//   ....[0]....
.L_638:
        /*0520*/ 	.word	0x00000270
        /*0524*/ 	.word	0x000000ff
        /*0528*/ 	.word	0x00033400
        /*052c*/ 	.short	0x0100
        /*052e*/ 	.byte	0x08
	.zero		1


	//   ....[1]....
        /*0530*/ 	.word	0x00000280
        /*0534*/ 	.word	0x000000ff
        /*0538*/ 	.word	0x00033420
        /*053c*/ 	.short	0x0100
        /*053e*/ 	.byte	0x08
	.zero		1


	//   ....[2]....
        /*0540*/ 	.word	0x00000370
        /*0544*/ 	.word	0x000000ff
        /*0548*/ 	.word	0x00033430
        /*054c*/ 	.short	0x0100
        /*054e*/ 	.byte	0x08
	.zero		1


	//   ....[3]....
        /*0550*/ 	.word	0x00000380
        /*0554*/ 	.word	0x000000ff
        /*0558*/ 	.word	0x00033440
        /*055c*/ 	.short	0x0100
        /*055e*/ 	.byte	0x08
	.zero		1


	//   ....[4]....
        /*0560*/ 	.word	0x00000390
        /*0564*/ 	.word	0x000000ff
        /*0568*/ 	.word	0x00033438
        /*056c*/ 	.short	0x0100
        /*056e*/ 	.byte	0x08
	.zero		1


	//   ....[5]....
        /*0570*/ 	.word	0x000003a0
        /*0574*/ 	.word	0x000000ff
        /*0578*/ 	.word	0x00033448
        /*057c*/ 	.short	0x0100
        /*057e*/ 	.byte	0x08
	.zero		1


	//   ....[6]....
        /*0580*/ 	.word	0x000005a0
        /*0584*/ 	.word	0x000000ff
        /*0588*/ 	.word	0x00033450
        /*058c*/ 	.short	0x0100
        /*058e*/ 	.byte	0x08
	.zero		1


	//   ....[7]....
        /*0590*/ 	.word	0x000005b0
        /*0594*/ 	.word	0x000000ff
        /*0598*/ 	.word	0x00033460
        /*059c*/ 	.short	0x0100
        /*059e*/ 	.byte	0x08
	.zero		1


	//   ....[8]....
        /*05a0*/ 	.word	0x000005c0
        /*05a4*/ 	.word	0x000000ff
        /*05a8*/ 	.word	0x00033458
        /*05ac*/ 	.short	0x0100
        /*05ae*/ 	.byte	0x08
	.zero		1


	//   ....[9]....
        /*05b0*/ 	.word	0x000005d0
        /*05b4*/ 	.word	0x000000ff
        /*05b8*/ 	.word	0x00033468
        /*05bc*/ 	.short	0x0100
        /*05be*/ 	.byte	0x08
	.zero		1


	//   ....[10]....
        /*05c0*/ 	.word	0x000007d0
        /*05c4*/ 	.word	0x000000ff
        /*05c8*/ 	.word	0x00033470
        /*05cc*/ 	.short	0x0100
        /*05ce*/ 	.byte	0x08
	.zero		1


	//   ....[11]....
        /*05d0*/ 	.word	0x000007e0
        /*05d4*/ 	.word	0x000000ff
        /*05d8*/ 	.word	0x00033480
        /*05dc*/ 	.short	0x0100
        /*05de*/ 	.byte	0x08
	.zero		1


	//   ....[12]....
        /*05e0*/ 	.word	0x000007f0
        /*05e4*/ 	.word	0x000000ff
        /*05e8*/ 	.word	0x00033478
        /*05ec*/ 	.short	0x0100
        /*05ee*/ 	.byte	0x08
	.zero		1


	//   ....[13]....
        /*05f0*/ 	.word	0x00000800
        /*05f4*/ 	.word	0x000000ff
        /*05f8*/ 	.word	0x00033488
        /*05fc*/ 	.short	0x0100
        /*05fe*/ 	.byte	0x08
	.zero		1


	//   ....[14]....
        /*0600*/ 	.word	0x00000a50
        /*0604*/ 	.word	0x000000ff
        /*0608*/ 	.word	0x00033490
        /*060c*/ 	.short	0x0100
        /*060e*/ 	.byte	0x08
	.zero		1


	//   ....[15]....
        /*0610*/ 	.word	0x00000a60
        /*0614*/ 	.word	0x000000ff
        /*0618*/ 	.word	0x000334a0
        /*061c*/ 	.short	0x0100
        /*061e*/ 	.byte	0x08
	.zero		1


	//   ....[16]....
        /*0620*/ 	.word	0x00000a70
        /*0624*/ 	.word	0x000000ff
        /*0628*/ 	.word	0x00033498
        /*062c*/ 	.short	0x0100
        /*062e*/ 	.byte	0x08
	.zero		1


	//   ....[17]....
        /*0630*/ 	.word	0x00000a80
        /*0634*/ 	.word	0x000000ff
        /*0638*/ 	.word	0x000334a8
        /*063c*/ 	.short	0x0100
        /*063e*/ 	.byte	0x08
	.zero		1


	//   ....[18]....
        /*0640*/ 	.word	0x00000d30
        /*0644*/ 	.word	0x000000ff
        /*0648*/ 	.word	0x000334b0
        /*064c*/ 	.short	0x0100
        /*064e*/ 	.byte	0x08
	.zero		1


	//   ....[19]....
        /*0650*/ 	.word	0x00000d40
        /*0654*/ 	.word	0x000000ff
        /*0658*/ 	.word	0x000334c0
        /*065c*/ 	.short	0x0100
        /*065e*/ 	.byte	0x08
	.zero		1


	//   ....[20]....
        /*0660*/ 	.word	0x00000d50
        /*0664*/ 	.word	0x000000ff
        /*0668*/ 	.word	0x000334b8
        /*066c*/ 	.short	0x0100
        /*066e*/ 	.byte	0x08
	.zero		1


	//   ....[21]....
        /*0670*/ 	.word	0x00000d60
        /*0674*/ 	.word	0x000000ff
        /*0678*/ 	.word	0x000334c8
        /*067c*/ 	.short	0x0100
        /*067e*/ 	.byte	0x08
	.zero		1


	//   ....[22]....
        /*0680*/ 	.word	0x000019e0
        /*0684*/ 	.word	0x000000ff
        /*0688*/ 	.word	0x00033400
        /*068c*/ 	.short	0x010a
        /*068e*/ 	.byte	0x27
	.zero		1


	//   ....[23]....
        /*0690*/ 	.word	0x00001a60
        /*0694*/ 	.word	0x00000003
        /*0698*/ 	.word	0x00033430
        /*069c*/ 	.short	0x010a
        /*069e*/ 	.byte	0x3f
	.zero		1


	//   ....[24]....
        /*06a0*/ 	.word	0x00001aa0
        /*06a4*/ 	.word	0x00000003
        /*06a8*/ 	.word	0x00033430
        /*06ac*/ 	.short	0x010a
        /*06ae*/ 	.byte	0x3f
	.zero		1


	//   ....[25]....
        /*06b0*/ 	.word	0x00003d30
        /*06b4*/ 	.word	0x00000003
        /*06b8*/ 	.word	0x00000000
        /*06bc*/ 	.short	0x0101
        /*06be*/ 	.byte	0x3f
	.zero		1


	//   ....[26]....
        /*06c0*/ 	.word	0x00004be0
        /*06c4*/ 	.word	0x000000ff
        /*06c8*/ 	.word	0x00033430
        /*06cc*/ 	.short	0x010a
        /*06ce*/ 	.byte	0x06
	.zero		1


	//   ....[27]....
        /*06d0*/ 	.word	0x00004c20
        /*06d4*/ 	.word	0x000000ff
        /*06d8*/ 	.word	0x00033430
        /*06dc*/ 	.short	0x010a
        /*06de*/ 	.byte	0x06
	.zero		1


	//   ....[28]....
        /*06e0*/ 	.word	0x00005860
        /*06e4*/ 	.word	0x000000ff
        /*06e8*/ 	.word	0x00033450
        /*06ec*/ 	.short	0x010a
        /*06ee*/ 	.byte	0x06
	.zero		1


	//   ....[29]....
        /*06f0*/ 	.word	0x000058a0
        /*06f4*/ 	.word	0x000000ff
        /*06f8*/ 	.word	0x00033450
        /*06fc*/ 	.short	0x010a
        /*06fe*/ 	.byte	0x06
	.zero		1


	//   ....[30]....
        /*0700*/ 	.word	0x00006ed0
        /*0704*/ 	.word	0x00000003
        /*0708*/ 	.word	0x00000000
        /*070c*/ 	.short	0x0101
        /*070e*/ 	.byte	0x3f
	.zero		1


	//   ....[31]....
        /*0710*/ 	.word	0x000071c0
        /*0714*/ 	.word	0x000000ff
        /*0718*/ 	.word	0x00000000
        /*071c*/ 	.short	0x0101
        /*071e*/ 	.byte	0x06
	.zero		1


	//   ....[32]....
        /*0720*/ 	.word	0x00007a40
        /*0724*/ 	.word	0x000000ff
        /*0728*/ 	.word	0x00033450
        /*072c*/ 	.short	0x010a
        /*072e*/ 	.byte	0x04
	.zero		1


	//   ....[33]....
        /*0730*/ 	.word	0x00007a80
        /*0734*/ 	.word	0x000000ff
        /*0738*/ 	.word	0x00033450
        /*073c*/ 	.short	0x010a
        /*073e*/ 	.byte	0x04
	.zero		1


	//   ....[34]....
        /*0740*/ 	.word	0x000091d0
        /*0744*/ 	.word	0x000000ff
        /*0748*/ 	.word	0x00000000
        /*074c*/ 	.short	0x0101
        /*074e*/ 	.byte	0x04
	.zero		1


	//   ....[35]....
        /*0750*/ 	.word	0x0000a410
        /*0754*/ 	.word	0x000000ff
        /*0758*/ 	.word	0x00000000
        /*075c*/ 	.short	0x0101
        /*075e*/ 	.byte	0x04
	.zero		1


	//   ....[36]....
        /*0760*/ 	.word	0x0000a470
        /*0764*/ 	.word	0x000000ff
        /*0768*/ 	.word	0x00000000
        /*076c*/ 	.short	0x0101
        /*076e*/ 	.byte	0x27
	.zero		1


	//   ....[37]....
        /*0770*/ 	.word	0x0000b780
        /*0774*/ 	.word	0x00000004
        /*0778*/ 	.word	0x00033480
        /*077c*/ 	.short	0x010a
        /*077e*/ 	.byte	0x3f
	.zero		1


	//   ....[38]....
        /*0780*/ 	.word	0x0000bad0
        /*0784*/ 	.word	0x00000004
        /*0788*/ 	.word	0x00033440
        /*078c*/ 	.short	0x010a
        /*078e*/ 	.byte	0x3f
	.zero		1


	//   ....[39]....
        /*0790*/ 	.word	0x0000c640
        /*0794*/ 	.word	0x000000ff
        /*0798*/ 	.word	0x00033400
        /*079c*/ 	.short	0x0107
        /*079e*/ 	.byte	0x29
	.zero		1


	//   ....[40]....
        /*07a0*/ 	.word	0x0000c690
        /*07a4*/ 	.word	0x000000ff
        /*07a8*/ 	.word	0x00033400
        /*07ac*/ 	.short	0x0101
        /*07ae*/ 	.byte	0x29
	.zero		1


	//   ....[41]....
        /*07b0*/ 	.word	0x0000c6c0
        /*07b4*/ 	.word	0x000000ff
        /*07b8*/ 	.word	0x00033420
        /*07bc*/ 	.short	0x010a
        /*07be*/ 	.byte	0x29
	.zero		1


	//   ....[42]....
        /*07c0*/ 	.word	0x0000c9a0
        /*07c4*/ 	.word	0x00000006
        /*07c8*/ 	.word	0x00033480
        /*07cc*/ 	.short	0x010a
        /*07ce*/ 	.byte	0x3f
	.zero		1


	//   ....[43]....
        /*07d0*/ 	.word	0x0000ced0
        /*07d4*/ 	.word	0x00000006
        /*07d8*/ 	.word	0x00033440
        /*07dc*/ 	.short	0x010a
        /*07de*/ 	.byte	0x3f
	.zero		1


	//   ....[44]....
        /*07e0*/ 	.word	0x0000d3c0
        /*07e4*/ 	.word	0x00000003
        /*07e8*/ 	.word	0x00033470
        /*07ec*/ 	.short	0x010a
        /*07ee*/ 	.byte	0x3f
	.zero		1


	//   ....[45]....
        /*07f0*/ 	.word	0x0000d430
        /*07f4*/ 	.word	0x00000003
        /*07f8*/ 	.word	0x00033460
        /*07fc*/ 	.short	0x010a
        /*07fe*/ 	.byte	0x3f
	.zero		1


	//   ....[46]....
        /*0800*/ 	.word	0x0000de40
        /*0804*/ 	.word	0x00000003
        /*0808*/ 	.word	0x00033450
        /*080c*/ 	.short	0x0101
        /*080e*/ 	.byte	0x3f
	.zero		1


	//   ....[47]....
        /*0810*/ 	.word	0x0000ded0
        /*0814*/ 	.word	0x00000003
        /*0818*/ 	.word	0x00000000
        /*081c*/ 	.short	0x0101
        /*081e*/ 	.byte	0x3f
	.zero		1


	//   ....[48]....
        /*0820*/ 	.word	0x0000dfe0
        /*0824*/ 	.word	0x00000000
        /*0828*/ 	.word	0x00033470
        /*082c*/ 	.short	0x010a
        /*082e*/ 	.byte	0x3f
	.zero		1


	//   ....[49]....
        /*0830*/ 	.word	0x0000e070
        /*0834*/ 	.word	0x00000000
        /*0838*/ 	.word	0x00033460
        /*083c*/ 	.short	0x010a
        /*083e*/ 	.byte	0x3f
	.zero		1


	//   ....[50]....
        /*0840*/ 	.word	0x0000ea90
        /*0844*/ 	.word	0x00000000
        /*0848*/ 	.word	0x00033450
        /*084c*/ 	.short	0x0101
        /*084e*/ 	.byte	0x3f
	.zero		1


	//   ....[51]....
        /*0850*/ 	.word	0x0000eb20
        /*0854*/ 	.word	0x00000000
        /*0858*/ 	.word	0x00000000
        /*085c*/ 	.short	0x0101
        /*085e*/ 	.byte	0x3f
	.zero		1


	//   ....[52]....
        /*0860*/ 	.word	0x0000ec80
        /*0864*/ 	.word	0x00000009
        /*0868*/ 	.word	0x00033420
        /*086c*/ 	.short	0x010a
        /*086e*/ 	.byte	0x3f
	.zero		1


	//   ....[53]....
        /*0870*/ 	.word	0x0000edf0
        /*0874*/ 	.word	0x00000005
        /*0878*/ 	.word	0x00000000
        /*087c*/ 	.short	0x010a
        /*087e*/ 	.byte	0x3f
	.zero		1


	//   ....[54]....
        /*0880*/ 	.word	0x0000ee60
        /*0884*/ 	.word	0x00000007
        /*0888*/ 	.word	0x00000000
        /*088c*/ 	.short	0x010a
        /*088e*/ 	.byte	0x3f
	.zero		1


	//   ....[55]....
        /*0890*/ 	.word	0x0000eec0
        /*0894*/ 	.word	0x00000005
        /*0898*/ 	.word	0x00033460
        /*089c*/ 	.short	0x010a
        /*089e*/ 	.byte	0x3f
	.zero		1


	//   ....[56]....
        /*08a0*/ 	.word	0x0000ef10
        /*08a4*/ 	.word	0x00000003
        /*08a8*/ 	.word	0x00033460
        /*08ac*/ 	.short	0x010a
        /*08ae*/ 	.byte	0x3f
	.zero		1


	//   ....[57]....
        /*08b0*/ 	.word	0x0000ef50
        /*08b4*/ 	.word	0x00000005
        /*08b8*/ 	.word	0x00033480
        /*08bc*/ 	.short	0x010a
        /*08be*/ 	.byte	0x3f
	.zero		1


	//   ....[58]....
        /*08c0*/ 	.word	0x0000ef70
        /*08c4*/ 	.word	0x00000003
        /*08c8*/ 	.word	0x00033480
        /*08cc*/ 	.short	0x010a
        /*08ce*/ 	.byte	0x3f
	.zero		1


	//   ....[59]....
        /*08d0*/ 	.word	0x0000efe0
        /*08d4*/ 	.word	0x00000003
        /*08d8*/ 	.word	0x00033400
        /*08dc*/ 	.short	0x010a
        /*08de*/ 	.byte	0x3f
	.zero		1


	//   ....[60]....
        /*08e0*/ 	.word	0x0000f030
        /*08e4*/ 	.word	0x00000003
        /*08e8*/ 	.word	0x00033430
        /*08ec*/ 	.short	0x010a
        /*08ee*/ 	.byte	0x3f
	.zero		1


	//   ....[61]....
        /*08f0*/ 	.word	0x0000f090
        /*08f4*/ 	.word	0x00000005
        /*08f8*/ 	.word	0x00033430
        /*08fc*/ 	.short	0x010a
        /*08fe*/ 	.byte	0x3f
	.zero		1


	//   ....[62]....
        /*0900*/ 	.word	0x0000f0f0
        /*0904*/ 	.word	0x00000005
        /*0908*/ 	.word	0x00033450
        /*090c*/ 	.short	0x010a
        /*090e*/ 	.byte	0x3f
	.zero		1


	//   ....[63]....
        /*0910*/ 	.word	0x0000f150
        /*0914*/ 	.word	0x00000007
        /*0918*/ 	.word	0x00033450
        /*091c*/ 	.short	0x010a
        /*091e*/ 	.byte	0x3f
	.zero		1


	//   ....[64]....
        /*0920*/ 	.word	0x0000f2a0
        /*0924*/ 	.word	0x00000004
        /*0928*/ 	.word	0x00033480
        /*092c*/ 	.short	0x010a
        /*092e*/ 	.byte	0x3f
	.zero		1


	//   ....[65]....
        /*0930*/ 	.word	0x0000f2f0
        /*0934*/ 	.word	0x00000004
        /*0938*/ 	.word	0x00033440
        /*093c*/ 	.short	0x010a
        /*093e*/ 	.byte	0x3f
	.zero		1


	//   ....[66]....
        /*0940*/ 	.word	0x0000f8b0
        /*0944*/ 	.word	0x00000002
        /*0948*/ 	.word	0x00033420
        /*094c*/ 	.short	0x010a
        /*094e*/ 	.byte	0x3f
	.zero		1


	//   ....[67]....
        /*0950*/ 	.word	0x0000f900
        /*0954*/ 	.word	0x00000006
        /*0958*/ 	.word	0x00033480
        /*095c*/ 	.short	0x010a
        /*095e*/ 	.byte	0x3f
	.zero		1


	//   ....[68]....
        /*0960*/ 	.word	0x0000f950
        /*0964*/ 	.word	0x00000006
        /*0968*/ 	.word	0x00033440
        /*096c*/ 	.short	0x010a
        /*096e*/ 	.byte	0x3f
	.zero		1


	//   ....[69]....
        /*0970*/ 	.word	0x0000f9a0
        /*0974*/ 	.word	0x00000003
        /*0978*/ 	.word	0x00033470
        /*097c*/ 	.short	0x010a
        /*097e*/ 	.byte	0x3f
	.zero		1


	//   ....[70]....
        /*0980*/ 	.word	0x0000f9f0
        /*0984*/ 	.word	0x00000003
        /*0988*/ 	.word	0x00033460
        /*098c*/ 	.short	0x010a
        /*098e*/ 	.byte	0x3f
	.zero		1


	//   ....[71]....
        /*0990*/ 	.word	0x0000fa40
        /*0994*/ 	.word	0x00000000
        /*0998*/ 	.word	0x00033470
        /*099c*/ 	.short	0x010a
        /*099e*/ 	.byte	0x3f
	.zero		1


	//   ....[72]....
        /*09a0*/ 	.word	0x0000fa90
        /*09a4*/ 	.word	0x00000000
        /*09a8*/ 	.word	0x00033460
        /*09ac*/ 	.short	0x010a
        /*09ae*/ 	.byte	0x3f
	.zero		1


	//   ....[73]....
        /*09b0*/ 	.word	0x0000fae0
        /*09b4*/ 	.word	0x00000009
        /*09b8*/ 	.word	0x00033420
        /*09bc*/ 	.short	0x010a
        /*09be*/ 	.byte	0x3f
	.zero		1


	//   ....[74]....
        /*09c0*/ 	.word	0x0000fb30
        /*09c4*/ 	.word	0x00000005
        /*09c8*/ 	.word	0x00000000
        /*09cc*/ 	.short	0x010a
        /*09ce*/ 	.byte	0x3f
	.zero		1


	//   ....[75]....
        /*09d0*/ 	.word	0x0000fb80
        /*09d4*/ 	.word	0x00000007
        /*09d8*/ 	.word	0x00000000
        /*09dc*/ 	.short	0x010a
        /*09de*/ 	.byte	0x3f
	.zero		1


	//   ....[76]....
        /*09e0*/ 	.word	0x0000fbd0
        /*09e4*/ 	.word	0x00000005
        /*09e8*/ 	.word	0x00033460
        /*09ec*/ 	.short	0x010a
        /*09ee*/ 	.byte	0x3f
	.zero		1


	//   ....[77]....
        /*09f0*/ 	.word	0x0000fc20
        /*09f4*/ 	.word	0x00000003
        /*09f8*/ 	.word	0x00033460
        /*09fc*/ 	.short	0x010a
        /*09fe*/ 	.byte	0x3f
	.zero		1


	//   ....[78]....
        /*0a00*/ 	.word	0x0000fc70
        /*0a04*/ 	.word	0x00000005
        /*0a08*/ 	.word	0x00033480
        /*0a0c*/ 	.short	0x010a
        /*0a0e*/ 	.byte	0x3f
	.zero		1


	//----- nvinfo : EIATTR_NUM_MBARRIERS
	.align		4
.L_639:
        /*0a10*/ 	.byte	0x03, 0x38
        /*0a12*/ 	.short	0x0016


	//----- nvinfo : EIATTR_EXIT_INSTR_OFFSETS
	.align		4
        /*0a14*/ 	.byte	0x04, 0x1c
        /*0a16*/ 	.short	(.L_641 - .L_640)


	//   ....[0]....
.L_640:
        /*0a18*/ 	.word	0x00000f50


	//   ....[1]....
        /*0a1c*/ 	.word	0x0000a900


	//   ....[2]....
        /*0a20*/ 	.word	0x0000ecf0


	//   ....[3]....
        /*0a24*/ 	.word	0x0000efc0


	//----- nvinfo : EIATTR_MAX_THREADS
	.align		4
.L_641:
        /*0a28*/ 	.byte	0x04, 0x05
        /*0a2a*/ 	.short	(.L_643 - .L_642)
.L_642:
        /*0a2c*/ 	.word	0x00000180
        /*0a30*/ 	.word	0x00000001
        /*0a34*/ 	.word	0x00000001


	//----- nvinfo : EIATTR_CRS_STACK_SIZE
	.align		4
.L_643:
        /*0a38*/ 	.byte	0x04, 0x1e
        /*0a3a*/ 	.short	(.L_645 - .L_644)
.L_644:
        /*0a3c*/ 	.word	0x00000000


	//----- nvinfo : EIATTR_CBANK_PARAM_SIZE
	.align		4
.L_645:
        /*0a40*/ 	.byte	0x03, 0x19
        /*0a42*/ 	.short	0x0a70


	//----- nvinfo : EIATTR_PARAM_CBANK
	.align		4
        /*0a44*/ 	.byte	0x04, 0x0a
        /*0a46*/ 	.short	(.L_647 - .L_646)
	.align		4
.L_646:
        /*0a48*/ 	.word	index@(.nv.constant0._ZN7cutlass13device_kernelIN5flash11enable_sm90INS1_16FlashAttnFwdSm90INS1_25CollectiveMainloopFwdSm90ILi2EN4cute5tupleIJNS5_1CILi2EEENS7_ILi1EEES9_EEENS6_IJNS7_ILi128EEENS7_ILi160EEENS7_ILi192EEEEEELi192ENS_12float_e4m3_tEfNS_4arch4Sm90ELb0ELb0ELb0ELb0ELb0ELb0ELb0ELb1ELb1ELb1ELb0ELb0EEENS1_21CollectiveEpilogueFwdINS6_IJSB_SD_SC_EEESA_NS_10bfloat16_tESH_Li256ELb0ELb1ELb0ELb1EEENS1_29StaticPersistentTileSchedulerILb0EEEEEEEEEvNT_6ParamsE)
        /*0a4c*/ 	.short	0x0210
        /*0a4e*/ 	.short	0x0a70


	//----- nvinfo : EIATTR_SW_WAR
	.align		4
.L_647:
        /*0a50*/ 	.byte	0x04, 0x36
        /*0a52*/ 	.short	(.L_649 - .L_648)
.L_648:
        /*0a54*/ 	.word	0x00000008
.L_649:


//--------------------- .nv.info._ZN7cutlass13device_kernelIN5flash11enable_sm90INS1_16FlashAttnFwdSm90INS1_25CollectiveMainloopFwdSm90ILi2EN4cute5tupleIJNS5_1CILi1EEES8_S8_EEENS6_IJNS7_ILi128EEENS7_ILi160EEENS7_ILi192EEEEEELi192ENS_12float_e4m3_tEfNS_4arch4Sm90ELb0ELb0ELb0ELb1ELb0ELb0ELb0ELb1ELb1ELb1ELb0ELb0EEENS1_21CollectiveEpilogueFwdINS6_IJSA_SC_SB_EEES9_NS_10bfloat16_tESG_Li256ELb1ELb1ELb0ELb1EEENS1_36VarlenDynamicPersistentTileSchedulerILi128ELi160ELi256ELi128ELb0ELb1ELb1ELb0ELb1ELb1EEEEEEEEEvNT_6ParamsE --------------------------
	.section	.nv.info._ZN7cutlass13device_kernelIN5flash11enable_sm90INS1_16FlashAttnFwdSm90INS1_25CollectiveMainloopFwdSm90ILi2EN4cute5tupleIJNS5_1CILi1EEES8_S8_EEENS6_IJNS7_ILi128EEENS7_ILi160EEENS7_ILi192EEEEEELi192ENS_12float_e4m3_tEfNS_4arch4Sm90ELb0ELb0ELb0ELb1ELb0ELb0ELb0ELb1ELb1ELb1ELb0ELb0EEENS1_21CollectiveEpilogueFwdINS6_IJSA_SC_SB_EEES9_NS_10bfloat16_tESG_Li256ELb1ELb1ELb0ELb1EEENS1_36VarlenDynamicPersistentTileSchedulerILi128ELi160ELi256ELi128ELb0ELb1ELb1ELb0ELb1ELb1EEEEEEEEEvNT_6ParamsE,"",@"SHT_CUDA_INFO"
	.sectionflags	@""
	.align	4


	//----- nvinfo : EIATTR_CUDA_API_VERSION
	.align		4
        /*0000*/ 	.byte	0x04, 0x37
        /*0002*/ 	.short	(.L_651 - .L_650)
.L_650:
        /*0004*/ 	.word	0x00000082


	//----- nvinfo : EIATTR_KPARAM_INFO
	.align		4
.L_651:
        /*0008*/ 	.byte	0x04, 0x17
        /*000a*/ 	.short	(.L_653 - .L_652)
.L_652:
        /*000c*/ 	.word	0x00000000
        /*0010*/ 	.short	0x0000
        /*0012*/ 	.short	0x0070
        /*0014*/ 	.byte	0x00, 0xf0, 0x01, 0x2a


	//----- nvinfo : EIATTR_SPARSE_MMA_MASK
	.align		4
.L_653:
        /*0018*/ 	.byte	0x03, 0x50
        /*001a*/ 	.short	0x0000


	//----- nvinfo : EIATTR_MAXREG_COUNT
	.align		4
        /*001c*/ 	.byte	0x03, 0x1b
        /*001e*/ 	.short	0x00a8


	//----- nvinfo : EIATTR_NUM_BARRIERS
	.align		4
        /*0020*/ 	.byte	0x02, 0x4c
        /*0022*/ 	.byte	0x10
	.zero		1


	//----- nvinfo : EIATTR_EXTERNS
	.align		4
        /*0024*/ 	.byte	0x04, 0x0f
        /*0026*/ 	.short	(.L_655 - .L_654)


	//   ....[0]....
	.align		4
.L_654:
        /*0028*/ 	.word	index@(__assertfail)


	//----- nvinfo : EIATTR_ANNOTATIONS
	.align		4
.L_655:
        /*002c*/ 	.byte	0x04, 0x55
        /*002e*/ 	.short	(.L_657 - .L_656)


	//   ....[0]....
.L_656:
        /* <DEDUP_REMOVED lines=39> */


	//----- nvinfo : EIATTR_MERCURY_ISA_VERSION
	.align		4
.L_657:
        /*0290*/ 	.byte	0x03, 0x5f
        /*0292*/ 	.short	0x0101


	//----- nvinfo : EIATTR_UNUSED_LOAD_BYTE_OFFSET
	.align		4
        /*0294*/ 	.byte	0x04, 0x44
        /*0296*/ 	.short	(.L_659 - .L_658)


	//   ....[0]....
.L_658:
        /*0298*/ 	.word	0x00000a40
        /*029c*/ 	.word	0x0000fff0


	//   ....[1]....
        /*02a0*/ 	.word	0x00008e70
        /*02a4*/ 	.word	0x0000fff0


	//----- nvinfo : EIATTR_INT_WARP_WIDE_INSTR_OFFSETS
	.align		4
.L_659:
        /*02a8*/ 	.byte	0x04, 0x31
        /*02aa*/ 	.short	(.L_661 - .L_660)


	//   ....[0]....
.L_660:
        /*02ac*/ 	.word	0x00000130


	//   ....[1]....
        /*02b0*/ 	.word	0x00000170


	//   ....[2]....
        /*02b4*/ 	.word	0x000001e0


	//   ....[3]....
        /*02b8*/ 	.word	0x0000d300


	//   ....[4]....
        /*02bc*/ 	.word	0x0000d390


	//   ....[5]....
        /*02c0*/ 	.word	0x000105a0


	//   ....[6]....
        /*02c4*/ 	.word	0x00010630


	//----- nvinfo : EIATTR_COOP_GROUP_MASK_REGIDS
	.align		4
.L_661:
        /*02c8*/ 	.byte	0x04, 0x29
        /*02ca*/ 	.short	(.L_663 - .L_662)


	//   ....[0]....
.L_662:
        /*02cc*/ 	.word	0xffffffff


	//   ....[1]....
        /*02d0*/ 	.word	0xffffffff


	//   ....[2]....
        /*02d4*/ 	.word	0xffffffff


	//   ....[3]....
        /*02d8*/ 	.word	0xffffffff


	//   ....[4]....
        /*02dc*/ 	.word	0xffffffff


	//   ....[5]....
        /*02e0*/ 	.word	0xffffffff


	//   ....[6]....
        /*02e4*/ 	.word	0xffffffff


	//   ....[7]....
        /*02e8*/ 	.word	0xffffffff


	//   ....[8]....
        /*02ec*/ 	.word	0xffffffff


	//   ....[9]....
        /*02f0*/ 	.word	0xffffffff


	//   ....[10]....
        /*02f4*/ 	.word	0xffffffff


	//   ....[11]....
        /*02f8*/ 	.word	0xffffffff


	//   ....[12]....
        /*02fc*/ 	.word	0xffffffff


	//   ....[13]....
        /*0300*/ 	.word	0xffffffff


	//   ....[14]....
        /*0304*/ 	.word	0xffffffff


	//   ....[15]....
        /*0308*/ 	.word	0xffffffff


	//   ....[16]....
        /*030c*/ 	.word	0xffffffff


	//   ....[17]....
        /*0310*/ 	.word	0xffffffff


	//   ....[18]....
        /*0314*/ 	.word	0xffffffff


	//   ....[19]....
        /*0318*/ 	.word	0xffffffff


	//   ....[20]....
        /*031c*/ 	.word	0xffffffff


	//   ....[21]....
        /*0320*/ 	.word	0xffffffff


	//   ....[22]....
        /*0324*/ 	.word	0xffffffff


	//   ....[23]....
        /*0328*/ 	.word	0xffffffff


	//   ....[24]....
        /*032c*/ 	.word	0xffffffff


	//   ....[25]....
        /*0330*/ 	.word	0xffffffff


	//   ....[26]....
        /*0334*/ 	.word	0xffffffff


	//   ....[27]....
        /*0338*/ 	.word	0xffffffff


	//   ....[28]....
        /*033c*/ 	.word	0xffffffff


	//   ....[29]....
        /*0340*/ 	.word	0xffffffff


	//   ....[30]....
        /*0344*/ 	.word	0xffffffff


	//   ....[31]....
        /*0348*/ 	.word	0xffffffff


	//   ....[32]....
        /*034c*/ 	.word	0xffffffff


	//   ....[33]....
        /*0350*/ 	.word	0xffffffff


	//   ....[34]....
        /*0354*/ 	.word	0xffffffff


	//   ....[35]....
        /*0358*/ 	.word	0xffffffff


	//   ....[36]....
        /*035c*/ 	.word	0xffffffff


	//   ....[37]....
        /*0360*/ 	.word	0xffffffff


	//   ....[38]....
        /*0364*/ 	.word	0xffffffff


	//   ....[39]....
        /*0368*/ 	.word	0xffffffff


	//   ....[40]....
        /*036c*/ 	.word	0xffffffff


	//   ....[41]....
        /*0370*/ 	.word	0xffffffff


	//   ....[42]....
        /*0374*/ 	.word	0xffffffff


	//   ....[43]....
        /*0378*/ 	.word	0xffffffff


	//   ....[44]....
        /*037c*/ 	.word	0xffffffff


	//   ....[45]....
        /*0380*/ 	.word	0xffffffff


	//   ....[46]....
        /*0384*/ 	.word	0xffffffff


	//   ....[47]....
        /*0388*/ 	.word	0xffffffff


	//   ....[48]....
        /*038c*/ 	.word	0xffffffff


	//   ....[49]....
        /*0390*/ 	.word	0xffffffff


	//   ....[50]....
        /*0394*/ 	.word	0xffffffff


	//   ....[51]....
        /*0398*/ 	.word	0xffffffff


	//   ....[52]....
        /*039c*/ 	.word	0xffffffff


	//   ....[53]....
        /*03a0*/ 	.word	0xffffffff


	//   ....[54]....
        /*03a4*/ 	.word	0xffffffff


	//   ....[55]....
        /*03a8*/ 	.word	0xffffffff


	//   ....[56]....
        /*03ac*/ 	.word	0xffffffff


	//   ....[57]....
        /*03b0*/ 	.word	0xffffffff


	//   ....[58]....
        /*03b4*/ 	.word	0xffffffff


	//   ....[59]....
        /*03b8*/ 	.word	0xffffffff


	//   ....[60]....
        /*03bc*/ 	.word	0xffffffff


	//   ....[61]....
        /*03c0*/ 	.word	0xffffffff


	//   ....[62]....
        /*03c4*/ 	.word	0xffffffff


	//   ....[63]....
        /*03c8*/ 	.word	0xffffffff


	//   ....[64]....
        /*03cc*/ 	.word	0xffffffff


	//   ....[65]....
        /*03d0*/ 	.word	0xffffffff


	//   ....[66]....
        /*03d4*/ 	.word	0xffffffff


	//   ....[67]....
        /*03d8*/ 	.word	0xffffffff


	//   ....[68]....
        /*03dc*/ 	.word	0xffffffff


	//   ....[69]....
        /*03e0*/ 	.word	0xffffffff


	//   ....[70]....
        /*03e4*/ 	.word	0xffffffff


	//   ....[71]....
        /*03e8*/ 	.word	0xffffffff


	//   ....[72]....
        /*03ec*/ 	.word	0xffffffff


	//   ....[73]....
        /*03f0*/ 	.word	0xffffffff


	//   ....[74]....
        /*03f4*/ 	.word	0xffffffff


	//   ....[75]....
        /*03f8*/ 	.word	0xffffffff


	//   ....[76]....
        /*03fc*/ 	.word	0xffffffff


	//   ....[77]....
        /*0400*/ 	.word	0xffffffff


	//   ....[78]....
        /*0404*/ 	.word	0xffffffff


	//   ....[79]....
        /*0408*/ 	.word	0xffffffff


	//   ....[80]....
        /*040c*/ 	.word	0xffffffff


	//   ....[81]....
        /*0410*/ 	.word	0xffffffff


	//   ....[82]....
        /*0414*/ 	.word	0xffffffff


	//   ....[83]....
        /*0418*/ 	.word	0xffffffff


	//   ....[84]....
        /*041c*/ 	.word	0xffffffff


	//   ....[85]....
        /*0420*/ 	.word	0xffffffff


	//   ....[86]....
        /*0424*/ 	.word	0xffffffff


	//   ....[87]....
        /*0428*/ 	.word	0xffffffff


	//   ....[88]....
        /*042c*/ 	.word	0xffffffff


	//   ....[89]....
        /*0430*/ 	.word	0xffffffff


	//   ....[90]....
        /*0434*/ 	.word	0xffffffff


	//   ....[91]....
        /*0438*/ 	.word	0xffffffff


	//   ....[92]....
        /*043c*/ 	.word	0xffffffff


	//   ....[93]....
        /*0440*/ 	.word	0xffffffff


	//   ....[94]....
        /*0444*/ 	.word	0xffffffff


	//   ....[95]....
        /*0448*/ 	.word	0xffffffff


	//   ....[96]....
        /*044c*/ 	.word	0xffffffff


	//   ....[97]....
        /*0450*/ 	.word	0xffffffff


	//   ....[98]....
        /*0454*/ 	.word	0xffffffff


	//   ....[99]....
        /*0458*/ 	.word	0xffffffff


	//   ....[100]....
        /*045c*/ 	.word	0xffffffff


	//   ....[101]....
        /*0460*/ 	.word	0xffffffff


	//   ....[102]....
        /*0464*/ 	.word	0xffffffff


	//   ....[103]....
        /*0468*/ 	.word	0xffffffff


	//   ....[104]....
        /*046c*/ 	.word	0xffffffff


	//   ....[105]....
        /*0470*/ 	.word	0xffffffff


	//   ....[106]....
        /*0474*/ 	.word	0xffffffff


	//   ....[107]....
        /*0478*/ 	.word	0xffffffff


	//   ....[108]....
        /*047c*/ 	.word	0xffffffff


	//   ....[109]....
        /*0480*/ 	.word	0xffffffff


	//   ....[110]....
        /*0484*/ 	.word	0xffffffff


	//   ....[111]....
        /*0488*/ 	.word	0xffffffff


	//   ....[112]....
        /*048c*/ 	.word	0xffffffff


	//   ....[113]....
        /*0490*/ 	.word	0xffffffff


	//   ....[114]....
        /*0494*/ 	.word	0xffffffff


	//   ....[115]....
        /*0498*/ 	.word	0xffffffff


	//   ....[116]....
        /*049c*/ 	.word	0xffffffff


	//   ....[117]....
        /*04a0*/ 	.word	0xffffffff


	//   ....[118]....
        /*04a4*/ 	.word	0xffffffff


	//   ....[119]....
        /*04a8*/ 	.word	0xffffffff


	//   ....[120]....
        /*04ac*/ 	.word	0xffffffff


	//   ....[121]....
        /*04b0*/ 	.word	0xffffffff


	//   ....[122]....
        /*04b4*/ 	.word	0xffffffff


	//   ....[123]....
        /*04b8*/ 	.word	0xffffffff


	//   ....[124]....
        /*04bc*/ 	.word	0xffffffff


	//   ....[125]....
        /*04c0*/ 	.word	0xffffffff


	//   ....[126]....
        /*04c4*/ 	.word	0xffffffff


	//   ....[127]....
        /*04c8*/ 	.word	0xffffffff


	//   ....[128]....
        /*04cc*/ 	.word	0xffffffff


	//   ....[129]....
        /*04d0*/ 	.word	0xffffffff


	//   ....[130]....
        /*04d4*/ 	.word	0xffffffff


	//   ....[131]....
        /*04d8*/ 	.word	0x0500000f


	//   ....[132]....
        /*04dc*/ 	.word	0x0500000f


	//   ....[133]....
        /*04e0*/ 	.word	0x0500000f


	//   ....[134]....
        /*04e4*/ 	.word	0x0500000f


	//   ....[135]....
        /*04e8*/ 	.word	0x0500000f


	//   ....[136]....
        /*04ec*/ 	.word	0x0500000f


	//   ....[137]....
        /*04f0*/ 	.word	0x0500000f


	//   ....[138]....
        /*04f4*/ 	.word	0x0500000f


	//   ....[139]....
        /*04f8*/ 	.word	0x0500000f


	//   ....[140]....
        /*04fc*/ 	.word	0x0500000f


	//----- nvinfo : EIATTR_COOP_GROUP_INSTR_OFFSETS
	.align		4
.L_663:
        /*0500*/ 	.byte	0x04, 0x28
        /*0502*/ 	.short	(.L_665 - .L_664)


	//   ....[0]....
.L_664:
        /*0504*/ 	.word	0x00000070


	//   ....[1]....
        /*0508*/ 	.word	0x00000140


	//   ....[2]....
        /*050c*/ 	.word	0x00000190


	//   ....[3]....
        /*0510*/ 	.word	0x000003c0


	//   ....[4]....
        /*0514*/ 	.word	0x00000520


	//   ....[5]....
        /*0518*/ 	.word	0x00000640


	//   ....[6]....
        /*051c*/ 	.word	0x000007a0


	//   ....[7]....
        /*0520*/ 	.word	0x00001800


	//   ....[8]....
        /*0524*/ 	.word	0x00003280


	//   ....[9]....
        /*0528*/ 	.word	0x00003320


	//   ....[10]....
        /*052c*/ 	.word	0x00003b30


	//   ....[11]....
        /*0530*/ 	.word	0x00003bc0


	//   ....[12]....
        /*0534*/ 	.word	0x00006530


	//   ....[13]....
        /*0538*/ 	.word	0x00006580


	//   ....[14]....
        /*053c*/ 	.word	0x000065a0


	//   ....[15]....
        /*0540*/ 	.word	0x000065d0


	//   ....[16]....
        /*0544*/ 	.word	0x00008520


	//   ....[17]....
        /*0548*/ 	.word	0x00008530


	//   ....[18]....
        /*054c*/ 	.word	0x00008560


	//   ....[19]....
        /*0550*/ 	.word	0x00008570


	//   ....[20]....
        /*0554*/ 	.word	0x000099d0


	//   ....[21]....
        /*0558*/ 	.word	0x00009a00


	//   ....[22]....
        /*055c*/ 	.word	0x00009a30


	//   ....[23]....
        /*0560*/ 	.word	0x00009a60


	//   ....[24]....
        /*0564*/ 	.word	0x00009a90


	//   ....[25]....
        /*0568*/ 	.word	0x00009ab0


	//   ....[26]....
        /*056c*/ 	.word	0x00009ac0


	//   ....[27]....
        /*0570*/ 	.word	0x00009ad0


	//   ....[28]....
        /*0574*/ 	.word	0x00009ae0


	//   ....[29]....
        /*0578*/ 	.word	0x00009b10


	//   ....[30]....
        /*057c*/ 	.word	0x00009b20


	//   ....[31]....
        /*0580*/ 	.word	0x00009b50


	//   ....[32]....
        /*0584*/ 	.word	0x00009b80


	//   ....[33]....
        /*0588*/ 	.word	0x00009b90


	//   ....[34]....
        /*058c*/ 	.word	0x00009bc0


	//   ....[35]....
        /*0590*/ 	.word	0x00009bd0


	//   ....[36]....
        /*0594*/ 	.word	0x00009be0


	//   ....[37]....
        /*0598*/ 	.word	0x00009c10


	//   ....[38]....
        /*059c*/ 	.word	0x00009c40


	//   ....[39]....
        /*05a0*/ 	.word	0x00009c50


	//   ....[40]....
        /*05a4*/ 	.word	0x00009c60


	//   ....[41]....
        /*05a8*/ 	.word	0x00009c70


	//   ....[42]....
        /*05ac*/ 	.word	0x00009ca0


	//   ....[43]....
        /*05b0*/ 	.word	0x00009cd0


	//   ....[44]....
        /*05b4*/ 	.word	0x00009d10


	//   ....[45]....
        /*05b8*/ 	.word	0x00009d30


	//   ....[46]....
        /*05bc*/ 	.word	0x00009d60


	//   ....[47]....
        /*05c0*/ 	.word	0x00009d70


	//   ....[48]....
        /*05c4*/ 	.word	0x00009d80


	//   ....[49]....
        /*05c8*/ 	.word	0x00009d90


	//   ....[50]....
        /*05cc*/ 	.word	0x00009da0


	//   ....[51]....
        /*05d0*/ 	.word	0x00009db0


	//   ....[52]....
        /*05d4*/ 	.word	0x00009dc0


	//   ....[53]....
        /*05d8*/ 	.word	0x00009dd0


	//   ....[54]....
        /*05dc*/ 	.word	0x00009de0


	//   ....[55]....
        /*05e0*/ 	.word	0x00009df0


	//   ....[56]....
        /*05e4*/ 	.word	0x00009e00


	//   ....[57]....
        /*05e8*/ 	.word	0x00009e10


	//   ....[58]....
        /*05ec*/ 	.word	0x00009e20


	//   ....[59]....
        /*05f0*/ 	.word	0x00009e30


	//   ....[60]....
        /*05f4*/ 	.word	0x00009e40


	//   ....[61]....
        /*05f8*/ 	.word	0x00009e50


	//   ....[62]....
        /*05fc*/ 	.word	0x00009e60


	//   ....[63]....
        /*0600*/ 	.word	0x00009e70


	//   ....[64]....
        /*0604*/ 	.word	0x00009e80


	//   ....[65]....
        /*0608*/ 	.word	0x00009ea0


	//   ....[66]....
        /*060c*/ 	.word	0x00009ed0


	//   ....[67]....
        /*0610*/ 	.word	0x00009ee0


	//   ....[68]....
        /*0614*/ 	.word	0x0000a610


	//   ....[69]....
        /*0618*/ 	.word	0x0000a650


	//   ....[70]....
        /*061c*/ 	.word	0x0000a680


	//   ....[71]....
        /*0620*/ 	.word	0x0000a6c0


	//   ....[72]....
        /*0624*/ 	.word	0x0000add0


	//   ....[73]....
        /*0628*/ 	.word	0x0000ae10


	//   ....[74]....
        /*062c*/ 	.word	0x0000af10


	//   ....[75]....
        /*0630*/ 	.word	0x0000af30


	//   ....[76]....
        /*0634*/ 	.word	0x0000b030


	//   ....[77]....
        /*0638*/ 	.word	0x0000b050


	//   ....[78]....
        /*063c*/ 	.word	0x0000b160


	//   ....[79]....
        /*0640*/ 	.word	0x0000b180


	//   ....[80]....
        /*0644*/ 	.word	0x0000bad0


	//   ....[81]....
        /*0648*/ 	.word	0x0000baf0


	//   ....[82]....
        /*064c*/ 	.word	0x0000bbf0


	//   ....[83]....
        /*0650*/ 	.word	0x0000bc10


	//   ....[84]....
        /*0654*/ 	.word	0x0000bd10


	//   ....[85]....
        /*0658*/ 	.word	0x0000bd30


	//   ....[86]....
        /*065c*/ 	.word	0x0000be40


	//   ....[87]....
        /*0660*/ 	.word	0x0000be60


	//   ....[88]....
        /*0664*/ 	.word	0x0000bfe0


	//   ....[89]....
        /*0668*/ 	.word	0x0000c1f0


	//   ....[90]....
        /*066c*/ 	.word	0x0000c220


	//   ....[91]....
        /*0670*/ 	.word	0x0000c250


	//   ....[92]....
        /*0674*/ 	.word	0x0000c290


	//   ....[93]....
        /*0678*/ 	.word	0x0000c2c0


	//   ....[94]....
        /*067c*/ 	.word	0x0000c2f0


	//   ....[95]....
        /*0680*/ 	.word	0x0000c480


	//   ....[96]....
        /*0684*/ 	.word	0x0000c4b0


	//   ....[97]....
        /*0688*/ 	.word	0x0000c4e0


	//   ....[98]....
        /*068c*/ 	.word	0x0000c510


	//   ....[99]....
        /*0690*/ 	.word	0x0000c540


	//   ....[100]....
        /*0694*/ 	.word	0x0000c580


	//   ....[101]....
        /*0698*/ 	.word	0x0000c610


	//   ....[102]....
        /*069c*/ 	.word	0x0000c650


	//   ....[103]....
        /*06a0*/ 	.word	0x0000c6e0


	//   ....[104]....
        /*06a4*/ 	.word	0x0000dab0


	//   ....[105]....
        /*06a8*/ 	.word	0x0000e890


	//   ....[106]....
        /*06ac*/ 	.word	0x0000e8c0


	//   ....[107]....
        /*06b0*/ 	.word	0x0000e970


	//   ....[108]....
        /*06b4*/ 	.word	0x0000e980


	//   ....[109]....
        /*06b8*/ 	.word	0x0000ea10


	//   ....[110]....
        /*06bc*/ 	.word	0x0000ea20


	//   ....[111]....
        /*06c0*/ 	.word	0x0000ea30


	//   ....[112]....
        /*06c4*/ 	.word	0x0000ea70


	//   ....[113]....
        /*06c8*/ 	.word	0x00011610


	//   ....[114]....
        /*06cc*/ 	.word	0x00011640


	//   ....[115]....
        /*06d0*/ 	.word	0x00011670


	//   ....[116]....
        /*06d4*/ 	.word	0x000116a0


	//   ....[117]....
        /*06d8*/ 	.word	0x000116e0


	//   ....[118]....
        /*06dc*/ 	.word	0x000116f0


	//   ....[119]....
        /*06e0*/ 	.word	0x00011720


	//   ....[120]....
        /*06e4*/ 	.word	0x00011730


	//   ....[121]....
        /*06e8*/ 	.word	0x00011870


	//   ....[122]....
        /*06ec*/ 	.word	0x000118a0


	//   ....[123]....
        /*06f0*/ 	.word	0x000118d0


	//   ....[124]....
        /*06f4*/ 	.word	0x00011900


	//   ....[125]....
        /*06f8*/ 	.word	0x00011930


	//   ....[126]....
        /*06fc*/ 	.word	0x00011970


	//   ....[127]....
        /*0700*/ 	.word	0x000119f0


	//   ....[128]....
        /*0704*/ 	.word	0x00011a30


	//   ....[129]....
        /*0708*/ 	.word	0x00011a80


	//   ....[130]....
        /*070c*/ 	.word	0x00011f30


	//   ....[131]....
        /*0710*/ 	.word	0x00012450


	//   ....[132]....
        /*0714*/ 	.word	0x00012650


	//   ....[133]....
        /*0718*/ 	.word	0x000126a0


	//   ....[134]....
        /*071c*/ 	.word	0x00012700


	//   ....[135]....
        /*0720*/ 	.word	0x00012800


	//   ....[136]....
        /*0724*/ 	.word	0x00012860


	//   ....[137]....
        /*0728*/ 	.word	0x00012960


	//   ....[138]....
        /*072c*/ 	.word	0x000129c0


	//   ....[139]....
        /*0730*/ 	.word	0x00012aa0


	//   ....[140]....
        /*0734*/ 	.word	0x00012df0


	//----- nvinfo : EIATTR_REG_RECONFIG
	.align		4
.L_665:
        /*0738*/ 	.byte	0x01, 0x54
	.zero		2


	//----- nvinfo : EIATTR_SYSCALL_OFFSETS
	.align		4
        /*073c*/ 	.byte	0x04, 0x46
        /*073e*/ 	.short	(.L_667 - .L_666)


	//   ....[0]....
.L_666:
        /*0740*/ 	.word	0x000019e0


	//   ....[1]....
        /*0744*/ 	.word	0x0000d500


	//   ....[2]....
        /*0748*/ 	.word	0x0000d690


	//   ....[3]....
        /*074c*/ 	.word	0x0000d7e0


	//   ....[4]....
        /*0750*/ 	.word	0x0000d920


	//   ....[5]....
        /*0754*/ 	.word	0x0000e480


	//----- nvinfo : EIATTR_MBARRIER_INSTR_OFFSETS
	.align		4
.L_667:
        /*0758*/ 	.byte	0x04, 0x39
        /*075a*/ 	.short	(.L_669 - .L_668)


	//   ....[0]....
.L_668:
        /*075c*/ 	.word	0x00000270
        /*0760*/ 	.word	0x000000ff
        /*0764*/ 	.word	0x00033400
        /*0768*/ 	.short	0x0100
        /*076a*/ 	.byte	0x08
	.zero		1


	//   ....[1]....
        /*076c*/ 	.word	0x00000280
        /*0770*/ 	.word	0x000000ff
        /*0774*/ 	.word	0x00033420
        /*0778*/ 	.short	0x0100
        /*077a*/ 	.byte	0x08
	.zero		1


	//   ....[2]....
        /*077c*/ 	.word	0x00000370
        /*0780*/ 	.word	0x000000ff
        /*0784*/ 	.word	0x00033430
        /*0788*/ 	.short	0x0100
        /*078a*/ 	.byte	0x08
	.zero		1


	//   ....[3]....
        /*078c*/ 	.word	0x00000380
        /*0790*/ 	.word	0x000000ff
        /*0794*/ 	.word	0x00033440
        /*0798*/ 	.short	0x0100
        /*079a*/ 	.byte	0x08
	.zero		1


	//   ....[4]....
        /*079c*/ 	.word	0x00000390
        /*07a0*/ 	.word	0x000000ff
        /*07a4*/ 	.word	0x00033438
        /*07a8*/ 	.short	0x0100
        /*07aa*/ 	.byte	0x08
	.zero		1


	//   ....[5]....
        /*07ac*/ 	.word	0x000003a0
        /*07b0*/ 	.word	0x000000ff
        /*07b4*/ 	.word	0x00033448
        /*07b8*/ 	.short	0x0100
        /*07ba*/ 	.byte	0x08
	.zero		1


	//   ....[6]....
        /*07bc*/ 	.word	0x000004d0
        /*07c0*/ 	.word	0x000000ff
        /*07c4*/ 	.word	0x00033450
        /*07c8*/ 	.short	0x0100
        /*07ca*/ 	.byte	0x08
	.zero		1


	//   ....[7]....
        /*07cc*/ 	.word	0x000004e0
        /*07d0*/ 	.word	0x000000ff
        /*07d4*/ 	.word	0x00033460
        /*07d8*/ 	.short	0x0100
        /*07da*/ 	.byte	0x08
	.zero		1


	//   ....[8]....
        /*07dc*/ 	.word	0x000004f0
        /*07e0*/ 	.word	0x000000ff
        /*07e4*/ 	.word	0x00033458
        /*07e8*/ 	.short	0x0100
        /*07ea*/ 	.byte	0x08
	.zero		1


	//   ....[9]....
        /*07ec*/ 	.word	0x00000500
        /*07f0*/ 	.word	0x000000ff
        /*07f4*/ 	.word	0x00033468
        /*07f8*/ 	.short	0x0100
        /*07fa*/ 	.byte	0x08
	.zero		1


	//   ....[10]....
        /*07fc*/ 	.word	0x000005f0
        /*0800*/ 	.word	0x000000ff
        /*0804*/ 	.word	0x00033470
        /*0808*/ 	.short	0x0100
        /*080a*/ 	.byte	0x06
	.zero		1


	//   ....[11]....
        /*080c*/ 	.word	0x00000600
        /*0810*/ 	.word	0x000000ff
        /*0814*/ 	.word	0x00033480
        /*0818*/ 	.short	0x0100
        /*081a*/ 	.byte	0x06
	.zero		1


	//   ....[12]....
        /*081c*/ 	.word	0x00000610
        /*0820*/ 	.word	0x000000ff
        /*0824*/ 	.word	0x00033478
        /*0828*/ 	.short	0x0100
        /*082a*/ 	.byte	0x06
	.zero		1


	//   ....[13]....
        /*082c*/ 	.word	0x00000620
        /*0830*/ 	.word	0x000000ff
        /*0834*/ 	.word	0x00033488
        /*0838*/ 	.short	0x0100
        /*083a*/ 	.byte	0x06
	.zero		1


	//   ....[14]....
        /*083c*/ 	.word	0x00000750
        /*0840*/ 	.word	0x000000ff
        /*0844*/ 	.word	0x00033490
        /*0848*/ 	.short	0x0100
        /*084a*/ 	.byte	0x08
	.zero		1


	//   ....[15]....
        /*084c*/ 	.word	0x00000760
        /*0850*/ 	.word	0x000000ff
        /*0854*/ 	.word	0x000334a0
        /*0858*/ 	.short	0x0100
        /*085a*/ 	.byte	0x08
	.zero		1


	//   ....[16]....
        /*085c*/ 	.word	0x00000770
        /*0860*/ 	.word	0x000000ff
        /*0864*/ 	.word	0x00033498
        /*0868*/ 	.short	0x0100
        /*086a*/ 	.byte	0x08
	.zero		1


	//   ....[17]....
        /*086c*/ 	.word	0x00000780
        /*0870*/ 	.word	0x000000ff
        /*0874*/ 	.word	0x000334a8
        /*0878*/ 	.short	0x0100
        /*087a*/ 	.byte	0x08
	.zero		1


	//   ....[18]....
        /*087c*/ 	.word	0x000008b0
        /*0880*/ 	.word	0x000000ff
        /*0884*/ 	.word	0x000334b0
        /*0888*/ 	.short	0x0100
        /*088a*/ 	.byte	0x08
	.zero		1


	//   ....[19]....
        /*088c*/ 	.word	0x000008c0
        /*0890*/ 	.word	0x000000ff
        /*0894*/ 	.word	0x000334c0
        /*0898*/ 	.short	0x0100
        /*089a*/ 	.byte	0x08
	.zero		1


	//   ....[20]....
        /*089c*/ 	.word	0x000008d0
        /*08a0*/ 	.word	0x000000ff
        /*08a4*/ 	.word	0x000334b8
        /*08a8*/ 	.short	0x0100
        /*08aa*/ 	.byte	0x08
	.zero		1


	//   ....[21]....
        /*08ac*/ 	.word	0x000008e0
        /*08b0*/ 	.word	0x000000ff
        /*08b4*/ 	.word	0x000334c8
        /*08b8*/ 	.short	0x0100
        /*08ba*/ 	.byte	0x08
	.zero		1


	//   ....[22]....
        /*08bc*/ 	.word	0x00001a90
        /*08c0*/ 	.word	0x00000000
        /*08c4*/ 	.word	0x00033400
        /*08c8*/ 	.short	0x010a
        /*08ca*/ 	.byte	0x3f
	.zero		1


	//   ....[23]....
        /*08cc*/ 	.word	0x00001b20
        /*08d0*/ 	.word	0x00000004
        /*08d4*/ 	.word	0x00033430
        /*08d8*/ 	.short	0x010a
        /*08da*/ 	.byte	0x3f
	.zero		1


	//   ....[24]....
        /*08dc*/ 	.word	0x00001b90
        /*08e0*/ 	.word	0x00000004
        /*08e4*/ 	.word	0x00033430
        /*08e8*/ 	.short	0x010a
        /*08ea*/ 	.byte	0x3f
	.zero		1


	//   ....[25]....
        /*08ec*/ 	.word	0x00003b00
        /*08f0*/ 	.word	0x00000004
        /*08f4*/ 	.word	0x00000000
        /*08f8*/ 	.short	0x0101
        /*08fa*/ 	.byte	0x3f
	.zero		1


	//   ....[26]....
        /*08fc*/ 	.word	0x00005230
        /*0900*/ 	.word	0x000000ff
        /*0904*/ 	.word	0x00033430
        /*0908*/ 	.short	0x010a
        /*090a*/ 	.byte	0x06
	.zero		1


	//   ....[27]....
        /*090c*/ 	.word	0x00005270
        /*0910*/ 	.word	0x000000ff
        /*0914*/ 	.word	0x00033430
        /*0918*/ 	.short	0x010a
        /*091a*/ 	.byte	0x06
	.zero		1


	//   ....[28]....
        /*091c*/ 	.word	0x00005ee0
        /*0920*/ 	.word	0x000000ff
        /*0924*/ 	.word	0x00033450
        /*0928*/ 	.short	0x010a
        /*092a*/ 	.byte	0x06
	.zero		1


	//   ....[29]....
        /*092c*/ 	.word	0x00005f20
        /*0930*/ 	.word	0x000000ff
        /*0934*/ 	.word	0x00033450
        /*0938*/ 	.short	0x010a
        /*093a*/ 	.byte	0x06
	.zero		1


	//   ....[30]....
        /*093c*/ 	.word	0x000076d0
        /*0940*/ 	.word	0x00000004
        /*0944*/ 	.word	0x00000000
        /*0948*/ 	.short	0x0101
        /*094a*/ 	.byte	0x3f
	.zero		1


	//   ....[31]....
        /*094c*/ 	.word	0x00007880
        /*0950*/ 	.word	0x00000009
        /*0954*/ 	.word	0x00000000
        /*0958*/ 	.short	0x0101
        /*095a*/ 	.byte	0x3f
	.zero		1


	//   ....[32]....
        /*095c*/ 	.word	0x00008110
        /*0960*/ 	.word	0x0000000e
        /*0964*/ 	.word	0x00033450
        /*0968*/ 	.short	0x010a
        /*096a*/ 	.byte	0x3f
	.zero		1


	//   ....[33]....
        /*096c*/ 	.word	0x000081a0
        /*0970*/ 	.word	0x0000000e
        /*0974*/ 	.word	0x00033450
        /*0978*/ 	.short	0x010a
        /*097a*/ 	.byte	0x3f
	.zero		1


	//   ....[34]....
        /*097c*/ 	.word	0x00008810
        /*0980*/ 	.word	0x00000003
        /*0984*/ 	.word	0x00000000
        /*0988*/ 	.short	0x0101
        /*098a*/ 	.byte	0x3f
	.zero		1


	//   ....[35]....
        /*098c*/ 	.word	0x0000ae00
        /*0990*/ 	.word	0x00000002
        /*0994*/ 	.word	0x00000000
        /*0998*/ 	.short	0x0101
        /*099a*/ 	.byte	0x3f
	.zero		1


	//   ....[36]....
        /*099c*/ 	.word	0x0000dd40
        /*09a0*/ 	.word	0x00000003
        /*09a4*/ 	.word	0x00033480
        /*09a8*/ 	.short	0x010a
        /*09aa*/ 	.byte	0x3f
	.zero		1


	//   ....[37]....
        /*09ac*/ 	.word	0x0000dfc0
        /*09b0*/ 	.word	0x00000003
        /*09b4*/ 	.word	0x00033440
        /*09b8*/ 	.short	0x010a
        /*09ba*/ 	.byte	0x3f
	.zero		1


	//   ....[38]....
        /*09bc*/ 	.word	0x0000eb80
        /*09c0*/ 	.word	0x00000011
        /*09c4*/ 	.word	0x00033400
        /*09c8*/ 	.short	0x0107
        /*09ca*/ 	.byte	0x3f
	.zero		1


	//   ....[39]....
        /*09cc*/ 	.word	0x0000ec80
        /*09d0*/ 	.word	0x00000011
        /*09d4*/ 	.word	0x00033400
        /*09d8*/ 	.short	0x0101
        /*09da*/ 	.byte	0x3f
	.zero		1


	//   ....[40]....
        /*09dc*/ 	.word	0x0000eca0
        /*09e0*/ 	.word	0x00000011
        /*09e4*/ 	.word	0x00033420
        /*09e8*/ 	.short	0x010a
        /*09ea*/ 	.byte	0x3f
	.zero		1


	//   ....[41]....
        /*09ec*/ 	.word	0x0000efe0
        /*09f0*/ 	.word	0x00000006
        /*09f4*/ 	.word	0x00033480
        /*09f8*/ 	.short	0x010a
        /*09fa*/ 	.byte	0x3f
	.zero		1


	//   ....[42]....
        /*09fc*/ 	.word	0x0000f420
        /*0a00*/ 	.word	0x00000006
        /*0a04*/ 	.word	0x00033440
        /*0a08*/ 	.short	0x010a
        /*0a0a*/ 	.byte	0x3f
	.zero		1


	//   ....[43]....
        /*0a0c*/ 	.word	0x0000f8d0
        /*0a10*/ 	.word	0x00000003
        /*0a14*/ 	.word	0x00033470
        /*0a18*/ 	.short	0x010a
        /*0a1a*/ 	.byte	0x3f
	.zero		1


	//   ....[44]....
        /*0a1c*/ 	.word	0x0000f940
        /*0a20*/ 	.word	0x00000003
        /*0a24*/ 	.word	0x00033460
        /*0a28*/ 	.short	0x010a
        /*0a2a*/ 	.byte	0x3f
	.zero		1


	//   ....[45]....
        /*0a2c*/ 	.word	0x00010480
        /*0a30*/ 	.word	0x00000003
        /*0a34*/ 	.word	0x00033450
        /*0a38*/ 	.short	0x0101
        /*0a3a*/ 	.byte	0x3f
	.zero		1


	//   ....[46]....
        /*0a3c*/ 	.word	0x00010500
        /*0a40*/ 	.word	0x00000003
        /*0a44*/ 	.word	0x00000000
        /*0a48*/ 	.short	0x0101
        /*0a4a*/ 	.byte	0x3f
	.zero		1


	//   ....[47]....
        /*0a4c*/ 	.word	0x00010730
        /*0a50*/ 	.word	0x00000000
        /*0a54*/ 	.word	0x00033470
        /*0a58*/ 	.short	0x010a
        /*0a5a*/ 	.byte	0x3f
	.zero		1


	//   ....[48]....
        /*0a5c*/ 	.word	0x000107a0
        /*0a60*/ 	.word	0x00000000
        /*0a64*/ 	.word	0x00033460
        /*0a68*/ 	.short	0x010a
        /*0a6a*/ 	.byte	0x3f
	.zero		1


	//   ....[49]....
        /*0a6c*/ 	.word	0x00011310
        /*0a70*/ 	.word	0x00000000
        /*0a74*/ 	.word	0x00033450
        /*0a78*/ 	.short	0x0101
        /*0a7a*/ 	.byte	0x3f
	.zero		1


	//   ....[50]....
        /*0a7c*/ 	.word	0x00011360
        /*0a80*/ 	.word	0x00000002
        /*0a84*/ 	.word	0x00000000
        /*0a88*/ 	.short	0x0101
        /*0a8a*/ 	.byte	0x3f
	.zero		1


	//   ....[51]....
        /*0a8c*/ 	.word	0x00011eb0
        /*0a90*/ 	.word	0x00000000
        /*0a94*/ 	.word	0x00033420
        /*0a98*/ 	.short	0x010a
        /*0a9a*/ 	.byte	0x3f
	.zero		1


	//   ....[52]....
        /*0a9c*/ 	.word	0x00012070
        /*0aa0*/ 	.word	0x00000006
        /*0aa4*/ 	.word	0x00000000
        /*0aa8*/ 	.short	0x010a
        /*0aaa*/ 	.byte	0x3f
	.zero		1


	//   ....[53]....
        /*0aac*/ 	.word	0x000120e0
        /*0ab0*/ 	.word	0x00000007
        /*0ab4*/ 	.word	0x00000000
        /*0ab8*/ 	.short	0x010a
        /*0aba*/ 	.byte	0x3f
	.zero		1


	//   ....[54]....
        /*0abc*/ 	.word	0x00012140
        /*0ac0*/ 	.word	0x00000004
        /*0ac4*/ 	.word	0x00033460
        /*0ac8*/ 	.short	0x010a
        /*0aca*/ 	.byte	0x3f
	.zero		1


	//   ....[55]....
        /*0acc*/ 	.word	0x00012190
        /*0ad0*/ 	.word	0x00000003
        /*0ad4*/ 	.word	0x00033460
        /*0ad8*/ 	.short	0x010a
        /*0ada*/ 	.byte	0x3f
	.zero		1


	//   ....[56]....
        /*0adc*/ 	.word	0x000121d0
        /*0ae0*/ 	.word	0x00000004
        /*0ae4*/ 	.word	0x00033480
        /*0ae8*/ 	.short	0x010a
        /*0aea*/ 	.byte	0x3f
	.zero		1


	//   ....[57]....
        /*0aec*/ 	.word	0x000121f0
        /*0af0*/ 	.word	0x00000003
        /*0af4*/ 	.word	0x00033480
        /*0af8*/ 	.short	0x010a
        /*0afa*/ 	.byte	0x3f
	.zero		1


	//   ....[58]....
        /*0afc*/ 	.word	0x00012250
        /*0b00*/ 	.word	0x00000000
        /*0b04*/ 	.word	0x00033400
        /*0b08*/ 	.short	0x010a
        /*0b0a*/ 	.byte	0x3f
	.zero		1


	//   ....[59]....
        /*0b0c*/ 	.word	0x000122a0
        /*0b10*/ 	.word	0x00000004
        /*0b14*/ 	.word	0x00033430
        /*0b18*/ 	.short	0x010a
        /*0b1a*/ 	.byte	0x3f
	.zero		1


	//   ....[60]....
        /*0b1c*/ 	.word	0x00012300
        /*0b20*/ 	.word	0x00000003
        /*0b24*/ 	.word	0x00033430
        /*0b28*/ 	.short	0x010a
        /*0b2a*/ 	.byte	0x3f
	.zero		1


	//   ....[61]....
        /*0b2c*/ 	.word	0x00012360
        /*0b30*/ 	.word	0x00000003
        /*0b34*/ 	.word	0x00033450
        /*0b38*/ 	.short	0x010a
        /*0b3a*/ 	.byte	0x3f
	.zero		1


	//   ....[62]....
        /*0b3c*/ 	.word	0x000123b0
        /*0b40*/ 	.word	0x0000000e
        /*0b44*/ 	.word	0x00033450
        /*0b48*/ 	.short	0x010a
        /*0b4a*/ 	.byte	0x3f
	.zero		1


	//   ....[63]....
        /*0b4c*/ 	.word	0x00012500
        /*0b50*/ 	.word	0x00000003
        /*0b54*/ 	.word	0x00033480
        /*0b58*/ 	.short	0x010a
        /*0b5a*/ 	.byte	0x3f
	.zero		1


	//   ....[64]....
        /*0b5c*/ 	.word	0x00012550
        /*0b60*/ 	.word	0x00000003
        /*0b64*/ 	.word	0x00033440
        /*0b68*/ 	.short	0x010a
        /*0b6a*/ 	.byte	0x3f
	.zero		1


	//   ....[65]....
        /*0b6c*/ 	.word	0x00012ae0
        /*0b70*/ 	.word	0x00000011
        /*0b74*/ 	.word	0x00033420
        /*0b78*/ 	.short	0x010a
        /*0b7a*/ 	.byte	0x3f
	.zero		1


	//   ....[66]....
        /*0b7c*/ 	.word	0x00012b30
        /*0b80*/ 	.word	0x00000006
        /*0b84*/ 	.word	0x00033480
        /*0b88*/ 	.short	0x010a
        /*0b8a*/ 	.byte	0x3f
	.zero		1


	//   ....[67]....
        /*0b8c*/ 	.word	0x00012b80
        /*0b90*/ 	.word	0x00000006
        /*0b94*/ 	.word	0x00033440
        /*0b98*/ 	.short	0x010a
        /*0b9a*/ 	.byte	0x3f
	.zero		1


	//   ....[68]....
        /*0b9c*/ 	.word	0x00012bd0
        /*0ba0*/ 	.word	0x00000003
        /*0ba4*/ 	.word	0x00033470
        /*0ba8*/ 	.short	0x010a
        /*0baa*/ 	.byte	0x3f
	.zero		1


	//   ....[69]....
        /*0bac*/ 	.word	0x00012c20
        /*0bb0*/ 	.word	0x00000003
        /*0bb4*/ 	.word	0x00033460
        /*0bb8*/ 	.short	0x010a
        /*0bba*/ 	.byte	0x3f
	.zero		1


	//   ....[70]....
        /*0bbc*/ 	.word	0x00012c70
        /*0bc0*/ 	.word	0x00000000
        /*0bc4*/ 	.word	0x00033470
        /*0bc8*/ 	.short	0x010a
        /*0bca*/ 	.byte	0x3f
	.zero		1


	//   ....[71]....
        /*0bcc*/ 	.word	0x00012cc0
        /*0bd0*/ 	.word	0x00000000
        /*0bd4*/ 	.word	0x00033460
        /*0bd8*/ 	.short	0x010a
        /*0bda*/ 	.byte	0x3f
	.zero		1


	//   ....[72]....
        /*0bdc*/ 	.word	0x00012d10
        /*0be0*/ 	.word	0x00000000
        /*0be4*/ 	.word	0x00033420
        /*0be8*/ 	.short	0x010a
        /*0bea*/ 	.byte	0x3f
	.zero		1


	//   ....[73]....
        /*0bec*/ 	.word	0x00012eb0
        /*0bf0*/ 	.word	0x00000006
        /*0bf4*/ 	.word	0x00000000
        /*0bf8*/ 	.short	0x010a
        /*0bfa*/ 	.byte	0x3f
	.zero		1


	//   ....[74]....
        /*0bfc*/ 	.word	0x00012f00
        /*0c00*/ 	.word	0x00000007
        /*0c04*/ 	.word	0x00000000
        /*0c08*/ 	.short	0x010a
        /*0c0a*/ 	.byte	0x3f
	.zero		1


	//   ....[75]....
        /*0c0c*/ 	.word	0x00012f50
        /*0c10*/ 	.word	0x00000004
        /*0c14*/ 	.word	0x00033460
        /*0c18*/ 	.short	0x010a
        /*0c1a*/ 	.byte	0x3f
	.zero		1


	//   ....[76]....
        /*0c1c*/ 	.word	0x00012fa0
        /*0c20*/ 	.word	0x00000003
        /*0c24*/ 	.word	0x00033460
        /*0c28*/ 	.short	0x010a
        /*0c2a*/ 	.byte	0x3f
	.zero		1


	//   ....[77]....
        /*0c2c*/ 	.word	0x00012ff0
        /*0c30*/ 	.word	0x00000004
        /*0c34*/ 	.word	0x00033480
        /*0c38*/ 	.short	0x010a
        /*0c3a*/ 	.byte	0x3f
	.zero		1


	//----- nvinfo : EIATTR_NUM_MBARRIERS
	.align		4
.L_669:
        /*0c3c*/ 	.byte	0x03, 0x38
        /*0c3e*/ 	.short	0x0016


	//----- nvinfo : EIATTR_EXIT_INSTR_OFFSETS
	.align		4
        /*0c40*/ 	.byte	0x04, 0x1c
        /*0c42*/ 	.short	(.L_671 - .L_670)


	//   ....[0]....
.L_670:
        /*0c44*/ 	.word	0x00000a80


	//   ....[1]....
        /*0c48*/ 	.word	0x0000bf90


	//   ....[2]....
        /*0c4c*/ 	.word	0x00012240


	//----- nvinfo : EIATTR_MAX_THREADS
	.align		4
.L_671:
        /*0c50*/ 	.byte	0x04, 0x05
        /*0c52*/ 	.short	(.L_673 - .L_672)
.L_672:
        /*0c54*/ 	.word	0x00000180
        /*0c58*/ 	.word	0x00000001
        /*0c5c*/ 	.word	0x00000001


	//----- nvinfo : EIATTR_CRS_STACK_SIZE
	.align		4
.L_673:
        /*0c60*/ 	.byte	0x04, 0x1e
        /*0c62*/ 	.short	(.L_675 - .L_674)
.L_674:
        /*0c64*/ 	.word	0x00000000


	//----- nvinfo : EIATTR_CBANK_PARAM_SIZE
	.align		4
.L_675:
        /*0c68*/ 	.byte	0x03, 0x19
        /*0c6a*/ 	.short	0x0af0


	//----- nvinfo : EIATTR_PARAM_CBANK
	.align		4
        /*0c6c*/ 	.byte	0x04, 0x0a
        /*0c6e*/ 	.short	(.L_677 - .L_676)
	.align		4
.L_676:
        /*0c70*/ 	.word	index@(.nv.constant0._ZN7cutlass13device_kernelIN5flash11enable_sm90INS1_16FlashAttnFwdSm90INS1_25CollectiveMainloopFwdSm90ILi2EN4cute5tupleIJNS5_1CILi1EEES8_S8_EEENS6_IJNS7_ILi128EEENS7_ILi160EEENS7_ILi192EEEEEELi192ENS_12float_e4m3_tEfNS_4arch4Sm90ELb0ELb0ELb0ELb1ELb0ELb0ELb0ELb1ELb1ELb1ELb0ELb0EEENS1_21CollectiveEpilogueFwdINS6_IJSA_SC_SB_EEES9_NS_10bfloat16_tESG_Li256ELb1ELb1ELb0ELb1EEENS1_36VarlenDynamicPersistentTileSchedulerILi128ELi160ELi256ELi128ELb0ELb1ELb1ELb0ELb1ELb1EEEEEEEEEvNT_6ParamsE)
        /*0c74*/ 	.short	0x0210
        /*0c76*/ 	.short	0x0af0


	//----- nvinfo : EIATTR_SW_WAR
	.align		4
.L_677:
        /*0c78*/ 	.byte	0x04, 0x36
        /*0c7a*/ 	.short	(.L_679 - .L_678)
.L_678:
        /*0c7c*/ 	.word	0x00000008
.L_679:


//--------------------- .nv.info._ZN7cutlass13device_kernelIN5flash11enable_sm90INS1_16FlashAttnFwdSm90INS1_25CollectiveMainloopFwdSm90ILi2EN4cute5tupleIJNS5_1CILi1EEES8_S8_EEENS6_IJNS7_ILi128EEENS7_ILi160EEENS7_ILi192EEEEEELi192ENS_12float_e4m3_tEfNS_4arch4Sm90ELb0ELb0ELb0ELb1ELb0ELb1ELb0ELb1ELb1ELb1ELb0ELb0EEENS1_21CollectiveEpilogueFwdINS6_IJSA_SC_SB_EEES9_NS_10bfloat16_tESG_Li256ELb1ELb1ELb0ELb1EEENS1_36VarlenDynamicPersistentTileSchedulerILi128ELi160ELi256ELi128ELb0ELb1ELb1ELb0ELb1ELb1EEEEEEEEEvNT_6ParamsE --------------------------
	.section	.nv.info._ZN7cutlass13device_kernelIN5flash11enable_sm90INS1_16FlashAttnFwdSm90INS1_25CollectiveMainloopFwdSm90ILi2EN4cute5tupleIJNS5_1CILi1EEES8_S8_EEENS6_IJNS7_ILi128EEENS7_ILi160EEENS7_ILi192EEEEEELi192ENS_12float_e4m3_tEfNS_4arch4Sm90ELb0ELb0ELb0ELb1ELb0ELb1ELb0ELb1ELb1ELb1ELb0ELb0EEENS1_21CollectiveEpilogueFwdINS6_IJSA_SC_SB_EEES9_NS_10bfloat16_tESG_Li256ELb1ELb1ELb0ELb1EEENS1_36VarlenDynamicPersistentTileSchedulerILi128ELi160ELi256ELi128ELb0ELb1ELb1ELb0ELb1ELb1EEEEEEEEEvNT_6ParamsE,"",@"SHT_CUDA_INFO"
	.sectionflags	@""
	.align	4


	//----- nvinfo : EIATTR_CUDA_API_VERSION
	.align		4
        /*0000*/ 	.byte	0x04, 0x37
        /*0002*/ 	.short	(.L_681 - .L_680)
.L_680:
        /*0004*/ 	.word	0x00000082


	//----- nvinfo : EIATTR_KPARAM_INFO
	.align		4
.L_681:
        /*0008*/ 	.byte	0x04, 0x17
        /*000a*/ 	.short	(.L_683 - .L_682)
.L_682:
        /*000c*/ 	.word	0x00000000
        /*0010*/ 	.short	0x0000
        /*0012*/ 	.short	0x0070
        /*0014*/ 	.byte	0x00, 0xf0, 0x01, 0x2a


	//----- nvinfo : EIATTR_SPARSE_MMA_MASK
	.align		4
.L_683:
        /*0018*/ 	.byte	0x03, 0x50
        /*001a*/ 	.short	0x0000


	//----- nvinfo : EIATTR_MAXREG_COUNT
	.align		4
        /*001c*/ 	.byte	0x03, 0x1b
        /*001e*/ 	.short	0x00a8


	//----- nvinfo : EIATTR_NUM_BARRIERS
	.align		4
        /*0020*/ 	.byte	0x02, 0x4c
        /*0022*/ 	.byte	0x10
	.zero		1


	//----- nvinfo : EIATTR_EXTERNS
	.align		4
        /*0024*/ 	.byte	0x04, 0x0f
        /*0026*/ 	.short	(.L_685 - .L_684)


	//   ....[0]....
	.align		4
.L_684:
        /*0028*/ 	.word	index@(__assertfail)


	//----- nvinfo : EIATTR_ANNOTATIONS
	.align		4
.L_685:
        /*002c*/ 	.byte	0x04, 0x55
        /*002e*/ 	.short	(.L_687 - .L_686)


	//   ....[0]....
.L_686:
        /* <DEDUP_REMOVED lines=118> */


	//----- nvinfo : EIATTR_MERCURY_ISA_VERSION
	.align		4
.L_687:
        /*0778*/ 	.byte	0x03, 0x5f
        /*077a*/ 	.short	0x0101


	//----- nvinfo : EIATTR_UNUSED_LOAD_BYTE_OFFSET
	.align		4
        /*077c*/ 	.byte	0x04, 0x44
        /*077e*/ 	.short	(.L_689 - .L_688)


	//   ....[0]....
.L_688:
        /*0780*/ 	.word	0x00000ae0
        /*0784*/ 	.word	0x0000fff0


	//   ....[1]....
        /*0788*/ 	.word	0x0001f400
        /*078c*/ 	.word	0x0000fff0


	//----- nvinfo : EIATTR_INT_WARP_WIDE_INSTR_OFFSETS
	.align		4
.L_689:
        /*0790*/ 	.byte	0x04, 0x31
        /*0792*/ 	.short	(.L_691 - .L_690)


	//   ....[0]....
.L_690:
        /*0794*/ 	.word	0x00000190


	//   ....[1]....
        /*0798*/ 	.word	0x000001d0


	//   ....[2]....
        /*079c*/ 	.word	0x00000240


	//   ....[3]....
        /*07a0*/ 	.word	0x00025120


	//   ....[4]....
        /*07a4*/ 	.word	0x000251b0


	//   ....[5]....
        /*07a8*/ 	.word	0x000285f0


	//   ....[6]....
        /*07ac*/ 	.word	0x00028650


	//----- nvinfo : EIATTR_COOP_GROUP_MASK_REGIDS
	.align		4
.L_691:
        /*07b0*/ 	.byte	0x04, 0x29
        /*07b2*/ 	.short	(.L_693 - .L_692)


	//   ....[0]....
.L_692:
        /*07b4*/ 	.word	0xffffffff


	//   ....[1]....
        /*07b8*/ 	.word	0xffffffff


	//   ....[2]....
        /*07bc*/ 	.word	0xffffffff


	//   ....[3]....
        /*07c0*/ 	.word	0xffffffff


	//   ....[4]....
        /*07c4*/ 	.word	0xffffffff


	//   ....[5]....
        /*07c8*/ 	.word	0xffffffff


	//   ....[6]....
        /*07cc*/ 	.word	0xffffffff


	//   ....[7]....
        /*07d0*/ 	.word	0xffffffff


	//   ....[8]....
        /*07d4*/ 	.word	0xffffffff


	//   ....[9]....
        /*07d8*/ 	.word	0xffffffff


	//   ....[10]....
        /*07dc*/ 	.word	0xffffffff


	//   ....[11]....
        /*07e0*/ 	.word	0xffffffff


	//   ....[12]....
        /*07e4*/ 	.word	0xffffffff


	//   ....[13]....
        /*07e8*/ 	.word	0xffffffff


	//   ....[14]....
        /*07ec*/ 	.word	0xffffffff


	//   ....[15]....
        /*07f0*/ 	.word	0xffffffff


	//   ....[16]....
        /*07f4*/ 	.word	0xffffffff


	//   ....[17]....
        /*07f8*/ 	.word	0xffffffff


	//   ....[18]....
        /*07fc*/ 	.word	0xffffffff


	//   ....[19]....
        /*0800*/ 	.word	0xffffffff


	//   ....[20]....
        /*0804*/ 	.word	0xffffffff


	//   ....[21]....
        /*0808*/ 	.word	0xffffffff


	//   ....[22]....
        /*080c*/ 	.word	0xffffffff


	//   ....[23]....
        /*0810*/ 	.word	0xffffffff


	//   ....[24]....
        /*0814*/ 	.word	0xffffffff


	//   ....[25]....
        /*0818*/ 	.word	0xffffffff


	//   ....[26]....
        /*081c*/ 	.word	0xffffffff


	//   ....[27]....
        /*0820*/ 	.word	0xffffffff


	//   ....[28]....
        /*0824*/ 	.word	0xffffffff


	//   ....[29]....
        /*0828*/ 	.word	0xffffffff


	//   ....[30]....
        /*082c*/ 	.word	0xffffffff


	//   ....[31]....
        /*0830*/ 	.word	0xffffffff


	//   ....[32]....
        /*0834*/ 	.word	0xffffffff


	//   ....[33]....
        /*0838*/ 	.word	0xffffffff


	//   ....[34]....
        /*083c*/ 	.word	0xffffffff


	//   ....[35]....
        /*0840*/ 	.word	0xffffffff


	//   ....[36]....
        /*0844*/ 	.word	0xffffffff


	//   ....[37]....
        /*0848*/ 	.word	0xffffffff


	//   ....[38]....
        /*084c*/ 	.word	0xffffffff


	//   ....[39]....
        /*0850*/ 	.word	0xffffffff


	//   ....[40]....
        /*0854*/ 	.word	0xffffffff


	//   ....[41]....
        /*0858*/ 	.word	0xffffffff


	//   ....[42]....
        /*085c*/ 	.word	0xffffffff


	//   ....[43]....
        /*0860*/ 	.word	0xffffffff


	//   ....[44]....
        /*0864*/ 	.word	0xffffffff


	//   ....[45]....
        /*0868*/ 	.word	0xffffffff


	//   ....[46]....
        /*086c*/ 	.word	0xffffffff


	//   ....[47]....
        /*0870*/ 	.word	0xffffffff


	//   ....[48]....
        /*0874*/ 	.word	0xffffffff


	//   ....[49]....
        /*0878*/ 	.word	0xffffffff


	//   ....[50]....
        /*087c*/ 	.word	0xffffffff


	//   ....[51]....
        /*0880*/ 	.word	0xffffffff


	//   ....[52]....
        /*0884*/ 	.word	0xffffffff


	//   ....[53]....
        /*0888*/ 	.word	0xffffffff


	//   ....[54]....
        /*088c*/ 	.word	0xffffffff


	//   ....[55]....
        /*0890*/ 	.word	0xffffffff


	//   ....[56]....
        /*0894*/ 	.word	0xffffffff


	//   ....[57]....
        /*0898*/ 	.word	0xffffffff


	//   ....[58]....
        /*089c*/ 	.word	0xffffffff


	//   ....[59]....
        /*08a0*/ 	.word	0xffffffff


	//   ....[60]....
        /*08a4*/ 	.word	0xffffffff


	//   ....[61]....
        /*08a8*/ 	.word	0xffffffff


	//   ....[62]....
        /*08ac*/ 	.word	0xffffffff


	//   ....[63]....
        /*08b0*/ 	.word	0xffffffff


	//   ....[64]....
        /*08b4*/ 	.word	0xffffffff


	//   ....[65]....
        /*08b8*/ 	.word	0xffffffff


	//   ....[66]....
        /*08bc*/ 	.word	0xffffffff


	//   ....[67]....
        /*08c0*/ 	.word	0xffffffff


	//   ....[68]....
        /*08c4*/ 	.word	0xffffffff


	//   ....[69]....
        /*08c8*/ 	.word	0xffffffff


	//   ....[70]....
        /*08cc*/ 	.word	0xffffffff


	//   ....[71]....
        /*08d0*/ 	.word	0xffffffff


	//   ....[72]....
        /*08d4*/ 	.word	0xffffffff


	//   ....[73]....
        /*08d8*/ 	.word	0xffffffff


	//   ....[74]....
        /*08dc*/ 	.word	0xffffffff


	//   ....[75]....
        /*08e0*/ 	.word	0xffffffff


	//   ....[76]....
        /*08e4*/ 	.word	0xffffffff


	//   ....[77]....
        /*08e8*/ 	.word	0xffffffff


	//   ....[78]....
        /*08ec*/ 	.word	0xffffffff


	//   ....[79]....
        /*08f0*/ 	.word	0xffffffff


	//   ....[80]....
        /*08f4*/ 	.word	0xffffffff


	//   ....[81]....
        /*08f8*/ 	.word	0xffffffff


	//   ....[82]....
        /*08fc*/ 	.word	0xffffffff


	//   ....[83]....
        /*0900*/ 	.word	0xffffffff


	//   ....[84]....
        /*0904*/ 	.word	0xffffffff


	//   ....[85]....
        /*0908*/ 	.word	0xffffffff


	//   ....[86]....
        /*090c*/ 	.word	0xffffffff


	//   ....[87]....
        /*0910*/ 	.word	0xffffffff


	//   ....[88]....
        /*0914*/ 	.word	0xffffffff


	//   ....[89]....
        /*0918*/ 	.word	0xffffffff


	//   ....[90]....
        /*091c*/ 	.word	0xffffffff


	//   ....[91]....
        /*0920*/ 	.word	0xffffffff


	//   ....[92]....
        /*0924*/ 	.word	0xffffffff


	//   ....[93]....
        /*0928*/ 	.word	0xffffffff


	//   ....[94]....
        /*092c*/ 	.word	0xffffffff


	//   ....[95]....
        /*0930*/ 	.word	0xffffffff


	//   ....[96]....
        /*0934*/ 	.word	0xffffffff


	//   ....[97]....
        /*0938*/ 	.word	0xffffffff


	//   ....[98]....
        /*093c*/ 	.word	0xffffffff


	//   ....[99]....
        /*0940*/ 	.word	0xffffffff


	//   ....[100]....
        /*0944*/ 	.word	0xffffffff


	//   ....[101]....
        /*0948*/ 	.word	0xffffffff


	//   ....[102]....
        /*094c*/ 	.word	0xffffffff


	//   ....[103]....
        /*0950*/ 	.word	0xffffffff


	//   ....[104]....
        /*0954*/ 	.word	0xffffffff


	//   ....[105]....
        /*0958*/ 	.word	0xffffffff


	//   ....[106]....
        /*095c*/ 	.word	0xffffffff


	//   ....[107]....
        /*0960*/ 	.word	0xffffffff


	//   ....[108]....
        /*0964*/ 	.word	0xffffffff


	//   ....[109]....
        /*0968*/ 	.word	0xffffffff


	//   ....[110]....
        /*096c*/ 	.word	0xffffffff


	//   ....[111]....
        /*0970*/ 	.word	0xffffffff


	//   ....[112]....
        /*0974*/ 	.word	0xffffffff


	//   ....[113]....
        /*0978*/ 	.word	0xffffffff


	//   ....[114]....
        /*097c*/ 	.word	0xffffffff


	//   ....[115]....
        /*0980*/ 	.word	0xffffffff


	//   ....[116]....
        /*0984*/ 	.word	0xffffffff


	//   ....[117]....
        /*0988*/ 	.word	0xffffffff


	//   ....[118]....
        /*098c*/ 	.word	0xffffffff


	//   ....[119]....
        /*0990*/ 	.word	0xffffffff


	//   ....[120]....
        /*0994*/ 	.word	0xffffffff


	//   ....[121]....
        /*0998*/ 	.word	0xffffffff


	//   ....[122]....
        /*099c*/ 	.word	0xffffffff


	//   ....[123]....
        /*09a0*/ 	.word	0xffffffff


	//   ....[124]....
        /*09a4*/ 	.word	0xffffffff


	//   ....[125]....
        /*09a8*/ 	.word	0xffffffff


	//   ....[126]....
        /*09ac*/ 	.word	0xffffffff


	//   ....[127]....
        /*09b0*/ 	.word	0xffffffff


	//   ....[128]....
        /*09b4*/ 	.word	0xffffffff


	//   ....[129]....
        /*09b8*/ 	.word	0xffffffff


	//   ....[130]....
        /*09bc*/ 	.word	0xffffffff


	//   ....[131]....
        /*09c0*/ 	.word	0xffffffff


	//   ....[132]....
        /*09c4*/ 	.word	0xffffffff


	//   ....[133]....
        /*09c8*/ 	.word	0xffffffff


	//   ....[134]....
        /*09cc*/ 	.word	0xffffffff


	//   ....[135]....
        /*09d0*/ 	.word	0xffffffff


	//   ....[136]....
        /*09d4*/ 	.word	0xffffffff


	//   ....[137]....
        /*09d8*/ 	.word	0xffffffff


	//   ....[138]....
        /*09dc*/ 	.word	0xffffffff


	//   ....[139]....
        /*09e0*/ 	.word	0xffffffff


	//   ....[140]....
        /*09e4*/ 	.word	0x0500000f


	//   ....[141]....
        /*09e8*/ 	.word	0x0500000f


	//   ....[142]....
        /*09ec*/ 	.word	0x0500000f


	//   ....[143]....
        /*09f0*/ 	.word	0x0500000f


	//   ....[144]....
        /*09f4*/ 	.word	0x0500000f


	//   ....[145]....
        /*09f8*/ 	.word	0x0500000f


	//   ....[146]....
        /*09fc*/ 	.word	0x0500000f


	//   ....[147]....
        /*0a00*/ 	.word	0x0500000f


	//   ....[148]....
        /*0a04*/ 	.word	0x0500000f


	//   ....[149]....
        /*0a08*/ 	.word	0x0500000f


	//   ....[150]....
        /*0a0c*/ 	.word	0x0500000f


	//   ....[151]....
        /*0a10*/ 	.word	0x0500000f


	//   ....[152]....
        /*0a14*/ 	.word	0x0500000f


	//   ....[153]....
        /*0a18*/ 	.word	0x0500000f


	//   ....[154]....
        /*0a1c*/ 	.word	0x0500000f


	//   ....[155]....
        /*0a20*/ 	.word	0x0500000f


	//   ....[156]....
        /*0a24*/ 	.word	0x0500000f


	//   ....[157]....
        /*0a28*/ 	.word	0x0500000f


	//   ....[158]....
        /*0a2c*/ 	.word	0x0500000f


	//   ....[159]....
        /*0a30*/ 	.word	0x0500000f


	//   ....[160]....
        /*0a34*/ 	.word	0x0500000f


	//   ....[161]....
        /*0a38*/ 	.word	0x0500000f


	//   ....[162]....
        /*0a3c*/ 	.word	0x0500000f


	//   ....[163]....
        /*0a40*/ 	.word	0x0500000f


	//   ....[164]....
        /*0a44*/ 	.word	0x0500000f


	//   ....[165]....
        /*0a48*/ 	.word	0x0500000f


	//   ....[166]....
        /*0a4c*/ 	.word	0x0500000f


	//   ....[167]....
        /*0a50*/ 	.word	0x0500000f


	//   ....[168]....
        /*0a54*/ 	.word	0x0500000f


	//   ....[169]....
        /*0a58*/ 	.word	0x0500000f


	//   ....[170]....
        /*0a5c*/ 	.word	0x0500000f


	//   ....[171]....
        /*0a60*/ 	.word	0x0500000f


	//   ....[172]....
        /*0a64*/ 	.word	0x0500000f


	//   ....[173]....
        /*0a68*/ 	.word	0x0500000f


	//   ....[174]....
        /*0a6c*/ 	.word	0x0500000f


	//   ....[175]....
        /*0a70*/ 	.word	0x0500000f


	//   ....[176]....
        /*0a74*/ 	.word	0x0500000f


	//   ....[177]....
        /*0a78*/ 	.word	0x0500000f


	//   ....[178]....
        /*0a7c*/ 	.word	0x0500000f


	//   ....[179]....
        /*0a80*/ 	.word	0x0500000f


	//   ....[180]....
        /*0a84*/ 	.word	0x0500000f


	//   ....[181]....
        /*0a88*/ 	.word	0x0500000f


	//   ....[182]....
        /*0a8c*/ 	.word	0x0500000f


	//   ....[183]....
        /*0a90*/ 	.word	0x0500000f


	//   ....[184]....
        /*0a94*/ 	.word	0x0500000f


	//   ....[185]....
        /*0a98*/ 	.word	0x0500000f


	//   ....[186]....
        /*0a9c*/ 	.word	0x0500000f


	//   ....[187]....
        /*0aa0*/ 	.word	0x0500000f


	//   ....[188]....
        /*0aa4*/ 	.word	0x0500000f


	//   ....[189]....
        /*0aa8*/ 	.word	0x0500000f


	//   ....[190]....
        /*0aac*/ 	.word	0x0500000f


	//   ....[191]....
        /*0ab0*/ 	.word	0x0500000f


	//   ....[192]....
        /*0ab4*/ 	.word	0x0500000f


	//   ....[193]....
        /*0ab8*/ 	.word	0x0500000f


	//   ....[194]....
        /*0abc*/ 	.word	0x0500000f


	//   ....[195]....
        /*0ac0*/ 	.word	0x0500000f


	//   ....[196]....
        /*0ac4*/ 	.word	0x0500000f


	//   ....[197]....
        /*0ac8*/ 	.word	0x0500000f


	//   ....[198]....
        /*0acc*/ 	.word	0x0500000f


	//   ....[199]....
        /*0ad0*/ 	.word	0x0500000f


	//   ....[200]....
        /*0ad4*/ 	.word	0x0500000f


	//   ....[201]....
        /*0ad8*/ 	.word	0x0500000f


	//   ....[202]....
        /*0adc*/ 	.word	0x0500000f


	//   ....[203]....
        /*0ae0*/ 	.word	0x0500000f


	//   ....[204]....
        /*0ae4*/ 	.word	0x0500000f


	//   ....[205]....
        /*0ae8*/ 	.word	0x0500000f


	//   ....[206]....
        /*0aec*/ 	.word	0x0500000f


	//   ....[207]....
        /*0af0*/ 	.word	0x0500000f


	//   ....[208]....
        /*0af4*/ 	.word	0x0500000f


	//   ....[209]....
        /*0af8*/ 	.word	0x0500000f


	//   ....[210]....
        /*0afc*/ 	.word	0x0500000f


	//   ....[211]....
        /*0b00*/ 	.word	0x0500000f


	//   ....[212]....
        /*0b04*/ 	.word	0x0500000f


	//   ....[213]....
        /*0b08*/ 	.word	0x0500000f


	//   ....[214]....
        /*0b0c*/ 	.word	0x0500000f


	//   ....[215]....
        /*0b10*/ 	.word	0x0500000f


	//   ....[216]....
        /*0b14*/ 	.word	0x0500000f


	//   ....[217]....
        /*0b18*/ 	.word	0x0500000f


	//   ....[218]....
        /*0b1c*/ 	.word	0x0500000f


	//   ....[219]....
        /*0b20*/ 	.word	0x0500000f


	//   ....[220]....
        /*0b24*/ 	.word	0x0500000f


	//   ....[221]....
        /*0b28*/ 	.word	0x0500000f


	//   ....[222]....
        /*0b2c*/ 	.word	0x0500000f


	//   ....[223]....
        /*0b30*/ 	.word	0x0500000f


	//   ....[224]....
        /*0b34*/ 	.word	0x0500000f


	//   ....[225]....
        /*0b38*/ 	.word	0x0500000f


	//   ....[226]....
        /*0b3c*/ 	.word	0x0500000f


	//   ....[227]....
        /*0b40*/ 	.word	0x0500000f


	//   ....[228]....
        /*0b44*/ 	.word	0x0500000f


	//   ....[229]....
        /*0b48*/ 	.word	0x0500000f


	//   ....[230]....
        /*0b4c*/ 	.word	0x0500000f


	//   ....[231]....
        /*0b50*/ 	.word	0x0500000f


	//   ....[232]....
        /*0b54*/ 	.word	0x0500000f


	//----- nvinfo : EIATTR_COOP_GROUP_INSTR_OFFSETS
	.align		4
.L_693:
        /*0b58*/ 	.byte	0x04, 0x28
        /*0b5a*/ 	.short	(.L_695 - .L_694)


	//   ....[0]....
.L_694:
        /*0b5c*/ 	.word	0x00000070


	//   ....[1]....
        /*0b60*/ 	.word	0x000001a0


	//   ....[2]....
        /*0b64*/ 	.word	0x000001f0


	//   ....[3]....
        /*0b68*/ 	.word	0x00000420


	//   ....[4]....
        /*0b6c*/ 	.word	0x00000580


	//   ....[5]....
        /*0b70*/ 	.word	0x000006a0


	//   ....[6]....
        /*0b74*/ 	.word	0x00000800


	//   ....[7]....
        /*0b78*/ 	.word	0x00010820


	//   ....[8]....
        /*0b7c*/ 	.word	0x00010d70


	//   ....[9]....
        /*0b80*/ 	.word	0x00010d80


	//   ....[10]....
        /*0b84*/ 	.word	0x00010d90


	//   ....[11]....
        /*0b88*/ 	.word	0x00010da0


	//   ....[12]....
        /*0b8c*/ 	.word	0x00014250


	//   ....[13]....
        /*0b90*/ 	.word	0x00014260


	//   ....[14]....
        /*0b94*/ 	.word	0x00014270


	//   ....[15]....
        /*0b98*/ 	.word	0x00014280


	//   ....[16]....
        /*0b9c*/ 	.word	0x00019430


	//   ....[17]....
        /*0ba0*/ 	.word	0x00019470


	//   ....[18]....
        /*0ba4*/ 	.word	0x00019b40


	//   ....[19]....
        /*0ba8*/ 	.word	0x00019bf0


	//   ....[20]....
        /*0bac*/ 	.word	0x0001c840


	//   ....[21]....
        /*0bb0*/ 	.word	0x0001cc10


	//   ....[22]....
        /*0bb4*/ 	.word	0x0001cc70


	//   ....[23]....
        /*0bb8*/ 	.word	0x0001cc90


	//   ....[24]....
        /*0bbc*/ 	.word	0x0001ea50


	//   ....[25]....
        /*0bc0*/ 	.word	0x0001eab0


	//   ....[26]....
        /*0bc4*/ 	.word	0x0001ead0


	//   ....[27]....
        /*0bc8*/ 	.word	0x0001eaf0


	//   ....[28]....
        /*0bcc*/ 	.word	0x0001fcf0


	//   ....[29]....
        /*0bd0*/ 	.word	0x0001fd20


	//   ....[30]....
        /*0bd4*/ 	.word	0x0001fd50


	//   ....[31]....
        /*0bd8*/ 	.word	0x0001fd80


	//   ....[32]....
        /*0bdc*/ 	.word	0x0001fdc0


	//   ....[33]....
        /*0be0*/ 	.word	0x0001fdf0


	//   ....[34]....
        /*0be4*/ 	.word	0x0001fe20


	//   ....[35]....
        /*0be8*/ 	.word	0x0001fe50


	//   ....[36]....
        /*0bec*/ 	.word	0x0001fe80


	//   ....[37]....
        /*0bf0*/ 	.word	0x0001feb0


	//   ....[38]....
        /*0bf4*/ 	.word	0x0001fee0


	//   ....[39]....
        /*0bf8*/ 	.word	0x0001ff10


	//   ....[40]....
        /*0bfc*/ 	.word	0x0001ff40


	//   ....[41]....
        /*0c00*/ 	.word	0x0001ff70


	//   ....[42]....
        /*0c04*/ 	.word	0x0001ffa0


	//   ....[43]....
        /*0c08*/ 	.word	0x0001ffd0


	//   ....[44]....
        /*0c0c*/ 	.word	0x00020000


	//   ....[45]....
        /*0c10*/ 	.word	0x00020030


	//   ....[46]....
        /*0c14*/ 	.word	0x00020060


	//   ....[47]....
        /*0c18*/ 	.word	0x00020090


	//   ....[48]....
        /*0c1c*/ 	.word	0x000200c0


	//   ....[49]....
        /*0c20*/ 	.word	0x000200f0


	//   ....[50]....
        /*0c24*/ 	.word	0x00020120


	//   ....[51]....
        /*0c28*/ 	.word	0x00020150


	//   ....[52]....
        /*0c2c*/ 	.word	0x00020180


	//   ....[53]....
        /*0c30*/ 	.word	0x000201b0


	//   ....[54]....
        /*0c34*/ 	.word	0x000201e0


	//   ....[55]....
        /*0c38*/ 	.word	0x00020210


	//   ....[56]....
        /*0c3c*/ 	.word	0x00020240


	//   ....[57]....
        /*0c40*/ 	.word	0x00020270


	//   ....[58]....
        /*0c44*/ 	.word	0x000202a0


	//   ....[59]....
        /*0c48*/ 	.word	0x000202d0


	//   ....[60]....
        /*0c4c*/ 	.word	0x00020300


	//   ....[61]....
        /*0c50*/ 	.word	0x00020330


	//   ....[62]....
        /*0c54*/ 	.word	0x00020360


	//   ....[63]....
        /*0c58*/ 	.word	0x00020390


	//   ....[64]....
        /*0c5c*/ 	.word	0x000203b0


	//   ....[65]....
        /*0c60*/ 	.word	0x000203c0


	//   ....[66]....
        /*0c64*/ 	.word	0x000203d0


	//   ....[67]....
        /*0c68*/ 	.word	0x000203e0


	//   ....[68]....
        /*0c6c*/ 	.word	0x00020410


	//   ....[69]....
        /*0c70*/ 	.word	0x00020440


	//   ....[70]....
        /*0c74*/ 	.word	0x00020470


	//   ....[71]....
        /*0c78*/ 	.word	0x000204a0


	//   ....[72]....
        /*0c7c*/ 	.word	0x000204d0


	//   ....[73]....
        /*0c80*/ 	.word	0x00020500


	//   ....[74]....
        /*0c84*/ 	.word	0x00020530


	//   ....[75]....
        /*0c88*/ 	.word	0x00020540


	//   ....[76]....
        /*0c8c*/ 	.word	0x00020d70


	//   ....[77]....
        /*0c90*/ 	.word	0x00020e70


	//   ....[78]....
        /*0c94*/ 	.word	0x00020ea0


	//   ....[79]....
        /*0c98*/ 	.word	0x00020ec0


	//   ....[80]....
        /*0c9c*/ 	.word	0x00021430


	//   ....[81]....
        /*0ca0*/ 	.word	0x00021460


	//   ....[82]....
        /*0ca4*/ 	.word	0x00021590


	//   ....[83]....
        /*0ca8*/ 	.word	0x000215b0


	//   ....[84]....
        /*0cac*/ 	.word	0x000216b0


	//   ....[85]....
        /*0cb0*/ 	.word	0x000216d0


	//   ....[86]....
        /*0cb4*/ 	.word	0x000217e0


	//   ....[87]....
        /*0cb8*/ 	.word	0x00021800


	//   ....[88]....
        /*0cbc*/ 	.word	0x000220e0


	//   ....[89]....
        /*0cc0*/ 	.word	0x000220f0


	//   ....[90]....
        /*0cc4*/ 	.word	0x000222a0


	//   ....[91]....
        /*0cc8*/ 	.word	0x000222b0


	//   ....[92]....
        /*0ccc*/ 	.word	0x00022450


	//   ....[93]....
        /*0cd0*/ 	.word	0x00022460


	//   ....[94]....
        /*0cd4*/ 	.word	0x00022600


	//   ....[95]....
        /*0cd8*/ 	.word	0x00022610


	//   ....[96]....
        /*0cdc*/ 	.word	0x00022810


	//   ....[97]....
        /*0ce0*/ 	.word	0x00022a00


	//   ....[98]....
        /*0ce4*/ 	.word	0x00022a30


	//   ....[99]....
        /*0ce8*/ 	.word	0x00022a60


	//   ....[100]....
        /*0cec*/ 	.word	0x00022a90


	//   ....[101]....
        /*0cf0*/ 	.word	0x00022ac0


	//   ....[102]....
        /*0cf4*/ 	.word	0x00022af0


	//   ....[103]....
        /*0cf8*/ 	.word	0x00022c60


	//   ....[104]....
        /*0cfc*/ 	.word	0x00022c90


	//   ....[105]....
        /*0d00*/ 	.word	0x00022cc0


	//   ....[106]....
        /*0d04*/ 	.word	0x00022cf0


	//   ....[107]....
        /*0d08*/ 	.word	0x00022d20


	//   ....[108]....
        /*0d0c*/ 	.word	0x00022d50


	//   ....[109]....
        /*0d10*/ 	.word	0x00022df0


	//   ....[110]....
        /*0d14*/ 	.word	0x00022e20


	//   ....[111]....
        /*0d18*/ 	.word	0x00022eb0


	//   ....[112]....
        /*0d1c*/ 	.word	0x00023b90


	//   ....[113]....
        /*0d20*/ 	.word	0x00025900


	//   ....[114]....
        /*0d24*/ 	.word	0x000267a0


	//   ....[115]....
        /*0d28*/ 	.word	0x000267c0


	//   ....[116]....
        /*0d2c*/ 	.word	0x00026800


	//   ....[117]....
        /*0d30*/ 	.word	0x00026880


	//   ....[118]....
        /*0d34*/ 	.word	0x00026910


	//   ....[119]....
        /*0d38*/ 	.word	0x00026920


	//   ....[120]....
        /*0d3c*/ 	.word	0x00026970


	//   ....[121]....
        /*0d40*/ 	.word	0x000269b0


	//   ....[122]....
        /*0d44*/ 	.word	0x00029660


	//   ....[123]....
        /*0d48*/ 	.word	0x00029690


	//   ....[124]....
        /*0d4c*/ 	.word	0x000296d0


	//   ....[125]....
        /*0d50*/ 	.word	0x00029700


	//   ....[126]....
        /*0d54*/ 	.word	0x00029730


	//   ....[127]....
        /*0d58*/ 	.word	0x00029760


	//   ....[128]....
        /*0d5c*/ 	.word	0x00029790


	//   ....[129]....
        /*0d60*/ 	.word	0x000297c0


	//   ....[130]....
        /*0d64*/ 	.word	0x00029940


	//   ....[131]....
        /*0d68*/ 	.word	0x00029970


	//   ....[132]....
        /*0d6c*/ 	.word	0x000299a0


	//   ....[133]....
        /*0d70*/ 	.word	0x000299d0


	//   ....[134]....
        /*0d74*/ 	.word	0x00029a00


	//   ....[135]....
        /*0d78*/ 	.word	0x00029a30


	//   ....[136]....
        /*0d7c*/ 	.word	0x00029af0


	//   ....[137]....
        /*0d80*/ 	.word	0x00029b10


	//   ....[138]....
        /*0d84*/ 	.word	0x00029b80


	//   ....[139]....
        /*0d88*/ 	.word	0x0002a010


	//   ....[140]....
        /*0d8c*/ 	.word	0x0002a510


	//   ....[141]....
        /*0d90*/ 	.word	0x0002a5c0


	//   ....[142]....
        /*0d94*/ 	.word	0x0002a650


	//   ....[143]....
        /*0d98*/ 	.word	0x0002a6a0


	//   ....[144]....
        /*0d9c*/ 	.word	0x0002a6f0


	//   ....[145]....
        /*0da0*/ 	.word	0x0002a7d0


	//   ....[146]....
        /*0da4*/ 	.word	0x0002a860


	//   ....[147]....
        /*0da8*/ 	.word	0x0002a8b0


	//   ....[148]....
        /*0dac*/ 	.word	0x0002a900


	//   ....[149]....
        /*0db0*/ 	.word	0x0002ab50


	//   ....[150]....
        /*0db4*/ 	.word	0x0002ac90


	//   ....[151]....
        /*0db8*/ 	.word	0x0002adc0


	//   ....[152]....
        /*0dbc*/ 	.word	0x0002aee0


	//   ....[153]....
        /*0dc0*/ 	.word	0x0002afa0


	//   ....[154]....
        /*0dc4*/ 	.word	0x0002b020


	//   ....[155]....
        /*0dc8*/ 	.word	0x0002b080


	//   ....[156]....
        /*0dcc*/ 	.word	0x0002b0e0


	//   ....[157]....
        /*0dd0*/ 	.word	0x0002b140


	//   ....[158]....
        /*0dd4*/ 	.word	0x0002b1c0


	//   ....[159]....
        /*0dd8*/ 	.word	0x0002b220


	//   ....[160]....
        /*0ddc*/ 	.word	0x0002b2a0


	//   ....[161]....
        /*0de0*/ 	.word	0x0002b300


	//   ....[162]....
        /*0de4*/ 	.word	0x0002b380


	//   ....[163]....
        /*0de8*/ 	.word	0x0002b3e0


	//   ....[164]....
        /*0dec*/ 	.word	0x0002b460


	//   ....[165]....
        /*0df0*/ 	.word	0x0002b4c0


	//   ....[166]....
        /*0df4*/ 	.word	0x0002b540


	//   ....[167]....
        /*0df8*/ 	.word	0x0002b5a0


	//   ....[168]....
        /*0dfc*/ 	.word	0x0002b620


	//   ....[169]....
        /*0e00*/ 	.word	0x0002b680


	//   ....[170]....
        /*0e04*/ 	.word	0x0002b700


	//   ....[171]....
        /*0e08*/ 	.word	0x0002b760


	//   ....[172]....
        /*0e0c*/ 	.word	0x0002b7e0


	//   ....[173]....
        /*0e10*/ 	.word	0x0002b840


	//   ....[174]....
        /*0e14*/ 	.word	0x0002b8c0


	//   ....[175]....
        /*0e18*/ 	.word	0x0002b920


	//   ....[176]....
        /*0e1c*/ 	.word	0x0002b9a0


	//   ....[177]....
        /*0e20*/ 	.word	0x0002ba00


	//   ....[178]....
        /*0e24*/ 	.word	0x0002ba60


	//   ....[179]....
        /*0e28*/ 	.word	0x0002bac0


	//   ....[180]....
        /*0e2c*/ 	.word	0x0002bb20


	//   ....[181]....
        /*0e30*/ 	.word	0x0002bb80


	//   ....[182]....
        /*0e34*/ 	.word	0x0002bc00


	//   ....[183]....
        /*0e38*/ 	.word	0x0002bc60


	//   ....[184]....
        /*0e3c*/ 	.word	0x0002bce0


	//   ....[185]....
        /*0e40*/ 	.word	0x0002bd40


	//   ....[186]....
        /*0e44*/ 	.word	0x0002bdc0


	//   ....[187]....
        /*0e48*/ 	.word	0x0002be20


	//   ....[188]....
        /*0e4c*/ 	.word	0x0002bea0


	//   ....[189]....
        /*0e50*/ 	.word	0x0002bf00


	//   ....[190]....
        /*0e54*/ 	.word	0x0002bf70


	//   ....[191]....
        /*0e58*/ 	.word	0x0002bfd0


	//   ....[192]....
        /*0e5c*/ 	.word	0x0002c040


	//   ....[193]....
        /*0e60*/ 	.word	0x0002c0a0


	//   ....[194]....
        /*0e64*/ 	.word	0x0002c120


	//   ....[195]....
        /*0e68*/ 	.word	0x0002c180


	//   ....[196]....
        /*0e6c*/ 	.word	0x0002c1f0


	//   ....[197]....
        /*0e70*/ 	.word	0x0002c310


	//   ....[198]....
        /*0e74*/ 	.word	0x0002c360


	//   ....[199]....
        /*0e78*/ 	.word	0x0002c3f0


	//   ....[200]....
        /*0e7c*/ 	.word	0x0002c480


	//   ....[201]....
        /*0e80*/ 	.word	0x0002c510


	//   ....[202]....
        /*0e84*/ 	.word	0x0002c5a0


	//   ....[203]....
        /*0e88*/ 	.word	0x0002c630


	//   ....[204]....
        /*0e8c*/ 	.word	0x0002c6c0


	//   ....[205]....
        /*0e90*/ 	.word	0x0002c780


	//   ....[206]....
        /*0e94*/ 	.word	0x0002ca70


	//   ....[207]....
        /*0e98*/ 	.word	0x0002cc70


	//   ....[208]....
        /*0e9c*/ 	.word	0x0002ccc0


	//   ....[209]....
        /*0ea0*/ 	.word	0x0002cd20


	//   ....[210]....
        /*0ea4*/ 	.word	0x0002ce30


	//   ....[211]....
        /*0ea8*/ 	.word	0x0002ce90


	//   ....[212]....
        /*0eac*/ 	.word	0x0002cfa0


	//   ....[213]....
        /*0eb0*/ 	.word	0x0002d000


	//   ....[214]....
        /*0eb4*/ 	.word	0x0002d0e0


	//   ....[215]....
        /*0eb8*/ 	.word	0x0002d400


	//   ....[216]....
        /*0ebc*/ 	.word	0x0002d4a0


	//   ....[217]....
        /*0ec0*/ 	.word	0x0002d5c0


	//   ....[218]....
        /*0ec4*/ 	.word	0x0002d640


	//   ....[219]....
        /*0ec8*/ 	.word	0x0002d6c0


	//   ....[220]....
        /*0ecc*/ 	.word	0x0002d740


	//   ....[221]....
        /*0ed0*/ 	.word	0x0002d7c0


	//   ....[222]....
        /*0ed4*/ 	.word	0x0002d850


	//   ....[223]....
        /*0ed8*/ 	.word	0x0002d8f0


	//   ....[224]....
        /*0edc*/ 	.word	0x0002d9a0


	//   ....[225]....
        /*0ee0*/ 	.word	0x0002da20


	//   ....[226]....
        /*0ee4*/ 	.word	0x0002daa0


	//   ....[227]....
        /*0ee8*/ 	.word	0x0002db20


	//   ....[228]....
        /*0eec*/ 	.word	0x0002dbb0


	//   ....[229]....
        /*0ef0*/ 	.word	0x0002dc30


	//   ....[230]....
        /*0ef4*/ 	.word	0x0002dcd0


	//   ....[231]....
        /*0ef8*/ 	.word	0x0002dd60


	//   ....[232]....
        /*0efc*/ 	.word	0x0002de90


	//----- nvinfo : EIATTR_REG_RECONFIG
	.align		4
.L_695:
        /*0f00*/ 	.byte	0x01, 0x54
	.zero		2


	//----- nvinfo : EIATTR_SYSCALL_OFFSETS
	.align		4
        /*0f04*/ 	.byte	0x04, 0x46
        /*0f06*/ 	.short	(.L_697 - .L_696)


	//   ....[0]....
.L_696:
        /*0f08*/ 	.word	0x00001c80


	//   ....[1]....
        /*0f0c*/ 	.word	0x00001dd0


	//   ....[2]....
        /*0f10*/ 	.word	0x000109b0


	//   ....[3]....
        /*0f14*/ 	.word	0x00010ce0


	//   ....[4]....
        /*0f18*/ 	.word	0x00025320


	//   ....[5]....
        /*0f1c*/ 	.word	0x000254c0


	//   ....[6]....
        /*0f20*/ 	.word	0x00025630


	//   ....[7]....
        /*0f24*/ 	.word	0x00025780


	//   ....[8]....
        /*0f28*/ 	.word	0x00026350


	//----- nvinfo : EIATTR_MBARRIER_INSTR_OFFSETS
	.align		4
.L_697:
        /*0f2c*/ 	.byte	0x04, 0x39
        /*0f2e*/ 	.short	(.L_699 - .L_698)


	//   ....[0]....
.L_698:
        /*0f30*/ 	.word	0x000002d0
        /*0f34*/ 	.word	0x000000ff
        /*0f38*/ 	.word	0x00033400
        /*0f3c*/ 	.short	0x0100
        /*0f3e*/ 	.byte	0x08
	.zero		1


	//   ....[1]....
        /*0f40*/ 	.word	0x000002e0
        /*0f44*/ 	.word	0x000000ff
        /*0f48*/ 	.word	0x00033420
        /*0f4c*/ 	.short	0x0100
        /*0f4e*/ 	.byte	0x08
	.zero		1


	//   ....[2]....
        /*0f50*/ 	.word	0x000003d0
        /*0f54*/ 	.word	0x000000ff
        /*0f58*/ 	.word	0x00033430
        /*0f5c*/ 	.short	0x0100
        /*0f5e*/ 	.byte	0x08
	.zero		1


	//   ....[3]....
        /*0f60*/ 	.word	0x000003e0
        /*0f64*/ 	.word	0x000000ff
        /*0f68*/ 	.word	0x00033440
        /*0f6c*/ 	.short	0x0100
        /*0f6e*/ 	.byte	0x08
	.zero		1


	//   ....[4]....
        /*0f70*/ 	.word	0x000003f0
        /*0f74*/ 	.word	0x000000ff
        /*0f78*/ 	.word	0x00033438
        /*0f7c*/ 	.short	0x0100
        /*0f7e*/ 	.byte	0x08
	.zero		1


	//   ....[5]....
        /*0f80*/ 	.word	0x00000400
        /*0f84*/ 	.word	0x000000ff
        /*0f88*/ 	.word	0x00033448
        /*0f8c*/ 	.short	0x0100
        /*0f8e*/ 	.byte	0x08
	.zero		1


	//   ....[6]....
        /*0f90*/ 	.word	0x00000530
        /*0f94*/ 	.word	0x000000ff
        /*0f98*/ 	.word	0x00033450
        /*0f9c*/ 	.short	0x0100
        /*0f9e*/ 	.byte	0x08
	.zero		1


	//   ....[7]....
        /*0fa0*/ 	.word	0x00000540
        /*0fa4*/ 	.word	0x000000ff
        /*0fa8*/ 	.word	0x00033460
        /*0fac*/ 	.short	0x0100
        /*0fae*/ 	.byte	0x08
	.zero		1


	//   ....[8]....
        /*0fb0*/ 	.word	0x00000550
        /*0fb4*/ 	.word	0x000000ff
        /*0fb8*/ 	.word	0x00033458
        /*0fbc*/ 	.short	0x0100
        /*0fbe*/ 	.byte	0x08
	.zero		1


	//   ....[9]....
        /*0fc0*/ 	.word	0x00000560
        /*0fc4*/ 	.word	0x000000ff
        /*0fc8*/ 	.word	0x00033468
        /*0fcc*/ 	.short	0x0100
        /*0fce*/ 	.byte	0x08
	.zero		1


	//   ....[10]....
        /*0fd0*/ 	.word	0x00000650
        /*0fd4*/ 	.word	0x000000ff
        /*0fd8*/ 	.word	0x00033470
        /*0fdc*/ 	.short	0x0100
        /*0fde*/ 	.byte	0x06
	.zero		1


	//   ....[11]....
        /*0fe0*/ 	.word	0x00000660
        /*0fe4*/ 	.word	0x000000ff
        /*0fe8*/ 	.word	0x00033480
        /*0fec*/ 	.short	0x0100
        /*0fee*/ 	.byte	0x06
	.zero		1


	//   ....[12]....
        /*0ff0*/ 	.word	0x00000670
        /*0ff4*/ 	.word	0x000000ff
        /*0ff8*/ 	.word	0x00033478
        /*0ffc*/ 	.short	0x0100
        /*0ffe*/ 	.byte	0x06
	.zero		1


	//   ....[13]....
        /*1000*/ 	.word	0x00000680
        /*1004*/ 	.word	0x000000ff
        /*1008*/ 	.word	0x00033488
        /*100c*/ 	.short	0x0100
        /*100e*/ 	.byte	0x06
	.zero		1


	//   ....[14]....
        /*1010*/ 	.word	0x000007b0
        /*1014*/ 	.word	0x000000ff
        /*1018*/ 	.word	0x00033490
        /*101c*/ 	.short	0x0100
        /*101e*/ 	.byte	0x08
	.zero		1


	//   ....[15]....
        /*1020*/ 	.word	0x000007c0
        /*1024*/ 	.word	0x000000ff
        /*1028*/ 	.word	0x000334a0
        /*102c*/ 	.short	0x0100
        /*102e*/ 	.byte	0x08
	.zero		1


	//   ....[16]....
        /*1030*/ 	.word	0x000007d0
        /*1034*/ 	.word	0x000000ff
        /*1038*/ 	.word	0x00033498
        /*103c*/ 	.short	0x0100
        /*103e*/ 	.byte	0x08
	.zero		1


	//   ....[17]....
        /*1040*/ 	.word	0x000007e0
        /*1044*/ 	.word	0x000000ff
        /*1048*/ 	.word	0x000334a8
        /*104c*/ 	.short	0x0100
        /*104e*/ 	.byte	0x08
	.zero		1


	//   ....[18]....
        /*1050*/ 	.word	0x00000910
        /*1054*/ 	.word	0x000000ff
        /*1058*/ 	.word	0x000334b0
        /*105c*/ 	.short	0x0100
        /*105e*/ 	.byte	0x08
	.zero		1


	//   ....[19]....
        /*1060*/ 	.word	0x00000920
        /*1064*/ 	.word	0x000000ff
        /*1068*/ 	.word	0x000334c0
        /*106c*/ 	.short	0x0100
        /*106e*/ 	.byte	0x08
	.zero		1


	//   ....[20]....
        /*1070*/ 	.word	0x00000930
        /*1074*/ 	.word	0x000000ff
        /*1078*/ 	.word	0x000334b8
        /*107c*/ 	.short	0x0100
        /*107e*/ 	.byte	0x08
	.zero		1


	//   ....[21]....
        /*1080*/ 	.word	0x00000940
        /*1084*/ 	.word	0x000000ff
        /*1088*/ 	.word	0x000334c8
        /*108c*/ 	.short	0x0100
        /*108e*/ 	.byte	0x08
	.zero		1


	//   ....[22]....
        /*1090*/ 	.word	0x00003580
        /*1094*/ 	.word	0x0000002b
        /*1098*/ 	.word	0x00033490
        /*109c*/ 	.short	0x010a
        /*109e*/ 	.byte	0x3f
	.zero		1


	//   ....[23]....
        /*10a0*/ 	.word	0x000095c0
        /*10a4*/ 	.word	0x0000002b
        /*10a8*/ 	.word	0x00033490
        /*10ac*/ 	.short	0x010a
        /*10ae*/ 	.byte	0x3f
	.zero		1


	//   ....[24]....
        /*10b0*/ 	.word	0x0000f770
        /*10b4*/ 	.word	0x0000002b
        /*10b8*/ 	.word	0x00033490
        /*10bc*/ 	.short	0x010a
        /*10be*/ 	.byte	0x3f
	.zero		1


	//   ....[25]....
        /*10c0*/ 	.word	0x0000fb50
        /*10c4*/ 	.word	0x0000002c
        /*10c8*/ 	.word	0x00000000
        /*10cc*/ 	.short	0x0101
        /*10ce*/ 	.byte	0x3f
	.zero		1


	//   ....[26]....
        /*10d0*/ 	.word	0x0000fb90
        /*10d4*/ 	.word	0x0000002b
        /*10d8*/ 	.word	0x000334b0
        /*10dc*/ 	.short	0x010a
        /*10de*/ 	.byte	0x3f
	.zero		1


	//   ....[27]....
        /*10e0*/ 	.word	0x000100b0
        /*10e4*/ 	.word	0x0000002b
        /*10e8*/ 	.word	0x00000000
        /*10ec*/ 	.short	0x0101
        /*10ee*/ 	.byte	0x3f
	.zero		1


	//   ....[28]....
        /*10f0*/ 	.word	0x00010a40
        /*10f4*/ 	.word	0x00000010
        /*10f8*/ 	.word	0x00033400
        /*10fc*/ 	.short	0x010a
        /*10fe*/ 	.byte	0x3f
	.zero		1


	//   ....[29]....
        /*1100*/ 	.word	0x00010a90
        /*1104*/ 	.word	0x00000010
        /*1108*/ 	.word	0x00033400
        /*110c*/ 	.short	0x010a
        /*110e*/ 	.byte	0x3f
	.zero		1


	//   ....[30]....
        /*1110*/ 	.word	0x00011330
        /*1114*/ 	.word	0x00000010
        /*1118*/ 	.word	0x00033400
        /*111c*/ 	.short	0x010a
        /*111e*/ 	.byte	0x3f
	.zero		1


	//   ....[31]....
        /*1120*/ 	.word	0x000146d0
        /*1124*/ 	.word	0x00000010
        /*1128*/ 	.word	0x00033400
        /*112c*/ 	.short	0x010a
        /*112e*/ 	.byte	0x3f
	.zero		1


	//   ....[32]....
        /*1130*/ 	.word	0x00017840
        /*1134*/ 	.word	0x00000000
        /*1138*/ 	.word	0x00033430
        /*113c*/ 	.short	0x010a
        /*113e*/ 	.byte	0x3f
	.zero		1


	//   ....[33]....
        /*1140*/ 	.word	0x000178c0
        /*1144*/ 	.word	0x00000000
        /*1148*/ 	.word	0x00033430
        /*114c*/ 	.short	0x010a
        /*114e*/ 	.byte	0x3f
	.zero		1


	//   ....[34]....
        /*1150*/ 	.word	0x00019ed0
        /*1154*/ 	.word	0x00000029
        /*1158*/ 	.word	0x00000000
        /*115c*/ 	.short	0x0101
        /*115e*/ 	.byte	0x3f
	.zero		1


	//   ....[35]....
        /*1160*/ 	.word	0x0001b300
        /*1164*/ 	.word	0x0000000b
        /*1168*/ 	.word	0x00033430
        /*116c*/ 	.short	0x010a
        /*116e*/ 	.byte	0x3f
	.zero		1


	//   ....[36]....
        /*1170*/ 	.word	0x0001b350
        /*1174*/ 	.word	0x0000000b
        /*1178*/ 	.word	0x00033430
        /*117c*/ 	.short	0x010a
        /*117e*/ 	.byte	0x3f
	.zero		1


	//   ....[37]....
        /*1180*/ 	.word	0x0001c450
        /*1184*/ 	.word	0x0000000a
        /*1188*/ 	.word	0x00033450
        /*118c*/ 	.short	0x010a
        /*118e*/ 	.byte	0x3f
	.zero		1


	//   ....[38]....
        /*1190*/ 	.word	0x0001c490
        /*1194*/ 	.word	0x0000000a
        /*1198*/ 	.word	0x00033450
        /*119c*/ 	.short	0x010a
        /*119e*/ 	.byte	0x3f
	.zero		1


	//   ....[39]....
        /*11a0*/ 	.word	0x0001daf0
        /*11a4*/ 	.word	0x00000000
        /*11a8*/ 	.word	0x00000000
        /*11ac*/ 	.short	0x0101
        /*11ae*/ 	.byte	0x3f
	.zero		1


	//   ....[40]....
        /*11b0*/ 	.word	0x0001dde0
        /*11b4*/ 	.word	0x00000007
        /*11b8*/ 	.word	0x00000000
        /*11bc*/ 	.short	0x0101
        /*11be*/ 	.byte	0x3f
	.zero		1


	//   ....[41]....
        /*11c0*/ 	.word	0x0001e6b0
        /*11c4*/ 	.word	0x00000003
        /*11c8*/ 	.word	0x00033450
        /*11cc*/ 	.short	0x010a
        /*11ce*/ 	.byte	0x3f
	.zero		1


	//   ....[42]....
        /*11d0*/ 	.word	0x0001e730
        /*11d4*/ 	.word	0x00000003
        /*11d8*/ 	.word	0x00033450
        /*11dc*/ 	.short	0x010a
        /*11de*/ 	.byte	0x3f
	.zero		1


	//   ....[43]....
        /*11e0*/ 	.word	0x0001ed90
        /*11e4*/ 	.word	0x00000003
        /*11e8*/ 	.word	0x00000000
        /*11ec*/ 	.short	0x0101
        /*11ee*/ 	.byte	0x3f
	.zero		1


	//   ....[44]....
        /*11f0*/ 	.word	0x00021410
        /*11f4*/ 	.word	0x00000000
        /*11f8*/ 	.word	0x00000000
        /*11fc*/ 	.short	0x0101
        /*11fe*/ 	.byte	0x3f
	.zero		1


	//   ....[45]....
        /*1200*/ 	.word	0x00023c80
        /*1204*/ 	.word	0x00000005
        /*1208*/ 	.word	0x00033420
        /*120c*/ 	.short	0x010a
        /*120e*/ 	.byte	0x3f
	.zero		1


	//   ....[46]....
        /*1210*/ 	.word	0x00023d70
        /*1214*/ 	.word	0x00000005
        /*1218*/ 	.word	0x000334a0
        /*121c*/ 	.short	0x010a
        /*121e*/ 	.byte	0x3f
	.zero		1


	//   ....[47]....
        /*1220*/ 	.word	0x000241c0
        /*1224*/ 	.word	0x00000005
        /*1228*/ 	.word	0x000334c0
        /*122c*/ 	.short	0x010a
        /*122e*/ 	.byte	0x3f
	.zero		1


	//   ....[48]....
        /*1230*/ 	.word	0x00024760
        /*1234*/ 	.word	0x00000007
        /*1238*/ 	.word	0x000334a0
        /*123c*/ 	.short	0x010a
        /*123e*/ 	.byte	0x3f
	.zero		1


	//   ....[49]....
        /*1240*/ 	.word	0x00024ba0
        /*1244*/ 	.word	0x00000007
        /*1248*/ 	.word	0x000334c0
        /*124c*/ 	.short	0x010a
        /*124e*/ 	.byte	0x3f
	.zero		1


	//   ....[50]....
        /*1250*/ 	.word	0x00025bc0
        /*1254*/ 	.word	0x00000002
        /*1258*/ 	.word	0x00033480
        /*125c*/ 	.short	0x010a
        /*125e*/ 	.byte	0x3f
	.zero		1


	//   ....[51]....
        /*1260*/ 	.word	0x00025e30
        /*1264*/ 	.word	0x00000002
        /*1268*/ 	.word	0x00033440
        /*126c*/ 	.short	0x010a
        /*126e*/ 	.byte	0x3f
	.zero		1


	//   ....[52]....
        /*1270*/ 	.word	0x00026ab0
        /*1274*/ 	.word	0x00000008
        /*1278*/ 	.word	0x00033400
        /*127c*/ 	.short	0x0107
        /*127e*/ 	.byte	0x3f
	.zero		1


	//   ....[53]....
        /*1280*/ 	.word	0x00026bb0
        /*1284*/ 	.word	0x00000002
        /*1288*/ 	.word	0x00033400
        /*128c*/ 	.short	0x0101
        /*128e*/ 	.byte	0x3f
	.zero		1


	//   ....[54]....
        /*1290*/ 	.word	0x00026bd0
        /*1294*/ 	.word	0x00000002
        /*1298*/ 	.word	0x00033420
        /*129c*/ 	.short	0x010a
        /*129e*/ 	.byte	0x3f
	.zero		1


	//   ....[55]....
        /*12a0*/ 	.word	0x00026f30
        /*12a4*/ 	.word	0x00000006
        /*12a8*/ 	.word	0x00033480
        /*12ac*/ 	.short	0x010a
        /*12ae*/ 	.byte	0x3f
	.zero		1


	//   ....[56]....
        /*12b0*/ 	.word	0x000273b0
        /*12b4*/ 	.word	0x00000006
        /*12b8*/ 	.word	0x00033440
        /*12bc*/ 	.short	0x010a
        /*12be*/ 	.byte	0x3f
	.zero		1


	//   ....[57]....
        /*12c0*/ 	.word	0x000278a0
        /*12c4*/ 	.word	0x00000003
        /*12c8*/ 	.word	0x00033470
        /*12cc*/ 	.short	0x010a
        /*12ce*/ 	.byte	0x3f
	.zero		1


	//   ....[58]....
        /*12d0*/ 	.word	0x00027910
        /*12d4*/ 	.word	0x00000003
        /*12d8*/ 	.word	0x00033460
        /*12dc*/ 	.short	0x010a
        /*12de*/ 	.byte	0x3f
	.zero		1


	//   ....[59]....
        /*12e0*/ 	.word	0x000284d0
        /*12e4*/ 	.word	0x00000003
        /*12e8*/ 	.word	0x00033450
        /*12ec*/ 	.short	0x0101
        /*12ee*/ 	.byte	0x3f
	.zero		1


	//   ....[60]....
        /*12f0*/ 	.word	0x00028550
        /*12f4*/ 	.word	0x00000003
        /*12f8*/ 	.word	0x00000000
        /*12fc*/ 	.short	0x0101
        /*12fe*/ 	.byte	0x3f
	.zero		1


	//   ....[61]....
        /*1300*/ 	.word	0x00028780
        /*1304*/ 	.word	0x00000000
        /*1308*/ 	.word	0x00033470
        /*130c*/ 	.short	0x010a
        /*130e*/ 	.byte	0x3f
	.zero		1


	//   ....[62]....
        /*1310*/ 	.word	0x000287f0
        /*1314*/ 	.word	0x00000000
        /*1318*/ 	.word	0x00033460
        /*131c*/ 	.short	0x010a
        /*131e*/ 	.byte	0x3f
	.zero		1


	//   ....[63]....
        /*1320*/ 	.word	0x000293f0
        /*1324*/ 	.word	0x00000000
        /*1328*/ 	.word	0x00033450
        /*132c*/ 	.short	0x0101
        /*132e*/ 	.byte	0x3f
	.zero		1


	//   ....[64]....
        /*1330*/ 	.word	0x00029440
        /*1334*/ 	.word	0x00000000
        /*1338*/ 	.word	0x00000000
        /*133c*/ 	.short	0x0101
        /*133e*/ 	.byte	0x3f
	.zero		1


	//   ....[65]....
        /*1340*/ 	.word	0x00029f90
        /*1344*/ 	.word	0x00000000
        /*1348*/ 	.word	0x00033420
        /*134c*/ 	.short	0x010a
        /*134e*/ 	.byte	0x3f
	.zero		1


	//   ....[66]....
        /*1350*/ 	.word	0x0002a140
        /*1354*/ 	.word	0x00000006
        /*1358*/ 	.word	0x00000000
        /*135c*/ 	.short	0x010a
        /*135e*/ 	.byte	0x3f
	.zero		1


	//   ....[67]....
        /*1360*/ 	.word	0x0002a1b0
        /*1364*/ 	.word	0x00000007
        /*1368*/ 	.word	0x00000000
        /*136c*/ 	.short	0x010a
        /*136e*/ 	.byte	0x3f
	.zero		1


	//   ....[68]....
        /*1370*/ 	.word	0x0002a210
        /*1374*/ 	.word	0x00000004
        /*1378*/ 	.word	0x00033460
        /*137c*/ 	.short	0x010a
        /*137e*/ 	.byte	0x3f
	.zero		1


	//   ....[69]....
        /*1380*/ 	.word	0x0002a260
        /*1384*/ 	.word	0x00000003
        /*1388*/ 	.word	0x00033460
        /*138c*/ 	.short	0x010a
        /*138e*/ 	.byte	0x3f
	.zero		1


	//   ....[70]....
        /*1390*/ 	.word	0x0002a2a0
        /*1394*/ 	.word	0x00000004
        /*1398*/ 	.word	0x00033480
        /*139c*/ 	.short	0x010a
        /*139e*/ 	.byte	0x3f
	.zero		1


	//   ....[71]....
        /*13a0*/ 	.word	0x0002a2c0
        /*13a4*/ 	.word	0x00000003
        /*13a8*/ 	.word	0x00033480
        /*13ac*/ 	.short	0x010a
        /*13ae*/ 	.byte	0x3f
	.zero		1


	//   ....[72]....
        /*13b0*/ 	.word	0x0002a320
        /*13b4*/ 	.word	0x0000002b
        /*13b8*/ 	.word	0x00033490
        /*13bc*/ 	.short	0x010a
        /*13be*/ 	.byte	0x3f
	.zero		1


	//   ....[73]....
        /*13c0*/ 	.word	0x0002a370
        /*13c4*/ 	.word	0x0000002b
        /*13c8*/ 	.word	0x00033490
        /*13cc*/ 	.short	0x010a
        /*13ce*/ 	.byte	0x3f
	.zero		1


	//   ....[74]....
        /*13d0*/ 	.word	0x0002a3c0
        /*13d4*/ 	.word	0x0000002b
        /*13d8*/ 	.word	0x00033490
        /*13dc*/ 	.short	0x010a
        /*13de*/ 	.byte	0x3f
	.zero		1


	//   ....[75]....
        /*13e0*/ 	.word	0x0002a410
        /*13e4*/ 	.word	0x0000002b
        /*13e8*/ 	.word	0x000334b0
        /*13ec*/ 	.short	0x010a
        /*13ee*/ 	.byte	0x3f
	.zero		1


	//   ....[76]....
        /*13f0*/ 	.word	0x0002a720
        /*13f4*/ 	.word	0x00000010
        /*13f8*/ 	.word	0x00033400
        /*13fc*/ 	.short	0x010a
        /*13fe*/ 	.byte	0x3f
	.zero		1


	//   ....[77]....
        /*1400*/ 	.word	0x0002a940
        /*1404*/ 	.word	0x00000010
        /*1408*/ 	.word	0x00033400
        /*140c*/ 	.short	0x010a
        /*140e*/ 	.byte	0x3f
	.zero		1


	//   ....[78]....
        /*1410*/ 	.word	0x0002a990
        /*1414*/ 	.word	0x00000000
        /*1418*/ 	.word	0x00033430
        /*141c*/ 	.short	0x010a
        /*141e*/ 	.byte	0x3f
	.zero		1


	//   ....[79]....
        /*1420*/ 	.word	0x0002a9e0
        /*1424*/ 	.word	0x0000000b
        /*1428*/ 	.word	0x00033430
        /*142c*/ 	.short	0x010a
        /*142e*/ 	.byte	0x3f
	.zero		1


	//   ....[80]....
        /*1430*/ 	.word	0x0002aa30
        /*1434*/ 	.word	0x0000000a
        /*1438*/ 	.word	0x00033450
        /*143c*/ 	.short	0x010a
        /*143e*/ 	.byte	0x3f
	.zero		1


	//   ....[81]....
        /*1440*/ 	.word	0x0002aa80
        /*1444*/ 	.word	0x00000003
        /*1448*/ 	.word	0x00033450
        /*144c*/ 	.short	0x010a
        /*144e*/ 	.byte	0x3f
	.zero		1


	//   ....[82]....
        /*1450*/ 	.word	0x0002c850
        /*1454*/ 	.word	0x00000004
        /*1458*/ 	.word	0x00033420
        /*145c*/ 	.short	0x010a
        /*145e*/ 	.byte	0x3f
	.zero		1


	//   ....[83]....
        /*1460*/ 	.word	0x0002c8a0
        /*1464*/ 	.word	0x00000005
        /*1468*/ 	.word	0x000334a0
        /*146c*/ 	.short	0x010a
        /*146e*/ 	.byte	0x3f
	.zero		1


	//   ....[84]....
        /*1470*/ 	.word	0x0002c8f0
        /*1474*/ 	.word	0x00000005
        /*1478*/ 	.word	0x000334c0
        /*147c*/ 	.short	0x010a
        /*147e*/ 	.byte	0x3f
	.zero		1


	//   ....[85]....
        /*1480*/ 	.word	0x0002c940
        /*1484*/ 	.word	0x00000007
        /*1488*/ 	.word	0x000334a0
        /*148c*/ 	.short	0x010a
        /*148e*/ 	.byte	0x3f
	.zero		1


	//   ....[86]....
        /*1490*/ 	.word	0x0002c990
        /*1494*/ 	.word	0x00000007
        /*1498*/ 	.word	0x000334c0
        /*149c*/ 	.short	0x010a
        /*149e*/ 	.byte	0x3f
	.zero		1


	//   ....[87]....
        /*14a0*/ 	.word	0x0002cb30
        /*14a4*/ 	.word	0x00000002
        /*14a8*/ 	.word	0x00033480
        /*14ac*/ 	.short	0x010a
        /*14ae*/ 	.byte	0x3f
	.zero		1


	//   ....[88]....
        /*14b0*/ 	.word	0x0002cb80
        /*14b4*/ 	.word	0x00000002
        /*14b8*/ 	.word	0x00033440
        /*14bc*/ 	.short	0x010a
        /*14be*/ 	.byte	0x3f
	.zero		1


	//   ....[89]....
        /*14c0*/ 	.word	0x0002d170
        /*14c4*/ 	.word	0x00000002
        /*14c8*/ 	.word	0x00033420
        /*14cc*/ 	.short	0x010a
        /*14ce*/ 	.byte	0x3f
	.zero		1


	//   ....[90]....
        /*14d0*/ 	.word	0x0002d1c0
        /*14d4*/ 	.word	0x00000006
        /*14d8*/ 	.word	0x00033480
        /*14dc*/ 	.short	0x010a
        /*14de*/ 	.byte	0x3f
	.zero		1


	//   ....[91]....
        /*14e0*/ 	.word	0x0002d210
        /*14e4*/ 	.word	0x00000006
        /*14e8*/ 	.word	0x00033440
        /*14ec*/ 	.short	0x010a
        /*14ee*/ 	.byte	0x3f
	.zero		1


	//   ....[92]....
        /*14f0*/ 	.word	0x0002d260
        /*14f4*/ 	.word	0x00000003
        /*14f8*/ 	.word	0x00033470
        /*14fc*/ 	.short	0x010a
        /*14fe*/ 	.byte	0x3f
	.zero		1


	//   ....[93]....
        /*1500*/ 	.word	0x0002d2b0
        /*1504*/ 	.word	0x00000003
        /*1508*/ 	.word	0x00033460
        /*150c*/ 	.short	0x010a
        /*150e*/ 	.byte	0x3f
	.zero		1


	//   ....[94]....
        /*1510*/ 	.word	0x0002d300
        /*1514*/ 	.word	0x00000000
        /*1518*/ 	.word	0x00033470
        /*151c*/ 	.short	0x010a
        /*151e*/ 	.byte	0x3f
	.zero		1


	//   ....[95]....
        /*1520*/ 	.word	0x0002d350
        /*1524*/ 	.word	0x00000000
        /*1528*/ 	.word	0x00033460
        /*152c*/ 	.short	0x010a
        /*152e*/ 	.byte	0x3f
	.zero		1


	//   ....[96]....
        /*1530*/ 	.word	0x0002ddb0
        /*1534*/ 	.word	0x00000000
        /*1538*/ 	.word	0x00033420
        /*153c*/ 	.short	0x010a
        /*153e*/ 	.byte	0x3f
	.zero		1


	//   ....[97]....
        /*1540*/ 	.word	0x0002df50
        /*1544*/ 	.word	0x00000006
        /*1548*/ 	.word	0x00000000
        /*154c*/ 	.short	0x010a
        /*154e*/ 	.byte	0x3f
	.zero		1


	//   ....[98]....
        /*1550*/ 	.word	0x0002dfa0
        /*1554*/ 	.word	0x00000007
        /*1558*/ 	.word	0x00000000
        /*155c*/ 	.short	0x010a
        /*155e*/ 	.byte	0x3f
	.zero		1


	//   ....[99]....
        /*1560*/ 	.word	0x0002dff0
        /*1564*/ 	.word	0x00000004
        /*1568*/ 	.word	0x00033460
        /*156c*/ 	.short	0x010a
        /*156e*/ 	.byte	0x3f
	.zero		1


	//   ....[100]....
        /*1570*/ 	.word	0x0002e040
        /*1574*/ 	.word	0x00000003
        /*1578*/ 	.word	0x00033460
        /*157c*/ 	.short	0x010a
        /*157e*/ 	.byte	0x3f
	.zero		1


	//   ....[101]....
        /*1580*/ 	.word	0x0002e090
        /*1584*/ 	.word	0x00000004
        /*1588*/ 	.word	0x00033480
        /*158c*/ 	.short	0x010a
        /*158e*/ 	.byte	0x3f
	.zero		1


	//----- nvinfo : EIATTR_NUM_MBARRIERS
	.align		4
.L_699:
        /*1590*/ 	.byte	0x03, 0x38
        /*1592*/ 	.short	0x0016


	//----- nvinfo : EIATTR_EXIT_INSTR_OFFSETS
	.align		4
        /*1594*/ 	.byte	0x04, 0x1c
        /*1596*/ 	.short	(.L_701 - .L_700)


	//   ....[0]....
.L_700:
        /*1598*/ 	.word	0x0002a310


	//----- nvinfo : EIATTR_MAX_THREADS
	.align		4
.L_701:
        /*159c*/ 	.byte	0x04, 0x05
        /*159e*/ 	.short	(.L_703 - .L_702)
.L_702:
        /*15a0*/ 	.word	0x00000180
        /*15a4*/ 	.word	0x00000001
        /*15a8*/ 	.word	0x00000001


	//----- nvinfo : EIATTR_CRS_STACK_SIZE
	.align		4
.L_703:
        /*15ac*/ 	.byte	0x04, 0x1e
        /*15ae*/ 	.short	(.L_705 - .L_704)
.L_704:
        /*15b0*/ 	.word	0x00000000


	//----- nvinfo : EIATTR_CBANK_PARAM_SIZE
	.align		4
.L_705:
        /*15b4*/ 	.byte	0x03, 0x19
        /*15b6*/ 	.short	0x0af0


	//----- nvinfo : EIATTR_PARAM_CBANK
	.align		4
        /*15b8*/ 	.byte	0x04, 0x0a
        /*15ba*/ 	.short	(.L_707 - .L_706)
	.align		4
.L_706:
        /*15bc*/ 	.word	index@(.nv.constant0._ZN7cutlass13device_kernelIN5flash11enable_sm90INS1_16FlashAttnFwdSm90INS1_25CollectiveMainloopFwdSm90ILi2EN4cute5tupleIJNS5_1CILi1EEES8_S8_EEENS6_IJNS7_ILi128EEENS7_ILi160EEENS7_ILi192EEEEEELi192ENS_12float_e4m3_tEfNS_4arch4Sm90ELb0ELb0ELb0ELb1ELb0ELb1ELb0ELb1ELb1ELb1ELb0ELb0EEENS1_21CollectiveEpilogueFwdINS6_IJSA_SC_SB_EEES9_NS_10bfloat16_tESG_Li256ELb1ELb1ELb0ELb1EEENS1_36VarlenDynamicPersistentTileSchedulerILi128ELi160ELi256ELi128ELb0ELb1ELb1ELb0ELb1ELb1EEEEEEEEEvNT_6ParamsE)
        /*15c0*/ 	.short	0x0210
        /*15c2*/ 	.short	0x0af0


	//----- nvinfo : EIATTR_SW_WAR
	.align		4
.L_707:
        /*15c4*/ 	.byte	0x04, 0x36
        /*15c6*/ 	.short	(.L_709 - .L_708)
.L_708:
        /*15c8*/ 	.word	0x00000008
.L_709:


//--------------------- .nv.info._ZN7cutlass13device_kernelIN5flash11enable_sm90INS1_16FlashAttnFwdSm90INS1_25CollectiveMainloopFwdSm90ILi2EN4cute5tupleIJNS5_1CILi1EEES8_S8_EEENS6_IJNS7_ILi128EEENS7_ILi160EEENS7_ILi192EEEEEELi192ENS_12float_e4m3_tEfNS_4arch4Sm90ELb0ELb1ELb0ELb0ELb0ELb0ELb0ELb1ELb1ELb1ELb0ELb0EEENS1_21CollectiveEpilogueFwdINS6_IJSA_SC_SB_EEES9_NS_10bfloat16_tESG_Li256ELb0ELb1ELb0ELb1EEENS1_30DynamicPersistentTileSchedulerILi256ELi128ELb0ELb1ELb1EEEEEEEEEvNT_6ParamsE --------------------------
	.section	.nv.info._ZN7cutlass13device_kernelIN5flash11enable_sm90INS1_16FlashAttnFwdSm90INS1_25CollectiveMainloopFwdSm90ILi2EN4cute5tupleIJNS5_1CILi1EEES8_S8_EEENS6_IJNS7_ILi128EEENS7_ILi160EEENS7_ILi192EEEEEELi192ENS_12float_e4m3_tEfNS_4arch4Sm90ELb0ELb1ELb0ELb0ELb0ELb0ELb0ELb1ELb1ELb1ELb0ELb0EEENS1_21CollectiveEpilogueFwdINS6_IJSA_SC_SB_EEES9_NS_10bfloat16_tESG_Li256ELb0ELb1ELb0ELb1EEENS1_30DynamicPersistentTileSchedulerILi256ELi128ELb0ELb1ELb1EEEEEEEEEvNT_6ParamsE,"",@"SHT_CUDA_INFO"
	.sectionflags	@""
	.align	4


	//----- nvinfo : EIATTR_CUDA_API_VERSION
	.align		4
        /*0000*/ 	.byte	0x04, 0x37
        /*0002*/ 	.short	(.L_711 - .L_710)
.L_710:
        /*0004*/ 	.word	0x00000082


	//----- nvinfo : EIATTR_KPARAM_INFO
	.align		4
.L_711:
        /*0008*/ 	.byte	0x04, 0x17
        /*000a*/ 	.short	(.L_713 - .L_712)
.L_712:
        /*000c*/ 	.word	0x00000000
        /*0010*/ 	.short	0x0000
        /*0012*/ 	.short	0x0070
        /*0014*/ 	.byte	0x00, 0xf0, 0x01, 0x2a


	//----- nvinfo : EIATTR_SPARSE_MMA_MASK
	.align		4
.L_713:
        /*0018*/ 	.byte	0x03, 0x50
        /*001a*/ 	.short	0x0000


	//----- nvinfo : EIATTR_MAXREG_COUNT
	.align		4
        /*001c*/ 	.byte	0x03, 0x1b
        /*001e*/ 	.short	0x00a8


	//----- nvinfo : EIATTR_NUM_BARRIERS
	.align		4
        /*0020*/ 	.byte	0x02, 0x4c
        /*0022*/ 	.byte	0x10
	.zero		1


	//----- nvinfo : EIATTR_EXTERNS
	.align		4
        /*0024*/ 	.byte	0x04, 0x0f
        /*0026*/ 	.short	(.L_715 - .L_714)


	//   ....[0]....
	.align		4
.L_714:
        /*0028*/ 	.word	index@(__assertfail)


	//----- nvinfo : EIATTR_ANNOTATIONS
	.align		4
.L_715:
        /*002c*/ 	.byte	0x04, 0x55
        /*002e*/ 	.short	(.L_717 - .L_716)


	//   ....[0]....
.L_716:
        /* <DEDUP_REMOVED lines=28> */


	//----- nvinfo : EIATTR_MERCURY_ISA_VERSION
	.align		4
.L_717:
        /*01e0*/ 	.byte	0x03, 0x5f
        /*01e2*/ 	.short	0x0101


	//----- nvinfo : EIATTR_INT_WARP_WIDE_INSTR_OFFSETS
	.align		4
        /*01e4*/ 	.byte	0x04, 0x31
        /*01e6*/ 	.short	(.L_719 - .L_718)


	//   ....[0]....
.L_718:
        /*01e8*/ 	.word	0x00000130


	//   ....[1]....
        /*01ec*/ 	.word	0x00000170


	//   ....[2]....
        /*01f0*/ 	.word	0x000001e0


	//   ....[3]....
        /*01f4*/ 	.word	0x000171b0


	//   ....[4]....
        /*01f8*/ 	.word	0x00017240


	//   ....[5]....
        /*01fc*/ 	.word	0x0001a320


	//   ....[6]....
        /*0200*/ 	.word	0x0001a3b0


	//----- nvinfo : EIATTR_COOP_GROUP_MASK_REGIDS
	.align		4
.L_719:
        /*0204*/ 	.byte	0x04, 0x29
        /*0206*/ 	.short	(.L_721 - .L_720)


	//   ....[0]....
.L_720:
        /*0208*/ 	.word	0xffffffff


	//   ....[1]....
        /*020c*/ 	.word	0xffffffff


	//   ....[2]....
        /*0210*/ 	.word	0xffffffff


	//   ....[3]....
        /*0214*/ 	.word	0xffffffff


	//   ....[4]....
        /*0218*/ 	.word	0xffffffff


	//   ....[5]....
        /*021c*/ 	.word	0xffffffff


	//   ....[6]....
        /*0220*/ 	.word	0xffffffff


	//   ....[7]....
        /*0224*/ 	.word	0xffffffff


	//   ....[8]....
        /*0228*/ 	.word	0xffffffff


	//   ....[9]....
        /*022c*/ 	.word	0xffffffff


	//   ....[10]....
        /*0230*/ 	.word	0xffffffff


	//   ....[11]....
        /*0234*/ 	.word	0xffffffff


	//   ....[12]....
        /*0238*/ 	.word	0xffffffff


	//   ....[13]....
        /*023c*/ 	.word	0xffffffff


	//   ....[14]....
        /*0240*/ 	.word	0xffffffff


	//   ....[15]....
        /*0244*/ 	.word	0xffffffff


	//   ....[16]....
        /*0248*/ 	.word	0xffffffff


	//   ....[17]....
        /*024c*/ 	.word	0xffffffff


	//   ....[18]....
        /*0250*/ 	.word	0xffffffff


	//   ....[19]....
        /*0254*/ 	.word	0xffffffff


	//   ....[20]....
        /*0258*/ 	.word	0xffffffff


	//   ....[21]....
        /*025c*/ 	.word	0xffffffff


	//   ....[22]....
        /*0260*/ 	.word	0xffffffff


	//   ....[23]....
        /*0264*/ 	.word	0xffffffff


	//   ....[24]....
        /*0268*/ 	.word	0xffffffff


	//   ....[25]....
        /*026c*/ 	.word	0xffffffff


	//   ....[26]....
        /*0270*/ 	.word	0xffffffff


	//   ....[27]....
        /*0274*/ 	.word	0xffffffff


	//   ....[28]....
        /*0278*/ 	.word	0xffffffff


	//   ....[29]....
        /*027c*/ 	.word	0xffffffff


	//   ....[30]....
        /*0280*/ 	.word	0xffffffff


	//   ....[31]....
        /*0284*/ 	.word	0xffffffff


	//   ....[32]....
        /*0288*/ 	.word	0xffffffff


	//   ....[33]....
        /*028c*/ 	.word	0xffffffff


	//   ....[34]....
        /*0290*/ 	.word	0xffffffff


	//   ....[35]....
        /*0294*/ 	.word	0xffffffff


	//   ....[36]....
        /*0298*/ 	.word	0xffffffff


	//   ....[37]....
        /*029c*/ 	.word	0xffffffff


	//   ....[38]....
        /*02a0*/ 	.word	0xffffffff


	//   ....[39]....
        /*02a4*/ 	.word	0xffffffff


	//   ....[40]....
        /*02a8*/ 	.word	0xffffffff


	//   ....[41]....
        /*02ac*/ 	.word	0xffffffff


	//   ....[42]....
        /*02b0*/ 	.word	0xffffffff


	//   ....[43]....
        /*02b4*/ 	.word	0xffffffff


	//   ....[44]....
        /*02b8*/ 	.word	0xffffffff


	//   ....[45]....
        /*02bc*/ 	.word	0xffffffff


	//   ....[46]....
        /*02c0*/ 	.word	0xffffffff


	//   ....[47]....
        /*02c4*/ 	.word	0xffffffff


	//   ....[48]....
        /*02c8*/ 	.word	0xffffffff


	//   ....[49]....
        /*02cc*/ 	.word	0xffffffff


	//   ....[50]....
        /*02d0*/ 	.word	0xffffffff


	//   ....[51]....
        /*02d4*/ 	.word	0xffffffff


	//   ....[52]....
        /*02d8*/ 	.word	0xffffffff


	//   ....[53]....
        /*02dc*/ 	.word	0xffffffff


	//   ....[54]....
        /*02e0*/ 	.word	0xffffffff


	//   ....[55]....
        /*02e4*/ 	.word	0xffffffff


	//   ....[56]....
        /*02e8*/ 	.word	0xffffffff


	//   ....[57]....
        /*02ec*/ 	.word	0xffffffff


	//   ....[58]....
        /*02f0*/ 	.word	0xffffffff


	//   ....[59]....
        /*02f4*/ 	.word	0xffffffff


	//   ....[60]....
        /*02f8*/ 	.word	0xffffffff


	//   ....[61]....
        /*02fc*/ 	.word	0xffffffff


	//   ....[62]....
        /*0300*/ 	.word	0xffffffff


	//   ....[63]....
        /*0304*/ 	.word	0xffffffff


	//   ....[64]....
        /*0308*/ 	.word	0xffffffff


	//   ....[65]....
        /*030c*/ 	.word	0xffffffff


	//   ....[66]....
        /*0310*/ 	.word	0xffffffff


	//   ....[67]....
        /*0314*/ 	.word	0xffffffff


	//   ....[68]....
        /*0318*/ 	.word	0xffffffff


	//   ....[69]....
        /*031c*/ 	.word	0xffffffff


	//   ....[70]....
        /*0320*/ 	.word	0xffffffff


	//   ....[71]....
        /*0324*/ 	.word	0xffffffff


	//   ....[72]....
        /*0328*/ 	.word	0xffffffff


	//   ....[73]....
        /*032c*/ 	.word	0xffffffff


	//   ....[74]....
        /*0330*/ 	.word	0xffffffff


	//   ....[75]....
        /*0334*/ 	.word	0xffffffff


	//   ....[76]....
        /*0338*/ 	.word	0xffffffff


	//   ....[77]....
        /*033c*/ 	.word	0xffffffff


	//   ....[78]....
        /*0340*/ 	.word	0xffffffff


	//   ....[79]....
        /*0344*/ 	.word	0xffffffff


	//   ....[80]....
        /*0348*/ 	.word	0xffffffff


	//   ....[81]....
        /*034c*/ 	.word	0xffffffff


	//   ....[82]....
        /*0350*/ 	.word	0xffffffff


	//   ....[83]....
        /*0354*/ 	.word	0xffffffff


	//   ....[84]....
        /*0358*/ 	.word	0xffffffff


	//   ....[85]....
        /*035c*/ 	.word	0xffffffff


	//   ....[86]....
        /*0360*/ 	.word	0xffffffff


	//   ....[87]....
        /*0364*/ 	.word	0xffffffff


	//   ....[88]....
        /*0368*/ 	.word	0xffffffff


	//   ....[89]....
        /*036c*/ 	.word	0xffffffff


	//   ....[90]....
        /*0370*/ 	.word	0xffffffff


	//   ....[91]....
        /*0374*/ 	.word	0xffffffff


	//   ....[92]....
        /*0378*/ 	.word	0xffffffff


	//   ....[93]....
        /*037c*/ 	.word	0xffffffff


	//   ....[94]....
        /*0380*/ 	.word	0xffffffff


	//   ....[95]....
        /*0384*/ 	.word	0xffffffff


	//   ....[96]....
        /*0388*/ 	.word	0xffffffff


	//   ....[97]....
        /*038c*/ 	.word	0xffffffff


	//   ....[98]....
        /*0390*/ 	.word	0xffffffff


	//   ....[99]....
        /*0394*/ 	.word	0xffffffff


	//   ....[100]....
        /*0398*/ 	.word	0xffffffff


	//   ....[101]....
        /*039c*/ 	.word	0xffffffff


	//   ....[102]....
        /*03a0*/ 	.word	0xffffffff


	//   ....[103]....
        /*03a4*/ 	.word	0xffffffff


	//   ....[104]....
        /*03a8*/ 	.word	0xffffffff


	//   ....[105]....
        /*03ac*/ 	.word	0xffffffff


	//   ....[106]....
        /*03b0*/ 	.word	0xffffffff


	//   ....[107]....
        /*03b4*/ 	.word	0xffffffff


	//   ....[108]....
        /*03b8*/ 	.word	0xffffffff


	//   ....[109]....
        /*03bc*/ 	.word	0xffffffff


	//   ....[110]....
        /*03c0*/ 	.word	0xffffffff


	//   ....[111]....
        /*03c4*/ 	.word	0xffffffff


	//   ....[112]....
        /*03c8*/ 	.word	0xffffffff


	//   ....[113]....
        /*03cc*/ 	.word	0xffffffff


	//   ....[114]....
        /*03d0*/ 	.word	0x0500000f


	//   ....[115]....
        /*03d4*/ 	.word	0x0500000f


	//   ....[116]....
        /*03d8*/ 	.word	0x0500000f


	//   ....[117]....
        /*03dc*/ 	.word	0x0500000f


	//   ....[118]....
        /*03e0*/ 	.word	0x0500000f


	//   ....[119]....
        /*03e4*/ 	.word	0x0500000f


	//   ....[120]....
        /*03e8*/ 	.word	0x0500000f


	//   ....[121]....
        /*03ec*/ 	.word	0x0500000f


	//   ....[122]....
        /*03f0*/ 	.word	0x0500000f


	//   ....[123]....
        /*03f4*/ 	.word	0x0500000f


	//----- nvinfo : EIATTR_COOP_GROUP_INSTR_OFFSETS
	.align		4
.L_721:
        /*03f8*/ 	.byte	0x04, 0x28
        /*03fa*/ 	.short	(.L_723 - .L_722)


	//   ....[0]....
.L_722:
        /*03fc*/ 	.word	0x00000070


	//   ....[1]....
        /*0400*/ 	.word	0x00000140


	//   ....[2]....
        /*0404*/ 	.word	0x00000190


	//   ....[3]....
        /*0408*/ 	.word	0x000003c0


	//   ....[4]....
        /*040c*/ 	.word	0x00000520


	//   ....[5]....
        /*0410*/ 	.word	0x00000640


	//   ....[6]....
        /*0414*/ 	.word	0x000007a0


	//   ....[7]....
        /*0418*/ 	.word	0x00001b90


	//   ....[8]....
        /*041c*/ 	.word	0x00002bf0


	//   ....[9]....
        /*0420*/ 	.word	0x00002ec0


	//   ....[10]....
        /*0424*/ 	.word	0x000043e0


	//   ....[11]....
        /*0428*/ 	.word	0x000044f0


	//   ....[12]....
        /*042c*/ 	.word	0x00004fb0


	//   ....[13]....
        /*0430*/ 	.word	0x00005010


	//   ....[14]....
        /*0434*/ 	.word	0x000073a0


	//   ....[15]....
        /*0438*/ 	.word	0x000083a0


	//   ....[16]....
        /*043c*/ 	.word	0x00008bb0


	//   ....[17]....
        /*0440*/ 	.word	0x00008cc0


	//   ....[18]....
        /*0444*/ 	.word	0x00009810


	//   ....[19]....
        /*0448*/ 	.word	0x00009880


	//   ....[20]....
        /*044c*/ 	.word	0x0000c440


	//   ....[21]....
        /*0450*/ 	.word	0x0000c450


	//   ....[22]....
        /*0454*/ 	.word	0x0000c490


	//   ....[23]....
        /*0458*/ 	.word	0x0000c4a0


	//   ....[24]....
        /*045c*/ 	.word	0x0000f070


	//   ....[25]....
        /*0460*/ 	.word	0x0000f290


	//   ....[26]....
        /*0464*/ 	.word	0x000108d0


	//   ....[27]....
        /*0468*/ 	.word	0x000109e0


	//   ....[28]....
        /*046c*/ 	.word	0x00011520


	//   ....[29]....
        /*0470*/ 	.word	0x000115b0


	//   ....[30]....
        /*0474*/ 	.word	0x00012f10


	//   ....[31]....
        /*0478*/ 	.word	0x00012f20


	//   ....[32]....
        /*047c*/ 	.word	0x00012f50


	//   ....[33]....
        /*0480*/ 	.word	0x00012f60


	//   ....[34]....
        /*0484*/ 	.word	0x000147f0


	//   ....[35]....
        /*0488*/ 	.word	0x00014830


	//   ....[36]....
        /*048c*/ 	.word	0x00014860


	//   ....[37]....
        /*0490*/ 	.word	0x00014890


	//   ....[38]....
        /*0494*/ 	.word	0x000148d0


	//   ....[39]....
        /*0498*/ 	.word	0x00014900


	//   ....[40]....
        /*049c*/ 	.word	0x00014940


	//   ....[41]....
        /*04a0*/ 	.word	0x00014970


	//   ....[42]....
        /*04a4*/ 	.word	0x000149a0


	//   ....[43]....
        /*04a8*/ 	.word	0x000149e0


	//   ....[44]....
        /*04ac*/ 	.word	0x00014a10


	//   ....[45]....
        /*04b0*/ 	.word	0x00014a40


	//   ....[46]....
        /*04b4*/ 	.word	0x00014a70


	//   ....[47]....
        /*04b8*/ 	.word	0x00014a80


	//   ....[48]....
        /*04bc*/ 	.word	0x00014a90


	//   ....[49]....
        /*04c0*/ 	.word	0x00014aa0


	//   ....[50]....
        /*04c4*/ 	.word	0x00014ac0


	//   ....[51]....
        /*04c8*/ 	.word	0x00014ad0


	//   ....[52]....
        /*04cc*/ 	.word	0x00014ae0


	//   ....[53]....
        /*04d0*/ 	.word	0x00014b10


	//   ....[54]....
        /*04d4*/ 	.word	0x00014b40


	//   ....[55]....
        /*04d8*/ 	.word	0x00014b50


	//   ....[56]....
        /*04dc*/ 	.word	0x00014b60


	//   ....[57]....
        /*04e0*/ 	.word	0x00014b70


	//   ....[58]....
        /*04e4*/ 	.word	0x00014b80


	//   ....[59]....
        /*04e8*/ 	.word	0x00014ba0


	//   ....[60]....
        /*04ec*/ 	.word	0x00014bb0


	//   ....[61]....
        /*04f0*/ 	.word	0x00014bc0


	//   ....[62]....
        /*04f4*/ 	.word	0x00014bd0


	//   ....[63]....
        /*04f8*/ 	.word	0x00014be0


	//   ....[64]....
        /*04fc*/ 	.word	0x00014bf0


	//   ....[65]....
        /*0500*/ 	.word	0x00014c00


	//   ....[66]....
        /*0504*/ 	.word	0x00014c10


	//   ....[67]....
        /*0508*/ 	.word	0x00014c20


	//   ....[68]....
        /*050c*/ 	.word	0x00014c30


	//   ....[69]....
        /*0510*/ 	.word	0x00014c40


	//   ....[70]....
        /*0514*/ 	.word	0x00014c50


	//   ....[71]....
        /*0518*/ 	.word	0x00014c60


	//   ....[72]....
        /*051c*/ 	.word	0x00014c70


	//   ....[73]....
        /*0520*/ 	.word	0x00014c80


	//   ....[74]....
        /*0524*/ 	.word	0x00014c90


	//   ....[75]....
        /*0528*/ 	.word	0x00014ca0


	//   ....[76]....
        /*052c*/ 	.word	0x00014cb0


	//   ....[77]....
        /*0530*/ 	.word	0x00014cc0


	//   ....[78]....
        /*0534*/ 	.word	0x00014cd0


	//   ....[79]....
        /*0538*/ 	.word	0x00014cf0


	//   ....[80]....
        /*053c*/ 	.word	0x00014d00


	//   ....[81]....
        /*0540*/ 	.word	0x00014d10


	//   ....[82]....
        /*0544*/ 	.word	0x00015020


	//   ....[83]....
        /*0548*/ 	.word	0x00015050


	//   ....[84]....
        /*054c*/ 	.word	0x00015080


	//   ....[85]....
        /*0550*/ 	.word	0x000150b0


	//   ....[86]....
        /*0554*/ 	.word	0x000155c0


	//   ....[87]....
        /*0558*/ 	.word	0x000155e0


	//   ....[88]....
        /*055c*/ 	.word	0x000156f0


	//   ....[89]....
        /*0560*/ 	.word	0x00015710


	//   ....[90]....
        /*0564*/ 	.word	0x00015810


	//   ....[91]....
        /*0568*/ 	.word	0x00015830


	//   ....[92]....
        /*056c*/ 	.word	0x00015940


	//   ....[93]....
        /*0570*/ 	.word	0x00015960


	//   ....[94]....
        /*0574*/ 	.word	0x00016040


	//   ....[95]....
        /*0578*/ 	.word	0x00016050


	//   ....[96]....
        /*057c*/ 	.word	0x00016160


	//   ....[97]....
        /*0580*/ 	.word	0x00016180


	//   ....[98]....
        /*0584*/ 	.word	0x00016280


	//   ....[99]....
        /*0588*/ 	.word	0x000162a0


	//   ....[100]....
        /*058c*/ 	.word	0x000163b0


	//   ....[101]....
        /*0590*/ 	.word	0x000163d0


	//   ....[102]....
        /*0594*/ 	.word	0x00016580


	//   ....[103]....
        /*0598*/ 	.word	0x00017950


	//   ....[104]....
        /*059c*/ 	.word	0x00018600


	//   ....[105]....
        /*05a0*/ 	.word	0x00018630


	//   ....[106]....
        /*05a4*/ 	.word	0x000186f0


	//   ....[107]....
        /*05a8*/ 	.word	0x00018700


	//   ....[108]....
        /*05ac*/ 	.word	0x00018790


	//   ....[109]....
        /*05b0*/ 	.word	0x000187a0


	//   ....[110]....
        /*05b4*/ 	.word	0x000187b0


	//   ....[111]....
        /*05b8*/ 	.word	0x000187c0


	//   ....[112]....
        /*05bc*/ 	.word	0x0001b330


	//   ....[113]....
        /*05c0*/ 	.word	0x0001b4d0


	//   ....[114]....
        /*05c4*/ 	.word	0x0001bb90


	//   ....[115]....
        /*05c8*/ 	.word	0x0001bd40


	//   ....[116]....
        /*05cc*/ 	.word	0x0001bd90


	//   ....[117]....
        /*05d0*/ 	.word	0x0001be20


	//   ....[118]....
        /*05d4*/ 	.word	0x0001bf20


	//   ....[119]....
        /*05d8*/ 	.word	0x0001bf80


	//   ....[120]....
        /*05dc*/ 	.word	0x0001c080


	//   ....[121]....
        /*05e0*/ 	.word	0x0001c0e0


	//   ....[122]....
        /*05e4*/ 	.word	0x0001c1c0


	//   ....[123]....
        /*05e8*/ 	.word	0x0001c510


	//----- nvinfo : EIATTR_REG_RECONFIG
	.align		4
.L_723:
        /*05ec*/ 	.byte	0x01, 0x54
	.zero		2


	//----- nvinfo : EIATTR_SYSCALL_OFFSETS
	.align		4
        /*05f0*/ 	.byte	0x04, 0x46
        /*05f2*/ 	.short	(.L_725 - .L_724)


	//   ....[0]....
.L_724:
        /*05f4*/ 	.word	0x00001d70


	//   ....[1]....
        /*05f8*/ 	.word	0x000173b0


	//   ....[2]....
        /*05fc*/ 	.word	0x00017520


	//   ....[3]....
        /*0600*/ 	.word	0x00017670


	//   ....[4]....
        /*0604*/ 	.word	0x000177b0


	//   ....[5]....
        /*0608*/ 	.word	0x00018200


	//----- nvinfo : EIATTR_MBARRIER_INSTR_OFFSETS
	.align		4
.L_725:
        /*060c*/ 	.byte	0x04, 0x39
        /*060e*/ 	.short	(.L_727 - .L_726)


	//   ....[0]....
.L_726:
        /*0610*/ 	.word	0x00000270
        /*0614*/ 	.word	0x000000ff
        /*0618*/ 	.word	0x00033400
        /*061c*/ 	.short	0x0100
        /*061e*/ 	.byte	0x08
	.zero		1


	//   ....[1]....
        /*0620*/ 	.word	0x00000280
        /*0624*/ 	.word	0x000000ff
        /*0628*/ 	.word	0x00033420
        /*062c*/ 	.short	0x0100
        /*062e*/ 	.byte	0x08
	.zero		1


	//   ....[2]....
        /*0630*/ 	.word	0x00000370
        /*0634*/ 	.word	0x000000ff
        /*0638*/ 	.word	0x00033430
        /*063c*/ 	.short	0x0100
        /*063e*/ 	.byte	0x08
	.zero		1


	//   ....[3]....
        /*0640*/ 	.word	0x00000380
        /*0644*/ 	.word	0x000000ff
        /*0648*/ 	.word	0x00033440
        /*064c*/ 	.short	0x0100
        /*064e*/ 	.byte	0x08
	.zero		1


	//   ....[4]....
        /*0650*/ 	.word	0x00000390
        /*0654*/ 	.word	0x000000ff
        /*0658*/ 	.word	0x00033438
        /*065c*/ 	.short	0x0100
        /*065e*/ 	.byte	0x08
	.zero		1


	//   ....[5]....
        /*0660*/ 	.word	0x000003a0
        /*0664*/ 	.word	0x000000ff
        /*0668*/ 	.word	0x00033448
        /*066c*/ 	.short	0x0100
        /*066e*/ 	.byte	0x08
	.zero		1


	//   ....[6]....
        /*0670*/ 	.word	0x000004d0
        /*0674*/ 	.word	0x000000ff
        /*0678*/ 	.word	0x00033450
        /*067c*/ 	.short	0x0100
        /*067e*/ 	.byte	0x08
	.zero		1


	//   ....[7]....
        /*0680*/ 	.word	0x000004e0
        /*0684*/ 	.word	0x000000ff
        /*0688*/ 	.word	0x00033460
        /*068c*/ 	.short	0x0100
        /*068e*/ 	.byte	0x08
	.zero		1


	//   ....[8]....
        /*0690*/ 	.word	0x000004f0
        /*0694*/ 	.word	0x000000ff
        /*0698*/ 	.word	0x00033458
        /*069c*/ 	.short	0x0100
        /*069e*/ 	.byte	0x08
	.zero		1


	//   ....[9]....
        /*06a0*/ 	.word	0x00000500
        /*06a4*/ 	.word	0x000000ff
        /*06a8*/ 	.word	0x00033468
        /*06ac*/ 	.short	0x0100
        /*06ae*/ 	.byte	0x08
	.zero		1


	//   ....[10]....
        /*06b0*/ 	.word	0x000005f0
        /*06b4*/ 	.word	0x000000ff
        /*06b8*/ 	.word	0x00033470
        /*06bc*/ 	.short	0x0100
        /*06be*/ 	.byte	0x06
	.zero		1


	//   ....[11]....
        /*06c0*/ 	.word	0x00000600
        /*06c4*/ 	.word	0x000000ff
        /*06c8*/ 	.word	0x00033480
        /*06cc*/ 	.short	0x0100
        /*06ce*/ 	.byte	0x06
	.zero		1


	//   ....[12]....
        /*06d0*/ 	.word	0x00000610
        /*06d4*/ 	.word	0x000000ff
        /*06d8*/ 	.word	0x00033478
        /*06dc*/ 	.short	0x0100
        /*06de*/ 	.byte	0x06
	.zero		1


	//   ....[13]....
        /*06e0*/ 	.word	0x00000620
        /*06e4*/ 	.word	0x000000ff
        /*06e8*/ 	.word	0x00033488
        /*06ec*/ 	.short	0x0100
        /*06ee*/ 	.byte	0x06
	.zero		1


	//   ....[14]....
        /*06f0*/ 	.word	0x00000750
        /*06f4*/ 	.word	0x000000ff
        /*06f8*/ 	.word	0x00033490
        /*06fc*/ 	.short	0x0100
        /*06fe*/ 	.byte	0x08
	.zero		1


	//   ....[15]....
        /*0700*/ 	.word	0x00000760
        /*0704*/ 	.word	0x000000ff
        /*0708*/ 	.word	0x000334a0
        /*070c*/ 	.short	0x0100
        /*070e*/ 	.byte	0x08
	.zero		1


	//   ....[16]....
        /*0710*/ 	.word	0x00000770
        /*0714*/ 	.word	0x000000ff
        /*0718*/ 	.word	0x00033498
        /*071c*/ 	.short	0x0100
        /*071e*/ 	.byte	0x08
	.zero		1


	//   ....[17]....
        /*0720*/ 	.word	0x00000780
        /*0724*/ 	.word	0x000000ff
        /*0728*/ 	.word	0x000334a8
        /*072c*/ 	.short	0x0100
        /*072e*/ 	.byte	0x08
	.zero		1


	//   ....[18]....
        /*0730*/ 	.word	0x000008b0
        /*0734*/ 	.word	0x000000ff
        /*0738*/ 	.word	0x000334b0
        /*073c*/ 	.short	0x0100
        /*073e*/ 	.byte	0x08
	.zero		1


	//   ....[19]....
        /*0740*/ 	.word	0x000008c0
        /*0744*/ 	.word	0x000000ff
        /*0748*/ 	.word	0x000334c0
        /*074c*/ 	.short	0x0100
        /*074e*/ 	.byte	0x08
	.zero		1


	//   ....[20]....
        /*0750*/ 	.word	0x000008d0
        /*0754*/ 	.word	0x000000ff
        /*0758*/ 	.word	0x000334b8
        /*075c*/ 	.short	0x0100
        /*075e*/ 	.byte	0x08
	.zero		1


	//   ....[21]....
        /*0760*/ 	.word	0x000008e0
        /*0764*/ 	.word	0x000000ff
        /*0768*/ 	.word	0x000334c8
        /*076c*/ 	.short	0x0100
        /*076e*/ 	.byte	0x08
	.zero		1


	//   ....[22]....
        /*0770*/ 	.word	0x00001df0
        /*0774*/ 	.word	0x000000ff
        /*0778*/ 	.word	0x00033400
        /*077c*/ 	.short	0x010a
        /*077e*/ 	.byte	0x29
	.zero		1


	//   ....[23]....
        /*0780*/ 	.word	0x00001e70
        /*0784*/ 	.word	0x00000003
        /*0788*/ 	.word	0x00033430
        /*078c*/ 	.short	0x010a
        /*078e*/ 	.byte	0x3f
	.zero		1


	//   ....[24]....
        /*0790*/ 	.word	0x00001ef0
        /*0794*/ 	.word	0x00000003
        /*0798*/ 	.word	0x00033430
        /*079c*/ 	.short	0x010a
        /*079e*/ 	.byte	0x3f
	.zero		1


	//   ....[25]....
        /*07a0*/ 	.word	0x00002cc0
        /*07a4*/ 	.word	0x00000000
        /*07a8*/ 	.word	0x00000000
        /*07ac*/ 	.short	0x0101
        /*07ae*/ 	.byte	0x3f
	.zero		1


	//   ....[26]....
        /*07b0*/ 	.word	0x000063c0
        /*07b4*/ 	.word	0x000000ff
        /*07b8*/ 	.word	0x00033430
        /*07bc*/ 	.short	0x010a
        /*07be*/ 	.byte	0x06
	.zero		1


	//   ....[27]....
        /*07c0*/ 	.word	0x00006400
        /*07c4*/ 	.word	0x000000ff
        /*07c8*/ 	.word	0x00033430
        /*07cc*/ 	.short	0x010a
        /*07ce*/ 	.byte	0x06
	.zero		1


	//   ....[28]....
        /*07d0*/ 	.word	0x00006ff0
        /*07d4*/ 	.word	0x000000ff
        /*07d8*/ 	.word	0x00033450
        /*07dc*/ 	.short	0x010a
        /*07de*/ 	.byte	0x06
	.zero		1


	//   ....[29]....
        /*07e0*/ 	.word	0x00007030
        /*07e4*/ 	.word	0x000000ff
        /*07e8*/ 	.word	0x00033450
        /*07ec*/ 	.short	0x010a
        /*07ee*/ 	.byte	0x06
	.zero		1


	//   ....[30]....
        /*07f0*/ 	.word	0x000073d0
        /*07f4*/ 	.word	0x00000009
        /*07f8*/ 	.word	0x00000000
        /*07fc*/ 	.short	0x0101
        /*07fe*/ 	.byte	0x3f
	.zero		1


	//   ....[31]....
        /*0800*/ 	.word	0x0000a5d0
        /*0804*/ 	.word	0x000000ff
        /*0808*/ 	.word	0x00000000
        /*080c*/ 	.short	0x0101
        /*080e*/ 	.byte	0x06
	.zero		1


	//   ....[32]....
        /*0810*/ 	.word	0x0000b1b0
        /*0814*/ 	.word	0x000000ff
        /*0818*/ 	.word	0x00033430
        /*081c*/ 	.short	0x010a
        /*081e*/ 	.byte	0x06
	.zero		1


	//   ....[33]....
        /*0820*/ 	.word	0x0000b1f0
        /*0824*/ 	.word	0x000000ff
        /*0828*/ 	.word	0x00033430
        /*082c*/ 	.short	0x010a
        /*082e*/ 	.byte	0x06
	.zero		1


	//   ....[34]....
        /*0830*/ 	.word	0x0000be10
        /*0834*/ 	.word	0x000000ff
        /*0838*/ 	.word	0x00033450
        /*083c*/ 	.short	0x010a
        /*083e*/ 	.byte	0x06
	.zero		1


	//   ....[35]....
        /*0840*/ 	.word	0x0000be50
        /*0844*/ 	.word	0x000000ff
        /*0848*/ 	.word	0x00033450
        /*084c*/ 	.short	0x010a
        /*084e*/ 	.byte	0x06
	.zero		1


	//   ....[36]....
        /*0850*/ 	.word	0x0000d590
        /*0854*/ 	.word	0x00000005
        /*0858*/ 	.word	0x00000000
        /*085c*/ 	.short	0x0101
        /*085e*/ 	.byte	0x3f
	.zero		1


	//   ....[37]....
        /*0860*/ 	.word	0x0000d740
        /*0864*/ 	.word	0x000000ff
        /*0868*/ 	.word	0x00000000
        /*086c*/ 	.short	0x0101
        /*086e*/ 	.byte	0x06
	.zero		1


	//   ....[38]....
        /*0870*/ 	.word	0x0000e0c0
        /*0874*/ 	.word	0x000000ff
        /*0878*/ 	.word	0x00033430
        /*087c*/ 	.short	0x010a
        /*087e*/ 	.byte	0x06
	.zero		1


	//   ....[39]....
        /*0880*/ 	.word	0x0000e100
        /*0884*/ 	.word	0x000000ff
        /*0888*/ 	.word	0x00033430
        /*088c*/ 	.short	0x010a
        /*088e*/ 	.byte	0x06
	.zero		1


	//   ....[40]....
        /*0890*/ 	.word	0x0000ed20
        /*0894*/ 	.word	0x000000ff
        /*0898*/ 	.word	0x00033450
        /*089c*/ 	.short	0x010a
        /*089e*/ 	.byte	0x06
	.zero		1


	//   ....[41]....
        /*08a0*/ 	.word	0x0000ed60
        /*08a4*/ 	.word	0x000000ff
        /*08a8*/ 	.word	0x00033450
        /*08ac*/ 	.short	0x010a
        /*08ae*/ 	.byte	0x06
	.zero		1


	//   ....[42]....
        /*08b0*/ 	.word	0x0000f0a0
        /*08b4*/ 	.word	0x00000000
        /*08b8*/ 	.word	0x00000000
        /*08bc*/ 	.short	0x0101
        /*08be*/ 	.byte	0x3f
	.zero		1


	//   ....[43]....
        /*08c0*/ 	.word	0x000122f0
        /*08c4*/ 	.word	0x000000ff
        /*08c8*/ 	.word	0x00000000
        /*08cc*/ 	.short	0x0101
        /*08ce*/ 	.byte	0x06
	.zero		1


	//   ....[44]....
        /*08d0*/ 	.word	0x00012b70
        /*08d4*/ 	.word	0x000000ff
        /*08d8*/ 	.word	0x00033450
        /*08dc*/ 	.short	0x010a
        /*08de*/ 	.byte	0x09
	.zero		1


	//   ....[45]....
        /*08e0*/ 	.word	0x00012bb0
        /*08e4*/ 	.word	0x000000ff
        /*08e8*/ 	.word	0x00033450
        /*08ec*/ 	.short	0x010a
        /*08ee*/ 	.byte	0x09
	.zero		1


	//   ....[46]....
        /*08f0*/ 	.word	0x00013320
        /*08f4*/ 	.word	0x000000ff
        /*08f8*/ 	.word	0x00000000
        /*08fc*/ 	.short	0x0101
        /*08fe*/ 	.byte	0x04
	.zero		1


	//   ....[47]....
        /*0900*/ 	.word	0x000155b0
        /*0904*/ 	.word	0x00000027
        /*0908*/ 	.word	0x00000000
        /*090c*/ 	.short	0x0101
        /*090e*/ 	.byte	0x3f
	.zero		1


	//   ....[48]....
        /*0910*/ 	.word	0x00017bb0
        /*0914*/ 	.word	0x00000004
        /*0918*/ 	.word	0x00033480
        /*091c*/ 	.short	0x010a
        /*091e*/ 	.byte	0x3f
	.zero		1


	//   ....[49]....
        /*0920*/ 	.word	0x00017e20
        /*0924*/ 	.word	0x00000004
        /*0928*/ 	.word	0x00033440
        /*092c*/ 	.short	0x010a
        /*092e*/ 	.byte	0x3f
	.zero		1


	//   ....[50]....
        /*0930*/ 	.word	0x00018900
        /*0934*/ 	.word	0x00000012
        /*0938*/ 	.word	0x00033400
        /*093c*/ 	.short	0x0107
        /*093e*/ 	.byte	0x3f
	.zero		1


	//   ....[51]....
        /*0940*/ 	.word	0x00018a00
        /*0944*/ 	.word	0x00000012
        /*0948*/ 	.word	0x00033400
        /*094c*/ 	.short	0x0101
        /*094e*/ 	.byte	0x3f
	.zero		1


	//   ....[52]....
        /*0950*/ 	.word	0x00018a20
        /*0954*/ 	.word	0x00000012
        /*0958*/ 	.word	0x00033420
        /*095c*/ 	.short	0x010a
        /*095e*/ 	.byte	0x3f
	.zero		1


	//   ....[53]....
        /*0960*/ 	.word	0x00018d20
        /*0964*/ 	.word	0x00000006
        /*0968*/ 	.word	0x00033480
        /*096c*/ 	.short	0x010a
        /*096e*/ 	.byte	0x3f
	.zero		1


	//   ....[54]....
        /*0970*/ 	.word	0x00019170
        /*0974*/ 	.word	0x00000006
        /*0978*/ 	.word	0x00033440
        /*097c*/ 	.short	0x010a
        /*097e*/ 	.byte	0x3f
	.zero		1


	//   ....[55]....
        /*0980*/ 	.word	0x00019620
        /*0984*/ 	.word	0x00000003
        /*0988*/ 	.word	0x00033470
        /*098c*/ 	.short	0x010a
        /*098e*/ 	.byte	0x3f
	.zero		1


	//   ....[56]....
        /*0990*/ 	.word	0x00019690
        /*0994*/ 	.word	0x00000003
        /*0998*/ 	.word	0x00033460
        /*099c*/ 	.short	0x010a
        /*099e*/ 	.byte	0x3f
	.zero		1


	//   ....[57]....
        /*09a0*/ 	.word	0x0001a200
        /*09a4*/ 	.word	0x00000003
        /*09a8*/ 	.word	0x00033450
        /*09ac*/ 	.short	0x0101
        /*09ae*/ 	.byte	0x3f
	.zero		1


	//   ....[58]....
        /*09b0*/ 	.word	0x0001a280
        /*09b4*/ 	.word	0x00000003
        /*09b8*/ 	.word	0x00000000
        /*09bc*/ 	.short	0x0101
        /*09be*/ 	.byte	0x3f
	.zero		1


	//   ....[59]....
        /*09c0*/ 	.word	0x0001a4b0
        /*09c4*/ 	.word	0x00000000
        /*09c8*/ 	.word	0x00033470
        /*09cc*/ 	.short	0x010a
        /*09ce*/ 	.byte	0x3f
	.zero		1


	//   ....[60]....
        /*09d0*/ 	.word	0x0001a520
        /*09d4*/ 	.word	0x00000000
        /*09d8*/ 	.word	0x00033460
        /*09dc*/ 	.short	0x010a
        /*09de*/ 	.byte	0x3f
	.zero		1


	//   ....[61]....
        /*09e0*/ 	.word	0x0001b150
        /*09e4*/ 	.word	0x00000000
        /*09e8*/ 	.word	0x00033450
        /*09ec*/ 	.short	0x0101
        /*09ee*/ 	.byte	0x3f
	.zero		1


	//   ....[62]....
        /*09f0*/ 	.word	0x0001b1a0
        /*09f4*/ 	.word	0x00000002
        /*09f8*/ 	.word	0x00000000
        /*09fc*/ 	.short	0x0101
        /*09fe*/ 	.byte	0x3f
	.zero		1


	//   ....[63]....
        /*0a00*/ 	.word	0x0001b450
        /*0a04*/ 	.word	0x00000000
        /*0a08*/ 	.word	0x00033420
        /*0a0c*/ 	.short	0x010a
        /*0a0e*/ 	.byte	0x3f
	.zero		1


	//   ....[64]....
        /*0a10*/ 	.word	0x0001b610
        /*0a14*/ 	.word	0x00000006
        /*0a18*/ 	.word	0x00000000
        /*0a1c*/ 	.short	0x010a
        /*0a1e*/ 	.byte	0x3f
	.zero		1


	//   ....[65]....
        /*0a20*/ 	.word	0x0001b680
        /*0a24*/ 	.word	0x00000007
        /*0a28*/ 	.word	0x00000000
        /*0a2c*/ 	.short	0x010a
        /*0a2e*/ 	.byte	0x3f
	.zero		1


	//   ....[66]....
        /*0a30*/ 	.word	0x0001b6e0
        /*0a34*/ 	.word	0x00000004
        /*0a38*/ 	.word	0x00033460
        /*0a3c*/ 	.short	0x010a
        /*0a3e*/ 	.byte	0x3f
	.zero		1


	//   ....[67]....
        /*0a40*/ 	.word	0x0001b730
        /*0a44*/ 	.word	0x00000003
        /*0a48*/ 	.word	0x00033460
        /*0a4c*/ 	.short	0x010a
        /*0a4e*/ 	.byte	0x3f
	.zero		1


	//   ....[68]....
        /*0a50*/ 	.word	0x0001b770
        /*0a54*/ 	.word	0x00000004
        /*0a58*/ 	.word	0x00033480
        /*0a5c*/ 	.short	0x010a
        /*0a5e*/ 	.byte	0x3f
	.zero		1


	//   ....[69]....
        /*0a60*/ 	.word	0x0001b790
        /*0a64*/ 	.word	0x00000003
        /*0a68*/ 	.word	0x00033480
        /*0a6c*/ 	.short	0x010a
        /*0a6e*/ 	.byte	0x3f
	.zero		1


	//   ....[70]....
        /*0a70*/ 	.word	0x0001b800
        /*0a74*/ 	.word	0x00000003
        /*0a78*/ 	.word	0x00033400
        /*0a7c*/ 	.short	0x010a
        /*0a7e*/ 	.byte	0x3f
	.zero		1


	//   ....[71]....
        /*0a80*/ 	.word	0x0001b850
        /*0a84*/ 	.word	0x00000003
        /*0a88*/ 	.word	0x00033430
        /*0a8c*/ 	.short	0x010a
        /*0a8e*/ 	.byte	0x3f
	.zero		1


	//   ....[72]....
        /*0a90*/ 	.word	0x0001b8b0
        /*0a94*/ 	.word	0x00000008
        /*0a98*/ 	.word	0x00033430
        /*0a9c*/ 	.short	0x010a
        /*0a9e*/ 	.byte	0x3f
	.zero		1


	//   ....[73]....
        /*0aa0*/ 	.word	0x0001b910
        /*0aa4*/ 	.word	0x00000008
        /*0aa8*/ 	.word	0x00033450
        /*0aac*/ 	.short	0x010a
        /*0aae*/ 	.byte	0x3f
	.zero		1


	//   ....[74]....
        /*0ab0*/ 	.word	0x0001b970
        /*0ab4*/ 	.word	0x00000003
        /*0ab8*/ 	.word	0x00033430
        /*0abc*/ 	.short	0x010a
        /*0abe*/ 	.byte	0x3f
	.zero		1


	//   ....[75]....
        /*0ac0*/ 	.word	0x0001b9d0
        /*0ac4*/ 	.word	0x00000003
        /*0ac8*/ 	.word	0x00033450
        /*0acc*/ 	.short	0x010a
        /*0ace*/ 	.byte	0x3f
	.zero		1


	//   ....[76]....
        /*0ad0*/ 	.word	0x0001ba30
        /*0ad4*/ 	.word	0x00000003
        /*0ad8*/ 	.word	0x00033430
        /*0adc*/ 	.short	0x010a
        /*0ade*/ 	.byte	0x3f
	.zero		1


	//   ....[77]....
        /*0ae0*/ 	.word	0x0001ba90
        /*0ae4*/ 	.word	0x00000003
        /*0ae8*/ 	.word	0x00033450
        /*0aec*/ 	.short	0x010a
        /*0aee*/ 	.byte	0x3f
	.zero		1


	//   ....[78]....
        /*0af0*/ 	.word	0x0001baf0
        /*0af4*/ 	.word	0x00000007
        /*0af8*/ 	.word	0x00033450
        /*0afc*/ 	.short	0x010a
        /*0afe*/ 	.byte	0x3f
	.zero		1


	//   ....[79]....
        /*0b00*/ 	.word	0x0001bc40
        /*0b04*/ 	.word	0x00000004
        /*0b08*/ 	.word	0x00033480
        /*0b0c*/ 	.short	0x010a
        /*0b0e*/ 	.byte	0x3f
	.zero		1


	//   ....[80]....
        /*0b10*/ 	.word	0x0001bc90
        /*0b14*/ 	.word	0x00000004
        /*0b18*/ 	.word	0x00033440
        /*0b1c*/ 	.short	0x010a
        /*0b1e*/ 	.byte	0x3f
	.zero		1


	//   ....[81]....
        /*0b20*/ 	.word	0x0001c200
        /*0b24*/ 	.word	0x00000012
        /*0b28*/ 	.word	0x00033420
        /*0b2c*/ 	.short	0x010a
        /*0b2e*/ 	.byte	0x3f
	.zero		1


	//   ....[82]....
        /*0b30*/ 	.word	0x0001c250
        /*0b34*/ 	.word	0x00000006
        /*0b38*/ 	.word	0x00033480
        /*0b3c*/ 	.short	0x010a
        /*0b3e*/ 	.byte	0x3f
	.zero		1


	//   ....[83]....
        /*0b40*/ 	.word	0x0001c2a0
        /*0b44*/ 	.word	0x00000006
        /*0b48*/ 	.word	0x00033440
        /*0b4c*/ 	.short	0x010a
        /*0b4e*/ 	.byte	0x3f
	.zero		1


	//   ....[84]....
        /*0b50*/ 	.word	0x0001c2f0
        /*0b54*/ 	.word	0x00000003
        /*0b58*/ 	.word	0x00033470
        /*0b5c*/ 	.short	0x010a
        /*0b5e*/ 	.byte	0x3f
	.zero		1


	//   ....[85]....
        /*0b60*/ 	.word	0x0001c340
        /*0b64*/ 	.word	0x00000003
        /*0b68*/ 	.word	0x00033460
        /*0b6c*/ 	.short	0x010a
        /*0b6e*/ 	.byte	0x3f
	.zero		1


	//   ....[86]....
        /*0b70*/ 	.word	0x0001c390
        /*0b74*/ 	.word	0x00000000
        /*0b78*/ 	.word	0x00033470
        /*0b7c*/ 	.short	0x010a
        /*0b7e*/ 	.byte	0x3f
	.zero		1


	//   ....[87]....
        /*0b80*/ 	.word	0x0001c3e0
        /*0b84*/ 	.word	0x00000000
        /*0b88*/ 	.word	0x00033460
        /*0b8c*/ 	.short	0x010a
        /*0b8e*/ 	.byte	0x3f
	.zero		1


	//   ....[88]....
        /*0b90*/ 	.word	0x0001c430
        /*0b94*/ 	.word	0x00000000
        /*0b98*/ 	.word	0x00033420
        /*0b9c*/ 	.short	0x010a
        /*0b9e*/ 	.byte	0x3f
	.zero		1


	//   ....[89]....
        /*0ba0*/ 	.word	0x0001c5d0
        /*0ba4*/ 	.word	0x00000006
        /*0ba8*/ 	.word	0x00000000
        /*0bac*/ 	.short	0x010a
        /*0bae*/ 	.byte	0x3f
	.zero		1


	//   ....[90]....
        /*0bb0*/ 	.word	0x0001c620
        /*0bb4*/ 	.word	0x00000007
        /*0bb8*/ 	.word	0x00000000
        /*0bbc*/ 	.short	0x010a
        /*0bbe*/ 	.byte	0x3f
	.zero		1


	//   ....[91]....
        /*0bc0*/ 	.word	0x0001c670
        /*0bc4*/ 	.word	0x00000004
        /*0bc8*/ 	.word	0x00033460
        /*0bcc*/ 	.short	0x010a
        /*0bce*/ 	.byte	0x3f
	.zero		1


	//   ....[92]....
        /*0bd0*/ 	.word	0x0001c6c0
        /*0bd4*/ 	.word	0x00000003
        /*0bd8*/ 	.word	0x00033460
        /*0bdc*/ 	.short	0x010a
        /*0bde*/ 	.byte	0x3f
	.zero		1


	//   ....[93]....
        /*0be0*/ 	.word	0x0001c710
        /*0be4*/ 	.word	0x00000004
        /*0be8*/ 	.word	0x00033480
        /*0bec*/ 	.short	0x010a
        /*0bee*/ 	.byte	0x3f
	.zero		1


	//----- nvinfo : EIATTR_NUM_MBARRIERS
	.align		4
.L_727:
        /*0bf0*/ 	.byte	0x03, 0x38
        /*0bf2*/ 	.short	0x0016


	//----- nvinfo : EIATTR_EXIT_INSTR_OFFSETS
	.align		4
        /*0bf4*/ 	.byte	0x04, 0x1c
        /*0bf6*/ 	.short	(.L_729 - .L_728)


	//   ....[0]....
.L_728:
        /*0bf8*/ 	.word	0x00000a40


	//   ....[1]....
        /*0bfc*/ 	.word	0x00016510


	//   ....[2]....
        /*0c00*/ 	.word	0x0001b7e0


	//----- nvinfo : EIATTR_MAX_THREADS
	.align		4
.L_729:
        /*0c04*/ 	.byte	0x04, 0x05
        /*0c06*/ 	.short	(.L_731 - .L_730)
.L_730:
        /*0c08*/ 	.word	0x00000180
        /*0c0c*/ 	.word	0x00000001
        /*0c10*/ 	.word	0x00000001


	//----- nvinfo : EIATTR_CRS_STACK_SIZE
	.align		4
.L_731:
        /*0c14*/ 	.byte	0x04, 0x1e
        /*0c16*/ 	.short	(.L_733 - .L_732)
.L_732:
        /*0c18*/ 	.word	0x00000000


	//----- nvinfo : EIATTR_CBANK_PARAM_SIZE
	.align		4
.L_733:
        /*0c1c*/ 	.byte	0x03, 0x19
        /*0c1e*/ 	.short	0x0af0


	//----- nvinfo : EIATTR_PARAM_CBANK
	.align		4
        /*0c20*/ 	.byte	0x04, 0x0a
        /*0c22*/ 	.short	(.L_735 - .L_734)
	.align		4
.L_734:
        /*0c24*/ 	.word	index@(.nv.constant0._ZN7cutlass13device_kernelIN5flash11enable_sm90INS1_16FlashAttnFwdSm90INS1_25CollectiveMainloopFwdSm90ILi2EN4cute5tupleIJNS5_1CILi1EEES8_S8_EEENS6_IJNS7_ILi128EEENS7_ILi160EEENS7_ILi192EEEEEELi192ENS_12float_e4m3_tEfNS_4arch4Sm90ELb0ELb1ELb0ELb0ELb0ELb0ELb0ELb1ELb1ELb1ELb0ELb0EEENS1_21CollectiveEpilogueFwdINS6_IJSA_SC_SB_EEES9_NS_10bfloat16_tESG_Li256ELb0ELb1ELb0ELb1EEENS1_30DynamicPersistentTileSchedulerILi256ELi128ELb0ELb1ELb1EEEEEEEEEvNT_6ParamsE)
        /*0c28*/ 	.short	0x0210
        /*0c2a*/ 	.short	0x0af0


	//----- nvinfo : EIATTR_SW_WAR
	.align		4
.L_735:
        /*0c2c*/ 	.byte	0x04, 0x36
        /*0c2e*/ 	.short	(.L_737 - .L_736)
.L_736:
        /*0c30*/ 	.word	0x00000008
.L_737:


//--------------------- .nv.info._ZN7cutlass13device_kernelIN5flash11enable_sm90INS1_16FlashAttnFwdSm90INS1_25CollectiveMainloopFwdSm90ILi2EN4cute5tupleIJNS5_1CILi1EEES8_S8_EEENS6_IJNS7_ILi128EEENS7_ILi160EEENS7_ILi192EEEEEELi192ENS_12float_e4m3_tEfNS_4arch4Sm90ELb0ELb1ELb0ELb1ELb0ELb0ELb0ELb1ELb1ELb1ELb0ELb0EEENS1_21CollectiveEpilogueFwdINS6_IJSA_SC_SB_EEES9_NS_10bfloat16_tESG_Li256ELb1ELb1ELb0ELb1EEENS1_36VarlenDynamicPersistentTileSchedulerILi128ELi160ELi256ELi128ELb0ELb1ELb1ELb1ELb0ELb1EEEEEEEEEvNT_6ParamsE --------------------------
	.section	.nv.info._ZN7cutlass13device_kernelIN5flash11enable_sm90INS1_16FlashAttnFwdSm90INS1_25CollectiveMainloopFwdSm90ILi2EN4cute5tupleIJNS5_1CILi1EEES8_S8_EEENS6_IJNS7_ILi128EEENS7_ILi160EEENS7_ILi192EEEEEELi192ENS_12float_e4m3_tEfNS_4arch4Sm90ELb0ELb1ELb0ELb1ELb0ELb0ELb0ELb1ELb1ELb1ELb0ELb0EEENS1_21CollectiveEpilogueFwdINS6_IJSA_SC_SB_EEES9_NS_10bfloat16_tESG_Li256ELb1ELb1ELb0ELb1EEENS1_36VarlenDynamicPersistentTileSchedulerILi128ELi160ELi256ELi128ELb0ELb1ELb1ELb1ELb0ELb1EEEEEEEEEvNT_6ParamsE,"",@"SHT_CUDA_INFO"
	.sectionflags	@""
	.align	4


	//----- nvinfo : EIATTR_CUDA_API_VERSION
	.align		4
        /*0000*/ 	.byte	0x04, 0x37
        /*0002*/ 	.short	(.L_739 - .L_738)
.L_738:
        /*0004*/ 	.word	0x00000082


	//----- nvinfo : EIATTR_KPARAM_INFO
	.align		4
.L_739:
        /*0008*/ 	.byte	0x04, 0x17
        /*000a*/ 	.short	(.L_741 - .L_740)
.L_740:
        /*000c*/ 	.word	0x00000000
        /*0010*/ 	.short	0x0000
        /*0012*/ 	.short	0x0070
        /*0014*/ 	.byte	0x00, 0xf0, 0x01, 0x2a


	//----- nvinfo : EIATTR_SPARSE_MMA_MASK
	.align		4
.L_741:
        /*0018*/ 	.byte	0x03, 0x50
        /*001a*/ 	.short	0x0000


	//----- nvinfo : EIATTR_MAXREG_COUNT
	.align		4
        /*001c*/ 	.byte	0x03, 0x1b
        /*001e*/ 	.short	0x00a8


	//----- nvinfo : EIATTR_NUM_BARRIERS
	.align		4
        /*0020*/ 	.byte	0x02, 0x4c
        /*0022*/ 	.byte	0x10
	.zero		1


	//----- nvinfo : EIATTR_EXTERNS
	.align		4
        /*0024*/ 	.byte	0x04, 0x0f
        /*0026*/ 	.short	(.L_743 - .L_742)


	//   ....[0]....
	.align		4
.L_742:
        /*0028*/ 	.word	index@(__assertfail)


	//----- nvinfo : EIATTR_ANNOTATIONS
	.align		4
.L_743:
        /*002c*/ 	.byte	0x04, 0x55
        /*002e*/ 	.short	(.L_745 - .L_744)


	//   ....[0]....
.L_744:
        /* <DEDUP_REMOVED lines=38> */


	//----- nvinfo : EIATTR_MERCURY_ISA_VERSION
	.align		4
.L_745:
        /*0280*/ 	.byte	0x03, 0x5f
        /*0282*/ 	.short	0x0101


	//----- nvinfo : EIATTR_UNUSED_LOAD_BYTE_OFFSET
	.align		4
        /*0284*/ 	.byte	0x04, 0x44
        /*0286*/ 	.short	(.L_747 - .L_746)


	//   ....[0]....
.L_746:
        /*0288*/ 	.word	0x00000a40
        /*028c*/ 	.word	0x0000fff0


	//   ....[1]....
        /*0290*/ 	.word	0x00013a40
        /*0294*/ 	.word	0x0000fff0


	//----- nvinfo : EIATTR_INT_WARP_WIDE_INSTR_OFFSETS
	.align		4
.L_747:
        /*0298*/ 	.byte	0x04, 0x31
        /*029a*/ 	.short	(.L_749 - .L_748)


	//   ....[0]....
.L_748:
        /*029c*/ 	.word	0x00000130


	//   ....[1]....
        /*02a0*/ 	.word	0x00000170


	//   ....[2]....
        /*02a4*/ 	.word	0x000001e0


	//   ....[3]....
        /*02a8*/ 	.word	0x00018530


	//   ....[4]....
        /*02ac*/ 	.word	0x000185c0


	//   ....[5]....
        /*02b0*/ 	.word	0x0001b7d0


	//   ....[6]....
        /*02b4*/ 	.word	0x0001b860


	//----- nvinfo : EIATTR_COOP_GROUP_MASK_REGIDS
	.align		4
.L_749:
        /*02b8*/ 	.byte	0x04, 0x29
        /*02ba*/ 	.short	(.L_751 - .L_750)


	//   ....[0]....
.L_750:
        /*02bc*/ 	.word	0xffffffff


	//   ....[1]....
        /*02c0*/ 	.word	0xffffffff


	//   ....[2]....
        /*02c4*/ 	.word	0xffffffff


	//   ....[3]....
        /*02c8*/ 	.word	0xffffffff


	//   ....[4]....
        /*02cc*/ 	.word	0xffffffff


	//   ....[5]....
        /*02d0*/ 	.word	0xffffffff


	//   ....[6]....
        /*02d4*/ 	.word	0xffffffff


	//   ....[7]....
        /*02d8*/ 	.word	0xffffffff


	//   ....[8]....
        /*02dc*/ 	.word	0xffffffff


	//   ....[9]....
        /*02e0*/ 	.word	0xffffffff


	//   ....[10]....
        /*02e4*/ 	.word	0xffffffff


	//   ....[11]....
        /*02e8*/ 	.word	0xffffffff


	//   ....[12]....
        /*02ec*/ 	.word	0xffffffff


	//   ....[13]....
        /*02f0*/ 	.word	0xffffffff


	//   ....[14]....
        /*02f4*/ 	.word	0xffffffff


	//   ....[15]....
        /*02f8*/ 	.word	0xffffffff


	//   ....[16]....
        /*02fc*/ 	.word	0xffffffff


	//   ....[17]....
        /*0300*/ 	.word	0xffffffff


	//   ....[18]....
        /*0304*/ 	.word	0xffffffff


	//   ....[19]....
        /*0308*/ 	.word	0xffffffff


	//   ....[20]....
        /*030c*/ 	.word	0xffffffff


	//   ....[21]....
        /*0310*/ 	.word	0xffffffff


	//   ....[22]....
        /*0314*/ 	.word	0xffffffff


	//   ....[23]....
        /*0318*/ 	.word	0xffffffff


	//   ....[24]....
        /*031c*/ 	.word	0xffffffff


	//   ....[25]....
        /*0320*/ 	.word	0xffffffff


	//   ....[26]....
        /*0324*/ 	.word	0xffffffff


	//   ....[27]....
        /*0328*/ 	.word	0xffffffff


	//   ....[28]....
        /*032c*/ 	.word	0xffffffff


	//   ....[29]....
        /*0330*/ 	.word	0xffffffff


	//   ....[30]....
        /*0334*/ 	.word	0xffffffff


	//   ....[31]....
        /*0338*/ 	.word	0xffffffff


	//   ....[32]....
        /*033c*/ 	.word	0xffffffff


	//   ....[33]....
        /*0340*/ 	.word	0xffffffff


	//   ....[34]....
        /*0344*/ 	.word	0xffffffff


	//   ....[35]....
        /*0348*/ 	.word	0xffffffff


	//   ....[36]....
        /*034c*/ 	.word	0xffffffff


	//   ....[37]....
        /*0350*/ 	.word	0xffffffff


	//   ....[38]....
        /*0354*/ 	.word	0xffffffff


	//   ....[39]....
        /*0358*/ 	.word	0xffffffff


	//   ....[40]....
        /*035c*/ 	.word	0xffffffff


	//   ....[41]....
        /*0360*/ 	.word	0xffffffff


	//   ....[42]....
        /*0364*/ 	.word	0xffffffff


	//   ....[43]....
        /*0368*/ 	.word	0xffffffff


	//   ....[44]....
        /*036c*/ 	.word	0xffffffff


	//   ....[45]....
        /*0370*/ 	.word	0xffffffff


	//   ....[46]....
        /*0374*/ 	.word	0xffffffff


	//   ....[47]....
        /*0378*/ 	.word	0xffffffff


	//   ....[48]....
        /*037c*/ 	.word	0xffffffff


	//   ....[49]....
        /*0380*/ 	.word	0xffffffff


	//   ....[50]....
        /*0384*/ 	.word	0xffffffff


	//   ....[51]....
        /*0388*/ 	.word	0xffffffff


	//   ....[52]....
        /*038c*/ 	.word	0xffffffff


	//   ....[53]....
        /*0390*/ 	.word	0xffffffff


	//   ....[54]....
        /*0394*/ 	.word	0xffffffff


	//   ....[55]....
        /*0398*/ 	.word	0xffffffff


	//   ....[56]....
        /*039c*/ 	.word	0xffffffff


	//   ....[57]....
        /*03a0*/ 	.word	0xffffffff


	//   ....[58]....
        /*03a4*/ 	.word	0xffffffff


	//   ....[59]....
        /*03a8*/ 	.word	0xffffffff


	//   ....[60]....
        /*03ac*/ 	.word	0xffffffff


	//   ....[61]....
        /*03b0*/ 	.word	0xffffffff


	//   ....[62]....
        /*03b4*/ 	.word	0xffffffff


	//   ....[63]....
        /*03b8*/ 	.word	0xffffffff


	//   ....[64]....
        /*03bc*/ 	.word	0xffffffff


	//   ....[65]....
        /*03c0*/ 	.word	0xffffffff


	//   ....[66]....
        /*03c4*/ 	.word	0xffffffff


	//   ....[67]....
        /*03c8*/ 	.word	0xffffffff


	//   ....[68]....
        /*03cc*/ 	.word	0xffffffff


	//   ....[69]....
        /*03d0*/ 	.word	0xffffffff


	//   ....[70]....
        /*03d4*/ 	.word	0xffffffff


	//   ....[71]....
        /*03d8*/ 	.word	0xffffffff


	//   ....[72]....
        /*03dc*/ 	.word	0xffffffff


	//   ....[73]....
        /*03e0*/ 	.word	0xffffffff


	//   ....[74]....
        /*03e4*/ 	.word	0xffffffff


	//   ....[75]....
        /*03e8*/ 	.word	0xffffffff


	//   ....[76]....
        /*03ec*/ 	.word	0xffffffff


	//   ....[77]....
        /*03f0*/ 	.word	0xffffffff


	//   ....[78]....
        /*03f4*/ 	.word	0xffffffff


	//   ....[79]....
        /*03f8*/ 	.word	0xffffffff


	//   ....[80]....
        /*03fc*/ 	.word	0xffffffff


	//   ....[81]....
        /*0400*/ 	.word	0xffffffff


	//   ....[82]....
        /*0404*/ 	.word	0xffffffff


	//   ....[83]....
        /*0408*/ 	.word	0xffffffff


	//   ....[84]....
        /*040c*/ 	.word	0xffffffff


	//   ....[85]....
        /*0410*/ 	.word	0xffffffff


	//   ....[86]....
        /*0414*/ 	.word	0xffffffff


	//   ....[87]....
        /*0418*/ 	.word	0xffffffff


	//   ....[88]....
        /*041c*/ 	.word	0xffffffff


	//   ....[89]....
        /*0420*/ 	.word	0xffffffff


	//   ....[90]....
        /*0424*/ 	.word	0xffffffff


	//   ....[91]....
        /*0428*/ 	.word	0xffffffff


	//   ....[92]....
        /*042c*/ 	.word	0xffffffff


	//   ....[93]....
        /*0430*/ 	.word	0xffffffff


	//   ....[94]....
        /*0434*/ 	.word	0xffffffff


	//   ....[95]....
        /*0438*/ 	.word	0xffffffff


	//   ....[96]....
        /*043c*/ 	.word	0xffffffff


	//   ....[97]....
        /*0440*/ 	.word	0xffffffff


	//   ....[98]....
        /*0444*/ 	.word	0xffffffff


	//   ....[99]....
        /*0448*/ 	.word	0xffffffff


	//   ....[100]....
        /*044c*/ 	.word	0xffffffff


	//   ....[101]....
        /*0450*/ 	.word	0xffffffff


	//   ....[102]....
        /*0454*/ 	.word	0xffffffff


	//   ....[103]....
        /*0458*/ 	.word	0xffffffff


	//   ....[104]....
        /*045c*/ 	.word	0xffffffff


	//   ....[105]....
        /*0460*/ 	.word	0xffffffff


	//   ....[106]....
        /*0464*/ 	.word	0xffffffff


	//   ....[107]....
        /*0468*/ 	.word	0xffffffff


	//   ....[108]....
        /*046c*/ 	.word	0xffffffff


	//   ....[109]....
        /*0470*/ 	.word	0xffffffff


	//   ....[110]....
        /*0474*/ 	.word	0xffffffff


	//   ....[111]....
        /*0478*/ 	.word	0xffffffff


	//   ....[112]....
        /*047c*/ 	.word	0xffffffff


	//   ....[113]....
        /*0480*/ 	.word	0xffffffff


	//   ....[114]....
        /*0484*/ 	.word	0xffffffff


	//   ....[115]....
        /*0488*/ 	.word	0xffffffff


	//   ....[116]....
        /*048c*/ 	.word	0xffffffff


	//   ....[117]....
        /*0490*/ 	.word	0xffffffff


	//   ....[118]....
        /*0494*/ 	.word	0xffffffff


	//   ....[119]....
        /*0498*/ 	.word	0xffffffff


	//   ....[120]....
        /*049c*/ 	.word	0xffffffff


	//   ....[121]....
        /*04a0*/ 	.word	0xffffffff


	//   ....[122]....
        /*04a4*/ 	.word	0xffffffff


	//   ....[123]....
        /*04a8*/ 	.word	0xffffffff


	//   ....[124]....
        /*04ac*/ 	.word	0xffffffff


	//   ....[125]....
        /*04b0*/ 	.word	0xffffffff


	//   ....[126]....
        /*04b4*/ 	.word	0xffffffff


	//   ....[127]....
        /*04b8*/ 	.word	0xffffffff


	//   ....[128]....
        /*04bc*/ 	.word	0xffffffff


	//   ....[129]....
        /*04c0*/ 	.word	0xffffffff


	//   ....[130]....
        /*04c4*/ 	.word	0xffffffff


	//   ....[131]....
        /*04c8*/ 	.word	0xffffffff


	//   ....[132]....
        /*04cc*/ 	.word	0xffffffff


	//   ....[133]....
        /*04d0*/ 	.word	0xffffffff


	//   ....[134]....
        /*04d4*/ 	.word	0xffffffff


	//   ....[135]....
        /*04d8*/ 	.word	0xffffffff


	//   ....[136]....
        /*04dc*/ 	.word	0xffffffff


	//   ....[137]....
        /*04e0*/ 	.word	0xffffffff


	//   ....[138]....
        /*04e4*/ 	.word	0xffffffff


	//   ....[139]....
        /*04e8*/ 	.word	0xffffffff


	//   ....[140]....
        /*04ec*/ 	.word	0xffffffff


	//   ....[141]....
        /*04f0*/ 	.word	0xffffffff


	//   ....[142]....
        /*04f4*/ 	.word	0xffffffff


	//   ....[143]....
        /*04f8*/ 	.word	0xffffffff


	//   ....[144]....
        /*04fc*/ 	.word	0xffffffff


	//   ....[145]....
        /*0500*/ 	.word	0x0500000f


	//   ....[146]....
        /*0504*/ 	.word	0x0500000f


	//   ....[147]....
        /*0508*/ 	.word	0x0500000f


	//   ....[148]....
        /*050c*/ 	.word	0x0500000f


	//   ....[149]....
        /*0510*/ 	.word	0x0500000f


	//   ....[150]....
        /*0514*/ 	.word	0x0500000f


	//   ....[151]....
        /*0518*/ 	.word	0x0500000f


	//   ....[152]....
        /*051c*/ 	.word	0x0500000f


	//   ....[153]....
        /*0520*/ 	.word	0x0500000f


	//   ....[154]....
        /*0524*/ 	.word	0x0500000f


	//----- nvinfo : EIATTR_COOP_GROUP_INSTR_OFFSETS
	.align		4
.L_751:
        /*0528*/ 	.byte	0x04, 0x28
        /*052a*/ 	.short	(.L_753 - .L_752)


	//   ....[0]....
.L_752:
        /*052c*/ 	.word	0x00000070


	//   ....[1]....
        /*0530*/ 	.word	0x00000140


	//   ....[2]....
        /*0534*/ 	.word	0x00000190


	//   ....[3]....
        /*0538*/ 	.word	0x000003c0


	//   ....[4]....
        /*053c*/ 	.word	0x00000520


	//   ....[5]....
        /*0540*/ 	.word	0x00000640


	//   ....[6]....
        /*0544*/ 	.word	0x000007a0


	//   ....[7]....
        /*0548*/ 	.word	0x00001d20


	//   ....[8]....
        /*054c*/ 	.word	0x00002d40


	//   ....[9]....
        /*0550*/ 	.word	0x00003040


	//   ....[10]....
        /*0554*/ 	.word	0x00004560


	//   ....[11]....
        /*0558*/ 	.word	0x00004670


	//   ....[12]....
        /*055c*/ 	.word	0x00005140


	//   ....[13]....
        /*0560*/ 	.word	0x000051a0


	//   ....[14]....
        /*0564*/ 	.word	0x00007520


	//   ....[15]....
        /*0568*/ 	.word	0x00008540


	//   ....[16]....
        /*056c*/ 	.word	0x00008d50


	//   ....[17]....
        /*0570*/ 	.word	0x00008e60


	//   ....[18]....
        /*0574*/ 	.word	0x000099a0


	//   ....[19]....
        /*0578*/ 	.word	0x00009a00


	//   ....[20]....
        /*057c*/ 	.word	0x0000c600


	//   ....[21]....
        /*0580*/ 	.word	0x0000c610


	//   ....[22]....
        /*0584*/ 	.word	0x0000c650


	//   ....[23]....
        /*0588*/ 	.word	0x0000c660


	//   ....[24]....
        /*058c*/ 	.word	0x0000f2a0


	//   ....[25]....
        /*0590*/ 	.word	0x000102c0


	//   ....[26]....
        /*0594*/ 	.word	0x00010ad0


	//   ....[27]....
        /*0598*/ 	.word	0x00010be0


	//   ....[28]....
        /*059c*/ 	.word	0x00011720


	//   ....[29]....
        /*05a0*/ 	.word	0x00011780


	//   ....[30]....
        /*05a4*/ 	.word	0x000130f0


	//   ....[31]....
        /*05a8*/ 	.word	0x00013100


	//   ....[32]....
        /*05ac*/ 	.word	0x00013130


	//   ....[33]....
        /*05b0*/ 	.word	0x00013140


	//   ....[34]....
        /*05b4*/ 	.word	0x000145b0


	//   ....[35]....
        /*05b8*/ 	.word	0x000145e0


	//   ....[36]....
        /*05bc*/ 	.word	0x00014610


	//   ....[37]....
        /*05c0*/ 	.word	0x00014640


	//   ....[38]....
        /*05c4*/ 	.word	0x00014670


	//   ....[39]....
        /*05c8*/ 	.word	0x00014690


	//   ....[40]....
        /*05cc*/ 	.word	0x000146a0


	//   ....[41]....
        /*05d0*/ 	.word	0x000146b0


	//   ....[42]....
        /*05d4*/ 	.word	0x000146e0


	//   ....[43]....
        /*05d8*/ 	.word	0x000146f0


	//   ....[44]....
        /*05dc*/ 	.word	0x00014700


	//   ....[45]....
        /*05e0*/ 	.word	0x00014730


	//   ....[46]....
        /*05e4*/ 	.word	0x00014760


	//   ....[47]....
        /*05e8*/ 	.word	0x00014770


	//   ....[48]....
        /*05ec*/ 	.word	0x000147a0


	//   ....[49]....
        /*05f0*/ 	.word	0x000147b0


	//   ....[50]....
        /*05f4*/ 	.word	0x000147c0


	//   ....[51]....
        /*05f8*/ 	.word	0x000147f0


	//   ....[52]....
        /*05fc*/ 	.word	0x00014820


	//   ....[53]....
        /*0600*/ 	.word	0x00014830


	//   ....[54]....
        /*0604*/ 	.word	0x00014840


	//   ....[55]....
        /*0608*/ 	.word	0x00014850


	//   ....[56]....
        /*060c*/ 	.word	0x00014880


	//   ....[57]....
        /*0610*/ 	.word	0x000148b0


	//   ....[58]....
        /*0614*/ 	.word	0x000148f0


	//   ....[59]....
        /*0618*/ 	.word	0x00014910


	//   ....[60]....
        /*061c*/ 	.word	0x00014940


	//   ....[61]....
        /*0620*/ 	.word	0x00014950


	//   ....[62]....
        /*0624*/ 	.word	0x00014960


	//   ....[63]....
        /*0628*/ 	.word	0x00014970


	//   ....[64]....
        /*062c*/ 	.word	0x00014990


	//   ....[65]....
        /*0630*/ 	.word	0x000149d0


	//   ....[66]....
        /*0634*/ 	.word	0x00014a00


	//   ....[67]....
        /*0638*/ 	.word	0x00014a10


	//   ....[68]....
        /*063c*/ 	.word	0x00014a20


	//   ....[69]....
        /*0640*/ 	.word	0x00014a30


	//   ....[70]....
        /*0644*/ 	.word	0x00014a40


	//   ....[71]....
        /*0648*/ 	.word	0x00014a50


	//   ....[72]....
        /*064c*/ 	.word	0x00014a60


	//   ....[73]....
        /*0650*/ 	.word	0x00014a70


	//   ....[74]....
        /*0654*/ 	.word	0x00014a80


	//   ....[75]....
        /*0658*/ 	.word	0x00014a90


	//   ....[76]....
        /*065c*/ 	.word	0x00014aa0


	//   ....[77]....
        /*0660*/ 	.word	0x00014ab0


	//   ....[78]....
        /*0664*/ 	.word	0x00014ac0


	//   ....[79]....
        /*0668*/ 	.word	0x00014ad0


	//   ....[80]....
        /*066c*/ 	.word	0x00014ae0


	//   ....[81]....
        /*0670*/ 	.word	0x00014af0


	//   ....[82]....
        /*0674*/ 	.word	0x000151d0


	//   ....[83]....
        /*0678*/ 	.word	0x00015200


	//   ....[84]....
        /*067c*/ 	.word	0x00015230


	//   ....[85]....
        /*0680*/ 	.word	0x00015260


	//   ....[86]....
        /*0684*/ 	.word	0x00015990


	//   ....[87]....
        /*0688*/ 	.word	0x000159c0


	//   ....[88]....
        /*068c*/ 	.word	0x00015ac0


	//   ....[89]....
        /*0690*/ 	.word	0x00015ae0


	//   ....[90]....
        /*0694*/ 	.word	0x00015be0


	//   ....[91]....
        /*0698*/ 	.word	0x00015c00


	//   ....[92]....
        /*069c*/ 	.word	0x00015d10


	//   ....[93]....
        /*06a0*/ 	.word	0x00015d30


	//   ....[94]....
        /*06a4*/ 	.word	0x00016640


	//   ....[95]....
        /*06a8*/ 	.word	0x00016660


	//   ....[96]....
        /*06ac*/ 	.word	0x00016760


	//   ....[97]....
        /*06b0*/ 	.word	0x00016780


	//   ....[98]....
        /*06b4*/ 	.word	0x00016880


	//   ....[99]....
        /*06b8*/ 	.word	0x000168a0


	//   ....[100]....
        /*06bc*/ 	.word	0x000169b0


	//   ....[101]....
        /*06c0*/ 	.word	0x000169d0


	//   ....[102]....
        /*06c4*/ 	.word	0x00016b70


	//   ....[103]....
        /*06c8*/ 	.word	0x00016d40


	//   ....[104]....
        /*06cc*/ 	.word	0x00016d70


	//   ....[105]....
        /*06d0*/ 	.word	0x00016da0


	//   ....[106]....
        /*06d4*/ 	.word	0x00016de0


	//   ....[107]....
        /*06d8*/ 	.word	0x00016e10


	//   ....[108]....
        /*06dc*/ 	.word	0x00016e50


	//   ....[109]....
        /*06e0*/ 	.word	0x00016fe0


	//   ....[110]....
        /*06e4*/ 	.word	0x00017010


	//   ....[111]....
        /*06e8*/ 	.word	0x00017040


	//   ....[112]....
        /*06ec*/ 	.word	0x00017070


	//   ....[113]....
        /*06f0*/ 	.word	0x000170a0


	//   ....[114]....
        /*06f4*/ 	.word	0x000170e0


	//   ....[115]....
        /*06f8*/ 	.word	0x00017180


	//   ....[116]....
        /*06fc*/ 	.word	0x00017210


	//   ....[117]....
        /*0700*/ 	.word	0x000172c0


	//   ....[118]....
        /*0704*/ 	.word	0x00018cc0


	//   ....[119]....
        /*0708*/ 	.word	0x00019a70


	//   ....[120]....
        /*070c*/ 	.word	0x00019ab0


	//   ....[121]....
        /*0710*/ 	.word	0x00019b70


	//   ....[122]....
        /*0714*/ 	.word	0x00019b80


	//   ....[123]....
        /*0718*/ 	.word	0x00019c10


	//   ....[124]....
        /*071c*/ 	.word	0x00019c20


	//   ....[125]....
        /*0720*/ 	.word	0x00019c30


	//   ....[126]....
        /*0724*/ 	.word	0x00019c40


	//   ....[127]....
        /*0728*/ 	.word	0x0001c8e0


	//   ....[128]....
        /*072c*/ 	.word	0x0001c910


	//   ....[129]....
        /*0730*/ 	.word	0x0001c940


	//   ....[130]....
        /*0734*/ 	.word	0x0001c980


	//   ....[131]....
        /*0738*/ 	.word	0x0001c9b0


	//   ....[132]....
        /*073c*/ 	.word	0x0001c9c0


	//   ....[133]....
        /*0740*/ 	.word	0x0001c9f0


	//   ....[134]....
        /*0744*/ 	.word	0x0001ca00


	//   ....[135]....
        /*0748*/ 	.word	0x0001cb40


	//   ....[136]....
        /*074c*/ 	.word	0x0001cb70


	//   ....[137]....
        /*0750*/ 	.word	0x0001cba0


	//   ....[138]....
        /*0754*/ 	.word	0x0001cbd0


	//   ....[139]....
        /*0758*/ 	.word	0x0001cc00


	//   ....[140]....
        /*075c*/ 	.word	0x0001cc40


	//   ....[141]....
        /*0760*/ 	.word	0x0001ccd0


	//   ....[142]....
        /*0764*/ 	.word	0x0001cd60


	//   ....[143]....
        /*0768*/ 	.word	0x0001cdd0


	//   ....[144]....
        /*076c*/ 	.word	0x0001d460


	//   ....[145]....
        /*0770*/ 	.word	0x0001db20


	//   ....[146]....
        /*0774*/ 	.word	0x0001dd10


	//   ....[147]....
        /*0778*/ 	.word	0x0001dd70


	//   ....[148]....
        /*077c*/ 	.word	0x0001ddd0


	//   ....[149]....
        /*0780*/ 	.word	0x0001ded0


	//   ....[150]....
        /*0784*/ 	.word	0x0001df30


	//   ....[151]....
        /*0788*/ 	.word	0x0001e030


	//   ....[152]....
        /*078c*/ 	.word	0x0001e090


	//   ....[153]....
        /*0790*/ 	.word	0x0001e170


	//   ....[154]....
        /*0794*/ 	.word	0x0001e4c0


	//----- nvinfo : EIATTR_REG_RECONFIG
	.align		4
.L_753:
        /*0798*/ 	.byte	0x01, 0x54
	.zero		2


	//----- nvinfo : EIATTR_SYSCALL_OFFSETS
	.align		4
        /*079c*/ 	.byte	0x04, 0x46
        /*079e*/ 	.short	(.L_755 - .L_754)


	//   ....[0]....
.L_754:
        /*07a0*/ 	.word	0x00001f00


	//   ....[1]....
        /*07a4*/ 	.word	0x00018730


	//   ....[2]....
        /*07a8*/ 	.word	0x000188a0


	//   ....[3]....
        /*07ac*/ 	.word	0x000189f0


	//   ....[4]....
        /*07b0*/ 	.word	0x00018b30


	//   ....[5]....
        /*07b4*/ 	.word	0x000195f0


	//----- nvinfo : EIATTR_MBARRIER_INSTR_OFFSETS
	.align		4
.L_755:
        /*07b8*/ 	.byte	0x04, 0x39
        /*07ba*/ 	.short	(.L_757 - .L_756)


	//   ....[0]....
.L_756:
        /*07bc*/ 	.word	0x00000270
        /*07c0*/ 	.word	0x000000ff
        /*07c4*/ 	.word	0x00033400
        /*07c8*/ 	.short	0x0100
        /*07ca*/ 	.byte	0x08
	.zero		1


	//   ....[1]....
        /*07cc*/ 	.word	0x00000280
        /*07d0*/ 	.word	0x000000ff
        /*07d4*/ 	.word	0x00033420
        /*07d8*/ 	.short	0x0100
        /*07da*/ 	.byte	0x08
	.zero		1


	//   ....[2]....
        /*07dc*/ 	.word	0x00000370
        /*07e0*/ 	.word	0x000000ff
        /*07e4*/ 	.word	0x00033430
        /*07e8*/ 	.short	0x0100
        /*07ea*/ 	.byte	0x08
	.zero		1


	//   ....[3]....
        /*07ec*/ 	.word	0x00000380
        /*07f0*/ 	.word	0x000000ff
        /*07f4*/ 	.word	0x00033440
        /*07f8*/ 	.short	0x0100
        /*07fa*/ 	.byte	0x08
	.zero		1


	//   ....[4]....
        /*07fc*/ 	.word	0x00000390
        /*0800*/ 	.word	0x000000ff
        /*0804*/ 	.word	0x00033438
        /*0808*/ 	.short	0x0100
        /*080a*/ 	.byte	0x08
	.zero		1


	//   ....[5]....
        /*080c*/ 	.word	0x000003a0
        /*0810*/ 	.word	0x000000ff
        /*0814*/ 	.word	0x00033448
        /*0818*/ 	.short	0x0100
        /*081a*/ 	.byte	0x08
	.zero		1


	//   ....[6]....
        /*081c*/ 	.word	0x000004d0
        /*0820*/ 	.word	0x000000ff
        /*0824*/ 	.word	0x00033450
        /*0828*/ 	.short	0x0100
        /*082a*/ 	.byte	0x08
	.zero		1


	//   ....[7]....
        /*082c*/ 	.word	0x000004e0
        /*0830*/ 	.word	0x000000ff
        /*0834*/ 	.word	0x00033460
        /*0838*/ 	.short	0x0100
        /*083a*/ 	.byte	0x08
	.zero		1


	//   ....[8]....
        /*083c*/ 	.word	0x000004f0
        /*0840*/ 	.word	0x000000ff
        /*0844*/ 	.word	0x00033458
        /*0848*/ 	.short	0x0100
        /*084a*/ 	.byte	0x08
	.zero		1


	//   ....[9]....
        /*084c*/ 	.word	0x00000500
        /*0850*/ 	.word	0x000000ff
        /*0854*/ 	.word	0x00033468
        /*0858*/ 	.short	0x0100
        /*085a*/ 	.byte	0x08
	.zero		1


	//   ....[10]....
        /*085c*/ 	.word	0x000005f0
        /*0860*/ 	.word	0x000000ff
        /*0864*/ 	.word	0x00033470
        /*0868*/ 	.short	0x0100
        /*086a*/ 	.byte	0x06
	.zero		1


	//   ....[11]....
        /*086c*/ 	.word	0x00000600
        /*0870*/ 	.word	0x000000ff
        /*0874*/ 	.word	0x00033480
        /*0878*/ 	.short	0x0100
        /*087a*/ 	.byte	0x06
	.zero		1


	//   ....[12]....
        /*087c*/ 	.word	0x00000610
        /*0880*/ 	.word	0x000000ff
        /*0884*/ 	.word	0x00033478
        /*0888*/ 	.short	0x0100
        /*088a*/ 	.byte	0x06
	.zero		1


	//   ....[13]....
        /*088c*/ 	.word	0x00000620
        /*0890*/ 	.word	0x000000ff
        /*0894*/ 	.word	0x00033488
        /*0898*/ 	.short	0x0100
        /*089a*/ 	.byte	0x06
	.zero		1


	//   ....[14]....
        /*089c*/ 	.word	0x00000750
        /*08a0*/ 	.word	0x000000ff
        /*08a4*/ 	.word	0x00033490
        /*08a8*/ 	.short	0x0100
        /*08aa*/ 	.byte	0x08
	.zero		1


	//   ....[15]....
        /*08ac*/ 	.word	0x00000760
        /*08b0*/ 	.word	0x000000ff
        /*08b4*/ 	.word	0x000334a0
        /*08b8*/ 	.short	0x0100
        /*08ba*/ 	.byte	0x08
	.zero		1


	//   ....[16]....
        /*08bc*/ 	.word	0x00000770
        /*08c0*/ 	.word	0x000000ff
        /*08c4*/ 	.word	0x00033498
        /*08c8*/ 	.short	0x0100
        /*08ca*/ 	.byte	0x08
	.zero		1


	//   ....[17]....
        /*08cc*/ 	.word	0x00000780
        /*08d0*/ 	.word	0x000000ff
        /*08d4*/ 	.word	0x000334a8
        /*08d8*/ 	.short	0x0100
        /*08da*/ 	.byte	0x08
	.zero		1


	//   ....[18]....
        /*08dc*/ 	.word	0x000008b0
        /*08e0*/ 	.word	0x000000ff
        /*08e4*/ 	.word	0x000334b0
        /*08e8*/ 	.short	0x0100
        /*08ea*/ 	.byte	0x08
	.zero		1


	//   ....[19]....
        /*08ec*/ 	.word	0x000008c0
        /*08f0*/ 	.word	0x000000ff
        /*08f4*/ 	.word	0x000334c0
        /*08f8*/ 	.short	0x0100
        /*08fa*/ 	.byte	0x08
	.zero		1


	//   ....[20]....
        /*08fc*/ 	.word	0x000008d0
        /*0900*/ 	.word	0x000000ff
        /*0904*/ 	.word	0x000334b8
        /*0908*/ 	.short	0x0100
        /*090a*/ 	.byte	0x08
	.zero		1


	//   ....[21]....
        /*090c*/ 	.word	0x000008e0
        /*0910*/ 	.word	0x000000ff
        /*0914*/ 	.word	0x000334c8
        /*0918*/ 	.short	0x0100
        /*091a*/ 	.byte	0x08
	.zero		1


	//   ....[22]....
        /*091c*/ 	.word	0x00001f80
        /*0920*/ 	.word	0x000000ff
        /*0924*/ 	.word	0x00033400
        /*0928*/ 	.short	0x010a
        /*092a*/ 	.byte	0x29
	.zero		1


	//   ....[23]....
        /*092c*/ 	.word	0x00002000
        /*0930*/ 	.word	0x00000005
        /*0934*/ 	.word	0x00033430
        /*0938*/ 	.short	0x010a
        /*093a*/ 	.byte	0x3f
	.zero		1


	//   ....[24]....
        /*093c*/ 	.word	0x00002080
        /*0940*/ 	.word	0x00000005
        /*0944*/ 	.word	0x00033430
        /*0948*/ 	.short	0x010a
        /*094a*/ 	.byte	0x3f
	.zero		1


	//   ....[25]....
        /*094c*/ 	.word	0x00002e80
        /*0950*/ 	.word	0x00000000
        /*0954*/ 	.word	0x00000000
        /*0958*/ 	.short	0x0101
        /*095a*/ 	.byte	0x3f
	.zero		1


	//   ....[26]....
        /*095c*/ 	.word	0x00006540
        /*0960*/ 	.word	0x000000ff
        /*0964*/ 	.word	0x00033430
        /*0968*/ 	.short	0x010a
        /*096a*/ 	.byte	0x06
	.zero		1


	//   ....[27]....
        /*096c*/ 	.word	0x00006580
        /*0970*/ 	.word	0x000000ff
        /*0974*/ 	.word	0x00033430
        /*0978*/ 	.short	0x010a
        /*097a*/ 	.byte	0x06
	.zero		1


	//   ....[28]....
        /*097c*/ 	.word	0x00007190
        /*0980*/ 	.word	0x000000ff
        /*0984*/ 	.word	0x00033450
        /*0988*/ 	.short	0x010a
        /*098a*/ 	.byte	0x06
	.zero		1


	//   ....[29]....
        /*098c*/ 	.word	0x000071d0
        /*0990*/ 	.word	0x000000ff
        /*0994*/ 	.word	0x00033450
        /*0998*/ 	.short	0x010a
        /*099a*/ 	.byte	0x06
	.zero		1


	//   ....[30]....
        /*099c*/ 	.word	0x00007570
        /*09a0*/ 	.word	0x00000007
        /*09a4*/ 	.word	0x00000000
        /*09a8*/ 	.short	0x0101
        /*09aa*/ 	.byte	0x3f
	.zero		1


	//   ....[31]....
        /*09ac*/ 	.word	0x0000a770
        /*09b0*/ 	.word	0x000000ff
        /*09b4*/ 	.word	0x00000000
        /*09b8*/ 	.short	0x0101
        /*09ba*/ 	.byte	0x06
	.zero		1


	//   ....[32]....
        /*09bc*/ 	.word	0x0000b350
        /*09c0*/ 	.word	0x000000ff
        /*09c4*/ 	.word	0x00033430
        /*09c8*/ 	.short	0x010a
        /*09ca*/ 	.byte	0x06
	.zero		1


	//   ....[33]....
        /*09cc*/ 	.word	0x0000b390
        /*09d0*/ 	.word	0x000000ff
        /*09d4*/ 	.word	0x00033430
        /*09d8*/ 	.short	0x010a
        /*09da*/ 	.byte	0x06
	.zero		1


	//   ....[34]....
        /*09dc*/ 	.word	0x0000bfd0
        /*09e0*/ 	.word	0x000000ff
        /*09e4*/ 	.word	0x00033450
        /*09e8*/ 	.short	0x010a
        /*09ea*/ 	.byte	0x06
	.zero		1


	//   ....[35]....
        /*09ec*/ 	.word	0x0000c010
        /*09f0*/ 	.word	0x000000ff
        /*09f4*/ 	.word	0x00033450
        /*09f8*/ 	.short	0x010a
        /*09fa*/ 	.byte	0x06
	.zero		1


	//   ....[36]....
        /*09fc*/ 	.word	0x0000d770
        /*0a00*/ 	.word	0x00000005
        /*0a04*/ 	.word	0x00000000
        /*0a08*/ 	.short	0x0101
        /*0a0a*/ 	.byte	0x3f
	.zero		1


	//   ....[37]....
        /*0a0c*/ 	.word	0x0000d920
        /*0a10*/ 	.word	0x000000ff
        /*0a14*/ 	.word	0x00000000
        /*0a18*/ 	.short	0x0101
        /*0a1a*/ 	.byte	0x06
	.zero		1


	//   ....[38]....
        /*0a1c*/ 	.word	0x0000e290
        /*0a20*/ 	.word	0x000000ff
        /*0a24*/ 	.word	0x00033430
        /*0a28*/ 	.short	0x010a
        /*0a2a*/ 	.byte	0x06
	.zero		1


	//   ....[39]....
        /*0a2c*/ 	.word	0x0000e2d0
        /*0a30*/ 	.word	0x000000ff
        /*0a34*/ 	.word	0x00033430
        /*0a38*/ 	.short	0x010a
        /*0a3a*/ 	.byte	0x06
	.zero		1


	//   ....[40]....
        /*0a3c*/ 	.word	0x0000ef10
        /*0a40*/ 	.word	0x000000ff
        /*0a44*/ 	.word	0x00033450
        /*0a48*/ 	.short	0x010a
        /*0a4a*/ 	.byte	0x06
	.zero		1


	//   ....[41]....
        /*0a4c*/ 	.word	0x0000ef50
        /*0a50*/ 	.word	0x000000ff
        /*0a54*/ 	.word	0x00033450
        /*0a58*/ 	.short	0x010a
        /*0a5a*/ 	.byte	0x06
	.zero		1


	//   ....[42]....
        /*0a5c*/ 	.word	0x0000f300
        /*0a60*/ 	.word	0x00000000
        /*0a64*/ 	.word	0x00000000
        /*0a68*/ 	.short	0x0101
        /*0a6a*/ 	.byte	0x3f
	.zero		1


	//   ....[43]....
        /*0a6c*/ 	.word	0x000124f0
        /*0a70*/ 	.word	0x000000ff
        /*0a74*/ 	.word	0x00000000
        /*0a78*/ 	.short	0x0101
        /*0a7a*/ 	.byte	0x06
	.zero		1


	//   ....[44]....
        /*0a7c*/ 	.word	0x00012d70
        /*0a80*/ 	.word	0x000000ff
        /*0a84*/ 	.word	0x00033450
        /*0a88*/ 	.short	0x010a
        /*0a8a*/ 	.byte	0x09
	.zero		1


	//   ....[45]....
        /*0a8c*/ 	.word	0x00012db0
        /*0a90*/ 	.word	0x000000ff
        /*0a94*/ 	.word	0x00033450
        /*0a98*/ 	.short	0x010a
        /*0a9a*/ 	.byte	0x09
	.zero		1


	//   ....[46]....
        /*0a9c*/ 	.word	0x00013500
        /*0aa0*/ 	.word	0x000000ff
        /*0aa4*/ 	.word	0x00000000
        /*0aa8*/ 	.short	0x0101
        /*0aaa*/ 	.byte	0x04
	.zero		1


	//   ....[47]....
        /*0aac*/ 	.word	0x00015980
        /*0ab0*/ 	.word	0x00000000
        /*0ab4*/ 	.word	0x00000000
        /*0ab8*/ 	.short	0x0101
        /*0aba*/ 	.byte	0x3f
	.zero		1


	//   ....[48]....
        /*0abc*/ 	.word	0x00018f30
        /*0ac0*/ 	.word	0x00000004
        /*0ac4*/ 	.word	0x00033480
        /*0ac8*/ 	.short	0x010a
        /*0aca*/ 	.byte	0x3f
	.zero		1


	//   ....[49]....
        /*0acc*/ 	.word	0x000191b0
        /*0ad0*/ 	.word	0x00000004
        /*0ad4*/ 	.word	0x00033440
        /*0ad8*/ 	.short	0x010a
        /*0ada*/ 	.byte	0x3f
	.zero		1


	//   ....[50]....
        /*0adc*/ 	.word	0x00019d80
        /*0ae0*/ 	.word	0x00000012
        /*0ae4*/ 	.word	0x00033400
        /*0ae8*/ 	.short	0x0107
        /*0aea*/ 	.byte	0x3f
	.zero		1


	//   ....[51]....
        /*0aec*/ 	.word	0x00019e80
        /*0af0*/ 	.word	0x00000012
        /*0af4*/ 	.word	0x00033400
        /*0af8*/ 	.short	0x0101
        /*0afa*/ 	.byte	0x3f
	.zero		1


	//   ....[52]....
        /*0afc*/ 	.word	0x00019ea0
        /*0b00*/ 	.word	0x00000012
        /*0b04*/ 	.word	0x00033420
        /*0b08*/ 	.short	0x010a
        /*0b0a*/ 	.byte	0x3f
	.zero		1


	//   ....[53]....
        /*0b0c*/ 	.word	0x0001a1b0
        /*0b10*/ 	.word	0x00000006
        /*0b14*/ 	.word	0x00033480
        /*0b18*/ 	.short	0x010a
        /*0b1a*/ 	.byte	0x3f
	.zero		1


	//   ....[54]....
        /*0b1c*/ 	.word	0x0001a610
        /*0b20*/ 	.word	0x00000006
        /*0b24*/ 	.word	0x00033440
        /*0b28*/ 	.short	0x010a
        /*0b2a*/ 	.byte	0x3f
	.zero		1


	//   ....[55]....
        /*0b2c*/ 	.word	0x0001aac0
        /*0b30*/ 	.word	0x00000003
        /*0b34*/ 	.word	0x00033470
        /*0b38*/ 	.short	0x010a
        /*0b3a*/ 	.byte	0x3f
	.zero		1


	//   ....[56]....
        /*0b3c*/ 	.word	0x0001ab30
        /*0b40*/ 	.word	0x00000003
        /*0b44*/ 	.word	0x00033460
        /*0b48*/ 	.short	0x010a
        /*0b4a*/ 	.byte	0x3f
	.zero		1


	//   ....[57]....
        /*0b4c*/ 	.word	0x0001b6a0
        /*0b50*/ 	.word	0x00000003
        /*0b54*/ 	.word	0x00033450
        /*0b58*/ 	.short	0x0101
        /*0b5a*/ 	.byte	0x3f
	.zero		1


	//   ....[58]....
        /*0b5c*/ 	.word	0x0001b720
        /*0b60*/ 	.word	0x00000003
        /*0b64*/ 	.word	0x00000000
        /*0b68*/ 	.short	0x0101
        /*0b6a*/ 	.byte	0x3f
	.zero		1


	//   ....[59]....
        /*0b6c*/ 	.word	0x0001b960
        /*0b70*/ 	.word	0x00000000
        /*0b74*/ 	.word	0x00033470
        /*0b78*/ 	.short	0x010a
        /*0b7a*/ 	.byte	0x3f
	.zero		1


	//   ....[60]....
        /*0b7c*/ 	.word	0x0001b9d0
        /*0b80*/ 	.word	0x00000000
        /*0b84*/ 	.word	0x00033460
        /*0b88*/ 	.short	0x010a
        /*0b8a*/ 	.byte	0x3f
	.zero		1


	//   ....[61]....
        /*0b8c*/ 	.word	0x0001c5f0
        /*0b90*/ 	.word	0x00000000
        /*0b94*/ 	.word	0x00033450
        /*0b98*/ 	.short	0x0101
        /*0b9a*/ 	.byte	0x3f
	.zero		1


	//   ....[62]....
        /*0b9c*/ 	.word	0x0001c640
        /*0ba0*/ 	.word	0x00000002
        /*0ba4*/ 	.word	0x00000000
        /*0ba8*/ 	.short	0x0101
        /*0baa*/ 	.byte	0x3f
	.zero		1


	//   ....[63]....
        /*0bac*/ 	.word	0x0001d3e0
        /*0bb0*/ 	.word	0x00000000
        /*0bb4*/ 	.word	0x00033420
        /*0bb8*/ 	.short	0x010a
        /*0bba*/ 	.byte	0x3f
	.zero		1


	//   ....[64]....
        /*0bbc*/ 	.word	0x0001d5a0
        /*0bc0*/ 	.word	0x00000006
        /*0bc4*/ 	.word	0x00000000
        /*0bc8*/ 	.short	0x010a
        /*0bca*/ 	.byte	0x3f
	.zero		1


	//   ....[65]....
        /*0bcc*/ 	.word	0x0001d610
        /*0bd0*/ 	.word	0x00000007
        /*0bd4*/ 	.word	0x00000000
        /*0bd8*/ 	.short	0x010a
        /*0bda*/ 	.byte	0x3f
	.zero		1


	//   ....[66]....
        /*0bdc*/ 	.word	0x0001d670
        /*0be0*/ 	.word	0x00000004
        /*0be4*/ 	.word	0x00033460
        /*0be8*/ 	.short	0x010a
        /*0bea*/ 	.byte	0x3f
	.zero		1


	//   ....[67]....
        /*0bec*/ 	.word	0x0001d6c0
        /*0bf0*/ 	.word	0x00000003
        /*0bf4*/ 	.word	0x00033460
        /*0bf8*/ 	.short	0x010a
        /*0bfa*/ 	.byte	0x3f
	.zero		1


	//   ....[68]....
        /*0bfc*/ 	.word	0x0001d700
        /*0c00*/ 	.word	0x00000004
        /*0c04*/ 	.word	0x00033480
        /*0c08*/ 	.short	0x010a
        /*0c0a*/ 	.byte	0x3f
	.zero		1


	//   ....[69]....
        /*0c0c*/ 	.word	0x0001d720
        /*0c10*/ 	.word	0x00000003
        /*0c14*/ 	.word	0x00033480
        /*0c18*/ 	.short	0x010a
        /*0c1a*/ 	.byte	0x3f
	.zero		1


	//   ....[70]....
        /*0c1c*/ 	.word	0x0001d790
        /*0c20*/ 	.word	0x00000003
        /*0c24*/ 	.word	0x00033400
        /*0c28*/ 	.short	0x010a
        /*0c2a*/ 	.byte	0x3f
	.zero		1


	//   ....[71]....
        /*0c2c*/ 	.word	0x0001d7e0
        /*0c30*/ 	.word	0x00000005
        /*0c34*/ 	.word	0x00033430
        /*0c38*/ 	.short	0x010a
        /*0c3a*/ 	.byte	0x3f
	.zero		1


	//   ....[72]....
        /*0c3c*/ 	.word	0x0001d840
        /*0c40*/ 	.word	0x00000008
        /*0c44*/ 	.word	0x00033430
        /*0c48*/ 	.short	0x010a
        /*0c4a*/ 	.byte	0x3f
	.zero		1


	//   ....[73]....
        /*0c4c*/ 	.word	0x0001d8a0
        /*0c50*/ 	.word	0x00000008
        /*0c54*/ 	.word	0x00033450
        /*0c58*/ 	.short	0x010a
        /*0c5a*/ 	.byte	0x3f
	.zero		1


	//   ....[74]....
        /*0c5c*/ 	.word	0x0001d900
        /*0c60*/ 	.word	0x00000003
        /*0c64*/ 	.word	0x00033430
        /*0c68*/ 	.short	0x010a
        /*0c6a*/ 	.byte	0x3f
	.zero		1


	//   ....[75]....
        /*0c6c*/ 	.word	0x0001d960
        /*0c70*/ 	.word	0x00000003
        /*0c74*/ 	.word	0x00033450
        /*0c78*/ 	.short	0x010a
        /*0c7a*/ 	.byte	0x3f
	.zero		1


	//   ....[76]....
        /*0c7c*/ 	.word	0x0001d9c0
        /*0c80*/ 	.word	0x00000003
        /*0c84*/ 	.word	0x00033430
        /*0c88*/ 	.short	0x010a
        /*0c8a*/ 	.byte	0x3f
	.zero		1


	//   ....[77]....
        /*0c8c*/ 	.word	0x0001da20
        /*0c90*/ 	.word	0x00000003
        /*0c94*/ 	.word	0x00033450
        /*0c98*/ 	.short	0x010a
        /*0c9a*/ 	.byte	0x3f
	.zero		1


	//   ....[78]....
        /*0c9c*/ 	.word	0x0001da80
        /*0ca0*/ 	.word	0x00000007
        /*0ca4*/ 	.word	0x00033450
        /*0ca8*/ 	.short	0x010a
        /*0caa*/ 	.byte	0x3f
	.zero		1


	//   ....[79]....
        /*0cac*/ 	.word	0x0001dbd0
        /*0cb0*/ 	.word	0x00000004
        /*0cb4*/ 	.word	0x00033480
        /*0cb8*/ 	.short	0x010a
        /*0cba*/ 	.byte	0x3f
	.zero		1


	//   ....[80]....
        /*0cbc*/ 	.word	0x0001dc20
        /*0cc0*/ 	.word	0x00000004
        /*0cc4*/ 	.word	0x00033440
        /*0cc8*/ 	.short	0x010a
        /*0cca*/ 	.byte	0x3f
	.zero		1


	//   ....[81]....
        /*0ccc*/ 	.word	0x0001e1b0
        /*0cd0*/ 	.word	0x00000012
        /*0cd4*/ 	.word	0x00033420
        /*0cd8*/ 	.short	0x010a
        /*0cda*/ 	.byte	0x3f
	.zero		1


	//   ....[82]....
        /*0cdc*/ 	.word	0x0001e200
        /*0ce0*/ 	.word	0x00000006
        /*0ce4*/ 	.word	0x00033480
        /*0ce8*/ 	.short	0x010a
        /*0cea*/ 	.byte	0x3f
	.zero		1


	//   ....[83]....
        /*0cec*/ 	.word	0x0001e250
        /*0cf0*/ 	.word	0x00000006
        /*0cf4*/ 	.word	0x00033440
        /*0cf8*/ 	.short	0x010a
        /*0cfa*/ 	.byte	0x3f
	.zero		1


	//   ....[84]....
        /*0cfc*/ 	.word	0x0001e2a0
        /*0d00*/ 	.word	0x00000003
        /*0d04*/ 	.word	0x00033470
        /*0d08*/ 	.short	0x010a
        /*0d0a*/ 	.byte	0x3f
	.zero		1


	//   ....[85]....
        /*0d0c*/ 	.word	0x0001e2f0
        /*0d10*/ 	.word	0x00000003
        /*0d14*/ 	.word	0x00033460
        /*0d18*/ 	.short	0x010a
        /*0d1a*/ 	.byte	0x3f
	.zero		1


	//   ....[86]....
        /*0d1c*/ 	.word	0x0001e340
        /*0d20*/ 	.word	0x00000000
        /*0d24*/ 	.word	0x00033470
        /*0d28*/ 	.short	0x010a
        /*0d2a*/ 	.byte	0x3f
	.zero		1


	//   ....[87]....
        /*0d2c*/ 	.word	0x0001e390
        /*0d30*/ 	.word	0x00000000
        /*0d34*/ 	.word	0x00033460
        /*0d38*/ 	.short	0x010a
        /*0d3a*/ 	.byte	0x3f
	.zero		1


	//   ....[88]....
        /*0d3c*/ 	.word	0x0001e3e0
        /*0d40*/ 	.word	0x00000000
        /*0d44*/ 	.word	0x00033420
        /*0d48*/ 	.short	0x010a
        /*0d4a*/ 	.byte	0x3f
	.zero		1


	//   ....[89]....
        /*0d4c*/ 	.word	0x0001e580
        /*0d50*/ 	.word	0x00000006
        /*0d54*/ 	.word	0x00000000
        /*0d58*/ 	.short	0x010a
        /*0d5a*/ 	.byte	0x3f
	.zero		1


	//   ....[90]....
        /*0d5c*/ 	.word	0x0001e5d0
        /*0d60*/ 	.word	0x00000007
        /*0d64*/ 	.word	0x00000000
        /*0d68*/ 	.short	0x010a
        /*0d6a*/ 	.byte	0x3f
	.zero		1


	//   ....[91]....
        /*0d6c*/ 	.word	0x0001e620
        /*0d70*/ 	.word	0x00000004
        /*0d74*/ 	.word	0x00033460
        /*0d78*/ 	.short	0x010a
        /*0d7a*/ 	.byte	0x3f
	.zero		1


	//   ....[92]....
        /*0d7c*/ 	.word	0x0001e670
        /*0d80*/ 	.word	0x00000003
        /*0d84*/ 	.word	0x00033460
        /*0d88*/ 	.short	0x010a
        /*0d8a*/ 	.byte	0x3f
	.zero		1


	//   ....[93]....
        /*0d8c*/ 	.word	0x0001e6c0
        /*0d90*/ 	.word	0x00000004
        /*0d94*/ 	.word	0x00033480
        /*0d98*/ 	.short	0x010a
        /*0d9a*/ 	.byte	0x3f
	.zero		1


	//----- nvinfo : EIATTR_NUM_MBARRIERS
	.align		4
.L_757:
        /*0d9c*/ 	.byte	0x03, 0x38
        /*0d9e*/ 	.short	0x0016


	//----- nvinfo : EIATTR_EXIT_INSTR_OFFSETS
	.align		4
        /*0da0*/ 	.byte	0x04, 0x1c
        /*0da2*/ 	.short	(.L_759 - .L_758)


	//   ....[0]....
.L_758:
        /*0da4*/ 	.word	0x00000a80


	//   ....[1]....
        /*0da8*/ 	.word	0x00016b10


	//   ....[2]....
        /*0dac*/ 	.word	0x0001d770


	//----- nvinfo : EIATTR_MAX_THREADS
	.align		4
.L_759:
        /*0db0*/ 	.byte	0x04, 0x05
        /*0db2*/ 	.short	(.L_761 - .L_760)
.L_760:
        /*0db4*/ 	.word	0x00000180
        /*0db8*/ 	.word	0x00000001
        /*0dbc*/ 	.word	0x00000001


	//----- nvinfo : EIATTR_CRS_STACK_SIZE
	.align		4
.L_761:
        /*0dc0*/ 	.byte	0x04, 0x1e
        /*0dc2*/ 	.short	(.L_763 - .L_762)
.L_762:
        /*0dc4*/ 	.word	0x00000000


	//----- nvinfo : EIATTR_CBANK_PARAM_SIZE
	.align		4
.L_763:
        /*0dc8*/ 	.byte	0x03, 0x19
        /*0dca*/ 	.short	0x0af0


	//----- nvinfo : EIATTR_PARAM_CBANK
	.align		4
        /*0dcc*/ 	.byte	0x04, 0x0a
        /*0dce*/ 	.short	(.L_765 - .L_764)
	.align		4
.L_764:
        /*0dd0*/ 	.word	index@(.nv.constant0._ZN7cutlass13device_kernelIN5flash11enable_sm90INS1_16FlashAttnFwdSm90INS1_25CollectiveMainloopFwdSm90ILi2EN4cute5tupleIJNS5_1CILi1EEES8_S8_EEENS6_IJNS7_ILi128EEENS7_ILi160EEENS7_ILi192EEEEEELi192ENS_12float_e4m3_tEfNS_4arch4Sm90ELb0ELb1ELb0ELb1ELb0ELb0ELb0ELb1ELb1ELb1ELb0ELb0EEENS1_21CollectiveEpilogueFwdINS6_IJSA_SC_SB_EEES9_NS_10bfloat16_tESG_Li256ELb1ELb1ELb0ELb1EEENS1_36VarlenDynamicPersistentTileSchedulerILi128ELi160ELi256ELi128ELb0ELb1ELb1ELb1ELb0ELb1EEEEEEEEEvNT_6ParamsE)
        /*0dd4*/ 	.short	0x0210
        /*0dd6*/ 	.short	0x0af0


	//----- nvinfo : EIATTR_SW_WAR
	.align		4
.L_765:
        /*0dd8*/ 	.byte	0x04, 0x36
        /*0dda*/ 	.short	(.L_767 - .L_766)
.L_766:
        /*0ddc*/ 	.word	0x00000008
.L_767:


//--------------------- .nv.info._ZN7cutlass13device_kernelIN5flash11enable_sm90INS1_16FlashAttnFwdSm90INS1_25CollectiveMainloopFwdSm90ILi2EN4cute5tupleIJNS5_1CILi1EEES8_S8_EEENS6_IJNS7_ILi128EEENS7_ILi160EEENS7_ILi192EEEEEELi192ENS_12float_e4m3_tEfNS_4arch4Sm90ELb0ELb1ELb0ELb1ELb0ELb1ELb0ELb1ELb1ELb1ELb0ELb0EEENS1_21CollectiveEpilogueFwdINS6_IJSA_SC_SB_EEES9_NS_10bfloat16_tESG_Li256ELb1ELb1ELb0ELb1EEENS1_36VarlenDynamicPersistentTileSchedulerILi128ELi160ELi256ELi128ELb0ELb1ELb1ELb1ELb0ELb1EEEEEEEEEvNT_6ParamsE --------------------------
	.section	.nv.info._ZN7cutlass13device_kernelIN5flash11enable_sm90INS1_16FlashAttnFwdSm90INS1_25CollectiveMainloopFwdSm90ILi2EN4cute5tupleIJNS5_1CILi1EEES8_S8_EEENS6_IJNS7_ILi128EEENS7_ILi160EEENS7_ILi192EEEEEELi192ENS_12float_e4m3_tEfNS_4arch4Sm90ELb0ELb1ELb0ELb1ELb0ELb1ELb0ELb1ELb1ELb1ELb0ELb0EEENS1_21CollectiveEpilogueFwdINS6_IJSA_SC_SB_EEES9_NS_10bfloat16_tESG_Li256ELb1ELb1ELb0ELb1EEENS1_36VarlenDynamicPersistentTileSchedulerILi128ELi160ELi256ELi128ELb0ELb1ELb1ELb1ELb0ELb1EEEEEEEEEvNT_6ParamsE,"",@"SHT_CUDA_INFO"
	.sectionflags	@""
	.align	4


	//----- nvinfo : EIATTR_CUDA_API_VERSION
	.align		4
        /*0000*/ 	.byte	0x04, 0x37
        /*0002*/ 	.short	(.L_769 - .L_768)
.L_768:
        /*0004*/ 	.word	0x00000082


	//----- nvinfo : EIATTR_KPARAM_INFO
	.align		4
.L_769:
        /*0008*/ 	.byte	0x04, 0x17
        /*000a*/ 	.short	(.L_771 - .L_770)
.L_770:
        /*000c*/ 	.word	0x00000000
        /*0010*/ 	.short	0x0000
        /*0012*/ 	.short	0x0070
        /*0014*/ 	.byte	0x00, 0xf0, 0x01, 0x2a


	//----- nvinfo : EIATTR_SPARSE_MMA_MASK
	.align		4
.L_771:
        /*0018*/ 	.byte	0x03, 0x50
        /*001a*/ 	.short	0x0000


	//----- nvinfo : EIATTR_MAXREG_COUNT
	.align		4
        /*001c*/ 	.byte	0x03, 0x1b
        /*001e*/ 	.short	0x00a8


	//----- nvinfo : EIATTR_NUM_BARRIERS
	.align		4
        /*0020*/ 	.byte	0x02, 0x4c
        /*0022*/ 	.byte	0x10
	.zero		1


	//----- nvinfo : EIATTR_EXTERNS
	.align		4
        /*0024*/ 	.byte	0x04, 0x0f
        /*0026*/ 	.short	(.L_773 - .L_772)


	//   ....[0]....
	.align		4
.L_772:
        /*0028*/ 	.word	index@(__assertfail)


	//----- nvinfo : EIATTR_ANNOTATIONS
	.align		4
.L_773:
        /*002c*/ 	.byte	0x04, 0x55
        /*002e*/ 	.short	(.L_775 - .L_774)


	//   ....[0]....
.L_774:
        /* <DEDUP_REMOVED lines=70> */


	//----- nvinfo : EIATTR_MERCURY_ISA_VERSION
	.align		4
.L_775:
        /*0480*/ 	.byte	0x03, 0x5f
        /*0482*/ 	.short	0x0101


	//----- nvinfo : EIATTR_UNUSED_LOAD_BYTE_OFFSET
	.align		4
        /*0484*/ 	.byte	0x04, 0x44
        /*0486*/ 	.short	(.L_777 - .L_776)


	//   ....[0]....
.L_776:
        /*0488*/ 	.word	0x00000b40
        /*048c*/ 	.word	0x0000fff0


	//   ....[1]....
        /*0490*/ 	.word	0x0001dae0
        /*0494*/ 	.word	0x0000fff0


	//----- nvinfo : EIATTR_INT_WARP_WIDE_INSTR_OFFSETS
	.align		4
.L_777:
        /*0498*/ 	.byte	0x04, 0x31
        /*049a*/ 	.short	(.L_779 - .L_778)


	//   ....[0]....
.L_778:
        /*049c*/ 	.word	0x000001e0


	//   ....[1]....
        /*04a0*/ 	.word	0x00000220


	//   ....[2]....
        /*04a4*/ 	.word	0x00000290


	//   ....[3]....
        /*04a8*/ 	.word	0x00023fc0


	//   ....[4]....
        /*04ac*/ 	.word	0x00024050


	//   ....[5]....
        /*04b0*/ 	.word	0x00027380


	//   ....[6]....
        /*04b4*/ 	.word	0x000273e0


	//----- nvinfo : EIATTR_COOP_GROUP_MASK_REGIDS
	.align		4
.L_779:
        /*04b8*/ 	.byte	0x04, 0x29
        /*04ba*/ 	.short	(.L_781 - .L_780)


	//   ....[0]....
.L_780:
        /*04bc*/ 	.word	0xffffffff


	//   ....[1]....
        /*04c0*/ 	.word	0xffffffff


	//   ....[2]....
        /*04c4*/ 	.word	0xffffffff


	//   ....[3]....
        /*04c8*/ 	.word	0xffffffff


	//   ....[4]....
        /*04cc*/ 	.word	0xffffffff


	//   ....[5]....
        /*04d0*/ 	.word	0xffffffff


	//   ....[6]....
        /*04d4*/ 	.word	0xffffffff


	//   ....[7]....
        /*04d8*/ 	.word	0xffffffff


	//   ....[8]....
        /*04dc*/ 	.word	0xffffffff


	//   ....[9]....
        /*04e0*/ 	.word	0xffffffff


	//   ....[10]....
        /*04e4*/ 	.word	0xffffffff


	//   ....[11]....
        /*04e8*/ 	.word	0xffffffff


	//   ....[12]....
        /*04ec*/ 	.word	0xffffffff


	//   ....[13]....
        /*04f0*/ 	.word	0xffffffff


	//   ....[14]....
        /*04f4*/ 	.word	0xffffffff


	//   ....[15]....
        /*04f8*/ 	.word	0xffffffff


	//   ....[16]....
        /*04fc*/ 	.word	0xffffffff


	//   ....[17]....
        /*0500*/ 	.word	0xffffffff


	//   ....[18]....
        /*0504*/ 	.word	0xffffffff


	//   ....[19]....
        /*0508*/ 	.word	0xffffffff


	//   ....[20]....
        /*050c*/ 	.word	0xffffffff


	//   ....[21]....
        /*0510*/ 	.word	0xffffffff


	//   ....[22]....
        /*0514*/ 	.word	0xffffffff


	//   ....[23]....
        /*0518*/ 	.word	0xffffffff


	//   ....[24]....
        /*051c*/ 	.word	0xffffffff


	//   ....[25]....
        /*0520*/ 	.word	0xffffffff


	//   ....[26]....
        /*0524*/ 	.word	0xffffffff


	//   ....[27]....
        /*0528*/ 	.word	0xffffffff


	//   ....[28]....
        /*052c*/ 	.word	0xffffffff


	//   ....[29]....
        /*0530*/ 	.word	0xffffffff


	//   ....[30]....
        /*0534*/ 	.word	0xffffffff


	//   ....[31]....
        /*0538*/ 	.word	0xffffffff


	//   ....[32]....
        /*053c*/ 	.word	0xffffffff


	//   ....[33]....
        /*0540*/ 	.word	0xffffffff


	//   ....[34]....
        /*0544*/ 	.word	0xffffffff


	//   ....[35]....
        /*0548*/ 	.word	0xffffffff


	//   ....[36]....
        /*054c*/ 	.word	0xffffffff


	//   ....[37]....
        /*0550*/ 	.word	0xffffffff


	//   ....[38]....
        /*0554*/ 	.word	0xffffffff


	//   ....[39]....
        /*0558*/ 	.word	0xffffffff


	//   ....[40]....
        /*055c*/ 	.word	0xffffffff


	//   ....[41]....
        /*0560*/ 	.word	0xffffffff


	//   ....[42]....
        /*0564*/ 	.word	0xffffffff


	//   ....[43]....
        /*0568*/ 	.word	0xffffffff


	//   ....[44]....
        /*056c*/ 	.word	0xffffffff


	//   ....[45]....
        /*0570*/ 	.word	0xffffffff


	//   ....[46]....
        /*0574*/ 	.word	0xffffffff


	//   ....[47]....
        /*0578*/ 	.word	0xffffffff


	//   ....[48]....
        /*057c*/ 	.word	0xffffffff


	//   ....[49]....
        /*0580*/ 	.word	0xffffffff


	//   ....[50]....
        /*0584*/ 	.word	0xffffffff


	//   ....[51]....
        /*0588*/ 	.word	0xffffffff


	//   ....[52]....
        /*058c*/ 	.word	0xffffffff


	//   ....[53]....
        /*0590*/ 	.word	0xffffffff


	//   ....[54]....
        /*0594*/ 	.word	0xffffffff


	//   ....[55]....
        /*0598*/ 	.word	0xffffffff


	//   ....[56]....
        /*059c*/ 	.word	0xffffffff


	//   ....[57]....
        /*05a0*/ 	.word	0xffffffff


	//   ....[58]....
        /*05a4*/ 	.word	0xffffffff


	//   ....[59]....
        /*05a8*/ 	.word	0xffffffff


	//   ....[60]....
        /*05ac*/ 	.word	0xffffffff


	//   ....[61]....
        /*05b0*/ 	.word	0xffffffff


	//   ....[62]....
        /*05b4*/ 	.word	0xffffffff


	//   ....[63]....
        /*05b8*/ 	.word	0xffffffff


	//   ....[64]....
        /*05bc*/ 	.word	0xffffffff


	//   ....[65]....
        /*05c0*/ 	.word	0xffffffff


	//   ....[66]....
        /*05c4*/ 	.word	0xffffffff


	//   ....[67]....
        /*05c8*/ 	.word	0xffffffff


	//   ....[68]....
        /*05cc*/ 	.word	0xffffffff


	//   ....[69]....
        /*05d0*/ 	.word	0xffffffff


	//   ....[70]....
        /*05d4*/ 	.word	0xffffffff


	//   ....[71]....
        /*05d8*/ 	.word	0xffffffff


	//   ....[72]....
        /*05dc*/ 	.word	0xffffffff


	//   ....[73]....
        /*05e0*/ 	.word	0xffffffff


	//   ....[74]....
        /*05e4*/ 	.word	0xffffffff


	//   ....[75]....
        /*05e8*/ 	.word	0xffffffff


	//   ....[76]....
        /*05ec*/ 	.word	0xffffffff


	//   ....[77]....
        /*05f0*/ 	.word	0xffffffff


	//   ....[78]....
        /*05f4*/ 	.word	0xffffffff


	//   ....[79]....
        /*05f8*/ 	.word	0xffffffff


	//   ....[80]....
        /*05fc*/ 	.word	0xffffffff


	//   ....[81]....
        /*0600*/ 	.word	0xffffffff


	//   ....[82]....
        /*0604*/ 	.word	0xffffffff


	//   ....[83]....
        /*0608*/ 	.word	0xffffffff


	//   ....[84]....
        /*060c*/ 	.word	0xffffffff


	//   ....[85]....
        /*0610*/ 	.word	0xffffffff


	//   ....[86]....
        /*0614*/ 	.word	0xffffffff


	//   ....[87]....
        /*0618*/ 	.word	0xffffffff


	//   ....[88]....
        /*061c*/ 	.word	0xffffffff


	//   ....[89]....
        /*0620*/ 	.word	0xffffffff


	//   ....[90]....
        /*0624*/ 	.word	0xffffffff


	//   ....[91]....
        /*0628*/ 	.word	0xffffffff


	//   ....[92]....
        /*062c*/ 	.word	0xffffffff


	//   ....[93]....
        /*0630*/ 	.word	0xffffffff


	//   ....[94]....
        /*0634*/ 	.word	0xffffffff


	//   ....[95]....
        /*0638*/ 	.word	0xffffffff


	//   ....[96]....
        /*063c*/ 	.word	0xffffffff


	//   ....[97]....
        /*0640*/ 	.word	0xffffffff


	//   ....[98]....
        /*0644*/ 	.word	0xffffffff


	//   ....[99]....
        /*0648*/ 	.word	0xffffffff


	//   ....[100]....
        /*064c*/ 	.word	0xffffffff


	//   ....[101]....
        /*0650*/ 	.word	0xffffffff


	//   ....[102]....
        /*0654*/ 	.word	0xffffffff


	//   ....[103]....
        /*0658*/ 	.word	0xffffffff


	//   ....[104]....
        /*065c*/ 	.word	0xffffffff


	//   ....[105]....
        /*0660*/ 	.word	0xffffffff


	//   ....[106]....
        /*0664*/ 	.word	0xffffffff


	//   ....[107]....
        /*0668*/ 	.word	0xffffffff


	//   ....[108]....
        /*066c*/ 	.word	0xffffffff


	//   ....[109]....
        /*0670*/ 	.word	0xffffffff


	//   ....[110]....
        /*0674*/ 	.word	0xffffffff


	//   ....[111]....
        /*0678*/ 	.word	0xffffffff


	//   ....[112]....
        /*067c*/ 	.word	0xffffffff


	//   ....[113]....
        /*0680*/ 	.word	0xffffffff


	//   ....[114]....
        /*0684*/ 	.word	0xffffffff


	//   ....[115]....
        /*0688*/ 	.word	0xffffffff


	//   ....[116]....
        /*068c*/ 	.word	0xffffffff


	//   ....[117]....
        /*0690*/ 	.word	0xffffffff


	//   ....[118]....
        /*0694*/ 	.word	0xffffffff


	//   ....[119]....
        /*0698*/ 	.word	0xffffffff


	//   ....[120]....
        /*069c*/ 	.word	0xffffffff


	//   ....[121]....
        /*06a0*/ 	.word	0xffffffff


	//   ....[122]....
        /*06a4*/ 	.word	0xffffffff


	//   ....[123]....
        /*06a8*/ 	.word	0xffffffff


	//   ....[124]....
        /*06ac*/ 	.word	0xffffffff


	//   ....[125]....
        /*06b0*/ 	.word	0xffffffff


	//   ....[126]....
        /*06b4*/ 	.word	0xffffffff


	//   ....[127]....
        /*06b8*/ 	.word	0xffffffff


	//   ....[128]....
        /*06bc*/ 	.word	0xffffffff


	//   ....[129]....
        /*06c0*/ 	.word	0xffffffff


	//   ....[130]....
        /*06c4*/ 	.word	0xffffffff


	//   ....[131]....
        /*06c8*/ 	.word	0xffffffff


	//   ....[132]....
        /*06cc*/ 	.word	0xffffffff


	//   ....[133]....
        /*06d0*/ 	.word	0xffffffff


	//   ....[134]....
        /*06d4*/ 	.word	0xffffffff


	//   ....[135]....
        /*06d8*/ 	.word	0xffffffff


	//   ....[136]....
        /*06dc*/ 	.word	0xffffffff


	//   ....[137]....
        /*06e0*/ 	.word	0xffffffff


	//   ....[138]....
        /*06e4*/ 	.word	0xffffffff


	//   ....[139]....
        /*06e8*/ 	.word	0xffffffff


	//   ....[140]....
        /*06ec*/ 	.word	0xffffffff


	//   ....[141]....
        /*06f0*/ 	.word	0xffffffff


	//   ....[142]....
        /*06f4*/ 	.word	0xffffffff


	//   ....[143]....
        /*06f8*/ 	.word	0xffffffff


	//   ....[144]....
        /*06fc*/ 	.word	0xffffffff


	//   ....[145]....
        /*0700*/ 	.word	0xffffffff


	//   ....[146]....
        /*0704*/ 	.word	0xffffffff


	//   ....[147]....
        /*0708*/ 	.word	0xffffffff


	//   ....[148]....
        /*070c*/ 	.word	0xffffffff


	//   ....[149]....
        /*0710*/ 	.word	0xffffffff


	//   ....[150]....
        /*0714*/ 	.word	0xffffffff


	//   ....[151]....
        /*0718*/ 	.word	0xffffffff


	//   ....[152]....
        /*071c*/ 	.word	0xffffffff


	//   ....[153]....
        /*0720*/ 	.word	0xffffffff


	//   ....[154]....
        /*0724*/ 	.word	0x0500000f


	//   ....[155]....
        /*0728*/ 	.word	0x0500000f


	//   ....[156]....
        /*072c*/ 	.word	0x0500000f


	//   ....[157]....
        /*0730*/ 	.word	0x0500000f


	//   ....[158]....
        /*0734*/ 	.word	0x0500000f


	//   ....[159]....
        /*0738*/ 	.word	0x0500000f


	//   ....[160]....
        /*073c*/ 	.word	0x0500000f


	//   ....[161]....
        /*0740*/ 	.word	0x0500000f


	//   ....[162]....
        /*0744*/ 	.word	0x0500000f


	//   ....[163]....
        /*0748*/ 	.word	0x0500000f


	//   ....[164]....
        /*074c*/ 	.word	0x0500000f


	//   ....[165]....
        /*0750*/ 	.word	0x0500000f


	//   ....[166]....
        /*0754*/ 	.word	0x0500000f


	//   ....[167]....
        /*0758*/ 	.word	0x0500000f


	//   ....[168]....
        /*075c*/ 	.word	0x0500000f


	//   ....[169]....
        /*0760*/ 	.word	0x0500000f


	//   ....[170]....
        /*0764*/ 	.word	0x0500000f


	//   ....[171]....
        /*0768*/ 	.word	0x0500000f


	//   ....[172]....
        /*076c*/ 	.word	0x0500000f


	//   ....[173]....
        /*0770*/ 	.word	0x0500000f


	//   ....[174]....
        /*0774*/ 	.word	0x0500000f


	//   ....[175]....
        /*0778*/ 	.word	0x0500000f


	//   ....[176]....
        /*077c*/ 	.word	0x0500000f


	//   ....[177]....
        /*0780*/ 	.word	0x0500000f


	//   ....[178]....
        /*0784*/ 	.word	0x0500000f


	//   ....[179]....
        /*0788*/ 	.word	0x0500000f


	//   ....[180]....
        /*078c*/ 	.word	0x0500000f


	//   ....[181]....
        /*0790*/ 	.word	0x0500000f


	//   ....[182]....
        /*0794*/ 	.word	0x0500000f


	//   ....[183]....
        /*0798*/ 	.word	0x0500000f


	//   ....[184]....
        /*079c*/ 	.word	0x0500000f


	//   ....[185]....
        /*07a0*/ 	.word	0x0500000f


	//   ....[186]....
        /*07a4*/ 	.word	0x0500000f


	//   ....[187]....
        /*07a8*/ 	.word	0x0500000f


	//   ....[188]....
        /*07ac*/ 	.word	0x0500000f


	//   ....[189]....
        /*07b0*/ 	.word	0x0500000f


	//----- nvinfo : EIATTR_COOP_GROUP_INSTR_OFFSETS
	.align		4
.L_781:
        /*07b4*/ 	.byte	0x04, 0x28
        /*07b6*/ 	.short	(.L_783 - .L_782)


	//   ....[0]....
.L_782:
        /*07b8*/ 	.word	0x000000c0


	//   ....[1]....
        /*07bc*/ 	.word	0x000001f0


	//   ....[2]....
        /*07c0*/ 	.word	0x00000240


	//   ....[3]....
        /*07c4*/ 	.word	0x00000470


	//   ....[4]....
        /*07c8*/ 	.word	0x000005d0


	//   ....[5]....
        /*07cc*/ 	.word	0x000006f0


	//   ....[6]....
        /*07d0*/ 	.word	0x00000850


	//   ....[7]....
        /*07d4*/ 	.word	0x00004d10


	//   ....[8]....
        /*07d8*/ 	.word	0x00005440


	//   ....[9]....
        /*07dc*/ 	.word	0x00005450


	//   ....[10]....
        /*07e0*/ 	.word	0x00005460


	//   ....[11]....
        /*07e4*/ 	.word	0x00005470


	//   ....[12]....
        /*07e8*/ 	.word	0x00008b20


	//   ....[13]....
        /*07ec*/ 	.word	0x00008b30


	//   ....[14]....
        /*07f0*/ 	.word	0x00008b40


	//   ....[15]....
        /*07f4*/ 	.word	0x00008b50


	//   ....[16]....
        /*07f8*/ 	.word	0x0000cde0


	//   ....[17]....
        /*07fc*/ 	.word	0x0000d080


	//   ....[18]....
        /*0800*/ 	.word	0x0000e510


	//   ....[19]....
        /*0804*/ 	.word	0x0000e630


	//   ....[20]....
        /*0808*/ 	.word	0x0000f1a0


	//   ....[21]....
        /*080c*/ 	.word	0x0000f1f0


	//   ....[22]....
        /*0810*/ 	.word	0x00011540


	//   ....[23]....
        /*0814*/ 	.word	0x000125c0


	//   ....[24]....
        /*0818*/ 	.word	0x00012e10


	//   ....[25]....
        /*081c*/ 	.word	0x00012f20


	//   ....[26]....
        /*0820*/ 	.word	0x00013a60


	//   ....[27]....
        /*0824*/ 	.word	0x00013ab0


	//   ....[28]....
        /*0828*/ 	.word	0x00016690


	//   ....[29]....
        /*082c*/ 	.word	0x000166a0


	//   ....[30]....
        /*0830*/ 	.word	0x000166e0


	//   ....[31]....
        /*0834*/ 	.word	0x000166f0


	//   ....[32]....
        /*0838*/ 	.word	0x00019300


	//   ....[33]....
        /*083c*/ 	.word	0x0001a350


	//   ....[34]....
        /*0840*/ 	.word	0x0001aba0


	//   ....[35]....
        /*0844*/ 	.word	0x0001acb0


	//   ....[36]....
        /*0848*/ 	.word	0x0001b7f0


	//   ....[37]....
        /*084c*/ 	.word	0x0001b840


	//   ....[38]....
        /*0850*/ 	.word	0x0001d190


	//   ....[39]....
        /*0854*/ 	.word	0x0001d1a0


	//   ....[40]....
        /*0858*/ 	.word	0x0001d1d0


	//   ....[41]....
        /*085c*/ 	.word	0x0001d1e0


	//   ....[42]....
        /*0860*/ 	.word	0x0001e660


	//   ....[43]....
        /*0864*/ 	.word	0x0001e690


	//   ....[44]....
        /*0868*/ 	.word	0x0001e6c0


	//   ....[45]....
        /*086c*/ 	.word	0x0001e6f0


	//   ....[46]....
        /*0870*/ 	.word	0x0001e720


	//   ....[47]....
        /*0874*/ 	.word	0x0001e750


	//   ....[48]....
        /*0878*/ 	.word	0x0001e760


	//   ....[49]....
        /*087c*/ 	.word	0x0001e770


	//   ....[50]....
        /*0880*/ 	.word	0x0001e780


	//   ....[51]....
        /*0884*/ 	.word	0x0001e790


	//   ....[52]....
        /*0888*/ 	.word	0x0001e7a0


	//   ....[53]....
        /*088c*/ 	.word	0x0001e7d0


	//   ....[54]....
        /*0890*/ 	.word	0x0001e850


	//   ....[55]....
        /*0894*/ 	.word	0x0001e890


	//   ....[56]....
        /*0898*/ 	.word	0x0001e8a0


	//   ....[57]....
        /*089c*/ 	.word	0x0001e8d0


	//   ....[58]....
        /*08a0*/ 	.word	0x0001e900


	//   ....[59]....
        /*08a4*/ 	.word	0x0001e910


	//   ....[60]....
        /*08a8*/ 	.word	0x0001e920


	//   ....[61]....
        /*08ac*/ 	.word	0x0001e930


	//   ....[62]....
        /*08b0*/ 	.word	0x0001e940


	//   ....[63]....
        /*08b4*/ 	.word	0x0001e970


	//   ....[64]....
        /*08b8*/ 	.word	0x0001e9a0


	//   ....[65]....
        /*08bc*/ 	.word	0x0001e9b0


	//   ....[66]....
        /*08c0*/ 	.word	0x0001e9c0


	//   ....[67]....
        /*08c4*/ 	.word	0x0001e9f0


	//   ....[68]....
        /*08c8*/ 	.word	0x0001ea20


	//   ....[69]....
        /*08cc*/ 	.word	0x0001ea30


	//   ....[70]....
        /*08d0*/ 	.word	0x0001ea40


	//   ....[71]....
        /*08d4*/ 	.word	0x0001ea60


	//   ....[72]....
        /*08d8*/ 	.word	0x0001ea90


	//   ....[73]....
        /*08dc*/ 	.word	0x0001eaa0


	//   ....[74]....
        /*08e0*/ 	.word	0x0001eab0


	//   ....[75]....
        /*08e4*/ 	.word	0x0001eac0


	//   ....[76]....
        /*08e8*/ 	.word	0x0001ead0


	//   ....[77]....
        /*08ec*/ 	.word	0x0001eae0


	//   ....[78]....
        /*08f0*/ 	.word	0x0001eaf0


	//   ....[79]....
        /*08f4*/ 	.word	0x0001eb00


	//   ....[80]....
        /*08f8*/ 	.word	0x0001eb10


	//   ....[81]....
        /*08fc*/ 	.word	0x0001eb20


	//   ....[82]....
        /*0900*/ 	.word	0x0001eb30


	//   ....[83]....
        /*0904*/ 	.word	0x0001eb40


	//   ....[84]....
        /*0908*/ 	.word	0x0001eb50


	//   ....[85]....
        /*090c*/ 	.word	0x0001eb60


	//   ....[86]....
        /*0910*/ 	.word	0x0001eb70


	//   ....[87]....
        /*0914*/ 	.word	0x0001eb80


	//   ....[88]....
        /*0918*/ 	.word	0x0001eba0


	//   ....[89]....
        /*091c*/ 	.word	0x0001ebb0


	//   ....[90]....
        /*0920*/ 	.word	0x0001f2a0


	//   ....[91]....
        /*0924*/ 	.word	0x0001f2d0


	//   ....[92]....
        /*0928*/ 	.word	0x0001f350


	//   ....[93]....
        /*092c*/ 	.word	0x0001f3a0


	//   ....[94]....
        /*0930*/ 	.word	0x0001fa80


	//   ....[95]....
        /*0934*/ 	.word	0x0001fab0


	//   ....[96]....
        /*0938*/ 	.word	0x0001fbe0


	//   ....[97]....
        /*093c*/ 	.word	0x0001fc00


	//   ....[98]....
        /*0940*/ 	.word	0x0001fd00


	//   ....[99]....
        /*0944*/ 	.word	0x0001fd20


	//   ....[100]....
        /*0948*/ 	.word	0x0001fe30


	//   ....[101]....
        /*094c*/ 	.word	0x0001fe50


	//   ....[102]....
        /*0950*/ 	.word	0x00020790


	//   ....[103]....
        /*0954*/ 	.word	0x000207c0


	//   ....[104]....
        /*0958*/ 	.word	0x000208e0


	//   ....[105]....
        /*095c*/ 	.word	0x00020900


	//   ....[106]....
        /*0960*/ 	.word	0x00020a00


	//   ....[107]....
        /*0964*/ 	.word	0x00020a20


	//   ....[108]....
        /*0968*/ 	.word	0x00020b30


	//   ....[109]....
        /*096c*/ 	.word	0x00020b50


	//   ....[110]....
        /*0970*/ 	.word	0x00020cf0


	//   ....[111]....
        /*0974*/ 	.word	0x00020ed0


	//   ....[112]....
        /*0978*/ 	.word	0x00020f00


	//   ....[113]....
        /*097c*/ 	.word	0x00020f30


	//   ....[114]....
        /*0980*/ 	.word	0x00020f60


	//   ....[115]....
        /*0984*/ 	.word	0x00020f90


	//   ....[116]....
        /*0988*/ 	.word	0x00020fc0


	//   ....[117]....
        /*098c*/ 	.word	0x00021130


	//   ....[118]....
        /*0990*/ 	.word	0x00021160


	//   ....[119]....
        /*0994*/ 	.word	0x00021190


	//   ....[120]....
        /*0998*/ 	.word	0x000211c0


	//   ....[121]....
        /*099c*/ 	.word	0x000211f0


	//   ....[122]....
        /*09a0*/ 	.word	0x00021220


	//   ....[123]....
        /*09a4*/ 	.word	0x000212c0


	//   ....[124]....
        /*09a8*/ 	.word	0x00021320


	//   ....[125]....
        /*09ac*/ 	.word	0x000213b0


	//   ....[126]....
        /*09b0*/ 	.word	0x00022600


	//   ....[127]....
        /*09b4*/ 	.word	0x00024770


	//   ....[128]....
        /*09b8*/ 	.word	0x00025560


	//   ....[129]....
        /*09bc*/ 	.word	0x00025580


	//   ....[130]....
        /*09c0*/ 	.word	0x000255e0


	//   ....[131]....
        /*09c4*/ 	.word	0x00025660


	//   ....[132]....
        /*09c8*/ 	.word	0x000256f0


	//   ....[133]....
        /*09cc*/ 	.word	0x00025700


	//   ....[134]....
        /*09d0*/ 	.word	0x00025750


	//   ....[135]....
        /*09d4*/ 	.word	0x00025790


	//   ....[136]....
        /*09d8*/ 	.word	0x000283f0


	//   ....[137]....
        /*09dc*/ 	.word	0x00028420


	//   ....[138]....
        /*09e0*/ 	.word	0x00028460


	//   ....[139]....
        /*09e4*/ 	.word	0x00028490


	//   ....[140]....
        /*09e8*/ 	.word	0x000284c0


	//   ....[141]....
        /*09ec*/ 	.word	0x000284f0


	//   ....[142]....
        /*09f0*/ 	.word	0x00028520


	//   ....[143]....
        /*09f4*/ 	.word	0x00028550


	//   ....[144]....
        /*09f8*/ 	.word	0x000286d0


	//   ....[145]....
        /*09fc*/ 	.word	0x00028700


	//   ....[146]....
        /*0a00*/ 	.word	0x00028730


	//   ....[147]....
        /*0a04*/ 	.word	0x00028760


	//   ....[148]....
        /*0a08*/ 	.word	0x00028790


	//   ....[149]....
        /*0a0c*/ 	.word	0x000287c0


	//   ....[150]....
        /*0a10*/ 	.word	0x00028880


	//   ....[151]....
        /*0a14*/ 	.word	0x000288a0


	//   ....[152]....
        /*0a18*/ 	.word	0x00028910


	//   ....[153]....
        /*0a1c*/ 	.word	0x00028fe0


	//   ....[154]....
        /*0a20*/ 	.word	0x00029390


	//   ....[155]....
        /*0a24*/ 	.word	0x000293e0


	//   ....[156]....
        /*0a28*/ 	.word	0x00029430


	//   ....[157]....
        /*0a2c*/ 	.word	0x00029480


	//   ....[158]....
        /*0a30*/ 	.word	0x00029550


	//   ....[159]....
        /*0a34*/ 	.word	0x000295a0


	//   ....[160]....
        /*0a38*/ 	.word	0x000295f0


	//   ....[161]....
        /*0a3c*/ 	.word	0x00029640


	//   ....[162]....
        /*0a40*/ 	.word	0x00029a50


	//   ....[163]....
        /*0a44*/ 	.word	0x00029d40


	//   ....[164]....
        /*0a48*/ 	.word	0x00029f50


	//   ....[165]....
        /*0a4c*/ 	.word	0x00029fa0


	//   ....[166]....
        /*0a50*/ 	.word	0x0002a000


	//   ....[167]....
        /*0a54*/ 	.word	0x0002a110


	//   ....[168]....
        /*0a58*/ 	.word	0x0002a170


	//   ....[169]....
        /*0a5c*/ 	.word	0x0002a280


	//   ....[170]....
        /*0a60*/ 	.word	0x0002a2e0


	//   ....[171]....
        /*0a64*/ 	.word	0x0002a3c0


	//   ....[172]....
        /*0a68*/ 	.word	0x0002a6e0


	//   ....[173]....
        /*0a6c*/ 	.word	0x0002a780


	//   ....[174]....
        /*0a70*/ 	.word	0x0002a8a0


	//   ....[175]....
        /*0a74*/ 	.word	0x0002a920


	//   ....[176]....
        /*0a78*/ 	.word	0x0002a9a0


	//   ....[177]....
        /*0a7c*/ 	.word	0x0002aa20


	//   ....[178]....
        /*0a80*/ 	.word	0x0002aaa0


	//   ....[179]....
        /*0a84*/ 	.word	0x0002ab30


	//   ....[180]....
        /*0a88*/ 	.word	0x0002abd0


	//   ....[181]....
        /*0a8c*/ 	.word	0x0002ac80


	//   ....[182]....
        /*0a90*/ 	.word	0x0002ad00


	//   ....[183]....
        /*0a94*/ 	.word	0x0002ad80


	//   ....[184]....
        /*0a98*/ 	.word	0x0002ae00


	//   ....[185]....
        /*0a9c*/ 	.word	0x0002ae90


	//   ....[186]....
        /*0aa0*/ 	.word	0x0002af10


	//   ....[187]....
        /*0aa4*/ 	.word	0x0002afb0


	//   ....[188]....
        /*0aa8*/ 	.word	0x0002b040


	//   ....[189]....
        /*0aac*/ 	.word	0x0002b170


	//----- nvinfo : EIATTR_REG_RECONFIG
	.align		4
.L_783:
        /*0ab0*/ 	.byte	0x01, 0x54
	.zero		2


	//----- nvinfo : EIATTR_SYSCALL_OFFSETS
	.align		4
        /*0ab4*/ 	.byte	0x04, 0x46
        /*0ab6*/ 	.short	(.L_785 - .L_784)


	//   ....[0]....
.L_784:
        /*0ab8*/ 	.word	0x00002030


	//   ....[1]....
        /*0abc*/ 	.word	0x000021f0


	//   ....[2]....
        /*0ac0*/ 	.word	0x00004ec0


	//   ....[3]....
        /*0ac4*/ 	.word	0x00005200


	//   ....[4]....
        /*0ac8*/ 	.word	0x000241c0


	//   ....[5]....
        /*0acc*/ 	.word	0x00024360


	//   ....[6]....
        /*0ad0*/ 	.word	0x000244d0


	//   ....[7]....
        /*0ad4*/ 	.word	0x00024610


	//   ....[8]....
        /*0ad8*/ 	.word	0x000250d0


	//----- nvinfo : EIATTR_MBARRIER_INSTR_OFFSETS
	.align		4
.L_785:
        /*0adc*/ 	.byte	0x04, 0x39
        /*0ade*/ 	.short	(.L_787 - .L_786)


	//   ....[0]....
.L_786:
        /*0ae0*/ 	.word	0x00000320
        /*0ae4*/ 	.word	0x000000ff
        /*0ae8*/ 	.word	0x00033400
        /*0aec*/ 	.short	0x0100
        /*0aee*/ 	.byte	0x08
	.zero		1


	//   ....[1]....
        /*0af0*/ 	.word	0x00000330
        /*0af4*/ 	.word	0x000000ff
        /*0af8*/ 	.word	0x00033420
        /*0afc*/ 	.short	0x0100
        /*0afe*/ 	.byte	0x08
	.zero		1


	//   ....[2]....
        /*0b00*/ 	.word	0x00000420
        /*0b04*/ 	.word	0x000000ff
        /*0b08*/ 	.word	0x00033430
        /*0b0c*/ 	.short	0x0100
        /*0b0e*/ 	.byte	0x08
	.zero		1


	//   ....[3]....
        /*0b10*/ 	.word	0x00000430
        /*0b14*/ 	.word	0x000000ff
        /*0b18*/ 	.word	0x00033440
        /*0b1c*/ 	.short	0x0100
        /*0b1e*/ 	.byte	0x08
	.zero		1


	//   ....[4]....
        /*0b20*/ 	.word	0x00000440
        /*0b24*/ 	.word	0x000000ff
        /*0b28*/ 	.word	0x00033438
        /*0b2c*/ 	.short	0x0100
        /*0b2e*/ 	.byte	0x08
	.zero		1


	//   ....[5]....
        /*0b30*/ 	.word	0x00000450
        /*0b34*/ 	.word	0x000000ff
        /*0b38*/ 	.word	0x00033448
        /*0b3c*/ 	.short	0x0100
        /*0b3e*/ 	.byte	0x08
	.zero		1


	//   ....[6]....
        /*0b40*/ 	.word	0x00000580
        /*0b44*/ 	.word	0x000000ff
        /*0b48*/ 	.word	0x00033450
        /*0b4c*/ 	.short	0x0100
        /*0b4e*/ 	.byte	0x08
	.zero		1


	//   ....[7]....
        /*0b50*/ 	.word	0x00000590
        /*0b54*/ 	.word	0x000000ff
        /*0b58*/ 	.word	0x00033460
        /*0b5c*/ 	.short	0x0100
        /*0b5e*/ 	.byte	0x08
	.zero		1


	//   ....[8]....
        /*0b60*/ 	.word	0x000005a0
        /*0b64*/ 	.word	0x000000ff
        /*0b68*/ 	.word	0x00033458
        /*0b6c*/ 	.short	0x0100
        /*0b6e*/ 	.byte	0x08
	.zero		1


	//   ....[9]....
        /*0b70*/ 	.word	0x000005b0
        /*0b74*/ 	.word	0x000000ff
        /*0b78*/ 	.word	0x00033468
        /*0b7c*/ 	.short	0x0100
        /*0b7e*/ 	.byte	0x08
	.zero		1


	//   ....[10]....
        /*0b80*/ 	.word	0x000006a0
        /*0b84*/ 	.word	0x000000ff
        /*0b88*/ 	.word	0x00033470
        /*0b8c*/ 	.short	0x0100
        /*0b8e*/ 	.byte	0x06
	.zero		1


	//   ....[11]....
        /*0b90*/ 	.word	0x000006b0
        /*0b94*/ 	.word	0x000000ff
        /*0b98*/ 	.word	0x00033480
        /*0b9c*/ 	.short	0x0100
        /*0b9e*/ 	.byte	0x06
	.zero		1


	//   ....[12]....
        /*0ba0*/ 	.word	0x000006c0
        /*0ba4*/ 	.word	0x000000ff
        /*0ba8*/ 	.word	0x00033478
        /*0bac*/ 	.short	0x0100
        /*0bae*/ 	.byte	0x06
	.zero		1


	//   ....[13]....
        /*0bb0*/ 	.word	0x000006d0
        /*0bb4*/ 	.word	0x000000ff
        /*0bb8*/ 	.word	0x00033488
        /*0bbc*/ 	.short	0x0100
        /*0bbe*/ 	.byte	0x06
	.zero		1


	//   ....[14]....
        /*0bc0*/ 	.word	0x00000800
        /*0bc4*/ 	.word	0x000000ff
        /*0bc8*/ 	.word	0x00033490
        /*0bcc*/ 	.short	0x0100
        /*0bce*/ 	.byte	0x08
	.zero		1


	//   ....[15]....
        /*0bd0*/ 	.word	0x00000810
        /*0bd4*/ 	.word	0x000000ff
        /*0bd8*/ 	.word	0x000334a0
        /*0bdc*/ 	.short	0x0100
        /*0bde*/ 	.byte	0x08
	.zero		1


	//   ....[16]....
        /*0be0*/ 	.word	0x00000820
        /*0be4*/ 	.word	0x000000ff
        /*0be8*/ 	.word	0x00033498
        /*0bec*/ 	.short	0x0100
        /*0bee*/ 	.byte	0x08
	.zero		1


	//   ....[17]....
        /*0bf0*/ 	.word	0x00000830
        /*0bf4*/ 	.word	0x000000ff
        /*0bf8*/ 	.word	0x000334a8
        /*0bfc*/ 	.short	0x0100
        /*0bfe*/ 	.byte	0x08
	.zero		1


	//   ....[18]....
        /*0c00*/ 	.word	0x00000960
        /*0c04*/ 	.word	0x000000ff
        /*0c08*/ 	.word	0x000334b0
        /*0c0c*/ 	.short	0x0100
        /*0c0e*/ 	.byte	0x08
	.zero		1


	//   ....[19]....
        /*0c10*/ 	.word	0x00000970
        /*0c14*/ 	.word	0x000000ff
        /*0c18*/ 	.word	0x000334c0
        /*0c1c*/ 	.short	0x0100
        /*0c1e*/ 	.byte	0x08
	.zero		1


	//   ....[20]....
        /*0c20*/ 	.word	0x00000980
        /*0c24*/ 	.word	0x000000ff
        /*0c28*/ 	.word	0x000334b8
        /*0c2c*/ 	.short	0x0100
        /*0c2e*/ 	.byte	0x08
	.zero		1


	//   ....[21]....
        /*0c30*/ 	.word	0x00000990
        /*0c34*/ 	.word	0x000000ff
        /*0c38*/ 	.word	0x000334c8
        /*0c3c*/ 	.short	0x0100
        /*0c3e*/ 	.byte	0x08
	.zero		1


	//   ....[22]....
        /*0c40*/ 	.word	0x00003bd0
        /*0c44*/ 	.word	0x00000040
        /*0c48*/ 	.word	0x000334b0
        /*0c4c*/ 	.short	0x010a
        /*0c4e*/ 	.byte	0x3f
	.zero		1


	//   ....[23]....
        /*0c50*/ 	.word	0x00004140
        /*0c54*/ 	.word	0x00000003
        /*0c58*/ 	.word	0x00000000
        /*0c5c*/ 	.short	0x0101
        /*0c5e*/ 	.byte	0x3f
	.zero		1


	//   ....[24]....
        /*0c60*/ 	.word	0x00004f60
        /*0c64*/ 	.word	0x00000003
        /*0c68*/ 	.word	0x00033400
        /*0c6c*/ 	.short	0x010a
        /*0c6e*/ 	.byte	0x3f
	.zero		1


	//   ....[25]....
        /*0c70*/ 	.word	0x00004fb0
        /*0c74*/ 	.word	0x00000003
        /*0c78*/ 	.word	0x00033400
        /*0c7c*/ 	.short	0x010a
        /*0c7e*/ 	.byte	0x3f
	.zero		1


	//   ....[26]....
        /*0c80*/ 	.word	0x000059e0
        /*0c84*/ 	.word	0x000000ff
        /*0c88*/ 	.word	0x00033400
        /*0c8c*/ 	.short	0x010a
        /*0c8e*/ 	.byte	0x27
	.zero		1


	//   ....[27]....
        /*0c90*/ 	.word	0x00008f80
        /*0c94*/ 	.word	0x000000ff
        /*0c98*/ 	.word	0x00033400
        /*0c9c*/ 	.short	0x010a
        /*0c9e*/ 	.byte	0x27
	.zero		1


	//   ....[28]....
        /*0ca0*/ 	.word	0x0000c010
        /*0ca4*/ 	.word	0x00000005
        /*0ca8*/ 	.word	0x00033430
        /*0cac*/ 	.short	0x010a
        /*0cae*/ 	.byte	0x3f
	.zero		1


	//   ....[29]....
        /*0cb0*/ 	.word	0x0000c080
        /*0cb4*/ 	.word	0x00000005
        /*0cb8*/ 	.word	0x00033430
        /*0cbc*/ 	.short	0x010a
        /*0cbe*/ 	.byte	0x3f
	.zero		1


	//   ....[30]....
        /*0cc0*/ 	.word	0x0000cec0
        /*0cc4*/ 	.word	0x00000000
        /*0cc8*/ 	.word	0x00000000
        /*0ccc*/ 	.short	0x0101
        /*0cce*/ 	.byte	0x3f
	.zero		1


	//   ....[31]....
        /*0cd0*/ 	.word	0x000105a0
        /*0cd4*/ 	.word	0x000000ff
        /*0cd8*/ 	.word	0x00033430
        /*0cdc*/ 	.short	0x010a
        /*0cde*/ 	.byte	0x06
	.zero		1


	//   ....[32]....
        /*0ce0*/ 	.word	0x000105e0
        /*0ce4*/ 	.word	0x000000ff
        /*0ce8*/ 	.word	0x00033430
        /*0cec*/ 	.short	0x010a
        /*0cee*/ 	.byte	0x06
	.zero		1


	//   ....[33]....
        /*0cf0*/ 	.word	0x000111f0
        /*0cf4*/ 	.word	0x000000ff
        /*0cf8*/ 	.word	0x00033450
        /*0cfc*/ 	.short	0x010a
        /*0cfe*/ 	.byte	0x06
	.zero		1


	//   ....[34]....
        /*0d00*/ 	.word	0x00011230
        /*0d04*/ 	.word	0x000000ff
        /*0d08*/ 	.word	0x00033450
        /*0d0c*/ 	.short	0x010a
        /*0d0e*/ 	.byte	0x06
	.zero		1


	//   ....[35]....
        /*0d10*/ 	.word	0x000115c0
        /*0d14*/ 	.word	0x00000007
        /*0d18*/ 	.word	0x00000000
        /*0d1c*/ 	.short	0x0101
        /*0d1e*/ 	.byte	0x3f
	.zero		1


	//   ....[36]....
        /*0d20*/ 	.word	0x00014810
        /*0d24*/ 	.word	0x000000ff
        /*0d28*/ 	.word	0x00000000
        /*0d2c*/ 	.short	0x0101
        /*0d2e*/ 	.byte	0x06
	.zero		1


	//   ....[37]....
        /*0d30*/ 	.word	0x000153e0
        /*0d34*/ 	.word	0x000000ff
        /*0d38*/ 	.word	0x00033430
        /*0d3c*/ 	.short	0x010a
        /*0d3e*/ 	.byte	0x05
	.zero		1


	//   ....[38]....
        /*0d40*/ 	.word	0x00015420
        /*0d44*/ 	.word	0x000000ff
        /*0d48*/ 	.word	0x00033430
        /*0d4c*/ 	.short	0x010a
        /*0d4e*/ 	.byte	0x05
	.zero		1


	//   ....[39]....
        /*0d50*/ 	.word	0x00016060
        /*0d54*/ 	.word	0x000000ff
        /*0d58*/ 	.word	0x00033450
        /*0d5c*/ 	.short	0x010a
        /*0d5e*/ 	.byte	0x06
	.zero		1


	//   ....[40]....
        /*0d60*/ 	.word	0x000160a0
        /*0d64*/ 	.word	0x000000ff
        /*0d68*/ 	.word	0x00033450
        /*0d6c*/ 	.short	0x010a
        /*0d6e*/ 	.byte	0x06
	.zero		1


	//   ....[41]....
        /*0d70*/ 	.word	0x00017780
        /*0d74*/ 	.word	0x00000005
        /*0d78*/ 	.word	0x00000000
        /*0d7c*/ 	.short	0x0101
        /*0d7e*/ 	.byte	0x3f
	.zero		1


	//   ....[42]....
        /*0d80*/ 	.word	0x00017990
        /*0d84*/ 	.word	0x000000ff
        /*0d88*/ 	.word	0x00000000
        /*0d8c*/ 	.short	0x0101
        /*0d8e*/ 	.byte	0x06
	.zero		1


	//   ....[43]....
        /*0d90*/ 	.word	0x00018300
        /*0d94*/ 	.word	0x000000ff
        /*0d98*/ 	.word	0x00033430
        /*0d9c*/ 	.short	0x010a
        /*0d9e*/ 	.byte	0x05
	.zero		1


	//   ....[44]....
        /*0da0*/ 	.word	0x00018340
        /*0da4*/ 	.word	0x000000ff
        /*0da8*/ 	.word	0x00033430
        /*0dac*/ 	.short	0x010a
        /*0dae*/ 	.byte	0x05
	.zero		1


	//   ....[45]....
        /*0db0*/ 	.word	0x00018f80
        /*0db4*/ 	.word	0x000000ff
        /*0db8*/ 	.word	0x00033450
        /*0dbc*/ 	.short	0x010a
        /*0dbe*/ 	.byte	0x06
	.zero		1


	//   ....[46]....
        /*0dc0*/ 	.word	0x00018fc0
        /*0dc4*/ 	.word	0x000000ff
        /*0dc8*/ 	.word	0x00033450
        /*0dcc*/ 	.short	0x010a
        /*0dce*/ 	.byte	0x06
	.zero		1


	//   ....[47]....
        /*0dd0*/ 	.word	0x00019360
        /*0dd4*/ 	.word	0x00000000
        /*0dd8*/ 	.word	0x00000000
        /*0ddc*/ 	.short	0x0101
        /*0dde*/ 	.byte	0x3f
	.zero		1


	//   ....[48]....
        /*0de0*/ 	.word	0x0001c5a0
        /*0de4*/ 	.word	0x000000ff
        /*0de8*/ 	.word	0x00000000
        /*0dec*/ 	.short	0x0101
        /*0dee*/ 	.byte	0x06
	.zero		1


	//   ....[49]....
        /*0df0*/ 	.word	0x0001ce20
        /*0df4*/ 	.word	0x000000ff
        /*0df8*/ 	.word	0x00033450
        /*0dfc*/ 	.short	0x010a
        /*0dfe*/ 	.byte	0x0c
	.zero		1


	//   ....[50]....
        /*0e00*/ 	.word	0x0001ce60
        /*0e04*/ 	.word	0x000000ff
        /*0e08*/ 	.word	0x00033450
        /*0e0c*/ 	.short	0x010a
        /*0e0e*/ 	.byte	0x0c
	.zero		1


	//   ....[51]....
        /*0e10*/ 	.word	0x0001d550
        /*0e14*/ 	.word	0x000000ff
        /*0e18*/ 	.word	0x00000000
        /*0e1c*/ 	.short	0x0101
        /*0e1e*/ 	.byte	0x04
	.zero		1


	//   ....[52]....
        /*0e20*/ 	.word	0x0001fa90
        /*0e24*/ 	.word	0x000000ff
        /*0e28*/ 	.word	0x00000000
        /*0e2c*/ 	.short	0x0101
        /*0e2e*/ 	.byte	0x04
	.zero		1


	//   ....[53]....
        /*0e30*/ 	.word	0x000226f0
        /*0e34*/ 	.word	0x00000006
        /*0e38*/ 	.word	0x00033420
        /*0e3c*/ 	.short	0x010a
        /*0e3e*/ 	.byte	0x3f
	.zero		1


	//   ....[54]....
        /*0e40*/ 	.word	0x000227e0
        /*0e44*/ 	.word	0x00000007
        /*0e48*/ 	.word	0x000334a0
        /*0e4c*/ 	.short	0x010a
        /*0e4e*/ 	.byte	0x3f
	.zero		1


	//   ....[55]....
        /*0e50*/ 	.word	0x00022c30
        /*0e54*/ 	.word	0x00000007
        /*0e58*/ 	.word	0x000334c0
        /*0e5c*/ 	.short	0x010a
        /*0e5e*/ 	.byte	0x3f
	.zero		1


	//   ....[56]....
        /*0e60*/ 	.word	0x000231d0
        /*0e64*/ 	.word	0x00000008
        /*0e68*/ 	.word	0x000334a0
        /*0e6c*/ 	.short	0x010a
        /*0e6e*/ 	.byte	0x3f
	.zero		1


	//   ....[57]....
        /*0e70*/ 	.word	0x00023610
        /*0e74*/ 	.word	0x00000008
        /*0e78*/ 	.word	0x000334c0
        /*0e7c*/ 	.short	0x010a
        /*0e7e*/ 	.byte	0x3f
	.zero		1


	//   ....[58]....
        /*0e80*/ 	.word	0x00024a10
        /*0e84*/ 	.word	0x00000002
        /*0e88*/ 	.word	0x00033480
        /*0e8c*/ 	.short	0x010a
        /*0e8e*/ 	.byte	0x3f
	.zero		1


	//   ....[59]....
        /*0e90*/ 	.word	0x00024c70
        /*0e94*/ 	.word	0x00000002
        /*0e98*/ 	.word	0x00033440
        /*0e9c*/ 	.short	0x010a
        /*0e9e*/ 	.byte	0x3f
	.zero		1


	//   ....[60]....
        /*0ea0*/ 	.word	0x00025890
        /*0ea4*/ 	.word	0x00000008
        /*0ea8*/ 	.word	0x00033400
        /*0eac*/ 	.short	0x0107
        /*0eae*/ 	.byte	0x3f
	.zero		1


	//   ....[61]....
        /*0eb0*/ 	.word	0x00025990
        /*0eb4*/ 	.word	0x00000002
        /*0eb8*/ 	.word	0x00033400
        /*0ebc*/ 	.short	0x0101
        /*0ebe*/ 	.byte	0x3f
	.zero		1


	//   ....[62]....
        /*0ec0*/ 	.word	0x000259b0
        /*0ec4*/ 	.word	0x00000002
        /*0ec8*/ 	.word	0x00033420
        /*0ecc*/ 	.short	0x010a
        /*0ece*/ 	.byte	0x3f
	.zero		1


	//   ....[63]....
        /*0ed0*/ 	.word	0x00025d00
        /*0ed4*/ 	.word	0x00000006
        /*0ed8*/ 	.word	0x00033480
        /*0edc*/ 	.short	0x010a
        /*0ede*/ 	.byte	0x3f
	.zero		1


	//   ....[64]....
        /*0ee0*/ 	.word	0x00026150
        /*0ee4*/ 	.word	0x00000006
        /*0ee8*/ 	.word	0x00033440
        /*0eec*/ 	.short	0x010a
        /*0eee*/ 	.byte	0x3f
	.zero		1


	//   ....[65]....
        /*0ef0*/ 	.word	0x00026610
        /*0ef4*/ 	.word	0x00000003
        /*0ef8*/ 	.word	0x00033470
        /*0efc*/ 	.short	0x010a
        /*0efe*/ 	.byte	0x3f
	.zero		1


	//   ....[66]....
        /*0f00*/ 	.word	0x00026680
        /*0f04*/ 	.word	0x00000003
        /*0f08*/ 	.word	0x00033460
        /*0f0c*/ 	.short	0x010a
        /*0f0e*/ 	.byte	0x3f
	.zero		1


	//   ....[67]....
        /*0f10*/ 	.word	0x00027250
        /*0f14*/ 	.word	0x00000003
        /*0f18*/ 	.word	0x00033450
        /*0f1c*/ 	.short	0x0101
        /*0f1e*/ 	.byte	0x3f
	.zero		1


	//   ....[68]....
        /*0f20*/ 	.word	0x000272d0
        /*0f24*/ 	.word	0x00000003
        /*0f28*/ 	.word	0x00000000
        /*0f2c*/ 	.short	0x0101
        /*0f2e*/ 	.byte	0x3f
	.zero		1


	//   ....[69]....
        /*0f30*/ 	.word	0x00027510
        /*0f34*/ 	.word	0x00000000
        /*0f38*/ 	.word	0x00033470
        /*0f3c*/ 	.short	0x010a
        /*0f3e*/ 	.byte	0x3f
	.zero		1


	//   ....[70]....
        /*0f40*/ 	.word	0x00027580
        /*0f44*/ 	.word	0x00000000
        /*0f48*/ 	.word	0x00033460
        /*0f4c*/ 	.short	0x010a
        /*0f4e*/ 	.byte	0x3f
	.zero		1


	//   ....[71]....
        /*0f50*/ 	.word	0x00028180
        /*0f54*/ 	.word	0x00000000
        /*0f58*/ 	.word	0x00033450
        /*0f5c*/ 	.short	0x0101
        /*0f5e*/ 	.byte	0x3f
	.zero		1


	//   ....[72]....
        /*0f60*/ 	.word	0x000281d0
        /*0f64*/ 	.word	0x00000000
        /*0f68*/ 	.word	0x00000000
        /*0f6c*/ 	.short	0x0101
        /*0f6e*/ 	.byte	0x3f
	.zero		1


	//   ....[73]....
        /*0f70*/ 	.word	0x00028f60
        /*0f74*/ 	.word	0x00000000
        /*0f78*/ 	.word	0x00033420
        /*0f7c*/ 	.short	0x010a
        /*0f7e*/ 	.byte	0x3f
	.zero		1


	//   ....[74]....
        /*0f80*/ 	.word	0x00029120
        /*0f84*/ 	.word	0x00000006
        /*0f88*/ 	.word	0x00000000
        /*0f8c*/ 	.short	0x010a
        /*0f8e*/ 	.byte	0x3f
	.zero		1


	//   ....[75]....
        /*0f90*/ 	.word	0x00029190
        /*0f94*/ 	.word	0x00000007
        /*0f98*/ 	.word	0x00000000
        /*0f9c*/ 	.short	0x010a
        /*0f9e*/ 	.byte	0x3f
	.zero		1


	//   ....[76]....
        /*0fa0*/ 	.word	0x000291f0
        /*0fa4*/ 	.word	0x00000004
        /*0fa8*/ 	.word	0x00033460
        /*0fac*/ 	.short	0x010a
        /*0fae*/ 	.byte	0x3f
	.zero		1


	//   ....[77]....
        /*0fb0*/ 	.word	0x00029240
        /*0fb4*/ 	.word	0x00000003
        /*0fb8*/ 	.word	0x00033460
        /*0fbc*/ 	.short	0x010a
        /*0fbe*/ 	.byte	0x3f
	.zero		1


	//   ....[78]....
        /*0fc0*/ 	.word	0x00029280
        /*0fc4*/ 	.word	0x00000004
        /*0fc8*/ 	.word	0x00033480
        /*0fcc*/ 	.short	0x010a
        /*0fce*/ 	.byte	0x3f
	.zero		1


	//   ....[79]....
        /*0fd0*/ 	.word	0x000292a0
        /*0fd4*/ 	.word	0x00000003
        /*0fd8*/ 	.word	0x00033480
        /*0fdc*/ 	.short	0x010a
        /*0fde*/ 	.byte	0x3f
	.zero		1


	//   ....[80]....
        /*0fe0*/ 	.word	0x00029300
        /*0fe4*/ 	.word	0x00000040
        /*0fe8*/ 	.word	0x000334b0
        /*0fec*/ 	.short	0x010a
        /*0fee*/ 	.byte	0x3f
	.zero		1


	//   ....[81]....
        /*0ff0*/ 	.word	0x000294c0
        /*0ff4*/ 	.word	0x00000003
        /*0ff8*/ 	.word	0x00033400
        /*0ffc*/ 	.short	0x010a
        /*0ffe*/ 	.byte	0x3f
	.zero		1


	//   ....[82]....
        /*1000*/ 	.word	0x00029680
        /*1004*/ 	.word	0x00000003
        /*1008*/ 	.word	0x00033400
        /*100c*/ 	.short	0x010a
        /*100e*/ 	.byte	0x3f
	.zero		1


	//   ....[83]....
        /*1010*/ 	.word	0x000296d0
        /*1014*/ 	.word	0x00000005
        /*1018*/ 	.word	0x00033430
        /*101c*/ 	.short	0x010a
        /*101e*/ 	.byte	0x3f
	.zero		1


	//   ....[84]....
        /*1020*/ 	.word	0x00029730
        /*1024*/ 	.word	0x00000008
        /*1028*/ 	.word	0x00033430
        /*102c*/ 	.short	0x010a
        /*102e*/ 	.byte	0x3f
	.zero		1


	//   ....[85]....
        /*1030*/ 	.word	0x00029790
        /*1034*/ 	.word	0x00000008
        /*1038*/ 	.word	0x00033450
        /*103c*/ 	.short	0x010a
        /*103e*/ 	.byte	0x3f
	.zero		1


	//   ....[86]....
        /*1040*/ 	.word	0x000297f0
        /*1044*/ 	.word	0x00000003
        /*1048*/ 	.word	0x00033430
        /*104c*/ 	.short	0x010a
        /*104e*/ 	.byte	0x3f
	.zero		1


	//   ....[87]....
        /*1050*/ 	.word	0x00029850
        /*1054*/ 	.word	0x00000003
        /*1058*/ 	.word	0x00033450
        /*105c*/ 	.short	0x010a
        /*105e*/ 	.byte	0x3f
	.zero		1


	//   ....[88]....
        /*1060*/ 	.word	0x000298b0
        /*1064*/ 	.word	0x00000003
        /*1068*/ 	.word	0x00033430
        /*106c*/ 	.short	0x010a
        /*106e*/ 	.byte	0x3f
	.zero		1


	//   ....[89]....
        /*1070*/ 	.word	0x00029910
        /*1074*/ 	.word	0x00000003
        /*1078*/ 	.word	0x00033450
        /*107c*/ 	.short	0x010a
        /*107e*/ 	.byte	0x3f
	.zero		1


	//   ....[90]....
        /*1080*/ 	.word	0x00029970
        /*1084*/ 	.word	0x00000007
        /*1088*/ 	.word	0x00033450
        /*108c*/ 	.short	0x010a
        /*108e*/ 	.byte	0x3f
	.zero		1


	//   ....[91]....
        /*1090*/ 	.word	0x00029b20
        /*1094*/ 	.word	0x00000005
        /*1098*/ 	.word	0x00033420
        /*109c*/ 	.short	0x010a
        /*109e*/ 	.byte	0x3f
	.zero		1


	//   ....[92]....
        /*10a0*/ 	.word	0x00029b70
        /*10a4*/ 	.word	0x00000007
        /*10a8*/ 	.word	0x000334a0
        /*10ac*/ 	.short	0x010a
        /*10ae*/ 	.byte	0x3f
	.zero		1


	//   ....[93]....
        /*10b0*/ 	.word	0x00029bc0
        /*10b4*/ 	.word	0x00000007
        /*10b8*/ 	.word	0x000334c0
        /*10bc*/ 	.short	0x010a
        /*10be*/ 	.byte	0x3f
	.zero		1


	//   ....[94]....
        /*10c0*/ 	.word	0x00029c10
        /*10c4*/ 	.word	0x00000008
        /*10c8*/ 	.word	0x000334a0
        /*10cc*/ 	.short	0x010a
        /*10ce*/ 	.byte	0x3f
	.zero		1


	//   ....[95]....
        /*10d0*/ 	.word	0x00029c60
        /*10d4*/ 	.word	0x00000008
        /*10d8*/ 	.word	0x000334c0
        /*10dc*/ 	.short	0x010a
        /*10de*/ 	.byte	0x3f
	.zero		1


	//   ....[96]....
        /*10e0*/ 	.word	0x00029e00
        /*10e4*/ 	.word	0x00000002
        /*10e8*/ 	.word	0x00033480
        /*10ec*/ 	.short	0x010a
        /*10ee*/ 	.byte	0x3f
	.zero		1


	//   ....[97]....
        /*10f0*/ 	.word	0x00029e50
        /*10f4*/ 	.word	0x00000002
        /*10f8*/ 	.word	0x00033440
        /*10fc*/ 	.short	0x010a
        /*10fe*/ 	.byte	0x3f
	.zero		1


	//   ....[98]....
        /*1100*/ 	.word	0x0002a450
        /*1104*/ 	.word	0x00000002
        /*1108*/ 	.word	0x00033420
        /*110c*/ 	.short	0x010a
        /*110e*/ 	.byte	0x3f
	.zero		1


	//   ....[99]....
        /*1110*/ 	.word	0x0002a4a0
        /*1114*/ 	.word	0x00000006
        /*1118*/ 	.word	0x00033480
        /*111c*/ 	.short	0x010a
        /*111e*/ 	.byte	0x3f
	.zero		1


	//   ....[100]....
        /*1120*/ 	.word	0x0002a4f0
        /*1124*/ 	.word	0x00000006
        /*1128*/ 	.word	0x00033440
        /*112c*/ 	.short	0x010a
        /*112e*/ 	.byte	0x3f
	.zero		1


	//   ....[101]....
        /*1130*/ 	.word	0x0002a540
        /*1134*/ 	.word	0x00000003
        /*1138*/ 	.word	0x00033470
        /*113c*/ 	.short	0x010a
        /*113e*/ 	.byte	0x3f
	.zero		1


	//   ....[102]....
        /*1140*/ 	.word	0x0002a590
        /*1144*/ 	.word	0x00000003
        /*1148*/ 	.word	0x00033460
        /*114c*/ 	.short	0x010a
        /*114e*/ 	.byte	0x3f
	.zero		1


	//   ....[103]....
        /*1150*/ 	.word	0x0002a5e0
        /*1154*/ 	.word	0x00000000
        /*1158*/ 	.word	0x00033470
        /*115c*/ 	.short	0x010a
        /*115e*/ 	.byte	0x3f
	.zero		1


	//   ....[104]....
        /*1160*/ 	.word	0x0002a630
        /*1164*/ 	.word	0x00000000
        /*1168*/ 	.word	0x00033460
        /*116c*/ 	.short	0x010a
        /*116e*/ 	.byte	0x3f
	.zero		1


	//   ....[105]....
        /*1170*/ 	.word	0x0002b090
        /*1174*/ 	.word	0x00000000
        /*1178*/ 	.word	0x00033420
        /*117c*/ 	.short	0x010a
        /*117e*/ 	.byte	0x3f
	.zero		1


	//   ....[106]....
        /*1180*/ 	.word	0x0002b230
        /*1184*/ 	.word	0x00000006
        /*1188*/ 	.word	0x00000000
        /*118c*/ 	.short	0x010a
        /*118e*/ 	.byte	0x3f
	.zero		1


	//   ....[107]....
        /*1190*/ 	.word	0x0002b280
        /*1194*/ 	.word	0x00000007
        /*1198*/ 	.word	0x00000000
        /*119c*/ 	.short	0x010a
        /*119e*/ 	.byte	0x3f
	.zero		1


	//   ....[108]....
        /*11a0*/ 	.word	0x0002b2d0
        /*11a4*/ 	.word	0x00000004
        /*11a8*/ 	.word	0x00033460
        /*11ac*/ 	.short	0x010a
        /*11ae*/ 	.byte	0x3f
	.zero		1


	//   ....[109]....
        /*11b0*/ 	.word	0x0002b320
        /*11b4*/ 	.word	0x00000003
        /*11b8*/ 	.word	0x00033460
        /*11bc*/ 	.short	0x010a
        /*11be*/ 	.byte	0x3f
	.zero		1


	//   ....[110]....
        /*11c0*/ 	.word	0x0002b370
        /*11c4*/ 	.word	0x00000004
        /*11c8*/ 	.word	0x00033480
        /*11cc*/ 	.short	0x010a
        /*11ce*/ 	.byte	0x3f
	.zero		1


	//   ....[111]....
        /*11d0*/ 	.word	0x0002c1a0
        /*11d4*/ 	.word	0x0000000d
        /*11d8*/ 	.word	0x00000000
        /*11dc*/ 	.short	0x010a
        /*11de*/ 	.byte	0x3f
	.zero		1


	//   ....[112]....
        /*11e0*/ 	.word	0x00033cd0
        /*11e4*/ 	.word	0x0000000d
        /*11e8*/ 	.word	0x00000000
        /*11ec*/ 	.short	0x010a
        /*11ee*/ 	.byte	0x3f
	.zero		1


	//   ....[113]....
        /*11f0*/ 	.word	0x0003ba30
        /*11f4*/ 	.word	0x0000000d
        /*11f8*/ 	.word	0x00000000
        /*11fc*/ 	.short	0x010a
        /*11fe*/ 	.byte	0x3f
	.zero		1


	//   ....[114]....
        /*1200*/ 	.word	0x0003c6e0
        /*1204*/ 	.word	0x0000000d
        /*1208*/ 	.word	0x00000000
        /*120c*/ 	.short	0x0101
        /*120e*/ 	.byte	0x3f
	.zero		1


	//   ....[115]....
        /*1210*/ 	.word	0x0003c710
        /*1214*/ 	.word	0x0000000d
        /*1218*/ 	.word	0x00000000
        /*121c*/ 	.short	0x010a
        /*121e*/ 	.byte	0x3f
	.zero		1


	//   ....[116]....
        /*1220*/ 	.word	0x0003c760
        /*1224*/ 	.word	0x0000000d
        /*1228*/ 	.word	0x00000000
        /*122c*/ 	.short	0x010a
        /*122e*/ 	.byte	0x3f
	.zero		1


	//   ....[117]....
        /*1230*/ 	.word	0x0003c7b0
        /*1234*/ 	.word	0x0000000d
        /*1238*/ 	.word	0x00000000
        /*123c*/ 	.short	0x010a
        /*123e*/ 	.byte	0x3f
	.zero		1


	//----- nvinfo : EIATTR_NUM_MBARRIERS
	.align		4
.L_787:
        /*1240*/ 	.byte	0x03, 0x38
        /*1242*/ 	.short	0x0016


	//----- nvinfo : EIATTR_EXIT_INSTR_OFFSETS
	.align		4
        /*1244*/ 	.byte	0x04, 0x1c
        /*1246*/ 	.short	(.L_789 - .L_788)


	//   ....[0]....
.L_788:
        /*1248*/ 	.word	0x00000b70


	//   ....[1]....
        /*124c*/ 	.word	0x00020c90


	//   ....[2]....
        /*1250*/ 	.word	0x000292f0


	//----- nvinfo : EIATTR_MAX_THREADS
	.align		4
.L_789:
        /*1254*/ 	.byte	0x04, 0x05
        /*1256*/ 	.short	(.L_791 - .L_790)
.L_790:
        /*1258*/ 	.word	0x00000180
        /*125c*/ 	.word	0x00000001
        /*1260*/ 	.word	0x00000001


	//----- nvinfo : EIATTR_CRS_STACK_SIZE
	.align		4
.L_791:
        /*1264*/ 	.byte	0x04, 0x1e
        /*1266*/ 	.short	(.L_793 - .L_792)
.L_792:
        /*1268*/ 	.word	0x00000000


	//----- nvinfo : EIATTR_CBANK_PARAM_SIZE
	.align		4
.L_793:
        /*126c*/ 	.byte	0x03, 0x19
        /*126e*/ 	.short	0x0af0


	//----- nvinfo : EIATTR_PARAM_CBANK
	.align		4
        /*1270*/ 	.byte	0x04, 0x0a
        /*1272*/ 	.short	(.L_795 - .L_794)
	.align		4
.L_794:
        /*1274*/ 	.word	index@(.nv.constant0._ZN7cutlass13device_kernelIN5flash11enable_sm90INS1_16FlashAttnFwdSm90INS1_25CollectiveMainloopFwdSm90ILi2EN4cute5tupleIJNS5_1CILi1EEES8_S8_EEENS6_IJNS7_ILi128EEENS7_ILi160EEENS7_ILi192EEEEEELi192ENS_12float_e4m3_tEfNS_4arch4Sm90ELb0ELb1ELb0ELb1ELb0ELb1ELb0ELb1ELb1ELb1ELb0ELb0EEENS1_21CollectiveEpilogueFwdINS6_IJSA_SC_SB_EEES9_NS_10bfloat16_tESG_Li256ELb1ELb1ELb0ELb1EEENS1_36VarlenDynamicPersistentTileSchedulerILi128ELi160ELi256ELi128ELb0ELb1ELb1ELb1ELb0ELb1EEEEEEEEEvNT_6ParamsE)
        /*1278*/ 	.short	0x0210
        /*127a*/ 	.short	0x0af0


	//----- nvinfo : EIATTR_SW_WAR
	.align		4
.L_795:
        /*127c*/ 	.byte	0x04, 0x36
        /*127e*/ 	.short	(.L_797 - .L_796)
.L_796:
        /*1280*/ 	.word	0x00000008
.L_797:


//--------------------- .nv.info._ZN7cutlass13device_kernelIN5flash11enable_sm90INS1_16FlashAttnFwdSm90INS1_25CollectiveMainloopFwdSm90ILi2EN4cute5tupleIJNS5_1CILi1EEES8_S8_EEENS6_IJNS7_ILi128EEENS7_ILi160EEENS7_ILi192EEEEEELi192ENS_12float_e4m3_tEfNS_4arch4Sm90ELb1ELb0ELb0ELb0ELb0ELb0ELb0ELb1ELb1ELb1ELb0ELb0EEENS1_21CollectiveEpilogueFwdINS6_IJSA_SC_SB_EEES9_NS_10bfloat16_tESG_Li256ELb0ELb1ELb0ELb1EEENS1_30DynamicPersistentTileSchedulerILi256ELi128ELb0ELb1ELb1EEEEEEEEEvNT_6ParamsE --------------------------
	.section	.nv.info._ZN7cutlass13device_kernelIN5flash11enable_sm90INS1_16FlashAttnFwdSm90INS1_25CollectiveMainloopFwdSm90ILi2EN4cute5tupleIJNS5_1CILi1EEES8_S8_EEENS6_IJNS7_ILi128EEENS7_ILi160EEENS7_ILi192EEEEEELi192ENS_12float_e4m3_tEfNS_4arch4Sm90ELb1ELb0ELb0ELb0ELb0ELb0ELb0ELb1ELb1ELb1ELb0ELb0EEENS1_21CollectiveEpilogueFwdINS6_IJSA_SC_SB_EEES9_NS_10bfloat16_tESG_Li256ELb0ELb1ELb0ELb1EEENS1_30DynamicPersistentTileSchedulerILi256ELi128ELb0ELb1ELb1EEEEEEEEEvNT_6ParamsE,"",@"SHT_CUDA_INFO"
	.sectionflags	@""
	.align	4


	//----- nvinfo : EIATTR_CUDA_API_VERSION
	.align		4
        /*0000*/ 	.byte	0x04, 0x37
        /*0002*/ 	.short	(.L_799 - .L_798)
.L_798:
        /*0004*/ 	.word	0x00000082


	//----- nvinfo : EIATTR_KPARAM_INFO
	.align		4
.L_799:
        /*0008*/ 	.byte	0x04, 0x17
        /*000a*/ 	.short	(.L_801 - .L_800)
.L_800:
        /*000c*/ 	.word	0x00000000
        /*0010*/ 	.short	0x0000
        /*0012*/ 	.short	0x0070
        /*0014*/ 	.byte	0x00, 0xf0, 0x01, 0x2a


	//----- nvinfo : EIATTR_SPARSE_MMA_MASK
	.align		4
.L_801:
        /*0018*/ 	.byte	0x03, 0x50
        /*001a*/ 	.short	0x0000


	//----- nvinfo : EIATTR_MAXREG_COUNT
	.align		4
        /*001c*/ 	.byte	0x03, 0x1b
        /*001e*/ 	.short	0x00a8


	//----- nvinfo : EIATTR_NUM_BARRIERS
	.align		4
        /*0020*/ 	.byte	0x02, 0x4c
        /*0022*/ 	.byte	0x10
	.zero		1


	//----- nvinfo : EIATTR_EXTERNS
	.align		4
        /*0024*/ 	.byte	0x04, 0x0f
        /*0026*/ 	.short	(.L_803 - .L_802)


	//   ....[0]....
	.align		4
.L_802:
        /*0028*/ 	.word	index@(__assertfail)


	//----- nvinfo : EIATTR_ANNOTATIONS
	.align		4
.L_803:
        /*002c*/ 	.byte	0x04, 0x55
        /*002e*/ 	.short	(.L_805 - .L_804)


	//   ....[0]....
.L_804:
        /* <DEDUP_REMOVED lines=31> */


	//----- nvinfo : EIATTR_MERCURY_ISA_VERSION
	.align		4
.L_805:
        /*0208*/ 	.byte	0x03, 0x5f
        /*020a*/ 	.short	0x0101


	//----- nvinfo : EIATTR_INT_WARP_WIDE_INSTR_OFFSETS
	.align		4
        /*020c*/ 	.byte	0x04, 0x31
        /*020e*/ 	.short	(.L_807 - .L_806)


	//   ....[0]....
.L_806:
        /*0210*/ 	.word	0x00000130


	//   ....[1]....
        /*0214*/ 	.word	0x00000170


	//   ....[2]....
        /*0218*/ 	.word	0x000001e0


	//   ....[3]....
        /*021c*/ 	.word	0x0000fa50


	//   ....[4]....
        /*0220*/ 	.word	0x0000fae0


	//   ....[5]....
        /*0224*/ 	.word	0x00012c40


	//   ....[6]....
        /*0228*/ 	.word	0x00012cd0


	//----- nvinfo : EIATTR_COOP_GROUP_MASK_REGIDS
	.align		4
.L_807:
        /*022c*/ 	.byte	0x04, 0x29
        /*022e*/ 	.short	(.L_809 - .L_808)


	//   ....[0]....
.L_808:
        /*0230*/ 	.word	0xffffffff


	//   ....[1]....
        /*0234*/ 	.word	0xffffffff


	//   ....[2]....
        /*0238*/ 	.word	0xffffffff


	//   ....[3]....
        /*023c*/ 	.word	0xffffffff


	//   ....[4]....
        /*0240*/ 	.word	0xffffffff


	//   ....[5]....
        /*0244*/ 	.word	0xffffffff


	//   ....[6]....
        /*0248*/ 	.word	0xffffffff


	//   ....[7]....
        /*024c*/ 	.word	0xffffffff


	//   ....[8]....
        /*0250*/ 	.word	0xffffffff


	//   ....[9]....
        /*0254*/ 	.word	0xffffffff


	//   ....[10]....
        /*0258*/ 	.word	0xffffffff


	//   ....[11]....
        /*025c*/ 	.word	0xffffffff


	//   ....[12]....
        /*0260*/ 	.word	0xffffffff


	//   ....[13]....
        /*0264*/ 	.word	0xffffffff


	//   ....[14]....
        /*0268*/ 	.word	0xffffffff


	//   ....[15]....
        /*026c*/ 	.word	0xffffffff


	//   ....[16]....
        /*0270*/ 	.word	0xffffffff


	//   ....[17]....
        /*0274*/ 	.word	0xffffffff


	//   ....[18]....
        /*0278*/ 	.word	0xffffffff


	//   ....[19]....
        /*027c*/ 	.word	0xffffffff


	//   ....[20]....
        /*0280*/ 	.word	0xffffffff


	//   ....[21]....
        /*0284*/ 	.word	0xffffffff


	//   ....[22]....
        /*0288*/ 	.word	0xffffffff


	//   ....[23]....
        /*028c*/ 	.word	0xffffffff


	//   ....[24]....
        /*0290*/ 	.word	0xffffffff


	//   ....[25]....
        /*0294*/ 	.word	0xffffffff


	//   ....[26]....
        /*0298*/ 	.word	0xffffffff


	//   ....[27]....
        /*029c*/ 	.word	0xffffffff


	//   ....[28]....
        /*02a0*/ 	.word	0xffffffff


	//   ....[29]....
        /*02a4*/ 	.word	0xffffffff


	//   ....[30]....
        /*02a8*/ 	.word	0xffffffff


	//   ....[31]....
        /*02ac*/ 	.word	0xffffffff


	//   ....[32]....
        /*02b0*/ 	.word	0xffffffff


	//   ....[33]....
        /*02b4*/ 	.word	0xffffffff


	//   ....[34]....
        /*02b8*/ 	.word	0xffffffff


	//   ....[35]....
        /*02bc*/ 	.word	0xffffffff


	//   ....[36]....
        /*02c0*/ 	.word	0xffffffff


	//   ....[37]....
        /*02c4*/ 	.word	0xffffffff


	//   ....[38]....
        /*02c8*/ 	.word	0xffffffff


	//   ....[39]....
        /*02cc*/ 	.word	0xffffffff


	//   ....[40]....
        /*02d0*/ 	.word	0xffffffff


	//   ....[41]....
        /*02d4*/ 	.word	0xffffffff


	//   ....[42]....
        /*02d8*/ 	.word	0xffffffff


	//   ....[43]....
        /*02dc*/ 	.word	0xffffffff


	//   ....[44]....
        /*02e0*/ 	.word	0xffffffff


	//   ....[45]....
        /*02e4*/ 	.word	0xffffffff


	//   ....[46]....
        /*02e8*/ 	.word	0xffffffff


	//   ....[47]....
        /*02ec*/ 	.word	0xffffffff


	//   ....[48]....
        /*02f0*/ 	.word	0xffffffff


	//   ....[49]....
        /*02f4*/ 	.word	0xffffffff


	//   ....[50]....
        /*02f8*/ 	.word	0xffffffff


	//   ....[51]....
        /*02fc*/ 	.word	0xffffffff


	//   ....[52]....
        /*0300*/ 	.word	0xffffffff


	//   ....[53]....
        /*0304*/ 	.word	0xffffffff


	//   ....[54]....
        /*0308*/ 	.word	0xffffffff


	//   ....[55]....
        /*030c*/ 	.word	0xffffffff


	//   ....[56]....
        /*0310*/ 	.word	0xffffffff


	//   ....[57]....
        /*0314*/ 	.word	0xffffffff


	//   ....[58]....
        /*0318*/ 	.word	0xffffffff


	//   ....[59]....
        /*031c*/ 	.word	0xffffffff


	//   ....[60]....
        /*0320*/ 	.word	0xffffffff


	//   ....[61]....
        /*0324*/ 	.word	0xffffffff


	//   ....[62]....
        /*0328*/ 	.word	0xffffffff


	//   ....[63]....
        /*032c*/ 	.word	0xffffffff


	//   ....[64]....
        /*0330*/ 	.word	0xffffffff


	//   ....[65]....
        /*0334*/ 	.word	0xffffffff


	//   ....[66]....
        /*0338*/ 	.word	0xffffffff


	//   ....[67]....
        /*033c*/ 	.word	0xffffffff


	//   ....[68]....
        /*0340*/ 	.word	0xffffffff


	//   ....[69]....
        /*0344*/ 	.word	0xffffffff


	//   ....[70]....
        /*0348*/ 	.word	0xffffffff


	//   ....[71]....
        /*034c*/ 	.word	0xffffffff


	//   ....[72]....
        /*0350*/ 	.word	0xffffffff


	//   ....[73]....
        /*0354*/ 	.word	0xffffffff


	//   ....[74]....
        /*0358*/ 	.word	0xffffffff


	//   ....[75]....
        /*035c*/ 	.word	0xffffffff


	//   ....[76]....
        /*0360*/ 	.word	0xffffffff


	//   ....[77]....
        /*0364*/ 	.word	0xffffffff


	//   ....[78]....
        /*0368*/ 	.word	0xffffffff


	//   ....[79]....
        /*036c*/ 	.word	0xffffffff


	//   ....[80]....
        /*0370*/ 	.word	0xffffffff


	//   ....[81]....
        /*0374*/ 	.word	0xffffffff


	//   ....[82]....
        /*0378*/ 	.word	0xffffffff


	//   ....[83]....
        /*037c*/ 	.word	0xffffffff


	//   ....[84]....
        /*0380*/ 	.word	0xffffffff


	//   ....[85]....
        /*0384*/ 	.word	0xffffffff


	//   ....[86]....
        /*0388*/ 	.word	0xffffffff


	//   ....[87]....
        /*038c*/ 	.word	0xffffffff


	//   ....[88]....
        /*0390*/ 	.word	0xffffffff


	//   ....[89]....
        /*0394*/ 	.word	0xffffffff


	//   ....[90]....
        /*0398*/ 	.word	0xffffffff


	//   ....[91]....
        /*039c*/ 	.word	0xffffffff


	//   ....[92]....
        /*03a0*/ 	.word	0xffffffff


	//   ....[93]....
        /*03a4*/ 	.word	0xffffffff


	//   ....[94]....
        /*03a8*/ 	.word	0xffffffff


	//   ....[95]....
        /*03ac*/ 	.word	0xffffffff


	//   ....[96]....
        /*03b0*/ 	.word	0xffffffff


	//   ....[97]....
        /*03b4*/ 	.word	0xffffffff


	//   ....[98]....
        /*03b8*/ 	.word	0xffffffff


	//   ....[99]....
        /*03bc*/ 	.word	0xffffffff


	//   ....[100]....
        /*03c0*/ 	.word	0xffffffff


	//   ....[101]....
        /*03c4*/ 	.word	0xffffffff


	//   ....[102]....
        /*03c8*/ 	.word	0xffffffff


	//   ....[103]....
        /*03cc*/ 	.word	0xffffffff


	//   ....[104]....
        /*03d0*/ 	.word	0xffffffff


	//   ....[105]....
        /*03d4*/ 	.word	0xffffffff


	//   ....[106]....
        /*03d8*/ 	.word	0xffffffff


	//   ....[107]....
        /*03dc*/ 	.word	0xffffffff


	//   ....[108]....
        /*03e0*/ 	.word	0x0500000f


	//   ....[109]....
        /*03e4*/ 	.word	0x0500000f


	//   ....[110]....
        /*03e8*/ 	.word	0x0500000f


	//   ....[111]....
        /*03ec*/ 	.word	0x0500000f


	//   ....[112]....
        /*03f0*/ 	.word	0x0500000f


	//   ....[113]....
        /*03f4*/ 	.word	0x0500000f


	//   ....[114]....
        /*03f8*/ 	.word	0x0500000f


	//   ....[115]....
        /*03fc*/ 	.word	0x0500000f


	//   ....[116]....
        /*0400*/ 	.word	0x0500000f


	//   ....[117]....
        /*0404*/ 	.word	0x0500000f


	//----- nvinfo : EIATTR_COOP_GROUP_INSTR_OFFSETS
	.align		4
.L_809:
        /*0408*/ 	.byte	0x04, 0x28
        /*040a*/ 	.short	(.L_811 - .L_810)


	//   ....[0]....
.L_810:
        /*040c*/ 	.word	0x00000070


	//   ....[1]....
        /*0410*/ 	.word	0x00000140


	//   ....[2]....
        /*0414*/ 	.word	0x00000190


	//   ....[3]....
        /*0418*/ 	.word	0x000003c0


	//   ....[4]....
        /*041c*/ 	.word	0x00000520


	//   ....[5]....
        /*0420*/ 	.word	0x00000640


	//   ....[6]....
        /*0424*/ 	.word	0x000007a0


	//   ....[7]....
        /*0428*/ 	.word	0x00001880


	//   ....[8]....
        /*042c*/ 	.word	0x00002700


	//   ....[9]....
        /*0430*/ 	.word	0x00002c30


	//   ....[10]....
        /*0434*/ 	.word	0x00003210


	//   ....[11]....
        /*0438*/ 	.word	0x000032d0


	//   ....[12]....
        /*043c*/ 	.word	0x00003e20


	//   ....[13]....
        /*0440*/ 	.word	0x00003ef0


	//   ....[14]....
        /*0444*/ 	.word	0x00005d80


	//   ....[15]....
        /*0448*/ 	.word	0x00005da0


	//   ....[16]....
        /*044c*/ 	.word	0x00006630


	//   ....[17]....
        /*0450*/ 	.word	0x00006730


	//   ....[18]....
        /*0454*/ 	.word	0x00007210


	//   ....[19]....
        /*0458*/ 	.word	0x00007270


	//   ....[20]....
        /*045c*/ 	.word	0x00009c80


	//   ....[21]....
        /*0460*/ 	.word	0x00009c90


	//   ....[22]....
        /*0464*/ 	.word	0x00009cc0


	//   ....[23]....
        /*0468*/ 	.word	0x00009cd0


	//   ....[24]....
        /*046c*/ 	.word	0x0000bb90


	//   ....[25]....
        /*0470*/ 	.word	0x0000bba0


	//   ....[26]....
        /*0474*/ 	.word	0x0000bbd0


	//   ....[27]....
        /*0478*/ 	.word	0x0000bbe0


	//   ....[28]....
        /*047c*/ 	.word	0x0000d450


	//   ....[29]....
        /*0480*/ 	.word	0x0000d480


	//   ....[30]....
        /*0484*/ 	.word	0x0000d4b0


	//   ....[31]....
        /*0488*/ 	.word	0x0000d4e0


	//   ....[32]....
        /*048c*/ 	.word	0x0000d510


	//   ....[33]....
        /*0490*/ 	.word	0x0000d540


	//   ....[34]....
        /*0494*/ 	.word	0x0000d570


	//   ....[35]....
        /*0498*/ 	.word	0x0000d5b0


	//   ....[36]....
        /*049c*/ 	.word	0x0000d5d0


	//   ....[37]....
        /*04a0*/ 	.word	0x0000d600


	//   ....[38]....
        /*04a4*/ 	.word	0x0000d630


	//   ....[39]....
        /*04a8*/ 	.word	0x0000d660


	//   ....[40]....
        /*04ac*/ 	.word	0x0000d690


	//   ....[41]....
        /*04b0*/ 	.word	0x0000d6a0


	//   ....[42]....
        /*04b4*/ 	.word	0x0000d6b0


	//   ....[43]....
        /*04b8*/ 	.word	0x0000d6c0


	//   ....[44]....
        /*04bc*/ 	.word	0x0000d6e0


	//   ....[45]....
        /*04c0*/ 	.word	0x0000d6f0


	//   ....[46]....
        /*04c4*/ 	.word	0x0000d700


	//   ....[47]....
        /*04c8*/ 	.word	0x0000d730


	//   ....[48]....
        /*04cc*/ 	.word	0x0000d760


	//   ....[49]....
        /*04d0*/ 	.word	0x0000d770


	//   ....[50]....
        /*04d4*/ 	.word	0x0000d780


	//   ....[51]....
        /*04d8*/ 	.word	0x0000d790


	//   ....[52]....
        /*04dc*/ 	.word	0x0000d7a0


	//   ....[53]....
        /*04e0*/ 	.word	0x0000d7c0


	//   ....[54]....
        /*04e4*/ 	.word	0x0000d7d0


	//   ....[55]....
        /*04e8*/ 	.word	0x0000d7e0


	//   ....[56]....
        /*04ec*/ 	.word	0x0000d7f0


	//   ....[57]....
        /*04f0*/ 	.word	0x0000d800


	//   ....[58]....
        /*04f4*/ 	.word	0x0000d810


	//   ....[59]....
        /*04f8*/ 	.word	0x0000d820


	//   ....[60]....
        /*04fc*/ 	.word	0x0000d830


	//   ....[61]....
        /*0500*/ 	.word	0x0000d840


	//   ....[62]....
        /*0504*/ 	.word	0x0000d850


	//   ....[63]....
        /*0508*/ 	.word	0x0000d860


	//   ....[64]....
        /*050c*/ 	.word	0x0000d870


	//   ....[65]....
        /*0510*/ 	.word	0x0000d880


	//   ....[66]....
        /*0514*/ 	.word	0x0000d890


	//   ....[67]....
        /*0518*/ 	.word	0x0000d8a0


	//   ....[68]....
        /*051c*/ 	.word	0x0000d8b0


	//   ....[69]....
        /*0520*/ 	.word	0x0000d8c0


	//   ....[70]....
        /*0524*/ 	.word	0x0000d8d0


	//   ....[71]....
        /*0528*/ 	.word	0x0000d8e0


	//   ....[72]....
        /*052c*/ 	.word	0x0000d8f0


	//   ....[73]....
        /*0530*/ 	.word	0x0000d900


	//   ....[74]....
        /*0534*/ 	.word	0x0000d910


	//   ....[75]....
        /*0538*/ 	.word	0x0000d920


	//   ....[76]....
        /*053c*/ 	.word	0x0000dc30


	//   ....[77]....
        /*0540*/ 	.word	0x0000dc60


	//   ....[78]....
        /*0544*/ 	.word	0x0000dc90


	//   ....[79]....
        /*0548*/ 	.word	0x0000dcc0


	//   ....[80]....
        /*054c*/ 	.word	0x0000e1e0


	//   ....[81]....
        /*0550*/ 	.word	0x0000e210


	//   ....[82]....
        /*0554*/ 	.word	0x0000e310


	//   ....[83]....
        /*0558*/ 	.word	0x0000e330


	//   ....[84]....
        /*055c*/ 	.word	0x0000e430


	//   ....[85]....
        /*0560*/ 	.word	0x0000e450


	//   ....[86]....
        /*0564*/ 	.word	0x0000e560


	//   ....[87]....
        /*0568*/ 	.word	0x0000e580


	//   ....[88]....
        /*056c*/ 	.word	0x0000ec60


	//   ....[89]....
        /*0570*/ 	.word	0x0000ec80


	//   ....[90]....
        /*0574*/ 	.word	0x0000ed80


	//   ....[91]....
        /*0578*/ 	.word	0x0000eda0


	//   ....[92]....
        /*057c*/ 	.word	0x0000eea0


	//   ....[93]....
        /*0580*/ 	.word	0x0000eec0


	//   ....[94]....
        /*0584*/ 	.word	0x0000efd0


	//   ....[95]....
        /*0588*/ 	.word	0x0000eff0


	//   ....[96]....
        /*058c*/ 	.word	0x0000f190


	//   ....[97]....
        /*0590*/ 	.word	0x00010230


	//   ....[98]....
        /*0594*/ 	.word	0x00010f30


	//   ....[99]....
        /*0598*/ 	.word	0x00010f60


	//   ....[100]....
        /*059c*/ 	.word	0x00011030


	//   ....[101]....
        /*05a0*/ 	.word	0x00011040


	//   ....[102]....
        /*05a4*/ 	.word	0x000110d0


	//   ....[103]....
        /*05a8*/ 	.word	0x000110e0


	//   ....[104]....
        /*05ac*/ 	.word	0x000110f0


	//   ....[105]....
        /*05b0*/ 	.word	0x00011100


	//   ....[106]....
        /*05b4*/ 	.word	0x00013ba0


	//   ....[107]....
        /*05b8*/ 	.word	0x00013d40


	//   ....[108]....
        /*05bc*/ 	.word	0x00014340


	//   ....[109]....
        /*05c0*/ 	.word	0x000144f0


	//   ....[110]....
        /*05c4*/ 	.word	0x00014550


	//   ....[111]....
        /*05c8*/ 	.word	0x000145e0


	//   ....[112]....
        /*05cc*/ 	.word	0x000146e0


	//   ....[113]....
        /*05d0*/ 	.word	0x00014740


	//   ....[114]....
        /*05d4*/ 	.word	0x00014840


	//   ....[115]....
        /*05d8*/ 	.word	0x000148a0


	//   ....[116]....
        /*05dc*/ 	.word	0x00014980


	//   ....[117]....
        /*05e0*/ 	.word	0x00014cd0


	//----- nvinfo : EIATTR_REG_RECONFIG
	.align		4
.L_811:
        /*05e4*/ 	.byte	0x01, 0x54
	.zero		2


	//----- nvinfo : EIATTR_SYSCALL_OFFSETS
	.align		4
        /*05e8*/ 	.byte	0x04, 0x46
        /*05ea*/ 	.short	(.L_813 - .L_812)


	//   ....[0]....
.L_812:
        /*05ec*/ 	.word	0x00001a60


	//   ....[1]....
        /*05f0*/ 	.word	0x0000fc50


	//   ....[2]....
        /*05f4*/ 	.word	0x0000fde0


	//   ....[3]....
        /*05f8*/ 	.word	0x0000ff30


	//   ....[4]....
        /*05fc*/ 	.word	0x00010070


	//   ....[5]....
        /*0600*/ 	.word	0x00010b10


	//----- nvinfo : EIATTR_MBARRIER_INSTR_OFFSETS
	.align		4
.L_813:
        /*0604*/ 	.byte	0x04, 0x39
        /*0606*/ 	.short	(.L_815 - .L_814)


	//   ....[0]....
.L_814:
        /*0608*/ 	.word	0x00000270
        /*060c*/ 	.word	0x000000ff
        /*0610*/ 	.word	0x00033400
        /*0614*/ 	.short	0x0100
        /*0616*/ 	.byte	0x08
	.zero		1


	//   ....[1]....
        /*0618*/ 	.word	0x00000280
        /*061c*/ 	.word	0x000000ff
        /*0620*/ 	.word	0x00033420
        /*0624*/ 	.short	0x0100
        /*0626*/ 	.byte	0x08
	.zero		1


	//   ....[2]....
        /*0628*/ 	.word	0x00000370
        /*062c*/ 	.word	0x000000ff
        /*0630*/ 	.word	0x00033430
        /*0634*/ 	.short	0x0100
        /*0636*/ 	.byte	0x08
	.zero		1


	//   ....[3]....
        /*0638*/ 	.word	0x00000380
        /*063c*/ 	.word	0x000000ff
        /*0640*/ 	.word	0x00033440
        /*0644*/ 	.short	0x0100
        /*0646*/ 	.byte	0x08
	.zero		1


	//   ....[4]....
        /*0648*/ 	.word	0x00000390
        /*064c*/ 	.word	0x000000ff
        /*0650*/ 	.word	0x00033438
        /*0654*/ 	.short	0x0100
        /*0656*/ 	.byte	0x08
	.zero		1


	//   ....[5]....
        /*0658*/ 	.word	0x000003a0
        /*065c*/ 	.word	0x000000ff
        /*0660*/ 	.word	0x00033448
        /*0664*/ 	.short	0x0100
        /*0666*/ 	.byte	0x08
	.zero		1


	//   ....[6]....
        /*0668*/ 	.word	0x000004d0
        /*066c*/ 	.word	0x000000ff
        /*0670*/ 	.word	0x00033450
        /*0674*/ 	.short	0x0100
        /*0676*/ 	.byte	0x08
	.zero		1


	//   ....[7]....
        /*0678*/ 	.word	0x000004e0
        /*067c*/ 	.word	0x000000ff
        /*0680*/ 	.word	0x00033460
        /*0684*/ 	.short	0x0100
        /*0686*/ 	.byte	0x08
	.zero		1


	//   ....[8]....
        /*0688*/ 	.word	0x000004f0
        /*068c*/ 	.word	0x000000ff
        /*0690*/ 	.word	0x00033458
        /*0694*/ 	.short	0x0100
        /*0696*/ 	.byte	0x08
	.zero		1


	//   ....[9]....
        /*0698*/ 	.word	0x00000500
        /*069c*/ 	.word	0x000000ff
        /*06a0*/ 	.word	0x00033468
        /*06a4*/ 	.short	0x0100
        /*06a6*/ 	.byte	0x08
	.zero		1


	//   ....[10]....
        /*06a8*/ 	.word	0x000005f0
        /*06ac*/ 	.word	0x000000ff
        /*06b0*/ 	.word	0x00033470
        /*06b4*/ 	.short	0x0100
        /*06b6*/ 	.byte	0x06
	.zero		1


	//   ....[11]....
        /*06b8*/ 	.word	0x00000600
        /*06bc*/ 	.word	0x000000ff
        /*06c0*/ 	.word	0x00033480
        /*06c4*/ 	.short	0x0100
        /*06c6*/ 	.byte	0x06
	.zero		1


	//   ....[12]....
        /*06c8*/ 	.word	0x00000610
        /*06cc*/ 	.word	0x000000ff
        /*06d0*/ 	.word	0x00033478
        /*06d4*/ 	.short	0x0100
        /*06d6*/ 	.byte	0x06
	.zero		1


	//   ....[13]....
        /*06d8*/ 	.word	0x00000620
        /*06dc*/ 	.word	0x000000ff
        /*06e0*/ 	.word	0x00033488
        /*06e4*/ 	.short	0x0100
        /*06e6*/ 	.byte	0x06
	.zero		1


	//   ....[14]....
        /*06e8*/ 	.word	0x00000750
        /*06ec*/ 	.word	0x000000ff
        /*06f0*/ 	.word	0x00033490
        /*06f4*/ 	.short	0x0100
        /*06f6*/ 	.byte	0x08
	.zero		1


	//   ....[15]....
        /*06f8*/ 	.word	0x00000760
        /*06fc*/ 	.word	0x000000ff
        /*0700*/ 	.word	0x000334a0
        /*0704*/ 	.short	0x0100
        /*0706*/ 	.byte	0x08
	.zero		1


	//   ....[16]....
        /*0708*/ 	.word	0x00000770
        /*070c*/ 	.word	0x000000ff
        /*0710*/ 	.word	0x00033498
        /*0714*/ 	.short	0x0100
        /*0716*/ 	.byte	0x08
	.zero		1


	//   ....[17]....
        /*0718*/ 	.word	0x00000780
        /*071c*/ 	.word	0x000000ff
        /*0720*/ 	.word	0x000334a8
        /*0724*/ 	.short	0x0100
        /*0726*/ 	.byte	0x08
	.zero		1


	//   ....[18]....
        /*0728*/ 	.word	0x000008b0
        /*072c*/ 	.word	0x000000ff
        /*0730*/ 	.word	0x000334b0
        /*0734*/ 	.short	0x0100
        /*0736*/ 	.byte	0x08
	.zero		1


	//   ....[19]....
        /*0738*/ 	.word	0x000008c0
        /*073c*/ 	.word	0x000000ff
        /*0740*/ 	.word	0x000334c0
        /*0744*/ 	.short	0x0100
        /*0746*/ 	.byte	0x08
	.zero		1


	//   ....[20]....
        /*0748*/ 	.word	0x000008d0
        /*074c*/ 	.word	0x000000ff
        /*0750*/ 	.word	0x000334b8
        /*0754*/ 	.short	0x0100
        /*0756*/ 	.byte	0x08
	.zero		1


	//   ....[21]....
        /*0758*/ 	.word	0x000008e0
        /*075c*/ 	.word	0x000000ff
        /*0760*/ 	.word	0x000334c8
        /*0764*/ 	.short	0x0100
        /*0766*/ 	.byte	0x08
	.zero		1


	//   ....[22]....
        /*0768*/ 	.word	0x00001ae0
        /*076c*/ 	.word	0x000000ff
        /*0770*/ 	.word	0x00033400
        /*0774*/ 	.short	0x010a
        /*0776*/ 	.byte	0x29
	.zero		1


	//   ....[23]....
        /*0778*/ 	.word	0x00001b60
        /*077c*/ 	.word	0x00000002
        /*0780*/ 	.word	0x00033430
        /*0784*/ 	.short	0x010a
        /*0786*/ 	.byte	0x3f
	.zero		1


	//   ....[24]....
        /*0788*/ 	.word	0x00001bc0
        /*078c*/ 	.word	0x00000002
        /*0790*/ 	.word	0x00033430
        /*0794*/ 	.short	0x010a
        /*0796*/ 	.byte	0x3f
	.zero		1


	//   ....[25]....
        /*0798*/ 	.word	0x00003070
        /*079c*/ 	.word	0x00000002
        /*07a0*/ 	.word	0x00000000
        /*07a4*/ 	.short	0x0101
        /*07a6*/ 	.byte	0x3f
	.zero		1


	//   ....[26]....
        /*07a8*/ 	.word	0x00004fa0
        /*07ac*/ 	.word	0x000000ff
        /*07b0*/ 	.word	0x00033430
        /*07b4*/ 	.short	0x010a
        /*07b6*/ 	.byte	0x06
	.zero		1


	//   ....[27]....
        /*07b8*/ 	.word	0x00004fe0
        /*07bc*/ 	.word	0x000000ff
        /*07c0*/ 	.word	0x00033430
        /*07c4*/ 	.short	0x010a
        /*07c6*/ 	.byte	0x06
	.zero		1


	//   ....[28]....
        /*07c8*/ 	.word	0x00005c20
        /*07cc*/ 	.word	0x000000ff
        /*07d0*/ 	.word	0x00033450
        /*07d4*/ 	.short	0x010a
        /*07d6*/ 	.byte	0x06
	.zero		1


	//   ....[29]....
        /*07d8*/ 	.word	0x00005c60
        /*07dc*/ 	.word	0x000000ff
        /*07e0*/ 	.word	0x00033450
        /*07e4*/ 	.short	0x010a
        /*07e6*/ 	.byte	0x06
	.zero		1


	//   ....[30]....
        /*07e8*/ 	.word	0x00007ed0
        /*07ec*/ 	.word	0x00000002
        /*07f0*/ 	.word	0x00000000
        /*07f4*/ 	.short	0x0101
        /*07f6*/ 	.byte	0x3f
	.zero		1


	//   ....[31]....
        /*07f8*/ 	.word	0x000080c0
        /*07fc*/ 	.word	0x000000ff
        /*0800*/ 	.word	0x00000000
        /*0804*/ 	.short	0x0101
        /*0806*/ 	.byte	0x06
	.zero		1


	//   ....[32]....
        /*0808*/ 	.word	0x000089f0
        /*080c*/ 	.word	0x000000ff
        /*0810*/ 	.word	0x00033430
        /*0814*/ 	.short	0x010a
        /*0816*/ 	.byte	0x06
	.zero		1


	//   ....[33]....
        /*0818*/ 	.word	0x00008a30
        /*081c*/ 	.word	0x000000ff
        /*0820*/ 	.word	0x00033430
        /*0824*/ 	.short	0x010a
        /*0826*/ 	.byte	0x06
	.zero		1


	//   ....[34]....
        /*0828*/ 	.word	0x00009640
        /*082c*/ 	.word	0x000000ff
        /*0830*/ 	.word	0x00033450
        /*0834*/ 	.short	0x010a
        /*0836*/ 	.byte	0x06
	.zero		1


	//   ....[35]....
        /*0838*/ 	.word	0x00009680
        /*083c*/ 	.word	0x000000ff
        /*0840*/ 	.word	0x00033450
        /*0844*/ 	.short	0x010a
        /*0846*/ 	.byte	0x06
	.zero		1


	//   ....[36]....
        /*0848*/ 	.word	0x0000ad60
        /*084c*/ 	.word	0x00000002
        /*0850*/ 	.word	0x00000000
        /*0854*/ 	.short	0x0101
        /*0856*/ 	.byte	0x3f
	.zero		1


	//   ....[37]....
        /*0858*/ 	.word	0x0000af70
        /*085c*/ 	.word	0x000000ff
        /*0860*/ 	.word	0x00000000
        /*0864*/ 	.short	0x0101
        /*0866*/ 	.byte	0x06
	.zero		1


	//   ....[38]....
        /*0868*/ 	.word	0x0000b7f0
        /*086c*/ 	.word	0x000000ff
        /*0870*/ 	.word	0x00033450
        /*0874*/ 	.short	0x010a
        /*0876*/ 	.byte	0x09
	.zero		1


	//   ....[39]....
        /*0878*/ 	.word	0x0000b830
        /*087c*/ 	.word	0x000000ff
        /*0880*/ 	.word	0x00033450
        /*0884*/ 	.short	0x010a
        /*0886*/ 	.byte	0x09
	.zero		1


	//   ....[40]....
        /*0888*/ 	.word	0x0000bf70
        /*088c*/ 	.word	0x000000ff
        /*0890*/ 	.word	0x00000000
        /*0894*/ 	.short	0x0101
        /*0896*/ 	.byte	0x04
	.zero		1


	//   ....[41]....
        /*0898*/ 	.word	0x0000e1d0
        /*089c*/ 	.word	0x00000000
        /*08a0*/ 	.word	0x00000000
        /*08a4*/ 	.short	0x0101
        /*08a6*/ 	.byte	0x3f
	.zero		1


	//   ....[42]....
        /*08a8*/ 	.word	0x000104a0
        /*08ac*/ 	.word	0x00000004
        /*08b0*/ 	.word	0x00033480
        /*08b4*/ 	.short	0x010a
        /*08b6*/ 	.byte	0x3f
	.zero		1


	//   ....[43]....
        /*08b8*/ 	.word	0x00010710
        /*08bc*/ 	.word	0x00000004
        /*08c0*/ 	.word	0x00033440
        /*08c4*/ 	.short	0x010a
        /*08c6*/ 	.byte	0x3f
	.zero		1


	//   ....[44]....
        /*08c8*/ 	.word	0x00011240
        /*08cc*/ 	.word	0x00000011
        /*08d0*/ 	.word	0x00033400
        /*08d4*/ 	.short	0x0107
        /*08d6*/ 	.byte	0x3f
	.zero		1


	//   ....[45]....
        /*08d8*/ 	.word	0x00011340
        /*08dc*/ 	.word	0x00000011
        /*08e0*/ 	.word	0x00033400
        /*08e4*/ 	.short	0x0101
        /*08e6*/ 	.byte	0x3f
	.zero		1


	//   ....[46]....
        /*08e8*/ 	.word	0x00011360
        /*08ec*/ 	.word	0x00000011
        /*08f0*/ 	.word	0x00033420
        /*08f4*/ 	.short	0x010a
        /*08f6*/ 	.byte	0x3f
	.zero		1


	//   ....[47]....
        /*08f8*/ 	.word	0x00011670
        /*08fc*/ 	.word	0x00000006
        /*0900*/ 	.word	0x00033480
        /*0904*/ 	.short	0x010a
        /*0906*/ 	.byte	0x3f
	.zero		1


	//   ....[48]....
        /*0908*/ 	.word	0x00011ac0
        /*090c*/ 	.word	0x00000006
        /*0910*/ 	.word	0x00033440
        /*0914*/ 	.short	0x010a
        /*0916*/ 	.byte	0x3f
	.zero		1


	//   ....[49]....
        /*0918*/ 	.word	0x00011f70
        /*091c*/ 	.word	0x00000003
        /*0920*/ 	.word	0x00033470
        /*0924*/ 	.short	0x010a
        /*0926*/ 	.byte	0x3f
	.zero		1


	//   ....[50]....
        /*0928*/ 	.word	0x00011fe0
        /*092c*/ 	.word	0x00000003
        /*0930*/ 	.word	0x00033460
        /*0934*/ 	.short	0x010a
        /*0936*/ 	.byte	0x3f
	.zero		1


	//   ....[51]....
        /*0938*/ 	.word	0x00012b20
        /*093c*/ 	.word	0x00000003
        /*0940*/ 	.word	0x00033450
        /*0944*/ 	.short	0x0101
        /*0946*/ 	.byte	0x3f
	.zero		1


	//   ....[52]....
        /*0948*/ 	.word	0x00012ba0
        /*094c*/ 	.word	0x00000003
        /*0950*/ 	.word	0x00000000
        /*0954*/ 	.short	0x0101
        /*0956*/ 	.byte	0x3f
	.zero		1


	//   ....[53]....
        /*0958*/ 	.word	0x00012dd0
        /*095c*/ 	.word	0x00000000
        /*0960*/ 	.word	0x00033470
        /*0964*/ 	.short	0x010a
        /*0966*/ 	.byte	0x3f
	.zero		1


	//   ....[54]....
        /*0968*/ 	.word	0x00012e40
        /*096c*/ 	.word	0x00000000
        /*0970*/ 	.word	0x00033460
        /*0974*/ 	.short	0x010a
        /*0976*/ 	.byte	0x3f
	.zero		1


	//   ....[55]....
        /*0978*/ 	.word	0x000139b0
        /*097c*/ 	.word	0x00000000
        /*0980*/ 	.word	0x00033450
        /*0984*/ 	.short	0x0101
        /*0986*/ 	.byte	0x3f
	.zero		1


	//   ....[56]....
        /*0988*/ 	.word	0x00013a00
        /*098c*/ 	.word	0x00000002
        /*0990*/ 	.word	0x00000000
        /*0994*/ 	.short	0x0101
        /*0996*/ 	.byte	0x3f
	.zero		1


	//   ....[57]....
        /*0998*/ 	.word	0x00013cc0
        /*099c*/ 	.word	0x00000000
        /*09a0*/ 	.word	0x00033420
        /*09a4*/ 	.short	0x010a
        /*09a6*/ 	.byte	0x3f
	.zero		1


	//   ....[58]....
        /*09a8*/ 	.word	0x00013e80
        /*09ac*/ 	.word	0x00000006
        /*09b0*/ 	.word	0x00000000
        /*09b4*/ 	.short	0x010a
        /*09b6*/ 	.byte	0x3f
	.zero		1


	//   ....[59]....
        /*09b8*/ 	.word	0x00013ef0
        /*09bc*/ 	.word	0x00000007
        /*09c0*/ 	.word	0x00000000
        /*09c4*/ 	.short	0x010a
        /*09c6*/ 	.byte	0x3f
	.zero		1


	//   ....[60]....
        /*09c8*/ 	.word	0x00013f50
        /*09cc*/ 	.word	0x00000004
        /*09d0*/ 	.word	0x00033460
        /*09d4*/ 	.short	0x010a
        /*09d6*/ 	.byte	0x3f
	.zero		1


	//   ....[61]....
        /*09d8*/ 	.word	0x00013fa0
        /*09dc*/ 	.word	0x00000003
        /*09e0*/ 	.word	0x00033460
        /*09e4*/ 	.short	0x010a
        /*09e6*/ 	.byte	0x3f
	.zero		1


	//   ....[62]....
        /*09e8*/ 	.word	0x00013fe0
        /*09ec*/ 	.word	0x00000004
        /*09f0*/ 	.word	0x00033480
        /*09f4*/ 	.short	0x010a
        /*09f6*/ 	.byte	0x3f
	.zero		1


	//   ....[63]....
        /*09f8*/ 	.word	0x00014000
        /*09fc*/ 	.word	0x00000003
        /*0a00*/ 	.word	0x00033480
        /*0a04*/ 	.short	0x010a
        /*0a06*/ 	.byte	0x3f
	.zero		1


	//   ....[64]....
        /*0a08*/ 	.word	0x00014070
        /*0a0c*/ 	.word	0x00000003
        /*0a10*/ 	.word	0x00033400
        /*0a14*/ 	.short	0x010a
        /*0a16*/ 	.byte	0x3f
	.zero		1


	//   ....[65]....
        /*0a18*/ 	.word	0x000140c0
        /*0a1c*/ 	.word	0x00000002
        /*0a20*/ 	.word	0x00033430
        /*0a24*/ 	.short	0x010a
        /*0a26*/ 	.byte	0x3f
	.zero		1


	//   ....[66]....
        /*0a28*/ 	.word	0x00014120
        /*0a2c*/ 	.word	0x00000005
        /*0a30*/ 	.word	0x00033430
        /*0a34*/ 	.short	0x010a
        /*0a36*/ 	.byte	0x3f
	.zero		1


	//   ....[67]....
        /*0a38*/ 	.word	0x00014180
        /*0a3c*/ 	.word	0x00000005
        /*0a40*/ 	.word	0x00033450
        /*0a44*/ 	.short	0x010a
        /*0a46*/ 	.byte	0x3f
	.zero		1


	//   ....[68]....
        /*0a48*/ 	.word	0x000141e0
        /*0a4c*/ 	.word	0x00000009
        /*0a50*/ 	.word	0x00033430
        /*0a54*/ 	.short	0x010a
        /*0a56*/ 	.byte	0x3f
	.zero		1


	//   ....[69]....
        /*0a58*/ 	.word	0x00014240
        /*0a5c*/ 	.word	0x00000009
        /*0a60*/ 	.word	0x00033450
        /*0a64*/ 	.short	0x010a
        /*0a66*/ 	.byte	0x3f
	.zero		1


	//   ....[70]....
        /*0a68*/ 	.word	0x000142a0
        /*0a6c*/ 	.word	0x00000006
        /*0a70*/ 	.word	0x00033450
        /*0a74*/ 	.short	0x010a
        /*0a76*/ 	.byte	0x3f
	.zero		1


	//   ....[71]....
        /*0a78*/ 	.word	0x000143f0
        /*0a7c*/ 	.word	0x00000004
        /*0a80*/ 	.word	0x00033480
        /*0a84*/ 	.short	0x010a
        /*0a86*/ 	.byte	0x3f
	.zero		1


	//   ....[72]....
        /*0a88*/ 	.word	0x00014440
        /*0a8c*/ 	.word	0x00000004
        /*0a90*/ 	.word	0x00033440
        /*0a94*/ 	.short	0x010a
        /*0a96*/ 	.byte	0x3f
	.zero		1


	//   ....[73]....
        /*0a98*/ 	.word	0x000149c0
        /*0a9c*/ 	.word	0x00000011
        /*0aa0*/ 	.word	0x00033420
        /*0aa4*/ 	.short	0x010a
        /*0aa6*/ 	.byte	0x3f
	.zero		1


	//   ....[74]....
        /*0aa8*/ 	.word	0x00014a10
        /*0aac*/ 	.word	0x00000006
        /*0ab0*/ 	.word	0x00033480
        /*0ab4*/ 	.short	0x010a
        /*0ab6*/ 	.byte	0x3f
	.zero		1


	//   ....[75]....
        /*0ab8*/ 	.word	0x00014a60
        /*0abc*/ 	.word	0x00000006
        /*0ac0*/ 	.word	0x00033440
        /*0ac4*/ 	.short	0x010a
        /*0ac6*/ 	.byte	0x3f
	.zero		1


	//   ....[76]....
        /*0ac8*/ 	.word	0x00014ab0
        /*0acc*/ 	.word	0x00000003
        /*0ad0*/ 	.word	0x00033470
        /*0ad4*/ 	.short	0x010a
        /*0ad6*/ 	.byte	0x3f
	.zero		1


	//   ....[77]....
        /*0ad8*/ 	.word	0x00014b00
        /*0adc*/ 	.word	0x00000003
        /*0ae0*/ 	.word	0x00033460
        /*0ae4*/ 	.short	0x010a
        /*0ae6*/ 	.byte	0x3f
	.zero		1


	//   ....[78]....
        /*0ae8*/ 	.word	0x00014b50
        /*0aec*/ 	.word	0x00000000
        /*0af0*/ 	.word	0x00033470
        /*0af4*/ 	.short	0x010a
        /*0af6*/ 	.byte	0x3f
	.zero		1


	//   ....[79]....
        /*0af8*/ 	.word	0x00014ba0
        /*0afc*/ 	.word	0x00000000
        /*0b00*/ 	.word	0x00033460
        /*0b04*/ 	.short	0x010a
        /*0b06*/ 	.byte	0x3f
	.zero		1


	//   ....[80]....
        /*0b08*/ 	.word	0x00014bf0
        /*0b0c*/ 	.word	0x00000000
        /*0b10*/ 	.word	0x00033420
        /*0b14*/ 	.short	0x010a
        /*0b16*/ 	.byte	0x3f
	.zero		1


	//   ....[81]....
        /*0b18*/ 	.word	0x00014d90
        /*0b1c*/ 	.word	0x00000006
        /*0b20*/ 	.word	0x00000000
        /*0b24*/ 	.short	0x010a
        /*0b26*/ 	.byte	0x3f
	.zero		1


	//   ....[82]....
        /*0b28*/ 	.word	0x00014de0
        /*0b2c*/ 	.word	0x00000007
        /*0b30*/ 	.word	0x00000000
        /*0b34*/ 	.short	0x010a
        /*0b36*/ 	.byte	0x3f
	.zero		1


	//   ....[83]....
        /*0b38*/ 	.word	0x00014e30
        /*0b3c*/ 	.word	0x00000004
        /*0b40*/ 	.word	0x00033460
        /*0b44*/ 	.short	0x010a
        /*0b46*/ 	.byte	0x3f
	.zero		1


	//   ....[84]....
        /*0b48*/ 	.word	0x00014e80
        /*0b4c*/ 	.word	0x00000003
        /*0b50*/ 	.word	0x00033460
        /*0b54*/ 	.short	0x010a
        /*0b56*/ 	.byte	0x3f
	.zero		1


	//   ....[85]....
        /*0b58*/ 	.word	0x00014ed0
        /*0b5c*/ 	.word	0x00000004
        /*0b60*/ 	.word	0x00033480
        /*0b64*/ 	.short	0x010a
        /*0b66*/ 	.byte	0x3f
	.zero		1


	//----- nvinfo : EIATTR_NUM_MBARRIERS
	.align		4
.L_815:
        /*0b68*/ 	.byte	0x03, 0x38
        /*0b6a*/ 	.short	0x0016


	//----- nvinfo : EIATTR_EXIT_INSTR_OFFSETS
	.align		4
        /*0b6c*/ 	.byte	0x04, 0x1c
        /*0b6e*/ 	.short	(.L_817 - .L_816)


	//   ....[0]....
.L_816:
        /*0b70*/ 	.word	0x00000a40


	//   ....[1]....
        /*0b74*/ 	.word	0x0000f130


	//   ....[2]....
        /*0b78*/ 	.word	0x00014050


	//----- nvinfo : EIATTR_MAX_THREADS
	.align		4
.L_817:
        /*0b7c*/ 	.byte	0x04, 0x05
        /*0b7e*/ 	.short	(.L_819 - .L_818)
.L_818:
        /*0b80*/ 	.word	0x00000180
        /*0b84*/ 	.word	0x00000001
        /*0b88*/ 	.word	0x00000001


	//----- nvinfo : EIATTR_CRS_STACK_SIZE
	.align		4
.L_819:
        /*0b8c*/ 	.byte	0x04, 0x1e
        /*0b8e*/ 	.short	(.L_821 - .L_820)
.L_820:
        /*0b90*/ 	.word	0x00000000


	//----- nvinfo : EIATTR_CBANK_PARAM_SIZE
	.align		4
.L_821:
        /*0b94*/ 	.byte	0x03, 0x19
        /*0b96*/ 	.short	0x0af0


	//----- nvinfo : EIATTR_PARAM_CBANK
	.align		4
        /*0b98*/ 	.byte	0x04, 0x0a
        /*0b9a*/ 	.short	(.L_823 - .L_822)
	.align		4
.L_822:
        /*0b9c*/ 	.word	index@(.nv.constant0._ZN7cutlass13device_kernelIN5flash11enable_sm90INS1_16FlashAttnFwdSm90INS1_25CollectiveMainloopFwdSm90ILi2EN4cute5tupleIJNS5_1CILi1EEES8_S8_EEENS6_IJNS7_ILi128EEENS7_ILi160EEENS7_ILi192EEEEEELi192ENS_12float_e4m3_tEfNS_4arch4Sm90ELb1ELb0ELb0ELb0ELb0ELb0ELb0ELb1ELb1ELb1ELb0ELb0EEENS1_21CollectiveEpilogueFwdINS6_IJSA_SC_SB_EEES9_NS_10bfloat16_tESG_Li256ELb0ELb1ELb0ELb1EEENS1_30DynamicPersistentTileSchedulerILi256ELi128ELb0ELb1ELb1EEEEEEEEEvNT_6ParamsE)
        /*0ba0*/ 	.short	0x0210
        /*0ba2*/ 	.short	0x0af0


	//----- nvinfo : EIATTR_SW_WAR
	.align		4
.L_823:
        /*0ba4*/ 	.byte	0x04, 0x36
        /*0ba6*/ 	.short	(.L_825 - .L_824)
.L_824:
        /*0ba8*/ 	.word	0x00000008
.L_825:


//--------------------- .nv.info._ZN7cutlass13device_kernelIN5flash11enable_sm90INS1_16FlashAttnFwdSm90INS1_25CollectiveMainloopFwdSm90ILi2EN4cute5tupleIJNS5_1CILi1EEES8_S8_EEENS6_IJNS7_ILi128EEENS7_ILi160EEENS7_ILi192EEEEEELi192ENS_12float_e4m3_tEfNS_4arch4Sm90ELb1ELb0ELb0ELb1ELb0ELb0ELb0ELb1ELb1ELb1ELb0ELb0EEENS1_21CollectiveEpilogueFwdINS6_IJSA_SC_SB_EEES9_NS_10bfloat16_tESG_Li256ELb1ELb1ELb0ELb1EEENS1_36VarlenDynamicPersistentTileSchedulerILi128ELi160ELi256ELi128ELb0ELb1ELb1ELb1ELb1ELb1EEEEEEEEEvNT_6ParamsE --------------------------
	.section	.nv.info._ZN7cutlass13device_kernelIN5flash11enable_sm90INS1_16FlashAttnFwdSm90INS1_25CollectiveMainloopFwdSm90ILi2EN4cute5tupleIJNS5_1CILi1EEES8_S8_EEENS6_IJNS7_ILi128EEENS7_ILi160EEENS7_ILi192EEEEEELi192ENS_12float_e4m3_tEfNS_4arch4Sm90ELb1ELb0ELb0ELb1ELb0ELb0ELb0ELb1ELb1ELb1ELb0ELb0EEENS1_21CollectiveEpilogueFwdINS6_IJSA_SC_SB_EEES9_NS_10bfloat16_tESG_Li256ELb1ELb1ELb0ELb1EEENS1_36VarlenDynamicPersistentTileSchedulerILi128ELi160ELi256ELi128ELb0ELb1ELb1ELb1ELb1ELb1EEEEEEEEEvNT_6ParamsE,"",@"SHT_CUDA_INFO"
	.sectionflags	@""
	.align	4


	//----- nvinfo : EIATTR_CUDA_API_VERSION
	.align		4
        /*0000*/ 	.byte	0x04, 0x37
        /*0002*/ 	.short	(.L_827 - .L_826)
.L_826:
        /*0004*/ 	.word	0x00000082


	//----- nvinfo : EIATTR_KPARAM_INFO
	.align		4
.L_827:
        /*0008*/ 	.byte	0x04, 0x17
        /*000a*/ 	.short	(.L_829 - .L_828)
.L_828:
        /*000c*/ 	.word	0x00000000
        /*0010*/ 	.short	0x0000
        /*0012*/ 	.short	0x0070
        /*0014*/ 	.byte	0x00, 0xf0, 0x01, 0x2a


	//----- nvinfo : EIATTR_SPARSE_MMA_MASK
	.align		4
.L_829:
        /*0018*/ 	.byte	0x03, 0x50
        /*001a*/ 	.short	0x0000


	//----- nvinfo : EIATTR_MAXREG_COUNT
	.align		4
        /*001c*/ 	.byte	0x03, 0x1b
        /*001e*/ 	.short	0x00a8


	//----- nvinfo : EIATTR_NUM_BARRIERS
	.align		4
        /*0020*/ 	.byte	0x02, 0x4c
        /*0022*/ 	.byte	0x10
	.zero		1


	//----- nvinfo : EIATTR_EXTERNS
	.align		4
        /*0024*/ 	.byte	0x04, 0x0f
        /*0026*/ 	.short	(.L_831 - .L_830)


	//   ....[0]....
	.align		4
.L_830:
        /*0028*/ 	.word	index@(__assertfail)


	//----- nvinfo : EIATTR_ANNOTATIONS
	.align		4
.L_831:
        /*002c*/ 	.byte	0x04, 0x55
        /*002e*/ 	.short	(.L_833 - .L_832)


	//   ....[0]....
.L_832:
        /* <DEDUP_REMOVED lines=41> */


	//----- nvinfo : EIATTR_MERCURY_ISA_VERSION
	.align		4
.L_833:
        /*02b0*/ 	.byte	0x03, 0x5f
        /*02b2*/ 	.short	0x0101


	//----- nvinfo : EIATTR_UNUSED_LOAD_BYTE_OFFSET
	.align		4
        /*02b4*/ 	.byte	0x04, 0x44
        /*02b6*/ 	.short	(.L_835 - .L_834)


	//   ....[0]....
.L_834:
        /*02b8*/ 	.word	0x00000a40
        /*02bc*/ 	.word	0x0000fff0


	//   ....[1]....
        /*02c0*/ 	.word	0x0000c5f0
        /*02c4*/ 	.word	0x0000fff0


	//----- nvinfo : EIATTR_INT_WARP_WIDE_INSTR_OFFSETS
	.align		4
.L_835:
        /*02c8*/ 	.byte	0x04, 0x31
        /*02ca*/ 	.short	(.L_837 - .L_836)


	//   ....[0]....
.L_836:
        /*02cc*/ 	.word	0x00000130


	//   ....[1]....
        /*02d0*/ 	.word	0x00000170


	//   ....[2]....
        /*02d4*/ 	.word	0x000001e0


	//   ....[3]....
        /*02d8*/ 	.word	0x00010d30


	//   ....[4]....
        /*02dc*/ 	.word	0x00010dc0


	//   ....[5]....
        /*02e0*/ 	.word	0x00013f50


	//   ....[6]....
        /*02e4*/ 	.word	0x00013fe0


	//----- nvinfo : EIATTR_COOP_GROUP_MASK_REGIDS
	.align		4
.L_837:
        /*02e8*/ 	.byte	0x04, 0x29
        /*02ea*/ 	.short	(.L_839 - .L_838)


	//   ....[0]....
.L_838:
        /*02ec*/ 	.word	0xffffffff


	//   ....[1]....
        /*02f0*/ 	.word	0xffffffff


	//   ....[2]....
        /*02f4*/ 	.word	0xffffffff


	//   ....[3]....
        /*02f8*/ 	.word	0xffffffff


	//   ....[4]....
        /*02fc*/ 	.word	0xffffffff


	//   ....[5]....
        /*0300*/ 	.word	0xffffffff


	//   ....[6]....
        /*0304*/ 	.word	0xffffffff


	//   ....[7]....
        /*0308*/ 	.word	0xffffffff


	//   ....[8]....
        /*030c*/ 	.word	0xffffffff


	//   ....[9]....
        /*0310*/ 	.word	0xffffffff


	//   ....[10]....
        /*0314*/ 	.word	0xffffffff


	//   ....[11]....
        /*0318*/ 	.word	0xffffffff


	//   ....[12]....
        /*031c*/ 	.word	0xffffffff


	//   ....[13]....
        /*0320*/ 	.word	0xffffffff


	//   ....[14]....
        /*0324*/ 	.word	0xffffffff


	//   ....[15]....
        /*0328*/ 	.word	0xffffffff


	//   ....[16]....
        /*032c*/ 	.word	0xffffffff


	//   ....[17]....
        /*0330*/ 	.word	0xffffffff


	//   ....[18]....
        /*0334*/ 	.word	0xffffffff


	//   ....[19]....
        /*0338*/ 	.word	0xffffffff


	//   ....[20]....
        /*033c*/ 	.word	0xffffffff


	//   ....[21]....
        /*0340*/ 	.word	0xffffffff


	//   ....[22]....
        /*0344*/ 	.word	0xffffffff


	//   ....[23]....
        /*0348*/ 	.word	0xffffffff


	//   ....[24]....
        /*034c*/ 	.word	0xffffffff


	//   ....[25]....
        /*0350*/ 	.word	0xffffffff


	//   ....[26]....
        /*0354*/ 	.word	0xffffffff


	//   ....[27]....
        /*0358*/ 	.word	0xffffffff


	//   ....[28]....
        /*035c*/ 	.word	0xffffffff


	//   ....[29]....
        /*0360*/ 	.word	0xffffffff


	//   ....[30]....
        /*0364*/ 	.word	0xffffffff


	//   ....[31]....
        /*0368*/ 	.word	0xffffffff


	//   ....[32]....
        /*036c*/ 	.word	0xffffffff


	//   ....[33]....
        /*0370*/ 	.word	0xffffffff


	//   ....[34]....
        /*0374*/ 	.word	0xffffffff


	//   ....[35]....
        /*0378*/ 	.word	0xffffffff


	//   ....[36]....
        /*037c*/ 	.word	0xffffffff


	//   ....[37]....
        /*0380*/ 	.word	0xffffffff


	//   ....[38]....
        /*0384*/ 	.word	0xffffffff


	//   ....[39]....
        /*0388*/ 	.word	0xffffffff


	//   ....[40]....
        /*038c*/ 	.word	0xffffffff


	//   ....[41]....
        /*0390*/ 	.word	0xffffffff


	//   ....[42]....
        /*0394*/ 	.word	0xffffffff


	//   ....[43]....
        /*0398*/ 	.word	0xffffffff


	//   ....[44]....
        /*039c*/ 	.word	0xffffffff


	//   ....[45]....
        /*03a0*/ 	.word	0xffffffff


	//   ....[46]....
        /*03a4*/ 	.word	0xffffffff


	//   ....[47]....
        /*03a8*/ 	.word	0xffffffff


	//   ....[48]....
        /*03ac*/ 	.word	0xffffffff


	//   ....[49]....
        /*03b0*/ 	.word	0xffffffff


	//   ....[50]....
        /*03b4*/ 	.word	0xffffffff


	//   ....[51]....
        /*03b8*/ 	.word	0xffffffff


	//   ....[52]....
        /*03bc*/ 	.word	0xffffffff


	//   ....[53]....
        /*03c0*/ 	.word	0xffffffff


	//   ....[54]....
        /*03c4*/ 	.word	0xffffffff


	//   ....[55]....
        /*03c8*/ 	.word	0xffffffff


	//   ....[56]....
        /*03cc*/ 	.word	0xffffffff


	//   ....[57]....
        /*03d0*/ 	.word	0xffffffff


	//   ....[58]....
        /*03d4*/ 	.word	0xffffffff


	//   ....[59]....
        /*03d8*/ 	.word	0xffffffff


	//   ....[60]....
        /*03dc*/ 	.word	0xffffffff


	//   ....[61]....
        /*03e0*/ 	.word	0xffffffff


	//   ....[62]....
        /*03e4*/ 	.word	0xffffffff


	//   ....[63]....
        /*03e8*/ 	.word	0xffffffff


	//   ....[64]....
        /*03ec*/ 	.word	0xffffffff


	//   ....[65]....
        /*03f0*/ 	.word	0xffffffff


	//   ....[66]....
        /*03f4*/ 	.word	0xffffffff


	//   ....[67]....
        /*03f8*/ 	.word	0xffffffff


	//   ....[68]....
        /*03fc*/ 	.word	0xffffffff


	//   ....[69]....
        /*0400*/ 	.word	0xffffffff


	//   ....[70]....
        /*0404*/ 	.word	0xffffffff


	//   ....[71]....
        /*0408*/ 	.word	0xffffffff


	//   ....[72]....
        /*040c*/ 	.word	0xffffffff


	//   ....[73]....
        /*0410*/ 	.word	0xffffffff


	//   ....[74]....
        /*0414*/ 	.word	0xffffffff


	//   ....[75]....
        /*0418*/ 	.word	0xffffffff


	//   ....[76]....
        /*041c*/ 	.word	0xffffffff


	//   ....[77]....
        /*0420*/ 	.word	0xffffffff


	//   ....[78]....
        /*0424*/ 	.word	0xffffffff


	//   ....[79]....
        /*0428*/ 	.word	0xffffffff


	//   ....[80]....
        /*042c*/ 	.word	0xffffffff


	//   ....[81]....
        /*0430*/ 	.word	0xffffffff


	//   ....[82]....
        /*0434*/ 	.word	0xffffffff


	//   ....[83]....
        /*0438*/ 	.word	0xffffffff


	//   ....[84]....
        /*043c*/ 	.word	0xffffffff


	//   ....[85]....
        /*0440*/ 	.word	0xffffffff


	//   ....[86]....
        /*0444*/ 	.word	0xffffffff


	//   ....[87]....
        /*0448*/ 	.word	0xffffffff


	//   ....[88]....
        /*044c*/ 	.word	0xffffffff


	//   ....[89]....
        /*0450*/ 	.word	0xffffffff


	//   ....[90]....
        /*0454*/ 	.word	0xffffffff


	//   ....[91]....
        /*0458*/ 	.word	0xffffffff


	//   ....[92]....
        /*045c*/ 	.word	0xffffffff


	//   ....[93]....
        /*0460*/ 	.word	0xffffffff


	//   ....[94]....
        /*0464*/ 	.word	0xffffffff


	//   ....[95]....
        /*0468*/ 	.word	0xffffffff


	//   ....[96]....
        /*046c*/ 	.word	0xffffffff


	//   ....[97]....
        /*0470*/ 	.word	0xffffffff


	//   ....[98]....
        /*0474*/ 	.word	0xffffffff


	//   ....[99]....
        /*0478*/ 	.word	0xffffffff


	//   ....[100]....
        /*047c*/ 	.word	0xffffffff


	//   ....[101]....
        /*0480*/ 	.word	0xffffffff


	//   ....[102]....
        /*0484*/ 	.word	0xffffffff


	//   ....[103]....
        /*0488*/ 	.word	0xffffffff


	//   ....[104]....
        /*048c*/ 	.word	0xffffffff


	//   ....[105]....
        /*0490*/ 	.word	0xffffffff


	//   ....[106]....
        /*0494*/ 	.word	0xffffffff


	//   ....[107]....
        /*0498*/ 	.word	0xffffffff


	//   ....[108]....
        /*049c*/ 	.word	0xffffffff


	//   ....[109]....
        /*04a0*/ 	.word	0xffffffff


	//   ....[110]....
        /*04a4*/ 	.word	0xffffffff


	//   ....[111]....
        /*04a8*/ 	.word	0xffffffff


	//   ....[112]....
        /*04ac*/ 	.word	0xffffffff


	//   ....[113]....
        /*04b0*/ 	.word	0xffffffff


	//   ....[114]....
        /*04b4*/ 	.word	0xffffffff


	//   ....[115]....
        /*04b8*/ 	.word	0xffffffff


	//   ....[116]....
        /*04bc*/ 	.word	0xffffffff


	//   ....[117]....
        /*04c0*/ 	.word	0xffffffff


	//   ....[118]....
        /*04c4*/ 	.word	0xffffffff


	//   ....[119]....
        /*04c8*/ 	.word	0xffffffff


	//   ....[120]....
        /*04cc*/ 	.word	0xffffffff


	//   ....[121]....
        /*04d0*/ 	.word	0xffffffff


	//   ....[122]....
        /*04d4*/ 	.word	0xffffffff


	//   ....[123]....
        /*04d8*/ 	.word	0xffffffff


	//   ....[124]....
        /*04dc*/ 	.word	0xffffffff


	//   ....[125]....
        /*04e0*/ 	.word	0xffffffff


	//   ....[126]....
        /*04e4*/ 	.word	0xffffffff


	//   ....[127]....
        /*04e8*/ 	.word	0xffffffff


	//   ....[128]....
        /*04ec*/ 	.word	0xffffffff


	//   ....[129]....
        /*04f0*/ 	.word	0xffffffff


	//   ....[130]....
        /*04f4*/ 	.word	0xffffffff


	//   ....[131]....
        /*04f8*/ 	.word	0xffffffff


	//   ....[132]....
        /*04fc*/ 	.word	0xffffffff


	//   ....[133]....
        /*0500*/ 	.word	0xffffffff


	//   ....[134]....
        /*0504*/ 	.word	0xffffffff


	//   ....[135]....
        /*0508*/ 	.word	0xffffffff


	//   ....[136]....
        /*050c*/ 	.word	0xffffffff


	//   ....[137]....
        /*0510*/ 	.word	0xffffffff


	//   ....[138]....
        /*0514*/ 	.word	0xffffffff


	//   ....[139]....
        /*0518*/ 	.word	0x0500000f


	//   ....[140]....
        /*051c*/ 	.word	0x0500000f


	//   ....[141]....
        /*0520*/ 	.word	0x0500000f


	//   ....[142]....
        /*0524*/ 	.word	0x0500000f


	//   ....[143]....
        /*0528*/ 	.word	0x0500000f


	//   ....[144]....
        /*052c*/ 	.word	0x0500000f


	//   ....[145]....
        /*0530*/ 	.word	0x0500000f


	//   ....[146]....
        /*0534*/ 	.word	0x0500000f


	//   ....[147]....
        /*0538*/ 	.word	0x0500000f


	//   ....[148]....
        /*053c*/ 	.word	0x0500000f


	//----- nvinfo : EIATTR_COOP_GROUP_INSTR_OFFSETS
	.align		4
.L_839:
        /*0540*/ 	.byte	0x04, 0x28
        /*0542*/ 	.short	(.L_841 - .L_840)


	//   ....[0]....
.L_840:
        /*0544*/ 	.word	0x00000070


	//   ....[1]....
        /*0548*/ 	.word	0x00000140


	//   ....[2]....
        /*054c*/ 	.word	0x00000190


	//   ....[3]....
        /*0550*/ 	.word	0x000003c0


	//   ....[4]....
        /*0554*/ 	.word	0x00000520


	//   ....[5]....
        /*0558*/ 	.word	0x00000640


	//   ....[6]....
        /*055c*/ 	.word	0x000007a0


	//   ....[7]....
        /*0560*/ 	.word	0x00001a30


	//   ....[8]....
        /*0564*/ 	.word	0x00002820


	//   ....[9]....
        /*0568*/ 	.word	0x00002840


	//   ....[10]....
        /*056c*/ 	.word	0x00003360


	//   ....[11]....
        /*0570*/ 	.word	0x00003420


	//   ....[12]....
        /*0574*/ 	.word	0x00003f70


	//   ....[13]....
        /*0578*/ 	.word	0x00004040


	//   ....[14]....
        /*057c*/ 	.word	0x00005ed0


	//   ....[15]....
        /*0580*/ 	.word	0x00005f00


	//   ....[16]....
        /*0584*/ 	.word	0x000067a0


	//   ....[17]....
        /*0588*/ 	.word	0x000068a0


	//   ....[18]....
        /*058c*/ 	.word	0x00007350


	//   ....[19]....
        /*0590*/ 	.word	0x000073b0


	//   ....[20]....
        /*0594*/ 	.word	0x00009dc0


	//   ....[21]....
        /*0598*/ 	.word	0x00009dd0


	//   ....[22]....
        /*059c*/ 	.word	0x00009e00


	//   ....[23]....
        /*05a0*/ 	.word	0x00009e10


	//   ....[24]....
        /*05a4*/ 	.word	0x0000bca0


	//   ....[25]....
        /*05a8*/ 	.word	0x0000bcb0


	//   ....[26]....
        /*05ac*/ 	.word	0x0000bce0


	//   ....[27]....
        /*05b0*/ 	.word	0x0000bcf0


	//   ....[28]....
        /*05b4*/ 	.word	0x0000d150


	//   ....[29]....
        /*05b8*/ 	.word	0x0000d180


	//   ....[30]....
        /*05bc*/ 	.word	0x0000d1b0


	//   ....[31]....
        /*05c0*/ 	.word	0x0000d1e0


	//   ....[32]....
        /*05c4*/ 	.word	0x0000d210


	//   ....[33]....
        /*05c8*/ 	.word	0x0000d230


	//   ....[34]....
        /*05cc*/ 	.word	0x0000d240


	//   ....[35]....
        /*05d0*/ 	.word	0x0000d250


	//   ....[36]....
        /*05d4*/ 	.word	0x0000d260


	//   ....[37]....
        /*05d8*/ 	.word	0x0000d270


	//   ....[38]....
        /*05dc*/ 	.word	0x0000d280


	//   ....[39]....
        /*05e0*/ 	.word	0x0000d2b0


	//   ....[40]....
        /*05e4*/ 	.word	0x0000d2e0


	//   ....[41]....
        /*05e8*/ 	.word	0x0000d310


	//   ....[42]....
        /*05ec*/ 	.word	0x0000d340


	//   ....[43]....
        /*05f0*/ 	.word	0x0000d350


	//   ....[44]....
        /*05f4*/ 	.word	0x0000d360


	//   ....[45]....
        /*05f8*/ 	.word	0x0000d390


	//   ....[46]....
        /*05fc*/ 	.word	0x0000d3c0


	//   ....[47]....
        /*0600*/ 	.word	0x0000d3d0


	//   ....[48]....
        /*0604*/ 	.word	0x0000d3e0


	//   ....[49]....
        /*0608*/ 	.word	0x0000d410


	//   ....[50]....
        /*060c*/ 	.word	0x0000d450


	//   ....[51]....
        /*0610*/ 	.word	0x0000d460


	//   ....[52]....
        /*0614*/ 	.word	0x0000d490


	//   ....[53]....
        /*0618*/ 	.word	0x0000d4c0


	//   ....[54]....
        /*061c*/ 	.word	0x0000d4f0


	//   ....[55]....
        /*0620*/ 	.word	0x0000d500


	//   ....[56]....
        /*0624*/ 	.word	0x0000d510


	//   ....[57]....
        /*0628*/ 	.word	0x0000d520


	//   ....[58]....
        /*062c*/ 	.word	0x0000d530


	//   ....[59]....
        /*0630*/ 	.word	0x0000d560


	//   ....[60]....
        /*0634*/ 	.word	0x0000d570


	//   ....[61]....
        /*0638*/ 	.word	0x0000d580


	//   ....[62]....
        /*063c*/ 	.word	0x0000d590


	//   ....[63]....
        /*0640*/ 	.word	0x0000d5a0


	//   ....[64]....
        /*0644*/ 	.word	0x0000d5b0


	//   ....[65]....
        /*0648*/ 	.word	0x0000d5c0


	//   ....[66]....
        /*064c*/ 	.word	0x0000d5d0


	//   ....[67]....
        /*0650*/ 	.word	0x0000d600


	//   ....[68]....
        /*0654*/ 	.word	0x0000d630


	//   ....[69]....
        /*0658*/ 	.word	0x0000d640


	//   ....[70]....
        /*065c*/ 	.word	0x0000d650


	//   ....[71]....
        /*0660*/ 	.word	0x0000d660


	//   ....[72]....
        /*0664*/ 	.word	0x0000d690


	//   ....[73]....
        /*0668*/ 	.word	0x0000d6a0


	//   ....[74]....
        /*066c*/ 	.word	0x0000d6b0


	//   ....[75]....
        /*0670*/ 	.word	0x0000d6c0


	//   ....[76]....
        /*0674*/ 	.word	0x0000dd50


	//   ....[77]....
        /*0678*/ 	.word	0x0000dd90


	//   ....[78]....
        /*067c*/ 	.word	0x0000ddd0


	//   ....[79]....
        /*0680*/ 	.word	0x0000de00


	//   ....[80]....
        /*0684*/ 	.word	0x0000e530


	//   ....[81]....
        /*0688*/ 	.word	0x0000e560


	//   ....[82]....
        /*068c*/ 	.word	0x0000e660


	//   ....[83]....
        /*0690*/ 	.word	0x0000e680


	//   ....[84]....
        /*0694*/ 	.word	0x0000e780


	//   ....[85]....
        /*0698*/ 	.word	0x0000e7a0


	//   ....[86]....
        /*069c*/ 	.word	0x0000e8b0


	//   ....[87]....
        /*06a0*/ 	.word	0x0000e8d0


	//   ....[88]....
        /*06a4*/ 	.word	0x0000f1d0


	//   ....[89]....
        /*06a8*/ 	.word	0x0000f1f0


	//   ....[90]....
        /*06ac*/ 	.word	0x0000f2f0


	//   ....[91]....
        /*06b0*/ 	.word	0x0000f310


	//   ....[92]....
        /*06b4*/ 	.word	0x0000f410


	//   ....[93]....
        /*06b8*/ 	.word	0x0000f430


	//   ....[94]....
        /*06bc*/ 	.word	0x0000f540


	//   ....[95]....
        /*06c0*/ 	.word	0x0000f560


	//   ....[96]....
        /*06c4*/ 	.word	0x0000f6e0


	//   ....[97]....
        /*06c8*/ 	.word	0x0000f8c0


	//   ....[98]....
        /*06cc*/ 	.word	0x0000f8f0


	//   ....[99]....
        /*06d0*/ 	.word	0x0000f920


	//   ....[100]....
        /*06d4*/ 	.word	0x0000f960


	//   ....[101]....
        /*06d8*/ 	.word	0x0000f990


	//   ....[102]....
        /*06dc*/ 	.word	0x0000f9d0


	//   ....[103]....
        /*06e0*/ 	.word	0x0000fb60


	//   ....[104]....
        /*06e4*/ 	.word	0x0000fb90


	//   ....[105]....
        /*06e8*/ 	.word	0x0000fbc0


	//   ....[106]....
        /*06ec*/ 	.word	0x0000fbf0


	//   ....[107]....
        /*06f0*/ 	.word	0x0000fc20


	//   ....[108]....
        /*06f4*/ 	.word	0x0000fc60


	//   ....[109]....
        /*06f8*/ 	.word	0x0000fd00


	//   ....[110]....
        /*06fc*/ 	.word	0x0000fd90


	//   ....[111]....
        /*0700*/ 	.word	0x0000fe40


	//   ....[112]....
        /*0704*/ 	.word	0x000114b0


	//   ....[113]....
        /*0708*/ 	.word	0x00012260


	//   ....[114]....
        /*070c*/ 	.word	0x00012280


	//   ....[115]....
        /*0710*/ 	.word	0x00012330


	//   ....[116]....
        /*0714*/ 	.word	0x00012340


	//   ....[117]....
        /*0718*/ 	.word	0x000123d0


	//   ....[118]....
        /*071c*/ 	.word	0x000123e0


	//   ....[119]....
        /*0720*/ 	.word	0x000123f0


	//   ....[120]....
        /*0724*/ 	.word	0x00012400


	//   ....[121]....
        /*0728*/ 	.word	0x00014fc0


	//   ....[122]....
        /*072c*/ 	.word	0x00014ff0


	//   ....[123]....
        /*0730*/ 	.word	0x00015020


	//   ....[124]....
        /*0734*/ 	.word	0x00015060


	//   ....[125]....
        /*0738*/ 	.word	0x00015090


	//   ....[126]....
        /*073c*/ 	.word	0x000150a0


	//   ....[127]....
        /*0740*/ 	.word	0x000150d0


	//   ....[128]....
        /*0744*/ 	.word	0x000150e0


	//   ....[129]....
        /*0748*/ 	.word	0x00015220


	//   ....[130]....
        /*074c*/ 	.word	0x00015250


	//   ....[131]....
        /*0750*/ 	.word	0x00015280


	//   ....[132]....
        /*0754*/ 	.word	0x000152b0


	//   ....[133]....
        /*0758*/ 	.word	0x000152e0


	//   ....[134]....
        /*075c*/ 	.word	0x00015320


	//   ....[135]....
        /*0760*/ 	.word	0x000153b0


	//   ....[136]....
        /*0764*/ 	.word	0x00015440


	//   ....[137]....
        /*0768*/ 	.word	0x000154b0


	//   ....[138]....
        /*076c*/ 	.word	0x00015b40


	//   ....[139]....
        /*0770*/ 	.word	0x00016140


	//   ....[140]....
        /*0774*/ 	.word	0x00016320


	//   ....[141]....
        /*0778*/ 	.word	0x00016380


	//   ....[142]....
        /*077c*/ 	.word	0x00016400


	//   ....[143]....
        /*0780*/ 	.word	0x000164f0


	//   ....[144]....
        /*0784*/ 	.word	0x00016550


	//   ....[145]....
        /*0788*/ 	.word	0x00016650


	//   ....[146]....
        /*078c*/ 	.word	0x000166b0


	//   ....[147]....
        /*0790*/ 	.word	0x00016790


	//   ....[148]....
        /*0794*/ 	.word	0x00016ae0


	//----- nvinfo : EIATTR_REG_RECONFIG
	.align		4
.L_841:
        /*0798*/ 	.byte	0x01, 0x54
	.zero		2


	//----- nvinfo : EIATTR_SYSCALL_OFFSETS
	.align		4
        /*079c*/ 	.byte	0x04, 0x46
        /*079e*/ 	.short	(.L_843 - .L_842)


	//   ....[0]....
.L_842:
        /*07a0*/ 	.word	0x00001c10


	//   ....[1]....
        /*07a4*/ 	.word	0x00010f30


	//   ....[2]....
        /*07a8*/ 	.word	0x00011090


	//   ....[3]....
        /*07ac*/ 	.word	0x000111e0


	//   ....[4]....
        /*07b0*/ 	.word	0x00011320


	//   ....[5]....
        /*07b4*/ 	.word	0x00011e40


	//----- nvinfo : EIATTR_MBARRIER_INSTR_OFFSETS
	.align		4
.L_843:
        /*07b8*/ 	.byte	0x04, 0x39
        /*07ba*/ 	.short	(.L_845 - .L_844)


	//   ....[0]....
.L_844:
        /*07bc*/ 	.word	0x00000270
        /*07c0*/ 	.word	0x000000ff
        /*07c4*/ 	.word	0x00033400
        /*07c8*/ 	.short	0x0100
        /*07ca*/ 	.byte	0x08
	.zero		1


	//   ....[1]....
        /*07cc*/ 	.word	0x00000280
        /*07d0*/ 	.word	0x000000ff
        /*07d4*/ 	.word	0x00033420
        /*07d8*/ 	.short	0x0100
        /*07da*/ 	.byte	0x08
	.zero		1


	//   ....[2]....
        /*07dc*/ 	.word	0x00000370
        /*07e0*/ 	.word	0x000000ff
        /*07e4*/ 	.word	0x00033430
        /*07e8*/ 	.short	0x0100
        /*07ea*/ 	.byte	0x08
	.zero		1


	//   ....[3]....
        /*07ec*/ 	.word	0x00000380
        /*07f0*/ 	.word	0x000000ff
        /*07f4*/ 	.word	0x00033440
        /*07f8*/ 	.short	0x0100
        /*07fa*/ 	.byte	0x08
	.zero		1


	//   ....[4]....
        /*07fc*/ 	.word	0x00000390
        /*0800*/ 	.word	0x000000ff
        /*0804*/ 	.word	0x00033438
        /*0808*/ 	.short	0x0100
        /*080a*/ 	.byte	0x08
	.zero		1


	//   ....[5]....
        /*080c*/ 	.word	0x000003a0
        /*0810*/ 	.word	0x000000ff
        /*0814*/ 	.word	0x00033448
        /*0818*/ 	.short	0x0100
        /*081a*/ 	.byte	0x08
	.zero		1


	//   ....[6]....
        /*081c*/ 	.word	0x000004d0
        /*0820*/ 	.word	0x000000ff
        /*0824*/ 	.word	0x00033450
        /*0828*/ 	.short	0x0100
        /*082a*/ 	.byte	0x08
	.zero		1


	//   ....[7]....
        /*082c*/ 	.word	0x000004e0
        /*0830*/ 	.word	0x000000ff
        /*0834*/ 	.word	0x00033460
        /*0838*/ 	.short	0x0100
        /*083a*/ 	.byte	0x08
	.zero		1


	//   ....[8]....
        /*083c*/ 	.word	0x000004f0
        /*0840*/ 	.word	0x000000ff
        /*0844*/ 	.word	0x00033458
        /*0848*/ 	.short	0x0100
        /*084a*/ 	.byte	0x08
	.zero		1


	//   ....[9]....
        /*084c*/ 	.word	0x00000500
        /*0850*/ 	.word	0x000000ff
        /*0854*/ 	.word	0x00033468
        /*0858*/ 	.short	0x0100
        /*085a*/ 	.byte	0x08
	.zero		1


	//   ....[10]....
        /*085c*/ 	.word	0x000005f0
        /*0860*/ 	.word	0x000000ff
        /*0864*/ 	.word	0x00033470
        /*0868*/ 	.short	0x0100
        /*086a*/ 	.byte	0x06
	.zero		1


	//   ....[11]....
        /*086c*/ 	.word	0x00000600
        /*0870*/ 	.word	0x000000ff
        /*0874*/ 	.word	0x00033480
        /*0878*/ 	.short	0x0100
        /*087a*/ 	.byte	0x06
	.zero		1


	//   ....[12]....
        /*087c*/ 	.word	0x00000610
        /*0880*/ 	.word	0x000000ff
        /*0884*/ 	.word	0x00033478
        /*0888*/ 	.short	0x0100
        /*088a*/ 	.byte	0x06
	.zero		1


	//   ....[13]....
        /*088c*/ 	.word	0x00000620
        /*0890*/ 	.word	0x000000ff
        /*0894*/ 	.word	0x00033488
        /*0898*/ 	.short	0x0100
        /*089a*/ 	.byte	0x06
	.zero		1


	//   ....[14]....
        /*089c*/ 	.word	0x00000750
        /*08a0*/ 	.word	0x000000ff
        /*08a4*/ 	.word	0x00033490
        /*08a8*/ 	.short	0x0100
        /*08aa*/ 	.byte	0x08
	.zero		1


	//   ....[15]....
        /*08ac*/ 	.word	0x00000760
        /*08b0*/ 	.word	0x000000ff
        /*08b4*/ 	.word	0x000334a0
        /*08b8*/ 	.short	0x0100
        /*08ba*/ 	.byte	0x08
	.zero		1


	//   ....[16]....
        /*08bc*/ 	.word	0x00000770
        /*08c0*/ 	.word	0x000000ff
        /*08c4*/ 	.word	0x00033498
        /*08c8*/ 	.short	0x0100
        /*08ca*/ 	.byte	0x08
	.zero		1


	//   ....[17]....
        /*08cc*/ 	.word	0x00000780
        /*08d0*/ 	.word	0x000000ff
        /*08d4*/ 	.word	0x000334a8
        /*08d8*/ 	.short	0x0100
        /*08da*/ 	.byte	0x08
	.zero		1


	//   ....[18]....
        /*08dc*/ 	.word	0x000008b0
        /*08e0*/ 	.word	0x000000ff
        /*08e4*/ 	.word	0x000334b0
        /*08e8*/ 	.short	0x0100
        /*08ea*/ 	.byte	0x08
	.zero		1


	//   ....[19]....
        /*08ec*/ 	.word	0x000008c0
        /*08f0*/ 	.word	0x000000ff
        /*08f4*/ 	.word	0x000334c0
        /*08f8*/ 	.short	0x0100
        /*08fa*/ 	.byte	0x08
	.zero		1


	//   ....[20]....
        /*08fc*/ 	.word	0x000008d0
        /*0900*/ 	.word	0x000000ff
        /*0904*/ 	.word	0x000334b8
        /*0908*/ 	.short	0x0100
        /*090a*/ 	.byte	0x08
	.zero		1


	//   ....[21]....
        /*090c*/ 	.word	0x000008e0
        /*0910*/ 	.word	0x000000ff
        /*0914*/ 	.word	0x000334c8
        /*0918*/ 	.short	0x0100
        /*091a*/ 	.byte	0x08
	.zero		1


	//   ....[22]....
        /*091c*/ 	.word	0x00001c90
        /*0920*/ 	.word	0x000000ff
        /*0924*/ 	.word	0x00033400
        /*0928*/ 	.short	0x010a
        /*092a*/ 	.byte	0x29
	.zero		1


	//   ....[23]....
        /*092c*/ 	.word	0x00001d10
        /*0930*/ 	.word	0x00000002
        /*0934*/ 	.word	0x00033430
        /*0938*/ 	.short	0x010a
        /*093a*/ 	.byte	0x3f
	.zero		1


	//   ....[24]....
        /*093c*/ 	.word	0x00001d70
        /*0940*/ 	.word	0x00000002
        /*0944*/ 	.word	0x00033430
        /*0948*/ 	.short	0x010a
        /*094a*/ 	.byte	0x3f
	.zero		1


	//   ....[25]....
        /*094c*/ 	.word	0x000031c0
        /*0950*/ 	.word	0x00000002
        /*0954*/ 	.word	0x00000000
        /*0958*/ 	.short	0x0101
        /*095a*/ 	.byte	0x3f
	.zero		1


	//   ....[26]....
        /*095c*/ 	.word	0x000050f0
        /*0960*/ 	.word	0x000000ff
        /*0964*/ 	.word	0x00033430
        /*0968*/ 	.short	0x010a
        /*096a*/ 	.byte	0x06
	.zero		1


	//   ....[27]....
        /*096c*/ 	.word	0x00005130
        /*0970*/ 	.word	0x000000ff
        /*0974*/ 	.word	0x00033430
        /*0978*/ 	.short	0x010a
        /*097a*/ 	.byte	0x06
	.zero		1


	//   ....[28]....
        /*097c*/ 	.word	0x00005d70
        /*0980*/ 	.word	0x000000ff
        /*0984*/ 	.word	0x00033450
        /*0988*/ 	.short	0x010a
        /*098a*/ 	.byte	0x06
	.zero		1


	//   ....[29]....
        /*098c*/ 	.word	0x00005db0
        /*0990*/ 	.word	0x000000ff
        /*0994*/ 	.word	0x00033450
        /*0998*/ 	.short	0x010a
        /*099a*/ 	.byte	0x06
	.zero		1


	//   ....[30]....
        /*099c*/ 	.word	0x00008020
        /*09a0*/ 	.word	0x00000002
        /*09a4*/ 	.word	0x00000000
        /*09a8*/ 	.short	0x0101
        /*09aa*/ 	.byte	0x3f
	.zero		1


	//   ....[31]....
        /*09ac*/ 	.word	0x00008210
        /*09b0*/ 	.word	0x000000ff
        /*09b4*/ 	.word	0x00000000
        /*09b8*/ 	.short	0x0101
        /*09ba*/ 	.byte	0x06
	.zero		1


	//   ....[32]....
        /*09bc*/ 	.word	0x00008b30
        /*09c0*/ 	.word	0x000000ff
        /*09c4*/ 	.word	0x00033430
        /*09c8*/ 	.short	0x010a
        /*09ca*/ 	.byte	0x06
	.zero		1


	//   ....[33]....
        /*09cc*/ 	.word	0x00008b70
        /*09d0*/ 	.word	0x000000ff
        /*09d4*/ 	.word	0x00033430
        /*09d8*/ 	.short	0x010a
        /*09da*/ 	.byte	0x06
	.zero		1


	//   ....[34]....
        /*09dc*/ 	.word	0x00009780
        /*09e0*/ 	.word	0x000000ff
        /*09e4*/ 	.word	0x00033450
        /*09e8*/ 	.short	0x010a
        /*09ea*/ 	.byte	0x06
	.zero		1


	//   ....[35]....
        /*09ec*/ 	.word	0x000097c0
        /*09f0*/ 	.word	0x000000ff
        /*09f4*/ 	.word	0x00033450
        /*09f8*/ 	.short	0x010a
        /*09fa*/ 	.byte	0x06
	.zero		1


	//   ....[36]....
        /*09fc*/ 	.word	0x0000aea0
        /*0a00*/ 	.word	0x00000002
        /*0a04*/ 	.word	0x00000000
        /*0a08*/ 	.short	0x0101
        /*0a0a*/ 	.byte	0x3f
	.zero		1


	//   ....[37]....
        /*0a0c*/ 	.word	0x0000b0b0
        /*0a10*/ 	.word	0x000000ff
        /*0a14*/ 	.word	0x00000000
        /*0a18*/ 	.short	0x0101
        /*0a1a*/ 	.byte	0x06
	.zero		1


	//   ....[38]....
        /*0a1c*/ 	.word	0x0000b930
        /*0a20*/ 	.word	0x000000ff
        /*0a24*/ 	.word	0x00033450
        /*0a28*/ 	.short	0x010a
        /*0a2a*/ 	.byte	0x09
	.zero		1


	//   ....[39]....
        /*0a2c*/ 	.word	0x0000b970
        /*0a30*/ 	.word	0x000000ff
        /*0a34*/ 	.word	0x00033450
        /*0a38*/ 	.short	0x010a
        /*0a3a*/ 	.byte	0x09
	.zero		1


	//   ....[40]....
        /*0a3c*/ 	.word	0x0000c070
        /*0a40*/ 	.word	0x000000ff
        /*0a44*/ 	.word	0x00000000
        /*0a48*/ 	.short	0x0101
        /*0a4a*/ 	.byte	0x04
	.zero		1


	//   ....[41]....
        /*0a4c*/ 	.word	0x0000e520
        /*0a50*/ 	.word	0x00000000
        /*0a54*/ 	.word	0x00000000
        /*0a58*/ 	.short	0x0101
        /*0a5a*/ 	.byte	0x3f
	.zero		1


	//   ....[42]....
        /*0a5c*/ 	.word	0x00011720
        /*0a60*/ 	.word	0x00000004
        /*0a64*/ 	.word	0x00033480
        /*0a68*/ 	.short	0x010a
        /*0a6a*/ 	.byte	0x3f
	.zero		1


	//   ....[43]....
        /*0a6c*/ 	.word	0x000119a0
        /*0a70*/ 	.word	0x00000004
        /*0a74*/ 	.word	0x00033440
        /*0a78*/ 	.short	0x010a
        /*0a7a*/ 	.byte	0x3f
	.zero		1


	//   ....[44]....
        /*0a7c*/ 	.word	0x00012540
        /*0a80*/ 	.word	0x00000011
        /*0a84*/ 	.word	0x00033400
        /*0a88*/ 	.short	0x0107
        /*0a8a*/ 	.byte	0x3f
	.zero		1


	//   ....[45]....
        /*0a8c*/ 	.word	0x00012640
        /*0a90*/ 	.word	0x00000011
        /*0a94*/ 	.word	0x00033400
        /*0a98*/ 	.short	0x0101
        /*0a9a*/ 	.byte	0x3f
	.zero		1


	//   ....[46]....
        /*0a9c*/ 	.word	0x00012660
        /*0aa0*/ 	.word	0x00000011
        /*0aa4*/ 	.word	0x00033420
        /*0aa8*/ 	.short	0x010a
        /*0aaa*/ 	.byte	0x3f
	.zero		1


	//   ....[47]....
        /*0aac*/ 	.word	0x00012970
        /*0ab0*/ 	.word	0x00000006
        /*0ab4*/ 	.word	0x00033480
        /*0ab8*/ 	.short	0x010a
        /*0aba*/ 	.byte	0x3f
	.zero		1


	//   ....[48]....
        /*0abc*/ 	.word	0x00012dd0
        /*0ac0*/ 	.word	0x00000006
        /*0ac4*/ 	.word	0x00033440
        /*0ac8*/ 	.short	0x010a
        /*0aca*/ 	.byte	0x3f
	.zero		1


	//   ....[49]....
        /*0acc*/ 	.word	0x00013280
        /*0ad0*/ 	.word	0x00000003
        /*0ad4*/ 	.word	0x00033470
        /*0ad8*/ 	.short	0x010a
        /*0ada*/ 	.byte	0x3f
	.zero		1


	//   ....[50]....
        /*0adc*/ 	.word	0x000132f0
        /*0ae0*/ 	.word	0x00000003
        /*0ae4*/ 	.word	0x00033460
        /*0ae8*/ 	.short	0x010a
        /*0aea*/ 	.byte	0x3f
	.zero		1


	//   ....[51]....
        /*0aec*/ 	.word	0x00013e30
        /*0af0*/ 	.word	0x00000003
        /*0af4*/ 	.word	0x00033450
        /*0af8*/ 	.short	0x0101
        /*0afa*/ 	.byte	0x3f
	.zero		1


	//   ....[52]....
        /*0afc*/ 	.word	0x00013eb0
        /*0b00*/ 	.word	0x00000003
        /*0b04*/ 	.word	0x00000000
        /*0b08*/ 	.short	0x0101
        /*0b0a*/ 	.byte	0x3f
	.zero		1


	//   ....[53]....
        /*0b0c*/ 	.word	0x000140e0
        /*0b10*/ 	.word	0x00000000
        /*0b14*/ 	.word	0x00033470
        /*0b18*/ 	.short	0x010a
        /*0b1a*/ 	.byte	0x3f
	.zero		1


	//   ....[54]....
        /*0b1c*/ 	.word	0x00014150
        /*0b20*/ 	.word	0x00000000
        /*0b24*/ 	.word	0x00033460
        /*0b28*/ 	.short	0x010a
        /*0b2a*/ 	.byte	0x3f
	.zero		1


	//   ....[55]....
        /*0b2c*/ 	.word	0x00014cc0
        /*0b30*/ 	.word	0x00000000
        /*0b34*/ 	.word	0x00033450
        /*0b38*/ 	.short	0x0101
        /*0b3a*/ 	.byte	0x3f
	.zero		1


	//   ....[56]....
        /*0b3c*/ 	.word	0x00014d10
        /*0b40*/ 	.word	0x00000002
        /*0b44*/ 	.word	0x00000000
        /*0b48*/ 	.short	0x0101
        /*0b4a*/ 	.byte	0x3f
	.zero		1


	//   ....[57]....
        /*0b4c*/ 	.word	0x00015ac0
        /*0b50*/ 	.word	0x00000000
        /*0b54*/ 	.word	0x00033420
        /*0b58*/ 	.short	0x010a
        /*0b5a*/ 	.byte	0x3f
	.zero		1


	//   ....[58]....
        /*0b5c*/ 	.word	0x00015c80
        /*0b60*/ 	.word	0x00000006
        /*0b64*/ 	.word	0x00000000
        /*0b68*/ 	.short	0x010a
        /*0b6a*/ 	.byte	0x3f
	.zero		1


	//   ....[59]....
        /*0b6c*/ 	.word	0x00015cf0
        /*0b70*/ 	.word	0x00000007
        /*0b74*/ 	.word	0x00000000
        /*0b78*/ 	.short	0x010a
        /*0b7a*/ 	.byte	0x3f
	.zero		1


	//   ....[60]....
        /*0b7c*/ 	.word	0x00015d50
        /*0b80*/ 	.word	0x00000004
        /*0b84*/ 	.word	0x00033460
        /*0b88*/ 	.short	0x010a
        /*0b8a*/ 	.byte	0x3f
	.zero		1


	//   ....[61]....
        /*0b8c*/ 	.word	0x00015da0
        /*0b90*/ 	.word	0x00000003
        /*0b94*/ 	.word	0x00033460
        /*0b98*/ 	.short	0x010a
        /*0b9a*/ 	.byte	0x3f
	.zero		1


	//   ....[62]....
        /*0b9c*/ 	.word	0x00015de0
        /*0ba0*/ 	.word	0x00000004
        /*0ba4*/ 	.word	0x00033480
        /*0ba8*/ 	.short	0x010a
        /*0baa*/ 	.byte	0x3f
	.zero		1


	//   ....[63]....
        /*0bac*/ 	.word	0x00015e00
        /*0bb0*/ 	.word	0x00000003
        /*0bb4*/ 	.word	0x00033480
        /*0bb8*/ 	.short	0x010a
        /*0bba*/ 	.byte	0x3f
	.zero		1


	//   ....[64]....
        /*0bbc*/ 	.word	0x00015e70
        /*0bc0*/ 	.word	0x00000003
        /*0bc4*/ 	.word	0x00033400
        /*0bc8*/ 	.short	0x010a
        /*0bca*/ 	.byte	0x3f
	.zero		1


	//   ....[65]....
        /*0bcc*/ 	.word	0x00015ec0
        /*0bd0*/ 	.word	0x00000002
        /*0bd4*/ 	.word	0x00033430
        /*0bd8*/ 	.short	0x010a
        /*0bda*/ 	.byte	0x3f
	.zero		1


	//   ....[66]....
        /*0bdc*/ 	.word	0x00015f20
        /*0be0*/ 	.word	0x00000005
        /*0be4*/ 	.word	0x00033430
        /*0be8*/ 	.short	0x010a
        /*0bea*/ 	.byte	0x3f
	.zero		1


	//   ....[67]....
        /*0bec*/ 	.word	0x00015f80
        /*0bf0*/ 	.word	0x00000005
        /*0bf4*/ 	.word	0x00033450
        /*0bf8*/ 	.short	0x010a
        /*0bfa*/ 	.byte	0x3f
	.zero		1


	//   ....[68]....
        /*0bfc*/ 	.word	0x00015fe0
        /*0c00*/ 	.word	0x00000009
        /*0c04*/ 	.word	0x00033430
        /*0c08*/ 	.short	0x010a
        /*0c0a*/ 	.byte	0x3f
	.zero		1


	//   ....[69]....
        /*0c0c*/ 	.word	0x00016040
        /*0c10*/ 	.word	0x00000009
        /*0c14*/ 	.word	0x00033450
        /*0c18*/ 	.short	0x010a
        /*0c1a*/ 	.byte	0x3f
	.zero		1


	//   ....[70]....
        /*0c1c*/ 	.word	0x000160a0
        /*0c20*/ 	.word	0x00000006
        /*0c24*/ 	.word	0x00033450
        /*0c28*/ 	.short	0x010a
        /*0c2a*/ 	.byte	0x3f
	.zero		1


	//   ....[71]....
        /*0c2c*/ 	.word	0x000161f0
        /*0c30*/ 	.word	0x00000004
        /*0c34*/ 	.word	0x00033480
        /*0c38*/ 	.short	0x010a
        /*0c3a*/ 	.byte	0x3f
	.zero		1


	//   ....[72]....
        /*0c3c*/ 	.word	0x00016240
        /*0c40*/ 	.word	0x00000004
        /*0c44*/ 	.word	0x00033440
        /*0c48*/ 	.short	0x010a
        /*0c4a*/ 	.byte	0x3f
	.zero		1


	//   ....[73]....
        /*0c4c*/ 	.word	0x000167d0
        /*0c50*/ 	.word	0x00000011
        /*0c54*/ 	.word	0x00033420
        /*0c58*/ 	.short	0x010a
        /*0c5a*/ 	.byte	0x3f
	.zero		1


	//   ....[74]....
        /*0c5c*/ 	.word	0x00016820
        /*0c60*/ 	.word	0x00000006
        /*0c64*/ 	.word	0x00033480
        /*0c68*/ 	.short	0x010a
        /*0c6a*/ 	.byte	0x3f
	.zero		1


	//   ....[75]....
        /*0c6c*/ 	.word	0x00016870
        /*0c70*/ 	.word	0x00000006
        /*0c74*/ 	.word	0x00033440
        /*0c78*/ 	.short	0x010a
        /*0c7a*/ 	.byte	0x3f
	.zero		1


	//   ....[76]....
        /*0c7c*/ 	.word	0x000168c0
        /*0c80*/ 	.word	0x00000003
        /*0c84*/ 	.word	0x00033470
        /*0c88*/ 	.short	0x010a
        /*0c8a*/ 	.byte	0x3f
	.zero		1


	//   ....[77]....
        /*0c8c*/ 	.word	0x00016910
        /*0c90*/ 	.word	0x00000003
        /*0c94*/ 	.word	0x00033460
        /*0c98*/ 	.short	0x010a
        /*0c9a*/ 	.byte	0x3f
	.zero		1


	//   ....[78]....
        /*0c9c*/ 	.word	0x00016960
        /*0ca0*/ 	.word	0x00000000
        /*0ca4*/ 	.word	0x00033470
        /*0ca8*/ 	.short	0x010a
        /*0caa*/ 	.byte	0x3f
	.zero		1


	//   ....[79]....
        /*0cac*/ 	.word	0x000169b0
        /*0cb0*/ 	.word	0x00000000
        /*0cb4*/ 	.word	0x00033460
        /*0cb8*/ 	.short	0x010a
        /*0cba*/ 	.byte	0x3f
	.zero		1


	//   ....[80]....
        /*0cbc*/ 	.word	0x00016a00
        /*0cc0*/ 	.word	0x00000000
        /*0cc4*/ 	.word	0x00033420
        /*0cc8*/ 	.short	0x010a
        /*0cca*/ 	.byte	0x3f
	.zero		1


	//   ....[81]....
        /*0ccc*/ 	.word	0x00016ba0
        /*0cd0*/ 	.word	0x00000006
        /*0cd4*/ 	.word	0x00000000
        /*0cd8*/ 	.short	0x010a
        /*0cda*/ 	.byte	0x3f
	.zero		1


	//   ....[82]....
        /*0cdc*/ 	.word	0x00016bf0
        /*0ce0*/ 	.word	0x00000007
        /*0ce4*/ 	.word	0x00000000
        /*0ce8*/ 	.short	0x010a
        /*0cea*/ 	.byte	0x3f
	.zero		1


	//   ....[83]....
        /*0cec*/ 	.word	0x00016c40
        /*0cf0*/ 	.word	0x00000004
        /*0cf4*/ 	.word	0x00033460
        /*0cf8*/ 	.short	0x010a
        /*0cfa*/ 	.byte	0x3f
	.zero		1


	//   ....[84]....
        /*0cfc*/ 	.word	0x00016c90
        /*0d00*/ 	.word	0x00000003
        /*0d04*/ 	.word	0x00033460
        /*0d08*/ 	.short	0x010a
        /*0d0a*/ 	.byte	0x3f
	.zero		1


	//   ....[85]....
        /*0d0c*/ 	.word	0x00016ce0
        /*0d10*/ 	.word	0x00000004
        /*0d14*/ 	.word	0x00033480
        /*0d18*/ 	.short	0x010a
        /*0d1a*/ 	.byte	0x3f
	.zero		1


	//----- nvinfo : EIATTR_NUM_MBARRIERS
	.align		4
.L_845:
        /*0d1c*/ 	.byte	0x03, 0x38
        /*0d1e*/ 	.short	0x0016


	//----- nvinfo : EIATTR_EXIT_INSTR_OFFSETS
	.align		4
        /*0d20*/ 	.byte	0x04, 0x1c
        /*0d22*/ 	.short	(.L_847 - .L_846)


	//   ....[0]....
.L_846:
        /*0d24*/ 	.word	0x00000a80


	//   ....[1]....
        /*0d28*/ 	.word	0x0000f690


	//   ....[2]....
        /*0d2c*/ 	.word	0x00015e50


	//----- nvinfo : EIATTR_MAX_THREADS
	.align		4
.L_847:
        /*0d30*/ 	.byte	0x04, 0x05
        /*0d32*/ 	.short	(.L_849 - .L_848)
.L_848:
        /*0d34*/ 	.word	0x00000180
        /*0d38*/ 	.word	0x00000001
        /*0d3c*/ 	.word	0x00000001


	//----- nvinfo : EIATTR_CRS_STACK_SIZE
	.align		4
.L_849:
        /*0d40*/ 	.byte	0x04, 0x1e
        /*0d42*/ 	.short	(.L_851 - .L_850)
.L_850:
        /*0d44*/ 	.word	0x00000000


	//----- nvinfo : EIATTR_CBANK_PARAM_SIZE
	.align		4
.L_851:
        /*0d48*/ 	.byte	0x03, 0x19
        /*0d4a*/ 	.short	0x0af0


	//----- nvinfo : EIATTR_PARAM_CBANK
	.align		4
        /*0d4c*/ 	.byte	0x04, 0x0a
        /*0d4e*/ 	.short	(.L_853 - .L_852)
	.align		4
.L_852:
        /*0d50*/ 	.word	index@(.nv.constant0._ZN7cutlass13device_kernelIN5flash11enable_sm90INS1_16FlashAttnFwdSm90INS1_25CollectiveMainloopFwdSm90ILi2EN4cute5tupleIJNS5_1CILi1EEES8_S8_EEENS6_IJNS7_ILi128EEENS7_ILi160EEENS7_ILi192EEEEEELi192ENS_12float_e4m3_tEfNS_4arch4Sm90ELb1ELb0ELb0ELb1ELb0ELb0ELb0ELb1ELb1ELb1ELb0ELb0EEENS1_21CollectiveEpilogueFwdINS6_IJSA_SC_SB_EEES9_NS_10bfloat16_tESG_Li256ELb1ELb1ELb0ELb1EEENS1_36VarlenDynamicPersistentTileSchedulerILi128ELi160ELi256ELi128ELb0ELb1ELb1ELb1ELb1ELb1EEEEEEEEEvNT_6ParamsE)
        /*0d54*/ 	.short	0x0210
        /*0d56*/ 	.short	0x0af0


	//----- nvinfo : EIATTR_SW_WAR
	.align		4
.L_853:
        /*0d58*/ 	.byte	0x04, 0x36
        /*0d5a*/ 	.short	(.L_855 - .L_854)
.L_854:
        /*0d5c*/ 	.word	0x00000008
.L_855:


//--------------------- .nv.info._ZN7cutlass13device_kernelIN5flash11enable_sm90INS1_16FlashAttnFwdSm90INS1_25CollectiveMainloopFwdSm90ILi2EN4cute5tupleIJNS5_1CILi1EEES8_S8_EEENS6_IJNS7_ILi128EEENS7_ILi160EEENS7_ILi192EEEEEELi192ENS_12float_e4m3_tEfNS_4arch4Sm90ELb1ELb0ELb0ELb1ELb0ELb1ELb0ELb1ELb1ELb1ELb0ELb0EEENS1_21CollectiveEpilogueFwdINS6_IJSA_SC_SB_EEES9_NS_10bfloat16_tESG_Li256ELb1ELb1ELb0ELb1EEENS1_36VarlenDynamicPersistentTileSchedulerILi128ELi160ELi256ELi128ELb0ELb1ELb1ELb1ELb1ELb1EEEEEEEEEvNT_6ParamsE --------------------------
	.section	.nv.info._ZN7cutlass13device_kernelIN5flash11enable_sm90INS1_16FlashAttnFwdSm90INS1_25CollectiveMainloopFwdSm90ILi2EN4cute5tupleIJNS5_1CILi1EEES8_S8_EEENS6_IJNS7_ILi128EEENS7_ILi160EEENS7_ILi192EEEEEELi192ENS_12float_e4m3_tEfNS_4arch4Sm90ELb1ELb0ELb0ELb1ELb0ELb1ELb0ELb1ELb1ELb1ELb0ELb0EEENS1_21CollectiveEpilogueFwdINS6_IJSA_SC_SB_EEES9_NS_10bfloat16_tESG_Li256ELb1ELb1ELb0ELb1EEENS1_36VarlenDynamicPersistentTileSchedulerILi128ELi160ELi256ELi128ELb0ELb1ELb1ELb1ELb1ELb1EEEEEEEEEvNT_6ParamsE,"",@"SHT_CUDA_INFO"
	.sectionflags	@""
	.align	4


	//----- nvinfo : EIATTR_CUDA_API_VERSION
	.align		4
        /*0000*/ 	.byte	0x04, 0x37
        /*0002*/ 	.short	(.L_857 - .L_856)
.L_856:
        /*0004*/ 	.word	0x00000082


	//----- nvinfo : EIATTR_KPARAM_INFO
	.align		4
.L_857:
        /*0008*/ 	.byte	0x04, 0x17
        /*000a*/ 	.short	(.L_859 - .L_858)
.L_858:
        /*000c*/ 	.word	0x00000000
        /*0010*/ 	.short	0x0000
        /*0012*/ 	.short	0x0070
        /*0014*/ 	.byte	0x00, 0xf0, 0x01, 0x2a


	//----- nvinfo : EIATTR_SPARSE_MMA_MASK
	.align		4
.L_859:
        /*0018*/ 	.byte	0x03, 0x50
        /*001a*/ 	.short	0x0000


	//----- nvinfo : EIATTR_MAXREG_COUNT
	.align		4
        /*001c*/ 	.byte	0x03, 0x1b
        /*001e*/ 	.short	0x00a8


	//----- nvinfo : EIATTR_NUM_BARRIERS
	.align		4
        /*0020*/ 	.byte	0x02, 0x4c
        /*0022*/ 	.byte	0x10
	.zero		1


	//----- nvinfo : EIATTR_EXTERNS
	.align		4
        /*0024*/ 	.byte	0x04, 0x0f
        /*0026*/ 	.short	(.L_861 - .L_860)


	//   ....[0]....
	.align		4
.L_860:
        /*0028*/ 	.word	index@(__assertfail)


	//----- nvinfo : EIATTR_ANNOTATIONS
	.align		4
.L_861:
        /*002c*/ 	.byte	0x04, 0x55
        /*002e*/ 	.short	(.L_863 - .L_862)


	//   ....[0]....
.L_862:
        /* <DEDUP_REMOVED lines=116> */


	//----- nvinfo : EIATTR_MERCURY_ISA_VERSION
	.align		4
.L_863:
        /*0760*/ 	.byte	0x03, 0x5f
        /*0762*/ 	.short	0x0101


	//----- nvinfo : EIATTR_UNUSED_LOAD_BYTE_OFFSET
	.align		4
        /*0764*/ 	.byte	0x04, 0x44
        /*0766*/ 	.short	(.L_865 - .L_864)


	//   ....[0]....
.L_864:
        /*0768*/ 	.word	0x00000ae0
        /*076c*/ 	.word	0x0000fff0


	//   ....[1]....
        /*0770*/ 	.word	0x00023400
        /*0774*/ 	.word	0x0000fff0


	//----- nvinfo : EIATTR_INT_WARP_WIDE_INSTR_OFFSETS
	.align		4
.L_865:
        /*0778*/ 	.byte	0x04, 0x31
        /*077a*/ 	.short	(.L_867 - .L_866)


	//   ....[0]....
.L_866:
        /*077c*/ 	.word	0x00000190


	//   ....[1]....
        /*0780*/ 	.word	0x000001d0


	//   ....[2]....
        /*0784*/ 	.word	0x00000240


	//   ....[3]....
        /*0788*/ 	.word	0x00029550


	//   ....[4]....
        /*078c*/ 	.word	0x000295e0


	//   ....[5]....
        /*0790*/ 	.word	0x0002ca40


	//   ....[6]....
        /*0794*/ 	.word	0x0002caa0


	//----- nvinfo : EIATTR_COOP_GROUP_MASK_REGIDS
	.align		4
.L_867:
        /*0798*/ 	.byte	0x04, 0x29
        /*079a*/ 	.short	(.L_869 - .L_868)


	//   ....[0]....
.L_868:
        /*079c*/ 	.word	0xffffffff


	//   ....[1]....
        /*07a0*/ 	.word	0xffffffff


	//   ....[2]....
        /*07a4*/ 	.word	0xffffffff


	//   ....[3]....
        /*07a8*/ 	.word	0xffffffff


	//   ....[4]....
        /*07ac*/ 	.word	0xffffffff


	//   ....[5]....
        /*07b0*/ 	.word	0xffffffff


	//   ....[6]....
        /*07b4*/ 	.word	0xffffffff


	//   ....[7]....
        /*07b8*/ 	.word	0xffffffff


	//   ....[8]....
        /*07bc*/ 	.word	0xffffffff


	//   ....[9]....
        /*07c0*/ 	.word	0xffffffff


	//   ....[10]....
        /*07c4*/ 	.word	0xffffffff


	//   ....[11]....
        /*07c8*/ 	.word	0xffffffff


	//   ....[12]....
        /*07cc*/ 	.word	0xffffffff


	//   ....[13]....
        /*07d0*/ 	.word	0xffffffff


	//   ....[14]....
        /*07d4*/ 	.word	0xffffffff


	//   ....[15]....
        /*07d8*/ 	.word	0xffffffff


	//   ....[16]....
        /*07dc*/ 	.word	0xffffffff


	//   ....[17]....
        /*07e0*/ 	.word	0xffffffff


	//   ....[18]....
        /*07e4*/ 	.word	0xffffffff


	//   ....[19]....
        /*07e8*/ 	.word	0xffffffff


	//   ....[20]....
        /*07ec*/ 	.word	0xffffffff


	//   ....[21]....
        /*07f0*/ 	.word	0xffffffff


	//   ....[22]....
        /*07f4*/ 	.word	0xffffffff


	//   ....[23]....
        /*07f8*/ 	.word	0xffffffff


	//   ....[24]....
        /*07fc*/ 	.word	0xffffffff


	//   ....[25]....
        /*0800*/ 	.word	0xffffffff


	//   ....[26]....
        /*0804*/ 	.word	0xffffffff


	//   ....[27]....
        /*0808*/ 	.word	0xffffffff


	//   ....[28]....
        /*080c*/ 	.word	0xffffffff


	//   ....[29]....
        /*0810*/ 	.word	0xffffffff


	//   ....[30]....
        /*0814*/ 	.word	0xffffffff


	//   ....[31]....
        /*0818*/ 	.word	0xffffffff


	//   ....[32]....
        /*081c*/ 	.word	0xffffffff


	//   ....[33]....
        /*0820*/ 	.word	0xffffffff


	//   ....[34]....
        /*0824*/ 	.word	0xffffffff


	//   ....[35]....
        /*0828*/ 	.word	0xffffffff


	//   ....[36]....
        /*082c*/ 	.word	0xffffffff


	//   ....[37]....
        /*0830*/ 	.word	0xffffffff


	//   ....[38]....
        /*0834*/ 	.word	0xffffffff


	//   ....[39]....
        /*0838*/ 	.word	0xffffffff


	//   ....[40]....
        /*083c*/ 	.word	0xffffffff


	//   ....[41]....
        /*0840*/ 	.word	0xffffffff


	//   ....[42]....
        /*0844*/ 	.word	0xffffffff


	//   ....[43]....
        /*0848*/ 	.word	0xffffffff


	//   ....[44]....
        /*084c*/ 	.word	0xffffffff


	//   ....[45]....
        /*0850*/ 	.word	0xffffffff


	//   ....[46]....
        /*0854*/ 	.word	0xffffffff


	//   ....[47]....
        /*0858*/ 	.word	0xffffffff


	//   ....[48]....
        /*085c*/ 	.word	0xffffffff


	//   ....[49]....
        /*0860*/ 	.word	0xffffffff


	//   ....[50]....
        /*0864*/ 	.word	0xffffffff


	//   ....[51]....
        /*0868*/ 	.word	0xffffffff


	//   ....[52]....
        /*086c*/ 	.word	0xffffffff


	//   ....[53]....
        /*0870*/ 	.word	0xffffffff


	//   ....[54]....
        /*0874*/ 	.word	0xffffffff


	//   ....[55]....
        /*0878*/ 	.word	0xffffffff


	//   ....[56]....
        /*087c*/ 	.word	0xffffffff


	//   ....[57]....
        /*0880*/ 	.word	0xffffffff


	//   ....[58]....
        /*0884*/ 	.word	0xffffffff


	//   ....[59]....
        /*0888*/ 	.word	0xffffffff


	//   ....[60]....
        /*088c*/ 	.word	0xffffffff


	//   ....[61]....
        /*0890*/ 	.word	0xffffffff


	//   ....[62]....
        /*0894*/ 	.word	0xffffffff


	//   ....[63]....
        /*0898*/ 	.word	0xffffffff


	//   ....[64]....
        /*089c*/ 	.word	0xffffffff


	//   ....[65]....
        /*08a0*/ 	.word	0xffffffff


	//   ....[66]....
        /*08a4*/ 	.word	0xffffffff


	//   ....[67]....
        /*08a8*/ 	.word	0xffffffff


	//   ....[68]....
        /*08ac*/ 	.word	0xffffffff


	//   ....[69]....
        /*08b0*/ 	.word	0xffffffff


	//   ....[70]....
        /*08b4*/ 	.word	0xffffffff


	//   ....[71]....
        /*08b8*/ 	.word	0xffffffff


	//   ....[72]....
        /*08bc*/ 	.word	0xffffffff


	//   ....[73]....
        /*08c0*/ 	.word	0xffffffff


	//   ....[74]....
        /*08c4*/ 	.word	0xffffffff


	//   ....[75]....
        /*08c8*/ 	.word	0xffffffff


	//   ....[76]....
        /*08cc*/ 	.word	0xffffffff


	//   ....[77]....
        /*08d0*/ 	.word	0xffffffff


	//   ....[78]....
        /*08d4*/ 	.word	0xffffffff


	//   ....[79]....
        /*08d8*/ 	.word	0xffffffff


	//   ....[80]....
        /*08dc*/ 	.word	0xffffffff


	//   ....[81]....
        /*08e0*/ 	.word	0xffffffff


	//   ....[82]....
        /*08e4*/ 	.word	0xffffffff


	//   ....[83]....
        /*08e8*/ 	.word	0xffffffff


	//   ....[84]....
        /*08ec*/ 	.word	0xffffffff


	//   ....[85]....
        /*08f0*/ 	.word	0xffffffff


	//   ....[86]....
        /*08f4*/ 	.word	0xffffffff


	//   ....[87]....
        /*08f8*/ 	.word	0xffffffff


	//   ....[88]....
        /*08fc*/ 	.word	0xffffffff


	//   ....[89]....
        /*0900*/ 	.word	0xffffffff


	//   ....[90]....
        /*0904*/ 	.word	0xffffffff


	//   ....[91]....
        /*0908*/ 	.word	0xffffffff


	//   ....[92]....
        /*090c*/ 	.word	0xffffffff


	//   ....[93]....
        /*0910*/ 	.word	0xffffffff


	//   ....[94]....
        /*0914*/ 	.word	0xffffffff


	//   ....[95]....
        /*0918*/ 	.word	0xffffffff


	//   ....[96]....
        /*091c*/ 	.word	0xffffffff


	//   ....[97]....
        /*0920*/ 	.word	0xffffffff


	//   ....[98]....
        /*0924*/ 	.word	0xffffffff


	//   ....[99]....
        /*0928*/ 	.word	0xffffffff


	//   ....[100]....
        /*092c*/ 	.word	0xffffffff


	//   ....[101]....
        /*0930*/ 	.word	0xffffffff


	//   ....[102]....
        /*0934*/ 	.word	0xffffffff


	//   ....[103]....
        /*0938*/ 	.word	0xffffffff


	//   ....[104]....
        /*093c*/ 	.word	0xffffffff


	//   ....[105]....
        /*0940*/ 	.word	0xffffffff


	//   ....[106]....
        /*0944*/ 	.word	0xffffffff


	//   ....[107]....
        /*0948*/ 	.word	0xffffffff


	//   ....[108]....
        /*094c*/ 	.word	0xffffffff


	//   ....[109]....
        /*0950*/ 	.word	0xffffffff


	//   ....[110]....
        /*0954*/ 	.word	0xffffffff


	//   ....[111]....
        /*0958*/ 	.word	0xffffffff


	//   ....[112]....
        /*095c*/ 	.word	0xffffffff


	//   ....[113]....
        /*0960*/ 	.word	0xffffffff


	//   ....[114]....
        /*0964*/ 	.word	0xffffffff


	//   ....[115]....
        /*0968*/ 	.word	0xffffffff


	//   ....[116]....
        /*096c*/ 	.word	0xffffffff


	//   ....[117]....
        /*0970*/ 	.word	0xffffffff


	//   ....[118]....
        /*0974*/ 	.word	0xffffffff


	//   ....[119]....
        /*0978*/ 	.word	0xffffffff


	//   ....[120]....
        /*097c*/ 	.word	0xffffffff


	//   ....[121]....
        /*0980*/ 	.word	0xffffffff


	//   ....[122]....
        /*0984*/ 	.word	0xffffffff


	//   ....[123]....
        /*0988*/ 	.word	0xffffffff


	//   ....[124]....
        /*098c*/ 	.word	0xffffffff


	//   ....[125]....
        /*0990*/ 	.word	0xffffffff


	//   ....[126]....
        /*0994*/ 	.word	0xffffffff


	//   ....[127]....
        /*0998*/ 	.word	0xffffffff


	//   ....[128]....
        /*099c*/ 	.word	0xffffffff


	//   ....[129]....
        /*09a0*/ 	.word	0xffffffff


	//   ....[130]....
        /*09a4*/ 	.word	0xffffffff


	//   ....[131]....
        /*09a8*/ 	.word	0xffffffff


	//   ....[132]....
        /*09ac*/ 	.word	0xffffffff


	//   ....[133]....
        /*09b0*/ 	.word	0xffffffff


	//   ....[134]....
        /*09b4*/ 	.word	0xffffffff


	//   ....[135]....
        /*09b8*/ 	.word	0xffffffff


	//   ....[136]....
        /*09bc*/ 	.word	0xffffffff


	//   ....[137]....
        /*09c0*/ 	.word	0xffffffff


	//   ....[138]....
        /*09c4*/ 	.word	0xffffffff


	//   ....[139]....
        /*09c8*/ 	.word	0xffffffff


	//   ....[140]....
        /*09cc*/ 	.word	0xffffffff


	//   ....[141]....
        /*09d0*/ 	.word	0xffffffff


	//   ....[142]....
        /*09d4*/ 	.word	0xffffffff


	//   ....[143]....
        /*09d8*/ 	.word	0xffffffff


	//   ....[144]....
        /*09dc*/ 	.word	0xffffffff


	//   ....[145]....
        /*09e0*/ 	.word	0xffffffff


	//   ....[146]....
        /*09e4*/ 	.word	0xffffffff


	//   ....[147]....
        /*09e8*/ 	.word	0xffffffff


	//   ....[148]....
        /*09ec*/ 	.word	0x0500000f


	//   ....[149]....
        /*09f0*/ 	.word	0x0500000f


	//   ....[150]....
        /*09f4*/ 	.word	0x0500000f


	//   ....[151]....
        /*09f8*/ 	.word	0x0500000f


	//   ....[152]....
        /*09fc*/ 	.word	0x0500000f


	//   ....[153]....
        /*0a00*/ 	.word	0x0500000f


	//   ....[154]....
        /*0a04*/ 	.word	0x0500000f


	//   ....[155]....
        /*0a08*/ 	.word	0x0500000f


	//   ....[156]....
        /*0a0c*/ 	.word	0x0500000f


	//   ....[157]....
        /*0a10*/ 	.word	0x0500000f


	//   ....[158]....
        /*0a14*/ 	.word	0x0500000f


	//   ....[159]....
        /*0a18*/ 	.word	0x0500000f


	//   ....[160]....
        /*0a1c*/ 	.word	0x0500000f


	//   ....[161]....
        /*0a20*/ 	.word	0x0500000f


	//   ....[162]....
        /*0a24*/ 	.word	0x0500000f


	//   ....[163]....
        /*0a28*/ 	.word	0x0500000f


	//   ....[164]....
        /*0a2c*/ 	.word	0x0500000f


	//   ....[165]....
        /*0a30*/ 	.word	0x0500000f


	//   ....[166]....
        /*0a34*/ 	.word	0x0500000f


	//   ....[167]....
        /*0a38*/ 	.word	0x0500000f


	//   ....[168]....
        /*0a3c*/ 	.word	0x0500000f


	//   ....[169]....
        /*0a40*/ 	.word	0x0500000f


	//   ....[170]....
        /*0a44*/ 	.word	0x0500000f


	//   ....[171]....
        /*0a48*/ 	.word	0x0500000f


	//   ....[172]....
        /*0a4c*/ 	.word	0x0500000f


	//   ....[173]....
        /*0a50*/ 	.word	0x0500000f


	//   ....[174]....
        /*0a54*/ 	.word	0x0500000f


	//   ....[175]....
        /*0a58*/ 	.word	0x0500000f


	//   ....[176]....
        /*0a5c*/ 	.word	0x0500000f


	//   ....[177]....
        /*0a60*/ 	.word	0x0500000f


	//   ....[178]....
        /*0a64*/ 	.word	0x0500000f


	//   ....[179]....
        /*0a68*/ 	.word	0x0500000f


	//   ....[180]....
        /*0a6c*/ 	.word	0x0500000f


	//   ....[181]....
        /*0a70*/ 	.word	0x0500000f


	//   ....[182]....
        /*0a74*/ 	.word	0x0500000f


	//   ....[183]....
        /*0a78*/ 	.word	0x0500000f


	//   ....[184]....
        /*0a7c*/ 	.word	0x0500000f


	//   ....[185]....
        /*0a80*/ 	.word	0x0500000f


	//   ....[186]....
        /*0a84*/ 	.word	0x0500000f


	//   ....[187]....
        /*0a88*/ 	.word	0x0500000f


	//   ....[188]....
        /*0a8c*/ 	.word	0x0500000f


	//   ....[189]....
        /*0a90*/ 	.word	0x0500000f


	//   ....[190]....
        /*0a94*/ 	.word	0x0500000f


	//   ....[191]....
        /*0a98*/ 	.word	0x0500000f


	//   ....[192]....
        /*0a9c*/ 	.word	0x0500000f


	//   ....[193]....
        /*0aa0*/ 	.word	0x0500000f


	//   ....[194]....
        /*0aa4*/ 	.word	0x0500000f


	//   ....[195]....
        /*0aa8*/ 	.word	0x0500000f


	//   ....[196]....
        /*0aac*/ 	.word	0x0500000f


	//   ....[197]....
        /*0ab0*/ 	.word	0x0500000f


	//   ....[198]....
        /*0ab4*/ 	.word	0x0500000f


	//   ....[199]....
        /*0ab8*/ 	.word	0x0500000f


	//   ....[200]....
        /*0abc*/ 	.word	0x0500000f


	//   ....[201]....
        /*0ac0*/ 	.word	0x0500000f


	//   ....[202]....
        /*0ac4*/ 	.word	0x0500000f


	//   ....[203]....
        /*0ac8*/ 	.word	0x0500000f


	//   ....[204]....
        /*0acc*/ 	.word	0x0500000f


	//   ....[205]....
        /*0ad0*/ 	.word	0x0500000f


	//   ....[206]....
        /*0ad4*/ 	.word	0x0500000f


	//   ....[207]....
        /*0ad8*/ 	.word	0x0500000f


	//   ....[208]....
        /*0adc*/ 	.word	0x0500000f


	//   ....[209]....
        /*0ae0*/ 	.word	0x0500000f


	//   ....[210]....
        /*0ae4*/ 	.word	0x0500000f


	//   ....[211]....
        /*0ae8*/ 	.word	0x0500000f


	//   ....[212]....
        /*0aec*/ 	.word	0x0500000f


	//   ....[213]....
        /*0af0*/ 	.word	0x0500000f


	//   ....[214]....
        /*0af4*/ 	.word	0x0500000f


	//   ....[215]....
        /*0af8*/ 	.word	0x0500000f


	//   ....[216]....
        /*0afc*/ 	.word	0x0500000f


	//   ....[217]....
        /*0b00*/ 	.word	0x0500000f


	//   ....[218]....
        /*0b04*/ 	.word	0x0500000f


	//   ....[219]....
        /*0b08*/ 	.word	0x0500000f


	//   ....[220]....
        /*0b0c*/ 	.word	0x0500000f


	//   ....[221]....
        /*0b10*/ 	.word	0x0500000f


	//   ....[222]....
        /*0b14*/ 	.word	0x0500000f


	//   ....[223]....
        /*0b18*/ 	.word	0x0500000f


	//   ....[224]....
        /*0b1c*/ 	.word	0x0500000f


	//   ....[225]....
        /*0b20*/ 	.word	0x0500000f


	//   ....[226]....
        /*0b24*/ 	.word	0x0500000f


	//   ....[227]....
        /*0b28*/ 	.word	0x0500000f


	//   ....[228]....
        /*0b2c*/ 	.word	0x0500000f


	//   ....[229]....
        /*0b30*/ 	.word	0x0500000f


	//   ....[230]....
        /*0b34*/ 	.word	0x0500000f


	//   ....[231]....
        /*0b38*/ 	.word	0x0500000f


	//   ....[232]....
        /*0b3c*/ 	.word	0x0500000f


	//   ....[233]....
        /*0b40*/ 	.word	0x0500000f


	//   ....[234]....
        /*0b44*/ 	.word	0x0500000f


	//   ....[235]....
        /*0b48*/ 	.word	0x0500000f


	//   ....[236]....
        /*0b4c*/ 	.word	0x0500000f


	//   ....[237]....
        /*0b50*/ 	.word	0x0500000f


	//   ....[238]....
        /*0b54*/ 	.word	0x0500000f


	//   ....[239]....
        /*0b58*/ 	.word	0x0500000f


	//   ....[240]....
        /*0b5c*/ 	.word	0x0500000f


	//----- nvinfo : EIATTR_COOP_GROUP_INSTR_OFFSETS
	.align		4
.L_869:
        /*0b60*/ 	.byte	0x04, 0x28
        /*0b62*/ 	.short	(.L_871 - .L_870)


	//   ....[0]....
.L_870:
        /*0b64*/ 	.word	0x00000070


	//   ....[1]....
        /*0b68*/ 	.word	0x000001a0


	//   ....[2]....
        /*0b6c*/ 	.word	0x000001f0


	//   ....[3]....
        /*0b70*/ 	.word	0x00000420


	//   ....[4]....
        /*0b74*/ 	.word	0x00000580


	//   ....[5]....
        /*0b78*/ 	.word	0x000006a0


	//   ....[6]....
        /*0b7c*/ 	.word	0x00000800


	//   ....[7]....
        /*0b80*/ 	.word	0x000108a0


	//   ....[8]....
        /*0b84*/ 	.word	0x00010f60


	//   ....[9]....
        /*0b88*/ 	.word	0x00010f70


	//   ....[10]....
        /*0b8c*/ 	.word	0x00010f80


	//   ....[11]....
        /*0b90*/ 	.word	0x00010f90


	//   ....[12]....
        /*0b94*/ 	.word	0x000145e0


	//   ....[13]....
        /*0b98*/ 	.word	0x000145f0


	//   ....[14]....
        /*0b9c*/ 	.word	0x00014600


	//   ....[15]....
        /*0ba0*/ 	.word	0x00014610


	//   ....[16]....
        /*0ba4*/ 	.word	0x00018bc0


	//   ....[17]....
        /*0ba8*/ 	.word	0x00019490


	//   ....[18]....
        /*0bac*/ 	.word	0x000194b0


	//   ....[19]....
        /*0bb0*/ 	.word	0x000194c0


	//   ....[20]....
        /*0bb4*/ 	.word	0x00019d40


	//   ....[21]....
        /*0bb8*/ 	.word	0x00019d90


	//   ....[22]....
        /*0bbc*/ 	.word	0x0001c7a0


	//   ....[23]....
        /*0bc0*/ 	.word	0x0001cfb0


	//   ....[24]....
        /*0bc4*/ 	.word	0x0001cfe0


	//   ....[25]....
        /*0bc8*/ 	.word	0x0001d000


	//   ....[26]....
        /*0bcc*/ 	.word	0x0001dc30


	//   ....[27]....
        /*0bd0*/ 	.word	0x0001dc80


	//   ....[28]....
        /*0bd4*/ 	.word	0x00020ad0


	//   ....[29]....
        /*0bd8*/ 	.word	0x00020c20


	//   ....[30]....
        /*0bdc*/ 	.word	0x00020c40


	//   ....[31]....
        /*0be0*/ 	.word	0x00020cd0


	//   ....[32]....
        /*0be4*/ 	.word	0x00022a50


	//   ....[33]....
        /*0be8*/ 	.word	0x00022ab0


	//   ....[34]....
        /*0bec*/ 	.word	0x00022ad0


	//   ....[35]....
        /*0bf0*/ 	.word	0x00022af0


	//   ....[36]....
        /*0bf4*/ 	.word	0x00023cf0


	//   ....[37]....
        /*0bf8*/ 	.word	0x00023d20


	//   ....[38]....
        /*0bfc*/ 	.word	0x00023d50


	//   ....[39]....
        /*0c00*/ 	.word	0x00023d80


	//   ....[40]....
        /*0c04*/ 	.word	0x00023dc0


	//   ....[41]....
        /*0c08*/ 	.word	0x00023df0


	//   ....[42]....
        /*0c0c*/ 	.word	0x00023e20


	//   ....[43]....
        /*0c10*/ 	.word	0x00023e50


	//   ....[44]....
        /*0c14*/ 	.word	0x00023e80


	//   ....[45]....
        /*0c18*/ 	.word	0x00023eb0


	//   ....[46]....
        /*0c1c*/ 	.word	0x00023ee0


	//   ....[47]....
        /*0c20*/ 	.word	0x00023f10


	//   ....[48]....
        /*0c24*/ 	.word	0x00023f40


	//   ....[49]....
        /*0c28*/ 	.word	0x00023f70


	//   ....[50]....
        /*0c2c*/ 	.word	0x00023fa0


	//   ....[51]....
        /*0c30*/ 	.word	0x00023fd0


	//   ....[52]....
        /*0c34*/ 	.word	0x00024000


	//   ....[53]....
        /*0c38*/ 	.word	0x00024030


	//   ....[54]....
        /*0c3c*/ 	.word	0x00024060


	//   ....[55]....
        /*0c40*/ 	.word	0x00024090


	//   ....[56]....
        /*0c44*/ 	.word	0x000240c0


	//   ....[57]....
        /*0c48*/ 	.word	0x000240f0


	//   ....[58]....
        /*0c4c*/ 	.word	0x00024120


	//   ....[59]....
        /*0c50*/ 	.word	0x00024150


	//   ....[60]....
        /*0c54*/ 	.word	0x00024180


	//   ....[61]....
        /*0c58*/ 	.word	0x000241b0


	//   ....[62]....
        /*0c5c*/ 	.word	0x000241e0


	//   ....[63]....
        /*0c60*/ 	.word	0x00024210


	//   ....[64]....
        /*0c64*/ 	.word	0x00024240


	//   ....[65]....
        /*0c68*/ 	.word	0x00024270


	//   ....[66]....
        /*0c6c*/ 	.word	0x000242a0


	//   ....[67]....
        /*0c70*/ 	.word	0x000242d0


	//   ....[68]....
        /*0c74*/ 	.word	0x00024300


	//   ....[69]....
        /*0c78*/ 	.word	0x00024330


	//   ....[70]....
        /*0c7c*/ 	.word	0x00024360


	//   ....[71]....
        /*0c80*/ 	.word	0x00024390


	//   ....[72]....
        /*0c84*/ 	.word	0x000243b0


	//   ....[73]....
        /*0c88*/ 	.word	0x000243c0


	//   ....[74]....
        /*0c8c*/ 	.word	0x000243d0


	//   ....[75]....
        /*0c90*/ 	.word	0x000243e0


	//   ....[76]....
        /*0c94*/ 	.word	0x00024410


	//   ....[77]....
        /*0c98*/ 	.word	0x00024440


	//   ....[78]....
        /*0c9c*/ 	.word	0x00024470


	//   ....[79]....
        /*0ca0*/ 	.word	0x000244a0


	//   ....[80]....
        /*0ca4*/ 	.word	0x000244d0


	//   ....[81]....
        /*0ca8*/ 	.word	0x00024500


	//   ....[82]....
        /*0cac*/ 	.word	0x00024530


	//   ....[83]....
        /*0cb0*/ 	.word	0x00024540


	//   ....[84]....
        /*0cb4*/ 	.word	0x00024db0


	//   ....[85]....
        /*0cb8*/ 	.word	0x00024ea0


	//   ....[86]....
        /*0cbc*/ 	.word	0x00024ed0


	//   ....[87]....
        /*0cc0*/ 	.word	0x00024ef0


	//   ....[88]....
        /*0cc4*/ 	.word	0x00025450


	//   ....[89]....
        /*0cc8*/ 	.word	0x00025470


	//   ....[90]....
        /*0ccc*/ 	.word	0x000255a0


	//   ....[91]....
        /*0cd0*/ 	.word	0x000255c0


	//   ....[92]....
        /*0cd4*/ 	.word	0x000256c0


	//   ....[93]....
        /*0cd8*/ 	.word	0x000256e0


	//   ....[94]....
        /*0cdc*/ 	.word	0x000257f0


	//   ....[95]....
        /*0ce0*/ 	.word	0x00025810


	//   ....[96]....
        /*0ce4*/ 	.word	0x000260d0


	//   ....[97]....
        /*0ce8*/ 	.word	0x000260e0


	//   ....[98]....
        /*0cec*/ 	.word	0x000262b0


	//   ....[99]....
        /*0cf0*/ 	.word	0x000262c0


	//   ....[100]....
        /*0cf4*/ 	.word	0x00026480


	//   ....[101]....
        /*0cf8*/ 	.word	0x00026490


	//   ....[102]....
        /*0cfc*/ 	.word	0x00026650


	//   ....[103]....
        /*0d00*/ 	.word	0x00026660


	//   ....[104]....
        /*0d04*/ 	.word	0x00026890


	//   ....[105]....
        /*0d08*/ 	.word	0x00026a70


	//   ....[106]....
        /*0d0c*/ 	.word	0x00026aa0


	//   ....[107]....
        /*0d10*/ 	.word	0x00026ad0


	//   ....[108]....
        /*0d14*/ 	.word	0x00026b00


	//   ....[109]....
        /*0d18*/ 	.word	0x00026b30


	//   ....[110]....
        /*0d1c*/ 	.word	0x00026b60


	//   ....[111]....
        /*0d20*/ 	.word	0x00026cd0


	//   ....[112]....
        /*0d24*/ 	.word	0x00026d00


	//   ....[113]....
        /*0d28*/ 	.word	0x00026d30


	//   ....[114]....
        /*0d2c*/ 	.word	0x00026d60


	//   ....[115]....
        /*0d30*/ 	.word	0x00026d90


	//   ....[116]....
        /*0d34*/ 	.word	0x00026dc0


	//   ....[117]....
        /*0d38*/ 	.word	0x00026e60


	//   ....[118]....
        /*0d3c*/ 	.word	0x00026ec0


	//   ....[119]....
        /*0d40*/ 	.word	0x00026f50


	//   ....[120]....
        /*0d44*/ 	.word	0x00027f00


	//   ....[121]....
        /*0d48*/ 	.word	0x00029d30


	//   ....[122]....
        /*0d4c*/ 	.word	0x0002abb0


	//   ....[123]....
        /*0d50*/ 	.word	0x0002abd0


	//   ....[124]....
        /*0d54*/ 	.word	0x0002abf0


	//   ....[125]....
        /*0d58*/ 	.word	0x0002acb0


	//   ....[126]....
        /*0d5c*/ 	.word	0x0002ace0


	//   ....[127]....
        /*0d60*/ 	.word	0x0002ad70


	//   ....[128]....
        /*0d64*/ 	.word	0x0002ad80


	//   ....[129]....
        /*0d68*/ 	.word	0x0002ae10


	//   ....[130]....
        /*0d6c*/ 	.word	0x0002dab0


	//   ....[131]....
        /*0d70*/ 	.word	0x0002dae0


	//   ....[132]....
        /*0d74*/ 	.word	0x0002db20


	//   ....[133]....
        /*0d78*/ 	.word	0x0002db50


	//   ....[134]....
        /*0d7c*/ 	.word	0x0002db80


	//   ....[135]....
        /*0d80*/ 	.word	0x0002dbb0


	//   ....[136]....
        /*0d84*/ 	.word	0x0002dbe0


	//   ....[137]....
        /*0d88*/ 	.word	0x0002dc10


	//   ....[138]....
        /*0d8c*/ 	.word	0x0002dd90


	//   ....[139]....
        /*0d90*/ 	.word	0x0002ddc0


	//   ....[140]....
        /*0d94*/ 	.word	0x0002ddf0


	//   ....[141]....
        /*0d98*/ 	.word	0x0002de20


	//   ....[142]....
        /*0d9c*/ 	.word	0x0002de50


	//   ....[143]....
        /*0da0*/ 	.word	0x0002de80


	//   ....[144]....
        /*0da4*/ 	.word	0x0002df40


	//   ....[145]....
        /*0da8*/ 	.word	0x0002df60


	//   ....[146]....
        /*0dac*/ 	.word	0x0002dfd0


	//   ....[147]....
        /*0db0*/ 	.word	0x0002e6a0


	//   ....[148]....
        /*0db4*/ 	.word	0x0002eba0


	//   ....[149]....
        /*0db8*/ 	.word	0x0002ec40


	//   ....[150]....
        /*0dbc*/ 	.word	0x0002ecd0


	//   ....[151]....
        /*0dc0*/ 	.word	0x0002ed20


	//   ....[152]....
        /*0dc4*/ 	.word	0x0002ed70


	//   ....[153]....
        /*0dc8*/ 	.word	0x0002ee40


	//   ....[154]....
        /*0dcc*/ 	.word	0x0002eed0


	//   ....[155]....
        /*0dd0*/ 	.word	0x0002ef20


	//   ....[156]....
        /*0dd4*/ 	.word	0x0002ef70


	//   ....[157]....
        /*0dd8*/ 	.word	0x0002f240


	//   ....[158]....
        /*0ddc*/ 	.word	0x0002f370


	//   ....[159]....
        /*0de0*/ 	.word	0x0002f4a0


	//   ....[160]....
        /*0de4*/ 	.word	0x0002f5d0


	//   ....[161]....
        /*0de8*/ 	.word	0x0002f6b0


	//   ....[162]....
        /*0dec*/ 	.word	0x0002f730


	//   ....[163]....
        /*0df0*/ 	.word	0x0002f790


	//   ....[164]....
        /*0df4*/ 	.word	0x0002f7f0


	//   ....[165]....
        /*0df8*/ 	.word	0x0002f850


	//   ....[166]....
        /*0dfc*/ 	.word	0x0002f8d0


	//   ....[167]....
        /*0e00*/ 	.word	0x0002f930


	//   ....[168]....
        /*0e04*/ 	.word	0x0002f9b0


	//   ....[169]....
        /*0e08*/ 	.word	0x0002fa10


	//   ....[170]....
        /*0e0c*/ 	.word	0x0002fa90


	//   ....[171]....
        /*0e10*/ 	.word	0x0002faf0


	//   ....[172]....
        /*0e14*/ 	.word	0x0002fb70


	//   ....[173]....
        /*0e18*/ 	.word	0x0002fbd0


	//   ....[174]....
        /*0e1c*/ 	.word	0x0002fc50


	//   ....[175]....
        /*0e20*/ 	.word	0x0002fcb0


	//   ....[176]....
        /*0e24*/ 	.word	0x0002fd30


	//   ....[177]....
        /*0e28*/ 	.word	0x0002fd90


	//   ....[178]....
        /*0e2c*/ 	.word	0x0002fe10


	//   ....[179]....
        /*0e30*/ 	.word	0x0002fe70


	//   ....[180]....
        /*0e34*/ 	.word	0x0002fef0


	//   ....[181]....
        /*0e38*/ 	.word	0x0002ff50


	//   ....[182]....
        /*0e3c*/ 	.word	0x0002ffd0


	//   ....[183]....
        /*0e40*/ 	.word	0x00030030


	//   ....[184]....
        /*0e44*/ 	.word	0x000300b0


	//   ....[185]....
        /*0e48*/ 	.word	0x00030110


	//   ....[186]....
        /*0e4c*/ 	.word	0x00030170


	//   ....[187]....
        /*0e50*/ 	.word	0x000301d0


	//   ....[188]....
        /*0e54*/ 	.word	0x00030230


	//   ....[189]....
        /*0e58*/ 	.word	0x00030290


	//   ....[190]....
        /*0e5c*/ 	.word	0x00030310


	//   ....[191]....
        /*0e60*/ 	.word	0x00030370


	//   ....[192]....
        /*0e64*/ 	.word	0x000303f0


	//   ....[193]....
        /*0e68*/ 	.word	0x00030450


	//   ....[194]....
        /*0e6c*/ 	.word	0x000304d0


	//   ....[195]....
        /*0e70*/ 	.word	0x00030530


	//   ....[196]....
        /*0e74*/ 	.word	0x000305b0


	//   ....[197]....
        /*0e78*/ 	.word	0x00030610


	//   ....[198]....
        /*0e7c*/ 	.word	0x00030680


	//   ....[199]....
        /*0e80*/ 	.word	0x000306e0


	//   ....[200]....
        /*0e84*/ 	.word	0x00030750


	//   ....[201]....
        /*0e88*/ 	.word	0x000307b0


	//   ....[202]....
        /*0e8c*/ 	.word	0x00030830


	//   ....[203]....
        /*0e90*/ 	.word	0x00030890


	//   ....[204]....
        /*0e94*/ 	.word	0x00030900


	//   ....[205]....
        /*0e98*/ 	.word	0x00030a20


	//   ....[206]....
        /*0e9c*/ 	.word	0x00030a70


	//   ....[207]....
        /*0ea0*/ 	.word	0x00030b00


	//   ....[208]....
        /*0ea4*/ 	.word	0x00030b90


	//   ....[209]....
        /*0ea8*/ 	.word	0x00030c20


	//   ....[210]....
        /*0eac*/ 	.word	0x00030cb0


	//   ....[211]....
        /*0eb0*/ 	.word	0x00030d40


	//   ....[212]....
        /*0eb4*/ 	.word	0x00030dd0


	//   ....[213]....
        /*0eb8*/ 	.word	0x00030e90


	//   ....[214]....
        /*0ebc*/ 	.word	0x00031180


	//   ....[215]....
        /*0ec0*/ 	.word	0x000313a0


	//   ....[216]....
        /*0ec4*/ 	.word	0x000313f0


	//   ....[217]....
        /*0ec8*/ 	.word	0x00031450


	//   ....[218]....
        /*0ecc*/ 	.word	0x00031500


	//   ....[219]....
        /*0ed0*/ 	.word	0x000315c0


	//   ....[220]....
        /*0ed4*/ 	.word	0x00031660


	//   ....[221]....
        /*0ed8*/ 	.word	0x00031740


	//   ....[222]....
        /*0edc*/ 	.word	0x00031840


	//   ....[223]....
        /*0ee0*/ 	.word	0x00031b20


	//   ....[224]....
        /*0ee4*/ 	.word	0x00031bc0


	//   ....[225]....
        /*0ee8*/ 	.word	0x00031ce0


	//   ....[226]....
        /*0eec*/ 	.word	0x00031d60


	//   ....[227]....
        /*0ef0*/ 	.word	0x00031de0


	//   ....[228]....
        /*0ef4*/ 	.word	0x00031e60


	//   ....[229]....
        /*0ef8*/ 	.word	0x00031ee0


	//   ....[230]....
        /*0efc*/ 	.word	0x00031f70


	//   ....[231]....
        /*0f00*/ 	.word	0x00032010


	//   ....[232]....
        /*0f04*/ 	.word	0x000320c0


	//   ....[233]....
        /*0f08*/ 	.word	0x00032140


	//   ....[234]....
        /*0f0c*/ 	.word	0x000321c0


	//   ....[235]....
        /*0f10*/ 	.word	0x00032240


	//   ....[236]....
        /*0f14*/ 	.word	0x000322d0


	//   ....[237]....
        /*0f18*/ 	.word	0x00032350


	//   ....[238]....
        /*0f1c*/ 	.word	0x000323f0


	//   ....[239]....
        /*0f20*/ 	.word	0x00032480


	//   ....[240]....
        /*0f24*/ 	.word	0x000325b0


	//----- nvinfo : EIATTR_REG_RECONFIG
	.align		4
.L_871:
        /*0f28*/ 	.byte	0x01, 0x54
	.zero		2


	//----- nvinfo : EIATTR_SYSCALL_OFFSETS
	.align		4
        /*0f2c*/ 	.byte	0x04, 0x46
        /*0f2e*/ 	.short	(.L_873 - .L_872)


	//   ....[0]....
.L_872:
        /*0f30*/ 	.word	0x00001cb0


	//   ....[1]....
        /*0f34*/ 	.word	0x00001e00


	//   ....[2]....
        /*0f38*/ 	.word	0x00010a30


	//   ....[3]....
        /*0f3c*/ 	.word	0x00010d40


	//   ....[4]....
        /*0f40*/ 	.word	0x00029750


	//   ....[5]....
        /*0f44*/ 	.word	0x000298f0


	//   ....[6]....
        /*0f48*/ 	.word	0x00029a60


	//   ....[7]....
        /*0f4c*/ 	.word	0x00029bb0


	//   ....[8]....
        /*0f50*/ 	.word	0x0002a780


	//----- nvinfo : EIATTR_MBARRIER_INSTR_OFFSETS
	.align		4
.L_873:
        /*0f54*/ 	.byte	0x04, 0x39
        /*0f56*/ 	.short	(.L_875 - .L_874)


	//   ....[0]....
.L_874:
        /*0f58*/ 	.word	0x000002d0
        /*0f5c*/ 	.word	0x000000ff
        /*0f60*/ 	.word	0x00033400
        /*0f64*/ 	.short	0x0100
        /*0f66*/ 	.byte	0x08
	.zero		1


	//   ....[1]....
        /*0f68*/ 	.word	0x000002e0
        /*0f6c*/ 	.word	0x000000ff
        /*0f70*/ 	.word	0x00033420
        /*0f74*/ 	.short	0x0100
        /*0f76*/ 	.byte	0x08
	.zero		1


	//   ....[2]....
        /*0f78*/ 	.word	0x000003d0
        /*0f7c*/ 	.word	0x000000ff
        /*0f80*/ 	.word	0x00033430
        /*0f84*/ 	.short	0x0100
        /*0f86*/ 	.byte	0x08
	.zero		1


	//   ....[3]....
        /*0f88*/ 	.word	0x000003e0
        /*0f8c*/ 	.word	0x000000ff
        /*0f90*/ 	.word	0x00033440
        /*0f94*/ 	.short	0x0100
        /*0f96*/ 	.byte	0x08
	.zero		1


	//   ....[4]....
        /*0f98*/ 	.word	0x000003f0
        /*0f9c*/ 	.word	0x000000ff
        /*0fa0*/ 	.word	0x00033438
        /*0fa4*/ 	.short	0x0100
        /*0fa6*/ 	.byte	0x08
	.zero		1


	//   ....[5]....
        /*0fa8*/ 	.word	0x00000400
        /*0fac*/ 	.word	0x000000ff
        /*0fb0*/ 	.word	0x00033448
        /*0fb4*/ 	.short	0x0100
        /*0fb6*/ 	.byte	0x08
	.zero		1


	//   ....[6]....
        /*0fb8*/ 	.word	0x00000530
        /*0fbc*/ 	.word	0x000000ff
        /*0fc0*/ 	.word	0x00033450
        /*0fc4*/ 	.short	0x0100
        /*0fc6*/ 	.byte	0x08
	.zero		1


	//   ....[7]....
        /*0fc8*/ 	.word	0x00000540
        /*0fcc*/ 	.word	0x000000ff
        /*0fd0*/ 	.word	0x00033460
        /*0fd4*/ 	.short	0x0100
        /*0fd6*/ 	.byte	0x08
	.zero		1


	//   ....[8]....
        /*0fd8*/ 	.word	0x00000550
        /*0fdc*/ 	.word	0x000000ff
        /*0fe0*/ 	.word	0x00033458
        /*0fe4*/ 	.short	0x0100
        /*0fe6*/ 	.byte	0x08
	.zero		1


	//   ....[9]....
        /*0fe8*/ 	.word	0x00000560
        /*0fec*/ 	.word	0x000000ff
        /*0ff0*/ 	.word	0x00033468
        /*0ff4*/ 	.short	0x0100
        /*0ff6*/ 	.byte	0x08
	.zero		1


	//   ....[10]....
        /*0ff8*/ 	.word	0x00000650
        /*0ffc*/ 	.word	0x000000ff
        /*1000*/ 	.word	0x00033470
        /*1004*/ 	.short	0x0100
        /*1006*/ 	.byte	0x06
	.zero		1


	//   ....[11]....
        /*1008*/ 	.word	0x00000660
        /*100c*/ 	.word	0x000000ff
        /*1010*/ 	.word	0x00033480
        /*1014*/ 	.short	0x0100
        /*1016*/ 	.byte	0x06
	.zero		1


	//   ....[12]....
        /*1018*/ 	.word	0x00000670
        /*101c*/ 	.word	0x000000ff
        /*1020*/ 	.word	0x00033478
        /*1024*/ 	.short	0x0100
        /*1026*/ 	.byte	0x06
	.zero		1


	//   ....[13]....
        /*1028*/ 	.word	0x00000680
        /*102c*/ 	.word	0x000000ff
        /*1030*/ 	.word	0x00033488
        /*1034*/ 	.short	0x0100
        /*1036*/ 	.byte	0x06
	.zero		1


	//   ....[14]....
        /*1038*/ 	.word	0x000007b0
        /*103c*/ 	.word	0x000000ff
        /*1040*/ 	.word	0x00033490
        /*1044*/ 	.short	0x0100
        /*1046*/ 	.byte	0x08
	.zero		1


	//   ....[15]....
        /*1048*/ 	.word	0x000007c0
        /*104c*/ 	.word	0x000000ff
        /*1050*/ 	.word	0x000334a0
        /*1054*/ 	.short	0x0100
        /*1056*/ 	.byte	0x08
	.zero		1


	//   ....[16]....
        /*1058*/ 	.word	0x000007d0
        /*105c*/ 	.word	0x000000ff
        /*1060*/ 	.word	0x00033498
        /*1064*/ 	.short	0x0100
        /*1066*/ 	.byte	0x08
	.zero		1


	//   ....[17]....
        /*1068*/ 	.word	0x000007e0
        /*106c*/ 	.word	0x000000ff
        /*1070*/ 	.word	0x000334a8
        /*1074*/ 	.short	0x0100
        /*1076*/ 	.byte	0x08
	.zero		1


	//   ....[18]....
        /*1078*/ 	.word	0x00000910
        /*107c*/ 	.word	0x000000ff
        /*1080*/ 	.word	0x000334b0
        /*1084*/ 	.short	0x0100
        /*1086*/ 	.byte	0x08
	.zero		1


	//   ....[19]....
        /*1088*/ 	.word	0x00000920
        /*108c*/ 	.word	0x000000ff
        /*1090*/ 	.word	0x000334c0
        /*1094*/ 	.short	0x0100
        /*1096*/ 	.byte	0x08
	.zero		1


	//   ....[20]....
        /*1098*/ 	.word	0x00000930
        /*109c*/ 	.word	0x000000ff
        /*10a0*/ 	.word	0x000334b8
        /*10a4*/ 	.short	0x0100
        /*10a6*/ 	.byte	0x08
	.zero		1


	//   ....[21]....
        /*10a8*/ 	.word	0x00000940
        /*10ac*/ 	.word	0x000000ff
        /*10b0*/ 	.word	0x000334c8
        /*10b4*/ 	.short	0x0100
        /*10b6*/ 	.byte	0x08
	.zero		1


	//   ....[22]....
        /*10b8*/ 	.word	0x000035e0
        /*10bc*/ 	.word	0x00000065
        /*10c0*/ 	.word	0x00033490
        /*10c4*/ 	.short	0x010a
        /*10c6*/ 	.byte	0x3f
	.zero		1


	//   ....[23]....
        /*10c8*/ 	.word	0x000095d0
        /*10cc*/ 	.word	0x00000065
        /*10d0*/ 	.word	0x00033490
        /*10d4*/ 	.short	0x010a
        /*10d6*/ 	.byte	0x3f
	.zero		1


	//   ....[24]....
        /*10d8*/ 	.word	0x0000f720
        /*10dc*/ 	.word	0x00000065
        /*10e0*/ 	.word	0x00033490
        /*10e4*/ 	.short	0x010a
        /*10e6*/ 	.byte	0x3f
	.zero		1


	//   ....[25]....
        /*10e8*/ 	.word	0x0000fb00
        /*10ec*/ 	.word	0x0000002c
        /*10f0*/ 	.word	0x00000000
        /*10f4*/ 	.short	0x0101
        /*10f6*/ 	.byte	0x3f
	.zero		1


	//   ....[26]....
        /*10f8*/ 	.word	0x0000fb40
        /*10fc*/ 	.word	0x00000065
        /*1100*/ 	.word	0x000334b0
        /*1104*/ 	.short	0x010a
        /*1106*/ 	.byte	0x3f
	.zero		1


	//   ....[27]....
        /*1108*/ 	.word	0x00010060
        /*110c*/ 	.word	0x00000065
        /*1110*/ 	.word	0x00000000
        /*1114*/ 	.short	0x0101
        /*1116*/ 	.byte	0x3f
	.zero		1


	//   ....[28]....
        /*1118*/ 	.word	0x00010ac0
        /*111c*/ 	.word	0x00000010
        /*1120*/ 	.word	0x00033400
        /*1124*/ 	.short	0x010a
        /*1126*/ 	.byte	0x3f
	.zero		1


	//   ....[29]....
        /*1128*/ 	.word	0x00010b10
        /*112c*/ 	.word	0x00000010
        /*1130*/ 	.word	0x00033400
        /*1134*/ 	.short	0x010a
        /*1136*/ 	.byte	0x3f
	.zero		1


	//   ....[30]....
        /*1138*/ 	.word	0x00011500
        /*113c*/ 	.word	0x00000010
        /*1140*/ 	.word	0x00033400
        /*1144*/ 	.short	0x010a
        /*1146*/ 	.byte	0x3f
	.zero		1


	//   ....[31]....
        /*1148*/ 	.word	0x00014a60
        /*114c*/ 	.word	0x00000010
        /*1150*/ 	.word	0x00033400
        /*1154*/ 	.short	0x010a
        /*1156*/ 	.byte	0x3f
	.zero		1


	//   ....[32]....
        /*1158*/ 	.word	0x00017ba0
        /*115c*/ 	.word	0x00000003
        /*1160*/ 	.word	0x00033430
        /*1164*/ 	.short	0x010a
        /*1166*/ 	.byte	0x3f
	.zero		1


	//   ....[33]....
        /*1168*/ 	.word	0x00017c10
        /*116c*/ 	.word	0x00000003
        /*1170*/ 	.word	0x00033430
        /*1174*/ 	.short	0x010a
        /*1176*/ 	.byte	0x3f
	.zero		1


	//   ....[34]....
        /*1178*/ 	.word	0x0001a350
        /*117c*/ 	.word	0x00000040
        /*1180*/ 	.word	0x00000000
        /*1184*/ 	.short	0x0101
        /*1186*/ 	.byte	0x3f
	.zero		1


	//   ....[35]....
        /*1188*/ 	.word	0x0001b370
        /*118c*/ 	.word	0x00000009
        /*1190*/ 	.word	0x00033430
        /*1194*/ 	.short	0x010a
        /*1196*/ 	.byte	0x3f
	.zero		1


	//   ....[36]....
        /*1198*/ 	.word	0x0001b3c0
        /*119c*/ 	.word	0x00000009
        /*11a0*/ 	.word	0x00033430
        /*11a4*/ 	.short	0x010a
        /*11a6*/ 	.byte	0x3f
	.zero		1


	//   ....[37]....
        /*11a8*/ 	.word	0x0001c4c0
        /*11ac*/ 	.word	0x00000008
        /*11b0*/ 	.word	0x00033450
        /*11b4*/ 	.short	0x010a
        /*11b6*/ 	.byte	0x3f
	.zero		1


	//   ....[38]....
        /*11b8*/ 	.word	0x0001c500
        /*11bc*/ 	.word	0x00000008
        /*11c0*/ 	.word	0x00033450
        /*11c4*/ 	.short	0x010a
        /*11c6*/ 	.byte	0x3f
	.zero		1


	//   ....[39]....
        /*11c8*/ 	.word	0x0001e6c0
        /*11cc*/ 	.word	0x00000003
        /*11d0*/ 	.word	0x00000000
        /*11d4*/ 	.short	0x0101
        /*11d6*/ 	.byte	0x3f
	.zero		1


	//   ....[40]....
        /*11d8*/ 	.word	0x0001e9b0
        /*11dc*/ 	.word	0x00000087
        /*11e0*/ 	.word	0x00000000
        /*11e4*/ 	.short	0x0101
        /*11e6*/ 	.byte	0x3f
	.zero		1


	//   ....[41]....
        /*11e8*/ 	.word	0x0001f340
        /*11ec*/ 	.word	0x00000000
        /*11f0*/ 	.word	0x00033430
        /*11f4*/ 	.short	0x010a
        /*11f6*/ 	.byte	0x3f
	.zero		1


	//   ....[42]....
        /*11f8*/ 	.word	0x0001f390
        /*11fc*/ 	.word	0x00000000
        /*1200*/ 	.word	0x00033430
        /*1204*/ 	.short	0x010a
        /*1206*/ 	.byte	0x3f
	.zero		1


	//   ....[43]....
        /*1208*/ 	.word	0x00020460
        /*120c*/ 	.word	0x00000008
        /*1210*/ 	.word	0x00033450
        /*1214*/ 	.short	0x010a
        /*1216*/ 	.byte	0x3f
	.zero		1


	//   ....[44]....
        /*1218*/ 	.word	0x000204a0
        /*121c*/ 	.word	0x00000008
        /*1220*/ 	.word	0x00033450
        /*1224*/ 	.short	0x010a
        /*1226*/ 	.byte	0x3f
	.zero		1


	//   ....[45]....
        /*1228*/ 	.word	0x00021b00
        /*122c*/ 	.word	0x00000003
        /*1230*/ 	.word	0x00000000
        /*1234*/ 	.short	0x0101
        /*1236*/ 	.byte	0x3f
	.zero		1


	//   ....[46]....
        /*1238*/ 	.word	0x00021df0
        /*123c*/ 	.word	0x00000009
        /*1240*/ 	.word	0x00000000
        /*1244*/ 	.short	0x0101
        /*1246*/ 	.byte	0x3f
	.zero		1


	//   ....[47]....
        /*1248*/ 	.word	0x000226b0
        /*124c*/ 	.word	0x00000014
        /*1250*/ 	.word	0x00033450
        /*1254*/ 	.short	0x010a
        /*1256*/ 	.byte	0x3f
	.zero		1


	//   ....[48]....
        /*1258*/ 	.word	0x00022730
        /*125c*/ 	.word	0x00000014
        /*1260*/ 	.word	0x00033450
        /*1264*/ 	.short	0x010a
        /*1266*/ 	.byte	0x3f
	.zero		1


	//   ....[49]....
        /*1268*/ 	.word	0x00022d90
        /*126c*/ 	.word	0x00000002
        /*1270*/ 	.word	0x00000000
        /*1274*/ 	.short	0x0101
        /*1276*/ 	.byte	0x3f
	.zero		1


	//   ....[50]....
        /*1278*/ 	.word	0x00025440
        /*127c*/ 	.word	0x00000000
        /*1280*/ 	.word	0x00000000
        /*1284*/ 	.short	0x0101
        /*1286*/ 	.byte	0x3f
	.zero		1


	//   ....[51]....
        /*1288*/ 	.word	0x00027ff0
        /*128c*/ 	.word	0x00000005
        /*1290*/ 	.word	0x00033420
        /*1294*/ 	.short	0x010a
        /*1296*/ 	.byte	0x3f
	.zero		1


	//   ....[52]....
        /*1298*/ 	.word	0x000280e0
        /*129c*/ 	.word	0x00000005
        /*12a0*/ 	.word	0x000334a0
        /*12a4*/ 	.short	0x010a
        /*12a6*/ 	.byte	0x3f
	.zero		1


	//   ....[53]....
        /*12a8*/ 	.word	0x00028530
        /*12ac*/ 	.word	0x00000005
        /*12b0*/ 	.word	0x000334c0
        /*12b4*/ 	.short	0x010a
        /*12b6*/ 	.byte	0x3f
	.zero		1


	//   ....[54]....
        /*12b8*/ 	.word	0x00028ad0
        /*12bc*/ 	.word	0x00000007
        /*12c0*/ 	.word	0x000334a0
        /*12c4*/ 	.short	0x010a
        /*12c6*/ 	.byte	0x3f
	.zero		1


	//   ....[55]....
        /*12c8*/ 	.word	0x00028f10
        /*12cc*/ 	.word	0x00000007
        /*12d0*/ 	.word	0x000334c0
        /*12d4*/ 	.short	0x010a
        /*12d6*/ 	.byte	0x3f
	.zero		1


	//   ....[56]....
        /*12d8*/ 	.word	0x00029ff0
        /*12dc*/ 	.word	0x00000002
        /*12e0*/ 	.word	0x00033480
        /*12e4*/ 	.short	0x010a
        /*12e6*/ 	.byte	0x3f
	.zero		1


	//   ....[57]....
        /*12e8*/ 	.word	0x0002a260
        /*12ec*/ 	.word	0x00000002
        /*12f0*/ 	.word	0x00033440
        /*12f4*/ 	.short	0x010a
        /*12f6*/ 	.byte	0x3f
	.zero		1


	//   ....[58]....
        /*12f8*/ 	.word	0x0002af10
        /*12fc*/ 	.word	0x00000009
        /*1300*/ 	.word	0x00033400
        /*1304*/ 	.short	0x0107
        /*1306*/ 	.byte	0x3f
	.zero		1


	//   ....[59]....
        /*1308*/ 	.word	0x0002b010
        /*130c*/ 	.word	0x00000002
        /*1310*/ 	.word	0x00033400
        /*1314*/ 	.short	0x0101
        /*1316*/ 	.byte	0x3f
	.zero		1


	//   ....[60]....
        /*1318*/ 	.word	0x0002b030
        /*131c*/ 	.word	0x00000002
        /*1320*/ 	.word	0x00033420
        /*1324*/ 	.short	0x010a
        /*1326*/ 	.byte	0x3f
	.zero		1


	//   ....[61]....
        /*1328*/ 	.word	0x0002b380
        /*132c*/ 	.word	0x00000006
        /*1330*/ 	.word	0x00033480
        /*1334*/ 	.short	0x010a
        /*1336*/ 	.byte	0x3f
	.zero		1


	//   ....[62]....
        /*1338*/ 	.word	0x0002b800
        /*133c*/ 	.word	0x00000006
        /*1340*/ 	.word	0x00033440
        /*1344*/ 	.short	0x010a
        /*1346*/ 	.byte	0x3f
	.zero		1


	//   ....[63]....
        /*1348*/ 	.word	0x0002bcf0
        /*134c*/ 	.word	0x00000003
        /*1350*/ 	.word	0x00033470
        /*1354*/ 	.short	0x010a
        /*1356*/ 	.byte	0x3f
	.zero		1


	//   ....[64]....
        /*1358*/ 	.word	0x0002bd60
        /*135c*/ 	.word	0x00000003
        /*1360*/ 	.word	0x00033460
        /*1364*/ 	.short	0x010a
        /*1366*/ 	.byte	0x3f
	.zero		1


	//   ....[65]....
        /*1368*/ 	.word	0x0002c920
        /*136c*/ 	.word	0x00000003
        /*1370*/ 	.word	0x00033450
        /*1374*/ 	.short	0x0101
        /*1376*/ 	.byte	0x3f
	.zero		1


	//   ....[66]....
        /*1378*/ 	.word	0x0002c9a0
        /*137c*/ 	.word	0x00000003
        /*1380*/ 	.word	0x00000000
        /*1384*/ 	.short	0x0101
        /*1386*/ 	.byte	0x3f
	.zero		1


	//   ....[67]....
        /*1388*/ 	.word	0x0002cbd0
        /*138c*/ 	.word	0x00000000
        /*1390*/ 	.word	0x00033470
        /*1394*/ 	.short	0x010a
        /*1396*/ 	.byte	0x3f
	.zero		1


	//   ....[68]....
        /*1398*/ 	.word	0x0002cc40
        /*139c*/ 	.word	0x00000000
        /*13a0*/ 	.word	0x00033460
        /*13a4*/ 	.short	0x010a
        /*13a6*/ 	.byte	0x3f
	.zero		1


	//   ....[69]....
        /*13a8*/ 	.word	0x0002d840
        /*13ac*/ 	.word	0x00000000
        /*13b0*/ 	.word	0x00033450
        /*13b4*/ 	.short	0x0101
        /*13b6*/ 	.byte	0x3f
	.zero		1


	//   ....[70]....
        /*13b8*/ 	.word	0x0002d890
        /*13bc*/ 	.word	0x00000000
        /*13c0*/ 	.word	0x00000000
        /*13c4*/ 	.short	0x0101
        /*13c6*/ 	.byte	0x3f
	.zero		1


	//   ....[71]....
        /*13c8*/ 	.word	0x0002e620
        /*13cc*/ 	.word	0x00000000
        /*13d0*/ 	.word	0x00033420
        /*13d4*/ 	.short	0x010a
        /*13d6*/ 	.byte	0x3f
	.zero		1


	//   ....[72]....
        /*13d8*/ 	.word	0x0002e7d0
        /*13dc*/ 	.word	0x00000006
        /*13e0*/ 	.word	0x00000000
        /*13e4*/ 	.short	0x010a
        /*13e6*/ 	.byte	0x3f
	.zero		1


	//   ....[73]....
        /*13e8*/ 	.word	0x0002e840
        /*13ec*/ 	.word	0x00000007
        /*13f0*/ 	.word	0x00000000
        /*13f4*/ 	.short	0x010a
        /*13f6*/ 	.byte	0x3f
	.zero		1


	//   ....[74]....
        /*13f8*/ 	.word	0x0002e8a0
        /*13fc*/ 	.word	0x00000004
        /*1400*/ 	.word	0x00033460
        /*1404*/ 	.short	0x010a
        /*1406*/ 	.byte	0x3f
	.zero		1


	//   ....[75]....
        /*1408*/ 	.word	0x0002e8f0
        /*140c*/ 	.word	0x00000003
        /*1410*/ 	.word	0x00033460
        /*1414*/ 	.short	0x010a
        /*1416*/ 	.byte	0x3f
	.zero		1


	//   ....[76]....
        /*1418*/ 	.word	0x0002e930
        /*141c*/ 	.word	0x00000004
        /*1420*/ 	.word	0x00033480
        /*1424*/ 	.short	0x010a
        /*1426*/ 	.byte	0x3f
	.zero		1


	//   ....[77]....
        /*1428*/ 	.word	0x0002e950
        /*142c*/ 	.word	0x00000003
        /*1430*/ 	.word	0x00033480
        /*1434*/ 	.short	0x010a
        /*1436*/ 	.byte	0x3f
	.zero		1


	//   ....[78]....
        /*1438*/ 	.word	0x0002e9b0
        /*143c*/ 	.word	0x00000065
        /*1440*/ 	.word	0x00033490
        /*1444*/ 	.short	0x010a
        /*1446*/ 	.byte	0x3f
	.zero		1


	//   ....[79]....
        /*1448*/ 	.word	0x0002ea00
        /*144c*/ 	.word	0x00000065
        /*1450*/ 	.word	0x00033490
        /*1454*/ 	.short	0x010a
        /*1456*/ 	.byte	0x3f
	.zero		1


	//   ....[80]....
        /*1458*/ 	.word	0x0002ea50
        /*145c*/ 	.word	0x00000065
        /*1460*/ 	.word	0x00033490
        /*1464*/ 	.short	0x010a
        /*1466*/ 	.byte	0x3f
	.zero		1


	//   ....[81]....
        /*1468*/ 	.word	0x0002eaa0
        /*146c*/ 	.word	0x00000065
        /*1470*/ 	.word	0x000334b0
        /*1474*/ 	.short	0x010a
        /*1476*/ 	.byte	0x3f
	.zero		1


	//   ....[82]....
        /*1478*/ 	.word	0x0002eda0
        /*147c*/ 	.word	0x00000010
        /*1480*/ 	.word	0x00033400
        /*1484*/ 	.short	0x010a
        /*1486*/ 	.byte	0x3f
	.zero		1


	//   ....[83]....
        /*1488*/ 	.word	0x0002efb0
        /*148c*/ 	.word	0x00000010
        /*1490*/ 	.word	0x00033400
        /*1494*/ 	.short	0x010a
        /*1496*/ 	.byte	0x3f
	.zero		1


	//   ....[84]....
        /*1498*/ 	.word	0x0002f000
        /*149c*/ 	.word	0x00000003
        /*14a0*/ 	.word	0x00033430
        /*14a4*/ 	.short	0x010a
        /*14a6*/ 	.byte	0x3f
	.zero		1


	//   ....[85]....
        /*14a8*/ 	.word	0x0002f050
        /*14ac*/ 	.word	0x00000009
        /*14b0*/ 	.word	0x00033430
        /*14b4*/ 	.short	0x010a
        /*14b6*/ 	.byte	0x3f
	.zero		1


	//   ....[86]....
        /*14b8*/ 	.word	0x0002f0a0
        /*14bc*/ 	.word	0x00000008
        /*14c0*/ 	.word	0x00033450
        /*14c4*/ 	.short	0x010a
        /*14c6*/ 	.byte	0x3f
	.zero		1


	//   ....[87]....
        /*14c8*/ 	.word	0x0002f0f0
        /*14cc*/ 	.word	0x00000000
        /*14d0*/ 	.word	0x00033430
        /*14d4*/ 	.short	0x010a
        /*14d6*/ 	.byte	0x3f
	.zero		1


	//   ....[88]....
        /*14d8*/ 	.word	0x0002f140
        /*14dc*/ 	.word	0x00000008
        /*14e0*/ 	.word	0x00033450
        /*14e4*/ 	.short	0x010a
        /*14e6*/ 	.byte	0x3f
	.zero		1


	//   ....[89]....
        /*14e8*/ 	.word	0x0002f190
        /*14ec*/ 	.word	0x00000014
        /*14f0*/ 	.word	0x00033450
        /*14f4*/ 	.short	0x010a
        /*14f6*/ 	.byte	0x3f
	.zero		1


	//   ....[90]....
        /*14f8*/ 	.word	0x00030f60
        /*14fc*/ 	.word	0x00000004
        /*1500*/ 	.word	0x00033420
        /*1504*/ 	.short	0x010a
        /*1506*/ 	.byte	0x3f
	.zero		1


	//   ....[91]....
        /*1508*/ 	.word	0x00030fb0
        /*150c*/ 	.word	0x00000005
        /*1510*/ 	.word	0x000334a0
        /*1514*/ 	.short	0x010a
        /*1516*/ 	.byte	0x3f
	.zero		1


	//   ....[92]....
        /*1518*/ 	.word	0x00031000
        /*151c*/ 	.word	0x00000005
        /*1520*/ 	.word	0x000334c0
        /*1524*/ 	.short	0x010a
        /*1526*/ 	.byte	0x3f
	.zero		1


	//   ....[93]....
        /*1528*/ 	.word	0x00031050
        /*152c*/ 	.word	0x00000007
        /*1530*/ 	.word	0x000334a0
        /*1534*/ 	.short	0x010a
        /*1536*/ 	.byte	0x3f
	.zero		1


	//   ....[94]....
        /*1538*/ 	.word	0x000310a0
        /*153c*/ 	.word	0x00000007
        /*1540*/ 	.word	0x000334c0
        /*1544*/ 	.short	0x010a
        /*1546*/ 	.byte	0x3f
	.zero		1


	//   ....[95]....
        /*1548*/ 	.word	0x00031240
        /*154c*/ 	.word	0x00000002
        /*1550*/ 	.word	0x00033480
        /*1554*/ 	.short	0x010a
        /*1556*/ 	.byte	0x3f
	.zero		1


	//   ....[96]....
        /*1558*/ 	.word	0x00031290
        /*155c*/ 	.word	0x00000002
        /*1560*/ 	.word	0x00033440
        /*1564*/ 	.short	0x010a
        /*1566*/ 	.byte	0x3f
	.zero		1


	//   ....[97]....
        /*1568*/ 	.word	0x00031890
        /*156c*/ 	.word	0x00000002
        /*1570*/ 	.word	0x00033420
        /*1574*/ 	.short	0x010a
        /*1576*/ 	.byte	0x3f
	.zero		1


	//   ....[98]....
        /*1578*/ 	.word	0x000318e0
        /*157c*/ 	.word	0x00000006
        /*1580*/ 	.word	0x00033480
        /*1584*/ 	.short	0x010a
        /*1586*/ 	.byte	0x3f
	.zero		1


	//   ....[99]....
        /*1588*/ 	.word	0x00031930
        /*158c*/ 	.word	0x00000006
        /*1590*/ 	.word	0x00033440
        /*1594*/ 	.short	0x010a
        /*1596*/ 	.byte	0x3f
	.zero		1


	//   ....[100]....
        /*1598*/ 	.word	0x00031980
        /*159c*/ 	.word	0x00000003
        /*15a0*/ 	.word	0x00033470
        /*15a4*/ 	.short	0x010a
        /*15a6*/ 	.byte	0x3f
	.zero		1


	//   ....[101]....
        /*15a8*/ 	.word	0x000319d0
        /*15ac*/ 	.word	0x00000003
        /*15b0*/ 	.word	0x00033460
        /*15b4*/ 	.short	0x010a
        /*15b6*/ 	.byte	0x3f
	.zero		1


	//   ....[102]....
        /*15b8*/ 	.word	0x00031a20
        /*15bc*/ 	.word	0x00000000
        /*15c0*/ 	.word	0x00033470
        /*15c4*/ 	.short	0x010a
        /*15c6*/ 	.byte	0x3f
	.zero		1


	//   ....[103]....
        /*15c8*/ 	.word	0x00031a70
        /*15cc*/ 	.word	0x00000000
        /*15d0*/ 	.word	0x00033460
        /*15d4*/ 	.short	0x010a
        /*15d6*/ 	.byte	0x3f
	.zero		1


	//   ....[104]....
        /*15d8*/ 	.word	0x000324d0
        /*15dc*/ 	.word	0x00000000
        /*15e0*/ 	.word	0x00033420
        /*15e4*/ 	.short	0x010a
        /*15e6*/ 	.byte	0x3f
	.zero		1


	//   ....[105]....
        /*15e8*/ 	.word	0x00032670
        /*15ec*/ 	.word	0x00000006
        /*15f0*/ 	.word	0x00000000
        /*15f4*/ 	.short	0x010a
        /*15f6*/ 	.byte	0x3f
	.zero		1


	//   ....[106]....
        /*15f8*/ 	.word	0x000326c0
        /*15fc*/ 	.word	0x00000007
        /*1600*/ 	.word	0x00000000
        /*1604*/ 	.short	0x010a
        /*1606*/ 	.byte	0x3f
	.zero		1


	//   ....[107]....
        /*1608*/ 	.word	0x00032710
        /*160c*/ 	.word	0x00000004
        /*1610*/ 	.word	0x00033460
        /*1614*/ 	.short	0x010a
        /*1616*/ 	.byte	0x3f
	.zero		1


	//   ....[108]....
        /*1618*/ 	.word	0x00032760
        /*161c*/ 	.word	0x00000003
        /*1620*/ 	.word	0x00033460
        /*1624*/ 	.short	0x010a
        /*1626*/ 	.byte	0x3f
	.zero		1


	//   ....[109]....
        /*1628*/ 	.word	0x000327b0
        /*162c*/ 	.word	0x00000004
        /*1630*/ 	.word	0x00033480
        /*1634*/ 	.short	0x010a
        /*1636*/ 	.byte	0x3f
	.zero		1


	//----- nvinfo : EIATTR_NUM_MBARRIERS
	.align		4
.L_875:
        /*1638*/ 	.byte	0x03, 0x38
        /*163a*/ 	.short	0x0016


	//----- nvinfo : EIATTR_EXIT_INSTR_OFFSETS
	.align		4
        /*163c*/ 	.byte	0x04, 0x1c
        /*163e*/ 	.short	(.L_877 - .L_876)


	//   ....[0]....
.L_876:
        /*1640*/ 	.word	0x0002e9a0


	//----- nvinfo : EIATTR_MAX_THREADS
	.align		4
.L_877:
        /*1644*/ 	.byte	0x04, 0x05
        /*1646*/ 	.short	(.L_879 - .L_878)
.L_878:
        /*1648*/ 	.word	0x00000180
        /*164c*/ 	.word	0x00000001
        /*1650*/ 	.word	0x00000001


	//----- nvinfo : EIATTR_CRS_STACK_SIZE
	.align		4
.L_879:
        /*1654*/ 	.byte	0x04, 0x1e
        /*1656*/ 	.short	(.L_881 - .L_880)
.L_880:
        /*1658*/ 	.word	0x00000000


	//----- nvinfo : EIATTR_CBANK_PARAM_SIZE
	.align		4
.L_881:
        /*165c*/ 	.byte	0x03, 0x19
        /*165e*/ 	.short	0x0af0


	//----- nvinfo : EIATTR_PARAM_CBANK
	.align		4
        /*1660*/ 	.byte	0x04, 0x0a
        /*1662*/ 	.short	(.L_883 - .L_882)
	.align		4
.L_882:
        /*1664*/ 	.word	index@(.nv.constant0._ZN7cutlass13device_kernelIN5flash11enable_sm90INS1_16FlashAttnFwdSm90INS1_25CollectiveMainloopFwdSm90ILi2EN4cute5tupleIJNS5_1CILi1EEES8_S8_EEENS6_IJNS7_ILi128EEENS7_ILi160EEENS7_ILi192EEEEEELi192ENS_12float_e4m3_tEfNS_4arch4Sm90ELb1ELb0ELb0ELb1ELb0ELb1ELb0ELb1ELb1ELb1ELb0ELb0EEENS1_21CollectiveEpilogueFwdINS6_IJSA_SC_SB_EEES9_NS_10bfloat16_tESG_Li256ELb1ELb1ELb0ELb1EEENS1_36VarlenDynamicPersistentTileSchedulerILi128ELi160ELi256ELi128ELb0ELb1ELb1ELb1ELb1ELb1EEEEEEEEEvNT_6ParamsE)
        /*1668*/ 	.short	0x0210
        /*166a*/ 	.short	0x0af0


	//----- nvinfo : EIATTR_SW_WAR
	.align		4
.L_883:
        /*166c*/ 	.byte	0x04, 0x36
        /*166e*/ 	.short	(.L_885 - .L_884)
.L_884:
        /*1670*/ 	.word	0x00000008
.L_885:


//--------------------- .nv.info._ZN7cutlass13device_kernelIN5flash11enable_sm90INS1_16FlashAttnFwdSm90INS1_25CollectiveMainloopFwdSm90ILi2EN4cute5tupleIJNS5_1CILi1EEES8_S8_EEENS6_IJNS7_ILi128EEENS7_ILi224EEESA_EEELi128ENS_12float_e4m3_tEfNS_4arch4Sm90ELb0ELb0ELb0ELb0ELb0ELb0ELb0ELb1ELb1ELb1ELb0ELb0EEENS1_21CollectiveEpilogueFwdINS6_IJSA_SA_SB_EEES9_NS_10bfloat16_tESF_Li256ELb0ELb1ELb0ELb1EEENS1_29StaticPersistentTileSchedulerILb0EEEEEEEEEvNT_6ParamsE --------------------------
	.section	.nv.info._ZN7cutlass13device_kernelIN5flash11enable_sm90INS1_16FlashAttnFwdSm90INS1_25CollectiveMainloopFwdSm90ILi2EN4cute5tupleIJNS5_1CILi1EEES8_S8_EEENS6_IJNS7_ILi128EEENS7_ILi224EEESA_EEELi128ENS_12float_e4m3_tEfNS_4arch4Sm90ELb0ELb0ELb0ELb0ELb0ELb0ELb0ELb1ELb1ELb1ELb0ELb0EEENS1_21CollectiveEpilogueFwdINS6_IJSA_SA_SB_EEES9_NS_10bfloat16_tESF_Li256ELb0ELb1ELb0ELb1EEENS1_29StaticPersistentTileSchedulerILb0EEEEEEEEEvNT_6ParamsE,"",@"SHT_CUDA_INFO"
	.sectionflags	@""
	.align	4


	//----- nvinfo : EIATTR_CUDA_API_VERSION
	.align		4
        /*0000*/ 	.byte	0x04, 0x37
        /*0002*/ 	.short	(.L_887 - .L_886)
.L_886:
        /*0004*/ 	.word	0x00000082


	//----- nvinfo : EIATTR_KPARAM_INFO
	.align		4
.L_887:
        /*0008*/ 	.byte	0x04, 0x17
        /*000a*/ 	.short	(.L_889 - .L_888)
.L_888:
        /*000c*/ 	.word	0x00000000
        /*0010*/ 	.short	0x0000
        /*0012*/ 	.short	0x0070
        /*0014*/ 	.byte	0x00, 0xf0, 0x01, 0x28


	//----- nvinfo : EIATTR_SPARSE_MMA_MASK
	.align		4
.L_889:
        /*0018*/ 	.byte	0x03, 0x50
        /*001a*/ 	.short	0x0000


	//----- nvinfo : EIATTR_MAXREG_COUNT
	.align		4
        /*001c*/ 	.byte	0x03, 0x1b
        /*001e*/ 	.short	0x00a8


	//----- nvinfo : EIATTR_NUM_BARRIERS
	.align		4
        /*0020*/ 	.byte	0x02, 0x4c
        /*0022*/ 	.byte	0x10
	.zero		1


	//----- nvinfo : EIATTR_EXTERNS
	.align		4
        /*0024*/ 	.byte	0x04, 0x0f
        /*0026*/ 	.short	(.L_891 - .L_890)


	//   ....[0]....
	.align		4
.L_890:
        /*0028*/ 	.word	index@(__assertfail)


	//----- nvinfo : EIATTR_ANNOTATIONS
	.align		4
.L_891:
        /*002c*/ 	.byte	0x04, 0x55
        /*002e*/ 	.short	(.L_893 - .L_892)


	//   ....[0]....
.L_892:
        /* <DEDUP_REMOVED lines=23> */


	//----- nvinfo : EIATTR_MERCURY_ISA_VERSION
	.align		4
.L_893:
        /*0188*/ 	.byte	0x03, 0x5f
        /*018a*/ 	.short	0x0101


	//----- nvinfo : EIATTR_INT_WARP_WIDE_INSTR_OFFSETS
	.align		4
        /*018c*/ 	.byte	0x04, 0x31
        /*018e*/ 	.short	(.L_895 - .L_894)


	//   ....[0]....
.L_894:
        /*0190*/ 	.word	0x00000130


	//   ....[1]....
        /*0194*/ 	.word	0x00000170


	//   ....[2]....
        /*0198*/ 	.word	0x000001e0


	//----- nvinfo : EIATTR_COOP_GROUP_MASK_REGIDS
	.align		4
.L_895:
        /*019c*/ 	.byte	0x04, 0x29
        /*019e*/ 	.short	(.L_897 - .L_896)


	//   ....[0]....
.L_896:
        /*01a0*/ 	.word	0xffffffff


	//   ....[1]....
        /*01a4*/ 	.word	0xffffffff


	//   ....[2]....
        /*01a8*/ 	.word	0xffffffff


	//   ....[3]....
        /*01ac*/ 	.word	0xffffffff


	//   ....[4]....
        /*01b0*/ 	.word	0xffffffff


	//   ....[5]....
        /*01b4*/ 	.word	0xffffffff


	//   ....[6]....
        /*01b8*/ 	.word	0xffffffff


	//   ....[7]....
        /*01bc*/ 	.word	0xffffffff


	//   ....[8]....
        /*01c0*/ 	.word	0xffffffff


	//   ....[9]....
        /*01c4*/ 	.word	0xffffffff


	//   ....[10]....
        /*01c8*/ 	.word	0xffffffff


	//   ....[11]....
        /*01cc*/ 	.word	0xffffffff


	//   ....[12]....
        /*01d0*/ 	.word	0xffffffff


	//   ....[13]....
        /*01d4*/ 	.word	0xffffffff


	//   ....[14]....
        /*01d8*/ 	.word	0xffffffff


	//   ....[15]....
        /*01dc*/ 	.word	0xffffffff


	//   ....[16]....
        /*01e0*/ 	.word	0xffffffff


	//   ....[17]....
        /*01e4*/ 	.word	0xffffffff


	//   ....[18]....
        /*01e8*/ 	.word	0xffffffff


	//   ....[19]....
        /*01ec*/ 	.word	0xffffffff


	//   ....[20]....
        /*01f0*/ 	.word	0xffffffff


	//   ....[21]....
        /*01f4*/ 	.word	0xffffffff


	//   ....[22]....
        /*01f8*/ 	.word	0xffffffff


	//   ....[23]....
        /*01fc*/ 	.word	0xffffffff


	//   ....[24]....
        /*0200*/ 	.word	0xffffffff


	//   ....[25]....
        /*0204*/ 	.word	0xffffffff


	//   ....[26]....
        /*0208*/ 	.word	0xffffffff


	//   ....[27]....
        /*020c*/ 	.word	0xffffffff


	//   ....[28]....
        /*0210*/ 	.word	0xffffffff


	//   ....[29]....
        /*0214*/ 	.word	0xffffffff


	//   ....[30]....
        /*0218*/ 	.word	0xffffffff


	//   ....[31]....
        /*021c*/ 	.word	0xffffffff


	//   ....[32]....
        /*0220*/ 	.word	0xffffffff


	//   ....[33]....
        /*0224*/ 	.word	0xffffffff


	//   ....[34]....
        /*0228*/ 	.word	0xffffffff


	//   ....[35]....
        /*022c*/ 	.word	0xffffffff


	//   ....[36]....
        /*0230*/ 	.word	0xffffffff


	//   ....[37]....
        /*0234*/ 	.word	0xffffffff


	//   ....[38]....
        /*0238*/ 	.word	0xffffffff


	//   ....[39]....
        /*023c*/ 	.word	0xffffffff


	//   ....[40]....
        /*0240*/ 	.word	0xffffffff


	//   ....[41]....
        /*0244*/ 	.word	0xffffffff


	//   ....[42]....
        /*0248*/ 	.word	0xffffffff


	//   ....[43]....
        /*024c*/ 	.word	0xffffffff


	//   ....[44]....
        /*0250*/ 	.word	0xffffffff


	//   ....[45]....
        /*0254*/ 	.word	0xffffffff


	//   ....[46]....
        /*0258*/ 	.word	0xffffffff


	//   ....[47]....
        /*025c*/ 	.word	0xffffffff


	//   ....[48]....
        /*0260*/ 	.word	0xffffffff


	//   ....[49]....
        /*0264*/ 	.word	0xffffffff


	//   ....[50]....
        /*0268*/ 	.word	0xffffffff


	//   ....[51]....
        /*026c*/ 	.word	0xffffffff


	//   ....[52]....
        /*0270*/ 	.word	0xffffffff


	//   ....[53]....
        /*0274*/ 	.word	0xffffffff


	//   ....[54]....
        /*0278*/ 	.word	0xffffffff


	//   ....[55]....
        /*027c*/ 	.word	0xffffffff


	//   ....[56]....
        /*0280*/ 	.word	0xffffffff


	//   ....[57]....
        /*0284*/ 	.word	0xffffffff


	//   ....[58]....
        /*0288*/ 	.word	0xffffffff


	//   ....[59]....
        /*028c*/ 	.word	0xffffffff


	//   ....[60]....
        /*0290*/ 	.word	0xffffffff


	//   ....[61]....
        /*0294*/ 	.word	0xffffffff


	//   ....[62]....
        /*0298*/ 	.word	0xffffffff


	//   ....[63]....
        /*029c*/ 	.word	0xffffffff


	//   ....[64]....
        /*02a0*/ 	.word	0xffffffff


	//   ....[65]....
        /*02a4*/ 	.word	0xffffffff


	//   ....[66]....
        /*02a8*/ 	.word	0xffffffff


	//   ....[67]....
        /*02ac*/ 	.word	0xffffffff


	//   ....[68]....
        /*02b0*/ 	.word	0xffffffff


	//   ....[69]....
        /*02b4*/ 	.word	0xffffffff


	//   ....[70]....
        /*02b8*/ 	.word	0xffffffff


	//   ....[71]....
        /*02bc*/ 	.word	0xffffffff


	//   ....[72]....
        /*02c0*/ 	.word	0xffffffff


	//   ....[73]....
        /*02c4*/ 	.word	0xffffffff


	//   ....[74]....
        /*02c8*/ 	.word	0xffffffff


	//   ....[75]....
        /*02cc*/ 	.word	0xffffffff


	//   ....[76]....
        /*02d0*/ 	.word	0xffffffff


	//   ....[77]....
        /*02d4*/ 	.word	0xffffffff


	//   ....[78]....
        /*02d8*/ 	.word	0xffffffff


	//   ....[79]....
        /*02dc*/ 	.word	0xffffffff


	//   ....[80]....
        /*02e0*/ 	.word	0xffffffff


	//   ....[81]....
        /*02e4*/ 	.word	0xffffffff


	//   ....[82]....
        /*02e8*/ 	.word	0x0500000f


	//   ....[83]....
        /*02ec*/ 	.word	0x0500000f


	//   ....[84]....
        /*02f0*/ 	.word	0x0500000f


	//   ....[85]....
        /*02f4*/ 	.word	0x0500000f


	//   ....[86]....
        /*02f8*/ 	.word	0x0500000f


	//   ....[87]....
        /*02fc*/ 	.word	0x0500000f


	//   ....[88]....
        /*0300*/ 	.word	0x0500000f


	//   ....[89]....
        /*0304*/ 	.word	0x0500000f


	//   ....[90]....
        /*0308*/ 	.word	0x0500000f


	//   ....[91]....
        /*030c*/ 	.word	0x0500000f


	//   ....[92]....
        /*0310*/ 	.word	0x0500000f


	//   ....[93]....
        /*0314*/ 	.word	0x0500000f


	//   ....[94]....
        /*0318*/ 	.word	0x0500000f


	//   ....[95]....
        /*031c*/ 	.word	0x0500000f


	//   ....[96]....
        /*0320*/ 	.word	0x0500000f


	//   ....[97]....
        /*0324*/ 	.word	0x0500000f


	//   ....[98]....
        /*0328*/ 	.word	0x0500000f


	//----- nvinfo : EIATTR_COOP_GROUP_INSTR_OFFSETS
	.align		4
.L_897:
        /*032c*/ 	.byte	0x04, 0x28
        /*032e*/ 	.short	(.L_899 - .L_898)


	//   ....[0]....
.L_898:
        /*0330*/ 	.word	0x00000070


	//   ....[1]....
        /*0334*/ 	.word	0x00000140


	//   ....[2]....
        /*0338*/ 	.word	0x00000190


	//   ....[3]....
        /*033c*/ 	.word	0x000003c0


	//   ....[4]....
        /*0340*/ 	.word	0x00000520


	//   ....[5]....
        /*0344*/ 	.word	0x00000640


	//   ....[6]....
        /*0348*/ 	.word	0x000007a0


	//   ....[7]....
        /*034c*/ 	.word	0x00000f20


	//   ....[8]....
        /*0350*/ 	.word	0x00002ef0


	//   ....[9]....
        /*0354*/ 	.word	0x00002ff0


	//   ....[10]....
        /*0358*/ 	.word	0x00003820


	//   ....[11]....
        /*035c*/ 	.word	0x000038f0


	//   ....[12]....
        /*0360*/ 	.word	0x00006890


	//   ....[13]....
        /*0364*/ 	.word	0x000068b0


	//   ....[14]....
        /*0368*/ 	.word	0x000068e0


	//   ....[15]....
        /*036c*/ 	.word	0x00006900


	//   ....[16]....
        /*0370*/ 	.word	0x00008d50


	//   ....[17]....
        /*0374*/ 	.word	0x00008d60


	//   ....[18]....
        /*0378*/ 	.word	0x00008de0


	//   ....[19]....
        /*037c*/ 	.word	0x00008df0


	//   ....[20]....
        /*0380*/ 	.word	0x00009fc0


	//   ....[21]....
        /*0384*/ 	.word	0x0000a000


	//   ....[22]....
        /*0388*/ 	.word	0x0000a040


	//   ....[23]....
        /*038c*/ 	.word	0x0000a070


	//   ....[24]....
        /*0390*/ 	.word	0x0000a0b0


	//   ....[25]....
        /*0394*/ 	.word	0x0000a0f0


	//   ....[26]....
        /*0398*/ 	.word	0x0000a120


	//   ....[27]....
        /*039c*/ 	.word	0x0000a150


	//   ....[28]....
        /*03a0*/ 	.word	0x0000a190


	//   ....[29]....
        /*03a4*/ 	.word	0x0000a1d0


	//   ....[30]....
        /*03a8*/ 	.word	0x0000a200


	//   ....[31]....
        /*03ac*/ 	.word	0x0000a220


	//   ....[32]....
        /*03b0*/ 	.word	0x0000a260


	//   ....[33]....
        /*03b4*/ 	.word	0x0000a290


	//   ....[34]....
        /*03b8*/ 	.word	0x0000a2b0


	//   ....[35]....
        /*03bc*/ 	.word	0x0000a2c0


	//   ....[36]....
        /*03c0*/ 	.word	0x0000a2e0


	//   ....[37]....
        /*03c4*/ 	.word	0x0000a2f0


	//   ....[38]....
        /*03c8*/ 	.word	0x0000a300


	//   ....[39]....
        /*03cc*/ 	.word	0x0000a310


	//   ....[40]....
        /*03d0*/ 	.word	0x0000a320


	//   ....[41]....
        /*03d4*/ 	.word	0x0000a330


	//   ....[42]....
        /*03d8*/ 	.word	0x0000a340


	//   ....[43]....
        /*03dc*/ 	.word	0x0000a350


	//   ....[44]....
        /*03e0*/ 	.word	0x0000a360


	//   ....[45]....
        /*03e4*/ 	.word	0x0000a370


	//   ....[46]....
        /*03e8*/ 	.word	0x0000a380


	//   ....[47]....
        /*03ec*/ 	.word	0x0000a390


	//   ....[48]....
        /*03f0*/ 	.word	0x0000a3a0


	//   ....[49]....
        /*03f4*/ 	.word	0x0000a3b0


	//   ....[50]....
        /*03f8*/ 	.word	0x0000a3c0


	//   ....[51]....
        /*03fc*/ 	.word	0x0000a3d0


	//   ....[52]....
        /*0400*/ 	.word	0x0000a540


	//   ....[53]....
        /*0404*/ 	.word	0x0000a570


	//   ....[54]....
        /*0408*/ 	.word	0x0000a5a0


	//   ....[55]....
        /*040c*/ 	.word	0x0000a5d0


	//   ....[56]....
        /*0410*/ 	.word	0x0000aa80


	//   ....[57]....
        /*0414*/ 	.word	0x0000aac0


	//   ....[58]....
        /*0418*/ 	.word	0x0000ab90


	//   ....[59]....
        /*041c*/ 	.word	0x0000abb0


	//   ....[60]....
        /*0420*/ 	.word	0x0000ac60


	//   ....[61]....
        /*0424*/ 	.word	0x0000ac80


	//   ....[62]....
        /*0428*/ 	.word	0x0000ad40


	//   ....[63]....
        /*042c*/ 	.word	0x0000ad80


	//   ....[64]....
        /*0430*/ 	.word	0x0000ba10


	//   ....[65]....
        /*0434*/ 	.word	0x0000c500


	//   ....[66]....
        /*0438*/ 	.word	0x0000c530


	//   ....[67]....
        /*043c*/ 	.word	0x0000c560


	//   ....[68]....
        /*0440*/ 	.word	0x0000c570


	//   ....[69]....
        /*0444*/ 	.word	0x0000c600


	//   ....[70]....
        /*0448*/ 	.word	0x0000c620


	//   ....[71]....
        /*044c*/ 	.word	0x0000c690


	//   ....[72]....
        /*0450*/ 	.word	0x0000c6a0


	//   ....[73]....
        /*0454*/ 	.word	0x0000c710


	//   ....[74]....
        /*0458*/ 	.word	0x0000c720


	//   ....[75]....
        /*045c*/ 	.word	0x0000c790


	//   ....[76]....
        /*0460*/ 	.word	0x0000c7a0


	//   ....[77]....
        /*0464*/ 	.word	0x0000c810


	//   ....[78]....
        /*0468*/ 	.word	0x0000c820


	//   ....[79]....
        /*046c*/ 	.word	0x0000c830


	//   ....[80]....
        /*0470*/ 	.word	0x0000c840


	//   ....[81]....
        /*0474*/ 	.word	0x0000e3b0


	//   ....[82]....
        /*0478*/ 	.word	0x0000e8d0


	//   ....[83]....
        /*047c*/ 	.word	0x0000ea80


	//   ....[84]....
        /*0480*/ 	.word	0x0000ead0


	//   ....[85]....
        /*0484*/ 	.word	0x0000eb60


	//   ....[86]....
        /*0488*/ 	.word	0x0000ec50


	//   ....[87]....
        /*048c*/ 	.word	0x0000ecb0


	//   ....[88]....
        /*0490*/ 	.word	0x0000ed80


	//   ....[89]....
        /*0494*/ 	.word	0x0000ede0


	//   ....[90]....
        /*0498*/ 	.word	0x0000eec0


	//   ....[91]....
        /*049c*/ 	.word	0x0000ef20


	//   ....[92]....
        /*04a0*/ 	.word	0x0000f000


	//   ....[93]....
        /*04a4*/ 	.word	0x0000f060


	//   ....[94]....
        /*04a8*/ 	.word	0x0000f140


	//   ....[95]....
        /*04ac*/ 	.word	0x0000f1a0


	//   ....[96]....
        /*04b0*/ 	.word	0x0000f270


	//   ....[97]....
        /*04b4*/ 	.word	0x0000f2d0


	//   ....[98]....
        /*04b8*/ 	.word	0x0000f390


	//----- nvinfo : EIATTR_REG_RECONFIG
	.align		4
.L_899:
        /*04bc*/ 	.byte	0x01, 0x54
	.zero		2


	//----- nvinfo : EIATTR_SYSCALL_OFFSETS
	.align		4
        /*04c0*/ 	.byte	0x04, 0x46
        /*04c2*/ 	.short	(.L_901 - .L_900)


	//   ....[0]....
.L_900:
        /*04c4*/ 	.word	0x00001450


	//   ....[1]....
        /*04c8*/ 	.word	0x0000b4c0


	//   ....[2]....
        /*04cc*/ 	.word	0x0000b600


	//   ....[3]....
        /*04d0*/ 	.word	0x0000b740


	//   ....[4]....
        /*04d4*/ 	.word	0x0000b860


	//   ....[5]....
        /*04d8*/ 	.word	0x0000c150


	//----- nvinfo : EIATTR_MBARRIER_INSTR_OFFSETS
	.align		4
.L_901:
        /*04dc*/ 	.byte	0x04, 0x39
        /*04de*/ 	.short	(.L_903 - .L_902)


	//   ....[0]....
.L_902:
        /*04e0*/ 	.word	0x00000270
        /*04e4*/ 	.word	0x000000ff
        /*04e8*/ 	.word	0x0002e800
        /*04ec*/ 	.short	0x0100
        /*04ee*/ 	.byte	0x08
	.zero		1


	//   ....[1]....
        /*04f0*/ 	.word	0x00000280
        /*04f4*/ 	.word	0x000000ff
        /*04f8*/ 	.word	0x0002e820
        /*04fc*/ 	.short	0x0100
        /*04fe*/ 	.byte	0x08
	.zero		1


	//   ....[2]....
        /*0500*/ 	.word	0x00000370
        /*0504*/ 	.word	0x000000ff
        /*0508*/ 	.word	0x0002e830
        /*050c*/ 	.short	0x0100
        /*050e*/ 	.byte	0x08
	.zero		1


	//   ....[3]....
        /*0510*/ 	.word	0x00000380
        /*0514*/ 	.word	0x000000ff
        /*0518*/ 	.word	0x0002e840
        /*051c*/ 	.short	0x0100
        /*051e*/ 	.byte	0x08
	.zero		1


	//   ....[4]....
        /*0520*/ 	.word	0x00000390
        /*0524*/ 	.word	0x000000ff
        /*0528*/ 	.word	0x0002e838
        /*052c*/ 	.short	0x0100
        /*052e*/ 	.byte	0x08
	.zero		1


	//   ....[5]....
        /*0530*/ 	.word	0x000003a0
        /*0534*/ 	.word	0x000000ff
        /*0538*/ 	.word	0x0002e848
        /*053c*/ 	.short	0x0100
        /*053e*/ 	.byte	0x08
	.zero		1


	//   ....[6]....
        /*0540*/ 	.word	0x000004d0
        /*0544*/ 	.word	0x000000ff
        /*0548*/ 	.word	0x0002e850
        /*054c*/ 	.short	0x0100
        /*054e*/ 	.byte	0x08
	.zero		1


	//   ....[7]....
        /*0550*/ 	.word	0x000004e0
        /*0554*/ 	.word	0x000000ff
        /*0558*/ 	.word	0x0002e860
        /*055c*/ 	.short	0x0100
        /*055e*/ 	.byte	0x08
	.zero		1


	//   ....[8]....
        /*0560*/ 	.word	0x000004f0
        /*0564*/ 	.word	0x000000ff
        /*0568*/ 	.word	0x0002e858
        /*056c*/ 	.short	0x0100
        /*056e*/ 	.byte	0x08
	.zero		1


	//   ....[9]....
        /*0570*/ 	.word	0x00000500
        /*0574*/ 	.word	0x000000ff
        /*0578*/ 	.word	0x0002e868
        /*057c*/ 	.short	0x0100
        /*057e*/ 	.byte	0x08
	.zero		1


	//   ....[10]....
        /*0580*/ 	.word	0x000005f0
        /*0584*/ 	.word	0x000000ff
        /*0588*/ 	.word	0x0002e870
        /*058c*/ 	.short	0x0100
        /*058e*/ 	.byte	0x06
	.zero		1


	//   ....[11]....
        /*0590*/ 	.word	0x00000600
        /*0594*/ 	.word	0x000000ff
        /*0598*/ 	.word	0x0002e880
        /*059c*/ 	.short	0x0100
        /*059e*/ 	.byte	0x06
	.zero		1


	//   ....[12]....
        /*05a0*/ 	.word	0x00000610
        /*05a4*/ 	.word	0x000000ff
        /*05a8*/ 	.word	0x0002e878
        /*05ac*/ 	.short	0x0100
        /*05ae*/ 	.byte	0x06
	.zero		1


	//   ....[13]....
        /*05b0*/ 	.word	0x00000620
        /*05b4*/ 	.word	0x000000ff
        /*05b8*/ 	.word	0x0002e888
        /*05bc*/ 	.short	0x0100
        /*05be*/ 	.byte	0x06
	.zero		1


	//   ....[14]....
        /*05c0*/ 	.word	0x00000750
        /*05c4*/ 	.word	0x000000ff
        /*05c8*/ 	.word	0x0002e890
        /*05cc*/ 	.short	0x0100
        /*05ce*/ 	.byte	0x08
	.zero		1


	//   ....[15]....
        /*05d0*/ 	.word	0x00000760
        /*05d4*/ 	.word	0x000000ff
        /*05d8*/ 	.word	0x0002e8a0
        /*05dc*/ 	.short	0x0100
        /*05de*/ 	.byte	0x08
	.zero		1


	//   ....[16]....
        /*05e0*/ 	.word	0x00000770
        /*05e4*/ 	.word	0x000000ff
        /*05e8*/ 	.word	0x0002e898
        /*05ec*/ 	.short	0x0100
        /*05ee*/ 	.byte	0x08
	.zero		1


	//   ....[17]....
        /*05f0*/ 	.word	0x00000780
        /*05f4*/ 	.word	0x000000ff
        /*05f8*/ 	.word	0x0002e8a8
        /*05fc*/ 	.short	0x0100
        /*05fe*/ 	.byte	0x08
	.zero		1


	//   ....[18]....
        /*0600*/ 	.word	0x000008b0
        /*0604*/ 	.word	0x000000ff
        /*0608*/ 	.word	0x0002e8b0
        /*060c*/ 	.short	0x0100
        /*060e*/ 	.byte	0x08
	.zero		1


	//   ....[19]....
        /*0610*/ 	.word	0x000008c0
        /*0614*/ 	.word	0x000000ff
        /*0618*/ 	.word	0x0002e8c0
        /*061c*/ 	.short	0x0100
        /*061e*/ 	.byte	0x08
	.zero		1


	//   ....[20]....
        /*0620*/ 	.word	0x000008d0
        /*0624*/ 	.word	0x000000ff
        /*0628*/ 	.word	0x0002e8b8
        /*062c*/ 	.short	0x0100
        /*062e*/ 	.byte	0x08
	.zero		1


	//   ....[21]....
        /*0630*/ 	.word	0x000008e0
        /*0634*/ 	.word	0x000000ff
        /*0638*/ 	.word	0x0002e8c8
        /*063c*/ 	.short	0x0100
        /*063e*/ 	.byte	0x08
	.zero		1


	//   ....[22]....
        /*0640*/ 	.word	0x000014b0
        /*0644*/ 	.word	0x000000ff
        /*0648*/ 	.word	0x0002e800
        /*064c*/ 	.short	0x010a
        /*064e*/ 	.byte	0x27
	.zero		1


	//   ....[23]....
        /*0650*/ 	.word	0x00001530
        /*0654*/ 	.word	0x00000004
        /*0658*/ 	.word	0x0002e830
        /*065c*/ 	.short	0x010a
        /*065e*/ 	.byte	0x3f
	.zero		1


	//   ....[24]....
        /*0660*/ 	.word	0x00001570
        /*0664*/ 	.word	0x00000004
        /*0668*/ 	.word	0x0002e830
        /*066c*/ 	.short	0x010a
        /*066e*/ 	.byte	0x3f
	.zero		1


	//   ....[25]....
        /*0670*/ 	.word	0x00003890
        /*0674*/ 	.word	0x00000004
        /*0678*/ 	.word	0x00000000
        /*067c*/ 	.short	0x0101
        /*067e*/ 	.byte	0x3f
	.zero		1


	//   ....[26]....
        /*0680*/ 	.word	0x000053f0
        /*0684*/ 	.word	0x000000ff
        /*0688*/ 	.word	0x0002e830
        /*068c*/ 	.short	0x010a
        /*068e*/ 	.byte	0x06
	.zero		1


	//   ....[27]....
        /*0690*/ 	.word	0x00005430
        /*0694*/ 	.word	0x000000ff
        /*0698*/ 	.word	0x0002e830
        /*069c*/ 	.short	0x010a
        /*069e*/ 	.byte	0x06
	.zero		1


	//   ....[28]....
        /*06a0*/ 	.word	0x00006020
        /*06a4*/ 	.word	0x000000ff
        /*06a8*/ 	.word	0x0002e850
        /*06ac*/ 	.short	0x010a
        /*06ae*/ 	.byte	0x06
	.zero		1


	//   ....[29]....
        /*06b0*/ 	.word	0x00006060
        /*06b4*/ 	.word	0x000000ff
        /*06b8*/ 	.word	0x0002e850
        /*06bc*/ 	.short	0x010a
        /*06be*/ 	.byte	0x06
	.zero		1


	//   ....[30]....
        /*06c0*/ 	.word	0x00007de0
        /*06c4*/ 	.word	0x00000004
        /*06c8*/ 	.word	0x00000000
        /*06cc*/ 	.short	0x0101
        /*06ce*/ 	.byte	0x3f
	.zero		1


	//   ....[31]....
        /*06d0*/ 	.word	0x000081f0
        /*06d4*/ 	.word	0x000000ff
        /*06d8*/ 	.word	0x00000000
        /*06dc*/ 	.short	0x0101
        /*06de*/ 	.byte	0x06
	.zero		1


	//   ....[32]....
        /*06e0*/ 	.word	0x00008970
        /*06e4*/ 	.word	0x000000ff
        /*06e8*/ 	.word	0x0002e850
        /*06ec*/ 	.short	0x010a
        /*06ee*/ 	.byte	0x04
	.zero		1


	//   ....[33]....
        /*06f0*/ 	.word	0x000089b0
        /*06f4*/ 	.word	0x000000ff
        /*06f8*/ 	.word	0x0002e850
        /*06fc*/ 	.short	0x010a
        /*06fe*/ 	.byte	0x04
	.zero		1


	//   ....[34]....
        /*0700*/ 	.word	0x00009820
        /*0704*/ 	.word	0x000000ff
        /*0708*/ 	.word	0x00000000
        /*070c*/ 	.short	0x0101
        /*070e*/ 	.byte	0x04
	.zero		1


	//   ....[35]....
        /*0710*/ 	.word	0x0000aaa0
        /*0714*/ 	.word	0x000000ff
        /*0718*/ 	.word	0x00000000
        /*071c*/ 	.short	0x0101
        /*071e*/ 	.byte	0x27
	.zero		1


	//   ....[36]....
        /*0720*/ 	.word	0x0000bc90
        /*0724*/ 	.word	0x00000004
        /*0728*/ 	.word	0x0002e880
        /*072c*/ 	.short	0x010a
        /*072e*/ 	.byte	0x3f
	.zero		1


	//   ....[37]....
        /*0730*/ 	.word	0x0000be30
        /*0734*/ 	.word	0x00000004
        /*0738*/ 	.word	0x0002e840
        /*073c*/ 	.short	0x010a
        /*073e*/ 	.byte	0x3f
	.zero		1


	//   ....[38]....
        /*0740*/ 	.word	0x0000c910
        /*0744*/ 	.word	0x000000ff
        /*0748*/ 	.word	0x0002e800
        /*074c*/ 	.short	0x0107
        /*074e*/ 	.byte	0x29
	.zero		1


	//   ....[39]....
        /*0750*/ 	.word	0x0000c960
        /*0754*/ 	.word	0x000000ff
        /*0758*/ 	.word	0x0002e800
        /*075c*/ 	.short	0x0101
        /*075e*/ 	.byte	0x29
	.zero		1


	//   ....[40]....
        /*0760*/ 	.word	0x0000c990
        /*0764*/ 	.word	0x000000ff
        /*0768*/ 	.word	0x0002e820
        /*076c*/ 	.short	0x010a
        /*076e*/ 	.byte	0x29
	.zero		1


	//   ....[41]....
        /*0770*/ 	.word	0x0000cc80
        /*0774*/ 	.word	0x00000004
        /*0778*/ 	.word	0x0002e880
        /*077c*/ 	.short	0x010a
        /*077e*/ 	.byte	0x3f
	.zero		1


	//   ....[42]....
        /*0780*/ 	.word	0x0000cee0
        /*0784*/ 	.word	0x00000004
        /*0788*/ 	.word	0x0002e840
        /*078c*/ 	.short	0x010a
        /*078e*/ 	.byte	0x3f
	.zero		1


	//   ....[43]....
        /*0790*/ 	.word	0x0000d1b0
        /*0794*/ 	.word	0x00000013
        /*0798*/ 	.word	0x0002e870
        /*079c*/ 	.short	0x010a
        /*079e*/ 	.byte	0x3f
	.zero		1


	//   ....[44]....
        /*07a0*/ 	.word	0x0000d220
        /*07a4*/ 	.word	0x00000013
        /*07a8*/ 	.word	0x0002e860
        /*07ac*/ 	.short	0x010a
        /*07ae*/ 	.byte	0x3f
	.zero		1


	//   ....[45]....
        /*07b0*/ 	.word	0x0000d950
        /*07b4*/ 	.word	0x00000013
        /*07b8*/ 	.word	0x0002e850
        /*07bc*/ 	.short	0x0101
        /*07be*/ 	.byte	0x3f
	.zero		1


	//   ....[46]....
        /*07c0*/ 	.word	0x0000d9d0
        /*07c4*/ 	.word	0x00000013
        /*07c8*/ 	.word	0x00000000
        /*07cc*/ 	.short	0x0101
        /*07ce*/ 	.byte	0x3f
	.zero		1


	//   ....[47]....
        /*07d0*/ 	.word	0x0000dab0
        /*07d4*/ 	.word	0x00000010
        /*07d8*/ 	.word	0x0002e870
        /*07dc*/ 	.short	0x010a
        /*07de*/ 	.byte	0x3f
	.zero		1


	//   ....[48]....
        /*07e0*/ 	.word	0x0000db40
        /*07e4*/ 	.word	0x00000010
        /*07e8*/ 	.word	0x0002e860
        /*07ec*/ 	.short	0x010a
        /*07ee*/ 	.byte	0x3f
	.zero		1


	//   ....[49]....
        /*07f0*/ 	.word	0x0000e1c0
        /*07f4*/ 	.word	0x00000010
        /*07f8*/ 	.word	0x0002e850
        /*07fc*/ 	.short	0x0101
        /*07fe*/ 	.byte	0x3f
	.zero		1


	//   ....[50]....
        /*0800*/ 	.word	0x0000e250
        /*0804*/ 	.word	0x00000000
        /*0808*/ 	.word	0x00000000
        /*080c*/ 	.short	0x0101
        /*080e*/ 	.byte	0x3f
	.zero		1


	//   ....[51]....
        /*0810*/ 	.word	0x0000e360
        /*0814*/ 	.word	0x00000009
        /*0818*/ 	.word	0x0002e820
        /*081c*/ 	.short	0x010a
        /*081e*/ 	.byte	0x3f
	.zero		1


	//   ....[52]....
        /*0820*/ 	.word	0x0000e4d0
        /*0824*/ 	.word	0x00000005
        /*0828*/ 	.word	0x00000000
        /*082c*/ 	.short	0x010a
        /*082e*/ 	.byte	0x3f
	.zero		1


	//   ....[53]....
        /*0830*/ 	.word	0x0000e540
        /*0834*/ 	.word	0x00000007
        /*0838*/ 	.word	0x00000000
        /*083c*/ 	.short	0x010a
        /*083e*/ 	.byte	0x3f
	.zero		1


	//   ....[54]....
        /*0840*/ 	.word	0x0000e5a0
        /*0844*/ 	.word	0x00000005
        /*0848*/ 	.word	0x0002e860
        /*084c*/ 	.short	0x010a
        /*084e*/ 	.byte	0x3f
	.zero		1


	//   ....[55]....
        /*0850*/ 	.word	0x0000e5f0
        /*0854*/ 	.word	0x00000003
        /*0858*/ 	.word	0x0002e860
        /*085c*/ 	.short	0x010a
        /*085e*/ 	.byte	0x3f
	.zero		1


	//   ....[56]....
        /*0860*/ 	.word	0x0000e630
        /*0864*/ 	.word	0x00000005
        /*0868*/ 	.word	0x0002e880
        /*086c*/ 	.short	0x010a
        /*086e*/ 	.byte	0x3f
	.zero		1


	//   ....[57]....
        /*0870*/ 	.word	0x0000e650
        /*0874*/ 	.word	0x00000003
        /*0878*/ 	.word	0x0002e880
        /*087c*/ 	.short	0x010a
        /*087e*/ 	.byte	0x3f
	.zero		1


	//   ....[58]....
        /*0880*/ 	.word	0x0000e6c0
        /*0884*/ 	.word	0x00000003
        /*0888*/ 	.word	0x0002e800
        /*088c*/ 	.short	0x010a
        /*088e*/ 	.byte	0x3f
	.zero		1


	//   ....[59]....
        /*0890*/ 	.word	0x0000e710
        /*0894*/ 	.word	0x00000004
        /*0898*/ 	.word	0x0002e830
        /*089c*/ 	.short	0x010a
        /*089e*/ 	.byte	0x3f
	.zero		1


	//   ....[60]....
        /*08a0*/ 	.word	0x0000e770
        /*08a4*/ 	.word	0x00000006
        /*08a8*/ 	.word	0x0002e830
        /*08ac*/ 	.short	0x010a
        /*08ae*/ 	.byte	0x3f
	.zero		1


	//   ....[61]....
        /*08b0*/ 	.word	0x0000e7d0
        /*08b4*/ 	.word	0x00000006
        /*08b8*/ 	.word	0x0002e850
        /*08bc*/ 	.short	0x010a
        /*08be*/ 	.byte	0x3f
	.zero		1


	//   ....[62]....
        /*08c0*/ 	.word	0x0000e830
        /*08c4*/ 	.word	0x00000007
        /*08c8*/ 	.word	0x0002e850
        /*08cc*/ 	.short	0x010a
        /*08ce*/ 	.byte	0x3f
	.zero		1


	//   ....[63]....
        /*08d0*/ 	.word	0x0000e980
        /*08d4*/ 	.word	0x00000004
        /*08d8*/ 	.word	0x0002e880
        /*08dc*/ 	.short	0x010a
        /*08de*/ 	.byte	0x3f
	.zero		1


	//   ....[64]....
        /*08e0*/ 	.word	0x0000e9d0
        /*08e4*/ 	.word	0x00000004
        /*08e8*/ 	.word	0x0002e840
        /*08ec*/ 	.short	0x010a
        /*08ee*/ 	.byte	0x3f
	.zero		1


	//   ....[65]....
        /*08f0*/ 	.word	0x0000f3e0
        /*08f4*/ 	.word	0x00000002
        /*08f8*/ 	.word	0x0002e820
        /*08fc*/ 	.short	0x010a
        /*08fe*/ 	.byte	0x3f
	.zero		1


	//   ....[66]....
        /*0900*/ 	.word	0x0000f430
        /*0904*/ 	.word	0x00000004
        /*0908*/ 	.word	0x0002e880
        /*090c*/ 	.short	0x010a
        /*090e*/ 	.byte	0x3f
	.zero		1


	//   ....[67]....
        /*0910*/ 	.word	0x0000f480
        /*0914*/ 	.word	0x00000004
        /*0918*/ 	.word	0x0002e840
        /*091c*/ 	.short	0x010a
        /*091e*/ 	.byte	0x3f
	.zero		1


	//   ....[68]....
        /*0920*/ 	.word	0x0000f4d0
        /*0924*/ 	.word	0x00000013
        /*0928*/ 	.word	0x0002e870
        /*092c*/ 	.short	0x010a
        /*092e*/ 	.byte	0x3f
	.zero		1


	//   ....[69]....
        /*0930*/ 	.word	0x0000f520
        /*0934*/ 	.word	0x00000013
        /*0938*/ 	.word	0x0002e860
        /*093c*/ 	.short	0x010a
        /*093e*/ 	.byte	0x3f
	.zero		1


	//   ....[70]....
        /*0940*/ 	.word	0x0000f570
        /*0944*/ 	.word	0x00000010
        /*0948*/ 	.word	0x0002e870
        /*094c*/ 	.short	0x010a
        /*094e*/ 	.byte	0x3f
	.zero		1


	//   ....[71]....
        /*0950*/ 	.word	0x0000f5c0
        /*0954*/ 	.word	0x00000010
        /*0958*/ 	.word	0x0002e860
        /*095c*/ 	.short	0x010a
        /*095e*/ 	.byte	0x3f
	.zero		1


	//   ....[72]....
        /*0960*/ 	.word	0x0000f610
        /*0964*/ 	.word	0x00000009
        /*0968*/ 	.word	0x0002e820
        /*096c*/ 	.short	0x010a
        /*096e*/ 	.byte	0x3f
	.zero		1


	//   ....[73]....
        /*0970*/ 	.word	0x0000f660
        /*0974*/ 	.word	0x00000005
        /*0978*/ 	.word	0x00000000
        /*097c*/ 	.short	0x010a
        /*097e*/ 	.byte	0x3f
	.zero		1


	//   ....[74]....
        /*0980*/ 	.word	0x0000f6b0
        /*0984*/ 	.word	0x00000007
        /*0988*/ 	.word	0x00000000
        /*098c*/ 	.short	0x010a
        /*098e*/ 	.byte	0x3f
	.zero		1


	//   ....[75]....
        /*0990*/ 	.word	0x0000f700
        /*0994*/ 	.word	0x00000005
        /*0998*/ 	.word	0x0002e860
        /*099c*/ 	.short	0x010a
        /*099e*/ 	.byte	0x3f
	.zero		1


	//   ....[76]....
        /*09a0*/ 	.word	0x0000f750
        /*09a4*/ 	.word	0x00000003
        /*09a8*/ 	.word	0x0002e860
        /*09ac*/ 	.short	0x010a
        /*09ae*/ 	.byte	0x3f
	.zero		1


	//   ....[77]....
        /*09b0*/ 	.word	0x0000f7a0
        /*09b4*/ 	.word	0x00000005
        /*09b8*/ 	.word	0x0002e880
        /*09bc*/ 	.short	0x010a
        /*09be*/ 	.byte	0x3f
	.zero		1


	//----- nvinfo : EIATTR_NUM_MBARRIERS
	.align		4
.L_903:
        /*09c0*/ 	.byte	0x03, 0x38
        /*09c2*/ 	.short	0x0016


	//----- nvinfo : EIATTR_EXIT_INSTR_OFFSETS
	.align		4
        /*09c4*/ 	.byte	0x04, 0x1c
        /*09c6*/ 	.short	(.L_905 - .L_904)


	//   ....[0]....
.L_904:
        /*09c8*/ 	.word	0x00000a30


	//   ....[1]....
        /*09cc*/ 	.word	0x0000ae60


	//   ....[2]....
        /*09d0*/ 	.word	0x0000e3d0


	//   ....[3]....
        /*09d4*/ 	.word	0x0000e6a0


	//----- nvinfo : EIATTR_MAX_THREADS
	.align		4
.L_905:
        /*09d8*/ 	.byte	0x04, 0x05
        /*09da*/ 	.short	(.L_907 - .L_906)
.L_906:
        /*09dc*/ 	.word	0x00000180
        /*09e0*/ 	.word	0x00000001
        /*09e4*/ 	.word	0x00000001


	//----- nvinfo : EIATTR_CRS_STACK_SIZE
	.align		4
.L_907:
        /*09e8*/ 	.byte	0x04, 0x1e
        /*09ea*/ 	.short	(.L_909 - .L_908)
.L_908:
        /*09ec*/ 	.word	0x00000000


	//----- nvinfo : EIATTR_CBANK_PARAM_SIZE
	.align		4
.L_909:
        /*09f0*/ 	.byte	0x03, 0x19
        /*09f2*/ 	.short	0x0a70


	//----- nvinfo : EIATTR_PARAM_CBANK
	.align		4
        /*09f4*/ 	.byte	0x04, 0x0a
        /*09f6*/ 	.short	(.L_911 - .L_910)
	.align		4
.L_910:
        /*09f8*/ 	.word	index@(.nv.constant0._ZN7cutlass13device_kernelIN5flash11enable_sm90INS1_16FlashAttnFwdSm90INS1_25CollectiveMainloopFwdSm90ILi2EN4cute5tupleIJNS5_1CILi1EEES8_S8_EEENS6_IJNS7_ILi128EEENS7_ILi224EEESA_EEELi128ENS_12float_e4m3_tEfNS_4arch4Sm90ELb0ELb0ELb0ELb0ELb0ELb0ELb0ELb1ELb1ELb1ELb0ELb0EEENS1_21CollectiveEpilogueFwdINS6_IJSA_SA_SB_EEES9_NS_10bfloat16_tESF_Li256ELb0ELb1ELb0ELb1EEENS1_29StaticPersistentTileSchedulerILb0EEEEEEEEEvNT_6ParamsE)
        /*09fc*/ 	.short	0x0210
        /*09fe*/ 	.short	0x0a70


	//----- nvinfo : EIATTR_SW_WAR
	.align		4
.L_911:
        /*0a00*/ 	.byte	0x04, 0x36
        /*0a02*/ 	.short	(.L_913 - .L_912)
.L_912:
        /*0a04*/ 	.word	0x00000008
.L_913:


//--------------------- .nv.info._ZN7cutlass13device_kernelIN5flash11enable_sm90INS1_16FlashAttnFwdSm90INS1_25CollectiveMainloopFwdSm90ILi2EN4cute5tupleIJNS5_1CILi1EEES8_S8_EEENS6_IJNS7_ILi128EEENS7_ILi224EEESA_EEELi128ENS_12float_e4m3_tEfNS_4arch4Sm90ELb0ELb0ELb0ELb1ELb0ELb0ELb0ELb1ELb1ELb1ELb0ELb0EEENS1_21CollectiveEpilogueFwdINS6_IJSA_SA_SB_EEES9_NS_10bfloat16_tESF_Li256ELb1ELb1ELb0ELb1EEENS1_36VarlenDynamicPersistentTileSchedulerILi128ELi224ELi256ELi128ELb0ELb1ELb1ELb0ELb1ELb1EEEEEEEEEvNT_6ParamsE --------------------------
	.section	.nv.info._ZN7cutlass13device_kernelIN5flash11enable_sm90INS1_16FlashAttnFwdSm90INS1_25CollectiveMainloopFwdSm90ILi2EN4cute5tupleIJNS5_1CILi1EEES8_S8_EEENS6_IJNS7_ILi128EEENS7_ILi224EEESA_EEELi128ENS_12float_e4m3_tEfNS_4arch4Sm90ELb0ELb0ELb0ELb1ELb0ELb0ELb0ELb1ELb1ELb1ELb0ELb0EEENS1_21CollectiveEpilogueFwdINS6_IJSA_SA_SB_EEES9_NS_10bfloat16_tESF_Li256ELb1ELb1ELb0ELb1EEENS1_36VarlenDynamicPersistentTileSchedulerILi128ELi224ELi256ELi128ELb0ELb1ELb1ELb0ELb1ELb1EEEEEEEEEvNT_6ParamsE,"",@"SHT_CUDA_INFO"
	.sectionflags	@""
	.align	4


	//----- nvinfo : EIATTR_CUDA_API_VERSION
	.align		4
        /*0000*/ 	.byte	0x04, 0x37
        /*0002*/ 	.short	(.L_915 - .L_914)
.L_914:
        /*0004*/ 	.word	0x00000082


	//----- nvinfo : EIATTR_KPARAM_INFO
	.align		4
.L_915:
        /*0008*/ 	.byte	0x04, 0x17
        /*000a*/ 	.short	(.L_917 - .L_916)
.L_916:
        /*000c*/ 	.word	0x00000000
        /*0010*/ 	.short	0x0000
        /*0012*/ 	.short	0x0070
        /*0014*/ 	.byte	0x00, 0xf0, 0x01, 0x2a


	//----- nvinfo : EIATTR_SPARSE_MMA_MASK
	.align		4
.L_917:
        /*0018*/ 	.byte	0x03, 0x50
        /*001a*/ 	.short	0x0000


	//----- nvinfo : EIATTR_MAXREG_COUNT
	.align		4
        /*001c*/ 	.byte	0x03, 0x1b
        /*001e*/ 	.short	0x00a8


	//----- nvinfo : EIATTR_NUM_BARRIERS
	.align		4
        /*0020*/ 	.byte	0x02, 0x4c
        /*0022*/ 	.byte	0x10
	.zero		1


	//----- nvinfo : EIATTR_EXTERNS
	.align		4
        /*0024*/ 	.byte	0x04, 0x0f
        /*0026*/ 	.short	(.L_919 - .L_918)


	//   ....[0]....
	.align		4
.L_918:
        /*0028*/ 	.word	index@(__assertfail)


	//----- nvinfo : EIATTR_ANNOTATIONS
	.align		4
.L_919:
        /*002c*/ 	.byte	0x04, 0x55
        /*002e*/ 	.short	(.L_921 - .L_920)


	//   ....[0]....
.L_920:
        /* <DEDUP_REMOVED lines=39> */


	//----- nvinfo : EIATTR_MERCURY_ISA_VERSION
	.align		4
.L_921:
        /*0288*/ 	.byte	0x03, 0x5f
        /*028a*/ 	.short	0x0101


	//----- nvinfo : EIATTR_UNUSED_LOAD_BYTE_OFFSET
	.align		4
        /*028c*/ 	.byte	0x04, 0x44
        /*028e*/ 	.short	(.L_923 - .L_922)


	//   ....[0]....
.L_922:
        /*0290*/ 	.word	0x00000a40
        /*0294*/ 	.word	0x0000fff0


	//   ....[1]....
        /*0298*/ 	.word	0x00009b60
        /*029c*/ 	.word	0x0000fff0


	//----- nvinfo : EIATTR_INT_WARP_WIDE_INSTR_OFFSETS
	.align		4
.L_923:
        /*02a0*/ 	.byte	0x04, 0x31
        /*02a2*/ 	.short	(.L_925 - .L_924)


	//   ....[0]....
.L_924:
        /*02a4*/ 	.word	0x00000130


	//   ....[1]....
        /*02a8*/ 	.word	0x00000170


	//   ....[2]....
        /*02ac*/ 	.word	0x000001e0


	//   ....[3]....
        /*02b0*/ 	.word	0x0000d6c0


	//   ....[4]....
        /*02b4*/ 	.word	0x0000d750


	//   ....[5]....
        /*02b8*/ 	.word	0x00010100


	//   ....[6]....
        /*02bc*/ 	.word	0x00010190


	//----- nvinfo : EIATTR_COOP_GROUP_MASK_REGIDS
	.align		4
.L_925:
        /*02c0*/ 	.byte	0x04, 0x29
        /*02c2*/ 	.short	(.L_927 - .L_926)


	//   ....[0]....
.L_926:
        /*02c4*/ 	.word	0xffffffff


	//   ....[1]....
        /*02c8*/ 	.word	0xffffffff


	//   ....[2]....
        /*02cc*/ 	.word	0xffffffff


	//   ....[3]....
        /*02d0*/ 	.word	0xffffffff


	//   ....[4]....
        /*02d4*/ 	.word	0xffffffff


	//   ....[5]....
        /*02d8*/ 	.word	0xffffffff


	//   ....[6]....
        /*02dc*/ 	.word	0xffffffff


	//   ....[7]....
        /*02e0*/ 	.word	0xffffffff


	//   ....[8]....
        /*02e4*/ 	.word	0xffffffff


	//   ....[9]....
        /*02e8*/ 	.word	0xffffffff


	//   ....[10]....
        /*02ec*/ 	.word	0xffffffff


	//   ....[11]....
        /*02f0*/ 	.word	0xffffffff


	//   ....[12]....
        /*02f4*/ 	.word	0xffffffff


	//   ....[13]....
        /*02f8*/ 	.word	0xffffffff


	//   ....[14]....
        /*02fc*/ 	.word	0xffffffff


	//   ....[15]....
        /*0300*/ 	.word	0xffffffff


	//   ....[16]....
        /*0304*/ 	.word	0xffffffff


	//   ....[17]....
        /*0308*/ 	.word	0xffffffff


	//   ....[18]....
        /*030c*/ 	.word	0xffffffff


	//   ....[19]....
        /*0310*/ 	.word	0xffffffff


	//   ....[20]....
        /*0314*/ 	.word	0xffffffff


	//   ....[21]....
        /*0318*/ 	.word	0xffffffff


	//   ....[22]....
        /*031c*/ 	.word	0xffffffff


	//   ....[23]....
        /*0320*/ 	.word	0xffffffff


	//   ....[24]....
        /*0324*/ 	.word	0xffffffff


	//   ....[25]....
        /*0328*/ 	.word	0xffffffff


	//   ....[26]....
        /*032c*/ 	.word	0xffffffff


	//   ....[27]....
        /*0330*/ 	.word	0xffffffff


	//   ....[28]....
        /*0334*/ 	.word	0xffffffff


	//   ....[29]....
        /*0338*/ 	.word	0xffffffff


	//   ....[30]....
        /*033c*/ 	.word	0xffffffff


	//   ....[31]....
        /*0340*/ 	.word	0xffffffff


	//   ....[32]....
        /*0344*/ 	.word	0xffffffff


	//   ....[33]....
        /*0348*/ 	.word	0xffffffff


	//   ....[34]....
        /*034c*/ 	.word	0xffffffff


	//   ....[35]....
        /*0350*/ 	.word	0xffffffff


	//   ....[36]....
        /*0354*/ 	.word	0xffffffff


	//   ....[37]....
        /*0358*/ 	.word	0xffffffff


	//   ....[38]....
        /*035c*/ 	.word	0xffffffff


	//   ....[39]....
        /*0360*/ 	.word	0xffffffff


	//   ....[40]....
        /*0364*/ 	.word	0xffffffff


	//   ....[41]....
        /*0368*/ 	.word	0xffffffff


	//   ....[42]....
        /*036c*/ 	.word	0xffffffff


	//   ....[43]....
        /*0370*/ 	.word	0xffffffff


	//   ....[44]....
        /*0374*/ 	.word	0xffffffff


	//   ....[45]....
        /*0378*/ 	.word	0xffffffff


	//   ....[46]....
        /*037c*/ 	.word	0xffffffff


	//   ....[47]....
        /*0380*/ 	.word	0xffffffff


	//   ....[48]....
        /*0384*/ 	.word	0xffffffff


	//   ....[49]....
        /*0388*/ 	.word	0xffffffff


	//   ....[50]....
        /*038c*/ 	.word	0xffffffff


	//   ....[51]....
        /*0390*/ 	.word	0xffffffff


	//   ....[52]....
        /*0394*/ 	.word	0xffffffff


	//   ....[53]....
        /*0398*/ 	.word	0xffffffff


	//   ....[54]....
        /*039c*/ 	.word	0xffffffff


	//   ....[55]....
        /*03a0*/ 	.word	0xffffffff


	//   ....[56]....
        /*03a4*/ 	.word	0xffffffff


	//   ....[57]....
        /*03a8*/ 	.word	0xffffffff


	//   ....[58]....
        /*03ac*/ 	.word	0xffffffff


	//   ....[59]....
        /*03b0*/ 	.word	0xffffffff


	//   ....[60]....
        /*03b4*/ 	.word	0xffffffff


	//   ....[61]....
        /*03b8*/ 	.word	0xffffffff


	//   ....[62]....
        /*03bc*/ 	.word	0xffffffff


	//   ....[63]....
        /*03c0*/ 	.word	0xffffffff


	//   ....[64]....
        /*03c4*/ 	.word	0xffffffff


	//   ....[65]....
        /*03c8*/ 	.word	0xffffffff


	//   ....[66]....
        /*03cc*/ 	.word	0xffffffff


	//   ....[67]....
        /*03d0*/ 	.word	0xffffffff


	//   ....[68]....
        /*03d4*/ 	.word	0xffffffff


	//   ....[69]....
        /*03d8*/ 	.word	0xffffffff


	//   ....[70]....
        /*03dc*/ 	.word	0xffffffff


	//   ....[71]....
        /*03e0*/ 	.word	0xffffffff


	//   ....[72]....
        /*03e4*/ 	.word	0xffffffff


	//   ....[73]....
        /*03e8*/ 	.word	0xffffffff


	//   ....[74]....
        /*03ec*/ 	.word	0xffffffff


	//   ....[75]....
        /*03f0*/ 	.word	0xffffffff


	//   ....[76]....
        /*03f4*/ 	.word	0xffffffff


	//   ....[77]....
        /*03f8*/ 	.word	0xffffffff


	//   ....[78]....
        /*03fc*/ 	.word	0xffffffff


	//   ....[79]....
        /*0400*/ 	.word	0xffffffff


	//   ....[80]....
        /*0404*/ 	.word	0xffffffff


	//   ....[81]....
        /*0408*/ 	.word	0xffffffff


	//   ....[82]....
        /*040c*/ 	.word	0xffffffff


	//   ....[83]....
        /*0410*/ 	.word	0xffffffff


	//   ....[84]....
        /*0414*/ 	.word	0xffffffff


	//   ....[85]....
        /*0418*/ 	.word	0xffffffff


	//   ....[86]....
        /*041c*/ 	.word	0xffffffff


	//   ....[87]....
        /*0420*/ 	.word	0xffffffff


	//   ....[88]....
        /*0424*/ 	.word	0xffffffff


	//   ....[89]....
        /*0428*/ 	.word	0xffffffff


	//   ....[90]....
        /*042c*/ 	.word	0xffffffff


	//   ....[91]....
        /*0430*/ 	.word	0xffffffff


	//   ....[92]....
        /*0434*/ 	.word	0xffffffff


	//   ....[93]....
        /*0438*/ 	.word	0xffffffff


	//   ....[94]....
        /*043c*/ 	.word	0xffffffff


	//   ....[95]....
        /*0440*/ 	.word	0xffffffff


	//   ....[96]....
        /*0444*/ 	.word	0xffffffff


	//   ....[97]....
        /*0448*/ 	.word	0xffffffff


	//   ....[98]....
        /*044c*/ 	.word	0xffffffff


	//   ....[99]....
        /*0450*/ 	.word	0xffffffff


	//   ....[100]....
        /*0454*/ 	.word	0xffffffff


	//   ....[101]....
        /*0458*/ 	.word	0xffffffff


	//   ....[102]....
        /*045c*/ 	.word	0xffffffff


	//   ....[103]....
        /*0460*/ 	.word	0xffffffff


	//   ....[104]....
        /*0464*/ 	.word	0xffffffff


	//   ....[105]....
        /*0468*/ 	.word	0xffffffff


	//   ....[106]....
        /*046c*/ 	.word	0xffffffff


	//   ....[107]....
        /*0470*/ 	.word	0xffffffff


	//   ....[108]....
        /*0474*/ 	.word	0xffffffff


	//   ....[109]....
        /*0478*/ 	.word	0xffffffff


	//   ....[110]....
        /*047c*/ 	.word	0xffffffff


	//   ....[111]....
        /*0480*/ 	.word	0xffffffff


	//   ....[112]....
        /*0484*/ 	.word	0xffffffff


	//   ....[113]....
        /*0488*/ 	.word	0xffffffff


	//   ....[114]....
        /*048c*/ 	.word	0xffffffff


	//   ....[115]....
        /*0490*/ 	.word	0xffffffff


	//   ....[116]....
        /*0494*/ 	.word	0xffffffff


	//   ....[117]....
        /*0498*/ 	.word	0xffffffff


	//   ....[118]....
        /*049c*/ 	.word	0xffffffff


	//   ....[119]....
        /*04a0*/ 	.word	0xffffffff


	//   ....[120]....
        /*04a4*/ 	.word	0xffffffff


	//   ....[121]....
        /*04a8*/ 	.word	0xffffffff


	//   ....[122]....
        /*04ac*/ 	.word	0xffffffff


	//   ....[123]....
        /*04b0*/ 	.word	0x0500000f


	//   ....[124]....
        /*04b4*/ 	.word	0x0500000f


	//   ....[125]....
        /*04b8*/ 	.word	0x0500000f


	//   ....[126]....
        /*04bc*/ 	.word	0x0500000f


	//   ....[127]....
        /*04c0*/ 	.word	0x0500000f


	//   ....[128]....
        /*04c4*/ 	.word	0x0500000f


	//   ....[129]....
        /*04c8*/ 	.word	0x0500000f


	//   ....[130]....
        /*04cc*/ 	.word	0x0500000f


	//   ....[131]....
        /*04d0*/ 	.word	0x0500000f


	//   ....[132]....
        /*04d4*/ 	.word	0x0500000f


	//   ....[133]....
        /*04d8*/ 	.word	0x0500000f


	//   ....[134]....
        /*04dc*/ 	.word	0x0500000f


	//   ....[135]....
        /*04e0*/ 	.word	0x0500000f


	//   ....[136]....
        /*04e4*/ 	.word	0x0500000f


	//   ....[137]....
        /*04e8*/ 	.word	0x0500000f


	//   ....[138]....
        /*04ec*/ 	.word	0x0500000f


	//   ....[139]....
        /*04f0*/ 	.word	0x0500000f


	//   ....[140]....
        /*04f4*/ 	.word	0x0500000f


	//----- nvinfo : EIATTR_COOP_GROUP_INSTR_OFFSETS
	.align		4
.L_927:
        /*04f8*/ 	.byte	0x04, 0x28
        /*04fa*/ 	.short	(.L_929 - .L_928)


	//   ....[0]....
.L_928:
        /*04fc*/ 	.word	0x00000070


	//   ....[1]....
        /*0500*/ 	.word	0x00000140


	//   ....[2]....
        /*0504*/ 	.word	0x00000190


	//   ....[3]....
        /*0508*/ 	.word	0x000003c0


	//   ....[4]....
        /*050c*/ 	.word	0x00000520


	//   ....[5]....
        /*0510*/ 	.word	0x00000640


	//   ....[6]....
        /*0514*/ 	.word	0x000007a0


	//   ....[7]....
        /*0518*/ 	.word	0x000016f0


	//   ....[8]....
        /*051c*/ 	.word	0x000033f0


	//   ....[9]....
        /*0520*/ 	.word	0x000034f0


	//   ....[10]....
        /*0524*/ 	.word	0x00003ce0


	//   ....[11]....
        /*0528*/ 	.word	0x00003d80


	//   ....[12]....
        /*052c*/ 	.word	0x00006e10


	//   ....[13]....
        /*0530*/ 	.word	0x00006e40


	//   ....[14]....
        /*0534*/ 	.word	0x00006e60


	//   ....[15]....
        /*0538*/ 	.word	0x00006e90


	//   ....[16]....
        /*053c*/ 	.word	0x000093c0


	//   ....[17]....
        /*0540*/ 	.word	0x00009420


	//   ....[18]....
        /*0544*/ 	.word	0x00009440


	//   ....[19]....
        /*0548*/ 	.word	0x00009460


	//   ....[20]....
        /*054c*/ 	.word	0x0000a3e0


	//   ....[21]....
        /*0550*/ 	.word	0x0000a3f0


	//   ....[22]....
        /*0554*/ 	.word	0x0000a400


	//   ....[23]....
        /*0558*/ 	.word	0x0000a410


	//   ....[24]....
        /*055c*/ 	.word	0x0000a420


	//   ....[25]....
        /*0560*/ 	.word	0x0000a430


	//   ....[26]....
        /*0564*/ 	.word	0x0000a440


	//   ....[27]....
        /*0568*/ 	.word	0x0000a450


	//   ....[28]....
        /*056c*/ 	.word	0x0000a480


	//   ....[29]....
        /*0570*/ 	.word	0x0000a490


	//   ....[30]....
        /*0574*/ 	.word	0x0000a4c0


	//   ....[31]....
        /*0578*/ 	.word	0x0000a4d0


	//   ....[32]....
        /*057c*/ 	.word	0x0000a500


	//   ....[33]....
        /*0580*/ 	.word	0x0000a510


	//   ....[34]....
        /*0584*/ 	.word	0x0000a520


	//   ....[35]....
        /*0588*/ 	.word	0x0000a550


	//   ....[36]....
        /*058c*/ 	.word	0x0000a580


	//   ....[37]....
        /*0590*/ 	.word	0x0000a590


	//   ....[38]....
        /*0594*/ 	.word	0x0000a5c0


	//   ....[39]....
        /*0598*/ 	.word	0x0000a5e0


	//   ....[40]....
        /*059c*/ 	.word	0x0000a5f0


	//   ....[41]....
        /*05a0*/ 	.word	0x0000a620


	//   ....[42]....
        /*05a4*/ 	.word	0x0000a680


	//   ....[43]....
        /*05a8*/ 	.word	0x0000a690


	//   ....[44]....
        /*05ac*/ 	.word	0x0000a6a0


	//   ....[45]....
        /*05b0*/ 	.word	0x0000a6d0


	//   ....[46]....
        /*05b4*/ 	.word	0x0000a700


	//   ....[47]....
        /*05b8*/ 	.word	0x0000a710


	//   ....[48]....
        /*05bc*/ 	.word	0x0000a720


	//   ....[49]....
        /*05c0*/ 	.word	0x0000a730


	//   ....[50]....
        /*05c4*/ 	.word	0x0000a740


	//   ....[51]....
        /*05c8*/ 	.word	0x0000a760


	//   ....[52]....
        /*05cc*/ 	.word	0x0000ad30


	//   ....[53]....
        /*05d0*/ 	.word	0x0000ad70


	//   ....[54]....
        /*05d4*/ 	.word	0x0000adb0


	//   ....[55]....
        /*05d8*/ 	.word	0x0000adf0


	//   ....[56]....
        /*05dc*/ 	.word	0x0000b390


	//   ....[57]....
        /*05e0*/ 	.word	0x0000b3d0


	//   ....[58]....
        /*05e4*/ 	.word	0x0000b490


	//   ....[59]....
        /*05e8*/ 	.word	0x0000b4b0


	//   ....[60]....
        /*05ec*/ 	.word	0x0000b570


	//   ....[61]....
        /*05f0*/ 	.word	0x0000b590


	//   ....[62]....
        /*05f4*/ 	.word	0x0000b660


	//   ....[63]....
        /*05f8*/ 	.word	0x0000b680


	//   ....[64]....
        /*05fc*/ 	.word	0x0000bf90


	//   ....[65]....
        /*0600*/ 	.word	0x0000bfb0


	//   ....[66]....
        /*0604*/ 	.word	0x0000c070


	//   ....[67]....
        /*0608*/ 	.word	0x0000c090


	//   ....[68]....
        /*060c*/ 	.word	0x0000c150


	//   ....[69]....
        /*0610*/ 	.word	0x0000c170


	//   ....[70]....
        /*0614*/ 	.word	0x0000c240


	//   ....[71]....
        /*0618*/ 	.word	0x0000c260


	//   ....[72]....
        /*061c*/ 	.word	0x0000c3a0


	//   ....[73]....
        /*0620*/ 	.word	0x0000c5b0


	//   ....[74]....
        /*0624*/ 	.word	0x0000c5e0


	//   ....[75]....
        /*0628*/ 	.word	0x0000c610


	//   ....[76]....
        /*062c*/ 	.word	0x0000c650


	//   ....[77]....
        /*0630*/ 	.word	0x0000c680


	//   ....[78]....
        /*0634*/ 	.word	0x0000c6b0


	//   ....[79]....
        /*0638*/ 	.word	0x0000c840


	//   ....[80]....
        /*063c*/ 	.word	0x0000c870


	//   ....[81]....
        /*0640*/ 	.word	0x0000c8a0


	//   ....[82]....
        /*0644*/ 	.word	0x0000c8d0


	//   ....[83]....
        /*0648*/ 	.word	0x0000c900


	//   ....[84]....
        /*064c*/ 	.word	0x0000c940


	//   ....[85]....
        /*0650*/ 	.word	0x0000c9d0


	//   ....[86]....
        /*0654*/ 	.word	0x0000ca10


	//   ....[87]....
        /*0658*/ 	.word	0x0000caa0


	//   ....[88]....
        /*065c*/ 	.word	0x0000de80


	//   ....[89]....
        /*0660*/ 	.word	0x0000ea10


	//   ....[90]....
        /*0664*/ 	.word	0x0000ea40


	//   ....[91]....
        /*0668*/ 	.word	0x0000eaf0


	//   ....[92]....
        /*066c*/ 	.word	0x0000eb00


	//   ....[93]....
        /*0670*/ 	.word	0x0000eb70


	//   ....[94]....
        /*0674*/ 	.word	0x0000eb80


	//   ....[95]....
        /*0678*/ 	.word	0x0000ebf0


	//   ....[96]....
        /*067c*/ 	.word	0x0000ec00


	//   ....[97]....
        /*0680*/ 	.word	0x0000ec70


	//   ....[98]....
        /*0684*/ 	.word	0x0000ec80


	//   ....[99]....
        /*0688*/ 	.word	0x0000ecf0


	//   ....[100]....
        /*068c*/ 	.word	0x0000ed00


	//   ....[101]....
        /*0690*/ 	.word	0x0000ed70


	//   ....[102]....
        /*0694*/ 	.word	0x0000ed80


	//   ....[103]....
        /*0698*/ 	.word	0x0000ed90


	//   ....[104]....
        /*069c*/ 	.word	0x0000edd0


	//   ....[105]....
        /*06a0*/ 	.word	0x00010c70


	//   ....[106]....
        /*06a4*/ 	.word	0x00010ca0


	//   ....[107]....
        /*06a8*/ 	.word	0x00010cd0


	//   ....[108]....
        /*06ac*/ 	.word	0x00010d00


	//   ....[109]....
        /*06b0*/ 	.word	0x00010d40


	//   ....[110]....
        /*06b4*/ 	.word	0x00010d50


	//   ....[111]....
        /*06b8*/ 	.word	0x00010d80


	//   ....[112]....
        /*06bc*/ 	.word	0x00010d90


	//   ....[113]....
        /*06c0*/ 	.word	0x00010ed0


	//   ....[114]....
        /*06c4*/ 	.word	0x00010f00


	//   ....[115]....
        /*06c8*/ 	.word	0x00010f30


	//   ....[116]....
        /*06cc*/ 	.word	0x00010f60


	//   ....[117]....
        /*06d0*/ 	.word	0x00010f90


	//   ....[118]....
        /*06d4*/ 	.word	0x00010fd0


	//   ....[119]....
        /*06d8*/ 	.word	0x00011050


	//   ....[120]....
        /*06dc*/ 	.word	0x00011090


	//   ....[121]....
        /*06e0*/ 	.word	0x000110e0


	//   ....[122]....
        /*06e4*/ 	.word	0x00011590


	//   ....[123]....
        /*06e8*/ 	.word	0x00011ab0


	//   ....[124]....
        /*06ec*/ 	.word	0x00011c70


	//   ....[125]....
        /*06f0*/ 	.word	0x00011ce0


	//   ....[126]....
        /*06f4*/ 	.word	0x00011d40


	//   ....[127]....
        /*06f8*/ 	.word	0x00011e30


	//   ....[128]....
        /*06fc*/ 	.word	0x00011e90


	//   ....[129]....
        /*0700*/ 	.word	0x00011f70


	//   ....[130]....
        /*0704*/ 	.word	0x00011fd0


	//   ....[131]....
        /*0708*/ 	.word	0x000120b0


	//   ....[132]....
        /*070c*/ 	.word	0x00012110


	//   ....[133]....
        /*0710*/ 	.word	0x000121f0


	//   ....[134]....
        /*0714*/ 	.word	0x00012250


	//   ....[135]....
        /*0718*/ 	.word	0x00012330


	//   ....[136]....
        /*071c*/ 	.word	0x00012390


	//   ....[137]....
        /*0720*/ 	.word	0x00012450


	//   ....[138]....
        /*0724*/ 	.word	0x000124d0


	//   ....[139]....
        /*0728*/ 	.word	0x00012590


	//   ....[140]....
        /*072c*/ 	.word	0x000128e0


	//----- nvinfo : EIATTR_REG_RECONFIG
	.align		4
.L_929:
        /*0730*/ 	.byte	0x01, 0x54
	.zero		2


	//----- nvinfo : EIATTR_SYSCALL_OFFSETS
	.align		4
        /*0734*/ 	.byte	0x04, 0x46
        /*0736*/ 	.short	(.L_931 - .L_930)


	//   ....[0]....
.L_930:
        /*0738*/ 	.word	0x000018d0


	//   ....[1]....
        /*073c*/ 	.word	0x0000d8c0


	//   ....[2]....
        /*0740*/ 	.word	0x0000da50


	//   ....[3]....
        /*0744*/ 	.word	0x0000dbb0


	//   ....[4]....
        /*0748*/ 	.word	0x0000dcf0


	//   ....[5]....
        /*074c*/ 	.word	0x0000e690


	//----- nvinfo : EIATTR_MBARRIER_INSTR_OFFSETS
	.align		4
.L_931:
        /*0750*/ 	.byte	0x04, 0x39
        /*0752*/ 	.short	(.L_933 - .L_932)


	//   ....[0]....
.L_932:
        /*0754*/ 	.word	0x00000270
        /*0758*/ 	.word	0x000000ff
        /*075c*/ 	.word	0x0002e800
        /*0760*/ 	.short	0x0100
        /*0762*/ 	.byte	0x08
	.zero		1


	//   ....[1]....
        /*0764*/ 	.word	0x00000280
        /*0768*/ 	.word	0x000000ff
        /*076c*/ 	.word	0x0002e820
        /*0770*/ 	.short	0x0100
        /*0772*/ 	.byte	0x08
	.zero		1


	//   ....[2]....
        /*0774*/ 	.word	0x00000370
        /*0778*/ 	.word	0x000000ff
        /*077c*/ 	.word	0x0002e830
        /*0780*/ 	.short	0x0100
        /*0782*/ 	.byte	0x08
	.zero		1


	//   ....[3]....
        /*0784*/ 	.word	0x00000380
        /*0788*/ 	.word	0x000000ff
        /*078c*/ 	.word	0x0002e840
        /*0790*/ 	.short	0x0100
        /*0792*/ 	.byte	0x08
	.zero		1


	//   ....[4]....
        /*0794*/ 	.word	0x00000390
        /*0798*/ 	.word	0x000000ff
        /*079c*/ 	.word	0x0002e838
        /*07a0*/ 	.short	0x0100
        /*07a2*/ 	.byte	0x08
	.zero		1


	//   ....[5]....
        /*07a4*/ 	.word	0x000003a0
        /*07a8*/ 	.word	0x000000ff
        /*07ac*/ 	.word	0x0002e848
        /*07b0*/ 	.short	0x0100
        /*07b2*/ 	.byte	0x08
	.zero		1


	//   ....[6]....
        /*07b4*/ 	.word	0x000004d0
        /*07b8*/ 	.word	0x000000ff
        /*07bc*/ 	.word	0x0002e850
        /*07c0*/ 	.short	0x0100
        /*07c2*/ 	.byte	0x08
	.zero		1


	//   ....[7]....
        /*07c4*/ 	.word	0x000004e0
        /*07c8*/ 	.word	0x000000ff
        /*07cc*/ 	.word	0x0002e860
        /*07d0*/ 	.short	0x0100
        /*07d2*/ 	.byte	0x08
	.zero		1


	//   ....[8]....
        /*07d4*/ 	.word	0x000004f0
        /*07d8*/ 	.word	0x000000ff
        /*07dc*/ 	.word	0x0002e858
        /*07e0*/ 	.short	0x0100
        /*07e2*/ 	.byte	0x08
	.zero		1


	//   ....[9]....
        /*07e4*/ 	.word	0x00000500
        /*07e8*/ 	.word	0x000000ff
        /*07ec*/ 	.word	0x0002e868
        /*07f0*/ 	.short	0x0100
        /*07f2*/ 	.byte	0x08
	.zero		1


	//   ....[10]....
        /*07f4*/ 	.word	0x000005f0
        /*07f8*/ 	.word	0x000000ff
        /*07fc*/ 	.word	0x0002e870
        /*0800*/ 	.short	0x0100
        /*0802*/ 	.byte	0x06
	.zero		1


	//   ....[11]....
        /*0804*/ 	.word	0x00000600
        /*0808*/ 	.word	0x000000ff
        /*080c*/ 	.word	0x0002e880
        /*0810*/ 	.short	0x0100
        /*0812*/ 	.byte	0x06
	.zero		1


	//   ....[12]....
        /*0814*/ 	.word	0x00000610
        /*0818*/ 	.word	0x000000ff
        /*081c*/ 	.word	0x0002e878
        /*0820*/ 	.short	0x0100
        /*0822*/ 	.byte	0x06
	.zero		1


	//   ....[13]....
        /*0824*/ 	.word	0x00000620
        /*0828*/ 	.word	0x000000ff
        /*082c*/ 	.word	0x0002e888
        /*0830*/ 	.short	0x0100
        /*0832*/ 	.byte	0x06
	.zero		1


	//   ....[14]....
        /*0834*/ 	.word	0x00000750
        /*0838*/ 	.word	0x000000ff
        /*083c*/ 	.word	0x0002e890
        /*0840*/ 	.short	0x0100
        /*0842*/ 	.byte	0x08
	.zero		1


	//   ....[15]....
        /*0844*/ 	.word	0x00000760
        /*0848*/ 	.word	0x000000ff
        /*084c*/ 	.word	0x0002e8a0
        /*0850*/ 	.short	0x0100
        /*0852*/ 	.byte	0x08
	.zero		1


	//   ....[16]....
        /*0854*/ 	.word	0x00000770
        /*0858*/ 	.word	0x000000ff
        /*085c*/ 	.word	0x0002e898
        /*0860*/ 	.short	0x0100
        /*0862*/ 	.byte	0x08
	.zero		1


	//   ....[17]....
        /*0864*/ 	.word	0x00000780
        /*0868*/ 	.word	0x000000ff
        /*086c*/ 	.word	0x0002e8a8
        /*0870*/ 	.short	0x0100
        /*0872*/ 	.byte	0x08
	.zero		1


	//   ....[18]....
        /*0874*/ 	.word	0x000008b0
        /*0878*/ 	.word	0x000000ff
        /*087c*/ 	.word	0x0002e8b0
        /*0880*/ 	.short	0x0100
        /*0882*/ 	.byte	0x08
	.zero		1


	//   ....[19]....
        /*0884*/ 	.word	0x000008c0
        /*0888*/ 	.word	0x000000ff
        /*088c*/ 	.word	0x0002e8c0
        /*0890*/ 	.short	0x0100
        /*0892*/ 	.byte	0x08
	.zero		1


	//   ....[20]....
        /*0894*/ 	.word	0x000008d0
        /*0898*/ 	.word	0x000000ff
        /*089c*/ 	.word	0x0002e8b8
        /*08a0*/ 	.short	0x0100
        /*08a2*/ 	.byte	0x08
	.zero		1


	//   ....[21]....
        /*08a4*/ 	.word	0x000008e0
        /*08a8*/ 	.word	0x000000ff
        /*08ac*/ 	.word	0x0002e8c8
        /*08b0*/ 	.short	0x0100
        /*08b2*/ 	.byte	0x08
	.zero		1


	//   ....[22]....
        /*08b4*/ 	.word	0x00001980
        /*08b8*/ 	.word	0x00000000
        /*08bc*/ 	.word	0x0002e800
        /*08c0*/ 	.short	0x010a
        /*08c2*/ 	.byte	0x3f
	.zero		1


	//   ....[23]....
        /*08c4*/ 	.word	0x00001a10
        /*08c8*/ 	.word	0x00000005
        /*08cc*/ 	.word	0x0002e830
        /*08d0*/ 	.short	0x010a
        /*08d2*/ 	.byte	0x3f
	.zero		1


	//   ....[24]....
        /*08d4*/ 	.word	0x00001aa0
        /*08d8*/ 	.word	0x00000005
        /*08dc*/ 	.word	0x0002e830
        /*08e0*/ 	.short	0x010a
        /*08e2*/ 	.byte	0x3f
	.zero		1


	//   ....[25]....
        /*08e4*/ 	.word	0x000040e0
        /*08e8*/ 	.word	0x0000003b
        /*08ec*/ 	.word	0x00000000
        /*08f0*/ 	.short	0x0101
        /*08f2*/ 	.byte	0x3f
	.zero		1


	//   ....[26]....
        /*08f4*/ 	.word	0x00005900
        /*08f8*/ 	.word	0x000000ff
        /*08fc*/ 	.word	0x0002e830
        /*0900*/ 	.short	0x010a
        /*0902*/ 	.byte	0x06
	.zero		1


	//   ....[27]....
        /*0904*/ 	.word	0x00005940
        /*0908*/ 	.word	0x000000ff
        /*090c*/ 	.word	0x0002e830
        /*0910*/ 	.short	0x010a
        /*0912*/ 	.byte	0x06
	.zero		1


	//   ....[28]....
        /*0914*/ 	.word	0x00006560
        /*0918*/ 	.word	0x000000ff
        /*091c*/ 	.word	0x0002e850
        /*0920*/ 	.short	0x010a
        /*0922*/ 	.byte	0x06
	.zero		1


	//   ....[29]....
        /*0924*/ 	.word	0x000065a0
        /*0928*/ 	.word	0x000000ff
        /*092c*/ 	.word	0x0002e850
        /*0930*/ 	.short	0x010a
        /*0932*/ 	.byte	0x06
	.zero		1


	//   ....[30]....
        /*0934*/ 	.word	0x000083b0
        /*0938*/ 	.word	0x00000005
        /*093c*/ 	.word	0x00000000
        /*0940*/ 	.short	0x0101
        /*0942*/ 	.byte	0x3f
	.zero		1


	//   ....[31]....
        /*0944*/ 	.word	0x000087d0
        /*0948*/ 	.word	0x0000000b
        /*094c*/ 	.word	0x00000000
        /*0950*/ 	.short	0x0101
        /*0952*/ 	.byte	0x3f
	.zero		1


	//   ....[32]....
        /*0954*/ 	.word	0x00008f20
        /*0958*/ 	.word	0x00000014
        /*095c*/ 	.word	0x0002e850
        /*0960*/ 	.short	0x010a
        /*0962*/ 	.byte	0x3f
	.zero		1


	//   ....[33]....
        /*0964*/ 	.word	0x00008fb0
        /*0968*/ 	.word	0x00000014
        /*096c*/ 	.word	0x0002e850
        /*0970*/ 	.short	0x010a
        /*0972*/ 	.byte	0x3f
	.zero		1


	//   ....[34]....
        /*0974*/ 	.word	0x00009700
        /*0978*/ 	.word	0x00000005
        /*097c*/ 	.word	0x00000000
        /*0980*/ 	.short	0x0101
        /*0982*/ 	.byte	0x3f
	.zero		1


	//   ....[35]....
        /*0984*/ 	.word	0x0000b3c0
        /*0988*/ 	.word	0x00000002
        /*098c*/ 	.word	0x00000000
        /*0990*/ 	.short	0x0101
        /*0992*/ 	.byte	0x3f
	.zero		1


	//   ....[36]....
        /*0994*/ 	.word	0x0000e110
        /*0998*/ 	.word	0x00000003
        /*099c*/ 	.word	0x0002e880
        /*09a0*/ 	.short	0x010a
        /*09a2*/ 	.byte	0x3f
	.zero		1


	//   ....[37]....
        /*09a4*/ 	.word	0x0000e2b0
        /*09a8*/ 	.word	0x00000003
        /*09ac*/ 	.word	0x0002e840
        /*09b0*/ 	.short	0x010a
        /*09b2*/ 	.byte	0x3f
	.zero		1


	//   ....[38]....
        /*09b4*/ 	.word	0x0000ee80
        /*09b8*/ 	.word	0x00000011
        /*09bc*/ 	.word	0x0002e800
        /*09c0*/ 	.short	0x0107
        /*09c2*/ 	.byte	0x3f
	.zero		1


	//   ....[39]....
        /*09c4*/ 	.word	0x0000ef70
        /*09c8*/ 	.word	0x00000011
        /*09cc*/ 	.word	0x0002e800
        /*09d0*/ 	.short	0x0101
        /*09d2*/ 	.byte	0x3f
	.zero		1


	//   ....[40]....
        /*09d4*/ 	.word	0x0000ef90
        /*09d8*/ 	.word	0x00000011
        /*09dc*/ 	.word	0x0002e820
        /*09e0*/ 	.short	0x010a
        /*09e2*/ 	.byte	0x3f
	.zero		1


	//   ....[41]....
        /*09e4*/ 	.word	0x0000f2d0
        /*09e8*/ 	.word	0x00000003
        /*09ec*/ 	.word	0x0002e880
        /*09f0*/ 	.short	0x010a
        /*09f2*/ 	.byte	0x3f
	.zero		1


	//   ....[42]....
        /*09f4*/ 	.word	0x0000f510
        /*09f8*/ 	.word	0x00000003
        /*09fc*/ 	.word	0x0002e840
        /*0a00*/ 	.short	0x010a
        /*0a02*/ 	.byte	0x3f
	.zero		1


	//   ....[43]....
        /*0a04*/ 	.word	0x0000f7e0
        /*0a08*/ 	.word	0x00000014
        /*0a0c*/ 	.word	0x0002e870
        /*0a10*/ 	.short	0x010a
        /*0a12*/ 	.byte	0x3f
	.zero		1


	//   ....[44]....
        /*0a14*/ 	.word	0x0000f850
        /*0a18*/ 	.word	0x00000014
        /*0a1c*/ 	.word	0x0002e860
        /*0a20*/ 	.short	0x010a
        /*0a22*/ 	.byte	0x3f
	.zero		1


	//   ....[45]....
        /*0a24*/ 	.word	0x0000ffe0
        /*0a28*/ 	.word	0x00000014
        /*0a2c*/ 	.word	0x0002e850
        /*0a30*/ 	.short	0x0101
        /*0a32*/ 	.byte	0x3f
	.zero		1


	//   ....[46]....
        /*0a34*/ 	.word	0x00010060
        /*0a38*/ 	.word	0x00000014
        /*0a3c*/ 	.word	0x00000000
        /*0a40*/ 	.short	0x0101
        /*0a42*/ 	.byte	0x3f
	.zero		1


	//   ....[47]....
        /*0a44*/ 	.word	0x00010290
        /*0a48*/ 	.word	0x00000010
        /*0a4c*/ 	.word	0x0002e870
        /*0a50*/ 	.short	0x010a
        /*0a52*/ 	.byte	0x3f
	.zero		1


	//   ....[48]....
        /*0a54*/ 	.word	0x00010300
        /*0a58*/ 	.word	0x00000010
        /*0a5c*/ 	.word	0x0002e860
        /*0a60*/ 	.short	0x010a
        /*0a62*/ 	.byte	0x3f
	.zero		1


	//   ....[49]....
        /*0a64*/ 	.word	0x00010980
        /*0a68*/ 	.word	0x00000010
        /*0a6c*/ 	.word	0x0002e850
        /*0a70*/ 	.short	0x0101
        /*0a72*/ 	.byte	0x3f
	.zero		1


	//   ....[50]....
        /*0a74*/ 	.word	0x000109c0
        /*0a78*/ 	.word	0x00000000
        /*0a7c*/ 	.word	0x00000000
        /*0a80*/ 	.short	0x0101
        /*0a82*/ 	.byte	0x3f
	.zero		1


	//   ....[51]....
        /*0a84*/ 	.word	0x00011510
        /*0a88*/ 	.word	0x00000000
        /*0a8c*/ 	.word	0x0002e820
        /*0a90*/ 	.short	0x010a
        /*0a92*/ 	.byte	0x3f
	.zero		1


	//   ....[52]....
        /*0a94*/ 	.word	0x000116d0
        /*0a98*/ 	.word	0x00000006
        /*0a9c*/ 	.word	0x00000000
        /*0aa0*/ 	.short	0x010a
        /*0aa2*/ 	.byte	0x3f
	.zero		1


	//   ....[53]....
        /*0aa4*/ 	.word	0x00011740
        /*0aa8*/ 	.word	0x00000007
        /*0aac*/ 	.word	0x00000000
        /*0ab0*/ 	.short	0x010a
        /*0ab2*/ 	.byte	0x3f
	.zero		1


	//   ....[54]....
        /*0ab4*/ 	.word	0x000117a0
        /*0ab8*/ 	.word	0x00000004
        /*0abc*/ 	.word	0x0002e860
        /*0ac0*/ 	.short	0x010a
        /*0ac2*/ 	.byte	0x3f
	.zero		1


	//   ....[55]....
        /*0ac4*/ 	.word	0x000117f0
        /*0ac8*/ 	.word	0x00000003
        /*0acc*/ 	.word	0x0002e860
        /*0ad0*/ 	.short	0x010a
        /*0ad2*/ 	.byte	0x3f
	.zero		1


	//   ....[56]....
        /*0ad4*/ 	.word	0x00011830
        /*0ad8*/ 	.word	0x00000004
        /*0adc*/ 	.word	0x0002e880
        /*0ae0*/ 	.short	0x010a
        /*0ae2*/ 	.byte	0x3f
	.zero		1


	//   ....[57]....
        /*0ae4*/ 	.word	0x00011850
        /*0ae8*/ 	.word	0x00000003
        /*0aec*/ 	.word	0x0002e880
        /*0af0*/ 	.short	0x010a
        /*0af2*/ 	.byte	0x3f
	.zero		1


	//   ....[58]....
        /*0af4*/ 	.word	0x000118b0
        /*0af8*/ 	.word	0x00000000
        /*0afc*/ 	.word	0x0002e800
        /*0b00*/ 	.short	0x010a
        /*0b02*/ 	.byte	0x3f
	.zero		1


	//   ....[59]....
        /*0b04*/ 	.word	0x00011900
        /*0b08*/ 	.word	0x00000005
        /*0b0c*/ 	.word	0x0002e830
        /*0b10*/ 	.short	0x010a
        /*0b12*/ 	.byte	0x3f
	.zero		1


	//   ....[60]....
        /*0b14*/ 	.word	0x00011960
        /*0b18*/ 	.word	0x00000007
        /*0b1c*/ 	.word	0x0002e830
        /*0b20*/ 	.short	0x010a
        /*0b22*/ 	.byte	0x3f
	.zero		1


	//   ....[61]....
        /*0b24*/ 	.word	0x000119c0
        /*0b28*/ 	.word	0x00000007
        /*0b2c*/ 	.word	0x0002e850
        /*0b30*/ 	.short	0x010a
        /*0b32*/ 	.byte	0x3f
	.zero		1


	//   ....[62]....
        /*0b34*/ 	.word	0x00011a10
        /*0b38*/ 	.word	0x00000014
        /*0b3c*/ 	.word	0x0002e850
        /*0b40*/ 	.short	0x010a
        /*0b42*/ 	.byte	0x3f
	.zero		1


	//   ....[63]....
        /*0b44*/ 	.word	0x00011b60
        /*0b48*/ 	.word	0x00000003
        /*0b4c*/ 	.word	0x0002e880
        /*0b50*/ 	.short	0x010a
        /*0b52*/ 	.byte	0x3f
	.zero		1


	//   ....[64]....
        /*0b54*/ 	.word	0x00011bb0
        /*0b58*/ 	.word	0x00000003
        /*0b5c*/ 	.word	0x0002e840
        /*0b60*/ 	.short	0x010a
        /*0b62*/ 	.byte	0x3f
	.zero		1


	//   ....[65]....
        /*0b64*/ 	.word	0x000125d0
        /*0b68*/ 	.word	0x00000011
        /*0b6c*/ 	.word	0x0002e820
        /*0b70*/ 	.short	0x010a
        /*0b72*/ 	.byte	0x3f
	.zero		1


	//   ....[66]....
        /*0b74*/ 	.word	0x00012620
        /*0b78*/ 	.word	0x00000003
        /*0b7c*/ 	.word	0x0002e880
        /*0b80*/ 	.short	0x010a
        /*0b82*/ 	.byte	0x3f
	.zero		1


	//   ....[67]....
        /*0b84*/ 	.word	0x00012670
        /*0b88*/ 	.word	0x00000003
        /*0b8c*/ 	.word	0x0002e840
        /*0b90*/ 	.short	0x010a
        /*0b92*/ 	.byte	0x3f
	.zero		1


	//   ....[68]....
        /*0b94*/ 	.word	0x000126c0
        /*0b98*/ 	.word	0x00000014
        /*0b9c*/ 	.word	0x0002e870
        /*0ba0*/ 	.short	0x010a
        /*0ba2*/ 	.byte	0x3f
	.zero		1


	//   ....[69]....
        /*0ba4*/ 	.word	0x00012710
        /*0ba8*/ 	.word	0x00000014
        /*0bac*/ 	.word	0x0002e860
        /*0bb0*/ 	.short	0x010a
        /*0bb2*/ 	.byte	0x3f
	.zero		1


	//   ....[70]....
        /*0bb4*/ 	.word	0x00012760
        /*0bb8*/ 	.word	0x00000010
        /*0bbc*/ 	.word	0x0002e870
        /*0bc0*/ 	.short	0x010a
        /*0bc2*/ 	.byte	0x3f
	.zero		1


	//   ....[71]....
        /*0bc4*/ 	.word	0x000127b0
        /*0bc8*/ 	.word	0x00000010
        /*0bcc*/ 	.word	0x0002e860
        /*0bd0*/ 	.short	0x010a
        /*0bd2*/ 	.byte	0x3f
	.zero		1


	//   ....[72]....
        /*0bd4*/ 	.word	0x00012800
        /*0bd8*/ 	.word	0x00000000
        /*0bdc*/ 	.word	0x0002e820
        /*0be0*/ 	.short	0x010a
        /*0be2*/ 	.byte	0x3f
	.zero		1


	//   ....[73]....
        /*0be4*/ 	.word	0x000129a0
        /*0be8*/ 	.word	0x00000006
        /*0bec*/ 	.word	0x00000000
        /*0bf0*/ 	.short	0x010a
        /*0bf2*/ 	.byte	0x3f
	.zero		1


	//   ....[74]....
        /*0bf4*/ 	.word	0x000129f0
        /*0bf8*/ 	.word	0x00000007
        /*0bfc*/ 	.word	0x00000000
        /*0c00*/ 	.short	0x010a
        /*0c02*/ 	.byte	0x3f
	.zero		1


	//   ....[75]....
        /*0c04*/ 	.word	0x00012a40
        /*0c08*/ 	.word	0x00000004
        /*0c0c*/ 	.word	0x0002e860
        /*0c10*/ 	.short	0x010a
        /*0c12*/ 	.byte	0x3f
	.zero		1


	//   ....[76]....
        /*0c14*/ 	.word	0x00012a90
        /*0c18*/ 	.word	0x00000003
        /*0c1c*/ 	.word	0x0002e860
        /*0c20*/ 	.short	0x010a
        /*0c22*/ 	.byte	0x3f
	.zero		1


	//   ....[77]....
        /*0c24*/ 	.word	0x00012ae0
        /*0c28*/ 	.word	0x00000004
        /*0c2c*/ 	.word	0x0002e880
        /*0c30*/ 	.short	0x010a
        /*0c32*/ 	.byte	0x3f
	.zero		1


	//----- nvinfo : EIATTR_NUM_MBARRIERS
	.align		4
.L_933:
        /*0c34*/ 	.byte	0x03, 0x38
        /*0c36*/ 	.short	0x0016


	//----- nvinfo : EIATTR_EXIT_INSTR_OFFSETS
	.align		4
        /*0c38*/ 	.byte	0x04, 0x1c
        /*0c3a*/ 	.short	(.L_935 - .L_934)


	//   ....[0]....
.L_934:
        /*0c3c*/ 	.word	0x00000a80


	//   ....[1]....
        /*0c40*/ 	.word	0x0000c350


	//   ....[2]....
        /*0c44*/ 	.word	0x000118a0


	//----- nvinfo : EIATTR_MAX_THREADS
	.align		4
.L_935:
        /*0c48*/ 	.byte	0x04, 0x05
        /*0c4a*/ 	.short	(.L_937 - .L_936)
.L_936:
        /*0c4c*/ 	.word	0x00000180
        /*0c50*/ 	.word	0x00000001
        /*0c54*/ 	.word	0x00000001


	//----- nvinfo : EIATTR_CRS_STACK_SIZE
	.align		4
.L_937:
        /*0c58*/ 	.byte	0x04, 0x1e
        /*0c5a*/ 	.short	(.L_939 - .L_938)
.L_938:
        /*0c5c*/ 	.word	0x00000000


	//----- nvinfo : EIATTR_CBANK_PARAM_SIZE
	.align		4
.L_939:
        /*0c60*/ 	.byte	0x03, 0x19
        /*0c62*/ 	.short	0x0af0


	//----- nvinfo : EIATTR_PARAM_CBANK
	.align		4
        /*0c64*/ 	.byte	0x04, 0x0a
        /*0c66*/ 	.short	(.L_941 - .L_940)
	.align		4
.L_940:
        /*0c68*/ 	.word	index@(.nv.constant0._ZN7cutlass13device_kernelIN5flash11enable_sm90INS1_16FlashAttnFwdSm90INS1_25CollectiveMainloopFwdSm90ILi2EN4cute5tupleIJNS5_1CILi1EEES8_S8_EEENS6_IJNS7_ILi128EEENS7_ILi224EEESA_EEELi128ENS_12float_e4m3_tEfNS_4arch4Sm90ELb0ELb0ELb0ELb1ELb0ELb0ELb0ELb1ELb1ELb1ELb0ELb0EEENS1_21CollectiveEpilogueFwdINS6_IJSA_SA_SB_EEES9_NS_10bfloat16_tESF_Li256ELb1ELb1ELb0ELb1EEENS1_36VarlenDynamicPersistentTileSchedulerILi128ELi224ELi256ELi128ELb0ELb1ELb1ELb0ELb1ELb1EEEEEEEEEvNT_6ParamsE)
        /*0c6c*/ 	.short	0x0210
        /*0c6e*/ 	.short	0x0af0


	//----- nvinfo : EIATTR_SW_WAR
	.align		4
.L_941:
        /*0c70*/ 	.byte	0x04, 0x36
        /*0c72*/ 	.short	(.L_943 - .L_942)
.L_942:
        /*0c74*/ 	.word	0x00000008
.L_943:


//--------------------- .nv.info._ZN7cutlass13device_kernelIN5flash11enable_sm90INS1_16FlashAttnFwdSm90INS1_25CollectiveMainloopFwdSm90ILi2EN4cute5tupleIJNS5_1CILi1EEES8_S8_EEENS6_IJNS7_ILi128EEENS7_ILi224EEESA_EEELi128ENS_12float_e4m3_tEfNS_4arch4Sm90ELb0ELb0ELb0ELb1ELb0ELb1ELb0ELb1ELb1ELb1ELb0ELb0EEENS1_21CollectiveEpilogueFwdINS6_IJSA_SA_SB_EEES9_NS_10bfloat16_tESF_Li256ELb1ELb1ELb0ELb1EEENS1_36VarlenDynamicPersistentTileSchedulerILi128ELi224ELi256ELi128ELb0ELb1ELb1ELb0ELb1ELb1EEEEEEEEEvNT_6ParamsE --------------------------
	.section	.nv.info._ZN7cutlass13device_kernelIN5flash11enable_sm90INS1_16FlashAttnFwdSm90INS1_25CollectiveMainloopFwdSm90ILi2EN4cute5tupleIJNS5_1CILi1EEES8_S8_EEENS6_IJNS7_ILi128EEENS7_ILi224EEESA_EEELi128ENS_12float_e4m3_tEfNS_4arch4Sm90ELb0ELb0ELb0ELb1ELb0ELb1ELb0ELb1ELb1ELb1ELb0ELb0EEENS1_21CollectiveEpilogueFwdINS6_IJSA_SA_SB_EEES9_NS_10bfloat16_tESF_Li256ELb1ELb1ELb0ELb1EEENS1_36VarlenDynamicPersistentTileSchedulerILi128ELi224ELi256ELi128ELb0ELb1ELb1ELb0ELb1ELb1EEEEEEEEEvNT_6ParamsE,"",@"SHT_CUDA_INFO"
	.sectionflags	@""
	.align	4


	//----- nvinfo : EIATTR_CUDA_API_VERSION
	.align		4
        /*0000*/ 	.byte	0x04, 0x37
        /*0002*/ 	.short	(.L_945 - .L_944)
.L_944:
        /*0004*/ 	.word	0x00000082


	//----- nvinfo : EIATTR_KPARAM_INFO
	.align		4
.L_945:
        /*0008*/ 	.byte	0x04, 0x17
        /*000a*/ 	.short	(.L_947 - .L_946)
.L_946:
        /*000c*/ 	.word	0x00000000
        /*0010*/ 	.short	0x0000
        /*0012*/ 	.short	0x0070
        /*0014*/ 	.byte	0x00, 0xf0, 0x01, 0x2a


	//----- nvinfo : EIATTR_SPARSE_MMA_MASK
	.align		4
.L_947:
        /*0018*/ 	.byte	0x03, 0x50
        /*001a*/ 	.short	0x0000


	//----- nvinfo : EIATTR_MAXREG_COUNT
	.align		4
        /*001c*/ 	.byte	0x03, 0x1b
        /*001e*/ 	.short	0x00a8


	//----- nvinfo : EIATTR_NUM_BARRIERS
	.align		4
        /*0020*/ 	.byte	0x02, 0x4c
        /*0022*/ 	.byte	0x10
	.zero		1


	//----- nvinfo : EIATTR_EXTERNS
	.align		4
        /*0024*/ 	.byte	0x04, 0x0f
        /*0026*/ 	.short	(.L_949 - .L_948)


	//   ....[0]....
	.align		4
.L_948:
        /*0028*/ 	.word	index@(__assertfail)


	//----- nvinfo : EIATTR_ANNOTATIONS
	.align		4
.L_949:
        /*002c*/ 	.byte	0x04, 0x55
        /*002e*/ 	.short	(.L_951 - .L_950)


	//   ....[0]....
.L_950:
        /* <DEDUP_REMOVED lines=156> */


	//----- nvinfo : EIATTR_MERCURY_ISA_VERSION
	.align		4
.L_951:
        /*09d8*/ 	.byte	0x03, 0x5f
        /*09da*/ 	.short	0x0101


	//----- nvinfo : EIATTR_UNUSED_LOAD_BYTE_OFFSET
	.align		4
        /*09dc*/ 	.byte	0x04, 0x44
        /*09de*/ 	.short	(.L_953 - .L_952)


	//   ....[0]....
.L_952:
        /*09e0*/ 	.word	0x00000b10
        /*09e4*/ 	.word	0x0000fff0


	//   ....[1]....
        /*09e8*/ 	.word	0x0001a430
        /*09ec*/ 	.word	0x0000fff0


	//----- nvinfo : EIATTR_INT_WARP_WIDE_INSTR_OFFSETS
	.align		4
.L_953:
        /*09f0*/ 	.byte	0x04, 0x31
        /*09f2*/ 	.short	(.L_955 - .L_954)


	//   ....[0]....
.L_954:
        /*09f4*/ 	.word	0x00000190


	//   ....[1]....
        /*09f8*/ 	.word	0x000001d0


	//   ....[2]....
        /*09fc*/ 	.word	0x00000240


	//   ....[3]....
        /*0a00*/ 	.word	0x0001f110


	//   ....[4]....
        /*0a04*/ 	.word	0x0001f170


	//   ....[5]....
        /*0a08*/ 	.word	0x00022080


	//   ....[6]....
        /*0a0c*/ 	.word	0x000220e0


	//----- nvinfo : EIATTR_COOP_GROUP_MASK_REGIDS
	.align		4
.L_955:
        /*0a10*/ 	.byte	0x04, 0x29
        /*0a12*/ 	.short	(.L_957 - .L_956)


	//   ....[0]....
.L_956:
        /*0a14*/ 	.word	0xffffffff


	//   ....[1]....
        /*0a18*/ 	.word	0xffffffff


	//   ....[2]....
        /*0a1c*/ 	.word	0xffffffff


	//   ....[3]....
        /*0a20*/ 	.word	0xffffffff


	//   ....[4]....
        /*0a24*/ 	.word	0xffffffff


	//   ....[5]....
        /*0a28*/ 	.word	0xffffffff


	//   ....[6]....
        /*0a2c*/ 	.word	0xffffffff


	//   ....[7]....
        /*0a30*/ 	.word	0xffffffff


	//   ....[8]....
        /*0a34*/ 	.word	0xffffffff


	//   ....[9]....
        /*0a38*/ 	.word	0xffffffff


	//   ....[10]....
        /*0a3c*/ 	.word	0xffffffff


	//   ....[11]....
        /*0a40*/ 	.word	0xffffffff


	//   ....[12]....
        /*0a44*/ 	.word	0xffffffff


	//   ....[13]....
        /*0a48*/ 	.word	0xffffffff


	//   ....[14]....
        /*0a4c*/ 	.word	0xffffffff


	//   ....[15]....
        /*0a50*/ 	.word	0xffffffff


	//   ....[16]....
        /*0a54*/ 	.word	0xffffffff


	//   ....[17]....
        /*0a58*/ 	.word	0xffffffff


	//   ....[18]....
        /*0a5c*/ 	.word	0xffffffff


	//   ....[19]....
        /*0a60*/ 	.word	0xffffffff


	//   ....[20]....
        /*0a64*/ 	.word	0xffffffff


	//   ....[21]....
        /*0a68*/ 	.word	0xffffffff


	//   ....[22]....
        /*0a6c*/ 	.word	0xffffffff


	//   ....[23]....
        /*0a70*/ 	.word	0xffffffff


	//   ....[24]....
        /*0a74*/ 	.word	0xffffffff


	//   ....[25]....
        /*0a78*/ 	.word	0xffffffff


	//   ....[26]....
        /*0a7c*/ 	.word	0xffffffff


	//   ....[27]....
        /*0a80*/ 	.word	0xffffffff


	//   ....[28]....
        /*0a84*/ 	.word	0xffffffff


	//   ....[29]....
        /*0a88*/ 	.word	0xffffffff


	//   ....[30]....
        /*0a8c*/ 	.word	0xffffffff


	//   ....[31]....
        /*0a90*/ 	.word	0xffffffff


	//   ....[32]....
        /*0a94*/ 	.word	0xffffffff


	//   ....[33]....
        /*0a98*/ 	.word	0xffffffff


	//   ....[34]....
        /*0a9c*/ 	.word	0xffffffff


	//   ....[35]....
        /*0aa0*/ 	.word	0xffffffff


	//   ....[36]....
        /*0aa4*/ 	.word	0xffffffff


	//   ....[37]....
        /*0aa8*/ 	.word	0xffffffff


	//   ....[38]....
        /*0aac*/ 	.word	0xffffffff


	//   ....[39]....
        /*0ab0*/ 	.word	0xffffffff


	//   ....[40]....
        /*0ab4*/ 	.word	0xffffffff


	//   ....[41]....
        /*0ab8*/ 	.word	0xffffffff


	//   ....[42]....
        /*0abc*/ 	.word	0xffffffff


	//   ....[43]....
        /*0ac0*/ 	.word	0xffffffff


	//   ....[44]....
        /*0ac4*/ 	.word	0xffffffff


	//   ....[45]....
        /*0ac8*/ 	.word	0xffffffff


	//   ....[46]....
        /*0acc*/ 	.word	0xffffffff


	//   ....[47]....
        /*0ad0*/ 	.word	0xffffffff


	//   ....[48]....
        /*0ad4*/ 	.word	0xffffffff


	//   ....[49]....
        /*0ad8*/ 	.word	0xffffffff


	//   ....[50]....
        /*0adc*/ 	.word	0xffffffff


	//   ....[51]....
        /*0ae0*/ 	.word	0xffffffff


	//   ....[52]....
        /*0ae4*/ 	.word	0xffffffff


	//   ....[53]....
        /*0ae8*/ 	.word	0xffffffff


	//   ....[54]....
        /*0aec*/ 	.word	0xffffffff


	//   ....[55]....
        /*0af0*/ 	.word	0xffffffff


	//   ....[56]....
        /*0af4*/ 	.word	0xffffffff


	//   ....[57]....
        /*0af8*/ 	.word	0xffffffff


	//   ....[58]....
        /*0afc*/ 	.word	0xffffffff


	//   ....[59]....
        /*0b00*/ 	.word	0xffffffff


	//   ....[60]....
        /*0b04*/ 	.word	0xffffffff


	//   ....[61]....
        /*0b08*/ 	.word	0xffffffff


	//   ....[62]....
        /*0b0c*/ 	.word	0xffffffff


	//   ....[63]....
        /*0b10*/ 	.word	0xffffffff


	//   ....[64]....
        /*0b14*/ 	.word	0xffffffff


	//   ....[65]....
        /*0b18*/ 	.word	0xffffffff


	//   ....[66]....
        /*0b1c*/ 	.word	0xffffffff


	//   ....[67]....
        /*0b20*/ 	.word	0xffffffff


	//   ....[68]....
        /*0b24*/ 	.word	0xffffffff


	//   ....[69]....
        /*0b28*/ 	.word	0xffffffff


	//   ....[70]....
        /*0b2c*/ 	.word	0xffffffff


	//   ....[71]....
        /*0b30*/ 	.word	0xffffffff


	//   ....[72]....
        /*0b34*/ 	.word	0xffffffff


	//   ....[73]....
        /*0b38*/ 	.word	0xffffffff


	//   ....[74]....
        /*0b3c*/ 	.word	0xffffffff


	//   ....[75]....
        /*0b40*/ 	.word	0xffffffff


	//   ....[76]....
        /*0b44*/ 	.word	0xffffffff


	//   ....[77]....
        /*0b48*/ 	.word	0xffffffff


	//   ....[78]....
        /*0b4c*/ 	.word	0xffffffff


	//   ....[79]....
        /*0b50*/ 	.word	0xffffffff


	//   ....[80]....
        /*0b54*/ 	.word	0xffffffff


	//   ....[81]....
        /*0b58*/ 	.word	0xffffffff


	//   ....[82]....
        /*0b5c*/ 	.word	0xffffffff


	//   ....[83]....
        /*0b60*/ 	.word	0xffffffff


	//   ....[84]....
        /*0b64*/ 	.word	0xffffffff


	//   ....[85]....
        /*0b68*/ 	.word	0xffffffff


	//   ....[86]....
        /*0b6c*/ 	.word	0xffffffff


	//   ....[87]....
        /*0b70*/ 	.word	0xffffffff


	//   ....[88]....
        /*0b74*/ 	.word	0xffffffff


	//   ....[89]....
        /*0b78*/ 	.word	0xffffffff


	//   ....[90]....
        /*0b7c*/ 	.word	0xffffffff


	//   ....[91]....
        /*0b80*/ 	.word	0xffffffff


	//   ....[92]....
        /*0b84*/ 	.word	0xffffffff


	//   ....[93]....
        /*0b88*/ 	.word	0xffffffff


	//   ....[94]....
        /*0b8c*/ 	.word	0xffffffff


	//   ....[95]....
        /*0b90*/ 	.word	0xffffffff


	//   ....[96]....
        /*0b94*/ 	.word	0xffffffff


	//   ....[97]....
        /*0b98*/ 	.word	0xffffffff


	//   ....[98]....
        /*0b9c*/ 	.word	0xffffffff


	//   ....[99]....
        /*0ba0*/ 	.word	0xffffffff


	//   ....[100]....
        /*0ba4*/ 	.word	0xffffffff


	//   ....[101]....
        /*0ba8*/ 	.word	0xffffffff


	//   ....[102]....
        /*0bac*/ 	.word	0xffffffff


	//   ....[103]....
        /*0bb0*/ 	.word	0xffffffff


	//   ....[104]....
        /*0bb4*/ 	.word	0xffffffff


	//   ....[105]....
        /*0bb8*/ 	.word	0xffffffff


	//   ....[106]....
        /*0bbc*/ 	.word	0xffffffff


	//   ....[107]....
        /*0bc0*/ 	.word	0xffffffff


	//   ....[108]....
        /*0bc4*/ 	.word	0xffffffff


	//   ....[109]....
        /*0bc8*/ 	.word	0xffffffff


	//   ....[110]....
        /*0bcc*/ 	.word	0xffffffff


	//   ....[111]....
        /*0bd0*/ 	.word	0xffffffff


	//   ....[112]....
        /*0bd4*/ 	.word	0xffffffff


	//   ....[113]....
        /*0bd8*/ 	.word	0xffffffff


	//   ....[114]....
        /*0bdc*/ 	.word	0xffffffff


	//   ....[115]....
        /*0be0*/ 	.word	0xffffffff


	//   ....[116]....
        /*0be4*/ 	.word	0xffffffff


	//   ....[117]....
        /*0be8*/ 	.word	0xffffffff


	//   ....[118]....
        /*0bec*/ 	.word	0xffffffff


	//   ....[119]....
        /*0bf0*/ 	.word	0xffffffff


	//   ....[120]....
        /*0bf4*/ 	.word	0xffffffff


	//   ....[121]....
        /*0bf8*/ 	.word	0xffffffff


	//   ....[122]....
        /*0bfc*/ 	.word	0xffffffff


	//   ....[123]....
        /*0c00*/ 	.word	0xffffffff


	//   ....[124]....
        /*0c04*/ 	.word	0xffffffff


	//   ....[125]....
        /*0c08*/ 	.word	0xffffffff


	//   ....[126]....
        /*0c0c*/ 	.word	0xffffffff


	//   ....[127]....
        /*0c10*/ 	.word	0xffffffff


	//   ....[128]....
        /*0c14*/ 	.word	0xffffffff


	//   ....[129]....
        /*0c18*/ 	.word	0xffffffff


	//   ....[130]....
        /*0c1c*/ 	.word	0xffffffff


	//   ....[131]....
        /*0c20*/ 	.word	0xffffffff


	//   ....[132]....
        /*0c24*/ 	.word	0x0500000f


	//   ....[133]....
        /*0c28*/ 	.word	0x0500000f


	//   ....[134]....
        /*0c2c*/ 	.word	0x0500000f


	//   ....[135]....
        /*0c30*/ 	.word	0x0500000f


	//   ....[136]....
        /*0c34*/ 	.word	0x0500000f


	//   ....[137]....
        /*0c38*/ 	.word	0x0500000f


	//   ....[138]....
        /*0c3c*/ 	.word	0x0500000f


	//   ....[139]....
        /*0c40*/ 	.word	0x0500000f


	//   ....[140]....
        /*0c44*/ 	.word	0x0500000f


	//   ....[141]....
        /*0c48*/ 	.word	0x0500000f


	//   ....[142]....
        /*0c4c*/ 	.word	0x0500000f


	//   ....[143]....
        /*0c50*/ 	.word	0x0500000f


	//   ....[144]....
        /*0c54*/ 	.word	0x0500000f


	//   ....[145]....
        /*0c58*/ 	.word	0x0500000f


	//   ....[146]....
        /*0c5c*/ 	.word	0x0500000f


	//   ....[147]....
        /*0c60*/ 	.word	0x0500000f


	//   ....[148]....
        /*0c64*/ 	.word	0x0500000f


	//   ....[149]....
        /*0c68*/ 	.word	0x0500000f


	//   ....[150]....
        /*0c6c*/ 	.word	0x0500000f


	//   ....[151]....
        /*0c70*/ 	.word	0x0500000f


	//   ....[152]....
        /*0c74*/ 	.word	0x0500000f


	//   ....[153]....
        /*0c78*/ 	.word	0x0500000f


	//   ....[154]....
        /*0c7c*/ 	.word	0x0500000f


	//   ....[155]....
        /*0c80*/ 	.word	0x0500000f


	//   ....[156]....
        /*0c84*/ 	.word	0x0500000f


	//   ....[157]....
        /*0c88*/ 	.word	0x0500000f


	//   ....[158]....
        /*0c8c*/ 	.word	0x0500000f


	//   ....[159]....
        /*0c90*/ 	.word	0x0500000f


	//   ....[160]....
        /*0c94*/ 	.word	0x0500000f


	//   ....[161]....
        /*0c98*/ 	.word	0x0500000f


	//   ....[162]....
        /*0c9c*/ 	.word	0x0500000f


	//   ....[163]....
        /*0ca0*/ 	.word	0x0500000f


	//   ....[164]....
        /*0ca4*/ 	.word	0x0500000f


	//   ....[165]....
        /*0ca8*/ 	.word	0x0500000f


	//   ....[166]....
        /*0cac*/ 	.word	0x0500000f


	//   ....[167]....
        /*0cb0*/ 	.word	0x0500000f


	//   ....[168]....
        /*0cb4*/ 	.word	0x0500000f


	//   ....[169]....
        /*0cb8*/ 	.word	0x0500000f


	//   ....[170]....
        /*0cbc*/ 	.word	0x0500000f


	//   ....[171]....
        /*0cc0*/ 	.word	0x0500000f


	//   ....[172]....
        /*0cc4*/ 	.word	0x0500000f


	//   ....[173]....
        /*0cc8*/ 	.word	0x0500000f


	//   ....[174]....
        /*0ccc*/ 	.word	0x0500000f


	//   ....[175]....
        /*0cd0*/ 	.word	0x0500000f


	//   ....[176]....
        /*0cd4*/ 	.word	0x0500000f


	//   ....[177]....
        /*0cd8*/ 	.word	0x0500000f


	//   ....[178]....
        /*0cdc*/ 	.word	0x0500000f


	//   ....[179]....
        /*0ce0*/ 	.word	0x0500000f


	//   ....[180]....
        /*0ce4*/ 	.word	0x0500000f


	//   ....[181]....
        /*0ce8*/ 	.word	0x0500000f


	//   ....[182]....
        /*0cec*/ 	.word	0x0500000f


	//   ....[183]....
        /*0cf0*/ 	.word	0x0500000f


	//   ....[184]....
        /*0cf4*/ 	.word	0x0500000f


	//   ....[185]....
        /*0cf8*/ 	.word	0x0500000f


	//   ....[186]....
        /*0cfc*/ 	.word	0x0500000f


	//   ....[187]....
        /*0d00*/ 	.word	0x0500000f


	//   ....[188]....
        /*0d04*/ 	.word	0x0500000f


	//   ....[189]....
        /*0d08*/ 	.word	0x0500000f


	//   ....[190]....
        /*0d0c*/ 	.word	0x0500000f


	//   ....[191]....
        /*0d10*/ 	.word	0x0500000f


	//   ....[192]....
        /*0d14*/ 	.word	0x0500000f


	//   ....[193]....
        /*0d18*/ 	.word	0x0500000f


	//   ....[194]....
        /*0d1c*/ 	.word	0x0500000f


	//   ....[195]....
        /*0d20*/ 	.word	0x0500000f


	//   ....[196]....
        /*0d24*/ 	.word	0x0500000f


	//   ....[197]....
        /*0d28*/ 	.word	0x0500000f


	//   ....[198]....
        /*0d2c*/ 	.word	0x0500000f


	//   ....[199]....
        /*0d30*/ 	.word	0x0500000f


	//   ....[200]....
        /*0d34*/ 	.word	0x0500000f


	//   ....[201]....
        /*0d38*/ 	.word	0x0500000f


	//   ....[202]....
        /*0d3c*/ 	.word	0x0500000f


	//   ....[203]....
        /*0d40*/ 	.word	0x0500000f


	//   ....[204]....
        /*0d44*/ 	.word	0x0500000f


	//   ....[205]....
        /*0d48*/ 	.word	0x0500000f


	//   ....[206]....
        /*0d4c*/ 	.word	0x0500000f


	//   ....[207]....
        /*0d50*/ 	.word	0x0500000f


	//   ....[208]....
        /*0d54*/ 	.word	0x0500000f


	//   ....[209]....
        /*0d58*/ 	.word	0x0500000f


	//   ....[210]....
        /*0d5c*/ 	.word	0x0500000f


	//   ....[211]....
        /*0d60*/ 	.word	0x0500000f


	//   ....[212]....
        /*0d64*/ 	.word	0x0500000f


	//   ....[213]....
        /*0d68*/ 	.word	0x0500000f


	//   ....[214]....
        /*0d6c*/ 	.word	0x0500000f


	//   ....[215]....
        /*0d70*/ 	.word	0x0500000f


	//   ....[216]....
        /*0d74*/ 	.word	0x0500000f


	//----- nvinfo : EIATTR_COOP_GROUP_INSTR_OFFSETS
	.align		4
.L_957:
        /*0d78*/ 	.byte	0x04, 0x28
        /*0d7a*/ 	.short	(.L_959 - .L_958)


	//   ....[0]....
.L_958:
        /*0d7c*/ 	.word	0x00000070


	//   ....[1]....
        /*0d80*/ 	.word	0x000001a0


	//   ....[2]....
        /*0d84*/ 	.word	0x000001f0


	//   ....[3]....
        /*0d88*/ 	.word	0x00000420


	//   ....[4]....
        /*0d8c*/ 	.word	0x00000580


	//   ....[5]....
        /*0d90*/ 	.word	0x000006a0


	//   ....[6]....
        /*0d94*/ 	.word	0x00000800


	//   ....[7]....
        /*0d98*/ 	.word	0x0000ce80


	//   ....[8]....
        /*0d9c*/ 	.word	0x0000d440


	//   ....[9]....
        /*0da0*/ 	.word	0x0000d450


	//   ....[10]....
        /*0da4*/ 	.word	0x0000d460


	//   ....[11]....
        /*0da8*/ 	.word	0x0000d470


	//   ....[12]....
        /*0dac*/ 	.word	0x0000f390


	//   ....[13]....
        /*0db0*/ 	.word	0x0000f3a0


	//   ....[14]....
        /*0db4*/ 	.word	0x0000f3b0


	//   ....[15]....
        /*0db8*/ 	.word	0x0000f3c0


	//   ....[16]....
        /*0dbc*/ 	.word	0x00013260


	//   ....[17]....
        /*0dc0*/ 	.word	0x00013360


	//   ....[18]....
        /*0dc4*/ 	.word	0x00013c60


	//   ....[19]....
        /*0dc8*/ 	.word	0x00013d20


	//   ....[20]....
        /*0dcc*/ 	.word	0x00017700


	//   ....[21]....
        /*0dd0*/ 	.word	0x00017710


	//   ....[22]....
        /*0dd4*/ 	.word	0x00017750


	//   ....[23]....
        /*0dd8*/ 	.word	0x00017770


	//   ....[24]....
        /*0ddc*/ 	.word	0x00019c00


	//   ....[25]....
        /*0de0*/ 	.word	0x00019c10


	//   ....[26]....
        /*0de4*/ 	.word	0x00019c90


	//   ....[27]....
        /*0de8*/ 	.word	0x00019ca0


	//   ....[28]....
        /*0dec*/ 	.word	0x0001aaa0


	//   ....[29]....
        /*0df0*/ 	.word	0x0001aad0


	//   ....[30]....
        /*0df4*/ 	.word	0x0001ab00


	//   ....[31]....
        /*0df8*/ 	.word	0x0001ab30


	//   ....[32]....
        /*0dfc*/ 	.word	0x0001ab60


	//   ....[33]....
        /*0e00*/ 	.word	0x0001ab90


	//   ....[34]....
        /*0e04*/ 	.word	0x0001abc0


	//   ....[35]....
        /*0e08*/ 	.word	0x0001abf0


	//   ....[36]....
        /*0e0c*/ 	.word	0x0001ac20


	//   ....[37]....
        /*0e10*/ 	.word	0x0001ac50


	//   ....[38]....
        /*0e14*/ 	.word	0x0001ac80


	//   ....[39]....
        /*0e18*/ 	.word	0x0001acb0


	//   ....[40]....
        /*0e1c*/ 	.word	0x0001ace0


	//   ....[41]....
        /*0e20*/ 	.word	0x0001ad10


	//   ....[42]....
        /*0e24*/ 	.word	0x0001ad40


	//   ....[43]....
        /*0e28*/ 	.word	0x0001ad70


	//   ....[44]....
        /*0e2c*/ 	.word	0x0001ada0


	//   ....[45]....
        /*0e30*/ 	.word	0x0001add0


	//   ....[46]....
        /*0e34*/ 	.word	0x0001ae00


	//   ....[47]....
        /*0e38*/ 	.word	0x0001ae30


	//   ....[48]....
        /*0e3c*/ 	.word	0x0001ae50


	//   ....[49]....
        /*0e40*/ 	.word	0x0001ae80


	//   ....[50]....
        /*0e44*/ 	.word	0x0001aeb0


	//   ....[51]....
        /*0e48*/ 	.word	0x0001aee0


	//   ....[52]....
        /*0e4c*/ 	.word	0x0001aef0


	//   ....[53]....
        /*0e50*/ 	.word	0x0001af00


	//   ....[54]....
        /*0e54*/ 	.word	0x0001af20


	//   ....[55]....
        /*0e58*/ 	.word	0x0001af30


	//   ....[56]....
        /*0e5c*/ 	.word	0x0001af40


	//   ....[57]....
        /*0e60*/ 	.word	0x0001af50


	//   ....[58]....
        /*0e64*/ 	.word	0x0001af80


	//   ....[59]....
        /*0e68*/ 	.word	0x0001afb0


	//   ....[60]....
        /*0e6c*/ 	.word	0x0001b5f0


	//   ....[61]....
        /*0e70*/ 	.word	0x0001b630


	//   ....[62]....
        /*0e74*/ 	.word	0x0001b670


	//   ....[63]....
        /*0e78*/ 	.word	0x0001b690


	//   ....[64]....
        /*0e7c*/ 	.word	0x0001bd70


	//   ....[65]....
        /*0e80*/ 	.word	0x0001bd90


	//   ....[66]....
        /*0e84*/ 	.word	0x0001be50


	//   ....[67]....
        /*0e88*/ 	.word	0x0001be70


	//   ....[68]....
        /*0e8c*/ 	.word	0x0001bf30


	//   ....[69]....
        /*0e90*/ 	.word	0x0001bf50


	//   ....[70]....
        /*0e94*/ 	.word	0x0001c020


	//   ....[71]....
        /*0e98*/ 	.word	0x0001c040


	//   ....[72]....
        /*0e9c*/ 	.word	0x0001c8e0


	//   ....[73]....
        /*0ea0*/ 	.word	0x0001c8f0


	//   ....[74]....
        /*0ea4*/ 	.word	0x0001ca50


	//   ....[75]....
        /*0ea8*/ 	.word	0x0001ca60


	//   ....[76]....
        /*0eac*/ 	.word	0x0001cbb0


	//   ....[77]....
        /*0eb0*/ 	.word	0x0001cbc0


	//   ....[78]....
        /*0eb4*/ 	.word	0x0001cd10


	//   ....[79]....
        /*0eb8*/ 	.word	0x0001cd20


	//   ....[80]....
        /*0ebc*/ 	.word	0x0001ced0


	//   ....[81]....
        /*0ec0*/ 	.word	0x0001d0c0


	//   ....[82]....
        /*0ec4*/ 	.word	0x0001d0f0


	//   ....[83]....
        /*0ec8*/ 	.word	0x0001d120


	//   ....[84]....
        /*0ecc*/ 	.word	0x0001d150


	//   ....[85]....
        /*0ed0*/ 	.word	0x0001d180


	//   ....[86]....
        /*0ed4*/ 	.word	0x0001d1b0


	//   ....[87]....
        /*0ed8*/ 	.word	0x0001d320


	//   ....[88]....
        /*0edc*/ 	.word	0x0001d350


	//   ....[89]....
        /*0ee0*/ 	.word	0x0001d380


	//   ....[90]....
        /*0ee4*/ 	.word	0x0001d3b0


	//   ....[91]....
        /*0ee8*/ 	.word	0x0001d3e0


	//   ....[92]....
        /*0eec*/ 	.word	0x0001d410


	//   ....[93]....
        /*0ef0*/ 	.word	0x0001d4b0


	//   ....[94]....
        /*0ef4*/ 	.word	0x0001d4e0


	//   ....[95]....
        /*0ef8*/ 	.word	0x0001d570


	//   ....[96]....
        /*0efc*/ 	.word	0x0001e340


	//   ....[97]....
        /*0f00*/ 	.word	0x0001f8f0


	//   ....[98]....
        /*0f04*/ 	.word	0x000205f0


	//   ....[99]....
        /*0f08*/ 	.word	0x00020610


	//   ....[100]....
        /*0f0c*/ 	.word	0x000206a0


	//   ....[101]....
        /*0f10*/ 	.word	0x000206b0


	//   ....[102]....
        /*0f14*/ 	.word	0x00020730


	//   ....[103]....
        /*0f18*/ 	.word	0x00020740


	//   ....[104]....
        /*0f1c*/ 	.word	0x000207c0


	//   ....[105]....
        /*0f20*/ 	.word	0x000207d0


	//   ....[106]....
        /*0f24*/ 	.word	0x00020850


	//   ....[107]....
        /*0f28*/ 	.word	0x00020860


	//   ....[108]....
        /*0f2c*/ 	.word	0x000208e0


	//   ....[109]....
        /*0f30*/ 	.word	0x000208f0


	//   ....[110]....
        /*0f34*/ 	.word	0x00020970


	//   ....[111]....
        /*0f38*/ 	.word	0x00020980


	//   ....[112]....
        /*0f3c*/ 	.word	0x000209d0


	//   ....[113]....
        /*0f40*/ 	.word	0x000209f0


	//   ....[114]....
        /*0f44*/ 	.word	0x00022ec0


	//   ....[115]....
        /*0f48*/ 	.word	0x00022ef0


	//   ....[116]....
        /*0f4c*/ 	.word	0x00022f30


	//   ....[117]....
        /*0f50*/ 	.word	0x00022f60


	//   ....[118]....
        /*0f54*/ 	.word	0x00022f90


	//   ....[119]....
        /*0f58*/ 	.word	0x00022fc0


	//   ....[120]....
        /*0f5c*/ 	.word	0x00022ff0


	//   ....[121]....
        /*0f60*/ 	.word	0x00023020


	//   ....[122]....
        /*0f64*/ 	.word	0x000231b0


	//   ....[123]....
        /*0f68*/ 	.word	0x000231e0


	//   ....[124]....
        /*0f6c*/ 	.word	0x00023210


	//   ....[125]....
        /*0f70*/ 	.word	0x00023240


	//   ....[126]....
        /*0f74*/ 	.word	0x00023270


	//   ....[127]....
        /*0f78*/ 	.word	0x000232a0


	//   ....[128]....
        /*0f7c*/ 	.word	0x00023370


	//   ....[129]....
        /*0f80*/ 	.word	0x00023390


	//   ....[130]....
        /*0f84*/ 	.word	0x00023400


	//   ....[131]....
        /*0f88*/ 	.word	0x000238a0


	//   ....[132]....
        /*0f8c*/ 	.word	0x00023dc0


	//   ....[133]....
        /*0f90*/ 	.word	0x00023e70


	//   ....[134]....
        /*0f94*/ 	.word	0x00023f00


	//   ....[135]....
        /*0f98*/ 	.word	0x00023f50


	//   ....[136]....
        /*0f9c*/ 	.word	0x00023fa0


	//   ....[137]....
        /*0fa0*/ 	.word	0x00024080


	//   ....[138]....
        /*0fa4*/ 	.word	0x00024110


	//   ....[139]....
        /*0fa8*/ 	.word	0x00024160


	//   ....[140]....
        /*0fac*/ 	.word	0x000241b0


	//   ....[141]....
        /*0fb0*/ 	.word	0x000243f0


	//   ....[142]....
        /*0fb4*/ 	.word	0x00024510


	//   ....[143]....
        /*0fb8*/ 	.word	0x00024640


	//   ....[144]....
        /*0fbc*/ 	.word	0x000246d0


	//   ....[145]....
        /*0fc0*/ 	.word	0x00024730


	//   ....[146]....
        /*0fc4*/ 	.word	0x000247b0


	//   ....[147]....
        /*0fc8*/ 	.word	0x00024810


	//   ....[148]....
        /*0fcc*/ 	.word	0x00024870


	//   ....[149]....
        /*0fd0*/ 	.word	0x000248d0


	//   ....[150]....
        /*0fd4*/ 	.word	0x00024950


	//   ....[151]....
        /*0fd8*/ 	.word	0x000249b0


	//   ....[152]....
        /*0fdc*/ 	.word	0x00024a30


	//   ....[153]....
        /*0fe0*/ 	.word	0x00024a90


	//   ....[154]....
        /*0fe4*/ 	.word	0x00024b10


	//   ....[155]....
        /*0fe8*/ 	.word	0x00024b70


	//   ....[156]....
        /*0fec*/ 	.word	0x00024bf0


	//   ....[157]....
        /*0ff0*/ 	.word	0x00024c50


	//   ....[158]....
        /*0ff4*/ 	.word	0x00024ce0


	//   ....[159]....
        /*0ff8*/ 	.word	0x00024d40


	//   ....[160]....
        /*0ffc*/ 	.word	0x00024dc0


	//   ....[161]....
        /*1000*/ 	.word	0x00024e20


	//   ....[162]....
        /*1004*/ 	.word	0x00024e80


	//   ....[163]....
        /*1008*/ 	.word	0x00024ee0


	//   ....[164]....
        /*100c*/ 	.word	0x00024f40


	//   ....[165]....
        /*1010*/ 	.word	0x00024fa0


	//   ....[166]....
        /*1014*/ 	.word	0x00025020


	//   ....[167]....
        /*1018*/ 	.word	0x00025080


	//   ....[168]....
        /*101c*/ 	.word	0x00025100


	//   ....[169]....
        /*1020*/ 	.word	0x00025160


	//   ....[170]....
        /*1024*/ 	.word	0x000251e0


	//   ....[171]....
        /*1028*/ 	.word	0x00025240


	//   ....[172]....
        /*102c*/ 	.word	0x000252c0


	//   ....[173]....
        /*1030*/ 	.word	0x000253b0


	//   ....[174]....
        /*1034*/ 	.word	0x00025400


	//   ....[175]....
        /*1038*/ 	.word	0x00025490


	//   ....[176]....
        /*103c*/ 	.word	0x00025520


	//   ....[177]....
        /*1040*/ 	.word	0x000255b0


	//   ....[178]....
        /*1044*/ 	.word	0x00025640


	//   ....[179]....
        /*1048*/ 	.word	0x000256d0


	//   ....[180]....
        /*104c*/ 	.word	0x00025760


	//   ....[181]....
        /*1050*/ 	.word	0x00025820


	//   ....[182]....
        /*1054*/ 	.word	0x00025b10


	//   ....[183]....
        /*1058*/ 	.word	0x00025d10


	//   ....[184]....
        /*105c*/ 	.word	0x00025d60


	//   ....[185]....
        /*1060*/ 	.word	0x00025dc0


	//   ....[186]....
        /*1064*/ 	.word	0x00025eb0


	//   ....[187]....
        /*1068*/ 	.word	0x00025f10


	//   ....[188]....
        /*106c*/ 	.word	0x00026000


	//   ....[189]....
        /*1070*/ 	.word	0x00026060


	//   ....[190]....
        /*1074*/ 	.word	0x00026150


	//   ....[191]....
        /*1078*/ 	.word	0x000261b0


	//   ....[192]....
        /*107c*/ 	.word	0x000262a0


	//   ....[193]....
        /*1080*/ 	.word	0x00026300


	//   ....[194]....
        /*1084*/ 	.word	0x000263f0


	//   ....[195]....
        /*1088*/ 	.word	0x00026450


	//   ....[196]....
        /*108c*/ 	.word	0x00026520


	//   ....[197]....
        /*1090*/ 	.word	0x000265a0


	//   ....[198]....
        /*1094*/ 	.word	0x00026670


	//   ....[199]....
        /*1098*/ 	.word	0x00026950


	//   ....[200]....
        /*109c*/ 	.word	0x000269f0


	//   ....[201]....
        /*10a0*/ 	.word	0x00026b10


	//   ....[202]....
        /*10a4*/ 	.word	0x00026b90


	//   ....[203]....
        /*10a8*/ 	.word	0x00026c10


	//   ....[204]....
        /*10ac*/ 	.word	0x00026c90


	//   ....[205]....
        /*10b0*/ 	.word	0x00026d10


	//   ....[206]....
        /*10b4*/ 	.word	0x00026da0


	//   ....[207]....
        /*10b8*/ 	.word	0x00026e40


	//   ....[208]....
        /*10bc*/ 	.word	0x00026ef0


	//   ....[209]....
        /*10c0*/ 	.word	0x00026f70


	//   ....[210]....
        /*10c4*/ 	.word	0x00026ff0


	//   ....[211]....
        /*10c8*/ 	.word	0x00027070


	//   ....[212]....
        /*10cc*/ 	.word	0x00027100


	//   ....[213]....
        /*10d0*/ 	.word	0x00027180


	//   ....[214]....
        /*10d4*/ 	.word	0x00027220


	//   ....[215]....
        /*10d8*/ 	.word	0x000272c0


	//   ....[216]....
        /*10dc*/ 	.word	0x000273f0


	//----- nvinfo : EIATTR_REG_RECONFIG
	.align		4
.L_959:
        /*10e0*/ 	.byte	0x01, 0x54
	.zero		2


	//----- nvinfo : EIATTR_SYSCALL_OFFSETS
	.align		4
        /*10e4*/ 	.byte	0x04, 0x46
        /*10e6*/ 	.short	(.L_961 - .L_960)


	//   ....[0]....
.L_960:
        /*10e8*/ 	.word	0x00001ab0


	//   ....[1]....
        /*10ec*/ 	.word	0x00001c00


	//   ....[2]....
        /*10f0*/ 	.word	0x0000d040


	//   ....[3]....
        /*10f4*/ 	.word	0x0000d3a0


	//   ....[4]....
        /*10f8*/ 	.word	0x0001f310


	//   ....[5]....
        /*10fc*/ 	.word	0x0001f4b0


	//   ....[6]....
        /*1100*/ 	.word	0x0001f620


	//   ....[7]....
        /*1104*/ 	.word	0x0001f770


	//   ....[8]....
        /*1108*/ 	.word	0x00020210


	//----- nvinfo : EIATTR_MBARRIER_INSTR_OFFSETS
	.align		4
.L_961:
        /*110c*/ 	.byte	0x04, 0x39
        /*110e*/ 	.short	(.L_963 - .L_962)


	//   ....[0]....
.L_962:
        /*1110*/ 	.word	0x000002d0
        /*1114*/ 	.word	0x000000ff
        /*1118*/ 	.word	0x0002e800
        /*111c*/ 	.short	0x0100
        /*111e*/ 	.byte	0x08
	.zero		1


	//   ....[1]....
        /*1120*/ 	.word	0x000002e0
        /*1124*/ 	.word	0x000000ff
        /*1128*/ 	.word	0x0002e820
        /*112c*/ 	.short	0x0100
        /*112e*/ 	.byte	0x08
	.zero		1


	//   ....[2]....
        /*1130*/ 	.word	0x000003d0
        /*1134*/ 	.word	0x000000ff
        /*1138*/ 	.word	0x0002e830
        /*113c*/ 	.short	0x0100
        /*113e*/ 	.byte	0x08
	.zero		1


	//   ....[3]....
        /*1140*/ 	.word	0x000003e0
        /*1144*/ 	.word	0x000000ff
        /*1148*/ 	.word	0x0002e840
        /*114c*/ 	.short	0x0100
        /*114e*/ 	.byte	0x08
	.zero		1


	//   ....[4]....
        /*1150*/ 	.word	0x000003f0
        /*1154*/ 	.word	0x000000ff
        /*1158*/ 	.word	0x0002e838
        /*115c*/ 	.short	0x0100
        /*115e*/ 	.byte	0x08
	.zero		1


	//   ....[5]....
        /*1160*/ 	.word	0x00000400
        /*1164*/ 	.word	0x000000ff
        /*1168*/ 	.word	0x0002e848
        /*116c*/ 	.short	0x0100
        /*116e*/ 	.byte	0x08
	.zero		1


	//   ....[6]....
        /*1170*/ 	.word	0x00000530
        /*1174*/ 	.word	0x000000ff
        /*1178*/ 	.word	0x0002e850
        /*117c*/ 	.short	0x0100
        /*117e*/ 	.byte	0x08
	.zero		1


	//   ....[7]....
        /*1180*/ 	.word	0x00000540
        /*1184*/ 	.word	0x000000ff
        /*1188*/ 	.word	0x0002e860
        /*118c*/ 	.short	0x0100
        /*118e*/ 	.byte	0x08
	.zero		1


	//   ....[8]....
        /*1190*/ 	.word	0x00000550
        /*1194*/ 	.word	0x000000ff
        /*1198*/ 	.word	0x0002e858
        /*119c*/ 	.short	0x0100
        /*119e*/ 	.byte	0x08
	.zero		1


	//   ....[9]....
        /*11a0*/ 	.word	0x00000560
        /*11a4*/ 	.word	0x000000ff
        /*11a8*/ 	.word	0x0002e868
        /*11ac*/ 	.short	0x0100
        /*11ae*/ 	.byte	0x08
	.zero		1


	//   ....[10]....
        /*11b0*/ 	.word	0x00000650
        /*11b4*/ 	.word	0x000000ff
        /*11b8*/ 	.word	0x0002e870
        /*11bc*/ 	.short	0x0100
        /*11be*/ 	.byte	0x06
	.zero		1


	//   ....[11]....
        /*11c0*/ 	.word	0x00000660
        /*11c4*/ 	.word	0x000000ff
        /*11c8*/ 	.word	0x0002e880
        /*11cc*/ 	.short	0x0100
        /*11ce*/ 	.byte	0x06
	.zero		1


	//   ....[12]....
        /*11d0*/ 	.word	0x00000670
        /*11d4*/ 	.word	0x000000ff
        /*11d8*/ 	.word	0x0002e878
        /*11dc*/ 	.short	0x0100
        /*11de*/ 	.byte	0x06
	.zero		1


	//   ....[13]....
        /*11e0*/ 	.word	0x00000680
        /*11e4*/ 	.word	0x000000ff
        /*11e8*/ 	.word	0x0002e888
        /*11ec*/ 	.short	0x0100
        /*11ee*/ 	.byte	0x06
	.zero		1


	//   ....[14]....
        /*11f0*/ 	.word	0x000007b0
        /*11f4*/ 	.word	0x000000ff
        /*11f8*/ 	.word	0x0002e890
        /*11fc*/ 	.short	0x0100
        /*11fe*/ 	.byte	0x08
	.zero		1


	//   ....[15]....
        /*1200*/ 	.word	0x000007c0
        /*1204*/ 	.word	0x000000ff
        /*1208*/ 	.word	0x0002e8a0
        /*120c*/ 	.short	0x0100
        /*120e*/ 	.byte	0x08
	.zero		1


	//   ....[16]....
        /*1210*/ 	.word	0x000007d0
        /*1214*/ 	.word	0x000000ff
        /*1218*/ 	.word	0x0002e898
        /*121c*/ 	.short	0x0100
        /*121e*/ 	.byte	0x08
	.zero		1


	//   ....[17]....
        /*1220*/ 	.word	0x000007e0
        /*1224*/ 	.word	0x000000ff
        /*1228*/ 	.word	0x0002e8a8
        /*122c*/ 	.short	0x0100
        /*122e*/ 	.byte	0x08
	.zero		1


	//   ....[18]....
        /*1230*/ 	.word	0x00000910
        /*1234*/ 	.word	0x000000ff
        /*1238*/ 	.word	0x0002e8b0
        /*123c*/ 	.short	0x0100
        /*123e*/ 	.byte	0x08
	.zero		1


	//   ....[19]....
        /*1240*/ 	.word	0x00000920
        /*1244*/ 	.word	0x000000ff
        /*1248*/ 	.word	0x0002e8c0
        /*124c*/ 	.short	0x0100
        /*124e*/ 	.byte	0x08
	.zero		1


	//   ....[20]....
        /*1250*/ 	.word	0x00000930
        /*1254*/ 	.word	0x000000ff
        /*1258*/ 	.word	0x0002e8b8
        /*125c*/ 	.short	0x0100
        /*125e*/ 	.byte	0x08
	.zero		1


	//   ....[21]....
        /*1260*/ 	.word	0x00000940
        /*1264*/ 	.word	0x000000ff
        /*1268*/ 	.word	0x0002e8c8
        /*126c*/ 	.short	0x0100
        /*126e*/ 	.byte	0x08
	.zero		1


	//   ....[22]....
        /*1270*/ 	.word	0x00003200
        /*1274*/ 	.word	0x0000006f
        /*1278*/ 	.word	0x0002e890
        /*127c*/ 	.short	0x010a
        /*127e*/ 	.byte	0x3f
	.zero		1


	//   ....[23]....
        /*1280*/ 	.word	0x00007640
        /*1284*/ 	.word	0x0000006f
        /*1288*/ 	.word	0x0002e890
        /*128c*/ 	.short	0x010a
        /*128e*/ 	.byte	0x3f
	.zero		1


	//   ....[24]....
        /*1290*/ 	.word	0x0000b910
        /*1294*/ 	.word	0x0000006f
        /*1298*/ 	.word	0x0002e890
        /*129c*/ 	.short	0x010a
        /*129e*/ 	.byte	0x3f
	.zero		1


	//   ....[25]....
        /*12a0*/ 	.word	0x0000c030
        /*12a4*/ 	.word	0x00000034
        /*12a8*/ 	.word	0x00000000
        /*12ac*/ 	.short	0x0101
        /*12ae*/ 	.byte	0x3f
	.zero		1


	//   ....[26]....
        /*12b0*/ 	.word	0x0000c070
        /*12b4*/ 	.word	0x0000006f
        /*12b8*/ 	.word	0x0002e8b0
        /*12bc*/ 	.short	0x010a
        /*12be*/ 	.byte	0x3f
	.zero		1


	//   ....[27]....
        /*12c0*/ 	.word	0x0000c820
        /*12c4*/ 	.word	0x0000006f
        /*12c8*/ 	.word	0x00000000
        /*12cc*/ 	.short	0x0101
        /*12ce*/ 	.byte	0x3f
	.zero		1


	//   ....[28]....
        /*12d0*/ 	.word	0x0000d100
        /*12d4*/ 	.word	0x00000010
        /*12d8*/ 	.word	0x0002e800
        /*12dc*/ 	.short	0x010a
        /*12de*/ 	.byte	0x3f
	.zero		1


	//   ....[29]....
        /*12e0*/ 	.word	0x0000d150
        /*12e4*/ 	.word	0x00000010
        /*12e8*/ 	.word	0x0002e800
        /*12ec*/ 	.short	0x010a
        /*12ee*/ 	.byte	0x3f
	.zero		1


	//   ....[30]....
        /*12f0*/ 	.word	0x0000d9d0
        /*12f4*/ 	.word	0x00000010
        /*12f8*/ 	.word	0x0002e800
        /*12fc*/ 	.short	0x010a
        /*12fe*/ 	.byte	0x3f
	.zero		1


	//   ....[31]....
        /*1300*/ 	.word	0x0000f790
        /*1304*/ 	.word	0x00000010
        /*1308*/ 	.word	0x0002e800
        /*130c*/ 	.short	0x010a
        /*130e*/ 	.byte	0x3f
	.zero		1


	//   ....[32]....
        /*1310*/ 	.word	0x00011360
        /*1314*/ 	.word	0x00000003
        /*1318*/ 	.word	0x0002e830
        /*131c*/ 	.short	0x010a
        /*131e*/ 	.byte	0x3f
	.zero		1


	//   ....[33]....
        /*1320*/ 	.word	0x00011410
        /*1324*/ 	.word	0x00000003
        /*1328*/ 	.word	0x0002e830
        /*132c*/ 	.short	0x010a
        /*132e*/ 	.byte	0x3f
	.zero		1


	//   ....[34]....
        /*1330*/ 	.word	0x00013fa0
        /*1334*/ 	.word	0x0000003d
        /*1338*/ 	.word	0x00000000
        /*133c*/ 	.short	0x0101
        /*133e*/ 	.byte	0x3f
	.zero		1


	//   ....[35]....
        /*1340*/ 	.word	0x00015780
        /*1344*/ 	.word	0x0000000d
        /*1348*/ 	.word	0x0002e830
        /*134c*/ 	.short	0x010a
        /*134e*/ 	.byte	0x3f
	.zero		1


	//   ....[36]....
        /*1350*/ 	.word	0x000157d0
        /*1354*/ 	.word	0x0000000d
        /*1358*/ 	.word	0x0002e830
        /*135c*/ 	.short	0x010a
        /*135e*/ 	.byte	0x3f
	.zero		1


	//   ....[37]....
        /*1360*/ 	.word	0x00016d10
        /*1364*/ 	.word	0x0000000c
        /*1368*/ 	.word	0x0002e850
        /*136c*/ 	.short	0x010a
        /*136e*/ 	.byte	0x3f
	.zero		1


	//   ....[38]....
        /*1370*/ 	.word	0x00016d50
        /*1374*/ 	.word	0x0000000c
        /*1378*/ 	.word	0x0002e850
        /*137c*/ 	.short	0x010a
        /*137e*/ 	.byte	0x3f
	.zero		1


	//   ....[39]....
        /*1380*/ 	.word	0x00018d50
        /*1384*/ 	.word	0x00000072
        /*1388*/ 	.word	0x00000000
        /*138c*/ 	.short	0x0101
        /*138e*/ 	.byte	0x3f
	.zero		1


	//   ....[40]....
        /*1390*/ 	.word	0x000196f0
        /*1394*/ 	.word	0x00000066
        /*1398*/ 	.word	0x00000000
        /*139c*/ 	.short	0x0101
        /*139e*/ 	.byte	0x3f
	.zero		1


	//   ....[41]....
        /*13a0*/ 	.word	0x00019780
        /*13a4*/ 	.word	0x0000000c
        /*13a8*/ 	.word	0x0002e850
        /*13ac*/ 	.short	0x010a
        /*13ae*/ 	.byte	0x3f
	.zero		1


	//   ....[42]....
        /*13b0*/ 	.word	0x00019800
        /*13b4*/ 	.word	0x0000000c
        /*13b8*/ 	.word	0x0002e850
        /*13bc*/ 	.short	0x010a
        /*13be*/ 	.byte	0x3f
	.zero		1


	//   ....[43]....
        /*13c0*/ 	.word	0x0001a350
        /*13c4*/ 	.word	0x00000000
        /*13c8*/ 	.word	0x00000000
        /*13cc*/ 	.short	0x0101
        /*13ce*/ 	.byte	0x3f
	.zero		1


	//   ....[44]....
        /*13d0*/ 	.word	0x0001bd80
        /*13d4*/ 	.word	0x00000000
        /*13d8*/ 	.word	0x00000000
        /*13dc*/ 	.short	0x0101
        /*13de*/ 	.byte	0x3f
	.zero		1


	//   ....[45]....
        /*13e0*/ 	.word	0x0001e430
        /*13e4*/ 	.word	0x00000005
        /*13e8*/ 	.word	0x0002e820
        /*13ec*/ 	.short	0x010a
        /*13ee*/ 	.byte	0x3f
	.zero		1


	//   ....[46]....
        /*13f0*/ 	.word	0x0001e520
        /*13f4*/ 	.word	0x00000006
        /*13f8*/ 	.word	0x0002e8a0
        /*13fc*/ 	.short	0x010a
        /*13fe*/ 	.byte	0x3f
	.zero		1


	//   ....[47]....
        /*1400*/ 	.word	0x0001e770
        /*1404*/ 	.word	0x00000006
        /*1408*/ 	.word	0x0002e8c0
        /*140c*/ 	.short	0x010a
        /*140e*/ 	.byte	0x3f
	.zero		1


	//   ....[48]....
        /*1410*/ 	.word	0x0001eb30
        /*1414*/ 	.word	0x00000004
        /*1418*/ 	.word	0x0002e8a0
        /*141c*/ 	.short	0x010a
        /*141e*/ 	.byte	0x3f
	.zero		1


	//   ....[49]....
        /*1420*/ 	.word	0x0001ed70
        /*1424*/ 	.word	0x00000004
        /*1428*/ 	.word	0x0002e8c0
        /*142c*/ 	.short	0x010a
        /*142e*/ 	.byte	0x3f
	.zero		1


	//   ....[50]....
        /*1430*/ 	.word	0x0001fbc0
        /*1434*/ 	.word	0x00000000
        /*1438*/ 	.word	0x0002e880
        /*143c*/ 	.short	0x010a
        /*143e*/ 	.byte	0x3f
	.zero		1


	//   ....[51]....
        /*1440*/ 	.word	0x0001fd90
        /*1444*/ 	.word	0x00000000
        /*1448*/ 	.word	0x0002e840
        /*144c*/ 	.short	0x010a
        /*144e*/ 	.byte	0x3f
	.zero		1


	//   ....[52]....
        /*1450*/ 	.word	0x00020aa0
        /*1454*/ 	.word	0x00000008
        /*1458*/ 	.word	0x0002e800
        /*145c*/ 	.short	0x0107
        /*145e*/ 	.byte	0x3f
	.zero		1


	//   ....[53]....
        /*1460*/ 	.word	0x00020ba0
        /*1464*/ 	.word	0x00000002
        /*1468*/ 	.word	0x0002e800
        /*146c*/ 	.short	0x0101
        /*146e*/ 	.byte	0x3f
	.zero		1


	//   ....[54]....
        /*1470*/ 	.word	0x00020bc0
        /*1474*/ 	.word	0x00000002
        /*1478*/ 	.word	0x0002e820
        /*147c*/ 	.short	0x010a
        /*147e*/ 	.byte	0x3f
	.zero		1


	//   ....[55]....
        /*1480*/ 	.word	0x00020f20
        /*1484*/ 	.word	0x00000006
        /*1488*/ 	.word	0x0002e880
        /*148c*/ 	.short	0x010a
        /*148e*/ 	.byte	0x3f
	.zero		1


	//   ....[56]....
        /*1490*/ 	.word	0x00021180
        /*1494*/ 	.word	0x00000006
        /*1498*/ 	.word	0x0002e840
        /*149c*/ 	.short	0x010a
        /*149e*/ 	.byte	0x3f
	.zero		1


	//   ....[57]....
        /*14a0*/ 	.word	0x00021470
        /*14a4*/ 	.word	0x00000003
        /*14a8*/ 	.word	0x0002e870
        /*14ac*/ 	.short	0x010a
        /*14ae*/ 	.byte	0x3f
	.zero		1


	//   ....[58]....
        /*14b0*/ 	.word	0x000214e0
        /*14b4*/ 	.word	0x00000003
        /*14b8*/ 	.word	0x0002e860
        /*14bc*/ 	.short	0x010a
        /*14be*/ 	.byte	0x3f
	.zero		1


	//   ....[59]....
        /*14c0*/ 	.word	0x00021f60
        /*14c4*/ 	.word	0x00000003
        /*14c8*/ 	.word	0x0002e850
        /*14cc*/ 	.short	0x0101
        /*14ce*/ 	.byte	0x3f
	.zero		1


	//   ....[60]....
        /*14d0*/ 	.word	0x00021fe0
        /*14d4*/ 	.word	0x00000003
        /*14d8*/ 	.word	0x00000000
        /*14dc*/ 	.short	0x0101
        /*14de*/ 	.byte	0x3f
	.zero		1


	//   ....[61]....
        /*14e0*/ 	.word	0x00022210
        /*14e4*/ 	.word	0x00000000
        /*14e8*/ 	.word	0x0002e870
        /*14ec*/ 	.short	0x010a
        /*14ee*/ 	.byte	0x3f
	.zero		1


	//   ....[62]....
        /*14f0*/ 	.word	0x00022280
        /*14f4*/ 	.word	0x00000000
        /*14f8*/ 	.word	0x0002e860
        /*14fc*/ 	.short	0x010a
        /*14fe*/ 	.byte	0x3f
	.zero		1


	//   ....[63]....
        /*1500*/ 	.word	0x00022c60
        /*1504*/ 	.word	0x00000000
        /*1508*/ 	.word	0x0002e850
        /*150c*/ 	.short	0x0101
        /*150e*/ 	.byte	0x3f
	.zero		1


	//   ....[64]....
        /*1510*/ 	.word	0x00022ca0
        /*1514*/ 	.word	0x00000000
        /*1518*/ 	.word	0x00000000
        /*151c*/ 	.short	0x0101
        /*151e*/ 	.byte	0x3f
	.zero		1


	//   ....[65]....
        /*1520*/ 	.word	0x00023820
        /*1524*/ 	.word	0x00000000
        /*1528*/ 	.word	0x0002e820
        /*152c*/ 	.short	0x010a
        /*152e*/ 	.byte	0x3f
	.zero		1


	//   ....[66]....
        /*1530*/ 	.word	0x000239f0
        /*1534*/ 	.word	0x00000006
        /*1538*/ 	.word	0x00000000
        /*153c*/ 	.short	0x010a
        /*153e*/ 	.byte	0x3f
	.zero		1


	//   ....[67]....
        /*1540*/ 	.word	0x00023a60
        /*1544*/ 	.word	0x00000007
        /*1548*/ 	.word	0x00000000
        /*154c*/ 	.short	0x010a
        /*154e*/ 	.byte	0x3f
	.zero		1


	//   ....[68]....
        /*1550*/ 	.word	0x00023ac0
        /*1554*/ 	.word	0x00000004
        /*1558*/ 	.word	0x0002e860
        /*155c*/ 	.short	0x010a
        /*155e*/ 	.byte	0x3f
	.zero		1


	//   ....[69]....
        /*1560*/ 	.word	0x00023b10
        /*1564*/ 	.word	0x00000003
        /*1568*/ 	.word	0x0002e860
        /*156c*/ 	.short	0x010a
        /*156e*/ 	.byte	0x3f
	.zero		1


	//   ....[70]....
        /*1570*/ 	.word	0x00023b50
        /*1574*/ 	.word	0x00000004
        /*1578*/ 	.word	0x0002e880
        /*157c*/ 	.short	0x010a
        /*157e*/ 	.byte	0x3f
	.zero		1


	//   ....[71]....
        /*1580*/ 	.word	0x00023b70
        /*1584*/ 	.word	0x00000003
        /*1588*/ 	.word	0x0002e880
        /*158c*/ 	.short	0x010a
        /*158e*/ 	.byte	0x3f
	.zero		1


	//   ....[72]....
        /*1590*/ 	.word	0x00023bd0
        /*1594*/ 	.word	0x0000006f
        /*1598*/ 	.word	0x0002e890
        /*159c*/ 	.short	0x010a
        /*159e*/ 	.byte	0x3f
	.zero		1


	//   ....[73]....
        /*15a0*/ 	.word	0x00023c20
        /*15a4*/ 	.word	0x0000006f
        /*15a8*/ 	.word	0x0002e890
        /*15ac*/ 	.short	0x010a
        /*15ae*/ 	.byte	0x3f
	.zero		1


	//   ....[74]....
        /*15b0*/ 	.word	0x00023c70
        /*15b4*/ 	.word	0x0000006f
        /*15b8*/ 	.word	0x0002e890
        /*15bc*/ 	.short	0x010a
        /*15be*/ 	.byte	0x3f
	.zero		1


	//   ....[75]....
        /*15c0*/ 	.word	0x00023cc0
        /*15c4*/ 	.word	0x0000006f
        /*15c8*/ 	.word	0x0002e8b0
        /*15cc*/ 	.short	0x010a
        /*15ce*/ 	.byte	0x3f
	.zero		1


	//   ....[76]....
        /*15d0*/ 	.word	0x00023fd0
        /*15d4*/ 	.word	0x00000010
        /*15d8*/ 	.word	0x0002e800
        /*15dc*/ 	.short	0x010a
        /*15de*/ 	.byte	0x3f
	.zero		1


	//   ....[77]....
        /*15e0*/ 	.word	0x000241e0
        /*15e4*/ 	.word	0x00000010
        /*15e8*/ 	.word	0x0002e800
        /*15ec*/ 	.short	0x010a
        /*15ee*/ 	.byte	0x3f
	.zero		1


	//   ....[78]....
        /*15f0*/ 	.word	0x00024230
        /*15f4*/ 	.word	0x00000003
        /*15f8*/ 	.word	0x0002e830
        /*15fc*/ 	.short	0x010a
        /*15fe*/ 	.byte	0x3f
	.zero		1


	//   ....[79]....
        /*1600*/ 	.word	0x00024280
        /*1604*/ 	.word	0x0000000d
        /*1608*/ 	.word	0x0002e830
        /*160c*/ 	.short	0x010a
        /*160e*/ 	.byte	0x3f
	.zero		1


	//   ....[80]....
        /*1610*/ 	.word	0x000242d0
        /*1614*/ 	.word	0x0000000c
        /*1618*/ 	.word	0x0002e850
        /*161c*/ 	.short	0x010a
        /*161e*/ 	.byte	0x3f
	.zero		1


	//   ....[81]....
        /*1620*/ 	.word	0x00024320
        /*1624*/ 	.word	0x0000000c
        /*1628*/ 	.word	0x0002e850
        /*162c*/ 	.short	0x010a
        /*162e*/ 	.byte	0x3f
	.zero		1


	//   ....[82]....
        /*1630*/ 	.word	0x000258f0
        /*1634*/ 	.word	0x00000004
        /*1638*/ 	.word	0x0002e820
        /*163c*/ 	.short	0x010a
        /*163e*/ 	.byte	0x3f
	.zero		1


	//   ....[83]....
        /*1640*/ 	.word	0x00025940
        /*1644*/ 	.word	0x00000006
        /*1648*/ 	.word	0x0002e8a0
        /*164c*/ 	.short	0x010a
        /*164e*/ 	.byte	0x3f
	.zero		1


	//   ....[84]....
        /*1650*/ 	.word	0x00025990
        /*1654*/ 	.word	0x00000006
        /*1658*/ 	.word	0x0002e8c0
        /*165c*/ 	.short	0x010a
        /*165e*/ 	.byte	0x3f
	.zero		1


	//   ....[85]....
        /*1660*/ 	.word	0x000259e0
        /*1664*/ 	.word	0x00000004
        /*1668*/ 	.word	0x0002e8a0
        /*166c*/ 	.short	0x010a
        /*166e*/ 	.byte	0x3f
	.zero		1


	//   ....[86]....
        /*1670*/ 	.word	0x00025a30
        /*1674*/ 	.word	0x00000004
        /*1678*/ 	.word	0x0002e8c0
        /*167c*/ 	.short	0x010a
        /*167e*/ 	.byte	0x3f
	.zero		1


	//   ....[87]....
        /*1680*/ 	.word	0x00025bd0
        /*1684*/ 	.word	0x00000000
        /*1688*/ 	.word	0x0002e880
        /*168c*/ 	.short	0x010a
        /*168e*/ 	.byte	0x3f
	.zero		1


	//   ....[88]....
        /*1690*/ 	.word	0x00025c20
        /*1694*/ 	.word	0x00000000
        /*1698*/ 	.word	0x0002e840
        /*169c*/ 	.short	0x010a
        /*169e*/ 	.byte	0x3f
	.zero		1


	//   ....[89]....
        /*16a0*/ 	.word	0x000266c0
        /*16a4*/ 	.word	0x00000002
        /*16a8*/ 	.word	0x0002e820
        /*16ac*/ 	.short	0x010a
        /*16ae*/ 	.byte	0x3f
	.zero		1


	//   ....[90]....
        /*16b0*/ 	.word	0x00026710
        /*16b4*/ 	.word	0x00000006
        /*16b8*/ 	.word	0x0002e880
        /*16bc*/ 	.short	0x010a
        /*16be*/ 	.byte	0x3f
	.zero		1


	//   ....[91]....
        /*16c0*/ 	.word	0x00026760
        /*16c4*/ 	.word	0x00000006
        /*16c8*/ 	.word	0x0002e840
        /*16cc*/ 	.short	0x010a
        /*16ce*/ 	.byte	0x3f
	.zero		1


	//   ....[92]....
        /*16d0*/ 	.word	0x000267b0
        /*16d4*/ 	.word	0x00000003
        /*16d8*/ 	.word	0x0002e870
        /*16dc*/ 	.short	0x010a
        /*16de*/ 	.byte	0x3f
	.zero		1


	//   ....[93]....
        /*16e0*/ 	.word	0x00026800
        /*16e4*/ 	.word	0x00000003
        /*16e8*/ 	.word	0x0002e860
        /*16ec*/ 	.short	0x010a
        /*16ee*/ 	.byte	0x3f
	.zero		1


	//   ....[94]....
        /*16f0*/ 	.word	0x00026850
        /*16f4*/ 	.word	0x00000000
        /*16f8*/ 	.word	0x0002e870
        /*16fc*/ 	.short	0x010a
        /*16fe*/ 	.byte	0x3f
	.zero		1


	//   ....[95]....
        /*1700*/ 	.word	0x000268a0
        /*1704*/ 	.word	0x00000000
        /*1708*/ 	.word	0x0002e860
        /*170c*/ 	.short	0x010a
        /*170e*/ 	.byte	0x3f
	.zero		1


	//   ....[96]....
        /*1710*/ 	.word	0x00027310
        /*1714*/ 	.word	0x00000000
        /*1718*/ 	.word	0x0002e820
        /*171c*/ 	.short	0x010a
        /*171e*/ 	.byte	0x3f
	.zero		1


	//   ....[97]....
        /*1720*/ 	.word	0x000274b0
        /*1724*/ 	.word	0x00000006
        /*1728*/ 	.word	0x00000000
        /*172c*/ 	.short	0x010a
        /*172e*/ 	.byte	0x3f
	.zero		1


	//   ....[98]....
        /*1730*/ 	.word	0x00027500
        /*1734*/ 	.word	0x00000007
        /*1738*/ 	.word	0x00000000
        /*173c*/ 	.short	0x010a
        /*173e*/ 	.byte	0x3f
	.zero		1


	//   ....[99]....
        /*1740*/ 	.word	0x00027550
        /*1744*/ 	.word	0x00000004
        /*1748*/ 	.word	0x0002e860
        /*174c*/ 	.short	0x010a
        /*174e*/ 	.byte	0x3f
	.zero		1


	//   ....[100]....
        /*1750*/ 	.word	0x000275a0
        /*1754*/ 	.word	0x00000003
        /*1758*/ 	.word	0x0002e860
        /*175c*/ 	.short	0x010a
        /*175e*/ 	.byte	0x3f
	.zero		1


	//   ....[101]....
        /*1760*/ 	.word	0x000275f0
        /*1764*/ 	.word	0x00000004
        /*1768*/ 	.word	0x0002e880
        /*176c*/ 	.short	0x010a
        /*176e*/ 	.byte	0x3f
	.zero		1


	//----- nvinfo : EIATTR_NUM_MBARRIERS
	.align		4
.L_963:
        /*1770*/ 	.byte	0x03, 0x38
        /*1772*/ 	.short	0x0016


	//----- nvinfo : EIATTR_EXIT_INSTR_OFFSETS
	.align		4
        /*1774*/ 	.byte	0x04, 0x1c
        /*1776*/ 	.short	(.L_965 - .L_964)


	//   ....[0]....
.L_964:
        /*1778*/ 	.word	0x00023bc0


	//----- nvinfo : EIATTR_MAX_THREADS
	.align		4
.L_965:
        /*177c*/ 	.byte	0x04, 0x05
        /*177e*/ 	.short	(.L_967 - .L_966)
.L_966:
        /*1780*/ 	.word	0x00000180
        /*1784*/ 	.word	0x00000001
        /*1788*/ 	.word	0x00000001


	//----- nvinfo : EIATTR_CRS_STACK_SIZE
	.align		4
.L_967:
        /*178c*/ 	.byte	0x04, 0x1e
        /*178e*/ 	.short	(.L_969 - .L_968)
.L_968:
        /*1790*/ 	.word	0x00000000


	//----- nvinfo : EIATTR_CBANK_PARAM_SIZE
	.align		4
.L_969:
        /*1794*/ 	.byte	0x03, 0x19
        /*1796*/ 	.short	0x0af0


	//----- nvinfo : EIATTR_PARAM_CBANK
	.align		4
        /*1798*/ 	.byte	0x04, 0x0a
        /*179a*/ 	.short	(.L_971 - .L_970)
	.align		4
.L_970:
        /*179c*/ 	.word	index@(.nv.constant0._ZN7cutlass13device_kernelIN5flash11enable_sm90INS1_16FlashAttnFwdSm90INS1_25CollectiveMainloopFwdSm90ILi2EN4cute5tupleIJNS5_1CILi1EEES8_S8_EEENS6_IJNS7_ILi128EEENS7_ILi224EEESA_EEELi128ENS_12float_e4m3_tEfNS_4arch4Sm90ELb0ELb0ELb0ELb1ELb0ELb1ELb0ELb1ELb1ELb1ELb0ELb0EEENS1_21CollectiveEpilogueFwdINS6_IJSA_SA_SB_EEES9_NS_10bfloat16_tESF_Li256ELb1ELb1ELb0ELb1EEENS1_36VarlenDynamicPersistentTileSchedulerILi128ELi224ELi256ELi128ELb0ELb1ELb1ELb0ELb1ELb1EEEEEEEEEvNT_6ParamsE)
        /*17a0*/ 	.short	0x0210
        /*17a2*/ 	.short	0x0af0


	//----- nvinfo : EIATTR_SW_WAR
	.align		4
.L_971:
        /*17a4*/ 	.byte	0x04, 0x36
        /*17a6*/ 	.short	(.L_973 - .L_972)
.L_972:
        /*17a8*/ 	.word	0x00000008
.L_973:


//--------------------- .nv.info._ZN7cutlass13device_kernelIN5flash11enable_sm90INS1_16FlashAttnFwdSm90INS1_25CollectiveMainloopFwdSm90ILi2EN4cute5tupleIJNS5_1CILi1EEES8_S8_EEENS6_IJNS7_ILi128EEENS7_ILi224EEESA_EEELi128ENS_12float_e4m3_tEfNS_4arch4Sm90ELb0ELb1ELb0ELb0ELb0ELb0ELb0ELb1ELb1ELb1ELb0ELb0EEENS1_21CollectiveEpilogueFwdINS6_IJSA_SA_SB_EEES9_NS_10bfloat16_tESF_Li256ELb0ELb1ELb0ELb1EEENS1_30DynamicPersistentTileSchedulerILi256ELi128ELb0ELb1ELb1EEEEEEEEEvNT_6ParamsE --------------------------
	.section	.nv.info._ZN7cutlass13device_kernelIN5flash11enable_sm90INS1_16FlashAttnFwdSm90INS1_25CollectiveMainloopFwdSm90ILi2EN4cute5tupleIJNS5_1CILi1EEES8_S8_EEENS6_IJNS7_ILi128EEENS7_ILi224EEESA_EEELi128ENS_12float_e4m3_tEfNS_4arch4Sm90ELb0ELb1ELb0ELb0ELb0ELb0ELb0ELb1ELb1ELb1ELb0ELb0EEENS1_21CollectiveEpilogueFwdINS6_IJSA_SA_SB_EEES9_NS_10bfloat16_tESF_Li256ELb0ELb1ELb0ELb1EEENS1_30DynamicPersistentTileSchedulerILi256ELi128ELb0ELb1ELb1EEEEEEEEEvNT_6ParamsE,"",@"SHT_CUDA_INFO"
	.sectionflags	@""
	.align	4


	//----- nvinfo : EIATTR_CUDA_API_VERSION
	.align		4
        /*0000*/ 	.byte	0x04, 0x37
        /*0002*/ 	.short	(.L_975 - .L_974)
.L_974:
        /*0004*/ 	.word	0x00000082


	//----- nvinfo : EIATTR_KPARAM_INFO
	.align		4
.L_975:
        /*0008*/ 	.byte	0x04, 0x17
        /*000a*/ 	.short	(.L_977 - .L_976)
.L_976:
        /*000c*/ 	.word	0x00000000
        /*0010*/ 	.short	0x0000
        /*0012*/ 	.short	0x0070
        /*0014*/ 	.byte	0x00, 0xf0, 0x01, 0x2a


	//----- nvinfo : EIATTR_SPARSE_MMA_MASK
	.align		4
.L_977:
        /*0018*/ 	.byte	0x03, 0x50
        /*001a*/ 	.short	0x0000


	//----- nvinfo : EIATTR_MAXREG_COUNT
	.align		4
        /*001c*/ 	.byte	0x03, 0x1b
        /*001e*/ 	.short	0x00a8


	//----- nvinfo : EIATTR_NUM_BARRIERS
	.align		4
        /*0020*/ 	.byte	0x02, 0x4c
        /*0022*/ 	.byte	0x10
	.zero		1


	//----- nvinfo : EIATTR_EXTERNS
	.align		4
        /*0024*/ 	.byte	0x04, 0x0f
        /*0026*/ 	.short	(.L_979 - .L_978)


	//   ....[0]....
	.align		4
.L_978:
        /*0028*/ 	.word	index@(__assertfail)


	//----- nvinfo : EIATTR_ANNOTATIONS
	.align		4
.L_979:
        /*002c*/ 	.byte	0x04, 0x55
        /*002e*/ 	.short	(.L_981 - .L_980)


	//   ....[0]....
.L_980:
        /* <DEDUP_REMOVED lines=28> */


	//----- nvinfo : EIATTR_MERCURY_ISA_VERSION
	.align		4
.L_981:
        /*01d8*/ 	.byte	0x03, 0x5f
        /*01da*/ 	.short	0x0101


	//----- nvinfo : EIATTR_INT_WARP_WIDE_INSTR_OFFSETS
	.align		4
        /*01dc*/ 	.byte	0x04, 0x31
        /*01de*/ 	.short	(.L_983 - .L_982)


	//   ....[0]....
.L_982:
        /*01e0*/ 	.word	0x00000130


	//   ....[1]....
        /*01e4*/ 	.word	0x00000170


	//   ....[2]....
        /*01e8*/ 	.word	0x000001e0


	//   ....[3]....
        /*01ec*/ 	.word	0x0001a0d0


	//   ....[4]....
        /*01f0*/ 	.word	0x0001a160


	//   ....[5]....
        /*01f4*/ 	.word	0x0001ca50


	//   ....[6]....
        /*01f8*/ 	.word	0x0001cae0


	//----- nvinfo : EIATTR_COOP_GROUP_MASK_REGIDS
	.align		4
.L_983:
        /*01fc*/ 	.byte	0x04, 0x29
        /*01fe*/ 	.short	(.L_985 - .L_984)


	//   ....[0]....
.L_984:
        /*0200*/ 	.word	0xffffffff


	//   ....[1]....
        /*0204*/ 	.word	0xffffffff


	//   ....[2]....
        /*0208*/ 	.word	0xffffffff


	//   ....[3]....
        /*020c*/ 	.word	0xffffffff


	//   ....[4]....
        /*0210*/ 	.word	0xffffffff


	//   ....[5]....
        /*0214*/ 	.word	0xffffffff


	//   ....[6]....
        /*0218*/ 	.word	0xffffffff


	//   ....[7]....
        /*021c*/ 	.word	0xffffffff


	//   ....[8]....
        /*0220*/ 	.word	0xffffffff


	//   ....[9]....
        /*0224*/ 	.word	0xffffffff


	//   ....[10]....
        /*0228*/ 	.word	0xffffffff


	//   ....[11]....
        /*022c*/ 	.word	0xffffffff


	//   ....[12]....
        /*0230*/ 	.word	0xffffffff


	//   ....[13]....
        /*0234*/ 	.word	0xffffffff


	//   ....[14]....
        /*0238*/ 	.word	0xffffffff


	//   ....[15]....
        /*023c*/ 	.word	0xffffffff


	//   ....[16]....
        /*0240*/ 	.word	0xffffffff


	//   ....[17]....
        /*0244*/ 	.word	0xffffffff


	//   ....[18]....
        /*0248*/ 	.word	0xffffffff


	//   ....[19]....
        /*024c*/ 	.word	0xffffffff


	//   ....[20]....
        /*0250*/ 	.word	0xffffffff


	//   ....[21]....
        /*0254*/ 	.word	0xffffffff


	//   ....[22]....
        /*0258*/ 	.word	0xffffffff


	//   ....[23]....
        /*025c*/ 	.word	0xffffffff


	//   ....[24]....
        /*0260*/ 	.word	0xffffffff


	//   ....[25]....
        /*0264*/ 	.word	0xffffffff


	//   ....[26]....
        /*0268*/ 	.word	0xffffffff


	//   ....[27]....
        /*026c*/ 	.word	0xffffffff


	//   ....[28]....
        /*0270*/ 	.word	0xffffffff


	//   ....[29]....
        /*0274*/ 	.word	0xffffffff


	//   ....[30]....
        /*0278*/ 	.word	0xffffffff


	//   ....[31]....
        /*027c*/ 	.word	0xffffffff


	//   ....[32]....
        /*0280*/ 	.word	0xffffffff


	//   ....[33]....
        /*0284*/ 	.word	0xffffffff


	//   ....[34]....
        /*0288*/ 	.word	0xffffffff


	//   ....[35]....
        /*028c*/ 	.word	0xffffffff


	//   ....[36]....
        /*0290*/ 	.word	0xffffffff


	//   ....[37]....
        /*0294*/ 	.word	0xffffffff


	//   ....[38]....
        /*0298*/ 	.word	0xffffffff


	//   ....[39]....
        /*029c*/ 	.word	0xffffffff


	//   ....[40]....
        /*02a0*/ 	.word	0xffffffff


	//   ....[41]....
        /*02a4*/ 	.word	0xffffffff


	//   ....[42]....
        /*02a8*/ 	.word	0xffffffff


	//   ....[43]....
        /*02ac*/ 	.word	0xffffffff


	//   ....[44]....
        /*02b0*/ 	.word	0xffffffff


	//   ....[45]....
        /*02b4*/ 	.word	0xffffffff


	//   ....[46]....
        /*02b8*/ 	.word	0xffffffff


	//   ....[47]....
        /*02bc*/ 	.word	0xffffffff


	//   ....[48]....
        /*02c0*/ 	.word	0xffffffff


	//   ....[49]....
        /*02c4*/ 	.word	0xffffffff


	//   ....[50]....
        /*02c8*/ 	.word	0xffffffff


	//   ....[51]....
        /*02cc*/ 	.word	0xffffffff


	//   ....[52]....
        /*02d0*/ 	.word	0xffffffff


	//   ....[53]....
        /*02d4*/ 	.word	0xffffffff


	//   ....[54]....
        /*02d8*/ 	.word	0xffffffff


	//   ....[55]....
        /*02dc*/ 	.word	0xffffffff


	//   ....[56]....
        /*02e0*/ 	.word	0xffffffff


	//   ....[57]....
        /*02e4*/ 	.word	0xffffffff


	//   ....[58]....
        /*02e8*/ 	.word	0xffffffff


	//   ....[59]....
        /*02ec*/ 	.word	0xffffffff


	//   ....[60]....
        /*02f0*/ 	.word	0xffffffff


	//   ....[61]....
        /*02f4*/ 	.word	0xffffffff


	//   ....[62]....
        /*02f8*/ 	.word	0xffffffff


	//   ....[63]....
        /*02fc*/ 	.word	0xffffffff


	//   ....[64]....
        /*0300*/ 	.word	0xffffffff


	//   ....[65]....
        /*0304*/ 	.word	0xffffffff


	//   ....[66]....
        /*0308*/ 	.word	0xffffffff


	//   ....[67]....
        /*030c*/ 	.word	0xffffffff


	//   ....[68]....
        /*0310*/ 	.word	0xffffffff


	//   ....[69]....
        /*0314*/ 	.word	0xffffffff


	//   ....[70]....
        /*0318*/ 	.word	0xffffffff


	//   ....[71]....
        /*031c*/ 	.word	0xffffffff


	//   ....[72]....
        /*0320*/ 	.word	0xffffffff


	//   ....[73]....
        /*0324*/ 	.word	0xffffffff


	//   ....[74]....
        /*0328*/ 	.word	0xffffffff


	//   ....[75]....
        /*032c*/ 	.word	0xffffffff


	//   ....[76]....
        /*0330*/ 	.word	0xffffffff


	//   ....[77]....
        /*0334*/ 	.word	0xffffffff


	//   ....[78]....
        /*0338*/ 	.word	0xffffffff


	//   ....[79]....
        /*033c*/ 	.word	0xffffffff


	//   ....[80]....
        /*0340*/ 	.word	0xffffffff


	//   ....[81]....
        /*0344*/ 	.word	0xffffffff


	//   ....[82]....
        /*0348*/ 	.word	0xffffffff


	//   ....[83]....
        /*034c*/ 	.word	0xffffffff


	//   ....[84]....
        /*0350*/ 	.word	0xffffffff


	//   ....[85]....
        /*0354*/ 	.word	0xffffffff


	//   ....[86]....
        /*0358*/ 	.word	0xffffffff


	//   ....[87]....
        /*035c*/ 	.word	0xffffffff


	//   ....[88]....
        /*0360*/ 	.word	0xffffffff


	//   ....[89]....
        /*0364*/ 	.word	0xffffffff


	//   ....[90]....
        /*0368*/ 	.word	0xffffffff


	//   ....[91]....
        /*036c*/ 	.word	0xffffffff


	//   ....[92]....
        /*0370*/ 	.word	0xffffffff


	//   ....[93]....
        /*0374*/ 	.word	0xffffffff


	//   ....[94]....
        /*0378*/ 	.word	0xffffffff


	//   ....[95]....
        /*037c*/ 	.word	0xffffffff


	//   ....[96]....
        /*0380*/ 	.word	0xffffffff


	//   ....[97]....
        /*0384*/ 	.word	0xffffffff


	//   ....[98]....
        /*0388*/ 	.word	0xffffffff


	//   ....[99]....
        /*038c*/ 	.word	0xffffffff


	//   ....[100]....
        /*0390*/ 	.word	0xffffffff


	//   ....[101]....
        /*0394*/ 	.word	0xffffffff


	//   ....[102]....
        /*0398*/ 	.word	0xffffffff


	//   ....[103]....
        /*039c*/ 	.word	0xffffffff


	//   ....[104]....
        /*03a0*/ 	.word	0xffffffff


	//   ....[105]....
        /*03a4*/ 	.word	0xffffffff


	//   ....[106]....
        /*03a8*/ 	.word	0x0500000f


	//   ....[107]....
        /*03ac*/ 	.word	0x0500000f


	//   ....[108]....
        /*03b0*/ 	.word	0x0500000f


	//   ....[109]....
        /*03b4*/ 	.word	0x0500000f


	//   ....[110]....
        /*03b8*/ 	.word	0x0500000f


	//   ....[111]....
        /*03bc*/ 	.word	0x0500000f


	//   ....[112]....
        /*03c0*/ 	.word	0x0500000f


	//   ....[113]....
        /*03c4*/ 	.word	0x0500000f


	//   ....[114]....
        /*03c8*/ 	.word	0x0500000f


	//   ....[115]....
        /*03cc*/ 	.word	0x0500000f


	//   ....[116]....
        /*03d0*/ 	.word	0x0500000f


	//   ....[117]....
        /*03d4*/ 	.word	0x0500000f


	//   ....[118]....
        /*03d8*/ 	.word	0x0500000f


	//   ....[119]....
        /*03dc*/ 	.word	0x0500000f


	//   ....[120]....
        /*03e0*/ 	.word	0x0500000f


	//   ....[121]....
        /*03e4*/ 	.word	0x0500000f


	//   ....[122]....
        /*03e8*/ 	.word	0x0500000f


	//   ....[123]....
        /*03ec*/ 	.word	0x0500000f


	//----- nvinfo : EIATTR_COOP_GROUP_INSTR_OFFSETS
	.align		4
.L_985:
        /*03f0*/ 	.byte	0x04, 0x28
        /*03f2*/ 	.short	(.L_987 - .L_986)


	//   ....[0]....
.L_986:
        /*03f4*/ 	.word	0x00000070


	//   ....[1]....
        /*03f8*/ 	.word	0x00000140


	//   ....[2]....
        /*03fc*/ 	.word	0x00000190


	//   ....[3]....
        /*0400*/ 	.word	0x000003c0


	//   ....[4]....
        /*0404*/ 	.word	0x00000520


	//   ....[5]....
        /*0408*/ 	.word	0x00000640


	//   ....[6]....
        /*040c*/ 	.word	0x000007a0


	//   ....[7]....
        /*0410*/ 	.word	0x00001b10


	//   ....[8]....
        /*0414*/ 	.word	0x000029f0


	//   ....[9]....
        /*0418*/ 	.word	0x00002cf0


	//   ....[10]....
        /*041c*/ 	.word	0x00004990


	//   ....[11]....
        /*0420*/ 	.word	0x00004aa0


	//   ....[12]....
        /*0424*/ 	.word	0x00005b10


	//   ....[13]....
        /*0428*/ 	.word	0x00005b90


	//   ....[14]....
        /*042c*/ 	.word	0x00008350


	//   ....[15]....
        /*0430*/ 	.word	0x00008530


	//   ....[16]....
        /*0434*/ 	.word	0x0000a3f0


	//   ....[17]....
        /*0438*/ 	.word	0x0000a500


	//   ....[18]....
        /*043c*/ 	.word	0x0000b520


	//   ....[19]....
        /*0440*/ 	.word	0x0000b580


	//   ....[20]....
        /*0444*/ 	.word	0x0000e720


	//   ....[21]....
        /*0448*/ 	.word	0x0000e740


	//   ....[22]....
        /*044c*/ 	.word	0x0000e760


	//   ....[23]....
        /*0450*/ 	.word	0x0000e790


	//   ....[24]....
        /*0454*/ 	.word	0x000118e0


	//   ....[25]....
        /*0458*/ 	.word	0x00012f40


	//   ....[26]....
        /*045c*/ 	.word	0x000139b0


	//   ....[27]....
        /*0460*/ 	.word	0x00013ac0


	//   ....[28]....
        /*0464*/ 	.word	0x00014af0


	//   ....[29]....
        /*0468*/ 	.word	0x00014b60


	//   ....[30]....
        /*046c*/ 	.word	0x00016880


	//   ....[31]....
        /*0470*/ 	.word	0x000168a0


	//   ....[32]....
        /*0474*/ 	.word	0x00016900


	//   ....[33]....
        /*0478*/ 	.word	0x00016910


	//   ....[34]....
        /*047c*/ 	.word	0x00017dc0


	//   ....[35]....
        /*0480*/ 	.word	0x00017dd0


	//   ....[36]....
        /*0484*/ 	.word	0x00017de0


	//   ....[37]....
        /*0488*/ 	.word	0x00017df0


	//   ....[38]....
        /*048c*/ 	.word	0x00017e00


	//   ....[39]....
        /*0490*/ 	.word	0x00017e10


	//   ....[40]....
        /*0494*/ 	.word	0x00017e20


	//   ....[41]....
        /*0498*/ 	.word	0x00017e30


	//   ....[42]....
        /*049c*/ 	.word	0x00017e40


	//   ....[43]....
        /*04a0*/ 	.word	0x00017e70


	//   ....[44]....
        /*04a4*/ 	.word	0x00017eb0


	//   ....[45]....
        /*04a8*/ 	.word	0x00017ec0


	//   ....[46]....
        /*04ac*/ 	.word	0x00017ef0


	//   ....[47]....
        /*04b0*/ 	.word	0x00017f00


	//   ....[48]....
        /*04b4*/ 	.word	0x00017f10


	//   ....[49]....
        /*04b8*/ 	.word	0x00017f20


	//   ....[50]....
        /*04bc*/ 	.word	0x00017f30


	//   ....[51]....
        /*04c0*/ 	.word	0x00017f40


	//   ....[52]....
        /*04c4*/ 	.word	0x00017f50


	//   ....[53]....
        /*04c8*/ 	.word	0x00017f60


	//   ....[54]....
        /*04cc*/ 	.word	0x00017f70


	//   ....[55]....
        /*04d0*/ 	.word	0x00017f80


	//   ....[56]....
        /*04d4*/ 	.word	0x00017f90


	//   ....[57]....
        /*04d8*/ 	.word	0x00017fa0


	//   ....[58]....
        /*04dc*/ 	.word	0x00017fb0


	//   ....[59]....
        /*04e0*/ 	.word	0x00017fc0


	//   ....[60]....
        /*04e4*/ 	.word	0x00017ff0


	//   ....[61]....
        /*04e8*/ 	.word	0x00018020


	//   ....[62]....
        /*04ec*/ 	.word	0x00018040


	//   ....[63]....
        /*04f0*/ 	.word	0x00018050


	//   ....[64]....
        /*04f4*/ 	.word	0x00018080


	//   ....[65]....
        /*04f8*/ 	.word	0x00018090


	//   ....[66]....
        /*04fc*/ 	.word	0x000181a0


	//   ....[67]....
        /*0500*/ 	.word	0x000181d0


	//   ....[68]....
        /*0504*/ 	.word	0x00018200


	//   ....[69]....
        /*0508*/ 	.word	0x00018260


	//   ....[70]....
        /*050c*/ 	.word	0x000186b0


	//   ....[71]....
        /*0510*/ 	.word	0x000186e0


	//   ....[72]....
        /*0514*/ 	.word	0x000187a0


	//   ....[73]....
        /*0518*/ 	.word	0x000187c0


	//   ....[74]....
        /*051c*/ 	.word	0x00018880


	//   ....[75]....
        /*0520*/ 	.word	0x000188a0


	//   ....[76]....
        /*0524*/ 	.word	0x00018970


	//   ....[77]....
        /*0528*/ 	.word	0x00018990


	//   ....[78]....
        /*052c*/ 	.word	0x00019020


	//   ....[79]....
        /*0530*/ 	.word	0x00019040


	//   ....[80]....
        /*0534*/ 	.word	0x00019100


	//   ....[81]....
        /*0538*/ 	.word	0x00019120


	//   ....[82]....
        /*053c*/ 	.word	0x000191e0


	//   ....[83]....
        /*0540*/ 	.word	0x00019200


	//   ....[84]....
        /*0544*/ 	.word	0x000192d0


	//   ....[85]....
        /*0548*/ 	.word	0x000192f0


	//   ....[86]....
        /*054c*/ 	.word	0x00019460


	//   ....[87]....
        /*0550*/ 	.word	0x0001a880


	//   ....[88]....
        /*0554*/ 	.word	0x0001b310


	//   ....[89]....
        /*0558*/ 	.word	0x0001b320


	//   ....[90]....
        /*055c*/ 	.word	0x0001b360


	//   ....[91]....
        /*0560*/ 	.word	0x0001b3a0


	//   ....[92]....
        /*0564*/ 	.word	0x0001b440


	//   ....[93]....
        /*0568*/ 	.word	0x0001b450


	//   ....[94]....
        /*056c*/ 	.word	0x0001b4c0


	//   ....[95]....
        /*0570*/ 	.word	0x0001b4d0


	//   ....[96]....
        /*0574*/ 	.word	0x0001b540


	//   ....[97]....
        /*0578*/ 	.word	0x0001b550


	//   ....[98]....
        /*057c*/ 	.word	0x0001b5c0


	//   ....[99]....
        /*0580*/ 	.word	0x0001b5d0


	//   ....[100]....
        /*0584*/ 	.word	0x0001b640


	//   ....[101]....
        /*0588*/ 	.word	0x0001b650


	//   ....[102]....
        /*058c*/ 	.word	0x0001b660


	//   ....[103]....
        /*0590*/ 	.word	0x0001b6a0


	//   ....[104]....
        /*0594*/ 	.word	0x0001d4e0


	//   ....[105]....
        /*0598*/ 	.word	0x0001d680


	//   ....[106]....
        /*059c*/ 	.word	0x0001dd40


	//   ....[107]....
        /*05a0*/ 	.word	0x0001df10


	//   ....[108]....
        /*05a4*/ 	.word	0x0001df60


	//   ....[109]....
        /*05a8*/ 	.word	0x0001dff0


	//   ....[110]....
        /*05ac*/ 	.word	0x0001e0e0


	//   ....[111]....
        /*05b0*/ 	.word	0x0001e140


	//   ....[112]....
        /*05b4*/ 	.word	0x0001e210


	//   ....[113]....
        /*05b8*/ 	.word	0x0001e270


	//   ....[114]....
        /*05bc*/ 	.word	0x0001e350


	//   ....[115]....
        /*05c0*/ 	.word	0x0001e3b0


	//   ....[116]....
        /*05c4*/ 	.word	0x0001e490


	//   ....[117]....
        /*05c8*/ 	.word	0x0001e4f0


	//   ....[118]....
        /*05cc*/ 	.word	0x0001e5d0


	//   ....[119]....
        /*05d0*/ 	.word	0x0001e630


	//   ....[120]....
        /*05d4*/ 	.word	0x0001e700


	//   ....[121]....
        /*05d8*/ 	.word	0x0001e760


	//   ....[122]....
        /*05dc*/ 	.word	0x0001e820


	//   ....[123]....
        /*05e0*/ 	.word	0x0001eb70


	//----- nvinfo : EIATTR_REG_RECONFIG
	.align		4
.L_987:
        /*05e4*/ 	.byte	0x01, 0x54
	.zero		2


	//----- nvinfo : EIATTR_SYSCALL_OFFSETS
	.align		4
        /*05e8*/ 	.byte	0x04, 0x46
        /*05ea*/ 	.short	(.L_989 - .L_988)


	//   ....[0]....
.L_988:
        /*05ec*/ 	.word	0x00001c90


	//   ....[1]....
        /*05f0*/ 	.word	0x0001a2d0


	//   ....[2]....
        /*05f4*/ 	.word	0x0001a440


	//   ....[3]....
        /*05f8*/ 	.word	0x0001a5a0


	//   ....[4]....
        /*05fc*/ 	.word	0x0001a6e0


	//   ....[5]....
        /*0600*/ 	.word	0x0001af70


	//----- nvinfo : EIATTR_MBARRIER_INSTR_OFFSETS
	.align		4
.L_989:
        /*0604*/ 	.byte	0x04, 0x39
        /*0606*/ 	.short	(.L_991 - .L_990)


	//   ....[0]....
.L_990:
        /*0608*/ 	.word	0x00000270
        /*060c*/ 	.word	0x000000ff
        /*0610*/ 	.word	0x0002e800
        /*0614*/ 	.short	0x0100
        /*0616*/ 	.byte	0x08
	.zero		1


	//   ....[1]....
        /*0618*/ 	.word	0x00000280
        /*061c*/ 	.word	0x000000ff
        /*0620*/ 	.word	0x0002e820
        /*0624*/ 	.short	0x0100
        /*0626*/ 	.byte	0x08
	.zero		1


	//   ....[2]....
        /*0628*/ 	.word	0x00000370
        /*062c*/ 	.word	0x000000ff
        /*0630*/ 	.word	0x0002e830
        /*0634*/ 	.short	0x0100
        /*0636*/ 	.byte	0x08
	.zero		1


	//   ....[3]....
        /*0638*/ 	.word	0x00000380
        /*063c*/ 	.word	0x000000ff
        /*0640*/ 	.word	0x0002e840
        /*0644*/ 	.short	0x0100
        /*0646*/ 	.byte	0x08
	.zero		1


	//   ....[4]....
        /*0648*/ 	.word	0x00000390
        /*064c*/ 	.word	0x000000ff
        /*0650*/ 	.word	0x0002e838
        /*0654*/ 	.short	0x0100
        /*0656*/ 	.byte	0x08
	.zero		1


	//   ....[5]....
        /*0658*/ 	.word	0x000003a0
        /*065c*/ 	.word	0x000000ff
        /*0660*/ 	.word	0x0002e848
        /*0664*/ 	.short	0x0100
        /*0666*/ 	.byte	0x08
	.zero		1


	//   ....[6]....
        /*0668*/ 	.word	0x000004d0
        /*066c*/ 	.word	0x000000ff
        /*0670*/ 	.word	0x0002e850
        /*0674*/ 	.short	0x0100
        /*0676*/ 	.byte	0x08
	.zero		1


	//   ....[7]....
        /*0678*/ 	.word	0x000004e0
        /*067c*/ 	.word	0x000000ff
        /*0680*/ 	.word	0x0002e860
        /*0684*/ 	.short	0x0100
        /*0686*/ 	.byte	0x08
	.zero		1


	//   ....[8]....
        /*0688*/ 	.word	0x000004f0
        /*068c*/ 	.word	0x000000ff
        /*0690*/ 	.word	0x0002e858
        /*0694*/ 	.short	0x0100
        /*0696*/ 	.byte	0x08
	.zero		1


	//   ....[9]....
        /*0698*/ 	.word	0x00000500
        /*069c*/ 	.word	0x000000ff
        /*06a0*/ 	.word	0x0002e868
        /*06a4*/ 	.short	0x0100
        /*06a6*/ 	.byte	0x08
	.zero		1


	//   ....[10]....
        /*06a8*/ 	.word	0x000005f0
        /*06ac*/ 	.word	0x000000ff
        /*06b0*/ 	.word	0x0002e870
        /*06b4*/ 	.short	0x0100
        /*06b6*/ 	.byte	0x06
	.zero		1


	//   ....[11]....
        /*06b8*/ 	.word	0x00000600
        /*06bc*/ 	.word	0x000000ff
        /*06c0*/ 	.word	0x0002e880
        /*06c4*/ 	.short	0x0100
        /*06c6*/ 	.byte	0x06
	.zero		1


	//   ....[12]....
        /*06c8*/ 	.word	0x00000610
        /*06cc*/ 	.word	0x000000ff
        /*06d0*/ 	.word	0x0002e878
        /*06d4*/ 	.short	0x0100
        /*06d6*/ 	.byte	0x06
	.zero		1


	//   ....[13]....
        /*06d8*/ 	.word	0x00000620
        /*06dc*/ 	.word	0x000000ff
        /*06e0*/ 	.word	0x0002e888
        /*06e4*/ 	.short	0x0100
        /*06e6*/ 	.byte	0x06
	.zero		1


	//   ....[14]....
        /*06e8*/ 	.word	0x00000750
        /*06ec*/ 	.word	0x000000ff
        /*06f0*/ 	.word	0x0002e890
        /*06f4*/ 	.short	0x0100
        /*06f6*/ 	.byte	0x08
	.zero		1


	//   ....[15]....
        /*06f8*/ 	.word	0x00000760
        /*06fc*/ 	.word	0x000000ff
        /*0700*/ 	.word	0x0002e8a0
        /*0704*/ 	.short	0x0100
        /*0706*/ 	.byte	0x08
	.zero		1


	//   ....[16]....
        /*0708*/ 	.word	0x00000770
        /*070c*/ 	.word	0x000000ff
        /*0710*/ 	.word	0x0002e898
        /*0714*/ 	.short	0x0100
        /*0716*/ 	.byte	0x08
	.zero		1


	//   ....[17]....
        /*0718*/ 	.word	0x00000780
        /*071c*/ 	.word	0x000000ff
        /*0720*/ 	.word	0x0002e8a8
        /*0724*/ 	.short	0x0100
        /*0726*/ 	.byte	0x08
	.zero		1


	//   ....[18]....
        /*0728*/ 	.word	0x000008b0
        /*072c*/ 	.word	0x000000ff
        /*0730*/ 	.word	0x0002e8b0
        /*0734*/ 	.short	0x0100
        /*0736*/ 	.byte	0x08
	.zero		1


	//   ....[19]....
        /*0738*/ 	.word	0x000008c0
        /*073c*/ 	.word	0x000000ff
        /*0740*/ 	.word	0x0002e8c0
        /*0744*/ 	.short	0x0100
        /*0746*/ 	.byte	0x08
	.zero		1


	//   ....[20]....
        /*0748*/ 	.word	0x000008d0
        /*074c*/ 	.word	0x000000ff
        /*0750*/ 	.word	0x0002e8b8
        /*0754*/ 	.short	0x0100
        /*0756*/ 	.byte	0x08
	.zero		1


	//   ....[21]....
        /*0758*/ 	.word	0x000008e0
        /*075c*/ 	.word	0x000000ff
        /*0760*/ 	.word	0x0002e8c8
        /*0764*/ 	.short	0x0100
        /*0766*/ 	.byte	0x08
	.zero		1


	//   ....[22]....
        /*0768*/ 	.word	0x00001d10
        /*076c*/ 	.word	0x000000ff
        /*0770*/ 	.word	0x0002e800
        /*0774*/ 	.short	0x010a
        /*0776*/ 	.byte	0x29
	.zero		1


	//   ....[23]....
        /*0778*/ 	.word	0x00001d90
        /*077c*/ 	.word	0x00000005
        /*0780*/ 	.word	0x0002e830
        /*0784*/ 	.short	0x010a
        /*0786*/ 	.byte	0x3f
	.zero		1


	//   ....[24]....
        /*0788*/ 	.word	0x00001dd0
        /*078c*/ 	.word	0x00000005
        /*0790*/ 	.word	0x0002e830
        /*0794*/ 	.short	0x010a
        /*0796*/ 	.byte	0x3f
	.zero		1


	//   ....[25]....
        /*0798*/ 	.word	0x00002b00
        /*079c*/ 	.word	0x00000000
        /*07a0*/ 	.word	0x00000000
        /*07a4*/ 	.short	0x0101
        /*07a6*/ 	.byte	0x3f
	.zero		1


	//   ....[26]....
        /*07a8*/ 	.word	0x00007310
        /*07ac*/ 	.word	0x000000ff
        /*07b0*/ 	.word	0x0002e830
        /*07b4*/ 	.short	0x010a
        /*07b6*/ 	.byte	0x06
	.zero		1


	//   ....[27]....
        /*07b8*/ 	.word	0x00007350
        /*07bc*/ 	.word	0x000000ff
        /*07c0*/ 	.word	0x0002e830
        /*07c4*/ 	.short	0x010a
        /*07c6*/ 	.byte	0x06
	.zero		1


	//   ....[28]....
        /*07c8*/ 	.word	0x00007f10
        /*07cc*/ 	.word	0x000000ff
        /*07d0*/ 	.word	0x0002e850
        /*07d4*/ 	.short	0x010a
        /*07d6*/ 	.byte	0x06
	.zero		1


	//   ....[29]....
        /*07d8*/ 	.word	0x00007f50
        /*07dc*/ 	.word	0x000000ff
        /*07e0*/ 	.word	0x0002e850
        /*07e4*/ 	.short	0x010a
        /*07e6*/ 	.byte	0x06
	.zero		1


	//   ....[30]....
        /*07e8*/ 	.word	0x00008380
        /*07ec*/ 	.word	0x00000009
        /*07f0*/ 	.word	0x00000000
        /*07f4*/ 	.short	0x0101
        /*07f6*/ 	.byte	0x3f
	.zero		1


	//   ....[31]....
        /*07f8*/ 	.word	0x0000c790
        /*07fc*/ 	.word	0x000000ff
        /*0800*/ 	.word	0x00000000
        /*0804*/ 	.short	0x0101
        /*0806*/ 	.byte	0x06
	.zero		1


	//   ....[32]....
        /*0808*/ 	.word	0x0000d280
        /*080c*/ 	.word	0x000000ff
        /*0810*/ 	.word	0x0002e830
        /*0814*/ 	.short	0x010a
        /*0816*/ 	.byte	0x06
	.zero		1


	//   ....[33]....
        /*0818*/ 	.word	0x0000d2c0
        /*081c*/ 	.word	0x000000ff
        /*0820*/ 	.word	0x0002e830
        /*0824*/ 	.short	0x010a
        /*0826*/ 	.byte	0x06
	.zero		1


	//   ....[34]....
        /*0828*/ 	.word	0x0000deb0
        /*082c*/ 	.word	0x000000ff
        /*0830*/ 	.word	0x0002e850
        /*0834*/ 	.short	0x010a
        /*0836*/ 	.byte	0x06
	.zero		1


	//   ....[35]....
        /*0838*/ 	.word	0x0000def0
        /*083c*/ 	.word	0x000000ff
        /*0840*/ 	.word	0x0002e850
        /*0844*/ 	.short	0x010a
        /*0846*/ 	.byte	0x06
	.zero		1


	//   ....[36]....
        /*0848*/ 	.word	0x0000fdb0
        /*084c*/ 	.word	0x00000005
        /*0850*/ 	.word	0x00000000
        /*0854*/ 	.short	0x0101
        /*0856*/ 	.byte	0x3f
	.zero		1


	//   ....[37]....
        /*0858*/ 	.word	0x00010080
        /*085c*/ 	.word	0x000000ff
        /*0860*/ 	.word	0x00000000
        /*0864*/ 	.short	0x0101
        /*0866*/ 	.byte	0x06
	.zero		1


	//   ....[38]....
        /*0868*/ 	.word	0x000108f0
        /*086c*/ 	.word	0x000000ff
        /*0870*/ 	.word	0x0002e830
        /*0874*/ 	.short	0x010a
        /*0876*/ 	.byte	0x06
	.zero		1


	//   ....[39]....
        /*0878*/ 	.word	0x00010930
        /*087c*/ 	.word	0x000000ff
        /*0880*/ 	.word	0x0002e830
        /*0884*/ 	.short	0x010a
        /*0886*/ 	.byte	0x06
	.zero		1


	//   ....[40]....
        /*0888*/ 	.word	0x000114f0
        /*088c*/ 	.word	0x000000ff
        /*0890*/ 	.word	0x0002e850
        /*0894*/ 	.short	0x010a
        /*0896*/ 	.byte	0x06
	.zero		1


	//   ....[41]....
        /*0898*/ 	.word	0x00011530
        /*089c*/ 	.word	0x000000ff
        /*08a0*/ 	.word	0x0002e850
        /*08a4*/ 	.short	0x010a
        /*08a6*/ 	.byte	0x06
	.zero		1


	//   ....[42]....
        /*08a8*/ 	.word	0x00011910
        /*08ac*/ 	.word	0x00000000
        /*08b0*/ 	.word	0x00000000
        /*08b4*/ 	.short	0x0101
        /*08b6*/ 	.byte	0x3f
	.zero		1


	//   ....[43]....
        /*08b8*/ 	.word	0x00015d60
        /*08bc*/ 	.word	0x000000ff
        /*08c0*/ 	.word	0x00000000
        /*08c4*/ 	.short	0x0101
        /*08c6*/ 	.byte	0x06
	.zero		1


	//   ....[44]....
        /*08c8*/ 	.word	0x000164d0
        /*08cc*/ 	.word	0x000000ff
        /*08d0*/ 	.word	0x0002e850
        /*08d4*/ 	.short	0x010a
        /*08d6*/ 	.byte	0x04
	.zero		1


	//   ....[45]....
        /*08d8*/ 	.word	0x00016510
        /*08dc*/ 	.word	0x000000ff
        /*08e0*/ 	.word	0x0002e850
        /*08e4*/ 	.short	0x010a
        /*08e6*/ 	.byte	0x04
	.zero		1


	//   ....[46]....
        /*08e8*/ 	.word	0x00016c60
        /*08ec*/ 	.word	0x000000ff
        /*08f0*/ 	.word	0x00000000
        /*08f4*/ 	.short	0x0101
        /*08f6*/ 	.byte	0x04
	.zero		1


	//   ....[47]....
        /*08f8*/ 	.word	0x000186d0
        /*08fc*/ 	.word	0x00000008
        /*0900*/ 	.word	0x00000000
        /*0904*/ 	.short	0x0101
        /*0906*/ 	.byte	0x3f
	.zero		1


	//   ....[48]....
        /*0908*/ 	.word	0x0001aae0
        /*090c*/ 	.word	0x00000004
        /*0910*/ 	.word	0x0002e880
        /*0914*/ 	.short	0x010a
        /*0916*/ 	.byte	0x3f
	.zero		1


	//   ....[49]....
        /*0918*/ 	.word	0x0001ac70
        /*091c*/ 	.word	0x00000004
        /*0920*/ 	.word	0x0002e840
        /*0924*/ 	.short	0x010a
        /*0926*/ 	.byte	0x3f
	.zero		1


	//   ....[50]....
        /*0928*/ 	.word	0x0001b750
        /*092c*/ 	.word	0x00000012
        /*0930*/ 	.word	0x0002e800
        /*0934*/ 	.short	0x0107
        /*0936*/ 	.byte	0x3f
	.zero		1


	//   ....[51]....
        /*0938*/ 	.word	0x0001b840
        /*093c*/ 	.word	0x00000012
        /*0940*/ 	.word	0x0002e800
        /*0944*/ 	.short	0x0101
        /*0946*/ 	.byte	0x3f
	.zero		1


	//   ....[52]....
        /*0948*/ 	.word	0x0001b860
        /*094c*/ 	.word	0x00000012
        /*0950*/ 	.word	0x0002e820
        /*0954*/ 	.short	0x010a
        /*0956*/ 	.byte	0x3f
	.zero		1


	//   ....[53]....
        /*0958*/ 	.word	0x0001bb60
        /*095c*/ 	.word	0x00000004
        /*0960*/ 	.word	0x0002e880
        /*0964*/ 	.short	0x010a
        /*0966*/ 	.byte	0x3f
	.zero		1


	//   ....[54]....
        /*0968*/ 	.word	0x0001bdb0
        /*096c*/ 	.word	0x00000004
        /*0970*/ 	.word	0x0002e840
        /*0974*/ 	.short	0x010a
        /*0976*/ 	.byte	0x3f
	.zero		1


	//   ....[55]....
        /*0978*/ 	.word	0x0001c080
        /*097c*/ 	.word	0x00000014
        /*0980*/ 	.word	0x0002e870
        /*0984*/ 	.short	0x010a
        /*0986*/ 	.byte	0x3f
	.zero		1


	//   ....[56]....
        /*0988*/ 	.word	0x0001c0f0
        /*098c*/ 	.word	0x00000014
        /*0990*/ 	.word	0x0002e860
        /*0994*/ 	.short	0x010a
        /*0996*/ 	.byte	0x3f
	.zero		1


	//   ....[57]....
        /*0998*/ 	.word	0x0001c930
        /*099c*/ 	.word	0x00000014
        /*09a0*/ 	.word	0x0002e850
        /*09a4*/ 	.short	0x0101
        /*09a6*/ 	.byte	0x3f
	.zero		1


	//   ....[58]....
        /*09a8*/ 	.word	0x0001c9b0
        /*09ac*/ 	.word	0x00000014
        /*09b0*/ 	.word	0x00000000
        /*09b4*/ 	.short	0x0101
        /*09b6*/ 	.byte	0x3f
	.zero		1


	//   ....[59]....
        /*09b8*/ 	.word	0x0001cbe0
        /*09bc*/ 	.word	0x00000011
        /*09c0*/ 	.word	0x0002e870
        /*09c4*/ 	.short	0x010a
        /*09c6*/ 	.byte	0x3f
	.zero		1


	//   ....[60]....
        /*09c8*/ 	.word	0x0001cc50
        /*09cc*/ 	.word	0x00000011
        /*09d0*/ 	.word	0x0002e860
        /*09d4*/ 	.short	0x010a
        /*09d6*/ 	.byte	0x3f
	.zero		1


	//   ....[61]....
        /*09d8*/ 	.word	0x0001d310
        /*09dc*/ 	.word	0x00000011
        /*09e0*/ 	.word	0x0002e850
        /*09e4*/ 	.short	0x0101
        /*09e6*/ 	.byte	0x3f
	.zero		1


	//   ....[62]....
        /*09e8*/ 	.word	0x0001d350
        /*09ec*/ 	.word	0x00000000
        /*09f0*/ 	.word	0x00000000
        /*09f4*/ 	.short	0x0101
        /*09f6*/ 	.byte	0x3f
	.zero		1


	//   ....[63]....
        /*09f8*/ 	.word	0x0001d600
        /*09fc*/ 	.word	0x00000000
        /*0a00*/ 	.word	0x0002e820
        /*0a04*/ 	.short	0x010a
        /*0a06*/ 	.byte	0x3f
	.zero		1


	//   ....[64]....
        /*0a08*/ 	.word	0x0001d7c0
        /*0a0c*/ 	.word	0x00000006
        /*0a10*/ 	.word	0x00000000
        /*0a14*/ 	.short	0x010a
        /*0a16*/ 	.byte	0x3f
	.zero		1


	//   ....[65]....
        /*0a18*/ 	.word	0x0001d830
        /*0a1c*/ 	.word	0x00000007
        /*0a20*/ 	.word	0x00000000
        /*0a24*/ 	.short	0x010a
        /*0a26*/ 	.byte	0x3f
	.zero		1


	//   ....[66]....
        /*0a28*/ 	.word	0x0001d890
        /*0a2c*/ 	.word	0x00000004
        /*0a30*/ 	.word	0x0002e860
        /*0a34*/ 	.short	0x010a
        /*0a36*/ 	.byte	0x3f
	.zero		1


	//   ....[67]....
        /*0a38*/ 	.word	0x0001d8e0
        /*0a3c*/ 	.word	0x00000003
        /*0a40*/ 	.word	0x0002e860
        /*0a44*/ 	.short	0x010a
        /*0a46*/ 	.byte	0x3f
	.zero		1


	//   ....[68]....
        /*0a48*/ 	.word	0x0001d920
        /*0a4c*/ 	.word	0x00000004
        /*0a50*/ 	.word	0x0002e880
        /*0a54*/ 	.short	0x010a
        /*0a56*/ 	.byte	0x3f
	.zero		1


	//   ....[69]....
        /*0a58*/ 	.word	0x0001d940
        /*0a5c*/ 	.word	0x00000003
        /*0a60*/ 	.word	0x0002e880
        /*0a64*/ 	.short	0x010a
        /*0a66*/ 	.byte	0x3f
	.zero		1


	//   ....[70]....
        /*0a68*/ 	.word	0x0001d9b0
        /*0a6c*/ 	.word	0x00000003
        /*0a70*/ 	.word	0x0002e800
        /*0a74*/ 	.short	0x010a
        /*0a76*/ 	.byte	0x3f
	.zero		1


	//   ....[71]....
        /*0a78*/ 	.word	0x0001da00
        /*0a7c*/ 	.word	0x00000005
        /*0a80*/ 	.word	0x0002e830
        /*0a84*/ 	.short	0x010a
        /*0a86*/ 	.byte	0x3f
	.zero		1


	//   ....[72]....
        /*0a88*/ 	.word	0x0001da60
        /*0a8c*/ 	.word	0x00000009
        /*0a90*/ 	.word	0x0002e830
        /*0a94*/ 	.short	0x010a
        /*0a96*/ 	.byte	0x3f
	.zero		1


	//   ....[73]....
        /*0a98*/ 	.word	0x0001dac0
        /*0a9c*/ 	.word	0x00000009
        /*0aa0*/ 	.word	0x0002e850
        /*0aa4*/ 	.short	0x010a
        /*0aa6*/ 	.byte	0x3f
	.zero		1


	//   ....[74]....
        /*0aa8*/ 	.word	0x0001db20
        /*0aac*/ 	.word	0x00000003
        /*0ab0*/ 	.word	0x0002e830
        /*0ab4*/ 	.short	0x010a
        /*0ab6*/ 	.byte	0x3f
	.zero		1


	//   ....[75]....
        /*0ab8*/ 	.word	0x0001db80
        /*0abc*/ 	.word	0x00000003
        /*0ac0*/ 	.word	0x0002e850
        /*0ac4*/ 	.short	0x010a
        /*0ac6*/ 	.byte	0x3f
	.zero		1


	//   ....[76]....
        /*0ac8*/ 	.word	0x0001dbe0
        /*0acc*/ 	.word	0x00000003
        /*0ad0*/ 	.word	0x0002e830
        /*0ad4*/ 	.short	0x010a
        /*0ad6*/ 	.byte	0x3f
	.zero		1


	//   ....[77]....
        /*0ad8*/ 	.word	0x0001dc40
        /*0adc*/ 	.word	0x00000003
        /*0ae0*/ 	.word	0x0002e850
        /*0ae4*/ 	.short	0x010a
        /*0ae6*/ 	.byte	0x3f
	.zero		1


	//   ....[78]....
        /*0ae8*/ 	.word	0x0001dca0
        /*0aec*/ 	.word	0x00000007
        /*0af0*/ 	.word	0x0002e850
        /*0af4*/ 	.short	0x010a
        /*0af6*/ 	.byte	0x3f
	.zero		1


	//   ....[79]....
        /*0af8*/ 	.word	0x0001ddf0
        /*0afc*/ 	.word	0x00000004
        /*0b00*/ 	.word	0x0002e880
        /*0b04*/ 	.short	0x010a
        /*0b06*/ 	.byte	0x3f
	.zero		1


	//   ....[80]....
        /*0b08*/ 	.word	0x0001de40
        /*0b0c*/ 	.word	0x00000004
        /*0b10*/ 	.word	0x0002e840
        /*0b14*/ 	.short	0x010a
        /*0b16*/ 	.byte	0x3f
	.zero		1


	//   ....[81]....
        /*0b18*/ 	.word	0x0001e860
        /*0b1c*/ 	.word	0x00000012
        /*0b20*/ 	.word	0x0002e820
        /*0b24*/ 	.short	0x010a
        /*0b26*/ 	.byte	0x3f
	.zero		1


	//   ....[82]....
        /*0b28*/ 	.word	0x0001e8b0
        /*0b2c*/ 	.word	0x00000004
        /*0b30*/ 	.word	0x0002e880
        /*0b34*/ 	.short	0x010a
        /*0b36*/ 	.byte	0x3f
	.zero		1


	//   ....[83]....
        /*0b38*/ 	.word	0x0001e900
        /*0b3c*/ 	.word	0x00000004
        /*0b40*/ 	.word	0x0002e840
        /*0b44*/ 	.short	0x010a
        /*0b46*/ 	.byte	0x3f
	.zero		1


	//   ....[84]....
        /*0b48*/ 	.word	0x0001e950
        /*0b4c*/ 	.word	0x00000014
        /*0b50*/ 	.word	0x0002e870
        /*0b54*/ 	.short	0x010a
        /*0b56*/ 	.byte	0x3f
	.zero		1


	//   ....[85]....
        /*0b58*/ 	.word	0x0001e9a0
        /*0b5c*/ 	.word	0x00000014
        /*0b60*/ 	.word	0x0002e860
        /*0b64*/ 	.short	0x010a
        /*0b66*/ 	.byte	0x3f
	.zero		1


	//   ....[86]....
        /*0b68*/ 	.word	0x0001e9f0
        /*0b6c*/ 	.word	0x00000011
        /*0b70*/ 	.word	0x0002e870
        /*0b74*/ 	.short	0x010a
        /*0b76*/ 	.byte	0x3f
	.zero		1


	//   ....[87]....
        /*0b78*/ 	.word	0x0001ea40
        /*0b7c*/ 	.word	0x00000011
        /*0b80*/ 	.word	0x0002e860
        /*0b84*/ 	.short	0x010a
        /*0b86*/ 	.byte	0x3f
	.zero		1


	//   ....[88]....
        /*0b88*/ 	.word	0x0001ea90
        /*0b8c*/ 	.word	0x00000000
        /*0b90*/ 	.word	0x0002e820
        /*0b94*/ 	.short	0x010a
        /*0b96*/ 	.byte	0x3f
	.zero		1


	//   ....[89]....
        /*0b98*/ 	.word	0x0001ec30
        /*0b9c*/ 	.word	0x00000006
        /*0ba0*/ 	.word	0x00000000
        /*0ba4*/ 	.short	0x010a
        /*0ba6*/ 	.byte	0x3f
	.zero		1


	//   ....[90]....
        /*0ba8*/ 	.word	0x0001ec80
        /*0bac*/ 	.word	0x00000007
        /*0bb0*/ 	.word	0x00000000
        /*0bb4*/ 	.short	0x010a
        /*0bb6*/ 	.byte	0x3f
	.zero		1


	//   ....[91]....
        /*0bb8*/ 	.word	0x0001ecd0
        /*0bbc*/ 	.word	0x00000004
        /*0bc0*/ 	.word	0x0002e860
        /*0bc4*/ 	.short	0x010a
        /*0bc6*/ 	.byte	0x3f
	.zero		1


	//   ....[92]....
        /*0bc8*/ 	.word	0x0001ed20
        /*0bcc*/ 	.word	0x00000003
        /*0bd0*/ 	.word	0x0002e860
        /*0bd4*/ 	.short	0x010a
        /*0bd6*/ 	.byte	0x3f
	.zero		1


	//   ....[93]....
        /*0bd8*/ 	.word	0x0001ed70
        /*0bdc*/ 	.word	0x00000004
        /*0be0*/ 	.word	0x0002e880
        /*0be4*/ 	.short	0x010a
        /*0be6*/ 	.byte	0x3f
	.zero		1


	//----- nvinfo : EIATTR_NUM_MBARRIERS
	.align		4
.L_991:
        /*0be8*/ 	.byte	0x03, 0x38
        /*0bea*/ 	.short	0x0016


	//----- nvinfo : EIATTR_EXIT_INSTR_OFFSETS
	.align		4
        /*0bec*/ 	.byte	0x04, 0x1c
        /*0bee*/ 	.short	(.L_993 - .L_992)


	//   ....[0]....
.L_992:
        /*0bf0*/ 	.word	0x00000a40


	//   ....[1]....
        /*0bf4*/ 	.word	0x000193f0


	//   ....[2]....
        /*0bf8*/ 	.word	0x0001d990


	//----- nvinfo : EIATTR_MAX_THREADS
	.align		4
.L_993:
        /*0bfc*/ 	.byte	0x04, 0x05
        /*0bfe*/ 	.short	(.L_995 - .L_994)
.L_994:
        /*0c00*/ 	.word	0x00000180
        /*0c04*/ 	.word	0x00000001
        /*0c08*/ 	.word	0x00000001


	//----- nvinfo : EIATTR_CRS_STACK_SIZE
	.align		4
.L_995:
        /*0c0c*/ 	.byte	0x04, 0x1e
        /*0c0e*/ 	.short	(.L_997 - .L_996)
.L_996:
        /*0c10*/ 	.word	0x00000000


	//----- nvinfo : EIATTR_CBANK_PARAM_SIZE
	.align		4
.L_997:
        /*0c14*/ 	.byte	0x03, 0x19
        /*0c16*/ 	.short	0x0af0


	//----- nvinfo : EIATTR_PARAM_CBANK
	.align		4
        /*0c18*/ 	.byte	0x04, 0x0a
        /*0c1a*/ 	.short	(.L_999 - .L_998)
	.align		4
.L_998:
        /*0c1c*/ 	.word	index@(.nv.constant0._ZN7cutlass13device_kernelIN5flash11enable_sm90INS1_16FlashAttnFwdSm90INS1_25CollectiveMainloopFwdSm90ILi2EN4cute5tupleIJNS5_1CILi1EEES8_S8_EEENS6_IJNS7_ILi128EEENS7_ILi224EEESA_EEELi128ENS_12float_e4m3_tEfNS_4arch4Sm90ELb0ELb1ELb0ELb0ELb0ELb0ELb0ELb1ELb1ELb1ELb0ELb0EEENS1_21CollectiveEpilogueFwdINS6_IJSA_SA_SB_EEES9_NS_10bfloat16_tESF_Li256ELb0ELb1ELb0ELb1EEENS1_30DynamicPersistentTileSchedulerILi256ELi128ELb0ELb1ELb1EEEEEEEEEvNT_6ParamsE)
        /*0c20*/ 	.short	0x0210
        /*0c22*/ 	.short	0x0af0


	//----- nvinfo : EIATTR_SW_WAR
	.align		4
.L_999:
        /*0c24*/ 	.byte	0x04, 0x36
        /*0c26*/ 	.short	(.L_1001 - .L_1000)
.L_1000:
        /*0c28*/ 	.word	0x00000008
.L_1001:


//--------------------- .nv.info._ZN7cutlass13device_kernelIN5flash11enable_sm90INS1_16FlashAttnFwdSm90INS1_25CollectiveMainloopFwdSm90ILi2EN4cute5tupleIJNS5_1CILi1EEES8_S8_EEENS6_IJNS7_ILi128EEENS7_ILi224EEESA_EEELi128ENS_12float_e4m3_tEfNS_4arch4Sm90ELb0ELb1ELb0ELb1ELb0ELb0ELb0ELb1ELb1ELb1ELb0ELb0EEENS1_21CollectiveEpilogueFwdINS6_IJSA_SA_SB_EEES9_NS_10bfloat16_tESF_Li256ELb1ELb1ELb0ELb1EEENS1_36VarlenDynamicPersistentTileSchedulerILi128ELi224ELi256ELi128ELb0ELb1ELb1ELb1ELb0ELb1EEEEEEEEEvNT_6ParamsE --------------------------
	.section	.nv.info._ZN7cutlass13device_kernelIN5flash11enable_sm90INS1_16FlashAttnFwdSm90INS1_25CollectiveMainloopFwdSm90ILi2EN4cute5tupleIJNS5_1CILi1EEES8_S8_EEENS6_IJNS7_ILi128EEENS7_ILi224EEESA_EEELi128ENS_12float_e4m3_tEfNS_4arch4Sm90ELb0ELb1ELb0ELb1ELb0ELb0ELb0ELb1ELb1ELb1ELb0ELb0EEENS1_21CollectiveEpilogueFwdINS6_IJSA_SA_SB_EEES9_NS_10bfloat16_tESF_Li256ELb1ELb1ELb0ELb1EEENS1_36VarlenDynamicPersistentTileSchedulerILi128ELi224ELi256ELi128ELb0ELb1ELb1ELb1ELb0ELb1EEEEEEEEEvNT_6ParamsE,"",@"SHT_CUDA_INFO"
	.sectionflags	@""
	.align	4


	//----- nvinfo : EIATTR_CUDA_API_VERSION
	.align		4
        /*0000*/ 	.byte	0x04, 0x37
        /*0002*/ 	.short	(.L_1003 - .L_1002)
.L_1002:
        /*0004*/ 	.word	0x00000082


	//----- nvinfo : EIATTR_KPARAM_INFO
	.align		4
.L_1003:
        /*0008*/ 	.byte	0x04, 0x17
        /*000a*/ 	.short	(.L_1005 - .L_1004)
.L_1004:
        /*000c*/ 	.word	0x00000000
        /*0010*/ 	.short	0x0000
        /*0012*/ 	.short	0x0070
        /*0014*/ 	.byte	0x00, 0xf0, 0x01, 0x2a


	//----- nvinfo : EIATTR_SPARSE_MMA_MASK
	.align		4
.L_1005:
        /*0018*/ 	.byte	0x03, 0x50
        /*001a*/ 	.short	0x0000


	//----- nvinfo : EIATTR_MAXREG_COUNT
	.align		4
        /*001c*/ 	.byte	0x03, 0x1b
        /*001e*/ 	.short	0x00a8


	//----- nvinfo : EIATTR_NUM_BARRIERS
	.align		4
        /*0020*/ 	.byte	0x02, 0x4c
        /*0022*/ 	.byte	0x10
	.zero		1


	//----- nvinfo : EIATTR_EXTERNS
	.align		4
        /*0024*/ 	.byte	0x04, 0x0f
        /*0026*/ 	.short	(.L_1007 - .L_1006)


	//   ....[0]....
	.align		4
.L_1006:
        /*0028*/ 	.word	index@(__assertfail)


	//----- nvinfo : EIATTR_ANNOTATIONS
	.align		4
.L_1007:
        /*002c*/ 	.byte	0x04, 0x55
        /*002e*/ 	.short	(.L_1009 - .L_1008)


	//   ....[0]....
.L_1008:
        /* <DEDUP_REMOVED lines=36> */


	//----- nvinfo : EIATTR_MERCURY_ISA_VERSION
	.align		4
.L_1009:
        /*0260*/ 	.byte	0x03, 0x5f
        /*0262*/ 	.short	0x0101


	//----- nvinfo : EIATTR_UNUSED_LOAD_BYTE_OFFSET
	.align		4
        /*0264*/ 	.byte	0x04, 0x44
        /*0266*/ 	.short	(.L_1011 - .L_1010)


	//   ....[0]....
.L_1010:
        /*0268*/ 	.word	0x00000a40
        /*026c*/ 	.word	0x0000fff0


	//   ....[1]....
        /*0270*/ 	.word	0x00017260
        /*0274*/ 	.word	0x0000fff0


	//----- nvinfo : EIATTR_INT_WARP_WIDE_INSTR_OFFSETS
	.align		4
.L_1011:
        /*0278*/ 	.byte	0x04, 0x31
        /*027a*/ 	.short	(.L_1013 - .L_1012)


	//   ....[0]....
.L_1012:
        /*027c*/ 	.word	0x00000130


	//   ....[1]....
        /*0280*/ 	.word	0x00000170


	//   ....[2]....
        /*0284*/ 	.word	0x000001e0


	//   ....[3]....
        /*0288*/ 	.word	0x0001b480


	//   ....[4]....
        /*028c*/ 	.word	0x0001b510


	//   ....[5]....
        /*0290*/ 	.word	0x0001df50


	//   ....[6]....
        /*0294*/ 	.word	0x0001dfe0


	//----- nvinfo : EIATTR_COOP_GROUP_MASK_REGIDS
	.align		4
.L_1013:
        /*0298*/ 	.byte	0x04, 0x29
        /*029a*/ 	.short	(.L_1015 - .L_1014)


	//   ....[0]....
.L_1014:
        /*029c*/ 	.word	0xffffffff


	//   ....[1]....
        /*02a0*/ 	.word	0xffffffff


	//   ....[2]....
        /*02a4*/ 	.word	0xffffffff


	//   ....[3]....
        /*02a8*/ 	.word	0xffffffff


	//   ....[4]....
        /*02ac*/ 	.word	0xffffffff


	//   ....[5]....
        /*02b0*/ 	.word	0xffffffff


	//   ....[6]....
        /*02b4*/ 	.word	0xffffffff


	//   ....[7]....
        /*02b8*/ 	.word	0xffffffff


	//   ....[8]....
        /*02bc*/ 	.word	0xffffffff


	//   ....[9]....
        /*02c0*/ 	.word	0xffffffff


	//   ....[10]....
        /*02c4*/ 	.word	0xffffffff


	//   ....[11]....
        /*02c8*/ 	.word	0xffffffff


	//   ....[12]....
        /*02cc*/ 	.word	0xffffffff


	//   ....[13]....
        /*02d0*/ 	.word	0xffffffff


	//   ....[14]....
        /*02d4*/ 	.word	0xffffffff


	//   ....[15]....
        /*02d8*/ 	.word	0xffffffff


	//   ....[16]....
        /*02dc*/ 	.word	0xffffffff


	//   ....[17]....
        /*02e0*/ 	.word	0xffffffff


	//   ....[18]....
        /*02e4*/ 	.word	0xffffffff


	//   ....[19]....
        /*02e8*/ 	.word	0xffffffff


	//   ....[20]....
        /*02ec*/ 	.word	0xffffffff


	//   ....[21]....
        /*02f0*/ 	.word	0xffffffff


	//   ....[22]....
        /*02f4*/ 	.word	0xffffffff


	//   ....[23]....
        /*02f8*/ 	.word	0xffffffff


	//   ....[24]....
        /*02fc*/ 	.word	0xffffffff


	//   ....[25]....
        /*0300*/ 	.word	0xffffffff


	//   ....[26]....
        /*0304*/ 	.word	0xffffffff


	//   ....[27]....
        /*0308*/ 	.word	0xffffffff


	//   ....[28]....
        /*030c*/ 	.word	0xffffffff


	//   ....[29]....
        /*0310*/ 	.word	0xffffffff


	//   ....[30]....
        /*0314*/ 	.word	0xffffffff


	//   ....[31]....
        /*0318*/ 	.word	0xffffffff


	//   ....[32]....
        /*031c*/ 	.word	0xffffffff


	//   ....[33]....
        /*0320*/ 	.word	0xffffffff


	//   ....[34]....
        /*0324*/ 	.word	0xffffffff


	//   ....[35]....
        /*0328*/ 	.word	0xffffffff


	//   ....[36]....
        /*032c*/ 	.word	0xffffffff


	//   ....[37]....
        /*0330*/ 	.word	0xffffffff


	//   ....[38]....
        /*0334*/ 	.word	0xffffffff


	//   ....[39]....
        /*0338*/ 	.word	0xffffffff


	//   ....[40]....
        /*033c*/ 	.word	0xffffffff


	//   ....[41]....
        /*0340*/ 	.word	0xffffffff


	//   ....[42]....
        /*0344*/ 	.word	0xffffffff


	//   ....[43]....
        /*0348*/ 	.word	0xffffffff


	//   ....[44]....
        /*034c*/ 	.word	0xffffffff


	//   ....[45]....
        /*0350*/ 	.word	0xffffffff


	//   ....[46]....
        /*0354*/ 	.word	0xffffffff


	//   ....[47]....
        /*0358*/ 	.word	0xffffffff


	//   ....[48]....
        /*035c*/ 	.word	0xffffffff


	//   ....[49]....
        /*0360*/ 	.word	0xffffffff


	//   ....[50]....
        /*0364*/ 	.word	0xffffffff


	//   ....[51]....
        /*0368*/ 	.word	0xffffffff


	//   ....[52]....
        /*036c*/ 	.word	0xffffffff


	//   ....[53]....
        /*0370*/ 	.word	0xffffffff


	//   ....[54]....
        /*0374*/ 	.word	0xffffffff


	//   ....[55]....
        /*0378*/ 	.word	0xffffffff


	//   ....[56]....
        /*037c*/ 	.word	0xffffffff


	//   ....[57]....
        /*0380*/ 	.word	0xffffffff


	//   ....[58]....
        /*0384*/ 	.word	0xffffffff


	//   ....[59]....
        /*0388*/ 	.word	0xffffffff


	//   ....[60]....
        /*038c*/ 	.word	0xffffffff


	//   ....[61]....
        /*0390*/ 	.word	0xffffffff


	//   ....[62]....
        /*0394*/ 	.word	0xffffffff


	//   ....[63]....
        /*0398*/ 	.word	0xffffffff


	//   ....[64]....
        /*039c*/ 	.word	0xffffffff


	//   ....[65]....
        /*03a0*/ 	.word	0xffffffff


	//   ....[66]....
        /*03a4*/ 	.word	0xffffffff


	//   ....[67]....
        /*03a8*/ 	.word	0xffffffff


	//   ....[68]....
        /*03ac*/ 	.word	0xffffffff


	//   ....[69]....
        /*03b0*/ 	.word	0xffffffff


	//   ....[70]....
        /*03b4*/ 	.word	0xffffffff


	//   ....[71]....
        /*03b8*/ 	.word	0xffffffff


	//   ....[72]....
        /*03bc*/ 	.word	0xffffffff


	//   ....[73]....
        /*03c0*/ 	.word	0xffffffff


	//   ....[74]....
        /*03c4*/ 	.word	0xffffffff


	//   ....[75]....
        /*03c8*/ 	.word	0xffffffff


	//   ....[76]....
        /*03cc*/ 	.word	0xffffffff


	//   ....[77]....
        /*03d0*/ 	.word	0xffffffff


	//   ....[78]....
        /*03d4*/ 	.word	0xffffffff


	//   ....[79]....
        /*03d8*/ 	.word	0xffffffff


	//   ....[80]....
        /*03dc*/ 	.word	0xffffffff


	//   ....[81]....
        /*03e0*/ 	.word	0xffffffff


	//   ....[82]....
        /*03e4*/ 	.word	0xffffffff


	//   ....[83]....
        /*03e8*/ 	.word	0xffffffff


	//   ....[84]....
        /*03ec*/ 	.word	0xffffffff


	//   ....[85]....
        /*03f0*/ 	.word	0xffffffff


	//   ....[86]....
        /*03f4*/ 	.word	0xffffffff


	//   ....[87]....
        /*03f8*/ 	.word	0xffffffff


	//   ....[88]....
        /*03fc*/ 	.word	0xffffffff


	//   ....[89]....
        /*0400*/ 	.word	0xffffffff


	//   ....[90]....
        /*0404*/ 	.word	0xffffffff


	//   ....[91]....
        /*0408*/ 	.word	0xffffffff


	//   ....[92]....
        /*040c*/ 	.word	0xffffffff


	//   ....[93]....
        /*0410*/ 	.word	0xffffffff


	//   ....[94]....
        /*0414*/ 	.word	0xffffffff


	//   ....[95]....
        /*0418*/ 	.word	0xffffffff


	//   ....[96]....
        /*041c*/ 	.word	0xffffffff


	//   ....[97]....
        /*0420*/ 	.word	0xffffffff


	//   ....[98]....
        /*0424*/ 	.word	0xffffffff


	//   ....[99]....
        /*0428*/ 	.word	0xffffffff


	//   ....[100]....
        /*042c*/ 	.word	0xffffffff


	//   ....[101]....
        /*0430*/ 	.word	0xffffffff


	//   ....[102]....
        /*0434*/ 	.word	0xffffffff


	//   ....[103]....
        /*0438*/ 	.word	0xffffffff


	//   ....[104]....
        /*043c*/ 	.word	0xffffffff


	//   ....[105]....
        /*0440*/ 	.word	0xffffffff


	//   ....[106]....
        /*0444*/ 	.word	0xffffffff


	//   ....[107]....
        /*0448*/ 	.word	0xffffffff


	//   ....[108]....
        /*044c*/ 	.word	0xffffffff


	//   ....[109]....
        /*0450*/ 	.word	0xffffffff


	//   ....[110]....
        /*0454*/ 	.word	0xffffffff


	//   ....[111]....
        /*0458*/ 	.word	0xffffffff


	//   ....[112]....
        /*045c*/ 	.word	0xffffffff


	//   ....[113]....
        /*0460*/ 	.word	0xffffffff


	//   ....[114]....
        /*0464*/ 	.word	0xffffffff


	//   ....[115]....
        /*0468*/ 	.word	0xffffffff


	//   ....[116]....
        /*046c*/ 	.word	0xffffffff


	//   ....[117]....
        /*0470*/ 	.word	0xffffffff


	//   ....[118]....
        /*0474*/ 	.word	0xffffffff


	//   ....[119]....
        /*0478*/ 	.word	0xffffffff


	//   ....[120]....
        /*047c*/ 	.word	0xffffffff


	//   ....[121]....
        /*0480*/ 	.word	0xffffffff


	//   ....[122]....
        /*0484*/ 	.word	0xffffffff


	//   ....[123]....
        /*0488*/ 	.word	0xffffffff


	//   ....[124]....
        /*048c*/ 	.word	0xffffffff


	//   ....[125]....
        /*0490*/ 	.word	0xffffffff


	//   ....[126]....
        /*0494*/ 	.word	0xffffffff


	//   ....[127]....
        /*0498*/ 	.word	0xffffffff


	//   ....[128]....
        /*049c*/ 	.word	0xffffffff


	//   ....[129]....
        /*04a0*/ 	.word	0xffffffff


	//   ....[130]....
        /*04a4*/ 	.word	0xffffffff


	//   ....[131]....
        /*04a8*/ 	.word	0xffffffff


	//   ....[132]....
        /*04ac*/ 	.word	0xffffffff


	//   ....[133]....
        /*04b0*/ 	.word	0xffffffff


	//   ....[134]....
        /*04b4*/ 	.word	0xffffffff


	//   ....[135]....
        /*04b8*/ 	.word	0xffffffff


	//   ....[136]....
        /*04bc*/ 	.word	0xffffffff


	//   ....[137]....
        /*04c0*/ 	.word	0x0500000f


	//   ....[138]....
        /*04c4*/ 	.word	0x0500000f


	//   ....[139]....
        /*04c8*/ 	.word	0x0500000f


	//   ....[140]....
        /*04cc*/ 	.word	0x0500000f


	//   ....[141]....
        /*04d0*/ 	.word	0x0500000f


	//   ....[142]....
        /*04d4*/ 	.word	0x0500000f


	//   ....[143]....
        /*04d8*/ 	.word	0x0500000f


	//   ....[144]....
        /*04dc*/ 	.word	0x0500000f


	//   ....[145]....
        /*04e0*/ 	.word	0x0500000f


	//   ....[146]....
        /*04e4*/ 	.word	0x0500000f


	//   ....[147]....
        /*04e8*/ 	.word	0x0500000f


	//   ....[148]....
        /*04ec*/ 	.word	0x0500000f


	//   ....[149]....
        /*04f0*/ 	.word	0x0500000f


	//   ....[150]....
        /*04f4*/ 	.word	0x0500000f


	//   ....[151]....
        /*04f8*/ 	.word	0x0500000f


	//   ....[152]....
        /*04fc*/ 	.word	0x0500000f


	//   ....[153]....
        /*0500*/ 	.word	0x0500000f


	//   ....[154]....
        /*0504*/ 	.word	0x0500000f


	//----- nvinfo : EIATTR_COOP_GROUP_INSTR_OFFSETS
	.align		4
.L_1015:
        /*0508*/ 	.byte	0x04, 0x28
        /*050a*/ 	.short	(.L_1017 - .L_1016)


	//   ....[0]....
.L_1016:
        /*050c*/ 	.word	0x00000070


	//   ....[1]....
        /*0510*/ 	.word	0x00000140


	//   ....[2]....
        /*0514*/ 	.word	0x00000190


	//   ....[3]....
        /*0518*/ 	.word	0x000003c0


	//   ....[4]....
        /*051c*/ 	.word	0x00000520


	//   ....[5]....
        /*0520*/ 	.word	0x00000640


	//   ....[6]....
        /*0524*/ 	.word	0x000007a0


	//   ....[7]....
        /*0528*/ 	.word	0x00001c20


	//   ....[8]....
        /*052c*/ 	.word	0x00002b30


	//   ....[9]....
        /*0530*/ 	.word	0x00002e30


	//   ....[10]....
        /*0534*/ 	.word	0x00005220


	//   ....[11]....
        /*0538*/ 	.word	0x00005240


	//   ....[12]....
        /*053c*/ 	.word	0x00005c60


	//   ....[13]....
        /*0540*/ 	.word	0x00005ce0


	//   ....[14]....
        /*0544*/ 	.word	0x00008470


	//   ....[15]....
        /*0548*/ 	.word	0x00008690


	//   ....[16]....
        /*054c*/ 	.word	0x0000a550


	//   ....[17]....
        /*0550*/ 	.word	0x0000a660


	//   ....[18]....
        /*0554*/ 	.word	0x0000b690


	//   ....[19]....
        /*0558*/ 	.word	0x0000b6f0


	//   ....[20]....
        /*055c*/ 	.word	0x0000e8a0


	//   ....[21]....
        /*0560*/ 	.word	0x0000e8c0


	//   ....[22]....
        /*0564*/ 	.word	0x0000e8e0


	//   ....[23]....
        /*0568*/ 	.word	0x0000e910


	//   ....[24]....
        /*056c*/ 	.word	0x00011b10


	//   ....[25]....
        /*0570*/ 	.word	0x00013130


	//   ....[26]....
        /*0574*/ 	.word	0x00013bb0


	//   ....[27]....
        /*0578*/ 	.word	0x00013cc0


	//   ....[28]....
        /*057c*/ 	.word	0x00014cf0


	//   ....[29]....
        /*0580*/ 	.word	0x00014d70


	//   ....[30]....
        /*0584*/ 	.word	0x00016a90


	//   ....[31]....
        /*0588*/ 	.word	0x00016aa0


	//   ....[32]....
        /*058c*/ 	.word	0x00016b20


	//   ....[33]....
        /*0590*/ 	.word	0x00016b30


	//   ....[34]....
        /*0594*/ 	.word	0x00017b20


	//   ....[35]....
        /*0598*/ 	.word	0x00017b30


	//   ....[36]....
        /*059c*/ 	.word	0x00017b40


	//   ....[37]....
        /*05a0*/ 	.word	0x00017b50


	//   ....[38]....
        /*05a4*/ 	.word	0x00017b60


	//   ....[39]....
        /*05a8*/ 	.word	0x00017b70


	//   ....[40]....
        /*05ac*/ 	.word	0x00017b80


	//   ....[41]....
        /*05b0*/ 	.word	0x00017b90


	//   ....[42]....
        /*05b4*/ 	.word	0x00017bc0


	//   ....[43]....
        /*05b8*/ 	.word	0x00017bd0


	//   ....[44]....
        /*05bc*/ 	.word	0x00017c00


	//   ....[45]....
        /*05c0*/ 	.word	0x00017c10


	//   ....[46]....
        /*05c4*/ 	.word	0x00017c40


	//   ....[47]....
        /*05c8*/ 	.word	0x00017c50


	//   ....[48]....
        /*05cc*/ 	.word	0x00017c60


	//   ....[49]....
        /*05d0*/ 	.word	0x00017c90


	//   ....[50]....
        /*05d4*/ 	.word	0x00017cc0


	//   ....[51]....
        /*05d8*/ 	.word	0x00017cd0


	//   ....[52]....
        /*05dc*/ 	.word	0x00017ce0


	//   ....[53]....
        /*05e0*/ 	.word	0x00017d10


	//   ....[54]....
        /*05e4*/ 	.word	0x00017d20


	//   ....[55]....
        /*05e8*/ 	.word	0x00017d50


	//   ....[56]....
        /*05ec*/ 	.word	0x00017d80


	//   ....[57]....
        /*05f0*/ 	.word	0x00017d90


	//   ....[58]....
        /*05f4*/ 	.word	0x00017da0


	//   ....[59]....
        /*05f8*/ 	.word	0x00017dd0


	//   ....[60]....
        /*05fc*/ 	.word	0x00017e00


	//   ....[61]....
        /*0600*/ 	.word	0x00017e10


	//   ....[62]....
        /*0604*/ 	.word	0x00017e50


	//   ....[63]....
        /*0608*/ 	.word	0x00017e60


	//   ....[64]....
        /*060c*/ 	.word	0x00017e90


	//   ....[65]....
        /*0610*/ 	.word	0x00017ec0


	//   ....[66]....
        /*0614*/ 	.word	0x00018450


	//   ....[67]....
        /*0618*/ 	.word	0x00018490


	//   ....[68]....
        /*061c*/ 	.word	0x000184c0


	//   ....[69]....
        /*0620*/ 	.word	0x000184f0


	//   ....[70]....
        /*0624*/ 	.word	0x00018ab0


	//   ....[71]....
        /*0628*/ 	.word	0x00018ae0


	//   ....[72]....
        /*062c*/ 	.word	0x00018ba0


	//   ....[73]....
        /*0630*/ 	.word	0x00018bc0


	//   ....[74]....
        /*0634*/ 	.word	0x00018c80


	//   ....[75]....
        /*0638*/ 	.word	0x00018ca0


	//   ....[76]....
        /*063c*/ 	.word	0x00018d70


	//   ....[77]....
        /*0640*/ 	.word	0x00018d90


	//   ....[78]....
        /*0644*/ 	.word	0x00019670


	//   ....[79]....
        /*0648*/ 	.word	0x00019680


	//   ....[80]....
        /*064c*/ 	.word	0x00019740


	//   ....[81]....
        /*0650*/ 	.word	0x00019760


	//   ....[82]....
        /*0654*/ 	.word	0x00019820


	//   ....[83]....
        /*0658*/ 	.word	0x00019840


	//   ....[84]....
        /*065c*/ 	.word	0x00019910


	//   ....[85]....
        /*0660*/ 	.word	0x00019930


	//   ....[86]....
        /*0664*/ 	.word	0x00019a90


	//   ....[87]....
        /*0668*/ 	.word	0x00019c60


	//   ....[88]....
        /*066c*/ 	.word	0x00019c90


	//   ....[89]....
        /*0670*/ 	.word	0x00019cc0


	//   ....[90]....
        /*0674*/ 	.word	0x00019d00


	//   ....[91]....
        /*0678*/ 	.word	0x00019d30


	//   ....[92]....
        /*067c*/ 	.word	0x00019d70


	//   ....[93]....
        /*0680*/ 	.word	0x00019f00


	//   ....[94]....
        /*0684*/ 	.word	0x00019f30


	//   ....[95]....
        /*0688*/ 	.word	0x00019f60


	//   ....[96]....
        /*068c*/ 	.word	0x00019f90


	//   ....[97]....
        /*0690*/ 	.word	0x00019fc0


	//   ....[98]....
        /*0694*/ 	.word	0x0001a000


	//   ....[99]....
        /*0698*/ 	.word	0x0001a0a0


	//   ....[100]....
        /*069c*/ 	.word	0x0001a130


	//   ....[101]....
        /*06a0*/ 	.word	0x0001a1e0


	//   ....[102]....
        /*06a4*/ 	.word	0x0001bc20


	//   ....[103]....
        /*06a8*/ 	.word	0x0001c7a0


	//   ....[104]....
        /*06ac*/ 	.word	0x0001c7b0


	//   ....[105]....
        /*06b0*/ 	.word	0x0001c7f0


	//   ....[106]....
        /*06b4*/ 	.word	0x0001c830


	//   ....[107]....
        /*06b8*/ 	.word	0x0001c910


	//   ....[108]....
        /*06bc*/ 	.word	0x0001c920


	//   ....[109]....
        /*06c0*/ 	.word	0x0001c990


	//   ....[110]....
        /*06c4*/ 	.word	0x0001c9a0


	//   ....[111]....
        /*06c8*/ 	.word	0x0001ca10


	//   ....[112]....
        /*06cc*/ 	.word	0x0001ca20


	//   ....[113]....
        /*06d0*/ 	.word	0x0001ca90


	//   ....[114]....
        /*06d4*/ 	.word	0x0001caa0


	//   ....[115]....
        /*06d8*/ 	.word	0x0001cb10


	//   ....[116]....
        /*06dc*/ 	.word	0x0001cb20


	//   ....[117]....
        /*06e0*/ 	.word	0x0001cb30


	//   ....[118]....
        /*06e4*/ 	.word	0x0001cb70


	//   ....[119]....
        /*06e8*/ 	.word	0x0001eb00


	//   ....[120]....
        /*06ec*/ 	.word	0x0001eb30


	//   ....[121]....
        /*06f0*/ 	.word	0x0001eb60


	//   ....[122]....
        /*06f4*/ 	.word	0x0001eb90


	//   ....[123]....
        /*06f8*/ 	.word	0x0001ebc0


	//   ....[124]....
        /*06fc*/ 	.word	0x0001ebd0


	//   ....[125]....
        /*0700*/ 	.word	0x0001ec00


	//   ....[126]....
        /*0704*/ 	.word	0x0001ec10


	//   ....[127]....
        /*0708*/ 	.word	0x0001ed50


	//   ....[128]....
        /*070c*/ 	.word	0x0001ed90


	//   ....[129]....
        /*0710*/ 	.word	0x0001edc0


	//   ....[130]....
        /*0714*/ 	.word	0x0001edf0


	//   ....[131]....
        /*0718*/ 	.word	0x0001ee20


	//   ....[132]....
        /*071c*/ 	.word	0x0001ee50


	//   ....[133]....
        /*0720*/ 	.word	0x0001eee0


	//   ....[134]....
        /*0724*/ 	.word	0x0001ef70


	//   ....[135]....
        /*0728*/ 	.word	0x0001efe0


	//   ....[136]....
        /*072c*/ 	.word	0x0001f670


	//   ....[137]....
        /*0730*/ 	.word	0x0001fd30


	//   ....[138]....
        /*0734*/ 	.word	0x0001ff10


	//   ....[139]....
        /*0738*/ 	.word	0x0001ff90


	//   ....[140]....
        /*073c*/ 	.word	0x0001fff0


	//   ....[141]....
        /*0740*/ 	.word	0x00020090


	//   ....[142]....
        /*0744*/ 	.word	0x00020130


	//   ....[143]....
        /*0748*/ 	.word	0x00020230


	//   ....[144]....
        /*074c*/ 	.word	0x00020290


	//   ....[145]....
        /*0750*/ 	.word	0x00020370


	//   ....[146]....
        /*0754*/ 	.word	0x000203d0


	//   ....[147]....
        /*0758*/ 	.word	0x000204b0


	//   ....[148]....
        /*075c*/ 	.word	0x00020510


	//   ....[149]....
        /*0760*/ 	.word	0x000205f0


	//   ....[150]....
        /*0764*/ 	.word	0x00020650


	//   ....[151]....
        /*0768*/ 	.word	0x00020720


	//   ....[152]....
        /*076c*/ 	.word	0x00020780


	//   ....[153]....
        /*0770*/ 	.word	0x00020840


	//   ....[154]....
        /*0774*/ 	.word	0x00020b90


	//----- nvinfo : EIATTR_REG_RECONFIG
	.align		4
.L_1017:
        /*0778*/ 	.byte	0x01, 0x54
	.zero		2


	//----- nvinfo : EIATTR_SYSCALL_OFFSETS
	.align		4
        /*077c*/ 	.byte	0x04, 0x46
        /*077e*/ 	.short	(.L_1019 - .L_1018)


	//   ....[0]....
.L_1018:
        /*0780*/ 	.word	0x00001de0


	//   ....[1]....
        /*0784*/ 	.word	0x0001b680


	//   ....[2]....
        /*0788*/ 	.word	0x0001b7f0


	//   ....[3]....
        /*078c*/ 	.word	0x0001b950


	//   ....[4]....
        /*0790*/ 	.word	0x0001ba90


	//   ....[5]....
        /*0794*/ 	.word	0x0001c390


	//----- nvinfo : EIATTR_MBARRIER_INSTR_OFFSETS
	.align		4
.L_1019:
        /*0798*/ 	.byte	0x04, 0x39
        /*079a*/ 	.short	(.L_1021 - .L_1020)


	//   ....[0]....
.L_1020:
        /*079c*/ 	.word	0x00000270
        /*07a0*/ 	.word	0x000000ff
        /*07a4*/ 	.word	0x0002e800
        /*07a8*/ 	.short	0x0100
        /*07aa*/ 	.byte	0x08
	.zero		1


	//   ....[1]....
        /*07ac*/ 	.word	0x00000280
        /*07b0*/ 	.word	0x000000ff
        /*07b4*/ 	.word	0x0002e820
        /*07b8*/ 	.short	0x0100
        /*07ba*/ 	.byte	0x08
	.zero		1


	//   ....[2]....
        /*07bc*/ 	.word	0x00000370
        /*07c0*/ 	.word	0x000000ff
        /*07c4*/ 	.word	0x0002e830
        /*07c8*/ 	.short	0x0100
        /*07ca*/ 	.byte	0x08
	.zero		1


	//   ....[3]....
        /*07cc*/ 	.word	0x00000380
        /*07d0*/ 	.word	0x000000ff
        /*07d4*/ 	.word	0x0002e840
        /*07d8*/ 	.short	0x0100
        /*07da*/ 	.byte	0x08
	.zero		1


	//   ....[4]....
        /*07dc*/ 	.word	0x00000390
        /*07e0*/ 	.word	0x000000ff
        /*07e4*/ 	.word	0x0002e838
        /*07e8*/ 	.short	0x0100
        /*07ea*/ 	.byte	0x08
	.zero		1


	//   ....[5]....
        /*07ec*/ 	.word	0x000003a0
        /*07f0*/ 	.word	0x000000ff
        /*07f4*/ 	.word	0x0002e848
        /*07f8*/ 	.short	0x0100
        /*07fa*/ 	.byte	0x08
	.zero		1


	//   ....[6]....
        /*07fc*/ 	.word	0x000004d0
        /*0800*/ 	.word	0x000000ff
        /*0804*/ 	.word	0x0002e850
        /*0808*/ 	.short	0x0100
        /*080a*/ 	.byte	0x08
	.zero		1


	//   ....[7]....
        /*080c*/ 	.word	0x000004e0
        /*0810*/ 	.word	0x000000ff
        /*0814*/ 	.word	0x0002e860
        /*0818*/ 	.short	0x0100
        /*081a*/ 	.byte	0x08
	.zero		1


	//   ....[8]....
        /*081c*/ 	.word	0x000004f0
        /*0820*/ 	.word	0x000000ff
        /*0824*/ 	.word	0x0002e858
        /*0828*/ 	.short	0x0100
        /*082a*/ 	.byte	0x08
	.zero		1


	//   ....[9]....
        /*082c*/ 	.word	0x00000500
        /*0830*/ 	.word	0x000000ff
        /*0834*/ 	.word	0x0002e868
        /*0838*/ 	.short	0x0100
        /*083a*/ 	.byte	0x08
	.zero		1


	//   ....[10]....
        /*083c*/ 	.word	0x000005f0
        /*0840*/ 	.word	0x000000ff
        /*0844*/ 	.word	0x0002e870
        /*0848*/ 	.short	0x0100
        /*084a*/ 	.byte	0x06
	.zero		1


	//   ....[11]....
        /*084c*/ 	.word	0x00000600
        /*0850*/ 	.word	0x000000ff
        /*0854*/ 	.word	0x0002e880
        /*0858*/ 	.short	0x0100
        /*085a*/ 	.byte	0x06
	.zero		1


	//   ....[12]....
        /*085c*/ 	.word	0x00000610
        /*0860*/ 	.word	0x000000ff
        /*0864*/ 	.word	0x0002e878
        /*0868*/ 	.short	0x0100
        /*086a*/ 	.byte	0x06
	.zero		1


	//   ....[13]....
        /*086c*/ 	.word	0x00000620
        /*0870*/ 	.word	0x000000ff
        /*0874*/ 	.word	0x0002e888
        /*0878*/ 	.short	0x0100
        /*087a*/ 	.byte	0x06
	.zero		1


	//   ....[14]....
        /*087c*/ 	.word	0x00000750
        /*0880*/ 	.word	0x000000ff
        /*0884*/ 	.word	0x0002e890
        /*0888*/ 	.short	0x0100
        /*088a*/ 	.byte	0x08
	.zero		1


	//   ....[15]....
        /*088c*/ 	.word	0x00000760
        /*0890*/ 	.word	0x000000ff
        /*0894*/ 	.word	0x0002e8a0
        /*0898*/ 	.short	0x0100
        /*089a*/ 	.byte	0x08
	.zero		1


	//   ....[16]....
        /*089c*/ 	.word	0x00000770
        /*08a0*/ 	.word	0x000000ff
        /*08a4*/ 	.word	0x0002e898
        /*08a8*/ 	.short	0x0100
        /*08aa*/ 	.byte	0x08
	.zero		1


	//   ....[17]....
        /*08ac*/ 	.word	0x00000780
        /*08b0*/ 	.word	0x000000ff
        /*08b4*/ 	.word	0x0002e8a8
        /*08b8*/ 	.short	0x0100
        /*08ba*/ 	.byte	0x08
	.zero		1


	//   ....[18]....
        /*08bc*/ 	.word	0x000008b0
        /*08c0*/ 	.word	0x000000ff
        /*08c4*/ 	.word	0x0002e8b0
        /*08c8*/ 	.short	0x0100
        /*08ca*/ 	.byte	0x08
	.zero		1


	//   ....[19]....
        /*08cc*/ 	.word	0x000008c0
        /*08d0*/ 	.word	0x000000ff
        /*08d4*/ 	.word	0x0002e8c0
        /*08d8*/ 	.short	0x0100
        /*08da*/ 	.byte	0x08
	.zero		1


	//   ....[20]....
        /*08dc*/ 	.word	0x000008d0
        /*08e0*/ 	.word	0x000000ff
        /*08e4*/ 	.word	0x0002e8b8
        /*08e8*/ 	.short	0x0100
        /*08ea*/ 	.byte	0x08
	.zero		1


	//   ....[21]....
        /*08ec*/ 	.word	0x000008e0
        /*08f0*/ 	.word	0x000000ff
        /*08f4*/ 	.word	0x0002e8c8
        /*08f8*/ 	.short	0x0100
        /*08fa*/ 	.byte	0x08
	.zero		1


	//   ....[22]....
        /*08fc*/ 	.word	0x00001e60
        /*0900*/ 	.word	0x000000ff
        /*0904*/ 	.word	0x0002e800
        /*0908*/ 	.short	0x010a
        /*090a*/ 	.byte	0x29
	.zero		1


	//   ....[23]....
        /*090c*/ 	.word	0x00001ee0
        /*0910*/ 	.word	0x00000005
        /*0914*/ 	.word	0x0002e830
        /*0918*/ 	.short	0x010a
        /*091a*/ 	.byte	0x3f
	.zero		1


	//   ....[24]....
        /*091c*/ 	.word	0x00001f20
        /*0920*/ 	.word	0x00000005
        /*0924*/ 	.word	0x0002e830
        /*0928*/ 	.short	0x010a
        /*092a*/ 	.byte	0x3f
	.zero		1


	//   ....[25]....
        /*092c*/ 	.word	0x00002c40
        /*0930*/ 	.word	0x00000000
        /*0934*/ 	.word	0x00000000
        /*0938*/ 	.short	0x0101
        /*093a*/ 	.byte	0x3f
	.zero		1


	//   ....[26]....
        /*093c*/ 	.word	0x00007450
        /*0940*/ 	.word	0x000000ff
        /*0944*/ 	.word	0x0002e830
        /*0948*/ 	.short	0x010a
        /*094a*/ 	.byte	0x06
	.zero		1


	//   ....[27]....
        /*094c*/ 	.word	0x00007490
        /*0950*/ 	.word	0x000000ff
        /*0954*/ 	.word	0x0002e830
        /*0958*/ 	.short	0x010a
        /*095a*/ 	.byte	0x06
	.zero		1


	//   ....[28]....
        /*095c*/ 	.word	0x00008070
        /*0960*/ 	.word	0x000000ff
        /*0964*/ 	.word	0x0002e850
        /*0968*/ 	.short	0x010a
        /*096a*/ 	.byte	0x06
	.zero		1


	//   ....[29]....
        /*096c*/ 	.word	0x000080b0
        /*0970*/ 	.word	0x000000ff
        /*0974*/ 	.word	0x0002e850
        /*0978*/ 	.short	0x010a
        /*097a*/ 	.byte	0x06
	.zero		1


	//   ....[30]....
        /*097c*/ 	.word	0x000084e0
        /*0980*/ 	.word	0x00000008
        /*0984*/ 	.word	0x00000000
        /*0988*/ 	.short	0x0101
        /*098a*/ 	.byte	0x3f
	.zero		1


	//   ....[31]....
        /*098c*/ 	.word	0x0000c8f0
        /*0990*/ 	.word	0x000000ff
        /*0994*/ 	.word	0x00000000
        /*0998*/ 	.short	0x0101
        /*099a*/ 	.byte	0x06
	.zero		1


	//   ....[32]....
        /*099c*/ 	.word	0x0000d3e0
        /*09a0*/ 	.word	0x000000ff
        /*09a4*/ 	.word	0x0002e830
        /*09a8*/ 	.short	0x010a
        /*09aa*/ 	.byte	0x06
	.zero		1


	//   ....[33]....
        /*09ac*/ 	.word	0x0000d420
        /*09b0*/ 	.word	0x000000ff
        /*09b4*/ 	.word	0x0002e830
        /*09b8*/ 	.short	0x010a
        /*09ba*/ 	.byte	0x06
	.zero		1


	//   ....[34]....
        /*09bc*/ 	.word	0x0000e030
        /*09c0*/ 	.word	0x000000ff
        /*09c4*/ 	.word	0x0002e850
        /*09c8*/ 	.short	0x010a
        /*09ca*/ 	.byte	0x06
	.zero		1


	//   ....[35]....
        /*09cc*/ 	.word	0x0000e070
        /*09d0*/ 	.word	0x000000ff
        /*09d4*/ 	.word	0x0002e850
        /*09d8*/ 	.short	0x010a
        /*09da*/ 	.byte	0x06
	.zero		1


	//   ....[36]....
        /*09dc*/ 	.word	0x0000ff50
        /*09e0*/ 	.word	0x00000005
        /*09e4*/ 	.word	0x00000000
        /*09e8*/ 	.short	0x0101
        /*09ea*/ 	.byte	0x3f
	.zero		1


	//   ....[37]....
        /*09ec*/ 	.word	0x00010220
        /*09f0*/ 	.word	0x000000ff
        /*09f4*/ 	.word	0x00000000
        /*09f8*/ 	.short	0x0101
        /*09fa*/ 	.byte	0x06
	.zero		1


	//   ....[38]....
        /*09fc*/ 	.word	0x00010a90
        /*0a00*/ 	.word	0x000000ff
        /*0a04*/ 	.word	0x0002e830
        /*0a08*/ 	.short	0x010a
        /*0a0a*/ 	.byte	0x06
	.zero		1


	//   ....[39]....
        /*0a0c*/ 	.word	0x00010ad0
        /*0a10*/ 	.word	0x000000ff
        /*0a14*/ 	.word	0x0002e830
        /*0a18*/ 	.short	0x010a
        /*0a1a*/ 	.byte	0x06
	.zero		1


	//   ....[40]....
        /*0a1c*/ 	.word	0x000116e0
        /*0a20*/ 	.word	0x000000ff
        /*0a24*/ 	.word	0x0002e850
        /*0a28*/ 	.short	0x010a
        /*0a2a*/ 	.byte	0x06
	.zero		1


	//   ....[41]....
        /*0a2c*/ 	.word	0x00011720
        /*0a30*/ 	.word	0x000000ff
        /*0a34*/ 	.word	0x0002e850
        /*0a38*/ 	.short	0x010a
        /*0a3a*/ 	.byte	0x06
	.zero		1


	//   ....[42]....
        /*0a3c*/ 	.word	0x00011b60
        /*0a40*/ 	.word	0x00000000
        /*0a44*/ 	.word	0x00000000
        /*0a48*/ 	.short	0x0101
        /*0a4a*/ 	.byte	0x3f
	.zero		1


	//   ....[43]....
        /*0a4c*/ 	.word	0x00015f60
        /*0a50*/ 	.word	0x000000ff
        /*0a54*/ 	.word	0x00000000
        /*0a58*/ 	.short	0x0101
        /*0a5a*/ 	.byte	0x06
	.zero		1


	//   ....[44]....
        /*0a5c*/ 	.word	0x000166e0
        /*0a60*/ 	.word	0x000000ff
        /*0a64*/ 	.word	0x0002e850
        /*0a68*/ 	.short	0x010a
        /*0a6a*/ 	.byte	0x04
	.zero		1


	//   ....[45]....
        /*0a6c*/ 	.word	0x00016720
        /*0a70*/ 	.word	0x000000ff
        /*0a74*/ 	.word	0x0002e850
        /*0a78*/ 	.short	0x010a
        /*0a7a*/ 	.byte	0x04
	.zero		1


	//   ....[46]....
        /*0a7c*/ 	.word	0x00016e80
        /*0a80*/ 	.word	0x000000ff
        /*0a84*/ 	.word	0x00000000
        /*0a88*/ 	.short	0x0101
        /*0a8a*/ 	.byte	0x04
	.zero		1


	//   ....[47]....
        /*0a8c*/ 	.word	0x00018aa0
        /*0a90*/ 	.word	0x00000009
        /*0a94*/ 	.word	0x00000000
        /*0a98*/ 	.short	0x0101
        /*0a9a*/ 	.byte	0x3f
	.zero		1


	//   ....[48]....
        /*0a9c*/ 	.word	0x0001be90
        /*0aa0*/ 	.word	0x00000004
        /*0aa4*/ 	.word	0x0002e880
        /*0aa8*/ 	.short	0x010a
        /*0aaa*/ 	.byte	0x3f
	.zero		1


	//   ....[49]....
        /*0aac*/ 	.word	0x0001c030
        /*0ab0*/ 	.word	0x00000004
        /*0ab4*/ 	.word	0x0002e840
        /*0ab8*/ 	.short	0x010a
        /*0aba*/ 	.byte	0x3f
	.zero		1


	//   ....[50]....
        /*0abc*/ 	.word	0x0001cc20
        /*0ac0*/ 	.word	0x00000012
        /*0ac4*/ 	.word	0x0002e800
        /*0ac8*/ 	.short	0x0107
        /*0aca*/ 	.byte	0x3f
	.zero		1


	//   ....[51]....
        /*0acc*/ 	.word	0x0001cd10
        /*0ad0*/ 	.word	0x00000012
        /*0ad4*/ 	.word	0x0002e800
        /*0ad8*/ 	.short	0x0101
        /*0ada*/ 	.byte	0x3f
	.zero		1


	//   ....[52]....
        /*0adc*/ 	.word	0x0001cd30
        /*0ae0*/ 	.word	0x00000012
        /*0ae4*/ 	.word	0x0002e820
        /*0ae8*/ 	.short	0x010a
        /*0aea*/ 	.byte	0x3f
	.zero		1


	//   ....[53]....
        /*0aec*/ 	.word	0x0001d040
        /*0af0*/ 	.word	0x00000004
        /*0af4*/ 	.word	0x0002e880
        /*0af8*/ 	.short	0x010a
        /*0afa*/ 	.byte	0x3f
	.zero		1


	//   ....[54]....
        /*0afc*/ 	.word	0x0001d2a0
        /*0b00*/ 	.word	0x00000004
        /*0b04*/ 	.word	0x0002e840
        /*0b08*/ 	.short	0x010a
        /*0b0a*/ 	.byte	0x3f
	.zero		1


	//   ....[55]....
        /*0b0c*/ 	.word	0x0001d570
        /*0b10*/ 	.word	0x00000014
        /*0b14*/ 	.word	0x0002e870
        /*0b18*/ 	.short	0x010a
        /*0b1a*/ 	.byte	0x3f
	.zero		1


	//   ....[56]....
        /*0b1c*/ 	.word	0x0001d5e0
        /*0b20*/ 	.word	0x00000014
        /*0b24*/ 	.word	0x0002e860
        /*0b28*/ 	.short	0x010a
        /*0b2a*/ 	.byte	0x3f
	.zero		1


	//   ....[57]....
        /*0b2c*/ 	.word	0x0001de20
        /*0b30*/ 	.word	0x00000014
        /*0b34*/ 	.word	0x0002e850
        /*0b38*/ 	.short	0x0101
        /*0b3a*/ 	.byte	0x3f
	.zero		1


	//   ....[58]....
        /*0b3c*/ 	.word	0x0001dea0
        /*0b40*/ 	.word	0x00000014
        /*0b44*/ 	.word	0x00000000
        /*0b48*/ 	.short	0x0101
        /*0b4a*/ 	.byte	0x3f
	.zero		1


	//   ....[59]....
        /*0b4c*/ 	.word	0x0001e0e0
        /*0b50*/ 	.word	0x00000011
        /*0b54*/ 	.word	0x0002e870
        /*0b58*/ 	.short	0x010a
        /*0b5a*/ 	.byte	0x3f
	.zero		1


	//   ....[60]....
        /*0b5c*/ 	.word	0x0001e150
        /*0b60*/ 	.word	0x00000011
        /*0b64*/ 	.word	0x0002e860
        /*0b68*/ 	.short	0x010a
        /*0b6a*/ 	.byte	0x3f
	.zero		1


	//   ....[61]....
        /*0b6c*/ 	.word	0x0001e810
        /*0b70*/ 	.word	0x00000011
        /*0b74*/ 	.word	0x0002e850
        /*0b78*/ 	.short	0x0101
        /*0b7a*/ 	.byte	0x3f
	.zero		1


	//   ....[62]....
        /*0b7c*/ 	.word	0x0001e850
        /*0b80*/ 	.word	0x00000000
        /*0b84*/ 	.word	0x00000000
        /*0b88*/ 	.short	0x0101
        /*0b8a*/ 	.byte	0x3f
	.zero		1


	//   ....[63]....
        /*0b8c*/ 	.word	0x0001f5f0
        /*0b90*/ 	.word	0x00000000
        /*0b94*/ 	.word	0x0002e820
        /*0b98*/ 	.short	0x010a
        /*0b9a*/ 	.byte	0x3f
	.zero		1


	//   ....[64]....
        /*0b9c*/ 	.word	0x0001f7b0
        /*0ba0*/ 	.word	0x00000006
        /*0ba4*/ 	.word	0x00000000
        /*0ba8*/ 	.short	0x010a
        /*0baa*/ 	.byte	0x3f
	.zero		1


	//   ....[65]....
        /*0bac*/ 	.word	0x0001f820
        /*0bb0*/ 	.word	0x00000007
        /*0bb4*/ 	.word	0x00000000
        /*0bb8*/ 	.short	0x010a
        /*0bba*/ 	.byte	0x3f
	.zero		1


	//   ....[66]....
        /*0bbc*/ 	.word	0x0001f880
        /*0bc0*/ 	.word	0x00000004
        /*0bc4*/ 	.word	0x0002e860
        /*0bc8*/ 	.short	0x010a
        /*0bca*/ 	.byte	0x3f
	.zero		1


	//   ....[67]....
        /*0bcc*/ 	.word	0x0001f8d0
        /*0bd0*/ 	.word	0x00000003
        /*0bd4*/ 	.word	0x0002e860
        /*0bd8*/ 	.short	0x010a
        /*0bda*/ 	.byte	0x3f
	.zero		1


	//   ....[68]....
        /*0bdc*/ 	.word	0x0001f910
        /*0be0*/ 	.word	0x00000004
        /*0be4*/ 	.word	0x0002e880
        /*0be8*/ 	.short	0x010a
        /*0bea*/ 	.byte	0x3f
	.zero		1


	//   ....[69]....
        /*0bec*/ 	.word	0x0001f930
        /*0bf0*/ 	.word	0x00000003
        /*0bf4*/ 	.word	0x0002e880
        /*0bf8*/ 	.short	0x010a
        /*0bfa*/ 	.byte	0x3f
	.zero		1


	//   ....[70]....
        /*0bfc*/ 	.word	0x0001f9a0
        /*0c00*/ 	.word	0x00000003
        /*0c04*/ 	.word	0x0002e800
        /*0c08*/ 	.short	0x010a
        /*0c0a*/ 	.byte	0x3f
	.zero		1


	//   ....[71]....
        /*0c0c*/ 	.word	0x0001f9f0
        /*0c10*/ 	.word	0x00000005
        /*0c14*/ 	.word	0x0002e830
        /*0c18*/ 	.short	0x010a
        /*0c1a*/ 	.byte	0x3f
	.zero		1


	//   ....[72]....
        /*0c1c*/ 	.word	0x0001fa50
        /*0c20*/ 	.word	0x00000009
        /*0c24*/ 	.word	0x0002e830
        /*0c28*/ 	.short	0x010a
        /*0c2a*/ 	.byte	0x3f
	.zero		1


	//   ....[73]....
        /*0c2c*/ 	.word	0x0001fab0
        /*0c30*/ 	.word	0x00000009
        /*0c34*/ 	.word	0x0002e850
        /*0c38*/ 	.short	0x010a
        /*0c3a*/ 	.byte	0x3f
	.zero		1


	//   ....[74]....
        /*0c3c*/ 	.word	0x0001fb10
        /*0c40*/ 	.word	0x00000003
        /*0c44*/ 	.word	0x0002e830
        /*0c48*/ 	.short	0x010a
        /*0c4a*/ 	.byte	0x3f
	.zero		1


	//   ....[75]....
        /*0c4c*/ 	.word	0x0001fb70
        /*0c50*/ 	.word	0x00000003
        /*0c54*/ 	.word	0x0002e850
        /*0c58*/ 	.short	0x010a
        /*0c5a*/ 	.byte	0x3f
	.zero		1


	//   ....[76]....
        /*0c5c*/ 	.word	0x0001fbd0
        /*0c60*/ 	.word	0x00000003
        /*0c64*/ 	.word	0x0002e830
        /*0c68*/ 	.short	0x010a
        /*0c6a*/ 	.byte	0x3f
	.zero		1


	//   ....[77]....
        /*0c6c*/ 	.word	0x0001fc30
        /*0c70*/ 	.word	0x00000003
        /*0c74*/ 	.word	0x0002e850
        /*0c78*/ 	.short	0x010a
        /*0c7a*/ 	.byte	0x3f
	.zero		1


	//   ....[78]....
        /*0c7c*/ 	.word	0x0001fc90
        /*0c80*/ 	.word	0x00000007
        /*0c84*/ 	.word	0x0002e850
        /*0c88*/ 	.short	0x010a
        /*0c8a*/ 	.byte	0x3f
	.zero		1


	//   ....[79]....
        /*0c8c*/ 	.word	0x0001fde0
        /*0c90*/ 	.word	0x00000004
        /*0c94*/ 	.word	0x0002e880
        /*0c98*/ 	.short	0x010a
        /*0c9a*/ 	.byte	0x3f
	.zero		1


	//   ....[80]....
        /*0c9c*/ 	.word	0x0001fe30
        /*0ca0*/ 	.word	0x00000004
        /*0ca4*/ 	.word	0x0002e840
        /*0ca8*/ 	.short	0x010a
        /*0caa*/ 	.byte	0x3f
	.zero		1


	//   ....[81]....
        /*0cac*/ 	.word	0x00020880
        /*0cb0*/ 	.word	0x00000012
        /*0cb4*/ 	.word	0x0002e820
        /*0cb8*/ 	.short	0x010a
        /*0cba*/ 	.byte	0x3f
	.zero		1


	//   ....[82]....
        /*0cbc*/ 	.word	0x000208d0
        /*0cc0*/ 	.word	0x00000004
        /*0cc4*/ 	.word	0x0002e880
        /*0cc8*/ 	.short	0x010a
        /*0cca*/ 	.byte	0x3f
	.zero		1


	//   ....[83]....
        /*0ccc*/ 	.word	0x00020920
        /*0cd0*/ 	.word	0x00000004
        /*0cd4*/ 	.word	0x0002e840
        /*0cd8*/ 	.short	0x010a
        /*0cda*/ 	.byte	0x3f
	.zero		1


	//   ....[84]....
        /*0cdc*/ 	.word	0x00020970
        /*0ce0*/ 	.word	0x00000014
        /*0ce4*/ 	.word	0x0002e870
        /*0ce8*/ 	.short	0x010a
        /*0cea*/ 	.byte	0x3f
	.zero		1


	//   ....[85]....
        /*0cec*/ 	.word	0x000209c0
        /*0cf0*/ 	.word	0x00000014
        /*0cf4*/ 	.word	0x0002e860
        /*0cf8*/ 	.short	0x010a
        /*0cfa*/ 	.byte	0x3f
	.zero		1


	//   ....[86]....
        /*0cfc*/ 	.word	0x00020a10
        /*0d00*/ 	.word	0x00000011
        /*0d04*/ 	.word	0x0002e870
        /*0d08*/ 	.short	0x010a
        /*0d0a*/ 	.byte	0x3f
	.zero		1


	//   ....[87]....
        /*0d0c*/ 	.word	0x00020a60
        /*0d10*/ 	.word	0x00000011
        /*0d14*/ 	.word	0x0002e860
        /*0d18*/ 	.short	0x010a
        /*0d1a*/ 	.byte	0x3f
	.zero		1


	//   ....[88]....
        /*0d1c*/ 	.word	0x00020ab0
        /*0d20*/ 	.word	0x00000000
        /*0d24*/ 	.word	0x0002e820
        /*0d28*/ 	.short	0x010a
        /*0d2a*/ 	.byte	0x3f
	.zero		1


	//   ....[89]....
        /*0d2c*/ 	.word	0x00020c50
        /*0d30*/ 	.word	0x00000006
        /*0d34*/ 	.word	0x00000000
        /*0d38*/ 	.short	0x010a
        /*0d3a*/ 	.byte	0x3f
	.zero		1


	//   ....[90]....
        /*0d3c*/ 	.word	0x00020ca0
        /*0d40*/ 	.word	0x00000007
        /*0d44*/ 	.word	0x00000000
        /*0d48*/ 	.short	0x010a
        /*0d4a*/ 	.byte	0x3f
	.zero		1


	//   ....[91]....
        /*0d4c*/ 	.word	0x00020cf0
        /*0d50*/ 	.word	0x00000004
        /*0d54*/ 	.word	0x0002e860
        /*0d58*/ 	.short	0x010a
        /*0d5a*/ 	.byte	0x3f
	.zero		1


	//   ....[92]....
        /*0d5c*/ 	.word	0x00020d40
        /*0d60*/ 	.word	0x00000003
        /*0d64*/ 	.word	0x0002e860
        /*0d68*/ 	.short	0x010a
        /*0d6a*/ 	.byte	0x3f
	.zero		1


	//   ....[93]....
        /*0d6c*/ 	.word	0x00020d90
        /*0d70*/ 	.word	0x00000004
        /*0d74*/ 	.word	0x0002e880
        /*0d78*/ 	.short	0x010a
        /*0d7a*/ 	.byte	0x3f
	.zero		1


	//----- nvinfo : EIATTR_NUM_MBARRIERS
	.align		4
.L_1021:
        /*0d7c*/ 	.byte	0x03, 0x38
        /*0d7e*/ 	.short	0x0016


	//----- nvinfo : EIATTR_EXIT_INSTR_OFFSETS
	.align		4
        /*0d80*/ 	.byte	0x04, 0x1c
        /*0d82*/ 	.short	(.L_1023 - .L_1022)


	//   ....[0]....
.L_1022:
        /*0d84*/ 	.word	0x00000a80


	//   ....[1]....
        /*0d88*/ 	.word	0x00019a30


	//   ....[2]....
        /*0d8c*/ 	.word	0x0001f980


	//----- nvinfo : EIATTR_MAX_THREADS
	.align		4
.L_1023:
        /*0d90*/ 	.byte	0x04, 0x05
        /*0d92*/ 	.short	(.L_1025 - .L_1024)
.L_1024:
        /*0d94*/ 	.word	0x00000180
        /*0d98*/ 	.word	0x00000001
        /*0d9c*/ 	.word	0x00000001


	//----- nvinfo : EIATTR_CRS_STACK_SIZE
	.align		4
.L_1025:
        /*0da0*/ 	.byte	0x04, 0x1e
        /*0da2*/ 	.short	(.L_1027 - .L_1026)
.L_1026:
        /*0da4*/ 	.word	0x00000000


	//----- nvinfo : EIATTR_CBANK_PARAM_SIZE
	.align		4
.L_1027:
        /*0da8*/ 	.byte	0x03, 0x19
        /*0daa*/ 	.short	0x0af0


	//----- nvinfo : EIATTR_PARAM_CBANK
	.align		4
        /*0dac*/ 	.byte	0x04, 0x0a
        /*0dae*/ 	.short	(.L_1029 - .L_1028)
	.align		4
.L_1028:
        /*0db0*/ 	.word	index@(.nv.constant0._ZN7cutlass13device_kernelIN5flash11enable_sm90INS1_16FlashAttnFwdSm90INS1_25CollectiveMainloopFwdSm90ILi2EN4cute5tupleIJNS5_1CILi1EEES8_S8_EEENS6_IJNS7_ILi128EEENS7_ILi224EEESA_EEELi128ENS_12float_e4m3_tEfNS_4arch4Sm90ELb0ELb1ELb0ELb1ELb0ELb0ELb0ELb1ELb1ELb1ELb0ELb0EEENS1_21CollectiveEpilogueFwdINS6_IJSA_SA_SB_EEES9_NS_10bfloat16_tESF_Li256ELb1ELb1ELb0ELb1EEENS1_36VarlenDynamicPersistentTileSchedulerILi128ELi224ELi256ELi128ELb0ELb1ELb1ELb1ELb0ELb1EEEEEEEEEvNT_6ParamsE)
        /*0db4*/ 	.short	0x0210
        /*0db6*/ 	.short	0x0af0


	//----- nvinfo : EIATTR_SW_WAR
	.align		4
.L_1029:
        /*0db8*/ 	.byte	0x04, 0x36
        /*0dba*/ 	.short	(.L_1031 - .L_1030)
.L_1030:
        /*0dbc*/ 	.word	0x00000008
.L_1031:


//--------------------- .nv.info._ZN7cutlass13device_kernelIN5flash11enable_sm90INS1_16FlashAttnFwdSm90INS1_25CollectiveMainloopFwdSm90ILi2EN4cute5tupleIJNS5_1CILi1EEES8_S8_EEENS6_IJNS7_ILi128EEENS7_ILi224EEESA_EEELi128ENS_12float_e4m3_tEfNS_4arch4Sm90ELb0ELb1ELb0ELb1ELb0ELb1ELb0ELb1ELb1ELb1ELb0ELb0EEENS1_21CollectiveEpilogueFwdINS6_IJSA_SA_SB_EEES9_NS_10bfloat16_tESF_Li256ELb1ELb1ELb0ELb1EEENS1_36VarlenDynamicPersistentTileSchedulerILi128ELi224ELi256ELi128ELb0ELb1ELb1ELb1ELb0ELb1EEEEEEEEEvNT_6ParamsE --------------------------
	.section	.nv.info._ZN7cutlass13device_kernelIN5flash11enable_sm90INS1_16FlashAttnFwdSm90INS1_25CollectiveMainloopFwdSm90ILi2EN4cute5tupleIJNS5_1CILi1EEES8_S8_EEENS6_IJNS7_ILi128EEENS7_ILi224EEESA_EEELi128ENS_12float_e4m3_tEfNS_4arch4Sm90ELb0ELb1ELb0ELb1ELb0ELb1ELb0ELb1ELb1ELb1ELb0ELb0EEENS1_21CollectiveEpilogueFwdINS6_IJSA_SA_SB_EEES9_NS_10bfloat16_tESF_Li256ELb1ELb1ELb0ELb1EEENS1_36VarlenDynamicPersistentTileSchedulerILi128ELi224ELi256ELi128ELb0ELb1ELb1ELb1ELb0ELb1EEEEEEEEEvNT_6ParamsE,"",@"SHT_CUDA_INFO"
	.sectionflags	@""
	.align	4


	//----- nvinfo : EIATTR_CUDA_API_VERSION
	.align		4
        /*0000*/ 	.byte	0x04, 0x37
        /*0002*/ 	.short	(.L_1033 - .L_1032)
.L_1032:
        /*0004*/ 	.word	0x00000082


	//----- nvinfo : EIATTR_KPARAM_INFO
	.align		4
.L_1033:
        /*0008*/ 	.byte	0x04, 0x17
        /*000a*/ 	.short	(.L_1035 - .L_1034)
.L_1034:
        /*000c*/ 	.word	0x00000000
        /*0010*/ 	.short	0x0000
        /*0012*/ 	.short	0x0070
        /*0014*/ 	.byte	0x00, 0xf0, 0x01, 0x2a


	//----- nvinfo : EIATTR_SPARSE_MMA_MASK
	.align		4
.L_1035:
        /*0018*/ 	.byte	0x03, 0x50
        /*001a*/ 	.short	0x0000


	//----- nvinfo : EIATTR_MAXREG_COUNT
	.align		4
        /*001c*/ 	.byte	0x03, 0x1b
        /*001e*/ 	.short	0x00a8


	//----- nvinfo : EIATTR_NUM_BARRIERS
	.align		4
        /*0020*/ 	.byte	0x02, 0x4c
        /*0022*/ 	.byte	0x10
	.zero		1


	//----- nvinfo : EIATTR_EXTERNS
	.align		4
        /*0024*/ 	.byte	0x04, 0x0f
        /*0026*/ 	.short	(.L_1037 - .L_1036)


	//   ....[0]....
	.align		4
.L_1036:
        /*0028*/ 	.word	index@(__assertfail)


	//----- nvinfo : EIATTR_ANNOTATIONS
	.align		4
.L_1037:
        /*002c*/ 	.byte	0x04, 0x55
        /*002e*/ 	.short	(.L_1039 - .L_1038)


	//   ....[0]....
.L_1038:
        /* <DEDUP_REMOVED lines=173> */


	//----- nvinfo : EIATTR_MERCURY_ISA_VERSION
	.align		4
.L_1039:
        /*0ae8*/ 	.byte	0x03, 0x5f
        /*0aea*/ 	.short	0x0101


	//----- nvinfo : EIATTR_UNUSED_LOAD_BYTE_OFFSET
	.align		4
        /*0aec*/ 	.byte	0x04, 0x44
        /*0aee*/ 	.short	(.L_1041 - .L_1040)


	//   ....[0]....
.L_1040:
        /*0af0*/ 	.word	0x00000b20
        /*0af4*/ 	.word	0x0000fff0


	//   ....[1]....
        /*0af8*/ 	.word	0x0002a490
        /*0afc*/ 	.word	0x0000fff0


	//----- nvinfo : EIATTR_INT_WARP_WIDE_INSTR_OFFSETS
	.align		4
.L_1041:
        /*0b00*/ 	.byte	0x04, 0x31
        /*0b02*/ 	.short	(.L_1043 - .L_1042)


	//   ....[0]....
.L_1042:
        /*0b04*/ 	.word	0x00000190


	//   ....[1]....
        /*0b08*/ 	.word	0x000001d0


	//   ....[2]....
        /*0b0c*/ 	.word	0x00000240


	//   ....[3]....
        /*0b10*/ 	.word	0x0002fbb0


	//   ....[4]....
        /*0b14*/ 	.word	0x0002fc20


	//   ....[5]....
        /*0b18*/ 	.word	0x00032aa0


	//   ....[6]....
        /*0b1c*/ 	.word	0x00032b10


	//----- nvinfo : EIATTR_COOP_GROUP_MASK_REGIDS
	.align		4
.L_1043:
        /*0b20*/ 	.byte	0x04, 0x29
        /*0b22*/ 	.short	(.L_1045 - .L_1044)


	//   ....[0]....
.L_1044:
        /*0b24*/ 	.word	0xffffffff


	//   ....[1]....
        /*0b28*/ 	.word	0xffffffff


	//   ....[2]....
        /*0b2c*/ 	.word	0xffffffff


	//   ....[3]....
        /*0b30*/ 	.word	0xffffffff


	//   ....[4]....
        /*0b34*/ 	.word	0xffffffff


	//   ....[5]....
        /*0b38*/ 	.word	0xffffffff


	//   ....[6]....
        /*0b3c*/ 	.word	0xffffffff


	//   ....[7]....
        /*0b40*/ 	.word	0xffffffff


	//   ....[8]....
        /*0b44*/ 	.word	0xffffffff


	//   ....[9]....
        /*0b48*/ 	.word	0xffffffff


	//   ....[10]....
        /*0b4c*/ 	.word	0xffffffff


	//   ....[11]....
        /*0b50*/ 	.word	0xffffffff


	//   ....[12]....
        /*0b54*/ 	.word	0xffffffff


	//   ....[13]....
        /*0b58*/ 	.word	0xffffffff


	//   ....[14]....
        /*0b5c*/ 	.word	0xffffffff


	//   ....[15]....
        /*0b60*/ 	.word	0xffffffff


	//   ....[16]....
        /*0b64*/ 	.word	0xffffffff


	//   ....[17]....
        /*0b68*/ 	.word	0xffffffff


	//   ....[18]....
        /*0b6c*/ 	.word	0xffffffff


	//   ....[19]....
        /*0b70*/ 	.word	0xffffffff


	//   ....[20]....
        /*0b74*/ 	.word	0xffffffff


	//   ....[21]....
        /*0b78*/ 	.word	0xffffffff


	//   ....[22]....
        /*0b7c*/ 	.word	0xffffffff


	//   ....[23]....
        /*0b80*/ 	.word	0xffffffff


	//   ....[24]....
        /*0b84*/ 	.word	0xffffffff


	//   ....[25]....
        /*0b88*/ 	.word	0xffffffff


	//   ....[26]....
        /*0b8c*/ 	.word	0xffffffff


	//   ....[27]....
        /*0b90*/ 	.word	0xffffffff


	//   ....[28]....
        /*0b94*/ 	.word	0xffffffff


	//   ....[29]....
        /*0b98*/ 	.word	0xffffffff


	//   ....[30]....
        /*0b9c*/ 	.word	0xffffffff


	//   ....[31]....
        /*0ba0*/ 	.word	0xffffffff


	//   ....[32]....
        /*0ba4*/ 	.word	0xffffffff


	//   ....[33]....
        /*0ba8*/ 	.word	0xffffffff


	//   ....[34]....
        /*0bac*/ 	.word	0xffffffff


	//   ....[35]....
        /*0bb0*/ 	.word	0xffffffff


	//   ....[36]....
        /*0bb4*/ 	.word	0xffffffff


	//   ....[37]....
        /*0bb8*/ 	.word	0xffffffff


	//   ....[38]....
        /*0bbc*/ 	.word	0xffffffff


	//   ....[39]....
        /*0bc0*/ 	.word	0xffffffff


	//   ....[40]....
        /*0bc4*/ 	.word	0xffffffff


	//   ....[41]....
        /*0bc8*/ 	.word	0xffffffff


	//   ....[42]....
        /*0bcc*/ 	.word	0xffffffff


	//   ....[43]....
        /*0bd0*/ 	.word	0xffffffff


	//   ....[44]....
        /*0bd4*/ 	.word	0xffffffff


	//   ....[45]....
        /*0bd8*/ 	.word	0xffffffff


	//   ....[46]....
        /*0bdc*/ 	.word	0xffffffff


	//   ....[47]....
        /*0be0*/ 	.word	0xffffffff


	//   ....[48]....
        /*0be4*/ 	.word	0xffffffff


	//   ....[49]....
        /*0be8*/ 	.word	0xffffffff


	//   ....[50]....
        /*0bec*/ 	.word	0xffffffff


	//   ....[51]....
        /*0bf0*/ 	.word	0xffffffff


	//   ....[52]....
        /*0bf4*/ 	.word	0xffffffff


	//   ....[53]....
        /*0bf8*/ 	.word	0xffffffff


	//   ....[54]....
        /*0bfc*/ 	.word	0xffffffff


	//   ....[55]....
        /*0c00*/ 	.word	0xffffffff


	//   ....[56]....
        /*0c04*/ 	.word	0xffffffff


	//   ....[57]....
        /*0c08*/ 	.word	0xffffffff


	//   ....[58]....
        /*0c0c*/ 	.word	0xffffffff


	//   ....[59]....
        /*0c10*/ 	.word	0xffffffff


	//   ....[60]....
        /*0c14*/ 	.word	0xffffffff


	//   ....[61]....
        /*0c18*/ 	.word	0xffffffff


	//   ....[62]....
        /*0c1c*/ 	.word	0xffffffff


	//   ....[63]....
        /*0c20*/ 	.word	0xffffffff


	//   ....[64]....
        /*0c24*/ 	.word	0xffffffff


	//   ....[65]....
        /*0c28*/ 	.word	0xffffffff


	//   ....[66]....
        /*0c2c*/ 	.word	0xffffffff


	//   ....[67]....
        /*0c30*/ 	.word	0xffffffff


	//   ....[68]....
        /*0c34*/ 	.word	0xffffffff


	//   ....[69]....
        /*0c38*/ 	.word	0xffffffff


	//   ....[70]....
        /*0c3c*/ 	.word	0xffffffff


	//   ....[71]....
        /*0c40*/ 	.word	0xffffffff


	//   ....[72]....
        /*0c44*/ 	.word	0xffffffff


	//   ....[73]....
        /*0c48*/ 	.word	0xffffffff


	//   ....[74]....
        /*0c4c*/ 	.word	0xffffffff


	//   ....[75]....
        /*0c50*/ 	.word	0xffffffff


	//   ....[76]....
        /*0c54*/ 	.word	0xffffffff


	//   ....[77]....
        /*0c58*/ 	.word	0xffffffff


	//   ....[78]....
        /*0c5c*/ 	.word	0xffffffff


	//   ....[79]....
        /*0c60*/ 	.word	0xffffffff


	//   ....[80]....
        /*0c64*/ 	.word	0xffffffff


	//   ....[81]....
        /*0c68*/ 	.word	0xffffffff


	//   ....[82]....
        /*0c6c*/ 	.word	0xffffffff


	//   ....[83]....
        /*0c70*/ 	.word	0xffffffff


	//   ....[84]....
        /*0c74*/ 	.word	0xffffffff


	//   ....[85]....
        /*0c78*/ 	.word	0xffffffff


	//   ....[86]....
        /*0c7c*/ 	.word	0xffffffff


	//   ....[87]....
        /*0c80*/ 	.word	0xffffffff


	//   ....[88]....
        /*0c84*/ 	.word	0xffffffff


	//   ....[89]....
        /*0c88*/ 	.word	0xffffffff


	//   ....[90]....
        /*0c8c*/ 	.word	0xffffffff


	//   ....[91]....
        /*0c90*/ 	.word	0xffffffff


	//   ....[92]....
        /*0c94*/ 	.word	0xffffffff


	//   ....[93]....
        /*0c98*/ 	.word	0xffffffff


	//   ....[94]....
        /*0c9c*/ 	.word	0xffffffff


	//   ....[95]....
        /*0ca0*/ 	.word	0xffffffff


	//   ....[96]....
        /*0ca4*/ 	.word	0xffffffff


	//   ....[97]....
        /*0ca8*/ 	.word	0xffffffff


	//   ....[98]....
        /*0cac*/ 	.word	0xffffffff


	//   ....[99]....
        /*0cb0*/ 	.word	0xffffffff


	//   ....[100]....
        /*0cb4*/ 	.word	0xffffffff


	//   ....[101]....
        /*0cb8*/ 	.word	0xffffffff


	//   ....[102]....
        /*0cbc*/ 	.word	0xffffffff


	//   ....[103]....
        /*0cc0*/ 	.word	0xffffffff


	//   ....[104]....
        /*0cc4*/ 	.word	0xffffffff


	//   ....[105]....
        /*0cc8*/ 	.word	0xffffffff


	//   ....[106]....
        /*0ccc*/ 	.word	0xffffffff


	//   ....[107]....
        /*0cd0*/ 	.word	0xffffffff


	//   ....[108]....
        /*0cd4*/ 	.word	0xffffffff


	//   ....[109]....
        /*0cd8*/ 	.word	0xffffffff


	//   ....[110]....
        /*0cdc*/ 	.word	0xffffffff


	//   ....[111]....
        /*0ce0*/ 	.word	0xffffffff


	//   ....[112]....
        /*0ce4*/ 	.word	0xffffffff


	//   ....[113]....
        /*0ce8*/ 	.word	0xffffffff


	//   ....[114]....
        /*0cec*/ 	.word	0xffffffff


	//   ....[115]....
        /*0cf0*/ 	.word	0xffffffff


	//   ....[116]....
        /*0cf4*/ 	.word	0xffffffff


	//   ....[117]....
        /*0cf8*/ 	.word	0xffffffff


	//   ....[118]....
        /*0cfc*/ 	.word	0xffffffff


	//   ....[119]....
        /*0d00*/ 	.word	0xffffffff


	//   ....[120]....
        /*0d04*/ 	.word	0xffffffff


	//   ....[121]....
        /*0d08*/ 	.word	0xffffffff


	//   ....[122]....
        /*0d0c*/ 	.word	0xffffffff


	//   ....[123]....
        /*0d10*/ 	.word	0xffffffff


	//   ....[124]....
        /*0d14*/ 	.word	0xffffffff


	//   ....[125]....
        /*0d18*/ 	.word	0xffffffff


	//   ....[126]....
        /*0d1c*/ 	.word	0xffffffff


	//   ....[127]....
        /*0d20*/ 	.word	0xffffffff


	//   ....[128]....
        /*0d24*/ 	.word	0xffffffff


	//   ....[129]....
        /*0d28*/ 	.word	0xffffffff


	//   ....[130]....
        /*0d2c*/ 	.word	0xffffffff


	//   ....[131]....
        /*0d30*/ 	.word	0xffffffff


	//   ....[132]....
        /*0d34*/ 	.word	0xffffffff


	//   ....[133]....
        /*0d38*/ 	.word	0xffffffff


	//   ....[134]....
        /*0d3c*/ 	.word	0xffffffff


	//   ....[135]....
        /*0d40*/ 	.word	0xffffffff


	//   ....[136]....
        /*0d44*/ 	.word	0xffffffff


	//   ....[137]....
        /*0d48*/ 	.word	0xffffffff


	//   ....[138]....
        /*0d4c*/ 	.word	0xffffffff


	//   ....[139]....
        /*0d50*/ 	.word	0xffffffff


	//   ....[140]....
        /*0d54*/ 	.word	0xffffffff


	//   ....[141]....
        /*0d58*/ 	.word	0xffffffff


	//   ....[142]....
        /*0d5c*/ 	.word	0xffffffff


	//   ....[143]....
        /*0d60*/ 	.word	0xffffffff


	//   ....[144]....
        /*0d64*/ 	.word	0xffffffff


	//   ....[145]....
        /*0d68*/ 	.word	0xffffffff


	//   ....[146]....
        /*0d6c*/ 	.word	0xffffffff


	//   ....[147]....
        /*0d70*/ 	.word	0xffffffff


	//   ....[148]....
        /*0d74*/ 	.word	0xffffffff


	//   ....[149]....
        /*0d78*/ 	.word	0xffffffff


	//   ....[150]....
        /*0d7c*/ 	.word	0xffffffff


	//   ....[151]....
        /*0d80*/ 	.word	0xffffffff


	//   ....[152]....
        /*0d84*/ 	.word	0xffffffff


	//   ....[153]....
        /*0d88*/ 	.word	0xffffffff


	//   ....[154]....
        /*0d8c*/ 	.word	0x0500000f


	//   ....[155]....
        /*0d90*/ 	.word	0x0500000f


	//   ....[156]....
        /*0d94*/ 	.word	0x0500000f


	//   ....[157]....
        /*0d98*/ 	.word	0x0500000f


	//   ....[158]....
        /*0d9c*/ 	.word	0x0500000f


	//   ....[159]....
        /*0da0*/ 	.word	0x0500000f


	//   ....[160]....
        /*0da4*/ 	.word	0x0500000f


	//   ....[161]....
        /*0da8*/ 	.word	0x0500000f


	//   ....[162]....
        /*0dac*/ 	.word	0x0500000f


	//   ....[163]....
        /*0db0*/ 	.word	0x0500000f


	//   ....[164]....
        /*0db4*/ 	.word	0x0500000f


	//   ....[165]....
        /*0db8*/ 	.word	0x0500000f


	//   ....[166]....
        /*0dbc*/ 	.word	0x0500000f


	//   ....[167]....
        /*0dc0*/ 	.word	0x0500000f


	//   ....[168]....
        /*0dc4*/ 	.word	0x0500000f


	//   ....[169]....
        /*0dc8*/ 	.word	0x0500000f


	//   ....[170]....
        /*0dcc*/ 	.word	0x0500000f


	//   ....[171]....
        /*0dd0*/ 	.word	0x0500000f


	//   ....[172]....
        /*0dd4*/ 	.word	0x0500000f


	//   ....[173]....
        /*0dd8*/ 	.word	0x0500000f


	//   ....[174]....
        /*0ddc*/ 	.word	0x0500000f


	//   ....[175]....
        /*0de0*/ 	.word	0x0500000f


	//   ....[176]....
        /*0de4*/ 	.word	0x0500000f


	//   ....[177]....
        /*0de8*/ 	.word	0x0500000f


	//   ....[178]....
        /*0dec*/ 	.word	0x0500000f


	//   ....[179]....
        /*0df0*/ 	.word	0x0500000f


	//   ....[180]....
        /*0df4*/ 	.word	0x0500000f


	//   ....[181]....
        /*0df8*/ 	.word	0x0500000f


	//   ....[182]....
        /*0dfc*/ 	.word	0x0500000f


	//   ....[183]....
        /*0e00*/ 	.word	0x0500000f


	//   ....[184]....
        /*0e04*/ 	.word	0x0500000f


	//   ....[185]....
        /*0e08*/ 	.word	0x0500000f


	//   ....[186]....
        /*0e0c*/ 	.word	0x0500000f


	//   ....[187]....
        /*0e10*/ 	.word	0x0500000f


	//   ....[188]....
        /*0e14*/ 	.word	0x0500000f


	//   ....[189]....
        /*0e18*/ 	.word	0x0500000f


	//   ....[190]....
        /*0e1c*/ 	.word	0x0500000f


	//   ....[191]....
        /*0e20*/ 	.word	0x0500000f


	//   ....[192]....
        /*0e24*/ 	.word	0x0500000f


	//   ....[193]....
        /*0e28*/ 	.word	0x0500000f


	//   ....[194]....
        /*0e2c*/ 	.word	0x0500000f


	//   ....[195]....
        /*0e30*/ 	.word	0x0500000f


	//   ....[196]....
        /*0e34*/ 	.word	0x0500000f


	//   ....[197]....
        /*0e38*/ 	.word	0x0500000f


	//   ....[198]....
        /*0e3c*/ 	.word	0x0500000f


	//   ....[199]....
        /*0e40*/ 	.word	0x0500000f


	//   ....[200]....
        /*0e44*/ 	.word	0x0500000f


	//   ....[201]....
        /*0e48*/ 	.word	0x0500000f


	//   ....[202]....
        /*0e4c*/ 	.word	0x0500000f


	//   ....[203]....
        /*0e50*/ 	.word	0x0500000f


	//   ....[204]....
        /*0e54*/ 	.word	0x0500000f


	//   ....[205]....
        /*0e58*/ 	.word	0x0500000f


	//   ....[206]....
        /*0e5c*/ 	.word	0x0500000f


	//   ....[207]....
        /*0e60*/ 	.word	0x0500000f


	//   ....[208]....
        /*0e64*/ 	.word	0x0500000f


	//   ....[209]....
        /*0e68*/ 	.word	0x0500000f


	//   ....[210]....
        /*0e6c*/ 	.word	0x0500000f


	//   ....[211]....
        /*0e70*/ 	.word	0x0500000f


	//   ....[212]....
        /*0e74*/ 	.word	0x0500000f


	//   ....[213]....
        /*0e78*/ 	.word	0x0500000f


	//   ....[214]....
        /*0e7c*/ 	.word	0x0500000f


	//   ....[215]....
        /*0e80*/ 	.word	0x0500000f


	//   ....[216]....
        /*0e84*/ 	.word	0x0500000f


	//   ....[217]....
        /*0e88*/ 	.word	0x0500000f


	//   ....[218]....
        /*0e8c*/ 	.word	0x0500000f


	//   ....[219]....
        /*0e90*/ 	.word	0x0500000f


	//   ....[220]....
        /*0e94*/ 	.word	0x0500000f


	//   ....[221]....
        /*0e98*/ 	.word	0x0500000f


	//   ....[222]....
        /*0e9c*/ 	.word	0x0500000f


	//   ....[223]....
        /*0ea0*/ 	.word	0x0500000f


	//   ....[224]....
        /*0ea4*/ 	.word	0x0500000f


	//   ....[225]....
        /*0ea8*/ 	.word	0x0500000f


	//   ....[226]....
        /*0eac*/ 	.word	0x0500000f


	//   ....[227]....
        /*0eb0*/ 	.word	0x0500000f


	//   ....[228]....
        /*0eb4*/ 	.word	0x0500000f


	//   ....[229]....
        /*0eb8*/ 	.word	0x0500000f


	//   ....[230]....
        /*0ebc*/ 	.word	0x0500000f


	//   ....[231]....
        /*0ec0*/ 	.word	0x0500000f


	//   ....[232]....
        /*0ec4*/ 	.word	0x0500000f


	//   ....[233]....
        /*0ec8*/ 	.word	0x0500000f


	//   ....[234]....
        /*0ecc*/ 	.word	0x0500000f


	//   ....[235]....
        /*0ed0*/ 	.word	0x0500000f


	//   ....[236]....
        /*0ed4*/ 	.word	0x0500000f


	//   ....[237]....
        /*0ed8*/ 	.word	0x0500000f


	//   ....[238]....
        /*0edc*/ 	.word	0x0500000f


	//   ....[239]....
        /*0ee0*/ 	.word	0x0500000f


	//   ....[240]....
        /*0ee4*/ 	.word	0x0500000f


	//   ....[241]....
        /*0ee8*/ 	.word	0x0500000f


	//   ....[242]....
        /*0eec*/ 	.word	0x0500000f


	//   ....[243]....
        /*0ef0*/ 	.word	0x0500000f


	//   ....[244]....
        /*0ef4*/ 	.word	0x0500000f


	//   ....[245]....
        /*0ef8*/ 	.word	0x0500000f


	//   ....[246]....
        /*0efc*/ 	.word	0x0500000f


	//----- nvinfo : EIATTR_COOP_GROUP_INSTR_OFFSETS
	.align		4
.L_1045:
        /*0f00*/ 	.byte	0x04, 0x28
        /*0f02*/ 	.short	(.L_1047 - .L_1046)


	//   ....[0]....
.L_1046:
        /*0f04*/ 	.word	0x00000070


	//   ....[1]....
        /*0f08*/ 	.word	0x000001a0


	//   ....[2]....
        /*0f0c*/ 	.word	0x000001f0


	//   ....[3]....
        /*0f10*/ 	.word	0x00000420


	//   ....[4]....
        /*0f14*/ 	.word	0x00000580


	//   ....[5]....
        /*0f18*/ 	.word	0x000006a0


	//   ....[6]....
        /*0f1c*/ 	.word	0x00000800


	//   ....[7]....
        /*0f20*/ 	.word	0x0000d750


	//   ....[8]....
        /*0f24*/ 	.word	0x0000dee0


	//   ....[9]....
        /*0f28*/ 	.word	0x0000def0


	//   ....[10]....
        /*0f2c*/ 	.word	0x0000df00


	//   ....[11]....
        /*0f30*/ 	.word	0x0000df10


	//   ....[12]....
        /*0f34*/ 	.word	0x0000e130


	//   ....[13]....
        /*0f38*/ 	.word	0x0000e140


	//   ....[14]....
        /*0f3c*/ 	.word	0x0000e150


	//   ....[15]....
        /*0f40*/ 	.word	0x0000e160


	//   ....[16]....
        /*0f44*/ 	.word	0x000105f0


	//   ....[17]....
        /*0f48*/ 	.word	0x00010600


	//   ....[18]....
        /*0f4c*/ 	.word	0x00010610


	//   ....[19]....
        /*0f50*/ 	.word	0x00010620


	//   ....[20]....
        /*0f54*/ 	.word	0x00010720


	//   ....[21]....
        /*0f58*/ 	.word	0x00010740


	//   ....[22]....
        /*0f5c*/ 	.word	0x00010750


	//   ....[23]....
        /*0f60*/ 	.word	0x00010760


	//   ....[24]....
        /*0f64*/ 	.word	0x00013ce0


	//   ....[25]....
        /*0f68*/ 	.word	0x00013fa0


	//   ....[26]....
        /*0f6c*/ 	.word	0x00016190


	//   ....[27]....
        /*0f70*/ 	.word	0x00016260


	//   ....[28]....
        /*0f74*/ 	.word	0x00016c80


	//   ....[29]....
        /*0f78*/ 	.word	0x00016ce0


	//   ....[30]....
        /*0f7c*/ 	.word	0x00019f20


	//   ....[31]....
        /*0f80*/ 	.word	0x0001a1d0


	//   ....[32]....
        /*0f84*/ 	.word	0x0001c740


	//   ....[33]....
        /*0f88*/ 	.word	0x0001c7f0


	//   ....[34]....
        /*0f8c*/ 	.word	0x0001cdc0


	//   ....[35]....
        /*0f90*/ 	.word	0x0001cde0


	//   ....[36]....
        /*0f94*/ 	.word	0x00020d70


	//   ....[37]....
        /*0f98*/ 	.word	0x00020e60


	//   ....[38]....
        /*0f9c*/ 	.word	0x00020e80


	//   ....[39]....
        /*0fa0*/ 	.word	0x00020ef0


	//   ....[40]....
        /*0fa4*/ 	.word	0x00024a50


	//   ....[41]....
        /*0fa8*/ 	.word	0x00024cb0


	//   ....[42]....
        /*0fac*/ 	.word	0x00027250


	//   ....[43]....
        /*0fb0*/ 	.word	0x000272f0


	//   ....[44]....
        /*0fb4*/ 	.word	0x000278a0


	//   ....[45]....
        /*0fb8*/ 	.word	0x000278d0


	//   ....[46]....
        /*0fbc*/ 	.word	0x00029bb0


	//   ....[47]....
        /*0fc0*/ 	.word	0x00029c10


	//   ....[48]....
        /*0fc4*/ 	.word	0x00029c30


	//   ....[49]....
        /*0fc8*/ 	.word	0x00029c50


	//   ....[50]....
        /*0fcc*/ 	.word	0x0002ab90


	//   ....[51]....
        /*0fd0*/ 	.word	0x0002abc0


	//   ....[52]....
        /*0fd4*/ 	.word	0x0002abf0


	//   ....[53]....
        /*0fd8*/ 	.word	0x0002ac30


	//   ....[54]....
        /*0fdc*/ 	.word	0x0002ac60


	//   ....[55]....
        /*0fe0*/ 	.word	0x0002ac90


	//   ....[56]....
        /*0fe4*/ 	.word	0x0002acc0


	//   ....[57]....
        /*0fe8*/ 	.word	0x0002acf0


	//   ....[58]....
        /*0fec*/ 	.word	0x0002ad20


	//   ....[59]....
        /*0ff0*/ 	.word	0x0002ad50


	//   ....[60]....
        /*0ff4*/ 	.word	0x0002ad80


	//   ....[61]....
        /*0ff8*/ 	.word	0x0002adb0


	//   ....[62]....
        /*0ffc*/ 	.word	0x0002ade0


	//   ....[63]....
        /*1000*/ 	.word	0x0002ae10


	//   ....[64]....
        /*1004*/ 	.word	0x0002ae40


	//   ....[65]....
        /*1008*/ 	.word	0x0002ae70


	//   ....[66]....
        /*100c*/ 	.word	0x0002aea0


	//   ....[67]....
        /*1010*/ 	.word	0x0002aed0


	//   ....[68]....
        /*1014*/ 	.word	0x0002af00


	//   ....[69]....
        /*1018*/ 	.word	0x0002af30


	//   ....[70]....
        /*101c*/ 	.word	0x0002af60


	//   ....[71]....
        /*1020*/ 	.word	0x0002af90


	//   ....[72]....
        /*1024*/ 	.word	0x0002afc0


	//   ....[73]....
        /*1028*/ 	.word	0x0002afd0


	//   ....[74]....
        /*102c*/ 	.word	0x0002afe0


	//   ....[75]....
        /*1030*/ 	.word	0x0002aff0


	//   ....[76]....
        /*1034*/ 	.word	0x0002b000


	//   ....[77]....
        /*1038*/ 	.word	0x0002b010


	//   ....[78]....
        /*103c*/ 	.word	0x0002b020


	//   ....[79]....
        /*1040*/ 	.word	0x0002b030


	//   ....[80]....
        /*1044*/ 	.word	0x0002b060


	//   ....[81]....
        /*1048*/ 	.word	0x0002b090


	//   ....[82]....
        /*104c*/ 	.word	0x0002b790


	//   ....[83]....
        /*1050*/ 	.word	0x0002b7c0


	//   ....[84]....
        /*1054*/ 	.word	0x0002b800


	//   ....[85]....
        /*1058*/ 	.word	0x0002b840


	//   ....[86]....
        /*105c*/ 	.word	0x0002be50


	//   ....[87]....
        /*1060*/ 	.word	0x0002be60


	//   ....[88]....
        /*1064*/ 	.word	0x0002bf30


	//   ....[89]....
        /*1068*/ 	.word	0x0002bf50


	//   ....[90]....
        /*106c*/ 	.word	0x0002c020


	//   ....[91]....
        /*1070*/ 	.word	0x0002c040


	//   ....[92]....
        /*1074*/ 	.word	0x0002c120


	//   ....[93]....
        /*1078*/ 	.word	0x0002c140


	//   ....[94]....
        /*107c*/ 	.word	0x0002c970


	//   ....[95]....
        /*1080*/ 	.word	0x0002c980


	//   ....[96]....
        /*1084*/ 	.word	0x0002cab0


	//   ....[97]....
        /*1088*/ 	.word	0x0002cac0


	//   ....[98]....
        /*108c*/ 	.word	0x0002cbe0


	//   ....[99]....
        /*1090*/ 	.word	0x0002cbf0


	//   ....[100]....
        /*1094*/ 	.word	0x0002cd10


	//   ....[101]....
        /*1098*/ 	.word	0x0002cd20


	//   ....[102]....
        /*109c*/ 	.word	0x0002ceb0


	//   ....[103]....
        /*10a0*/ 	.word	0x0002d0a0


	//   ....[104]....
        /*10a4*/ 	.word	0x0002d0d0


	//   ....[105]....
        /*10a8*/ 	.word	0x0002d100


	//   ....[106]....
        /*10ac*/ 	.word	0x0002d130


	//   ....[107]....
        /*10b0*/ 	.word	0x0002d160


	//   ....[108]....
        /*10b4*/ 	.word	0x0002d190


	//   ....[109]....
        /*10b8*/ 	.word	0x0002d310


	//   ....[110]....
        /*10bc*/ 	.word	0x0002d340


	//   ....[111]....
        /*10c0*/ 	.word	0x0002d370


	//   ....[112]....
        /*10c4*/ 	.word	0x0002d3a0


	//   ....[113]....
        /*10c8*/ 	.word	0x0002d3d0


	//   ....[114]....
        /*10cc*/ 	.word	0x0002d400


	//   ....[115]....
        /*10d0*/ 	.word	0x0002d4b0


	//   ....[116]....
        /*10d4*/ 	.word	0x0002d510


	//   ....[117]....
        /*10d8*/ 	.word	0x0002d5a0


	//   ....[118]....
        /*10dc*/ 	.word	0x0002e970


	//   ....[119]....
        /*10e0*/ 	.word	0x00030380


	//   ....[120]....
        /*10e4*/ 	.word	0x00030ff0


	//   ....[121]....
        /*10e8*/ 	.word	0x00031010


	//   ....[122]....
        /*10ec*/ 	.word	0x000310c0


	//   ....[123]....
        /*10f0*/ 	.word	0x000310d0


	//   ....[124]....
        /*10f4*/ 	.word	0x00031150


	//   ....[125]....
        /*10f8*/ 	.word	0x00031160


	//   ....[126]....
        /*10fc*/ 	.word	0x000311e0


	//   ....[127]....
        /*1100*/ 	.word	0x000311f0


	//   ....[128]....
        /*1104*/ 	.word	0x00031270


	//   ....[129]....
        /*1108*/ 	.word	0x00031280


	//   ....[130]....
        /*110c*/ 	.word	0x00031300


	//   ....[131]....
        /*1110*/ 	.word	0x00031310


	//   ....[132]....
        /*1114*/ 	.word	0x00031390


	//   ....[133]....
        /*1118*/ 	.word	0x000313a0


	//   ....[134]....
        /*111c*/ 	.word	0x000313f0


	//   ....[135]....
        /*1120*/ 	.word	0x00031410


	//   ....[136]....
        /*1124*/ 	.word	0x00033900


	//   ....[137]....
        /*1128*/ 	.word	0x00033930


	//   ....[138]....
        /*112c*/ 	.word	0x00033970


	//   ....[139]....
        /*1130*/ 	.word	0x000339a0


	//   ....[140]....
        /*1134*/ 	.word	0x000339d0


	//   ....[141]....
        /*1138*/ 	.word	0x00033a00


	//   ....[142]....
        /*113c*/ 	.word	0x00033a30


	//   ....[143]....
        /*1140*/ 	.word	0x00033a60


	//   ....[144]....
        /*1144*/ 	.word	0x00033c00


	//   ....[145]....
        /*1148*/ 	.word	0x00033c30


	//   ....[146]....
        /*114c*/ 	.word	0x00033c60


	//   ....[147]....
        /*1150*/ 	.word	0x00033c90


	//   ....[148]....
        /*1154*/ 	.word	0x00033cc0


	//   ....[149]....
        /*1158*/ 	.word	0x00033cf0


	//   ....[150]....
        /*115c*/ 	.word	0x00033dc0


	//   ....[151]....
        /*1160*/ 	.word	0x00033de0


	//   ....[152]....
        /*1164*/ 	.word	0x00033e50


	//   ....[153]....
        /*1168*/ 	.word	0x00034540


	//   ....[154]....
        /*116c*/ 	.word	0x00034a00


	//   ....[155]....
        /*1170*/ 	.word	0x00034ab0


	//   ....[156]....
        /*1174*/ 	.word	0x00034b40


	//   ....[157]....
        /*1178*/ 	.word	0x00034b90


	//   ....[158]....
        /*117c*/ 	.word	0x00034be0


	//   ....[159]....
        /*1180*/ 	.word	0x00034c70


	//   ....[160]....
        /*1184*/ 	.word	0x00034d00


	//   ....[161]....
        /*1188*/ 	.word	0x00034d50


	//   ....[162]....
        /*118c*/ 	.word	0x00034da0


	//   ....[163]....
        /*1190*/ 	.word	0x00034e90


	//   ....[164]....
        /*1194*/ 	.word	0x00034f40


	//   ....[165]....
        /*1198*/ 	.word	0x00034f90


	//   ....[166]....
        /*119c*/ 	.word	0x00034fe0


	//   ....[167]....
        /*11a0*/ 	.word	0x00035130


	//   ....[168]....
        /*11a4*/ 	.word	0x00035180


	//   ....[169]....
        /*11a8*/ 	.word	0x000351d0


	//   ....[170]....
        /*11ac*/ 	.word	0x00035220


	//   ....[171]....
        /*11b0*/ 	.word	0x00035630


	//   ....[172]....
        /*11b4*/ 	.word	0x00035760


	//   ....[173]....
        /*11b8*/ 	.word	0x00035890


	//   ....[174]....
        /*11bc*/ 	.word	0x00035910


	//   ....[175]....
        /*11c0*/ 	.word	0x00035970


	//   ....[176]....
        /*11c4*/ 	.word	0x000359f0


	//   ....[177]....
        /*11c8*/ 	.word	0x00035a50


	//   ....[178]....
        /*11cc*/ 	.word	0x00035ad0


	//   ....[179]....
        /*11d0*/ 	.word	0x00035b30


	//   ....[180]....
        /*11d4*/ 	.word	0x00035bb0


	//   ....[181]....
        /*11d8*/ 	.word	0x00035c10


	//   ....[182]....
        /*11dc*/ 	.word	0x00035c90


	//   ....[183]....
        /*11e0*/ 	.word	0x00035cf0


	//   ....[184]....
        /*11e4*/ 	.word	0x00035d70


	//   ....[185]....
        /*11e8*/ 	.word	0x00035dd0


	//   ....[186]....
        /*11ec*/ 	.word	0x00035e30


	//   ....[187]....
        /*11f0*/ 	.word	0x00035e90


	//   ....[188]....
        /*11f4*/ 	.word	0x00035f10


	//   ....[189]....
        /*11f8*/ 	.word	0x00035f70


	//   ....[190]....
        /*11fc*/ 	.word	0x00035ff0


	//   ....[191]....
        /*1200*/ 	.word	0x00036050


	//   ....[192]....
        /*1204*/ 	.word	0x000360c0


	//   ....[193]....
        /*1208*/ 	.word	0x00036120


	//   ....[194]....
        /*120c*/ 	.word	0x000361a0


	//   ....[195]....
        /*1210*/ 	.word	0x00036200


	//   ....[196]....
        /*1214*/ 	.word	0x00036280


	//   ....[197]....
        /*1218*/ 	.word	0x000362e0


	//   ....[198]....
        /*121c*/ 	.word	0x00036360


	//   ....[199]....
        /*1220*/ 	.word	0x000363c0


	//   ....[200]....
        /*1224*/ 	.word	0x00036430


	//   ....[201]....
        /*1228*/ 	.word	0x00036490


	//   ....[202]....
        /*122c*/ 	.word	0x00036500


	//   ....[203]....
        /*1230*/ 	.word	0x000365f0


	//   ....[204]....
        /*1234*/ 	.word	0x00036640


	//   ....[205]....
        /*1238*/ 	.word	0x000366d0


	//   ....[206]....
        /*123c*/ 	.word	0x00036760


	//   ....[207]....
        /*1240*/ 	.word	0x000367f0


	//   ....[208]....
        /*1244*/ 	.word	0x00036880


	//   ....[209]....
        /*1248*/ 	.word	0x00036910


	//   ....[210]....
        /*124c*/ 	.word	0x000369a0


	//   ....[211]....
        /*1250*/ 	.word	0x00036a60


	//   ....[212]....
        /*1254*/ 	.word	0x00036d50


	//   ....[213]....
        /*1258*/ 	.word	0x00036f60


	//   ....[214]....
        /*125c*/ 	.word	0x00036fb0


	//   ....[215]....
        /*1260*/ 	.word	0x000370c0


	//   ....[216]....
        /*1264*/ 	.word	0x00037110


	//   ....[217]....
        /*1268*/ 	.word	0x00037220


	//   ....[218]....
        /*126c*/ 	.word	0x00037270


	//   ....[219]....
        /*1270*/ 	.word	0x00037380


	//   ....[220]....
        /*1274*/ 	.word	0x000373d0


	//   ....[221]....
        /*1278*/ 	.word	0x000374e0


	//   ....[222]....
        /*127c*/ 	.word	0x00037530


	//   ....[223]....
        /*1280*/ 	.word	0x00037640


	//   ....[224]....
        /*1284*/ 	.word	0x00037690


	//   ....[225]....
        /*1288*/ 	.word	0x00037780


	//   ....[226]....
        /*128c*/ 	.word	0x000377f0


	//   ....[227]....
        /*1290*/ 	.word	0x000378e0


	//   ....[228]....
        /*1294*/ 	.word	0x00037930


	//   ....[229]....
        /*1298*/ 	.word	0x00037c10


	//   ....[230]....
        /*129c*/ 	.word	0x00037cb0


	//   ....[231]....
        /*12a0*/ 	.word	0x00037de0


	//   ....[232]....
        /*12a4*/ 	.word	0x00037e60


	//   ....[233]....
        /*12a8*/ 	.word	0x00037ee0


	//   ....[234]....
        /*12ac*/ 	.word	0x00037f60


	//   ....[235]....
        /*12b0*/ 	.word	0x00037fe0


	//   ....[236]....
        /*12b4*/ 	.word	0x00038070


	//   ....[237]....
        /*12b8*/ 	.word	0x00038110


	//   ....[238]....
        /*12bc*/ 	.word	0x000381c0


	//   ....[239]....
        /*12c0*/ 	.word	0x00038240


	//   ....[240]....
        /*12c4*/ 	.word	0x000382c0


	//   ....[241]....
        /*12c8*/ 	.word	0x00038340


	//   ....[242]....
        /*12cc*/ 	.word	0x000383d0


	//   ....[243]....
        /*12d0*/ 	.word	0x00038450


	//   ....[244]....
        /*12d4*/ 	.word	0x000384f0


	//   ....[245]....
        /*12d8*/ 	.word	0x00038580


	//   ....[246]....
        /*12dc*/ 	.word	0x000386b0


	//----- nvinfo : EIATTR_REG_RECONFIG
	.align		4
.L_1047:
        /*12e0*/ 	.byte	0x01, 0x54
	.zero		2


	//----- nvinfo : EIATTR_SYSCALL_OFFSETS
	.align		4
        /*12e4*/ 	.byte	0x04, 0x46
        /*12e6*/ 	.short	(.L_1049 - .L_1048)


	//   ....[0]....
.L_1048:
        /*12e8*/ 	.word	0x00001d10


	//   ....[1]....
        /*12ec*/ 	.word	0x00001e60


	//   ....[2]....
        /*12f0*/ 	.word	0x0000d910


	//   ....[3]....
        /*12f4*/ 	.word	0x0000dc50


	//   ....[4]....
        /*12f8*/ 	.word	0x0002fdc0


	//   ....[5]....
        /*12fc*/ 	.word	0x0002ff60


	//   ....[6]....
        /*1300*/ 	.word	0x000300d0


	//   ....[7]....
        /*1304*/ 	.word	0x00030210


	//   ....[8]....
        /*1308*/ 	.word	0x00030bc0


	//----- nvinfo : EIATTR_MBARRIER_INSTR_OFFSETS
	.align		4
.L_1049:
        /*130c*/ 	.byte	0x04, 0x39
        /*130e*/ 	.short	(.L_1051 - .L_1050)


	//   ....[0]....
.L_1050:
        /*1310*/ 	.word	0x000002d0
        /*1314*/ 	.word	0x000000ff
        /*1318*/ 	.word	0x0002e800
        /*131c*/ 	.short	0x0100
        /*131e*/ 	.byte	0x08
	.zero		1


	//   ....[1]....
        /*1320*/ 	.word	0x000002e0
        /*1324*/ 	.word	0x000000ff
        /*1328*/ 	.word	0x0002e820
        /*132c*/ 	.short	0x0100
        /*132e*/ 	.byte	0x08
	.zero		1


	//   ....[2]....
        /*1330*/ 	.word	0x000003d0
        /*1334*/ 	.word	0x000000ff
        /*1338*/ 	.word	0x0002e830
        /*133c*/ 	.short	0x0100
        /*133e*/ 	.byte	0x08
	.zero		1


	//   ....[3]....
        /*1340*/ 	.word	0x000003e0
        /*1344*/ 	.word	0x000000ff
        /*1348*/ 	.word	0x0002e840
        /*134c*/ 	.short	0x0100
        /*134e*/ 	.byte	0x08
	.zero		1


	//   ....[4]....
        /*1350*/ 	.word	0x000003f0
        /*1354*/ 	.word	0x000000ff
        /*1358*/ 	.word	0x0002e838
        /*135c*/ 	.short	0x0100
        /*135e*/ 	.byte	0x08
	.zero		1


	//   ....[5]....
        /*1360*/ 	.word	0x00000400
        /*1364*/ 	.word	0x000000ff
        /*1368*/ 	.word	0x0002e848
        /*136c*/ 	.short	0x0100
        /*136e*/ 	.byte	0x08
	.zero		1


	//   ....[6]....
        /*1370*/ 	.word	0x00000530
        /*1374*/ 	.word	0x000000ff
        /*1378*/ 	.word	0x0002e850
        /*137c*/ 	.short	0x0100
        /*137e*/ 	.byte	0x08
	.zero		1


	//   ....[7]....
        /*1380*/ 	.word	0x00000540
        /*1384*/ 	.word	0x000000ff
        /*1388*/ 	.word	0x0002e860
        /*138c*/ 	.short	0x0100
        /*138e*/ 	.byte	0x08
	.zero		1


	//   ....[8]....
        /*1390*/ 	.word	0x00000550
        /*1394*/ 	.word	0x000000ff
        /*1398*/ 	.word	0x0002e858
        /*139c*/ 	.short	0x0100
        /*139e*/ 	.byte	0x08
	.zero		1


	//   ....[9]....
        /*13a0*/ 	.word	0x00000560
        /*13a4*/ 	.word	0x000000ff
        /*13a8*/ 	.word	0x0002e868
        /*13ac*/ 	.short	0x0100
        /*13ae*/ 	.byte	0x08
	.zero		1


	//   ....[10]....
        /*13b0*/ 	.word	0x00000650
        /*13b4*/ 	.word	0x000000ff
        /*13b8*/ 	.word	0x0002e870
        /*13bc*/ 	.short	0x0100
        /*13be*/ 	.byte	0x06
	.zero		1


	//   ....[11]....
        /*13c0*/ 	.word	0x00000660
        /*13c4*/ 	.word	0x000000ff
        /*13c8*/ 	.word	0x0002e880
        /*13cc*/ 	.short	0x0100
        /*13ce*/ 	.byte	0x06
	.zero		1


	//   ....[12]....
        /*13d0*/ 	.word	0x00000670
        /*13d4*/ 	.word	0x000000ff
        /*13d8*/ 	.word	0x0002e878
        /*13dc*/ 	.short	0x0100
        /*13de*/ 	.byte	0x06
	.zero		1


	//   ....[13]....
        /*13e0*/ 	.word	0x00000680
        /*13e4*/ 	.word	0x000000ff
        /*13e8*/ 	.word	0x0002e888
        /*13ec*/ 	.short	0x0100
        /*13ee*/ 	.byte	0x06
	.zero		1


	//   ....[14]....
        /*13f0*/ 	.word	0x000007b0
        /*13f4*/ 	.word	0x000000ff
        /*13f8*/ 	.word	0x0002e890
        /*13fc*/ 	.short	0x0100
        /*13fe*/ 	.byte	0x08
	.zero		1


	//   ....[15]....
        /*1400*/ 	.word	0x000007c0
        /*1404*/ 	.word	0x000000ff
        /*1408*/ 	.word	0x0002e8a0
        /*140c*/ 	.short	0x0100
        /*140e*/ 	.byte	0x08
	.zero		1


	//   ....[16]....
        /*1410*/ 	.word	0x000007d0
        /*1414*/ 	.word	0x000000ff
        /*1418*/ 	.word	0x0002e898
        /*141c*/ 	.short	0x0100
        /*141e*/ 	.byte	0x08
	.zero		1


	//   ....[17]....
        /*1420*/ 	.word	0x000007e0
        /*1424*/ 	.word	0x000000ff
        /*1428*/ 	.word	0x0002e8a8
        /*142c*/ 	.short	0x0100
        /*142e*/ 	.byte	0x08
	.zero		1


	//   ....[18]....
        /*1430*/ 	.word	0x00000910
        /*1434*/ 	.word	0x000000ff
        /*1438*/ 	.word	0x0002e8b0
        /*143c*/ 	.short	0x0100
        /*143e*/ 	.byte	0x08
	.zero		1


	//   ....[19]....
        /*1440*/ 	.word	0x00000920
        /*1444*/ 	.word	0x000000ff
        /*1448*/ 	.word	0x0002e8c0
        /*144c*/ 	.short	0x0100
        /*144e*/ 	.byte	0x08
	.zero		1


	//   ....[20]....
        /*1450*/ 	.word	0x00000930
        /*1454*/ 	.word	0x000000ff
        /*1458*/ 	.word	0x0002e8b8
        /*145c*/ 	.short	0x0100
        /*145e*/ 	.byte	0x08
	.zero		1


	//   ....[21]....
        /*1460*/ 	.word	0x00000940
        /*1464*/ 	.word	0x000000ff
        /*1468*/ 	.word	0x0002e8c8
        /*146c*/ 	.short	0x0100
        /*146e*/ 	.byte	0x08
	.zero		1


	//   ....[22]....
        /*1470*/ 	.word	0x00003460
        /*1474*/ 	.word	0x00000068
        /*1478*/ 	.word	0x0002e890
        /*147c*/ 	.short	0x010a
        /*147e*/ 	.byte	0x3f
	.zero		1


	//   ....[23]....
        /*1480*/ 	.word	0x00007950
        /*1484*/ 	.word	0x00000068
        /*1488*/ 	.word	0x0002e890
        /*148c*/ 	.short	0x010a
        /*148e*/ 	.byte	0x3f
	.zero		1


	//   ....[24]....
        /*1490*/ 	.word	0x0000bba0
        /*1494*/ 	.word	0x00000068
        /*1498*/ 	.word	0x0002e890
        /*149c*/ 	.short	0x010a
        /*149e*/ 	.byte	0x3f
	.zero		1


	//   ....[25]....
        /*14a0*/ 	.word	0x0000c320
        /*14a4*/ 	.word	0x0000002c
        /*14a8*/ 	.word	0x00000000
        /*14ac*/ 	.short	0x0101
        /*14ae*/ 	.byte	0x3f
	.zero		1


	//   ....[26]....
        /*14b0*/ 	.word	0x0000c360
        /*14b4*/ 	.word	0x00000068
        /*14b8*/ 	.word	0x0002e8b0
        /*14bc*/ 	.short	0x010a
        /*14be*/ 	.byte	0x3f
	.zero		1


	//   ....[27]....
        /*14c0*/ 	.word	0x0000cc40
        /*14c4*/ 	.word	0x00000068
        /*14c8*/ 	.word	0x00000000
        /*14cc*/ 	.short	0x0101
        /*14ce*/ 	.byte	0x3f
	.zero		1


	//   ....[28]....
        /*14d0*/ 	.word	0x0000d9d0
        /*14d4*/ 	.word	0x00000011
        /*14d8*/ 	.word	0x0002e800
        /*14dc*/ 	.short	0x010a
        /*14de*/ 	.byte	0x3f
	.zero		1


	//   ....[29]....
        /*14e0*/ 	.word	0x0000da20
        /*14e4*/ 	.word	0x00000011
        /*14e8*/ 	.word	0x0002e800
        /*14ec*/ 	.short	0x010a
        /*14ee*/ 	.byte	0x3f
	.zero		1


	//   ....[30]....
        /*14f0*/ 	.word	0x0000e470
        /*14f4*/ 	.word	0x00000011
        /*14f8*/ 	.word	0x0002e800
        /*14fc*/ 	.short	0x010a
        /*14fe*/ 	.byte	0x3f
	.zero		1


	//   ....[31]....
        /*1500*/ 	.word	0x00010a00
        /*1504*/ 	.word	0x00000011
        /*1508*/ 	.word	0x0002e800
        /*150c*/ 	.short	0x010a
        /*150e*/ 	.byte	0x3f
	.zero		1


	//   ....[32]....
        /*1510*/ 	.word	0x00012b00
        /*1514*/ 	.word	0x00000000
        /*1518*/ 	.word	0x0002e830
        /*151c*/ 	.short	0x010a
        /*151e*/ 	.byte	0x3f
	.zero		1


	//   ....[33]....
        /*1520*/ 	.word	0x00012ba0
        /*1524*/ 	.word	0x00000000
        /*1528*/ 	.word	0x0002e830
        /*152c*/ 	.short	0x010a
        /*152e*/ 	.byte	0x3f
	.zero		1


	//   ....[34]....
        /*1530*/ 	.word	0x00013dd0
        /*1534*/ 	.word	0x00000000
        /*1538*/ 	.word	0x00000000
        /*153c*/ 	.short	0x0101
        /*153e*/ 	.byte	0x3f
	.zero		1


	//   ....[35]....
        /*1540*/ 	.word	0x00018590
        /*1544*/ 	.word	0x0000000f
        /*1548*/ 	.word	0x0002e830
        /*154c*/ 	.short	0x010a
        /*154e*/ 	.byte	0x3f
	.zero		1


	//   ....[36]....
        /*1550*/ 	.word	0x000185e0
        /*1554*/ 	.word	0x0000000f
        /*1558*/ 	.word	0x0002e830
        /*155c*/ 	.short	0x010a
        /*155e*/ 	.byte	0x3f
	.zero		1


	//   ....[37]....
        /*1560*/ 	.word	0x00019a30
        /*1564*/ 	.word	0x0000000f
        /*1568*/ 	.word	0x0002e850
        /*156c*/ 	.short	0x010a
        /*156e*/ 	.byte	0x3f
	.zero		1


	//   ....[38]....
        /*1570*/ 	.word	0x00019a70
        /*1574*/ 	.word	0x0000000f
        /*1578*/ 	.word	0x0002e850
        /*157c*/ 	.short	0x010a
        /*157e*/ 	.byte	0x3f
	.zero		1


	//   ....[39]....
        /*1580*/ 	.word	0x00019f80
        /*1584*/ 	.word	0x00000014
        /*1588*/ 	.word	0x00000000
        /*158c*/ 	.short	0x0101
        /*158e*/ 	.byte	0x3f
	.zero		1


	//   ....[40]....
        /*1590*/ 	.word	0x0001eb90
        /*1594*/ 	.word	0x00000000
        /*1598*/ 	.word	0x00000000
        /*159c*/ 	.short	0x0101
        /*159e*/ 	.byte	0x3f
	.zero		1


	//   ....[41]....
        /*15a0*/ 	.word	0x0001f030
        /*15a4*/ 	.word	0x00000000
        /*15a8*/ 	.word	0x0002e830
        /*15ac*/ 	.short	0x010a
        /*15ae*/ 	.byte	0x3f
	.zero		1


	//   ....[42]....
        /*15b0*/ 	.word	0x0001f080
        /*15b4*/ 	.word	0x00000000
        /*15b8*/ 	.word	0x0002e830
        /*15bc*/ 	.short	0x010a
        /*15be*/ 	.byte	0x3f
	.zero		1


	//   ....[43]....
        /*15c0*/ 	.word	0x000204e0
        /*15c4*/ 	.word	0x00000003
        /*15c8*/ 	.word	0x0002e850
        /*15cc*/ 	.short	0x010a
        /*15ce*/ 	.byte	0x3f
	.zero		1


	//   ....[44]....
        /*15d0*/ 	.word	0x00020520
        /*15d4*/ 	.word	0x00000003
        /*15d8*/ 	.word	0x0002e850
        /*15dc*/ 	.short	0x010a
        /*15de*/ 	.byte	0x3f
	.zero		1


	//   ....[45]....
        /*15e0*/ 	.word	0x00022110
        /*15e4*/ 	.word	0x00000076
        /*15e8*/ 	.word	0x00000000
        /*15ec*/ 	.short	0x0101
        /*15ee*/ 	.byte	0x3f
	.zero		1


	//   ....[46]....
        /*15f0*/ 	.word	0x000227e0
        /*15f4*/ 	.word	0x00000014
        /*15f8*/ 	.word	0x00000000
        /*15fc*/ 	.short	0x0101
        /*15fe*/ 	.byte	0x3f
	.zero		1


	//   ....[47]....
        /*1600*/ 	.word	0x00023040
        /*1604*/ 	.word	0x00000000
        /*1608*/ 	.word	0x0002e830
        /*160c*/ 	.short	0x010a
        /*160e*/ 	.byte	0x3f
	.zero		1


	//   ....[48]....
        /*1610*/ 	.word	0x00023090
        /*1614*/ 	.word	0x00000000
        /*1618*/ 	.word	0x0002e830
        /*161c*/ 	.short	0x010a
        /*161e*/ 	.byte	0x3f
	.zero		1


	//   ....[49]....
        /*1620*/ 	.word	0x00024510
        /*1624*/ 	.word	0x00000003
        /*1628*/ 	.word	0x0002e850
        /*162c*/ 	.short	0x010a
        /*162e*/ 	.byte	0x3f
	.zero		1


	//   ....[50]....
        /*1630*/ 	.word	0x00024550
        /*1634*/ 	.word	0x00000003
        /*1638*/ 	.word	0x0002e850
        /*163c*/ 	.short	0x010a
        /*163e*/ 	.byte	0x3f
	.zero		1


	//   ....[51]....
        /*1640*/ 	.word	0x00024a90
        /*1644*/ 	.word	0x0000000e
        /*1648*/ 	.word	0x00000000
        /*164c*/ 	.short	0x0101
        /*164e*/ 	.byte	0x3f
	.zero		1


	//   ....[52]....
        /*1650*/ 	.word	0x00028fc0
        /*1654*/ 	.word	0x0000000d
        /*1658*/ 	.word	0x00000000
        /*165c*/ 	.short	0x0101
        /*165e*/ 	.byte	0x3f
	.zero		1


	//   ....[53]....
        /*1660*/ 	.word	0x00029710
        /*1664*/ 	.word	0x0000000d
        /*1668*/ 	.word	0x0002e850
        /*166c*/ 	.short	0x010a
        /*166e*/ 	.byte	0x3f
	.zero		1


	//   ....[54]....
        /*1670*/ 	.word	0x00029790
        /*1674*/ 	.word	0x0000000d
        /*1678*/ 	.word	0x0002e850
        /*167c*/ 	.short	0x010a
        /*167e*/ 	.byte	0x3f
	.zero		1


	//   ....[55]....
        /*1680*/ 	.word	0x0002a2f0
        /*1684*/ 	.word	0x00000000
        /*1688*/ 	.word	0x00000000
        /*168c*/ 	.short	0x0101
        /*168e*/ 	.byte	0x3f
	.zero		1


	//   ....[56]....
        /*1690*/ 	.word	0x0002be40
        /*1694*/ 	.word	0x00000000
        /*1698*/ 	.word	0x00000000
        /*169c*/ 	.short	0x0101
        /*169e*/ 	.byte	0x3f
	.zero		1


	//   ....[57]....
        /*16a0*/ 	.word	0x0002ea60
        /*16a4*/ 	.word	0x00000006
        /*16a8*/ 	.word	0x0002e820
        /*16ac*/ 	.short	0x010a
        /*16ae*/ 	.byte	0x3f
	.zero		1


	//   ....[58]....
        /*16b0*/ 	.word	0x0002eb50
        /*16b4*/ 	.word	0x00000004
        /*16b8*/ 	.word	0x0002e8a0
        /*16bc*/ 	.short	0x010a
        /*16be*/ 	.byte	0x3f
	.zero		1


	//   ....[59]....
        /*16c0*/ 	.word	0x0002eda0
        /*16c4*/ 	.word	0x00000004
        /*16c8*/ 	.word	0x0002e8c0
        /*16cc*/ 	.short	0x010a
        /*16ce*/ 	.byte	0x3f
	.zero		1


	//   ....[60]....
        /*16d0*/ 	.word	0x0002f160
        /*16d4*/ 	.word	0x00000005
        /*16d8*/ 	.word	0x0002e8a0
        /*16dc*/ 	.short	0x010a
        /*16de*/ 	.byte	0x3f
	.zero		1


	//   ....[61]....
        /*16e0*/ 	.word	0x0002f3a0
        /*16e4*/ 	.word	0x00000005
        /*16e8*/ 	.word	0x0002e8c0
        /*16ec*/ 	.short	0x010a
        /*16ee*/ 	.byte	0x3f
	.zero		1


	//   ....[62]....
        /*16f0*/ 	.word	0x00030640
        /*16f4*/ 	.word	0x00000000
        /*16f8*/ 	.word	0x0002e880
        /*16fc*/ 	.short	0x010a
        /*16fe*/ 	.byte	0x3f
	.zero		1


	//   ....[63]....
        /*1700*/ 	.word	0x00030800
        /*1704*/ 	.word	0x00000000
        /*1708*/ 	.word	0x0002e840
        /*170c*/ 	.short	0x010a
        /*170e*/ 	.byte	0x3f
	.zero		1


	//   ....[64]....
        /*1710*/ 	.word	0x000314d0
        /*1714*/ 	.word	0x00000008
        /*1718*/ 	.word	0x0002e800
        /*171c*/ 	.short	0x0107
        /*171e*/ 	.byte	0x3f
	.zero		1


	//   ....[65]....
        /*1720*/ 	.word	0x000315d0
        /*1724*/ 	.word	0x00000002
        /*1728*/ 	.word	0x0002e800
        /*172c*/ 	.short	0x0101
        /*172e*/ 	.byte	0x3f
	.zero		1


	//   ....[66]....
        /*1730*/ 	.word	0x000315f0
        /*1734*/ 	.word	0x00000002
        /*1738*/ 	.word	0x0002e820
        /*173c*/ 	.short	0x010a
        /*173e*/ 	.byte	0x3f
	.zero		1


	//   ....[67]....
        /*1740*/ 	.word	0x00031950
        /*1744*/ 	.word	0x00000006
        /*1748*/ 	.word	0x0002e880
        /*174c*/ 	.short	0x010a
        /*174e*/ 	.byte	0x3f
	.zero		1


	//   ....[68]....
        /*1750*/ 	.word	0x00031ba0
        /*1754*/ 	.word	0x00000006
        /*1758*/ 	.word	0x0002e840
        /*175c*/ 	.short	0x010a
        /*175e*/ 	.byte	0x3f
	.zero		1


	//   ....[69]....
        /*1760*/ 	.word	0x00031e80
        /*1764*/ 	.word	0x00000003
        /*1768*/ 	.word	0x0002e870
        /*176c*/ 	.short	0x010a
        /*176e*/ 	.byte	0x3f
	.zero		1


	//   ....[70]....
        /*1770*/ 	.word	0x00031ef0
        /*1774*/ 	.word	0x00000003
        /*1778*/ 	.word	0x0002e860
        /*177c*/ 	.short	0x010a
        /*177e*/ 	.byte	0x3f
	.zero		1


	//   ....[71]....
        /*1780*/ 	.word	0x00032970
        /*1784*/ 	.word	0x00000003
        /*1788*/ 	.word	0x0002e850
        /*178c*/ 	.short	0x0101
        /*178e*/ 	.byte	0x3f
	.zero		1


	//   ....[72]....
        /*1790*/ 	.word	0x000329f0
        /*1794*/ 	.word	0x00000003
        /*1798*/ 	.word	0x00000000
        /*179c*/ 	.short	0x0101
        /*179e*/ 	.byte	0x3f
	.zero		1


	//   ....[73]....
        /*17a0*/ 	.word	0x00032c40
        /*17a4*/ 	.word	0x00000000
        /*17a8*/ 	.word	0x0002e870
        /*17ac*/ 	.short	0x010a
        /*17ae*/ 	.byte	0x3f
	.zero		1


	//   ....[74]....
        /*17b0*/ 	.word	0x00032cb0
        /*17b4*/ 	.word	0x00000000
        /*17b8*/ 	.word	0x0002e860
        /*17bc*/ 	.short	0x010a
        /*17be*/ 	.byte	0x3f
	.zero		1


	//   ....[75]....
        /*17c0*/ 	.word	0x00033690
        /*17c4*/ 	.word	0x00000000
        /*17c8*/ 	.word	0x0002e850
        /*17cc*/ 	.short	0x0101
        /*17ce*/ 	.byte	0x3f
	.zero		1


	//   ....[76]....
        /*17d0*/ 	.word	0x000336d0
        /*17d4*/ 	.word	0x00000000
        /*17d8*/ 	.word	0x00000000
        /*17dc*/ 	.short	0x0101
        /*17de*/ 	.byte	0x3f
	.zero		1


	//   ....[77]....
        /*17e0*/ 	.word	0x000344c0
        /*17e4*/ 	.word	0x00000000
        /*17e8*/ 	.word	0x0002e820
        /*17ec*/ 	.short	0x010a
        /*17ee*/ 	.byte	0x3f
	.zero		1


	//   ....[78]....
        /*17f0*/ 	.word	0x00034690
        /*17f4*/ 	.word	0x00000006
        /*17f8*/ 	.word	0x00000000
        /*17fc*/ 	.short	0x010a
        /*17fe*/ 	.byte	0x3f
	.zero		1


	//   ....[79]....
        /*1800*/ 	.word	0x00034700
        /*1804*/ 	.word	0x00000007
        /*1808*/ 	.word	0x00000000
        /*180c*/ 	.short	0x010a
        /*180e*/ 	.byte	0x3f
	.zero		1


	//   ....[80]....
        /*1810*/ 	.word	0x00034760
        /*1814*/ 	.word	0x00000004
        /*1818*/ 	.word	0x0002e860
        /*181c*/ 	.short	0x010a
        /*181e*/ 	.byte	0x3f
	.zero		1


	//   ....[81]....
        /*1820*/ 	.word	0x000347b0
        /*1824*/ 	.word	0x00000003
        /*1828*/ 	.word	0x0002e860
        /*182c*/ 	.short	0x010a
        /*182e*/ 	.byte	0x3f
	.zero		1


	//   ....[82]....
        /*1830*/ 	.word	0x000347f0
        /*1834*/ 	.word	0x00000004
        /*1838*/ 	.word	0x0002e880
        /*183c*/ 	.short	0x010a
        /*183e*/ 	.byte	0x3f
	.zero		1


	//   ....[83]....
        /*1840*/ 	.word	0x00034810
        /*1844*/ 	.word	0x00000003
        /*1848*/ 	.word	0x0002e880
        /*184c*/ 	.short	0x010a
        /*184e*/ 	.byte	0x3f
	.zero		1


	//   ....[84]....
        /*1850*/ 	.word	0x00034870
        /*1854*/ 	.word	0x00000068
        /*1858*/ 	.word	0x0002e890
        /*185c*/ 	.short	0x010a
        /*185e*/ 	.byte	0x3f
	.zero		1


	//   ....[85]....
        /*1860*/ 	.word	0x000348c0
        /*1864*/ 	.word	0x00000068
        /*1868*/ 	.word	0x0002e890
        /*186c*/ 	.short	0x010a
        /*186e*/ 	.byte	0x3f
	.zero		1


	//   ....[86]....
        /*1870*/ 	.word	0x00034910
        /*1874*/ 	.word	0x00000068
        /*1878*/ 	.word	0x0002e890
        /*187c*/ 	.short	0x010a
        /*187e*/ 	.byte	0x3f
	.zero		1


	//   ....[87]....
        /*1880*/ 	.word	0x00034960
        /*1884*/ 	.word	0x00000068
        /*1888*/ 	.word	0x0002e8b0
        /*188c*/ 	.short	0x010a
        /*188e*/ 	.byte	0x3f
	.zero		1


	//   ....[88]....
        /*1890*/ 	.word	0x00034dd0
        /*1894*/ 	.word	0x00000011
        /*1898*/ 	.word	0x0002e800
        /*189c*/ 	.short	0x010a
        /*189e*/ 	.byte	0x3f
	.zero		1


	//   ....[89]....
        /*18a0*/ 	.word	0x000352e0
        /*18a4*/ 	.word	0x00000011
        /*18a8*/ 	.word	0x0002e800
        /*18ac*/ 	.short	0x010a
        /*18ae*/ 	.byte	0x3f
	.zero		1


	//   ....[90]....
        /*18b0*/ 	.word	0x00035330
        /*18b4*/ 	.word	0x00000000
        /*18b8*/ 	.word	0x0002e830
        /*18bc*/ 	.short	0x010a
        /*18be*/ 	.byte	0x3f
	.zero		1


	//   ....[91]....
        /*18c0*/ 	.word	0x00035380
        /*18c4*/ 	.word	0x0000000f
        /*18c8*/ 	.word	0x0002e830
        /*18cc*/ 	.short	0x010a
        /*18ce*/ 	.byte	0x3f
	.zero		1


	//   ....[92]....
        /*18d0*/ 	.word	0x000353d0
        /*18d4*/ 	.word	0x0000000f
        /*18d8*/ 	.word	0x0002e850
        /*18dc*/ 	.short	0x010a
        /*18de*/ 	.byte	0x3f
	.zero		1


	//   ....[93]....
        /*18e0*/ 	.word	0x00035420
        /*18e4*/ 	.word	0x00000000
        /*18e8*/ 	.word	0x0002e830
        /*18ec*/ 	.short	0x010a
        /*18ee*/ 	.byte	0x3f
	.zero		1


	//   ....[94]....
        /*18f0*/ 	.word	0x00035470
        /*18f4*/ 	.word	0x00000003
        /*18f8*/ 	.word	0x0002e850
        /*18fc*/ 	.short	0x010a
        /*18fe*/ 	.byte	0x3f
	.zero		1


	//   ....[95]....
        /*1900*/ 	.word	0x000354c0
        /*1904*/ 	.word	0x00000000
        /*1908*/ 	.word	0x0002e830
        /*190c*/ 	.short	0x010a
        /*190e*/ 	.byte	0x3f
	.zero		1


	//   ....[96]....
        /*1910*/ 	.word	0x00035510
        /*1914*/ 	.word	0x00000003
        /*1918*/ 	.word	0x0002e850
        /*191c*/ 	.short	0x010a
        /*191e*/ 	.byte	0x3f
	.zero		1


	//   ....[97]....
        /*1920*/ 	.word	0x00035560
        /*1924*/ 	.word	0x0000000d
        /*1928*/ 	.word	0x0002e850
        /*192c*/ 	.short	0x010a
        /*192e*/ 	.byte	0x3f
	.zero		1


	//   ....[98]....
        /*1930*/ 	.word	0x00036b30
        /*1934*/ 	.word	0x00000005
        /*1938*/ 	.word	0x0002e820
        /*193c*/ 	.short	0x010a
        /*193e*/ 	.byte	0x3f
	.zero		1


	//   ....[99]....
        /*1940*/ 	.word	0x00036b80
        /*1944*/ 	.word	0x00000004
        /*1948*/ 	.word	0x0002e8a0
        /*194c*/ 	.short	0x010a
        /*194e*/ 	.byte	0x3f
	.zero		1


	//   ....[100]....
        /*1950*/ 	.word	0x00036bd0
        /*1954*/ 	.word	0x00000004
        /*1958*/ 	.word	0x0002e8c0
        /*195c*/ 	.short	0x010a
        /*195e*/ 	.byte	0x3f
	.zero		1


	//   ....[101]....
        /*1960*/ 	.word	0x00036c20
        /*1964*/ 	.word	0x00000005
        /*1968*/ 	.word	0x0002e8a0
        /*196c*/ 	.short	0x010a
        /*196e*/ 	.byte	0x3f
	.zero		1


	//   ....[102]....
        /*1970*/ 	.word	0x00036c70
        /*1974*/ 	.word	0x00000005
        /*1978*/ 	.word	0x0002e8c0
        /*197c*/ 	.short	0x010a
        /*197e*/ 	.byte	0x3f
	.zero		1


	//   ....[103]....
        /*1980*/ 	.word	0x00036e10
        /*1984*/ 	.word	0x00000000
        /*1988*/ 	.word	0x0002e880
        /*198c*/ 	.short	0x010a
        /*198e*/ 	.byte	0x3f
	.zero		1


	//   ....[104]....
        /*1990*/ 	.word	0x00036e60
        /*1994*/ 	.word	0x00000000
        /*1998*/ 	.word	0x0002e840
        /*199c*/ 	.short	0x010a
        /*199e*/ 	.byte	0x3f
	.zero		1


	//   ....[105]....
        /*19a0*/ 	.word	0x00037980
        /*19a4*/ 	.word	0x00000002
        /*19a8*/ 	.word	0x0002e820
        /*19ac*/ 	.short	0x010a
        /*19ae*/ 	.byte	0x3f
	.zero		1


	//   ....[106]....
        /*19b0*/ 	.word	0x000379d0
        /*19b4*/ 	.word	0x00000006
        /*19b8*/ 	.word	0x0002e880
        /*19bc*/ 	.short	0x010a
        /*19be*/ 	.byte	0x3f
	.zero		1


	//   ....[107]....
        /*19c0*/ 	.word	0x00037a20
        /*19c4*/ 	.word	0x00000006
        /*19c8*/ 	.word	0x0002e840
        /*19cc*/ 	.short	0x010a
        /*19ce*/ 	.byte	0x3f
	.zero		1


	//   ....[108]....
        /*19d0*/ 	.word	0x00037a70
        /*19d4*/ 	.word	0x00000003
        /*19d8*/ 	.word	0x0002e870
        /*19dc*/ 	.short	0x010a
        /*19de*/ 	.byte	0x3f
	.zero		1


	//   ....[109]....
        /*19e0*/ 	.word	0x00037ac0
        /*19e4*/ 	.word	0x00000003
        /*19e8*/ 	.word	0x0002e860
        /*19ec*/ 	.short	0x010a
        /*19ee*/ 	.byte	0x3f
	.zero		1


	//   ....[110]....
        /*19f0*/ 	.word	0x00037b10
        /*19f4*/ 	.word	0x00000000
        /*19f8*/ 	.word	0x0002e870
        /*19fc*/ 	.short	0x010a
        /*19fe*/ 	.byte	0x3f
	.zero		1


	//   ....[111]....
        /*1a00*/ 	.word	0x00037b60
        /*1a04*/ 	.word	0x00000000
        /*1a08*/ 	.word	0x0002e860
        /*1a0c*/ 	.short	0x010a
        /*1a0e*/ 	.byte	0x3f
	.zero		1


	//   ....[112]....
        /*1a10*/ 	.word	0x000385d0
        /*1a14*/ 	.word	0x00000000
        /*1a18*/ 	.word	0x0002e820
        /*1a1c*/ 	.short	0x010a
        /*1a1e*/ 	.byte	0x3f
	.zero		1


	//   ....[113]....
        /*1a20*/ 	.word	0x00038770
        /*1a24*/ 	.word	0x00000006
        /*1a28*/ 	.word	0x00000000
        /*1a2c*/ 	.short	0x010a
        /*1a2e*/ 	.byte	0x3f
	.zero		1


	//   ....[114]....
        /*1a30*/ 	.word	0x000387c0
        /*1a34*/ 	.word	0x00000007
        /*1a38*/ 	.word	0x00000000
        /*1a3c*/ 	.short	0x010a
        /*1a3e*/ 	.byte	0x3f
	.zero		1


	//   ....[115]....
        /*1a40*/ 	.word	0x00038810
        /*1a44*/ 	.word	0x00000004
        /*1a48*/ 	.word	0x0002e860
        /*1a4c*/ 	.short	0x010a
        /*1a4e*/ 	.byte	0x3f
	.zero		1


	//   ....[116]....
        /*1a50*/ 	.word	0x00038860
        /*1a54*/ 	.word	0x00000003
        /*1a58*/ 	.word	0x0002e860
        /*1a5c*/ 	.short	0x010a
        /*1a5e*/ 	.byte	0x3f
	.zero		1


	//   ....[117]....
        /*1a60*/ 	.word	0x000388b0
        /*1a64*/ 	.word	0x00000004
        /*1a68*/ 	.word	0x0002e880
        /*1a6c*/ 	.short	0x010a
        /*1a6e*/ 	.byte	0x3f
	.zero		1


	//----- nvinfo : EIATTR_NUM_MBARRIERS
	.align		4
.L_1051:
        /*1a70*/ 	.byte	0x03, 0x38
        /*1a72*/ 	.short	0x0016


	//----- nvinfo : EIATTR_EXIT_INSTR_OFFSETS
	.align		4
        /*1a74*/ 	.byte	0x04, 0x1c
        /*1a76*/ 	.short	(.L_1053 - .L_1052)


	//   ....[0]....
.L_1052:
        /*1a78*/ 	.word	0x00034860


	//----- nvinfo : EIATTR_MAX_THREADS
	.align		4
.L_1053:
        /*1a7c*/ 	.byte	0x04, 0x05
        /*1a7e*/ 	.short	(.L_1055 - .L_1054)
.L_1054:
        /*1a80*/ 	.word	0x00000180
        /*1a84*/ 	.word	0x00000001
        /*1a88*/ 	.word	0x00000001


	//----- nvinfo : EIATTR_CRS_STACK_SIZE
	.align		4
.L_1055:
        /*1a8c*/ 	.byte	0x04, 0x1e
        /*1a8e*/ 	.short	(.L_1057 - .L_1056)
.L_1056:
        /*1a90*/ 	.word	0x00000000


	//----- nvinfo : EIATTR_CBANK_PARAM_SIZE
	.align		4
.L_1057:
        /*1a94*/ 	.byte	0x03, 0x19
        /*1a96*/ 	.short	0x0af0


	//----- nvinfo : EIATTR_PARAM_CBANK
	.align		4
        /*1a98*/ 	.byte	0x04, 0x0a
        /*1a9a*/ 	.short	(.L_1059 - .L_1058)
	.align		4
.L_1058:
        /*1a9c*/ 	.word	index@(.nv.constant0._ZN7cutlass13device_kernelIN5flash11enable_sm90INS1_16FlashAttnFwdSm90INS1_25CollectiveMainloopFwdSm90ILi2EN4cute5tupleIJNS5_1CILi1EEES8_S8_EEENS6_IJNS7_ILi128EEENS7_ILi224EEESA_EEELi128ENS_12float_e4m3_tEfNS_4arch4Sm90ELb0ELb1ELb0ELb1ELb0ELb1ELb0ELb1ELb1ELb1ELb0ELb0EEENS1_21CollectiveEpilogueFwdINS6_IJSA_SA_SB_EEES9_NS_10bfloat16_tESF_Li256ELb1ELb1ELb0ELb1EEENS1_36VarlenDynamicPersistentTileSchedulerILi128ELi224ELi256ELi128ELb0ELb1ELb1ELb1ELb0ELb1EEEEEEEEEvNT_6ParamsE)
        /*1aa0*/ 	.short	0x0210
        /*1aa2*/ 	.short	0x0af0


	//----- nvinfo : EIATTR_SW_WAR
	.align		4
.L_1059:
        /*1aa4*/ 	.byte	0x04, 0x36
        /*1aa6*/ 	.short	(.L_1061 - .L_1060)
.L_1060:
        /*1aa8*/ 	.word	0x00000008
.L_1061:


//--------------------- .nv.info._ZN7cutlass13device_kernelIN5flash11enable_sm90INS1_16FlashAttnFwdSm90INS1_25CollectiveMainloopFwdSm90ILi2EN4cute5tupleIJNS5_1CILi1EEES8_S8_EEENS6_IJNS7_ILi128EEENS7_ILi224EEESA_EEELi128ENS_12float_e4m3_tEfNS_4arch4Sm90ELb1ELb0ELb0ELb0ELb0ELb0ELb0ELb1ELb1ELb1ELb0ELb0EEENS1_21CollectiveEpilogueFwdINS6_IJSA_SA_SB_EEES9_NS_10bfloat16_tESF_Li256ELb0ELb1ELb0ELb1EEENS1_30DynamicPersistentTileSchedulerILi256ELi128ELb0ELb1ELb1EEEEEEEEEvNT_6ParamsE --------------------------
	.section	.nv.info._ZN7cutlass13device_kernelIN5flash11enable_sm90INS1_16FlashAttnFwdSm90INS1_25CollectiveMainloopFwdSm90ILi2EN4cute5tupleIJNS5_1CILi1EEES8_S8_EEENS6_IJNS7_ILi128EEENS7_ILi224EEESA_EEELi128ENS_12float_e4m3_tEfNS_4arch4Sm90ELb1ELb0ELb0ELb0ELb0ELb0ELb0ELb1ELb1ELb1ELb0ELb0EEENS1_21CollectiveEpilogueFwdINS6_IJSA_SA_SB_EEES9_NS_10bfloat16_tESF_Li256ELb0ELb1ELb0ELb1EEENS1_30DynamicPersistentTileSchedulerILi256ELi128ELb0ELb1ELb1EEEEEEEEEvNT_6ParamsE,"",@"SHT_CUDA_INFO"
	.sectionflags	@""
	.align	4


	//----- nvinfo : EIATTR_CUDA_API_VERSION
	.align		4
        /*0000*/ 	.byte	0x04, 0x37
        /*0002*/ 	.short	(.L_1063 - .L_1062)
.L_1062:
        /*0004*/ 	.word	0x00000082


	//----- nvinfo : EIATTR_KPARAM_INFO
	.align		4
.L_1063:
        /*0008*/ 	.byte	0x04, 0x17
        /*000a*/ 	.short	(.L_1065 - .L_1064)
.L_1064:
        /*000c*/ 	.word	0x00000000
        /*0010*/ 	.short	0x0000
        /*0012*/ 	.short	0x0070
        /*0014*/ 	.byte	0x00, 0xf0, 0x01, 0x2a


	//----- nvinfo : EIATTR_SPARSE_MMA_MASK
	.align		4
.L_1065:
        /*0018*/ 	.byte	0x03, 0x50
        /*001a*/ 	.short	0x0000


	//----- nvinfo : EIATTR_MAXREG_COUNT
	.align		4
        /*001c*/ 	.byte	0x03, 0x1b
        /*001e*/ 	.short	0x00a8


	//----- nvinfo : EIATTR_NUM_BARRIERS
	.align		4
        /*0020*/ 	.byte	0x02, 0x4c
        /*0022*/ 	.byte	0x10
	.zero		1


	//----- nvinfo : EIATTR_EXTERNS
	.align		4
        /*0024*/ 	.byte	0x04, 0x0f
        /*0026*/ 	.short	(.L_1067 - .L_1066)


	//   ....[0]....
	.align		4
.L_1066:
        /*0028*/ 	.word	index@(__assertfail)


	//----- nvinfo : EIATTR_ANNOTATIONS
	.align		4
.L_1067:
        /*002c*/ 	.byte	0x04, 0x55
        /*002e*/ 	.short	(.L_1069 - .L_1068)


	//   ....[0]....
.L_1068:
        /* <DEDUP_REMOVED lines=30> */


	//----- nvinfo : EIATTR_MERCURY_ISA_VERSION
	.align		4
.L_1069:
        /*0200*/ 	.byte	0x03, 0x5f
        /*0202*/ 	.short	0x0101


	//----- nvinfo : EIATTR_INT_WARP_WIDE_INSTR_OFFSETS
	.align		4
        /*0204*/ 	.byte	0x04, 0x31
        /*0206*/ 	.short	(.L_1071 - .L_1070)


	//   ....[0]....
.L_1070:
        /*0208*/ 	.word	0x00000130


	//   ....[1]....
        /*020c*/ 	.word	0x00000170


	//   ....[2]....
        /*0210*/ 	.word	0x000001e0


	//   ....[3]....
        /*0214*/ 	.word	0x00010cf0


	//   ....[4]....
        /*0218*/ 	.word	0x00010d80


	//   ....[5]....
        /*021c*/ 	.word	0x000136c0


	//   ....[6]....
        /*0220*/ 	.word	0x00013750


	//----- nvinfo : EIATTR_COOP_GROUP_MASK_REGIDS
	.align		4
.L_1071:
        /*0224*/ 	.byte	0x04, 0x29
        /*0226*/ 	.short	(.L_1073 - .L_1072)


	//   ....[0]....
.L_1072:
        /*0228*/ 	.word	0xffffffff


	//   ....[1]....
        /*022c*/ 	.word	0xffffffff


	//   ....[2]....
        /*0230*/ 	.word	0xffffffff


	//   ....[3]....
        /*0234*/ 	.word	0xffffffff


	//   ....[4]....
        /*0238*/ 	.word	0xffffffff


	//   ....[5]....
        /*023c*/ 	.word	0xffffffff


	//   ....[6]....
        /*0240*/ 	.word	0xffffffff


	//   ....[7]....
        /*0244*/ 	.word	0xffffffff


	//   ....[8]....
        /*0248*/ 	.word	0xffffffff


	//   ....[9]....
        /*024c*/ 	.word	0xffffffff


	//   ....[10]....
        /*0250*/ 	.word	0xffffffff


	//   ....[11]....
        /*0254*/ 	.word	0xffffffff


	//   ....[12]....
        /*0258*/ 	.word	0xffffffff


	//   ....[13]....
        /*025c*/ 	.word	0xffffffff


	//   ....[14]....
        /*0260*/ 	.word	0xffffffff


	//   ....[15]....
        /*0264*/ 	.word	0xffffffff


	//   ....[16]....
        /*0268*/ 	.word	0xffffffff


	//   ....[17]....
        /*026c*/ 	.word	0xffffffff


	//   ....[18]....
        /*0270*/ 	.word	0xffffffff


	//   ....[19]....
        /*0274*/ 	.word	0xffffffff


	//   ....[20]....
        /*0278*/ 	.word	0xffffffff


	//   ....[21]....
        /*027c*/ 	.word	0xffffffff


	//   ....[22]....
        /*0280*/ 	.word	0xffffffff


	//   ....[23]....
        /*0284*/ 	.word	0xffffffff


	//   ....[24]....
        /*0288*/ 	.word	0xffffffff


	//   ....[25]....
        /*028c*/ 	.word	0xffffffff


	//   ....[26]....
        /*0290*/ 	.word	0xffffffff


	//   ....[27]....
        /*0294*/ 	.word	0xffffffff


	//   ....[28]....
        /*0298*/ 	.word	0xffffffff


	//   ....[29]....
        /*029c*/ 	.word	0xffffffff


	//   ....[30]....
        /*02a0*/ 	.word	0xffffffff


	//   ....[31]....
        /*02a4*/ 	.word	0xffffffff


	//   ....[32]....
        /*02a8*/ 	.word	0xffffffff


	//   ....[33]....
        /*02ac*/ 	.word	0xffffffff


	//   ....[34]....
        /*02b0*/ 	.word	0xffffffff


	//   ....[35]....
        /*02b4*/ 	.word	0xffffffff


	//   ....[36]....
        /*02b8*/ 	.word	0xffffffff


	//   ....[37]....
        /*02bc*/ 	.word	0xffffffff


	//   ....[38]....
        /*02c0*/ 	.word	0xffffffff


	//   ....[39]....
        /*02c4*/ 	.word	0xffffffff


	//   ....[40]....
        /*02c8*/ 	.word	0xffffffff


	//   ....[41]....
        /*02cc*/ 	.word	0xffffffff


	//   ....[42]....
        /*02d0*/ 	.word	0xffffffff


	//   ....[43]....
        /*02d4*/ 	.word	0xffffffff


	//   ....[44]....
        /*02d8*/ 	.word	0xffffffff


	//   ....[45]....
        /*02dc*/ 	.word	0xffffffff


	//   ....[46]....
        /*02e0*/ 	.word	0xffffffff


	//   ....[47]....
        /*02e4*/ 	.word	0xffffffff


	//   ....[48]....
        /*02e8*/ 	.word	0xffffffff


	//   ....[49]....
        /*02ec*/ 	.word	0xffffffff


	//   ....[50]....
        /*02f0*/ 	.word	0xffffffff


	//   ....[51]....
        /*02f4*/ 	.word	0xffffffff


	//   ....[52]....
        /*02f8*/ 	.word	0xffffffff


	//   ....[53]....
        /*02fc*/ 	.word	0xffffffff


	//   ....[54]....
        /*0300*/ 	.word	0xffffffff


	//   ....[55]....
        /*0304*/ 	.word	0xffffffff


	//   ....[56]....
        /*0308*/ 	.word	0xffffffff


	//   ....[57]....
        /*030c*/ 	.word	0xffffffff


	//   ....[58]....
        /*0310*/ 	.word	0xffffffff


	//   ....[59]....
        /*0314*/ 	.word	0xffffffff


	//   ....[60]....
        /*0318*/ 	.word	0xffffffff


	//   ....[61]....
        /*031c*/ 	.word	0xffffffff


	//   ....[62]....
        /*0320*/ 	.word	0xffffffff


	//   ....[63]....
        /*0324*/ 	.word	0xffffffff


	//   ....[64]....
        /*0328*/ 	.word	0xffffffff


	//   ....[65]....
        /*032c*/ 	.word	0xffffffff


	//   ....[66]....
        /*0330*/ 	.word	0xffffffff


	//   ....[67]....
        /*0334*/ 	.word	0xffffffff


	//   ....[68]....
        /*0338*/ 	.word	0xffffffff


	//   ....[69]....
        /*033c*/ 	.word	0xffffffff


	//   ....[70]....
        /*0340*/ 	.word	0xffffffff


	//   ....[71]....
        /*0344*/ 	.word	0xffffffff


	//   ....[72]....
        /*0348*/ 	.word	0xffffffff


	//   ....[73]....
        /*034c*/ 	.word	0xffffffff


	//   ....[74]....
        /*0350*/ 	.word	0xffffffff


	//   ....[75]....
        /*0354*/ 	.word	0xffffffff


	//   ....[76]....
        /*0358*/ 	.word	0xffffffff


	//   ....[77]....
        /*035c*/ 	.word	0xffffffff


	//   ....[78]....
        /*0360*/ 	.word	0xffffffff


	//   ....[79]....
        /*0364*/ 	.word	0xffffffff


	//   ....[80]....
        /*0368*/ 	.word	0xffffffff


	//   ....[81]....
        /*036c*/ 	.word	0xffffffff


	//   ....[82]....
        /*0370*/ 	.word	0xffffffff


	//   ....[83]....
        /*0374*/ 	.word	0xffffffff


	//   ....[84]....
        /*0378*/ 	.word	0xffffffff


	//   ....[85]....
        /*037c*/ 	.word	0xffffffff


	//   ....[86]....
        /*0380*/ 	.word	0xffffffff


	//   ....[87]....
        /*0384*/ 	.word	0xffffffff


	//   ....[88]....
        /*0388*/ 	.word	0xffffffff


	//   ....[89]....
        /*038c*/ 	.word	0xffffffff


	//   ....[90]....
        /*0390*/ 	.word	0xffffffff


	//   ....[91]....
        /*0394*/ 	.word	0xffffffff


	//   ....[92]....
        /*0398*/ 	.word	0xffffffff


	//   ....[93]....
        /*039c*/ 	.word	0xffffffff


	//   ....[94]....
        /*03a0*/ 	.word	0xffffffff


	//   ....[95]....
        /*03a4*/ 	.word	0xffffffff


	//   ....[96]....
        /*03a8*/ 	.word	0xffffffff


	//   ....[97]....
        /*03ac*/ 	.word	0xffffffff


	//   ....[98]....
        /*03b0*/ 	.word	0xffffffff


	//   ....[99]....
        /*03b4*/ 	.word	0xffffffff


	//   ....[100]....
        /*03b8*/ 	.word	0x0500000f


	//   ....[101]....
        /*03bc*/ 	.word	0x0500000f


	//   ....[102]....
        /*03c0*/ 	.word	0x0500000f


	//   ....[103]....
        /*03c4*/ 	.word	0x0500000f


	//   ....[104]....
        /*03c8*/ 	.word	0x0500000f


	//   ....[105]....
        /*03cc*/ 	.word	0x0500000f


	//   ....[106]....
        /*03d0*/ 	.word	0x0500000f


	//   ....[107]....
        /*03d4*/ 	.word	0x0500000f


	//   ....[108]....
        /*03d8*/ 	.word	0x0500000f


	//   ....[109]....
        /*03dc*/ 	.word	0x0500000f


	//   ....[110]....
        /*03e0*/ 	.word	0x0500000f


	//   ....[111]....
        /*03e4*/ 	.word	0x0500000f


	//   ....[112]....
        /*03e8*/ 	.word	0x0500000f


	//   ....[113]....
        /*03ec*/ 	.word	0x0500000f


	//   ....[114]....
        /*03f0*/ 	.word	0x0500000f


	//   ....[115]....
        /*03f4*/ 	.word	0x0500000f


	//   ....[116]....
        /*03f8*/ 	.word	0x0500000f


	//   ....[117]....
        /*03fc*/ 	.word	0x0500000f


	//----- nvinfo : EIATTR_COOP_GROUP_INSTR_OFFSETS
	.align		4
.L_1073:
        /*0400*/ 	.byte	0x04, 0x28
        /*0402*/ 	.short	(.L_1075 - .L_1074)


	//   ....[0]....
.L_1074:
        /*0404*/ 	.word	0x00000070


	//   ....[1]....
        /*0408*/ 	.word	0x00000140


	//   ....[2]....
        /*040c*/ 	.word	0x00000190


	//   ....[3]....
        /*0410*/ 	.word	0x000003c0


	//   ....[4]....
        /*0414*/ 	.word	0x00000520


	//   ....[5]....
        /*0418*/ 	.word	0x00000640


	//   ....[6]....
        /*041c*/ 	.word	0x000007a0


	//   ....[7]....
        /*0420*/ 	.word	0x00001780


	//   ....[8]....
        /*0424*/ 	.word	0x000023e0


	//   ....[9]....
        /*0428*/ 	.word	0x00002dc0


	//   ....[10]....
        /*042c*/ 	.word	0x00003320


	//   ....[11]....
        /*0430*/ 	.word	0x000033e0


	//   ....[12]....
        /*0434*/ 	.word	0x000042f0


	//   ....[13]....
        /*0438*/ 	.word	0x000043b0


	//   ....[14]....
        /*043c*/ 	.word	0x000067f0


	//   ....[15]....
        /*0440*/ 	.word	0x00006830


	//   ....[16]....
        /*0444*/ 	.word	0x000073b0


	//   ....[17]....
        /*0448*/ 	.word	0x00007480


	//   ....[18]....
        /*044c*/ 	.word	0x00008440


	//   ....[19]....
        /*0450*/ 	.word	0x000084f0


	//   ....[20]....
        /*0454*/ 	.word	0x0000b480


	//   ....[21]....
        /*0458*/ 	.word	0x0000b490


	//   ....[22]....
        /*045c*/ 	.word	0x0000b4d0


	//   ....[23]....
        /*0460*/ 	.word	0x0000b4e0


	//   ....[24]....
        /*0464*/ 	.word	0x0000d900


	//   ....[25]....
        /*0468*/ 	.word	0x0000d920


	//   ....[26]....
        /*046c*/ 	.word	0x0000d980


	//   ....[27]....
        /*0470*/ 	.word	0x0000d990


	//   ....[28]....
        /*0474*/ 	.word	0x0000ece0


	//   ....[29]....
        /*0478*/ 	.word	0x0000ecf0


	//   ....[30]....
        /*047c*/ 	.word	0x0000ed00


	//   ....[31]....
        /*0480*/ 	.word	0x0000ed10


	//   ....[32]....
        /*0484*/ 	.word	0x0000ed20


	//   ....[33]....
        /*0488*/ 	.word	0x0000ed30


	//   ....[34]....
        /*048c*/ 	.word	0x0000ed40


	//   ....[35]....
        /*0490*/ 	.word	0x0000ed50


	//   ....[36]....
        /*0494*/ 	.word	0x0000ed60


	//   ....[37]....
        /*0498*/ 	.word	0x0000ed70


	//   ....[38]....
        /*049c*/ 	.word	0x0000eda0


	//   ....[39]....
        /*04a0*/ 	.word	0x0000edb0


	//   ....[40]....
        /*04a4*/ 	.word	0x0000edc0


	//   ....[41]....
        /*04a8*/ 	.word	0x0000edd0


	//   ....[42]....
        /*04ac*/ 	.word	0x0000edf0


	//   ....[43]....
        /*04b0*/ 	.word	0x0000ee00


	//   ....[44]....
        /*04b4*/ 	.word	0x0000ee30


	//   ....[45]....
        /*04b8*/ 	.word	0x0000ee40


	//   ....[46]....
        /*04bc*/ 	.word	0x0000ee60


	//   ....[47]....
        /*04c0*/ 	.word	0x0000ee70


	//   ....[48]....
        /*04c4*/ 	.word	0x0000ee80


	//   ....[49]....
        /*04c8*/ 	.word	0x0000ee90


	//   ....[50]....
        /*04cc*/ 	.word	0x0000eea0


	//   ....[51]....
        /*04d0*/ 	.word	0x0000eeb0


	//   ....[52]....
        /*04d4*/ 	.word	0x0000eed0


	//   ....[53]....
        /*04d8*/ 	.word	0x0000ef00


	//   ....[54]....
        /*04dc*/ 	.word	0x0000ef40


	//   ....[55]....
        /*04e0*/ 	.word	0x0000ef80


	//   ....[56]....
        /*04e4*/ 	.word	0x0000efc0


	//   ....[57]....
        /*04e8*/ 	.word	0x0000f000


	//   ....[58]....
        /*04ec*/ 	.word	0x0000f010


	//   ....[59]....
        /*04f0*/ 	.word	0x0000f020


	//   ....[60]....
        /*04f4*/ 	.word	0x0000f110


	//   ....[61]....
        /*04f8*/ 	.word	0x0000f140


	//   ....[62]....
        /*04fc*/ 	.word	0x0000f170


	//   ....[63]....
        /*0500*/ 	.word	0x0000f1a0


	//   ....[64]....
        /*0504*/ 	.word	0x0000f680


	//   ....[65]....
        /*0508*/ 	.word	0x0000f690


	//   ....[66]....
        /*050c*/ 	.word	0x0000f750


	//   ....[67]....
        /*0510*/ 	.word	0x0000f770


	//   ....[68]....
        /*0514*/ 	.word	0x0000f830


	//   ....[69]....
        /*0518*/ 	.word	0x0000f850


	//   ....[70]....
        /*051c*/ 	.word	0x0000f920


	//   ....[71]....
        /*0520*/ 	.word	0x0000f940


	//   ....[72]....
        /*0524*/ 	.word	0x0000ffe0


	//   ....[73]....
        /*0528*/ 	.word	0x00010000


	//   ....[74]....
        /*052c*/ 	.word	0x000100c0


	//   ....[75]....
        /*0530*/ 	.word	0x000100e0


	//   ....[76]....
        /*0534*/ 	.word	0x000101a0


	//   ....[77]....
        /*0538*/ 	.word	0x000101c0


	//   ....[78]....
        /*053c*/ 	.word	0x00010290


	//   ....[79]....
        /*0540*/ 	.word	0x000102b0


	//   ....[80]....
        /*0544*/ 	.word	0x00010410


	//   ....[81]....
        /*0548*/ 	.word	0x000114e0


	//   ....[82]....
        /*054c*/ 	.word	0x00011fe0


	//   ....[83]....
        /*0550*/ 	.word	0x00011ff0


	//   ....[84]....
        /*0554*/ 	.word	0x00012030


	//   ....[85]....
        /*0558*/ 	.word	0x00012070


	//   ....[86]....
        /*055c*/ 	.word	0x00012110


	//   ....[87]....
        /*0560*/ 	.word	0x00012120


	//   ....[88]....
        /*0564*/ 	.word	0x00012190


	//   ....[89]....
        /*0568*/ 	.word	0x000121a0


	//   ....[90]....
        /*056c*/ 	.word	0x00012210


	//   ....[91]....
        /*0570*/ 	.word	0x00012220


	//   ....[92]....
        /*0574*/ 	.word	0x00012290


	//   ....[93]....
        /*0578*/ 	.word	0x000122a0


	//   ....[94]....
        /*057c*/ 	.word	0x00012310


	//   ....[95]....
        /*0580*/ 	.word	0x00012320


	//   ....[96]....
        /*0584*/ 	.word	0x00012330


	//   ....[97]....
        /*0588*/ 	.word	0x00012370


	//   ....[98]....
        /*058c*/ 	.word	0x00014150


	//   ....[99]....
        /*0590*/ 	.word	0x000142f0


	//   ....[100]....
        /*0594*/ 	.word	0x000148f0


	//   ....[101]....
        /*0598*/ 	.word	0x00014ac0


	//   ....[102]....
        /*059c*/ 	.word	0x00014b20


	//   ....[103]....
        /*05a0*/ 	.word	0x00014bb0


	//   ....[104]....
        /*05a4*/ 	.word	0x00014ca0


	//   ....[105]....
        /*05a8*/ 	.word	0x00014d00


	//   ....[106]....
        /*05ac*/ 	.word	0x00014dd0


	//   ....[107]....
        /*05b0*/ 	.word	0x00014e30


	//   ....[108]....
        /*05b4*/ 	.word	0x00014f10


	//   ....[109]....
        /*05b8*/ 	.word	0x00014f70


	//   ....[110]....
        /*05bc*/ 	.word	0x00015050


	//   ....[111]....
        /*05c0*/ 	.word	0x000150b0


	//   ....[112]....
        /*05c4*/ 	.word	0x00015190


	//   ....[113]....
        /*05c8*/ 	.word	0x000151f0


	//   ....[114]....
        /*05cc*/ 	.word	0x000152c0


	//   ....[115]....
        /*05d0*/ 	.word	0x00015320


	//   ....[116]....
        /*05d4*/ 	.word	0x000153e0


	//   ....[117]....
        /*05d8*/ 	.word	0x00015730


	//----- nvinfo : EIATTR_REG_RECONFIG
	.align		4
.L_1075:
        /*05dc*/ 	.byte	0x01, 0x54
	.zero		2


	//----- nvinfo : EIATTR_SYSCALL_OFFSETS
	.align		4
        /*05e0*/ 	.byte	0x04, 0x46
        /*05e2*/ 	.short	(.L_1077 - .L_1076)


	//   ....[0]....
.L_1076:
        /*05e4*/ 	.word	0x00001960


	//   ....[1]....
        /*05e8*/ 	.word	0x00010ef0


	//   ....[2]....
        /*05ec*/ 	.word	0x00011080


	//   ....[3]....
        /*05f0*/ 	.word	0x000111e0


	//   ....[4]....
        /*05f4*/ 	.word	0x00011330


	//   ....[5]....
        /*05f8*/ 	.word	0x00011c10


	//----- nvinfo : EIATTR_MBARRIER_INSTR_OFFSETS
	.align		4
.L_1077:
        /*05fc*/ 	.byte	0x04, 0x39
        /*05fe*/ 	.short	(.L_1079 - .L_1078)


	//   ....[0]....
.L_1078:
        /*0600*/ 	.word	0x00000270
        /*0604*/ 	.word	0x000000ff
        /*0608*/ 	.word	0x0002e800
        /*060c*/ 	.short	0x0100
        /*060e*/ 	.byte	0x08
	.zero		1


	//   ....[1]....
        /*0610*/ 	.word	0x00000280
        /*0614*/ 	.word	0x000000ff
        /*0618*/ 	.word	0x0002e820
        /*061c*/ 	.short	0x0100
        /*061e*/ 	.byte	0x08
	.zero		1


	//   ....[2]....
        /*0620*/ 	.word	0x00000370
        /*0624*/ 	.word	0x000000ff
        /*0628*/ 	.word	0x0002e830
        /*062c*/ 	.short	0x0100
        /*062e*/ 	.byte	0x08
	.zero		1


	//   ....[3]....
        /*0630*/ 	.word	0x00000380
        /*0634*/ 	.word	0x000000ff
        /*0638*/ 	.word	0x0002e840
        /*063c*/ 	.short	0x0100
        /*063e*/ 	.byte	0x08
	.zero		1


	//   ....[4]....
        /*0640*/ 	.word	0x00000390
        /*0644*/ 	.word	0x000000ff
        /*0648*/ 	.word	0x0002e838
        /*064c*/ 	.short	0x0100
        /*064e*/ 	.byte	0x08
	.zero		1


	//   ....[5]....
        /*0650*/ 	.word	0x000003a0
        /*0654*/ 	.word	0x000000ff
        /*0658*/ 	.word	0x0002e848
        /*065c*/ 	.short	0x0100
        /*065e*/ 	.byte	0x08
	.zero		1


	//   ....[6]....
        /*0660*/ 	.word	0x000004d0
        /*0664*/ 	.word	0x000000ff
        /*0668*/ 	.word	0x0002e850
        /*066c*/ 	.short	0x0100
        /*066e*/ 	.byte	0x08
	.zero		1


	//   ....[7]....
        /*0670*/ 	.word	0x000004e0
        /*0674*/ 	.word	0x000000ff
        /*0678*/ 	.word	0x0002e860
        /*067c*/ 	.short	0x0100
        /*067e*/ 	.byte	0x08
	.zero		1


	//   ....[8]....
        /*0680*/ 	.word	0x000004f0
        /*0684*/ 	.word	0x000000ff
        /*0688*/ 	.word	0x0002e858
        /*068c*/ 	.short	0x0100
        /*068e*/ 	.byte	0x08
	.zero		1


	//   ....[9]....
        /*0690*/ 	.word	0x00000500
        /*0694*/ 	.word	0x000000ff
        /*0698*/ 	.word	0x0002e868
        /*069c*/ 	.short	0x0100
        /*069e*/ 	.byte	0x08
	.zero		1


	//   ....[10]....
        /*06a0*/ 	.word	0x000005f0
        /*06a4*/ 	.word	0x000000ff
        /*06a8*/ 	.word	0x0002e870
        /*06ac*/ 	.short	0x0100
        /*06ae*/ 	.byte	0x06
	.zero		1


	//   ....[11]....
        /*06b0*/ 	.word	0x00000600
        /*06b4*/ 	.word	0x000000ff
        /*06b8*/ 	.word	0x0002e880
        /*06bc*/ 	.short	0x0100
        /*06be*/ 	.byte	0x06
	.zero		1


	//   ....[12]....
        /*06c0*/ 	.word	0x00000610
        /*06c4*/ 	.word	0x000000ff
        /*06c8*/ 	.word	0x0002e878
        /*06cc*/ 	.short	0x0100
        /*06ce*/ 	.byte	0x06
	.zero		1


	//   ....[13]....
        /*06d0*/ 	.word	0x00000620
        /*06d4*/ 	.word	0x000000ff
        /*06d8*/ 	.word	0x0002e888
        /*06dc*/ 	.short	0x0100
        /*06de*/ 	.byte	0x06
	.zero		1


	//   ....[14]....
        /*06e0*/ 	.word	0x00000750
        /*06e4*/ 	.word	0x000000ff
        /*06e8*/ 	.word	0x0002e890
        /*06ec*/ 	.short	0x0100
        /*06ee*/ 	.byte	0x08
	.zero		1


	//   ....[15]....
        /*06f0*/ 	.word	0x00000760
        /*06f4*/ 	.word	0x000000ff
        /*06f8*/ 	.word	0x0002e8a0
        /*06fc*/ 	.short	0x0100
        /*06fe*/ 	.byte	0x08
	.zero		1


	//   ....[16]....
        /*0700*/ 	.word	0x00000770
        /*0704*/ 	.word	0x000000ff
        /*0708*/ 	.word	0x0002e898
        /*070c*/ 	.short	0x0100
        /*070e*/ 	.byte	0x08
	.zero		1


	//   ....[17]....
        /*0710*/ 	.word	0x00000780
        /*0714*/ 	.word	0x000000ff
        /*0718*/ 	.word	0x0002e8a8
        /*071c*/ 	.short	0x0100
        /*071e*/ 	.byte	0x08
	.zero		1


	//   ....[18]....
        /*0720*/ 	.word	0x000008b0
        /*0724*/ 	.word	0x000000ff
        /*0728*/ 	.word	0x0002e8b0
        /*072c*/ 	.short	0x0100
        /*072e*/ 	.byte	0x08
	.zero		1


	//   ....[19]....
        /*0730*/ 	.word	0x000008c0
        /*0734*/ 	.word	0x000000ff
        /*0738*/ 	.word	0x0002e8c0
        /*073c*/ 	.short	0x0100
        /*073e*/ 	.byte	0x08
	.zero		1


	//   ....[20]....
        /*0740*/ 	.word	0x000008d0
        /*0744*/ 	.word	0x000000ff
        /*0748*/ 	.word	0x0002e8b8
        /*074c*/ 	.short	0x0100
        /*074e*/ 	.byte	0x08
	.zero		1


	//   ....[21]....
        /*0750*/ 	.word	0x000008e0
        /*0754*/ 	.word	0x000000ff
        /*0758*/ 	.word	0x0002e8c8
        /*075c*/ 	.short	0x0100
        /*075e*/ 	.byte	0x08
	.zero		1


	//   ....[22]....
        /*0760*/ 	.word	0x000019e0
        /*0764*/ 	.word	0x000000ff
        /*0768*/ 	.word	0x0002e800
        /*076c*/ 	.short	0x010a
        /*076e*/ 	.byte	0x29
	.zero		1


	//   ....[23]....
        /*0770*/ 	.word	0x00001a60
        /*0774*/ 	.word	0x00000002
        /*0778*/ 	.word	0x0002e830
        /*077c*/ 	.short	0x010a
        /*077e*/ 	.byte	0x3f
	.zero		1


	//   ....[24]....
        /*0780*/ 	.word	0x00001aa0
        /*0784*/ 	.word	0x00000002
        /*0788*/ 	.word	0x0002e830
        /*078c*/ 	.short	0x010a
        /*078e*/ 	.byte	0x3f
	.zero		1


	//   ....[25]....
        /*0790*/ 	.word	0x000046f0
        /*0794*/ 	.word	0x00000057
        /*0798*/ 	.word	0x00000000
        /*079c*/ 	.short	0x0101
        /*079e*/ 	.byte	0x3f
	.zero		1


	//   ....[26]....
        /*07a0*/ 	.word	0x00005a00
        /*07a4*/ 	.word	0x000000ff
        /*07a8*/ 	.word	0x0002e830
        /*07ac*/ 	.short	0x010a
        /*07ae*/ 	.byte	0x06
	.zero		1


	//   ....[27]....
        /*07b0*/ 	.word	0x00005a40
        /*07b4*/ 	.word	0x000000ff
        /*07b8*/ 	.word	0x0002e830
        /*07bc*/ 	.short	0x010a
        /*07be*/ 	.byte	0x06
	.zero		1


	//   ....[28]....
        /*07c0*/ 	.word	0x00006650
        /*07c4*/ 	.word	0x000000ff
        /*07c8*/ 	.word	0x0002e850
        /*07cc*/ 	.short	0x010a
        /*07ce*/ 	.byte	0x06
	.zero		1


	//   ....[29]....
        /*07d0*/ 	.word	0x00006690
        /*07d4*/ 	.word	0x000000ff
        /*07d8*/ 	.word	0x0002e850
        /*07dc*/ 	.short	0x010a
        /*07de*/ 	.byte	0x06
	.zero		1


	//   ....[30]....
        /*07e0*/ 	.word	0x00009360
        /*07e4*/ 	.word	0x00000002
        /*07e8*/ 	.word	0x00000000
        /*07ec*/ 	.short	0x0101
        /*07ee*/ 	.byte	0x3f
	.zero		1


	//   ....[31]....
        /*07f0*/ 	.word	0x00009790
        /*07f4*/ 	.word	0x000000ff
        /*07f8*/ 	.word	0x00000000
        /*07fc*/ 	.short	0x0101
        /*07fe*/ 	.byte	0x06
	.zero		1


	//   ....[32]....
        /*0800*/ 	.word	0x00009fe0
        /*0804*/ 	.word	0x000000ff
        /*0808*/ 	.word	0x0002e830
        /*080c*/ 	.short	0x010a
        /*080e*/ 	.byte	0x06
	.zero		1


	//   ....[33]....
        /*0810*/ 	.word	0x0000a020
        /*0814*/ 	.word	0x000000ff
        /*0818*/ 	.word	0x0002e830
        /*081c*/ 	.short	0x010a
        /*081e*/ 	.byte	0x06
	.zero		1


	//   ....[34]....
        /*0820*/ 	.word	0x0000ac00
        /*0824*/ 	.word	0x000000ff
        /*0828*/ 	.word	0x0002e850
        /*082c*/ 	.short	0x010a
        /*082e*/ 	.byte	0x06
	.zero		1


	//   ....[35]....
        /*0830*/ 	.word	0x0000ac40
        /*0834*/ 	.word	0x000000ff
        /*0838*/ 	.word	0x0002e850
        /*083c*/ 	.short	0x010a
        /*083e*/ 	.byte	0x06
	.zero		1


	//   ....[36]....
        /*0840*/ 	.word	0x0000cac0
        /*0844*/ 	.word	0x00000002
        /*0848*/ 	.word	0x00000000
        /*084c*/ 	.short	0x0101
        /*084e*/ 	.byte	0x3f
	.zero		1


	//   ....[37]....
        /*0850*/ 	.word	0x0000cdd0
        /*0854*/ 	.word	0x000000ff
        /*0858*/ 	.word	0x00000000
        /*085c*/ 	.short	0x0101
        /*085e*/ 	.byte	0x06
	.zero		1


	//   ....[38]....
        /*0860*/ 	.word	0x0000d550
        /*0864*/ 	.word	0x000000ff
        /*0868*/ 	.word	0x0002e850
        /*086c*/ 	.short	0x010a
        /*086e*/ 	.byte	0x04
	.zero		1


	//   ....[39]....
        /*0870*/ 	.word	0x0000d590
        /*0874*/ 	.word	0x000000ff
        /*0878*/ 	.word	0x0002e850
        /*087c*/ 	.short	0x010a
        /*087e*/ 	.byte	0x04
	.zero		1


	//   ....[40]....
        /*0880*/ 	.word	0x0000dc90
        /*0884*/ 	.word	0x000000ff
        /*0888*/ 	.word	0x00000000
        /*088c*/ 	.short	0x0101
        /*088e*/ 	.byte	0x04
	.zero		1


	//   ....[41]....
        /*0890*/ 	.word	0x0000f670
        /*0894*/ 	.word	0x00000000
        /*0898*/ 	.word	0x00000000
        /*089c*/ 	.short	0x0101
        /*089e*/ 	.byte	0x3f
	.zero		1


	//   ....[42]....
        /*08a0*/ 	.word	0x00011760
        /*08a4*/ 	.word	0x00000004
        /*08a8*/ 	.word	0x0002e880
        /*08ac*/ 	.short	0x010a
        /*08ae*/ 	.byte	0x3f
	.zero		1


	//   ....[43]....
        /*08b0*/ 	.word	0x000118f0
        /*08b4*/ 	.word	0x00000004
        /*08b8*/ 	.word	0x0002e840
        /*08bc*/ 	.short	0x010a
        /*08be*/ 	.byte	0x3f
	.zero		1


	//   ....[44]....
        /*08c0*/ 	.word	0x00012420
        /*08c4*/ 	.word	0x00000011
        /*08c8*/ 	.word	0x0002e800
        /*08cc*/ 	.short	0x0107
        /*08ce*/ 	.byte	0x3f
	.zero		1


	//   ....[45]....
        /*08d0*/ 	.word	0x00012510
        /*08d4*/ 	.word	0x00000011
        /*08d8*/ 	.word	0x0002e800
        /*08dc*/ 	.short	0x0101
        /*08de*/ 	.byte	0x3f
	.zero		1


	//   ....[46]....
        /*08e0*/ 	.word	0x00012530
        /*08e4*/ 	.word	0x00000011
        /*08e8*/ 	.word	0x0002e820
        /*08ec*/ 	.short	0x010a
        /*08ee*/ 	.byte	0x3f
	.zero		1


	//   ....[47]....
        /*08f0*/ 	.word	0x00012840
        /*08f4*/ 	.word	0x00000004
        /*08f8*/ 	.word	0x0002e880
        /*08fc*/ 	.short	0x010a
        /*08fe*/ 	.byte	0x3f
	.zero		1


	//   ....[48]....
        /*0900*/ 	.word	0x00012a90
        /*0904*/ 	.word	0x00000004
        /*0908*/ 	.word	0x0002e840
        /*090c*/ 	.short	0x010a
        /*090e*/ 	.byte	0x3f
	.zero		1


	//   ....[49]....
        /*0910*/ 	.word	0x00012d60
        /*0914*/ 	.word	0x00000014
        /*0918*/ 	.word	0x0002e870
        /*091c*/ 	.short	0x010a
        /*091e*/ 	.byte	0x3f
	.zero		1


	//   ....[50]....
        /*0920*/ 	.word	0x00012dd0
        /*0924*/ 	.word	0x00000014
        /*0928*/ 	.word	0x0002e860
        /*092c*/ 	.short	0x010a
        /*092e*/ 	.byte	0x3f
	.zero		1


	//   ....[51]....
        /*0930*/ 	.word	0x000135a0
        /*0934*/ 	.word	0x00000014
        /*0938*/ 	.word	0x0002e850
        /*093c*/ 	.short	0x0101
        /*093e*/ 	.byte	0x3f
	.zero		1


	//   ....[52]....
        /*0940*/ 	.word	0x00013620
        /*0944*/ 	.word	0x00000014
        /*0948*/ 	.word	0x00000000
        /*094c*/ 	.short	0x0101
        /*094e*/ 	.byte	0x3f
	.zero		1


	//   ....[53]....
        /*0950*/ 	.word	0x00013850
        /*0954*/ 	.word	0x00000010
        /*0958*/ 	.word	0x0002e870
        /*095c*/ 	.short	0x010a
        /*095e*/ 	.byte	0x3f
	.zero		1


	//   ....[54]....
        /*0960*/ 	.word	0x000138c0
        /*0964*/ 	.word	0x00000010
        /*0968*/ 	.word	0x0002e860
        /*096c*/ 	.short	0x010a
        /*096e*/ 	.byte	0x3f
	.zero		1


	//   ....[55]....
        /*0970*/ 	.word	0x00013f70
        /*0974*/ 	.word	0x00000010
        /*0978*/ 	.word	0x0002e850
        /*097c*/ 	.short	0x0101
        /*097e*/ 	.byte	0x3f
	.zero		1


	//   ....[56]....
        /*0980*/ 	.word	0x00013fb0
        /*0984*/ 	.word	0x00000000
        /*0988*/ 	.word	0x00000000
        /*098c*/ 	.short	0x0101
        /*098e*/ 	.byte	0x3f
	.zero		1


	//   ....[57]....
        /*0990*/ 	.word	0x00014270
        /*0994*/ 	.word	0x00000000
        /*0998*/ 	.word	0x0002e820
        /*099c*/ 	.short	0x010a
        /*099e*/ 	.byte	0x3f
	.zero		1


	//   ....[58]....
        /*09a0*/ 	.word	0x00014430
        /*09a4*/ 	.word	0x00000006
        /*09a8*/ 	.word	0x00000000
        /*09ac*/ 	.short	0x010a
        /*09ae*/ 	.byte	0x3f
	.zero		1


	//   ....[59]....
        /*09b0*/ 	.word	0x000144a0
        /*09b4*/ 	.word	0x00000007
        /*09b8*/ 	.word	0x00000000
        /*09bc*/ 	.short	0x010a
        /*09be*/ 	.byte	0x3f
	.zero		1


	//   ....[60]....
        /*09c0*/ 	.word	0x00014500
        /*09c4*/ 	.word	0x00000004
        /*09c8*/ 	.word	0x0002e860
        /*09cc*/ 	.short	0x010a
        /*09ce*/ 	.byte	0x3f
	.zero		1


	//   ....[61]....
        /*09d0*/ 	.word	0x00014550
        /*09d4*/ 	.word	0x00000003
        /*09d8*/ 	.word	0x0002e860
        /*09dc*/ 	.short	0x010a
        /*09de*/ 	.byte	0x3f
	.zero		1


	//   ....[62]....
        /*09e0*/ 	.word	0x00014590
        /*09e4*/ 	.word	0x00000004
        /*09e8*/ 	.word	0x0002e880
        /*09ec*/ 	.short	0x010a
        /*09ee*/ 	.byte	0x3f
	.zero		1


	//   ....[63]....
        /*09f0*/ 	.word	0x000145b0
        /*09f4*/ 	.word	0x00000003
        /*09f8*/ 	.word	0x0002e880
        /*09fc*/ 	.short	0x010a
        /*09fe*/ 	.byte	0x3f
	.zero		1


	//   ....[64]....
        /*0a00*/ 	.word	0x00014620
        /*0a04*/ 	.word	0x00000003
        /*0a08*/ 	.word	0x0002e800
        /*0a0c*/ 	.short	0x010a
        /*0a0e*/ 	.byte	0x3f
	.zero		1


	//   ....[65]....
        /*0a10*/ 	.word	0x00014670
        /*0a14*/ 	.word	0x00000002
        /*0a18*/ 	.word	0x0002e830
        /*0a1c*/ 	.short	0x010a
        /*0a1e*/ 	.byte	0x3f
	.zero		1


	//   ....[66]....
        /*0a20*/ 	.word	0x000146d0
        /*0a24*/ 	.word	0x00000007
        /*0a28*/ 	.word	0x0002e830
        /*0a2c*/ 	.short	0x010a
        /*0a2e*/ 	.byte	0x3f
	.zero		1


	//   ....[67]....
        /*0a30*/ 	.word	0x00014730
        /*0a34*/ 	.word	0x00000007
        /*0a38*/ 	.word	0x0002e850
        /*0a3c*/ 	.short	0x010a
        /*0a3e*/ 	.byte	0x3f
	.zero		1


	//   ....[68]....
        /*0a40*/ 	.word	0x00014790
        /*0a44*/ 	.word	0x00000007
        /*0a48*/ 	.word	0x0002e830
        /*0a4c*/ 	.short	0x010a
        /*0a4e*/ 	.byte	0x3f
	.zero		1


	//   ....[69]....
        /*0a50*/ 	.word	0x000147f0
        /*0a54*/ 	.word	0x00000007
        /*0a58*/ 	.word	0x0002e850
        /*0a5c*/ 	.short	0x010a
        /*0a5e*/ 	.byte	0x3f
	.zero		1


	//   ....[70]....
        /*0a60*/ 	.word	0x00014850
        /*0a64*/ 	.word	0x00000005
        /*0a68*/ 	.word	0x0002e850
        /*0a6c*/ 	.short	0x010a
        /*0a6e*/ 	.byte	0x3f
	.zero		1


	//   ....[71]....
        /*0a70*/ 	.word	0x000149a0
        /*0a74*/ 	.word	0x00000004
        /*0a78*/ 	.word	0x0002e880
        /*0a7c*/ 	.short	0x010a
        /*0a7e*/ 	.byte	0x3f
	.zero		1


	//   ....[72]....
        /*0a80*/ 	.word	0x000149f0
        /*0a84*/ 	.word	0x00000004
        /*0a88*/ 	.word	0x0002e840
        /*0a8c*/ 	.short	0x010a
        /*0a8e*/ 	.byte	0x3f
	.zero		1


	//   ....[73]....
        /*0a90*/ 	.word	0x00015420
        /*0a94*/ 	.word	0x00000011
        /*0a98*/ 	.word	0x0002e820
        /*0a9c*/ 	.short	0x010a
        /*0a9e*/ 	.byte	0x3f
	.zero		1


	//   ....[74]....
        /*0aa0*/ 	.word	0x00015470
        /*0aa4*/ 	.word	0x00000004
        /*0aa8*/ 	.word	0x0002e880
        /*0aac*/ 	.short	0x010a
        /*0aae*/ 	.byte	0x3f
	.zero		1


	//   ....[75]....
        /*0ab0*/ 	.word	0x000154c0
        /*0ab4*/ 	.word	0x00000004
        /*0ab8*/ 	.word	0x0002e840
        /*0abc*/ 	.short	0x010a
        /*0abe*/ 	.byte	0x3f
	.zero		1


	//   ....[76]....
        /*0ac0*/ 	.word	0x00015510
        /*0ac4*/ 	.word	0x00000014
        /*0ac8*/ 	.word	0x0002e870
        /*0acc*/ 	.short	0x010a
        /*0ace*/ 	.byte	0x3f
	.zero		1


	//   ....[77]....
        /*0ad0*/ 	.word	0x00015560
        /*0ad4*/ 	.word	0x00000014
        /*0ad8*/ 	.word	0x0002e860
        /*0adc*/ 	.short	0x010a
        /*0ade*/ 	.byte	0x3f
	.zero		1


	//   ....[78]....
        /*0ae0*/ 	.word	0x000155b0
        /*0ae4*/ 	.word	0x00000010
        /*0ae8*/ 	.word	0x0002e870
        /*0aec*/ 	.short	0x010a
        /*0aee*/ 	.byte	0x3f
	.zero		1


	//   ....[79]....
        /*0af0*/ 	.word	0x00015600
        /*0af4*/ 	.word	0x00000010
        /*0af8*/ 	.word	0x0002e860
        /*0afc*/ 	.short	0x010a
        /*0afe*/ 	.byte	0x3f
	.zero		1


	//   ....[80]....
        /*0b00*/ 	.word	0x00015650
        /*0b04*/ 	.word	0x00000000
        /*0b08*/ 	.word	0x0002e820
        /*0b0c*/ 	.short	0x010a
        /*0b0e*/ 	.byte	0x3f
	.zero		1


	//   ....[81]....
        /*0b10*/ 	.word	0x000157f0
        /*0b14*/ 	.word	0x00000006
        /*0b18*/ 	.word	0x00000000
        /*0b1c*/ 	.short	0x010a
        /*0b1e*/ 	.byte	0x3f
	.zero		1


	//   ....[82]....
        /*0b20*/ 	.word	0x00015840
        /*0b24*/ 	.word	0x00000007
        /*0b28*/ 	.word	0x00000000
        /*0b2c*/ 	.short	0x010a
        /*0b2e*/ 	.byte	0x3f
	.zero		1


	//   ....[83]....
        /*0b30*/ 	.word	0x00015890
        /*0b34*/ 	.word	0x00000004
        /*0b38*/ 	.word	0x0002e860
        /*0b3c*/ 	.short	0x010a
        /*0b3e*/ 	.byte	0x3f
	.zero		1


	//   ....[84]....
        /*0b40*/ 	.word	0x000158e0
        /*0b44*/ 	.word	0x00000003
        /*0b48*/ 	.word	0x0002e860
        /*0b4c*/ 	.short	0x010a
        /*0b4e*/ 	.byte	0x3f
	.zero		1


	//   ....[85]....
        /*0b50*/ 	.word	0x00015930
        /*0b54*/ 	.word	0x00000004
        /*0b58*/ 	.word	0x0002e880
        /*0b5c*/ 	.short	0x010a
        /*0b5e*/ 	.byte	0x3f
	.zero		1


	//----- nvinfo : EIATTR_NUM_MBARRIERS
	.align		4
.L_1079:
        /*0b60*/ 	.byte	0x03, 0x38
        /*0b62*/ 	.short	0x0016


	//----- nvinfo : EIATTR_EXIT_INSTR_OFFSETS
	.align		4
        /*0b64*/ 	.byte	0x04, 0x1c
        /*0b66*/ 	.short	(.L_1081 - .L_1080)


	//   ....[0]....
.L_1080:
        /*0b68*/ 	.word	0x00000a40


	//   ....[1]....
        /*0b6c*/ 	.word	0x000103b0


	//   ....[2]....
        /*0b70*/ 	.word	0x00014600


	//----- nvinfo : EIATTR_MAX_THREADS
	.align		4
.L_1081:
        /*0b74*/ 	.byte	0x04, 0x05
        /*0b76*/ 	.short	(.L_1083 - .L_1082)
.L_1082:
        /*0b78*/ 	.word	0x00000180
        /*0b7c*/ 	.word	0x00000001
        /*0b80*/ 	.word	0x00000001


	//----- nvinfo : EIATTR_CRS_STACK_SIZE
	.align		4
.L_1083:
        /*0b84*/ 	.byte	0x04, 0x1e
        /*0b86*/ 	.short	(.L_1085 - .L_1084)
.L_1084:
        /*0b88*/ 	.word	0x00000000


	//----- nvinfo : EIATTR_CBANK_PARAM_SIZE
	.align		4
.L_1085:
        /*0b8c*/ 	.byte	0x03, 0x19
        /*0b8e*/ 	.short	0x0af0


	//----- nvinfo : EIATTR_PARAM_CBANK
	.align		4
        /*0b90*/ 	.byte	0x04, 0x0a
        /*0b92*/ 	.short	(.L_1087 - .L_1086)
	.align		4
.L_1086:
        /*0b94*/ 	.word	index@(.nv.constant0._ZN7cutlass13device_kernelIN5flash11enable_sm90INS1_16FlashAttnFwdSm90INS1_25CollectiveMainloopFwdSm90ILi2EN4cute5tupleIJNS5_1CILi1EEES8_S8_EEENS6_IJNS7_ILi128EEENS7_ILi224EEESA_EEELi128ENS_12float_e4m3_tEfNS_4arch4Sm90ELb1ELb0ELb0ELb0ELb0ELb0ELb0ELb1ELb1ELb1ELb0ELb0EEENS1_21CollectiveEpilogueFwdINS6_IJSA_SA_SB_EEES9_NS_10bfloat16_tESF_Li256ELb0ELb1ELb0ELb1EEENS1_30DynamicPersistentTileSchedulerILi256ELi128ELb0ELb1ELb1EEEEEEEEEvNT_6ParamsE)
        /*0b98*/ 	.short	0x0210
        /*0b9a*/ 	.short	0x0af0


	//----- nvinfo : EIATTR_SW_WAR
	.align		4
.L_1087:
        /*0b9c*/ 	.byte	0x04, 0x36
        /*0b9e*/ 	.short	(.L_1089 - .L_1088)
.L_1088:
        /*0ba0*/ 	.word	0x00000008
.L_1089:


//--------------------- .nv.info._ZN7cutlass13device_kernelIN5flash11enable_sm90INS1_16FlashAttnFwdSm90INS1_25CollectiveMainloopFwdSm90ILi2EN4cute5tupleIJNS5_1CILi1EEES8_S8_EEENS6_IJNS7_ILi128EEENS7_ILi224EEESA_EEELi128ENS_12float_e4m3_tEfNS_4arch4Sm90ELb1ELb0ELb0ELb1ELb0ELb0ELb0ELb1ELb1ELb1ELb0ELb0EEENS1_21CollectiveEpilogueFwdINS6_IJSA_SA_SB_EEES9_NS_10bfloat16_tESF_Li256ELb1ELb1ELb0ELb1EEENS1_36VarlenDynamicPersistentTileSchedulerILi128ELi224ELi256ELi128ELb0ELb1ELb1ELb1ELb1ELb1EEEEEEEEEvNT_6ParamsE --------------------------
	.section	.nv.info._ZN7cutlass13device_kernelIN5flash11enable_sm90INS1_16FlashAttnFwdSm90INS1_25CollectiveMainloopFwdSm90ILi2EN4cute5tupleIJNS5_1CILi1EEES8_S8_EEENS6_IJNS7_ILi128EEENS7_ILi224EEESA_EEELi128ENS_12float_e4m3_tEfNS_4arch4Sm90ELb1ELb0ELb0ELb1ELb0ELb0ELb0ELb1ELb1ELb1ELb0ELb0EEENS1_21CollectiveEpilogueFwdINS6_IJSA_SA_SB_EEES9_NS_10bfloat16_tESF_Li256ELb1ELb1ELb0ELb1EEENS1_36VarlenDynamicPersistentTileSchedulerILi128ELi224ELi256ELi128ELb0ELb1ELb1ELb1ELb1ELb1EEEEEEEEEvNT_6ParamsE,"",@"SHT_CUDA_INFO"
	.sectionflags	@""
	.align	4


	//----- nvinfo : EIATTR_CUDA_API_VERSION
	.align		4
        /*0000*/ 	.byte	0x04, 0x37
        /*0002*/ 	.short	(.L_1091 - .L_1090)
.L_1090:
        /*0004*/ 	.word	0x00000082


	//----- nvinfo : EIATTR_KPARAM_INFO
	.align		4
.L_1091:
        /*0008*/ 	.byte	0x04, 0x17
        /*000a*/ 	.short	(.L_1093 - .L_1092)
.L_1092:
        /*000c*/ 	.word	0x00000000
        /*0010*/ 	.short	0x0000
        /*0012*/ 	.short	0x0070
        /*0014*/ 	.byte	0x00, 0xf0, 0x01, 0x2a


	//----- nvinfo : EIATTR_SPARSE_MMA_MASK
	.align		4
.L_1093:
        /*0018*/ 	.byte	0x03, 0x50
        /*001a*/ 	.short	0x0000


	//----- nvinfo : EIATTR_MAXREG_COUNT
	.align		4
        /*001c*/ 	.byte	0x03, 0x1b
        /*001e*/ 	.short	0x00a8


	//----- nvinfo : EIATTR_NUM_BARRIERS
	.align		4
        /*0020*/ 	.byte	0x02, 0x4c
        /*0022*/ 	.byte	0x10
	.zero		1


	//----- nvinfo : EIATTR_EXTERNS
	.align		4
        /*0024*/ 	.byte	0x04, 0x0f
        /*0026*/ 	.short	(.L_1095 - .L_1094)


	//   ....[0]....
	.align		4
.L_1094:
        /*0028*/ 	.word	index@(__assertfail)


	//----- nvinfo : EIATTR_ANNOTATIONS
	.align		4
.L_1095:
        /*002c*/ 	.byte	0x04, 0x55
        /*002e*/ 	.short	(.L_1097 - .L_1096)


	//   ....[0]....
.L_1096:
        /* <DEDUP_REMOVED lines=39> */


	//----- nvinfo : EIATTR_MERCURY_ISA_VERSION
	.align		4
.L_1097:
        /*0290*/ 	.byte	0x03, 0x5f
        /*0292*/ 	.short	0x0101


	//----- nvinfo : EIATTR_UNUSED_LOAD_BYTE_OFFSET
	.align		4
        /*0294*/ 	.byte	0x04, 0x44
        /*0296*/ 	.short	(.L_1099 - .L_1098)


	//   ....[0]....
.L_1098:
        /*0298*/ 	.word	0x00000a40
        /*029c*/ 	.word	0x0000fff0


	//   ....[1]....
        /*02a0*/ 	.word	0x0000e1d0
        /*02a4*/ 	.word	0x0000fff0


	//----- nvinfo : EIATTR_INT_WARP_WIDE_INSTR_OFFSETS
	.align		4
.L_1099:
        /*02a8*/ 	.byte	0x04, 0x31
        /*02aa*/ 	.short	(.L_1101 - .L_1100)


	//   ....[0]....
.L_1100:
        /*02ac*/ 	.word	0x00000130


	//   ....[1]....
        /*02b0*/ 	.word	0x00000170


	//   ....[2]....
        /*02b4*/ 	.word	0x000001e0


	//   ....[3]....
        /*02b8*/ 	.word	0x00011fd0


	//   ....[4]....
        /*02bc*/ 	.word	0x00012060


	//   ....[5]....
        /*02c0*/ 	.word	0x000149c0


	//   ....[6]....
        /*02c4*/ 	.word	0x00014a50


	//----- nvinfo : EIATTR_COOP_GROUP_MASK_REGIDS
	.align		4
.L_1101:
        /*02c8*/ 	.byte	0x04, 0x29
        /*02ca*/ 	.short	(.L_1103 - .L_1102)


	//   ....[0]....
.L_1102:
        /*02cc*/ 	.word	0xffffffff


	//   ....[1]....
        /*02d0*/ 	.word	0xffffffff


	//   ....[2]....
        /*02d4*/ 	.word	0xffffffff


	//   ....[3]....
        /*02d8*/ 	.word	0xffffffff


	//   ....[4]....
        /*02dc*/ 	.word	0xffffffff


	//   ....[5]....
        /*02e0*/ 	.word	0xffffffff


	//   ....[6]....
        /*02e4*/ 	.word	0xffffffff


	//   ....[7]....
        /*02e8*/ 	.word	0xffffffff


	//   ....[8]....
        /*02ec*/ 	.word	0xffffffff


	//   ....[9]....
        /*02f0*/ 	.word	0xffffffff


	//   ....[10]....
        /*02f4*/ 	.word	0xffffffff


	//   ....[11]....
        /*02f8*/ 	.word	0xffffffff


	//   ....[12]....
        /*02fc*/ 	.word	0xffffffff


	//   ....[13]....
        /*0300*/ 	.word	0xffffffff


	//   ....[14]....
        /*0304*/ 	.word	0xffffffff


	//   ....[15]....
        /*0308*/ 	.word	0xffffffff


	//   ....[16]....
        /*030c*/ 	.word	0xffffffff


	//   ....[17]....
        /*0310*/ 	.word	0xffffffff


	//   ....[18]....
        /*0314*/ 	.word	0xffffffff


	//   ....[19]....
        /*0318*/ 	.word	0xffffffff


	//   ....[20]....
        /*031c*/ 	.word	0xffffffff


	//   ....[21]....
        /*0320*/ 	.word	0xffffffff


	//   ....[22]....
        /*0324*/ 	.word	0xffffffff


	//   ....[23]....
        /*0328*/ 	.word	0xffffffff


	//   ....[24]....
        /*032c*/ 	.word	0xffffffff


	//   ....[25]....
        /*0330*/ 	.word	0xffffffff


	//   ....[26]....
        /*0334*/ 	.word	0xffffffff


	//   ....[27]....
        /*0338*/ 	.word	0xffffffff


	//   ....[28]....
        /*033c*/ 	.word	0xffffffff


	//   ....[29]....
        /*0340*/ 	.word	0xffffffff


	//   ....[30]....
        /*0344*/ 	.word	0xffffffff


	//   ....[31]....
        /*0348*/ 	.word	0xffffffff


	//   ....[32]....
        /*034c*/ 	.word	0xffffffff


	//   ....[33]....
        /*0350*/ 	.word	0xffffffff


	//   ....[34]....
        /*0354*/ 	.word	0xffffffff


	//   ....[35]....
        /*0358*/ 	.word	0xffffffff


	//   ....[36]....
        /*035c*/ 	.word	0xffffffff


	//   ....[37]....
        /*0360*/ 	.word	0xffffffff


	//   ....[38]....
        /*0364*/ 	.word	0xffffffff


	//   ....[39]....
        /*0368*/ 	.word	0xffffffff


	//   ....[40]....
        /*036c*/ 	.word	0xffffffff


	//   ....[41]....
        /*0370*/ 	.word	0xffffffff


	//   ....[42]....
        /*0374*/ 	.word	0xffffffff


	//   ....[43]....
        /*0378*/ 	.word	0xffffffff


	//   ....[44]....
        /*037c*/ 	.word	0xffffffff


	//   ....[45]....
        /*0380*/ 	.word	0xffffffff


	//   ....[46]....
        /*0384*/ 	.word	0xffffffff


	//   ....[47]....
        /*0388*/ 	.word	0xffffffff


	//   ....[48]....
        /*038c*/ 	.word	0xffffffff


	//   ....[49]....
        /*0390*/ 	.word	0xffffffff


	//   ....[50]....
        /*0394*/ 	.word	0xffffffff


	//   ....[51]....
        /*0398*/ 	.word	0xffffffff


	//   ....[52]....
        /*039c*/ 	.word	0xffffffff


	//   ....[53]....
        /*03a0*/ 	.word	0xffffffff


	//   ....[54]....
        /*03a4*/ 	.word	0xffffffff


	//   ....[55]....
        /*03a8*/ 	.word	0xffffffff


	//   ....[56]....
        /*03ac*/ 	.word	0xffffffff


	//   ....[57]....
        /*03b0*/ 	.word	0xffffffff


	//   ....[58]....
        /*03b4*/ 	.word	0xffffffff


	//   ....[59]....
        /*03b8*/ 	.word	0xffffffff


	//   ....[60]....
        /*03bc*/ 	.word	0xffffffff


	//   ....[61]....
        /*03c0*/ 	.word	0xffffffff


	//   ....[62]....
        /*03c4*/ 	.word	0xffffffff


	//   ....[63]....
        /*03c8*/ 	.word	0xffffffff


	//   ....[64]....
        /*03cc*/ 	.word	0xffffffff


	//   ....[65]....
        /*03d0*/ 	.word	0xffffffff


	//   ....[66]....
        /*03d4*/ 	.word	0xffffffff


	//   ....[67]....
        /*03d8*/ 	.word	0xffffffff


	//   ....[68]....
        /*03dc*/ 	.word	0xffffffff


	//   ....[69]....
        /*03e0*/ 	.word	0xffffffff


	//   ....[70]....
        /*03e4*/ 	.word	0xffffffff


	//   ....[71]....
        /*03e8*/ 	.word	0xffffffff


	//   ....[72]....
        /*03ec*/ 	.word	0xffffffff


	//   ....[73]....
        /*03f0*/ 	.word	0xffffffff


	//   ....[74]....
        /*03f4*/ 	.word	0xffffffff


	//   ....[75]....
        /*03f8*/ 	.word	0xffffffff


	//   ....[76]....
        /*03fc*/ 	.word	0xffffffff


	//   ....[77]....
        /*0400*/ 	.word	0xffffffff


	//   ....[78]....
        /*0404*/ 	.word	0xffffffff


	//   ....[79]....
        /*0408*/ 	.word	0xffffffff


	//   ....[80]....
        /*040c*/ 	.word	0xffffffff


	//   ....[81]....
        /*0410*/ 	.word	0xffffffff


	//   ....[82]....
        /*0414*/ 	.word	0xffffffff


	//   ....[83]....
        /*0418*/ 	.word	0xffffffff


	//   ....[84]....
        /*041c*/ 	.word	0xffffffff


	//   ....[85]....
        /*0420*/ 	.word	0xffffffff


	//   ....[86]....
        /*0424*/ 	.word	0xffffffff


	//   ....[87]....
        /*0428*/ 	.word	0xffffffff


	//   ....[88]....
        /*042c*/ 	.word	0xffffffff


	//   ....[89]....
        /*0430*/ 	.word	0xffffffff


	//   ....[90]....
        /*0434*/ 	.word	0xffffffff


	//   ....[91]....
        /*0438*/ 	.word	0xffffffff


	//   ....[92]....
        /*043c*/ 	.word	0xffffffff


	//   ....[93]....
        /*0440*/ 	.word	0xffffffff


	//   ....[94]....
        /*0444*/ 	.word	0xffffffff


	//   ....[95]....
        /*0448*/ 	.word	0xffffffff


	//   ....[96]....
        /*044c*/ 	.word	0xffffffff


	//   ....[97]....
        /*0450*/ 	.word	0xffffffff


	//   ....[98]....
        /*0454*/ 	.word	0xffffffff


	//   ....[99]....
        /*0458*/ 	.word	0xffffffff


	//   ....[100]....
        /*045c*/ 	.word	0xffffffff


	//   ....[101]....
        /*0460*/ 	.word	0xffffffff


	//   ....[102]....
        /*0464*/ 	.word	0xffffffff


	//   ....[103]....
        /*0468*/ 	.word	0xffffffff


	//   ....[104]....
        /*046c*/ 	.word	0xffffffff


	//   ....[105]....
        /*0470*/ 	.word	0xffffffff


	//   ....[106]....
        /*0474*/ 	.word	0xffffffff


	//   ....[107]....
        /*0478*/ 	.word	0xffffffff


	//   ....[108]....
        /*047c*/ 	.word	0xffffffff


	//   ....[109]....
        /*0480*/ 	.word	0xffffffff


	//   ....[110]....
        /*0484*/ 	.word	0xffffffff


	//   ....[111]....
        /*0488*/ 	.word	0xffffffff


	//   ....[112]....
        /*048c*/ 	.word	0xffffffff


	//   ....[113]....
        /*0490*/ 	.word	0xffffffff


	//   ....[114]....
        /*0494*/ 	.word	0xffffffff


	//   ....[115]....
        /*0498*/ 	.word	0xffffffff


	//   ....[116]....
        /*049c*/ 	.word	0xffffffff


	//   ....[117]....
        /*04a0*/ 	.word	0xffffffff


	//   ....[118]....
        /*04a4*/ 	.word	0xffffffff


	//   ....[119]....
        /*04a8*/ 	.word	0xffffffff


	//   ....[120]....
        /*04ac*/ 	.word	0xffffffff


	//   ....[121]....
        /*04b0*/ 	.word	0xffffffff


	//   ....[122]....
        /*04b4*/ 	.word	0xffffffff


	//   ....[123]....
        /*04b8*/ 	.word	0xffffffff


	//   ....[124]....
        /*04bc*/ 	.word	0xffffffff


	//   ....[125]....
        /*04c0*/ 	.word	0xffffffff


	//   ....[126]....
        /*04c4*/ 	.word	0xffffffff


	//   ....[127]....
        /*04c8*/ 	.word	0xffffffff


	//   ....[128]....
        /*04cc*/ 	.word	0xffffffff


	//   ....[129]....
        /*04d0*/ 	.word	0xffffffff


	//   ....[130]....
        /*04d4*/ 	.word	0xffffffff


	//   ....[131]....
        /*04d8*/ 	.word	0x0500000f


	//   ....[132]....
        /*04dc*/ 	.word	0x0500000f


	//   ....[133]....
        /*04e0*/ 	.word	0x0500000f


	//   ....[134]....
        /*04e4*/ 	.word	0x0500000f


	//   ....[135]....
        /*04e8*/ 	.word	0x0500000f


	//   ....[136]....
        /*04ec*/ 	.word	0x0500000f


	//   ....[137]....
        /*04f0*/ 	.word	0x0500000f


	//   ....[138]....
        /*04f4*/ 	.word	0x0500000f


	//   ....[139]....
        /*04f8*/ 	.word	0x0500000f


	//   ....[140]....
        /*04fc*/ 	.word	0x0500000f


	//   ....[141]....
        /*0500*/ 	.word	0x0500000f


	//   ....[142]....
        /*0504*/ 	.word	0x0500000f


	//   ....[143]....
        /*0508*/ 	.word	0x0500000f


	//   ....[144]....
        /*050c*/ 	.word	0x0500000f


	//   ....[145]....
        /*0510*/ 	.word	0x0500000f


	//   ....[146]....
        /*0514*/ 	.word	0x0500000f


	//   ....[147]....
        /*0518*/ 	.word	0x0500000f


	//   ....[148]....
        /*051c*/ 	.word	0x0500000f


	//----- nvinfo : EIATTR_COOP_GROUP_INSTR_OFFSETS
	.align		4
.L_1103:
        /*0520*/ 	.byte	0x04, 0x28
        /*0522*/ 	.short	(.L_1105 - .L_1104)


	//   ....[0]....
.L_1104:
        /*0524*/ 	.word	0x00000070


	//   ....[1]....
        /*0528*/ 	.word	0x00000140


	//   ....[2]....
        /*052c*/ 	.word	0x00000190


	//   ....[3]....
        /*0530*/ 	.word	0x000003c0


	//   ....[4]....
        /*0534*/ 	.word	0x00000520


	//   ....[5]....
        /*0538*/ 	.word	0x00000640


	//   ....[6]....
        /*053c*/ 	.word	0x000007a0


	//   ....[7]....
        /*0540*/ 	.word	0x00001930


	//   ....[8]....
        /*0544*/ 	.word	0x00002580


	//   ....[9]....
        /*0548*/ 	.word	0x000025a0


	//   ....[10]....
        /*054c*/ 	.word	0x00003480


	//   ....[11]....
        /*0550*/ 	.word	0x00003540


	//   ....[12]....
        /*0554*/ 	.word	0x00004450


	//   ....[13]....
        /*0558*/ 	.word	0x00004510


	//   ....[14]....
        /*055c*/ 	.word	0x00006930


	//   ....[15]....
        /*0560*/ 	.word	0x00006980


	//   ....[16]....
        /*0564*/ 	.word	0x00007500


	//   ....[17]....
        /*0568*/ 	.word	0x000075d0


	//   ....[18]....
        /*056c*/ 	.word	0x00008590


	//   ....[19]....
        /*0570*/ 	.word	0x00008640


	//   ....[20]....
        /*0574*/ 	.word	0x0000b5c0


	//   ....[21]....
        /*0578*/ 	.word	0x0000b5d0


	//   ....[22]....
        /*057c*/ 	.word	0x0000b610


	//   ....[23]....
        /*0580*/ 	.word	0x0000b620


	//   ....[24]....
        /*0584*/ 	.word	0x0000da30


	//   ....[25]....
        /*0588*/ 	.word	0x0000da40


	//   ....[26]....
        /*058c*/ 	.word	0x0000dac0


	//   ....[27]....
        /*0590*/ 	.word	0x0000dad0


	//   ....[28]....
        /*0594*/ 	.word	0x0000ea50


	//   ....[29]....
        /*0598*/ 	.word	0x0000ea60


	//   ....[30]....
        /*059c*/ 	.word	0x0000ea70


	//   ....[31]....
        /*05a0*/ 	.word	0x0000ea80


	//   ....[32]....
        /*05a4*/ 	.word	0x0000ea90


	//   ....[33]....
        /*05a8*/ 	.word	0x0000eaa0


	//   ....[34]....
        /*05ac*/ 	.word	0x0000eab0


	//   ....[35]....
        /*05b0*/ 	.word	0x0000eac0


	//   ....[36]....
        /*05b4*/ 	.word	0x0000eaf0


	//   ....[37]....
        /*05b8*/ 	.word	0x0000eb00


	//   ....[38]....
        /*05bc*/ 	.word	0x0000eb30


	//   ....[39]....
        /*05c0*/ 	.word	0x0000eb40


	//   ....[40]....
        /*05c4*/ 	.word	0x0000eb70


	//   ....[41]....
        /*05c8*/ 	.word	0x0000eb80


	//   ....[42]....
        /*05cc*/ 	.word	0x0000ebb0


	//   ....[43]....
        /*05d0*/ 	.word	0x0000ebc0


	//   ....[44]....
        /*05d4*/ 	.word	0x0000ebf0


	//   ....[45]....
        /*05d8*/ 	.word	0x0000ec00


	//   ....[46]....
        /*05dc*/ 	.word	0x0000ec30


	//   ....[47]....
        /*05e0*/ 	.word	0x0000ec40


	//   ....[48]....
        /*05e4*/ 	.word	0x0000ec60


	//   ....[49]....
        /*05e8*/ 	.word	0x0000ec70


	//   ....[50]....
        /*05ec*/ 	.word	0x0000eca0


	//   ....[51]....
        /*05f0*/ 	.word	0x0000ecc0


	//   ....[52]....
        /*05f4*/ 	.word	0x0000ecd0


	//   ....[53]....
        /*05f8*/ 	.word	0x0000ed00


	//   ....[54]....
        /*05fc*/ 	.word	0x0000ed50


	//   ....[55]....
        /*0600*/ 	.word	0x0000ed60


	//   ....[56]....
        /*0604*/ 	.word	0x0000ed90


	//   ....[57]....
        /*0608*/ 	.word	0x0000edc0


	//   ....[58]....
        /*060c*/ 	.word	0x0000ede0


	//   ....[59]....
        /*0610*/ 	.word	0x0000edf0


	//   ....[60]....
        /*0614*/ 	.word	0x0000f380


	//   ....[61]....
        /*0618*/ 	.word	0x0000f3c0


	//   ....[62]....
        /*061c*/ 	.word	0x0000f400


	//   ....[63]....
        /*0620*/ 	.word	0x0000f440


	//   ....[64]....
        /*0624*/ 	.word	0x0000f9f0


	//   ....[65]....
        /*0628*/ 	.word	0x0000fa00


	//   ....[66]....
        /*062c*/ 	.word	0x0000fac0


	//   ....[67]....
        /*0630*/ 	.word	0x0000fae0


	//   ....[68]....
        /*0634*/ 	.word	0x0000fba0


	//   ....[69]....
        /*0638*/ 	.word	0x0000fbc0


	//   ....[70]....
        /*063c*/ 	.word	0x0000fc90


	//   ....[71]....
        /*0640*/ 	.word	0x0000fcb0


	//   ....[72]....
        /*0644*/ 	.word	0x00010570


	//   ....[73]....
        /*0648*/ 	.word	0x00010590


	//   ....[74]....
        /*064c*/ 	.word	0x00010650


	//   ....[75]....
        /*0650*/ 	.word	0x00010670


	//   ....[76]....
        /*0654*/ 	.word	0x00010730


	//   ....[77]....
        /*0658*/ 	.word	0x00010750


	//   ....[78]....
        /*065c*/ 	.word	0x00010820


	//   ....[79]....
        /*0660*/ 	.word	0x00010840


	//   ....[80]....
        /*0664*/ 	.word	0x00010980


	//   ....[81]....
        /*0668*/ 	.word	0x00010b60


	//   ....[82]....
        /*066c*/ 	.word	0x00010b90


	//   ....[83]....
        /*0670*/ 	.word	0x00010bc0


	//   ....[84]....
        /*0674*/ 	.word	0x00010c00


	//   ....[85]....
        /*0678*/ 	.word	0x00010c30


	//   ....[86]....
        /*067c*/ 	.word	0x00010c70


	//   ....[87]....
        /*0680*/ 	.word	0x00010e00


	//   ....[88]....
        /*0684*/ 	.word	0x00010e30


	//   ....[89]....
        /*0688*/ 	.word	0x00010e60


	//   ....[90]....
        /*068c*/ 	.word	0x00010e90


	//   ....[91]....
        /*0690*/ 	.word	0x00010ec0


	//   ....[92]....
        /*0694*/ 	.word	0x00010f00


	//   ....[93]....
        /*0698*/ 	.word	0x00010fa0


	//   ....[94]....
        /*069c*/ 	.word	0x00011030


	//   ....[95]....
        /*06a0*/ 	.word	0x000110e0


	//   ....[96]....
        /*06a4*/ 	.word	0x00012760


	//   ....[97]....
        /*06a8*/ 	.word	0x000132d0


	//   ....[98]....
        /*06ac*/ 	.word	0x000132f0


	//   ....[99]....
        /*06b0*/ 	.word	0x00013390


	//   ....[100]....
        /*06b4*/ 	.word	0x000133a0


	//   ....[101]....
        /*06b8*/ 	.word	0x00013410


	//   ....[102]....
        /*06bc*/ 	.word	0x00013420


	//   ....[103]....
        /*06c0*/ 	.word	0x00013490


	//   ....[104]....
        /*06c4*/ 	.word	0x000134a0


	//   ....[105]....
        /*06c8*/ 	.word	0x00013510


	//   ....[106]....
        /*06cc*/ 	.word	0x00013520


	//   ....[107]....
        /*06d0*/ 	.word	0x00013590


	//   ....[108]....
        /*06d4*/ 	.word	0x000135a0


	//   ....[109]....
        /*06d8*/ 	.word	0x00013610


	//   ....[110]....
        /*06dc*/ 	.word	0x00013620


	//   ....[111]....
        /*06e0*/ 	.word	0x00013630


	//   ....[112]....
        /*06e4*/ 	.word	0x00013640


	//   ....[113]....
        /*06e8*/ 	.word	0x00015570


	//   ....[114]....
        /*06ec*/ 	.word	0x000155a0


	//   ....[115]....
        /*06f0*/ 	.word	0x000155d0


	//   ....[116]....
        /*06f4*/ 	.word	0x00015600


	//   ....[117]....
        /*06f8*/ 	.word	0x00015630


	//   ....[118]....
        /*06fc*/ 	.word	0x00015640


	//   ....[119]....
        /*0700*/ 	.word	0x00015670


	//   ....[120]....
        /*0704*/ 	.word	0x00015680


	//   ....[121]....
        /*0708*/ 	.word	0x000157c0


	//   ....[122]....
        /*070c*/ 	.word	0x00015800


	//   ....[123]....
        /*0710*/ 	.word	0x00015830


	//   ....[124]....
        /*0714*/ 	.word	0x00015860


	//   ....[125]....
        /*0718*/ 	.word	0x00015890


	//   ....[126]....
        /*071c*/ 	.word	0x000158c0


	//   ....[127]....
        /*0720*/ 	.word	0x00015950


	//   ....[128]....
        /*0724*/ 	.word	0x000159e0


	//   ....[129]....
        /*0728*/ 	.word	0x00015a50


	//   ....[130]....
        /*072c*/ 	.word	0x000160e0


	//   ....[131]....
        /*0730*/ 	.word	0x000166e0


	//   ....[132]....
        /*0734*/ 	.word	0x000168c0


	//   ....[133]....
        /*0738*/ 	.word	0x00016930


	//   ....[134]....
        /*073c*/ 	.word	0x000169a0


	//   ....[135]....
        /*0740*/ 	.word	0x00016a90


	//   ....[136]....
        /*0744*/ 	.word	0x00016af0


	//   ....[137]....
        /*0748*/ 	.word	0x00016bd0


	//   ....[138]....
        /*074c*/ 	.word	0x00016c30


	//   ....[139]....
        /*0750*/ 	.word	0x00016d10


	//   ....[140]....
        /*0754*/ 	.word	0x00016d70


	//   ....[141]....
        /*0758*/ 	.word	0x00016e50


	//   ....[142]....
        /*075c*/ 	.word	0x00016eb0


	//   ....[143]....
        /*0760*/ 	.word	0x00016f90


	//   ....[144]....
        /*0764*/ 	.word	0x00016ff0


	//   ....[145]....
        /*0768*/ 	.word	0x000170c0


	//   ....[146]....
        /*076c*/ 	.word	0x00017120


	//   ....[147]....
        /*0770*/ 	.word	0x000171e0


	//   ....[148]....
        /*0774*/ 	.word	0x00017530


	//----- nvinfo : EIATTR_REG_RECONFIG
	.align		4
.L_1105:
        /*0778*/ 	.byte	0x01, 0x54
	.zero		2


	//----- nvinfo : EIATTR_SYSCALL_OFFSETS
	.align		4
        /*077c*/ 	.byte	0x04, 0x46
        /*077e*/ 	.short	(.L_1107 - .L_1106)


	//   ....[0]....
.L_1106:
        /*0780*/ 	.word	0x00001b10


	//   ....[1]....
        /*0784*/ 	.word	0x000121d0


	//   ....[2]....
        /*0788*/ 	.word	0x00012330


	//   ....[3]....
        /*078c*/ 	.word	0x00012490


	//   ....[4]....
        /*0790*/ 	.word	0x000125d0


	//   ....[5]....
        /*0794*/ 	.word	0x00012f20


	//----- nvinfo : EIATTR_MBARRIER_INSTR_OFFSETS
	.align		4
.L_1107:
        /*0798*/ 	.byte	0x04, 0x39
        /*079a*/ 	.short	(.L_1109 - .L_1108)


	//   ....[0]....
.L_1108:
        /*079c*/ 	.word	0x00000270
        /*07a0*/ 	.word	0x000000ff
        /*07a4*/ 	.word	0x0002e800
        /*07a8*/ 	.short	0x0100
        /*07aa*/ 	.byte	0x08
	.zero		1


	//   ....[1]....
        /*07ac*/ 	.word	0x00000280
        /*07b0*/ 	.word	0x000000ff
        /*07b4*/ 	.word	0x0002e820
        /*07b8*/ 	.short	0x0100
        /*07ba*/ 	.byte	0x08
	.zero		1


	//   ....[2]....
        /*07bc*/ 	.word	0x00000370
        /*07c0*/ 	.word	0x000000ff
        /*07c4*/ 	.word	0x0002e830
        /*07c8*/ 	.short	0x0100
        /*07ca*/ 	.byte	0x08
	.zero		1


	//   ....[3]....
        /*07cc*/ 	.word	0x00000380
        /*07d0*/ 	.word	0x000000ff
        /*07d4*/ 	.word	0x0002e840
        /*07d8*/ 	.short	0x0100
        /*07da*/ 	.byte	0x08
	.zero		1


	//   ....[4]....
        /*07dc*/ 	.word	0x00000390
        /*07e0*/ 	.word	0x000000ff
        /*07e4*/ 	.word	0x0002e838
        /*07e8*/ 	.short	0x0100
        /*07ea*/ 	.byte	0x08
	.zero		1


	//   ....[5]....
        /*07ec*/ 	.word	0x000003a0
        /*07f0*/ 	.word	0x000000ff
        /*07f4*/ 	.word	0x0002e848
        /*07f8*/ 	.short	0x0100
        /*07fa*/ 	.byte	0x08
	.zero		1


	//   ....[6]....
        /*07fc*/ 	.word	0x000004d0
        /*0800*/ 	.word	0x000000ff
        /*0804*/ 	.word	0x0002e850
        /*0808*/ 	.short	0x0100
        /*080a*/ 	.byte	0x08
	.zero		1


	//   ....[7]....
        /*080c*/ 	.word	0x000004e0
        /*0810*/ 	.word	0x000000ff
        /*0814*/ 	.word	0x0002e860
        /*0818*/ 	.short	0x0100
        /*081a*/ 	.byte	0x08
	.zero		1


	//   ....[8]....
        /*081c*/ 	.word	0x000004f0
        /*0820*/ 	.word	0x000000ff
        /*0824*/ 	.word	0x0002e858
        /*0828*/ 	.short	0x0100
        /*082a*/ 	.byte	0x08
	.zero		1


	//   ....[9]....
        /*082c*/ 	.word	0x00000500
        /*0830*/ 	.word	0x000000ff
        /*0834*/ 	.word	0x0002e868
        /*0838*/ 	.short	0x0100
        /*083a*/ 	.byte	0x08
	.zero		1


	//   ....[10]....
        /*083c*/ 	.word	0x000005f0
        /*0840*/ 	.word	0x000000ff
        /*0844*/ 	.word	0x0002e870
        /*0848*/ 	.short	0x0100
        /*084a*/ 	.byte	0x06
	.zero		1


	//   ....[11]....
        /*084c*/ 	.word	0x00000600
        /*0850*/ 	.word	0x000000ff
        /*0854*/ 	.word	0x0002e880
        /*0858*/ 	.short	0x0100
        /*085a*/ 	.byte	0x06
	.zero		1


	//   ....[12]....
        /*085c*/ 	.word	0x00000610
        /*0860*/ 	.word	0x000000ff
        /*0864*/ 	.word	0x0002e878
        /*0868*/ 	.short	0x0100
        /*086a*/ 	.byte	0x06
	.zero		1


	//   ....[13]....
        /*086c*/ 	.word	0x00000620
        /*0870*/ 	.word	0x000000ff
        /*0874*/ 	.word	0x0002e888
        /*0878*/ 	.short	0x0100
        /*087a*/ 	.byte	0x06
	.zero		1


	//   ....[14]....
        /*087c*/ 	.word	0x00000750
        /*0880*/ 	.word	0x000000ff
        /*0884*/ 	.word	0x0002e890
        /*0888*/ 	.short	0x0100
        /*088a*/ 	.byte	0x08
	.zero		1


	//   ....[15]....
        /*088c*/ 	.word	0x00000760
        /*0890*/ 	.word	0x000000ff
        /*0894*/ 	.word	0x0002e8a0
        /*0898*/ 	.short	0x0100
        /*089a*/ 	.byte	0x08
	.zero		1


	//   ....[16]....
        /*089c*/ 	.word	0x00000770
        /*08a0*/ 	.word	0x000000ff
        /*08a4*/ 	.word	0x0002e898
        /*08a8*/ 	.short	0x0100
        /*08aa*/ 	.byte	0x08
	.zero		1


	//   ....[17]....
        /*08ac*/ 	.word	0x00000780
        /*08b0*/ 	.word	0x000000ff
        /*08b4*/ 	.word	0x0002e8a8
        /*08b8*/ 	.short	0x0100
        /*08ba*/ 	.byte	0x08
	.zero		1


	//   ....[18]....
        /*08bc*/ 	.word	0x000008b0
        /*08c0*/ 	.word	0x000000ff
        /*08c4*/ 	.word	0x0002e8b0
        /*08c8*/ 	.short	0x0100
        /*08ca*/ 	.byte	0x08
	.zero		1


	//   ....[19]....
        /*08cc*/ 	.word	0x000008c0
        /*08d0*/ 	.word	0x000000ff
        /*08d4*/ 	.word	0x0002e8c0
        /*08d8*/ 	.short	0x0100
        /*08da*/ 	.byte	0x08
	.zero		1


	//   ....[20]....
        /*08dc*/ 	.word	0x000008d0
        /*08e0*/ 	.word	0x000000ff
        /*08e4*/ 	.word	0x0002e8b8
        /*08e8*/ 	.short	0x0100
        /*08ea*/ 	.byte	0x08
	.zero		1


	//   ....[21]....
        /*08ec*/ 	.word	0x000008e0
        /*08f0*/ 	.word	0x000000ff
        /*08f4*/ 	.word	0x0002e8c8
        /*08f8*/ 	.short	0x0100
        /*08fa*/ 	.byte	0x08
	.zero		1


	//   ....[22]....
        /*08fc*/ 	.word	0x00001b90
        /*0900*/ 	.word	0x000000ff
        /*0904*/ 	.word	0x0002e800
        /*0908*/ 	.short	0x010a
        /*090a*/ 	.byte	0x29
	.zero		1


	//   ....[23]....
        /*090c*/ 	.word	0x00001c10
        /*0910*/ 	.word	0x00000002
        /*0914*/ 	.word	0x0002e830
        /*0918*/ 	.short	0x010a
        /*091a*/ 	.byte	0x3f
	.zero		1


	//   ....[24]....
        /*091c*/ 	.word	0x00001c50
        /*0920*/ 	.word	0x00000002
        /*0924*/ 	.word	0x0002e830
        /*0928*/ 	.short	0x010a
        /*092a*/ 	.byte	0x3f
	.zero		1


	//   ....[25]....
        /*092c*/ 	.word	0x00004850
        /*0930*/ 	.word	0x00000057
        /*0934*/ 	.word	0x00000000
        /*0938*/ 	.short	0x0101
        /*093a*/ 	.byte	0x3f
	.zero		1


	//   ....[26]....
        /*093c*/ 	.word	0x00005b50
        /*0940*/ 	.word	0x000000ff
        /*0944*/ 	.word	0x0002e830
        /*0948*/ 	.short	0x010a
        /*094a*/ 	.byte	0x06
	.zero		1


	//   ....[27]....
        /*094c*/ 	.word	0x00005b90
        /*0950*/ 	.word	0x000000ff
        /*0954*/ 	.word	0x0002e830
        /*0958*/ 	.short	0x010a
        /*095a*/ 	.byte	0x06
	.zero		1


	//   ....[28]....
        /*095c*/ 	.word	0x000067a0
        /*0960*/ 	.word	0x000000ff
        /*0964*/ 	.word	0x0002e850
        /*0968*/ 	.short	0x010a
        /*096a*/ 	.byte	0x06
	.zero		1


	//   ....[29]....
        /*096c*/ 	.word	0x000067e0
        /*0970*/ 	.word	0x000000ff
        /*0974*/ 	.word	0x0002e850
        /*0978*/ 	.short	0x010a
        /*097a*/ 	.byte	0x06
	.zero		1


	//   ....[30]....
        /*097c*/ 	.word	0x000094b0
        /*0980*/ 	.word	0x00000002
        /*0984*/ 	.word	0x00000000
        /*0988*/ 	.short	0x0101
        /*098a*/ 	.byte	0x3f
	.zero		1


	//   ....[31]....
        /*098c*/ 	.word	0x000098e0
        /*0990*/ 	.word	0x000000ff
        /*0994*/ 	.word	0x00000000
        /*0998*/ 	.short	0x0101
        /*099a*/ 	.byte	0x06
	.zero		1


	//   ....[32]....
        /*099c*/ 	.word	0x0000a120
        /*09a0*/ 	.word	0x000000ff
        /*09a4*/ 	.word	0x0002e830
        /*09a8*/ 	.short	0x010a
        /*09aa*/ 	.byte	0x06
	.zero		1


	//   ....[33]....
        /*09ac*/ 	.word	0x0000a160
        /*09b0*/ 	.word	0x000000ff
        /*09b4*/ 	.word	0x0002e830
        /*09b8*/ 	.short	0x010a
        /*09ba*/ 	.byte	0x06
	.zero		1


	//   ....[34]....
        /*09bc*/ 	.word	0x0000ad40
        /*09c0*/ 	.word	0x000000ff
        /*09c4*/ 	.word	0x0002e850
        /*09c8*/ 	.short	0x010a
        /*09ca*/ 	.byte	0x06
	.zero		1


	//   ....[35]....
        /*09cc*/ 	.word	0x0000ad80
        /*09d0*/ 	.word	0x000000ff
        /*09d4*/ 	.word	0x0002e850
        /*09d8*/ 	.short	0x010a
        /*09da*/ 	.byte	0x06
	.zero		1


	//   ....[36]....
        /*09dc*/ 	.word	0x0000cc00
        /*09e0*/ 	.word	0x00000002
        /*09e4*/ 	.word	0x00000000
        /*09e8*/ 	.short	0x0101
        /*09ea*/ 	.byte	0x3f
	.zero		1


	//   ....[37]....
        /*09ec*/ 	.word	0x0000cf10
        /*09f0*/ 	.word	0x000000ff
        /*09f4*/ 	.word	0x00000000
        /*09f8*/ 	.short	0x0101
        /*09fa*/ 	.byte	0x06
	.zero		1


	//   ....[38]....
        /*09fc*/ 	.word	0x0000d690
        /*0a00*/ 	.word	0x000000ff
        /*0a04*/ 	.word	0x0002e850
        /*0a08*/ 	.short	0x010a
        /*0a0a*/ 	.byte	0x04
	.zero		1


	//   ....[39]....
        /*0a0c*/ 	.word	0x0000d6d0
        /*0a10*/ 	.word	0x000000ff
        /*0a14*/ 	.word	0x0002e850
        /*0a18*/ 	.short	0x010a
        /*0a1a*/ 	.byte	0x04
	.zero		1


	//   ....[40]....
        /*0a1c*/ 	.word	0x0000ddb0
        /*0a20*/ 	.word	0x000000ff
        /*0a24*/ 	.word	0x00000000
        /*0a28*/ 	.short	0x0101
        /*0a2a*/ 	.byte	0x04
	.zero		1


	//   ....[41]....
        /*0a2c*/ 	.word	0x0000f9e0
        /*0a30*/ 	.word	0x00000000
        /*0a34*/ 	.word	0x00000000
        /*0a38*/ 	.short	0x0101
        /*0a3a*/ 	.byte	0x3f
	.zero		1


	//   ....[42]....
        /*0a3c*/ 	.word	0x000129c0
        /*0a40*/ 	.word	0x00000004
        /*0a44*/ 	.word	0x0002e880
        /*0a48*/ 	.short	0x010a
        /*0a4a*/ 	.byte	0x3f
	.zero		1


	//   ....[43]....
        /*0a4c*/ 	.word	0x00012b60
        /*0a50*/ 	.word	0x00000004
        /*0a54*/ 	.word	0x0002e840
        /*0a58*/ 	.short	0x010a
        /*0a5a*/ 	.byte	0x3f
	.zero		1


	//   ....[44]....
        /*0a5c*/ 	.word	0x00013720
        /*0a60*/ 	.word	0x00000011
        /*0a64*/ 	.word	0x0002e800
        /*0a68*/ 	.short	0x0107
        /*0a6a*/ 	.byte	0x3f
	.zero		1


	//   ....[45]....
        /*0a6c*/ 	.word	0x00013810
        /*0a70*/ 	.word	0x00000011
        /*0a74*/ 	.word	0x0002e800
        /*0a78*/ 	.short	0x0101
        /*0a7a*/ 	.byte	0x3f
	.zero		1


	//   ....[46]....
        /*0a7c*/ 	.word	0x00013830
        /*0a80*/ 	.word	0x00000011
        /*0a84*/ 	.word	0x0002e820
        /*0a88*/ 	.short	0x010a
        /*0a8a*/ 	.byte	0x3f
	.zero		1


	//   ....[47]....
        /*0a8c*/ 	.word	0x00013b30
        /*0a90*/ 	.word	0x00000004
        /*0a94*/ 	.word	0x0002e880
        /*0a98*/ 	.short	0x010a
        /*0a9a*/ 	.byte	0x3f
	.zero		1


	//   ....[48]....
        /*0a9c*/ 	.word	0x00013d90
        /*0aa0*/ 	.word	0x00000004
        /*0aa4*/ 	.word	0x0002e840
        /*0aa8*/ 	.short	0x010a
        /*0aaa*/ 	.byte	0x3f
	.zero		1


	//   ....[49]....
        /*0aac*/ 	.word	0x00014060
        /*0ab0*/ 	.word	0x00000014
        /*0ab4*/ 	.word	0x0002e870
        /*0ab8*/ 	.short	0x010a
        /*0aba*/ 	.byte	0x3f
	.zero		1


	//   ....[50]....
        /*0abc*/ 	.word	0x000140d0
        /*0ac0*/ 	.word	0x00000014
        /*0ac4*/ 	.word	0x0002e860
        /*0ac8*/ 	.short	0x010a
        /*0aca*/ 	.byte	0x3f
	.zero		1


	//   ....[51]....
        /*0acc*/ 	.word	0x000148a0
        /*0ad0*/ 	.word	0x00000014
        /*0ad4*/ 	.word	0x0002e850
        /*0ad8*/ 	.short	0x0101
        /*0ada*/ 	.byte	0x3f
	.zero		1


	//   ....[52]....
        /*0adc*/ 	.word	0x00014920
        /*0ae0*/ 	.word	0x00000014
        /*0ae4*/ 	.word	0x00000000
        /*0ae8*/ 	.short	0x0101
        /*0aea*/ 	.byte	0x3f
	.zero		1


	//   ....[53]....
        /*0aec*/ 	.word	0x00014b50
        /*0af0*/ 	.word	0x00000010
        /*0af4*/ 	.word	0x0002e870
        /*0af8*/ 	.short	0x010a
        /*0afa*/ 	.byte	0x3f
	.zero		1


	//   ....[54]....
        /*0afc*/ 	.word	0x00014bc0
        /*0b00*/ 	.word	0x00000010
        /*0b04*/ 	.word	0x0002e860
        /*0b08*/ 	.short	0x010a
        /*0b0a*/ 	.byte	0x3f
	.zero		1


	//   ....[55]....
        /*0b0c*/ 	.word	0x00015270
        /*0b10*/ 	.word	0x00000010
        /*0b14*/ 	.word	0x0002e850
        /*0b18*/ 	.short	0x0101
        /*0b1a*/ 	.byte	0x3f
	.zero		1


	//   ....[56]....
        /*0b1c*/ 	.word	0x000152b0
        /*0b20*/ 	.word	0x00000000
        /*0b24*/ 	.word	0x00000000
        /*0b28*/ 	.short	0x0101
        /*0b2a*/ 	.byte	0x3f
	.zero		1


	//   ....[57]....
        /*0b2c*/ 	.word	0x00016060
        /*0b30*/ 	.word	0x00000000
        /*0b34*/ 	.word	0x0002e820
        /*0b38*/ 	.short	0x010a
        /*0b3a*/ 	.byte	0x3f
	.zero		1


	//   ....[58]....
        /*0b3c*/ 	.word	0x00016220
        /*0b40*/ 	.word	0x00000006
        /*0b44*/ 	.word	0x00000000
        /*0b48*/ 	.short	0x010a
        /*0b4a*/ 	.byte	0x3f
	.zero		1


	//   ....[59]....
        /*0b4c*/ 	.word	0x00016290
        /*0b50*/ 	.word	0x00000007
        /*0b54*/ 	.word	0x00000000
        /*0b58*/ 	.short	0x010a
        /*0b5a*/ 	.byte	0x3f
	.zero		1


	//   ....[60]....
        /*0b5c*/ 	.word	0x000162f0
        /*0b60*/ 	.word	0x00000004
        /*0b64*/ 	.word	0x0002e860
        /*0b68*/ 	.short	0x010a
        /*0b6a*/ 	.byte	0x3f
	.zero		1


	//   ....[61]....
        /*0b6c*/ 	.word	0x00016340
        /*0b70*/ 	.word	0x00000003
        /*0b74*/ 	.word	0x0002e860
        /*0b78*/ 	.short	0x010a
        /*0b7a*/ 	.byte	0x3f
	.zero		1


	//   ....[62]....
        /*0b7c*/ 	.word	0x00016380
        /*0b80*/ 	.word	0x00000004
        /*0b84*/ 	.word	0x0002e880
        /*0b88*/ 	.short	0x010a
        /*0b8a*/ 	.byte	0x3f
	.zero		1


	//   ....[63]....
        /*0b8c*/ 	.word	0x000163a0
        /*0b90*/ 	.word	0x00000003
        /*0b94*/ 	.word	0x0002e880
        /*0b98*/ 	.short	0x010a
        /*0b9a*/ 	.byte	0x3f
	.zero		1


	//   ....[64]....
        /*0b9c*/ 	.word	0x00016410
        /*0ba0*/ 	.word	0x00000003
        /*0ba4*/ 	.word	0x0002e800
        /*0ba8*/ 	.short	0x010a
        /*0baa*/ 	.byte	0x3f
	.zero		1


	//   ....[65]....
        /*0bac*/ 	.word	0x00016460
        /*0bb0*/ 	.word	0x00000002
        /*0bb4*/ 	.word	0x0002e830
        /*0bb8*/ 	.short	0x010a
        /*0bba*/ 	.byte	0x3f
	.zero		1


	//   ....[66]....
        /*0bbc*/ 	.word	0x000164c0
        /*0bc0*/ 	.word	0x00000007
        /*0bc4*/ 	.word	0x0002e830
        /*0bc8*/ 	.short	0x010a
        /*0bca*/ 	.byte	0x3f
	.zero		1


	//   ....[67]....
        /*0bcc*/ 	.word	0x00016520
        /*0bd0*/ 	.word	0x00000007
        /*0bd4*/ 	.word	0x0002e850
        /*0bd8*/ 	.short	0x010a
        /*0bda*/ 	.byte	0x3f
	.zero		1


	//   ....[68]....
        /*0bdc*/ 	.word	0x00016580
        /*0be0*/ 	.word	0x00000007
        /*0be4*/ 	.word	0x0002e830
        /*0be8*/ 	.short	0x010a
        /*0bea*/ 	.byte	0x3f
	.zero		1


	//   ....[69]....
        /*0bec*/ 	.word	0x000165e0
        /*0bf0*/ 	.word	0x00000007
        /*0bf4*/ 	.word	0x0002e850
        /*0bf8*/ 	.short	0x010a
        /*0bfa*/ 	.byte	0x3f
	.zero		1


	//   ....[70]....
        /*0bfc*/ 	.word	0x00016640
        /*0c00*/ 	.word	0x00000005
        /*0c04*/ 	.word	0x0002e850
        /*0c08*/ 	.short	0x010a
        /*0c0a*/ 	.byte	0x3f
	.zero		1


	//   ....[71]....
        /*0c0c*/ 	.word	0x00016790
        /*0c10*/ 	.word	0x00000004
        /*0c14*/ 	.word	0x0002e880
        /*0c18*/ 	.short	0x010a
        /*0c1a*/ 	.byte	0x3f
	.zero		1


	//   ....[72]....
        /*0c1c*/ 	.word	0x000167e0
        /*0c20*/ 	.word	0x00000004
        /*0c24*/ 	.word	0x0002e840
        /*0c28*/ 	.short	0x010a
        /*0c2a*/ 	.byte	0x3f
	.zero		1


	//   ....[73]....
        /*0c2c*/ 	.word	0x00017220
        /*0c30*/ 	.word	0x00000011
        /*0c34*/ 	.word	0x0002e820
        /*0c38*/ 	.short	0x010a
        /*0c3a*/ 	.byte	0x3f
	.zero		1


	//   ....[74]....
        /*0c3c*/ 	.word	0x00017270
        /*0c40*/ 	.word	0x00000004
        /*0c44*/ 	.word	0x0002e880
        /*0c48*/ 	.short	0x010a
        /*0c4a*/ 	.byte	0x3f
	.zero		1


	//   ....[75]....
        /*0c4c*/ 	.word	0x000172c0
        /*0c50*/ 	.word	0x00000004
        /*0c54*/ 	.word	0x0002e840
        /*0c58*/ 	.short	0x010a
        /*0c5a*/ 	.byte	0x3f
	.zero		1


	//   ....[76]....
        /*0c5c*/ 	.word	0x00017310
        /*0c60*/ 	.word	0x00000014
        /*0c64*/ 	.word	0x0002e870
        /*0c68*/ 	.short	0x010a
        /*0c6a*/ 	.byte	0x3f
	.zero		1


	//   ....[77]....
        /*0c6c*/ 	.word	0x00017360
        /*0c70*/ 	.word	0x00000014
        /*0c74*/ 	.word	0x0002e860
        /*0c78*/ 	.short	0x010a
        /*0c7a*/ 	.byte	0x3f
	.zero		1


	//   ....[78]....
        /*0c7c*/ 	.word	0x000173b0
        /*0c80*/ 	.word	0x00000010
        /*0c84*/ 	.word	0x0002e870
        /*0c88*/ 	.short	0x010a
        /*0c8a*/ 	.byte	0x3f
	.zero		1


	//   ....[79]....
        /*0c8c*/ 	.word	0x00017400
        /*0c90*/ 	.word	0x00000010
        /*0c94*/ 	.word	0x0002e860
        /*0c98*/ 	.short	0x010a
        /*0c9a*/ 	.byte	0x3f
	.zero		1


	//   ....[80]....
        /*0c9c*/ 	.word	0x00017450
        /*0ca0*/ 	.word	0x00000000
        /*0ca4*/ 	.word	0x0002e820
        /*0ca8*/ 	.short	0x010a
        /*0caa*/ 	.byte	0x3f
	.zero		1


	//   ....[81]....
        /*0cac*/ 	.word	0x000175f0
        /*0cb0*/ 	.word	0x00000006
        /*0cb4*/ 	.word	0x00000000
        /*0cb8*/ 	.short	0x010a
        /*0cba*/ 	.byte	0x3f
	.zero		1


	//   ....[82]....
        /*0cbc*/ 	.word	0x00017640
        /*0cc0*/ 	.word	0x00000007
        /*0cc4*/ 	.word	0x00000000
        /*0cc8*/ 	.short	0x010a
        /*0cca*/ 	.byte	0x3f
	.zero		1


	//   ....[83]....
        /*0ccc*/ 	.word	0x00017690
        /*0cd0*/ 	.word	0x00000004
        /*0cd4*/ 	.word	0x0002e860
        /*0cd8*/ 	.short	0x010a
        /*0cda*/ 	.byte	0x3f
	.zero		1


	//   ....[84]....
        /*0cdc*/ 	.word	0x000176e0
        /*0ce0*/ 	.word	0x00000003
        /*0ce4*/ 	.word	0x0002e860
        /*0ce8*/ 	.short	0x010a
        /*0cea*/ 	.byte	0x3f
	.zero		1


	//   ....[85]....
        /*0cec*/ 	.word	0x00017730
        /*0cf0*/ 	.word	0x00000004
        /*0cf4*/ 	.word	0x0002e880
        /*0cf8*/ 	.short	0x010a
        /*0cfa*/ 	.byte	0x3f
	.zero		1


	//----- nvinfo : EIATTR_NUM_MBARRIERS
	.align		4
.L_1109:
        /*0cfc*/ 	.byte	0x03, 0x38
        /*0cfe*/ 	.short	0x0016


	//----- nvinfo : EIATTR_EXIT_INSTR_OFFSETS
	.align		4
        /*0d00*/ 	.byte	0x04, 0x1c
        /*0d02*/ 	.short	(.L_1111 - .L_1110)


	//   ....[0]....
.L_1110:
        /*0d04*/ 	.word	0x00000a80


	//   ....[1]....
        /*0d08*/ 	.word	0x00010930


	//   ....[2]....
        /*0d0c*/ 	.word	0x000163f0


	//----- nvinfo : EIATTR_MAX_THREADS
	.align		4
.L_1111:
        /*0d10*/ 	.byte	0x04, 0x05
        /*0d12*/ 	.short	(.L_1113 - .L_1112)
.L_1112:
        /*0d14*/ 	.word	0x00000180
        /*0d18*/ 	.word	0x00000001
        /*0d1c*/ 	.word	0x00000001


	//----- nvinfo : EIATTR_CRS_STACK_SIZE
	.align		4
.L_1113:
        /*0d20*/ 	.byte	0x04, 0x1e
        /*0d22*/ 	.short	(.L_1115 - .L_1114)
.L_1114:
        /*0d24*/ 	.word	0x00000000


	//----- nvinfo : EIATTR_CBANK_PARAM_SIZE
	.align		4
.L_1115:
        /*0d28*/ 	.byte	0x03, 0x19
        /*0d2a*/ 	.short	0x0af0


	//----- nvinfo : EIATTR_PARAM_CBANK
	.align		4
        /*0d2c*/ 	.byte	0x04, 0x0a
        /*0d2e*/ 	.short	(.L_1117 - .L_1116)
	.align		4
.L_1116:
        /*0d30*/ 	.word	index@(.nv.constant0._ZN7cutlass13device_kernelIN5flash11enable_sm90INS1_16FlashAttnFwdSm90INS1_25CollectiveMainloopFwdSm90ILi2EN4cute5tupleIJNS5_1CILi1EEES8_S8_EEENS6_IJNS7_ILi128EEENS7_ILi224EEESA_EEELi128ENS_12float_e4m3_tEfNS_4arch4Sm90ELb1ELb0ELb0ELb1ELb0ELb0ELb0ELb1ELb1ELb1ELb0ELb0EEENS1_21CollectiveEpilogueFwdINS6_IJSA_SA_SB_EEES9_NS_10bfloat16_tESF_Li256ELb1ELb1ELb0ELb1EEENS1_36VarlenDynamicPersistentTileSchedulerILi128ELi224ELi256ELi128ELb0ELb1ELb1ELb1ELb1ELb1EEEEEEEEEvNT_6ParamsE)
        /*0d34*/ 	.short	0x0210
        /*0d36*/ 	.short	0x0af0


	//----- nvinfo : EIATTR_SW_WAR
	.align		4
.L_1117:
        /*0d38*/ 	.byte	0x04, 0x36
        /*0d3a*/ 	.short	(.L_1119 - .L_1118)
.L_1118:
        /*0d3c*/ 	.word	0x00000008
.L_1119:


//--------------------- .nv.info._ZN7cutlass13device_kernelIN5flash11enable_sm90INS1_16FlashAttnFwdSm90INS1_25CollectiveMainloopFwdSm90ILi2EN4cute5tupleIJNS5_1CILi1EEES8_S8_EEENS6_IJNS7_ILi128EEENS7_ILi224EEESA_EEELi128ENS_12float_e4m3_tEfNS_4arch4Sm90ELb1ELb0ELb0ELb1ELb0ELb1ELb0ELb1ELb1ELb1ELb0ELb0EEENS1_21CollectiveEpilogueFwdINS6_IJSA_SA_SB_EEES9_NS_10bfloat16_tESF_Li256ELb1ELb1ELb0ELb1EEENS1_36VarlenDynamicPersistentTileSchedulerILi128ELi224ELi256ELi128ELb0ELb1ELb1ELb1ELb1ELb1EEEEEEEEEvNT_6ParamsE --------------------------
	.section	.nv.info._ZN7cutlass13device_kernelIN5flash11enable_sm90INS1_16FlashAttnFwdSm90INS1_25CollectiveMainloopFwdSm90ILi2EN4cute5tupleIJNS5_1CILi1EEES8_S8_EEENS6_IJNS7_ILi128EEENS7_ILi224EEESA_EEELi128ENS_12float_e4m3_tEfNS_4arch4Sm90ELb1ELb0ELb0ELb1ELb0ELb1ELb0ELb1ELb1ELb1ELb0ELb0EEENS1_21CollectiveEpilogueFwdINS6_IJSA_SA_SB_EEES9_NS_10bfloat16_tESF_Li256ELb1ELb1ELb0ELb1EEENS1_36VarlenDynamicPersistentTileSchedulerILi128ELi224ELi256ELi128ELb0ELb1ELb1ELb1ELb1ELb1EEEEEEEEEvNT_6ParamsE,"",@"SHT_CUDA_INFO"
	.sectionflags	@""
	.align	4


	//----- nvinfo : EIATTR_CUDA_API_VERSION
	.align		4
        /*0000*/ 	.byte	0x04, 0x37
        /*0002*/ 	.short	(.L_1121 - .L_1120)
.L_1120:
        /*0004*/ 	.word	0x00000082


	//----- nvinfo : EIATTR_KPARAM_INFO
	.align		4
.L_1121:
        /*0008*/ 	.byte	0x04, 0x17
        /*000a*/ 	.short	(.L_1123 - .L_1122)
.L_1122:
        /*000c*/ 	.word	0x00000000
        /*0010*/ 	.short	0x0000
        /*0012*/ 	.short	0x0070
        /*0014*/ 	.byte	0x00, 0xf0, 0x01, 0x2a


	//----- nvinfo : EIATTR_SPARSE_MMA_MASK
	.align		4
.L_1123:
        /*0018*/ 	.byte	0x03, 0x50
        /*001a*/ 	.short	0x0000


	//----- nvinfo : EIATTR_MAXREG_COUNT
	.align		4
        /*001c*/ 	.byte	0x03, 0x1b
        /*001e*/ 	.short	0x00a8


	//----- nvinfo : EIATTR_NUM_BARRIERS
	.align		4
        /*0020*/ 	.byte	0x02, 0x4c
        /*0022*/ 	.byte	0x10
	.zero		1


	//----- nvinfo : EIATTR_EXTERNS
	.align		4
        /*0024*/ 	.byte	0x04, 0x0f
        /*0026*/ 	.short	(.L_1125 - .L_1124)


	//   ....[0]....
	.align		4
.L_1124:
        /*0028*/ 	.word	index@(__assertfail)


	//----- nvinfo : EIATTR_ANNOTATIONS
	.align		4
.L_1125:
        /*002c*/ 	.byte	0x04, 0x55
        /*002e*/ 	.short	(.L_1127 - .L_1126)


	//   ....[0]....
.L_1126:
        /* <DEDUP_REMOVED lines=176> */


	//----- nvinfo : EIATTR_MERCURY_ISA_VERSION
	.align		4
.L_1127:
        /*0b20*/ 	.byte	0x03, 0x5f
        /*0b22*/ 	.short	0x0101


	//----- nvinfo : EIATTR_UNUSED_LOAD_BYTE_OFFSET
	.align		4
        /*0b24*/ 	.byte	0x04, 0x44
        /*0b26*/ 	.short	(.L_1129 - .L_1128)


	//   ....[0]....
.L_1128:
        /*0b28*/ 	.word	0x00000ae0
        /*0b2c*/ 	.word	0x0000fff0


	//   ....[1]....
        /*0b30*/ 	.word	0x000208d0
        /*0b34*/ 	.word	0x0000fff0


	//----- nvinfo : EIATTR_INT_WARP_WIDE_INSTR_OFFSETS
	.align		4
.L_1129:
        /*0b38*/ 	.byte	0x04, 0x31
        /*0b3a*/ 	.short	(.L_1131 - .L_1130)


	//   ....[0]....
.L_1130:
        /*0b3c*/ 	.word	0x00000190


	//   ....[1]....
        /*0b40*/ 	.word	0x000001d0


	//   ....[2]....
        /*0b44*/ 	.word	0x00000240


	//   ....[3]....
        /*0b48*/ 	.word	0x00025ae0


	//   ....[4]....
        /*0b4c*/ 	.word	0x00025b50


	//   ....[5]....
        /*0b50*/ 	.word	0x00028b20


	//   ....[6]....
        /*0b54*/ 	.word	0x00028b90


	//----- nvinfo : EIATTR_COOP_GROUP_MASK_REGIDS
	.align		4
.L_1131:
        /*0b58*/ 	.byte	0x04, 0x29
        /*0b5a*/ 	.short	(.L_1133 - .L_1132)


	//   ....[0]....
.L_1132:
        /*0b5c*/ 	.word	0xffffffff


	//   ....[1]....
        /*0b60*/ 	.word	0xffffffff


	//   ....[2]....
        /*0b64*/ 	.word	0xffffffff


	//   ....[3]....
        /*0b68*/ 	.word	0xffffffff


	//   ....[4]....
        /*0b6c*/ 	.word	0xffffffff


	//   ....[5]....
        /*0b70*/ 	.word	0xffffffff


	//   ....[6]....
        /*0b74*/ 	.word	0xffffffff


	//   ....[7]....
        /*0b78*/ 	.word	0xffffffff


	//   ....[8]....
        /*0b7c*/ 	.word	0xffffffff


	//   ....[9]....
        /*0b80*/ 	.word	0xffffffff


	//   ....[10]....
        /*0b84*/ 	.word	0xffffffff


	//   ....[11]....
        /*0b88*/ 	.word	0xffffffff


	//   ....[12]....
        /*0b8c*/ 	.word	0xffffffff


	//   ....[13]....
        /*0b90*/ 	.word	0xffffffff


	//   ....[14]....
        /*0b94*/ 	.word	0xffffffff


	//   ....[15]....
        /*0b98*/ 	.word	0xffffffff


	//   ....[16]....
        /*0b9c*/ 	.word	0xffffffff


	//   ....[17]....
        /*0ba0*/ 	.word	0xffffffff


	//   ....[18]....
        /*0ba4*/ 	.word	0xffffffff


	//   ....[19]....
        /*0ba8*/ 	.word	0xffffffff


	//   ....[20]....
        /*0bac*/ 	.word	0xffffffff


	//   ....[21]....
        /*0bb0*/ 	.word	0xffffffff


	//   ....[22]....
        /*0bb4*/ 	.word	0xffffffff


	//   ....[23]....
        /*0bb8*/ 	.word	0xffffffff


	//   ....[24]....
        /*0bbc*/ 	.word	0xffffffff


	//   ....[25]....
        /*0bc0*/ 	.word	0xffffffff


	//   ....[26]....
        /*0bc4*/ 	.word	0xffffffff


	//   ....[27]....
        /*0bc8*/ 	.word	0xffffffff


	//   ....[28]....
        /*0bcc*/ 	.word	0xffffffff


	//   ....[29]....
        /*0bd0*/ 	.word	0xffffffff


	//   ....[30]....
        /*0bd4*/ 	.word	0xffffffff


	//   ....[31]....
        /*0bd8*/ 	.word	0xffffffff


	//   ....[32]....
        /*0bdc*/ 	.word	0xffffffff


	//   ....[33]....
        /*0be0*/ 	.word	0xffffffff


	//   ....[34]....
        /*0be4*/ 	.word	0xffffffff


	//   ....[35]....
        /*0be8*/ 	.word	0xffffffff


	//   ....[36]....
        /*0bec*/ 	.word	0xffffffff


	//   ....[37]....
        /*0bf0*/ 	.word	0xffffffff


	//   ....[38]....
        /*0bf4*/ 	.word	0xffffffff


	//   ....[39]....
        /*0bf8*/ 	.word	0xffffffff


	//   ....[40]....
        /*0bfc*/ 	.word	0xffffffff


	//   ....[41]....
        /*0c00*/ 	.word	0xffffffff


	//   ....[42]....
        /*0c04*/ 	.word	0xffffffff


	//   ....[43]....
        /*0c08*/ 	.word	0xffffffff


	//   ....[44]....
        /*0c0c*/ 	.word	0xffffffff


	//   ....[45]....
        /*0c10*/ 	.word	0xffffffff


	//   ....[46]....
        /*0c14*/ 	.word	0xffffffff


	//   ....[47]....
        /*0c18*/ 	.word	0xffffffff


	//   ....[48]....
        /*0c1c*/ 	.word	0xffffffff


	//   ....[49]....
        /*0c20*/ 	.word	0xffffffff


	//   ....[50]....
        /*0c24*/ 	.word	0xffffffff


	//   ....[51]....
        /*0c28*/ 	.word	0xffffffff


	//   ....[52]....
        /*0c2c*/ 	.word	0xffffffff


	//   ....[53]....
        /*0c30*/ 	.word	0xffffffff


	//   ....[54]....
        /*0c34*/ 	.word	0xffffffff


	//   ....[55]....
        /*0c38*/ 	.word	0xffffffff


	//   ....[56]....
        /*0c3c*/ 	.word	0xffffffff


	//   ....[57]....
        /*0c40*/ 	.word	0xffffffff


	//   ....[58]....
        /*0c44*/ 	.word	0xffffffff


	//   ....[59]....
        /*0c48*/ 	.word	0xffffffff


	//   ....[60]....
        /*0c4c*/ 	.word	0xffffffff


	//   ....[61]....
        /*0c50*/ 	.word	0xffffffff


	//   ....[62]....
        /*0c54*/ 	.word	0xffffffff


	//   ....[63]....
        /*0c58*/ 	.word	0xffffffff


	//   ....[64]....
        /*0c5c*/ 	.word	0xffffffff


	//   ....[65]....
        /*0c60*/ 	.word	0xffffffff


	//   ....[66]....
        /*0c64*/ 	.word	0xffffffff


	//   ....[67]....
        /*0c68*/ 	.word	0xffffffff


	//   ....[68]....
        /*0c6c*/ 	.word	0xffffffff


	//   ....[69]....
        /*0c70*/ 	.word	0xffffffff


	//   ....[70]....
        /*0c74*/ 	.word	0xffffffff


	//   ....[71]....
        /*0c78*/ 	.word	0xffffffff


	//   ....[72]....
        /*0c7c*/ 	.word	0xffffffff


	//   ....[73]....
        /*0c80*/ 	.word	0xffffffff


	//   ....[74]....
        /*0c84*/ 	.word	0xffffffff


	//   ....[75]....
        /*0c88*/ 	.word	0xffffffff


	//   ....[76]....
        /*0c8c*/ 	.word	0xffffffff


	//   ....[77]....
        /*0c90*/ 	.word	0xffffffff


	//   ....[78]....
        /*0c94*/ 	.word	0xffffffff


	//   ....[79]....
        /*0c98*/ 	.word	0xffffffff


	//   ....[80]....
        /*0c9c*/ 	.word	0xffffffff


	//   ....[81]....
        /*0ca0*/ 	.word	0xffffffff


	//   ....[82]....
        /*0ca4*/ 	.word	0xffffffff


	//   ....[83]....
        /*0ca8*/ 	.word	0xffffffff


	//   ....[84]....
        /*0cac*/ 	.word	0xffffffff


	//   ....[85]....
        /*0cb0*/ 	.word	0xffffffff


	//   ....[86]....
        /*0cb4*/ 	.word	0xffffffff


	//   ....[87]....
        /*0cb8*/ 	.word	0xffffffff


	//   ....[88]....
        /*0cbc*/ 	.word	0xffffffff


	//   ....[89]....
        /*0cc0*/ 	.word	0xffffffff


	//   ....[90]....
        /*0cc4*/ 	.word	0xffffffff


	//   ....[91]....
        /*0cc8*/ 	.word	0xffffffff


	//   ....[92]....
        /*0ccc*/ 	.word	0xffffffff


	//   ....[93]....
        /*0cd0*/ 	.word	0xffffffff


	//   ....[94]....
        /*0cd4*/ 	.word	0xffffffff


	//   ....[95]....
        /*0cd8*/ 	.word	0xffffffff


	//   ....[96]....
        /*0cdc*/ 	.word	0xffffffff


	//   ....[97]....
        /*0ce0*/ 	.word	0xffffffff


	//   ....[98]....
        /*0ce4*/ 	.word	0xffffffff


	//   ....[99]....
        /*0ce8*/ 	.word	0xffffffff


	//   ....[100]....
        /*0cec*/ 	.word	0xffffffff


	//   ....[101]....
        /*0cf0*/ 	.word	0xffffffff


	//   ....[102]....
        /*0cf4*/ 	.word	0xffffffff


	//   ....[103]....
        /*0cf8*/ 	.word	0xffffffff


	//   ....[104]....
        /*0cfc*/ 	.word	0xffffffff


	//   ....[105]....
        /*0d00*/ 	.word	0xffffffff


	//   ....[106]....
        /*0d04*/ 	.word	0xffffffff


	//   ....[107]....
        /*0d08*/ 	.word	0xffffffff


	//   ....[108]....
        /*0d0c*/ 	.word	0xffffffff


	//   ....[109]....
        /*0d10*/ 	.word	0xffffffff


	//   ....[110]....
        /*0d14*/ 	.word	0xffffffff


	//   ....[111]....
        /*0d18*/ 	.word	0xffffffff


	//   ....[112]....
        /*0d1c*/ 	.word	0xffffffff


	//   ....[113]....
        /*0d20*/ 	.word	0xffffffff


	//   ....[114]....
        /*0d24*/ 	.word	0xffffffff


	//   ....[115]....
        /*0d28*/ 	.word	0xffffffff


	//   ....[116]....
        /*0d2c*/ 	.word	0xffffffff


	//   ....[117]....
        /*0d30*/ 	.word	0xffffffff


	//   ....[118]....
        /*0d34*/ 	.word	0xffffffff


	//   ....[119]....
        /*0d38*/ 	.word	0xffffffff


	//   ....[120]....
        /*0d3c*/ 	.word	0xffffffff


	//   ....[121]....
        /*0d40*/ 	.word	0xffffffff


	//   ....[122]....
        /*0d44*/ 	.word	0xffffffff


	//   ....[123]....
        /*0d48*/ 	.word	0xffffffff


	//   ....[124]....
        /*0d4c*/ 	.word	0xffffffff


	//   ....[125]....
        /*0d50*/ 	.word	0xffffffff


	//   ....[126]....
        /*0d54*/ 	.word	0xffffffff


	//   ....[127]....
        /*0d58*/ 	.word	0xffffffff


	//   ....[128]....
        /*0d5c*/ 	.word	0xffffffff


	//   ....[129]....
        /*0d60*/ 	.word	0xffffffff


	//   ....[130]....
        /*0d64*/ 	.word	0xffffffff


	//   ....[131]....
        /*0d68*/ 	.word	0xffffffff


	//   ....[132]....
        /*0d6c*/ 	.word	0xffffffff


	//   ....[133]....
        /*0d70*/ 	.word	0xffffffff


	//   ....[134]....
        /*0d74*/ 	.word	0xffffffff


	//   ....[135]....
        /*0d78*/ 	.word	0xffffffff


	//   ....[136]....
        /*0d7c*/ 	.word	0xffffffff


	//   ....[137]....
        /*0d80*/ 	.word	0xffffffff


	//   ....[138]....
        /*0d84*/ 	.word	0xffffffff


	//   ....[139]....
        /*0d88*/ 	.word	0xffffffff


	//   ....[140]....
        /*0d8c*/ 	.word	0xffffffff


	//   ....[141]....
        /*0d90*/ 	.word	0xffffffff


	//   ....[142]....
        /*0d94*/ 	.word	0xffffffff


	//   ....[143]....
        /*0d98*/ 	.word	0xffffffff


	//   ....[144]....
        /*0d9c*/ 	.word	0xffffffff


	//   ....[145]....
        /*0da0*/ 	.word	0xffffffff


	//   ....[146]....
        /*0da4*/ 	.word	0xffffffff


	//   ....[147]....
        /*0da8*/ 	.word	0xffffffff


	//   ....[148]....
        /*0dac*/ 	.word	0x0500000f


	//   ....[149]....
        /*0db0*/ 	.word	0x0500000f


	//   ....[150]....
        /*0db4*/ 	.word	0x0500000f


	//   ....[151]....
        /*0db8*/ 	.word	0x0500000f


	//   ....[152]....
        /*0dbc*/ 	.word	0x0500000f


	//   ....[153]....
        /*0dc0*/ 	.word	0x0500000f


	//   ....[154]....
        /*0dc4*/ 	.word	0x0500000f


	//   ....[155]....
        /*0dc8*/ 	.word	0x0500000f


	//   ....[156]....
        /*0dcc*/ 	.word	0x0500000f


	//   ....[157]....
        /*0dd0*/ 	.word	0x0500000f


	//   ....[158]....
        /*0dd4*/ 	.word	0x0500000f


	//   ....[159]....
        /*0dd8*/ 	.word	0x0500000f


	//   ....[160]....
        /*0ddc*/ 	.word	0x0500000f


	//   ....[161]....
        /*0de0*/ 	.word	0x0500000f


	//   ....[162]....
        /*0de4*/ 	.word	0x0500000f


	//   ....[163]....
        /*0de8*/ 	.word	0x0500000f


	//   ....[164]....
        /*0dec*/ 	.word	0x0500000f


	//   ....[165]....
        /*0df0*/ 	.word	0x0500000f


	//   ....[166]....
        /*0df4*/ 	.word	0x0500000f


	//   ....[167]....
        /*0df8*/ 	.word	0x0500000f


	//   ....[168]....
        /*0dfc*/ 	.word	0x0500000f


	//   ....[169]....
        /*0e00*/ 	.word	0x0500000f


	//   ....[170]....
        /*0e04*/ 	.word	0x0500000f


	//   ....[171]....
        /*0e08*/ 	.word	0x0500000f


	//   ....[172]....
        /*0e0c*/ 	.word	0x0500000f


	//   ....[173]....
        /*0e10*/ 	.word	0x0500000f


	//   ....[174]....
        /*0e14*/ 	.word	0x0500000f


	//   ....[175]....
        /*0e18*/ 	.word	0x0500000f


	//   ....[176]....
        /*0e1c*/ 	.word	0x0500000f


	//   ....[177]....
        /*0e20*/ 	.word	0x0500000f


	//   ....[178]....
        /*0e24*/ 	.word	0x0500000f


	//   ....[179]....
        /*0e28*/ 	.word	0x0500000f


	//   ....[180]....
        /*0e2c*/ 	.word	0x0500000f


	//   ....[181]....
        /*0e30*/ 	.word	0x0500000f


	//   ....[182]....
        /*0e34*/ 	.word	0x0500000f


	//   ....[183]....
        /*0e38*/ 	.word	0x0500000f


	//   ....[184]....
        /*0e3c*/ 	.word	0x0500000f


	//   ....[185]....
        /*0e40*/ 	.word	0x0500000f


	//   ....[186]....
        /*0e44*/ 	.word	0x0500000f


	//   ....[187]....
        /*0e48*/ 	.word	0x0500000f


	//   ....[188]....
        /*0e4c*/ 	.word	0x0500000f


	//   ....[189]....
        /*0e50*/ 	.word	0x0500000f


	//   ....[190]....
        /*0e54*/ 	.word	0x0500000f


	//   ....[191]....
        /*0e58*/ 	.word	0x0500000f


	//   ....[192]....
        /*0e5c*/ 	.word	0x0500000f


	//   ....[193]....
        /*0e60*/ 	.word	0x0500000f


	//   ....[194]....
        /*0e64*/ 	.word	0x0500000f


	//   ....[195]....
        /*0e68*/ 	.word	0x0500000f


	//   ....[196]....
        /*0e6c*/ 	.word	0x0500000f


	//   ....[197]....
        /*0e70*/ 	.word	0x0500000f


	//   ....[198]....
        /*0e74*/ 	.word	0x0500000f


	//   ....[199]....
        /*0e78*/ 	.word	0x0500000f


	//   ....[200]....
        /*0e7c*/ 	.word	0x0500000f


	//   ....[201]....
        /*0e80*/ 	.word	0x0500000f


	//   ....[202]....
        /*0e84*/ 	.word	0x0500000f


	//   ....[203]....
        /*0e88*/ 	.word	0x0500000f


	//   ....[204]....
        /*0e8c*/ 	.word	0x0500000f


	//   ....[205]....
        /*0e90*/ 	.word	0x0500000f


	//   ....[206]....
        /*0e94*/ 	.word	0x0500000f


	//   ....[207]....
        /*0e98*/ 	.word	0x0500000f


	//   ....[208]....
        /*0e9c*/ 	.word	0x0500000f


	//   ....[209]....
        /*0ea0*/ 	.word	0x0500000f


	//   ....[210]....
        /*0ea4*/ 	.word	0x0500000f


	//   ....[211]....
        /*0ea8*/ 	.word	0x0500000f


	//   ....[212]....
        /*0eac*/ 	.word	0x0500000f


	//   ....[213]....
        /*0eb0*/ 	.word	0x0500000f


	//   ....[214]....
        /*0eb4*/ 	.word	0x0500000f


	//   ....[215]....
        /*0eb8*/ 	.word	0x0500000f


	//   ....[216]....
        /*0ebc*/ 	.word	0x0500000f


	//   ....[217]....
        /*0ec0*/ 	.word	0x0500000f


	//   ....[218]....
        /*0ec4*/ 	.word	0x0500000f


	//   ....[219]....
        /*0ec8*/ 	.word	0x0500000f


	//   ....[220]....
        /*0ecc*/ 	.word	0x0500000f


	//   ....[221]....
        /*0ed0*/ 	.word	0x0500000f


	//   ....[222]....
        /*0ed4*/ 	.word	0x0500000f


	//   ....[223]....
        /*0ed8*/ 	.word	0x0500000f


	//   ....[224]....
        /*0edc*/ 	.word	0x0500000f


	//   ....[225]....
        /*0ee0*/ 	.word	0x0500000f


	//   ....[226]....
        /*0ee4*/ 	.word	0x0500000f


	//   ....[227]....
        /*0ee8*/ 	.word	0x0500000f


	//   ....[228]....
        /*0eec*/ 	.word	0x0500000f


	//   ....[229]....
        /*0ef0*/ 	.word	0x0500000f


	//   ....[230]....
        /*0ef4*/ 	.word	0x0500000f


	//   ....[231]....
        /*0ef8*/ 	.word	0x0500000f


	//   ....[232]....
        /*0efc*/ 	.word	0x0500000f


	//   ....[233]....
        /*0f00*/ 	.word	0x0500000f


	//   ....[234]....
        /*0f04*/ 	.word	0x0500000f


	//   ....[235]....
        /*0f08*/ 	.word	0x0500000f


	//   ....[236]....
        /*0f0c*/ 	.word	0x0500000f


	//   ....[237]....
        /*0f10*/ 	.word	0x0500000f


	//   ....[238]....
        /*0f14*/ 	.word	0x0500000f


	//   ....[239]....
        /*0f18*/ 	.word	0x0500000f


	//   ....[240]....
        /*0f1c*/ 	.word	0x0500000f


	//----- nvinfo : EIATTR_COOP_GROUP_INSTR_OFFSETS
	.align		4
.L_1133:
        /*0f20*/ 	.byte	0x04, 0x28
        /*0f22*/ 	.short	(.L_1135 - .L_1134)


	//   ....[0]....
.L_1134:
        /*0f24*/ 	.word	0x00000070


	//   ....[1]....
        /*0f28*/ 	.word	0x000001a0


	//   ....[2]....
        /*0f2c*/ 	.word	0x000001f0


	//   ....[3]....
        /*0f30*/ 	.word	0x00000420


	//   ....[4]....
        /*0f34*/ 	.word	0x00000580


	//   ....[5]....
        /*0f38*/ 	.word	0x000006a0


	//   ....[6]....
        /*0f3c*/ 	.word	0x00000800


	//   ....[7]....
        /*0f40*/ 	.word	0x0000d200


	//   ....[8]....
        /*0f44*/ 	.word	0x0000d9a0


	//   ....[9]....
        /*0f48*/ 	.word	0x0000d9b0


	//   ....[10]....
        /*0f4c*/ 	.word	0x0000d9c0


	//   ....[11]....
        /*0f50*/ 	.word	0x0000d9d0


	//   ....[12]....
        /*0f54*/ 	.word	0x0000dc00


	//   ....[13]....
        /*0f58*/ 	.word	0x0000dc10


	//   ....[14]....
        /*0f5c*/ 	.word	0x0000dc20


	//   ....[15]....
        /*0f60*/ 	.word	0x0000dc30


	//   ....[16]....
        /*0f64*/ 	.word	0x00010180


	//   ....[17]....
        /*0f68*/ 	.word	0x00010190


	//   ....[18]....
        /*0f6c*/ 	.word	0x000101a0


	//   ....[19]....
        /*0f70*/ 	.word	0x000101b0


	//   ....[20]....
        /*0f74*/ 	.word	0x000102b0


	//   ....[21]....
        /*0f78*/ 	.word	0x000102d0


	//   ....[22]....
        /*0f7c*/ 	.word	0x000102e0


	//   ....[23]....
        /*0f80*/ 	.word	0x000102f0


	//   ....[24]....
        /*0f84*/ 	.word	0x00013700


	//   ....[25]....
        /*0f88*/ 	.word	0x000143c0


	//   ....[26]....
        /*0f8c*/ 	.word	0x000143d0


	//   ....[27]....
        /*0f90*/ 	.word	0x000143f0


	//   ....[28]....
        /*0f94*/ 	.word	0x000150c0


	//   ....[29]....
        /*0f98*/ 	.word	0x000150f0


	//   ....[30]....
        /*0f9c*/ 	.word	0x00018400


	//   ....[31]....
        /*0fa0*/ 	.word	0x00019020


	//   ....[32]....
        /*0fa4*/ 	.word	0x00019050


	//   ....[33]....
        /*0fa8*/ 	.word	0x00019150


	//   ....[34]....
        /*0fac*/ 	.word	0x0001a190


	//   ....[35]....
        /*0fb0*/ 	.word	0x0001a200


	//   ....[36]....
        /*0fb4*/ 	.word	0x0001dac0


	//   ....[37]....
        /*0fb8*/ 	.word	0x0001daf0


	//   ....[38]....
        /*0fbc*/ 	.word	0x0001dbd0


	//   ....[39]....
        /*0fc0*/ 	.word	0x0001dcb0


	//   ....[40]....
        /*0fc4*/ 	.word	0x000200a0


	//   ....[41]....
        /*0fc8*/ 	.word	0x00020100


	//   ....[42]....
        /*0fcc*/ 	.word	0x00020120


	//   ....[43]....
        /*0fd0*/ 	.word	0x00020140


	//   ....[44]....
        /*0fd4*/ 	.word	0x00020f50


	//   ....[45]....
        /*0fd8*/ 	.word	0x00020f80


	//   ....[46]....
        /*0fdc*/ 	.word	0x00020fb0


	//   ....[47]....
        /*0fe0*/ 	.word	0x00020fe0


	//   ....[48]....
        /*0fe4*/ 	.word	0x00021010


	//   ....[49]....
        /*0fe8*/ 	.word	0x00021040


	//   ....[50]....
        /*0fec*/ 	.word	0x00021070


	//   ....[51]....
        /*0ff0*/ 	.word	0x000210a0


	//   ....[52]....
        /*0ff4*/ 	.word	0x000210d0


	//   ....[53]....
        /*0ff8*/ 	.word	0x00021100


	//   ....[54]....
        /*0ffc*/ 	.word	0x00021130


	//   ....[55]....
        /*1000*/ 	.word	0x00021160


	//   ....[56]....
        /*1004*/ 	.word	0x00021190


	//   ....[57]....
        /*1008*/ 	.word	0x000211c0


	//   ....[58]....
        /*100c*/ 	.word	0x000211f0


	//   ....[59]....
        /*1010*/ 	.word	0x00021220


	//   ....[60]....
        /*1014*/ 	.word	0x00021250


	//   ....[61]....
        /*1018*/ 	.word	0x00021280


	//   ....[62]....
        /*101c*/ 	.word	0x000212b0


	//   ....[63]....
        /*1020*/ 	.word	0x000212e0


	//   ....[64]....
        /*1024*/ 	.word	0x00021310


	//   ....[65]....
        /*1028*/ 	.word	0x00021340


	//   ....[66]....
        /*102c*/ 	.word	0x00021370


	//   ....[67]....
        /*1030*/ 	.word	0x00021390


	//   ....[68]....
        /*1034*/ 	.word	0x000213a0


	//   ....[69]....
        /*1038*/ 	.word	0x000213b0


	//   ....[70]....
        /*103c*/ 	.word	0x000213d0


	//   ....[71]....
        /*1040*/ 	.word	0x000213e0


	//   ....[72]....
        /*1044*/ 	.word	0x000213f0


	//   ....[73]....
        /*1048*/ 	.word	0x00021400


	//   ....[74]....
        /*104c*/ 	.word	0x00021430


	//   ....[75]....
        /*1050*/ 	.word	0x00021460


	//   ....[76]....
        /*1054*/ 	.word	0x00021ac0


	//   ....[77]....
        /*1058*/ 	.word	0x00021b00


	//   ....[78]....
        /*105c*/ 	.word	0x00021b40


	//   ....[79]....
        /*1060*/ 	.word	0x00021b80


	//   ....[80]....
        /*1064*/ 	.word	0x00022260


	//   ....[81]....
        /*1068*/ 	.word	0x00022270


	//   ....[82]....
        /*106c*/ 	.word	0x00022340


	//   ....[83]....
        /*1070*/ 	.word	0x00022360


	//   ....[84]....
        /*1074*/ 	.word	0x00022430


	//   ....[85]....
        /*1078*/ 	.word	0x00022450


	//   ....[86]....
        /*107c*/ 	.word	0x00022530


	//   ....[87]....
        /*1080*/ 	.word	0x00022550


	//   ....[88]....
        /*1084*/ 	.word	0x00022e30


	//   ....[89]....
        /*1088*/ 	.word	0x00022e40


	//   ....[90]....
        /*108c*/ 	.word	0x00022fb0


	//   ....[91]....
        /*1090*/ 	.word	0x00022fc0


	//   ....[92]....
        /*1094*/ 	.word	0x00023120


	//   ....[93]....
        /*1098*/ 	.word	0x00023130


	//   ....[94]....
        /*109c*/ 	.word	0x00023290


	//   ....[95]....
        /*10a0*/ 	.word	0x000232a0


	//   ....[96]....
        /*10a4*/ 	.word	0x00023470


	//   ....[97]....
        /*10a8*/ 	.word	0x00023660


	//   ....[98]....
        /*10ac*/ 	.word	0x00023690


	//   ....[99]....
        /*10b0*/ 	.word	0x000236c0


	//   ....[100]....
        /*10b4*/ 	.word	0x000236f0


	//   ....[101]....
        /*10b8*/ 	.word	0x00023720


	//   ....[102]....
        /*10bc*/ 	.word	0x00023750


	//   ....[103]....
        /*10c0*/ 	.word	0x000238d0


	//   ....[104]....
        /*10c4*/ 	.word	0x00023900


	//   ....[105]....
        /*10c8*/ 	.word	0x00023930


	//   ....[106]....
        /*10cc*/ 	.word	0x00023960


	//   ....[107]....
        /*10d0*/ 	.word	0x00023990


	//   ....[108]....
        /*10d4*/ 	.word	0x000239c0


	//   ....[109]....
        /*10d8*/ 	.word	0x00023a70


	//   ....[110]....
        /*10dc*/ 	.word	0x00023ad0


	//   ....[111]....
        /*10e0*/ 	.word	0x00023b60


	//   ....[112]....
        /*10e4*/ 	.word	0x00024c40


	//   ....[113]....
        /*10e8*/ 	.word	0x000262e0


	//   ....[114]....
        /*10ec*/ 	.word	0x00027010


	//   ....[115]....
        /*10f0*/ 	.word	0x00027020


	//   ....[116]....
        /*10f4*/ 	.word	0x00027040


	//   ....[117]....
        /*10f8*/ 	.word	0x000270e0


	//   ....[118]....
        /*10fc*/ 	.word	0x00027110


	//   ....[119]....
        /*1100*/ 	.word	0x00027180


	//   ....[120]....
        /*1104*/ 	.word	0x000271b0


	//   ....[121]....
        /*1108*/ 	.word	0x00027220


	//   ....[122]....
        /*110c*/ 	.word	0x00027250


	//   ....[123]....
        /*1110*/ 	.word	0x000272c0


	//   ....[124]....
        /*1114*/ 	.word	0x000272f0


	//   ....[125]....
        /*1118*/ 	.word	0x00027360


	//   ....[126]....
        /*111c*/ 	.word	0x00027390


	//   ....[127]....
        /*1120*/ 	.word	0x00027400


	//   ....[128]....
        /*1124*/ 	.word	0x00027410


	//   ....[129]....
        /*1128*/ 	.word	0x00027480


	//   ....[130]....
        /*112c*/ 	.word	0x00029980


	//   ....[131]....
        /*1130*/ 	.word	0x000299b0


	//   ....[132]....
        /*1134*/ 	.word	0x000299f0


	//   ....[133]....
        /*1138*/ 	.word	0x00029a20


	//   ....[134]....
        /*113c*/ 	.word	0x00029a50


	//   ....[135]....
        /*1140*/ 	.word	0x00029a80


	//   ....[136]....
        /*1144*/ 	.word	0x00029ab0


	//   ....[137]....
        /*1148*/ 	.word	0x00029ae0


	//   ....[138]....
        /*114c*/ 	.word	0x00029c80


	//   ....[139]....
        /*1150*/ 	.word	0x00029cb0


	//   ....[140]....
        /*1154*/ 	.word	0x00029ce0


	//   ....[141]....
        /*1158*/ 	.word	0x00029d10


	//   ....[142]....
        /*115c*/ 	.word	0x00029d40


	//   ....[143]....
        /*1160*/ 	.word	0x00029d70


	//   ....[144]....
        /*1164*/ 	.word	0x00029e40


	//   ....[145]....
        /*1168*/ 	.word	0x00029e60


	//   ....[146]....
        /*116c*/ 	.word	0x00029ed0


	//   ....[147]....
        /*1170*/ 	.word	0x0002a5c0


	//   ....[148]....
        /*1174*/ 	.word	0x0002aac0


	//   ....[149]....
        /*1178*/ 	.word	0x0002ab70


	//   ....[150]....
        /*117c*/ 	.word	0x0002ac00


	//   ....[151]....
        /*1180*/ 	.word	0x0002ac50


	//   ....[152]....
        /*1184*/ 	.word	0x0002aca0


	//   ....[153]....
        /*1188*/ 	.word	0x0002ad30


	//   ....[154]....
        /*118c*/ 	.word	0x0002adc0


	//   ....[155]....
        /*1190*/ 	.word	0x0002ae10


	//   ....[156]....
        /*1194*/ 	.word	0x0002ae60


	//   ....[157]....
        /*1198*/ 	.word	0x0002af50


	//   ....[158]....
        /*119c*/ 	.word	0x0002b000


	//   ....[159]....
        /*11a0*/ 	.word	0x0002b050


	//   ....[160]....
        /*11a4*/ 	.word	0x0002b0a0


	//   ....[161]....
        /*11a8*/ 	.word	0x0002b1f0


	//   ....[162]....
        /*11ac*/ 	.word	0x0002b240


	//   ....[163]....
        /*11b0*/ 	.word	0x0002b290


	//   ....[164]....
        /*11b4*/ 	.word	0x0002b2e0


	//   ....[165]....
        /*11b8*/ 	.word	0x0002b650


	//   ....[166]....
        /*11bc*/ 	.word	0x0002b780


	//   ....[167]....
        /*11c0*/ 	.word	0x0002b8b0


	//   ....[168]....
        /*11c4*/ 	.word	0x0002b930


	//   ....[169]....
        /*11c8*/ 	.word	0x0002b990


	//   ....[170]....
        /*11cc*/ 	.word	0x0002ba10


	//   ....[171]....
        /*11d0*/ 	.word	0x0002ba70


	//   ....[172]....
        /*11d4*/ 	.word	0x0002bad0


	//   ....[173]....
        /*11d8*/ 	.word	0x0002bb30


	//   ....[174]....
        /*11dc*/ 	.word	0x0002bbb0


	//   ....[175]....
        /*11e0*/ 	.word	0x0002bc10


	//   ....[176]....
        /*11e4*/ 	.word	0x0002bc90


	//   ....[177]....
        /*11e8*/ 	.word	0x0002bcf0


	//   ....[178]....
        /*11ec*/ 	.word	0x0002bd70


	//   ....[179]....
        /*11f0*/ 	.word	0x0002bdd0


	//   ....[180]....
        /*11f4*/ 	.word	0x0002be50


	//   ....[181]....
        /*11f8*/ 	.word	0x0002beb0


	//   ....[182]....
        /*11fc*/ 	.word	0x0002bf40


	//   ....[183]....
        /*1200*/ 	.word	0x0002bfa0


	//   ....[184]....
        /*1204*/ 	.word	0x0002c020


	//   ....[185]....
        /*1208*/ 	.word	0x0002c080


	//   ....[186]....
        /*120c*/ 	.word	0x0002c0e0


	//   ....[187]....
        /*1210*/ 	.word	0x0002c140


	//   ....[188]....
        /*1214*/ 	.word	0x0002c1a0


	//   ....[189]....
        /*1218*/ 	.word	0x0002c200


	//   ....[190]....
        /*121c*/ 	.word	0x0002c280


	//   ....[191]....
        /*1220*/ 	.word	0x0002c2e0


	//   ....[192]....
        /*1224*/ 	.word	0x0002c360


	//   ....[193]....
        /*1228*/ 	.word	0x0002c3c0


	//   ....[194]....
        /*122c*/ 	.word	0x0002c440


	//   ....[195]....
        /*1230*/ 	.word	0x0002c4a0


	//   ....[196]....
        /*1234*/ 	.word	0x0002c520


	//   ....[197]....
        /*1238*/ 	.word	0x0002c610


	//   ....[198]....
        /*123c*/ 	.word	0x0002c660


	//   ....[199]....
        /*1240*/ 	.word	0x0002c6f0


	//   ....[200]....
        /*1244*/ 	.word	0x0002c780


	//   ....[201]....
        /*1248*/ 	.word	0x0002c810


	//   ....[202]....
        /*124c*/ 	.word	0x0002c8a0


	//   ....[203]....
        /*1250*/ 	.word	0x0002c930


	//   ....[204]....
        /*1254*/ 	.word	0x0002c9c0


	//   ....[205]....
        /*1258*/ 	.word	0x0002ca80


	//   ....[206]....
        /*125c*/ 	.word	0x0002cd70


	//   ....[207]....
        /*1260*/ 	.word	0x0002cf60


	//   ....[208]....
        /*1264*/ 	.word	0x0002cfb0


	//   ....[209]....
        /*1268*/ 	.word	0x0002d0b0


	//   ....[210]....
        /*126c*/ 	.word	0x0002d120


	//   ....[211]....
        /*1270*/ 	.word	0x0002d220


	//   ....[212]....
        /*1274*/ 	.word	0x0002d290


	//   ....[213]....
        /*1278*/ 	.word	0x0002d390


	//   ....[214]....
        /*127c*/ 	.word	0x0002d400


	//   ....[215]....
        /*1280*/ 	.word	0x0002d500


	//   ....[216]....
        /*1284*/ 	.word	0x0002d570


	//   ....[217]....
        /*1288*/ 	.word	0x0002d670


	//   ....[218]....
        /*128c*/ 	.word	0x0002d6e0


	//   ....[219]....
        /*1290*/ 	.word	0x0002d7e0


	//   ....[220]....
        /*1294*/ 	.word	0x0002d850


	//   ....[221]....
        /*1298*/ 	.word	0x0002d950


	//   ....[222]....
        /*129c*/ 	.word	0x0002d9a0


	//   ....[223]....
        /*12a0*/ 	.word	0x0002dc80


	//   ....[224]....
        /*12a4*/ 	.word	0x0002dd20


	//   ....[225]....
        /*12a8*/ 	.word	0x0002de50


	//   ....[226]....
        /*12ac*/ 	.word	0x0002ded0


	//   ....[227]....
        /*12b0*/ 	.word	0x0002df50


	//   ....[228]....
        /*12b4*/ 	.word	0x0002dfd0


	//   ....[229]....
        /*12b8*/ 	.word	0x0002e050


	//   ....[230]....
        /*12bc*/ 	.word	0x0002e0e0


	//   ....[231]....
        /*12c0*/ 	.word	0x0002e180


	//   ....[232]....
        /*12c4*/ 	.word	0x0002e230


	//   ....[233]....
        /*12c8*/ 	.word	0x0002e2b0


	//   ....[234]....
        /*12cc*/ 	.word	0x0002e330


	//   ....[235]....
        /*12d0*/ 	.word	0x0002e3b0


	//   ....[236]....
        /*12d4*/ 	.word	0x0002e440


	//   ....[237]....
        /*12d8*/ 	.word	0x0002e4c0


	//   ....[238]....
        /*12dc*/ 	.word	0x0002e560


	//   ....[239]....
        /*12e0*/ 	.word	0x0002e5f0


	//   ....[240]....
        /*12e4*/ 	.word	0x0002e720


	//----- nvinfo : EIATTR_REG_RECONFIG
	.align		4
.L_1135:
        /*12e8*/ 	.byte	0x01, 0x54
	.zero		2


	//----- nvinfo : EIATTR_SYSCALL_OFFSETS
	.align		4
        /*12ec*/ 	.byte	0x04, 0x46
        /*12ee*/ 	.short	(.L_1137 - .L_1136)


	//   ....[0]....
.L_1136:
        /*12f0*/ 	.word	0x00001bc0


	//   ....[1]....
        /*12f4*/ 	.word	0x00001d10


	//   ....[2]....
        /*12f8*/ 	.word	0x0000d3c0


	//   ....[3]....
        /*12fc*/ 	.word	0x0000d700


	//   ....[4]....
        /*1300*/ 	.word	0x00025cf0


	//   ....[5]....
        /*1304*/ 	.word	0x00025e90


	//   ....[6]....
        /*1308*/ 	.word	0x00026000


	//   ....[7]....
        /*130c*/ 	.word	0x00026150


	//   ....[8]....
        /*1310*/ 	.word	0x00026c10


	//----- nvinfo : EIATTR_MBARRIER_INSTR_OFFSETS
	.align		4
.L_1137:
        /*1314*/ 	.byte	0x04, 0x39
        /*1316*/ 	.short	(.L_1139 - .L_1138)


	//   ....[0]....
.L_1138:
        /*1318*/ 	.word	0x000002d0
        /*131c*/ 	.word	0x000000ff
        /*1320*/ 	.word	0x0002e800
        /*1324*/ 	.short	0x0100
        /*1326*/ 	.byte	0x08
	.zero		1


	//   ....[1]....
        /*1328*/ 	.word	0x000002e0
        /*132c*/ 	.word	0x000000ff
        /*1330*/ 	.word	0x0002e820
        /*1334*/ 	.short	0x0100
        /*1336*/ 	.byte	0x08
	.zero		1


	//   ....[2]....
        /*1338*/ 	.word	0x000003d0
        /*133c*/ 	.word	0x000000ff
        /*1340*/ 	.word	0x0002e830
        /*1344*/ 	.short	0x0100
        /*1346*/ 	.byte	0x08
	.zero		1


	//   ....[3]....
        /*1348*/ 	.word	0x000003e0
        /*134c*/ 	.word	0x000000ff
        /*1350*/ 	.word	0x0002e840
        /*1354*/ 	.short	0x0100
        /*1356*/ 	.byte	0x08
	.zero		1


	//   ....[4]....
        /*1358*/ 	.word	0x000003f0
        /*135c*/ 	.word	0x000000ff
        /*1360*/ 	.word	0x0002e838
        /*1364*/ 	.short	0x0100
        /*1366*/ 	.byte	0x08
	.zero		1


	//   ....[5]....
        /*1368*/ 	.word	0x00000400
        /*136c*/ 	.word	0x000000ff
        /*1370*/ 	.word	0x0002e848
        /*1374*/ 	.short	0x0100
        /*1376*/ 	.byte	0x08
	.zero		1


	//   ....[6]....
        /*1378*/ 	.word	0x00000530
        /*137c*/ 	.word	0x000000ff
        /*1380*/ 	.word	0x0002e850
        /*1384*/ 	.short	0x0100
        /*1386*/ 	.byte	0x08
	.zero		1


	//   ....[7]....
        /*1388*/ 	.word	0x00000540
        /*138c*/ 	.word	0x000000ff
        /*1390*/ 	.word	0x0002e860
        /*1394*/ 	.short	0x0100
        /*1396*/ 	.byte	0x08
	.zero		1


	//   ....[8]....
        /*1398*/ 	.word	0x00000550
        /*139c*/ 	.word	0x000000ff
        /*13a0*/ 	.word	0x0002e858
        /*13a4*/ 	.short	0x0100
        /*13a6*/ 	.byte	0x08
	.zero		1


	//   ....[9]....
        /*13a8*/ 	.word	0x00000560
        /*13ac*/ 	.word	0x000000ff
        /*13b0*/ 	.word	0x0002e868
        /*13b4*/ 	.short	0x0100
        /*13b6*/ 	.byte	0x08
	.zero		1


	//   ....[10]....
        /*13b8*/ 	.word	0x00000650
        /*13bc*/ 	.word	0x000000ff
        /*13c0*/ 	.word	0x0002e870
        /*13c4*/ 	.short	0x0100
        /*13c6*/ 	.byte	0x06
	.zero		1


	//   ....[11]....
        /*13c8*/ 	.word	0x00000660
        /*13cc*/ 	.word	0x000000ff
        /*13d0*/ 	.word	0x0002e880
        /*13d4*/ 	.short	0x0100
        /*13d6*/ 	.byte	0x06
	.zero		1


	//   ....[12]....
        /*13d8*/ 	.word	0x00000670
        /*13dc*/ 	.word	0x000000ff
        /*13e0*/ 	.word	0x0002e878
        /*13e4*/ 	.short	0x0100
        /*13e6*/ 	.byte	0x06
	.zero		1


	//   ....[13]....
        /*13e8*/ 	.word	0x00000680
        /*13ec*/ 	.word	0x000000ff
        /*13f0*/ 	.word	0x0002e888
        /*13f4*/ 	.short	0x0100
        /*13f6*/ 	.byte	0x06
	.zero		1


	//   ....[14]....
        /*13f8*/ 	.word	0x000007b0
        /*13fc*/ 	.word	0x000000ff
        /*1400*/ 	.word	0x0002e890
        /*1404*/ 	.short	0x0100
        /*1406*/ 	.byte	0x08
	.zero		1


	//   ....[15]....
        /*1408*/ 	.word	0x000007c0
        /*140c*/ 	.word	0x000000ff
        /*1410*/ 	.word	0x0002e8a0
        /*1414*/ 	.short	0x0100
        /*1416*/ 	.byte	0x08
	.zero		1


	//   ....[16]....
        /*1418*/ 	.word	0x000007d0
        /*141c*/ 	.word	0x000000ff
        /*1420*/ 	.word	0x0002e898
        /*1424*/ 	.short	0x0100
        /*1426*/ 	.byte	0x08
	.zero		1


	//   ....[17]....
        /*1428*/ 	.word	0x000007e0
        /*142c*/ 	.word	0x000000ff
        /*1430*/ 	.word	0x0002e8a8
        /*1434*/ 	.short	0x0100
        /*1436*/ 	.byte	0x08
	.zero		1


	//   ....[18]....
        /*1438*/ 	.word	0x00000910
        /*143c*/ 	.word	0x000000ff
        /*1440*/ 	.word	0x0002e8b0
        /*1444*/ 	.short	0x0100
        /*1446*/ 	.byte	0x08
	.zero		1


	//   ....[19]....
        /*1448*/ 	.word	0x00000920
        /*144c*/ 	.word	0x000000ff
        /*1450*/ 	.word	0x0002e8c0
        /*1454*/ 	.short	0x0100
        /*1456*/ 	.byte	0x08
	.zero		1


	//   ....[20]....
        /*1458*/ 	.word	0x00000930
        /*145c*/ 	.word	0x000000ff
        /*1460*/ 	.word	0x0002e8b8
        /*1464*/ 	.short	0x0100
        /*1466*/ 	.byte	0x08
	.zero		1


	//   ....[21]....
        /*1468*/ 	.word	0x00000940
        /*146c*/ 	.word	0x000000ff
        /*1470*/ 	.word	0x0002e8c8
        /*1474*/ 	.short	0x0100
        /*1476*/ 	.byte	0x08
	.zero		1


	//   ....[22]....
        /*1478*/ 	.word	0x00003350
        /*147c*/ 	.word	0x0000006e
        /*1480*/ 	.word	0x0002e890
        /*1484*/ 	.short	0x010a
        /*1486*/ 	.byte	0x3f
	.zero		1


	//   ....[23]....
        /*1488*/ 	.word	0x00007810
        /*148c*/ 	.word	0x0000006e
        /*1490*/ 	.word	0x0002e890
        /*1494*/ 	.short	0x010a
        /*1496*/ 	.byte	0x3f
	.zero		1


	//   ....[24]....
        /*1498*/ 	.word	0x0000bb20
        /*149c*/ 	.word	0x0000006e
        /*14a0*/ 	.word	0x0002e890
        /*14a4*/ 	.short	0x010a
        /*14a6*/ 	.byte	0x3f
	.zero		1


	//   ....[25]....
        /*14a8*/ 	.word	0x0000c2c0
        /*14ac*/ 	.word	0x00000030
        /*14b0*/ 	.word	0x00000000
        /*14b4*/ 	.short	0x0101
        /*14b6*/ 	.byte	0x3f
	.zero		1


	//   ....[26]....
        /*14b8*/ 	.word	0x0000c300
        /*14bc*/ 	.word	0x0000006e
        /*14c0*/ 	.word	0x0002e8b0
        /*14c4*/ 	.short	0x010a
        /*14c6*/ 	.byte	0x3f
	.zero		1


	//   ....[27]....
        /*14c8*/ 	.word	0x0000cac0
        /*14cc*/ 	.word	0x0000006e
        /*14d0*/ 	.word	0x00000000
        /*14d4*/ 	.short	0x0101
        /*14d6*/ 	.byte	0x3f
	.zero		1


	//   ....[28]....
        /*14d8*/ 	.word	0x0000d480
        /*14dc*/ 	.word	0x00000010
        /*14e0*/ 	.word	0x0002e800
        /*14e4*/ 	.short	0x010a
        /*14e6*/ 	.byte	0x3f
	.zero		1


	//   ....[29]....
        /*14e8*/ 	.word	0x0000d4d0
        /*14ec*/ 	.word	0x00000010
        /*14f0*/ 	.word	0x0002e800
        /*14f4*/ 	.short	0x010a
        /*14f6*/ 	.byte	0x3f
	.zero		1


	//   ....[30]....
        /*14f8*/ 	.word	0x0000dfa0
        /*14fc*/ 	.word	0x00000010
        /*1500*/ 	.word	0x0002e800
        /*1504*/ 	.short	0x010a
        /*1506*/ 	.byte	0x3f
	.zero		1


	//   ....[31]....
        /*1508*/ 	.word	0x00010590
        /*150c*/ 	.word	0x00000010
        /*1510*/ 	.word	0x0002e800
        /*1514*/ 	.short	0x010a
        /*1516*/ 	.byte	0x3f
	.zero		1


	//   ....[32]....
        /*1518*/ 	.word	0x000126d0
        /*151c*/ 	.word	0x00000088
        /*1520*/ 	.word	0x0002e830
        /*1524*/ 	.short	0x010a
        /*1526*/ 	.byte	0x3f
	.zero		1


	//   ....[33]....
        /*1528*/ 	.word	0x00012770
        /*152c*/ 	.word	0x00000088
        /*1530*/ 	.word	0x0002e830
        /*1534*/ 	.short	0x010a
        /*1536*/ 	.byte	0x3f
	.zero		1


	//   ....[34]....
        /*1538*/ 	.word	0x000166d0
        /*153c*/ 	.word	0x00000088
        /*1540*/ 	.word	0x00000000
        /*1544*/ 	.short	0x0101
        /*1546*/ 	.byte	0x3f
	.zero		1


	//   ....[35]....
        /*1548*/ 	.word	0x00016bf0
        /*154c*/ 	.word	0x00000003
        /*1550*/ 	.word	0x0002e830
        /*1554*/ 	.short	0x010a
        /*1556*/ 	.byte	0x3f
	.zero		1


	//   ....[36]....
        /*1558*/ 	.word	0x00016c40
        /*155c*/ 	.word	0x00000003
        /*1560*/ 	.word	0x0002e830
        /*1564*/ 	.short	0x010a
        /*1566*/ 	.byte	0x3f
	.zero		1


	//   ....[37]....
        /*1568*/ 	.word	0x00018160
        /*156c*/ 	.word	0x00000003
        /*1570*/ 	.word	0x0002e850
        /*1574*/ 	.short	0x010a
        /*1576*/ 	.byte	0x3f
	.zero		1


	//   ....[38]....
        /*1578*/ 	.word	0x000181a0
        /*157c*/ 	.word	0x00000003
        /*1580*/ 	.word	0x0002e850
        /*1584*/ 	.short	0x010a
        /*1586*/ 	.byte	0x3f
	.zero		1


	//   ....[39]....
        /*1588*/ 	.word	0x0001b110
        /*158c*/ 	.word	0x0000000e
        /*1590*/ 	.word	0x00000000
        /*1594*/ 	.short	0x0101
        /*1596*/ 	.byte	0x3f
	.zero		1


	//   ....[40]....
        /*1598*/ 	.word	0x0001bad0
        /*159c*/ 	.word	0x00000069
        /*15a0*/ 	.word	0x00000000
        /*15a4*/ 	.short	0x0101
        /*15a6*/ 	.byte	0x3f
	.zero		1


	//   ....[41]....
        /*15a8*/ 	.word	0x0001bc40
        /*15ac*/ 	.word	0x00000000
        /*15b0*/ 	.word	0x0002e830
        /*15b4*/ 	.short	0x010a
        /*15b6*/ 	.byte	0x3f
	.zero		1


	//   ....[42]....
        /*15b8*/ 	.word	0x0001bc90
        /*15bc*/ 	.word	0x00000000
        /*15c0*/ 	.word	0x0002e830
        /*15c4*/ 	.short	0x010a
        /*15c6*/ 	.byte	0x3f
	.zero		1


	//   ....[43]....
        /*15c8*/ 	.word	0x0001d1a0
        /*15cc*/ 	.word	0x00000003
        /*15d0*/ 	.word	0x0002e850
        /*15d4*/ 	.short	0x010a
        /*15d6*/ 	.byte	0x3f
	.zero		1


	//   ....[44]....
        /*15d8*/ 	.word	0x0001d1e0
        /*15dc*/ 	.word	0x00000003
        /*15e0*/ 	.word	0x0002e850
        /*15e4*/ 	.short	0x010a
        /*15e6*/ 	.byte	0x3f
	.zero		1


	//   ....[45]....
        /*15e8*/ 	.word	0x0001f080
        /*15ec*/ 	.word	0x0000000e
        /*15f0*/ 	.word	0x00000000
        /*15f4*/ 	.short	0x0101
        /*15f6*/ 	.byte	0x3f
	.zero		1


	//   ....[46]....
        /*15f8*/ 	.word	0x0001fb90
        /*15fc*/ 	.word	0x00000067
        /*1600*/ 	.word	0x00000000
        /*1604*/ 	.short	0x0101
        /*1606*/ 	.byte	0x3f
	.zero		1


	//   ....[47]....
        /*1608*/ 	.word	0x0001fc10
        /*160c*/ 	.word	0x0000000d
        /*1610*/ 	.word	0x0002e850
        /*1614*/ 	.short	0x010a
        /*1616*/ 	.byte	0x3f
	.zero		1


	//   ....[48]....
        /*1618*/ 	.word	0x0001fc90
        /*161c*/ 	.word	0x0000000d
        /*1620*/ 	.word	0x0002e850
        /*1624*/ 	.short	0x010a
        /*1626*/ 	.byte	0x3f
	.zero		1


	//   ....[49]....
        /*1628*/ 	.word	0x000207f0
        /*162c*/ 	.word	0x00000000
        /*1630*/ 	.word	0x00000000
        /*1634*/ 	.short	0x0101
        /*1636*/ 	.byte	0x3f
	.zero		1


	//   ....[50]....
        /*1638*/ 	.word	0x00022250
        /*163c*/ 	.word	0x00000000
        /*1640*/ 	.word	0x00000000
        /*1644*/ 	.short	0x0101
        /*1646*/ 	.byte	0x3f
	.zero		1


	//   ....[51]....
        /*1648*/ 	.word	0x00024d30
        /*164c*/ 	.word	0x00000005
        /*1650*/ 	.word	0x0002e820
        /*1654*/ 	.short	0x010a
        /*1656*/ 	.byte	0x3f
	.zero		1


	//   ....[52]....
        /*1658*/ 	.word	0x00024e20
        /*165c*/ 	.word	0x00000006
        /*1660*/ 	.word	0x0002e8a0
        /*1664*/ 	.short	0x010a
        /*1666*/ 	.byte	0x3f
	.zero		1


	//   ....[53]....
        /*1668*/ 	.word	0x00025070
        /*166c*/ 	.word	0x00000006
        /*1670*/ 	.word	0x0002e8c0
        /*1674*/ 	.short	0x010a
        /*1676*/ 	.byte	0x3f
	.zero		1


	//   ....[54]....
        /*1678*/ 	.word	0x00025430
        /*167c*/ 	.word	0x00000004
        /*1680*/ 	.word	0x0002e8a0
        /*1684*/ 	.short	0x010a
        /*1686*/ 	.byte	0x3f
	.zero		1


	//   ....[55]....
        /*1688*/ 	.word	0x00025670
        /*168c*/ 	.word	0x00000004
        /*1690*/ 	.word	0x0002e8c0
        /*1694*/ 	.short	0x010a
        /*1696*/ 	.byte	0x3f
	.zero		1


	//   ....[56]....
        /*1698*/ 	.word	0x000265c0
        /*169c*/ 	.word	0x00000000
        /*16a0*/ 	.word	0x0002e880
        /*16a4*/ 	.short	0x010a
        /*16a6*/ 	.byte	0x3f
	.zero		1


	//   ....[57]....
        /*16a8*/ 	.word	0x00026790
        /*16ac*/ 	.word	0x00000000
        /*16b0*/ 	.word	0x0002e840
        /*16b4*/ 	.short	0x010a
        /*16b6*/ 	.byte	0x3f
	.zero		1


	//   ....[58]....
        /*16b8*/ 	.word	0x00027540
        /*16bc*/ 	.word	0x00000009
        /*16c0*/ 	.word	0x0002e800
        /*16c4*/ 	.short	0x0107
        /*16c6*/ 	.byte	0x3f
	.zero		1


	//   ....[59]....
        /*16c8*/ 	.word	0x00027640
        /*16cc*/ 	.word	0x00000002
        /*16d0*/ 	.word	0x0002e800
        /*16d4*/ 	.short	0x0101
        /*16d6*/ 	.byte	0x3f
	.zero		1


	//   ....[60]....
        /*16d8*/ 	.word	0x00027660
        /*16dc*/ 	.word	0x00000002
        /*16e0*/ 	.word	0x0002e820
        /*16e4*/ 	.short	0x010a
        /*16e6*/ 	.byte	0x3f
	.zero		1


	//   ....[61]....
        /*16e8*/ 	.word	0x000279c0
        /*16ec*/ 	.word	0x00000006
        /*16f0*/ 	.word	0x0002e880
        /*16f4*/ 	.short	0x010a
        /*16f6*/ 	.byte	0x3f
	.zero		1


	//   ....[62]....
        /*16f8*/ 	.word	0x00027c20
        /*16fc*/ 	.word	0x00000006
        /*1700*/ 	.word	0x0002e840
        /*1704*/ 	.short	0x010a
        /*1706*/ 	.byte	0x3f
	.zero		1


	//   ....[63]....
        /*1708*/ 	.word	0x00027f10
        /*170c*/ 	.word	0x00000003
        /*1710*/ 	.word	0x0002e870
        /*1714*/ 	.short	0x010a
        /*1716*/ 	.byte	0x3f
	.zero		1


	//   ....[64]....
        /*1718*/ 	.word	0x00027f80
        /*171c*/ 	.word	0x00000003
        /*1720*/ 	.word	0x0002e860
        /*1724*/ 	.short	0x010a
        /*1726*/ 	.byte	0x3f
	.zero		1


	//   ....[65]....
        /*1728*/ 	.word	0x00028a00
        /*172c*/ 	.word	0x00000003
        /*1730*/ 	.word	0x0002e850
        /*1734*/ 	.short	0x0101
        /*1736*/ 	.byte	0x3f
	.zero		1


	//   ....[66]....
        /*1738*/ 	.word	0x00028a80
        /*173c*/ 	.word	0x00000003
        /*1740*/ 	.word	0x00000000
        /*1744*/ 	.short	0x0101
        /*1746*/ 	.byte	0x3f
	.zero		1


	//   ....[67]....
        /*1748*/ 	.word	0x00028cc0
        /*174c*/ 	.word	0x00000000
        /*1750*/ 	.word	0x0002e870
        /*1754*/ 	.short	0x010a
        /*1756*/ 	.byte	0x3f
	.zero		1


	//   ....[68]....
        /*1758*/ 	.word	0x00028d30
        /*175c*/ 	.word	0x00000000
        /*1760*/ 	.word	0x0002e860
        /*1764*/ 	.short	0x010a
        /*1766*/ 	.byte	0x3f
	.zero		1


	//   ....[69]....
        /*1768*/ 	.word	0x00029710
        /*176c*/ 	.word	0x00000000
        /*1770*/ 	.word	0x0002e850
        /*1774*/ 	.short	0x0101
        /*1776*/ 	.byte	0x3f
	.zero		1


	//   ....[70]....
        /*1778*/ 	.word	0x00029750
        /*177c*/ 	.word	0x00000000
        /*1780*/ 	.word	0x00000000
        /*1784*/ 	.short	0x0101
        /*1786*/ 	.byte	0x3f
	.zero		1


	//   ....[71]....
        /*1788*/ 	.word	0x0002a540
        /*178c*/ 	.word	0x00000000
        /*1790*/ 	.word	0x0002e820
        /*1794*/ 	.short	0x010a
        /*1796*/ 	.byte	0x3f
	.zero		1


	//   ....[72]....
        /*1798*/ 	.word	0x0002a6f0
        /*179c*/ 	.word	0x00000006
        /*17a0*/ 	.word	0x00000000
        /*17a4*/ 	.short	0x010a
        /*17a6*/ 	.byte	0x3f
	.zero		1


	//   ....[73]....
        /*17a8*/ 	.word	0x0002a760
        /*17ac*/ 	.word	0x00000007
        /*17b0*/ 	.word	0x00000000
        /*17b4*/ 	.short	0x010a
        /*17b6*/ 	.byte	0x3f
	.zero		1


	//   ....[74]....
        /*17b8*/ 	.word	0x0002a7c0
        /*17bc*/ 	.word	0x00000004
        /*17c0*/ 	.word	0x0002e860
        /*17c4*/ 	.short	0x010a
        /*17c6*/ 	.byte	0x3f
	.zero		1


	//   ....[75]....
        /*17c8*/ 	.word	0x0002a810
        /*17cc*/ 	.word	0x00000003
        /*17d0*/ 	.word	0x0002e860
        /*17d4*/ 	.short	0x010a
        /*17d6*/ 	.byte	0x3f
	.zero		1


	//   ....[76]....
        /*17d8*/ 	.word	0x0002a850
        /*17dc*/ 	.word	0x00000004
        /*17e0*/ 	.word	0x0002e880
        /*17e4*/ 	.short	0x010a
        /*17e6*/ 	.byte	0x3f
	.zero		1


	//   ....[77]....
        /*17e8*/ 	.word	0x0002a870
        /*17ec*/ 	.word	0x00000003
        /*17f0*/ 	.word	0x0002e880
        /*17f4*/ 	.short	0x010a
        /*17f6*/ 	.byte	0x3f
	.zero		1


	//   ....[78]....
        /*17f8*/ 	.word	0x0002a8d0
        /*17fc*/ 	.word	0x0000006e
        /*1800*/ 	.word	0x0002e890
        /*1804*/ 	.short	0x010a
        /*1806*/ 	.byte	0x3f
	.zero		1


	//   ....[79]....
        /*1808*/ 	.word	0x0002a920
        /*180c*/ 	.word	0x0000006e
        /*1810*/ 	.word	0x0002e890
        /*1814*/ 	.short	0x010a
        /*1816*/ 	.byte	0x3f
	.zero		1


	//   ....[80]....
        /*1818*/ 	.word	0x0002a970
        /*181c*/ 	.word	0x0000006e
        /*1820*/ 	.word	0x0002e890
        /*1824*/ 	.short	0x010a
        /*1826*/ 	.byte	0x3f
	.zero		1


	//   ....[81]....
        /*1828*/ 	.word	0x0002a9c0
        /*182c*/ 	.word	0x0000006e
        /*1830*/ 	.word	0x0002e8b0
        /*1834*/ 	.short	0x010a
        /*1836*/ 	.byte	0x3f
	.zero		1


	//   ....[82]....
        /*1838*/ 	.word	0x0002ae90
        /*183c*/ 	.word	0x00000010
        /*1840*/ 	.word	0x0002e800
        /*1844*/ 	.short	0x010a
        /*1846*/ 	.byte	0x3f
	.zero		1


	//   ....[83]....
        /*1848*/ 	.word	0x0002b3a0
        /*184c*/ 	.word	0x00000010
        /*1850*/ 	.word	0x0002e800
        /*1854*/ 	.short	0x010a
        /*1856*/ 	.byte	0x3f
	.zero		1


	//   ....[84]....
        /*1858*/ 	.word	0x0002b3f0
        /*185c*/ 	.word	0x00000088
        /*1860*/ 	.word	0x0002e830
        /*1864*/ 	.short	0x010a
        /*1866*/ 	.byte	0x3f
	.zero		1


	//   ....[85]....
        /*1868*/ 	.word	0x0002b440
        /*186c*/ 	.word	0x00000003
        /*1870*/ 	.word	0x0002e830
        /*1874*/ 	.short	0x010a
        /*1876*/ 	.byte	0x3f
	.zero		1


	//   ....[86]....
        /*1878*/ 	.word	0x0002b490
        /*187c*/ 	.word	0x00000003
        /*1880*/ 	.word	0x0002e850
        /*1884*/ 	.short	0x010a
        /*1886*/ 	.byte	0x3f
	.zero		1


	//   ....[87]....
        /*1888*/ 	.word	0x0002b4e0
        /*188c*/ 	.word	0x00000000
        /*1890*/ 	.word	0x0002e830
        /*1894*/ 	.short	0x010a
        /*1896*/ 	.byte	0x3f
	.zero		1


	//   ....[88]....
        /*1898*/ 	.word	0x0002b530
        /*189c*/ 	.word	0x00000003
        /*18a0*/ 	.word	0x0002e850
        /*18a4*/ 	.short	0x010a
        /*18a6*/ 	.byte	0x3f
	.zero		1


	//   ....[89]....
        /*18a8*/ 	.word	0x0002b580
        /*18ac*/ 	.word	0x0000000d
        /*18b0*/ 	.word	0x0002e850
        /*18b4*/ 	.short	0x010a
        /*18b6*/ 	.byte	0x3f
	.zero		1


	//   ....[90]....
        /*18b8*/ 	.word	0x0002cb50
        /*18bc*/ 	.word	0x00000004
        /*18c0*/ 	.word	0x0002e820
        /*18c4*/ 	.short	0x010a
        /*18c6*/ 	.byte	0x3f
	.zero		1


	//   ....[91]....
        /*18c8*/ 	.word	0x0002cba0
        /*18cc*/ 	.word	0x00000006
        /*18d0*/ 	.word	0x0002e8a0
        /*18d4*/ 	.short	0x010a
        /*18d6*/ 	.byte	0x3f
	.zero		1


	//   ....[92]....
        /*18d8*/ 	.word	0x0002cbf0
        /*18dc*/ 	.word	0x00000006
        /*18e0*/ 	.word	0x0002e8c0
        /*18e4*/ 	.short	0x010a
        /*18e6*/ 	.byte	0x3f
	.zero		1


	//   ....[93]....
        /*18e8*/ 	.word	0x0002cc40
        /*18ec*/ 	.word	0x00000004
        /*18f0*/ 	.word	0x0002e8a0
        /*18f4*/ 	.short	0x010a
        /*18f6*/ 	.byte	0x3f
	.zero		1


	//   ....[94]....
        /*18f8*/ 	.word	0x0002cc90
        /*18fc*/ 	.word	0x00000004
        /*1900*/ 	.word	0x0002e8c0
        /*1904*/ 	.short	0x010a
        /*1906*/ 	.byte	0x3f
	.zero		1


	//   ....[95]....
        /*1908*/ 	.word	0x0002ce30
        /*190c*/ 	.word	0x00000000
        /*1910*/ 	.word	0x0002e880
        /*1914*/ 	.short	0x010a
        /*1916*/ 	.byte	0x3f
	.zero		1


	//   ....[96]....
        /*1918*/ 	.word	0x0002ce80
        /*191c*/ 	.word	0x00000000
        /*1920*/ 	.word	0x0002e840
        /*1924*/ 	.short	0x010a
        /*1926*/ 	.byte	0x3f
	.zero		1


	//   ....[97]....
        /*1928*/ 	.word	0x0002d9f0
        /*192c*/ 	.word	0x00000002
        /*1930*/ 	.word	0x0002e820
        /*1934*/ 	.short	0x010a
        /*1936*/ 	.byte	0x3f
	.zero		1


	//   ....[98]....
        /*1938*/ 	.word	0x0002da40
        /*193c*/ 	.word	0x00000006
        /*1940*/ 	.word	0x0002e880
        /*1944*/ 	.short	0x010a
        /*1946*/ 	.byte	0x3f
	.zero		1


	//   ....[99]....
        /*1948*/ 	.word	0x0002da90
        /*194c*/ 	.word	0x00000006
        /*1950*/ 	.word	0x0002e840
        /*1954*/ 	.short	0x010a
        /*1956*/ 	.byte	0x3f
	.zero		1


	//   ....[100]....
        /*1958*/ 	.word	0x0002dae0
        /*195c*/ 	.word	0x00000003
        /*1960*/ 	.word	0x0002e870
        /*1964*/ 	.short	0x010a
        /*1966*/ 	.byte	0x3f
	.zero		1


	//   ....[101]....
        /*1968*/ 	.word	0x0002db30
        /*196c*/ 	.word	0x00000003
        /*1970*/ 	.word	0x0002e860
        /*1974*/ 	.short	0x010a
        /*1976*/ 	.byte	0x3f
	.zero		1


	//   ....[102]....
        /*1978*/ 	.word	0x0002db80
        /*197c*/ 	.word	0x00000000
        /*1980*/ 	.word	0x0002e870
        /*1984*/ 	.short	0x010a
        /*1986*/ 	.byte	0x3f
	.zero		1


	//   ....[103]....
        /*1988*/ 	.word	0x0002dbd0
        /*198c*/ 	.word	0x00000000
        /*1990*/ 	.word	0x0002e860
        /*1994*/ 	.short	0x010a
        /*1996*/ 	.byte	0x3f
	.zero		1


	//   ....[104]....
        /*1998*/ 	.word	0x0002e640
        /*199c*/ 	.word	0x00000000
        /*19a0*/ 	.word	0x0002e820
        /*19a4*/ 	.short	0x010a
        /*19a6*/ 	.byte	0x3f
	.zero		1


	//   ....[105]....
        /*19a8*/ 	.word	0x0002e7e0
        /*19ac*/ 	.word	0x00000006
        /*19b0*/ 	.word	0x00000000
        /*19b4*/ 	.short	0x010a
        /*19b6*/ 	.byte	0x3f
	.zero		1


	//   ....[106]....
        /*19b8*/ 	.word	0x0002e830
        /*19bc*/ 	.word	0x00000007
        /*19c0*/ 	.word	0x00000000
        /*19c4*/ 	.short	0x010a
        /*19c6*/ 	.byte	0x3f
	.zero		1


	//   ....[107]....
        /*19c8*/ 	.word	0x0002e880
        /*19cc*/ 	.word	0x00000004
        /*19d0*/ 	.word	0x0002e860
        /*19d4*/ 	.short	0x010a
        /*19d6*/ 	.byte	0x3f
	.zero		1


	//   ....[108]....
        /*19d8*/ 	.word	0x0002e8d0
        /*19dc*/ 	.word	0x00000003
        /*19e0*/ 	.word	0x0002e860
        /*19e4*/ 	.short	0x010a
        /*19e6*/ 	.byte	0x3f
	.zero		1


	//   ....[109]....
        /*19e8*/ 	.word	0x0002e920
        /*19ec*/ 	.word	0x00000004
        /*19f0*/ 	.word	0x0002e880
        /*19f4*/ 	.short	0x010a
        /*19f6*/ 	.byte	0x3f
	.zero		1


	//----- nvinfo : EIATTR_NUM_MBARRIERS
	.align		4
.L_1139:
        /*19f8*/ 	.byte	0x03, 0x38
        /*19fa*/ 	.short	0x0016


	//----- nvinfo : EIATTR_EXIT_INSTR_OFFSETS
	.align		4
        /*19fc*/ 	.byte	0x04, 0x1c
        /*19fe*/ 	.short	(.L_1141 - .L_1140)


	//   ....[0]....
.L_1140:
        /*1a00*/ 	.word	0x0002a8c0


	//----- nvinfo : EIATTR_MAX_THREADS
	.align		4
.L_1141:
        /*1a04*/ 	.byte	0x04, 0x05
        /*1a06*/ 	.short	(.L_1143 - .L_1142)
.L_1142:
        /*1a08*/ 	.word	0x00000180
        /*1a0c*/ 	.word	0x00000001
        /*1a10*/ 	.word	0x00000001


	//----- nvinfo : EIATTR_CRS_STACK_SIZE
	.align		4
.L_1143:
        /*1a14*/ 	.byte	0x04, 0x1e
        /*1a16*/ 	.short	(.L_1145 - .L_1144)
.L_1144:
        /*1a18*/ 	.word	0x00000000


	//----- nvinfo : EIATTR_CBANK_PARAM_SIZE
	.align		4
.L_1145:
        /*1a1c*/ 	.byte	0x03, 0x19
        /*1a1e*/ 	.short	0x0af0


	//----- nvinfo : EIATTR_PARAM_CBANK
	.align		4
        /*1a20*/ 	.byte	0x04, 0x0a
        /*1a22*/ 	.short	(.L_1147 - .L_1146)
	.align		4
.L_1146:
        /*1a24*/ 	.word	index@(.nv.constant0._ZN7cutlass13device_kernelIN5flash11enable_sm90INS1_16FlashAttnFwdSm90INS1_25CollectiveMainloopFwdSm90ILi2EN4cute5tupleIJNS5_1CILi1EEES8_S8_EEENS6_IJNS7_ILi128EEENS7_ILi224EEESA_EEELi128ENS_12float_e4m3_tEfNS_4arch4Sm90ELb1ELb0ELb0ELb1ELb0ELb1ELb0ELb1ELb1ELb1ELb0ELb0EEENS1_21CollectiveEpilogueFwdINS6_IJSA_SA_SB_EEES9_NS_10bfloat16_tESF_Li256ELb1ELb1ELb0ELb1EEENS1_36VarlenDynamicPersistentTileSchedulerILi128ELi224ELi256ELi128ELb0ELb1ELb1ELb1ELb1ELb1EEEEEEEEEvNT_6ParamsE)
        /*1a28*/ 	.short	0x0210
        /*1a2a*/ 	.short	0x0af0


	//----- nvinfo : EIATTR_SW_WAR
	.align		4
.L_1147:
        /*1a2c*/ 	.byte	0x04, 0x36
        /*1a2e*/ 	.short	(.L_1149 - .L_1148)
.L_1148:
        /*1a30*/ 	.word	0x00000008
.L_1149:


//--------------------- .nv.info._ZN7cutlass13device_kernelIN5flash11enable_sm90INS1_16FlashAttnFwdSm90INS1_25CollectiveMainloopFwdSm90ILi2EN4cute5tupleIJNS5_1CILi1EEES8_S8_EEENS6_IJNS7_ILi192EEENS7_ILi128EEENS7_ILi96EEEEEELi96ENS_12float_e4m3_tEfNS_4arch4Sm90ELb0ELb0ELb0ELb0ELb0ELb0ELb0ELb1ELb1ELb1ELb0ELb0EEENS1_21CollectiveEpilogueFwdINS6_IJSA_SC_SB_EEES9_NS_10bfloat16_tESG_Li384ELb0ELb1ELb0ELb1EEENS1_29StaticPersistentTileSchedulerILb0EEEEEEEEEvNT_6ParamsE --------------------------
	.section	.nv.info._ZN7cutlass13device_kernelIN5flash11enable_sm90INS1_16FlashAttnFwdSm90INS1_25CollectiveMainloopFwdSm90ILi2EN4cute5tupleIJNS5_1CILi1EEES8_S8_EEENS6_IJNS7_ILi192EEENS7_ILi128EEENS7_ILi96EEEEEELi96ENS_12float_e4m3_tEfNS_4arch4Sm90ELb0ELb0ELb0ELb0ELb0ELb0ELb0ELb1ELb1ELb1ELb0ELb0EEENS1_21CollectiveEpilogueFwdINS6_IJSA_SC_SB_EEES9_NS_10bfloat16_tESG_Li384ELb0ELb1ELb0ELb1EEENS1_29StaticPersistentTileSchedulerILb0EEEEEEEEEvNT_6ParamsE,"",@"SHT_CUDA_INFO"
	.sectionflags	@""
	.align	4


	//----- nvinfo : EIATTR_CUDA_API_VERSION
	.align		4
        /*0000*/ 	.byte	0x04, 0x37
        /*0002*/ 	.short	(.L_1151 - .L_1150)
.L_1150:
        /*0004*/ 	.word	0x00000082


	//----- nvinfo : EIATTR_KPARAM_INFO
	.align		4
.L_1151:
        /*0008*/ 	.byte	0x04, 0x17
        /*000a*/ 	.short	(.L_1153 - .L_1152)
.L_1152:
        /*000c*/ 	.word	0x00000000
        /*0010*/ 	.short	0x0000
        /*0012*/ 	.short	0x0070
        /*0014*/ 	.byte	0x00, 0xf0, 0x01, 0x28


	//----- nvinfo : EIATTR_SPARSE_MMA_MASK
	.align		4
.L_1153:
        /*0018*/ 	.byte	0x03, 0x50
        /*001a*/ 	.short	0x0000


	//----- nvinfo : EIATTR_MAXREG_COUNT
	.align		4
        /*001c*/ 	.byte	0x03, 0x1b
        /*001e*/ 	.short	0x0080


	//----- nvinfo : EIATTR_NUM_BARRIERS
	.align		4
        /*0020*/ 	.byte	0x02, 0x4c
        /*0022*/ 	.byte	0x09
	.zero		1


	//----- nvinfo : EIATTR_EXTERNS
	.align		4
        /*0024*/ 	.byte	0x04, 0x0f
        /*0026*/ 	.short	(.L_1155 - .L_1154)


	//   ....[0]....
	.align		4
.L_1154:
        /*0028*/ 	.word	index@(__assertfail)


	//----- nvinfo : EIATTR_ANNOTATIONS
	.align		4
.L_1155:
        /*002c*/ 	.byte	0x04, 0x55
        /*002e*/ 	.short	(.L_1157 - .L_1156)


	//   ....[0]....
.L_1156:
        /*0030*/ 	.word	0x00000001
        /*0034*/ 	.byte	0x10, 0x15, 0x00, 0x00, 0x01, 0x00, 0x00, 0x00, 0x70, 0x15, 0x00, 0x00, 0x01, 0x00, 0x00, 0x00
        /*0044*/ 	.byte	0xa0, 0x73, 0x00, 0x00, 0x01, 0x00, 0x00, 0x00, 0x50, 0x7a, 0x00, 0x00, 0x01, 0x00, 0x00, 0x00
        /*0054*/ 	.byte	0x80, 0x7b, 0x00, 0x00, 0x01, 0x00, 0x00, 0x00, 0x20, 0x7c, 0x00, 0x00, 0x01, 0x00, 0x00, 0x00
        /*0064*/ 	.byte	0x20, 0x81, 0x00, 0x00, 0x01, 0x00, 0x00, 0x00, 0x10, 0x83, 0x00, 0x00, 0x01, 0x00, 0x00, 0x00
        /*0074*/ 	.byte	0x80, 0x87, 0x00, 0x00, 0x01, 0x00, 0x00, 0x00, 0x50, 0x8d, 0x00, 0x00


	//----- nvinfo : EIATTR_MERCURY_ISA_VERSION
	.align		4
.L_1157:
        /*0080*/ 	.byte	0x03, 0x5f
        /*0082*/ 	.short	0x0101


	//----- nvinfo : EIATTR_INT_WARP_WIDE_INSTR_OFFSETS
	.align		4
        /*0084*/ 	.byte	0x04, 0x31
        /*0086*/ 	.short	(.L_1159 - .L_1158)


	//   ....[0]....
.L_1158:
        /*0088*/ 	.word	0x00000130


	//   ....[1]....
        /*008c*/ 	.word	0x00000170


	//   ....[2]....
        /*0090*/ 	.word	0x000001e0


	//----- nvinfo : EIATTR_COOP_GROUP_MASK_REGIDS
	.align		4
.L_1159:
        /*0094*/ 	.byte	0x04, 0x29
        /*0096*/ 	.short	(.L_1161 - .L_1160)


	//   ....[0]....
.L_1160:
        /*0098*/ 	.word	0xffffffff


	//   ....[1]....
        /*009c*/ 	.word	0xffffffff


	//   ....[2]....
        /*00a0*/ 	.word	0xffffffff


	//   ....[3]....
        /*00a4*/ 	.word	0xffffffff


	//   ....[4]....
        /*00a8*/ 	.word	0xffffffff


	//   ....[5]....
        /*00ac*/ 	.word	0xffffffff


	//   ....[6]....
        /*00b0*/ 	.word	0xffffffff


	//   ....[7]....
        /*00b4*/ 	.word	0xffffffff


	//   ....[8]....
        /*00b8*/ 	.word	0xffffffff


	//   ....[9]....
        /*00bc*/ 	.word	0xffffffff


	//   ....[10]....
        /*00c0*/ 	.word	0xffffffff


	//   ....[11]....
        /*00c4*/ 	.word	0xffffffff


	//   ....[12]....
        /*00c8*/ 	.word	0xffffffff


	//   ....[13]....
        /*00cc*/ 	.word	0xffffffff


	//   ....[14]....
        /*00d0*/ 	.word	0xffffffff


	//   ....[15]....
        /*00d4*/ 	.word	0xffffffff


	//   ....[16]....
        /*00d8*/ 	.word	0xffffffff


	//   ....[17]....
        /*00dc*/ 	.word	0xffffffff


	//   ....[18]....
        /*00e0*/ 	.word	0xffffffff


	//   ....[19]....
        /*00e4*/ 	.word	0xffffffff


	//   ....[20]....
        /*00e8*/ 	.word	0xffffffff


	//   ....[21]....
        /*00ec*/ 	.word	0xffffffff


	//   ....[22]....
        /*00f0*/ 	.word	0xffffffff


	//   ....[23]....
        /*00f4*/ 	.word	0xffffffff


	//   ....[24]....
        /*00f8*/ 	.word	0xffffffff


	//   ....[25]....
        /*00fc*/ 	.word	0xffffffff


	//   ....[26]....
        /*0100*/ 	.word	0xffffffff


	//   ....[27]....
        /*0104*/ 	.word	0xffffffff


	//   ....[28]....
        /*0108*/ 	.word	0xffffffff


	//   ....[29]....
        /*010c*/ 	.word	0xffffffff


	//   ....[30]....
        /*0110*/ 	.word	0xffffffff


	//   ....[31]....
        /*0114*/ 	.word	0xffffffff


	//   ....[32]....
        /*0118*/ 	.word	0xffffffff


	//   ....[33]....
        /*011c*/ 	.word	0xffffffff


	//   ....[34]....
        /*0120*/ 	.word	0xffffffff


	//   ....[35]....
        /*0124*/ 	.word	0xffffffff


	//   ....[36]....
        /*0128*/ 	.word	0xffffffff


	//   ....[37]....
        /*012c*/ 	.word	0xffffffff


	//   ....[38]....
        /*0130*/ 	.word	0xffffffff


	//   ....[39]....
        /*0134*/ 	.word	0xffffffff


	//   ....[40]....
        /*0138*/ 	.word	0xffffffff


	//   ....[41]....
        /*013c*/ 	.word	0xffffffff


	//   ....[42]....
        /*0140*/ 	.word	0xffffffff


	//   ....[43]....
        /*0144*/ 	.word	0xffffffff


	//   ....[44]....
        /*0148*/ 	.word	0xffffffff


	//   ....[45]....
        /*014c*/ 	.word	0xffffffff


	//   ....[46]....
        /*0150*/ 	.word	0xffffffff


	//   ....[47]....
        /*0154*/ 	.word	0xffffffff


	//   ....[48]....
        /*0158*/ 	.word	0xffffffff


	//   ....[49]....
        /*015c*/ 	.word	0xffffffff


	//   ....[50]....
        /*0160*/ 	.word	0xffffffff


	//   ....[51]....
        /*0164*/ 	.word	0xffffffff


	//   ....[52]....
        /*0168*/ 	.word	0xffffffff


	//   ....[53]....
        /*016c*/ 	.word	0xffffffff


	//   ....[54]....
        /*0170*/ 	.word	0xffffffff


	//   ....[55]....
        /*0174*/ 	.word	0xffffffff


	//   ....[56]....
        /*0178*/ 	.word	0xffffffff


	//   ....[57]....
        /*017c*/ 	.word	0xffffffff


	//   ....[58]....
        /*0180*/ 	.word	0xffffffff


	//   ....[59]....
        /*0184*/ 	.word	0xffffffff


	//   ....[60]....
        /*0188*/ 	.word	0x0500000f


	//   ....[61]....
        /*018c*/ 	.word	0x0500000f


	//   ....[62]....
        /*0190*/ 	.word	0x0500000f


	//   ....[63]....
        /*0194*/ 	.word	0x0500000f


	//   ....[64]....
        /*0198*/ 	.word	0x0500000f


	//   ....[65]....
        /*019c*/ 	.word	0x0500000f


	//   ....[66]....
        /*01a0*/ 	.word	0x0500000f


	//----- nvinfo : EIATTR_COOP_GROUP_INSTR_OFFSETS
	.align		4
.L_1161:
        /*01a4*/ 	.byte	0x04, 0x28
        /*01a6*/ 	.short	(.L_1163 - .L_1162)


	//   ....[0]....
.L_1162:
        /*01a8*/ 	.word	0x00000060


	//   ....[1]....
        /*01ac*/ 	.word	0x00000140


	//   ....[2]....
        /*01b0*/ 	.word	0x00000190


	//   ....[3]....
        /*01b4*/ 	.word	0x000003c0


	//   ....[4]....
        /*01b8*/ 	.word	0x00000520


	//   ....[5]....
        /*01bc*/ 	.word	0x00000640


	//   ....[6]....
        /*01c0*/ 	.word	0x000007a0


	//   ....[7]....
        /*01c4*/ 	.word	0x00000ee0


	//   ....[8]....
        /*01c8*/ 	.word	0x00002230


	//   ....[9]....
        /*01cc*/ 	.word	0x00002330


	//   ....[10]....
        /*01d0*/ 	.word	0x00002880


	//   ....[11]....
        /*01d4*/ 	.word	0x00002910


	//   ....[12]....
        /*01d8*/ 	.word	0x00003d80


	//   ....[13]....
        /*01dc*/ 	.word	0x00003db0


	//   ....[14]....
        /*01e0*/ 	.word	0x00003e10


	//   ....[15]....
        /*01e4*/ 	.word	0x00003e30


	//   ....[16]....
        /*01e8*/ 	.word	0x00005500


	//   ....[17]....
        /*01ec*/ 	.word	0x00005510


	//   ....[18]....
        /*01f0*/ 	.word	0x00005590


	//   ....[19]....
        /*01f4*/ 	.word	0x000055a0


	//   ....[20]....
        /*01f8*/ 	.word	0x00006590


	//   ....[21]....
        /*01fc*/ 	.word	0x000065a0


	//   ....[22]....
        /*0200*/ 	.word	0x000065b0


	//   ....[23]....
        /*0204*/ 	.word	0x000065c0


	//   ....[24]....
        /*0208*/ 	.word	0x000065d0


	//   ....[25]....
        /*020c*/ 	.word	0x000065e0


	//   ....[26]....
        /*0210*/ 	.word	0x000065f0


	//   ....[27]....
        /*0214*/ 	.word	0x00006600


	//   ....[28]....
        /*0218*/ 	.word	0x00006630


	//   ....[29]....
        /*021c*/ 	.word	0x00006640


	//   ....[30]....
        /*0220*/ 	.word	0x00006670


	//   ....[31]....
        /*0224*/ 	.word	0x00006680


	//   ....[32]....
        /*0228*/ 	.word	0x00006690


	//   ....[33]....
        /*022c*/ 	.word	0x000066a0


	//   ....[34]....
        /*0230*/ 	.word	0x000066b0


	//   ....[35]....
        /*0234*/ 	.word	0x000066c0


	//   ....[36]....
        /*0238*/ 	.word	0x000066d0


	//   ....[37]....
        /*023c*/ 	.word	0x00006700


	//   ....[38]....
        /*0240*/ 	.word	0x00006710


	//   ....[39]....
        /*0244*/ 	.word	0x00006720


	//   ....[40]....
        /*0248*/ 	.word	0x00006750


	//   ....[41]....
        /*024c*/ 	.word	0x00006760


	//   ....[42]....
        /*0250*/ 	.word	0x00006770


	//   ....[43]....
        /*0254*/ 	.word	0x00006790


	//   ....[44]....
        /*0258*/ 	.word	0x000067f0


	//   ....[45]....
        /*025c*/ 	.word	0x00006820


	//   ....[46]....
        /*0260*/ 	.word	0x00006850


	//   ....[47]....
        /*0264*/ 	.word	0x00006880


	//   ....[48]....
        /*0268*/ 	.word	0x00006d50


	//   ....[49]....
        /*026c*/ 	.word	0x00006d90


	//   ....[50]....
        /*0270*/ 	.word	0x00006ea0


	//   ....[51]....
        /*0274*/ 	.word	0x00006ee0


	//   ....[52]....
        /*0278*/ 	.word	0x00007bc0


	//   ....[53]....
        /*027c*/ 	.word	0x000089c0


	//   ....[54]....
        /*0280*/ 	.word	0x000089f0


	//   ....[55]....
        /*0284*/ 	.word	0x00008a20


	//   ....[56]....
        /*0288*/ 	.word	0x00008a40


	//   ....[57]....
        /*028c*/ 	.word	0x00008a50


	//   ....[58]....
        /*0290*/ 	.word	0x00008b30


	//   ....[59]....
        /*0294*/ 	.word	0x0000a470


	//   ....[60]....
        /*0298*/ 	.word	0x0000a960


	//   ....[61]....
        /*029c*/ 	.word	0x0000ab10


	//   ....[62]....
        /*02a0*/ 	.word	0x0000ab60


	//   ....[63]....
        /*02a4*/ 	.word	0x0000abf0


	//   ....[64]....
        /*02a8*/ 	.word	0x0000ac90


	//   ....[65]....
        /*02ac*/ 	.word	0x0000ad80


	//   ....[66]....
        /*02b0*/ 	.word	0x0000ae50


	//----- nvinfo : EIATTR_REG_RECONFIG
	.align		4
.L_1163:
        /*02b4*/ 	.byte	0x01, 0x54
	.zero		2


	//----- nvinfo : EIATTR_SYSCALL_OFFSETS
	.align		4
        /*02b8*/ 	.byte	0x04, 0x46
        /*02ba*/ 	.short	(.L_1165 - .L_1164)


	//   ....[0]....
.L_1164:
        /*02bc*/ 	.word	0x00001400


	//   ....[1]....
        /*02c0*/ 	.word	0x00007690


	//   ....[2]....
        /*02c4*/ 	.word	0x000077d0


	//   ....[3]....
        /*02c8*/ 	.word	0x00007910


	//   ....[4]....
        /*02cc*/ 	.word	0x00007a30


	//   ....[5]....
        /*02d0*/ 	.word	0x000084f0


	//----- nvinfo : EIATTR_MBARRIER_INSTR_OFFSETS
	.align		4
.L_1165:
        /*02d4*/ 	.byte	0x04, 0x39
        /*02d6*/ 	.short	(.L_1167 - .L_1166)


	//   ....[0]....
.L_1166:
        /*02d8*/ 	.word	0x00000270
        /*02dc*/ 	.word	0x000000ff
        /*02e0*/ 	.word	0x00019c00
        /*02e4*/ 	.short	0x0100
        /*02e6*/ 	.byte	0x08
	.zero		1


	//   ....[1]....
        /*02e8*/ 	.word	0x00000280
        /*02ec*/ 	.word	0x000000ff
        /*02f0*/ 	.word	0x00019c20
        /*02f4*/ 	.short	0x0100
        /*02f6*/ 	.byte	0x08
	.zero		1


	//   ....[2]....
        /*02f8*/ 	.word	0x00000370
        /*02fc*/ 	.word	0x000000ff
        /*0300*/ 	.word	0x00019c30
        /*0304*/ 	.short	0x0100
        /*0306*/ 	.byte	0x08
	.zero		1


	//   ....[3]....
        /*0308*/ 	.word	0x00000380
        /*030c*/ 	.word	0x000000ff
        /*0310*/ 	.word	0x00019c40
        /*0314*/ 	.short	0x0100
        /*0316*/ 	.byte	0x08
	.zero		1


	//   ....[4]....
        /*0318*/ 	.word	0x00000390
        /*031c*/ 	.word	0x000000ff
        /*0320*/ 	.word	0x00019c38
        /*0324*/ 	.short	0x0100
        /*0326*/ 	.byte	0x08
	.zero		1


	//   ....[5]....
        /*0328*/ 	.word	0x000003a0
        /*032c*/ 	.word	0x000000ff
        /*0330*/ 	.word	0x00019c48
        /*0334*/ 	.short	0x0100
        /*0336*/ 	.byte	0x08
	.zero		1


	//   ....[6]....
        /*0338*/ 	.word	0x000004d0
        /*033c*/ 	.word	0x000000ff
        /*0340*/ 	.word	0x00019c50
        /*0344*/ 	.short	0x0100
        /*0346*/ 	.byte	0x08
	.zero		1


	//   ....[7]....
        /*0348*/ 	.word	0x000004e0
        /*034c*/ 	.word	0x000000ff
        /*0350*/ 	.word	0x00019c60
        /*0354*/ 	.short	0x0100
        /*0356*/ 	.byte	0x08
	.zero		1


	//   ....[8]....
        /*0358*/ 	.word	0x000004f0
        /*035c*/ 	.word	0x000000ff
        /*0360*/ 	.word	0x00019c58
        /*0364*/ 	.short	0x0100
        /*0366*/ 	.byte	0x08
	.zero		1


	//   ....[9]....
        /*0368*/ 	.word	0x00000500
        /*036c*/ 	.word	0x000000ff
        /*0370*/ 	.word	0x00019c68
        /*0374*/ 	.short	0x0100
        /*0376*/ 	.byte	0x08
	.zero		1


	//   ....[10]....
        /*0378*/ 	.word	0x000005f0
        /*037c*/ 	.word	0x000000ff
        /*0380*/ 	.word	0x00019c70
        /*0384*/ 	.short	0x0100
        /*0386*/ 	.byte	0x06
	.zero		1


	//   ....[11]....
        /*0388*/ 	.word	0x00000600
        /*038c*/ 	.word	0x000000ff
        /*0390*/ 	.word	0x00019c80
        /*0394*/ 	.short	0x0100
        /*0396*/ 	.byte	0x06
	.zero		1


	//   ....[12]....
        /*0398*/ 	.word	0x00000610
        /*039c*/ 	.word	0x000000ff
        /*03a0*/ 	.word	0x00019c78
        /*03a4*/ 	.short	0x0100
        /*03a6*/ 	.byte	0x06
	.zero		1


	//   ....[13]....
        /*03a8*/ 	.word	0x00000620
        /*03ac*/ 	.word	0x000000ff
        /*03b0*/ 	.word	0x00019c88
        /*03b4*/ 	.short	0x0100
        /*03b6*/ 	.byte	0x06
	.zero		1


	//   ....[14]....
        /*03b8*/ 	.word	0x00000750
        /*03bc*/ 	.word	0x000000ff
        /*03c0*/ 	.word	0x00019c90
        /*03c4*/ 	.short	0x0100
        /*03c6*/ 	.byte	0x08
	.zero		1


	//   ....[15]....
        /*03c8*/ 	.word	0x00000760
        /*03cc*/ 	.word	0x000000ff
        /*03d0*/ 	.word	0x00019ca0
        /*03d4*/ 	.short	0x0100
        /*03d6*/ 	.byte	0x08
	.zero		1


	//   ....[16]....
        /*03d8*/ 	.word	0x00000770
        /*03dc*/ 	.word	0x000000ff
        /*03e0*/ 	.word	0x00019c98
        /*03e4*/ 	.short	0x0100
        /*03e6*/ 	.byte	0x08
	.zero		1


	//   ....[17]....
        /*03e8*/ 	.word	0x00000780
        /*03ec*/ 	.word	0x000000ff
        /*03f0*/ 	.word	0x00019ca8
        /*03f4*/ 	.short	0x0100
        /*03f6*/ 	.byte	0x08
	.zero		1


	//   ....[18]....
        /*03f8*/ 	.word	0x000008b0
        /*03fc*/ 	.word	0x000000ff
        /*0400*/ 	.word	0x00019cb0
        /*0404*/ 	.short	0x0100
        /*0406*/ 	.byte	0x08
	.zero		1


	//   ....[19]....
        /*0408*/ 	.word	0x000008c0
        /*040c*/ 	.word	0x000000ff
        /*0410*/ 	.word	0x00019cc0
        /*0414*/ 	.short	0x0100
        /*0416*/ 	.byte	0x08
	.zero		1


	//   ....[20]....
        /*0418*/ 	.word	0x000008d0
        /*041c*/ 	.word	0x000000ff
        /*0420*/ 	.word	0x00019cb8
        /*0424*/ 	.short	0x0100
        /*0426*/ 	.byte	0x08
	.zero		1


	//   ....[21]....
        /*0428*/ 	.word	0x000008e0
        /*042c*/ 	.word	0x000000ff
        /*0430*/ 	.word	0x00019cc8
        /*0434*/ 	.short	0x0100
        /*0436*/ 	.byte	0x08
	.zero		1


	//   ....[22]....
        /*0438*/ 	.word	0x00001460
        /*043c*/ 	.word	0x000000ff
        /*0440*/ 	.word	0x00019c00
        /*0444*/ 	.short	0x010a
        /*0446*/ 	.byte	0x2b
	.zero		1


	//   ....[23]....
        /*0448*/ 	.word	0x000014e0
        /*044c*/ 	.word	0x00000003
        /*0450*/ 	.word	0x00019c30
        /*0454*/ 	.short	0x010a
        /*0456*/ 	.byte	0x3f
	.zero		1


	//   ....[24]....
        /*0458*/ 	.word	0x00001590
        /*045c*/ 	.word	0x00000003
        /*0460*/ 	.word	0x00019c30
        /*0464*/ 	.short	0x010a
        /*0466*/ 	.byte	0x3f
	.zero		1


	//   ....[25]....
        /*0468*/ 	.word	0x00002c20
        /*046c*/ 	.word	0x00000032
        /*0470*/ 	.word	0x00000000
        /*0474*/ 	.short	0x0101
        /*0476*/ 	.byte	0x3f
	.zero		1


	//   ....[26]....
        /*0478*/ 	.word	0x000036d0
        /*047c*/ 	.word	0x000000ff
        /*0480*/ 	.word	0x00019c30
        /*0484*/ 	.short	0x010a
        /*0486*/ 	.byte	0x13
	.zero		1


	//   ....[27]....
        /*0488*/ 	.word	0x00003710
        /*048c*/ 	.word	0x000000ff
        /*0490*/ 	.word	0x00019c30
        /*0494*/ 	.short	0x010a
        /*0496*/ 	.byte	0x13
	.zero		1


	//   ....[28]....
        /*0498*/ 	.word	0x00003870
        /*049c*/ 	.word	0x000000ff
        /*04a0*/ 	.word	0x00019c50
        /*04a4*/ 	.short	0x010a
        /*04a6*/ 	.byte	0x0b
	.zero		1


	//   ....[29]....
        /*04a8*/ 	.word	0x000038b0
        /*04ac*/ 	.word	0x000000ff
        /*04b0*/ 	.word	0x00019c50
        /*04b4*/ 	.short	0x010a
        /*04b6*/ 	.byte	0x0b
	.zero		1


	//   ....[30]....
        /*04b8*/ 	.word	0x00004a10
        /*04bc*/ 	.word	0x00000003
        /*04c0*/ 	.word	0x00000000
        /*04c4*/ 	.short	0x0101
        /*04c6*/ 	.byte	0x3f
	.zero		1


	//   ....[31]....
        /*04c8*/ 	.word	0x00004ce0
        /*04cc*/ 	.word	0x000000ff
        /*04d0*/ 	.word	0x00000000
        /*04d4*/ 	.short	0x0101
        /*04d6*/ 	.byte	0x06
	.zero		1


	//   ....[32]....
        /*04d8*/ 	.word	0x00005210
        /*04dc*/ 	.word	0x000000ff
        /*04e0*/ 	.word	0x00019c50
        /*04e4*/ 	.short	0x010a
        /*04e6*/ 	.byte	0x04
	.zero		1


	//   ....[33]....
        /*04e8*/ 	.word	0x00005250
        /*04ec*/ 	.word	0x000000ff
        /*04f0*/ 	.word	0x00019c50
        /*04f4*/ 	.short	0x010a
        /*04f6*/ 	.byte	0x04
	.zero		1


	//   ....[34]....
        /*04f8*/ 	.word	0x00005e90
        /*04fc*/ 	.word	0x000000ff
        /*0500*/ 	.word	0x00000000
        /*0504*/ 	.short	0x0101
        /*0506*/ 	.byte	0x04
	.zero		1


	//   ....[35]....
        /*0508*/ 	.word	0x00006d70
        /*050c*/ 	.word	0x000000ff
        /*0510*/ 	.word	0x00000000
        /*0514*/ 	.short	0x0101
        /*0516*/ 	.byte	0x2b
	.zero		1


	//   ....[36]....
        /*0518*/ 	.word	0x00007e20
        /*051c*/ 	.word	0x00000005
        /*0520*/ 	.word	0x00019c80
        /*0524*/ 	.short	0x010a
        /*0526*/ 	.byte	0x3f
	.zero		1


	//   ....[37]....
        /*0528*/ 	.word	0x00008080
        /*052c*/ 	.word	0x00000005
        /*0530*/ 	.word	0x00019c40
        /*0534*/ 	.short	0x010a
        /*0536*/ 	.byte	0x3f
	.zero		1


	//   ....[38]....
        /*0538*/ 	.word	0x00008c40
        /*053c*/ 	.word	0x000000ff
        /*0540*/ 	.word	0x00019c00
        /*0544*/ 	.short	0x0107
        /*0546*/ 	.byte	0x28
	.zero		1


	//   ....[39]....
        /*0548*/ 	.word	0x00008c90
        /*054c*/ 	.word	0x000000ff
        /*0550*/ 	.word	0x00019c00
        /*0554*/ 	.short	0x0101
        /*0556*/ 	.byte	0x28
	.zero		1


	//   ....[40]....
        /*0558*/ 	.word	0x00008cc0
        /*055c*/ 	.word	0x000000ff
        /*0560*/ 	.word	0x00019c20
        /*0564*/ 	.short	0x010a
        /*0566*/ 	.byte	0x28
	.zero		1


	//   ....[41]....
        /*0568*/ 	.word	0x00008f90
        /*056c*/ 	.word	0x00000007
        /*0570*/ 	.word	0x00019c80
        /*0574*/ 	.short	0x010a
        /*0576*/ 	.byte	0x3f
	.zero		1


	//   ....[42]....
        /*0578*/ 	.word	0x000093b0
        /*057c*/ 	.word	0x00000007
        /*0580*/ 	.word	0x00019c40
        /*0584*/ 	.short	0x010a
        /*0586*/ 	.byte	0x3f
	.zero		1


	//   ....[43]....
        /*0588*/ 	.word	0x00009860
        /*058c*/ 	.word	0x00000003
        /*0590*/ 	.word	0x00019c70
        /*0594*/ 	.short	0x010a
        /*0596*/ 	.byte	0x3f
	.zero		1


	//   ....[44]....
        /*0598*/ 	.word	0x000098d0
        /*059c*/ 	.word	0x00000003
        /*05a0*/ 	.word	0x00019c60
        /*05a4*/ 	.short	0x010a
        /*05a6*/ 	.byte	0x3f
	.zero		1


	//   ....[45]....
        /*05a8*/ 	.word	0x00009cd0
        /*05ac*/ 	.word	0x00000003
        /*05b0*/ 	.word	0x00019c50
        /*05b4*/ 	.short	0x0101
        /*05b6*/ 	.byte	0x3f
	.zero		1


	//   ....[46]....
        /*05b8*/ 	.word	0x00009d50
        /*05bc*/ 	.word	0x00000002
        /*05c0*/ 	.word	0x00000000
        /*05c4*/ 	.short	0x0101
        /*05c6*/ 	.byte	0x3f
	.zero		1


	//   ....[47]....
        /*05c8*/ 	.word	0x00009e30
        /*05cc*/ 	.word	0x00000000
        /*05d0*/ 	.word	0x00019c70
        /*05d4*/ 	.short	0x010a
        /*05d6*/ 	.byte	0x3f
	.zero		1


	//   ....[48]....
        /*05d8*/ 	.word	0x00009e90
        /*05dc*/ 	.word	0x00000000
        /*05e0*/ 	.word	0x00019c60
        /*05e4*/ 	.short	0x010a
        /*05e6*/ 	.byte	0x3f
	.zero		1


	//   ....[49]....
        /*05e8*/ 	.word	0x0000a2f0
        /*05ec*/ 	.word	0x00000000
        /*05f0*/ 	.word	0x00019c50
        /*05f4*/ 	.short	0x0101
        /*05f6*/ 	.byte	0x3f
	.zero		1


	//   ....[50]....
        /*05f8*/ 	.word	0x0000a360
        /*05fc*/ 	.word	0x00000002
        /*0600*/ 	.word	0x00000000
        /*0604*/ 	.short	0x0101
        /*0606*/ 	.byte	0x3f
	.zero		1


	//   ....[51]....
        /*0608*/ 	.word	0x0000a420
        /*060c*/ 	.word	0x00000009
        /*0610*/ 	.word	0x00019c20
        /*0614*/ 	.short	0x010a
        /*0616*/ 	.byte	0x3f
	.zero		1


	//   ....[52]....
        /*0618*/ 	.word	0x0000a570
        /*061c*/ 	.word	0x00000007
        /*0620*/ 	.word	0x00000000
        /*0624*/ 	.short	0x010a
        /*0626*/ 	.byte	0x3f
	.zero		1


	//   ....[53]....
        /*0628*/ 	.word	0x0000a5e0
        /*062c*/ 	.word	0x00000003
        /*0630*/ 	.word	0x00000000
        /*0634*/ 	.short	0x010a
        /*0636*/ 	.byte	0x3f
	.zero		1


	//   ....[54]....
        /*0638*/ 	.word	0x0000a630
        /*063c*/ 	.word	0x00000003
        /*0640*/ 	.word	0x00019c60
        /*0644*/ 	.short	0x010a
        /*0646*/ 	.byte	0x3f
	.zero		1


	//   ....[55]....
        /*0648*/ 	.word	0x0000a680
        /*064c*/ 	.word	0x00000005
        /*0650*/ 	.word	0x00019c60
        /*0654*/ 	.short	0x010a
        /*0656*/ 	.byte	0x3f
	.zero		1


	//   ....[56]....
        /*0658*/ 	.word	0x0000a6c0
        /*065c*/ 	.word	0x00000003
        /*0660*/ 	.word	0x00019c80
        /*0664*/ 	.short	0x010a
        /*0666*/ 	.byte	0x3f
	.zero		1


	//   ....[57]....
        /*0668*/ 	.word	0x0000a6e0
        /*066c*/ 	.word	0x00000005
        /*0670*/ 	.word	0x00019c80
        /*0674*/ 	.short	0x010a
        /*0676*/ 	.byte	0x3f
	.zero		1


	//   ....[58]....
        /*0678*/ 	.word	0x0000a750
        /*067c*/ 	.word	0x00000003
        /*0680*/ 	.word	0x00019c00
        /*0684*/ 	.short	0x010a
        /*0686*/ 	.byte	0x3f
	.zero		1


	//   ....[59]....
        /*0688*/ 	.word	0x0000a7a0
        /*068c*/ 	.word	0x00000003
        /*0690*/ 	.word	0x00019c30
        /*0694*/ 	.short	0x010a
        /*0696*/ 	.byte	0x3f
	.zero		1


	//   ....[60]....
        /*0698*/ 	.word	0x0000a800
        /*069c*/ 	.word	0x00000005
        /*06a0*/ 	.word	0x00019c30
        /*06a4*/ 	.short	0x010a
        /*06a6*/ 	.byte	0x3f
	.zero		1


	//   ....[61]....
        /*06a8*/ 	.word	0x0000a860
        /*06ac*/ 	.word	0x00000005
        /*06b0*/ 	.word	0x00019c50
        /*06b4*/ 	.short	0x010a
        /*06b6*/ 	.byte	0x3f
	.zero		1


	//   ....[62]....
        /*06b8*/ 	.word	0x0000a8c0
        /*06bc*/ 	.word	0x00000007
        /*06c0*/ 	.word	0x00019c50
        /*06c4*/ 	.short	0x010a
        /*06c6*/ 	.byte	0x3f
	.zero		1


	//   ....[63]....
        /*06c8*/ 	.word	0x0000aa10
        /*06cc*/ 	.word	0x00000005
        /*06d0*/ 	.word	0x00019c80
        /*06d4*/ 	.short	0x010a
        /*06d6*/ 	.byte	0x3f
	.zero		1


	//   ....[64]....
        /*06d8*/ 	.word	0x0000aa60
        /*06dc*/ 	.word	0x00000005
        /*06e0*/ 	.word	0x00019c40
        /*06e4*/ 	.short	0x010a
        /*06e6*/ 	.byte	0x3f
	.zero		1


	//   ....[65]....
        /*06e8*/ 	.word	0x0000ae80
        /*06ec*/ 	.word	0x0000001d
        /*06f0*/ 	.word	0x00019c20
        /*06f4*/ 	.short	0x010a
        /*06f6*/ 	.byte	0x3f
	.zero		1


	//   ....[66]....
        /*06f8*/ 	.word	0x0000aed0
        /*06fc*/ 	.word	0x00000007
        /*0700*/ 	.word	0x00019c80
        /*0704*/ 	.short	0x010a
        /*0706*/ 	.byte	0x3f
	.zero		1


	//   ....[67]....
        /*0708*/ 	.word	0x0000af20
        /*070c*/ 	.word	0x00000007
        /*0710*/ 	.word	0x00019c40
        /*0714*/ 	.short	0x010a
        /*0716*/ 	.byte	0x3f
	.zero		1


	//   ....[68]....
        /*0718*/ 	.word	0x0000af70
        /*071c*/ 	.word	0x00000003
        /*0720*/ 	.word	0x00019c70
        /*0724*/ 	.short	0x010a
        /*0726*/ 	.byte	0x3f
	.zero		1


	//   ....[69]....
        /*0728*/ 	.word	0x0000afc0
        /*072c*/ 	.word	0x00000003
        /*0730*/ 	.word	0x00019c60
        /*0734*/ 	.short	0x010a
        /*0736*/ 	.byte	0x3f
	.zero		1


	//   ....[70]....
        /*0738*/ 	.word	0x0000b010
        /*073c*/ 	.word	0x00000000
        /*0740*/ 	.word	0x00019c70
        /*0744*/ 	.short	0x010a
        /*0746*/ 	.byte	0x3f
	.zero		1


	//   ....[71]....
        /*0748*/ 	.word	0x0000b060
        /*074c*/ 	.word	0x00000000
        /*0750*/ 	.word	0x00019c60
        /*0754*/ 	.short	0x010a
        /*0756*/ 	.byte	0x3f
	.zero		1


	//   ....[72]....
        /*0758*/ 	.word	0x0000b0b0
        /*075c*/ 	.word	0x00000009
        /*0760*/ 	.word	0x00019c20
        /*0764*/ 	.short	0x010a
        /*0766*/ 	.byte	0x3f
	.zero		1


	//   ....[73]....
        /*0768*/ 	.word	0x0000b100
        /*076c*/ 	.word	0x00000007
        /*0770*/ 	.word	0x00000000
        /*0774*/ 	.short	0x010a
        /*0776*/ 	.byte	0x3f
	.zero		1


	//   ....[74]....
        /*0778*/ 	.word	0x0000b150
        /*077c*/ 	.word	0x00000003
        /*0780*/ 	.word	0x00000000
        /*0784*/ 	.short	0x010a
        /*0786*/ 	.byte	0x3f
	.zero		1


	//   ....[75]....
        /*0788*/ 	.word	0x0000b1a0
        /*078c*/ 	.word	0x00000003
        /*0790*/ 	.word	0x00019c60
        /*0794*/ 	.short	0x010a
        /*0796*/ 	.byte	0x3f
	.zero		1


	//   ....[76]....
        /*0798*/ 	.word	0x0000b1f0
        /*079c*/ 	.word	0x00000005
        /*07a0*/ 	.word	0x00019c60
        /*07a4*/ 	.short	0x010a
        /*07a6*/ 	.byte	0x3f
	.zero		1


	//   ....[77]....
        /*07a8*/ 	.word	0x0000b240
        /*07ac*/ 	.word	0x00000003
        /*07b0*/ 	.word	0x00019c80
        /*07b4*/ 	.short	0x010a
        /*07b6*/ 	.byte	0x3f
	.zero		1


	//----- nvinfo : EIATTR_NUM_MBARRIERS
	.align		4
.L_1167:
        /*07b8*/ 	.byte	0x03, 0x38
        /*07ba*/ 	.short	0x0016


	//----- nvinfo : EIATTR_EXIT_INSTR_OFFSETS
	.align		4
        /*07bc*/ 	.byte	0x04, 0x1c
        /*07be*/ 	.short	(.L_1169 - .L_1168)


	//   ....[0]....
.L_1168:
        /*07c0*/ 	.word	0x000009f0


	//   ....[1]....
        /*07c4*/ 	.word	0x00007000


	//   ....[2]....
        /*07c8*/ 	.word	0x0000a490


	//   ....[3]....
        /*07cc*/ 	.word	0x0000a730


	//----- nvinfo : EIATTR_MAX_THREADS
	.align		4
.L_1169:
        /*07d0*/ 	.byte	0x04, 0x05
        /*07d2*/ 	.short	(.L_1171 - .L_1170)
.L_1170:
        /*07d4*/ 	.word	0x00000200
        /*07d8*/ 	.word	0x00000001
        /*07dc*/ 	.word	0x00000001


	//----- nvinfo : EIATTR_CRS_STACK_SIZE
	.align		4
.L_1171:
        /*07e0*/ 	.byte	0x04, 0x1e
        /*07e2*/ 	.short	(.L_1173 - .L_1172)
.L_1172:
        /*07e4*/ 	.word	0x00000000


	//----- nvinfo : EIATTR_CBANK_PARAM_SIZE
	.align		4
.L_1173:
        /*07e8*/ 	.byte	0x03, 0x19
        /*07ea*/ 	.short	0x0a70


	//----- nvinfo : EIATTR_PARAM_CBANK
	.align		4
        /*07ec*/ 	.byte	0x04, 0x0a
        /*07ee*/ 	.short	(.L_1175 - .L_1174)
	.align		4
.L_1174:
        /*07f0*/ 	.word	index@(.nv.constant0._ZN7cutlass13device_kernelIN5flash11enable_sm90INS1_16FlashAttnFwdSm90INS1_25CollectiveMainloopFwdSm90ILi2EN4cute5tupleIJNS5_1CILi1EEES8_S8_EEENS6_IJNS7_ILi192EEENS7_ILi128EEENS7_ILi96EEEEEELi96ENS_12float_e4m3_tEfNS_4arch4Sm90ELb0ELb0ELb0ELb0ELb0ELb0ELb0ELb1ELb1ELb1ELb0ELb0EEENS1_21CollectiveEpilogueFwdINS6_IJSA_SC_SB_EEES9_NS_10bfloat16_tESG_Li384ELb0ELb1ELb0ELb1EEENS1_29StaticPersistentTileSchedulerILb0EEEEEEEEEvNT_6ParamsE)
        /*07f4*/ 	.short	0x0210
        /*07f6*/ 	.short	0x0a70


	//----- nvinfo : EIATTR_SW_WAR
	.align		4
.L_1175:
        /*07f8*/ 	.byte	0x04, 0x36
        /*07fa*/ 	.short	(.L_1177 - .L_1176)
.L_1176:
        /*07fc*/ 	.word	0x00000008
.L_1177:


//--------------------- .nv.info._ZN7cutlass13device_kernelIN5flash11enable_sm90INS1_16FlashAttnFwdSm90INS1_25CollectiveMainloopFwdSm90ILi2EN4cute5tupleIJNS5_1CILi1EEES8_S8_EEENS6_IJNS7_ILi192EEENS7_ILi128EEENS7_ILi96EEEEEELi96ENS_12float_e4m3_tEfNS_4arch4Sm90ELb0ELb0ELb0ELb1ELb0ELb0ELb0ELb1ELb1ELb1ELb0ELb0EEENS1_21CollectiveEpilogueFwdINS6_IJSA_SC_SB_EEES9_NS_10bfloat16_tESG_Li384ELb1ELb1ELb0ELb1EEENS1_36VarlenDynamicPersistentTileSchedulerILi192ELi128ELi384ELi128ELb0ELb1ELb1ELb0ELb1ELb1EEEEEEEEEvNT_6ParamsE --------------------------
	.section	.nv.info._ZN7cutlass13device_kernelIN5flash11enable_sm90INS1_16FlashAttnFwdSm90INS1_25CollectiveMainloopFwdSm90ILi2EN4cute5tupleIJNS5_1CILi1EEES8_S8_EEENS6_IJNS7_ILi192EEENS7_ILi128EEENS7_ILi96EEEEEELi96ENS_12float_e4m3_tEfNS_4arch4Sm90ELb0ELb0ELb0ELb1ELb0ELb0ELb0ELb1ELb1ELb1ELb0ELb0EEENS1_21CollectiveEpilogueFwdINS6_IJSA_SC_SB_EEES9_NS_10bfloat16_tESG_Li384ELb1ELb1ELb0ELb1EEENS1_36VarlenDynamicPersistentTileSchedulerILi192ELi128ELi384ELi128ELb0ELb1ELb1ELb0ELb1ELb1EEEEEEEEEvNT_6ParamsE,"",@"SHT_CUDA_INFO"
	.sectionflags	@""
	.align	4


	//----- nvinfo : EIATTR_CUDA_API_VERSION
	.align		4
        /*0000*/ 	.byte	0x04, 0x37
        /*0002*/ 	.short	(.L_1179 - .L_1178)
.L_1178:
        /*0004*/ 	.word	0x00000082


	//----- nvinfo : EIATTR_KPARAM_INFO
	.align		4
.L_1179:
        /*0008*/ 	.byte	0x04, 0x17
        /*000a*/ 	.short	(.L_1181 - .L_1180)
.L_1180:
        /*000c*/ 	.word	0x00000000
        /*0010*/ 	.short	0x0000
        /*0012*/ 	.short	0x0070
        /*0014*/ 	.byte	0x00, 0xf0, 0x01, 0x2a


	//----- nvinfo : EIATTR_SPARSE_MMA_MASK
	.align		4
.L_1181:
        /*0018*/ 	.byte	0x03, 0x50
        /*001a*/ 	.short	0x0000


	//----- nvinfo : EIATTR_MAXREG_COUNT
	.align		4
        /*001c*/ 	.byte	0x03, 0x1b
        /*001e*/ 	.short	0x0080


	//----- nvinfo : EIATTR_NUM_BARRIERS
	.align		4
        /*0020*/ 	.byte	0x02, 0x4c
        /*0022*/ 	.byte	0x09
	.zero		1


	//----- nvinfo : EIATTR_EXTERNS
	.align		4
        /*0024*/ 	.byte	0x04, 0x0f
        /*0026*/ 	.short	(.L_1183 - .L_1182)


	//   ....[0]....
	.align		4
.L_1182:
        /*0028*/ 	.word	index@(__assertfail)


	//----- nvinfo : EIATTR_ANNOTATIONS
	.align		4
.L_1183:
        /*002c*/ 	.byte	0x04, 0x55
        /*002e*/ 	.short	(.L_1185 - .L_1184)


	//   ....[0]....
.L_1184:
        /* <DEDUP_REMOVED lines=22> */


	//----- nvinfo : EIATTR_MERCURY_ISA_VERSION
	.align		4
.L_1185:
        /*0180*/ 	.byte	0x03, 0x5f
        /*0182*/ 	.short	0x0101


	//----- nvinfo : EIATTR_UNUSED_LOAD_BYTE_OFFSET
	.align		4
        /*0184*/ 	.byte	0x04, 0x44
        /*0186*/ 	.short	(.L_1187 - .L_1186)


	//   ....[0]....
.L_1186:
        /*0188*/ 	.word	0x00000a00
        /*018c*/ 	.word	0x0000fff0


	//   ....[1]....
        /*0190*/ 	.word	0x000060e0
        /*0194*/ 	.word	0x0000fff0


	//----- nvinfo : EIATTR_INT_WARP_WIDE_INSTR_OFFSETS
	.align		4
.L_1187:
        /*0198*/ 	.byte	0x04, 0x31
        /*019a*/ 	.short	(.L_1189 - .L_1188)


	//   ....[0]....
.L_1188:
        /*019c*/ 	.word	0x00000130


	//   ....[1]....
        /*01a0*/ 	.word	0x00000170


	//   ....[2]....
        /*01a4*/ 	.word	0x000001e0


	//   ....[3]....
        /*01a8*/ 	.word	0x00009610


	//   ....[4]....
        /*01ac*/ 	.word	0x000096a0


	//   ....[5]....
        /*01b0*/ 	.word	0x0000c150


	//   ....[6]....
        /*01b4*/ 	.word	0x0000c1e0


	//----- nvinfo : EIATTR_COOP_GROUP_MASK_REGIDS
	.align		4
.L_1189:
        /*01b8*/ 	.byte	0x04, 0x29
        /*01ba*/ 	.short	(.L_1191 - .L_1190)


	//   ....[0]....
.L_1190:
        /*01bc*/ 	.word	0xffffffff


	//   ....[1]....
        /*01c0*/ 	.word	0xffffffff


	//   ....[2]....
        /*01c4*/ 	.word	0xffffffff


	//   ....[3]....
        /*01c8*/ 	.word	0xffffffff


	//   ....[4]....
        /*01cc*/ 	.word	0xffffffff


	//   ....[5]....
        /*01d0*/ 	.word	0xffffffff


	//   ....[6]....
        /*01d4*/ 	.word	0xffffffff


	//   ....[7]....
        /*01d8*/ 	.word	0xffffffff


	//   ....[8]....
        /*01dc*/ 	.word	0xffffffff


	//   ....[9]....
        /*01e0*/ 	.word	0xffffffff


	//   ....[10]....
        /*01e4*/ 	.word	0xffffffff


	//   ....[11]....
        /*01e8*/ 	.word	0xffffffff


	//   ....[12]....
        /*01ec*/ 	.word	0xffffffff


	//   ....[13]....
        /*01f0*/ 	.word	0xffffffff


	//   ....[14]....
        /*01f4*/ 	.word	0xffffffff


	//   ....[15]....
        /*01f8*/ 	.word	0xffffffff


	//   ....[16]....
        /*01fc*/ 	.word	0xffffffff


	//   ....[17]....
        /*0200*/ 	.word	0xffffffff


	//   ....[18]....
        /*0204*/ 	.word	0xffffffff


	//   ....[19]....
        /*0208*/ 	.word	0xffffffff


	//   ....[20]....
        /*020c*/ 	.word	0xffffffff


	//   ....[21]....
        /*0210*/ 	.word	0xffffffff


	//   ....[22]....
        /*0214*/ 	.word	0xffffffff


	//   ....[23]....
        /*0218*/ 	.word	0xffffffff


	//   ....[24]....
        /*021c*/ 	.word	0xffffffff


	//   ....[25]....
        /*0220*/ 	.word	0xffffffff


	//   ....[26]....
        /*0224*/ 	.word	0xffffffff


	//   ....[27]....
        /*0228*/ 	.word	0xffffffff


	//   ....[28]....
        /*022c*/ 	.word	0xffffffff


	//   ....[29]....
        /*0230*/ 	.word	0xffffffff


	//   ....[30]....
        /*0234*/ 	.word	0xffffffff


	//   ....[31]....
        /*0238*/ 	.word	0xffffffff


	//   ....[32]....
        /*023c*/ 	.word	0xffffffff


	//   ....[33]....
        /*0240*/ 	.word	0xffffffff


	//   ....[34]....
        /*0244*/ 	.word	0xffffffff


	//   ....[35]....
        /*0248*/ 	.word	0xffffffff


	//   ....[36]....
        /*024c*/ 	.word	0xffffffff


	//   ....[37]....
        /*0250*/ 	.word	0xffffffff


	//   ....[38]....
        /*0254*/ 	.word	0xffffffff


	//   ....[39]....
        /*0258*/ 	.word	0xffffffff


	//   ....[40]....
        /*025c*/ 	.word	0xffffffff


	//   ....[41]....
        /*0260*/ 	.word	0xffffffff


	//   ....[42]....
        /*0264*/ 	.word	0xffffffff


	//   ....[43]....
        /*0268*/ 	.word	0xffffffff


	//   ....[44]....
        /*026c*/ 	.word	0xffffffff


	//   ....[45]....
        /*0270*/ 	.word	0xffffffff


	//   ....[46]....
        /*0274*/ 	.word	0xffffffff


	//   ....[47]....
        /*0278*/ 	.word	0xffffffff


	//   ....[48]....
        /*027c*/ 	.word	0xffffffff


	//   ....[49]....
        /*0280*/ 	.word	0xffffffff


	//   ....[50]....
        /*0284*/ 	.word	0xffffffff


	//   ....[51]....
        /*0288*/ 	.word	0xffffffff


	//   ....[52]....
        /*028c*/ 	.word	0xffffffff


	//   ....[53]....
        /*0290*/ 	.word	0xffffffff


	//   ....[54]....
        /*0294*/ 	.word	0xffffffff


	//   ....[55]....
        /*0298*/ 	.word	0xffffffff


	//   ....[56]....
        /*029c*/ 	.word	0xffffffff


	//   ....[57]....
        /*02a0*/ 	.word	0xffffffff


	//   ....[58]....
        /*02a4*/ 	.word	0xffffffff


	//   ....[59]....
        /*02a8*/ 	.word	0xffffffff


	//   ....[60]....
        /*02ac*/ 	.word	0xffffffff


	//   ....[61]....
        /*02b0*/ 	.word	0xffffffff


	//   ....[62]....
        /*02b4*/ 	.word	0xffffffff


	//   ....[63]....
        /*02b8*/ 	.word	0xffffffff


	//   ....[64]....
        /*02bc*/ 	.word	0xffffffff


	//   ....[65]....
        /*02c0*/ 	.word	0xffffffff


	//   ....[66]....
        /*02c4*/ 	.word	0xffffffff


	//   ....[67]....
        /*02c8*/ 	.word	0xffffffff


	//   ....[68]....
        /*02cc*/ 	.word	0xffffffff


	//   ....[69]....
        /*02d0*/ 	.word	0xffffffff


	//   ....[70]....
        /*02d4*/ 	.word	0xffffffff


	//   ....[71]....
        /*02d8*/ 	.word	0xffffffff


	//   ....[72]....
        /*02dc*/ 	.word	0xffffffff


	//   ....[73]....
        /*02e0*/ 	.word	0xffffffff


	//   ....[74]....
        /*02e4*/ 	.word	0xffffffff


	//   ....[75]....
        /*02e8*/ 	.word	0xffffffff


	//   ....[76]....
        /*02ec*/ 	.word	0xffffffff


	//   ....[77]....
        /*02f0*/ 	.word	0xffffffff


	//   ....[78]....
        /*02f4*/ 	.word	0xffffffff


	//   ....[79]....
        /*02f8*/ 	.word	0xffffffff


	//   ....[80]....
        /*02fc*/ 	.word	0xffffffff


	//   ....[81]....
        /*0300*/ 	.word	0xffffffff


	//   ....[82]....
        /*0304*/ 	.word	0xffffffff


	//   ....[83]....
        /*0308*/ 	.word	0xffffffff


	//   ....[84]....
        /*030c*/ 	.word	0xffffffff


	//   ....[85]....
        /*0310*/ 	.word	0xffffffff


	//   ....[86]....
        /*0314*/ 	.word	0xffffffff


	//   ....[87]....
        /*0318*/ 	.word	0xffffffff


	//   ....[88]....
        /*031c*/ 	.word	0xffffffff


	//   ....[89]....
        /*0320*/ 	.word	0xffffffff


	//   ....[90]....
        /*0324*/ 	.word	0xffffffff


	//   ....[91]....
        /*0328*/ 	.word	0xffffffff


	//   ....[92]....
        /*032c*/ 	.word	0xffffffff


	//   ....[93]....
        /*0330*/ 	.word	0xffffffff


	//   ....[94]....
        /*0334*/ 	.word	0xffffffff


	//   ....[95]....
        /*0338*/ 	.word	0xffffffff


	//   ....[96]....
        /*033c*/ 	.word	0xffffffff


	//   ....[97]....
        /*0340*/ 	.word	0x0500000f


	//   ....[98]....
        /*0344*/ 	.word	0x0500000f


	//   ....[99]....
        /*0348*/ 	.word	0x0500000f


	//   ....[100]....
        /*034c*/ 	.word	0x0500000f


	//   ....[101]....
        /*0350*/ 	.word	0x0500000f


	//   ....[102]....
        /*0354*/ 	.word	0x0500000f


	//   ....[103]....
        /*0358*/ 	.word	0x0500000f


	//   ....[104]....
        /*035c*/ 	.word	0x0500000f


	//----- nvinfo : EIATTR_COOP_GROUP_INSTR_OFFSETS
	.align		4
.L_1191:
        /*0360*/ 	.byte	0x04, 0x28
        /*0362*/ 	.short	(.L_1193 - .L_1192)


	//   ....[0]....
.L_1192:
        /*0364*/ 	.word	0x00000060


	//   ....[1]....
        /*0368*/ 	.word	0x00000140


	//   ....[2]....
        /*036c*/ 	.word	0x00000190


	//   ....[3]....
        /*0370*/ 	.word	0x000003c0


	//   ....[4]....
        /*0374*/ 	.word	0x00000520


	//   ....[5]....
        /*0378*/ 	.word	0x00000640


	//   ....[6]....
        /*037c*/ 	.word	0x000007a0


	//   ....[7]....
        /*0380*/ 	.word	0x00001600


	//   ....[8]....
        /*0384*/ 	.word	0x00002690


	//   ....[9]....
        /*0388*/ 	.word	0x00002790


	//   ....[10]....
        /*038c*/ 	.word	0x00002cf0


	//   ....[11]....
        /*0390*/ 	.word	0x00002d80


	//   ....[12]....
        /*0394*/ 	.word	0x00004250


	//   ....[13]....
        /*0398*/ 	.word	0x00004260


	//   ....[14]....
        /*039c*/ 	.word	0x00004300


	//   ....[15]....
        /*03a0*/ 	.word	0x00004310


	//   ....[16]....
        /*03a4*/ 	.word	0x00005a30


	//   ....[17]....
        /*03a8*/ 	.word	0x00005a50


	//   ....[18]....
        /*03ac*/ 	.word	0x00005ad0


	//   ....[19]....
        /*03b0*/ 	.word	0x00005ae0


	//   ....[20]....
        /*03b4*/ 	.word	0x000067c0


	//   ....[21]....
        /*03b8*/ 	.word	0x000067d0


	//   ....[22]....
        /*03bc*/ 	.word	0x000067e0


	//   ....[23]....
        /*03c0*/ 	.word	0x000067f0


	//   ....[24]....
        /*03c4*/ 	.word	0x00006800


	//   ....[25]....
        /*03c8*/ 	.word	0x00006810


	//   ....[26]....
        /*03cc*/ 	.word	0x00006820


	//   ....[27]....
        /*03d0*/ 	.word	0x00006830


	//   ....[28]....
        /*03d4*/ 	.word	0x00006860


	//   ....[29]....
        /*03d8*/ 	.word	0x00006870


	//   ....[30]....
        /*03dc*/ 	.word	0x000068a0


	//   ....[31]....
        /*03e0*/ 	.word	0x000068b0


	//   ....[32]....
        /*03e4*/ 	.word	0x000068e0


	//   ....[33]....
        /*03e8*/ 	.word	0x000068f0


	//   ....[34]....
        /*03ec*/ 	.word	0x00006920


	//   ....[35]....
        /*03f0*/ 	.word	0x00006930


	//   ....[36]....
        /*03f4*/ 	.word	0x00006950


	//   ....[37]....
        /*03f8*/ 	.word	0x00006980


	//   ....[38]....
        /*03fc*/ 	.word	0x00006990


	//   ....[39]....
        /*0400*/ 	.word	0x000069a0


	//   ....[40]....
        /*0404*/ 	.word	0x000069e0


	//   ....[41]....
        /*0408*/ 	.word	0x000069f0


	//   ....[42]....
        /*040c*/ 	.word	0x00006a00


	//   ....[43]....
        /*0410*/ 	.word	0x00006a20


	//   ....[44]....
        /*0414*/ 	.word	0x00006fd0


	//   ....[45]....
        /*0418*/ 	.word	0x00007000


	//   ....[46]....
        /*041c*/ 	.word	0x00007030


	//   ....[47]....
        /*0420*/ 	.word	0x00007070


	//   ....[48]....
        /*0424*/ 	.word	0x00007540


	//   ....[49]....
        /*0428*/ 	.word	0x00007570


	//   ....[50]....
        /*042c*/ 	.word	0x00007680


	//   ....[51]....
        /*0430*/ 	.word	0x000076a0


	//   ....[52]....
        /*0434*/ 	.word	0x00007fe0


	//   ....[53]....
        /*0438*/ 	.word	0x00007ff0


	//   ....[54]....
        /*043c*/ 	.word	0x000080f0


	//   ....[55]....
        /*0440*/ 	.word	0x00008110


	//   ....[56]....
        /*0444*/ 	.word	0x00008290


	//   ....[57]....
        /*0448*/ 	.word	0x00008480


	//   ....[58]....
        /*044c*/ 	.word	0x000084b0


	//   ....[59]....
        /*0450*/ 	.word	0x000084e0


	//   ....[60]....
        /*0454*/ 	.word	0x00008520


	//   ....[61]....
        /*0458*/ 	.word	0x00008550


	//   ....[62]....
        /*045c*/ 	.word	0x000085a0


	//   ....[63]....
        /*0460*/ 	.word	0x00008720


	//   ....[64]....
        /*0464*/ 	.word	0x00008750


	//   ....[65]....
        /*0468*/ 	.word	0x00008780


	//   ....[66]....
        /*046c*/ 	.word	0x000087b0


	//   ....[67]....
        /*0470*/ 	.word	0x000087e0


	//   ....[68]....
        /*0474*/ 	.word	0x00008820


	//   ....[69]....
        /*0478*/ 	.word	0x000088b0


	//   ....[70]....
        /*047c*/ 	.word	0x000088f0


	//   ....[71]....
        /*0480*/ 	.word	0x00008980


	//   ....[72]....
        /*0484*/ 	.word	0x00009d90


	//   ....[73]....
        /*0488*/ 	.word	0x0000ac40


	//   ....[74]....
        /*048c*/ 	.word	0x0000ac60


	//   ....[75]....
        /*0490*/ 	.word	0x0000ac70


	//   ....[76]....
        /*0494*/ 	.word	0x0000ac80


	//   ....[77]....
        /*0498*/ 	.word	0x0000aca0


	//   ....[78]....
        /*049c*/ 	.word	0x0000acc0


	//   ....[79]....
        /*04a0*/ 	.word	0x0000ca20


	//   ....[80]....
        /*04a4*/ 	.word	0x0000ca50


	//   ....[81]....
        /*04a8*/ 	.word	0x0000ca80


	//   ....[82]....
        /*04ac*/ 	.word	0x0000cab0


	//   ....[83]....
        /*04b0*/ 	.word	0x0000caf0


	//   ....[84]....
        /*04b4*/ 	.word	0x0000cb00


	//   ....[85]....
        /*04b8*/ 	.word	0x0000cb30


	//   ....[86]....
        /*04bc*/ 	.word	0x0000cb40


	//   ....[87]....
        /*04c0*/ 	.word	0x0000cc80


	//   ....[88]....
        /*04c4*/ 	.word	0x0000ccb0


	//   ....[89]....
        /*04c8*/ 	.word	0x0000ccf0


	//   ....[90]....
        /*04cc*/ 	.word	0x0000cd20


	//   ....[91]....
        /*04d0*/ 	.word	0x0000cd50


	//   ....[92]....
        /*04d4*/ 	.word	0x0000cd80


	//   ....[93]....
        /*04d8*/ 	.word	0x0000ce30


	//   ....[94]....
        /*04dc*/ 	.word	0x0000ce70


	//   ....[95]....
        /*04e0*/ 	.word	0x0000cf00


	//   ....[96]....
        /*04e4*/ 	.word	0x0000d370


	//   ....[97]....
        /*04e8*/ 	.word	0x0000d850


	//   ....[98]....
        /*04ec*/ 	.word	0x0000da50


	//   ....[99]....
        /*04f0*/ 	.word	0x0000daa0


	//   ....[100]....
        /*04f4*/ 	.word	0x0000db00


	//   ....[101]....
        /*04f8*/ 	.word	0x0000dba0


	//   ....[102]....
        /*04fc*/ 	.word	0x0000dc70


	//   ....[103]....
        /*0500*/ 	.word	0x0000dd00


	//   ....[104]....
        /*0504*/ 	.word	0x0000e0a0


	//----- nvinfo : EIATTR_REG_RECONFIG
	.align		4
.L_1193:
        /*0508*/ 	.byte	0x01, 0x54
	.zero		2


	//----- nvinfo : EIATTR_SYSCALL_OFFSETS
	.align		4
        /*050c*/ 	.byte	0x04, 0x46
        /*050e*/ 	.short	(.L_1195 - .L_1194)


	//   ....[0]....
.L_1194:
        /*0510*/ 	.word	0x000017f0


	//   ....[1]....
        /*0514*/ 	.word	0x00009810


	//   ....[2]....
        /*0518*/ 	.word	0x000099a0


	//   ....[3]....
        /*051c*/ 	.word	0x00009af0


	//   ....[4]....
        /*0520*/ 	.word	0x00009c30


	//   ....[5]....
        /*0524*/ 	.word	0x0000a720


	//----- nvinfo : EIATTR_MBARRIER_INSTR_OFFSETS
	.align		4
.L_1195:
        /*0528*/ 	.byte	0x04, 0x39
        /*052a*/ 	.short	(.L_1197 - .L_1196)


	//   ....[0]....
.L_1196:
        /*052c*/ 	.word	0x00000270
        /*0530*/ 	.word	0x000000ff
        /*0534*/ 	.word	0x00019c00
        /*0538*/ 	.short	0x0100
        /*053a*/ 	.byte	0x08
	.zero		1


	//   ....[1]....
        /*053c*/ 	.word	0x00000280
        /*0540*/ 	.word	0x000000ff
        /*0544*/ 	.word	0x00019c20
        /*0548*/ 	.short	0x0100
        /*054a*/ 	.byte	0x08
	.zero		1


	//   ....[2]....
        /*054c*/ 	.word	0x00000370
        /*0550*/ 	.word	0x000000ff
        /*0554*/ 	.word	0x00019c30
        /*0558*/ 	.short	0x0100
        /*055a*/ 	.byte	0x08
	.zero		1


	//   ....[3]....
        /*055c*/ 	.word	0x00000380
        /*0560*/ 	.word	0x000000ff
        /*0564*/ 	.word	0x00019c40
        /*0568*/ 	.short	0x0100
        /*056a*/ 	.byte	0x08
	.zero		1


	//   ....[4]....
        /*056c*/ 	.word	0x00000390
        /*0570*/ 	.word	0x000000ff
        /*0574*/ 	.word	0x00019c38
        /*0578*/ 	.short	0x0100
        /*057a*/ 	.byte	0x08
	.zero		1


	//   ....[5]....
        /*057c*/ 	.word	0x000003a0
        /*0580*/ 	.word	0x000000ff
        /*0584*/ 	.word	0x00019c48
        /*0588*/ 	.short	0x0100
        /*058a*/ 	.byte	0x08
	.zero		1


	//   ....[6]....
        /*058c*/ 	.word	0x000004d0
        /*0590*/ 	.word	0x000000ff
        /*0594*/ 	.word	0x00019c50
        /*0598*/ 	.short	0x0100
        /*059a*/ 	.byte	0x08
	.zero		1


	//   ....[7]....
        /*059c*/ 	.word	0x000004e0
        /*05a0*/ 	.word	0x000000ff
        /*05a4*/ 	.word	0x00019c60
        /*05a8*/ 	.short	0x0100
        /*05aa*/ 	.byte	0x08
	.zero		1


	//   ....[8]....
        /*05ac*/ 	.word	0x000004f0
        /*05b0*/ 	.word	0x000000ff
        /*05b4*/ 	.word	0x00019c58
        /*05b8*/ 	.short	0x0100
        /*05ba*/ 	.byte	0x08
	.zero		1


	//   ....[9]....
        /*05bc*/ 	.word	0x00000500
        /*05c0*/ 	.word	0x000000ff
        /*05c4*/ 	.word	0x00019c68
        /*05c8*/ 	.short	0x0100
        /*05ca*/ 	.byte	0x08
	.zero		1


	//   ....[10]....
        /*05cc*/ 	.word	0x000005f0
        /*05d0*/ 	.word	0x000000ff
        /*05d4*/ 	.word	0x00019c70
        /*05d8*/ 	.short	0x0100
        /*05da*/ 	.byte	0x06
	.zero		1


	//   ....[11]....
        /*05dc*/ 	.word	0x00000600
        /*05e0*/ 	.word	0x000000ff
        /*05e4*/ 	.word	0x00019c80
        /*05e8*/ 	.short	0x0100
        /*05ea*/ 	.byte	0x06
	.zero		1


	//   ....[12]....
        /*05ec*/ 	.word	0x00000610
        /*05f0*/ 	.word	0x000000ff
        /*05f4*/ 	.word	0x00019c78
        /*05f8*/ 	.short	0x0100
        /*05fa*/ 	.byte	0x06
	.zero		1


	//   ....[13]....
        /*05fc*/ 	.word	0x00000620
        /*0600*/ 	.word	0x000000ff
        /*0604*/ 	.word	0x00019c88
        /*0608*/ 	.short	0x0100
        /*060a*/ 	.byte	0x06
	.zero		1


	//   ....[14]....
        /*060c*/ 	.word	0x00000750
        /*0610*/ 	.word	0x000000ff
        /*0614*/ 	.word	0x00019c90
        /*0618*/ 	.short	0x0100
        /*061a*/ 	.byte	0x08
	.zero		1


	//   ....[15]....
        /*061c*/ 	.word	0x00000760
        /*0620*/ 	.word	0x000000ff
        /*0624*/ 	.word	0x00019ca0
        /*0628*/ 	.short	0x0100
        /*062a*/ 	.byte	0x08
	.zero		1


	//   ....[16]....
        /*062c*/ 	.word	0x00000770
        /*0630*/ 	.word	0x000000ff
        /*0634*/ 	.word	0x00019c98
        /*0638*/ 	.short	0x0100
        /*063a*/ 	.byte	0x08
	.zero		1


	//   ....[17]....
        /*063c*/ 	.word	0x00000780
        /*0640*/ 	.word	0x000000ff
        /*0644*/ 	.word	0x00019ca8
        /*0648*/ 	.short	0x0100
        /*064a*/ 	.byte	0x08
	.zero		1


	//   ....[18]....
        /*064c*/ 	.word	0x000008b0
        /*0650*/ 	.word	0x000000ff
        /*0654*/ 	.word	0x00019cb0
        /*0658*/ 	.short	0x0100
        /*065a*/ 	.byte	0x08
	.zero		1


	//   ....[19]....
        /*065c*/ 	.word	0x000008c0
        /*0660*/ 	.word	0x000000ff
        /*0664*/ 	.word	0x00019cc0
        /*0668*/ 	.short	0x0100
        /*066a*/ 	.byte	0x08
	.zero		1


	//   ....[20]....
        /*066c*/ 	.word	0x000008d0
        /*0670*/ 	.word	0x000000ff
        /*0674*/ 	.word	0x00019cb8
        /*0678*/ 	.short	0x0100
        /*067a*/ 	.byte	0x08
	.zero		1


	//   ....[21]....
        /*067c*/ 	.word	0x000008e0
        /*0680*/ 	.word	0x000000ff
        /*0684*/ 	.word	0x00019cc8
        /*0688*/ 	.short	0x0100
        /*068a*/ 	.byte	0x08
	.zero		1


	//   ....[22]....
        /*068c*/ 	.word	0x000018a0
        /*0690*/ 	.word	0x00000000
        /*0694*/ 	.word	0x00019c00
        /*0698*/ 	.short	0x010a
        /*069a*/ 	.byte	0x3f
	.zero		1


	//   ....[23]....
        /*069c*/ 	.word	0x00001930
        /*06a0*/ 	.word	0x00000004
        /*06a4*/ 	.word	0x00019c30
        /*06a8*/ 	.short	0x010a
        /*06aa*/ 	.byte	0x3f
	.zero		1


	//   ....[24]....
        /*06ac*/ 	.word	0x000019e0
        /*06b0*/ 	.word	0x00000004
        /*06b4*/ 	.word	0x00019c30
        /*06b8*/ 	.short	0x010a
        /*06ba*/ 	.byte	0x3f
	.zero		1


	//   ....[25]....
        /*06bc*/ 	.word	0x00003250
        /*06c0*/ 	.word	0x00000033
        /*06c4*/ 	.word	0x00000000
        /*06c8*/ 	.short	0x0101
        /*06ca*/ 	.byte	0x3f
	.zero		1


	//   ....[26]....
        /*06cc*/ 	.word	0x00003b80
        /*06d0*/ 	.word	0x00000004
        /*06d4*/ 	.word	0x00019c30
        /*06d8*/ 	.short	0x010a
        /*06da*/ 	.byte	0x3f
	.zero		1


	//   ....[27]....
        /*06dc*/ 	.word	0x00003bc0
        /*06e0*/ 	.word	0x00000004
        /*06e4*/ 	.word	0x00019c30
        /*06e8*/ 	.short	0x010a
        /*06ea*/ 	.byte	0x3f
	.zero		1


	//   ....[28]....
        /*06ec*/ 	.word	0x00003d30
        /*06f0*/ 	.word	0x000000ff
        /*06f4*/ 	.word	0x00019c50
        /*06f8*/ 	.short	0x010a
        /*06fa*/ 	.byte	0x0b
	.zero		1


	//   ....[29]....
        /*06fc*/ 	.word	0x00003d70
        /*0700*/ 	.word	0x000000ff
        /*0704*/ 	.word	0x00019c50
        /*0708*/ 	.short	0x010a
        /*070a*/ 	.byte	0x0b
	.zero		1


	//   ....[30]....
        /*070c*/ 	.word	0x00004ea0
        /*0710*/ 	.word	0x00000005
        /*0714*/ 	.word	0x00000000
        /*0718*/ 	.short	0x0101
        /*071a*/ 	.byte	0x3f
	.zero		1


	//   ....[31]....
        /*071c*/ 	.word	0x00005230
        /*0720*/ 	.word	0x000000ff
        /*0724*/ 	.word	0x00000000
        /*0728*/ 	.short	0x0101
        /*072a*/ 	.byte	0x06
	.zero		1


	//   ....[32]....
        /*072c*/ 	.word	0x000056f0
        /*0730*/ 	.word	0x0000000f
        /*0734*/ 	.word	0x00019c50
        /*0738*/ 	.short	0x010a
        /*073a*/ 	.byte	0x3f
	.zero		1


	//   ....[33]....
        /*073c*/ 	.word	0x00005740
        /*0740*/ 	.word	0x0000000f
        /*0744*/ 	.word	0x00019c50
        /*0748*/ 	.short	0x010a
        /*074a*/ 	.byte	0x3f
	.zero		1


	//   ....[34]....
        /*074c*/ 	.word	0x00005d80
        /*0750*/ 	.word	0x00000003
        /*0754*/ 	.word	0x00000000
        /*0758*/ 	.short	0x0101
        /*075a*/ 	.byte	0x3f
	.zero		1


	//   ....[35]....
        /*075c*/ 	.word	0x00007560
        /*0760*/ 	.word	0x00000002
        /*0764*/ 	.word	0x00000000
        /*0768*/ 	.short	0x0101
        /*076a*/ 	.byte	0x3f
	.zero		1


	//   ....[36]....
        /*076c*/ 	.word	0x00009fe0
        /*0770*/ 	.word	0x00000004
        /*0774*/ 	.word	0x00019c80
        /*0778*/ 	.short	0x010a
        /*077a*/ 	.byte	0x3f
	.zero		1


	//   ....[37]....
        /*077c*/ 	.word	0x0000a260
        /*0780*/ 	.word	0x00000004
        /*0784*/ 	.word	0x00019c40
        /*0788*/ 	.short	0x010a
        /*078a*/ 	.byte	0x3f
	.zero		1


	//   ....[38]....
        /*078c*/ 	.word	0x0000aea0
        /*0790*/ 	.word	0x00000010
        /*0794*/ 	.word	0x00019c00
        /*0798*/ 	.short	0x0107
        /*079a*/ 	.byte	0x3f
	.zero		1


	//   ....[39]....
        /*079c*/ 	.word	0x0000afa0
        /*07a0*/ 	.word	0x00000010
        /*07a4*/ 	.word	0x00019c00
        /*07a8*/ 	.short	0x0101
        /*07aa*/ 	.byte	0x3f
	.zero		1


	//   ....[40]....
        /*07ac*/ 	.word	0x0000afc0
        /*07b0*/ 	.word	0x00000010
        /*07b4*/ 	.word	0x00019c20
        /*07b8*/ 	.short	0x010a
        /*07ba*/ 	.byte	0x3f
	.zero		1


	//   ....[41]....
        /*07bc*/ 	.word	0x0000b2c0
        /*07c0*/ 	.word	0x00000006
        /*07c4*/ 	.word	0x00019c80
        /*07c8*/ 	.short	0x010a
        /*07ca*/ 	.byte	0x3f
	.zero		1


	//   ....[42]....
        /*07cc*/ 	.word	0x0000b6e0
        /*07d0*/ 	.word	0x00000006
        /*07d4*/ 	.word	0x00019c40
        /*07d8*/ 	.short	0x010a
        /*07da*/ 	.byte	0x3f
	.zero		1


	//   ....[43]....
        /*07dc*/ 	.word	0x0000bb90
        /*07e0*/ 	.word	0x00000003
        /*07e4*/ 	.word	0x00019c70
        /*07e8*/ 	.short	0x010a
        /*07ea*/ 	.byte	0x3f
	.zero		1


	//   ....[44]....
        /*07ec*/ 	.word	0x0000bc00
        /*07f0*/ 	.word	0x00000003
        /*07f4*/ 	.word	0x00019c60
        /*07f8*/ 	.short	0x010a
        /*07fa*/ 	.byte	0x3f
	.zero		1


	//   ....[45]....
        /*07fc*/ 	.word	0x0000c030
        /*0800*/ 	.word	0x00000003
        /*0804*/ 	.word	0x00019c50
        /*0808*/ 	.short	0x0101
        /*080a*/ 	.byte	0x3f
	.zero		1


	//   ....[46]....
        /*080c*/ 	.word	0x0000c0a0
        /*0810*/ 	.word	0x00000000
        /*0814*/ 	.word	0x00000000
        /*0818*/ 	.short	0x0101
        /*081a*/ 	.byte	0x3f
	.zero		1


	//   ....[47]....
        /*081c*/ 	.word	0x0000c2b0
        /*0820*/ 	.word	0x00000000
        /*0824*/ 	.word	0x00019c70
        /*0828*/ 	.short	0x010a
        /*082a*/ 	.byte	0x3f
	.zero		1


	//   ....[48]....
        /*082c*/ 	.word	0x0000c320
        /*0830*/ 	.word	0x00000000
        /*0834*/ 	.word	0x00019c60
        /*0838*/ 	.short	0x010a
        /*083a*/ 	.byte	0x3f
	.zero		1


	//   ....[49]....
        /*083c*/ 	.word	0x0000c750
        /*0840*/ 	.word	0x00000000
        /*0844*/ 	.word	0x00019c50
        /*0848*/ 	.short	0x0101
        /*084a*/ 	.byte	0x3f
	.zero		1


	//   ....[50]....
        /*084c*/ 	.word	0x0000c7a0
        /*0850*/ 	.word	0x00000002
        /*0854*/ 	.word	0x00000000
        /*0858*/ 	.short	0x0101
        /*085a*/ 	.byte	0x3f
	.zero		1


	//   ....[51]....
        /*085c*/ 	.word	0x0000d2f0
        /*0860*/ 	.word	0x00000007
        /*0864*/ 	.word	0x00019c20
        /*0868*/ 	.short	0x010a
        /*086a*/ 	.byte	0x3f
	.zero		1


	//   ....[52]....
        /*086c*/ 	.word	0x0000d490
        /*0870*/ 	.word	0x00000005
        /*0874*/ 	.word	0x00000000
        /*0878*/ 	.short	0x010a
        /*087a*/ 	.byte	0x3f
	.zero		1


	//   ....[53]....
        /*087c*/ 	.word	0x0000d500
        /*0880*/ 	.word	0x00000003
        /*0884*/ 	.word	0x00000000
        /*0888*/ 	.short	0x010a
        /*088a*/ 	.byte	0x3f
	.zero		1


	//   ....[54]....
        /*088c*/ 	.word	0x0000d550
        /*0890*/ 	.word	0x00000003
        /*0894*/ 	.word	0x00019c60
        /*0898*/ 	.short	0x010a
        /*089a*/ 	.byte	0x3f
	.zero		1


	//   ....[55]....
        /*089c*/ 	.word	0x0000d5a0
        /*08a0*/ 	.word	0x00000005
        /*08a4*/ 	.word	0x00019c60
        /*08a8*/ 	.short	0x010a
        /*08aa*/ 	.byte	0x3f
	.zero		1


	//   ....[56]....
        /*08ac*/ 	.word	0x0000d5e0
        /*08b0*/ 	.word	0x00000003
        /*08b4*/ 	.word	0x00019c80
        /*08b8*/ 	.short	0x010a
        /*08ba*/ 	.byte	0x3f
	.zero		1


	//   ....[57]....
        /*08bc*/ 	.word	0x0000d600
        /*08c0*/ 	.word	0x00000005
        /*08c4*/ 	.word	0x00019c80
        /*08c8*/ 	.short	0x010a
        /*08ca*/ 	.byte	0x3f
	.zero		1


	//   ....[58]....
        /*08cc*/ 	.word	0x0000d660
        /*08d0*/ 	.word	0x00000000
        /*08d4*/ 	.word	0x00019c00
        /*08d8*/ 	.short	0x010a
        /*08da*/ 	.byte	0x3f
	.zero		1


	//   ....[59]....
        /*08dc*/ 	.word	0x0000d6b0
        /*08e0*/ 	.word	0x00000004
        /*08e4*/ 	.word	0x00019c30
        /*08e8*/ 	.short	0x010a
        /*08ea*/ 	.byte	0x3f
	.zero		1


	//   ....[60]....
        /*08ec*/ 	.word	0x0000d700
        /*08f0*/ 	.word	0x00000004
        /*08f4*/ 	.word	0x00019c30
        /*08f8*/ 	.short	0x010a
        /*08fa*/ 	.byte	0x3f
	.zero		1


	//   ....[61]....
        /*08fc*/ 	.word	0x0000d760
        /*0900*/ 	.word	0x0000000a
        /*0904*/ 	.word	0x00019c50
        /*0908*/ 	.short	0x010a
        /*090a*/ 	.byte	0x3f
	.zero		1


	//   ....[62]....
        /*090c*/ 	.word	0x0000d7b0
        /*0910*/ 	.word	0x0000000f
        /*0914*/ 	.word	0x00019c50
        /*0918*/ 	.short	0x010a
        /*091a*/ 	.byte	0x3f
	.zero		1


	//   ....[63]....
        /*091c*/ 	.word	0x0000d900
        /*0920*/ 	.word	0x00000004
        /*0924*/ 	.word	0x00019c80
        /*0928*/ 	.short	0x010a
        /*092a*/ 	.byte	0x3f
	.zero		1


	//   ....[64]....
        /*092c*/ 	.word	0x0000d950
        /*0930*/ 	.word	0x00000004
        /*0934*/ 	.word	0x00019c40
        /*0938*/ 	.short	0x010a
        /*093a*/ 	.byte	0x3f
	.zero		1


	//   ....[65]....
        /*093c*/ 	.word	0x0000dd90
        /*0940*/ 	.word	0x00000010
        /*0944*/ 	.word	0x00019c20
        /*0948*/ 	.short	0x010a
        /*094a*/ 	.byte	0x3f
	.zero		1


	//   ....[66]....
        /*094c*/ 	.word	0x0000dde0
        /*0950*/ 	.word	0x00000006
        /*0954*/ 	.word	0x00019c80
        /*0958*/ 	.short	0x010a
        /*095a*/ 	.byte	0x3f
	.zero		1


	//   ....[67]....
        /*095c*/ 	.word	0x0000de30
        /*0960*/ 	.word	0x00000006
        /*0964*/ 	.word	0x00019c40
        /*0968*/ 	.short	0x010a
        /*096a*/ 	.byte	0x3f
	.zero		1


	//   ....[68]....
        /*096c*/ 	.word	0x0000de80
        /*0970*/ 	.word	0x00000003
        /*0974*/ 	.word	0x00019c70
        /*0978*/ 	.short	0x010a
        /*097a*/ 	.byte	0x3f
	.zero		1


	//   ....[69]....
        /*097c*/ 	.word	0x0000ded0
        /*0980*/ 	.word	0x00000003
        /*0984*/ 	.word	0x00019c60
        /*0988*/ 	.short	0x010a
        /*098a*/ 	.byte	0x3f
	.zero		1


	//   ....[70]....
        /*098c*/ 	.word	0x0000df20
        /*0990*/ 	.word	0x00000000
        /*0994*/ 	.word	0x00019c70
        /*0998*/ 	.short	0x010a
        /*099a*/ 	.byte	0x3f
	.zero		1


	//   ....[71]....
        /*099c*/ 	.word	0x0000df70
        /*09a0*/ 	.word	0x00000000
        /*09a4*/ 	.word	0x00019c60
        /*09a8*/ 	.short	0x010a
        /*09aa*/ 	.byte	0x3f
	.zero		1


	//   ....[72]....
        /*09ac*/ 	.word	0x0000dfc0
        /*09b0*/ 	.word	0x00000007
        /*09b4*/ 	.word	0x00019c20
        /*09b8*/ 	.short	0x010a
        /*09ba*/ 	.byte	0x3f
	.zero		1


	//   ....[73]....
        /*09bc*/ 	.word	0x0000e160
        /*09c0*/ 	.word	0x00000005
        /*09c4*/ 	.word	0x00000000
        /*09c8*/ 	.short	0x010a
        /*09ca*/ 	.byte	0x3f
	.zero		1


	//   ....[74]....
        /*09cc*/ 	.word	0x0000e1b0
        /*09d0*/ 	.word	0x00000003
        /*09d4*/ 	.word	0x00000000
        /*09d8*/ 	.short	0x010a
        /*09da*/ 	.byte	0x3f
	.zero		1


	//   ....[75]....
        /*09dc*/ 	.word	0x0000e200
        /*09e0*/ 	.word	0x00000003
        /*09e4*/ 	.word	0x00019c60
        /*09e8*/ 	.short	0x010a
        /*09ea*/ 	.byte	0x3f
	.zero		1


	//   ....[76]....
        /*09ec*/ 	.word	0x0000e250
        /*09f0*/ 	.word	0x00000005
        /*09f4*/ 	.word	0x00019c60
        /*09f8*/ 	.short	0x010a
        /*09fa*/ 	.byte	0x3f
	.zero		1


	//   ....[77]....
        /*09fc*/ 	.word	0x0000e2a0
        /*0a00*/ 	.word	0x00000003
        /*0a04*/ 	.word	0x00019c80
        /*0a08*/ 	.short	0x010a
        /*0a0a*/ 	.byte	0x3f
	.zero		1


	//----- nvinfo : EIATTR_NUM_MBARRIERS
	.align		4
.L_1197:
        /*0a0c*/ 	.byte	0x03, 0x38
        /*0a0e*/ 	.short	0x0016


	//----- nvinfo : EIATTR_EXIT_INSTR_OFFSETS
	.align		4
        /*0a10*/ 	.byte	0x04, 0x1c
        /*0a12*/ 	.short	(.L_1199 - .L_1198)


	//   ....[0]....
.L_1198:
        /*0a14*/ 	.word	0x00000a40


	//   ....[1]....
        /*0a18*/ 	.word	0x00008230


	//   ....[2]....
        /*0a1c*/ 	.word	0x0000d650


	//----- nvinfo : EIATTR_MAX_THREADS
	.align		4
.L_1199:
        /*0a20*/ 	.byte	0x04, 0x05
        /*0a22*/ 	.short	(.L_1201 - .L_1200)
.L_1200:
        /*0a24*/ 	.word	0x00000200
        /*0a28*/ 	.word	0x00000001
        /*0a2c*/ 	.word	0x00000001


	//----- nvinfo : EIATTR_CRS_STACK_SIZE
	.align		4
.L_1201:
        /*0a30*/ 	.byte	0x04, 0x1e
        /*0a32*/ 	.short	(.L_1203 - .L_1202)
.L_1202:
        /*0a34*/ 	.word	0x00000000


	//----- nvinfo : EIATTR_CBANK_PARAM_SIZE
	.align		4
.L_1203:
        /*0a38*/ 	.byte	0x03, 0x19
        /*0a3a*/ 	.short	0x0af0


	//----- nvinfo : EIATTR_PARAM_CBANK
	.align		4
        /*0a3c*/ 	.byte	0x04, 0x0a
        /*0a3e*/ 	.short	(.L_1205 - .L_1204)
	.align		4
.L_1204:
        /*0a40*/ 	.word	index@(.nv.constant0._ZN7cutlass13device_kernelIN5flash11enable_sm90INS1_16FlashAttnFwdSm90INS1_25CollectiveMainloopFwdSm90ILi2EN4cute5tupleIJNS5_1CILi1EEES8_S8_EEENS6_IJNS7_ILi192EEENS7_ILi128EEENS7_ILi96EEEEEELi96ENS_12float_e4m3_tEfNS_4arch4Sm90ELb0ELb0ELb0ELb1ELb0ELb0ELb0ELb1ELb1ELb1ELb0ELb0EEENS1_21CollectiveEpilogueFwdINS6_IJSA_SC_SB_EEES9_NS_10bfloat16_tESG_Li384ELb1ELb1ELb0ELb1EEENS1_36VarlenDynamicPersistentTileSchedulerILi192ELi128ELi384ELi128ELb0ELb1ELb1ELb0ELb1ELb1EEEEEEEEEvNT_6ParamsE)
        /*0a44*/ 	.short	0x0210
        /*0a46*/ 	.short	0x0af0


	//----- nvinfo : EIATTR_SW_WAR
	.align		4
.L_1205:
        /*0a48*/ 	.byte	0x04, 0x36
        /*0a4a*/ 	.short	(.L_1207 - .L_1206)
.L_1206:
        /*0a4c*/ 	.word	0x00000008
.L_1207:


//--------------------- .nv.info._ZN7cutlass13device_kernelIN5flash11enable_sm90INS1_16FlashAttnFwdSm90INS1_25CollectiveMainloopFwdSm90ILi2EN4cute5tupleIJNS5_1CILi1EEES8_S8_EEENS6_IJNS7_ILi192EEENS7_ILi128EEENS7_ILi96EEEEEELi96ENS_12float_e4m3_tEfNS_4arch4Sm90ELb0ELb0ELb0ELb1ELb0ELb1ELb0ELb1ELb1ELb1ELb0ELb0EEENS1_21CollectiveEpilogueFwdINS6_IJSA_SC_SB_EEES9_NS_10bfloat16_tESG_Li384ELb1ELb1ELb0ELb1EEENS1_36VarlenDynamicPersistentTileSchedulerILi192ELi128ELi384ELi128ELb0ELb1ELb1ELb0ELb1ELb1EEEEEEEEEvNT_6ParamsE --------------------------
	.section	.nv.info._ZN7cutlass13device_kernelIN5flash11enable_sm90INS1_16FlashAttnFwdSm90INS1_25CollectiveMainloopFwdSm90ILi2EN4cute5tupleIJNS5_1CILi1EEES8_S8_EEENS6_IJNS7_ILi192EEENS7_ILi128EEENS7_ILi96EEEEEELi96ENS_12float_e4m3_tEfNS_4arch4Sm90ELb0ELb0ELb0ELb1ELb0ELb1ELb0ELb1ELb1ELb1ELb0ELb0EEENS1_21CollectiveEpilogueFwdINS6_IJSA_SC_SB_EEES9_NS_10bfloat16_tESG_Li384ELb1ELb1ELb0ELb1EEENS1_36VarlenDynamicPersistentTileSchedulerILi192ELi128ELi384ELi128ELb0ELb1ELb1ELb0ELb1ELb1EEEEEEEEEvNT_6ParamsE,"",@"SHT_CUDA_INFO"
	.sectionflags	@""
	.align	4


	//----- nvinfo : EIATTR_CUDA_API_VERSION
	.align		4
        /*0000*/ 	.byte	0x04, 0x37
        /*0002*/ 	.short	(.L_1209 - .L_1208)
.L_1208:
        /*0004*/ 	.word	0x00000082


	//----- nvinfo : EIATTR_KPARAM_INFO
	.align		4
.L_1209:
        /*0008*/ 	.byte	0x04, 0x17
        /*000a*/ 	.short	(.L_1211 - .L_1210)
.L_1210:
        /*000c*/ 	.word	0x00000000
        /*0010*/ 	.short	0x0000
        /*0012*/ 	.short	0x0070
        /*0014*/ 	.byte	0x00, 0xf0, 0x01, 0x2a


	//----- nvinfo : EIATTR_SPARSE_MMA_MASK
	.align		4
.L_1211:
        /*0018*/ 	.byte	0x03, 0x50
        /*001a*/ 	.short	0x0000


	//----- nvinfo : EIATTR_MAXREG_COUNT
	.align		4
        /*001c*/ 	.byte	0x03, 0x1b
        /*001e*/ 	.short	0x0080


	//----- nvinfo : EIATTR_NUM_BARRIERS
	.align		4
        /*0020*/ 	.byte	0x02, 0x4c
        /*0022*/ 	.byte	0x10
	.zero		1


	//----- nvinfo : EIATTR_EXTERNS
	.align		4
        /*0024*/ 	.byte	0x04, 0x0f
        /*0026*/ 	.short	(.L_1213 - .L_1212)


	//   ....[0]....
	.align		4
.L_1212:
        /*0028*/ 	.word	index@(__assertfail)


	//----- nvinfo : EIATTR_ANNOTATIONS
	.align		4
.L_1213:
        /*002c*/ 	.byte	0x04, 0x55
        /*002e*/ 	.short	(.L_1215 - .L_1214)


	//   ....[0]....
.L_1214:
        /* <DEDUP_REMOVED lines=84> */


	//----- nvinfo : EIATTR_MERCURY_ISA_VERSION
	.align		4
.L_1215:
        /*0558*/ 	.byte	0x03, 0x5f
        /*055a*/ 	.short	0x0101


	//----- nvinfo : EIATTR_UNUSED_LOAD_BYTE_OFFSET
	.align		4
        /*055c*/ 	.byte	0x04, 0x44
        /*055e*/ 	.short	(.L_1217 - .L_1216)


	//   ....[0]....
.L_1216:
        /*0560*/ 	.word	0x00000aa0
        /*0564*/ 	.word	0x0000fff0


	//   ....[1]....
        /*0568*/ 	.word	0x0000faf0
        /*056c*/ 	.word	0x0000fff0


	//----- nvinfo : EIATTR_INT_WARP_WIDE_INSTR_OFFSETS
	.align		4
.L_1217:
        /*0570*/ 	.byte	0x04, 0x31
        /*0572*/ 	.short	(.L_1219 - .L_1218)


	//   ....[0]....
.L_1218:
        /*0574*/ 	.word	0x00000190


	//   ....[1]....
        /*0578*/ 	.word	0x000001d0


	//   ....[2]....
        /*057c*/ 	.word	0x00000240


	//   ....[3]....
        /*0580*/ 	.word	0x000145e0


	//   ....[4]....
        /*0584*/ 	.word	0x00014670


	//   ....[5]....
        /*0588*/ 	.word	0x000171a0


	//   ....[6]....
        /*058c*/ 	.word	0x00017230


	//----- nvinfo : EIATTR_COOP_GROUP_MASK_REGIDS
	.align		4
.L_1219:
        /*0590*/ 	.byte	0x04, 0x29
        /*0592*/ 	.short	(.L_1221 - .L_1220)


	//   ....[0]....
.L_1220:
        /*0594*/ 	.word	0xffffffff


	//   ....[1]....
        /*0598*/ 	.word	0xffffffff


	//   ....[2]....
        /*059c*/ 	.word	0xffffffff


	//   ....[3]....
        /*05a0*/ 	.word	0xffffffff


	//   ....[4]....
        /*05a4*/ 	.word	0xffffffff


	//   ....[5]....
        /*05a8*/ 	.word	0xffffffff


	//   ....[6]....
        /*05ac*/ 	.word	0xffffffff


	//   ....[7]....
        /*05b0*/ 	.word	0xffffffff


	//   ....[8]....
        /*05b4*/ 	.word	0xffffffff


	//   ....[9]....
        /*05b8*/ 	.word	0xffffffff


	//   ....[10]....
        /*05bc*/ 	.word	0xffffffff


	//   ....[11]....
        /*05c0*/ 	.word	0xffffffff


	//   ....[12]....
        /*05c4*/ 	.word	0xffffffff


	//   ....[13]....
        /*05c8*/ 	.word	0xffffffff


	//   ....[14]....
        /*05cc*/ 	.word	0xffffffff


	//   ....[15]....
        /*05d0*/ 	.word	0xffffffff


	//   ....[16]....
        /*05d4*/ 	.word	0xffffffff


	//   ....[17]....
        /*05d8*/ 	.word	0xffffffff


	//   ....[18]....
        /*05dc*/ 	.word	0xffffffff


	//   ....[19]....
        /*05e0*/ 	.word	0xffffffff


	//   ....[20]....
        /*05e4*/ 	.word	0xffffffff


	//   ....[21]....
        /*05e8*/ 	.word	0xffffffff


	//   ....[22]....
        /*05ec*/ 	.word	0xffffffff


	//   ....[23]....
        /*05f0*/ 	.word	0xffffffff


	//   ....[24]....
        /*05f4*/ 	.word	0xffffffff


	//   ....[25]....
        /*05f8*/ 	.word	0xffffffff


	//   ....[26]....
        /*05fc*/ 	.word	0xffffffff


	//   ....[27]....
        /*0600*/ 	.word	0xffffffff


	//   ....[28]....
        /*0604*/ 	.word	0xffffffff


	//   ....[29]....
        /*0608*/ 	.word	0xffffffff


	//   ....[30]....
        /*060c*/ 	.word	0xffffffff


	//   ....[31]....
        /*0610*/ 	.word	0xffffffff


	//   ....[32]....
        /*0614*/ 	.word	0xffffffff


	//   ....[33]....
        /*0618*/ 	.word	0xffffffff


	//   ....[34]....
        /*061c*/ 	.word	0xffffffff


	//   ....[35]....
        /*0620*/ 	.word	0xffffffff


	//   ....[36]....
        /*0624*/ 	.word	0xffffffff


	//   ....[37]....
        /*0628*/ 	.word	0xffffffff


	//   ....[38]....
        /*062c*/ 	.word	0xffffffff


	//   ....[39]....
        /*0630*/ 	.word	0xffffffff


	//   ....[40]....
        /*0634*/ 	.word	0xffffffff


	//   ....[41]....
        /*0638*/ 	.word	0xffffffff


	//   ....[42]....
        /*063c*/ 	.word	0xffffffff


	//   ....[43]....
        /*0640*/ 	.word	0xffffffff


	//   ....[44]....
        /*0644*/ 	.word	0xffffffff


	//   ....[45]....
        /*0648*/ 	.word	0xffffffff


	//   ....[46]....
        /*064c*/ 	.word	0xffffffff


	//   ....[47]....
        /*0650*/ 	.word	0xffffffff


	//   ....[48]....
        /*0654*/ 	.word	0xffffffff


	//   ....[49]....
        /*0658*/ 	.word	0xffffffff


	//   ....[50]....
        /*065c*/ 	.word	0xffffffff


	//   ....[51]....
        /*0660*/ 	.word	0xffffffff


	//   ....[52]....
        /*0664*/ 	.word	0xffffffff


	//   ....[53]....
        /*0668*/ 	.word	0xffffffff


	//   ....[54]....
        /*066c*/ 	.word	0xffffffff


	//   ....[55]....
        /*0670*/ 	.word	0xffffffff


	//   ....[56]....
        /*0674*/ 	.word	0xffffffff


	//   ....[57]....
        /*0678*/ 	.word	0xffffffff


	//   ....[58]....
        /*067c*/ 	.word	0xffffffff


	//   ....[59]....
        /*0680*/ 	.word	0xffffffff


	//   ....[60]....
        /*0684*/ 	.word	0xffffffff


	//   ....[61]....
        /*0688*/ 	.word	0xffffffff


	//   ....[62]....
        /*068c*/ 	.word	0xffffffff


	//   ....[63]....
        /*0690*/ 	.word	0xffffffff


	//   ....[64]....
        /*0694*/ 	.word	0xffffffff


	//   ....[65]....
        /*0698*/ 	.word	0xffffffff


	//   ....[66]....
        /*069c*/ 	.word	0xffffffff


	//   ....[67]....
        /*06a0*/ 	.word	0xffffffff


	//   ....[68]....
        /*06a4*/ 	.word	0xffffffff


	//   ....[69]....
        /*06a8*/ 	.word	0xffffffff


	//   ....[70]....
        /*06ac*/ 	.word	0xffffffff


	//   ....[71]....
        /*06b0*/ 	.word	0xffffffff


	//   ....[72]....
        /*06b4*/ 	.word	0xffffffff


	//   ....[73]....
        /*06b8*/ 	.word	0xffffffff


	//   ....[74]....
        /*06bc*/ 	.word	0xffffffff


	//   ....[75]....
        /*06c0*/ 	.word	0xffffffff


	//   ....[76]....
        /*06c4*/ 	.word	0xffffffff


	//   ....[77]....
        /*06c8*/ 	.word	0xffffffff


	//   ....[78]....
        /*06cc*/ 	.word	0xffffffff


	//   ....[79]....
        /*06d0*/ 	.word	0xffffffff


	//   ....[80]....
        /*06d4*/ 	.word	0xffffffff


	//   ....[81]....
        /*06d8*/ 	.word	0xffffffff


	//   ....[82]....
        /*06dc*/ 	.word	0xffffffff


	//   ....[83]....
        /*06e0*/ 	.word	0xffffffff


	//   ....[84]....
        /*06e4*/ 	.word	0xffffffff


	//   ....[85]....
        /*06e8*/ 	.word	0xffffffff


	//   ....[86]....
        /*06ec*/ 	.word	0xffffffff


	//   ....[87]....
        /*06f0*/ 	.word	0xffffffff


	//   ....[88]....
        /*06f4*/ 	.word	0xffffffff


	//   ....[89]....
        /*06f8*/ 	.word	0xffffffff


	//   ....[90]....
        /*06fc*/ 	.word	0xffffffff


	//   ....[91]....
        /*0700*/ 	.word	0xffffffff


	//   ....[92]....
        /*0704*/ 	.word	0xffffffff


	//   ....[93]....
        /*0708*/ 	.word	0xffffffff


	//   ....[94]....
        /*070c*/ 	.word	0xffffffff


	//   ....[95]....
        /*0710*/ 	.word	0xffffffff


	//   ....[96]....
        /*0714*/ 	.word	0xffffffff


	//   ....[97]....
        /*0718*/ 	.word	0xffffffff


	//   ....[98]....
        /*071c*/ 	.word	0xffffffff


	//   ....[99]....
        /*0720*/ 	.word	0xffffffff


	//   ....[100]....
        /*0724*/ 	.word	0xffffffff


	//   ....[101]....
        /*0728*/ 	.word	0xffffffff


	//   ....[102]....
        /*072c*/ 	.word	0xffffffff


	//   ....[103]....
        /*0730*/ 	.word	0xffffffff


	//   ....[104]....
        /*0734*/ 	.word	0xffffffff


	//   ....[105]....
        /*0738*/ 	.word	0xffffffff


	//   ....[106]....
        /*073c*/ 	.word	0x0500000f


	//   ....[107]....
        /*0740*/ 	.word	0x0500000f


	//   ....[108]....
        /*0744*/ 	.word	0x0500000f


	//   ....[109]....
        /*0748*/ 	.word	0x0500000f


	//   ....[110]....
        /*074c*/ 	.word	0x0500000f


	//   ....[111]....
        /*0750*/ 	.word	0x0500000f


	//   ....[112]....
        /*0754*/ 	.word	0x0500000f


	//   ....[113]....
        /*0758*/ 	.word	0x0500000f


	//   ....[114]....
        /*075c*/ 	.word	0x0500000f


	//   ....[115]....
        /*0760*/ 	.word	0x0500000f


	//   ....[116]....
        /*0764*/ 	.word	0x0500000f


	//   ....[117]....
        /*0768*/ 	.word	0x0500000f


	//   ....[118]....
        /*076c*/ 	.word	0x0500000f


	//   ....[119]....
        /*0770*/ 	.word	0x0500000f


	//   ....[120]....
        /*0774*/ 	.word	0x0500000f


	//   ....[121]....
        /*0778*/ 	.word	0x0500000f


	//   ....[122]....
        /*077c*/ 	.word	0x0500000f


	//   ....[123]....
        /*0780*/ 	.word	0x0500000f


	//   ....[124]....
        /*0784*/ 	.word	0x0500000f


	//   ....[125]....
        /*0788*/ 	.word	0x0500000f


	//   ....[126]....
        /*078c*/ 	.word	0x0500000f


	//   ....[127]....
        /*0790*/ 	.word	0x0500000f


	//   ....[128]....
        /*0794*/ 	.word	0x0500000f


	//   ....[129]....
        /*0798*/ 	.word	0x0500000f


	//   ....[130]....
        /*079c*/ 	.word	0x0500000f


	//   ....[131]....
        /*07a0*/ 	.word	0x0500000f


	//   ....[132]....
        /*07a4*/ 	.word	0x0500000f


	//   ....[133]....
        /*07a8*/ 	.word	0x0500000f


	//   ....[134]....
        /*07ac*/ 	.word	0x0500000f


	//   ....[135]....
        /*07b0*/ 	.word	0x0500000f


	//   ....[136]....
        /*07b4*/ 	.word	0x0500000f


	//   ....[137]....
        /*07b8*/ 	.word	0x0500000f


	//   ....[138]....
        /*07bc*/ 	.word	0x0500000f


	//   ....[139]....
        /*07c0*/ 	.word	0x0500000f


	//----- nvinfo : EIATTR_COOP_GROUP_INSTR_OFFSETS
	.align		4
.L_1221:
        /*07c4*/ 	.byte	0x04, 0x28
        /*07c6*/ 	.short	(.L_1223 - .L_1222)


	//   ....[0]....
.L_1222:
        /*07c8*/ 	.word	0x00000070


	//   ....[1]....
        /*07cc*/ 	.word	0x000001a0


	//   ....[2]....
        /*07d0*/ 	.word	0x000001f0


	//   ....[3]....
        /*07d4*/ 	.word	0x00000420


	//   ....[4]....
        /*07d8*/ 	.word	0x00000580


	//   ....[5]....
        /*07dc*/ 	.word	0x000006a0


	//   ....[6]....
        /*07e0*/ 	.word	0x00000800


	//   ....[7]....
        /*07e4*/ 	.word	0x00006be0


	//   ....[8]....
        /*07e8*/ 	.word	0x00007150


	//   ....[9]....
        /*07ec*/ 	.word	0x00007160


	//   ....[10]....
        /*07f0*/ 	.word	0x00007170


	//   ....[11]....
        /*07f4*/ 	.word	0x00007180


	//   ....[12]....
        /*07f8*/ 	.word	0x00008c70


	//   ....[13]....
        /*07fc*/ 	.word	0x00008c80


	//   ....[14]....
        /*0800*/ 	.word	0x00008c90


	//   ....[15]....
        /*0804*/ 	.word	0x00008ca0


	//   ....[16]....
        /*0808*/ 	.word	0x0000bc20


	//   ....[17]....
        /*080c*/ 	.word	0x0000bd10


	//   ....[18]....
        /*0810*/ 	.word	0x0000c240


	//   ....[19]....
        /*0814*/ 	.word	0x0000c2e0


	//   ....[20]....
        /*0818*/ 	.word	0x0000da70


	//   ....[21]....
        /*081c*/ 	.word	0x0000dd20


	//   ....[22]....
        /*0820*/ 	.word	0x0000dd50


	//   ....[23]....
        /*0824*/ 	.word	0x0000dda0


	//   ....[24]....
        /*0828*/ 	.word	0x0000f430


	//   ....[25]....
        /*082c*/ 	.word	0x0000f440


	//   ....[26]....
        /*0830*/ 	.word	0x0000f4d0


	//   ....[27]....
        /*0834*/ 	.word	0x0000f4e0


	//   ....[28]....
        /*0838*/ 	.word	0x00010070


	//   ....[29]....
        /*083c*/ 	.word	0x00010080


	//   ....[30]....
        /*0840*/ 	.word	0x00010090


	//   ....[31]....
        /*0844*/ 	.word	0x000100a0


	//   ....[32]....
        /*0848*/ 	.word	0x000100b0


	//   ....[33]....
        /*084c*/ 	.word	0x000100c0


	//   ....[34]....
        /*0850*/ 	.word	0x000100d0


	//   ....[35]....
        /*0854*/ 	.word	0x000100e0


	//   ....[36]....
        /*0858*/ 	.word	0x000100f0


	//   ....[37]....
        /*085c*/ 	.word	0x00010100


	//   ....[38]....
        /*0860*/ 	.word	0x00010110


	//   ....[39]....
        /*0864*/ 	.word	0x00010120


	//   ....[40]....
        /*0868*/ 	.word	0x00010140


	//   ....[41]....
        /*086c*/ 	.word	0x00010150


	//   ....[42]....
        /*0870*/ 	.word	0x00010160


	//   ....[43]....
        /*0874*/ 	.word	0x00010170


	//   ....[44]....
        /*0878*/ 	.word	0x00010190


	//   ....[45]....
        /*087c*/ 	.word	0x000101a0


	//   ....[46]....
        /*0880*/ 	.word	0x000101b0


	//   ....[47]....
        /*0884*/ 	.word	0x000101c0


	//   ....[48]....
        /*0888*/ 	.word	0x000101e0


	//   ....[49]....
        /*088c*/ 	.word	0x000101f0


	//   ....[50]....
        /*0890*/ 	.word	0x00010200


	//   ....[51]....
        /*0894*/ 	.word	0x00010210


	//   ....[52]....
        /*0898*/ 	.word	0x00010a40


	//   ....[53]....
        /*089c*/ 	.word	0x00010a70


	//   ....[54]....
        /*08a0*/ 	.word	0x00010bd0


	//   ....[55]....
        /*08a4*/ 	.word	0x00010be0


	//   ....[56]....
        /*08a8*/ 	.word	0x00011030


	//   ....[57]....
        /*08ac*/ 	.word	0x00011060


	//   ....[58]....
        /*08b0*/ 	.word	0x00011160


	//   ....[59]....
        /*08b4*/ 	.word	0x00011180


	//   ....[60]....
        /*08b8*/ 	.word	0x00011ac0


	//   ....[61]....
        /*08bc*/ 	.word	0x00011ad0


	//   ....[62]....
        /*08c0*/ 	.word	0x00011bd0


	//   ....[63]....
        /*08c4*/ 	.word	0x00011bf0


	//   ....[64]....
        /*08c8*/ 	.word	0x00011d80


	//   ....[65]....
        /*08cc*/ 	.word	0x00011f60


	//   ....[66]....
        /*08d0*/ 	.word	0x00011f90


	//   ....[67]....
        /*08d4*/ 	.word	0x00011fc0


	//   ....[68]....
        /*08d8*/ 	.word	0x00011ff0


	//   ....[69]....
        /*08dc*/ 	.word	0x00012020


	//   ....[70]....
        /*08e0*/ 	.word	0x00012050


	//   ....[71]....
        /*08e4*/ 	.word	0x000121c0


	//   ....[72]....
        /*08e8*/ 	.word	0x000121f0


	//   ....[73]....
        /*08ec*/ 	.word	0x00012220


	//   ....[74]....
        /*08f0*/ 	.word	0x00012250


	//   ....[75]....
        /*08f4*/ 	.word	0x00012280


	//   ....[76]....
        /*08f8*/ 	.word	0x000122b0


	//   ....[77]....
        /*08fc*/ 	.word	0x00012340


	//   ....[78]....
        /*0900*/ 	.word	0x00012370


	//   ....[79]....
        /*0904*/ 	.word	0x000123f0


	//   ....[80]....
        /*0908*/ 	.word	0x00013130


	//   ....[81]....
        /*090c*/ 	.word	0x00014d70


	//   ....[82]....
        /*0910*/ 	.word	0x00015c70


	//   ....[83]....
        /*0914*/ 	.word	0x00015ca0


	//   ....[84]....
        /*0918*/ 	.word	0x00015cc0


	//   ....[85]....
        /*091c*/ 	.word	0x00015cd0


	//   ....[86]....
        /*0920*/ 	.word	0x00015da0


	//   ....[87]....
        /*0924*/ 	.word	0x00015db0


	//   ....[88]....
        /*0928*/ 	.word	0x000179f0


	//   ....[89]....
        /*092c*/ 	.word	0x00017a20


	//   ....[90]....
        /*0930*/ 	.word	0x00017a60


	//   ....[91]....
        /*0934*/ 	.word	0x00017a90


	//   ....[92]....
        /*0938*/ 	.word	0x00017ac0


	//   ....[93]....
        /*093c*/ 	.word	0x00017af0


	//   ....[94]....
        /*0940*/ 	.word	0x00017b20


	//   ....[95]....
        /*0944*/ 	.word	0x00017b50


	//   ....[96]....
        /*0948*/ 	.word	0x00017cd0


	//   ....[97]....
        /*094c*/ 	.word	0x00017d00


	//   ....[98]....
        /*0950*/ 	.word	0x00017d30


	//   ....[99]....
        /*0954*/ 	.word	0x00017d60


	//   ....[100]....
        /*0958*/ 	.word	0x00017d90


	//   ....[101]....
        /*095c*/ 	.word	0x00017dc0


	//   ....[102]....
        /*0960*/ 	.word	0x00017e80


	//   ....[103]....
        /*0964*/ 	.word	0x00017ea0


	//   ....[104]....
        /*0968*/ 	.word	0x00017f10


	//   ....[105]....
        /*096c*/ 	.word	0x00018380


	//   ....[106]....
        /*0970*/ 	.word	0x00018800


	//   ....[107]....
        /*0974*/ 	.word	0x00018890


	//   ....[108]....
        /*0978*/ 	.word	0x000188e0


	//   ....[109]....
        /*097c*/ 	.word	0x00018930


	//   ....[110]....
        /*0980*/ 	.word	0x00018a10


	//   ....[111]....
        /*0984*/ 	.word	0x00018aa0


	//   ....[112]....
        /*0988*/ 	.word	0x00018af0


	//   ....[113]....
        /*098c*/ 	.word	0x00018b40


	//   ....[114]....
        /*0990*/ 	.word	0x00018da0


	//   ....[115]....
        /*0994*/ 	.word	0x00019080


	//   ....[116]....
        /*0998*/ 	.word	0x00019250


	//   ....[117]....
        /*099c*/ 	.word	0x000192b0


	//   ....[118]....
        /*09a0*/ 	.word	0x00019310


	//   ....[119]....
        /*09a4*/ 	.word	0x000193e0


	//   ....[120]....
        /*09a8*/ 	.word	0x00019460


	//   ....[121]....
        /*09ac*/ 	.word	0x00019530


	//   ....[122]....
        /*09b0*/ 	.word	0x00019800


	//   ....[123]....
        /*09b4*/ 	.word	0x000198a0


	//   ....[124]....
        /*09b8*/ 	.word	0x000199c0


	//   ....[125]....
        /*09bc*/ 	.word	0x00019a30


	//   ....[126]....
        /*09c0*/ 	.word	0x00019aa0


	//   ....[127]....
        /*09c4*/ 	.word	0x00019b10


	//   ....[128]....
        /*09c8*/ 	.word	0x00019b80


	//   ....[129]....
        /*09cc*/ 	.word	0x00019c00


	//   ....[130]....
        /*09d0*/ 	.word	0x00019c90


	//   ....[131]....
        /*09d4*/ 	.word	0x00019d30


	//   ....[132]....
        /*09d8*/ 	.word	0x00019da0


	//   ....[133]....
        /*09dc*/ 	.word	0x00019e10


	//   ....[134]....
        /*09e0*/ 	.word	0x00019e80


	//   ....[135]....
        /*09e4*/ 	.word	0x00019f00


	//   ....[136]....
        /*09e8*/ 	.word	0x00019f70


	//   ....[137]....
        /*09ec*/ 	.word	0x0001a010


	//   ....[138]....
        /*09f0*/ 	.word	0x0001a0a0


	//   ....[139]....
        /*09f4*/ 	.word	0x0001a1c0


	//----- nvinfo : EIATTR_REG_RECONFIG
	.align		4
.L_1223:
        /*09f8*/ 	.byte	0x01, 0x54
	.zero		2


	//----- nvinfo : EIATTR_SYSCALL_OFFSETS
	.align		4
        /*09fc*/ 	.byte	0x04, 0x46
        /*09fe*/ 	.short	(.L_1225 - .L_1224)


	//   ....[0]....
.L_1224:
        /*0a00*/ 	.word	0x00001980


	//   ....[1]....
        /*0a04*/ 	.word	0x00001ad0


	//   ....[2]....
        /*0a08*/ 	.word	0x00006d50


	//   ....[3]....
        /*0a0c*/ 	.word	0x00007090


	//   ....[4]....
        /*0a10*/ 	.word	0x000147d0


	//   ....[5]....
        /*0a14*/ 	.word	0x00014960


	//   ....[6]....
        /*0a18*/ 	.word	0x00014ab0


	//   ....[7]....
        /*0a1c*/ 	.word	0x00014c00


	//   ....[8]....
        /*0a20*/ 	.word	0x00015720


	//----- nvinfo : EIATTR_MBARRIER_INSTR_OFFSETS
	.align		4
.L_1225:
        /*0a24*/ 	.byte	0x04, 0x39
        /*0a26*/ 	.short	(.L_1227 - .L_1226)


	//   ....[0]....
.L_1226:
        /*0a28*/ 	.word	0x000002d0
        /*0a2c*/ 	.word	0x000000ff
        /*0a30*/ 	.word	0x00019c00
        /*0a34*/ 	.short	0x0100
        /*0a36*/ 	.byte	0x08
	.zero		1


	//   ....[1]....
        /*0a38*/ 	.word	0x000002e0
        /*0a3c*/ 	.word	0x000000ff
        /*0a40*/ 	.word	0x00019c20
        /*0a44*/ 	.short	0x0100
        /*0a46*/ 	.byte	0x08
	.zero		1


	//   ....[2]....
        /*0a48*/ 	.word	0x000003d0
        /*0a4c*/ 	.word	0x000000ff
        /*0a50*/ 	.word	0x00019c30
        /*0a54*/ 	.short	0x0100
        /*0a56*/ 	.byte	0x08
	.zero		1


	//   ....[3]....
        /*0a58*/ 	.word	0x000003e0
        /*0a5c*/ 	.word	0x000000ff
        /*0a60*/ 	.word	0x00019c40
        /*0a64*/ 	.short	0x0100
        /*0a66*/ 	.byte	0x08
	.zero		1


	//   ....[4]....
        /*0a68*/ 	.word	0x000003f0
        /*0a6c*/ 	.word	0x000000ff
        /*0a70*/ 	.word	0x00019c38
        /*0a74*/ 	.short	0x0100
        /*0a76*/ 	.byte	0x08
	.zero		1


	//   ....[5]....
        /*0a78*/ 	.word	0x00000400
        /*0a7c*/ 	.word	0x000000ff
        /*0a80*/ 	.word	0x00019c48
        /*0a84*/ 	.short	0x0100
        /*0a86*/ 	.byte	0x08
	.zero		1


	//   ....[6]....
        /*0a88*/ 	.word	0x00000530
        /*0a8c*/ 	.word	0x000000ff
        /*0a90*/ 	.word	0x00019c50
        /*0a94*/ 	.short	0x0100
        /*0a96*/ 	.byte	0x08
	.zero		1


	//   ....[7]....
        /*0a98*/ 	.word	0x00000540
        /*0a9c*/ 	.word	0x000000ff
        /*0aa0*/ 	.word	0x00019c60
        /*0aa4*/ 	.short	0x0100
        /*0aa6*/ 	.byte	0x08
	.zero		1


	//   ....[8]....
        /*0aa8*/ 	.word	0x00000550
        /*0aac*/ 	.word	0x000000ff
        /*0ab0*/ 	.word	0x00019c58
        /*0ab4*/ 	.short	0x0100
        /*0ab6*/ 	.byte	0x08
	.zero		1


	//   ....[9]....
        /*0ab8*/ 	.word	0x00000560
        /*0abc*/ 	.word	0x000000ff
        /*0ac0*/ 	.word	0x00019c68
        /*0ac4*/ 	.short	0x0100
        /*0ac6*/ 	.byte	0x08
	.zero		1


	//   ....[10]....
        /*0ac8*/ 	.word	0x00000650
        /*0acc*/ 	.word	0x000000ff
        /*0ad0*/ 	.word	0x00019c70
        /*0ad4*/ 	.short	0x0100
        /*0ad6*/ 	.byte	0x06
	.zero		1


	//   ....[11]....
        /*0ad8*/ 	.word	0x00000660
        /*0adc*/ 	.word	0x000000ff
        /*0ae0*/ 	.word	0x00019c80
        /*0ae4*/ 	.short	0x0100
        /*0ae6*/ 	.byte	0x06
	.zero		1


	//   ....[12]....
        /*0ae8*/ 	.word	0x00000670
        /*0aec*/ 	.word	0x000000ff
        /*0af0*/ 	.word	0x00019c78
        /*0af4*/ 	.short	0x0100
        /*0af6*/ 	.byte	0x06
	.zero		1


	//   ....[13]....
        /*0af8*/ 	.word	0x00000680
        /*0afc*/ 	.word	0x000000ff
        /*0b00*/ 	.word	0x00019c88
        /*0b04*/ 	.short	0x0100
        /*0b06*/ 	.byte	0x06
	.zero		1


	//   ....[14]....
        /*0b08*/ 	.word	0x000007b0
        /*0b0c*/ 	.word	0x000000ff
        /*0b10*/ 	.word	0x00019c90
        /*0b14*/ 	.short	0x0100
        /*0b16*/ 	.byte	0x08
	.zero		1


	//   ....[15]....
        /*0b18*/ 	.word	0x000007c0
        /*0b1c*/ 	.word	0x000000ff
        /*0b20*/ 	.word	0x00019ca0
        /*0b24*/ 	.short	0x0100
        /*0b26*/ 	.byte	0x08
	.zero		1


	//   ....[16]....
        /*0b28*/ 	.word	0x000007d0
        /*0b2c*/ 	.word	0x000000ff
        /*0b30*/ 	.word	0x00019c98
        /*0b34*/ 	.short	0x0100
        /*0b36*/ 	.byte	0x08
	.zero		1


	//   ....[17]....
        /*0b38*/ 	.word	0x000007e0
        /*0b3c*/ 	.word	0x000000ff
        /*0b40*/ 	.word	0x00019ca8
        /*0b44*/ 	.short	0x0100
        /*0b46*/ 	.byte	0x08
	.zero		1


	//   ....[18]....
        /*0b48*/ 	.word	0x00000910
        /*0b4c*/ 	.word	0x000000ff
        /*0b50*/ 	.word	0x00019cb0
        /*0b54*/ 	.short	0x0100
        /*0b56*/ 	.byte	0x08
	.zero		1


	//   ....[19]....
        /*0b58*/ 	.word	0x00000920
        /*0b5c*/ 	.word	0x000000ff
        /*0b60*/ 	.word	0x00019cc0
        /*0b64*/ 	.short	0x0100
        /*0b66*/ 	.byte	0x08
	.zero		1


	//   ....[20]....
        /*0b68*/ 	.word	0x00000930
        /*0b6c*/ 	.word	0x000000ff
        /*0b70*/ 	.word	0x00019cb8
        /*0b74*/ 	.short	0x0100
        /*0b76*/ 	.byte	0x08
	.zero		1


	//   ....[21]....
        /*0b78*/ 	.word	0x00000940
        /*0b7c*/ 	.word	0x000000ff
        /*0b80*/ 	.word	0x00019cc8
        /*0b84*/ 	.short	0x0100
        /*0b86*/ 	.byte	0x08
	.zero		1


	//   ....[22]....
        /*0b88*/ 	.word	0x000027d0
        /*0b8c*/ 	.word	0x00000053
        /*0b90*/ 	.word	0x00019c90
        /*0b94*/ 	.short	0x010a
        /*0b96*/ 	.byte	0x3f
	.zero		1


	//   ....[23]....
        /*0b98*/ 	.word	0x00004090
        /*0b9c*/ 	.word	0x00000053
        /*0ba0*/ 	.word	0x00019c90
        /*0ba4*/ 	.short	0x010a
        /*0ba6*/ 	.byte	0x3f
	.zero		1


	//   ....[24]....
        /*0ba8*/ 	.word	0x000061b0
        /*0bac*/ 	.word	0x00000053
        /*0bb0*/ 	.word	0x00019c90
        /*0bb4*/ 	.short	0x010a
        /*0bb6*/ 	.byte	0x3f
	.zero		1


	//   ....[25]....
        /*0bb8*/ 	.word	0x00006380
        /*0bbc*/ 	.word	0x00000008
        /*0bc0*/ 	.word	0x00000000
        /*0bc4*/ 	.short	0x0101
        /*0bc6*/ 	.byte	0x3f
	.zero		1


	//   ....[26]....
        /*0bc8*/ 	.word	0x000063c0
        /*0bcc*/ 	.word	0x00000053
        /*0bd0*/ 	.word	0x00019cb0
        /*0bd4*/ 	.short	0x010a
        /*0bd6*/ 	.byte	0x3f
	.zero		1


	//   ....[27]....
        /*0bd8*/ 	.word	0x00006630
        /*0bdc*/ 	.word	0x00000053
        /*0be0*/ 	.word	0x00000000
        /*0be4*/ 	.short	0x0101
        /*0be6*/ 	.byte	0x3f
	.zero		1


	//   ....[28]....
        /*0be8*/ 	.word	0x00006df0
        /*0bec*/ 	.word	0x00000010
        /*0bf0*/ 	.word	0x00019c00
        /*0bf4*/ 	.short	0x010a
        /*0bf6*/ 	.byte	0x3f
	.zero		1


	//   ....[29]....
        /*0bf8*/ 	.word	0x00006e40
        /*0bfc*/ 	.word	0x00000010
        /*0c00*/ 	.word	0x00019c00
        /*0c04*/ 	.short	0x010a
        /*0c06*/ 	.byte	0x3f
	.zero		1


	//   ....[30]....
        /*0c08*/ 	.word	0x000074a0
        /*0c0c*/ 	.word	0x00000010
        /*0c10*/ 	.word	0x00019c00
        /*0c14*/ 	.short	0x010a
        /*0c16*/ 	.byte	0x3f
	.zero		1


	//   ....[31]....
        /*0c18*/ 	.word	0x00008fb0
        /*0c1c*/ 	.word	0x00000010
        /*0c20*/ 	.word	0x00019c00
        /*0c24*/ 	.short	0x010a
        /*0c26*/ 	.byte	0x3f
	.zero		1


	//   ....[32]....
        /*0c28*/ 	.word	0x0000b130
        /*0c2c*/ 	.word	0x00000003
        /*0c30*/ 	.word	0x00019c30
        /*0c34*/ 	.short	0x010a
        /*0c36*/ 	.byte	0x3f
	.zero		1


	//   ....[33]....
        /*0c38*/ 	.word	0x0000b1e0
        /*0c3c*/ 	.word	0x00000003
        /*0c40*/ 	.word	0x00019c30
        /*0c44*/ 	.short	0x010a
        /*0c46*/ 	.byte	0x3f
	.zero		1


	//   ....[34]....
        /*0c48*/ 	.word	0x0000c220
        /*0c4c*/ 	.word	0x00000003
        /*0c50*/ 	.word	0x00000000
        /*0c54*/ 	.short	0x0101
        /*0c56*/ 	.byte	0x3f
	.zero		1


	//   ....[35]....
        /*0c58*/ 	.word	0x0000d3e0
        /*0c5c*/ 	.word	0x0000000e
        /*0c60*/ 	.word	0x00019c30
        /*0c64*/ 	.short	0x010a
        /*0c66*/ 	.byte	0x3f
	.zero		1


	//   ....[36]....
        /*0c68*/ 	.word	0x0000d460
        /*0c6c*/ 	.word	0x0000000e
        /*0c70*/ 	.word	0x00019c30
        /*0c74*/ 	.short	0x010a
        /*0c76*/ 	.byte	0x3f
	.zero		1


	//   ....[37]....
        /*0c78*/ 	.word	0x0000d690
        /*0c7c*/ 	.word	0x0000000f
        /*0c80*/ 	.word	0x00019c50
        /*0c84*/ 	.short	0x010a
        /*0c86*/ 	.byte	0x3f
	.zero		1


	//   ....[38]....
        /*0c88*/ 	.word	0x0000d6e0
        /*0c8c*/ 	.word	0x0000000f
        /*0c90*/ 	.word	0x00019c50
        /*0c94*/ 	.short	0x010a
        /*0c96*/ 	.byte	0x3f
	.zero		1


	//   ....[39]....
        /*0c98*/ 	.word	0x0000e460
        /*0c9c*/ 	.word	0x0000000e
        /*0ca0*/ 	.word	0x00000000
        /*0ca4*/ 	.short	0x0101
        /*0ca6*/ 	.byte	0x3f
	.zero		1


	//   ....[40]....
        /*0ca8*/ 	.word	0x0000f060
        /*0cac*/ 	.word	0x0000000f
        /*0cb0*/ 	.word	0x00000000
        /*0cb4*/ 	.short	0x0101
        /*0cb6*/ 	.byte	0x3f
	.zero		1


	//   ....[41]....
        /*0cb8*/ 	.word	0x0000f0e0
        /*0cbc*/ 	.word	0x00000007
        /*0cc0*/ 	.word	0x00019c50
        /*0cc4*/ 	.short	0x010a
        /*0cc6*/ 	.byte	0x3f
	.zero		1


	//   ....[42]....
        /*0cc8*/ 	.word	0x0000f130
        /*0ccc*/ 	.word	0x00000007
        /*0cd0*/ 	.word	0x00019c50
        /*0cd4*/ 	.short	0x010a
        /*0cd6*/ 	.byte	0x3f
	.zero		1


	//   ....[43]....
        /*0cd8*/ 	.word	0x0000fa30
        /*0cdc*/ 	.word	0x00000002
        /*0ce0*/ 	.word	0x00000000
        /*0ce4*/ 	.short	0x0101
        /*0ce6*/ 	.byte	0x3f
	.zero		1


	//   ....[44]....
        /*0ce8*/ 	.word	0x00011050
        /*0cec*/ 	.word	0x00000000
        /*0cf0*/ 	.word	0x00000000
        /*0cf4*/ 	.short	0x0101
        /*0cf6*/ 	.byte	0x3f
	.zero		1


	//   ....[45]....
        /*0cf8*/ 	.word	0x00013210
        /*0cfc*/ 	.word	0x00000016
        /*0d00*/ 	.word	0x00019c20
        /*0d04*/ 	.short	0x010a
        /*0d06*/ 	.byte	0x3f
	.zero		1


	//   ....[46]....
        /*0d08*/ 	.word	0x000132d0
        /*0d0c*/ 	.word	0x00000008
        /*0d10*/ 	.word	0x00019ca0
        /*0d14*/ 	.short	0x010a
        /*0d16*/ 	.byte	0x3f
	.zero		1


	//   ....[47]....
        /*0d18*/ 	.word	0x00013700
        /*0d1c*/ 	.word	0x00000008
        /*0d20*/ 	.word	0x00019cc0
        /*0d24*/ 	.short	0x010a
        /*0d26*/ 	.byte	0x3f
	.zero		1


	//   ....[48]....
        /*0d28*/ 	.word	0x00013c60
        /*0d2c*/ 	.word	0x00000008
        /*0d30*/ 	.word	0x00019ca0
        /*0d34*/ 	.short	0x010a
        /*0d36*/ 	.byte	0x3f
	.zero		1


	//   ....[49]....
        /*0d38*/ 	.word	0x00014080
        /*0d3c*/ 	.word	0x00000008
        /*0d40*/ 	.word	0x00019cc0
        /*0d44*/ 	.short	0x010a
        /*0d46*/ 	.byte	0x3f
	.zero		1


	//   ....[50]....
        /*0d48*/ 	.word	0x00014fc0
        /*0d4c*/ 	.word	0x00000004
        /*0d50*/ 	.word	0x00019c80
        /*0d54*/ 	.short	0x010a
        /*0d56*/ 	.byte	0x3f
	.zero		1


	//   ....[51]....
        /*0d58*/ 	.word	0x00015220
        /*0d5c*/ 	.word	0x00000004
        /*0d60*/ 	.word	0x00019c40
        /*0d64*/ 	.short	0x010a
        /*0d66*/ 	.byte	0x3f
	.zero		1


	//   ....[52]....
        /*0d68*/ 	.word	0x00015e90
        /*0d6c*/ 	.word	0x00000016
        /*0d70*/ 	.word	0x00019c00
        /*0d74*/ 	.short	0x0107
        /*0d76*/ 	.byte	0x3f
	.zero		1


	//   ....[53]....
        /*0d78*/ 	.word	0x00015f90
        /*0d7c*/ 	.word	0x00000016
        /*0d80*/ 	.word	0x00019c00
        /*0d84*/ 	.short	0x0101
        /*0d86*/ 	.byte	0x3f
	.zero		1


	//   ....[54]....
        /*0d88*/ 	.word	0x00015fb0
        /*0d8c*/ 	.word	0x00000016
        /*0d90*/ 	.word	0x00019c20
        /*0d94*/ 	.short	0x010a
        /*0d96*/ 	.byte	0x3f
	.zero		1


	//   ....[55]....
        /*0d98*/ 	.word	0x000162b0
        /*0d9c*/ 	.word	0x00000006
        /*0da0*/ 	.word	0x00019c80
        /*0da4*/ 	.short	0x010a
        /*0da6*/ 	.byte	0x3f
	.zero		1


	//   ....[56]....
        /*0da8*/ 	.word	0x00016700
        /*0dac*/ 	.word	0x00000006
        /*0db0*/ 	.word	0x00019c40
        /*0db4*/ 	.short	0x010a
        /*0db6*/ 	.byte	0x3f
	.zero		1


	//   ....[57]....
        /*0db8*/ 	.word	0x00016bb0
        /*0dbc*/ 	.word	0x00000003
        /*0dc0*/ 	.word	0x00019c70
        /*0dc4*/ 	.short	0x010a
        /*0dc6*/ 	.byte	0x3f
	.zero		1


	//   ....[58]....
        /*0dc8*/ 	.word	0x00016c20
        /*0dcc*/ 	.word	0x00000003
        /*0dd0*/ 	.word	0x00019c60
        /*0dd4*/ 	.short	0x010a
        /*0dd6*/ 	.byte	0x3f
	.zero		1


	//   ....[59]....
        /*0dd8*/ 	.word	0x00017080
        /*0ddc*/ 	.word	0x00000003
        /*0de0*/ 	.word	0x00019c50
        /*0de4*/ 	.short	0x0101
        /*0de6*/ 	.byte	0x3f
	.zero		1


	//   ....[60]....
        /*0de8*/ 	.word	0x00017100
        /*0dec*/ 	.word	0x00000003
        /*0df0*/ 	.word	0x00000000
        /*0df4*/ 	.short	0x0101
        /*0df6*/ 	.byte	0x3f
	.zero		1


	//   ....[61]....
        /*0df8*/ 	.word	0x000172f0
        /*0dfc*/ 	.word	0x00000000
        /*0e00*/ 	.word	0x00019c70
        /*0e04*/ 	.short	0x010a
        /*0e06*/ 	.byte	0x3f
	.zero		1


	//   ....[62]....
        /*0e08*/ 	.word	0x00017360
        /*0e0c*/ 	.word	0x00000000
        /*0e10*/ 	.word	0x00019c60
        /*0e14*/ 	.short	0x010a
        /*0e16*/ 	.byte	0x3f
	.zero		1


	//   ....[63]....
        /*0e18*/ 	.word	0x000177c0
        /*0e1c*/ 	.word	0x00000000
        /*0e20*/ 	.word	0x00019c50
        /*0e24*/ 	.short	0x0101
        /*0e26*/ 	.byte	0x3f
	.zero		1


	//   ....[64]....
        /*0e28*/ 	.word	0x00017810
        /*0e2c*/ 	.word	0x00000002
        /*0e30*/ 	.word	0x00000000
        /*0e34*/ 	.short	0x0101
        /*0e36*/ 	.byte	0x3f
	.zero		1


	//   ....[65]....
        /*0e38*/ 	.word	0x00018300
        /*0e3c*/ 	.word	0x00000009
        /*0e40*/ 	.word	0x00019c20
        /*0e44*/ 	.short	0x010a
        /*0e46*/ 	.byte	0x3f
	.zero		1


	//   ....[66]....
        /*0e48*/ 	.word	0x00018490
        /*0e4c*/ 	.word	0x00000007
        /*0e50*/ 	.word	0x00000000
        /*0e54*/ 	.short	0x010a
        /*0e56*/ 	.byte	0x3f
	.zero		1


	//   ....[67]....
        /*0e58*/ 	.word	0x00018500
        /*0e5c*/ 	.word	0x00000003
        /*0e60*/ 	.word	0x00000000
        /*0e64*/ 	.short	0x010a
        /*0e66*/ 	.byte	0x3f
	.zero		1


	//   ....[68]....
        /*0e68*/ 	.word	0x00018550
        /*0e6c*/ 	.word	0x00000003
        /*0e70*/ 	.word	0x00019c60
        /*0e74*/ 	.short	0x010a
        /*0e76*/ 	.byte	0x3f
	.zero		1


	//   ....[69]....
        /*0e78*/ 	.word	0x000185a0
        /*0e7c*/ 	.word	0x00000005
        /*0e80*/ 	.word	0x00019c60
        /*0e84*/ 	.short	0x010a
        /*0e86*/ 	.byte	0x3f
	.zero		1


	//   ....[70]....
        /*0e88*/ 	.word	0x000185e0
        /*0e8c*/ 	.word	0x00000003
        /*0e90*/ 	.word	0x00019c80
        /*0e94*/ 	.short	0x010a
        /*0e96*/ 	.byte	0x3f
	.zero		1


	//   ....[71]....
        /*0e98*/ 	.word	0x00018600
        /*0e9c*/ 	.word	0x00000005
        /*0ea0*/ 	.word	0x00019c80
        /*0ea4*/ 	.short	0x010a
        /*0ea6*/ 	.byte	0x3f
	.zero		1


	//   ....[72]....
        /*0ea8*/ 	.word	0x00018660
        /*0eac*/ 	.word	0x00000053
        /*0eb0*/ 	.word	0x00019c90
        /*0eb4*/ 	.short	0x010a
        /*0eb6*/ 	.byte	0x3f
	.zero		1


	//   ....[73]....
        /*0eb8*/ 	.word	0x000186b0
        /*0ebc*/ 	.word	0x00000053
        /*0ec0*/ 	.word	0x00019c90
        /*0ec4*/ 	.short	0x010a
        /*0ec6*/ 	.byte	0x3f
	.zero		1


	//   ....[74]....
        /*0ec8*/ 	.word	0x00018700
        /*0ecc*/ 	.word	0x00000053
        /*0ed0*/ 	.word	0x00019c90
        /*0ed4*/ 	.short	0x010a
        /*0ed6*/ 	.byte	0x3f
	.zero		1


	//   ....[75]....
        /*0ed8*/ 	.word	0x00018750
        /*0edc*/ 	.word	0x00000053
        /*0ee0*/ 	.word	0x00019cb0
        /*0ee4*/ 	.short	0x010a
        /*0ee6*/ 	.byte	0x3f
	.zero		1


	//   ....[76]....
        /*0ee8*/ 	.word	0x00018960
        /*0eec*/ 	.word	0x00000010
        /*0ef0*/ 	.word	0x00019c00
        /*0ef4*/ 	.short	0x010a
        /*0ef6*/ 	.byte	0x3f
	.zero		1


	//   ....[77]....
        /*0ef8*/ 	.word	0x00018b80
        /*0efc*/ 	.word	0x00000010
        /*0f00*/ 	.word	0x00019c00
        /*0f04*/ 	.short	0x010a
        /*0f06*/ 	.byte	0x3f
	.zero		1


	//   ....[78]....
        /*0f08*/ 	.word	0x00018bd0
        /*0f0c*/ 	.word	0x00000003
        /*0f10*/ 	.word	0x00019c30
        /*0f14*/ 	.short	0x010a
        /*0f16*/ 	.byte	0x3f
	.zero		1


	//   ....[79]....
        /*0f18*/ 	.word	0x00018c20
        /*0f1c*/ 	.word	0x0000000e
        /*0f20*/ 	.word	0x00019c30
        /*0f24*/ 	.short	0x010a
        /*0f26*/ 	.byte	0x3f
	.zero		1


	//   ....[80]....
        /*0f28*/ 	.word	0x00018c70
        /*0f2c*/ 	.word	0x0000000f
        /*0f30*/ 	.word	0x00019c50
        /*0f34*/ 	.short	0x010a
        /*0f36*/ 	.byte	0x3f
	.zero		1


	//   ....[81]....
        /*0f38*/ 	.word	0x00018cc0
        /*0f3c*/ 	.word	0x00000007
        /*0f40*/ 	.word	0x00019c50
        /*0f44*/ 	.short	0x010a
        /*0f46*/ 	.byte	0x3f
	.zero		1


	//   ....[82]....
        /*0f48*/ 	.word	0x00018e60
        /*0f4c*/ 	.word	0x00000016
        /*0f50*/ 	.word	0x00019c20
        /*0f54*/ 	.short	0x010a
        /*0f56*/ 	.byte	0x3f
	.zero		1


	//   ....[83]....
        /*0f58*/ 	.word	0x00018eb0
        /*0f5c*/ 	.word	0x00000008
        /*0f60*/ 	.word	0x00019ca0
        /*0f64*/ 	.short	0x010a
        /*0f66*/ 	.byte	0x3f
	.zero		1


	//   ....[84]....
        /*0f68*/ 	.word	0x00018f00
        /*0f6c*/ 	.word	0x00000008
        /*0f70*/ 	.word	0x00019cc0
        /*0f74*/ 	.short	0x010a
        /*0f76*/ 	.byte	0x3f
	.zero		1


	//   ....[85]....
        /*0f78*/ 	.word	0x00018f50
        /*0f7c*/ 	.word	0x00000008
        /*0f80*/ 	.word	0x00019ca0
        /*0f84*/ 	.short	0x010a
        /*0f86*/ 	.byte	0x3f
	.zero		1


	//   ....[86]....
        /*0f88*/ 	.word	0x00018fa0
        /*0f8c*/ 	.word	0x00000008
        /*0f90*/ 	.word	0x00019cc0
        /*0f94*/ 	.short	0x010a
        /*0f96*/ 	.byte	0x3f
	.zero		1


	//   ....[87]....
        /*0f98*/ 	.word	0x00019140
        /*0f9c*/ 	.word	0x00000004
        /*0fa0*/ 	.word	0x00019c80
        /*0fa4*/ 	.short	0x010a
        /*0fa6*/ 	.byte	0x3f
	.zero		1


	//   ....[88]....
        /*0fa8*/ 	.word	0x00019190
        /*0fac*/ 	.word	0x00000004
        /*0fb0*/ 	.word	0x00019c40
        /*0fb4*/ 	.short	0x010a
        /*0fb6*/ 	.byte	0x3f
	.zero		1


	//   ....[89]....
        /*0fb8*/ 	.word	0x00019570
        /*0fbc*/ 	.word	0x00000016
        /*0fc0*/ 	.word	0x00019c20
        /*0fc4*/ 	.short	0x010a
        /*0fc6*/ 	.byte	0x3f
	.zero		1


	//   ....[90]....
        /*0fc8*/ 	.word	0x000195c0
        /*0fcc*/ 	.word	0x00000006
        /*0fd0*/ 	.word	0x00019c80
        /*0fd4*/ 	.short	0x010a
        /*0fd6*/ 	.byte	0x3f
	.zero		1


	//   ....[91]....
        /*0fd8*/ 	.word	0x00019610
        /*0fdc*/ 	.word	0x00000006
        /*0fe0*/ 	.word	0x00019c40
        /*0fe4*/ 	.short	0x010a
        /*0fe6*/ 	.byte	0x3f
	.zero		1


	//   ....[92]....
        /*0fe8*/ 	.word	0x00019660
        /*0fec*/ 	.word	0x00000003
        /*0ff0*/ 	.word	0x00019c70
        /*0ff4*/ 	.short	0x010a
        /*0ff6*/ 	.byte	0x3f
	.zero		1


	//   ....[93]....
        /*0ff8*/ 	.word	0x000196b0
        /*0ffc*/ 	.word	0x00000003
        /*1000*/ 	.word	0x00019c60
        /*1004*/ 	.short	0x010a
        /*1006*/ 	.byte	0x3f
	.zero		1


	//   ....[94]....
        /*1008*/ 	.word	0x00019700
        /*100c*/ 	.word	0x00000000
        /*1010*/ 	.word	0x00019c70
        /*1014*/ 	.short	0x010a
        /*1016*/ 	.byte	0x3f
	.zero		1


	//   ....[95]....
        /*1018*/ 	.word	0x00019750
        /*101c*/ 	.word	0x00000000
        /*1020*/ 	.word	0x00019c60
        /*1024*/ 	.short	0x010a
        /*1026*/ 	.byte	0x3f
	.zero		1


	//   ....[96]....
        /*1028*/ 	.word	0x0001a0e0
        /*102c*/ 	.word	0x00000009
        /*1030*/ 	.word	0x00019c20
        /*1034*/ 	.short	0x010a
        /*1036*/ 	.byte	0x3f
	.zero		1


	//   ....[97]....
        /*1038*/ 	.word	0x0001a280
        /*103c*/ 	.word	0x00000007
        /*1040*/ 	.word	0x00000000
        /*1044*/ 	.short	0x010a
        /*1046*/ 	.byte	0x3f
	.zero		1


	//   ....[98]....
        /*1048*/ 	.word	0x0001a2d0
        /*104c*/ 	.word	0x00000003
        /*1050*/ 	.word	0x00000000
        /*1054*/ 	.short	0x010a
        /*1056*/ 	.byte	0x3f
	.zero		1


	//   ....[99]....
        /*1058*/ 	.word	0x0001a320
        /*105c*/ 	.word	0x00000003
        /*1060*/ 	.word	0x00019c60
        /*1064*/ 	.short	0x010a
        /*1066*/ 	.byte	0x3f
	.zero		1


	//   ....[100]....
        /*1068*/ 	.word	0x0001a370
        /*106c*/ 	.word	0x00000005
        /*1070*/ 	.word	0x00019c60
        /*1074*/ 	.short	0x010a
        /*1076*/ 	.byte	0x3f
	.zero		1


	//   ....[101]....
        /*1078*/ 	.word	0x0001a3c0
        /*107c*/ 	.word	0x00000003
        /*1080*/ 	.word	0x00019c80
        /*1084*/ 	.short	0x010a
        /*1086*/ 	.byte	0x3f
	.zero		1


	//----- nvinfo : EIATTR_NUM_MBARRIERS
	.align		4
.L_1227:
        /*1088*/ 	.byte	0x03, 0x38
        /*108a*/ 	.short	0x0016


	//----- nvinfo : EIATTR_EXIT_INSTR_OFFSETS
	.align		4
        /*108c*/ 	.byte	0x04, 0x1c
        /*108e*/ 	.short	(.L_1229 - .L_1228)


	//   ....[0]....
.L_1228:
        /*1090*/ 	.word	0x00018650


	//----- nvinfo : EIATTR_MAX_THREADS
	.align		4
.L_1229:
        /*1094*/ 	.byte	0x04, 0x05
        /*1096*/ 	.short	(.L_1231 - .L_1230)
.L_1230:
        /*1098*/ 	.word	0x00000200
        /*109c*/ 	.word	0x00000001
        /*10a0*/ 	.word	0x00000001


	//----- nvinfo : EIATTR_CRS_STACK_SIZE
	.align		4
.L_1231:
        /*10a4*/ 	.byte	0x04, 0x1e
        /*10a6*/ 	.short	(.L_1233 - .L_1232)
.L_1232:
        /*10a8*/ 	.word	0x00000000


	//----- nvinfo : EIATTR_CBANK_PARAM_SIZE
	.align		4
.L_1233:
        /*10ac*/ 	.byte	0x03, 0x19
        /*10ae*/ 	.short	0x0af0


	//----- nvinfo : EIATTR_PARAM_CBANK
	.align		4
        /*10b0*/ 	.byte	0x04, 0x0a
        /*10b2*/ 	.short	(.L_1235 - .L_1234)
	.align		4
.L_1234:
        /*10b4*/ 	.word	index@(.nv.constant0._ZN7cutlass13device_kernelIN5flash11enable_sm90INS1_16FlashAttnFwdSm90INS1_25CollectiveMainloopFwdSm90ILi2EN4cute5tupleIJNS5_1CILi1EEES8_S8_EEENS6_IJNS7_ILi192EEENS7_ILi128EEENS7_ILi96EEEEEELi96ENS_12float_e4m3_tEfNS_4arch4Sm90ELb0ELb0ELb0ELb1ELb0ELb1ELb0ELb1ELb1ELb1ELb0ELb0EEENS1_21CollectiveEpilogueFwdINS6_IJSA_SC_SB_EEES9_NS_10bfloat16_tESG_Li384ELb1ELb1ELb0ELb1EEENS1_36VarlenDynamicPersistentTileSchedulerILi192ELi128ELi384ELi128ELb0ELb1ELb1ELb0ELb1ELb1EEEEEEEEEvNT_6ParamsE)
        /*10b8*/ 	.short	0x0210
        /*10ba*/ 	.short	0x0af0


	//----- nvinfo : EIATTR_SW_WAR
	.align		4
.L_1235:
        /*10bc*/ 	.byte	0x04, 0x36
        /*10be*/ 	.short	(.L_1237 - .L_1236)
.L_1236:
        /*10c0*/ 	.word	0x00000008
.L_1237:


//--------------------- .nv.info._ZN7cutlass13device_kernelIN5flash11enable_sm90INS1_16FlashAttnFwdSm90INS1_25CollectiveMainloopFwdSm90ILi2EN4cute5tupleIJNS5_1CILi1EEES8_S8_EEENS6_IJNS7_ILi192EEENS7_ILi128EEENS7_ILi96EEEEEELi96ENS_12float_e4m3_tEfNS_4arch4Sm90ELb0ELb1ELb0ELb0ELb0ELb0ELb0ELb1ELb1ELb1ELb0ELb0EEENS1_21CollectiveEpilogueFwdINS6_IJSA_SC_SB_EEES9_NS_10bfloat16_tESG_Li384ELb0ELb1ELb0ELb1EEENS1_30DynamicPersistentTileSchedulerILi384ELi128ELb0ELb1ELb1EEEEEEEEEvNT_6ParamsE --------------------------
	.section	.nv.info._ZN7cutlass13device_kernelIN5flash11enable_sm90INS1_16FlashAttnFwdSm90INS1_25CollectiveMainloopFwdSm90ILi2EN4cute5tupleIJNS5_1CILi1EEES8_S8_EEENS6_IJNS7_ILi192EEENS7_ILi128EEENS7_ILi96EEEEEELi96ENS_12float_e4m3_tEfNS_4arch4Sm90ELb0ELb1ELb0ELb0ELb0ELb0ELb0ELb1ELb1ELb1ELb0ELb0EEENS1_21CollectiveEpilogueFwdINS6_IJSA_SC_SB_EEES9_NS_10bfloat16_tESG_Li384ELb0ELb1ELb0ELb1EEENS1_30DynamicPersistentTileSchedulerILi384ELi128ELb0ELb1ELb1EEEEEEEEEvNT_6ParamsE,"",@"SHT_CUDA_INFO"
	.sectionflags	@""
	.align	4


	//----- nvinfo : EIATTR_CUDA_API_VERSION
	.align		4
        /*0000*/ 	.byte	0x04, 0x37
        /*0002*/ 	.short	(.L_1239 - .L_1238)
.L_1238:
        /*0004*/ 	.word	0x00000082


	//----- nvinfo : EIATTR_KPARAM_INFO
	.align		4
.L_1239:
        /*0008*/ 	.byte	0x04, 0x17
        /*000a*/ 	.short	(.L_1241 - .L_1240)
.L_1240:
        /*000c*/ 	.word	0x00000000
        /*0010*/ 	.short	0x0000
        /*0012*/ 	.short	0x0070
        /*0014*/ 	.byte	0x00, 0xf0, 0x01, 0x2a


	//----- nvinfo : EIATTR_SPARSE_MMA_MASK
	.align		4
.L_1241:
        /*0018*/ 	.byte	0x03, 0x50
        /*001a*/ 	.short	0x0000


	//----- nvinfo : EIATTR_MAXREG_COUNT
	.align		4
        /*001c*/ 	.byte	0x03, 0x1b
        /*001e*/ 	.short	0x0080


	//----- nvinfo : EIATTR_NUM_BARRIERS
	.align		4
        /*0020*/ 	.byte	0x02, 0x4c
        /*0022*/ 	.byte	0x09
	.zero		1


	//----- nvinfo : EIATTR_EXTERNS
	.align		4
        /*0024*/ 	.byte	0x04, 0x0f
        /*0026*/ 	.short	(.L_1243 - .L_1242)


	//   ....[0]....
	.align		4
.L_1242:
        /*0028*/ 	.word	index@(__assertfail)


	//----- nvinfo : EIATTR_ANNOTATIONS
	.align		4
.L_1243:
        /*002c*/ 	.byte	0x04, 0x55
        /*002e*/ 	.short	(.L_1245 - .L_1244)


	//   ....[0]....
.L_1244:
        /* <DEDUP_REMOVED lines=9> */


	//----- nvinfo : EIATTR_MERCURY_ISA_VERSION
	.align		4
.L_1245:
        /*00a8*/ 	.byte	0x03, 0x5f
        /*00aa*/ 	.short	0x0101


	//----- nvinfo : EIATTR_INT_WARP_WIDE_INSTR_OFFSETS
	.align		4
        /*00ac*/ 	.byte	0x04, 0x31
        /*00ae*/ 	.short	(.L_1247 - .L_1246)


	//   ....[0]....
.L_1246:
        /*00b0*/ 	.word	0x00000130


	//   ....[1]....
        /*00b4*/ 	.word	0x00000170


	//   ....[2]....
        /*00b8*/ 	.word	0x000001e0


	//   ....[3]....
        /*00bc*/ 	.word	0x0000f8c0


	//   ....[4]....
        /*00c0*/ 	.word	0x0000f950


	//   ....[5]....
        /*00c4*/ 	.word	0x00012320


	//   ....[6]....
        /*00c8*/ 	.word	0x000123b0


	//----- nvinfo : EIATTR_COOP_GROUP_MASK_REGIDS
	.align		4
.L_1247:
        /*00cc*/ 	.byte	0x04, 0x29
        /*00ce*/ 	.short	(.L_1249 - .L_1248)


	//   ....[0]....
.L_1248:
        /*00d0*/ 	.word	0xffffffff


	//   ....[1]....
        /*00d4*/ 	.word	0xffffffff


	//   ....[2]....
        /*00d8*/ 	.word	0xffffffff


	//   ....[3]....
        /*00dc*/ 	.word	0xffffffff


	//   ....[4]....
        /*00e0*/ 	.word	0xffffffff


	//   ....[5]....
        /*00e4*/ 	.word	0xffffffff


	//   ....[6]....
        /*00e8*/ 	.word	0xffffffff


	//   ....[7]....
        /*00ec*/ 	.word	0xffffffff


	//   ....[8]....
        /*00f0*/ 	.word	0xffffffff


	//   ....[9]....
        /*00f4*/ 	.word	0xffffffff


	//   ....[10]....
        /*00f8*/ 	.word	0xffffffff


	//   ....[11]....
        /*00fc*/ 	.word	0xffffffff


	//   ....[12]....
        /*0100*/ 	.word	0xffffffff


	//   ....[13]....
        /*0104*/ 	.word	0xffffffff


	//   ....[14]....
        /*0108*/ 	.word	0xffffffff


	//   ....[15]....
        /*010c*/ 	.word	0xffffffff


	//   ....[16]....
        /*0110*/ 	.word	0xffffffff


	//   ....[17]....
        /*0114*/ 	.word	0xffffffff


	//   ....[18]....
        /*0118*/ 	.word	0xffffffff


	//   ....[19]....
        /*011c*/ 	.word	0xffffffff


	//   ....[20]....
        /*0120*/ 	.word	0xffffffff


	//   ....[21]....
        /*0124*/ 	.word	0xffffffff


	//   ....[22]....
        /*0128*/ 	.word	0xffffffff


	//   ....[23]....
        /*012c*/ 	.word	0xffffffff


	//   ....[24]....
        /*0130*/ 	.word	0xffffffff


	//   ....[25]....
        /*0134*/ 	.word	0xffffffff


	//   ....[26]....
        /*0138*/ 	.word	0xffffffff


	//   ....[27]....
        /*013c*/ 	.word	0xffffffff


	//   ....[28]....
        /*0140*/ 	.word	0xffffffff


	//   ....[29]....
        /*0144*/ 	.word	0xffffffff


	//   ....[30]....
        /*0148*/ 	.word	0xffffffff


	//   ....[31]....
        /*014c*/ 	.word	0xffffffff


	//   ....[32]....
        /*0150*/ 	.word	0xffffffff


	//   ....[33]....
        /*0154*/ 	.word	0xffffffff


	//   ....[34]....
        /*0158*/ 	.word	0xffffffff


	//   ....[35]....
        /*015c*/ 	.word	0xffffffff


	//   ....[36]....
        /*0160*/ 	.word	0xffffffff


	//   ....[37]....
        /*0164*/ 	.word	0xffffffff


	//   ....[38]....
        /*0168*/ 	.word	0xffffffff


	//   ....[39]....
        /*016c*/ 	.word	0xffffffff


	//   ....[40]....
        /*0170*/ 	.word	0xffffffff


	//   ....[41]....
        /*0174*/ 	.word	0xffffffff


	//   ....[42]....
        /*0178*/ 	.word	0xffffffff


	//   ....[43]....
        /*017c*/ 	.word	0xffffffff


	//   ....[44]....
        /*0180*/ 	.word	0xffffffff


	//   ....[45]....
        /*0184*/ 	.word	0xffffffff


	//   ....[46]....
        /*0188*/ 	.word	0xffffffff


	//   ....[47]....
        /*018c*/ 	.word	0xffffffff


	//   ....[48]....
        /*0190*/ 	.word	0xffffffff


	//   ....[49]....
        /*0194*/ 	.word	0xffffffff


	//   ....[50]....
        /*0198*/ 	.word	0xffffffff


	//   ....[51]....
        /*019c*/ 	.word	0xffffffff


	//   ....[52]....
        /*01a0*/ 	.word	0xffffffff


	//   ....[53]....
        /*01a4*/ 	.word	0xffffffff


	//   ....[54]....
        /*01a8*/ 	.word	0xffffffff


	//   ....[55]....
        /*01ac*/ 	.word	0xffffffff


	//   ....[56]....
        /*01b0*/ 	.word	0xffffffff


	//   ....[57]....
        /*01b4*/ 	.word	0xffffffff


	//   ....[58]....
        /*01b8*/ 	.word	0xffffffff


	//   ....[59]....
        /*01bc*/ 	.word	0xffffffff


	//   ....[60]....
        /*01c0*/ 	.word	0xffffffff


	//   ....[61]....
        /*01c4*/ 	.word	0xffffffff


	//   ....[62]....
        /*01c8*/ 	.word	0xffffffff


	//   ....[63]....
        /*01cc*/ 	.word	0xffffffff


	//   ....[64]....
        /*01d0*/ 	.word	0xffffffff


	//   ....[65]....
        /*01d4*/ 	.word	0xffffffff


	//   ....[66]....
        /*01d8*/ 	.word	0xffffffff


	//   ....[67]....
        /*01dc*/ 	.word	0xffffffff


	//   ....[68]....
        /*01e0*/ 	.word	0xffffffff


	//   ....[69]....
        /*01e4*/ 	.word	0xffffffff


	//   ....[70]....
        /*01e8*/ 	.word	0xffffffff


	//   ....[71]....
        /*01ec*/ 	.word	0xffffffff


	//   ....[72]....
        /*01f0*/ 	.word	0xffffffff


	//   ....[73]....
        /*01f4*/ 	.word	0xffffffff


	//   ....[74]....
        /*01f8*/ 	.word	0xffffffff


	//   ....[75]....
        /*01fc*/ 	.word	0xffffffff


	//   ....[76]....
        /*0200*/ 	.word	0xffffffff


	//   ....[77]....
        /*0204*/ 	.word	0xffffffff


	//   ....[78]....
        /*0208*/ 	.word	0xffffffff


	//   ....[79]....
        /*020c*/ 	.word	0xffffffff


	//   ....[80]....
        /*0210*/ 	.word	0x0500000f


	//   ....[81]....
        /*0214*/ 	.word	0x0500000f


	//   ....[82]....
        /*0218*/ 	.word	0x0500000f


	//   ....[83]....
        /*021c*/ 	.word	0x0500000f


	//   ....[84]....
        /*0220*/ 	.word	0x0500000f


	//   ....[85]....
        /*0224*/ 	.word	0x0500000f


	//   ....[86]....
        /*0228*/ 	.word	0x0500000f


	//   ....[87]....
        /*022c*/ 	.word	0x0500000f


	//----- nvinfo : EIATTR_COOP_GROUP_INSTR_OFFSETS
	.align		4
.L_1249:
        /*0230*/ 	.byte	0x04, 0x28
        /*0232*/ 	.short	(.L_1251 - .L_1250)


	//   ....[0]....
.L_1250:
        /*0234*/ 	.word	0x00000060


	//   ....[1]....
        /*0238*/ 	.word	0x00000140


	//   ....[2]....
        /*023c*/ 	.word	0x00000190


	//   ....[3]....
        /*0240*/ 	.word	0x000003c0


	//   ....[4]....
        /*0244*/ 	.word	0x00000520


	//   ....[5]....
        /*0248*/ 	.word	0x00000640


	//   ....[6]....
        /*024c*/ 	.word	0x000007a0


	//   ....[7]....
        /*0250*/ 	.word	0x000019e0


	//   ....[8]....
        /*0254*/ 	.word	0x00002000


	//   ....[9]....
        /*0258*/ 	.word	0x00002dc0


	//   ....[10]....
        /*025c*/ 	.word	0x00003540


	//   ....[11]....
        /*0260*/ 	.word	0x00003650


	//   ....[12]....
        /*0264*/ 	.word	0x00003f90


	//   ....[13]....
        /*0268*/ 	.word	0x00004000


	//   ....[14]....
        /*026c*/ 	.word	0x00005370


	//   ....[15]....
        /*0270*/ 	.word	0x000055a0


	//   ....[16]....
        /*0274*/ 	.word	0x00006180


	//   ....[17]....
        /*0278*/ 	.word	0x00006280


	//   ....[18]....
        /*027c*/ 	.word	0x00006ad0


	//   ....[19]....
        /*0280*/ 	.word	0x00006b60


	//   ....[20]....
        /*0284*/ 	.word	0x000084f0


	//   ....[21]....
        /*0288*/ 	.word	0x00008500


	//   ....[22]....
        /*028c*/ 	.word	0x00008560


	//   ....[23]....
        /*0290*/ 	.word	0x00008570


	//   ....[24]....
        /*0294*/ 	.word	0x00009d70


	//   ....[25]....
        /*0298*/ 	.word	0x0000a090


	//   ....[26]....
        /*029c*/ 	.word	0x0000ac50


	//   ....[27]....
        /*02a0*/ 	.word	0x0000ad50


	//   ....[28]....
        /*02a4*/ 	.word	0x0000b590


	//   ....[29]....
        /*02a8*/ 	.word	0x0000b620


	//   ....[30]....
        /*02ac*/ 	.word	0x0000c8b0


	//   ....[31]....
        /*02b0*/ 	.word	0x0000c8d0


	//   ....[32]....
        /*02b4*/ 	.word	0x0000c940


	//   ....[33]....
        /*02b8*/ 	.word	0x0000c950


	//   ....[34]....
        /*02bc*/ 	.word	0x0000d9d0


	//   ....[35]....
        /*02c0*/ 	.word	0x0000d9e0


	//   ....[36]....
        /*02c4*/ 	.word	0x0000d9f0


	//   ....[37]....
        /*02c8*/ 	.word	0x0000da00


	//   ....[38]....
        /*02cc*/ 	.word	0x0000da10


	//   ....[39]....
        /*02d0*/ 	.word	0x0000da20


	//   ....[40]....
        /*02d4*/ 	.word	0x0000da30


	//   ....[41]....
        /*02d8*/ 	.word	0x0000da40


	//   ....[42]....
        /*02dc*/ 	.word	0x0000da50


	//   ....[43]....
        /*02e0*/ 	.word	0x0000da80


	//   ....[44]....
        /*02e4*/ 	.word	0x0000dab0


	//   ....[45]....
        /*02e8*/ 	.word	0x0000dac0


	//   ....[46]....
        /*02ec*/ 	.word	0x0000db00


	//   ....[47]....
        /*02f0*/ 	.word	0x0000db10


	//   ....[48]....
        /*02f4*/ 	.word	0x0000db20


	//   ....[49]....
        /*02f8*/ 	.word	0x0000db30


	//   ....[50]....
        /*02fc*/ 	.word	0x0000db60


	//   ....[51]....
        /*0300*/ 	.word	0x0000db90


	//   ....[52]....
        /*0304*/ 	.word	0x0000dbc0


	//   ....[53]....
        /*0308*/ 	.word	0x0000dbd0


	//   ....[54]....
        /*030c*/ 	.word	0x0000dbe0


	//   ....[55]....
        /*0310*/ 	.word	0x0000dc00


	//   ....[56]....
        /*0314*/ 	.word	0x0000dc20


	//   ....[57]....
        /*0318*/ 	.word	0x0000dc40


	//   ....[58]....
        /*031c*/ 	.word	0x0000dc80


	//   ....[59]....
        /*0320*/ 	.word	0x0000dcc0


	//   ....[60]....
        /*0324*/ 	.word	0x0000dcf0


	//   ....[61]....
        /*0328*/ 	.word	0x0000dd20


	//   ....[62]....
        /*032c*/ 	.word	0x0000e130


	//   ....[63]....
        /*0330*/ 	.word	0x0000e160


	//   ....[64]....
        /*0334*/ 	.word	0x0000e280


	//   ....[65]....
        /*0338*/ 	.word	0x0000e2a0


	//   ....[66]....
        /*033c*/ 	.word	0x0000e980


	//   ....[67]....
        /*0340*/ 	.word	0x0000e990


	//   ....[68]....
        /*0344*/ 	.word	0x0000ea90


	//   ....[69]....
        /*0348*/ 	.word	0x0000eab0


	//   ....[70]....
        /*034c*/ 	.word	0x0000ec70


	//   ....[71]....
        /*0350*/ 	.word	0x00010040


	//   ....[72]....
        /*0354*/ 	.word	0x00010e00


	//   ....[73]....
        /*0358*/ 	.word	0x00010e30


	//   ....[74]....
        /*035c*/ 	.word	0x00010e50


	//   ....[75]....
        /*0360*/ 	.word	0x00010e70


	//   ....[76]....
        /*0364*/ 	.word	0x00010e80


	//   ....[77]....
        /*0368*/ 	.word	0x00010e90


	//   ....[78]....
        /*036c*/ 	.word	0x00012ae0


	//   ....[79]....
        /*0370*/ 	.word	0x00012c80


	//   ....[80]....
        /*0374*/ 	.word	0x00013310


	//   ....[81]....
        /*0378*/ 	.word	0x000134c0


	//   ....[82]....
        /*037c*/ 	.word	0x00013510


	//   ....[83]....
        /*0380*/ 	.word	0x000135a0


	//   ....[84]....
        /*0384*/ 	.word	0x00013640


	//   ....[85]....
        /*0388*/ 	.word	0x00013710


	//   ....[86]....
        /*038c*/ 	.word	0x000137b0


	//   ....[87]....
        /*0390*/ 	.word	0x00013b50


	//----- nvinfo : EIATTR_REG_RECONFIG
	.align		4
.L_1251:
        /*0394*/ 	.byte	0x01, 0x54
	.zero		2


	//----- nvinfo : EIATTR_SYSCALL_OFFSETS
	.align		4
        /*0398*/ 	.byte	0x04, 0x46
        /*039a*/ 	.short	(.L_1253 - .L_1252)


	//   ....[0]....
.L_1252:
        /*039c*/ 	.word	0x00001bc0


	//   ....[1]....
        /*03a0*/ 	.word	0x0000fac0


	//   ....[2]....
        /*03a4*/ 	.word	0x0000fc30


	//   ....[3]....
        /*03a8*/ 	.word	0x0000fd80


	//   ....[4]....
        /*03ac*/ 	.word	0x0000fec0


	//   ....[5]....
        /*03b0*/ 	.word	0x00010930


	//----- nvinfo : EIATTR_MBARRIER_INSTR_OFFSETS
	.align		4
.L_1253:
        /*03b4*/ 	.byte	0x04, 0x39
        /*03b6*/ 	.short	(.L_1255 - .L_1254)


	//   ....[0]....
.L_1254:
        /*03b8*/ 	.word	0x00000270
        /*03bc*/ 	.word	0x000000ff
        /*03c0*/ 	.word	0x00019c00
        /*03c4*/ 	.short	0x0100
        /*03c6*/ 	.byte	0x08
	.zero		1


	//   ....[1]....
        /*03c8*/ 	.word	0x00000280
        /*03cc*/ 	.word	0x000000ff
        /*03d0*/ 	.word	0x00019c20
        /*03d4*/ 	.short	0x0100
        /*03d6*/ 	.byte	0x08
	.zero		1


	//   ....[2]....
        /*03d8*/ 	.word	0x00000370
        /*03dc*/ 	.word	0x000000ff
        /*03e0*/ 	.word	0x00019c30
        /*03e4*/ 	.short	0x0100
        /*03e6*/ 	.byte	0x08
	.zero		1


	//   ....[3]....
        /*03e8*/ 	.word	0x00000380
        /*03ec*/ 	.word	0x000000ff
        /*03f0*/ 	.word	0x00019c40
        /*03f4*/ 	.short	0x0100
        /*03f6*/ 	.byte	0x08
	.zero		1


	//   ....[4]....
        /*03f8*/ 	.word	0x00000390
        /*03fc*/ 	.word	0x000000ff
        /*0400*/ 	.word	0x00019c38
        /*0404*/ 	.short	0x0100
        /*0406*/ 	.byte	0x08
	.zero		1


	//   ....[5]....
        /*0408*/ 	.word	0x000003a0
        /*040c*/ 	.word	0x000000ff
        /*0410*/ 	.word	0x00019c48
        /*0414*/ 	.short	0x0100
        /*0416*/ 	.byte	0x08
	.zero		1


	//   ....[6]....
        /*0418*/ 	.word	0x000004d0
        /*041c*/ 	.word	0x000000ff
        /*0420*/ 	.word	0x00019c50
        /*0424*/ 	.short	0x0100
        /*0426*/ 	.byte	0x08
	.zero		1


	//   ....[7]....
        /*0428*/ 	.word	0x000004e0
        /*042c*/ 	.word	0x000000ff
        /*0430*/ 	.word	0x00019c60
        /*0434*/ 	.short	0x0100
        /*0436*/ 	.byte	0x08
	.zero		1


	//   ....[8]....
        /*0438*/ 	.word	0x000004f0
        /*043c*/ 	.word	0x000000ff
        /*0440*/ 	.word	0x00019c58
        /*0444*/ 	.short	0x0100
        /*0446*/ 	.byte	0x08
	.zero		1


	//   ....[9]....
        /*0448*/ 	.word	0x00000500
        /*044c*/ 	.word	0x000000ff
        /*0450*/ 	.word	0x00019c68
        /*0454*/ 	.short	0x0100
        /*0456*/ 	.byte	0x08
	.zero		1


	//   ....[10]....
        /*0458*/ 	.word	0x000005f0
        /*045c*/ 	.word	0x000000ff
        /*0460*/ 	.word	0x00019c70
        /*0464*/ 	.short	0x0100
        /*0466*/ 	.byte	0x06
	.zero		1


	//   ....[11]....
        /*0468*/ 	.word	0x00000600
        /*046c*/ 	.word	0x000000ff
        /*0470*/ 	.word	0x00019c80
        /*0474*/ 	.short	0x0100
        /*0476*/ 	.byte	0x06
	.zero		1


	//   ....[12]....
        /*0478*/ 	.word	0x00000610
        /*047c*/ 	.word	0x000000ff
        /*0480*/ 	.word	0x00019c78
        /*0484*/ 	.short	0x0100
        /*0486*/ 	.byte	0x06
	.zero		1


	//   ....[13]....
        /*0488*/ 	.word	0x00000620
        /*048c*/ 	.word	0x000000ff
        /*0490*/ 	.word	0x00019c88
        /*0494*/ 	.short	0x0100
        /*0496*/ 	.byte	0x06
	.zero		1


	//   ....[14]....
        /*0498*/ 	.word	0x00000750
        /*049c*/ 	.word	0x000000ff
        /*04a0*/ 	.word	0x00019c90
        /*04a4*/ 	.short	0x0100
        /*04a6*/ 	.byte	0x08
	.zero		1


	//   ....[15]....
        /*04a8*/ 	.word	0x00000760
        /*04ac*/ 	.word	0x000000ff
        /*04b0*/ 	.word	0x00019ca0
        /*04b4*/ 	.short	0x0100
        /*04b6*/ 	.byte	0x08
	.zero		1


	//   ....[16]....
        /*04b8*/ 	.word	0x00000770
        /*04bc*/ 	.word	0x000000ff
        /*04c0*/ 	.word	0x00019c98
        /*04c4*/ 	.short	0x0100
        /*04c6*/ 	.byte	0x08
	.zero		1


	//   ....[17]....
        /*04c8*/ 	.word	0x00000780
        /*04cc*/ 	.word	0x000000ff
        /*04d0*/ 	.word	0x00019ca8
        /*04d4*/ 	.short	0x0100
        /*04d6*/ 	.byte	0x08
	.zero		1


	//   ....[18]....
        /*04d8*/ 	.word	0x000008b0
        /*04dc*/ 	.word	0x000000ff
        /*04e0*/ 	.word	0x00019cb0
        /*04e4*/ 	.short	0x0100
        /*04e6*/ 	.byte	0x08
	.zero		1


	//   ....[19]....
        /*04e8*/ 	.word	0x000008c0
        /*04ec*/ 	.word	0x000000ff
        /*04f0*/ 	.word	0x00019cc0
        /*04f4*/ 	.short	0x0100
        /*04f6*/ 	.byte	0x08
	.zero		1


	//   ....[20]....
        /*04f8*/ 	.word	0x000008d0
        /*04fc*/ 	.word	0x000000ff
        /*0500*/ 	.word	0x00019cb8
        /*0504*/ 	.short	0x0100
        /*0506*/ 	.byte	0x08
	.zero		1


	//   ....[21]....
        /*0508*/ 	.word	0x000008e0
        /*050c*/ 	.word	0x000000ff
        /*0510*/ 	.word	0x00019cc8
        /*0514*/ 	.short	0x0100
        /*0516*/ 	.byte	0x08
	.zero		1


	//   ....[22]....
        /*0518*/ 	.word	0x00001c40
        /*051c*/ 	.word	0x000000ff
        /*0520*/ 	.word	0x00019c00
        /*0524*/ 	.short	0x010a
        /*0526*/ 	.byte	0x2d
	.zero		1


	//   ....[23]....
        /*0528*/ 	.word	0x00001cc0
        /*052c*/ 	.word	0x00000005
        /*0530*/ 	.word	0x00019c30
        /*0534*/ 	.short	0x010a
        /*0536*/ 	.byte	0x3f
	.zero		1


	//   ....[24]....
        /*0538*/ 	.word	0x00001d20
        /*053c*/ 	.word	0x00000005
        /*0540*/ 	.word	0x00019c30
        /*0544*/ 	.short	0x010a
        /*0546*/ 	.byte	0x3f
	.zero		1


	//   ....[25]....
        /*0548*/ 	.word	0x00002070
        /*054c*/ 	.word	0x00000000
        /*0550*/ 	.word	0x00000000
        /*0554*/ 	.short	0x0101
        /*0556*/ 	.byte	0x3f
	.zero		1


	//   ....[26]....
        /*0558*/ 	.word	0x00004ee0
        /*055c*/ 	.word	0x000000ff
        /*0560*/ 	.word	0x00019c30
        /*0564*/ 	.short	0x010a
        /*0566*/ 	.byte	0x06
	.zero		1


	//   ....[27]....
        /*0568*/ 	.word	0x00004f20
        /*056c*/ 	.word	0x000000ff
        /*0570*/ 	.word	0x00019c30
        /*0574*/ 	.short	0x010a
        /*0576*/ 	.byte	0x06
	.zero		1


	//   ....[28]....
        /*0578*/ 	.word	0x00005080
        /*057c*/ 	.word	0x000000ff
        /*0580*/ 	.word	0x00019c50
        /*0584*/ 	.short	0x010a
        /*0586*/ 	.byte	0x0b
	.zero		1


	//   ....[29]....
        /*0588*/ 	.word	0x000050c0
        /*058c*/ 	.word	0x000000ff
        /*0590*/ 	.word	0x00019c50
        /*0594*/ 	.short	0x010a
        /*0596*/ 	.byte	0x0b
	.zero		1


	//   ....[30]....
        /*0598*/ 	.word	0x000053a0
        /*059c*/ 	.word	0x00000008
        /*05a0*/ 	.word	0x00000000
        /*05a4*/ 	.short	0x0101
        /*05a6*/ 	.byte	0x3f
	.zero		1


	//   ....[31]....
        /*05a8*/ 	.word	0x000075e0
        /*05ac*/ 	.word	0x000000ff
        /*05b0*/ 	.word	0x00000000
        /*05b4*/ 	.short	0x0101
        /*05b6*/ 	.byte	0x06
	.zero		1


	//   ....[32]....
        /*05b8*/ 	.word	0x00007e10
        /*05bc*/ 	.word	0x000000ff
        /*05c0*/ 	.word	0x00019c30
        /*05c4*/ 	.short	0x010a
        /*05c6*/ 	.byte	0x06
	.zero		1


	//   ....[33]....
        /*05c8*/ 	.word	0x00007e50
        /*05cc*/ 	.word	0x000000ff
        /*05d0*/ 	.word	0x00019c30
        /*05d4*/ 	.short	0x010a
        /*05d6*/ 	.byte	0x06
	.zero		1


	//   ....[34]....
        /*05d8*/ 	.word	0x00007fb0
        /*05dc*/ 	.word	0x000000ff
        /*05e0*/ 	.word	0x00019c50
        /*05e4*/ 	.short	0x010a
        /*05e6*/ 	.byte	0x0b
	.zero		1


	//   ....[35]....
        /*05e8*/ 	.word	0x00007ff0
        /*05ec*/ 	.word	0x000000ff
        /*05f0*/ 	.word	0x00019c50
        /*05f4*/ 	.short	0x010a
        /*05f6*/ 	.byte	0x0b
	.zero		1


	//   ....[36]....
        /*05f8*/ 	.word	0x00009140
        /*05fc*/ 	.word	0x00000004
        /*0600*/ 	.word	0x00000000
        /*0604*/ 	.short	0x0101
        /*0606*/ 	.byte	0x3f
	.zero		1


	//   ....[37]....
        /*0608*/ 	.word	0x00009410
        /*060c*/ 	.word	0x000000ff
        /*0610*/ 	.word	0x00000000
        /*0614*/ 	.short	0x0101
        /*0616*/ 	.byte	0x06
	.zero		1


	//   ....[38]....
        /*0618*/ 	.word	0x00009a10
        /*061c*/ 	.word	0x000000ff
        /*0620*/ 	.word	0x00019c30
        /*0624*/ 	.short	0x010a
        /*0626*/ 	.byte	0x06
	.zero		1


	//   ....[39]....
        /*0628*/ 	.word	0x00009a50
        /*062c*/ 	.word	0x000000ff
        /*0630*/ 	.word	0x00019c30
        /*0634*/ 	.short	0x010a
        /*0636*/ 	.byte	0x06
	.zero		1


	//   ....[40]....
        /*0638*/ 	.word	0x00009bb0
        /*063c*/ 	.word	0x000000ff
        /*0640*/ 	.word	0x00019c50
        /*0644*/ 	.short	0x010a
        /*0646*/ 	.byte	0x0b
	.zero		1


	//   ....[41]....
        /*0648*/ 	.word	0x00009bf0
        /*064c*/ 	.word	0x000000ff
        /*0650*/ 	.word	0x00019c50
        /*0654*/ 	.short	0x010a
        /*0656*/ 	.byte	0x0b
	.zero		1


	//   ....[42]....
        /*0658*/ 	.word	0x00009ee0
        /*065c*/ 	.word	0x00000002
        /*0660*/ 	.word	0x00000000
        /*0664*/ 	.short	0x0101
        /*0666*/ 	.byte	0x3f
	.zero		1


	//   ....[43]....
        /*0668*/ 	.word	0x0000c0c0
        /*066c*/ 	.word	0x000000ff
        /*0670*/ 	.word	0x00000000
        /*0674*/ 	.short	0x0101
        /*0676*/ 	.byte	0x06
	.zero		1


	//   ....[44]....
        /*0678*/ 	.word	0x0000c5e0
        /*067c*/ 	.word	0x000000ff
        /*0680*/ 	.word	0x00019c50
        /*0684*/ 	.short	0x010a
        /*0686*/ 	.byte	0x0e
	.zero		1


	//   ....[45]....
        /*0688*/ 	.word	0x0000c620
        /*068c*/ 	.word	0x000000ff
        /*0690*/ 	.word	0x00019c50
        /*0694*/ 	.short	0x010a
        /*0696*/ 	.byte	0x0e
	.zero		1


	//   ....[46]....
        /*0698*/ 	.word	0x0000cc30
        /*069c*/ 	.word	0x000000ff
        /*06a0*/ 	.word	0x00000000
        /*06a4*/ 	.short	0x0101
        /*06a6*/ 	.byte	0x04
	.zero		1


	//   ....[47]....
        /*06a8*/ 	.word	0x0000e140
        /*06ac*/ 	.word	0x00000000
        /*06b0*/ 	.word	0x00000000
        /*06b4*/ 	.short	0x0101
        /*06b6*/ 	.byte	0x3f
	.zero		1


	//   ....[48]....
        /*06b8*/ 	.word	0x00010280
        /*06bc*/ 	.word	0x00000003
        /*06c0*/ 	.word	0x00019c80
        /*06c4*/ 	.short	0x010a
        /*06c6*/ 	.byte	0x3f
	.zero		1


	//   ....[49]....
        /*06c8*/ 	.word	0x000104e0
        /*06cc*/ 	.word	0x00000003
        /*06d0*/ 	.word	0x00019c40
        /*06d4*/ 	.short	0x010a
        /*06d6*/ 	.byte	0x3f
	.zero		1


	//   ....[50]....
        /*06d8*/ 	.word	0x00011080
        /*06dc*/ 	.word	0x00000010
        /*06e0*/ 	.word	0x00019c00
        /*06e4*/ 	.short	0x0107
        /*06e6*/ 	.byte	0x3f
	.zero		1


	//   ....[51]....
        /*06e8*/ 	.word	0x00011180
        /*06ec*/ 	.word	0x00000010
        /*06f0*/ 	.word	0x00019c00
        /*06f4*/ 	.short	0x0101
        /*06f6*/ 	.byte	0x3f
	.zero		1


	//   ....[52]....
        /*06f8*/ 	.word	0x000111a0
        /*06fc*/ 	.word	0x00000010
        /*0700*/ 	.word	0x00019c20
        /*0704*/ 	.short	0x010a
        /*0706*/ 	.byte	0x3f
	.zero		1


	//   ....[53]....
        /*0708*/ 	.word	0x00011480
        /*070c*/ 	.word	0x00000006
        /*0710*/ 	.word	0x00019c80
        /*0714*/ 	.short	0x010a
        /*0716*/ 	.byte	0x3f
	.zero		1


	//   ....[54]....
        /*0718*/ 	.word	0x000118a0
        /*071c*/ 	.word	0x00000006
        /*0720*/ 	.word	0x00019c40
        /*0724*/ 	.short	0x010a
        /*0726*/ 	.byte	0x3f
	.zero		1


	//   ....[55]....
        /*0728*/ 	.word	0x00011d50
        /*072c*/ 	.word	0x00000003
        /*0730*/ 	.word	0x00019c70
        /*0734*/ 	.short	0x010a
        /*0736*/ 	.byte	0x3f
	.zero		1


	//   ....[56]....
        /*0738*/ 	.word	0x00011dc0
        /*073c*/ 	.word	0x00000003
        /*0740*/ 	.word	0x00019c60
        /*0744*/ 	.short	0x010a
        /*0746*/ 	.byte	0x3f
	.zero		1


	//   ....[57]....
        /*0748*/ 	.word	0x00012200
        /*074c*/ 	.word	0x00000003
        /*0750*/ 	.word	0x00019c50
        /*0754*/ 	.short	0x0101
        /*0756*/ 	.byte	0x3f
	.zero		1


	//   ....[58]....
        /*0758*/ 	.word	0x00012270
        /*075c*/ 	.word	0x00000000
        /*0760*/ 	.word	0x00000000
        /*0764*/ 	.short	0x0101
        /*0766*/ 	.byte	0x3f
	.zero		1


	//   ....[59]....
        /*0768*/ 	.word	0x00012480
        /*076c*/ 	.word	0x00000000
        /*0770*/ 	.word	0x00019c70
        /*0774*/ 	.short	0x010a
        /*0776*/ 	.byte	0x3f
	.zero		1


	//   ....[60]....
        /*0778*/ 	.word	0x000124f0
        /*077c*/ 	.word	0x00000000
        /*0780*/ 	.word	0x00019c60
        /*0784*/ 	.short	0x010a
        /*0786*/ 	.byte	0x3f
	.zero		1


	//   ....[61]....
        /*0788*/ 	.word	0x00012930
        /*078c*/ 	.word	0x00000000
        /*0790*/ 	.word	0x00019c50
        /*0794*/ 	.short	0x0101
        /*0796*/ 	.byte	0x3f
	.zero		1


	//   ....[62]....
        /*0798*/ 	.word	0x000129c0
        /*079c*/ 	.word	0x00000002
        /*07a0*/ 	.word	0x00000000
        /*07a4*/ 	.short	0x0101
        /*07a6*/ 	.byte	0x3f
	.zero		1


	//   ....[63]....
        /*07a8*/ 	.word	0x00012c00
        /*07ac*/ 	.word	0x00000006
        /*07b0*/ 	.word	0x00019c20
        /*07b4*/ 	.short	0x010a
        /*07b6*/ 	.byte	0x3f
	.zero		1


	//   ....[64]....
        /*07b8*/ 	.word	0x00012da0
        /*07bc*/ 	.word	0x00000005
        /*07c0*/ 	.word	0x00000000
        /*07c4*/ 	.short	0x010a
        /*07c6*/ 	.byte	0x3f
	.zero		1


	//   ....[65]....
        /*07c8*/ 	.word	0x00012e10
        /*07cc*/ 	.word	0x00000009
        /*07d0*/ 	.word	0x00000000
        /*07d4*/ 	.short	0x010a
        /*07d6*/ 	.byte	0x3f
	.zero		1


	//   ....[66]....
        /*07d8*/ 	.word	0x00012e60
        /*07dc*/ 	.word	0x00000013
        /*07e0*/ 	.word	0x00019c60
        /*07e4*/ 	.short	0x010a
        /*07e6*/ 	.byte	0x3f
	.zero		1


	//   ....[67]....
        /*07e8*/ 	.word	0x00012eb0
        /*07ec*/ 	.word	0x00000007
        /*07f0*/ 	.word	0x00019c60
        /*07f4*/ 	.short	0x010a
        /*07f6*/ 	.byte	0x3f
	.zero		1


	//   ....[68]....
        /*07f8*/ 	.word	0x00012ef0
        /*07fc*/ 	.word	0x00000013
        /*0800*/ 	.word	0x00019c80
        /*0804*/ 	.short	0x010a
        /*0806*/ 	.byte	0x3f
	.zero		1


	//   ....[69]....
        /*0808*/ 	.word	0x00012f10
        /*080c*/ 	.word	0x00000007
        /*0810*/ 	.word	0x00019c80
        /*0814*/ 	.short	0x010a
        /*0816*/ 	.byte	0x3f
	.zero		1


	//   ....[70]....
        /*0818*/ 	.word	0x00012f80
        /*081c*/ 	.word	0x00000003
        /*0820*/ 	.word	0x00019c00
        /*0824*/ 	.short	0x010a
        /*0826*/ 	.byte	0x3f
	.zero		1


	//   ....[71]....
        /*0828*/ 	.word	0x00012fd0
        /*082c*/ 	.word	0x00000005
        /*0830*/ 	.word	0x00019c30
        /*0834*/ 	.short	0x010a
        /*0836*/ 	.byte	0x3f
	.zero		1


	//   ....[72]....
        /*0838*/ 	.word	0x00013030
        /*083c*/ 	.word	0x00000007
        /*0840*/ 	.word	0x00019c30
        /*0844*/ 	.short	0x010a
        /*0846*/ 	.byte	0x3f
	.zero		1


	//   ....[73]....
        /*0848*/ 	.word	0x00013090
        /*084c*/ 	.word	0x00000007
        /*0850*/ 	.word	0x00019c50
        /*0854*/ 	.short	0x010a
        /*0856*/ 	.byte	0x3f
	.zero		1


	//   ....[74]....
        /*0858*/ 	.word	0x000130f0
        /*085c*/ 	.word	0x0000000b
        /*0860*/ 	.word	0x00019c30
        /*0864*/ 	.short	0x010a
        /*0866*/ 	.byte	0x3f
	.zero		1


	//   ....[75]....
        /*0868*/ 	.word	0x00013150
        /*086c*/ 	.word	0x0000000b
        /*0870*/ 	.word	0x00019c50
        /*0874*/ 	.short	0x010a
        /*0876*/ 	.byte	0x3f
	.zero		1


	//   ....[76]....
        /*0878*/ 	.word	0x000131b0
        /*087c*/ 	.word	0x00000007
        /*0880*/ 	.word	0x00019c30
        /*0884*/ 	.short	0x010a
        /*0886*/ 	.byte	0x3f
	.zero		1


	//   ....[77]....
        /*0888*/ 	.word	0x00013210
        /*088c*/ 	.word	0x00000007
        /*0890*/ 	.word	0x00019c50
        /*0894*/ 	.short	0x010a
        /*0896*/ 	.byte	0x3f
	.zero		1


	//   ....[78]....
        /*0898*/ 	.word	0x00013270
        /*089c*/ 	.word	0x00000006
        /*08a0*/ 	.word	0x00019c50
        /*08a4*/ 	.short	0x010a
        /*08a6*/ 	.byte	0x3f
	.zero		1


	//   ....[79]....
        /*08a8*/ 	.word	0x000133c0
        /*08ac*/ 	.word	0x00000003
        /*08b0*/ 	.word	0x00019c80
        /*08b4*/ 	.short	0x010a
        /*08b6*/ 	.byte	0x3f
	.zero		1


	//   ....[80]....
        /*08b8*/ 	.word	0x00013410
        /*08bc*/ 	.word	0x00000003
        /*08c0*/ 	.word	0x00019c40
        /*08c4*/ 	.short	0x010a
        /*08c6*/ 	.byte	0x3f
	.zero		1


	//   ....[81]....
        /*08c8*/ 	.word	0x00013840
        /*08cc*/ 	.word	0x00000010
        /*08d0*/ 	.word	0x00019c20
        /*08d4*/ 	.short	0x010a
        /*08d6*/ 	.byte	0x3f
	.zero		1


	//   ....[82]....
        /*08d8*/ 	.word	0x00013890
        /*08dc*/ 	.word	0x00000006
        /*08e0*/ 	.word	0x00019c80
        /*08e4*/ 	.short	0x010a
        /*08e6*/ 	.byte	0x3f
	.zero		1


	//   ....[83]....
        /*08e8*/ 	.word	0x000138e0
        /*08ec*/ 	.word	0x00000006
        /*08f0*/ 	.word	0x00019c40
        /*08f4*/ 	.short	0x010a
        /*08f6*/ 	.byte	0x3f
	.zero		1


	//   ....[84]....
        /*08f8*/ 	.word	0x00013930
        /*08fc*/ 	.word	0x00000003
        /*0900*/ 	.word	0x00019c70
        /*0904*/ 	.short	0x010a
        /*0906*/ 	.byte	0x3f
	.zero		1


	//   ....[85]....
        /*0908*/ 	.word	0x00013980
        /*090c*/ 	.word	0x00000003
        /*0910*/ 	.word	0x00019c60
        /*0914*/ 	.short	0x010a
        /*0916*/ 	.byte	0x3f
	.zero		1


	//   ....[86]....
        /*0918*/ 	.word	0x000139d0
        /*091c*/ 	.word	0x00000000
        /*0920*/ 	.word	0x00019c70
        /*0924*/ 	.short	0x010a
        /*0926*/ 	.byte	0x3f
	.zero		1


	//   ....[87]....
        /*0928*/ 	.word	0x00013a20
        /*092c*/ 	.word	0x00000000
        /*0930*/ 	.word	0x00019c60
        /*0934*/ 	.short	0x010a
        /*0936*/ 	.byte	0x3f
	.zero		1


	//   ....[88]....
        /*0938*/ 	.word	0x00013a70
        /*093c*/ 	.word	0x00000006
        /*0940*/ 	.word	0x00019c20
        /*0944*/ 	.short	0x010a
        /*0946*/ 	.byte	0x3f
	.zero		1


	//   ....[89]....
        /*0948*/ 	.word	0x00013c10
        /*094c*/ 	.word	0x00000005
        /*0950*/ 	.word	0x00000000
        /*0954*/ 	.short	0x010a
        /*0956*/ 	.byte	0x3f
	.zero		1


	//   ....[90]....
        /*0958*/ 	.word	0x00013c60
        /*095c*/ 	.word	0x00000009
        /*0960*/ 	.word	0x00000000
        /*0964*/ 	.short	0x010a
        /*0966*/ 	.byte	0x3f
	.zero		1


	//   ....[91]....
        /*0968*/ 	.word	0x00013cb0
        /*096c*/ 	.word	0x00000013
        /*0970*/ 	.word	0x00019c60
        /*0974*/ 	.short	0x010a
        /*0976*/ 	.byte	0x3f
	.zero		1


	//   ....[92]....
        /*0978*/ 	.word	0x00013d00
        /*097c*/ 	.word	0x00000007
        /*0980*/ 	.word	0x00019c60
        /*0984*/ 	.short	0x010a
        /*0986*/ 	.byte	0x3f
	.zero		1


	//   ....[93]....
        /*0988*/ 	.word	0x00013d50
        /*098c*/ 	.word	0x00000013
        /*0990*/ 	.word	0x00019c80
        /*0994*/ 	.short	0x010a
        /*0996*/ 	.byte	0x3f
	.zero		1


	//----- nvinfo : EIATTR_NUM_MBARRIERS
	.align		4
.L_1255:
        /*0998*/ 	.byte	0x03, 0x38
        /*099a*/ 	.short	0x0016


	//----- nvinfo : EIATTR_EXIT_INSTR_OFFSETS
	.align		4
        /*099c*/ 	.byte	0x04, 0x1c
        /*099e*/ 	.short	(.L_1257 - .L_1256)


	//   ....[0]....
.L_1256:
        /*09a0*/ 	.word	0x00000a00


	//   ....[1]....
        /*09a4*/ 	.word	0x0000ebe0


	//   ....[2]....
        /*09a8*/ 	.word	0x00012f60


	//----- nvinfo : EIATTR_MAX_THREADS
	.align		4
.L_1257:
        /*09ac*/ 	.byte	0x04, 0x05
        /*09ae*/ 	.short	(.L_1259 - .L_1258)
.L_1258:
        /*09b0*/ 	.word	0x00000200
        /*09b4*/ 	.word	0x00000001
        /*09b8*/ 	.word	0x00000001


	//----- nvinfo : EIATTR_CRS_STACK_SIZE
	.align		4
.L_1259:
        /*09bc*/ 	.byte	0x04, 0x1e
        /*09be*/ 	.short	(.L_1261 - .L_1260)
.L_1260:
        /*09c0*/ 	.word	0x00000000


	//----- nvinfo : EIATTR_CBANK_PARAM_SIZE
	.align		4
.L_1261:
        /*09c4*/ 	.byte	0x03, 0x19
        /*09c6*/ 	.short	0x0af0


	//----- nvinfo : EIATTR_PARAM_CBANK
	.align		4
        /*09c8*/ 	.byte	0x04, 0x0a
        /*09ca*/ 	.short	(.L_1263 - .L_1262)
	.align		4
.L_1262:
        /*09cc*/ 	.word	index@(.nv.constant0._ZN7cutlass13device_kernelIN5flash11enable_sm90INS1_16FlashAttnFwdSm90INS1_25CollectiveMainloopFwdSm90ILi2EN4cute5tupleIJNS5_1CILi1EEES8_S8_EEENS6_IJNS7_ILi192EEENS7_ILi128EEENS7_ILi96EEEEEELi96ENS_12float_e4m3_tEfNS_4arch4Sm90ELb0ELb1ELb0ELb0ELb0ELb0ELb0ELb1ELb1ELb1ELb0ELb0EEENS1_21CollectiveEpilogueFwdINS6_IJSA_SC_SB_EEES9_NS_10bfloat16_tESG_Li384ELb0ELb1ELb0ELb1EEENS1_30DynamicPersistentTileSchedulerILi384ELi128ELb0ELb1ELb1EEEEEEEEEvNT_6ParamsE)
        /*09d0*/ 	.short	0x0210
        /*09d2*/ 	.short	0x0af0


	//----- nvinfo : EIATTR_SW_WAR
	.align		4
.L_1263:
        /*09d4*/ 	.byte	0x04, 0x36
        /*09d6*/ 	.short	(.L_1265 - .L_1264)
.L_1264:
        /*09d8*/ 	.word	0x00000008
.L_1265:


//--------------------- .nv.info._ZN7cutlass13device_kernelIN5flash11enable_sm90INS1_16FlashAttnFwdSm90INS1_25CollectiveMainloopFwdSm90ILi2EN4cute5tupleIJNS5_1CILi1EEES8_S8_EEENS6_IJNS7_ILi192EEENS7_ILi128EEENS7_ILi96EEEEEELi96ENS_12float_e4m3_tEfNS_4arch4Sm90ELb0ELb1ELb0ELb1ELb0ELb0ELb0ELb1ELb1ELb1ELb0ELb0EEENS1_21CollectiveEpilogueFwdINS6_IJSA_SC_SB_EEES9_NS_10bfloat16_tESG_Li384ELb1ELb1ELb0ELb1EEENS1_36VarlenDynamicPersistentTileSchedulerILi192ELi128ELi384ELi128ELb0ELb1ELb1ELb1ELb0ELb1EEEEEEEEEvNT_6ParamsE --------------------------
	.section	.nv.info._ZN7cutlass13device_kernelIN5flash11enable_sm90INS1_16FlashAttnFwdSm90INS1_25CollectiveMainloopFwdSm90ILi2EN4cute5tupleIJNS5_1CILi1EEES8_S8_EEENS6_IJNS7_ILi192EEENS7_ILi128EEENS7_ILi96EEEEEELi96ENS_12float_e4m3_tEfNS_4arch4Sm90ELb0ELb1ELb0ELb1ELb0ELb0ELb0ELb1ELb1ELb1ELb0ELb0EEENS1_21CollectiveEpilogueFwdINS6_IJSA_SC_SB_EEES9_NS_10bfloat16_tESG_Li384ELb1ELb1ELb0ELb1EEENS1_36VarlenDynamicPersistentTileSchedulerILi192ELi128ELi384ELi128ELb0ELb1ELb1ELb1ELb0ELb1EEEEEEEEEvNT_6ParamsE,"",@"SHT_CUDA_INFO"
	.sectionflags	@""
	.align	4


	//----- nvinfo : EIATTR_CUDA_API_VERSION
	.align		4
        /*0000*/ 	.byte	0x04, 0x37
        /*0002*/ 	.short	(.L_1267 - .L_1266)
.L_1266:
        /*0004*/ 	.word	0x00000082


	//----- nvinfo : EIATTR_KPARAM_INFO
	.align		4
.L_1267:
        /*0008*/ 	.byte	0x04, 0x17
        /*000a*/ 	.short	(.L_1269 - .L_1268)
.L_1268:
        /*000c*/ 	.word	0x00000000
        /*0010*/ 	.short	0x0000
        /*0012*/ 	.short	0x0070
        /*0014*/ 	.byte	0x00, 0xf0, 0x01, 0x2a


	//----- nvinfo : EIATTR_SPARSE_MMA_MASK
	.align		4
.L_1269:
        /*0018*/ 	.byte	0x03, 0x50
        /*001a*/ 	.short	0x0000


	//----- nvinfo : EIATTR_MAXREG_COUNT
	.align		4
        /*001c*/ 	.byte	0x03, 0x1b
        /*001e*/ 	.short	0x0080


	//----- nvinfo : EIATTR_NUM_BARRIERS
	.align		4
        /*0020*/ 	.byte	0x02, 0x4c
        /*0022*/ 	.byte	0x09
	.zero		1


	//----- nvinfo : EIATTR_EXTERNS
	.align		4
        /*0024*/ 	.byte	0x04, 0x0f
        /*0026*/ 	.short	(.L_1271 - .L_1270)


	//   ....[0]....
	.align		4
.L_1270:
        /*0028*/ 	.word	index@(__assertfail)


	//----- nvinfo : EIATTR_ANNOTATIONS
	.align		4
.L_1271:
        /*002c*/ 	.byte	0x04, 0x55
        /*002e*/ 	.short	(.L_1273 - .L_1272)


	//   ....[0]....
.L_1272:
        /* <DEDUP_REMOVED lines=16> */


	//----- nvinfo : EIATTR_MERCURY_ISA_VERSION
	.align		4
.L_1273:
        /*0118*/ 	.byte	0x03, 0x5f
        /*011a*/ 	.short	0x0101


	//----- nvinfo : EIATTR_UNUSED_LOAD_BYTE_OFFSET
	.align		4
        /*011c*/ 	.byte	0x04, 0x44
        /*011e*/ 	.short	(.L_1275 - .L_1274)


	//   ....[0]....
.L_1274:
        /*0120*/ 	.word	0x00000a00
        /*0124*/ 	.word	0x0000fff0


	//   ....[1]....
        /*0128*/ 	.word	0x0000d0b0
        /*012c*/ 	.word	0x0000fff0


	//----- nvinfo : EIATTR_INT_WARP_WIDE_INSTR_OFFSETS
	.align		4
.L_1275:
        /*0130*/ 	.byte	0x04, 0x31
        /*0132*/ 	.short	(.L_1277 - .L_1276)


	//   ....[0]....
.L_1276:
        /*0134*/ 	.word	0x00000130


	//   ....[1]....
        /*0138*/ 	.word	0x00000170


	//   ....[2]....
        /*013c*/ 	.word	0x000001e0


	//   ....[3]....
        /*0140*/ 	.word	0x00010c20


	//   ....[4]....
        /*0144*/ 	.word	0x00010cb0


	//   ....[5]....
        /*0148*/ 	.word	0x00013750


	//   ....[6]....
        /*014c*/ 	.word	0x000137e0


	//----- nvinfo : EIATTR_COOP_GROUP_MASK_REGIDS
	.align		4
.L_1277:
        /*0150*/ 	.byte	0x04, 0x29
        /*0152*/ 	.short	(.L_1279 - .L_1278)


	//   ....[0]....
.L_1278:
        /*0154*/ 	.word	0xffffffff


	//   ....[1]....
        /*0158*/ 	.word	0xffffffff


	//   ....[2]....
        /*015c*/ 	.word	0xffffffff


	//   ....[3]....
        /*0160*/ 	.word	0xffffffff


	//   ....[4]....
        /*0164*/ 	.word	0xffffffff


	//   ....[5]....
        /*0168*/ 	.word	0xffffffff


	//   ....[6]....
        /*016c*/ 	.word	0xffffffff


	//   ....[7]....
        /*0170*/ 	.word	0xffffffff


	//   ....[8]....
        /*0174*/ 	.word	0xffffffff


	//   ....[9]....
        /*0178*/ 	.word	0xffffffff


	//   ....[10]....
        /*017c*/ 	.word	0xffffffff


	//   ....[11]....
        /*0180*/ 	.word	0xffffffff


	//   ....[12]....
        /*0184*/ 	.word	0xffffffff


	//   ....[13]....
        /*0188*/ 	.word	0xffffffff


	//   ....[14]....
        /*018c*/ 	.word	0xffffffff


	//   ....[15]....
        /*0190*/ 	.word	0xffffffff


	//   ....[16]....
        /*0194*/ 	.word	0xffffffff


	//   ....[17]....
        /*0198*/ 	.word	0xffffffff


	//   ....[18]....
        /*019c*/ 	.word	0xffffffff


	//   ....[19]....
        /*01a0*/ 	.word	0xffffffff


	//   ....[20]....
        /*01a4*/ 	.word	0xffffffff


	//   ....[21]....
        /*01a8*/ 	.word	0xffffffff


	//   ....[22]....
        /*01ac*/ 	.word	0xffffffff


	//   ....[23]....
        /*01b0*/ 	.word	0xffffffff


	//   ....[24]....
        /*01b4*/ 	.word	0xffffffff


	//   ....[25]....
        /*01b8*/ 	.word	0xffffffff


	//   ....[26]....
        /*01bc*/ 	.word	0xffffffff


	//   ....[27]....
        /*01c0*/ 	.word	0xffffffff


	//   ....[28]....
        /*01c4*/ 	.word	0xffffffff


	//   ....[29]....
        /*01c8*/ 	.word	0xffffffff


	//   ....[30]....
        /*01cc*/ 	.word	0xffffffff


	//   ....[31]....
        /*01d0*/ 	.word	0xffffffff


	//   ....[32]....
        /*01d4*/ 	.word	0xffffffff


	//   ....[33]....
        /*01d8*/ 	.word	0xffffffff


	//   ....[34]....
        /*01dc*/ 	.word	0xffffffff


	//   ....[35]....
        /*01e0*/ 	.word	0xffffffff


	//   ....[36]....
        /*01e4*/ 	.word	0xffffffff


	//   ....[37]....
        /*01e8*/ 	.word	0xffffffff


	//   ....[38]....
        /*01ec*/ 	.word	0xffffffff


	//   ....[39]....
        /*01f0*/ 	.word	0xffffffff


	//   ....[40]....
        /*01f4*/ 	.word	0xffffffff


	//   ....[41]....
        /*01f8*/ 	.word	0xffffffff


	//   ....[42]....
        /*01fc*/ 	.word	0xffffffff


	//   ....[43]....
        /*0200*/ 	.word	0xffffffff


	//   ....[44]....
        /*0204*/ 	.word	0xffffffff


	//   ....[45]....
        /*0208*/ 	.word	0xffffffff


	//   ....[46]....
        /*020c*/ 	.word	0xffffffff


	//   ....[47]....
        /*0210*/ 	.word	0xffffffff


	//   ....[48]....
        /*0214*/ 	.word	0xffffffff


	//   ....[49]....
        /*0218*/ 	.word	0xffffffff


	//   ....[50]....
        /*021c*/ 	.word	0xffffffff


	//   ....[51]....
        /*0220*/ 	.word	0xffffffff


	//   ....[52]....
        /*0224*/ 	.word	0xffffffff


	//   ....[53]....
        /*0228*/ 	.word	0xffffffff


	//   ....[54]....
        /*022c*/ 	.word	0xffffffff


	//   ....[55]....
        /*0230*/ 	.word	0xffffffff


	//   ....[56]....
        /*0234*/ 	.word	0xffffffff


	//   ....[57]....
        /*0238*/ 	.word	0xffffffff


	//   ....[58]....
        /*023c*/ 	.word	0xffffffff


	//   ....[59]....
        /*0240*/ 	.word	0xffffffff


	//   ....[60]....
        /*0244*/ 	.word	0xffffffff


	//   ....[61]....
        /*0248*/ 	.word	0xffffffff


	//   ....[62]....
        /*024c*/ 	.word	0xffffffff


	//   ....[63]....
        /*0250*/ 	.word	0xffffffff


	//   ....[64]....
        /*0254*/ 	.word	0xffffffff


	//   ....[65]....
        /*0258*/ 	.word	0xffffffff


	//   ....[66]....
        /*025c*/ 	.word	0xffffffff


	//   ....[67]....
        /*0260*/ 	.word	0xffffffff


	//   ....[68]....
        /*0264*/ 	.word	0xffffffff


	//   ....[69]....
        /*0268*/ 	.word	0xffffffff


	//   ....[70]....
        /*026c*/ 	.word	0xffffffff


	//   ....[71]....
        /*0270*/ 	.word	0xffffffff


	//   ....[72]....
        /*0274*/ 	.word	0xffffffff


	//   ....[73]....
        /*0278*/ 	.word	0xffffffff


	//   ....[74]....
        /*027c*/ 	.word	0xffffffff


	//   ....[75]....
        /*0280*/ 	.word	0xffffffff


	//   ....[76]....
        /*0284*/ 	.word	0xffffffff


	//   ....[77]....
        /*0288*/ 	.word	0xffffffff


	//   ....[78]....
        /*028c*/ 	.word	0xffffffff


	//   ....[79]....
        /*0290*/ 	.word	0xffffffff


	//   ....[80]....
        /*0294*/ 	.word	0xffffffff


	//   ....[81]....
        /*0298*/ 	.word	0xffffffff


	//   ....[82]....
        /*029c*/ 	.word	0xffffffff


	//   ....[83]....
        /*02a0*/ 	.word	0xffffffff


	//   ....[84]....
        /*02a4*/ 	.word	0xffffffff


	//   ....[85]....
        /*02a8*/ 	.word	0xffffffff


	//   ....[86]....
        /*02ac*/ 	.word	0xffffffff


	//   ....[87]....
        /*02b0*/ 	.word	0xffffffff


	//   ....[88]....
        /*02b4*/ 	.word	0xffffffff


	//   ....[89]....
        /*02b8*/ 	.word	0xffffffff


	//   ....[90]....
        /*02bc*/ 	.word	0xffffffff


	//   ....[91]....
        /*02c0*/ 	.word	0xffffffff


	//   ....[92]....
        /*02c4*/ 	.word	0xffffffff


	//   ....[93]....
        /*02c8*/ 	.word	0xffffffff


	//   ....[94]....
        /*02cc*/ 	.word	0xffffffff


	//   ....[95]....
        /*02d0*/ 	.word	0xffffffff


	//   ....[96]....
        /*02d4*/ 	.word	0xffffffff


	//   ....[97]....
        /*02d8*/ 	.word	0xffffffff


	//   ....[98]....
        /*02dc*/ 	.word	0xffffffff


	//   ....[99]....
        /*02e0*/ 	.word	0xffffffff


	//   ....[100]....
        /*02e4*/ 	.word	0xffffffff


	//   ....[101]....
        /*02e8*/ 	.word	0xffffffff


	//   ....[102]....
        /*02ec*/ 	.word	0xffffffff


	//   ....[103]....
        /*02f0*/ 	.word	0xffffffff


	//   ....[104]....
        /*02f4*/ 	.word	0xffffffff


	//   ....[105]....
        /*02f8*/ 	.word	0xffffffff


	//   ....[106]....
        /*02fc*/ 	.word	0xffffffff


	//   ....[107]....
        /*0300*/ 	.word	0xffffffff


	//   ....[108]....
        /*0304*/ 	.word	0xffffffff


	//   ....[109]....
        /*0308*/ 	.word	0xffffffff


	//   ....[110]....
        /*030c*/ 	.word	0xffffffff


	//   ....[111]....
        /*0310*/ 	.word	0x0500000f


	//   ....[112]....
        /*0314*/ 	.word	0x0500000f


	//   ....[113]....
        /*0318*/ 	.word	0x0500000f


	//   ....[114]....
        /*031c*/ 	.word	0x0500000f


	//   ....[115]....
        /*0320*/ 	.word	0x0500000f


	//   ....[116]....
        /*0324*/ 	.word	0x0500000f


	//   ....[117]....
        /*0328*/ 	.word	0x0500000f


	//   ....[118]....
        /*032c*/ 	.word	0x0500000f


	//----- nvinfo : EIATTR_COOP_GROUP_INSTR_OFFSETS
	.align		4
.L_1279:
        /*0330*/ 	.byte	0x04, 0x28
        /*0332*/ 	.short	(.L_1281 - .L_1280)


	//   ....[0]....
.L_1280:
        /*0334*/ 	.word	0x00000060


	//   ....[1]....
        /*0338*/ 	.word	0x00000140


	//   ....[2]....
        /*033c*/ 	.word	0x00000190


	//   ....[3]....
        /*0340*/ 	.word	0x000003c0


	//   ....[4]....
        /*0344*/ 	.word	0x00000520


	//   ....[5]....
        /*0348*/ 	.word	0x00000640


	//   ....[6]....
        /*034c*/ 	.word	0x000007a0


	//   ....[7]....
        /*0350*/ 	.word	0x00001b80


	//   ....[8]....
        /*0354*/ 	.word	0x00002140


	//   ....[9]....
        /*0358*/ 	.word	0x00002410


	//   ....[10]....
        /*035c*/ 	.word	0x000036c0


	//   ....[11]....
        /*0360*/ 	.word	0x000037d0


	//   ....[12]....
        /*0364*/ 	.word	0x00004120


	//   ....[13]....
        /*0368*/ 	.word	0x00004180


	//   ....[14]....
        /*036c*/ 	.word	0x000054c0


	//   ....[15]....
        /*0370*/ 	.word	0x000056f0


	//   ....[16]....
        /*0374*/ 	.word	0x000062d0


	//   ....[17]....
        /*0378*/ 	.word	0x000063d0


	//   ....[18]....
        /*037c*/ 	.word	0x00006c20


	//   ....[19]....
        /*0380*/ 	.word	0x00006cb0


	//   ....[20]....
        /*0384*/ 	.word	0x00008670


	//   ....[21]....
        /*0388*/ 	.word	0x00008680


	//   ....[22]....
        /*038c*/ 	.word	0x000086e0


	//   ....[23]....
        /*0390*/ 	.word	0x000086f0


	//   ....[24]....
        /*0394*/ 	.word	0x00009fb0


	//   ....[25]....
        /*0398*/ 	.word	0x0000a1f0


	//   ....[26]....
        /*039c*/ 	.word	0x0000adc0


	//   ....[27]....
        /*03a0*/ 	.word	0x0000aec0


	//   ....[28]....
        /*03a4*/ 	.word	0x0000b710


	//   ....[29]....
        /*03a8*/ 	.word	0x0000b790


	//   ....[30]....
        /*03ac*/ 	.word	0x0000ca10


	//   ....[31]....
        /*03b0*/ 	.word	0x0000ca30


	//   ....[32]....
        /*03b4*/ 	.word	0x0000caa0


	//   ....[33]....
        /*03b8*/ 	.word	0x0000cab0


	//   ....[34]....
        /*03bc*/ 	.word	0x0000d760


	//   ....[35]....
        /*03c0*/ 	.word	0x0000d770


	//   ....[36]....
        /*03c4*/ 	.word	0x0000d780


	//   ....[37]....
        /*03c8*/ 	.word	0x0000d790


	//   ....[38]....
        /*03cc*/ 	.word	0x0000d7a0


	//   ....[39]....
        /*03d0*/ 	.word	0x0000d7b0


	//   ....[40]....
        /*03d4*/ 	.word	0x0000d7c0


	//   ....[41]....
        /*03d8*/ 	.word	0x0000d7d0


	//   ....[42]....
        /*03dc*/ 	.word	0x0000d7e0


	//   ....[43]....
        /*03e0*/ 	.word	0x0000d7f0


	//   ....[44]....
        /*03e4*/ 	.word	0x0000d800


	//   ....[45]....
        /*03e8*/ 	.word	0x0000d830


	//   ....[46]....
        /*03ec*/ 	.word	0x0000d850


	//   ....[47]....
        /*03f0*/ 	.word	0x0000d880


	//   ....[48]....
        /*03f4*/ 	.word	0x0000d8c0


	//   ....[49]....
        /*03f8*/ 	.word	0x0000d900


	//   ....[50]....
        /*03fc*/ 	.word	0x0000d940


	//   ....[51]....
        /*0400*/ 	.word	0x0000d970


	//   ....[52]....
        /*0404*/ 	.word	0x0000d9a0


	//   ....[53]....
        /*0408*/ 	.word	0x0000d9d0


	//   ....[54]....
        /*040c*/ 	.word	0x0000da00


	//   ....[55]....
        /*0410*/ 	.word	0x0000da10


	//   ....[56]....
        /*0414*/ 	.word	0x0000da20


	//   ....[57]....
        /*0418*/ 	.word	0x0000da50


	//   ....[58]....
        /*041c*/ 	.word	0x0000dfa0


	//   ....[59]....
        /*0420*/ 	.word	0x0000dfe0


	//   ....[60]....
        /*0424*/ 	.word	0x0000e010


	//   ....[61]....
        /*0428*/ 	.word	0x0000e050


	//   ....[62]....
        /*042c*/ 	.word	0x0000e4f0


	//   ....[63]....
        /*0430*/ 	.word	0x0000e520


	//   ....[64]....
        /*0434*/ 	.word	0x0000e640


	//   ....[65]....
        /*0438*/ 	.word	0x0000e660


	//   ....[66]....
        /*043c*/ 	.word	0x0000ef70


	//   ....[67]....
        /*0440*/ 	.word	0x0000ef80


	//   ....[68]....
        /*0444*/ 	.word	0x0000f080


	//   ....[69]....
        /*0448*/ 	.word	0x0000f0a0


	//   ....[70]....
        /*044c*/ 	.word	0x0000f230


	//   ....[71]....
        /*0450*/ 	.word	0x0000f400


	//   ....[72]....
        /*0454*/ 	.word	0x0000f430


	//   ....[73]....
        /*0458*/ 	.word	0x0000f460


	//   ....[74]....
        /*045c*/ 	.word	0x0000f4b0


	//   ....[75]....
        /*0460*/ 	.word	0x0000f4e0


	//   ....[76]....
        /*0464*/ 	.word	0x0000f520


	//   ....[77]....
        /*0468*/ 	.word	0x0000f6a0


	//   ....[78]....
        /*046c*/ 	.word	0x0000f6d0


	//   ....[79]....
        /*0470*/ 	.word	0x0000f700


	//   ....[80]....
        /*0474*/ 	.word	0x0000f730


	//   ....[81]....
        /*0478*/ 	.word	0x0000f760


	//   ....[82]....
        /*047c*/ 	.word	0x0000f7a0


	//   ....[83]....
        /*0480*/ 	.word	0x0000f830


	//   ....[84]....
        /*0484*/ 	.word	0x0000f8c0


	//   ....[85]....
        /*0488*/ 	.word	0x0000f970


	//   ....[86]....
        /*048c*/ 	.word	0x00011390


	//   ....[87]....
        /*0490*/ 	.word	0x00012240


	//   ....[88]....
        /*0494*/ 	.word	0x00012250


	//   ....[89]....
        /*0498*/ 	.word	0x00012260


	//   ....[90]....
        /*049c*/ 	.word	0x00012270


	//   ....[91]....
        /*04a0*/ 	.word	0x00012280


	//   ....[92]....
        /*04a4*/ 	.word	0x00012290


	//   ....[93]....
        /*04a8*/ 	.word	0x00014030


	//   ....[94]....
        /*04ac*/ 	.word	0x00014060


	//   ....[95]....
        /*04b0*/ 	.word	0x00014090


	//   ....[96]....
        /*04b4*/ 	.word	0x000140d0


	//   ....[97]....
        /*04b8*/ 	.word	0x00014100


	//   ....[98]....
        /*04bc*/ 	.word	0x00014110


	//   ....[99]....
        /*04c0*/ 	.word	0x00014140


	//   ....[100]....
        /*04c4*/ 	.word	0x00014150


	//   ....[101]....
        /*04c8*/ 	.word	0x00014290


	//   ....[102]....
        /*04cc*/ 	.word	0x000142c0


	//   ....[103]....
        /*04d0*/ 	.word	0x000142f0


	//   ....[104]....
        /*04d4*/ 	.word	0x00014320


	//   ....[105]....
        /*04d8*/ 	.word	0x00014350


	//   ....[106]....
        /*04dc*/ 	.word	0x00014390


	//   ....[107]....
        /*04e0*/ 	.word	0x00014420


	//   ....[108]....
        /*04e4*/ 	.word	0x000144b0


	//   ....[109]....
        /*04e8*/ 	.word	0x00014520


	//   ....[110]....
        /*04ec*/ 	.word	0x00014bb0


	//   ....[111]....
        /*04f0*/ 	.word	0x00015240


	//   ....[112]....
        /*04f4*/ 	.word	0x00015410


	//   ....[113]....
        /*04f8*/ 	.word	0x00015470


	//   ....[114]....
        /*04fc*/ 	.word	0x000154d0


	//   ....[115]....
        /*0500*/ 	.word	0x00015570


	//   ....[116]....
        /*0504*/ 	.word	0x00015640


	//   ....[117]....
        /*0508*/ 	.word	0x000156e0


	//   ....[118]....
        /*050c*/ 	.word	0x00015a80


	//----- nvinfo : EIATTR_REG_RECONFIG
	.align		4
.L_1281:
        /*0510*/ 	.byte	0x01, 0x54
	.zero		2


	//----- nvinfo : EIATTR_SYSCALL_OFFSETS
	.align		4
        /*0514*/ 	.byte	0x04, 0x46
        /*0516*/ 	.short	(.L_1283 - .L_1282)


	//   ....[0]....
.L_1282:
        /*0518*/ 	.word	0x00001d60


	//   ....[1]....
        /*051c*/ 	.word	0x00010e20


	//   ....[2]....
        /*0520*/ 	.word	0x00010f90


	//   ....[3]....
        /*0524*/ 	.word	0x000110e0


	//   ....[4]....
        /*0528*/ 	.word	0x00011220


	//   ....[5]....
        /*052c*/ 	.word	0x00011cf0


	//----- nvinfo : EIATTR_MBARRIER_INSTR_OFFSETS
	.align		4
.L_1283:
        /*0530*/ 	.byte	0x04, 0x39
        /*0532*/ 	.short	(.L_1285 - .L_1284)


	//   ....[0]....
.L_1284:
        /*0534*/ 	.word	0x00000270
        /*0538*/ 	.word	0x000000ff
        /*053c*/ 	.word	0x00019c00
        /*0540*/ 	.short	0x0100
        /*0542*/ 	.byte	0x08
	.zero		1


	//   ....[1]....
        /*0544*/ 	.word	0x00000280
        /*0548*/ 	.word	0x000000ff
        /*054c*/ 	.word	0x00019c20
        /*0550*/ 	.short	0x0100
        /*0552*/ 	.byte	0x08
	.zero		1


	//   ....[2]....
        /*0554*/ 	.word	0x00000370
        /*0558*/ 	.word	0x000000ff
        /*055c*/ 	.word	0x00019c30
        /*0560*/ 	.short	0x0100
        /*0562*/ 	.byte	0x08
	.zero		1


	//   ....[3]....
        /*0564*/ 	.word	0x00000380
        /*0568*/ 	.word	0x000000ff
        /*056c*/ 	.word	0x00019c40
        /*0570*/ 	.short	0x0100
        /*0572*/ 	.byte	0x08
	.zero		1


	//   ....[4]....
        /*0574*/ 	.word	0x00000390
        /*0578*/ 	.word	0x000000ff
        /*057c*/ 	.word	0x00019c38
        /*0580*/ 	.short	0x0100
        /*0582*/ 	.byte	0x08
	.zero		1


	//   ....[5]....
        /*0584*/ 	.word	0x000003a0
        /*0588*/ 	.word	0x000000ff
        /*058c*/ 	.word	0x00019c48
        /*0590*/ 	.short	0x0100
        /*0592*/ 	.byte	0x08
	.zero		1


	//   ....[6]....
        /*0594*/ 	.word	0x000004d0
        /*0598*/ 	.word	0x000000ff
        /*059c*/ 	.word	0x00019c50
        /*05a0*/ 	.short	0x0100
        /*05a2*/ 	.byte	0x08
	.zero		1


	//   ....[7]....
        /*05a4*/ 	.word	0x000004e0
        /*05a8*/ 	.word	0x000000ff
        /*05ac*/ 	.word	0x00019c60
        /*05b0*/ 	.short	0x0100
        /*05b2*/ 	.byte	0x08
	.zero		1


	//   ....[8]....
        /*05b4*/ 	.word	0x000004f0
        /*05b8*/ 	.word	0x000000ff
        /*05bc*/ 	.word	0x00019c58
        /*05c0*/ 	.short	0x0100
        /*05c2*/ 	.byte	0x08
	.zero		1


	//   ....[9]....
        /*05c4*/ 	.word	0x00000500
        /*05c8*/ 	.word	0x000000ff
        /*05cc*/ 	.word	0x00019c68
        /*05d0*/ 	.short	0x0100
        /*05d2*/ 	.byte	0x08
	.zero		1


	//   ....[10]....
        /*05d4*/ 	.word	0x000005f0
        /*05d8*/ 	.word	0x000000ff
        /*05dc*/ 	.word	0x00019c70
        /*05e0*/ 	.short	0x0100
        /*05e2*/ 	.byte	0x06
	.zero		1


	//   ....[11]....
        /*05e4*/ 	.word	0x00000600
        /*05e8*/ 	.word	0x000000ff
        /*05ec*/ 	.word	0x00019c80
        /*05f0*/ 	.short	0x0100
        /*05f2*/ 	.byte	0x06
	.zero		1


	//   ....[12]....
        /*05f4*/ 	.word	0x00000610
        /*05f8*/ 	.word	0x000000ff
        /*05fc*/ 	.word	0x00019c78
        /*0600*/ 	.short	0x0100
        /*0602*/ 	.byte	0x06
	.zero		1


	//   ....[13]....
        /*0604*/ 	.word	0x00000620
        /*0608*/ 	.word	0x000000ff
        /*060c*/ 	.word	0x00019c88
        /*0610*/ 	.short	0x0100
        /*0612*/ 	.byte	0x06
	.zero		1


	//   ....[14]....
        /*0614*/ 	.word	0x00000750
        /*0618*/ 	.word	0x000000ff
        /*061c*/ 	.word	0x00019c90
        /*0620*/ 	.short	0x0100
        /*0622*/ 	.byte	0x08
	.zero		1


	//   ....[15]....
        /*0624*/ 	.word	0x00000760
        /*0628*/ 	.word	0x000000ff
        /*062c*/ 	.word	0x00019ca0
        /*0630*/ 	.short	0x0100
        /*0632*/ 	.byte	0x08
	.zero		1


	//   ....[16]....
        /*0634*/ 	.word	0x00000770
        /*0638*/ 	.word	0x000000ff
        /*063c*/ 	.word	0x00019c98
        /*0640*/ 	.short	0x0100
        /*0642*/ 	.byte	0x08
	.zero		1


	//   ....[17]....
        /*0644*/ 	.word	0x00000780
        /*0648*/ 	.word	0x000000ff
        /*064c*/ 	.word	0x00019ca8
        /*0650*/ 	.short	0x0100
        /*0652*/ 	.byte	0x08
	.zero		1


	//   ....[18]....
        /*0654*/ 	.word	0x000008b0
        /*0658*/ 	.word	0x000000ff
        /*065c*/ 	.word	0x00019cb0
        /*0660*/ 	.short	0x0100
        /*0662*/ 	.byte	0x08
	.zero		1


	//   ....[19]....
        /*0664*/ 	.word	0x000008c0
        /*0668*/ 	.word	0x000000ff
        /*066c*/ 	.word	0x00019cc0
        /*0670*/ 	.short	0x0100
        /*0672*/ 	.byte	0x08
	.zero		1


	//   ....[20]....
        /*0674*/ 	.word	0x000008d0
        /*0678*/ 	.word	0x000000ff
        /*067c*/ 	.word	0x00019cb8
        /*0680*/ 	.short	0x0100
        /*0682*/ 	.byte	0x08
	.zero		1


	//   ....[21]....
        /*0684*/ 	.word	0x000008e0
        /*0688*/ 	.word	0x000000ff
        /*068c*/ 	.word	0x00019cc8
        /*0690*/ 	.short	0x0100
        /*0692*/ 	.byte	0x08
	.zero		1


	//   ....[22]....
        /*0694*/ 	.word	0x00001de0
        /*0698*/ 	.word	0x000000ff
        /*069c*/ 	.word	0x00019c00
        /*06a0*/ 	.short	0x010a
        /*06a2*/ 	.byte	0x2e
	.zero		1


	//   ....[23]....
        /*06a4*/ 	.word	0x00001e60
        /*06a8*/ 	.word	0x00000005
        /*06ac*/ 	.word	0x00019c30
        /*06b0*/ 	.short	0x010a
        /*06b2*/ 	.byte	0x3f
	.zero		1


	//   ....[24]....
        /*06b4*/ 	.word	0x00001ec0
        /*06b8*/ 	.word	0x00000005
        /*06bc*/ 	.word	0x00019c30
        /*06c0*/ 	.short	0x010a
        /*06c2*/ 	.byte	0x3f
	.zero		1


	//   ....[25]....
        /*06c4*/ 	.word	0x000021e0
        /*06c8*/ 	.word	0x00000000
        /*06cc*/ 	.word	0x00000000
        /*06d0*/ 	.short	0x0101
        /*06d2*/ 	.byte	0x3f
	.zero		1


	//   ....[26]....
        /*06d4*/ 	.word	0x00005060
        /*06d8*/ 	.word	0x000000ff
        /*06dc*/ 	.word	0x00019c30
        /*06e0*/ 	.short	0x010a
        /*06e2*/ 	.byte	0x17
	.zero		1


	//   ....[27]....
        /*06e4*/ 	.word	0x000050a0
        /*06e8*/ 	.word	0x000000ff
        /*06ec*/ 	.word	0x00019c30
        /*06f0*/ 	.short	0x010a
        /*06f2*/ 	.byte	0x17
	.zero		1


	//   ....[28]....
        /*06f4*/ 	.word	0x00005200
        /*06f8*/ 	.word	0x000000ff
        /*06fc*/ 	.word	0x00019c50
        /*0700*/ 	.short	0x010a
        /*0702*/ 	.byte	0x0b
	.zero		1


	//   ....[29]....
        /*0704*/ 	.word	0x00005240
        /*0708*/ 	.word	0x000000ff
        /*070c*/ 	.word	0x00019c50
        /*0710*/ 	.short	0x010a
        /*0712*/ 	.byte	0x0b
	.zero		1


	//   ....[30]....
        /*0714*/ 	.word	0x000054f0
        /*0718*/ 	.word	0x00000006
        /*071c*/ 	.word	0x00000000
        /*0720*/ 	.short	0x0101
        /*0722*/ 	.byte	0x3f
	.zero		1


	//   ....[31]....
        /*0724*/ 	.word	0x00007730
        /*0728*/ 	.word	0x000000ff
        /*072c*/ 	.word	0x00000000
        /*0730*/ 	.short	0x0101
        /*0732*/ 	.byte	0x06
	.zero		1


	//   ....[32]....
        /*0734*/ 	.word	0x00007f90
        /*0738*/ 	.word	0x000000ff
        /*073c*/ 	.word	0x00019c30
        /*0740*/ 	.short	0x010a
        /*0742*/ 	.byte	0x14
	.zero		1


	//   ....[33]....
        /*0744*/ 	.word	0x00007fd0
        /*0748*/ 	.word	0x000000ff
        /*074c*/ 	.word	0x00019c30
        /*0750*/ 	.short	0x010a
        /*0752*/ 	.byte	0x14
	.zero		1


	//   ....[34]....
        /*0754*/ 	.word	0x00008130
        /*0758*/ 	.word	0x000000ff
        /*075c*/ 	.word	0x00019c50
        /*0760*/ 	.short	0x010a
        /*0762*/ 	.byte	0x0b
	.zero		1


	//   ....[35]....
        /*0764*/ 	.word	0x00008170
        /*0768*/ 	.word	0x000000ff
        /*076c*/ 	.word	0x00019c50
        /*0770*/ 	.short	0x010a
        /*0772*/ 	.byte	0x0b
	.zero		1


	//   ....[36]....
        /*0774*/ 	.word	0x000092d0
        /*0778*/ 	.word	0x00000004
        /*077c*/ 	.word	0x00000000
        /*0780*/ 	.short	0x0101
        /*0782*/ 	.byte	0x3f
	.zero		1


	//   ....[37]....
        /*0784*/ 	.word	0x00009580
        /*0788*/ 	.word	0x000000ff
        /*078c*/ 	.word	0x00000000
        /*0790*/ 	.short	0x0101
        /*0792*/ 	.byte	0x06
	.zero		1


	//   ....[38]....
        /*0794*/ 	.word	0x00009b80
        /*0798*/ 	.word	0x000000ff
        /*079c*/ 	.word	0x00019c30
        /*07a0*/ 	.short	0x010a
        /*07a2*/ 	.byte	0x16
	.zero		1


	//   ....[39]....
        /*07a4*/ 	.word	0x00009bc0
        /*07a8*/ 	.word	0x000000ff
        /*07ac*/ 	.word	0x00019c30
        /*07b0*/ 	.short	0x010a
        /*07b2*/ 	.byte	0x16
	.zero		1


	//   ....[40]....
        /*07b4*/ 	.word	0x00009d20
        /*07b8*/ 	.word	0x000000ff
        /*07bc*/ 	.word	0x00019c50
        /*07c0*/ 	.short	0x010a
        /*07c2*/ 	.byte	0x0b
	.zero		1


	//   ....[41]....
        /*07c4*/ 	.word	0x00009d60
        /*07c8*/ 	.word	0x000000ff
        /*07cc*/ 	.word	0x00019c50
        /*07d0*/ 	.short	0x010a
        /*07d2*/ 	.byte	0x0b
	.zero		1


	//   ....[42]....
        /*07d4*/ 	.word	0x00009ff0
        /*07d8*/ 	.word	0x00000002
        /*07dc*/ 	.word	0x00000000
        /*07e0*/ 	.short	0x0101
        /*07e2*/ 	.byte	0x3f
	.zero		1


	//   ....[43]....
        /*07e4*/ 	.word	0x0000c220
        /*07e8*/ 	.word	0x000000ff
        /*07ec*/ 	.word	0x00000000
        /*07f0*/ 	.short	0x0101
        /*07f2*/ 	.byte	0x06
	.zero		1


	//   ....[44]....
        /*07f4*/ 	.word	0x0000c740
        /*07f8*/ 	.word	0x000000ff
        /*07fc*/ 	.word	0x00019c50
        /*0800*/ 	.short	0x010a
        /*0802*/ 	.byte	0x0e
	.zero		1


	//   ....[45]....
        /*0804*/ 	.word	0x0000c780
        /*0808*/ 	.word	0x000000ff
        /*080c*/ 	.word	0x00019c50
        /*0810*/ 	.short	0x010a
        /*0812*/ 	.byte	0x0e
	.zero		1


	//   ....[46]....
        /*0814*/ 	.word	0x0000cd90
        /*0818*/ 	.word	0x000000ff
        /*081c*/ 	.word	0x00000000
        /*0820*/ 	.short	0x0101
        /*0822*/ 	.byte	0x04
	.zero		1


	//   ....[47]....
        /*0824*/ 	.word	0x0000e510
        /*0828*/ 	.word	0x00000000
        /*082c*/ 	.word	0x00000000
        /*0830*/ 	.short	0x0101
        /*0832*/ 	.byte	0x3f
	.zero		1


	//   ....[48]....
        /*0834*/ 	.word	0x000115c0
        /*0838*/ 	.word	0x00000004
        /*083c*/ 	.word	0x00019c80
        /*0840*/ 	.short	0x010a
        /*0842*/ 	.byte	0x3f
	.zero		1


	//   ....[49]....
        /*0844*/ 	.word	0x00011840
        /*0848*/ 	.word	0x00000004
        /*084c*/ 	.word	0x00019c40
        /*0850*/ 	.short	0x010a
        /*0852*/ 	.byte	0x3f
	.zero		1


	//   ....[50]....
        /*0854*/ 	.word	0x000124a0
        /*0858*/ 	.word	0x00000010
        /*085c*/ 	.word	0x00019c00
        /*0860*/ 	.short	0x0107
        /*0862*/ 	.byte	0x3f
	.zero		1


	//   ....[51]....
        /*0864*/ 	.word	0x000125a0
        /*0868*/ 	.word	0x00000010
        /*086c*/ 	.word	0x00019c00
        /*0870*/ 	.short	0x0101
        /*0872*/ 	.byte	0x3f
	.zero		1


	//   ....[52]....
        /*0874*/ 	.word	0x000125c0
        /*0878*/ 	.word	0x00000010
        /*087c*/ 	.word	0x00019c20
        /*0880*/ 	.short	0x010a
        /*0882*/ 	.byte	0x3f
	.zero		1


	//   ....[53]....
        /*0884*/ 	.word	0x000128a0
        /*0888*/ 	.word	0x00000006
        /*088c*/ 	.word	0x00019c80
        /*0890*/ 	.short	0x010a
        /*0892*/ 	.byte	0x3f
	.zero		1


	//   ....[54]....
        /*0894*/ 	.word	0x00012cc0
        /*0898*/ 	.word	0x00000006
        /*089c*/ 	.word	0x00019c40
        /*08a0*/ 	.short	0x010a
        /*08a2*/ 	.byte	0x3f
	.zero		1


	//   ....[55]....
        /*08a4*/ 	.word	0x00013170
        /*08a8*/ 	.word	0x00000003
        /*08ac*/ 	.word	0x00019c70
        /*08b0*/ 	.short	0x010a
        /*08b2*/ 	.byte	0x3f
	.zero		1


	//   ....[56]....
        /*08b4*/ 	.word	0x000131e0
        /*08b8*/ 	.word	0x00000003
        /*08bc*/ 	.word	0x00019c60
        /*08c0*/ 	.short	0x010a
        /*08c2*/ 	.byte	0x3f
	.zero		1


	//   ....[57]....
        /*08c4*/ 	.word	0x00013630
        /*08c8*/ 	.word	0x00000003
        /*08cc*/ 	.word	0x00019c50
        /*08d0*/ 	.short	0x0101
        /*08d2*/ 	.byte	0x3f
	.zero		1


	//   ....[58]....
        /*08d4*/ 	.word	0x000136b0
        /*08d8*/ 	.word	0x00000003
        /*08dc*/ 	.word	0x00000000
        /*08e0*/ 	.short	0x0101
        /*08e2*/ 	.byte	0x3f
	.zero		1


	//   ....[59]....
        /*08e4*/ 	.word	0x000138b0
        /*08e8*/ 	.word	0x00000000
        /*08ec*/ 	.word	0x00019c70
        /*08f0*/ 	.short	0x010a
        /*08f2*/ 	.byte	0x3f
	.zero		1


	//   ....[60]....
        /*08f4*/ 	.word	0x00013920
        /*08f8*/ 	.word	0x00000000
        /*08fc*/ 	.word	0x00019c60
        /*0900*/ 	.short	0x010a
        /*0902*/ 	.byte	0x3f
	.zero		1


	//   ....[61]....
        /*0904*/ 	.word	0x00013d70
        /*0908*/ 	.word	0x00000000
        /*090c*/ 	.word	0x00019c50
        /*0910*/ 	.short	0x0101
        /*0912*/ 	.byte	0x3f
	.zero		1


	//   ....[62]....
        /*0914*/ 	.word	0x00013dc0
        /*0918*/ 	.word	0x00000002
        /*091c*/ 	.word	0x00000000
        /*0920*/ 	.short	0x0101
        /*0922*/ 	.byte	0x3f
	.zero		1


	//   ....[63]....
        /*0924*/ 	.word	0x00014b30
        /*0928*/ 	.word	0x00000009
        /*092c*/ 	.word	0x00019c20
        /*0930*/ 	.short	0x010a
        /*0932*/ 	.byte	0x3f
	.zero		1


	//   ....[64]....
        /*0934*/ 	.word	0x00014cd0
        /*0938*/ 	.word	0x00000007
        /*093c*/ 	.word	0x00000000
        /*0940*/ 	.short	0x010a
        /*0942*/ 	.byte	0x3f
	.zero		1


	//   ....[65]....
        /*0944*/ 	.word	0x00014d40
        /*0948*/ 	.word	0x00000003
        /*094c*/ 	.word	0x00000000
        /*0950*/ 	.short	0x010a
        /*0952*/ 	.byte	0x3f
	.zero		1


	//   ....[66]....
        /*0954*/ 	.word	0x00014d90
        /*0958*/ 	.word	0x00000003
        /*095c*/ 	.word	0x00019c60
        /*0960*/ 	.short	0x010a
        /*0962*/ 	.byte	0x3f
	.zero		1


	//   ....[67]....
        /*0964*/ 	.word	0x00014de0
        /*0968*/ 	.word	0x00000005
        /*096c*/ 	.word	0x00019c60
        /*0970*/ 	.short	0x010a
        /*0972*/ 	.byte	0x3f
	.zero		1


	//   ....[68]....
        /*0974*/ 	.word	0x00014e20
        /*0978*/ 	.word	0x00000003
        /*097c*/ 	.word	0x00019c80
        /*0980*/ 	.short	0x010a
        /*0982*/ 	.byte	0x3f
	.zero		1


	//   ....[69]....
        /*0984*/ 	.word	0x00014e40
        /*0988*/ 	.word	0x00000005
        /*098c*/ 	.word	0x00019c80
        /*0990*/ 	.short	0x010a
        /*0992*/ 	.byte	0x3f
	.zero		1


	//   ....[70]....
        /*0994*/ 	.word	0x00014eb0
        /*0998*/ 	.word	0x00000003
        /*099c*/ 	.word	0x00019c00
        /*09a0*/ 	.short	0x010a
        /*09a2*/ 	.byte	0x3f
	.zero		1


	//   ....[71]....
        /*09a4*/ 	.word	0x00014f00
        /*09a8*/ 	.word	0x00000005
        /*09ac*/ 	.word	0x00019c30
        /*09b0*/ 	.short	0x010a
        /*09b2*/ 	.byte	0x3f
	.zero		1


	//   ....[72]....
        /*09b4*/ 	.word	0x00014f60
        /*09b8*/ 	.word	0x00000007
        /*09bc*/ 	.word	0x00019c30
        /*09c0*/ 	.short	0x010a
        /*09c2*/ 	.byte	0x3f
	.zero		1


	//   ....[73]....
        /*09c4*/ 	.word	0x00014fc0
        /*09c8*/ 	.word	0x00000007
        /*09cc*/ 	.word	0x00019c50
        /*09d0*/ 	.short	0x010a
        /*09d2*/ 	.byte	0x3f
	.zero		1


	//   ....[74]....
        /*09d4*/ 	.word	0x00015020
        /*09d8*/ 	.word	0x0000000b
        /*09dc*/ 	.word	0x00019c30
        /*09e0*/ 	.short	0x010a
        /*09e2*/ 	.byte	0x3f
	.zero		1


	//   ....[75]....
        /*09e4*/ 	.word	0x00015080
        /*09e8*/ 	.word	0x0000000b
        /*09ec*/ 	.word	0x00019c50
        /*09f0*/ 	.short	0x010a
        /*09f2*/ 	.byte	0x3f
	.zero		1


	//   ....[76]....
        /*09f4*/ 	.word	0x000150e0
        /*09f8*/ 	.word	0x00000007
        /*09fc*/ 	.word	0x00019c30
        /*0a00*/ 	.short	0x010a
        /*0a02*/ 	.byte	0x3f
	.zero		1


	//   ....[77]....
        /*0a04*/ 	.word	0x00015140
        /*0a08*/ 	.word	0x00000007
        /*0a0c*/ 	.word	0x00019c50
        /*0a10*/ 	.short	0x010a
        /*0a12*/ 	.byte	0x3f
	.zero		1


	//   ....[78]....
        /*0a14*/ 	.word	0x000151a0
        /*0a18*/ 	.word	0x00000006
        /*0a1c*/ 	.word	0x00019c50
        /*0a20*/ 	.short	0x010a
        /*0a22*/ 	.byte	0x3f
	.zero		1


	//   ....[79]....
        /*0a24*/ 	.word	0x000152f0
        /*0a28*/ 	.word	0x00000004
        /*0a2c*/ 	.word	0x00019c80
        /*0a30*/ 	.short	0x010a
        /*0a32*/ 	.byte	0x3f
	.zero		1


	//   ....[80]....
        /*0a34*/ 	.word	0x00015340
        /*0a38*/ 	.word	0x00000004
        /*0a3c*/ 	.word	0x00019c40
        /*0a40*/ 	.short	0x010a
        /*0a42*/ 	.byte	0x3f
	.zero		1


	//   ....[81]....
        /*0a44*/ 	.word	0x00015770
        /*0a48*/ 	.word	0x00000010
        /*0a4c*/ 	.word	0x00019c20
        /*0a50*/ 	.short	0x010a
        /*0a52*/ 	.byte	0x3f
	.zero		1


	//   ....[82]....
        /*0a54*/ 	.word	0x000157c0
        /*0a58*/ 	.word	0x00000006
        /*0a5c*/ 	.word	0x00019c80
        /*0a60*/ 	.short	0x010a
        /*0a62*/ 	.byte	0x3f
	.zero		1


	//   ....[83]....
        /*0a64*/ 	.word	0x00015810
        /*0a68*/ 	.word	0x00000006
        /*0a6c*/ 	.word	0x00019c40
        /*0a70*/ 	.short	0x010a
        /*0a72*/ 	.byte	0x3f
	.zero		1


	//   ....[84]....
        /*0a74*/ 	.word	0x00015860
        /*0a78*/ 	.word	0x00000003
        /*0a7c*/ 	.word	0x00019c70
        /*0a80*/ 	.short	0x010a
        /*0a82*/ 	.byte	0x3f
	.zero		1


	//   ....[85]....
        /*0a84*/ 	.word	0x000158b0
        /*0a88*/ 	.word	0x00000003
        /*0a8c*/ 	.word	0x00019c60
        /*0a90*/ 	.short	0x010a
        /*0a92*/ 	.byte	0x3f
	.zero		1


	//   ....[86]....
        /*0a94*/ 	.word	0x00015900
        /*0a98*/ 	.word	0x00000000
        /*0a9c*/ 	.word	0x00019c70
        /*0aa0*/ 	.short	0x010a
        /*0aa2*/ 	.byte	0x3f
	.zero		1


	//   ....[87]....
        /*0aa4*/ 	.word	0x00015950
        /*0aa8*/ 	.word	0x00000000
        /*0aac*/ 	.word	0x00019c60
        /*0ab0*/ 	.short	0x010a
        /*0ab2*/ 	.byte	0x3f
	.zero		1


	//   ....[88]....
        /*0ab4*/ 	.word	0x000159a0
        /*0ab8*/ 	.word	0x00000009
        /*0abc*/ 	.word	0x00019c20
        /*0ac0*/ 	.short	0x010a
        /*0ac2*/ 	.byte	0x3f
	.zero		1


	//   ....[89]....
        /*0ac4*/ 	.word	0x00015b40
        /*0ac8*/ 	.word	0x00000007
        /*0acc*/ 	.word	0x00000000
        /*0ad0*/ 	.short	0x010a
        /*0ad2*/ 	.byte	0x3f
	.zero		1


	//   ....[90]....
        /*0ad4*/ 	.word	0x00015b90
        /*0ad8*/ 	.word	0x00000003
        /*0adc*/ 	.word	0x00000000
        /*0ae0*/ 	.short	0x010a
        /*0ae2*/ 	.byte	0x3f
	.zero		1


	//   ....[91]....
        /*0ae4*/ 	.word	0x00015be0
        /*0ae8*/ 	.word	0x00000003
        /*0aec*/ 	.word	0x00019c60
        /*0af0*/ 	.short	0x010a
        /*0af2*/ 	.byte	0x3f
	.zero		1


	//   ....[92]....
        /*0af4*/ 	.word	0x00015c30
        /*0af8*/ 	.word	0x00000005
        /*0afc*/ 	.word	0x00019c60
        /*0b00*/ 	.short	0x010a
        /*0b02*/ 	.byte	0x3f
	.zero		1


	//   ....[93]....
        /*0b04*/ 	.word	0x00015c80
        /*0b08*/ 	.word	0x00000003
        /*0b0c*/ 	.word	0x00019c80
        /*0b10*/ 	.short	0x010a
        /*0b12*/ 	.byte	0x3f
	.zero		1


	//----- nvinfo : EIATTR_NUM_MBARRIERS
	.align		4
.L_1285:
        /*0b14*/ 	.byte	0x03, 0x38
        /*0b16*/ 	.short	0x0016


	//----- nvinfo : EIATTR_EXIT_INSTR_OFFSETS
	.align		4
        /*0b18*/ 	.byte	0x04, 0x1c
        /*0b1a*/ 	.short	(.L_1287 - .L_1286)


	//   ....[0]....
.L_1286:
        /*0b1c*/ 	.word	0x00000a40


	//   ....[1]....
        /*0b20*/ 	.word	0x0000f1d0


	//   ....[2]....
        /*0b24*/ 	.word	0x00014e90


	//----- nvinfo : EIATTR_MAX_THREADS
	.align		4
.L_1287:
        /*0b28*/ 	.byte	0x04, 0x05
        /*0b2a*/ 	.short	(.L_1289 - .L_1288)
.L_1288:
        /*0b2c*/ 	.word	0x00000200
        /*0b30*/ 	.word	0x00000001
        /*0b34*/ 	.word	0x00000001


	//----- nvinfo : EIATTR_CRS_STACK_SIZE
	.align		4
.L_1289:
        /*0b38*/ 	.byte	0x04, 0x1e
        /*0b3a*/ 	.short	(.L_1291 - .L_1290)
.L_1290:
        /*0b3c*/ 	.word	0x00000000


	//----- nvinfo : EIATTR_CBANK_PARAM_SIZE
	.align		4
.L_1291:
        /*0b40*/ 	.byte	0x03, 0x19
        /*0b42*/ 	.short	0x0af0


	//----- nvinfo : EIATTR_PARAM_CBANK
	.align		4
        /*0b44*/ 	.byte	0x04, 0x0a
        /*0b46*/ 	.short	(.L_1293 - .L_1292)
	.align		4
.L_1292:
        /*0b48*/ 	.word	index@(.nv.constant0._ZN7cutlass13device_kernelIN5flash11enable_sm90INS1_16FlashAttnFwdSm90INS1_25CollectiveMainloopFwdSm90ILi2EN4cute5tupleIJNS5_1CILi1EEES8_S8_EEENS6_IJNS7_ILi192EEENS7_ILi128EEENS7_ILi96EEEEEELi96ENS_12float_e4m3_tEfNS_4arch4Sm90ELb0ELb1ELb0ELb1ELb0ELb0ELb0ELb1ELb1ELb1ELb0ELb0EEENS1_21CollectiveEpilogueFwdINS6_IJSA_SC_SB_EEES9_NS_10bfloat16_tESG_Li384ELb1ELb1ELb0ELb1EEENS1_36VarlenDynamicPersistentTileSchedulerILi192ELi128ELi384ELi128ELb0ELb1ELb1ELb1ELb0ELb1EEEEEEEEEvNT_6ParamsE)
        /*0b4c*/ 	.short	0x0210
        /*0b4e*/ 	.short	0x0af0


	//----- nvinfo : EIATTR_SW_WAR
	.align		4
.L_1293:
        /*0b50*/ 	.byte	0x04, 0x36
        /*0b52*/ 	.short	(.L_1295 - .L_1294)
.L_1294:
        /*0b54*/ 	.word	0x00000008
.L_1295:


//--------------------- .nv.info._ZN7cutlass13device_kernelIN5flash11enable_sm90INS1_16FlashAttnFwdSm90INS1_25CollectiveMainloopFwdSm90ILi2EN4cute5tupleIJNS5_1CILi1EEES8_S8_EEENS6_IJNS7_ILi192EEENS7_ILi128EEENS7_ILi96EEEEEELi96ENS_12float_e4m3_tEfNS_4arch4Sm90ELb0ELb1ELb0ELb1ELb0ELb1ELb0ELb1ELb1ELb1ELb0ELb0EEENS1_21CollectiveEpilogueFwdINS6_IJSA_SC_SB_EEES9_NS_10bfloat16_tESG_Li384ELb1ELb1ELb0ELb1EEENS1_36VarlenDynamicPersistentTileSchedulerILi192ELi128ELi384ELi128ELb0ELb1ELb1ELb1ELb0ELb1EEEEEEEEEvNT_6ParamsE --------------------------
	.section	.nv.info._ZN7cutlass13device_kernelIN5flash11enable_sm90INS1_16FlashAttnFwdSm90INS1_25CollectiveMainloopFwdSm90ILi2EN4cute5tupleIJNS5_1CILi1EEES8_S8_EEENS6_IJNS7_ILi192EEENS7_ILi128EEENS7_ILi96EEEEEELi96ENS_12float_e4m3_tEfNS_4arch4Sm90ELb0ELb1ELb0ELb1ELb0ELb1ELb0ELb1ELb1ELb1ELb0ELb0EEENS1_21CollectiveEpilogueFwdINS6_IJSA_SC_SB_EEES9_NS_10bfloat16_tESG_Li384ELb1ELb1ELb0ELb1EEENS1_36VarlenDynamicPersistentTileSchedulerILi192ELi128ELi384ELi128ELb0ELb1ELb1ELb1ELb0ELb1EEEEEEEEEvNT_6ParamsE,"",@"SHT_CUDA_INFO"
	.sectionflags	@""
	.align	4


	//----- nvinfo : EIATTR_CUDA_API_VERSION
	.align		4
        /*0000*/ 	.byte	0x04, 0x37
        /*0002*/ 	.short	(.L_1297 - .L_1296)
.L_1296:
        /*0004*/ 	.word	0x00000082


	//----- nvinfo : EIATTR_KPARAM_INFO
	.align		4
.L_1297:
        /*0008*/ 	.byte	0x04, 0x17
        /*000a*/ 	.short	(.L_1299 - .L_1298)
.L_1298:
        /*000c*/ 	.word	0x00000000
        /*0010*/ 	.short	0x0000
        /*0012*/ 	.short	0x0070
        /*0014*/ 	.byte	0x00, 0xf0, 0x01, 0x2a


	//----- nvinfo : EIATTR_SPARSE_MMA_MASK
	.align		4
.L_1299:
        /*0018*/ 	.byte	0x03, 0x50
        /*001a*/ 	.short	0x0000


	//----- nvinfo : EIATTR_MAXREG_COUNT
	.align		4
        /*001c*/ 	.byte	0x03, 0x1b
        /*001e*/ 	.short	0x0080


	//----- nvinfo : EIATTR_NUM_BARRIERS
	.align		4
        /*0020*/ 	.byte	0x02, 0x4c
        /*0022*/ 	.byte	0x10
	.zero		1


	//----- nvinfo : EIATTR_EXTERNS
	.align		4
        /*0024*/ 	.byte	0x04, 0x0f
        /*0026*/ 	.short	(.L_1301 - .L_1300)


	//   ....[0]....
	.align		4
.L_1300:
        /*0028*/ 	.word	index@(__assertfail)


	//----- nvinfo : EIATTR_ANNOTATIONS
	.align		4
.L_1301:
        /*002c*/ 	.byte	0x04, 0x55
        /*002e*/ 	.short	(.L_1303 - .L_1302)


	//   ....[0]....
.L_1302:
        /* <DEDUP_REMOVED lines=95> */


	//----- nvinfo : EIATTR_MERCURY_ISA_VERSION
	.align		4
.L_1303:
        /*0610*/ 	.byte	0x03, 0x5f
        /*0612*/ 	.short	0x0101


	//----- nvinfo : EIATTR_UNUSED_LOAD_BYTE_OFFSET
	.align		4
        /*0614*/ 	.byte	0x04, 0x44
        /*0616*/ 	.short	(.L_1305 - .L_1304)


	//   ....[0]....
.L_1304:
        /*0618*/ 	.word	0x00000aa0
        /*061c*/ 	.word	0x0000fff0


	//   ....[1]....
        /*0620*/ 	.word	0x00017b10
        /*0624*/ 	.word	0x0000fff0


	//----- nvinfo : EIATTR_INT_WARP_WIDE_INSTR_OFFSETS
	.align		4
.L_1305:
        /*0628*/ 	.byte	0x04, 0x31
        /*062a*/ 	.short	(.L_1307 - .L_1306)


	//   ....[0]....
.L_1306:
        /*062c*/ 	.word	0x00000190


	//   ....[1]....
        /*0630*/ 	.word	0x000001d0


	//   ....[2]....
        /*0634*/ 	.word	0x00000240


	//   ....[3]....
        /*0638*/ 	.word	0x0001cf60


	//   ....[4]....
        /*063c*/ 	.word	0x0001cff0


	//   ....[5]....
        /*0640*/ 	.word	0x0001faa0


	//   ....[6]....
        /*0644*/ 	.word	0x0001fb30


	//----- nvinfo : EIATTR_COOP_GROUP_MASK_REGIDS
	.align		4
.L_1307:
        /*0648*/ 	.byte	0x04, 0x29
        /*064a*/ 	.short	(.L_1309 - .L_1308)


	//   ....[0]....
.L_1308:
        /*064c*/ 	.word	0xffffffff


	//   ....[1]....
        /*0650*/ 	.word	0xffffffff


	//   ....[2]....
        /*0654*/ 	.word	0xffffffff


	//   ....[3]....
        /*0658*/ 	.word	0xffffffff


	//   ....[4]....
        /*065c*/ 	.word	0xffffffff


	//   ....[5]....
        /*0660*/ 	.word	0xffffffff


	//   ....[6]....
        /*0664*/ 	.word	0xffffffff


	//   ....[7]....
        /*0668*/ 	.word	0xffffffff


	//   ....[8]....
        /*066c*/ 	.word	0xffffffff


	//   ....[9]....
        /*0670*/ 	.word	0xffffffff


	//   ....[10]....
        /*0674*/ 	.word	0xffffffff


	//   ....[11]....
        /*0678*/ 	.word	0xffffffff


	//   ....[12]....
        /*067c*/ 	.word	0xffffffff


	//   ....[13]....
        /*0680*/ 	.word	0xffffffff


	//   ....[14]....
        /*0684*/ 	.word	0xffffffff


	//   ....[15]....
        /*0688*/ 	.word	0xffffffff


	//   ....[16]....
        /*068c*/ 	.word	0xffffffff


	//   ....[17]....
        /*0690*/ 	.word	0xffffffff


	//   ....[18]....
        /*0694*/ 	.word	0xffffffff


	//   ....[19]....
        /*0698*/ 	.word	0xffffffff


	//   ....[20]....
        /*069c*/ 	.word	0xffffffff


	//   ....[21]....
        /*06a0*/ 	.word	0xffffffff


	//   ....[22]....
        /*06a4*/ 	.word	0xffffffff


	//   ....[23]....
        /*06a8*/ 	.word	0xffffffff


	//   ....[24]....
        /*06ac*/ 	.word	0xffffffff


	//   ....[25]....
        /*06b0*/ 	.word	0xffffffff


	//   ....[26]....
        /*06b4*/ 	.word	0xffffffff


	//   ....[27]....
        /*06b8*/ 	.word	0xffffffff


	//   ....[28]....
        /*06bc*/ 	.word	0xffffffff


	//   ....[29]....
        /*06c0*/ 	.word	0xffffffff


	//   ....[30]....
        /*06c4*/ 	.word	0xffffffff


	//   ....[31]....
        /*06c8*/ 	.word	0xffffffff


	//   ....[32]....
        /*06cc*/ 	.word	0xffffffff


	//   ....[33]....
        /*06d0*/ 	.word	0xffffffff


	//   ....[34]....
        /*06d4*/ 	.word	0xffffffff


	//   ....[35]....
        /*06d8*/ 	.word	0xffffffff


	//   ....[36]....
        /*06dc*/ 	.word	0xffffffff


	//   ....[37]....
        /*06e0*/ 	.word	0xffffffff


	//   ....[38]....
        /*06e4*/ 	.word	0xffffffff


	//   ....[39]....
        /*06e8*/ 	.word	0xffffffff


	//   ....[40]....
        /*06ec*/ 	.word	0xffffffff


	//   ....[41]....
        /*06f0*/ 	.word	0xffffffff


	//   ....[42]....
        /*06f4*/ 	.word	0xffffffff


	//   ....[43]....
        /*06f8*/ 	.word	0xffffffff


	//   ....[44]....
        /*06fc*/ 	.word	0xffffffff


	//   ....[45]....
        /*0700*/ 	.word	0xffffffff


	//   ....[46]....
        /*0704*/ 	.word	0xffffffff


	//   ....[47]....
        /*0708*/ 	.word	0xffffffff


	//   ....[48]....
        /*070c*/ 	.word	0xffffffff


	//   ....[49]....
        /*0710*/ 	.word	0xffffffff


	//   ....[50]....
        /*0714*/ 	.word	0xffffffff


	//   ....[51]....
        /*0718*/ 	.word	0xffffffff


	//   ....[52]....
        /*071c*/ 	.word	0xffffffff


	//   ....[53]....
        /*0720*/ 	.word	0xffffffff


	//   ....[54]....
        /*0724*/ 	.word	0xffffffff


	//   ....[55]....
        /*0728*/ 	.word	0xffffffff


	//   ....[56]....
        /*072c*/ 	.word	0xffffffff


	//   ....[57]....
        /*0730*/ 	.word	0xffffffff


	//   ....[58]....
        /*0734*/ 	.word	0xffffffff


	//   ....[59]....
        /*0738*/ 	.word	0xffffffff


	//   ....[60]....
        /*073c*/ 	.word	0xffffffff


	//   ....[61]....
        /*0740*/ 	.word	0xffffffff


	//   ....[62]....
        /*0744*/ 	.word	0xffffffff


	//   ....[63]....
        /*0748*/ 	.word	0xffffffff


	//   ....[64]....
        /*074c*/ 	.word	0xffffffff


	//   ....[65]....
        /*0750*/ 	.word	0xffffffff


	//   ....[66]....
        /*0754*/ 	.word	0xffffffff


	//   ....[67]....
        /*0758*/ 	.word	0xffffffff


	//   ....[68]....
        /*075c*/ 	.word	0xffffffff


	//   ....[69]....
        /*0760*/ 	.word	0xffffffff


	//   ....[70]....
        /*0764*/ 	.word	0xffffffff


	//   ....[71]....
        /*0768*/ 	.word	0xffffffff


	//   ....[72]....
        /*076c*/ 	.word	0xffffffff


	//   ....[73]....
        /*0770*/ 	.word	0xffffffff


	//   ....[74]....
        /*0774*/ 	.word	0xffffffff


	//   ....[75]....
        /*0778*/ 	.word	0xffffffff


	//   ....[76]....
        /*077c*/ 	.word	0xffffffff


	//   ....[77]....
        /*0780*/ 	.word	0xffffffff


	//   ....[78]....
        /*0784*/ 	.word	0xffffffff


	//   ....[79]....
        /*0788*/ 	.word	0xffffffff


	//   ....[80]....
        /*078c*/ 	.word	0xffffffff


	//   ....[81]....
        /*0790*/ 	.word	0xffffffff


	//   ....[82]....
        /*0794*/ 	.word	0xffffffff


	//   ....[83]....
        /*0798*/ 	.word	0xffffffff


	//   ....[84]....
        /*079c*/ 	.word	0xffffffff


	//   ....[85]....
        /*07a0*/ 	.word	0xffffffff


	//   ....[86]....
        /*07a4*/ 	.word	0xffffffff


	//   ....[87]....
        /*07a8*/ 	.word	0xffffffff


	//   ....[88]....
        /*07ac*/ 	.word	0xffffffff


	//   ....[89]....
        /*07b0*/ 	.word	0xffffffff


	//   ....[90]....
        /*07b4*/ 	.word	0xffffffff


	//   ....[91]....
        /*07b8*/ 	.word	0xffffffff


	//   ....[92]....
        /*07bc*/ 	.word	0xffffffff


	//   ....[93]....
        /*07c0*/ 	.word	0xffffffff


	//   ....[94]....
        /*07c4*/ 	.word	0xffffffff


	//   ....[95]....
        /*07c8*/ 	.word	0xffffffff


	//   ....[96]....
        /*07cc*/ 	.word	0xffffffff


	//   ....[97]....
        /*07d0*/ 	.word	0xffffffff


	//   ....[98]....
        /*07d4*/ 	.word	0xffffffff


	//   ....[99]....
        /*07d8*/ 	.word	0xffffffff


	//   ....[100]....
        /*07dc*/ 	.word	0xffffffff


	//   ....[101]....
        /*07e0*/ 	.word	0xffffffff


	//   ....[102]....
        /*07e4*/ 	.word	0xffffffff


	//   ....[103]....
        /*07e8*/ 	.word	0xffffffff


	//   ....[104]....
        /*07ec*/ 	.word	0xffffffff


	//   ....[105]....
        /*07f0*/ 	.word	0xffffffff


	//   ....[106]....
        /*07f4*/ 	.word	0xffffffff


	//   ....[107]....
        /*07f8*/ 	.word	0xffffffff


	//   ....[108]....
        /*07fc*/ 	.word	0xffffffff


	//   ....[109]....
        /*0800*/ 	.word	0xffffffff


	//   ....[110]....
        /*0804*/ 	.word	0xffffffff


	//   ....[111]....
        /*0808*/ 	.word	0xffffffff


	//   ....[112]....
        /*080c*/ 	.word	0xffffffff


	//   ....[113]....
        /*0810*/ 	.word	0xffffffff


	//   ....[114]....
        /*0814*/ 	.word	0xffffffff


	//   ....[115]....
        /*0818*/ 	.word	0xffffffff


	//   ....[116]....
        /*081c*/ 	.word	0xffffffff


	//   ....[117]....
        /*0820*/ 	.word	0xffffffff


	//   ....[118]....
        /*0824*/ 	.word	0xffffffff


	//   ....[119]....
        /*0828*/ 	.word	0xffffffff


	//   ....[120]....
        /*082c*/ 	.word	0x0500000f


	//   ....[121]....
        /*0830*/ 	.word	0x0500000f


	//   ....[122]....
        /*0834*/ 	.word	0x0500000f


	//   ....[123]....
        /*0838*/ 	.word	0x0500000f


	//   ....[124]....
        /*083c*/ 	.word	0x0500000f


	//   ....[125]....
        /*0840*/ 	.word	0x0500000f


	//   ....[126]....
        /*0844*/ 	.word	0x0500000f


	//   ....[127]....
        /*0848*/ 	.word	0x0500000f


	//   ....[128]....
        /*084c*/ 	.word	0x0500000f


	//   ....[129]....
        /*0850*/ 	.word	0x0500000f


	//   ....[130]....
        /*0854*/ 	.word	0x0500000f


	//   ....[131]....
        /*0858*/ 	.word	0x0500000f


	//   ....[132]....
        /*085c*/ 	.word	0x0500000f


	//   ....[133]....
        /*0860*/ 	.word	0x0500000f


	//   ....[134]....
        /*0864*/ 	.word	0x0500000f


	//   ....[135]....
        /*0868*/ 	.word	0x0500000f


	//   ....[136]....
        /*086c*/ 	.word	0x0500000f


	//   ....[137]....
        /*0870*/ 	.word	0x0500000f


	//   ....[138]....
        /*0874*/ 	.word	0x0500000f


	//   ....[139]....
        /*0878*/ 	.word	0x0500000f


	//   ....[140]....
        /*087c*/ 	.word	0x0500000f


	//   ....[141]....
        /*0880*/ 	.word	0x0500000f


	//   ....[142]....
        /*0884*/ 	.word	0x0500000f


	//   ....[143]....
        /*0888*/ 	.word	0x0500000f


	//   ....[144]....
        /*088c*/ 	.word	0x0500000f


	//   ....[145]....
        /*0890*/ 	.word	0x0500000f


	//   ....[146]....
        /*0894*/ 	.word	0x0500000f


	//   ....[147]....
        /*0898*/ 	.word	0x0500000f


	//   ....[148]....
        /*089c*/ 	.word	0x0500000f


	//   ....[149]....
        /*08a0*/ 	.word	0x0500000f


	//   ....[150]....
        /*08a4*/ 	.word	0x0500000f


	//   ....[151]....
        /*08a8*/ 	.word	0x0500000f


	//   ....[152]....
        /*08ac*/ 	.word	0x0500000f


	//   ....[153]....
        /*08b0*/ 	.word	0x0500000f


	//----- nvinfo : EIATTR_COOP_GROUP_INSTR_OFFSETS
	.align		4
.L_1309:
        /*08b4*/ 	.byte	0x04, 0x28
        /*08b6*/ 	.short	(.L_1311 - .L_1310)


	//   ....[0]....
.L_1310:
        /*08b8*/ 	.word	0x00000070


	//   ....[1]....
        /*08bc*/ 	.word	0x000001a0


	//   ....[2]....
        /*08c0*/ 	.word	0x000001f0


	//   ....[3]....
        /*08c4*/ 	.word	0x00000420


	//   ....[4]....
        /*08c8*/ 	.word	0x00000580


	//   ....[5]....
        /*08cc*/ 	.word	0x000006a0


	//   ....[6]....
        /*08d0*/ 	.word	0x00000800


	//   ....[7]....
        /*08d4*/ 	.word	0x000074f0


	//   ....[8]....
        /*08d8*/ 	.word	0x00007be0


	//   ....[9]....
        /*08dc*/ 	.word	0x00007bf0


	//   ....[10]....
        /*08e0*/ 	.word	0x00007c00


	//   ....[11]....
        /*08e4*/ 	.word	0x00007c10


	//   ....[12]....
        /*08e8*/ 	.word	0x000098e0


	//   ....[13]....
        /*08ec*/ 	.word	0x000098f0


	//   ....[14]....
        /*08f0*/ 	.word	0x00009900


	//   ....[15]....
        /*08f4*/ 	.word	0x00009910


	//   ....[16]....
        /*08f8*/ 	.word	0x0000c1b0


	//   ....[17]....
        /*08fc*/ 	.word	0x0000c460


	//   ....[18]....
        /*0900*/ 	.word	0x0000d6f0


	//   ....[19]....
        /*0904*/ 	.word	0x0000d7f0


	//   ....[20]....
        /*0908*/ 	.word	0x0000dea0


	//   ....[21]....
        /*090c*/ 	.word	0x0000dfe0


	//   ....[22]....
        /*0910*/ 	.word	0x0000f6c0


	//   ....[23]....
        /*0914*/ 	.word	0x0000f8d0


	//   ....[24]....
        /*0918*/ 	.word	0x00010880


	//   ....[25]....
        /*091c*/ 	.word	0x00010980


	//   ....[26]....
        /*0920*/ 	.word	0x00010d60


	//   ....[27]....
        /*0924*/ 	.word	0x00010eb0


	//   ....[28]....
        /*0928*/ 	.word	0x00012c00


	//   ....[29]....
        /*092c*/ 	.word	0x00012c30


	//   ....[30]....
        /*0930*/ 	.word	0x00012c90


	//   ....[31]....
        /*0934*/ 	.word	0x00012cf0


	//   ....[32]....
        /*0938*/ 	.word	0x00014850


	//   ....[33]....
        /*093c*/ 	.word	0x00014a10


	//   ....[34]....
        /*0940*/ 	.word	0x000156b0


	//   ....[35]....
        /*0944*/ 	.word	0x00015830


	//   ....[36]....
        /*0948*/ 	.word	0x00015ff0


	//   ....[37]....
        /*094c*/ 	.word	0x00016050


	//   ....[38]....
        /*0950*/ 	.word	0x00017460


	//   ....[39]....
        /*0954*/ 	.word	0x00017470


	//   ....[40]....
        /*0958*/ 	.word	0x00017500


	//   ....[41]....
        /*095c*/ 	.word	0x00017510


	//   ....[42]....
        /*0960*/ 	.word	0x000180f0


	//   ....[43]....
        /*0964*/ 	.word	0x00018120


	//   ....[44]....
        /*0968*/ 	.word	0x00018140


	//   ....[45]....
        /*096c*/ 	.word	0x00018150


	//   ....[46]....
        /*0970*/ 	.word	0x00018160


	//   ....[47]....
        /*0974*/ 	.word	0x00018170


	//   ....[48]....
        /*0978*/ 	.word	0x00018180


	//   ....[49]....
        /*097c*/ 	.word	0x00018190


	//   ....[50]....
        /*0980*/ 	.word	0x000181a0


	//   ....[51]....
        /*0984*/ 	.word	0x000181b0


	//   ....[52]....
        /*0988*/ 	.word	0x000181c0


	//   ....[53]....
        /*098c*/ 	.word	0x000181d0


	//   ....[54]....
        /*0990*/ 	.word	0x000181f0


	//   ....[55]....
        /*0994*/ 	.word	0x00018210


	//   ....[56]....
        /*0998*/ 	.word	0x00018220


	//   ....[57]....
        /*099c*/ 	.word	0x00018230


	//   ....[58]....
        /*09a0*/ 	.word	0x00018240


	//   ....[59]....
        /*09a4*/ 	.word	0x00018250


	//   ....[60]....
        /*09a8*/ 	.word	0x00018260


	//   ....[61]....
        /*09ac*/ 	.word	0x00018270


	//   ....[62]....
        /*09b0*/ 	.word	0x00018280


	//   ....[63]....
        /*09b4*/ 	.word	0x00018290


	//   ....[64]....
        /*09b8*/ 	.word	0x000182a0


	//   ....[65]....
        /*09bc*/ 	.word	0x000182b0


	//   ....[66]....
        /*09c0*/ 	.word	0x00018a30


	//   ....[67]....
        /*09c4*/ 	.word	0x00018a70


	//   ....[68]....
        /*09c8*/ 	.word	0x00018a80


	//   ....[69]....
        /*09cc*/ 	.word	0x00018a90


	//   ....[70]....
        /*09d0*/ 	.word	0x00019030


	//   ....[71]....
        /*09d4*/ 	.word	0x00019060


	//   ....[72]....
        /*09d8*/ 	.word	0x00019160


	//   ....[73]....
        /*09dc*/ 	.word	0x00019180


	//   ....[74]....
        /*09e0*/ 	.word	0x00019a90


	//   ....[75]....
        /*09e4*/ 	.word	0x00019aa0


	//   ....[76]....
        /*09e8*/ 	.word	0x00019ba0


	//   ....[77]....
        /*09ec*/ 	.word	0x00019bc0


	//   ....[78]....
        /*09f0*/ 	.word	0x00019d50


	//   ....[79]....
        /*09f4*/ 	.word	0x00019f10


	//   ....[80]....
        /*09f8*/ 	.word	0x00019f40


	//   ....[81]....
        /*09fc*/ 	.word	0x00019f70


	//   ....[82]....
        /*0a00*/ 	.word	0x00019fa0


	//   ....[83]....
        /*0a04*/ 	.word	0x00019fd0


	//   ....[84]....
        /*0a08*/ 	.word	0x0001a000


	//   ....[85]....
        /*0a0c*/ 	.word	0x0001a170


	//   ....[86]....
        /*0a10*/ 	.word	0x0001a1a0


	//   ....[87]....
        /*0a14*/ 	.word	0x0001a1d0


	//   ....[88]....
        /*0a18*/ 	.word	0x0001a200


	//   ....[89]....
        /*0a1c*/ 	.word	0x0001a230


	//   ....[90]....
        /*0a20*/ 	.word	0x0001a260


	//   ....[91]....
        /*0a24*/ 	.word	0x0001a300


	//   ....[92]....
        /*0a28*/ 	.word	0x0001a360


	//   ....[93]....
        /*0a2c*/ 	.word	0x0001a400


	//   ....[94]....
        /*0a30*/ 	.word	0x0001b680


	//   ....[95]....
        /*0a34*/ 	.word	0x0001d6b0


	//   ....[96]....
        /*0a38*/ 	.word	0x0001e570


	//   ....[97]....
        /*0a3c*/ 	.word	0x0001e580


	//   ....[98]....
        /*0a40*/ 	.word	0x0001e590


	//   ....[99]....
        /*0a44*/ 	.word	0x0001e5a0


	//   ....[100]....
        /*0a48*/ 	.word	0x0001e6a0


	//   ....[101]....
        /*0a4c*/ 	.word	0x0001e6b0


	//   ....[102]....
        /*0a50*/ 	.word	0x000202e0


	//   ....[103]....
        /*0a54*/ 	.word	0x00020310


	//   ....[104]....
        /*0a58*/ 	.word	0x00020350


	//   ....[105]....
        /*0a5c*/ 	.word	0x00020380


	//   ....[106]....
        /*0a60*/ 	.word	0x000203b0


	//   ....[107]....
        /*0a64*/ 	.word	0x000203e0


	//   ....[108]....
        /*0a68*/ 	.word	0x00020410


	//   ....[109]....
        /*0a6c*/ 	.word	0x00020440


	//   ....[110]....
        /*0a70*/ 	.word	0x000205c0


	//   ....[111]....
        /*0a74*/ 	.word	0x000205f0


	//   ....[112]....
        /*0a78*/ 	.word	0x00020620


	//   ....[113]....
        /*0a7c*/ 	.word	0x00020650


	//   ....[114]....
        /*0a80*/ 	.word	0x00020680


	//   ....[115]....
        /*0a84*/ 	.word	0x000206b0


	//   ....[116]....
        /*0a88*/ 	.word	0x00020770


	//   ....[117]....
        /*0a8c*/ 	.word	0x00020790


	//   ....[118]....
        /*0a90*/ 	.word	0x00020800


	//   ....[119]....
        /*0a94*/ 	.word	0x00020ea0


	//   ....[120]....
        /*0a98*/ 	.word	0x00021310


	//   ....[121]....
        /*0a9c*/ 	.word	0x000213a0


	//   ....[122]....
        /*0aa0*/ 	.word	0x000213f0


	//   ....[123]....
        /*0aa4*/ 	.word	0x00021440


	//   ....[124]....
        /*0aa8*/ 	.word	0x00021510


	//   ....[125]....
        /*0aac*/ 	.word	0x000215a0


	//   ....[126]....
        /*0ab0*/ 	.word	0x000215f0


	//   ....[127]....
        /*0ab4*/ 	.word	0x00021640


	//   ....[128]....
        /*0ab8*/ 	.word	0x000219e0


	//   ....[129]....
        /*0abc*/ 	.word	0x00021cc0


	//   ....[130]....
        /*0ac0*/ 	.word	0x00021ec0


	//   ....[131]....
        /*0ac4*/ 	.word	0x00021f10


	//   ....[132]....
        /*0ac8*/ 	.word	0x00021f70


	//   ....[133]....
        /*0acc*/ 	.word	0x00022040


	//   ....[134]....
        /*0ad0*/ 	.word	0x000220c0


	//   ....[135]....
        /*0ad4*/ 	.word	0x00022190


	//   ....[136]....
        /*0ad8*/ 	.word	0x00022460


	//   ....[137]....
        /*0adc*/ 	.word	0x00022500


	//   ....[138]....
        /*0ae0*/ 	.word	0x00022620


	//   ....[139]....
        /*0ae4*/ 	.word	0x00022690


	//   ....[140]....
        /*0ae8*/ 	.word	0x00022700


	//   ....[141]....
        /*0aec*/ 	.word	0x00022770


	//   ....[142]....
        /*0af0*/ 	.word	0x000227e0


	//   ....[143]....
        /*0af4*/ 	.word	0x00022860


	//   ....[144]....
        /*0af8*/ 	.word	0x000228f0


	//   ....[145]....
        /*0afc*/ 	.word	0x00022990


	//   ....[146]....
        /*0b00*/ 	.word	0x00022a00


	//   ....[147]....
        /*0b04*/ 	.word	0x00022a70


	//   ....[148]....
        /*0b08*/ 	.word	0x00022ae0


	//   ....[149]....
        /*0b0c*/ 	.word	0x00022b60


	//   ....[150]....
        /*0b10*/ 	.word	0x00022bd0


	//   ....[151]....
        /*0b14*/ 	.word	0x00022c70


	//   ....[152]....
        /*0b18*/ 	.word	0x00022d00


	//   ....[153]....
        /*0b1c*/ 	.word	0x00022e30


	//----- nvinfo : EIATTR_REG_RECONFIG
	.align		4
.L_1311:
        /*0b20*/ 	.byte	0x01, 0x54
	.zero		2


	//----- nvinfo : EIATTR_SYSCALL_OFFSETS
	.align		4
        /*0b24*/ 	.byte	0x04, 0x46
        /*0b26*/ 	.short	(.L_1313 - .L_1312)


	//   ....[0]....
.L_1312:
        /*0b28*/ 	.word	0x00001d50


	//   ....[1]....
        /*0b2c*/ 	.word	0x00001ea0


	//   ....[2]....
        /*0b30*/ 	.word	0x00007660


	//   ....[3]....
        /*0b34*/ 	.word	0x00007980


	//   ....[4]....
        /*0b38*/ 	.word	0x0001d150


	//   ....[5]....
        /*0b3c*/ 	.word	0x0001d2c0


	//   ....[6]....
        /*0b40*/ 	.word	0x0001d410


	//   ....[7]....
        /*0b44*/ 	.word	0x0001d550


	//   ....[8]....
        /*0b48*/ 	.word	0x0001e010


	//----- nvinfo : EIATTR_MBARRIER_INSTR_OFFSETS
	.align		4
.L_1313:
        /*0b4c*/ 	.byte	0x04, 0x39
        /*0b4e*/ 	.short	(.L_1315 - .L_1314)


	//   ....[0]....
.L_1314:
        /*0b50*/ 	.word	0x000002d0
        /*0b54*/ 	.word	0x000000ff
        /*0b58*/ 	.word	0x00019c00
        /*0b5c*/ 	.short	0x0100
        /*0b5e*/ 	.byte	0x08
	.zero		1


	//   ....[1]....
        /*0b60*/ 	.word	0x000002e0
        /*0b64*/ 	.word	0x000000ff
        /*0b68*/ 	.word	0x00019c20
        /*0b6c*/ 	.short	0x0100
        /*0b6e*/ 	.byte	0x08
	.zero		1


	//   ....[2]....
        /*0b70*/ 	.word	0x000003d0
        /*0b74*/ 	.word	0x000000ff
        /*0b78*/ 	.word	0x00019c30
        /*0b7c*/ 	.short	0x0100
        /*0b7e*/ 	.byte	0x08
	.zero		1


	//   ....[3]....
        /*0b80*/ 	.word	0x000003e0
        /*0b84*/ 	.word	0x000000ff
        /*0b88*/ 	.word	0x00019c40
        /*0b8c*/ 	.short	0x0100
        /*0b8e*/ 	.byte	0x08
	.zero		1


	//   ....[4]....
        /*0b90*/ 	.word	0x000003f0
        /*0b94*/ 	.word	0x000000ff
        /*0b98*/ 	.word	0x00019c38
        /*0b9c*/ 	.short	0x0100
        /*0b9e*/ 	.byte	0x08
	.zero		1


	//   ....[5]....
        /*0ba0*/ 	.word	0x00000400
        /*0ba4*/ 	.word	0x000000ff
        /*0ba8*/ 	.word	0x00019c48
        /*0bac*/ 	.short	0x0100
        /*0bae*/ 	.byte	0x08
	.zero		1


	//   ....[6]....
        /*0bb0*/ 	.word	0x00000530
        /*0bb4*/ 	.word	0x000000ff
        /*0bb8*/ 	.word	0x00019c50
        /*0bbc*/ 	.short	0x0100
        /*0bbe*/ 	.byte	0x08
	.zero		1


	//   ....[7]....
        /*0bc0*/ 	.word	0x00000540
        /*0bc4*/ 	.word	0x000000ff
        /*0bc8*/ 	.word	0x00019c60
        /*0bcc*/ 	.short	0x0100
        /*0bce*/ 	.byte	0x08
	.zero		1


	//   ....[8]....
        /*0bd0*/ 	.word	0x00000550
        /*0bd4*/ 	.word	0x000000ff
        /*0bd8*/ 	.word	0x00019c58
        /*0bdc*/ 	.short	0x0100
        /*0bde*/ 	.byte	0x08
	.zero		1


	//   ....[9]....
        /*0be0*/ 	.word	0x00000560
        /*0be4*/ 	.word	0x000000ff
        /*0be8*/ 	.word	0x00019c68
        /*0bec*/ 	.short	0x0100
        /*0bee*/ 	.byte	0x08
	.zero		1


	//   ....[10]....
        /*0bf0*/ 	.word	0x00000650
        /*0bf4*/ 	.word	0x000000ff
        /*0bf8*/ 	.word	0x00019c70
        /*0bfc*/ 	.short	0x0100
        /*0bfe*/ 	.byte	0x06
	.zero		1


	//   ....[11]....
        /*0c00*/ 	.word	0x00000660
        /*0c04*/ 	.word	0x000000ff
        /*0c08*/ 	.word	0x00019c80
        /*0c0c*/ 	.short	0x0100
        /*0c0e*/ 	.byte	0x06
	.zero		1


	//   ....[12]....
        /*0c10*/ 	.word	0x00000670
        /*0c14*/ 	.word	0x000000ff
        /*0c18*/ 	.word	0x00019c78
        /*0c1c*/ 	.short	0x0100
        /*0c1e*/ 	.byte	0x06
	.zero		1


	//   ....[13]....
        /*0c20*/ 	.word	0x00000680
        /*0c24*/ 	.word	0x000000ff
        /*0c28*/ 	.word	0x00019c88
        /*0c2c*/ 	.short	0x0100
        /*0c2e*/ 	.byte	0x06
	.zero		1


	//   ....[14]....
        /*0c30*/ 	.word	0x000007b0
        /*0c34*/ 	.word	0x000000ff
        /*0c38*/ 	.word	0x00019c90
        /*0c3c*/ 	.short	0x0100
        /*0c3e*/ 	.byte	0x08
	.zero		1


	//   ....[15]....
        /*0c40*/ 	.word	0x000007c0
        /*0c44*/ 	.word	0x000000ff
        /*0c48*/ 	.word	0x00019ca0
        /*0c4c*/ 	.short	0x0100
        /*0c4e*/ 	.byte	0x08
	.zero		1


	//   ....[16]....
        /*0c50*/ 	.word	0x000007d0
        /*0c54*/ 	.word	0x000000ff
        /*0c58*/ 	.word	0x00019c98
        /*0c5c*/ 	.short	0x0100
        /*0c5e*/ 	.byte	0x08
	.zero		1


	//   ....[17]....
        /*0c60*/ 	.word	0x000007e0
        /*0c64*/ 	.word	0x000000ff
        /*0c68*/ 	.word	0x00019ca8
        /*0c6c*/ 	.short	0x0100
        /*0c6e*/ 	.byte	0x08
	.zero		1


	//   ....[18]....
        /*0c70*/ 	.word	0x00000910
        /*0c74*/ 	.word	0x000000ff
        /*0c78*/ 	.word	0x00019cb0
        /*0c7c*/ 	.short	0x0100
        /*0c7e*/ 	.byte	0x08
	.zero		1


	//   ....[19]....
        /*0c80*/ 	.word	0x00000920
        /*0c84*/ 	.word	0x000000ff
        /*0c88*/ 	.word	0x00019cc0
        /*0c8c*/ 	.short	0x0100
        /*0c8e*/ 	.byte	0x08
	.zero		1


	//   ....[20]....
        /*0c90*/ 	.word	0x00000930
        /*0c94*/ 	.word	0x000000ff
        /*0c98*/ 	.word	0x00019cb8
        /*0c9c*/ 	.short	0x0100
        /*0c9e*/ 	.byte	0x08
	.zero		1


	//   ....[21]....
        /*0ca0*/ 	.word	0x00000940
        /*0ca4*/ 	.word	0x000000ff
        /*0ca8*/ 	.word	0x00019cc8
        /*0cac*/ 	.short	0x0100
        /*0cae*/ 	.byte	0x08
	.zero		1


	//   ....[22]....
        /*0cb0*/ 	.word	0x00002c30
        /*0cb4*/ 	.word	0x00000053
        /*0cb8*/ 	.word	0x00019c90
        /*0cbc*/ 	.short	0x010a
        /*0cbe*/ 	.byte	0x3f
	.zero		1


	//   ....[23]....
        /*0cc0*/ 	.word	0x00004510
        /*0cc4*/ 	.word	0x00000053
        /*0cc8*/ 	.word	0x00019c90
        /*0ccc*/ 	.short	0x010a
        /*0cce*/ 	.byte	0x3f
	.zero		1


	//   ....[24]....
        /*0cd0*/ 	.word	0x00006680
        /*0cd4*/ 	.word	0x00000053
        /*0cd8*/ 	.word	0x00019c90
        /*0cdc*/ 	.short	0x010a
        /*0cde*/ 	.byte	0x3f
	.zero		1


	//   ....[25]....
        /*0ce0*/ 	.word	0x00006830
        /*0ce4*/ 	.word	0x00000008
        /*0ce8*/ 	.word	0x00000000
        /*0cec*/ 	.short	0x0101
        /*0cee*/ 	.byte	0x3f
	.zero		1


	//   ....[26]....
        /*0cf0*/ 	.word	0x00006870
        /*0cf4*/ 	.word	0x00000053
        /*0cf8*/ 	.word	0x00019cb0
        /*0cfc*/ 	.short	0x010a
        /*0cfe*/ 	.byte	0x3f
	.zero		1


	//   ....[27]....
        /*0d00*/ 	.word	0x00006af0
        /*0d04*/ 	.word	0x00000053
        /*0d08*/ 	.word	0x00000000
        /*0d0c*/ 	.short	0x0101
        /*0d0e*/ 	.byte	0x3f
	.zero		1


	//   ....[28]....
        /*0d10*/ 	.word	0x00007700
        /*0d14*/ 	.word	0x00000010
        /*0d18*/ 	.word	0x00019c00
        /*0d1c*/ 	.short	0x010a
        /*0d1e*/ 	.byte	0x3f
	.zero		1


	//   ....[29]....
        /*0d20*/ 	.word	0x00007750
        /*0d24*/ 	.word	0x00000010
        /*0d28*/ 	.word	0x00019c00
        /*0d2c*/ 	.short	0x010a
        /*0d2e*/ 	.byte	0x3f
	.zero		1


	//   ....[30]....
        /*0d30*/ 	.word	0x00007f50
        /*0d34*/ 	.word	0x00000010
        /*0d38*/ 	.word	0x00019c00
        /*0d3c*/ 	.short	0x010a
        /*0d3e*/ 	.byte	0x3f
	.zero		1


	//   ....[31]....
        /*0d40*/ 	.word	0x00009c10
        /*0d44*/ 	.word	0x00000010
        /*0d48*/ 	.word	0x00019c00
        /*0d4c*/ 	.short	0x010a
        /*0d4e*/ 	.byte	0x3f
	.zero		1


	//   ....[32]....
        /*0d50*/ 	.word	0x0000bdc0
        /*0d54*/ 	.word	0x0000000f
        /*0d58*/ 	.word	0x00019c30
        /*0d5c*/ 	.short	0x010a
        /*0d5e*/ 	.byte	0x3f
	.zero		1


	//   ....[33]....
        /*0d60*/ 	.word	0x0000be30
        /*0d64*/ 	.word	0x0000000f
        /*0d68*/ 	.word	0x00019c30
        /*0d6c*/ 	.short	0x010a
        /*0d6e*/ 	.byte	0x3f
	.zero		1


	//   ....[34]....
        /*0d70*/ 	.word	0x0000c280
        /*0d74*/ 	.word	0x00000000
        /*0d78*/ 	.word	0x00000000
        /*0d7c*/ 	.short	0x0101
        /*0d7e*/ 	.byte	0x3f
	.zero		1


	//   ....[35]....
        /*0d80*/ 	.word	0x0000f090
        /*0d84*/ 	.word	0x00000007
        /*0d88*/ 	.word	0x00019c30
        /*0d8c*/ 	.short	0x010a
        /*0d8e*/ 	.byte	0x3f
	.zero		1


	//   ....[36]....
        /*0d90*/ 	.word	0x0000f110
        /*0d94*/ 	.word	0x00000007
        /*0d98*/ 	.word	0x00019c30
        /*0d9c*/ 	.short	0x010a
        /*0d9e*/ 	.byte	0x3f
	.zero		1


	//   ....[37]....
        /*0da0*/ 	.word	0x0000f330
        /*0da4*/ 	.word	0x00000013
        /*0da8*/ 	.word	0x00019c50
        /*0dac*/ 	.short	0x010a
        /*0dae*/ 	.byte	0x3f
	.zero		1


	//   ....[38]....
        /*0db0*/ 	.word	0x0000f380
        /*0db4*/ 	.word	0x00000013
        /*0db8*/ 	.word	0x00019c50
        /*0dbc*/ 	.short	0x010a
        /*0dbe*/ 	.byte	0x3f
	.zero		1


	//   ....[39]....
        /*0dc0*/ 	.word	0x0000f6d0
        /*0dc4*/ 	.word	0x00000007
        /*0dc8*/ 	.word	0x00000000
        /*0dcc*/ 	.short	0x0101
        /*0dce*/ 	.byte	0x3f
	.zero		1


	//   ....[40]....
        /*0dd0*/ 	.word	0x00011ef0
        /*0dd4*/ 	.word	0x00000013
        /*0dd8*/ 	.word	0x00000000
        /*0ddc*/ 	.short	0x0101
        /*0dde*/ 	.byte	0x3f
	.zero		1


	//   ....[41]....
        /*0de0*/ 	.word	0x00012380
        /*0de4*/ 	.word	0x0000000f
        /*0de8*/ 	.word	0x00019c30
        /*0dec*/ 	.short	0x010a
        /*0dee*/ 	.byte	0x3f
	.zero		1


	//   ....[42]....
        /*0df0*/ 	.word	0x00012400
        /*0df4*/ 	.word	0x0000000f
        /*0df8*/ 	.word	0x00019c30
        /*0dfc*/ 	.short	0x010a
        /*0dfe*/ 	.byte	0x3f
	.zero		1


	//   ....[43]....
        /*0e00*/ 	.word	0x00012620
        /*0e04*/ 	.word	0x0000009a
        /*0e08*/ 	.word	0x00019c50
        /*0e0c*/ 	.short	0x010a
        /*0e0e*/ 	.byte	0x3f
	.zero		1


	//   ....[44]....
        /*0e10*/ 	.word	0x00012670
        /*0e14*/ 	.word	0x0000009a
        /*0e18*/ 	.word	0x00019c50
        /*0e1c*/ 	.short	0x010a
        /*0e1e*/ 	.byte	0x3f
	.zero		1


	//   ....[45]....
        /*0e20*/ 	.word	0x000134c0
        /*0e24*/ 	.word	0x0000000f
        /*0e28*/ 	.word	0x00000000
        /*0e2c*/ 	.short	0x0101
        /*0e2e*/ 	.byte	0x3f
	.zero		1


	//   ....[46]....
        /*0e30*/ 	.word	0x00013a60
        /*0e34*/ 	.word	0x0000009a
        /*0e38*/ 	.word	0x00000000
        /*0e3c*/ 	.short	0x0101
        /*0e3e*/ 	.byte	0x3f
	.zero		1


	//   ....[47]....
        /*0e40*/ 	.word	0x000141d0
        /*0e44*/ 	.word	0x00000000
        /*0e48*/ 	.word	0x00019c30
        /*0e4c*/ 	.short	0x010a
        /*0e4e*/ 	.byte	0x3f
	.zero		1


	//   ....[48]....
        /*0e50*/ 	.word	0x00014250
        /*0e54*/ 	.word	0x00000000
        /*0e58*/ 	.word	0x00019c30
        /*0e5c*/ 	.short	0x010a
        /*0e5e*/ 	.byte	0x3f
	.zero		1


	//   ....[49]....
        /*0e60*/ 	.word	0x00014470
        /*0e64*/ 	.word	0x00000015
        /*0e68*/ 	.word	0x00019c50
        /*0e6c*/ 	.short	0x010a
        /*0e6e*/ 	.byte	0x3f
	.zero		1


	//   ....[50]....
        /*0e70*/ 	.word	0x000144c0
        /*0e74*/ 	.word	0x00000015
        /*0e78*/ 	.word	0x00019c50
        /*0e7c*/ 	.short	0x010a
        /*0e7e*/ 	.byte	0x3f
	.zero		1


	//   ....[51]....
        /*0e80*/ 	.word	0x00014860
        /*0e84*/ 	.word	0x0000000c
        /*0e88*/ 	.word	0x00000000
        /*0e8c*/ 	.short	0x0101
        /*0e8e*/ 	.byte	0x3f
	.zero		1


	//   ....[52]....
        /*0e90*/ 	.word	0x00016a60
        /*0e94*/ 	.word	0x00000015
        /*0e98*/ 	.word	0x00000000
        /*0e9c*/ 	.short	0x0101
        /*0e9e*/ 	.byte	0x3f
	.zero		1


	//   ....[53]....
        /*0ea0*/ 	.word	0x000170e0
        /*0ea4*/ 	.word	0x00000004
        /*0ea8*/ 	.word	0x00019c50
        /*0eac*/ 	.short	0x010a
        /*0eae*/ 	.byte	0x3f
	.zero		1


	//   ....[54]....
        /*0eb0*/ 	.word	0x00017130
        /*0eb4*/ 	.word	0x00000004
        /*0eb8*/ 	.word	0x00019c50
        /*0ebc*/ 	.short	0x010a
        /*0ebe*/ 	.byte	0x3f
	.zero		1


	//   ....[55]....
        /*0ec0*/ 	.word	0x00017a40
        /*0ec4*/ 	.word	0x00000002
        /*0ec8*/ 	.word	0x00000000
        /*0ecc*/ 	.short	0x0101
        /*0ece*/ 	.byte	0x3f
	.zero		1


	//   ....[56]....
        /*0ed0*/ 	.word	0x00019050
        /*0ed4*/ 	.word	0x00000000
        /*0ed8*/ 	.word	0x00000000
        /*0edc*/ 	.short	0x0101
        /*0ede*/ 	.byte	0x3f
	.zero		1


	//   ....[57]....
        /*0ee0*/ 	.word	0x0001b760
        /*0ee4*/ 	.word	0x00000017
        /*0ee8*/ 	.word	0x00019c20
        /*0eec*/ 	.short	0x010a
        /*0eee*/ 	.byte	0x3f
	.zero		1


	//   ....[58]....
        /*0ef0*/ 	.word	0x0001b820
        /*0ef4*/ 	.word	0x00000009
        /*0ef8*/ 	.word	0x00019ca0
        /*0efc*/ 	.short	0x010a
        /*0efe*/ 	.byte	0x3f
	.zero		1


	//   ....[59]....
        /*0f00*/ 	.word	0x0001bc50
        /*0f04*/ 	.word	0x00000009
        /*0f08*/ 	.word	0x00019cc0
        /*0f0c*/ 	.short	0x010a
        /*0f0e*/ 	.byte	0x3f
	.zero		1


	//   ....[60]....
        /*0f10*/ 	.word	0x0001c1b0
        /*0f14*/ 	.word	0x00000008
        /*0f18*/ 	.word	0x00019ca0
        /*0f1c*/ 	.short	0x010a
        /*0f1e*/ 	.byte	0x3f
	.zero		1


	//   ....[61]....
        /*0f20*/ 	.word	0x0001c5d0
        /*0f24*/ 	.word	0x00000008
        /*0f28*/ 	.word	0x00019cc0
        /*0f2c*/ 	.short	0x010a
        /*0f2e*/ 	.byte	0x3f
	.zero		1


	//   ....[62]....
        /*0f30*/ 	.word	0x0001d8e0
        /*0f34*/ 	.word	0x00000004
        /*0f38*/ 	.word	0x00019c80
        /*0f3c*/ 	.short	0x010a
        /*0f3e*/ 	.byte	0x3f
	.zero		1


	//   ....[63]....
        /*0f40*/ 	.word	0x0001db40
        /*0f44*/ 	.word	0x00000004
        /*0f48*/ 	.word	0x00019c40
        /*0f4c*/ 	.short	0x010a
        /*0f4e*/ 	.byte	0x3f
	.zero		1


	//   ....[64]....
        /*0f50*/ 	.word	0x0001e790
        /*0f54*/ 	.word	0x00000017
        /*0f58*/ 	.word	0x00019c00
        /*0f5c*/ 	.short	0x0107
        /*0f5e*/ 	.byte	0x3f
	.zero		1


	//   ....[65]....
        /*0f60*/ 	.word	0x0001e890
        /*0f64*/ 	.word	0x00000017
        /*0f68*/ 	.word	0x00019c00
        /*0f6c*/ 	.short	0x0101
        /*0f6e*/ 	.byte	0x3f
	.zero		1


	//   ....[66]....
        /*0f70*/ 	.word	0x0001e8b0
        /*0f74*/ 	.word	0x00000017
        /*0f78*/ 	.word	0x00019c20
        /*0f7c*/ 	.short	0x010a
        /*0f7e*/ 	.byte	0x3f
	.zero		1


	//   ....[67]....
        /*0f80*/ 	.word	0x0001eba0
        /*0f84*/ 	.word	0x00000006
        /*0f88*/ 	.word	0x00019c80
        /*0f8c*/ 	.short	0x010a
        /*0f8e*/ 	.byte	0x3f
	.zero		1


	//   ....[68]....
        /*0f90*/ 	.word	0x0001eff0
        /*0f94*/ 	.word	0x00000006
        /*0f98*/ 	.word	0x00019c40
        /*0f9c*/ 	.short	0x010a
        /*0f9e*/ 	.byte	0x3f
	.zero		1


	//   ....[69]....
        /*0fa0*/ 	.word	0x0001f4a0
        /*0fa4*/ 	.word	0x00000003
        /*0fa8*/ 	.word	0x00019c70
        /*0fac*/ 	.short	0x010a
        /*0fae*/ 	.byte	0x3f
	.zero		1


	//   ....[70]....
        /*0fb0*/ 	.word	0x0001f510
        /*0fb4*/ 	.word	0x00000003
        /*0fb8*/ 	.word	0x00019c60
        /*0fbc*/ 	.short	0x010a
        /*0fbe*/ 	.byte	0x3f
	.zero		1


	//   ....[71]....
        /*0fc0*/ 	.word	0x0001f970
        /*0fc4*/ 	.word	0x00000003
        /*0fc8*/ 	.word	0x00019c50
        /*0fcc*/ 	.short	0x0101
        /*0fce*/ 	.byte	0x3f
	.zero		1


	//   ....[72]....
        /*0fd0*/ 	.word	0x0001f9f0
        /*0fd4*/ 	.word	0x00000003
        /*0fd8*/ 	.word	0x00000000
        /*0fdc*/ 	.short	0x0101
        /*0fde*/ 	.byte	0x3f
	.zero		1


	//   ....[73]....
        /*0fe0*/ 	.word	0x0001fbf0
        /*0fe4*/ 	.word	0x00000000
        /*0fe8*/ 	.word	0x00019c70
        /*0fec*/ 	.short	0x010a
        /*0fee*/ 	.byte	0x3f
	.zero		1


	//   ....[74]....
        /*0ff0*/ 	.word	0x0001fc60
        /*0ff4*/ 	.word	0x00000000
        /*0ff8*/ 	.word	0x00019c60
        /*0ffc*/ 	.short	0x010a
        /*0ffe*/ 	.byte	0x3f
	.zero		1


	//   ....[75]....
        /*1000*/ 	.word	0x000200c0
        /*1004*/ 	.word	0x00000000
        /*1008*/ 	.word	0x00019c50
        /*100c*/ 	.short	0x0101
        /*100e*/ 	.byte	0x3f
	.zero		1


	//   ....[76]....
        /*1010*/ 	.word	0x00020110
        /*1014*/ 	.word	0x00000002
        /*1018*/ 	.word	0x00000000
        /*101c*/ 	.short	0x0101
        /*101e*/ 	.byte	0x3f
	.zero		1


	//   ....[77]....
        /*1020*/ 	.word	0x00020e20
        /*1024*/ 	.word	0x00000009
        /*1028*/ 	.word	0x00019c20
        /*102c*/ 	.short	0x010a
        /*102e*/ 	.byte	0x3f
	.zero		1


	//   ....[78]....
        /*1030*/ 	.word	0x00020fb0
        /*1034*/ 	.word	0x00000007
        /*1038*/ 	.word	0x00000000
        /*103c*/ 	.short	0x010a
        /*103e*/ 	.byte	0x3f
	.zero		1


	//   ....[79]....
        /*1040*/ 	.word	0x00021020
        /*1044*/ 	.word	0x00000003
        /*1048*/ 	.word	0x00000000
        /*104c*/ 	.short	0x010a
        /*104e*/ 	.byte	0x3f
	.zero		1


	//   ....[80]....
        /*1050*/ 	.word	0x00021070
        /*1054*/ 	.word	0x00000003
        /*1058*/ 	.word	0x00019c60
        /*105c*/ 	.short	0x010a
        /*105e*/ 	.byte	0x3f
	.zero		1


	//   ....[81]....
        /*1060*/ 	.word	0x000210c0
        /*1064*/ 	.word	0x00000005
        /*1068*/ 	.word	0x00019c60
        /*106c*/ 	.short	0x010a
        /*106e*/ 	.byte	0x3f
	.zero		1


	//   ....[82]....
        /*1070*/ 	.word	0x00021100
        /*1074*/ 	.word	0x00000003
        /*1078*/ 	.word	0x00019c80
        /*107c*/ 	.short	0x010a
        /*107e*/ 	.byte	0x3f
	.zero		1


	//   ....[83]....
        /*1080*/ 	.word	0x00021120
        /*1084*/ 	.word	0x00000005
        /*1088*/ 	.word	0x00019c80
        /*108c*/ 	.short	0x010a
        /*108e*/ 	.byte	0x3f
	.zero		1


	//   ....[84]....
        /*1090*/ 	.word	0x00021180
        /*1094*/ 	.word	0x00000053
        /*1098*/ 	.word	0x00019c90
        /*109c*/ 	.short	0x010a
        /*109e*/ 	.byte	0x3f
	.zero		1


	//   ....[85]....
        /*10a0*/ 	.word	0x000211d0
        /*10a4*/ 	.word	0x00000053
        /*10a8*/ 	.word	0x00019c90
        /*10ac*/ 	.short	0x010a
        /*10ae*/ 	.byte	0x3f
	.zero		1


	//   ....[86]....
        /*10b0*/ 	.word	0x00021220
        /*10b4*/ 	.word	0x00000053
        /*10b8*/ 	.word	0x00019c90
        /*10bc*/ 	.short	0x010a
        /*10be*/ 	.byte	0x3f
	.zero		1


	//   ....[87]....
        /*10c0*/ 	.word	0x00021270
        /*10c4*/ 	.word	0x00000053
        /*10c8*/ 	.word	0x00019cb0
        /*10cc*/ 	.short	0x010a
        /*10ce*/ 	.byte	0x3f
	.zero		1


	//   ....[88]....
        /*10d0*/ 	.word	0x00021470
        /*10d4*/ 	.word	0x00000010
        /*10d8*/ 	.word	0x00019c00
        /*10dc*/ 	.short	0x010a
        /*10de*/ 	.byte	0x3f
	.zero		1


	//   ....[89]....
        /*10e0*/ 	.word	0x00021680
        /*10e4*/ 	.word	0x00000010
        /*10e8*/ 	.word	0x00019c00
        /*10ec*/ 	.short	0x010a
        /*10ee*/ 	.byte	0x3f
	.zero		1


	//   ....[90]....
        /*10f0*/ 	.word	0x000216d0
        /*10f4*/ 	.word	0x0000000f
        /*10f8*/ 	.word	0x00019c30
        /*10fc*/ 	.short	0x010a
        /*10fe*/ 	.byte	0x3f
	.zero		1


	//   ....[91]....
        /*1100*/ 	.word	0x00021720
        /*1104*/ 	.word	0x00000007
        /*1108*/ 	.word	0x00019c30
        /*110c*/ 	.short	0x010a
        /*110e*/ 	.byte	0x3f
	.zero		1


	//   ....[92]....
        /*1110*/ 	.word	0x00021770
        /*1114*/ 	.word	0x00000013
        /*1118*/ 	.word	0x00019c50
        /*111c*/ 	.short	0x010a
        /*111e*/ 	.byte	0x3f
	.zero		1


	//   ....[93]....
        /*1120*/ 	.word	0x000217c0
        /*1124*/ 	.word	0x0000000f
        /*1128*/ 	.word	0x00019c30
        /*112c*/ 	.short	0x010a
        /*112e*/ 	.byte	0x3f
	.zero		1


	//   ....[94]....
        /*1130*/ 	.word	0x00021810
        /*1134*/ 	.word	0x0000009a
        /*1138*/ 	.word	0x00019c50
        /*113c*/ 	.short	0x010a
        /*113e*/ 	.byte	0x3f
	.zero		1


	//   ....[95]....
        /*1140*/ 	.word	0x00021860
        /*1144*/ 	.word	0x00000000
        /*1148*/ 	.word	0x00019c30
        /*114c*/ 	.short	0x010a
        /*114e*/ 	.byte	0x3f
	.zero		1


	//   ....[96]....
        /*1150*/ 	.word	0x000218b0
        /*1154*/ 	.word	0x00000015
        /*1158*/ 	.word	0x00019c50
        /*115c*/ 	.short	0x010a
        /*115e*/ 	.byte	0x3f
	.zero		1


	//   ....[97]....
        /*1160*/ 	.word	0x00021900
        /*1164*/ 	.word	0x00000004
        /*1168*/ 	.word	0x00019c50
        /*116c*/ 	.short	0x010a
        /*116e*/ 	.byte	0x3f
	.zero		1


	//   ....[98]....
        /*1170*/ 	.word	0x00021aa0
        /*1174*/ 	.word	0x00000017
        /*1178*/ 	.word	0x00019c20
        /*117c*/ 	.short	0x010a
        /*117e*/ 	.byte	0x3f
	.zero		1


	//   ....[99]....
        /*1180*/ 	.word	0x00021af0
        /*1184*/ 	.word	0x00000009
        /*1188*/ 	.word	0x00019ca0
        /*118c*/ 	.short	0x010a
        /*118e*/ 	.byte	0x3f
	.zero		1


	//   ....[100]....
        /*1190*/ 	.word	0x00021b40
        /*1194*/ 	.word	0x00000009
        /*1198*/ 	.word	0x00019cc0
        /*119c*/ 	.short	0x010a
        /*119e*/ 	.byte	0x3f
	.zero		1


	//   ....[101]....
        /*11a0*/ 	.word	0x00021b90
        /*11a4*/ 	.word	0x00000008
        /*11a8*/ 	.word	0x00019ca0
        /*11ac*/ 	.short	0x010a
        /*11ae*/ 	.byte	0x3f
	.zero		1


	//   ....[102]....
        /*11b0*/ 	.word	0x00021be0
        /*11b4*/ 	.word	0x00000008
        /*11b8*/ 	.word	0x00019cc0
        /*11bc*/ 	.short	0x010a
        /*11be*/ 	.byte	0x3f
	.zero		1


	//   ....[103]....
        /*11c0*/ 	.word	0x00021d80
        /*11c4*/ 	.word	0x00000004
        /*11c8*/ 	.word	0x00019c80
        /*11cc*/ 	.short	0x010a
        /*11ce*/ 	.byte	0x3f
	.zero		1


	//   ....[104]....
        /*11d0*/ 	.word	0x00021dd0
        /*11d4*/ 	.word	0x00000004
        /*11d8*/ 	.word	0x00019c40
        /*11dc*/ 	.short	0x010a
        /*11de*/ 	.byte	0x3f
	.zero		1


	//   ....[105]....
        /*11e0*/ 	.word	0x000221d0
        /*11e4*/ 	.word	0x00000017
        /*11e8*/ 	.word	0x00019c20
        /*11ec*/ 	.short	0x010a
        /*11ee*/ 	.byte	0x3f
	.zero		1


	//   ....[106]....
        /*11f0*/ 	.word	0x00022220
        /*11f4*/ 	.word	0x00000006
        /*11f8*/ 	.word	0x00019c80
        /*11fc*/ 	.short	0x010a
        /*11fe*/ 	.byte	0x3f
	.zero		1


	//   ....[107]....
        /*1200*/ 	.word	0x00022270
        /*1204*/ 	.word	0x00000006
        /*1208*/ 	.word	0x00019c40
        /*120c*/ 	.short	0x010a
        /*120e*/ 	.byte	0x3f
	.zero		1


	//   ....[108]....
        /*1210*/ 	.word	0x000222c0
        /*1214*/ 	.word	0x00000003
        /*1218*/ 	.word	0x00019c70
        /*121c*/ 	.short	0x010a
        /*121e*/ 	.byte	0x3f
	.zero		1


	//   ....[109]....
        /*1220*/ 	.word	0x00022310
        /*1224*/ 	.word	0x00000003
        /*1228*/ 	.word	0x00019c60
        /*122c*/ 	.short	0x010a
        /*122e*/ 	.byte	0x3f
	.zero		1


	//   ....[110]....
        /*1230*/ 	.word	0x00022360
        /*1234*/ 	.word	0x00000000
        /*1238*/ 	.word	0x00019c70
        /*123c*/ 	.short	0x010a
        /*123e*/ 	.byte	0x3f
	.zero		1


	//   ....[111]....
        /*1240*/ 	.word	0x000223b0
        /*1244*/ 	.word	0x00000000
        /*1248*/ 	.word	0x00019c60
        /*124c*/ 	.short	0x010a
        /*124e*/ 	.byte	0x3f
	.zero		1


	//   ....[112]....
        /*1250*/ 	.word	0x00022d50
        /*1254*/ 	.word	0x00000009
        /*1258*/ 	.word	0x00019c20
        /*125c*/ 	.short	0x010a
        /*125e*/ 	.byte	0x3f
	.zero		1


	//   ....[113]....
        /*1260*/ 	.word	0x00022ef0
        /*1264*/ 	.word	0x00000007
        /*1268*/ 	.word	0x00000000
        /*126c*/ 	.short	0x010a
        /*126e*/ 	.byte	0x3f
	.zero		1


	//   ....[114]....
        /*1270*/ 	.word	0x00022f40
        /*1274*/ 	.word	0x00000003
        /*1278*/ 	.word	0x00000000
        /*127c*/ 	.short	0x010a
        /*127e*/ 	.byte	0x3f
	.zero		1


	//   ....[115]....
        /*1280*/ 	.word	0x00022f90
        /*1284*/ 	.word	0x00000003
        /*1288*/ 	.word	0x00019c60
        /*128c*/ 	.short	0x010a
        /*128e*/ 	.byte	0x3f
	.zero		1


	//   ....[116]....
        /*1290*/ 	.word	0x00022fe0
        /*1294*/ 	.word	0x00000005
        /*1298*/ 	.word	0x00019c60
        /*129c*/ 	.short	0x010a
        /*129e*/ 	.byte	0x3f
	.zero		1


	//   ....[117]....
        /*12a0*/ 	.word	0x00023030
        /*12a4*/ 	.word	0x00000003
        /*12a8*/ 	.word	0x00019c80
        /*12ac*/ 	.short	0x010a
        /*12ae*/ 	.byte	0x3f
	.zero		1


	//----- nvinfo : EIATTR_NUM_MBARRIERS
	.align		4
.L_1315:
        /*12b0*/ 	.byte	0x03, 0x38
        /*12b2*/ 	.short	0x0016


	//----- nvinfo : EIATTR_EXIT_INSTR_OFFSETS
	.align		4
        /*12b4*/ 	.byte	0x04, 0x1c
        /*12b6*/ 	.short	(.L_1317 - .L_1316)


	//   ....[0]....
.L_1316:
        /*12b8*/ 	.word	0x00021170


	//----- nvinfo : EIATTR_MAX_THREADS
	.align		4
.L_1317:
        /*12bc*/ 	.byte	0x04, 0x05
        /*12be*/ 	.short	(.L_1319 - .L_1318)
.L_1318:
        /*12c0*/ 	.word	0x00000200
        /*12c4*/ 	.word	0x00000001
        /*12c8*/ 	.word	0x00000001


	//----- nvinfo : EIATTR_CRS_STACK_SIZE
	.align		4
.L_1319:
        /*12cc*/ 	.byte	0x04, 0x1e
        /*12ce*/ 	.short	(.L_1321 - .L_1320)
.L_1320:
        /*12d0*/ 	.word	0x00000000


	//----- nvinfo : EIATTR_CBANK_PARAM_SIZE
	.align		4
.L_1321:
        /*12d4*/ 	.byte	0x03, 0x19
        /*12d6*/ 	.short	0x0af0


	//----- nvinfo : EIATTR_PARAM_CBANK
	.align		4
        /*12d8*/ 	.byte	0x04, 0x0a
        /*12da*/ 	.short	(.L_1323 - .L_1322)
	.align		4
.L_1322:
        /*12dc*/ 	.word	index@(.nv.constant0._ZN7cutlass13device_kernelIN5flash11enable_sm90INS1_16FlashAttnFwdSm90INS1_25CollectiveMainloopFwdSm90ILi2EN4cute5tupleIJNS5_1CILi1EEES8_S8_EEENS6_IJNS7_ILi192EEENS7_ILi128EEENS7_ILi96EEEEEELi96ENS_12float_e4m3_tEfNS_4arch4Sm90ELb0ELb1ELb0ELb1ELb0ELb1ELb0ELb1ELb1ELb1ELb0ELb0EEENS1_21CollectiveEpilogueFwdINS6_IJSA_SC_SB_EEES9_NS_10bfloat16_tESG_Li384ELb1ELb1ELb0ELb1EEENS1_36VarlenDynamicPersistentTileSchedulerILi192ELi128ELi384ELi128ELb0ELb1ELb1ELb1ELb0ELb1EEEEEEEEEvNT_6ParamsE)
        /*12e0*/ 	.short	0x0210
        /*12e2*/ 	.short	0x0af0


	//----- nvinfo : EIATTR_SW_WAR
	.align		4
.L_1323:
        /*12e4*/ 	.byte	0x04, 0x36
        /*12e6*/ 	.short	(.L_1325 - .L_1324)
.L_1324:
        /*12e8*/ 	.word	0x00000008
.L_1325:


//--------------------- .nv.info._ZN7cutlass13device_kernelIN5flash11enable_sm90INS1_16FlashAttnFwdSm90INS1_25CollectiveMainloopFwdSm90ILi2EN4cute5tupleIJNS5_1CILi1EEES8_S8_EEENS6_IJNS7_ILi192EEENS7_ILi128EEENS7_ILi96EEEEEELi96ENS_12float_e4m3_tEfNS_4arch4Sm90ELb1ELb0ELb0ELb0ELb0ELb0ELb0ELb1ELb1ELb1ELb0ELb0EEENS1_21CollectiveEpilogueFwdINS6_IJSA_SC_SB_EEES9_NS_10bfloat16_tESG_Li384ELb0ELb1ELb0ELb1EEENS1_30DynamicPersistentTileSchedulerILi384ELi128ELb0ELb1ELb1EEEEEEEEEvNT_6ParamsE --------------------------
	.section	.nv.info._ZN7cutlass13device_kernelIN5flash11enable_sm90INS1_16FlashAttnFwdSm90INS1_25CollectiveMainloopFwdSm90ILi2EN4cute5tupleIJNS5_1CILi1EEES8_S8_EEENS6_IJNS7_ILi192EEENS7_ILi128EEENS7_ILi96EEEEEELi96ENS_12float_e4m3_tEfNS_4arch4Sm90ELb1ELb0ELb0ELb0ELb0ELb0ELb0ELb1ELb1ELb1ELb0ELb0EEENS1_21CollectiveEpilogueFwdINS6_IJSA_SC_SB_EEES9_NS_10bfloat16_tESG_Li384ELb0ELb1ELb0ELb1EEENS1_30DynamicPersistentTileSchedulerILi384ELi128ELb0ELb1ELb1EEEEEEEEEvNT_6ParamsE,"",@"SHT_CUDA_INFO"
	.sectionflags	@""
	.align	4


	//----- nvinfo : EIATTR_CUDA_API_VERSION
	.align		4
        /*0000*/ 	.byte	0x04, 0x37
        /*0002*/ 	.short	(.L_1327 - .L_1326)
.L_1326:
        /*0004*/ 	.word	0x00000082


	//----- nvinfo : EIATTR_KPARAM_INFO
	.align		4
.L_1327:
        /*0008*/ 	.byte	0x04, 0x17
        /*000a*/ 	.short	(.L_1329 - .L_1328)
.L_1328:
        /*000c*/ 	.word	0x00000000
        /*0010*/ 	.short	0x0000
        /*0012*/ 	.short	0x0070
        /*0014*/ 	.byte	0x00, 0xf0, 0x01, 0x2a


	//----- nvinfo : EIATTR_SPARSE_MMA_MASK
	.align		4
.L_1329:
        /*0018*/ 	.byte	0x03, 0x50
        /*001a*/ 	.short	0x0000


	//----- nvinfo : EIATTR_MAXREG_COUNT
	.align		4
        /*001c*/ 	.byte	0x03, 0x1b
        /*001e*/ 	.short	0x0080


	//----- nvinfo : EIATTR_NUM_BARRIERS
	.align		4
        /*0020*/ 	.byte	0x02, 0x4c
        /*0022*/ 	.byte	0x09
	.zero		1


	//----- nvinfo : EIATTR_EXTERNS
	.align		4
        /*0024*/ 	.byte	0x04, 0x0f
        /*0026*/ 	.short	(.L_1331 - .L_1330)


	//   ....[0]....
	.align		4
.L_1330:
        /*0028*/ 	.word	index@(__assertfail)


	//----- nvinfo : EIATTR_ANNOTATIONS
	.align		4
.L_1331:
        /*002c*/ 	.byte	0x04, 0x55
        /*002e*/ 	.short	(.L_1333 - .L_1332)


	//   ....[0]....
.L_1332:
        /* <DEDUP_REMOVED lines=9> */


	//----- nvinfo : EIATTR_MERCURY_ISA_VERSION
	.align		4
.L_1333:
        /*00a8*/ 	.byte	0x03, 0x5f
        /*00aa*/ 	.short	0x0101


	//----- nvinfo : EIATTR_INT_WARP_WIDE_INSTR_OFFSETS
	.align		4
        /*00ac*/ 	.byte	0x04, 0x31
        /*00ae*/ 	.short	(.L_1335 - .L_1334)


	//   ....[0]....
.L_1334:
        /*00b0*/ 	.word	0x00000130


	//   ....[1]....
        /*00b4*/ 	.word	0x00000170


	//   ....[2]....
        /*00b8*/ 	.word	0x000001e0


	//   ....[3]....
        /*00bc*/ 	.word	0x0000ab30


	//   ....[4]....
        /*00c0*/ 	.word	0x0000abc0


	//   ....[5]....
        /*00c4*/ 	.word	0x0000d5c0


	//   ....[6]....
        /*00c8*/ 	.word	0x0000d650


	//----- nvinfo : EIATTR_COOP_GROUP_MASK_REGIDS
	.align		4
.L_1335:
        /*00cc*/ 	.byte	0x04, 0x29
        /*00ce*/ 	.short	(.L_1337 - .L_1336)


	//   ....[0]....
.L_1336:
        /*00d0*/ 	.word	0xffffffff


	//   ....[1]....
        /*00d4*/ 	.word	0xffffffff


	//   ....[2]....
        /*00d8*/ 	.word	0xffffffff


	//   ....[3]....
        /*00dc*/ 	.word	0xffffffff


	//   ....[4]....
        /*00e0*/ 	.word	0xffffffff


	//   ....[5]....
        /*00e4*/ 	.word	0xffffffff


	//   ....[6]....
        /*00e8*/ 	.word	0xffffffff


	//   ....[7]....
        /*00ec*/ 	.word	0xffffffff


	//   ....[8]....
        /*00f0*/ 	.word	0xffffffff


	//   ....[9]....
        /*00f4*/ 	.word	0xffffffff


	//   ....[10]....
        /*00f8*/ 	.word	0xffffffff


	//   ....[11]....
        /*00fc*/ 	.word	0xffffffff


	//   ....[12]....
        /*0100*/ 	.word	0xffffffff


	//   ....[13]....
        /*0104*/ 	.word	0xffffffff


	//   ....[14]....
        /*0108*/ 	.word	0xffffffff


	//   ....[15]....
        /*010c*/ 	.word	0xffffffff


	//   ....[16]....
        /*0110*/ 	.word	0xffffffff


	//   ....[17]....
        /*0114*/ 	.word	0xffffffff


	//   ....[18]....
        /*0118*/ 	.word	0xffffffff


	//   ....[19]....
        /*011c*/ 	.word	0xffffffff


	//   ....[20]....
        /*0120*/ 	.word	0xffffffff


	//   ....[21]....
        /*0124*/ 	.word	0xffffffff


	//   ....[22]....
        /*0128*/ 	.word	0xffffffff


	//   ....[23]....
        /*012c*/ 	.word	0xffffffff


	//   ....[24]....
        /*0130*/ 	.word	0xffffffff


	//   ....[25]....
        /*0134*/ 	.word	0xffffffff


	//   ....[26]....
        /*0138*/ 	.word	0xffffffff


	//   ....[27]....
        /*013c*/ 	.word	0xffffffff


	//   ....[28]....
        /*0140*/ 	.word	0xffffffff


	//   ....[29]....
        /*0144*/ 	.word	0xffffffff


	//   ....[30]....
        /*0148*/ 	.word	0xffffffff


	//   ....[31]....
        /*014c*/ 	.word	0xffffffff


	//   ....[32]....
        /*0150*/ 	.word	0xffffffff


	//   ....[33]....
        /*0154*/ 	.word	0xffffffff


	//   ....[34]....
        /*0158*/ 	.word	0xffffffff


	//   ....[35]....
        /*015c*/ 	.word	0xffffffff


	//   ....[36]....
        /*0160*/ 	.word	0xffffffff


	//   ....[37]....
        /*0164*/ 	.word	0xffffffff


	//   ....[38]....
        /*0168*/ 	.word	0xffffffff


	//   ....[39]....
        /*016c*/ 	.word	0xffffffff


	//   ....[40]....
        /*0170*/ 	.word	0xffffffff


	//   ....[41]....
        /*0174*/ 	.word	0xffffffff


	//   ....[42]....
        /*0178*/ 	.word	0xffffffff


	//   ....[43]....
        /*017c*/ 	.word	0xffffffff


	//   ....[44]....
        /*0180*/ 	.word	0xffffffff


	//   ....[45]....
        /*0184*/ 	.word	0xffffffff


	//   ....[46]....
        /*0188*/ 	.word	0xffffffff


	//   ....[47]....
        /*018c*/ 	.word	0xffffffff


	//   ....[48]....
        /*0190*/ 	.word	0xffffffff


	//   ....[49]....
        /*0194*/ 	.word	0xffffffff


	//   ....[50]....
        /*0198*/ 	.word	0xffffffff


	//   ....[51]....
        /*019c*/ 	.word	0xffffffff


	//   ....[52]....
        /*01a0*/ 	.word	0xffffffff


	//   ....[53]....
        /*01a4*/ 	.word	0xffffffff


	//   ....[54]....
        /*01a8*/ 	.word	0xffffffff


	//   ....[55]....
        /*01ac*/ 	.word	0xffffffff


	//   ....[56]....
        /*01b0*/ 	.word	0xffffffff


	//   ....[57]....
        /*01b4*/ 	.word	0xffffffff


	//   ....[58]....
        /*01b8*/ 	.word	0xffffffff


	//   ....[59]....
        /*01bc*/ 	.word	0xffffffff


	//   ....[60]....
        /*01c0*/ 	.word	0xffffffff


	//   ....[61]....
        /*01c4*/ 	.word	0xffffffff


	//   ....[62]....
        /*01c8*/ 	.word	0xffffffff


	//   ....[63]....
        /*01cc*/ 	.word	0xffffffff


	//   ....[64]....
        /*01d0*/ 	.word	0xffffffff


	//   ....[65]....
        /*01d4*/ 	.word	0xffffffff


	//   ....[66]....
        /*01d8*/ 	.word	0xffffffff


	//   ....[67]....
        /*01dc*/ 	.word	0xffffffff


	//   ....[68]....
        /*01e0*/ 	.word	0xffffffff


	//   ....[69]....
        /*01e4*/ 	.word	0xffffffff


	//   ....[70]....
        /*01e8*/ 	.word	0xffffffff


	//   ....[71]....
        /*01ec*/ 	.word	0xffffffff


	//   ....[72]....
        /*01f0*/ 	.word	0xffffffff


	//   ....[73]....
        /*01f4*/ 	.word	0xffffffff


	//   ....[74]....
        /*01f8*/ 	.word	0x0500000f


	//   ....[75]....
        /*01fc*/ 	.word	0x0500000f


	//   ....[76]....
        /*0200*/ 	.word	0x0500000f


	//   ....[77]....
        /*0204*/ 	.word	0x0500000f


	//   ....[78]....
        /*0208*/ 	.word	0x0500000f


	//   ....[79]....
        /*020c*/ 	.word	0x0500000f


	//   ....[80]....
        /*0210*/ 	.word	0x0500000f


	//   ....[81]....
        /*0214*/ 	.word	0x0500000f


	//----- nvinfo : EIATTR_COOP_GROUP_INSTR_OFFSETS
	.align		4
.L_1337:
        /*0218*/ 	.byte	0x04, 0x28
        /*021a*/ 	.short	(.L_1339 - .L_1338)


	//   ....[0]....
.L_1338:
        /*021c*/ 	.word	0x00000060


	//   ....[1]....
        /*0220*/ 	.word	0x00000140


	//   ....[2]....
        /*0224*/ 	.word	0x00000190


	//   ....[3]....
        /*0228*/ 	.word	0x000003c0


	//   ....[4]....
        /*022c*/ 	.word	0x00000520


	//   ....[5]....
        /*0230*/ 	.word	0x00000640


	//   ....[6]....
        /*0234*/ 	.word	0x000007a0


	//   ....[7]....
        /*0238*/ 	.word	0x00001690


	//   ....[8]....
        /*023c*/ 	.word	0x00001d40


	//   ....[9]....
        /*0240*/ 	.word	0x00002490


	//   ....[10]....
        /*0244*/ 	.word	0x000024a0


	//   ....[11]....
        /*0248*/ 	.word	0x000024c0


	//   ....[12]....
        /*024c*/ 	.word	0x00002f50


	//   ....[13]....
        /*0250*/ 	.word	0x00003010


	//   ....[14]....
        /*0254*/ 	.word	0x00003ef0


	//   ....[15]....
        /*0258*/ 	.word	0x000045d0


	//   ....[16]....
        /*025c*/ 	.word	0x00004600


	//   ....[17]....
        /*0260*/ 	.word	0x00004610


	//   ....[18]....
        /*0264*/ 	.word	0x00005010


	//   ....[19]....
        /*0268*/ 	.word	0x00005080


	//   ....[20]....
        /*026c*/ 	.word	0x00006780


	//   ....[21]....
        /*0270*/ 	.word	0x000067b0


	//   ....[22]....
        /*0274*/ 	.word	0x00006810


	//   ....[23]....
        /*0278*/ 	.word	0x00006820


	//   ....[24]....
        /*027c*/ 	.word	0x00007ec0


	//   ....[25]....
        /*0280*/ 	.word	0x00007ee0


	//   ....[26]....
        /*0284*/ 	.word	0x00007f50


	//   ....[27]....
        /*0288*/ 	.word	0x00007f60


	//   ....[28]....
        /*028c*/ 	.word	0x00008fe0


	//   ....[29]....
        /*0290*/ 	.word	0x00008ff0


	//   ....[30]....
        /*0294*/ 	.word	0x00009000


	//   ....[31]....
        /*0298*/ 	.word	0x00009010


	//   ....[32]....
        /*029c*/ 	.word	0x00009020


	//   ....[33]....
        /*02a0*/ 	.word	0x00009030


	//   ....[34]....
        /*02a4*/ 	.word	0x00009040


	//   ....[35]....
        /*02a8*/ 	.word	0x00009050


	//   ....[36]....
        /*02ac*/ 	.word	0x00009080


	//   ....[37]....
        /*02b0*/ 	.word	0x00009090


	//   ....[38]....
        /*02b4*/ 	.word	0x000090c0


	//   ....[39]....
        /*02b8*/ 	.word	0x000090d0


	//   ....[40]....
        /*02bc*/ 	.word	0x000090f0


	//   ....[41]....
        /*02c0*/ 	.word	0x00009100


	//   ....[42]....
        /*02c4*/ 	.word	0x00009110


	//   ....[43]....
        /*02c8*/ 	.word	0x00009120


	//   ....[44]....
        /*02cc*/ 	.word	0x00009150


	//   ....[45]....
        /*02d0*/ 	.word	0x00009160


	//   ....[46]....
        /*02d4*/ 	.word	0x00009190


	//   ....[47]....
        /*02d8*/ 	.word	0x000091b0


	//   ....[48]....
        /*02dc*/ 	.word	0x000091d0


	//   ....[49]....
        /*02e0*/ 	.word	0x000091e0


	//   ....[50]....
        /*02e4*/ 	.word	0x000091f0


	//   ....[51]....
        /*02e8*/ 	.word	0x00009200


	//   ....[52]....
        /*02ec*/ 	.word	0x00009230


	//   ....[53]....
        /*02f0*/ 	.word	0x00009260


	//   ....[54]....
        /*02f4*/ 	.word	0x000092a0


	//   ....[55]....
        /*02f8*/ 	.word	0x000092d0


	//   ....[56]....
        /*02fc*/ 	.word	0x00009740


	//   ....[57]....
        /*0300*/ 	.word	0x00009770


	//   ....[58]....
        /*0304*/ 	.word	0x00009880


	//   ....[59]....
        /*0308*/ 	.word	0x000098a0


	//   ....[60]....
        /*030c*/ 	.word	0x00009f70


	//   ....[61]....
        /*0310*/ 	.word	0x00009f80


	//   ....[62]....
        /*0314*/ 	.word	0x0000a080


	//   ....[63]....
        /*0318*/ 	.word	0x0000a0a0


	//   ....[64]....
        /*031c*/ 	.word	0x0000a260


	//   ....[65]....
        /*0320*/ 	.word	0x0000b2b0


	//   ....[66]....
        /*0324*/ 	.word	0x0000c090


	//   ....[67]....
        /*0328*/ 	.word	0x0000c0c0


	//   ....[68]....
        /*032c*/ 	.word	0x0000c0f0


	//   ....[69]....
        /*0330*/ 	.word	0x0000c110


	//   ....[70]....
        /*0334*/ 	.word	0x0000c120


	//   ....[71]....
        /*0338*/ 	.word	0x0000c130


	//   ....[72]....
        /*033c*/ 	.word	0x0000dd80


	//   ....[73]....
        /*0340*/ 	.word	0x0000df20


	//   ....[74]....
        /*0344*/ 	.word	0x0000e4f0


	//   ....[75]....
        /*0348*/ 	.word	0x0000e6a0


	//   ....[76]....
        /*034c*/ 	.word	0x0000e700


	//   ....[77]....
        /*0350*/ 	.word	0x0000e790


	//   ....[78]....
        /*0354*/ 	.word	0x0000e830


	//   ....[79]....
        /*0358*/ 	.word	0x0000e900


	//   ....[80]....
        /*035c*/ 	.word	0x0000e9a0


	//   ....[81]....
        /*0360*/ 	.word	0x0000ed40


	//----- nvinfo : EIATTR_REG_RECONFIG
	.align		4
.L_1339:
        /*0364*/ 	.byte	0x01, 0x54
	.zero		2


	//----- nvinfo : EIATTR_SYSCALL_OFFSETS
	.align		4
        /*0368*/ 	.byte	0x04, 0x46
        /*036a*/ 	.short	(.L_1341 - .L_1340)


	//   ....[0]....
.L_1340:
        /*036c*/ 	.word	0x00001870


	//   ....[1]....
        /*0370*/ 	.word	0x0000ad30


	//   ....[2]....
        /*0374*/ 	.word	0x0000aea0


	//   ....[3]....
        /*0378*/ 	.word	0x0000aff0


	//   ....[4]....
        /*037c*/ 	.word	0x0000b130


	//   ....[5]....
        /*0380*/ 	.word	0x0000bba0


	//----- nvinfo : EIATTR_MBARRIER_INSTR_OFFSETS
	.align		4
.L_1341:
        /*0384*/ 	.byte	0x04, 0x39
        /*0386*/ 	.short	(.L_1343 - .L_1342)


	//   ....[0]....
.L_1342:
        /*0388*/ 	.word	0x00000270
        /*038c*/ 	.word	0x000000ff
        /*0390*/ 	.word	0x00019c00
        /*0394*/ 	.short	0x0100
        /*0396*/ 	.byte	0x08
	.zero		1


	//   ....[1]....
        /*0398*/ 	.word	0x00000280
        /*039c*/ 	.word	0x000000ff
        /*03a0*/ 	.word	0x00019c20
        /*03a4*/ 	.short	0x0100
        /*03a6*/ 	.byte	0x08
	.zero		1


	//   ....[2]....
        /*03a8*/ 	.word	0x00000370
        /*03ac*/ 	.word	0x000000ff
        /*03b0*/ 	.word	0x00019c30
        /*03b4*/ 	.short	0x0100
        /*03b6*/ 	.byte	0x08
	.zero		1


	//   ....[3]....
        /*03b8*/ 	.word	0x00000380
        /*03bc*/ 	.word	0x000000ff
        /*03c0*/ 	.word	0x00019c40
        /*03c4*/ 	.short	0x0100
        /*03c6*/ 	.byte	0x08
	.zero		1


	//   ....[4]....
        /*03c8*/ 	.word	0x00000390
        /*03cc*/ 	.word	0x000000ff
        /*03d0*/ 	.word	0x00019c38
        /*03d4*/ 	.short	0x0100
        /*03d6*/ 	.byte	0x08
	.zero		1


	//   ....[5]....
        /*03d8*/ 	.word	0x000003a0
        /*03dc*/ 	.word	0x000000ff
        /*03e0*/ 	.word	0x00019c48
        /*03e4*/ 	.short	0x0100
        /*03e6*/ 	.byte	0x08
	.zero		1


	//   ....[6]....
        /*03e8*/ 	.word	0x000004d0
        /*03ec*/ 	.word	0x000000ff
        /*03f0*/ 	.word	0x00019c50
        /*03f4*/ 	.short	0x0100
        /*03f6*/ 	.byte	0x08
	.zero		1


	//   ....[7]....
        /*03f8*/ 	.word	0x000004e0
        /*03fc*/ 	.word	0x000000ff
        /*0400*/ 	.word	0x00019c60
        /*0404*/ 	.short	0x0100
        /*0406*/ 	.byte	0x08
	.zero		1


	//   ....[8]....
        /*0408*/ 	.word	0x000004f0
        /*040c*/ 	.word	0x000000ff
        /*0410*/ 	.word	0x00019c58
        /*0414*/ 	.short	0x0100
        /*0416*/ 	.byte	0x08
	.zero		1


	//   ....[9]....
        /*0418*/ 	.word	0x00000500
        /*041c*/ 	.word	0x000000ff
        /*0420*/ 	.word	0x00019c68
        /*0424*/ 	.short	0x0100
        /*0426*/ 	.byte	0x08
	.zero		1


	//   ....[10]....
        /*0428*/ 	.word	0x000005f0
        /*042c*/ 	.word	0x000000ff
        /*0430*/ 	.word	0x00019c70
        /*0434*/ 	.short	0x0100
        /*0436*/ 	.byte	0x06
	.zero		1


	//   ....[11]....
        /*0438*/ 	.word	0x00000600
        /*043c*/ 	.word	0x000000ff
        /*0440*/ 	.word	0x00019c80
        /*0444*/ 	.short	0x0100
        /*0446*/ 	.byte	0x06
	.zero		1


	//   ....[12]....
        /*0448*/ 	.word	0x00000610
        /*044c*/ 	.word	0x000000ff
        /*0450*/ 	.word	0x00019c78
        /*0454*/ 	.short	0x0100
        /*0456*/ 	.byte	0x06
	.zero		1


	//   ....[13]....
        /*0458*/ 	.word	0x00000620
        /*045c*/ 	.word	0x000000ff
        /*0460*/ 	.word	0x00019c88
        /*0464*/ 	.short	0x0100
        /*0466*/ 	.byte	0x06
	.zero		1


	//   ....[14]....
        /*0468*/ 	.word	0x00000750
        /*046c*/ 	.word	0x000000ff
        /*0470*/ 	.word	0x00019c90
        /*0474*/ 	.short	0x0100
        /*0476*/ 	.byte	0x08
	.zero		1


	//   ....[15]....
        /*0478*/ 	.word	0x00000760
        /*047c*/ 	.word	0x000000ff
        /*0480*/ 	.word	0x00019ca0
        /*0484*/ 	.short	0x0100
        /*0486*/ 	.byte	0x08
	.zero		1


	//   ....[16]....
        /*0488*/ 	.word	0x00000770
        /*048c*/ 	.word	0x000000ff
        /*0490*/ 	.word	0x00019c98
        /*0494*/ 	.short	0x0100
        /*0496*/ 	.byte	0x08
	.zero		1


	//   ....[17]....
        /*0498*/ 	.word	0x00000780
        /*049c*/ 	.word	0x000000ff
        /*04a0*/ 	.word	0x00019ca8
        /*04a4*/ 	.short	0x0100
        /*04a6*/ 	.byte	0x08
	.zero		1


	//   ....[18]....
        /*04a8*/ 	.word	0x000008b0
        /*04ac*/ 	.word	0x000000ff
        /*04b0*/ 	.word	0x00019cb0
        /*04b4*/ 	.short	0x0100
        /*04b6*/ 	.byte	0x08
	.zero		1


	//   ....[19]....
        /*04b8*/ 	.word	0x000008c0
        /*04bc*/ 	.word	0x000000ff
        /*04c0*/ 	.word	0x00019cc0
        /*04c4*/ 	.short	0x0100
        /*04c6*/ 	.byte	0x08
	.zero		1


	//   ....[20]....
        /*04c8*/ 	.word	0x000008d0
        /*04cc*/ 	.word	0x000000ff
        /*04d0*/ 	.word	0x00019cb8
        /*04d4*/ 	.short	0x0100
        /*04d6*/ 	.byte	0x08
	.zero		1


	//   ....[21]....
        /*04d8*/ 	.word	0x000008e0
        /*04dc*/ 	.word	0x000000ff
        /*04e0*/ 	.word	0x00019cc8
        /*04e4*/ 	.short	0x0100
        /*04e6*/ 	.byte	0x08
	.zero		1


	//   ....[22]....
        /*04e8*/ 	.word	0x000018f0
        /*04ec*/ 	.word	0x000000ff
        /*04f0*/ 	.word	0x00019c00
        /*04f4*/ 	.short	0x010a
        /*04f6*/ 	.byte	0x2d
	.zero		1


	//   ....[23]....
        /*04f8*/ 	.word	0x00001970
        /*04fc*/ 	.word	0x00000003
        /*0500*/ 	.word	0x00019c30
        /*0504*/ 	.short	0x010a
        /*0506*/ 	.byte	0x3f
	.zero		1


	//   ....[24]....
        /*0508*/ 	.word	0x000019d0
        /*050c*/ 	.word	0x00000003
        /*0510*/ 	.word	0x00019c30
        /*0514*/ 	.short	0x010a
        /*0516*/ 	.byte	0x3f
	.zero		1


	//   ....[25]....
        /*0518*/ 	.word	0x00003400
        /*051c*/ 	.word	0x00000030
        /*0520*/ 	.word	0x00000000
        /*0524*/ 	.short	0x0101
        /*0526*/ 	.byte	0x3f
	.zero		1


	//   ....[26]....
        /*0528*/ 	.word	0x00003bb0
        /*052c*/ 	.word	0x000000ff
        /*0530*/ 	.word	0x00019c30
        /*0534*/ 	.short	0x010a
        /*0536*/ 	.byte	0x15
	.zero		1


	//   ....[27]....
        /*0538*/ 	.word	0x00003bf0
        /*053c*/ 	.word	0x000000ff
        /*0540*/ 	.word	0x00019c30
        /*0544*/ 	.short	0x010a
        /*0546*/ 	.byte	0x15
	.zero		1


	//   ....[28]....
        /*0548*/ 	.word	0x00003d50
        /*054c*/ 	.word	0x000000ff
        /*0550*/ 	.word	0x00019c50
        /*0554*/ 	.short	0x010a
        /*0556*/ 	.byte	0x0b
	.zero		1


	//   ....[29]....
        /*0558*/ 	.word	0x00003d90
        /*055c*/ 	.word	0x000000ff
        /*0560*/ 	.word	0x00019c50
        /*0564*/ 	.short	0x010a
        /*0566*/ 	.byte	0x0b
	.zero		1


	//   ....[30]....
        /*0568*/ 	.word	0x000058f0
        /*056c*/ 	.word	0x00000003
        /*0570*/ 	.word	0x00000000
        /*0574*/ 	.short	0x0101
        /*0576*/ 	.byte	0x3f
	.zero		1


	//   ....[31]....
        /*0578*/ 	.word	0x00005b10
        /*057c*/ 	.word	0x000000ff
        /*0580*/ 	.word	0x00000000
        /*0584*/ 	.short	0x0101
        /*0586*/ 	.byte	0x06
	.zero		1


	//   ....[32]....
        /*0588*/ 	.word	0x000060c0
        /*058c*/ 	.word	0x000000ff
        /*0590*/ 	.word	0x00019c30
        /*0594*/ 	.short	0x010a
        /*0596*/ 	.byte	0x06
	.zero		1


	//   ....[33]....
        /*0598*/ 	.word	0x00006100
        /*059c*/ 	.word	0x000000ff
        /*05a0*/ 	.word	0x00019c30
        /*05a4*/ 	.short	0x010a
        /*05a6*/ 	.byte	0x06
	.zero		1


	//   ....[34]....
        /*05a8*/ 	.word	0x00006260
        /*05ac*/ 	.word	0x000000ff
        /*05b0*/ 	.word	0x00019c50
        /*05b4*/ 	.short	0x010a
        /*05b6*/ 	.byte	0x0b
	.zero		1


	//   ....[35]....
        /*05b8*/ 	.word	0x000062a0
        /*05bc*/ 	.word	0x000000ff
        /*05c0*/ 	.word	0x00019c50
        /*05c4*/ 	.short	0x010a
        /*05c6*/ 	.byte	0x0b
	.zero		1


	//   ....[36]....
        /*05c8*/ 	.word	0x00007410
        /*05cc*/ 	.word	0x00000003
        /*05d0*/ 	.word	0x00000000
        /*05d4*/ 	.short	0x0101
        /*05d6*/ 	.byte	0x3f
	.zero		1


	//   ....[37]....
        /*05d8*/ 	.word	0x000076c0
        /*05dc*/ 	.word	0x000000ff
        /*05e0*/ 	.word	0x00000000
        /*05e4*/ 	.short	0x0101
        /*05e6*/ 	.byte	0x06
	.zero		1


	//   ....[38]....
        /*05e8*/ 	.word	0x00007bf0
        /*05ec*/ 	.word	0x000000ff
        /*05f0*/ 	.word	0x00019c50
        /*05f4*/ 	.short	0x010a
        /*05f6*/ 	.byte	0x0e
	.zero		1


	//   ....[39]....
        /*05f8*/ 	.word	0x00007c30
        /*05fc*/ 	.word	0x000000ff
        /*0600*/ 	.word	0x00019c50
        /*0604*/ 	.short	0x010a
        /*0606*/ 	.byte	0x0e
	.zero		1


	//   ....[40]....
        /*0608*/ 	.word	0x00008240
        /*060c*/ 	.word	0x000000ff
        /*0610*/ 	.word	0x00000000
        /*0614*/ 	.short	0x0101
        /*0616*/ 	.byte	0x04
	.zero		1


	//   ....[41]....
        /*0618*/ 	.word	0x00009750
        /*061c*/ 	.word	0x00000000
        /*0620*/ 	.word	0x00000000
        /*0624*/ 	.short	0x0101
        /*0626*/ 	.byte	0x3f
	.zero		1


	//   ....[42]....
        /*0628*/ 	.word	0x0000b4f0
        /*062c*/ 	.word	0x00000003
        /*0630*/ 	.word	0x00019c80
        /*0634*/ 	.short	0x010a
        /*0636*/ 	.byte	0x3f
	.zero		1


	//   ....[43]....
        /*0638*/ 	.word	0x0000b750
        /*063c*/ 	.word	0x00000003
        /*0640*/ 	.word	0x00019c40
        /*0644*/ 	.short	0x010a
        /*0646*/ 	.byte	0x3f
	.zero		1


	//   ....[44]....
        /*0648*/ 	.word	0x0000c320
        /*064c*/ 	.word	0x00000010
        /*0650*/ 	.word	0x00019c00
        /*0654*/ 	.short	0x0107
        /*0656*/ 	.byte	0x3f
	.zero		1


	//   ....[45]....
        /*0658*/ 	.word	0x0000c420
        /*065c*/ 	.word	0x00000010
        /*0660*/ 	.word	0x00019c00
        /*0664*/ 	.short	0x0101
        /*0666*/ 	.byte	0x3f
	.zero		1


	//   ....[46]....
        /*0668*/ 	.word	0x0000c440
        /*066c*/ 	.word	0x00000010
        /*0670*/ 	.word	0x00019c20
        /*0674*/ 	.short	0x010a
        /*0676*/ 	.byte	0x3f
	.zero		1


	//   ....[47]....
        /*0678*/ 	.word	0x0000c720
        /*067c*/ 	.word	0x00000006
        /*0680*/ 	.word	0x00019c80
        /*0684*/ 	.short	0x010a
        /*0686*/ 	.byte	0x3f
	.zero		1


	//   ....[48]....
        /*0688*/ 	.word	0x0000cb40
        /*068c*/ 	.word	0x00000006
        /*0690*/ 	.word	0x00019c40
        /*0694*/ 	.short	0x010a
        /*0696*/ 	.byte	0x3f
	.zero		1


	//   ....[49]....
        /*0698*/ 	.word	0x0000cff0
        /*069c*/ 	.word	0x00000003
        /*06a0*/ 	.word	0x00019c70
        /*06a4*/ 	.short	0x010a
        /*06a6*/ 	.byte	0x3f
	.zero		1


	//   ....[50]....
        /*06a8*/ 	.word	0x0000d060
        /*06ac*/ 	.word	0x00000003
        /*06b0*/ 	.word	0x00019c60
        /*06b4*/ 	.short	0x010a
        /*06b6*/ 	.byte	0x3f
	.zero		1


	//   ....[51]....
        /*06b8*/ 	.word	0x0000d4a0
        /*06bc*/ 	.word	0x00000003
        /*06c0*/ 	.word	0x00019c50
        /*06c4*/ 	.short	0x0101
        /*06c6*/ 	.byte	0x3f
	.zero		1


	//   ....[52]....
        /*06c8*/ 	.word	0x0000d510
        /*06cc*/ 	.word	0x00000000
        /*06d0*/ 	.word	0x00000000
        /*06d4*/ 	.short	0x0101
        /*06d6*/ 	.byte	0x3f
	.zero		1


	//   ....[53]....
        /*06d8*/ 	.word	0x0000d720
        /*06dc*/ 	.word	0x00000000
        /*06e0*/ 	.word	0x00019c70
        /*06e4*/ 	.short	0x010a
        /*06e6*/ 	.byte	0x3f
	.zero		1


	//   ....[54]....
        /*06e8*/ 	.word	0x0000d790
        /*06ec*/ 	.word	0x00000000
        /*06f0*/ 	.word	0x00019c60
        /*06f4*/ 	.short	0x010a
        /*06f6*/ 	.byte	0x3f
	.zero		1


	//   ....[55]....
        /*06f8*/ 	.word	0x0000dbd0
        /*06fc*/ 	.word	0x00000000
        /*0700*/ 	.word	0x00019c50
        /*0704*/ 	.short	0x0101
        /*0706*/ 	.byte	0x3f
	.zero		1


	//   ....[56]....
        /*0708*/ 	.word	0x0000dc60
        /*070c*/ 	.word	0x00000002
        /*0710*/ 	.word	0x00000000
        /*0714*/ 	.short	0x0101
        /*0716*/ 	.byte	0x3f
	.zero		1


	//   ....[57]....
        /*0718*/ 	.word	0x0000dea0
        /*071c*/ 	.word	0x00000007
        /*0720*/ 	.word	0x00019c20
        /*0724*/ 	.short	0x010a
        /*0726*/ 	.byte	0x3f
	.zero		1


	//   ....[58]....
        /*0728*/ 	.word	0x0000e040
        /*072c*/ 	.word	0x00000005
        /*0730*/ 	.word	0x00000000
        /*0734*/ 	.short	0x010a
        /*0736*/ 	.byte	0x3f
	.zero		1


	//   ....[59]....
        /*0738*/ 	.word	0x0000e0b0
        /*073c*/ 	.word	0x00000003
        /*0740*/ 	.word	0x00000000
        /*0744*/ 	.short	0x010a
        /*0746*/ 	.byte	0x3f
	.zero		1


	//   ....[60]....
        /*0748*/ 	.word	0x0000e100
        /*074c*/ 	.word	0x00000003
        /*0750*/ 	.word	0x00019c60
        /*0754*/ 	.short	0x010a
        /*0756*/ 	.byte	0x3f
	.zero		1


	//   ....[61]....
        /*0758*/ 	.word	0x0000e150
        /*075c*/ 	.word	0x00000005
        /*0760*/ 	.word	0x00019c60
        /*0764*/ 	.short	0x010a
        /*0766*/ 	.byte	0x3f
	.zero		1


	//   ....[62]....
        /*0768*/ 	.word	0x0000e190
        /*076c*/ 	.word	0x00000003
        /*0770*/ 	.word	0x00019c80
        /*0774*/ 	.short	0x010a
        /*0776*/ 	.byte	0x3f
	.zero		1


	//   ....[63]....
        /*0778*/ 	.word	0x0000e1b0
        /*077c*/ 	.word	0x00000005
        /*0780*/ 	.word	0x00019c80
        /*0784*/ 	.short	0x010a
        /*0786*/ 	.byte	0x3f
	.zero		1


	//   ....[64]....
        /*0788*/ 	.word	0x0000e220
        /*078c*/ 	.word	0x00000003
        /*0790*/ 	.word	0x00019c00
        /*0794*/ 	.short	0x010a
        /*0796*/ 	.byte	0x3f
	.zero		1


	//   ....[65]....
        /*0798*/ 	.word	0x0000e270
        /*079c*/ 	.word	0x00000003
        /*07a0*/ 	.word	0x00019c30
        /*07a4*/ 	.short	0x010a
        /*07a6*/ 	.byte	0x3f
	.zero		1


	//   ....[66]....
        /*07a8*/ 	.word	0x0000e2d0
        /*07ac*/ 	.word	0x00000007
        /*07b0*/ 	.word	0x00019c30
        /*07b4*/ 	.short	0x010a
        /*07b6*/ 	.byte	0x3f
	.zero		1


	//   ....[67]....
        /*07b8*/ 	.word	0x0000e330
        /*07bc*/ 	.word	0x00000007
        /*07c0*/ 	.word	0x00019c50
        /*07c4*/ 	.short	0x010a
        /*07c6*/ 	.byte	0x3f
	.zero		1


	//   ....[68]....
        /*07c8*/ 	.word	0x0000e390
        /*07cc*/ 	.word	0x00000009
        /*07d0*/ 	.word	0x00019c30
        /*07d4*/ 	.short	0x010a
        /*07d6*/ 	.byte	0x3f
	.zero		1


	//   ....[69]....
        /*07d8*/ 	.word	0x0000e3f0
        /*07dc*/ 	.word	0x00000009
        /*07e0*/ 	.word	0x00019c50
        /*07e4*/ 	.short	0x010a
        /*07e6*/ 	.byte	0x3f
	.zero		1


	//   ....[70]....
        /*07e8*/ 	.word	0x0000e450
        /*07ec*/ 	.word	0x00000006
        /*07f0*/ 	.word	0x00019c50
        /*07f4*/ 	.short	0x010a
        /*07f6*/ 	.byte	0x3f
	.zero		1


	//   ....[71]....
        /*07f8*/ 	.word	0x0000e5a0
        /*07fc*/ 	.word	0x00000003
        /*0800*/ 	.word	0x00019c80
        /*0804*/ 	.short	0x010a
        /*0806*/ 	.byte	0x3f
	.zero		1


	//   ....[72]....
        /*0808*/ 	.word	0x0000e5f0
        /*080c*/ 	.word	0x00000003
        /*0810*/ 	.word	0x00019c40
        /*0814*/ 	.short	0x010a
        /*0816*/ 	.byte	0x3f
	.zero		1


	//   ....[73]....
        /*0818*/ 	.word	0x0000ea30
        /*081c*/ 	.word	0x00000010
        /*0820*/ 	.word	0x00019c20
        /*0824*/ 	.short	0x010a
        /*0826*/ 	.byte	0x3f
	.zero		1


	//   ....[74]....
        /*0828*/ 	.word	0x0000ea80
        /*082c*/ 	.word	0x00000006
        /*0830*/ 	.word	0x00019c80
        /*0834*/ 	.short	0x010a
        /*0836*/ 	.byte	0x3f
	.zero		1


	//   ....[75]....
        /*0838*/ 	.word	0x0000ead0
        /*083c*/ 	.word	0x00000006
        /*0840*/ 	.word	0x00019c40
        /*0844*/ 	.short	0x010a
        /*0846*/ 	.byte	0x3f
	.zero		1


	//   ....[76]....
        /*0848*/ 	.word	0x0000eb20
        /*084c*/ 	.word	0x00000003
        /*0850*/ 	.word	0x00019c70
        /*0854*/ 	.short	0x010a
        /*0856*/ 	.byte	0x3f
	.zero		1


	//   ....[77]....
        /*0858*/ 	.word	0x0000eb70
        /*085c*/ 	.word	0x00000003
        /*0860*/ 	.word	0x00019c60
        /*0864*/ 	.short	0x010a
        /*0866*/ 	.byte	0x3f
	.zero		1


	//   ....[78]....
        /*0868*/ 	.word	0x0000ebc0
        /*086c*/ 	.word	0x00000000
        /*0870*/ 	.word	0x00019c70
        /*0874*/ 	.short	0x010a
        /*0876*/ 	.byte	0x3f
	.zero		1


	//   ....[79]....
        /*0878*/ 	.word	0x0000ec10
        /*087c*/ 	.word	0x00000000
        /*0880*/ 	.word	0x00019c60
        /*0884*/ 	.short	0x010a
        /*0886*/ 	.byte	0x3f
	.zero		1


	//   ....[80]....
        /*0888*/ 	.word	0x0000ec60
        /*088c*/ 	.word	0x00000007
        /*0890*/ 	.word	0x00019c20
        /*0894*/ 	.short	0x010a
        /*0896*/ 	.byte	0x3f
	.zero		1


	//   ....[81]....
        /*0898*/ 	.word	0x0000ee00
        /*089c*/ 	.word	0x00000005
        /*08a0*/ 	.word	0x00000000
        /*08a4*/ 	.short	0x010a
        /*08a6*/ 	.byte	0x3f
	.zero		1


	//   ....[82]....
        /*08a8*/ 	.word	0x0000ee50
        /*08ac*/ 	.word	0x00000003
        /*08b0*/ 	.word	0x00000000
        /*08b4*/ 	.short	0x010a
        /*08b6*/ 	.byte	0x3f
	.zero		1


	//   ....[83]....
        /*08b8*/ 	.word	0x0000eea0
        /*08bc*/ 	.word	0x00000003
        /*08c0*/ 	.word	0x00019c60
        /*08c4*/ 	.short	0x010a
        /*08c6*/ 	.byte	0x3f
	.zero		1


	//   ....[84]....
        /*08c8*/ 	.word	0x0000eef0
        /*08cc*/ 	.word	0x00000005
        /*08d0*/ 	.word	0x00019c60
        /*08d4*/ 	.short	0x010a
        /*08d6*/ 	.byte	0x3f
	.zero		1


	//   ....[85]....
        /*08d8*/ 	.word	0x0000ef40
        /*08dc*/ 	.word	0x00000003
        /*08e0*/ 	.word	0x00019c80
        /*08e4*/ 	.short	0x010a
        /*08e6*/ 	.byte	0x3f
	.zero		1


	//----- nvinfo : EIATTR_NUM_MBARRIERS
	.align		4
.L_1343:
        /*08e8*/ 	.byte	0x03, 0x38
        /*08ea*/ 	.short	0x0016


	//----- nvinfo : EIATTR_EXIT_INSTR_OFFSETS
	.align		4
        /*08ec*/ 	.byte	0x04, 0x1c
        /*08ee*/ 	.short	(.L_1345 - .L_1344)


	//   ....[0]....
.L_1344:
        /*08f0*/ 	.word	0x00000a00


	//   ....[1]....
        /*08f4*/ 	.word	0x0000a1d0


	//   ....[2]....
        /*08f8*/ 	.word	0x0000e200


	//----- nvinfo : EIATTR_MAX_THREADS
	.align		4
.L_1345:
        /*08fc*/ 	.byte	0x04, 0x05
        /*08fe*/ 	.short	(.L_1347 - .L_1346)
.L_1346:
        /*0900*/ 	.word	0x00000200
        /*0904*/ 	.word	0x00000001
        /*0908*/ 	.word	0x00000001


	//----- nvinfo : EIATTR_CRS_STACK_SIZE
	.align		4
.L_1347:
        /*090c*/ 	.byte	0x04, 0x1e
        /*090e*/ 	.short	(.L_1349 - .L_1348)
.L_1348:
        /*0910*/ 	.word	0x00000000


	//----- nvinfo : EIATTR_CBANK_PARAM_SIZE
	.align		4
.L_1349:
        /*0914*/ 	.byte	0x03, 0x19
        /*0916*/ 	.short	0x0af0


	//----- nvinfo : EIATTR_PARAM_CBANK
	.align		4
        /*0918*/ 	.byte	0x04, 0x0a
        /*091a*/ 	.short	(.L_1351 - .L_1350)
	.align		4
.L_1350:
        /*091c*/ 	.word	index@(.nv.constant0._ZN7cutlass13device_kernelIN5flash11enable_sm90INS1_16FlashAttnFwdSm90INS1_25CollectiveMainloopFwdSm90ILi2EN4cute5tupleIJNS5_1CILi1EEES8_S8_EEENS6_IJNS7_ILi192EEENS7_ILi128EEENS7_ILi96EEEEEELi96ENS_12float_e4m3_tEfNS_4arch4Sm90ELb1ELb0ELb0ELb0ELb0ELb0ELb0ELb1ELb1ELb1ELb0ELb0EEENS1_21CollectiveEpilogueFwdINS6_IJSA_SC_SB_EEES9_NS_10bfloat16_tESG_Li384ELb0ELb1ELb0ELb1EEENS1_30DynamicPersistentTileSchedulerILi384ELi128ELb0ELb1ELb1EEEEEEEEEvNT_6ParamsE)
        /*0920*/ 	.short	0x0210
        /*0922*/ 	.short	0x0af0


	//----- nvinfo : EIATTR_SW_WAR
	.align		4
.L_1351:
        /*0924*/ 	.byte	0x04, 0x36
        /*0926*/ 	.short	(.L_1353 - .L_1352)
.L_1352:
        /*0928*/ 	.word	0x00000008
.L_1353:


//--------------------- .nv.info._ZN7cutlass13device_kernelIN5flash11enable_sm90INS1_16FlashAttnFwdSm90INS1_25CollectiveMainloopFwdSm90ILi2EN4cute5tupleIJNS5_1CILi1EEES8_S8_EEENS6_IJNS7_ILi192EEENS7_ILi128EEENS7_ILi96EEEEEELi96ENS_12float_e4m3_tEfNS_4arch4Sm90ELb1ELb0ELb0ELb1ELb0ELb0ELb0ELb1ELb1ELb1ELb0ELb0EEENS1_21CollectiveEpilogueFwdINS6_IJSA_SC_SB_EEES9_NS_10bfloat16_tESG_Li384ELb1ELb1ELb0ELb1EEENS1_36VarlenDynamicPersistentTileSchedulerILi192ELi128ELi384ELi128ELb0ELb1ELb1ELb1ELb1ELb1EEEEEEEEEvNT_6ParamsE --------------------------
	.section	.nv.info._ZN7cutlass13device_kernelIN5flash11enable_sm90INS1_16FlashAttnFwdSm90INS1_25CollectiveMainloopFwdSm90ILi2EN4cute5tupleIJNS5_1CILi1EEES8_S8_EEENS6_IJNS7_ILi192EEENS7_ILi128EEENS7_ILi96EEEEEELi96ENS_12float_e4m3_tEfNS_4arch4Sm90ELb1ELb0ELb0ELb1ELb0ELb0ELb0ELb1ELb1ELb1ELb0ELb0EEENS1_21CollectiveEpilogueFwdINS6_IJSA_SC_SB_EEES9_NS_10bfloat16_tESG_Li384ELb1ELb1ELb0ELb1EEENS1_36VarlenDynamicPersistentTileSchedulerILi192ELi128ELi384ELi128ELb0ELb1ELb1ELb1ELb1ELb1EEEEEEEEEvNT_6ParamsE,"",@"SHT_CUDA_INFO"
	.sectionflags	@""
	.align	4


	//----- nvinfo : EIATTR_CUDA_API_VERSION
	.align		4
        /*0000*/ 	.byte	0x04, 0x37
        /*0002*/ 	.short	(.L_1355 - .L_1354)
.L_1354:
        /*0004*/ 	.word	0x00000082


	//----- nvinfo : EIATTR_KPARAM_INFO
	.align		4
.L_1355:
        /*0008*/ 	.byte	0x04, 0x17
        /*000a*/ 	.short	(.L_1357 - .L_1356)
.L_1356:
        /*000c*/ 	.word	0x00000000
        /*0010*/ 	.short	0x0000
        /*0012*/ 	.short	0x0070
        /*0014*/ 	.byte	0x00, 0xf0, 0x01, 0x2a


	//----- nvinfo : EIATTR_SPARSE_MMA_MASK
	.align		4
.L_1357:
        /*0018*/ 	.byte	0x03, 0x50
        /*001a*/ 	.short	0x0000


	//----- nvinfo : EIATTR_MAXREG_COUNT
	.align		4
        /*001c*/ 	.byte	0x03, 0x1b
        /*001e*/ 	.short	0x0080


	//----- nvinfo : EIATTR_NUM_BARRIERS
	.align		4
        /*0020*/ 	.byte	0x02, 0x4c
        /*0022*/ 	.byte	0x09
	.zero		1


	//----- nvinfo : EIATTR_EXTERNS
	.align		4
        /*0024*/ 	.byte	0x04, 0x0f
        /*0026*/ 	.short	(.L_1359 - .L_1358)


	//   ....[0]....
	.align		4
.L_1358:
        /*0028*/ 	.word	index@(__assertfail)


	//----- nvinfo : EIATTR_ANNOTATIONS
	.align		4
.L_1359:
        /*002c*/ 	.byte	0x04, 0x55
        /*002e*/ 	.short	(.L_1361 - .L_1360)


	//   ....[0]....
.L_1360:
        /* <DEDUP_REMOVED lines=20> */


	//----- nvinfo : EIATTR_MERCURY_ISA_VERSION
	.align		4
.L_1361:
        /*0158*/ 	.byte	0x03, 0x5f
        /*015a*/ 	.short	0x0101


	//----- nvinfo : EIATTR_UNUSED_LOAD_BYTE_OFFSET
	.align		4
        /*015c*/ 	.byte	0x04, 0x44
        /*015e*/ 	.short	(.L_1363 - .L_1362)


	//   ....[0]....
.L_1362:
        /*0160*/ 	.word	0x00000a00
        /*0164*/ 	.word	0x0000fff0


	//   ....[1]....
        /*0168*/ 	.word	0x000086a0
        /*016c*/ 	.word	0x0000fff0


	//----- nvinfo : EIATTR_INT_WARP_WIDE_INSTR_OFFSETS
	.align		4
.L_1363:
        /*0170*/ 	.byte	0x04, 0x31
        /*0172*/ 	.short	(.L_1365 - .L_1364)


	//   ....[0]....
.L_1364:
        /*0174*/ 	.word	0x00000130


	//   ....[1]....
        /*0178*/ 	.word	0x00000170


	//   ....[2]....
        /*017c*/ 	.word	0x000001e0


	//   ....[3]....
        /*0180*/ 	.word	0x0000be70


	//   ....[4]....
        /*0184*/ 	.word	0x0000bf00


	//   ....[5]....
        /*0188*/ 	.word	0x0000e920


	//   ....[6]....
        /*018c*/ 	.word	0x0000e9b0


	//----- nvinfo : EIATTR_COOP_GROUP_MASK_REGIDS
	.align		4
.L_1365:
        /*0190*/ 	.byte	0x04, 0x29
        /*0192*/ 	.short	(.L_1367 - .L_1366)


	//   ....[0]....
.L_1366:
        /*0194*/ 	.word	0xffffffff


	//   ....[1]....
        /*0198*/ 	.word	0xffffffff


	//   ....[2]....
        /*019c*/ 	.word	0xffffffff


	//   ....[3]....
        /*01a0*/ 	.word	0xffffffff


	//   ....[4]....
        /*01a4*/ 	.word	0xffffffff


	//   ....[5]....
        /*01a8*/ 	.word	0xffffffff


	//   ....[6]....
        /*01ac*/ 	.word	0xffffffff


	//   ....[7]....
        /*01b0*/ 	.word	0xffffffff


	//   ....[8]....
        /*01b4*/ 	.word	0xffffffff


	//   ....[9]....
        /*01b8*/ 	.word	0xffffffff


	//   ....[10]....
        /*01bc*/ 	.word	0xffffffff


	//   ....[11]....
        /*01c0*/ 	.word	0xffffffff


	//   ....[12]....
        /*01c4*/ 	.word	0xffffffff


	//   ....[13]....
        /*01c8*/ 	.word	0xffffffff


	//   ....[14]....
        /*01cc*/ 	.word	0xffffffff


	//   ....[15]....
        /*01d0*/ 	.word	0xffffffff


	//   ....[16]....
        /*01d4*/ 	.word	0xffffffff


	//   ....[17]....
        /*01d8*/ 	.word	0xffffffff


	//   ....[18]....
        /*01dc*/ 	.word	0xffffffff


	//   ....[19]....
        /*01e0*/ 	.word	0xffffffff


	//   ....[20]....
        /*01e4*/ 	.word	0xffffffff


	//   ....[21]....
        /*01e8*/ 	.word	0xffffffff


	//   ....[22]....
        /*01ec*/ 	.word	0xffffffff


	//   ....[23]....
        /*01f0*/ 	.word	0xffffffff


	//   ....[24]....
        /*01f4*/ 	.word	0xffffffff


	//   ....[25]....
        /*01f8*/ 	.word	0xffffffff


	//   ....[26]....
        /*01fc*/ 	.word	0xffffffff


	//   ....[27]....
        /*0200*/ 	.word	0xffffffff


	//   ....[28]....
        /*0204*/ 	.word	0xffffffff


	//   ....[29]....
        /*0208*/ 	.word	0xffffffff


	//   ....[30]....
        /*020c*/ 	.word	0xffffffff


	//   ....[31]....
        /*0210*/ 	.word	0xffffffff


	//   ....[32]....
        /*0214*/ 	.word	0xffffffff


	//   ....[33]....
        /*0218*/ 	.word	0xffffffff


	//   ....[34]....
        /*021c*/ 	.word	0xffffffff


	//   ....[35]....
        /*0220*/ 	.word	0xffffffff


	//   ....[36]....
        /*0224*/ 	.word	0xffffffff


	//   ....[37]....
        /*0228*/ 	.word	0xffffffff


	//   ....[38]....
        /*022c*/ 	.word	0xffffffff


	//   ....[39]....
        /*0230*/ 	.word	0xffffffff


	//   ....[40]....
        /*0234*/ 	.word	0xffffffff


	//   ....[41]....
        /*0238*/ 	.word	0xffffffff


	//   ....[42]....
        /*023c*/ 	.word	0xffffffff


	//   ....[43]....
        /*0240*/ 	.word	0xffffffff


	//   ....[44]....
        /*0244*/ 	.word	0xffffffff


	//   ....[45]....
        /*0248*/ 	.word	0xffffffff


	//   ....[46]....
        /*024c*/ 	.word	0xffffffff


	//   ....[47]....
        /*0250*/ 	.word	0xffffffff


	//   ....[48]....
        /*0254*/ 	.word	0xffffffff


	//   ....[49]....
        /*0258*/ 	.word	0xffffffff


	//   ....[50]....
        /*025c*/ 	.word	0xffffffff


	//   ....[51]....
        /*0260*/ 	.word	0xffffffff


	//   ....[52]....
        /*0264*/ 	.word	0xffffffff


	//   ....[53]....
        /*0268*/ 	.word	0xffffffff


	//   ....[54]....
        /*026c*/ 	.word	0xffffffff


	//   ....[55]....
        /*0270*/ 	.word	0xffffffff


	//   ....[56]....
        /*0274*/ 	.word	0xffffffff


	//   ....[57]....
        /*0278*/ 	.word	0xffffffff


	//   ....[58]....
        /*027c*/ 	.word	0xffffffff


	//   ....[59]....
        /*0280*/ 	.word	0xffffffff


	//   ....[60]....
        /*0284*/ 	.word	0xffffffff


	//   ....[61]....
        /*0288*/ 	.word	0xffffffff


	//   ....[62]....
        /*028c*/ 	.word	0xffffffff


	//   ....[63]....
        /*0290*/ 	.word	0xffffffff


	//   ....[64]....
        /*0294*/ 	.word	0xffffffff


	//   ....[65]....
        /*0298*/ 	.word	0xffffffff


	//   ....[66]....
        /*029c*/ 	.word	0xffffffff


	//   ....[67]....
        /*02a0*/ 	.word	0xffffffff


	//   ....[68]....
        /*02a4*/ 	.word	0xffffffff


	//   ....[69]....
        /*02a8*/ 	.word	0xffffffff


	//   ....[70]....
        /*02ac*/ 	.word	0xffffffff


	//   ....[71]....
        /*02b0*/ 	.word	0xffffffff


	//   ....[72]....
        /*02b4*/ 	.word	0xffffffff


	//   ....[73]....
        /*02b8*/ 	.word	0xffffffff


	//   ....[74]....
        /*02bc*/ 	.word	0xffffffff


	//   ....[75]....
        /*02c0*/ 	.word	0xffffffff


	//   ....[76]....
        /*02c4*/ 	.word	0xffffffff


	//   ....[77]....
        /*02c8*/ 	.word	0xffffffff


	//   ....[78]....
        /*02cc*/ 	.word	0xffffffff


	//   ....[79]....
        /*02d0*/ 	.word	0xffffffff


	//   ....[80]....
        /*02d4*/ 	.word	0xffffffff


	//   ....[81]....
        /*02d8*/ 	.word	0xffffffff


	//   ....[82]....
        /*02dc*/ 	.word	0xffffffff


	//   ....[83]....
        /*02e0*/ 	.word	0xffffffff


	//   ....[84]....
        /*02e4*/ 	.word	0xffffffff


	//   ....[85]....
        /*02e8*/ 	.word	0xffffffff


	//   ....[86]....
        /*02ec*/ 	.word	0xffffffff


	//   ....[87]....
        /*02f0*/ 	.word	0xffffffff


	//   ....[88]....
        /*02f4*/ 	.word	0xffffffff


	//   ....[89]....
        /*02f8*/ 	.word	0xffffffff


	//   ....[90]....
        /*02fc*/ 	.word	0xffffffff


	//   ....[91]....
        /*0300*/ 	.word	0xffffffff


	//   ....[92]....
        /*0304*/ 	.word	0xffffffff


	//   ....[93]....
        /*0308*/ 	.word	0xffffffff


	//   ....[94]....
        /*030c*/ 	.word	0xffffffff


	//   ....[95]....
        /*0310*/ 	.word	0xffffffff


	//   ....[96]....
        /*0314*/ 	.word	0xffffffff


	//   ....[97]....
        /*0318*/ 	.word	0xffffffff


	//   ....[98]....
        /*031c*/ 	.word	0xffffffff


	//   ....[99]....
        /*0320*/ 	.word	0xffffffff


	//   ....[100]....
        /*0324*/ 	.word	0xffffffff


	//   ....[101]....
        /*0328*/ 	.word	0xffffffff


	//   ....[102]....
        /*032c*/ 	.word	0xffffffff


	//   ....[103]....
        /*0330*/ 	.word	0xffffffff


	//   ....[104]....
        /*0334*/ 	.word	0xffffffff


	//   ....[105]....
        /*0338*/ 	.word	0x0500000f


	//   ....[106]....
        /*033c*/ 	.word	0x0500000f


	//   ....[107]....
        /*0340*/ 	.word	0x0500000f


	//   ....[108]....
        /*0344*/ 	.word	0x0500000f


	//   ....[109]....
        /*0348*/ 	.word	0x0500000f


	//   ....[110]....
        /*034c*/ 	.word	0x0500000f


	//   ....[111]....
        /*0350*/ 	.word	0x0500000f


	//   ....[112]....
        /*0354*/ 	.word	0x0500000f


	//----- nvinfo : EIATTR_COOP_GROUP_INSTR_OFFSETS
	.align		4
.L_1367:
        /*0358*/ 	.byte	0x04, 0x28
        /*035a*/ 	.short	(.L_1369 - .L_1368)


	//   ....[0]....
.L_1368:
        /*035c*/ 	.word	0x00000060


	//   ....[1]....
        /*0360*/ 	.word	0x00000140


	//   ....[2]....
        /*0364*/ 	.word	0x00000190


	//   ....[3]....
        /*0368*/ 	.word	0x000003c0


	//   ....[4]....
        /*036c*/ 	.word	0x00000520


	//   ....[5]....
        /*0370*/ 	.word	0x00000640


	//   ....[6]....
        /*0374*/ 	.word	0x000007a0


	//   ....[7]....
        /*0378*/ 	.word	0x00001840


	//   ....[8]....
        /*037c*/ 	.word	0x00001f00


	//   ....[9]....
        /*0380*/ 	.word	0x00002660


	//   ....[10]....
        /*0384*/ 	.word	0x00002690


	//   ....[11]....
        /*0388*/ 	.word	0x00002710


	//   ....[12]....
        /*038c*/ 	.word	0x00003080


	//   ....[13]....
        /*0390*/ 	.word	0x00003130


	//   ....[14]....
        /*0394*/ 	.word	0x00004030


	//   ....[15]....
        /*0398*/ 	.word	0x00004720


	//   ....[16]....
        /*039c*/ 	.word	0x00004750


	//   ....[17]....
        /*03a0*/ 	.word	0x00004760


	//   ....[18]....
        /*03a4*/ 	.word	0x00005160


	//   ....[19]....
        /*03a8*/ 	.word	0x000051d0


	//   ....[20]....
        /*03ac*/ 	.word	0x000068d0


	//   ....[21]....
        /*03b0*/ 	.word	0x00006900


	//   ....[22]....
        /*03b4*/ 	.word	0x00006960


	//   ....[23]....
        /*03b8*/ 	.word	0x00006970


	//   ....[24]....
        /*03bc*/ 	.word	0x00008000


	//   ....[25]....
        /*03c0*/ 	.word	0x00008020


	//   ....[26]....
        /*03c4*/ 	.word	0x00008090


	//   ....[27]....
        /*03c8*/ 	.word	0x000080a0


	//   ....[28]....
        /*03cc*/ 	.word	0x00008d40


	//   ....[29]....
        /*03d0*/ 	.word	0x00008d50


	//   ....[30]....
        /*03d4*/ 	.word	0x00008d60


	//   ....[31]....
        /*03d8*/ 	.word	0x00008d70


	//   ....[32]....
        /*03dc*/ 	.word	0x00008d80


	//   ....[33]....
        /*03e0*/ 	.word	0x00008d90


	//   ....[34]....
        /*03e4*/ 	.word	0x00008da0


	//   ....[35]....
        /*03e8*/ 	.word	0x00008db0


	//   ....[36]....
        /*03ec*/ 	.word	0x00008de0


	//   ....[37]....
        /*03f0*/ 	.word	0x00008df0


	//   ....[38]....
        /*03f4*/ 	.word	0x00008e20


	//   ....[39]....
        /*03f8*/ 	.word	0x00008e50


	//   ....[40]....
        /*03fc*/ 	.word	0x00008e90


	//   ....[41]....
        /*0400*/ 	.word	0x00008eb0


	//   ....[42]....
        /*0404*/ 	.word	0x00008ee0


	//   ....[43]....
        /*0408*/ 	.word	0x00008ef0


	//   ....[44]....
        /*040c*/ 	.word	0x00008f20


	//   ....[45]....
        /*0410*/ 	.word	0x00008f30


	//   ....[46]....
        /*0414*/ 	.word	0x00008f40


	//   ....[47]....
        /*0418*/ 	.word	0x00008f70


	//   ....[48]....
        /*041c*/ 	.word	0x00008fa0


	//   ....[49]....
        /*0420*/ 	.word	0x00008fb0


	//   ....[50]....
        /*0424*/ 	.word	0x00008fc0


	//   ....[51]....
        /*0428*/ 	.word	0x00008fe0


	//   ....[52]....
        /*042c*/ 	.word	0x00009560


	//   ....[53]....
        /*0430*/ 	.word	0x000095a0


	//   ....[54]....
        /*0434*/ 	.word	0x000095d0


	//   ....[55]....
        /*0438*/ 	.word	0x00009610


	//   ....[56]....
        /*043c*/ 	.word	0x00009ac0


	//   ....[57]....
        /*0440*/ 	.word	0x00009af0


	//   ....[58]....
        /*0444*/ 	.word	0x00009c00


	//   ....[59]....
        /*0448*/ 	.word	0x00009c20


	//   ....[60]....
        /*044c*/ 	.word	0x0000a530


	//   ....[61]....
        /*0450*/ 	.word	0x0000a540


	//   ....[62]....
        /*0454*/ 	.word	0x0000a640


	//   ....[63]....
        /*0458*/ 	.word	0x0000a660


	//   ....[64]....
        /*045c*/ 	.word	0x0000a7d0


	//   ....[65]....
        /*0460*/ 	.word	0x0000a9b0


	//   ....[66]....
        /*0464*/ 	.word	0x0000a9e0


	//   ....[67]....
        /*0468*/ 	.word	0x0000aa10


	//   ....[68]....
        /*046c*/ 	.word	0x0000aa60


	//   ....[69]....
        /*0470*/ 	.word	0x0000aa90


	//   ....[70]....
        /*0474*/ 	.word	0x0000aad0


	//   ....[71]....
        /*0478*/ 	.word	0x0000ac50


	//   ....[72]....
        /*047c*/ 	.word	0x0000ac80


	//   ....[73]....
        /*0480*/ 	.word	0x0000acb0


	//   ....[74]....
        /*0484*/ 	.word	0x0000ace0


	//   ....[75]....
        /*0488*/ 	.word	0x0000ad10


	//   ....[76]....
        /*048c*/ 	.word	0x0000ad50


	//   ....[77]....
        /*0490*/ 	.word	0x0000ade0


	//   ....[78]....
        /*0494*/ 	.word	0x0000ae70


	//   ....[79]....
        /*0498*/ 	.word	0x0000af20


	//   ....[80]....
        /*049c*/ 	.word	0x0000c5c0


	//   ....[81]....
        /*04a0*/ 	.word	0x0000d410


	//   ....[82]....
        /*04a4*/ 	.word	0x0000d430


	//   ....[83]....
        /*04a8*/ 	.word	0x0000d440


	//   ....[84]....
        /*04ac*/ 	.word	0x0000d460


	//   ....[85]....
        /*04b0*/ 	.word	0x0000d480


	//   ....[86]....
        /*04b4*/ 	.word	0x0000d590


	//   ....[87]....
        /*04b8*/ 	.word	0x0000f200


	//   ....[88]....
        /*04bc*/ 	.word	0x0000f230


	//   ....[89]....
        /*04c0*/ 	.word	0x0000f260


	//   ....[90]....
        /*04c4*/ 	.word	0x0000f2a0


	//   ....[91]....
        /*04c8*/ 	.word	0x0000f2d0


	//   ....[92]....
        /*04cc*/ 	.word	0x0000f2e0


	//   ....[93]....
        /*04d0*/ 	.word	0x0000f310


	//   ....[94]....
        /*04d4*/ 	.word	0x0000f320


	//   ....[95]....
        /*04d8*/ 	.word	0x0000f460


	//   ....[96]....
        /*04dc*/ 	.word	0x0000f490


	//   ....[97]....
        /*04e0*/ 	.word	0x0000f4c0


	//   ....[98]....
        /*04e4*/ 	.word	0x0000f4f0


	//   ....[99]....
        /*04e8*/ 	.word	0x0000f520


	//   ....[100]....
        /*04ec*/ 	.word	0x0000f560


	//   ....[101]....
        /*04f0*/ 	.word	0x0000f5f0


	//   ....[102]....
        /*04f4*/ 	.word	0x0000f680


	//   ....[103]....
        /*04f8*/ 	.word	0x0000f6f0


	//   ....[104]....
        /*04fc*/ 	.word	0x0000fd80


	//   ....[105]....
        /*0500*/ 	.word	0x00010350


	//   ....[106]....
        /*0504*/ 	.word	0x00010550


	//   ....[107]....
        /*0508*/ 	.word	0x000105a0


	//   ....[108]....
        /*050c*/ 	.word	0x00010600


	//   ....[109]....
        /*0510*/ 	.word	0x000106a0


	//   ....[110]....
        /*0514*/ 	.word	0x00010760


	//   ....[111]....
        /*0518*/ 	.word	0x000107e0


	//   ....[112]....
        /*051c*/ 	.word	0x00010bb0


	//----- nvinfo : EIATTR_REG_RECONFIG
	.align		4
.L_1369:
        /*0520*/ 	.byte	0x01, 0x54
	.zero		2


	//----- nvinfo : EIATTR_SYSCALL_OFFSETS
	.align		4
        /*0524*/ 	.byte	0x04, 0x46
        /*0526*/ 	.short	(.L_1371 - .L_1370)


	//   ....[0]....
.L_1370:
        /*0528*/ 	.word	0x00001a20


	//   ....[1]....
        /*052c*/ 	.word	0x0000c070


	//   ....[2]....
        /*0530*/ 	.word	0x0000c1d0


	//   ....[3]....
        /*0534*/ 	.word	0x0000c320


	//   ....[4]....
        /*0538*/ 	.word	0x0000c460


	//   ....[5]....
        /*053c*/ 	.word	0x0000cef0


	//----- nvinfo : EIATTR_MBARRIER_INSTR_OFFSETS
	.align		4
.L_1371:
        /*0540*/ 	.byte	0x04, 0x39
        /*0542*/ 	.short	(.L_1373 - .L_1372)


	//   ....[0]....
.L_1372:
        /*0544*/ 	.word	0x00000270
        /*0548*/ 	.word	0x000000ff
        /*054c*/ 	.word	0x00019c00
        /*0550*/ 	.short	0x0100
        /*0552*/ 	.byte	0x08
	.zero		1


	//   ....[1]....
        /*0554*/ 	.word	0x00000280
        /*0558*/ 	.word	0x000000ff
        /*055c*/ 	.word	0x00019c20
        /*0560*/ 	.short	0x0100
        /*0562*/ 	.byte	0x08
	.zero		1


	//   ....[2]....
        /*0564*/ 	.word	0x00000370
        /*0568*/ 	.word	0x000000ff
        /*056c*/ 	.word	0x00019c30
        /*0570*/ 	.short	0x0100
        /*0572*/ 	.byte	0x08
	.zero		1


	//   ....[3]....
        /*0574*/ 	.word	0x00000380
        /*0578*/ 	.word	0x000000ff
        /*057c*/ 	.word	0x00019c40
        /*0580*/ 	.short	0x0100
        /*0582*/ 	.byte	0x08
	.zero		1


	//   ....[4]....
        /*0584*/ 	.word	0x00000390
        /*0588*/ 	.word	0x000000ff
        /*058c*/ 	.word	0x00019c38
        /*0590*/ 	.short	0x0100
        /*0592*/ 	.byte	0x08
	.zero		1


	//   ....[5]....
        /*0594*/ 	.word	0x000003a0
        /*0598*/ 	.word	0x000000ff
        /*059c*/ 	.word	0x00019c48
        /*05a0*/ 	.short	0x0100
        /*05a2*/ 	.byte	0x08
	.zero		1


	//   ....[6]....
        /*05a4*/ 	.word	0x000004d0
        /*05a8*/ 	.word	0x000000ff
        /*05ac*/ 	.word	0x00019c50
        /*05b0*/ 	.short	0x0100
        /*05b2*/ 	.byte	0x08
	.zero		1


	//   ....[7]....
        /*05b4*/ 	.word	0x000004e0
        /*05b8*/ 	.word	0x000000ff
        /*05bc*/ 	.word	0x00019c60
        /*05c0*/ 	.short	0x0100
        /*05c2*/ 	.byte	0x08
	.zero		1


	//   ....[8]....
        /*05c4*/ 	.word	0x000004f0
        /*05c8*/ 	.word	0x000000ff
        /*05cc*/ 	.word	0x00019c58
        /*05d0*/ 	.short	0x0100
        /*05d2*/ 	.byte	0x08
	.zero		1


	//   ....[9]....
        /*05d4*/ 	.word	0x00000500
        /*05d8*/ 	.word	0x000000ff
        /*05dc*/ 	.word	0x00019c68
        /*05e0*/ 	.short	0x0100
        /*05e2*/ 	.byte	0x08
	.zero		1


	//   ....[10]....
        /*05e4*/ 	.word	0x000005f0
        /*05e8*/ 	.word	0x000000ff
        /*05ec*/ 	.word	0x00019c70
        /*05f0*/ 	.short	0x0100
        /*05f2*/ 	.byte	0x06
	.zero		1


	//   ....[11]....
        /*05f4*/ 	.word	0x00000600
        /*05f8*/ 	.word	0x000000ff
        /*05fc*/ 	.word	0x00019c80
        /*0600*/ 	.short	0x0100
        /*0602*/ 	.byte	0x06
	.zero		1


	//   ....[12]....
        /*0604*/ 	.word	0x00000610
        /*0608*/ 	.word	0x000000ff
        /*060c*/ 	.word	0x00019c78
        /*0610*/ 	.short	0x0100
        /*0612*/ 	.byte	0x06
	.zero		1


	//   ....[13]....
        /*0614*/ 	.word	0x00000620
        /*0618*/ 	.word	0x000000ff
        /*061c*/ 	.word	0x00019c88
        /*0620*/ 	.short	0x0100
        /*0622*/ 	.byte	0x06
	.zero		1


	//   ....[14]....
        /*0624*/ 	.word	0x00000750
        /*0628*/ 	.word	0x000000ff
        /*062c*/ 	.word	0x00019c90
        /*0630*/ 	.short	0x0100
        /*0632*/ 	.byte	0x08
	.zero		1


	//   ....[15]....
        /*0634*/ 	.word	0x00000760
        /*0638*/ 	.word	0x000000ff
        /*063c*/ 	.word	0x00019ca0
        /*0640*/ 	.short	0x0100
        /*0642*/ 	.byte	0x08
	.zero		1


	//   ....[16]....
        /*0644*/ 	.word	0x00000770
        /*0648*/ 	.word	0x000000ff
        /*064c*/ 	.word	0x00019c98
        /*0650*/ 	.short	0x0100
        /*0652*/ 	.byte	0x08
	.zero		1


	//   ....[17]....
        /*0654*/ 	.word	0x00000780
        /*0658*/ 	.word	0x000000ff
        /*065c*/ 	.word	0x00019ca8
        /*0660*/ 	.short	0x0100
        /*0662*/ 	.byte	0x08
	.zero		1


	//   ....[18]....
        /*0664*/ 	.word	0x000008b0
        /*0668*/ 	.word	0x000000ff
        /*066c*/ 	.word	0x00019cb0
        /*0670*/ 	.short	0x0100
        /*0672*/ 	.byte	0x08
	.zero		1


	//   ....[19]....
        /*0674*/ 	.word	0x000008c0
        /*0678*/ 	.word	0x000000ff
        /*067c*/ 	.word	0x00019cc0
        /*0680*/ 	.short	0x0100
        /*0682*/ 	.byte	0x08
	.zero		1


	//   ....[20]....
        /*0684*/ 	.word	0x000008d0
        /*0688*/ 	.word	0x000000ff
        /*068c*/ 	.word	0x00019cb8
        /*0690*/ 	.short	0x0100
        /*0692*/ 	.byte	0x08
	.zero		1


	//   ....[21]....
        /*0694*/ 	.word	0x000008e0
        /*0698*/ 	.word	0x000000ff
        /*069c*/ 	.word	0x00019cc8
        /*06a0*/ 	.short	0x0100
        /*06a2*/ 	.byte	0x08
	.zero		1


	//   ....[22]....
        /*06a4*/ 	.word	0x00001aa0
        /*06a8*/ 	.word	0x000000ff
        /*06ac*/ 	.word	0x00019c00
        /*06b0*/ 	.short	0x010a
        /*06b2*/ 	.byte	0x2f
	.zero		1


	//   ....[23]....
        /*06b4*/ 	.word	0x00001b20
        /*06b8*/ 	.word	0x00000003
        /*06bc*/ 	.word	0x00019c30
        /*06c0*/ 	.short	0x010a
        /*06c2*/ 	.byte	0x3f
	.zero		1


	//   ....[24]....
        /*06c4*/ 	.word	0x00001b80
        /*06c8*/ 	.word	0x00000003
        /*06cc*/ 	.word	0x00019c30
        /*06d0*/ 	.short	0x010a
        /*06d2*/ 	.byte	0x3f
	.zero		1


	//   ....[25]....
        /*06d4*/ 	.word	0x00003530
        /*06d8*/ 	.word	0x00000030
        /*06dc*/ 	.word	0x00000000
        /*06e0*/ 	.short	0x0101
        /*06e2*/ 	.byte	0x3f
	.zero		1


	//   ....[26]....
        /*06e4*/ 	.word	0x00003d00
        /*06e8*/ 	.word	0x000000ff
        /*06ec*/ 	.word	0x00019c30
        /*06f0*/ 	.short	0x010a
        /*06f2*/ 	.byte	0x15
	.zero		1


	//   ....[27]....
        /*06f4*/ 	.word	0x00003d40
        /*06f8*/ 	.word	0x000000ff
        /*06fc*/ 	.word	0x00019c30
        /*0700*/ 	.short	0x010a
        /*0702*/ 	.byte	0x15
	.zero		1


	//   ....[28]....
        /*0704*/ 	.word	0x00003ea0
        /*0708*/ 	.word	0x000000ff
        /*070c*/ 	.word	0x00019c50
        /*0710*/ 	.short	0x010a
        /*0712*/ 	.byte	0x0b
	.zero		1


	//   ....[29]....
        /*0714*/ 	.word	0x00003ee0
        /*0718*/ 	.word	0x000000ff
        /*071c*/ 	.word	0x00019c50
        /*0720*/ 	.short	0x010a
        /*0722*/ 	.byte	0x0b
	.zero		1


	//   ....[30]....
        /*0724*/ 	.word	0x00005a40
        /*0728*/ 	.word	0x00000003
        /*072c*/ 	.word	0x00000000
        /*0730*/ 	.short	0x0101
        /*0732*/ 	.byte	0x3f
	.zero		1


	//   ....[31]....
        /*0734*/ 	.word	0x00005c60
        /*0738*/ 	.word	0x000000ff
        /*073c*/ 	.word	0x00000000
        /*0740*/ 	.short	0x0101
        /*0742*/ 	.byte	0x06
	.zero		1


	//   ....[32]....
        /*0744*/ 	.word	0x00006210
        /*0748*/ 	.word	0x000000ff
        /*074c*/ 	.word	0x00019c30
        /*0750*/ 	.short	0x010a
        /*0752*/ 	.byte	0x06
	.zero		1


	//   ....[33]....
        /*0754*/ 	.word	0x00006250
        /*0758*/ 	.word	0x000000ff
        /*075c*/ 	.word	0x00019c30
        /*0760*/ 	.short	0x010a
        /*0762*/ 	.byte	0x06
	.zero		1


	//   ....[34]....
        /*0764*/ 	.word	0x000063b0
        /*0768*/ 	.word	0x000000ff
        /*076c*/ 	.word	0x00019c50
        /*0770*/ 	.short	0x010a
        /*0772*/ 	.byte	0x0b
	.zero		1


	//   ....[35]....
        /*0774*/ 	.word	0x000063f0
        /*0778*/ 	.word	0x000000ff
        /*077c*/ 	.word	0x00019c50
        /*0780*/ 	.short	0x010a
        /*0782*/ 	.byte	0x0b
	.zero		1


	//   ....[36]....
        /*0784*/ 	.word	0x00007560
        /*0788*/ 	.word	0x00000003
        /*078c*/ 	.word	0x00000000
        /*0790*/ 	.short	0x0101
        /*0792*/ 	.byte	0x3f
	.zero		1


	//   ....[37]....
        /*0794*/ 	.word	0x00007810
        /*0798*/ 	.word	0x000000ff
        /*079c*/ 	.word	0x00000000
        /*07a0*/ 	.short	0x0101
        /*07a2*/ 	.byte	0x06
	.zero		1


	//   ....[38]....
        /*07a4*/ 	.word	0x00007d40
        /*07a8*/ 	.word	0x000000ff
        /*07ac*/ 	.word	0x00019c50
        /*07b0*/ 	.short	0x010a
        /*07b2*/ 	.byte	0x0e
	.zero		1


	//   ....[39]....
        /*07b4*/ 	.word	0x00007d80
        /*07b8*/ 	.word	0x000000ff
        /*07bc*/ 	.word	0x00019c50
        /*07c0*/ 	.short	0x010a
        /*07c2*/ 	.byte	0x0e
	.zero		1


	//   ....[40]....
        /*07c4*/ 	.word	0x00008380
        /*07c8*/ 	.word	0x000000ff
        /*07cc*/ 	.word	0x00000000
        /*07d0*/ 	.short	0x0101
        /*07d2*/ 	.byte	0x04
	.zero		1


	//   ....[41]....
        /*07d4*/ 	.word	0x00009ae0
        /*07d8*/ 	.word	0x00000000
        /*07dc*/ 	.word	0x00000000
        /*07e0*/ 	.short	0x0101
        /*07e2*/ 	.byte	0x3f
	.zero		1


	//   ....[42]....
        /*07e4*/ 	.word	0x0000c7e0
        /*07e8*/ 	.word	0x00000004
        /*07ec*/ 	.word	0x00019c80
        /*07f0*/ 	.short	0x010a
        /*07f2*/ 	.byte	0x3f
	.zero		1


	//   ....[43]....
        /*07f4*/ 	.word	0x0000ca60
        /*07f8*/ 	.word	0x00000004
        /*07fc*/ 	.word	0x00019c40
        /*0800*/ 	.short	0x010a
        /*0802*/ 	.byte	0x3f
	.zero		1


	//   ....[44]....
        /*0804*/ 	.word	0x0000d670
        /*0808*/ 	.word	0x00000010
        /*080c*/ 	.word	0x00019c00
        /*0810*/ 	.short	0x0107
        /*0812*/ 	.byte	0x3f
	.zero		1


	//   ....[45]....
        /*0814*/ 	.word	0x0000d780
        /*0818*/ 	.word	0x00000010
        /*081c*/ 	.word	0x00019c00
        /*0820*/ 	.short	0x0101
        /*0822*/ 	.byte	0x3f
	.zero		1


	//   ....[46]....
        /*0824*/ 	.word	0x0000d7a0
        /*0828*/ 	.word	0x00000010
        /*082c*/ 	.word	0x00019c20
        /*0830*/ 	.short	0x010a
        /*0832*/ 	.byte	0x3f
	.zero		1


	//   ....[47]....
        /*0834*/ 	.word	0x0000da80
        /*0838*/ 	.word	0x00000006
        /*083c*/ 	.word	0x00019c80
        /*0840*/ 	.short	0x010a
        /*0842*/ 	.byte	0x3f
	.zero		1


	//   ....[48]....
        /*0844*/ 	.word	0x0000dea0
        /*0848*/ 	.word	0x00000006
        /*084c*/ 	.word	0x00019c40
        /*0850*/ 	.short	0x010a
        /*0852*/ 	.byte	0x3f
	.zero		1


	//   ....[49]....
        /*0854*/ 	.word	0x0000e350
        /*0858*/ 	.word	0x00000003
        /*085c*/ 	.word	0x00019c70
        /*0860*/ 	.short	0x010a
        /*0862*/ 	.byte	0x3f
	.zero		1


	//   ....[50]....
        /*0864*/ 	.word	0x0000e3c0
        /*0868*/ 	.word	0x00000003
        /*086c*/ 	.word	0x00019c60
        /*0870*/ 	.short	0x010a
        /*0872*/ 	.byte	0x3f
	.zero		1


	//   ....[51]....
        /*0874*/ 	.word	0x0000e800
        /*0878*/ 	.word	0x00000003
        /*087c*/ 	.word	0x00019c50
        /*0880*/ 	.short	0x0101
        /*0882*/ 	.byte	0x3f
	.zero		1


	//   ....[52]....
        /*0884*/ 	.word	0x0000e870
        /*0888*/ 	.word	0x00000000
        /*088c*/ 	.word	0x00000000
        /*0890*/ 	.short	0x0101
        /*0892*/ 	.byte	0x3f
	.zero		1


	//   ....[53]....
        /*0894*/ 	.word	0x0000ea80
        /*0898*/ 	.word	0x00000000
        /*089c*/ 	.word	0x00019c70
        /*08a0*/ 	.short	0x010a
        /*08a2*/ 	.byte	0x3f
	.zero		1


	//   ....[54]....
        /*08a4*/ 	.word	0x0000eaf0
        /*08a8*/ 	.word	0x00000000
        /*08ac*/ 	.word	0x00019c60
        /*08b0*/ 	.short	0x010a
        /*08b2*/ 	.byte	0x3f
	.zero		1


	//   ....[55]....
        /*08b4*/ 	.word	0x0000ef30
        /*08b8*/ 	.word	0x00000000
        /*08bc*/ 	.word	0x00019c50
        /*08c0*/ 	.short	0x0101
        /*08c2*/ 	.byte	0x3f
	.zero		1


	//   ....[56]....
        /*08c4*/ 	.word	0x0000ef80
        /*08c8*/ 	.word	0x00000002
        /*08cc*/ 	.word	0x00000000
        /*08d0*/ 	.short	0x0101
        /*08d2*/ 	.byte	0x3f
	.zero		1


	//   ....[57]....
        /*08d4*/ 	.word	0x0000fd00
        /*08d8*/ 	.word	0x00000007
        /*08dc*/ 	.word	0x00019c20
        /*08e0*/ 	.short	0x010a
        /*08e2*/ 	.byte	0x3f
	.zero		1


	//   ....[58]....
        /*08e4*/ 	.word	0x0000fea0
        /*08e8*/ 	.word	0x00000005
        /*08ec*/ 	.word	0x00000000
        /*08f0*/ 	.short	0x010a
        /*08f2*/ 	.byte	0x3f
	.zero		1


	//   ....[59]....
        /*08f4*/ 	.word	0x0000ff10
        /*08f8*/ 	.word	0x00000003
        /*08fc*/ 	.word	0x00000000
        /*0900*/ 	.short	0x010a
        /*0902*/ 	.byte	0x3f
	.zero		1


	//   ....[60]....
        /*0904*/ 	.word	0x0000ff60
        /*0908*/ 	.word	0x00000003
        /*090c*/ 	.word	0x00019c60
        /*0910*/ 	.short	0x010a
        /*0912*/ 	.byte	0x3f
	.zero		1


	//   ....[61]....
        /*0914*/ 	.word	0x0000ffb0
        /*0918*/ 	.word	0x00000005
        /*091c*/ 	.word	0x00019c60
        /*0920*/ 	.short	0x010a
        /*0922*/ 	.byte	0x3f
	.zero		1


	//   ....[62]....
        /*0924*/ 	.word	0x0000fff0
        /*0928*/ 	.word	0x00000003
        /*092c*/ 	.word	0x00019c80
        /*0930*/ 	.short	0x010a
        /*0932*/ 	.byte	0x3f
	.zero		1


	//   ....[63]....
        /*0934*/ 	.word	0x00010010
        /*0938*/ 	.word	0x00000005
        /*093c*/ 	.word	0x00019c80
        /*0940*/ 	.short	0x010a
        /*0942*/ 	.byte	0x3f
	.zero		1


	//   ....[64]....
        /*0944*/ 	.word	0x00010080
        /*0948*/ 	.word	0x00000003
        /*094c*/ 	.word	0x00019c00
        /*0950*/ 	.short	0x010a
        /*0952*/ 	.byte	0x3f
	.zero		1


	//   ....[65]....
        /*0954*/ 	.word	0x000100d0
        /*0958*/ 	.word	0x00000003
        /*095c*/ 	.word	0x00019c30
        /*0960*/ 	.short	0x010a
        /*0962*/ 	.byte	0x3f
	.zero		1


	//   ....[66]....
        /*0964*/ 	.word	0x00010130
        /*0968*/ 	.word	0x00000007
        /*096c*/ 	.word	0x00019c30
        /*0970*/ 	.short	0x010a
        /*0972*/ 	.byte	0x3f
	.zero		1


	//   ....[67]....
        /*0974*/ 	.word	0x00010190
        /*0978*/ 	.word	0x00000007
        /*097c*/ 	.word	0x00019c50
        /*0980*/ 	.short	0x010a
        /*0982*/ 	.byte	0x3f
	.zero		1


	//   ....[68]....
        /*0984*/ 	.word	0x000101f0
        /*0988*/ 	.word	0x00000009
        /*098c*/ 	.word	0x00019c30
        /*0990*/ 	.short	0x010a
        /*0992*/ 	.byte	0x3f
	.zero		1


	//   ....[69]....
        /*0994*/ 	.word	0x00010250
        /*0998*/ 	.word	0x00000009
        /*099c*/ 	.word	0x00019c50
        /*09a0*/ 	.short	0x010a
        /*09a2*/ 	.byte	0x3f
	.zero		1


	//   ....[70]....
        /*09a4*/ 	.word	0x000102b0
        /*09a8*/ 	.word	0x00000006
        /*09ac*/ 	.word	0x00019c50
        /*09b0*/ 	.short	0x010a
        /*09b2*/ 	.byte	0x3f
	.zero		1


	//   ....[71]....
        /*09b4*/ 	.word	0x00010400
        /*09b8*/ 	.word	0x00000004
        /*09bc*/ 	.word	0x00019c80
        /*09c0*/ 	.short	0x010a
        /*09c2*/ 	.byte	0x3f
	.zero		1


	//   ....[72]....
        /*09c4*/ 	.word	0x00010450
        /*09c8*/ 	.word	0x00000004
        /*09cc*/ 	.word	0x00019c40
        /*09d0*/ 	.short	0x010a
        /*09d2*/ 	.byte	0x3f
	.zero		1


	//   ....[73]....
        /*09d4*/ 	.word	0x000108a0
        /*09d8*/ 	.word	0x00000010
        /*09dc*/ 	.word	0x00019c20
        /*09e0*/ 	.short	0x010a
        /*09e2*/ 	.byte	0x3f
	.zero		1


	//   ....[74]....
        /*09e4*/ 	.word	0x000108f0
        /*09e8*/ 	.word	0x00000006
        /*09ec*/ 	.word	0x00019c80
        /*09f0*/ 	.short	0x010a
        /*09f2*/ 	.byte	0x3f
	.zero		1


	//   ....[75]....
        /*09f4*/ 	.word	0x00010940
        /*09f8*/ 	.word	0x00000006
        /*09fc*/ 	.word	0x00019c40
        /*0a00*/ 	.short	0x010a
        /*0a02*/ 	.byte	0x3f
	.zero		1


	//   ....[76]....
        /*0a04*/ 	.word	0x00010990
        /*0a08*/ 	.word	0x00000003
        /*0a0c*/ 	.word	0x00019c70
        /*0a10*/ 	.short	0x010a
        /*0a12*/ 	.byte	0x3f
	.zero		1


	//   ....[77]....
        /*0a14*/ 	.word	0x000109e0
        /*0a18*/ 	.word	0x00000003
        /*0a1c*/ 	.word	0x00019c60
        /*0a20*/ 	.short	0x010a
        /*0a22*/ 	.byte	0x3f
	.zero		1


	//   ....[78]....
        /*0a24*/ 	.word	0x00010a30
        /*0a28*/ 	.word	0x00000000
        /*0a2c*/ 	.word	0x00019c70
        /*0a30*/ 	.short	0x010a
        /*0a32*/ 	.byte	0x3f
	.zero		1


	//   ....[79]....
        /*0a34*/ 	.word	0x00010a80
        /*0a38*/ 	.word	0x00000000
        /*0a3c*/ 	.word	0x00019c60
        /*0a40*/ 	.short	0x010a
        /*0a42*/ 	.byte	0x3f
	.zero		1


	//   ....[80]....
        /*0a44*/ 	.word	0x00010ad0
        /*0a48*/ 	.word	0x00000007
        /*0a4c*/ 	.word	0x00019c20
        /*0a50*/ 	.short	0x010a
        /*0a52*/ 	.byte	0x3f
	.zero		1


	//   ....[81]....
        /*0a54*/ 	.word	0x00010c70
        /*0a58*/ 	.word	0x00000005
        /*0a5c*/ 	.word	0x00000000
        /*0a60*/ 	.short	0x010a
        /*0a62*/ 	.byte	0x3f
	.zero		1


	//   ....[82]....
        /*0a64*/ 	.word	0x00010cc0
        /*0a68*/ 	.word	0x00000003
        /*0a6c*/ 	.word	0x00000000
        /*0a70*/ 	.short	0x010a
        /*0a72*/ 	.byte	0x3f
	.zero		1


	//   ....[83]....
        /*0a74*/ 	.word	0x00010d10
        /*0a78*/ 	.word	0x00000003
        /*0a7c*/ 	.word	0x00019c60
        /*0a80*/ 	.short	0x010a
        /*0a82*/ 	.byte	0x3f
	.zero		1


	//   ....[84]....
        /*0a84*/ 	.word	0x00010d60
        /*0a88*/ 	.word	0x00000005
        /*0a8c*/ 	.word	0x00019c60
        /*0a90*/ 	.short	0x010a
        /*0a92*/ 	.byte	0x3f
	.zero		1


	//   ....[85]....
        /*0a94*/ 	.word	0x00010db0
        /*0a98*/ 	.word	0x00000003
        /*0a9c*/ 	.word	0x00019c80
        /*0aa0*/ 	.short	0x010a
        /*0aa2*/ 	.byte	0x3f
	.zero		1


	//----- nvinfo : EIATTR_NUM_MBARRIERS
	.align		4
.L_1373:
        /*0aa4*/ 	.byte	0x03, 0x38
        /*0aa6*/ 	.short	0x0016


	//----- nvinfo : EIATTR_EXIT_INSTR_OFFSETS
	.align		4
        /*0aa8*/ 	.byte	0x04, 0x1c
        /*0aaa*/ 	.short	(.L_1375 - .L_1374)


	//   ....[0]....
.L_1374:
        /*0aac*/ 	.word	0x00000a40


	//   ....[1]....
        /*0ab0*/ 	.word	0x0000a780


	//   ....[2]....
        /*0ab4*/ 	.word	0x00010060


	//----- nvinfo : EIATTR_MAX_THREADS
	.align		4
.L_1375:
        /*0ab8*/ 	.byte	0x04, 0x05
        /*0aba*/ 	.short	(.L_1377 - .L_1376)
.L_1376:
        /*0abc*/ 	.word	0x00000200
        /*0ac0*/ 	.word	0x00000001
        /*0ac4*/ 	.word	0x00000001


	//----- nvinfo : EIATTR_CRS_STACK_SIZE
	.align		4
.L_1377:
        /*0ac8*/ 	.byte	0x04, 0x1e
        /*0aca*/ 	.short	(.L_1379 - .L_1378)
.L_1378:
        /*0acc*/ 	.word	0x00000000


	//----- nvinfo : EIATTR_CBANK_PARAM_SIZE
	.align		4
.L_1379:
        /*0ad0*/ 	.byte	0x03, 0x19
        /*0ad2*/ 	.short	0x0af0


	//----- nvinfo : EIATTR_PARAM_CBANK
	.align		4
        /*0ad4*/ 	.byte	0x04, 0x0a
        /*0ad6*/ 	.short	(.L_1381 - .L_1380)
	.align		4
.L_1380:
        /*0ad8*/ 	.word	index@(.nv.constant0._ZN7cutlass13device_kernelIN5flash11enable_sm90INS1_16FlashAttnFwdSm90INS1_25CollectiveMainloopFwdSm90ILi2EN4cute5tupleIJNS5_1CILi1EEES8_S8_EEENS6_IJNS7_ILi192EEENS7_ILi128EEENS7_ILi96EEEEEELi96ENS_12float_e4m3_tEfNS_4arch4Sm90ELb1ELb0ELb0ELb1ELb0ELb0ELb0ELb1ELb1ELb1ELb0ELb0EEENS1_21CollectiveEpilogueFwdINS6_IJSA_SC_SB_EEES9_NS_10bfloat16_tESG_Li384ELb1ELb1ELb0ELb1EEENS1_36VarlenDynamicPersistentTileSchedulerILi192ELi128ELi384ELi128ELb0ELb1ELb1ELb1ELb1ELb1EEEEEEEEEvNT_6ParamsE)
        /*0adc*/ 	.short	0x0210
        /*0ade*/ 	.short	0x0af0


	//----- nvinfo : EIATTR_SW_WAR
	.align		4
.L_1381:
        /*0ae0*/ 	.byte	0x04, 0x36
        /*0ae2*/ 	.short	(.L_1383 - .L_1382)
.L_1382:
        /*0ae4*/ 	.word	0x00000008
.L_1383:


//--------------------- .nv.info._ZN7cutlass13device_kernelIN5flash11enable_sm90INS1_16FlashAttnFwdSm90INS1_25CollectiveMainloopFwdSm90ILi2EN4cute5tupleIJNS5_1CILi1EEES8_S8_EEENS6_IJNS7_ILi192EEENS7_ILi128EEENS7_ILi96EEEEEELi96ENS_12float_e4m3_tEfNS_4arch4Sm90ELb1ELb0ELb0ELb1ELb0ELb1ELb0ELb1ELb1ELb1ELb0ELb0EEENS1_21CollectiveEpilogueFwdINS6_IJSA_SC_SB_EEES9_NS_10bfloat16_tESG_Li384ELb1ELb1ELb0ELb1EEENS1_36VarlenDynamicPersistentTileSchedulerILi192ELi128ELi384ELi128ELb0ELb1ELb1ELb1ELb1ELb1EEEEEEEEEvNT_6ParamsE --------------------------
	.section	.nv.info._ZN7cutlass13device_kernelIN5flash11enable_sm90INS1_16FlashAttnFwdSm90INS1_25CollectiveMainloopFwdSm90ILi2EN4cute5tupleIJNS5_1CILi1EEES8_S8_EEENS6_IJNS7_ILi192EEENS7_ILi128EEENS7_ILi96EEEEEELi96ENS_12float_e4m3_tEfNS_4arch4Sm90ELb1ELb0ELb0ELb1ELb0ELb1ELb0ELb1ELb1ELb1ELb0ELb0EEENS1_21CollectiveEpilogueFwdINS6_IJSA_SC_SB_EEES9_NS_10bfloat16_tESG_Li384ELb1ELb1ELb0ELb1EEENS1_36VarlenDynamicPersistentTileSchedulerILi192ELi128ELi384ELi128ELb0ELb1ELb1ELb1ELb1ELb1EEEEEEEEEvNT_6ParamsE,"",@"SHT_CUDA_INFO"
	.sectionflags	@""
	.align	4


	//----- nvinfo : EIATTR_CUDA_API_VERSION
	.align		4
        /*0000*/ 	.byte	0x04, 0x37
        /*0002*/ 	.short	(.L_1385 - .L_1384)
.L_1384:
        /*0004*/ 	.word	0x00000082


	//----- nvinfo : EIATTR_KPARAM_INFO
	.align		4
.L_1385:
        /*0008*/ 	.byte	0x04, 0x17
        /*000a*/ 	.short	(.L_1387 - .L_1386)
.L_1386:
        /*000c*/ 	.word	0x00000000
        /*0010*/ 	.short	0x0000
        /*0012*/ 	.short	0x0070
        /*0014*/ 	.byte	0x00, 0xf0, 0x01, 0x2a


	//----- nvinfo : EIATTR_SPARSE_MMA_MASK
	.align		4
.L_1387:
        /*0018*/ 	.byte	0x03, 0x50
        /*001a*/ 	.short	0x0000


	//----- nvinfo : EIATTR_MAXREG_COUNT
	.align		4
        /*001c*/ 	.byte	0x03, 0x1b
        /*001e*/ 	.short	0x0080


	//----- nvinfo : EIATTR_NUM_BARRIERS
	.align		4
        /*0020*/ 	.byte	0x02, 0x4c
        /*0022*/ 	.byte	0x10
	.zero		1


	//----- nvinfo : EIATTR_EXTERNS
	.align		4
        /*0024*/ 	.byte	0x04, 0x0f
        /*0026*/ 	.short	(.L_1389 - .L_1388)


	//   ....[0]....
	.align		4
.L_1388:
        /*0028*/ 	.word	index@(__assertfail)


	//----- nvinfo : EIATTR_ANNOTATIONS
	.align		4
.L_1389:
        /*002c*/ 	.byte	0x04, 0x55
        /*002e*/ 	.short	(.L_1391 - .L_1390)


	//   ....[0]....
.L_1390:
        /* <DEDUP_REMOVED lines=96> */


	//----- nvinfo : EIATTR_MERCURY_ISA_VERSION
	.align		4
.L_1391:
        /*0618*/ 	.byte	0x03, 0x5f
        /*061a*/ 	.short	0x0101


	//----- nvinfo : EIATTR_UNUSED_LOAD_BYTE_OFFSET
	.align		4
        /*061c*/ 	.byte	0x04, 0x44
        /*061e*/ 	.short	(.L_1393 - .L_1392)


	//   ....[0]....
.L_1392:
        /*0620*/ 	.word	0x00000aa0
        /*0624*/ 	.word	0x0000fff0


	//   ....[1]....
        /*0628*/ 	.word	0x000127c0
        /*062c*/ 	.word	0x0000fff0


	//----- nvinfo : EIATTR_INT_WARP_WIDE_INSTR_OFFSETS
	.align		4
.L_1393:
        /*0630*/ 	.byte	0x04, 0x31
        /*0632*/ 	.short	(.L_1395 - .L_1394)


	//   ....[0]....
.L_1394:
        /*0634*/ 	.word	0x00000190


	//   ....[1]....
        /*0638*/ 	.word	0x000001d0


	//   ....[2]....
        /*063c*/ 	.word	0x00000240


	//   ....[3]....
        /*0640*/ 	.word	0x00017640


	//   ....[4]....
        /*0644*/ 	.word	0x000176d0


	//   ....[5]....
        /*0648*/ 	.word	0x0001a220


	//   ....[6]....
        /*064c*/ 	.word	0x0001a2b0


	//----- nvinfo : EIATTR_COOP_GROUP_MASK_REGIDS
	.align		4
.L_1395:
        /*0650*/ 	.byte	0x04, 0x29
        /*0652*/ 	.short	(.L_1397 - .L_1396)


	//   ....[0]....
.L_1396:
        /*0654*/ 	.word	0xffffffff


	//   ....[1]....
        /*0658*/ 	.word	0xffffffff


	//   ....[2]....
        /*065c*/ 	.word	0xffffffff


	//   ....[3]....
        /*0660*/ 	.word	0xffffffff


	//   ....[4]....
        /*0664*/ 	.word	0xffffffff


	//   ....[5]....
        /*0668*/ 	.word	0xffffffff


	//   ....[6]....
        /*066c*/ 	.word	0xffffffff


	//   ....[7]....
        /*0670*/ 	.word	0xffffffff


	//   ....[8]....
        /*0674*/ 	.word	0xffffffff


	//   ....[9]....
        /*0678*/ 	.word	0xffffffff


	//   ....[10]....
        /*067c*/ 	.word	0xffffffff


	//   ....[11]....
        /*0680*/ 	.word	0xffffffff


	//   ....[12]....
        /*0684*/ 	.word	0xffffffff


	//   ....[13]....
        /*0688*/ 	.word	0xffffffff


	//   ....[14]....
        /*068c*/ 	.word	0xffffffff


	//   ....[15]....
        /*0690*/ 	.word	0xffffffff


	//   ....[16]....
        /*0694*/ 	.word	0xffffffff


	//   ....[17]....
        /*0698*/ 	.word	0xffffffff


	//   ....[18]....
        /*069c*/ 	.word	0xffffffff


	//   ....[19]....
        /*06a0*/ 	.word	0xffffffff


	//   ....[20]....
        /*06a4*/ 	.word	0xffffffff


	//   ....[21]....
        /*06a8*/ 	.word	0xffffffff


	//   ....[22]....
        /*06ac*/ 	.word	0xffffffff


	//   ....[23]....
        /*06b0*/ 	.word	0xffffffff


	//   ....[24]....
        /*06b4*/ 	.word	0xffffffff


	//   ....[25]....
        /*06b8*/ 	.word	0xffffffff


	//   ....[26]....
        /*06bc*/ 	.word	0xffffffff


	//   ....[27]....
        /*06c0*/ 	.word	0xffffffff


	//   ....[28]....
        /*06c4*/ 	.word	0xffffffff


	//   ....[29]....
        /*06c8*/ 	.word	0xffffffff


	//   ....[30]....
        /*06cc*/ 	.word	0xffffffff


	//   ....[31]....
        /*06d0*/ 	.word	0xffffffff


	//   ....[32]....
        /*06d4*/ 	.word	0xffffffff


	//   ....[33]....
        /*06d8*/ 	.word	0xffffffff


	//   ....[34]....
        /*06dc*/ 	.word	0xffffffff


	//   ....[35]....
        /*06e0*/ 	.word	0xffffffff


	//   ....[36]....
        /*06e4*/ 	.word	0xffffffff


	//   ....[37]....
        /*06e8*/ 	.word	0xffffffff


	//   ....[38]....
        /*06ec*/ 	.word	0xffffffff


	//   ....[39]....
        /*06f0*/ 	.word	0xffffffff


	//   ....[40]....
        /*06f4*/ 	.word	0xffffffff


	//   ....[41]....
        /*06f8*/ 	.word	0xffffffff


	//   ....[42]....
        /*06fc*/ 	.word	0xffffffff


	//   ....[43]....
        /*0700*/ 	.word	0xffffffff


	//   ....[44]....
        /*0704*/ 	.word	0xffffffff


	//   ....[45]....
        /*0708*/ 	.word	0xffffffff


	//   ....[46]....
        /*070c*/ 	.word	0xffffffff


	//   ....[47]....
        /*0710*/ 	.word	0xffffffff


	//   ....[48]....
        /*0714*/ 	.word	0xffffffff


	//   ....[49]....
        /*0718*/ 	.word	0xffffffff


	//   ....[50]....
        /*071c*/ 	.word	0xffffffff


	//   ....[51]....
        /*0720*/ 	.word	0xffffffff


	//   ....[52]....
        /*0724*/ 	.word	0xffffffff


	//   ....[53]....
        /*0728*/ 	.word	0xffffffff


	//   ....[54]....
        /*072c*/ 	.word	0xffffffff


	//   ....[55]....
        /*0730*/ 	.word	0xffffffff


	//   ....[56]....
        /*0734*/ 	.word	0xffffffff


	//   ....[57]....
        /*0738*/ 	.word	0xffffffff


	//   ....[58]....
        /*073c*/ 	.word	0xffffffff


	//   ....[59]....
        /*0740*/ 	.word	0xffffffff


	//   ....[60]....
        /*0744*/ 	.word	0xffffffff


	//   ....[61]....
        /*0748*/ 	.word	0xffffffff


	//   ....[62]....
        /*074c*/ 	.word	0xffffffff


	//   ....[63]....
        /*0750*/ 	.word	0xffffffff


	//   ....[64]....
        /*0754*/ 	.word	0xffffffff


	//   ....[65]....
        /*0758*/ 	.word	0xffffffff


	//   ....[66]....
        /*075c*/ 	.word	0xffffffff


	//   ....[67]....
        /*0760*/ 	.word	0xffffffff


	//   ....[68]....
        /*0764*/ 	.word	0xffffffff


	//   ....[69]....
        /*0768*/ 	.word	0xffffffff


	//   ....[70]....
        /*076c*/ 	.word	0xffffffff


	//   ....[71]....
        /*0770*/ 	.word	0xffffffff


	//   ....[72]....
        /*0774*/ 	.word	0xffffffff


	//   ....[73]....
        /*0778*/ 	.word	0xffffffff


	//   ....[74]....
        /*077c*/ 	.word	0xffffffff


	//   ....[75]....
        /*0780*/ 	.word	0xffffffff


	//   ....[76]....
        /*0784*/ 	.word	0xffffffff


	//   ....[77]....
        /*0788*/ 	.word	0xffffffff


	//   ....[78]....
        /*078c*/ 	.word	0xffffffff


	//   ....[79]....
        /*0790*/ 	.word	0xffffffff


	//   ....[80]....
        /*0794*/ 	.word	0xffffffff


	//   ....[81]....
        /*0798*/ 	.word	0xffffffff


	//   ....[82]....
        /*079c*/ 	.word	0xffffffff


	//   ....[83]....
        /*07a0*/ 	.word	0xffffffff


	//   ....[84]....
        /*07a4*/ 	.word	0xffffffff


	//   ....[85]....
        /*07a8*/ 	.word	0xffffffff


	//   ....[86]....
        /*07ac*/ 	.word	0xffffffff


	//   ....[87]....
        /*07b0*/ 	.word	0xffffffff


	//   ....[88]....
        /*07b4*/ 	.word	0xffffffff


	//   ....[89]....
        /*07b8*/ 	.word	0xffffffff


	//   ....[90]....
        /*07bc*/ 	.word	0xffffffff


	//   ....[91]....
        /*07c0*/ 	.word	0xffffffff


	//   ....[92]....
        /*07c4*/ 	.word	0xffffffff


	//   ....[93]....
        /*07c8*/ 	.word	0xffffffff


	//   ....[94]....
        /*07cc*/ 	.word	0xffffffff


	//   ....[95]....
        /*07d0*/ 	.word	0xffffffff


	//   ....[96]....
        /*07d4*/ 	.word	0xffffffff


	//   ....[97]....
        /*07d8*/ 	.word	0xffffffff


	//   ....[98]....
        /*07dc*/ 	.word	0xffffffff


	//   ....[99]....
        /*07e0*/ 	.word	0xffffffff


	//   ....[100]....
        /*07e4*/ 	.word	0xffffffff


	//   ....[101]....
        /*07e8*/ 	.word	0xffffffff


	//   ....[102]....
        /*07ec*/ 	.word	0xffffffff


	//   ....[103]....
        /*07f0*/ 	.word	0xffffffff


	//   ....[104]....
        /*07f4*/ 	.word	0xffffffff


	//   ....[105]....
        /*07f8*/ 	.word	0xffffffff


	//   ....[106]....
        /*07fc*/ 	.word	0xffffffff


	//   ....[107]....
        /*0800*/ 	.word	0xffffffff


	//   ....[108]....
        /*0804*/ 	.word	0xffffffff


	//   ....[109]....
        /*0808*/ 	.word	0xffffffff


	//   ....[110]....
        /*080c*/ 	.word	0xffffffff


	//   ....[111]....
        /*0810*/ 	.word	0xffffffff


	//   ....[112]....
        /*0814*/ 	.word	0xffffffff


	//   ....[113]....
        /*0818*/ 	.word	0xffffffff


	//   ....[114]....
        /*081c*/ 	.word	0x0500000f


	//   ....[115]....
        /*0820*/ 	.word	0x0500000f


	//   ....[116]....
        /*0824*/ 	.word	0x0500000f


	//   ....[117]....
        /*0828*/ 	.word	0x0500000f


	//   ....[118]....
        /*082c*/ 	.word	0x0500000f


	//   ....[119]....
        /*0830*/ 	.word	0x0500000f


	//   ....[120]....
        /*0834*/ 	.word	0x0500000f


	//   ....[121]....
        /*0838*/ 	.word	0x0500000f


	//   ....[122]....
        /*083c*/ 	.word	0x0500000f


	//   ....[123]....
        /*0840*/ 	.word	0x0500000f


	//   ....[124]....
        /*0844*/ 	.word	0x0500000f


	//   ....[125]....
        /*0848*/ 	.word	0x0500000f


	//   ....[126]....
        /*084c*/ 	.word	0x0500000f


	//   ....[127]....
        /*0850*/ 	.word	0x0500000f


	//   ....[128]....
        /*0854*/ 	.word	0x0500000f


	//   ....[129]....
        /*0858*/ 	.word	0x0500000f


	//   ....[130]....
        /*085c*/ 	.word	0x0500000f


	//   ....[131]....
        /*0860*/ 	.word	0x0500000f


	//   ....[132]....
        /*0864*/ 	.word	0x0500000f


	//   ....[133]....
        /*0868*/ 	.word	0x0500000f


	//   ....[134]....
        /*086c*/ 	.word	0x0500000f


	//   ....[135]....
        /*0870*/ 	.word	0x0500000f


	//   ....[136]....
        /*0874*/ 	.word	0x0500000f


	//   ....[137]....
        /*0878*/ 	.word	0x0500000f


	//   ....[138]....
        /*087c*/ 	.word	0x0500000f


	//   ....[139]....
        /*0880*/ 	.word	0x0500000f


	//   ....[140]....
        /*0884*/ 	.word	0x0500000f


	//   ....[141]....
        /*0888*/ 	.word	0x0500000f


	//   ....[142]....
        /*088c*/ 	.word	0x0500000f


	//   ....[143]....
        /*0890*/ 	.word	0x0500000f


	//   ....[144]....
        /*0894*/ 	.word	0x0500000f


	//   ....[145]....
        /*0898*/ 	.word	0x0500000f


	//   ....[146]....
        /*089c*/ 	.word	0x0500000f


	//   ....[147]....
        /*08a0*/ 	.word	0x0500000f


	//----- nvinfo : EIATTR_COOP_GROUP_INSTR_OFFSETS
	.align		4
.L_1397:
        /*08a4*/ 	.byte	0x04, 0x28
        /*08a6*/ 	.short	(.L_1399 - .L_1398)


	//   ....[0]....
.L_1398:
        /*08a8*/ 	.word	0x00000070


	//   ....[1]....
        /*08ac*/ 	.word	0x000001a0


	//   ....[2]....
        /*08b0*/ 	.word	0x000001f0


	//   ....[3]....
        /*08b4*/ 	.word	0x00000420


	//   ....[4]....
        /*08b8*/ 	.word	0x00000580


	//   ....[5]....
        /*08bc*/ 	.word	0x000006a0


	//   ....[6]....
        /*08c0*/ 	.word	0x00000800


	//   ....[7]....
        /*08c4*/ 	.word	0x00006e00


	//   ....[8]....
        /*08c8*/ 	.word	0x00007510


	//   ....[9]....
        /*08cc*/ 	.word	0x00007520


	//   ....[10]....
        /*08d0*/ 	.word	0x00007530


	//   ....[11]....
        /*08d4*/ 	.word	0x00007540


	//   ....[12]....
        /*08d8*/ 	.word	0x00009200


	//   ....[13]....
        /*08dc*/ 	.word	0x00009210


	//   ....[14]....
        /*08e0*/ 	.word	0x00009220


	//   ....[15]....
        /*08e4*/ 	.word	0x00009230


	//   ....[16]....
        /*08e8*/ 	.word	0x0000ba80


	//   ....[17]....
        /*08ec*/ 	.word	0x0000c110


	//   ....[18]....
        /*08f0*/ 	.word	0x0000c120


	//   ....[19]....
        /*08f4*/ 	.word	0x0000c140


	//   ....[20]....
        /*08f8*/ 	.word	0x0000c890


	//   ....[21]....
        /*08fc*/ 	.word	0x0000c8b0


	//   ....[22]....
        /*0900*/ 	.word	0x0000ded0


	//   ....[23]....
        /*0904*/ 	.word	0x0000def0


	//   ....[24]....
        /*0908*/ 	.word	0x0000e590


	//   ....[25]....
        /*090c*/ 	.word	0x0000e6a0


	//   ....[26]....
        /*0910*/ 	.word	0x0000ee60


	//   ....[27]....
        /*0914*/ 	.word	0x0000ef50


	//   ....[28]....
        /*0918*/ 	.word	0x00010910


	//   ....[29]....
        /*091c*/ 	.word	0x00010940


	//   ....[30]....
        /*0920*/ 	.word	0x00010990


	//   ....[31]....
        /*0924*/ 	.word	0x00010b00


	//   ....[32]....
        /*0928*/ 	.word	0x00012110


	//   ....[33]....
        /*092c*/ 	.word	0x00012120


	//   ....[34]....
        /*0930*/ 	.word	0x000121b0


	//   ....[35]....
        /*0934*/ 	.word	0x000121c0


	//   ....[36]....
        /*0938*/ 	.word	0x00012d90


	//   ....[37]....
        /*093c*/ 	.word	0x00012dc0


	//   ....[38]....
        /*0940*/ 	.word	0x00012de0


	//   ....[39]....
        /*0944*/ 	.word	0x00012df0


	//   ....[40]....
        /*0948*/ 	.word	0x00012e00


	//   ....[41]....
        /*094c*/ 	.word	0x00012e10


	//   ....[42]....
        /*0950*/ 	.word	0x00012e20


	//   ....[43]....
        /*0954*/ 	.word	0x00012e30


	//   ....[44]....
        /*0958*/ 	.word	0x00012e40


	//   ....[45]....
        /*095c*/ 	.word	0x00012e50


	//   ....[46]....
        /*0960*/ 	.word	0x00012e60


	//   ....[47]....
        /*0964*/ 	.word	0x00012e70


	//   ....[48]....
        /*0968*/ 	.word	0x00012e80


	//   ....[49]....
        /*096c*/ 	.word	0x00012e90


	//   ....[50]....
        /*0970*/ 	.word	0x00012ea0


	//   ....[51]....
        /*0974*/ 	.word	0x00012eb0


	//   ....[52]....
        /*0978*/ 	.word	0x00012ed0


	//   ....[53]....
        /*097c*/ 	.word	0x00012ee0


	//   ....[54]....
        /*0980*/ 	.word	0x00012ef0


	//   ....[55]....
        /*0984*/ 	.word	0x00012f00


	//   ....[56]....
        /*0988*/ 	.word	0x00012f10


	//   ....[57]....
        /*098c*/ 	.word	0x00012f20


	//   ....[58]....
        /*0990*/ 	.word	0x00012f30


	//   ....[59]....
        /*0994*/ 	.word	0x00012f40


	//   ....[60]....
        /*0998*/ 	.word	0x00013710


	//   ....[61]....
        /*099c*/ 	.word	0x00013740


	//   ....[62]....
        /*09a0*/ 	.word	0x000138a0


	//   ....[63]....
        /*09a4*/ 	.word	0x000138b0


	//   ....[64]....
        /*09a8*/ 	.word	0x00013d00


	//   ....[65]....
        /*09ac*/ 	.word	0x00013d30


	//   ....[66]....
        /*09b0*/ 	.word	0x00013e30


	//   ....[67]....
        /*09b4*/ 	.word	0x00013e50


	//   ....[68]....
        /*09b8*/ 	.word	0x00014780


	//   ....[69]....
        /*09bc*/ 	.word	0x00014790


	//   ....[70]....
        /*09c0*/ 	.word	0x00014890


	//   ....[71]....
        /*09c4*/ 	.word	0x000148b0


	//   ....[72]....
        /*09c8*/ 	.word	0x00014a40


	//   ....[73]....
        /*09cc*/ 	.word	0x00014c20


	//   ....[74]....
        /*09d0*/ 	.word	0x00014c50


	//   ....[75]....
        /*09d4*/ 	.word	0x00014c80


	//   ....[76]....
        /*09d8*/ 	.word	0x00014cb0


	//   ....[77]....
        /*09dc*/ 	.word	0x00014ce0


	//   ....[78]....
        /*09e0*/ 	.word	0x00014d10


	//   ....[79]....
        /*09e4*/ 	.word	0x00014e80


	//   ....[80]....
        /*09e8*/ 	.word	0x00014eb0


	//   ....[81]....
        /*09ec*/ 	.word	0x00014ee0


	//   ....[82]....
        /*09f0*/ 	.word	0x00014f10


	//   ....[83]....
        /*09f4*/ 	.word	0x00014f40


	//   ....[84]....
        /*09f8*/ 	.word	0x00014f70


	//   ....[85]....
        /*09fc*/ 	.word	0x00015010


	//   ....[86]....
        /*0a00*/ 	.word	0x00015070


	//   ....[87]....
        /*0a04*/ 	.word	0x00015110


	//   ....[88]....
        /*0a08*/ 	.word	0x000160c0


	//   ....[89]....
        /*0a0c*/ 	.word	0x00017dd0


	//   ....[90]....
        /*0a10*/ 	.word	0x00018cd0


	//   ....[91]....
        /*0a14*/ 	.word	0x00018d00


	//   ....[92]....
        /*0a18*/ 	.word	0x00018d20


	//   ....[93]....
        /*0a1c*/ 	.word	0x00018d30


	//   ....[94]....
        /*0a20*/ 	.word	0x00018e30


	//   ....[95]....
        /*0a24*/ 	.word	0x00018e40


	//   ....[96]....
        /*0a28*/ 	.word	0x0001aa70


	//   ....[97]....
        /*0a2c*/ 	.word	0x0001aaa0


	//   ....[98]....
        /*0a30*/ 	.word	0x0001aae0


	//   ....[99]....
        /*0a34*/ 	.word	0x0001ab10


	//   ....[100]....
        /*0a38*/ 	.word	0x0001ab40


	//   ....[101]....
        /*0a3c*/ 	.word	0x0001ab70


	//   ....[102]....
        /*0a40*/ 	.word	0x0001aba0


	//   ....[103]....
        /*0a44*/ 	.word	0x0001abd0


	//   ....[104]....
        /*0a48*/ 	.word	0x0001ad50


	//   ....[105]....
        /*0a4c*/ 	.word	0x0001ad80


	//   ....[106]....
        /*0a50*/ 	.word	0x0001adb0


	//   ....[107]....
        /*0a54*/ 	.word	0x0001ade0


	//   ....[108]....
        /*0a58*/ 	.word	0x0001ae10


	//   ....[109]....
        /*0a5c*/ 	.word	0x0001ae40


	//   ....[110]....
        /*0a60*/ 	.word	0x0001af00


	//   ....[111]....
        /*0a64*/ 	.word	0x0001af20


	//   ....[112]....
        /*0a68*/ 	.word	0x0001af90


	//   ....[113]....
        /*0a6c*/ 	.word	0x0001b630


	//   ....[114]....
        /*0a70*/ 	.word	0x0001baa0


	//   ....[115]....
        /*0a74*/ 	.word	0x0001bb30


	//   ....[116]....
        /*0a78*/ 	.word	0x0001bb80


	//   ....[117]....
        /*0a7c*/ 	.word	0x0001bbd0


	//   ....[118]....
        /*0a80*/ 	.word	0x0001bca0


	//   ....[119]....
        /*0a84*/ 	.word	0x0001bd30


	//   ....[120]....
        /*0a88*/ 	.word	0x0001bd80


	//   ....[121]....
        /*0a8c*/ 	.word	0x0001bdd0


	//   ....[122]....
        /*0a90*/ 	.word	0x0001c0d0


	//   ....[123]....
        /*0a94*/ 	.word	0x0001c3b0


	//   ....[124]....
        /*0a98*/ 	.word	0x0001c580


	//   ....[125]....
        /*0a9c*/ 	.word	0x0001c5e0


	//   ....[126]....
        /*0aa0*/ 	.word	0x0001c640


	//   ....[127]....
        /*0aa4*/ 	.word	0x0001c6e0


	//   ....[128]....
        /*0aa8*/ 	.word	0x0001c7b0


	//   ....[129]....
        /*0aac*/ 	.word	0x0001c890


	//   ....[130]....
        /*0ab0*/ 	.word	0x0001cb60


	//   ....[131]....
        /*0ab4*/ 	.word	0x0001cc00


	//   ....[132]....
        /*0ab8*/ 	.word	0x0001cd20


	//   ....[133]....
        /*0abc*/ 	.word	0x0001cd90


	//   ....[134]....
        /*0ac0*/ 	.word	0x0001ce00


	//   ....[135]....
        /*0ac4*/ 	.word	0x0001ce70


	//   ....[136]....
        /*0ac8*/ 	.word	0x0001cee0


	//   ....[137]....
        /*0acc*/ 	.word	0x0001cf60


	//   ....[138]....
        /*0ad0*/ 	.word	0x0001cff0


	//   ....[139]....
        /*0ad4*/ 	.word	0x0001d090


	//   ....[140]....
        /*0ad8*/ 	.word	0x0001d100


	//   ....[141]....
        /*0adc*/ 	.word	0x0001d170


	//   ....[142]....
        /*0ae0*/ 	.word	0x0001d1e0


	//   ....[143]....
        /*0ae4*/ 	.word	0x0001d260


	//   ....[144]....
        /*0ae8*/ 	.word	0x0001d2d0


	//   ....[145]....
        /*0aec*/ 	.word	0x0001d370


	//   ....[146]....
        /*0af0*/ 	.word	0x0001d400


	//   ....[147]....
        /*0af4*/ 	.word	0x0001d530


	//----- nvinfo : EIATTR_REG_RECONFIG
	.align		4
.L_1399:
        /*0af8*/ 	.byte	0x01, 0x54
	.zero		2


	//----- nvinfo : EIATTR_SYSCALL_OFFSETS
	.align		4
        /*0afc*/ 	.byte	0x04, 0x46
        /*0afe*/ 	.short	(.L_1401 - .L_1400)


	//   ....[0]....
.L_1400:
        /*0b00*/ 	.word	0x00001a90


	//   ....[1]....
        /*0b04*/ 	.word	0x00001be0


	//   ....[2]....
        /*0b08*/ 	.word	0x00006f90


	//   ....[3]....
        /*0b0c*/ 	.word	0x000072b0


	//   ....[4]....
        /*0b10*/ 	.word	0x00017830


	//   ....[5]....
        /*0b14*/ 	.word	0x000179c0


	//   ....[6]....
        /*0b18*/ 	.word	0x00017b10


	//   ....[7]....
        /*0b1c*/ 	.word	0x00017c60


	//   ....[8]....
        /*0b20*/ 	.word	0x00018780


	//----- nvinfo : EIATTR_MBARRIER_INSTR_OFFSETS
	.align		4
.L_1401:
        /*0b24*/ 	.byte	0x04, 0x39
        /*0b26*/ 	.short	(.L_1403 - .L_1402)


	//   ....[0]....
.L_1402:
        /*0b28*/ 	.word	0x000002d0
        /*0b2c*/ 	.word	0x000000ff
        /*0b30*/ 	.word	0x00019c00
        /*0b34*/ 	.short	0x0100
        /*0b36*/ 	.byte	0x08
	.zero		1


	//   ....[1]....
        /*0b38*/ 	.word	0x000002e0
        /*0b3c*/ 	.word	0x000000ff
        /*0b40*/ 	.word	0x00019c20
        /*0b44*/ 	.short	0x0100
        /*0b46*/ 	.byte	0x08
	.zero		1


	//   ....[2]....
        /*0b48*/ 	.word	0x000003d0
        /*0b4c*/ 	.word	0x000000ff
        /*0b50*/ 	.word	0x00019c30
        /*0b54*/ 	.short	0x0100
        /*0b56*/ 	.byte	0x08
	.zero		1


	//   ....[3]....
        /*0b58*/ 	.word	0x000003e0
        /*0b5c*/ 	.word	0x000000ff
        /*0b60*/ 	.word	0x00019c40
        /*0b64*/ 	.short	0x0100
        /*0b66*/ 	.byte	0x08
	.zero		1


	//   ....[4]....
        /*0b68*/ 	.word	0x000003f0
        /*0b6c*/ 	.word	0x000000ff
        /*0b70*/ 	.word	0x00019c38
        /*0b74*/ 	.short	0x0100
        /*0b76*/ 	.byte	0x08
	.zero		1


	//   ....[5]....
        /*0b78*/ 	.word	0x00000400
        /*0b7c*/ 	.word	0x000000ff
        /*0b80*/ 	.word	0x00019c48
        /*0b84*/ 	.short	0x0100
        /*0b86*/ 	.byte	0x08
	.zero		1


	//   ....[6]....
        /*0b88*/ 	.word	0x00000530
        /*0b8c*/ 	.word	0x000000ff
        /*0b90*/ 	.word	0x00019c50
        /*0b94*/ 	.short	0x0100
        /*0b96*/ 	.byte	0x08
	.zero		1


	//   ....[7]....
        /*0b98*/ 	.word	0x00000540
        /*0b9c*/ 	.word	0x000000ff
        /*0ba0*/ 	.word	0x00019c60
        /*0ba4*/ 	.short	0x0100
        /*0ba6*/ 	.byte	0x08
	.zero		1


	//   ....[8]....
        /*0ba8*/ 	.word	0x00000550
        /*0bac*/ 	.word	0x000000ff
        /*0bb0*/ 	.word	0x00019c58
        /*0bb4*/ 	.short	0x0100
        /*0bb6*/ 	.byte	0x08
	.zero		1


	//   ....[9]....
        /*0bb8*/ 	.word	0x00000560
        /*0bbc*/ 	.word	0x000000ff
        /*0bc0*/ 	.word	0x00019c68
        /*0bc4*/ 	.short	0x0100
        /*0bc6*/ 	.byte	0x08
	.zero		1


	//   ....[10]....
        /*0bc8*/ 	.word	0x00000650
        /*0bcc*/ 	.word	0x000000ff
        /*0bd0*/ 	.word	0x00019c70
        /*0bd4*/ 	.short	0x0100
        /*0bd6*/ 	.byte	0x06
	.zero		1


	//   ....[11]....
        /*0bd8*/ 	.word	0x00000660
        /*0bdc*/ 	.word	0x000000ff
        /*0be0*/ 	.word	0x00019c80
        /*0be4*/ 	.short	0x0100
        /*0be6*/ 	.byte	0x06
	.zero		1


	//   ....[12]....
        /*0be8*/ 	.word	0x00000670
        /*0bec*/ 	.word	0x000000ff
        /*0bf0*/ 	.word	0x00019c78
        /*0bf4*/ 	.short	0x0100
        /*0bf6*/ 	.byte	0x06
	.zero		1


	//   ....[13]....
        /*0bf8*/ 	.word	0x00000680
        /*0bfc*/ 	.word	0x000000ff
        /*0c00*/ 	.word	0x00019c88
        /*0c04*/ 	.short	0x0100
        /*0c06*/ 	.byte	0x06
	.zero		1


	//   ....[14]....
        /*0c08*/ 	.word	0x000007b0
        /*0c0c*/ 	.word	0x000000ff
        /*0c10*/ 	.word	0x00019c90
        /*0c14*/ 	.short	0x0100
        /*0c16*/ 	.byte	0x08
	.zero		1


	//   ....[15]....
        /*0c18*/ 	.word	0x000007c0
        /*0c1c*/ 	.word	0x000000ff
        /*0c20*/ 	.word	0x00019ca0
        /*0c24*/ 	.short	0x0100
        /*0c26*/ 	.byte	0x08
	.zero		1


	//   ....[16]....
        /*0c28*/ 	.word	0x000007d0
        /*0c2c*/ 	.word	0x000000ff
        /*0c30*/ 	.word	0x00019c98
        /*0c34*/ 	.short	0x0100
        /*0c36*/ 	.byte	0x08
	.zero		1


	//   ....[17]....
        /*0c38*/ 	.word	0x000007e0
        /*0c3c*/ 	.word	0x000000ff
        /*0c40*/ 	.word	0x00019ca8
        /*0c44*/ 	.short	0x0100
        /*0c46*/ 	.byte	0x08
	.zero		1


	//   ....[18]....
        /*0c48*/ 	.word	0x00000910
        /*0c4c*/ 	.word	0x000000ff
        /*0c50*/ 	.word	0x00019cb0
        /*0c54*/ 	.short	0x0100
        /*0c56*/ 	.byte	0x08
	.zero		1


	//   ....[19]....
        /*0c58*/ 	.word	0x00000920
        /*0c5c*/ 	.word	0x000000ff
        /*0c60*/ 	.word	0x00019cc0
        /*0c64*/ 	.short	0x0100
        /*0c66*/ 	.byte	0x08
	.zero		1


	//   ....[20]....
        /*0c68*/ 	.word	0x00000930
        /*0c6c*/ 	.word	0x000000ff
        /*0c70*/ 	.word	0x00019cb8
        /*0c74*/ 	.short	0x0100
        /*0c76*/ 	.byte	0x08
	.zero		1


	//   ....[21]....
        /*0c78*/ 	.word	0x00000940
        /*0c7c*/ 	.word	0x000000ff
        /*0c80*/ 	.word	0x00019cc8
        /*0c84*/ 	.short	0x0100
        /*0c86*/ 	.byte	0x08
	.zero		1


	//   ....[22]....
        /*0c88*/ 	.word	0x00002910
        /*0c8c*/ 	.word	0x00000052
        /*0c90*/ 	.word	0x00019c90
        /*0c94*/ 	.short	0x010a
        /*0c96*/ 	.byte	0x3f
	.zero		1


	//   ....[23]....
        /*0c98*/ 	.word	0x000041d0
        /*0c9c*/ 	.word	0x00000052
        /*0ca0*/ 	.word	0x00019c90
        /*0ca4*/ 	.short	0x010a
        /*0ca6*/ 	.byte	0x3f
	.zero		1


	//   ....[24]....
        /*0ca8*/ 	.word	0x00006310
        /*0cac*/ 	.word	0x00000052
        /*0cb0*/ 	.word	0x00019c90
        /*0cb4*/ 	.short	0x010a
        /*0cb6*/ 	.byte	0x3f
	.zero		1


	//   ....[25]....
        /*0cb8*/ 	.word	0x000064e0
        /*0cbc*/ 	.word	0x00000008
        /*0cc0*/ 	.word	0x00000000
        /*0cc4*/ 	.short	0x0101
        /*0cc6*/ 	.byte	0x3f
	.zero		1


	//   ....[26]....
        /*0cc8*/ 	.word	0x00006520
        /*0ccc*/ 	.word	0x00000052
        /*0cd0*/ 	.word	0x00019cb0
        /*0cd4*/ 	.short	0x010a
        /*0cd6*/ 	.byte	0x3f
	.zero		1


	//   ....[27]....
        /*0cd8*/ 	.word	0x00006790
        /*0cdc*/ 	.word	0x00000052
        /*0ce0*/ 	.word	0x00000000
        /*0ce4*/ 	.short	0x0101
        /*0ce6*/ 	.byte	0x3f
	.zero		1


	//   ....[28]....
        /*0ce8*/ 	.word	0x00007030
        /*0cec*/ 	.word	0x00000010
        /*0cf0*/ 	.word	0x00019c00
        /*0cf4*/ 	.short	0x010a
        /*0cf6*/ 	.byte	0x3f
	.zero		1


	//   ....[29]....
        /*0cf8*/ 	.word	0x00007080
        /*0cfc*/ 	.word	0x00000010
        /*0d00*/ 	.word	0x00019c00
        /*0d04*/ 	.short	0x010a
        /*0d06*/ 	.byte	0x3f
	.zero		1


	//   ....[30]....
        /*0d08*/ 	.word	0x00007880
        /*0d0c*/ 	.word	0x00000010
        /*0d10*/ 	.word	0x00019c00
        /*0d14*/ 	.short	0x010a
        /*0d16*/ 	.byte	0x3f
	.zero		1


	//   ....[31]....
        /*0d18*/ 	.word	0x00009540
        /*0d1c*/ 	.word	0x00000010
        /*0d20*/ 	.word	0x00019c00
        /*0d24*/ 	.short	0x010a
        /*0d26*/ 	.byte	0x3f
	.zero		1


	//   ....[32]....
        /*0d28*/ 	.word	0x0000b6d0
        /*0d2c*/ 	.word	0x0000000a
        /*0d30*/ 	.word	0x00019c30
        /*0d34*/ 	.short	0x010a
        /*0d36*/ 	.byte	0x3f
	.zero		1


	//   ....[33]....
        /*0d38*/ 	.word	0x0000b740
        /*0d3c*/ 	.word	0x0000000a
        /*0d40*/ 	.word	0x00019c30
        /*0d44*/ 	.short	0x010a
        /*0d46*/ 	.byte	0x3f
	.zero		1


	//   ....[34]....
        /*0d48*/ 	.word	0x0000cf20
        /*0d4c*/ 	.word	0x00000029
        /*0d50*/ 	.word	0x00000000
        /*0d54*/ 	.short	0x0101
        /*0d56*/ 	.byte	0x3f
	.zero		1


	//   ....[35]....
        /*0d58*/ 	.word	0x0000d980
        /*0d5c*/ 	.word	0x0000000f
        /*0d60*/ 	.word	0x00019c30
        /*0d64*/ 	.short	0x010a
        /*0d66*/ 	.byte	0x3f
	.zero		1


	//   ....[36]....
        /*0d68*/ 	.word	0x0000d9f0
        /*0d6c*/ 	.word	0x0000000f
        /*0d70*/ 	.word	0x00019c30
        /*0d74*/ 	.short	0x010a
        /*0d76*/ 	.byte	0x3f
	.zero		1


	//   ....[37]....
        /*0d78*/ 	.word	0x0000dc00
        /*0d7c*/ 	.word	0x00000014
        /*0d80*/ 	.word	0x00019c50
        /*0d84*/ 	.short	0x010a
        /*0d86*/ 	.byte	0x3f
	.zero		1


	//   ....[38]....
        /*0d88*/ 	.word	0x0000dc50
        /*0d8c*/ 	.word	0x00000014
        /*0d90*/ 	.word	0x00019c50
        /*0d94*/ 	.short	0x010a
        /*0d96*/ 	.byte	0x3f
	.zero		1


	//   ....[39]....
        /*0d98*/ 	.word	0x0000f380
        /*0d9c*/ 	.word	0x0000000f
        /*0da0*/ 	.word	0x00000000
        /*0da4*/ 	.short	0x0101
        /*0da6*/ 	.byte	0x3f
	.zero		1


	//   ....[40]....
        /*0da8*/ 	.word	0x0000f9d0
        /*0dac*/ 	.word	0x00000014
        /*0db0*/ 	.word	0x00000000
        /*0db4*/ 	.short	0x0101
        /*0db6*/ 	.byte	0x3f
	.zero		1


	//   ....[41]....
        /*0db8*/ 	.word	0x000100d0
        /*0dbc*/ 	.word	0x00000000
        /*0dc0*/ 	.word	0x00019c30
        /*0dc4*/ 	.short	0x010a
        /*0dc6*/ 	.byte	0x3f
	.zero		1


	//   ....[42]....
        /*0dc8*/ 	.word	0x00010140
        /*0dcc*/ 	.word	0x00000000
        /*0dd0*/ 	.word	0x00019c30
        /*0dd4*/ 	.short	0x010a
        /*0dd6*/ 	.byte	0x3f
	.zero		1


	//   ....[43]....
        /*0dd8*/ 	.word	0x00010350
        /*0ddc*/ 	.word	0x0000000f
        /*0de0*/ 	.word	0x00019c50
        /*0de4*/ 	.short	0x010a
        /*0de6*/ 	.byte	0x3f
	.zero		1


	//   ....[44]....
        /*0de8*/ 	.word	0x000103a0
        /*0dec*/ 	.word	0x0000000f
        /*0df0*/ 	.word	0x00019c50
        /*0df4*/ 	.short	0x010a
        /*0df6*/ 	.byte	0x3f
	.zero		1


	//   ....[45]....
        /*0df8*/ 	.word	0x000112f0
        /*0dfc*/ 	.word	0x00000052
        /*0e00*/ 	.word	0x00000000
        /*0e04*/ 	.short	0x0101
        /*0e06*/ 	.byte	0x3f
	.zero		1


	//   ....[46]....
        /*0e08*/ 	.word	0x00011d30
        /*0e0c*/ 	.word	0x0000000f
        /*0e10*/ 	.word	0x00000000
        /*0e14*/ 	.short	0x0101
        /*0e16*/ 	.byte	0x3f
	.zero		1


	//   ....[47]....
        /*0e18*/ 	.word	0x00011db0
        /*0e1c*/ 	.word	0x0000000c
        /*0e20*/ 	.word	0x00019c50
        /*0e24*/ 	.short	0x010a
        /*0e26*/ 	.byte	0x3f
	.zero		1


	//   ....[48]....
        /*0e28*/ 	.word	0x00011e00
        /*0e2c*/ 	.word	0x0000000c
        /*0e30*/ 	.word	0x00019c50
        /*0e34*/ 	.short	0x010a
        /*0e36*/ 	.byte	0x3f
	.zero		1


	//   ....[49]....
        /*0e38*/ 	.word	0x00012710
        /*0e3c*/ 	.word	0x00000002
        /*0e40*/ 	.word	0x00000000
        /*0e44*/ 	.short	0x0101
        /*0e46*/ 	.byte	0x3f
	.zero		1


	//   ....[50]....
        /*0e48*/ 	.word	0x00013d20
        /*0e4c*/ 	.word	0x00000000
        /*0e50*/ 	.word	0x00000000
        /*0e54*/ 	.short	0x0101
        /*0e56*/ 	.byte	0x3f
	.zero		1


	//   ....[51]....
        /*0e58*/ 	.word	0x000161a0
        /*0e5c*/ 	.word	0x00000016
        /*0e60*/ 	.word	0x00019c20
        /*0e64*/ 	.short	0x010a
        /*0e66*/ 	.byte	0x3f
	.zero		1


	//   ....[52]....
        /*0e68*/ 	.word	0x00016260
        /*0e6c*/ 	.word	0x00000008
        /*0e70*/ 	.word	0x00019ca0
        /*0e74*/ 	.short	0x010a
        /*0e76*/ 	.byte	0x3f
	.zero		1


	//   ....[53]....
        /*0e78*/ 	.word	0x00016690
        /*0e7c*/ 	.word	0x00000008
        /*0e80*/ 	.word	0x00019cc0
        /*0e84*/ 	.short	0x010a
        /*0e86*/ 	.byte	0x3f
	.zero		1


	//   ....[54]....
        /*0e88*/ 	.word	0x00016bf0
        /*0e8c*/ 	.word	0x00000008
        /*0e90*/ 	.word	0x00019ca0
        /*0e94*/ 	.short	0x010a
        /*0e96*/ 	.byte	0x3f
	.zero		1


	//   ....[55]....
        /*0e98*/ 	.word	0x00017010
        /*0e9c*/ 	.word	0x00000008
        /*0ea0*/ 	.word	0x00019cc0
        /*0ea4*/ 	.short	0x010a
        /*0ea6*/ 	.byte	0x3f
	.zero		1


	//   ....[56]....
        /*0ea8*/ 	.word	0x00018020
        /*0eac*/ 	.word	0x00000004
        /*0eb0*/ 	.word	0x00019c80
        /*0eb4*/ 	.short	0x010a
        /*0eb6*/ 	.byte	0x3f
	.zero		1


	//   ....[57]....
        /*0eb8*/ 	.word	0x00018280
        /*0ebc*/ 	.word	0x00000004
        /*0ec0*/ 	.word	0x00019c40
        /*0ec4*/ 	.short	0x010a
        /*0ec6*/ 	.byte	0x3f
	.zero		1


	//   ....[58]....
        /*0ec8*/ 	.word	0x00018f20
        /*0ecc*/ 	.word	0x00000016
        /*0ed0*/ 	.word	0x00019c00
        /*0ed4*/ 	.short	0x0107
        /*0ed6*/ 	.byte	0x3f
	.zero		1


	//   ....[59]....
        /*0ed8*/ 	.word	0x00019020
        /*0edc*/ 	.word	0x00000016
        /*0ee0*/ 	.word	0x00019c00
        /*0ee4*/ 	.short	0x0101
        /*0ee6*/ 	.byte	0x3f
	.zero		1


	//   ....[60]....
        /*0ee8*/ 	.word	0x00019040
        /*0eec*/ 	.word	0x00000016
        /*0ef0*/ 	.word	0x00019c20
        /*0ef4*/ 	.short	0x010a
        /*0ef6*/ 	.byte	0x3f
	.zero		1


	//   ....[61]....
        /*0ef8*/ 	.word	0x00019330
        /*0efc*/ 	.word	0x00000006
        /*0f00*/ 	.word	0x00019c80
        /*0f04*/ 	.short	0x010a
        /*0f06*/ 	.byte	0x3f
	.zero		1


	//   ....[62]....
        /*0f08*/ 	.word	0x00019780
        /*0f0c*/ 	.word	0x00000006
        /*0f10*/ 	.word	0x00019c40
        /*0f14*/ 	.short	0x010a
        /*0f16*/ 	.byte	0x3f
	.zero		1


	//   ....[63]....
        /*0f18*/ 	.word	0x00019c30
        /*0f1c*/ 	.word	0x00000003
        /*0f20*/ 	.word	0x00019c70
        /*0f24*/ 	.short	0x010a
        /*0f26*/ 	.byte	0x3f
	.zero		1


	//   ....[64]....
        /*0f28*/ 	.word	0x00019ca0
        /*0f2c*/ 	.word	0x00000003
        /*0f30*/ 	.word	0x00019c60
        /*0f34*/ 	.short	0x010a
        /*0f36*/ 	.byte	0x3f
	.zero		1


	//   ....[65]....
        /*0f38*/ 	.word	0x0001a100
        /*0f3c*/ 	.word	0x00000003
        /*0f40*/ 	.word	0x00019c50
        /*0f44*/ 	.short	0x0101
        /*0f46*/ 	.byte	0x3f
	.zero		1


	//   ....[66]....
        /*0f48*/ 	.word	0x0001a180
        /*0f4c*/ 	.word	0x00000003
        /*0f50*/ 	.word	0x00000000
        /*0f54*/ 	.short	0x0101
        /*0f56*/ 	.byte	0x3f
	.zero		1


	//   ....[67]....
        /*0f58*/ 	.word	0x0001a370
        /*0f5c*/ 	.word	0x00000000
        /*0f60*/ 	.word	0x00019c70
        /*0f64*/ 	.short	0x010a
        /*0f66*/ 	.byte	0x3f
	.zero		1


	//   ....[68]....
        /*0f68*/ 	.word	0x0001a3e0
        /*0f6c*/ 	.word	0x00000000
        /*0f70*/ 	.word	0x00019c60
        /*0f74*/ 	.short	0x010a
        /*0f76*/ 	.byte	0x3f
	.zero		1


	//   ....[69]....
        /*0f78*/ 	.word	0x0001a840
        /*0f7c*/ 	.word	0x00000000
        /*0f80*/ 	.word	0x00019c50
        /*0f84*/ 	.short	0x0101
        /*0f86*/ 	.byte	0x3f
	.zero		1


	//   ....[70]....
        /*0f88*/ 	.word	0x0001a890
        /*0f8c*/ 	.word	0x00000002
        /*0f90*/ 	.word	0x00000000
        /*0f94*/ 	.short	0x0101
        /*0f96*/ 	.byte	0x3f
	.zero		1


	//   ....[71]....
        /*0f98*/ 	.word	0x0001b5b0
        /*0f9c*/ 	.word	0x00000009
        /*0fa0*/ 	.word	0x00019c20
        /*0fa4*/ 	.short	0x010a
        /*0fa6*/ 	.byte	0x3f
	.zero		1


	//   ....[72]....
        /*0fa8*/ 	.word	0x0001b740
        /*0fac*/ 	.word	0x00000007
        /*0fb0*/ 	.word	0x00000000
        /*0fb4*/ 	.short	0x010a
        /*0fb6*/ 	.byte	0x3f
	.zero		1


	//   ....[73]....
        /*0fb8*/ 	.word	0x0001b7b0
        /*0fbc*/ 	.word	0x00000003
        /*0fc0*/ 	.word	0x00000000
        /*0fc4*/ 	.short	0x010a
        /*0fc6*/ 	.byte	0x3f
	.zero		1


	//   ....[74]....
        /*0fc8*/ 	.word	0x0001b800
        /*0fcc*/ 	.word	0x00000003
        /*0fd0*/ 	.word	0x00019c60
        /*0fd4*/ 	.short	0x010a
        /*0fd6*/ 	.byte	0x3f
	.zero		1


	//   ....[75]....
        /*0fd8*/ 	.word	0x0001b850
        /*0fdc*/ 	.word	0x00000005
        /*0fe0*/ 	.word	0x00019c60
        /*0fe4*/ 	.short	0x010a
        /*0fe6*/ 	.byte	0x3f
	.zero		1


	//   ....[76]....
        /*0fe8*/ 	.word	0x0001b890
        /*0fec*/ 	.word	0x00000003
        /*0ff0*/ 	.word	0x00019c80
        /*0ff4*/ 	.short	0x010a
        /*0ff6*/ 	.byte	0x3f
	.zero		1


	//   ....[77]....
        /*0ff8*/ 	.word	0x0001b8b0
        /*0ffc*/ 	.word	0x00000005
        /*1000*/ 	.word	0x00019c80
        /*1004*/ 	.short	0x010a
        /*1006*/ 	.byte	0x3f
	.zero		1


	//   ....[78]....
        /*1008*/ 	.word	0x0001b910
        /*100c*/ 	.word	0x00000052
        /*1010*/ 	.word	0x00019c90
        /*1014*/ 	.short	0x010a
        /*1016*/ 	.byte	0x3f
	.zero		1


	//   ....[79]....
        /*1018*/ 	.word	0x0001b960
        /*101c*/ 	.word	0x00000052
        /*1020*/ 	.word	0x00019c90
        /*1024*/ 	.short	0x010a
        /*1026*/ 	.byte	0x3f
	.zero		1


	//   ....[80]....
        /*1028*/ 	.word	0x0001b9b0
        /*102c*/ 	.word	0x00000052
        /*1030*/ 	.word	0x00019c90
        /*1034*/ 	.short	0x010a
        /*1036*/ 	.byte	0x3f
	.zero		1


	//   ....[81]....
        /*1038*/ 	.word	0x0001ba00
        /*103c*/ 	.word	0x00000052
        /*1040*/ 	.word	0x00019cb0
        /*1044*/ 	.short	0x010a
        /*1046*/ 	.byte	0x3f
	.zero		1


	//   ....[82]....
        /*1048*/ 	.word	0x0001bc00
        /*104c*/ 	.word	0x00000010
        /*1050*/ 	.word	0x00019c00
        /*1054*/ 	.short	0x010a
        /*1056*/ 	.byte	0x3f
	.zero		1


	//   ....[83]....
        /*1058*/ 	.word	0x0001be10
        /*105c*/ 	.word	0x00000010
        /*1060*/ 	.word	0x00019c00
        /*1064*/ 	.short	0x010a
        /*1066*/ 	.byte	0x3f
	.zero		1


	//   ....[84]....
        /*1068*/ 	.word	0x0001be60
        /*106c*/ 	.word	0x0000000a
        /*1070*/ 	.word	0x00019c30
        /*1074*/ 	.short	0x010a
        /*1076*/ 	.byte	0x3f
	.zero		1


	//   ....[85]....
        /*1078*/ 	.word	0x0001beb0
        /*107c*/ 	.word	0x0000000f
        /*1080*/ 	.word	0x00019c30
        /*1084*/ 	.short	0x010a
        /*1086*/ 	.byte	0x3f
	.zero		1


	//   ....[86]....
        /*1088*/ 	.word	0x0001bf00
        /*108c*/ 	.word	0x00000014
        /*1090*/ 	.word	0x00019c50
        /*1094*/ 	.short	0x010a
        /*1096*/ 	.byte	0x3f
	.zero		1


	//   ....[87]....
        /*1098*/ 	.word	0x0001bf50
        /*109c*/ 	.word	0x00000000
        /*10a0*/ 	.word	0x00019c30
        /*10a4*/ 	.short	0x010a
        /*10a6*/ 	.byte	0x3f
	.zero		1


	//   ....[88]....
        /*10a8*/ 	.word	0x0001bfa0
        /*10ac*/ 	.word	0x0000000f
        /*10b0*/ 	.word	0x00019c50
        /*10b4*/ 	.short	0x010a
        /*10b6*/ 	.byte	0x3f
	.zero		1


	//   ....[89]....
        /*10b8*/ 	.word	0x0001bff0
        /*10bc*/ 	.word	0x0000000c
        /*10c0*/ 	.word	0x00019c50
        /*10c4*/ 	.short	0x010a
        /*10c6*/ 	.byte	0x3f
	.zero		1


	//   ....[90]....
        /*10c8*/ 	.word	0x0001c190
        /*10cc*/ 	.word	0x00000016
        /*10d0*/ 	.word	0x00019c20
        /*10d4*/ 	.short	0x010a
        /*10d6*/ 	.byte	0x3f
	.zero		1


	//   ....[91]....
        /*10d8*/ 	.word	0x0001c1e0
        /*10dc*/ 	.word	0x00000008
        /*10e0*/ 	.word	0x00019ca0
        /*10e4*/ 	.short	0x010a
        /*10e6*/ 	.byte	0x3f
	.zero		1


	//   ....[92]....
        /*10e8*/ 	.word	0x0001c230
        /*10ec*/ 	.word	0x00000008
        /*10f0*/ 	.word	0x00019cc0
        /*10f4*/ 	.short	0x010a
        /*10f6*/ 	.byte	0x3f
	.zero		1


	//   ....[93]....
        /*10f8*/ 	.word	0x0001c280
        /*10fc*/ 	.word	0x00000008
        /*1100*/ 	.word	0x00019ca0
        /*1104*/ 	.short	0x010a
        /*1106*/ 	.byte	0x3f
	.zero		1


	//   ....[94]....
        /*1108*/ 	.word	0x0001c2d0
        /*110c*/ 	.word	0x00000008
        /*1110*/ 	.word	0x00019cc0
        /*1114*/ 	.short	0x010a
        /*1116*/ 	.byte	0x3f
	.zero		1


	//   ....[95]....
        /*1118*/ 	.word	0x0001c470
        /*111c*/ 	.word	0x00000004
        /*1120*/ 	.word	0x00019c80
        /*1124*/ 	.short	0x010a
        /*1126*/ 	.byte	0x3f
	.zero		1


	//   ....[96]....
        /*1128*/ 	.word	0x0001c4c0
        /*112c*/ 	.word	0x00000004
        /*1130*/ 	.word	0x00019c40
        /*1134*/ 	.short	0x010a
        /*1136*/ 	.byte	0x3f
	.zero		1


	//   ....[97]....
        /*1138*/ 	.word	0x0001c8d0
        /*113c*/ 	.word	0x00000016
        /*1140*/ 	.word	0x00019c20
        /*1144*/ 	.short	0x010a
        /*1146*/ 	.byte	0x3f
	.zero		1


	//   ....[98]....
        /*1148*/ 	.word	0x0001c920
        /*114c*/ 	.word	0x00000006
        /*1150*/ 	.word	0x00019c80
        /*1154*/ 	.short	0x010a
        /*1156*/ 	.byte	0x3f
	.zero		1


	//   ....[99]....
        /*1158*/ 	.word	0x0001c970
        /*115c*/ 	.word	0x00000006
        /*1160*/ 	.word	0x00019c40
        /*1164*/ 	.short	0x010a
        /*1166*/ 	.byte	0x3f
	.zero		1


	//   ....[100]....
        /*1168*/ 	.word	0x0001c9c0
        /*116c*/ 	.word	0x00000003
        /*1170*/ 	.word	0x00019c70
        /*1174*/ 	.short	0x010a
        /*1176*/ 	.byte	0x3f
	.zero		1


	//   ....[101]....
        /*1178*/ 	.word	0x0001ca10
        /*117c*/ 	.word	0x00000003
        /*1180*/ 	.word	0x00019c60
        /*1184*/ 	.short	0x010a
        /*1186*/ 	.byte	0x3f
	.zero		1


	//   ....[102]....
        /*1188*/ 	.word	0x0001ca60
        /*118c*/ 	.word	0x00000000
        /*1190*/ 	.word	0x00019c70
        /*1194*/ 	.short	0x010a
        /*1196*/ 	.byte	0x3f
	.zero		1


	//   ....[103]....
        /*1198*/ 	.word	0x0001cab0
        /*119c*/ 	.word	0x00000000
        /*11a0*/ 	.word	0x00019c60
        /*11a4*/ 	.short	0x010a
        /*11a6*/ 	.byte	0x3f
	.zero		1


	//   ....[104]....
        /*11a8*/ 	.word	0x0001d450
        /*11ac*/ 	.word	0x00000009
        /*11b0*/ 	.word	0x00019c20
        /*11b4*/ 	.short	0x010a
        /*11b6*/ 	.byte	0x3f
	.zero		1


	//   ....[105]....
        /*11b8*/ 	.word	0x0001d5f0
        /*11bc*/ 	.word	0x00000007
        /*11c0*/ 	.word	0x00000000
        /*11c4*/ 	.short	0x010a
        /*11c6*/ 	.byte	0x3f
	.zero		1


	//   ....[106]....
        /*11c8*/ 	.word	0x0001d640
        /*11cc*/ 	.word	0x00000003
        /*11d0*/ 	.word	0x00000000
        /*11d4*/ 	.short	0x010a
        /*11d6*/ 	.byte	0x3f
	.zero		1


	//   ....[107]....
        /*11d8*/ 	.word	0x0001d690
        /*11dc*/ 	.word	0x00000003
        /*11e0*/ 	.word	0x00019c60
        /*11e4*/ 	.short	0x010a
        /*11e6*/ 	.byte	0x3f
	.zero		1


	//   ....[108]....
        /*11e8*/ 	.word	0x0001d6e0
        /*11ec*/ 	.word	0x00000005
        /*11f0*/ 	.word	0x00019c60
        /*11f4*/ 	.short	0x010a
        /*11f6*/ 	.byte	0x3f
	.zero		1


	//   ....[109]....
        /*11f8*/ 	.word	0x0001d730
        /*11fc*/ 	.word	0x00000003
        /*1200*/ 	.word	0x00019c80
        /*1204*/ 	.short	0x010a
        /*1206*/ 	.byte	0x3f
	.zero		1


	//----- nvinfo : EIATTR_NUM_MBARRIERS
	.align		4
.L_1403:
        /*1208*/ 	.byte	0x03, 0x38
        /*120a*/ 	.short	0x0016


	//----- nvinfo : EIATTR_EXIT_INSTR_OFFSETS
	.align		4
        /*120c*/ 	.byte	0x04, 0x1c
        /*120e*/ 	.short	(.L_1405 - .L_1404)


	//   ....[0]....
.L_1404:
        /*1210*/ 	.word	0x0001b900


	//----- nvinfo : EIATTR_MAX_THREADS
	.align		4
.L_1405:
        /*1214*/ 	.byte	0x04, 0x05
        /*1216*/ 	.short	(.L_1407 - .L_1406)
.L_1406:
        /*1218*/ 	.word	0x00000200
        /*121c*/ 	.word	0x00000001
        /*1220*/ 	.word	0x00000001


	//----- nvinfo : EIATTR_CRS_STACK_SIZE
	.align		4
.L_1407:
        /*1224*/ 	.byte	0x04, 0x1e
        /*1226*/ 	.short	(.L_1409 - .L_1408)
.L_1408:
        /*1228*/ 	.word	0x00000000


	//----- nvinfo : EIATTR_CBANK_PARAM_SIZE
	.align		4
.L_1409:
        /*122c*/ 	.byte	0x03, 0x19
        /*122e*/ 	.short	0x0af0


	//----- nvinfo : EIATTR_PARAM_CBANK
	.align		4
        /*1230*/ 	.byte	0x04, 0x0a
        /*1232*/ 	.short	(.L_1411 - .L_1410)
	.align		4
.L_1410:
        /*1234*/ 	.word	index@(.nv.constant0._ZN7cutlass13device_kernelIN5flash11enable_sm90INS1_16FlashAttnFwdSm90INS1_25CollectiveMainloopFwdSm90ILi2EN4cute5tupleIJNS5_1CILi1EEES8_S8_EEENS6_IJNS7_ILi192EEENS7_ILi128EEENS7_ILi96EEEEEELi96ENS_12float_e4m3_tEfNS_4arch4Sm90ELb1ELb0ELb0ELb1ELb0ELb1ELb0ELb1ELb1ELb1ELb0ELb0EEENS1_21CollectiveEpilogueFwdINS6_IJSA_SC_SB_EEES9_NS_10bfloat16_tESG_Li384ELb1ELb1ELb0ELb1EEENS1_36VarlenDynamicPersistentTileSchedulerILi192ELi128ELi384ELi128ELb0ELb1ELb1ELb1ELb1ELb1EEEEEEEEEvNT_6ParamsE)
        /*1238*/ 	.short	0x0210
        /*123a*/ 	.short	0x0af0


	//----- nvinfo : EIATTR_SW_WAR
	.align		4
.L_1411:
        /*123c*/ 	.byte	0x04, 0x36
        /*123e*/ 	.short	(.L_1413 - .L_1412)
.L_1412:
        /*1240*/ 	.word	0x00000008
.L_1413:


//--------------------- .nv.info._ZN7cutlass13device_kernelIN5flash11enable_sm90INS1_16FlashAttnFwdSm90INS1_25CollectiveMainloopFwdSm90ILi2EN4cute5tupleIJNS5_1CILi1EEES8_S8_EEENS6_IJNS7_ILi192EEENS7_ILi160EEENS7_ILi64EEEEEELi64ENS_12float_e4m3_tEfNS_4arch4Sm90ELb0ELb0ELb0ELb0ELb0ELb0ELb0ELb1ELb1ELb1ELb0ELb0EEENS1_21CollectiveEpilogueFwdINS6_IJSA_SC_SB_EEES9_NS_10bfloat16_tESG_Li384ELb0ELb1ELb0ELb1EEENS1_29StaticPersistentTileSchedulerILb0EEEEEEEEEvNT_6ParamsE --------------------------
	.section	.nv.info._ZN7cutlass13device_kernelIN5flash11enable_sm90INS1_16FlashAttnFwdSm90INS1_25CollectiveMainloopFwdSm90ILi2EN4cute5tupleIJNS5_1CILi1EEES8_S8_EEENS6_IJNS7_ILi192EEENS7_ILi160EEENS7_ILi64EEEEEELi64ENS_12float_e4m3_tEfNS_4arch4Sm90ELb0ELb0ELb0ELb0ELb0ELb0ELb0ELb1ELb1ELb1ELb0ELb0EEENS1_21CollectiveEpilogueFwdINS6_IJSA_SC_SB_EEES9_NS_10bfloat16_tESG_Li384ELb0ELb1ELb0ELb1EEENS1_29StaticPersistentTileSchedulerILb0EEEEEEEEEvNT_6ParamsE,"",@"SHT_CUDA_INFO"
	.sectionflags	@""
	.align	4


	//----- nvinfo : EIATTR_CUDA_API_VERSION
	.align		4
        /*0000*/ 	.byte	0x04, 0x37
        /*0002*/ 	.short	(.L_1415 - .L_1414)
.L_1414:
        /*0004*/ 	.word	0x00000082


	//----- nvinfo : EIATTR_KPARAM_INFO
	.align		4
.L_1415:
        /*0008*/ 	.byte	0x04, 0x17
        /*000a*/ 	.short	(.L_1417 - .L_1416)
.L_1416:
        /*000c*/ 	.word	0x00000000
        /*0010*/ 	.short	0x0000
        /*0012*/ 	.short	0x0070
        /*0014*/ 	.byte	0x00, 0xf0, 0x01, 0x28


	//----- nvinfo : EIATTR_SPARSE_MMA_MASK
	.align		4
.L_1417:
        /*0018*/ 	.byte	0x03, 0x50
        /*001a*/ 	.short	0x0000


	//----- nvinfo : EIATTR_MAXREG_COUNT
	.align		4
        /*001c*/ 	.byte	0x03, 0x1b
        /*001e*/ 	.short	0x0080


	//----- nvinfo : EIATTR_NUM_BARRIERS
	.align		4
        /*0020*/ 	.byte	0x02, 0x4c
        /*0022*/ 	.byte	0x09
	.zero		1


	//----- nvinfo : EIATTR_EXTERNS
	.align		4
        /*0024*/ 	.byte	0x04, 0x0f
        /*0026*/ 	.short	(.L_1419 - .L_1418)


	//   ....[0]....
	.align		4
.L_1418:
        /*0028*/ 	.word	index@(__assertfail)


	//----- nvinfo : EIATTR_MERCURY_ISA_VERSION
	.align		4
.L_1419:
        /*002c*/ 	.byte	0x03, 0x5f
        /*002e*/ 	.short	0x0101


	//----- nvinfo : EIATTR_INT_WARP_WIDE_INSTR_OFFSETS
	.align		4
        /*0030*/ 	.byte	0x04, 0x31
        /*0032*/ 	.short	(.L_1421 - .L_1420)


	//   ....[0]....
.L_1420:
        /*0034*/ 	.word	0x00000120


	//   ....[1]....
        /*0038*/ 	.word	0x00000160


	//   ....[2]....
        /*003c*/ 	.word	0x000001d0


	//----- nvinfo : EIATTR_COOP_GROUP_MASK_REGIDS
	.align		4
.L_1421:
        /*0040*/ 	.byte	0x04, 0x29
        /*0042*/ 	.short	(.L_1423 - .L_1422)


	//   ....[0]....
.L_1422:
        /*0044*/ 	.word	0xffffffff


	//   ....[1]....
        /*0048*/ 	.word	0xffffffff


	//   ....[2]....
        /*004c*/ 	.word	0xffffffff


	//   ....[3]....
        /*0050*/ 	.word	0xffffffff


	//   ....[4]....
        /*0054*/ 	.word	0xffffffff


	//   ....[5]....
        /*0058*/ 	.word	0xffffffff


	//   ....[6]....
        /*005c*/ 	.word	0xffffffff


	//   ....[7]....
        /*0060*/ 	.word	0xffffffff


	//   ....[8]....
        /*0064*/ 	.word	0xffffffff


	//   ....[9]....
        /*0068*/ 	.word	0xffffffff


	//   ....[10]....
        /*006c*/ 	.word	0xffffffff


	//   ....[11]....
        /*0070*/ 	.word	0xffffffff


	//   ....[12]....
        /*0074*/ 	.word	0xffffffff


	//   ....[13]....
        /*0078*/ 	.word	0xffffffff


	//   ....[14]....
        /*007c*/ 	.word	0xffffffff


	//   ....[15]....
        /*0080*/ 	.word	0xffffffff


	//   ....[16]....
        /*0084*/ 	.word	0xffffffff


	//   ....[17]....
        /*0088*/ 	.word	0xffffffff


	//   ....[18]....
        /*008c*/ 	.word	0xffffffff


	//   ....[19]....
        /*0090*/ 	.word	0xffffffff


	//   ....[20]....
        /*0094*/ 	.word	0xffffffff


	//   ....[21]....
        /*0098*/ 	.word	0xffffffff


	//   ....[22]....
        /*009c*/ 	.word	0xffffffff


	//   ....[23]....
        /*00a0*/ 	.word	0xffffffff


	//   ....[24]....
        /*00a4*/ 	.word	0xffffffff


	//   ....[25]....
        /*00a8*/ 	.word	0xffffffff


	//   ....[26]....
        /*00ac*/ 	.word	0xffffffff


	//   ....[27]....
        /*00b0*/ 	.word	0xffffffff


	//   ....[28]....
        /*00b4*/ 	.word	0xffffffff


	//   ....[29]....
        /*00b8*/ 	.word	0xffffffff


	//   ....[30]....
        /*00bc*/ 	.word	0xffffffff


	//   ....[31]....
        /*00c0*/ 	.word	0xffffffff


	//   ....[32]....
        /*00c4*/ 	.word	0xffffffff


	//   ....[33]....
        /*00c8*/ 	.word	0xffffffff


	//   ....[34]....
        /*00cc*/ 	.word	0xffffffff


	//   ....[35]....
        /*00d0*/ 	.word	0xffffffff


	//   ....[36]....
        /*00d4*/ 	.word	0xffffffff


	//   ....[37]....
        /*00d8*/ 	.word	0xffffffff


	//   ....[38]....
        /*00dc*/ 	.word	0xffffffff


	//   ....[39]....
        /*00e0*/ 	.word	0xffffffff


	//   ....[40]....
        /*00e4*/ 	.word	0xffffffff


	//   ....[41]....
        /*00e8*/ 	.word	0xffffffff


	//   ....[42]....
        /*00ec*/ 	.word	0xffffffff


	//   ....[43]....
        /*00f0*/ 	.word	0xffffffff


	//   ....[44]....
        /*00f4*/ 	.word	0xffffffff


	//   ....[45]....
        /*00f8*/ 	.word	0xffffffff


	//   ....[46]....
        /*00fc*/ 	.word	0xffffffff


	//   ....[47]....
        /*0100*/ 	.word	0xffffffff


	//   ....[48]....
        /*0104*/ 	.word	0xffffffff


	//   ....[49]....
        /*0108*/ 	.word	0xffffffff


	//   ....[50]....
        /*010c*/ 	.word	0xffffffff


	//   ....[51]....
        /*0110*/ 	.word	0xffffffff


	//   ....[52]....
        /*0114*/ 	.word	0xffffffff


	//   ....[53]....
        /*0118*/ 	.word	0xffffffff


	//   ....[54]....
        /*011c*/ 	.word	0xffffffff


	//   ....[55]....
        /*0120*/ 	.word	0xffffffff


	//   ....[56]....
        /*0124*/ 	.word	0xffffffff


	//   ....[57]....
        /*0128*/ 	.word	0xffffffff


	//   ....[58]....
        /*012c*/ 	.word	0xffffffff


	//   ....[59]....
        /*0130*/ 	.word	0xffffffff


	//   ....[60]....
        /*0134*/ 	.word	0xffffffff


	//   ....[61]....
        /*0138*/ 	.word	0xffffffff


	//   ....[62]....
        /*013c*/ 	.word	0x0500000f


	//   ....[63]....
        /*0140*/ 	.word	0x0500000f


	//   ....[64]....
        /*0144*/ 	.word	0x0500000f


	//   ....[65]....
        /*0148*/ 	.word	0x0500000f


	//   ....[66]....
        /*014c*/ 	.word	0x0500000f


	//   ....[67]....
        /*0150*/ 	.word	0x0500000f


	//   ....[68]....
        /*0154*/ 	.word	0x0500000f


	//   ....[69]....
        /*0158*/ 	.word	0x0500000f


	//   ....[70]....
        /*015c*/ 	.word	0x0500000f


	//   ....[71]....
        /*0160*/ 	.word	0x0500000f


	//   ....[72]....
        /*0164*/ 	.word	0x0500000f


	//   ....[73]....
        /*0168*/ 	.word	0x0500000f


	//   ....[74]....
        /*016c*/ 	.word	0x0500000f


	//----- nvinfo : EIATTR_COOP_GROUP_INSTR_OFFSETS
	.align		4
.L_1423:
        /*0170*/ 	.byte	0x04, 0x28
        /*0172*/ 	.short	(.L_1425 - .L_1424)


	//   ....[0]....
.L_1424:
        /*0174*/ 	.word	0x00000050


	//   ....[1]....
        /*0178*/ 	.word	0x00000130


	//   ....[2]....
        /*017c*/ 	.word	0x00000180


	//   ....[3]....
        /*0180*/ 	.word	0x000003b0


	//   ....[4]....
        /*0184*/ 	.word	0x00000510


	//   ....[5]....
        /*0188*/ 	.word	0x00000630


	//   ....[6]....
        /*018c*/ 	.word	0x00000790


	//   ....[7]....
        /*0190*/ 	.word	0x00000ec0


	//   ....[8]....
        /*0194*/ 	.word	0x00002510


	//   ....[9]....
        /*0198*/ 	.word	0x00002600


	//   ....[10]....
        /*019c*/ 	.word	0x000028c0


	//   ....[11]....
        /*01a0*/ 	.word	0x00002a80


	//   ....[12]....
        /*01a4*/ 	.word	0x000048d0


	//   ....[13]....
        /*01a8*/ 	.word	0x000048e0


	//   ....[14]....
        /*01ac*/ 	.word	0x00004910


	//   ....[15]....
        /*01b0*/ 	.word	0x00004940


	//   ....[16]....
        /*01b4*/ 	.word	0x00006300


	//   ....[17]....
        /*01b8*/ 	.word	0x00006310


	//   ....[18]....
        /*01bc*/ 	.word	0x00006390


	//   ....[19]....
        /*01c0*/ 	.word	0x000063a0


	//   ....[20]....
        /*01c4*/ 	.word	0x00007080


	//   ....[21]....
        /*01c8*/ 	.word	0x00007090


	//   ....[22]....
        /*01cc*/ 	.word	0x000070a0


	//   ....[23]....
        /*01d0*/ 	.word	0x000070b0


	//   ....[24]....
        /*01d4*/ 	.word	0x000070c0


	//   ....[25]....
        /*01d8*/ 	.word	0x000070d0


	//   ....[26]....
        /*01dc*/ 	.word	0x000070e0


	//   ....[27]....
        /*01e0*/ 	.word	0x000070f0


	//   ....[28]....
        /*01e4*/ 	.word	0x00007100


	//   ....[29]....
        /*01e8*/ 	.word	0x00007120


	//   ....[30]....
        /*01ec*/ 	.word	0x00007140


	//   ....[31]....
        /*01f0*/ 	.word	0x00007150


	//   ....[32]....
        /*01f4*/ 	.word	0x00007160


	//   ....[33]....
        /*01f8*/ 	.word	0x00007190


	//   ....[34]....
        /*01fc*/ 	.word	0x000071a0


	//   ....[35]....
        /*0200*/ 	.word	0x000071d0


	//   ....[36]....
        /*0204*/ 	.word	0x000071f0


	//   ....[37]....
        /*0208*/ 	.word	0x00007210


	//   ....[38]....
        /*020c*/ 	.word	0x000072a0


	//   ....[39]....
        /*0210*/ 	.word	0x000072d0


	//   ....[40]....
        /*0214*/ 	.word	0x000076f0


	//   ....[41]....
        /*0218*/ 	.word	0x00007720


	//   ....[42]....
        /*021c*/ 	.word	0x00007750


	//   ....[43]....
        /*0220*/ 	.word	0x00007790


	//   ....[44]....
        /*0224*/ 	.word	0x000077d0


	//   ....[45]....
        /*0228*/ 	.word	0x000077f0


	//   ....[46]....
        /*022c*/ 	.word	0x00007800


	//   ....[47]....
        /*0230*/ 	.word	0x00007810


	//   ....[48]....
        /*0234*/ 	.word	0x000083a0


	//   ....[49]....
        /*0238*/ 	.word	0x00008eb0


	//   ....[50]....
        /*023c*/ 	.word	0x00008ee0


	//   ....[51]....
        /*0240*/ 	.word	0x00008f10


	//   ....[52]....
        /*0244*/ 	.word	0x00008f40


	//   ....[53]....
        /*0248*/ 	.word	0x00008f90


	//   ....[54]....
        /*024c*/ 	.word	0x00008fd0


	//   ....[55]....
        /*0250*/ 	.word	0x00008fe0


	//   ....[56]....
        /*0254*/ 	.word	0x00009010


	//   ....[57]....
        /*0258*/ 	.word	0x00009040


	//   ....[58]....
        /*025c*/ 	.word	0x000090a0


	//   ....[59]....
        /*0260*/ 	.word	0x000090b0


	//   ....[60]....
        /*0264*/ 	.word	0x000090d0


	//   ....[61]....
        /*0268*/ 	.word	0x0000a300


	//   ....[62]....
        /*026c*/ 	.word	0x0000a7f0


	//   ....[63]....
        /*0270*/ 	.word	0x0000a9a0


	//   ....[64]....
        /*0274*/ 	.word	0x0000a9f0


	//   ....[65]....
        /*0278*/ 	.word	0x0000aab0


	//   ....[66]....
        /*027c*/ 	.word	0x0000ab70


	//   ....[67]....
        /*0280*/ 	.word	0x0000abd0


	//   ....[68]....
        /*0284*/ 	.word	0x0000ac80


	//   ....[69]....
        /*0288*/ 	.word	0x0000ace0


	//   ....[70]....
        /*028c*/ 	.word	0x0000ada0


	//   ....[71]....
        /*0290*/ 	.word	0x0000ae00


	//   ....[72]....
        /*0294*/ 	.word	0x0000aec0


	//   ....[73]....
        /*0298*/ 	.word	0x0000af20


	//   ....[74]....
        /*029c*/ 	.word	0x0000afd0


	//----- nvinfo : EIATTR_REG_RECONFIG
	.align		4
.L_1425:
        /*02a0*/ 	.byte	0x01, 0x54
	.zero		2


	//----- nvinfo : EIATTR_SYSCALL_OFFSETS
	.align		4
        /*02a4*/ 	.byte	0x04, 0x46
        /*02a6*/ 	.short	(.L_1427 - .L_1426)


	//   ....[0]....
.L_1426:
        /*02a8*/ 	.word	0x00001410


	//   ....[1]....
        /*02ac*/ 	.word	0x00007e90


	//   ....[2]....
        /*02b0*/ 	.word	0x00007fd0


	//   ....[3]....
        /*02b4*/ 	.word	0x00008110


	//   ....[4]....
        /*02b8*/ 	.word	0x00008230


	//   ....[5]....
        /*02bc*/ 	.word	0x00008a90


	//----- nvinfo : EIATTR_MBARRIER_INSTR_OFFSETS
	.align		4
.L_1427:
        /*02c0*/ 	.byte	0x04, 0x39
        /*02c2*/ 	.short	(.L_1429 - .L_1428)


	//   ....[0]....
.L_1428:
        /*02c4*/ 	.word	0x00000260
        /*02c8*/ 	.word	0x000000ff
        /*02cc*/ 	.word	0x00013200
        /*02d0*/ 	.short	0x0100
        /*02d2*/ 	.byte	0x08
	.zero		1


	//   ....[1]....
        /*02d4*/ 	.word	0x00000270
        /*02d8*/ 	.word	0x000000ff
        /*02dc*/ 	.word	0x00013220
        /*02e0*/ 	.short	0x0100
        /*02e2*/ 	.byte	0x08
	.zero		1


	//   ....[2]....
        /*02e4*/ 	.word	0x00000360
        /*02e8*/ 	.word	0x000000ff
        /*02ec*/ 	.word	0x00013230
        /*02f0*/ 	.short	0x0100
        /*02f2*/ 	.byte	0x08
	.zero		1


	//   ....[3]....
        /*02f4*/ 	.word	0x00000370
        /*02f8*/ 	.word	0x000000ff
        /*02fc*/ 	.word	0x00013240
        /*0300*/ 	.short	0x0100
        /*0302*/ 	.byte	0x08
	.zero		1


	//   ....[4]....
        /*0304*/ 	.word	0x00000380
        /*0308*/ 	.word	0x000000ff
        /*030c*/ 	.word	0x00013238
        /*0310*/ 	.short	0x0100
        /*0312*/ 	.byte	0x08
	.zero		1


	//   ....[5]....
        /*0314*/ 	.word	0x00000390
        /*0318*/ 	.word	0x000000ff
        /*031c*/ 	.word	0x00013248
        /*0320*/ 	.short	0x0100
        /*0322*/ 	.byte	0x08
	.zero		1


	//   ....[6]....
        /*0324*/ 	.word	0x000004c0
        /*0328*/ 	.word	0x000000ff
        /*032c*/ 	.word	0x00013250
        /*0330*/ 	.short	0x0100
        /*0332*/ 	.byte	0x08
	.zero		1


	//   ....[7]....
        /*0334*/ 	.word	0x000004d0
        /*0338*/ 	.word	0x000000ff
        /*033c*/ 	.word	0x00013260
        /*0340*/ 	.short	0x0100
        /*0342*/ 	.byte	0x08
	.zero		1


	//   ....[8]....
        /*0344*/ 	.word	0x000004e0
        /*0348*/ 	.word	0x000000ff
        /*034c*/ 	.word	0x00013258
        /*0350*/ 	.short	0x0100
        /*0352*/ 	.byte	0x08
	.zero		1


	//   ....[9]....
        /*0354*/ 	.word	0x000004f0
        /*0358*/ 	.word	0x000000ff
        /*035c*/ 	.word	0x00013268
        /*0360*/ 	.short	0x0100
        /*0362*/ 	.byte	0x08
	.zero		1


	//   ....[10]....
        /*0364*/ 	.word	0x000005e0
        /*0368*/ 	.word	0x000000ff
        /*036c*/ 	.word	0x00013270
        /*0370*/ 	.short	0x0100
        /*0372*/ 	.byte	0x06
	.zero		1


	//   ....[11]....
        /*0374*/ 	.word	0x000005f0
        /*0378*/ 	.word	0x000000ff
        /*037c*/ 	.word	0x00013280
        /*0380*/ 	.short	0x0100
        /*0382*/ 	.byte	0x06
	.zero		1


	//   ....[12]....
        /*0384*/ 	.word	0x00000600
        /*0388*/ 	.word	0x000000ff
        /*038c*/ 	.word	0x00013278
        /*0390*/ 	.short	0x0100
        /*0392*/ 	.byte	0x06
	.zero		1


	//   ....[13]....
        /*0394*/ 	.word	0x00000610
        /*0398*/ 	.word	0x000000ff
        /*039c*/ 	.word	0x00013288
        /*03a0*/ 	.short	0x0100
        /*03a2*/ 	.byte	0x06
	.zero		1


	//   ....[14]....
        /*03a4*/ 	.word	0x00000740
        /*03a8*/ 	.word	0x000000ff
        /*03ac*/ 	.word	0x00013290
        /*03b0*/ 	.short	0x0100
        /*03b2*/ 	.byte	0x08
	.zero		1


	//   ....[15]....
        /*03b4*/ 	.word	0x00000750
        /*03b8*/ 	.word	0x000000ff
        /*03bc*/ 	.word	0x000132a0
        /*03c0*/ 	.short	0x0100
        /*03c2*/ 	.byte	0x08
	.zero		1


	//   ....[16]....
        /*03c4*/ 	.word	0x00000760
        /*03c8*/ 	.word	0x000000ff
        /*03cc*/ 	.word	0x00013298
        /*03d0*/ 	.short	0x0100
        /*03d2*/ 	.byte	0x08
	.zero		1


	//   ....[17]....
        /*03d4*/ 	.word	0x00000770
        /*03d8*/ 	.word	0x000000ff
        /*03dc*/ 	.word	0x000132a8
        /*03e0*/ 	.short	0x0100
        /*03e2*/ 	.byte	0x08
	.zero		1


	//   ....[18]....
        /*03e4*/ 	.word	0x000008a0
        /*03e8*/ 	.word	0x000000ff
        /*03ec*/ 	.word	0x000132b0
        /*03f0*/ 	.short	0x0100
        /*03f2*/ 	.byte	0x08
	.zero		1


	//   ....[19]....
        /*03f4*/ 	.word	0x000008b0
        /*03f8*/ 	.word	0x000000ff
        /*03fc*/ 	.word	0x000132c0
        /*0400*/ 	.short	0x0100
        /*0402*/ 	.byte	0x08
	.zero		1


	//   ....[20]....
        /*0404*/ 	.word	0x000008c0
        /*0408*/ 	.word	0x000000ff
        /*040c*/ 	.word	0x000132b8
        /*0410*/ 	.short	0x0100
        /*0412*/ 	.byte	0x08
	.zero		1


	//   ....[21]....
        /*0414*/ 	.word	0x000008d0
        /*0418*/ 	.word	0x000000ff
        /*041c*/ 	.word	0x000132c8
        /*0420*/ 	.short	0x0100
        /*0422*/ 	.byte	0x08
	.zero		1


	//   ....[22]....
        /*0424*/ 	.word	0x00001470
        /*0428*/ 	.word	0x000000ff
        /*042c*/ 	.word	0x00013200
        /*0430*/ 	.short	0x010a
        /*0432*/ 	.byte	0x30
	.zero		1


	//   ....[23]....
        /*0434*/ 	.word	0x000014f0
        /*0438*/ 	.word	0x00000004
        /*043c*/ 	.word	0x00013230
        /*0440*/ 	.short	0x010a
        /*0442*/ 	.byte	0x3f
	.zero		1


	//   ....[24]....
        /*0444*/ 	.word	0x00001530
        /*0448*/ 	.word	0x00000004
        /*044c*/ 	.word	0x00013230
        /*0450*/ 	.short	0x010a
        /*0452*/ 	.byte	0x3f
	.zero		1


	//   ....[25]....
        /*0454*/ 	.word	0x00002e30
        /*0458*/ 	.word	0x0000003a
        /*045c*/ 	.word	0x00000000
        /*0460*/ 	.short	0x0101
        /*0462*/ 	.byte	0x3f
	.zero		1


	//   ....[26]....
        /*0464*/ 	.word	0x00003dc0
        /*0468*/ 	.word	0x000000ff
        /*046c*/ 	.word	0x00013230
        /*0470*/ 	.short	0x010a
        /*0472*/ 	.byte	0x10
	.zero		1


	//   ....[27]....
        /*0474*/ 	.word	0x00003e00
        /*0478*/ 	.word	0x000000ff
        /*047c*/ 	.word	0x00013230
        /*0480*/ 	.short	0x010a
        /*0482*/ 	.byte	0x10
	.zero		1


	//   ....[28]....
        /*0484*/ 	.word	0x00004250
        /*0488*/ 	.word	0x000000ff
        /*048c*/ 	.word	0x00013250
        /*0490*/ 	.short	0x010a
        /*0492*/ 	.byte	0x09
	.zero		1


	//   ....[29]....
        /*0494*/ 	.word	0x00004290
        /*0498*/ 	.word	0x000000ff
        /*049c*/ 	.word	0x00013250
        /*04a0*/ 	.short	0x010a
        /*04a2*/ 	.byte	0x09
	.zero		1


	//   ....[30]....
        /*04a4*/ 	.word	0x00005820
        /*04a8*/ 	.word	0x00000004
        /*04ac*/ 	.word	0x00000000
        /*04b0*/ 	.short	0x0101
        /*04b2*/ 	.byte	0x3f
	.zero		1


	//   ....[31]....
        /*04b4*/ 	.word	0x00005b10
        /*04b8*/ 	.word	0x000000ff
        /*04bc*/ 	.word	0x00000000
        /*04c0*/ 	.short	0x0101
        /*04c2*/ 	.byte	0x06
	.zero		1


	//   ....[32]....
        /*04c4*/ 	.word	0x00005fc0
        /*04c8*/ 	.word	0x000000ff
        /*04cc*/ 	.word	0x00013250
        /*04d0*/ 	.short	0x010a
        /*04d2*/ 	.byte	0x04
	.zero		1


	//   ....[33]....
        /*04d4*/ 	.word	0x00006000
        /*04d8*/ 	.word	0x000000ff
        /*04dc*/ 	.word	0x00013250
        /*04e0*/ 	.short	0x010a
        /*04e2*/ 	.byte	0x04
	.zero		1


	//   ....[34]....
        /*04e4*/ 	.word	0x00006d00
        /*04e8*/ 	.word	0x000000ff
        /*04ec*/ 	.word	0x00000000
        /*04f0*/ 	.short	0x0101
        /*04f2*/ 	.byte	0x04
	.zero		1


	//   ....[35]....
        /*04f4*/ 	.word	0x00007630
        /*04f8*/ 	.word	0x000000ff
        /*04fc*/ 	.word	0x00000000
        /*0500*/ 	.short	0x0101
        /*0502*/ 	.byte	0x30
	.zero		1


	//   ....[36]....
        /*0504*/ 	.word	0x000085d0
        /*0508*/ 	.word	0x00000003
        /*050c*/ 	.word	0x00013280
        /*0510*/ 	.short	0x010a
        /*0512*/ 	.byte	0x3f
	.zero		1


	//   ....[37]....
        /*0514*/ 	.word	0x00008740
        /*0518*/ 	.word	0x00000003
        /*051c*/ 	.word	0x00013240
        /*0520*/ 	.short	0x010a
        /*0522*/ 	.byte	0x3f
	.zero		1


	//   ....[38]....
        /*0524*/ 	.word	0x000091b0
        /*0528*/ 	.word	0x000000ff
        /*052c*/ 	.word	0x00013200
        /*0530*/ 	.short	0x0107
        /*0532*/ 	.byte	0x29
	.zero		1


	//   ....[39]....
        /*0534*/ 	.word	0x00009200
        /*0538*/ 	.word	0x000000ff
        /*053c*/ 	.word	0x00013200
        /*0540*/ 	.short	0x0101
        /*0542*/ 	.byte	0x29
	.zero		1


	//   ....[40]....
        /*0544*/ 	.word	0x00009230
        /*0548*/ 	.word	0x000000ff
        /*054c*/ 	.word	0x00013220
        /*0550*/ 	.short	0x010a
        /*0552*/ 	.byte	0x29
	.zero		1


	//   ....[41]....
        /*0554*/ 	.word	0x000094c0
        /*0558*/ 	.word	0x00000006
        /*055c*/ 	.word	0x00013280
        /*0560*/ 	.short	0x010a
        /*0562*/ 	.byte	0x3f
	.zero		1


	//   ....[42]....
        /*0564*/ 	.word	0x000096f0
        /*0568*/ 	.word	0x00000006
        /*056c*/ 	.word	0x00013240
        /*0570*/ 	.short	0x010a
        /*0572*/ 	.byte	0x3f
	.zero		1


	//   ....[43]....
        /*0574*/ 	.word	0x000099a0
        /*0578*/ 	.word	0x00000003
        /*057c*/ 	.word	0x00013270
        /*0580*/ 	.short	0x010a
        /*0582*/ 	.byte	0x3f
	.zero		1


	//   ....[44]....
        /*0584*/ 	.word	0x00009a10
        /*0588*/ 	.word	0x00000003
        /*058c*/ 	.word	0x00013260
        /*0590*/ 	.short	0x010a
        /*0592*/ 	.byte	0x3f
	.zero		1


	//   ....[45]....
        /*0594*/ 	.word	0x00009cd0
        /*0598*/ 	.word	0x00000003
        /*059c*/ 	.word	0x00013250
        /*05a0*/ 	.short	0x0101
        /*05a2*/ 	.byte	0x3f
	.zero		1


	//   ....[46]....
        /*05a4*/ 	.word	0x00009d40
        /*05a8*/ 	.word	0x00000002
        /*05ac*/ 	.word	0x00000000
        /*05b0*/ 	.short	0x0101
        /*05b2*/ 	.byte	0x3f
	.zero		1


	//   ....[47]....
        /*05b4*/ 	.word	0x00009e20
        /*05b8*/ 	.word	0x00000002
        /*05bc*/ 	.word	0x00013270
        /*05c0*/ 	.short	0x010a
        /*05c2*/ 	.byte	0x3f
	.zero		1


	//   ....[48]....
        /*05c4*/ 	.word	0x00009e90
        /*05c8*/ 	.word	0x00000002
        /*05cc*/ 	.word	0x00013260
        /*05d0*/ 	.short	0x010a
        /*05d2*/ 	.byte	0x3f
	.zero		1


	//   ....[49]....
        /*05d4*/ 	.word	0x0000a1a0
        /*05d8*/ 	.word	0x00000002
        /*05dc*/ 	.word	0x00013250
        /*05e0*/ 	.short	0x0101
        /*05e2*/ 	.byte	0x3f
	.zero		1


	//   ....[50]....
        /*05e4*/ 	.word	0x0000a1f0
        /*05e8*/ 	.word	0x00000000
        /*05ec*/ 	.word	0x00000000
        /*05f0*/ 	.short	0x0101
        /*05f2*/ 	.byte	0x3f
	.zero		1


	//   ....[51]....
        /*05f4*/ 	.word	0x0000a2b0
        /*05f8*/ 	.word	0x00000007
        /*05fc*/ 	.word	0x00013220
        /*0600*/ 	.short	0x010a
        /*0602*/ 	.byte	0x3f
	.zero		1


	//   ....[52]....
        /*0604*/ 	.word	0x0000a400
        /*0608*/ 	.word	0x00000005
        /*060c*/ 	.word	0x00000000
        /*0610*/ 	.short	0x010a
        /*0612*/ 	.byte	0x3f
	.zero		1


	//   ....[53]....
        /*0614*/ 	.word	0x0000a470
        /*0618*/ 	.word	0x00000003
        /*061c*/ 	.word	0x00000000
        /*0620*/ 	.short	0x010a
        /*0622*/ 	.byte	0x3f
	.zero		1


	//   ....[54]....
        /*0624*/ 	.word	0x0000a4c0
        /*0628*/ 	.word	0x00000003
        /*062c*/ 	.word	0x00013260
        /*0630*/ 	.short	0x010a
        /*0632*/ 	.byte	0x3f
	.zero		1


	//   ....[55]....
        /*0634*/ 	.word	0x0000a510
        /*0638*/ 	.word	0x00000005
        /*063c*/ 	.word	0x00013260
        /*0640*/ 	.short	0x010a
        /*0642*/ 	.byte	0x3f
	.zero		1


	//   ....[56]....
        /*0644*/ 	.word	0x0000a550
        /*0648*/ 	.word	0x00000003
        /*064c*/ 	.word	0x00013280
        /*0650*/ 	.short	0x010a
        /*0652*/ 	.byte	0x3f
	.zero		1


	//   ....[57]....
        /*0654*/ 	.word	0x0000a570
        /*0658*/ 	.word	0x00000005
        /*065c*/ 	.word	0x00013280
        /*0660*/ 	.short	0x010a
        /*0662*/ 	.byte	0x3f
	.zero		1


	//   ....[58]....
        /*0664*/ 	.word	0x0000a5e0
        /*0668*/ 	.word	0x00000003
        /*066c*/ 	.word	0x00013200
        /*0670*/ 	.short	0x010a
        /*0672*/ 	.byte	0x3f
	.zero		1


	//   ....[59]....
        /*0674*/ 	.word	0x0000a630
        /*0678*/ 	.word	0x00000004
        /*067c*/ 	.word	0x00013230
        /*0680*/ 	.short	0x010a
        /*0682*/ 	.byte	0x3f
	.zero		1


	//   ....[60]....
        /*0684*/ 	.word	0x0000a690
        /*0688*/ 	.word	0x00000006
        /*068c*/ 	.word	0x00013230
        /*0690*/ 	.short	0x010a
        /*0692*/ 	.byte	0x3f
	.zero		1


	//   ....[61]....
        /*0694*/ 	.word	0x0000a6f0
        /*0698*/ 	.word	0x00000006
        /*069c*/ 	.word	0x00013250
        /*06a0*/ 	.short	0x010a
        /*06a2*/ 	.byte	0x3f
	.zero		1


	//   ....[62]....
        /*06a4*/ 	.word	0x0000a750
        /*06a8*/ 	.word	0x00000007
        /*06ac*/ 	.word	0x00013250
        /*06b0*/ 	.short	0x010a
        /*06b2*/ 	.byte	0x3f
	.zero		1


	//   ....[63]....
        /*06b4*/ 	.word	0x0000a8a0
        /*06b8*/ 	.word	0x00000003
        /*06bc*/ 	.word	0x00013280
        /*06c0*/ 	.short	0x010a
        /*06c2*/ 	.byte	0x3f
	.zero		1


	//   ....[64]....
        /*06c4*/ 	.word	0x0000a8f0
        /*06c8*/ 	.word	0x00000003
        /*06cc*/ 	.word	0x00013240
        /*06d0*/ 	.short	0x010a
        /*06d2*/ 	.byte	0x3f
	.zero		1


	//   ....[65]....
        /*06d4*/ 	.word	0x0000b010
        /*06d8*/ 	.word	0x00000003
        /*06dc*/ 	.word	0x00013220
        /*06e0*/ 	.short	0x010a
        /*06e2*/ 	.byte	0x3f
	.zero		1


	//   ....[66]....
        /*06e4*/ 	.word	0x0000b060
        /*06e8*/ 	.word	0x00000006
        /*06ec*/ 	.word	0x00013280
        /*06f0*/ 	.short	0x010a
        /*06f2*/ 	.byte	0x3f
	.zero		1


	//   ....[67]....
        /*06f4*/ 	.word	0x0000b0b0
        /*06f8*/ 	.word	0x00000006
        /*06fc*/ 	.word	0x00013240
        /*0700*/ 	.short	0x010a
        /*0702*/ 	.byte	0x3f
	.zero		1


	//   ....[68]....
        /*0704*/ 	.word	0x0000b100
        /*0708*/ 	.word	0x00000003
        /*070c*/ 	.word	0x00013270
        /*0710*/ 	.short	0x010a
        /*0712*/ 	.byte	0x3f
	.zero		1


	//   ....[69]....
        /*0714*/ 	.word	0x0000b150
        /*0718*/ 	.word	0x00000003
        /*071c*/ 	.word	0x00013260
        /*0720*/ 	.short	0x010a
        /*0722*/ 	.byte	0x3f
	.zero		1


	//   ....[70]....
        /*0724*/ 	.word	0x0000b1a0
        /*0728*/ 	.word	0x00000002
        /*072c*/ 	.word	0x00013270
        /*0730*/ 	.short	0x010a
        /*0732*/ 	.byte	0x3f
	.zero		1


	//   ....[71]....
        /*0734*/ 	.word	0x0000b1f0
        /*0738*/ 	.word	0x00000002
        /*073c*/ 	.word	0x00013260
        /*0740*/ 	.short	0x010a
        /*0742*/ 	.byte	0x3f
	.zero		1


	//   ....[72]....
        /*0744*/ 	.word	0x0000b240
        /*0748*/ 	.word	0x00000007
        /*074c*/ 	.word	0x00013220
        /*0750*/ 	.short	0x010a
        /*0752*/ 	.byte	0x3f
	.zero		1


	//   ....[73]....
        /*0754*/ 	.word	0x0000b290
        /*0758*/ 	.word	0x00000005
        /*075c*/ 	.word	0x00000000
        /*0760*/ 	.short	0x010a
        /*0762*/ 	.byte	0x3f
	.zero		1


	//   ....[74]....
        /*0764*/ 	.word	0x0000b2e0
        /*0768*/ 	.word	0x00000003
        /*076c*/ 	.word	0x00000000
        /*0770*/ 	.short	0x010a
        /*0772*/ 	.byte	0x3f
	.zero		1


	//   ....[75]....
        /*0774*/ 	.word	0x0000b330
        /*0778*/ 	.word	0x00000003
        /*077c*/ 	.word	0x00013260
        /*0780*/ 	.short	0x010a
        /*0782*/ 	.byte	0x3f
	.zero		1


	//   ....[76]....
        /*0784*/ 	.word	0x0000b380
        /*0788*/ 	.word	0x00000005
        /*078c*/ 	.word	0x00013260
        /*0790*/ 	.short	0x010a
        /*0792*/ 	.byte	0x3f
	.zero		1


	//   ....[77]....
        /*0794*/ 	.word	0x0000b3d0
        /*0798*/ 	.word	0x00000003
        /*079c*/ 	.word	0x00013280
        /*07a0*/ 	.short	0x010a
        /*07a2*/ 	.byte	0x3f
	.zero		1


	//----- nvinfo : EIATTR_NUM_MBARRIERS
	.align		4
.L_1429:
        /*07a4*/ 	.byte	0x03, 0x38
        /*07a6*/ 	.short	0x0016


	//----- nvinfo : EIATTR_EXIT_INSTR_OFFSETS
	.align		4
        /*07a8*/ 	.byte	0x04, 0x1c
        /*07aa*/ 	.short	(.L_1431 - .L_1430)


	//   ....[0]....
.L_1430:
        /*07ac*/ 	.word	0x000009f0


	//   ....[1]....
        /*07b0*/ 	.word	0x000078c0


	//   ....[2]....
        /*07b4*/ 	.word	0x0000a320


	//   ....[3]....
        /*07b8*/ 	.word	0x0000a5c0


	//----- nvinfo : EIATTR_MAX_THREADS
	.align		4
.L_1431:
        /*07bc*/ 	.byte	0x04, 0x05
        /*07be*/ 	.short	(.L_1433 - .L_1432)
.L_1432:
        /*07c0*/ 	.word	0x00000200
        /*07c4*/ 	.word	0x00000001
        /*07c8*/ 	.word	0x00000001


	//----- nvinfo : EIATTR_CRS_STACK_SIZE
	.align		4
.L_1433:
        /*07cc*/ 	.byte	0x04, 0x1e
        /*07ce*/ 	.short	(.L_1435 - .L_1434)
.L_1434:
        /*07d0*/ 	.word	0x00000000


	//----- nvinfo : EIATTR_CBANK_PARAM_SIZE
	.align		4
.L_1435:
        /*07d4*/ 	.byte	0x03, 0x19
        /*07d6*/ 	.short	0x0a70


	//----- nvinfo : EIATTR_PARAM_CBANK
	.align		4
        /*07d8*/ 	.byte	0x04, 0x0a
        /*07da*/ 	.short	(.L_1437 - .L_1436)
	.align		4
.L_1436:
        /*07dc*/ 	.word	index@(.nv.constant0._ZN7cutlass13device_kernelIN5flash11enable_sm90INS1_16FlashAttnFwdSm90INS1_25CollectiveMainloopFwdSm90ILi2EN4cute5tupleIJNS5_1CILi1EEES8_S8_EEENS6_IJNS7_ILi192EEENS7_ILi160EEENS7_ILi64EEEEEELi64ENS_12float_e4m3_tEfNS_4arch4Sm90ELb0ELb0ELb0ELb0ELb0ELb0ELb0ELb1ELb1ELb1ELb0ELb0EEENS1_21CollectiveEpilogueFwdINS6_IJSA_SC_SB_EEES9_NS_10bfloat16_tESG_Li384ELb0ELb1ELb0ELb1EEENS1_29StaticPersistentTileSchedulerILb0EEEEEEEEEvNT_6ParamsE)
        /*07e0*/ 	.short	0x0210
        /*07e2*/ 	.short	0x0a70


	//----- nvinfo : EIATTR_SW_WAR
	.align		4
.L_1437:
        /*07e4*/ 	.byte	0x04, 0x36
        /*07e6*/ 	.short	(.L_1439 - .L_1438)
.L_1438:
        /*07e8*/ 	.word	0x00000008
.L_1439:


//--------------------- .nv.info._ZN7cutlass13device_kernelIN5flash11enable_sm90INS1_16FlashAttnFwdSm90INS1_25CollectiveMainloopFwdSm90ILi2EN4cute5tupleIJNS5_1CILi1EEES8_S8_EEENS6_IJNS7_ILi192EEENS7_ILi160EEENS7_ILi64EEEEEELi64ENS_12float_e4m3_tEfNS_4arch4Sm90ELb0ELb0ELb0ELb1ELb0ELb0ELb0ELb1ELb1ELb1ELb0ELb0EEENS1_21CollectiveEpilogueFwdINS6_IJSA_SC_SB_EEES9_NS_10bfloat16_tESG_Li384ELb1ELb1ELb0ELb1EEENS1_36VarlenDynamicPersistentTileSchedulerILi192ELi160ELi384ELi128ELb0ELb1ELb1ELb0ELb1ELb1EEEEEEEEEvNT_6ParamsE --------------------------
	.section	.nv.info._ZN7cutlass13device_kernelIN5flash11enable_sm90INS1_16FlashAttnFwdSm90INS1_25CollectiveMainloopFwdSm90ILi2EN4cute5tupleIJNS5_1CILi1EEES8_S8_EEENS6_IJNS7_ILi192EEENS7_ILi160EEENS7_ILi64EEEEEELi64ENS_12float_e4m3_tEfNS_4arch4Sm90ELb0ELb0ELb0ELb1ELb0ELb0ELb0ELb1ELb1ELb1ELb0ELb0EEENS1_21CollectiveEpilogueFwdINS6_IJSA_SC_SB_EEES9_NS_10bfloat16_tESG_Li384ELb1ELb1ELb0ELb1EEENS1_36VarlenDynamicPersistentTileSchedulerILi192ELi160ELi384ELi128ELb0ELb1ELb1ELb0ELb1ELb1EEEEEEEEEvNT_6ParamsE,"",@"SHT_CUDA_INFO"
	.sectionflags	@""
	.align	4


	//----- nvinfo : EIATTR_CUDA_API_VERSION
	.align		4
        /*0000*/ 	.byte	0x04, 0x37
        /*0002*/ 	.short	(.L_1441 - .L_1440)
.L_1440:
        /*0004*/ 	.word	0x00000082


	//----- nvinfo : EIATTR_KPARAM_INFO
	.align		4
.L_1441:
        /*0008*/ 	.byte	0x04, 0x17
        /*000a*/ 	.short	(.L_1443 - .L_1442)
.L_1442:
        /*000c*/ 	.word	0x00000000
        /*0010*/ 	.short	0x0000
        /*0012*/ 	.short	0x0070
        /*0014*/ 	.byte	0x00, 0xf0, 0x01, 0x2a


	//----- nvinfo : EIATTR_SPARSE_MMA_MASK
	.align		4
.L_1443:
        /*0018*/ 	.byte	0x03, 0x50
        /*001a*/ 	.short	0x0000


	//----- nvinfo : EIATTR_MAXREG_COUNT
	.align		4
        /*001c*/ 	.byte	0x03, 0x1b
        /*001e*/ 	.short	0x0080


	//----- nvinfo : EIATTR_NUM_BARRIERS
	.align		4
        /*0020*/ 	.byte	0x02, 0x4c
        /*0022*/ 	.byte	0x09
	.zero		1


	//----- nvinfo : EIATTR_EXTERNS
	.align		4
        /*0024*/ 	.byte	0x04, 0x0f
        /*0026*/ 	.short	(.L_1445 - .L_1444)


	//   ....[0]....
	.align		4
.L_1444:
        /*0028*/ 	.word	index@(__assertfail)


	//----- nvinfo : EIATTR_ANNOTATIONS
	.align		4
.L_1445:
        /*002c*/ 	.byte	0x04, 0x55
        /*002e*/ 	.short	(.L_1447 - .L_1446)


	//   ....[0]....
.L_1446:
        /* <DEDUP_REMOVED lines=11> */


	//----- nvinfo : EIATTR_MERCURY_ISA_VERSION
	.align		4
.L_1447:
        /*00d0*/ 	.byte	0x03, 0x5f
        /*00d2*/ 	.short	0x0101


	//----- nvinfo : EIATTR_UNUSED_LOAD_BYTE_OFFSET
	.align		4
        /*00d4*/ 	.byte	0x04, 0x44
        /*00d6*/ 	.short	(.L_1449 - .L_1448)


	//   ....[0]....
.L_1448:
        /*00d8*/ 	.word	0x00000a00
        /*00dc*/ 	.word	0x0000fff0


	//   ....[1]....
        /*00e0*/ 	.word	0x00006dc0
        /*00e4*/ 	.word	0x0000fff0


	//----- nvinfo : EIATTR_INT_WARP_WIDE_INSTR_OFFSETS
	.align		4
.L_1449:
        /*00e8*/ 	.byte	0x04, 0x31
        /*00ea*/ 	.short	(.L_1451 - .L_1450)


	//   ....[0]....
.L_1450:
        /*00ec*/ 	.word	0x00000130


	//   ....[1]....
        /*00f0*/ 	.word	0x00000170


	//   ....[2]....
        /*00f4*/ 	.word	0x000001e0


	//   ....[3]....
        /*00f8*/ 	.word	0x00009d30


	//   ....[4]....
        /*00fc*/ 	.word	0x00009dc0


	//   ....[5]....
        /*0100*/ 	.word	0x0000c1c0


	//   ....[6]....
        /*0104*/ 	.word	0x0000c250


	//----- nvinfo : EIATTR_COOP_GROUP_MASK_REGIDS
	.align		4
.L_1451:
        /*0108*/ 	.byte	0x04, 0x29
        /*010a*/ 	.short	(.L_1453 - .L_1452)


	//   ....[0]....
.L_1452:
        /*010c*/ 	.word	0xffffffff


	//   ....[1]....
        /*0110*/ 	.word	0xffffffff


	//   ....[2]....
        /*0114*/ 	.word	0xffffffff


	//   ....[3]....
        /*0118*/ 	.word	0xffffffff


	//   ....[4]....
        /*011c*/ 	.word	0xffffffff


	//   ....[5]....
        /*0120*/ 	.word	0xffffffff


	//   ....[6]....
        /*0124*/ 	.word	0xffffffff


	//   ....[7]....
        /*0128*/ 	.word	0xffffffff


	//   ....[8]....
        /*012c*/ 	.word	0xffffffff


	//   ....[9]....
        /*0130*/ 	.word	0xffffffff


	//   ....[10]....
        /*0134*/ 	.word	0xffffffff


	//   ....[11]....
        /*0138*/ 	.word	0xffffffff


	//   ....[12]....
        /*013c*/ 	.word	0xffffffff


	//   ....[13]....
        /*0140*/ 	.word	0xffffffff


	//   ....[14]....
        /*0144*/ 	.word	0xffffffff


	//   ....[15]....
        /*0148*/ 	.word	0xffffffff


	//   ....[16]....
        /*014c*/ 	.word	0xffffffff


	//   ....[17]....
        /*0150*/ 	.word	0xffffffff


	//   ....[18]....
        /*0154*/ 	.word	0xffffffff


	//   ....[19]....
        /*0158*/ 	.word	0xffffffff


	//   ....[20]....
        /*015c*/ 	.word	0xffffffff


	//   ....[21]....
        /*0160*/ 	.word	0xffffffff


	//   ....[22]....
        /*0164*/ 	.word	0xffffffff


	//   ....[23]....
        /*0168*/ 	.word	0xffffffff


	//   ....[24]....
        /*016c*/ 	.word	0xffffffff


	//   ....[25]....
        /*0170*/ 	.word	0xffffffff


	//   ....[26]....
        /*0174*/ 	.word	0xffffffff


	//   ....[27]....
        /*0178*/ 	.word	0xffffffff


	//   ....[28]....
        /*017c*/ 	.word	0xffffffff


	//   ....[29]....
        /*0180*/ 	.word	0xffffffff


	//   ....[30]....
        /*0184*/ 	.word	0xffffffff


	//   ....[31]....
        /*0188*/ 	.word	0xffffffff


	//   ....[32]....
        /*018c*/ 	.word	0xffffffff


	//   ....[33]....
        /*0190*/ 	.word	0xffffffff


	//   ....[34]....
        /*0194*/ 	.word	0xffffffff


	//   ....[35]....
        /*0198*/ 	.word	0xffffffff


	//   ....[36]....
        /*019c*/ 	.word	0xffffffff


	//   ....[37]....
        /*01a0*/ 	.word	0xffffffff


	//   ....[38]....
        /*01a4*/ 	.word	0xffffffff


	//   ....[39]....
        /*01a8*/ 	.word	0xffffffff


	//   ....[40]....
        /*01ac*/ 	.word	0xffffffff


	//   ....[41]....
        /*01b0*/ 	.word	0xffffffff


	//   ....[42]....
        /*01b4*/ 	.word	0xffffffff


	//   ....[43]....
        /*01b8*/ 	.word	0xffffffff


	//   ....[44]....
        /*01bc*/ 	.word	0xffffffff


	//   ....[45]....
        /*01c0*/ 	.word	0xffffffff


	//   ....[46]....
        /*01c4*/ 	.word	0xffffffff


	//   ....[47]....
        /*01c8*/ 	.word	0xffffffff


	//   ....[48]....
        /*01cc*/ 	.word	0xffffffff


	//   ....[49]....
        /*01d0*/ 	.word	0xffffffff


	//   ....[50]....
        /*01d4*/ 	.word	0xffffffff


	//   ....[51]....
        /*01d8*/ 	.word	0xffffffff


	//   ....[52]....
        /*01dc*/ 	.word	0xffffffff


	//   ....[53]....
        /*01e0*/ 	.word	0xffffffff


	//   ....[54]....
        /*01e4*/ 	.word	0xffffffff


	//   ....[55]....
        /*01e8*/ 	.word	0xffffffff


	//   ....[56]....
        /*01ec*/ 	.word	0xffffffff


	//   ....[57]....
        /*01f0*/ 	.word	0xffffffff


	//   ....[58]....
        /*01f4*/ 	.word	0xffffffff


	//   ....[59]....
        /*01f8*/ 	.word	0xffffffff


	//   ....[60]....
        /*01fc*/ 	.word	0xffffffff


	//   ....[61]....
        /*0200*/ 	.word	0xffffffff


	//   ....[62]....
        /*0204*/ 	.word	0xffffffff


	//   ....[63]....
        /*0208*/ 	.word	0xffffffff


	//   ....[64]....
        /*020c*/ 	.word	0xffffffff


	//   ....[65]....
        /*0210*/ 	.word	0xffffffff


	//   ....[66]....
        /*0214*/ 	.word	0xffffffff


	//   ....[67]....
        /*0218*/ 	.word	0xffffffff


	//   ....[68]....
        /*021c*/ 	.word	0xffffffff


	//   ....[69]....
        /*0220*/ 	.word	0xffffffff


	//   ....[70]....
        /*0224*/ 	.word	0xffffffff


	//   ....[71]....
        /*0228*/ 	.word	0xffffffff


	//   ....[72]....
        /*022c*/ 	.word	0xffffffff


	//   ....[73]....
        /*0230*/ 	.word	0xffffffff


	//   ....[74]....
        /*0234*/ 	.word	0xffffffff


	//   ....[75]....
        /*0238*/ 	.word	0xffffffff


	//   ....[76]....
        /*023c*/ 	.word	0xffffffff


	//   ....[77]....
        /*0240*/ 	.word	0xffffffff


	//   ....[78]....
        /*0244*/ 	.word	0xffffffff


	//   ....[79]....
        /*0248*/ 	.word	0xffffffff


	//   ....[80]....
        /*024c*/ 	.word	0xffffffff


	//   ....[81]....
        /*0250*/ 	.word	0xffffffff


	//   ....[82]....
        /*0254*/ 	.word	0xffffffff


	//   ....[83]....
        /*0258*/ 	.word	0xffffffff


	//   ....[84]....
        /*025c*/ 	.word	0xffffffff


	//   ....[85]....
        /*0260*/ 	.word	0xffffffff


	//   ....[86]....
        /*0264*/ 	.word	0xffffffff


	//   ....[87]....
        /*0268*/ 	.word	0xffffffff


	//   ....[88]....
        /*026c*/ 	.word	0xffffffff


	//   ....[89]....
        /*0270*/ 	.word	0xffffffff


	//   ....[90]....
        /*0274*/ 	.word	0xffffffff


	//   ....[91]....
        /*0278*/ 	.word	0xffffffff


	//   ....[92]....
        /*027c*/ 	.word	0xffffffff


	//   ....[93]....
        /*0280*/ 	.word	0xffffffff


	//   ....[94]....
        /*0284*/ 	.word	0xffffffff


	//   ....[95]....
        /*0288*/ 	.word	0xffffffff


	//   ....[96]....
        /*028c*/ 	.word	0xffffffff


	//   ....[97]....
        /*0290*/ 	.word	0xffffffff


	//   ....[98]....
        /*0294*/ 	.word	0xffffffff


	//   ....[99]....
        /*0298*/ 	.word	0xffffffff


	//   ....[100]....
        /*029c*/ 	.word	0xffffffff


	//   ....[101]....
        /*02a0*/ 	.word	0xffffffff


	//   ....[102]....
        /*02a4*/ 	.word	0xffffffff


	//   ....[103]....
        /*02a8*/ 	.word	0x0500000f


	//   ....[104]....
        /*02ac*/ 	.word	0x0500000f


	//   ....[105]....
        /*02b0*/ 	.word	0x0500000f


	//   ....[106]....
        /*02b4*/ 	.word	0x0500000f


	//   ....[107]....
        /*02b8*/ 	.word	0x0500000f


	//   ....[108]....
        /*02bc*/ 	.word	0x0500000f


	//   ....[109]....
        /*02c0*/ 	.word	0x0500000f


	//   ....[110]....
        /*02c4*/ 	.word	0x0500000f


	//   ....[111]....
        /*02c8*/ 	.word	0x0500000f


	//   ....[112]....
        /*02cc*/ 	.word	0x0500000f


	//   ....[113]....
        /*02d0*/ 	.word	0x0500000f


	//   ....[114]....
        /*02d4*/ 	.word	0x0500000f


	//   ....[115]....
        /*02d8*/ 	.word	0x0500000f


	//   ....[116]....
        /*02dc*/ 	.word	0x0500000f


	//----- nvinfo : EIATTR_COOP_GROUP_INSTR_OFFSETS
	.align		4
.L_1453:
        /*02e0*/ 	.byte	0x04, 0x28
        /*02e2*/ 	.short	(.L_1455 - .L_1454)


	//   ....[0]....
.L_1454:
        /*02e4*/ 	.word	0x00000060


	//   ....[1]....
        /*02e8*/ 	.word	0x00000140


	//   ....[2]....
        /*02ec*/ 	.word	0x00000190


	//   ....[3]....
        /*02f0*/ 	.word	0x000003c0


	//   ....[4]....
        /*02f4*/ 	.word	0x00000520


	//   ....[5]....
        /*02f8*/ 	.word	0x00000640


	//   ....[6]....
        /*02fc*/ 	.word	0x000007a0


	//   ....[7]....
        /*0300*/ 	.word	0x00001590


	//   ....[8]....
        /*0304*/ 	.word	0x000028b0


	//   ....[9]....
        /*0308*/ 	.word	0x000029b0


	//   ....[10]....
        /*030c*/ 	.word	0x00002cf0


	//   ....[11]....
        /*0310*/ 	.word	0x00002e90


	//   ....[12]....
        /*0314*/ 	.word	0x00004d60


	//   ....[13]....
        /*0318*/ 	.word	0x00004d70


	//   ....[14]....
        /*031c*/ 	.word	0x00004da0


	//   ....[15]....
        /*0320*/ 	.word	0x00004db0


	//   ....[16]....
        /*0324*/ 	.word	0x00006800


	//   ....[17]....
        /*0328*/ 	.word	0x00006810


	//   ....[18]....
        /*032c*/ 	.word	0x000068b0


	//   ....[19]....
        /*0330*/ 	.word	0x000068c0


	//   ....[20]....
        /*0334*/ 	.word	0x00007320


	//   ....[21]....
        /*0338*/ 	.word	0x00007330


	//   ....[22]....
        /*033c*/ 	.word	0x00007340


	//   ....[23]....
        /*0340*/ 	.word	0x00007350


	//   ....[24]....
        /*0344*/ 	.word	0x00007360


	//   ....[25]....
        /*0348*/ 	.word	0x00007370


	//   ....[26]....
        /*034c*/ 	.word	0x00007380


	//   ....[27]....
        /*0350*/ 	.word	0x00007390


	//   ....[28]....
        /*0354*/ 	.word	0x000073c0


	//   ....[29]....
        /*0358*/ 	.word	0x000073e0


	//   ....[30]....
        /*035c*/ 	.word	0x000073f0


	//   ....[31]....
        /*0360*/ 	.word	0x00007400


	//   ....[32]....
        /*0364*/ 	.word	0x00007430


	//   ....[33]....
        /*0368*/ 	.word	0x00007450


	//   ....[34]....
        /*036c*/ 	.word	0x00007480


	//   ....[35]....
        /*0370*/ 	.word	0x00007490


	//   ....[36]....
        /*0374*/ 	.word	0x000078f0


	//   ....[37]....
        /*0378*/ 	.word	0x00007930


	//   ....[38]....
        /*037c*/ 	.word	0x00007970


	//   ....[39]....
        /*0380*/ 	.word	0x000079a0


	//   ....[40]....
        /*0384*/ 	.word	0x00007e60


	//   ....[41]....
        /*0388*/ 	.word	0x00007ea0


	//   ....[42]....
        /*038c*/ 	.word	0x00007ed0


	//   ....[43]....
        /*0390*/ 	.word	0x00007f00


	//   ....[44]....
        /*0394*/ 	.word	0x00007f30


	//   ....[45]....
        /*0398*/ 	.word	0x00007f50


	//   ....[46]....
        /*039c*/ 	.word	0x00007f70


	//   ....[47]....
        /*03a0*/ 	.word	0x00007f90


	//   ....[48]....
        /*03a4*/ 	.word	0x00008890


	//   ....[49]....
        /*03a8*/ 	.word	0x000088c0


	//   ....[50]....
        /*03ac*/ 	.word	0x00008900


	//   ....[51]....
        /*03b0*/ 	.word	0x00008930


	//   ....[52]....
        /*03b4*/ 	.word	0x00008960


	//   ....[53]....
        /*03b8*/ 	.word	0x00008970


	//   ....[54]....
        /*03bc*/ 	.word	0x00008980


	//   ....[55]....
        /*03c0*/ 	.word	0x000089a0


	//   ....[56]....
        /*03c4*/ 	.word	0x00008af0


	//   ....[57]....
        /*03c8*/ 	.word	0x00008cf0


	//   ....[58]....
        /*03cc*/ 	.word	0x00008d20


	//   ....[59]....
        /*03d0*/ 	.word	0x00008d50


	//   ....[60]....
        /*03d4*/ 	.word	0x00008d80


	//   ....[61]....
        /*03d8*/ 	.word	0x00008db0


	//   ....[62]....
        /*03dc*/ 	.word	0x00008df0


	//   ....[63]....
        /*03e0*/ 	.word	0x00008f70


	//   ....[64]....
        /*03e4*/ 	.word	0x00008fa0


	//   ....[65]....
        /*03e8*/ 	.word	0x00008fd0


	//   ....[66]....
        /*03ec*/ 	.word	0x00009000


	//   ....[67]....
        /*03f0*/ 	.word	0x00009030


	//   ....[68]....
        /*03f4*/ 	.word	0x00009070


	//   ....[69]....
        /*03f8*/ 	.word	0x000090f0


	//   ....[70]....
        /*03fc*/ 	.word	0x00009130


	//   ....[71]....
        /*0400*/ 	.word	0x000091c0


	//   ....[72]....
        /*0404*/ 	.word	0x0000a4b0


	//   ....[73]....
        /*0408*/ 	.word	0x0000b110


	//   ....[74]....
        /*040c*/ 	.word	0x0000b140


	//   ....[75]....
        /*0410*/ 	.word	0x0000b1b0


	//   ....[76]....
        /*0414*/ 	.word	0x0000b1f0


	//   ....[77]....
        /*0418*/ 	.word	0x0000b230


	//   ....[78]....
        /*041c*/ 	.word	0x0000b260


	//   ....[79]....
        /*0420*/ 	.word	0x0000b270


	//   ....[80]....
        /*0424*/ 	.word	0x0000b280


	//   ....[81]....
        /*0428*/ 	.word	0x0000b290


	//   ....[82]....
        /*042c*/ 	.word	0x0000b2f0


	//   ....[83]....
        /*0430*/ 	.word	0x0000b360


	//   ....[84]....
        /*0434*/ 	.word	0x0000b380


	//   ....[85]....
        /*0438*/ 	.word	0x0000c8e0


	//   ....[86]....
        /*043c*/ 	.word	0x0000c910


	//   ....[87]....
        /*0440*/ 	.word	0x0000c940


	//   ....[88]....
        /*0444*/ 	.word	0x0000c950


	//   ....[89]....
        /*0448*/ 	.word	0x0000c980


	//   ....[90]....
        /*044c*/ 	.word	0x0000c990


	//   ....[91]....
        /*0450*/ 	.word	0x0000c9c0


	//   ....[92]....
        /*0454*/ 	.word	0x0000ca00


	//   ....[93]....
        /*0458*/ 	.word	0x0000cb40


	//   ....[94]....
        /*045c*/ 	.word	0x0000cb70


	//   ....[95]....
        /*0460*/ 	.word	0x0000cba0


	//   ....[96]....
        /*0464*/ 	.word	0x0000cbd0


	//   ....[97]....
        /*0468*/ 	.word	0x0000cc00


	//   ....[98]....
        /*046c*/ 	.word	0x0000cc40


	//   ....[99]....
        /*0470*/ 	.word	0x0000ccd0


	//   ....[100]....
        /*0474*/ 	.word	0x0000cd10


	//   ....[101]....
        /*0478*/ 	.word	0x0000cda0


	//   ....[102]....
        /*047c*/ 	.word	0x0000d1d0


	//   ....[103]....
        /*0480*/ 	.word	0x0000d6b0


	//   ....[104]....
        /*0484*/ 	.word	0x0000d870


	//   ....[105]....
        /*0488*/ 	.word	0x0000d8e0


	//   ....[106]....
        /*048c*/ 	.word	0x0000d960


	//   ....[107]....
        /*0490*/ 	.word	0x0000da10


	//   ....[108]....
        /*0494*/ 	.word	0x0000da90


	//   ....[109]....
        /*0498*/ 	.word	0x0000db30


	//   ....[110]....
        /*049c*/ 	.word	0x0000dbb0


	//   ....[111]....
        /*04a0*/ 	.word	0x0000dc60


	//   ....[112]....
        /*04a4*/ 	.word	0x0000dcc0


	//   ....[113]....
        /*04a8*/ 	.word	0x0000dd70


	//   ....[114]....
        /*04ac*/ 	.word	0x0000ddf0


	//   ....[115]....
        /*04b0*/ 	.word	0x0000de90


	//   ....[116]....
        /*04b4*/ 	.word	0x0000e1d0


	//----- nvinfo : EIATTR_REG_RECONFIG
	.align		4
.L_1455:
        /*04b8*/ 	.byte	0x01, 0x54
	.zero		2


	//----- nvinfo : EIATTR_SYSCALL_OFFSETS
	.align		4
        /*04bc*/ 	.byte	0x04, 0x46
        /*04be*/ 	.short	(.L_1457 - .L_1456)


	//   ....[0]....
.L_1456:
        /*04c0*/ 	.word	0x000017a0


	//   ....[1]....
        /*04c4*/ 	.word	0x00009f20


	//   ....[2]....
        /*04c8*/ 	.word	0x0000a0b0


	//   ....[3]....
        /*04cc*/ 	.word	0x0000a200


	//   ....[4]....
        /*04d0*/ 	.word	0x0000a350


	//   ....[5]....
        /*04d4*/ 	.word	0x0000ac90


	//----- nvinfo : EIATTR_MBARRIER_INSTR_OFFSETS
	.align		4
.L_1457:
        /*04d8*/ 	.byte	0x04, 0x39
        /*04da*/ 	.short	(.L_1459 - .L_1458)


	//   ....[0]....
.L_1458:
        /*04dc*/ 	.word	0x00000270
        /*04e0*/ 	.word	0x000000ff
        /*04e4*/ 	.word	0x00013200
        /*04e8*/ 	.short	0x0100
        /*04ea*/ 	.byte	0x08
	.zero		1


	//   ....[1]....
        /*04ec*/ 	.word	0x00000280
        /*04f0*/ 	.word	0x000000ff
        /*04f4*/ 	.word	0x00013220
        /*04f8*/ 	.short	0x0100
        /*04fa*/ 	.byte	0x08
	.zero		1


	//   ....[2]....
        /*04fc*/ 	.word	0x00000370
        /*0500*/ 	.word	0x000000ff
        /*0504*/ 	.word	0x00013230
        /*0508*/ 	.short	0x0100
        /*050a*/ 	.byte	0x08
	.zero		1


	//   ....[3]....
        /*050c*/ 	.word	0x00000380
        /*0510*/ 	.word	0x000000ff
        /*0514*/ 	.word	0x00013240
        /*0518*/ 	.short	0x0100
        /*051a*/ 	.byte	0x08
	.zero		1


	//   ....[4]....
        /*051c*/ 	.word	0x00000390
        /*0520*/ 	.word	0x000000ff
        /*0524*/ 	.word	0x00013238
        /*0528*/ 	.short	0x0100
        /*052a*/ 	.byte	0x08
	.zero		1


	//   ....[5]....
        /*052c*/ 	.word	0x000003a0
        /*0530*/ 	.word	0x000000ff
        /*0534*/ 	.word	0x00013248
        /*0538*/ 	.short	0x0100
        /*053a*/ 	.byte	0x08
	.zero		1


	//   ....[6]....
        /*053c*/ 	.word	0x000004d0
        /*0540*/ 	.word	0x000000ff
        /*0544*/ 	.word	0x00013250
        /*0548*/ 	.short	0x0100
        /*054a*/ 	.byte	0x08
	.zero		1


	//   ....[7]....
        /*054c*/ 	.word	0x000004e0
        /*0550*/ 	.word	0x000000ff
        /*0554*/ 	.word	0x00013260
        /*0558*/ 	.short	0x0100
        /*055a*/ 	.byte	0x08
	.zero		1


	//   ....[8]....
        /*055c*/ 	.word	0x000004f0
        /*0560*/ 	.word	0x000000ff
        /*0564*/ 	.word	0x00013258
        /*0568*/ 	.short	0x0100
        /*056a*/ 	.byte	0x08
	.zero		1


	//   ....[9]....
        /*056c*/ 	.word	0x00000500
        /*0570*/ 	.word	0x000000ff
        /*0574*/ 	.word	0x00013268
        /*0578*/ 	.short	0x0100
        /*057a*/ 	.byte	0x08
	.zero		1


	//   ....[10]....
        /*057c*/ 	.word	0x000005f0
        /*0580*/ 	.word	0x000000ff
        /*0584*/ 	.word	0x00013270
        /*0588*/ 	.short	0x0100
        /*058a*/ 	.byte	0x06
	.zero		1


	//   ....[11]....
        /*058c*/ 	.word	0x00000600
        /*0590*/ 	.word	0x000000ff
        /*0594*/ 	.word	0x00013280
        /*0598*/ 	.short	0x0100
        /*059a*/ 	.byte	0x06
	.zero		1


	//   ....[12]....
        /*059c*/ 	.word	0x00000610
        /*05a0*/ 	.word	0x000000ff
        /*05a4*/ 	.word	0x00013278
        /*05a8*/ 	.short	0x0100
        /*05aa*/ 	.byte	0x06
	.zero		1


	//   ....[13]....
        /*05ac*/ 	.word	0x00000620
        /*05b0*/ 	.word	0x000000ff
        /*05b4*/ 	.word	0x00013288
        /*05b8*/ 	.short	0x0100
        /*05ba*/ 	.byte	0x06
	.zero		1


	//   ....[14]....
        /*05bc*/ 	.word	0x00000750
        /*05c0*/ 	.word	0x000000ff
        /*05c4*/ 	.word	0x00013290
        /*05c8*/ 	.short	0x0100
        /*05ca*/ 	.byte	0x08
	.zero		1


	//   ....[15]....
        /*05cc*/ 	.word	0x00000760
        /*05d0*/ 	.word	0x000000ff
        /*05d4*/ 	.word	0x000132a0
        /*05d8*/ 	.short	0x0100
        /*05da*/ 	.byte	0x08
	.zero		1


	//   ....[16]....
        /*05dc*/ 	.word	0x00000770
        /*05e0*/ 	.word	0x000000ff
        /*05e4*/ 	.word	0x00013298
        /*05e8*/ 	.short	0x0100
        /*05ea*/ 	.byte	0x08
	.zero		1


	//   ....[17]....
        /*05ec*/ 	.word	0x00000780
        /*05f0*/ 	.word	0x000000ff
        /*05f4*/ 	.word	0x000132a8
        /*05f8*/ 	.short	0x0100
        /*05fa*/ 	.byte	0x08
	.zero		1


	//   ....[18]....
        /*05fc*/ 	.word	0x000008b0
        /*0600*/ 	.word	0x000000ff
        /*0604*/ 	.word	0x000132b0
        /*0608*/ 	.short	0x0100
        /*060a*/ 	.byte	0x08
	.zero		1


	//   ....[19]....
        /*060c*/ 	.word	0x000008c0
        /*0610*/ 	.word	0x000000ff
        /*0614*/ 	.word	0x000132c0
        /*0618*/ 	.short	0x0100
        /*061a*/ 	.byte	0x08
	.zero		1


	//   ....[20]....
        /*061c*/ 	.word	0x000008d0
        /*0620*/ 	.word	0x000000ff
        /*0624*/ 	.word	0x000132b8
        /*0628*/ 	.short	0x0100
        /*062a*/ 	.byte	0x08
	.zero		1


	//   ....[21]....
        /*062c*/ 	.word	0x000008e0
        /*0630*/ 	.word	0x000000ff
        /*0634*/ 	.word	0x000132c8
        /*0638*/ 	.short	0x0100
        /*063a*/ 	.byte	0x08
	.zero		1


	//   ....[22]....
        /*063c*/ 	.word	0x00001850
        /*0640*/ 	.word	0x00000000
        /*0644*/ 	.word	0x00013200
        /*0648*/ 	.short	0x010a
        /*064a*/ 	.byte	0x3f
	.zero		1


	//   ....[23]....
        /*064c*/ 	.word	0x000018e0
        /*0650*/ 	.word	0x00000005
        /*0654*/ 	.word	0x00013230
        /*0658*/ 	.short	0x010a
        /*065a*/ 	.byte	0x3f
	.zero		1


	//   ....[24]....
        /*065c*/ 	.word	0x000019b0
        /*0660*/ 	.word	0x00000005
        /*0664*/ 	.word	0x00013230
        /*0668*/ 	.short	0x010a
        /*066a*/ 	.byte	0x3f
	.zero		1


	//   ....[25]....
        /*066c*/ 	.word	0x000032d0
        /*0670*/ 	.word	0x0000003a
        /*0674*/ 	.word	0x00000000
        /*0678*/ 	.short	0x0101
        /*067a*/ 	.byte	0x3f
	.zero		1


	//   ....[26]....
        /*067c*/ 	.word	0x00004220
        /*0680*/ 	.word	0x00000005
        /*0684*/ 	.word	0x00013230
        /*0688*/ 	.short	0x010a
        /*068a*/ 	.byte	0x3f
	.zero		1


	//   ....[27]....
        /*068c*/ 	.word	0x00004260
        /*0690*/ 	.word	0x00000005
        /*0694*/ 	.word	0x00013230
        /*0698*/ 	.short	0x010a
        /*069a*/ 	.byte	0x3f
	.zero		1


	//   ....[28]....
        /*069c*/ 	.word	0x000046c0
        /*06a0*/ 	.word	0x000000ff
        /*06a4*/ 	.word	0x00013250
        /*06a8*/ 	.short	0x010a
        /*06aa*/ 	.byte	0x09
	.zero		1


	//   ....[29]....
        /*06ac*/ 	.word	0x00004700
        /*06b0*/ 	.word	0x000000ff
        /*06b4*/ 	.word	0x00013250
        /*06b8*/ 	.short	0x010a
        /*06ba*/ 	.byte	0x09
	.zero		1


	//   ....[30]....
        /*06bc*/ 	.word	0x00005c90
        /*06c0*/ 	.word	0x00000006
        /*06c4*/ 	.word	0x00000000
        /*06c8*/ 	.short	0x0101
        /*06ca*/ 	.byte	0x3f
	.zero		1


	//   ....[31]....
        /*06cc*/ 	.word	0x00006020
        /*06d0*/ 	.word	0x000000ff
        /*06d4*/ 	.word	0x00000000
        /*06d8*/ 	.short	0x0101
        /*06da*/ 	.byte	0x06
	.zero		1


	//   ....[32]....
        /*06dc*/ 	.word	0x00006460
        /*06e0*/ 	.word	0x00000014
        /*06e4*/ 	.word	0x00013250
        /*06e8*/ 	.short	0x010a
        /*06ea*/ 	.byte	0x3f
	.zero		1


	//   ....[33]....
        /*06ec*/ 	.word	0x000064b0
        /*06f0*/ 	.word	0x00000014
        /*06f4*/ 	.word	0x00013250
        /*06f8*/ 	.short	0x010a
        /*06fa*/ 	.byte	0x3f
	.zero		1


	//   ....[34]....
        /*06fc*/ 	.word	0x00006b60
        /*0700*/ 	.word	0x00000005
        /*0704*/ 	.word	0x00000000
        /*0708*/ 	.short	0x0101
        /*070a*/ 	.byte	0x3f
	.zero		1


	//   ....[35]....
        /*070c*/ 	.word	0x00007f60
        /*0710*/ 	.word	0x00000000
        /*0714*/ 	.word	0x00000000
        /*0718*/ 	.short	0x0101
        /*071a*/ 	.byte	0x3f
	.zero		1


	//   ....[36]....
        /*071c*/ 	.word	0x0000a720
        /*0720*/ 	.word	0x00000005
        /*0724*/ 	.word	0x00013280
        /*0728*/ 	.short	0x010a
        /*072a*/ 	.byte	0x3f
	.zero		1


	//   ....[37]....
        /*072c*/ 	.word	0x0000a8b0
        /*0730*/ 	.word	0x00000005
        /*0734*/ 	.word	0x00013240
        /*0738*/ 	.short	0x010a
        /*073a*/ 	.byte	0x3f
	.zero		1


	//   ....[38]....
        /*073c*/ 	.word	0x0000b430
        /*0740*/ 	.word	0x00000010
        /*0744*/ 	.word	0x00013200
        /*0748*/ 	.short	0x0107
        /*074a*/ 	.byte	0x3f
	.zero		1


	//   ....[39]....
        /*074c*/ 	.word	0x0000b520
        /*0750*/ 	.word	0x00000010
        /*0754*/ 	.word	0x00013200
        /*0758*/ 	.short	0x0101
        /*075a*/ 	.byte	0x3f
	.zero		1


	//   ....[40]....
        /*075c*/ 	.word	0x0000b540
        /*0760*/ 	.word	0x00000010
        /*0764*/ 	.word	0x00013220
        /*0768*/ 	.short	0x010a
        /*076a*/ 	.byte	0x3f
	.zero		1


	//   ....[41]....
        /*076c*/ 	.word	0x0000b830
        /*0770*/ 	.word	0x00000004
        /*0774*/ 	.word	0x00013280
        /*0778*/ 	.short	0x010a
        /*077a*/ 	.byte	0x3f
	.zero		1


	//   ....[42]....
        /*077c*/ 	.word	0x0000ba80
        /*0780*/ 	.word	0x00000004
        /*0784*/ 	.word	0x00013240
        /*0788*/ 	.short	0x010a
        /*078a*/ 	.byte	0x3f
	.zero		1


	//   ....[43]....
        /*078c*/ 	.word	0x0000bd40
        /*0790*/ 	.word	0x00000003
        /*0794*/ 	.word	0x00013270
        /*0798*/ 	.short	0x010a
        /*079a*/ 	.byte	0x3f
	.zero		1


	//   ....[44]....
        /*079c*/ 	.word	0x0000bdc0
        /*07a0*/ 	.word	0x00000003
        /*07a4*/ 	.word	0x00013260
        /*07a8*/ 	.short	0x010a
        /*07aa*/ 	.byte	0x3f
	.zero		1


	//   ....[45]....
        /*07ac*/ 	.word	0x0000c0a0
        /*07b0*/ 	.word	0x00000003
        /*07b4*/ 	.word	0x00013250
        /*07b8*/ 	.short	0x0101
        /*07ba*/ 	.byte	0x3f
	.zero		1


	//   ....[46]....
        /*07bc*/ 	.word	0x0000c120
        /*07c0*/ 	.word	0x00000002
        /*07c4*/ 	.word	0x00000000
        /*07c8*/ 	.short	0x0101
        /*07ca*/ 	.byte	0x3f
	.zero		1


	//   ....[47]....
        /*07cc*/ 	.word	0x0000c310
        /*07d0*/ 	.word	0x00000002
        /*07d4*/ 	.word	0x00013270
        /*07d8*/ 	.short	0x010a
        /*07da*/ 	.byte	0x3f
	.zero		1


	//   ....[48]....
        /*07dc*/ 	.word	0x0000c390
        /*07e0*/ 	.word	0x00000002
        /*07e4*/ 	.word	0x00013260
        /*07e8*/ 	.short	0x010a
        /*07ea*/ 	.byte	0x3f
	.zero		1


	//   ....[49]....
        /*07ec*/ 	.word	0x0000c660
        /*07f0*/ 	.word	0x00000002
        /*07f4*/ 	.word	0x00013250
        /*07f8*/ 	.short	0x0101
        /*07fa*/ 	.byte	0x3f
	.zero		1


	//   ....[50]....
        /*07fc*/ 	.word	0x0000c6b0
        /*0800*/ 	.word	0x00000000
        /*0804*/ 	.word	0x00000000
        /*0808*/ 	.short	0x0101
        /*080a*/ 	.byte	0x3f
	.zero		1


	//   ....[51]....
        /*080c*/ 	.word	0x0000d150
        /*0810*/ 	.word	0x00000007
        /*0814*/ 	.word	0x00013220
        /*0818*/ 	.short	0x010a
        /*081a*/ 	.byte	0x3f
	.zero		1


	//   ....[52]....
        /*081c*/ 	.word	0x0000d2f0
        /*0820*/ 	.word	0x00000005
        /*0824*/ 	.word	0x00000000
        /*0828*/ 	.short	0x010a
        /*082a*/ 	.byte	0x3f
	.zero		1


	//   ....[53]....
        /*082c*/ 	.word	0x0000d360
        /*0830*/ 	.word	0x00000003
        /*0834*/ 	.word	0x00000000
        /*0838*/ 	.short	0x010a
        /*083a*/ 	.byte	0x3f
	.zero		1


	//   ....[54]....
        /*083c*/ 	.word	0x0000d3b0
        /*0840*/ 	.word	0x00000003
        /*0844*/ 	.word	0x00013260
        /*0848*/ 	.short	0x010a
        /*084a*/ 	.byte	0x3f
	.zero		1


	//   ....[55]....
        /*084c*/ 	.word	0x0000d400
        /*0850*/ 	.word	0x00000005
        /*0854*/ 	.word	0x00013260
        /*0858*/ 	.short	0x010a
        /*085a*/ 	.byte	0x3f
	.zero		1


	//   ....[56]....
        /*085c*/ 	.word	0x0000d440
        /*0860*/ 	.word	0x00000003
        /*0864*/ 	.word	0x00013280
        /*0868*/ 	.short	0x010a
        /*086a*/ 	.byte	0x3f
	.zero		1


	//   ....[57]....
        /*086c*/ 	.word	0x0000d460
        /*0870*/ 	.word	0x00000005
        /*0874*/ 	.word	0x00013280
        /*0878*/ 	.short	0x010a
        /*087a*/ 	.byte	0x3f
	.zero		1


	//   ....[58]....
        /*087c*/ 	.word	0x0000d4c0
        /*0880*/ 	.word	0x00000000
        /*0884*/ 	.word	0x00013200
        /*0888*/ 	.short	0x010a
        /*088a*/ 	.byte	0x3f
	.zero		1


	//   ....[59]....
        /*088c*/ 	.word	0x0000d510
        /*0890*/ 	.word	0x00000005
        /*0894*/ 	.word	0x00013230
        /*0898*/ 	.short	0x010a
        /*089a*/ 	.byte	0x3f
	.zero		1


	//   ....[60]....
        /*089c*/ 	.word	0x0000d560
        /*08a0*/ 	.word	0x00000005
        /*08a4*/ 	.word	0x00013230
        /*08a8*/ 	.short	0x010a
        /*08aa*/ 	.byte	0x3f
	.zero		1


	//   ....[61]....
        /*08ac*/ 	.word	0x0000d5c0
        /*08b0*/ 	.word	0x0000000d
        /*08b4*/ 	.word	0x00013250
        /*08b8*/ 	.short	0x010a
        /*08ba*/ 	.byte	0x3f
	.zero		1


	//   ....[62]....
        /*08bc*/ 	.word	0x0000d610
        /*08c0*/ 	.word	0x00000014
        /*08c4*/ 	.word	0x00013250
        /*08c8*/ 	.short	0x010a
        /*08ca*/ 	.byte	0x3f
	.zero		1


	//   ....[63]....
        /*08cc*/ 	.word	0x0000d760
        /*08d0*/ 	.word	0x00000005
        /*08d4*/ 	.word	0x00013280
        /*08d8*/ 	.short	0x010a
        /*08da*/ 	.byte	0x3f
	.zero		1


	//   ....[64]....
        /*08dc*/ 	.word	0x0000d7b0
        /*08e0*/ 	.word	0x00000005
        /*08e4*/ 	.word	0x00013240
        /*08e8*/ 	.short	0x010a
        /*08ea*/ 	.byte	0x3f
	.zero		1


	//   ....[65]....
        /*08ec*/ 	.word	0x0000dec0
        /*08f0*/ 	.word	0x00000010
        /*08f4*/ 	.word	0x00013220
        /*08f8*/ 	.short	0x010a
        /*08fa*/ 	.byte	0x3f
	.zero		1


	//   ....[66]....
        /*08fc*/ 	.word	0x0000df10
        /*0900*/ 	.word	0x00000004
        /*0904*/ 	.word	0x00013280
        /*0908*/ 	.short	0x010a
        /*090a*/ 	.byte	0x3f
	.zero		1


	//   ....[67]....
        /*090c*/ 	.word	0x0000df60
        /*0910*/ 	.word	0x00000004
        /*0914*/ 	.word	0x00013240
        /*0918*/ 	.short	0x010a
        /*091a*/ 	.byte	0x3f
	.zero		1


	//   ....[68]....
        /*091c*/ 	.word	0x0000dfb0
        /*0920*/ 	.word	0x00000003
        /*0924*/ 	.word	0x00013270
        /*0928*/ 	.short	0x010a
        /*092a*/ 	.byte	0x3f
	.zero		1


	//   ....[69]....
        /*092c*/ 	.word	0x0000e000
        /*0930*/ 	.word	0x00000003
        /*0934*/ 	.word	0x00013260
        /*0938*/ 	.short	0x010a
        /*093a*/ 	.byte	0x3f
	.zero		1


	//   ....[70]....
        /*093c*/ 	.word	0x0000e050
        /*0940*/ 	.word	0x00000002
        /*0944*/ 	.word	0x00013270
        /*0948*/ 	.short	0x010a
        /*094a*/ 	.byte	0x3f
	.zero		1


	//   ....[71]....
        /*094c*/ 	.word	0x0000e0a0
        /*0950*/ 	.word	0x00000002
        /*0954*/ 	.word	0x00013260
        /*0958*/ 	.short	0x010a
        /*095a*/ 	.byte	0x3f
	.zero		1


	//   ....[72]....
        /*095c*/ 	.word	0x0000e0f0
        /*0960*/ 	.word	0x00000007
        /*0964*/ 	.word	0x00013220
        /*0968*/ 	.short	0x010a
        /*096a*/ 	.byte	0x3f
	.zero		1


	//   ....[73]....
        /*096c*/ 	.word	0x0000e290
        /*0970*/ 	.word	0x00000005
        /*0974*/ 	.word	0x00000000
        /*0978*/ 	.short	0x010a
        /*097a*/ 	.byte	0x3f
	.zero		1


	//   ....[74]....
        /*097c*/ 	.word	0x0000e2e0
        /*0980*/ 	.word	0x00000003
        /*0984*/ 	.word	0x00000000
        /*0988*/ 	.short	0x010a
        /*098a*/ 	.byte	0x3f
	.zero		1


	//   ....[75]....
        /*098c*/ 	.word	0x0000e330
        /*0990*/ 	.word	0x00000003
        /*0994*/ 	.word	0x00013260
        /*0998*/ 	.short	0x010a
        /*099a*/ 	.byte	0x3f
	.zero		1


	//   ....[76]....
        /*099c*/ 	.word	0x0000e380
        /*09a0*/ 	.word	0x00000005
        /*09a4*/ 	.word	0x00013260
        /*09a8*/ 	.short	0x010a
        /*09aa*/ 	.byte	0x3f
	.zero		1


	//   ....[77]....
        /*09ac*/ 	.word	0x0000e3d0
        /*09b0*/ 	.word	0x00000003
        /*09b4*/ 	.word	0x00013280
        /*09b8*/ 	.short	0x010a
        /*09ba*/ 	.byte	0x3f
	.zero		1


	//----- nvinfo : EIATTR_NUM_MBARRIERS
	.align		4
.L_1459:
        /*09bc*/ 	.byte	0x03, 0x38
        /*09be*/ 	.short	0x0016


	//----- nvinfo : EIATTR_EXIT_INSTR_OFFSETS
	.align		4
        /*09c0*/ 	.byte	0x04, 0x1c
        /*09c2*/ 	.short	(.L_1461 - .L_1460)


	//   ....[0]....
.L_1460:
        /*09c4*/ 	.word	0x00000a40


	//   ....[1]....
        /*09c8*/ 	.word	0x00008aa0


	//   ....[2]....
        /*09cc*/ 	.word	0x0000d4b0


	//----- nvinfo : EIATTR_MAX_THREADS
	.align		4
.L_1461:
        /*09d0*/ 	.byte	0x04, 0x05
        /*09d2*/ 	.short	(.L_1463 - .L_1462)
.L_1462:
        /*09d4*/ 	.word	0x00000200
        /*09d8*/ 	.word	0x00000001
        /*09dc*/ 	.word	0x00000001


	//----- nvinfo : EIATTR_CRS_STACK_SIZE
	.align		4
.L_1463:
        /*09e0*/ 	.byte	0x04, 0x1e
        /*09e2*/ 	.short	(.L_1465 - .L_1464)
.L_1464:
        /*09e4*/ 	.word	0x00000000


	//----- nvinfo : EIATTR_CBANK_PARAM_SIZE
	.align		4
.L_1465:
        /*09e8*/ 	.byte	0x03, 0x19
        /*09ea*/ 	.short	0x0af0


	//----- nvinfo : EIATTR_PARAM_CBANK
	.align		4
        /*09ec*/ 	.byte	0x04, 0x0a
        /*09ee*/ 	.short	(.L_1467 - .L_1466)
	.align		4
.L_1466:
        /*09f0*/ 	.word	index@(.nv.constant0._ZN7cutlass13device_kernelIN5flash11enable_sm90INS1_16FlashAttnFwdSm90INS1_25CollectiveMainloopFwdSm90ILi2EN4cute5tupleIJNS5_1CILi1EEES8_S8_EEENS6_IJNS7_ILi192EEENS7_ILi160EEENS7_ILi64EEEEEELi64ENS_12float_e4m3_tEfNS_4arch4Sm90ELb0ELb0ELb0ELb1ELb0ELb0ELb0ELb1ELb1ELb1ELb0ELb0EEENS1_21CollectiveEpilogueFwdINS6_IJSA_SC_SB_EEES9_NS_10bfloat16_tESG_Li384ELb1ELb1ELb0ELb1EEENS1_36VarlenDynamicPersistentTileSchedulerILi192ELi160ELi384ELi128ELb0ELb1ELb1ELb0ELb1ELb1EEEEEEEEEvNT_6ParamsE)
        /*09f4*/ 	.short	0x0210
        /*09f6*/ 	.short	0x0af0


	//----- nvinfo : EIATTR_SW_WAR
	.align		4
.L_1467:
        /*09f8*/ 	.byte	0x04, 0x36
        /*09fa*/ 	.short	(.L_1469 - .L_1468)
.L_1468:
        /*09fc*/ 	.word	0x00000008
.L_1469:


//--------------------- .nv.info._ZN7cutlass13device_kernelIN5flash11enable_sm90INS1_16FlashAttnFwdSm90INS1_25CollectiveMainloopFwdSm90ILi2EN4cute5tupleIJNS5_1CILi1EEES8_S8_EEENS6_IJNS7_ILi192EEENS7_ILi160EEENS7_ILi64EEEEEELi64ENS_12float_e4m3_tEfNS_4arch4Sm90ELb0ELb0ELb0ELb1ELb0ELb1ELb0ELb1ELb1ELb1ELb0ELb0EEENS1_21CollectiveEpilogueFwdINS6_IJSA_SC_SB_EEES9_NS_10bfloat16_tESG_Li384ELb1ELb1ELb0ELb1EEENS1_36VarlenDynamicPersistentTileSchedulerILi192ELi160ELi384ELi128ELb0ELb1ELb1ELb0ELb1ELb1EEEEEEEEEvNT_6ParamsE --------------------------
	.section	.nv.info._ZN7cutlass13device_kernelIN5flash11enable_sm90INS1_16FlashAttnFwdSm90INS1_25CollectiveMainloopFwdSm90ILi2EN4cute5tupleIJNS5_1CILi1EEES8_S8_EEENS6_IJNS7_ILi192EEENS7_ILi160EEENS7_ILi64EEEEEELi64ENS_12float_e4m3_tEfNS_4arch4Sm90ELb0ELb0ELb0ELb1ELb0ELb1ELb0ELb1ELb1ELb1ELb0ELb0EEENS1_21CollectiveEpilogueFwdINS6_IJSA_SC_SB_EEES9_NS_10bfloat16_tESG_Li384ELb1ELb1ELb0ELb1EEENS1_36VarlenDynamicPersistentTileSchedulerILi192ELi160ELi384ELi128ELb0ELb1ELb1ELb0ELb1ELb1EEEEEEEEEvNT_6ParamsE,"",@"SHT_CUDA_INFO"
	.sectionflags	@""
	.align	4


	//----- nvinfo : EIATTR_CUDA_API_VERSION
	.align		4
        /*0000*/ 	.byte	0x04, 0x37
        /*0002*/ 	.short	(.L_1471 - .L_1470)
.L_1470:
        /*0004*/ 	.word	0x00000082


	//----- nvinfo : EIATTR_KPARAM_INFO
	.align		4
.L_1471:
        /*0008*/ 	.byte	0x04, 0x17
        /*000a*/ 	.short	(.L_1473 - .L_1472)
.L_1472:
        /*000c*/ 	.word	0x00000000
        /*0010*/ 	.short	0x0000
        /*0012*/ 	.short	0x0070
        /*0014*/ 	.byte	0x00, 0xf0, 0x01, 0x2a


	//----- nvinfo : EIATTR_SPARSE_MMA_MASK
	.align		4
.L_1473:
        /*0018*/ 	.byte	0x03, 0x50
        /*001a*/ 	.short	0x0000


	//----- nvinfo : EIATTR_MAXREG_COUNT
	.align		4
        /*001c*/ 	.byte	0x03, 0x1b
        /*001e*/ 	.short	0x0080


	//----- nvinfo : EIATTR_NUM_BARRIERS
	.align		4
        /*0020*/ 	.byte	0x02, 0x4c
        /*0022*/ 	.byte	0x10
	.zero		1


	//----- nvinfo : EIATTR_EXTERNS
	.align		4
        /*0024*/ 	.byte	0x04, 0x0f
        /*0026*/ 	.short	(.L_1475 - .L_1474)


	//   ....[0]....
	.align		4
.L_1474:
        /*0028*/ 	.word	index@(__assertfail)


	//----- nvinfo : EIATTR_ANNOTATIONS
	.align		4
.L_1475:
        /*002c*/ 	.byte	0x04, 0x55
        /*002e*/ 	.short	(.L_1477 - .L_1476)


	//   ....[0]....
.L_1476:
        /* <DEDUP_REMOVED lines=97> */


	//----- nvinfo : EIATTR_MERCURY_ISA_VERSION
	.align		4
.L_1477:
        /*0630*/ 	.byte	0x03, 0x5f
        /*0632*/ 	.short	0x0101


	//----- nvinfo : EIATTR_UNUSED_LOAD_BYTE_OFFSET
	.align		4
        /*0634*/ 	.byte	0x04, 0x44
        /*0636*/ 	.short	(.L_1479 - .L_1478)


	//   ....[0]....
.L_1478:
        /*0638*/ 	.word	0x00000a90
        /*063c*/ 	.word	0x0000fff0


	//   ....[1]....
        /*0640*/ 	.word	0x0000d6e0
        /*0644*/ 	.word	0x0000fff0


	//----- nvinfo : EIATTR_INT_WARP_WIDE_INSTR_OFFSETS
	.align		4
.L_1479:
        /*0648*/ 	.byte	0x04, 0x31
        /*064a*/ 	.short	(.L_1481 - .L_1480)


	//   ....[0]....
.L_1480:
        /*064c*/ 	.word	0x00000180


	//   ....[1]....
        /*0650*/ 	.word	0x00000220


	//   ....[2]....
        /*0654*/ 	.word	0x00000290


	//   ....[3]....
        /*0658*/ 	.word	0x000114e0


	//   ....[4]....
        /*065c*/ 	.word	0x00011570


	//   ....[5]....
        /*0660*/ 	.word	0x00013c30


	//   ....[6]....
        /*0664*/ 	.word	0x00013cc0


	//----- nvinfo : EIATTR_COOP_GROUP_MASK_REGIDS
	.align		4
.L_1481:
        /*0668*/ 	.byte	0x04, 0x29
        /*066a*/ 	.short	(.L_1483 - .L_1482)


	//   ....[0]....
.L_1482:
        /*066c*/ 	.word	0xffffffff


	//   ....[1]....
        /*0670*/ 	.word	0xffffffff


	//   ....[2]....
        /*0674*/ 	.word	0xffffffff


	//   ....[3]....
        /*0678*/ 	.word	0xffffffff


	//   ....[4]....
        /*067c*/ 	.word	0xffffffff


	//   ....[5]....
        /*0680*/ 	.word	0xffffffff


	//   ....[6]....
        /*0684*/ 	.word	0xffffffff


	//   ....[7]....
        /*0688*/ 	.word	0xffffffff


	//   ....[8]....
        /*068c*/ 	.word	0xffffffff


	//   ....[9]....
        /*0690*/ 	.word	0xffffffff


	//   ....[10]....
        /*0694*/ 	.word	0xffffffff


	//   ....[11]....
        /*0698*/ 	.word	0xffffffff


	//   ....[12]....
        /*069c*/ 	.word	0xffffffff


	//   ....[13]....
        /*06a0*/ 	.word	0xffffffff


	//   ....[14]....
        /*06a4*/ 	.word	0xffffffff


	//   ....[15]....
        /*06a8*/ 	.word	0xffffffff


	//   ....[16]....
        /*06ac*/ 	.word	0xffffffff


	//   ....[17]....
        /*06b0*/ 	.word	0xffffffff


	//   ....[18]....
        /*06b4*/ 	.word	0xffffffff


	//   ....[19]....
        /*06b8*/ 	.word	0xffffffff


	//   ....[20]....
        /*06bc*/ 	.word	0xffffffff


	//   ....[21]....
        /*06c0*/ 	.word	0xffffffff


	//   ....[22]....
        /*06c4*/ 	.word	0xffffffff


	//   ....[23]....
        /*06c8*/ 	.word	0xffffffff


	//   ....[24]....
        /*06cc*/ 	.word	0xffffffff


	//   ....[25]....
        /*06d0*/ 	.word	0xffffffff


	//   ....[26]....
        /*06d4*/ 	.word	0xffffffff


	//   ....[27]....
        /*06d8*/ 	.word	0xffffffff


	//   ....[28]....
        /*06dc*/ 	.word	0xffffffff


	//   ....[29]....
        /*06e0*/ 	.word	0xffffffff


	//   ....[30]....
        /*06e4*/ 	.word	0xffffffff


	//   ....[31]....
        /*06e8*/ 	.word	0xffffffff


	//   ....[32]....
        /*06ec*/ 	.word	0xffffffff


	//   ....[33]....
        /*06f0*/ 	.word	0xffffffff


	//   ....[34]....
        /*06f4*/ 	.word	0xffffffff


	//   ....[35]....
        /*06f8*/ 	.word	0xffffffff


	//   ....[36]....
        /*06fc*/ 	.word	0xffffffff


	//   ....[37]....
        /*0700*/ 	.word	0xffffffff


	//   ....[38]....
        /*0704*/ 	.word	0xffffffff


	//   ....[39]....
        /*0708*/ 	.word	0xffffffff


	//   ....[40]....
        /*070c*/ 	.word	0xffffffff


	//   ....[41]....
        /*0710*/ 	.word	0xffffffff


	//   ....[42]....
        /*0714*/ 	.word	0xffffffff


	//   ....[43]....
        /*0718*/ 	.word	0xffffffff


	//   ....[44]....
        /*071c*/ 	.word	0xffffffff


	//   ....[45]....
        /*0720*/ 	.word	0xffffffff


	//   ....[46]....
        /*0724*/ 	.word	0xffffffff


	//   ....[47]....
        /*0728*/ 	.word	0xffffffff


	//   ....[48]....
        /*072c*/ 	.word	0xffffffff


	//   ....[49]....
        /*0730*/ 	.word	0xffffffff


	//   ....[50]....
        /*0734*/ 	.word	0xffffffff


	//   ....[51]....
        /*0738*/ 	.word	0xffffffff


	//   ....[52]....
        /*073c*/ 	.word	0xffffffff


	//   ....[53]....
        /*0740*/ 	.word	0xffffffff


	//   ....[54]....
        /*0744*/ 	.word	0xffffffff


	//   ....[55]....
        /*0748*/ 	.word	0xffffffff


	//   ....[56]....
        /*074c*/ 	.word	0xffffffff


	//   ....[57]....
        /*0750*/ 	.word	0xffffffff


	//   ....[58]....
        /*0754*/ 	.word	0xffffffff


	//   ....[59]....
        /*0758*/ 	.word	0xffffffff


	//   ....[60]....
        /*075c*/ 	.word	0xffffffff


	//   ....[61]....
        /*0760*/ 	.word	0xffffffff


	//   ....[62]....
        /*0764*/ 	.word	0xffffffff


	//   ....[63]....
        /*0768*/ 	.word	0xffffffff


	//   ....[64]....
        /*076c*/ 	.word	0xffffffff


	//   ....[65]....
        /*0770*/ 	.word	0xffffffff


	//   ....[66]....
        /*0774*/ 	.word	0xffffffff


	//   ....[67]....
        /*0778*/ 	.word	0xffffffff


	//   ....[68]....
        /*077c*/ 	.word	0xffffffff


	//   ....[69]....
        /*0780*/ 	.word	0xffffffff


	//   ....[70]....
        /*0784*/ 	.word	0xffffffff


	//   ....[71]....
        /*0788*/ 	.word	0xffffffff


	//   ....[72]....
        /*078c*/ 	.word	0xffffffff


	//   ....[73]....
        /*0790*/ 	.word	0xffffffff


	//   ....[74]....
        /*0794*/ 	.word	0xffffffff


	//   ....[75]....
        /*0798*/ 	.word	0xffffffff


	//   ....[76]....
        /*079c*/ 	.word	0xffffffff


	//   ....[77]....
        /*07a0*/ 	.word	0xffffffff


	//   ....[78]....
        /*07a4*/ 	.word	0xffffffff


	//   ....[79]....
        /*07a8*/ 	.word	0xffffffff


	//   ....[80]....
        /*07ac*/ 	.word	0xffffffff


	//   ....[81]....
        /*07b0*/ 	.word	0xffffffff


	//   ....[82]....
        /*07b4*/ 	.word	0xffffffff


	//   ....[83]....
        /*07b8*/ 	.word	0xffffffff


	//   ....[84]....
        /*07bc*/ 	.word	0xffffffff


	//   ....[85]....
        /*07c0*/ 	.word	0xffffffff


	//   ....[86]....
        /*07c4*/ 	.word	0xffffffff


	//   ....[87]....
        /*07c8*/ 	.word	0xffffffff


	//   ....[88]....
        /*07cc*/ 	.word	0xffffffff


	//   ....[89]....
        /*07d0*/ 	.word	0xffffffff


	//   ....[90]....
        /*07d4*/ 	.word	0xffffffff


	//   ....[91]....
        /*07d8*/ 	.word	0xffffffff


	//   ....[92]....
        /*07dc*/ 	.word	0xffffffff


	//   ....[93]....
        /*07e0*/ 	.word	0xffffffff


	//   ....[94]....
        /*07e4*/ 	.word	0xffffffff


	//   ....[95]....
        /*07e8*/ 	.word	0xffffffff


	//   ....[96]....
        /*07ec*/ 	.word	0xffffffff


	//   ....[97]....
        /*07f0*/ 	.word	0xffffffff


	//   ....[98]....
        /*07f4*/ 	.word	0xffffffff


	//   ....[99]....
        /*07f8*/ 	.word	0xffffffff


	//   ....[100]....
        /*07fc*/ 	.word	0xffffffff


	//   ....[101]....
        /*0800*/ 	.word	0xffffffff


	//   ....[102]....
        /*0804*/ 	.word	0xffffffff


	//   ....[103]....
        /*0808*/ 	.word	0xffffffff


	//   ....[104]....
        /*080c*/ 	.word	0xffffffff


	//   ....[105]....
        /*0810*/ 	.word	0xffffffff


	//   ....[106]....
        /*0814*/ 	.word	0xffffffff


	//   ....[107]....
        /*0818*/ 	.word	0xffffffff


	//   ....[108]....
        /*081c*/ 	.word	0xffffffff


	//   ....[109]....
        /*0820*/ 	.word	0xffffffff


	//   ....[110]....
        /*0824*/ 	.word	0xffffffff


	//   ....[111]....
        /*0828*/ 	.word	0xffffffff


	//   ....[112]....
        /*082c*/ 	.word	0x0500000f


	//   ....[113]....
        /*0830*/ 	.word	0x0500000f


	//   ....[114]....
        /*0834*/ 	.word	0x0500000f


	//   ....[115]....
        /*0838*/ 	.word	0x0500000f


	//   ....[116]....
        /*083c*/ 	.word	0x0500000f


	//   ....[117]....
        /*0840*/ 	.word	0x0500000f


	//   ....[118]....
        /*0844*/ 	.word	0x0500000f


	//   ....[119]....
        /*0848*/ 	.word	0x0500000f


	//   ....[120]....
        /*084c*/ 	.word	0x0500000f


	//   ....[121]....
        /*0850*/ 	.word	0x0500000f


	//   ....[122]....
        /*0854*/ 	.word	0x0500000f


	//   ....[123]....
        /*0858*/ 	.word	0x0500000f


	//   ....[124]....
        /*085c*/ 	.word	0x0500000f


	//   ....[125]....
        /*0860*/ 	.word	0x0500000f


	//   ....[126]....
        /*0864*/ 	.word	0x0500000f


	//   ....[127]....
        /*0868*/ 	.word	0x0500000f


	//   ....[128]....
        /*086c*/ 	.word	0x0500000f


	//   ....[129]....
        /*0870*/ 	.word	0x0500000f


	//   ....[130]....
        /*0874*/ 	.word	0x0500000f


	//   ....[131]....
        /*0878*/ 	.word	0x0500000f


	//   ....[132]....
        /*087c*/ 	.word	0x0500000f


	//   ....[133]....
        /*0880*/ 	.word	0x0500000f


	//   ....[134]....
        /*0884*/ 	.word	0x0500000f


	//   ....[135]....
        /*0888*/ 	.word	0x0500000f


	//   ....[136]....
        /*088c*/ 	.word	0x0500000f


	//   ....[137]....
        /*0890*/ 	.word	0x0500000f


	//   ....[138]....
        /*0894*/ 	.word	0x0500000f


	//   ....[139]....
        /*0898*/ 	.word	0x0500000f


	//   ....[140]....
        /*089c*/ 	.word	0x0500000f


	//   ....[141]....
        /*08a0*/ 	.word	0x0500000f


	//   ....[142]....
        /*08a4*/ 	.word	0x0500000f


	//   ....[143]....
        /*08a8*/ 	.word	0x0500000f


	//   ....[144]....
        /*08ac*/ 	.word	0x0500000f


	//   ....[145]....
        /*08b0*/ 	.word	0x0500000f


	//   ....[146]....
        /*08b4*/ 	.word	0x0500000f


	//   ....[147]....
        /*08b8*/ 	.word	0x0500000f


	//   ....[148]....
        /*08bc*/ 	.word	0x0500000f


	//   ....[149]....
        /*08c0*/ 	.word	0x0500000f


	//   ....[150]....
        /*08c4*/ 	.word	0x0500000f


	//   ....[151]....
        /*08c8*/ 	.word	0x0500000f


	//----- nvinfo : EIATTR_COOP_GROUP_INSTR_OFFSETS
	.align		4
.L_1483:
        /*08cc*/ 	.byte	0x04, 0x28
        /*08ce*/ 	.short	(.L_1485 - .L_1484)


	//   ....[0]....
.L_1484:
        /*08d0*/ 	.word	0x00000060


	//   ....[1]....
        /*08d4*/ 	.word	0x00000190


	//   ....[2]....
        /*08d8*/ 	.word	0x00000240


	//   ....[3]....
        /*08dc*/ 	.word	0x00000400


	//   ....[4]....
        /*08e0*/ 	.word	0x00000560


	//   ....[5]....
        /*08e4*/ 	.word	0x00000680


	//   ....[6]....
        /*08e8*/ 	.word	0x000007e0


	//   ....[7]....
        /*08ec*/ 	.word	0x000051c0


	//   ....[8]....
        /*08f0*/ 	.word	0x00005710


	//   ....[9]....
        /*08f4*/ 	.word	0x00005720


	//   ....[10]....
        /*08f8*/ 	.word	0x00005730


	//   ....[11]....
        /*08fc*/ 	.word	0x00005740


	//   ....[12]....
        /*0900*/ 	.word	0x00006a40


	//   ....[13]....
        /*0904*/ 	.word	0x00006a50


	//   ....[14]....
        /*0908*/ 	.word	0x00006a60


	//   ....[15]....
        /*090c*/ 	.word	0x00006a70


	//   ....[16]....
        /*0910*/ 	.word	0x00008e50


	//   ....[17]....
        /*0914*/ 	.word	0x00008f50


	//   ....[18]....
        /*0918*/ 	.word	0x000095f0


	//   ....[19]....
        /*091c*/ 	.word	0x00009680


	//   ....[20]....
        /*0920*/ 	.word	0x0000b660


	//   ....[21]....
        /*0924*/ 	.word	0x0000b690


	//   ....[22]....
        /*0928*/ 	.word	0x0000b6e0


	//   ....[23]....
        /*092c*/ 	.word	0x0000b6f0


	//   ....[24]....
        /*0930*/ 	.word	0x0000d0c0


	//   ....[25]....
        /*0934*/ 	.word	0x0000d0d0


	//   ....[26]....
        /*0938*/ 	.word	0x0000d170


	//   ....[27]....
        /*093c*/ 	.word	0x0000d180


	//   ....[28]....
        /*0940*/ 	.word	0x0000dc60


	//   ....[29]....
        /*0944*/ 	.word	0x0000dc70


	//   ....[30]....
        /*0948*/ 	.word	0x0000dc80


	//   ....[31]....
        /*094c*/ 	.word	0x0000dc90


	//   ....[32]....
        /*0950*/ 	.word	0x0000dca0


	//   ....[33]....
        /*0954*/ 	.word	0x0000dcb0


	//   ....[34]....
        /*0958*/ 	.word	0x0000dcc0


	//   ....[35]....
        /*095c*/ 	.word	0x0000dcd0


	//   ....[36]....
        /*0960*/ 	.word	0x0000dce0


	//   ....[37]....
        /*0964*/ 	.word	0x0000dcf0


	//   ....[38]....
        /*0968*/ 	.word	0x0000dd00


	//   ....[39]....
        /*096c*/ 	.word	0x0000dd10


	//   ....[40]....
        /*0970*/ 	.word	0x0000dd20


	//   ....[41]....
        /*0974*/ 	.word	0x0000dd30


	//   ....[42]....
        /*0978*/ 	.word	0x0000dd40


	//   ....[43]....
        /*097c*/ 	.word	0x0000dd50


	//   ....[44]....
        /*0980*/ 	.word	0x0000e2b0


	//   ....[45]....
        /*0984*/ 	.word	0x0000e2d0


	//   ....[46]....
        /*0988*/ 	.word	0x0000e2f0


	//   ....[47]....
        /*098c*/ 	.word	0x0000e310


	//   ....[48]....
        /*0990*/ 	.word	0x0000e850


	//   ....[49]....
        /*0994*/ 	.word	0x0000e860


	//   ....[50]....
        /*0998*/ 	.word	0x0000e870


	//   ....[51]....
        /*099c*/ 	.word	0x0000e890


	//   ....[52]....
        /*09a0*/ 	.word	0x0000e8b0


	//   ....[53]....
        /*09a4*/ 	.word	0x0000e8d0


	//   ....[54]....
        /*09a8*/ 	.word	0x0000e990


	//   ....[55]....
        /*09ac*/ 	.word	0x0000e9a0


	//   ....[56]....
        /*09b0*/ 	.word	0x0000f260


	//   ....[57]....
        /*09b4*/ 	.word	0x0000f290


	//   ....[58]....
        /*09b8*/ 	.word	0x0000f2b0


	//   ....[59]....
        /*09bc*/ 	.word	0x0000f2c0


	//   ....[60]....
        /*09c0*/ 	.word	0x0000f2d0


	//   ....[61]....
        /*09c4*/ 	.word	0x0000f2e0


	//   ....[62]....
        /*09c8*/ 	.word	0x0000f2f0


	//   ....[63]....
        /*09cc*/ 	.word	0x0000f300


	//   ....[64]....
        /*09d0*/ 	.word	0x0000f4c0


	//   ....[65]....
        /*09d4*/ 	.word	0x0000f6b0


	//   ....[66]....
        /*09d8*/ 	.word	0x0000f6e0


	//   ....[67]....
        /*09dc*/ 	.word	0x0000f710


	//   ....[68]....
        /*09e0*/ 	.word	0x0000f740


	//   ....[69]....
        /*09e4*/ 	.word	0x0000f770


	//   ....[70]....
        /*09e8*/ 	.word	0x0000f7a0


	//   ....[71]....
        /*09ec*/ 	.word	0x0000f910


	//   ....[72]....
        /*09f0*/ 	.word	0x0000f940


	//   ....[73]....
        /*09f4*/ 	.word	0x0000f970


	//   ....[74]....
        /*09f8*/ 	.word	0x0000f9a0


	//   ....[75]....
        /*09fc*/ 	.word	0x0000f9d0


	//   ....[76]....
        /*0a00*/ 	.word	0x0000fa00


	//   ....[77]....
        /*0a04*/ 	.word	0x0000fa90


	//   ....[78]....
        /*0a08*/ 	.word	0x0000fac0


	//   ....[79]....
        /*0a0c*/ 	.word	0x0000fb40


	//   ....[80]....
        /*0a10*/ 	.word	0x000107f0


	//   ....[81]....
        /*0a14*/ 	.word	0x00011c70


	//   ....[82]....
        /*0a18*/ 	.word	0x000129c0


	//   ....[83]....
        /*0a1c*/ 	.word	0x000129d0


	//   ....[84]....
        /*0a20*/ 	.word	0x000129e0


	//   ....[85]....
        /*0a24*/ 	.word	0x00012a00


	//   ....[86]....
        /*0a28*/ 	.word	0x00012a60


	//   ....[87]....
        /*0a2c*/ 	.word	0x00012a80


	//   ....[88]....
        /*0a30*/ 	.word	0x00012b00


	//   ....[89]....
        /*0a34*/ 	.word	0x00012b20


	//   ....[90]....
        /*0a38*/ 	.word	0x00012b30


	//   ....[91]....
        /*0a3c*/ 	.word	0x00012ba0


	//   ....[92]....
        /*0a40*/ 	.word	0x00012bf0


	//   ....[93]....
        /*0a44*/ 	.word	0x00012c00


	//   ....[94]....
        /*0a48*/ 	.word	0x00014420


	//   ....[95]....
        /*0a4c*/ 	.word	0x00014450


	//   ....[96]....
        /*0a50*/ 	.word	0x00014490


	//   ....[97]....
        /*0a54*/ 	.word	0x000144c0


	//   ....[98]....
        /*0a58*/ 	.word	0x000144f0


	//   ....[99]....
        /*0a5c*/ 	.word	0x00014520


	//   ....[100]....
        /*0a60*/ 	.word	0x00014550


	//   ....[101]....
        /*0a64*/ 	.word	0x00014580


	//   ....[102]....
        /*0a68*/ 	.word	0x00014700


	//   ....[103]....
        /*0a6c*/ 	.word	0x00014730


	//   ....[104]....
        /*0a70*/ 	.word	0x00014760


	//   ....[105]....
        /*0a74*/ 	.word	0x00014790


	//   ....[106]....
        /*0a78*/ 	.word	0x000147c0


	//   ....[107]....
        /*0a7c*/ 	.word	0x000147f0


	//   ....[108]....
        /*0a80*/ 	.word	0x000148b0


	//   ....[109]....
        /*0a84*/ 	.word	0x000148d0


	//   ....[110]....
        /*0a88*/ 	.word	0x00014940


	//   ....[111]....
        /*0a8c*/ 	.word	0x00014db0


	//   ....[112]....
        /*0a90*/ 	.word	0x00015230


	//   ....[113]....
        /*0a94*/ 	.word	0x000152c0


	//   ....[114]....
        /*0a98*/ 	.word	0x00015310


	//   ....[115]....
        /*0a9c*/ 	.word	0x00015360


	//   ....[116]....
        /*0aa0*/ 	.word	0x00015440


	//   ....[117]....
        /*0aa4*/ 	.word	0x000154d0


	//   ....[118]....
        /*0aa8*/ 	.word	0x00015520


	//   ....[119]....
        /*0aac*/ 	.word	0x00015570


	//   ....[120]....
        /*0ab0*/ 	.word	0x000157c0


	//   ....[121]....
        /*0ab4*/ 	.word	0x00015aa0


	//   ....[122]....
        /*0ab8*/ 	.word	0x00015ca0


	//   ....[123]....
        /*0abc*/ 	.word	0x00015cf0


	//   ....[124]....
        /*0ac0*/ 	.word	0x00015d50


	//   ....[125]....
        /*0ac4*/ 	.word	0x00015e10


	//   ....[126]....
        /*0ac8*/ 	.word	0x00015e70


	//   ....[127]....
        /*0acc*/ 	.word	0x00015f70


	//   ....[128]....
        /*0ad0*/ 	.word	0x00015fd0


	//   ....[129]....
        /*0ad4*/ 	.word	0x00016080


	//   ....[130]....
        /*0ad8*/ 	.word	0x00016130


	//   ....[131]....
        /*0adc*/ 	.word	0x00016210


	//   ....[132]....
        /*0ae0*/ 	.word	0x00016270


	//   ....[133]....
        /*0ae4*/ 	.word	0x00016340


	//   ....[134]....
        /*0ae8*/ 	.word	0x00016610


	//   ....[135]....
        /*0aec*/ 	.word	0x000166b0


	//   ....[136]....
        /*0af0*/ 	.word	0x000167d0


	//   ....[137]....
        /*0af4*/ 	.word	0x00016840


	//   ....[138]....
        /*0af8*/ 	.word	0x000168b0


	//   ....[139]....
        /*0afc*/ 	.word	0x00016920


	//   ....[140]....
        /*0b00*/ 	.word	0x00016990


	//   ....[141]....
        /*0b04*/ 	.word	0x00016a10


	//   ....[142]....
        /*0b08*/ 	.word	0x00016aa0


	//   ....[143]....
        /*0b0c*/ 	.word	0x00016b30


	//   ....[144]....
        /*0b10*/ 	.word	0x00016ba0


	//   ....[145]....
        /*0b14*/ 	.word	0x00016c10


	//   ....[146]....
        /*0b18*/ 	.word	0x00016c80


	//   ....[147]....
        /*0b1c*/ 	.word	0x00016d00


	//   ....[148]....
        /*0b20*/ 	.word	0x00016d70


	//   ....[149]....
        /*0b24*/ 	.word	0x00016e10


	//   ....[150]....
        /*0b28*/ 	.word	0x00016ea0


	//   ....[151]....
        /*0b2c*/ 	.word	0x00016fc0


	//----- nvinfo : EIATTR_REG_RECONFIG
	.align		4
.L_1485:
        /*0b30*/ 	.byte	0x01, 0x54
	.zero		2


	//----- nvinfo : EIATTR_SYSCALL_OFFSETS
	.align		4
        /*0b34*/ 	.byte	0x04, 0x46
        /*0b36*/ 	.short	(.L_1487 - .L_1486)


	//   ....[0]....
.L_1486:
        /*0b38*/ 	.word	0x00001910


	//   ....[1]....
        /*0b3c*/ 	.word	0x00001a60


	//   ....[2]....
        /*0b40*/ 	.word	0x00005330


	//   ....[3]....
        /*0b44*/ 	.word	0x00005670


	//   ....[4]....
        /*0b48*/ 	.word	0x000116d0


	//   ....[5]....
        /*0b4c*/ 	.word	0x00011860


	//   ....[6]....
        /*0b50*/ 	.word	0x000119b0


	//   ....[7]....
        /*0b54*/ 	.word	0x00011b00


	//   ....[8]....
        /*0b58*/ 	.word	0x000124e0


	//----- nvinfo : EIATTR_MBARRIER_INSTR_OFFSETS
	.align		4
.L_1487:
        /*0b5c*/ 	.byte	0x04, 0x39
        /*0b5e*/ 	.short	(.L_1489 - .L_1488)


	//   ....[0]....
.L_1488:
        /*0b60*/ 	.word	0x000002b0
        /*0b64*/ 	.word	0x000000ff
        /*0b68*/ 	.word	0x00013200
        /*0b6c*/ 	.short	0x0100
        /*0b6e*/ 	.byte	0x08
	.zero		1


	//   ....[1]....
        /*0b70*/ 	.word	0x000002c0
        /*0b74*/ 	.word	0x000000ff
        /*0b78*/ 	.word	0x00013220
        /*0b7c*/ 	.short	0x0100
        /*0b7e*/ 	.byte	0x08
	.zero		1


	//   ....[2]....
        /*0b80*/ 	.word	0x000003b0
        /*0b84*/ 	.word	0x000000ff
        /*0b88*/ 	.word	0x00013230
        /*0b8c*/ 	.short	0x0100
        /*0b8e*/ 	.byte	0x08
	.zero		1


	//   ....[3]....
        /*0b90*/ 	.word	0x000003c0
        /*0b94*/ 	.word	0x000000ff
        /*0b98*/ 	.word	0x00013240
        /*0b9c*/ 	.short	0x0100
        /*0b9e*/ 	.byte	0x08
	.zero		1


	//   ....[4]....
        /*0ba0*/ 	.word	0x000003d0
        /*0ba4*/ 	.word	0x000000ff
        /*0ba8*/ 	.word	0x00013238
        /*0bac*/ 	.short	0x0100
        /*0bae*/ 	.byte	0x08
	.zero		1


	//   ....[5]....
        /*0bb0*/ 	.word	0x000003e0
        /*0bb4*/ 	.word	0x000000ff
        /*0bb8*/ 	.word	0x00013248
        /*0bbc*/ 	.short	0x0100
        /*0bbe*/ 	.byte	0x08
	.zero		1


	//   ....[6]....
        /*0bc0*/ 	.word	0x00000510
        /*0bc4*/ 	.word	0x000000ff
        /*0bc8*/ 	.word	0x00013250
        /*0bcc*/ 	.short	0x0100
        /*0bce*/ 	.byte	0x08
	.zero		1


	//   ....[7]....
        /*0bd0*/ 	.word	0x00000520
        /*0bd4*/ 	.word	0x000000ff
        /*0bd8*/ 	.word	0x00013260
        /*0bdc*/ 	.short	0x0100
        /*0bde*/ 	.byte	0x08
	.zero		1


	//   ....[8]....
        /*0be0*/ 	.word	0x00000530
        /*0be4*/ 	.word	0x000000ff
        /*0be8*/ 	.word	0x00013258
        /*0bec*/ 	.short	0x0100
        /*0bee*/ 	.byte	0x08
	.zero		1


	//   ....[9]....
        /*0bf0*/ 	.word	0x00000540
        /*0bf4*/ 	.word	0x000000ff
        /*0bf8*/ 	.word	0x00013268
        /*0bfc*/ 	.short	0x0100
        /*0bfe*/ 	.byte	0x08
	.zero		1


	//   ....[10]....
        /*0c00*/ 	.word	0x00000630
        /*0c04*/ 	.word	0x000000ff
        /*0c08*/ 	.word	0x00013270
        /*0c0c*/ 	.short	0x0100
        /*0c0e*/ 	.byte	0x06
	.zero		1


	//   ....[11]....
        /*0c10*/ 	.word	0x00000640
        /*0c14*/ 	.word	0x000000ff
        /*0c18*/ 	.word	0x00013280
        /*0c1c*/ 	.short	0x0100
        /*0c1e*/ 	.byte	0x06
	.zero		1


	//   ....[12]....
        /*0c20*/ 	.word	0x00000650
        /*0c24*/ 	.word	0x000000ff
        /*0c28*/ 	.word	0x00013278
        /*0c2c*/ 	.short	0x0100
        /*0c2e*/ 	.byte	0x06
	.zero		1


	//   ....[13]....
        /*0c30*/ 	.word	0x00000660
        /*0c34*/ 	.word	0x000000ff
        /*0c38*/ 	.word	0x00013288
        /*0c3c*/ 	.short	0x0100
        /*0c3e*/ 	.byte	0x06
	.zero		1


	//   ....[14]....
        /*0c40*/ 	.word	0x00000790
        /*0c44*/ 	.word	0x000000ff
        /*0c48*/ 	.word	0x00013290
        /*0c4c*/ 	.short	0x0100
        /*0c4e*/ 	.byte	0x08
	.zero		1


	//   ....[15]....
        /*0c50*/ 	.word	0x000007a0
        /*0c54*/ 	.word	0x000000ff
        /*0c58*/ 	.word	0x000132a0
        /*0c5c*/ 	.short	0x0100
        /*0c5e*/ 	.byte	0x08
	.zero		1


	//   ....[16]....
        /*0c60*/ 	.word	0x000007b0
        /*0c64*/ 	.word	0x000000ff
        /*0c68*/ 	.word	0x00013298
        /*0c6c*/ 	.short	0x0100
        /*0c6e*/ 	.byte	0x08
	.zero		1


	//   ....[17]....
        /*0c70*/ 	.word	0x000007c0
        /*0c74*/ 	.word	0x000000ff
        /*0c78*/ 	.word	0x000132a8
        /*0c7c*/ 	.short	0x0100
        /*0c7e*/ 	.byte	0x08
	.zero		1


	//   ....[18]....
        /*0c80*/ 	.word	0x000008f0
        /*0c84*/ 	.word	0x000000ff
        /*0c88*/ 	.word	0x000132b0
        /*0c8c*/ 	.short	0x0100
        /*0c8e*/ 	.byte	0x08
	.zero		1


	//   ....[19]....
        /*0c90*/ 	.word	0x00000900
        /*0c94*/ 	.word	0x000000ff
        /*0c98*/ 	.word	0x000132c0
        /*0c9c*/ 	.short	0x0100
        /*0c9e*/ 	.byte	0x08
	.zero		1


	//   ....[20]....
        /*0ca0*/ 	.word	0x00000910
        /*0ca4*/ 	.word	0x000000ff
        /*0ca8*/ 	.word	0x000132b8
        /*0cac*/ 	.short	0x0100
        /*0cae*/ 	.byte	0x08
	.zero		1


	//   ....[21]....
        /*0cb0*/ 	.word	0x00000920
        /*0cb4*/ 	.word	0x000000ff
        /*0cb8*/ 	.word	0x000132c8
        /*0cbc*/ 	.short	0x0100
        /*0cbe*/ 	.byte	0x08
	.zero		1


	//   ....[22]....
        /*0cc0*/ 	.word	0x00002630
        /*0cc4*/ 	.word	0x0000004a
        /*0cc8*/ 	.word	0x00013290
        /*0ccc*/ 	.short	0x010a
        /*0cce*/ 	.byte	0x3f
	.zero		1


	//   ....[23]....
        /*0cd0*/ 	.word	0x00003790
        /*0cd4*/ 	.word	0x0000004a
        /*0cd8*/ 	.word	0x00013290
        /*0cdc*/ 	.short	0x010a
        /*0cde*/ 	.byte	0x3f
	.zero		1


	//   ....[24]....
        /*0ce0*/ 	.word	0x00004870
        /*0ce4*/ 	.word	0x0000004a
        /*0ce8*/ 	.word	0x00013290
        /*0cec*/ 	.short	0x010a
        /*0cee*/ 	.byte	0x3f
	.zero		1


	//   ....[25]....
        /*0cf0*/ 	.word	0x00004a00
        /*0cf4*/ 	.word	0x00000004
        /*0cf8*/ 	.word	0x00000000
        /*0cfc*/ 	.short	0x0101
        /*0cfe*/ 	.byte	0x3f
	.zero		1


	//   ....[26]....
        /*0d00*/ 	.word	0x00004a40
        /*0d04*/ 	.word	0x0000004a
        /*0d08*/ 	.word	0x000132b0
        /*0d0c*/ 	.short	0x010a
        /*0d0e*/ 	.byte	0x3f
	.zero		1


	//   ....[27]....
        /*0d10*/ 	.word	0x00004ca0
        /*0d14*/ 	.word	0x0000004a
        /*0d18*/ 	.word	0x00000000
        /*0d1c*/ 	.short	0x0101
        /*0d1e*/ 	.byte	0x3f
	.zero		1


	//   ....[28]....
        /*0d20*/ 	.word	0x000053d0
        /*0d24*/ 	.word	0x00000010
        /*0d28*/ 	.word	0x00013200
        /*0d2c*/ 	.short	0x010a
        /*0d2e*/ 	.byte	0x3f
	.zero		1


	//   ....[29]....
        /*0d30*/ 	.word	0x00005420
        /*0d34*/ 	.word	0x00000010
        /*0d38*/ 	.word	0x00013200
        /*0d3c*/ 	.short	0x010a
        /*0d3e*/ 	.byte	0x3f
	.zero		1


	//   ....[30]....
        /*0d40*/ 	.word	0x000059a0
        /*0d44*/ 	.word	0x00000010
        /*0d48*/ 	.word	0x00013200
        /*0d4c*/ 	.short	0x010a
        /*0d4e*/ 	.byte	0x3f
	.zero		1


	//   ....[31]....
        /*0d50*/ 	.word	0x00006c40
        /*0d54*/ 	.word	0x00000010
        /*0d58*/ 	.word	0x00013200
        /*0d5c*/ 	.short	0x010a
        /*0d5e*/ 	.byte	0x3f
	.zero		1


	//   ....[32]....
        /*0d60*/ 	.word	0x00007da0
        /*0d64*/ 	.word	0x00000003
        /*0d68*/ 	.word	0x00013230
        /*0d6c*/ 	.short	0x010a
        /*0d6e*/ 	.byte	0x3f
	.zero		1


	//   ....[33]....
        /*0d70*/ 	.word	0x00007e50
        /*0d74*/ 	.word	0x00000003
        /*0d78*/ 	.word	0x00013230
        /*0d7c*/ 	.short	0x010a
        /*0d7e*/ 	.byte	0x3f
	.zero		1


	//   ....[34]....
        /*0d80*/ 	.word	0x000098c0
        /*0d84*/ 	.word	0x00000047
        /*0d88*/ 	.word	0x00000000
        /*0d8c*/ 	.short	0x0101
        /*0d8e*/ 	.byte	0x3f
	.zero		1


	//   ....[35]....
        /*0d90*/ 	.word	0x0000a8a0
        /*0d94*/ 	.word	0x0000000b
        /*0d98*/ 	.word	0x00013230
        /*0d9c*/ 	.short	0x010a
        /*0d9e*/ 	.byte	0x3f
	.zero		1


	//   ....[36]....
        /*0da0*/ 	.word	0x0000a930
        /*0da4*/ 	.word	0x0000000b
        /*0da8*/ 	.word	0x00013230
        /*0dac*/ 	.short	0x010a
        /*0dae*/ 	.byte	0x3f
	.zero		1


	//   ....[37]....
        /*0db0*/ 	.word	0x0000aef0
        /*0db4*/ 	.word	0x0000000e
        /*0db8*/ 	.word	0x00013250
        /*0dbc*/ 	.short	0x010a
        /*0dbe*/ 	.byte	0x3f
	.zero		1


	//   ....[38]....
        /*0dc0*/ 	.word	0x0000af40
        /*0dc4*/ 	.word	0x0000000e
        /*0dc8*/ 	.word	0x00013250
        /*0dcc*/ 	.short	0x010a
        /*0dce*/ 	.byte	0x3f
	.zero		1


	//   ....[39]....
        /*0dd0*/ 	.word	0x0000bef0
        /*0dd4*/ 	.word	0x0000000b
        /*0dd8*/ 	.word	0x00000000
        /*0ddc*/ 	.short	0x0101
        /*0dde*/ 	.byte	0x3f
	.zero		1


	//   ....[40]....
        /*0de0*/ 	.word	0x0000cc80
        /*0de4*/ 	.word	0x0000000e
        /*0de8*/ 	.word	0x00000000
        /*0dec*/ 	.short	0x0101
        /*0dee*/ 	.byte	0x3f
	.zero		1


	//   ....[41]....
        /*0df0*/ 	.word	0x0000cd20
        /*0df4*/ 	.word	0x00000008
        /*0df8*/ 	.word	0x00013250
        /*0dfc*/ 	.short	0x010a
        /*0dfe*/ 	.byte	0x3f
	.zero		1


	//   ....[42]....
        /*0e00*/ 	.word	0x0000cd70
        /*0e04*/ 	.word	0x00000008
        /*0e08*/ 	.word	0x00013250
        /*0e0c*/ 	.short	0x010a
        /*0e0e*/ 	.byte	0x3f
	.zero		1


	//   ....[43]....
        /*0e10*/ 	.word	0x0000d5d0
        /*0e14*/ 	.word	0x00000008
        /*0e18*/ 	.word	0x00000000
        /*0e1c*/ 	.short	0x0101
        /*0e1e*/ 	.byte	0x3f
	.zero		1


	//   ....[44]....
        /*0e20*/ 	.word	0x0000e960
        /*0e24*/ 	.word	0x00000000
        /*0e28*/ 	.word	0x00000000
        /*0e2c*/ 	.short	0x0101
        /*0e2e*/ 	.byte	0x3f
	.zero		1


	//   ....[45]....
        /*0e30*/ 	.word	0x000108d0
        /*0e34*/ 	.word	0x00000016
        /*0e38*/ 	.word	0x00013220
        /*0e3c*/ 	.short	0x010a
        /*0e3e*/ 	.byte	0x3f
	.zero		1


	//   ....[46]....
        /*0e40*/ 	.word	0x00010990
        /*0e44*/ 	.word	0x00000005
        /*0e48*/ 	.word	0x000132a0
        /*0e4c*/ 	.short	0x010a
        /*0e4e*/ 	.byte	0x3f
	.zero		1


	//   ....[47]....
        /*0e50*/ 	.word	0x00010bc0
        /*0e54*/ 	.word	0x00000005
        /*0e58*/ 	.word	0x000132c0
        /*0e5c*/ 	.short	0x010a
        /*0e5e*/ 	.byte	0x3f
	.zero		1


	//   ....[48]....
        /*0e60*/ 	.word	0x00010f40
        /*0e64*/ 	.word	0x00000005
        /*0e68*/ 	.word	0x000132a0
        /*0e6c*/ 	.short	0x010a
        /*0e6e*/ 	.byte	0x3f
	.zero		1


	//   ....[49]....
        /*0e70*/ 	.word	0x00011160
        /*0e74*/ 	.word	0x00000005
        /*0e78*/ 	.word	0x000132c0
        /*0e7c*/ 	.short	0x010a
        /*0e7e*/ 	.byte	0x3f
	.zero		1


	//   ....[50]....
        /*0e80*/ 	.word	0x00011ec0
        /*0e84*/ 	.word	0x00000004
        /*0e88*/ 	.word	0x00013280
        /*0e8c*/ 	.short	0x010a
        /*0e8e*/ 	.byte	0x3f
	.zero		1


	//   ....[51]....
        /*0e90*/ 	.word	0x00012080
        /*0e94*/ 	.word	0x00000004
        /*0e98*/ 	.word	0x00013240
        /*0e9c*/ 	.short	0x010a
        /*0e9e*/ 	.byte	0x3f
	.zero		1


	//   ....[52]....
        /*0ea0*/ 	.word	0x00012d30
        /*0ea4*/ 	.word	0x00000016
        /*0ea8*/ 	.word	0x00013200
        /*0eac*/ 	.short	0x0107
        /*0eae*/ 	.byte	0x3f
	.zero		1


	//   ....[53]....
        /*0eb0*/ 	.word	0x00012e20
        /*0eb4*/ 	.word	0x00000016
        /*0eb8*/ 	.word	0x00013200
        /*0ebc*/ 	.short	0x0101
        /*0ebe*/ 	.byte	0x3f
	.zero		1


	//   ....[54]....
        /*0ec0*/ 	.word	0x00012e40
        /*0ec4*/ 	.word	0x00000016
        /*0ec8*/ 	.word	0x00013220
        /*0ecc*/ 	.short	0x010a
        /*0ece*/ 	.byte	0x3f
	.zero		1


	//   ....[55]....
        /*0ed0*/ 	.word	0x00013140
        /*0ed4*/ 	.word	0x00000006
        /*0ed8*/ 	.word	0x00013280
        /*0edc*/ 	.short	0x010a
        /*0ede*/ 	.byte	0x3f
	.zero		1


	//   ....[56]....
        /*0ee0*/ 	.word	0x00013390
        /*0ee4*/ 	.word	0x00000006
        /*0ee8*/ 	.word	0x00013240
        /*0eec*/ 	.short	0x010a
        /*0eee*/ 	.byte	0x3f
	.zero		1


	//   ....[57]....
        /*0ef0*/ 	.word	0x00013650
        /*0ef4*/ 	.word	0x00000003
        /*0ef8*/ 	.word	0x00013270
        /*0efc*/ 	.short	0x010a
        /*0efe*/ 	.byte	0x3f
	.zero		1


	//   ....[58]....
        /*0f00*/ 	.word	0x000136d0
        /*0f04*/ 	.word	0x00000003
        /*0f08*/ 	.word	0x00013260
        /*0f0c*/ 	.short	0x010a
        /*0f0e*/ 	.byte	0x3f
	.zero		1


	//   ....[59]....
        /*0f10*/ 	.word	0x00013af0
        /*0f14*/ 	.word	0x00000003
        /*0f18*/ 	.word	0x00013250
        /*0f1c*/ 	.short	0x0101
        /*0f1e*/ 	.byte	0x3f
	.zero		1


	//   ....[60]....
        /*0f20*/ 	.word	0x00013b70
        /*0f24*/ 	.word	0x00000003
        /*0f28*/ 	.word	0x00000000
        /*0f2c*/ 	.short	0x0101
        /*0f2e*/ 	.byte	0x3f
	.zero		1


	//   ....[61]....
        /*0f30*/ 	.word	0x00013d60
        /*0f34*/ 	.word	0x00000000
        /*0f38*/ 	.word	0x00013270
        /*0f3c*/ 	.short	0x010a
        /*0f3e*/ 	.byte	0x3f
	.zero		1


	//   ....[62]....
        /*0f40*/ 	.word	0x00013dd0
        /*0f44*/ 	.word	0x00000000
        /*0f48*/ 	.word	0x00013260
        /*0f4c*/ 	.short	0x010a
        /*0f4e*/ 	.byte	0x3f
	.zero		1


	//   ....[63]....
        /*0f50*/ 	.word	0x000141f0
        /*0f54*/ 	.word	0x00000000
        /*0f58*/ 	.word	0x00013250
        /*0f5c*/ 	.short	0x0101
        /*0f5e*/ 	.byte	0x3f
	.zero		1


	//   ....[64]....
        /*0f60*/ 	.word	0x00014240
        /*0f64*/ 	.word	0x00000002
        /*0f68*/ 	.word	0x00000000
        /*0f6c*/ 	.short	0x0101
        /*0f6e*/ 	.byte	0x3f
	.zero		1


	//   ....[65]....
        /*0f70*/ 	.word	0x00014d30
        /*0f74*/ 	.word	0x00000008
        /*0f78*/ 	.word	0x00013220
        /*0f7c*/ 	.short	0x010a
        /*0f7e*/ 	.byte	0x3f
	.zero		1


	//   ....[66]....
        /*0f80*/ 	.word	0x00014ec0
        /*0f84*/ 	.word	0x00000006
        /*0f88*/ 	.word	0x00000000
        /*0f8c*/ 	.short	0x010a
        /*0f8e*/ 	.byte	0x3f
	.zero		1


	//   ....[67]....
        /*0f90*/ 	.word	0x00014f30
        /*0f94*/ 	.word	0x00000007
        /*0f98*/ 	.word	0x00000000
        /*0f9c*/ 	.short	0x010a
        /*0f9e*/ 	.byte	0x3f
	.zero		1


	//   ....[68]....
        /*0fa0*/ 	.word	0x00014f80
        /*0fa4*/ 	.word	0x00000002
        /*0fa8*/ 	.word	0x00013260
        /*0fac*/ 	.short	0x010a
        /*0fae*/ 	.byte	0x3f
	.zero		1


	//   ....[69]....
        /*0fb0*/ 	.word	0x00014fd0
        /*0fb4*/ 	.word	0x00000005
        /*0fb8*/ 	.word	0x00013260
        /*0fbc*/ 	.short	0x010a
        /*0fbe*/ 	.byte	0x3f
	.zero		1


	//   ....[70]....
        /*0fc0*/ 	.word	0x00015010
        /*0fc4*/ 	.word	0x00000002
        /*0fc8*/ 	.word	0x00013280
        /*0fcc*/ 	.short	0x010a
        /*0fce*/ 	.byte	0x3f
	.zero		1


	//   ....[71]....
        /*0fd0*/ 	.word	0x00015030
        /*0fd4*/ 	.word	0x00000005
        /*0fd8*/ 	.word	0x00013280
        /*0fdc*/ 	.short	0x010a
        /*0fde*/ 	.byte	0x3f
	.zero		1


	//   ....[72]....
        /*0fe0*/ 	.word	0x00015090
        /*0fe4*/ 	.word	0x0000004a
        /*0fe8*/ 	.word	0x00013290
        /*0fec*/ 	.short	0x010a
        /*0fee*/ 	.byte	0x3f
	.zero		1


	//   ....[73]....
        /*0ff0*/ 	.word	0x000150e0
        /*0ff4*/ 	.word	0x0000004a
        /*0ff8*/ 	.word	0x00013290
        /*0ffc*/ 	.short	0x010a
        /*0ffe*/ 	.byte	0x3f
	.zero		1


	//   ....[74]....
        /*1000*/ 	.word	0x00015130
        /*1004*/ 	.word	0x0000004a
        /*1008*/ 	.word	0x00013290
        /*100c*/ 	.short	0x010a
        /*100e*/ 	.byte	0x3f
	.zero		1


	//   ....[75]....
        /*1010*/ 	.word	0x00015180
        /*1014*/ 	.word	0x0000004a
        /*1018*/ 	.word	0x000132b0
        /*101c*/ 	.short	0x010a
        /*101e*/ 	.byte	0x3f
	.zero		1


	//   ....[76]....
        /*1020*/ 	.word	0x00015390
        /*1024*/ 	.word	0x00000010
        /*1028*/ 	.word	0x00013200
        /*102c*/ 	.short	0x010a
        /*102e*/ 	.byte	0x3f
	.zero		1


	//   ....[77]....
        /*1030*/ 	.word	0x000155a0
        /*1034*/ 	.word	0x00000010
        /*1038*/ 	.word	0x00013200
        /*103c*/ 	.short	0x010a
        /*103e*/ 	.byte	0x3f
	.zero		1


	//   ....[78]....
        /*1040*/ 	.word	0x000155f0
        /*1044*/ 	.word	0x00000003
        /*1048*/ 	.word	0x00013230
        /*104c*/ 	.short	0x010a
        /*104e*/ 	.byte	0x3f
	.zero		1


	//   ....[79]....
        /*1050*/ 	.word	0x00015640
        /*1054*/ 	.word	0x0000000b
        /*1058*/ 	.word	0x00013230
        /*105c*/ 	.short	0x010a
        /*105e*/ 	.byte	0x3f
	.zero		1


	//   ....[80]....
        /*1060*/ 	.word	0x00015690
        /*1064*/ 	.word	0x0000000e
        /*1068*/ 	.word	0x00013250
        /*106c*/ 	.short	0x010a
        /*106e*/ 	.byte	0x3f
	.zero		1


	//   ....[81]....
        /*1070*/ 	.word	0x000156e0
        /*1074*/ 	.word	0x00000008
        /*1078*/ 	.word	0x00013250
        /*107c*/ 	.short	0x010a
        /*107e*/ 	.byte	0x3f
	.zero		1


	//   ....[82]....
        /*1080*/ 	.word	0x00015880
        /*1084*/ 	.word	0x00000016
        /*1088*/ 	.word	0x00013220
        /*108c*/ 	.short	0x010a
        /*108e*/ 	.byte	0x3f
	.zero		1


	//   ....[83]....
        /*1090*/ 	.word	0x000158d0
        /*1094*/ 	.word	0x00000005
        /*1098*/ 	.word	0x000132a0
        /*109c*/ 	.short	0x010a
        /*109e*/ 	.byte	0x3f
	.zero		1


	//   ....[84]....
        /*10a0*/ 	.word	0x00015920
        /*10a4*/ 	.word	0x00000005
        /*10a8*/ 	.word	0x000132c0
        /*10ac*/ 	.short	0x010a
        /*10ae*/ 	.byte	0x3f
	.zero		1


	//   ....[85]....
        /*10b0*/ 	.word	0x00015970
        /*10b4*/ 	.word	0x00000005
        /*10b8*/ 	.word	0x000132a0
        /*10bc*/ 	.short	0x010a
        /*10be*/ 	.byte	0x3f
	.zero		1


	//   ....[86]....
        /*10c0*/ 	.word	0x000159c0
        /*10c4*/ 	.word	0x00000005
        /*10c8*/ 	.word	0x000132c0
        /*10cc*/ 	.short	0x010a
        /*10ce*/ 	.byte	0x3f
	.zero		1


	//   ....[87]....
        /*10d0*/ 	.word	0x00015b60
        /*10d4*/ 	.word	0x00000004
        /*10d8*/ 	.word	0x00013280
        /*10dc*/ 	.short	0x010a
        /*10de*/ 	.byte	0x3f
	.zero		1


	//   ....[88]....
        /*10e0*/ 	.word	0x00015bb0
        /*10e4*/ 	.word	0x00000004
        /*10e8*/ 	.word	0x00013240
        /*10ec*/ 	.short	0x010a
        /*10ee*/ 	.byte	0x3f
	.zero		1


	//   ....[89]....
        /*10f0*/ 	.word	0x00016380
        /*10f4*/ 	.word	0x00000016
        /*10f8*/ 	.word	0x00013220
        /*10fc*/ 	.short	0x010a
        /*10fe*/ 	.byte	0x3f
	.zero		1


	//   ....[90]....
        /*1100*/ 	.word	0x000163d0
        /*1104*/ 	.word	0x00000006
        /*1108*/ 	.word	0x00013280
        /*110c*/ 	.short	0x010a
        /*110e*/ 	.byte	0x3f
	.zero		1


	//   ....[91]....
        /*1110*/ 	.word	0x00016420
        /*1114*/ 	.word	0x00000006
        /*1118*/ 	.word	0x00013240
        /*111c*/ 	.short	0x010a
        /*111e*/ 	.byte	0x3f
	.zero		1


	//   ....[92]....
        /*1120*/ 	.word	0x00016470
        /*1124*/ 	.word	0x00000003
        /*1128*/ 	.word	0x00013270
        /*112c*/ 	.short	0x010a
        /*112e*/ 	.byte	0x3f
	.zero		1


	//   ....[93]....
        /*1130*/ 	.word	0x000164c0
        /*1134*/ 	.word	0x00000003
        /*1138*/ 	.word	0x00013260
        /*113c*/ 	.short	0x010a
        /*113e*/ 	.byte	0x3f
	.zero		1


	//   ....[94]....
        /*1140*/ 	.word	0x00016510
        /*1144*/ 	.word	0x00000000
        /*1148*/ 	.word	0x00013270
        /*114c*/ 	.short	0x010a
        /*114e*/ 	.byte	0x3f
	.zero		1


	//   ....[95]....
        /*1150*/ 	.word	0x00016560
        /*1154*/ 	.word	0x00000000
        /*1158*/ 	.word	0x00013260
        /*115c*/ 	.short	0x010a
        /*115e*/ 	.byte	0x3f
	.zero		1


	//   ....[96]....
        /*1160*/ 	.word	0x00016ee0
        /*1164*/ 	.word	0x00000008
        /*1168*/ 	.word	0x00013220
        /*116c*/ 	.short	0x010a
        /*116e*/ 	.byte	0x3f
	.zero		1


	//   ....[97]....
        /*1170*/ 	.word	0x00017080
        /*1174*/ 	.word	0x00000006
        /*1178*/ 	.word	0x00000000
        /*117c*/ 	.short	0x010a
        /*117e*/ 	.byte	0x3f
	.zero		1


	//   ....[98]....
        /*1180*/ 	.word	0x000170d0
        /*1184*/ 	.word	0x00000007
        /*1188*/ 	.word	0x00000000
        /*118c*/ 	.short	0x010a
        /*118e*/ 	.byte	0x3f
	.zero		1


	//   ....[99]....
        /*1190*/ 	.word	0x00017120
        /*1194*/ 	.word	0x00000002
        /*1198*/ 	.word	0x00013260
        /*119c*/ 	.short	0x010a
        /*119e*/ 	.byte	0x3f
	.zero		1


	//   ....[100]....
        /*11a0*/ 	.word	0x00017170
        /*11a4*/ 	.word	0x00000005
        /*11a8*/ 	.word	0x00013260
        /*11ac*/ 	.short	0x010a
        /*11ae*/ 	.byte	0x3f
	.zero		1


	//   ....[101]....
        /*11b0*/ 	.word	0x000171c0
        /*11b4*/ 	.word	0x00000002
        /*11b8*/ 	.word	0x00013280
        /*11bc*/ 	.short	0x010a
        /*11be*/ 	.byte	0x3f
	.zero		1


	//----- nvinfo : EIATTR_NUM_MBARRIERS
	.align		4
.L_1489:
        /*11c0*/ 	.byte	0x03, 0x38
        /*11c2*/ 	.short	0x0016


	//----- nvinfo : EIATTR_EXIT_INSTR_OFFSETS
	.align		4
        /*11c4*/ 	.byte	0x04, 0x1c
        /*11c6*/ 	.short	(.L_1491 - .L_1490)


	//   ....[0]....
.L_1490:
        /*11c8*/ 	.word	0x00015080


	//----- nvinfo : EIATTR_MAX_THREADS
	.align		4
.L_1491:
        /*11cc*/ 	.byte	0x04, 0x05
        /*11ce*/ 	.short	(.L_1493 - .L_1492)
.L_1492:
        /*11d0*/ 	.word	0x00000200
        /*11d4*/ 	.word	0x00000001
        /*11d8*/ 	.word	0x00000001


	//----- nvinfo : EIATTR_CRS_STACK_SIZE
	.align		4
.L_1493:
        /*11dc*/ 	.byte	0x04, 0x1e
        /*11de*/ 	.short	(.L_1495 - .L_1494)
.L_1494:
        /*11e0*/ 	.word	0x00000000


	//----- nvinfo : EIATTR_CBANK_PARAM_SIZE
	.align		4
.L_1495:
        /*11e4*/ 	.byte	0x03, 0x19
        /*11e6*/ 	.short	0x0af0


	//----- nvinfo : EIATTR_PARAM_CBANK
	.align		4
        /*11e8*/ 	.byte	0x04, 0x0a
        /*11ea*/ 	.short	(.L_1497 - .L_1496)
	.align		4
.L_1496:
        /*11ec*/ 	.word	index@(.nv.constant0._ZN7cutlass13device_kernelIN5flash11enable_sm90INS1_16FlashAttnFwdSm90INS1_25CollectiveMainloopFwdSm90ILi2EN4cute5tupleIJNS5_1CILi1EEES8_S8_EEENS6_IJNS7_ILi192EEENS7_ILi160EEENS7_ILi64EEEEEELi64ENS_12float_e4m3_tEfNS_4arch4Sm90ELb0ELb0ELb0ELb1ELb0ELb1ELb0ELb1ELb1ELb1ELb0ELb0EEENS1_21CollectiveEpilogueFwdINS6_IJSA_SC_SB_EEES9_NS_10bfloat16_tESG_Li384ELb1ELb1ELb0ELb1EEENS1_36VarlenDynamicPersistentTileSchedulerILi192ELi160ELi384ELi128ELb0ELb1ELb1ELb0ELb1ELb1EEEEEEEEEvNT_6ParamsE)
        /*11f0*/ 	.short	0x0210
        /*11f2*/ 	.short	0x0af0


	//----- nvinfo : EIATTR_SW_WAR
	.align		4
.L_1497:
        /*11f4*/ 	.byte	0x04, 0x36
        /*11f6*/ 	.short	(.L_1499 - .L_1498)
.L_1498:
        /*11f8*/ 	.word	0x00000008
.L_1499:


//--------------------- .nv.info._ZN7cutlass13device_kernelIN5flash11enable_sm90INS1_16FlashAttnFwdSm90INS1_25CollectiveMainloopFwdSm90ILi2EN4cute5tupleIJNS5_1CILi1EEES8_S8_EEENS6_IJNS7_ILi192EEENS7_ILi160EEENS7_ILi64EEEEEELi64ENS_12float_e4m3_tEfNS_4arch4Sm90ELb0ELb1ELb0ELb0ELb0ELb0ELb0ELb1ELb1ELb1ELb0ELb0EEENS1_21CollectiveEpilogueFwdINS6_IJSA_SC_SB_EEES9_NS_10bfloat16_tESG_Li384ELb0ELb1ELb0ELb1EEENS1_30DynamicPersistentTileSchedulerILi384ELi128ELb0ELb1ELb1EEEEEEEEEvNT_6ParamsE --------------------------
	.section	.nv.info._ZN7cutlass13device_kernelIN5flash11enable_sm90INS1_16FlashAttnFwdSm90INS1_25CollectiveMainloopFwdSm90ILi2EN4cute5tupleIJNS5_1CILi1EEES8_S8_EEENS6_IJNS7_ILi192EEENS7_ILi160EEENS7_ILi64EEEEEELi64ENS_12float_e4m3_tEfNS_4arch4Sm90ELb0ELb1ELb0ELb0ELb0ELb0ELb0ELb1ELb1ELb1ELb0ELb0EEENS1_21CollectiveEpilogueFwdINS6_IJSA_SC_SB_EEES9_NS_10bfloat16_tESG_Li384ELb0ELb1ELb0ELb1EEENS1_30DynamicPersistentTileSchedulerILi384ELi128ELb0ELb1ELb1EEEEEEEEEvNT_6ParamsE,"",@"SHT_CUDA_INFO"
	.sectionflags	@""
	.align	4


	//----- nvinfo : EIATTR_CUDA_API_VERSION
	.align		4
        /*0000*/ 	.byte	0x04, 0x37
        /*0002*/ 	.short	(.L_1501 - .L_1500)
.L_1500:
        /*0004*/ 	.word	0x00000082


	//----- nvinfo : EIATTR_KPARAM_INFO
	.align		4
.L_1501:
        /*0008*/ 	.byte	0x04, 0x17
        /*000a*/ 	.short	(.L_1503 - .L_1502)
.L_1502:
        /*000c*/ 	.word	0x00000000
        /*0010*/ 	.short	0x0000
        /*0012*/ 	.short	0x0070
        /*0014*/ 	.byte	0x00, 0xf0, 0x01, 0x2a


	//----- nvinfo : EIATTR_SPARSE_MMA_MASK
	.align		4
.L_1503:
        /*0018*/ 	.byte	0x03, 0x50
        /*001a*/ 	.short	0x0000


	//----- nvinfo : EIATTR_MAXREG_COUNT
	.align		4
        /*001c*/ 	.byte	0x03, 0x1b
        /*001e*/ 	.short	0x0080


	//----- nvinfo : EIATTR_NUM_BARRIERS
	.align		4
        /*0020*/ 	.byte	0x02, 0x4c
        /*0022*/ 	.byte	0x09
	.zero		1


	//----- nvinfo : EIATTR_EXTERNS
	.align		4
        /*0024*/ 	.byte	0x04, 0x0f
        /*0026*/ 	.short	(.L_1505 - .L_1504)


	//   ....[0]....
	.align		4
.L_1504:
        /*0028*/ 	.word	index@(__assertfail)


	//----- nvinfo : EIATTR_MERCURY_ISA_VERSION
	.align		4
.L_1505:
        /*002c*/ 	.byte	0x03, 0x5f
        /*002e*/ 	.short	0x0101


	//----- nvinfo : EIATTR_INT_WARP_WIDE_INSTR_OFFSETS
	.align		4
        /*0030*/ 	.byte	0x04, 0x31
        /*0032*/ 	.short	(.L_1507 - .L_1506)


	//   ....[0]....
.L_1506:
        /*0034*/ 	.word	0x00000120


	//   ....[1]....
        /*0038*/ 	.word	0x00000160


	//   ....[2]....
        /*003c*/ 	.word	0x000001d0


	//   ....[3]....
        /*0040*/ 	.word	0x00012a20


	//   ....[4]....
        /*0044*/ 	.word	0x00012ab0


	//   ....[5]....
        /*0048*/ 	.word	0x00014db0


	//   ....[6]....
        /*004c*/ 	.word	0x00014e40


	//----- nvinfo : EIATTR_COOP_GROUP_MASK_REGIDS
	.align		4
.L_1507:
        /*0050*/ 	.byte	0x04, 0x29
        /*0052*/ 	.short	(.L_1509 - .L_1508)


	//   ....[0]....
.L_1508:
        /*0054*/ 	.word	0xffffffff


	//   ....[1]....
        /*0058*/ 	.word	0xffffffff


	//   ....[2]....
        /*005c*/ 	.word	0xffffffff


	//   ....[3]....
        /*0060*/ 	.word	0xffffffff


	//   ....[4]....
        /*0064*/ 	.word	0xffffffff


	//   ....[5]....
        /*0068*/ 	.word	0xffffffff


	//   ....[6]....
        /*006c*/ 	.word	0xffffffff


	//   ....[7]....
        /*0070*/ 	.word	0xffffffff


	//   ....[8]....
        /*0074*/ 	.word	0xffffffff


	//   ....[9]....
        /*0078*/ 	.word	0xffffffff


	//   ....[10]....
        /*007c*/ 	.word	0xffffffff


	//   ....[11]....
        /*0080*/ 	.word	0xffffffff


	//   ....[12]....
        /*0084*/ 	.word	0xffffffff


	//   ....[13]....
        /*0088*/ 	.word	0xffffffff


	//   ....[14]....
        /*008c*/ 	.word	0xffffffff


	//   ....[15]....
        /*0090*/ 	.word	0xffffffff


	//   ....[16]....
        /*0094*/ 	.word	0xffffffff


	//   ....[17]....
        /*0098*/ 	.word	0xffffffff


	//   ....[18]....
        /*009c*/ 	.word	0xffffffff


	//   ....[19]....
        /*00a0*/ 	.word	0xffffffff


	//   ....[20]....
        /*00a4*/ 	.word	0xffffffff


	//   ....[21]....
        /*00a8*/ 	.word	0xffffffff


	//   ....[22]....
        /*00ac*/ 	.word	0xffffffff


	//   ....[23]....
        /*00b0*/ 	.word	0xffffffff


	//   ....[24]....
        /*00b4*/ 	.word	0xffffffff


	//   ....[25]....
        /*00b8*/ 	.word	0xffffffff


	//   ....[26]....
        /*00bc*/ 	.word	0xffffffff


	//   ....[27]....
        /*00c0*/ 	.word	0xffffffff


	//   ....[28]....
        /*00c4*/ 	.word	0xffffffff


	//   ....[29]....
        /*00c8*/ 	.word	0xffffffff


	//   ....[30]....
        /*00cc*/ 	.word	0xffffffff


	//   ....[31]....
        /*00d0*/ 	.word	0xffffffff


	//   ....[32]....
        /*00d4*/ 	.word	0xffffffff


	//   ....[33]....
        /*00d8*/ 	.word	0xffffffff


	//   ....[34]....
        /*00dc*/ 	.word	0xffffffff


	//   ....[35]....
        /*00e0*/ 	.word	0xffffffff


	//   ....[36]....
        /*00e4*/ 	.word	0xffffffff


	//   ....[37]....
        /*00e8*/ 	.word	0xffffffff


	//   ....[38]....
        /*00ec*/ 	.word	0xffffffff


	//   ....[39]....
        /*00f0*/ 	.word	0xffffffff


	//   ....[40]....
        /*00f4*/ 	.word	0xffffffff


	//   ....[41]....
        /*00f8*/ 	.word	0xffffffff


	//   ....[42]....
        /*00fc*/ 	.word	0xffffffff


	//   ....[43]....
        /*0100*/ 	.word	0xffffffff


	//   ....[44]....
        /*0104*/ 	.word	0xffffffff


	//   ....[45]....
        /*0108*/ 	.word	0xffffffff


	//   ....[46]....
        /*010c*/ 	.word	0xffffffff


	//   ....[47]....
        /*0110*/ 	.word	0xffffffff


	//   ....[48]....
        /*0114*/ 	.word	0xffffffff


	//   ....[49]....
        /*0118*/ 	.word	0xffffffff


	//   ....[50]....
        /*011c*/ 	.word	0xffffffff


	//   ....[51]....
        /*0120*/ 	.word	0xffffffff


	//   ....[52]....
        /*0124*/ 	.word	0xffffffff


	//   ....[53]....
        /*0128*/ 	.word	0xffffffff


	//   ....[54]....
        /*012c*/ 	.word	0xffffffff


	//   ....[55]....
        /*0130*/ 	.word	0xffffffff


	//   ....[56]....
        /*0134*/ 	.word	0xffffffff


	//   ....[57]....
        /*0138*/ 	.word	0xffffffff


	//   ....[58]....
        /*013c*/ 	.word	0xffffffff


	//   ....[59]....
        /*0140*/ 	.word	0xffffffff


	//   ....[60]....
        /*0144*/ 	.word	0xffffffff


	//   ....[61]....
        /*0148*/ 	.word	0xffffffff


	//   ....[62]....
        /*014c*/ 	.word	0xffffffff


	//   ....[63]....
        /*0150*/ 	.word	0xffffffff


	//   ....[64]....
        /*0154*/ 	.word	0xffffffff


	//   ....[65]....
        /*0158*/ 	.word	0xffffffff


	//   ....[66]....
        /*015c*/ 	.word	0xffffffff


	//   ....[67]....
        /*0160*/ 	.word	0xffffffff


	//   ....[68]....
        /*0164*/ 	.word	0xffffffff


	//   ....[69]....
        /*0168*/ 	.word	0xffffffff


	//   ....[70]....
        /*016c*/ 	.word	0xffffffff


	//   ....[71]....
        /*0170*/ 	.word	0xffffffff


	//   ....[72]....
        /*0174*/ 	.word	0xffffffff


	//   ....[73]....
        /*0178*/ 	.word	0xffffffff


	//   ....[74]....
        /*017c*/ 	.word	0xffffffff


	//   ....[75]....
        /*0180*/ 	.word	0xffffffff


	//   ....[76]....
        /*0184*/ 	.word	0xffffffff


	//   ....[77]....
        /*0188*/ 	.word	0xffffffff


	//   ....[78]....
        /*018c*/ 	.word	0xffffffff


	//   ....[79]....
        /*0190*/ 	.word	0xffffffff


	//   ....[80]....
        /*0194*/ 	.word	0xffffffff


	//   ....[81]....
        /*0198*/ 	.word	0xffffffff


	//   ....[82]....
        /*019c*/ 	.word	0xffffffff


	//   ....[83]....
        /*01a0*/ 	.word	0xffffffff


	//   ....[84]....
        /*01a4*/ 	.word	0xffffffff


	//   ....[85]....
        /*01a8*/ 	.word	0xffffffff


	//   ....[86]....
        /*01ac*/ 	.word	0x0500000f


	//   ....[87]....
        /*01b0*/ 	.word	0x0500000f


	//   ....[88]....
        /*01b4*/ 	.word	0x0500000f


	//   ....[89]....
        /*01b8*/ 	.word	0x0500000f


	//   ....[90]....
        /*01bc*/ 	.word	0x0500000f


	//   ....[91]....
        /*01c0*/ 	.word	0x0500000f


	//   ....[92]....
        /*01c4*/ 	.word	0x0500000f


	//   ....[93]....
        /*01c8*/ 	.word	0x0500000f


	//   ....[94]....
        /*01cc*/ 	.word	0x0500000f


	//   ....[95]....
        /*01d0*/ 	.word	0x0500000f


	//   ....[96]....
        /*01d4*/ 	.word	0x0500000f


	//   ....[97]....
        /*01d8*/ 	.word	0x0500000f


	//   ....[98]....
        /*01dc*/ 	.word	0x0500000f


	//   ....[99]....
        /*01e0*/ 	.word	0x0500000f


	//----- nvinfo : EIATTR_COOP_GROUP_INSTR_OFFSETS
	.align		4
.L_1509:
        /*01e4*/ 	.byte	0x04, 0x28
        /*01e6*/ 	.short	(.L_1511 - .L_1510)


	//   ....[0]....
.L_1510:
        /*01e8*/ 	.word	0x00000050


	//   ....[1]....
        /*01ec*/ 	.word	0x00000130


	//   ....[2]....
        /*01f0*/ 	.word	0x00000180


	//   ....[3]....
        /*01f4*/ 	.word	0x000003b0


	//   ....[4]....
        /*01f8*/ 	.word	0x00000510


	//   ....[5]....
        /*01fc*/ 	.word	0x00000630


	//   ....[6]....
        /*0200*/ 	.word	0x00000790


	//   ....[7]....
        /*0204*/ 	.word	0x00001960


	//   ....[8]....
        /*0208*/ 	.word	0x00002220


	//   ....[9]....
        /*020c*/ 	.word	0x000024a0


	//   ....[10]....
        /*0210*/ 	.word	0x00003bf0


	//   ....[11]....
        /*0214*/ 	.word	0x00003d00


	//   ....[12]....
        /*0218*/ 	.word	0x00004830


	//   ....[13]....
        /*021c*/ 	.word	0x000048a0


	//   ....[14]....
        /*0220*/ 	.word	0x000061d0


	//   ....[15]....
        /*0224*/ 	.word	0x000071c0


	//   ....[16]....
        /*0228*/ 	.word	0x000079d0


	//   ....[17]....
        /*022c*/ 	.word	0x00007ae0


	//   ....[18]....
        /*0230*/ 	.word	0x00008620


	//   ....[19]....
        /*0234*/ 	.word	0x00008690


	//   ....[20]....
        /*0238*/ 	.word	0x0000a690


	//   ....[21]....
        /*023c*/ 	.word	0x0000a6b0


	//   ....[22]....
        /*0240*/ 	.word	0x0000a6f0


	//   ....[23]....
        /*0244*/ 	.word	0x0000a730


	//   ....[24]....
        /*0248*/ 	.word	0x0000c620


	//   ....[25]....
        /*024c*/ 	.word	0x0000c830


	//   ....[26]....
        /*0250*/ 	.word	0x0000de70


	//   ....[27]....
        /*0254*/ 	.word	0x0000df80


	//   ....[28]....
        /*0258*/ 	.word	0x0000eac0


	//   ....[29]....
        /*025c*/ 	.word	0x0000eb40


	//   ....[30]....
        /*0260*/ 	.word	0x00010020


	//   ....[31]....
        /*0264*/ 	.word	0x00010030


	//   ....[32]....
        /*0268*/ 	.word	0x000100b0


	//   ....[33]....
        /*026c*/ 	.word	0x000100c0


	//   ....[34]....
        /*0270*/ 	.word	0x00010e60


	//   ....[35]....
        /*0274*/ 	.word	0x00010e70


	//   ....[36]....
        /*0278*/ 	.word	0x00010e80


	//   ....[37]....
        /*027c*/ 	.word	0x00010e90


	//   ....[38]....
        /*0280*/ 	.word	0x00010ea0


	//   ....[39]....
        /*0284*/ 	.word	0x00010eb0


	//   ....[40]....
        /*0288*/ 	.word	0x00010ec0


	//   ....[41]....
        /*028c*/ 	.word	0x00010ed0


	//   ....[42]....
        /*0290*/ 	.word	0x00010ee0


	//   ....[43]....
        /*0294*/ 	.word	0x00010ef0


	//   ....[44]....
        /*0298*/ 	.word	0x00010f20


	//   ....[45]....
        /*029c*/ 	.word	0x00010f30


	//   ....[46]....
        /*02a0*/ 	.word	0x00010f50


	//   ....[47]....
        /*02a4*/ 	.word	0x00010f80


	//   ....[48]....
        /*02a8*/ 	.word	0x00010fb0


	//   ....[49]....
        /*02ac*/ 	.word	0x00010fd0


	//   ....[50]....
        /*02b0*/ 	.word	0x00010fe0


	//   ....[51]....
        /*02b4*/ 	.word	0x00010ff0


	//   ....[52]....
        /*02b8*/ 	.word	0x00011030


	//   ....[53]....
        /*02bc*/ 	.word	0x000110a0


	//   ....[54]....
        /*02c0*/ 	.word	0x000114e0


	//   ....[55]....
        /*02c4*/ 	.word	0x00011500


	//   ....[56]....
        /*02c8*/ 	.word	0x00011540


	//   ....[57]....
        /*02cc*/ 	.word	0x00011570


	//   ....[58]....
        /*02d0*/ 	.word	0x00011580


	//   ....[59]....
        /*02d4*/ 	.word	0x00011590


	//   ....[60]....
        /*02d8*/ 	.word	0x000115b0


	//   ....[61]....
        /*02dc*/ 	.word	0x000115d0


	//   ....[62]....
        /*02e0*/ 	.word	0x00011c20


	//   ....[63]....
        /*02e4*/ 	.word	0x00011c60


	//   ....[64]....
        /*02e8*/ 	.word	0x00011c90


	//   ....[65]....
        /*02ec*/ 	.word	0x00011cc0


	//   ....[66]....
        /*02f0*/ 	.word	0x00011ce0


	//   ....[67]....
        /*02f4*/ 	.word	0x00011cf0


	//   ....[68]....
        /*02f8*/ 	.word	0x00011d00


	//   ....[69]....
        /*02fc*/ 	.word	0x00011d20


	//   ....[70]....
        /*0300*/ 	.word	0x00011ea0


	//   ....[71]....
        /*0304*/ 	.word	0x00013190


	//   ....[72]....
        /*0308*/ 	.word	0x00013d40


	//   ....[73]....
        /*030c*/ 	.word	0x00013d70


	//   ....[74]....
        /*0310*/ 	.word	0x00013da0


	//   ....[75]....
        /*0314*/ 	.word	0x00013df0


	//   ....[76]....
        /*0318*/ 	.word	0x00013e30


	//   ....[77]....
        /*031c*/ 	.word	0x00013e70


	//   ....[78]....
        /*0320*/ 	.word	0x00013eb0


	//   ....[79]....
        /*0324*/ 	.word	0x00013ec0


	//   ....[80]....
        /*0328*/ 	.word	0x00013ed0


	//   ....[81]....
        /*032c*/ 	.word	0x00013f10


	//   ....[82]....
        /*0330*/ 	.word	0x00013fa0


	//   ....[83]....
        /*0334*/ 	.word	0x00013fc0


	//   ....[84]....
        /*0338*/ 	.word	0x000153e0


	//   ....[85]....
        /*033c*/ 	.word	0x00015560


	//   ....[86]....
        /*0340*/ 	.word	0x00015bf0


	//   ....[87]....
        /*0344*/ 	.word	0x00015da0


	//   ....[88]....
        /*0348*/ 	.word	0x00015e00


	//   ....[89]....
        /*034c*/ 	.word	0x00015eb0


	//   ....[90]....
        /*0350*/ 	.word	0x00015f60


	//   ....[91]....
        /*0354*/ 	.word	0x00015fe0


	//   ....[92]....
        /*0358*/ 	.word	0x00016080


	//   ....[93]....
        /*035c*/ 	.word	0x00016100


	//   ....[94]....
        /*0360*/ 	.word	0x000161b0


	//   ....[95]....
        /*0364*/ 	.word	0x00016210


	//   ....[96]....
        /*0368*/ 	.word	0x000162c0


	//   ....[97]....
        /*036c*/ 	.word	0x00016340


	//   ....[98]....
        /*0370*/ 	.word	0x000163e0


	//   ....[99]....
        /*0374*/ 	.word	0x00016720


	//----- nvinfo : EIATTR_REG_RECONFIG
	.align		4
.L_1511:
        /*0378*/ 	.byte	0x01, 0x54
	.zero		2


	//----- nvinfo : EIATTR_SYSCALL_OFFSETS
	.align		4
        /*037c*/ 	.byte	0x04, 0x46
        /*037e*/ 	.short	(.L_1513 - .L_1512)


	//   ....[0]....
.L_1512:
        /*0380*/ 	.word	0x00001b20


	//   ....[1]....
        /*0384*/ 	.word	0x00012c10


	//   ....[2]....
        /*0388*/ 	.word	0x00012d80


	//   ....[3]....
        /*038c*/ 	.word	0x00012ed0


	//   ....[4]....
        /*0390*/ 	.word	0x00013010


	//   ....[5]....
        /*0394*/ 	.word	0x000138d0


	//----- nvinfo : EIATTR_MBARRIER_INSTR_OFFSETS
	.align		4
.L_1513:
        /*0398*/ 	.byte	0x04, 0x39
        /*039a*/ 	.short	(.L_1515 - .L_1514)


	//   ....[0]....
.L_1514:
        /*039c*/ 	.word	0x00000260
        /*03a0*/ 	.word	0x000000ff
        /*03a4*/ 	.word	0x00013200
        /*03a8*/ 	.short	0x0100
        /*03aa*/ 	.byte	0x08
	.zero		1


	//   ....[1]....
        /*03ac*/ 	.word	0x00000270
        /*03b0*/ 	.word	0x000000ff
        /*03b4*/ 	.word	0x00013220
        /*03b8*/ 	.short	0x0100
        /*03ba*/ 	.byte	0x08
	.zero		1


	//   ....[2]....
        /*03bc*/ 	.word	0x00000360
        /*03c0*/ 	.word	0x000000ff
        /*03c4*/ 	.word	0x00013230
        /*03c8*/ 	.short	0x0100
        /*03ca*/ 	.byte	0x08
	.zero		1


	//   ....[3]....
        /*03cc*/ 	.word	0x00000370
        /*03d0*/ 	.word	0x000000ff
        /*03d4*/ 	.word	0x00013240
        /*03d8*/ 	.short	0x0100
        /*03da*/ 	.byte	0x08
	.zero		1


	//   ....[4]....
        /*03dc*/ 	.word	0x00000380
        /*03e0*/ 	.word	0x000000ff
        /*03e4*/ 	.word	0x00013238
        /*03e8*/ 	.short	0x0100
        /*03ea*/ 	.byte	0x08
	.zero		1


	//   ....[5]....
        /*03ec*/ 	.word	0x00000390
        /*03f0*/ 	.word	0x000000ff
        /*03f4*/ 	.word	0x00013248
        /*03f8*/ 	.short	0x0100
        /*03fa*/ 	.byte	0x08
	.zero		1


	//   ....[6]....
        /*03fc*/ 	.word	0x000004c0
        /*0400*/ 	.word	0x000000ff
        /*0404*/ 	.word	0x00013250
        /*0408*/ 	.short	0x0100
        /*040a*/ 	.byte	0x08
	.zero		1


	//   ....[7]....
        /*040c*/ 	.word	0x000004d0
        /*0410*/ 	.word	0x000000ff
        /*0414*/ 	.word	0x00013260
        /*0418*/ 	.short	0x0100
        /*041a*/ 	.byte	0x08
	.zero		1


	//   ....[8]....
        /*041c*/ 	.word	0x000004e0
        /*0420*/ 	.word	0x000000ff
        /*0424*/ 	.word	0x00013258
        /*0428*/ 	.short	0x0100
        /*042a*/ 	.byte	0x08
	.zero		1


	//   ....[9]....
        /*042c*/ 	.word	0x000004f0
        /*0430*/ 	.word	0x000000ff
        /*0434*/ 	.word	0x00013268
        /*0438*/ 	.short	0x0100
        /*043a*/ 	.byte	0x08
	.zero		1


	//   ....[10]....
        /*043c*/ 	.word	0x000005e0
        /*0440*/ 	.word	0x000000ff
        /*0444*/ 	.word	0x00013270
        /*0448*/ 	.short	0x0100
        /*044a*/ 	.byte	0x06
	.zero		1


	//   ....[11]....
        /*044c*/ 	.word	0x000005f0
        /*0450*/ 	.word	0x000000ff
        /*0454*/ 	.word	0x00013280
        /*0458*/ 	.short	0x0100
        /*045a*/ 	.byte	0x06
	.zero		1


	//   ....[12]....
        /*045c*/ 	.word	0x00000600
        /*0460*/ 	.word	0x000000ff
        /*0464*/ 	.word	0x00013278
        /*0468*/ 	.short	0x0100
        /*046a*/ 	.byte	0x06
	.zero		1


	//   ....[13]....
        /*046c*/ 	.word	0x00000610
        /*0470*/ 	.word	0x000000ff
        /*0474*/ 	.word	0x00013288
        /*0478*/ 	.short	0x0100
        /*047a*/ 	.byte	0x06
	.zero		1


	//   ....[14]....
        /*047c*/ 	.word	0x00000740
        /*0480*/ 	.word	0x000000ff
        /*0484*/ 	.word	0x00013290
        /*0488*/ 	.short	0x0100
        /*048a*/ 	.byte	0x08
	.zero		1


	//   ....[15]....
        /*048c*/ 	.word	0x00000750
        /*0490*/ 	.word	0x000000ff
        /*0494*/ 	.word	0x000132a0
        /*0498*/ 	.short	0x0100
        /*049a*/ 	.byte	0x08
	.zero		1


	//   ....[16]....
        /*049c*/ 	.word	0x00000760
        /*04a0*/ 	.word	0x000000ff
        /*04a4*/ 	.word	0x00013298
        /*04a8*/ 	.short	0x0100
        /*04aa*/ 	.byte	0x08
	.zero		1


	//   ....[17]....
        /*04ac*/ 	.word	0x00000770
        /*04b0*/ 	.word	0x000000ff
        /*04b4*/ 	.word	0x000132a8
        /*04b8*/ 	.short	0x0100
        /*04ba*/ 	.byte	0x08
	.zero		1


	//   ....[18]....
        /*04bc*/ 	.word	0x000008a0
        /*04c0*/ 	.word	0x000000ff
        /*04c4*/ 	.word	0x000132b0
        /*04c8*/ 	.short	0x0100
        /*04ca*/ 	.byte	0x08
	.zero		1


	//   ....[19]....
        /*04cc*/ 	.word	0x000008b0
        /*04d0*/ 	.word	0x000000ff
        /*04d4*/ 	.word	0x000132c0
        /*04d8*/ 	.short	0x0100
        /*04da*/ 	.byte	0x08
	.zero		1


	//   ....[20]....
        /*04dc*/ 	.word	0x000008c0
        /*04e0*/ 	.word	0x000000ff
        /*04e4*/ 	.word	0x000132b8
        /*04e8*/ 	.short	0x0100
        /*04ea*/ 	.byte	0x08
	.zero		1


	//   ....[21]....
        /*04ec*/ 	.word	0x000008d0
        /*04f0*/ 	.word	0x000000ff
        /*04f4*/ 	.word	0x000132c8
        /*04f8*/ 	.short	0x0100
        /*04fa*/ 	.byte	0x08
	.zero		1


	//   ....[22]....
        /*04fc*/ 	.word	0x00001ba0
        /*0500*/ 	.word	0x000000ff
        /*0504*/ 	.word	0x00013200
        /*0508*/ 	.short	0x010a
        /*050a*/ 	.byte	0x2d
	.zero		1


	//   ....[23]....
        /*050c*/ 	.word	0x00001c20
        /*0510*/ 	.word	0x00000003
        /*0514*/ 	.word	0x00013230
        /*0518*/ 	.short	0x010a
        /*051a*/ 	.byte	0x3f
	.zero		1


	//   ....[24]....
        /*051c*/ 	.word	0x00001c60
        /*0520*/ 	.word	0x00000003
        /*0524*/ 	.word	0x00013230
        /*0528*/ 	.short	0x010a
        /*052a*/ 	.byte	0x3f
	.zero		1


	//   ....[25]....
        /*052c*/ 	.word	0x00002290
        /*0530*/ 	.word	0x00000000
        /*0534*/ 	.word	0x00000000
        /*0538*/ 	.short	0x0101
        /*053a*/ 	.byte	0x3f
	.zero		1


	//   ....[26]....
        /*053c*/ 	.word	0x000059b0
        /*0540*/ 	.word	0x000000ff
        /*0544*/ 	.word	0x00013230
        /*0548*/ 	.short	0x010a
        /*054a*/ 	.byte	0x06
	.zero		1


	//   ....[27]....
        /*054c*/ 	.word	0x000059f0
        /*0550*/ 	.word	0x000000ff
        /*0554*/ 	.word	0x00013230
        /*0558*/ 	.short	0x010a
        /*055a*/ 	.byte	0x06
	.zero		1


	//   ....[28]....
        /*055c*/ 	.word	0x00005e40
        /*0560*/ 	.word	0x000000ff
        /*0564*/ 	.word	0x00013250
        /*0568*/ 	.short	0x010a
        /*056a*/ 	.byte	0x0b
	.zero		1


	//   ....[29]....
        /*056c*/ 	.word	0x00005e80
        /*0570*/ 	.word	0x000000ff
        /*0574*/ 	.word	0x00013250
        /*0578*/ 	.short	0x010a
        /*057a*/ 	.byte	0x0b
	.zero		1


	//   ....[30]....
        /*057c*/ 	.word	0x000061e0
        /*0580*/ 	.word	0x00000009
        /*0584*/ 	.word	0x00000000
        /*0588*/ 	.short	0x0101
        /*058a*/ 	.byte	0x3f
	.zero		1


	//   ....[31]....
        /*058c*/ 	.word	0x000093b0
        /*0590*/ 	.word	0x000000ff
        /*0594*/ 	.word	0x00000000
        /*0598*/ 	.short	0x0101
        /*059a*/ 	.byte	0x06
	.zero		1


	//   ....[32]....
        /*059c*/ 	.word	0x00009ba0
        /*05a0*/ 	.word	0x000000ff
        /*05a4*/ 	.word	0x00013230
        /*05a8*/ 	.short	0x010a
        /*05aa*/ 	.byte	0x14
	.zero		1


	//   ....[33]....
        /*05ac*/ 	.word	0x00009be0
        /*05b0*/ 	.word	0x000000ff
        /*05b4*/ 	.word	0x00013230
        /*05b8*/ 	.short	0x010a
        /*05ba*/ 	.byte	0x14
	.zero		1


	//   ....[34]....
        /*05bc*/ 	.word	0x0000a030
        /*05c0*/ 	.word	0x000000ff
        /*05c4*/ 	.word	0x00013250
        /*05c8*/ 	.short	0x010a
        /*05ca*/ 	.byte	0x0b
	.zero		1


	//   ....[35]....
        /*05cc*/ 	.word	0x0000a070
        /*05d0*/ 	.word	0x000000ff
        /*05d4*/ 	.word	0x00013250
        /*05d8*/ 	.short	0x010a
        /*05da*/ 	.byte	0x0b
	.zero		1


	//   ....[36]....
        /*05dc*/ 	.word	0x0000b630
        /*05e0*/ 	.word	0x00000005
        /*05e4*/ 	.word	0x00000000
        /*05e8*/ 	.short	0x0101
        /*05ea*/ 	.byte	0x3f
	.zero		1


	//   ....[37]....
        /*05ec*/ 	.word	0x0000b8e0
        /*05f0*/ 	.word	0x000000ff
        /*05f4*/ 	.word	0x00000000
        /*05f8*/ 	.short	0x0101
        /*05fa*/ 	.byte	0x06
	.zero		1


	//   ....[38]....
        /*05fc*/ 	.word	0x0000be60
        /*0600*/ 	.word	0x000000ff
        /*0604*/ 	.word	0x00013230
        /*0608*/ 	.short	0x010a
        /*060a*/ 	.byte	0x06
	.zero		1


	//   ....[39]....
        /*060c*/ 	.word	0x0000bea0
        /*0610*/ 	.word	0x000000ff
        /*0614*/ 	.word	0x00013230
        /*0618*/ 	.short	0x010a
        /*061a*/ 	.byte	0x06
	.zero		1


	//   ....[40]....
        /*061c*/ 	.word	0x0000c2f0
        /*0620*/ 	.word	0x000000ff
        /*0624*/ 	.word	0x00013250
        /*0628*/ 	.short	0x010a
        /*062a*/ 	.byte	0x0b
	.zero		1


	//   ....[41]....
        /*062c*/ 	.word	0x0000c330
        /*0630*/ 	.word	0x000000ff
        /*0634*/ 	.word	0x00013250
        /*0638*/ 	.short	0x010a
        /*063a*/ 	.byte	0x0b
	.zero		1


	//   ....[42]....
        /*063c*/ 	.word	0x0000c640
        /*0640*/ 	.word	0x00000000
        /*0644*/ 	.word	0x00000000
        /*0648*/ 	.short	0x0101
        /*064a*/ 	.byte	0x3f
	.zero		1


	//   ....[43]....
        /*064c*/ 	.word	0x0000f850
        /*0650*/ 	.word	0x000000ff
        /*0654*/ 	.word	0x00000000
        /*0658*/ 	.short	0x0101
        /*065a*/ 	.byte	0x06
	.zero		1


	//   ....[44]....
        /*065c*/ 	.word	0x0000fcf0
        /*0660*/ 	.word	0x000000ff
        /*0664*/ 	.word	0x00013250
        /*0668*/ 	.short	0x010a
        /*066a*/ 	.byte	0x0e
	.zero		1


	//   ....[45]....
        /*066c*/ 	.word	0x0000fd30
        /*0670*/ 	.word	0x000000ff
        /*0674*/ 	.word	0x00013250
        /*0678*/ 	.short	0x010a
        /*067a*/ 	.byte	0x0e
	.zero		1


	//   ....[46]....
        /*067c*/ 	.word	0x000103a0
        /*0680*/ 	.word	0x000000ff
        /*0684*/ 	.word	0x00000000
        /*0688*/ 	.short	0x0101
        /*068a*/ 	.byte	0x04
	.zero		1


	//   ....[47]....
        /*068c*/ 	.word	0x00011420
        /*0690*/ 	.word	0x00000007
        /*0694*/ 	.word	0x00000000
        /*0698*/ 	.short	0x0101
        /*069a*/ 	.byte	0x3f
	.zero		1


	//   ....[48]....
        /*069c*/ 	.word	0x000133c0
        /*06a0*/ 	.word	0x00000005
        /*06a4*/ 	.word	0x00013280
        /*06a8*/ 	.short	0x010a
        /*06aa*/ 	.byte	0x3f
	.zero		1


	//   ....[49]....
        /*06ac*/ 	.word	0x00013560
        /*06b0*/ 	.word	0x00000005
        /*06b4*/ 	.word	0x00013240
        /*06b8*/ 	.short	0x010a
        /*06ba*/ 	.byte	0x3f
	.zero		1


	//   ....[50]....
        /*06bc*/ 	.word	0x00014070
        /*06c0*/ 	.word	0x00000012
        /*06c4*/ 	.word	0x00013200
        /*06c8*/ 	.short	0x0107
        /*06ca*/ 	.byte	0x3f
	.zero		1


	//   ....[51]....
        /*06cc*/ 	.word	0x00014140
        /*06d0*/ 	.word	0x00000012
        /*06d4*/ 	.word	0x00013200
        /*06d8*/ 	.short	0x0101
        /*06da*/ 	.byte	0x3f
	.zero		1


	//   ....[52]....
        /*06dc*/ 	.word	0x00014160
        /*06e0*/ 	.word	0x00000012
        /*06e4*/ 	.word	0x00013220
        /*06e8*/ 	.short	0x010a
        /*06ea*/ 	.byte	0x3f
	.zero		1


	//   ....[53]....
        /*06ec*/ 	.word	0x00014430
        /*06f0*/ 	.word	0x00000004
        /*06f4*/ 	.word	0x00013280
        /*06f8*/ 	.short	0x010a
        /*06fa*/ 	.byte	0x3f
	.zero		1


	//   ....[54]....
        /*06fc*/ 	.word	0x00014670
        /*0700*/ 	.word	0x00000004
        /*0704*/ 	.word	0x00013240
        /*0708*/ 	.short	0x010a
        /*070a*/ 	.byte	0x3f
	.zero		1


	//   ....[55]....
        /*070c*/ 	.word	0x00014930
        /*0710*/ 	.word	0x00000003
        /*0714*/ 	.word	0x00013270
        /*0718*/ 	.short	0x010a
        /*071a*/ 	.byte	0x3f
	.zero		1


	//   ....[56]....
        /*071c*/ 	.word	0x000149b0
        /*0720*/ 	.word	0x00000003
        /*0724*/ 	.word	0x00013260
        /*0728*/ 	.short	0x010a
        /*072a*/ 	.byte	0x3f
	.zero		1


	//   ....[57]....
        /*072c*/ 	.word	0x00014c90
        /*0730*/ 	.word	0x00000003
        /*0734*/ 	.word	0x00013250
        /*0738*/ 	.short	0x0101
        /*073a*/ 	.byte	0x3f
	.zero		1


	//   ....[58]....
        /*073c*/ 	.word	0x00014d10
        /*0740*/ 	.word	0x00000002
        /*0744*/ 	.word	0x00000000
        /*0748*/ 	.short	0x0101
        /*074a*/ 	.byte	0x3f
	.zero		1


	//   ....[59]....
        /*074c*/ 	.word	0x00014f00
        /*0750*/ 	.word	0x00000002
        /*0754*/ 	.word	0x00013270
        /*0758*/ 	.short	0x010a
        /*075a*/ 	.byte	0x3f
	.zero		1


	//   ....[60]....
        /*075c*/ 	.word	0x00014f80
        /*0760*/ 	.word	0x00000002
        /*0764*/ 	.word	0x00013260
        /*0768*/ 	.short	0x010a
        /*076a*/ 	.byte	0x3f
	.zero		1


	//   ....[61]....
        /*076c*/ 	.word	0x00015250
        /*0770*/ 	.word	0x00000002
        /*0774*/ 	.word	0x00013250
        /*0778*/ 	.short	0x0101
        /*077a*/ 	.byte	0x3f
	.zero		1


	//   ....[62]....
        /*077c*/ 	.word	0x000152e0
        /*0780*/ 	.word	0x00000000
        /*0784*/ 	.word	0x00000000
        /*0788*/ 	.short	0x0101
        /*078a*/ 	.byte	0x3f
	.zero		1


	//   ....[63]....
        /*078c*/ 	.word	0x000154e0
        /*0790*/ 	.word	0x00000006
        /*0794*/ 	.word	0x00013220
        /*0798*/ 	.short	0x010a
        /*079a*/ 	.byte	0x3f
	.zero		1


	//   ....[64]....
        /*079c*/ 	.word	0x00015680
        /*07a0*/ 	.word	0x00000005
        /*07a4*/ 	.word	0x00000000
        /*07a8*/ 	.short	0x010a
        /*07aa*/ 	.byte	0x3f
	.zero		1


	//   ....[65]....
        /*07ac*/ 	.word	0x000156f0
        /*07b0*/ 	.word	0x00000009
        /*07b4*/ 	.word	0x00000000
        /*07b8*/ 	.short	0x010a
        /*07ba*/ 	.byte	0x3f
	.zero		1


	//   ....[66]....
        /*07bc*/ 	.word	0x00015740
        /*07c0*/ 	.word	0x00000013
        /*07c4*/ 	.word	0x00013260
        /*07c8*/ 	.short	0x010a
        /*07ca*/ 	.byte	0x3f
	.zero		1


	//   ....[67]....
        /*07cc*/ 	.word	0x00015790
        /*07d0*/ 	.word	0x00000007
        /*07d4*/ 	.word	0x00013260
        /*07d8*/ 	.short	0x010a
        /*07da*/ 	.byte	0x3f
	.zero		1


	//   ....[68]....
        /*07dc*/ 	.word	0x000157d0
        /*07e0*/ 	.word	0x00000013
        /*07e4*/ 	.word	0x00013280
        /*07e8*/ 	.short	0x010a
        /*07ea*/ 	.byte	0x3f
	.zero		1


	//   ....[69]....
        /*07ec*/ 	.word	0x000157f0
        /*07f0*/ 	.word	0x00000007
        /*07f4*/ 	.word	0x00013280
        /*07f8*/ 	.short	0x010a
        /*07fa*/ 	.byte	0x3f
	.zero		1


	//   ....[70]....
        /*07fc*/ 	.word	0x00015860
        /*0800*/ 	.word	0x00000003
        /*0804*/ 	.word	0x00013200
        /*0808*/ 	.short	0x010a
        /*080a*/ 	.byte	0x3f
	.zero		1


	//   ....[71]....
        /*080c*/ 	.word	0x000158b0
        /*0810*/ 	.word	0x00000003
        /*0814*/ 	.word	0x00013230
        /*0818*/ 	.short	0x010a
        /*081a*/ 	.byte	0x3f
	.zero		1


	//   ....[72]....
        /*081c*/ 	.word	0x00015910
        /*0820*/ 	.word	0x00000009
        /*0824*/ 	.word	0x00013230
        /*0828*/ 	.short	0x010a
        /*082a*/ 	.byte	0x3f
	.zero		1


	//   ....[73]....
        /*082c*/ 	.word	0x00015970
        /*0830*/ 	.word	0x00000009
        /*0834*/ 	.word	0x00013250
        /*0838*/ 	.short	0x010a
        /*083a*/ 	.byte	0x3f
	.zero		1


	//   ....[74]....
        /*083c*/ 	.word	0x000159d0
        /*0840*/ 	.word	0x00000003
        /*0844*/ 	.word	0x00013230
        /*0848*/ 	.short	0x010a
        /*084a*/ 	.byte	0x3f
	.zero		1


	//   ....[75]....
        /*084c*/ 	.word	0x00015a30
        /*0850*/ 	.word	0x00000003
        /*0854*/ 	.word	0x00013250
        /*0858*/ 	.short	0x010a
        /*085a*/ 	.byte	0x3f
	.zero		1


	//   ....[76]....
        /*085c*/ 	.word	0x00015a90
        /*0860*/ 	.word	0x00000003
        /*0864*/ 	.word	0x00013230
        /*0868*/ 	.short	0x010a
        /*086a*/ 	.byte	0x3f
	.zero		1


	//   ....[77]....
        /*086c*/ 	.word	0x00015af0
        /*0870*/ 	.word	0x00000003
        /*0874*/ 	.word	0x00013250
        /*0878*/ 	.short	0x010a
        /*087a*/ 	.byte	0x3f
	.zero		1


	//   ....[78]....
        /*087c*/ 	.word	0x00015b50
        /*0880*/ 	.word	0x00000007
        /*0884*/ 	.word	0x00013250
        /*0888*/ 	.short	0x010a
        /*088a*/ 	.byte	0x3f
	.zero		1


	//   ....[79]....
        /*088c*/ 	.word	0x00015ca0
        /*0890*/ 	.word	0x00000005
        /*0894*/ 	.word	0x00013280
        /*0898*/ 	.short	0x010a
        /*089a*/ 	.byte	0x3f
	.zero		1


	//   ....[80]....
        /*089c*/ 	.word	0x00015cf0
        /*08a0*/ 	.word	0x00000005
        /*08a4*/ 	.word	0x00013240
        /*08a8*/ 	.short	0x010a
        /*08aa*/ 	.byte	0x3f
	.zero		1


	//   ....[81]....
        /*08ac*/ 	.word	0x00016410
        /*08b0*/ 	.word	0x00000012
        /*08b4*/ 	.word	0x00013220
        /*08b8*/ 	.short	0x010a
        /*08ba*/ 	.byte	0x3f
	.zero		1


	//   ....[82]....
        /*08bc*/ 	.word	0x00016460
        /*08c0*/ 	.word	0x00000004
        /*08c4*/ 	.word	0x00013280
        /*08c8*/ 	.short	0x010a
        /*08ca*/ 	.byte	0x3f
	.zero		1


	//   ....[83]....
        /*08cc*/ 	.word	0x000164b0
        /*08d0*/ 	.word	0x00000004
        /*08d4*/ 	.word	0x00013240
        /*08d8*/ 	.short	0x010a
        /*08da*/ 	.byte	0x3f
	.zero		1


	//   ....[84]....
        /*08dc*/ 	.word	0x00016500
        /*08e0*/ 	.word	0x00000003
        /*08e4*/ 	.word	0x00013270
        /*08e8*/ 	.short	0x010a
        /*08ea*/ 	.byte	0x3f
	.zero		1


	//   ....[85]....
        /*08ec*/ 	.word	0x00016550
        /*08f0*/ 	.word	0x00000003
        /*08f4*/ 	.word	0x00013260
        /*08f8*/ 	.short	0x010a
        /*08fa*/ 	.byte	0x3f
	.zero		1


	//   ....[86]....
        /*08fc*/ 	.word	0x000165a0
        /*0900*/ 	.word	0x00000002
        /*0904*/ 	.word	0x00013270
        /*0908*/ 	.short	0x010a
        /*090a*/ 	.byte	0x3f
	.zero		1


	//   ....[87]....
        /*090c*/ 	.word	0x000165f0
        /*0910*/ 	.word	0x00000002
        /*0914*/ 	.word	0x00013260
        /*0918*/ 	.short	0x010a
        /*091a*/ 	.byte	0x3f
	.zero		1


	//   ....[88]....
        /*091c*/ 	.word	0x00016640
        /*0920*/ 	.word	0x00000006
        /*0924*/ 	.word	0x00013220
        /*0928*/ 	.short	0x010a
        /*092a*/ 	.byte	0x3f
	.zero		1


	//   ....[89]....
        /*092c*/ 	.word	0x000167e0
        /*0930*/ 	.word	0x00000005
        /*0934*/ 	.word	0x00000000
        /*0938*/ 	.short	0x010a
        /*093a*/ 	.byte	0x3f
	.zero		1


	//   ....[90]....
        /*093c*/ 	.word	0x00016830
        /*0940*/ 	.word	0x00000009
        /*0944*/ 	.word	0x00000000
        /*0948*/ 	.short	0x010a
        /*094a*/ 	.byte	0x3f
	.zero		1


	//   ....[91]....
        /*094c*/ 	.word	0x00016880
        /*0950*/ 	.word	0x00000013
        /*0954*/ 	.word	0x00013260
        /*0958*/ 	.short	0x010a
        /*095a*/ 	.byte	0x3f
	.zero		1


	//   ....[92]....
        /*095c*/ 	.word	0x000168d0
        /*0960*/ 	.word	0x00000007
        /*0964*/ 	.word	0x00013260
        /*0968*/ 	.short	0x010a
        /*096a*/ 	.byte	0x3f
	.zero		1


	//   ....[93]....
        /*096c*/ 	.word	0x00016920
        /*0970*/ 	.word	0x00000013
        /*0974*/ 	.word	0x00013280
        /*0978*/ 	.short	0x010a
        /*097a*/ 	.byte	0x3f
	.zero		1


	//----- nvinfo : EIATTR_NUM_MBARRIERS
	.align		4
.L_1515:
        /*097c*/ 	.byte	0x03, 0x38
        /*097e*/ 	.short	0x0016


	//----- nvinfo : EIATTR_EXIT_INSTR_OFFSETS
	.align		4
        /*0980*/ 	.byte	0x04, 0x1c
        /*0982*/ 	.short	(.L_1517 - .L_1516)


	//   ....[0]....
.L_1516:
        /*0984*/ 	.word	0x000009f0


	//   ....[1]....
        /*0988*/ 	.word	0x00011e30


	//   ....[2]....
        /*098c*/ 	.word	0x00015840


	//----- nvinfo : EIATTR_MAX_THREADS
	.align		4
.L_1517:
        /*0990*/ 	.byte	0x04, 0x05
        /*0992*/ 	.short	(.L_1519 - .L_1518)
.L_1518:
        /*0994*/ 	.word	0x00000200
        /*0998*/ 	.word	0x00000001
        /*099c*/ 	.word	0x00000001


	//----- nvinfo : EIATTR_CRS_STACK_SIZE
	.align		4
.L_1519:
        /*09a0*/ 	.byte	0x04, 0x1e
        /*09a2*/ 	.short	(.L_1521 - .L_1520)
.L_1520:
        /*09a4*/ 	.word	0x00000000


	//----- nvinfo : EIATTR_CBANK_PARAM_SIZE
	.align		4
.L_1521:
        /*09a8*/ 	.byte	0x03, 0x19
        /*09aa*/ 	.short	0x0af0


	//----- nvinfo : EIATTR_PARAM_CBANK
	.align		4
        /*09ac*/ 	.byte	0x04, 0x0a
        /*09ae*/ 	.short	(.L_1523 - .L_1522)
	.align		4
.L_1522:
        /*09b0*/ 	.word	index@(.nv.constant0._ZN7cutlass13device_kernelIN5flash11enable_sm90INS1_16FlashAttnFwdSm90INS1_25CollectiveMainloopFwdSm90ILi2EN4cute5tupleIJNS5_1CILi1EEES8_S8_EEENS6_IJNS7_ILi192EEENS7_ILi160EEENS7_ILi64EEEEEELi64ENS_12float_e4m3_tEfNS_4arch4Sm90ELb0ELb1ELb0ELb0ELb0ELb0ELb0ELb1ELb1ELb1ELb0ELb0EEENS1_21CollectiveEpilogueFwdINS6_IJSA_SC_SB_EEES9_NS_10bfloat16_tESG_Li384ELb0ELb1ELb0ELb1EEENS1_30DynamicPersistentTileSchedulerILi384ELi128ELb0ELb1ELb1EEEEEEEEEvNT_6ParamsE)
        /*09b4*/ 	.short	0x0210
        /*09b6*/ 	.short	0x0af0


	//----- nvinfo : EIATTR_SW_WAR
	.align		4
.L_1523:
        /*09b8*/ 	.byte	0x04, 0x36
        /*09ba*/ 	.short	(.L_1525 - .L_1524)
.L_1524:
        /*09bc*/ 	.word	0x00000008
.L_1525:


//--------------------- .nv.info._ZN7cutlass13device_kernelIN5flash11enable_sm90INS1_16FlashAttnFwdSm90INS1_25CollectiveMainloopFwdSm90ILi2EN4cute5tupleIJNS5_1CILi1EEES8_S8_EEENS6_IJNS7_ILi192EEENS7_ILi160EEENS7_ILi64EEEEEELi64ENS_12float_e4m3_tEfNS_4arch4Sm90ELb0ELb1ELb0ELb1ELb0ELb0ELb0ELb1ELb1ELb1ELb0ELb0EEENS1_21CollectiveEpilogueFwdINS6_IJSA_SC_SB_EEES9_NS_10bfloat16_tESG_Li384ELb1ELb1ELb0ELb1EEENS1_36VarlenDynamicPersistentTileSchedulerILi192ELi160ELi384ELi128ELb0ELb1ELb1ELb1ELb0ELb1EEEEEEEEEvNT_6ParamsE --------------------------
	.section	.nv.info._ZN7cutlass13device_kernelIN5flash11enable_sm90INS1_16FlashAttnFwdSm90INS1_25CollectiveMainloopFwdSm90ILi2EN4cute5tupleIJNS5_1CILi1EEES8_S8_EEENS6_IJNS7_ILi192EEENS7_ILi160EEENS7_ILi64EEEEEELi64ENS_12float_e4m3_tEfNS_4arch4Sm90ELb0ELb1ELb0ELb1ELb0ELb0ELb0ELb1ELb1ELb1ELb0ELb0EEENS1_21CollectiveEpilogueFwdINS6_IJSA_SC_SB_EEES9_NS_10bfloat16_tESG_Li384ELb1ELb1ELb0ELb1EEENS1_36VarlenDynamicPersistentTileSchedulerILi192ELi160ELi384ELi128ELb0ELb1ELb1ELb1ELb0ELb1EEEEEEEEEvNT_6ParamsE,"",@"SHT_CUDA_INFO"
	.sectionflags	@""
	.align	4


	//----- nvinfo : EIATTR_CUDA_API_VERSION
	.align		4
        /*0000*/ 	.byte	0x04, 0x37
        /*0002*/ 	.short	(.L_1527 - .L_1526)
.L_1526:
        /*0004*/ 	.word	0x00000082


	//----- nvinfo : EIATTR_KPARAM_INFO
	.align		4
.L_1527:
        /*0008*/ 	.byte	0x04, 0x17
        /*000a*/ 	.short	(.L_1529 - .L_1528)
.L_1528:
        /*000c*/ 	.word	0x00000000
        /*0010*/ 	.short	0x0000
        /*0012*/ 	.short	0x0070
        /*0014*/ 	.byte	0x00, 0xf0, 0x01, 0x2a


	//----- nvinfo : EIATTR_SPARSE_MMA_MASK
	.align		4
.L_1529:
        /*0018*/ 	.byte	0x03, 0x50
        /*001a*/ 	.short	0x0000


	//----- nvinfo : EIATTR_MAXREG_COUNT
	.align		4
        /*001c*/ 	.byte	0x03, 0x1b
        /*001e*/ 	.short	0x0080


	//----- nvinfo : EIATTR_NUM_BARRIERS
	.align		4
        /*0020*/ 	.byte	0x02, 0x4c
        /*0022*/ 	.byte	0x09
	.zero		1


	//----- nvinfo : EIATTR_EXTERNS
	.align		4
        /*0024*/ 	.byte	0x04, 0x0f
        /*0026*/ 	.short	(.L_1531 - .L_1530)


	//   ....[0]....
	.align		4
.L_1530:
        /*0028*/ 	.word	index@(__assertfail)


	//----- nvinfo : EIATTR_ANNOTATIONS
	.align		4
.L_1531:
        /*002c*/ 	.byte	0x04, 0x55
        /*002e*/ 	.short	(.L_1533 - .L_1532)


	//   ....[0]....
.L_1532:
        /*0030*/ 	.word	0x00000001
        /*0034*/ 	.byte	0xb0, 0x2f, 0x01, 0x00, 0x01, 0x00, 0x00, 0x00, 0xd0, 0x30, 0x01, 0x00, 0x01, 0x00, 0x00, 0x00
        /*0044*/ 	.byte	0x60, 0x32, 0x01, 0x00, 0x01, 0x00, 0x00, 0x00, 0xe0, 0x4c, 0x01, 0x00, 0x01, 0x00, 0x00, 0x00
        /*0054*/ 	.byte	0x30, 0x54, 0x01, 0x00, 0x01, 0x00, 0x00, 0x00, 0x50, 0x54, 0x01, 0x00, 0x01, 0x00, 0x00, 0x00
        /*0064*/ 	.byte	0x70, 0x72, 0x01, 0x00


	//----- nvinfo : EIATTR_MERCURY_ISA_VERSION
	.align		4
.L_1533:
        /*0068*/ 	.byte	0x03, 0x5f
        /*006a*/ 	.short	0x0101


	//----- nvinfo : EIATTR_UNUSED_LOAD_BYTE_OFFSET
	.align		4
        /*006c*/ 	.byte	0x04, 0x44
        /*006e*/ 	.short	(.L_1535 - .L_1534)


	//   ....[0]....
.L_1534:
        /*0070*/ 	.word	0x00000a00
        /*0074*/ 	.word	0x0000fff0


	//   ....[1]....
        /*0078*/ 	.word	0x000106f0
        /*007c*/ 	.word	0x0000fff0


	//----- nvinfo : EIATTR_INT_WARP_WIDE_INSTR_OFFSETS
	.align		4
.L_1535:
        /*0080*/ 	.byte	0x04, 0x31
        /*0082*/ 	.short	(.L_1537 - .L_1536)


	//   ....[0]....
.L_1536:
        /*0084*/ 	.word	0x00000130


	//   ....[1]....
        /*0088*/ 	.word	0x00000170


	//   ....[2]....
        /*008c*/ 	.word	0x000001e0


	//   ....[3]....
        /*0090*/ 	.word	0x00013cb0


	//   ....[4]....
        /*0094*/ 	.word	0x00013d40


	//   ....[5]....
        /*0098*/ 	.word	0x00016130


	//   ....[6]....
        /*009c*/ 	.word	0x000161c0


	//----- nvinfo : EIATTR_COOP_GROUP_MASK_REGIDS
	.align		4
.L_1537:
        /*00a0*/ 	.byte	0x04, 0x29
        /*00a2*/ 	.short	(.L_1539 - .L_1538)


	//   ....[0]....
.L_1538:
        /*00a4*/ 	.word	0xffffffff


	//   ....[1]....
        /*00a8*/ 	.word	0xffffffff


	//   ....[2]....
        /*00ac*/ 	.word	0xffffffff


	//   ....[3]....
        /*00b0*/ 	.word	0xffffffff


	//   ....[4]....
        /*00b4*/ 	.word	0xffffffff


	//   ....[5]....
        /*00b8*/ 	.word	0xffffffff


	//   ....[6]....
        /*00bc*/ 	.word	0xffffffff


	//   ....[7]....
        /*00c0*/ 	.word	0xffffffff


	//   ....[8]....
        /*00c4*/ 	.word	0xffffffff


	//   ....[9]....
        /*00c8*/ 	.word	0xffffffff


	//   ....[10]....
        /*00cc*/ 	.word	0xffffffff


	//   ....[11]....
        /*00d0*/ 	.word	0xffffffff


	//   ....[12]....
        /*00d4*/ 	.word	0xffffffff


	//   ....[13]....
        /*00d8*/ 	.word	0xffffffff


	//   ....[14]....
        /*00dc*/ 	.word	0xffffffff


	//   ....[15]....
        /*00e0*/ 	.word	0xffffffff


	//   ....[16]....
        /*00e4*/ 	.word	0xffffffff


	//   ....[17]....
        /*00e8*/ 	.word	0xffffffff


	//   ....[18]....
        /*00ec*/ 	.word	0xffffffff


	//   ....[19]....
        /*00f0*/ 	.word	0xffffffff


	//   ....[20]....
        /*00f4*/ 	.word	0xffffffff


	//   ....[21]....
        /*00f8*/ 	.word	0xffffffff


	//   ....[22]....
        /*00fc*/ 	.word	0xffffffff


	//   ....[23]....
        /*0100*/ 	.word	0xffffffff


	//   ....[24]....
        /*0104*/ 	.word	0xffffffff


	//   ....[25]....
        /*0108*/ 	.word	0xffffffff


	//   ....[26]....
        /*010c*/ 	.word	0xffffffff


	//   ....[27]....
        /*0110*/ 	.word	0xffffffff


	//   ....[28]....
        /*0114*/ 	.word	0xffffffff


	//   ....[29]....
        /*0118*/ 	.word	0xffffffff


	//   ....[30]....
        /*011c*/ 	.word	0xffffffff


	//   ....[31]....
        /*0120*/ 	.word	0xffffffff


	//   ....[32]....
        /*0124*/ 	.word	0xffffffff


	//   ....[33]....
        /*0128*/ 	.word	0xffffffff


	//   ....[34]....
        /*012c*/ 	.word	0xffffffff


	//   ....[35]....
        /*0130*/ 	.word	0xffffffff


	//   ....[36]....
        /*0134*/ 	.word	0xffffffff


	//   ....[37]....
        /*0138*/ 	.word	0xffffffff


	//   ....[38]....
        /*013c*/ 	.word	0xffffffff


	//   ....[39]....
        /*0140*/ 	.word	0xffffffff


	//   ....[40]....
        /*0144*/ 	.word	0xffffffff


	//   ....[41]....
        /*0148*/ 	.word	0xffffffff


	//   ....[42]....
        /*014c*/ 	.word	0xffffffff


	//   ....[43]....
        /*0150*/ 	.word	0xffffffff


	//   ....[44]....
        /*0154*/ 	.word	0xffffffff


	//   ....[45]....
        /*0158*/ 	.word	0xffffffff


	//   ....[46]....
        /*015c*/ 	.word	0xffffffff


	//   ....[47]....
        /*0160*/ 	.word	0xffffffff


	//   ....[48]....
        /*0164*/ 	.word	0xffffffff


	//   ....[49]....
        /*0168*/ 	.word	0xffffffff


	//   ....[50]....
        /*016c*/ 	.word	0xffffffff


	//   ....[51]....
        /*0170*/ 	.word	0xffffffff


	//   ....[52]....
        /*0174*/ 	.word	0xffffffff


	//   ....[53]....
        /*0178*/ 	.word	0xffffffff


	//   ....[54]....
        /*017c*/ 	.word	0xffffffff


	//   ....[55]....
        /*0180*/ 	.word	0xffffffff


	//   ....[56]....
        /*0184*/ 	.word	0xffffffff


	//   ....[57]....
        /*0188*/ 	.word	0xffffffff


	//   ....[58]....
        /*018c*/ 	.word	0xffffffff


	//   ....[59]....
        /*0190*/ 	.word	0xffffffff


	//   ....[60]....
        /*0194*/ 	.word	0xffffffff


	//   ....[61]....
        /*0198*/ 	.word	0xffffffff


	//   ....[62]....
        /*019c*/ 	.word	0xffffffff


	//   ....[63]....
        /*01a0*/ 	.word	0xffffffff


	//   ....[64]....
        /*01a4*/ 	.word	0xffffffff


	//   ....[65]....
        /*01a8*/ 	.word	0xffffffff


	//   ....[66]....
        /*01ac*/ 	.word	0xffffffff


	//   ....[67]....
        /*01b0*/ 	.word	0xffffffff


	//   ....[68]....
        /*01b4*/ 	.word	0xffffffff


	//   ....[69]....
        /*01b8*/ 	.word	0xffffffff


	//   ....[70]....
        /*01bc*/ 	.word	0xffffffff


	//   ....[71]....
        /*01c0*/ 	.word	0xffffffff


	//   ....[72]....
        /*01c4*/ 	.word	0xffffffff


	//   ....[73]....
        /*01c8*/ 	.word	0xffffffff


	//   ....[74]....
        /*01cc*/ 	.word	0xffffffff


	//   ....[75]....
        /*01d0*/ 	.word	0xffffffff


	//   ....[76]....
        /*01d4*/ 	.word	0xffffffff


	//   ....[77]....
        /*01d8*/ 	.word	0xffffffff


	//   ....[78]....
        /*01dc*/ 	.word	0xffffffff


	//   ....[79]....
        /*01e0*/ 	.word	0xffffffff


	//   ....[80]....
        /*01e4*/ 	.word	0xffffffff


	//   ....[81]....
        /*01e8*/ 	.word	0xffffffff


	//   ....[82]....
        /*01ec*/ 	.word	0xffffffff


	//   ....[83]....
        /*01f0*/ 	.word	0xffffffff


	//   ....[84]....
        /*01f4*/ 	.word	0xffffffff


	//   ....[85]....
        /*01f8*/ 	.word	0xffffffff


	//   ....[86]....
        /*01fc*/ 	.word	0xffffffff


	//   ....[87]....
        /*0200*/ 	.word	0xffffffff


	//   ....[88]....
        /*0204*/ 	.word	0xffffffff


	//   ....[89]....
        /*0208*/ 	.word	0xffffffff


	//   ....[90]....
        /*020c*/ 	.word	0xffffffff


	//   ....[91]....
        /*0210*/ 	.word	0xffffffff


	//   ....[92]....
        /*0214*/ 	.word	0xffffffff


	//   ....[93]....
        /*0218*/ 	.word	0xffffffff


	//   ....[94]....
        /*021c*/ 	.word	0xffffffff


	//   ....[95]....
        /*0220*/ 	.word	0xffffffff


	//   ....[96]....
        /*0224*/ 	.word	0xffffffff


	//   ....[97]....
        /*0228*/ 	.word	0xffffffff


	//   ....[98]....
        /*022c*/ 	.word	0xffffffff


	//   ....[99]....
        /*0230*/ 	.word	0xffffffff


	//   ....[100]....
        /*0234*/ 	.word	0xffffffff


	//   ....[101]....
        /*0238*/ 	.word	0xffffffff


	//   ....[102]....
        /*023c*/ 	.word	0xffffffff


	//   ....[103]....
        /*0240*/ 	.word	0xffffffff


	//   ....[104]....
        /*0244*/ 	.word	0xffffffff


	//   ....[105]....
        /*0248*/ 	.word	0xffffffff


	//   ....[106]....
        /*024c*/ 	.word	0xffffffff


	//   ....[107]....
        /*0250*/ 	.word	0xffffffff


	//   ....[108]....
        /*0254*/ 	.word	0xffffffff


	//   ....[109]....
        /*0258*/ 	.word	0xffffffff


	//   ....[110]....
        /*025c*/ 	.word	0xffffffff


	//   ....[111]....
        /*0260*/ 	.word	0xffffffff


	//   ....[112]....
        /*0264*/ 	.word	0xffffffff


	//   ....[113]....
        /*0268*/ 	.word	0xffffffff


	//   ....[114]....
        /*026c*/ 	.word	0xffffffff


	//   ....[115]....
        /*0270*/ 	.word	0xffffffff


	//   ....[116]....
        /*0274*/ 	.word	0xffffffff


	//   ....[117]....
        /*0278*/ 	.word	0x0500000f


	//   ....[118]....
        /*027c*/ 	.word	0x0500000f


	//   ....[119]....
        /*0280*/ 	.word	0x0500000f


	//   ....[120]....
        /*0284*/ 	.word	0x0500000f


	//   ....[121]....
        /*0288*/ 	.word	0x0500000f


	//   ....[122]....
        /*028c*/ 	.word	0x0500000f


	//   ....[123]....
        /*0290*/ 	.word	0x0500000f


	//   ....[124]....
        /*0294*/ 	.word	0x0500000f


	//   ....[125]....
        /*0298*/ 	.word	0x0500000f


	//   ....[126]....
        /*029c*/ 	.word	0x0500000f


	//   ....[127]....
        /*02a0*/ 	.word	0x0500000f


	//   ....[128]....
        /*02a4*/ 	.word	0x0500000f


	//   ....[129]....
        /*02a8*/ 	.word	0x0500000f


	//   ....[130]....
        /*02ac*/ 	.word	0x0500000f


	//----- nvinfo : EIATTR_COOP_GROUP_INSTR_OFFSETS
	.align		4
.L_1539:
        /*02b0*/ 	.byte	0x04, 0x28
        /*02b2*/ 	.short	(.L_1541 - .L_1540)


	//   ....[0]....
.L_1540:
        /*02b4*/ 	.word	0x00000060


	//   ....[1]....
        /*02b8*/ 	.word	0x00000140


	//   ....[2]....
        /*02bc*/ 	.word	0x00000190


	//   ....[3]....
        /*02c0*/ 	.word	0x000003c0


	//   ....[4]....
        /*02c4*/ 	.word	0x00000520


	//   ....[5]....
        /*02c8*/ 	.word	0x00000640


	//   ....[6]....
        /*02cc*/ 	.word	0x000007a0


	//   ....[7]....
        /*02d0*/ 	.word	0x00001a90


	//   ....[8]....
        /*02d4*/ 	.word	0x00002340


	//   ....[9]....
        /*02d8*/ 	.word	0x000025c0


	//   ....[10]....
        /*02dc*/ 	.word	0x00003d10


	//   ....[11]....
        /*02e0*/ 	.word	0x00003e20


	//   ....[12]....
        /*02e4*/ 	.word	0x00004920


	//   ....[13]....
        /*02e8*/ 	.word	0x000049a0


	//   ....[14]....
        /*02ec*/ 	.word	0x000062c0


	//   ....[15]....
        /*02f0*/ 	.word	0x000072c0


	//   ....[16]....
        /*02f4*/ 	.word	0x00007ad0


	//   ....[17]....
        /*02f8*/ 	.word	0x00007be0


	//   ....[18]....
        /*02fc*/ 	.word	0x00008730


	//   ....[19]....
        /*0300*/ 	.word	0x000087a0


	//   ....[20]....
        /*0304*/ 	.word	0x0000a790


	//   ....[21]....
        /*0308*/ 	.word	0x0000a7b0


	//   ....[22]....
        /*030c*/ 	.word	0x0000a7f0


	//   ....[23]....
        /*0310*/ 	.word	0x0000a830


	//   ....[24]....
        /*0314*/ 	.word	0x0000c740


	//   ....[25]....
        /*0318*/ 	.word	0x0000d750


	//   ....[26]....
        /*031c*/ 	.word	0x0000df60


	//   ....[27]....
        /*0320*/ 	.word	0x0000e070


	//   ....[28]....
        /*0324*/ 	.word	0x0000ebb0


	//   ....[29]....
        /*0328*/ 	.word	0x0000ec30


	//   ....[30]....
        /*032c*/ 	.word	0x00010120


	//   ....[31]....
        /*0330*/ 	.word	0x00010130


	//   ....[32]....
        /*0334*/ 	.word	0x000101b0


	//   ....[33]....
        /*0338*/ 	.word	0x000101c0


	//   ....[34]....
        /*033c*/ 	.word	0x00010c80


	//   ....[35]....
        /*0340*/ 	.word	0x00010c90


	//   ....[36]....
        /*0344*/ 	.word	0x00010ca0


	//   ....[37]....
        /*0348*/ 	.word	0x00010cb0


	//   ....[38]....
        /*034c*/ 	.word	0x00010cc0


	//   ....[39]....
        /*0350*/ 	.word	0x00010cd0


	//   ....[40]....
        /*0354*/ 	.word	0x00010ce0


	//   ....[41]....
        /*0358*/ 	.word	0x00010cf0


	//   ....[42]....
        /*035c*/ 	.word	0x00010d10


	//   ....[43]....
        /*0360*/ 	.word	0x00010d20


	//   ....[44]....
        /*0364*/ 	.word	0x00010d40


	//   ....[45]....
        /*0368*/ 	.word	0x00010d70


	//   ....[46]....
        /*036c*/ 	.word	0x00010da0


	//   ....[47]....
        /*0370*/ 	.word	0x00010dc0


	//   ....[48]....
        /*0374*/ 	.word	0x00010df0


	//   ....[49]....
        /*0378*/ 	.word	0x00010e20


	//   ....[50]....
        /*037c*/ 	.word	0x00011270


	//   ....[51]....
        /*0380*/ 	.word	0x000112b0


	//   ....[52]....
        /*0384*/ 	.word	0x000112e0


	//   ....[53]....
        /*0388*/ 	.word	0x00011320


	//   ....[54]....
        /*038c*/ 	.word	0x00011830


	//   ....[55]....
        /*0390*/ 	.word	0x00011860


	//   ....[56]....
        /*0394*/ 	.word	0x00011880


	//   ....[57]....
        /*0398*/ 	.word	0x000118b0


	//   ....[58]....
        /*039c*/ 	.word	0x000118d0


	//   ....[59]....
        /*03a0*/ 	.word	0x000118e0


	//   ....[60]....
        /*03a4*/ 	.word	0x00011900


	//   ....[61]....
        /*03a8*/ 	.word	0x00011920


	//   ....[62]....
        /*03ac*/ 	.word	0x000121b0


	//   ....[63]....
        /*03b0*/ 	.word	0x000121e0


	//   ....[64]....
        /*03b4*/ 	.word	0x00012220


	//   ....[65]....
        /*03b8*/ 	.word	0x00012250


	//   ....[66]....
        /*03bc*/ 	.word	0x00012260


	//   ....[67]....
        /*03c0*/ 	.word	0x00012270


	//   ....[68]....
        /*03c4*/ 	.word	0x00012280


	//   ....[69]....
        /*03c8*/ 	.word	0x000122a0


	//   ....[70]....
        /*03cc*/ 	.word	0x00012400


	//   ....[71]....
        /*03d0*/ 	.word	0x000125d0


	//   ....[72]....
        /*03d4*/ 	.word	0x00012600


	//   ....[73]....
        /*03d8*/ 	.word	0x00012630


	//   ....[74]....
        /*03dc*/ 	.word	0x00012660


	//   ....[75]....
        /*03e0*/ 	.word	0x00012690


	//   ....[76]....
        /*03e4*/ 	.word	0x000126d0


	//   ....[77]....
        /*03e8*/ 	.word	0x00012850


	//   ....[78]....
        /*03ec*/ 	.word	0x00012880


	//   ....[79]....
        /*03f0*/ 	.word	0x000128b0


	//   ....[80]....
        /*03f4*/ 	.word	0x000128e0


	//   ....[81]....
        /*03f8*/ 	.word	0x00012910


	//   ....[82]....
        /*03fc*/ 	.word	0x00012950


	//   ....[83]....
        /*0400*/ 	.word	0x000129e0


	//   ....[84]....
        /*0404*/ 	.word	0x00012a70


	//   ....[85]....
        /*0408*/ 	.word	0x00012b20


	//   ....[86]....
        /*040c*/ 	.word	0x00014410


	//   ....[87]....
        /*0410*/ 	.word	0x000150a0


	//   ....[88]....
        /*0414*/ 	.word	0x000150d0


	//   ....[89]....
        /*0418*/ 	.word	0x00015100


	//   ....[90]....
        /*041c*/ 	.word	0x00015140


	//   ....[91]....
        /*0420*/ 	.word	0x00015180


	//   ....[92]....
        /*0424*/ 	.word	0x000151c0


	//   ....[93]....
        /*0428*/ 	.word	0x00015200


	//   ....[94]....
        /*042c*/ 	.word	0x00015210


	//   ....[95]....
        /*0430*/ 	.word	0x00015220


	//   ....[96]....
        /*0434*/ 	.word	0x00015230


	//   ....[97]....
        /*0438*/ 	.word	0x00015290


	//   ....[98]....
        /*043c*/ 	.word	0x00015300


	//   ....[99]....
        /*0440*/ 	.word	0x00016840


	//   ....[100]....
        /*0444*/ 	.word	0x00016870


	//   ....[101]....
        /*0448*/ 	.word	0x000168a0


	//   ....[102]....
        /*044c*/ 	.word	0x000168d0


	//   ....[103]....
        /*0450*/ 	.word	0x000168e0


	//   ....[104]....
        /*0454*/ 	.word	0x00016900


	//   ....[105]....
        /*0458*/ 	.word	0x00016920


	//   ....[106]....
        /*045c*/ 	.word	0x00016960


	//   ....[107]....
        /*0460*/ 	.word	0x00016aa0


	//   ....[108]....
        /*0464*/ 	.word	0x00016ad0


	//   ....[109]....
        /*0468*/ 	.word	0x00016b10


	//   ....[110]....
        /*046c*/ 	.word	0x00016b40


	//   ....[111]....
        /*0470*/ 	.word	0x00016b70


	//   ....[112]....
        /*0474*/ 	.word	0x00016ba0


	//   ....[113]....
        /*0478*/ 	.word	0x00016c40


	//   ....[114]....
        /*047c*/ 	.word	0x00016ce0


	//   ....[115]....
        /*0480*/ 	.word	0x00016d90


	//   ....[116]....
        /*0484*/ 	.word	0x00017390


	//   ....[117]....
        /*0488*/ 	.word	0x00017a20


	//   ....[118]....
        /*048c*/ 	.word	0x00017be0


	//   ....[119]....
        /*0490*/ 	.word	0x00017c50


	//   ....[120]....
        /*0494*/ 	.word	0x00017cd0


	//   ....[121]....
        /*0498*/ 	.word	0x00017d80


	//   ....[122]....
        /*049c*/ 	.word	0x00017e00


	//   ....[123]....
        /*04a0*/ 	.word	0x00017ea0


	//   ....[124]....
        /*04a4*/ 	.word	0x00017f20


	//   ....[125]....
        /*04a8*/ 	.word	0x00017fd0


	//   ....[126]....
        /*04ac*/ 	.word	0x00018030


	//   ....[127]....
        /*04b0*/ 	.word	0x000180e0


	//   ....[128]....
        /*04b4*/ 	.word	0x00018160


	//   ....[129]....
        /*04b8*/ 	.word	0x00018200


	//   ....[130]....
        /*04bc*/ 	.word	0x00018540


	//----- nvinfo : EIATTR_REG_RECONFIG
	.align		4
.L_1541:
        /*04c0*/ 	.byte	0x01, 0x54
	.zero		2


	//----- nvinfo : EIATTR_SYSCALL_OFFSETS
	.align		4
        /*04c4*/ 	.byte	0x04, 0x46
        /*04c6*/ 	.short	(.L_1543 - .L_1542)


	//   ....[0]....
.L_1542:
        /*04c8*/ 	.word	0x00001c50


	//   ....[1]....
        /*04cc*/ 	.word	0x00013ea0


	//   ....[2]....
        /*04d0*/ 	.word	0x00014010


	//   ....[3]....
        /*04d4*/ 	.word	0x00014160


	//   ....[4]....
        /*04d8*/ 	.word	0x000142a0


	//   ....[5]....
        /*04dc*/ 	.word	0x00014bd0


	//----- nvinfo : EIATTR_MBARRIER_INSTR_OFFSETS
	.align		4
.L_1543:
        /*04e0*/ 	.byte	0x04, 0x39
        /*04e2*/ 	.short	(.L_1545 - .L_1544)


	//   ....[0]....
.L_1544:
        /*04e4*/ 	.word	0x00000270
        /*04e8*/ 	.word	0x000000ff
        /*04ec*/ 	.word	0x00013200
        /*04f0*/ 	.short	0x0100
        /*04f2*/ 	.byte	0x08
	.zero		1


	//   ....[1]....
        /*04f4*/ 	.word	0x00000280
        /*04f8*/ 	.word	0x000000ff
        /*04fc*/ 	.word	0x00013220
        /*0500*/ 	.short	0x0100
        /*0502*/ 	.byte	0x08
	.zero		1


	//   ....[2]....
        /*0504*/ 	.word	0x00000370
        /*0508*/ 	.word	0x000000ff
        /*050c*/ 	.word	0x00013230
        /*0510*/ 	.short	0x0100
        /*0512*/ 	.byte	0x08
	.zero		1


	//   ....[3]....
        /*0514*/ 	.word	0x00000380
        /*0518*/ 	.word	0x000000ff
        /*051c*/ 	.word	0x00013240
        /*0520*/ 	.short	0x0100
        /*0522*/ 	.byte	0x08
	.zero		1


	//   ....[4]....
        /*0524*/ 	.word	0x00000390
        /*0528*/ 	.word	0x000000ff
        /*052c*/ 	.word	0x00013238
        /*0530*/ 	.short	0x0100
        /*0532*/ 	.byte	0x08
	.zero		1


	//   ....[5]....
        /*0534*/ 	.word	0x000003a0
        /*0538*/ 	.word	0x000000ff
        /*053c*/ 	.word	0x00013248
        /*0540*/ 	.short	0x0100
        /*0542*/ 	.byte	0x08
	.zero		1


	//   ....[6]....
        /*0544*/ 	.word	0x000004d0
        /*0548*/ 	.word	0x000000ff
        /*054c*/ 	.word	0x00013250
        /*0550*/ 	.short	0x0100
        /*0552*/ 	.byte	0x08
	.zero		1


	//   ....[7]....
        /*0554*/ 	.word	0x000004e0
        /*0558*/ 	.word	0x000000ff
        /*055c*/ 	.word	0x00013260
        /*0560*/ 	.short	0x0100
        /*0562*/ 	.byte	0x08
	.zero		1


	//   ....[8]....
        /*0564*/ 	.word	0x000004f0
        /*0568*/ 	.word	0x000000ff
        /*056c*/ 	.word	0x00013258
        /*0570*/ 	.short	0x0100
        /*0572*/ 	.byte	0x08
	.zero		1


	//   ....[9]....
        /*0574*/ 	.word	0x00000500
        /*0578*/ 	.word	0x000000ff
        /*057c*/ 	.word	0x00013268
        /*0580*/ 	.short	0x0100
        /*0582*/ 	.byte	0x08
	.zero		1


	//   ....[10]....
        /*0584*/ 	.word	0x000005f0
        /*0588*/ 	.word	0x000000ff
        /*058c*/ 	.word	0x00013270
        /*0590*/ 	.short	0x0100
        /*0592*/ 	.byte	0x06
	.zero		1


	//   ....[11]....
        /*0594*/ 	.word	0x00000600
        /*0598*/ 	.word	0x000000ff
        /*059c*/ 	.word	0x00013280
        /*05a0*/ 	.short	0x0100
        /*05a2*/ 	.byte	0x06
	.zero		1


	//   ....[12]....
        /*05a4*/ 	.word	0x00000610
        /*05a8*/ 	.word	0x000000ff
        /*05ac*/ 	.word	0x00013278
        /*05b0*/ 	.short	0x0100
        /*05b2*/ 	.byte	0x06
	.zero		1


	//   ....[13]....
        /*05b4*/ 	.word	0x00000620
        /*05b8*/ 	.word	0x000000ff
        /*05bc*/ 	.word	0x00013288
        /*05c0*/ 	.short	0x0100
        /*05c2*/ 	.byte	0x06
	.zero		1


	//   ....[14]....
        /*05c4*/ 	.word	0x00000750
        /*05c8*/ 	.word	0x000000ff
        /*05cc*/ 	.word	0x00013290
        /*05d0*/ 	.short	0x0100
        /*05d2*/ 	.byte	0x08
	.zero		1


	//   ....[15]....
        /*05d4*/ 	.word	0x00000760
        /*05d8*/ 	.word	0x000000ff
        /*05dc*/ 	.word	0x000132a0
        /*05e0*/ 	.short	0x0100
        /*05e2*/ 	.byte	0x08
	.zero		1


	//   ....[16]....
        /*05e4*/ 	.word	0x00000770
        /*05e8*/ 	.word	0x000000ff
        /*05ec*/ 	.word	0x00013298
        /*05f0*/ 	.short	0x0100
        /*05f2*/ 	.byte	0x08
	.zero		1


	//   ....[17]....
        /*05f4*/ 	.word	0x00000780
        /*05f8*/ 	.word	0x000000ff
        /*05fc*/ 	.word	0x000132a8
        /*0600*/ 	.short	0x0100
        /*0602*/ 	.byte	0x08
	.zero		1


	//   ....[18]....
        /*0604*/ 	.word	0x000008b0
        /*0608*/ 	.word	0x000000ff
        /*060c*/ 	.word	0x000132b0
        /*0610*/ 	.short	0x0100
        /*0612*/ 	.byte	0x08
	.zero		1


	//   ....[19]....
        /*0614*/ 	.word	0x000008c0
        /*0618*/ 	.word	0x000000ff
        /*061c*/ 	.word	0x000132c0
        /*0620*/ 	.short	0x0100
        /*0622*/ 	.byte	0x08
	.zero		1


	//   ....[20]....
        /*0624*/ 	.word	0x000008d0
        /*0628*/ 	.word	0x000000ff
        /*062c*/ 	.word	0x000132b8
        /*0630*/ 	.short	0x0100
        /*0632*/ 	.byte	0x08
	.zero		1


	//   ....[21]....
        /*0634*/ 	.word	0x000008e0
        /*0638*/ 	.word	0x000000ff
        /*063c*/ 	.word	0x000132c8
        /*0640*/ 	.short	0x0100
        /*0642*/ 	.byte	0x08
	.zero		1


	//   ....[22]....
        /*0644*/ 	.word	0x00001cd0
        /*0648*/ 	.word	0x000000ff
        /*064c*/ 	.word	0x00013200
        /*0650*/ 	.short	0x010a
        /*0652*/ 	.byte	0x2d
	.zero		1


	//   ....[23]....
        /*0654*/ 	.word	0x00001d50
        /*0658*/ 	.word	0x00000005
        /*065c*/ 	.word	0x00013230
        /*0660*/ 	.short	0x010a
        /*0662*/ 	.byte	0x3f
	.zero		1


	//   ....[24]....
        /*0664*/ 	.word	0x00001d90
        /*0668*/ 	.word	0x00000005
        /*066c*/ 	.word	0x00013230
        /*0670*/ 	.short	0x010a
        /*0672*/ 	.byte	0x3f
	.zero		1


	//   ....[25]....
        /*0674*/ 	.word	0x00002400
        /*0678*/ 	.word	0x00000000
        /*067c*/ 	.word	0x00000000
        /*0680*/ 	.short	0x0101
        /*0682*/ 	.byte	0x3f
	.zero		1


	//   ....[26]....
        /*0684*/ 	.word	0x00005ad0
        /*0688*/ 	.word	0x000000ff
        /*068c*/ 	.word	0x00013230
        /*0690*/ 	.short	0x010a
        /*0692*/ 	.byte	0x17
	.zero		1


	//   ....[27]....
        /*0694*/ 	.word	0x00005b10
        /*0698*/ 	.word	0x000000ff
        /*069c*/ 	.word	0x00013230
        /*06a0*/ 	.short	0x010a
        /*06a2*/ 	.byte	0x17
	.zero		1


	//   ....[28]....
        /*06a4*/ 	.word	0x00005f60
        /*06a8*/ 	.word	0x000000ff
        /*06ac*/ 	.word	0x00013250
        /*06b0*/ 	.short	0x010a
        /*06b2*/ 	.byte	0x0b
	.zero		1


	//   ....[29]....
        /*06b4*/ 	.word	0x00005fa0
        /*06b8*/ 	.word	0x000000ff
        /*06bc*/ 	.word	0x00013250
        /*06c0*/ 	.short	0x010a
        /*06c2*/ 	.byte	0x0b
	.zero		1


	//   ....[30]....
        /*06c4*/ 	.word	0x00006310
        /*06c8*/ 	.word	0x00000008
        /*06cc*/ 	.word	0x00000000
        /*06d0*/ 	.short	0x0101
        /*06d2*/ 	.byte	0x3f
	.zero		1


	//   ....[31]....
        /*06d4*/ 	.word	0x000094b0
        /*06d8*/ 	.word	0x000000ff
        /*06dc*/ 	.word	0x00000000
        /*06e0*/ 	.short	0x0101
        /*06e2*/ 	.byte	0x06
	.zero		1


	//   ....[32]....
        /*06e4*/ 	.word	0x00009ca0
        /*06e8*/ 	.word	0x000000ff
        /*06ec*/ 	.word	0x00013230
        /*06f0*/ 	.short	0x010a
        /*06f2*/ 	.byte	0x14
	.zero		1


	//   ....[33]....
        /*06f4*/ 	.word	0x00009ce0
        /*06f8*/ 	.word	0x000000ff
        /*06fc*/ 	.word	0x00013230
        /*0700*/ 	.short	0x010a
        /*0702*/ 	.byte	0x14
	.zero		1


	//   ....[34]....
        /*0704*/ 	.word	0x0000a130
        /*0708*/ 	.word	0x000000ff
        /*070c*/ 	.word	0x00013250
        /*0710*/ 	.short	0x010a
        /*0712*/ 	.byte	0x0b
	.zero		1


	//   ....[35]....
        /*0714*/ 	.word	0x0000a170
        /*0718*/ 	.word	0x000000ff
        /*071c*/ 	.word	0x00013250
        /*0720*/ 	.short	0x010a
        /*0722*/ 	.byte	0x0b
	.zero		1


	//   ....[36]....
        /*0724*/ 	.word	0x0000b730
        /*0728*/ 	.word	0x00000005
        /*072c*/ 	.word	0x00000000
        /*0730*/ 	.short	0x0101
        /*0732*/ 	.byte	0x3f
	.zero		1


	//   ....[37]....
        /*0734*/ 	.word	0x0000b9e0
        /*0738*/ 	.word	0x000000ff
        /*073c*/ 	.word	0x00000000
        /*0740*/ 	.short	0x0101
        /*0742*/ 	.byte	0x06
	.zero		1


	//   ....[38]....
        /*0744*/ 	.word	0x0000bf60
        /*0748*/ 	.word	0x000000ff
        /*074c*/ 	.word	0x00013230
        /*0750*/ 	.short	0x010a
        /*0752*/ 	.byte	0x17
	.zero		1


	//   ....[39]....
        /*0754*/ 	.word	0x0000bfa0
        /*0758*/ 	.word	0x000000ff
        /*075c*/ 	.word	0x00013230
        /*0760*/ 	.short	0x010a
        /*0762*/ 	.byte	0x17
	.zero		1


	//   ....[40]....
        /*0764*/ 	.word	0x0000c3f0
        /*0768*/ 	.word	0x000000ff
        /*076c*/ 	.word	0x00013250
        /*0770*/ 	.short	0x010a
        /*0772*/ 	.byte	0x0b
	.zero		1


	//   ....[41]....
        /*0774*/ 	.word	0x0000c430
        /*0778*/ 	.word	0x000000ff
        /*077c*/ 	.word	0x00013250
        /*0780*/ 	.short	0x010a
        /*0782*/ 	.byte	0x0b
	.zero		1


	//   ....[42]....
        /*0784*/ 	.word	0x0000c790
        /*0788*/ 	.word	0x00000000
        /*078c*/ 	.word	0x00000000
        /*0790*/ 	.short	0x0101
        /*0792*/ 	.byte	0x3f
	.zero		1


	//   ....[43]....
        /*0794*/ 	.word	0x0000f940
        /*0798*/ 	.word	0x000000ff
        /*079c*/ 	.word	0x00000000
        /*07a0*/ 	.short	0x0101
        /*07a2*/ 	.byte	0x06
	.zero		1


	//   ....[44]....
        /*07a4*/ 	.word	0x0000fde0
        /*07a8*/ 	.word	0x000000ff
        /*07ac*/ 	.word	0x00013250
        /*07b0*/ 	.short	0x010a
        /*07b2*/ 	.byte	0x0e
	.zero		1


	//   ....[45]....
        /*07b4*/ 	.word	0x0000fe20
        /*07b8*/ 	.word	0x000000ff
        /*07bc*/ 	.word	0x00013250
        /*07c0*/ 	.short	0x010a
        /*07c2*/ 	.byte	0x0e
	.zero		1


	//   ....[46]....
        /*07c4*/ 	.word	0x000104a0
        /*07c8*/ 	.word	0x000000ff
        /*07cc*/ 	.word	0x00000000
        /*07d0*/ 	.short	0x0101
        /*07d2*/ 	.byte	0x04
	.zero		1


	//   ....[47]....
        /*07d4*/ 	.word	0x00011730
        /*07d8*/ 	.word	0x0000000a
        /*07dc*/ 	.word	0x00000000
        /*07e0*/ 	.short	0x0101
        /*07e2*/ 	.byte	0x3f
	.zero		1


	//   ....[48]....
        /*07e4*/ 	.word	0x00014650
        /*07e8*/ 	.word	0x00000005
        /*07ec*/ 	.word	0x00013280
        /*07f0*/ 	.short	0x010a
        /*07f2*/ 	.byte	0x3f
	.zero		1


	//   ....[49]....
        /*07f4*/ 	.word	0x00014800
        /*07f8*/ 	.word	0x00000005
        /*07fc*/ 	.word	0x00013240
        /*0800*/ 	.short	0x010a
        /*0802*/ 	.byte	0x3f
	.zero		1


	//   ....[50]....
        /*0804*/ 	.word	0x000153c0
        /*0808*/ 	.word	0x00000012
        /*080c*/ 	.word	0x00013200
        /*0810*/ 	.short	0x0107
        /*0812*/ 	.byte	0x3f
	.zero		1


	//   ....[51]....
        /*0814*/ 	.word	0x000154b0
        /*0818*/ 	.word	0x00000012
        /*081c*/ 	.word	0x00013200
        /*0820*/ 	.short	0x0101
        /*0822*/ 	.byte	0x3f
	.zero		1


	//   ....[52]....
        /*0824*/ 	.word	0x000154d0
        /*0828*/ 	.word	0x00000012
        /*082c*/ 	.word	0x00013220
        /*0830*/ 	.short	0x010a
        /*0832*/ 	.byte	0x3f
	.zero		1


	//   ....[53]....
        /*0834*/ 	.word	0x000157a0
        /*0838*/ 	.word	0x00000004
        /*083c*/ 	.word	0x00013280
        /*0840*/ 	.short	0x010a
        /*0842*/ 	.byte	0x3f
	.zero		1


	//   ....[54]....
        /*0844*/ 	.word	0x000159f0
        /*0848*/ 	.word	0x00000004
        /*084c*/ 	.word	0x00013240
        /*0850*/ 	.short	0x010a
        /*0852*/ 	.byte	0x3f
	.zero		1


	//   ....[55]....
        /*0854*/ 	.word	0x00015cb0
        /*0858*/ 	.word	0x00000003
        /*085c*/ 	.word	0x00013270
        /*0860*/ 	.short	0x010a
        /*0862*/ 	.byte	0x3f
	.zero		1


	//   ....[56]....
        /*0864*/ 	.word	0x00015d30
        /*0868*/ 	.word	0x00000003
        /*086c*/ 	.word	0x00013260
        /*0870*/ 	.short	0x010a
        /*0872*/ 	.byte	0x3f
	.zero		1


	//   ....[57]....
        /*0874*/ 	.word	0x00016010
        /*0878*/ 	.word	0x00000003
        /*087c*/ 	.word	0x00013250
        /*0880*/ 	.short	0x0101
        /*0882*/ 	.byte	0x3f
	.zero		1


	//   ....[58]....
        /*0884*/ 	.word	0x00016090
        /*0888*/ 	.word	0x00000002
        /*088c*/ 	.word	0x00000000
        /*0890*/ 	.short	0x0101
        /*0892*/ 	.byte	0x3f
	.zero		1


	//   ....[59]....
        /*0894*/ 	.word	0x00016280
        /*0898*/ 	.word	0x00000002
        /*089c*/ 	.word	0x00013270
        /*08a0*/ 	.short	0x010a
        /*08a2*/ 	.byte	0x3f
	.zero		1


	//   ....[60]....
        /*08a4*/ 	.word	0x00016300
        /*08a8*/ 	.word	0x00000002
        /*08ac*/ 	.word	0x00013260
        /*08b0*/ 	.short	0x010a
        /*08b2*/ 	.byte	0x3f
	.zero		1


	//   ....[61]....
        /*08b4*/ 	.word	0x000165d0
        /*08b8*/ 	.word	0x00000002
        /*08bc*/ 	.word	0x00013250
        /*08c0*/ 	.short	0x0101
        /*08c2*/ 	.byte	0x3f
	.zero		1


	//   ....[62]....
        /*08c4*/ 	.word	0x00016620
        /*08c8*/ 	.word	0x00000000
        /*08cc*/ 	.word	0x00000000
        /*08d0*/ 	.short	0x0101
        /*08d2*/ 	.byte	0x3f
	.zero		1


	//   ....[63]....
        /*08d4*/ 	.word	0x00017310
        /*08d8*/ 	.word	0x00000006
        /*08dc*/ 	.word	0x00013220
        /*08e0*/ 	.short	0x010a
        /*08e2*/ 	.byte	0x3f
	.zero		1


	//   ....[64]....
        /*08e4*/ 	.word	0x000174b0
        /*08e8*/ 	.word	0x00000005
        /*08ec*/ 	.word	0x00000000
        /*08f0*/ 	.short	0x010a
        /*08f2*/ 	.byte	0x3f
	.zero		1


	//   ....[65]....
        /*08f4*/ 	.word	0x00017520
        /*08f8*/ 	.word	0x00000009
        /*08fc*/ 	.word	0x00000000
        /*0900*/ 	.short	0x010a
        /*0902*/ 	.byte	0x3f
	.zero		1


	//   ....[66]....
        /*0904*/ 	.word	0x00017570
        /*0908*/ 	.word	0x00000013
        /*090c*/ 	.word	0x00013260
        /*0910*/ 	.short	0x010a
        /*0912*/ 	.byte	0x3f
	.zero		1


	//   ....[67]....
        /*0914*/ 	.word	0x000175c0
        /*0918*/ 	.word	0x00000007
        /*091c*/ 	.word	0x00013260
        /*0920*/ 	.short	0x010a
        /*0922*/ 	.byte	0x3f
	.zero		1


	//   ....[68]....
        /*0924*/ 	.word	0x00017600
        /*0928*/ 	.word	0x00000013
        /*092c*/ 	.word	0x00013280
        /*0930*/ 	.short	0x010a
        /*0932*/ 	.byte	0x3f
	.zero		1


	//   ....[69]....
        /*0934*/ 	.word	0x00017620
        /*0938*/ 	.word	0x00000007
        /*093c*/ 	.word	0x00013280
        /*0940*/ 	.short	0x010a
        /*0942*/ 	.byte	0x3f
	.zero		1


	//   ....[70]....
        /*0944*/ 	.word	0x00017690
        /*0948*/ 	.word	0x00000003
        /*094c*/ 	.word	0x00013200
        /*0950*/ 	.short	0x010a
        /*0952*/ 	.byte	0x3f
	.zero		1


	//   ....[71]....
        /*0954*/ 	.word	0x000176e0
        /*0958*/ 	.word	0x00000005
        /*095c*/ 	.word	0x00013230
        /*0960*/ 	.short	0x010a
        /*0962*/ 	.byte	0x3f
	.zero		1


	//   ....[72]....
        /*0964*/ 	.word	0x00017740
        /*0968*/ 	.word	0x00000009
        /*096c*/ 	.word	0x00013230
        /*0970*/ 	.short	0x010a
        /*0972*/ 	.byte	0x3f
	.zero		1


	//   ....[73]....
        /*0974*/ 	.word	0x000177a0
        /*0978*/ 	.word	0x00000009
        /*097c*/ 	.word	0x00013250
        /*0980*/ 	.short	0x010a
        /*0982*/ 	.byte	0x3f
	.zero		1


	//   ....[74]....
        /*0984*/ 	.word	0x00017800
        /*0988*/ 	.word	0x00000003
        /*098c*/ 	.word	0x00013230
        /*0990*/ 	.short	0x010a
        /*0992*/ 	.byte	0x3f
	.zero		1


	//   ....[75]....
        /*0994*/ 	.word	0x00017860
        /*0998*/ 	.word	0x00000003
        /*099c*/ 	.word	0x00013250
        /*09a0*/ 	.short	0x010a
        /*09a2*/ 	.byte	0x3f
	.zero		1


	//   ....[76]....
        /*09a4*/ 	.word	0x000178c0
        /*09a8*/ 	.word	0x00000003
        /*09ac*/ 	.word	0x00013230
        /*09b0*/ 	.short	0x010a
        /*09b2*/ 	.byte	0x3f
	.zero		1


	//   ....[77]....
        /*09b4*/ 	.word	0x00017920
        /*09b8*/ 	.word	0x00000003
        /*09bc*/ 	.word	0x00013250
        /*09c0*/ 	.short	0x010a
        /*09c2*/ 	.byte	0x3f
	.zero		1


	//   ....[78]....
        /*09c4*/ 	.word	0x00017980
        /*09c8*/ 	.word	0x00000007
        /*09cc*/ 	.word	0x00013250
        /*09d0*/ 	.short	0x010a
        /*09d2*/ 	.byte	0x3f
	.zero		1


	//   ....[79]....
        /*09d4*/ 	.word	0x00017ad0
        /*09d8*/ 	.word	0x00000005
        /*09dc*/ 	.word	0x00013280
        /*09e0*/ 	.short	0x010a
        /*09e2*/ 	.byte	0x3f
	.zero		1


	//   ....[80]....
        /*09e4*/ 	.word	0x00017b20
        /*09e8*/ 	.word	0x00000005
        /*09ec*/ 	.word	0x00013240
        /*09f0*/ 	.short	0x010a
        /*09f2*/ 	.byte	0x3f
	.zero		1


	//   ....[81]....
        /*09f4*/ 	.word	0x00018230
        /*09f8*/ 	.word	0x00000012
        /*09fc*/ 	.word	0x00013220
        /*0a00*/ 	.short	0x010a
        /*0a02*/ 	.byte	0x3f
	.zero		1


	//   ....[82]....
        /*0a04*/ 	.word	0x00018280
        /*0a08*/ 	.word	0x00000004
        /*0a0c*/ 	.word	0x00013280
        /*0a10*/ 	.short	0x010a
        /*0a12*/ 	.byte	0x3f
	.zero		1


	//   ....[83]....
        /*0a14*/ 	.word	0x000182d0
        /*0a18*/ 	.word	0x00000004
        /*0a1c*/ 	.word	0x00013240
        /*0a20*/ 	.short	0x010a
        /*0a22*/ 	.byte	0x3f
	.zero		1


	//   ....[84]....
        /*0a24*/ 	.word	0x00018320
        /*0a28*/ 	.word	0x00000003
        /*0a2c*/ 	.word	0x00013270
        /*0a30*/ 	.short	0x010a
        /*0a32*/ 	.byte	0x3f
	.zero		1


	//   ....[85]....
        /*0a34*/ 	.word	0x00018370
        /*0a38*/ 	.word	0x00000003
        /*0a3c*/ 	.word	0x00013260
        /*0a40*/ 	.short	0x010a
        /*0a42*/ 	.byte	0x3f
	.zero		1


	//   ....[86]....
        /*0a44*/ 	.word	0x000183c0
        /*0a48*/ 	.word	0x00000002
        /*0a4c*/ 	.word	0x00013270
        /*0a50*/ 	.short	0x010a
        /*0a52*/ 	.byte	0x3f
	.zero		1


	//   ....[87]....
        /*0a54*/ 	.word	0x00018410
        /*0a58*/ 	.word	0x00000002
        /*0a5c*/ 	.word	0x00013260
        /*0a60*/ 	.short	0x010a
        /*0a62*/ 	.byte	0x3f
	.zero		1


	//   ....[88]....
        /*0a64*/ 	.word	0x00018460
        /*0a68*/ 	.word	0x00000006
        /*0a6c*/ 	.word	0x00013220
        /*0a70*/ 	.short	0x010a
        /*0a72*/ 	.byte	0x3f
	.zero		1


	//   ....[89]....
        /*0a74*/ 	.word	0x00018600
        /*0a78*/ 	.word	0x00000005
        /*0a7c*/ 	.word	0x00000000
        /*0a80*/ 	.short	0x010a
        /*0a82*/ 	.byte	0x3f
	.zero		1


	//   ....[90]....
        /*0a84*/ 	.word	0x00018650
        /*0a88*/ 	.word	0x00000009
        /*0a8c*/ 	.word	0x00000000
        /*0a90*/ 	.short	0x010a
        /*0a92*/ 	.byte	0x3f
	.zero		1


	//   ....[91]....
        /*0a94*/ 	.word	0x000186a0
        /*0a98*/ 	.word	0x00000013
        /*0a9c*/ 	.word	0x00013260
        /*0aa0*/ 	.short	0x010a
        /*0aa2*/ 	.byte	0x3f
	.zero		1


	//   ....[92]....
        /*0aa4*/ 	.word	0x000186f0
        /*0aa8*/ 	.word	0x00000007
        /*0aac*/ 	.word	0x00013260
        /*0ab0*/ 	.short	0x010a
        /*0ab2*/ 	.byte	0x3f
	.zero		1


	//   ....[93]....
        /*0ab4*/ 	.word	0x00018740
        /*0ab8*/ 	.word	0x00000013
        /*0abc*/ 	.word	0x00013280
        /*0ac0*/ 	.short	0x010a
        /*0ac2*/ 	.byte	0x3f
	.zero		1


	//----- nvinfo : EIATTR_NUM_MBARRIERS
	.align		4
.L_1545:
        /*0ac4*/ 	.byte	0x03, 0x38
        /*0ac6*/ 	.short	0x0016


	//----- nvinfo : EIATTR_EXIT_INSTR_OFFSETS
	.align		4
        /*0ac8*/ 	.byte	0x04, 0x1c
        /*0aca*/ 	.short	(.L_1547 - .L_1546)


	//   ....[0]....
.L_1546:
        /*0acc*/ 	.word	0x00000a40


	//   ....[1]....
        /*0ad0*/ 	.word	0x000123b0


	//   ....[2]....
        /*0ad4*/ 	.word	0x00017670


	//----- nvinfo : EIATTR_MAX_THREADS
	.align		4
.L_1547:
        /*0ad8*/ 	.byte	0x04, 0x05
        /*0ada*/ 	.short	(.L_1549 - .L_1548)
.L_1548:
        /*0adc*/ 	.word	0x00000200
        /*0ae0*/ 	.word	0x00000001
        /*0ae4*/ 	.word	0x00000001


	//----- nvinfo : EIATTR_CRS_STACK_SIZE
	.align		4
.L_1549:
        /*0ae8*/ 	.byte	0x04, 0x1e
        /*0aea*/ 	.short	(.L_1551 - .L_1550)
.L_1550:
        /*0aec*/ 	.word	0x00000000


	//----- nvinfo : EIATTR_CBANK_PARAM_SIZE
	.align		4
.L_1551:
        /*0af0*/ 	.byte	0x03, 0x19
        /*0af2*/ 	.short	0x0af0


	//----- nvinfo : EIATTR_PARAM_CBANK
	.align		4
        /*0af4*/ 	.byte	0x04, 0x0a
        /*0af6*/ 	.short	(.L_1553 - .L_1552)
	.align		4
.L_1552:
        /*0af8*/ 	.word	index@(.nv.constant0._ZN7cutlass13device_kernelIN5flash11enable_sm90INS1_16FlashAttnFwdSm90INS1_25CollectiveMainloopFwdSm90ILi2EN4cute5tupleIJNS5_1CILi1EEES8_S8_EEENS6_IJNS7_ILi192EEENS7_ILi160EEENS7_ILi64EEEEEELi64ENS_12float_e4m3_tEfNS_4arch4Sm90ELb0ELb1ELb0ELb1ELb0ELb0ELb0ELb1ELb1ELb1ELb0ELb0EEENS1_21CollectiveEpilogueFwdINS6_IJSA_SC_SB_EEES9_NS_10bfloat16_tESG_Li384ELb1ELb1ELb0ELb1EEENS1_36VarlenDynamicPersistentTileSchedulerILi192ELi160ELi384ELi128ELb0ELb1ELb1ELb1ELb0ELb1EEEEEEEEEvNT_6ParamsE)
        /*0afc*/ 	.short	0x0210
        /*0afe*/ 	.short	0x0af0


	//----- nvinfo : EIATTR_SW_WAR
	.align		4
.L_1553:
        /*0b00*/ 	.byte	0x04, 0x36
        /*0b02*/ 	.short	(.L_1555 - .L_1554)
.L_1554:
        /*0b04*/ 	.word	0x00000008
.L_1555:


//--------------------- .nv.info._ZN7cutlass13device_kernelIN5flash11enable_sm90INS1_16FlashAttnFwdSm90INS1_25CollectiveMainloopFwdSm90ILi2EN4cute5tupleIJNS5_1CILi1EEES8_S8_EEENS6_IJNS7_ILi192EEENS7_ILi160EEENS7_ILi64EEEEEELi64ENS_12float_e4m3_tEfNS_4arch4Sm90ELb0ELb1ELb0ELb1ELb0ELb1ELb0ELb1ELb1ELb1ELb0ELb0EEENS1_21CollectiveEpilogueFwdINS6_IJSA_SC_SB_EEES9_NS_10bfloat16_tESG_Li384ELb1ELb1ELb0ELb1EEENS1_36VarlenDynamicPersistentTileSchedulerILi192ELi160ELi384ELi128ELb0ELb1ELb1ELb1ELb0ELb1EEEEEEEEEvNT_6ParamsE --------------------------
	.section	.nv.info._ZN7cutlass13device_kernelIN5flash11enable_sm90INS1_16FlashAttnFwdSm90INS1_25CollectiveMainloopFwdSm90ILi2EN4cute5tupleIJNS5_1CILi1EEES8_S8_EEENS6_IJNS7_ILi192EEENS7_ILi160EEENS7_ILi64EEEEEELi64ENS_12float_e4m3_tEfNS_4arch4Sm90ELb0ELb1ELb0ELb1ELb0ELb1ELb0ELb1ELb1ELb1ELb0ELb0EEENS1_21CollectiveEpilogueFwdINS6_IJSA_SC_SB_EEES9_NS_10bfloat16_tESG_Li384ELb1ELb1ELb0ELb1EEENS1_36VarlenDynamicPersistentTileSchedulerILi192ELi160ELi384ELi128ELb0ELb1ELb1ELb1ELb0ELb1EEEEEEEEEvNT_6ParamsE,"",@"SHT_CUDA_INFO"
	.sectionflags	@""
	.align	4


	//----- nvinfo : EIATTR_CUDA_API_VERSION
	.align		4
        /*0000*/ 	.byte	0x04, 0x37
        /*0002*/ 	.short	(.L_1557 - .L_1556)
.L_1556:
        /*0004*/ 	.word	0x00000082


	//----- nvinfo : EIATTR_KPARAM_INFO
	.align		4
.L_1557:
        /*0008*/ 	.byte	0x04, 0x17
        /*000a*/ 	.short	(.L_1559 - .L_1558)
.L_1558:
        /*000c*/ 	.word	0x00000000
        /*0010*/ 	.short	0x0000
        /*0012*/ 	.short	0x0070
        /*0014*/ 	.byte	0x00, 0xf0, 0x01, 0x2a


	//----- nvinfo : EIATTR_SPARSE_MMA_MASK
	.align		4
.L_1559:
        /*0018*/ 	.byte	0x03, 0x50
        /*001a*/ 	.short	0x0000


	//----- nvinfo : EIATTR_MAXREG_COUNT
	.align		4
        /*001c*/ 	.byte	0x03, 0x1b
        /*001e*/ 	.short	0x0080


	//----- nvinfo : EIATTR_NUM_BARRIERS
	.align		4
        /*0020*/ 	.byte	0x02, 0x4c
        /*0022*/ 	.byte	0x10
	.zero		1


	//----- nvinfo : EIATTR_EXTERNS
	.align		4
        /*0024*/ 	.byte	0x04, 0x0f
        /*0026*/ 	.short	(.L_1561 - .L_1560)


	//   ....[0]....
	.align		4
.L_1560:
        /*0028*/ 	.word	index@(__assertfail)


	//----- nvinfo : EIATTR_ANNOTATIONS
	.align		4
.L_1561:
        /*002c*/ 	.byte	0x04, 0x55
        /*002e*/ 	.short	(.L_1563 - .L_1562)


	//   ....[0]....
.L_1562:
        /* <DEDUP_REMOVED lines=89> */


	//----- nvinfo : EIATTR_MERCURY_ISA_VERSION
	.align		4
.L_1563:
        /*05b0*/ 	.byte	0x03, 0x5f
        /*05b2*/ 	.short	0x0101


	//----- nvinfo : EIATTR_UNUSED_LOAD_BYTE_OFFSET
	.align		4
        /*05b4*/ 	.byte	0x04, 0x44
        /*05b6*/ 	.short	(.L_1565 - .L_1564)


	//   ....[0]....
.L_1564:
        /*05b8*/ 	.word	0x00000a90
        /*05bc*/ 	.word	0x0000fff0


	//   ....[1]....
        /*05c0*/ 	.word	0x00018020
        /*05c4*/ 	.word	0x0000fff0


	//----- nvinfo : EIATTR_INT_WARP_WIDE_INSTR_OFFSETS
	.align		4
.L_1565:
        /*05c8*/ 	.byte	0x04, 0x31
        /*05ca*/ 	.short	(.L_1567 - .L_1566)


	//   ....[0]....
.L_1566:
        /*05cc*/ 	.word	0x00000180


	//   ....[1]....
        /*05d0*/ 	.word	0x000001c0


	//   ....[2]....
        /*05d4*/ 	.word	0x00000280


	//   ....[3]....
        /*05d8*/ 	.word	0x0001c7d0


	//   ....[4]....
        /*05dc*/ 	.word	0x0001c860


	//   ....[5]....
        /*05e0*/ 	.word	0x0001ef20


	//   ....[6]....
        /*05e4*/ 	.word	0x0001efb0


	//----- nvinfo : EIATTR_COOP_GROUP_MASK_REGIDS
	.align		4
.L_1567:
        /*05e8*/ 	.byte	0x04, 0x29
        /*05ea*/ 	.short	(.L_1569 - .L_1568)


	//   ....[0]....
.L_1568:
        /*05ec*/ 	.word	0xffffffff


	//   ....[1]....
        /*05f0*/ 	.word	0xffffffff


	//   ....[2]....
        /*05f4*/ 	.word	0xffffffff


	//   ....[3]....
        /*05f8*/ 	.word	0xffffffff


	//   ....[4]....
        /*05fc*/ 	.word	0xffffffff


	//   ....[5]....
        /*0600*/ 	.word	0xffffffff


	//   ....[6]....
        /*0604*/ 	.word	0xffffffff


	//   ....[7]....
        /*0608*/ 	.word	0xffffffff


	//   ....[8]....
        /*060c*/ 	.word	0xffffffff


	//   ....[9]....
        /*0610*/ 	.word	0xffffffff


	//   ....[10]....
        /*0614*/ 	.word	0xffffffff


	//   ....[11]....
        /*0618*/ 	.word	0xffffffff


	//   ....[12]....
        /*061c*/ 	.word	0xffffffff


	//   ....[13]....
        /*0620*/ 	.word	0xffffffff


	//   ....[14]....
        /*0624*/ 	.word	0xffffffff


	//   ....[15]....
        /*0628*/ 	.word	0xffffffff


	//   ....[16]....
        /*062c*/ 	.word	0xffffffff


	//   ....[17]....
        /*0630*/ 	.word	0xffffffff


	//   ....[18]....
        /*0634*/ 	.word	0xffffffff


	//   ....[19]....
        /*0638*/ 	.word	0xffffffff


	//   ....[20]....
        /*063c*/ 	.word	0xffffffff


	//   ....[21]....
        /*0640*/ 	.word	0xffffffff


	//   ....[22]....
        /*0644*/ 	.word	0xffffffff


	//   ....[23]....
        /*0648*/ 	.word	0xffffffff


	//   ....[24]....
        /*064c*/ 	.word	0xffffffff


	//   ....[25]....
        /*0650*/ 	.word	0xffffffff


	//   ....[26]....
        /*0654*/ 	.word	0xffffffff


	//   ....[27]....
        /*0658*/ 	.word	0xffffffff


	//   ....[28]....
        /*065c*/ 	.word	0xffffffff


	//   ....[29]....
        /*0660*/ 	.word	0xffffffff


	//   ....[30]....
        /*0664*/ 	.word	0xffffffff


	//   ....[31]....
        /*0668*/ 	.word	0xffffffff


	//   ....[32]....
        /*066c*/ 	.word	0xffffffff


	//   ....[33]....
        /*0670*/ 	.word	0xffffffff


	//   ....[34]....
        /*0674*/ 	.word	0xffffffff


	//   ....[35]....
        /*0678*/ 	.word	0xffffffff


	//   ....[36]....
        /*067c*/ 	.word	0xffffffff


	//   ....[37]....
        /*0680*/ 	.word	0xffffffff


	//   ....[38]....
        /*0684*/ 	.word	0xffffffff


	//   ....[39]....
        /*0688*/ 	.word	0xffffffff


	//   ....[40]....
        /*068c*/ 	.word	0xffffffff


	//   ....[41]....
        /*0690*/ 	.word	0xffffffff


	//   ....[42]....
        /*0694*/ 	.word	0xffffffff


	//   ....[43]....
        /*0698*/ 	.word	0xffffffff


	//   ....[44]....
        /*069c*/ 	.word	0xffffffff


	//   ....[45]....
        /*06a0*/ 	.word	0xffffffff


	//   ....[46]....
        /*06a4*/ 	.word	0xffffffff


	//   ....[47]....
        /*06a8*/ 	.word	0xffffffff


	//   ....[48]....
        /*06ac*/ 	.word	0xffffffff


	//   ....[49]....
        /*06b0*/ 	.word	0xffffffff


	//   ....[50]....
        /*06b4*/ 	.word	0xffffffff


	//   ....[51]....
        /*06b8*/ 	.word	0xffffffff


	//   ....[52]....
        /*06bc*/ 	.word	0xffffffff


	//   ....[53]....
        /*06c0*/ 	.word	0xffffffff


	//   ....[54]....
        /*06c4*/ 	.word	0xffffffff


	//   ....[55]....
        /*06c8*/ 	.word	0xffffffff


	//   ....[56]....
        /*06cc*/ 	.word	0xffffffff


	//   ....[57]....
        /*06d0*/ 	.word	0xffffffff


	//   ....[58]....
        /*06d4*/ 	.word	0xffffffff


	//   ....[59]....
        /*06d8*/ 	.word	0xffffffff


	//   ....[60]....
        /*06dc*/ 	.word	0xffffffff


	//   ....[61]....
        /*06e0*/ 	.word	0xffffffff


	//   ....[62]....
        /*06e4*/ 	.word	0xffffffff


	//   ....[63]....
        /*06e8*/ 	.word	0xffffffff


	//   ....[64]....
        /*06ec*/ 	.word	0xffffffff


	//   ....[65]....
        /*06f0*/ 	.word	0xffffffff


	//   ....[66]....
        /*06f4*/ 	.word	0xffffffff


	//   ....[67]....
        /*06f8*/ 	.word	0xffffffff


	//   ....[68]....
        /*06fc*/ 	.word	0xffffffff


	//   ....[69]....
        /*0700*/ 	.word	0xffffffff


	//   ....[70]....
        /*0704*/ 	.word	0xffffffff


	//   ....[71]....
        /*0708*/ 	.word	0xffffffff


	//   ....[72]....
        /*070c*/ 	.word	0xffffffff


	//   ....[73]....
        /*0710*/ 	.word	0xffffffff


	//   ....[74]....
        /*0714*/ 	.word	0xffffffff


	//   ....[75]....
        /*0718*/ 	.word	0xffffffff


	//   ....[76]....
        /*071c*/ 	.word	0xffffffff


	//   ....[77]....
        /*0720*/ 	.word	0xffffffff


	//   ....[78]....
        /*0724*/ 	.word	0xffffffff


	//   ....[79]....
        /*0728*/ 	.word	0xffffffff


	//   ....[80]....
        /*072c*/ 	.word	0xffffffff


	//   ....[81]....
        /*0730*/ 	.word	0xffffffff


	//   ....[82]....
        /*0734*/ 	.word	0xffffffff


	//   ....[83]....
        /*0738*/ 	.word	0xffffffff


	//   ....[84]....
        /*073c*/ 	.word	0xffffffff


	//   ....[85]....
        /*0740*/ 	.word	0xffffffff


	//   ....[86]....
        /*0744*/ 	.word	0xffffffff


	//   ....[87]....
        /*0748*/ 	.word	0xffffffff


	//   ....[88]....
        /*074c*/ 	.word	0xffffffff


	//   ....[89]....
        /*0750*/ 	.word	0xffffffff


	//   ....[90]....
        /*0754*/ 	.word	0xffffffff


	//   ....[91]....
        /*0758*/ 	.word	0xffffffff


	//   ....[92]....
        /*075c*/ 	.word	0xffffffff


	//   ....[93]....
        /*0760*/ 	.word	0xffffffff


	//   ....[94]....
        /*0764*/ 	.word	0xffffffff


	//   ....[95]....
        /*0768*/ 	.word	0xffffffff


	//   ....[96]....
        /*076c*/ 	.word	0xffffffff


	//   ....[97]....
        /*0770*/ 	.word	0xffffffff


	//   ....[98]....
        /*0774*/ 	.word	0xffffffff


	//   ....[99]....
        /*0778*/ 	.word	0xffffffff


	//   ....[100]....
        /*077c*/ 	.word	0xffffffff


	//   ....[101]....
        /*0780*/ 	.word	0xffffffff


	//   ....[102]....
        /*0784*/ 	.word	0xffffffff


	//   ....[103]....
        /*0788*/ 	.word	0xffffffff


	//   ....[104]....
        /*078c*/ 	.word	0xffffffff


	//   ....[105]....
        /*0790*/ 	.word	0xffffffff


	//   ....[106]....
        /*0794*/ 	.word	0xffffffff


	//   ....[107]....
        /*0798*/ 	.word	0xffffffff


	//   ....[108]....
        /*079c*/ 	.word	0xffffffff


	//   ....[109]....
        /*07a0*/ 	.word	0xffffffff


	//   ....[110]....
        /*07a4*/ 	.word	0xffffffff


	//   ....[111]....
        /*07a8*/ 	.word	0xffffffff


	//   ....[112]....
        /*07ac*/ 	.word	0xffffffff


	//   ....[113]....
        /*07b0*/ 	.word	0xffffffff


	//   ....[114]....
        /*07b4*/ 	.word	0xffffffff


	//   ....[115]....
        /*07b8*/ 	.word	0xffffffff


	//   ....[116]....
        /*07bc*/ 	.word	0xffffffff


	//   ....[117]....
        /*07c0*/ 	.word	0xffffffff


	//   ....[118]....
        /*07c4*/ 	.word	0xffffffff


	//   ....[119]....
        /*07c8*/ 	.word	0xffffffff


	//   ....[120]....
        /*07cc*/ 	.word	0xffffffff


	//   ....[121]....
        /*07d0*/ 	.word	0xffffffff


	//   ....[122]....
        /*07d4*/ 	.word	0xffffffff


	//   ....[123]....
        /*07d8*/ 	.word	0xffffffff


	//   ....[124]....
        /*07dc*/ 	.word	0xffffffff


	//   ....[125]....
        /*07e0*/ 	.word	0xffffffff


	//   ....[126]....
        /*07e4*/ 	.word	0x0500000f


	//   ....[127]....
        /*07e8*/ 	.word	0x0500000f


	//   ....[128]....
        /*07ec*/ 	.word	0x0500000f


	//   ....[129]....
        /*07f0*/ 	.word	0x0500000f


	//   ....[130]....
        /*07f4*/ 	.word	0x0500000f


	//   ....[131]....
        /*07f8*/ 	.word	0x0500000f


	//   ....[132]....
        /*07fc*/ 	.word	0x0500000f


	//   ....[133]....
        /*0800*/ 	.word	0x0500000f


	//   ....[134]....
        /*0804*/ 	.word	0x0500000f


	//   ....[135]....
        /*0808*/ 	.word	0x0500000f


	//   ....[136]....
        /*080c*/ 	.word	0x0500000f


	//   ....[137]....
        /*0810*/ 	.word	0x0500000f


	//   ....[138]....
        /*0814*/ 	.word	0x0500000f


	//   ....[139]....
        /*0818*/ 	.word	0x0500000f


	//   ....[140]....
        /*081c*/ 	.word	0x0500000f


	//   ....[141]....
        /*0820*/ 	.word	0x0500000f


	//   ....[142]....
        /*0824*/ 	.word	0x0500000f


	//   ....[143]....
        /*0828*/ 	.word	0x0500000f


	//   ....[144]....
        /*082c*/ 	.word	0x0500000f


	//   ....[145]....
        /*0830*/ 	.word	0x0500000f


	//   ....[146]....
        /*0834*/ 	.word	0x0500000f


	//   ....[147]....
        /*0838*/ 	.word	0x0500000f


	//   ....[148]....
        /*083c*/ 	.word	0x0500000f


	//   ....[149]....
        /*0840*/ 	.word	0x0500000f


	//   ....[150]....
        /*0844*/ 	.word	0x0500000f


	//   ....[151]....
        /*0848*/ 	.word	0x0500000f


	//   ....[152]....
        /*084c*/ 	.word	0x0500000f


	//   ....[153]....
        /*0850*/ 	.word	0x0500000f


	//   ....[154]....
        /*0854*/ 	.word	0x0500000f


	//   ....[155]....
        /*0858*/ 	.word	0x0500000f


	//   ....[156]....
        /*085c*/ 	.word	0x0500000f


	//   ....[157]....
        /*0860*/ 	.word	0x0500000f


	//   ....[158]....
        /*0864*/ 	.word	0x0500000f


	//   ....[159]....
        /*0868*/ 	.word	0x0500000f


	//   ....[160]....
        /*086c*/ 	.word	0x0500000f


	//   ....[161]....
        /*0870*/ 	.word	0x0500000f


	//   ....[162]....
        /*0874*/ 	.word	0x0500000f


	//   ....[163]....
        /*0878*/ 	.word	0x0500000f


	//   ....[164]....
        /*087c*/ 	.word	0x0500000f


	//   ....[165]....
        /*0880*/ 	.word	0x0500000f


	//----- nvinfo : EIATTR_COOP_GROUP_INSTR_OFFSETS
	.align		4
.L_1569:
        /*0884*/ 	.byte	0x04, 0x28
        /*0886*/ 	.short	(.L_1571 - .L_1570)


	//   ....[0]....
.L_1570:
        /*0888*/ 	.word	0x00000060


	//   ....[1]....
        /*088c*/ 	.word	0x00000190


	//   ....[2]....
        /*0890*/ 	.word	0x00000290


	//   ....[3]....
        /*0894*/ 	.word	0x00000400


	//   ....[4]....
        /*0898*/ 	.word	0x00000560


	//   ....[5]....
        /*089c*/ 	.word	0x00000680


	//   ....[6]....
        /*08a0*/ 	.word	0x000007e0


	//   ....[7]....
        /*08a4*/ 	.word	0x000059f0


	//   ....[8]....
        /*08a8*/ 	.word	0x00006130


	//   ....[9]....
        /*08ac*/ 	.word	0x00006140


	//   ....[10]....
        /*08b0*/ 	.word	0x00006150


	//   ....[11]....
        /*08b4*/ 	.word	0x00006160


	//   ....[12]....
        /*08b8*/ 	.word	0x00007650


	//   ....[13]....
        /*08bc*/ 	.word	0x00007660


	//   ....[14]....
        /*08c0*/ 	.word	0x00007670


	//   ....[15]....
        /*08c4*/ 	.word	0x00007680


	//   ....[16]....
        /*08c8*/ 	.word	0x000091b0


	//   ....[17]....
        /*08cc*/ 	.word	0x0000a2c0


	//   ....[18]....
        /*08d0*/ 	.word	0x0000ab60


	//   ....[19]....
        /*08d4*/ 	.word	0x0000ac80


	//   ....[20]....
        /*08d8*/ 	.word	0x0000b720


	//   ....[21]....
        /*08dc*/ 	.word	0x0000b7c0


	//   ....[22]....
        /*08e0*/ 	.word	0x0000d420


	//   ....[23]....
        /*08e4*/ 	.word	0x0000d650


	//   ....[24]....
        /*08e8*/ 	.word	0x0000f050


	//   ....[25]....
        /*08ec*/ 	.word	0x0000f150


	//   ....[26]....
        /*08f0*/ 	.word	0x0000f920


	//   ....[27]....
        /*08f4*/ 	.word	0x0000fa50


	//   ....[28]....
        /*08f8*/ 	.word	0x00011cb0


	//   ....[29]....
        /*08fc*/ 	.word	0x00011cd0


	//   ....[30]....
        /*0900*/ 	.word	0x00011d50


	//   ....[31]....
        /*0904*/ 	.word	0x00011d70


	//   ....[32]....
        /*0908*/ 	.word	0x00013f60


	//   ....[33]....
        /*090c*/ 	.word	0x00014fb0


	//   ....[34]....
        /*0910*/ 	.word	0x00015810


	//   ....[35]....
        /*0914*/ 	.word	0x00015920


	//   ....[36]....
        /*0918*/ 	.word	0x000165b0


	//   ....[37]....
        /*091c*/ 	.word	0x00016600


	//   ....[38]....
        /*0920*/ 	.word	0x00017980


	//   ....[39]....
        /*0924*/ 	.word	0x000179b0


	//   ....[40]....
        /*0928*/ 	.word	0x00017ab0


	//   ....[41]....
        /*092c*/ 	.word	0x00017b70


	//   ....[42]....
        /*0930*/ 	.word	0x00018660


	//   ....[43]....
        /*0934*/ 	.word	0x00018670


	//   ....[44]....
        /*0938*/ 	.word	0x00018680


	//   ....[45]....
        /*093c*/ 	.word	0x00018690


	//   ....[46]....
        /*0940*/ 	.word	0x000186a0


	//   ....[47]....
        /*0944*/ 	.word	0x000186b0


	//   ....[48]....
        /*0948*/ 	.word	0x000186c0


	//   ....[49]....
        /*094c*/ 	.word	0x000186e0


	//   ....[50]....
        /*0950*/ 	.word	0x000186f0


	//   ....[51]....
        /*0954*/ 	.word	0x00018700


	//   ....[52]....
        /*0958*/ 	.word	0x00018710


	//   ....[53]....
        /*095c*/ 	.word	0x00018720


	//   ....[54]....
        /*0960*/ 	.word	0x00018730


	//   ....[55]....
        /*0964*/ 	.word	0x00018740


	//   ....[56]....
        /*0968*/ 	.word	0x00018750


	//   ....[57]....
        /*096c*/ 	.word	0x00018760


	//   ....[58]....
        /*0970*/ 	.word	0x00018d20


	//   ....[59]....
        /*0974*/ 	.word	0x00018d60


	//   ....[60]....
        /*0978*/ 	.word	0x00018da0


	//   ....[61]....
        /*097c*/ 	.word	0x00018de0


	//   ....[62]....
        /*0980*/ 	.word	0x00019260


	//   ....[63]....
        /*0984*/ 	.word	0x000192a0


	//   ....[64]....
        /*0988*/ 	.word	0x000192c0


	//   ....[65]....
        /*098c*/ 	.word	0x00019300


	//   ....[66]....
        /*0990*/ 	.word	0x00019320


	//   ....[67]....
        /*0994*/ 	.word	0x00019340


	//   ....[68]....
        /*0998*/ 	.word	0x00019360


	//   ....[69]....
        /*099c*/ 	.word	0x00019390


	//   ....[70]....
        /*09a0*/ 	.word	0x00019b90


	//   ....[71]....
        /*09a4*/ 	.word	0x00019bc0


	//   ....[72]....
        /*09a8*/ 	.word	0x00019c00


	//   ....[73]....
        /*09ac*/ 	.word	0x00019c30


	//   ....[74]....
        /*09b0*/ 	.word	0x00019c50


	//   ....[75]....
        /*09b4*/ 	.word	0x00019c60


	//   ....[76]....
        /*09b8*/ 	.word	0x00019c70


	//   ....[77]....
        /*09bc*/ 	.word	0x00019c90


	//   ....[78]....
        /*09c0*/ 	.word	0x00019df0


	//   ....[79]....
        /*09c4*/ 	.word	0x00019fc0


	//   ....[80]....
        /*09c8*/ 	.word	0x00019ff0


	//   ....[81]....
        /*09cc*/ 	.word	0x0001a020


	//   ....[82]....
        /*09d0*/ 	.word	0x0001a050


	//   ....[83]....
        /*09d4*/ 	.word	0x0001a080


	//   ....[84]....
        /*09d8*/ 	.word	0x0001a0b0


	//   ....[85]....
        /*09dc*/ 	.word	0x0001a220


	//   ....[86]....
        /*09e0*/ 	.word	0x0001a250


	//   ....[87]....
        /*09e4*/ 	.word	0x0001a280


	//   ....[88]....
        /*09e8*/ 	.word	0x0001a2b0


	//   ....[89]....
        /*09ec*/ 	.word	0x0001a2e0


	//   ....[90]....
        /*09f0*/ 	.word	0x0001a310


	//   ....[91]....
        /*09f4*/ 	.word	0x0001a3c0


	//   ....[92]....
        /*09f8*/ 	.word	0x0001a420


	//   ....[93]....
        /*09fc*/ 	.word	0x0001a4c0


	//   ....[94]....
        /*0a00*/ 	.word	0x0001b6b0


	//   ....[95]....
        /*0a04*/ 	.word	0x0001cf20


	//   ....[96]....
        /*0a08*/ 	.word	0x0001dc60


	//   ....[97]....
        /*0a0c*/ 	.word	0x0001dc80


	//   ....[98]....
        /*0a10*/ 	.word	0x0001dd20


	//   ....[99]....
        /*0a14*/ 	.word	0x0001dd30


	//   ....[100]....
        /*0a18*/ 	.word	0x0001ddc0


	//   ....[101]....
        /*0a1c*/ 	.word	0x0001ddd0


	//   ....[102]....
        /*0a20*/ 	.word	0x0001ddf0


	//   ....[103]....
        /*0a24*/ 	.word	0x0001de50


	//   ....[104]....
        /*0a28*/ 	.word	0x0001deb0


	//   ....[105]....
        /*0a2c*/ 	.word	0x0001dec0


	//   ....[106]....
        /*0a30*/ 	.word	0x0001df60


	//   ....[107]....
        /*0a34*/ 	.word	0x0001df80


	//   ....[108]....
        /*0a38*/ 	.word	0x0001f700


	//   ....[109]....
        /*0a3c*/ 	.word	0x0001f730


	//   ....[110]....
        /*0a40*/ 	.word	0x0001f770


	//   ....[111]....
        /*0a44*/ 	.word	0x0001f7a0


	//   ....[112]....
        /*0a48*/ 	.word	0x0001f7d0


	//   ....[113]....
        /*0a4c*/ 	.word	0x0001f800


	//   ....[114]....
        /*0a50*/ 	.word	0x0001f830


	//   ....[115]....
        /*0a54*/ 	.word	0x0001f860


	//   ....[116]....
        /*0a58*/ 	.word	0x0001f9e0


	//   ....[117]....
        /*0a5c*/ 	.word	0x0001fa10


	//   ....[118]....
        /*0a60*/ 	.word	0x0001fa40


	//   ....[119]....
        /*0a64*/ 	.word	0x0001fa70


	//   ....[120]....
        /*0a68*/ 	.word	0x0001faa0


	//   ....[121]....
        /*0a6c*/ 	.word	0x0001fad0


	//   ....[122]....
        /*0a70*/ 	.word	0x0001fb90


	//   ....[123]....
        /*0a74*/ 	.word	0x0001fbb0


	//   ....[124]....
        /*0a78*/ 	.word	0x0001fc20


	//   ....[125]....
        /*0a7c*/ 	.word	0x000202c0


	//   ....[126]....
        /*0a80*/ 	.word	0x00020730


	//   ....[127]....
        /*0a84*/ 	.word	0x000207c0


	//   ....[128]....
        /*0a88*/ 	.word	0x00020810


	//   ....[129]....
        /*0a8c*/ 	.word	0x00020860


	//   ....[130]....
        /*0a90*/ 	.word	0x00020930


	//   ....[131]....
        /*0a94*/ 	.word	0x000209c0


	//   ....[132]....
        /*0a98*/ 	.word	0x00020a10


	//   ....[133]....
        /*0a9c*/ 	.word	0x00020a60


	//   ....[134]....
        /*0aa0*/ 	.word	0x00020df0


	//   ....[135]....
        /*0aa4*/ 	.word	0x000210d0


	//   ....[136]....
        /*0aa8*/ 	.word	0x00021300


	//   ....[137]....
        /*0aac*/ 	.word	0x00021350


	//   ....[138]....
        /*0ab0*/ 	.word	0x000213b0


	//   ....[139]....
        /*0ab4*/ 	.word	0x000214a0


	//   ....[140]....
        /*0ab8*/ 	.word	0x00021500


	//   ....[141]....
        /*0abc*/ 	.word	0x000215f0


	//   ....[142]....
        /*0ac0*/ 	.word	0x00021650


	//   ....[143]....
        /*0ac4*/ 	.word	0x00021700


	//   ....[144]....
        /*0ac8*/ 	.word	0x000217b0


	//   ....[145]....
        /*0acc*/ 	.word	0x000218a0


	//   ....[146]....
        /*0ad0*/ 	.word	0x00021900


	//   ....[147]....
        /*0ad4*/ 	.word	0x000219d0


	//   ....[148]....
        /*0ad8*/ 	.word	0x00021ca0


	//   ....[149]....
        /*0adc*/ 	.word	0x00021d40


	//   ....[150]....
        /*0ae0*/ 	.word	0x00021e60


	//   ....[151]....
        /*0ae4*/ 	.word	0x00021ed0


	//   ....[152]....
        /*0ae8*/ 	.word	0x00021f40


	//   ....[153]....
        /*0aec*/ 	.word	0x00021fb0


	//   ....[154]....
        /*0af0*/ 	.word	0x00022020


	//   ....[155]....
        /*0af4*/ 	.word	0x000220a0


	//   ....[156]....
        /*0af8*/ 	.word	0x00022130


	//   ....[157]....
        /*0afc*/ 	.word	0x000221c0


	//   ....[158]....
        /*0b00*/ 	.word	0x00022230


	//   ....[159]....
        /*0b04*/ 	.word	0x000222a0


	//   ....[160]....
        /*0b08*/ 	.word	0x00022310


	//   ....[161]....
        /*0b0c*/ 	.word	0x00022390


	//   ....[162]....
        /*0b10*/ 	.word	0x00022400


	//   ....[163]....
        /*0b14*/ 	.word	0x000224a0


	//   ....[164]....
        /*0b18*/ 	.word	0x00022530


	//   ....[165]....
        /*0b1c*/ 	.word	0x00022660


	//----- nvinfo : EIATTR_REG_RECONFIG
	.align		4
.L_1571:
        /*0b20*/ 	.byte	0x01, 0x54
	.zero		2


	//----- nvinfo : EIATTR_SYSCALL_OFFSETS
	.align		4
        /*0b24*/ 	.byte	0x04, 0x46
        /*0b26*/ 	.short	(.L_1573 - .L_1572)


	//   ....[0]....
.L_1572:
        /*0b28*/ 	.word	0x00001b20


	//   ....[1]....
        /*0b2c*/ 	.word	0x00001c70


	//   ....[2]....
        /*0b30*/ 	.word	0x00005b60


	//   ....[3]....
        /*0b34*/ 	.word	0x00005e80


	//   ....[4]....
        /*0b38*/ 	.word	0x0001c9c0


	//   ....[5]....
        /*0b3c*/ 	.word	0x0001cb30


	//   ....[6]....
        /*0b40*/ 	.word	0x0001cc80


	//   ....[7]....
        /*0b44*/ 	.word	0x0001cdc0


	//   ....[8]....
        /*0b48*/ 	.word	0x0001d740


	//----- nvinfo : EIATTR_MBARRIER_INSTR_OFFSETS
	.align		4
.L_1573:
        /*0b4c*/ 	.byte	0x04, 0x39
        /*0b4e*/ 	.short	(.L_1575 - .L_1574)


	//   ....[0]....
.L_1574:
        /*0b50*/ 	.word	0x000002b0
        /*0b54*/ 	.word	0x000000ff
        /*0b58*/ 	.word	0x00013200
        /*0b5c*/ 	.short	0x0100
        /*0b5e*/ 	.byte	0x08
	.zero		1


	//   ....[1]....
        /*0b60*/ 	.word	0x000002c0
        /*0b64*/ 	.word	0x000000ff
        /*0b68*/ 	.word	0x00013220
        /*0b6c*/ 	.short	0x0100
        /*0b6e*/ 	.byte	0x08
	.zero		1


	//   ....[2]....
        /*0b70*/ 	.word	0x000003b0
        /*0b74*/ 	.word	0x000000ff
        /*0b78*/ 	.word	0x00013230
        /*0b7c*/ 	.short	0x0100
        /*0b7e*/ 	.byte	0x08
	.zero		1


	//   ....[3]....
        /*0b80*/ 	.word	0x000003c0
        /*0b84*/ 	.word	0x000000ff
        /*0b88*/ 	.word	0x00013240
        /*0b8c*/ 	.short	0x0100
        /*0b8e*/ 	.byte	0x08
	.zero		1


	//   ....[4]....
        /*0b90*/ 	.word	0x000003d0
        /*0b94*/ 	.word	0x000000ff
        /*0b98*/ 	.word	0x00013238
        /*0b9c*/ 	.short	0x0100
        /*0b9e*/ 	.byte	0x08
	.zero		1


	//   ....[5]....
        /*0ba0*/ 	.word	0x000003e0
        /*0ba4*/ 	.word	0x000000ff
        /*0ba8*/ 	.word	0x00013248
        /*0bac*/ 	.short	0x0100
        /*0bae*/ 	.byte	0x08
	.zero		1


	//   ....[6]....
        /*0bb0*/ 	.word	0x00000510
        /*0bb4*/ 	.word	0x000000ff
        /*0bb8*/ 	.word	0x00013250
        /*0bbc*/ 	.short	0x0100
        /*0bbe*/ 	.byte	0x08
	.zero		1


	//   ....[7]....
        /*0bc0*/ 	.word	0x00000520
        /*0bc4*/ 	.word	0x000000ff
        /*0bc8*/ 	.word	0x00013260
        /*0bcc*/ 	.short	0x0100
        /*0bce*/ 	.byte	0x08
	.zero		1


	//   ....[8]....
        /*0bd0*/ 	.word	0x00000530
        /*0bd4*/ 	.word	0x000000ff
        /*0bd8*/ 	.word	0x00013258
        /*0bdc*/ 	.short	0x0100
        /*0bde*/ 	.byte	0x08
	.zero		1


	//   ....[9]....
        /*0be0*/ 	.word	0x00000540
        /*0be4*/ 	.word	0x000000ff
        /*0be8*/ 	.word	0x00013268
        /*0bec*/ 	.short	0x0100
        /*0bee*/ 	.byte	0x08
	.zero		1


	//   ....[10]....
        /*0bf0*/ 	.word	0x00000630
        /*0bf4*/ 	.word	0x000000ff
        /*0bf8*/ 	.word	0x00013270
        /*0bfc*/ 	.short	0x0100
        /*0bfe*/ 	.byte	0x06
	.zero		1


	//   ....[11]....
        /*0c00*/ 	.word	0x00000640
        /*0c04*/ 	.word	0x000000ff
        /*0c08*/ 	.word	0x00013280
        /*0c0c*/ 	.short	0x0100
        /*0c0e*/ 	.byte	0x06
	.zero		1


	//   ....[12]....
        /*0c10*/ 	.word	0x00000650
        /*0c14*/ 	.word	0x000000ff
        /*0c18*/ 	.word	0x00013278
        /*0c1c*/ 	.short	0x0100
        /*0c1e*/ 	.byte	0x06
	.zero		1


	//   ....[13]....
        /*0c20*/ 	.word	0x00000660
        /*0c24*/ 	.word	0x000000ff
        /*0c28*/ 	.word	0x00013288
        /*0c2c*/ 	.short	0x0100
        /*0c2e*/ 	.byte	0x06
	.zero		1


	//   ....[14]....
        /*0c30*/ 	.word	0x00000790
        /*0c34*/ 	.word	0x000000ff
        /*0c38*/ 	.word	0x00013290
        /*0c3c*/ 	.short	0x0100
        /*0c3e*/ 	.byte	0x08
	.zero		1


	//   ....[15]....
        /*0c40*/ 	.word	0x000007a0
        /*0c44*/ 	.word	0x000000ff
        /*0c48*/ 	.word	0x000132a0
        /*0c4c*/ 	.short	0x0100
        /*0c4e*/ 	.byte	0x08
	.zero		1


	//   ....[16]....
        /*0c50*/ 	.word	0x000007b0
        /*0c54*/ 	.word	0x000000ff
        /*0c58*/ 	.word	0x00013298
        /*0c5c*/ 	.short	0x0100
        /*0c5e*/ 	.byte	0x08
	.zero		1


	//   ....[17]....
        /*0c60*/ 	.word	0x000007c0
        /*0c64*/ 	.word	0x000000ff
        /*0c68*/ 	.word	0x000132a8
        /*0c6c*/ 	.short	0x0100
        /*0c6e*/ 	.byte	0x08
	.zero		1


	//   ....[18]....
        /*0c70*/ 	.word	0x000008f0
        /*0c74*/ 	.word	0x000000ff
        /*0c78*/ 	.word	0x000132b0
        /*0c7c*/ 	.short	0x0100
        /*0c7e*/ 	.byte	0x08
	.zero		1


	//   ....[19]....
        /*0c80*/ 	.word	0x00000900
        /*0c84*/ 	.word	0x000000ff
        /*0c88*/ 	.word	0x000132c0
        /*0c8c*/ 	.short	0x0100
        /*0c8e*/ 	.byte	0x08
	.zero		1


	//   ....[20]....
        /*0c90*/ 	.word	0x00000910
        /*0c94*/ 	.word	0x000000ff
        /*0c98*/ 	.word	0x000132b8
        /*0c9c*/ 	.short	0x0100
        /*0c9e*/ 	.byte	0x08
	.zero		1


	//   ....[21]....
        /*0ca0*/ 	.word	0x00000920
        /*0ca4*/ 	.word	0x000000ff
        /*0ca8*/ 	.word	0x000132c8
        /*0cac*/ 	.short	0x0100
        /*0cae*/ 	.byte	0x08
	.zero		1


	//   ....[22]....
        /*0cb0*/ 	.word	0x00002970
        /*0cb4*/ 	.word	0x00000046
        /*0cb8*/ 	.word	0x00013290
        /*0cbc*/ 	.short	0x010a
        /*0cbe*/ 	.byte	0x3f
	.zero		1


	//   ....[23]....
        /*0cc0*/ 	.word	0x00003b00
        /*0cc4*/ 	.word	0x00000046
        /*0cc8*/ 	.word	0x00013290
        /*0ccc*/ 	.short	0x010a
        /*0cce*/ 	.byte	0x3f
	.zero		1


	//   ....[24]....
        /*0cd0*/ 	.word	0x00004c10
        /*0cd4*/ 	.word	0x00000046
        /*0cd8*/ 	.word	0x00013290
        /*0cdc*/ 	.short	0x010a
        /*0cde*/ 	.byte	0x3f
	.zero		1


	//   ....[25]....
        /*0ce0*/ 	.word	0x00004df0
        /*0ce4*/ 	.word	0x00000004
        /*0ce8*/ 	.word	0x00000000
        /*0cec*/ 	.short	0x0101
        /*0cee*/ 	.byte	0x3f
	.zero		1


	//   ....[26]....
        /*0cf0*/ 	.word	0x00004e30
        /*0cf4*/ 	.word	0x00000046
        /*0cf8*/ 	.word	0x000132b0
        /*0cfc*/ 	.short	0x010a
        /*0cfe*/ 	.byte	0x3f
	.zero		1


	//   ....[27]....
        /*0d00*/ 	.word	0x000050b0
        /*0d04*/ 	.word	0x00000046
        /*0d08*/ 	.word	0x00000000
        /*0d0c*/ 	.short	0x0101
        /*0d0e*/ 	.byte	0x3f
	.zero		1


	//   ....[28]....
        /*0d10*/ 	.word	0x00005c00
        /*0d14*/ 	.word	0x00000011
        /*0d18*/ 	.word	0x00013200
        /*0d1c*/ 	.short	0x010a
        /*0d1e*/ 	.byte	0x3f
	.zero		1


	//   ....[29]....
        /*0d20*/ 	.word	0x00005c50
        /*0d24*/ 	.word	0x00000011
        /*0d28*/ 	.word	0x00013200
        /*0d2c*/ 	.short	0x010a
        /*0d2e*/ 	.byte	0x3f
	.zero		1


	//   ....[30]....
        /*0d30*/ 	.word	0x000063c0
        /*0d34*/ 	.word	0x00000011
        /*0d38*/ 	.word	0x00013200
        /*0d3c*/ 	.short	0x010a
        /*0d3e*/ 	.byte	0x3f
	.zero		1


	//   ....[31]....
        /*0d40*/ 	.word	0x00007850
        /*0d44*/ 	.word	0x00000011
        /*0d48*/ 	.word	0x00013200
        /*0d4c*/ 	.short	0x010a
        /*0d4e*/ 	.byte	0x3f
	.zero		1


	//   ....[32]....
        /*0d50*/ 	.word	0x000089e0
        /*0d54*/ 	.word	0x0000000e
        /*0d58*/ 	.word	0x00013230
        /*0d5c*/ 	.short	0x010a
        /*0d5e*/ 	.byte	0x3f
	.zero		1


	//   ....[33]....
        /*0d60*/ 	.word	0x00008aa0
        /*0d64*/ 	.word	0x0000000e
        /*0d68*/ 	.word	0x00013230
        /*0d6c*/ 	.short	0x010a
        /*0d6e*/ 	.byte	0x3f
	.zero		1


	//   ....[34]....
        /*0d70*/ 	.word	0x000092b0
        /*0d74*/ 	.word	0x00000000
        /*0d78*/ 	.word	0x00000000
        /*0d7c*/ 	.short	0x0101
        /*0d7e*/ 	.byte	0x3f
	.zero		1


	//   ....[35]....
        /*0d80*/ 	.word	0x0000c9b0
        /*0d84*/ 	.word	0x00000009
        /*0d88*/ 	.word	0x00013230
        /*0d8c*/ 	.short	0x010a
        /*0d8e*/ 	.byte	0x3f
	.zero		1


	//   ....[36]....
        /*0d90*/ 	.word	0x0000ca40
        /*0d94*/ 	.word	0x00000009
        /*0d98*/ 	.word	0x00013230
        /*0d9c*/ 	.short	0x010a
        /*0d9e*/ 	.byte	0x3f
	.zero		1


	//   ....[37]....
        /*0da0*/ 	.word	0x0000d000
        /*0da4*/ 	.word	0x00000013
        /*0da8*/ 	.word	0x00013250
        /*0dac*/ 	.short	0x010a
        /*0dae*/ 	.byte	0x3f
	.zero		1


	//   ....[38]....
        /*0db0*/ 	.word	0x0000d050
        /*0db4*/ 	.word	0x00000013
        /*0db8*/ 	.word	0x00013250
        /*0dbc*/ 	.short	0x010a
        /*0dbe*/ 	.byte	0x3f
	.zero		1


	//   ....[39]....
        /*0dc0*/ 	.word	0x0000d440
        /*0dc4*/ 	.word	0x00000009
        /*0dc8*/ 	.word	0x00000000
        /*0dcc*/ 	.short	0x0101
        /*0dce*/ 	.byte	0x3f
	.zero		1


	//   ....[40]....
        /*0dd0*/ 	.word	0x00010990
        /*0dd4*/ 	.word	0x00000013
        /*0dd8*/ 	.word	0x00000000
        /*0ddc*/ 	.short	0x0101
        /*0dde*/ 	.byte	0x3f
	.zero		1


	//   ....[41]....
        /*0de0*/ 	.word	0x00010f80
        /*0de4*/ 	.word	0x0000000e
        /*0de8*/ 	.word	0x00013230
        /*0dec*/ 	.short	0x010a
        /*0dee*/ 	.byte	0x3f
	.zero		1


	//   ....[42]....
        /*0df0*/ 	.word	0x00011010
        /*0df4*/ 	.word	0x0000000e
        /*0df8*/ 	.word	0x00013230
        /*0dfc*/ 	.short	0x010a
        /*0dfe*/ 	.byte	0x3f
	.zero		1


	//   ....[43]....
        /*0e00*/ 	.word	0x000115d0
        /*0e04*/ 	.word	0x0000000f
        /*0e08*/ 	.word	0x00013250
        /*0e0c*/ 	.short	0x010a
        /*0e0e*/ 	.byte	0x3f
	.zero		1


	//   ....[44]....
        /*0e10*/ 	.word	0x00011620
        /*0e14*/ 	.word	0x0000000f
        /*0e18*/ 	.word	0x00013250
        /*0e1c*/ 	.short	0x010a
        /*0e1e*/ 	.byte	0x3f
	.zero		1


	//   ....[45]....
        /*0e20*/ 	.word	0x00012700
        /*0e24*/ 	.word	0x0000000e
        /*0e28*/ 	.word	0x00000000
        /*0e2c*/ 	.short	0x0101
        /*0e2e*/ 	.byte	0x3f
	.zero		1


	//   ....[46]....
        /*0e30*/ 	.word	0x00013350
        /*0e34*/ 	.word	0x0000000f
        /*0e38*/ 	.word	0x00000000
        /*0e3c*/ 	.short	0x0101
        /*0e3e*/ 	.byte	0x3f
	.zero		1


	//   ....[47]....
        /*0e40*/ 	.word	0x000134f0
        /*0e44*/ 	.word	0x00000000
        /*0e48*/ 	.word	0x00013230
        /*0e4c*/ 	.short	0x010a
        /*0e4e*/ 	.byte	0x3f
	.zero		1


	//   ....[48]....
        /*0e50*/ 	.word	0x00013580
        /*0e54*/ 	.word	0x00000000
        /*0e58*/ 	.word	0x00013230
        /*0e5c*/ 	.short	0x010a
        /*0e5e*/ 	.byte	0x3f
	.zero		1


	//   ....[49]....
        /*0e60*/ 	.word	0x00013b40
        /*0e64*/ 	.word	0x0000000f
        /*0e68*/ 	.word	0x00013250
        /*0e6c*/ 	.short	0x010a
        /*0e6e*/ 	.byte	0x3f
	.zero		1


	//   ....[50]....
        /*0e70*/ 	.word	0x00013b90
        /*0e74*/ 	.word	0x0000000f
        /*0e78*/ 	.word	0x00013250
        /*0e7c*/ 	.short	0x010a
        /*0e7e*/ 	.byte	0x3f
	.zero		1


	//   ....[51]....
        /*0e80*/ 	.word	0x00013f90
        /*0e84*/ 	.word	0x0000000a
        /*0e88*/ 	.word	0x00000000
        /*0e8c*/ 	.short	0x0101
        /*0e8e*/ 	.byte	0x3f
	.zero		1


	//   ....[52]....
        /*0e90*/ 	.word	0x000175e0
        /*0e94*/ 	.word	0x0000000f
        /*0e98*/ 	.word	0x00000000
        /*0e9c*/ 	.short	0x0101
        /*0e9e*/ 	.byte	0x3f
	.zero		1


	//   ....[53]....
        /*0ea0*/ 	.word	0x00017680
        /*0ea4*/ 	.word	0x0000000d
        /*0ea8*/ 	.word	0x00013250
        /*0eac*/ 	.short	0x010a
        /*0eae*/ 	.byte	0x3f
	.zero		1


	//   ....[54]....
        /*0eb0*/ 	.word	0x000176d0
        /*0eb4*/ 	.word	0x0000000d
        /*0eb8*/ 	.word	0x00013250
        /*0ebc*/ 	.short	0x010a
        /*0ebe*/ 	.byte	0x3f
	.zero		1


	//   ....[55]....
        /*0ec0*/ 	.word	0x00017d40
        /*0ec4*/ 	.word	0x00000000
        /*0ec8*/ 	.word	0x00000000
        /*0ecc*/ 	.short	0x0101
        /*0ece*/ 	.byte	0x3f
	.zero		1


	//   ....[56]....
        /*0ed0*/ 	.word	0x00019330
        /*0ed4*/ 	.word	0x00000002
        /*0ed8*/ 	.word	0x00000000
        /*0edc*/ 	.short	0x0101
        /*0ede*/ 	.byte	0x3f
	.zero		1


	//   ....[57]....
        /*0ee0*/ 	.word	0x0001b790
        /*0ee4*/ 	.word	0x00000017
        /*0ee8*/ 	.word	0x00013220
        /*0eec*/ 	.short	0x010a
        /*0eee*/ 	.byte	0x3f
	.zero		1


	//   ....[58]....
        /*0ef0*/ 	.word	0x0001b850
        /*0ef4*/ 	.word	0x00000005
        /*0ef8*/ 	.word	0x000132a0
        /*0efc*/ 	.short	0x010a
        /*0efe*/ 	.byte	0x3f
	.zero		1


	//   ....[59]....
        /*0f00*/ 	.word	0x0001ba80
        /*0f04*/ 	.word	0x00000005
        /*0f08*/ 	.word	0x000132c0
        /*0f0c*/ 	.short	0x010a
        /*0f0e*/ 	.byte	0x3f
	.zero		1


	//   ....[60]....
        /*0f10*/ 	.word	0x0001be00
        /*0f14*/ 	.word	0x00000005
        /*0f18*/ 	.word	0x000132a0
        /*0f1c*/ 	.short	0x010a
        /*0f1e*/ 	.byte	0x3f
	.zero		1


	//   ....[61]....
        /*0f20*/ 	.word	0x0001c020
        /*0f24*/ 	.word	0x00000005
        /*0f28*/ 	.word	0x000132c0
        /*0f2c*/ 	.short	0x010a
        /*0f2e*/ 	.byte	0x3f
	.zero		1


	//   ....[62]....
        /*0f30*/ 	.word	0x0001d150
        /*0f34*/ 	.word	0x00000004
        /*0f38*/ 	.word	0x00013280
        /*0f3c*/ 	.short	0x010a
        /*0f3e*/ 	.byte	0x3f
	.zero		1


	//   ....[63]....
        /*0f40*/ 	.word	0x0001d310
        /*0f44*/ 	.word	0x00000004
        /*0f48*/ 	.word	0x00013240
        /*0f4c*/ 	.short	0x010a
        /*0f4e*/ 	.byte	0x3f
	.zero		1


	//   ....[64]....
        /*0f50*/ 	.word	0x0001e020
        /*0f54*/ 	.word	0x00000017
        /*0f58*/ 	.word	0x00013200
        /*0f5c*/ 	.short	0x0107
        /*0f5e*/ 	.byte	0x3f
	.zero		1


	//   ....[65]....
        /*0f60*/ 	.word	0x0001e110
        /*0f64*/ 	.word	0x00000017
        /*0f68*/ 	.word	0x00013200
        /*0f6c*/ 	.short	0x0101
        /*0f6e*/ 	.byte	0x3f
	.zero		1


	//   ....[66]....
        /*0f70*/ 	.word	0x0001e130
        /*0f74*/ 	.word	0x00000017
        /*0f78*/ 	.word	0x00013220
        /*0f7c*/ 	.short	0x010a
        /*0f7e*/ 	.byte	0x3f
	.zero		1


	//   ....[67]....
        /*0f80*/ 	.word	0x0001e420
        /*0f84*/ 	.word	0x00000006
        /*0f88*/ 	.word	0x00013280
        /*0f8c*/ 	.short	0x010a
        /*0f8e*/ 	.byte	0x3f
	.zero		1


	//   ....[68]....
        /*0f90*/ 	.word	0x0001e670
        /*0f94*/ 	.word	0x00000006
        /*0f98*/ 	.word	0x00013240
        /*0f9c*/ 	.short	0x010a
        /*0f9e*/ 	.byte	0x3f
	.zero		1


	//   ....[69]....
        /*0fa0*/ 	.word	0x0001e930
        /*0fa4*/ 	.word	0x00000003
        /*0fa8*/ 	.word	0x00013270
        /*0fac*/ 	.short	0x010a
        /*0fae*/ 	.byte	0x3f
	.zero		1


	//   ....[70]....
        /*0fb0*/ 	.word	0x0001e9b0
        /*0fb4*/ 	.word	0x00000003
        /*0fb8*/ 	.word	0x00013260
        /*0fbc*/ 	.short	0x010a
        /*0fbe*/ 	.byte	0x3f
	.zero		1


	//   ....[71]....
        /*0fc0*/ 	.word	0x0001edd0
        /*0fc4*/ 	.word	0x00000003
        /*0fc8*/ 	.word	0x00013250
        /*0fcc*/ 	.short	0x0101
        /*0fce*/ 	.byte	0x3f
	.zero		1


	//   ....[72]....
        /*0fd0*/ 	.word	0x0001ee50
        /*0fd4*/ 	.word	0x00000003
        /*0fd8*/ 	.word	0x00000000
        /*0fdc*/ 	.short	0x0101
        /*0fde*/ 	.byte	0x3f
	.zero		1


	//   ....[73]....
        /*0fe0*/ 	.word	0x0001f050
        /*0fe4*/ 	.word	0x00000000
        /*0fe8*/ 	.word	0x00013270
        /*0fec*/ 	.short	0x010a
        /*0fee*/ 	.byte	0x3f
	.zero		1


	//   ....[74]....
        /*0ff0*/ 	.word	0x0001f0c0
        /*0ff4*/ 	.word	0x00000000
        /*0ff8*/ 	.word	0x00013260
        /*0ffc*/ 	.short	0x010a
        /*0ffe*/ 	.byte	0x3f
	.zero		1


	//   ....[75]....
        /*1000*/ 	.word	0x0001f4e0
        /*1004*/ 	.word	0x00000000
        /*1008*/ 	.word	0x00013250
        /*100c*/ 	.short	0x0101
        /*100e*/ 	.byte	0x3f
	.zero		1


	//   ....[76]....
        /*1010*/ 	.word	0x0001f530
        /*1014*/ 	.word	0x00000002
        /*1018*/ 	.word	0x00000000
        /*101c*/ 	.short	0x0101
        /*101e*/ 	.byte	0x3f
	.zero		1


	//   ....[77]....
        /*1020*/ 	.word	0x00020240
        /*1024*/ 	.word	0x00000008
        /*1028*/ 	.word	0x00013220
        /*102c*/ 	.short	0x010a
        /*102e*/ 	.byte	0x3f
	.zero		1


	//   ....[78]....
        /*1030*/ 	.word	0x000203d0
        /*1034*/ 	.word	0x00000006
        /*1038*/ 	.word	0x00000000
        /*103c*/ 	.short	0x010a
        /*103e*/ 	.byte	0x3f
	.zero		1


	//   ....[79]....
        /*1040*/ 	.word	0x00020440
        /*1044*/ 	.word	0x00000007
        /*1048*/ 	.word	0x00000000
        /*104c*/ 	.short	0x010a
        /*104e*/ 	.byte	0x3f
	.zero		1


	//   ....[80]....
        /*1050*/ 	.word	0x00020490
        /*1054*/ 	.word	0x00000002
        /*1058*/ 	.word	0x00013260
        /*105c*/ 	.short	0x010a
        /*105e*/ 	.byte	0x3f
	.zero		1


	//   ....[81]....
        /*1060*/ 	.word	0x000204e0
        /*1064*/ 	.word	0x00000005
        /*1068*/ 	.word	0x00013260
        /*106c*/ 	.short	0x010a
        /*106e*/ 	.byte	0x3f
	.zero		1


	//   ....[82]....
        /*1070*/ 	.word	0x00020520
        /*1074*/ 	.word	0x00000002
        /*1078*/ 	.word	0x00013280
        /*107c*/ 	.short	0x010a
        /*107e*/ 	.byte	0x3f
	.zero		1


	//   ....[83]....
        /*1080*/ 	.word	0x00020540
        /*1084*/ 	.word	0x00000005
        /*1088*/ 	.word	0x00013280
        /*108c*/ 	.short	0x010a
        /*108e*/ 	.byte	0x3f
	.zero		1


	//   ....[84]....
        /*1090*/ 	.word	0x000205a0
        /*1094*/ 	.word	0x00000046
        /*1098*/ 	.word	0x00013290
        /*109c*/ 	.short	0x010a
        /*109e*/ 	.byte	0x3f
	.zero		1


	//   ....[85]....
        /*10a0*/ 	.word	0x000205f0
        /*10a4*/ 	.word	0x00000046
        /*10a8*/ 	.word	0x00013290
        /*10ac*/ 	.short	0x010a
        /*10ae*/ 	.byte	0x3f
	.zero		1


	//   ....[86]....
        /*10b0*/ 	.word	0x00020640
        /*10b4*/ 	.word	0x00000046
        /*10b8*/ 	.word	0x00013290
        /*10bc*/ 	.short	0x010a
        /*10be*/ 	.byte	0x3f
	.zero		1


	//   ....[87]....
        /*10c0*/ 	.word	0x00020690
        /*10c4*/ 	.word	0x00000046
        /*10c8*/ 	.word	0x000132b0
        /*10cc*/ 	.short	0x010a
        /*10ce*/ 	.byte	0x3f
	.zero		1


	//   ....[88]....
        /*10d0*/ 	.word	0x00020890
        /*10d4*/ 	.word	0x00000011
        /*10d8*/ 	.word	0x00013200
        /*10dc*/ 	.short	0x010a
        /*10de*/ 	.byte	0x3f
	.zero		1


	//   ....[89]....
        /*10e0*/ 	.word	0x00020a90
        /*10e4*/ 	.word	0x00000011
        /*10e8*/ 	.word	0x00013200
        /*10ec*/ 	.short	0x010a
        /*10ee*/ 	.byte	0x3f
	.zero		1


	//   ....[90]....
        /*10f0*/ 	.word	0x00020ae0
        /*10f4*/ 	.word	0x0000000e
        /*10f8*/ 	.word	0x00013230
        /*10fc*/ 	.short	0x010a
        /*10fe*/ 	.byte	0x3f
	.zero		1


	//   ....[91]....
        /*1100*/ 	.word	0x00020b30
        /*1104*/ 	.word	0x00000009
        /*1108*/ 	.word	0x00013230
        /*110c*/ 	.short	0x010a
        /*110e*/ 	.byte	0x3f
	.zero		1


	//   ....[92]....
        /*1110*/ 	.word	0x00020b80
        /*1114*/ 	.word	0x00000013
        /*1118*/ 	.word	0x00013250
        /*111c*/ 	.short	0x010a
        /*111e*/ 	.byte	0x3f
	.zero		1


	//   ....[93]....
        /*1120*/ 	.word	0x00020bd0
        /*1124*/ 	.word	0x0000000e
        /*1128*/ 	.word	0x00013230
        /*112c*/ 	.short	0x010a
        /*112e*/ 	.byte	0x3f
	.zero		1


	//   ....[94]....
        /*1130*/ 	.word	0x00020c20
        /*1134*/ 	.word	0x0000000f
        /*1138*/ 	.word	0x00013250
        /*113c*/ 	.short	0x010a
        /*113e*/ 	.byte	0x3f
	.zero		1


	//   ....[95]....
        /*1140*/ 	.word	0x00020c70
        /*1144*/ 	.word	0x00000000
        /*1148*/ 	.word	0x00013230
        /*114c*/ 	.short	0x010a
        /*114e*/ 	.byte	0x3f
	.zero		1


	//   ....[96]....
        /*1150*/ 	.word	0x00020cc0
        /*1154*/ 	.word	0x0000000f
        /*1158*/ 	.word	0x00013250
        /*115c*/ 	.short	0x010a
        /*115e*/ 	.byte	0x3f
	.zero		1


	//   ....[97]....
        /*1160*/ 	.word	0x00020d10
        /*1164*/ 	.word	0x0000000d
        /*1168*/ 	.word	0x00013250
        /*116c*/ 	.short	0x010a
        /*116e*/ 	.byte	0x3f
	.zero		1


	//   ....[98]....
        /*1170*/ 	.word	0x00020eb0
        /*1174*/ 	.word	0x00000017
        /*1178*/ 	.word	0x00013220
        /*117c*/ 	.short	0x010a
        /*117e*/ 	.byte	0x3f
	.zero		1


	//   ....[99]....
        /*1180*/ 	.word	0x00020f00
        /*1184*/ 	.word	0x00000005
        /*1188*/ 	.word	0x000132a0
        /*118c*/ 	.short	0x010a
        /*118e*/ 	.byte	0x3f
	.zero		1


	//   ....[100]....
        /*1190*/ 	.word	0x00020f50
        /*1194*/ 	.word	0x00000005
        /*1198*/ 	.word	0x000132c0
        /*119c*/ 	.short	0x010a
        /*119e*/ 	.byte	0x3f
	.zero		1


	//   ....[101]....
        /*11a0*/ 	.word	0x00020fa0
        /*11a4*/ 	.word	0x00000005
        /*11a8*/ 	.word	0x000132a0
        /*11ac*/ 	.short	0x010a
        /*11ae*/ 	.byte	0x3f
	.zero		1


	//   ....[102]....
        /*11b0*/ 	.word	0x00020ff0
        /*11b4*/ 	.word	0x00000005
        /*11b8*/ 	.word	0x000132c0
        /*11bc*/ 	.short	0x010a
        /*11be*/ 	.byte	0x3f
	.zero		1


	//   ....[103]....
        /*11c0*/ 	.word	0x00021190
        /*11c4*/ 	.word	0x00000004
        /*11c8*/ 	.word	0x00013280
        /*11cc*/ 	.short	0x010a
        /*11ce*/ 	.byte	0x3f
	.zero		1


	//   ....[104]....
        /*11d0*/ 	.word	0x000211e0
        /*11d4*/ 	.word	0x00000004
        /*11d8*/ 	.word	0x00013240
        /*11dc*/ 	.short	0x010a
        /*11de*/ 	.byte	0x3f
	.zero		1


	//   ....[105]....
        /*11e0*/ 	.word	0x00021a10
        /*11e4*/ 	.word	0x00000017
        /*11e8*/ 	.word	0x00013220
        /*11ec*/ 	.short	0x010a
        /*11ee*/ 	.byte	0x3f
	.zero		1


	//   ....[106]....
        /*11f0*/ 	.word	0x00021a60
        /*11f4*/ 	.word	0x00000006
        /*11f8*/ 	.word	0x00013280
        /*11fc*/ 	.short	0x010a
        /*11fe*/ 	.byte	0x3f
	.zero		1


	//   ....[107]....
        /*1200*/ 	.word	0x00021ab0
        /*1204*/ 	.word	0x00000006
        /*1208*/ 	.word	0x00013240
        /*120c*/ 	.short	0x010a
        /*120e*/ 	.byte	0x3f
	.zero		1


	//   ....[108]....
        /*1210*/ 	.word	0x00021b00
        /*1214*/ 	.word	0x00000003
        /*1218*/ 	.word	0x00013270
        /*121c*/ 	.short	0x010a
        /*121e*/ 	.byte	0x3f
	.zero		1


	//   ....[109]....
        /*1220*/ 	.word	0x00021b50
        /*1224*/ 	.word	0x00000003
        /*1228*/ 	.word	0x00013260
        /*122c*/ 	.short	0x010a
        /*122e*/ 	.byte	0x3f
	.zero		1


	//   ....[110]....
        /*1230*/ 	.word	0x00021ba0
        /*1234*/ 	.word	0x00000000
        /*1238*/ 	.word	0x00013270
        /*123c*/ 	.short	0x010a
        /*123e*/ 	.byte	0x3f
	.zero		1


	//   ....[111]....
        /*1240*/ 	.word	0x00021bf0
        /*1244*/ 	.word	0x00000000
        /*1248*/ 	.word	0x00013260
        /*124c*/ 	.short	0x010a
        /*124e*/ 	.byte	0x3f
	.zero		1


	//   ....[112]....
        /*1250*/ 	.word	0x00022580
        /*1254*/ 	.word	0x00000008
        /*1258*/ 	.word	0x00013220
        /*125c*/ 	.short	0x010a
        /*125e*/ 	.byte	0x3f
	.zero		1


	//   ....[113]....
        /*1260*/ 	.word	0x00022720
        /*1264*/ 	.word	0x00000006
        /*1268*/ 	.word	0x00000000
        /*126c*/ 	.short	0x010a
        /*126e*/ 	.byte	0x3f
	.zero		1


	//   ....[114]....
        /*1270*/ 	.word	0x00022770
        /*1274*/ 	.word	0x00000007
        /*1278*/ 	.word	0x00000000
        /*127c*/ 	.short	0x010a
        /*127e*/ 	.byte	0x3f
	.zero		1


	//   ....[115]....
        /*1280*/ 	.word	0x000227c0
        /*1284*/ 	.word	0x00000002
        /*1288*/ 	.word	0x00013260
        /*128c*/ 	.short	0x010a
        /*128e*/ 	.byte	0x3f
	.zero		1


	//   ....[116]....
        /*1290*/ 	.word	0x00022810
        /*1294*/ 	.word	0x00000005
        /*1298*/ 	.word	0x00013260
        /*129c*/ 	.short	0x010a
        /*129e*/ 	.byte	0x3f
	.zero		1


	//   ....[117]....
        /*12a0*/ 	.word	0x00022860
        /*12a4*/ 	.word	0x00000002
        /*12a8*/ 	.word	0x00013280
        /*12ac*/ 	.short	0x010a
        /*12ae*/ 	.byte	0x3f
	.zero		1


	//----- nvinfo : EIATTR_NUM_MBARRIERS
	.align		4
.L_1575:
        /*12b0*/ 	.byte	0x03, 0x38
        /*12b2*/ 	.short	0x0016


	//----- nvinfo : EIATTR_EXIT_INSTR_OFFSETS
	.align		4
        /*12b4*/ 	.byte	0x04, 0x1c
        /*12b6*/ 	.short	(.L_1577 - .L_1576)


	//   ....[0]....
.L_1576:
        /*12b8*/ 	.word	0x00020590


	//----- nvinfo : EIATTR_MAX_THREADS
	.align		4
.L_1577:
        /*12bc*/ 	.byte	0x04, 0x05
        /*12be*/ 	.short	(.L_1579 - .L_1578)
.L_1578:
        /*12c0*/ 	.word	0x00000200
        /*12c4*/ 	.word	0x00000001
        /*12c8*/ 	.word	0x00000001


	//----- nvinfo : EIATTR_CRS_STACK_SIZE
	.align		4
.L_1579:
        /*12cc*/ 	.byte	0x04, 0x1e
        /*12ce*/ 	.short	(.L_1581 - .L_1580)
.L_1580:
        /*12d0*/ 	.word	0x00000000


	//----- nvinfo : EIATTR_CBANK_PARAM_SIZE
	.align		4
.L_1581:
        /*12d4*/ 	.byte	0x03, 0x19
        /*12d6*/ 	.short	0x0af0


	//----- nvinfo : EIATTR_PARAM_CBANK
	.align		4
        /*12d8*/ 	.byte	0x04, 0x0a
        /*12da*/ 	.short	(.L_1583 - .L_1582)
	.align		4
.L_1582:
        /*12dc*/ 	.word	index@(.nv.constant0._ZN7cutlass13device_kernelIN5flash11enable_sm90INS1_16FlashAttnFwdSm90INS1_25CollectiveMainloopFwdSm90ILi2EN4cute5tupleIJNS5_1CILi1EEES8_S8_EEENS6_IJNS7_ILi192EEENS7_ILi160EEENS7_ILi64EEEEEELi64ENS_12float_e4m3_tEfNS_4arch4Sm90ELb0ELb1ELb0ELb1ELb0ELb1ELb0ELb1ELb1ELb1ELb0ELb0EEENS1_21CollectiveEpilogueFwdINS6_IJSA_SC_SB_EEES9_NS_10bfloat16_tESG_Li384ELb1ELb1ELb0ELb1EEENS1_36VarlenDynamicPersistentTileSchedulerILi192ELi160ELi384ELi128ELb0ELb1ELb1ELb1ELb0ELb1EEEEEEEEEvNT_6ParamsE)
        /*12e0*/ 	.short	0x0210
        /*12e2*/ 	.short	0x0af0


	//----- nvinfo : EIATTR_SW_WAR
	.align		4
.L_1583:
        /*12e4*/ 	.byte	0x04, 0x36
        /*12e6*/ 	.short	(.L_1585 - .L_1584)
.L_1584:
        /*12e8*/ 	.word	0x00000008
.L_1585:


//--------------------- .nv.info._ZN7cutlass13device_kernelIN5flash11enable_sm90INS1_16FlashAttnFwdSm90INS1_25CollectiveMainloopFwdSm90ILi2EN4cute5tupleIJNS5_1CILi1EEES8_S8_EEENS6_IJNS7_ILi192EEENS7_ILi160EEENS7_ILi64EEEEEELi64ENS_12float_e4m3_tEfNS_4arch4Sm90ELb1ELb0ELb0ELb0ELb0ELb0ELb0ELb1ELb1ELb1ELb0ELb0EEENS1_21CollectiveEpilogueFwdINS6_IJSA_SC_SB_EEES9_NS_10bfloat16_tESG_Li384ELb0ELb1ELb0ELb1EEENS1_30DynamicPersistentTileSchedulerILi384ELi128ELb0ELb1ELb1EEEEEEEEEvNT_6ParamsE --------------------------
	.section	.nv.info._ZN7cutlass13device_kernelIN5flash11enable_sm90INS1_16FlashAttnFwdSm90INS1_25CollectiveMainloopFwdSm90ILi2EN4cute5tupleIJNS5_1CILi1EEES8_S8_EEENS6_IJNS7_ILi192EEENS7_ILi160EEENS7_ILi64EEEEEELi64ENS_12float_e4m3_tEfNS_4arch4Sm90ELb1ELb0ELb0ELb0ELb0ELb0ELb0ELb1ELb1ELb1ELb0ELb0EEENS1_21CollectiveEpilogueFwdINS6_IJSA_SC_SB_EEES9_NS_10bfloat16_tESG_Li384ELb0ELb1ELb0ELb1EEENS1_30DynamicPersistentTileSchedulerILi384ELi128ELb0ELb1ELb1EEEEEEEEEvNT_6ParamsE,"",@"SHT_CUDA_INFO"
	.sectionflags	@""
	.align	4


	//----- nvinfo : EIATTR_CUDA_API_VERSION
	.align		4
        /*0000*/ 	.byte	0x04, 0x37
        /*0002*/ 	.short	(.L_1587 - .L_1586)
.L_1586:
        /*0004*/ 	.word	0x00000082


	//----- nvinfo : EIATTR_KPARAM_INFO
	.align		4
.L_1587:
        /*0008*/ 	.byte	0x04, 0x17
        /*000a*/ 	.short	(.L_1589 - .L_1588)
.L_1588:
        /*000c*/ 	.word	0x00000000
        /*0010*/ 	.short	0x0000
        /*0012*/ 	.short	0x0070
        /*0014*/ 	.byte	0x00, 0xf0, 0x01, 0x2a


	//----- nvinfo : EIATTR_SPARSE_MMA_MASK
	.align		4
.L_1589:
        /*0018*/ 	.byte	0x03, 0x50
        /*001a*/ 	.short	0x0000


	//----- nvinfo : EIATTR_MAXREG_COUNT
	.align		4
        /*001c*/ 	.byte	0x03, 0x1b
        /*001e*/ 	.short	0x0080


	//----- nvinfo : EIATTR_NUM_BARRIERS
	.align		4
        /*0020*/ 	.byte	0x02, 0x4c
        /*0022*/ 	.byte	0x09
	.zero		1


	//----- nvinfo : EIATTR_EXTERNS
	.align		4
        /*0024*/ 	.byte	0x04, 0x0f
        /*0026*/ 	.short	(.L_1591 - .L_1590)


	//   ....[0]....
	.align		4
.L_1590:
        /*0028*/ 	.word	index@(__assertfail)


	//----- nvinfo : EIATTR_ANNOTATIONS
	.align		4
.L_1591:
        /*002c*/ 	.byte	0x04, 0x55
        /*002e*/ 	.short	(.L_1593 - .L_1592)


	//   ....[0]....
.L_1592:
        /*0030*/ 	.word	0x00000001
        /*0034*/ 	.byte	0xf0, 0x0b, 0x00, 0x00, 0x01, 0x00, 0x00, 0x00, 0xb0, 0x9c, 0x00, 0x00


	//----- nvinfo : EIATTR_MERCURY_ISA_VERSION
	.align		4
.L_1593:
        /*0040*/ 	.byte	0x03, 0x5f
        /*0042*/ 	.short	0x0101


	//----- nvinfo : EIATTR_INT_WARP_WIDE_INSTR_OFFSETS
	.align		4
        /*0044*/ 	.byte	0x04, 0x31
        /*0046*/ 	.short	(.L_1595 - .L_1594)


	//   ....[0]....
.L_1594:
        /*0048*/ 	.word	0x00000130


	//   ....[1]....
        /*004c*/ 	.word	0x00000170


	//   ....[2]....
        /*0050*/ 	.word	0x000001e0


	//   ....[3]....
        /*0054*/ 	.word	0x0000bd00


	//   ....[4]....
        /*0058*/ 	.word	0x0000bd90


	//   ....[5]....
        /*005c*/ 	.word	0x0000e0a0


	//   ....[6]....
        /*0060*/ 	.word	0x0000e130


	//----- nvinfo : EIATTR_COOP_GROUP_MASK_REGIDS
	.align		4
.L_1595:
        /*0064*/ 	.byte	0x04, 0x29
        /*0066*/ 	.short	(.L_1597 - .L_1596)


	//   ....[0]....
.L_1596:
        /*0068*/ 	.word	0xffffffff


	//   ....[1]....
        /*006c*/ 	.word	0xffffffff


	//   ....[2]....
        /*0070*/ 	.word	0xffffffff


	//   ....[3]....
        /*0074*/ 	.word	0xffffffff


	//   ....[4]....
        /*0078*/ 	.word	0xffffffff


	//   ....[5]....
        /*007c*/ 	.word	0xffffffff


	//   ....[6]....
        /*0080*/ 	.word	0xffffffff


	//   ....[7]....
        /*0084*/ 	.word	0xffffffff


	//   ....[8]....
        /*0088*/ 	.word	0xffffffff


	//   ....[9]....
        /*008c*/ 	.word	0xffffffff


	//   ....[10]....
        /*0090*/ 	.word	0xffffffff


	//   ....[11]....
        /*0094*/ 	.word	0xffffffff


	//   ....[12]....
        /*0098*/ 	.word	0xffffffff


	//   ....[13]....
        /*009c*/ 	.word	0xffffffff


	//   ....[14]....
        /*00a0*/ 	.word	0xffffffff


	//   ....[15]....
        /*00a4*/ 	.word	0xffffffff


	//   ....[16]....
        /*00a8*/ 	.word	0xffffffff


	//   ....[17]....
        /*00ac*/ 	.word	0xffffffff


	//   ....[18]....
        /*00b0*/ 	.word	0xffffffff


	//   ....[19]....
        /*00b4*/ 	.word	0xffffffff


	//   ....[20]....
        /*00b8*/ 	.word	0xffffffff


	//   ....[21]....
        /*00bc*/ 	.word	0xffffffff


	//   ....[22]....
        /*00c0*/ 	.word	0xffffffff


	//   ....[23]....
        /*00c4*/ 	.word	0xffffffff


	//   ....[24]....
        /*00c8*/ 	.word	0xffffffff


	//   ....[25]....
        /*00cc*/ 	.word	0xffffffff


	//   ....[26]....
        /*00d0*/ 	.word	0xffffffff


	//   ....[27]....
        /*00d4*/ 	.word	0xffffffff


	//   ....[28]....
        /*00d8*/ 	.word	0xffffffff


	//   ....[29]....
        /*00dc*/ 	.word	0xffffffff


	//   ....[30]....
        /*00e0*/ 	.word	0xffffffff


	//   ....[31]....
        /*00e4*/ 	.word	0xffffffff


	//   ....[32]....
        /*00e8*/ 	.word	0xffffffff


	//   ....[33]....
        /*00ec*/ 	.word	0xffffffff


	//   ....[34]....
        /*00f0*/ 	.word	0xffffffff


	//   ....[35]....
        /*00f4*/ 	.word	0xffffffff


	//   ....[36]....
        /*00f8*/ 	.word	0xffffffff


	//   ....[37]....
        /*00fc*/ 	.word	0xffffffff


	//   ....[38]....
        /*0100*/ 	.word	0xffffffff


	//   ....[39]....
        /*0104*/ 	.word	0xffffffff


	//   ....[40]....
        /*0108*/ 	.word	0xffffffff


	//   ....[41]....
        /*010c*/ 	.word	0xffffffff


	//   ....[42]....
        /*0110*/ 	.word	0xffffffff


	//   ....[43]....
        /*0114*/ 	.word	0xffffffff


	//   ....[44]....
        /*0118*/ 	.word	0xffffffff


	//   ....[45]....
        /*011c*/ 	.word	0xffffffff


	//   ....[46]....
        /*0120*/ 	.word	0xffffffff


	//   ....[47]....
        /*0124*/ 	.word	0xffffffff


	//   ....[48]....
        /*0128*/ 	.word	0xffffffff


	//   ....[49]....
        /*012c*/ 	.word	0xffffffff


	//   ....[50]....
        /*0130*/ 	.word	0xffffffff


	//   ....[51]....
        /*0134*/ 	.word	0xffffffff


	//   ....[52]....
        /*0138*/ 	.word	0xffffffff


	//   ....[53]....
        /*013c*/ 	.word	0xffffffff


	//   ....[54]....
        /*0140*/ 	.word	0xffffffff


	//   ....[55]....
        /*0144*/ 	.word	0xffffffff


	//   ....[56]....
        /*0148*/ 	.word	0xffffffff


	//   ....[57]....
        /*014c*/ 	.word	0xffffffff


	//   ....[58]....
        /*0150*/ 	.word	0xffffffff


	//   ....[59]....
        /*0154*/ 	.word	0xffffffff


	//   ....[60]....
        /*0158*/ 	.word	0xffffffff


	//   ....[61]....
        /*015c*/ 	.word	0xffffffff


	//   ....[62]....
        /*0160*/ 	.word	0xffffffff


	//   ....[63]....
        /*0164*/ 	.word	0xffffffff


	//   ....[64]....
        /*0168*/ 	.word	0xffffffff


	//   ....[65]....
        /*016c*/ 	.word	0xffffffff


	//   ....[66]....
        /*0170*/ 	.word	0xffffffff


	//   ....[67]....
        /*0174*/ 	.word	0xffffffff


	//   ....[68]....
        /*0178*/ 	.word	0xffffffff


	//   ....[69]....
        /*017c*/ 	.word	0xffffffff


	//   ....[70]....
        /*0180*/ 	.word	0xffffffff


	//   ....[71]....
        /*0184*/ 	.word	0xffffffff


	//   ....[72]....
        /*0188*/ 	.word	0xffffffff


	//   ....[73]....
        /*018c*/ 	.word	0xffffffff


	//   ....[74]....
        /*0190*/ 	.word	0xffffffff


	//   ....[75]....
        /*0194*/ 	.word	0xffffffff


	//   ....[76]....
        /*0198*/ 	.word	0xffffffff


	//   ....[77]....
        /*019c*/ 	.word	0xffffffff


	//   ....[78]....
        /*01a0*/ 	.word	0xffffffff


	//   ....[79]....
        /*01a4*/ 	.word	0xffffffff


	//   ....[80]....
        /*01a8*/ 	.word	0x0500000f


	//   ....[81]....
        /*01ac*/ 	.word	0x0500000f


	//   ....[82]....
        /*01b0*/ 	.word	0x0500000f


	//   ....[83]....
        /*01b4*/ 	.word	0x0500000f


	//   ....[84]....
        /*01b8*/ 	.word	0x0500000f


	//   ....[85]....
        /*01bc*/ 	.word	0x0500000f


	//   ....[86]....
        /*01c0*/ 	.word	0x0500000f


	//   ....[87]....
        /*01c4*/ 	.word	0x0500000f


	//   ....[88]....
        /*01c8*/ 	.word	0x0500000f


	//   ....[89]....
        /*01cc*/ 	.word	0x0500000f


	//   ....[90]....
        /*01d0*/ 	.word	0x0500000f


	//   ....[91]....
        /*01d4*/ 	.word	0x0500000f


	//   ....[92]....
        /*01d8*/ 	.word	0x0500000f


	//   ....[93]....
        /*01dc*/ 	.word	0x0500000f


	//----- nvinfo : EIATTR_COOP_GROUP_INSTR_OFFSETS
	.align		4
.L_1597:
        /*01e0*/ 	.byte	0x04, 0x28
        /*01e2*/ 	.short	(.L_1599 - .L_1598)


	//   ....[0]....
.L_1598:
        /*01e4*/ 	.word	0x00000060


	//   ....[1]....
        /*01e8*/ 	.word	0x00000140


	//   ....[2]....
        /*01ec*/ 	.word	0x00000190


	//   ....[3]....
        /*01f0*/ 	.word	0x000003c0


	//   ....[4]....
        /*01f4*/ 	.word	0x00000520


	//   ....[5]....
        /*01f8*/ 	.word	0x00000640


	//   ....[6]....
        /*01fc*/ 	.word	0x000007a0


	//   ....[7]....
        /*0200*/ 	.word	0x00001610


	//   ....[8]....
        /*0204*/ 	.word	0x00001d90


	//   ....[9]....
        /*0208*/ 	.word	0x00001da0


	//   ....[10]....
        /*020c*/ 	.word	0x00002790


	//   ....[11]....
        /*0210*/ 	.word	0x000027b0


	//   ....[12]....
        /*0214*/ 	.word	0x000033b0


	//   ....[13]....
        /*0218*/ 	.word	0x000034a0


	//   ....[14]....
        /*021c*/ 	.word	0x000049e0


	//   ....[15]....
        /*0220*/ 	.word	0x00004a00


	//   ....[16]....
        /*0224*/ 	.word	0x000052e0


	//   ....[17]....
        /*0228*/ 	.word	0x000053e0


	//   ....[18]....
        /*022c*/ 	.word	0x00005e80


	//   ....[19]....
        /*0230*/ 	.word	0x00005ee0


	//   ....[20]....
        /*0234*/ 	.word	0x00007c90


	//   ....[21]....
        /*0238*/ 	.word	0x00007cb0


	//   ....[22]....
        /*023c*/ 	.word	0x00007cf0


	//   ....[23]....
        /*0240*/ 	.word	0x00007d20


	//   ....[24]....
        /*0244*/ 	.word	0x000096b0


	//   ....[25]....
        /*0248*/ 	.word	0x000096c0


	//   ....[26]....
        /*024c*/ 	.word	0x00009740


	//   ....[27]....
        /*0250*/ 	.word	0x00009750


	//   ....[28]....
        /*0254*/ 	.word	0x0000a290


	//   ....[29]....
        /*0258*/ 	.word	0x0000a2e0


	//   ....[30]....
        /*025c*/ 	.word	0x0000a340


	//   ....[31]....
        /*0260*/ 	.word	0x0000a380


	//   ....[32]....
        /*0264*/ 	.word	0x0000a3c0


	//   ....[33]....
        /*0268*/ 	.word	0x0000a400


	//   ....[34]....
        /*026c*/ 	.word	0x0000a420


	//   ....[35]....
        /*0270*/ 	.word	0x0000a450


	//   ....[36]....
        /*0274*/ 	.word	0x0000a490


	//   ....[37]....
        /*0278*/ 	.word	0x0000a4b0


	//   ....[38]....
        /*027c*/ 	.word	0x0000a4d0


	//   ....[39]....
        /*0280*/ 	.word	0x0000a4f0


	//   ....[40]....
        /*0284*/ 	.word	0x0000a510


	//   ....[41]....
        /*0288*/ 	.word	0x0000a540


	//   ....[42]....
        /*028c*/ 	.word	0x0000a580


	//   ....[43]....
        /*0290*/ 	.word	0x0000a590


	//   ....[44]....
        /*0294*/ 	.word	0x0000a5b0


	//   ....[45]....
        /*0298*/ 	.word	0x0000a5f0


	//   ....[46]....
        /*029c*/ 	.word	0x0000a620


	//   ....[47]....
        /*02a0*/ 	.word	0x0000a650


	//   ....[48]....
        /*02a4*/ 	.word	0x0000aac0


	//   ....[49]....
        /*02a8*/ 	.word	0x0000ab00


	//   ....[50]....
        /*02ac*/ 	.word	0x0000ab30


	//   ....[51]....
        /*02b0*/ 	.word	0x0000ab70


	//   ....[52]....
        /*02b4*/ 	.word	0x0000ab80


	//   ....[53]....
        /*02b8*/ 	.word	0x0000aba0


	//   ....[54]....
        /*02bc*/ 	.word	0x0000abc0


	//   ....[55]....
        /*02c0*/ 	.word	0x0000ac10


	//   ....[56]....
        /*02c4*/ 	.word	0x0000b280


	//   ....[57]....
        /*02c8*/ 	.word	0x0000b2c0


	//   ....[58]....
        /*02cc*/ 	.word	0x0000b2f0


	//   ....[59]....
        /*02d0*/ 	.word	0x0000b320


	//   ....[60]....
        /*02d4*/ 	.word	0x0000b340


	//   ....[61]....
        /*02d8*/ 	.word	0x0000b350


	//   ....[62]....
        /*02dc*/ 	.word	0x0000b360


	//   ....[63]....
        /*02e0*/ 	.word	0x0000b380


	//   ....[64]....
        /*02e4*/ 	.word	0x0000b500


	//   ....[65]....
        /*02e8*/ 	.word	0x0000c470


	//   ....[66]....
        /*02ec*/ 	.word	0x0000d020


	//   ....[67]....
        /*02f0*/ 	.word	0x0000d050


	//   ....[68]....
        /*02f4*/ 	.word	0x0000d0e0


	//   ....[69]....
        /*02f8*/ 	.word	0x0000d120


	//   ....[70]....
        /*02fc*/ 	.word	0x0000d160


	//   ....[71]....
        /*0300*/ 	.word	0x0000d190


	//   ....[72]....
        /*0304*/ 	.word	0x0000d1a0


	//   ....[73]....
        /*0308*/ 	.word	0x0000d1b0


	//   ....[74]....
        /*030c*/ 	.word	0x0000d1c0


	//   ....[75]....
        /*0310*/ 	.word	0x0000d200


	//   ....[76]....
        /*0314*/ 	.word	0x0000d290


	//   ....[77]....
        /*0318*/ 	.word	0x0000d2b0


	//   ....[78]....
        /*031c*/ 	.word	0x0000e6d0


	//   ....[79]....
        /*0320*/ 	.word	0x0000e850


	//   ....[80]....
        /*0324*/ 	.word	0x0000ee20


	//   ....[81]....
        /*0328*/ 	.word	0x0000efd0


	//   ....[82]....
        /*032c*/ 	.word	0x0000f030


	//   ....[83]....
        /*0330*/ 	.word	0x0000f0f0


	//   ....[84]....
        /*0334*/ 	.word	0x0000f1a0


	//   ....[85]....
        /*0338*/ 	.word	0x0000f220


	//   ....[86]....
        /*033c*/ 	.word	0x0000f2c0


	//   ....[87]....
        /*0340*/ 	.word	0x0000f340


	//   ....[88]....
        /*0344*/ 	.word	0x0000f3f0


	//   ....[89]....
        /*0348*/ 	.word	0x0000f450


	//   ....[90]....
        /*034c*/ 	.word	0x0000f500


	//   ....[91]....
        /*0350*/ 	.word	0x0000f580


	//   ....[92]....
        /*0354*/ 	.word	0x0000f620


	//   ....[93]....
        /*0358*/ 	.word	0x0000f960


	//----- nvinfo : EIATTR_REG_RECONFIG
	.align		4
.L_1599:
        /*035c*/ 	.byte	0x01, 0x54
	.zero		2


	//----- nvinfo : EIATTR_SYSCALL_OFFSETS
	.align		4
        /*0360*/ 	.byte	0x04, 0x46
        /*0362*/ 	.short	(.L_1601 - .L_1600)


	//   ....[0]....
.L_1600:
        /*0364*/ 	.word	0x000017f0


	//   ....[1]....
        /*0368*/ 	.word	0x0000bef0


	//   ....[2]....
        /*036c*/ 	.word	0x0000c060


	//   ....[3]....
        /*0370*/ 	.word	0x0000c1b0


	//   ....[4]....
        /*0374*/ 	.word	0x0000c2f0


	//   ....[5]....
        /*0378*/ 	.word	0x0000cbb0


	//----- nvinfo : EIATTR_MBARRIER_INSTR_OFFSETS
	.align		4
.L_1601:
        /*037c*/ 	.byte	0x04, 0x39
        /*037e*/ 	.short	(.L_1603 - .L_1602)


	//   ....[0]....
.L_1602:
        /*0380*/ 	.word	0x00000270
        /*0384*/ 	.word	0x000000ff
        /*0388*/ 	.word	0x00013200
        /*038c*/ 	.short	0x0100
        /*038e*/ 	.byte	0x08
	.zero		1


	//   ....[1]....
        /*0390*/ 	.word	0x00000280
        /*0394*/ 	.word	0x000000ff
        /*0398*/ 	.word	0x00013220
        /*039c*/ 	.short	0x0100
        /*039e*/ 	.byte	0x08
	.zero		1


	//   ....[2]....
        /*03a0*/ 	.word	0x00000370
        /*03a4*/ 	.word	0x000000ff
        /*03a8*/ 	.word	0x00013230
        /*03ac*/ 	.short	0x0100
        /*03ae*/ 	.byte	0x08
	.zero		1


	//   ....[3]....
        /*03b0*/ 	.word	0x00000380
        /*03b4*/ 	.word	0x000000ff
        /*03b8*/ 	.word	0x00013240
        /*03bc*/ 	.short	0x0100
        /*03be*/ 	.byte	0x08
	.zero		1


	//   ....[4]....
        /*03c0*/ 	.word	0x00000390
        /*03c4*/ 	.word	0x000000ff
        /*03c8*/ 	.word	0x00013238
        /*03cc*/ 	.short	0x0100
        /*03ce*/ 	.byte	0x08
	.zero		1


	//   ....[5]....
        /*03d0*/ 	.word	0x000003a0
        /*03d4*/ 	.word	0x000000ff
        /*03d8*/ 	.word	0x00013248
        /*03dc*/ 	.short	0x0100
        /*03de*/ 	.byte	0x08
	.zero		1


	//   ....[6]....
        /*03e0*/ 	.word	0x000004d0
        /*03e4*/ 	.word	0x000000ff
        /*03e8*/ 	.word	0x00013250
        /*03ec*/ 	.short	0x0100
        /*03ee*/ 	.byte	0x08
	.zero		1


	//   ....[7]....
        /*03f0*/ 	.word	0x000004e0
        /*03f4*/ 	.word	0x000000ff
        /*03f8*/ 	.word	0x00013260
        /*03fc*/ 	.short	0x0100
        /*03fe*/ 	.byte	0x08
	.zero		1


	//   ....[8]....
        /*0400*/ 	.word	0x000004f0
        /*0404*/ 	.word	0x000000ff
        /*0408*/ 	.word	0x00013258
        /*040c*/ 	.short	0x0100
        /*040e*/ 	.byte	0x08
	.zero		1


	//   ....[9]....
        /*0410*/ 	.word	0x00000500
        /*0414*/ 	.word	0x000000ff
        /*0418*/ 	.word	0x00013268
        /*041c*/ 	.short	0x0100
        /*041e*/ 	.byte	0x08
	.zero		1


	//   ....[10]....
        /*0420*/ 	.word	0x000005f0
        /*0424*/ 	.word	0x000000ff
        /*0428*/ 	.word	0x00013270
        /*042c*/ 	.short	0x0100
        /*042e*/ 	.byte	0x06
	.zero		1


	//   ....[11]....
        /*0430*/ 	.word	0x00000600
        /*0434*/ 	.word	0x000000ff
        /*0438*/ 	.word	0x00013280
        /*043c*/ 	.short	0x0100
        /*043e*/ 	.byte	0x06
	.zero		1


	//   ....[12]....
        /*0440*/ 	.word	0x00000610
        /*0444*/ 	.word	0x000000ff
        /*0448*/ 	.word	0x00013278
        /*044c*/ 	.short	0x0100
        /*044e*/ 	.byte	0x06
	.zero		1


	//   ....[13]....
        /*0450*/ 	.word	0x00000620
        /*0454*/ 	.word	0x000000ff
        /*0458*/ 	.word	0x00013288
        /*045c*/ 	.short	0x0100
        /*045e*/ 	.byte	0x06
	.zero		1


	//   ....[14]....
        /*0460*/ 	.word	0x00000750
        /*0464*/ 	.word	0x000000ff
        /*0468*/ 	.word	0x00013290
        /*046c*/ 	.short	0x0100
        /*046e*/ 	.byte	0x08
	.zero		1


	//   ....[15]....
        /*0470*/ 	.word	0x00000760
        /*0474*/ 	.word	0x000000ff
        /*0478*/ 	.word	0x000132a0
        /*047c*/ 	.short	0x0100
        /*047e*/ 	.byte	0x08
	.zero		1


	//   ....[16]....
        /*0480*/ 	.word	0x00000770
        /*0484*/ 	.word	0x000000ff
        /*0488*/ 	.word	0x00013298
        /*048c*/ 	.short	0x0100
        /*048e*/ 	.byte	0x08
	.zero		1


	//   ....[17]....
        /*0490*/ 	.word	0x00000780
        /*0494*/ 	.word	0x000000ff
        /*0498*/ 	.word	0x000132a8
        /*049c*/ 	.short	0x0100
        /*049e*/ 	.byte	0x08
	.zero		1


	//   ....[18]....
        /*04a0*/ 	.word	0x000008b0
        /*04a4*/ 	.word	0x000000ff
        /*04a8*/ 	.word	0x000132b0
        /*04ac*/ 	.short	0x0100
        /*04ae*/ 	.byte	0x08
	.zero		1


	//   ....[19]....
        /*04b0*/ 	.word	0x000008c0
        /*04b4*/ 	.word	0x000000ff
        /*04b8*/ 	.word	0x000132c0
        /*04bc*/ 	.short	0x0100
        /*04be*/ 	.byte	0x08
	.zero		1


	//   ....[20]....
        /*04c0*/ 	.word	0x000008d0
        /*04c4*/ 	.word	0x000000ff
        /*04c8*/ 	.word	0x000132b8
        /*04cc*/ 	.short	0x0100
        /*04ce*/ 	.byte	0x08
	.zero		1


	//   ....[21]....
        /*04d0*/ 	.word	0x000008e0
        /*04d4*/ 	.word	0x000000ff
        /*04d8*/ 	.word	0x000132c8
        /*04dc*/ 	.short	0x0100
        /*04de*/ 	.byte	0x08
	.zero		1


	//   ....[22]....
        /*04e0*/ 	.word	0x00001870
        /*04e4*/ 	.word	0x000000ff
        /*04e8*/ 	.word	0x00013200
        /*04ec*/ 	.short	0x010a
        /*04ee*/ 	.byte	0x2d
	.zero		1


	//   ....[23]....
        /*04f0*/ 	.word	0x000018f0
        /*04f4*/ 	.word	0x00000003
        /*04f8*/ 	.word	0x00013230
        /*04fc*/ 	.short	0x010a
        /*04fe*/ 	.byte	0x3f
	.zero		1


	//   ....[24]....
        /*0500*/ 	.word	0x00001930
        /*0504*/ 	.word	0x00000003
        /*0508*/ 	.word	0x00013230
        /*050c*/ 	.short	0x010a
        /*050e*/ 	.byte	0x3f
	.zero		1


	//   ....[25]....
        /*0510*/ 	.word	0x00003870
        /*0514*/ 	.word	0x00000028
        /*0518*/ 	.word	0x00000000
        /*051c*/ 	.short	0x0101
        /*051e*/ 	.byte	0x3f
	.zero		1


	//   ....[26]....
        /*0520*/ 	.word	0x000043c0
        /*0524*/ 	.word	0x000000ff
        /*0528*/ 	.word	0x00013230
        /*052c*/ 	.short	0x010a
        /*052e*/ 	.byte	0x15
	.zero		1


	//   ....[27]....
        /*0530*/ 	.word	0x00004400
        /*0534*/ 	.word	0x000000ff
        /*0538*/ 	.word	0x00013230
        /*053c*/ 	.short	0x010a
        /*053e*/ 	.byte	0x15
	.zero		1


	//   ....[28]....
        /*0540*/ 	.word	0x00004850
        /*0544*/ 	.word	0x000000ff
        /*0548*/ 	.word	0x00013250
        /*054c*/ 	.short	0x010a
        /*054e*/ 	.byte	0x0b
	.zero		1


	//   ....[29]....
        /*0550*/ 	.word	0x00004890
        /*0554*/ 	.word	0x000000ff
        /*0558*/ 	.word	0x00013250
        /*055c*/ 	.short	0x010a
        /*055e*/ 	.byte	0x0b
	.zero		1


	//   ....[30]....
        /*0560*/ 	.word	0x000069b0
        /*0564*/ 	.word	0x00000003
        /*0568*/ 	.word	0x00000000
        /*056c*/ 	.short	0x0101
        /*056e*/ 	.byte	0x3f
	.zero		1


	//   ....[31]....
        /*0570*/ 	.word	0x00006c60
        /*0574*/ 	.word	0x000000ff
        /*0578*/ 	.word	0x00000000
        /*057c*/ 	.short	0x0101
        /*057e*/ 	.byte	0x06
	.zero		1


	//   ....[32]....
        /*0580*/ 	.word	0x000071a0
        /*0584*/ 	.word	0x000000ff
        /*0588*/ 	.word	0x00013230
        /*058c*/ 	.short	0x010a
        /*058e*/ 	.byte	0x14
	.zero		1


	//   ....[33]....
        /*0590*/ 	.word	0x000071e0
        /*0594*/ 	.word	0x000000ff
        /*0598*/ 	.word	0x00013230
        /*059c*/ 	.short	0x010a
        /*059e*/ 	.byte	0x14
	.zero		1


	//   ....[34]....
        /*05a0*/ 	.word	0x00007630
        /*05a4*/ 	.word	0x000000ff
        /*05a8*/ 	.word	0x00013250
        /*05ac*/ 	.short	0x010a
        /*05ae*/ 	.byte	0x0b
	.zero		1


	//   ....[35]....
        /*05b0*/ 	.word	0x00007670
        /*05b4*/ 	.word	0x000000ff
        /*05b8*/ 	.word	0x00013250
        /*05bc*/ 	.short	0x010a
        /*05be*/ 	.byte	0x0b
	.zero		1


	//   ....[36]....
        /*05c0*/ 	.word	0x00008c20
        /*05c4*/ 	.word	0x00000003
        /*05c8*/ 	.word	0x00000000
        /*05cc*/ 	.short	0x0101
        /*05ce*/ 	.byte	0x3f
	.zero		1


	//   ....[37]....
        /*05d0*/ 	.word	0x00008ed0
        /*05d4*/ 	.word	0x000000ff
        /*05d8*/ 	.word	0x00000000
        /*05dc*/ 	.short	0x0101
        /*05de*/ 	.byte	0x06
	.zero		1


	//   ....[38]....
        /*05e0*/ 	.word	0x00009380
        /*05e4*/ 	.word	0x000000ff
        /*05e8*/ 	.word	0x00013250
        /*05ec*/ 	.short	0x010a
        /*05ee*/ 	.byte	0x0e
	.zero		1


	//   ....[39]....
        /*05f0*/ 	.word	0x000093c0
        /*05f4*/ 	.word	0x000000ff
        /*05f8*/ 	.word	0x00013250
        /*05fc*/ 	.short	0x010a
        /*05fe*/ 	.byte	0x0e
	.zero		1


	//   ....[40]....
        /*0600*/ 	.word	0x00009a30
        /*0604*/ 	.word	0x000000ff
        /*0608*/ 	.word	0x00000000
        /*060c*/ 	.short	0x0101
        /*060e*/ 	.byte	0x04
	.zero		1


	//   ....[41]....
        /*0610*/ 	.word	0x0000ab50
        /*0614*/ 	.word	0x00000000
        /*0618*/ 	.word	0x00000000
        /*061c*/ 	.short	0x0101
        /*061e*/ 	.byte	0x3f
	.zero		1


	//   ....[42]....
        /*0620*/ 	.word	0x0000c6c0
        /*0624*/ 	.word	0x00000005
        /*0628*/ 	.word	0x00013280
        /*062c*/ 	.short	0x010a
        /*062e*/ 	.byte	0x3f
	.zero		1


	//   ....[43]....
        /*0630*/ 	.word	0x0000c840
        /*0634*/ 	.word	0x00000005
        /*0638*/ 	.word	0x00013240
        /*063c*/ 	.short	0x010a
        /*063e*/ 	.byte	0x3f
	.zero		1


	//   ....[44]....
        /*0640*/ 	.word	0x0000d360
        /*0644*/ 	.word	0x00000010
        /*0648*/ 	.word	0x00013200
        /*064c*/ 	.short	0x0107
        /*064e*/ 	.byte	0x3f
	.zero		1


	//   ....[45]....
        /*0650*/ 	.word	0x0000d430
        /*0654*/ 	.word	0x00000010
        /*0658*/ 	.word	0x00013200
        /*065c*/ 	.short	0x0101
        /*065e*/ 	.byte	0x3f
	.zero		1


	//   ....[46]....
        /*0660*/ 	.word	0x0000d450
        /*0664*/ 	.word	0x00000010
        /*0668*/ 	.word	0x00013220
        /*066c*/ 	.short	0x010a
        /*066e*/ 	.byte	0x3f
	.zero		1


	//   ....[47]....
        /*0670*/ 	.word	0x0000d720
        /*0674*/ 	.word	0x00000004
        /*0678*/ 	.word	0x00013280
        /*067c*/ 	.short	0x010a
        /*067e*/ 	.byte	0x3f
	.zero		1


	//   ....[48]....
        /*0680*/ 	.word	0x0000d960
        /*0684*/ 	.word	0x00000004
        /*0688*/ 	.word	0x00013240
        /*068c*/ 	.short	0x010a
        /*068e*/ 	.byte	0x3f
	.zero		1


	//   ....[49]....
        /*0690*/ 	.word	0x0000dc20
        /*0694*/ 	.word	0x00000003
        /*0698*/ 	.word	0x00013270
        /*069c*/ 	.short	0x010a
        /*069e*/ 	.byte	0x3f
	.zero		1


	//   ....[50]....
        /*06a0*/ 	.word	0x0000dca0
        /*06a4*/ 	.word	0x00000003
        /*06a8*/ 	.word	0x00013260
        /*06ac*/ 	.short	0x010a
        /*06ae*/ 	.byte	0x3f
	.zero		1


	//   ....[51]....
        /*06b0*/ 	.word	0x0000df80
        /*06b4*/ 	.word	0x00000003
        /*06b8*/ 	.word	0x00013250
        /*06bc*/ 	.short	0x0101
        /*06be*/ 	.byte	0x3f
	.zero		1


	//   ....[52]....
        /*06c0*/ 	.word	0x0000e000
        /*06c4*/ 	.word	0x00000002
        /*06c8*/ 	.word	0x00000000
        /*06cc*/ 	.short	0x0101
        /*06ce*/ 	.byte	0x3f
	.zero		1


	//   ....[53]....
        /*06d0*/ 	.word	0x0000e1f0
        /*06d4*/ 	.word	0x00000002
        /*06d8*/ 	.word	0x00013270
        /*06dc*/ 	.short	0x010a
        /*06de*/ 	.byte	0x3f
	.zero		1


	//   ....[54]....
        /*06e0*/ 	.word	0x0000e270
        /*06e4*/ 	.word	0x00000002
        /*06e8*/ 	.word	0x00013260
        /*06ec*/ 	.short	0x010a
        /*06ee*/ 	.byte	0x3f
	.zero		1


	//   ....[55]....
        /*06f0*/ 	.word	0x0000e540
        /*06f4*/ 	.word	0x00000002
        /*06f8*/ 	.word	0x00013250
        /*06fc*/ 	.short	0x0101
        /*06fe*/ 	.byte	0x3f
	.zero		1


	//   ....[56]....
        /*0700*/ 	.word	0x0000e5b0
        /*0704*/ 	.word	0x00000000
        /*0708*/ 	.word	0x00000000
        /*070c*/ 	.short	0x0101
        /*070e*/ 	.byte	0x3f
	.zero		1


	//   ....[57]....
        /*0710*/ 	.word	0x0000e7d0
        /*0714*/ 	.word	0x00000007
        /*0718*/ 	.word	0x00013220
        /*071c*/ 	.short	0x010a
        /*071e*/ 	.byte	0x3f
	.zero		1


	//   ....[58]....
        /*0720*/ 	.word	0x0000e970
        /*0724*/ 	.word	0x00000005
        /*0728*/ 	.word	0x00000000
        /*072c*/ 	.short	0x010a
        /*072e*/ 	.byte	0x3f
	.zero		1


	//   ....[59]....
        /*0730*/ 	.word	0x0000e9e0
        /*0734*/ 	.word	0x00000003
        /*0738*/ 	.word	0x00000000
        /*073c*/ 	.short	0x010a
        /*073e*/ 	.byte	0x3f
	.zero		1


	//   ....[60]....
        /*0740*/ 	.word	0x0000ea30
        /*0744*/ 	.word	0x00000003
        /*0748*/ 	.word	0x00013260
        /*074c*/ 	.short	0x010a
        /*074e*/ 	.byte	0x3f
	.zero		1


	//   ....[61]....
        /*0750*/ 	.word	0x0000ea80
        /*0754*/ 	.word	0x00000005
        /*0758*/ 	.word	0x00013260
        /*075c*/ 	.short	0x010a
        /*075e*/ 	.byte	0x3f
	.zero		1


	//   ....[62]....
        /*0760*/ 	.word	0x0000eac0
        /*0764*/ 	.word	0x00000003
        /*0768*/ 	.word	0x00013280
        /*076c*/ 	.short	0x010a
        /*076e*/ 	.byte	0x3f
	.zero		1


	//   ....[63]....
        /*0770*/ 	.word	0x0000eae0
        /*0774*/ 	.word	0x00000005
        /*0778*/ 	.word	0x00013280
        /*077c*/ 	.short	0x010a
        /*077e*/ 	.byte	0x3f
	.zero		1


	//   ....[64]....
        /*0780*/ 	.word	0x0000eb50
        /*0784*/ 	.word	0x00000003
        /*0788*/ 	.word	0x00013200
        /*078c*/ 	.short	0x010a
        /*078e*/ 	.byte	0x3f
	.zero		1


	//   ....[65]....
        /*0790*/ 	.word	0x0000eba0
        /*0794*/ 	.word	0x00000003
        /*0798*/ 	.word	0x00013230
        /*079c*/ 	.short	0x010a
        /*079e*/ 	.byte	0x3f
	.zero		1


	//   ....[66]....
        /*07a0*/ 	.word	0x0000ec00
        /*07a4*/ 	.word	0x00000009
        /*07a8*/ 	.word	0x00013230
        /*07ac*/ 	.short	0x010a
        /*07ae*/ 	.byte	0x3f
	.zero		1


	//   ....[67]....
        /*07b0*/ 	.word	0x0000ec60
        /*07b4*/ 	.word	0x00000009
        /*07b8*/ 	.word	0x00013250
        /*07bc*/ 	.short	0x010a
        /*07be*/ 	.byte	0x3f
	.zero		1


	//   ....[68]....
        /*07c0*/ 	.word	0x0000ecc0
        /*07c4*/ 	.word	0x0000000b
        /*07c8*/ 	.word	0x00013230
        /*07cc*/ 	.short	0x010a
        /*07ce*/ 	.byte	0x3f
	.zero		1


	//   ....[69]....
        /*07d0*/ 	.word	0x0000ed20
        /*07d4*/ 	.word	0x0000000b
        /*07d8*/ 	.word	0x00013250
        /*07dc*/ 	.short	0x010a
        /*07de*/ 	.byte	0x3f
	.zero		1


	//   ....[70]....
        /*07e0*/ 	.word	0x0000ed80
        /*07e4*/ 	.word	0x00000006
        /*07e8*/ 	.word	0x00013250
        /*07ec*/ 	.short	0x010a
        /*07ee*/ 	.byte	0x3f
	.zero		1


	//   ....[71]....
        /*07f0*/ 	.word	0x0000eed0
        /*07f4*/ 	.word	0x00000005
        /*07f8*/ 	.word	0x00013280
        /*07fc*/ 	.short	0x010a
        /*07fe*/ 	.byte	0x3f
	.zero		1


	//   ....[72]....
        /*0800*/ 	.word	0x0000ef20
        /*0804*/ 	.word	0x00000005
        /*0808*/ 	.word	0x00013240
        /*080c*/ 	.short	0x010a
        /*080e*/ 	.byte	0x3f
	.zero		1


	//   ....[73]....
        /*0810*/ 	.word	0x0000f650
        /*0814*/ 	.word	0x00000010
        /*0818*/ 	.word	0x00013220
        /*081c*/ 	.short	0x010a
        /*081e*/ 	.byte	0x3f
	.zero		1


	//   ....[74]....
        /*0820*/ 	.word	0x0000f6a0
        /*0824*/ 	.word	0x00000004
        /*0828*/ 	.word	0x00013280
        /*082c*/ 	.short	0x010a
        /*082e*/ 	.byte	0x3f
	.zero		1


	//   ....[75]....
        /*0830*/ 	.word	0x0000f6f0
        /*0834*/ 	.word	0x00000004
        /*0838*/ 	.word	0x00013240
        /*083c*/ 	.short	0x010a
        /*083e*/ 	.byte	0x3f
	.zero		1


	//   ....[76]....
        /*0840*/ 	.word	0x0000f740
        /*0844*/ 	.word	0x00000003
        /*0848*/ 	.word	0x00013270
        /*084c*/ 	.short	0x010a
        /*084e*/ 	.byte	0x3f
	.zero		1


	//   ....[77]....
        /*0850*/ 	.word	0x0000f790
        /*0854*/ 	.word	0x00000003
        /*0858*/ 	.word	0x00013260
        /*085c*/ 	.short	0x010a
        /*085e*/ 	.byte	0x3f
	.zero		1


	//   ....[78]....
        /*0860*/ 	.word	0x0000f7e0
        /*0864*/ 	.word	0x00000002
        /*0868*/ 	.word	0x00013270
        /*086c*/ 	.short	0x010a
        /*086e*/ 	.byte	0x3f
	.zero		1


	//   ....[79]....
        /*0870*/ 	.word	0x0000f830
        /*0874*/ 	.word	0x00000002
        /*0878*/ 	.word	0x00013260
        /*087c*/ 	.short	0x010a
        /*087e*/ 	.byte	0x3f
	.zero		1


	//   ....[80]....
        /*0880*/ 	.word	0x0000f880
        /*0884*/ 	.word	0x00000007
        /*0888*/ 	.word	0x00013220
        /*088c*/ 	.short	0x010a
        /*088e*/ 	.byte	0x3f
	.zero		1


	//   ....[81]....
        /*0890*/ 	.word	0x0000fa20
        /*0894*/ 	.word	0x00000005
        /*0898*/ 	.word	0x00000000
        /*089c*/ 	.short	0x010a
        /*089e*/ 	.byte	0x3f
	.zero		1


	//   ....[82]....
        /*08a0*/ 	.word	0x0000fa70
        /*08a4*/ 	.word	0x00000003
        /*08a8*/ 	.word	0x00000000
        /*08ac*/ 	.short	0x010a
        /*08ae*/ 	.byte	0x3f
	.zero		1


	//   ....[83]....
        /*08b0*/ 	.word	0x0000fac0
        /*08b4*/ 	.word	0x00000003
        /*08b8*/ 	.word	0x00013260
        /*08bc*/ 	.short	0x010a
        /*08be*/ 	.byte	0x3f
	.zero		1


	//   ....[84]....
        /*08c0*/ 	.word	0x0000fb10
        /*08c4*/ 	.word	0x00000005
        /*08c8*/ 	.word	0x00013260
        /*08cc*/ 	.short	0x010a
        /*08ce*/ 	.byte	0x3f
	.zero		1


	//   ....[85]....
        /*08d0*/ 	.word	0x0000fb60
        /*08d4*/ 	.word	0x00000003
        /*08d8*/ 	.word	0x00013280
        /*08dc*/ 	.short	0x010a
        /*08de*/ 	.byte	0x3f
	.zero		1


	//----- nvinfo : EIATTR_NUM_MBARRIERS
	.align		4
.L_1603:
        /*08e0*/ 	.byte	0x03, 0x38
        /*08e2*/ 	.short	0x0016


	//----- nvinfo : EIATTR_EXIT_INSTR_OFFSETS
	.align		4
        /*08e4*/ 	.byte	0x04, 0x1c
        /*08e6*/ 	.short	(.L_1605 - .L_1604)


	//   ....[0]....
.L_1604:
        /*08e8*/ 	.word	0x00000a00


	//   ....[1]....
        /*08ec*/ 	.word	0x0000b490


	//   ....[2]....
        /*08f0*/ 	.word	0x0000eb30


	//----- nvinfo : EIATTR_MAX_THREADS
	.align		4
.L_1605:
        /*08f4*/ 	.byte	0x04, 0x05
        /*08f6*/ 	.short	(.L_1607 - .L_1606)
.L_1606:
        /*08f8*/ 	.word	0x00000200
        /*08fc*/ 	.word	0x00000001
        /*0900*/ 	.word	0x00000001


	//----- nvinfo : EIATTR_CRS_STACK_SIZE
	.align		4
.L_1607:
        /*0904*/ 	.byte	0x04, 0x1e
        /*0906*/ 	.short	(.L_1609 - .L_1608)
.L_1608:
        /*0908*/ 	.word	0x00000000


	//----- nvinfo : EIATTR_CBANK_PARAM_SIZE
	.align		4
.L_1609:
        /*090c*/ 	.byte	0x03, 0x19
        /*090e*/ 	.short	0x0af0


	//----- nvinfo : EIATTR_PARAM_CBANK
	.align		4
        /*0910*/ 	.byte	0x04, 0x0a
        /*0912*/ 	.short	(.L_1611 - .L_1610)
	.align		4
.L_1610:
        /*0914*/ 	.word	index@(.nv.constant0._ZN7cutlass13device_kernelIN5flash11enable_sm90INS1_16FlashAttnFwdSm90INS1_25CollectiveMainloopFwdSm90ILi2EN4cute5tupleIJNS5_1CILi1EEES8_S8_EEENS6_IJNS7_ILi192EEENS7_ILi160EEENS7_ILi64EEEEEELi64ENS_12float_e4m3_tEfNS_4arch4Sm90ELb1ELb0ELb0ELb0ELb0ELb0ELb0ELb1ELb1ELb1ELb0ELb0EEENS1_21CollectiveEpilogueFwdINS6_IJSA_SC_SB_EEES9_NS_10bfloat16_tESG_Li384ELb0ELb1ELb0ELb1EEENS1_30DynamicPersistentTileSchedulerILi384ELi128ELb0ELb1ELb1EEEEEEEEEvNT_6ParamsE)
        /*0918*/ 	.short	0x0210
        /*091a*/ 	.short	0x0af0


	//----- nvinfo : EIATTR_SW_WAR
	.align		4
.L_1611:
        /*091c*/ 	.byte	0x04, 0x36
        /*091e*/ 	.short	(.L_1613 - .L_1612)
.L_1612:
        /*0920*/ 	.word	0x00000008
.L_1613:


//--------------------- .nv.info._ZN7cutlass13device_kernelIN5flash11enable_sm90INS1_16FlashAttnFwdSm90INS1_25CollectiveMainloopFwdSm90ILi2EN4cute5tupleIJNS5_1CILi1EEES8_S8_EEENS6_IJNS7_ILi192EEENS7_ILi160EEENS7_ILi64EEEEEELi64ENS_12float_e4m3_tEfNS_4arch4Sm90ELb1ELb0ELb0ELb1ELb0ELb0ELb0ELb1ELb1ELb1ELb0ELb0EEENS1_21CollectiveEpilogueFwdINS6_IJSA_SC_SB_EEES9_NS_10bfloat16_tESG_Li384ELb1ELb1ELb0ELb1EEENS1_36VarlenDynamicPersistentTileSchedulerILi192ELi160ELi384ELi128ELb0ELb1ELb1ELb1ELb1ELb1EEEEEEEEEvNT_6ParamsE --------------------------
	.section	.nv.info._ZN7cutlass13device_kernelIN5flash11enable_sm90INS1_16FlashAttnFwdSm90INS1_25CollectiveMainloopFwdSm90ILi2EN4cute5tupleIJNS5_1CILi1EEES8_S8_EEENS6_IJNS7_ILi192EEENS7_ILi160EEENS7_ILi64EEEEEELi64ENS_12float_e4m3_tEfNS_4arch4Sm90ELb1ELb0ELb0ELb1ELb0ELb0ELb0ELb1ELb1ELb1ELb0ELb0EEENS1_21CollectiveEpilogueFwdINS6_IJSA_SC_SB_EEES9_NS_10bfloat16_tESG_Li384ELb1ELb1ELb0ELb1EEENS1_36VarlenDynamicPersistentTileSchedulerILi192ELi160ELi384ELi128ELb0ELb1ELb1ELb1ELb1ELb1EEEEEEEEEvNT_6ParamsE,"",@"SHT_CUDA_INFO"
	.sectionflags	@""
	.align	4


	//----- nvinfo : EIATTR_CUDA_API_VERSION
	.align		4
        /*0000*/ 	.byte	0x04, 0x37
        /*0002*/ 	.short	(.L_1615 - .L_1614)
.L_1614:
        /*0004*/ 	.word	0x00000082


	//----- nvinfo : EIATTR_KPARAM_INFO
	.align		4
.L_1615:
        /*0008*/ 	.byte	0x04, 0x17
        /*000a*/ 	.short	(.L_1617 - .L_1616)
.L_1616:
        /*000c*/ 	.word	0x00000000
        /*0010*/ 	.short	0x0000
        /*0012*/ 	.short	0x0070
        /*0014*/ 	.byte	0x00, 0xf0, 0x01, 0x2a


	//----- nvinfo : EIATTR_SPARSE_MMA_MASK
	.align		4
.L_1617:
        /*0018*/ 	.byte	0x03, 0x50
        /*001a*/ 	.short	0x0000


	//----- nvinfo : EIATTR_MAXREG_COUNT
	.align		4
        /*001c*/ 	.byte	0x03, 0x1b
        /*001e*/ 	.short	0x0080


	//----- nvinfo : EIATTR_NUM_BARRIERS
	.align		4
        /*0020*/ 	.byte	0x02, 0x4c
        /*0022*/ 	.byte	0x09
	.zero		1


	//----- nvinfo : EIATTR_EXTERNS
	.align		4
        /*0024*/ 	.byte	0x04, 0x0f
        /*0026*/ 	.short	(.L_1619 - .L_1618)


	//   ....[0]....
	.align		4
.L_1618:
        /*0028*/ 	.word	index@(__assertfail)


	//----- nvinfo : EIATTR_ANNOTATIONS
	.align		4
.L_1619:
        /*002c*/ 	.byte	0x04, 0x55
        /*002e*/ 	.short	(.L_1621 - .L_1620)


	//   ....[0]....
.L_1620:
        /* <DEDUP_REMOVED lines=9> */


	//----- nvinfo : EIATTR_MERCURY_ISA_VERSION
	.align		4
.L_1621:
        /*00a8*/ 	.byte	0x03, 0x5f
        /*00aa*/ 	.short	0x0101


	//----- nvinfo : EIATTR_UNUSED_LOAD_BYTE_OFFSET
	.align		4
        /*00ac*/ 	.byte	0x04, 0x44
        /*00ae*/ 	.short	(.L_1623 - .L_1622)


	//   ....[0]....
.L_1622:
        /*00b0*/ 	.word	0x00000a00
        /*00b4*/ 	.word	0x0000fff0


	//   ....[1]....
        /*00b8*/ 	.word	0x00009db0
        /*00bc*/ 	.word	0x0000fff0


	//----- nvinfo : EIATTR_INT_WARP_WIDE_INSTR_OFFSETS
	.align		4
.L_1623:
        /*00c0*/ 	.byte	0x04, 0x31
        /*00c2*/ 	.short	(.L_1625 - .L_1624)


	//   ....[0]....
.L_1624:
        /*00c4*/ 	.word	0x00000130


	//   ....[1]....
        /*00c8*/ 	.word	0x00000170


	//   ....[2]....
        /*00cc*/ 	.word	0x000001e0


	//   ....[3]....
        /*00d0*/ 	.word	0x0000cff0


	//   ....[4]....
        /*00d4*/ 	.word	0x0000d080


	//   ....[5]....
        /*00d8*/ 	.word	0x0000f3c0


	//   ....[6]....
        /*00dc*/ 	.word	0x0000f450


	//----- nvinfo : EIATTR_COOP_GROUP_MASK_REGIDS
	.align		4
.L_1625:
        /*00e0*/ 	.byte	0x04, 0x29
        /*00e2*/ 	.short	(.L_1627 - .L_1626)


	//   ....[0]....
.L_1626:
        /*00e4*/ 	.word	0xffffffff


	//   ....[1]....
        /*00e8*/ 	.word	0xffffffff


	//   ....[2]....
        /*00ec*/ 	.word	0xffffffff


	//   ....[3]....
        /*00f0*/ 	.word	0xffffffff


	//   ....[4]....
        /*00f4*/ 	.word	0xffffffff


	//   ....[5]....
        /*00f8*/ 	.word	0xffffffff


	//   ....[6]....
        /*00fc*/ 	.word	0xffffffff


	//   ....[7]....
        /*0100*/ 	.word	0xffffffff


	//   ....[8]....
        /*0104*/ 	.word	0xffffffff


	//   ....[9]....
        /*0108*/ 	.word	0xffffffff


	//   ....[10]....
        /*010c*/ 	.word	0xffffffff


	//   ....[11]....
        /*0110*/ 	.word	0xffffffff


	//   ....[12]....
        /*0114*/ 	.word	0xffffffff


	//   ....[13]....
        /*0118*/ 	.word	0xffffffff


	//   ....[14]....
        /*011c*/ 	.word	0xffffffff


	//   ....[15]....
        /*0120*/ 	.word	0xffffffff


	//   ....[16]....
        /*0124*/ 	.word	0xffffffff


	//   ....[17]....
        /*0128*/ 	.word	0xffffffff


	//   ....[18]....
        /*012c*/ 	.word	0xffffffff


	//   ....[19]....
        /*0130*/ 	.word	0xffffffff


	//   ....[20]....
        /*0134*/ 	.word	0xffffffff


	//   ....[21]....
        /*0138*/ 	.word	0xffffffff


	//   ....[22]....
        /*013c*/ 	.word	0xffffffff


	//   ....[23]....
        /*0140*/ 	.word	0xffffffff


	//   ....[24]....
        /*0144*/ 	.word	0xffffffff


	//   ....[25]....
        /*0148*/ 	.word	0xffffffff


	//   ....[26]....
        /*014c*/ 	.word	0xffffffff


	//   ....[27]....
        /*0150*/ 	.word	0xffffffff


	//   ....[28]....
        /*0154*/ 	.word	0xffffffff


	//   ....[29]....
        /*0158*/ 	.word	0xffffffff


	//   ....[30]....
        /*015c*/ 	.word	0xffffffff


	//   ....[31]....
        /*0160*/ 	.word	0xffffffff


	//   ....[32]....
        /*0164*/ 	.word	0xffffffff


	//   ....[33]....
        /*0168*/ 	.word	0xffffffff


	//   ....[34]....
        /*016c*/ 	.word	0xffffffff


	//   ....[35]....
        /*0170*/ 	.word	0xffffffff


	//   ....[36]....
        /*0174*/ 	.word	0xffffffff


	//   ....[37]....
        /*0178*/ 	.word	0xffffffff


	//   ....[38]....
        /*017c*/ 	.word	0xffffffff


	//   ....[39]....
        /*0180*/ 	.word	0xffffffff


	//   ....[40]....
        /*0184*/ 	.word	0xffffffff


	//   ....[41]....
        /*0188*/ 	.word	0xffffffff


	//   ....[42]....
        /*018c*/ 	.word	0xffffffff


	//   ....[43]....
        /*0190*/ 	.word	0xffffffff


	//   ....[44]....
        /*0194*/ 	.word	0xffffffff


	//   ....[45]....
        /*0198*/ 	.word	0xffffffff


	//   ....[46]....
        /*019c*/ 	.word	0xffffffff


	//   ....[47]....
        /*01a0*/ 	.word	0xffffffff


	//   ....[48]....
        /*01a4*/ 	.word	0xffffffff


	//   ....[49]....
        /*01a8*/ 	.word	0xffffffff


	//   ....[50]....
        /*01ac*/ 	.word	0xffffffff


	//   ....[51]....
        /*01b0*/ 	.word	0xffffffff


	//   ....[52]....
        /*01b4*/ 	.word	0xffffffff


	//   ....[53]....
        /*01b8*/ 	.word	0xffffffff


	//   ....[54]....
        /*01bc*/ 	.word	0xffffffff


	//   ....[55]....
        /*01c0*/ 	.word	0xffffffff


	//   ....[56]....
        /*01c4*/ 	.word	0xffffffff


	//   ....[57]....
        /*01c8*/ 	.word	0xffffffff


	//   ....[58]....
        /*01cc*/ 	.word	0xffffffff


	//   ....[59]....
        /*01d0*/ 	.word	0xffffffff


	//   ....[60]....
        /*01d4*/ 	.word	0xffffffff


	//   ....[61]....
        /*01d8*/ 	.word	0xffffffff


	//   ....[62]....
        /*01dc*/ 	.word	0xffffffff


	//   ....[63]....
        /*01e0*/ 	.word	0xffffffff


	//   ....[64]....
        /*01e4*/ 	.word	0xffffffff


	//   ....[65]....
        /*01e8*/ 	.word	0xffffffff


	//   ....[66]....
        /*01ec*/ 	.word	0xffffffff


	//   ....[67]....
        /*01f0*/ 	.word	0xffffffff


	//   ....[68]....
        /*01f4*/ 	.word	0xffffffff


	//   ....[69]....
        /*01f8*/ 	.word	0xffffffff


	//   ....[70]....
        /*01fc*/ 	.word	0xffffffff


	//   ....[71]....
        /*0200*/ 	.word	0xffffffff


	//   ....[72]....
        /*0204*/ 	.word	0xffffffff


	//   ....[73]....
        /*0208*/ 	.word	0xffffffff


	//   ....[74]....
        /*020c*/ 	.word	0xffffffff


	//   ....[75]....
        /*0210*/ 	.word	0xffffffff


	//   ....[76]....
        /*0214*/ 	.word	0xffffffff


	//   ....[77]....
        /*0218*/ 	.word	0xffffffff


	//   ....[78]....
        /*021c*/ 	.word	0xffffffff


	//   ....[79]....
        /*0220*/ 	.word	0xffffffff


	//   ....[80]....
        /*0224*/ 	.word	0xffffffff


	//   ....[81]....
        /*0228*/ 	.word	0xffffffff


	//   ....[82]....
        /*022c*/ 	.word	0xffffffff


	//   ....[83]....
        /*0230*/ 	.word	0xffffffff


	//   ....[84]....
        /*0234*/ 	.word	0xffffffff


	//   ....[85]....
        /*0238*/ 	.word	0xffffffff


	//   ....[86]....
        /*023c*/ 	.word	0xffffffff


	//   ....[87]....
        /*0240*/ 	.word	0xffffffff


	//   ....[88]....
        /*0244*/ 	.word	0xffffffff


	//   ....[89]....
        /*0248*/ 	.word	0xffffffff


	//   ....[90]....
        /*024c*/ 	.word	0xffffffff


	//   ....[91]....
        /*0250*/ 	.word	0xffffffff


	//   ....[92]....
        /*0254*/ 	.word	0xffffffff


	//   ....[93]....
        /*0258*/ 	.word	0xffffffff


	//   ....[94]....
        /*025c*/ 	.word	0xffffffff


	//   ....[95]....
        /*0260*/ 	.word	0xffffffff


	//   ....[96]....
        /*0264*/ 	.word	0xffffffff


	//   ....[97]....
        /*0268*/ 	.word	0xffffffff


	//   ....[98]....
        /*026c*/ 	.word	0xffffffff


	//   ....[99]....
        /*0270*/ 	.word	0xffffffff


	//   ....[100]....
        /*0274*/ 	.word	0xffffffff


	//   ....[101]....
        /*0278*/ 	.word	0xffffffff


	//   ....[102]....
        /*027c*/ 	.word	0xffffffff


	//   ....[103]....
        /*0280*/ 	.word	0xffffffff


	//   ....[104]....
        /*0284*/ 	.word	0xffffffff


	//   ....[105]....
        /*0288*/ 	.word	0xffffffff


	//   ....[106]....
        /*028c*/ 	.word	0xffffffff


	//   ....[107]....
        /*0290*/ 	.word	0xffffffff


	//   ....[108]....
        /*0294*/ 	.word	0xffffffff


	//   ....[109]....
        /*0298*/ 	.word	0xffffffff


	//   ....[110]....
        /*029c*/ 	.word	0xffffffff


	//   ....[111]....
        /*02a0*/ 	.word	0x0500000f


	//   ....[112]....
        /*02a4*/ 	.word	0x0500000f


	//   ....[113]....
        /*02a8*/ 	.word	0x0500000f


	//   ....[114]....
        /*02ac*/ 	.word	0x0500000f


	//   ....[115]....
        /*02b0*/ 	.word	0x0500000f


	//   ....[116]....
        /*02b4*/ 	.word	0x0500000f


	//   ....[117]....
        /*02b8*/ 	.word	0x0500000f


	//   ....[118]....
        /*02bc*/ 	.word	0x0500000f


	//   ....[119]....
        /*02c0*/ 	.word	0x0500000f


	//   ....[120]....
        /*02c4*/ 	.word	0x0500000f


	//   ....[121]....
        /*02c8*/ 	.word	0x0500000f


	//   ....[122]....
        /*02cc*/ 	.word	0x0500000f


	//   ....[123]....
        /*02d0*/ 	.word	0x0500000f


	//   ....[124]....
        /*02d4*/ 	.word	0x0500000f


	//----- nvinfo : EIATTR_COOP_GROUP_INSTR_OFFSETS
	.align		4
.L_1627:
        /*02d8*/ 	.byte	0x04, 0x28
        /*02da*/ 	.short	(.L_1629 - .L_1628)


	//   ....[0]....
.L_1628:
        /*02dc*/ 	.word	0x00000060


	//   ....[1]....
        /*02e0*/ 	.word	0x00000140


	//   ....[2]....
        /*02e4*/ 	.word	0x00000190


	//   ....[3]....
        /*02e8*/ 	.word	0x000003c0


	//   ....[4]....
        /*02ec*/ 	.word	0x00000520


	//   ....[5]....
        /*02f0*/ 	.word	0x00000640


	//   ....[6]....
        /*02f4*/ 	.word	0x000007a0


	//   ....[7]....
        /*02f8*/ 	.word	0x000017d0


	//   ....[8]....
        /*02fc*/ 	.word	0x00001f40


	//   ....[9]....
        /*0300*/ 	.word	0x00001f50


	//   ....[10]....
        /*0304*/ 	.word	0x00002960


	//   ....[11]....
        /*0308*/ 	.word	0x00002a20


	//   ....[12]....
        /*030c*/ 	.word	0x000034b0


	//   ....[13]....
        /*0310*/ 	.word	0x00003540


	//   ....[14]....
        /*0314*/ 	.word	0x00004b30


	//   ....[15]....
        /*0318*/ 	.word	0x00004b50


	//   ....[16]....
        /*031c*/ 	.word	0x00005450


	//   ....[17]....
        /*0320*/ 	.word	0x00005550


	//   ....[18]....
        /*0324*/ 	.word	0x00006000


	//   ....[19]....
        /*0328*/ 	.word	0x00006060


	//   ....[20]....
        /*032c*/ 	.word	0x00007de0


	//   ....[21]....
        /*0330*/ 	.word	0x00007e00


	//   ....[22]....
        /*0334*/ 	.word	0x00007e40


	//   ....[23]....
        /*0338*/ 	.word	0x00007e70


	//   ....[24]....
        /*033c*/ 	.word	0x00009810


	//   ....[25]....
        /*0340*/ 	.word	0x00009820


	//   ....[26]....
        /*0344*/ 	.word	0x000098a0


	//   ....[27]....
        /*0348*/ 	.word	0x000098b0


	//   ....[28]....
        /*034c*/ 	.word	0x0000a300


	//   ....[29]....
        /*0350*/ 	.word	0x0000a310


	//   ....[30]....
        /*0354*/ 	.word	0x0000a320


	//   ....[31]....
        /*0358*/ 	.word	0x0000a330


	//   ....[32]....
        /*035c*/ 	.word	0x0000a340


	//   ....[33]....
        /*0360*/ 	.word	0x0000a350


	//   ....[34]....
        /*0364*/ 	.word	0x0000a370


	//   ....[35]....
        /*0368*/ 	.word	0x0000a380


	//   ....[36]....
        /*036c*/ 	.word	0x0000a3a0


	//   ....[37]....
        /*0370*/ 	.word	0x0000a3b0


	//   ....[38]....
        /*0374*/ 	.word	0x0000a3e0


	//   ....[39]....
        /*0378*/ 	.word	0x0000a3f0


	//   ....[40]....
        /*037c*/ 	.word	0x0000a410


	//   ....[41]....
        /*0380*/ 	.word	0x0000a420


	//   ....[42]....
        /*0384*/ 	.word	0x0000a450


	//   ....[43]....
        /*0388*/ 	.word	0x0000a460


	//   ....[44]....
        /*038c*/ 	.word	0x0000a8c0


	//   ....[45]....
        /*0390*/ 	.word	0x0000a900


	//   ....[46]....
        /*0394*/ 	.word	0x0000a940


	//   ....[47]....
        /*0398*/ 	.word	0x0000a970


	//   ....[48]....
        /*039c*/ 	.word	0x0000ae40


	//   ....[49]....
        /*03a0*/ 	.word	0x0000ae80


	//   ....[50]....
        /*03a4*/ 	.word	0x0000aec0


	//   ....[51]....
        /*03a8*/ 	.word	0x0000aef0


	//   ....[52]....
        /*03ac*/ 	.word	0x0000af10


	//   ....[53]....
        /*03b0*/ 	.word	0x0000af30


	//   ....[54]....
        /*03b4*/ 	.word	0x0000af50


	//   ....[55]....
        /*03b8*/ 	.word	0x0000af70


	//   ....[56]....
        /*03bc*/ 	.word	0x0000b830


	//   ....[57]....
        /*03c0*/ 	.word	0x0000b860


	//   ....[58]....
        /*03c4*/ 	.word	0x0000b8a0


	//   ....[59]....
        /*03c8*/ 	.word	0x0000b8d0


	//   ....[60]....
        /*03cc*/ 	.word	0x0000b8e0


	//   ....[61]....
        /*03d0*/ 	.word	0x0000b8f0


	//   ....[62]....
        /*03d4*/ 	.word	0x0000b900


	//   ....[63]....
        /*03d8*/ 	.word	0x0000b920


	//   ....[64]....
        /*03dc*/ 	.word	0x0000ba60


	//   ....[65]....
        /*03e0*/ 	.word	0x0000bc50


	//   ....[66]....
        /*03e4*/ 	.word	0x0000bc80


	//   ....[67]....
        /*03e8*/ 	.word	0x0000bcb0


	//   ....[68]....
        /*03ec*/ 	.word	0x0000bce0


	//   ....[69]....
        /*03f0*/ 	.word	0x0000bd10


	//   ....[70]....
        /*03f4*/ 	.word	0x0000bd50


	//   ....[71]....
        /*03f8*/ 	.word	0x0000bed0


	//   ....[72]....
        /*03fc*/ 	.word	0x0000bf00


	//   ....[73]....
        /*0400*/ 	.word	0x0000bf30


	//   ....[74]....
        /*0404*/ 	.word	0x0000bf60


	//   ....[75]....
        /*0408*/ 	.word	0x0000bf90


	//   ....[76]....
        /*040c*/ 	.word	0x0000bfd0


	//   ....[77]....
        /*0410*/ 	.word	0x0000c060


	//   ....[78]....
        /*0414*/ 	.word	0x0000c0f0


	//   ....[79]....
        /*0418*/ 	.word	0x0000c1a0


	//   ....[80]....
        /*041c*/ 	.word	0x0000d730


	//   ....[81]....
        /*0420*/ 	.word	0x0000e340


	//   ....[82]....
        /*0424*/ 	.word	0x0000e370


	//   ....[83]....
        /*0428*/ 	.word	0x0000e3e0


	//   ....[84]....
        /*042c*/ 	.word	0x0000e420


	//   ....[85]....
        /*0430*/ 	.word	0x0000e460


	//   ....[86]....
        /*0434*/ 	.word	0x0000e490


	//   ....[87]....
        /*0438*/ 	.word	0x0000e4a0


	//   ....[88]....
        /*043c*/ 	.word	0x0000e4b0


	//   ....[89]....
        /*0440*/ 	.word	0x0000e4c0


	//   ....[90]....
        /*0444*/ 	.word	0x0000e4e0


	//   ....[91]....
        /*0448*/ 	.word	0x0000e530


	//   ....[92]....
        /*044c*/ 	.word	0x0000e5a0


	//   ....[93]....
        /*0450*/ 	.word	0x0000fae0


	//   ....[94]....
        /*0454*/ 	.word	0x0000fb10


	//   ....[95]....
        /*0458*/ 	.word	0x0000fb40


	//   ....[96]....
        /*045c*/ 	.word	0x0000fb70


	//   ....[97]....
        /*0460*/ 	.word	0x0000fb80


	//   ....[98]....
        /*0464*/ 	.word	0x0000fba0


	//   ....[99]....
        /*0468*/ 	.word	0x0000fbc0


	//   ....[100]....
        /*046c*/ 	.word	0x0000fc00


	//   ....[101]....
        /*0470*/ 	.word	0x0000fd40


	//   ....[102]....
        /*0474*/ 	.word	0x0000fd70


	//   ....[103]....
        /*0478*/ 	.word	0x0000fdb0


	//   ....[104]....
        /*047c*/ 	.word	0x0000fde0


	//   ....[105]....
        /*0480*/ 	.word	0x0000fe10


	//   ....[106]....
        /*0484*/ 	.word	0x0000fe40


	//   ....[107]....
        /*0488*/ 	.word	0x0000fee0


	//   ....[108]....
        /*048c*/ 	.word	0x0000ff80


	//   ....[109]....
        /*0490*/ 	.word	0x00010030


	//   ....[110]....
        /*0494*/ 	.word	0x00010630


	//   ....[111]....
        /*0498*/ 	.word	0x00010c00


	//   ....[112]....
        /*049c*/ 	.word	0x00010dc0


	//   ....[113]....
        /*04a0*/ 	.word	0x00010e30


	//   ....[114]....
        /*04a4*/ 	.word	0x00010eb0


	//   ....[115]....
        /*04a8*/ 	.word	0x00010f60


	//   ....[116]....
        /*04ac*/ 	.word	0x00010fe0


	//   ....[117]....
        /*04b0*/ 	.word	0x00011080


	//   ....[118]....
        /*04b4*/ 	.word	0x00011100


	//   ....[119]....
        /*04b8*/ 	.word	0x000111b0


	//   ....[120]....
        /*04bc*/ 	.word	0x00011210


	//   ....[121]....
        /*04c0*/ 	.word	0x000112c0


	//   ....[122]....
        /*04c4*/ 	.word	0x00011340


	//   ....[123]....
        /*04c8*/ 	.word	0x000113e0


	//   ....[124]....
        /*04cc*/ 	.word	0x00011720


	//----- nvinfo : EIATTR_REG_RECONFIG
	.align		4
.L_1629:
        /*04d0*/ 	.byte	0x01, 0x54
	.zero		2


	//----- nvinfo : EIATTR_SYSCALL_OFFSETS
	.align		4
        /*04d4*/ 	.byte	0x04, 0x46
        /*04d6*/ 	.short	(.L_1631 - .L_1630)


	//   ....[0]....
.L_1630:
        /*04d8*/ 	.word	0x000019b0


	//   ....[1]....
        /*04dc*/ 	.word	0x0000d1e0


	//   ....[2]....
        /*04e0*/ 	.word	0x0000d340


	//   ....[3]....
        /*04e4*/ 	.word	0x0000d490


	//   ....[4]....
        /*04e8*/ 	.word	0x0000d5d0


	//   ....[5]....
        /*04ec*/ 	.word	0x0000dea0


	//----- nvinfo : EIATTR_MBARRIER_INSTR_OFFSETS
	.align		4
.L_1631:
        /*04f0*/ 	.byte	0x04, 0x39
        /*04f2*/ 	.short	(.L_1633 - .L_1632)


	//   ....[0]....
.L_1632:
        /*04f4*/ 	.word	0x00000270
        /*04f8*/ 	.word	0x000000ff
        /*04fc*/ 	.word	0x00013200
        /*0500*/ 	.short	0x0100
        /*0502*/ 	.byte	0x08
	.zero		1


	//   ....[1]....
        /*0504*/ 	.word	0x00000280
        /*0508*/ 	.word	0x000000ff
        /*050c*/ 	.word	0x00013220
        /*0510*/ 	.short	0x0100
        /*0512*/ 	.byte	0x08
	.zero		1


	//   ....[2]....
        /*0514*/ 	.word	0x00000370
        /*0518*/ 	.word	0x000000ff
        /*051c*/ 	.word	0x00013230
        /*0520*/ 	.short	0x0100
        /*0522*/ 	.byte	0x08
	.zero		1


	//   ....[3]....
        /*0524*/ 	.word	0x00000380
        /*0528*/ 	.word	0x000000ff
        /*052c*/ 	.word	0x00013240
        /*0530*/ 	.short	0x0100
        /*0532*/ 	.byte	0x08
	.zero		1


	//   ....[4]....
        /*0534*/ 	.word	0x00000390
        /*0538*/ 	.word	0x000000ff
        /*053c*/ 	.word	0x00013238
        /*0540*/ 	.short	0x0100
        /*0542*/ 	.byte	0x08
	.zero		1


	//   ....[5]....
        /*0544*/ 	.word	0x000003a0
        /*0548*/ 	.word	0x000000ff
        /*054c*/ 	.word	0x00013248
        /*0550*/ 	.short	0x0100
        /*0552*/ 	.byte	0x08
	.zero		1


	//   ....[6]....
        /*0554*/ 	.word	0x000004d0
        /*0558*/ 	.word	0x000000ff
        /*055c*/ 	.word	0x00013250
        /*0560*/ 	.short	0x0100
        /*0562*/ 	.byte	0x08
	.zero		1


	//   ....[7]....
        /*0564*/ 	.word	0x000004e0
        /*0568*/ 	.word	0x000000ff
        /*056c*/ 	.word	0x00013260
        /*0570*/ 	.short	0x0100
        /*0572*/ 	.byte	0x08
	.zero		1


	//   ....[8]....
        /*0574*/ 	.word	0x000004f0
        /*0578*/ 	.word	0x000000ff
        /*057c*/ 	.word	0x00013258
        /*0580*/ 	.short	0x0100
        /*0582*/ 	.byte	0x08
	.zero		1


	//   ....[9]....
        /*0584*/ 	.word	0x00000500
        /*0588*/ 	.word	0x000000ff
        /*058c*/ 	.word	0x00013268
        /*0590*/ 	.short	0x0100
        /*0592*/ 	.byte	0x08
	.zero		1


	//   ....[10]....
        /*0594*/ 	.word	0x000005f0
        /*0598*/ 	.word	0x000000ff
        /*059c*/ 	.word	0x00013270
        /*05a0*/ 	.short	0x0100
        /*05a2*/ 	.byte	0x06
	.zero		1


	//   ....[11]....
        /*05a4*/ 	.word	0x00000600
        /*05a8*/ 	.word	0x000000ff
        /*05ac*/ 	.word	0x00013280
        /*05b0*/ 	.short	0x0100
        /*05b2*/ 	.byte	0x06
	.zero		1


	//   ....[12]....
        /*05b4*/ 	.word	0x00000610
        /*05b8*/ 	.word	0x000000ff
        /*05bc*/ 	.word	0x00013278
        /*05c0*/ 	.short	0x0100
        /*05c2*/ 	.byte	0x06
	.zero		1


	//   ....[13]....
        /*05c4*/ 	.word	0x00000620
        /*05c8*/ 	.word	0x000000ff
        /*05cc*/ 	.word	0x00013288
        /*05d0*/ 	.short	0x0100
        /*05d2*/ 	.byte	0x06
	.zero		1


	//   ....[14]....
        /*05d4*/ 	.word	0x00000750
        /*05d8*/ 	.word	0x000000ff
        /*05dc*/ 	.word	0x00013290
        /*05e0*/ 	.short	0x0100
        /*05e2*/ 	.byte	0x08
	.zero		1


	//   ....[15]....
        /*05e4*/ 	.word	0x00000760
        /*05e8*/ 	.word	0x000000ff
        /*05ec*/ 	.word	0x000132a0
        /*05f0*/ 	.short	0x0100
        /*05f2*/ 	.byte	0x08
	.zero		1


	//   ....[16]....
        /*05f4*/ 	.word	0x00000770
        /*05f8*/ 	.word	0x000000ff
        /*05fc*/ 	.word	0x00013298
        /*0600*/ 	.short	0x0100
        /*0602*/ 	.byte	0x08
	.zero		1


	//   ....[17]....
        /*0604*/ 	.word	0x00000780
        /*0608*/ 	.word	0x000000ff
        /*060c*/ 	.word	0x000132a8
        /*0610*/ 	.short	0x0100
        /*0612*/ 	.byte	0x08
	.zero		1


	//   ....[18]....
        /*0614*/ 	.word	0x000008b0
        /*0618*/ 	.word	0x000000ff
        /*061c*/ 	.word	0x000132b0
        /*0620*/ 	.short	0x0100
        /*0622*/ 	.byte	0x08
	.zero		1


	//   ....[19]....
        /*0624*/ 	.word	0x000008c0
        /*0628*/ 	.word	0x000000ff
        /*062c*/ 	.word	0x000132c0
        /*0630*/ 	.short	0x0100
        /*0632*/ 	.byte	0x08
	.zero		1


	//   ....[20]....
        /*0634*/ 	.word	0x000008d0
        /*0638*/ 	.word	0x000000ff
        /*063c*/ 	.word	0x000132b8
        /*0640*/ 	.short	0x0100
        /*0642*/ 	.byte	0x08
	.zero		1


	//   ....[21]....
        /*0644*/ 	.word	0x000008e0
        /*0648*/ 	.word	0x000000ff
        /*064c*/ 	.word	0x000132c8
        /*0650*/ 	.short	0x0100
        /*0652*/ 	.byte	0x08
	.zero		1


	//   ....[22]....
        /*0654*/ 	.word	0x00001a30
        /*0658*/ 	.word	0x000000ff
        /*065c*/ 	.word	0x00013200
        /*0660*/ 	.short	0x010a
        /*0662*/ 	.byte	0x2d
	.zero		1


	//   ....[23]....
        /*0664*/ 	.word	0x00001ab0
        /*0668*/ 	.word	0x00000003
        /*066c*/ 	.word	0x00013230
        /*0670*/ 	.short	0x010a
        /*0672*/ 	.byte	0x3f
	.zero		1


	//   ....[24]....
        /*0674*/ 	.word	0x00001af0
        /*0678*/ 	.word	0x00000003
        /*067c*/ 	.word	0x00013230
        /*0680*/ 	.short	0x010a
        /*0682*/ 	.byte	0x3f
	.zero		1


	//   ....[25]....
        /*0684*/ 	.word	0x000038b0
        /*0688*/ 	.word	0x00000028
        /*068c*/ 	.word	0x00000000
        /*0690*/ 	.short	0x0101
        /*0692*/ 	.byte	0x3f
	.zero		1


	//   ....[26]....
        /*0694*/ 	.word	0x00004520
        /*0698*/ 	.word	0x000000ff
        /*069c*/ 	.word	0x00013230
        /*06a0*/ 	.short	0x010a
        /*06a2*/ 	.byte	0x14
	.zero		1


	//   ....[27]....
        /*06a4*/ 	.word	0x00004560
        /*06a8*/ 	.word	0x000000ff
        /*06ac*/ 	.word	0x00013230
        /*06b0*/ 	.short	0x010a
        /*06b2*/ 	.byte	0x14
	.zero		1


	//   ....[28]....
        /*06b4*/ 	.word	0x000049b0
        /*06b8*/ 	.word	0x000000ff
        /*06bc*/ 	.word	0x00013250
        /*06c0*/ 	.short	0x010a
        /*06c2*/ 	.byte	0x0b
	.zero		1


	//   ....[29]....
        /*06c4*/ 	.word	0x000049f0
        /*06c8*/ 	.word	0x000000ff
        /*06cc*/ 	.word	0x00013250
        /*06d0*/ 	.short	0x010a
        /*06d2*/ 	.byte	0x0b
	.zero		1


	//   ....[30]....
        /*06d4*/ 	.word	0x00006af0
        /*06d8*/ 	.word	0x00000003
        /*06dc*/ 	.word	0x00000000
        /*06e0*/ 	.short	0x0101
        /*06e2*/ 	.byte	0x3f
	.zero		1


	//   ....[31]....
        /*06e4*/ 	.word	0x00006dc0
        /*06e8*/ 	.word	0x000000ff
        /*06ec*/ 	.word	0x00000000
        /*06f0*/ 	.short	0x0101
        /*06f2*/ 	.byte	0x06
	.zero		1


	//   ....[32]....
        /*06f4*/ 	.word	0x000072f0
        /*06f8*/ 	.word	0x000000ff
        /*06fc*/ 	.word	0x00013230
        /*0700*/ 	.short	0x010a
        /*0702*/ 	.byte	0x06
	.zero		1


	//   ....[33]....
        /*0704*/ 	.word	0x00007330
        /*0708*/ 	.word	0x000000ff
        /*070c*/ 	.word	0x00013230
        /*0710*/ 	.short	0x010a
        /*0712*/ 	.byte	0x06
	.zero		1


	//   ....[34]....
        /*0714*/ 	.word	0x00007780
        /*0718*/ 	.word	0x000000ff
        /*071c*/ 	.word	0x00013250
        /*0720*/ 	.short	0x010a
        /*0722*/ 	.byte	0x0b
	.zero		1


	//   ....[35]....
        /*0724*/ 	.word	0x000077c0
        /*0728*/ 	.word	0x000000ff
        /*072c*/ 	.word	0x00013250
        /*0730*/ 	.short	0x010a
        /*0732*/ 	.byte	0x0b
	.zero		1


	//   ....[36]....
        /*0734*/ 	.word	0x00008d20
        /*0738*/ 	.word	0x00000003
        /*073c*/ 	.word	0x00000000
        /*0740*/ 	.short	0x0101
        /*0742*/ 	.byte	0x3f
	.zero		1


	//   ....[37]....
        /*0744*/ 	.word	0x00009030
        /*0748*/ 	.word	0x000000ff
        /*074c*/ 	.word	0x00000000
        /*0750*/ 	.short	0x0101
        /*0752*/ 	.byte	0x06
	.zero		1


	//   ....[38]....
        /*0754*/ 	.word	0x000094e0
        /*0758*/ 	.word	0x000000ff
        /*075c*/ 	.word	0x00013250
        /*0760*/ 	.short	0x010a
        /*0762*/ 	.byte	0x0e
	.zero		1


	//   ....[39]....
        /*0764*/ 	.word	0x00009520
        /*0768*/ 	.word	0x000000ff
        /*076c*/ 	.word	0x00013250
        /*0770*/ 	.short	0x010a
        /*0772*/ 	.byte	0x0e
	.zero		1


	//   ....[40]....
        /*0774*/ 	.word	0x00009b90
        /*0778*/ 	.word	0x000000ff
        /*077c*/ 	.word	0x00000000
        /*0780*/ 	.short	0x0101
        /*0782*/ 	.byte	0x04
	.zero		1


	//   ....[41]....
        /*0784*/ 	.word	0x0000aea0
        /*0788*/ 	.word	0x00000000
        /*078c*/ 	.word	0x00000000
        /*0790*/ 	.short	0x0101
        /*0792*/ 	.byte	0x3f
	.zero		1


	//   ....[42]....
        /*0794*/ 	.word	0x0000d960
        /*0798*/ 	.word	0x00000005
        /*079c*/ 	.word	0x00013280
        /*07a0*/ 	.short	0x010a
        /*07a2*/ 	.byte	0x3f
	.zero		1


	//   ....[43]....
        /*07a4*/ 	.word	0x0000daf0
        /*07a8*/ 	.word	0x00000005
        /*07ac*/ 	.word	0x00013240
        /*07b0*/ 	.short	0x010a
        /*07b2*/ 	.byte	0x3f
	.zero		1


	//   ....[44]....
        /*07b4*/ 	.word	0x0000e660
        /*07b8*/ 	.word	0x00000010
        /*07bc*/ 	.word	0x00013200
        /*07c0*/ 	.short	0x0107
        /*07c2*/ 	.byte	0x3f
	.zero		1


	//   ....[45]....
        /*07c4*/ 	.word	0x0000e750
        /*07c8*/ 	.word	0x00000010
        /*07cc*/ 	.word	0x00013200
        /*07d0*/ 	.short	0x0101
        /*07d2*/ 	.byte	0x3f
	.zero		1


	//   ....[46]....
        /*07d4*/ 	.word	0x0000e780
        /*07d8*/ 	.word	0x00000010
        /*07dc*/ 	.word	0x00013220
        /*07e0*/ 	.short	0x010a
        /*07e2*/ 	.byte	0x3f
	.zero		1


	//   ....[47]....
        /*07e4*/ 	.word	0x0000ea30
        /*07e8*/ 	.word	0x00000004
        /*07ec*/ 	.word	0x00013280
        /*07f0*/ 	.short	0x010a
        /*07f2*/ 	.byte	0x3f
	.zero		1


	//   ....[48]....
        /*07f4*/ 	.word	0x0000ec80
        /*07f8*/ 	.word	0x00000004
        /*07fc*/ 	.word	0x00013240
        /*0800*/ 	.short	0x010a
        /*0802*/ 	.byte	0x3f
	.zero		1


	//   ....[49]....
        /*0804*/ 	.word	0x0000ef40
        /*0808*/ 	.word	0x00000003
        /*080c*/ 	.word	0x00013270
        /*0810*/ 	.short	0x010a
        /*0812*/ 	.byte	0x3f
	.zero		1


	//   ....[50]....
        /*0814*/ 	.word	0x0000efc0
        /*0818*/ 	.word	0x00000003
        /*081c*/ 	.word	0x00013260
        /*0820*/ 	.short	0x010a
        /*0822*/ 	.byte	0x3f
	.zero		1


	//   ....[51]....
        /*0824*/ 	.word	0x0000f2a0
        /*0828*/ 	.word	0x00000003
        /*082c*/ 	.word	0x00013250
        /*0830*/ 	.short	0x0101
        /*0832*/ 	.byte	0x3f
	.zero		1


	//   ....[52]....
        /*0834*/ 	.word	0x0000f320
        /*0838*/ 	.word	0x00000002
        /*083c*/ 	.word	0x00000000
        /*0840*/ 	.short	0x0101
        /*0842*/ 	.byte	0x3f
	.zero		1


	//   ....[53]....
        /*0844*/ 	.word	0x0000f510
        /*0848*/ 	.word	0x00000002
        /*084c*/ 	.word	0x00013270
        /*0850*/ 	.short	0x010a
        /*0852*/ 	.byte	0x3f
	.zero		1


	//   ....[54]....
        /*0854*/ 	.word	0x0000f590
        /*0858*/ 	.word	0x00000002
        /*085c*/ 	.word	0x00013260
        /*0860*/ 	.short	0x010a
        /*0862*/ 	.byte	0x3f
	.zero		1


	//   ....[55]....
        /*0864*/ 	.word	0x0000f860
        /*0868*/ 	.word	0x00000002
        /*086c*/ 	.word	0x00013250
        /*0870*/ 	.short	0x0101
        /*0872*/ 	.byte	0x3f
	.zero		1


	//   ....[56]....
        /*0874*/ 	.word	0x0000f8b0
        /*0878*/ 	.word	0x00000000
        /*087c*/ 	.word	0x00000000
        /*0880*/ 	.short	0x0101
        /*0882*/ 	.byte	0x3f
	.zero		1


	//   ....[57]....
        /*0884*/ 	.word	0x000105b0
        /*0888*/ 	.word	0x00000007
        /*088c*/ 	.word	0x00013220
        /*0890*/ 	.short	0x010a
        /*0892*/ 	.byte	0x3f
	.zero		1


	//   ....[58]....
        /*0894*/ 	.word	0x00010750
        /*0898*/ 	.word	0x00000005
        /*089c*/ 	.word	0x00000000
        /*08a0*/ 	.short	0x010a
        /*08a2*/ 	.byte	0x3f
	.zero		1


	//   ....[59]....
        /*08a4*/ 	.word	0x000107c0
        /*08a8*/ 	.word	0x00000003
        /*08ac*/ 	.word	0x00000000
        /*08b0*/ 	.short	0x010a
        /*08b2*/ 	.byte	0x3f
	.zero		1


	//   ....[60]....
        /*08b4*/ 	.word	0x00010810
        /*08b8*/ 	.word	0x00000003
        /*08bc*/ 	.word	0x00013260
        /*08c0*/ 	.short	0x010a
        /*08c2*/ 	.byte	0x3f
	.zero		1


	//   ....[61]....
        /*08c4*/ 	.word	0x00010860
        /*08c8*/ 	.word	0x00000005
        /*08cc*/ 	.word	0x00013260
        /*08d0*/ 	.short	0x010a
        /*08d2*/ 	.byte	0x3f
	.zero		1


	//   ....[62]....
        /*08d4*/ 	.word	0x000108a0
        /*08d8*/ 	.word	0x00000003
        /*08dc*/ 	.word	0x00013280
        /*08e0*/ 	.short	0x010a
        /*08e2*/ 	.byte	0x3f
	.zero		1


	//   ....[63]....
        /*08e4*/ 	.word	0x000108c0
        /*08e8*/ 	.word	0x00000005
        /*08ec*/ 	.word	0x00013280
        /*08f0*/ 	.short	0x010a
        /*08f2*/ 	.byte	0x3f
	.zero		1


	//   ....[64]....
        /*08f4*/ 	.word	0x00010930
        /*08f8*/ 	.word	0x00000003
        /*08fc*/ 	.word	0x00013200
        /*0900*/ 	.short	0x010a
        /*0902*/ 	.byte	0x3f
	.zero		1


	//   ....[65]....
        /*0904*/ 	.word	0x00010980
        /*0908*/ 	.word	0x00000003
        /*090c*/ 	.word	0x00013230
        /*0910*/ 	.short	0x010a
        /*0912*/ 	.byte	0x3f
	.zero		1


	//   ....[66]....
        /*0914*/ 	.word	0x000109e0
        /*0918*/ 	.word	0x00000009
        /*091c*/ 	.word	0x00013230
        /*0920*/ 	.short	0x010a
        /*0922*/ 	.byte	0x3f
	.zero		1


	//   ....[67]....
        /*0924*/ 	.word	0x00010a40
        /*0928*/ 	.word	0x00000009
        /*092c*/ 	.word	0x00013250
        /*0930*/ 	.short	0x010a
        /*0932*/ 	.byte	0x3f
	.zero		1


	//   ....[68]....
        /*0934*/ 	.word	0x00010aa0
        /*0938*/ 	.word	0x0000000b
        /*093c*/ 	.word	0x00013230
        /*0940*/ 	.short	0x010a
        /*0942*/ 	.byte	0x3f
	.zero		1


	//   ....[69]....
        /*0944*/ 	.word	0x00010b00
        /*0948*/ 	.word	0x0000000b
        /*094c*/ 	.word	0x00013250
        /*0950*/ 	.short	0x010a
        /*0952*/ 	.byte	0x3f
	.zero		1


	//   ....[70]....
        /*0954*/ 	.word	0x00010b60
        /*0958*/ 	.word	0x00000006
        /*095c*/ 	.word	0x00013250
        /*0960*/ 	.short	0x010a
        /*0962*/ 	.byte	0x3f
	.zero		1


	//   ....[71]....
        /*0964*/ 	.word	0x00010cb0
        /*0968*/ 	.word	0x00000005
        /*096c*/ 	.word	0x00013280
        /*0970*/ 	.short	0x010a
        /*0972*/ 	.byte	0x3f
	.zero		1


	//   ....[72]....
        /*0974*/ 	.word	0x00010d00
        /*0978*/ 	.word	0x00000005
        /*097c*/ 	.word	0x00013240
        /*0980*/ 	.short	0x010a
        /*0982*/ 	.byte	0x3f
	.zero		1


	//   ....[73]....
        /*0984*/ 	.word	0x00011410
        /*0988*/ 	.word	0x00000010
        /*098c*/ 	.word	0x00013220
        /*0990*/ 	.short	0x010a
        /*0992*/ 	.byte	0x3f
	.zero		1


	//   ....[74]....
        /*0994*/ 	.word	0x00011460
        /*0998*/ 	.word	0x00000004
        /*099c*/ 	.word	0x00013280
        /*09a0*/ 	.short	0x010a
        /*09a2*/ 	.byte	0x3f
	.zero		1


	//   ....[75]....
        /*09a4*/ 	.word	0x000114b0
        /*09a8*/ 	.word	0x00000004
        /*09ac*/ 	.word	0x00013240
        /*09b0*/ 	.short	0x010a
        /*09b2*/ 	.byte	0x3f
	.zero		1


	//   ....[76]....
        /*09b4*/ 	.word	0x00011500
        /*09b8*/ 	.word	0x00000003
        /*09bc*/ 	.word	0x00013270
        /*09c0*/ 	.short	0x010a
        /*09c2*/ 	.byte	0x3f
	.zero		1


	//   ....[77]....
        /*09c4*/ 	.word	0x00011550
        /*09c8*/ 	.word	0x00000003
        /*09cc*/ 	.word	0x00013260
        /*09d0*/ 	.short	0x010a
        /*09d2*/ 	.byte	0x3f
	.zero		1


	//   ....[78]....
        /*09d4*/ 	.word	0x000115a0
        /*09d8*/ 	.word	0x00000002
        /*09dc*/ 	.word	0x00013270
        /*09e0*/ 	.short	0x010a
        /*09e2*/ 	.byte	0x3f
	.zero		1


	//   ....[79]....
        /*09e4*/ 	.word	0x000115f0
        /*09e8*/ 	.word	0x00000002
        /*09ec*/ 	.word	0x00013260
        /*09f0*/ 	.short	0x010a
        /*09f2*/ 	.byte	0x3f
	.zero		1


	//   ....[80]....
        /*09f4*/ 	.word	0x00011640
        /*09f8*/ 	.word	0x00000007
        /*09fc*/ 	.word	0x00013220
        /*0a00*/ 	.short	0x010a
        /*0a02*/ 	.byte	0x3f
	.zero		1


	//   ....[81]....
        /*0a04*/ 	.word	0x000117e0
        /*0a08*/ 	.word	0x00000005
        /*0a0c*/ 	.word	0x00000000
        /*0a10*/ 	.short	0x010a
        /*0a12*/ 	.byte	0x3f
	.zero		1


	//   ....[82]....
        /*0a14*/ 	.word	0x00011830
        /*0a18*/ 	.word	0x00000003
        /*0a1c*/ 	.word	0x00000000
        /*0a20*/ 	.short	0x010a
        /*0a22*/ 	.byte	0x3f
	.zero		1


	//   ....[83]....
        /*0a24*/ 	.word	0x00011880
        /*0a28*/ 	.word	0x00000003
        /*0a2c*/ 	.word	0x00013260
        /*0a30*/ 	.short	0x010a
        /*0a32*/ 	.byte	0x3f
	.zero		1


	//   ....[84]....
        /*0a34*/ 	.word	0x000118d0
        /*0a38*/ 	.word	0x00000005
        /*0a3c*/ 	.word	0x00013260
        /*0a40*/ 	.short	0x010a
        /*0a42*/ 	.byte	0x3f
	.zero		1


	//   ....[85]....
        /*0a44*/ 	.word	0x00011920
        /*0a48*/ 	.word	0x00000003
        /*0a4c*/ 	.word	0x00013280
        /*0a50*/ 	.short	0x010a
        /*0a52*/ 	.byte	0x3f
	.zero		1


	//----- nvinfo : EIATTR_NUM_MBARRIERS
	.align		4
.L_1633:
        /*0a54*/ 	.byte	0x03, 0x38
        /*0a56*/ 	.short	0x0016


	//----- nvinfo : EIATTR_EXIT_INSTR_OFFSETS
	.align		4
        /*0a58*/ 	.byte	0x04, 0x1c
        /*0a5a*/ 	.short	(.L_1635 - .L_1634)


	//   ....[0]....
.L_1634:
        /*0a5c*/ 	.word	0x00000a40


	//   ....[1]....
        /*0a60*/ 	.word	0x0000ba20


	//   ....[2]....
        /*0a64*/ 	.word	0x00010910


	//----- nvinfo : EIATTR_MAX_THREADS
	.align		4
.L_1635:
        /*0a68*/ 	.byte	0x04, 0x05
        /*0a6a*/ 	.short	(.L_1637 - .L_1636)
.L_1636:
        /*0a6c*/ 	.word	0x00000200
        /*0a70*/ 	.word	0x00000001
        /*0a74*/ 	.word	0x00000001


	//----- nvinfo : EIATTR_CRS_STACK_SIZE
	.align		4
.L_1637:
        /*0a78*/ 	.byte	0x04, 0x1e
        /*0a7a*/ 	.short	(.L_1639 - .L_1638)
.L_1638:
        /*0a7c*/ 	.word	0x00000000


	//----- nvinfo : EIATTR_CBANK_PARAM_SIZE
	.align		4
.L_1639:
        /*0a80*/ 	.byte	0x03, 0x19
        /*0a82*/ 	.short	0x0af0


	//----- nvinfo : EIATTR_PARAM_CBANK
	.align		4
        /*0a84*/ 	.byte	0x04, 0x0a
        /*0a86*/ 	.short	(.L_1641 - .L_1640)
	.align		4
.L_1640:
        /*0a88*/ 	.word	index@(.nv.constant0._ZN7cutlass13device_kernelIN5flash11enable_sm90INS1_16FlashAttnFwdSm90INS1_25CollectiveMainloopFwdSm90ILi2EN4cute5tupleIJNS5_1CILi1EEES8_S8_EEENS6_IJNS7_ILi192EEENS7_ILi160EEENS7_ILi64EEEEEELi64ENS_12float_e4m3_tEfNS_4arch4Sm90ELb1ELb0ELb0ELb1ELb0ELb0ELb0ELb1ELb1ELb1ELb0ELb0EEENS1_21CollectiveEpilogueFwdINS6_IJSA_SC_SB_EEES9_NS_10bfloat16_tESG_Li384ELb1ELb1ELb0ELb1EEENS1_36VarlenDynamicPersistentTileSchedulerILi192ELi160ELi384ELi128ELb0ELb1ELb1ELb1ELb1ELb1EEEEEEEEEvNT_6ParamsE)
        /*0a8c*/ 	.short	0x0210
        /*0a8e*/ 	.short	0x0af0


	//----- nvinfo : EIATTR_SW_WAR
	.align		4
.L_1641:
        /*0a90*/ 	.byte	0x04, 0x36
        /*0a92*/ 	.short	(.L_1643 - .L_1642)
.L_1642:
        /*0a94*/ 	.word	0x00000008
.L_1643:


//--------------------- .nv.info._ZN7cutlass13device_kernelIN5flash11enable_sm90INS1_16FlashAttnFwdSm90INS1_25CollectiveMainloopFwdSm90ILi2EN4cute5tupleIJNS5_1CILi1EEES8_S8_EEENS6_IJNS7_ILi192EEENS7_ILi160EEENS7_ILi64EEEEEELi64ENS_12float_e4m3_tEfNS_4arch4Sm90ELb1ELb0ELb0ELb1ELb0ELb1ELb0ELb1ELb1ELb1ELb0ELb0EEENS1_21CollectiveEpilogueFwdINS6_IJSA_SC_SB_EEES9_NS_10bfloat16_tESG_Li384ELb1ELb1ELb0ELb1EEENS1_36VarlenDynamicPersistentTileSchedulerILi192ELi160ELi384ELi128ELb0ELb1ELb1ELb1ELb1ELb1EEEEEEEEEvNT_6ParamsE --------------------------
	.section	.nv.info._ZN7cutlass13device_kernelIN5flash11enable_sm90INS1_16FlashAttnFwdSm90INS1_25CollectiveMainloopFwdSm90ILi2EN4cute5tupleIJNS5_1CILi1EEES8_S8_EEENS6_IJNS7_ILi192EEENS7_ILi160EEENS7_ILi64EEEEEELi64ENS_12float_e4m3_tEfNS_4arch4Sm90ELb1ELb0ELb0ELb1ELb0ELb1ELb0ELb1ELb1ELb1ELb0ELb0EEENS1_21CollectiveEpilogueFwdINS6_IJSA_SC_SB_EEES9_NS_10bfloat16_tESG_Li384ELb1ELb1ELb0ELb1EEENS1_36VarlenDynamicPersistentTileSchedulerILi192ELi160ELi384ELi128ELb0ELb1ELb1ELb1ELb1ELb1EEEEEEEEEvNT_6ParamsE,"",@"SHT_CUDA_INFO"
	.sectionflags	@""
	.align	4


	//----- nvinfo : EIATTR_CUDA_API_VERSION
	.align		4
        /*0000*/ 	.byte	0x04, 0x37
        /*0002*/ 	.short	(.L_1645 - .L_1644)
.L_1644:
        /*0004*/ 	.word	0x00000082


	//----- nvinfo : EIATTR_KPARAM_INFO
	.align		4
.L_1645:
        /*0008*/ 	.byte	0x04, 0x17
        /*000a*/ 	.short	(.L_1647 - .L_1646)
.L_1646:
        /*000c*/ 	.word	0x00000000
        /*0010*/ 	.short	0x0000
        /*0012*/ 	.short	0x0070
        /*0014*/ 	.byte	0x00, 0xf0, 0x01, 0x2a


	//----- nvinfo : EIATTR_SPARSE_MMA_MASK
	.align		4
.L_1647:
        /*0018*/ 	.byte	0x03, 0x50
        /*001a*/ 	.short	0x0000


	//----- nvinfo : EIATTR_MAXREG_COUNT
	.align		4
        /*001c*/ 	.byte	0x03, 0x1b
        /*001e*/ 	.short	0x0080


	//----- nvinfo : EIATTR_NUM_BARRIERS
	.align		4
        /*0020*/ 	.byte	0x02, 0x4c
        /*0022*/ 	.byte	0x10
	.zero		1


	//----- nvinfo : EIATTR_EXTERNS
	.align		4
        /*0024*/ 	.byte	0x04, 0x0f
        /*0026*/ 	.short	(.L_1649 - .L_1648)


	//   ....[0]....
	.align		4
.L_1648:
        /*0028*/ 	.word	index@(__assertfail)


	//----- nvinfo : EIATTR_ANNOTATIONS
	.align		4
.L_1649:
        /*002c*/ 	.byte	0x04, 0x55
        /*002e*/ 	.short	(.L_1651 - .L_1650)


	//   ....[0]....
.L_1650:
        /* <DEDUP_REMOVED lines=104> */


	//----- nvinfo : EIATTR_MERCURY_ISA_VERSION
	.align		4
.L_1651:
        /*06a0*/ 	.byte	0x03, 0x5f
        /*06a2*/ 	.short	0x0101


	//----- nvinfo : EIATTR_UNUSED_LOAD_BYTE_OFFSET
	.align		4
        /*06a4*/ 	.byte	0x04, 0x44
        /*06a6*/ 	.short	(.L_1653 - .L_1652)


	//   ....[0]....
.L_1652:
        /*06a8*/ 	.word	0x00000a90
        /*06ac*/ 	.word	0x0000fff0


	//   ....[1]....
        /*06b0*/ 	.word	0x00010e70
        /*06b4*/ 	.word	0x0000fff0


	//----- nvinfo : EIATTR_INT_WARP_WIDE_INSTR_OFFSETS
	.align		4
.L_1653:
        /*06b8*/ 	.byte	0x04, 0x31
        /*06ba*/ 	.short	(.L_1655 - .L_1654)


	//   ....[0]....
.L_1654:
        /*06bc*/ 	.word	0x00000180


	//   ....[1]....
        /*06c0*/ 	.word	0x00000220


	//   ....[2]....
        /*06c4*/ 	.word	0x00000290


	//   ....[3]....
        /*06c8*/ 	.word	0x00015010


	//   ....[4]....
        /*06cc*/ 	.word	0x000150a0


	//   ....[5]....
        /*06d0*/ 	.word	0x00017750


	//   ....[6]....
        /*06d4*/ 	.word	0x000177e0


	//----- nvinfo : EIATTR_COOP_GROUP_MASK_REGIDS
	.align		4
.L_1655:
        /*06d8*/ 	.byte	0x04, 0x29
        /*06da*/ 	.short	(.L_1657 - .L_1656)


	//   ....[0]....
.L_1656:
        /*06dc*/ 	.word	0xffffffff


	//   ....[1]....
        /*06e0*/ 	.word	0xffffffff


	//   ....[2]....
        /*06e4*/ 	.word	0xffffffff


	//   ....[3]....
        /*06e8*/ 	.word	0xffffffff


	//   ....[4]....
        /*06ec*/ 	.word	0xffffffff


	//   ....[5]....
        /*06f0*/ 	.word	0xffffffff


	//   ....[6]....
        /*06f4*/ 	.word	0xffffffff


	//   ....[7]....
        /*06f8*/ 	.word	0xffffffff


	//   ....[8]....
        /*06fc*/ 	.word	0xffffffff


	//   ....[9]....
        /*0700*/ 	.word	0xffffffff


	//   ....[10]....
        /*0704*/ 	.word	0xffffffff


	//   ....[11]....
        /*0708*/ 	.word	0xffffffff


	//   ....[12]....
        /*070c*/ 	.word	0xffffffff


	//   ....[13]....
        /*0710*/ 	.word	0xffffffff


	//   ....[14]....
        /*0714*/ 	.word	0xffffffff


	//   ....[15]....
        /*0718*/ 	.word	0xffffffff


	//   ....[16]....
        /*071c*/ 	.word	0xffffffff


	//   ....[17]....
        /*0720*/ 	.word	0xffffffff


	//   ....[18]....
        /*0724*/ 	.word	0xffffffff


	//   ....[19]....
        /*0728*/ 	.word	0xffffffff


	//   ....[20]....
        /*072c*/ 	.word	0xffffffff


	//   ....[21]....
        /*0730*/ 	.word	0xffffffff


	//   ....[22]....
        /*0734*/ 	.word	0xffffffff


	//   ....[23]....
        /*0738*/ 	.word	0xffffffff


	//   ....[24]....
        /*073c*/ 	.word	0xffffffff


	//   ....[25]....
        /*0740*/ 	.word	0xffffffff


	//   ....[26]....
        /*0744*/ 	.word	0xffffffff


	//   ....[27]....
        /*0748*/ 	.word	0xffffffff


	//   ....[28]....
        /*074c*/ 	.word	0xffffffff


	//   ....[29]....
        /*0750*/ 	.word	0xffffffff


	//   ....[30]....
        /*0754*/ 	.word	0xffffffff


	//   ....[31]....
        /*0758*/ 	.word	0xffffffff


	//   ....[32]....
        /*075c*/ 	.word	0xffffffff


	//   ....[33]....
        /*0760*/ 	.word	0xffffffff


	//   ....[34]....
        /*0764*/ 	.word	0xffffffff


	//   ....[35]....
        /*0768*/ 	.word	0xffffffff


	//   ....[36]....
        /*076c*/ 	.word	0xffffffff


	//   ....[37]....
        /*0770*/ 	.word	0xffffffff


	//   ....[38]....
        /*0774*/ 	.word	0xffffffff


	//   ....[39]....
        /*0778*/ 	.word	0xffffffff


	//   ....[40]....
        /*077c*/ 	.word	0xffffffff


	//   ....[41]....
        /*0780*/ 	.word	0xffffffff


	//   ....[42]....
        /*0784*/ 	.word	0xffffffff


	//   ....[43]....
        /*0788*/ 	.word	0xffffffff


	//   ....[44]....
        /*078c*/ 	.word	0xffffffff


	//   ....[45]....
        /*0790*/ 	.word	0xffffffff


	//   ....[46]....
        /*0794*/ 	.word	0xffffffff


	//   ....[47]....
        /*0798*/ 	.word	0xffffffff


	//   ....[48]....
        /*079c*/ 	.word	0xffffffff


	//   ....[49]....
        /*07a0*/ 	.word	0xffffffff


	//   ....[50]....
        /*07a4*/ 	.word	0xffffffff


	//   ....[51]....
        /*07a8*/ 	.word	0xffffffff


	//   ....[52]....
        /*07ac*/ 	.word	0xffffffff


	//   ....[53]....
        /*07b0*/ 	.word	0xffffffff


	//   ....[54]....
        /*07b4*/ 	.word	0xffffffff


	//   ....[55]....
        /*07b8*/ 	.word	0xffffffff


	//   ....[56]....
        /*07bc*/ 	.word	0xffffffff


	//   ....[57]....
        /*07c0*/ 	.word	0xffffffff


	//   ....[58]....
        /*07c4*/ 	.word	0xffffffff


	//   ....[59]....
        /*07c8*/ 	.word	0xffffffff


	//   ....[60]....
        /*07cc*/ 	.word	0xffffffff


	//   ....[61]....
        /*07d0*/ 	.word	0xffffffff


	//   ....[62]....
        /*07d4*/ 	.word	0xffffffff


	//   ....[63]....
        /*07d8*/ 	.word	0xffffffff


	//   ....[64]....
        /*07dc*/ 	.word	0xffffffff


	//   ....[65]....
        /*07e0*/ 	.word	0xffffffff


	//   ....[66]....
        /*07e4*/ 	.word	0xffffffff


	//   ....[67]....
        /*07e8*/ 	.word	0xffffffff


	//   ....[68]....
        /*07ec*/ 	.word	0xffffffff


	//   ....[69]....
        /*07f0*/ 	.word	0xffffffff


	//   ....[70]....
        /*07f4*/ 	.word	0xffffffff


	//   ....[71]....
        /*07f8*/ 	.word	0xffffffff


	//   ....[72]....
        /*07fc*/ 	.word	0xffffffff


	//   ....[73]....
        /*0800*/ 	.word	0xffffffff


	//   ....[74]....
        /*0804*/ 	.word	0xffffffff


	//   ....[75]....
        /*0808*/ 	.word	0xffffffff


	//   ....[76]....
        /*080c*/ 	.word	0xffffffff


	//   ....[77]....
        /*0810*/ 	.word	0xffffffff


	//   ....[78]....
        /*0814*/ 	.word	0xffffffff


	//   ....[79]....
        /*0818*/ 	.word	0xffffffff


	//   ....[80]....
        /*081c*/ 	.word	0xffffffff


	//   ....[81]....
        /*0820*/ 	.word	0xffffffff


	//   ....[82]....
        /*0824*/ 	.word	0xffffffff


	//   ....[83]....
        /*0828*/ 	.word	0xffffffff


	//   ....[84]....
        /*082c*/ 	.word	0xffffffff


	//   ....[85]....
        /*0830*/ 	.word	0xffffffff


	//   ....[86]....
        /*0834*/ 	.word	0xffffffff


	//   ....[87]....
        /*0838*/ 	.word	0xffffffff


	//   ....[88]....
        /*083c*/ 	.word	0xffffffff


	//   ....[89]....
        /*0840*/ 	.word	0xffffffff


	//   ....[90]....
        /*0844*/ 	.word	0xffffffff


	//   ....[91]....
        /*0848*/ 	.word	0xffffffff


	//   ....[92]....
        /*084c*/ 	.word	0xffffffff


	//   ....[93]....
        /*0850*/ 	.word	0xffffffff


	//   ....[94]....
        /*0854*/ 	.word	0xffffffff


	//   ....[95]....
        /*0858*/ 	.word	0xffffffff


	//   ....[96]....
        /*085c*/ 	.word	0xffffffff


	//   ....[97]....
        /*0860*/ 	.word	0xffffffff


	//   ....[98]....
        /*0864*/ 	.word	0xffffffff


	//   ....[99]....
        /*0868*/ 	.word	0xffffffff


	//   ....[100]....
        /*086c*/ 	.word	0xffffffff


	//   ....[101]....
        /*0870*/ 	.word	0xffffffff


	//   ....[102]....
        /*0874*/ 	.word	0xffffffff


	//   ....[103]....
        /*0878*/ 	.word	0xffffffff


	//   ....[104]....
        /*087c*/ 	.word	0xffffffff


	//   ....[105]....
        /*0880*/ 	.word	0xffffffff


	//   ....[106]....
        /*0884*/ 	.word	0xffffffff


	//   ....[107]....
        /*0888*/ 	.word	0xffffffff


	//   ....[108]....
        /*088c*/ 	.word	0xffffffff


	//   ....[109]....
        /*0890*/ 	.word	0xffffffff


	//   ....[110]....
        /*0894*/ 	.word	0xffffffff


	//   ....[111]....
        /*0898*/ 	.word	0xffffffff


	//   ....[112]....
        /*089c*/ 	.word	0xffffffff


	//   ....[113]....
        /*08a0*/ 	.word	0xffffffff


	//   ....[114]....
        /*08a4*/ 	.word	0xffffffff


	//   ....[115]....
        /*08a8*/ 	.word	0xffffffff


	//   ....[116]....
        /*08ac*/ 	.word	0xffffffff


	//   ....[117]....
        /*08b0*/ 	.word	0xffffffff


	//   ....[118]....
        /*08b4*/ 	.word	0xffffffff


	//   ....[119]....
        /*08b8*/ 	.word	0xffffffff


	//   ....[120]....
        /*08bc*/ 	.word	0x0500000f


	//   ....[121]....
        /*08c0*/ 	.word	0x0500000f


	//   ....[122]....
        /*08c4*/ 	.word	0x0500000f


	//   ....[123]....
        /*08c8*/ 	.word	0x0500000f


	//   ....[124]....
        /*08cc*/ 	.word	0x0500000f


	//   ....[125]....
        /*08d0*/ 	.word	0x0500000f


	//   ....[126]....
        /*08d4*/ 	.word	0x0500000f


	//   ....[127]....
        /*08d8*/ 	.word	0x0500000f


	//   ....[128]....
        /*08dc*/ 	.word	0x0500000f


	//   ....[129]....
        /*08e0*/ 	.word	0x0500000f


	//   ....[130]....
        /*08e4*/ 	.word	0x0500000f


	//   ....[131]....
        /*08e8*/ 	.word	0x0500000f


	//   ....[132]....
        /*08ec*/ 	.word	0x0500000f


	//   ....[133]....
        /*08f0*/ 	.word	0x0500000f


	//   ....[134]....
        /*08f4*/ 	.word	0x0500000f


	//   ....[135]....
        /*08f8*/ 	.word	0x0500000f


	//   ....[136]....
        /*08fc*/ 	.word	0x0500000f


	//   ....[137]....
        /*0900*/ 	.word	0x0500000f


	//   ....[138]....
        /*0904*/ 	.word	0x0500000f


	//   ....[139]....
        /*0908*/ 	.word	0x0500000f


	//   ....[140]....
        /*090c*/ 	.word	0x0500000f


	//   ....[141]....
        /*0910*/ 	.word	0x0500000f


	//   ....[142]....
        /*0914*/ 	.word	0x0500000f


	//   ....[143]....
        /*0918*/ 	.word	0x0500000f


	//   ....[144]....
        /*091c*/ 	.word	0x0500000f


	//   ....[145]....
        /*0920*/ 	.word	0x0500000f


	//   ....[146]....
        /*0924*/ 	.word	0x0500000f


	//   ....[147]....
        /*0928*/ 	.word	0x0500000f


	//   ....[148]....
        /*092c*/ 	.word	0x0500000f


	//   ....[149]....
        /*0930*/ 	.word	0x0500000f


	//   ....[150]....
        /*0934*/ 	.word	0x0500000f


	//   ....[151]....
        /*0938*/ 	.word	0x0500000f


	//   ....[152]....
        /*093c*/ 	.word	0x0500000f


	//   ....[153]....
        /*0940*/ 	.word	0x0500000f


	//   ....[154]....
        /*0944*/ 	.word	0x0500000f


	//   ....[155]....
        /*0948*/ 	.word	0x0500000f


	//   ....[156]....
        /*094c*/ 	.word	0x0500000f


	//   ....[157]....
        /*0950*/ 	.word	0x0500000f


	//   ....[158]....
        /*0954*/ 	.word	0x0500000f


	//   ....[159]....
        /*0958*/ 	.word	0x0500000f


	//----- nvinfo : EIATTR_COOP_GROUP_INSTR_OFFSETS
	.align		4
.L_1657:
        /*095c*/ 	.byte	0x04, 0x28
        /*095e*/ 	.short	(.L_1659 - .L_1658)


	//   ....[0]....
.L_1658:
        /*0960*/ 	.word	0x00000060


	//   ....[1]....
        /*0964*/ 	.word	0x00000190


	//   ....[2]....
        /*0968*/ 	.word	0x00000240


	//   ....[3]....
        /*096c*/ 	.word	0x00000400


	//   ....[4]....
        /*0970*/ 	.word	0x00000560


	//   ....[5]....
        /*0974*/ 	.word	0x00000680


	//   ....[6]....
        /*0978*/ 	.word	0x000007e0


	//   ....[7]....
        /*097c*/ 	.word	0x00005430


	//   ....[8]....
        /*0980*/ 	.word	0x00005b00


	//   ....[9]....
        /*0984*/ 	.word	0x00005b10


	//   ....[10]....
        /*0988*/ 	.word	0x00005b20


	//   ....[11]....
        /*098c*/ 	.word	0x00005b30


	//   ....[12]....
        /*0990*/ 	.word	0x00007000


	//   ....[13]....
        /*0994*/ 	.word	0x00007010


	//   ....[14]....
        /*0998*/ 	.word	0x00007020


	//   ....[15]....
        /*099c*/ 	.word	0x00007030


	//   ....[16]....
        /*09a0*/ 	.word	0x000089a0


	//   ....[17]....
        /*09a4*/ 	.word	0x000092d0


	//   ....[18]....
        /*09a8*/ 	.word	0x000092e0


	//   ....[19]....
        /*09ac*/ 	.word	0x00009300


	//   ....[20]....
        /*09b0*/ 	.word	0x00009c30


	//   ....[21]....
        /*09b4*/ 	.word	0x00009c60


	//   ....[22]....
        /*09b8*/ 	.word	0x0000b930


	//   ....[23]....
        /*09bc*/ 	.word	0x0000b950


	//   ....[24]....
        /*09c0*/ 	.word	0x0000c160


	//   ....[25]....
        /*09c4*/ 	.word	0x0000c270


	//   ....[26]....
        /*09c8*/ 	.word	0x0000cd80


	//   ....[27]....
        /*09cc*/ 	.word	0x0000ce10


	//   ....[28]....
        /*09d0*/ 	.word	0x0000edb0


	//   ....[29]....
        /*09d4*/ 	.word	0x0000edf0


	//   ....[30]....
        /*09d8*/ 	.word	0x0000ee80


	//   ....[31]....
        /*09dc*/ 	.word	0x0000eec0


	//   ....[32]....
        /*09e0*/ 	.word	0x00010800


	//   ....[33]....
        /*09e4*/ 	.word	0x000108e0


	//   ....[34]....
        /*09e8*/ 	.word	0x00010900


	//   ....[35]....
        /*09ec*/ 	.word	0x000109c0


	//   ....[36]....
        /*09f0*/ 	.word	0x000113f0


	//   ....[37]....
        /*09f4*/ 	.word	0x00011400


	//   ....[38]....
        /*09f8*/ 	.word	0x00011410


	//   ....[39]....
        /*09fc*/ 	.word	0x00011420


	//   ....[40]....
        /*0a00*/ 	.word	0x00011430


	//   ....[41]....
        /*0a04*/ 	.word	0x00011440


	//   ....[42]....
        /*0a08*/ 	.word	0x00011450


	//   ....[43]....
        /*0a0c*/ 	.word	0x00011460


	//   ....[44]....
        /*0a10*/ 	.word	0x00011470


	//   ....[45]....
        /*0a14*/ 	.word	0x00011480


	//   ....[46]....
        /*0a18*/ 	.word	0x00011490


	//   ....[47]....
        /*0a1c*/ 	.word	0x000114a0


	//   ....[48]....
        /*0a20*/ 	.word	0x000114b0


	//   ....[49]....
        /*0a24*/ 	.word	0x000114c0


	//   ....[50]....
        /*0a28*/ 	.word	0x000114d0


	//   ....[51]....
        /*0a2c*/ 	.word	0x000114e0


	//   ....[52]....
        /*0a30*/ 	.word	0x00011a40


	//   ....[53]....
        /*0a34*/ 	.word	0x00011a70


	//   ....[54]....
        /*0a38*/ 	.word	0x00011a90


	//   ....[55]....
        /*0a3c*/ 	.word	0x00011aa0


	//   ....[56]....
        /*0a40*/ 	.word	0x00011fe0


	//   ....[57]....
        /*0a44*/ 	.word	0x00011ff0


	//   ....[58]....
        /*0a48*/ 	.word	0x00012000


	//   ....[59]....
        /*0a4c*/ 	.word	0x00012020


	//   ....[60]....
        /*0a50*/ 	.word	0x00012040


	//   ....[61]....
        /*0a54*/ 	.word	0x00012060


	//   ....[62]....
        /*0a58*/ 	.word	0x00012120


	//   ....[63]....
        /*0a5c*/ 	.word	0x00012130


	//   ....[64]....
        /*0a60*/ 	.word	0x000129e0


	//   ....[65]....
        /*0a64*/ 	.word	0x00012a10


	//   ....[66]....
        /*0a68*/ 	.word	0x00012a30


	//   ....[67]....
        /*0a6c*/ 	.word	0x00012a40


	//   ....[68]....
        /*0a70*/ 	.word	0x00012a50


	//   ....[69]....
        /*0a74*/ 	.word	0x00012a60


	//   ....[70]....
        /*0a78*/ 	.word	0x00012a70


	//   ....[71]....
        /*0a7c*/ 	.word	0x00012a80


	//   ....[72]....
        /*0a80*/ 	.word	0x00012c40


	//   ....[73]....
        /*0a84*/ 	.word	0x00012e30


	//   ....[74]....
        /*0a88*/ 	.word	0x00012e60


	//   ....[75]....
        /*0a8c*/ 	.word	0x00012e90


	//   ....[76]....
        /*0a90*/ 	.word	0x00012ec0


	//   ....[77]....
        /*0a94*/ 	.word	0x00012ef0


	//   ....[78]....
        /*0a98*/ 	.word	0x00012f20


	//   ....[79]....
        /*0a9c*/ 	.word	0x00013090


	//   ....[80]....
        /*0aa0*/ 	.word	0x000130c0


	//   ....[81]....
        /*0aa4*/ 	.word	0x000130f0


	//   ....[82]....
        /*0aa8*/ 	.word	0x00013120


	//   ....[83]....
        /*0aac*/ 	.word	0x00013150


	//   ....[84]....
        /*0ab0*/ 	.word	0x00013180


	//   ....[85]....
        /*0ab4*/ 	.word	0x00013230


	//   ....[86]....
        /*0ab8*/ 	.word	0x00013290


	//   ....[87]....
        /*0abc*/ 	.word	0x00013330


	//   ....[88]....
        /*0ac0*/ 	.word	0x00014250


	//   ....[89]....
        /*0ac4*/ 	.word	0x000157a0


	//   ....[90]....
        /*0ac8*/ 	.word	0x000164f0


	//   ....[91]....
        /*0acc*/ 	.word	0x00016500


	//   ....[92]....
        /*0ad0*/ 	.word	0x00016510


	//   ....[93]....
        /*0ad4*/ 	.word	0x00016530


	//   ....[94]....
        /*0ad8*/ 	.word	0x00016590


	//   ....[95]....
        /*0adc*/ 	.word	0x000165b0


	//   ....[96]....
        /*0ae0*/ 	.word	0x00016630


	//   ....[97]....
        /*0ae4*/ 	.word	0x00016650


	//   ....[98]....
        /*0ae8*/ 	.word	0x00016660


	//   ....[99]....
        /*0aec*/ 	.word	0x000166d0


	//   ....[100]....
        /*0af0*/ 	.word	0x00016720


	//   ....[101]....
        /*0af4*/ 	.word	0x00016730


	//   ....[102]....
        /*0af8*/ 	.word	0x00017f40


	//   ....[103]....
        /*0afc*/ 	.word	0x00017f70


	//   ....[104]....
        /*0b00*/ 	.word	0x00017fb0


	//   ....[105]....
        /*0b04*/ 	.word	0x00017fe0


	//   ....[106]....
        /*0b08*/ 	.word	0x00018010


	//   ....[107]....
        /*0b0c*/ 	.word	0x00018040


	//   ....[108]....
        /*0b10*/ 	.word	0x00018070


	//   ....[109]....
        /*0b14*/ 	.word	0x000180a0


	//   ....[110]....
        /*0b18*/ 	.word	0x00018220


	//   ....[111]....
        /*0b1c*/ 	.word	0x00018250


	//   ....[112]....
        /*0b20*/ 	.word	0x00018280


	//   ....[113]....
        /*0b24*/ 	.word	0x000182b0


	//   ....[114]....
        /*0b28*/ 	.word	0x000182e0


	//   ....[115]....
        /*0b2c*/ 	.word	0x00018310


	//   ....[116]....
        /*0b30*/ 	.word	0x000183d0


	//   ....[117]....
        /*0b34*/ 	.word	0x000183f0


	//   ....[118]....
        /*0b38*/ 	.word	0x00018460


	//   ....[119]....
        /*0b3c*/ 	.word	0x00018b00


	//   ....[120]....
        /*0b40*/ 	.word	0x00018f70


	//   ....[121]....
        /*0b44*/ 	.word	0x00019000


	//   ....[122]....
        /*0b48*/ 	.word	0x00019050


	//   ....[123]....
        /*0b4c*/ 	.word	0x000190a0


	//   ....[124]....
        /*0b50*/ 	.word	0x00019170


	//   ....[125]....
        /*0b54*/ 	.word	0x00019200


	//   ....[126]....
        /*0b58*/ 	.word	0x00019250


	//   ....[127]....
        /*0b5c*/ 	.word	0x000192a0


	//   ....[128]....
        /*0b60*/ 	.word	0x00019590


	//   ....[129]....
        /*0b64*/ 	.word	0x00019870


	//   ....[130]....
        /*0b68*/ 	.word	0x00019a70


	//   ....[131]....
        /*0b6c*/ 	.word	0x00019ac0


	//   ....[132]....
        /*0b70*/ 	.word	0x00019b20


	//   ....[133]....
        /*0b74*/ 	.word	0x00019be0


	//   ....[134]....
        /*0b78*/ 	.word	0x00019c40


	//   ....[135]....
        /*0b7c*/ 	.word	0x00019d40


	//   ....[136]....
        /*0b80*/ 	.word	0x00019da0


	//   ....[137]....
        /*0b84*/ 	.word	0x00019e50


	//   ....[138]....
        /*0b88*/ 	.word	0x00019f00


	//   ....[139]....
        /*0b8c*/ 	.word	0x00019fe0


	//   ....[140]....
        /*0b90*/ 	.word	0x0001a040


	//   ....[141]....
        /*0b94*/ 	.word	0x0001a110


	//   ....[142]....
        /*0b98*/ 	.word	0x0001a3e0


	//   ....[143]....
        /*0b9c*/ 	.word	0x0001a480


	//   ....[144]....
        /*0ba0*/ 	.word	0x0001a5a0


	//   ....[145]....
        /*0ba4*/ 	.word	0x0001a610


	//   ....[146]....
        /*0ba8*/ 	.word	0x0001a680


	//   ....[147]....
        /*0bac*/ 	.word	0x0001a6f0


	//   ....[148]....
        /*0bb0*/ 	.word	0x0001a760


	//   ....[149]....
        /*0bb4*/ 	.word	0x0001a7e0


	//   ....[150]....
        /*0bb8*/ 	.word	0x0001a870


	//   ....[151]....
        /*0bbc*/ 	.word	0x0001a900


	//   ....[152]....
        /*0bc0*/ 	.word	0x0001a970


	//   ....[153]....
        /*0bc4*/ 	.word	0x0001a9e0


	//   ....[154]....
        /*0bc8*/ 	.word	0x0001aa50


	//   ....[155]....
        /*0bcc*/ 	.word	0x0001aad0


	//   ....[156]....
        /*0bd0*/ 	.word	0x0001ab40


	//   ....[157]....
        /*0bd4*/ 	.word	0x0001abe0


	//   ....[158]....
        /*0bd8*/ 	.word	0x0001ac70


	//   ....[159]....
        /*0bdc*/ 	.word	0x0001ada0


	//----- nvinfo : EIATTR_REG_RECONFIG
	.align		4
.L_1659:
        /*0be0*/ 	.byte	0x01, 0x54
	.zero		2


	//----- nvinfo : EIATTR_SYSCALL_OFFSETS
	.align		4
        /*0be4*/ 	.byte	0x04, 0x46
        /*0be6*/ 	.short	(.L_1661 - .L_1660)


	//   ....[0]....
.L_1660:
        /*0be8*/ 	.word	0x00001a10


	//   ....[1]....
        /*0bec*/ 	.word	0x00001b60


	//   ....[2]....
        /*0bf0*/ 	.word	0x000055a0


	//   ....[3]....
        /*0bf4*/ 	.word	0x000058c0


	//   ....[4]....
        /*0bf8*/ 	.word	0x00015200


	//   ....[5]....
        /*0bfc*/ 	.word	0x00015390


	//   ....[6]....
        /*0c00*/ 	.word	0x000154e0


	//   ....[7]....
        /*0c04*/ 	.word	0x00015630


	//   ....[8]....
        /*0c08*/ 	.word	0x00016010


	//----- nvinfo : EIATTR_MBARRIER_INSTR_OFFSETS
	.align		4
.L_1661:
        /*0c0c*/ 	.byte	0x04, 0x39
        /*0c0e*/ 	.short	(.L_1663 - .L_1662)


	//   ....[0]....
.L_1662:
        /*0c10*/ 	.word	0x000002b0
        /*0c14*/ 	.word	0x000000ff
        /*0c18*/ 	.word	0x00013200
        /*0c1c*/ 	.short	0x0100
        /*0c1e*/ 	.byte	0x08
	.zero		1


	//   ....[1]....
        /*0c20*/ 	.word	0x000002c0
        /*0c24*/ 	.word	0x000000ff
        /*0c28*/ 	.word	0x00013220
        /*0c2c*/ 	.short	0x0100
        /*0c2e*/ 	.byte	0x08
	.zero		1


	//   ....[2]....
        /*0c30*/ 	.word	0x000003b0
        /*0c34*/ 	.word	0x000000ff
        /*0c38*/ 	.word	0x00013230
        /*0c3c*/ 	.short	0x0100
        /*0c3e*/ 	.byte	0x08
	.zero		1


	//   ....[3]....
        /*0c40*/ 	.word	0x000003c0
        /*0c44*/ 	.word	0x000000ff
        /*0c48*/ 	.word	0x00013240
        /*0c4c*/ 	.short	0x0100
        /*0c4e*/ 	.byte	0x08
	.zero		1


	//   ....[4]....
        /*0c50*/ 	.word	0x000003d0
        /*0c54*/ 	.word	0x000000ff
        /*0c58*/ 	.word	0x00013238
        /*0c5c*/ 	.short	0x0100
        /*0c5e*/ 	.byte	0x08
	.zero		1


	//   ....[5]....
        /*0c60*/ 	.word	0x000003e0
        /*0c64*/ 	.word	0x000000ff
        /*0c68*/ 	.word	0x00013248
        /*0c6c*/ 	.short	0x0100
        /*0c6e*/ 	.byte	0x08
	.zero		1


	//   ....[6]....
        /*0c70*/ 	.word	0x00000510
        /*0c74*/ 	.word	0x000000ff
        /*0c78*/ 	.word	0x00013250
        /*0c7c*/ 	.short	0x0100
        /*0c7e*/ 	.byte	0x08
	.zero		1


	//   ....[7]....
        /*0c80*/ 	.word	0x00000520
        /*0c84*/ 	.word	0x000000ff
        /*0c88*/ 	.word	0x00013260
        /*0c8c*/ 	.short	0x0100
        /*0c8e*/ 	.byte	0x08
	.zero		1


	//   ....[8]....
        /*0c90*/ 	.word	0x00000530
        /*0c94*/ 	.word	0x000000ff
        /*0c98*/ 	.word	0x00013258
        /*0c9c*/ 	.short	0x0100
        /*0c9e*/ 	.byte	0x08
	.zero		1


	//   ....[9]....
        /*0ca0*/ 	.word	0x00000540
        /*0ca4*/ 	.word	0x000000ff
        /*0ca8*/ 	.word	0x00013268
        /*0cac*/ 	.short	0x0100
        /*0cae*/ 	.byte	0x08
	.zero		1


	//   ....[10]....
        /*0cb0*/ 	.word	0x00000630
        /*0cb4*/ 	.word	0x000000ff
        /*0cb8*/ 	.word	0x00013270
        /*0cbc*/ 	.short	0x0100
        /*0cbe*/ 	.byte	0x06
	.zero		1


	//   ....[11]....
        /*0cc0*/ 	.word	0x00000640
        /*0cc4*/ 	.word	0x000000ff
        /*0cc8*/ 	.word	0x00013280
        /*0ccc*/ 	.short	0x0100
        /*0cce*/ 	.byte	0x06
	.zero		1


	//   ....[12]....
        /*0cd0*/ 	.word	0x00000650
        /*0cd4*/ 	.word	0x000000ff
        /*0cd8*/ 	.word	0x00013278
        /*0cdc*/ 	.short	0x0100
        /*0cde*/ 	.byte	0x06
	.zero		1


	//   ....[13]....
        /*0ce0*/ 	.word	0x00000660
        /*0ce4*/ 	.word	0x000000ff
        /*0ce8*/ 	.word	0x00013288
        /*0cec*/ 	.short	0x0100
        /*0cee*/ 	.byte	0x06
	.zero		1


	//   ....[14]....
        /*0cf0*/ 	.word	0x00000790
        /*0cf4*/ 	.word	0x000000ff
        /*0cf8*/ 	.word	0x00013290
        /*0cfc*/ 	.short	0x0100
        /*0cfe*/ 	.byte	0x08
	.zero		1


	//   ....[15]....
        /*0d00*/ 	.word	0x000007a0
        /*0d04*/ 	.word	0x000000ff
        /*0d08*/ 	.word	0x000132a0
        /*0d0c*/ 	.short	0x0100
        /*0d0e*/ 	.byte	0x08
	.zero		1


	//   ....[16]....
        /*0d10*/ 	.word	0x000007b0
        /*0d14*/ 	.word	0x000000ff
        /*0d18*/ 	.word	0x00013298
        /*0d1c*/ 	.short	0x0100
        /*0d1e*/ 	.byte	0x08
	.zero		1


	//   ....[17]....
        /*0d20*/ 	.word	0x000007c0
        /*0d24*/ 	.word	0x000000ff
        /*0d28*/ 	.word	0x000132a8
        /*0d2c*/ 	.short	0x0100
        /*0d2e*/ 	.byte	0x08
	.zero		1


	//   ....[18]....
        /*0d30*/ 	.word	0x000008f0
        /*0d34*/ 	.word	0x000000ff
        /*0d38*/ 	.word	0x000132b0
        /*0d3c*/ 	.short	0x0100
        /*0d3e*/ 	.byte	0x08
	.zero		1


	//   ....[19]....
        /*0d40*/ 	.word	0x00000900
        /*0d44*/ 	.word	0x000000ff
        /*0d48*/ 	.word	0x000132c0
        /*0d4c*/ 	.short	0x0100
        /*0d4e*/ 	.byte	0x08
	.zero		1


	//   ....[20]....
        /*0d50*/ 	.word	0x00000910
        /*0d54*/ 	.word	0x000000ff
        /*0d58*/ 	.word	0x000132b8
        /*0d5c*/ 	.short	0x0100
        /*0d5e*/ 	.byte	0x08
	.zero		1


	//   ....[21]....
        /*0d60*/ 	.word	0x00000920
        /*0d64*/ 	.word	0x000000ff
        /*0d68*/ 	.word	0x000132c8
        /*0d6c*/ 	.short	0x0100
        /*0d6e*/ 	.byte	0x08
	.zero		1


	//   ....[22]....
        /*0d70*/ 	.word	0x00002790
        /*0d74*/ 	.word	0x0000004a
        /*0d78*/ 	.word	0x00013290
        /*0d7c*/ 	.short	0x010a
        /*0d7e*/ 	.byte	0x3f
	.zero		1


	//   ....[23]....
        /*0d80*/ 	.word	0x00003910
        /*0d84*/ 	.word	0x0000004a
        /*0d88*/ 	.word	0x00013290
        /*0d8c*/ 	.short	0x010a
        /*0d8e*/ 	.byte	0x3f
	.zero		1


	//   ....[24]....
        /*0d90*/ 	.word	0x00004a00
        /*0d94*/ 	.word	0x0000004a
        /*0d98*/ 	.word	0x00013290
        /*0d9c*/ 	.short	0x010a
        /*0d9e*/ 	.byte	0x3f
	.zero		1


	//   ....[25]....
        /*0da0*/ 	.word	0x00004b90
        /*0da4*/ 	.word	0x00000004
        /*0da8*/ 	.word	0x00000000
        /*0dac*/ 	.short	0x0101
        /*0dae*/ 	.byte	0x3f
	.zero		1


	//   ....[26]....
        /*0db0*/ 	.word	0x00004bd0
        /*0db4*/ 	.word	0x0000004a
        /*0db8*/ 	.word	0x000132b0
        /*0dbc*/ 	.short	0x010a
        /*0dbe*/ 	.byte	0x3f
	.zero		1


	//   ....[27]....
        /*0dc0*/ 	.word	0x00004e40
        /*0dc4*/ 	.word	0x0000004a
        /*0dc8*/ 	.word	0x00000000
        /*0dcc*/ 	.short	0x0101
        /*0dce*/ 	.byte	0x3f
	.zero		1


	//   ....[28]....
        /*0dd0*/ 	.word	0x00005640
        /*0dd4*/ 	.word	0x00000010
        /*0dd8*/ 	.word	0x00013200
        /*0ddc*/ 	.short	0x010a
        /*0dde*/ 	.byte	0x3f
	.zero		1


	//   ....[29]....
        /*0de0*/ 	.word	0x00005690
        /*0de4*/ 	.word	0x00000010
        /*0de8*/ 	.word	0x00013200
        /*0dec*/ 	.short	0x010a
        /*0dee*/ 	.byte	0x3f
	.zero		1


	//   ....[30]....
        /*0df0*/ 	.word	0x00005db0
        /*0df4*/ 	.word	0x00000010
        /*0df8*/ 	.word	0x00013200
        /*0dfc*/ 	.short	0x010a
        /*0dfe*/ 	.byte	0x3f
	.zero		1


	//   ....[31]....
        /*0e00*/ 	.word	0x00007200
        /*0e04*/ 	.word	0x00000010
        /*0e08*/ 	.word	0x00013200
        /*0e0c*/ 	.short	0x010a
        /*0e0e*/ 	.byte	0x3f
	.zero		1


	//   ....[32]....
        /*0e10*/ 	.word	0x00008340
        /*0e14*/ 	.word	0x0000000c
        /*0e18*/ 	.word	0x00013230
        /*0e1c*/ 	.short	0x010a
        /*0e1e*/ 	.byte	0x3f
	.zero		1


	//   ....[33]....
        /*0e20*/ 	.word	0x000083e0
        /*0e24*/ 	.word	0x0000000c
        /*0e28*/ 	.word	0x00013230
        /*0e2c*/ 	.short	0x010a
        /*0e2e*/ 	.byte	0x3f
	.zero		1


	//   ....[34]....
        /*0e30*/ 	.word	0x0000a5b0
        /*0e34*/ 	.word	0x0000000c
        /*0e38*/ 	.word	0x00000000
        /*0e3c*/ 	.short	0x0101
        /*0e3e*/ 	.byte	0x3f
	.zero		1


	//   ....[35]....
        /*0e40*/ 	.word	0x0000afd0
        /*0e44*/ 	.word	0x0000000d
        /*0e48*/ 	.word	0x00013230
        /*0e4c*/ 	.short	0x010a
        /*0e4e*/ 	.byte	0x3f
	.zero		1


	//   ....[36]....
        /*0e50*/ 	.word	0x0000b060
        /*0e54*/ 	.word	0x0000000d
        /*0e58*/ 	.word	0x00013230
        /*0e5c*/ 	.short	0x010a
        /*0e5e*/ 	.byte	0x3f
	.zero		1


	//   ....[37]....
        /*0e60*/ 	.word	0x0000b620
        /*0e64*/ 	.word	0x00000014
        /*0e68*/ 	.word	0x00013250
        /*0e6c*/ 	.short	0x010a
        /*0e6e*/ 	.byte	0x3f
	.zero		1


	//   ....[38]....
        /*0e70*/ 	.word	0x0000b670
        /*0e74*/ 	.word	0x00000014
        /*0e78*/ 	.word	0x00013250
        /*0e7c*/ 	.short	0x010a
        /*0e7e*/ 	.byte	0x3f
	.zero		1


	//   ....[39]....
        /*0e80*/ 	.word	0x0000cdd0
        /*0e84*/ 	.word	0x0000000d
        /*0e88*/ 	.word	0x00000000
        /*0e8c*/ 	.short	0x0101
        /*0e8e*/ 	.byte	0x3f
	.zero		1


	//   ....[40]....
        /*0e90*/ 	.word	0x0000da70
        /*0e94*/ 	.word	0x00000014
        /*0e98*/ 	.word	0x00000000
        /*0e9c*/ 	.short	0x0101
        /*0e9e*/ 	.byte	0x3f
	.zero		1


	//   ....[41]....
        /*0ea0*/ 	.word	0x0000e090
        /*0ea4*/ 	.word	0x00000003
        /*0ea8*/ 	.word	0x00013230
        /*0eac*/ 	.short	0x010a
        /*0eae*/ 	.byte	0x3f
	.zero		1


	//   ....[42]....
        /*0eb0*/ 	.word	0x0000e120
        /*0eb4*/ 	.word	0x00000003
        /*0eb8*/ 	.word	0x00013230
        /*0ebc*/ 	.short	0x010a
        /*0ebe*/ 	.byte	0x3f
	.zero		1


	//   ....[43]....
        /*0ec0*/ 	.word	0x0000e6e0
        /*0ec4*/ 	.word	0x0000000d
        /*0ec8*/ 	.word	0x00013250
        /*0ecc*/ 	.short	0x010a
        /*0ece*/ 	.byte	0x3f
	.zero		1


	//   ....[44]....
        /*0ed0*/ 	.word	0x0000e730
        /*0ed4*/ 	.word	0x0000000d
        /*0ed8*/ 	.word	0x00013250
        /*0edc*/ 	.short	0x010a
        /*0ede*/ 	.byte	0x3f
	.zero		1


	//   ....[45]....
        /*0ee0*/ 	.word	0x0000f7f0
        /*0ee4*/ 	.word	0x00000014
        /*0ee8*/ 	.word	0x00000000
        /*0eec*/ 	.short	0x0101
        /*0eee*/ 	.byte	0x3f
	.zero		1


	//   ....[46]....
        /*0ef0*/ 	.word	0x00010470
        /*0ef4*/ 	.word	0x0000000d
        /*0ef8*/ 	.word	0x00000000
        /*0efc*/ 	.short	0x0101
        /*0efe*/ 	.byte	0x3f
	.zero		1


	//   ....[47]....
        /*0f00*/ 	.word	0x000104f0
        /*0f04*/ 	.word	0x0000000a
        /*0f08*/ 	.word	0x00013250
        /*0f0c*/ 	.short	0x010a
        /*0f0e*/ 	.byte	0x3f
	.zero		1


	//   ....[48]....
        /*0f10*/ 	.word	0x00010540
        /*0f14*/ 	.word	0x0000000a
        /*0f18*/ 	.word	0x00013250
        /*0f1c*/ 	.short	0x010a
        /*0f1e*/ 	.byte	0x3f
	.zero		1


	//   ....[49]....
        /*0f20*/ 	.word	0x00010da0
        /*0f24*/ 	.word	0x00000000
        /*0f28*/ 	.word	0x00000000
        /*0f2c*/ 	.short	0x0101
        /*0f2e*/ 	.byte	0x3f
	.zero		1


	//   ....[50]....
        /*0f30*/ 	.word	0x000120f0
        /*0f34*/ 	.word	0x00000000
        /*0f38*/ 	.word	0x00000000
        /*0f3c*/ 	.short	0x0101
        /*0f3e*/ 	.byte	0x3f
	.zero		1


	//   ....[51]....
        /*0f40*/ 	.word	0x00014330
        /*0f44*/ 	.word	0x00000016
        /*0f48*/ 	.word	0x00013220
        /*0f4c*/ 	.short	0x010a
        /*0f4e*/ 	.byte	0x3f
	.zero		1


	//   ....[52]....
        /*0f50*/ 	.word	0x000143f0
        /*0f54*/ 	.word	0x00000006
        /*0f58*/ 	.word	0x000132a0
        /*0f5c*/ 	.short	0x010a
        /*0f5e*/ 	.byte	0x3f
	.zero		1


	//   ....[53]....
        /*0f60*/ 	.word	0x00014620
        /*0f64*/ 	.word	0x00000006
        /*0f68*/ 	.word	0x000132c0
        /*0f6c*/ 	.short	0x010a
        /*0f6e*/ 	.byte	0x3f
	.zero		1


	//   ....[54]....
        /*0f70*/ 	.word	0x000149a0
        /*0f74*/ 	.word	0x00000005
        /*0f78*/ 	.word	0x000132a0
        /*0f7c*/ 	.short	0x010a
        /*0f7e*/ 	.byte	0x3f
	.zero		1


	//   ....[55]....
        /*0f80*/ 	.word	0x00014bc0
        /*0f84*/ 	.word	0x00000005
        /*0f88*/ 	.word	0x000132c0
        /*0f8c*/ 	.short	0x010a
        /*0f8e*/ 	.byte	0x3f
	.zero		1


	//   ....[56]....
        /*0f90*/ 	.word	0x000159f0
        /*0f94*/ 	.word	0x00000004
        /*0f98*/ 	.word	0x00013280
        /*0f9c*/ 	.short	0x010a
        /*0f9e*/ 	.byte	0x3f
	.zero		1


	//   ....[57]....
        /*0fa0*/ 	.word	0x00015bb0
        /*0fa4*/ 	.word	0x00000004
        /*0fa8*/ 	.word	0x00013240
        /*0fac*/ 	.short	0x010a
        /*0fae*/ 	.byte	0x3f
	.zero		1


	//   ....[58]....
        /*0fb0*/ 	.word	0x00016860
        /*0fb4*/ 	.word	0x00000016
        /*0fb8*/ 	.word	0x00013200
        /*0fbc*/ 	.short	0x0107
        /*0fbe*/ 	.byte	0x3f
	.zero		1


	//   ....[59]....
        /*0fc0*/ 	.word	0x00016950
        /*0fc4*/ 	.word	0x00000016
        /*0fc8*/ 	.word	0x00013200
        /*0fcc*/ 	.short	0x0101
        /*0fce*/ 	.byte	0x3f
	.zero		1


	//   ....[60]....
        /*0fd0*/ 	.word	0x00016970
        /*0fd4*/ 	.word	0x00000016
        /*0fd8*/ 	.word	0x00013220
        /*0fdc*/ 	.short	0x010a
        /*0fde*/ 	.byte	0x3f
	.zero		1


	//   ....[61]....
        /*0fe0*/ 	.word	0x00016c60
        /*0fe4*/ 	.word	0x00000006
        /*0fe8*/ 	.word	0x00013280
        /*0fec*/ 	.short	0x010a
        /*0fee*/ 	.byte	0x3f
	.zero		1


	//   ....[62]....
        /*0ff0*/ 	.word	0x00016eb0
        /*0ff4*/ 	.word	0x00000006
        /*0ff8*/ 	.word	0x00013240
        /*0ffc*/ 	.short	0x010a
        /*0ffe*/ 	.byte	0x3f
	.zero		1


	//   ....[63]....
        /*1000*/ 	.word	0x00017170
        /*1004*/ 	.word	0x00000003
        /*1008*/ 	.word	0x00013270
        /*100c*/ 	.short	0x010a
        /*100e*/ 	.byte	0x3f
	.zero		1


	//   ....[64]....
        /*1010*/ 	.word	0x000171f0
        /*1014*/ 	.word	0x00000003
        /*1018*/ 	.word	0x00013260
        /*101c*/ 	.short	0x010a
        /*101e*/ 	.byte	0x3f
	.zero		1


	//   ....[65]....
        /*1020*/ 	.word	0x00017610
        /*1024*/ 	.word	0x00000003
        /*1028*/ 	.word	0x00013250
        /*102c*/ 	.short	0x0101
        /*102e*/ 	.byte	0x3f
	.zero		1


	//   ....[66]....
        /*1030*/ 	.word	0x00017690
        /*1034*/ 	.word	0x00000003
        /*1038*/ 	.word	0x00000000
        /*103c*/ 	.short	0x0101
        /*103e*/ 	.byte	0x3f
	.zero		1


	//   ....[67]....
        /*1040*/ 	.word	0x00017880
        /*1044*/ 	.word	0x00000000
        /*1048*/ 	.word	0x00013270
        /*104c*/ 	.short	0x010a
        /*104e*/ 	.byte	0x3f
	.zero		1


	//   ....[68]....
        /*1050*/ 	.word	0x000178f0
        /*1054*/ 	.word	0x00000000
        /*1058*/ 	.word	0x00013260
        /*105c*/ 	.short	0x010a
        /*105e*/ 	.byte	0x3f
	.zero		1


	//   ....[69]....
        /*1060*/ 	.word	0x00017d10
        /*1064*/ 	.word	0x00000000
        /*1068*/ 	.word	0x00013250
        /*106c*/ 	.short	0x0101
        /*106e*/ 	.byte	0x3f
	.zero		1


	//   ....[70]....
        /*1070*/ 	.word	0x00017d60
        /*1074*/ 	.word	0x00000002
        /*1078*/ 	.word	0x00000000
        /*107c*/ 	.short	0x0101
        /*107e*/ 	.byte	0x3f
	.zero		1


	//   ....[71]....
        /*1080*/ 	.word	0x00018a80
        /*1084*/ 	.word	0x00000008
        /*1088*/ 	.word	0x00013220
        /*108c*/ 	.short	0x010a
        /*108e*/ 	.byte	0x3f
	.zero		1


	//   ....[72]....
        /*1090*/ 	.word	0x00018c10
        /*1094*/ 	.word	0x00000006
        /*1098*/ 	.word	0x00000000
        /*109c*/ 	.short	0x010a
        /*109e*/ 	.byte	0x3f
	.zero		1


	//   ....[73]....
        /*10a0*/ 	.word	0x00018c80
        /*10a4*/ 	.word	0x00000007
        /*10a8*/ 	.word	0x00000000
        /*10ac*/ 	.short	0x010a
        /*10ae*/ 	.byte	0x3f
	.zero		1


	//   ....[74]....
        /*10b0*/ 	.word	0x00018cd0
        /*10b4*/ 	.word	0x00000002
        /*10b8*/ 	.word	0x00013260
        /*10bc*/ 	.short	0x010a
        /*10be*/ 	.byte	0x3f
	.zero		1


	//   ....[75]....
        /*10c0*/ 	.word	0x00018d20
        /*10c4*/ 	.word	0x00000005
        /*10c8*/ 	.word	0x00013260
        /*10cc*/ 	.short	0x010a
        /*10ce*/ 	.byte	0x3f
	.zero		1


	//   ....[76]....
        /*10d0*/ 	.word	0x00018d60
        /*10d4*/ 	.word	0x00000002
        /*10d8*/ 	.word	0x00013280
        /*10dc*/ 	.short	0x010a
        /*10de*/ 	.byte	0x3f
	.zero		1


	//   ....[77]....
        /*10e0*/ 	.word	0x00018d80
        /*10e4*/ 	.word	0x00000005
        /*10e8*/ 	.word	0x00013280
        /*10ec*/ 	.short	0x010a
        /*10ee*/ 	.byte	0x3f
	.zero		1


	//   ....[78]....
        /*10f0*/ 	.word	0x00018de0
        /*10f4*/ 	.word	0x0000004a
        /*10f8*/ 	.word	0x00013290
        /*10fc*/ 	.short	0x010a
        /*10fe*/ 	.byte	0x3f
	.zero		1


	//   ....[79]....
        /*1100*/ 	.word	0x00018e30
        /*1104*/ 	.word	0x0000004a
        /*1108*/ 	.word	0x00013290
        /*110c*/ 	.short	0x010a
        /*110e*/ 	.byte	0x3f
	.zero		1


	//   ....[80]....
        /*1110*/ 	.word	0x00018e80
        /*1114*/ 	.word	0x0000004a
        /*1118*/ 	.word	0x00013290
        /*111c*/ 	.short	0x010a
        /*111e*/ 	.byte	0x3f
	.zero		1


	//   ....[81]....
        /*1120*/ 	.word	0x00018ed0
        /*1124*/ 	.word	0x0000004a
        /*1128*/ 	.word	0x000132b0
        /*112c*/ 	.short	0x010a
        /*112e*/ 	.byte	0x3f
	.zero		1


	//   ....[82]....
        /*1130*/ 	.word	0x000190d0
        /*1134*/ 	.word	0x00000010
        /*1138*/ 	.word	0x00013200
        /*113c*/ 	.short	0x010a
        /*113e*/ 	.byte	0x3f
	.zero		1


	//   ....[83]....
        /*1140*/ 	.word	0x000192d0
        /*1144*/ 	.word	0x00000010
        /*1148*/ 	.word	0x00013200
        /*114c*/ 	.short	0x010a
        /*114e*/ 	.byte	0x3f
	.zero		1


	//   ....[84]....
        /*1150*/ 	.word	0x00019320
        /*1154*/ 	.word	0x0000000c
        /*1158*/ 	.word	0x00013230
        /*115c*/ 	.short	0x010a
        /*115e*/ 	.byte	0x3f
	.zero		1


	//   ....[85]....
        /*1160*/ 	.word	0x00019370
        /*1164*/ 	.word	0x0000000d
        /*1168*/ 	.word	0x00013230
        /*116c*/ 	.short	0x010a
        /*116e*/ 	.byte	0x3f
	.zero		1


	//   ....[86]....
        /*1170*/ 	.word	0x000193c0
        /*1174*/ 	.word	0x00000014
        /*1178*/ 	.word	0x00013250
        /*117c*/ 	.short	0x010a
        /*117e*/ 	.byte	0x3f
	.zero		1


	//   ....[87]....
        /*1180*/ 	.word	0x00019410
        /*1184*/ 	.word	0x00000003
        /*1188*/ 	.word	0x00013230
        /*118c*/ 	.short	0x010a
        /*118e*/ 	.byte	0x3f
	.zero		1


	//   ....[88]....
        /*1190*/ 	.word	0x00019460
        /*1194*/ 	.word	0x0000000d
        /*1198*/ 	.word	0x00013250
        /*119c*/ 	.short	0x010a
        /*119e*/ 	.byte	0x3f
	.zero		1


	//   ....[89]....
        /*11a0*/ 	.word	0x000194b0
        /*11a4*/ 	.word	0x0000000a
        /*11a8*/ 	.word	0x00013250
        /*11ac*/ 	.short	0x010a
        /*11ae*/ 	.byte	0x3f
	.zero		1


	//   ....[90]....
        /*11b0*/ 	.word	0x00019650
        /*11b4*/ 	.word	0x00000016
        /*11b8*/ 	.word	0x00013220
        /*11bc*/ 	.short	0x010a
        /*11be*/ 	.byte	0x3f
	.zero		1


	//   ....[91]....
        /*11c0*/ 	.word	0x000196a0
        /*11c4*/ 	.word	0x00000006
        /*11c8*/ 	.word	0x000132a0
        /*11cc*/ 	.short	0x010a
        /*11ce*/ 	.byte	0x3f
	.zero		1


	//   ....[92]....
        /*11d0*/ 	.word	0x000196f0
        /*11d4*/ 	.word	0x00000006
        /*11d8*/ 	.word	0x000132c0
        /*11dc*/ 	.short	0x010a
        /*11de*/ 	.byte	0x3f
	.zero		1


	//   ....[93]....
        /*11e0*/ 	.word	0x00019740
        /*11e4*/ 	.word	0x00000005
        /*11e8*/ 	.word	0x000132a0
        /*11ec*/ 	.short	0x010a
        /*11ee*/ 	.byte	0x3f
	.zero		1


	//   ....[94]....
        /*11f0*/ 	.word	0x00019790
        /*11f4*/ 	.word	0x00000005
        /*11f8*/ 	.word	0x000132c0
        /*11fc*/ 	.short	0x010a
        /*11fe*/ 	.byte	0x3f
	.zero		1


	//   ....[95]....
        /*1200*/ 	.word	0x00019930
        /*1204*/ 	.word	0x00000004
        /*1208*/ 	.word	0x00013280
        /*120c*/ 	.short	0x010a
        /*120e*/ 	.byte	0x3f
	.zero		1


	//   ....[96]....
        /*1210*/ 	.word	0x00019980
        /*1214*/ 	.word	0x00000004
        /*1218*/ 	.word	0x00013240
        /*121c*/ 	.short	0x010a
        /*121e*/ 	.byte	0x3f
	.zero		1


	//   ....[97]....
        /*1220*/ 	.word	0x0001a150
        /*1224*/ 	.word	0x00000016
        /*1228*/ 	.word	0x00013220
        /*122c*/ 	.short	0x010a
        /*122e*/ 	.byte	0x3f
	.zero		1


	//   ....[98]....
        /*1230*/ 	.word	0x0001a1a0
        /*1234*/ 	.word	0x00000006
        /*1238*/ 	.word	0x00013280
        /*123c*/ 	.short	0x010a
        /*123e*/ 	.byte	0x3f
	.zero		1


	//   ....[99]....
        /*1240*/ 	.word	0x0001a1f0
        /*1244*/ 	.word	0x00000006
        /*1248*/ 	.word	0x00013240
        /*124c*/ 	.short	0x010a
        /*124e*/ 	.byte	0x3f
	.zero		1


	//   ....[100]....
        /*1250*/ 	.word	0x0001a240
        /*1254*/ 	.word	0x00000003
        /*1258*/ 	.word	0x00013270
        /*125c*/ 	.short	0x010a
        /*125e*/ 	.byte	0x3f
	.zero		1


	//   ....[101]....
        /*1260*/ 	.word	0x0001a290
        /*1264*/ 	.word	0x00000003
        /*1268*/ 	.word	0x00013260
        /*126c*/ 	.short	0x010a
        /*126e*/ 	.byte	0x3f
	.zero		1


	//   ....[102]....
        /*1270*/ 	.word	0x0001a2e0
        /*1274*/ 	.word	0x00000000
        /*1278*/ 	.word	0x00013270
        /*127c*/ 	.short	0x010a
        /*127e*/ 	.byte	0x3f
	.zero		1


	//   ....[103]....
        /*1280*/ 	.word	0x0001a330
        /*1284*/ 	.word	0x00000000
        /*1288*/ 	.word	0x00013260
        /*128c*/ 	.short	0x010a
        /*128e*/ 	.byte	0x3f
	.zero		1


	//   ....[104]....
        /*1290*/ 	.word	0x0001acc0
        /*1294*/ 	.word	0x00000008
        /*1298*/ 	.word	0x00013220
        /*129c*/ 	.short	0x010a
        /*129e*/ 	.byte	0x3f
	.zero		1


	//   ....[105]....
        /*12a0*/ 	.word	0x0001ae60
        /*12a4*/ 	.word	0x00000006
        /*12a8*/ 	.word	0x00000000
        /*12ac*/ 	.short	0x010a
        /*12ae*/ 	.byte	0x3f
	.zero		1


	//   ....[106]....
        /*12b0*/ 	.word	0x0001aeb0
        /*12b4*/ 	.word	0x00000007
        /*12b8*/ 	.word	0x00000000
        /*12bc*/ 	.short	0x010a
        /*12be*/ 	.byte	0x3f
	.zero		1


	//   ....[107]....
        /*12c0*/ 	.word	0x0001af00
        /*12c4*/ 	.word	0x00000002
        /*12c8*/ 	.word	0x00013260
        /*12cc*/ 	.short	0x010a
        /*12ce*/ 	.byte	0x3f
	.zero		1


	//   ....[108]....
        /*12d0*/ 	.word	0x0001af50
        /*12d4*/ 	.word	0x00000005
        /*12d8*/ 	.word	0x00013260
        /*12dc*/ 	.short	0x010a
        /*12de*/ 	.byte	0x3f
	.zero		1


	//   ....[109]....
        /*12e0*/ 	.word	0x0001afa0
        /*12e4*/ 	.word	0x00000002
        /*12e8*/ 	.word	0x00013280
        /*12ec*/ 	.short	0x010a
        /*12ee*/ 	.byte	0x3f
	.zero		1


	//----- nvinfo : EIATTR_NUM_MBARRIERS
	.align		4
.L_1663:
        /*12f0*/ 	.byte	0x03, 0x38
        /*12f2*/ 	.short	0x0016


	//----- nvinfo : EIATTR_EXIT_INSTR_OFFSETS
	.align		4
        /*12f4*/ 	.byte	0x04, 0x1c
        /*12f6*/ 	.short	(.L_1665 - .L_1664)


	//   ....[0]....
.L_1664:
        /*12f8*/ 	.word	0x00018dd0


	//----- nvinfo : EIATTR_MAX_THREADS
	.align		4
.L_1665:
        /*12fc*/ 	.byte	0x04, 0x05
        /*12fe*/ 	.short	(.L_1667 - .L_1666)
.L_1666:
        /*1300*/ 	.word	0x00000200
        /*1304*/ 	.word	0x00000001
        /*1308*/ 	.word	0x00000001


	//----- nvinfo : EIATTR_CRS_STACK_SIZE
	.align		4
.L_1667:
        /*130c*/ 	.byte	0x04, 0x1e
        /*130e*/ 	.short	(.L_1669 - .L_1668)
.L_1668:
        /*1310*/ 	.word	0x00000000


	//----- nvinfo : EIATTR_CBANK_PARAM_SIZE
	.align		4
.L_1669:
        /*1314*/ 	.byte	0x03, 0x19
        /*1316*/ 	.short	0x0af0


	//----- nvinfo : EIATTR_PARAM_CBANK
	.align		4
        /*1318*/ 	.byte	0x04, 0x0a
        /*131a*/ 	.short	(.L_1671 - .L_1670)
	.align		4
.L_1670:
        /*131c*/ 	.word	index@(.nv.constant0._ZN7cutlass13device_kernelIN5flash11enable_sm90INS1_16FlashAttnFwdSm90INS1_25CollectiveMainloopFwdSm90ILi2EN4cute5tupleIJNS5_1CILi1EEES8_S8_EEENS6_IJNS7_ILi192EEENS7_ILi160EEENS7_ILi64EEEEEELi64ENS_12float_e4m3_tEfNS_4arch4Sm90ELb1ELb0ELb0ELb1ELb0ELb1ELb0ELb1ELb1ELb1ELb0ELb0EEENS1_21CollectiveEpilogueFwdINS6_IJSA_SC_SB_EEES9_NS_10bfloat16_tESG_Li384ELb1ELb1ELb0ELb1EEENS1_36VarlenDynamicPersistentTileSchedulerILi192ELi160ELi384ELi128ELb0ELb1ELb1ELb1ELb1ELb1EEEEEEEEEvNT_6ParamsE)
        /*1320*/ 	.short	0x0210
        /*1322*/ 	.short	0x0af0


	//----- nvinfo : EIATTR_SW_WAR
	.align		4
.L_1671:
        /*1324*/ 	.byte	0x04, 0x36
        /*1326*/ 	.short	(.L_1673 - .L_1672)
.L_1672:
        /*1328*/ 	.word	0x00000008
.L_1673:


//--------------------- .nv.callgraph             --------------------------
	.section	.nv.callgraph,"",@"SHT_CUDA_CALLGRAPH"
	.align	4
	.sectionentsize	8
	.align		4
        /*0000*/ 	.word	0x00000000
	.align		4
        /*0004*/ 	.word	0xffffffff
	.align		4
        /*0008*/ 	.word	index@(_ZN7cutlass13device_kernelIN5flash11enable_sm90INS1_16FlashAttnFwdSm90INS1_25CollectiveMainloopFwdSm90ILi2EN4cute5tupleIJNS5_1CILi1EEES8_S8_EEENS6_IJNS7_ILi128EEESA_NS7_ILi256EEEEEELi256ENS_12float_e4m3_tEfNS_4arch4Sm90ELb0ELb0ELb0ELb0ELb0ELb0ELb0ELb1ELb1ELb1ELb0ELb0EEENS1_21CollectiveEpilogueFwdINS6_IJSA_SB_SA_EEES9_NS_10bfloat16_tESF_Li256ELb0ELb1ELb0ELb1EEENS1_29StaticPersistentTileSchedulerILb0EEEEEEEEEvNT_6ParamsE)
	.align		4
        /*000c*/ 	.word	index@(__assertfail)
	.align		4
        /*0010*/ 	.word	index@(_ZN7cutlass13device_kernelIN5flash11enable_sm90INS1_16FlashAttnFwdSm90INS1_25CollectiveMainloopFwdSm90ILi2EN4cute5tupleIJNS5_1CILi1EEES8_S8_EEENS6_IJNS7_ILi128EEESA_NS7_ILi256EEEEEELi256ENS_12float_e4m3_tEfNS_4arch4Sm90ELb0ELb0ELb0ELb1ELb0ELb0ELb0ELb1ELb1ELb1ELb0ELb0EEENS1_21CollectiveEpilogueFwdINS6_IJSA_SB_SA_EEES9_NS_10bfloat16_tESF_Li256ELb1ELb1ELb0ELb1EEENS1_36VarlenDynamicPersistentTileSchedulerILi128ELi128ELi256ELi128ELb0ELb1ELb1ELb0ELb1ELb1EEEEEEEEEvNT_6ParamsE)
	.align		4
        /*0014*/ 	.word	index@(__assertfail)
	.align		4
        /*0018*/ 	.word	index@(_ZN7cutlass13device_kernelIN5flash11enable_sm90INS1_16FlashAttnFwdSm90INS1_25CollectiveMainloopFwdSm90ILi2EN4cute5tupleIJNS5_1CILi1EEES8_S8_EEENS6_IJNS7_ILi128EEESA_NS7_ILi256EEEEEELi256ENS_12float_e4m3_tEfNS_4arch4Sm90ELb0ELb0ELb0ELb1ELb0ELb1ELb0ELb1ELb1ELb1ELb0ELb0EEENS1_21CollectiveEpilogueFwdINS6_IJSA_SB_SA_EEES9_NS_10bfloat16_tESF_Li256ELb1ELb1ELb0ELb1EEENS1_36VarlenDynamicPersistentTileSchedulerILi128ELi128ELi256ELi128ELb0ELb1ELb1ELb0ELb1ELb1EEEEEEEEEvNT_6ParamsE)
	.align		4
        /*001c*/ 	.word	index@(__assertfail)
	.align		4
        /*0020*/ 	.word	index@(_ZN7cutlass13device_kernelIN5flash11enable_sm90INS1_16FlashAttnFwdSm90INS1_25CollectiveMainloopFwdSm90ILi2EN4cute5tupleIJNS5_1CILi1EEES8_S8_EEENS6_IJNS7_ILi128EEENS7_ILi64EEENS7_ILi256EEEEEELi256ENS_12float_e4m3_tEfNS_4arch4Sm90ELb0ELb1ELb0ELb0ELb0ELb0ELb0ELb1ELb1ELb1ELb0ELb0EEENS1_21CollectiveEpilogueFwdINS6_IJSA_SC_SB_EEES9_NS_10bfloat16_tESG_Li256ELb0ELb1ELb0ELb1EEENS1_30DynamicPersistentTileSchedulerILi256ELi128ELb0ELb1ELb1EEEEEEEEEvNT_6ParamsE)
	.align		4
        /*0024*/ 	.word	index@(__assertfail)
	.align		4
        /*0028*/ 	.word	index@(_ZN7cutlass13device_kernelIN5flash11enable_sm90INS1_16FlashAttnFwdSm90INS1_25CollectiveMainloopFwdSm90ILi2EN4cute5tupleIJNS5_1CILi1EEES8_S8_EEENS6_IJNS7_ILi128EEENS7_ILi64EEENS7_ILi256EEEEEELi256ENS_12float_e4m3_tEfNS_4arch4Sm90ELb0ELb1ELb0ELb1ELb0ELb0ELb0ELb1ELb1ELb1ELb0ELb0EEENS1_21CollectiveEpilogueFwdINS6_IJSA_SC_SB_EEES9_NS_10bfloat16_tESG_Li256ELb1ELb1ELb0ELb1EEENS1_36VarlenDynamicPersistentTileSchedulerILi128ELi64ELi256ELi128ELb0ELb1ELb1ELb1ELb0ELb1EEEEEEEEEvNT_6ParamsE)
	.align		4
        /*002c*/ 	.word	index@(__assertfail)
	.align		4
        /*0030*/ 	.word	index@(_ZN7cutlass13device_kernelIN5flash11enable_sm90INS1_16FlashAttnFwdSm90INS1_25CollectiveMainloopFwdSm90ILi2EN4cute5tupleIJNS5_1CILi1EEES8_S8_EEENS6_IJNS7_ILi128EEENS7_ILi64EEENS7_ILi256EEEEEELi256ENS_12float_e4m3_tEfNS_4arch4Sm90ELb0ELb1ELb0ELb1ELb0ELb1ELb0ELb1ELb1ELb1ELb0ELb0EEENS1_21CollectiveEpilogueFwdINS6_IJSA_SC_SB_EEES9_NS_10bfloat16_tESG_Li256ELb1ELb1ELb0ELb1EEENS1_36VarlenDynamicPersistentTileSchedulerILi128ELi64ELi256ELi128ELb0ELb1ELb1ELb1ELb0ELb1EEEEEEEEEvNT_6ParamsE)
	.align		4
        /*0034*/ 	.word	index@(__assertfail)
	.align		4
        /*0038*/ 	.word	index@(_ZN7cutlass13device_kernelIN5flash11enable_sm90INS1_16FlashAttnFwdSm90INS1_25CollectiveMainloopFwdSm90ILi2EN4cute5tupleIJNS5_1CILi1EEES8_S8_EEENS6_IJNS7_ILi128EEESA_NS7_ILi256EEEEEELi256ENS_12float_e4m3_tEfNS_4arch4Sm90ELb1ELb0ELb0ELb0ELb0ELb0ELb0ELb1ELb1ELb1ELb0ELb0EEENS1_21CollectiveEpilogueFwdINS6_IJSA_SB_SA_EEES9_NS_10bfloat16_tESF_Li256ELb0ELb1ELb0ELb1EEENS1_30DynamicPersistentTileSchedulerILi256ELi128ELb0ELb1ELb1EEEEEEEEEvNT_6ParamsE)
	.align		4
        /*003c*/ 	.word	index@(__assertfail)
	.align		4
        /*0040*/ 	.word	index@(_ZN7cutlass13device_kernelIN5flash11enable_sm90INS1_16FlashAttnFwdSm90INS1_25CollectiveMainloopFwdSm90ILi2EN4cute5tupleIJNS5_1CILi1EEES8_S8_EEENS6_IJNS7_ILi128EEESA_NS7_ILi256EEEEEELi256ENS_12float_e4m3_tEfNS_4arch4Sm90ELb1ELb0ELb0ELb1ELb0ELb0ELb0ELb1ELb1ELb1ELb0ELb0EEENS1_21CollectiveEpilogueFwdINS6_IJSA_SB_SA_EEES9_NS_10bfloat16_tESF_Li256ELb1ELb1ELb0ELb1EEENS1_36VarlenDynamicPersistentTileSchedulerILi128ELi128ELi256ELi128ELb0ELb1ELb1ELb1ELb1ELb1EEEEEEEEEvNT_6ParamsE)
	.align		4
        /*0044*/ 	.word	index@(__assertfail)
	.align		4
        /*0048*/ 	.word	index@(_ZN7cutlass13device_kernelIN5flash11enable_sm90INS1_16FlashAttnFwdSm90INS1_25CollectiveMainloopFwdSm90ILi2EN4cute5tupleIJNS5_1CILi1EEES8_S8_EEENS6_IJNS7_ILi128EEESA_NS7_ILi256EEEEEELi256ENS_12float_e4m3_tEfNS_4arch4Sm90ELb1ELb0ELb0ELb1ELb0ELb1ELb0ELb1ELb1ELb1ELb0ELb0EEENS1_21CollectiveEpilogueFwdINS6_IJSA_SB_SA_EEES9_NS_10bfloat16_tESF_Li256ELb1ELb1ELb0ELb1EEENS1_36VarlenDynamicPersistentTileSchedulerILi128ELi128ELi256ELi128ELb0ELb1ELb1ELb1ELb1ELb1EEEEEEEEEvNT_6ParamsE)
	.align		4
        /*004c*/ 	.word	index@(__assertfail)
	.align		4
        /*0050*/ 	.word	index@(_ZN7cutlass13device_kernelIN5flash11enable_sm90INS1_16FlashAttnFwdSm90INS1_25CollectiveMainloopFwdSm90ILi2EN4cute5tupleIJNS5_1CILi1EEES8_S8_EEENS6_IJNS7_ILi128EEENS7_ILi160EEENS7_ILi192EEEEEELi192ENS_12float_e4m3_tEfNS_4arch4Sm90ELb0ELb0ELb0ELb0ELb0ELb0ELb0ELb1ELb1ELb1ELb0ELb0EEENS1_21CollectiveEpilogueFwdINS6_IJSA_SC_SB_EEES9_NS_10bfloat16_tESG_Li256ELb0ELb1ELb0ELb1EEENS1_29StaticPersistentTileSchedulerILb0EEEEEEEEEvNT_6ParamsE)
	.align		4
        /*0054*/ 	.word	index@(__assertfail)
	.align		4
        /*0058*/ 	.word	index@(_ZN7cutlass13device_kernelIN5flash11enable_sm90INS1_16FlashAttnFwdSm90INS1_25CollectiveMainloopFwdSm90ILi2EN4cute5tupleIJNS5_1CILi2EEENS7_ILi1EEES9_EEENS6_IJNS7_ILi128EEENS7_ILi160EEENS7_ILi192EEEEEELi192ENS_12float_e4m3_tEfNS_4arch4Sm90ELb0ELb0ELb0ELb0ELb0ELb0ELb0ELb1ELb1ELb1ELb0ELb0EEENS1_21CollectiveEpilogueFwdINS6_IJSB_SD_SC_EEESA_NS_10bfloat16_tESH_Li256ELb0ELb1ELb0ELb1EEENS1_29StaticPersistentTileSchedulerILb0EEEEEEEEEvNT_6ParamsE)
	.align		4
        /*005c*/ 	.word	index@(__assertfail)
	.align		4
        /*0060*/ 	.word	index@(_ZN7cutlass13device_kernelIN5flash11enable_sm90INS1_16FlashAttnFwdSm90INS1_25CollectiveMainloopFwdSm90ILi2EN4cute5tupleIJNS5_1CILi1EEES8_S8_EEENS6_IJNS7_ILi128EEENS7_ILi160EEENS7_ILi192EEEEEELi192ENS_12float_e4m3_tEfNS_4arch4Sm90ELb0ELb0ELb0ELb1ELb0ELb0ELb0ELb1ELb1ELb1ELb0ELb0EEENS1_21CollectiveEpilogueFwdINS6_IJSA_SC_SB_EEES9_NS_10bfloat16_tESG_Li256ELb1ELb1ELb0ELb1EEENS1_36VarlenDynamicPersistentTileSchedulerILi128ELi160ELi256ELi128ELb0ELb1ELb1ELb0ELb1ELb1EEEEEEEEEvNT_6ParamsE)
	.align		4
        /*0064*/ 	.word	index@(__assertfail)
	.align		4
        /*0068*/ 	.word	index@(_ZN7cutlass13device_kernelIN5flash11enable_sm90INS1_16FlashAttnFwdSm90INS1_25CollectiveMainloopFwdSm90ILi2EN4cute5tupleIJNS5_1CILi1EEES8_S8_EEENS6_IJNS7_ILi128EEENS7_ILi160EEENS7_ILi192EEEEEELi192ENS_12float_e4m3_tEfNS_4arch4Sm90ELb0ELb0ELb0ELb1ELb0ELb1ELb0ELb1ELb1ELb1ELb0ELb0EEENS1_21CollectiveEpilogueFwdINS6_IJSA_SC_SB_EEES9_NS_10bfloat16_tESG_Li256ELb1ELb1ELb0ELb1EEENS1_36VarlenDynamicPersistentTileSchedulerILi128ELi160ELi256ELi128ELb0ELb1ELb1ELb0ELb1ELb1EEEEEEEEEvNT_6ParamsE)
	.align		4
        /*006c*/ 	.word	index@(__assertfail)
	.align		4
        /*0070*/ 	.word	index@(_ZN7cutlass13device_kernelIN5flash11enable_sm90INS1_16FlashAttnFwdSm90INS1_25CollectiveMainloopFwdSm90ILi2EN4cute5tupleIJNS5_1CILi1EEES8_S8_EEENS6_IJNS7_ILi128EEENS7_ILi160EEENS7_ILi192EEEEEELi192ENS_12float_e4m3_tEfNS_4arch4Sm90ELb0ELb1ELb0ELb0ELb0ELb0ELb0ELb1ELb1ELb1ELb0ELb0EEENS1_21CollectiveEpilogueFwdINS6_IJSA_SC_SB_EEES9_NS_10bfloat16_tESG_Li256ELb0ELb1ELb0ELb1EEENS1_30DynamicPersistentTileSchedulerILi256ELi128ELb0ELb1ELb1EEEEEEEEEvNT_6ParamsE)
	.align		4
        /*0074*/ 	.word	index@(__assertfail)
	.align		4
        /*0078*/ 	.word	index@(_ZN7cutlass13device_kernelIN5flash11enable_sm90INS1_16FlashAttnFwdSm90INS1_25CollectiveMainloopFwdSm90ILi2EN4cute5tupleIJNS5_1CILi1EEES8_S8_EEENS6_IJNS7_ILi128EEENS7_ILi160EEENS7_ILi192EEEEEELi192ENS_12float_e4m3_tEfNS_4arch4Sm90ELb0ELb1ELb0ELb1ELb0ELb0ELb0ELb1ELb1ELb1ELb0ELb0EEENS1_21CollectiveEpilogueFwdINS6_IJSA_SC_SB_EEES9_NS_10bfloat16_tESG_Li256ELb1ELb1ELb0ELb1EEENS1_36VarlenDynamicPersistentTileSchedulerILi128ELi160ELi256ELi128ELb0ELb1ELb1ELb1ELb0ELb1EEEEEEEEEvNT_6ParamsE)
	.align		4
        /*007c*/ 	.word	index@(__assertfail)
	.align		4
        /*0080*/ 	.word	index@(_ZN7cutlass13device_kernelIN5flash11enable_sm90INS1_16FlashAttnFwdSm90INS1_25CollectiveMainloopFwdSm90ILi2EN4cute5tupleIJNS5_1CILi1EEES8_S8_EEENS6_IJNS7_ILi128EEENS7_ILi160EEENS7_ILi192EEEEEELi192ENS_12float_e4m3_tEfNS_4arch4Sm90ELb0ELb1ELb0ELb1ELb0ELb1ELb0ELb1ELb1ELb1ELb0ELb0EEENS1_21CollectiveEpilogueFwdINS6_IJSA_SC_SB_EEES9_NS_10bfloat16_tESG_Li256ELb1ELb1ELb0ELb1EEENS1_36VarlenDynamicPersistentTileSchedulerILi128ELi160ELi256ELi128ELb0ELb1ELb1ELb1ELb0ELb1EEEEEEEEEvNT_6ParamsE)
	.align		4
        /*0084*/ 	.word	index@(__assertfail)
	.align		4
        /*0088*/ 	.word	index@(_ZN7cutlass13device_kernelIN5flash11enable_sm90INS1_16FlashAttnFwdSm90INS1_25CollectiveMainloopFwdSm90ILi2EN4cute5tupleIJNS5_1CILi1EEES8_S8_EEENS6_IJNS7_ILi128EEENS7_ILi160EEENS7_ILi192EEEEEELi192ENS_12float_e4m3_tEfNS_4arch4Sm90ELb1ELb0ELb0ELb0ELb0ELb0ELb0ELb1ELb1ELb1ELb0ELb0EEENS1_21CollectiveEpilogueFwdINS6_IJSA_SC_SB_EEES9_NS_10bfloat16_tESG_Li256ELb0ELb1ELb0ELb1EEENS1_30DynamicPersistentTileSchedulerILi256ELi128ELb0ELb1ELb1EEEEEEEEEvNT_6ParamsE)
	.align		4
        /*008c*/ 	.word	index@(__assertfail)
	.align		4
        /*0090*/ 	.word	index@(_ZN7cutlass13device_kernelIN5flash11enable_sm90INS1_16FlashAttnFwdSm90INS1_25CollectiveMainloopFwdSm90ILi2EN4cute5tupleIJNS5_1CILi1EEES8_S8_EEENS6_IJNS7_ILi128EEENS7_ILi160EEENS7_ILi192EEEEEELi192ENS_12float_e4m3_tEfNS_4arch4Sm90ELb1ELb0ELb0ELb1ELb0ELb0ELb0ELb1ELb1ELb1ELb0ELb0EEENS1_21CollectiveEpilogueFwdINS6_IJSA_SC_SB_EEES9_NS_10bfloat16_tESG_Li256ELb1ELb1ELb0ELb1EEENS1_36VarlenDynamicPersistentTileSchedulerILi128ELi160ELi256ELi128ELb0ELb1ELb1ELb1ELb1ELb1EEEEEEEEEvNT_6ParamsE)
	.align		4
        /*0094*/ 	.word	index@(__assertfail)
	.align		4
        /*0098*/ 	.word	index@(_ZN7cutlass13device_kernelIN5flash11enable_sm90INS1_16FlashAttnFwdSm90INS1_25CollectiveMainloopFwdSm90ILi2EN4cute5tupleIJNS5_1CILi1EEES8_S8_EEENS6_IJNS7_ILi128EEENS7_ILi160EEENS7_ILi192EEEEEELi192ENS_12float_e4m3_tEfNS_4arch4Sm90ELb1ELb0ELb0ELb1ELb0ELb1ELb0ELb1ELb1ELb1ELb0ELb0EEENS1_21CollectiveEpilogueFwdINS6_IJSA_SC_SB_EEES9_NS_10bfloat16_tESG_Li256ELb1ELb1ELb0ELb1EEENS1_36VarlenDynamicPersistentTileSchedulerILi128ELi160ELi256ELi128ELb0ELb1ELb1ELb1ELb1ELb1EEEEEEEEEvNT_6ParamsE)
	.align		4
        /*009c*/ 	.word	index@(__assertfail)
	.align		4
        /*00a0*/ 	.word	index@(_ZN7cutlass13device_kernelIN5flash11enable_sm90INS1_16FlashAttnFwdSm90INS1_25CollectiveMainloopFwdSm90ILi2EN4cute5tupleIJNS5_1CILi1EEES8_S8_EEENS6_IJNS7_ILi128EEENS7_ILi224EEESA_EEELi128ENS_12float_e4m3_tEfNS_4arch4Sm90ELb0ELb0ELb0ELb0ELb0ELb0ELb0ELb1ELb1ELb1ELb0ELb0EEENS1_21CollectiveEpilogueFwdINS6_IJSA_SA_SB_EEES9_NS_10bfloat16_tESF_Li256ELb0ELb1ELb0ELb1EEENS1_29StaticPersistentTileSchedulerILb0EEEEEEEEEvNT_6ParamsE)
	.align		4
        /*00a4*/ 	.word	index@(__assertfail)
	.align		4
        /*00a8*/ 	.word	index@(_ZN7cutlass13device_kernelIN5flash11enable_sm90INS1_16FlashAttnFwdSm90INS1_25CollectiveMainloopFwdSm90ILi2EN4cute5tupleIJNS5_1CILi1EEES8_S8_EEENS6_IJNS7_ILi128EEENS7_ILi224EEESA_EEELi128ENS_12float_e4m3_tEfNS_4arch4Sm90ELb0ELb0ELb0ELb1ELb0ELb0ELb0ELb1ELb1ELb1ELb0ELb0EEENS1_21CollectiveEpilogueFwdINS6_IJSA_SA_SB_EEES9_NS_10bfloat16_tESF_Li256ELb1ELb1ELb0ELb1EEENS1_36VarlenDynamicPersistentTileSchedulerILi128ELi224ELi256ELi128ELb0ELb1ELb1ELb0ELb1ELb1EEEEEEEEEvNT_6ParamsE)
	.align		4
        /*00ac*/ 	.word	index@(__assertfail)
	.align		4
        /*00b0*/ 	.word	index@(_ZN7cutlass13device_kernelIN5flash11enable_sm90INS1_16FlashAttnFwdSm90INS1_25CollectiveMainloopFwdSm90ILi2EN4cute5tupleIJNS5_1CILi1EEES8_S8_EEENS6_IJNS7_ILi128EEENS7_ILi224EEESA_EEELi128ENS_12float_e4m3_tEfNS_4arch4Sm90ELb0ELb0ELb0ELb1ELb0ELb1ELb0ELb1ELb1ELb1ELb0ELb0EEENS1_21CollectiveEpilogueFwdINS6_IJSA_SA_SB_EEES9_NS_10bfloat16_tESF_Li256ELb1ELb1ELb0ELb1EEENS1_36VarlenDynamicPersistentTileSchedulerILi128ELi224ELi256ELi128ELb0ELb1ELb1ELb0ELb1ELb1EEEEEEEEEvNT_6ParamsE)
	.align		4
        /*00b4*/ 	.word	index@(__assertfail)
	.align		4
        /*00b8*/ 	.word	index@(_ZN7cutlass13device_kernelIN5flash11enable_sm90INS1_16FlashAttnFwdSm90INS1_25CollectiveMainloopFwdSm90ILi2EN4cute5tupleIJNS5_1CILi1EEES8_S8_EEENS6_IJNS7_ILi128EEENS7_ILi224EEESA_EEELi128ENS_12float_e4m3_tEfNS_4arch4Sm90ELb0ELb1ELb0ELb0ELb0ELb0ELb0ELb1ELb1ELb1ELb0ELb0EEENS1_21CollectiveEpilogueFwdINS6_IJSA_SA_SB_EEES9_NS_10bfloat16_tESF_Li256ELb0ELb1ELb0ELb1EEENS1_30DynamicPersistentTileSchedulerILi256ELi128ELb0ELb1ELb1EEEEEEEEEvNT_6ParamsE)
	.align		4
        /*00bc*/ 	.word	index@(__assertfail)
	.align		4
        /*00c0*/ 	.word	index@(_ZN7cutlass13device_kernelIN5flash11enable_sm90INS1_16FlashAttnFwdSm90INS1_25CollectiveMainloopFwdSm90ILi2EN4cute5tupleIJNS5_1CILi1EEES8_S8_EEENS6_IJNS7_ILi128EEENS7_ILi224EEESA_EEELi128ENS_12float_e4m3_tEfNS_4arch4Sm90ELb0ELb1ELb0ELb1ELb0ELb0ELb0ELb1ELb1ELb1ELb0ELb0EEENS1_21CollectiveEpilogueFwdINS6_IJSA_SA_SB_EEES9_NS_10bfloat16_tESF_Li256ELb1ELb1ELb0ELb1EEENS1_36VarlenDynamicPersistentTileSchedulerILi128ELi224ELi256ELi128ELb0ELb1ELb1ELb1ELb0ELb1EEEEEEEEEvNT_6ParamsE)
	.align		4
        /*00c4*/ 	.word	index@(__assertfail)
	.align		4
        /*00c8*/ 	.word	index@(_ZN7cutlass13device_kernelIN5flash11enable_sm90INS1_16FlashAttnFwdSm90INS1_25CollectiveMainloopFwdSm90ILi2EN4cute5tupleIJNS5_1CILi1EEES8_S8_EEENS6_IJNS7_ILi128EEENS7_ILi224EEESA_EEELi128ENS_12float_e4m3_tEfNS_4arch4Sm90ELb0ELb1ELb0ELb1ELb0ELb1ELb0ELb1ELb1ELb1ELb0ELb0EEENS1_21CollectiveEpilogueFwdINS6_IJSA_SA_SB_EEES9_NS_10bfloat16_tESF_Li256ELb1ELb1ELb0ELb1EEENS1_36VarlenDynamicPersistentTileSchedulerILi128ELi224ELi256ELi128ELb0ELb1ELb1ELb1ELb0ELb1EEEEEEEEEvNT_6ParamsE)
	.align		4
        /*00cc*/ 	.word	index@(__assertfail)
	.align		4
        /*00d0*/ 	.word	index@(_ZN7cutlass13device_kernelIN5flash11enable_sm90INS1_16FlashAttnFwdSm90INS1_25CollectiveMainloopFwdSm90ILi2EN4cute5tupleIJNS5_1CILi1EEES8_S8_EEENS6_IJNS7_ILi128EEENS7_ILi224EEESA_EEELi128ENS_12float_e4m3_tEfNS_4arch4Sm90ELb1ELb0ELb0ELb0ELb0ELb0ELb0ELb1ELb1ELb1ELb0ELb0EEENS1_21CollectiveEpilogueFwdINS6_IJSA_SA_SB_EEES9_NS_10bfloat16_tESF_Li256ELb0ELb1ELb0ELb1EEENS1_30DynamicPersistentTileSchedulerILi256ELi128ELb0ELb1ELb1EEEEEEEEEvNT_6ParamsE)
	.align		4
        /*00d4*/ 	.word	index@(__assertfail)
	.align		4
        /*00d8*/ 	.word	index@(_ZN7cutlass13device_kernelIN5flash11enable_sm90INS1_16FlashAttnFwdSm90INS1_25CollectiveMainloopFwdSm90ILi2EN4cute5tupleIJNS5_1CILi1EEES8_S8_EEENS6_IJNS7_ILi128EEENS7_ILi224EEESA_EEELi128ENS_12float_e4m3_tEfNS_4arch4Sm90ELb1ELb0ELb0ELb1ELb0ELb0ELb0ELb1ELb1ELb1ELb0ELb0EEENS1_21CollectiveEpilogueFwdINS6_IJSA_SA_SB_EEES9_NS_10bfloat16_tESF_Li256ELb1ELb1ELb0ELb1EEENS1_36VarlenDynamicPersistentTileSchedulerILi128ELi224ELi256ELi128ELb0ELb1ELb1ELb1ELb1ELb1EEEEEEEEEvNT_6ParamsE)
	.align		4
        /*00dc*/ 	.word	index@(__assertfail)
	.align		4
        /*00e0*/ 	.word	index@(_ZN7cutlass13device_kernelIN5flash11enable_sm90INS1_16FlashAttnFwdSm90INS1_25CollectiveMainloopFwdSm90ILi2EN4cute5tupleIJNS5_1CILi1EEES8_S8_EEENS6_IJNS7_ILi128EEENS7_ILi224EEESA_EEELi128ENS_12float_e4m3_tEfNS_4arch4Sm90ELb1ELb0ELb0ELb1ELb0ELb1ELb0ELb1ELb1ELb1ELb0ELb0EEENS1_21CollectiveEpilogueFwdINS6_IJSA_SA_SB_EEES9_NS_10bfloat16_tESF_Li256ELb1ELb1ELb0ELb1EEENS1_36VarlenDynamicPersistentTileSchedulerILi128ELi224ELi256ELi128ELb0ELb1ELb1ELb1ELb1ELb1EEEEEEEEEvNT_6ParamsE)
	.align		4
        /*00e4*/ 	.word	index@(__assertfail)
	.align		4
        /*00e8*/ 	.word	index@(_ZN7cutlass13device_kernelIN5flash11enable_sm90INS1_16FlashAttnFwdSm90INS1_25CollectiveMainloopFwdSm90ILi2EN4cute5tupleIJNS5_1CILi1EEES8_S8_EEENS6_IJNS7_ILi192EEENS7_ILi128EEENS7_ILi96EEEEEELi96ENS_12float_e4m3_tEfNS_4arch4Sm90ELb0ELb0ELb0ELb0ELb0ELb0ELb0ELb1ELb1ELb1ELb0ELb0EEENS1_21CollectiveEpilogueFwdINS6_IJSA_SC_SB_EEES9_NS_10bfloat16_tESG_Li384ELb0ELb1ELb0ELb1EEENS1_29StaticPersistentTileSchedulerILb0EEEEEEEEEvNT_6ParamsE)
	.align		4
        /*00ec*/ 	.word	index@(__assertfail)
	.align		4
        /*00f0*/ 	.word	index@(_ZN7cutlass13device_kernelIN5flash11enable_sm90INS1_16FlashAttnFwdSm90INS1_25CollectiveMainloopFwdSm90ILi2EN4cute5tupleIJNS5_1CILi1EEES8_S8_EEENS6_IJNS7_ILi192EEENS7_ILi128EEENS7_ILi96EEEEEELi96ENS_12float_e4m3_tEfNS_4arch4Sm90ELb0ELb0ELb0ELb1ELb0ELb0ELb0ELb1ELb1ELb1ELb0ELb0EEENS1_21CollectiveEpilogueFwdINS6_IJSA_SC_SB_EEES9_NS_10bfloat16_tESG_Li384ELb1ELb1ELb0ELb1EEENS1_36VarlenDynamicPersistentTileSchedulerILi192ELi128ELi384ELi128ELb0ELb1ELb1ELb0ELb1ELb1EEEEEEEEEvNT_6ParamsE)
	.align		4
        /*00f4*/ 	.word	index@(__assertfail)
	.align		4
        /*00f8*/ 	.word	index@(_ZN7cutlass13device_kernelIN5flash11enable_sm90INS1_16FlashAttnFwdSm90INS1_25CollectiveMainloopFwdSm90ILi2EN4cute5tupleIJNS5_1CILi1EEES8_S8_EEENS6_IJNS7_ILi192EEENS7_ILi128EEENS7_ILi96EEEEEELi96ENS_12float_e4m3_tEfNS_4arch4Sm90ELb0ELb0ELb0ELb1ELb0ELb1ELb0ELb1ELb1ELb1ELb0ELb0EEENS1_21CollectiveEpilogueFwdINS6_IJSA_SC_SB_EEES9_NS_10bfloat16_tESG_Li384ELb1ELb1ELb0ELb1EEENS1_36VarlenDynamicPersistentTileSchedulerILi192ELi128ELi384ELi128ELb0ELb1ELb1ELb0ELb1ELb1EEEEEEEEEvNT_6ParamsE)
	.align		4
        /*00fc*/ 	.word	index@(__assertfail)
	.align		4
        /*0100*/ 	.word	index@(_ZN7cutlass13device_kernelIN5flash11enable_sm90INS1_16FlashAttnFwdSm90INS1_25CollectiveMainloopFwdSm90ILi2EN4cute5tupleIJNS5_1CILi1EEES8_S8_EEENS6_IJNS7_ILi192EEENS7_ILi128EEENS7_ILi96EEEEEELi96ENS_12float_e4m3_tEfNS_4arch4Sm90ELb0ELb1ELb0ELb0ELb0ELb0ELb0ELb1ELb1ELb1ELb0ELb0EEENS1_21CollectiveEpilogueFwdINS6_IJSA_SC_SB_EEES9_NS_10bfloat16_tESG_Li384ELb0ELb1ELb0ELb1EEENS1_30DynamicPersistentTileSchedulerILi384ELi128ELb0ELb1ELb1EEEEEEEEEvNT_6ParamsE)
	.align		4
        /*0104*/ 	.word	index@(__assertfail)
	.align		4
        /*0108*/ 	.word	index@(_ZN7cutlass13device_kernelIN5flash11enable_sm90INS1_16FlashAttnFwdSm90INS1_25CollectiveMainloopFwdSm90ILi2EN4cute5tupleIJNS5_1CILi1EEES8_S8_EEENS6_IJNS7_ILi192EEENS7_ILi128EEENS7_ILi96EEEEEELi96ENS_12float_e4m3_tEfNS_4arch4Sm90ELb0ELb1ELb0ELb1ELb0ELb0ELb0ELb1ELb1ELb1ELb0ELb0EEENS1_21CollectiveEpilogueFwdINS6_IJSA_SC_SB_EEES9_NS_10bfloat16_tESG_Li384ELb1ELb1ELb0ELb1EEENS1_36VarlenDynamicPersistentTileSchedulerILi192ELi128ELi384ELi128ELb0ELb1ELb1ELb1ELb0ELb1EEEEEEEEEvNT_6ParamsE)
	.align		4
        /*010c*/ 	.word	index@(__assertfail)
	.align		4
        /*0110*/ 	.word	index@(_ZN7cutlass13device_kernelIN5flash11enable_sm90INS1_16FlashAttnFwdSm90INS1_25CollectiveMainloopFwdSm90ILi2EN4cute5tupleIJNS5_1CILi1EEES8_S8_EEENS6_IJNS7_ILi192EEENS7_ILi128EEENS7_ILi96EEEEEELi96ENS_12float_e4m3_tEfNS_4arch4Sm90ELb0ELb1ELb0ELb1ELb0ELb1ELb0ELb1ELb1ELb1ELb0ELb0EEENS1_21CollectiveEpilogueFwdINS6_IJSA_SC_SB_EEES9_NS_10bfloat16_tESG_Li384ELb1ELb1ELb0ELb1EEENS1_36VarlenDynamicPersistentTileSchedulerILi192ELi128ELi384ELi128ELb0ELb1ELb1ELb1ELb0ELb1EEEEEEEEEvNT_6ParamsE)
	.align		4
        /*0114*/ 	.word	index@(__assertfail)
	.align		4
        /*0118*/ 	.word	index@(_ZN7cutlass13device_kernelIN5flash11enable_sm90INS1_16FlashAttnFwdSm90INS1_25CollectiveMainloopFwdSm90ILi2EN4cute5tupleIJNS5_1CILi1EEES8_S8_EEENS6_IJNS7_ILi192EEENS7_ILi128EEENS7_ILi96EEEEEELi96ENS_12float_e4m3_tEfNS_4arch4Sm90ELb1ELb0ELb0ELb0ELb0ELb0ELb0ELb1ELb1ELb1ELb0ELb0EEENS1_21CollectiveEpilogueFwdINS6_IJSA_SC_SB_EEES9_NS_10bfloat16_tESG_Li384ELb0ELb1ELb0ELb1EEENS1_30DynamicPersistentTileSchedulerILi384ELi128ELb0ELb1ELb1EEEEEEEEEvNT_6ParamsE)
	.align		4
        /*011c*/ 	.word	index@(__assertfail)
	.align		4
        /*0120*/ 	.word	index@(_ZN7cutlass13device_kernelIN5flash11enable_sm90INS1_16FlashAttnFwdSm90INS1_25CollectiveMainloopFwdSm90ILi2EN4cute5tupleIJNS5_1CILi1EEES8_S8_EEENS6_IJNS7_ILi192EEENS7_ILi128EEENS7_ILi96EEEEEELi96ENS_12float_e4m3_tEfNS_4arch4Sm90ELb1ELb0ELb0ELb1ELb0ELb0ELb0ELb1ELb1ELb1ELb0ELb0EEENS1_21CollectiveEpilogueFwdINS6_IJSA_SC_SB_EEES9_NS_10bfloat16_tESG_Li384ELb1ELb1ELb0ELb1EEENS1_36VarlenDynamicPersistentTileSchedulerILi192ELi128ELi384ELi128ELb0ELb1ELb1ELb1ELb1ELb1EEEEEEEEEvNT_6ParamsE)
	.align		4
        /*0124*/ 	.word	index@(__assertfail)
	.align		4
        /*0128*/ 	.word	index@(_ZN7cutlass13device_kernelIN5flash11enable_sm90INS1_16FlashAttnFwdSm90INS1_25CollectiveMainloopFwdSm90ILi2EN4cute5tupleIJNS5_1CILi1EEES8_S8_EEENS6_IJNS7_ILi192EEENS7_ILi128EEENS7_ILi96EEEEEELi96ENS_12float_e4m3_tEfNS_4arch4Sm90ELb1ELb0ELb0ELb1ELb0ELb1ELb0ELb1ELb1ELb1ELb0ELb0EEENS1_21CollectiveEpilogueFwdINS6_IJSA_SC_SB_EEES9_NS_10bfloat16_tESG_Li384ELb1ELb1ELb0ELb1EEENS1_36VarlenDynamicPersistentTileSchedulerILi192ELi128ELi384ELi128ELb0ELb1ELb1ELb1ELb1ELb1EEEEEEEEEvNT_6ParamsE)
	.align		4
        /*012c*/ 	.word	index@(__assertfail)
	.align		4
        /*0130*/ 	.word	index@(_ZN7cutlass13device_kernelIN5flash11enable_sm90INS1_16FlashAttnFwdSm90INS1_25CollectiveMainloopFwdSm90ILi2EN4cute5tupleIJNS5_1CILi1EEES8_S8_EEENS6_IJNS7_ILi192EEENS7_ILi160EEENS7_ILi64EEEEEELi64ENS_12float_e4m3_tEfNS_4arch4Sm90ELb0ELb0ELb0ELb0ELb0ELb0ELb0ELb1ELb1ELb1ELb0ELb0EEENS1_21CollectiveEpilogueFwdINS6_IJSA_SC_SB_EEES9_NS_10bfloat16_tESG_Li384ELb0ELb1ELb0ELb1EEENS1_29StaticPersistentTileSchedulerILb0EEEEEEEEEvNT_6ParamsE)
	.align		4
        /*0134*/ 	.word	index@(__assertfail)
	.align		4
        /*0138*/ 	.word	index@(_ZN7cutlass13device_kernelIN5flash11enable_sm90INS1_16FlashAttnFwdSm90INS1_25CollectiveMainloopFwdSm90ILi2EN4cute5tupleIJNS5_1CILi1EEES8_S8_EEENS6_IJNS7_ILi192EEENS7_ILi160EEENS7_ILi64EEEEEELi64ENS_12float_e4m3_tEfNS_4arch4Sm90ELb0ELb0ELb0ELb1ELb0ELb0ELb0ELb1ELb1ELb1ELb0ELb0EEENS1_21CollectiveEpilogueFwdINS6_IJSA_SC_SB_EEES9_NS_10bfloat16_tESG_Li384ELb1ELb1ELb0ELb1EEENS1_36VarlenDynamicPersistentTileSchedulerILi192ELi160ELi384ELi128ELb0ELb1ELb1ELb0ELb1ELb1EEEEEEEEEvNT_6ParamsE)
	.align		4
        /*013c*/ 	.word	index@(__assertfail)
	.align		4
        /*0140*/ 	.word	index@(_ZN7cutlass13device_kernelIN5flash11enable_sm90INS1_16FlashAttnFwdSm90INS1_25CollectiveMainloopFwdSm90ILi2EN4cute5tupleIJNS5_1CILi1EEES8_S8_EEENS6_IJNS7_ILi192EEENS7_ILi160EEENS7_ILi64EEEEEELi64ENS_12float_e4m3_tEfNS_4arch4Sm90ELb0ELb0ELb0ELb1ELb0ELb1ELb0ELb1ELb1ELb1ELb0ELb0EEENS1_21CollectiveEpilogueFwdINS6_IJSA_SC_SB_EEES9_NS_10bfloat16_tESG_Li384ELb1ELb1ELb0ELb1EEENS1_36VarlenDynamicPersistentTileSchedulerILi192ELi160ELi384ELi128ELb0ELb1ELb1ELb0ELb1ELb1EEEEEEEEEvNT_6ParamsE)
	.align		4
        /*0144*/ 	.word	index@(__assertfail)
	.align		4
        /*0148*/ 	.word	index@(_ZN7cutlass13device_kernelIN5flash11enable_sm90INS1_16FlashAttnFwdSm90INS1_25CollectiveMainloopFwdSm90ILi2EN4cute5tupleIJNS5_1CILi1EEES8_S8_EEENS6_IJNS7_ILi192EEENS7_ILi160EEENS7_ILi64EEEEEELi64ENS_12float_e4m3_tEfNS_4arch4Sm90ELb0ELb1ELb0ELb0ELb0ELb0ELb0ELb1ELb1ELb1ELb0ELb0EEENS1_21CollectiveEpilogueFwdINS6_IJSA_SC_SB_EEES9_NS_10bfloat16_tESG_Li384ELb0ELb1ELb0ELb1EEENS1_30DynamicPersistentTileSchedulerILi384ELi128ELb0ELb1ELb1EEEEEEEEEvNT_6ParamsE)
	.align		4
        /*014c*/ 	.word	index@(__assertfail)
	.align		4
        /*0150*/ 	.word	index@(_ZN7cutlass13device_kernelIN5flash11enable_sm90INS1_16FlashAttnFwdSm90INS1_25CollectiveMainloopFwdSm90ILi2EN4cute5tupleIJNS5_1CILi1EEES8_S8_EEENS6_IJNS7_ILi192EEENS7_ILi160EEENS7_ILi64EEEEEELi64ENS_12float_e4m3_tEfNS_4arch4Sm90ELb0ELb1ELb0ELb1ELb0ELb0ELb0ELb1ELb1ELb1ELb0ELb0EEENS1_21CollectiveEpilogueFwdINS6_IJSA_SC_SB_EEES9_NS_10bfloat16_tESG_Li384ELb1ELb1ELb0ELb1EEENS1_36VarlenDynamicPersistentTileSchedulerILi192ELi160ELi384ELi128ELb0ELb1ELb1ELb1ELb0ELb1EEEEEEEEEvNT_6ParamsE)
	.align		4
        /*0154*/ 	.word	index@(__assertfail)
	.align		4
        /*0158*/ 	.word	index@(_ZN7cutlass13device_kernelIN5flash11enable_sm90INS1_16FlashAttnFwdSm90INS1_25CollectiveMainloopFwdSm90ILi2EN4cute5tupleIJNS5_1CILi1EEES8_S8_EEENS6_IJNS7_ILi192EEENS7_ILi160EEENS7_ILi64EEEEEELi64ENS_12float_e4m3_tEfNS_4arch4Sm90ELb0ELb1ELb0ELb1ELb0ELb1ELb0ELb1ELb1ELb1ELb0ELb0EEENS1_21CollectiveEpilogueFwdINS6_IJSA_SC_SB_EEES9_NS_10bfloat16_tESG_Li384ELb1ELb1ELb0ELb1EEENS1_36VarlenDynamicPersistentTileSchedulerILi192ELi160ELi384ELi128ELb0ELb1ELb1ELb1ELb0ELb1EEEEEEEEEvNT_6ParamsE)
	.align		4
        /*015c*/ 	.word	index@(__assertfail)
	.align		4
        /*0160*/ 	.word	index@(_ZN7cutlass13device_kernelIN5flash11enable_sm90INS1_16FlashAttnFwdSm90INS1_25CollectiveMainloopFwdSm90ILi2EN4cute5tupleIJNS5_1CILi1EEES8_S8_EEENS6_IJNS7_ILi192EEENS7_ILi160EEENS7_ILi64EEEEEELi64ENS_12float_e4m3_tEfNS_4arch4Sm90ELb1ELb0ELb0ELb0ELb0ELb0ELb0ELb1ELb1ELb1ELb0ELb0EEENS1_21CollectiveEpilogueFwdINS6_IJSA_SC_SB_EEES9_NS_10bfloat16_tESG_Li384ELb0ELb1ELb0ELb1EEENS1_30DynamicPersistentTileSchedulerILi384ELi128ELb0ELb1ELb1EEEEEEEEEvNT_6ParamsE)
	.align		4
        /*0164*/ 	.word	index@(__assertfail)
	.align		4
        /*0168*/ 	.word	index@(_ZN7cutlass13device_kernelIN5flash11enable_sm90INS1_16FlashAttnFwdSm90INS1_25CollectiveMainloopFwdSm90ILi2EN4cute5tupleIJNS5_1CILi1EEES8_S8_EEENS6_IJNS7_ILi192EEENS7_ILi160EEENS7_ILi64EEEEEELi64ENS_12float_e4m3_tEfNS_4arch4Sm90ELb1ELb0ELb0ELb1ELb0ELb0ELb0ELb1ELb1ELb1ELb0ELb0EEENS1_21CollectiveEpilogueFwdINS6_IJSA_SC_SB_EEES9_NS_10bfloat16_tESG_Li384ELb1ELb1ELb0ELb1EEENS1_36VarlenDynamicPersistentTileSchedulerILi192ELi160ELi384ELi128ELb0ELb1ELb1ELb1ELb1ELb1EEEEEEEEEvNT_6ParamsE)
	.align		4
        /*016c*/ 	.word	index@(__assertfail)
	.align		4
        /*0170*/ 	.word	index@(_ZN7cutlass13device_kernelIN5flash11enable_sm90INS1_16FlashAttnFwdSm90INS1_25CollectiveMainloopFwdSm90ILi2EN4cute5tupleIJNS5_1CILi1EEES8_S8_EEENS6_IJNS7_ILi192EEENS7_ILi160EEENS7_ILi64EEEEEELi64ENS_12float_e4m3_tEfNS_4arch4Sm90ELb1ELb0ELb0ELb1ELb0ELb1ELb0ELb1ELb1ELb1ELb0ELb0EEENS1_21CollectiveEpilogueFwdINS6_IJSA_SC_SB_EEES9_NS_10bfloat16_tESG_Li384ELb1ELb1ELb0ELb1EEENS1_36VarlenDynamicPersistentTileSchedulerILi192ELi160ELi384ELi128ELb0ELb1ELb1ELb1ELb1ELb1EEEEEEEEEvNT_6ParamsE)
	.align		4
        /*0174*/ 	.word	index@(__assertfail)
	.align		4
        /*0178*/ 	.word	0x00000000
	.align		4
        /*017c*/ 	.word	0xfffffffe
	.align		4
        /*0180*/ 	.word	0x00000000
	.align		4
        /*0184*/ 	.word	0xfffffffd
	.align		4
        /*0188*/ 	.word	0x00000000
	.align		4
        /*018c*/ 	.word	0xfffffffc


//--------------------- .nv.constant4             --------------------------
	.section	.nv.constant4,"a",@progbits
	.align	8
	.align		8
.nv.constant4:
        /*0000*/ 	.dword	__assertfail
	.align		8
        /*0008*/ 	.dword	__unnamed_1
	.align		8
        /*0010*/ 	.dword	__unnamed_2
	.align		8
        /*0018*/ 	.dword	__unnamed_3
	.align		8
        /*0020*/ 	.dword	__unnamed_4
	.align		8
        /*0028*/ 	.dword	__unnamed_5
	.align		8
        /*0030*/ 	.dword	__unnamed_6
	.align		8
        /*0038*/ 	.dword	_ZZN5flash28permute_output_fp8_VcolmajorIN4cute6TensorINS1_11ArrayEngineIN7cutlass10bfloat16_tELm32EEENS1_6LayoutINS1_5tupleIJNS8_IJNS1_1CILi2EEESA_NS9_ILi8EEEEEENS9_ILi1EEESD_EEENS8_IJNS8_IJSD_SA_NS9_ILi4EEEEEENS9_ILi0EEESH_EEEEEEEEEvRT_E9upper_map
	.align		8
        /*0040*/ 	.dword	__unnamed_7
	.align		8
        /*0048*/ 	.dword	__unnamed_8
	.align		8
        /*0050*/ 	.dword	__unnamed_9
	.align		8
        /*0058*/ 	.dword	__unnamed_10
	.align		8
        /*0060*/ 	.dword	__unnamed_11
	.align		8
        /*0068*/ 	.dword	__unnamed_12
	.align		8
        /*0070*/ 	.dword	_ZZN5flash28permute_output_fp8_VcolmajorIN4cute6TensorINS1_11ArrayEngineIN7cutlass10bfloat16_tELm48EEENS1_6LayoutINS1_5tupleIJNS8_IJNS1_1CILi2EEESA_NS9_ILi12EEEEEENS9_ILi1EEESD_EEENS8_IJNS8_IJSD_SA_NS9_ILi4EEEEEENS9_ILi0EEESH_EEEEEEEEEvRT_E9upper_map
	.align		8
        /*0078*/ 	.dword	__unnamed_13
	.align		8
        /*0080*/ 	.dword	__unnamed_14
	.align		8
        /*0088*/ 	.dword	__unnamed_15
	.align		8
        /*0090*/ 	.dword	__unnamed_16
	.align		8
        /*0098*/ 	.dword	__unnamed_17
	.align		8
        /*00a0*/ 	.dword	__unnamed_18
	.align		8
        /*00a8*/ 	.dword	_ZZN5flash28permute_output_fp8_VcolmajorIN4cute6TensorINS1_11ArrayEngineIN7cutlass10bfloat16_tELm64EEENS1_6LayoutINS1_5tupleIJNS8_IJNS1_1CILi2EEESA_NS9_ILi16EEEEEENS9_ILi1EEESD_EEENS8_IJNS8_IJSD_SA_NS9_ILi4EEEEEENS9_ILi0EEESH_EEEEEEEEEvRT_E9upper_map
	.align		8
        /*00b0*/ 	.dword	__unnamed_19
	.align		8
        /*00b8*/ 	.dword	__unnamed_20
	.align		8
        /*00c0*/ 	.dword	__unnamed_21
	.align		8
        /*00c8*/ 	.dword	__unnamed_22
	.align		8
        /*00d0*/ 	.dword	__unnamed_23
	.align		8
        /*00d8*/ 	.dword	__unnamed_24
	.align		8
        /*00e0*/ 	.dword	_ZZN5flash28permute_output_fp8_VcolmajorIN4cute6TensorINS1_11ArrayEngineIN7cutlass10bfloat16_tELm96EEENS1_6LayoutINS1_5tupleIJNS8_IJNS1_1CILi2EEESA_NS9_ILi24EEEEEENS9_ILi1EEESD_EEENS8_IJNS8_IJSD_SA_NS9_ILi4EEEEEENS9_ILi0EEESH_EEEEEEEEEvRT_E9upper_map
	.align		8
        /*00e8*/ 	.dword	__unnamed_25
	.align		8
        /*00f0*/ 	.dword	__unnamed_26
	.align		8
        /*00f8*/ 	.dword	__unnamed_27
	.align		8
        /*0100*/ 	.dword	__unnamed_28
	.align		8
        /*0108*/ 	.dword	__unnamed_29
	.align		8
        /*0110*/ 	.dword	_ZZN5flash28permute_output_fp8_VcolmajorIN4cute6TensorINS1_11ArrayEngineIN7cutlass10bfloat16_tELm128EEENS1_6LayoutINS1_5tupleIJNS8_IJNS1_1CILi2EEESA_NS9_ILi32EEEEEENS9_ILi1EEESD_EEENS8_IJNS8_IJSD_SA_NS9_ILi4EEEEEENS9_ILi0EEESH_EEEEEEEEEvRT_E9upper_map
	.align		8
        /*0118*/ 	.dword	__unnamed_30
	.align		8
        /*0120*/ 	.dword	__unnamed_31
	.align		8
        /*0128*/ 	.dword	__unnamed_32
	.align		8
        /*0130*/ 	.dword	__unnamed_33
	.align		8
        /*0138*/ 	.dword	__unnamed_34
	.align		8
        /*0140*/ 	.dword	_ZN74_INTERNAL_8375f83d_38_flash_fwd_hdimall_e4m3_packgqa_sm90_cu_677d2eb9_34034cuda3std3__45__cpo5beginE
	.align		8
        /*0148*/ 	.dword	_ZN74_INTERNAL_8375f83d_38_flash_fwd_hdimall_e4m3_packgqa_sm90_cu_677d2eb9_34034cuda3std3__45__cpo3endE
	.align		8
        /*0150*/ 	.dword	_ZN74_INTERNAL_8375f83d_38_flash_fwd_hdimall_e4m3_packgqa_sm90_cu_677d2eb9_34034cuda3std3__45__cpo6cbeginE
	.align		8
        /*0158*/ 	.dword	_ZN74_INTERNAL_8375f83d_38_flash_fwd_hdimall_e4m3_packgqa_sm90_cu_677d2eb9_34034cuda3std3__45__cpo4cendE
	.align		8
        /*0160*/ 	.dword	_ZN74_INTERNAL_8375f83d_38_flash_fwd_hdimall_e4m3_packgqa_sm90_cu_677d2eb9_34034cuda3std3__476_GLOBAL__N__8375f83d_38_flash_fwd_hdimall_e4m3_packgqa_sm90_cu_677d2eb9_34036ignoreE
	.align		8
        /*0168*/ 	.dword	_ZN74_INTERNAL_8375f83d_38_flash_fwd_hdimall_e4m3_packgqa_sm90_cu_677d2eb9_34034cuda3std3__419piecewise_constructE
	.align		8
        /*0170*/ 	.dword	_ZN74_INTERNAL_8375f83d_38_flash_fwd_hdimall_e4m3_packgqa_sm90_cu_677d2eb9_34034cuda3std3__48in_placeE
	.align		8
        /*0178*/ 	.dword	_ZN74_INTERNAL_8375f83d_38_flash_fwd_hdimall_e4m3_packgqa_sm90_cu_677d2eb9_34034cuda3std6ranges3__45__cpo4swapE
	.align		8
        /*0180*/ 	.dword	_ZN74_INTERNAL_8375f83d_38_flash_fwd_hdimall_e4m3_packgqa_sm90_cu_677d2eb9_34034cuda3std6ranges3__45__cpo9iter_moveE
	.align		8
        /*0188*/ 	.dword	_ZN74_INTERNAL_8375f83d_38_flash_fwd_hdimall_e4m3_packgqa_sm90_cu_677d2eb9_34034cute7productE
	.align		8
        /*0190*/ 	.dword	_ZN74_INTERNAL_8375f83d_38_flash_fwd_hdimall_e4m3_packgqa_sm90_cu_677d2eb9_34034cute1_E
	.align		8
        /*0198*/ 	.dword	$str$25
	.align		8
        /*01a0*/ 	.dword	$str$26


//--------------------- .text._ZN7cutlass13device_kernelIN5flash11enable_sm90INS1_16FlashAttnFwdSm90INS1_25CollectiveMainloopFwdSm90ILi2EN4cute5tupleIJNS5_1CILi1EEES8_S8_EEENS6_IJNS7_ILi128EEESA_NS7_ILi256EEEEEELi256ENS_12float_e4m3_tEfNS_4arch4Sm90ELb0ELb0ELb0ELb0ELb0ELb0ELb0ELb1ELb1ELb1ELb0ELb0EEENS1_21CollectiveEpilogueFwdINS6_IJSA_SB_SA_EEES9_NS_10bfloat16_tESF_Li256ELb0ELb1ELb0ELb1EEENS1_29StaticPersistentTileSchedulerILb0EEEEEEEEEvNT_6ParamsE --------------------------
	.section	.text._ZN7cutlass13device_kernelIN5flash11enable_sm90INS1_16FlashAttnFwdSm90INS1_25CollectiveMainloopFwdSm90ILi2EN4cute5tupleIJNS5_1CILi1EEES8_S8_EEENS6_IJNS7_ILi128EEESA_NS7_ILi256EEEEEELi256ENS_12float_e4m3_tEfNS_4arch4Sm90ELb0ELb0ELb0ELb0ELb0ELb0ELb0ELb1ELb1ELb1ELb0ELb0EEENS1_21CollectiveEpilogueFwdINS6_IJSA_SB_SA_EEES9_NS_10bfloat16_tESF_Li256ELb0ELb1ELb0ELb1EEENS1_29StaticPersistentTileSchedulerILb0EEEEEEEEEvNT_6ParamsE,"ax",@progbits
	.align	128
.text._ZN7cutlass13device_kernelIN5flash11enable_sm90INS1_16FlashAttnFwdSm90INS1_25CollectiveMainloopFwdSm90ILi2EN4cute5tupleIJNS5_1CILi1EEES8_S8_EEENS6_IJNS7_ILi128EEESA_NS7_ILi256EEEEEELi256ENS_12float_e4m3_tEfNS_4arch4Sm90ELb0ELb0ELb0ELb0ELb0ELb0ELb0ELb1ELb1ELb1ELb0ELb0EEENS1_21CollectiveEpilogueFwdINS6_IJSA_SB_SA_EEES9_NS_10bfloat16_tESF_Li256ELb0ELb1ELb0ELb1EEENS1_29StaticPersistentTileSchedulerILb0EEEEEEEEEvNT_6ParamsE:
        .type           _ZN7cutlass13device_kernelIN5flash11enable_sm90INS1_16FlashAttnFwdSm90INS1_25CollectiveMainloopFwdSm90ILi2EN4cute5tupleIJNS5_1CILi1EEES8_S8_EEENS6_IJNS7_ILi128EEESA_NS7_ILi256EEEEEELi256ENS_12float_e4m3_tEfNS_4arch4Sm90ELb0ELb0ELb0ELb0ELb0ELb0ELb0ELb1ELb1ELb1ELb0ELb0EEENS1_21CollectiveEpilogueFwdINS6_IJSA_SB_SA_EEES9_NS_10bfloat16_tESF_Li256ELb0ELb1ELb0ELb1EEENS1_29StaticPersistentTileSchedulerILb0EEEEEEEEEvNT_6ParamsE,@function
        .size           _ZN7cutlass13device_kernelIN5flash11enable_sm90INS1_16FlashAttnFwdSm90INS1_25CollectiveMainloopFwdSm90ILi2EN4cute5tupleIJNS5_1CILi1EEES8_S8_EEENS6_IJNS7_ILi128EEESA_NS7_ILi256EEEEEELi256ENS_12float_e4m3_tEfNS_4arch4Sm90ELb0ELb0ELb0ELb0ELb0ELb0ELb0ELb1ELb1ELb1ELb0ELb0EEENS1_21CollectiveEpilogueFwdINS6_IJSA_SB_SA_EEES9_NS_10bfloat16_tESF_Li256ELb0ELb1ELb0ELb1EEENS1_29StaticPersistentTileSchedulerILb0EEEEEEEEEvNT_6ParamsE,(.L_x_12950 - _ZN7cutlass13device_kernelIN5flash11enable_sm90INS1_16FlashAttnFwdSm90INS1_25CollectiveMainloopFwdSm90ILi2EN4cute5tupleIJNS5_1CILi1EEES8_S8_EEENS6_IJNS7_ILi128EEESA_NS7_ILi256EEEEEELi256ENS_12float_e4m3_tEfNS_4arch4Sm90ELb0ELb0ELb0ELb0ELb0ELb0ELb0ELb1ELb1ELb1ELb0ELb0EEENS1_21CollectiveEpilogueFwdINS6_IJSA_SB_SA_EEES9_NS_10bfloat16_tESF_Li256ELb0ELb1ELb0ELb1EEENS1_29StaticPersistentTileSchedulerILb0EEEEEEEEEvNT_6ParamsE)
        .other          _ZN7cutlass13device_kernelIN5flash11enable_sm90INS1_16FlashAttnFwdSm90INS1_25CollectiveMainloopFwdSm90ILi2EN4cute5tupleIJNS5_1CILi1EEES8_S8_EEENS6_IJNS7_ILi128EEESA_NS7_ILi256EEEEEELi256ENS_12float_e4m3_tEfNS_4arch4Sm90ELb0ELb0ELb0ELb0ELb0ELb0ELb0ELb1ELb1ELb1ELb0ELb0EEENS1_21CollectiveEpilogueFwdINS6_IJSA_SB_SA_EEES9_NS_10bfloat16_tESF_Li256ELb0ELb1ELb0ELb1EEENS1_29StaticPersistentTileSchedulerILb0EEEEEEEEEvNT_6ParamsE,@"STO_CUDA_ENTRY STV_DEFAULT"
_ZN7cutlass13device_kernelIN5flash11enable_sm90INS1_16FlashAttnFwdSm90INS1_25CollectiveMainloopFwdSm90ILi2EN4cute5tupleIJNS5_1CILi1EEES8_S8_EEENS6_IJNS7_ILi128EEESA_NS7_ILi256EEEEEELi256ENS_12float_e4m3_tEfNS_4arch4Sm90ELb0ELb0ELb0ELb0ELb0ELb0ELb0ELb1ELb1ELb1ELb0ELb0EEENS1_21CollectiveEpilogueFwdINS6_IJSA_SB_SA_EEES9_NS_10bfloat16_tESF_Li256ELb0ELb1ELb0ELb1EEENS1_29StaticPersistentTileSchedulerILb0EEEEEEEEEvNT_6ParamsE:
[----:B------:R-:W0:Y:S02]  /*0000*/  LDC R1, c[0x0][0x28] ;  /* 0x00000a00ff017b82 */ /* 0x000e240000000800 */
[----:B0-----:R-:W-:Y:S01]  /*0010*/  VIADD R1, R1, 0xffffffd0 ;  /* 0xffffffd001017836 */ /* 0x001fe20000000000 */
[----:B------:R-:W0:Y:S01]  /*0020*/  S2R R3, SR_TID.X ;  /* 0x0000000000037919 */ /* 0x000e220000002100 */
[----:B------:R-:W-:Y:S01]  /*0030*/  ELECT P0, URZ, PT ;  /* 0x00000000003f782f */ /* 0x000fe20003800000 */
[----:B------:R-:W-:Y:S01]  /*0040*/  BSSY B0, `(.L_x_0) ;  /* 0x000000e000007945 */ /* 0x000fe20003800000 */
[--C-:B0-----:R-:W-:Y:S02]  /*0050*/  SHF.R.U32.HI R0, RZ, 0x5, R3.reuse ;  /* 0x00000005ff007819 */ /* 0x101fe40000011603 */
[----:B------:R-:W-:-:S03]  /*0060*/  SHF.R.U32.HI R3, RZ, 0x7, R3 ;  /* 0x00000007ff037819 */ /* 0x000fc60000011603 */
[----:B------:R-:W0:Y:S02]  /*0070*/  SHFL.IDX PT, R2, R0, RZ, 0x1f ;  /* 0x00001fff00027589 */ /* 0x000e2400000e0000 */
[----:B0-----:R-:W-:-:S13]  /*0080*/  ISETP.EQ.AND P0, PT, R2, RZ, P0 ;  /* 0x000000ff0200720c */ /* 0x001fda0000702270 */
[----:B------:R-:W-:Y:S05]  /*0090*/  @!P0 BRA `(.L_x_1) ;  /* 0x0000000000208947 */ /* 0x000fea0003800000 */
[----:B------:R-:W-:Y:S02]  /*00a0*/  ULDC.64 UR4, c[0x0][0x198] ;  /* 0x0000660000047ab9 */ /* 0x000fe40000000a00 */
[----:B------:R-:W-:Y:S02]  /*00b0*/  UIADD3 UR6, UP0, UR4, 0x370, URZ ;  /* 0x0000037004067890 */ /* 0x000fe4000ff1e03f */
[----:B------:R-:W-:Y:S02]  /*00c0*/  UIADD3 UR4, UP1, UR4, 0x470, URZ ;  /* 0x0000047004047890 */ /* 0x000fe4000ff3e03f */
[----:B------:R-:W-:Y:S02]  /*00d0*/  UIADD3.X UR7, URZ, UR5, URZ, UP0, !UPT ;  /* 0x000000053f077290 */ /* 0x000fe400087fe43f */
[----:B------:R-:W-:-:S07]  /*00e0*/  UIADD3.X UR5, URZ, UR5, URZ, UP1, !UPT ;  /* 0x000000053f057290 */ /* 0x000fce0008ffe43f */
[----:B------:R0:W-:Y:S02]  /*00f0*/  UTMACCTL.PF [UR6] ;  /* 0x00000000060079b9 */ /* 0x0001e40008040000 */
[----:B------:R0:W-:Y:S02]  /*0100*/  UTMACCTL.PF [UR4] ;  /* 0x00000000040079b9 */ /* 0x0001e40008040000 */
[----:B0-----:R-:W-:Y:S01]  /*0110*/  NOP ;  /* 0x0000000000007918 */ /* 0x001fe20000000000 */
.L_x_1:
[----:B------:R-:W-:Y:S05]  /*0120*/  BSYNC B0 ;  /* 0x0000000000007941 */ /* 0x000fea0003800000 */
.L_x_0:
[----:B------:R-:W-:Y:S01]  /*0130*/  VOTEU.ANY UP0, P0 ;  /* 0x00000000003f7886 */ /* 0x000fe20000000100 */
[----:B------:R-:W0:Y:S01]  /*0140*/  SHFL.IDX PT, R3, R3, RZ, 0x1f ;  /* 0x00001fff03037589 */ /* 0x000e2200000e0000 */
[----:B------:R-:W-:Y:S01]  /*0150*/  UMOV UR4, 0x80 ;  /* 0x0000008000047882 */ /* 0x000fe20000000000 */
[----:B------:R-:W-:Y:S01]  /*0160*/  UMOV UR7, 0x100 ;  /* 0x0000010000077882 */ /* 0x000fe20000000000 */
[----:B------:R-:W-:Y:S01]  /*0170*/  VOTEU.ANY UP1, P0 ;  /* 0x00000000003f7886 */ /* 0x000fe20000020100 */
[----:B------:R-:W1:Y:S01]  /*0180*/  @UP0 S2UR UR8, SR_CgaCtaId ;  /* 0x00000000000809c3 */ /* 0x000e620000008800 */
[----:B------:R-:W2:Y:S01]  /*0190*/  SHFL.IDX PT, R2, R0, RZ, 0x1f ;  /* 0x00001fff00027589 */ /* 0x000ea200000e0000 */
[----:B------:R-:W-:Y:S01]  /*01a0*/  @UP0 UMOV UR6, 0x400 ;  /* 0x0000040000060882 */ /* 0x000fe20000000000 */
[----:B------:R-:W-:-:S04]  /*01b0*/  @UP0 UIADD3 UR4, -UR4, 0x100000, URZ ;  /* 0x0010000004040890 */ /* 0x000fc8000fffe13f */
[----:B------:R-:W-:Y:S02]  /*01c0*/  @UP0 USHF.L.U32 UR5, UR4, 0xb, URZ ;  /* 0x0000000b04050899 */ /* 0x000fe4000800063f */
[----:B------:R-:W-:Y:S01]  /*01d0*/  @UP0 USHF.L.U32 UR4, UR4, 0x1, URZ ;  /* 0x0000000104040899 */ /* 0x000fe2000800063f */
[----:B------:R-:W-:Y:S01]  /*01e0*/  VOTEU.ANY UP2, P0 ;  /* 0x00000000003f7886 */ /* 0x000fe20000040100 */
[----:B0-----:R-:W-:Y:S01]  /*01f0*/  R2UR UR9, R3 ;  /* 0x00000000030972ca */ /* 0x001fe200000e0000 */
[----:B-1----:R-:W-:Y:S01]  /*0200*/  @UP0 ULEA UR8, UR8, UR6, 0x18 ;  /* 0x0000000608080291 */ /* 0x002fe2000f8ec03f */
[----:B--2---:R-:W-:Y:S01]  /*0210*/  ISETP.NE.AND P1, PT, R2, RZ, PT ;  /* 0x000000ff0200720c */ /* 0x004fe20003f25270 */
[----:B------:R-:W-:-:S04]  /*0220*/  @UP0 UIADD3 UR6, -UR7, 0x100000, URZ ;  /* 0x0010000007060890 */ /* 0x000fc8000fffe13f */
[----:B------:R-:W-:Y:S02]  /*0230*/  @UP0 USHF.L.U32 UR7, UR6, 0xb, URZ ;  /* 0x0000000b06070899 */ /* 0x000fe4000800063f */
[----:B------:R-:W-:-:S04]  /*0240*/  @UP0 USHF.L.U32 UR6, UR6, 0x1, URZ ;  /* 0x0000000106060899 */ /* 0x000fc8000800063f */
[----:B------:R-:W-:Y:S01]  /*0250*/  UISETP.NE.AND UP0, UPT, UR9, URZ, UPT ;  /* 0x0000003f0900728c */ /* 0x000fe2000bf05270 */
[----:B------:R-:W0:Y:S02]  /*0260*/  FENCE.VIEW.ASYNC.S ;  /* 0x00000000000073c6 */ /* 0x000e240000000000 */
[----:B0-----:R0:W1:Y:S05]  /*0270*/  @UP1 SYNCS.EXCH.64 URZ, [UR8+0x38800], UR4 ;  /* 0x03880004083f15b2 */ /* 0x00106a0008000100 */
[----:B------:R0:W2:Y:S01]  /*0280*/  @UP2 SYNCS.EXCH.64 URZ, [UR8+0x38820], UR6 ;  /* 0x03882006083f25b2 */ /* 0x0000a20008000100 */
[----:B------:R-:W-:Y:S05]  /*0290*/  @P1 BRA `(.L_x_2) ;  /* 0x0000000000481947 */ /* 0x000fea0003800000 */
[----:B0-----:R-:W0:Y:S01]  /*02a0*/  S2UR UR5, SR_CgaCtaId ;  /* 0x00000000000579c3 */ /* 0x001e220000008800 */
[----:B------:R-:W-:Y:S01]  /*02b0*/  UMOV UR4, 0x400 ;  /* 0x0000040000047882 */ /* 0x000fe20000000000 */
[----:B------:R-:W-:Y:S01]  /*02c0*/  UMOV UR6, 0x1 ;  /* 0x0000000100067882 */ /* 0x000fe20000000000 */
[----:B------:R-:W-:Y:S01]  /*02d0*/  UMOV UR7, 0x2 ;  /* 0x0000000200077882 */ /* 0x000fe20000000000 */
[----:B------:R-:W-:Y:S01]  /*02e0*/  ELECT P0, URZ, PT ;  /* 0x00000000003f782f */ /* 0x000fe20003800000 */
[----:B0-----:R-:W-:Y:S02]  /*02f0*/  ULEA UR8, UR5, UR4, 0x18 ;  /* 0x0000000405087291 */ /* 0x001fe4000f8ec03f */
[----:B------:R-:W-:-:S04]  /*0300*/  UIADD3 UR4, -UR6, 0x100000, URZ ;  /* 0x0010000006047890 */ /* 0x000fc8000fffe13f */
[----:B------:R-:W-:Y:S02]  /*0310*/  USHF.L.U32 UR5, UR4, 0xb, URZ ;  /* 0x0000000b04057899 */ /* 0x000fe4000800063f */
[----:B------:R-:W-:Y:S02]  /*0320*/  USHF.L.U32 UR4, UR4, 0x1, URZ ;  /* 0x0000000104047899 */ /* 0x000fe4000800063f */
[----:B------:R-:W-:-:S04]  /*0330*/  UIADD3 UR6, -UR7, 0x100000, URZ ;  /* 0x0010000007067890 */ /* 0x000fc8000fffe13f */
[----:B------:R-:W-:Y:S02]  /*0340*/  USHF.L.U32 UR7, UR6, 0xb, URZ ;  /* 0x0000000b06077899 */ /* 0x000fe4000800063f */
[----:B------:R-:W-:Y:S01]  /*0350*/  USHF.L.U32 UR6, UR6, 0x1, URZ ;  /* 0x0000000106067899 */ /* 0x000fe2000800063f */
[----:B------:R-:W0:Y:S03]  /*0360*/  FENCE.VIEW.ASYNC.S ;  /* 0x00000000000073c6 */ /* 0x000e260000000000 */
[----:B0-----:R3:W4:Y:S08]  /*0370*/  SYNCS.EXCH.64 URZ, [UR8+0x38830], UR4 ;  /* 0x03883004083f75b2 */ /* 0x0017300008000100 */
[----:B------:R3:W0:Y:S01]  /*0380*/  SYNCS.EXCH.64 URZ, [UR8+0x38840], UR6 ;  /* 0x03884006083f75b2 */ /* 0x0006220008000100 */
[----:B------:R3:W0:Y:S01]  /*0390*/  SYNCS.EXCH.64 URZ, [UR8+0x38838], UR4 ;  /* 0x03883804083f75b2 */ /* 0x0006220008000100 */
[----:B------:R3:W0:Y:S02]  /*03a0*/  SYNCS.EXCH.64 URZ, [UR8+0x38848], UR6 ;  /* 0x03884806083f75b2 */ /* 0x0006240008000100 */
[----:B---3--:R-:W-:Y:S01]  /*03b0*/  NOP ;  /* 0x0000000000007918 */ /* 0x008fe20000000000 */
.L_x_2:
[----:B------:R-:W3:Y:S01]  /*03c0*/  SHFL.IDX PT, R2, R0, RZ, 0x1f ;  /* 0x00001fff00027589 */ /* 0x000ee200000e0000 */
[----:B------:R-:W-:Y:S01]  /*03d0*/  NOP ;  /* 0x0000000000007918 */ /* 0x000fe20000000000 */
[----:B---3--:R-:W-:-:S13]  /*03e0*/  ISETP.NE.AND P0, PT, R2, RZ, PT ;  /* 0x000000ff0200720c */ /* 0x008fda0003f05270 */
        /* <DEDUP_REMOVED lines=14> */
[----:B0-----:R3:W0:Y:S08]  /*04d0*/  SYNCS.EXCH.64 URZ, [UR8+0x38850], UR4 ;  /* 0x03885004083f75b2 */ /* 0x0016300008000100 */
[----:B------:R3:W0:Y:S01]  /*04e0*/  SYNCS.EXCH.64 URZ, [UR8+0x38860], UR6 ;  /* 0x03886006083f75b2 */ /* 0x0006220008000100 */
[----:B------:R3:W0:Y:S01]  /*04f0*/  SYNCS.EXCH.64 URZ, [UR8+0x38858], UR4 ;  /* 0x03885804083f75b2 */ /* 0x0006220008000100 */
[----:B------:R3:W0:Y:S02]  /*0500*/  SYNCS.EXCH.64 URZ, [UR8+0x38868], UR6 ;  /* 0x03886806083f75b2 */ /* 0x0006240008000100 */
[----:B---3--:R-:W-:Y:S01]  /*0510*/  NOP ;  /* 0x0000000000007918 */ /* 0x008fe20000000000 */
.L_x_3:
[----:B------:R-:W3:Y:S01]  /*0520*/  SHFL.IDX PT, R2, R0, RZ, 0x1f ;  /* 0x00001fff00027589 */ /* 0x000ee200000e0000 */
[----:B------:R-:W-:Y:S01]  /*0530*/  NOP ;  /* 0x0000000000007918 */ /* 0x000fe20000000000 */
[----:B---3--:R-:W-:-:S13]  /*0540*/  ISETP.NE.AND P0, PT, R2, RZ, PT ;  /* 0x000000ff0200720c */ /* 0x008fda0003f05270 */
[----:B------:R-:W-:Y:S05]  /*0550*/  @P0 BRA `(.L_x_4) ;  /* 0x0000000000380947 */ /* 0x000fea0003800000 */
[----:B0-----:R-:W0:Y:S01]  /*0560*/  S2UR UR5, SR_CgaCtaId ;  /* 0x00000000000579c3 */ /* 0x001e220000008800 */
[----:B------:R-:W-:Y:S01]  /*0570*/  UMOV UR4, 0x400 ;  /* 0x0000040000047882 */ /* 0x000fe20000000000 */
[----:B------:R-:W-:Y:S01]  /*0580*/  UMOV UR7, 0x1 ;  /* 0x0000000100077882 */ /* 0x000fe20000000000 */
[----:B------:R-:W-:Y:S01]  /*0590*/  ELECT P0, URZ, PT ;  /* 0x00000000003f782f */ /* 0x000fe20003800000 */
[----:B0-----:R-:W-:Y:S02]  /*05a0*/  ULEA UR6, UR5, UR4, 0x18 ;  /* 0x0000000405067291 */ /* 0x001fe4000f8ec03f */
[----:B------:R-:W-:-:S04]  /*05b0*/  UIADD3 UR4, -UR7, 0x100000, URZ ;  /* 0x0010000007047890 */ /* 0x000fc8000fffe13f */
[----:B------:R-:W-:Y:S02]  /*05c0*/  USHF.L.U32 UR5, UR4, 0xb, URZ ;  /* 0x0000000b04057899 */ /* 0x000fe4000800063f */
[----:B------:R-:W-:Y:S01]  /*05d0*/  USHF.L.U32 UR4, UR4, 0x1, URZ ;  /* 0x0000000104047899 */ /* 0x000fe2000800063f */
[----:B------:R-:W0:Y:S11]  /*05e0*/  FENCE.VIEW.ASYNC.S ;  /* 0x00000000000073c6 */ /* 0x000e360000000000 */
[----:B0-----:R3:W0:Y:S01]  /*05f0*/  SYNCS.EXCH.64 URZ, [UR6+0x38870], UR4 ;  /* 0x03887004063f75b2 */ /* 0x0016220008000100 */
[----:B------:R3:W0:Y:S01]  /*0600*/  SYNCS.EXCH.64 URZ, [UR6+0x38880], UR4 ;  /* 0x03888004063f75b2 */ /* 0x0006220008000100 */
[----:B------:R3:W0:Y:S01]  /*0610*/  SYNCS.EXCH.64 URZ, [UR6+0x38878], UR4 ;  /* 0x03887804063f75b2 */ /* 0x0006220008000100 */
[----:B------:R3:W0:Y:S02]  /*0620*/  SYNCS.EXCH.64 URZ, [UR6+0x38888], UR4 ;  /* 0x03888804063f75b2 */ /* 0x0006240008000100 */
[----:B---3--:R-:W-:Y:S01]  /*0630*/  NOP ;  /* 0x0000000000007918 */ /* 0x008fe20000000000 */
.L_x_4:
        /* <DEDUP_REMOVED lines=22> */
.L_x_5:
        /* <DEDUP_REMOVED lines=22> */
.L_x_6:
[----:B------:R-:W-:Y:S01]  /*0900*/  PLOP3.LUT P0, PT, PT, PT, UP0, 0x80, 0x0 ;  /* 0x000000000000781c */ /* 0x000fe20003f0f008 */
[----:B------:R-:W-:Y:S01]  /*0910*/  UMOV UR38, 0x1 ;  /* 0x0000000100267882 */ /* 0x000fe20000000000 */
[----:B------:R-:W-:Y:S01]  /*0920*/  NOP ;  /* 0x0000000000007918 */ /* 0x000fe20000000000 */
[----:B------:R-:W-:Y:S01]  /*0930*/  USEL UR38, UR38, 0x2, !UP0 ;  /* 0x0000000226267887 */ /* 0x000fe2000c000000 */
[----:B------:R-:W-:Y:S01]  /*0940*/  ULDC.64 UR48, c[0x0][0x208] ;  /* 0x0000820000307ab9 */ /* 0x000fe20000000a00 */
[----:B012-4-:R-:W-:Y:S08]  /*0950*/  BAR.SYNC.DEFER_BLOCKING 0x0 ;  /* 0x0000000000007b1d */ /* 0x017ff00000010000 */
[----:B------:R-:W-:Y:S05]  /*0960*/  @!P0 BRA `(.L_x_7) ;  /* 0x0000009000b08947 */ /* 0x000fea0003800000 */
.L_x_8:
[----:B------:R-:W-:-:S08]  /*0970*/  NOP ;  /* 0x0000000000007918 */ /* 0x000fd00000000000 */
[----:B------:R-:W0:Y:S02]  /*0980*/  USETMAXREG.TRY_ALLOC.CTAPOOL UP0, 0xf0 ;  /* 0x000000f0000079c8 */ /* 0x000e240008000600 */
[----:B0-----:R-:W-:-:S13]  /*0990*/  PLOP3.LUT P0, PT, PT, PT, UP0, 0x80, 0x0 ;  /* 0x000000000000781c */ /* 0x001fda0003f0f008 */
[----:B------:R-:W-:Y:S05]  /*09a0*/  @!P0 BRA `(.L_x_8) ;  /* 0xfffffffc00f08947 */ /* 0x000fea000383ffff */
[----:B------:R-:W0:Y:S01]  /*09b0*/  S2R R2, SR_TID.X ;  /* 0x0000000000027919 */ /* 0x000e220000002100 */
[----:B------:R-:W1:Y:S08]  /*09c0*/  S2UR UR41, SR_CTAID.X ;  /* 0x00000000002979c3 */ /* 0x000e700000002500 */
[----:B------:R-:W-:Y:S06]  /*09d0*/  BAR.ARV 0x8, 0x180 ;  /* 0x0206000000007b1d */ /* 0x000fec0000002000 */
[----:B0-----:R-:W-:-:S04]  /*09e0*/  LOP3.LUT R0, R2, 0xffffff80, RZ, 0xc0, !PT ;  /* 0xffffff8002007812 */ /* 0x001fc800078ec0ff */
[----:B------:R-:W-:Y:S02]  /*09f0*/  ISETP.NE.AND P0, PT, R0, 0x80, PT ;  /* 0x000000800000780c */ /* 0x000fe40003f05270 */
[----:B------:R-:W1:Y:S11]  /*0a00*/  LDC R0, c[0x0][0xc34] ;  /* 0x00030d00ff007b82 */ /* 0x000e760000000800 */
[----:B------:R-:W-:Y:S06]  /*0a10*/  @!P0 BAR.ARV 0x9, 0x100 ;  /* 0x0244000000008b1d */ /* 0x000fec0000002000 */
[----:B-1----:R-:W-:-:S13]  /*0a20*/  ISETP.LE.AND P0, PT, R0, UR41, PT ;  /* 0x0000002900007c0c */ /* 0x002fda000bf03270 */
[----:B------:R-:W-:Y:S05]  /*0a30*/  @P0 EXIT ;  /* 0x000000000000094d */ /* 0x000fea0003800000 */
[----:B------:R-:W-:Y:S01]  /*0a40*/  VIADD R19, R2, 0xffffff80 ;  /* 0xffffff8002137836 */ /* 0x000fe20000000000 */
[----:B------:R-:W-:Y:S01]  /*0a50*/  ULOP3.LUT UR46, UR38, 0x1, URZ, 0xfc, !UPT ;  /* 0x00000001262e7892 */ /* 0x000fe2000f8efc3f */
[----:B------:R-:W-:Y:S01]  /*0a60*/  IMAD.MOV.U32 R11, RZ, RZ, -0x2 ;  /* 0xfffffffeff0b7424 */ /* 0x000fe200078e00ff */
[----:B------:R-:W-:Y:S01]  /*0a70*/  UMOV UR45, URZ ;  /* 0x0000003f002d7c82 */ /* 0x000fe20008000000 */
[----:B------:R-:W-:Y:S01]  /*0a80*/  UMOV UR44, URZ ;  /* 0x0000003f002c7c82 */ /* 0x000fe20008000000 */
[----:B------:R-:W-:Y:S01]  /*0a90*/  SHF.R.S32.HI R0, RZ, 0x1f, R19 ;  /* 0x0000001fff007819 */ /* 0x000fe20000011413 */
[----:B------:R-:W-:-:S03]  /*0aa0*/  UMOV UR52, URZ ;  /* 0x0000003f00347c82 */ /* 0x000fc60008000000 */
[CC--:B------:R-:W-:Y:S02]  /*0ab0*/  LEA.HI R3, R0.reuse, R19.reuse, RZ, 0x7 ;  /* 0x0000001300037211 */ /* 0x0c0fe400078f38ff */
[CC--:B------:R-:W-:Y:S02]  /*0ac0*/  LEA.HI R5, R0.reuse, R19.reuse, RZ, 0x5 ;  /* 0x0000001300057211 */ /* 0x0c0fe400078f28ff */
[----:B------:R-:W-:Y:S02]  /*0ad0*/  LOP3.LUT R2, R3, 0xffffff80, RZ, 0xc0, !PT ;  /* 0xffffff8003027812 */ /* 0x000fe400078ec0ff */
[CC--:B------:R-:W-:Y:S01]  /*0ae0*/  LEA.HI R4, R0.reuse, R19.reuse, RZ, 0x4 ;  /* 0x0000001300047211 */ /* 0x0c0fe200078f20ff */
[----:B------:R-:W-:Y:S01]  /*0af0*/  IMAD.SHL.U32 R7, R5, 0x20, RZ ;  /* 0x0000002005077824 */ /* 0x000fe200078e00ff */
[CC--:B------:R-:W-:Y:S01]  /*0b00*/  LEA.HI R6, R0.reuse, R19.reuse, RZ, 0x2 ;  /* 0x0000001300067211 */ /* 0x0c0fe200078f10ff */
[----:B------:R-:W-:Y:S01]  /*0b10*/  IMAD.IADD R23, R19, 0x1, -R2 ;  /* 0x0000000113177824 */ /* 0x000fe200078e0a02 */
[----:B------:R-:W-:-:S02]  /*0b20*/  LEA.HI R22, R0, R19, RZ, 0x3 ;  /* 0x0000001300167211 */ /* 0x000fc400078f18ff */
[----:B------:R-:W-:Y:S02]  /*0b30*/  SHF.R.S32.HI R5, RZ, 0x4, R4 ;  /* 0x00000004ff057819 */ /* 0x000fe40000011404 */
[----:B------:R-:W-:Y:S02]  /*0b40*/  SHF.R.S32.HI R2, RZ, 0x1f, R23 ;  /* 0x0000001fff027819 */ /* 0x000fe40000011417 */
[----:B------:R-:W-:Y:S02]  /*0b50*/  LOP3.LUT R10, R6, 0xfffffffc, RZ, 0xc0, !PT ;  /* 0xfffffffc060a7812 */ /* 0x000fe400078ec0ff */
[----:B------:R-:W-:Y:S02]  /*0b60*/  LEA.HI R0, R2, R23, RZ, 0x2 ;  /* 0x0000001702007211 */ /* 0x000fe400078f10ff */
[----:B------:R-:W-:Y:S01]  /*0b70*/  LOP3.LUT R6, R4, 0x3fffff0, RZ, 0xc0, !PT ;  /* 0x03fffff004067812 */ /* 0x000fe200078ec0ff */
[----:B------:R-:W-:Y:S01]  /*0b80*/  IMAD.IADD R10, R19, 0x1, -R10 ;  /* 0x00000001130a7824 */ /* 0x000fe200078e0a0a */
[----:B------:R-:W-:-:S02]  /*0b90*/  SHF.R.S32.HI R8, RZ, 0x2, R0 ;  /* 0x00000002ff087819 */ /* 0x000fc40000011400 */
[----:B------:R-:W-:Y:S01]  /*0ba0*/  SHF.R.S32.HI R9, RZ, 0x1f, R0 ;  /* 0x0000001fff097819 */ /* 0x000fe20000011400 */
[----:B------:R-:W-:Y:S01]  /*0bb0*/  IMAD.IADD R6, R19, 0x1, -R6 ;  /* 0x0000000113067824 */ /* 0x000fe200078e0a06 */
[----:B------:R-:W-:Y:S02]  /*0bc0*/  LEA.HI R4, R4, R5, RZ, 0x1 ;  /* 0x0000000504047211 */ /* 0x000fe400078f08ff */
[----:B------:R-:W-:Y:S02]  /*0bd0*/  LEA.HI R9, R9, R8, RZ, 0x3 ;  /* 0x0000000809097211 */ /* 0x000fe400078f18ff */
[----:B------:R-:W-:Y:S02]  /*0be0*/  SHF.R.S32.HI R232, RZ, 0x7, R3 ;  /* 0x00000007ffe87819 */ /* 0x000fe40000011403 */
[----:B------:R-:W-:Y:S02]  /*0bf0*/  LOP3.LUT R7, R7, 0xfffffc00, RZ, 0xc0, !PT ;  /* 0xfffffc0007077812 */ /* 0x000fe400078ec0ff */
[----:B------:R-:W-:-:S02]  /*0c00*/  LOP3.LUT R4, R4, 0x1ffffffe, RZ, 0xc0, !PT ;  /* 0x1ffffffe04047812 */ /* 0x000fc400078ec0ff */
[----:B------:R-:W-:Y:S01]  /*0c10*/  LOP3.LUT R9, R9, 0xfffffff8, RZ, 0xc0, !PT ;  /* 0xfffffff809097812 */ /* 0x000fe200078ec0ff */
[----:B------:R-:W-:Y:S01]  /*0c20*/  IMAD R7, R6, 0x40, R7 ;  /* 0x0000004006077824 */ /* 0x000fe200078e0207 */
[----:B------:R-:W-:Y:S01]  /*0c30*/  LEA.HI R2, R2, R23, RZ, 0x5 ;  /* 0x0000001702027211 */ /* 0x000fe200078f28ff */
[----:B------:R-:W-:Y:S01]  /*0c40*/  IMAD.IADD R4, R5, 0x1, -R4 ;  /* 0x0000000105047824 */ /* 0x000fe200078e0a04 */
[----:B------:R-:W-:Y:S01]  /*0c50*/  LOP3.LUT R12, R22, 0xfffffff8, RZ, 0xc0, !PT ;  /* 0xfffffff8160c7812 */ /* 0x000fe200078ec0ff */
[----:B------:R-:W-:Y:S01]  /*0c60*/  IMAD.IADD R9, R8, 0x1, -R9 ;  /* 0x0000000108097824 */ /* 0x000fe200078e0a09 */
[----:B------:R-:W-:Y:S01]  /*0c70*/  LEA.HI R3, R3, R232, RZ, 0x1 ;  /* 0x000000e803037211 */ /* 0x000fe200078f08ff */
[----:B------:R-:W-:Y:S01]  /*0c80*/  IMAD R235, R4, 0x8, R7 ;  /* 0x0000000804eb7824 */ /* 0x000fe200078e0207 */
[----:B------:R-:W-:Y:S01]  /*0c90*/  SHF.R.S32.HI R2, RZ, 0x5, R2 ;  /* 0x00000005ff027819 */ /* 0x000fe20000011402 */
[----:B------:R-:W-:Y:S01]  /*0ca0*/  IMAD.IADD R19, R19, 0x1, -R12 ;  /* 0x0000000113137824 */ /* 0x000fe200078e0a0c */
[----:B------:R-:W-:-:S02]  /*0cb0*/  LEA.HI R5, R10, R10, RZ, 0x1 ;  /* 0x0000000a0a057211 */ /* 0x000fc400078f08ff */
[----:B------:R-:W-:Y:S01]  /*0cc0*/  LOP3.LUT R3, R3, 0x3fffffe, RZ, 0xc0, !PT ;  /* 0x03fffffe03037812 */ /* 0x000fe200078ec0ff */
[----:B------:R-:W-:Y:S01]  /*0cd0*/  IMAD R4, R2, 0x10, R9 ;  /* 0x0000001002047824 */ /* 0x000fe200078e0209 */
[----:B------:R-:W-:Y:S01]  /*0ce0*/  LOP3.LUT R0, R0, 0x7ffffffc, RZ, 0xc0, !PT ;  /* 0x7ffffffc00007812 */ /* 0x000fe200078ec0ff */
[----:B------:R-:W-:Y:S01]  /*0cf0*/  IMAD.SHL.U32 R2, R19, 0x8, RZ ;  /* 0x0000000813027824 */ /* 0x000fe200078e00ff */
[----:B------:R-:W-:Y:S01]  /*0d00*/  LOP3.LUT R5, R5, 0x1ffffffe, RZ, 0xc0, !PT ;  /* 0x1ffffffe05057812 */ /* 0x000fe200078ec0ff */
[----:B------:R-:W-:Y:S01]  /*0d10*/  IMAD.IADD R3, R232, 0x1, -R3 ;  /* 0x00000001e8037824 */ /* 0x000fe200078e0a03 */
[----:B------:R-:W-:Y:S01]  /*0d20*/  SHF.R.S32.HI R22, RZ, 0x3, R22 ;  /* 0x00000003ff167819 */ /* 0x000fe20000011416 */
[----:B------:R-:W-:Y:S02]  /*0d30*/  IMAD.IADD R0, R23, 0x1, -R0 ;  /* 0x0000000117007824 */ /* 0x000fe400078e0a00 */
[C---:B------:R-:W-:Y:S02]  /*0d40*/  VIADD R18, R2.reuse, 0x40 ;  /* 0x0000004002127836 */ /* 0x040fe40000000000 */
[----:B------:R-:W-:-:S02]  /*0d50*/  VIADD R17, R2, 0x80 ;  /* 0x0000008002117836 */ /* 0x000fc40000000000 */
[----:B------:R-:W-:Y:S02]  /*0d60*/  VIADD R16, R2, 0xc0 ;  /* 0x000000c002107836 */ /* 0x000fe40000000000 */
[----:B------:R-:W-:Y:S02]  /*0d70*/  IMAD.IADD R234, R10, 0x1, -R5 ;  /* 0x000000010aea7824 */ /* 0x000fe400078e0a05 */
[----:B------:R-:W-:Y:S01]  /*0d80*/  IMAD R233, R3, 0x40, R4 ;  /* 0x0000004003e97824 */ /* 0x000fe200078e0204 */
[----:B------:R-:W-:Y:S01]  /*0d90*/  SHF.R.S32.HI R3, RZ, 0x1f, R18 ;  /* 0x0000001fff037819 */ /* 0x000fe20000011412 */
[----:B------:R-:W-:Y:S01]  /*0da0*/  IMAD R236, R0, R11, 0x80 ;  /* 0x0000008000ec7424 */ /* 0x000fe200078e020b */
[----:B------:R-:W-:Y:S01]  /*0db0*/  SHF.R.S32.HI R0, RZ, 0x1f, R17 ;  /* 0x0000001fff007819 */ /* 0x000fe20000011411 */
[----:B------:R-:W-:Y:S01]  /*0dc0*/  IMAD R234, R234, 0x8, R233 ;  /* 0x00000008eaea7824 */ /* 0x000fe200078e02e9 */
[----:B------:R-:W-:-:S07]  /*0dd0*/  SHF.R.S32.HI R237, RZ, 0x1f, R16 ;  /* 0x0000001fffed7819 */ /* 0x000fce0000011410 */
.L_x_39:
[----:B------:R-:W-:Y:S01]  /*0de0*/  ULDC UR4, c[0x0][0xc38] ;  /* 0x00030e0000047ab9 */ /* 0x000fe20000000800 */
[----:B------:R-:W-:Y:S01]  /*0df0*/  ULDC UR15, c[0x0][0xc44] ;  /* 0x00031100000f7ab9 */ /* 0x000fe20000000800 */
[----:B------:R-:W-:Y:S01]  /*0e00*/  UISETP.NE.AND UP3, UPT, UR4, 0x1, UPT ;  /* 0x000000010400788c */ /* 0x000fe2000bf65270 */
[----:B--2-4-:R-:W-:Y:S01]  /*0e10*/  IMAD.MOV.U32 R3, RZ, RZ, 0x3f800000 ;  /* 0x3f800000ff037424 */ /* 0x014fe200078e00ff */
[----:B------:R-:W-:Y:S01]  /*0e20*/  UISETP.NE.AND UP2, UPT, UR15, 0x1, UPT ;  /* 0x000000010f00788c */ /* 0x000fe2000bf45270 */
[----:B------:R-:W-:Y:S01]  /*0e30*/  IMAD.MOV.U32 R0, RZ, RZ, 0x3f800000 ;  /* 0x3f800000ff007424 */ /* 0x000fe200078e00ff */
[----:B------:R-:W-:Y:S01]  /*0e40*/  ULDC.64 UR6, c[0x0][0x990] ;  /* 0x0002640000067ab9 */ /* 0x000fe20000000a00 */
[----:B------:R-:W-:Y:S01]  /*0e50*/  ULDC.64 UR4, c[0x0][0x998] ;  /* 0x0002660000047ab9 */ /* 0x000fe20000000a00 */
[----:B------:R-:W-:Y:S02]  /*0e60*/  UISETP.NE.U32.AND UP0, UPT, UR6, URZ, UPT ;  /* 0x0000003f0600728c */ /* 0x000fe4000bf05070 */
[----:B------:R-:W-:Y:S01]  /*0e70*/  UISETP.NE.U32.AND UP1, UPT, UR4, URZ, UPT ;  /* 0x0000003f0400728c */ /* 0x000fe2000bf25070 */
[----:B------:R-:W-:-:S02]  /*0e80*/  UMOV UR43, UR41 ;  /* 0x00000029002b7c82 */ /* 0x000fc40008000000 */
[----:B------:R-:W-:Y:S01]  /*0e90*/  @UP3 ULDC UR8, c[0x0][0xc3c] ;  /* 0x00030f0000083ab9 */ /* 0x000fe20000000800 */
[----:B------:R-:W-:Y:S01]  /*0ea0*/  @UP3 ULDC UR10, c[0x0][0xc40] ;  /* 0x00031000000a3ab9 */ /* 0x000fe20000000800 */
[----:B------:R-:W-:Y:S02]  /*0eb0*/  UIMAD.WIDE.U32 UR8, UR41, UR8, URZ ;  /* 0x00000008290872a5 */ /* 0x000fe4000f8e003f */
[----:B------:R-:W-:Y:S02]  /*0ec0*/  UISETP.NE.AND.EX UP0, UPT, UR7, URZ, UPT, UP0 ;  /* 0x0000003f0700728c */ /* 0x000fe4000bf05300 */
[----:B------:R-:W-:Y:S02]  /*0ed0*/  @UP3 USHF.R.U32.HI UR43, URZ, UR10, UR9 ;  /* 0x0000000a3f2b3299 */ /* 0x000fe40008011609 */
[----:B------:R-:W-:Y:S01]  /*0ee0*/  UISETP.NE.AND.EX UP1, UPT, UR5, URZ, UPT, UP1 ;  /* 0x0000003f0500728c */ /* 0x000fe2000bf25310 */
[----:B------:R-:W-:Y:S01]  /*0ef0*/  @UP2 ULDC.64 UR10, c[0x0][0xc48] ;  /* 0x00031200000a2ab9 */ /* 0x000fe20000000a00 */
[----:B------:R-:W-:Y:S01]  /*0f00*/  PLOP3.LUT P0, PT, PT, PT, UP0, 0x80, 0x0 ;  /* 0x000000000000781c */ /* 0x000fe20003f0f008 */
[----:B------:R-:W-:-:S02]  /*0f10*/  UIMAD.WIDE.U32 UR8, UR43, UR10, URZ ;  /* 0x0000000a2b0872a5 */ /* 0x000fc4000f8e003f */
[----:B------:R-:W-:Y:S02]  /*0f20*/  UMOV UR42, UR43 ;  /* 0x0000002b002a7c82 */ /* 0x000fe40008000000 */
[----:B------:R-:W-:Y:S01]  /*0f30*/  @UP0 ULDC.64 UR12, c[0x0][0x9a8] ;  /* 0x00026a00000c0ab9 */ /* 0x000fe20000000a00 */
[----:B------:R-:W-:Y:S01]  /*0f40*/  @UP2 USHF.R.U32.HI UR42, URZ, UR11, UR9 ;  /* 0x0000000b3f2a2299 */ /* 0x000fe20008011609 */
[----:B------:R-:W-:Y:S01]  /*0f50*/  PLOP3.LUT P1, PT, PT, PT, UP1, 0x80, 0x0 ;  /* 0x000000000000781c */ /* 0x000fe20003f2f018 */
[----:B0--3--:R-:W0:Y:S01]  /*0f60*/  SHFL.IDX PT, R8, R232, RZ, 0x1f ;  /* 0x00001fffe8087589 */ /* 0x009e2200000e0000 */
[----:B------:R-:W-:Y:S01]  /*0f70*/  @UP1 ULDC.64 UR18, c[0x0][0x9b8] ;  /* 0x00026e0000121ab9 */ /* 0x000fe20000000a00 */
[----:B------:R-:W-:Y:S02]  /*0f80*/  @UP0 USHF.R.S32.HI UR10, URZ, 0x1f, UR42 ;  /* 0x0000001f3f0a0899 */ /* 0x000fe4000801142a */
[----:B------:R-:W-:Y:S02]  /*0f90*/  @UP1 USHF.R.S32.HI UR11, URZ, 0x1f, UR42 ;  /* 0x0000001f3f0b1899 */ /* 0x000fe4000801142a */
[----:B------:R-:W-:-:S02]  /*0fa0*/  @UP0 UIADD3 UR14, -UR42, URZ, URZ ;  /* 0x0000003f2a0e0290 */ /* 0x000fc4000fffe13f */
[----:B------:R-:W-:Y:S02]  /*0fb0*/  @UP1 UIADD3 UR20, -UR42, URZ, URZ ;  /* 0x0000003f2a141290 */ /* 0x000fe4000fffe13f */
[----:B------:R-:W-:Y:S02]  /*0fc0*/  @UP0 UIMAD.WIDE.U32 UR8, UR42, UR12, URZ ;  /* 0x0000000c2a0802a5 */ /* 0x000fe4000f8e003f */
[----:B------:R-:W-:Y:S02]  /*0fd0*/  @UP0 UIMAD UR10, UR10, UR12, URZ ;  /* 0x0000000c0a0a02a4 */ /* 0x000fe4000f8e023f */
[----:B------:R-:W-:Y:S02]  /*0fe0*/  @UP1 UIMAD UR12, UR11, UR18, URZ ;  /* 0x000000120b0c12a4 */ /* 0x000fe4000f8e023f */
[----:B------:R-:W-:Y:S02]  /*0ff0*/  @UP0 UIMAD UR14, UR15, UR14, UR43 ;  /* 0x0000000e0f0e02a4 */ /* 0x000fe4000f8e022b */
[----:B------:R-:W-:-:S02]  /*1000*/  @UP1 UIMAD UR20, UR15, UR20, UR43 ;  /* 0x000000140f1412a4 */ /* 0x000fc4000f8e022b */
[----:B------:R-:W-:Y:S02]  /*1010*/  @UP0 UIMAD UR16, UR42, UR13, UR10 ;  /* 0x0000000d2a1002a4 */ /* 0x000fe4000f8e020a */
[----:B------:R-:W-:Y:S02]  /*1020*/  @UP0 USHF.R.S32.HI UR15, URZ, 0x1f, UR14 ;  /* 0x0000001f3f0f0899 */ /* 0x000fe4000801140e */
[----:B------:R-:W-:Y:S02]  /*1030*/  @UP1 USHF.R.S32.HI UR21, URZ, 0x1f, UR20 ;  /* 0x0000001f3f151899 */ /* 0x000fe40008011414 */
[----:B------:R-:W-:Y:S02]  /*1040*/  @UP1 UIMAD.WIDE.U32 UR10, UR42, UR18, URZ ;  /* 0x000000122a0a12a5 */ /* 0x000fe4000f8e003f */
[----:B------:R-:W-:Y:S02]  /*1050*/  @UP1 UIMAD UR17, UR42, UR19, UR12 ;  /* 0x000000132a1112a4 */ /* 0x000fe4000f8e020c */
[----:B------:R-:W-:Y:S01]  /*1060*/  @UP0 UIADD3 UR9, UR9, UR16, URZ ;  /* 0x0000001009090290 */ /* 0x000fe2000fffe03f */
[----:B------:R-:W-:Y:S01]  /*1070*/  @UP0 ULDC.64 UR18, c[0x0][0x9b0] ;  /* 0x00026c0000120ab9 */ /* 0x000fe20000000a00 */
[----:B------:R-:W-:Y:S01]  /*1080*/  @UP1 ULDC.64 UR12, c[0x0][0x9c0] ;  /* 0x00027000000c1ab9 */ /* 0x000fe20000000a00 */
[----:B------:R-:W-:-:S02]  /*1090*/  @UP0 UIMAD UR15, UR15, UR18, URZ ;  /* 0x000000120f0f02a4 */ /* 0x000fc4000f8e023f */
[----:B------:R-:W-:Y:S02]  /*10a0*/  @UP1 UIMAD UR16, UR21, UR12, URZ ;  /* 0x0000000c151012a4 */ /* 0x000fe4000f8e023f */
[----:B------:R-:W-:Y:S02]  /*10b0*/  @UP1 UIADD3 UR11, UR11, UR17, URZ ;  /* 0x000000110b0b1290 */ /* 0x000fe4000fffe03f */
[----:B------:R-:W-:Y:S02]  /*10c0*/  @UP0 UIMAD UR15, UR14, UR19, UR15 ;  /* 0x000000130e0f02a4 */ /* 0x000fe4000f8e020f */
[----:B------:R-:W-:Y:S02]  /*10d0*/  @UP0 UIMAD.WIDE.U32 UR8, UR14, UR18, UR8 ;  /* 0x000000120e0802a5 */ /* 0x000fe4000f8e0008 */
[----:B------:R-:W-:Y:S02]  /*10e0*/  @UP1 UIMAD UR16, UR20, UR13, UR16 ;  /* 0x0000000d141012a4 */ /* 0x000fe4000f8e0210 */
[----:B------:R-:W-:-:S02]  /*10f0*/  @UP1 UIMAD.WIDE.U32 UR12, UR20, UR12, UR10 ;  /* 0x0000000c140c12a5 */ /* 0x000fc4000f8e000a */
[----:B------:R-:W-:Y:S02]  /*1100*/  @UP0 UIADD3 UR10, UR9, UR15, URZ ;  /* 0x0000000f090a0290 */ /* 0x000fe4000fffe03f */
[----:B------:R-:W-:Y:S02]  /*1110*/  @UP0 ULEA UR6, UP2, UR8, UR6, 0x2 ;  /* 0x0000000608060291 */ /* 0x000fe4000f84103f */
[----:B------:R-:W-:Y:S02]  /*1120*/  @UP1 UIADD3 UR9, UR13, UR16, URZ ;  /* 0x000000100d091290 */ /* 0x000fe4000fffe03f */
[----:B------:R-:W-:Y:S02]  /*1130*/  @UP1 ULEA UR4, UP3, UR12, UR4, 0x2 ;  /* 0x000000040c041291 */ /* 0x000fe4000f86103f */
[----:B------:R-:W-:Y:S01]  /*1140*/  @UP0 ULEA.HI.X UR7, UR8, UR7, UR10, 0x2, UP2 ;  /* 0x0000000708070291 */ /* 0x000fe200090f140a */
[----:B------:R-:W-:Y:S01]  /*1150*/  IMAD.U32 R4, RZ, RZ, UR6 ;  /* 0x00000006ff047e24 */ /* 0x000fe2000f8e00ff */
[----:B------:R-:W-:-:S02]  /*1160*/  @UP1 ULEA.HI.X UR5, UR12, UR5, UR9, 0x2, UP3 ;  /* 0x000000050c051291 */ /* 0x000fc400098f1409 */
[----:B------:R-:W-:Y:S01]  /*1170*/  IMAD.U32 R6, RZ, RZ, UR4 ;  /* 0x00000004ff067e24 */ /* 0x000fe2000f8e00ff */
[----:B------:R-:W1:Y:S01]  /*1180*/  S2UR UR36, SR_CgaCtaId ;  /* 0x00000000002479c3 */ /* 0x000e620000008800 */
[----:B------:R-:W-:Y:S01]  /*1190*/  IMAD.U32 R5, RZ, RZ, UR7 ;  /* 0x00000007ff057e24 */ /* 0x000fe2000f8e00ff */
[----:B0-----:R-:W-:Y:S01]  /*11a0*/  R2UR UR37, R8 ;  /* 0x00000000082572ca */ /* 0x001fe200000e0000 */
[----:B------:R-:W-:Y:S01]  /*11b0*/  IMAD.U32 R7, RZ, RZ, UR5 ;  /* 0x00000005ff077e24 */ /* 0x000fe2000f8e00ff */
[----:B------:R-:W-:Y:S01]  /*11c0*/  ULDC.64 UR4, c[0x0][0x418] ;  /* 0x0001060000047ab9 */ /* 0x000fe20000000a00 */
[----:B------:R-:W-:Y:S01]  /*11d0*/  ULDC UR51, c[0x0][0x424] ;  /* 0x0001090000337ab9 */ /* 0x000fe20000000800 */
[----:B------:R-:W2:Y:S01]  /*11e0*/  @P0 LDG.E R3, desc[UR48][R4.64] ;  /* 0x0000003004030981 */ /* 0x000ea2000c1e1900 */
[----:B------:R-:W-:Y:S01]  /*11f0*/  UMOV UR39, 0x400 ;  /* 0x0000040000277882 */ /* 0x000fe20000000000 */
[----:B------:R-:W-:Y:S02]  /*1200*/  ULDC UR7, c[0x0][0x988] ;  /* 0x0002620000077ab9 */ /* 0x000fe40000000800 */
[----:B------:R-:W2:Y:S01]  /*1210*/  @P1 LDG.E R0, desc[UR48][R6.64] ;  /* 0x0000003006001981 */ /* 0x000ea2000c1e1900 */
[----:B------:R-:W-:-:S04]  /*1220*/  UISETP.NE.U32.AND UP0, UPT, UR4, URZ, UPT ;  /* 0x0000003f0400728c */ /* 0x000fc8000bf05070 */
[----:B------:R-:W-:Y:S02]  /*1230*/  UISETP.NE.AND.EX UP0, UPT, UR5, URZ, UPT, UP0 ;  /* 0x0000003f0500728c */ /* 0x000fe4000bf05300 */
[----:B------:R-:W-:Y:S02]  /*1240*/  ULEA.HI UR4, UR37, UR37, URZ, 0x1 ;  /* 0x0000002525047291 */ /* 0x000fe4000f8f083f */
[----:B------:R-:W-:Y:S01]  /*1250*/  USEL UR51, UR51, 0x1, UP0 ;  /* 0x0000000133337887 */ /* 0x000fe20008000000 */
[----:B------:R-:W-:Y:S01]  /*1260*/  ULDC UR5, c[0x0][0x2f0] ;  /* 0x0000bc0000057ab9 */ /* 0x000fe20000000800 */
[----:B------:R-:W-:Y:S02]  /*1270*/  ULOP3.LUT UR4, UR4, 0x1e, URZ, 0xc0, !UPT ;  /* 0x0000001e04047892 */ /* 0x000fe4000f8ec03f */
[----:B-1----:R-:W-:Y:S02]  /*1280*/  ULEA UR39, UR36, UR39, 0x18 ;  /* 0x0000002724277291 */ /* 0x002fe4000f8ec03f */
[----:B------:R-:W-:-:S02]  /*1290*/  UIMAD UR51, UR51, UR5, URZ ;  /* 0x00000005333372a4 */ /* 0x000fc4000f8e023f */
[----:B------:R-:W-:Y:S02]  /*12a0*/  UIADD3 UR5, UR39, 0x20400, URZ ;  /* 0x0002040027057890 */ /* 0x000fe4000fffe03f */
[----:B------:R-:W-:Y:S02]  /*12b0*/  UIADD3 UR4, UR37, -UR4, URZ ;  /* 0x8000000425047290 */ /* 0x000fe4000fffe03f */
[----:B------:R-:W-:Y:S02]  /*12c0*/  ULOP3.LUT UP0, URZ, UR5, 0x3ff, URZ, 0xc0, !UPT ;  /* 0x000003ff053f7892 */ /* 0x000fe4000f80c03f */
[----:B------:R-:W-:Y:S02]  /*12d0*/  UIADD3 UR6, UR51, 0x7f, URZ ;  /* 0x0000007f33067890 */ /* 0x000fe4000fffe03f */
[----:B------:R-:W-:Y:S02]  /*12e0*/  ULEA UR4, UR4, UR5, 0xd ;  /* 0x0000000504047291 */ /* 0x000fe4000f8e683f */
[----:B------:R-:W-:Y:S01]  /*12f0*/  PLOP3.LUT P0, PT, PT, PT, UP0, 0x80, 0x0 ;  /* 0x000000000000781c */ /* 0x000fe20003f0f008 */
[----:B------:R-:W-:-:S02]  /*1300*/  USHF.R.S32.HI UR5, URZ, 0x1f, UR6 ;  /* 0x0000001f3f057899 */ /* 0x000fc40008011406 */
[----:B------:R-:W-:Y:S02]  /*1310*/  USHF.R.U32.HI UR4, URZ, 0x4, UR4 ;  /* 0x000000043f047899 */ /* 0x000fe40008011604 */
[----:B------:R-:W-:Y:S02]  /*1320*/  ULEA.HI UR5, UR5, UR6, URZ, 0x7 ;  /* 0x0000000605057291 */ /* 0x000fe4000f8f383f */
[----:B------:R-:W-:Y:S02]  /*1330*/  ULOP3.LUT UR53, UR4, 0x3fff, URZ, 0xc0, !UPT ;  /* 0x00003fff04357892 */ /* 0x000fe4000f8ec03f */
[----:B------:R-:W-:Y:S01]  /*1340*/  USHF.R.S32.HI UR50, URZ, 0x7, UR5 ;  /* 0x000000073f327899 */ /* 0x000fe20008011405 */
[----:B--2---:R-:W-:-:S04]  /*1350*/  FMUL.FTZ R0, R3, R0 ;  /* 0x0000000003007220 */ /* 0x004fc80000410000 */
[----:B------:R-:W-:-:S05]  /*1360*/  FMUL.FTZ R0, R0, UR7 ;  /* 0x0000000700007c20 */ /* 0x000fca0008410000 */
[----:B------:R-:W-:Y:S01]  /*1370*/  R2UR UR40, R0 ;  /* 0x00000000002872ca */ /* 0x000fe200000e0000 */
[----:B-----5:R-:W-:-:S14]  /*1380*/  @!P0 BRA `(.L_x_9) ;  /* 0x0000000000408947 */ /* 0x020fdc0003800000 */
[----:B------:R-:W-:Y:S01]  /*1390*/  MOV R0, 0x0 ;  /* 0x0000000000007802 */ /* 0x000fe20000000f00 */
[----:B------:R-:W-:Y:S01]  /*13a0*/  ULDC.64 UR4, c[0x4][0x198] ;  /* 0x0100660000047ab9 */ /* 0x000fe20000000a00 */
[----:B------:R-:W-:Y:S01]  /*13b0*/  ULDC.64 UR6, c[0x4][0x98] ;  /* 0x0100260000067ab9 */ /* 0x000fe20000000a00 */
[----:B------:R-:W-:Y:S01]  /*13c0*/  IMAD.U32 R4, RZ, RZ, UR4 ;  /* 0x00000004ff047e24 */ /* 0x000fe2000f8e00ff */
[----:B------:R0:W1:Y:S01]  /*13d0*/  LDC.64 R14, c[0x4][R0] ;  /* 0x01000000000e7b82 */ /* 0x0000620000000a00 */
[----:B------:R-:W-:Y:S01]  /*13e0*/  IMAD.U32 R5, RZ, RZ, UR5 ;  /* 0x00000005ff057e24 */ /* 0x000fe2000f8e00ff */
[----:B------:R-:W-:Y:S01]  /*13f0*/  ULDC.64 UR4, c[0x4][0x1a0] ;  /* 0x0100680000047ab9 */ /* 0x000fe20000000a00 */
[----:B------:R-:W-:Y:S02]  /*1400*/  IMAD.U32 R10, RZ, RZ, UR6 ;  /* 0x00000006ff0a7e24 */ /* 0x000fe4000f8e00ff */
[----:B------:R-:W-:Y:S02]  /*1410*/  IMAD.U32 R6, RZ, RZ, UR4 ;  /* 0x00000004ff067e24 */ /* 0x000fe4000f8e00ff */
[----:B------:R-:W-:-:S02]  /*1420*/  IMAD.U32 R7, RZ, RZ, UR5 ;  /* 0x00000005ff077e24 */ /* 0x000fc4000f8e00ff */
[----:B------:R-:W-:Y:S02]  /*1430*/  IMAD.U32 R11, RZ, RZ, UR7 ;  /* 0x00000007ff0b7e24 */ /* 0x000fe4000f8e00ff */
[----:B------:R-:W-:Y:S02]  /*1440*/  IMAD.MOV.U32 R8, RZ, RZ, 0x70 ;  /* 0x00000070ff087424 */ /* 0x000fe400078e00ff */
[----:B------:R-:W-:Y:S02]  /*1450*/  IMAD.MOV.U32 R12, RZ, RZ, 0x1 ;  /* 0x00000001ff0c7424 */ /* 0x000fe400078e00ff */
[----:B0-----:R-:W-:-:S07]  /*1460*/  IMAD.MOV.U32 R13, RZ, RZ, RZ ;  /* 0x000000ffff0d7224 */ /* 0x001fce00078e00ff */
[----:B------:R-:W-:-:S07]  /*1470*/  LEPC R20, `(.L_x_9) ;  /* 0x000000001014794e */ /* 0x000fce0000000000 */
[----:B-1----:R-:W-:Y:S05]  /*1480*/  CALL.ABS.NOINC R14 ;  /* 0x000000000e007343 */ /* 0x002fea0003c00000 */
.L_x_9:
[----:B------:R-:W-:Y:S01]  /*1490*/  ULOP3.LUT UR4, UR45, 0x1, URZ, 0xc0, !UPT ;  /* 0x000000012d047892 */ /* 0x000fe2000f8ec03f */
[----:B------:R-:W-:-:S05]  /*14a0*/  IMAD.U32 R3, RZ, RZ, UR46 ;  /* 0x0000002eff037e24 */ /* 0x000fca000f8e00ff */
[----:B------:R-:W-:Y:S01]  /*14b0*/  IMAD.U32 R0, RZ, RZ, UR4 ;  /* 0x00000004ff007e24 */ /* 0x000fe2000f8e00ff */
[----:B------:R-:W-:-:S04]  /*14c0*/  ISETP.NE.AND P0, PT, R3, 0x3, PT ;  /* 0x000000030300780c */ /* 0x000fc80003f05270 */
[----:B------:R-:W-:-:S04]  /*14d0*/  SHF.L.U32 R0, R0, 0x1f, RZ ;  /* 0x0000001f00007819 */ /* 0x000fc800000006ff */
[----:B------:R-:W0:Y:S02]  /*14e0*/  SYNCS.PHASECHK.TRANS64.TRYWAIT P1, [UR39+0x38800], R0 ;  /* 0x03880000ff0075a7 */ /* 0x000e240008020167 */
[----:B0-----:R-:W-:Y:S05]  /*14f0*/  @!P1 BRA `(.L_x_10) ;  /* 0x000000c8002c9947 */ /* 0x001fea0003800000 */
.L_x_101:
[----:B------:R-:W-:Y:S05]  /*1500*/  @!P0 BRA `(.L_x_11) ;  /* 0x0000000000048947 */ /* 0x000fea0003800000 */
[----:B------:R-:W-:Y:S01]  /*1510*/  BPT.TRAP 0x1 ;  /* 0x000000040000795c */ /* 0x000fe20000300000 */
.L_x_11:
[----:B0-----:R-:W-:Y:S02]  /*1520*/  IMAD.U32 R3, RZ, RZ, UR52 ;  /* 0x00000034ff037e24 */ /* 0x001fe4000f8e00ff */
[----:B------:R-:W-:-:S03]  /*1530*/  IMAD.U32 R0, RZ, RZ, UR44 ;  /* 0x0000002cff007e24 */ /* 0x000fc6000f8e00ff */
[----:B------:R-:W-:Y:S02]  /*1540*/  LEA R3, R3, UR39, 0x3 ;  /* 0x0000002703037c11 */ /* 0x000fe4000f8e18ff */
[----:B------:R-:W-:-:S04]  /*1550*/  SHF.L.U32 R0, R0, 0x1f, RZ ;  /* 0x0000001f00007819 */ /* 0x000fc800000006ff */
[----:B------:R0:W1:Y:S01]  /*1560*/  SYNCS.PHASECHK.TRANS64.TRYWAIT P1, [R3+URZ+0x38830], R0 ;  /* 0x03883000030075a7 */ /* 0x000062000802017f */
[----:B------:R-:W-:Y:S05]  /*1570*/  @!P0 BRA `(.L_x_12) ;  /* 0x0000000000048947 */ /* 0x000fea0003800000 */
[----:B------:R-:W-:Y:S01]  /*1580*/  BPT.TRAP 0x1 ;  /* 0x000000040000795c */ /* 0x000fe20000300000 */
.L_x_12:
[----:B------:R-:W2:Y:S01]  /*1590*/  S2R R4, SR_TID.X ;  /* 0x0000000000047919 */ /* 0x000ea20000002100 */
[----:B------:R-:W-:Y:S01]  /*15a0*/  IMAD.MOV.U32 R151, RZ, RZ, RZ ;  /* 0x000000ffff977224 */ /* 0x000fe200078e00ff */
[----:B--2---:R-:W-:Y:S01]  /*15b0*/  LOP3.LUT P2, RZ, R4, 0x7f, RZ, 0xc0, !PT ;  /* 0x0000007f04ff7812 */ /* 0x004fe2000784c0ff */
[----:B-1----:R-:W-:-:S12]  /*15c0*/  @P1 BRA `(.L_x_13) ;  /* 0x0000000000081947 */ /* 0x002fd80003800000 */
[----:B------:R-:W1:Y:S02]  /*15d0*/  SYNCS.PHASECHK.TRANS64.TRYWAIT P1, [R3+URZ+0x38830], R0 ;  /* 0x03883000030075a7 */ /* 0x000e64000802017f */
[----:B-1----:R-:W-:Y:S05]  /*15e0*/  @!P1 BRA `(.L_x_14) ;  /* 0x000000c800089947 */ /* 0x002fea0003800000 */
.L_x_13:
[----:B------:R-:W-:Y:S05]  /*15f0*/  WARPSYNC.ALL ;  /* 0x0000000000007948 */ /* 0x000fea0003800000 */
[----:B------:R-:W-:Y:S01]  /*1600*/  UIADD3 UR4, UR39, 0x28400, URZ ;  /* 0x0002840027047890 */ /* 0x000fe2000fffe03f */
[----:B------:R-:W-:Y:S01]  /*1610*/  WARPGROUP.ARRIVE ;  /* 0x00000000000079c5 */ /* 0x000fe20000000000 */
[----:B------:R-:W-:Y:S01]  /*1620*/  ULOP3.LUT UR32, UR53, 0x10000, URZ, 0xfc, !UPT ;  /* 0x0001000035207892 */ /* 0x000fe2000f8efc3f */
[----:B01----:R-:W-:Y:S01]  /*1630*/  VIADD R0, R236, UR51 ;  /* 0x00000033ec007c36 */ /* 0x003fe20008000000 */
[----:B------:R-:W-:Y:S01]  /*1640*/  USHF.R.U32.HI UR4, URZ, 0x4, UR4 ;  /* 0x000000043f047899 */ /* 0x000fe20008011604 */
[----:B------:R-:W-:Y:S01]  /*1650*/  IMAD.U32 R5, RZ, RZ, UR50 ;  /* 0x00000032ff057e24 */ /* 0x000fe2000f8e00ff */
[----:B------:R-:W-:Y:S01]  /*1660*/  UMOV UR33, 0x40000040 ;  /* 0x4000004000217882 */ /* 0x000fe20000000000 */
[----:B------:R-:W-:Y:S01]  /*1670*/  UMOV UR35, 0x40000040 ;  /* 0x4000004000237882 */ /* 0x000fe20000000000 */
[----:B------:R-:W-:Y:S01]  /*1680*/  ULOP3.LUT UR4, UR4, 0x3fff, URZ, 0xc0, !UPT ;  /* 0x00003fff04047892 */ /* 0x000fe2000f8ec03f */
[----:B------:R-:W-:Y:S01]  /*1690*/  IMAD R4, R5, -0x80, R0 ;  /* 0xffffff8005047824 */ /* 0x000fe200078e0200 */
[----:B------:R-:W-:Y:S01]  /*16a0*/  UMOV UR5, 0x40000040 ;  /* 0x4000004000057882 */ /* 0x000fe20000000000 */
[----:B------:R-:W-:Y:S01]  /*16b0*/  UMOV UR7, 0x40000040 ;  /* 0x4000004000077882 */ /* 0x000fe20000000000 */
[----:B------:R-:W-:Y:S01]  /*16c0*/  ULOP3.LUT UR47, UR4, 0x10000, URZ, 0xfc, !UPT ;  /* 0x00010000042f7892 */ /* 0x000fe2000f8efc3f */
[----:B------:R-:W-:Y:S01]  /*16d0*/  P2R R11, PR, RZ, 0x1 ;  /* 0x00000001ff0b7803 */ /* 0x000fe20000000000 */
[----:B------:R-:W-:Y:S01]  /*16e0*/  UIADD3 UR4, UR32, 0x2, URZ ;  /* 0x0000000220047890 */ /* 0x000fe2000fffe03f */
[C---:B------:R-:W-:Y:S01]  /*16f0*/  ISETP.GT.AND P3, PT, R4.reuse, RZ, PT ;  /* 0x000000ff0400720c */ /* 0x040fe20003f64270 */
[----:B------:R-:W-:Y:S01]  /*1700*/  ULEA UR34, UR52, UR47, 0xb ;  /* 0x0000002f34227291 */ /* 0x000fe2000f8e583f */
[C---:B------:R-:W-:Y:S01]  /*1710*/  ISETP.GT.AND P1, PT, R4.reuse, 0x1, PT ;  /* 0x000000010400780c */ /* 0x040fe20003f24270 */
[----:B------:R-:W-:Y:S01]  /*1720*/  UIADD3 UR8, UR32, 0x4, URZ ;  /* 0x0000000420087890 */ /* 0x000fe2000fffe03f */
[C---:B------:R-:W-:Y:S01]  /*1730*/  ISETP.GT.AND P2, PT, R4.reuse, 0x8, PT ;  /* 0x000000080400780c */ /* 0x040fe20003f44270 */
[----:B------:R-:W-:Y:S01]  /*1740*/  UIADD3 UR6, UR34, 0x2, URZ ;  /* 0x0000000222067890 */ /* 0x000fe2000fffe03f */
[C---:B------:R-:W-:Y:S01]  /*1750*/  ISETP.GT.AND P5, PT, R4.reuse, 0x9, PT ;  /* 0x000000090400780c */ /* 0x040fe20003fa4270 */
[----:B------:R-:W-:Y:S01]  /*1760*/  UIADD3 UR10, UR34, 0x4, URZ ;  /* 0x00000004220a7890 */ /* 0x000fe2000fffe03f */
[C---:B------:R-:W-:Y:S01]  /*1770*/  ISETP.GT.AND P4, PT, R4.reuse, 0x10, PT ;  /* 0x000000100400780c */ /* 0x040fe20003f84270 */
[----:B------:R-:W-:Y:S01]  /*1780*/  UMOV UR9, 0x40000040 ;  /* 0x4000004000097882 */ /* 0x000fe20000000000 */
[----:B------:R-:W-:Y:S01]  /*1790*/  QGMMA.64x128x32.F32.E4M3.E4M3 R24, gdesc[UR32], RZ, !UPT, gsb0 ;  /* 0x01e00000201879f3 */ /* 0x000fe2000c0008ff */
[----:B------:R-:W-:Y:S01]  /*17a0*/  UMOV UR11, 0x40000040 ;  /* 0x40000040000b7882 */ /* 0x000fe20000000000 */
[----:B------:R-:W-:Y:S01]  /*17b0*/  UIADD3 UR12, UR32, 0x6, URZ ;  /* 0x00000006200c7890 */ /* 0x000fe2000fffe03f */
[C---:B------:R-:W-:Y:S01]  /*17c0*/  ISETP.GT.AND P0, PT, R4.reuse, 0x59, PT ;  /* 0x000000590400780c */ /* 0x040fe20003f04270 */
[----:B------:R-:W-:Y:S01]  /*17d0*/  UIADD3 UR14, UR34, 0x6, URZ ;  /* 0x00000006220e7890 */ /* 0x000fe2000fffe03f */
[----:B------:R-:W-:Y:S01]  /*17e0*/  ISETP.GT.AND P6, PT, R4, 0x60, PT ;  /* 0x000000600400780c */ /* 0x000fe20003fc4270 */
[----:B------:R-:W-:Y:S01]  /*17f0*/  UMOV UR13, 0x40000040 ;  /* 0x40000040000d7882 */ /* 0x000fe20000000000 */
[----:B------:R-:W-:Y:S01]  /*1800*/  UMOV UR15, 0x40000040 ;  /* 0x40000040000f7882 */ /* 0x000fe20000000000 */
[----:B------:R-:W-:Y:S01]  /*1810*/  UIADD3 UR16, UR32, 0x400, URZ ;  /* 0x0000040020107890 */ /* 0x000fe2000fffe03f */
[----:B------:R-:W0:Y:S01]  /*1820*/  S2R R89, SR_TID.X ;  /* 0x0000000000597919 */ /* 0x000e220000002100 */
[----:B------:R-:W-:Y:S01]  /*1830*/  UIADD3 UR18, UR34, 0x400, URZ ;  /* 0x0000040022127890 */ /* 0x000fe2000fffe03f */
[--C-:B------:R-:W-:Y:S01]  /*1840*/  IMAD.MOV.U32 R150, RZ, RZ, R151.reuse ;  /* 0x000000ffff967224 */ /* 0x100fe200078e0097 */
[----:B------:R-:W-:Y:S01]  /*1850*/  UMOV UR17, 0x40000040 ;  /* 0x4000004000117882 */ /* 0x000fe20000000000 */
[----:B------:R-:W-:Y:S01]  /*1860*/  UMOV UR19, 0x40000040 ;  /* 0x4000004000137882 */ /* 0x000fe20000000000 */
[----:B------:R-:W-:Y:S01]  /*1870*/  UIADD3 UR20, UR32, 0x402, URZ ;  /* 0x0000040220147890 */ /* 0x000fe2000fffe03f */
[--C-:B------:R-:W-:Y:S01]  /*1880*/  IMAD.MOV.U32 R149, RZ, RZ, R151.reuse ;  /* 0x000000ffff957224 */ /* 0x100fe200078e0097 */
        /* <DEDUP_REMOVED lines=16> */
[----:B------:R-:W-:Y:S01]  /*1990*/  UISETP.GE.AND UP0, UPT, UR51, 0x81, UPT ;  /* 0x000000813300788c */ /* 0x000fe2000bf06270 */
[----:B------:R-:W-:-:S02]  /*19a0*/  IMAD.MOV.U32 R143, RZ, RZ, R151 ;  /* 0x000000ffff8f7224 */ /* 0x000fc400078e0097 */
[--C-:B------:R-:W-:Y:S02]  /*19b0*/  IMAD.MOV.U32 R142, RZ, RZ, R151.reuse ;  /* 0x000000ffff8e7224 */ /* 0x100fe400078e0097 */
[--C-:B------:R-:W-:Y:S02]  /*19c0*/  IMAD.MOV.U32 R141, RZ, RZ, R151.reuse ;  /* 0x000000ffff8d7224 */ /* 0x100fe400078e0097 */
[--C-:B------:R-:W-:Y:S02]  /*19d0*/  IMAD.MOV.U32 R140, RZ, RZ, R151.reuse ;  /* 0x000000ffff8c7224 */ /* 0x100fe400078e0097 */
[--C-:B------:R-:W-:Y:S02]  /*19e0*/  IMAD.MOV.U32 R139, RZ, RZ, R151.reuse ;  /* 0x000000ffff8b7224 */ /* 0x100fe400078e0097 */
[--C-:B------:R-:W-:Y:S02]  /*19f0*/  IMAD.MOV.U32 R138, RZ, RZ, R151.reuse ;  /* 0x000000ffff8a7224 */ /* 0x100fe400078e0097 */
        /* <DEDUP_REMOVED lines=44> */
[--C-:B------:R-:W-:Y:S01]  /*1cc0*/  IMAD.MOV.U32 R93, RZ, RZ, R151.reuse ;  /* 0x000000ffff5d7224 */ /* 0x100fe200078e0097 */
[----:B------:R-:W-:Y:S02]  /*1cd0*/  WARPGROUP.DEPBAR.LE gsb0, 0x0 ;  /* 0x00008000000079c5 */ /* 0x000fe40000010000 */
[----:B------:R-:W-:Y:S01]  /*1ce0*/  WARPGROUP.ARRIVE ;  /* 0x00000000000079c5 */ /* 0x000fe20000000000 */
[--C-:B------:R-:W-:Y:S02]  /*1cf0*/  IMAD.MOV.U32 R92, RZ, RZ, R151.reuse ;  /* 0x000000ffff5c7224 */ /* 0x100fe400078e0097 */
[--C-:B------:R-:W-:Y:S02]  /*1d00*/  IMAD.MOV.U32 R91, RZ, RZ, R151.reuse ;  /* 0x000000ffff5b7224 */ /* 0x100fe400078e0097 */
[----:B------:R-:W-:Y:S01]  /*1d10*/  IMAD.MOV.U32 R90, RZ, RZ, R151 ;  /* 0x000000ffff5a7224 */ /* 0x000fe200078e0097 */
[----:B------:R-:W-:Y:S03]  /*1d20*/  QGMMA.64x128x32.F32.E4M3.E4M3 R24, gdesc[UR4], R24, gsb0 ;  /* 0x01e00000041879f3 */ /* 0x000fe60008000818 */
[----:B------:R-:W-:-:S02]  /*1d30*/  WARPGROUP.DEPBAR.LE gsb0, 0x0 ;  /* 0x00008000000079c5 */ /* 0x000fc40000010000 */
[----:B------:R-:W-:-:S07]  /*1d40*/  WARPGROUP.ARRIVE ;  /* 0x00000000000079c5 */ /* 0x000fce0000000000 */
[----:B------:R-:W-:Y:S03]  /*1d50*/  QGMMA.64x128x32.F32.E4M3.E4M3 R24, gdesc[UR8], R24, gsb0 ;  /* 0x01e00000081879f3 */ /* 0x000fe60008000818 */
[----:B------:R-:W-:Y:S02]  /*1d60*/  WARPGROUP.DEPBAR.LE gsb0, 0x0 ;  /* 0x00008000000079c5 */ /* 0x000fe40000010000 */
        /* <DEDUP_REMOVED lines=15> */
[----:B------:R-:W-:Y:S02]  /*1e60*/  FSEL R24, R24, -INF , P3 ;  /* 0xff80000018187808 */ /* 0x000fe40001800000 */
[----:B------:R-:W-:Y:S02]  /*1e70*/  FSEL R25, R25, -INF , P1 ;  /* 0xff80000019197808 */ /* 0x000fe40000800000 */
[----:B------:R-:W-:Y:S02]  /*1e80*/  FSEL R28, R28, -INF , P2 ;  /* 0xff8000001c1c7808 */ /* 0x000fe40001000000 */
[----:B------:R-:W-:-:S02]  /*1e90*/  FMNMX.FTZ R5, R24, R25, !PT ;  /* 0x0000001918057209 */ /* 0x000fc40007810000 */
[----:B------:R-:W-:Y:S02]  /*1ea0*/  FSEL R29, R29, -INF , P5 ;  /* 0xff8000001d1d7808 */ /* 0x000fe40002800000 */
[----:B------:R-:W-:Y:S02]  /*1eb0*/  FMNMX.FTZ R0, R28, R5, !PT ;  /* 0x000000051c007209 */ /* 0x000fe40007810000 */
[----:B------:R-:W-:Y:S02]  /*1ec0*/  FSEL R26, R26, -INF , P3 ;  /* 0xff8000001a1a7808 */ /* 0x000fe40001800000 */
[----:B------:R-:W-:Y:S02]  /*1ed0*/  ISETP.GT.AND P3, PT, R4, 0x11, PT ;  /* 0x000000110400780c */ /* 0x000fe40003f64270 */
[----:B------:R-:W-:Y:S02]  /*1ee0*/  FSEL R32, R32, -INF , P4 ;  /* 0xff80000020207808 */ /* 0x000fe40002000000 */
[----:B------:R-:W-:-:S02]  /*1ef0*/  FMNMX.FTZ R5, R29, R0, !PT ;  /* 0x000000001d057209 */ /* 0x000fc40007810000 */
[----:B------:R-:W-:Y:S02]  /*1f00*/  FSEL R27, R27, -INF , P1 ;  /* 0xff8000001b1b7808 */ /* 0x000fe40000800000 */
[----:B------:R-:W-:Y:S02]  /*1f10*/  ISETP.GT.AND P1, PT, R4, 0x18, PT ;  /* 0x000000180400780c */ /* 0x000fe40003f24270 */
[----:B------:R-:W-:Y:S02]  /*1f20*/  FSEL R33, R33, -INF , P3 ;  /* 0xff80000021217808 */ /* 0x000fe40001800000 */
[----:B------:R-:W-:Y:S02]  /*1f30*/  FMNMX.FTZ R0, R32, R5, !PT ;  /* 0x0000000520007209 */ /* 0x000fe40007810000 */
[----:B------:R-:W-:Y:S02]  /*1f40*/  FSEL R30, R30, -INF , P2 ;  /* 0xff8000001e1e7808 */ /* 0x000fe40001000000 */
[----:B------:R-:W-:-:S02]  /*1f50*/  ISETP.GT.AND P2, PT, R4, 0x19, PT ;  /* 0x000000190400780c */ /* 0x000fc40003f44270 */
        /* <DEDUP_REMOVED lines=63> */
[----:B------:R-:W-:Y:S02]  /*2350*/  FMNMX.FTZ R5, R65, R0, !PT ;  /* 0x0000000041057209 */ /* 0x000fe40007810000 */
[----:B------:R-:W-:Y:S02]  /*2360*/  FSEL R69, R69, -INF , P0 ;  /* 0xff80000045457808 */ /* 0x000fe40000000000 */
[----:B------:R-:W-:-:S02]  /*2370*/  FMNMX.FTZ R0, R68, R5, !PT ;  /* 0x0000000544007209 */ /* 0x000fc40007810000 */
[----:B------:R-:W-:Y:S02]  /*2380*/  ISETP.GT.AND P0, PT, R4, 0x61, PT ;  /* 0x000000610400780c */ /* 0x000fe40003f04270 */
[----:B------:R-:W-:Y:S02]  /*2390*/  FSEL R72, R72, -INF , P6 ;  /* 0xff80000048487808 */ /* 0x000fe40003000000 */
[----:B------:R-:W-:Y:S02]  /*23a0*/  FMNMX.FTZ R5, R69, R0, !PT ;  /* 0x0000000045057209 */ /* 0x000fe40007810000 */
[----:B------:R-:W-:Y:S02]  /*23b0*/  FSEL R67, R67, -INF , P1 ;  /* 0xff80000043437808 */ /* 0x000fe40000800000 */
[----:B------:R-:W-:Y:S02]  /*23c0*/  ISETP.GT.AND P1, PT, R4, 0x68, PT ;  /* 0x000000680400780c */ /* 0x000fe40003f24270 */
[----:B------:R-:W-:-:S02]  /*23d0*/  FSEL R73, R73, -INF , P0 ;  /* 0xff80000049497808 */ /* 0x000fc40000000000 */
[----:B------:R-:W-:Y:S02]  /*23e0*/  FMNMX.FTZ R0, R72, R5, !PT ;  /* 0x0000000548007209 */ /* 0x000fe40007810000 */
[----:B------:R-:W-:Y:S02]  /*23f0*/  FSEL R70, R70, -INF , P2 ;  /* 0xff80000046467808 */ /* 0x000fe40001000000 */
[----:B------:R-:W-:Y:S02]  /*2400*/  ISETP.GT.AND P2, PT, R4, 0x69, PT ;  /* 0x000000690400780c */ /* 0x000fe40003f44270 */
[----:B------:R-:W-:Y:S02]  /*2410*/  FSEL R76, R76, -INF , P1 ;  /* 0xff8000004c4c7808 */ /* 0x000fe40000800000 */
[----:B------:R-:W-:Y:S02]  /*2420*/  FMNMX.FTZ R5, R73, R0, !PT ;  /* 0x0000000049057209 */ /* 0x000fe40007810000 */
[----:B------:R-:W-:-:S02]  /*2430*/  FSEL R66, R66, -INF , P3 ;  /* 0xff80000042427808 */ /* 0x000fc40001800000 */
[----:B------:R-:W-:Y:S02]  /*2440*/  FSEL R77, R77, -INF , P2 ;  /* 0xff8000004d4d7808 */ /* 0x000fe40001000000 */
[----:B------:R-:W-:Y:S02]  /*2450*/  FMNMX.FTZ R0, R76, R5, !PT ;  /* 0x000000054c007209 */ /* 0x000fe40007810000 */
[----:B------:R-:W-:Y:S02]  /*2460*/  ISETP.GT.AND P3, PT, R4, 0x70, PT ;  /* 0x000000700400780c */ /* 0x000fe40003f64270 */
[----:B------:R-:W-:Y:S02]  /*2470*/  FSEL R63, R63, -INF , P4 ;  /* 0xff8000003f3f7808 */ /* 0x000fe40002000000 */
[----:B------:R-:W-:Y:S02]  /*2480*/  FSEL R80, R80, -INF , P3 ;  /* 0xff80000050507808 */ /* 0x000fe40001800000 */
[----:B------:R-:W-:-:S02]  /*2490*/  FMNMX.FTZ R5, R77, R0, !PT ;  /* 0x000000004d057209 */ /* 0x000fc40007810000 */
[----:B------:R-:W-:Y:S02]  /*24a0*/  ISETP.GT.AND P4, PT, R4, 0x71, PT ;  /* 0x000000710400780c */ /* 0x000fe40003f84270 */
[----:B------:R-:W-:Y:S02]  /*24b0*/  FSEL R62, R62, -INF , P5 ;  /* 0xff8000003e3e7808 */ /* 0x000fe40002800000 */
[----:B------:R-:W-:Y:S02]  /*24c0*/  FSEL R81, R81, -INF , P4 ;  /* 0xff80000051517808 */ /* 0x000fe40002000000 */
[----:B------:R-:W-:Y:S02]  /*24d0*/  FMNMX.FTZ R0, R80, R5, !PT ;  /* 0x0000000550007209 */ /* 0x000fe40007810000 */
[----:B------:R-:W-:Y:S02]  /*24e0*/  ISETP.GT.AND P5, PT, R4, 0x78, PT ;  /* 0x000000780400780c */ /* 0x000fe40003fa4270 */
[----:B------:R-:W-:-:S02]  /*24f0*/  FMNMX.FTZ R5, R81, R0, !PT ;  /* 0x0000000051057209 */ /* 0x000fc40007810000 */
[----:B------:R-:W-:Y:S02]  /*2500*/  FSEL R84, R84, -INF , P5 ;  /* 0xff80000054547808 */ /* 0x000fe40002800000 */
[----:B------:R-:W-:Y:S02]  /*2510*/  ISETP.GT.AND P6, PT, R4, 0x79, PT ;  /* 0x000000790400780c */ /* 0x000fe40003fc4270 */
[----:B------:R-:W-:Y:S02]  /*2520*/  FMNMX.FTZ R0, R84, R5, !PT ;  /* 0x0000000554007209 */ /* 0x000fe40007810000 */
[----:B------:R-:W-:Y:S02]  /*2530*/  FSEL R85, R85, -INF , P6 ;  /* 0xff80000055557808 */ /* 0x000fe40003000000 */
[----:B------:R-:W-:Y:S02]  /*2540*/  P2R R8, PR, RZ, 0x4 ;  /* 0x00000004ff087803 */ /* 0x000fe40000000000 */
[----:B------:R-:W-:-:S02]  /*2550*/  FMNMX.FTZ R5, R85, R0, !PT ;  /* 0x0000000055057209 */ /* 0x000fc40007810000 */
[----:B------:R-:W-:Y:S02]  /*2560*/  P2R R10, PR, RZ, 0x1 ;  /* 0x00000001ff0a7803 */ /* 0x000fe40000000000 */
[----:B------:R-:W-:Y:S01]  /*2570*/  ISETP.GT.AND P0, PT, R4, 0x60, PT ;  /* 0x000000600400780c */ /* 0x000fe20003f04270 */
[----:B------:R-:W1:Y:S01]  /*2580*/  SHFL.BFLY PT, R0, R5, 0x2, 0x1f ;  /* 0x0c401f0005007f89 */ /* 0x000e6200000e0000 */
[----:B------:R-:W-:Y:S02]  /*2590*/  P2R R9, PR, RZ, 0x2 ;  /* 0x00000002ff097803 */ /* 0x000fe40000000000 */
[----:B------:R-:W-:Y:S02]  /*25a0*/  FSEL R74, R74, -INF , P0 ;  /* 0xff8000004a4a7808 */ /* 0x000fe40000000000 */
[----:B------:R-:W-:Y:S02]  /*25b0*/  ISETP.NE.AND P0, PT, R10, RZ, PT ;  /* 0x000000ff0a00720c */ /* 0x000fe40003f05270 */
[----:B------:R-:W-:-:S02]  /*25c0*/  ISETP.GT.AND P1, PT, R4, 0x59, PT ;  /* 0x000000590400780c */ /* 0x000fc40003f24270 */
[----:B------:R-:W-:Y:S02]  /*25d0*/  FSEL R75, R75, -INF , P0 ;  /* 0xff8000004b4b7808 */ /* 0x000fe40000000000 */
[----:B------:R-:W-:Y:S02]  /*25e0*/  FSEL R71, R71, -INF , P1 ;  /* 0xff80000047477808 */ /* 0x000fe40000800000 */
[----:B------:R-:W-:Y:S02]  /*25f0*/  ISETP.NE.AND P1, PT, R9, RZ, PT ;  /* 0x000000ff0900720c */ /* 0x000fe40003f25270 */
[----:B------:R-:W-:Y:S02]  /*2600*/  FSEL R82, R82, -INF , P3 ;  /* 0xff80000052527808 */ /* 0x000fe40001800000 */
[----:B------:R-:W-:Y:S02]  /*2610*/  FSEL R78, R78, -INF , P1 ;  /* 0xff8000004e4e7808 */ /* 0x000fe40000800000 */
[----:B------:R-:W-:-:S02]  /*2620*/  FSEL R83, R83, -INF , P4 ;  /* 0xff80000053537808 */ /* 0x000fc40002000000 */
[----:B------:R-:W-:Y:S02]  /*2630*/  FSEL R86, R86, -INF , P5 ;  /* 0xff80000056567808 */ /* 0x000fe40002800000 */
[----:B------:R-:W-:Y:S02]  /*2640*/  FSEL R87, R87, -INF , P6 ;  /* 0xff80000057577808 */ /* 0x000fe40003000000 */
[----:B-1----:R-:W-:Y:S02]  /*2650*/  FMNMX.FTZ R6, R5, R0, !PT ;  /* 0x0000000005067209 */ /* 0x002fe40007810000 */
[----:B------:R-:W-:Y:S02]  /*2660*/  FMNMX.FTZ R5, R26, R27, !PT ;  /* 0x0000001b1a057209 */ /* 0x000fe40007810000 */
[----:B------:R-:W-:Y:S01]  /*2670*/  ISETP.NE.AND P0, PT, R11, RZ, PT ;  /* 0x000000ff0b00720c */ /* 0x000fe20003f05270 */
[----:B------:R-:W1:Y:S02]  /*2680*/  SHFL.BFLY PT, R7, R6, 0x1, 0x1f ;  /* 0x0c201f0006077f89 */ /* 0x000e6400000e0000 */
[----:B-1----:R-:W-:Y:S01]  /*2690*/  FMNMX.FTZ R0, R6, R7, !PT ;  /* 0x0000000706007209 */ /* 0x002fe20007810000 */
[----:B------:R-:W-:-:S03]  /*26a0*/  IMAD.U32 R7, RZ, RZ, UR40 ;  /* 0x00000028ff077e24 */ /* 0x000fc6000f8e00ff */
[C---:B------:R-:W-:Y:S01]  /*26b0*/  FSETP.NEU.FTZ.AND P2, PT, R0.reuse, -INF , PT ;  /* 0xff8000000000780b */ /* 0x040fe20003f5d000 */
[----:B------:R-:W-:-:S05]  /*26c0*/  FFMA.FTZ R7, R0, R7, -8 ;  /* 0xc100000000077423 */ /* 0x000fca0000010007 */
[----:B------:R-:W-:Y:S02]  /*26d0*/  FSEL R88, R7, RZ, P2 ;  /* 0x000000ff07587208 */ /* 0x000fe40001000000 */
[----:B------:R-:W-:Y:S02]  /*26e0*/  ISETP.NE.AND P2, PT, R8, RZ, PT ;  /* 0x000000ff0800720c */ /* 0x000fe40003f45270 */
[----:B------:R-:W-:Y:S01]  /*26f0*/  FMNMX.FTZ R8, R30, R5, !PT ;  /* 0x000000051e087209 */ /* 0x000fe20007810000 */
[----:B------:R-:W-:-:S01]  /*2700*/  FFMA.FTZ R4, R24, UR40, -R88 ;  /* 0x0000002818047c23 */ /* 0x000fc20008010858 */
[----:B------:R-:W-:Y:S01]  /*2710*/  FSEL R79, R79, -INF , P2 ;  /* 0xff8000004f4f7808 */ /* 0x000fe20001000000 */
[----:B------:R-:W-:-:S01]  /*2720*/  FFMA.FTZ R6, R28, UR40, -R88 ;  /* 0x000000281c067c23 */ /* 0x000fc20008010858 */
[----:B------:R-:W-:Y:S01]  /*2730*/  FMNMX.FTZ R5, R31, R8, !PT ;  /* 0x000000081f057209 */ /* 0x000fe20007810000 */
[----:B------:R-:W-:-:S01]  /*2740*/  FFMA.FTZ R8, R32, UR40, -R88 ;  /* 0x0000002820087c23 */ /* 0x000fc20008010858 */
[--C-:B------:R-:W-:Y:S01]  /*2750*/  FFMA.FTZ R7, R25, UR40, -R88.reuse ;  /* 0x0000002819077c23 */ /* 0x100fe20008010858 */
[----:B------:R-:W-:Y:S01]  /*2760*/  MUFU.EX2 R4, R4 ;  /* 0x0000000400047308 */ /* 0x000fe20000000800 */
[----:B------:R-:W-:Y:S01]  /*2770*/  FMNMX.FTZ R10, R34, R5, !PT ;  /* 0x00000005220a7209 */ /* 0x000fe20007810000 */
[--C-:B------:R-:W-:Y:S01]  /*2780*/  FFMA.FTZ R9, R29, UR40, -R88.reuse ;  /* 0x000000281d097c23 */ /* 0x100fe20008010858 */
[----:B------:R-:W-:-:S01]  /*2790*/  FFMA.FTZ R11, R33, UR40, -R88 ;  /* 0x00000028210b7c23 */ /* 0x000fc20008010858 */
[----:B0-----:R-:W-:Y:S01]  /*27a0*/  LOP3.LUT P2, RZ, R89, 0x7f, RZ, 0xc0, !PT ;  /* 0x0000007f59ff7812 */ /* 0x001fe2000784c0ff */
[----:B------:R-:W-:-:S01]  /*27b0*/  FFMA.FTZ R21, R49, UR40, -R88 ;  /* 0x0000002831157c23 */ /* 0x000fc20008010858 */
[----:B------:R-:W-:Y:S01]  /*27c0*/  FMNMX.FTZ R5, R35, R10, !PT ;  /* 0x0000000a23057209 */ /* 0x000fe20007810000 */
[----:B------:R-:W-:-:S01]  /*27d0*/  FFMA.FTZ R29, R57, UR40, -R88 ;  /* 0x00000028391d7c23 */ /* 0x000fc20008010858 */
[----:B------:R-:W0:Y:S01]  /*27e0*/  MUFU.EX2 R7, R7 ;  /* 0x0000000700077308 */ /* 0x000e220000000800 */
[----:B------:R-:W-:-:S01]  /*27f0*/  FFMA.FTZ R13, R37, UR40, -R88 ;  /* 0x00000028250d7c23 */ /* 0x000fc20008010858 */
[----:B------:R-:W-:Y:S01]  /*2800*/  FMNMX.FTZ R10, R38, R5, !PT ;  /* 0x00000005260a7209 */ /* 0x000fe20007810000 */
[----:B------:R-:W-:-:S01]  /*2810*/  FFMA.FTZ R15, R41, UR40, -R88 ;  /* 0x00000028290f7c23 */ /* 0x000fc20008010858 */
[--C-:B------:R-:W-:Y:S01]  /*2820*/  FFMA.FTZ R25, R45, UR40, -R88.reuse ;  /* 0x000000282d197c23 */ /* 0x100fe20008010858 */
[----:B------:R-:W-:-:S01]  /*2830*/  FFMA.FTZ R52, R52, UR40, -R88 ;  /* 0x0000002834347c23 */ /* 0x000fc20008010858 */
[----:B------:R-:W-:Y:S01]  /*2840*/  FMNMX.FTZ R5, R39, R10, !PT ;  /* 0x0000000a27057209 */ /* 0x000fe20007810000 */
[----:B------:R-:W-:-:S01]  /*2850*/  FFMA.FTZ R10, R36, UR40, -R88 ;  /* 0x00000028240a7c23 */ /* 0x000fc20008010858 */
[----:B------:R-:W-:Y:S01]  /*2860*/  MUFU.EX2 R6, R6 ;  /* 0x0000000600067308 */ /* 0x000fe20000000800 */
[----:B------:R-:W-:Y:S01]  /*2870*/  @!P2 VIADD R3, R3, 0x38840 ;  /* 0x000388400303a836 */ /* 0x000fe20000000000 */
[----:B------:R-:W-:Y:S01]  /*2880*/  FMNMX.FTZ R12, R42, R5, !PT ;  /* 0x000000052a0c7209 */ /* 0x000fe20007810000 */
[----:B------:R-:W-:-:S01]  /*2890*/  FFMA.FTZ R53, R53, UR40, -R88 ;  /* 0x0000002835357c23 */ /* 0x000fc20008010858 */
[--C-:B------:R-:W-:Y:S01]  /*28a0*/  FFMA.FTZ R60, R60, UR40, -R88.reuse ;  /* 0x000000283c3c7c23 */ /* 0x100fe20008010858 */
[----:B------:R-:W-:-:S01]  /*28b0*/  FFMA.FTZ R61, R61, UR40, -R88 ;  /* 0x000000283d3d7c23 */ /* 0x000fc20008010858 */
[----:B------:R-:W-:Y:S01]  /*28c0*/  FMNMX.FTZ R5, R43, R12, !PT ;  /* 0x0000000c2b057209 */ /* 0x000fe20007810000 */
[----:B------:R-:W-:-:S01]  /*28d0*/  FFMA.FTZ R33, R65, UR40, -R88 ;  /* 0x0000002841217c23 */ /* 0x000fc20008010858 */
[----:B------:R-:W1:Y:S01]  /*28e0*/  MUFU.EX2 R9, R9 ;  /* 0x0000000900097308 */ /* 0x000e620000000800 */
[----:B0-----:R-:W-:-:S01]  /*28f0*/  FADD.FTZ R49, R4, R7 ;  /* 0x0000000704317221 */ /* 0x001fc20000010000 */
[----:B------:R-:W-:Y:S01]  /*2900*/  FMNMX.FTZ R12, R46, R5, !PT ;  /* 0x000000052e0c7209 */ /* 0x000fe20007810000 */
[----:B------:R-:W-:-:S01]  /*2910*/  FFMA.FTZ R68, R68, UR40, -R88 ;  /* 0x0000002844447c23 */ /* 0x000fc20008010858 */
[----:B------:R-:W-:Y:S01]  /*2920*/  @!P2 PRMT R3, RZ, 0x654, R3 ;  /* 0x00000654ff03a816 */ /* 0x000fe20000000003 */
[----:B------:R-:W-:-:S01]  /*2930*/  FFMA.FTZ R69, R69, UR40, -R88 ;  /* 0x0000002845457c23 */ /* 0x000fc20008010858 */
[----:B------:R-:W-:Y:S01]  /*2940*/  FMNMX.FTZ R5, R47, R12, !PT ;  /* 0x0000000c2f057209 */ /* 0x000fe20007810000 */
[----:B------:R-:W-:-:S01]  /*2950*/  FFMA.FTZ R12, R40, UR40, -R88 ;  /* 0x00000028280c7c23 */ /* 0x000fc20008010858 */
[----:B------:R-:W0:Y:S01]  /*2960*/  MUFU.EX2 R8, R8 ;  /* 0x0000000800087308 */ /* 0x000e220000000800 */
[----:B------:R2:W-:Y:S01]  /*2970*/  @!P2 SYNCS.ARRIVE.TRANS64.RED.A1T0 RZ, [R3+URZ], RZ ;  /* 0x000000ff03ffa9a7 */ /* 0x0005e2000810043f */
[----:B------:R-:W-:Y:S01]  /*2980*/  FMNMX.FTZ R14, R50, R5, !PT ;  /* 0x00000005320e7209 */ /* 0x000fe20007810000 */
[--C-:B------:R-:W-:Y:S01]  /*2990*/  FFMA.FTZ R72, R72, UR40, -R88.reuse ;  /* 0x0000002848487c23 */ /* 0x100fe20008010858 */
[----:B------:R-:W-:-:S01]  /*29a0*/  FFMA.FTZ R45, R76, UR40, -R88 ;  /* 0x000000284c2d7c23 */ /* 0x000fc20008010858 */
[--C-:B------:R-:W-:Y:S01]  /*29b0*/  FFMA.FTZ R40, R77, UR40, -R88.reuse ;  /* 0x000000284d287c23 */ /* 0x100fe20008010858 */
[----:B------:R-:W-:Y:S01]  /*29c0*/  FMNMX.FTZ R5, R51, R14, !PT ;  /* 0x0000000e33057209 */ /* 0x000fe20007810000 */
[--C-:B------:R-:W-:Y:S01]  /*29d0*/  FFMA.FTZ R73, R73, UR40, -R88.reuse ;  /* 0x0000002849497c23 */ /* 0x100fe20008010858 */
[----:B------:R-:W3:Y:S01]  /*29e0*/  MUFU.EX2 R11, R11 ;  /* 0x0000000b000b7308 */ /* 0x000ee20000000800 */
[----:B-1----:R-:W-:Y:S01]  /*29f0*/  F2FP.SATFINITE.E4M3.F32.PACK_AB_MERGE_C R216, R9, R6, RZ ;  /* 0x0000000609d8723e */ /* 0x002fe200048070ff */
[--C-:B------:R-:W-:Y:S01]  /*2a00*/  FFMA.FTZ R41, R85, UR40, -R88.reuse ;  /* 0x0000002855297c23 */ /* 0x100fe20008010858 */
[----:B------:R-:W-:Y:S01]  /*2a10*/  FMNMX.FTZ R14, R54, R5, !PT ;  /* 0x00000005360e7209 */ /* 0x000fe20007810000 */
[----:B------:R-:W-:Y:S01]  /*2a20*/  FFMA.FTZ R37, R81, UR40, -R88 ;  /* 0x0000002851257c23 */ /* 0x000fe20008010858 */
[----:B------:R-:W-:Y:S01]  /*2a30*/  F2FP.SATFINITE.E4M3.F32.PACK_AB_MERGE_C R216, R7, R4, R216 ;  /* 0x0000000407d8723e */ /* 0x000fe200048070d8 */
[--C-:B------:R-:W-:Y:S01]  /*2a40*/  IMAD.MOV.U32 R89, RZ, RZ, R151.reuse ;  /* 0x000000ffff597224 */ /* 0x100fe200078e0097 */
[----:B------:R-:W-:Y:S01]  /*2a50*/  FMNMX.FTZ R5, R55, R14, !PT ;  /* 0x0000000e37057209 */ /* 0x000fe20007810000 */
[----:B------:R-:W-:Y:S01]  /*2a60*/  FFMA.FTZ R14, R44, UR40, -R88 ;  /* 0x000000282c0e7c23 */ /* 0x000fe20008010858 */
[----:B------:R-:W-:Y:S01]  /*2a70*/  IMAD.U32 R44, RZ, RZ, UR40 ;  /* 0x00000028ff2c7e24 */ /* 0x000fe2000f8e00ff */
[----:B------:R-:W-:Y:S01]  /*2a80*/  MUFU.EX2 R10, R10 ;  /* 0x0000000a000a7308 */ /* 0x000fe20000000800 */
[----:B------:R-:W-:Y:S01]  /*2a90*/  FMNMX.FTZ R20, R58, R5, !PT ;  /* 0x000000053a147209 */ /* 0x000fe20007810000 */
[----:B------:R-:W-:-:S02]  /*2aa0*/  IMAD.MOV.U32 R85, RZ, RZ, R151 ;  /* 0x000000ffff557224 */ /* 0x000fc400078e0097 */
[--C-:B------:R-:W-:Y:S01]  /*2ab0*/  IMAD.MOV.U32 R81, RZ, RZ, R151.reuse ;  /* 0x000000ffff517224 */ /* 0x100fe200078e0097 */
[----:B------:R-:W-:Y:S01]  /*2ac0*/  FMNMX.FTZ R5, R59, R20, !PT ;  /* 0x000000143b057209 */ /* 0x000fe20007810000 */
[--C-:B------:R-:W-:Y:S02]  /*2ad0*/  IMAD.MOV.U32 R77, RZ, RZ, R151.reuse ;  /* 0x000000ffff4d7224 */ /* 0x100fe400078e0097 */
[----:B------:R-:W1:Y:S01]  /*2ae0*/  MUFU.EX2 R13, R13 ;  /* 0x0000000d000d7308 */ /* 0x000e620000000800 */
[----:B------:R-:W-:Y:S01]  /*2af0*/  FMNMX.FTZ R20, R62, R5, !PT ;  /* 0x000000053e147209 */ /* 0x000fe20007810000 */
[--C-:B------:R-:W-:Y:S02]  /*2b00*/  IMAD.MOV.U32 R76, RZ, RZ, R151.reuse ;  /* 0x000000ffff4c7224 */ /* 0x100fe400078e0097 */
[----:B------:R-:W-:Y:S01]  /*2b10*/  IMAD.MOV.U32 R65, RZ, RZ, R151 ;  /* 0x000000ffff417224 */ /* 0x000fe200078e0097 */
[----:B------:R-:W-:Y:S01]  /*2b20*/  FMNMX.FTZ R5, R63, R20, !PT ;  /* 0x000000143f057209 */ /* 0x000fe20007810000 */
[----:B------:R-:W-:-:S01]  /*2b30*/  FFMA.FTZ R20, R48, UR40, -R88 ;  /* 0x0000002830147c23 */ /* 0x000fc20008010858 */
[----:B------:R-:W-:Y:S01]  /*2b40*/  FADD.FTZ R48, R6, R49 ;  /* 0x0000003106307221 */ /* 0x000fe20000010000 */
[----:B------:R-:W-:Y:S01]  /*2b50*/  MUFU.EX2 R12, R12 ;  /* 0x0000000c000c7308 */ /* 0x000fe20000000800 */
[----:B------:R-:W-:-:S02]  /*2b60*/  FMNMX.FTZ R24, R66, R5, !PT ;  /* 0x0000000542187209 */ /* 0x000fc40007810000 */
[----:B------:R-:W-:Y:S02]  /*2b70*/  FADD.FTZ R49, R9, R48 ;  /* 0x0000003009317221 */ /* 0x000fe40000010000 */
[----:B------:R-:W-:Y:S02]  /*2b80*/  FMNMX.FTZ R5, R67, R24, !PT ;  /* 0x0000001843057209 */ /* 0x000fe40007810000 */
[----:B0-----:R-:W-:Y:S01]  /*2b90*/  FADD.FTZ R48, R8, R49 ;  /* 0x0000003108307221 */ /* 0x001fe20000010000 */
[----:B------:R-:W-:Y:S01]  /*2ba0*/  MUFU.EX2 R15, R15 ;  /* 0x0000000f000f7308 */ /* 0x000fe20000000800 */
[----:B------:R-:W-:Y:S02]  /*2bb0*/  FMNMX.FTZ R24, R70, R5, !PT ;  /* 0x0000000546187209 */ /* 0x000fe40007810000 */
[----:B---3--:R-:W-:Y:S01]  /*2bc0*/  FADD.FTZ R49, R11, R48 ;  /* 0x000000300b317221 */ /* 0x008fe20000010000 */
[----:B-1----:R-:W-:Y:S02]  /*2bd0*/  F2FP.SATFINITE.E4M3.F32.PACK_AB_MERGE_C R218, R13, R10, RZ ;  /* 0x0000000a0dda723e */ /* 0x002fe400048070ff */
[----:B------:R-:W-:Y:S01]  /*2be0*/  FMNMX.FTZ R5, R71, R24, !PT ;  /* 0x0000001847057209 */ /* 0x000fe20007810000 */
[----:B------:R-:W-:-:S01]  /*2bf0*/  FADD.FTZ R48, R10, R49 ;  /* 0x000000310a307221 */ /* 0x000fc20000010000 */
[----:B------:R-:W-:Y:S01]  /*2c00*/  MUFU.EX2 R14, R14 ;  /* 0x0000000e000e7308 */ /* 0x000fe20000000800 */
[----:B------:R-:W-:-:S02]  /*2c10*/  F2FP.SATFINITE.E4M3.F32.PACK_AB_MERGE_C R218, R11, R8, R218 ;  /* 0x000000080bda723e */ /* 0x000fc400048070da */
[----:B------:R-:W-:-:S04]  /*2c20*/  FMNMX.FTZ R24, R74, R5, !PT ;  /* 0x000000054a187209 */ /* 0x000fc80007810000 */
[----:B------:R-:W-:Y:S01]  /*2c30*/  FMNMX.FTZ R5, R75, R24, !PT ;  /* 0x000000184b057209 */ /* 0x000fe20007810000 */
[----:B------:R-:W0:Y:S03]  /*2c40*/  MUFU.EX2 R25, R25 ;  /* 0x0000001900197308 */ /* 0x000e260000000800 */
[----:B------:R-:W-:-:S04]  /*2c50*/  FMNMX.FTZ R24, R78, R5, !PT ;  /* 0x000000054e187209 */ /* 0x000fc80007810000 */
[----:B------:R-:W-:Y:S01]  /*2c60*/  FMNMX.FTZ R5, R79, R24, !PT ;  /* 0x000000184f057209 */ /* 0x000fe20007810000 */
[----:B------:R-:W-:-:S01]  /*2c70*/  FFMA.FTZ R24, R56, UR40, -R88 ;  /* 0x0000002838187c23 */ /* 0x000fc20008010858 */
[----:B------:R-:W-:Y:S02]  /*2c80*/  MUFU.EX2 R20, R20 ;  /* 0x0000001400147308 */ /* 0x000fe40000000800 */
[----:B------:R-:W-:-:S04]  /*2c90*/  FMNMX.FTZ R28, R82, R5, !PT ;  /* 0x00000005521c7209 */ /* 0x000fc80007810000 */
[----:B------:R-:W-:Y:S02]  /*2ca0*/  FMNMX.FTZ R5, R83, R28, !PT ;  /* 0x0000001c53057209 */ /* 0x000fe40007810000 */
[----:B------:R-:W-:Y:S01]  /*2cb0*/  MUFU.EX2 R21, R21 ;  /* 0x0000001500157308 */ /* 0x000fe20000000800 */
[----:B0-----:R-:W-:Y:S02]  /*2cc0*/  F2FP.SATFINITE.E4M3.F32.PACK_AB_MERGE_C R220, R25, R14, RZ ;  /* 0x0000000e19dc723e */ /* 0x001fe400048070ff */
[----:B------:R-:W-:Y:S02]  /*2cd0*/  FMNMX.FTZ R28, R86, R5, !PT ;  /* 0x00000005561c7209 */ /* 0x000fe40007810000 */
[----:B------:R-:W-:Y:S02]  /*2ce0*/  F2FP.SATFINITE.E4M3.F32.PACK_AB_MERGE_C R220, R15, R12, R220 ;  /* 0x0000000c0fdc723e */ /* 0x000fe400048070dc */
[----:B------:R-:W-:Y:S01]  /*2cf0*/  FMNMX.FTZ R5, R87, R28, !PT ;  /* 0x0000001c57057209 */ /* 0x000fe20007810000 */
[----:B------:R-:W-:Y:S01]  /*2d00*/  MUFU.EX2 R52, R52 ;  /* 0x0000003400347308 */ /* 0x000fe20000000800 */
[----:B------:R-:W-:-:S01]  /*2d10*/  FFMA.FTZ R28, R64, UR40, -R88 ;  /* 0x00000028401c7c23 */ /* 0x000fc20008010858 */
[----:B------:R-:W-:-:S02]  /*2d20*/  IMAD.MOV.U32 R64, RZ, RZ, R151 ;  /* 0x000000ffff407224 */ /* 0x000fc400078e0097 */
[----:B------:R-:W0:Y:S04]  /*2d30*/  SHFL.BFLY PT, R32, R5, 0x2, 0x1f ;  /* 0x0c401f0005207f89 */ /* 0x000e2800000e0000 */
[----:B------:R-:W1:Y:S08]  /*2d40*/  MUFU.EX2 R53, R53 ;  /* 0x0000003500357308 */ /* 0x000e700000000800 */
[----:B------:R-:W-:Y:S08]  /*2d50*/  MUFU.EX2 R24, R24 ;  /* 0x0000001800187308 */ /* 0x000ff00000000800 */
[----:B------:R-:W-:Y:S01]  /*2d60*/  MUFU.EX2 R29, R29 ;  /* 0x0000001d001d7308 */ /* 0x000fe20000000800 */
[----:B-1----:R-:W-:-:S02]  /*2d70*/  F2FP.SATFINITE.E4M3.F32.PACK_AB_MERGE_C R222, R53, R52, RZ ;  /* 0x0000003435de723e */ /* 0x002fc400048070ff */
[----:B0-----:R-:W-:Y:S01]  /*2d80*/  FMNMX.FTZ R36, R5, R32, !PT ;  /* 0x0000002005247209 */ /* 0x001fe20007810000 */
[----:B------:R-:W-:-:S01]  /*2d90*/  FFMA.FTZ R32, R80, UR40, -R88 ;  /* 0x0000002850207c23 */ /* 0x000fc20008010858 */
[----:B------:R-:W-:Y:S01]  /*2da0*/  F2FP.SATFINITE.E4M3.F32.PACK_AB_MERGE_C R222, R21, R20, R222 ;  /* 0x0000001415de723e */ /* 0x000fe200048070de */
[--C-:B------:R-:W-:Y:S02]  /*2db0*/  IMAD.MOV.U32 R80, RZ, RZ, R151.reuse ;  /* 0x000000ffff507224 */ /* 0x100fe400078e0097 */
[----:B------:R-:W-:Y:S01]  /*2dc0*/  MUFU.EX2 R60, R60 ;  /* 0x0000003c003c7308 */ /* 0x000fe20000000800 */
[----:B------:R-:W0:Y:S07]  /*2dd0*/  SHFL.BFLY PT, R5, R36, 0x1, 0x1f ;  /* 0x0c201f0024057f89 */ /* 0x000e2e00000e0000 */
[----:B------:R-:W-:Y:S08]  /*2de0*/  MUFU.EX2 R61, R61 ;  /* 0x0000003d003d7308 */ /* 0x000ff00000000800 */
[----:B------:R-:W-:Y:S08]  /*2df0*/  MUFU.EX2 R28, R28 ;  /* 0x0000001c001c7308 */ /* 0x000ff00000000800 */
[----:B------:R-:W-:Y:S01]  /*2e00*/  MUFU.EX2 R33, R33 ;  /* 0x0000002100217308 */ /* 0x000fe20000000800 */
[----:B0-----:R-:W-:Y:S01]  /*2e10*/  FMNMX.FTZ R5, R36, R5, !PT ;  /* 0x0000000524057209 */ /* 0x001fe20007810000 */
[----:B------:R-:W-:Y:S01]  /*2e20*/  FFMA.FTZ R36, R84, UR40, -R88 ;  /* 0x0000002854247c23 */ /* 0x000fe20008010858 */
[----:B------:R-:W-:-:S02]  /*2e30*/  IMAD.MOV.U32 R88, RZ, RZ, R151 ;  /* 0x000000ffff587224 */ /* 0x000fc400078e0097 */
[C---:B------:R-:W-:Y:S01]  /*2e40*/  FSETP.NEU.FTZ.AND P1, PT, R5.reuse, -INF , PT ;  /* 0xff8000000500780b */ /* 0x040fe20003f3d000 */
[----:B------:R-:W-:-:S01]  /*2e50*/  FFMA.FTZ R44, R5, R44, -8 ;  /* 0xc1000000052c7423 */ /* 0x000fc2000001002c */
[----:B------:R-:W-:Y:S01]  /*2e60*/  IMAD.MOV.U32 R84, RZ, RZ, R151 ;  /* 0x000000ffff547224 */ /* 0x000fe200078e0097 */
[----:B------:R-:W-:Y:S03]  /*2e70*/  MUFU.EX2 R68, R68 ;  /* 0x0000004400447308 */ /* 0x000fe60000000800 */
[----:B------:R-:W-:Y:S02]  /*2e80*/  FSEL R44, R44, RZ, P1 ;  /* 0x000000ff2c2c7208 */ /* 0x000fe40000800000 */
[----:B------:R-:W-:-:S03]  /*2e90*/  PLOP3.LUT P1, PT, PT, PT, UP0, 0x80, 0x0 ;  /* 0x000000000000781c */ /* 0x000fc60003f2f008 */
[--C-:B------:R-:W-:Y:S01]  /*2ea0*/  FFMA.FTZ R26, R26, UR40, -R44.reuse ;  /* 0x000000281a1a7c23 */ /* 0x100fe2000801082c */
[----:B------:R-:W-:-:S01]  /*2eb0*/  FFMA.FTZ R27, R27, UR40, -R44 ;  /* 0x000000281b1b7c23 */ /* 0x000fc2000801082c */
[--C-:B------:R-:W-:Y:S01]  /*2ec0*/  FFMA.FTZ R30, R30, UR40, -R44.reuse ;  /* 0x000000281e1e7c23 */ /* 0x100fe2000801082c */
[----:B------:R-:W-:-:S01]  /*2ed0*/  FFMA.FTZ R31, R31, UR40, -R44 ;  /* 0x000000281f1f7c23 */ /* 0x000fc2000801082c */
[--C-:B------:R-:W-:Y:S01]  /*2ee0*/  FFMA.FTZ R34, R34, UR40, -R44.reuse ;  /* 0x0000002822227c23 */ /* 0x100fe2000801082c */
[----:B------:R-:W-:-:S01]  /*2ef0*/  FFMA.FTZ R35, R35, UR40, -R44 ;  /* 0x0000002823237c23 */ /* 0x000fc2000801082c */
[----:B------:R-:W-:Y:S01]  /*2f00*/  MUFU.EX2 R26, R26 ;  /* 0x0000001a001a7308 */ /* 0x000fe20000000800 */
[----:B------:R-:W-:-:S01]  /*2f10*/  FFMA.FTZ R38, R38, UR40, -R44 ;  /* 0x0000002826267c23 */ /* 0x000fc2000801082c */
[--C-:B------:R-:W-:Y:S01]  /*2f20*/  FFMA.FTZ R39, R39, UR40, -R44.reuse ;  /* 0x0000002827277c23 */ /* 0x100fe2000801082c */
[----:B------:R-:W-:-:S01]  /*2f30*/  FFMA.FTZ R42, R42, UR40, -R44 ;  /* 0x000000282a2a7c23 */ /* 0x000fc2000801082c */
[--C-:B------:R-:W-:Y:S01]  /*2f40*/  FFMA.FTZ R43, R43, UR40, -R44.reuse ;  /* 0x000000282b2b7c23 */ /* 0x100fe2000801082c */
[----:B------:R-:W-:-:S01]  /*2f50*/  FFMA.FTZ R46, R46, UR40, -R44 ;  /* 0x000000282e2e7c23 */ /* 0x000fc2000801082c */
[--C-:B------:R-:W-:Y:S01]  /*2f60*/  FFMA.FTZ R47, R47, UR40, -R44.reuse ;  /* 0x000000282f2f7c23 */ /* 0x100fe2000801082c */
[----:B------:R-:W-:-:S01]  /*2f70*/  FFMA.FTZ R50, R50, UR40, -R44 ;  /* 0x0000002832327c23 */ /* 0x000fc2000801082c */
[----:B------:R-:W0:Y:S01]  /*2f80*/  MUFU.EX2 R27, R27 ;  /* 0x0000001b001b7308 */ /* 0x000e220000000800 */
[----:B------:R-:W-:-:S01]  /*2f90*/  FFMA.FTZ R51, R51, UR40, -R44 ;  /* 0x0000002833337c23 */ /* 0x000fc2000801082c */
[--C-:B------:R-:W-:Y:S01]  /*2fa0*/  FFMA.FTZ R54, R54, UR40, -R44.reuse ;  /* 0x0000002836367c23 */ /* 0x100fe2000801082c */
[----:B------:R-:W-:-:S01]  /*2fb0*/  FFMA.FTZ R55, R55, UR40, -R44 ;  /* 0x0000002837377c23 */ /* 0x000fc2000801082c */
[--C-:B------:R-:W-:Y:S01]  /*2fc0*/  FFMA.FTZ R58, R58, UR40, -R44.reuse ;  /* 0x000000283a3a7c23 */ /* 0x100fe2000801082c */
[----:B------:R-:W-:-:S01]  /*2fd0*/  FFMA.FTZ R59, R59, UR40, -R44 ;  /* 0x000000283b3b7c23 */ /* 0x000fc2000801082c */
[--C-:B------:R-:W-:Y:S01]  /*2fe0*/  FFMA.FTZ R62, R62, UR40, -R44.reuse ;  /* 0x000000283e3e7c23 */ /* 0x100fe2000801082c */
[----:B------:R-:W-:-:S01]  /*2ff0*/  FFMA.FTZ R63, R63, UR40, -R44 ;  /* 0x000000283f3f7c23 */ /* 0x000fc2000801082c */
[----:B------:R-:W1:Y:S01]  /*3000*/  MUFU.EX2 R30, R30 ;  /* 0x0000001e001e7308 */ /* 0x000e620000000800 */
[----:B------:R-:W-:-:S01]  /*3010*/  FFMA.FTZ R66, R66, UR40, -R44 ;  /* 0x0000002842427c23 */ /* 0x000fc2000801082c */
[--C-:B------:R-:W-:Y:S01]  /*3020*/  FFMA.FTZ R67, R67, UR40, -R44.reuse ;  /* 0x0000002843437c23 */ /* 0x100fe2000801082c */
[----:B------:R-:W-:-:S01]  /*3030*/  FFMA.FTZ R70, R70, UR40, -R44 ;  /* 0x0000002846467c23 */ /* 0x000fc2000801082c */
[--C-:B------:R-:W-:Y:S01]  /*3040*/  FFMA.FTZ R71, R71, UR40, -R44.reuse ;  /* 0x0000002847477c23 */ /* 0x100fe2000801082c */
[----:B------:R-:W-:-:S01]  /*3050*/  FFMA.FTZ R74, R74, UR40, -R44 ;  /* 0x000000284a4a7c23 */ /* 0x000fc2000801082c */
[--C-:B------:R-:W-:Y:S01]  /*3060*/  FFMA.FTZ R75, R75, UR40, -R44.reuse ;  /* 0x000000284b4b7c23 */ /* 0x100fe2000801082c */
[----:B------:R-:W-:-:S01]  /*3070*/  FFMA.FTZ R78, R78, UR40, -R44 ;  /* 0x000000284e4e7c23 */ /* 0x000fc2000801082c */
[----:B------:R-:W3:Y:S01]  /*3080*/  MUFU.EX2 R31, R31 ;  /* 0x0000001f001f7308 */ /* 0x000ee20000000800 */
[----:B0-----:R-:W-:-:S01]  /*3090*/  FADD.FTZ R57, R26, R27 ;  /* 0x0000001b1a397221 */ /* 0x001fc20000010000 */
[--C-:B------:R-:W-:Y:S01]  /*30a0*/  FFMA.FTZ R79, R79, UR40, -R44.reuse ;  /* 0x000000284f4f7c23 */ /* 0x100fe2000801082c */
[----:B------:R-:W-:-:S01]  /*30b0*/  FFMA.FTZ R82, R82, UR40, -R44 ;  /* 0x0000002852527c23 */ /* 0x000fc2000801082c */
[--C-:B------:R-:W-:Y:S01]  /*30c0*/  FFMA.FTZ R83, R83, UR40, -R44.reuse ;  /* 0x0000002853537c23 */ /* 0x100fe2000801082c */
[----:B------:R-:W-:-:S01]  /*30d0*/  FFMA.FTZ R86, R86, UR40, -R44 ;  /* 0x0000002856567c23 */ /* 0x000fc2000801082c */
[----:B------:R-:W-:Y:S01]  /*30e0*/  FFMA.FTZ R44, R87, UR40, -R44 ;  /* 0x00000028572c7c23 */ /* 0x000fe2000801082c */
[----:B------:R-:W-:Y:S01]  /*30f0*/  IMAD.MOV.U32 R87, RZ, RZ, R151 ;  /* 0x000000ffff577224 */ /* 0x000fe200078e0097 */
[----:B------:R-:W0:Y:S01]  /*3100*/  MUFU.EX2 R34, R34 ;  /* 0x0000002200227308 */ /* 0x000e220000000800 */
[----:B-1----:R-:W-:-:S07]  /*3110*/  FADD.FTZ R56, R30, R57 ;  /* 0x000000391e387221 */ /* 0x002fce0000010000 */
[----:B------:R-:W2:Y:S01]  /*3120*/  MUFU.EX2 R35, R35 ;  /* 0x0000002300237308 */ /* 0x000ea20000000800 */
[----:B---3--:R-:W-:-:S01]  /*3130*/  FADD.FTZ R57, R31, R56 ;  /* 0x000000381f397221 */ /* 0x008fc20000010000 */
[----:B------:R-:W-:Y:S01]  /*3140*/  F2FP.SATFINITE.E4M3.F32.PACK_AB_MERGE_C R30, R31, R30, RZ ;  /* 0x0000001e1f1e723e */ /* 0x000fe200048070ff */
[----:B------:R-:W-:-:S03]  /*3150*/  IMAD.MOV.U32 R31, RZ, RZ, R151 ;  /* 0x000000ffff1f7224 */ /* 0x000fc600078e0097 */
[----:B------:R-:W-:Y:S01]  /*3160*/  F2FP.SATFINITE.E4M3.F32.PACK_AB_MERGE_C R217, R27, R26, R30 ;  /* 0x0000001a1bd9723e */ /* 0x000fe2000480701e */
[----:B------:R-:W-:Y:S01]  /*3170*/  IMAD.MOV.U32 R30, RZ, RZ, R151 ;  /* 0x000000ffff1e7224 */ /* 0x000fe200078e0097 */
[----:B------:R-:W1:Y:S01]  /*3180*/  MUFU.EX2 R38, R38 ;  /* 0x0000002600267308 */ /* 0x000e620000000800 */
[----:B0-----:R-:W-:-:S01]  /*3190*/  FADD.FTZ R56, R34, R57 ;  /* 0x0000003922387221 */ /* 0x001fc20000010000 */
[--C-:B------:R-:W-:Y:S02]  /*31a0*/  IMAD.MOV.U32 R57, RZ, RZ, R151.reuse ;  /* 0x000000ffff397224 */ /* 0x100fe400078e0097 */
[--C-:B------:R-:W-:Y:S02]  /*31b0*/  IMAD.MOV.U32 R27, RZ, RZ, R151.reuse ;  /* 0x000000ffff1b7224 */ /* 0x100fe400078e0097 */
[----:B------:R-:W-:Y:S02]  /*31c0*/  IMAD.MOV.U32 R26, RZ, RZ, R151 ;  /* 0x000000ffff1a7224 */ /* 0x000fe400078e0097 */
[----:B------:R-:W0:Y:S01]  /*31d0*/  MUFU.EX2 R39, R39 ;  /* 0x0000002700277308 */ /* 0x000e220000000800 */
[----:B--2---:R-:W-:-:S07]  /*31e0*/  FADD.FTZ R3, R35, R56 ;  /* 0x0000003823037221 */ /* 0x004fce0000010000 */
[----:B------:R-:W2:Y:S01]  /*31f0*/  MUFU.EX2 R42, R42 ;  /* 0x0000002a002a7308 */ /* 0x000ea20000000800 */
[----:B-1----:R-:W-:-:S01]  /*3200*/  FADD.FTZ R56, R38, R3 ;  /* 0x0000000326387221 */ /* 0x002fc20000010000 */
[----:B------:R-:W-:-:S04]  /*3210*/  FADD.FTZ R3, R13, R48 ;  /* 0x000000300d037221 */ /* 0x000fc80000010000 */
[----:B------:R-:W-:Y:S02]  /*3220*/  FADD.FTZ R48, R12, R3 ;  /* 0x000000030c307221 */ /* 0x000fe40000010000 */
[----:B------:R-:W1:Y:S01]  /*3230*/  MUFU.EX2 R43, R43 ;  /* 0x0000002b002b7308 */ /* 0x000e620000000800 */
[----:B0-----:R-:W-:-:S01]  /*3240*/  FADD.FTZ R49, R39, R56 ;  /* 0x0000003827317221 */ /* 0x001fc20000010000 */
[----:B------:R-:W-:Y:S01]  /*3250*/  FADD.FTZ R3, R15, R48 ;  /* 0x000000300f037221 */ /* 0x000fe20000010000 */
[----:B------:R-:W-:Y:S01]  /*3260*/  F2FP.SATFINITE.E4M3.F32.PACK_AB_MERGE_C R38, R39, R38, RZ ;  /* 0x000000262726723e */ /* 0x000fe200048070ff */
[----:B------:R-:W-:Y:S02]  /*3270*/  IMAD.MOV.U32 R39, RZ, RZ, R151 ;  /* 0x000000ffff277224 */ /* 0x000fe400078e0097 */
[----:B------:R-:W-:-:S01]  /*3280*/  FADD.FTZ R48, R14, R3 ;  /* 0x000000030e307221 */ /* 0x000fc20000010000 */
[----:B------:R-:W-:Y:S01]  /*3290*/  F2FP.SATFINITE.E4M3.F32.PACK_AB_MERGE_C R219, R35, R34, R38 ;  /* 0x0000002223db723e */ /* 0x000fe20004807026 */
[----:B------:R-:W0:Y:S01]  /*32a0*/  MUFU.EX2 R46, R46 ;  /* 0x0000002e002e7308 */ /* 0x000e220000000800 */
[----:B--2---:R-:W-:-:S01]  /*32b0*/  FADD.FTZ R56, R42, R49 ;  /* 0x000000312a387221 */ /* 0x004fc20000010000 */
[----:B------:R-:W-:Y:S01]  /*32c0*/  FADD.FTZ R3, R25, R48 ;  /* 0x0000003019037221 */ /* 0x000fe20000010000 */
[----:B------:R-:W-:-:S02]  /*32d0*/  IMAD.MOV.U32 R38, RZ, RZ, R151 ;  /* 0x000000ffff267224 */ /* 0x000fc400078e0097 */
[----:B------:R-:W-:Y:S02]  /*32e0*/  IMAD.MOV.U32 R35, RZ, RZ, R151 ;  /* 0x000000ffff237224 */ /* 0x000fe400078e0097 */
[----:B------:R-:W-:-:S01]  /*32f0*/  FADD.FTZ R48, R20, R3 ;  /* 0x0000000314307221 */ /* 0x000fc20000010000 */
[----:B------:R-:W-:Y:S01]  /*3300*/  IMAD.MOV.U32 R34, RZ, RZ, R151 ;  /* 0x000000ffff227224 */ /* 0x000fe200078e0097 */
[----:B------:R-:W2:Y:S01]  /*3310*/  MUFU.EX2 R47, R47 ;  /* 0x0000002f002f7308 */ /* 0x000ea20000000800 */
[----:B-1----:R-:W-:-:S01]  /*3320*/  FADD.FTZ R49, R43, R56 ;  /* 0x000000382b317221 */ /* 0x002fc20000010000 */
[----:B------:R-:W-:Y:S01]  /*3330*/  FADD.FTZ R3, R21, R48 ;  /* 0x0000003015037221 */ /* 0x000fe20000010000 */
[--C-:B------:R-:W-:Y:S02]  /*3340*/  IMAD.MOV.U32 R48, RZ, RZ, R151.reuse ;  /* 0x000000ffff307224 */ /* 0x100fe400078e0097 */
[----:B------:R-:W-:Y:S02]  /*3350*/  IMAD.MOV.U32 R25, RZ, RZ, R151 ;  /* 0x000000ffff197224 */ /* 0x000fe400078e0097 */
[----:B------:R-:W-:-:S01]  /*3360*/  FADD.FTZ R6, R52, R3 ;  /* 0x0000000334067221 */ /* 0x000fc20000010000 */
[----:B------:R-:W-:Y:S01]  /*3370*/  IMAD.MOV.U32 R52, RZ, RZ, R151 ;  /* 0x000000ffff347224 */ /* 0x000fe200078e0097 */
[----:B------:R-:W1:Y:S01]  /*3380*/  MUFU.EX2 R50, R50 ;  /* 0x0000003200327308 */ /* 0x000e620000000800 */
[----:B0-----:R-:W-:-:S01]  /*3390*/  FADD.FTZ R56, R46, R49 ;  /* 0x000000312e387221 */ /* 0x001fc20000010000 */
[----:B------:R-:W-:-:S04]  /*33a0*/  FADD.FTZ R53, R53, R6 ;  /* 0x0000000635357221 */ /* 0x000fc80000010000 */
[----:B------:R-:W-:Y:S01]  /*33b0*/  FADD.FTZ R6, R24, R53 ;  /* 0x0000003518067221 */ /* 0x000fe20000010000 */
[----:B------:R-:W-:Y:S01]  /*33c0*/  IMAD.MOV.U32 R53, RZ, RZ, R151 ;  /* 0x000000ffff357224 */ /* 0x000fe200078e0097 */
[----:B------:R-:W0:Y:S01]  /*33d0*/  MUFU.EX2 R51, R51 ;  /* 0x0000003300337308 */ /* 0x000e220000000800 */
[----:B--2---:R-:W-:-:S01]  /*33e0*/  FADD.FTZ R49, R47, R56 ;  /* 0x000000382f317221 */ /* 0x004fc20000010000 */
[----:B------:R-:W-:Y:S01]  /*33f0*/  F2FP.SATFINITE.E4M3.F32.PACK_AB_MERGE_C R46, R47, R46, RZ ;  /* 0x0000002e2f2e723e */ /* 0x000fe200048070ff */
[----:B------:R-:W-:-:S03]  /*3400*/  IMAD.MOV.U32 R47, RZ, RZ, R151 ;  /* 0x000000ffff2f7224 */ /* 0x000fc600078e0097 */
[----:B------:R-:W-:Y:S01]  /*3410*/  F2FP.SATFINITE.E4M3.F32.PACK_AB_MERGE_C R221, R43, R42, R46 ;  /* 0x0000002a2bdd723e */ /* 0x000fe2000480702e */
[----:B------:R-:W-:Y:S01]  /*3420*/  IMAD.MOV.U32 R46, RZ, RZ, R151 ;  /* 0x000000ffff2e7224 */ /* 0x000fe200078e0097 */
[----:B------:R-:W2:Y:S01]  /*3430*/  MUFU.EX2 R54, R54 ;  /* 0x0000003600367308 */ /* 0x000ea20000000800 */
[----:B-1----:R-:W-:-:S01]  /*3440*/  FADD.FTZ R56, R50, R49 ;  /* 0x0000003132387221 */ /* 0x002fc20000010000 */
[--C-:B------:R-:W-:Y:S02]  /*3450*/  IMAD.MOV.U32 R49, RZ, RZ, R151.reuse ;  /* 0x000000ffff317224 */ /* 0x100fe400078e0097 */
[--C-:B------:R-:W-:Y:S02]  /*3460*/  IMAD.MOV.U32 R43, RZ, RZ, R151.reuse ;  /* 0x000000ffff2b7224 */ /* 0x100fe400078e0097 */
[----:B------:R-:W-:Y:S02]  /*3470*/  IMAD.MOV.U32 R42, RZ, RZ, R151 ;  /* 0x000000ffff2a7224 */ /* 0x000fe400078e0097 */
[----:B------:R-:W1:Y:S01]  /*3480*/  MUFU.EX2 R55, R55 ;  /* 0x0000003700377308 */ /* 0x000e620000000800 */
[----:B0-----:R-:W-:-:S01]  /*3490*/  FADD.FTZ R9, R51, R56 ;  /* 0x0000003833097221 */ /* 0x001fc20000010000 */
[----:B------:R-:W-:-:S06]  /*34a0*/  IMAD.MOV.U32 R56, RZ, RZ, R151 ;  /* 0x000000ffff387224 */ /* 0x000fcc00078e0097 */
[----:B------:R-:W0:Y:S01]  /*34b0*/  MUFU.EX2 R58, R58 ;  /* 0x0000003a003a7308 */ /* 0x000e220000000800 */
[----:B--2---:R-:W-:-:S07]  /*34c0*/  FADD.FTZ R10, R54, R9 ;  /* 0x00000009360a7221 */ /* 0x004fce0000010000 */
[----:B------:R-:W2:Y:S01]  /*34d0*/  MUFU.EX2 R59, R59 ;  /* 0x0000003b003b7308 */ /* 0x000ea20000000800 */
[----:B-1----:R-:W-:-:S01]  /*34e0*/  FADD.FTZ R3, R55, R10 ;  /* 0x0000000a37037221 */ /* 0x002fc20000010000 */
[----:B------:R-:W-:Y:S01]  /*34f0*/  F2FP.SATFINITE.E4M3.F32.PACK_AB_MERGE_C R54, R55, R54, RZ ;  /* 0x000000363736723e */ /* 0x000fe200048070ff */
[----:B------:R-:W-:-:S03]  /*3500*/  IMAD.MOV.U32 R55, RZ, RZ, R151 ;  /* 0x000000ffff377224 */ /* 0x000fc600078e0097 */
[----:B------:R-:W-:Y:S01]  /*3510*/  F2FP.SATFINITE.E4M3.F32.PACK_AB_MERGE_C R223, R51, R50, R54 ;  /* 0x0000003233df723e */ /* 0x000fe20004807036 */
[----:B------:R-:W-:Y:S01]  /*3520*/  IMAD.MOV.U32 R54, RZ, RZ, R151 ;  /* 0x000000ffff367224 */ /* 0x000fe200078e0097 */
[----:B------:R-:W1:Y:S01]  /*3530*/  MUFU.EX2 R62, R62 ;  /* 0x0000003e003e7308 */ /* 0x000e620000000800 */
[----:B0-----:R-:W-:-:S01]  /*3540*/  FADD.FTZ R10, R58, R3 ;  /* 0x000000033a0a7221 */ /* 0x001fc20000010000 */
[----:B------:R-:W-:Y:S01]  /*3550*/  FADD.FTZ R3, R29, R6 ;  /* 0x000000061d037221 */ /* 0x000fe20000010000 */
[--C-:B------:R-:W-:Y:S02]  /*3560*/  IMAD.MOV.U32 R51, RZ, RZ, R151.reuse ;  /* 0x000000ffff337224 */ /* 0x100fe400078e0097 */
[----:B------:R-:W-:Y:S02]  /*3570*/  IMAD.MOV.U32 R50, RZ, RZ, R151 ;  /* 0x000000ffff327224 */ /* 0x000fe400078e0097 */
[----:B------:R-:W-:-:S01]  /*3580*/  FADD.FTZ R6, R60, R3 ;  /* 0x000000033c067221 */ /* 0x000fc20000010000 */
[----:B------:R-:W-:Y:S01]  /*3590*/  F2FP.SATFINITE.E4M3.F32.PACK_AB_MERGE_C R60, R61, R60, RZ ;  /* 0x0000003c3d3c723e */ /* 0x000fe200048070ff */
[----:B------:R-:W0:Y:S01]  /*35a0*/  MUFU.EX2 R63, R63 ;  /* 0x0000003f003f7308 */ /* 0x000e220000000800 */
[----:B--2---:R-:W-:-:S01]  /*35b0*/  FADD.FTZ R9, R59, R10 ;  /* 0x0000000a3b097221 */ /* 0x004fc20000010000 */
[----:B------:R-:W-:Y:S01]  /*35c0*/  FADD.FTZ R61, R61, R6 ;  /* 0x000000063d3d7221 */ /* 0x000fe20000010000 */
[----:B------:R-:W-:Y:S01]  /*35d0*/  F2FP.SATFINITE.E4M3.F32.PACK_AB_MERGE_C R224, R29, R24, R60 ;  /* 0x000000181de0723e */ /* 0x000fe2000480703c */
[----:B------:R-:W-:-:S02]  /*35e0*/  IMAD.MOV.U32 R60, RZ, RZ, R151 ;  /* 0x000000ffff3c7224 */ /* 0x000fc400078e0097 */
[----:B------:R-:W-:Y:S02]  /*35f0*/  IMAD.MOV.U32 R29, RZ, RZ, R151 ;  /* 0x000000ffff1d7224 */ /* 0x000fe400078e0097 */
[----:B------:R-:W2:Y:S01]  /*3600*/  MUFU.EX2 R66, R66 ;  /* 0x0000004200427308 */ /* 0x000ea20000000800 */
[----:B-1----:R-:W-:-:S01]  /*3610*/  FADD.FTZ R4, R62, R9 ;  /* 0x000000093e047221 */ /* 0x002fc20000010000 */
[----:B------:R-:W-:-:S06]  /*3620*/  IMAD.MOV.U32 R24, RZ, RZ, R151 ;  /* 0x000000ffff187224 */ /* 0x000fcc00078e0097 */
[----:B------:R-:W1:Y:S01]  /*3630*/  MUFU.EX2 R67, R67 ;  /* 0x0000004300437308 */ /* 0x000e620000000800 */
[C---:B0-----:R-:W-:Y:S01]  /*3640*/  F2FP.SATFINITE.E4M3.F32.PACK_AB_MERGE_C R62, R63.reuse, R62, RZ ;  /* 0x0000003e3f3e723e */ /* 0x041fe200048070ff */
[----:B------:R-:W-:Y:S01]  /*3650*/  FADD.FTZ R63, R63, R4 ;  /* 0x000000043f3f7221 */ /* 0x000fe20000010000 */
[----:B------:R-:W-:-:S01]  /*3660*/  FADD.FTZ R4, R28, R61 ;  /* 0x0000003d1c047221 */ /* 0x000fc20000010000 */
[--C-:B------:R-:W-:Y:S01]  /*3670*/  IMAD.MOV.U32 R61, RZ, RZ, R151.reuse ;  /* 0x000000ffff3d7224 */ /* 0x100fe200078e0097 */
[----:B------:R-:W-:Y:S01]  /*3680*/  F2FP.SATFINITE.E4M3.F32.PACK_AB_MERGE_C R225, R59, R58, R62 ;  /* 0x0000003a3be1723e */ /* 0x000fe2000480703e */
[----:B------:R-:W-:Y:S02]  /*3690*/  IMAD.MOV.U32 R62, RZ, RZ, R151 ;  /* 0x000000ffff3e7224 */ /* 0x000fe400078e0097 */
[----:B------:R-:W-:-:S01]  /*36a0*/  FADD.FTZ R3, R33, R4 ;  /* 0x0000000421037221 */ /* 0x000fc20000010000 */
[----:B------:R-:W0:Y:S01]  /*36b0*/  MUFU.EX2 R70, R70 ;  /* 0x0000004600467308 */ /* 0x000e220000000800 */
[----:B--2---:R-:W-:-:S01]  /*36c0*/  FADD.FTZ R6, R66, R63 ;  /* 0x0000003f42067221 */ /* 0x004fc20000010000 */
[----:B------:R-:W-:-:S02]  /*36d0*/  IMAD.MOV.U32 R63, RZ, RZ, R151 ;  /* 0x000000ffff3f7224 */ /* 0x000fc400078e0097 */
[----:B------:R-:W-:-:S01]  /*36e0*/  FADD.FTZ R4, R68, R3 ;  /* 0x0000000344047221 */ /* 0x000fc20000010000 */
[--C-:B------:R-:W-:Y:S02]  /*36f0*/  IMAD.MOV.U32 R59, RZ, RZ, R151.reuse ;  /* 0x000000ffff3b7224 */ /* 0x100fe400078e0097 */
[----:B------:R-:W-:Y:S01]  /*3700*/  IMAD.MOV.U32 R58, RZ, RZ, R151 ;  /* 0x000000ffff3a7224 */ /* 0x000fe200078e0097 */
[----:B------:R-:W2:Y:S01]  /*3710*/  MUFU.EX2 R69, R69 ;  /* 0x0000004500457308 */ /* 0x000ea20000000800 */
[----:B-1----:R-:W-:-:S07]  /*3720*/  FADD.FTZ R7, R67, R6 ;  /* 0x0000000643077221 */ /* 0x002fce0000010000 */
[----:B------:R-:W1:Y:S01]  /*3730*/  MUFU.EX2 R71, R71 ;  /* 0x0000004700477308 */ /* 0x000e620000000800 */
[----:B0-----:R-:W-:-:S07]  /*3740*/  FADD.FTZ R6, R70, R7 ;  /* 0x0000000746067221 */ /* 0x001fce0000010000 */
[----:B------:R-:W0:Y:S01]  /*3750*/  MUFU.EX2 R72, R72 ;  /* 0x0000004800487308 */ /* 0x000e220000000800 */
[C---:B--2---:R-:W-:Y:S01]  /*3760*/  F2FP.SATFINITE.E4M3.F32.PACK_AB_MERGE_C R68, R69.reuse, R68, RZ ;  /* 0x000000444544723e */ /* 0x044fe200048070ff */
[----:B------:R-:W-:-:S03]  /*3770*/  FADD.FTZ R69, R69, R4 ;  /* 0x0000000445457221 */ /* 0x000fc60000010000 */
[----:B------:R-:W-:Y:S01]  /*3780*/  F2FP.SATFINITE.E4M3.F32.PACK_AB_MERGE_C R226, R33, R28, R68 ;  /* 0x0000001c21e2723e */ /* 0x000fe20004807044 */
[--C-:B------:R-:W-:Y:S02]  /*3790*/  IMAD.MOV.U32 R68, RZ, RZ, R151.reuse ;  /* 0x000000ffff447224 */ /* 0x100fe400078e0097 */
[----:B------:R-:W-:Y:S01]  /*37a0*/  MUFU.EX2 R45, R45 ;  /* 0x0000002d002d7308 */ /* 0x000fe20000000800 */
[C---:B-1----:R-:W-:Y:S01]  /*37b0*/  F2FP.SATFINITE.E4M3.F32.PACK_AB_MERGE_C R70, R71.reuse, R70, RZ ;  /* 0x000000464746723e */ /* 0x042fe200048070ff */
[----:B------:R-:W-:Y:S01]  /*37c0*/  FADD.FTZ R71, R71, R6 ;  /* 0x0000000647477221 */ /* 0x000fe20000010000 */
[--C-:B------:R-:W-:Y:S02]  /*37d0*/  IMAD.MOV.U32 R33, RZ, RZ, R151.reuse ;  /* 0x000000ffff217224 */ /* 0x100fe400078e0097 */
[----:B------:R-:W-:Y:S01]  /*37e0*/  F2FP.SATFINITE.E4M3.F32.PACK_AB_MERGE_C R227, R67, R66, R70 ;  /* 0x0000004243e3723e */ /* 0x000fe20004807046 */
[----:B------:R-:W-:Y:S02]  /*37f0*/  IMAD.MOV.U32 R70, RZ, RZ, R151 ;  /* 0x000000ffff467224 */ /* 0x000fe400078e0097 */
[----:B------:R-:W1:Y:S01]  /*3800*/  MUFU.EX2 R40, R40 ;  /* 0x0000002800287308 */ /* 0x000e620000000800 */
[----:B0-----:R-:W-:-:S01]  /*3810*/  FADD.FTZ R4, R72, R69 ;  /* 0x0000004548047221 */ /* 0x001fc20000010000 */
[----:B------:R-:W-:-:S02]  /*3820*/  IMAD.MOV.U32 R69, RZ, RZ, R151 ;  /* 0x000000ffff457224 */ /* 0x000fc400078e0097 */
[--C-:B------:R-:W-:Y:S02]  /*3830*/  IMAD.MOV.U32 R67, RZ, RZ, R151.reuse ;  /* 0x000000ffff437224 */ /* 0x100fe400078e0097 */
[--C-:B------:R-:W-:Y:S02]  /*3840*/  IMAD.MOV.U32 R66, RZ, RZ, R151.reuse ;  /* 0x000000ffff427224 */ /* 0x100fe400078e0097 */
[----:B------:R-:W0:Y:S01]  /*3850*/  MUFU.EX2 R74, R74 ;  /* 0x0000004a004a7308 */ /* 0x000e220000000800 */
[----:B------:R-:W-:-:S07]  /*3860*/  IMAD.MOV.U32 R28, RZ, RZ, R151 ;  /* 0x000000ffff1c7224 */ /* 0x000fce00078e0097 */
[----:B------:R-:W2:Y:S01]  /*3870*/  MUFU.EX2 R73, R73 ;  /* 0x0000004900497308 */ /* 0x000ea20000000800 */
[----:B-1----:R-:W-:-:S07]  /*3880*/  F2FP.SATFINITE.E4M3.F32.PACK_AB_MERGE_C R3, R40, R45, RZ ;  /* 0x0000002d2803723e */ /* 0x002fce00048070ff */
[----:B------:R-:W1:Y:S01]  /*3890*/  MUFU.EX2 R75, R75 ;  /* 0x0000004b004b7308 */ /* 0x000e620000000800 */
[----:B0-----:R-:W-:-:S01]  /*38a0*/  FADD.FTZ R6, R74, R71 ;  /* 0x000000474a067221 */ /* 0x001fc20000010000 */
[----:B------:R-:W-:-:S06]  /*38b0*/  IMAD.MOV.U32 R71, RZ, RZ, R151 ;  /* 0x000000ffff477224 */ /* 0x000fcc00078e0097 */
[----:B------:R-:W0:Y:S01]  /*38c0*/  MUFU.EX2 R78, R78 ;  /* 0x0000004e004e7308 */ /* 0x000e220000000800 */
[----:B--2---:R-:W-:-:S01]  /*38d0*/  FADD.FTZ R4, R73, R4 ;  /* 0x0000000449047221 */ /* 0x004fc20000010000 */
[----:B------:R-:W-:Y:S01]  /*38e0*/  F2FP.SATFINITE.E4M3.F32.PACK_AB_MERGE_C R228, R73, R72, R3 ;  /* 0x0000004849e4723e */ /* 0x000fe20004807003 */
[--C-:B------:R-:W-:Y:S02]  /*38f0*/  IMAD.MOV.U32 R73, RZ, RZ, R151.reuse ;  /* 0x000000ffff497224 */ /* 0x100fe400078e0097 */
[----:B------:R-:W-:Y:S01]  /*3900*/  FADD.FTZ R45, R45, R4 ;  /* 0x000000042d2d7221 */ /* 0x000fe20000010000 */
[----:B------:R-:W-:Y:S02]  /*3910*/  IMAD.MOV.U32 R72, RZ, RZ, R151 ;  /* 0x000000ffff487224 */ /* 0x000fe400078e0097 */
[----:B------:R-:W2:Y:S01]  /*3920*/  MUFU.EX2 R79, R79 ;  /* 0x0000004f004f7308 */ /* 0x000ea20000000800 */
[----:B-1----:R-:W-:-:S01]  /*3930*/  FADD.FTZ R7, R75, R6 ;  /* 0x000000064b077221 */ /* 0x002fc20000010000 */
[----:B------:R-:W-:Y:S01]  /*3940*/  FADD.FTZ R45, R40, R45 ;  /* 0x0000002d282d7221 */ /* 0x000fe20000010000 */
[----:B------:R-:W-:-:S05]  /*3950*/  IMAD.MOV.U32 R40, RZ, RZ, R151 ;  /* 0x000000ffff287224 */ /* 0x000fca00078e0097 */
[----:B------:R-:W-:Y:S01]  /*3960*/  MUFU.EX2 R36, R36 ;  /* 0x0000002400247308 */ /* 0x000fe20000000800 */
[----:B0-----:R-:W-:-:S07]  /*3970*/  FADD.FTZ R4, R78, R7 ;  /* 0x000000074e047221 */ /* 0x001fce0000010000 */
[----:B------:R-:W0:Y:S01]  /*3980*/  MUFU.EX2 R41, R41 ;  /* 0x0000002900297308 */ /* 0x000e220000000800 */
[C---:B--2---:R-:W-:Y:S01]  /*3990*/  F2FP.SATFINITE.E4M3.F32.PACK_AB_MERGE_C R78, R79.reuse, R78, RZ ;  /* 0x0000004e4f4e723e */ /* 0x044fe200048070ff */
[----:B------:R-:W-:-:S03]  /*39a0*/  FADD.FTZ R79, R79, R4 ;  /* 0x000000044f4f7221 */ /* 0x000fc60000010000 */
[----:B------:R-:W-:Y:S01]  /*39b0*/  F2FP.SATFINITE.E4M3.F32.PACK_AB_MERGE_C R229, R75, R74, R78 ;  /* 0x0000004a4be5723e */ /* 0x000fe2000480704e */
[--C-:B------:R-:W-:Y:S02]  /*39c0*/  IMAD.MOV.U32 R78, RZ, RZ, R151.reuse ;  /* 0x000000ffff4e7224 */ /* 0x100fe400078e0097 */
[----:B------:R-:W1:Y:S01]  /*39d0*/  MUFU.EX2 R32, R32 ;  /* 0x0000002000207308 */ /* 0x000e620000000800 */
[--C-:B------:R-:W-:Y:S02]  /*39e0*/  IMAD.MOV.U32 R75, RZ, RZ, R151.reuse ;  /* 0x000000ffff4b7224 */ /* 0x100fe400078e0097 */
[----:B------:R-:W-:-:S05]  /*39f0*/  IMAD.MOV.U32 R74, RZ, RZ, R151 ;  /* 0x000000ffff4a7224 */ /* 0x000fca00078e0097 */
[----:B------:R-:W2:Y:S01]  /*3a00*/  MUFU.EX2 R82, R82 ;  /* 0x0000005200527308 */ /* 0x000ea20000000800 */
[----:B0-----:R-:W-:-:S07]  /*3a10*/  F2FP.SATFINITE.E4M3.F32.PACK_AB_MERGE_C R7, R41, R36, RZ ;  /* 0x000000242907723e */ /* 0x001fce00048070ff */
[----:B------:R-:W0:Y:S01]  /*3a20*/  MUFU.EX2 R37, R37 ;  /* 0x0000002500257308 */ /* 0x000e220000000800 */
[----:B-1----:R-:W-:-:S01]  /*3a30*/  FADD.FTZ R4, R32, R45 ;  /* 0x0000002d20047221 */ /* 0x002fc20000010000 */
[----:B------:R-:W-:-:S06]  /*3a40*/  IMAD.MOV.U32 R45, RZ, RZ, R151 ;  /* 0x000000ffff2d7224 */ /* 0x000fcc00078e0097 */
[----:B------:R-:W1:Y:S01]  /*3a50*/  MUFU.EX2 R83, R83 ;  /* 0x0000005300537308 */ /* 0x000e620000000800 */
[----:B--2---:R-:W-:-:S01]  /*3a60*/  FADD.FTZ R6, R82, R79 ;  /* 0x0000004f52067221 */ /* 0x004fc20000010000 */
[----:B------:R-:W-:-:S06]  /*3a70*/  IMAD.MOV.U32 R79, RZ, RZ, R151 ;  /* 0x000000ffff4f7224 */ /* 0x000fcc00078e0097 */
[----:B------:R-:W-:Y:S01]  /*3a80*/  MUFU.EX2 R86, R86 ;  /* 0x0000005600567308 */ /* 0x000fe20000000800 */
[C---:B0-----:R-:W-:Y:S01]  /*3a90*/  F2FP.SATFINITE.E4M3.F32.PACK_AB_MERGE_C R230, R37.reuse, R32, R7 ;  /* 0x0000002025e6723e */ /* 0x041fe20004807007 */
[----:B------:R-:W-:Y:S01]  /*3aa0*/  FADD.FTZ R37, R37, R4 ;  /* 0x0000000425257221 */ /* 0x000fe20000010000 */
[----:B------:R-:W-:-:S03]  /*3ab0*/  IMAD.MOV.U32 R32, RZ, RZ, R151 ;  /* 0x000000ffff207224 */ /* 0x000fc600078e0097 */
[----:B------:R-:W-:Y:S01]  /*3ac0*/  FADD.FTZ R4, R36, R37 ;  /* 0x0000002524047221 */ /* 0x000fe20000010000 */
[----:B------:R-:W-:Y:S01]  /*3ad0*/  IMAD.MOV.U32 R37, RZ, RZ, R151 ;  /* 0x000000ffff257224 */ /* 0x000fe200078e0097 */
[----:B------:R0:W2:Y:S01]  /*3ae0*/  MUFU.EX2 R3, R44 ;  /* 0x0000002c00037308 */ /* 0x0000a20000000800 */
[----:B-1----:R-:W-:-:S01]  /*3af0*/  FADD.FTZ R7, R83, R6 ;  /* 0x0000000653077221 */ /* 0x002fc20000010000 */
[----:B------:R-:W-:Y:S01]  /*3b00*/  FADD.FTZ R4, R41, R4 ;  /* 0x0000000429047221 */ /* 0x000fe20000010000 */
[--C-:B------:R-:W-:Y:S02]  /*3b10*/  IMAD.MOV.U32 R41, RZ, RZ, R151.reuse ;  /* 0x000000ffff297224 */ /* 0x100fe400078e0097 */
[--C-:B------:R-:W-:Y:S02]  /*3b20*/  IMAD.MOV.U32 R36, RZ, RZ, R151.reuse ;  /* 0x000000ffff247224 */ /* 0x100fe400078e0097 */
[----:B0-----:R-:W-:Y:S01]  /*3b30*/  IMAD.MOV.U32 R44, RZ, RZ, R151 ;  /* 0x000000ffff2c7224 */ /* 0x001fe200078e0097 */
[----:B--2---:R-:W-:Y:S01]  /*3b40*/  F2FP.SATFINITE.E4M3.F32.PACK_AB_MERGE_C R6, R3, R86, RZ ;  /* 0x000000560306723e */ /* 0x004fe200048070ff */
[----:B------:R-:W-:-:S03]  /*3b50*/  FADD.FTZ R86, R86, R7 ;  /* 0x0000000756567221 */ /* 0x000fc60000010000 */
[----:B------:R-:W-:Y:S01]  /*3b60*/  F2FP.SATFINITE.E4M3.F32.PACK_AB_MERGE_C R231, R83, R82, R6 ;  /* 0x0000005253e7723e */ /* 0x000fe20004807006 */
[----:B------:R-:W-:-:S01]  /*3b70*/  FADD.FTZ R3, R3, R86 ;  /* 0x0000005603037221 */ /* 0x000fc20000010000 */
[--C-:B------:R-:W-:Y:S02]  /*3b80*/  IMAD.MOV.U32 R86, RZ, RZ, R151.reuse ;  /* 0x000000ffff567224 */ /* 0x100fe400078e0097 */
[--C-:B------:R-:W-:Y:S02]  /*3b90*/  IMAD.MOV.U32 R83, RZ, RZ, R151.reuse ;  /* 0x000000ffff537224 */ /* 0x100fe400078e0097 */
[----:B------:R-:W-:Y:S01]  /*3ba0*/  IMAD.MOV.U32 R82, RZ, RZ, R151 ;  /* 0x000000ffff527224 */ /* 0x000fe200078e0097 */
[----:B------:R-:W-:Y:S06]  /*3bb0*/  @!P1 BRA `(.L_x_15) ;  /* 0x0000002400d89947 */ /* 0x000fec0003800000 */
[----:B------:R-:W-:Y:S01]  /*3bc0*/  IMAD.MOV.U32 R6, RZ, RZ, R5 ;  /* 0x000000ffff067224 */ /* 0x000fe200078e0005 */
[----:B------:R-:W-:Y:S01]  /*3bd0*/  CS2R R150, SRZ ;  /* 0x0000000000967805 */ /* 0x000fe2000001ff00 */
[----:B------:R-:W-:Y:S01]  /*3be0*/  IMAD.MOV.U32 R7, RZ, RZ, R0 ;  /* 0x000000ffff077224 */ /* 0x000fe200078e0000 */
[----:B------:R-:W-:Y:S02]  /*3bf0*/  CS2R R148, SRZ ;  /* 0x0000000000947805 */ /* 0x000fe4000001ff00 */
[----:B------:R-:W-:Y:S02]  /*3c00*/  CS2R R146, SRZ ;  /* 0x0000000000927805 */ /* 0x000fe4000001ff00 */
[----:B------:R-:W-:Y:S02]  /*3c10*/  CS2R R144, SRZ ;  /* 0x0000000000907805 */ /* 0x000fe4000001ff00 */
[----:B------:R-:W-:Y:S02]  /*3c20*/  CS2R R142, SRZ ;  /* 0x00000000008e7805 */ /* 0x000fe4000001ff00 */
[----:B------:R-:W-:-:S02]  /*3c30*/  CS2R R140, SRZ ;  /* 0x00000000008c7805 */ /* 0x000fc4000001ff00 */
[----:B------:R-:W-:Y:S02]  /*3c40*/  CS2R R138, SRZ ;  /* 0x00000000008a7805 */ /* 0x000fe4000001ff00 */
        /* <DEDUP_REMOVED lines=56> */
[----:B------:R-:W-:Y:S01]  /*3fd0*/  CS2R R24, SRZ ;  /* 0x0000000000187805 */ /* 0x000fe2000001ff00 */
[----:B------:R-:W-:Y:S01]  /*3fe0*/  UIADD3 UR50, UR50, -0x2, URZ ;  /* 0xfffffffe32327890 */ /* 0x000fe2000fffe03f */
[----:B------:R-:W-:Y:S01]  /*3ff0*/  UMOV UR53, UR44 ;  /* 0x0000002c00357c82 */ /* 0x000fe20008000000 */
[----:B------:R-:W-:-:S10]  /*4000*/  UMOV UR51, UR52 ;  /* 0x0000003400337c82 */ /* 0x000fd40008000000 */
.L_x_25:
[----:B------:R-:W-:Y:S01]  /*4010*/  ISETP.NE.AND P2, PT, RZ, UR37, PT ;  /* 0x00000025ff007c0c */ /* 0x000fe2000bf45270 */
[----:B------:R-:W-:-:S04]  /*4020*/  UISETP.NE.AND UP0, UPT, UR51, 0x1, UPT ;  /* 0x000000013300788c */ /* 0x000fc8000bf05270 */
[----:B------:R-:W-:-:S04]  /*4030*/  USEL UR44, URZ, 0x1, UP0 ;  /* 0x000000013f2c7887 */ /* 0x000fc80008000000 */
[----:B------:R-:W-:-:S04]  /*4040*/  ULOP3.LUT UR44, UR53, UR44, URZ, 0x3c, !UPT ;  /* 0x0000002c352c7292 */ /* 0x000fc8000f8e3c3f */
[----:B------:R-:W-:Y:S08]  /*4050*/  @P2 BRA `(.L_x_16) ;  /* 0x0000000000382947 */ /* 0x000ff00003800000 */
[----:B------:R-:W-:Y:S05]  /*4060*/  @!P0 BRA `(.L_x_17) ;  /* 0x0000000000048947 */ /* 0x000fea0003800000 */
[----:B------:R-:W-:Y:S01]  /*4070*/  BPT.TRAP 0x1 ;  /* 0x000000040000795c */ /* 0x000fe20000300000 */
.L_x_17:
[----:B------:R-:W-:Y:S01]  /*4080*/  UIADD3 UR6, UR51, 0x1, URZ ;  /* 0x0000000133067890 */ /* 0x000fe2000fffe03f */
[----:B------:R-:W-:-:S03]  /*4090*/  IMAD.U32 R0, RZ, RZ, UR44 ;  /* 0x0000002cff007e24 */ /* 0x000fc6000f8e00ff */
[----:B------:R-:W-:Y:S02]  /*40a0*/  UISETP.NE.AND UP0, UPT, UR6, 0x2, UPT ;  /* 0x000000020600788c */ /* 0x000fe4000bf05270 */
[----:B------:R-:W-:Y:S02]  /*40b0*/  SHF.L.U32 R0, R0, 0x1f, RZ ;  /* 0x0000001f00007819 */ /* 0x000fe400000006ff */
[----:B------:R-:W-:-:S04]  /*40c0*/  USEL UR6, UR6, URZ, UP0 ;  /* 0x0000003f06067287 */ /* 0x000fc80008000000 */
[----:B------:R-:W-:-:S09]  /*40d0*/  ULEA UR6, UR6, UR39, 0x3 ;  /* 0x0000002706067291 */ /* 0x000fd2000f8e183f */
[----:B------:R0:W1:Y:S01]  /*40e0*/  SYNCS.PHASECHK.TRANS64.TRYWAIT P1, [UR6+0x38830], R0 ;  /* 0x03883000ff0075a7 */ /* 0x0000620008020146 */
[----:B------:R-:W-:Y:S05]  /*40f0*/  @!P0 BRA `(.L_x_18) ;  /* 0x0000000000048947 */ /* 0x000fea0003800000 */
[----:B------:R-:W-:Y:S01]  /*4100*/  BPT.TRAP 0x1 ;  /* 0x000000040000795c */ /* 0x000fe20000300000 */
.L_x_18:
[----:B-1----:R-:W-:Y:S05]  /*4110*/  @P1 BRA `(.L_x_16) ;  /* 0x0000000000081947 */ /* 0x002fea0003800000 */
[----:B------:R-:W1:Y:S02]  /*4120*/  SYNCS.PHASECHK.TRANS64.TRYWAIT P1, [UR6+0x38830], R0 ;  /* 0x03883000ff0075a7 */ /* 0x000e640008020146 */
[----:B-1----:R-:W-:Y:S05]  /*4130*/  @!P1 BRA `(.L_x_19) ;  /* 0x0000009c00489947 */ /* 0x002fea0003800000 */
.L_x_16:
[----:B-1----:R-:W1:Y:S01]  /*4140*/  S2R R5, SR_TID.X ;  /* 0x0000000000057919 */ /* 0x002e620000002100 */
[----:B------:R-:W-:Y:S01]  /*4150*/  UIADD3 UR52, UR51, 0x1, URZ ;  /* 0x0000000133347890 */ /* 0x000fe2000fffe03f */
[----:B------:R-:W-:Y:S01]  /*4160*/  UMOV UR35, 0x40000040 ;  /* 0x4000004000237882 */ /* 0x000fe20000000000 */
[----:B------:R-:W-:Y:S02]  /*4170*/  UMOV UR7, 0x40000040 ;  /* 0x4000004000077882 */ /* 0x000fe40000000000 */
[----:B------:R-:W-:Y:S01]  /*4180*/  UISETP.NE.AND UP0, UPT, UR52, 0x2, UPT ;  /* 0x000000023400788c */ /* 0x000fe2000bf05270 */
[----:B------:R-:W-:Y:S01]  /*4190*/  UMOV UR11, 0x40000040 ;  /* 0x40000040000b7882 */ /* 0x000fe20000000000 */
[----:B------:R-:W-:Y:S02]  /*41a0*/  UMOV UR15, 0x40000040 ;  /* 0x40000040000f7882 */ /* 0x000fe40000000000 */
[----:B------:R-:W-:Y:S01]  /*41b0*/  USEL UR52, UR52, URZ, UP0 ;  /* 0x0000003f34347287 */ /* 0x000fe20008000000 */
[----:B------:R-:W-:Y:S01]  /*41c0*/  UMOV UR19, 0x40000040 ;  /* 0x4000004000137882 */ /* 0x000fe20000000000 */
[----:B------:R-:W-:-:S02]  /*41d0*/  UMOV UR23, 0x40000040 ;  /* 0x4000004000177882 */ /* 0x000fc40000000000 */
[----:B------:R-:W-:Y:S01]  /*41e0*/  ULEA UR34, UR52, UR47, 0xb ;  /* 0x0000002f34227291 */ /* 0x000fe2000f8e583f */
[----:B------:R-:W-:Y:S01]  /*41f0*/  UMOV UR27, 0x40000040 ;  /* 0x40000040001b7882 */ /* 0x000fe20000000000 */
[----:B------:R-:W-:Y:S02]  /*4200*/  UMOV UR31, 0x40000040 ;  /* 0x40000040001f7882 */ /* 0x000fe40000000000 */
[----:B------:R-:W-:Y:S02]  /*4210*/  UIADD3 UR6, UR34, 0x2, URZ ;  /* 0x0000000222067890 */ /* 0x000fe4000fffe03f */
[----:B------:R-:W-:Y:S02]  /*4220*/  UIADD3 UR10, UR34, 0x4, URZ ;  /* 0x00000004220a7890 */ /* 0x000fe4000fffe03f */
[----:B------:R-:W-:Y:S02]  /*4230*/  UIADD3 UR14, UR34, 0x6, URZ ;  /* 0x00000006220e7890 */ /* 0x000fe4000fffe03f */
[----:B------:R-:W-:-:S02]  /*4240*/  UIADD3 UR18, UR34, 0x400, URZ ;  /* 0x0000040022127890 */ /* 0x000fc4000fffe03f */
[----:B------:R-:W-:Y:S02]  /*4250*/  UIADD3 UR22, UR34, 0x402, URZ ;  /* 0x0000040222167890 */ /* 0x000fe4000fffe03f */
[----:B------:R-:W-:Y:S02]  /*4260*/  UIADD3 UR26, UR34, 0x404, URZ ;  /* 0x00000404221a7890 */ /* 0x000fe4000fffe03f */
[----:B------:R-:W-:Y:S01]  /*4270*/  UIADD3 UR30, UR34, 0x406, URZ ;  /* 0x00000406221e7890 */ /* 0x000fe2000fffe03f */
[----:B-1----:R-:W-:-:S05]  /*4280*/  SHF.R.U32.HI R5, RZ, 0x7, R5 ;  /* 0x00000007ff057819 */ /* 0x002fca0000011605 */
[----:B0-----:R-:W-:-:S05]  /*4290*/  VIADD R0, R5, 0x8 ;  /* 0x0000000805007836 */ /* 0x001fca0000000000 */
[----:B------:R0:W-:Y:S06]  /*42a0*/  BAR.SYNC.DEFER_BLOCKING R0, 0x100 ;  /* 0x000400000000751d */ /* 0x0001ec0000010000 */
[----:B------:R-:W-:-:S06]  /*42b0*/  WARPGROUP.ARRIVE ;  /* 0x00000000000079c5 */ /* 0x000fcc0000000000 */
[----:B------:R-:W-:Y:S03]  /*42c0*/  QGMMA.64x128x32.F32.E4M3.E4M3 R152, gdesc[UR32], RZ, !UPT, gsb0 ;  /* 0x01e00000209879f3 */ /* 0x000fe6000c0008ff */
        /* <DEDUP_REMOVED lines=22> */
[----:B0-----:R-:W-:Y:S05]  /*4430*/  @P2 BRA `(.L_x_20) ;  /* 0x00000000002c2947 */ /* 0x001fea0003800000 */
[----:B------:R-:W-:Y:S05]  /*4440*/  @!P0 BRA `(.L_x_21) ;  /* 0x0000000000048947 */ /* 0x000fea0003800000 */
[----:B------:R-:W-:Y:S01]  /*4450*/  BPT.TRAP 0x1 ;  /* 0x000000040000795c */ /* 0x000fe20000300000 */
.L_x_21:
[----:B------:R-:W-:Y:S01]  /*4460*/  ULEA UR6, UR51, UR39, 0x3 ;  /* 0x0000002733067291 */ /* 0x000fe2000f8e183f */
[----:B------:R-:W-:-:S05]  /*4470*/  IMAD.U32 R0, RZ, RZ, UR53 ;  /* 0x00000035ff007e24 */ /* 0x000fca000f8e00ff */
[----:B------:R-:W-:-:S04]  /*4480*/  SHF.L.U32 R0, R0, 0x1f, RZ ;  /* 0x0000001f00007819 */ /* 0x000fc800000006ff */
[----:B------:R0:W1:Y:S01]  /*4490*/  SYNCS.PHASECHK.TRANS64.TRYWAIT P1, [UR6+0x38850], R0 ;  /* 0x03885000ff0075a7 */ /* 0x0000620008020146 */
[----:B------:R-:W-:Y:S05]  /*44a0*/  @!P0 BRA `(.L_x_22) ;  /* 0x0000000000048947 */ /* 0x000fea0003800000 */
[----:B------:R-:W-:Y:S01]  /*44b0*/  BPT.TRAP 0x1 ;  /* 0x000000040000795c */ /* 0x000fe20000300000 */
.L_x_22:
[----:B-1----:R-:W-:Y:S05]  /*44c0*/  @P1 BRA `(.L_x_20) ;  /* 0x0000000000081947 */ /* 0x002fea0003800000 */
[----:B------:R-:W1:Y:S02]  /*44d0*/  SYNCS.PHASECHK.TRANS64.TRYWAIT P1, [UR6+0x38850], R0 ;  /* 0x03885000ff0075a7 */ /* 0x000e640008020146 */
[----:B-1----:R-:W-:Y:S05]  /*44e0*/  @!P1 BRA `(.L_x_23) ;  /* 0x0000009800749947 */ /* 0x002fea0003800000 */
.L_x_20:
[----:B------:R-:W-:Y:S01]  /*44f0*/  UIADD3 UR6, UR39, 0x400, URZ ;  /* 0x0000040027067890 */ /* 0x000fe2000fffe03f */
[----:B------:R-:W-:Y:S01]  /*4500*/  WARPGROUP.ARRIVE ;  /* 0x00000000000079c5 */ /* 0x000fe20000000000 */
[----:B------:R-:W-:Y:S01]  /*4510*/  UMOV UR7, 0x40000040 ;  /* 0x4000004000077882 */ /* 0x000fe20000000000 */
[----:B01----:R-:W-:Y:S01]  /*4520*/  FMNMX.FTZ R0, R152, R7, !PT ;  /* 0x0000000798007209 */ /* 0x003fe20007810000 */
[----:B------:R-:W-:-:S03]  /*4530*/  USHF.R.U32.HI UR6, URZ, 0x4, UR6 ;  /* 0x000000043f067899 */ /* 0x000fc60008011606 */
[----:B------:R-:W-:Y:S01]  /*4540*/  FMNMX.FTZ R5, R153, R0, !PT ;  /* 0x0000000099057209 */ /* 0x000fe20007810000 */
[----:B------:R-:W-:Y:S01]  /*4550*/  ULOP3.LUT UR6, UR6, 0x3fff, URZ, 0xc0, !UPT ;  /* 0x00003fff06067892 */ /* 0x000fe2000f8ec03f */
[----:B------:R-:W-:-:S03]  /*4560*/  FMNMX.FTZ R0, R154, R6, !PT ;  /* 0x000000069a007209 */ /* 0x000fc60007810000 */
[----:B------:R-:W-:Y:S01]  /*4570*/  ULOP3.LUT UR6, UR6, 0x10000, URZ, 0xfc, !UPT ;  /* 0x0001000006067892 */ /* 0x000fe2000f8efc3f */
[----:B------:R-:W-:Y:S02]  /*4580*/  FMNMX.FTZ R9, R155, R0, !PT ;  /* 0x000000009b097209 */ /* 0x000fe40007810000 */
[----:B------:R-:W-:Y:S01]  /*4590*/  FMNMX.FTZ R0, R156, R5, !PT ;  /* 0x000000059c007209 */ /* 0x000fe20007810000 */
[----:B------:R-:W-:Y:S01]  /*45a0*/  ULEA UR10, UR51, UR6, 0xb ;  /* 0x00000006330a7291 */ /* 0x000fe2000f8e583f */
[----:B------:R-:W-:Y:S02]  /*45b0*/  FMNMX.FTZ R8, R158, R9, !PT ;  /* 0x000000099e087209 */ /* 0x000fe40007810000 */
[----:B------:R-:W-:Y:S02]  /*45c0*/  FMNMX.FTZ R5, R157, R0, !PT ;  /* 0x000000009d057209 */ /* 0x000fe40007810000 */
[----:B------:R-:W-:Y:S02]  /*45d0*/  FMNMX.FTZ R9, R159, R8, !PT ;  /* 0x000000089f097209 */ /* 0x000fe40007810000 */
[----:B------:R-:W-:Y:S01]  /*45e0*/  UMOV UR6, UR10 ;  /* 0x0000000a00067c82 */ /* 0x000fe20008000000 */
[----:B------:R-:W-:Y:S01]  /*45f0*/  FMNMX.FTZ R0, R160, R5, !PT ;  /* 0x00000005a0007209 */ /* 0x000fe20007810000 */
[----:B------:R-:W-:Y:S01]  /*4600*/  QGMMA.64x256x32.F32.E4M3.E4M3 R24, R216, gdesc[UR4], R24, gsb0 ;  /* 0x03e00004d8187df3 */ /* 0x000fe20008000818 */
[----:B------:R-:W-:Y:S01]  /*4610*/  UIADD3 UR6, UR10, 0x2, URZ ;  /* 0x000000020a067890 */ /* 0x000fe2000fffe03f */
[----:B------:R-:W-:Y:S01]  /*4620*/  FMNMX.FTZ R8, R162, R9, !PT ;  /* 0x00000009a2087209 */ /* 0x000fe20007810000 */
[----:B------:R-:W-:Y:S01]  /*4630*/  UMOV UR7, 0x40000040 ;  /* 0x4000004000077882 */ /* 0x000fe20000000000 */
[----:B------:R-:W-:-:S02]  /*4640*/  FMNMX.FTZ R5, R161, R0, !PT ;  /* 0x00000000a1057209 */ /* 0x000fc40007810000 */
[----:B------:R-:W-:Y:S02]  /*4650*/  FMNMX.FTZ R9, R163, R8, !PT ;  /* 0x00000008a3097209 */ /* 0x000fe40007810000 */
[----:B------:R-:W-:Y:S02]  /*4660*/  FMNMX.FTZ R0, R164, R5, !PT ;  /* 0x00000005a4007209 */ /* 0x000fe40007810000 */
[----:B------:R-:W-:Y:S02]  /*4670*/  FMNMX.FTZ R8, R166, R9, !PT ;  /* 0x00000009a6087209 */ /* 0x000fe40007810000 */
[----:B------:R-:W-:Y:S02]  /*4680*/  FMNMX.FTZ R5, R165, R0, !PT ;  /* 0x00000000a5057209 */ /* 0x000fe40007810000 */
[----:B------:R-:W-:Y:S02]  /*4690*/  FMNMX.FTZ R9, R167, R8, !PT ;  /* 0x00000008a7097209 */ /* 0x000fe40007810000 */
        /* <DEDUP_REMOVED lines=47> */
[----:B------:R-:W-:-:S03]  /*4990*/  FMNMX.FTZ R8, R215, R8, !PT ;  /* 0x00000008d7087209 */ /* 0x000fc60007810000 */
[----:B------:R-:W0:Y:S04]  /*49a0*/  SHFL.BFLY PT, R0, R5, 0x2, 0x1f ;  /* 0x0c401f0005007f89 */ /* 0x000e2800000e0000 */
[----:B------:R-:W1:Y:S01]  /*49b0*/  SHFL.BFLY PT, R11, R8, 0x2, 0x1f ;  /* 0x0c401f00080b7f89 */ /* 0x000e6200000e0000 */
[----:B0-----:R-:W-:Y:S02]  /*49c0*/  FMNMX.FTZ R9, R5, R0, !PT ;  /* 0x0000000005097209 */ /* 0x001fe40007810000 */
[----:B-1----:R-:W-:-:S03]  /*49d0*/  FMNMX.FTZ R11, R8, R11, !PT ;  /* 0x0000000b080b7209 */ /* 0x002fc60007810000 */
[----:B------:R-:W0:Y:S04]  /*49e0*/  SHFL.BFLY PT, R0, R9, 0x1, 0x1f ;  /* 0x0c201f0009007f89 */ /* 0x000e2800000e0000 */
[----:B------:R-:W1:Y:S01]  /*49f0*/  SHFL.BFLY PT, R10, R11, 0x1, 0x1f ;  /* 0x0c201f000b0a7f89 */ /* 0x000e6200000e0000 */
[----:B0-----:R-:W-:Y:S01]  /*4a00*/  FMNMX.FTZ R0, R9, R0, !PT ;  /* 0x0000000009007209 */ /* 0x001fe20007810000 */
[----:B------:R-:W-:Y:S01]  /*4a10*/  IMAD.U32 R9, RZ, RZ, UR40 ;  /* 0x00000028ff097e24 */ /* 0x000fe2000f8e00ff */
[----:B-1----:R-:W-:-:S03]  /*4a20*/  FMNMX.FTZ R5, R11, R10, !PT ;  /* 0x0000000a0b057209 */ /* 0x002fc60007810000 */
[C---:B------:R-:W-:Y:S01]  /*4a30*/  FFMA.FTZ R8, R0.reuse, R9, -8 ;  /* 0xc100000000087423 */ /* 0x040fe20000010009 */
[----:B------:R-:W-:-:S03]  /*4a40*/  FADD.FTZ R7, -R0, R7 ;  /* 0x0000000700077221 */ /* 0x000fc60000010100 */
[--C-:B------:R-:W-:Y:S01]  /*4a50*/  FFMA.FTZ R13, R160, UR40, -R8.reuse ;  /* 0x00000028a00d7c23 */ /* 0x100fe20008010808 */
[----:B------:R-:W-:-:S01]  /*4a60*/  FFMA.FTZ R160, R177, UR40, -R8 ;  /* 0x00000028b1a07c23 */ /* 0x000fc20008010808 */
[----:B------:R-:W-:Y:S01]  /*4a70*/  FFMA.FTZ R177, R196, UR40, -R8 ;  /* 0x00000028c4b17c23 */ /* 0x000fe20008010808 */
[----:B------:R-:W-:Y:S02]  /*4a80*/  IMAD.U32 R196, RZ, RZ, UR40 ;  /* 0x00000028ffc47e24 */ /* 0x000fe4000f8e00ff */
[----:B------:R-:W-:Y:S01]  /*4a90*/  FADD.FTZ R6, -R5, R6 ;  /* 0x0000000605067221 */ /* 0x000fe20000010100 */
[----:B------:R-:W-:-:S01]  /*4aa0*/  FFMA.FTZ R14, R161, UR40, -R8 ;  /* 0x00000028a10e7c23 */ /* 0x000fc20008010808 */
[----:B------:R-:W-:Y:S01]  /*4ab0*/  FFMA.FTZ R161, R180, UR40, -R8 ;  /* 0x00000028b4a17c23 */ /* 0x000fe20008010808 */
[----:B------:R-:W-:-:S01]  /*4ac0*/  FFMA.FTZ R196, R5, R196, -8 ;  /* 0xc100000005c47423 */ /* 0x000fc200000100c4 */
[----:B------:R-:W-:Y:S01]  /*4ad0*/  FMUL.FTZ R7, R7, UR40 ;  /* 0x0000002807077c20 */ /* 0x000fe20008410000 */
[----:B------:R-:W-:-:S01]  /*4ae0*/  FFMA.FTZ R10, R152, UR40, -R8 ;  /* 0x00000028980a7c23 */ /* 0x000fc20008010808 */
[----:B------:R-:W-:Y:S01]  /*4af0*/  FFMA.FTZ R180, R197, UR40, -R8 ;  /* 0x00000028c5b47c23 */ /* 0x000fe20008010808 */
[----:B------:R-:W-:Y:S01]  /*4b00*/  FMUL.FTZ R6, R6, UR40 ;  /* 0x0000002806067c20 */ /* 0x000fe20008410000 */
[----:B------:R-:W-:Y:S01]  /*4b10*/  FFMA.FTZ R197, R154, UR40, -R196 ;  /* 0x000000289ac57c23 */ /* 0x000fe200080108c4 */
[----:B------:R-:W-:-:S01]  /*4b20*/  FFMA.FTZ R9, R153, UR40, -R8 ;  /* 0x0000002899097c23 */ /* 0x000fc20008010808 */
[----:B------:R-:W-:Y:S01]  /*4b30*/  FFMA.FTZ R154, R155, UR40, -R196 ;  /* 0x000000289b9a7c23 */ /* 0x000fe200080108c4 */
[----:B------:R-:W-:Y:S01]  /*4b40*/  MUFU.EX2 R7, R7 ;  /* 0x0000000700077308 */ /* 0x000fe20000000800 */
[----:B------:R-:W-:-:S01]  /*4b50*/  FFMA.FTZ R11, R156, UR40, -R8 ;  /* 0x000000289c0b7c23 */ /* 0x000fc20008010808 */
[----:B------:R-:W-:Y:S01]  /*4b60*/  FFMA.FTZ R155, R158, UR40, -R196 ;  /* 0x000000289e9b7c23 */ /* 0x000fe200080108c4 */
        /* <DEDUP_REMOVED lines=11> */
[----:B------:R-:W-:Y:S01]  /*4c20*/  FFMA.FTZ R15, R164, UR40, -R8 ;  /* 0x00000028a40f7c23 */ /* 0x000fe20008010808 */
[----:B------:R-:W-:-:S01]  /*4c30*/  FFMA.FTZ R175, R178, UR40, -R196 ;  /* 0x00000028b2af7c23 */ /* 0x000fc200080108c4 */
[----:B------:R-:W-:Y:S01]  /*4c40*/  MUFU.EX2 R6, R6 ;  /* 0x0000000600067308 */ /* 0x000fe20000000800 */
[----:B------:R-:W-:-:S01]  /*4c50*/  FFMA.FTZ R178, R179, UR40, -R196 ;  /* 0x00000028b3b27c23 */ /* 0x000fc200080108c4 */
[----:B------:R-:W-:Y:S01]  /*4c60*/  FFMA.FTZ R164, R181, UR40, -R8 ;  /* 0x00000028b5a47c23 */ /* 0x000fe20008010808 */
[----:B------:R-:W-:-:S01]  /*4c70*/  FFMA.FTZ R179, R182, UR40, -R196 ;  /* 0x00000028b6b37c23 */ /* 0x000fc200080108c4 */
[----:B------:R-:W-:Y:S01]  /*4c80*/  FFMA.FTZ R181, R200, UR40, -R8 ;  /* 0x00000028c8b57c23 */ /* 0x000fe20008010808 */
[----:B------:R-:W-:-:S01]  /*4c90*/  FFMA.FTZ R182, R183, UR40, -R196 ;  /* 0x00000028b7b67c23 */ /* 0x000fc200080108c4 */
[----:B------:R-:W-:Y:S01]  /*4ca0*/  FFMA.FTZ R20, R165, UR40, -R8 ;  /* 0x00000028a5147c23 */ /* 0x000fe20008010808 */
[----:B------:R-:W-:-:S01]  /*4cb0*/  FFMA.FTZ R183, R186, UR40, -R196 ;  /* 0x00000028bab77c23 */ /* 0x000fc200080108c4 */
[----:B------:R-:W1:Y:S01]  /*4cc0*/  MUFU.EX2 R197, R197 ;  /* 0x000000c500c57308 */ /* 0x000e620000000800 */
[----:B0-----:R-:W-:-:S01]  /*4cd0*/  FFMA.FTZ R4, R7, R4, R10 ;  /* 0x0000000407047223 */ /* 0x001fc2000001000a */
[--C-:B------:R-:W-:Y:S01]  /*4ce0*/  FFMA.FTZ R186, R187, UR40, -R196.reuse ;  /* 0x00000028bbba7c23 */ /* 0x100fe200080108c4 */
[----:B------:R-:W-:-:S01]  /*4cf0*/  FFMA.FTZ R187, R190, UR40, -R196 ;  /* 0x00000028bebb7c23 */ /* 0x000fc200080108c4 */
[----:B------:R-:W-:Y:S01]  /*4d00*/  FFMA.FTZ R190, R191, UR40, -R196 ;  /* 0x00000028bfbe7c23 */ /* 0x000fe200080108c4 */
        /* <DEDUP_REMOVED lines=11> */
[----:B------:R-:W2:Y:S01]  /*4dc0*/  MUFU.EX2 R154, R154 ;  /* 0x0000009a009a7308 */ /* 0x000ea20000000800 */
[----:B-1----:R-:W-:-:S01]  /*4dd0*/  FFMA.FTZ R3, R6, R3, R197 ;  /* 0x0000000306037223 */ /* 0x002fc200000100c5 */
[--C-:B------:R-:W-:Y:S01]  /*4de0*/  FFMA.FTZ R173, R192, UR40, -R8.reuse ;  /* 0x00000028c0ad7c23 */ /* 0x100fe20008010808 */
[----:B------:R-:W-:-:S01]  /*4df0*/  FFMA.FTZ R176, R193, UR40, -R8 ;  /* 0x00000028c1b07c23 */ /* 0x000fc20008010808 */
[--C-:B------:R-:W-:Y:S01]  /*4e00*/  FFMA.FTZ R185, R204, UR40, -R8.reuse ;  /* 0x00000028ccb97c23 */ /* 0x100fe20008010808 */
[----:B------:R-:W-:-:S01]  /*4e10*/  FFMA.FTZ R188, R205, UR40, -R8 ;  /* 0x00000028cdbc7c23 */ /* 0x000fc20008010808 */
[----:B------:R-:W-:Y:S01]  /*4e20*/  FFMA.FTZ R189, R208, UR40, -R8 ;  /* 0x00000028d0bd7c23 */ /* 0x000fe20008010808 */
[----:B------:R-:W-:Y:S01]  /*4e30*/  IMAD.U32 R208, RZ, RZ, UR52 ;  /* 0x00000034ffd07e24 */ /* 0x000fe2000f8e00ff */
[----:B------:R-:W1:Y:S01]  /*4e40*/  MUFU.EX2 R11, R11 ;  /* 0x0000000b000b7308 */ /* 0x000e620000000800 */
[----:B0-----:R-:W-:-:S01]  /*4e50*/  FADD.FTZ R4, R9, R4 ;  /* 0x0000000409047221 */ /* 0x001fc20000010000 */
[--C-:B------:R-:W-:Y:S01]  /*4e60*/  FFMA.FTZ R192, R209, UR40, -R8.reuse ;  /* 0x00000028d1c07c23 */ /* 0x100fe20008010808 */
[----:B------:R-:W-:-:S01]  /*4e70*/  FFMA.FTZ R193, R212, UR40, -R8 ;  /* 0x00000028d4c17c23 */ /* 0x000fc20008010808 */
[----:B------:R-:W-:-:S04]  /*4e80*/  FFMA.FTZ R8, R213, UR40, -R8 ;  /* 0x00000028d5087c23 */ /* 0x000fc80008010808 */
[----:B------:R-:W0:Y:S01]  /*4e90*/  MUFU.EX2 R155, R155 ;  /* 0x0000009b009b7308 */ /* 0x000e220000000800 */
[----:B--2---:R-:W-:-:S07]  /*4ea0*/  FADD.FTZ R200, R154, R3 ;  /* 0x000000039ac87221 */ /* 0x004fce0000010000 */
[----:B------:R-:W2:Y:S01]  /*4eb0*/  MUFU.EX2 R12, R12 ;  /* 0x0000000c000c7308 */ /* 0x000ea20000000800 */
[----:B-1----:R-:W-:-:S07]  /*4ec0*/  FADD.FTZ R3, R11, R4 ;  /* 0x000000040b037221 */ /* 0x002fce0000010000 */
[----:B------:R-:W1:Y:S01]  /*4ed0*/  MUFU.EX2 R158, R158 ;  /* 0x0000009e009e7308 */ /* 0x000e620000000800 */
[----:B0-----:R-:W-:-:S01]  /*4ee0*/  FADD.FTZ R191, R155, R200 ;  /* 0x000000c89bbf7221 */ /* 0x001fc20000010000 */
[----:B------:R-:W-:Y:S02]  /*4ef0*/  WARPGROUP.DEPBAR.LE gsb0, 0x0 ;  /* 0x00008000000079c5 */ /* 0x000fe40000010000 */
[----:B------:R-:W-:-:S04]  /*4f00*/  WARPGROUP.ARRIVE ;  /* 0x00000000000079c5 */ /* 0x000fc80000000000 */
[----:B------:R-:W0:Y:S01]  /*4f10*/  MUFU.EX2 R13, R13 ;  /* 0x0000000d000d7308 */ /* 0x000e220000000800 */
[----:B--2---:R-:W-:-:S01]  /*4f20*/  FADD.FTZ R4, R12, R3 ;  /* 0x000000030c047221 */ /* 0x004fc20000010000 */
[----:B------:R-:W2:Y:S01]  /*4f30*/  S2R R219, SR_TID.X ;  /* 0x0000000000db7919 */ /* 0x000ea20000002100 */
[----:B------:R-:W-:Y:S01]  /*4f40*/  QGMMA.64x256x32.F32.E4M3.E4M3 R24, R220, gdesc[UR4], R24, gsb0 ;  /* 0x03e00004dc187df3 */ /* 0x000fe20008000818 */
[----:B------:R-:W-:Y:S01]  /*4f50*/  UIADD3 UR6, UR10, 0x4, URZ ;  /* 0x000000040a067890 */ /* 0x000fe2000fffe03f */
[----:B-1----:R-:W-:Y:S01]  /*4f60*/  FADD.FTZ R200, R158, R191 ;  /* 0x000000bf9ec87221 */ /* 0x002fe20000010000 */
[----:B------:R-:W-:Y:S02]  /*4f70*/  UMOV UR7, 0x40000040 ;  /* 0x4000004000077882 */ /* 0x000fe40000000000 */
[----:B------:R-:W1:Y:S01]  /*4f80*/  MUFU.EX2 R159, R159 ;  /* 0x0000009f009f7308 */ /* 0x000e620000000800 */
[----:B------:R-:W-:-:S01]  /*4f90*/  FFMA.FTZ R191, R194, UR40, -R196 ;  /* 0x00000028c2bf7c23 */ /* 0x000fc200080108c4 */
[----:B------:R-:W-:-:S06]  /*4fa0*/  FFMA.FTZ R194, R195, UR40, -R196 ;  /* 0x00000028c3c27c23 */ /* 0x000fcc00080108c4 */
[----:B------:R-:W3:Y:S01]  /*4fb0*/  MUFU.EX2 R14, R14 ;  /* 0x0000000e000e7308 */ /* 0x000ee20000000800 */
[----:B0-----:R-:W-:-:S07]  /*4fc0*/  FADD.FTZ R3, R13, R4 ;  /* 0x000000040d037221 */ /* 0x001fce0000010000 */
[----:B------:R-:W0:Y:S01]  /*4fd0*/  MUFU.EX2 R162, R162 ;  /* 0x000000a200a27308 */ /* 0x000e220000000800 */
[----:B-1----:R-:W-:-:S07]  /*4fe0*/  FADD.FTZ R201, R159, R200 ;  /* 0x000000c89fc97221 */ /* 0x002fce0000010000 */
[----:B------:R-:W1:Y:S01]  /*4ff0*/  MUFU.EX2 R15, R15 ;  /* 0x0000000f000f7308 */ /* 0x000e620000000800 */
[----:B---3--:R-:W-:-:S01]  /*5000*/  FADD.FTZ R4, R14, R3 ;  /* 0x000000030e047221 */ /* 0x008fc20000010000 */
[----:B--2---:R-:W-:Y:S02]  /*5010*/  LOP3.LUT P1, RZ, R219, 0x7f, RZ, 0xc0, !PT ;  /* 0x0000007fdbff7812 */ /* 0x004fe4000782c0ff */
[----:B------:R-:W-:-:S04]  /*5020*/  SHF.R.U32.HI R219, RZ, 0x7, R219 ;  /* 0x00000007ffdb7819 */ /* 0x000fc800000116db */
[----:B------:R-:W2:Y:S01]  /*5030*/  MUFU.EX2 R163, R163 ;  /* 0x000000a300a37308 */ /* 0x000ea20000000800 */
[----:B0-----:R-:W-:-:S06]  /*5040*/  FADD.FTZ R200, R162, R201 ;  /* 0x000000c9a2c87221 */ /* 0x001fcc0000010000 */
[----:B------:R-:W-:Y:S01]  /*5050*/  @!P1 LEA R208, R208, UR39, 0x3 ;  /* 0x00000027d0d09c11 */ /* 0x000fe2000f8e18ff */
[----:B------:R-:W0:Y:S01]  /*5060*/  MUFU.EX2 R20, R20 ;  /* 0x0000001400147308 */ /* 0x000e220000000800 */
[----:B-1----:R-:W-:-:S07]  /*5070*/  FADD.FTZ R3, R15, R4 ;  /* 0x000000040f037221 */ /* 0x002fce0000010000 */
[----:B------:R-:W1:Y:S01]  /*5080*/  MUFU.EX2 R166, R166 ;  /* 0x000000a600a67308 */ /* 0x000e620000000800 */
[----:B--2---:R-:W-:-:S07]  /*5090*/  FADD.FTZ R195, R163, R200 ;  /* 0x000000c8a3c37221 */ /* 0x004fce0000010000 */
[----:B------:R-:W2:Y:S01]  /*50a0*/  MUFU.EX2 R21, R21 ;  /* 0x0000001500157308 */ /* 0x000ea20000000800 */
[----:B0-----:R-:W-:-:S07]  /*50b0*/  FADD.FTZ R4, R20, R3 ;  /* 0x0000000314047221 */ /* 0x001fce0000010000 */
[----:B------:R-:W0:Y:S01]  /*50c0*/  MUFU.EX2 R167, R167 ;  /* 0x000000a700a77308 */ /* 0x000e220000000800 */
[----:B-1----:R-:W-:-:S01]  /*50d0*/  FADD.FTZ R200, R166, R195 ;  /* 0x000000c3a6c87221 */ /* 0x002fc20000010000 */
[--C-:B------:R-:W-:Y:S01]  /*50e0*/  FFMA.FTZ R195, R198, UR40, -R196.reuse ;  /* 0x00000028c6c37c23 */ /* 0x100fe200080108c4 */
[----:B------:R-:W-:-:S05]  /*50f0*/  FFMA.FTZ R198, R199, UR40, -R196 ;  /* 0x00000028c7c67c23 */ /* 0x000fca00080108c4 */
[----:B------:R-:W1:Y:S01]  /*5100*/  MUFU.EX2 R152, R152 ;  /* 0x0000009800987308 */ /* 0x000e620000000800 */
[----:B--2---:R-:W-:-:S07]  /*5110*/  FADD.FTZ R3, R21, R4 ;  /* 0x0000000415037221 */ /* 0x004fce0000010000 */
[----:B------:R-:W2:Y:S01]  /*5120*/  MUFU.EX2 R170, R170 ;  /* 0x000000aa00aa7308 */ /* 0x000ea20000000800 */
[----:B0-----:R-:W-:-:S07]  /*5130*/  FADD.FTZ R201, R167, R200 ;  /* 0x000000c8a7c97221 */ /* 0x001fce0000010000 */
[----:B------:R-:W0:Y:S01]  /*5140*/  MUFU.EX2 R153, R153 ;  /* 0x0000009900997308 */ /* 0x000e220000000800 */
[----:B-1----:R-:W-:-:S07]  /*5150*/  FADD.FTZ R4, R152, R3 ;  /* 0x0000000398047221 */ /* 0x002fce0000010000 */
        /* <DEDUP_REMOVED lines=9> */
[----:B0-----:R-:W-:-:S01]  /*51f0*/  FADD.FTZ R200, R174, R199 ;  /* 0x000000c7aec87221 */ /* 0x001fc20000010000 */
[----:B------:R-:W-:-:S06]  /*5200*/  FFMA.FTZ R199, R202, UR40, -R196 ;  /* 0x00000028cac77c23 */ /* 0x000fcc00080108c4 */
[----:B------:R-:W0:Y:S01]  /*5210*/  MUFU.EX2 R160, R160 ;  /* 0x000000a000a07308 */ /* 0x000e220000000800 */
[----:B-1----:R-:W-:-:S07]  /*5220*/  FADD.FTZ R3, R157, R4 ;  /* 0x000000049d037221 */ /* 0x002fce0000010000 */
[----:B------:R-:W1:Y:S01]  /*5230*/  MUFU.EX2 R178, R178 ;  /* 0x000000b200b27308 */ /* 0x000e620000000800 */
[----:B--2---:R-:W-:-:S01]  /*5240*/  FADD.FTZ R201, R175, R200 ;  /* 0x000000c8afc97221 */ /* 0x004fc20000010000 */
[----:B------:R-:W-:-:S06]  /*5250*/  FFMA.FTZ R200, R203, UR40, -R196 ;  /* 0x00000028cbc87c23 */ /* 0x000fcc00080108c4 */
        /* <DEDUP_REMOVED lines=16> */
[----:B-1----:R-:W-:-:S01]  /*5360*/  FADD.FTZ R203, R183, R202 ;  /* 0x000000cab7cb7221 */ /* 0x002fc20000010000 */
[----:B------:R-:W-:-:S06]  /*5370*/  FFMA.FTZ R202, R207, UR40, -R196 ;  /* 0x00000028cfca7c23 */ /* 0x000fcc00080108c4 */
        /* <DEDUP_REMOVED lines=10> */
[----:B------:R-:W-:-:S06]  /*5420*/  IADD3 R3, -R219, 0xb, RZ ;  /* 0x0000000bdb037810 */ /* 0x000fcc0007ffe1ff */
[----:B------:R-:W0:Y:S01]  /*5430*/  MUFU.EX2 R191, R191 ;  /* 0x000000bf00bf7308 */ /* 0x000e220000000800 */
[----:B-1----:R-:W-:-:S01]  /*5440*/  FADD.FTZ R204, R190, R203 ;  /* 0x000000cbbecc7221 */ /* 0x002fc20000010000 */
[----:B------:R-:W-:-:S06]  /*5450*/  FFMA.FTZ R203, R210, UR40, -R196 ;  /* 0x00000028d2cb7c23 */ /* 0x000fcc00080108c4 */
[----:B------:R-:W1:Y:S01]  /*5460*/  MUFU.EX2 R176, R176 ;  /* 0x000000b000b07308 */ /* 0x000e620000000800 */
[----:B--2---:R-:W-:-:S01]  /*5470*/  FADD.FTZ R205, R173, R4 ;  /* 0x00000004adcd7221 */ /* 0x004fc20000010000 */
[----:B------:R-:W-:Y:S02]  /*5480*/  WARPGROUP.DEPBAR.LE gsb0, 0x0 ;  /* 0x00008000000079c5 */ /* 0x000fe40000010000 */
[----:B------:R-:W-:-:S04]  /*5490*/  WARPGROUP.ARRIVE ;  /* 0x00000000000079c5 */ /* 0x000fc80000000000 */
[----:B------:R-:W2:Y:S01]  /*54a0*/  MUFU.EX2 R194, R194 ;  /* 0x000000c200c27308 */ /* 0x000ea20000000800 */
[----:B0-----:R-:W-:-:S01]  /*54b0*/  FADD.FTZ R207, R191, R204 ;  /* 0x000000ccbfcf7221 */ /* 0x001fc20000010000 */
[----:B------:R-:W-:Y:S01]  /*54c0*/  QGMMA.64x256x32.F32.E4M3.E4M3 R24, R224, gdesc[UR4], R24, gsb0 ;  /* 0x03e00004e0187df3 */ /* 0x000fe20008000818 */
[----:B------:R-:W-:Y:S01]  /*54d0*/  UIADD3 UR6, UR10, 0x6, URZ ;  /* 0x000000060a067890 */ /* 0x000fe2000fffe03f */
[----:B------:R-:W-:Y:S01]  /*54e0*/  FFMA.FTZ R204, R211, UR40, -R196 ;  /* 0x00000028d3cc7c23 */ /* 0x000fe200080108c4 */
[----:B------:R-:W-:-:S03]  /*54f0*/  UMOV UR7, 0x40000040 ;  /* 0x4000004000077882 */ /* 0x000fc60000000000 */
        /* <DEDUP_REMOVED lines=10> */
[--C-:B------:R-:W-:Y:S01]  /*55a0*/  FFMA.FTZ R205, R214, UR40, -R196.reuse ;  /* 0x00000028d6cd7c23 */ /* 0x100fe200080108c4 */
[----:B------:R-:W-:-:S05]  /*55b0*/  FFMA.FTZ R196, R215, UR40, -R196 ;  /* 0x00000028d7c47c23 */ /* 0x000fca00080108c4 */
        /* <DEDUP_REMOVED lines=14> */
[----:B------:R-:W-:Y:S01]  /*56a0*/  MUFU.EX2 R189, R189 ;  /* 0x000000bd00bd7308 */ /* 0x000fe20000000800 */
[----:B-1----:R-:W-:-:S07]  /*56b0*/  FADD.FTZ R4, R188, R207 ;  /* 0x000000cfbc047221 */ /* 0x002fce0000010000 */
[----:B------:R-:W0:Y:S01]  /*56c0*/  MUFU.EX2 R203, R203 ;  /* 0x000000cb00cb7308 */ /* 0x000e220000000800 */
[----:B--2---:R-:W-:-:S07]  /*56d0*/  FADD.FTZ R206, R202, R209 ;  /* 0x000000d1cace7221 */ /* 0x004fce0000010000 */
[----:B------:R-:W-:Y:S08]  /*56e0*/  MUFU.EX2 R192, R192 ;  /* 0x000000c000c07308 */ /* 0x000ff00000000800 */
[----:B------:R-:W1:Y:S01]  /*56f0*/  MUFU.EX2 R204, R204 ;  /* 0x000000cc00cc7308 */ /* 0x000e620000000800 */
[----:B0-----:R-:W-:-:S07]  /*5700*/  FADD.FTZ R207, R203, R206 ;  /* 0x000000cecbcf7221 */ /* 0x001fce0000010000 */
[----:B------:R-:W-:Y:S08]  /*5710*/  MUFU.EX2 R193, R193 ;  /* 0x000000c100c17308 */ /* 0x000ff00000000800 */
[----:B------:R-:W0:Y:S01]  /*5720*/  MUFU.EX2 R205, R205 ;  /* 0x000000cd00cd7308 */ /* 0x000e220000000800 */
[----:B-1----:R-:W-:-:S07]  /*5730*/  FADD.FTZ R206, R204, R207 ;  /* 0x000000cfccce7221 */ /* 0x002fce0000010000 */
[----:B------:R-:W1:Y:S08]  /*5740*/  MUFU.EX2 R8, R8 ;  /* 0x0000000800087308 */ /* 0x000e700000000800 */
[----:B------:R-:W2:Y:S01]  /*5750*/  MUFU.EX2 R196, R196 ;  /* 0x000000c400c47308 */ /* 0x000ea20000000800 */
[----:B0-----:R-:W-:-:S01]  /*5760*/  FADD.FTZ R207, R205, R206 ;  /* 0x000000cecdcf7221 */ /* 0x001fc20000010000 */
[----:B------:R-:W-:-:S02]  /*5770*/  WARPGROUP.DEPBAR.LE gsb0, 0x0 ;  /* 0x00008000000079c5 */ /* 0x000fc40000010000 */
[----:B------:R-:W-:-:S06]  /*5780*/  WARPGROUP.ARRIVE ;  /* 0x00000000000079c5 */ /* 0x000fcc0000000000 */
[----:B------:R-:W-:Y:S03]  /*5790*/  QGMMA.64x256x32.F32.E4M3.E4M3 R24, R228, gdesc[UR4], R24, gsb0 ;  /* 0x03e00004e4187df3 */ /* 0x000fe60008000818 */
[----:B------:R-:W-:Y:S02]  /*57a0*/  WARPGROUP.DEPBAR.LE gsb0, 0x0 ;  /* 0x00008000000079c5 */ /* 0x000fe40000010000 */
[----:B------:R0:W-:Y:S06]  /*57b0*/  BAR.ARV R3, 0x100 ;  /* 0x000400030000751d */ /* 0x0001ec0000002000 */
[----:B0-----:R-:W-:-:S05]  /*57c0*/  @!P1 VIADD R3, R208, 0x38840 ;  /* 0x00038840d0039836 */ /* 0x001fca0000000000 */
[----:B------:R-:W-:-:S04]  /*57d0*/  @!P1 PRMT R3, RZ, 0x654, R3 ;  /* 0x00000654ff039816 */ /* 0x000fc80000000003 */
[----:B------:R0:W-:Y:S02]  /*57e0*/  @!P1 SYNCS.ARRIVE.TRANS64.RED.A1T0 RZ, [R3+URZ], RZ ;  /* 0x000000ff03ff99a7 */ /* 0x0001e4000810043f */
[----:B0-----:R-:W-:-:S04]  /*57f0*/  FADD.FTZ R3, R189, R4 ;  /* 0x00000004bd037221 */ /* 0x001fc80000010000 */
[----:B------:R-:W-:-:S04]  /*5800*/  FADD.FTZ R4, R192, R3 ;  /* 0x00000003c0047221 */ /* 0x000fc80000010000 */
[----:B------:R-:W-:-:S04]  /*5810*/  FADD.FTZ R3, R193, R4 ;  /* 0x00000004c1037221 */ /* 0x000fc80000010000 */
[----:B-1----:R-:W-:Y:S01]  /*5820*/  FADD.FTZ R4, R8, R3 ;  /* 0x0000000308047221 */ /* 0x002fe20000010000 */
[----:B--2---:R-:W-:-:S01]  /*5830*/  FADD.FTZ R3, R196, R207 ;  /* 0x000000cfc4037221 */ /* 0x004fc20000010000 */
[----:B------:R-:W-:Y:S06]  /*5840*/  @!P0 BRA `(.L_x_24) ;  /* 0x0000000000048947 */ /* 0x000fec0003800000 */
[----:B------:R-:W-:Y:S01]  /*5850*/  BPT.TRAP 0x1 ;  /* 0x000000040000795c */ /* 0x000fe20000300000 */
.L_x_24:
[----:B------:R-:W-:Y:S01]  /*5860*/  ULEA UR6, UR51, UR39, 0x3 ;  /* 0x0000002733067291 */ /* 0x000fe2000f8e183f */
[----:B------:R-:W-:Y:S01]  /*5870*/  ISETP.LT.AND P1, PT, RZ, UR50, PT ;  /* 0x00000032ff007c0c */ /* 0x000fe2000bf21270 */
[----:B------:R-:W-:Y:S01]  /*5880*/  UIADD3 UR7, UR50, -0x1, URZ ;  /* 0xffffffff32077890 */ /* 0x000fe2000fffe03f */
[----:B------:R-:W-:Y:S01]  /*5890*/  F2FP.SATFINITE.E4M3.F32.PACK_AB_MERGE_C R11, R12, R11, RZ ;  /* 0x0000000b0c0b723e */ /* 0x000fe200048070ff */
[----:B------:R-:W-:Y:S01]  /*58a0*/  UIADD3 UR6, UR6, 0x38860, URZ ;  /* 0x0003886006067890 */ /* 0x000fe2000fffe03f */
[----:B------:R-:W-:Y:S01]  /*58b0*/  F2FP.SATFINITE.E4M3.F32.PACK_AB_MERGE_C R155, R158, R155, RZ ;  /* 0x0000009b9e9b723e */ /* 0x000fe200048070ff */
[----:B------:R-:W-:Y:S01]  /*58c0*/  UMOV UR53, UR44 ;  /* 0x0000002c00357c82 */ /* 0x000fe20008000000 */
[----:B------:R-:W-:Y:S01]  /*58d0*/  F2FP.SATFINITE.E4M3.F32.PACK_AB_MERGE_C R15, R20, R15, RZ ;  /* 0x0000000f140f723e */ /* 0x000fe200048070ff */
[----:B------:R-:W-:Y:S01]  /*58e0*/  UPRMT UR6, UR36, 0x654, UR6 ;  /* 0x0000065424067896 */ /* 0x000fe20008000006 */
[----:B------:R-:W-:Y:S01]  /*58f0*/  F2FP.SATFINITE.E4M3.F32.PACK_AB_MERGE_C R163, R166, R163, RZ ;  /* 0x000000a3a6a3723e */ /* 0x000fe200048070ff */
[----:B------:R-:W-:Y:S01]  /*5900*/  UMOV UR50, UR7 ;  /* 0x0000000700327c82 */ /* 0x000fe20008000000 */
[----:B------:R-:W-:Y:S01]  /*5910*/  F2FP.SATFINITE.E4M3.F32.PACK_AB_MERGE_C R153, R156, R153, RZ ;  /* 0x000000999c99723e */ /* 0x000fe200048070ff */
[----:B------:R-:W-:Y:S01]  /*5920*/  UMOV UR51, UR52 ;  /* 0x0000003400337c82 */ /* 0x000fe20008000000 */
[----:B------:R-:W-:Y:S01]  /*5930*/  F2FP.SATFINITE.E4M3.F32.PACK_AB_MERGE_C R171, R174, R171, RZ ;  /* 0x000000abaeab723e */ /* 0x000fe200048070ff */
[----:B------:R-:W-:Y:S01]  /*5940*/  FMUL.FTZ R24, R24, R7 ;  /* 0x0000000718187220 */ /* 0x000fe20000410000 */
[----:B------:R-:W-:Y:S01]  /*5950*/  F2FP.SATFINITE.E4M3.F32.PACK_AB_MERGE_C R161, R164, R161, RZ ;  /* 0x000000a1a4a1723e */ /* 0x000fe200048070ff */
[----:B------:R-:W-:Y:S01]  /*5960*/  FMUL.FTZ R25, R25, R7 ;  /* 0x0000000719197220 */ /* 0x000fe20000410000 */
[----:B------:R-:W-:Y:S01]  /*5970*/  F2FP.SATFINITE.E4M3.F32.PACK_AB_MERGE_C R179, R182, R179, RZ ;  /* 0x000000b3b6b3723e */ /* 0x000fe200048070ff */
[----:B------:R-:W-:Y:S01]  /*5980*/  SYNCS.ARRIVE.TRANS64.RED.A1T0 RZ, [UR6], RZ ;  /* 0x000000ffffff79a7 */ /* 0x000fe20008100406 */
[----:B------:R-:W-:Y:S01]  /*5990*/  F2FP.SATFINITE.E4M3.F32.PACK_AB_MERGE_C R169, R172, R169, RZ ;  /* 0x000000a9aca9723e */ /* 0x000fe200048070ff */
[----:B------:R-:W-:Y:S01]  /*59a0*/  FMUL.FTZ R28, R28, R7 ;  /* 0x000000071c1c7220 */ /* 0x000fe20000410000 */
        /* <DEDUP_REMOVED lines=13> */
[-C--:B------:R-:W-:Y:S01]  /*5a80*/  FMUL.FTZ R41, R41, R7.reuse ;  /* 0x0000000729297220 */ /* 0x080fe20000410000 */
        /* <DEDUP_REMOVED lines=53> */
[----:B------:R-:W-:Y:S01]  /*5de0*/  FMUL.FTZ R149, R149, R7 ;  /* 0x0000000795957220 */ /* 0x000fe20000410000 */
        /* <DEDUP_REMOVED lines=64> */
[----:B------:R-:W-:Y:S01]  /*61f0*/  F2FP.SATFINITE.E4M3.F32.PACK_AB_MERGE_C R216, R9, R10, R11 ;  /* 0x0000000a09d8723e */ /* 0x000fe2000480700b */
[----:B------:R-:W-:Y:S01]  /*6200*/  IMAD.MOV.U32 R6, RZ, RZ, R5 ;  /* 0x000000ffff067224 */ /* 0x000fe200078e0005 */
[----:B------:R-:W-:Y:S01]  /*6210*/  F2FP.SATFINITE.E4M3.F32.PACK_AB_MERGE_C R217, R154, R197, R155 ;  /* 0x000000c59ad9723e */ /* 0x000fe2000480709b */
[----:B------:R-:W-:Y:S01]  /*6220*/  IMAD.MOV.U32 R7, RZ, RZ, R0 ;  /* 0x000000ffff077224 */ /* 0x000fe200078e0000 */
[----:B------:R-:W-:-:S02]  /*6230*/  F2FP.SATFINITE.E4M3.F32.PACK_AB_MERGE_C R218, R14, R13, R15 ;  /* 0x0000000d0eda723e */ /* 0x000fc4000480700f */
[----:B------:R-:W-:Y:S02]  /*6240*/  F2FP.SATFINITE.E4M3.F32.PACK_AB_MERGE_C R219, R162, R159, R163 ;  /* 0x0000009fa2db723e */ /* 0x000fe400048070a3 */
[----:B------:R-:W-:Y:S02]  /*6250*/  F2FP.SATFINITE.E4M3.F32.PACK_AB_MERGE_C R220, R152, R21, R153 ;  /* 0x0000001598dc723e */ /* 0x000fe40004807099 */
[----:B------:R-:W-:Y:S02]  /*6260*/  F2FP.SATFINITE.E4M3.F32.PACK_AB_MERGE_C R221, R170, R167, R171 ;  /* 0x000000a7aadd723e */ /* 0x000fe400048070ab */
[----:B------:R-:W-:Y:S02]  /*6270*/  F2FP.SATFINITE.E4M3.F32.PACK_AB_MERGE_C R222, R160, R157, R161 ;  /* 0x0000009da0de723e */ /* 0x000fe400048070a1 */
[----:B------:R-:W-:Y:S02]  /*6280*/  F2FP.SATFINITE.E4M3.F32.PACK_AB_MERGE_C R223, R178, R175, R179 ;  /* 0x000000afb2df723e */ /* 0x000fe400048070b3 */
[----:B------:R-:W-:-:S02]  /*6290*/  F2FP.SATFINITE.E4M3.F32.PACK_AB_MERGE_C R224, R168, R165, R169 ;  /* 0x000000a5a8e0723e */ /* 0x000fc400048070a9 */
[----:B------:R-:W-:Y:S02]  /*62a0*/  F2FP.SATFINITE.E4M3.F32.PACK_AB_MERGE_C R225, R186, R183, R187 ;  /* 0x000000b7bae1723e */ /* 0x000fe400048070bb */
[----:B------:R-:W-:Y:S02]  /*62b0*/  F2FP.SATFINITE.E4M3.F32.PACK_AB_MERGE_C R226, R176, R173, R177 ;  /* 0x000000adb0e2723e */ /* 0x000fe400048070b1 */
[----:B------:R-:W-:Y:S02]  /*62c0*/  F2FP.SATFINITE.E4M3.F32.PACK_AB_MERGE_C R227, R194, R191, R195 ;  /* 0x000000bfc2e3723e */ /* 0x000fe400048070c3 */
[----:B------:R-:W-:Y:S02]  /*62d0*/  F2FP.SATFINITE.E4M3.F32.PACK_AB_MERGE_C R228, R184, R181, R185 ;  /* 0x000000b5b8e4723e */ /* 0x000fe400048070b9 */
[----:B------:R-:W-:Y:S02]  /*62e0*/  F2FP.SATFINITE.E4M3.F32.PACK_AB_MERGE_C R229, R200, R199, R201 ;  /* 0x000000c7c8e5723e */ /* 0x000fe400048070c9 */
[----:B------:R-:W-:-:S02]  /*62f0*/  F2FP.SATFINITE.E4M3.F32.PACK_AB_MERGE_C R230, R192, R189, R8 ;  /* 0x000000bdc0e6723e */ /* 0x000fc40004807008 */
[----:B------:R-:W-:Y:S01]  /*6300*/  F2FP.SATFINITE.E4M3.F32.PACK_AB_MERGE_C R231, R204, R203, R196 ;  /* 0x000000cbcce7723e */ /* 0x000fe200048070c4 */
[----:B------:R-:W-:Y:S06]  /*6310*/  @P1 BRA `(.L_x_25) ;  /* 0xffffffdc003c1947 */ /* 0x000fec000383ffff */
.L_x_15:
[----:B------:R-:W-:Y:S06]  /*6320*/  BAR.ARV 0x8, 0x180 ;  /* 0x0206000000007b1d */ /* 0x000fec0000002000 */
[----:B------:R-:W-:Y:S05]  /*6330*/  @!P0 BRA `(.L_x_26) ;  /* 0x0000000000048947 */ /* 0x000fea0003800000 */
[----:B------:R-:W-:Y:S01]  /*6340*/  BPT.TRAP 0x1 ;  /* 0x000000040000795c */ /* 0x000fe20000300000 */
.L_x_26:
[----:B------:R-:W-:Y:S01]  /*6350*/  ULEA UR8, UR52, UR39, 0x3 ;  /* 0x0000002734087291 */ /* 0x000fe2000f8e183f */
[----:B------:R-:W-:-:S05]  /*6360*/  IMAD.U32 R6, RZ, RZ, UR44 ;  /* 0x0000002cff067e24 */ /* 0x000fca000f8e00ff */
[----:B------:R-:W-:-:S04]  /*6370*/  SHF.L.U32 R6, R6, 0x1f, RZ ;  /* 0x0000001f06067819 */ /* 0x000fc800000006ff */
[----:B------:R0:W1:Y:S01]  /*6380*/  SYNCS.PHASECHK.TRANS64.TRYWAIT P1, [UR8+0x38850], R6 ;  /* 0x03885006ff0075a7 */ /* 0x0000620008020148 */
[----:B------:R-:W-:Y:S05]  /*6390*/  @!P0 BRA `(.L_x_27) ;  /* 0x0000000000048947 */ /* 0x000fea0003800000 */
[----:B------:R-:W-:Y:S01]  /*63a0*/  BPT.TRAP 0x1 ;  /* 0x000000040000795c */ /* 0x000fe20000300000 */
.L_x_27:
[----:B-1----:R-:W-:Y:S05]  /*63b0*/  @P1 BRA `(.L_x_28) ;  /* 0x0000000000081947 */ /* 0x002fea0003800000 */
[----:B------:R-:W1:Y:S02]  /*63c0*/  SYNCS.PHASECHK.TRANS64.TRYWAIT P1, [UR8+0x38850], R6 ;  /* 0x03885006ff0075a7 */ /* 0x000e640008020148 */
[----:B-1----:R-:W-:Y:S05]  /*63d0*/  @!P1 BRA `(.L_x_29) ;  /* 0x0000007800d09947 */ /* 0x002fea0003800000 */
.L_x_28:
[----:B------:R-:W-:Y:S01]  /*63e0*/  UIADD3 UR4, UR39, 0x400, URZ ;  /* 0x0000040027047890 */ /* 0x000fe2000fffe03f */
[----:B------:R-:W-:Y:S01]  /*63f0*/  WARPGROUP.ARRIVE ;  /* 0x00000000000079c5 */ /* 0x000fe20000000000 */
[----:B------:R-:W-:Y:S01]  /*6400*/  UMOV UR7, 0x40000040 ;  /* 0x4000004000077882 */ /* 0x000fe20000000000 */
[----:B------:R-:W-:Y:S01]  /*6410*/  IMAD.MOV.U32 R8, RZ, RZ, 0x3f800000 ;  /* 0x3f800000ff087424 */ /* 0x000fe200078e00ff */
[----:B------:R-:W-:-:S04]  /*6420*/  USHF.R.U32.HI UR4, URZ, 0x4, UR4 ;  /* 0x000000043f047899 */ /* 0x000fc80008011604 */
[----:B------:R-:W-:-:S04]  /*6430*/  ULOP3.LUT UR4, UR4, 0x3fff, URZ, 0xc0, !UPT ;  /* 0x00003fff04047892 */ /* 0x000fc8000f8ec03f */
[----:B------:R-:W-:-:S04]  /*6440*/  ULOP3.LUT UR4, UR4, 0x10000, URZ, 0xfc, !UPT ;  /* 0x0001000004047892 */ /* 0x000fc8000f8efc3f */
[----:B------:R-:W-:-:S03]  /*6450*/  ULEA UR9, UR52, UR4, 0xb ;  /* 0x0000000434097291 */ /* 0x000fc6000f8e583f */
[----:B------:R-:W-:Y:S02]  /*6460*/  ULDC.64 UR4, c[0x0][0x9a0] ;  /* 0x0002680000047ab9 */ /* 0x000fe40000000a00 */
[----:B------:R-:W-:Y:S02]  /*6470*/  UISETP.NE.U32.AND UP0, UPT, UR4, URZ, UPT ;  /* 0x0000003f0400728c */ /* 0x000fe4000bf05070 */
[----:B------:R-:W-:Y:S02]  /*6480*/  UMOV UR6, UR9 ;  /* 0x0000000900067c82 */ /* 0x000fe40008000000 */
[----:B------:R-:W-:Y:S01]  /*6490*/  QGMMA.64x256x32.F32.E4M3.E4M3 R24, R216, gdesc[UR4], R24, gsb0 ;  /* 0x03e00004d8187df3 */ /* 0x000fe20008000818 */
[----:B------:R-:W-:Y:S01]  /*64a0*/  UIADD3 UR6, UR9, 0x2, URZ ;  /* 0x0000000209067890 */ /* 0x000fe2000fffe03f */
[----:B------:R-:W-:Y:S01]  /*64b0*/  UMOV UR7, 0x40000040 ;  /* 0x4000004000077882 */ /* 0x000fe20000000000 */
[----:B------:R-:W-:-:S06]  /*64c0*/  UISETP.NE.AND.EX UP0, UPT, UR5, URZ, UPT, UP0 ;  /* 0x0000003f0500728c */ /* 0x000fcc000bf05300 */
[----:B------:R-:W-:-:S05]  /*64d0*/  PLOP3.LUT P1, PT, PT, PT, UP0, 0x80, 0x0 ;  /* 0x000000000000781c */ /* 0x000fca0003f2f008 */
[----:B------:R-:W-:Y:S01]  /*64e0*/  @UP0 USHF.R.S32.HI UR10, URZ, 0x1f, UR42 ;  /* 0x0000001f3f0a0899 */ /* 0x000fe2000801142a */
[----:B------:R-:W-:Y:S01]  /*64f0*/  @UP0 ULDC.64 UR12, c[0x0][0x9c8] ;  /* 0x00027200000c0ab9 */ /* 0x000fe20000000a00 */
[----:B------:R-:W-:Y:S02]  /*6500*/  @UP0 ULDC.64 UR14, c[0x0][0x9d0] ;  /* 0x00027400000e0ab9 */ /* 0x000fe40000000a00 */
[----:B------:R-:W-:-:S04]  /*6510*/  @UP0 UIMAD UR10, UR10, UR12, URZ ;  /* 0x0000000c0a0a02a4 */ /* 0x000fc8000f8e023f */
[----:B------:R-:W-:Y:S01]  /*6520*/  @UP0 UIMAD UR10, UR42, UR13, UR10 ;  /* 0x0000000d2a0a02a4 */ /* 0x000fe2000f8e020a */
[----:B------:R-:W-:Y:S02]  /*6530*/  WARPGROUP.DEPBAR.LE gsb0, 0x0 ;  /* 0x00008000000079c5 */ /* 0x000fe40000010000 */
[----:B------:R-:W-:-:S06]  /*6540*/  WARPGROUP.ARRIVE ;  /* 0x00000000000079c5 */ /* 0x000fcc0000000000 */
[----:B------:R-:W-:Y:S01]  /*6550*/  QGMMA.64x256x32.F32.E4M3.E4M3 R24, R220, gdesc[UR4], R24, gsb0 ;  /* 0x03e00004dc187df3 */ /* 0x000fe20008000818 */
[----:B------:R-:W-:Y:S01]  /*6560*/  @UP0 UIADD3 UR6, -UR42, URZ, URZ ;  /* 0x0000003f2a060290 */ /* 0x000fe2000fffe13f */
[----:B------:R-:W-:-:S03]  /*6570*/  @UP0 ULDC UR7, c[0x0][0xc44] ;  /* 0x0003110000070ab9 */ /* 0x000fc60000000800 */
[----:B------:R-:W-:Y:S02]  /*6580*/  @UP0 UIMAD UR11, UR7, UR6, UR43 ;  /* 0x00000006070b02a4 */ /* 0x000fe4000f8e022b */
[----:B------:R-:W-:Y:S02]  /*6590*/  @UP0 UIMAD.WIDE.U32 UR6, UR42, UR12, URZ ;  /* 0x0000000c2a0602a5 */ /* 0x000fe4000f8e003f */
[----:B------:R-:W-:Y:S02]  /*65a0*/  @UP0 USHF.R.S32.HI UR12, URZ, 0x1f, UR11 ;  /* 0x0000001f3f0c0899 */ /* 0x000fe4000801140b */
[----:B------:R-:W-:Y:S02]  /*65b0*/  @UP0 UIADD3 UR7, UR7, UR10, URZ ;  /* 0x0000000a07070290 */ /* 0x000fe4000fffe03f */
[----:B------:R-:W-:Y:S02]  /*65c0*/  @UP0 UIMAD UR10, UR12, UR14, URZ ;  /* 0x0000000e0c0a02a4 */ /* 0x000fe4000f8e023f */
[----:B------:R-:W-:-:S02]  /*65d0*/  UIADD3 UR12, UR9, 0x4, URZ ;  /* 0x00000004090c7890 */ /* 0x000fc4000fffe03f */
[----:B------:R-:W-:Y:S02]  /*65e0*/  @UP0 UIMAD UR13, UR11, UR15, UR10 ;  /* 0x0000000f0b0d02a4 */ /* 0x000fe4000f8e020a */
[----:B------:R-:W-:-:S03]  /*65f0*/  @UP0 UIMAD.WIDE.U32 UR10, UR11, UR14, UR6 ;  /* 0x0000000e0b0a02a5 */ /* 0x000fc6000f8e0006 */
[----:B------:R-:W-:Y:S01]  /*6600*/  UMOV UR6, UR12 ;  /* 0x0000000c00067c82 */ /* 0x000fe20008000000 */
[----:B------:R-:W-:Y:S01]  /*6610*/  UMOV UR7, 0x40000040 ;  /* 0x4000004000077882 */ /* 0x000fe20000000000 */
[----:B------:R-:W-:Y:S02]  /*6620*/  @UP0 UIADD3 UR11, UR11, UR13, URZ ;  /* 0x0000000d0b0b0290 */ /* 0x000fe4000fffe03f */
[----:B------:R-:W-:-:S04]  /*6630*/  @UP0 ULEA UR4, UP1, UR10, UR4, 0x2 ;  /* 0x000000040a040291 */ /* 0x000fc8000f82103f */
[----:B------:R-:W-:Y:S02]  /*6640*/  @UP0 ULEA.HI.X UR5, UR10, UR5, UR11, 0x2, UP1 ;  /* 0x000000050a050291 */ /* 0x000fe400088f140b */
[----:B01----:R-:W-:-:S04]  /*6650*/  IMAD.U32 R6, RZ, RZ, UR4 ;  /* 0x00000004ff067e24 */ /* 0x003fc8000f8e00ff */
[----:B------:R-:W-:-:S05]  /*6660*/  IMAD.U32 R7, RZ, RZ, UR5 ;  /* 0x00000005ff077e24 */ /* 0x000fca000f8e00ff */
[----:B------:R0:W2:Y:S01]  /*6670*/  @P1 LDG.E R8, desc[UR48][R6.64] ;  /* 0x0000003006081981 */ /* 0x0000a2000c1e1900 */
[----:B------:R-:W-:Y:S02]  /*6680*/  WARPGROUP.DEPBAR.LE gsb0, 0x0 ;  /* 0x00008000000079c5 */ /* 0x000fe40000010000 */
[----:B------:R-:W-:-:S06]  /*6690*/  WARPGROUP.ARRIVE ;  /* 0x00000000000079c5 */ /* 0x000fcc0000000000 */
[----:B------:R-:W-:Y:S01]  /*66a0*/  QGMMA.64x256x32.F32.E4M3.E4M3 R24, R224, gdesc[UR4], R24, gsb0 ;  /* 0x03e00004e0187df3 */ /* 0x000fe20008000818 */
[----:B------:R-:W-:Y:S01]  /*66b0*/  UIADD3 UR6, UR9, 0x6, URZ ;  /* 0x0000000609067890 */ /* 0x000fe2000fffe03f */
[----:B------:R-:W-:Y:S01]  /*66c0*/  UMOV UR7, 0x40000040 ;  /* 0x4000004000077882 */ /* 0x000fe20000000000 */
[----:B------:R-:W1:Y:S04]  /*66d0*/  SHFL.BFLY PT, R9, R4, 0x2, 0x1f ;  /* 0x0c401f0004097f89 */ /* 0x000e6800000e0000 */
[----:B------:R-:W3:Y:S01]  /*66e0*/  SHFL.BFLY PT, R12, R3, 0x2, 0x1f ;  /* 0x0c401f00030c7f89 */ /* 0x000ee200000e0000 */
[----:B-1----:R-:W-:-:S01]  /*66f0*/  FADD.FTZ R9, R9, R4 ;  /* 0x0000000409097221 */ /* 0x002fc20000010000 */
[----:B---3--:R-:W-:-:S04]  /*6700*/  FADD.FTZ R12, R12, R3 ;  /* 0x000000030c0c7221 */ /* 0x008fc80000010000 */
[----:B------:R-:W1:Y:S04]  /*6710*/  SHFL.BFLY PT, R10, R9, 0x1, 0x1f ;  /* 0x0c201f00090a7f89 */ /* 0x000e6800000e0000 */
[----:B------:R-:W3:Y:S01]  /*6720*/  SHFL.BFLY PT, R11, R12, 0x1, 0x1f ;  /* 0x0c201f000c0b7f89 */ /* 0x000ee200000e0000 */
[----:B0-----:R-:W-:Y:S02]  /*6730*/  IMAD.MOV.U32 R7, RZ, RZ, RZ ;  /* 0x000000ffff077224 */ /* 0x001fe400078e00ff */
[----:B-1----:R-:W-:Y:S01]  /*6740*/  FADD.FTZ R13, R9, R10 ;  /* 0x0000000a090d7221 */ /* 0x002fe20000010000 */
[----:B---3--:R-:W-:-:S04]  /*6750*/  FADD.FTZ R14, R12, R11 ;  /* 0x0000000b0c0e7221 */ /* 0x008fc80000010000 */
[C---:B------:R-:W-:Y:S01]  /*6760*/  FSETP.NE.FTZ.AND P1, PT, R13.reuse, RZ, PT ;  /* 0x000000ff0d00720b */ /* 0x040fe20003f35000 */
[----:B------:R-:W-:Y:S01]  /*6770*/  FMUL.FTZ R6, R13, 0.00390625 ;  /* 0x3b8000000d067820 */ /* 0x000fe20000410000 */
[----:B------:R-:W-:-:S04]  /*6780*/  FMUL.FTZ R15, R14, 0.00390625 ;  /* 0x3b8000000e0f7820 */ /* 0x000fc80000410000 */
[----:B------:R-:W-:Y:S02]  /*6790*/  FSETP.NE.FTZ.AND P2, PT, R6, RZ, PT ;  /* 0x000000ff0600720b */ /* 0x000fe40003f55000 */
[----:B------:R-:W-:-:S05]  /*67a0*/  FSETP.NE.FTZ.AND P3, PT, R15, RZ, PT ;  /* 0x000000ff0f00720b */ /* 0x000fca0003f75000 */
[----:B------:R0:W-:Y:S01]  /*67b0*/  @P1 MUFU.RCP R7, R13 ;  /* 0x0000000d00071308 */ /* 0x0001e20000001000 */
[----:B------:R-:W-:Y:S01]  /*67c0*/  FSETP.NE.FTZ.AND P1, PT, R14, RZ, PT ;  /* 0x000000ff0e00720b */ /* 0x000fe20003f35000 */
[----:B------:R-:W-:-:S06]  /*67d0*/  IMAD.MOV.U32 R11, RZ, RZ, RZ ;  /* 0x000000ffff0b7224 */ /* 0x000fcc00078e00ff */
[----:B------:R-:W1:Y:S08]  /*67e0*/  @P2 MUFU.LG2 R6, R6 ;  /* 0x0000000600062308 */ /* 0x000e700000000c00 */
[----:B------:R-:W3:Y:S08]  /*67f0*/  @P3 MUFU.LG2 R10, R15 ;  /* 0x0000000f000a3308 */ /* 0x000ef00000000c00 */
[----:B------:R-:W4:Y:S01]  /*6800*/  @P1 MUFU.RCP R11, R14 ;  /* 0x0000000e000b1308 */ /* 0x000f220000001000 */
[----:B------:R-:W-:-:S02]  /*6810*/  IMAD.U32 R9, RZ, RZ, UR40 ;  /* 0x00000028ff097e24 */ /* 0x000fc4000f8e00ff */
[----:B------:R-:W-:Y:S01]  /*6820*/  IMAD.U32 R12, RZ, RZ, UR40 ;  /* 0x00000028ff0c7e24 */ /* 0x000fe2000f8e00ff */
[----:B------:R-:W-:Y:S02]  /*6830*/  WARPGROUP.DEPBAR.LE gsb0, 0x0 ;  /* 0x00008000000079c5 */ /* 0x000fe40000010000 */
[----:B------:R-:W-:-:S06]  /*6840*/  WARPGROUP.ARRIVE ;  /* 0x00000000000079c5 */ /* 0x000fcc0000000000 */
[----:B------:R-:W-:Y:S01]  /*6850*/  QGMMA.64x256x32.F32.E4M3.E4M3 R24, R228, gdesc[UR4], R24, gsb0 ;  /* 0x03e00004e4187df3 */ /* 0x000fe20008000818 */
[----:B------:R-:W-:Y:S01]  /*6860*/  @P2 FMUL.FTZ R9, R9, 0.69314718246459960938 ;  /* 0x3f31721809092820 */ /* 0x000fe20000410000 */
[----:B0-----:R-:W-:Y:S01]  /*6870*/  @P3 FMUL.FTZ R13, R12, 0.69314718246459960938 ;  /* 0x3f3172180c0d3820 */ /* 0x001fe20000410000 */
[----:B-1----:R-:W-:Y:S01]  /*6880*/  @P2 FMUL.FTZ R6, R6, 0.69314718246459960938 ;  /* 0x3f31721806062820 */ /* 0x002fe20000410000 */
[----:B---3--:R-:W-:Y:S01]  /*6890*/  @P3 FMUL.FTZ R10, R10, 0.69314718246459960938 ;  /* 0x3f3172180a0a3820 */ /* 0x008fe20000410000 */
[----:B------:R-:W-:Y:S02]  /*68a0*/  IMAD.MOV.U32 R4, RZ, RZ, -0x800000 ;  /* 0xff800000ff047424 */ /* 0x000fe400078e00ff */
[----:B--2---:R-:W-:Y:S01]  /*68b0*/  FMUL.FTZ R158, R7, R8 ;  /* 0x00000008079e7220 */ /* 0x004fe20000410000 */
[----:B------:R-:W-:Y:S02]  /*68c0*/  IMAD.MOV.U32 R3, RZ, RZ, -0x800000 ;  /* 0xff800000ff037424 */ /* 0x000fe400078e00ff */
[----:B------:R-:W-:Y:S01]  /*68d0*/  @P2 FFMA.FTZ R4, R9, R0, R6 ;  /* 0x0000000009042223 */ /* 0x000fe20000010006 */
[----:B------:R-:W-:-:S01]  /*68e0*/  @P3 FFMA.FTZ R3, R13, R5, R10 ;  /* 0x000000050d033223 */ /* 0x000fc2000001000a */
[----:B----4-:R-:W-:Y:S01]  /*68f0*/  FMUL.FTZ R8, R11, R8 ;  /* 0x000000080b087220 */ /* 0x010fe20000410000 */
[----:B------:R-:W-:-:S02]  /*6900*/  WARPGROUP.DEPBAR.LE gsb0, 0x0 ;  /* 0x00008000000079c5 */ /* 0x000fc40000010000 */
[----:B------:R-:W-:Y:S05]  /*6910*/  @!P0 BRA `(.L_x_30) ;  /* 0x0000000000048947 */ /* 0x000fea0003800000 */
[----:B------:R-:W-:Y:S01]  /*6920*/  BPT.TRAP 0x1 ;  /* 0x000000040000795c */ /* 0x000fe20000300000 */
.L_x_30:
[----:B------:R-:W0:Y:S01]  /*6930*/  S2R R159, SR_TID.X ;  /* 0x00000000009f7919 */ /* 0x000e220000002100 */
[-C--:B------:R-:W-:Y:S01]  /*6940*/  FMUL.FTZ R157, R24, R158.reuse ;  /* 0x0000009e189d7220 */ /* 0x080fe20000410000 */
[-C--:B------:R-:W-:Y:S01]  /*6950*/  FMUL.FTZ R24, R45, R158.reuse ;  /* 0x0000009e2d187220 */ /* 0x080fe20000410000 */
[-C--:B------:R-:W-:Y:S01]  /*6960*/  FMUL.FTZ R45, R41, R158.reuse ;  /* 0x0000009e292d7220 */ /* 0x080fe20000410000 */
[-C--:B------:R-:W-:Y:S01]  /*6970*/  FMUL.FTZ R20, R53, R158.reuse ;  /* 0x0000009e35147220 */ /* 0x080fe20000410000 */
[-C--:B------:R-:W-:Y:S01]  /*6980*/  FMUL.FTZ R41, R49, R158.reuse ;  /* 0x0000009e31297220 */ /* 0x080fe20000410000 */
[----:B------:R-:W-:Y:S01]  /*6990*/  ULDC.64 UR4, c[0x4][0x110] ;  /* 0x0100440000047ab9 */ /* 0x000fe20000000a00 */
[-C--:B------:R-:W-:Y:S01]  /*69a0*/  FMUL.FTZ R21, R37, R158.reuse ;  /* 0x0000009e25157220 */ /* 0x080fe20000410000 */
[----:B------:R-:W-:Y:S01]  /*69b0*/  F2FP.BF16.F32.PACK_AB R45, R24, R45 ;  /* 0x0000002d182d723e */ /* 0x000fe200000010ff */
[-C--:B------:R-:W-:Y:S01]  /*69c0*/  FMUL.FTZ R154, R33, R158.reuse ;  /* 0x0000009e219a7220 */ /* 0x080fe20000410000 */
[----:B------:R-:W-:Y:S01]  /*69d0*/  F2FP.BF16.F32.PACK_AB R24, R20, R41 ;  /* 0x000000291418723e */ /* 0x000fe200000010ff */
[-C--:B------:R-:W-:Y:S01]  /*69e0*/  FMUL.FTZ R5, R68, R158.reuse ;  /* 0x0000009e44057220 */ /* 0x080fe20000410000 */
[-C--:B------:R-:W-:Y:S01]  /*69f0*/  FMUL.FTZ R10, R64, R158.reuse ;  /* 0x0000009e400a7220 */ /* 0x080fe20000410000 */
[----:B------:R-:W-:Y:S01]  /*6a00*/  FMUL.FTZ R13, R80, R158 ;  /* 0x0000009e500d7220 */ /* 0x000fe20000410000 */
[----:B------:R-:W-:Y:S01]  /*6a10*/  F2FP.BF16.F32.PACK_AB R154, R21, R154 ;  /* 0x0000009a159a723e */ /* 0x000fe200000010ff */
[----:B------:R-:W-:Y:S01]  /*6a20*/  FMUL.FTZ R80, R113, R158 ;  /* 0x0000009e71507220 */ /* 0x000fe20000410000 */
[----:B------:R-:W-:Y:S01]  /*6a30*/  FMUL.FTZ R113, R26, R8 ;  /* 0x000000081a717220 */ /* 0x000fe20000410000 */
[----:B------:R-:W-:Y:S01]  /*6a40*/  F2FP.BF16.F32.PACK_AB R10, R5, R10 ;  /* 0x0000000a050a723e */ /* 0x000fe200000010ff */
[----:B------:R-:W1:Y:S01]  /*6a50*/  S2UR UR6, SR_SWINHI ;  /* 0x00000000000679c3 */ /* 0x000e620000002f00 */
        /* <DEDUP_REMOVED lines=13> */
[----:B0-----:R-:W-:-:S02]  /*6b30*/  IMAD.SHL.U32 R20, R159, 0x4, RZ ;  /* 0x000000049f147824 */ /* 0x001fc400078e00ff */
[-C--:B------:R-:W-:Y:S01]  /*6b40*/  FMUL.FTZ R78, R79, R8.reuse ;  /* 0x000000084f4e7220 */ /* 0x080fe20000410000 */
[-C--:B------:R-:W-:Y:S01]  /*6b50*/  FMUL.FTZ R34, R34, R8.reuse ;  /* 0x0000000822227220 */ /* 0x080fe20000410000 */
[-C--:B------:R-:W-:Y:S01]  /*6b60*/  FMUL.FTZ R79, R86, R8.reuse ;  /* 0x00000008564f7220 */ /* 0x080fe20000410000 */
[----:B------:R-:W-:Y:S01]  /*6b70*/  FMUL.FTZ R86, R87, R8 ;  /* 0x0000000857567220 */ /* 0x000fe20000410000 */
[----:B------:R-:W-:Y:S01]  /*6b80*/  LOP3.LUT R20, R20, 0xc, RZ, 0xc0, !PT ;  /* 0x0000000c14147812 */ /* 0x000fe200078ec0ff */
[----:B------:R-:W-:Y:S01]  /*6b90*/  FMUL.FTZ R156, R32, R158 ;  /* 0x0000009e209c7220 */ /* 0x000fe20000410000 */
[----:B------:R-:W-:Y:S01]  /*6ba0*/  FMUL.FTZ R87, R94, R8 ;  /* 0x000000085e577220 */ /* 0x000fe20000410000 */
[-C--:B------:R-:W-:Y:S01]  /*6bb0*/  FMUL.FTZ R32, R61, R158.reuse ;  /* 0x0000009e3d207220 */ /* 0x080fe20000410000 */
[----:B------:R-:W-:Y:S01]  /*6bc0*/  IADD3 R20, P0, R20, UR4, RZ ;  /* 0x0000000414147c10 */ /* 0x000fe2000ff1e0ff */
[----:B------:R-:W-:Y:S01]  /*6bd0*/  FMUL.FTZ R37, R57, R158 ;  /* 0x0000009e39257220 */ /* 0x000fe20000410000 */
[----:B------:R-:W-:Y:S01]  /*6be0*/  FMUL.FTZ R94, R95, R8 ;  /* 0x000000085f5e7220 */ /* 0x000fe20000410000 */
[-C--:B------:R-:W-:Y:S01]  /*6bf0*/  FMUL.FTZ R57, R100, R158.reuse ;  /* 0x0000009e64397220 */ /* 0x080fe20000410000 */
[----:B------:R-:W-:Y:S01]  /*6c00*/  FMUL.FTZ R61, R101, R158 ;  /* 0x0000009e653d7220 */ /* 0x000fe20000410000 */
[----:B------:R-:W-:-:S02]  /*6c10*/  IMAD.X R21, RZ, RZ, UR5, P0 ;  /* 0x00000005ff157e24 */ /* 0x000fc400080e06ff */
[-C--:B------:R-:W-:Y:S01]  /*6c20*/  FMUL.FTZ R64, R97, R158.reuse ;  /* 0x0000009e61407220 */ /* 0x080fe20000410000 */
[----:B------:R-:W-:Y:S01]  /*6c30*/  FMUL.FTZ R68, R104, R158 ;  /* 0x0000009e68447220 */ /* 0x000fe20000410000 */
[----:B------:R-:W-:Y:S01]  /*6c40*/  FMUL.FTZ R95, R102, R8 ;  /* 0x00000008665f7220 */ /* 0x000fe20000410000 */
[----:B------:R-:W-:Y:S01]  /*6c50*/  F2FP.BF16.F32.PACK_AB R27, R26, R27 ;  /* 0x0000001b1a1b723e */ /* 0x000fe200000010ff */
[----:B------:R0:W2:Y:S01]  /*6c60*/  LDG.E.CONSTANT R5, desc[UR48][R20.64] ;  /* 0x0000003014057981 */ /* 0x0000a2000c1e9900 */
[-C--:B------:R-:W-:Y:S01]  /*6c70*/  FMUL.FTZ R155, R25, R158.reuse ;  /* 0x0000009e199b7220 */ /* 0x080fe20000410000 */
[-C--:B------:R-:W-:Y:S01]  /*6c80*/  FMUL.FTZ R12, R84, R158.reuse ;  /* 0x0000009e540c7220 */ /* 0x080fe20000410000 */
[-C--:B------:R-:W-:Y:S01]  /*6c90*/  FMUL.FTZ R97, R140, R158.reuse ;  /* 0x0000009e8c617220 */ /* 0x080fe20000410000 */
[-C--:B------:R-:W-:Y:S01]  /*6ca0*/  FMUL.FTZ R100, R136, R158.reuse ;  /* 0x0000009e88647220 */ /* 0x080fe20000410000 */
[-C--:B------:R-:W-:Y:S01]  /*6cb0*/  FMUL.FTZ R101, R141, R158.reuse ;  /* 0x0000009e8d657220 */ /* 0x080fe20000410000 */
[----:B------:R-:W-:Y:S01]  /*6cc0*/  FMUL.FTZ R104, R137, R158 ;  /* 0x0000009e89687220 */ /* 0x000fe20000410000 */
[----:B------:R-:W-:Y:S01]  /*6cd0*/  FMUL.FTZ R102, R103, R8 ;  /* 0x0000000867667220 */ /* 0x000fe20000410000 */
[----:B------:R-:W-:Y:S01]  /*6ce0*/  F2FP.BF16.F32.PACK_AB R26, R31, R34 ;  /* 0x000000221f1a723e */ /* 0x000fe200000010ff */
[----:B------:R-:W-:Y:S01]  /*6cf0*/  FMUL.FTZ R25, R52, R158 ;  /* 0x0000009e34197220 */ /* 0x000fe20000410000 */
[-C--:B------:R-:W-:Y:S01]  /*6d00*/  FMUL.FTZ R42, R42, R8.reuse ;  /* 0x000000082a2a7220 */ /* 0x080fe20000410000 */
[-C--:B------:R-:W-:Y:S01]  /*6d10*/  FMUL.FTZ R43, R43, R8.reuse ;  /* 0x000000082b2b7220 */ /* 0x080fe20000410000 */
[-C--:B------:R-:W-:Y:S01]  /*6d20*/  FMUL.FTZ R98, R98, R8.reuse ;  /* 0x0000000862627220 */ /* 0x080fe20000410000 */
[----:B------:R-:W-:Y:S01]  /*6d30*/  FMUL.FTZ R103, R99, R8 ;  /* 0x0000000863677220 */ /* 0x000fe20000410000 */
[----:B------:R-:W-:Y:S01]  /*6d40*/  LOP3.LUT P0, R31, R159, 0x3, RZ, 0xc0, !PT ;  /* 0x000000039f1f7812 */ /* 0x000fe2000780c0ff */
[-C--:B------:R-:W-:Y:S01]  /*6d50*/  FMUL.FTZ R15, R85, R158.reuse ;  /* 0x0000009e550f7220 */ /* 0x080fe20000410000 */
[-C--:B------:R-:W-:Y:S01]  /*6d60*/  FMUL.FTZ R52, R88, R158.reuse ;  /* 0x0000009e58347220 */ /* 0x080fe20000410000 */
[-C--:B------:R-:W-:Y:S01]  /*6d70*/  FMUL.FTZ R85, R125, R158.reuse ;  /* 0x0000009e7d557220 */ /* 0x080fe20000410000 */
[-C--:B------:R-:W-:Y:S01]  /*6d80*/  FMUL.FTZ R88, R121, R158.reuse ;  /* 0x0000009e79587220 */ /* 0x080fe20000410000 */
[-C--:B------:R-:W-:Y:S01]  /*6d90*/  FMUL.FTZ R7, R77, R158.reuse ;  /* 0x0000009e4d077220 */ /* 0x080fe20000410000 */
[----:B------:R-:W-:Y:S01]  /*6da0*/  FMUL.FTZ R14, R73, R158 ;  /* 0x0000009e490e7220 */ /* 0x000fe20000410000 */
[-C--:B------:R-:W-:Y:S01]  /*6db0*/  FMUL.FTZ R82, R82, R8.reuse ;  /* 0x0000000852527220 */ /* 0x080fe20000410000 */
[----:B------:R-:W-:Y:S01]  /*6dc0*/  FMUL.FTZ R83, R83, R8 ;  /* 0x0000000853537220 */ /* 0x000fe20000410000 */
[----:B------:R-:W-:Y:S01]  /*6dd0*/  F2FP.BF16.F32.PACK_AB R12, R12, R13 ;  /* 0x0000000d0c0c723e */ /* 0x000fe200000010ff */
[----:B------:R-:W-:Y:S01]  /*6de0*/  UMOV UR4, UR39 ;  /* 0x0000002700047c82 */ /* 0x000fe20008000000 */
[----:B-1----:R-:W-:Y:S01]  /*6df0*/  UMOV UR5, UR6 ;  /* 0x0000000600057c82 */ /* 0x002fe20008000000 */
[----:B------:R-:W-:Y:S01]  /*6e00*/  F2FP.BF16.F32.PACK_AB R97, R97, R100 ;  /* 0x000000646161723e */ /* 0x000fe200000010ff */
[----:B------:R-:W-:Y:S01]  /*6e10*/  FMUL.FTZ R152, R28, R158 ;  /* 0x0000009e1c987220 */ /* 0x000fe20000410000 */
[----:B------:R-:W-:Y:S01]  /*6e20*/  F2FP.BF16.F32.PACK_AB R104, R101, R104 ;  /* 0x000000686568723e */ /* 0x000fe200000010ff */
[-C--:B------:R-:W-:Y:S01]  /*6e30*/  FMUL.FTZ R84, R120, R158.reuse ;  /* 0x0000009e78547220 */ /* 0x080fe20000410000 */
[----:B------:R-:W-:Y:S01]  /*6e40*/  ISETP.EQ.OR P0, PT, R31, 0x3, !P0 ;  /* 0x000000031f00780c */ /* 0x000fe20004702670 */
[----:B------:R-:W-:Y:S01]  /*6e50*/  FMUL.FTZ R28, R29, R158 ;  /* 0x0000009e1d1c7220 */ /* 0x000fe20000410000 */
[----:B------:R-:W-:Y:S01]  /*6e60*/  F2FP.BF16.F32.PACK_AB R39, R39, R42 ;  /* 0x0000002a2727723e */ /* 0x000fe200000010ff */
[----:B------:R-:W-:Y:S01]  /*6e70*/  FMUL.FTZ R120, R127, R8 ;  /* 0x000000087f787220 */ /* 0x000fe20000410000 */
[----:B------:R-:W-:Y:S01]  /*6e80*/  F2FP.BF16.F32.PACK_AB R46, R46, R43 ;  /* 0x0000002b2e2e723e */ /* 0x000fe200000010ff */
[----:B------:R-:W-:Y:S01]  /*6e90*/  IMAD.U32 R42, RZ, RZ, UR4 ;  /* 0x00000004ff2a7e24 */ /* 0x000fe2000f8e00ff */
[----:B------:R-:W-:Y:S01]  /*6ea0*/  F2FP.BF16.F32.PACK_AB R13, R95, R98 ;  /* 0x000000625f0d723e */ /* 0x000fe200000010ff */
[----:B------:R-:W-:Y:S01]  /*6eb0*/  IMAD.U32 R43, RZ, RZ, UR5 ;  /* 0x00000005ff2b7e24 */ /* 0x000fe2000f8e00ff */
[----:B------:R-:W-:Y:S01]  /*6ec0*/  F2FP.BF16.F32.PACK_AB R102, R102, R103 ;  /* 0x000000676666723e */ /* 0x000fe200000010ff */
[----:B------:R-:W-:Y:S01]  /*6ed0*/  FMUL.FTZ R29, R36, R158 ;  /* 0x0000009e241d7220 */ /* 0x000fe20000410000 */
[----:B------:R-:W-:Y:S01]  /*6ee0*/  FMUL.FTZ R127, R138, R8 ;  /* 0x000000088a7f7220 */ /* 0x000fe20000410000 */
[----:B0-----:R-:W-:Y:S01]  /*6ef0*/  F2FP.BF16.F32.PACK_AB R21, R85, R88 ;  /* 0x000000585515723e */ /* 0x001fe200000010ff */
[----:B------:R-:W-:Y:S01]  /*6f00*/  FMUL.FTZ R48, R48, R158 ;  /* 0x0000009e30307220 */ /* 0x000fe20000410000 */
[----:B------:R-:W-:Y:S01]  /*6f10*/  F2FP.BF16.F32.PACK_AB R7, R7, R14 ;  /* 0x0000000e0707723e */ /* 0x000fe200000010ff */
[----:B------:R-:W-:Y:S01]  /*6f20*/  FMUL.FTZ R77, R117, R158 ;  /* 0x0000009e754d7220 */ /* 0x000fe20000410000 */
[----:B------:R-:W-:Y:S01]  /*6f30*/  SEL R138, R97, R104, P0 ;  /* 0x00000068618a7207 */ /* 0x000fe20000000000 */
[----:B------:R-:W-:Y:S01]  /*6f40*/  FMUL.FTZ R117, R106, R8 ;  /* 0x000000086a757220 */ /* 0x000fe20000410000 */
[----:B------:R-:W-:Y:S01]  /*6f50*/  SEL R88, R104, R97, P0 ;  /* 0x0000006168587207 */ /* 0x000fe20000000000 */
[----:B------:R-:W-:Y:S01]  /*6f60*/  FMUL.FTZ R0, R69, R158 ;  /* 0x0000009e45007220 */ /* 0x000fe20000410000 */
[----:B------:R-:W-:Y:S01]  /*6f70*/  F2FP.BF16.F32.PACK_AB R99, R79, R82 ;  /* 0x000000524f63723e */ /* 0x000fe200000010ff */
[-C--:B------:R-:W-:Y:S01]  /*6f80*/  FMUL.FTZ R9, R72, R158.reuse ;  /* 0x0000009e48097220 */ /* 0x080fe20000410000 */
[----:B------:R-:W-:Y:S01]  /*6f90*/  F2FP.BF16.F32.PACK_AB R14, R86, R83 ;  /* 0x00000053560e723e */ /* 0x000fe200000010ff */
[----:B------:R-:W-:Y:S01]  /*6fa0*/  FMUL.FTZ R73, R116, R158 ;  /* 0x0000009e74497220 */ /* 0x000fe20000410000 */
[----:B------:R-:W-:Y:S01]  /*6fb0*/  SEL R160, R13, R102, P0 ;  /* 0x000000660da07207 */ /* 0x000fe20000000000 */
[----:B------:R-:W-:Y:S01]  /*6fc0*/  FMUL.FTZ R106, R111, R8 ;  /* 0x000000086f6a7220 */ /* 0x000fe20000410000 */
[----:B------:R-:W-:Y:S01]  /*6fd0*/  SEL R104, R102, R13, P0 ;  /* 0x0000000d66687207 */ /* 0x000fe20000000000 */
[----:B------:R-:W-:Y:S01]  /*6fe0*/  IMAD.WIDE R102, R235, 0x2, R42 ;  /* 0x00000002eb667825 */ /* 0x000fe200078e022a */
[----:B------:R-:W-:-:S03]  /*6ff0*/  F2FP.BF16.F32.PACK_AB R29, R29, R156 ;  /* 0x0000009c1d1d723e */ /* 0x000fc600000010ff */
[----:B------:R-:W-:Y:S01]  /*7000*/  FMUL.FTZ R107, R107, R8 ;  /* 0x000000086b6b7220 */ /* 0x000fe20000410000 */
[----:B------:R-:W-:Y:S01]  /*7010*/  SEL R156, R99, R14, P0 ;  /* 0x0000000e639c7207 */ /* 0x000fe20000000000 */
[-C--:B------:R-:W-:Y:S01]  /*7020*/  FMUL.FTZ R6, R76, R158.reuse ;  /* 0x0000009e4c067220 */ /* 0x080fe20000410000 */
[-C--:B------:R-:W-:Y:S01]  /*7030*/  FMUL.FTZ R69, R109, R158.reuse ;  /* 0x0000009e6d457220 */ /* 0x080fe20000410000 */
[----:B------:R-:W-:Y:S01]  /*7040*/  FMUL.FTZ R72, R105, R158 ;  /* 0x0000009e69487220 */ /* 0x000fe20000410000 */
[-C--:B------:R-:W-:Y:S01]  /*7050*/  FMUL.FTZ R116, R119, R8.reuse ;  /* 0x0000000877747220 */ /* 0x080fe20000410000 */
[----:B------:R-:W-:Y:S01]  /*7060*/  FMUL.FTZ R115, R115, R8 ;  /* 0x0000000873737220 */ /* 0x000fe20000410000 */
[----:B------:R-:W-:Y:S01]  /*7070*/  SEL R99, R14, R99, P0 ;  /* 0x000000630e637207 */ /* 0x000fe20000000000 */
[-C--:B------:R-:W-:Y:S01]  /*7080*/  FMUL.FTZ R33, R60, R158.reuse ;  /* 0x0000009e3c217220 */ /* 0x080fe20000410000 */
[----:B------:R-:W-:Y:S01]  /*7090*/  IADD3 R14, P2, R102, 0xc020, RZ ;  /* 0x0000c020660e7810 */ /* 0x000fe20007f5e0ff */
[----:B------:R-:W-:Y:S01]  /*70a0*/  FMUL.FTZ R60, R96, R158 ;  /* 0x0000009e603c7220 */ /* 0x000fe20000410000 */
[-C--:B------:R-:W-:Y:S01]  /*70b0*/  FMUL.FTZ R119, R122, R8.reuse ;  /* 0x000000087a777220 */ /* 0x080fe20000410000 */
[----:B------:R-:W-:Y:S01]  /*70c0*/  FMUL.FTZ R121, R123, R8 ;  /* 0x000000087b797220 */ /* 0x000fe20000410000 */
[----:B------:R-:W-:Y:S01]  /*70d0*/  F2FP.BF16.F32.PACK_AB R25, R25, R48 ;  /* 0x000000301919723e */ /* 0x000fe200000010ff */
[-C--:B------:R-:W-:Y:S01]  /*70e0*/  FMUL.FTZ R11, R65, R158.reuse ;  /* 0x0000009e410b7220 */ /* 0x080fe20000410000 */
[----:B------:R-:W-:Y:S01]  /*70f0*/  FMUL.FTZ R49, R92, R158 ;  /* 0x0000009e5c317220 */ /* 0x000fe20000410000 */
[-C--:B------:R-:W-:Y:S01]  /*7100*/  FMUL.FTZ R122, R134, R8.reuse ;  /* 0x00000008867a7220 */ /* 0x080fe20000410000 */
[----:B------:R-:W-:Y:S01]  /*7110*/  FMUL.FTZ R123, R130, R8 ;  /* 0x00000008827b7220 */ /* 0x000fe20000410000 */
[-C--:B------:R-:W-:Y:S01]  /*7120*/  FMUL.FTZ R92, R128, R158.reuse ;  /* 0x0000009e805c7220 */ /* 0x080fe20000410000 */
[----:B------:R-:W-:Y:S01]  /*7130*/  FMUL.FTZ R96, R129, R158 ;  /* 0x0000009e81607220 */ /* 0x000fe20000410000 */
[-C--:B------:R-:W-:Y:S01]  /*7140*/  FMUL.FTZ R35, R35, R8.reuse ;  /* 0x0000000823237220 */ /* 0x080fe20000410000 */
[-C--:B------:R-:W-:Y:S01]  /*7150*/  FMUL.FTZ R75, R75, R8.reuse ;  /* 0x000000084b4b7220 */ /* 0x080fe20000410000 */
[----:B------:R-:W-:Y:S01]  /*7160*/  F2FP.BF16.F32.PACK_AB R107, R106, R107 ;  /* 0x0000006b6a6b723e */ /* 0x000fe200000010ff */
[-C--:B------:R-:W-:Y:S01]  /*7170*/  FMUL.FTZ R74, R74, R8.reuse ;  /* 0x000000084a4a7220 */ /* 0x080fe20000410000 */
[-C--:B------:R-:W-:Y:S01]  /*7180*/  FMUL.FTZ R128, R143, R8.reuse ;  /* 0x000000088f807220 */ /* 0x080fe20000410000 */
[----:B------:R-:W-:Y:S01]  /*7190*/  FMUL.FTZ R129, R139, R8 ;  /* 0x000000088b817220 */ /* 0x000fe20000410000 */
[----:B------:R-:W-:Y:S01]  /*71a0*/  F2FP.BF16.F32.PACK_AB R6, R6, R9 ;  /* 0x000000090606723e */ /* 0x000fe200000010ff */
[----:B------:R-:W-:Y:S01]  /*71b0*/  FMUL.FTZ R36, R44, R158 ;  /* 0x0000009e2c247220 */ /* 0x000fe20000410000 */
[----:B------:R-:W-:Y:S01]  /*71c0*/  F2FP.BF16.F32.PACK_AB R72, R69, R72 ;  /* 0x000000484548723e */ /* 0x000fe200000010ff */
[--C-:B------:R-:W-:Y:S01]  /*71d0*/  IMAD.X R69, RZ, RZ, R103.reuse, P2 ;  /* 0x000000ffff457224 */ /* 0x100fe200010e0667 */
[----:B------:R-:W-:Y:S01]  /*71e0*/  F2FP.BF16.F32.PACK_AB R20, R77, R80 ;  /* 0x000000504d14723e */ /* 0x000fe200000010ff */
[-C--:B------:R-:W-:Y:S01]  /*71f0*/  FMUL.FTZ R44, R56, R158.reuse ;  /* 0x0000009e382c7220 */ /* 0x080fe20000410000 */
[----:B------:R-:W-:Y:S01]  /*7200*/  F2FP.BF16.F32.PACK_AB R106, R116, R115 ;  /* 0x00000073746a723e */ /* 0x000fe200000010ff */
[----:B------:R-:W-:Y:S01]  /*7210*/  FMUL.FTZ R76, R112, R158 ;  /* 0x0000009e704c7220 */ /* 0x000fe20000410000 */
[----:B------:R-:W-:Y:S01]  /*7220*/  SEL R116, R25, R24, P0 ;  /* 0x0000001819747207 */ /* 0x000fe20000000000 */
[-C--:B------:R-:W-:Y:S01]  /*7230*/  FMUL.FTZ R90, R90, R8.reuse ;  /* 0x000000085a5a7220 */ /* 0x080fe20000410000 */
[----:B------:R-:W-:Y:S01]  /*7240*/  SEL R77, R24, R25, P0 ;  /* 0x00000019184d7207 */ /* 0x000fe20000000000 */
[----:B------:R-:W-:Y:S01]  /*7250*/  FMUL.FTZ R91, R91, R8 ;  /* 0x000000085b5b7220 */ /* 0x000fe20000410000 */
[----:B------:R-:W-:Y:S01]  /*7260*/  F2FP.BF16.F32.PACK_AB R57, R57, R60 ;  /* 0x0000003c3939723e */ /* 0x000fe200000010ff */
[----:B------:R-:W-:Y:S01]  /*7270*/  FMUL.FTZ R153, R40, R158 ;  /* 0x0000009e28997220 */ /* 0x000fe20000410000 */
[----:B------:R-:W-:Y:S01]  /*7280*/  F2FP.BF16.F32.PACK_AB R64, R61, R64 ;  /* 0x000000403d40723e */ /* 0x000fe200000010ff */
[-C--:B------:R-:W-:Y:S01]  /*7290*/  FMUL.FTZ R56, R89, R158.reuse ;  /* 0x0000009e59387220 */ /* 0x080fe20000410000 */
[----:B------:R-:W-:Y:S01]  /*72a0*/  IADD3 R25, P2, R102, 0x8000, RZ ;  /* 0x0000800066197810 */ /* 0x000fe20007f5e0ff */
[-C--:B------:R-:W-:Y:S01]  /*72b0*/  FMUL.FTZ R40, R81, R158.reuse ;  /* 0x0000009e51287220 */ /* 0x080fe20000410000 */
[----:B------:R-:W-:Y:S01]  /*72c0*/  F2FP.BF16.F32.PACK_AB R11, R0, R11 ;  /* 0x0000000b000b723e */ /* 0x000fe200000010ff */
[-C--:B------:R-:W-:Y:S01]  /*72d0*/  FMUL.FTZ R53, R93, R158.reuse ;  /* 0x0000009e5d357220 */ /* 0x080fe20000410000 */
[----:B------:R-:W-:Y:S01]  /*72e0*/  F2FP.BF16.F32.PACK_AB R123, R122, R123 ;  /* 0x0000007b7a7b723e */ /* 0x000fe200000010ff */
        /* <DEDUP_REMOVED lines=8> */
[----:B------:R-:W-:Y:S01]  /*7370*/  IMAD R7, R22, 0x40, R2 ;  /* 0x0000004016077824 */ /* 0x000fe200078e0202 */
        /* <DEDUP_REMOVED lines=8> */
[----:B------:R-:W-:Y:S01]  /*7400*/  SEL R128, R57, R64, P0 ;  /* 0x0000004039807207 */ /* 0x000fe20000000000 */
[----:B------:R-:W-:Y:S01]  /*7410*/  FMUL.FTZ R130, R150, R8 ;  /* 0x0000000896827220 */ /* 0x000fe20000410000 */
[----:B------:R-:W-:Y:S01]  /*7420*/  SEL R83, R64, R57, P0 ;  /* 0x0000003940537207 */ /* 0x000fe20000000000 */
[----:B------:R-:W-:Y:S01]  /*7430*/  IMAD.X R57, RZ, RZ, R103, P2 ;  /* 0x000000ffff397224 */ /* 0x000fe200010e0667 */
[C---:B------:R-:W-:Y:S01]  /*7440*/  IADD3 R31, P1, R102.reuse, 0xc000, RZ ;  /* 0x0000c000661f7810 */ /* 0x040fe20007f3e0ff */
[----:B------:R-:W-:Y:S01]  /*7450*/  IMAD.WIDE R42, R7, 0x2, R42 ;  /* 0x00000002072a7825 */ /* 0x000fe200078e022a */
[----:B------:R-:W-:-:S03]  /*7460*/  IADD3 R29, P6, R102, 0x8060, RZ ;  /* 0x00008060661d7810 */ /* 0x000fc60007fde0ff */
[----:B------:R-:W-:Y:S01]  /*7470*/  FMUL.FTZ R81, R124, R158 ;  /* 0x0000009e7c517220 */ /* 0x000fe20000410000 */
[----:B------:R-:W-:Y:S01]  /*7480*/  IADD3 R13, P2, R102, 0x60, RZ ;  /* 0x00000060660d7810 */ /* 0x000fe20007f5e0ff */
[----:B------:R-:W-:Y:S01]  /*7490*/  FMUL.FTZ R131, R146, R8 ;  /* 0x0000000892837220 */ /* 0x000fe20000410000 */
[----:B------:R-:W-:Y:S01]  /*74a0*/  F2FP.BF16.F32.PACK_AB R155, R28, R155 ;  /* 0x0000009b1c9b723e */ /* 0x000fe200000010ff */
[----:B------:R-:W-:Y:S01]  /*74b0*/  FMUL.FTZ R93, R133, R158 ;  /* 0x0000009e855d7220 */ /* 0x000fe20000410000 */
[----:B------:R-:W-:Y:S01]  /*74c0*/  SEL R154, R71, R0, P0 ;  /* 0x00000000479a7207 */ /* 0x000fe20000000000 */
[-C--:B------:R-:W-:Y:S01]  /*74d0*/  FMUL.FTZ R105, R148, R158.reuse ;  /* 0x0000009e94697220 */ /* 0x080fe20000410000 */
[----:B------:R-:W-:Y:S01]  /*74e0*/  SEL R97, R0, R71, P0 ;  /* 0x0000004700617207 */ /* 0x000fe20000000000 */
[----:B------:R-:W-:Y:S01]  /*74f0*/  FMUL.FTZ R108, R144, R158 ;  /* 0x0000009e906c7220 */ /* 0x000fe20000410000 */
[----:B------:R-:W-:Y:S01]  /*7500*/  F2FP.BF16.F32.PACK_AB R9, R87, R90 ;  /* 0x0000005a5709723e */ /* 0x000fe200000010ff */
[-C--:B------:R-:W-:Y:S01]  /*7510*/  FMUL.FTZ R109, R149, R158.reuse ;  /* 0x0000009e956d7220 */ /* 0x080fe20000410000 */
[----:B------:R-:W-:Y:S01]  /*7520*/  F2FP.BF16.F32.PACK_AB R28, R94, R91 ;  /* 0x0000005b5e1c723e */ /* 0x000fe200000010ff */
[----:B------:R-:W-:Y:S01]  /*7530*/  FMUL.FTZ R112, R145, R158 ;  /* 0x0000009e91707220 */ /* 0x000fe20000410000 */
[----:B------:R-:W-:Y:S01]  /*7540*/  F2FP.BF16.F32.PACK_AB R73, R73, R76 ;  /* 0x0000004c4949723e */ /* 0x000fe200000010ff */
[-C--:B------:R-:W-:Y:S01]  /*7550*/  FMUL.FTZ R118, R126, R8.reuse ;  /* 0x000000087e767220 */ /* 0x080fe20000410000 */
[----:B------:R-:W-:Y:S01]  /*7560*/  LOP3.LUT R6, R31, 0x380, RZ, 0xc0, !PT ;  /* 0x000003801f067812 */ /* 0x000fe200078ec0ff */
[-C--:B------:R-:W-:Y:S01]  /*7570*/  FMUL.FTZ R30, R30, R8.reuse ;  /* 0x000000081e1e7220 */ /* 0x080fe20000410000 */
[----:B------:R-:W-:Y:S01]  /*7580*/  LOP3.LUT R0, R29, 0x380, RZ, 0xc0, !PT ;  /* 0x000003801d007812 */ /* 0x000fe200078ec0ff */
[----:B------:R-:W-:Y:S01]  /*7590*/  FMUL.FTZ R124, R135, R8 ;  /* 0x00000008877c7220 */ /* 0x000fe20000410000 */
[----:B------:R-:W-:Y:S01]  /*75a0*/  F2FP.BF16.F32.PACK_AB R15, R15, R40 ;  /* 0x000000280f0f723e */ /* 0x000fe200000010ff */
[----:B------:R-:W-:Y:S01]  /*75b0*/  FMUL.FTZ R50, R50, R8 ;  /* 0x0000000832327220 */ /* 0x000fe20000410000 */
[----:B------:R-:W-:Y:S01]  /*75c0*/  F2FP.BF16.F32.PACK_AB R56, R53, R56 ;  /* 0x000000383538723e */ /* 0x000fe200000010ff */
[----:B------:R-:W-:Y:S01]  /*75d0*/  IMAD.X R53, RZ, RZ, R103, P2 ;  /* 0x000000ffff357224 */ /* 0x000fe200010e0667 */
[----:B------:R-:W-:Y:S01]  /*75e0*/  F2FP.BF16.F32.PACK_AB R36, R36, R153 ;  /* 0x000000992424723e */ /* 0x000fe200000010ff */
[-C--:B------:R-:W-:Y:S01]  /*75f0*/  FMUL.FTZ R51, R51, R8.reuse ;  /* 0x0000000833337220 */ /* 0x080fe20000410000 */
[----:B------:R-:W-:Y:S01]  /*7600*/  F2FP.BF16.F32.PACK_AB R32, R32, R37 ;  /* 0x000000252020723e */ /* 0x000fe200000010ff */
[-C--:B------:R-:W-:Y:S01]  /*7610*/  FMUL.FTZ R58, R58, R8.reuse ;  /* 0x000000083a3a7220 */ /* 0x080fe20000410000 */
[----:B------:R-:W-:Y:S01]  /*7620*/  F2FP.BF16.F32.PACK_AB R40, R132, R147 ;  /* 0x000000938428723e */ /* 0x000fe200000010ff */
[----:B------:R-:W-:Y:S01]  /*7630*/  FMUL.FTZ R59, R59, R8 ;  /* 0x000000083b3b7220 */ /* 0x000fe20000410000 */
[----:B------:R-:W-:Y:S01]  /*7640*/  F2FP.BF16.F32.PACK_AB R65, R65, R68 ;  /* 0x000000444141723e */ /* 0x000fe200000010ff */
[----:B------:R-:W-:Y:S01]  /*7650*/  FMUL.FTZ R67, R67, R8 ;  /* 0x0000000843437220 */ /* 0x000fe20000410000 */
[----:B------:R-:W-:Y:S01]  /*7660*/  SEL R132, R73, R20, P0 ;  /* 0x0000001449847207 */ /* 0x000fe20000000000 */
[-C--:B------:R-:W-:Y:S01]  /*7670*/  FMUL.FTZ R110, R110, R8.reuse ;  /* 0x000000086e6e7220 */ /* 0x080fe20000410000 */
[----:B------:R-:W-:Y:S01]  /*7680*/  SEL R85, R20, R73, P0 ;  /* 0x0000004914557207 */ /* 0x000fe20000000000 */
[----:B------:R-:W-:Y:S01]  /*7690*/  FMUL.FTZ R126, R142, R8 ;  /* 0x000000088e7e7220 */ /* 0x000fe20000410000 */
[----:B------:R-:W-:-:S02]  /*76a0*/  SEL R158, R9, R28, P0 ;  /* 0x0000001c099e7207 */ /* 0x000fc40000000000 */
[----:B------:R-:W-:Y:S01]  /*76b0*/  F2FP.BF16.F32.PACK_AB R152, R152, R157 ;  /* 0x0000009d9898723e */ /* 0x000fe200000010ff */
[----:B------:R-:W-:Y:S01]  /*76c0*/  UIADD3 UR8, UR8, 0x38860, URZ ;  /* 0x0003886008087890 */ /* 0x000fe2000fffe03f */
[----:B------:R-:W-:Y:S01]  /*76d0*/  SEL R101, R28, R9, P0 ;  /* 0x000000091c657207 */ /* 0x000fe20000000000 */
[----:B------:R-:W-:Y:S01]  /*76e0*/  UIADD3 UR4, -UR42, URZ, URZ ;  /* 0x0000003f2a047290 */ /* 0x000fe2000fffe13f */
[----:B------:R-:W-:Y:S01]  /*76f0*/  SHF.R.U64 R6, R6, 0x3, RZ ;  /* 0x0000000306067819 */ /* 0x000fe200000012ff */
[----:B------:R-:W-:Y:S01]  /*7700*/  ULDC UR5, c[0x0][0xc44] ;  /* 0x0003110000057ab9 */ /* 0x000fe20000000800 */
[----:B------:R-:W-:Y:S02]  /*7710*/  SHF.R.U64 R0, R0, 0x3, RZ ;  /* 0x0000000300007819 */ /* 0x000fe400000012ff */
[----:B------:R-:W-:Y:S02]  /*7720*/  IADD3 R37, P2, R42, 0x3000, RZ ;  /* 0x000030002a257810 */ /* 0x000fe40007f5e0ff */
[----:B------:R-:W-:-:S02]  /*7730*/  F2FP.BF16.F32.PACK_AB R33, R33, R44 ;  /* 0x0000002c2121723e */ /* 0x000fc400000010ff */
[C---:B------:R-:W-:Y:S02]  /*7740*/  IADD3 R73, P4, R102.reuse, 0xc060, RZ ;  /* 0x0000c06066497810 */ /* 0x040fe40007f9e0ff */
[----:B------:R-:W-:Y:S02]  /*7750*/  IADD3 R9, P5, R102, 0x20, RZ ;  /* 0x0000002066097810 */ /* 0x000fe40007fbe0ff */
[----:B------:R-:W-:Y:S02]  /*7760*/  F2FP.BF16.F32.PACK_AB R111, R111, R114 ;  /* 0x000000726f6f723e */ /* 0x000fe400000010ff */
[----:B------:R-:W-:Y:S02]  /*7770*/  F2FP.BF16.F32.PACK_AB R63, R63, R66 ;  /* 0x000000423f3f723e */ /* 0x000fe400000010ff */
[----:B------:R-:W-:Y:S02]  /*7780*/  F2FP.BF16.F32.PACK_AB R86, R81, R84 ;  /* 0x000000545156723e */ /* 0x000fe400000010ff */
[----:B------:R-:W-:-:S02]  /*7790*/  F2FP.BF16.F32.PACK_AB R131, R130, R131 ;  /* 0x000000838283723e */ /* 0x000fc400000010ff */
[----:B------:R-:W-:Y:S02]  /*77a0*/  SEL R114, R36, R45, P0 ;  /* 0x0000002d24727207 */ /* 0x000fe40000000000 */
[----:B------:R-:W-:Y:S02]  /*77b0*/  SEL R76, R45, R36, P0 ;  /* 0x000000242d4c7207 */ /* 0x000fe40000000000 */
[----:B------:R-:W-:Y:S02]  /*77c0*/  F2FP.BF16.F32.PACK_AB R119, R118, R119 ;  /* 0x000000777677723e */ /* 0x000fe400000010ff */
[----:B------:R-:W-:Y:S02]  /*77d0*/  SEL R130, R65, R72, P0 ;  /* 0x0000004841827207 */ /* 0x000fe40000000000 */
[----:B------:R-:W-:Y:S02]  /*77e0*/  SEL R84, R72, R65, P0 ;  /* 0x0000004148547207 */ /* 0x000fe40000000000 */
[----:B------:R-:W-:-:S02]  /*77f0*/  LOP3.LUT R66, R6, R31, RZ, 0x3c, !PT ;  /* 0x0000001f06427212 */ /* 0x000fc400078e3cff */
[----:B------:R-:W-:Y:S02]  /*7800*/  LOP3.LUT R64, R0, R29, RZ, 0x3c, !PT ;  /* 0x0000001d00407212 */ /* 0x000fe400078e3cff */
[----:B------:R-:W-:Y:S02]  /*7810*/  LOP3.LUT R36, R37, 0x380, RZ, 0xc0, !PT ;  /* 0x0000038025247812 */ /* 0x000fe400078ec0ff */
[----:B------:R-:W-:Y:S02]  /*7820*/  SEL R118, R33, R32, P0 ;  /* 0x0000002021767207 */ /* 0x000fe40000000000 */
[----:B------:R-:W-:Y:S02]  /*7830*/  SEL R78, R32, R33, P0 ;  /* 0x00000021204e7207 */ /* 0x000fe40000000000 */
[----:B------:R-:W-:Y:S02]  /*7840*/  LOP3.LUT R72, R73, 0x380, RZ, 0xc0, !PT ;  /* 0x0000038049487812 */ /* 0x000fe400078ec0ff */
[----:B------:R-:W-:-:S02]  /*7850*/  LOP3.LUT R0, R9, 0x380, RZ, 0xc0, !PT ;  /* 0x0000038009007812 */ /* 0x000fc400078ec0ff */
[----:B------:R-:W-:Y:S02]  /*7860*/  LOP3.LUT R6, R25, 0x380, RZ, 0xc0, !PT ;  /* 0x0000038019067812 */ /* 0x000fe400078ec0ff */
[----:B------:R-:W-:Y:S02]  /*7870*/  IADD3 R33, P3, R102, 0xc040, RZ ;  /* 0x0000c04066217810 */ /* 0x000fe40007f7e0ff */
[----:B------:R-:W-:Y:S01]  /*7880*/  F2FP.BF16.F32.PACK_AB R8, R30, R113 ;  /* 0x000000711e08723e */ /* 0x000fe200000010ff */
[----:B------:R-:W-:Y:S01]  /*7890*/  IMAD.X R65, RZ, RZ, R103, P6 ;  /* 0x000000ffff417224 */ /* 0x000fe200030e0667 */
[----:B------:R-:W-:Y:S02]  /*78a0*/  F2FP.BF16.F32.PACK_AB R49, R49, R52 ;  /* 0x000000343131723e */ /* 0x000fe400000010ff */
[----:B------:R-:W-:Y:S02]  /*78b0*/  F2FP.BF16.F32.PACK_AB R30, R120, R121 ;  /* 0x00000079781e723e */ /* 0x000fe400000010ff */
[----:B------:R-:W-:-:S02]  /*78c0*/  SHF.R.U64 R36, R36, 0x3, RZ ;  /* 0x0000000324247819 */ /* 0x000fc400000012ff */
[----:B------:R-:W-:Y:S02]  /*78d0*/  SEL R120, R10, R11, P0 ;  /* 0x0000000b0a787207 */ /* 0x000fe40000000000 */
[----:B------:R-:W-:Y:S02]  /*78e0*/  SEL R79, R11, R10, P0 ;  /* 0x0000000a0b4f7207 */ /* 0x000fe40000000000 */
[----:B------:R-:W-:Y:S02]  /*78f0*/  SHF.R.U64 R72, R72, 0x3, RZ ;  /* 0x0000000348487819 */ /* 0x000fe400000012ff */
[----:B------:R-:W-:Y:S02]  /*7900*/  SHF.R.U64 R0, R0, 0x3, RZ ;  /* 0x0000000300007819 */ /* 0x000fe400000012ff */
[----:B------:R-:W-:Y:S01]  /*7910*/  SHF.R.U64 R6, R6, 0x3, RZ ;  /* 0x0000000306067819 */ /* 0x000fe200000012ff */
[----:B------:R-:W-:Y:S01]  /*7920*/  IMAD.X R71, RZ, RZ, R103, P3 ;  /* 0x000000ffff477224 */ /* 0x000fe200018e0667 */
[----:B------:R-:W-:-:S02]  /*7930*/  F2FP.BF16.F32.PACK_AB R34, R124, R125 ;  /* 0x0000007d7c22723e */ /* 0x000fc400000010ff */
[----:B------:R-:W-:Y:S02]  /*7940*/  IADD3 R11, P6, R102, 0x40, RZ ;  /* 0x00000040660b7810 */ /* 0x000fe40007fde0ff */
[----:B------:R-:W-:Y:S02]  /*7950*/  F2FP.BF16.F32.PACK_AB R127, R126, R127 ;  /* 0x0000007f7e7f723e */ /* 0x000fe400000010ff */
[----:B------:R-:W-:Y:S02]  /*7960*/  SEL R124, R12, R15, P0 ;  /* 0x0000000f0c7c7207 */ /* 0x000fe40000000000 */
[----:B------:R-:W-:Y:S02]  /*7970*/  SEL R81, R15, R12, P0 ;  /* 0x0000000c0f517207 */ /* 0x000fe40000000000 */
[----:B------:R-:W-:Y:S02]  /*7980*/  SEL R126, R49, R56, P0 ;  /* 0x00000038317e7207 */ /* 0x000fe40000000000 */
[----:B------:R-:W-:-:S02]  /*7990*/  SEL R82, R56, R49, P0 ;  /* 0x0000003138527207 */ /* 0x000fc40000000000 */
[----:B------:R-:W-:Y:S02]  /*79a0*/  IADD3 R12, P3, R102, 0x8020, RZ ;  /* 0x00008020660c7810 */ /* 0x000fe40007f7e0ff */
[----:B------:R-:W-:Y:S01]  /*79b0*/  LOP3.LUT R36, R36, R37, RZ, 0x3c, !PT ;  /* 0x0000002524247212 */ /* 0x000fe200078e3cff */
[----:B------:R-:W-:Y:S01]  /*79c0*/  IMAD.X R37, RZ, RZ, R43, P2 ;  /* 0x000000ffff257224 */ /* 0x000fe200010e062b */
[----:B------:R-:W-:Y:S01]  /*79d0*/  LOP3.LUT R72, R72, R73, RZ, 0x3c, !PT ;  /* 0x0000004948487212 */ /* 0x000fe200078e3cff */
[----:B------:R-:W-:Y:S01]  /*79e0*/  IMAD.X R73, RZ, RZ, R103, P4 ;  /* 0x000000ffff497224 */ /* 0x000fe200020e0667 */
[----:B------:R-:W-:Y:S02]  /*79f0*/  LOP3.LUT R60, R0, R9, RZ, 0x3c, !PT ;  /* 0x00000009003c7212 */ /* 0x000fe400078e3cff */
[----:B------:R-:W-:Y:S02]  /*7a00*/  LOP3.LUT R56, R6, R25, RZ, 0x3c, !PT ;  /* 0x0000001906387212 */ /* 0x000fe400078e3cff */
[----:B------:R-:W-:-:S02]  /*7a10*/  SEL R142, R8, R27, P0 ;  /* 0x0000001b088e7207 */ /* 0x000fc40000000000 */
[----:B------:R-:W-:Y:S02]  /*7a20*/  SEL R94, R27, R8, P0 ;  /* 0x000000081b5e7207 */ /* 0x000fe40000000000 */
[----:B------:R-:W-:Y:S02]  /*7a30*/  LOP3.LUT R7, R102, 0x380, RZ, 0xc0, !PT ;  /* 0x0000038066077812 */ /* 0x000fe400078ec0ff */
[----:B------:R-:W-:Y:S02]  /*7a40*/  LOP3.LUT R0, R11, 0x380, RZ, 0xc0, !PT ;  /* 0x000003800b007812 */ /* 0x000fe400078ec0ff */
[----:B------:R-:W-:Y:S02]  /*7a50*/  IADD3 R25, P2, R42, 0x9000, RZ ;  /* 0x000090002a197810 */ /* 0x000fe40007f5e0ff */
[----:B------:R-:W-:Y:S02]  /*7a60*/  F2FP.BF16.F32.PACK_AB R70, R70, R67 ;  /* 0x000000434646723e */ /* 0x000fe400000010ff */
[----:B------:R-:W-:-:S02]  /*7a70*/  IADD3 R27, P4, R102, 0x8040, RZ ;  /* 0x00008040661b7810 */ /* 0x000fc40007f9e0ff */
[----:B------:R-:W-:Y:S01]  /*7a80*/  F2FP.BF16.F32.PACK_AB R62, R62, R59 ;  /* 0x0000003b3e3e723e */ /* 0x000fe200000010ff */
[----:B------:R-:W-:Y:S01]  /*7a90*/  IMAD.X R59, RZ, RZ, R103, P3 ;  /* 0x000000ffff3b7224 */ /* 0x000fe200018e0667 */
[----:B------:R-:W-:Y:S02]  /*7aa0*/  SEL R98, R152, R155, P0 ;  /* 0x0000009b98627207 */ /* 0x000fe40000000000 */
[----:B------:R-:W-:Y:S02]  /*7ab0*/  SEL R74, R155, R152, P0 ;  /* 0x000000989b4a7207 */ /* 0x000fe40000000000 */
[----:B------:R-:W-:Y:S02]  /*7ac0*/  IADD3 R15, P3, R102, 0x4000, RZ ;  /* 0x00004000660f7810 */ /* 0x000fe40007f7e0ff */
[----:B------:R-:W-:Y:S02]  /*7ad0*/  SHF.R.U64 R7, R7, 0x3, RZ ;  /* 0x0000000307077819 */ /* 0x000fe400000012ff */
[----:B------:R-:W-:-:S02]  /*7ae0*/  SHF.R.U64 R0, R0, 0x3, RZ ;  /* 0x0000000300007819 */ /* 0x000fc400000012ff */
[----:B------:R-:W-:Y:S01]  /*7af0*/  LOP3.LUT R24, R25, 0x380, RZ, 0xc0, !PT ;  /* 0x0000038019187812 */ /* 0x000fe200078ec0ff */
[--C-:B------:R-:W-:Y:S01]  /*7b00*/  IMAD.X R67, RZ, RZ, R103.reuse, P1 ;  /* 0x000000ffff437224 */ /* 0x100fe200008e0667 */
[----:B------:R-:W-:Y:S01]  /*7b10*/  SEL R134, R86, R21, P0 ;  /* 0x0000001556867207 */ /* 0x000fe20000000000 */
[--C-:B------:R-:W-:Y:S01]  /*7b20*/  IMAD.X R61, RZ, RZ, R103.reuse, P5 ;  /* 0x000000ffff3d7224 */ /* 0x100fe200028e0667 */
[----:B------:R-:W-:Y:S02]  /*7b30*/  SEL R152, R63, R70, P0 ;  /* 0x000000463f987207 */ /* 0x000fe40000000000 */
[----:B------:R-:W-:Y:S01]  /*7b40*/  SEL R95, R70, R63, P0 ;  /* 0x0000003f465f7207 */ /* 0x000fe20000000000 */
[----:B------:R-:W-:Y:S01]  /*7b50*/  IMAD.X R63, RZ, RZ, R103, P4 ;  /* 0x000000ffff3f7224 */ /* 0x000fe200020e0667 */
[----:B------:R-:W-:Y:S02]  /*7b60*/  SEL R86, R21, R86, P0 ;  /* 0x0000005615567207 */ /* 0x000fe40000000000 */
[----:B------:R-:W-:-:S02]  /*7b70*/  F2FP.BF16.F32.PACK_AB R89, R89, R92 ;  /* 0x0000005c5959723e */ /* 0x000fc400000010ff */
[----:B------:R-:W-:Y:S02]  /*7b80*/  F2FP.BF16.F32.PACK_AB R96, R93, R96 ;  /* 0x000000605d60723e */ /* 0x000fe400000010ff */
[C---:B------:R-:W-:Y:S02]  /*7b90*/  IADD3 R10, P1, R102.reuse, 0x4060, RZ ;  /* 0x00004060660a7810 */ /* 0x040fe40007f3e0ff */
[C---:B------:R-:W-:Y:S02]  /*7ba0*/  IADD3 R8, P5, R102.reuse, 0x4040, RZ ;  /* 0x0000404066087810 */ /* 0x040fe40007fbe0ff */
[----:B------:R-:W-:Y:S02]  /*7bb0*/  IADD3 R21, P4, R102, 0x4020, RZ ;  /* 0x0000402066157810 */ /* 0x000fe40007f9e0ff */
[----:B------:R-:W-:Y:S01]  /*7bc0*/  F2FP.BF16.F32.PACK_AB R54, R54, R51 ;  /* 0x000000333636723e */ /* 0x000fe200000010ff */
[----:B------:R-:W-:Y:S01]  /*7bd0*/  IMAD.X R51, RZ, RZ, R103, P3 ;  /* 0x000000ffff337224 */ /* 0x000fe200018e0667 */
[----:B------:R-:W-:-:S02]  /*7be0*/  F2FP.BF16.F32.PACK_AB R105, R105, R108 ;  /* 0x0000006c6969723e */ /* 0x000fc400000010ff */
[----:B------:R-:W-:Y:S02]  /*7bf0*/  F2FP.BF16.F32.PACK_AB R112, R109, R112 ;  /* 0x000000706d70723e */ /* 0x000fe400000010ff */
[----:B------:R-:W-:Y:S02]  /*7c00*/  LOP3.LUT R102, R7, R102, RZ, 0x3c, !PT ;  /* 0x0000006607667212 */ /* 0x000fe400078e3cff */
[----:B------:R-:W-:Y:S02]  /*7c10*/  LOP3.LUT R44, R0, R11, RZ, 0x3c, !PT ;  /* 0x0000000b002c7212 */ /* 0x000fe400078e3cff */
[----:B------:R-:W-:Y:S02]  /*7c20*/  SHF.R.U64 R24, R24, 0x3, RZ ;  /* 0x0000000318187819 */ /* 0x000fe400000012ff */
[----:B------:R-:W-:Y:S02]  /*7c30*/  F2FP.BF16.F32.PACK_AB R110, R110, R117 ;  /* 0x000000756e6e723e */ /* 0x000fe400000010ff */
[----:B------:R-:W-:-:S02]  /*7c40*/  SEL R146, R39, R46, P0 ;  /* 0x0000002e27927207 */ /* 0x000fc40000000000 */
[----:B------:R-:W-:Y:S02]  /*7c50*/  SEL R91, R46, R39, P0 ;  /* 0x000000272e5b7207 */ /* 0x000fe40000000000 */
[----:B------:R-:W-:Y:S02]  /*7c60*/  LOP3.LUT R7, R14, 0x380, RZ, 0xc0, !PT ;  /* 0x000003800e077812 */ /* 0x000fe400078ec0ff */
[----:B------:R-:W-:Y:S02]  /*7c70*/  LOP3.LUT R0, R13, 0x380, RZ, 0xc0, !PT ;  /* 0x000003800d007812 */ /* 0x000fe400078ec0ff */
[----:B------:R-:W-:Y:S02]  /*7c80*/  IADD3 R39, P3, R42, 0x2000, RZ ;  /* 0x000020002a277810 */ /* 0x000fe40007f7e0ff */
[----:B------:R-:W-:Y:S02]  /*7c90*/  SEL R136, R89, R96, P0 ;  /* 0x0000006059887207 */ /* 0x000fe40000000000 */
[----:B------:R-:W-:-:S02]  /*7ca0*/  SEL R87, R96, R89, P0 ;  /* 0x0000005960577207 */ /* 0x000fc40000000000 */
[----:B------:R-:W-:Y:S02]  /*7cb0*/  SEL R140, R105, R112, P0 ;  /* 0x00000070698c7207 */ /* 0x000fe40000000000 */
[----:B------:R-:W-:Y:S02]  /*7cc0*/  SEL R89, R112, R105, P0 ;  /* 0x0000006970597207 */ /* 0x000fe40000000000 */
[----:B------:R-:W-:Y:S01]  /*7cd0*/  LOP3.LUT R24, R24, R25, RZ, 0x3c, !PT ;  /* 0x0000001918187212 */ /* 0x000fe200078e3cff */
[----:B------:R-:W-:Y:S01]  /*7ce0*/  IMAD.X R25, RZ, RZ, R43, P2 ;  /* 0x000000ffff197224 */ /* 0x000fe200010e062b */
[----:B------:R-:W-:Y:S02]  /*7cf0*/  SEL R162, R110, R107, P0 ;  /* 0x0000006b6ea27207 */ /* 0x000fe40000000000 */
[----:B------:R-:W-:Y:S02]  /*7d00*/  SEL R105, R107, R110, P0 ;  /* 0x0000006e6b697207 */ /* 0x000fe40000000000 */
[----:B------:R-:W-:-:S02]  /*7d10*/  SEL R168, R127, R38, P0 ;  /* 0x000000267fa87207 */ /* 0x000fc40000000000 */
[----:B------:R-:W-:Y:S02]  /*7d20*/  SEL R112, R38, R127, P0 ;  /* 0x0000007f26707207 */ /* 0x000fe40000000000 */
[----:B------:R-:W-:Y:S02]  /*7d30*/  SHF.R.U64 R7, R7, 0x3, RZ ;  /* 0x0000000307077819 */ /* 0x000fe400000012ff */
[----:B------:R-:W-:Y:S02]  /*7d40*/  SHF.R.U64 R0, R0, 0x3, RZ ;  /* 0x0000000300007819 */ /* 0x000fe400000012ff */
[----:B------:R-:W-:Y:S02]  /*7d50*/  LOP3.LUT R38, R39, 0x380, RZ, 0xc0, !PT ;  /* 0x0000038027267812 */ /* 0x000fe400078ec0ff */
[----:B------:R-:W-:Y:S02]  /*7d60*/  IADD3 R107, P2, R42, 0xf000, RZ ;  /* 0x0000f0002a6b7810 */ /* 0x000fe40007f5e0ff */
[----:B------:R-:W-:-:S02]  /*7d70*/  LOP3.LUT R6, R21, 0x380, RZ, 0xc0, !PT ;  /* 0x0000038015067812 */ /* 0x000fc400078ec0ff */
[----:B------:R-:W-:Y:S02]  /*7d80*/  LOP3.LUT R68, R7, R14, RZ, 0x3c, !PT ;  /* 0x0000000e07447212 */ /* 0x000fe400078e3cff */
[----:B------:R-:W-:Y:S02]  /*7d90*/  LOP3.LUT R52, R0, R13, RZ, 0x3c, !PT ;  /* 0x0000000d00347212 */ /* 0x000fe400078e3cff */
[----:B------:R-:W-:Y:S02]  /*7da0*/  LOP3.LUT R7, R12, 0x380, RZ, 0xc0, !PT ;  /* 0x000003800c077812 */ /* 0x000fe400078ec0ff */
[----:B------:R-:W-:Y:S02]  /*7db0*/  SHF.R.U64 R38, R38, 0x3, RZ ;  /* 0x0000000326267819 */ /* 0x000fe400000012ff */
[----:B------:R-:W-:Y:S02]  /*7dc0*/  LOP3.LUT R0, R107, 0x380, RZ, 0xc0, !PT ;  /* 0x000003806b007812 */ /* 0x000fe400078ec0ff */
[----:B------:R-:W-:-:S02]  /*7dd0*/  LOP3.LUT R20, R33, 0x380, RZ, 0xc0, !PT ;  /* 0x0000038021147812 */ /* 0x000fc400078ec0ff */
[----:B------:R-:W-:Y:S02]  /*7de0*/  SHF.R.U64 R6, R6, 0x3, RZ ;  /* 0x0000000306067819 */ /* 0x000fe400000012ff */
[----:B------:R-:W-:Y:S02]  /*7df0*/  SHF.R.U64 R7, R7, 0x3, RZ ;  /* 0x0000000307077819 */ /* 0x000fe400000012ff */
[----:B------:R-:W-:Y:S01]  /*7e00*/  LOP3.LUT R38, R38, R39, RZ, 0x3c, !PT ;  /* 0x0000002726267212 */ /* 0x000fe200078e3cff */
[----:B------:R-:W-:Y:S01]  /*7e10*/  IMAD.X R39, RZ, RZ, R43, P3 ;  /* 0x000000ffff277224 */ /* 0x000fe200018e062b */
[----:B------:R-:W-:Y:S02]  /*7e20*/  SHF.R.U64 R0, R0, 0x3, RZ ;  /* 0x0000000300007819 */ /* 0x000fe400000012ff */
[----:B------:R-:W-:Y:S02]  /*7e30*/  SHF.R.U64 R20, R20, 0x3, RZ ;  /* 0x0000000314147819 */ /* 0x000fe400000012ff */
[----:B------:R-:W-:-:S02]  /*7e40*/  LOP3.LUT R48, R6, R21, RZ, 0x3c, !PT ;  /* 0x0000001506307212 */ /* 0x000fc400078e3cff */
[----:B------:R-:W-:Y:S02]  /*7e50*/  IADD3 R21, P3, R42, 0x8000, RZ ;  /* 0x000080002a157810 */ /* 0x000fe40007f7e0ff */
[----:B------:R-:W-:Y:S02]  /*7e60*/  F2FP.BF16.F32.PACK_AB R55, R55, R58 ;  /* 0x0000003a3737723e */ /* 0x000fe400000010ff */
[----:B------:R-:W-:Y:S02]  /*7e70*/  LOP3.LUT R58, R7, R12, RZ, 0x3c, !PT ;  /* 0x0000000c073a7212 */ /* 0x000fe400078e3cff */
[----:B------:R-:W-:Y:S02]  /*7e80*/  LOP3.LUT R6, R15, 0x380, RZ, 0xc0, !PT ;  /* 0x000003800f067812 */ /* 0x000fe400078ec0ff */
[----:B------:R-:W-:Y:S02]  /*7e90*/  LOP3.LUT R70, R20, R33, RZ, 0x3c, !PT ;  /* 0x0000002114467212 */ /* 0x000fe400078e3cff */
[----:B------:R-:W-:-:S02]  /*7ea0*/  LOP3.LUT R12, R0, R107, RZ, 0x3c, !PT ;  /* 0x0000006b000c7212 */ /* 0x000fc400078e3cff */
[----:B------:R-:W-:Y:S01]  /*7eb0*/  LOP3.LUT R20, R21, 0x380, RZ, 0xc0, !PT ;  /* 0x0000038015147812 */ /* 0x000fe200078ec0ff */
[----:B------:R-:W0:Y:S01]  /*7ec0*/  LDC R0, c[0x0][0xbe8] ;  /* 0x0002fa00ff007b82 */ /* 0x000e220000000800 */
[----:B------:R-:W-:Y:S02]  /*7ed0*/  SHF.R.U64 R6, R6, 0x3, RZ ;  /* 0x0000000306067819 */ /* 0x000fe400000012ff */
[----:B------:R-:W-:Y:S02]  /*7ee0*/  SHF.R.U64 R20, R20, 0x3, RZ ;  /* 0x0000000314147819 */ /* 0x000fe400000012ff */
[----:B------:R-:W-:Y:S02]  /*7ef0*/  F2FP.BF16.F32.PACK_AB R47, R47, R50 ;  /* 0x000000322f2f723e */ /* 0x000fe400000010ff */
[----:B------:R-:W-:Y:S02]  /*7f00*/  LOP3.LUT R9, R10, 0x380, RZ, 0xc0, !PT ;  /* 0x000003800a097812 */ /* 0x000fe400078ec0ff */
[----:B------:R-:W-:-:S02]  /*7f10*/  LOP3.LUT R50, R6, R15, RZ, 0x3c, !PT ;  /* 0x0000000f06327212 */ /* 0x000fc400078e3cff */
[----:B------:R-:W-:Y:S02]  /*7f20*/  LOP3.LUT R7, R8, 0x380, RZ, 0xc0, !PT ;  /* 0x0000038008077812 */ /* 0x000fe400078ec0ff */
[----:B------:R-:W-:Y:S01]  /*7f30*/  LOP3.LUT R20, R20, R21, RZ, 0x3c, !PT ;  /* 0x0000001514147212 */ /* 0x000fe200078e3cff */
[----:B------:R-:W-:Y:S01]  /*7f40*/  IMAD.X R21, RZ, RZ, R43, P3 ;  /* 0x000000ffff157224 */ /* 0x000fe200018e062b */
[----:B------:R-:W-:Y:S02]  /*7f50*/  LOP3.LUT R14, R27, 0x380, RZ, 0xc0, !PT ;  /* 0x000003801b0e7812 */ /* 0x000fe400078ec0ff */
[----:B------:R-:W-:Y:S02]  /*7f60*/  SHF.R.U64 R9, R9, 0x3, RZ ;  /* 0x0000000309097819 */ /* 0x000fe400000012ff */
[----:B------:R-:W-:Y:S02]  /*7f70*/  IADD3 R11, P3, R42, 0xe000, RZ ;  /* 0x0000e0002a0b7810 */ /* 0x000fe40007f7e0ff */
[----:B------:R-:W-:-:S02]  /*7f80*/  MOV R127, R50 ;  /* 0x00000032007f7202 */ /* 0x000fc40000000f00 */
[----:B--2---:R-:W-:Y:S02]  /*7f90*/  LOP3.LUT R51, R5, 0x2, RZ, 0x3c, !PT ;  /* 0x0000000205337812 */ /* 0x004fe400078e3cff */
[----:B------:R-:W-:Y:S02]  /*7fa0*/  SEL R148, R47, R54, P0 ;  /* 0x000000362f947207 */ /* 0x000fe40000000000 */
[----:B------:R-:W-:Y:S02]  /*7fb0*/  SEL R92, R54, R47, P0 ;  /* 0x0000002f365c7207 */ /* 0x000fe40000000000 */
[----:B------:R-:W-:Y:S02]  /*7fc0*/  SHF.R.U64 R7, R7, 0x3, RZ ;  /* 0x0000000307077819 */ /* 0x000fe400000012ff */
[----:B------:R-:W-:Y:S02]  /*7fd0*/  SHF.R.U64 R14, R14, 0x3, RZ ;  /* 0x000000030e0e7819 */ /* 0x000fe400000012ff */
[----:B------:R-:W-:-:S02]  /*7fe0*/  LOP3.LUT R54, R9, R10, RZ, 0x3c, !PT ;  /* 0x0000000a09367212 */ /* 0x000fc400078e3cff */
[----:B------:R-:W-:Y:S01]  /*7ff0*/  LOP3.LUT R10, R11, 0x380, RZ, 0xc0, !PT ;  /* 0x000003800b0a7812 */ /* 0x000fe200078ec0ff */
[----:B------:R-:W-:Y:S01]  /*8000*/  IMAD.X R47, RZ, RZ, R103, P5 ;  /* 0x000000ffff2f7224 */ /* 0x000fe200028e0667 */
[----:B------:R-:W-:Y:S01]  /*8010*/  SEL R150, R55, R62, P0 ;  /* 0x0000003e37967207 */ /* 0x000fe20000000000 */
[----:B------:R-:W-:Y:S01]  /*8020*/  SHFL.IDX PT, R50, R100, R5, 0x1c1f ;  /* 0x001c1f0564327589 */ /* 0x000fe200000e0000 */
[----:B------:R-:W-:Y:S02]  /*8030*/  SEL R93, R62, R55, P0 ;  /* 0x000000373e5d7207 */ /* 0x000fe40000000000 */
[----:B------:R-:W-:Y:S01]  /*8040*/  LOP3.LUT R46, R7, R8, RZ, 0x3c, !PT ;  /* 0x00000008072e7212 */ /* 0x000fe200078e3cff */
[----:B------:R-:W1:Y:S01]  /*8050*/  SHFL.IDX PT, R75, R75, R51, 0x1c1f ;  /* 0x001c1f334b4b7589 */ /* 0x000e6200000e0000 */
[----:B------:R-:W-:Y:S02]  /*8060*/  SEL R144, R26, R35, P0 ;  /* 0x000000231a907207 */ /* 0x000fe40000000000 */
[----:B------:R-:W-:-:S02]  /*8070*/  SEL R164, R111, R106, P0 ;  /* 0x0000006a6fa47207 */ /* 0x000fc40000000000 */
[----:B------:R-:W-:Y:S02]  /*8080*/  SEL R172, R131, R40, P0 ;  /* 0x0000002883ac7207 */ /* 0x000fe40000000000 */
[----:B------:R-:W-:Y:S02]  /*8090*/  LOP3.LUT R62, R14, R27, RZ, 0x3c, !PT ;  /* 0x0000001b0e3e7212 */ /* 0x000fe400078e3cff */
[----:B------:R-:W-:Y:S02]  /*80a0*/  SEL R166, R119, R30, P0 ;  /* 0x0000001e77a67207 */ /* 0x000fe40000000000 */
[----:B------:R-:W-:Y:S02]  /*80b0*/  SEL R170, R123, R34, P0 ;  /* 0x000000227baa7207 */ /* 0x000fe40000000000 */
[----:B------:R-:W-:Y:S02]  /*80c0*/  SHF.R.U64 R10, R10, 0x3, RZ ;  /* 0x000000030a0a7819 */ /* 0x000fe400000012ff */
[----:B------:R-:W-:-:S02]  /*80d0*/  SEL R90, R35, R26, P0 ;  /* 0x0000001a235a7207 */ /* 0x000fc40000000000 */
[----:B------:R-:W-:Y:S02]  /*80e0*/  MOV R72, R72 ;  /* 0x0000004800487202 */ /* 0x000fe40000000f00 */
[----:B------:R-:W-:Y:S02]  /*80f0*/  MOV R73, R70 ;  /* 0x0000004600497202 */ /* 0x000fe40000000f00 */
[----:B------:R-:W-:Y:S01]  /*8100*/  MOV R133, R60 ;  /* 0x0000003c00857202 */ /* 0x000fe20000000f00 */
[--C-:B------:R-:W-:Y:S01]  /*8110*/  IMAD.X R55, RZ, RZ, R103.reuse, P1 ;  /* 0x000000ffff377224 */ /* 0x100fe200008e0667 */
[----:B------:R-:W-:Y:S01]  /*8120*/  MOV R68, R68 ;  /* 0x0000004400447202 */ /* 0x000fe20000000f00 */
[--C-:B------:R-:W-:Y:S01]  /*8130*/  IMAD.X R45, RZ, RZ, R103.reuse, P6 ;  /* 0x000000ffff2d7224 */ /* 0x100fe200030e0667 */
[----:B------:R-:W-:Y:S01]  /*8140*/  MOV R70, R64 ;  /* 0x0000004000467202 */ /* 0x000fe20000000f00 */
[----:B------:R-:W-:Y:S01]  /*8150*/  IMAD.X R49, RZ, RZ, R103, P4 ;  /* 0x000000ffff317224 */ /* 0x000fe200020e0667 */
[----:B------:R-:W-:Y:S01]  /*8160*/  MOV R60, R46 ;  /* 0x0000002e003c7202 */ /* 0x000fe20000000f00 */
[----:B------:R-:W-:Y:S01]  /*8170*/  SHFL.IDX PT, R114, R114, R5, 0x1c1f ;  /* 0x001c1f0572727589 */ /* 0x000fe200000e0000 */
[----:B------:R-:W-:-:S02]  /*8180*/  SEL R106, R106, R111, P0 ;  /* 0x0000006f6a6a7207 */ /* 0x000fc40000000000 */
[----:B------:R-:W-:Y:S01]  /*8190*/  LOP3.LUT R10, R10, R11, RZ, 0x3c, !PT ;  /* 0x0000000b0a0a7212 */ /* 0x000fe200078e3cff */
[----:B------:R-:W-:Y:S01]  /*81a0*/  SHFL.IDX PT, R46, R98, R5, 0x1c1f ;  /* 0x001c1f05622e7589 */ /* 0x000fe200000e0000 */
[----:B------:R-:W-:Y:S01]  /*81b0*/  MOV R107, R102 ;  /* 0x00000066006b7202 */ /* 0x000fe20000000f00 */
[----:B------:R-:W-:Y:S01]  /*81c0*/  IMAD.X R11, RZ, RZ, R43, P3 ;  /* 0x000000ffff0b7224 */ /* 0x000fe200018e062b */
[----:B------:R-:W-:Y:S01]  /*81d0*/  MOV R69, R66 ;  /* 0x0000004200457202 */ /* 0x000fe20000000f00 */
[----:B------:R-:W-:Y:S01]  /*81e0*/  SHFL.IDX PT, R116, R116, R5, 0x1c1f ;  /* 0x001c1f0574747589 */ /* 0x000fe200000e0000 */
[----:B------:R-:W-:Y:S02]  /*81f0*/  MOV R64, R62 ;  /* 0x0000003e00407202 */ /* 0x000fe40000000f00 */
[----:B0-----:R-:W-:Y:S01]  /*8200*/  ISETP.NE.AND P3, PT, R0, 0x1, PT ;  /* 0x000000010000780c */ /* 0x001fe20003f65270 */
[----:B------:R-:W-:Y:S01]  /*8210*/  SHFL.IDX PT, R118, R118, R5, 0x1c1f ;  /* 0x001c1f0576767589 */ /* 0x000fe200000e0000 */
[----:B------:R-:W-:-:S03]  /*8220*/  SEL R113, R40, R131, P0 ;  /* 0x0000008328717207 */ /* 0x000fc60000000000 */
[----:B------:R-:W-:Y:S01]  /*8230*/  SHFL.IDX PT, R120, R120, R5, 0x1c1f ;  /* 0x001c1f0578787589 */ /* 0x000fe200000e0000 */
[----:B------:R-:W-:-:S03]  /*8240*/  UPRMT UR8, UR36, 0x654, UR8 ;  /* 0x0000065424087896 */ /* 0x000fc60008000008 */
[----:B------:R-:W-:Y:S04]  /*8250*/  SHFL.IDX PT, R122, R122, R5, 0x1c1f ;  /* 0x001c1f057a7a7589 */ /* 0x000fe800000e0000 */
        /* <DEDUP_REMOVED lines=24> */
[----:B------:R-:W-:Y:S01]  /*83e0*/  SHFL.IDX PT, R172, R172, R5, 0x1c1f ;  /* 0x001c1f05acac7589 */ /* 0x000fe200000e0000 */
[----:B------:R-:W-:Y:S01]  /*83f0*/  MOV R131, R44 ;  /* 0x0000002c00837202 */ /* 0x000fe20000000f00 */
[----:B------:R-:W-:Y:S01]  /*8400*/  SYNCS.ARRIVE.TRANS64.RED.A1T0 RZ, [UR8], RZ ;  /* 0x000000ffffff79a7 */ /* 0x000fe20008100408 */
[----:B------:R-:W-:Y:S01]  /*8410*/  MOV R67, R56 ;  /* 0x0000003800437202 */ /* 0x000fe20000000f00 */
[----:B------:R-:W0:Y:S04]  /*8420*/  SHFL.IDX PT, R5, R90, R51, 0x1c1f ;  /* 0x001c1f335a057589 */ /* 0x000e2800000e0000 */
[----:B------:R-:W-:Y:S01]  /*8430*/  SHFL.IDX PT, R77, R77, R51, 0x1c1f ;  /* 0x001c1f334d4d7589 */ /* 0x000fe200000e0000 */
[----:B------:R-:W-:Y:S01]  /*8440*/  MOV R61, R48 ;  /* 0x00000030003d7202 */ /* 0x000fe20000000f00 */
[----:B------:R-:W2:Y:S02]  /*8450*/  LDC R56, c[0x0][0xc38] ;  /* 0x00030e00ff387b82 */ /* 0x000ea40000000800 */
[----:B------:R3:W4:Y:S04]  /*8460*/  SHFL.IDX PT, R45, R74, R51, 0x1c1f ;  /* 0x001c1f334a2d7589 */ /* 0x00072800000e0000 */
[----:B------:R-:W4:Y:S01]  /*8470*/  SHFL.IDX PT, R47, R94, R51, 0x1c1f ;  /* 0x001c1f335e2f7589 */ /* 0x000f2200000e0000 */
[----:B-1----:R-:W-:Y:S01]  /*8480*/  SEL R48, R50, R75, P0 ;  /* 0x0000004b32307207 */ /* 0x002fe20000000000 */
[----:B------:R-:W-:Y:S01]  /*8490*/  UIMAD UR10, UR5, UR4, UR43 ;  /* 0x00000004050a72a4 */ /* 0x000fe2000f8e022b */
[----:B------:R-:W-:-:S02]  /*84a0*/  SEL R108, R30, R119, P0 ;  /* 0x000000771e6c7207 */ /* 0x000fc40000000000 */
[----:B------:R-:W-:Y:S01]  /*84b0*/  SEL R110, R34, R123, P0 ;  /* 0x0000007b226e7207 */ /* 0x000fe20000000000 */
[----:B---3--:R-:W1:Y:S01]  /*84c0*/  @P3 LDC R74, c[0x0][0xbec] ;  /* 0x0002fb00ff4a3b82 */ /* 0x008e620000000800 */
[----:B------:R-:W-:Y:S01]  /*84d0*/  MOV R129, R52 ;  /* 0x0000003400817202 */ /* 0x000fe20000000f00 */
[----:B------:R-:W-:Y:S01]  /*84e0*/  SHFL.IDX PT, R91, R91, R51, 0x1c1f ;  /* 0x001c1f335b5b7589 */ /* 0x000fe200000e0000 */
[----:B------:R-:W-:Y:S01]  /*84f0*/  SEL R50, R75, R50, P0 ;  /* 0x000000324b327207 */ /* 0x000fe20000000000 */
[----:B------:R-:W-:Y:S01]  /*8500*/  ULDC.64 UR8, c[0x0][0xb90] ;  /* 0x0002e40000087ab9 */ /* 0x000fe20000000a00 */
[----:B------:R-:W-:Y:S01]  /*8510*/  IADD3 R41, P4, R42, 0x1000, RZ ;  /* 0x000010002a297810 */ /* 0x000fe20007f9e0ff */
[----:B------:R-:W3:Y:S02]  /*8520*/  SHFL.IDX PT, R53, R76, R51, 0x1c1f ;  /* 0x001c1f334c357589 */ /* 0x000ee400000e0000 */
[----:B------:R-:W1:Y:S01]  /*8530*/  @P3 LDC R75, c[0x0][0xbf0] ;  /* 0x0002fc00ff4b3b82 */ /* 0x000e620000000800 */
[----:B------:R-:W-:Y:S01]  /*8540*/  MOV R65, R58 ;  /* 0x0000003a00417202 */ /* 0x000fe20000000f00 */
[----:B------:R-:W-:Y:S01]  /*8550*/  SHFL.IDX PT, R63, R78, R51, 0x1c1f ;  /* 0x001c1f334e3f7589 */ /* 0x000fe200000e0000 */
[----:B------:R-:W-:-:S03]  /*8560*/  LOP3.LUT R40, R41, 0x380, RZ, 0xc0, !PT ;  /* 0x0000038029287812 */ /* 0x000fc600078ec0ff */
[----:B------:R-:W1:Y:S01]  /*8570*/  SHFL.IDX PT, R59, R92, R51, 0x1c1f ;  /* 0x001c1f335c3b7589 */ /* 0x000e6200000e0000 */
[----:B0-----:R-:W-:-:S03]  /*8580*/  SEL R49, R144, R5, P0 ;  /* 0x0000000590317207 */ /* 0x001fc60000000000 */
        /* <DEDUP_REMOVED lines=11> */
[----:B------:R-:W0:Y:S04]  /*8640*/  SHFL.IDX PT, R93, R93, R51, 0x1c1f ;  /* 0x001c1f335d5d7589 */ /* 0x000e2800000e0000 */
[----:B------:R-:W0:Y:S04]  /*8650*/  SHFL.IDX PT, R95, R95, R51, 0x1c1f ;  /* 0x001c1f335f5f7589 */ /* 0x000e2800000e0000 */
[----:B------:R-:W0:Y:S04]  /*8660*/  SHFL.IDX PT, R97, R97, R51, 0x1c1f ;  /* 0x001c1f3361617589 */ /* 0x000e2800000e0000 */
[----:B------:R-:W0:Y:S04]  /*8670*/  SHFL.IDX PT, R99, R99, R51, 0x1c1f ;  /* 0x001c1f3363637589 */ /* 0x000e2800000e0000 */
[----:B------:R-:W0:Y:S04]  /*8680*/  SHFL.IDX PT, R101, R101, R51, 0x1c1f ;  /* 0x001c1f3365657589 */ /* 0x000e2800000e0000 */
[----:B------:R-:W0:Y:S04]  /*8690*/  SHFL.IDX PT, R123, R104, R51, 0x1c1f ;  /* 0x001c1f33687b7589 */ /* 0x000e2800000e0000 */
[----:B------:R-:W0:Y:S04]  /*86a0*/  SHFL.IDX PT, R105, R105, R51, 0x1c1f ;  /* 0x001c1f3369697589 */ /* 0x000e2800000e0000 */
[----:B------:R-:W0:Y:S04]  /*86b0*/  SHFL.IDX PT, R125, R106, R51, 0x1c1f ;  /* 0x001c1f336a7d7589 */ /* 0x000e2800000e0000 */
[----:B------:R-:W-:Y:S04]  /*86c0*/  SHFL.IDX PT, R108, R108, R51, 0x1c1f ;  /* 0x001c1f336c6c7589 */ /* 0x000fe800000e0000 */
[----:B------:R-:W0:Y:S04]  /*86d0*/  SHFL.IDX PT, R110, R110, R51, 0x1c1f ;  /* 0x001c1f336e6e7589 */ /* 0x000e2800000e0000 */
[----:B------:R-:W0:Y:S04]  /*86e0*/  SHFL.IDX PT, R112, R112, R51, 0x1c1f ;  /* 0x001c1f3370707589 */ /* 0x000e2800000e0000 */
[----:B------:R3:W0:Y:S01]  /*86f0*/  SHFL.IDX PT, R113, R113, R51, 0x1c1f ;  /* 0x001c1f3371717589 */ /* 0x00062200000e0000 */
[----:B------:R-:W-:-:S02]  /*8700*/  SHF.R.U64 R40, R40, 0x3, RZ ;  /* 0x0000000328287819 */ /* 0x000fc400000012ff */
[----:B------:R-:W-:Y:S02]  /*8710*/  IADD3 R33, P1, R42, 0x4000, RZ ;  /* 0x000040002a217810 */ /* 0x000fe40007f3e0ff */
[----:B----4-:R-:W-:Y:S02]  /*8720*/  SEL R44, R46, R45, P0 ;  /* 0x0000002d2e2c7207 */ /* 0x010fe40000000000 */
[----:B---3--:R-:W-:Y:S01]  /*8730*/  SEL R51, R5, R144, P0 ;  /* 0x0000009005337207 */ /* 0x008fe20000000000 */
[----:B------:R-:W-:Y:S01]  /*8740*/  IMAD R5, RZ, RZ, -UR43 ;  /* 0x8000002bff057e24 */ /* 0x000fe2000f8e02ff */
[----:B------:R-:W-:Y:S02]  /*8750*/  SEL R46, R45, R46, P0 ;  /* 0x0000002e2d2e7207 */ /* 0x000fe40000000000 */
[----:B------:R-:W-:Y:S01]  /*8760*/  SEL R45, R142, R47, P0 ;  /* 0x0000002f8e2d7207 */ /* 0x000fe20000000000 */
[----:B--2---:R-:W-:Y:S01]  /*8770*/  IMAD R5, R56, R5, UR41 ;  /* 0x0000002938057e24 */ /* 0x004fe2000f8e0205 */
[----:B------:R-:W-:Y:S01]  /*8780*/  LOP3.LUT R40, R40, R41, RZ, 0x3c, !PT ;  /* 0x0000002928287212 */ /* 0x000fe200078e3cff */
[----:B------:R-:W-:Y:S01]  /*8790*/  IMAD.X R41, RZ, RZ, R43, P4 ;  /* 0x000000ffff297224 */ /* 0x000fe200020e062b */
[----:B------:R-:W-:Y:S01]  /*87a0*/  SEL R47, R47, R142, P0 ;  /* 0x0000008e2f2f7207 */ /* 0x000fe20000000000 */
[----:B------:R-:W-:Y:S01]  /*87b0*/  BAR.SYNC.DEFER_BLOCKING 0x1, 0x100 ;  /* 0x0044000000007b1d */ /* 0x000fe20000010000 */
[----:B------:R-:W-:Y:S01]  /*87c0*/  LOP3.LUT R32, R33, 0x380, RZ, 0xc0, !PT ;  /* 0x0000038021207812 */ /* 0x000fe200078ec0ff */
[----:B------:R-:W-:Y:S01]  /*87d0*/  USHF.R.S32.HI UR7, URZ, 0x1f, UR10 ;  /* 0x0000001f3f077899 */ /* 0x000fe2000801140a */
[----:B------:R-:W-:-:S02]  /*87e0*/  SEL R56, R116, R77, P0 ;  /* 0x0000004d74387207 */ /* 0x000fc40000000000 */
[----:B------:R-:W-:Y:S01]  /*87f0*/  SEL R58, R77, R116, P0 ;  /* 0x000000744d3a7207 */ /* 0x000fe20000000000 */
[----:B------:R-:W-:Y:S01]  /*8800*/  IMAD R77, R5, 0x80, R234 ;  /* 0x00000080054d7824 */ /* 0x000fe200078e02ea */
[----:B------:R-:W-:Y:S01]  /*8810*/  IADD3 R29, P4, R42, 0x7000, RZ ;  /* 0x000070002a1d7810 */ /* 0x000fe20007f9e0ff */
[----:B------:R-:W-:Y:S01]  /*8820*/  UIMAD UR6, UR7, UR8, URZ ;  /* 0x00000008070672a4 */ /* 0x000fe2000f8e023f */
[----:B------:R-:W-:Y:S02]  /*8830*/  SHF.R.U64 R32, R32, 0x3, RZ ;  /* 0x0000000320207819 */ /* 0x000fe400000012ff */
[----:B------:R-:W-:Y:S01]  /*8840*/  LOP3.LUT R28, R29, 0x380, RZ, 0xc0, !PT ;  /* 0x000003801d1c7812 */ /* 0x000fe200078ec0ff */
[----:B------:R-:W-:Y:S01]  /*8850*/  UIMAD.WIDE.U32 UR4, UR10, UR8, URZ ;  /* 0x000000080a0472a5 */ /* 0x000fe2000f8e003f */
[----:B------:R-:W-:Y:S01]  /*8860*/  LOP3.LUT R32, R32, R33, RZ, 0x3c, !PT ;  /* 0x0000002120207212 */ /* 0x000fe200078e3cff */
[----:B------:R-:W-:Y:S01]  /*8870*/  UIMAD UR6, UR10, UR9, UR6 ;  /* 0x000000090a0672a4 */ /* 0x000fe2000f8e0206 */
[----:B------:R-:W-:Y:S01]  /*8880*/  IMAD.X R33, RZ, RZ, R43, P1 ;  /* 0x000000ffff217224 */ /* 0x000fe200008e062b */
[----:B------:R-:W-:Y:S01]  /*8890*/  SHF.R.U64 R28, R28, 0x3, RZ ;  /* 0x000000031c1c7819 */ /* 0x000fe200000012ff */
[----:B------:R-:W-:Y:S01]  /*88a0*/  USHF.R.S32.HI UR11, URZ, 0x1f, UR42 ;  /* 0x0000001f3f0b7899 */ /* 0x000fe2000801142a */
[----:B------:R-:W-:Y:S01]  /*88b0*/  MOV R96, R54 ;  /* 0x0000003600607202 */ /* 0x000fe20000000f00 */
[----:B------:R-:W-:Y:S01]  /*88c0*/  ULDC.64 UR8, c[0x0][0xb98] ;  /* 0x0002e60000087ab9 */ /* 0x000fe20000000a00 */
[----:B------:R1:W-:Y:S01]  /*88d0*/  STSM.16.M88.4 [R107], R44 ;  /* 0x0000002c6b007844 */ /* 0x0003e20000000200 */
[----:B------:R-:W-:-:S02]  /*88e0*/  IADD3 R27, P1, R42, 0xa000, RZ ;  /* 0x0000a0002a1b7810 */ /* 0x000fc40007f3e0ff */
[----:B------:R-:W-:Y:S02]  /*88f0*/  SEL R52, R114, R53, P0 ;  /* 0x0000003572347207 */ /* 0x000fe40000000000 */
[----:B------:R-:W-:Y:S01]  /*8900*/  SEL R54, R53, R114, P0 ;  /* 0x0000007235367207 */ /* 0x000fe20000000000 */
[----:B------:R-:W-:Y:S01]  /*8910*/  UIADD3 UR5, UR5, UR6, URZ ;  /* 0x0000000605057290 */ /* 0x000fe2000fffe03f */
[----:B------:R-:W-:Y:S02]  /*8920*/  SEL R53, R146, R91, P0 ;  /* 0x0000005b92357207 */ /* 0x000fe40000000000 */
[----:B------:R-:W-:Y:S01]  /*8930*/  SEL R55, R91, R146, P0 ;  /* 0x000000925b377207 */ /* 0x000fe20000000000 */
[----:B-1----:R-:W-:-:S04]  /*8940*/  @P3 IMAD.HI.U32 R44, R77, R74, RZ ;  /* 0x0000004a4d2c3227 */ /* 0x002fc800078e00ff */
[----:B------:R-:W-:Y:S01]  /*8950*/  IMAD.MOV.U32 R74, RZ, RZ, R77 ;  /* 0x000000ffff4a7224 */ /* 0x000fe200078e004d */
[----:B------:R-:W-:Y:S01]  /*8960*/  @P3 SHF.R.U32.HI R74, RZ, R75, R44 ;  /* 0x0000004bff4a3219 */ /* 0x000fe2000001162c */
[----:B------:R-:W-:Y:S01]  /*8970*/  UIMAD UR6, UR11, UR8, URZ ;  /* 0x000000080b0672a4 */ /* 0x000fe2000f8e023f */
[----:B------:R-:W-:Y:S01]  /*8980*/  LOP3.LUT R28, R28, R29, RZ, 0x3c, !PT ;  /* 0x0000001d1c1c7212 */ /* 0x000fe200078e3cff */
[----:B------:R-:W-:Y:S01]  /*8990*/  IMAD.X R29, RZ, RZ, R43, P4 ;  /* 0x000000ffff1d7224 */ /* 0x000fe200020e062b */
[----:B------:R-:W-:Y:S01]  /*89a0*/  SEL R57, R148, R59, P0 ;  /* 0x0000003b94397207 */ /* 0x000fe20000000000 */
[----:B------:R1:W-:Y:S01]  /*89b0*/  STSM.16.M88.4 [R133], R48 ;  /* 0x0000003085007844 */ /* 0x0003e20000000200 */
[----:B------:R-:W-:Y:S02]  /*89c0*/  LOP3.LUT R26, R27, 0x380, RZ, 0xc0, !PT ;  /* 0x000003801b1a7812 */ /* 0x000fe400078ec0ff */
[----:B------:R-:W-:Y:S02]  /*89d0*/  SEL R59, R59, R148, P0 ;  /* 0x000000943b3b7207 */ /* 0x000fe40000000000 */
[----:B------:R-:W-:-:S02]  /*89e0*/  SEL R44, R118, R63, P0 ;  /* 0x0000003f762c7207 */ /* 0x000fc40000000000 */
[----:B------:R-:W-:Y:S01]  /*89f0*/  SEL R46, R63, R118, P0 ;  /* 0x000000763f2e7207 */ /* 0x000fe20000000000 */
[----:B------:R-:W-:Y:S01]  /*8a00*/  IMAD.MOV R63, RZ, RZ, -R74 ;  /* 0x000000ffff3f7224 */ /* 0x000fe200078e0a4a */
[----:B------:R-:W-:Y:S01]  /*8a10*/  IADD3 R9, P4, R42, 0xd000, RZ ;  /* 0x0000d0002a097810 */ /* 0x000fe20007f9e0ff */
[----:B------:R2:W-:Y:S01]  /*8a20*/  STSM.16.M88.4 [R131], R52 ;  /* 0x0000003483007844 */ /* 0x0005e20000000200 */
[----:B0-----:R-:W-:Y:S02]  /*8a30*/  SEL R45, R150, R93, P0 ;  /* 0x0000005d962d7207 */ /* 0x001fe40000000000 */
[----:B------:R-:W-:Y:S01]  /*8a40*/  SEL R47, R93, R150, P0 ;  /* 0x000000965d2f7207 */ /* 0x000fe20000000000 */
[----:B------:R-:W-:Y:S01]  /*8a50*/  UIMAD UR6, UR42, UR9, UR6 ;  /* 0x000000092a0672a4 */ /* 0x000fe2000f8e0206 */
[----:B-1----:R-:W-:Y:S02]  /*8a60*/  SEL R48, R120, R79, P0 ;  /* 0x0000004f78307207 */ /* 0x002fe40000000000 */
[----:B------:R-:W-:-:S02]  /*8a70*/  SEL R50, R79, R120, P0 ;  /* 0x000000784f327207 */ /* 0x000fc40000000000 */
[----:B------:R-:W-:Y:S02]  /*8a80*/  SEL R49, R152, R95, P0 ;  /* 0x0000005f98317207 */ /* 0x000fe40000000000 */
[----:B------:R-:W-:Y:S01]  /*8a90*/  SEL R51, R95, R152, P0 ;  /* 0x000000985f337207 */ /* 0x000fe20000000000 */
[----:B------:R-:W-:Y:S01]  /*8aa0*/  UIMAD.WIDE.U32 UR4, UR42, UR8, UR4 ;  /* 0x000000082a0472a5 */ /* 0x000fe2000f8e0004 */
[----:B------:R-:W-:Y:S02]  /*8ab0*/  SHF.R.U64 R26, R26, 0x3, RZ ;  /* 0x000000031a1a7819 */ /* 0x000fe400000012ff */
[----:B--2---:R-:W-:Y:S02]  /*8ac0*/  SEL R52, R122, R115, P0 ;  /* 0x000000737a347207 */ /* 0x004fe40000000000 */
[----:B------:R-:W-:Y:S02]  /*8ad0*/  SEL R54, R115, R122, P0 ;  /* 0x0000007a73367207 */ /* 0x000fe40000000000 */
[----:B------:R-:W-:-:S02]  /*8ae0*/  SEL R53, R154, R97, P0 ;  /* 0x000000619a357207 */ /* 0x000fc40000000000 */
[----:B------:R-:W-:Y:S01]  /*8af0*/  SEL R55, R97, R154, P0 ;  /* 0x0000009a61377207 */ /* 0x000fe20000000000 */
[----:B------:R-:W-:Y:S01]  /*8b00*/  STSM.16.M88.4 [R129], R56 ;  /* 0x0000003881007844 */ /* 0x000fe20000000200 */
[----:B------:R-:W-:Y:S01]  /*8b10*/  LOP3.LUT R8, R9, 0x380, RZ, 0xc0, !PT ;  /* 0x0000038009087812 */ /* 0x000fe200078ec0ff */
[----:B------:R-:W-:Y:S01]  /*8b20*/  IMAD R63, R0, R63, R77 ;  /* 0x0000003f003f7224 */ /* 0x000fe200078e024d */
[C---:B------:R-:W-:Y:S01]  /*8b30*/  IADD3 R35, P6, R42.reuse, 0x5000, RZ ;  /* 0x000050002a237810 */ /* 0x040fe20007fde0ff */
[----:B------:R-:W-:Y:S01]  /*8b40*/  STSM.16.M88.4 [R127], R44 ;  /* 0x0000002c7f007844 */ /* 0x000fe20000000200 */
[----:B------:R-:W-:Y:S01]  /*8b50*/  IADD3 R31, P5, R42, 0x6000, RZ ;  /* 0x000060002a1f7810 */ /* 0x000fe20007fbe0ff */
[----:B------:R-:W-:Y:S01]  /*8b60*/  ULDC.64 UR8, c[0x0][0xb88] ;  /* 0x0002e20000087ab9 */ /* 0x000fe20000000a00 */
[----:B------:R-:W-:Y:S01]  /*8b70*/  LOP3.LUT R26, R26, R27, RZ, 0x3c, !PT ;  /* 0x0000001b1a1a7212 */ /* 0x000fe200078e3cff */
[----:B------:R-:W-:Y:S01]  /*8b80*/  STSM.16.M88.4 [R61], R48 ;  /* 0x000000303d007844 */ /* 0x000fe20000000200 */
[----:B------:R-:W-:Y:S01]  /*8b90*/  SHF.R.U64 R8, R8, 0x3, RZ ;  /* 0x0000000308087819 */ /* 0x000fe200000012ff */
[----:B------:R-:W-:-:S02]  /*8ba0*/  IMAD.X R27, RZ, RZ, R43, P1 ;  /* 0x000000ffff1b7224 */ /* 0x000fc400008e062b */
[----:B------:R0:W-:Y:S01]  /*8bb0*/  STSM.16.M88.4 [R60], R52 ;  /* 0x000000343c007844 */ /* 0x0001e20000000200 */
[----:B------:R-:W-:Y:S02]  /*8bc0*/  LOP3.LUT R34, R35, 0x380, RZ, 0xc0, !PT ;  /* 0x0000038023227812 */ /* 0x000fe400078ec0ff */
[----:B------:R-:W-:Y:S02]  /*8bd0*/  LOP3.LUT R30, R31, 0x380, RZ, 0xc0, !PT ;  /* 0x000003801f1e7812 */ /* 0x000fe400078ec0ff */
[----:B------:R-:W-:Y:S02]  /*8be0*/  LOP3.LUT R8, R8, R9, RZ, 0x3c, !PT ;  /* 0x0000000908087212 */ /* 0x000fe400078e3cff */
[----:B------:R-:W-:Y:S02]  /*8bf0*/  LOP3.LUT R9, R42, 0x380, RZ, 0xc0, !PT ;  /* 0x000003802a097812 */ /* 0x000fe400078ec0ff */
[----:B------:R-:W-:Y:S01]  /*8c00*/  SHF.R.U64 R34, R34, 0x3, RZ ;  /* 0x0000000322227819 */ /* 0x000fe200000012ff */
[----:B0-----:R-:W-:Y:S01]  /*8c10*/  IMAD.U32 R60, RZ, RZ, UR6 ;  /* 0x00000006ff3c7e24 */ /* 0x001fe2000f8e00ff */
[----:B------:R-:W-:Y:S01]  /*8c20*/  SHF.R.S32.HI R53, RZ, 0x1f, R74 ;  /* 0x0000001fff357819 */ /* 0x000fe2000001144a */
[----:B------:R-:W-:Y:S01]  /*8c30*/  ULDC UR6, c[0x0][0xa88] ;  /* 0x0002a20000067ab9 */ /* 0x000fe20000000800 */
[----:B------:R-:W-:-:S02]  /*8c40*/  SHF.R.S32.HI R54, RZ, 0x1f, R63 ;  /* 0x0000001fff367819 */ /* 0x000fc4000001143f */
[----:B------:R-:W-:Y:S02]  /*8c50*/  IADD3 R52, P1, R74, UR4, RZ ;  /* 0x000000044a347c10 */ /* 0x000fe4000ff3e0ff */
[----:B------:R-:W-:Y:S01]  /*8c60*/  SHF.R.U64 R30, R30, 0x3, RZ ;  /* 0x000000031e1e7819 */ /* 0x000fe200000012ff */
[----:B------:R-:W-:Y:S01]  /*8c70*/  IMAD R54, R54, UR8, RZ ;  /* 0x0000000836367c24 */ /* 0x000fe2000f8e02ff */
[----:B------:R-:W-:Y:S01]  /*8c80*/  IADD3.X R53, R53, UR5, R60, P1, !PT ;  /* 0x0000000535357c10 */ /* 0x000fe20008ffe43c */
[----:B------:R-:W-:Y:S01]  /*8c90*/  ULDC.64 UR4, c[0x0][0xb50] ;  /* 0x0002d40000047ab9 */ /* 0x000fe20000000a00 */
[----:B------:R-:W-:Y:S02]  /*8ca0*/  SEL R56, R124, R81, P0 ;  /* 0x000000517c387207 */ /* 0x000fe40000000000 */
[----:B------:R-:W-:Y:S02]  /*8cb0*/  SEL R58, R81, R124, P0 ;  /* 0x0000007c513a7207 */ /* 0x000fe40000000000 */
[----:B------:R-:W-:-:S02]  /*8cc0*/  SEL R57, R156, R99, P0 ;  /* 0x000000639c397207 */ /* 0x000fc40000000000 */
[----:B------:R-:W-:Y:S02]  /*8cd0*/  SEL R59, R99, R156, P0 ;  /* 0x0000009c633b7207 */ /* 0x000fe40000000000 */
[----:B------:R-:W-:Y:S02]  /*8ce0*/  SEL R44, R126, R117, P0 ;  /* 0x000000757e2c7207 */ /* 0x000fe40000000000 */
[----:B------:R-:W-:Y:S02]  /*8cf0*/  SEL R46, R117, R126, P0 ;  /* 0x0000007e752e7207 */ /* 0x000fe40000000000 */
[----:B------:R-:W-:Y:S02]  /*8d00*/  SEL R45, R158, R101, P0 ;  /* 0x000000659e2d7207 */ /* 0x000fe40000000000 */
[----:B------:R-:W-:Y:S01]  /*8d10*/  SEL R47, R101, R158, P0 ;  /* 0x0000009e652f7207 */ /* 0x000fe20000000000 */
[----:B------:R-:W-:Y:S01]  /*8d20*/  IMAD R55, R63, UR9, R54 ;  /* 0x000000093f377c24 */ /* 0x000fe2000f8e0236 */
[----:B------:R-:W-:Y:S01]  /*8d30*/  SHF.R.U64 R9, R9, 0x3, RZ ;  /* 0x0000000309097819 */ /* 0x000fe200000012ff */
[----:B------:R-:W-:Y:S01]  /*8d40*/  IMAD.WIDE.U32 R52, R63, UR8, R52 ;  /* 0x000000083f347c25 */ /* 0x000fe2000f8e0034 */
[----:B------:R-:W-:-:S02]  /*8d50*/  LOP3.LUT R34, R34, R35, RZ, 0x3c, !PT ;  /* 0x0000002322227212 */ /* 0x000fc400078e3cff */
[----:B------:R-:W-:Y:S01]  /*8d60*/  LOP3.LUT R30, R30, R31, RZ, 0x3c, !PT ;  /* 0x0000001f1e1e7212 */ /* 0x000fe200078e3cff */
[--C-:B------:R-:W-:Y:S01]  /*8d70*/  IMAD.X R35, RZ, RZ, R43.reuse, P6 ;  /* 0x000000ffff237224 */ /* 0x100fe200030e062b */
[C---:B------:R-:W-:Y:S01]  /*8d80*/  IADD3 R15, P6, R42.reuse, 0xb000, RZ ;  /* 0x0000b0002a0f7810 */ /* 0x040fe20007fde0ff */
[--C-:B------:R-:W-:Y:S01]  /*8d90*/  IMAD.X R31, RZ, RZ, R43.reuse, P5 ;  /* 0x000000ffff1f7224 */ /* 0x100fe200028e062b */
[----:B------:R-:W-:Y:S01]  /*8da0*/  IADD3 R7, P5, R42, 0xc000, RZ ;  /* 0x0000c0002a077810 */ /* 0x000fe20007fbe0ff */
[----:B------:R-:W-:Y:S01]  /*8db0*/  STSM.16.M88.4 [R96], R56 ;  /* 0x0000003860007844 */ /* 0x000fe20000000200 */
[----:B------:R-:W-:Y:S01]  /*8dc0*/  LOP3.LUT R42, R9, R42, RZ, 0x3c, !PT ;  /* 0x0000002a092a7212 */ /* 0x000fe200078e3cff */
[----:B------:R-:W-:Y:S01]  /*8dd0*/  IMAD.X R9, RZ, RZ, R43, P4 ;  /* 0x000000ffff097224 */ /* 0x000fe200020e062b */
[----:B------:R-:W-:Y:S01]  /*8de0*/  SEL R48, R128, R83, P0 ;  /* 0x0000005380307207 */ /* 0x000fe20000000000 */
[----:B------:R0:W-:Y:S01]  /*8df0*/  STSM.16.M88.4 [R67], R44 ;  /* 0x0000002c43007844 */ /* 0x0001e20000000200 */
[----:B------:R-:W-:Y:S01]  /*8e00*/  SEL R50, R83, R128, P0 ;  /* 0x0000008053327207 */ /* 0x000fe20000000000 */
[----:B------:R-:W-:Y:S01]  /*8e10*/  IMAD R54, R5, 0x80, R233 ;  /* 0x0000008005367824 */ /* 0x000fe200078e02e9 */
[----:B------:R-:W-:Y:S01]  /*8e20*/  SEL R49, R160, R123, P0 ;  /* 0x0000007ba0317207 */ /* 0x000fe20000000000 */
[----:B------:R-:W-:Y:S01]  /*8e30*/  IMAD R101, R0, UR6, RZ ;  /* 0x0000000600657c24 */ /* 0x000fe2000f8e02ff */
[----:B------:R-:W-:Y:S01]  /*8e40*/  SEL R51, R123, R160, P0 ;  /* 0x000000a07b337207 */ /* 0x000fe20000000000 */
[----:B------:R-:W-:Y:S01]  /*8e50*/  IMAD.X R13, RZ, RZ, R43, P2 ;  /* 0x000000ffff0d7224 */ /* 0x000fe200010e062b */
[----:B------:R-:W-:Y:S01]  /*8e60*/  SEL R60, R62, R119, P0 ;  /* 0x000000773e3c7207 */ /* 0x000fe20000000000 */
[----:B------:R-:W-:Y:S01]  /*8e70*/  ULDC.64 UR8, c[0x0][0xae8] ;  /* 0x0002ba0000087ab9 */ /* 0x000fe20000000a00 */
[----:B------:R-:W-:-:S02]  /*8e80*/  SEL R62, R119, R62, P0 ;  /* 0x0000003e773e7207 */ /* 0x000fc40000000000 */
[----:B------:R-:W-:Y:S02]  /*8e90*/  SEL R61, R162, R105, P0 ;  /* 0x00000069a23d7207 */ /* 0x000fe40000000000 */
[----:B------:R-:W-:Y:S02]  /*8ea0*/  SEL R63, R105, R162, P0 ;  /* 0x000000a2693f7207 */ /* 0x000fe40000000000 */
[----:B------:R-:W-:Y:S01]  /*8eb0*/  LOP3.LUT P1, RZ, R23, 0x3, RZ, 0xc0, !PT ;  /* 0x0000000317ff7812 */ /* 0x000fe2000782c0ff */
[----:B0-----:R-:W-:Y:S01]  /*8ec0*/  IMAD.IADD R45, R53, 0x1, R55 ;  /* 0x00000001352d7824 */ /* 0x001fe200078e0237 */
[----:B------:R-:W-:Y:S01]  /*8ed0*/  LEA R46, P4, R52, UR4, 0x2 ;  /* 0x00000004342e7c11 */ /* 0x000fe2000f8810ff */
[----:B------:R-:W-:Y:S01]  /*8ee0*/  STSM.16.M88.4 [R65], R48 ;  /* 0x0000003041007844 */ /* 0x000fe20000000200 */
[C---:B------:R-:W-:Y:S01]  /*8ef0*/  VIADD R44, R54.reuse, 0x8 ;  /* 0x00000008362c7836 */ /* 0x040fe20000000000 */
[----:B------:R-:W-:Y:S02]  /*8f00*/  ISETP.GE.OR P2, PT, R54, R101, P1 ;  /* 0x000000653600720c */ /* 0x000fe40000f46670 */
[----:B------:R-:W-:Y:S01]  /*8f10*/  LEA.HI.X R45, R52, UR5, R45, 0x2, P4 ;  /* 0x00000005342d7c11 */ /* 0x000fe2000a0f142d */
[----:B------:R0:W-:Y:S01]  /*8f20*/  STSM.16.M88.4 [R64], R60 ;  /* 0x0000003c40007844 */ /* 0x0001e20000000200 */
[----:B------:R-:W-:-:S02]  /*8f30*/  SEL R52, R102, R85, P0 ;  /* 0x0000005566347207 */ /* 0x000fc40000000000 */
[----:B------:R-:W-:Y:S02]  /*8f40*/  SEL R54, R85, R102, P0 ;  /* 0x0000006655367207 */ /* 0x000fe40000000000 */
[----:B------:R-:W-:Y:S02]  /*8f50*/  SEL R53, R164, R125, P0 ;  /* 0x0000007da4357207 */ /* 0x000fe40000000000 */
[----:B------:R-:W-:Y:S02]  /*8f60*/  SEL R55, R125, R164, P0 ;  /* 0x000000a47d377207 */ /* 0x000fe40000000000 */
[----:B------:R-:W-:Y:S02]  /*8f70*/  SEL R96, R98, R87, P0 ;  /* 0x0000005762607207 */ /* 0x000fe40000000000 */
[----:B------:R-:W-:Y:S02]  /*8f80*/  SEL R98, R87, R98, P0 ;  /* 0x0000006257627207 */ /* 0x000fe40000000000 */
[----:B------:R-:W-:-:S02]  /*8f90*/  SEL R97, R109, R110, P0 ;  /* 0x0000006e6d617207 */ /* 0x000fc40000000000 */
[----:B------:R-:W-:Y:S02]  /*8fa0*/  SEL R99, R110, R109, P0 ;  /* 0x0000006d6e637207 */ /* 0x000fe40000000000 */
[----:B0-----:R-:W-:Y:S02]  /*8fb0*/  SEL R60, R100, R121, P0 ;  /* 0x00000079643c7207 */ /* 0x001fe40000000000 */
[----:B------:R-:W-:Y:S02]  /*8fc0*/  SEL R62, R121, R100, P0 ;  /* 0x00000064793e7207 */ /* 0x000fe40000000000 */
[----:B------:R-:W-:Y:S02]  /*8fd0*/  SEL R61, R111, R108, P0 ;  /* 0x0000006c6f3d7207 */ /* 0x000fe40000000000 */
[----:B------:R-:W-:Y:S02]  /*8fe0*/  SEL R63, R108, R111, P0 ;  /* 0x0000006f6c3f7207 */ /* 0x000fe40000000000 */
[----:B------:R-:W-:-:S02]  /*8ff0*/  SEL R84, R71, R88, P0 ;  /* 0x0000005847547207 */ /* 0x000fc40000000000 */
[----:B------:R-:W-:Y:S02]  /*9000*/  SEL R86, R88, R71, P0 ;  /* 0x0000004758567207 */ /* 0x000fe40000000000 */
[----:B------:R-:W-:Y:S02]  /*9010*/  SEL R85, R103, R112, P0 ;  /* 0x0000007067557207 */ /* 0x000fe40000000000 */
[----:B------:R-:W-:Y:S02]  /*9020*/  SEL R87, R112, R103, P0 ;  /* 0x0000006770577207 */ /* 0x000fe40000000000 */
[----:B------:R-:W-:Y:S01]  /*9030*/  SEL R64, R66, R89, P0 ;  /* 0x0000005942407207 */ /* 0x000fe20000000000 */
[----:B------:R-:W-:Y:S01]  /*9040*/  STSM.16.M88.4 [R70], R52 ;  /* 0x0000003446007844 */ /* 0x000fe20000000200 */
[----:B------:R-:W-:Y:S02]  /*9050*/  SEL R65, R172, R113, P0 ;  /* 0x00000071ac417207 */ /* 0x000fe40000000000 */
[----:B------:R-:W-:-:S02]  /*9060*/  SEL R67, R113, R172, P0 ;  /* 0x000000ac71437207 */ /* 0x000fc40000000000 */
[----:B------:R-:W-:Y:S01]  /*9070*/  SEL R66, R89, R66, P0 ;  /* 0x0000004259427207 */ /* 0x000fe20000000000 */
[----:B------:R-:W-:Y:S04]  /*9080*/  STSM.16.M88.4 [R69], R60 ;  /* 0x0000003c45007844 */ /* 0x000fe80000000200 */
[----:B------:R-:W-:Y:S04]  /*9090*/  STSM.16.M88.4 [R68], R96 ;  /* 0x0000006044007844 */ /* 0x000fe80000000200 */
[----:B------:R-:W-:Y:S04]  /*90a0*/  STSM.16.M88.4 [R73], R84 ;  /* 0x0000005449007844 */ /* 0x000fe80000000200 */
[----:B------:R-:W-:Y:S04]  /*90b0*/  STSM.16.M88.4 [R72], R64 ;  /* 0x0000004048007844 */ /* 0x000fe80000000200 */
[----:B------:R-:W-:Y:S04]  /*90c0*/  SHFL.IDX PT, R74, R46, RZ, 0x1c1f ;  /* 0x001c1fff2e4a7589 */ /* 0x000fe800000e0000 */
[----:B------:R-:W0:Y:S01]  /*90d0*/  SHFL.IDX PT, R75, R45, RZ, 0x1c1f ;  /* 0x001c1fff2d4b7589 */ /* 0x000e2200000e0000 */
[----:B------:R-:W-:Y:S06]  /*90e0*/  BAR.SYNC.DEFER_BLOCKING 0x1, 0x100 ;  /* 0x0044000000007b1d */ /* 0x000fec0000010000 */
[----:B------:R-:W-:Y:S04]  /*90f0*/  SHFL.IDX PT, R76, R46, 0x1, 0x1c1f ;  /* 0x003c1f002e4c7f89 */ /* 0x000fe800000e0000 */
[----:B------:R-:W1:Y:S01]  /*9100*/  SHFL.IDX PT, R77, R45, 0x1, 0x1c1f ;  /* 0x003c1f002d4d7f89 */ /* 0x000e6200000e0000 */
[----:B------:R-:W-:-:S03]  /*9110*/  ISETP.GE.OR P1, PT, R44, R101, P1 ;  /* 0x000000652c00720c */ /* 0x000fc60000f26670 */
[----:B0-----:R0:W-:Y:S10]  /*9120*/  @!P2 ST.E desc[UR48][R74.64], R4 ;  /* 0x000000044a00a985 */ /* 0x0011f4000c101930 */
[----:B-1----:R1:W-:Y:S04]  /*9130*/  @!P1 ST.E desc[UR48][R76.64], R3 ;  /* 0x000000034c009985 */ /* 0x0023e8000c101930 */
[----:B------:R2:W5:Y:S04]  /*9140*/  LD.E.128 R80, desc[UR48][R32.64] ;  /* 0x0000003020507980 */ /* 0x000568000c101d00 */
[----:B------:R3:W5:Y:S01]  /*9150*/  LD.E.128 R60, desc[UR48][R30.64] ;  /* 0x000000301e3c7980 */ /* 0x000762000c101d00 */
[----:B0-----:R-:W-:Y:S01]  /*9160*/  IMAD R4, R19, 0x20, R22 ;  /* 0x0000002013047824 */ /* 0x001fe200078e0216 */
[----:B------:R-:W-:-:S02]  /*9170*/  UIMAD UR6, UR7, UR8, URZ ;  /* 0x00000008070672a4 */ /* 0x000fc4000f8e023f */
[----:B------:R0:W5:Y:S01]  /*9180*/  LD.E.128 R92, desc[UR48][R8.64] ;  /* 0x00000030085c7980 */ /* 0x000162000c101d00 */
[----:B--2---:R-:W2:Y:S01]  /*9190*/  @P3 LDC R33, c[0x0][0xbec] ;  /* 0x0002fb00ff213b82 */ /* 0x004ea20000000800 */
[----:B------:R-:W-:Y:S01]  /*91a0*/  UIMAD.WIDE.U32 UR4, UR10, UR8, URZ ;  /* 0x000000080a0472a5 */ /* 0x000fe2000f8e003f */
[----:B------:R-:W-:Y:S01]  /*91b0*/  LOP3.LUT R6, R7, 0x380, RZ, 0xc0, !PT ;  /* 0x0000038007067812 */ /* 0x000fe200078ec0ff */
[----:B------:R-:W5:Y:S01]  /*91c0*/  LD.E.128 R56, desc[UR48][R42.64] ;  /* 0x000000302a387980 */ /* 0x000f62000c101d00 */
[----:B------:R-:W-:-:S03]  /*91d0*/  LOP3.LUT R14, R15, 0x380, RZ, 0xc0, !PT ;  /* 0x000003800f0e7812 */ /* 0x000fc600078ec0ff */
[----:B------:R-:W5:Y:S01]  /*91e0*/  LD.E.128 R44, desc[UR48][R40.64] ;  /* 0x00000030282c7980 */ /* 0x000f62000c101d00 */
[----:B---3--:R-:W3:Y:S01]  /*91f0*/  @P3 LDC R31, c[0x0][0xbf0] ;  /* 0x0002fc00ff1f3b82 */ /* 0x008ee20000000800 */
[----:B0-----:R-:W-:Y:S01]  /*9200*/  IMAD R8, R5, 0x80, R4 ;  /* 0x0000008005087824 */ /* 0x001fe200078e0204 */
[----:B------:R-:W-:Y:S01]  /*9210*/  UIMAD UR6, UR10, UR9, UR6 ;  /* 0x000000090a0672a4 */ /* 0x000fe2000f8e0206 */
[----:B------:R-:W5:Y:S02]  /*9220*/  LD.E.128 R48, desc[UR48][R38.64] ;  /* 0x0000003026307980 */ /* 0x000f64000c101d00 */
[----:B------:R-:W-:Y:S01]  /*9230*/  ULDC.64 UR8, c[0x0][0xaf0] ;  /* 0x0002bc0000087ab9 */ /* 0x000fe20000000a00 */
[----:B------:R-:W-:Y:S01]  /*9240*/  UIADD3 UR5, UR5, UR6, URZ ;  /* 0x0000000605057290 */ /* 0x000fe2000fffe03f */
[----:B------:R-:W5:Y:S01]  /*9250*/  LD.E.128 R52, desc[UR48][R36.64] ;  /* 0x0000003024347980 */ /* 0x000f62000c101d00 */
[----:B------:R-:W-:Y:S01]  /*9260*/  UIMAD UR7, UR11, UR8, URZ ;  /* 0x000000080b0772a4 */ /* 0x000fe2000f8e023f */
[----:B-1----:R-:W-:Y:S01]  /*9270*/  IMAD.MOV.U32 R3, RZ, RZ, R8 ;  /* 0x000000ffff037224 */ /* 0x002fe200078e0008 */
[----:B------:R-:W-:Y:S01]  /*9280*/  SHF.R.U64 R6, R6, 0x3, RZ ;  /* 0x0000000306067819 */ /* 0x000fe200000012ff */
[----:B------:R-:W5:Y:S04]  /*9290*/  LD.E.128 R68, desc[UR48][R34.64] ;  /* 0x0000003022447980 */ /* 0x000f68000c101d00 */
[----:B------:R-:W5:Y:S01]  /*92a0*/  LD.E.128 R64, desc[UR48][R28.64] ;  /* 0x000000301c407980 */ /* 0x000f62000c101d00 */
[----:B--2---:R-:W-:Y:S01]  /*92b0*/  @P3 IMAD.HI.U32 R4, R8, R33, RZ ;  /* 0x0000002108043227 */ /* 0x004fe200078e00ff */
[----:B------:R-:W-:Y:S01]  /*92c0*/  UIMAD UR7, UR42, UR9, UR7 ;  /* 0x000000092a0772a4 */ /* 0x000fe2000f8e0207 */
[----:B------:R-:W-:Y:S01]  /*92d0*/  SHF.R.U64 R14, R14, 0x3, RZ ;  /* 0x000000030e0e7819 */ /* 0x000fe200000012ff */
[----:B------:R-:W-:Y:S01]  /*92e0*/  UIMAD.WIDE.U32 UR42, UR42, UR8, UR4 ;  /* 0x000000082a2a72a5 */ /* 0x000fe2000f8e0004 */
[----:B------:R-:W-:Y:S01]  /*92f0*/  LOP3.LUT R6, R6, R7, RZ, 0x3c, !PT ;  /* 0x0000000706067212 */ /* 0x000fe200078e3cff */
[----:B------:R-:W5:Y:S01]  /*9300*/  LD.E.128 R88, desc[UR48][R20.64] ;  /* 0x0000003014587980 */ /* 0x000f62000c101d00 */
[----:B---3--:R-:W-:Y:S01]  /*9310*/  @P3 SHF.R.U32.HI R3, RZ, R31, R4 ;  /* 0x0000001fff033219 */ /* 0x008fe20000011604 */
[----:B------:R-:W-:Y:S01]  /*9320*/  IMAD.X R7, RZ, RZ, R43, P5 ;  /* 0x000000ffff077224 */ /* 0x000fe200028e062b */
[----:B------:R-:W-:Y:S01]  /*9330*/  UIADD3 UR4, UR43, UR7, URZ ;  /* 0x000000072b047290 */ /* 0x000fe2000fffe03f */
[----:B------:R-:W-:Y:S01]  /*9340*/  LOP3.LUT R14, R14, R15, RZ, 0x3c, !PT ;  /* 0x0000000f0e0e7212 */ /* 0x000fe200078e3cff */
[----:B------:R-:W5:Y:S01]  /*9350*/  LD.E.128 R84, desc[UR48][R24.64] ;  /* 0x0000003018547980 */ /* 0x000f62000c101d00 */
[--C-:B------:R-:W-:Y:S01]  /*9360*/  IMAD.MOV R9, RZ, RZ, -R3.reuse ;  /* 0x000000ffff097224 */ /* 0x100fe200078e0a03 */
[----:B------:R-:W-:Y:S01]  /*9370*/  SHF.R.S32.HI R4, RZ, 0x1f, R3 ;  /* 0x0000001fff047819 */ /* 0x000fe20000011403 */
[----:B------:R-:W-:Y:S01]  /*9380*/  IMAD.X R15, RZ, RZ, R43, P6 ;  /* 0x000000ffff0f7224 */ /* 0x000fe200030e062b */
[----:B------:R0:W5:Y:S01]  /*9390*/  LD.E.128 R96, desc[UR48][R6.64] ;  /* 0x0000003006607980 */ /* 0x000162000c101d00 */
[----:B------:R-:W-:Y:S01]  /*93a0*/  IMAD R9, R0, R9, R8 ;  /* 0x0000000900097224 */ /* 0x000fe200078e0208 */
[----:B------:R-:W-:-:S02]  /*93b0*/  ULDC.64 UR6, c[0x0][0xae0] ;  /* 0x0002b80000067ab9 */ /* 0x000fc40000000a00 */
[----:B------:R-:W-:Y:S01]  /*93c0*/  IMAD R4, R4, UR6, RZ ;  /* 0x0000000604047c24 */ /* 0x000fe2000f8e02ff */
[----:B------:R-:W5:Y:S01]  /*93d0*/  LD.E.128 R76, desc[UR48][R26.64] ;  /* 0x000000301a4c7980 */ /* 0x000f62000c101d00 */
[----:B------:R-:W-:-:S03]  /*93e0*/  SHF.R.S32.HI R0, RZ, 0x1f, R9 ;  /* 0x0000001fff007819 */ /* 0x000fc60000011409 */
[----:B------:R-:W5:Y:S01]  /*93f0*/  LD.E.128 R72, desc[UR48][R14.64] ;  /* 0x000000300e487980 */ /* 0x000f62000c101d00 */
[----:B0-----:R-:W-:Y:S02]  /*9400*/  IMAD.U32 R7, RZ, RZ, UR43 ;  /* 0x0000002bff077e24 */ /* 0x001fe4000f8e00ff */
[----:B------:R-:W-:Y:S01]  /*9410*/  IMAD.U32 R6, RZ, RZ, UR42 ;  /* 0x0000002aff067e24 */ /* 0x000fe2000f8e00ff */
[----:B------:R0:W5:Y:S01]  /*9420*/  LD.E.128 R40, desc[UR48][R10.64] ;  /* 0x000000300a287980 */ /* 0x000162000c101d00 */
[----:B------:R-:W-:-:S03]  /*9430*/  IMAD.U32 R7, RZ, RZ, UR4 ;  /* 0x00000004ff077e24 */ /* 0x000fc6000f8e00ff */
[----:B------:R1:W5:Y:S01]  /*9440*/  LD.E.128 R36, desc[UR48][R12.64] ;  /* 0x000000300c247980 */ /* 0x000362000c101d00 */
[C---:B------:R-:W-:Y:S01]  /*9450*/  IMAD.WIDE.U32 R6, R3.reuse, UR6, R6 ;  /* 0x0000000603067c25 */ /* 0x040fe2000f8e0006 */
[----:B------:R-:W-:Y:S01]  /*9460*/  @!PT LDS RZ, [RZ] ;  /* 0x00000000fffff984 */ /* 0x000fe20000000800 */
[----:B------:R-:W-:Y:S01]  /*9470*/  @!PT LDS RZ, [RZ] ;  /* 0x00000000fffff984 */ /* 0x000fe20000000800 */
[----:B------:R-:W-:Y:S01]  /*9480*/  @!PT LDS RZ, [RZ] ;  /* 0x00000000fffff984 */ /* 0x000fe20000000800 */
[----:B------:R-:W-:Y:S01]  /*9490*/  @!PT LDS RZ, [RZ] ;  /* 0x00000000fffff984 */ /* 0x000fe20000000800 */
[----:B------:R2:W-:Y:S06]  /*94a0*/  MEMBAR.ALL.CTA ;  /* 0x0000000000007992 */ /* 0x0005ec0000008000 */
[----:B--2---:R-:W2:Y:S01]  /*94b0*/  FENCE.VIEW.ASYNC.S ;  /* 0x00000000000073c6 */ /* 0x004ea20000000000 */
[----:B0-----:R-:W-:Y:S01]  /*94c0*/  IMAD R11, R3, UR7, R4 ;  /* 0x00000007030b7c24 */ /* 0x001fe2000f8e0204 */
[----:B------:R-:W-:-:S02]  /*94d0*/  ULDC.64 UR6, c[0x0][0xad8] ;  /* 0x0002b60000067ab9 */ /* 0x000fc40000000a00 */
[----:B------:R-:W-:Y:S02]  /*94e0*/  IMAD R4, R0, UR6, RZ ;  /* 0x0000000600047c24 */ /* 0x000fe4000f8e02ff */
[----:B------:R-:W-:Y:S02]  /*94f0*/  IMAD.IADD R7, R7, 0x1, R11 ;  /* 0x0000000107077824 */ /* 0x000fe400078e020b */
[----:B------:R-:W-:Y:S02]  /*9500*/  IMAD R20, R5, 0x80, R22 ;  /* 0x0000008005147824 */ /* 0x000fe400078e0216 */
[C---:B------:R-:W-:Y:S01]  /*9510*/  IMAD R3, R9.reuse, UR7, R4 ;  /* 0x0000000709037c24 */ /* 0x040fe2000f8e0204 */
[----:B------:R-:W-:Y:S01]  /*9520*/  UIADD3 UR39, UR39, 0x38820, URZ ;  /* 0x0003882027277890 */ /* 0x000fe2000fffe03f */
[----:B------:R-:W-:Y:S01]  /*9530*/  IMAD.WIDE.U32 R4, R9, UR6, R6 ;  /* 0x0000000609047c25 */ /* 0x000fe2000f8e0006 */
[----:B------:R-:W-:Y:S01]  /*9540*/  UIADD3 UR52, UR52, 0x1, URZ ;  /* 0x0000000134347890 */ /* 0x000fe2000fffe03f */
[----:B------:R-:W-:Y:S01]  /*9550*/  ISETP.GE.AND P2, PT, R20, R101, PT ;  /* 0x000000651400720c */ /* 0x000fe20003f46270 */
[----:B------:R-:W-:Y:S01]  /*9560*/  ULDC.64 UR6, c[0x0][0xa80] ;  /* 0x0002a00000067ab9 */ /* 0x000fe20000000a00 */
[----:B------:R-:W-:Y:S01]  /*9570*/  IMAD.IADD R3, R5, 0x1, R3 ;  /* 0x0000000105037824 */ /* 0x000fe200078e0203 */
[----:B------:R-:W-:Y:S01]  /*9580*/  UPRMT UR39, URZ, 0x654, UR39 ;  /* 0x000006543f277896 */ /* 0x000fe20008000027 */
[----:B------:R-:W-:Y:S01]  /*9590*/  LEA R14, P3, R4, UR6, 0x1 ;  /* 0x00000006040e7c11 */ /* 0x000fe2000f8608ff */
[----:B------:R-:W-:Y:S01]  /*95a0*/  VIADD R0, R20, 0x20 ;  /* 0x0000002014007836 */ /* 0x000fe20000000000 */
[----:B------:R-:W-:-:S02]  /*95b0*/  UISETP.NE.AND UP0, UPT, UR52, 0x2, UPT ;  /* 0x000000023400788c */ /* 0x000fc4000bf05270 */
[----:B------:R-:W-:Y:S02]  /*95c0*/  LEA.HI.X R3, R4, UR7, R3, 0x1, P3 ;  /* 0x0000000704037c11 */ /* 0x000fe400098f0c03 */
[----:B------:R-:W-:Y:S01]  /*95d0*/  USEL UR5, URZ, 0x1, UP0 ;  /* 0x000000013f057887 */ /* 0x000fe20008000000 */
[-C--:B------:R-:W-:Y:S01]  /*95e0*/  ISETP.GE.AND P1, PT, R0, R101.reuse, PT ;  /* 0x000000650000720c */ /* 0x080fe20003f26270 */
[----:B------:R-:W-:Y:S01]  /*95f0*/  ULDC UR4, c[0x0][0xc] ;  /* 0x0000030000047ab9 */ /* 0x000fe20000000800 */
[----:B------:R-:W-:Y:S01]  /*9600*/  VIADD R0, R20, 0x40 ;  /* 0x0000004014007836 */ /* 0x000fe20000000000 */
[----:B------:R-:W-:Y:S01]  /*9610*/  UIADD3 UR41, UR4, UR41, URZ ;  /* 0x0000002904297290 */ /* 0x000fe2000fffe03f */
[----:B--2---:R1:W0:Y:S01]  /*9620*/  SHFL.IDX PT, R6, R14, RZ, 0x181f ;  /* 0x00181fff0e067589 */ /* 0x00422200000e0000 */
[----:B------:R-:W-:Y:S01]  /*9630*/  USEL UR52, UR52, URZ, UP0 ;  /* 0x0000003f34347287 */ /* 0x000fe20008000000 */
[----:B------:R-:W-:Y:S01]  /*9640*/  SYNCS.ARRIVE.TRANS64.RED.A1T0 RZ, [UR39], RZ ;  /* 0x000000ffffff79a7 */ /* 0x000fe20008100427 */
[----:B------:R-:W-:Y:S01]  /*9650*/  ULOP3.LUT UR44, UR44, UR5, URZ, 0x3c, !UPT ;  /* 0x000000052c2c7292 */ /* 0x000fe2000f8e3c3f */
[----:B------:R1:W2:Y:S01]  /*9660*/  SHFL.IDX PT, R7, R3, RZ, 0x181f ;  /* 0x00181fff03077589 */ /* 0x0002a200000e0000 */
[----:B------:R-:W-:Y:S01]  /*9670*/  BSSY B0, `(.L_x_31) ;  /* 0x0000015000007945 */ /* 0x000fe20003800000 */
[----:B------:R-:W-:-:S02]  /*9680*/  ISETP.GE.AND P0, PT, R0, R101, PT ;  /* 0x000000650000720c */ /* 0x000fc40003f06270 */
[----:B------:R-:W-:Y:S02]  /*9690*/  SHF.R.S32.HI R135, RZ, 0x1f, R17 ;  /* 0x0000001fff877819 */ /* 0x000fe40000011411 */
[----:B------:R-:W-:Y:S01]  /*96a0*/  SHF.R.S32.HI R137, RZ, 0x1f, R18 ;  /* 0x0000001fff897819 */ /* 0x000fe20000011412 */
[----:B------:R-:W-:Y:S08]  /*96b0*/  @P2 BRA `(.L_x_32) ;  /* 0x0000000000402947 */ /* 0x000ff00003800000 */
[----:B------:R-:W-:Y:S02]  /*96c0*/  ULDC UR4, c[0x0][0xac8] ;  /* 0x0002b20000047ab9 */ /* 0x000fe40000000800 */
[----:B------:R-:W-:Y:S02]  /*96d0*/  ISETP.GE.AND P4, PT, R18, UR4, PT ;  /* 0x0000000412007c0c */ /* 0x000fe4000bf86270 */
[----:B------:R-:W-:Y:S02]  /*96e0*/  ISETP.GE.AND P3, PT, R17, UR4, PT ;  /* 0x0000000411007c0c */ /* 0x000fe4000bf66270 */
[----:B------:R-:W-:Y:S02]  /*96f0*/  ISETP.GE.AND P2, PT, R16, UR4, PT ;  /* 0x0000000410007c0c */ /* 0x000fe4000bf46270 */
[----:B------:R-:W-:-:S07]  /*9700*/  ISETP.GE.AND P5, PT, R2, UR4, PT ;  /* 0x0000000402007c0c */ /* 0x000fce000bfa6270 */
[----:B0-----:R-:W-:-:S04]  /*9710*/  @!P4 LEA R8, P6, R18, R6, 0x1 ;  /* 0x000000061208c211 */ /* 0x001fc800078c08ff */
[----:B--2---:R-:W-:Y:S02]  /*9720*/  @!P4 LEA.HI.X R9, R18, R7, R137, 0x1, P6 ;  /* 0x000000071209c211 */ /* 0x004fe400030f0c89 */
[----:B------:R-:W-:Y:S01]  /*9730*/  @!P3 LEA R10, P6, R17, R6, 0x1 ;  /* 0x00000006110ab211 */ /* 0x000fe200078c08ff */
[----:B------:R-:W-:-:S03]  /*9740*/  @!P5 IMAD.WIDE R4, R2, 0x2, R6 ;  /* 0x000000020204d825 */ /* 0x000fc600078e0206 */
[-C--:B------:R-:W-:Y:S02]  /*9750*/  @!P3 LEA.HI.X R11, R17, R7.reuse, R135, 0x1, P6 ;  /* 0x00000007110bb211 */ /* 0x080fe400030f0c87 */
[C---:B-1----:R-:W-:Y:S01]  /*9760*/  @!P2 LEA R12, P6, R16.reuse, R6, 0x1 ;  /* 0x00000006100ca211 */ /* 0x042fe200078c08ff */
[----:B-----5:R3:W-:Y:S03]  /*9770*/  @!P5 ST.E.128 desc[UR48][R4.64], R56 ;  /* 0x000000380400d985 */ /* 0x0207e6000c101d30 */
[----:B------:R-:W-:Y:S01]  /*9780*/  @!P2 LEA.HI.X R13, R16, R7, R237, 0x1, P6 ;  /* 0x00000007100da211 */ /* 0x000fe200030f0ced */
[----:B------:R3:W-:Y:S04]  /*9790*/  @!P4 ST.E.128 desc[UR48][R8.64], R80 ;  /* 0x000000500800c985 */ /* 0x0007e8000c101d30 */
[----:B------:R3:W-:Y:S04]  /*97a0*/  @!P3 ST.E.128 desc[UR48][R10.64], R88 ;  /* 0x000000580a00b985 */ /* 0x0007e8000c101d30 */
[----:B------:R3:W-:Y:S02]  /*97b0*/  @!P2 ST.E.128 desc[UR48][R12.64], R96 ;  /* 0x000000600c00a985 */ /* 0x0007e4000c101d30 */
.L_x_32:
[----:B------:R-:W-:Y:S05]  /*97c0*/  BSYNC B0 ;  /* 0x0000000000007941 */ /* 0x000fea0003800000 */
.L_x_31:
[----:B--2---:R2:W4:Y:S01]  /*97d0*/  SHFL.IDX PT, R7, R3, 0x1, 0x181f ;  /* 0x00381f0003077f89 */ /* 0x00452200000e0000 */
[----:B------:R-:W-:Y:S03]  /*97e0*/  BSSY B0, `(.L_x_33) ;  /* 0x0000013000007945 */ /* 0x000fe60003800000 */
[----:B0-----:R2:W0:Y:S01]  /*97f0*/  SHFL.IDX PT, R6, R14, 0x1, 0x181f ;  /* 0x00381f000e067f89 */ /* 0x00142200000e0000 */
[----:B------:R-:W-:Y:S05]  /*9800*/  @P1 BRA `(.L_x_34) ;  /* 0x0000000000401947 */ /* 0x000fea0003800000 */
[----:B------:R-:W-:Y:S02]  /*9810*/  ULDC UR4, c[0x0][0xac8] ;  /* 0x0002b20000047ab9 */ /* 0x000fe40000000800 */
[----:B------:R-:W-:Y:S02]  /*9820*/  ISETP.GE.AND P3, PT, R18, UR4, PT ;  /* 0x0000000412007c0c */ /* 0x000fe4000bf66270 */
[----:B------:R-:W-:Y:S02]  /*9830*/  ISETP.GE.AND P2, PT, R17, UR4, PT ;  /* 0x0000000411007c0c */ /* 0x000fe4000bf46270 */
[----:B------:R-:W-:Y:S02]  /*9840*/  ISETP.GE.AND P1, PT, R16, UR4, PT ;  /* 0x0000000410007c0c */ /* 0x000fe4000bf26270 */
[----:B------:R-:W-:-:S07]  /*9850*/  ISETP.GE.AND P4, PT, R2, UR4, PT ;  /* 0x0000000402007c0c */ /* 0x000fce000bf86270 */
[CC--:B0--3--:R-:W-:Y:S02]  /*9860*/  @!P3 LEA R8, P6, R18.reuse, R6.reuse, 0x1 ;  /* 0x000000061208b211 */ /* 0x0c9fe400078c08ff */
[CC--:B------:R-:W-:Y:S02]  /*9870*/  @!P2 LEA R10, P5, R17.reuse, R6.reuse, 0x1 ;  /* 0x00000006110aa211 */ /* 0x0c0fe400078a08ff */
[-C--:B----4-:R-:W-:Y:S02]  /*9880*/  @!P3 LEA.HI.X R9, R18, R7.reuse, R137, 0x1, P6 ;  /* 0x000000071209b211 */ /* 0x090fe400030f0c89 */
[----:B-1----:R-:W-:Y:S01]  /*9890*/  @!P1 LEA R12, P6, R16, R6, 0x1 ;  /* 0x00000006100c9211 */ /* 0x002fe200078c08ff */
[----:B------:R-:W-:Y:S01]  /*98a0*/  @!P4 IMAD.WIDE R4, R2, 0x2, R6 ;  /* 0x000000020204c825 */ /* 0x000fe200078e0206 */
[-C--:B------:R-:W-:Y:S02]  /*98b0*/  @!P2 LEA.HI.X R11, R17, R7.reuse, R135, 0x1, P5 ;  /* 0x00000007110ba211 */ /* 0x080fe400028f0c87 */
[----:B------:R-:W-:-:S02]  /*98c0*/  @!P1 LEA.HI.X R13, R16, R7, R237, 0x1, P6 ;  /* 0x00000007100d9211 */ /* 0x000fc400030f0ced */
[----:B-----5:R0:W-:Y:S04]  /*98d0*/  @!P4 ST.E.128 desc[UR48][R4.64], R44 ;  /* 0x0000002c0400c985 */ /* 0x0201e8000c101d30 */
[----:B------:R0:W-:Y:S04]  /*98e0*/  @!P3 ST.E.128 desc[UR48][R8.64], R68 ;  /* 0x000000440800b985 */ /* 0x0001e8000c101d30 */
[----:B------:R0:W-:Y:S04]  /*98f0*/  @!P2 ST.E.128 desc[UR48][R10.64], R84 ;  /* 0x000000540a00a985 */ /* 0x0001e8000c101d30 */
[----:B------:R0:W-:Y:S02]  /*9900*/  @!P1 ST.E.128 desc[UR48][R12.64], R92 ;  /* 0x0000005c0c009985 */ /* 0x0001e4000c101d30 */
.L_x_34:
[----:B------:R-:W-:Y:S05]  /*9910*/  BSYNC B0 ;  /* 0x0000000000007941 */ /* 0x000fea0003800000 */
.L_x_33:
[----:B----4-:R4:W1:Y:S01]  /*9920*/  SHFL.IDX PT, R7, R3, 0x2, 0x181f ;  /* 0x00581f0003077f89 */ /* 0x01086200000e0000 */
        /* <DEDUP_REMOVED lines=8> */
[-C--:B0--3--:R-:W-:Y:S02]  /*99b0*/  @!P4 LEA R8, P0, R18, R6.reuse, 0x1 ;  /* 0x000000061208c211 */ /* 0x089fe400078008ff */
[CC--:B------:R-:W-:Y:S02]  /*99c0*/  @!P5 LEA R10, P1, R17.reuse, R6.reuse, 0x1 ;  /* 0x00000006110ad211 */ /* 0x0c0fe400078208ff */
[----:B-1----:R-:W-:Y:S02]  /*99d0*/  @!P6 LEA R12, P2, R16, R6, 0x1 ;  /* 0x00000006100ce211 */ /* 0x002fe400078408ff */
[----:B------:R-:W-:Y:S01]  /*99e0*/  @!P3 IMAD.WIDE R4, R2, 0x2, R6 ;  /* 0x000000020204b825 */ /* 0x000fe200078e0206 */
[-C--:B------:R-:W-:Y:S02]  /*99f0*/  @!P4 LEA.HI.X R9, R18, R7.reuse, R137, 0x1, P0 ;  /* 0x000000071209c211 */ /* 0x080fe400000f0c89 */
[-C--:B------:R-:W-:Y:S02]  /*9a00*/  @!P5 LEA.HI.X R11, R17, R7.reuse, R135, 0x1, P1 ;  /* 0x00000007110bd211 */ /* 0x080fe400008f0c87 */
[----:B------:R-:W-:Y:S01]  /*9a10*/  @!P6 LEA.HI.X R13, R16, R7, R237, 0x1, P2 ;  /* 0x00000007100de211 */ /* 0x000fe200010f0ced */
[----:B-----5:R0:W-:Y:S04]  /*9a20*/  @!P3 ST.E.128 desc[UR48][R4.64], R48 ;  /* 0x000000300400b985 */ /* 0x0201e8000c101d30 */
[----:B------:R0:W-:Y:S04]  /*9a30*/  @!P4 ST.E.128 desc[UR48][R8.64], R60 ;  /* 0x0000003c0800c985 */ /* 0x0001e8000c101d30 */
[----:B------:R0:W-:Y:S04]  /*9a40*/  @!P5 ST.E.128 desc[UR48][R10.64], R76 ;  /* 0x0000004c0a00d985 */ /* 0x0001e8000c101d30 */
[----:B------:R0:W-:Y:S02]  /*9a50*/  @!P6 ST.E.128 desc[UR48][R12.64], R40 ;  /* 0x000000280c00e985 */ /* 0x0001e4000c101d30 */
.L_x_36:
[----:B------:R-:W-:Y:S05]  /*9a60*/  BSYNC B0 ;  /* 0x0000000000007941 */ /* 0x000fea0003800000 */
.L_x_35:
[----:B------:R-:W-:Y:S01]  /*9a70*/  VIADD R0, R20, 0x60 ;  /* 0x0000006014007836 */ /* 0x000fe20000000000 */
[----:B-1----:R1:W1:Y:S01]  /*9a80*/  SHFL.IDX PT, R7, R3, 0x3, 0x181f ;  /* 0x00781f0003077f89 */ /* 0x00226200000e0000 */
[----:B------:R-:W-:Y:S01]  /*9a90*/  UIADD3 UR45, UR45, 0x1, URZ ;  /* 0x000000012d2d7890 */ /* 0x000fe2000fffe03f */
[----:B------:R-:W-:Y:S02]  /*9aa0*/  BSSY B0, `(.L_x_37) ;  /* 0x0000014000007945 */ /* 0x000fe40003800000 */
[----:B------:R-:W-:Y:S01]  /*9ab0*/  ISETP.GE.AND P0, PT, R0, R101, PT ;  /* 0x000000650000720c */ /* 0x000fe20003f06270 */
[----:B0-----:R0:W0:-:S12]  /*9ac0*/  SHFL.IDX PT, R6, R14, 0x3, 0x181f ;  /* 0x00781f000e067f89 */ /* 0x00101800000e0000 */
        /* <DEDUP_REMOVED lines=8> */
[----:B------:R-:W-:Y:S02]  /*9b50*/  @!P6 LEA R12, P2, R16, R6, 0x1 ;  /* 0x00000006100ce211 */ /* 0x000fe400078408ff */
[----:B-1----:R-:W-:Y:S01]  /*9b60*/  @!P3 IMAD.WIDE R4, R2, 0x2, R6 ;  /* 0x000000020204b825 */ /* 0x002fe200078e0206 */
[-C--:B------:R-:W-:Y:S02]  /*9b70*/  @!P4 LEA.HI.X R9, R18, R7.reuse, R137, 0x1, P0 ;  /* 0x000000071209c211 */ /* 0x080fe400000f0c89 */
[-C--:B------:R-:W-:Y:S02]  /*9b80*/  @!P5 LEA.HI.X R11, R17, R7.reuse, R135, 0x1, P1 ;  /* 0x00000007110bd211 */ /* 0x080fe400008f0c87 */
[----:B------:R-:W-:Y:S01]  /*9b90*/  @!P6 LEA.HI.X R13, R16, R7, R237, 0x1, P2 ;  /* 0x00000007100de211 */ /* 0x000fe200010f0ced */
[----:B-----5:R0:W-:Y:S04]  /*9ba0*/  @!P3 ST.E.128 desc[UR48][R4.64], R52 ;  /* 0x000000340400b985 */ /* 0x0201e8000c101d30 */
[----:B------:R0:W-:Y:S04]  /*9bb0*/  @!P4 ST.E.128 desc[UR48][R8.64], R64 ;  /* 0x000000400800c985 */ /* 0x0001e8000c101d30 */
[----:B------:R0:W-:Y:S04]  /*9bc0*/  @!P5 ST.E.128 desc[UR48][R10.64], R72 ;  /* 0x000000480a00d985 */ /* 0x0001e8000c101d30 */
[----:B------:R0:W-:Y:S02]  /*9bd0*/  @!P6 ST.E.128 desc[UR48][R12.64], R36 ;  /* 0x000000240c00e985 */ /* 0x0001e4000c101d30 */
.L_x_38:
[----:B------:R-:W-:Y:S05]  /*9be0*/  BSYNC B0 ;  /* 0x0000000000007941 */ /* 0x000fea0003800000 */
.L_x_37:
[----:B------:R-:W1:Y:S02]  /*9bf0*/  LDC R0, c[0x0][0xc34] ;  /* 0x00030d00ff007b82 */ /* 0x000e640000000800 */
[----:B-1----:R-:W-:-:S13]  /*9c00*/  ISETP.LE.AND P0, PT, R0, UR41, PT ;  /* 0x0000002900007c0c */ /* 0x002fda000bf03270 */
[----:B------:R-:W-:Y:S05]  /*9c10*/  @!P0 BRA `(.L_x_39) ;  /* 0xffffff7000708947 */ /* 0x000fea000383ffff */
[----:B------:R-:W-:Y:S05]  /*9c20*/  EXIT ;  /* 0x000000000000794d */ /* 0x000fea0003800000 */
.L_x_7:
[----:B------:R-:W-:-:S08]  /*9c30*/  NOP ;  /* 0x0000000000007918 */ /* 0x000fd00000000000 */
[----:B------:R-:W0:-:S00]  /*9c40*/  USETMAXREG.DEALLOC.CTAPOOL 0x18 ;  /* 0x00000018000079c8 */ /* 0x000e0000080e0500 */
[----:B------:R-:W1:Y:S01]  /*9c50*/  S2UR UR50, SR_CTAID.X ;  /* 0x00000000003279c3 */ /* 0x000e620000002500 */
[----:B0-----:R-:W-:Y:S01]  /*9c60*/  IMAD.MOV.U32 R0, RZ, RZ, 0x1 ;  /* 0x00000001ff007424 */ /* 0x001fe200078e00ff */
[----:B------:R0:W-:Y:S01]  /*9c70*/  STL [R1], RZ ;  /* 0x000000ff01007387 */ /* 0x0001e20000100800 */
[----:B------:R-:W-:-:S03]  /*9c80*/  UMOV UR46, 0x1 ;  /* 0x00000001002e7882 */ /* 0x000fc60000000000 */
[----:B------:R0:W-:Y:S02]  /*9c90*/  STL [R1+0x8], R0 ;  /* 0x0000080001007387 */ /* 0x0001e40000100800 */
[----:B------:R-:W1:Y:S02]  /*9ca0*/  LDC R2, c[0x0][0xc34] ;  /* 0x00030d00ff027b82 */ /* 0x000e640000000800 */
[----:B-1----:R-:W-:-:S13]  /*9cb0*/  ISETP.LE.AND P0, PT, R2, UR50, PT ;  /* 0x0000003202007c0c */ /* 0x002fda000bf03270 */
[----:B0-----:R-:W-:Y:S05]  /*9cc0*/  @P0 BRA `(.L_x_40) ;  /* 0x0000003c00500947 */ /* 0x001fea0003800000 */
[----:B------:R-:W0:Y:S01]  /*9cd0*/  S2R R7, SR_TID.X ;  /* 0x0000000000077919 */ /* 0x000e220000002100 */
[----:B------:R-:W1:Y:S01]  /*9ce0*/  S2UR UR4, SR_CgaCtaId ;  /* 0x00000000000479c3 */ /* 0x000e620000008800 */
[----:B------:R-:W-:Y:S01]  /*9cf0*/  UMOV UR41, 0x400 ;  /* 0x0000040000297882 */ /* 0x000fe20000000000 */
[----:B------:R-:W-:Y:S01]  /*9d00*/  ULDC.64 UR52, c[0x0][0x198] ;  /* 0x0000660000347ab9 */ /* 0x000fe20000000a00 */
[----:B------:R-:W-:Y:S02]  /*9d10*/  ULOP3.LUT UR42, UR38, 0x1, URZ, 0xfc, !UPT ;  /* 0x00000001262a7892 */ /* 0x000fe4000f8efc3f */
[----:B------:R-:W-:Y:S01]  /*9d20*/  ULOP3.LUT UR47, UR38, 0x2, URZ, 0xfc, !UPT ;  /* 0x00000002262f7892 */ /* 0x000fe2000f8efc3f */
[----:B------:R-:W-:Y:S01]  /*9d30*/  ULDC UR43, c[0x0][0xc] ;  /* 0x00000300002b7ab9 */ /* 0x000fe20000000800 */
[----:B------:R-:W-:Y:S01]  /*9d40*/  UMOV UR46, URZ ;  /* 0x0000003f002e7c82 */ /* 0x000fe20008000000 */
[----:B-1----:R-:W-:Y:S01]  /*9d50*/  ULEA UR41, UR4, UR41, 0x18 ;  /* 0x0000002904297291 */ /* 0x002fe2000f8ec03f */
[C---:B0-----:R-:W-:Y:S01]  /*9d60*/  IMAD.SHL.U32 R17, R7.reuse, 0x80, RZ ;  /* 0x0000008007117824 */ /* 0x041fe200078e00ff */
[----:B------:R-:W-:-:S02]  /*9d70*/  LOP3.LUT R6, R7, 0x7f, RZ, 0xc0, !PT ;  /* 0x0000007f07067812 */ /* 0x000fc400078ec0ff */
[----:B------:R-:W-:Y:S02]  /*9d80*/  R2P PR, R7, 0x6 ;  /* 0x0000000607007804 */ /* 0x000fe40000000000 */
[----:B------:R-:W-:Y:S02]  /*9d90*/  SHF.R.U32.HI R0, RZ, 0x5, R6 ;  /* 0x00000005ff007819 */ /* 0x000fe40000011606 */
[C---:B------:R-:W-:Y:S02]  /*9da0*/  LOP3.LUT R5, R17.reuse, 0x400, RZ, 0xc0, !PT ;  /* 0x0000040011057812 */ /* 0x040fe400078ec0ff */
[----:B------:R-:W-:-:S03]  /*9db0*/  LOP3.LUT R3, R17, 0x380, RZ, 0xc0, !PT ;  /* 0x0000038011037812 */ /* 0x000fc600078ec0ff */
[C---:B------:R-:W-:Y:S02]  /*9dc0*/  IMAD R4, R0.reuse, 0x800, R5 ;  /* 0x0000080000047824 */ /* 0x040fe400078e0205 */
[----:B------:R-:W-:Y:S01]  /*9dd0*/  IMAD R5, R0, 0x10, R3 ;  /* 0x0000001000057824 */ /* 0x000fe200078e0203 */
[----:B------:R-:W-:Y:S01]  /*9de0*/  LOP3.LUT R3, R3, 0x10, R7, 0xf8, !PT ;  /* 0x0000001003037812 */ /* 0x000fe200078ef807 */
[----:B------:R-:W-:-:S05]  /*9df0*/  IMAD.SHL.U32 R0, R7, 0x10, RZ ;  /* 0x0000001007007824 */ /* 0x000fca00078e00ff */
[--C-:B------:R-:W-:Y:S02]  /*9e00*/  LOP3.LUT R2, R5, 0x70, R0.reuse, 0x78, !PT ;  /* 0x0000007005027812 */ /* 0x100fe400078e7800 */
[----:B------:R-:W-:Y:S02]  /*9e10*/  LOP3.LUT R3, R3, 0x70, R0, 0x78, !PT ;  /* 0x0000007003037812 */ /* 0x000fe400078e7800 */
[----:B------:R-:W-:Y:S02]  /*9e20*/  LOP3.LUT R17, R2, 0xc00, R17, 0xf8, !PT ;  /* 0x00000c0002117812 */ /* 0x000fe400078ef811 */
[----:B------:R-:W-:Y:S01]  /*9e30*/  LOP3.LUT R5, R0, 0x70, RZ, 0xc0, !PT ;  /* 0x0000007000057812 */ /* 0x000fe200078ec0ff */
[----:B------:R-:W-:Y:S02]  /*9e40*/  IMAD.IADD R2, R4, 0x1, R3 ;  /* 0x0000000104027824 */ /* 0x000fe400078e0203 */
[----:B------:R-:W-:-:S03]  /*9e50*/  IMAD.SHL.U32 R3, R7, 0x2, RZ ;  /* 0x0000000207037824 */ /* 0x000fc600078e00ff */
[----:B------:R0:W-:Y:S02]  /*9e60*/  STL [R1+0x4], R2 ;  /* 0x0000040201007387 */ /* 0x0001e40000100800 */
[----:B0-----:R-:W-:-:S04]  /*9e70*/  LOP3.LUT R2, R0, 0x3f0, RZ, 0xc0, !PT ;  /* 0x000003f000027812 */ /* 0x001fc800078ec0ff */
[----:B------:R-:W-:Y:S01]  /*9e80*/  LOP3.LUT R3, R2, 0x70, R3, 0x78, !PT ;  /* 0x0000007002037812 */ /* 0x000fe200078e7803 */
[----:B------:R-:W-:Y:S01]  /*9e90*/  IMAD.SHL.U32 R2, R6, 0x10, RZ ;  /* 0x0000001006027824 */ /* 0x000fe200078e00ff */
[----:B------:R-:W-:-:S04]  /*9ea0*/  SHF.R.U32.HI R6, RZ, 0x3, R6 ;  /* 0x00000003ff067819 */ /* 0x000fc80000011606 */
[----:B------:R-:W-:Y:S01]  /*9eb0*/  LOP3.LUT R2, R3, 0x400, R2, 0xf8, !PT ;  /* 0x0000040003027812 */ /* 0x000fe200078ef802 */
[----:B------:R-:W-:Y:S01]  /*9ec0*/  IMAD.MOV.U32 R3, RZ, RZ, 0x40 ;  /* 0x00000040ff037424 */ /* 0x000fe200078e00ff */
[----:B------:R-:W-:-:S03]  /*9ed0*/  LOP3.LUT R6, R6, 0x70, R0, 0xf8, !PT ;  /* 0x0000007006067812 */ /* 0x000fc600078ef800 */
[----:B------:R-:W-:Y:S01]  /*9ee0*/  VIADD R0, R2, UR41 ;  /* 0x0000002902007c36 */ /* 0x000fe20008000000 */
[----:B------:R-:W-:Y:S01]  /*9ef0*/  SEL R4, R3, 0xffffffc0, !P2 ;  /* 0xffffffc003047807 */ /* 0x000fe20005000000 */
[----:B------:R-:W-:Y:S01]  /*9f00*/  IMAD.MOV.U32 R3, RZ, RZ, 0x20 ;  /* 0x00000020ff037424 */ /* 0x000fe200078e00ff */
[----:B------:R-:W-:-:S03]  /*9f10*/  LOP3.LUT R2, R5, 0x80, RZ, 0xfc, !PT ;  /* 0x0000008005027812 */ /* 0x000fc600078efcff */
[----:B------:R-:W-:Y:S01]  /*9f20*/  STL [R1+0x18], R4 ;  /* 0x0000180401007387 */ /* 0x000fe20000100800 */
[----:B------:R-:W-:-:S05]  /*9f30*/  SEL R3, R3, 0xffffffe0, !P1 ;  /* 0xffffffe003037807 */ /* 0x000fca0004800000 */
[----:B------:R0:W-:Y:S04]  /*9f40*/  STL [R1+0x1c], R3 ;  /* 0x00001c0301007387 */ /* 0x0001e80000100800 */
[----:B------:R-:W-:Y:S04]  /*9f50*/  STL [R1], RZ ;  /* 0x000000ff01007387 */ /* 0x000fe80000100800 */
[----:B------:R1:W-:Y:S01]  /*9f60*/  STL [R1+0x28], R0 ;  /* 0x0000280001007387 */ /* 0x0003e20000100800 */
[----:B0-----:R-:W-:Y:S02]  /*9f70*/  IMAD.IADD R3, R4, 0x1, R3 ;  /* 0x0000000104037824 */ /* 0x001fe400078e0203 */
[----:B-1----:R-:W-:-:S05]  /*9f80*/  IMAD.MOV.U32 R0, RZ, RZ, 0x1 ;  /* 0x00000001ff007424 */ /* 0x002fca00078e00ff */
[----:B------:R0:W-:Y:S04]  /*9f90*/  STL [R1+0x8], R0 ;  /* 0x0000080001007387 */ /* 0x0001e80000100800 */
[----:B------:R1:W-:Y:S01]  /*9fa0*/  STL [R1+0x20], R3 ;  /* 0x0000200301007387 */ /* 0x0003e20000100800 */
[----:B0-----:R-:W-:-:S05]  /*9fb0*/  IMAD.IADD R0, R4, 0x1, R17 ;  /* 0x0000000104007824 */ /* 0x001fca00078e0211 */
[----:B------:R1:W-:Y:S02]  /*9fc0*/  STL [R1+0x24], R0 ;  /* 0x0000240001007387 */ /* 0x0003e40000100800 */
.L_x_87:
[----:B------:R-:W-:Y:S01]  /*9fd0*/  ULDC UR4, c[0x0][0xc38] ;  /* 0x00030e0000047ab9 */ /* 0x000fe20000000800 */
[----:B------:R-:W-:Y:S01]  /*9fe0*/  ULDC UR6, c[0x0][0xc44] ;  /* 0x0003110000067ab9 */ /* 0x000fe20000000800 */
[----:B------:R-:W-:Y:S02]  /*9ff0*/  UISETP.NE.AND UP2, UPT, UR4, 0x1, UPT ;  /* 0x000000010400788c */ /* 0x000fe4000bf45270 */
[----:B------:R-:W-:Y:S01]  /*a000*/  UISETP.NE.AND UP1, UPT, UR6, 0x1, UPT ;  /* 0x000000010600788c */ /* 0x000fe2000bf25270 */
[----:B------:R-:W-:Y:S01]  /*a010*/  ULDC.64 UR4, c[0x0][0x418] ;  /* 0x0001060000047ab9 */ /* 0x000fe20000000a00 */
[----:B------:R-:W-:Y:S02]  /*a020*/  UIADD3 UR10, UR41, 0x28400, URZ ;  /* 0x00028400290a7890 */ /* 0x000fe4000fffe03f */
[----:B------:R-:W-:Y:S01]  /*a030*/  UISETP.NE.U32.AND UP0, UPT, UR4, URZ, UPT ;  /* 0x0000003f0400728c */ /* 0x000fe2000bf05070 */
[----:B------:R-:W-:Y:S01]  /*a040*/  ULDC UR7, c[0x0][0x424] ;  /* 0x0001090000077ab9 */ /* 0x000fe20000000800 */
[----:B------:R-:W-:-:S02]  /*a050*/  UMOV UR45, UR50 ;  /* 0x00000032002d7c82 */ /* 0x000fc40008000000 */
[----:B------:R-:W-:Y:S01]  /*a060*/  UISETP.NE.AND.EX UP0, UPT, UR5, URZ, UPT, UP0 ;  /* 0x0000003f0500728c */ /* 0x000fe2000bf05300 */
[----:B------:R-:W-:Y:S01]  /*a070*/  @UP2 ULDC UR4, c[0x0][0xc3c] ;  /* 0x00030f0000042ab9 */ /* 0x000fe20000000800 */
[----:B------:R-:W-:Y:S01]  /*a080*/  @UP2 ULDC UR8, c[0x0][0xc40] ;  /* 0x0003100000082ab9 */ /* 0x000fe20000000800 */
[----:B------:R-:W-:Y:S02]  /*a090*/  UIMAD.WIDE.U32 UR4, UR50, UR4, URZ ;  /* 0x00000004320472a5 */ /* 0x000fe4000f8e003f */
[----:B------:R-:W-:Y:S02]  /*a0a0*/  USEL UR7, UR7, 0x1, UP0 ;  /* 0x0000000107077887 */ /* 0x000fe40008000000 */
[----:B------:R-:W-:Y:S02]  /*a0b0*/  ULOP3.LUT UP0, URZ, UR10, 0x3ff, URZ, 0xc0, !UPT ;  /* 0x000003ff0a3f7892 */ /* 0x000fe4000f80c03f */
[----:B------:R-:W-:Y:S01]  /*a0c0*/  @UP2 USHF.R.U32.HI UR45, URZ, UR8, UR5 ;  /* 0x000000083f2d2299 */ /* 0x000fe20008011605 */
[----:B------:R-:W-:-:S02]  /*a0d0*/  ULDC UR40, c[0x0][0x2f0] ;  /* 0x0000bc0000287ab9 */ /* 0x000fc40000000800 */
[----:B------:R-:W-:Y:S01]  /*a0e0*/  @UP1 ULDC.64 UR8, c[0x0][0xc48] ;  /* 0x0003120000081ab9 */ /* 0x000fe20000000a00 */
[----:B------:R-:W-:Y:S01]  /*a0f0*/  UIMAD UR40, UR7, UR40, URZ ;  /* 0x00000028072872a4 */ /* 0x000fe2000f8e023f */
[----:B------:R-:W-:Y:S01]  /*a100*/  PLOP3.LUT P0, PT, PT, PT, UP0, 0x80, 0x0 ;  /* 0x000000000000781c */ /* 0x000fe20003f0f008 */
[----:B------:R-:W-:Y:S02]  /*a110*/  UIMAD.WIDE.U32 UR4, UR45, UR8, URZ ;  /* 0x000000082d0472a5 */ /* 0x000fe4000f8e003f */
[----:B------:R-:W-:Y:S01]  /*a120*/  UMOV UR44, UR45 ;  /* 0x0000002d002c7c82 */ /* 0x000fe20008000000 */
[----:B------:R-:W-:Y:S02]  /*a130*/  UIADD3 UR39, UR40, 0x7f, URZ ;  /* 0x0000007f28277890 */ /* 0x000fe4000fffe03f */
[----:B------:R-:W-:Y:S02]  /*a140*/  @UP1 USHF.R.U32.HI UR44, URZ, UR9, UR5 ;  /* 0x000000093f2c1299 */ /* 0x000fe40008011605 */
[----:B------:R-:W-:-:S02]  /*a150*/  USHF.R.S32.HI UR4, URZ, 0x1f, UR39 ;  /* 0x0000001f3f047899 */ /* 0x000fc40008011427 */
[----:B------:R-:W-:Y:S02]  /*a160*/  UIADD3 UR36, -UR44, URZ, URZ ;  /* 0x0000003f2c247290 */ /* 0x000fe4000fffe13f */
[----:B------:R-:W-:Y:S02]  /*a170*/  ULEA.HI UR39, UR4, UR39, URZ, 0x7 ;  /* 0x0000002704277291 */ /* 0x000fe4000f8f383f */
[----:B------:R-:W-:Y:S01]  /*a180*/  UIMAD UR36, UR6, UR36, UR45 ;  /* 0x00000024062472a4 */ /* 0x000fe2000f8e022d */
[----:B0-----:R-:W-:Y:S11]  /*a190*/  @!P0 BRA `(.L_x_41) ;  /* 0x0000000000408947 */ /* 0x001ff60003800000 */
[----:B------:R-:W-:Y:S01]  /*a1a0*/  MOV R2, 0x0 ;  /* 0x0000000000027802 */ /* 0x000fe20000000f00 */
[----:B------:R-:W-:Y:S01]  /*a1b0*/  ULDC.64 UR6, c[0x4][0x198] ;  /* 0x0100660000067ab9 */ /* 0x000fe20000000a00 */
[----:B------:R-:W-:Y:S01]  /*a1c0*/  ULDC.64 UR8, c[0x4][0x1a0] ;  /* 0x0100680000087ab9 */ /* 0x000fe20000000a00 */
[----:B------:R-:W-:Y:S01]  /*a1d0*/  ULDC.64 UR4, c[0x4][0xe8] ;  /* 0x01003a0000047ab9 */ /* 0x000fe20000000a00 */
[----:B------:R-:W-:Y:S02]  /*a1e0*/  IMAD.U32 R4, RZ, RZ, UR6 ;  /* 0x00000006ff047e24 */ /* 0x000fe4000f8e00ff */
[----:B-1----:R-:W0:Y:S01]  /*a1f0*/  LDC.64 R2, c[0x4][R2] ;  /* 0x0100000002027b82 */ /* 0x002e220000000a00 */
[----:B------:R-:W-:Y:S02]  /*a200*/  IMAD.U32 R5, RZ, RZ, UR7 ;  /* 0x00000007ff057e24 */ /* 0x000fe4000f8e00ff */
[----:B------:R-:W-:Y:S02]  /*a210*/  IMAD.U32 R6, RZ, RZ, UR8 ;  /* 0x00000008ff067e24 */ /* 0x000fe4000f8e00ff */
[----:B------:R-:W-:-:S02]  /*a220*/  IMAD.U32 R7, RZ, RZ, UR9 ;  /* 0x00000009ff077e24 */ /* 0x000fc4000f8e00ff */
[----:B------:R-:W-:Y:S02]  /*a230*/  IMAD.U32 R10, RZ, RZ, UR4 ;  /* 0x00000004ff0a7e24 */ /* 0x000fe4000f8e00ff */
[----:B------:R-:W-:Y:S02]  /*a240*/  IMAD.U32 R11, RZ, RZ, UR5 ;  /* 0x00000005ff0b7e24 */ /* 0x000fe4000f8e00ff */
[----:B------:R-:W-:Y:S02]  /*a250*/  IMAD.MOV.U32 R8, RZ, RZ, 0x70 ;  /* 0x00000070ff087424 */ /* 0x000fe400078e00ff */
[----:B------:R-:W-:Y:S02]  /*a260*/  IMAD.MOV.U32 R12, RZ, RZ, 0x1 ;  /* 0x00000001ff0c7424 */ /* 0x000fe400078e00ff */
[----:B------:R-:W-:-:S07]  /*a270*/  IMAD.MOV.U32 R13, RZ, RZ, RZ ;  /* 0x000000ffff0d7224 */ /* 0x000fce00078e00ff */
[----:B------:R-:W-:-:S07]  /*a280*/  LEPC R20, `(.L_x_41) ;  /* 0x000000001014794e */ /* 0x000fce0000000000 */
[----:B0-----:R-:W-:Y:S05]  /*a290*/  CALL.ABS.NOINC R2 ;  /* 0x0000000002007343 */ /* 0x001fea0003c00000 */
.L_x_41:
[----:B------:R-:W-:-:S06]  /*a2a0*/  UIADD3 UR4, UR41, 0x10400, URZ ;  /* 0x0001040029047890 */ /* 0x000fcc000fffe03f */
[----:B------:R-:W-:-:S05]  /*a2b0*/  IMAD.U32 R16, RZ, RZ, UR4 ;  /* 0x00000004ff107e24 */ /* 0x000fca000f8e00ff */
[----:B------:R-:W-:-:S13]  /*a2c0*/  LOP3.LUT P0, RZ, R16, 0x3ff, RZ, 0xc0, !PT ;  /* 0x000003ff10ff7812 */ /* 0x000fda000780c0ff */
[----:B------:R-:W-:Y:S05]  /*a2d0*/  @!P0 BRA `(.L_x_42) ;  /* 0x0000000000408947 */ /* 0x000fea0003800000 */
        /* <DEDUP_REMOVED lines=16> */
.L_x_42:
[----:B------:R-:W-:-:S04]  /*a3e0*/  IMAD.U32 R18, RZ, RZ, UR41 ;  /* 0x00000029ff127e24 */ /* 0x000fc8000f8e00ff */
[----:B-1----:R-:W-:-:S05]  /*a3f0*/  VIADD R0, R18, 0x400 ;  /* 0x0000040012007836 */ /* 0x002fca0000000000 */
[----:B------:R-:W-:-:S13]  /*a400*/  LOP3.LUT P0, RZ, R0, 0x3ff, RZ, 0xc0, !PT ;  /* 0x000003ff00ff7812 */ /* 0x000fda000780c0ff */
[----:B------:R-:W-:Y:S05]  /*a410*/  @!P0 BRA `(.L_x_43) ;  /* 0x0000000000408947 */ /* 0x000fea0003800000 */
[----:B------:R-:W-:Y:S01]  /*a420*/  MOV R2, 0x0 ;  /* 0x0000000000027802 */ /* 0x000fe20000000f00 */
[----:B------:R-:W-:Y:S01]  /*a430*/  ULDC.64 UR6, c[0x4][0x198] ;  /* 0x0100660000067ab9 */ /* 0x000fe20000000a00 */
[----:B------:R-:W-:Y:S01]  /*a440*/  ULDC.64 UR8, c[0x4][0x1a0] ;  /* 0x0100680000087ab9 */ /* 0x000fe20000000a00 */
[----:B------:R-:W-:Y:S01]  /*a450*/  ULDC.64 UR4, c[0x4][0xf8] ;  /* 0x01003e0000047ab9 */ /* 0x000fe20000000a00 */
[----:B------:R-:W-:Y:S02]  /*a460*/  IMAD.U32 R4, RZ, RZ, UR6 ;  /* 0x00000006ff047e24 */ /* 0x000fe4000f8e00ff */
[----:B------:R-:W0:Y:S01]  /*a470*/  LDC.64 R2, c[0x4][R2] ;  /* 0x0100000002027b82 */ /* 0x000e220000000a00 */
        /* <DEDUP_REMOVED lines=10> */
.L_x_43:
        /* <DEDUP_REMOVED lines=18> */
.L_x_44:
[----:B------:R-:W-:Y:S01]  /*a640*/  ULDC.64 UR4, c[0x0][0x9f8] ;  /* 0x00027e0000047ab9 */ /* 0x000fe20000000a00 */
[----:B------:R-:W2:Y:S01]  /*a650*/  LDL.LU R19, [R1+0x10] ;  /* 0x0000100001137983 */ /* 0x000ea20000300800 */
[----:B------:R-:W-:Y:S01]  /*a660*/  UISETP.NE.U32.AND UP0, UPT, UR4, URZ, UPT ;  /* 0x0000003f0400728c */ /* 0x000fe2000bf05070 */
[----:B------:R-:W-:-:S03]  /*a670*/  IMAD.U32 R8, RZ, RZ, UR44 ;  /* 0x0000002cff087e24 */ /* 0x000fc6000f8e00ff */
[----:B------:R-:W-:-:S06]  /*a680*/  UISETP.NE.AND.EX UP0, UPT, UR5, URZ, UPT, UP0 ;  /* 0x0000003f0500728c */ /* 0x000fcc000bf05300 */
[----:B------:R-:W-:-:S05]  /*a690*/  PLOP3.LUT P0, PT, PT, PT, UP0, 0x80, 0x0 ;  /* 0x000000000000781c */ /* 0x000fca0003f0f008 */
[----:B------:R-:W-:Y:S02]  /*a6a0*/  @UP0 ULDC.64 UR4, c[0x0][0x9f8] ;  /* 0x00027e0000040ab9 */ /* 0x000fe40000000a00 */
[----:B------:R-:W-:-:S06]  /*a6b0*/  @UP0 UIMAD.WIDE UR4, UR44, 0x4, UR4 ;  /* 0x000000042c0408a5 */ /* 0x000fcc000f8e0204 */
[----:B------:R-:W-:Y:S02]  /*a6c0*/  IMAD.U32 R2, RZ, RZ, UR4 ;  /* 0x00000004ff027e24 */ /* 0x000fe4000f8e00ff */
[----:B------:R-:W-:-:S05]  /*a6d0*/  IMAD.U32 R3, RZ, RZ, UR5 ;  /* 0x00000005ff037e24 */ /* 0x000fca000f8e00ff */
[----:B------:R0:W3:Y:S01]  /*a6e0*/  @P0 LDG.E R8, desc[UR48][R2.64] ;  /* 0x0000003002080981 */ /* 0x0000e2000c1e1900 */
[----:B------:R-:W-:Y:S01]  /*a6f0*/  UMOV UR4, 0xffffffff ;  /* 0xffffffff00047882 */ /* 0x000fe20000000000 */
[----:B------:R-:W1:Y:S01]  /*a700*/  S2R R0, SR_TID.X ;  /* 0x0000000000007919 */ /* 0x000e620000002100 */
[----:B0-----:R-:W0:Y:S02]  /*a710*/  LDC.64 R2, c[0x0][0x418] ;  /* 0x00010600ff027b82 */ /* 0x001e240000000a00 */
[----:B0-----:R-:W-:Y:S02]  /*a720*/  ISETP.NE.U32.AND P0, PT, R2, RZ, PT ;  /* 0x000000ff0200720c */ /* 0x001fe40003f05070 */
[----:B-1----:R-:W-:Y:S02]  /*a730*/  SHF.R.U32.HI R0, RZ, 0x5, R0 ;  /* 0x00000005ff007819 */ /* 0x002fe40000011600 */
[----:B------:R-:W-:Y:S02]  /*a740*/  ISETP.NE.AND.EX P1, PT, R3, RZ, PT, P0 ;  /* 0x000000ff0300720c */ /* 0x000fe40003f25300 */
[----:B------:R-:W-:-:S02]  /*a750*/  LOP3.LUT R0, R0, 0x3, RZ, 0xc0, !PT ;  /* 0x0000000300007812 */ /* 0x000fc400078ec0ff */
[----:B--2---:R-:W-:-:S09]  /*a760*/  LOP3.LUT R19, R19, 0xfffffffe, RZ, 0xc0, !PT ;  /* 0xfffffffe13137812 */ /* 0x004fd200078ec0ff */
[----:B------:R-:W-:Y:S02]  /*a770*/  @P1 LOP3.LUT R19, R19, 0x1, RZ, 0xfc, !PT ;  /* 0x0000000113131812 */ /* 0x000fe400078efcff */
[----:B---3--:R-:W-:Y:S01]  /*a780*/  SHF.R.S32.HI R9, RZ, 0x1f, R8 ;  /* 0x0000001fff097819 */ /* 0x008fe20000011408 */
[----:B------:R0:W-:Y:S01]  /*a790*/  STL [R1+0xc], R8 ;  /* 0x00000c0801007387 */ /* 0x0001e20000100800 */
[----:B------:R-:W-:-:S03]  /*a7a0*/  SEL R16, R8, RZ, !P1 ;  /* 0x000000ff08107207 */ /* 0x000fc60004800000 */
[----:B------:R0:W-:Y:S04]  /*a7b0*/  STL [R1+0x14], R9 ;  /* 0x0000140901007387 */ /* 0x0001e80000100800 */
[----:B------:R0:W-:Y:S01]  /*a7c0*/  STL [R1+0x10], R19 ;  /* 0x0000101301007387 */ /* 0x0001e20000100800 */
[----:B------:R-:W-:Y:S05]  /*a7d0*/  BRA.DIV UR4, `(.L_x_45) ;  /* 0x0000003604e87947 */ /* 0x000fea000b800000 */
[----:B------:R1:W2:Y:S02]  /*a7e0*/  SHFL.IDX PT, R14, R0, RZ, 0x1f ;  /* 0x00001fff000e7589 */ /* 0x0002a400000e0000 */
.L_x_103:
[----:B------:R-:W-:Y:S01]  /*a7f0*/  PLOP3.LUT P2, PT, PT, PT, PT, 0x8, 0x0 ;  /* 0x000000000000781c */ /* 0x000fe20003f4e170 */
[----:B-1----:R-:W-:Y:S01]  /*a800*/  IMAD.MOV.U32 R0, RZ, RZ, R19 ;  /* 0x000000ffff007224 */ /* 0x002fe200078e0013 */
[----:B--2---:R-:W-:-:S04]  /*a810*/  ISETP.NE.AND P0, PT, R14, RZ, PT ;  /* 0x000000ff0e00720c */ /* 0x004fc80003f05270 */
[----:B------:R-:W-:-:S07]  /*a820*/  LOP3.LUT R0, R0, 0xfffffffd, RZ, 0xc0, !PT ;  /* 0xfffffffd00007812 */ /* 0x000fce00078ec0ff */
[----:B------:R-:W-:-:S05]  /*a830*/  @P2 LOP3.LUT R0, R0, 0x2, RZ, 0xfc, !PT ;  /* 0x0000000200002812 */ /* 0x000fca00078efcff */
[----:B------:R1:W-:Y:S01]  /*a840*/  STL [R1+0x10], R0 ;  /* 0x0000100001007387 */ /* 0x0003e20000100800 */
[----:B------:R-:W-:Y:S05]  /*a850*/  @P0 BRA `(.L_x_46) ;  /* 0x0000000400900947 */ /* 0x000fea0003800000 */
[----:B------:R-:W-:-:S06]  /*a860*/  ULEA.HI.SX32 UR4, UR39, 0xffffffff, 0x19 ;  /* 0xffffffff27047891 */ /* 0x000fcc000f8fca3f */
[----:B-1----:R-:W-:Y:S01]  /*a870*/  IMAD.U32 R0, RZ, RZ, UR4 ;  /* 0x00000004ff007e24 */ /* 0x002fe2000f8e00ff */
[----:B------:R-:W-:-:S03]  /*a880*/  UMOV UR4, 0xffffffff ;  /* 0xffffffff00047882 */ /* 0x000fc60000000000 */
[----:B------:R-:W-:Y:S05]  /*a890*/  BRA.DIV UR4, `(.L_x_47) ;  /* 0x0000003604d87947 */ /* 0x000fea000b800000 */
[----:B------:R-:W-:-:S13]  /*a8a0*/  ELECT P6, URZ, PT ;  /* 0x00000000003f782f */ /* 0x000fda00038c0000 */
.L_x_106:
[----:B------:R-:W-:Y:S05]  /*a8b0*/  @!P6 BRA `(.L_x_46) ;  /* 0x000000040078e947 */ /* 0x000fea0003800000 */
[----:B------:R-:W-:Y:S01]  /*a8c0*/  IMAD.MOV.U32 R16, RZ, RZ, R8 ;  /* 0x000000ffff107224 */ /* 0x000fe200078e0008 */
[----:B------:R-:W-:Y:S06]  /*a8d0*/  @!P1 BRA `(.L_x_48) ;  /* 0x0000000000449947 */ /* 0x000fec0003800000 */
[----:B------:R-:W1:Y:S01]  /*a8e0*/  LDC R7, c[0x0][0x43c] ;  /* 0x00010f00ff077b82 */ /* 0x000e620000000800 */
[----:B------:R-:W-:Y:S01]  /*a8f0*/  ULDC.64 UR4, c[0x0][0x428] ;  /* 0x00010a0000047ab9 */ /* 0x000fe20000000a00 */
[----:B-1----:R-:W-:-:S13]  /*a900*/  ISETP.NE.AND P0, PT, R7, 0x1, PT ;  /* 0x000000010700780c */ /* 0x002fda0003f05270 */
[----:B------:R-:W1:Y:S02]  /*a910*/  @P0 LDC.64 R4, c[0x0][0x440] ;  /* 0x00011000ff040b82 */ /* 0x000e640000000a00 */
[----:B-1----:R-:W-:-:S04]  /*a920*/  @P0 IMAD.HI.U32 R6, R0, R4, RZ ;  /* 0x0000000400060227 */ /* 0x002fc800078e00ff */
[----:B------:R-:W-:Y:S01]  /*a930*/  IMAD.MOV.U32 R4, RZ, RZ, R0 ;  /* 0x000000ffff047224 */ /* 0x000fe200078e0000 */
[----:B------:R-:W-:Y:S01]  /*a940*/  @P0 SHF.R.U32.HI R4, RZ, R5, R6 ;  /* 0x00000005ff040219 */ /* 0x000fe20000011606 */
[----:B------:R-:W-:-:S04]  /*a950*/  IMAD R6, R9, UR4, RZ ;  /* 0x0000000409067c24 */ /* 0x000fc8000f8e02ff */
[----:B------:R-:W-:Y:S02]  /*a960*/  IMAD.MOV R5, RZ, RZ, -R4 ;  /* 0x000000ffff057224 */ /* 0x000fe400078e0a04 */
[----:B------:R-:W-:Y:S02]  /*a970*/  IMAD R6, R8, UR5, R6 ;  /* 0x0000000508067c24 */ /* 0x000fe4000f8e0206 */
[----:B------:R-:W-:Y:S01]  /*a980*/  IMAD R0, R7, R5, R0 ;  /* 0x0000000507007224 */ /* 0x000fe200078e0200 */
[----:B------:R-:W-:-:S03]  /*a990*/  SHF.R.S32.HI R5, RZ, 0x1f, R4 ;  /* 0x0000001fff057819 */ /* 0x000fc60000011404 */
[----:B------:R-:W-:-:S04]  /*a9a0*/  IMAD.WIDE.U32 R4, R8, UR4, R4 ;  /* 0x0000000408047c25 */ /* 0x000fc8000f8e0004 */
[----:B------:R-:W-:Y:S01]  /*a9b0*/  IMAD.IADD R6, R5, 0x1, R6 ;  /* 0x0000000105067824 */ /* 0x000fe200078e0206 */
[----:B------:R-:W-:-:S04]  /*a9c0*/  LEA R2, P0, R4, R2, 0x2 ;  /* 0x0000000204027211 */ /* 0x000fc800078010ff */
[----:B------:R-:W-:-:S05]  /*a9d0*/  LEA.HI.X R3, R4, R3, R6, 0x2, P0 ;  /* 0x0000000304037211 */ /* 0x000fca00000f1406 */
[----:B------:R1:W5:Y:S04]  /*a9e0*/  LDG.E R16, desc[UR48][R2.64] ;  /* 0x0000003002107981 */ /* 0x000368000c1e1900 */
.L_x_48:
[----:B------:R-:W2:Y:S04]  /*a9f0*/  LDL R4, [R1] ;  /* 0x0000000001047983 */ /* 0x000ea80000100800 */
[----:B-1----:R-:W3:Y:S01]  /*aa00*/  LDL R3, [R1+0x8] ;  /* 0x0000080001037983 */ /* 0x002ee20000100800 */
[----:B------:R-:W1:Y:S02]  /*aa10*/  S2R R2, SR_TID.X ;  /* 0x0000000000027919 */ /* 0x000e640000002100 */
[----:B-1----:R-:W-:-:S04]  /*aa20*/  LOP3.LUT R2, R2, 0x7f, RZ, 0xc0, !PT ;  /* 0x0000007f02027812 */ /* 0x002fc800078ec0ff */
[----:B------:R-:W-:Y:S02]  /*aa30*/  ISETP.NE.AND P1, PT, R2, RZ, PT ;  /* 0x000000ff0200720c */ /* 0x000fe40003f25270 */
[----:B--2---:R-:W-:Y:S02]  /*aa40*/  LEA R4, R4, UR41, 0x3 ;  /* 0x0000002904047c11 */ /* 0x004fe4000f8e18ff */
[----:B---3--:R-:W-:-:S04]  /*aa50*/  SHF.L.U32 R3, R3, 0x1f, RZ ;  /* 0x0000001f03037819 */ /* 0x008fc800000006ff */
[----:B------:R-:W1:Y:S02]  /*aa60*/  SYNCS.PHASECHK.TRANS64.TRYWAIT P0, [R4+URZ+0x38880], R3 ;  /* 0x03888003040075a7 */ /* 0x000e64000800017f */
[----:B-1----:R-:W-:Y:S05]  /*aa70*/  @!P0 BRA `(.L_x_49) ;  /* 0x0000003400808947 */ /* 0x002fea0003800000 */
.L_x_107:
[----:B------:R-:W-:Y:S05]  /*aa80*/  @P1 BRA `(.L_x_50) ;  /* 0x00000000001c1947 */ /* 0x000fea0003800000 */
[----:B------:R-:W2:Y:S02]  /*aa90*/  S2R R2, SR_TID.X ;  /* 0x0000000000027919 */ /* 0x000ea40000002100 */
[----:B--2---:R-:W-:Y:S01]  /*aaa0*/  LOP3.LUT R5, R2, 0x1f, RZ, 0xc0, !PT ;  /* 0x0000001f02057812 */ /* 0x004fe200078ec0ff */
[----:B------:R-:W-:-:S03]  /*aab0*/  IMAD.MOV.U32 R2, RZ, RZ, 0x8000 ;  /* 0x00008000ff027424 */ /* 0x000fc600078e00ff */
[----:B------:R-:W-:Y:S01]  /*aac0*/  ISETP.NE.AND P0, PT, R5, RZ, PT ;  /* 0x000000ff0500720c */ /* 0x000fe20003f05270 */
[----:B------:R2:W-:-:S12]  /*aad0*/  SYNCS.ARRIVE.TRANS64 RZ, [R4+URZ+0x38870], R2 ;  /* 0x0388700204ff79a7 */ /* 0x0005d8000800003f */
[----:B--2---:R-:W-:Y:S05]  /*aae0*/  @!P0 BRA `(.L_x_50) ;  /* 0x0000000000048947 */ /* 0x004fea0003800000 */
[----:B------:R-:W-:Y:S01]  /*aaf0*/  BPT.TRAP 0x1 ;  /* 0x000000040000795c */ /* 0x000fe20000300000 */
.L_x_50:
[----:B------:R-:W2:Y:S01]  /*ab00*/  LDL R2, [R1] ;  /* 0x0000000001027983 */ /* 0x000ea20000100800 */
[----:B------:R-:W-:Y:S01]  /*ab10*/  R2UR UR33, R4 ;  /* 0x00000000042172ca */ /* 0x000fe200000e0000 */
[----:B------:R-:W-:Y:S01]  /*ab20*/  IMAD.SHL.U32 R0, R0, 0x80, RZ ;  /* 0x0000008000007824 */ /* 0x000fe200078e00ff */
[----:B-----5:R-:W-:Y:S01]  /*ab30*/  R2UR UR37, R16 ;  /* 0x00000000102572ca */ /* 0x020fe200000e0000 */
[----:B------:R-:W-:Y:S01]  /*ab40*/  UIADD3 UR4, UP0, UR52, 0x470, URZ ;  /* 0x0000047034047890 */ /* 0x000fe2000ff1e03f */
[----:B------:R-:W-:Y:S02]  /*ab50*/  UMOV UR6, 0x0 ;  /* 0x0000000000067882 */ /* 0x000fe40000000000 */
[----:B------:R-:W-:Y:S01]  /*ab60*/  R2UR UR35, R0 ;  /* 0x00000000002372ca */ /* 0x000fe200000e0000 */
[----:B------:R-:W-:Y:S01]  /*ab70*/  UIADD3.X UR5, URZ, UR53, URZ, UP0, !UPT ;  /* 0x000000353f057290 */ /* 0x000fe200087fe43f */
[----:B------:R-:W-:Y:S01]  /*ab80*/  UMOV UR7, 0x14f00000 ;  /* 0x14f0000000077882 */ /* 0x000fe20000000000 */
[----:B------:R-:W-:Y:S01]  /*ab90*/  UMOV UR34, URZ ;  /* 0x0000003f00227c82 */ /* 0x000fe20008000000 */
[----:B------:R-:W-:Y:S01]  /*aba0*/  UMOV UR10, 0x80 ;  /* 0x00000080000a7882 */ /* 0x000fe20000000000 */
[----:B------:R-:W-:-:S02]  /*abb0*/  UMOV UR12, UR36 ;  /* 0x00000024000c7c82 */ /* 0x000fc40008000000 */
[----:B------:R-:W-:Y:S02]  /*abc0*/  UIADD3 UR33, UR33, 0x38870, URZ ;  /* 0x0003887021217890 */ /* 0x000fe4000fffe03f */
[----:B------:R-:W-:-:S04]  /*abd0*/  UMOV UR13, UR37 ;  /* 0x00000025000d7c82 */ /* 0x000fc80008000000 */
[----:B------:R-:W-:Y:S01]  /*abe0*/  UMOV UR11, UR35 ;  /* 0x00000023000b7c82 */ /* 0x000fe20008000000 */
[----:B------:R-:W-:Y:S01]  /*abf0*/  UMOV UR9, UR33 ;  /* 0x0000002100097c82 */ /* 0x000fe20008000000 */
[----:B--2---:R-:W-:-:S04]  /*ac00*/  LEA R2, R2, UR41, 0xf ;  /* 0x0000002902027c11 */ /* 0x004fc8000f8e78ff */
[----:B------:R-:W-:-:S13]  /*ac10*/  R2UR UR8, R2 ;  /* 0x00000000020872ca */ /* 0x000fda00000e0000 */
[----:B------:R-:W-:Y:S02]  /*ac20*/  UIADD3 UR32, UR8, 0x10400, URZ ;  /* 0x0001040008207890 */ /* 0x000fe4000fffe03f */
[----:B------:R-:W-:-:S07]  /*ac30*/  UIADD3 UR8, UR8, 0x14400, URZ ;  /* 0x0001440008087890 */ /* 0x000fce000fffe03f */
[----:B------:R2:W-:Y:S02]  /*ac40*/  UTMALDG.4D [UR32], [UR4], desc[UR6] ;  /* 0x00000620040075b4 */ /* 0x0005e40008019000 */
[----:B------:R2:W-:Y:S01]  /*ac50*/  UTMALDG.4D [UR8], [UR4], desc[UR6] ;  /* 0x00000608040075b4 */ /* 0x0005e20008019000 */
[----:B------:R-:W3:Y:S02]  /*ac60*/  SYNCS.PHASECHK.TRANS64.TRYWAIT P0, [R4+URZ+0x38840], R3 ;  /* 0x03884003040075a7 */ /* 0x000ee4000800017f */
[----:B--23--:R-:W-:Y:S05]  /*ac70*/  @!P0 BRA `(.L_x_51) ;  /* 0x0000003400148947 */ /* 0x00cfea0003800000 */
.L_x_108:
[----:B------:R-:W-:Y:S05]  /*ac80*/  @P1 BRA `(.L_x_52) ;  /* 0x00000000001c1947 */ /* 0x000fea0003800000 */
[----:B------:R-:W3:Y:S01]  /*ac90*/  S2R R5, SR_TID.X ;  /* 0x0000000000057919 */ /* 0x000ee20000002100 */
[----:B-12---:R-:W-:-:S04]  /*aca0*/  IMAD.MOV.U32 R3, RZ, RZ, 0x8000 ;  /* 0x00008000ff037424 */ /* 0x006fc800078e00ff */
[----:B------:R4:W-:Y:S01]  /*acb0*/  SYNCS.ARRIVE.TRANS64 RZ, [R4+URZ+0x38830], R3 ;  /* 0x0388300304ff79a7 */ /* 0x0009e2000800003f */
[----:B---3--:R-:W-:-:S04]  /*acc0*/  LOP3.LUT R5, R5, 0x1f, RZ, 0xc0, !PT ;  /* 0x0000001f05057812 */ /* 0x008fc800078ec0ff */
[----:B------:R-:W-:-:S13]  /*acd0*/  ISETP.NE.AND P0, PT, R5, RZ, PT ;  /* 0x000000ff0500720c */ /* 0x000fda0003f05270 */
[----:B----4-:R-:W-:Y:S05]  /*ace0*/  @!P0 BRA `(.L_x_52) ;  /* 0x0000000000048947 */ /* 0x010fea0003800000 */
[----:B------:R-:W-:Y:S01]  /*acf0*/  BPT.TRAP 0x1 ;  /* 0x000000040000795c */ /* 0x000fe20000300000 */
.L_x_52:
[----:B-12---:R-:W2:Y:S01]  /*ad00*/  LDL.LU R3, [R1+0x10] ;  /* 0x0000100001037983 */ /* 0x006ea20000300800 */
[----:B------:R-:W-:Y:S01]  /*ad10*/  R2UR UR8, R2 ;  /* 0x00000000020872ca */ /* 0x000fe200000e0000 */
[----:B------:R-:W-:Y:S01]  /*ad20*/  UIADD3 UR4, UP0, UR52, 0x370, URZ ;  /* 0x0000037034047890 */ /* 0x000fe2000ff1e03f */
[----:B------:R-:W-:Y:S01]  /*ad30*/  R2UR UR17, R4 ;  /* 0x00000000041172ca */ /* 0x000fe200000e0000 */
[----:B------:R-:W-:Y:S01]  /*ad40*/  UMOV UR6, 0x0 ;  /* 0x0000000000067882 */ /* 0x000fe20000000000 */
[----:B------:R-:W-:Y:S01]  /*ad50*/  PLOP3.LUT P0, PT, PT, PT, PT, 0x80, 0x0 ;  /* 0x000000000000781c */ /* 0x000fe20003f0f070 */
[----:B------:R-:W-:Y:S01]  /*ad60*/  UIADD3.X UR5, URZ, UR53, URZ, UP0, !UPT ;  /* 0x000000353f057290 */ /* 0x000fe200087fe43f */
[----:B------:R-:W-:Y:S01]  /*ad70*/  R2UR UR19, R0 ;  /* 0x00000000001372ca */ /* 0x000fe200000e0000 */
[----:B------:R-:W-:Y:S01]  /*ad80*/  UMOV UR7, 0x14f00000 ;  /* 0x14f0000000077882 */ /* 0x000fe20000000000 */
[----:B------:R-:W-:Y:S01]  /*ad90*/  R2UR UR21, R16 ;  /* 0x00000000101572ca */ /* 0x000fe200000e0000 */
[----:B------:R-:W-:Y:S01]  /*ada0*/  UMOV UR18, URZ ;  /* 0x0000003f00127c82 */ /* 0x000fe20008000000 */
[----:B------:R-:W-:Y:S01]  /*adb0*/  UMOV UR20, UR36 ;  /* 0x0000002400147c82 */ /* 0x000fe20008000000 */
[----:B------:R-:W-:Y:S01]  /*adc0*/  UMOV UR10, 0x80 ;  /* 0x00000080000a7882 */ /* 0x000fe20000000000 */
[----:B------:R-:W-:Y:S01]  /*add0*/  UMOV UR12, UR36 ;  /* 0x00000024000c7c82 */ /* 0x000fe20008000000 */
[----:B------:R-:W-:-:S02]  /*ade0*/  UIADD3 UR16, UR8, 0x28400, URZ ;  /* 0x0002840008107890 */ /* 0x000fc4000fffe03f */
[----:B------:R-:W-:Y:S02]  /*adf0*/  UIADD3 UR17, UR17, 0x38830, URZ ;  /* 0x0003883011117890 */ /* 0x000fe4000fffe03f */
[----:B------:R-:W-:Y:S02]  /*ae00*/  UIADD3 UR8, UR8, 0x2c400, URZ ;  /* 0x0002c40008087890 */ /* 0x000fe4000fffe03f */
[----:B------:R-:W-:Y:S02]  /*ae10*/  UMOV UR11, UR19 ;  /* 0x00000013000b7c82 */ /* 0x000fe40008000000 */
[----:B------:R-:W-:Y:S01]  /*ae20*/  UMOV UR13, UR21 ;  /* 0x00000015000d7c82 */ /* 0x000fe20008000000 */
[----:B------:R-:W-:Y:S02]  /*ae30*/  UMOV UR9, UR17 ;  /* 0x0000001100097c82 */ /* 0x000fe40008000000 */
[----:B------:R3:W-:Y:S02]  /*ae40*/  UTMALDG.4D [UR16], [UR4], desc[UR6] ;  /* 0x00000610040075b4 */ /* 0x0007e40008019000 */
[----:B------:R3:W-:Y:S01]  /*ae50*/  UTMALDG.4D [UR8], [UR4], desc[UR6] ;  /* 0x00000608040075b4 */ /* 0x0007e20008019000 */
[----:B--2---:R-:W-:-:S04]  /*ae60*/  LOP3.LUT R3, R3, 0xfffffffd, RZ, 0xc0, !PT ;  /* 0xfffffffd03037812 */ /* 0x004fc800078ec0ff */
[----:B------:R-:W-:-:S05]  /*ae70*/  @P0 LOP3.LUT R3, R3, 0x2, RZ, 0xfc, !PT ;  /* 0x0000000203030812 */ /* 0x000fca00078efcff */
[----:B------:R3:W-:Y:S01]  /*ae80*/  STL [R1+0x10], R3 ;  /* 0x0000100301007387 */ /* 0x0007e20000100800 */
[----:B------:R-:W-:Y:S01]  /*ae90*/  NOP ;  /* 0x0000000000007918 */ /* 0x000fe20000000000 */
.L_x_46:
[----:B------:R-:W-:Y:S05]  /*aea0*/  WARPSYNC.ALL ;  /* 0x0000000000007948 */ /* 0x000fea0003800000 */
[----:B---3--:R-:W-:Y:S01]  /*aeb0*/  UIADD3 UR4, UR41, 0x20400, URZ ;  /* 0x0002040029047890 */ /* 0x008fe2000fffe03f */
[----:B------:R-:W-:Y:S03]  /*aec0*/  BAR.SYNC.DEFER_BLOCKING 0x8, 0x180 ;  /* 0x0206000000007b1d */ /* 0x000fe60000010000 */
[----:B------:R-:W-:-:S06]  /*aed0*/  ULOP3.LUT UP0, URZ, UR4, 0x3ff, URZ, 0xc0, !UPT ;  /* 0x000003ff043f7892 */ /* 0x000fcc000f80c03f */
[----:B------:R-:W-:-:S13]  /*aee0*/  PLOP3.LUT P0, PT, PT, PT, UP0, 0x80, 0x0 ;  /* 0x000000000000781c */ /* 0x000fda0003f0f008 */
[----:B------:R-:W-:Y:S05]  /*aef0*/  @!P0 BRA `(.L_x_53) ;  /* 0x0000000000408947 */ /* 0x000fea0003800000 */
[----:B------:R-:W-:Y:S01]  /*af00*/  MOV R2, 0x0 ;  /* 0x0000000000027802 */ /* 0x000fe20000000f00 */
[----:B------:R-:W-:Y:S01]  /*af10*/  ULDC.64 UR6, c[0x4][0x198] ;  /* 0x0100660000067ab9 */ /* 0x000fe20000000a00 */
[----:B------:R-:W-:Y:S01]  /*af20*/  ULDC.64 UR8, c[0x4][0x1a0] ;  /* 0x0100680000087ab9 */ /* 0x000fe20000000a00 */
[----:B------:R-:W-:Y:S01]  /*af30*/  ULDC.64 UR4, c[0x4][0x108] ;  /* 0x0100420000047ab9 */ /* 0x000fe20000000a00 */
[----:B------:R-:W-:Y:S02]  /*af40*/  IMAD.U32 R4, RZ, RZ, UR6 ;  /* 0x00000006ff047e24 */ /* 0x000fe4000f8e00ff */
[----:B------:R-:W2:Y:S01]  /*af50*/  LDC.64 R2, c[0x4][R2] ;  /* 0x0100000002027b82 */ /* 0x000ea20000000a00 */
[----:B------:R-:W-:Y:S02]  /*af60*/  IMAD.U32 R5, RZ, RZ, UR7 ;  /* 0x00000007ff057e24 */ /* 0x000fe4000f8e00ff */
[----:B------:R-:W-:Y:S02]  /*af70*/  IMAD.U32 R6, RZ, RZ, UR8 ;  /* 0x00000008ff067e24 */ /* 0x000fe4000f8e00ff */
[----:B------:R-:W-:-:S02]  /*af80*/  IMAD.U32 R7, RZ, RZ, UR9 ;  /* 0x00000009ff077e24 */ /* 0x000fc4000f8e00ff */
[----:B------:R-:W-:Y:S02]  /*af90*/  IMAD.U32 R10, RZ, RZ, UR4 ;  /* 0x00000004ff0a7e24 */ /* 0x000fe4000f8e00ff */
[----:B------:R-:W-:Y:S02]  /*afa0*/  IMAD.U32 R11, RZ, RZ, UR5 ;  /* 0x00000005ff0b7e24 */ /* 0x000fe4000f8e00ff */
[----:B0-----:R-:W-:Y:S02]  /*afb0*/  IMAD.MOV.U32 R8, RZ, RZ, 0x70 ;  /* 0x00000070ff087424 */ /* 0x001fe400078e00ff */
[----:B------:R-:W-:Y:S02]  /*afc0*/  IMAD.MOV.U32 R12, RZ, RZ, 0x1 ;  /* 0x00000001ff0c7424 */ /* 0x000fe400078e00ff */
[----:B------:R-:W-:-:S07]  /*afd0*/  IMAD.MOV.U32 R13, RZ, RZ, RZ ;  /* 0x000000ffff0d7224 */ /* 0x000fce00078e00ff */
[----:B------:R-:W-:-:S07]  /*afe0*/  LEPC R20, `(.L_x_53) ;  /* 0x000000001014794e */ /* 0x000fce0000000000 */
[----:B-12---:R-:W-:Y:S05]  /*aff0*/  CALL.ABS.NOINC R2 ;  /* 0x0000000002007343 */ /* 0x006fea0003c00000 */
.L_x_53:
[----:B0-----:R0:W5:Y:S01]  /*b000*/  LDL R9, [R1+0x28] ;  /* 0x0000280001097983 */ /* 0x0011620000100800 */
[----:B------:R-:W2:Y:S01]  /*b010*/  LDC R8, c[0x0][0x448] ;  /* 0x00011200ff087b82 */ /* 0x000ea20000000800 */
[----:B------:R-:W-:Y:S01]  /*b020*/  USHF.R.S32.HI UR4, URZ, 0x1f, UR36 ;  /* 0x0000001f3f047899 */ /* 0x000fe20008011424 */
[----:B------:R-:W3:Y:S01]  /*b030*/  S2R R2, SR_TID.X ;  /* 0x0000000000027919 */ /* 0x000ee20000002100 */
[----:B------:R-:W-:Y:S01]  /*b040*/  ULDC.64 UR8, c[0x0][0x2d8] ;  /* 0x0000b60000087ab9 */ /* 0x000fe20000000a00 */
[----:B------:R-:W-:Y:S01]  /*b050*/  USHF.R.S32.HI UR7, URZ, 0x1f, UR44 ;  /* 0x0000001f3f077899 */ /* 0x000fe2000801142c */
[----:B------:R-:W4:Y:S03]  /*b060*/  S2R R19, SR_TID.X ;  /* 0x0000000000137919 */ /* 0x000f260000002100 */
[----:B------:R-:W0:Y:S01]  /*b070*/  LDC R4, c[0x0][0xc38] ;  /* 0x00030e00ff047b82 */ /* 0x000e220000000800 */
[----:B------:R-:W-:Y:S01]  /*b080*/  UIMAD UR6, UR4, UR8, URZ ;  /* 0x00000008040672a4 */ /* 0x000fe2000f8e023f */
[----:B------:R-:W4:Y:S01]  /*b090*/  S2R R7, SR_TID.X ;  /* 0x0000000000077919 */ /* 0x000f220000002100 */
[----:B------:R-:W-:-:S02]  /*b0a0*/  UIMAD.WIDE.U32 UR4, UR36, UR8, URZ ;  /* 0x00000008240472a5 */ /* 0x000fc4000f8e003f */
[----:B------:R-:W-:-:S03]  /*b0b0*/  UIMAD UR6, UR36, UR9, UR6 ;  /* 0x00000009240672a4 */ /* 0x000fc6000f8e0206 */
[----:B------:R-:W-:Y:S01]  /*b0c0*/  ULDC.64 UR8, c[0x0][0x2e0] ;  /* 0x0000b80000087ab9 */ /* 0x000fe20000000a00 */
[----:B------:R-:W-:Y:S02]  /*b0d0*/  UIADD3 UR5, UR5, UR6, URZ ;  /* 0x0000000605057290 */ /* 0x000fe4000fffe03f */
[----:B------:R-:W-:Y:S02]  /*b0e0*/  UIMAD UR6, UR7, UR8, URZ ;  /* 0x00000008070672a4 */ /* 0x000fe4000f8e023f */
[----:B------:R-:W-:Y:S01]  /*b0f0*/  UIMAD.WIDE.U32 UR4, UR44, UR8, UR4 ;  /* 0x000000082c0472a5 */ /* 0x000fe2000f8e0004 */
[----:B--2---:R-:W-:Y:S01]  /*b100*/  ISETP.NE.AND P0, PT, R8, 0x1, PT ;  /* 0x000000010800780c */ /* 0x004fe20003f05270 */
[----:B------:R-:W-:-:S04]  /*b110*/  UIMAD UR6, UR44, UR9, UR6 ;  /* 0x000000092c0672a4 */ /* 0x000fc8000f8e0206 */
[----:B------:R-:W-:-:S03]  /*b120*/  UIADD3 UR5, UR5, UR6, URZ ;  /* 0x0000000605057290 */ /* 0x000fc6000fffe03f */
[----:B------:R-:W-:Y:S01]  /*b130*/  ULDC.64 UR6, c[0x0][0x280] ;  /* 0x0000a00000067ab9 */ /* 0x000fe20000000a00 */
[----:B---3--:R-:W-:-:S04]  /*b140*/  LOP3.LUT R2, R2, 0x7f, RZ, 0xc0, !PT ;  /* 0x0000007f02027812 */ /* 0x008fc800078ec0ff */
[----:B------:R-:W2:Y:S01]  /*b150*/  @P0 LDC R3, c[0x0][0x44c] ;  /* 0x00011300ff030b82 */ /* 0x000ea20000000800 */
[----:B-1----:R-:W-:Y:S01]  /*b160*/  SHF.R.U32.HI R0, RZ, 0x3, R2 ;  /* 0x00000003ff007819 */ /* 0x002fe20000011602 */
[----:B----4-:R-:W-:Y:S02]  /*b170*/  IMAD.SHL.U32 R19, R19, 0x10, RZ ;  /* 0x0000001013137824 */ /* 0x010fe400078e00ff */
[----:B------:R-:W-:Y:S02]  /*b180*/  IMAD R2, RZ, RZ, -UR45 ;  /* 0x8000002dff027e24 */ /* 0x000fe4000f8e02ff */
[----:B------:R-:W-:Y:S01]  /*b190*/  IMAD.SHL.U32 R7, R7, 0x10, RZ ;  /* 0x0000001007077824 */ /* 0x000fe200078e00ff */
[----:B------:R-:W-:Y:S01]  /*b1a0*/  LOP3.LUT R19, R0, 0x70, R19, 0xf8, !PT ;  /* 0x0000007000137812 */ /* 0x000fe200078ef813 */
[----:B0-----:R-:W-:Y:S01]  /*b1b0*/  IMAD R2, R4, R2, UR50 ;  /* 0x0000003204027e24 */ /* 0x001fe2000f8e0202 */
[----:B------:R-:W0:Y:S02]  /*b1c0*/  @P0 LDC R0, c[0x0][0x450] ;  /* 0x00011400ff000b82 */ /* 0x000e240000000800 */
[----:B------:R-:W-:Y:S01]  /*b1d0*/  LOP3.LUT R7, R7, 0x70, RZ, 0xc0, !PT ;  /* 0x0000007007077812 */ /* 0x000fe200078ec0ff */
[----:B------:R-:W-:-:S03]  /*b1e0*/  IMAD.SHL.U32 R4, R2, 0x80, RZ ;  /* 0x0000008002047824 */ /* 0x000fc600078e00ff */
[----:B------:R-:W-:Y:S02]  /*b1f0*/  LOP3.LUT R7, R7, 0x80, RZ, 0xfc, !PT ;  /* 0x0000008007077812 */ /* 0x000fe400078efcff */
[----:B------:R-:W-:Y:S02]  /*b200*/  LOP3.LUT R2, R19, R4, RZ, 0xfc, !PT ;  /* 0x0000000413027212 */ /* 0x000fe400078efcff */
[----:B------:R-:W1:Y:S03]  /*b210*/  S2R R19, SR_TID.X ;  /* 0x0000000000137919 */ /* 0x000e660000002100 */
[----:B------:R-:W-:Y:S02]  /*b220*/  IMAD.MOV.U32 R6, RZ, RZ, R2 ;  /* 0x000000ffff067224 */ /* 0x000fe400078e0002 */
[----:B--2---:R-:W-:-:S05]  /*b230*/  @P0 IMAD.HI.U32 R3, R2, R3, RZ ;  /* 0x0000000302030227 */ /* 0x004fca00078e00ff */
[----:B0-----:R-:W-:-:S04]  /*b240*/  @P0 SHF.R.U32.HI R6, RZ, R0, R3 ;  /* 0x00000000ff060219 */ /* 0x001fc80000011603 */
[--C-:B------:R-:W-:Y:S01]  /*b250*/  SHF.R.S32.HI R5, RZ, 0x1f, R6.reuse ;  /* 0x0000001fff057819 */ /* 0x100fe20000011406 */
[----:B------:R-:W-:-:S04]  /*b260*/  IMAD.MOV R0, RZ, RZ, -R6 ;  /* 0x000000ffff007224 */ /* 0x000fc800078e0a06 */
[----:B------:R-:W-:Y:S02]  /*b270*/  IMAD R0, R8, R0, R2 ;  /* 0x0000000008007224 */ /* 0x000fe400078e0202 */
[----:B------:R-:W0:Y:S01]  /*b280*/  LDC.64 R2, c[0x0][0x2d0] ;  /* 0x0000b400ff027b82 */ /* 0x000e220000000a00 */
[----:B-1----:R-:W-:-:S05]  /*b290*/  IMAD.SHL.U32 R10, R19, 0x10, RZ ;  /* 0x00000010130a7824 */ /* 0x002fca00078e00ff */
[----:B------:R-:W-:Y:S01]  /*b2a0*/  LOP3.LUT R10, R10, 0x70, RZ, 0xc0, !PT ;  /* 0x000000700a0a7812 */ /* 0x000fe200078ec0ff */
[----:B0-----:R-:W-:-:S04]  /*b2b0*/  IMAD R5, R5, R2, RZ ;  /* 0x0000000205057224 */ /* 0x001fc800078e02ff */
[C---:B------:R-:W-:Y:S02]  /*b2c0*/  IMAD R5, R6.reuse, R3, R5 ;  /* 0x0000000306057224 */ /* 0x040fe400078e0205 */
[----:B------:R-:W-:Y:S01]  /*b2d0*/  IMAD.WIDE.U32 R2, R6, R2, UR4 ;  /* 0x0000000406027e25 */ /* 0x000fe2000f8e0002 */
[----:B------:R-:W-:-:S03]  /*b2e0*/  ULDC.64 UR4, c[0x0][0x2c8] ;  /* 0x0000b20000047ab9 */ /* 0x000fc60000000a00 */
[----:B------:R-:W-:Y:S01]  /*b2f0*/  IMAD.IADD R3, R3, 0x1, R5 ;  /* 0x0000000103037824 */ /* 0x000fe200078e0205 */
[----:B------:R-:W-:Y:S01]  /*b300*/  SHF.R.S32.HI R5, RZ, 0x1f, R0 ;  /* 0x0000001fff057819 */ /* 0x000fe20000011400 */
[----:B------:R-:W-:-:S04]  /*b310*/  IMAD.WIDE.U32 R2, R0, UR4, R2 ;  /* 0x0000000400027c25 */ /* 0x000fc8000f8e0002 */
[----:B------:R-:W-:Y:S01]  /*b320*/  IMAD R5, R5, UR4, RZ ;  /* 0x0000000405057c24 */ /* 0x000fe2000f8e02ff */
[----:B------:R-:W-:Y:S02]  /*b330*/  ULDC UR4, c[0x0][0x2b8] ;  /* 0x0000ae0000047ab9 */ /* 0x000fe40000000800 */
[----:B------:R-:W-:Y:S01]  /*b340*/  ISETP.GE.AND P0, PT, R10, UR4, PT ;  /* 0x000000040a007c0c */ /* 0x000fe2000bf06270 */
[----:B------:R-:W-:Y:S01]  /*b350*/  IMAD R5, R0, UR5, R5 ;  /* 0x0000000500057c24 */ /* 0x000fe2000f8e0205 */
[----:B------:R-:W-:Y:S02]  /*b360*/  IADD3 R0, P2, R2, UR6, RZ ;  /* 0x0000000602007c10 */ /* 0x000fe4000ff5e0ff */
[----:B------:R-:W-:Y:S01]  /*b370*/  ISETP.GE.AND P1, PT, R7, UR4, PT ;  /* 0x0000000407007c0c */ /* 0x000fe2000bf26270 */
[----:B------:R-:W-:Y:S01]  /*b380*/  UMOV UR4, 0xffffffff ;  /* 0xffffffff00047882 */ /* 0x000fe20000000000 */
[----:B------:R-:W-:Y:S02]  /*b390*/  LOP3.LUT R19, R19, 0x7f, RZ, 0xc0, !PT ;  /* 0x0000007f13137812 */ /* 0x000fe400078ec0ff */
[----:B------:R-:W-:-:S02]  /*b3a0*/  IADD3.X R2, R3, UR7, R5, P2, !PT ;  /* 0x0000000703027c10 */ /* 0x000fc400097fe405 */
[----:B------:R-:W-:Y:S01]  /*b3b0*/  SHF.R.U32.HI R19, RZ, 0x3, R19 ;  /* 0x00000003ff137819 */ /* 0x000fe20000011613 */
[----:B------:R-:W-:Y:S06]  /*b3c0*/  BRA.DIV UR4, `(.L_x_54) ;  /* 0x0000002e04547947 */ /* 0x000fec000b800000 */
[----:B------:R-:W-:Y:S01]  /*b3d0*/  IMAD.IADD R4, R19, 0x1, R4 ;  /* 0x0000000113047824 */ /* 0x000fe200078e0204 */
[----:B------:R-:W-:Y:S01]  /*b3e0*/  ULDC UR4, c[0x0][0x288] ;  /* 0x0000a20000047ab9 */ /* 0x000fe20000000800 */
[----:B------:R-:W0:Y:S01]  /*b3f0*/  SHFL.IDX PT, R6, R0, RZ, 0x181f ;  /* 0x00181fff00067589 */ /* 0x000e2200000e0000 */
[----:B------:R-:W-:Y:S02]  /*b400*/  IMAD R3, R8, UR4, RZ ;  /* 0x0000000408037c24 */ /* 0x000fe4000f8e02ff */
[C---:B------:R-:W-:Y:S01]  /*b410*/  VIADD R5, R4.reuse, 0x10 ;  /* 0x0000001004057836 */ /* 0x040fe20000000000 */
[----:B------:R-:W1:Y:S02]  /*b420*/  SHFL.IDX PT, R7, R2, RZ, 0x181f ;  /* 0x00181fff02077589 */ /* 0x000e6400000e0000 */
[-C--:B------:R-:W-:Y:S02]  /*b430*/  ISETP.GE.AND P4, PT, R4, R3.reuse, PT ;  /* 0x000000030400720c */ /* 0x080fe40003f86270 */
[----:B------:R-:W-:Y:S01]  /*b440*/  ISETP.GE.AND P2, PT, R5, R3, PT ;  /* 0x000000030500720c */ /* 0x000fe20003f46270 */
[----:B------:R-:W-:Y:S04]  /*b450*/  SHFL.IDX PT, R8, R2, 0x1, 0x181f ;  /* 0x00381f0002087f89 */ /* 0x000fe800000e0000 */
[----:B------:R-:W2:Y:S06]  /*b460*/  SHFL.IDX PT, R5, R0, 0x1, 0x181f ;  /* 0x00381f0000057f89 */ /* 0x000eac00000e0000 */
[----:B0-----:R-:W-:-:S05]  /*b470*/  @!P4 IADD3 R6, P3, R10, R6, RZ ;  /* 0x000000060a06c210 */ /* 0x001fca0007f7e0ff */
[----:B-1----:R-:W-:-:S05]  /*b480*/  @!P4 IMAD.X R7, RZ, RZ, R7, P3 ;  /* 0x000000ffff07c224 */ /* 0x002fca00018e0607 */
[----:B-----5:R-:W-:Y:S01]  /*b490*/  @!P4 LDGSTS.E.BYPASS.LTC128B.128 [R9+0x20400], desc[UR48][R6.64], !P0 ;  /* 0x204000000609cfae */ /* 0x020fe2000c101d70 */
[----:B--2---:R-:W-:-:S03]  /*b4a0*/  @!P2 IADD3 R5, P3, R10, R5, RZ ;  /* 0x000000050a05a210 */ /* 0x004fc60007f7e0ff */
[----:B------:R0:W-:Y:S02]  /*b4b0*/  @!P4 LDGSTS.E.BYPASS.LTC128B.128 [R9+0x24400], desc[UR48][R6.64+0x80], !P1 ;  /* 0x244000800609cfae */ /* 0x0001e4000c901d70 */
[----:B0-----:R-:W-:-:S04]  /*b4c0*/  @!P2 IMAD.X R6, RZ, RZ, R8, P3 ;  /* 0x000000ffff06a224 */ /* 0x001fc800018e0608 */
[----:B------:R-:W-:Y:S02]  /*b4d0*/  @!P2 IMAD.MOV.U32 R7, RZ, RZ, R6 ;  /* 0x000000ffff07a224 */ /* 0x000fe400078e0006 */
[----:B------:R-:W-:Y:S02]  /*b4e0*/  @!P2 IMAD.MOV.U32 R6, RZ, RZ, R5 ;  /* 0x000000ffff06a224 */ /* 0x000fe400078e0005 */
[----:B------:R-:W-:-:S03]  /*b4f0*/  VIADD R5, R4, 0x20 ;  /* 0x0000002004057836 */ /* 0x000fc60000000000 */
[----:B------:R-:W-:Y:S04]  /*b500*/  @!P2 LDGSTS.E.BYPASS.LTC128B.128 [R9+0x20c00], desc[UR48][R6.64], !P0 ;  /* 0x20c000000609afae */ /* 0x000fe8000c101d70 */
[----:B------:R0:W-:Y:S01]  /*b510*/  @!P2 LDGSTS.E.BYPASS.LTC128B.128 [R9+0x24c00], desc[UR48][R6.64+0x80], !P1 ;  /* 0x24c000800609afae */ /* 0x0001e2000c901d70 */
[----:B------:R-:W-:-:S03]  /*b520*/  ISETP.GE.AND P2, PT, R5, R3, PT ;  /* 0x000000030500720c */ /* 0x000fc60003f46270 */
[----:B------:R-:W-:Y:S04]  /*b530*/  SHFL.IDX PT, R5, R2, 0x2, 0x181f ;  /* 0x00581f0002057f89 */ /* 0x000fe800000e0000 */
[----:B0-----:R-:W0:Y:S06]  /*b540*/  SHFL.IDX PT, R6, R0, 0x2, 0x181f ;  /* 0x00581f0000067f89 */ /* 0x001e2c00000e0000 */
[----:B0-----:R-:W-:-:S05]  /*b550*/  @!P2 IADD3 R6, P3, R10, R6, RZ ;  /* 0x000000060a06a210 */ /* 0x001fca0007f7e0ff */
[----:B------:R-:W-:-:S04]  /*b560*/  @!P2 IMAD.X R5, RZ, RZ, R5, P3 ;  /* 0x000000ffff05a224 */ /* 0x000fc800018e0605 */
        /* <DEDUP_REMOVED lines=33> */
[----:B0-----:R-:W0:Y:S04]  /*b780*/  SHFL.IDX PT, R6, R0, 0x6, 0x181f ;  /* 0x00d81f0000067f89 */ /* 0x001e2800000e0000 */
[----:B------:R-:W1:Y:S02]  /*b790*/  SHFL.IDX PT, R0, R0, 0x7, 0x181f ;  /* 0x00f81f0000007f89 */ /* 0x000e6400000e0000 */
[----:B0-----:R-:W-:-:S05]  /*b7a0*/  @!P2 IADD3 R6, P3, R10, R6, RZ ;  /* 0x000000060a06a210 */ /* 0x001fca0007f7e0ff */
[----:B------:R-:W-:-:S04]  /*b7b0*/  @!P2 IMAD.X R5, RZ, RZ, R5, P3 ;  /* 0x000000ffff05a224 */ /* 0x000fc800018e0605 */
[----:B------:R-:W-:Y:S02]  /*b7c0*/  @!P2 IMAD.MOV.U32 R7, RZ, RZ, R5 ;  /* 0x000000ffff07a224 */ /* 0x000fe400078e0005 */
[----:B------:R0:W2:Y:S04]  /*b7d0*/  SHFL.IDX PT, R5, R2, 0x7, 0x181f ;  /* 0x00f81f0002057f89 */ /* 0x0000a800000e0000 */
[----:B------:R0:W-:Y:S04]  /*b7e0*/  @!P2 LDGSTS.E.BYPASS.LTC128B.128 [R9+0x23400], desc[UR48][R6.64], !P0 ;  /* 0x234000000609afae */ /* 0x0001e8000c101d70 */
[----:B-1----:R0:W-:Y:S02]  /*b7f0*/  @!P2 LDGSTS.E.BYPASS.LTC128B.128 [R9+0x27400], desc[UR48][R6.64+0x80], !P1 ;  /* 0x274000800609afae */ /* 0x0021e4000c901d70 */
.L_x_125:
[----:B------:R-:W-:Y:S01]  /*b800*/  VIADD R4, R4, 0x70 ;  /* 0x0000007004047836 */ /* 0x000fe20000000000 */
[----:B------:R-:W-:Y:S04]  /*b810*/  BSSY B0, `(.L_x_55) ;  /* 0x000000a000007945 */ /* 0x000fe80003800000 */
[----:B------:R-:W-:-:S13]  /*b820*/  ISETP.GE.AND P2, PT, R4, R3, PT ;  /* 0x000000030400720c */ /* 0x000fda0003f46270 */
[----:B------:R-:W-:Y:S05]  /*b830*/  @P2 BRA `(.L_x_56) ;  /* 0x00000000001c2947 */ /* 0x000fea0003800000 */
[----:B0-----:R-:W-:-:S05]  /*b840*/  IADD3 R2, P2, R10, R0, RZ ;  /* 0x000000000a027210 */ /* 0x001fca0007f5e0ff */
[----:B--2---:R-:W-:-:S05]  /*b850*/  IMAD.X R3, RZ, RZ, R5, P2 ;  /* 0x000000ffff037224 */ /* 0x004fca00010e0605 */
[----:B------:R-:W-:Y:S01]  /*b860*/  @!PT LDS RZ, [RZ] ;  /* 0x00000000fffff984 */ /* 0x000fe20000000800 */
[----:B------:R-:W-:Y:S01]  /*b870*/  @!PT LDS RZ, [RZ] ;  /* 0x00000000fffff984 */ /* 0x000fe20000000800 */
[----:B------:R-:W-:Y:S01]  /*b880*/  @!PT LDS RZ, [RZ] ;  /* 0x00000000fffff984 */ /* 0x000fe20000000800 */
[----:B------:R1:W-:Y:S04]  /*b890*/  LDGSTS.E.BYPASS.LTC128B.128 [R9+0x23c00], desc[UR48][R2.64], !P0 ;  /* 0x23c0000002097fae */ /* 0x0003e8000c101d70 */
[----:B------:R1:W-:Y:S02]  /*b8a0*/  LDGSTS.E.BYPASS.LTC128B.128 [R9+0x27c00], desc[UR48][R2.64+0x80], !P1 ;  /* 0x27c0008002097fae */ /* 0x0003e4000c901d70 */
.L_x_56:
[----:B------:R-:W-:Y:S05]  /*b8b0*/  BSYNC B0 ;  /* 0x0000000000007941 */ /* 0x000fea0003800000 */
.L_x_55:
[----:B------:R-:W-:Y:S01]  /*b8c0*/  NOP ;  /* 0x0000000000007918 */ /* 0x000fe20000000000 */
[----:B------:R-:W-:Y:S01]  /*b8d0*/  SYNCS.ARRIVE.TRANS64.RED.A0T1 RZ, [UR41+0x38800], RZ ;  /* 0x038800ffffff79a7 */ /* 0x000fe20008200429 */
[----:B------:R-:W-:Y:S01]  /*b8e0*/  ARRIVES.LDGSTSBAR.64.TRANSCNT [UR41+0x38800] ;  /* 0x03880000ff0079b0 */ /* 0x000fe20008000aa9 */
[----:B------:R-:W-:Y:S01]  /*b8f0*/  NOP ;  /* 0x0000000000007918 */ /* 0x000fe20000000000 */
[----:B------:R-:W-:Y:S01]  /*b900*/  ULOP3.LUT UR4, UR46, 0x1, URZ, 0xc, !UPT ;  /* 0x000000012e047892 */ /* 0x000fe2000f8e0c3f */
[----:B------:R-:W-:Y:S05]  /*b910*/  SYNCS.ARRIVE.TRANS64.A1T0 RZ, [UR41+0x38800], RZ ;  /* 0x038800ffffff79a7 */ /* 0x000fea0008100029 */
[----:B------:R-:W-:-:S05]  /*b920*/  IMAD.U32 R0, RZ, RZ, UR4 ;  /* 0x00000004ff007e24 */ /* 0x000fca000f8e00ff */
[----:B------:R-:W-:-:S04]  /*b930*/  SHF.L.U32 R0, R0, 0x1f, RZ ;  /* 0x0000001f00007819 */ /* 0x000fc800000006ff */
[----:B------:R-:W3:Y:S02]  /*b940*/  SYNCS.PHASECHK.TRANS64.TRYWAIT P0, [UR41+0x38820], R0 ;  /* 0x03882000ff0075a7 */ /* 0x000ee40008000169 */
[----:B---3--:R-:W-:Y:S05]  /*b950*/  @!P0 BRA `(.L_x_57) ;  /* 0x00000030007c8947 */ /* 0x008fea0003800000 */
.L_x_126:
[----:B------:R-:W-:-:S06]  /*b960*/  UISETP.GE.AND UP0, UPT, UR40, 0x81, UPT ;  /* 0x000000812800788c */ /* 0x000fcc000bf06270 */
[----:B------:R-:W-:-:S13]  /*b970*/  PLOP3.LUT P0, PT, PT, PT, UP0, 0x80, 0x0 ;  /* 0x000000000000781c */ /* 0x000fda0003f0f008 */
[----:B------:R-:W-:Y:S05]  /*b980*/  @!P0 BRA `(.L_x_58) ;  /* 0x0000001400248947 */ /* 0x000fea0003800000 */
[----:B---3--:R3:W5:Y:S01]  /*b990*/  LDL.LU R0, [R1+0x8] ;  /* 0x0000080001007983 */ /* 0x0087620000300800 */
[----:B------:R-:W-:-:S03]  /*b9a0*/  ULEA.HI.SX32 UR4, UR39, 0xfffffffe, 0x19 ;  /* 0xfffffffe27047891 */ /* 0x000fc6000f8fca3f */
[----:B01----:R3:W5:Y:S03]  /*b9b0*/  LDL.LU R2, [R1] ;  /* 0x0000000001027983 */ /* 0x0037660000300800 */
[----:B------:R-:W-:-:S07]  /*b9c0*/  IMAD.U32 R3, RZ, RZ, UR4 ;  /* 0x00000004ff037e24 */ /* 0x000fce000f8e00ff */
.L_x_80:
[----:B------:R-:W4:Y:S01]  /*b9d0*/  LDL R6, [R1+0x10] ;  /* 0x0000100001067983 */ /* 0x000f220000100800 */
[----:B--2--5:R-:W-:Y:S01]  /*b9e0*/  VIADD R5, R2, 0x1 ;  /* 0x0000000102057836 */ /* 0x024fe20000000000 */
[----:B------:R-:W-:Y:S04]  /*b9f0*/  BSSY B0, `(.L_x_59) ;  /* 0x000008a000007945 */ /* 0x000fe80003800000 */
[----:B------:R-:W-:-:S04]  /*ba00*/  ISETP.NE.AND P0, PT, R5, 0x2, PT ;  /* 0x000000020500780c */ /* 0x000fc80003f05270 */
[----:B------:R-:W-:Y:S02]  /*ba10*/  SEL R4, RZ, 0x1, P0 ;  /* 0x00000001ff047807 */ /* 0x000fe40000000000 */
[----:B------:R-:W-:Y:S02]  /*ba20*/  SEL R10, R5, RZ, P0 ;  /* 0x000000ff050a7207 */ /* 0x000fe40000000000 */
[----:B------:R-:W-:-:S05]  /*ba30*/  LOP3.LUT R9, R0, R4, RZ, 0x3c, !PT ;  /* 0x0000000400097212 */ /* 0x000fca00078e3cff */
[----:B------:R0:W-:Y:S04]  /*ba40*/  STL [R1+0x8], R9 ;  /* 0x0000080901007387 */ /* 0x0001e80000100800 */
[----:B------:R0:W-:Y:S01]  /*ba50*/  STL [R1], R10 ;  /* 0x0000000a01007387 */ /* 0x0001e20000100800 */
[----:B----4-:R-:W-:-:S13]  /*ba60*/  LOP3.LUT P1, RZ, R6, 0x2, RZ, 0xc0, !PT ;  /* 0x0000000206ff7812 */ /* 0x010fda000782c0ff */
[----:B0-----:R-:W-:Y:S05]  /*ba70*/  @!P1 BRA `(.L_x_60) ;  /* 0x0000000800049947 */ /* 0x001fea0003800000 */
[----:B------:R-:W-:Y:S01]  /*ba80*/  LOP3.LUT P1, RZ, R6, 0x1, RZ, 0xc0, !PT ;  /* 0x0000000106ff7812 */ /* 0x000fe2000782c0ff */
[----:B------:R-:W-:-:S12]  /*ba90*/  IMAD.MOV.U32 R8, RZ, RZ, R3 ;  /* 0x000000ffff087224 */ /* 0x000fd800078e0003 */
[----:B------:R-:W-:Y:S05]  /*baa0*/  @!P1 BRA `(.L_x_61) ;  /* 0x0000000000509947 */ /* 0x000fea0003800000 */
[----:B------:R-:W2:Y:S01]  /*bab0*/  LDL R11, [R1+0x14] ;  /* 0x00001400010b7983 */ /* 0x000ea20000100800 */
[----:B------:R-:W0:Y:S01]  /*bac0*/  LDC R8, c[0x0][0x43c] ;  /* 0x00010f00ff087b82 */ /* 0x000e220000000800 */
[----:B------:R-:W-:Y:S02]  /*bad0*/  ULDC.64 UR4, c[0x0][0x428] ;  /* 0x00010a0000047ab9 */ /* 0x000fe40000000a00 */
[----:B------:R-:W4:Y:S01]  /*bae0*/  LDL R7, [R1+0xc] ;  /* 0x00000c0001077983 */ /* 0x000f220000100800 */
[----:B0-----:R-:W-:-:S13]  /*baf0*/  ISETP.NE.AND P0, PT, R8, 0x1, PT ;  /* 0x000000010800780c */ /* 0x001fda0003f05270 */
[----:B------:R-:W0:Y:S02]  /*bb00*/  @P0 LDC.64 R4, c[0x0][0x440] ;  /* 0x00011000ff040b82 */ /* 0x000e240000000a00 */
[----:B0-----:R-:W-:-:S04]  /*bb10*/  @P0 IMAD.HI.U32 R6, R3, R4, RZ ;  /* 0x0000000403060227 */ /* 0x001fc800078e00ff */
[----:B------:R-:W-:Y:S01]  /*bb20*/  IMAD.MOV.U32 R4, RZ, RZ, R3 ;  /* 0x000000ffff047224 */ /* 0x000fe200078e0003 */
[----:B------:R-:W-:-:S05]  /*bb30*/  @P0 SHF.R.U32.HI R4, RZ, R5, R6 ;  /* 0x00000005ff040219 */ /* 0x000fca0000011606 */
[----:B------:R-:W-:-:S04]  /*bb40*/  IMAD.MOV R5, RZ, RZ, -R4 ;  /* 0x000000ffff057224 */ /* 0x000fc800078e0a04 */
[----:B------:R-:W-:Y:S01]  /*bb50*/  IMAD R8, R8, R5, R3 ;  /* 0x0000000508087224 */ /* 0x000fe200078e0203 */
[----:B------:R-:W-:Y:S01]  /*bb60*/  SHF.R.S32.HI R5, RZ, 0x1f, R4 ;  /* 0x0000001fff057819 */ /* 0x000fe20000011404 */
[----:B--2---:R-:W-:-:S04]  /*bb70*/  IMAD R6, R11, UR4, RZ ;  /* 0x000000040b067c24 */ /* 0x004fc8000f8e02ff */
[C---:B----4-:R-:W-:Y:S02]  /*bb80*/  IMAD R6, R7.reuse, UR5, R6 ;  /* 0x0000000507067c24 */ /* 0x050fe4000f8e0206 */
[----:B------:R-:W-:Y:S01]  /*bb90*/  IMAD.WIDE.U32 R4, R7, UR4, R4 ;  /* 0x0000000407047c25 */ /* 0x000fe2000f8e0004 */
[----:B------:R-:W-:-:S03]  /*bba0*/  ULDC.64 UR4, c[0x0][0x418] ;  /* 0x0001060000047ab9 */ /* 0x000fc60000000a00 */
[----:B------:R-:W-:Y:S01]  /*bbb0*/  IMAD.IADD R5, R6, 0x1, R5 ;  /* 0x0000000106057824 */ /* 0x000fe200078e0205 */
[----:B------:R-:W-:-:S04]  /*bbc0*/  LEA R6, P0, R4, UR4, 0x2 ;  /* 0x0000000404067c11 */ /* 0x000fc8000f8010ff */
[----:B------:R-:W-:-:S05]  /*bbd0*/  LEA.HI.X R7, R4, UR5, R5, 0x2, P0 ;  /* 0x0000000504077c11 */ /* 0x000fca00080f1405 */
[----:B------:R0:W5:Y:S04]  /*bbe0*/  LDG.E R16, desc[UR48][R6.64] ;  /* 0x0000003006107981 */ /* 0x000168000c1e1900 */
.L_x_61:
[----:B0-----:R-:W-:Y:S01]  /*bbf0*/  LEA R6, R10, UR41, 0x3 ;  /* 0x000000290a067c11 */ /* 0x001fe2000f8e18ff */
[----:B------:R-:W0:Y:S01]  /*bc00*/  S2R R4, SR_TID.X ;  /* 0x0000000000047919 */ /* 0x000e220000002100 */
[----:B------:R-:W-:Y:S01]  /*bc10*/  SHF.L.U32 R5, R9, 0x1f, RZ ;  /* 0x0000001f09057819 */ /* 0x000fe200000006ff */
[----:B------:R-:W-:Y:S03]  /*bc20*/  BSSY B1, `(.L_x_62) ;  /* 0x0000005000017945 */ /* 0x000fe60003800000 */
[----:B------:R-:W1:Y:S01]  /*bc30*/  SYNCS.PHASECHK.TRANS64.TRYWAIT P0, [R6+URZ+0x38880], R5 ;  /* 0x03888005060075a7 */ /* 0x000e62000800017f */
[----:B0-----:R-:W-:-:S04]  /*bc40*/  LOP3.LUT R4, R4, 0x7f, RZ, 0xc0, !PT ;  /* 0x0000007f04047812 */ /* 0x001fc800078ec0ff */
[----:B------:R-:W-:Y:S01]  /*bc50*/  ISETP.NE.AND P1, PT, R4, RZ, PT ;  /* 0x000000ff0400720c */ /* 0x000fe20003f25270 */
[----:B-1----:R-:W-:-:S12]  /*bc60*/  @!P0 BRA `(.L_x_63) ;  /* 0x0000002c00cc8947 */ /* 0x002fd80003800000 */
.L_x_127:
[----:B------:R-:W-:Y:S05]  /*bc70*/  BSYNC B1 ;  /* 0x0000000000017941 */ /* 0x000fea0003800000 */
.L_x_62:
[----:B------:R-:W-:Y:S04]  /*bc80*/  BSSY B1, `(.L_x_64) ;  /* 0x0000009000017945 */ /* 0x000fe80003800000 */
[----:B------:R-:W-:Y:S05]  /*bc90*/  @P1 BRA `(.L_x_65) ;  /* 0x00000000001c1947 */ /* 0x000fea0003800000 */
[----:B------:R-:W1:Y:S02]  /*bca0*/  S2R R4, SR_TID.X ;  /* 0x0000000000047919 */ /* 0x000e640000002100 */
[----:B-1----:R-:W-:Y:S01]  /*bcb0*/  LOP3.LUT R7, R4, 0x1f, RZ, 0xc0, !PT ;  /* 0x0000001f04077812 */ /* 0x002fe200078ec0ff */
[----:B------:R-:W-:-:S03]  /*bcc0*/  IMAD.MOV.U32 R4, RZ, RZ, 0x8000 ;  /* 0x00008000ff047424 */ /* 0x000fc600078e00ff */
[----:B------:R-:W-:Y:S01]  /*bcd0*/  ISETP.NE.AND P0, PT, R7, RZ, PT ;  /* 0x000000ff0700720c */ /* 0x000fe20003f05270 */
[----:B------:R1:W-:-:S12]  /*bce0*/  SYNCS.ARRIVE.TRANS64 RZ, [R6+URZ+0x38870], R4 ;  /* 0x0388700406ff79a7 */ /* 0x0003d8000800003f */
[----:B-1----:R-:W-:Y:S05]  /*bcf0*/  @!P0 BRA `(.L_x_65) ;  /* 0x0000000000048947 */ /* 0x002fea0003800000 */
[----:B------:R-:W-:Y:S01]  /*bd00*/  BPT.TRAP 0x1 ;  /* 0x000000040000795c */ /* 0x000fe20000300000 */
.L_x_65:
[----:B------:R-:W-:Y:S05]  /*bd10*/  BSYNC B1 ;  /* 0x0000000000017941 */ /* 0x000fea0003800000 */
.L_x_64:
[----:B------:R-:W2:Y:S01]  /*bd20*/  LDL R4, [R1] ;  /* 0x0000000001047983 */ /* 0x000ea20000100800 */
[----:B------:R-:W-:Y:S01]  /*bd30*/  IMAD.MOV.U32 R13, RZ, RZ, RZ ;  /* 0x000000ffff0d7224 */ /* 0x000fe200078e00ff */
[----:B------:R-:W-:Y:S01]  /*bd40*/  UIADD3 UR4, UP0, UR52, 0x470, URZ ;  /* 0x0000047034047890 */ /* 0x000fe2000ff1e03f */
[----:B------:R-:W-:Y:S01]  /*bd50*/  PLOP3.LUT P0, PT, PT, PT, PT, 0x80, 0x0 ;  /* 0x000000000000781c */ /* 0x000fe20003f0f070 */
[----:B------:R-:W-:Y:S01]  /*bd60*/  IMAD.SHL.U32 R8, R8, 0x80, RZ ;  /* 0x0000008008087824 */ /* 0x000fe200078e00ff */
[----:B------:R-:W-:Y:S01]  /*bd70*/  UMOV UR6, 0x0 ;  /* 0x0000000000067882 */ /* 0x000fe20000000000 */
[----:B------:R-:W-:Y:S01]  /*bd80*/  R2UR UR10, R13 ;  /* 0x000000000d0a72ca */ /* 0x000fe200000e0000 */
[----:B------:R-:W-:Y:S01]  /*bd90*/  VIADD R7, R6, 0x38870 ;  /* 0x0003887006077836 */ /* 0x000fe20000000000 */
[----:B------:R-:W-:Y:S01]  /*bda0*/  UIADD3.X UR5, URZ, UR53, URZ, UP0, !UPT ;  /* 0x000000353f057290 */ /* 0x000fe200087fe43f */
[----:B------:R-:W-:Y:S01]  /*bdb0*/  UMOV UR7, 0x14f00000 ;  /* 0x14f0000000077882 */ /* 0x000fe20000000000 */
[----:B--2---:R-:W-:-:S05]  /*bdc0*/  LEA R4, R4, UR41, 0xf ;  /* 0x0000002904047c11 */ /* 0x004fca000f8e78ff */
[----:B------:R-:W-:-:S07]  /*bdd0*/  VIADD R9, R4, 0x10400 ;  /* 0x0001040004097836 */ /* 0x000fce0000000000 */
.L_x_66:
[----:B------:R-:W-:-:S13]  /*bde0*/  @P0 ELECT P2, URZ, PT ;  /* 0x00000000003f082f */ /* 0x000fda0003840000 */
[----:B-----5:R-:W-:Y:S01]  /*bdf0*/  @P2 R2UR UR13, R16 ;  /* 0x00000000100d22ca */ /* 0x020fe200000e0000 */
[----:B------:R-:W-:Y:S01]  /*be00*/  UMOV UR12, UR36 ;  /* 0x00000024000c7c82 */ /* 0x000fe20008000000 */
[----:B------:R-:W-:Y:S02]  /*be10*/  @P2 R2UR UR11, R8 ;  /* 0x00000000080b22ca */ /* 0x000fe400000e0000 */
[----:B------:R-:W-:Y:S02]  /*be20*/  @P2 R2UR UR9, R7 ;  /* 0x00000000070922ca */ /* 0x000fe400000e0000 */
[----:B------:R-:W-:Y:S02]  /*be30*/  @P2 R2UR UR8, R9 ;  /* 0x00000000090822ca */ /* 0x000fe400000e0000 */
[----:B------:R-:W-:Y:S02]  /*be40*/  @P2 PLOP3.LUT P0, PT, P2, PT, PT, 0x8, 0x0 ;  /* 0x000000000000281c */ /* 0x000fe4000170e170 */
[----:B------:R-:W-:-:S09]  /*be50*/  PLOP3.LUT P2, PT, PT, PT, PT, 0x8, 0x0 ;  /* 0x000000000000781c */ /* 0x000fd20003f4e170 */
[----:B------:R1:W-:Y:S02]  /*be60*/  UTMALDG.4D [UR8], [UR4], desc[UR6] ;  /* 0x00000608040075b4 */ /* 0x0003e40008019000 */
[----:B-1----:R-:W-:Y:S05]  /*be70*/  @P0 BRA.U.ANY `(.L_x_66) ;  /* 0xfffffffd00d80947 */ /* 0x002fea000393ffff */
[----:B------:R-:W-:Y:S01]  /*be80*/  IMAD.MOV.U32 R12, RZ, RZ, 0x80 ;  /* 0x00000080ff0c7424 */ /* 0x000fe200078e00ff */
[----:B------:R-:W-:Y:S01]  /*be90*/  PLOP3.LUT P0, PT, PT, PT, PT, 0x80, 0x0 ;  /* 0x000000000000781c */ /* 0x000fe20003f0f070 */
[----:B------:R-:W-:Y:S01]  /*bea0*/  VIADD R9, R4, 0x14400 ;  /* 0x0001440004097836 */ /* 0x000fe20000000000 */
[----:B------:R-:W-:Y:S01]  /*beb0*/  UMOV UR6, 0x0 ;  /* 0x0000000000067882 */ /* 0x000fe20000000000 */
[----:B------:R-:W-:Y:S01]  /*bec0*/  UMOV UR7, 0x14f00000 ;  /* 0x14f0000000077882 */ /* 0x000fe20000000000 */
[----:B------:R-:W-:-:S15]  /*bed0*/  R2UR UR10, R12 ;  /* 0x000000000c0a72ca */ /* 0x000fde00000e0000 */
.L_x_67:
[----:B------:R-:W-:-:S13]  /*bee0*/  @P0 ELECT P2, URZ, PT ;  /* 0x00000000003f082f */ /* 0x000fda0003840000 */
[----:B------:R-:W-:Y:S01]  /*bef0*/  @P2 R2UR UR13, R16 ;  /* 0x00000000100d22ca */ /* 0x000fe200000e0000 */
        /* <DEDUP_REMOVED lines=8> */
[----:B------:R-:W1:Y:S01]  /*bf80*/  SYNCS.PHASECHK.TRANS64.TRYWAIT P0, [R6+URZ+0x38840], R5 ;  /* 0x03884005060075a7 */ /* 0x000e62000800017f */
[----:B------:R-:W-:Y:S04]  /*bf90*/  BSSY B1, `(.L_x_68) ;  /* 0x0000002000017945 */ /* 0x000fe80003800000 */
[----:B-1----:R-:W-:Y:S05]  /*bfa0*/  @!P0 BRA `(.L_x_69) ;  /* 0x0000002c00108947 */ /* 0x002fea0003800000 */
.L_x_128:
[----:B------:R-:W-:Y:S05]  /*bfb0*/  BSYNC B1 ;  /* 0x0000000000017941 */ /* 0x000fea0003800000 */
.L_x_68:
[----:B------:R-:W-:Y:S01]  /*bfc0*/  BSSY B1, `(.L_x_70) ;  /* 0x000000b000017945 */ /* 0x000fe20003800000 */
[----:B------:R-:W-:Y:S02]  /*bfd0*/  IMAD.MOV.U32 R10, RZ, RZ, 0x0 ;  /* 0x00000000ff0a7424 */ /* 0x000fe400078e00ff */
[----:B------:R-:W-:Y:S01]  /*bfe0*/  IMAD.MOV.U32 R11, RZ, RZ, 0x14f00000 ;  /* 0x14f00000ff0b7424 */ /* 0x000fe200078e00ff */
[----:B------:R-:W-:Y:S06]  /*bff0*/  @P1 BRA `(.L_x_71) ;  /* 0x00000000001c1947 */ /* 0x000fec0003800000 */
[----:B------:R-:W2:Y:S01]  /*c000*/  S2R R7, SR_TID.X ;  /* 0x0000000000077919 */ /* 0x000ea20000002100 */
[----:B01----:R-:W-:-:S04]  /*c010*/  IMAD.MOV.U32 R5, RZ, RZ, 0x8000 ;  /* 0x00008000ff057424 */ /* 0x003fc800078e00ff */
[----:B------:R4:W-:Y:S01]  /*c020*/  SYNCS.ARRIVE.TRANS64 RZ, [R6+URZ+0x38830], R5 ;  /* 0x0388300506ff79a7 */ /* 0x0009e2000800003f */
[----:B--2---:R-:W-:-:S04]  /*c030*/  LOP3.LUT R7, R7, 0x1f, RZ, 0xc0, !PT ;  /* 0x0000001f07077812 */ /* 0x004fc800078ec0ff */
[----:B------:R-:W-:-:S13]  /*c040*/  ISETP.NE.AND P0, PT, R7, RZ, PT ;  /* 0x000000ff0700720c */ /* 0x000fda0003f05270 */
[----:B----4-:R-:W-:Y:S05]  /*c050*/  @!P0 BRA `(.L_x_71) ;  /* 0x0000000000048947 */ /* 0x010fea0003800000 */
[----:B------:R-:W-:Y:S01]  /*c060*/  BPT.TRAP 0x1 ;  /* 0x000000040000795c */ /* 0x000fe20000300000 */
.L_x_71:
[----:B------:R-:W-:Y:S05]  /*c070*/  BSYNC B1 ;  /* 0x0000000000017941 */ /* 0x000fea0003800000 */
.L_x_70:
[----:B------:R-:W-:Y:S01]  /*c080*/  R2UR UR10, R13 ;  /* 0x000000000d0a72ca */ /* 0x000fe200000e0000 */
[----:B------:R-:W-:Y:S01]  /*c090*/  UIADD3 UR4, UP0, UR52, 0x370, URZ ;  /* 0x0000037034047890 */ /* 0x000fe2000ff1e03f */
[----:B------:R-:W-:Y:S01]  /*c0a0*/  R2UR UR6, R10 ;  /* 0x000000000a0672ca */ /* 0x000fe200000e0000 */
[----:B01----:R-:W-:Y:S01]  /*c0b0*/  VIADD R6, R6, 0x38830 ;  /* 0x0003883006067836 */ /* 0x003fe20000000000 */
[----:B------:R-:W-:Y:S01]  /*c0c0*/  R2UR UR7, R11 ;  /* 0x000000000b0772ca */ /* 0x000fe200000e0000 */
[----:B------:R-:W-:Y:S01]  /*c0d0*/  VIADD R5, R4, 0x28400 ;  /* 0x0002840004057836 */ /* 0x000fe20000000000 */
[----:B------:R-:W-:Y:S01]  /*c0e0*/  PLOP3.LUT P0, PT, PT, PT, PT, 0x80, 0x0 ;  /* 0x000000000000781c */ /* 0x000fe20003f0f070 */
[----:B------:R-:W-:-:S12]  /*c0f0*/  UIADD3.X UR5, URZ, UR53, URZ, UP0, !UPT ;  /* 0x000000353f057290 */ /* 0x000fd800087fe43f */
.L_x_72:
        /* <DEDUP_REMOVED lines=9> */
[----:B0-----:R-:W-:Y:S05]  /*c190*/  @P0 BRA.U.ANY `(.L_x_72) ;  /* 0xfffffffd00d80947 */ /* 0x001fea000393ffff */
[----:B------:R-:W-:Y:S01]  /*c1a0*/  R2UR UR10, R12 ;  /* 0x000000000c0a72ca */ /* 0x000fe200000e0000 */
[----:B------:R-:W-:Y:S01]  /*c1b0*/  VIADD R4, R4, 0x2c400 ;  /* 0x0002c40004047836 */ /* 0x000fe20000000000 */
[----:B------:R-:W-:Y:S02]  /*c1c0*/  R2UR UR6, R10 ;  /* 0x000000000a0672ca */ /* 0x000fe400000e0000 */
[----:B------:R-:W-:Y:S02]  /*c1d0*/  R2UR UR7, R11 ;  /* 0x000000000b0772ca */ /* 0x000fe400000e0000 */
[----:B------:R-:W-:-:S13]  /*c1e0*/  PLOP3.LUT P0, PT, PT, PT, PT, 0x80, 0x0 ;  /* 0x000000000000781c */ /* 0x000fda0003f0f070 */
.L_x_73:
        /* <DEDUP_REMOVED lines=10> */
.L_x_60:
[----:B------:R-:W-:Y:S05]  /*c290*/  BSYNC B0 ;  /* 0x0000000000007941 */ /* 0x000fea0003800000 */
.L_x_59:
[----:B------:R-:W-:-:S06]  /*c2a0*/  UISETP.NE.AND UP0, UPT, UR42, 0x3, UPT ;  /* 0x000000032a00788c */ /* 0x000fcc000bf05270 */
[----:B------:R-:W-:-:S13]  /*c2b0*/  PLOP3.LUT P0, PT, PT, PT, UP0, 0x80, 0x0 ;  /* 0x000000000000781c */ /* 0x000fda0003f0f008 */
[----:B------:R-:W-:Y:S05]  /*c2c0*/  @!P0 BRA `(.L_x_74) ;  /* 0x0000000000048947 */ /* 0x000fea0003800000 */
[----:B------:R-:W-:Y:S01]  /*c2d0*/  BPT.TRAP 0x1 ;  /* 0x000000040000795c */ /* 0x000fe20000300000 */
.L_x_74:
[----:B------:R-:W-:Y:S01]  /*c2e0*/  IMAD.U32 R4, RZ, RZ, UR47 ;  /* 0x0000002fff047e24 */ /* 0x000fe2000f8e00ff */
[----:B------:R-:W-:Y:S01]  /*c2f0*/  LEA R19, R2, UR41, 0x3 ;  /* 0x0000002902137c11 */ /* 0x000fe2000f8e18ff */
[----:B------:R-:W-:Y:S03]  /*c300*/  BSSY B0, `(.L_x_75) ;  /* 0x0000006000007945 */ /* 0x000fe60003800000 */
[----:B------:R-:W-:Y:S02]  /*c310*/  ISETP.NE.AND P1, PT, R4, 0x3, PT ;  /* 0x000000030400780c */ /* 0x000fe40003f25270 */
[----:B------:R-:W-:-:S04]  /*c320*/  LOP3.LUT R4, R0, 0x1, RZ, 0x3c, !PT ;  /* 0x0000000100047812 */ /* 0x000fc800078e3cff */
[----:B------:R-:W-:-:S04]  /*c330*/  SHF.L.U32 R4, R4, 0x1f, RZ ;  /* 0x0000001f04047819 */ /* 0x000fc800000006ff */
[----:B------:R-:W0:Y:S02]  /*c340*/  SYNCS.PHASECHK.TRANS64.TRYWAIT P0, [R19+URZ+0x38870], R4 ;  /* 0x03887004130075a7 */ /* 0x000e24000800017f */
[----:B0-----:R-:W-:Y:S05]  /*c350*/  @!P0 BRA `(.L_x_76) ;  /* 0x0000002800388947 */ /* 0x001fea0003800000 */
.L_x_129:
[----:B------:R-:W-:Y:S05]  /*c360*/  BSYNC B0 ;  /* 0x0000000000007941 */ /* 0x000fea0003800000 */
.L_x_75:
[----:B------:R-:W-:Y:S05]  /*c370*/  @!P1 BRA `(.L_x_77) ;  /* 0x0000000000049947 */ /* 0x000fea0003800000 */
[----:B------:R-:W-:Y:S01]  /*c380*/  BPT.TRAP 0x1 ;  /* 0x000000040000795c */ /* 0x000fe20000300000 */
.L_x_77:
[----:B0-----:R-:W-:Y:S01]  /*c390*/  SHF.L.U32 R4, R0, 0x1f, RZ ;  /* 0x0000001f00047819 */ /* 0x001fe200000006ff */
[----:B------:R-:W-:-:S03]  /*c3a0*/  IMAD.SHL.U32 R0, R2, 0x8000, RZ ;  /* 0x0000800002007824 */ /* 0x000fc600078e00ff */
[----:B------:R-:W0:Y:S02]  /*c3b0*/  SYNCS.PHASECHK.TRANS64.TRYWAIT P0, [R19+URZ+0x38860], R4 ;  /* 0x03886004130075a7 */ /* 0x000e24000800017f */
[----:B0-----:R-:W-:Y:S05]  /*c3c0*/  @!P0 BRA `(.L_x_78) ;  /* 0x0000002800308947 */ /* 0x001fea0003800000 */
.L_x_130:
[----:B------:R-:W2:Y:S04]  /*c3d0*/  LDL R13, [R1+0x24] ;  /* 0x00002400010d7983 */ /* 0x000ea80000100800 */
[----:B------:R-:W4:Y:S01]  /*c3e0*/  LDL R12, [R1+0x4] ;  /* 0x00000400010c7983 */ /* 0x000f220000100800 */
[----:B0-----:R-:W-:Y:S01]  /*c3f0*/  LOP3.LUT R4, R0, R17, RZ, 0xfc, !PT ;  /* 0x0000001100047212 */ /* 0x001fe200078efcff */
[----:B------:R-:W-:Y:S05]  /*c400*/  WARPSYNC.ALL ;  /* 0x0000000000007948 */ /* 0x000fea0003800000 */
[----:B------:R-:W0:Y:S01]  /*c410*/  LDSM.16.MT88.4 R4, [R4+UR41+0x10400] ;  /* 0x010400290404783b */ /* 0x000e220008004200 */
[----:B------:R-:W-:-:S04]  /*c420*/  IMAD.U32 R2, RZ, RZ, UR41 ;  /* 0x00000029ff027e24 */ /* 0x000fc8000f8e00ff */
[----:B------:R-:W-:Y:S01]  /*c430*/  VIADD R2, R2, 0x400 ;  /* 0x0000040002027836 */ /* 0x000fe20000000000 */
[C-C-:B0-----:R-:W-:Y:S02]  /*c440*/  PRMT R8, R4.reuse, 0x6420, R5.reuse ;  /* 0x0000642004087816 */ /* 0x141fe40000000005 */
[----:B------:R-:W-:Y:S02]  /*c450*/  PRMT R9, R4, 0x7531, R5 ;  /* 0x0000753104097816 */ /* 0x000fe40000000005 */
[C-C-:B------:R-:W-:Y:S02]  /*c460*/  PRMT R10, R6.reuse, 0x6420, R7.reuse ;  /* 0x00006420060a7816 */ /* 0x140fe40000000007 */
[----:B------:R-:W-:Y:S02]  /*c470*/  PRMT R11, R6, 0x7531, R7 ;  /* 0x00007531060b7816 */ /* 0x000fe40000000007 */
[----:B--2---:R-:W-:Y:S02]  /*c480*/  IADD3 R18, R13, UR41, R0 ;  /* 0x000000290d127c10 */ /* 0x004fe4000fffe000 */
[----:B----4-:R-:W-:-:S03]  /*c490*/  IADD3 R2, R2, R0, R12 ;  /* 0x0000000002027210 */ /* 0x010fc60007ffe00c */
[----:B------:R-:W0:Y:S04]  /*c4a0*/  LDSM.16.MT88.4 R4, [R18+0x10400] ;  /* 0x010400001204783b */ /* 0x000e280000004200 */
[----:B------:R0:W-:Y:S02]  /*c4b0*/  STSM.16.M88.4 [R2], R8 ;  /* 0x0000000802007844 */ /* 0x0001e40000000200 */
[C-C-:B0-----:R-:W-:Y:S02]  /*c4c0*/  PRMT R8, R4.reuse, 0x6420, R5.reuse ;  /* 0x0000642004087816 */ /* 0x141fe40000000005 */
[----:B------:R-:W-:Y:S01]  /*c4d0*/  PRMT R9, R4, 0x7531, R5 ;  /* 0x0000753104097816 */ /* 0x000fe20000000005 */
[----:B------:R-:W-:Y:S01]  /*c4e0*/  VIADD R4, R0, 0x4000 ;  /* 0x0000400000047836 */ /* 0x000fe20000000000 */
[----:B------:R-:W-:-:S02]  /*c4f0*/  PRMT R10, R6, 0x6420, R7 ;  /* 0x00006420060a7816 */ /* 0x000fc40000000007 */
[----:B------:R-:W-:Y:S02]  /*c500*/  PRMT R11, R6, 0x7531, R7 ;  /* 0x00007531060b7816 */ /* 0x000fe40000000007 */
[----:B------:R-:W-:-:S03]  /*c510*/  LOP3.LUT R4, R4, R17, RZ, 0xfc, !PT ;  /* 0x0000001104047212 */ /* 0x000fc600078efcff */
[----:B------:R0:W-:Y:S04]  /*c520*/  STSM.16.M88.4 [R2+0x2000], R8 ;  /* 0x0020000802007844 */ /* 0x0001e80000000200 */
[----:B------:R-:W1:Y:S01]  /*c530*/  LDSM.16.MT88.4 R4, [R4+UR41+0x10400] ;  /* 0x010400290404783b */ /* 0x000e620008004200 */
[----:B0-----:R-:W-:Y:S01]  /*c540*/  IMAD.MOV.U32 R11, RZ, RZ, R12 ;  /* 0x000000ffff0b7224 */ /* 0x001fe200078e000c */
[C-C-:B-1----:R-:W-:Y:S02]  /*c550*/  PRMT R12, R4.reuse, 0x6420, R5.reuse ;  /* 0x00006420040c7816 */ /* 0x142fe40000000005 */
[----:B------:R-:W-:Y:S02]  /*c560*/  PRMT R13, R4, 0x7531, R5 ;  /* 0x00007531040d7816 */ /* 0x000fe40000000005 */
[----:B------:R-:W-:-:S02]  /*c570*/  PRMT R14, R6, 0x6420, R7 ;  /* 0x00006420060e7816 */ /* 0x000fc40000000007 */
[----:B------:R-:W-:Y:S02]  /*c580*/  PRMT R15, R6, 0x7531, R7 ;  /* 0x00007531060f7816 */ /* 0x000fe40000000007 */
[----:B------:R-:W0:Y:S04]  /*c590*/  LDSM.16.MT88.4 R4, [R18+0x14400] ;  /* 0x014400001204783b */ /* 0x000e280000004200 */
[----:B------:R1:W-:Y:S02]  /*c5a0*/  STSM.16.M88.4 [R2+0x4000], R12 ;  /* 0x0040000c02007844 */ /* 0x0003e40000000200 */
[----:B-1----:R-:W-:Y:S01]  /*c5b0*/  IMAD.MOV.U32 R15, RZ, RZ, R11 ;  /* 0x000000ffff0f7224 */ /* 0x002fe200078e000b */
[C-C-:B0-----:R-:W-:Y:S02]  /*c5c0*/  PRMT R8, R4.reuse, 0x6420, R5.reuse ;  /* 0x0000642004087816 */ /* 0x141fe40000000005 */
[----:B------:R-:W-:-:S02]  /*c5d0*/  PRMT R9, R4, 0x7531, R5 ;  /* 0x0000753104097816 */ /* 0x000fc40000000005 */
[C-C-:B------:R-:W-:Y:S02]  /*c5e0*/  PRMT R10, R6.reuse, 0x6420, R7.reuse ;  /* 0x00006420060a7816 */ /* 0x140fe40000000007 */
[----:B------:R-:W-:-:S05]  /*c5f0*/  PRMT R11, R6, 0x7531, R7 ;  /* 0x00007531060b7816 */ /* 0x000fca0000000007 */
[----:B------:R0:W-:Y:S04]  /*c600*/  STSM.16.M88.4 [R2+0x6000], R8 ;  /* 0x0060000802007844 */ /* 0x0001e80000000200 */
[----:B0-----:R-:W2:Y:S01]  /*c610*/  LDL R9, [R1+0x1c] ;  /* 0x00001c0001097983 */ /* 0x001ea20000100800 */
[----:B------:R-:W-:Y:S02]  /*c620*/  VIADD R2, R0, 0x1000 ;  /* 0x0000100000027836 */ /* 0x000fe40000000000 */
[----:B------:R-:W-:Y:S02]  /*c630*/  IMAD.MOV.U32 R11, RZ, RZ, R15 ;  /* 0x000000ffff0b7224 */ /* 0x000fe400078e000f */
[----:B------:R-:W-:Y:S01]  /*c640*/  IMAD.U32 R10, RZ, RZ, UR41 ;  /* 0x00000029ff0a7e24 */ /* 0x000fe2000f8e00ff */
[----:B------:R-:W-:-:S03]  /*c650*/  LOP3.LUT R2, R2, R17, RZ, 0xfc, !PT ;  /* 0x0000001102027212 */ /* 0x000fc600078efcff */
[----:B------:R-:W-:Y:S02]  /*c660*/  VIADD R10, R10, 0x400 ;  /* 0x000004000a0a7836 */ /* 0x000fe40000000000 */
[----:B------:R-:W0:Y:S02]  /*c670*/  LDSM.16.MT88.4 R4, [R2+UR41+0x10400] ;  /* 0x010400290204783b */ /* 0x000e240008004200 */
[C-C-:B0-----:R-:W-:Y:S02]  /*c680*/  PRMT R12, R4.reuse, 0x6420, R5.reuse ;  /* 0x00006420040c7816 */ /* 0x141fe40000000005 */
[----:B------:R-:W-:Y:S02]  /*c690*/  PRMT R13, R4, 0x7531, R5 ;  /* 0x00007531040d7816 */ /* 0x000fe40000000005 */
[C-C-:B------:R-:W-:Y:S02]  /*c6a0*/  PRMT R14, R6.reuse, 0x6420, R7.reuse ;  /* 0x00006420060e7816 */ /* 0x140fe40000000007 */
[----:B------:R-:W-:-:S02]  /*c6b0*/  PRMT R15, R6, 0x7531, R7 ;  /* 0x00007531060f7816 */ /* 0x000fc40000000007 */
[----:B------:R-:W0:Y:S02]  /*c6c0*/  LDSM.16.MT88.4 R4, [R18+0x11400] ;  /* 0x011400001204783b */ /* 0x000e240000004200 */
[C---:B0-----:R-:W-:Y:S02]  /*c6d0*/  PRMT R8, R4.reuse, 0x6420, R5 ;  /* 0x0000642004087816 */ /* 0x041fe40000000005 */
[----:B--2---:R-:W-:Y:S02]  /*c6e0*/  IADD3 R2, R11, R0, R9 ;  /* 0x000000000b027210 */ /* 0x004fe40007ffe009 */
[----:B------:R-:W-:Y:S01]  /*c6f0*/  PRMT R9, R4, 0x7531, R5 ;  /* 0x0000753104097816 */ /* 0x000fe20000000005 */
[----:B------:R-:W-:Y:S02]  /*c700*/  VIADD R4, R0, 0x5000 ;  /* 0x0000500000047836 */ /* 0x000fe40000000000 */
[----:B------:R-:W-:Y:S01]  /*c710*/  IMAD.IADD R2, R10, 0x1, R2 ;  /* 0x000000010a027824 */ /* 0x000fe200078e0202 */
[----:B------:R-:W-:-:S02]  /*c720*/  PRMT R10, R6, 0x6420, R7 ;  /* 0x00006420060a7816 */ /* 0x000fc40000000007 */
[----:B------:R-:W-:Y:S02]  /*c730*/  LOP3.LUT R4, R4, R17, RZ, 0xfc, !PT ;  /* 0x0000001104047212 */ /* 0x000fe400078efcff */
[----:B------:R0:W-:Y:S02]  /*c740*/  STSM.16.M88.4 [R2], R12 ;  /* 0x0000000c02007844 */ /* 0x0001e40000000200 */
[----:B0-----:R-:W-:Y:S01]  /*c750*/  IMAD.MOV.U32 R15, RZ, RZ, R11 ;  /* 0x000000ffff0f7224 */ /* 0x001fe200078e000b */
[----:B------:R-:W-:-:S05]  /*c760*/  PRMT R11, R6, 0x7531, R7 ;  /* 0x00007531060b7816 */ /* 0x000fca0000000007 */
        /* <DEDUP_REMOVED lines=64> */
[--C-:B0-----:R-:W-:Y:S02]  /*cb70*/  PRMT R8, R4, 0x6420, R5.reuse ;  /* 0x0000642004087816 */ /* 0x101fe40000000005 */
[----:B--2---:R-:W-:Y:S01]  /*cb80*/  IADD3 R2, R10, R9, R0 ;  /* 0x000000090a027210 */ /* 0x004fe20007ffe000 */
[----:B------:R-:W-:Y:S01]  /*cb90*/  VIADD R0, R0, 0x7000 ;  /* 0x0000700000007836 */ /* 0x000fe20000000000 */
[----:B------:R-:W-:Y:S02]  /*cba0*/  PRMT R9, R4, 0x7531, R5 ;  /* 0x0000753104097816 */ /* 0x000fe40000000005 */
[C-C-:B------:R-:W-:Y:S01]  /*cbb0*/  PRMT R10, R6.reuse, 0x6420, R7.reuse ;  /* 0x00006420060a7816 */ /* 0x140fe20000000007 */
[----:B------:R-:W-:Y:S01]  /*cbc0*/  IMAD.IADD R2, R11, 0x1, R2 ;  /* 0x000000010b027824 */ /* 0x000fe200078e0202 */
[----:B------:R-:W-:-:S02]  /*cbd0*/  PRMT R11, R6, 0x7531, R7 ;  /* 0x00007531060b7816 */ /* 0x000fc40000000007 */
[----:B------:R-:W-:Y:S02]  /*cbe0*/  LOP3.LUT R0, R0, R17, RZ, 0xfc, !PT ;  /* 0x0000001100007212 */ /* 0x000fe400078efcff */
[----:B------:R-:W-:Y:S04]  /*cbf0*/  STSM.16.M88.4 [R2], R12 ;  /* 0x0000000c02007844 */ /* 0x000fe80000000200 */
[----:B------:R-:W-:Y:S04]  /*cc00*/  STSM.16.M88.4 [R2+0x2000], R8 ;  /* 0x0020000802007844 */ /* 0x000fe80000000200 */
[----:B------:R-:W0:Y:S02]  /*cc10*/  LDSM.16.MT88.4 R8, [R0+UR41+0x10400] ;  /* 0x010400290008783b */ /* 0x000e240008004200 */
[----:B0-----:R-:W-:-:S02]  /*cc20*/  PRMT R4, R8, 0x6420, R9 ;  /* 0x0000642008047816 */ /* 0x001fc40000000009 */
[----:B------:R-:W-:Y:S02]  /*cc30*/  PRMT R5, R8, 0x7531, R9 ;  /* 0x0000753108057816 */ /* 0x000fe40000000009 */
[C-C-:B------:R-:W-:Y:S02]  /*cc40*/  PRMT R6, R10.reuse, 0x6420, R11.reuse ;  /* 0x000064200a067816 */ /* 0x140fe4000000000b */
[----:B------:R-:W-:Y:S02]  /*cc50*/  PRMT R7, R10, 0x7531, R11 ;  /* 0x000075310a077816 */ /* 0x000fe4000000000b */
[----:B------:R-:W0:Y:S04]  /*cc60*/  LDSM.16.MT88.4 R8, [R18+0x17400] ;  /* 0x017400001208783b */ /* 0x000e280000004200 */
[----:B------:R0:W-:Y:S02]  /*cc70*/  STSM.16.M88.4 [R2+0x4000], R4 ;  /* 0x0040000402007844 */ /* 0x0001e40000000200 */
[----:B0-----:R-:W-:-:S02]  /*cc80*/  PRMT R4, R8, 0x6420, R9 ;  /* 0x0000642008047816 */ /* 0x001fc40000000009 */
[----:B------:R-:W-:Y:S02]  /*cc90*/  PRMT R5, R8, 0x7531, R9 ;  /* 0x0000753108057816 */ /* 0x000fe40000000009 */
[C-C-:B------:R-:W-:Y:S02]  /*cca0*/  PRMT R6, R10.reuse, 0x6420, R11.reuse ;  /* 0x000064200a067816 */ /* 0x140fe4000000000b */
[----:B------:R-:W-:-:S05]  /*ccb0*/  PRMT R7, R10, 0x7531, R11 ;  /* 0x000075310a077816 */ /* 0x000fca000000000b */
[----:B------:R0:W-:Y:S01]  /*ccc0*/  STSM.16.M88.4 [R2+0x6000], R4 ;  /* 0x0060000402007844 */ /* 0x0001e20000000200 */
[----:B------:R-:W-:Y:S01]  /*ccd0*/  @!PT LDS RZ, [RZ] ;  /* 0x00000000fffff984 */ /* 0x000fe20000000800 */
[----:B------:R-:W-:Y:S01]  /*cce0*/  @!PT LDS RZ, [RZ] ;  /* 0x00000000fffff984 */ /* 0x000fe20000000800 */
[----:B------:R-:W-:Y:S01]  /*ccf0*/  @!PT LDS RZ, [RZ] ;  /* 0x00000000fffff984 */ /* 0x000fe20000000800 */
[----:B------:R-:W-:Y:S01]  /*cd00*/  @!PT LDS RZ, [RZ] ;  /* 0x00000000fffff984 */ /* 0x000fe20000000800 */
[----:B------:R1:W-:Y:S06]  /*cd10*/  MEMBAR.ALL.CTA ;  /* 0x0000000000007992 */ /* 0x0003ec0000008000 */
[----:B-1----:R-:W1:Y:S01]  /*cd20*/  FENCE.VIEW.ASYNC.S ;  /* 0x00000000000073c6 */ /* 0x002e620000000000 */
[----:B------:R-:W-:Y:S05]  /*cd30*/  @!P1 BRA `(.L_x_79) ;  /* 0x0000000000049947 */ /* 0x000fea0003800000 */
[----:B------:R-:W-:Y:S01]  /*cd40*/  BPT.TRAP 0x1 ;  /* 0x000000040000795c */ /* 0x000fe20000300000 */
.L_x_79:
[----:B------:R-:W2:Y:S01]  /*cd50*/  S2R R0, SR_TID.X ;  /* 0x0000000000007919 */ /* 0x000ea20000002100 */
[----:B-1----:R1:W-:Y:S01]  /*cd60*/  SYNCS.ARRIVE.TRANS64.A1T0 RZ, [R19+URZ+0x38850], RZ ;  /* 0x038850ff13ff79a7 */ /* 0x0023e2000810003f */
[----:B0-----:R4:W5:Y:S01]  /*cd70*/  LDL R2, [R1] ;  /* 0x0000000001027983 */ /* 0x0019620000100800 */
[----:B--2---:R-:W-:Y:S01]  /*cd80*/  LOP3.LUT R0, R0, 0x7f, RZ, 0xc0, !PT ;  /* 0x0000007f00007812 */ /* 0x004fe200078ec0ff */
[----:B------:R-:W-:Y:S03]  /*cd90*/  BAR.SYNC.DEFER_BLOCKING 0x2, 0x80 ;  /* 0x0082000000007b1d */ /* 0x000fe60000010000 */
[----:B------:R-:W-:-:S03]  /*cda0*/  ISETP.NE.AND P0, PT, R0, RZ, PT ;  /* 0x000000ff0000720c */ /* 0x000fc60003f05270 */
[----:B------:R4:W5:Y:S10]  /*cdb0*/  LDL R0, [R1+0x8] ;  /* 0x0000080001007983 */ /* 0x0009740000100800 */
[----:B-1----:R-:W-:-:S05]  /*cdc0*/  @!P0 VIADD R19, R19, 0x38880 ;  /* 0x0003888013138836 */ /* 0x002fca0000000000 */
[----:B------:R-:W-:-:S04]  /*cdd0*/  @!P0 PRMT R19, RZ, 0x654, R19 ;  /* 0x00000654ff138816 */ /* 0x000fc80000000013 */
[----:B------:R4:W-:Y:S01]  /*cde0*/  @!P0 SYNCS.ARRIVE.TRANS64.RED.A1T0 RZ, [R19+URZ], RZ ;  /* 0x000000ff13ff89a7 */ /* 0x0009e2000810043f */
[C---:B------:R-:W-:Y:S01]  /*cdf0*/  ISETP.GT.AND P0, PT, R3.reuse, RZ, PT ;  /* 0x000000ff0300720c */ /* 0x040fe20003f04270 */
[----:B------:R-:W-:-:S12]  /*ce00*/  VIADD R3, R3, 0xffffffff ;  /* 0xffffffff03037836 */ /* 0x000fd80000000000 */
[----:B----4-:R-:W-:Y:S05]  /*ce10*/  @P0 BRA `(.L_x_80) ;  /* 0xffffffe800ec0947 */ /* 0x010fea000383ffff */
.L_x_58:
[----:B------:R-:W-:-:S06]  /*ce20*/  UISETP.NE.AND UP0, UPT, UR42, 0x3, UPT ;  /* 0x000000032a00788c */ /* 0x000fcc000bf05270 */
[----:B------:R-:W-:-:S13]  /*ce30*/  PLOP3.LUT P0, PT, PT, PT, UP0, 0x80, 0x0 ;  /* 0x000000000000781c */ /* 0x000fda0003f0f008 */
[----:B------:R-:W-:Y:S05]  /*ce40*/  @!P0 BRA `(.L_x_81) ;  /* 0x0000000000048947 */ /* 0x000fea0003800000 */
[----:B------:R-:W-:Y:S01]  /*ce50*/  BPT.TRAP 0x1 ;  /* 0x000000040000795c */ /* 0x000fe20000300000 */
.L_x_81:
[----:B-1----:R-:W4:Y:S04]  /*ce60*/  LDL R3, [R1+0x8] ;  /* 0x0000080001037983 */ /* 0x002f280000100800 */
[----:B0----5:R-:W2:Y:S01]  /*ce70*/  LDL R2, [R1] ;  /* 0x0000000001027983 */ /* 0x021ea20000100800 */
[----:B---3--:R-:W-:Y:S01]  /*ce80*/  IMAD.U32 R0, RZ, RZ, UR47 ;  /* 0x0000002fff007e24 */ /* 0x008fe2000f8e00ff */
[----:B------:R-:W-:Y:S04]  /*ce90*/  BSSY B0, `(.L_x_82) ;  /* 0x0000007000007945 */ /* 0x000fe80003800000 */
[----:B------:R-:W-:-:S02]  /*cea0*/  ISETP.NE.AND P1, PT, R0, 0x3, PT ;  /* 0x000000030000780c */ /* 0x000fc40003f25270 */
[----:B----4-:R-:W-:-:S04]  /*ceb0*/  LOP3.LUT R0, R3, 0x1, RZ, 0x3c, !PT ;  /* 0x0000000103007812 */ /* 0x010fc800078e3cff */
[----:B------:R-:W-:Y:S02]  /*cec0*/  SHF.L.U32 R0, R0, 0x1f, RZ ;  /* 0x0000001f00007819 */ /* 0x000fe400000006ff */
[----:B--2---:R-:W-:-:S04]  /*ced0*/  LEA R3, R2, UR41, 0x3 ;  /* 0x0000002902037c11 */ /* 0x004fc8000f8e18ff */
[----:B------:R-:W0:Y:S02]  /*cee0*/  SYNCS.PHASECHK.TRANS64.TRYWAIT P0, [R3+URZ+0x38870], R0 ;  /* 0x03887000030075a7 */ /* 0x000e24000800017f */
[----:B0-----:R-:W-:Y:S05]  /*cef0*/  @!P0 BRA `(.L_x_83) ;  /* 0x0000001c00788947 */ /* 0x001fea0003800000 */
.L_x_131:
[----:B------:R-:W-:Y:S05]  /*cf00*/  BSYNC B0 ;  /* 0x0000000000007941 */ /* 0x000fea0003800000 */
.L_x_82:
[----:B------:R-:W-:Y:S05]  /*cf10*/  @!P1 BRA `(.L_x_84) ;  /* 0x0000000000049947 */ /* 0x000fea0003800000 */
[----:B------:R-:W-:Y:S01]  /*cf20*/  BPT.TRAP 0x1 ;  /* 0x000000040000795c */ /* 0x000fe20000300000 */
.L_x_84:
[----:B0-----:R-:W2:Y:S02]  /*cf30*/  LDL R0, [R1+0x8] ;  /* 0x0000080001007983 */ /* 0x001ea40000100800 */
[----:B--2---:R-:W-:-:S04]  /*cf40*/  SHF.L.U32 R0, R0, 0x1f, RZ ;  /* 0x0000001f00007819 */ /* 0x004fc800000006ff */
[----:B------:R-:W0:Y:S02]  /*cf50*/  SYNCS.PHASECHK.TRANS64.TRYWAIT P0, [R3+URZ+0x38860], R0 ;  /* 0x03886000030075a7 */ /* 0x000e24000800017f */
[----:B0-----:R-:W-:Y:S05]  /*cf60*/  @!P0 BRA `(.L_x_85) ;  /* 0x0000001c00708947 */ /* 0x001fea0003800000 */
.L_x_132:
[----:B------:R-:W2:Y:S04]  /*cf70*/  LDL R18, [R1] ;  /* 0x0000000001127983 */ /* 0x000ea80000100800 */
[----:B------:R-:W3:Y:S04]  /*cf80*/  LDL R2, [R1+0x24] ;  /* 0x0000240001027983 */ /* 0x000ee80000100800 */
[----:B------:R-:W0:Y:S01]  /*cf90*/  LDL R13, [R1+0x4] ;  /* 0x00000400010d7983 */ /* 0x000e220000100800 */
[----:B------:R-:W-:Y:S05]  /*cfa0*/  WARPSYNC.ALL ;  /* 0x0000000000007948 */ /* 0x000fea0003800000 */
[----:B------:R-:W-:-:S04]  /*cfb0*/  IMAD.U32 R19, RZ, RZ, UR41 ;  /* 0x00000029ff137e24 */ /* 0x000fc8000f8e00ff */
[----:B------:R-:W-:Y:S02]  /*cfc0*/  VIADD R19, R19, 0x400 ;  /* 0x0000040013137836 */ /* 0x000fe40000000000 */
[----:B--2---:R-:W-:-:S05]  /*cfd0*/  IMAD.SHL.U32 R16, R18, 0x8000, RZ ;  /* 0x0000800012107824 */ /* 0x004fca00078e00ff */
[----:B------:R-:W-:-:S05]  /*cfe0*/  LOP3.LUT R12, R16, R17, RZ, 0xfc, !PT ;  /* 0x00000011100c7212 */ /* 0x000fca00078efcff */
[----:B------:R-:W1:Y:S01]  /*cff0*/  LDSM.16.MT88.4 R4, [R12+UR41+0x10400] ;  /* 0x010400290c04783b */ /* 0x000e620008004200 */
[----:B---3--:R-:W-:Y:S02]  /*d000*/  IADD3 R2, R2, UR41, R16 ;  /* 0x0000002902027c10 */ /* 0x008fe4000fffe010 */
[----:B0-----:R-:W-:Y:S02]  /*d010*/  IADD3 R0, R19, R16, R13 ;  /* 0x0000001013007210 */ /* 0x001fe40007ffe00d */
[C-C-:B-1----:R-:W-:Y:S02]  /*d020*/  PRMT R8, R4.reuse, 0x6420, R5.reuse ;  /* 0x0000642004087816 */ /* 0x142fe40000000005 */
[----:B------:R-:W-:Y:S02]  /*d030*/  PRMT R9, R4, 0x7531, R5 ;  /* 0x0000753104097816 */ /* 0x000fe40000000005 */
[C-C-:B------:R-:W-:Y:S02]  /*d040*/  PRMT R10, R6.reuse, 0x6420, R7.reuse ;  /* 0x00006420060a7816 */ /* 0x140fe40000000007 */
[----:B------:R-:W-:-:S02]  /*d050*/  PRMT R11, R6, 0x7531, R7 ;  /* 0x00007531060b7816 */ /* 0x000fc40000000007 */
        /* <DEDUP_REMOVED lines=24> */
[----:B------:R-:W-:-:S05]  /*d1e0*/  VIADD R0, R16, 0x1000 ;  /* 0x0000100010007836 */ /* 0x000fca0000000000 */
[----:B------:R-:W-:-:S05]  /*d1f0*/  LOP3.LUT R0, R0, R17, RZ, 0xfc, !PT ;  /* 0x0000001100007212 */ /* 0x000fca00078efcff */
[----:B------:R-:W0:Y:S01]  /*d200*/  LDSM.16.MT88.4 R4, [R0+UR41+0x10400] ;  /* 0x010400290004783b */ /* 0x000e220008004200 */
[----:B------:R-:W-:Y:S01]  /*d210*/  IMAD.MOV.U32 R11, RZ, RZ, R15 ;  /* 0x000000ffff0b7224 */ /* 0x000fe200078e000f */
[C-C-:B0-----:R-:W-:Y:S02]  /*d220*/  PRMT R12, R4.reuse, 0x6420, R5.reuse ;  /* 0x00006420040c7816 */ /* 0x141fe40000000005 */
[----:B------:R-:W-:Y:S02]  /*d230*/  PRMT R13, R4, 0x7531, R5 ;  /* 0x00007531040d7816 */ /* 0x000fe40000000005 */
[C-C-:B------:R-:W-:Y:S02]  /*d240*/  PRMT R14, R6.reuse, 0x6420, R7.reuse ;  /* 0x00006420060e7816 */ /* 0x140fe40000000007 */
[----:B------:R-:W-:Y:S02]  /*d250*/  PRMT R15, R6, 0x7531, R7 ;  /* 0x00007531060f7816 */ /* 0x000fe40000000007 */
[----:B------:R-:W0:Y:S02]  /*d260*/  LDSM.16.MT88.4 R4, [R2+0x11400] ;  /* 0x011400000204783b */ /* 0x000e240000004200 */
[----:B0-----:R-:W-:-:S02]  /*d270*/  PRMT R8, R4, 0x6420, R5 ;  /* 0x0000642004087816 */ /* 0x001fc40000000005 */
[----:B------:R-:W-:Y:S01]  /*d280*/  PRMT R9, R4, 0x7531, R5 ;  /* 0x0000753104097816 */ /* 0x000fe20000000005 */
[----:B------:R-:W-:-:S05]  /*d290*/  VIADD R4, R16, 0x5000 ;  /* 0x0000500010047836 */ /* 0x000fca0000000000 */
[----:B------:R-:W-:Y:S02]  /*d2a0*/  LOP3.LUT R4, R4, R17, RZ, 0xfc, !PT ;  /* 0x0000001104047212 */ /* 0x000fe400078efcff */
[----:B--2---:R-:W-:-:S05]  /*d2b0*/  IADD3 R0, R11, R16, R10 ;  /* 0x000000100b007210 */ /* 0x004fca0007ffe00a */
[----:B------:R-:W-:Y:S01]  /*d2c0*/  IMAD.IADD R0, R19, 0x1, R0 ;  /* 0x0000000113007824 */ /* 0x000fe200078e0200 */
[----:B------:R-:W-:-:S04]  /*d2d0*/  PRMT R10, R6, 0x6420, R7 ;  /* 0x00006420060a7816 */ /* 0x000fc80000000007 */
        /* <DEDUP_REMOVED lines=64> */
[----:B------:R-:W-:Y:S02]  /*d6e0*/  PRMT R9, R4, 0x7531, R5 ;  /* 0x0000753104097816 */ /* 0x000fe40000000005 */
[----:B--2---:R-:W-:Y:S01]  /*d6f0*/  IADD3 R0, R11, R10, R16 ;  /* 0x0000000a0b007210 */ /* 0x004fe20007ffe010 */
[----:B------:R-:W-:Y:S01]  /*d700*/  VIADD R16, R16, 0x7000 ;  /* 0x0000700010107836 */ /* 0x000fe20000000000 */
[C-C-:B------:R-:W-:Y:S02]  /*d710*/  PRMT R10, R6.reuse, 0x6420, R7.reuse ;  /* 0x00006420060a7816 */ /* 0x140fe40000000007 */
[----:B------:R-:W-:Y:S01]  /*d720*/  PRMT R11, R6, 0x7531, R7 ;  /* 0x00007531060b7816 */ /* 0x000fe20000000007 */
[----:B------:R-:W-:Y:S01]  /*d730*/  IMAD.IADD R0, R19, 0x1, R0 ;  /* 0x0000000113007824 */ /* 0x000fe200078e0200 */
[----:B------:R-:W-:-:S04]  /*d740*/  LOP3.LUT R16, R16, R17, RZ, 0xfc, !PT ;  /* 0x0000001110107212 */ /* 0x000fc800078efcff */
        /* <DEDUP_REMOVED lines=8> */
[----:B------:R1:W-:Y:S01]  /*d7d0*/  STSM.16.M88.4 [R0+0x4000], R12 ;  /* 0x0040000c00007844 */ /* 0x0003e20000000200 */
        /* <DEDUP_REMOVED lines=10> */
[----:B0-----:R-:W0:Y:S01]  /*d880*/  FENCE.VIEW.ASYNC.S ;  /* 0x00000000000073c6 */ /* 0x001e220000000000 */
[----:B------:R-:W-:Y:S05]  /*d890*/  @!P1 BRA `(.L_x_86) ;  /* 0x0000000000049947 */ /* 0x000fea0003800000 */
[----:B------:R-:W-:Y:S01]  /*d8a0*/  BPT.TRAP 0x1 ;  /* 0x000000040000795c */ /* 0x000fe20000300000 */
.L_x_86:
[----:B------:R-:W2:Y:S01]  /*d8b0*/  LDL.LU R4, [R1+0x8] ;  /* 0x0000080001047983 */ /* 0x000ea20000300800 */
[----:B0-----:R0:W-:Y:S01]  /*d8c0*/  SYNCS.ARRIVE.TRANS64.A1T0 RZ, [R3+URZ+0x38850], RZ ;  /* 0x038850ff03ff79a7 */ /* 0x0011e2000810003f */
[----:B-1----:R-:W1:Y:S01]  /*d8d0*/  S2R R0, SR_TID.X ;  /* 0x0000000000007919 */ /* 0x002e620000002100 */
[----:B------:R-:W-:Y:S01]  /*d8e0*/  VIADD R2, R18, 0x1 ;  /* 0x0000000112027836 */ /* 0x000fe20000000000 */
[----:B------:R-:W-:Y:S01]  /*d8f0*/  UIADD3 UR50, UR43, UR50, URZ ;  /* 0x000000322b327290 */ /* 0x000fe2000fffe03f */
[----:B-1----:R-:W-:Y:S01]  /*d900*/  LOP3.LUT R0, R0, 0x7f, RZ, 0xc0, !PT ;  /* 0x0000007f00007812 */ /* 0x002fe200078ec0ff */
[----:B------:R-:W-:Y:S03]  /*d910*/  BAR.SYNC.DEFER_BLOCKING 0x2, 0x80 ;  /* 0x0082000000007b1d */ /* 0x000fe60000010000 */
[----:B------:R-:W-:-:S05]  /*d920*/  ISETP.NE.AND P0, PT, R0, RZ, PT ;  /* 0x000000ff0000720c */ /* 0x000fca0003f05270 */
[----:B------:R-:W1:Y:S08]  /*d930*/  LDC R0, c[0x0][0xc34] ;  /* 0x00030d00ff007b82 */ /* 0x000e700000000800 */
[----:B0-----:R-:W-:-:S05]  /*d940*/  @!P0 VIADD R3, R3, 0x38880 ;  /* 0x0003888003038836 */ /* 0x001fca0000000000 */
[----:B------:R-:W-:-:S04]  /*d950*/  @!P0 PRMT R3, RZ, 0x654, R3 ;  /* 0x00000654ff038816 */ /* 0x000fc80000000003 */
[----:B------:R0:W-:Y:S01]  /*d960*/  @!P0 SYNCS.ARRIVE.TRANS64.RED.A1T0 RZ, [R3+URZ], RZ ;  /* 0x000000ff03ff89a7 */ /* 0x0001e2000810043f */
[----:B------:R-:W-:Y:S02]  /*d970*/  ISETP.NE.AND P0, PT, R2, 0x2, PT ;  /* 0x000000020200780c */ /* 0x000fe40003f05270 */
[----:B-1----:R-:W-:Y:S02]  /*d980*/  ISETP.LE.AND P1, PT, R0, UR50, PT ;  /* 0x0000003200007c0c */ /* 0x002fe4000bf23270 */
[----:B------:R-:W-:Y:S01]  /*d990*/  SEL R0, RZ, 0x1, P0 ;  /* 0x00000001ff007807 */ /* 0x000fe20000000000 */
[----:B------:R-:W-:-:S03]  /*d9a0*/  UIADD3 UR46, UR46, 0x1, URZ ;  /* 0x000000012e2e7890 */ /* 0x000fc6000fffe03f */
[----:B--2---:R-:W-:Y:S02]  /*d9b0*/  LOP3.LUT R4, R4, R0, RZ, 0x3c, !PT ;  /* 0x0000000004047212 */ /* 0x004fe400078e3cff */
[----:B------:R-:W-:-:S05]  /*d9c0*/  SEL R0, R2, RZ, P0 ;  /* 0x000000ff02007207 */ /* 0x000fca0000000000 */
[----:B------:R0:W-:Y:S04]  /*d9d0*/  STL [R1], R0 ;  /* 0x0000000001007387 */ /* 0x0001e80000100800 */
[----:B------:R0:W-:Y:S01]  /*d9e0*/  STL [R1+0x8], R4 ;  /* 0x0000080401007387 */ /* 0x0001e20000100800 */
[----:B------:R-:W-:Y:S05]  /*d9f0*/  @!P1 BRA `(.L_x_87) ;  /* 0xffffffc400749947 */ /* 0x000fea000383ffff */
[----:B------:R-:W-:-:S12]  /*da00*/  ULOP3.LUT UR46, UR46, 0x1, URZ, 0xc, !UPT ;  /* 0x000000012e2e7892 */ /* 0x000fd8000f8e0c3f */
.L_x_40:
[----:B0-----:R-:W0:Y:S01]  /*da10*/  S2R R3, SR_CgaCtaId ;  /* 0x0000000000037919 */ /* 0x001e220000008800 */
[----:B------:R-:W-:-:S04]  /*da20*/  MOV R0, 0x400 ;  /* 0x0000040000007802 */ /* 0x000fc80000000f00 */
[----:B0-----:R-:W-:Y:S01]  /*da30*/  LEA R9, R3, R0, 0x18 ;  /* 0x0000000003097211 */ /* 0x001fe200078ec0ff */
[----:B------:R-:W-:-:S05]  /*da40*/  IMAD.U32 R0, RZ, RZ, UR46 ;  /* 0x0000002eff007e24 */ /* 0x000fca000f8e00ff */
[----:B------:R-:W-:-:S04]  /*da50*/  SHF.L.U32 R0, R0, 0x1f, RZ ;  /* 0x0000001f00007819 */ /* 0x000fc800000006ff */
[----:B------:R-:W0:Y:S02]  /*da60*/  SYNCS.PHASECHK.TRANS64.TRYWAIT P0, [R9+URZ+0x38820], R0 ;  /* 0x03882000090075a7 */ /* 0x000e24000800017f */
[----:B0-----:R-:W-:Y:S05]  /*da70*/  @!P0 BRA `(.L_x_88) ;  /* 0x0000001000c08947 */ /* 0x001fea0003800000 */
.L_x_133:
[----:B------:R-:W1:Y:S02]  /*da80*/  S2R R2, SR_TID.X ;  /* 0x0000000000027919 */ /* 0x000e640000002100 */
[----:B-1----:R-:W-:-:S04]  /*da90*/  SHF.R.U32.HI R2, RZ, 0x5, R2 ;  /* 0x00000005ff027819 */ /* 0x002fc80000011602 */
[----:B------:R-:W-:-:S05]  /*daa0*/  LOP3.LUT R2, R2, 0x3, RZ, 0xc0, !PT ;  /* 0x0000000302027812 */ /* 0x000fca00078ec0ff */
[----:B0-----:R-:W0:Y:S02]  /*dab0*/  SHFL.IDX PT, R0, R2, RZ, 0x1f ;  /* 0x00001fff02007589 */ /* 0x001e2400000e0000 */
[----:B0-----:R-:W-:-:S13]  /*dac0*/  ISETP.NE.AND P0, PT, R0, RZ, PT ;  /* 0x000000ff0000720c */ /* 0x001fda0003f05270 */
[----:B------:R-:W-:Y:S05]  /*dad0*/  @P0 EXIT ;  /* 0x000000000000094d */ /* 0x000fea0003800000 */
[----:B------:R-:W-:Y:S01]  /*dae0*/  ELECT P0, URZ, PT ;  /* 0x00000000003f782f */ /* 0x000fe20003800000 */
[----:B------:R-:W-:-:S12]  /*daf0*/  BSSY B0, `(.L_x_89) ;  /* 0x000002a000007945 */ /* 0x000fd80003800000 */
[----:B------:R-:W-:Y:S05]  /*db00*/  @!P0 BRA `(.L_x_90) ;  /* 0x0000000000a08947 */ /* 0x000fea0003800000 */
[----:B------:R-:W-:-:S06]  /*db10*/  ULOP3.LUT UR4, UR38, 0x2, URZ, 0xfc, !UPT ;  /* 0x0000000226047892 */ /* 0x000fcc000f8efc3f */
[----:B------:R-:W-:-:S05]  /*db20*/  IMAD.U32 R0, RZ, RZ, UR4 ;  /* 0x00000004ff007e24 */ /* 0x000fca000f8e00ff */
[----:B------:R-:W-:-:S13]  /*db30*/  ISETP.NE.AND P0, PT, R0, 0x3, PT ;  /* 0x000000030000780c */ /* 0x000fda0003f05270 */
[----:B------:R-:W-:Y:S05]  /*db40*/  @!P0 BRA `(.L_x_91) ;  /* 0x0000000000048947 */ /* 0x000fea0003800000 */
[----:B------:R-:W-:Y:S01]  /*db50*/  BPT.TRAP 0x1 ;  /* 0x000000040000795c */ /* 0x000fe20000300000 */
.L_x_91:
[----:B------:R-:W2:Y:S04]  /*db60*/  LDL R2, [R1] ;  /* 0x0000000001027983 */ /* 0x000ea80000100800 */
[----:B------:R-:W3:Y:S01]  /*db70*/  LDL.LU R6, [R1+0x8] ;  /* 0x0000080001067983 */ /* 0x000ee20000300800 */
[----:B------:R-:W-:-:S04]  /*db80*/  VIADD R0, R9, 0x38840 ;  /* 0x0003884009007836 */ /* 0x000fc80000000000 */
[C---:B--2---:R-:W-:Y:S02]  /*db90*/  IMAD R5, R2.reuse, 0x8, R0 ;  /* 0x0000000802057824 */ /* 0x044fe400078e0200 */
[----:B------:R-:W-:Y:S01]  /*dba0*/  VIADD R2, R2, 0x1 ;  /* 0x0000000102027836 */ /* 0x000fe20000000000 */
[----:B---3--:R-:W-:-:S04]  /*dbb0*/  SHF.L.U32 R4, R6, 0x1f, RZ ;  /* 0x0000001f06047819 */ /* 0x008fc800000006ff */
[----:B------:R-:W-:Y:S01]  /*dbc0*/  ISETP.NE.AND P2, PT, R2, 0x2, PT ;  /* 0x000000020200780c */ /* 0x000fe20003f45270 */
[----:B------:R-:W0:Y:S03]  /*dbd0*/  SYNCS.PHASECHK.TRANS64.TRYWAIT P1, [R5+URZ], R4 ;  /* 0x00000004050075a7 */ /* 0x000e26000802017f */
[----:B------:R-:W-:-:S04]  /*dbe0*/  SEL R3, RZ, 0x1, P2 ;  /* 0x00000001ff037807 */ /* 0x000fc80001000000 */
[----:B------:R-:W-:Y:S02]  /*dbf0*/  LOP3.LUT R6, R6, R3, RZ, 0x3c, !PT ;  /* 0x0000000306067212 */ /* 0x000fe400078e3cff */
[----:B------:R-:W-:-:S05]  /*dc00*/  SEL R3, R2, RZ, P2 ;  /* 0x000000ff02037207 */ /* 0x000fca0001000000 */
[----:B------:R-:W-:Y:S01]  /*dc10*/  IMAD R7, R3, 0x8, R0 ;  /* 0x0000000803077824 */ /* 0x000fe200078e0200 */
[----:B------:R-:W-:Y:S01]  /*dc20*/  SHF.L.U32 R0, R6, 0x1f, RZ ;  /* 0x0000001f06007819 */ /* 0x000fe200000006ff */
[----:B0-----:R-:W-:Y:S06]  /*dc30*/  @!P1 BRA `(.L_x_92) ;  /* 0x0000001000649947 */ /* 0x001fec0003800000 */
.L_x_134:
[----:B------:R-:W1:Y:S02]  /*dc40*/  SYNCS.PHASECHK.TRANS64.TRYWAIT P1, [R7+URZ], R0 ;  /* 0x00000000070075a7 */ /* 0x000e64000802017f */
[----:B-1----:R-:W-:Y:S05]  /*dc50*/  @!P1 BRA `(.L_x_93) ;  /* 0x0000001000709947 */ /* 0x002fea0003800000 */
.L_x_135:
[----:B------:R-:W-:Y:S05]  /*dc60*/  @!P0 BRA `(.L_x_94) ;  /* 0x0000000000048947 */ /* 0x000fea0003800000 */
[----:B------:R-:W-:Y:S01]  /*dc70*/  BPT.TRAP 0x1 ;  /* 0x000000040000795c */ /* 0x000fe20000300000 */
.L_x_94:
[----:B------:R-:W0:Y:S02]  /*dc80*/  LDL.LU R2, [R1] ;  /* 0x0000000001027983 */ /* 0x000e240000300800 */
[----:B0-----:R-:W-:-:S04]  /*dc90*/  IMAD R5, R2, 0x8, R9 ;  /* 0x0000000802057824 */ /* 0x001fc800078e0209 */
[----:B------:R-:W0:Y:S02]  /*dca0*/  SYNCS.PHASECHK.TRANS64.TRYWAIT P1, [R5+URZ+0x38860], R4 ;  /* 0x03886004050075a7 */ /* 0x000e24000802017f */
[----:B0-----:R-:W-:Y:S05]  /*dcb0*/  @!P1 BRA `(.L_x_95) ;  /* 0x00000010006c9947 */ /* 0x001fea0003800000 */
.L_x_136:
[----:B------:R-:W-:Y:S05]  /*dcc0*/  @!P0 BRA `(.L_x_96) ;  /* 0x0000000000048947 */ /* 0x000fea0003800000 */
[----:B------:R-:W-:Y:S01]  /*dcd0*/  BPT.TRAP 0x1 ;  /* 0x000000040000795c */ /* 0x000fe20000300000 */
.L_x_96:
[----:B------:R-:W-:-:S04]  /*dce0*/  IMAD R3, R3, 0x8, R9 ;  /* 0x0000000803037824 */ /* 0x000fc800078e0209 */
[----:B------:R-:W2:Y:S02]  /*dcf0*/  SYNCS.PHASECHK.TRANS64.TRYWAIT P1, [R3+URZ+0x38860], R0 ;  /* 0x03886000030075a7 */ /* 0x000ea4000802017f */
[----:B--2---:R-:W-:Y:S05]  /*dd00*/  @!P1 BRA `(.L_x_97) ;  /* 0x00000010006c9947 */ /* 0x004fea0003800000 */
.L_x_137:
[----:B------:R-:W-:Y:S05]  /*dd10*/  @!P0 BRA `(.L_x_98) ;  /* 0x0000000000048947 */ /* 0x000fea0003800000 */
[----:B------:R-:W-:Y:S01]  /*dd20*/  BPT.TRAP 0x1 ;  /* 0x000000040000795c */ /* 0x000fe20000300000 */
.L_x_98:
[----:B------:R-:W3:Y:S02]  /*dd30*/  SYNCS.PHASECHK.TRANS64.TRYWAIT P0, [R5+URZ+0x38880], R4 ;  /* 0x03888004050075a7 */ /* 0x000ee4000800017f */
[----:B---3--:R-:W-:Y:S05]  /*dd40*/  @!P0 BRA `(.L_x_99) ;  /* 0x0000001000708947 */ /* 0x008fea0003800000 */
.L_x_100:
[----:B----4-:R4:W0:Y:S02]  /*dd50*/  SYNCS.PHASECHK.TRANS64.TRYWAIT P0, [R3+URZ+0x38880], R0 ;  /* 0x03888000030075a7 */ /* 0x010824000800017f */
[----:B0-----:R-:W-:Y:S05]  /*dd60*/  @!P0 NANOSLEEP.SYNCS 0x989680 ;  /* 0x009896800000895d */ /* 0x001fea0003900000 */
[----:B------:R-:W0:Y:S02]  /*dd70*/  @!P0 SYNCS.PHASECHK.TRANS64 P0, [R3+URZ+0x38880], R0 ;  /* 0x03888000030085a7 */ /* 0x000e24000800007f */
[----:B0-----:R-:W-:Y:S05]  /*dd80*/  @!P0 BRA `(.L_x_100) ;  /* 0xfffffffc00f08947 */ /* 0x001fea000383ffff */
.L_x_90:
[----:B------:R-:W-:Y:S05]  /*dd90*/  BSYNC B0 ;  /* 0x0000000000007941 */ /* 0x000fea0003800000 */
.L_x_89:
[----:B------:R-:W-:Y:S05]  /*dda0*/  EXIT ;  /* 0x000000000000794d */ /* 0x000fea0003800000 */
.L_x_10:
[----:B0-----:R-:W-:-:S04]  /*ddb0*/  IMAD.U32 R3, RZ, RZ, UR39 ;  /* 0x00000027ff037e24 */ /* 0x001fc8000f8e00ff */
[----:B------:R0:W1:Y:S03]  /*ddc0*/  SYNCS.PHASECHK.TRANS64.TRYWAIT P1, [R3+URZ+0x38800], R0 ;  /* 0x03880000030075a7 */ /* 0x000066000802017f */
[----:B-1----:R-:W-:Y:S05]  /*ddd0*/  @!P1 NANOSLEEP.SYNCS 0x989680 ;  /* 0x009896800000995d */ /* 0x002fea0003900000 */
[----:B------:R-:W1:Y:S02]  /*dde0*/  @!P1 SYNCS.PHASECHK.TRANS64 P1, [R3+URZ+0x38800], R0 ;  /* 0x03880000030095a7 */ /* 0x000e64000802007f */
[----:B-1----:R-:W-:Y:S05]  /*ddf0*/  @!P1 BRA `(.L_x_10) ;  /* 0xfffffffc00ec9947 */ /* 0x002fea000383ffff */
[----:B------:R-:W-:Y:S05]  /*de00*/  BRA `(.L_x_101) ;  /* 0xffffff3400bc7947 */ /* 0x000fea000383ffff */
.L_x_14:
[----:B-1----:R1:W2:Y:S02]  /*de10*/  SYNCS.PHASECHK.TRANS64.TRYWAIT P1, [R3+URZ+0x38830], R0 ;  /* 0x03883000030075a7 */ /* 0x0022a4000802017f */
[----:B--2---:R-:W-:Y:S05]  /*de20*/  @!P1 NANOSLEEP.SYNCS 0x989680 ;  /* 0x009896800000995d */ /* 0x004fea0003900000 */
[----:B------:R-:W2:Y:S02]  /*de30*/  @!P1 SYNCS.PHASECHK.TRANS64 P1, [R3+URZ+0x38830], R0 ;  /* 0x03883000030095a7 */ /* 0x000ea4000802007f */
[----:B--2---:R-:W-:Y:S05]  /*de40*/  @!P1 BRA `(.L_x_14) ;  /* 0xfffffffc00f09947 */ /* 0x004fea000383ffff */
[----:B------:R-:W-:Y:S05]  /*de50*/  BRA `(.L_x_13) ;  /* 0xffffff3400e47947 */ /* 0x000fea000383ffff */
.L_x_19:
[----:B-1----:R-:W-:-:S04]  /*de60*/  IMAD.U32 R5, RZ, RZ, UR6 ;  /* 0x00000006ff057e24 */ /* 0x002fc8000f8e00ff */
[----:B------:R1:W2:Y:S03]  /*de70*/  SYNCS.PHASECHK.TRANS64.TRYWAIT P1, [R5+URZ+0x38830], R0 ;  /* 0x03883000050075a7 */ /* 0x0002a6000802017f */
[----:B--2---:R-:W-:Y:S05]  /*de80*/  @!P1 NANOSLEEP.SYNCS 0x989680 ;  /* 0x009896800000995d */ /* 0x004fea0003900000 */
[----:B------:R-:W2:Y:S02]  /*de90*/  @!P1 SYNCS.PHASECHK.TRANS64 P1, [R5+URZ+0x38830], R0 ;  /* 0x03883000050095a7 */ /* 0x000ea4000802007f */
[----:B--2---:R-:W-:Y:S05]  /*dea0*/  @!P1 BRA `(.L_x_19) ;  /* 0xfffffffc00ec9947 */ /* 0x004fea000383ffff */
[----:B------:R-:W-:Y:S05]  /*deb0*/  BRA `(.L_x_16) ;  /* 0xffffff6000a07947 */ /* 0x000fea000383ffff */
.L_x_23:
[----:B-1----:R-:W-:-:S04]  /*dec0*/  IMAD.U32 R5, RZ, RZ, UR6 ;  /* 0x00000006ff057e24 */ /* 0x002fc8000f8e00ff */
[----:B------:R1:W2:Y:S03]  /*ded0*/  SYNCS.PHASECHK.TRANS64.TRYWAIT P1, [R5+URZ+0x38850], R0 ;  /* 0x03885000050075a7 */ /* 0x0002a6000802017f */
[----:B--2---:R-:W-:Y:S05]  /*dee0*/  @!P1 NANOSLEEP.SYNCS 0x989680 ;  /* 0x009896800000995d */ /* 0x004fea0003900000 */
[----:B------:R-:W2:Y:S02]  /*def0*/  @!P1 SYNCS.PHASECHK.TRANS64 P1, [R5+URZ+0x38850], R0 ;  /* 0x03885000050095a7 */ /* 0x000ea4000802007f */
[----:B--2---:R-:W-:Y:S05]  /*df00*/  @!P1 BRA `(.L_x_23) ;  /* 0xfffffffc00ec9947 */ /* 0x004fea000383ffff */
[----:B------:R-:W-:Y:S05]  /*df10*/  BRA `(.L_x_20) ;  /* 0xffffff6400747947 */ /* 0x000fea000383ffff */
.L_x_29:
[----:B-1----:R-:W-:-:S04]  /*df20*/  IMAD.U32 R7, RZ, RZ, UR8 ;  /* 0x00000008ff077e24 */ /* 0x002fc8000f8e00ff */
[----:B------:R1:W2:Y:S03]  /*df30*/  SYNCS.PHASECHK.TRANS64.TRYWAIT P1, [R7+URZ+0x38850], R6 ;  /* 0x03885006070075a7 */ /* 0x0002a6000802017f */
[----:B--2---:R-:W-:Y:S05]  /*df40*/  @!P1 NANOSLEEP.SYNCS 0x989680 ;  /* 0x009896800000995d */ /* 0x004fea0003900000 */
[----:B------:R-:W2:Y:S02]  /*df50*/  @!P1 SYNCS.PHASECHK.TRANS64 P1, [R7+URZ+0x38850], R6 ;  /* 0x03885006070095a7 */ /* 0x000ea4000802007f */
[----:B--2---:R-:W-:Y:S05]  /*df60*/  @!P1 BRA `(.L_x_29) ;  /* 0xfffffffc00ec9947 */ /* 0x004fea000383ffff */
[----:B------:R-:W-:Y:S05]  /*df70*/  BRA `(.L_x_28) ;  /* 0xffffff8400187947 */ /* 0x000fea000383ffff */
.L_x_45:
[----:B------:R-:W-:Y:S02]  /*df80*/  IMAD.MOV.U32 R13, RZ, RZ, R0 ;  /* 0x000000ffff0d7224 */ /* 0x000fe400078e0000 */
[----:B------:R-:W-:Y:S02]  /*df90*/  IMAD.MOV.U32 R12, RZ, RZ, RZ ;  /* 0x000000ffff0c7224 */ /* 0x000fe400078e00ff */
[----:B------:R-:W-:Y:S02]  /*dfa0*/  IMAD.MOV.U32 R11, RZ, RZ, 0x1f ;  /* 0x0000001fff0b7424 */ /* 0x000fe400078e00ff */
[----:B------:R-:W-:-:S07]  /*dfb0*/  IMAD.MOV.U32 R15, RZ, RZ, -0x1 ;  /* 0xffffffffff0f7424 */ /* 0x000fce00078e00ff */
[----:B0-----:R-:W-:Y:S05]  /*dfc0*/  WARPSYNC.COLLECTIVE R15, `(.L_x_102) ;  /* 0x000000000f087348 */ /* 0x001fea0003c00000 */
[----:B------:R1:W2:Y:S02]  /*dfd0*/  SHFL.IDX P6, R14, R13, R12, R11 ;  /* 0x0000000c0d0e7389 */ /* 0x0002a400000c000b */
[----:B012---:R-:W-:Y:S01]  /*dfe0*/  ENDCOLLECTIVE ;  /* 0x000000000000791b */ /* 0x007fe20003800000 */
.L_x_102:
[----:B------:R-:W-:Y:S05]  /*dff0*/  BRA `(.L_x_103) ;  /* 0xffffffc400fc7947 */ /* 0x000fea000383ffff */
.L_x_47:
[----:B------:R-:W-:Y:S01]  /*e000*/  BSSY B0, `(.L_x_104) ;  /* 0x0000006000007945 */ /* 0x000fe20003800000 */
[----:B------:R-:W-:-:S07]  /*e010*/  IMAD.MOV.U32 R15, RZ, RZ, -0x1 ;  /* 0xffffffffff0f7424 */ /* 0x000fce00078e00ff */
[----:B0-----:R-:W-:Y:S05]  /*e020*/  WARPSYNC.COLLECTIVE R15, `(.L_x_105) ;  /* 0x000000000f0c7348 */ /* 0x001fea0003c00000 */
[----:B------:R-:W-:Y:S02]  /*e030*/  ELECT P6, UR62, PT ;  /* 0x00000000003e782f */ /* 0x000fe400038c0000 */
[----:B------:R-:W-:Y:S01]  /*e040*/  MOV R14, UR62 ;  /* 0x0000003e000e7c02 */ /* 0x000fe20008000f00 */
[----:B0-----:R-:W-:Y:S10]  /*e050*/  ENDCOLLECTIVE ;  /* 0x000000000000791b */ /* 0x001ff40003800000 */
.L_x_105:
[----:B------:R-:W-:Y:S05]  /*e060*/  BSYNC B0 ;  /* 0x0000000000007941 */ /* 0x000fea0003800000 */
.L_x_104:
[----:B------:R-:W-:Y:S05]  /*e070*/  BRA `(.L_x_106) ;  /* 0xffffffc8000c7947 */ /* 0x000fea000383ffff */
.L_x_49:
[----:B-1----:R1:W2:Y:S02]  /*e080*/  SYNCS.PHASECHK.TRANS64.TRYWAIT P0, [R4+URZ+0x38880], R3 ;  /* 0x03888003040075a7 */ /* 0x0022a4000800017f */
[----:B--2---:R-:W-:Y:S05]  /*e090*/  @!P0 NANOSLEEP.SYNCS 0x989680 ;  /* 0x009896800000895d */ /* 0x004fea0003900000 */
[----:B------:R-:W2:Y:S02]  /*e0a0*/  @!P0 SYNCS.PHASECHK.TRANS64 P0, [R4+URZ+0x38880], R3 ;  /* 0x03888003040085a7 */ /* 0x000ea4000800007f */
[----:B--2---:R-:W-:Y:S05]  /*e0b0*/  @!P0 BRA `(.L_x_49) ;  /* 0xfffffffc00f08947 */ /* 0x004fea000383ffff */
[----:B------:R-:W-:Y:S05]  /*e0c0*/  BRA `(.L_x_107) ;  /* 0xffffffc8006c7947 */ /* 0x000fea000383ffff */
.L_x_51:
[----:B--2---:R2:W3:Y:S02]  /*e0d0*/  SYNCS.PHASECHK.TRANS64.TRYWAIT P0, [R4+URZ+0x38840], R3 ;  /* 0x03884003040075a7 */ /* 0x0044e4000800017f */
[----:B---3--:R-:W-:Y:S05]  /*e0e0*/  @!P0 NANOSLEEP.SYNCS 0x989680 ;  /* 0x009896800000895d */ /* 0x008fea0003900000 */
[----:B------:R-:W3:Y:S02]  /*e0f0*/  @!P0 SYNCS.PHASECHK.TRANS64 P0, [R4+URZ+0x38840], R3 ;  /* 0x03884003040085a7 */ /* 0x000ee4000800007f */
[----:B---3--:R-:W-:Y:S05]  /*e100*/  @!P0 BRA `(.L_x_51) ;  /* 0xfffffffc00f08947 */ /* 0x008fea000383ffff */
[----:B------:R-:W-:Y:S05]  /*e110*/  BRA `(.L_x_108) ;  /* 0xffffffc800d87947 */ /* 0x000fea000383ffff */
.L_x_54:
[----:B------:R-:W-:Y:S02]  /*e120*/  IMAD.MOV.U32 R13, RZ, RZ, R2 ;  /* 0x000000ffff0d7224 */ /* 0x000fe400078e0002 */
[----:B------:R-:W-:Y:S02]  /*e130*/  IMAD.MOV.U32 R12, RZ, RZ, RZ ;  /* 0x000000ffff0c7224 */ /* 0x000fe400078e00ff */
[----:B------:R-:W-:Y:S02]  /*e140*/  IMAD.MOV.U32 R11, RZ, RZ, 0x181f ;  /* 0x0000181fff0b7424 */ /* 0x000fe400078e00ff */
[----:B------:R-:W-:Y:S02]  /*e150*/  IMAD.MOV.U32 R15, RZ, RZ, -0x1 ;  /* 0xffffffffff0f7424 */ /* 0x000fe400078e00ff */
[----:B------:R-:W-:-:S07]  /*e160*/  IMAD.IADD R4, R19, 0x1, R4 ;  /* 0x0000000113047824 */ /* 0x000fce00078e0204 */
[----:B-----5:R-:W-:Y:S05]  /*e170*/  WARPSYNC.COLLECTIVE R15, `(.L_x_109) ;  /* 0x000000000f087348 */ /* 0x020fea0003c00000 */
[----:B------:R0:W1:Y:S02]  /*e180*/  SHFL.IDX P6, R14, R13, R12, R11 ;  /* 0x0000000c0d0e7389 */ /* 0x00006400000c000b */
[----:B01---5:R-:W-:Y:S01]  /*e190*/  ENDCOLLECTIVE ;  /* 0x000000000000791b */ /* 0x023fe20003800000 */
.L_x_109:
[----:B------:R-:W-:Y:S02]  /*e1a0*/  VIADD R5, R4, 0x10 ;  /* 0x0000001004057836 */ /* 0x000fe40000000000 */
[----:B------:R-:W-:Y:S02]  /*e1b0*/  IMAD.MOV.U32 R13, RZ, RZ, R0 ;  /* 0x000000ffff0d7224 */ /* 0x000fe400078e0000 */
[----:B------:R-:W-:-:S07]  /*e1c0*/  IMAD.MOV.U32 R7, RZ, RZ, R14 ;  /* 0x000000ffff077224 */ /* 0x000fce00078e000e */
[----:B------:R-:W-:Y:S05]  /*e1d0*/  WARPSYNC.COLLECTIVE R15, `(.L_x_110) ;  /* 0x000000000f087348 */ /* 0x000fea0003c00000 */
[----:B------:R0:W1:Y:S02]  /*e1e0*/  SHFL.IDX P6, R14, R13, R12, R11 ;  /* 0x0000000c0d0e7389 */ /* 0x00006400000c000b */
[----:B01----:R-:W-:Y:S01]  /*e1f0*/  ENDCOLLECTIVE ;  /* 0x000000000000791b */ /* 0x003fe20003800000 */
.L_x_110:
[----:B------:R-:W-:Y:S02]  /*e200*/  ULDC UR4, c[0x0][0x288] ;  /* 0x0000a20000047ab9 */ /* 0x000fe40000000800 */
[----:B------:R-:W-:-:S05]  /*e210*/  IMAD R3, R8, UR4, RZ ;  /* 0x0000000408037c24 */ /* 0x000fca000f8e02ff */
[----:B------:R-:W-:Y:S01]  /*e220*/  ISETP.GE.AND P2, PT, R4, R3, PT ;  /* 0x000000030400720c */ /* 0x000fe20003f46270 */
[----:B------:R-:W-:Y:S02]  /*e230*/  IMAD.MOV.U32 R13, RZ, RZ, R2 ;  /* 0x000000ffff0d7224 */ /* 0x000fe400078e0002 */
[----:B------:R-:W-:Y:S02]  /*e240*/  IMAD.MOV.U32 R12, RZ, RZ, 0x1 ;  /* 0x00000001ff0c7424 */ /* 0x000fe400078e00ff */
[----:B------:R-:W-:-:S08]  /*e250*/  IMAD.MOV.U32 R6, RZ, RZ, R14 ;  /* 0x000000ffff067224 */ /* 0x000fd000078e000e */
[----:B------:R-:W-:Y:S05]  /*e260*/  WARPSYNC.COLLECTIVE R15, `(.L_x_111) ;  /* 0x000000000f087348 */ /* 0x000fea0003c00000 */
[----:B------:R0:W1:Y:S02]  /*e270*/  SHFL.IDX P6, R14, R13, R12, R11 ;  /* 0x0000000c0d0e7389 */ /* 0x00006400000c000b */
[----:B01----:R-:W-:Y:S01]  /*e280*/  ENDCOLLECTIVE ;  /* 0x000000000000791b */ /* 0x003fe20003800000 */
.L_x_111:
[----:B------:R-:W-:-:S05]  /*e290*/  @!P2 IADD3 R6, P3, R10, R6, RZ ;  /* 0x000000060a06a210 */ /* 0x000fca0007f7e0ff */
[----:B------:R-:W-:-:S05]  /*e2a0*/  @!P2 IMAD.X R7, RZ, RZ, R7, P3 ;  /* 0x000000ffff07a224 */ /* 0x000fca00018e0607 */
[----:B------:R-:W-:Y:S01]  /*e2b0*/  @!PT LDS RZ, [RZ] ;  /* 0x00000000fffff984 */ /* 0x000fe20000000800 */
[----:B------:R-:W-:Y:S01]  /*e2c0*/  @!PT LDS RZ, [RZ] ;  /* 0x00000000fffff984 */ /* 0x000fe20000000800 */
[----:B------:R-:W-:Y:S01]  /*e2d0*/  @!PT LDS RZ, [RZ] ;  /* 0x00000000fffff984 */ /* 0x000fe20000000800 */
[----:B------:R0:W-:Y:S01]  /*e2e0*/  @!P2 LDGSTS.E.BYPASS.LTC128B.128 [R9+0x20400], desc[UR48][R6.64], !P0 ;  /* 0x204000000609afae */ /* 0x0001e2000c101d70 */
[----:B------:R-:W-:-:S03]  /*e2f0*/  IMAD.MOV.U32 R13, RZ, RZ, R0 ;  /* 0x000000ffff0d7224 */ /* 0x000fc600078e0000 */
[----:B------:R0:W-:Y:S01]  /*e300*/  @!P2 LDGSTS.E.BYPASS.LTC128B.128 [R9+0x24400], desc[UR48][R6.64+0x80], !P1 ;  /* 0x244000800609afae */ /* 0x0001e2000c901d70 */
[----:B------:R-:W-:Y:S01]  /*e310*/  ISETP.GE.AND P2, PT, R5, R3, PT ;  /* 0x000000030500720c */ /* 0x000fe20003f46270 */
[----:B------:R-:W-:-:S12]  /*e320*/  IMAD.MOV.U32 R8, RZ, RZ, R14 ;  /* 0x000000ffff087224 */ /* 0x000fd800078e000e */
[----:B0-----:R-:W-:Y:S05]  /*e330*/  WARPSYNC.COLLECTIVE R15, `(.L_x_112) ;  /* 0x000000000f087348 */ /* 0x001fea0003c00000 */
[----:B------:R1:W2:Y:S02]  /*e340*/  SHFL.IDX P6, R14, R13, R12, R11 ;  /* 0x0000000c0d0e7389 */ /* 0x0002a400000c000b */
[----:B012---:R-:W-:Y:S01]  /*e350*/  ENDCOLLECTIVE ;  /* 0x000000000000791b */ /* 0x007fe20003800000 */
.L_x_112:
[----:B------:R-:W-:Y:S02]  /*e360*/  IMAD.MOV.U32 R13, RZ, RZ, R2 ;  /* 0x000000ffff0d7224 */ /* 0x000fe400078e0002 */
[----:B------:R-:W-:Y:S02]  /*e370*/  IMAD.MOV.U32 R12, RZ, RZ, 0x2 ;  /* 0x00000002ff0c7424 */ /* 0x000fe400078e00ff */
[----:B------:R-:W-:-:S07]  /*e380*/  IMAD.MOV.U32 R5, RZ, RZ, R14 ;  /* 0x000000ffff057224 */ /* 0x000fce00078e000e */
[----:B------:R-:W-:Y:S05]  /*e390*/  WARPSYNC.COLLECTIVE R15, `(.L_x_113) ;  /* 0x000000000f087348 */ /* 0x000fea0003c00000 */
[----:B------:R0:W1:Y:S02]  /*e3a0*/  SHFL.IDX P6, R14, R13, R12, R11 ;  /* 0x0000000c0d0e7389 */ /* 0x00006400000c000b */
[----:B01----:R-:W-:Y:S01]  /*e3b0*/  ENDCOLLECTIVE ;  /* 0x000000000000791b */ /* 0x003fe20003800000 */
.L_x_113:
[----:B------:R-:W-:-:S05]  /*e3c0*/  @!P2 IADD3 R5, P3, R10, R5, RZ ;  /* 0x000000050a05a210 */ /* 0x000fca0007f7e0ff */
[----:B------:R-:W-:Y:S02]  /*e3d0*/  @!P2 IMAD.X R6, RZ, RZ, R8, P3 ;  /* 0x000000ffff06a224 */ /* 0x000fe400018e0608 */
[C---:B------:R-:W-:Y:S02]  /*e3e0*/  VIADD R8, R4.reuse, 0x60 ;  /* 0x0000006004087836 */ /* 0x040fe40000000000 */
[----:B------:R-:W-:Y:S02]  /*e3f0*/  @!P2 IMAD.MOV.U32 R7, RZ, RZ, R6 ;  /* 0x000000ffff07a224 */ /* 0x000fe400078e0006 */
[----:B------:R-:W-:Y:S02]  /*e400*/  @!P2 IMAD.MOV.U32 R6, RZ, RZ, R5 ;  /* 0x000000ffff06a224 */ /* 0x000fe400078e0005 */
[----:B------:R-:W-:Y:S02]  /*e410*/  VIADD R5, R4, 0x20 ;  /* 0x0000002004057836 */ /* 0x000fe40000000000 */
[----:B------:R-:W-:Y:S01]  /*e420*/  IMAD.MOV.U32 R13, RZ, RZ, R0 ;  /* 0x000000ffff0d7224 */ /* 0x000fe200078e0000 */
[----:B------:R-:W-:Y:S01]  /*e430*/  @!PT LDS RZ, [RZ] ;  /* 0x00000000fffff984 */ /* 0x000fe20000000800 */
[----:B------:R-:W-:Y:S01]  /*e440*/  @!PT LDS RZ, [RZ] ;  /* 0x00000000fffff984 */ /* 0x000fe20000000800 */
[----:B------:R-:W-:Y:S01]  /*e450*/  @!PT LDS RZ, [RZ] ;  /* 0x00000000fffff984 */ /* 0x000fe20000000800 */
[----:B------:R0:W-:Y:S04]  /*e460*/  @!P2 LDGSTS.E.BYPASS.LTC128B.128 [R9+0x20c00], desc[UR48][R6.64], !P0 ;  /* 0x20c000000609afae */ /* 0x0001e8000c101d70 */
[----:B------:R0:W-:Y:S01]  /*e470*/  @!P2 LDGSTS.E.BYPASS.LTC128B.128 [R9+0x24c00], desc[UR48][R6.64+0x80], !P1 ;  /* 0x24c000800609afae */ /* 0x0001e2000c901d70 */
[----:B------:R-:W-:Y:S01]  /*e480*/  ISETP.GE.AND P2, PT, R5, R3, PT ;  /* 0x000000030500720c */ /* 0x000fe20003f46270 */
[----:B------:R-:W-:-:S12]  /*e490*/  IMAD.MOV.U32 R5, RZ, RZ, R14 ;  /* 0x000000ffff057224 */ /* 0x000fd800078e000e */
[----:B0-----:R-:W-:Y:S05]  /*e4a0*/  WARPSYNC.COLLECTIVE R15, `(.L_x_114) ;  /* 0x000000000f087348 */ /* 0x001fea0003c00000 */
[----:B------:R1:W2:Y:S02]  /*e4b0*/  SHFL.IDX P6, R14, R13, R12, R11 ;  /* 0x0000000c0d0e7389 */ /* 0x0002a400000c000b */
[----:B012---:R-:W-:Y:S01]  /*e4c0*/  ENDCOLLECTIVE ;  /* 0x000000000000791b */ /* 0x007fe20003800000 */
.L_x_114:
[----:B------:R-:W-:Y:S02]  /*e4d0*/  IMAD.MOV.U32 R13, RZ, RZ, R2 ;  /* 0x000000ffff0d7224 */ /* 0x000fe400078e0002 */
[----:B------:R-:W-:Y:S02]  /*e4e0*/  IMAD.MOV.U32 R12, RZ, RZ, 0x3 ;  /* 0x00000003ff0c7424 */ /* 0x000fe400078e00ff */
[----:B------:R-:W-:-:S07]  /*e4f0*/  IMAD.MOV.U32 R6, RZ, RZ, R14 ;  /* 0x000000ffff067224 */ /* 0x000fce00078e000e */
[----:B------:R-:W-:Y:S05]  /*e500*/  WARPSYNC.COLLECTIVE R15, `(.L_x_115) ;  /* 0x000000000f087348 */ /* 0x000fea0003c00000 */
[----:B------:R0:W1:Y:S02]  /*e510*/  SHFL.IDX P6, R14, R13, R12, R11 ;  /* 0x0000000c0d0e7389 */ /* 0x00006400000c000b */
[----:B01----:R-:W-:Y:S01]  /*e520*/  ENDCOLLECTIVE ;  /* 0x000000000000791b */ /* 0x003fe20003800000 */
.L_x_115:
[----:B------:R-:W-:-:S05]  /*e530*/  @!P2 IADD3 R6, P3, R10, R6, RZ ;  /* 0x000000060a06a210 */ /* 0x000fca0007f7e0ff */
[----:B------:R-:W-:-:S04]  /*e540*/  @!P2 IMAD.X R5, RZ, RZ, R5, P3 ;  /* 0x000000ffff05a224 */ /* 0x000fc800018e0605 */
        /* <DEDUP_REMOVED lines=13> */
.L_x_116:
[----:B------:R-:W-:Y:S02]  /*e620*/  IMAD.MOV.U32 R13, RZ, RZ, R2 ;  /* 0x000000ffff0d7224 */ /* 0x000fe400078e0002 */
[----:B------:R-:W-:Y:S02]  /*e630*/  IMAD.MOV.U32 R12, RZ, RZ, 0x4 ;  /* 0x00000004ff0c7424 */ /* 0x000fe400078e00ff */
[----:B------:R-:W-:-:S07]  /*e640*/  IMAD.MOV.U32 R6, RZ, RZ, R14 ;  /* 0x000000ffff067224 */ /* 0x000fce00078e000e */
[----:B------:R-:W-:Y:S05]  /*e650*/  WARPSYNC.COLLECTIVE R15, `(.L_x_117) ;  /* 0x000000000f087348 */ /* 0x000fea0003c00000 */
[----:B------:R0:W1:Y:S02]  /*e660*/  SHFL.IDX P6, R14, R13, R12, R11 ;  /* 0x0000000c0d0e7389 */ /* 0x00006400000c000b */
[----:B01----:R-:W-:Y:S01]  /*e670*/  ENDCOLLECTIVE ;  /* 0x000000000000791b */ /* 0x003fe20003800000 */
.L_x_117:
        /* <DEDUP_REMOVED lines=15> */
.L_x_118:
[----:B------:R-:W-:Y:S02]  /*e770*/  IMAD.MOV.U32 R13, RZ, RZ, R2 ;  /* 0x000000ffff0d7224 */ /* 0x000fe400078e0002 */
[----:B------:R-:W-:Y:S02]  /*e780*/  IMAD.MOV.U32 R12, RZ, RZ, 0x5 ;  /* 0x00000005ff0c7424 */ /* 0x000fe400078e00ff */
[----:B------:R-:W-:-:S07]  /*e790*/  IMAD.MOV.U32 R6, RZ, RZ, R14 ;  /* 0x000000ffff067224 */ /* 0x000fce00078e000e */
[----:B------:R-:W-:Y:S05]  /*e7a0*/  WARPSYNC.COLLECTIVE R15, `(.L_x_119) ;  /* 0x000000000f087348 */ /* 0x000fea0003c00000 */
[----:B------:R0:W1:Y:S02]  /*e7b0*/  SHFL.IDX P6, R14, R13, R12, R11 ;  /* 0x0000000c0d0e7389 */ /* 0x00006400000c000b */
[----:B01----:R-:W-:Y:S01]  /*e7c0*/  ENDCOLLECTIVE ;  /* 0x000000000000791b */ /* 0x003fe20003800000 */
.L_x_119:
        /* <DEDUP_REMOVED lines=15> */
.L_x_120:
[----:B------:R-:W-:Y:S02]  /*e8c0*/  IMAD.MOV.U32 R13, RZ, RZ, R2 ;  /* 0x000000ffff0d7224 */ /* 0x000fe400078e0002 */
[----:B------:R-:W-:Y:S02]  /*e8d0*/  IMAD.MOV.U32 R12, RZ, RZ, 0x6 ;  /* 0x00000006ff0c7424 */ /* 0x000fe400078e00ff */
[----:B------:R-:W-:-:S07]  /*e8e0*/  IMAD.MOV.U32 R6, RZ, RZ, R14 ;  /* 0x000000ffff067224 */ /* 0x000fce00078e000e */
[----:B------:R-:W-:Y:S05]  /*e8f0*/  WARPSYNC.COLLECTIVE R15, `(.L_x_121) ;  /* 0x000000000f087348 */ /* 0x000fea0003c00000 */
[----:B------:R0:W1:Y:S02]  /*e900*/  SHFL.IDX P6, R14, R13, R12, R11 ;  /* 0x0000000c0d0e7389 */ /* 0x00006400000c000b */
[----:B01----:R-:W-:Y:S01]  /*e910*/  ENDCOLLECTIVE ;  /* 0x000000000000791b */ /* 0x003fe20003800000 */
.L_x_121:
[----:B------:R-:W-:-:S05]  /*e920*/  @!P2 IADD3 R6, P3, R10, R6, RZ ;  /* 0x000000060a06a210 */ /* 0x000fca0007f7e0ff */
[----:B------:R-:W-:-:S04]  /*e930*/  @!P2 IMAD.X R5, RZ, RZ, R5, P3 ;  /* 0x000000ffff05a224 */ /* 0x000fc800018e0605 */
[----:B------:R-:W-:Y:S02]  /*e940*/  @!P2 IMAD.MOV.U32 R7, RZ, RZ, R5 ;  /* 0x000000ffff07a224 */ /* 0x000fe400078e0005 */
[----:B------:R-:W-:-:S03]  /*e950*/  IMAD.MOV.U32 R13, RZ, RZ, R0 ;  /* 0x000000ffff0d7224 */ /* 0x000fc600078e0000 */
        /* <DEDUP_REMOVED lines=10> */
.L_x_122:
[----:B------:R-:W-:Y:S02]  /*ea00*/  IMAD.MOV.U32 R13, RZ, RZ, R2 ;  /* 0x000000ffff0d7224 */ /* 0x000fe400078e0002 */
[----:B------:R-:W-:Y:S02]  /*ea10*/  IMAD.MOV.U32 R12, RZ, RZ, 0x7 ;  /* 0x00000007ff0c7424 */ /* 0x000fe400078e00ff */
[----:B------:R-:W-:-:S07]  /*ea20*/  IMAD.MOV.U32 R6, RZ, RZ, R14 ;  /* 0x000000ffff067224 */ /* 0x000fce00078e000e */
[----:B------:R-:W-:Y:S05]  /*ea30*/  WARPSYNC.COLLECTIVE R15, `(.L_x_123) ;  /* 0x000000000f087348 */ /* 0x000fea0003c00000 */
[----:B------:R0:W1:Y:S02]  /*ea40*/  SHFL.IDX P6, R14, R13, R12, R11 ;  /* 0x0000000c0d0e7389 */ /* 0x00006400000c000b */
[----:B01----:R-:W-:Y:S01]  /*ea50*/  ENDCOLLECTIVE ;  /* 0x000000000000791b */ /* 0x003fe20003800000 */
.L_x_123:
        /* <DEDUP_REMOVED lines=9> */
[----:B------:R-:W-:-:S07]  /*eaf0*/  IMAD.MOV.U32 R5, RZ, RZ, R14 ;  /* 0x000000ffff057224 */ /* 0x000fce00078e000e */
[----:B0-----:R-:W-:Y:S05]  /*eb00*/  WARPSYNC.COLLECTIVE R15, `(.L_x_124) ;  /* 0x000000000f087348 */ /* 0x001fea0003c00000 */
[----:B------:R1:W2:Y:S02]  /*eb10*/  SHFL.IDX P6, R14, R13, R12, R11 ;  /* 0x0000000c0d0e7389 */ /* 0x0002a400000c000b */
[----:B012---:R-:W-:Y:S01]  /*eb20*/  ENDCOLLECTIVE ;  /* 0x000000000000791b */ /* 0x007fe20003800000 */
.L_x_124:
[----:B------:R-:W-:Y:S01]  /*eb30*/  IMAD.MOV.U32 R0, RZ, RZ, R14 ;  /* 0x000000ffff007224 */ /* 0x000fe200078e000e */
[----:B------:R-:W-:Y:S06]  /*eb40*/  BRA `(.L_x_125) ;  /* 0xffffffcc002c7947 */ /* 0x000fec000383ffff */
.L_x_57:
[----:B---3--:R3:W4:Y:S02]  /*eb50*/  SYNCS.PHASECHK.TRANS64.TRYWAIT P0, [R18+URZ+0x38820], R0 ;  /* 0x03882000120075a7 */ /* 0x008724000800017f */
[----:B----4-:R-:W-:Y:S05]  /*eb60*/  @!P0 NANOSLEEP.SYNCS 0x989680 ;  /* 0x009896800000895d */ /* 0x010fea0003900000 */
[----:B------:R-:W4:Y:S02]  /*eb70*/  @!P0 SYNCS.PHASECHK.TRANS64 P0, [R18+URZ+0x38820], R0 ;  /* 0x03882000120085a7 */ /* 0x000f24000800007f */
[----:B----4-:R-:W-:Y:S05]  /*eb80*/  @!P0 BRA `(.L_x_57) ;  /* 0xfffffffc00f08947 */ /* 0x010fea000383ffff */
[----:B------:R-:W-:Y:S05]  /*eb90*/  BRA `(.L_x_126) ;  /* 0xffffffcc00707947 */ /* 0x000fea000383ffff */
.L_x_63:
[----:B0-----:R0:W1:Y:S02]  /*eba0*/  SYNCS.PHASECHK.TRANS64.TRYWAIT P0, [R6+URZ+0x38880], R5 ;  /* 0x03888005060075a7 */ /* 0x001064000800017f */
[----:B-1----:R-:W-:Y:S05]  /*ebb0*/  @!P0 NANOSLEEP.SYNCS 0x989680 ;  /* 0x009896800000895d */ /* 0x002fea0003900000 */
[----:B------:R-:W1:Y:S02]  /*ebc0*/  @!P0 SYNCS.PHASECHK.TRANS64 P0, [R6+URZ+0x38880], R5 ;  /* 0x03888005060085a7 */ /* 0x000e64000800007f */
[----:B-1----:R-:W-:Y:S05]  /*ebd0*/  @!P0 BRA `(.L_x_63) ;  /* 0xfffffffc00f08947 */ /* 0x002fea000383ffff */
[----:B------:R-:W-:Y:S05]  /*ebe0*/  BRA `(.L_x_127) ;  /* 0xffffffd000207947 */ /* 0x000fea000383ffff */
.L_x_69:
[----:B-1----:R1:W2:Y:S02]  /*ebf0*/  SYNCS.PHASECHK.TRANS64.TRYWAIT P0, [R6+URZ+0x38840], R5 ;  /* 0x03884005060075a7 */ /* 0x0022a4000800017f */
[----:B--2---:R-:W-:Y:S05]  /*ec00*/  @!P0 NANOSLEEP.SYNCS 0x989680 ;  /* 0x009896800000895d */ /* 0x004fea0003900000 */
[----:B------:R-:W2:Y:S02]  /*ec10*/  @!P0 SYNCS.PHASECHK.TRANS64 P0, [R6+URZ+0x38840], R5 ;  /* 0x03884005060085a7 */ /* 0x000ea4000800007f */
[----:B--2---:R-:W-:Y:S05]  /*ec20*/  @!P0 BRA `(.L_x_69) ;  /* 0xfffffffc00f08947 */ /* 0x004fea000383ffff */
[----:B------:R-:W-:Y:S05]  /*ec30*/  BRA `(.L_x_128) ;  /* 0xffffffd000dc7947 */ /* 0x000fea000383ffff */
.L_x_76:
[----:B0-----:R0:W1:Y:S02]  /*ec40*/  SYNCS.PHASECHK.TRANS64.TRYWAIT P0, [R19+URZ+0x38870], R4 ;  /* 0x03887004130075a7 */ /* 0x001064000800017f */
[----:B-1----:R-:W-:Y:S05]  /*ec50*/  @!P0 NANOSLEEP.SYNCS 0x989680 ;  /* 0x009896800000895d */ /* 0x002fea0003900000 */
[----:B------:R-:W1:Y:S02]  /*ec60*/  @!P0 SYNCS.PHASECHK.TRANS64 P0, [R19+URZ+0x38870], R4 ;  /* 0x03887004130085a7 */ /* 0x000e64000800007f */
[----:B-1----:R-:W-:Y:S05]  /*ec70*/  @!P0 BRA `(.L_x_76) ;  /* 0xfffffffc00f08947 */ /* 0x002fea000383ffff */
[----:B------:R-:W-:Y:S05]  /*ec80*/  BRA `(.L_x_129) ;  /* 0xffffffd400b47947 */ /* 0x000fea000383ffff */
.L_x_78:
[----:B0-----:R0:W1:Y:S02]  /*ec90*/  SYNCS.PHASECHK.TRANS64.TRYWAIT P0, [R19+URZ+0x38860], R4 ;  /* 0x03886004130075a7 */ /* 0x001064000800017f */
[----:B-1----:R-:W-:Y:S05]  /*eca0*/  @!P0 NANOSLEEP.SYNCS 0x989680 ;  /* 0x009896800000895d */ /* 0x002fea0003900000 */
[----:B------:R-:W1:Y:S02]  /*ecb0*/  @!P0 SYNCS.PHASECHK.TRANS64 P0, [R19+URZ+0x38860], R4 ;  /* 0x03886004130085a7 */ /* 0x000e64000800007f */
[----:B-1----:R-:W-:Y:S05]  /*ecc0*/  @!P0 BRA `(.L_x_78) ;  /* 0xfffffffc00f08947 */ /* 0x002fea000383ffff */
[----:B------:R-:W-:Y:S05]  /*ecd0*/  BRA `(.L_x_130) ;  /* 0xffffffd400bc7947 */ /* 0x000fea000383ffff */
.L_x_83:
[----:B0-----:R0:W1:Y:S02]  /*ece0*/  SYNCS.PHASECHK.TRANS64.TRYWAIT P0, [R3+URZ+0x38870], R0 ;  /* 0x03887000030075a7 */ /* 0x001064000800017f */
[----:B-1----:R-:W-:Y:S05]  /*ecf0*/  @!P0 NANOSLEEP.SYNCS 0x989680 ;  /* 0x009896800000895d */ /* 0x002fea0003900000 */
[----:B------:R-:W1:Y:S02]  /*ed00*/  @!P0 SYNCS.PHASECHK.TRANS64 P0, [R3+URZ+0x38870], R0 ;  /* 0x03887000030085a7 */ /* 0x000e64000800007f */
[----:B-1----:R-:W-:Y:S05]  /*ed10*/  @!P0 BRA `(.L_x_83) ;  /* 0xfffffffc00f08947 */ /* 0x002fea000383ffff */
[----:B------:R-:W-:Y:S05]  /*ed20*/  BRA `(.L_x_131) ;  /* 0xffffffe000747947 */ /* 0x000fea000383ffff */
.L_x_85:
[----:B0-----:R0:W1:Y:S02]  /*ed30*/  SYNCS.PHASECHK.TRANS64.TRYWAIT P0, [R3+URZ+0x38860], R0 ;  /* 0x03886000030075a7 */ /* 0x001064000800017f */
[----:B-1----:R-:W-:Y:S05]  /*ed40*/  @!P0 NANOSLEEP.SYNCS 0x989680 ;  /* 0x009896800000895d */ /* 0x002fea0003900000 */
[----:B------:R-:W1:Y:S02]  /*ed50*/  @!P0 SYNCS.PHASECHK.TRANS64 P0, [R3+URZ+0x38860], R0 ;  /* 0x03886000030085a7 */ /* 0x000e64000800007f */
[----:B-1----:R-:W-:Y:S05]  /*ed60*/  @!P0 BRA `(.L_x_85) ;  /* 0xfffffffc00f08947 */ /* 0x002fea000383ffff */
[----:B------:R-:W-:Y:S05]  /*ed70*/  BRA `(.L_x_132) ;  /* 0xffffffe0007c7947 */ /* 0x000fea000383ffff */
.L_x_88:
[----:B0-----:R0:W1:Y:S02]  /*ed80*/  SYNCS.PHASECHK.TRANS64.TRYWAIT P0, [R9+URZ+0x38820], R0 ;  /* 0x03882000090075a7 */ /* 0x001064000800017f */
[----:B-1----:R-:W-:Y:S05]  /*ed90*/  @!P0 NANOSLEEP.SYNCS 0x989680 ;  /* 0x009896800000895d */ /* 0x002fea0003900000 */
[----:B------:R-:W1:Y:S02]  /*eda0*/  @!P0 SYNCS.PHASECHK.TRANS64 P0, [R9+URZ+0x38820], R0 ;  /* 0x03882000090085a7 */ /* 0x000e64000800007f */
[----:B-1----:R-:W-:Y:S05]  /*edb0*/  @!P0 BRA `(.L_x_88) ;  /* 0xfffffffc00f08947 */ /* 0x002fea000383ffff */
[----:B------:R-:W-:Y:S05]  /*edc0*/  BRA `(.L_x_133) ;  /* 0xffffffec002c7947 */ /* 0x000fea000383ffff */
.L_x_92:
[----:B0-----:R0:W1:Y:S02]  /*edd0*/  SYNCS.PHASECHK.TRANS64.TRYWAIT P1, [R5+URZ], R4 ;  /* 0x00000004050075a7 */ /* 0x001064000802017f */
[----:B-1----:R-:W-:Y:S05]  /*ede0*/  @!P1 NANOSLEEP.SYNCS 0x989680 ;  /* 0x009896800000995d */ /* 0x002fea0003900000 */
[----:B------:R-:W1:Y:S02]  /*edf0*/  @!P1 SYNCS.PHASECHK.TRANS64 P1, [R5+URZ], R4 ;  /* 0x00000004050095a7 */ /* 0x000e64000802007f */
[----:B-1----:R-:W-:Y:S05]  /*ee00*/  @!P1 BRA `(.L_x_92) ;  /* 0xfffffffc00f09947 */ /* 0x002fea000383ffff */
[----:B------:R-:W-:Y:S05]  /*ee10*/  BRA `(.L_x_134) ;  /* 0xffffffec00887947 */ /* 0x000fea000383ffff */
.L_x_93:
[----:B-1----:R1:W2:Y:S02]  /*ee20*/  SYNCS.PHASECHK.TRANS64.TRYWAIT P1, [R7+URZ], R0 ;  /* 0x00000000070075a7 */ /* 0x0022a4000802017f */
[----:B--2---:R-:W-:Y:S05]  /*ee30*/  @!P1 NANOSLEEP.SYNCS 0x989680 ;  /* 0x009896800000995d */ /* 0x004fea0003900000 */
[----:B------:R-:W2:Y:S02]  /*ee40*/  @!P1 SYNCS.PHASECHK.TRANS64 P1, [R7+URZ], R0 ;  /* 0x00000000070095a7 */ /* 0x000ea4000802007f */
[----:B--2---:R-:W-:Y:S05]  /*ee50*/  @!P1 BRA `(.L_x_93) ;  /* 0xfffffffc00f09947 */ /* 0x004fea000383ffff */
[----:B------:R-:W-:Y:S05]  /*ee60*/  BRA `(.L_x_135) ;  /* 0xffffffec007c7947 */ /* 0x000fea000383ffff */
.L_x_95:
[----:B0-----:R0:W2:Y:S02]  /*ee70*/  SYNCS.PHASECHK.TRANS64.TRYWAIT P1, [R5+URZ+0x38860], R4 ;  /* 0x03886004050075a7 */ /* 0x0010a4000802017f */
[----:B--2---:R-:W-:Y:S05]  /*ee80*/  @!P1 NANOSLEEP.SYNCS 0x989680 ;  /* 0x009896800000995d */ /* 0x004fea0003900000 */
[----:B------:R-:W2:Y:S02]  /*ee90*/  @!P1 SYNCS.PHASECHK.TRANS64 P1, [R5+URZ+0x38860], R4 ;  /* 0x03886004050095a7 */ /* 0x000ea4000802007f */
[----:B--2---:R-:W-:Y:S05]  /*eea0*/  @!P1 BRA `(.L_x_95) ;  /* 0xfffffffc00f09947 */ /* 0x004fea000383ffff */
[----:B------:R-:W-:Y:S05]  /*eeb0*/  BRA `(.L_x_136) ;  /* 0xffffffec00807947 */ /* 0x000fea000383ffff */
.L_x_97:
[----:B--2---:R2:W3:Y:S02]  /*eec0*/  SYNCS.PHASECHK.TRANS64.TRYWAIT P1, [R3+URZ+0x38860], R0 ;  /* 0x03886000030075a7 */ /* 0x0044e4000802017f */
[----:B---3--:R-:W-:Y:S05]  /*eed0*/  @!P1 NANOSLEEP.SYNCS 0x989680 ;  /* 0x009896800000995d */ /* 0x008fea0003900000 */
[----:B------:R-:W3:Y:S02]  /*eee0*/  @!P1 SYNCS.PHASECHK.TRANS64 P1, [R3+URZ+0x38860], R0 ;  /* 0x03886000030095a7 */ /* 0x000ee4000802007f */
[----:B---3--:R-:W-:Y:S05]  /*eef0*/  @!P1 BRA `(.L_x_97) ;  /* 0xfffffffc00f09947 */ /* 0x008fea000383ffff */
[----:B------:R-:W-:Y:S05]  /*ef00*/  BRA `(.L_x_137) ;  /* 0xffffffec00807947 */ /* 0x000fea000383ffff */
.L_x_99:
[----:B---3--:R3:W4:Y:S02]  /*ef10*/  SYNCS.PHASECHK.TRANS64.TRYWAIT P0, [R5+URZ+0x38880], R4 ;  /* 0x03888004050075a7 */ /* 0x008724000800017f */
[----:B----4-:R-:W-:Y:S05]  /*ef20*/  @!P0 NANOSLEEP.SYNCS 0x989680 ;  /* 0x009896800000895d */ /* 0x010fea0003900000 */
[----:B------:R-:W4:Y:S02]  /*ef30*/  @!P0 SYNCS.PHASECHK.TRANS64 P0, [R5+URZ+0x38880], R4 ;  /* 0x03888004050085a7 */ /* 0x000f24000800007f */
[----:B----4-:R-:W-:Y:S05]  /*ef40*/  @!P0 BRA `(.L_x_99) ;  /* 0xfffffffc00f08947 */ /* 0x010fea000383ffff */
[----:B------:R-:W-:Y:S05]  /*ef50*/  BRA `(.L_x_100) ;  /* 0xffffffec007c7947 */ /* 0x000fea000383ffff */
.L_x_138:
[----:B------:R-:W-:-:S00]  /*ef60*/  BRA `(.L_x_138) ;  /* 0xfffffffc00fc7947 */ /* 0x000fc0000383ffff */
[----:B------:R-:W-:-:S00]  /*ef70*/  NOP ;  /* 0x0000000000007918 */ /* 0x000fc00000000000 */
        /* <DEDUP_REMOVED lines=8> */
.L_x_12950:


//--------------------- .text._ZN7cutlass13device_kernelIN5flash11enable_sm90INS1_16FlashAttnFwdSm90INS1_25CollectiveMainloopFwdSm90ILi2EN4cute5tupleIJNS5_1CILi1EEES8_S8_EEENS6_IJNS7_ILi128EEESA_NS7_ILi256EEEEEELi256ENS_12float_e4m3_tEfNS_4arch4Sm90ELb0ELb0ELb0ELb1ELb0ELb0ELb0ELb1ELb1ELb1ELb0ELb0EEENS1_21CollectiveEpilogueFwdINS6_IJSA_SB_SA_EEES9_NS_10bfloat16_tESF_Li256ELb1ELb1ELb0ELb1EEENS1_36VarlenDynamicPersistentTileSchedulerILi128ELi128ELi256ELi128ELb0ELb1ELb1ELb0ELb1ELb1EEEEEEEEEvNT_6ParamsE --------------------------
	.section	.text._ZN7cutlass13device_kernelIN5flash11enable_sm90INS1_16FlashAttnFwdSm90INS1_25CollectiveMainloopFwdSm90ILi2EN4cute5tupleIJNS5_1CILi1EEES8_S8_EEENS6_IJNS7_ILi128EEESA_NS7_ILi256EEEEEELi256ENS_12float_e4m3_tEfNS_4arch4Sm90ELb0ELb0ELb0ELb1ELb0ELb0ELb0ELb1ELb1ELb1ELb0ELb0EEENS1_21CollectiveEpilogueFwdINS6_IJSA_SB_SA_EEES9_NS_10bfloat16_tESF_Li256ELb1ELb1ELb0ELb1EEENS1_36VarlenDynamicPersistentTileSchedulerILi128ELi128ELi256ELi128ELb0ELb1ELb1ELb0ELb1ELb1EEEEEEEEEvNT_6ParamsE,"ax",@progbits
	.align	128
.text._ZN7cutlass13device_kernelIN5flash11enable_sm90INS1_16FlashAttnFwdSm90INS1_25CollectiveMainloopFwdSm90ILi2EN4cute5tupleIJNS5_1CILi1EEES8_S8_EEENS6_IJNS7_ILi128EEESA_NS7_ILi256EEEEEELi256ENS_12float_e4m3_tEfNS_4arch4Sm90ELb0ELb0ELb0ELb1ELb0ELb0ELb0ELb1ELb1ELb1ELb0ELb0EEENS1_21CollectiveEpilogueFwdINS6_IJSA_SB_SA_EEES9_NS_10bfloat16_tESF_Li256ELb1ELb1ELb0ELb1EEENS1_36VarlenDynamicPersistentTileSchedulerILi128ELi128ELi256ELi128ELb0ELb1ELb1ELb0ELb1ELb1EEEEEEEEEvNT_6ParamsE:
        .type           _ZN7cutlass13device_kernelIN5flash11enable_sm90INS1_16FlashAttnFwdSm90INS1_25CollectiveMainloopFwdSm90ILi2EN4cute5tupleIJNS5_1CILi1EEES8_S8_EEENS6_IJNS7_ILi128EEESA_NS7_ILi256EEEEEELi256ENS_12float_e4m3_tEfNS_4arch4Sm90ELb0ELb0ELb0ELb1ELb0ELb0ELb0ELb1ELb1ELb1ELb0ELb0EEENS1_21CollectiveEpilogueFwdINS6_IJSA_SB_SA_EEES9_NS_10bfloat16_tESF_Li256ELb1ELb1ELb0ELb1EEENS1_36VarlenDynamicPersistentTileSchedulerILi128ELi128ELi256ELi128ELb0ELb1ELb1ELb0ELb1ELb1EEEEEEEEEvNT_6ParamsE,@function
        .size           _ZN7cutlass13device_kernelIN5flash11enable_sm90INS1_16FlashAttnFwdSm90INS1_25CollectiveMainloopFwdSm90ILi2EN4cute5tupleIJNS5_1CILi1EEES8_S8_EEENS6_IJNS7_ILi128EEESA_NS7_ILi256EEEEEELi256ENS_12float_e4m3_tEfNS_4arch4Sm90ELb0ELb0ELb0ELb1ELb0ELb0ELb0ELb1ELb1ELb1ELb0ELb0EEENS1_21CollectiveEpilogueFwdINS6_IJSA_SB_SA_EEES9_NS_10bfloat16_tESF_Li256ELb1ELb1ELb0ELb1EEENS1_36VarlenDynamicPersistentTileSchedulerILi128ELi128ELi256ELi128ELb0ELb1ELb1ELb0ELb1ELb1EEEEEEEEEvNT_6ParamsE,(.L_x_12951 - _ZN7cutlass13device_kernelIN5flash11enable_sm90INS1_16FlashAttnFwdSm90INS1_25CollectiveMainloopFwdSm90ILi2EN4cute5tupleIJNS5_1CILi1EEES8_S8_EEENS6_IJNS7_ILi128EEESA_NS7_ILi256EEEEEELi256ENS_12float_e4m3_tEfNS_4arch4Sm90ELb0ELb0ELb0ELb1ELb0ELb0ELb0ELb1ELb1ELb1ELb0ELb0EEENS1_21CollectiveEpilogueFwdINS6_IJSA_SB_SA_EEES9_NS_10bfloat16_tESF_Li256ELb1ELb1ELb0ELb1EEENS1_36VarlenDynamicPersistentTileSchedulerILi128ELi128ELi256ELi128ELb0ELb1ELb1ELb0ELb1ELb1EEEEEEEEEvNT_6ParamsE)
        .other          _ZN7cutlass13device_kernelIN5flash11enable_sm90INS1_16FlashAttnFwdSm90INS1_25CollectiveMainloopFwdSm90ILi2EN4cute5tupleIJNS5_1CILi1EEES8_S8_EEENS6_IJNS7_ILi128EEESA_NS7_ILi256EEEEEELi256ENS_12float_e4m3_tEfNS_4arch4Sm90ELb0ELb0ELb0ELb1ELb0ELb0ELb0ELb1ELb1ELb1ELb0ELb0EEENS1_21CollectiveEpilogueFwdINS6_IJSA_SB_SA_EEES9_NS_10bfloat16_tESF_Li256ELb1ELb1ELb0ELb1EEENS1_36VarlenDynamicPersistentTileSchedulerILi128ELi128ELi256ELi128ELb0ELb1ELb1ELb0ELb1ELb1EEEEEEEEEvNT_6ParamsE,@"STO_CUDA_ENTRY STV_DEFAULT"
_ZN7cutlass13device_kernelIN5flash11enable_sm90INS1_16FlashAttnFwdSm90INS1_25CollectiveMainloopFwdSm90ILi2EN4cute5tupleIJNS5_1CILi1EEES8_S8_EEENS6_IJNS7_ILi128EEESA_NS7_ILi256EEEEEELi256ENS_12float_e4m3_tEfNS_4arch4Sm90ELb0ELb0ELb0ELb1ELb0ELb0ELb0ELb1ELb1ELb1ELb0ELb0EEENS1_21CollectiveEpilogueFwdINS6_IJSA_SB_SA_EEES9_NS_10bfloat16_tESF_Li256ELb1ELb1ELb0ELb1EEENS1_36VarlenDynamicPersistentTileSchedulerILi128ELi128ELi256ELi128ELb0ELb1ELb1ELb0ELb1ELb1EEEEEEEEEvNT_6ParamsE:
        /* <DEDUP_REMOVED lines=18> */
.L_x_140:
[----:B------:R-:W-:Y:S05]  /*0120*/  BSYNC B0 ;  /* 0x0000000000007941 */ /* 0x000fea0003800000 */
.L_x_139:
        /* <DEDUP_REMOVED lines=41> */
.L_x_141:
        /* <DEDUP_REMOVED lines=22> */
.L_x_142:
        /* <DEDUP_REMOVED lines=18> */
.L_x_143:
        /* <DEDUP_REMOVED lines=22> */
.L_x_144:
        /* <DEDUP_REMOVED lines=22> */
.L_x_145:
[----:B------:R-:W-:Y:S01]  /*0900*/  PLOP3.LUT P0, PT, PT, PT, UP0, 0x80, 0x0 ;  /* 0x000000000000781c */ /* 0x000fe20003f0f008 */
[----:B------:R-:W-:Y:S01]  /*0910*/  UMOV UR38, 0x1 ;  /* 0x0000000100267882 */ /* 0x000fe20000000000 */
[----:B------:R-:W-:Y:S01]  /*0920*/  NOP ;  /* 0x0000000000007918 */ /* 0x000fe20000000000 */
[----:B------:R-:W-:Y:S01]  /*0930*/  USEL UR38, UR38, 0x2, !UP0 ;  /* 0x0000000226267887 */ /* 0x000fe2000c000000 */
[----:B------:R-:W-:Y:S01]  /*0940*/  ULDC.64 UR48, c[0x0][0x208] ;  /* 0x0000820000307ab9 */ /* 0x000fe20000000a00 */
[----:B012-4-:R-:W-:Y:S08]  /*0950*/  BAR.SYNC.DEFER_BLOCKING 0x0 ;  /* 0x0000000000007b1d */ /* 0x017ff00000010000 */
[----:B------:R-:W-:Y:S05]  /*0960*/  @!P0 BRA `(.L_x_146) ;  /* 0x000000ac000c8947 */ /* 0x000fea0003800000 */
.L_x_147:
[----:B------:R-:W-:-:S08]  /*0970*/  NOP ;  /* 0x0000000000007918 */ /* 0x000fd00000000000 */
[----:B------:R-:W0:Y:S02]  /*0980*/  USETMAXREG.TRY_ALLOC.CTAPOOL UP0, 0xf0 ;  /* 0x000000f0000079c8 */ /* 0x000e240008000600 */
[----:B0-----:R-:W-:-:S13]  /*0990*/  PLOP3.LUT P0, PT, PT, PT, UP0, 0x80, 0x0 ;  /* 0x000000000000781c */ /* 0x001fda0003f0f008 */
[----:B------:R-:W-:Y:S05]  /*09a0*/  @!P0 BRA `(.L_x_147) ;  /* 0xfffffffc00f08947 */ /* 0x000fea000383ffff */
[----:B------:R-:W0:Y:S01]  /*09b0*/  S2R R2, SR_TID.X ;  /* 0x0000000000027919 */ /* 0x000e220000002100 */
[----:B------:R-:W1:Y:S01]  /*09c0*/  S2UR UR5, SR_CgaCtaId ;  /* 0x00000000000579c3 */ /* 0x000e620000008800 */
[----:B------:R-:W-:-:S07]  /*09d0*/  UMOV UR4, 0x400 ;  /* 0x0000040000047882 */ /* 0x000fce0000000000 */
[----:B------:R-:W-:Y:S06]  /*09e0*/  BAR.ARV 0x8, 0x180 ;  /* 0x0206000000007b1d */ /* 0x000fec0000002000 */
[----:B-1----:R-:W-:Y:S01]  /*09f0*/  ULEA UR4, UR5, UR4, 0x18 ;  /* 0x0000000405047291 */ /* 0x002fe2000f8ec03f */
[----:B0-----:R-:W-:-:S04]  /*0a00*/  LOP3.LUT R0, R2, 0xffffff80, RZ, 0xc0, !PT ;  /* 0xffffff8002007812 */ /* 0x001fc800078ec0ff */
[----:B------:R-:W-:-:S13]  /*0a10*/  ISETP.NE.AND P0, PT, R0, 0x80, PT ;  /* 0x000000800000780c */ /* 0x000fda0003f05270 */
[----:B------:R-:W-:Y:S08]  /*0a20*/  @!P0 BAR.ARV 0x9, 0x100 ;  /* 0x0244000000008b1d */ /* 0x000ff00000002000 */
[----:B------:R-:W-:Y:S06]  /*0a30*/  BAR.SYNC.DEFER_BLOCKING 0x5, 0x180 ;  /* 0x0146000000007b1d */ /* 0x000fec0000010000 */
[----:B------:R-:W0:Y:S01]  /*0a40*/  LDS.128 R48, [UR4+0x388d0] ;  /* 0x0388d004ff307984 */ /* 0x000e220008000c00 */
[----:B------:R-:W-:Y:S01]  /*0a50*/  ULDC UR4, c[0x0][0xc3c] ;  /* 0x00030f0000047ab9 */ /* 0x000fe20000000800 */
[----:B------:R-:W-:Y:S06]  /*0a60*/  BAR.ARV 0x4, 0x180 ;  /* 0x0106000000007b1d */ /* 0x000fec0000002000 */
[----:B0-----:R-:W-:-:S13]  /*0a70*/  ISETP.GE.AND P0, PT, R51, UR4, PT ;  /* 0x0000000433007c0c */ /* 0x001fda000bf06270 */
[----:B------:R-:W-:Y:S05]  /*0a80*/  @P0 EXIT ;  /* 0x000000000000094d */ /* 0x000fea0003800000 */
[----:B------:R-:W-:Y:S01]  /*0a90*/  VIADD R11, R2, 0xffffff80 ;  /* 0xffffff80020b7836 */ /* 0x000fe20000000000 */
[----:B------:R-:W-:Y:S01]  /*0aa0*/  R2UR UR5, R49 ;  /* 0x00000000310572ca */ /* 0x000fe200000e0000 */
[----:B------:R-:W-:Y:S01]  /*0ab0*/  ULOP3.LUT UR45, UR38, 0x1, URZ, 0xfc, !UPT ;  /* 0x00000001262d7892 */ /* 0x000fe2000f8efc3f */
[----:B------:R-:W-:Y:S01]  /*0ac0*/  R2UR UR46, R50 ;  /* 0x00000000322e72ca */ /* 0x000fe200000e0000 */
[----:B------:R-:W-:Y:S01]  /*0ad0*/  UMOV UR44, URZ ;  /* 0x0000003f002c7c82 */ /* 0x000fe20008000000 */
[----:B------:R-:W-:Y:S01]  /*0ae0*/  SHF.R.S32.HI R0, RZ, 0x1f, R11 ;  /* 0x0000001fff007819 */ /* 0x000fe2000001140b */
[----:B------:R-:W-:Y:S01]  /*0af0*/  UMOV UR43, URZ ;  /* 0x0000003f002b7c82 */ /* 0x000fe20008000000 */
[----:B------:R-:W-:Y:S02]  /*0b00*/  UMOV UR52, URZ ;  /* 0x0000003f00347c82 */ /* 0x000fe40008000000 */
[CC--:B------:R-:W-:Y:S02]  /*0b10*/  LEA.HI R2, R0.reuse, R11.reuse, RZ, 0x7 ;  /* 0x0000000b00027211 */ /* 0x0c0fe400078f38ff */
[----:B------:R-:W-:-:S02]  /*0b20*/  LEA.HI R4, R0, R11, RZ, 0x5 ;  /* 0x0000000b00047211 */ /* 0x000fc400078f28ff */
[----:B------:R-:W-:Y:S02]  /*0b30*/  LOP3.LUT R232, R2, 0xffffff80, RZ, 0xc0, !PT ;  /* 0xffffff8002e87812 */ /* 0x000fe400078ec0ff */
[----:B------:R-:W-:Y:S01]  /*0b40*/  LEA.HI R3, R0, R11, RZ, 0x4 ;  /* 0x0000000b00037211 */ /* 0x000fe200078f20ff */
[----:B------:R-:W-:Y:S01]  /*0b50*/  IMAD.SHL.U32 R5, R4, 0x20, RZ ;  /* 0x0000002004057824 */ /* 0x000fe200078e00ff */
[----:B------:R-:W-:Y:S01]  /*0b60*/  SHF.R.S32.HI R233, RZ, 0x7, R2 ;  /* 0x00000007ffe97819 */ /* 0x000fe20000011402 */
[----:B------:R-:W-:Y:S01]  /*0b70*/  IMAD.IADD R232, R11, 0x1, -R232 ;  /* 0x000000010be87824 */ /* 0x000fe200078e0ae8 */
[----:B------:R-:W-:Y:S02]  /*0b80*/  LOP3.LUT R4, R3, 0x3fffff0, RZ, 0xc0, !PT ;  /* 0x03fffff003047812 */ /* 0x000fe400078ec0ff */
[----:B------:R-:W-:Y:S02]  /*0b90*/  LOP3.LUT R5, R5, 0xfffffc00, RZ, 0xc0, !PT ;  /* 0xfffffc0005057812 */ /* 0x000fe400078ec0ff */
[----:B------:R-:W-:Y:S01]  /*0ba0*/  SHF.R.S32.HI R7, RZ, 0x1f, R232 ;  /* 0x0000001fff077819 */ /* 0x000fe200000114e8 */
[----:B------:R-:W-:Y:S01]  /*0bb0*/  IMAD.IADD R4, R11, 0x1, -R4 ;  /* 0x000000010b047824 */ /* 0x000fe200078e0a04 */
[----:B------:R-:W-:-:S02]  /*0bc0*/  SHF.R.S32.HI R6, RZ, 0x4, R3 ;  /* 0x00000004ff067819 */ /* 0x000fc40000011403 */
[----:B------:R-:W-:Y:S01]  /*0bd0*/  LEA.HI R8, R7, R232, RZ, 0x2 ;  /* 0x000000e807087211 */ /* 0x000fe200078f10ff */
[----:B------:R-:W-:Y:S01]  /*0be0*/  IMAD R4, R4, 0x40, R5 ;  /* 0x0000004004047824 */ /* 0x000fe200078e0205 */
[----:B------:R-:W-:Y:S02]  /*0bf0*/  LEA.HI R3, R3, R6, RZ, 0x1 ;  /* 0x0000000603037211 */ /* 0x000fe400078f08ff */
[----:B------:R-:W-:Y:S02]  /*0c00*/  LEA.HI R5, R0, R11, RZ, 0x2 ;  /* 0x0000000b00057211 */ /* 0x000fe400078f10ff */
[--C-:B------:R-:W-:Y:S02]  /*0c10*/  SHF.R.S32.HI R9, RZ, 0x2, R8.reuse ;  /* 0x00000002ff097819 */ /* 0x100fe40000011408 */
[----:B------:R-:W-:Y:S02]  /*0c20*/  SHF.R.S32.HI R10, RZ, 0x1f, R8 ;  /* 0x0000001fff0a7819 */ /* 0x000fe40000011408 */
[----:B------:R-:W-:-:S02]  /*0c30*/  LOP3.LUT R3, R3, 0x1ffffffe, RZ, 0xc0, !PT ;  /* 0x1ffffffe03037812 */ /* 0x000fc400078ec0ff */
[----:B------:R-:W-:Y:S02]  /*0c40*/  LOP3.LUT R5, R5, 0xfffffffc, RZ, 0xc0, !PT ;  /* 0xfffffffc05057812 */ /* 0x000fe400078ec0ff */
[----:B------:R-:W-:Y:S01]  /*0c50*/  LEA.HI R0, R0, R11, RZ, 0x3 ;  /* 0x0000000b00007211 */ /* 0x000fe200078f18ff */
[----:B------:R-:W-:Y:S01]  /*0c60*/  IMAD.IADD R3, R6, 0x1, -R3 ;  /* 0x0000000106037824 */ /* 0x000fe200078e0a03 */
[----:B------:R-:W-:Y:S01]  /*0c70*/  LEA.HI R10, R10, R9, RZ, 0x3 ;  /* 0x000000090a0a7211 */ /* 0x000fe200078f18ff */
[----:B------:R-:W-:Y:S01]  /*0c80*/  IMAD.IADD R5, R11, 0x1, -R5 ;  /* 0x000000010b057824 */ /* 0x000fe200078e0a05 */
[----:B------:R-:W-:Y:S01]  /*0c90*/  LOP3.LUT R22, R0, 0xfffffff8, RZ, 0xc0, !PT ;  /* 0xfffffff800167812 */ /* 0x000fe200078ec0ff */
[----:B------:R-:W-:Y:S01]  /*0ca0*/  IMAD R237, R3, 0x8, R4 ;  /* 0x0000000803ed7824 */ /* 0x000fe200078e0204 */
[----:B------:R-:W-:Y:S01]  /*0cb0*/  LOP3.LUT R10, R10, 0xfffffff8, RZ, 0xc0, !PT ;  /* 0xfffffff80a0a7812 */ /* 0x000fe200078ec0ff */
[----:B------:R-:W-:Y:S01]  /*0cc0*/  IMAD.MOV.U32 R6, RZ, RZ, 0x80 ;  /* 0x00000080ff067424 */ /* 0x000fe200078e00ff */
[----:B------:R-:W-:Y:S01]  /*0cd0*/  LEA.HI R7, R7, R232, RZ, 0x5 ;  /* 0x000000e807077211 */ /* 0x000fe200078f28ff */
[----:B------:R-:W-:Y:S01]  /*0ce0*/  IMAD.IADD R22, R11, 0x1, -R22 ;  /* 0x000000010b167824 */ /* 0x000fe200078e0a16 */
[----:B------:R-:W-:Y:S01]  /*0cf0*/  LEA.HI R2, R2, R233, RZ, 0x1 ;  /* 0x000000e902027211 */ /* 0x000fe200078f08ff */
[----:B------:R-:W-:Y:S01]  /*0d00*/  IMAD.IADD R10, R9, 0x1, -R10 ;  /* 0x00000001090a7824 */ /* 0x000fe200078e0a0a */
[----:B------:R-:W-:Y:S01]  /*0d10*/  LEA.HI R3, R5, R5, RZ, 0x1 ;  /* 0x0000000505037211 */ /* 0x000fe200078f08ff */
[----:B------:R-:W-:Y:S01]  /*0d20*/  IMAD.SHL.U32 R16, R22, 0x8, RZ ;  /* 0x0000000816107824 */ /* 0x000fe200078e00ff */
[----:B------:R-:W-:-:S02]  /*0d30*/  SHF.R.S32.HI R7, RZ, 0x5, R7 ;  /* 0x00000005ff077819 */ /* 0x000fc40000011407 */
[----:B------:R-:W-:Y:S01]  /*0d40*/  LOP3.LUT R2, R2, 0x3fffffe, RZ, 0xc0, !PT ;  /* 0x03fffffe02027812 */ /* 0x000fe200078ec0ff */
[----:B------:R-:W-:Y:S01]  /*0d50*/  VIADD R18, R16, 0x40 ;  /* 0x0000004010127836 */ /* 0x000fe20000000000 */
[----:B------:R-:W-:Y:S01]  /*0d60*/  LOP3.LUT R9, R8, 0x7ffffffc, RZ, 0xc0, !PT ;  /* 0x7ffffffc08097812 */ /* 0x000fe200078ec0ff */
[----:B------:R-:W-:Y:S01]  /*0d70*/  IMAD R7, R7, 0x10, R10 ;  /* 0x0000001007077824 */ /* 0x000fe200078e020a */
[----:B------:R-:W-:Y:S01]  /*0d80*/  LOP3.LUT R4, R3, 0x1ffffffe, RZ, 0xc0, !PT ;  /* 0x1ffffffe03047812 */ /* 0x000fe200078ec0ff */
[----:B------:R-:W-:Y:S01]  /*0d90*/  IMAD.IADD R2, R233, 0x1, -R2 ;  /* 0x00000001e9027824 */ /* 0x000fe200078e0a02 */
[----:B------:R-:W-:Y:S01]  /*0da0*/  SHF.R.S32.HI R23, RZ, 0x3, R0 ;  /* 0x00000003ff177819 */ /* 0x000fe20000011400 */
[C---:B------:R-:W-:Y:S01]  /*0db0*/  VIADD R17, R16.reuse, 0x80 ;  /* 0x0000008010117836 */ /* 0x040fe20000000000 */
[----:B------:R-:W-:Y:S01]  /*0dc0*/  SHF.R.S32.HI R0, RZ, 0x1f, R16 ;  /* 0x0000001fff007819 */ /* 0x000fe20000011410 */
[----:B------:R-:W-:Y:S01]  /*0dd0*/  VIADD R19, R16, 0xc0 ;  /* 0x000000c010137836 */ /* 0x000fe20000000000 */
[----:B------:R-:W-:Y:S01]  /*0de0*/  SHF.R.S32.HI R3, RZ, 0x1f, R18 ;  /* 0x0000001fff037819 */ /* 0x000fe20000011412 */
[----:B------:R-:W-:-:S02]  /*0df0*/  IMAD.IADD R9, R232, 0x1, -R9 ;  /* 0x00000001e8097824 */ /* 0x000fc400078e0a09 */
[----:B------:R-:W-:Y:S01]  /*0e00*/  IMAD.IADD R5, R5, 0x1, -R4 ;  /* 0x0000000105057824 */ /* 0x000fe200078e0a04 */
[----:B------:R-:W-:Y:S01]  /*0e10*/  SHF.R.S32.HI R0, RZ, 0x1f, R19 ;  /* 0x0000001fff007819 */ /* 0x000fe20000011413 */
[----:B------:R-:W-:Y:S01]  /*0e20*/  IMAD R234, R2, 0x40, R7 ;  /* 0x0000004002ea7824 */ /* 0x000fe200078e0207 */
[----:B------:R-:W-:Y:S01]  /*0e30*/  SHF.R.S32.HI R2, RZ, 0x1f, R17 ;  /* 0x0000001fff027819 */ /* 0x000fe20000011411 */
[----:B------:R-:W-:Y:S02]  /*0e40*/  IMAD R235, R9, -0x2, R6 ;  /* 0xfffffffe09eb7824 */ /* 0x000fe400078e0206 */
[----:B------:R-:W-:-:S07]  /*0e50*/  IMAD R236, R5, 0x8, R234 ;  /* 0x0000000805ec7824 */ /* 0x000fce00078e02ea */
.L_x_191:
[----:B012---:R-:W0:Y:S01]  /*0e60*/  LDC.64 R2, c[0x0][0xc88] ;  /* 0x00032200ff027b82 */ /* 0x007e220000000a00 */
[----:B------:R-:W-:Y:S01]  /*0e70*/  ULDC.64 UR6, c[0x0][0x990] ;  /* 0x0002640000067ab9 */ /* 0x000fe20000000a00 */
[----:B------:R-:W-:Y:S01]  /*0e80*/  ULDC.64 UR8, c[0x0][0x998] ;  /* 0x0002660000087ab9 */ /* 0x000fe20000000a00 */
[----:B0-----:R-:W-:-:S06]  /*0e90*/  IMAD.WIDE R2, R51, 0x4, R2 ;  /* 0x0000000433027825 */ /* 0x001fcc00078e0202 */
[----:B------:R-:W2:Y:S01]  /*0ea0*/  LDG.E R2, desc[UR48][R2.64] ;  /* 0x0000003002027981 */ /* 0x000ea2000c1e1900 */
[----:B------:R-:W-:Y:S01]  /*0eb0*/  UISETP.NE.U32.AND UP0, UPT, UR6, URZ, UPT ;  /* 0x0000003f0600728c */ /* 0x000fe2000bf05070 */
[----:B------:R-:W-:Y:S01]  /*0ec0*/  IMAD.MOV.U32 R11, RZ, RZ, 0x3f800000 ;  /* 0x3f800000ff0b7424 */ /* 0x000fe200078e00ff */
[----:B------:R-:W-:Y:S01]  /*0ed0*/  UISETP.NE.U32.AND UP3, UPT, UR8, URZ, UPT ;  /* 0x0000003f0800728c */ /* 0x000fe2000bf65070 */
[----:B------:R-:W-:Y:S01]  /*0ee0*/  IMAD.MOV.U32 R0, RZ, RZ, 0x3f800000 ;  /* 0x3f800000ff007424 */ /* 0x000fe200078e00ff */
[----:B------:R-:W-:Y:S02]  /*0ef0*/  UISETP.NE.AND.EX UP0, UPT, UR7, URZ, UPT, UP0 ;  /* 0x0000003f0700728c */ /* 0x000fe4000bf05300 */
[----:B------:R-:W-:-:S04]  /*0f00*/  UISETP.NE.AND.EX UP3, UPT, UR9, URZ, UPT, UP3 ;  /* 0x0000003f0900728c */ /* 0x000fc8000bf65330 */
[----:B------:R-:W-:Y:S02]  /*0f10*/  PLOP3.LUT P2, PT, PT, PT, UP0, 0x80, 0x0 ;  /* 0x000000000000781c */ /* 0x000fe40003f4f008 */
[----:B------:R-:W-:-:S03]  /*0f20*/  PLOP3.LUT P3, PT, PT, PT, UP3, 0x80, 0x0 ;  /* 0x000000000000781c */ /* 0x000fc60003f6f038 */
[----:B------:R-:W-:Y:S01]  /*0f30*/  @UP0 ULDC.64 UR12, c[0x0][0x9a8] ;  /* 0x00026a00000c0ab9 */ /* 0x000fe20000000a00 */
[----:B------:R-:W-:Y:S01]  /*0f40*/  @UP0 ULDC.64 UR14, c[0x0][0x9b0] ;  /* 0x00026c00000e0ab9 */ /* 0x000fe20000000a00 */
[----:B------:R-:W-:Y:S01]  /*0f50*/  @UP3 ULDC.64 UR18, c[0x0][0x9b8] ;  /* 0x00026e0000123ab9 */ /* 0x000fe20000000a00 */
[----:B------:R-:W-:Y:S01]  /*0f60*/  @UP3 ULDC.64 UR20, c[0x0][0x9c0] ;  /* 0x0002700000143ab9 */ /* 0x000fe20000000a00 */
[----:B--2---:R-:W-:-:S13]  /*0f70*/  R2UR UR36, R2 ;  /* 0x00000000022472ca */ /* 0x004fda00000e0000 */
[----:B------:R-:W-:Y:S02]  /*0f80*/  USHF.R.S32.HI UR37, URZ, 0x1f, UR36 ;  /* 0x0000001f3f257899 */ /* 0x000fe40008011424 */
[----:B------:R-:W-:Y:S02]  /*0f90*/  @UP0 UIMAD.WIDE.U32 UR10, UR36, UR12, URZ ;  /* 0x0000000c240a02a5 */ /* 0x000fe4000f8e003f */
[----:B------:R-:W-:Y:S02]  /*0fa0*/  @UP0 UIMAD UR4, UR37, UR12, URZ ;  /* 0x0000000c250402a4 */ /* 0x000fe4000f8e023f */
[----:B------:R-:W-:Y:S02]  /*0fb0*/  @UP3 UIMAD.WIDE.U32 UR16, UR36, UR18, URZ ;  /* 0x00000012241032a5 */ /* 0x000fe4000f8e003f */
[----:B------:R-:W-:Y:S02]  /*0fc0*/  @UP0 UIMAD UR12, UR36, UR13, UR4 ;  /* 0x0000000d240c02a4 */ /* 0x000fe4000f8e0204 */
[----:B------:R-:W-:-:S02]  /*0fd0*/  @UP0 USHF.R.S32.HI UR4, URZ, 0x1f, UR46 ;  /* 0x0000001f3f040899 */ /* 0x000fc4000801142e */
[----:B------:R-:W-:Y:S02]  /*0fe0*/  @UP3 UIMAD UR13, UR37, UR18, URZ ;  /* 0x00000012250d32a4 */ /* 0x000fe4000f8e023f */
[----:B------:R-:W-:Y:S02]  /*0ff0*/  @UP0 UIADD3 UR11, UR11, UR12, URZ ;  /* 0x0000000c0b0b0290 */ /* 0x000fe4000fffe03f */
[----:B------:R-:W-:Y:S02]  /*1000*/  @UP0 UIMAD UR4, UR4, UR14, URZ ;  /* 0x0000000e040402a4 */ /* 0x000fe4000f8e023f */
[----:B------:R-:W-:Y:S02]  /*1010*/  @UP3 UIMAD UR18, UR36, UR19, UR13 ;  /* 0x00000013241232a4 */ /* 0x000fe4000f8e020d */
[----:B------:R-:W-:Y:S02]  /*1020*/  @UP3 USHF.R.S32.HI UR19, URZ, 0x1f, UR46 ;  /* 0x0000001f3f133899 */ /* 0x000fe4000801142e */
[----:B------:R-:W-:-:S02]  /*1030*/  @UP0 UIMAD UR4, UR46, UR15, UR4 ;  /* 0x0000000f2e0402a4 */ /* 0x000fc4000f8e0204 */
[----:B------:R-:W-:Y:S02]  /*1040*/  @UP0 UIMAD.WIDE.U32 UR14, UR46, UR14, UR10 ;  /* 0x0000000e2e0e02a5 */ /* 0x000fe4000f8e000a */
[----:B------:R-:W-:Y:S01]  /*1050*/  @UP3 UIADD3 UR17, UR17, UR18, URZ ;  /* 0x0000001211113290 */ /* 0x000fe2000fffe03f */
[----:B------:R-:W-:Y:S01]  /*1060*/  ULDC.64 UR10, c[0x0][0xa28] ;  /* 0x00028a00000a7ab9 */ /* 0x000fe20000000a00 */
[----:B------:R-:W-:Y:S01]  /*1070*/  ULDC.64 UR12, c[0x0][0xa20] ;  /* 0x00028800000c7ab9 */ /* 0x000fe20000000a00 */
[----:B------:R-:W-:Y:S02]  /*1080*/  @UP3 UIMAD UR18, UR19, UR20, URZ ;  /* 0x00000014131232a4 */ /* 0x000fe4000f8e023f */
[----:B------:R-:W-:Y:S02]  /*1090*/  UISETP.NE.U32.AND UP1, UPT, UR10, URZ, UPT ;  /* 0x0000003f0a00728c */ /* 0x000fe4000bf25070 */
[----:B------:R-:W-:Y:S02]  /*10a0*/  UISETP.NE.U32.AND UP2, UPT, UR12, URZ, UPT ;  /* 0x0000003f0c00728c */ /* 0x000fe4000bf45070 */
[----:B------:R-:W-:-:S02]  /*10b0*/  @UP3 UIMAD UR18, UR46, UR21, UR18 ;  /* 0x000000152e1232a4 */ /* 0x000fc4000f8e0212 */
[----:B------:R-:W-:Y:S02]  /*10c0*/  @UP3 UIMAD.WIDE.U32 UR16, UR46, UR20, UR16 ;  /* 0x000000142e1032a5 */ /* 0x000fe4000f8e0010 */
[----:B------:R-:W-:Y:S02]  /*10d0*/  UISETP.NE.AND.EX UP1, UPT, UR11, URZ, UPT, UP1 ;  /* 0x0000003f0b00728c */ /* 0x000fe4000bf25310 */
[----:B------:R-:W-:Y:S02]  /*10e0*/  UISETP.NE.AND.EX UP2, UPT, UR13, URZ, UPT, UP2 ;  /* 0x0000003f0d00728c */ /* 0x000fe4000bf45320 */
[----:B------:R-:W-:Y:S02]  /*10f0*/  @UP0 UIADD3 UR15, UR15, UR4, URZ ;  /* 0x000000040f0f0290 */ /* 0x000fe4000fffe03f */
[----:B------:R-:W-:Y:S01]  /*1100*/  @UP0 ULEA UR6, UP4, UR14, UR6, 0x2 ;  /* 0x000000060e060291 */ /* 0x000fe2000f88103f */
[----:B------:R-:W-:Y:S01]  /*1110*/  PLOP3.LUT P0, PT, PT, PT, UP1, 0x80, 0x0 ;  /* 0x000000000000781c */ /* 0x000fe20003f0f018 */
[----:B------:R-:W-:Y:S01]  /*1120*/  @UP3 UIADD3 UR4, UR17, UR18, URZ ;  /* 0x0000001211043290 */ /* 0x000fe2000fffe03f */
[----:B------:R-:W-:Y:S01]  /*1130*/  PLOP3.LUT P1, PT, PT, PT, UP2, 0x80, 0x0 ;  /* 0x000000000000781c */ /* 0x000fe20003f2f028 */
[----:B------:R-:W-:-:S02]  /*1140*/  @UP3 ULEA UR8, UP5, UR16, UR8, 0x2 ;  /* 0x0000000810083291 */ /* 0x000fc4000f8a103f */
[----:B------:R-:W-:Y:S01]  /*1150*/  @UP0 ULEA.HI.X UR7, UR14, UR7, UR15, 0x2, UP4 ;  /* 0x000000070e070291 */ /* 0x000fe2000a0f140f */
[----:B------:R-:W-:Y:S01]  /*1160*/  IMAD.U32 R6, RZ, RZ, UR6 ;  /* 0x00000006ff067e24 */ /* 0x000fe2000f8e00ff */
[----:B------:R-:W-:Y:S02]  /*1170*/  @UP3 ULEA.HI.X UR9, UR16, UR9, UR4, 0x2, UP5 ;  /* 0x0000000910093291 */ /* 0x000fe4000a8f1404 */
[----:B------:R-:W-:Y:S01]  /*1180*/  @UP1 ULEA UR10, UP0, UR36, UR10, 0x2 ;  /* 0x0000000a240a1291 */ /* 0x000fe2000f80103f */
[----:B------:R-:W-:Y:S01]  /*1190*/  IMAD.U32 R8, RZ, RZ, UR8 ;  /* 0x00000008ff087e24 */ /* 0x000fe2000f8e00ff */
[----:B------:R-:W-:Y:S01]  /*11a0*/  @UP2 ULEA UR12, UP3, UR36, UR12, 0x2 ;  /* 0x0000000c240c2291 */ /* 0x000fe2000f86103f */
[----:B------:R-:W-:Y:S01]  /*11b0*/  IMAD.U32 R7, RZ, RZ, UR7 ;  /* 0x00000007ff077e24 */ /* 0x000fe2000f8e00ff */
[----:B------:R-:W-:Y:S01]  /*11c0*/  @UP1 ULEA.HI.X UR11, UR36, UR11, UR37, 0x2, UP0 ;  /* 0x0000000b240b1291 */ /* 0x000fe200080f1425 */
[----:B------:R-:W-:Y:S01]  /*11d0*/  IMAD.U32 R9, RZ, RZ, UR9 ;  /* 0x00000009ff097e24 */ /* 0x000fe2000f8e00ff */
[----:B------:R-:W-:-:S02]  /*11e0*/  @UP2 ULEA.HI.X UR13, UR36, UR13, UR37, 0x2, UP3 ;  /* 0x0000000d240d2291 */ /* 0x000fc400098f1425 */
[----:B------:R-:W2:Y:S01]  /*11f0*/  @P2 LDG.E R11, desc[UR48][R6.64] ;  /* 0x00000030060b2981 */ /* 0x000ea2000c1e1900 */
[----:B------:R-:W-:Y:S01]  /*1200*/  IMAD.U32 R2, RZ, RZ, UR10 ;  /* 0x0000000aff027e24 */ /* 0x000fe2000f8e00ff */
[----:B------:R-:W-:Y:S01]  /*1210*/  ULDC.64 UR6, c[0x0][0x418] ;  /* 0x0001060000067ab9 */ /* 0x000fe20000000a00 */
[----:B------:R-:W-:Y:S01]  /*1220*/  ULDC UR4, c[0x0][0x424] ;  /* 0x0001090000047ab9 */ /* 0x000fe20000000800 */
[----:B------:R0:W2:Y:S01]  /*1230*/  @P3 LDG.E R0, desc[UR48][R8.64] ;  /* 0x0000003008003981 */ /* 0x0000a2000c1e1900 */
[----:B------:R-:W-:Y:S02]  /*1240*/  IMAD.U32 R4, RZ, RZ, UR12 ;  /* 0x0000000cff047e24 */ /* 0x000fe4000f8e00ff */
[----:B------:R-:W-:Y:S02]  /*1250*/  IMAD.U32 R3, RZ, RZ, UR11 ;  /* 0x0000000bff037e24 */ /* 0x000fe4000f8e00ff */
[----:B------:R-:W-:-:S03]  /*1260*/  IMAD.U32 R5, RZ, RZ, UR13 ;  /* 0x0000000dff057e24 */ /* 0x000fc6000f8e00ff */
[----:B---3--:R-:W3:Y:S04]  /*1270*/  @P0 LDG.E R2, desc[UR48][R2.64] ;  /* 0x0000003002020981 */ /* 0x008ee8000c1e1900 */
[----:B----4-:R-:W4:Y:S01]  /*1280*/  @P1 LDG.E R4, desc[UR48][R4.64] ;  /* 0x0000003004041981 */ /* 0x010f22000c1e1900 */
[----:B------:R-:W-:Y:S01]  /*1290*/  UISETP.NE.U32.AND UP0, UPT, UR6, URZ, UPT ;  /* 0x0000003f0600728c */ /* 0x000fe2000bf05070 */
[----:B------:R-:W-:Y:S01]  /*12a0*/  CS2R R20, SRZ ;  /* 0x0000000000147805 */ /* 0x000fe2000001ff00 */
[----:B------:R-:W-:Y:S01]  /*12b0*/  UMOV UR50, URZ ;  /* 0x0000003f00327c82 */ /* 0x000fe20008000000 */
[----:B------:R-:W-:Y:S01]  /*12c0*/  ULDC UR6, c[0x0][0x2f0] ;  /* 0x0000bc0000067ab9 */ /* 0x000fe20000000800 */
[----:B------:R-:W-:Y:S01]  /*12d0*/  UISETP.NE.AND.EX UP0, UPT, UR7, URZ, UPT, UP0 ;  /* 0x0000003f0700728c */ /* 0x000fe2000bf05300 */
[----:B------:R-:W-:Y:S01]  /*12e0*/  CS2R R30, SRZ ;  /* 0x00000000001e7805 */ /* 0x000fe2000001ff00 */
[----:B------:R-:W-:Y:S01]  /*12f0*/  UMOV UR40, UR5 ;  /* 0x0000000500287c82 */ /* 0x000fe20008000000 */
[----:B------:R-:W-:Y:S01]  /*1300*/  ULDC UR7, c[0x0][0x988] ;  /* 0x0002620000077ab9 */ /* 0x000fe20000000800 */
[----:B------:R-:W-:Y:S01]  /*1310*/  USEL UR4, UR4, 0x1, UP0 ;  /* 0x0000000104047887 */ /* 0x000fe20008000000 */
[----:B------:R-:W-:-:S02]  /*1320*/  CS2R R124, SRZ ;  /* 0x00000000007c7805 */ /* 0x000fc4000001ff00 */
[----:B------:R-:W-:Y:S02]  /*1330*/  CS2R R34, SRZ ;  /* 0x0000000000227805 */ /* 0x000fe4000001ff00 */
[----:B------:R-:W-:Y:S01]  /*1340*/  CS2R R128, SRZ ;  /* 0x0000000000807805 */ /* 0x000fe2000001ff00 */
[----:B------:R-:W-:Y:S01]  /*1350*/  UIMAD UR4, UR4, UR6, URZ ;  /* 0x00000006040472a4 */ /* 0x000fe2000f8e023f */
        /* <DEDUP_REMOVED lines=50> */
[----:B------:R-:W-:Y:S02]  /*1680*/  IMAD.MOV.U32 R166, RZ, RZ, RZ ;  /* 0x000000ffffa67224 */ /* 0x000fe400078e00ff */
[----:B0-----:R-:W-:Y:S02]  /*1690*/  IMAD.MOV.U32 R9, RZ, RZ, RZ ;  /* 0x000000ffff097224 */ /* 0x001fe400078e00ff */
[----:B------:R-:W-:-:S02]  /*16a0*/  IMAD.MOV.U32 R168, RZ, RZ, RZ ;  /* 0x000000ffffa87224 */ /* 0x000fc400078e00ff */
[----:B------:R-:W-:Y:S02]  /*16b0*/  IMAD.MOV.U32 R6, RZ, RZ, RZ ;  /* 0x000000ffff067224 */ /* 0x000fe400078e00ff */
[----:B--2---:R-:W-:Y:S01]  /*16c0*/  FMUL.FTZ R0, R11, R0 ;  /* 0x000000000b007220 */ /* 0x004fe20000410000 */
[----:B------:R-:W-:-:S03]  /*16d0*/  IMAD.MOV.U32 R11, RZ, RZ, RZ ;  /* 0x000000ffff0b7224 */ /* 0x000fc600078e00ff */
[----:B------:R-:W-:Y:S01]  /*16e0*/  FMUL.FTZ R0, R0, UR7 ;  /* 0x0000000700007c20 */ /* 0x000fe20008410000 */
[----:B---3--:R-:W-:-:S04]  /*16f0*/  @P0 R2UR UR50, R2 ;  /* 0x00000000023202ca */ /* 0x008fc800000e0000 */
[----:B------:R-:W-:Y:S01]  /*1700*/  R2UR UR39, R0 ;  /* 0x00000000002772ca */ /* 0x000fe200000e0000 */
[----:B------:R-:W-:Y:S01]  /*1710*/  IMAD.MOV.U32 R0, RZ, RZ, RZ ;  /* 0x000000ffff007224 */ /* 0x000fe200078e00ff */
[----:B----4-:R-:W-:Y:S01]  /*1720*/  @P1 R2UR UR4, R4 ;  /* 0x00000000040412ca */ /* 0x010fe200000e0000 */
[----:B------:R-:W-:Y:S01]  /*1730*/  IMAD.MOV.U32 R4, RZ, RZ, RZ ;  /* 0x000000ffff047224 */ /* 0x000fe200078e00ff */
[----:B------:R-:W-:Y:S01]  /*1740*/  PLOP3.LUT P0, PT, PT, PT, PT, 0x80, 0x0 ;  /* 0x000000000000781c */ /* 0x000fe20003f0f070 */
[----:B------:R-:W-:-:S12]  /*1750*/  @P1 BRA `(.L_x_148) ;  /* 0x0000000000341947 */ /* 0x000fd80003800000 */
[----:B------:R-:W-:Y:S02]  /*1760*/  ULDC.64 UR6, c[0x0][0xa08] ;  /* 0x0002820000067ab9 */ /* 0x000fe40000000a00 */
[----:B------:R-:W-:-:S04]  /*1770*/  ISETP.NE.U32.AND P1, PT, RZ, UR6, PT ;  /* 0x00000006ff007c0c */ /* 0x000fc8000bf25070 */
[----:B------:R-:W-:-:S13]  /*1780*/  ISETP.NE.AND.EX P1, PT, RZ, UR7, PT, P1 ;  /* 0x00000007ff007c0c */ /* 0x000fda000bf25310 */
[----:B------:R-:W-:Y:S05]  /*1790*/  @!P1 BRA `(.L_x_148) ;  /* 0x0000000000249947 */ /* 0x000fea0003800000 */
[----:B------:R-:W-:Y:S02]  /*17a0*/  ULDC.64 UR4, c[0x0][0xa08] ;  /* 0x0002820000047ab9 */ /* 0x000fe40000000a00 */
[----:B------:R-:W-:-:S06]  /*17b0*/  UIMAD.WIDE UR4, UR36, 0x4, UR4 ;  /* 0x00000004240478a5 */ /* 0x000fcc000f8e0204 */
[----:B------:R-:W-:Y:S02]  /*17c0*/  IMAD.U32 R2, RZ, RZ, UR4 ;  /* 0x00000004ff027e24 */ /* 0x000fe4000f8e00ff */
[----:B------:R-:W-:-:S05]  /*17d0*/  IMAD.U32 R3, RZ, RZ, UR5 ;  /* 0x00000005ff037e24 */ /* 0x000fca000f8e00ff */
[----:B------:R-:W2:Y:S04]  /*17e0*/  LDG.E R7, desc[UR48][R2.64] ;  /* 0x0000003002077981 */ /* 0x000ea8000c1e1900 */
[----:B------:R-:W3:Y:S01]  /*17f0*/  LDG.E R5, desc[UR48][R2.64+0x4] ;  /* 0x0000043002057981 */ /* 0x000ee2000c1e1900 */
[----:B--2---:R-:W-:Y:S02]  /*1800*/  R2UR UR4, R7 ;  /* 0x00000000070472ca */ /* 0x004fe400000e0000 */
[----:B---3--:R-:W-:-:S13]  /*1810*/  R2UR UR5, R5 ;  /* 0x00000000050572ca */ /* 0x008fda00000e0000 */
[----:B------:R-:W-:-:S12]  /*1820*/  UIADD3 UR4, -UR4, UR5, URZ ;  /* 0x0000000504047290 */ /* 0x000fd8000fffe13f */
.L_x_148:
[----:B------:R-:W-:Y:S01]  /*1830*/  UIADD3 UR50, -UR50, UR4, URZ ;  /* 0x0000000432327290 */ /* 0x000fe2000fffe13f */
[----:B------:R-:W-:Y:S01]  /*1840*/  IMAD.MOV.U32 R7, RZ, RZ, RZ ;  /* 0x000000ffff077224 */ /* 0x000fe200078e00ff */
[----:B------:R-:W-:Y:S01]  /*1850*/  UMOV UR41, UR46 ;  /* 0x0000002e00297c82 */ /* 0x000fe20008000000 */
[----:B------:R-:W-:Y:S01]  /*1860*/  IMAD.MOV.U32 R167, RZ, RZ, RZ ;  /* 0x000000ffffa77224 */ /* 0x000fe200078e00ff */
[----:B------:R-:W-:Y:S01]  /*1870*/  UISETP.GE.AND UP0, UPT, UR50, 0x1, UPT ;  /* 0x000000013200788c */ /* 0x000fe2000bf06270 */
[----:B------:R-:W-:Y:S01]  /*1880*/  CS2R R170, SRZ ;  /* 0x0000000000aa7805 */ /* 0x000fe2000001ff00 */
[----:B------:R-:W-:Y:S01]  /*1890*/  UIADD3 UR4, UR50, 0x7f, URZ ;  /* 0x0000007f32047890 */ /* 0x000fe2000fffe03f */
[----:B------:R-:W-:Y:S01]  /*18a0*/  CS2R R12, SRZ ;  /* 0x00000000000c7805 */ /* 0x000fe2000001ff00 */
[----:B------:R-:W-:Y:S02]  /*18b0*/  IMAD.MOV.U32 R8, RZ, RZ, RZ ;  /* 0x000000ffff087224 */ /* 0x000fe400078e00ff */
[----:B------:R-:W-:Y:S01]  /*18c0*/  PLOP3.LUT P1, PT, PT, PT, UP0, 0x80, 0x0 ;  /* 0x000000000000781c */ /* 0x000fe20003f2f008 */
[----:B------:R-:W-:Y:S01]  /*18d0*/  USHF.R.S32.HI UR5, URZ, 0x1f, UR4 ;  /* 0x0000001f3f057899 */ /* 0x000fe20008011404 */
[----:B------:R-:W-:-:S02]  /*18e0*/  IMAD.MOV.U32 R169, RZ, RZ, RZ ;  /* 0x000000ffffa97224 */ /* 0x000fc400078e00ff */
[----:B------:R-:W-:Y:S01]  /*18f0*/  IMAD.MOV.U32 R172, RZ, RZ, RZ ;  /* 0x000000ffffac7224 */ /* 0x000fe200078e00ff */
[----:B------:R-:W-:Y:S01]  /*1900*/  ULEA.HI UR5, UR5, UR4, URZ, 0x7 ;  /* 0x0000000405057291 */ /* 0x000fe2000f8f383f */
[----:B------:R-:W-:Y:S02]  /*1910*/  IMAD.MOV.U32 R10, RZ, RZ, RZ ;  /* 0x000000ffff0a7224 */ /* 0x000fe400078e00ff */
[----:B------:R-:W-:Y:S02]  /*1920*/  IMAD.MOV.U32 R3, RZ, RZ, RZ ;  /* 0x000000ffff037224 */ /* 0x000fe400078e00ff */
[----:B------:R-:W-:Y:S02]  /*1930*/  IMAD.MOV.U32 R174, RZ, RZ, RZ ;  /* 0x000000ffffae7224 */ /* 0x000fe400078e00ff */
[----:B------:R-:W-:Y:S01]  /*1940*/  IMAD.MOV.U32 R5, RZ, RZ, RZ ;  /* 0x000000ffff057224 */ /* 0x000fe200078e00ff */
[----:B------:R-:W-:Y:S06]  /*1950*/  @!P1 BRA `(.L_x_149) ;  /* 0x0000006000389947 */ /* 0x000fec0003800000 */
[----:B------:R-:W0:Y:S01]  /*1960*/  SHFL.IDX PT, R0, R233, RZ, 0x1f ;  /* 0x00001fffe9007589 */ /* 0x000e2200000e0000 */
[----:B------:R-:W1:Y:S01]  /*1970*/  S2UR UR7, SR_CgaCtaId ;  /* 0x00000000000779c3 */ /* 0x000e620000008800 */
[----:B------:R-:W-:Y:S01]  /*1980*/  UMOV UR6, 0x400 ;  /* 0x0000040000067882 */ /* 0x000fe20000000000 */
[----:B------:R-:W-:Y:S01]  /*1990*/  USHF.R.S32.HI UR47, URZ, 0x7, UR5 ;  /* 0x000000073f2f7899 */ /* 0x000fe20008011405 */
[----:B0-----:R-:W-:Y:S01]  /*19a0*/  R2UR UR42, R0 ;  /* 0x00000000002a72ca */ /* 0x001fe200000e0000 */
[----:B-1----:R-:W-:-:S04]  /*19b0*/  ULEA UR6, UR7, UR6, 0x18 ;  /* 0x0000000607067291 */ /* 0x002fc8000f8ec03f */
[----:B------:R-:W-:-:S04]  /*19c0*/  UIADD3 UR6, UR6, 0x20400, URZ ;  /* 0x0002040006067890 */ /* 0x000fc8000fffe03f */
[----:B------:R-:W-:-:S04]  /*19d0*/  ULOP3.LUT UP0, URZ, UR6, 0x3ff, URZ, 0xc0, !UPT ;  /* 0x000003ff063f7892 */ /* 0x000fc8000f80c03f */
[----:B------:R-:W-:Y:S02]  /*19e0*/  ULEA.HI UR4, UR42, UR42, URZ, 0x1 ;  /* 0x0000002a2a047291 */ /* 0x000fe4000f8f083f */
[----:B------:R-:W-:Y:S02]  /*19f0*/  PLOP3.LUT P0, PT, PT, PT, UP0, 0x80, 0x0 ;  /* 0x000000000000781c */ /* 0x000fe40003f0f008 */
[----:B------:R-:W-:-:S04]  /*1a00*/  ULOP3.LUT UR4, UR4, 0x1e, URZ, 0xc0, !UPT ;  /* 0x0000001e04047892 */ /* 0x000fc8000f8ec03f */
[----:B------:R-:W-:-:S04]  /*1a10*/  UIADD3 UR4, UR42, -UR4, URZ ;  /* 0x800000042a047290 */ /* 0x000fc8000fffe03f */
[----:B------:R-:W-:-:S04]  /*1a20*/  ULEA UR4, UR4, UR6, 0xd ;  /* 0x0000000604047291 */ /* 0x000fc8000f8e683f */
[----:B------:R-:W-:-:S04]  /*1a30*/  USHF.R.U32.HI UR4, URZ, 0x4, UR4 ;  /* 0x000000043f047899 */ /* 0x000fc80008011604 */
[----:B------:R-:W-:Y:S01]  /*1a40*/  ULOP3.LUT UR53, UR4, 0x3fff, URZ, 0xc0, !UPT ;  /* 0x00003fff04357892 */ /* 0x000fe2000f8ec03f */
[----:B------:R-:W-:Y:S11]  /*1a50*/  @!P0 BRA `(.L_x_150) ;  /* 0x0000000000408947 */ /* 0x000ff60003800000 */
        /* <DEDUP_REMOVED lines=16> */
.L_x_150:
[----:B------:R-:W0:Y:S01]  /*1b60*/  S2UR UR5, SR_CgaCtaId ;  /* 0x00000000000579c3 */ /* 0x000e220000008800 */
[----:B------:R-:W-:Y:S01]  /*1b70*/  ULEA.HI UR4, UR44, UR44, URZ, 0x1 ;  /* 0x0000002c2c047291 */ /* 0x000fe2000f8f083f */
[----:B------:R-:W-:-:S03]  /*1b80*/  MOV R3, 0x400 ;  /* 0x0000040000037802 */ /* 0x000fc60000000f00 */
[----:B------:R-:W-:-:S04]  /*1b90*/  ULOP3.LUT UR4, UR4, 0xfffffffe, URZ, 0xc0, !UPT ;  /* 0xfffffffe04047892 */ /* 0x000fc8000f8ec03f */
[----:B------:R-:W-:-:S06]  /*1ba0*/  UIADD3 UR4, UR44, -UR4, URZ ;  /* 0x800000042c047290 */ /* 0x000fcc000fffe03f */
[----:B------:R-:W-:Y:S02]  /*1bb0*/  IMAD.U32 R4, RZ, RZ, UR4 ;  /* 0x00000004ff047e24 */ /* 0x000fe4000f8e00ff */
[----:B0-----:R-:W-:-:S05]  /*1bc0*/  IMAD.U32 R2, RZ, RZ, UR5 ;  /* 0x00000005ff027e24 */ /* 0x001fca000f8e00ff */
[----:B------:R-:W-:Y:S02]  /*1bd0*/  LEA R0, R2, R3, 0x18 ;  /* 0x0000000302007211 */ /* 0x000fe400078ec0ff */
[----:B------:R-:W-:Y:S01]  /*1be0*/  SHF.L.U32 R3, R4, 0x1f, RZ ;  /* 0x0000001f04037819 */ /* 0x000fe200000006ff */
[----:B------:R-:W-:-:S03]  /*1bf0*/  IMAD.U32 R4, RZ, RZ, UR45 ;  /* 0x0000002dff047e24 */ /* 0x000fc6000f8e00ff */
[----:B------:R-:W0:Y:S02]  /*1c00*/  SYNCS.PHASECHK.TRANS64.TRYWAIT P1, [R0+URZ+0x38800], R3 ;  /* 0x03880003000075a7 */ /* 0x000e24000802017f */
[----:B------:R-:W-:Y:S01]  /*1c10*/  ISETP.NE.AND P0, PT, R4, 0x3, PT ;  /* 0x000000030400780c */ /* 0x000fe20003f05270 */
[----:B0-----:R-:W-:-:S12]  /*1c20*/  @!P1 BRA `(.L_x_151) ;  /* 0x000000f800949947 */ /* 0x001fd80003800000 */
.L_x_289:
[----:B------:R-:W-:Y:S05]  /*1c30*/  @!P0 BRA `(.L_x_152) ;  /* 0x0000000000048947 */ /* 0x000fea0003800000 */
[----:B------:R-:W-:Y:S01]  /*1c40*/  BPT.TRAP 0x1 ;  /* 0x000000040000795c */ /* 0x000fe20000300000 */
.L_x_152:
[----:B0-----:R-:W-:Y:S02]  /*1c50*/  IMAD.U32 R3, RZ, RZ, UR52 ;  /* 0x00000034ff037e24 */ /* 0x001fe4000f8e00ff */
[----:B------:R-:W-:Y:S02]  /*1c60*/  IMAD.U32 R5, RZ, RZ, UR43 ;  /* 0x0000002bff057e24 */ /* 0x000fe4000f8e00ff */
[----:B------:R-:W-:-:S03]  /*1c70*/  IMAD R4, R3, 0x8, R0 ;  /* 0x0000000803047824 */ /* 0x000fc600078e0200 */
[----:B------:R-:W-:-:S04]  /*1c80*/  SHF.L.U32 R3, R5, 0x1f, RZ ;  /* 0x0000001f05037819 */ /* 0x000fc800000006ff */
[----:B------:R0:W1:Y:S01]  /*1c90*/  SYNCS.PHASECHK.TRANS64.TRYWAIT P1, [R4+URZ+0x38830], R3 ;  /* 0x03883003040075a7 */ /* 0x000062000802017f */
[----:B------:R-:W-:Y:S05]  /*1ca0*/  @!P0 BRA `(.L_x_153) ;  /* 0x0000000000048947 */ /* 0x000fea0003800000 */
[----:B------:R-:W-:Y:S01]  /*1cb0*/  BPT.TRAP 0x1 ;  /* 0x000000040000795c */ /* 0x000fe20000300000 */
.L_x_153:
[----:B------:R-:W2:Y:S01]  /*1cc0*/  S2R R5, SR_TID.X ;  /* 0x0000000000057919 */ /* 0x000ea20000002100 */
[----:B------:R-:W-:Y:S01]  /*1cd0*/  IMAD.MOV.U32 R151, RZ, RZ, RZ ;  /* 0x000000ffff977224 */ /* 0x000fe200078e00ff */
[----:B--2---:R-:W-:Y:S01]  /*1ce0*/  LOP3.LUT P2, RZ, R5, 0x7f, RZ, 0xc0, !PT ;  /* 0x0000007f05ff7812 */ /* 0x004fe2000784c0ff */
[----:B-1----:R-:W-:-:S12]  /*1cf0*/  @P1 BRA `(.L_x_154) ;  /* 0x0000000000081947 */ /* 0x002fd80003800000 */
[----:B------:R-:W1:Y:S02]  /*1d00*/  SYNCS.PHASECHK.TRANS64.TRYWAIT P1, [R4+URZ+0x38830], R3 ;  /* 0x03883003040075a7 */ /* 0x000e64000802017f */
[----:B-1----:R-:W-:Y:S05]  /*1d10*/  @!P1 BRA `(.L_x_155) ;  /* 0x000000f8006c9947 */ /* 0x002fea0003800000 */
.L_x_154:
[----:B------:R-:W-:Y:S05]  /*1d20*/  WARPSYNC.ALL ;  /* 0x0000000000007948 */ /* 0x000fea0003800000 */
[----:B------:R-:W-:Y:S01]  /*1d30*/  R2UR UR4, R0 ;  /* 0x00000000000472ca */ /* 0x000fe200000e0000 */
[----:B------:R-:W-:Y:S01]  /*1d40*/  ULOP3.LUT UR32, UR53, 0x10000, URZ, 0xfc, !UPT ;  /* 0x0001000035207892 */ /* 0x000fe2000f8efc3f */
[----:B------:R-:W-:Y:S01]  /*1d50*/  WARPGROUP.ARRIVE ;  /* 0x00000000000079c5 */ /* 0x000fe20000000000 */
[----:B------:R-:W-:Y:S01]  /*1d60*/  UMOV UR33, 0x40000040 ;  /* 0x4000004000217882 */ /* 0x000fe20000000000 */
[----:B------:R-:W-:Y:S01]  /*1d70*/  UMOV UR35, 0x40000040 ;  /* 0x4000004000237882 */ /* 0x000fe20000000000 */
[----:B------:R-:W-:Y:S01]  /*1d80*/  UMOV UR5, 0x40000040 ;  /* 0x4000004000057882 */ /* 0x000fe20000000000 */
[----:B------:R-:W-:Y:S01]  /*1d90*/  UMOV UR7, 0x40000040 ;  /* 0x4000004000077882 */ /* 0x000fe20000000000 */
[----:B------:R-:W-:Y:S01]  /*1da0*/  UIADD3 UR8, UR32, 0x4, URZ ;  /* 0x0000000420087890 */ /* 0x000fe2000fffe03f */
[----:B01----:R-:W-:Y:S01]  /*1db0*/  VIADD R3, R235, UR50 ;  /* 0x00000032eb037c36 */ /* 0x003fe20008000000 */
[----:B------:R-:W-:Y:S01]  /*1dc0*/  UMOV UR9, 0x40000040 ;  /* 0x4000004000097882 */ /* 0x000fe20000000000 */
[----:B------:R-:W-:Y:S01]  /*1dd0*/  UMOV UR11, 0x40000040 ;  /* 0x40000040000b7882 */ /* 0x000fe20000000000 */
[----:B------:R-:W-:Y:S01]  /*1de0*/  UIADD3 UR12, UR32, 0x6, URZ ;  /* 0x00000006200c7890 */ /* 0x000fe2000fffe03f */
[----:B------:R-:W-:Y:S01]  /*1df0*/  IMAD.U32 R6, RZ, RZ, UR47 ;  /* 0x0000002fff067e24 */ /* 0x000fe2000f8e00ff */
[----:B------:R-:W-:Y:S01]  /*1e00*/  UIADD3 UR4, UR4, 0x28400, URZ ;  /* 0x0002840004047890 */ /* 0x000fe2000fffe03f */
[----:B------:R-:W-:Y:S01]  /*1e10*/  P2R R12, PR, RZ, 0x1 ;  /* 0x00000001ff0c7803 */ /* 0x000fe20000000000 */
[----:B------:R-:W-:Y:S01]  /*1e20*/  UMOV UR13, 0x40000040 ;  /* 0x40000040000d7882 */ /* 0x000fe20000000000 */
[----:B------:R-:W-:Y:S01]  /*1e30*/  UMOV UR15, 0x40000040 ;  /* 0x40000040000f7882 */ /* 0x000fe20000000000 */
[----:B------:R-:W-:Y:S01]  /*1e40*/  USHF.R.U32.HI UR4, URZ, 0x4, UR4 ;  /* 0x000000043f047899 */ /* 0x000fe20008011604 */
[----:B------:R-:W-:Y:S01]  /*1e50*/  IMAD R5, R6, -0x80, R3 ;  /* 0xffffff8006057824 */ /* 0x000fe200078e0203 */
[----:B------:R-:W-:Y:S01]  /*1e60*/  UIADD3 UR16, UR32, 0x400, URZ ;  /* 0x0000040020107890 */ /* 0x000fe2000fffe03f */
[----:B------:R-:W0:Y:S01]  /*1e70*/  S2R R91, SR_TID.X ;  /* 0x00000000005b7919 */ /* 0x000e220000002100 */
[----:B------:R-:W-:Y:S01]  /*1e80*/  ULOP3.LUT UR4, UR4, 0x3fff, URZ, 0xc0, !UPT ;  /* 0x00003fff04047892 */ /* 0x000fe2000f8ec03f */
[----:B------:R-:W-:Y:S01]  /*1e90*/  IMAD.MOV.U32 R150, RZ, RZ, R151 ;  /* 0x000000ffff967224 */ /* 0x000fe200078e0097 */
[----:B------:R-:W-:Y:S01]  /*1ea0*/  UMOV UR17, 0x40000040 ;  /* 0x4000004000117882 */ /* 0x000fe20000000000 */
[----:B------:R-:W-:Y:S01]  /*1eb0*/  UMOV UR19, 0x40000040 ;  /* 0x4000004000137882 */ /* 0x000fe20000000000 */
[----:B------:R-:W-:Y:S01]  /*1ec0*/  ULOP3.LUT UR51, UR4, 0x10000, URZ, 0xfc, !UPT ;  /* 0x0001000004337892 */ /* 0x000fe2000f8efc3f */
[C---:B------:R-:W-:Y:S01]  /*1ed0*/  ISETP.GT.AND P3, PT, R5.reuse, RZ, PT ;  /* 0x000000ff0500720c */ /* 0x040fe20003f64270 */
[----:B------:R-:W-:Y:S01]  /*1ee0*/  UIADD3 UR4, UR32, 0x2, URZ ;  /* 0x0000000220047890 */ /* 0x000fe2000fffe03f */
[C---:B------:R-:W-:Y:S01]  /*1ef0*/  ISETP.GT.AND P1, PT, R5.reuse, 0x1, PT ;  /* 0x000000010500780c */ /* 0x040fe20003f24270 */
[----:B------:R-:W-:Y:S01]  /*1f00*/  ULEA UR34, UR52, UR51, 0xb ;  /* 0x0000003334227291 */ /* 0x000fe2000f8e583f */
[C---:B------:R-:W-:Y:S01]  /*1f10*/  ISETP.GT.AND P2, PT, R5.reuse, 0x8, PT ;  /* 0x000000080500780c */ /* 0x040fe20003f44270 */
[----:B------:R-:W-:Y:S01]  /*1f20*/  UIADD3 UR20, UR32, 0x402, URZ ;  /* 0x0000040220147890 */ /* 0x000fe2000fffe03f */
[C---:B------:R-:W-:Y:S01]  /*1f30*/  ISETP.GT.AND P5, PT, R5.reuse, 0x9, PT ;  /* 0x000000090500780c */ /* 0x040fe20003fa4270 */
[----:B------:R-:W-:Y:S01]  /*1f40*/  UIADD3 UR6, UR34, 0x2, URZ ;  /* 0x0000000222067890 */ /* 0x000fe2000fffe03f */
[C---:B------:R-:W-:Y:S01]  /*1f50*/  ISETP.GT.AND P4, PT, R5.reuse, 0x10, PT ;  /* 0x000000100500780c */ /* 0x040fe20003f84270 */
[----:B------:R-:W-:Y:S01]  /*1f60*/  UIADD3 UR10, UR34, 0x4, URZ ;  /* 0x00000004220a7890 */ /* 0x000fe2000fffe03f */
[----:B------:R-:W-:Y:S01]  /*1f70*/  ISETP.GT.AND P0, PT, R5, 0x59, PT ;  /* 0x000000590500780c */ /* 0x000fe20003f04270 */
[----:B------:R-:W-:-:S02]  /*1f80*/  UIADD3 UR14, UR34, 0x6, URZ ;  /* 0x00000006220e7890 */ /* 0x000fc4000fffe03f */
[----:B------:R-:W-:Y:S01]  /*1f90*/  QGMMA.64x128x32.F32.E4M3.E4M3 R24, gdesc[UR32], RZ, !UPT, gsb0 ;  /* 0x01e00000201879f3 */ /* 0x000fe2000c0008ff */
[----:B------:R-:W-:Y:S01]  /*1fa0*/  UIADD3 UR18, UR34, 0x400, URZ ;  /* 0x0000040022127890 */ /* 0x000fe2000fffe03f */
[----:B------:R-:W-:Y:S01]  /*1fb0*/  ISETP.GT.AND P6, PT, R5, 0x60, PT ;  /* 0x000000600500780c */ /* 0x000fe20003fc4270 */
        /* <DEDUP_REMOVED lines=69> */
[----:B------:R-:W-:Y:S01]  /*2410*/  IMAD.MOV.U32 R92, RZ, RZ, R151 ;  /* 0x000000ffff5c7224 */ /* 0x000fe200078e0097 */
[----:B------:R-:W-:Y:S02]  /*2420*/  WARPGROUP.DEPBAR.LE gsb0, 0x0 ;  /* 0x00008000000079c5 */ /* 0x000fe40000010000 */
[----:B------:R-:W-:-:S06]  /*2430*/  WARPGROUP.ARRIVE ;  /* 0x00000000000079c5 */ /* 0x000fcc0000000000 */
        /* <DEDUP_REMOVED lines=148> */
[----:B------:R-:W-:-:S03]  /*2d80*/  ISETP.NE.AND P0, PT, R12, RZ, PT ;  /* 0x000000ff0c00720c */ /* 0x000fc60003f05270 */
        /* <DEDUP_REMOVED lines=14> */
[----:B------:R-:W-:-:S01]  /*2e70*/  FFMA.FTZ R20, R41, UR39, -R88 ;  /* 0x0000002729147c23 */ /* 0x000fc20008010858 */
[----:B------:R-:W-:Y:S01]  /*2e80*/  FMNMX.FTZ R9, R31, R6, !PT ;  /* 0x000000061f097209 */ /* 0x000fe20007810000 */
[----:B------:R-:W-:-:S01]  /*2e90*/  FFMA.FTZ R53, R53, UR39, -R88 ;  /* 0x0000002735357c23 */ /* 0x000fc20008010858 */
[--C-:B------:R-:W-:Y:S01]  /*2ea0*/  FFMA.FTZ R5, R24, UR39, -R88.reuse ;  /* 0x0000002718057c23 */ /* 0x100fe20008010858 */
[----:B------:R-:W-:-:S01]  /*2eb0*/  FFMA.FTZ R7, R28, UR39, -R88 ;  /* 0x000000271c077c23 */ /* 0x000fc20008010858 */
[----:B------:R-:W-:Y:S01]  /*2ec0*/  FMNMX.FTZ R6, R34, R9, !PT ;  /* 0x0000000922067209 */ /* 0x000fe20007810000 */
[----:B------:R1:W-:Y:S01]  /*2ed0*/  MUFU.EX2 R90, R53 ;  /* 0x00000035005a7308 */ /* 0x0003e20000000800 */
[----:B------:R-:W-:-:S01]  /*2ee0*/  FFMA.FTZ R32, R32, UR39, -R88 ;  /* 0x0000002720207c23 */ /* 0x000fc20008010858 */
[--C-:B------:R-:W-:Y:S01]  /*2ef0*/  FFMA.FTZ R36, R36, UR39, -R88.reuse ;  /* 0x0000002724247c23 */ /* 0x100fe20008010858 */
[----:B------:R-:W-:Y:S01]  /*2f00*/  FMNMX.FTZ R11, R35, R6, !PT ;  /* 0x00000006230b7209 */ /* 0x000fe20007810000 */
[--C-:B------:R-:W-:Y:S01]  /*2f10*/  FFMA.FTZ R14, R37, UR39, -R88.reuse ;  /* 0x00000027250e7c23 */ /* 0x100fe20008010858 */
[----:B0-----:R-:W-:Y:S01]  /*2f20*/  LOP3.LUT P2, RZ, R91, 0x7f, RZ, 0xc0, !PT ;  /* 0x0000007f5bff7812 */ /* 0x001fe2000784c0ff */
[----:B------:R-:W-:Y:S01]  /*2f30*/  FFMA.FTZ R28, R49, UR39, -R88 ;  /* 0x00000027311c7c23 */ /* 0x000fe20008010858 */
[----:B------:R-:W-:Y:S01]  /*2f40*/  FMNMX.FTZ R6, R38, R11, !PT ;  /* 0x0000000b26067209 */ /* 0x000fe20007810000 */
[----:B------:R-:W-:Y:S01]  /*2f50*/  MUFU.EX2 R5, R5 ;  /* 0x0000000500057308 */ /* 0x000fe20000000800 */
[----:B-1----:R-:W-:-:S02]  /*2f60*/  IMAD.U32 R53, RZ, RZ, UR39 ;  /* 0x00000027ff357e24 */ /* 0x002fc4000f8e00ff */
[--C-:B------:R-:W-:Y:S01]  /*2f70*/  FFMA.FTZ R49, R68, UR39, -R88.reuse ;  /* 0x0000002744317c23 */ /* 0x100fe20008010858 */
[----:B------:R-:W-:Y:S01]  /*2f80*/  FMNMX.FTZ R11, R39, R6, !PT ;  /* 0x00000006270b7209 */ /* 0x000fe20007810000 */
[--C-:B------:R-:W-:Y:S01]  /*2f90*/  FFMA.FTZ R44, R44, UR39, -R88.reuse ;  /* 0x000000272c2c7c23 */ /* 0x100fe20008010858 */
[----:B------:R-:W-:-:S01]  /*2fa0*/  FFMA.FTZ R24, R45, UR39, -R88 ;  /* 0x000000272d187c23 */ /* 0x000fc20008010858 */
[--C-:B------:R-:W-:Y:S01]  /*2fb0*/  FFMA.FTZ R48, R48, UR39, -R88.reuse ;  /* 0x0000002730307c23 */ /* 0x100fe20008010858 */
[----:B------:R-:W-:Y:S01]  /*2fc0*/  FMNMX.FTZ R6, R42, R11, !PT ;  /* 0x0000000b2a067209 */ /* 0x000fe20007810000 */
[----:B------:R-:W-:Y:S01]  /*2fd0*/  MUFU.EX2 R8, R8 ;  /* 0x0000000800087308 */ /* 0x000fe20000000800 */
[----:B------:R-:W-:-:S01]  /*2fe0*/  FFMA.FTZ R52, R52, UR39, -R88 ;  /* 0x0000002734347c23 */ /* 0x000fc20008010858 */
[----:B------:R-:W-:Y:S01]  /*2ff0*/  @!P2 VIADD R4, R4, 0x38840 ;  /* 0x000388400404a836 */ /* 0x000fe20000000000 */
[----:B------:R-:W-:Y:S01]  /*3000*/  FMNMX.FTZ R13, R43, R6, !PT ;  /* 0x000000062b0d7209 */ /* 0x000fe20007810000 */
[--C-:B------:R-:W-:Y:S01]  /*3010*/  FFMA.FTZ R56, R56, UR39, -R88.reuse ;  /* 0x0000002738387c23 */ /* 0x100fe20008010858 */
[----:B------:R-:W-:-:S01]  /*3020*/  FFMA.FTZ R60, R60, UR39, -R88 ;  /* 0x000000273c3c7c23 */ /* 0x000fc20008010858 */
[----:B------:R-:W-:Y:S01]  /*3030*/  FFMA.FTZ R61, R61, UR39, -R88 ;  /* 0x000000273d3d7c23 */ /* 0x000fe20008010858 */
[----:B------:R-:W-:Y:S01]  /*3040*/  FMNMX.FTZ R6, R46, R13, !PT ;  /* 0x0000000d2e067209 */ /* 0x000fe20007810000 */
[----:B------:R-:W-:Y:S01]  /*3050*/  MUFU.EX2 R7, R7 ;  /* 0x0000000700077308 */ /* 0x000fe20000000800 */
[----:B------:R-:W-:Y:S01]  /*3060*/  @!P2 PRMT R4, RZ, 0x654, R4 ;  /* 0x00000654ff04a816 */ /* 0x000fe20000000004 */
[--C-:B------:R-:W-:Y:S01]  /*3070*/  FFMA.FTZ R69, R69, UR39, -R88.reuse ;  /* 0x0000002745457c23 */ /* 0x100fe20008010858 */
[----:B------:R-:W-:Y:S01]  /*3080*/  FMNMX.FTZ R13, R47, R6, !PT ;  /* 0x000000062f0d7209 */ /* 0x000fe20007810000 */
[--C-:B------:R-:W-:Y:S01]  /*3090*/  FFMA.FTZ R37, R77, UR39, -R88.reuse ;  /* 0x000000274d257c23 */ /* 0x100fe20008010858 */
[----:B------:R0:W-:Y:S01]  /*30a0*/  @!P2 SYNCS.ARRIVE.TRANS64.RED.A1T0 RZ, [R4+URZ], RZ ;  /* 0x000000ff04ffa9a7 */ /* 0x0001e2000810043f */
[----:B------:R-:W-:-:S01]  /*30b0*/  FFMA.FTZ R45, R72, UR39, -R88 ;  /* 0x00000027482d7c23 */ /* 0x000fc20008010858 */
[----:B------:R-:W-:Y:S01]  /*30c0*/  FMNMX.FTZ R6, R50, R13, !PT ;  /* 0x0000000d32067209 */ /* 0x000fe20007810000 */
[----:B------:R-:W1:Y:S01]  /*30d0*/  MUFU.EX2 R10, R10 ;  /* 0x0000000a000a7308 */ /* 0x000e620000000800 */
[----:B------:R-:W-:-:S02]  /*30e0*/  IMAD.MOV.U32 R91, RZ, RZ, R151 ;  /* 0x000000ffff5b7224 */ /* 0x000fc400078e0097 */
[----:B------:R-:W-:Y:S01]  /*30f0*/  FMNMX.FTZ R15, R51, R6, !PT ;  /* 0x00000006330f7209 */ /* 0x000fe20007810000 */
[--C-:B------:R-:W-:Y:S02]  /*3100*/  IMAD.MOV.U32 R77, RZ, RZ, R151.reuse ;  /* 0x000000ffff4d7224 */ /* 0x100fe400078e0097 */
[----:B------:R-:W-:Y:S01]  /*3110*/  IMAD.MOV.U32 R72, RZ, RZ, R151 ;  /* 0x000000ffff487224 */ /* 0x000fe200078e0097 */
[----:B------:R-:W-:Y:S01]  /*3120*/  FMNMX.FTZ R6, R54, R15, !PT ;  /* 0x0000000f36067209 */ /* 0x000fe20007810000 */
[----:B------:R-:W-:Y:S03]  /*3130*/  MUFU.EX2 R13, R40 ;  /* 0x00000028000d7308 */ /* 0x000fe60000000800 */
[----:B------:R-:W-:-:S04]  /*3140*/  FMNMX.FTZ R15, R55, R6, !PT ;  /* 0x00000006370f7209 */ /* 0x000fc80007810000 */
[----:B------:R-:W-:Y:S01]  /*3150*/  FMNMX.FTZ R6, R58, R15, !PT ;  /* 0x0000000f3a067209 */ /* 0x000fe20007810000 */
[----:B------:R2:W-:Y:S01]  /*3160*/  MUFU.EX2 R9, R32 ;  /* 0x0000002000097308 */ /* 0x0005e20000000800 */
[----:B-1----:R-:W-:Y:S02]  /*3170*/  F2FP.SATFINITE.E4M3.F32.PACK_AB_MERGE_C R216, R10, R7, RZ ;  /* 0x000000070ad8723e */ /* 0x002fe400048070ff */
[----:B------:R-:W-:Y:S02]  /*3180*/  FMNMX.FTZ R21, R59, R6, !PT ;  /* 0x000000063b157209 */ /* 0x000fe40007810000 */
[----:B------:R-:W-:Y:S02]  /*3190*/  F2FP.SATFINITE.E4M3.F32.PACK_AB_MERGE_C R216, R8, R5, R216 ;  /* 0x0000000508d8723e */ /* 0x000fe400048070d8 */
[----:B------:R-:W-:Y:S01]  /*31a0*/  FMNMX.FTZ R6, R62, R21, !PT ;  /* 0x000000153e067209 */ /* 0x000fe20007810000 */
[----:B------:R-:W-:Y:S01]  /*31b0*/  MUFU.EX2 R12, R12 ;  /* 0x0000000c000c7308 */ /* 0x000fe20000000800 */
[----:B--2---:R-:W-:-:S02]  /*31c0*/  FFMA.FTZ R32, R57, UR39, -R88 ;  /* 0x0000002739207c23 */ /* 0x004fc40008010858 */
[----:B------:R-:W-:-:S04]  /*31d0*/  FMNMX.FTZ R21, R63, R6, !PT ;  /* 0x000000063f157209 */ /* 0x000fc80007810000 */
[----:B------:R-:W-:Y:S01]  /*31e0*/  FMNMX.FTZ R6, R66, R21, !PT ;  /* 0x0000001542067209 */ /* 0x000fe20007810000 */
[----:B------:R1:W-:Y:S03]  /*31f0*/  MUFU.EX2 R11, R36 ;  /* 0x00000024000b7308 */ /* 0x0003e60000000800 */
[----:B------:R-:W-:-:S04]  /*3200*/  FMNMX.FTZ R25, R67, R6, !PT ;  /* 0x0000000643197209 */ /* 0x000fc80007810000 */
[----:B------:R-:W-:Y:S01]  /*3210*/  FMNMX.FTZ R6, R70, R25, !PT ;  /* 0x0000001946067209 */ /* 0x000fe20007810000 */
[----:B------:R-:W2:Y:S01]  /*3220*/  MUFU.EX2 R14, R14 ;  /* 0x0000000e000e7308 */ /* 0x000ea20000000800 */
[----:B-1----:R-:W-:-:S02]  /*3230*/  FFMA.FTZ R36, R65, UR39, -R88 ;  /* 0x0000002741247c23 */ /* 0x002fc40008010858 */
[----:B------:R-:W-:-:S04]  /*3240*/  FMNMX.FTZ R25, R71, R6, !PT ;  /* 0x0000000647197209 */ /* 0x000fc80007810000 */
[----:B------:R-:W-:Y:S01]  /*3250*/  FMNMX.FTZ R6, R74, R25, !PT ;  /* 0x000000194a067209 */ /* 0x000fe20007810000 */
[----:B------:R-:W-:Y:S03]  /*3260*/  MUFU.EX2 R20, R20 ;  /* 0x0000001400147308 */ /* 0x000fe60000000800 */
[----:B------:R-:W-:-:S04]  /*3270*/  FMNMX.FTZ R25, R75, R6, !PT ;  /* 0x000000064b197209 */ /* 0x000fc80007810000 */
[----:B------:R-:W-:Y:S01]  /*3280*/  FMNMX.FTZ R6, R78, R25, !PT ;  /* 0x000000194e067209 */ /* 0x000fe20007810000 */
[----:B------:R1:W-:Y:S01]  /*3290*/  MUFU.EX2 R15, R44 ;  /* 0x0000002c000f7308 */ /* 0x0003e20000000800 */
[----:B--2---:R-:W-:Y:S02]  /*32a0*/  F2FP.SATFINITE.E4M3.F32.PACK_AB_MERGE_C R218, R14, R11, RZ ;  /* 0x0000000b0eda723e */ /* 0x004fe400048070ff */
[----:B------:R-:W-:Y:S02]  /*32b0*/  FMNMX.FTZ R25, R79, R6, !PT ;  /* 0x000000064f197209 */ /* 0x000fe40007810000 */
[----:B------:R-:W-:Y:S02]  /*32c0*/  F2FP.SATFINITE.E4M3.F32.PACK_AB_MERGE_C R218, R12, R9, R218 ;  /* 0x000000090cda723e */ /* 0x000fe400048070da */
[----:B------:R-:W-:Y:S01]  /*32d0*/  FMNMX.FTZ R6, R82, R25, !PT ;  /* 0x0000001952067209 */ /* 0x000fe20007810000 */
[----:B------:R-:W2:Y:S01]  /*32e0*/  MUFU.EX2 R24, R24 ;  /* 0x0000001800187308 */ /* 0x000ea20000000800 */
[----:B-1----:R-:W-:-:S01]  /*32f0*/  FFMA.FTZ R44, R81, UR39, -R88 ;  /* 0x00000027512c7c23 */ /* 0x002fc20008010858 */
[----:B------:R-:W-:Y:S01]  /*3300*/  IMAD.MOV.U32 R81, RZ, RZ, R151 ;  /* 0x000000ffff517224 */ /* 0x000fe200078e0097 */
[----:B------:R-:W-:-:S04]  /*3310*/  FMNMX.FTZ R29, R83, R6, !PT ;  /* 0x00000006531d7209 */ /* 0x000fc80007810000 */
[----:B------:R-:W-:Y:S01]  /*3320*/  FMNMX.FTZ R6, R86, R29, !PT ;  /* 0x0000001d56067209 */ /* 0x000fe20007810000 */
[----:B------:R-:W-:-:S01]  /*3330*/  FFMA.FTZ R29, R64, UR39, -R88 ;  /* 0x00000027401d7c23 */ /* 0x000fc20008010858 */
[----:B------:R-:W-:Y:S01]  /*3340*/  FADD.FTZ R64, R5, R8 ;  /* 0x0000000805407221 */ /* 0x000fe20000010000 */
[----:B------:R1:W-:Y:S01]  /*3350*/  MUFU.EX2 R21, R48 ;  /* 0x0000003000157308 */ /* 0x0003e20000000800 */
[----:B------:R-:W-:Y:S02]  /*3360*/  FMNMX.FTZ R6, R87, R6, !PT ;  /* 0x0000000657067209 */ /* 0x000fe40007810000 */
[----:B------:R-:W-:-:S03]  /*3370*/  FADD.FTZ R65, R7, R64 ;  /* 0x0000004007417221 */ /* 0x000fc60000010000 */
[----:B------:R-:W3:Y:S01]  /*3380*/  SHFL.BFLY PT, R33, R6, 0x2, 0x1f ;  /* 0x0c401f0006217f89 */ /* 0x000ee200000e0000 */
[----:B------:R-:W-:-:S01]  /*3390*/  FADD.FTZ R68, R10, R65 ;  /* 0x000000410a447221 */ /* 0x000fc20000010000 */
[----:B------:R-:W-:Y:S01]  /*33a0*/  MUFU.EX2 R28, R28 ;  /* 0x0000001c001c7308 */ /* 0x000fe20000000800 */
[----:B-1----:R-:W-:-:S01]  /*33b0*/  FFMA.FTZ R48, R76, UR39, -R88 ;  /* 0x000000274c307c23 */ /* 0x002fc20008010858 */
[----:B--2---:R-:W-:Y:S01]  /*33c0*/  F2FP.SATFINITE.E4M3.F32.PACK_AB_MERGE_C R220, R24, R15, RZ ;  /* 0x0000000f18dc723e */ /* 0x004fe200048070ff */
[----:B------:R-:W-:-:S01]  /*33d0*/  FADD.FTZ R65, R9, R68 ;  /* 0x0000004409417221 */ /* 0x000fc20000010000 */
[----:B------:R-:W-:Y:S02]  /*33e0*/  IMAD.MOV.U32 R76, RZ, RZ, R151 ;  /* 0x000000ffff4c7224 */ /* 0x000fe400078e0097 */
[----:B------:R-:W-:Y:S01]  /*33f0*/  F2FP.SATFINITE.E4M3.F32.PACK_AB_MERGE_C R220, R20, R13, R220 ;  /* 0x0000000d14dc723e */ /* 0x000fe200048070dc */
[----:B------:R-:W-:Y:S01]  /*3400*/  FADD.FTZ R68, R12, R65 ;  /* 0x000000410c447221 */ /* 0x000fe20000010000 */
[----:B------:R1:W2:Y:S03]  /*3410*/  MUFU.EX2 R89, R52 ;  /* 0x0000003400597308 */ /* 0x0002a60000000800 */
[----:B------:R-:W-:-:S01]  /*3420*/  FADD.FTZ R65, R11, R68 ;  /* 0x000000440b417221 */ /* 0x000fc20000010000 */
[----:B------:R-:W-:-:S04]  /*3430*/  IMAD.MOV.U32 R68, RZ, RZ, R151 ;  /* 0x000000ffff447224 */ /* 0x000fc800078e0097 */
[----:B------:R-:W-:Y:S01]  /*3440*/  MUFU.EX2 R25, R56 ;  /* 0x0000003800197308 */ /* 0x000fe20000000800 */
[----:B-1----:R-:W-:-:S01]  /*3450*/  FFMA.FTZ R52, R73, UR39, -R88 ;  /* 0x0000002749347c23 */ /* 0x002fc20008010858 */
[----:B------:R-:W-:Y:S01]  /*3460*/  IMAD.MOV.U32 R73, RZ, RZ, R151 ;  /* 0x000000ffff497224 */ /* 0x000fe200078e0097 */
[----:B---3--:R-:W-:Y:S01]  /*3470*/  FMNMX.FTZ R40, R6, R33, !PT ;  /* 0x0000002106287209 */ /* 0x008fe20007810000 */
[----:B------:R-:W-:-:S04]  /*3480*/  FFMA.FTZ R33, R80, UR39, -R88 ;  /* 0x0000002750217c23 */ /* 0x000fc80008010858 */
[----:B------:R-:W-:Y:S01]  /*3490*/  MUFU.EX2 R32, R32 ;  /* 0x0000002000207308 */ /* 0x000fe20000000800 */
[----:B--2---:R-:W-:Y:S01]  /*34a0*/  F2FP.SATFINITE.E4M3.F32.PACK_AB_MERGE_C R222, R90, R89, RZ ;  /* 0x000000595ade723e */ /* 0x004fe200048070ff */
[----:B------:R-:W-:Y:S01]  /*34b0*/  IMAD.MOV.U32 R80, RZ, RZ, R151 ;  /* 0x000000ffff507224 */ /* 0x000fe200078e0097 */
[----:B------:R-:W1:Y:S02]  /*34c0*/  SHFL.BFLY PT, R41, R40, 0x1, 0x1f ;  /* 0x0c201f0028297f89 */ /* 0x000e6400000e0000 */
[----:B------:R-:W-:-:S03]  /*34d0*/  F2FP.SATFINITE.E4M3.F32.PACK_AB_MERGE_C R222, R28, R21, R222 ;  /* 0x000000151cde723e */ /* 0x000fc600048070de */
[----:B------:R-:W-:Y:S08]  /*34e0*/  MUFU.EX2 R60, R60 ;  /* 0x0000003c003c7308 */ /* 0x000ff00000000800 */
[----:B------:R-:W2:Y:S08]  /*34f0*/  MUFU.EX2 R61, R61 ;  /* 0x0000003d003d7308 */ /* 0x000eb00000000800 */
[----:B------:R-:W-:Y:S01]  /*3500*/  MUFU.EX2 R29, R29 ;  /* 0x0000001d001d7308 */ /* 0x000fe20000000800 */
[----:B-1----:R-:W-:Y:S01]  /*3510*/  FMNMX.FTZ R6, R40, R41, !PT ;  /* 0x0000002928067209 */ /* 0x002fe20007810000 */
[--C-:B------:R-:W-:Y:S01]  /*3520*/  FFMA.FTZ R40, R84, UR39, -R88.reuse ;  /* 0x0000002754287c23 */ /* 0x100fe20008010858 */
[----:B------:R-:W-:-:S01]  /*3530*/  FFMA.FTZ R41, R85, UR39, -R88 ;  /* 0x0000002755297c23 */ /* 0x000fc20008010858 */
[----:B------:R-:W-:Y:S01]  /*3540*/  IMAD.MOV.U32 R88, RZ, RZ, R151 ;  /* 0x000000ffff587224 */ /* 0x000fe200078e0097 */
[C---:B------:R-:W-:Y:S01]  /*3550*/  FSETP.NEU.FTZ.AND P1, PT, R6.reuse, -INF , PT ;  /* 0xff8000000600780b */ /* 0x040fe20003f3d000 */
[----:B------:R-:W-:-:S02]  /*3560*/  FFMA.FTZ R53, R6, R53, -8 ;  /* 0xc100000006357423 */ /* 0x000fc40000010035 */
[----:B------:R-:W-:Y:S01]  /*3570*/  MUFU.EX2 R36, R36 ;  /* 0x0000002400247308 */ /* 0x000fe20000000800 */
[----:B--2---:R-:W-:Y:S01]  /*3580*/  F2FP.SATFINITE.E4M3.F32.PACK_AB_MERGE_C R224, R61, R60, RZ ;  /* 0x0000003c3de0723e */ /* 0x004fe200048070ff */
[--C-:B------:R-:W-:Y:S01]  /*3590*/  IMAD.MOV.U32 R85, RZ, RZ, R151.reuse ;  /* 0x000000ffff557224 */ /* 0x100fe200078e0097 */
[----:B------:R-:W-:Y:S01]  /*35a0*/  FSEL R53, R53, RZ, P1 ;  /* 0x000000ff35357208 */ /* 0x000fe20000800000 */
[----:B------:R-:W-:Y:S01]  /*35b0*/  IMAD.MOV.U32 R84, RZ, RZ, R151 ;  /* 0x000000ffff547224 */ /* 0x000fe200078e0097 */
[----:B------:R-:W-:-:S03]  /*35c0*/  PLOP3.LUT P1, PT, PT, PT, UP0, 0x80, 0x0 ;  /* 0x000000000000781c */ /* 0x000fc60003f2f008 */
        /* <DEDUP_REMOVED lines=33> */
[----:B-1----:R-:W-:-:S01]  /*37e0*/  FADD.FTZ R57, R26, R27 ;  /* 0x0000001b1a397221 */ /* 0x002fc20000010000 */
[--C-:B------:R-:W-:Y:S01]  /*37f0*/  FFMA.FTZ R82, R82, UR39, -R53.reuse ;  /* 0x0000002752527c23 */ /* 0x100fe20008010835 */
[----:B------:R-:W-:-:S01]  /*3800*/  FFMA.FTZ R83, R83, UR39, -R53 ;  /* 0x0000002753537c23 */ /* 0x000fc20008010835 */
[--C-:B------:R-:W-:Y:S01]  /*3810*/  FFMA.FTZ R86, R86, UR39, -R53.reuse ;  /* 0x0000002756567c23 */ /* 0x100fe20008010835 */
[----:B------:R-:W-:-:S01]  /*3820*/  FFMA.FTZ R53, R87, UR39, -R53 ;  /* 0x0000002757357c23 */ /* 0x000fc20008010835 */
[----:B------:R-:W-:Y:S01]  /*3830*/  F2FP.SATFINITE.E4M3.F32.PACK_AB_MERGE_C R224, R32, R25, R224 ;  /* 0x0000001920e0723e */ /* 0x000fe200048070e0 */
[----:B------:R-:W-:Y:S01]  /*3840*/  IMAD.MOV.U32 R87, RZ, RZ, R151 ;  /* 0x000000ffff577224 */ /* 0x000fe200078e0097 */
[----:B------:R-:W1:Y:S01]  /*3850*/  MUFU.EX2 R34, R34 ;  /* 0x0000002200227308 */ /* 0x000e620000000800 */
[----:B--2---:R-:W-:-:S07]  /*3860*/  FADD.FTZ R64, R30, R57 ;  /* 0x000000391e407221 */ /* 0x004fce0000010000 */
[----:B------:R-:W2:Y:S01]  /*3870*/  MUFU.EX2 R35, R35 ;  /* 0x0000002300237308 */ /* 0x000ea20000000800 */
[----:B---3--:R-:W-:-:S01]  /*3880*/  FADD.FTZ R57, R31, R64 ;  /* 0x000000401f397221 */ /* 0x008fc20000010000 */
[----:B------:R-:W-:Y:S01]  /*3890*/  F2FP.SATFINITE.E4M3.F32.PACK_AB_MERGE_C R30, R31, R30, RZ ;  /* 0x0000001e1f1e723e */ /* 0x000fe200048070ff */
[----:B------:R-:W-:-:S03]  /*38a0*/  IMAD.MOV.U32 R31, RZ, RZ, R151 ;  /* 0x000000ffff1f7224 */ /* 0x000fc600078e0097 */
[----:B------:R-:W-:Y:S01]  /*38b0*/  F2FP.SATFINITE.E4M3.F32.PACK_AB_MERGE_C R217, R27, R26, R30 ;  /* 0x0000001a1bd9723e */ /* 0x000fe2000480701e */
[----:B------:R-:W-:Y:S01]  /*38c0*/  IMAD.MOV.U32 R30, RZ, RZ, R151 ;  /* 0x000000ffff1e7224 */ /* 0x000fe200078e0097 */
[----:B------:R-:W0:Y:S01]  /*38d0*/  MUFU.EX2 R38, R38 ;  /* 0x0000002600267308 */ /* 0x000e220000000800 */
[----:B-1----:R-:W-:-:S01]  /*38e0*/  FADD.FTZ R64, R34, R57 ;  /* 0x0000003922407221 */ /* 0x002fc20000010000 */
[--C-:B------:R-:W-:Y:S02]  /*38f0*/  IMAD.MOV.U32 R27, RZ, RZ, R151.reuse ;  /* 0x000000ffff1b7224 */ /* 0x100fe400078e0097 */
[----:B------:R-:W-:-:S04]  /*3900*/  IMAD.MOV.U32 R26, RZ, RZ, R151 ;  /* 0x000000ffff1a7224 */ /* 0x000fc800078e0097 */
[----:B------:R-:W1:Y:S01]  /*3910*/  MUFU.EX2 R39, R39 ;  /* 0x0000002700277308 */ /* 0x000e620000000800 */
[----:B--2---:R-:W-:-:S01]  /*3920*/  FADD.FTZ R57, R35, R64 ;  /* 0x0000004023397221 */ /* 0x004fc20000010000 */
[----:B------:R-:W-:-:S04]  /*3930*/  FADD.FTZ R64, R14, R65 ;  /* 0x000000410e407221 */ /* 0x000fc80000010000 */
[----:B------:R-:W-:Y:S02]  /*3940*/  FADD.FTZ R65, R13, R64 ;  /* 0x000000400d417221 */ /* 0x000fe40000010000 */
[----:B------:R-:W2:Y:S01]  /*3950*/  MUFU.EX2 R42, R42 ;  /* 0x0000002a002a7308 */ /* 0x000ea20000000800 */
[----:B0-----:R-:W-:-:S01]  /*3960*/  FADD.FTZ R4, R38, R57 ;  /* 0x0000003926047221 */ /* 0x001fc20000010000 */
[----:B------:R-:W-:-:S04]  /*3970*/  FADD.FTZ R64, R20, R65 ;  /* 0x0000004114407221 */ /* 0x000fc80000010000 */
[----:B------:R-:W-:Y:S02]  /*3980*/  FADD.FTZ R65, R15, R64 ;  /* 0x000000400f417221 */ /* 0x000fe40000010000 */
[----:B------:R-:W0:Y:S01]  /*3990*/  MUFU.EX2 R43, R43 ;  /* 0x0000002b002b7308 */ /* 0x000e220000000800 */
[----:B-1----:R-:W-:-:S01]  /*39a0*/  FADD.FTZ R57, R39, R4 ;  /* 0x0000000427397221 */ /* 0x002fc20000010000 */
[----:B------:R-:W-:Y:S01]  /*39b0*/  FADD.FTZ R64, R24, R65 ;  /* 0x0000004118407221 */ /* 0x000fe20000010000 */
[----:B------:R-:W-:Y:S01]  /*39c0*/  F2FP.SATFINITE.E4M3.F32.PACK_AB_MERGE_C R38, R39, R38, RZ ;  /* 0x000000262726723e */ /* 0x000fe200048070ff */
[----:B------:R-:W-:Y:S02]  /*39d0*/  IMAD.MOV.U32 R39, RZ, RZ, R151 ;  /* 0x000000ffff277224 */ /* 0x000fe400078e0097 */
[----:B------:R-:W-:-:S01]  /*39e0*/  FADD.FTZ R65, R21, R64 ;  /* 0x0000004015417221 */ /* 0x000fc20000010000 */
[----:B------:R-:W-:Y:S01]  /*39f0*/  F2FP.SATFINITE.E4M3.F32.PACK_AB_MERGE_C R219, R35, R34, R38 ;  /* 0x0000002223db723e */ /* 0x000fe20004807026 */
[----:B------:R-:W1:Y:S01]  /*3a00*/  MUFU.EX2 R46, R46 ;  /* 0x0000002e002e7308 */ /* 0x000e620000000800 */
[----:B--2---:R-:W-:-:S01]  /*3a10*/  FADD.FTZ R4, R42, R57 ;  /* 0x000000392a047221 */ /* 0x004fc20000010000 */
[----:B------:R-:W-:Y:S01]  /*3a20*/  FADD.FTZ R10, R28, R65 ;  /* 0x000000411c0a7221 */ /* 0x000fe20000010000 */
[----:B------:R-:W-:-:S02]  /*3a30*/  IMAD.MOV.U32 R65, RZ, RZ, R151 ;  /* 0x000000ffff417224 */ /* 0x000fc400078e0097 */
[----:B------:R-:W-:Y:S02]  /*3a40*/  IMAD.MOV.U32 R64, RZ, RZ, R151 ;  /* 0x000000ffff407224 */ /* 0x000fe400078e0097 */
[----:B------:R-:W-:-:S01]  /*3a50*/  FADD.FTZ R11, R89, R10 ;  /* 0x0000000a590b7221 */ /* 0x000fc20000010000 */
[----:B------:R-:W-:Y:S01]  /*3a60*/  IMAD.MOV.U32 R89, RZ, RZ, R151 ;  /* 0x000000ffff597224 */ /* 0x000fe200078e0097 */
[----:B------:R-:W2:Y:S01]  /*3a70*/  MUFU.EX2 R47, R47 ;  /* 0x0000002f002f7308 */ /* 0x000ea20000000800 */
[----:B0-----:R-:W-:-:S01]  /*3a80*/  FADD.FTZ R57, R43, R4 ;  /* 0x000000042b397221 */ /* 0x001fc20000010000 */
[----:B------:R-:W-:Y:S01]  /*3a90*/  FADD.FTZ R90, R90, R11 ;  /* 0x0000000b5a5a7221 */ /* 0x000fe20000010000 */
[--C-:B------:R-:W-:Y:S02]  /*3aa0*/  IMAD.MOV.U32 R38, RZ, RZ, R151.reuse ;  /* 0x000000ffff267224 */ /* 0x100fe400078e0097 */
[----:B------:R-:W-:Y:S02]  /*3ab0*/  IMAD.MOV.U32 R35, RZ, RZ, R151 ;  /* 0x000000ffff237224 */ /* 0x000fe400078e0097 */
[----:B------:R-:W-:-:S01]  /*3ac0*/  FADD.FTZ R11, R25, R90 ;  /* 0x0000005a190b7221 */ /* 0x000fc20000010000 */
[----:B------:R-:W-:Y:S01]  /*3ad0*/  IMAD.MOV.U32 R90, RZ, RZ, R151 ;  /* 0x000000ffff5a7224 */ /* 0x000fe200078e0097 */
[----:B------:R-:W0:Y:S01]  /*3ae0*/  MUFU.EX2 R50, R50 ;  /* 0x0000003200327308 */ /* 0x000e220000000800 */
[----:B-1----:R-:W-:-:S01]  /*3af0*/  FADD.FTZ R4, R46, R57 ;  /* 0x000000392e047221 */ /* 0x002fc20000010000 */
[----:B------:R-:W-:Y:S01]  /*3b00*/  FADD.FTZ R11, R32, R11 ;  /* 0x0000000b200b7221 */ /* 0x000fe20000010000 */
[----:B------:R-:W-:-:S02]  /*3b10*/  IMAD.MOV.U32 R34, RZ, RZ, R151 ;  /* 0x000000ffff227224 */ /* 0x000fc400078e0097 */
[--C-:B------:R-:W-:Y:S02]  /*3b20*/  IMAD.MOV.U32 R32, RZ, RZ, R151.reuse ;  /* 0x000000ffff207224 */ /* 0x100fe400078e0097 */
[----:B------:R-:W-:Y:S01]  /*3b30*/  IMAD.MOV.U32 R28, RZ, RZ, R151 ;  /* 0x000000ffff1c7224 */ /* 0x000fe200078e0097 */
[----:B------:R-:W1:Y:S01]  /*3b40*/  MUFU.EX2 R51, R51 ;  /* 0x0000003300337308 */ /* 0x000e620000000800 */
[----:B--2---:R-:W-:-:S01]  /*3b50*/  FADD.FTZ R57, R47, R4 ;  /* 0x000000042f397221 */ /* 0x004fc20000010000 */
[----:B------:R-:W-:Y:S01]  /*3b60*/  F2FP.SATFINITE.E4M3.F32.PACK_AB_MERGE_C R46, R47, R46, RZ ;  /* 0x0000002e2f2e723e */ /* 0x000fe200048070ff */
[--C-:B------:R-:W-:Y:S02]  /*3b70*/  IMAD.MOV.U32 R47, RZ, RZ, R151.reuse ;  /* 0x000000ffff2f7224 */ /* 0x100fe400078e0097 */
[--C-:B------:R-:W-:Y:S01]  /*3b80*/  IMAD.MOV.U32 R25, RZ, RZ, R151.reuse ;  /* 0x000000ffff197224 */ /* 0x100fe200078e0097 */
[----:B------:R-:W-:Y:S01]  /*3b90*/  F2FP.SATFINITE.E4M3.F32.PACK_AB_MERGE_C R221, R43, R42, R46 ;  /* 0x0000002a2bdd723e */ /* 0x000fe2000480702e */
[----:B------:R-:W-:Y:S01]  /*3ba0*/  IMAD.MOV.U32 R46, RZ, RZ, R151 ;  /* 0x000000ffff2e7224 */ /* 0x000fe200078e0097 */
[----:B------:R-:W2:Y:S01]  /*3bb0*/  MUFU.EX2 R54, R54 ;  /* 0x0000003600367308 */ /* 0x000ea20000000800 */
[----:B0-----:R-:W-:-:S01]  /*3bc0*/  FADD.FTZ R4, R50, R57 ;  /* 0x0000003932047221 */ /* 0x001fc20000010000 */
[----:B------:R-:W-:-:S02]  /*3bd0*/  IMAD.MOV.U32 R57, RZ, RZ, R151 ;  /* 0x000000ffff397224 */ /* 0x000fc400078e0097 */
[--C-:B------:R-:W-:Y:S02]  /*3be0*/  IMAD.MOV.U32 R43, RZ, RZ, R151.reuse ;  /* 0x000000ffff2b7224 */ /* 0x100fe400078e0097 */
[----:B------:R-:W-:Y:S02]  /*3bf0*/  IMAD.MOV.U32 R42, RZ, RZ, R151 ;  /* 0x000000ffff2a7224 */ /* 0x000fe400078e0097 */
[----:B------:R-:W0:Y:S01]  /*3c00*/  MUFU.EX2 R55, R55 ;  /* 0x0000003700377308 */ /* 0x000e220000000800 */
[----:B-1----:R-:W-:-:S01]  /*3c10*/  FADD.FTZ R7, R51, R4 ;  /* 0x0000000433077221 */ /* 0x002fc20000010000 */
[----:B------:R-:W-:-:S06]  /*3c20*/  IMAD.MOV.U32 R24, RZ, RZ, R151 ;  /* 0x000000ffff187224 */ /* 0x000fcc00078e0097 */
[----:B------:R-:W1:Y:S01]  /*3c30*/  MUFU.EX2 R58, R58 ;  /* 0x0000003a003a7308 */ /* 0x000e620000000800 */
[----:B--2---:R-:W-:-:S07]  /*3c40*/  FADD.FTZ R4, R54, R7 ;  /* 0x0000000736047221 */ /* 0x004fce0000010000 */
[----:B------:R-:W2:Y:S01]  /*3c50*/  MUFU.EX2 R59, R59 ;  /* 0x0000003b003b7308 */ /* 0x000ea20000000800 */
[----:B0-----:R-:W-:-:S01]  /*3c60*/  FADD.FTZ R7, R55, R4 ;  /* 0x0000000437077221 */ /* 0x001fc20000010000 */
        /* <DEDUP_REMOVED lines=10> */
[----:B------:R-:W-:Y:S01]  /*3d10*/  FADD.FTZ R4, R60, R11 ;  /* 0x0000000b3c047221 */ /* 0x000fe20000010000 */
[----:B------:R-:W-:-:S03]  /*3d20*/  IMAD.MOV.U32 R60, RZ, RZ, R151 ;  /* 0x000000ffff3c7224 */ /* 0x000fc600078e0097 */
[----:B------:R-:W-:Y:S01]  /*3d30*/  FADD.FTZ R4, R61, R4 ;  /* 0x000000043d047221 */ /* 0x000fe20000010000 */
[----:B------:R-:W-:Y:S01]  /*3d40*/  IMAD.MOV.U32 R61, RZ, RZ, R151 ;  /* 0x000000ffff3d7224 */ /* 0x000fe200078e0097 */
[----:B------:R-:W2:Y:S01]  /*3d50*/  MUFU.EX2 R66, R66 ;  /* 0x0000004200427308 */ /* 0x000ea20000000800 */
[----:B0-----:R-:W-:-:S01]  /*3d60*/  FADD.FTZ R8, R62, R7 ;  /* 0x000000073e087221 */ /* 0x001fc20000010000 */
[----:B------:R-:W-:-:S06]  /*3d70*/  FADD.FTZ R5, R29, R4 ;  /* 0x000000041d057221 */ /* 0x000fcc0000010000 */
[----:B------:R-:W0:Y:S01]  /*3d80*/  MUFU.EX2 R67, R67 ;  /* 0x0000004300437308 */ /* 0x000e220000000800 */
[C---:B-1----:R-:W-:Y:S01]  /*3d90*/  F2FP.SATFINITE.E4M3.F32.PACK_AB_MERGE_C R62, R63.reuse, R62, RZ ;  /* 0x0000003e3f3e723e */ /* 0x042fe200048070ff */
[----:B------:R-:W-:Y:S01]  /*3da0*/  FADD.FTZ R63, R63, R8 ;  /* 0x000000083f3f7221 */ /* 0x000fe20000010000 */
[----:B------:R-:W-:-:S02]  /*3db0*/  FADD.FTZ R8, R36, R5 ;  /* 0x0000000524087221 */ /* 0x000fc40000010000 */
[----:B------:R-:W-:Y:S01]  /*3dc0*/  F2FP.SATFINITE.E4M3.F32.PACK_AB_MERGE_C R225, R59, R58, R62 ;  /* 0x0000003a3be1723e */ /* 0x000fe2000480703e */
[----:B------:R-:W-:Y:S02]  /*3dd0*/  IMAD.MOV.U32 R62, RZ, RZ, R151 ;  /* 0x000000ffff3e7224 */ /* 0x000fe400078e0097 */
[----:B------:R-:W-:Y:S01]  /*3de0*/  FADD.FTZ R7, R49, R8 ;  /* 0x0000000831077221 */ /* 0x000fe20000010000 */
[----:B------:R-:W1:Y:S01]  /*3df0*/  MUFU.EX2 R70, R70 ;  /* 0x0000004600467308 */ /* 0x000e620000000800 */
[----:B--2---:R-:W-:-:S01]  /*3e00*/  FADD.FTZ R4, R66, R63 ;  /* 0x0000003f42047221 */ /* 0x004fc20000010000 */
[----:B------:R-:W-:-:S02]  /*3e10*/  IMAD.MOV.U32 R63, RZ, RZ, R151 ;  /* 0x000000ffff3f7224 */ /* 0x000fc400078e0097 */
[--C-:B------:R-:W-:Y:S02]  /*3e20*/  IMAD.MOV.U32 R59, RZ, RZ, R151.reuse ;  /* 0x000000ffff3b7224 */ /* 0x100fe400078e0097 */
[----:B------:R-:W-:Y:S02]  /*3e30*/  IMAD.MOV.U32 R58, RZ, RZ, R151 ;  /* 0x000000ffff3a7224 */ /* 0x000fe400078e0097 */
[----:B------:R2:W3:Y:S01]  /*3e40*/  MUFU.EX2 R56, R69 ;  /* 0x0000004500387308 */ /* 0x0004e20000000800 */
[----:B0-----:R-:W-:-:S07]  /*3e50*/  FADD.FTZ R5, R67, R4 ;  /* 0x0000000443057221 */ /* 0x001fce0000010000 */
[----:B------:R-:W0:Y:S01]  /*3e60*/  MUFU.EX2 R71, R71 ;  /* 0x0000004700477308 */ /* 0x000e220000000800 */
[----:B-1----:R-:W-:-:S01]  /*3e70*/  FADD.FTZ R4, R70, R5 ;  /* 0x0000000546047221 */ /* 0x002fc20000010000 */
[----:B--2---:R-:W-:-:S06]  /*3e80*/  IMAD.MOV.U32 R69, RZ, RZ, R151 ;  /* 0x000000ffff457224 */ /* 0x004fcc00078e0097 */
[----:B------:R-:W-:Y:S01]  /*3e90*/  MUFU.EX2 R48, R48 ;  /* 0x0000003000307308 */ /* 0x000fe20000000800 */
[C---:B---3--:R-:W-:Y:S01]  /*3ea0*/  F2FP.SATFINITE.E4M3.F32.PACK_AB_MERGE_C R49, R56.reuse, R49, RZ ;  /* 0x000000313831723e */ /* 0x048fe200048070ff */
[----:B------:R-:W-:-:S03]  /*3eb0*/  FADD.FTZ R56, R56, R7 ;  /* 0x0000000738387221 */ /* 0x000fc60000010000 */
[----:B------:R-:W-:Y:S01]  /*3ec0*/  F2FP.SATFINITE.E4M3.F32.PACK_AB_MERGE_C R226, R36, R29, R49 ;  /* 0x0000001d24e2723e */ /* 0x000fe20004807031 */
[--C-:B------:R-:W-:Y:S02]  /*3ed0*/  IMAD.MOV.U32 R49, RZ, RZ, R151.reuse ;  /* 0x000000ffff317224 */ /* 0x100fe400078e0097 */
[----:B------:R-:W1:Y:S01]  /*3ee0*/  MUFU.EX2 R37, R37 ;  /* 0x0000002500257308 */ /* 0x000e620000000800 */
[C---:B0-----:R-:W-:Y:S01]  /*3ef0*/  F2FP.SATFINITE.E4M3.F32.PACK_AB_MERGE_C R70, R71.reuse, R70, RZ ;  /* 0x000000464746723e */ /* 0x041fe200048070ff */
[----:B------:R-:W-:Y:S01]  /*3f00*/  FADD.FTZ R71, R71, R4 ;  /* 0x0000000447477221 */ /* 0x000fe20000010000 */
[--C-:B------:R-:W-:Y:S02]  /*3f10*/  IMAD.MOV.U32 R36, RZ, RZ, R151.reuse ;  /* 0x000000ffff247224 */ /* 0x100fe400078e0097 */
[----:B------:R-:W-:Y:S01]  /*3f20*/  F2FP.SATFINITE.E4M3.F32.PACK_AB_MERGE_C R227, R67, R66, R70 ;  /* 0x0000004243e3723e */ /* 0x000fe20004807046 */
[--C-:B------:R-:W-:Y:S02]  /*3f30*/  IMAD.MOV.U32 R70, RZ, RZ, R151.reuse ;  /* 0x000000ffff467224 */ /* 0x100fe400078e0097 */
[----:B------:R-:W0:Y:S01]  /*3f40*/  MUFU.EX2 R45, R45 ;  /* 0x0000002d002d7308 */ /* 0x000e220000000800 */
[----:B------:R-:W-:-:S02]  /*3f50*/  IMAD.MOV.U32 R67, RZ, RZ, R151 ;  /* 0x000000ffff437224 */ /* 0x000fc400078e0097 */
[--C-:B------:R-:W-:Y:S02]  /*3f60*/  IMAD.MOV.U32 R66, RZ, RZ, R151.reuse ;  /* 0x000000ffff427224 */ /* 0x100fe400078e0097 */
[----:B------:R-:W-:-:S03]  /*3f70*/  IMAD.MOV.U32 R29, RZ, RZ, R151 ;  /* 0x000000ffff1d7224 */ /* 0x000fc600078e0097 */
[----:B------:R-:W2:Y:S01]  /*3f80*/  MUFU.EX2 R74, R74 ;  /* 0x0000004a004a7308 */ /* 0x000ea20000000800 */
[----:B-1----:R-:W-:-:S07]  /*3f90*/  F2FP.SATFINITE.E4M3.F32.PACK_AB_MERGE_C R7, R37, R48, RZ ;  /* 0x000000302507723e */ /* 0x002fce00048070ff */
[----:B------:R-:W1:Y:S01]  /*3fa0*/  MUFU.EX2 R52, R52 ;  /* 0x0000003400347308 */ /* 0x000e620000000800 */
[----:B0-----:R-:W-:-:S01]  /*3fb0*/  FADD.FTZ R5, R45, R56 ;  /* 0x000000382d057221 */ /* 0x001fc20000010000 */
[----:B------:R-:W-:-:S06]  /*3fc0*/  IMAD.MOV.U32 R56, RZ, RZ, R151 ;  /* 0x000000ffff387224 */ /* 0x000fcc00078e0097 */
[----:B------:R-:W0:Y:S01]  /*3fd0*/  MUFU.EX2 R75, R75 ;  /* 0x0000004b004b7308 */ /* 0x000e220000000800 */
[----:B--2---:R-:W-:-:S01]  /*3fe0*/  FADD.FTZ R4, R74, R71 ;  /* 0x000000474a047221 */ /* 0x004fc20000010000 */
[----:B------:R-:W-:-:S06]  /*3ff0*/  IMAD.MOV.U32 R71, RZ, RZ, R151 ;  /* 0x000000ffff477224 */ /* 0x000fcc00078e0097 */
[----:B------:R-:W2:Y:S01]  /*4000*/  MUFU.EX2 R78, R78 ;  /* 0x0000004e004e7308 */ /* 0x000ea20000000800 */
[C---:B-1----:R-:W-:Y:S01]  /*4010*/  F2FP.SATFINITE.E4M3.F32.PACK_AB_MERGE_C R228, R52.reuse, R45, R7 ;  /* 0x0000002d34e4723e */ /* 0x042fe20004807007 */
[----:B------:R-:W-:Y:S01]  /*4020*/  FADD.FTZ R5, R52, R5 ;  /* 0x0000000534057221 */ /* 0x000fe20000010000 */
[--C-:B------:R-:W-:Y:S02]  /*4030*/  IMAD.MOV.U32 R52, RZ, RZ, R151.reuse ;  /* 0x000000ffff347224 */ /* 0x100fe400078e0097 */
[----:B------:R-:W-:Y:S02]  /*4040*/  IMAD.MOV.U32 R45, RZ, RZ, R151 ;  /* 0x000000ffff2d7224 */ /* 0x000fe400078e0097 */
[----:B------:R-:W-:-:S01]  /*4050*/  FADD.FTZ R48, R48, R5 ;  /* 0x0000000530307221 */ /* 0x000fc20000010000 */
[----:B------:R-:W1:Y:S01]  /*4060*/  MUFU.EX2 R79, R79 ;  /* 0x0000004f004f7308 */ /* 0x000e620000000800 */
[----:B0-----:R-:W-:-:S02]  /*4070*/  FADD.FTZ R7, R75, R4 ;  /* 0x000000044b077221 */ /* 0x001fc40000010000 */
[----:B------:R-:W-:Y:S01]  /*4080*/  FADD.FTZ R48, R37, R48 ;  /* 0x0000003025307221 */ /* 0x000fe20000010000 */
[----:B------:R-:W-:-:S04]  /*4090*/  IMAD.MOV.U32 R37, RZ, RZ, R151 ;  /* 0x000000ffff257224 */ /* 0x000fc800078e0097 */
[----:B------:R-:W-:Y:S01]  /*40a0*/  MUFU.EX2 R40, R40 ;  /* 0x0000002800287308 */ /* 0x000fe20000000800 */
[----:B--2---:R-:W-:-:S07]  /*40b0*/  FADD.FTZ R4, R78, R7 ;  /* 0x000000074e047221 */ /* 0x004fce0000010000 */
[----:B------:R-:W0:Y:S01]  /*40c0*/  MUFU.EX2 R41, R41 ;  /* 0x0000002900297308 */ /* 0x000e220000000800 */
[C---:B-1----:R-:W-:Y:S01]  /*40d0*/  F2FP.SATFINITE.E4M3.F32.PACK_AB_MERGE_C R78, R79.reuse, R78, RZ ;  /* 0x0000004e4f4e723e */ /* 0x042fe200048070ff */
        /* <DEDUP_REMOVED lines=14> */
[----:B------:R-:W2:Y:S01]  /*41c0*/  MUFU.EX2 R86, R86 ;  /* 0x0000005600567308 */ /* 0x000ea20000000800 */
[C---:B0-----:R-:W-:Y:S01]  /*41d0*/  F2FP.SATFINITE.E4M3.F32.PACK_AB_MERGE_C R230, R44.reuse, R33, R7 ;  /* 0x000000212ce6723e */ /* 0x041fe20004807007 */
[----:B------:R-:W-:Y:S01]  /*41e0*/  FADD.FTZ R5, R44, R5 ;  /* 0x000000052c057221 */ /* 0x000fe20000010000 */
[--C-:B------:R-:W-:Y:S02]  /*41f0*/  IMAD.MOV.U32 R44, RZ, RZ, R151.reuse ;  /* 0x000000ffff2c7224 */ /* 0x100fe400078e0097 */
[----:B------:R-:W-:Y:S02]  /*4200*/  IMAD.MOV.U32 R33, RZ, RZ, R151 ;  /* 0x000000ffff217224 */ /* 0x000fe400078e0097 */
[----:B------:R-:W-:-:S01]  /*4210*/  FADD.FTZ R40, R40, R5 ;  /* 0x0000000528287221 */ /* 0x000fc20000010000 */
[----:B------:R-:W0:Y:S01]  /*4220*/  MUFU.EX2 R53, R53 ;  /* 0x0000003500357308 */ /* 0x000e220000000800 */
[----:B-1----:R-:W-:-:S02]  /*4230*/  FADD.FTZ R7, R83, R4 ;  /* 0x0000000453077221 */ /* 0x002fc40000010000 */
[----:B------:R-:W-:Y:S01]  /*4240*/  FADD.FTZ R5, R41, R40 ;  /* 0x0000002829057221 */ /* 0x000fe20000010000 */
[----:B------:R-:W-:-:S02]  /*4250*/  IMAD.MOV.U32 R41, RZ, RZ, R151 ;  /* 0x000000ffff297224 */ /* 0x000fc400078e0097 */
[----:B------:R-:W-:Y:S02]  /*4260*/  IMAD.MOV.U32 R40, RZ, RZ, R151 ;  /* 0x000000ffff287224 */ /* 0x000fe400078e0097 */
[----:B--2---:R-:W-:-:S01]  /*4270*/  FADD.FTZ R4, R86, R7 ;  /* 0x0000000756047221 */ /* 0x004fc20000010000 */
[----:B0-----:R-:W-:-:S03]  /*4280*/  F2FP.SATFINITE.E4M3.F32.PACK_AB_MERGE_C R8, R53, R86, RZ ;  /* 0x000000563508723e */ /* 0x001fc600048070ff */
[----:B------:R-:W-:Y:S01]  /*4290*/  FADD.FTZ R4, R53, R4 ;  /* 0x0000000435047221 */ /* 0x000fe20000010000 */
[--C-:B------:R-:W-:Y:S01]  /*42a0*/  IMAD.MOV.U32 R86, RZ, RZ, R151.reuse ;  /* 0x000000ffff567224 */ /* 0x100fe200078e0097 */
[----:B------:R-:W-:Y:S01]  /*42b0*/  F2FP.SATFINITE.E4M3.F32.PACK_AB_MERGE_C R231, R83, R82, R8 ;  /* 0x0000005253e7723e */ /* 0x000fe20004807008 */
        /* <DEDUP_REMOVED lines=73> */
.L_x_166:
[----:B------:R-:W-:Y:S01]  /*4750*/  ISETP.NE.AND P2, PT, RZ, UR42, PT ;  /* 0x0000002aff007c0c */ /* 0x000fe2000bf45270 */
[----:B------:R-:W-:-:S04]  /*4760*/  UISETP.NE.AND UP0, UPT, UR50, 0x1, UPT ;  /* 0x000000013200788c */ /* 0x000fc8000bf05270 */
[----:B------:R-:W-:-:S04]  /*4770*/  USEL UR43, URZ, 0x1, UP0 ;  /* 0x000000013f2b7887 */ /* 0x000fc80008000000 */
[----:B------:R-:W-:-:S04]  /*4780*/  ULOP3.LUT UR43, UR53, UR43, URZ, 0x3c, !UPT ;  /* 0x0000002b352b7292 */ /* 0x000fc8000f8e3c3f */
[----:B------:R-:W-:Y:S08]  /*4790*/  @P2 BRA `(.L_x_157) ;  /* 0x0000000000442947 */ /* 0x000ff00003800000 */
[----:B------:R-:W-:Y:S05]  /*47a0*/  @!P0 BRA `(.L_x_158) ;  /* 0x0000000000048947 */ /* 0x000fea0003800000 */
[----:B------:R-:W-:Y:S01]  /*47b0*/  BPT.TRAP 0x1 ;  /* 0x000000040000795c */ /* 0x000fe20000300000 */
.L_x_158:
[----:B------:R-:W0:Y:S01]  /*47c0*/  S2UR UR10, SR_CgaCtaId ;  /* 0x00000000000a79c3 */ /* 0x000e220000008800 */
[----:B------:R-:W-:Y:S01]  /*47d0*/  UIADD3 UR6, UR50, 0x1, URZ ;  /* 0x0000000132067890 */ /* 0x000fe2000fffe03f */
[----:B------:R-:W-:Y:S01]  /*47e0*/  IMAD.U32 R0, RZ, RZ, UR43 ;  /* 0x0000002bff007e24 */ /* 0x000fe2000f8e00ff */
[----:B------:R-:W-:Y:S02]  /*47f0*/  UMOV UR7, 0x400 ;  /* 0x0000040000077882 */ /* 0x000fe40000000000 */
[----:B------:R-:W-:Y:S02]  /*4800*/  UISETP.NE.AND UP0, UPT, UR6, 0x2, UPT ;  /* 0x000000020600788c */ /* 0x000fe4000bf05270 */
[----:B------:R-:W-:Y:S02]  /*4810*/  SHF.L.U32 R0, R0, 0x1f, RZ ;  /* 0x0000001f00007819 */ /* 0x000fe400000006ff */
[----:B------:R-:W-:Y:S02]  /*4820*/  USEL UR6, UR6, URZ, UP0 ;  /* 0x0000003f06067287 */ /* 0x000fe40008000000 */
[----:B0-----:R-:W-:-:S04]  /*4830*/  ULEA UR7, UR10, UR7, 0x18 ;  /* 0x000000070a077291 */ /* 0x001fc8000f8ec03f */
[----:B------:R-:W-:-:S09]  /*4840*/  ULEA UR6, UR6, UR7, 0x3 ;  /* 0x0000000706067291 */ /* 0x000fd2000f8e183f */
[----:B------:R0:W1:Y:S01]  /*4850*/  SYNCS.PHASECHK.TRANS64.TRYWAIT P1, [UR6+0x38830], R0 ;  /* 0x03883000ff0075a7 */ /* 0x0000620008020146 */
[----:B------:R-:W-:Y:S05]  /*4860*/  @!P0 BRA `(.L_x_159) ;  /* 0x0000000000048947 */ /* 0x000fea0003800000 */
[----:B------:R-:W-:Y:S01]  /*4870*/  BPT.TRAP 0x1 ;  /* 0x000000040000795c */ /* 0x000fe20000300000 */
.L_x_159:
[----:B-1----:R-:W-:Y:S05]  /*4880*/  @P1 BRA `(.L_x_157) ;  /* 0x0000000000081947 */ /* 0x002fea0003800000 */
[----:B------:R-:W1:Y:S02]  /*4890*/  SYNCS.PHASECHK.TRANS64.TRYWAIT P1, [UR6+0x38830], R0 ;  /* 0x03883000ff0075a7 */ /* 0x000e640008020146 */
[----:B-1----:R-:W-:Y:S05]  /*48a0*/  @!P1 BRA `(.L_x_160) ;  /* 0x000000cc009c9947 */ /* 0x002fea0003800000 */
.L_x_157:
[----:B------:R-:W2:Y:S01]  /*48b0*/  S2R R2, SR_TID.X ;  /* 0x0000000000027919 */ /* 0x000ea20000002100 */
        /* <DEDUP_REMOVED lines=19> */
[----:B--2---:R-:W-:-:S05]  /*49f0*/  SHF.R.U32.HI R2, RZ, 0x7, R2 ;  /* 0x00000007ff027819 */ /* 0x004fca0000011602 */
[----:B01----:R-:W-:-:S05]  /*4a00*/  VIADD R0, R2, 0x8 ;  /* 0x0000000802007836 */ /* 0x003fca0000000000 */
        /* <DEDUP_REMOVED lines=28> */
.L_x_162:
[----:B------:R-:W0:Y:S01]  /*4bd0*/  S2UR UR7, SR_CgaCtaId ;  /* 0x00000000000779c3 */ /* 0x000e220000008800 */
[----:B------:R-:W-:Y:S01]  /*4be0*/  UMOV UR6, 0x400 ;  /* 0x0000040000067882 */ /* 0x000fe20000000000 */
[----:B------:R-:W-:-:S05]  /*4bf0*/  IMAD.U32 R0, RZ, RZ, UR53 ;  /* 0x00000035ff007e24 */ /* 0x000fca000f8e00ff */
[----:B------:R-:W-:Y:S01]  /*4c00*/  SHF.L.U32 R0, R0, 0x1f, RZ ;  /* 0x0000001f00007819 */ /* 0x000fe200000006ff */
[----:B0-----:R-:W-:-:S04]  /*4c10*/  ULEA UR6, UR7, UR6, 0x18 ;  /* 0x0000000607067291 */ /* 0x001fc8000f8ec03f */
[----:B------:R-:W-:-:S09]  /*4c20*/  ULEA UR6, UR50, UR6, 0x3 ;  /* 0x0000000632067291 */ /* 0x000fd2000f8e183f */
[----:B------:R0:W1:Y:S01]  /*4c30*/  SYNCS.PHASECHK.TRANS64.TRYWAIT P1, [UR6+0x38850], R0 ;  /* 0x03885000ff0075a7 */ /* 0x0000620008020146 */
[----:B------:R-:W-:Y:S05]  /*4c40*/  @!P0 BRA `(.L_x_163) ;  /* 0x0000000000048947 */ /* 0x000fea0003800000 */
[----:B------:R-:W-:Y:S01]  /*4c50*/  BPT.TRAP 0x1 ;  /* 0x000000040000795c */ /* 0x000fe20000300000 */
.L_x_163:
[----:B-1----:R-:W-:Y:S05]  /*4c60*/  @P1 BRA `(.L_x_161) ;  /* 0x0000000000081947 */ /* 0x002fea0003800000 */
[----:B------:R-:W1:Y:S02]  /*4c70*/  SYNCS.PHASECHK.TRANS64.TRYWAIT P1, [UR6+0x38850], R0 ;  /* 0x03885000ff0075a7 */ /* 0x000e640008020146 */
[----:B-1----:R-:W-:Y:S05]  /*4c80*/  @!P1 BRA `(.L_x_164) ;  /* 0x000000c800bc9947 */ /* 0x002fea0003800000 */
.L_x_161:
[----:B------:R-:W2:Y:S01]  /*4c90*/  S2UR UR6, SR_CgaCtaId ;  /* 0x00000000000679c3 */ /* 0x000ea20000008800 */
[----:B-1----:R-:W-:Y:S01]  /*4ca0*/  MOV R3, 0x400 ;  /* 0x0000040000037802 */ /* 0x002fe20000000f00 */
[----:B------:R-:W-:Y:S01]  /*4cb0*/  WARPGROUP.ARRIVE ;  /* 0x00000000000079c5 */ /* 0x000fe20000000000 */
[----:B------:R-:W-:Y:S01]  /*4cc0*/  UMOV UR7, 0x40000040 ;  /* 0x4000004000077882 */ /* 0x000fe20000000000 */
[----:B------:R-:W-:Y:S01]  /*4cd0*/  FMNMX.FTZ R6, R152, R7, !PT ;  /* 0x0000000798067209 */ /* 0x000fe20007810000 */
[----:B--2---:R-:W-:-:S05]  /*4ce0*/  IMAD.U32 R2, RZ, RZ, UR6 ;  /* 0x00000006ff027e24 */ /* 0x004fca000f8e00ff */
[----:B0-----:R-:W-:Y:S02]  /*4cf0*/  LEA R0, R2, R3, 0x18 ;  /* 0x0000000302007211 */ /* 0x001fe400078ec0ff */
[----:B------:R-:W-:Y:S02]  /*4d00*/  FMNMX.FTZ R3, R153, R6, !PT ;  /* 0x0000000699037209 */ /* 0x000fe40007810000 */
[----:B------:R-:W-:Y:S02]  /*4d10*/  R2UR UR6, R0 ;  /* 0x00000000000672ca */ /* 0x000fe400000e0000 */
[----:B------:R-:W-:-:S04]  /*4d20*/  FMNMX.FTZ R6, R154, R9, !PT ;  /* 0x000000099a067209 */ /* 0x000fc80007810000 */
[----:B------:R-:W-:Y:S02]  /*4d30*/  FMNMX.FTZ R11, R155, R6, !PT ;  /* 0x000000069b0b7209 */ /* 0x000fe40007810000 */
[----:B------:R-:W-:Y:S02]  /*4d40*/  FMNMX.FTZ R6, R156, R3, !PT ;  /* 0x000000039c067209 */ /* 0x000fe40007810000 */
[----:B------:R-:W-:Y:S02]  /*4d50*/  FMNMX.FTZ R8, R158, R11, !PT ;  /* 0x0000000b9e087209 */ /* 0x000fe40007810000 */
[----:B------:R-:W-:Y:S01]  /*4d60*/  FMNMX.FTZ R3, R157, R6, !PT ;  /* 0x000000069d037209 */ /* 0x000fe20007810000 */
[----:B------:R-:W-:Y:S01]  /*4d70*/  UIADD3 UR6, UR6, 0x400, URZ ;  /* 0x0000040006067890 */ /* 0x000fe2000fffe03f */
[----:B------:R-:W-:Y:S02]  /*4d80*/  FMNMX.FTZ R11, R159, R8, !PT ;  /* 0x000000089f0b7209 */ /* 0x000fe40007810000 */
[----:B------:R-:W-:Y:S01]  /*4d90*/  FMNMX.FTZ R6, R160, R3, !PT ;  /* 0x00000003a0067209 */ /* 0x000fe20007810000 */
[----:B------:R-:W-:Y:S01]  /*4da0*/  USHF.R.U32.HI UR6, URZ, 0x4, UR6 ;  /* 0x000000043f067899 */ /* 0x000fe20008011606 */
[----:B------:R-:W-:-:S02]  /*4db0*/  FMNMX.FTZ R8, R162, R11, !PT ;  /* 0x0000000ba2087209 */ /* 0x000fc40007810000 */
[----:B------:R-:W-:Y:S01]  /*4dc0*/  FMNMX.FTZ R3, R161, R6, !PT ;  /* 0x00000006a1037209 */ /* 0x000fe20007810000 */
[----:B------:R-:W-:Y:S01]  /*4dd0*/  ULOP3.LUT UR6, UR6, 0x3fff, URZ, 0xc0, !UPT ;  /* 0x00003fff06067892 */ /* 0x000fe2000f8ec03f */
[----:B------:R-:W-:Y:S02]  /*4de0*/  FMNMX.FTZ R11, R163, R8, !PT ;  /* 0x00000008a30b7209 */ /* 0x000fe40007810000 */
[----:B------:R-:W-:Y:S01]  /*4df0*/  FMNMX.FTZ R6, R164, R3, !PT ;  /* 0x00000003a4067209 */ /* 0x000fe20007810000 */
[----:B------:R-:W-:Y:S01]  /*4e00*/  ULOP3.LUT UR6, UR6, 0x10000, URZ, 0xfc, !UPT ;  /* 0x0001000006067892 */ /* 0x000fe2000f8efc3f */
[----:B------:R-:W-:Y:S02]  /*4e10*/  FMNMX.FTZ R8, R166, R11, !PT ;  /* 0x0000000ba6087209 */ /* 0x000fe40007810000 */
[----:B------:R-:W-:Y:S01]  /*4e20*/  FMNMX.FTZ R3, R165, R6, !PT ;  /* 0x00000006a5037209 */ /* 0x000fe20007810000 */
[----:B------:R-:W-:Y:S01]  /*4e30*/  ULEA UR10, UR50, UR6, 0xb ;  /* 0x00000006320a7291 */ /* 0x000fe2000f8e583f */
[----:B------:R-:W-:-:S02]  /*4e40*/  FMNMX.FTZ R11, R167, R8, !PT ;  /* 0x00000008a70b7209 */ /* 0x000fc40007810000 */
        /* <DEDUP_REMOVED lines=61> */
[----:B------:R-:W-:-:S04]  /*5220*/  FADD.FTZ R7, -R3, R7 ;  /* 0x0000000703077221 */ /* 0x000fc80000010100 */
[----:B------:R-:W-:Y:S01]  /*5230*/  FMUL.FTZ R8, R7, UR39 ;  /* 0x0000002707087c20 */ /* 0x000fe20008410000 */
[----:B------:R-:W-:-:S01]  /*5240*/  FADD.FTZ R7, -R6, R9 ;  /* 0x0000000906077221 */ /* 0x000fc20000010100 */
[----:B------:R-:W-:-:S03]  /*5250*/  FFMA.FTZ R9, R3, R10, -8 ;  /* 0xc100000003097423 */ /* 0x000fc6000001000a */
[----:B------:R-:W-:Y:S01]  /*5260*/  FMUL.FTZ R7, R7, UR39 ;  /* 0x0000002707077c20 */ /* 0x000fe20008410000 */
[----:B------:R-:W-:-:S01]  /*5270*/  FFMA.FTZ R21, R165, UR39, -R9 ;  /* 0x00000027a5157c23 */ /* 0x000fc20008010809 */
[--C-:B------:R-:W-:Y:S01]  /*5280*/  FFMA.FTZ R165, R181, UR39, -R9.reuse ;  /* 0x00000027b5a57c23 */ /* 0x100fe20008010809 */
[----:B------:R-:W-:-:S01]  /*5290*/  FFMA.FTZ R181, R197, UR39, -R9 ;  /* 0x00000027c5b57c23 */ /* 0x000fc20008010809 */
[----:B------:R-:W-:Y:S02]  /*52a0*/  IMAD.U32 R197, RZ, RZ, UR39 ;  /* 0x00000027ffc57e24 */ /* 0x000fe4000f8e00ff */
[----:B------:R-:W-:-:S01]  /*52b0*/  FFMA.FTZ R11, R152, UR39, -R9 ;  /* 0x00000027980b7c23 */ /* 0x000fc20008010809 */
[--C-:B------:R-:W-:Y:S01]  /*52c0*/  FFMA.FTZ R10, R153, UR39, -R9.reuse ;  /* 0x00000027990a7c23 */ /* 0x100fe20008010809 */
[----:B------:R-:W-:-:S01]  /*52d0*/  FFMA.FTZ R153, R169, UR39, -R9 ;  /* 0x00000027a9997c23 */ /* 0x000fc20008010809 */
[----:B------:R-:W-:Y:S01]  /*52e0*/  FFMA.FTZ R197, R6, R197, -8 ;  /* 0xc100000006c57423 */ /* 0x000fe200000100c5 */
[----:B------:R-:W-:-:S01]  /*52f0*/  FFMA.FTZ R169, R185, UR39, -R9 ;  /* 0x00000027b9a97c23 */ /* 0x000fc20008010809 */
[----:B------:R-:W-:Y:S01]  /*5300*/  MUFU.EX2 R8, R8 ;  /* 0x0000000800087308 */ /* 0x000fe20000000800 */
[----:B------:R-:W-:-:S01]  /*5310*/  FFMA.FTZ R185, R201, UR39, -R9 ;  /* 0x00000027c9b97c23 */ /* 0x000fc20008010809 */
[--C-:B------:R-:W-:Y:S01]  /*5320*/  FFMA.FTZ R154, R154, UR39, -R197.reuse ;  /* 0x000000279a9a7c23 */ /* 0x100fe200080108c5 */
[----:B------:R-:W-:-:S01]  /*5330*/  FFMA.FTZ R155, R155, UR39, -R197 ;  /* 0x000000279b9b7c23 */ /* 0x000fc200080108c5 */
[----:B------:R-:W-:-:S02]  /*5340*/  IMAD.U32 R201, RZ, RZ, UR52 ;  /* 0x00000034ffc97e24 */ /* 0x000fc4000f8e00ff */
[----:B------:R-:W-:-:S01]  /*5350*/  FFMA.FTZ R12, R156, UR39, -R9 ;  /* 0x000000279c0c7c23 */ /* 0x000fc20008010809 */
[--C-:B------:R-:W-:Y:S01]  /*5360*/  FFMA.FTZ R152, R168, UR39, -R9.reuse ;  /* 0x00000027a8987c23 */ /* 0x100fe20008010809 */
[----:B------:R-:W-:-:S01]  /*5370*/  FFMA.FTZ R168, R184, UR39, -R9 ;  /* 0x00000027b8a87c23 */ /* 0x000fc20008010809 */
[----:B------:R-:W0:Y:S01]  /*5380*/  MUFU.EX2 R11, R11 ;  /* 0x0000000b000b7308 */ /* 0x000e220000000800 */
[----:B------:R-:W-:-:S01]  /*5390*/  FFMA.FTZ R158, R158, UR39, -R197 ;  /* 0x000000279e9e7c23 */ /* 0x000fc200080108c5 */
[--C-:B------:R-:W-:Y:S01]  /*53a0*/  FFMA.FTZ R184, R200, UR39, -R9.reuse ;  /* 0x00000027c8b87c23 */ /* 0x100fe20008010809 */
[----:B------:R-:W-:-:S01]  /*53b0*/  FFMA.FTZ R13, R157, UR39, -R9 ;  /* 0x000000279d0d7c23 */ /* 0x000fc20008010809 */
[----:B------:R-:W-:Y:S01]  /*53c0*/  FFMA.FTZ R159, R159, UR39, -R197 ;  /* 0x000000279f9f7c23 */ /* 0x000fe200080108c5 */
        /* <DEDUP_REMOVED lines=9> */
[--C-:B------:R-:W-:Y:S01]  /*5460*/  FFMA.FTZ R172, R188, UR39, -R9.reuse ;  /* 0x00000027bcac7c23 */ /* 0x100fe20008010809 */
[----:B------:R-:W-:-:S01]  /*5470*/  FFMA.FTZ R188, R204, UR39, -R9 ;  /* 0x00000027ccbc7c23 */ /* 0x000fc20008010809 */
[----:B------:R-:W1:Y:S01]  /*5480*/  MUFU.EX2 R154, R154 ;  /* 0x0000009a009a7308 */ /* 0x000e620000000800 */
[----:B0-----:R-:W-:-:S01]  /*5490*/  FFMA.FTZ R5, R8, R5, R11 ;  /* 0x0000000508057223 */ /* 0x001fc2000001000b */
[--C-:B------:R-:W-:Y:S01]  /*54a0*/  FFMA.FTZ R170, R170, UR39, -R197.reuse ;  /* 0x00000027aaaa7c23 */ /* 0x100fe200080108c5 */
[----:B------:R-:W-:-:S01]  /*54b0*/  FFMA.FTZ R171, R171, UR39, -R197 ;  /* 0x00000027abab7c23 */ /* 0x000fc200080108c5 */
[----:B------:R-:W-:Y:S01]  /*54c0*/  FFMA.FTZ R174, R174, UR39, -R197 ;  /* 0x00000027aeae7c23 */ /* 0x000fe200080108c5 */
[----:B------:R-:W-:-:S01]  /*54d0*/  FFMA.FTZ R157, R173, UR39, -R9 ;  /* 0x00000027ad9d7c23 */ /* 0x000fc20008010809 */
[----:B------:R-:W-:Y:S01]  /*54e0*/  FFMA.FTZ R175, R175, UR39, -R197 ;  /* 0x00000027afaf7c23 */ /* 0x000fe200080108c5 */
[----:B------:R-:W-:-:S01]  /*54f0*/  FFMA.FTZ R160, R176, UR39, -R9 ;  /* 0x00000027b0a07c23 */ /* 0x000fc20008010809 */
[----:B------:R-:W0:Y:S01]  /*5500*/  MUFU.EX2 R10, R10 ;  /* 0x0000000a000a7308 */ /* 0x000e220000000800 */
[----:B------:R-:W-:-:S01]  /*5510*/  FFMA.FTZ R178, R178, UR39, -R197 ;  /* 0x00000027b2b27c23 */ /* 0x000fc200080108c5 */
[----:B------:R-:W-:Y:S01]  /*5520*/  FFMA.FTZ R161, R177, UR39, -R9 ;  /* 0x00000027b1a17c23 */ /* 0x000fe20008010809 */
[----:B------:R-:W-:-:S01]  /*5530*/  FFMA.FTZ R179, R179, UR39, -R197 ;  /* 0x00000027b3b37c23 */ /* 0x000fc200080108c5 */
[----:B------:R-:W-:Y:S01]  /*5540*/  FFMA.FTZ R164, R180, UR39, -R9 ;  /* 0x00000027b4a47c23 */ /* 0x000fe20008010809 */
        /* <DEDUP_REMOVED lines=10> */
[----:B------:R-:W-:-:S01]  /*55f0*/  FFMA.FTZ R176, R192, UR39, -R9 ;  /* 0x00000027c0b07c23 */ /* 0x000fc20008010809 */
[----:B------:R-:W1:Y:S01]  /*5600*/  MUFU.EX2 R12, R12 ;  /* 0x0000000c000c7308 */ /* 0x000e620000000800 */
[----:B0-----:R-:W-:-:S01]  /*5610*/  FADD.FTZ R5, R10, R5 ;  /* 0x000000050a057221 */ /* 0x001fc20000010000 */
[----:B------:R-:W-:Y:S01]  /*5620*/  FFMA.FTZ R194, R194, UR39, -R197 ;  /* 0x00000027c2c27c23 */ /* 0x000fe200080108c5 */
        /* <DEDUP_REMOVED lines=9> */
[----:B------:R-:W-:-:S04]  /*56c0*/  FFMA.FTZ R9, R213, UR39, -R9 ;  /* 0x00000027d5097c23 */ /* 0x000fc80008010809 */
[----:B------:R-:W3:Y:S08]  /*56d0*/  MUFU.EX2 R13, R13 ;  /* 0x0000000d000d7308 */ /* 0x000ef00000000800 */
[----:B------:R-:W4:Y:S08]  /*56e0*/  MUFU.EX2 R159, R159 ;  /* 0x0000009f009f7308 */ /* 0x000f300000000800 */
[----:B------:R-:W5:Y:S08]  /*56f0*/  MUFU.EX2 R14, R14 ;  /* 0x0000000e000e7308 */ /* 0x000f700000000800 */
[----:B------:R-:W5:Y:S08]  /*5700*/  MUFU.EX2 R162, R162 ;  /* 0x000000a200a27308 */ /* 0x000f700000000800 */
[----:B------:R-:W5:Y:S01]  /*5710*/  MUFU.EX2 R15, R15 ;  /* 0x0000000f000f7308 */ /* 0x000f620000000800 */
[----:B------:R-:W-:-:S02]  /*5720*/  WARPGROUP.DEPBAR.LE gsb0, 0x0 ;  /* 0x00008000000079c5 */ /* 0x000fc40000010000 */
[----:B------:R-:W-:-:S06]  /*5730*/  WARPGROUP.ARRIVE ;  /* 0x00000000000079c5 */ /* 0x000fcc0000000000 */
[----:B------:R-:W2:Y:S01]  /*5740*/  S2R R219, SR_TID.X ;  /* 0x0000000000db7919 */ /* 0x000ea20000002100 */
[----:B------:R-:W5:Y:S01]  /*5750*/  MUFU.EX2 R163, R163 ;  /* 0x000000a300a37308 */ /* 0x000f620000000800 */
[----:B------:R-:W-:Y:S01]  /*5760*/  QGMMA.64x256x32.F32.E4M3.E4M3 R24, R220, gdesc[UR4], R24, gsb0 ;  /* 0x03e00004dc187df3 */ /* 0x000fe20008000818 */
[----:B------:R-:W-:Y:S01]  /*5770*/  UIADD3 UR6, UR10, 0x4, URZ ;  /* 0x000000040a067890 */ /* 0x000fe2000fffe03f */
[----:B------:R-:W-:-:S05]  /*5780*/  UMOV UR7, 0x40000040 ;  /* 0x4000004000077882 */ /* 0x000fca0000000000 */
[----:B------:R-:W5:Y:S08]  /*5790*/  MUFU.EX2 R20, R20 ;  /* 0x0000001400147308 */ /* 0x000f700000000800 */
[----:B------:R-:W5:Y:S08]  /*57a0*/  MUFU.EX2 R166, R166 ;  /* 0x000000a600a67308 */ /* 0x000f700000000800 */
[----:B------:R-:W5:Y:S01]  /*57b0*/  MUFU.EX2 R21, R21 ;  /* 0x0000001500157308 */ /* 0x000f620000000800 */
[----:B--2---:R-:W-:-:S07]  /*57c0*/  LOP3.LUT P1, RZ, R219, 0x7f, RZ, 0xc0, !PT ;  /* 0x0000007fdbff7812 */ /* 0x004fce000782c0ff */
[----:B------:R-:W2:Y:S01]  /*57d0*/  MUFU.EX2 R167, R167 ;  /* 0x000000a700a77308 */ /* 0x000ea20000000800 */
[----:B------:R-:W-:-:S07]  /*57e0*/  SHF.R.U32.HI R219, RZ, 0x7, R219 ;  /* 0x00000007ffdb7819 */ /* 0x000fce00000116db */
[----:B------:R-:W2:Y:S01]  /*57f0*/  MUFU.EX2 R152, R152 ;  /* 0x0000009800987308 */ /* 0x000ea20000000800 */
[----:B------:R-:W-:-:S04]  /*5800*/  @!P1 IMAD R200, R201, 0x8, R0 ;  /* 0x00000008c9c89824 */ /* 0x000fc800078e0200 */
[----:B------:R-:W-:-:S03]  /*5810*/  @!P1 VIADD R200, R200, 0x38840 ;  /* 0x00038840c8c89836 */ /* 0x000fc60000000000 */
[----:B------:R-:W2:Y:S02]  /*5820*/  MUFU.EX2 R170, R170 ;  /* 0x000000aa00aa7308 */ /* 0x000ea40000000800 */
[----:B------:R-:W-:Y:S02]  /*5830*/  @!P1 PRMT R201, RZ, 0x654, R200 ;  /* 0x00000654ffc99816 */ /* 0x000fe400000000c8 */
[----:B------:R-:W-:-:S04]  /*5840*/  IADD3 R200, -R219, 0xb, RZ ;  /* 0x0000000bdbc87810 */ /* 0x000fc80007ffe1ff */
[----:B------:R-:W2:Y:S08]  /*5850*/  MUFU.EX2 R153, R153 ;  /* 0x0000009900997308 */ /* 0x000eb00000000800 */
        /* <DEDUP_REMOVED lines=26> */
[----:B------:R-:W2:Y:S01]  /*5a00*/  MUFU.EX2 R198, R198 ;  /* 0x000000c600c67308 */ /* 0x000ea20000000800 */
[----:B------:R-:W-:-:S02]  /*5a10*/  WARPGROUP.DEPBAR.LE gsb0, 0x0 ;  /* 0x00008000000079c5 */ /* 0x000fc40000010000 */
[----:B------:R-:W-:-:S05]  /*5a20*/  WARPGROUP.ARRIVE ;  /* 0x00000000000079c5 */ /* 0x000fca0000000000 */
[----:B------:R-:W2:Y:S01]  /*5a30*/  MUFU.EX2 R181, R181 ;  /* 0x000000b500b57308 */ /* 0x000ea20000000800 */
[----:B------:R-:W-:Y:S01]  /*5a40*/  QGMMA.64x256x32.F32.E4M3.E4M3 R24, R224, gdesc[UR4], R24, gsb0 ;  /* 0x03e00004e0187df3 */ /* 0x000fe20008000818 */
[----:B------:R-:W-:Y:S01]  /*5a50*/  UIADD3 UR6, UR10, 0x6, URZ ;  /* 0x000000060a067890 */ /* 0x000fe2000fffe03f */
[----:B------:R-:W-:-:S05]  /*5a60*/  UMOV UR7, 0x40000040 ;  /* 0x4000004000077882 */ /* 0x000fca0000000000 */
[----:B------:R-:W2:Y:S08]  /*5a70*/  MUFU.EX2 R199, R199 ;  /* 0x000000c700c77308 */ /* 0x000eb00000000800 */
[----:B------:R-:W2:Y:S08]  /*5a80*/  MUFU.EX2 R184, R184 ;  /* 0x000000b800b87308 */ /* 0x000eb00000000800 */
[----:B------:R-:W-:Y:S08]  /*5a90*/  MUFU.EX2 R185, R185 ;  /* 0x000000b900b97308 */ /* 0x000ff00000000800 */
[----:B------:R-:W-:Y:S08]  /*5aa0*/  MUFU.EX2 R188, R188 ;  /* 0x000000bc00bc7308 */ /* 0x000ff00000000800 */
[----:B------:R-:W-:Y:S08]  /*5ab0*/  MUFU.EX2 R189, R189 ;  /* 0x000000bd00bd7308 */ /* 0x000ff00000000800 */
[----:B------:R-:W-:Y:S08]  /*5ac0*/  MUFU.EX2 R192, R192 ;  /* 0x000000c000c07308 */ /* 0x000ff00000000800 */
[----:B------:R-:W-:Y:S08]  /*5ad0*/  MUFU.EX2 R193, R193 ;  /* 0x000000c100c17308 */ /* 0x000ff00000000800 */
[----:B------:R-:W-:Y:S08]  /*5ae0*/  MUFU.EX2 R196, R196 ;  /* 0x000000c400c47308 */ /* 0x000ff00000000800 */
[----:B------:R-:W-:Y:S01]  /*5af0*/  MUFU.EX2 R9, R9 ;  /* 0x0000000900097308 */ /* 0x000fe20000000800 */
[----:B------:R-:W-:-:S02]  /*5b00*/  WARPGROUP.DEPBAR.LE gsb0, 0x0 ;  /* 0x00008000000079c5 */ /* 0x000fc40000010000 */
[----:B------:R-:W-:-:S06]  /*5b10*/  WARPGROUP.ARRIVE ;  /* 0x00000000000079c5 */ /* 0x000fcc0000000000 */
[----:B------:R-:W-:Y:S03]  /*5b20*/  QGMMA.64x256x32.F32.E4M3.E4M3 R24, R228, gdesc[UR4], R24, gsb0 ;  /* 0x03e00004e4187df3 */ /* 0x000fe60008000818 */
[----:B------:R-:W-:Y:S02]  /*5b30*/  WARPGROUP.DEPBAR.LE gsb0, 0x0 ;  /* 0x00008000000079c5 */ /* 0x000fe40000010000 */
[----:B------:R2:W-:Y:S06]  /*5b40*/  BAR.ARV R200, 0x100 ;  /* 0x000400c80000751d */ /* 0x0005ec0000002000 */
[----:B------:R1:W-:Y:S02]  /*5b50*/  @!P1 SYNCS.ARRIVE.TRANS64.RED.A1T0 RZ, [R201+URZ], RZ ;  /* 0x000000ffc9ff99a7 */ /* 0x0003e4000810043f */
[----:B-1----:R-:W-:-:S01]  /*5b60*/  FADD.FTZ R201, R155, R4 ;  /* 0x000000049bc97221 */ /* 0x002fc20000010000 */
[----:B------:R-:W-:-:S03]  /*5b70*/  FADD.FTZ R4, R12, R5 ;  /* 0x000000050c047221 */ /* 0x000fc60000010000 */
[----:B0-----:R-:W-:Y:S01]  /*5b80*/  FADD.FTZ R204, R158, R201 ;  /* 0x000000c99ecc7221 */ /* 0x001fe20000010000 */
[----:B---3--:R-:W-:-:S03]  /*5b90*/  FADD.FTZ R5, R13, R4 ;  /* 0x000000040d057221 */ /* 0x008fc60000010000 */
[----:B----4-:R-:W-:Y:S01]  /*5ba0*/  FADD.FTZ R201, R159, R204 ;  /* 0x000000cc9fc97221 */ /* 0x010fe20000010000 */
[----:B-----5:R-:W-:-:S03]  /*5bb0*/  FADD.FTZ R4, R14, R5 ;  /* 0x000000050e047221 */ /* 0x020fc60000010000 */
[----:B--2---:R-:W-:Y:S01]  /*5bc0*/  FADD.FTZ R200, R162, R201 ;  /* 0x000000c9a2c87221 */ /* 0x004fe20000010000 */
[----:B------:R-:W-:-:S03]  /*5bd0*/  FADD.FTZ R5, R15, R4 ;  /* 0x000000040f057221 */ /* 0x000fc60000010000 */
[----:B------:R-:W-:Y:S01]  /*5be0*/  FADD.FTZ R201, R163, R200 ;  /* 0x000000c8a3c97221 */ /* 0x000fe20000010000 */
        /* <DEDUP_REMOVED lines=12> */
[----:B------:R-:W-:-:S01]  /*5cb0*/  FFMA.FTZ R200, R202, UR39, -R197 ;  /* 0x00000027cac87c23 */ /* 0x000fc200080108c5 */
[----:B------:R-:W-:Y:S02]  /*5cc0*/  FADD.FTZ R4, R160, R5 ;  /* 0x00000005a0047221 */ /* 0x000fe40000010000 */
[----:B------:R-:W-:-:S01]  /*5cd0*/  FADD.FTZ R202, R178, R201 ;  /* 0x000000c9b2ca7221 */ /* 0x000fc20000010000 */
[----:B------:R-:W-:Y:S01]  /*5ce0*/  FFMA.FTZ R201, R203, UR39, -R197 ;  /* 0x00000027cbc97c23 */ /* 0x000fe200080108c5 */
[----:B------:R-:W-:-:S01]  /*5cf0*/  FADD.FTZ R5, R161, R4 ;  /* 0x00000004a1057221 */ /* 0x000fc20000010000 */
[----:B------:R-:W0:Y:S01]  /*5d00*/  MUFU.EX2 R200, R200 ;  /* 0x000000c800c87308 */ /* 0x000e220000000800 */
[----:B------:R-:W-:-:S02]  /*5d10*/  FADD.FTZ R205, R179, R202 ;  /* 0x000000cab3cd7221 */ /* 0x000fc40000010000 */
[----:B------:R-:W-:-:S02]  /*5d20*/  FADD.FTZ R4, R164, R5 ;  /* 0x00000005a4047221 */ /* 0x000fc40000010000 */
[----:B------:R-:W-:-:S02]  /*5d30*/  FADD.FTZ R202, R182, R205 ;  /* 0x000000cdb6ca7221 */ /* 0x000fc40000010000 */
[----:B------:R-:W-:Y:S01]  /*5d40*/  FADD.FTZ R5, R165, R4 ;  /* 0x00000004a5057221 */ /* 0x000fe20000010000 */
[----:B------:R-:W1:Y:S01]  /*5d50*/  MUFU.EX2 R201, R201 ;  /* 0x000000c900c97308 */ /* 0x000e620000000800 */
[----:B------:R-:W-:-:S01]  /*5d60*/  FADD.FTZ R203, R183, R202 ;  /* 0x000000cab7cb7221 */ /* 0x000fc20000010000 */
[----:B------:R-:W-:Y:S01]  /*5d70*/  FFMA.FTZ R202, R206, UR39, -R197 ;  /* 0x00000027ceca7c23 */ /* 0x000fe200080108c5 */
[----:B------:R-:W-:-:S02]  /*5d80*/  FADD.FTZ R4, R168, R5 ;  /* 0x00000005a8047221 */ /* 0x000fc40000010000 */
[----:B------:R-:W-:Y:S01]  /*5d90*/  FADD.FTZ R204, R186, R203 ;  /* 0x000000cbbacc7221 */ /* 0x000fe20000010000 */
[----:B------:R-:W-:-:S01]  /*5da0*/  FFMA.FTZ R203, R207, UR39, -R197 ;  /* 0x00000027cfcb7c23 */ /* 0x000fc200080108c5 */
[----:B------:R-:W-:Y:S01]  /*5db0*/  FADD.FTZ R5, R169, R4 ;  /* 0x00000004a9057221 */ /* 0x000fe20000010000 */
[----:B------:R-:W2:Y:S01]  /*5dc0*/  MUFU.EX2 R202, R202 ;  /* 0x000000ca00ca7308 */ /* 0x000ea20000000800 */
[----:B------:R-:W-:-:S02]  /*5dd0*/  FADD.FTZ R205, R187, R204 ;  /* 0x000000ccbbcd7221 */ /* 0x000fc40000010000 */
[----:B------:R-:W-:Y:S02]  /*5de0*/  FADD.FTZ R4, R172, R5 ;  /* 0x00000005ac047221 */ /* 0x000fe40000010000 */
[----:B------:R-:W-:-:S02]  /*5df0*/  FADD.FTZ R204, R190, R205 ;  /* 0x000000cdbecc7221 */ /* 0x000fc40000010000 */
[----:B------:R-:W-:Y:S01]  /*5e00*/  FADD.FTZ R5, R173, R4 ;  /* 0x00000004ad057221 */ /* 0x000fe20000010000 */
[----:B------:R-:W3:Y:S01]  /*5e10*/  MUFU.EX2 R203, R203 ;  /* 0x000000cb00cb7308 */ /* 0x000ee20000000800 */
[----:B------:R-:W-:-:S01]  /*5e20*/  FADD.FTZ R205, R191, R204 ;  /* 0x000000ccbfcd7221 */ /* 0x000fc20000010000 */
[----:B------:R-:W-:Y:S01]  /*5e30*/  FFMA.FTZ R204, R210, UR39, -R197 ;  /* 0x00000027d2cc7c23 */ /* 0x000fe200080108c5 */
[----:B------:R-:W-:-:S02]  /*5e40*/  FADD.FTZ R4, R176, R5 ;  /* 0x00000005b0047221 */ /* 0x000fc40000010000 */
[----:B------:R-:W-:Y:S01]  /*5e50*/  FADD.FTZ R206, R194, R205 ;  /* 0x000000cdc2ce7221 */ /* 0x000fe20000010000 */
[----:B------:R-:W-:-:S01]  /*5e60*/  FFMA.FTZ R205, R211, UR39, -R197 ;  /* 0x00000027d3cd7c23 */ /* 0x000fc200080108c5 */
[----:B------:R-:W-:Y:S01]  /*5e70*/  FADD.FTZ R5, R177, R4 ;  /* 0x00000004b1057221 */ /* 0x000fe20000010000 */
[----:B------:R-:W4:Y:S01]  /*5e80*/  MUFU.EX2 R204, R204 ;  /* 0x000000cc00cc7308 */ /* 0x000f220000000800 */
[----:B------:R-:W-:-:S02]  /*5e90*/  FADD.FTZ R207, R195, R206 ;  /* 0x000000cec3cf7221 */ /* 0x000fc40000010000 */
[----:B------:R-:W-:Y:S02]  /*5ea0*/  FADD.FTZ R4, R180, R5 ;  /* 0x00000005b4047221 */ /* 0x000fe40000010000 */
[----:B------:R-:W-:-:S02]  /*5eb0*/  FADD.FTZ R206, R198, R207 ;  /* 0x000000cfc6ce7221 */ /* 0x000fc40000010000 */
[----:B------:R-:W-:Y:S01]  /*5ec0*/  FADD.FTZ R5, R181, R4 ;  /* 0x00000004b5057221 */ /* 0x000fe20000010000 */
[----:B------:R-:W5:Y:S01]  /*5ed0*/  MUFU.EX2 R205, R205 ;  /* 0x000000cd00cd7308 */ /* 0x000f620000000800 */
[----:B------:R-:W-:-:S01]  /*5ee0*/  FADD.FTZ R207, R199, R206 ;  /* 0x000000cec7cf7221 */ /* 0x000fc20000010000 */
[----:B------:R-:W-:Y:S01]  /*5ef0*/  FFMA.FTZ R206, R214, UR39, -R197 ;  /* 0x00000027d6ce7c23 */ /* 0x000fe200080108c5 */
[----:B------:R-:W-:-:S01]  /*5f00*/  FADD.FTZ R4, R184, R5 ;  /* 0x00000005b8047221 */ /* 0x000fc20000010000 */
[----:B------:R-:W-:Y:S01]  /*5f10*/  FFMA.FTZ R197, R215, UR39, -R197 ;  /* 0x00000027d7c57c23 */ /* 0x000fe200080108c5 */
[----:B0-----:R-:W-:-:S02]  /*5f20*/  FADD.FTZ R208, R200, R207 ;  /* 0x000000cfc8d07221 */ /* 0x001fc40000010000 */
[----:B------:R-:W-:Y:S01]  /*5f30*/  FADD.FTZ R5, R185, R4 ;  /* 0x00000004b9057221 */ /* 0x000fe20000010000 */
[----:B------:R-:W0:Y:S01]  /*5f40*/  MUFU.EX2 R206, R206 ;  /* 0x000000ce00ce7308 */ /* 0x000e220000000800 */
[----:B-1----:R-:W-:-:S02]  /*5f50*/  FADD.FTZ R207, R201, R208 ;  /* 0x000000d0c9cf7221 */ /* 0x002fc40000010000 */
[----:B------:R-:W-:Y:S02]  /*5f60*/  FADD.FTZ R4, R188, R5 ;  /* 0x00000005bc047221 */ /* 0x000fe40000010000 */
[----:B--2---:R-:W-:-:S02]  /*5f70*/  FADD.FTZ R208, R202, R207 ;  /* 0x000000cfcad07221 */ /* 0x004fc40000010000 */
[----:B------:R-:W-:Y:S01]  /*5f80*/  FADD.FTZ R5, R189, R4 ;  /* 0x00000004bd057221 */ /* 0x000fe20000010000 */
[----:B------:R-:W1:Y:S01]  /*5f90*/  MUFU.EX2 R197, R197 ;  /* 0x000000c500c57308 */ /* 0x000e620000000800 */
[----:B---3--:R-:W-:-:S02]  /*5fa0*/  FADD.FTZ R207, R203, R208 ;  /* 0x000000d0cbcf7221 */ /* 0x008fc40000010000 */
[----:B------:R-:W-:Y:S02]  /*5fb0*/  FADD.FTZ R4, R192, R5 ;  /* 0x00000005c0047221 */ /* 0x000fe40000010000 */
[----:B----4-:R-:W-:-:S02]  /*5fc0*/  FADD.FTZ R208, R204, R207 ;  /* 0x000000cfccd07221 */ /* 0x010fc40000010000 */
[----:B------:R-:W-:Y:S02]  /*5fd0*/  FADD.FTZ R5, R193, R4 ;  /* 0x00000004c1057221 */ /* 0x000fe40000010000 */
[----:B-----5:R-:W-:-:S02]  /*5fe0*/  FADD.FTZ R207, R205, R208 ;  /* 0x000000d0cdcf7221 */ /* 0x020fc40000010000 */
[----:B------:R-:W-:Y:S02]  /*5ff0*/  FADD.FTZ R4, R196, R5 ;  /* 0x00000005c4047221 */ /* 0x000fe40000010000 */
[----:B0-----:R-:W-:-:S02]  /*6000*/  FADD.FTZ R208, R206, R207 ;  /* 0x000000cfced07221 */ /* 0x001fc40000010000 */
[----:B------:R-:W-:Y:S02]  /*6010*/  FADD.FTZ R5, R9, R4 ;  /* 0x0000000409057221 */ /* 0x000fe40000010000 */
[----:B-1----:R-:W-:-:S01]  /*6020*/  FADD.FTZ R4, R197, R208 ;  /* 0x000000d0c5047221 */ /* 0x002fc20000010000 */
[----:B------:R-:W-:Y:S06]  /*6030*/  @!P0 BRA `(.L_x_165) ;  /* 0x0000000000048947 */ /* 0x000fec0003800000 */
[----:B------:R-:W-:Y:S01]  /*6040*/  BPT.TRAP 0x1 ;  /* 0x000000040000795c */ /* 0x000fe20000300000 */
.L_x_165:
[----:B------:R-:W-:Y:S01]  /*6050*/  F2FP.SATFINITE.E4M3.F32.PACK_AB_MERGE_C R196, R9, R196, RZ ;  /* 0x000000c409c4723e */ /* 0x000fe200048070ff */
[----:B------:R-:W-:Y:S01]  /*6060*/  IMAD.U32 R9, RZ, RZ, UR50 ;  /* 0x00000032ff097e24 */ /* 0x000fe2000f8e00ff */
[----:B------:R-:W-:Y:S01]  /*6070*/  ISETP.LT.AND P1, PT, RZ, UR47, PT ;  /* 0x0000002fff007c0c */ /* 0x000fe2000bf21270 */
[----:B------:R-:W-:Y:S01]  /*6080*/  UIADD3 UR6, UR47, -0x1, URZ ;  /* 0xffffffff2f067890 */ /* 0x000fe2000fffe03f */
[----:B------:R-:W-:Y:S01]  /*6090*/  F2FP.SATFINITE.E4M3.F32.PACK_AB_MERGE_C R12, R13, R12, RZ ;  /* 0x0000000c0d0c723e */ /* 0x000fe200048070ff */
[----:B------:R-:W-:Y:S01]  /*60a0*/  IMAD R9, R9, 0x8, R0 ;  /* 0x0000000809097824 */ /* 0x000fe200078e0200 */
[----:B------:R-:W-:Y:S01]  /*60b0*/  F2FP.SATFINITE.E4M3.F32.PACK_AB_MERGE_C R158, R159, R158, RZ ;  /* 0x0000009e9f9e723e */ /* 0x000fe200048070ff */
[----:B------:R-:W-:Y:S01]  /*60c0*/  UMOV UR53, UR43 ;  /* 0x0000002b00357c82 */ /* 0x000fe20008000000 */
[----:B------:R-:W-:Y:S01]  /*60d0*/  F2FP.SATFINITE.E4M3.F32.PACK_AB_MERGE_C R20, R21, R20, RZ ;  /* 0x000000141514723e */ /* 0x000fe200048070ff */
[----:B------:R-:W-:Y:S01]  /*60e0*/  VIADD R9, R9, 0x38860 ;  /* 0x0003886009097836 */ /* 0x000fe20000000000 */
[----:B------:R-:W-:Y:S01]  /*60f0*/  F2FP.SATFINITE.E4M3.F32.PACK_AB_MERGE_C R166, R167, R166, RZ ;  /* 0x000000a6a7a6723e */ /* 0x000fe200048070ff */
[----:B------:R-:W-:Y:S01]  /*6100*/  UMOV UR47, UR6 ;  /* 0x00000006002f7c82 */ /* 0x000fe20008000000 */
[----:B------:R-:W-:Y:S01]  /*6110*/  F2FP.SATFINITE.E4M3.F32.PACK_AB_MERGE_C R156, R157, R156, RZ ;  /* 0x0000009c9d9c723e */ /* 0x000fe200048070ff */
[----:B------:R-:W-:Y:S01]  /*6120*/  UMOV UR50, UR52 ;  /* 0x0000003400327c82 */ /* 0x000fe20008000000 */
[----:B------:R-:W-:Y:S01]  /*6130*/  PRMT R9, R2, 0x654, R9 ;  /* 0x0000065402097816 */ /* 0x000fe20000000009 */
[-C--:B------:R-:W-:Y:S01]  /*6140*/  FMUL.FTZ R26, R26, R7.reuse ;  /* 0x000000071a1a7220 */ /* 0x080fe20000410000 */
[----:B------:R-:W-:Y:S01]  /*6150*/  F2FP.SATFINITE.E4M3.F32.PACK_AB_MERGE_C R174, R175, R174, RZ ;  /* 0x000000aeafae723e */ /* 0x000fe200048070ff */
[-C--:B------:R-:W-:Y:S01]  /*6160*/  FMUL.FTZ R27, R27, R7.reuse ;  /* 0x000000071b1b7220 */ /* 0x080fe20000410000 */
[----:B------:R-:W-:Y:S01]  /*6170*/  F2FP.SATFINITE.E4M3.F32.PACK_AB_MERGE_C R164, R165, R164, RZ ;  /* 0x000000a4a5a4723e */ /* 0x000fe200048070ff */
[----:B------:R0:W-:Y:S01]  /*6180*/  SYNCS.ARRIVE.TRANS64.RED.A1T0 RZ, [R9+URZ], RZ ;  /* 0x000000ff09ff79a7 */ /* 0x0001e2000810043f */
[----:B------:R-:W-:Y:S01]  /*6190*/  F2FP.SATFINITE.E4M3.F32.PACK_AB_MERGE_C R182, R183, R182, RZ ;  /* 0x000000b6b7b6723e */ /* 0x000fe200048070ff */
[-C--:B------:R-:W-:Y:S01]  /*61a0*/  FMUL.FTZ R30, R30, R7.reuse ;  /* 0x000000071e1e7220 */ /* 0x080fe20000410000 */
        /* <DEDUP_REMOVED lines=148> */
[----:B0-----:R-:W-:-:S02]  /*6af0*/  IMAD.MOV.U32 R9, RZ, RZ, R6 ;  /* 0x000000ffff097224 */ /* 0x001fc400078e0006 */
[----:B------:R-:W-:Y:S01]  /*6b00*/  IMAD.MOV.U32 R7, RZ, RZ, R3 ;  /* 0x000000ffff077224 */ /* 0x000fe200078e0003 */
[----:B------:R-:W-:Y:S06]  /*6b10*/  @P1 BRA `(.L_x_166) ;  /* 0xffffffdc000c1947 */ /* 0x000fec000383ffff */
.L_x_156:
[----:B------:R-:W-:Y:S06]  /*6b20*/  BAR.ARV 0x8, 0x180 ;  /* 0x0206000000007b1d */ /* 0x000fec0000002000 */
[----:B------:R-:W-:Y:S05]  /*6b30*/  @!P0 BRA `(.L_x_167) ;  /* 0x0000000000048947 */ /* 0x000fea0003800000 */
[----:B------:R-:W-:Y:S01]  /*6b40*/  BPT.TRAP 0x1 ;  /* 0x000000040000795c */ /* 0x000fe20000300000 */
.L_x_167:
[----:B------:R-:W-:Y:S02]  /*6b50*/  IMAD.U32 R7, RZ, RZ, UR52 ;  /* 0x00000034ff077e24 */ /* 0x000fe4000f8e00ff */
[----:B------:R-:W-:Y:S02]  /*6b60*/  IMAD.U32 R8, RZ, RZ, UR43 ;  /* 0x0000002bff087e24 */ /* 0x000fe4000f8e00ff */
[----:B------:R-:W-:-:S03]  /*6b70*/  IMAD R14, R7, 0x8, R0 ;  /* 0x00000008070e7824 */ /* 0x000fc600078e0200 */
[----:B------:R-:W-:-:S04]  /*6b80*/  SHF.L.U32 R7, R8, 0x1f, RZ ;  /* 0x0000001f08077819 */ /* 0x000fc800000006ff */
[----:B------:R0:W1:Y:S01]  /*6b90*/  SYNCS.PHASECHK.TRANS64.TRYWAIT P1, [R14+URZ+0x38850], R7 ;  /* 0x038850070e0075a7 */ /* 0x000062000802017f */
[----:B------:R-:W-:Y:S05]  /*6ba0*/  @!P0 BRA `(.L_x_168) ;  /* 0x0000000000048947 */ /* 0x000fea0003800000 */
[----:B------:R-:W-:Y:S01]  /*6bb0*/  BPT.TRAP 0x1 ;  /* 0x000000040000795c */ /* 0x000fe20000300000 */
.L_x_168:
[----:B------:R-:W-:Y:S02]  /*6bc0*/  VIADD R0, R0, 0x400 ;  /* 0x0000040000007836 */ /* 0x000fe40000000000 */
[----:B------:R-:W-:-:S03]  /*6bd0*/  IMAD.U32 R9, RZ, RZ, UR52 ;  /* 0x00000034ff097e24 */ /* 0x000fc6000f8e00ff */
[----:B------:R-:W-:-:S04]  /*6be0*/  SHF.R.U32.HI R0, RZ, 0x4, R0 ;  /* 0x00000004ff007819 */ /* 0x000fc80000011600 */
[----:B------:R-:W-:-:S04]  /*6bf0*/  LOP3.LUT R0, R0, 0x3fff, RZ, 0xc0, !PT ;  /* 0x00003fff00007812 */ /* 0x000fc800078ec0ff */
[----:B------:R-:W-:Y:S01]  /*6c00*/  LOP3.LUT R0, R0, 0x10000, RZ, 0xfc, !PT ;  /* 0x0001000000007812 */ /* 0x000fe200078efcff */
[----:B-1----:R-:W-:Y:S06]  /*6c10*/  @P1 BRA `(.L_x_169) ;  /* 0x0000000000081947 */ /* 0x002fec0003800000 */
[----:B------:R-:W1:Y:S02]  /*6c20*/  SYNCS.PHASECHK.TRANS64.TRYWAIT P1, [R14+URZ+0x38850], R7 ;  /* 0x038850070e0075a7 */ /* 0x000e64000802017f */
[----:B-1----:R-:W-:Y:S05]  /*6c30*/  @!P1 BRA `(.L_x_170) ;  /* 0x000000a800e89947 */ /* 0x002fea0003800000 */
.L_x_169:
[----:B------:R-:W-:Y:S01]  /*6c40*/  IMAD R8, R9, 0x800, R0 ;  /* 0x0000080009087824 */ /* 0x000fe200078e0200 */
[----:B------:R-:W-:Y:S05]  /*6c50*/  WARPSYNC.ALL ;  /* 0x0000000000007948 */ /* 0x000fea0003800000 */
[----:B------:R-:W-:Y:S01]  /*6c60*/  IMAD.MOV.U32 R9, RZ, RZ, 0x40000040 ;  /* 0x40000040ff097424 */ /* 0x000fe200078e00ff */
[C---:B------:R-:W-:Y:S01]  /*6c70*/  R2UR UR6, R8.reuse ;  /* 0x00000000080672ca */ /* 0x040fe200000e0000 */
[----:B------:R-:W-:Y:S01]  /*6c80*/  WARPGROUP.ARRIVE ;  /* 0x00000000000079c5 */ /* 0x000fe20000000000 */
[----:B------:R-:W-:Y:S01]  /*6c90*/  VIADD R10, R8, 0x2 ;  /* 0x00000002080a7836 */ /* 0x000fe20000000000 */
[----:B------:R-:W-:Y:S01]  /*6ca0*/  ULDC.64 UR10, c[0x0][0x9a0] ;  /* 0x00026800000a7ab9 */ /* 0x000fe20000000a00 */
[----:B------:R-:W-:Y:S01]  /*6cb0*/  R2UR UR7, R9 ;  /* 0x00000000090772ca */ /* 0x000fe200000e0000 */
[----:B------:R-:W-:Y:S01]  /*6cc0*/  IMAD.MOV.U32 R11, RZ, RZ, 0x40000040 ;  /* 0x40000040ff0b7424 */ /* 0x000fe200078e00ff */
[----:B------:R-:W-:Y:S01]  /*6cd0*/  UISETP.NE.U32.AND UP0, UPT, UR10, URZ, UPT ;  /* 0x0000003f0a00728c */ /* 0x000fe2000bf05070 */
[----:B------:R-:W-:-:S03]  /*6ce0*/  IMAD.MOV.U32 R21, RZ, RZ, 0x3f800000 ;  /* 0x3f800000ff157424 */ /* 0x000fc600078e00ff */
[----:B------:R-:W-:-:S06]  /*6cf0*/  UISETP.NE.AND.EX UP0, UPT, UR11, URZ, UPT, UP0 ;  /* 0x0000003f0b00728c */ /* 0x000fcc000bf05300 */
[----:B------:R-:W-:Y:S01]  /*6d00*/  PLOP3.LUT P1, PT, PT, PT, UP0, 0x80, 0x0 ;  /* 0x000000000000781c */ /* 0x000fe20003f2f008 */
[----:B------:R-:W-:Y:S01]  /*6d10*/  QGMMA.64x256x32.F32.E4M3.E4M3 R24, R216, gdesc[UR4], R24, gsb0 ;  /* 0x03e00004d8187df3 */ /* 0x000fe20008000818 */
[----:B------:R-:W-:Y:S01]  /*6d20*/  R2UR UR6, R10 ;  /* 0x000000000a0672ca */ /* 0x000fe200000e0000 */
[----:B------:R-:W-:Y:S01]  /*6d30*/  VIADD R10, R8, 0x4 ;  /* 0x00000004080a7836 */ /* 0x000fe20000000000 */
[----:B------:R-:W-:Y:S01]  /*6d40*/  R2UR UR7, R11 ;  /* 0x000000000b0772ca */ /* 0x000fe200000e0000 */
[----:B------:R-:W-:Y:S01]  /*6d50*/  @UP0 ULDC.64 UR8, c[0x0][0x9c8] ;  /* 0x0002720000080ab9 */ /* 0x000fe20000000a00 */
[----:B------:R-:W-:Y:S01]  /*6d60*/  IMAD.MOV.U32 R11, RZ, RZ, 0x40000040 ;  /* 0x40000040ff0b7424 */ /* 0x000fe200078e00ff */
[----:B------:R-:W-:Y:S01]  /*6d70*/  @UP0 UIMAD.WIDE.U32 UR4, UR36, UR8, URZ ;  /* 0x00000008240402a5 */ /* 0x000fe2000f8e003f */
[----:B------:R-:W-:Y:S01]  /*6d80*/  @UP0 ULDC.64 UR12, c[0x0][0x9d0] ;  /* 0x00027400000c0ab9 */ /* 0x000fe20000000a00 */
[----:B------:R-:W-:Y:S02]  /*6d90*/  WARPGROUP.DEPBAR.LE gsb0, 0x0 ;  /* 0x00008000000079c5 */ /* 0x000fe40000010000 */
[----:B------:R-:W-:-:S15]  /*6da0*/  WARPGROUP.ARRIVE ;  /* 0x00000000000079c5 */ /* 0x000fde0000000000 */
[----:B------:R-:W-:-:S03]  /*6db0*/  NOP ;  /* 0x0000000000007918 */ /* 0x000fc60000000000 */
[----:B------:R-:W-:Y:S01]  /*6dc0*/  QGMMA.64x256x32.F32.E4M3.E4M3 R24, R220, gdesc[UR4], R24, gsb0 ;  /* 0x03e00004dc187df3 */ /* 0x000fe20008000818 */
[----:B------:R-:W-:Y:S01]  /*6dd0*/  @UP0 UIMAD UR6, UR37, UR8, URZ ;  /* 0x00000008250602a4 */ /* 0x000fe2000f8e023f */
[----:B------:R-:W-:Y:S01]  /*6de0*/  R2UR UR7, R11 ;  /* 0x000000000b0772ca */ /* 0x000fe200000e0000 */
[----:B------:R-:W-:Y:S02]  /*6df0*/  @UP0 USHF.R.S32.HI UR8, URZ, 0x1f, UR46 ;  /* 0x0000001f3f080899 */ /* 0x000fe4000801142e */
[----:B------:R-:W-:Y:S02]  /*6e00*/  @UP0 UIMAD UR6, UR36, UR9, UR6 ;  /* 0x00000009240602a4 */ /* 0x000fe4000f8e0206 */
[----:B------:R-:W-:Y:S02]  /*6e10*/  @UP0 UIMAD UR8, UR8, UR12, URZ ;  /* 0x0000000c080802a4 */ /* 0x000fe4000f8e023f */
[----:B------:R-:W-:Y:S02]  /*6e20*/  @UP0 UIADD3 UR5, UR5, UR6, URZ ;  /* 0x0000000605050290 */ /* 0x000fe4000fffe03f */
[----:B------:R-:W-:Y:S01]  /*6e30*/  @UP0 UIMAD UR8, UR46, UR13, UR8 ;  /* 0x0000000d2e0802a4 */ /* 0x000fe2000f8e0208 */
[----:B------:R-:W-:Y:S01]  /*6e40*/  R2UR UR6, R10 ;  /* 0x000000000a0672ca */ /* 0x000fe200000e0000 */
[----:B------:R-:W-:-:S04]  /*6e50*/  @UP0 UIMAD.WIDE.U32 UR4, UR46, UR12, UR4 ;  /* 0x0000000c2e0402a5 */ /* 0x000fc8000f8e0004 */
[----:B------:R-:W-:Y:S02]  /*6e60*/  @UP0 UIADD3 UR5, UR5, UR8, URZ ;  /* 0x0000000805050290 */ /* 0x000fe4000fffe03f */
[----:B------:R-:W-:-:S04]  /*6e70*/  @UP0 ULEA UR8, UP1, UR4, UR10, 0x2 ;  /* 0x0000000a04080291 */ /* 0x000fc8000f82103f */
[----:B------:R-:W-:-:S03]  /*6e80*/  @UP0 ULEA.HI.X UR5, UR4, UR11, UR5, 0x2, UP1 ;  /* 0x0000000b04050291 */ /* 0x000fc600088f1405 */
[----:B------:R-:W-:Y:S02]  /*6e90*/  @UP0 UMOV UR4, UR8 ;  /* 0x0000000800040c82 */ /* 0x000fe40008000000 */
[----:B------:R-:W-:Y:S02]  /*6ea0*/  IMAD.U32 R10, RZ, RZ, UR4 ;  /* 0x00000004ff0a7e24 */ /* 0x000fe4000f8e00ff */
[----:B------:R-:W-:-:S05]  /*6eb0*/  IMAD.U32 R11, RZ, RZ, UR5 ;  /* 0x00000005ff0b7e24 */ /* 0x000fca000f8e00ff */
[----:B------:R2:W3:Y:S01]  /*6ec0*/  @P1 LDG.E R21, desc[UR48][R10.64] ;  /* 0x000000300a151981 */ /* 0x0004e2000c1e1900 */
[----:B------:R-:W-:Y:S02]  /*6ed0*/  VIADD R8, R8, 0x6 ;  /* 0x0000000608087836 */ /* 0x000fe40000000000 */
[----:B------:R-:W-:Y:S01]  /*6ee0*/  IMAD.MOV.U32 R9, RZ, RZ, 0x40000040 ;  /* 0x40000040ff097424 */ /* 0x000fe200078e00ff */
[----:B------:R-:W-:Y:S02]  /*6ef0*/  WARPGROUP.DEPBAR.LE gsb0, 0x0 ;  /* 0x00008000000079c5 */ /* 0x000fe40000010000 */
[----:B------:R-:W-:-:S06]  /*6f00*/  WARPGROUP.ARRIVE ;  /* 0x00000000000079c5 */ /* 0x000fcc0000000000 */
[----:B------:R-:W-:Y:S01]  /*6f10*/  QGMMA.64x256x32.F32.E4M3.E4M3 R24, R224, gdesc[UR4], R24, gsb0 ;  /* 0x03e00004e0187df3 */ /* 0x000fe20008000818 */
[----:B------:R-:W-:Y:S02]  /*6f20*/  R2UR UR6, R8 ;  /* 0x00000000080672ca */ /* 0x000fe400000e0000 */
[----:B------:R-:W-:Y:S01]  /*6f30*/  R2UR UR7, R9 ;  /* 0x00000000090772ca */ /* 0x000fe200000e0000 */
[----:B------:R-:W4:Y:S04]  /*6f40*/  SHFL.BFLY PT, R0, R5, 0x2, 0x1f ;  /* 0x0c401f0005007f89 */ /* 0x000f2800000e0000 */
[----:B------:R-:W5:Y:S01]  /*6f50*/  SHFL.BFLY PT, R9, R4, 0x2, 0x1f ;  /* 0x0c401f0004097f89 */ /* 0x000f6200000e0000 */
[----:B----4-:R-:W-:-:S01]  /*6f60*/  FADD.FTZ R0, R0, R5 ;  /* 0x0000000500007221 */ /* 0x010fc20000010000 */
[----:B-----5:R-:W-:-:S04]  /*6f70*/  FADD.FTZ R9, R9, R4 ;  /* 0x0000000409097221 */ /* 0x020fc80000010000 */
[----:B01----:R-:W2:Y:S04]  /*6f80*/  SHFL.BFLY PT, R7, R0, 0x1, 0x1f ;  /* 0x0c201f0000077f89 */ /* 0x003ea800000e0000 */
[----:B------:R-:W0:Y:S01]  /*6f90*/  SHFL.BFLY PT, R8, R9, 0x1, 0x1f ;  /* 0x0c201f0009087f89 */ /* 0x000e2200000e0000 */
[----:B--2---:R-:W-:-:S01]  /*6fa0*/  FADD.FTZ R10, R0, R7 ;  /* 0x00000007000a7221 */ /* 0x004fc20000010000 */
[----:B0-----:R-:W-:-:S04]  /*6fb0*/  FADD.FTZ R11, R9, R8 ;  /* 0x00000008090b7221 */ /* 0x001fc80000010000 */
[C---:B------:R-:W-:Y:S01]  /*6fc0*/  FSETP.NE.FTZ.AND P1, PT, R10.reuse, RZ, PT ;  /* 0x000000ff0a00720b */ /* 0x040fe20003f35000 */
[----:B------:R-:W-:Y:S01]  /*6fd0*/  FMUL.FTZ R13, R10, 0.00390625 ;  /* 0x3b8000000a0d7820 */ /* 0x000fe20000410000 */
[----:B------:R-:W-:Y:S01]  /*6fe0*/  FMUL.FTZ R15, R11, 0.00390625 ;  /* 0x3b8000000b0f7820 */ /* 0x000fe20000410000 */
[----:B------:R-:W-:-:S03]  /*6ff0*/  IMAD.MOV.U32 R8, RZ, RZ, RZ ;  /* 0x000000ffff087224 */ /* 0x000fc600078e00ff */
[----:B------:R-:W-:Y:S02]  /*7000*/  FSETP.NE.FTZ.AND P2, PT, R13, RZ, PT ;  /* 0x000000ff0d00720b */ /* 0x000fe40003f55000 */
[----:B------:R-:W-:-:S05]  /*7010*/  FSETP.NE.FTZ.AND P3, PT, R15, RZ, PT ;  /* 0x000000ff0f00720b */ /* 0x000fca0003f75000 */
[----:B------:R0:W-:Y:S01]  /*7020*/  @P1 MUFU.RCP R8, R10 ;  /* 0x0000000a00081308 */ /* 0x0001e20000001000 */
[----:B------:R-:W-:Y:S01]  /*7030*/  FSETP.NE.FTZ.AND P1, PT, R11, RZ, PT ;  /* 0x000000ff0b00720b */ /* 0x000fe20003f35000 */
[----:B------:R-:W-:-:S06]  /*7040*/  IMAD.MOV.U32 R12, RZ, RZ, RZ ;  /* 0x000000ffff0c7224 */ /* 0x000fcc00078e00ff */
[----:B------:R-:W1:Y:S08]  /*7050*/  @P2 MUFU.LG2 R5, R13 ;  /* 0x0000000d00052308 */ /* 0x000e700000000c00 */
[----:B------:R-:W2:Y:S08]  /*7060*/  @P3 MUFU.LG2 R7, R15 ;  /* 0x0000000f00073308 */ /* 0x000eb00000000c00 */
[----:B------:R-:W4:Y:S01]  /*7070*/  @P1 MUFU.RCP R12, R11 ;  /* 0x0000000b000c1308 */ /* 0x000f220000001000 */
[----:B------:R-:W-:-:S02]  /*7080*/  IMAD.U32 R9, RZ, RZ, UR39 ;  /* 0x00000027ff097e24 */ /* 0x000fc4000f8e00ff */
[----:B------:R-:W-:Y:S01]  /*7090*/  IMAD.U32 R20, RZ, RZ, UR39 ;  /* 0x00000027ff147e24 */ /* 0x000fe2000f8e00ff */
[----:B------:R-:W-:Y:S02]  /*70a0*/  WARPGROUP.DEPBAR.LE gsb0, 0x0 ;  /* 0x00008000000079c5 */ /* 0x000fe40000010000 */
[----:B------:R-:W-:-:S06]  /*70b0*/  WARPGROUP.ARRIVE ;  /* 0x00000000000079c5 */ /* 0x000fcc0000000000 */
[----:B------:R-:W-:Y:S01]  /*70c0*/  QGMMA.64x256x32.F32.E4M3.E4M3 R24, R228, gdesc[UR4], R24, gsb0 ;  /* 0x03e00004e4187df3 */ /* 0x000fe20008000818 */
[----:B0-----:R-:W-:Y:S01]  /*70d0*/  @P2 FMUL.FTZ R10, R9, 0.69314718246459960938 ;  /* 0x3f317218090a2820 */ /* 0x001fe20000410000 */
[----:B------:R-:W-:Y:S01]  /*70e0*/  @P3 FMUL.FTZ R20, R20, 0.69314718246459960938 ;  /* 0x3f31721814143820 */ /* 0x000fe20000410000 */
[----:B-1----:R-:W-:Y:S01]  /*70f0*/  @P2 FMUL.FTZ R5, R5, 0.69314718246459960938 ;  /* 0x3f31721805052820 */ /* 0x002fe20000410000 */
[----:B--2---:R-:W-:Y:S01]  /*7100*/  @P3 FMUL.FTZ R7, R7, 0.69314718246459960938 ;  /* 0x3f31721807073820 */ /* 0x004fe20000410000 */
[----:B------:R-:W-:Y:S02]  /*7110*/  IMAD.MOV.U32 R4, RZ, RZ, -0x800000 ;  /* 0xff800000ff047424 */ /* 0x000fe400078e00ff */
[----:B---3--:R-:W-:Y:S01]  /*7120*/  FMUL.FTZ R152, R8, R21 ;  /* 0x0000001508987220 */ /* 0x008fe20000410000 */
[----:B------:R-:W-:Y:S02]  /*7130*/  IMAD.MOV.U32 R0, RZ, RZ, -0x800000 ;  /* 0xff800000ff007424 */ /* 0x000fe400078e00ff */
[----:B------:R-:W-:Y:S01]  /*7140*/  @P2 FFMA.FTZ R4, R10, R3, R5 ;  /* 0x000000030a042223 */ /* 0x000fe20000010005 */
[----:B------:R-:W-:-:S01]  /*7150*/  @P3 FFMA.FTZ R0, R20, R6, R7 ;  /* 0x0000000614003223 */ /* 0x000fc20000010007 */
[----:B----4-:R-:W-:Y:S01]  /*7160*/  FMUL.FTZ R21, R12, R21 ;  /* 0x000000150c157220 */ /* 0x010fe20000410000 */
[----:B------:R-:W-:-:S02]  /*7170*/  WARPGROUP.DEPBAR.LE gsb0, 0x0 ;  /* 0x00008000000079c5 */ /* 0x000fc40000010000 */
[----:B------:R-:W-:Y:S05]  /*7180*/  @!P0 BRA `(.L_x_171) ;  /* 0x0000000000048947 */ /* 0x000fea0003800000 */
[----:B------:R-:W-:Y:S01]  /*7190*/  BPT.TRAP 0x1 ;  /* 0x000000040000795c */ /* 0x000fe20000300000 */
.L_x_171:
[----:B------:R-:W-:Y:S01]  /*71a0*/  VIADD R7, R14, 0x38860 ;  /* 0x000388600e077836 */ /* 0x000fe20000000000 */
[----:B------:R-:W-:Y:S01]  /*71b0*/  UIADD3 UR52, UR52, 0x1, URZ ;  /* 0x0000000134347890 */ /* 0x000fe2000fffe03f */
[-C--:B------:R-:W-:Y:S01]  /*71c0*/  FMUL.FTZ R3, R25, R152.reuse ;  /* 0x0000009819037220 */ /* 0x080fe20000410000 */
[-C--:B------:R-:W-:Y:S01]  /*71d0*/  FMUL.FTZ R12, R28, R152.reuse ;  /* 0x000000981c0c7220 */ /* 0x080fe20000410000 */
[-C--:B------:R-:W-:Y:S01]  /*71e0*/  FMUL.FTZ R10, R29, R152.reuse ;  /* 0x000000981d0a7220 */ /* 0x080fe20000410000 */
[----:B------:R-:W-:Y:S01]  /*71f0*/  PRMT R2, R2, 0x654, R7 ;  /* 0x0000065402027816 */ /* 0x000fe20000000007 */
[-C--:B------:R-:W-:Y:S01]  /*7200*/  FMUL.FTZ R8, R32, R152.reuse ;  /* 0x0000009820087220 */ /* 0x080fe20000410000 */
[-C--:B------:R-:W-:Y:S01]  /*7210*/  FMUL.FTZ R13, R36, R152.reuse ;  /* 0x00000098240d7220 */ /* 0x080fe20000410000 */
[-C--:B------:R-:W-:Y:S01]  /*7220*/  FMUL.FTZ R6, R37, R152.reuse ;  /* 0x0000009825067220 */ /* 0x080fe20000410000 */
[----:B------:R0:W-:Y:S01]  /*7230*/  SYNCS.ARRIVE.TRANS64.RED.A1T0 RZ, [R2+URZ], RZ ;  /* 0x000000ff02ff79a7 */ /* 0x0001e2000810043f */
        /* <DEDUP_REMOVED lines=34> */
[----:B------:R-:W-:Y:S01]  /*7460*/  UISETP.NE.AND UP0, UPT, UR52, 0x2, UPT ;  /* 0x000000023400788c */ /* 0x000fe2000bf05270 */
        /* <DEDUP_REMOVED lines=82> */
[----:B------:R-:W-:Y:S01]  /*7990*/  USEL UR4, URZ, 0x1, UP0 ;  /* 0x000000013f047887 */ /* 0x000fe20008000000 */
[-C--:B------:R-:W-:Y:S01]  /*79a0*/  FMUL.FTZ R39, R142, R21.reuse ;  /* 0x000000158e277220 */ /* 0x080fe20000410000 */
[-C--:B------:R-:W-:Y:S01]  /*79b0*/  FMUL.FTZ R35, R143, R21.reuse ;  /* 0x000000158f237220 */ /* 0x080fe20000410000 */
[-C--:B------:R-:W-:Y:S01]  /*79c0*/  FMUL.FTZ R34, R146, R21.reuse ;  /* 0x0000001592227220 */ /* 0x080fe20000410000 */
[-C--:B------:R-:W-:Y:S01]  /*79d0*/  FMUL.FTZ R30, R147, R21.reuse ;  /* 0x00000015931e7220 */ /* 0x080fe20000410000 */
[-C--:B------:R-:W-:Y:S01]  /*79e0*/  FMUL.FTZ R31, R150, R21.reuse ;  /* 0x00000015961f7220 */ /* 0x080fe20000410000 */
[----:B------:R-:W-:Y:S01]  /*79f0*/  PLOP3.LUT P0, PT, PT, PT, PT, 0x8, 0x0 ;  /* 0x000000000000781c */ /* 0x000fe20003f0e170 */
[----:B------:R-:W-:Y:S01]  /*7a00*/  FMUL.FTZ R21, R151, R21 ;  /* 0x0000001597157220 */ /* 0x000fe20000410000 */
[----:B------:R-:W-:-:S02]  /*7a10*/  UIADD3 UR44, UR44, 0x1, URZ ;  /* 0x000000012c2c7890 */ /* 0x000fc4000fffe03f */
[----:B------:R-:W-:Y:S02]  /*7a20*/  USEL UR52, UR52, URZ, UP0 ;  /* 0x0000003f34347287 */ /* 0x000fe40008000000 */
[----:B0-----:R-:W-:-:S12]  /*7a30*/  ULOP3.LUT UR43, UR43, UR4, URZ, 0x3c, !UPT ;  /* 0x000000042b2b7292 */ /* 0x001fd8000f8e3c3f */
.L_x_149:
[----:B------:R-:W0:Y:S01]  /*7a40*/  S2R R27, SR_CgaCtaId ;  /* 0x00000000001b7919 */ /* 0x000e220000008800 */
[----:B------:R-:W-:Y:S01]  /*7a50*/  MOV R2, 0x400 ;  /* 0x0000040000027802 */ /* 0x000fe20000000f00 */
[----:B------:R-:W-:Y:S01]  /*7a60*/  BSSY B0, `(.L_x_172) ;  /* 0x00003af000007945 */ /* 0x000fe20003800000 */
[----:B------:R-:W-:Y:S02]  /*7a70*/  BAR.SYNC.DEFER_BLOCKING 0x5, 0x180 ;  /* 0x0146000000007b1d */ /* 0x000fe40000010000 */
[----:B0-----:R-:W-:-:S05]  /*7a80*/  LEA R2, R27, R2, 0x18 ;  /* 0x000000021b027211 */ /* 0x001fca00078ec0ff */
[----:B------:R-:W0:Y:S02]  /*7a90*/  LDS.128 R48, [R2+0x388d0] ;  /* 0x0388d00002307984 */ /* 0x000e240000000c00 */
[----:B0-----:R-:W-:Y:S02]  /*7aa0*/  R2UR UR5, R49 ;  /* 0x00000000310572ca */ /* 0x001fe400000e0000 */
[----:B------:R-:W-:Y:S01]  /*7ab0*/  R2UR UR46, R50 ;  /* 0x00000000322e72ca */ /* 0x000fe200000e0000 */
[----:B------:R-:W-:Y:S06]  /*7ac0*/  BAR.ARV 0x4, 0x180 ;  /* 0x0106000000007b1d */ /* 0x000fec0000002000 */
[----:B------:R-:W-:Y:S08]  /*7ad0*/  @P0 BRA `(.L_x_173) ;  /* 0x0000002c00140947 */ /* 0x000ff00003800000 */
[----:B------:R-:W0:Y:S01]  /*7ae0*/  S2R R94, SR_TID.X ;  /* 0x00000000005e7919 */ /* 0x000e220000002100 */
[----:B------:R-:W-:Y:S01]  /*7af0*/  ULDC.64 UR6, c[0x4][0x110] ;  /* 0x0100440000067ab9 */ /* 0x000fe20000000a00 */
[----:B0-----:R-:W-:-:S05]  /*7b00*/  IMAD.SHL.U32 R26, R94, 0x4, RZ ;  /* 0x000000045e1a7824 */ /* 0x001fca00078e00ff */
[----:B------:R-:W-:-:S04]  /*7b10*/  LOP3.LUT R26, R26, 0xc, RZ, 0xc0, !PT ;  /* 0x0000000c1a1a7812 */ /* 0x000fc800078ec0ff */
[----:B------:R-:W-:-:S05]  /*7b20*/  IADD3 R26, P0, R26, UR6, RZ ;  /* 0x000000061a1a7c10 */ /* 0x000fca000ff1e0ff */
[----:B------:R-:W-:Y:S01]  /*7b30*/  IMAD.X R27, RZ, RZ, UR7, P0 ;  /* 0x00000007ff1b7e24 */ /* 0x000fe200080e06ff */
[----:B------:R-:W-:Y:S01]  /*7b40*/  F2FP.BF16.F32.PACK_AB R9, R14, R9 ;  /* 0x000000090e09723e */ /* 0x000fe200000010ff */
[----:B------:R-:W-:-:S03]  /*7b50*/  ULDC.64 UR6, c[0x0][0xc00] ;  /* 0x0003000000067ab9 */ /* 0x000fc60000000a00 */
[----:B------:R0:W2:Y:S01]  /*7b60*/  LDG.E.CONSTANT R26, desc[UR48][R26.64] ;  /* 0x000000301a1a7981 */ /* 0x0000a2000c1e9900 */
[----:B------:R-:W-:Y:S01]  /*7b70*/  LOP3.LUT P0, R14, R94, 0x3, RZ, 0xc0, !PT ;  /* 0x000000035e0e7812 */ /* 0x000fe2000780c0ff */
[----:B------:R-:W-:Y:S01]  /*7b80*/  UISETP.NE.U32.AND UP0, UPT, UR6, URZ, UPT ;  /* 0x0000003f0600728c */ /* 0x000fe2000bf05070 */
[----:B------:R-:W-:Y:S02]  /*7b90*/  F2FP.BF16.F32.PACK_AB R20, R20, R11 ;  /* 0x0000000b1414723e */ /* 0x000fe400000010ff */
[----:B------:R-:W-:Y:S01]  /*7ba0*/  ISETP.EQ.OR P0, PT, R14, 0x3, !P0 ;  /* 0x000000030e00780c */ /* 0x000fe20004702670 */
[----:B------:R-:W-:Y:S01]  /*7bb0*/  UISETP.NE.AND.EX UP0, UPT, UR7, URZ, UPT, UP0 ;  /* 0x0000003f0700728c */ /* 0x000fe2000bf05300 */
[----:B------:R-:W-:Y:S02]  /*7bc0*/  F2FP.BF16.F32.PACK_AB R7, R6, R7 ;  /* 0x000000070607723e */ /* 0x000fe400000010ff */
[----:B------:R-:W-:Y:S01]  /*7bd0*/  F2FP.BF16.F32.PACK_AB R6, R69, R68 ;  /* 0x000000444506723e */ /* 0x000fe200000010ff */
[----:B------:R-:W-:Y:S01]  /*7be0*/  ULDC.64 UR6, c[0x0][0xc00] ;  /* 0x0003000000067ab9 */ /* 0x000fe20000000a00 */
[----:B------:R-:W-:Y:S01]  /*7bf0*/  F2FP.BF16.F32.PACK_AB R88, R88, R81 ;  /* 0x000000515858723e */ /* 0x000fe200000010ff */
[----:B------:R-:W-:Y:S01]  /*7c00*/  UIMAD.WIDE UR6, UR36, 0x4, UR6 ;  /* 0x00000004240678a5 */ /* 0x000fe2000f8e0206 */
[----:B------:R-:W-:-:S02]  /*7c10*/  SEL R81, R9, R20, P0 ;  /* 0x0000001409517207 */ /* 0x000fc40000000000 */
[----:B------:R-:W-:Y:S02]  /*7c20*/  SEL R68, R20, R9, P0 ;  /* 0x0000000914447207 */ /* 0x000fe40000000000 */
[----:B------:R-:W1:Y:S01]  /*7c30*/  S2R R9, SR_SWINHI ;  /* 0x0000000000097919 */ /* 0x000e620000002f00 */
[----:B------:R-:W-:Y:S02]  /*7c40*/  F2FP.BF16.F32.PACK_AB R29, R36, R29 ;  /* 0x0000001d241d723e */ /* 0x000fe400000010ff */
[----:B------:R-:W-:Y:S02]  /*7c50*/  F2FP.BF16.F32.PACK_AB R32, R33, R32 ;  /* 0x000000202120723e */ /* 0x000fe400000010ff */
[----:B------:R-:W-:Y:S02]  /*7c60*/  F2FP.BF16.F32.PACK_AB R8, R13, R8 ;  /* 0x000000080d08723e */ /* 0x000fe400000010ff */
[----:B------:R-:W-:Y:S02]  /*7c70*/  F2FP.BF16.F32.PACK_AB R65, R72, R65 ;  /* 0x000000414841723e */ /* 0x000fe400000010ff */
[----:B------:R-:W-:-:S02]  /*7c80*/  F2FP.BF16.F32.PACK_AB R40, R41, R40 ;  /* 0x000000282928723e */ /* 0x000fc400000010ff */
[----:B------:R-:W-:Y:S02]  /*7c90*/  F2FP.BF16.F32.PACK_AB R52, R53, R52 ;  /* 0x000000343534723e */ /* 0x000fe400000010ff */
[----:B------:R-:W-:Y:S02]  /*7ca0*/  F2FP.BF16.F32.PACK_AB R41, R85, R84 ;  /* 0x000000545529723e */ /* 0x000fe400000010ff */
[----:B------:R-:W-:Y:S02]  /*7cb0*/  F2FP.BF16.F32.PACK_AB R30, R21, R30 ;  /* 0x0000001e151e723e */ /* 0x000fe400000010ff */
[----:B------:R-:W-:Y:S02]  /*7cc0*/  F2FP.BF16.F32.PACK_AB R13, R79, R82 ;  /* 0x000000524f0d723e */ /* 0x000fe400000010ff */
[----:B------:R-:W-:Y:S02]  /*7cd0*/  F2FP.BF16.F32.PACK_AB R74, R71, R74 ;  /* 0x0000004a474a723e */ /* 0x000fe400000010ff */
[----:B------:R-:W-:-:S02]  /*7ce0*/  F2FP.BF16.F32.PACK_AB R53, R93, R92 ;  /* 0x0000005c5d35723e */ /* 0x000fc400000010ff */
[----:B------:R-:W-:Y:S02]  /*7cf0*/  SEL R85, R29, R32, P0 ;  /* 0x000000201d557207 */ /* 0x000fe40000000000 */
[----:B------:R-:W-:Y:S02]  /*7d00*/  SEL R21, R32, R29, P0 ;  /* 0x0000001d20157207 */ /* 0x000fe40000000000 */
[----:B------:R-:W-:Y:S02]  /*7d10*/  SEL R79, R8, R7, P0 ;  /* 0x00000007084f7207 */ /* 0x000fe40000000000 */
[----:B------:R-:W-:Y:S02]  /*7d20*/  SEL R71, R7, R8, P0 ;  /* 0x0000000807477207 */ /* 0x000fe40000000000 */
[----:B------:R-:W-:Y:S02]  /*7d30*/  SEL R93, R65, R6, P0 ;  /* 0x00000006415d7207 */ /* 0x000fe40000000000 */
[----:B------:R-:W-:-:S02]  /*7d40*/  SEL R32, R6, R65, P0 ;  /* 0x0000004106207207 */ /* 0x000fc40000000000 */
[----:B------:R-:W-:Y:S02]  /*7d50*/  F2FP.BF16.F32.PACK_AB R57, R64, R57 ;  /* 0x000000394039723e */ /* 0x000fe400000010ff */
[----:B------:R-:W-:Y:S02]  /*7d60*/  F2FP.BF16.F32.PACK_AB R60, R61, R60 ;  /* 0x0000003c3d3c723e */ /* 0x000fe400000010ff */
[----:B------:R-:W-:Y:S02]  /*7d70*/  MOV R6, R2 ;  /* 0x0000000200067202 */ /* 0x000fe40000000f00 */
[----:B-1----:R-:W-:Y:S02]  /*7d80*/  MOV R7, R9 ;  /* 0x0000000900077202 */ /* 0x002fe40000000f00 */
[----:B------:R-:W-:Y:S02]  /*7d90*/  F2FP.BF16.F32.PACK_AB R132, R91, R132 ;  /* 0x000000845b84723e */ /* 0x000fe400000010ff */
[----:B------:R-:W-:-:S02]  /*7da0*/  F2FP.BF16.F32.PACK_AB R45, R56, R45 ;  /* 0x0000002d382d723e */ /* 0x000fc400000010ff */
[----:B------:R-:W-:Y:S02]  /*7db0*/  F2FP.BF16.F32.PACK_AB R104, R104, R97 ;  /* 0x000000616868723e */ /* 0x000fe400000010ff */
[----:B------:R-:W-:Y:S02]  /*7dc0*/  F2FP.BF16.F32.PACK_AB R61, R101, R100 ;  /* 0x00000064653d723e */ /* 0x000fe400000010ff */
[----:B------:R-:W-:Y:S02]  /*7dd0*/  F2FP.BF16.F32.PACK_AB R121, R128, R121 ;  /* 0x000000798079723e */ /* 0x000fe400000010ff */
[----:B------:R-:W-:Y:S02]  /*7de0*/  F2FP.BF16.F32.PACK_AB R124, R125, R124 ;  /* 0x0000007c7d7c723e */ /* 0x000fe400000010ff */
[----:B------:R-:W-:Y:S02]  /*7df0*/  SEL R91, R57, R60, P0 ;  /* 0x0000003c395b7207 */ /* 0x000fe40000000000 */
[----:B0-----:R-:W-:Y:S01]  /*7e00*/  SEL R27, R60, R57, P0 ;  /* 0x000000393c1b7207 */ /* 0x001fe20000000000 */
[----:B------:R-:W-:Y:S01]  /*7e10*/  IMAD.WIDE R56, R237, 0x2, R6 ;  /* 0x00000002ed387825 */ /* 0x000fe200078e0206 */
[----:B------:R-:W-:-:S02]  /*7e20*/  F2FP.BF16.F32.PACK_AB R12, R12, R5 ;  /* 0x000000050c0c723e */ /* 0x000fc400000010ff */
[----:B------:R-:W-:Y:S02]  /*7e30*/  F2FP.BF16.F32.PACK_AB R49, R10, R3 ;  /* 0x000000030a31723e */ /* 0x000fe400000010ff */
[----:B------:R-:W-:Y:S02]  /*7e40*/  F2FP.BF16.F32.PACK_AB R141, R141, R148 ;  /* 0x000000948d8d723e */ /* 0x000fe400000010ff */
[----:B------:R-:W-:Y:S02]  /*7e50*/  F2FP.BF16.F32.PACK_AB R144, R137, R144 ;  /* 0x000000908990723e */ /* 0x000fe400000010ff */
[----:B------:R-:W-:Y:S02]  /*7e60*/  F2FP.BF16.F32.PACK_AB R112, R112, R105 ;  /* 0x000000697070723e */ /* 0x000fe400000010ff */
[----:B------:R-:W-:Y:S02]  /*7e70*/  F2FP.BF16.F32.PACK_AB R42, R39, R42 ;  /* 0x0000002a272a723e */ /* 0x000fe400000010ff */
[----:B------:R-:W-:-:S02]  /*7e80*/  F2FP.BF16.F32.PACK_AB R80, R80, R73 ;  /* 0x000000495050723e */ /* 0x000fc400000010ff */
[----:B------:R-:W-:Y:S02]  /*7e90*/  F2FP.BF16.F32.PACK_AB R33, R77, R76 ;  /* 0x0000004c4d21723e */ /* 0x000fe400000010ff */
[----:B------:R-:W-:Y:S02]  /*7ea0*/  SEL R105, R104, R61, P0 ;  /* 0x0000003d68697207 */ /* 0x000fe40000000000 */
[----:B------:R-:W-:Y:S02]  /*7eb0*/  SEL R36, R61, R104, P0 ;  /* 0x000000683d247207 */ /* 0x000fe40000000000 */
[----:B------:R-:W-:Y:S02]  /*7ec0*/  SEL R95, R121, R124, P0 ;  /* 0x0000007c795f7207 */ /* 0x000fe40000000000 */
[----:B------:R-:W-:Y:S02]  /*7ed0*/  SEL R39, R124, R121, P0 ;  /* 0x000000797c277207 */ /* 0x000fe40000000000 */
[----:B------:R-:W-:-:S02]  /*7ee0*/  F2FP.BF16.F32.PACK_AB R3, R167, R170 ;  /* 0x000000aaa703723e */ /* 0x000fc400000010ff */
[----:B------:R-:W-:Y:S02]  /*7ef0*/  F2FP.BF16.F32.PACK_AB R168, R165, R168 ;  /* 0x000000a8a5a8723e */ /* 0x000fe400000010ff */
[----:B------:R-:W-:Y:S02]  /*7f00*/  F2FP.BF16.F32.PACK_AB R133, R133, R140 ;  /* 0x0000008c8585723e */ /* 0x000fe400000010ff */
[----:B------:R-:W-:Y:S02]  /*7f10*/  F2FP.BF16.F32.PACK_AB R136, R129, R136 ;  /* 0x000000888188723e */ /* 0x000fe400000010ff */
[----:B------:R-:W-:Y:S02]  /*7f20*/  F2FP.BF16.F32.PACK_AB R70, R67, R70 ;  /* 0x000000464346723e */ /* 0x000fe400000010ff */
[----:B------:R-:W-:Y:S02]  /*7f30*/  F2FP.BF16.F32.PACK_AB R63, R63, R66 ;  /* 0x000000423f3f723e */ /* 0x000fe400000010ff */
[----:B------:R-:W-:-:S02]  /*7f40*/  SEL R77, R12, R49, P0 ;  /* 0x000000310c4d7207 */ /* 0x000fc40000000000 */
[----:B------:R-:W-:Y:S02]  /*7f50*/  SEL R73, R49, R12, P0 ;  /* 0x0000000c31497207 */ /* 0x000fe40000000000 */
[----:B------:R-:W-:Y:S02]  /*7f60*/  SEL R121, R141, R144, P0 ;  /* 0x000000908d797207 */ /* 0x000fe40000000000 */
[----:B------:R-:W-:Y:S02]  /*7f70*/  SEL R61, R144, R141, P0 ;  /* 0x0000008d903d7207 */ /* 0x000fe40000000000 */
[----:B------:R-:W-:Y:S02]  /*7f80*/  F2FP.BF16.F32.PACK_AB R15, R28, R15 ;  /* 0x0000000f1c0f723e */ /* 0x000fe400000010ff */
[----:B------:R-:W-:Y:S02]  /*7f90*/  F2FP.BF16.F32.PACK_AB R24, R25, R24 ;  /* 0x000000181918723e */ /* 0x000fe400000010ff */
[----:B------:R-:W-:-:S02]  /*7fa0*/  F2FP.BF16.F32.PACK_AB R59, R59, R62 ;  /* 0x0000003e3b3b723e */ /* 0x000fc400000010ff */
[----:B------:R-:W-:Y:S02]  /*7fb0*/  F2FP.BF16.F32.PACK_AB R58, R55, R58 ;  /* 0x0000003a373a723e */ /* 0x000fe400000010ff */
[C---:B------:R-:W-:Y:S02]  /*7fc0*/  IADD3 R8, P2, R56.reuse, 0x20, RZ ;  /* 0x0000002038087810 */ /* 0x040fe40007f5e0ff */
[C---:B------:R-:W-:Y:S02]  /*7fd0*/  IADD3 R12, P3, R56.reuse, 0x40, RZ ;  /* 0x00000040380c7810 */ /* 0x040fe40007f7e0ff */
[----:B------:R-:W-:Y:S02]  /*7fe0*/  IADD3 R141, P4, R56, 0x60, RZ ;  /* 0x00000060388d7810 */ /* 0x000fe40007f9e0ff */
[----:B------:R-:W-:Y:S02]  /*7ff0*/  F2FP.BF16.F32.PACK_AB R37, R44, R37 ;  /* 0x000000252c25723e */ /* 0x000fe400000010ff */
[----:B------:R-:W-:Y:S01]  /*8000*/  F2FP.BF16.F32.PACK_AB R31, R31, R34 ;  /* 0x000000221f1f723e */ /* 0x000fe200000010ff */
[----:B------:R-:W-:Y:S01]  /*8010*/  IMAD.X R55, RZ, RZ, R57, P4 ;  /* 0x000000ffff377224 */ /* 0x000fe200020e0639 */
[----:B------:R-:W-:-:S02]  /*8020*/  F2FP.BF16.F32.PACK_AB R116, R117, R116 ;  /* 0x000000747574723e */ /* 0x000fc400000010ff */
[----:B------:R-:W-:Y:S02]  /*8030*/  F2FP.BF16.F32.PACK_AB R86, R83, R86 ;  /* 0x000000565356723e */ /* 0x000fe400000010ff */
[----:B------:R-:W-:Y:S02]  /*8040*/  SEL R117, R3, R168, P0 ;  /* 0x000000a803757207 */ /* 0x000fe40000000000 */
[----:B------:R-:W-:Y:S02]  /*8050*/  SEL R123, R133, R136, P0 ;  /* 0x00000088857b7207 */ /* 0x000fe40000000000 */
[----:B------:R-:W-:Y:S02]  /*8060*/  SEL R64, R136, R133, P0 ;  /* 0x0000008588407207 */ /* 0x000fe40000000000 */
[----:B------:R-:W-:Y:S02]  /*8070*/  SEL R131, R70, R63, P0 ;  /* 0x0000003f46837207 */ /* 0x000fe40000000000 */
[----:B------:R-:W-:-:S02]  /*8080*/  F2FP.BF16.F32.PACK_AB R11, R87, R90 ;  /* 0x0000005a570b723e */ /* 0x000fc400000010ff */
[----:B------:R-:W-:Y:S02]  /*8090*/  SEL R83, R15, R24, P0 ;  /* 0x000000180f537207 */ /* 0x000fe40000000000 */
[----:B------:R-:W-:Y:S02]  /*80a0*/  SEL R20, R24, R15, P0 ;  /* 0x0000000f18147207 */ /* 0x000fe40000000000 */
[----:B------:R-:W-:Y:S02]  /*80b0*/  SEL R168, R168, R3, P0 ;  /* 0x00000003a8a87207 */ /* 0x000fe40000000000 */
[----:B------:R-:W-:Y:S01]  /*80c0*/  SEL R70, R63, R70, P0 ;  /* 0x000000463f467207 */ /* 0x000fe20000000000 */
[--C-:B------:R-:W-:Y:S01]  /*80d0*/  IMAD.X R63, RZ, RZ, R57.reuse, P2 ;  /* 0x000000ffff3f7224 */ /* 0x100fe200010e0639 */
[----:B------:R-:W-:Y:S02]  /*80e0*/  SEL R133, R59, R58, P0 ;  /* 0x0000003a3b857207 */ /* 0x000fe40000000000 */
[----:B------:R-:W-:Y:S01]  /*80f0*/  SEL R72, R58, R59, P0 ;  /* 0x0000003b3a487207 */ /* 0x000fe20000000000 */
[----:B------:R-:W-:Y:S01]  /*8100*/  IMAD.X R59, RZ, RZ, R57, P3 ;  /* 0x000000ffff3b7224 */ /* 0x000fe200018e0639 */
[----:B------:R-:W-:-:S02]  /*8110*/  F2FP.BF16.F32.PACK_AB R5, R171, R174 ;  /* 0x000000aeab05723e */ /* 0x000fc400000010ff */
[----:B------:R-:W-:Y:S02]  /*8120*/  F2FP.BF16.F32.PACK_AB R10, R169, R172 ;  /* 0x000000aca90a723e */ /* 0x000fe400000010ff */
[----:B------:R-:W-:Y:S02]  /*8130*/  F2FP.BF16.F32.PACK_AB R152, R145, R152 ;  /* 0x000000989198723e */ /* 0x000fe400000010ff */
[----:B------:R-:W-:Y:S02]  /*8140*/  F2FP.BF16.F32.PACK_AB R75, R75, R78 ;  /* 0x0000004e4b4b723e */ /* 0x000fe400000010ff */
[----:B------:R-:W-:Y:S02]  /*8150*/  F2FP.BF16.F32.PACK_AB R46, R43, R46 ;  /* 0x0000002e2b2e723e */ /* 0x000fe400000010ff */
[----:B------:R-:W-:Y:S02]  /*8160*/  SEL R87, R37, R40, P0 ;  /* 0x0000002825577207 */ /* 0x000fe40000000000 */
[----:B------:R-:W-:-:S02]  /*8170*/  SEL R24, R40, R37, P0 ;  /* 0x0000002528187207 */ /* 0x000fc40000000000 */
[----:B------:R-:W-:Y:S02]  /*8180*/  SEL R139, R31, R30, P0 ;  /* 0x0000001e1f8b7207 */ /* 0x000fe40000000000 */
[----:B------:R-:W-:Y:S02]  /*8190*/  SEL R76, R30, R31, P0 ;  /* 0x0000001f1e4c7207 */ /* 0x000fe40000000000 */
[----:B------:R-:W-:Y:S02]  /*81a0*/  LOP3.LUT R3, R56, 0x380, RZ, 0xc0, !PT ;  /* 0x0000038038037812 */ /* 0x000fe400078ec0ff */
[----:B------:R-:W-:Y:S02]  /*81b0*/  F2FP.BF16.F32.PACK_AB R96, R96, R89 ;  /* 0x000000596060723e */ /* 0x000fe400000010ff */
[----:B------:R-:W-:Y:S02]  /*81c0*/  F2FP.BF16.F32.PACK_AB R47, R47, R54 ;  /* 0x000000362f2f723e */ /* 0x000fe400000010ff */
[----:B------:R-:W-:-:S02]  /*81d0*/  F2FP.BF16.F32.PACK_AB R43, R35, R38 ;  /* 0x00000026232b723e */ /* 0x000fc400000010ff */
[C---:B------:R-:W-:Y:S02]  /*81e0*/  IADD3 R28, P5, R56.reuse, 0x4000, RZ ;  /* 0x00004000381c7810 */ /* 0x040fe40007fbe0ff */
[C---:B------:R-:W-:Y:S02]  /*81f0*/  IADD3 R30, P6, R56.reuse, 0x4020, RZ ;  /* 0x00004020381e7810 */ /* 0x040fe40007fde0ff */
[C---:B------:R-:W-:Y:S02]  /*8200*/  IADD3 R143, P1, R56.reuse, 0x4040, RZ ;  /* 0x00004040388f7810 */ /* 0x040fe40007f3e0ff */
[C---:B------:R-:W-:Y:S01]  /*8210*/  IADD3 R145, P2, R56.reuse, 0x4060, RZ ;  /* 0x0000406038917810 */ /* 0x040fe20007f5e0ff */
[----:B------:R-:W-:Y:S01]  /*8220*/  IMAD.X R49, RZ, RZ, R57, P6 ;  /* 0x000000ffff317224 */ /* 0x000fe200030e0639 */
[C---:B------:R-:W-:Y:S02]  /*8230*/  IADD3 R40, P3, R56.reuse, 0x8000, RZ ;  /* 0x0000800038287810 */ /* 0x040fe40007f7e0ff */
[----:B------:R-:W-:-:S02]  /*8240*/  IADD3 R82, P4, R56, 0x8020, RZ ;  /* 0x0000802038527810 */ /* 0x000fc40007f9e0ff */
[----:B------:R-:W-:Y:S02]  /*8250*/  F2FP.BF16.F32.PACK_AB R149, R149, R154 ;  /* 0x0000009a9595723e */ /* 0x000fe400000010ff */
[----:B------:R-:W-:Y:S01]  /*8260*/  SEL R99, R80, R33, P0 ;  /* 0x0000002150637207 */ /* 0x000fe20000000000 */
[----:B------:R-:W-:Y:S01]  /*8270*/  IMAD.X R31, RZ, RZ, R57, P4 ;  /* 0x000000ffff1f7224 */ /* 0x000fe200020e0639 */
[----:B------:R-:W-:Y:S02]  /*8280*/  SEL R33, R33, R80, P0 ;  /* 0x0000005021217207 */ /* 0x000fe40000000000 */
[----:B------:R-:W-:Y:S02]  /*8290*/  SEL R119, R5, R10, P0 ;  /* 0x0000000a05777207 */ /* 0x000fe40000000000 */
[----:B------:R-:W-:Y:S02]  /*82a0*/  SEL R80, R10, R5, P0 ;  /* 0x000000050a507207 */ /* 0x000fe40000000000 */
[----:B------:R-:W-:-:S02]  /*82b0*/  SEL R129, R75, R74, P0 ;  /* 0x0000004a4b817207 */ /* 0x000fc40000000000 */
[----:B------:R-:W-:Y:S02]  /*82c0*/  SEL R69, R74, R75, P0 ;  /* 0x0000004b4a457207 */ /* 0x000fe40000000000 */
[----:B------:R-:W-:Y:S02]  /*82d0*/  SHF.R.U64 R3, R3, 0x3, RZ ;  /* 0x0000000303037819 */ /* 0x000fe400000012ff */
[----:B------:R-:W-:Y:S02]  /*82e0*/  SEL R89, R45, R52, P0 ;  /* 0x000000342d597207 */ /* 0x000fe40000000000 */
[----:B------:R-:W-:Y:S01]  /*82f0*/  SEL R25, R52, R45, P0 ;  /* 0x0000002d34197207 */ /* 0x000fe20000000000 */
[--C-:B------:R-:W-:Y:S01]  /*8300*/  IMAD.X R45, RZ, RZ, R57.reuse, P2 ;  /* 0x000000ffff2d7224 */ /* 0x100fe200010e0639 */
[----:B------:R-:W-:Y:S02]  /*8310*/  SEL R101, R96, R53, P0 ;  /* 0x0000003560657207 */ /* 0x000fe40000000000 */
[----:B------:R-:W-:Y:S01]  /*8320*/  SEL R35, R53, R96, P0 ;  /* 0x0000006035237207 */ /* 0x000fe20000000000 */
[----:B------:R-:W-:Y:S01]  /*8330*/  IMAD.X R53, RZ, RZ, R57, P5 ;  /* 0x000000ffff357224 */ /* 0x000fe200028e0639 */
[----:B------:R-:W-:-:S02]  /*8340*/  SEL R135, R47, R46, P0 ;  /* 0x0000002e2f877207 */ /* 0x000fc40000000000 */
[----:B------:R-:W-:Y:S01]  /*8350*/  SEL R74, R46, R47, P0 ;  /* 0x0000002f2e4a7207 */ /* 0x000fe20000000000 */
[--C-:B------:R-:W-:Y:S01]  /*8360*/  IMAD.X R47, RZ, RZ, R57.reuse, P1 ;  /* 0x000000ffff2f7224 */ /* 0x100fe200008e0639 */
[----:B------:R-:W-:Y:S02]  /*8370*/  SEL R137, R42, R43, P0 ;  /* 0x0000002b2a897207 */ /* 0x000fe40000000000 */
[----:B------:R-:W-:Y:S01]  /*8380*/  SEL R75, R43, R42, P0 ;  /* 0x0000002a2b4b7207 */ /* 0x000fe20000000000 */
[----:B------:R-:W-:Y:S01]  /*8390*/  IMAD.X R43, RZ, RZ, R57, P3 ;  /* 0x000000ffff2b7224 */ /* 0x000fe200018e0639 */
[----:B------:R-:W-:Y:S02]  /*83a0*/  LOP3.LUT R5, R8, 0x380, RZ, 0xc0, !PT ;  /* 0x0000038008057812 */ /* 0x000fe400078ec0ff */
[----:B------:R-:W-:Y:S02]  /*83b0*/  F2FP.BF16.F32.PACK_AB R156, R153, R156 ;  /* 0x0000009c999c723e */ /* 0x000fe400000010ff */
[----:B------:R-:W-:-:S02]  /*83c0*/  SEL R115, R149, R152, P0 ;  /* 0x0000009895737207 */ /* 0x000fc40000000000 */
[----:B------:R-:W-:Y:S02]  /*83d0*/  SEL R50, R152, R149, P0 ;  /* 0x0000009598327207 */ /* 0x000fe40000000000 */
[----:B------:R-:W-:Y:S02]  /*83e0*/  SEL R127, R86, R13, P0 ;  /* 0x0000000d567f7207 */ /* 0x000fe40000000000 */
[----:B------:R-:W-:Y:S02]  /*83f0*/  SEL R67, R13, R86, P0 ;  /* 0x000000560d437207 */ /* 0x000fe40000000000 */
[C---:B------:R-:W-:Y:S02]  /*8400*/  IADD3 R147, P5, R56.reuse, 0x8040, RZ ;  /* 0x0000804038937810 */ /* 0x040fe40007fbe0ff */
[C---:B------:R-:W-:Y:S02]  /*8410*/  IADD3 R149, P6, R56.reuse, 0x8060, RZ ;  /* 0x0000806038957810 */ /* 0x040fe40007fde0ff */
[----:B------:R-:W-:-:S02]  /*8420*/  IADD3 R84, P1, R56, 0xc000, RZ ;  /* 0x0000c00038547810 */ /* 0x000fc40007f3e0ff */
[C---:B------:R-:W-:Y:S01]  /*8430*/  IADD3 R86, P2, R56.reuse, 0xc020, RZ ;  /* 0x0000c02038567810 */ /* 0x040fe20007f5e0ff */
[--C-:B------:R-:W-:Y:S01]  /*8440*/  IMAD.X R29, RZ, RZ, R57.reuse, P6 ;  /* 0x000000ffff1d7224 */ /* 0x100fe200030e0639 */
[C---:B------:R-:W-:Y:S01]  /*8450*/  IADD3 R151, P3, R56.reuse, 0xc040, RZ ;  /* 0x0000c04038977810 */ /* 0x040fe20007f7e0ff */
[--C-:B------:R-:W-:Y:S01]  /*8460*/  IMAD.X R15, RZ, RZ, R57.reuse, P1 ;  /* 0x000000ffff0f7224 */ /* 0x100fe200008e0639 */
[----:B------:R-:W-:Y:S01]  /*8470*/  IADD3 R153, P4, R56, 0xc060, RZ ;  /* 0x0000c06038997810 */ /* 0x000fe20007f9e0ff */
[--C-:B------:R-:W-:Y:S01]  /*8480*/  IMAD.X R13, RZ, RZ, R57.reuse, P2 ;  /* 0x000000ffff0d7224 */ /* 0x100fe200010e0639 */
[----:B------:R-:W-:Y:S02]  /*8490*/  LOP3.LUT R56, R3, R56, RZ, 0x3c, !PT ;  /* 0x0000003803387212 */ /* 0x000fe400078e3cff */
[----:B------:R-:W-:Y:S01]  /*84a0*/  SHF.R.U64 R3, R5, 0x3, RZ ;  /* 0x0000000305037819 */ /* 0x000fe200000012ff */
[----:B------:R-:W-:Y:S01]  /*84b0*/  IMAD.X R9, RZ, RZ, R57, P4 ;  /* 0x000000ffff097224 */ /* 0x000fe200020e0639 */
[----:B------:R-:W-:-:S02]  /*84c0*/  LOP3.LUT R10, R12, 0x380, RZ, 0xc0, !PT ;  /* 0x000003800c0a7812 */ /* 0x000fc400078ec0ff */
[----:B------:R-:W-:Y:S02]  /*84d0*/  LOP3.LUT R62, R3, R8, RZ, 0x3c, !PT ;  /* 0x00000008033e7212 */ /* 0x000fe400078e3cff */
[----:B------:R-:W-:Y:S02]  /*84e0*/  LOP3.LUT R3, R28, 0x380, RZ, 0xc0, !PT ;  /* 0x000003801c037812 */ /* 0x000fe400078ec0ff */
[----:B------:R-:W-:Y:S02]  /*84f0*/  LOP3.LUT R8, R143, 0x380, RZ, 0xc0, !PT ;  /* 0x000003808f087812 */ /* 0x000fe400078ec0ff */
[----:B------:R-:W-:Y:S02]  /*8500*/  LOP3.LUT R14, R141, 0x380, RZ, 0xc0, !PT ;  /* 0x000003808d0e7812 */ /* 0x000fe400078ec0ff */
[----:B------:R-:W-:Y:S02]  /*8510*/  SHF.R.U64 R5, R10, 0x3, RZ ;  /* 0x000000030a057819 */ /* 0x000fe400000012ff */
[----:B------:R-:W-:-:S02]  /*8520*/  SHF.R.U64 R3, R3, 0x3, RZ ;  /* 0x0000000303037819 */ /* 0x000fc400000012ff */
[----:B------:R-:W-:Y:S02]  /*8530*/  SHF.R.U64 R8, R8, 0x3, RZ ;  /* 0x0000000308087819 */ /* 0x000fe400000012ff */
[----:B------:R-:W-:Y:S02]  /*8540*/  SHF.R.U64 R10, R14, 0x3, RZ ;  /* 0x000000030e0a7819 */ /* 0x000fe400000012ff */
[----:B------:R-:W-:Y:S02]  /*8550*/  LOP3.LUT R58, R5, R12, RZ, 0x3c, !PT ;  /* 0x0000000c053a7212 */ /* 0x000fe400078e3cff */
[----:B------:R-:W-:Y:S02]  /*8560*/  LOP3.LUT R52, R3, R28, RZ, 0x3c, !PT ;  /* 0x0000001c03347212 */ /* 0x000fe400078e3cff */
[----:B------:R-:W-:Y:S02]  /*8570*/  LOP3.LUT R5, R30, 0x380, RZ, 0xc0, !PT ;  /* 0x000003801e057812 */ /* 0x000fe400078ec0ff */
[----:B------:R-:W-:-:S02]  /*8580*/  LOP3.LUT R46, R8, R143, RZ, 0x3c, !PT ;  /* 0x0000008f082e7212 */ /* 0x000fc400078e3cff */
[----:B------:R-:W-:Y:S02]  /*8590*/  LOP3.LUT R3, R40, 0x380, RZ, 0xc0, !PT ;  /* 0x0000038028037812 */ /* 0x000fe400078ec0ff */
[----:B------:R-:W-:Y:S02]  /*85a0*/  LOP3.LUT R8, R147, 0x380, RZ, 0xc0, !PT ;  /* 0x0000038093087812 */ /* 0x000fe400078ec0ff */
[----:B------:R-:W-:Y:S02]  /*85b0*/  LOP3.LUT R54, R10, R141, RZ, 0x3c, !PT ;  /* 0x0000008d0a367212 */ /* 0x000fe400078e3cff */
[----:B------:R-:W-:Y:S02]  /*85c0*/  LOP3.LUT R10, R145, 0x380, RZ, 0xc0, !PT ;  /* 0x00000380910a7812 */ /* 0x000fe400078ec0ff */
[----:B------:R-:W-:Y:S02]  /*85d0*/  SHF.R.U64 R5, R5, 0x3, RZ ;  /* 0x0000000305057819 */ /* 0x000fe400000012ff */
[----:B------:R-:W-:-:S02]  /*85e0*/  SHF.R.U64 R3, R3, 0x3, RZ ;  /* 0x0000000303037819 */ /* 0x000fc400000012ff */
[----:B------:R-:W-:Y:S02]  /*85f0*/  SHF.R.U64 R8, R8, 0x3, RZ ;  /* 0x0000000308087819 */ /* 0x000fe400000012ff */
[----:B------:R-:W-:Y:S01]  /*8600*/  SEL R97, R88, R41, P0 ;  /* 0x0000002958617207 */ /* 0x000fe20000000000 */
[----:B--2---:R-:W-:Y:S01]  /*8610*/  SHFL.IDX PT, R81, R81, R26, 0x1c1f ;  /* 0x001c1f1a51517589 */ /* 0x004fe200000e0000 */
[----:B------:R-:W-:Y:S01]  /*8620*/  SEL R34, R41, R88, P0 ;  /* 0x0000005829227207 */ /* 0x000fe20000000000 */
[----:B------:R-:W-:Y:S01]  /*8630*/  IMAD.X R41, RZ, RZ, R57, P5 ;  /* 0x000000ffff297224 */ /* 0x000fe200028e0639 */
[----:B------:R-:W-:Y:S01]  /*8640*/  SHF.R.U64 R10, R10, 0x3, RZ ;  /* 0x000000030a0a7819 */ /* 0x000fe200000012ff */
[----:B------:R-:W-:Y:S01]  /*8650*/  SHFL.IDX PT, R119, R119, R26, 0x1c1f ;  /* 0x001c1f1a77777589 */ /* 0x000fe200000e0000 */
[----:B------:R-:W-:Y:S02]  /*8660*/  LOP3.LUT R48, R5, R30, RZ, 0x3c, !PT ;  /* 0x0000001e05307212 */ /* 0x000fe400078e3cff */
[----:B------:R-:W-:Y:S01]  /*8670*/  LOP3.LUT R42, R3, R40, RZ, 0x3c, !PT ;  /* 0x00000028032a7212 */ /* 0x000fe200078e3cff */
[----:B------:R-:W-:Y:S01]  /*8680*/  SHFL.IDX PT, R77, R77, R26, 0x1c1f ;  /* 0x001c1f1a4d4d7589 */ /* 0x000fe200000e0000 */
[----:B------:R-:W-:-:S02]  /*8690*/  F2FP.BF16.F32.PACK_AB R163, R163, R166 ;  /* 0x000000a6a3a3723e */ /* 0x000fc400000010ff */
[----:B------:R-:W-:Y:S01]  /*86a0*/  F2FP.BF16.F32.PACK_AB R164, R161, R164 ;  /* 0x000000a4a1a4723e */ /* 0x000fe200000010ff */
[----:B------:R-:W-:Y:S01]  /*86b0*/  SHFL.IDX PT, R79, R79, R26, 0x1c1f ;  /* 0x001c1f1a4f4f7589 */ /* 0x000fe200000e0000 */
[----:B------:R-:W-:Y:S02]  /*86c0*/  LOP3.LUT R40, R8, R147, RZ, 0x3c, !PT ;  /* 0x0000009308287212 */ /* 0x000fe400078e3cff */
[----:B------:R-:W-:Y:S01]  /*86d0*/  LOP3.LUT R44, R10, R145, RZ, 0x3c, !PT ;  /* 0x000000910a2c7212 */ /* 0x000fe200078e3cff */
[----:B------:R-:W-:Y:S01]  /*86e0*/  SHFL.IDX PT, R117, R117, R26, 0x1c1f ;  /* 0x001c1f1a75757589 */ /* 0x000fe200000e0000 */
[----:B------:R-:W-:Y:S02]  /*86f0*/  MOV R98, R62 ;  /* 0x0000003e00627202 */ /* 0x000fe40000000f00 */
[----:B------:R-:W-:Y:S01]  /*8700*/  LOP3.LUT R10, R149, 0x380, RZ, 0xc0, !PT ;  /* 0x00000380950a7812 */ /* 0x000fe200078ec0ff */
[----:B------:R-:W-:Y:S01]  /*8710*/  SHFL.IDX PT, R83, R83, R26, 0x1c1f ;  /* 0x001c1f1a53537589 */ /* 0x000fe200000e0000 */
[----:B------:R-:W-:-:S02]  /*8720*/  MOV R63, R48 ;  /* 0x00000030003f7202 */ /* 0x000fc40000000f00 */
[----:B------:R-:W-:Y:S01]  /*8730*/  SEL R111, R163, R164, P0 ;  /* 0x000000a4a36f7207 */ /* 0x000fe20000000000 */
[----:B------:R-:W-:Y:S01]  /*8740*/  SHFL.IDX PT, R85, R85, R26, 0x1c1f ;  /* 0x001c1f1a55557589 */ /* 0x000fe200000e0000 */
[----:B------:R-:W-:Y:S02]  /*8750*/  SEL R78, R164, R163, P0 ;  /* 0x000000a3a44e7207 */ /* 0x000fe40000000000 */
[----:B------:R-:W-:Y:S01]  /*8760*/  LOP3.LUT R5, R82, 0x380, RZ, 0xc0, !PT ;  /* 0x0000038052057812 */ /* 0x000fe200078ec0ff */
[----:B------:R-:W-:Y:S01]  /*8770*/  SHFL.IDX PT, R87, R87, R26, 0x1c1f ;  /* 0x001c1f1a57577589 */ /* 0x000fe200000e0000 */
[----:B------:R-:W-:Y:S02]  /*8780*/  LOP3.LUT R8, R151, 0x380, RZ, 0xc0, !PT ;  /* 0x0000038097087812 */ /* 0x000fe400078ec0ff */
[----:B------:R-:W-:Y:S01]  /*8790*/  MOV R49, R40 ;  /* 0x0000002800317202 */ /* 0x000fe20000000f00 */
[----:B------:R-:W-:Y:S01]  /*87a0*/  SHFL.IDX PT, R111, R111, R26, 0x1c1f ;  /* 0x001c1f1a6f6f7589 */ /* 0x000fe200000e0000 */
[----:B------:R-:W-:-:S02]  /*87b0*/  LOP3.LUT R3, R84, 0x380, RZ, 0xc0, !PT ;  /* 0x0000038054037812 */ /* 0x000fc400078ec0ff */
[----:B------:R-:W-:Y:S01]  /*87c0*/  LOP3.LUT R41, R26, 0x2, RZ, 0x3c, !PT ;  /* 0x000000021a297812 */ /* 0x000fe200078e3cff */
[----:B------:R-:W-:Y:S01]  /*87d0*/  SHFL.IDX PT, R115, R115, R26, 0x1c1f ;  /* 0x001c1f1a73737589 */ /* 0x000fe200000e0000 */
[----:B------:R-:W-:Y:S02]  /*87e0*/  SHF.R.U64 R10, R10, 0x3, RZ ;  /* 0x000000030a0a7819 */ /* 0x000fe400000012ff */
[----:B------:R-:W-:Y:S01]  /*87f0*/  SHF.R.U64 R5, R5, 0x3, RZ ;  /* 0x0000000305057819 */ /* 0x000fe200000012ff */
[----:B------:R-:W0:Y:S01]  /*8800*/  SHFL.IDX PT, R68, R68, R41, 0x1c1f ;  /* 0x001c1f2944447589 */ /* 0x000e2200000e0000 */
[----:B------:R-:W-:Y:S02]  /*8810*/  SHF.R.U64 R8, R8, 0x3, RZ ;  /* 0x0000000308087819 */ /* 0x000fe400000012ff */
[----:B------:R-:W-:Y:S01]  /*8820*/  SHF.R.U64 R3, R3, 0x3, RZ ;  /* 0x0000000303037819 */ /* 0x000fe200000012ff */
[----:B------:R-:W1:Y:S01]  /*8830*/  SHFL.IDX PT, R78, R78, R41, 0x1c1f ;  /* 0x001c1f294e4e7589 */ /* 0x000e6200000e0000 */
[----:B------:R-:W-:-:S02]  /*8840*/  SEL R125, R132, R11, P0 ;  /* 0x0000000b847d7207 */ /* 0x000fc40000000000 */
[----:B------:R-:W-:Y:S01]  /*8850*/  SEL R66, R11, R132, P0 ;  /* 0x000000840b427207 */ /* 0x000fe20000000000 */
[----:B------:R-:W-:Y:S01]  /*8860*/  IMAD.X R11, RZ, RZ, R57, P3 ;  /* 0x000000ffff0b7224 */ /* 0x000fe200018e0639 */
[----:B------:R-:W-:Y:S01]  /*8870*/  LOP3.LUT R28, R10, R149, RZ, 0x3c, !PT ;  /* 0x000000950a1c7212 */ /* 0x000fe200078e3cff */
[----:B------:R-:W2:Y:S01]  /*8880*/  SHFL.IDX PT, R80, R80, R41, 0x1c1f ;  /* 0x001c1f2950507589 */ /* 0x000ea200000e0000 */
[----:B------:R-:W-:Y:S02]  /*8890*/  F2FP.BF16.F32.PACK_AB R109, R109, R108 ;  /* 0x0000006c6d6d723e */ /* 0x000fe400000010ff */
[----:B------:R-:W-:Y:S01]  /*88a0*/  LOP3.LUT R30, R5, R82, RZ, 0x3c, !PT ;  /* 0x00000052051e7212 */ /* 0x000fe200078e3cff */
[----:B------:R-:W-:Y:S01]  /*88b0*/  SHFL.IDX PT, R168, R168, R41, 0x1c1f ;  /* 0x001c1f29a8a87589 */ /* 0x000fe200000e0000 */
[----:B------:R-:W-:Y:S02]  /*88c0*/  LOP3.LUT R10, R8, R151, RZ, 0x3c, !PT ;  /* 0x00000097080a7212 */ /* 0x000fe400078e3cff */
[----:B------:R-:W-:Y:S01]  /*88d0*/  F2FP.BF16.F32.PACK_AB R159, R159, R162 ;  /* 0x000000a29f9f723e */ /* 0x000fe200000010ff */
[----:B------:R-:W-:Y:S01]  /*88e0*/  SHFL.IDX PT, R20, R20, R41, 0x1c1f ;  /* 0x001c1f2914147589 */ /* 0x000fe200000e0000 */
[----:B------:R-:W-:-:S02]  /*88f0*/  F2FP.BF16.F32.PACK_AB R160, R157, R160 ;  /* 0x000000a09da0723e */ /* 0x000fc400000010ff */
[----:B------:R-:W-:Y:S01]  /*8900*/  F2FP.BF16.F32.PACK_AB R113, R120, R113 ;  /* 0x000000717871723e */ /* 0x000fe200000010ff */
[----:B------:R-:W-:Y:S01]  /*8910*/  SHFL.IDX PT, R40, R21, R41, 0x1c1f ;  /* 0x001c1f2915287589 */ /* 0x000fe200000e0000 */
[----:B------:R-:W-:Y:S02]  /*8920*/  LOP3.LUT R82, R153, 0x380, RZ, 0xc0, !PT ;  /* 0x0000038099527812 */ /* 0x000fe400078ec0ff */
[----:B------:R-:W-:Y:S01]  /*8930*/  LOP3.LUT R14, R3, R84, RZ, 0x3c, !PT ;  /* 0x00000054030e7212 */ /* 0x000fe200078e3cff */
[----:B------:R-:W-:Y:S01]  /*8940*/  SHFL.IDX PT, R50, R50, R41, 0x1c1f ;  /* 0x001c1f2932327589 */ /* 0x000fe200000e0000 */
[----:B------:R-:W-:Y:S02]  /*8950*/  F2FP.BF16.F32.PACK_AB R155, R155, R158 ;  /* 0x0000009e9b9b723e */ /* 0x000fe400000010ff */
[----:B------:R-:W-:Y:S01]  /*8960*/  MOV R100, R56 ;  /* 0x0000003800647202 */ /* 0x000fe20000000f00 */
[----:B------:R-:W-:Y:S01]  /*8970*/  SHFL.IDX PT, R89, R89, R26, 0x1c1f ;  /* 0x001c1f1a59597589 */ /* 0x000fe200000e0000 */
[----:B------:R-:W-:-:S02]  /*8980*/  SEL R107, R112, R109, P0 ;  /* 0x0000006d706b7207 */ /* 0x000fc40000000000 */
[----:B------:R-:W-:Y:S01]  /*8990*/  SEL R37, R109, R112, P0 ;  /* 0x000000706d257207 */ /* 0x000fe20000000000 */
[----:B------:R-:W-:Y:S01]  /*89a0*/  SHFL.IDX PT, R121, R121, R26, 0x1c1f ;  /* 0x001c1f1a79797589 */ /* 0x000fe200000e0000 */
[----:B------:R-:W-:Y:S02]  /*89b0*/  MOV R57, R44 ;  /* 0x0000002c00397202 */ /* 0x000fe40000000f00 */
[----:B------:R-:W-:Y:S01]  /*89c0*/  SEL R103, R113, R116, P0 ;  /* 0x0000007471677207 */ /* 0x000fe20000000000 */
[----:B------:R-:W-:Y:S01]  /*89d0*/  SHFL.IDX PT, R84, R61, R41, 0x1c1f ;  /* 0x001c1f293d547589 */ /* 0x000fe200000e0000 */
[----:B------:R-:W-:Y:S02]  /*89e0*/  SEL R38, R116, R113, P0 ;  /* 0x0000007174267207 */ /* 0x000fe40000000000 */
[----:B------:R-:W-:Y:S01]  /*89f0*/  SEL R109, R159, R160, P0 ;  /* 0x000000a09f6d7207 */ /* 0x000fe20000000000 */
[----:B------:R-:W-:Y:S01]  /*8a00*/  SHFL.IDX PT, R91, R91, R26, 0x1c1f ;  /* 0x001c1f1a5b5b7589 */ /* 0x000fe200000e0000 */
[----:B------:R-:W-:-:S02]  /*8a10*/  SHF.R.U64 R82, R82, 0x3, RZ ;  /* 0x0000000352527819 */ /* 0x000fc400000012ff */
[----:B------:R-:W-:Y:S01]  /*8a20*/  MOV R44, R10 ;  /* 0x0000000a002c7202 */ /* 0x000fe20000000f00 */
[----:B------:R-:W-:Y:S01]  /*8a30*/  SHFL.IDX PT, R123, R123, R26, 0x1c1f ;  /* 0x001c1f1a7b7b7589 */ /* 0x000fe200000e0000 */
[----:B------:R-:W-:Y:S02]  /*8a40*/  SEL R65, R160, R159, P0 ;  /* 0x0000009fa0417207 */ /* 0x000fe40000000000 */
[----:B------:R-:W-:Y:S01]  /*8a50*/  SEL R113, R155, R156, P0 ;  /* 0x0000009c9b717207 */ /* 0x000fe20000000000 */
[----:B------:R-:W3:Y:S01]  /*8a60*/  SHFL.IDX PT, R10, R73, R41, 0x1c1f ;  /* 0x001c1f29490a7589 */ /* 0x000ee200000e0000 */
[----:B------:R-:W-:Y:S02]  /*8a70*/  SEL R60, R156, R155, P0 ;  /* 0x0000009b9c3c7207 */ /* 0x000fe40000000000 */
[----:B------:R-:W-:Y:S01]  /*8a80*/  MOV R3, R14 ;  /* 0x0000000e00037202 */ /* 0x000fe20000000f00 */
[----:B------:R-:W-:Y:S01]  /*8a90*/  SHFL.IDX PT, R109, R109, R26, 0x1c1f ;  /* 0x001c1f1a6d6d7589 */ /* 0x000fe200000e0000 */
[----:B------:R-:W-:-:S02]  /*8aa0*/  LOP3.LUT R5, R86, 0x380, RZ, 0xc0, !PT ;  /* 0x0000038056057812 */ /* 0x000fc400078ec0ff */
[----:B------:R-:W-:Y:S01]  /*8ab0*/  LOP3.LUT R8, R82, R153, RZ, 0x3c, !PT ;  /* 0x0000009952087212 */ /* 0x000fe200078e3cff */
[----:B------:R-:W4:Y:S01]  /*8ac0*/  SHFL.IDX PT, R14, R71, R41, 0x1c1f ;  /* 0x001c1f29470e7589 */ /* 0x000f2200000e0000 */
[----:B------:R-:W-:Y:S02]  /*8ad0*/  MOV R94, R54 ;  /* 0x00000036005e7202 */ /* 0x000fe40000000f00 */
[----:B------:R-:W-:Y:S01]  /*8ae0*/  MOV R96, R58 ;  /* 0x0000003a00607202 */ /* 0x000fe20000000f00 */
[----:B------:R-:W4:Y:S01]  /*8af0*/  SHFL.IDX PT, R82, R65, R41, 0x1c1f ;  /* 0x001c1f2941527589 */ /* 0x000f2200000e0000 */
[----:B------:R-:W-:Y:S02]  /*8b00*/  MOV R55, R42 ;  /* 0x0000002a00377202 */ /* 0x000fe40000000f00 */
[----:B------:R-:W-:Y:S01]  /*8b10*/  MOV R59, R46 ;  /* 0x0000002e003b7202 */ /* 0x000fe20000000f00 */
[----:B------:R-:W-:Y:S01]  /*8b20*/  SHFL.IDX PT, R113, R113, R26, 0x1c1f ;  /* 0x001c1f1a71717589 */ /* 0x000fe200000e0000 */
[----:B------:R-:W-:-:S02]  /*8b30*/  SHF.R.U64 R5, R5, 0x3, RZ ;  /* 0x0000000305057819 */ /* 0x000fc400000012ff */
[----:B------:R-:W-:Y:S01]  /*8b40*/  MOV R92, R52 ;  /* 0x00000034005c7202 */ /* 0x000fe20000000f00 */
[----:B------:R-:W4:Y:S01]  /*8b50*/  SHFL.IDX PT, R60, R60, R41, 0x1c1f ;  /* 0x001c1f293c3c7589 */ /* 0x000f2200000e0000 */
[----:B------:R-:W-:Y:S02]  /*8b60*/  LOP3.LUT R12, R5, R86, RZ, 0x3c, !PT ;  /* 0x00000056050c7212 */ /* 0x000fe400078e3cff */
[----:B------:R-:W-:Y:S01]  /*8b70*/  MOV R53, R30 ;  /* 0x0000001e00357202 */ /* 0x000fe20000000f00 */
[----:B------:R4:W-:Y:S01]  /*8b80*/  SHFL.IDX PT, R42, R24, R41, 0x1c1f ;  /* 0x001c1f29182a7589 */ /* 0x0009e200000e0000 */
[----:B------:R-:W-:Y:S02]  /*8b90*/  MOV R47, R28 ;  /* 0x0000001c002f7202 */ /* 0x000fe40000000f00 */
[----:B0-----:R-:W-:Y:S01]  /*8ba0*/  SEL R28, R81, R68, P0 ;  /* 0x00000044511c7207 */ /* 0x001fe20000000000 */
[----:B------:R0:W-:Y:S01]  /*8bb0*/  SHFL.IDX PT, R46, R25, R41, 0x1c1f ;  /* 0x001c1f29192e7589 */ /* 0x0001e200000e0000 */
[----:B------:R-:W-:-:S02]  /*8bc0*/  SEL R30, R68, R81, P0 ;  /* 0x00000051441e7207 */ /* 0x000fc40000000000 */
[----:B-1----:R-:W-:Y:S01]  /*8bd0*/  SEL R29, R111, R78, P0 ;  /* 0x0000004e6f1d7207 */ /* 0x002fe20000000000 */
[----:B------:R1:W-:Y:S01]  /*8be0*/  SHFL.IDX PT, R48, R27, R41, 0x1c1f ;  /* 0x001c1f291b307589 */ /* 0x0003e200000e0000 */
[----:B------:R-:W-:Y:S02]  /*8bf0*/  SEL R31, R78, R111, P0 ;  /* 0x0000006f4e1f7207 */ /* 0x000fe40000000000 */
[----:B------:R-:W-:Y:S01]  /*8c00*/  MOV R45, R8 ;  /* 0x00000008002d7202 */ /* 0x000fe20000000f00 */
[----:B------:R-:W-:Y:S01]  /*8c10*/  SHFL.IDX PT, R64, R64, R41, 0x1c1f ;  /* 0x001c1f2940407589 */ /* 0x000fe200000e0000 */
[----:B--2---:R-:W-:Y:S02]  /*8c20*/  SEL R9, R119, R80, P0 ;  /* 0x0000005077097207 */ /* 0x004fe40000000000 */
[----:B------:R-:W-:Y:S01]  /*8c30*/  SEL R11, R80, R119, P0 ;  /* 0x00000077500b7207 */ /* 0x000fe20000000000 */
[----:B------:R-:W-:Y:S01]  /*8c40*/  SHFL.IDX PT, R93, R93, R26, 0x1c1f ;  /* 0x001c1f1a5d5d7589 */ /* 0x000fe200000e0000 */
[----:B------:R-:W-:-:S02]  /*8c50*/  MOV R5, R12 ;  /* 0x0000000c00057202 */ /* 0x000fc40000000f00 */
[----:B---3--:R-:W-:Y:S01]  /*8c60*/  SEL R8, R77, R10, P0 ;  /* 0x0000000a4d087207 */ /* 0x008fe20000000000 */
[----:B------:R-:W-:Y:S01]  /*8c70*/  SHFL.IDX PT, R125, R125, R26, 0x1c1f ;  /* 0x001c1f1a7d7d7589 */ /* 0x000fe200000e0000 */
[----:B------:R-:W-:Y:S02]  /*8c80*/  SEL R10, R10, R77, P0 ;  /* 0x0000004d0a0a7207 */ /* 0x000fe40000000000 */
[----:B----4-:R-:W-:Y:S01]  /*8c90*/  SEL R12, R79, R14, P0 ;  /* 0x0000000e4f0c7207 */ /* 0x010fe20000000000 */
[----:B------:R-:W-:Y:S01]  /*8ca0*/  BAR.SYNC.DEFER_BLOCKING 0x1, 0x100 ;  /* 0x0044000000007b1d */ /* 0x000fe20000010000 */
[----:B------:R-:W-:Y:S02]  /*8cb0*/  SEL R14, R14, R79, P0 ;  /* 0x0000004f0e0e7207 */ /* 0x000fe40000000000 */
[----:B------:R-:W-:Y:S02]  /*8cc0*/  SEL R13, R117, R168, P0 ;  /* 0x000000a8750d7207 */ /* 0x000fe40000000000 */
[----:B------:R-:W-:-:S02]  /*8cd0*/  SEL R15, R168, R117, P0 ;  /* 0x00000075a80f7207 */ /* 0x000fc40000000000 */
[----:B------:R-:W-:Y:S01]  /*8ce0*/  SEL R24, R83, R20, P0 ;  /* 0x0000001453187207 */ /* 0x000fe20000000000 */
[----:B------:R2:W-:Y:S01]  /*8cf0*/  SHFL.IDX PT, R52, R32, R41, 0x1c1f ;  /* 0x001c1f2920347589 */ /* 0x0005e200000e0000 */
[----:B0-----:R-:W-:Y:S02]  /*8d00*/  SEL R25, R109, R82, P0 ;  /* 0x000000526d197207 */ /* 0x001fe40000000000 */
[----:B-1----:R-:W-:Y:S01]  /*8d10*/  SEL R27, R82, R109, P0 ;  /* 0x0000006d521b7207 */ /* 0x002fe20000000000 */
[----:B------:R-:W-:Y:S01]  /*8d20*/  SHFL.IDX PT, R66, R66, R41, 0x1c1f ;  /* 0x001c1f2942427589 */ /* 0x000fe200000e0000 */
[----:B------:R-:W-:-:S03]  /*8d30*/  PLOP3.LUT P2, PT, PT, PT, UP0, 0x80, 0x0 ;  /* 0x000000000000781c */ /* 0x000fc60003f4f008 */
[----:B------:R-:W-:Y:S01]  /*8d40*/  SHFL.IDX PT, R99, R99, R26, 0x1c1f ;  /* 0x001c1f1a63637589 */ /* 0x000fe200000e0000 */
[----:B--2---:R-:W-:-:S03]  /*8d50*/  SEL R32, R85, R40, P0 ;  /* 0x0000002855207207 */ /* 0x004fc60000000000 */
[----:B------:R-:W-:Y:S04]  /*8d60*/  SHFL.IDX PT, R97, R97, R26, 0x1c1f ;  /* 0x001c1f1a61617589 */ /* 0x000fe800000e0000 */
[----:B------:R-:W-:Y:S04]  /*8d70*/  SHFL.IDX PT, R127, R127, R26, 0x1c1f ;  /* 0x001c1f1a7f7f7589 */ /* 0x000fe800000e0000 */
[----:B------:R0:W1:Y:S04]  /*8d80*/  SHFL.IDX PT, R54, R33, R41, 0x1c1f ;  /* 0x001c1f2921367589 */ /* 0x00006800000e0000 */
[----:B------:R2:W-:Y:S04]  /*8d90*/  SHFL.IDX PT, R56, R34, R41, 0x1c1f ;  /* 0x001c1f2922387589 */ /* 0x0005e800000e0000 */
[----:B------:R-:W3:Y:S01]  /*8da0*/  SHFL.IDX PT, R86, R67, R41, 0x1c1f ;  /* 0x001c1f2943567589 */ /* 0x000ee200000e0000 */
[----:B0-----:R-:W-:-:S03]  /*8db0*/  SEL R33, R113, R60, P0 ;  /* 0x0000003c71217207 */ /* 0x001fc60000000000 */
[----:B------:R-:W-:Y:S01]  /*8dc0*/  SHFL.IDX PT, R101, R101, R26, 0x1c1f ;  /* 0x001c1f1a65657589 */ /* 0x000fe200000e0000 */
[----:B--2---:R-:W-:-:S03]  /*8dd0*/  SEL R34, R40, R85, P0 ;  /* 0x0000005528227207 */ /* 0x004fc60000000000 */
[----:B------:R-:W-:Y:S04]  /*8de0*/  SHFL.IDX PT, R129, R129, R26, 0x1c1f ;  /* 0x001c1f1a81817589 */ /* 0x000fe800000e0000 */
[----:B------:R0:W-:Y:S04]  /*8df0*/  SHFL.IDX PT, R58, R35, R41, 0x1c1f ;  /* 0x001c1f29233a7589 */ /* 0x0001e800000e0000 */
[----:B------:R-:W-:Y:S01]  /*8e00*/  SHFL.IDX PT, R88, R69, R41, 0x1c1f ;  /* 0x001c1f2945587589 */ /* 0x000fe200000e0000 */
[----:B-1----:R-:W-:-:S03]  /*8e10*/  SEL R40, R99, R54, P0 ;  /* 0x0000003663287207 */ /* 0x002fc60000000000 */
[----:B------:R-:W-:Y:S01]  /*8e20*/  SHFL.IDX PT, R105, R105, R26, 0x1c1f ;  /* 0x001c1f1a69697589 */ /* 0x000fe200000e0000 */
[----:B0-----:R-:W-:-:S03]  /*8e30*/  SEL R35, R60, R113, P0 ;  /* 0x000000713c237207 */ /* 0x001fc60000000000 */
[----:B------:R-:W-:Y:S01]  /*8e40*/  SHFL.IDX PT, R131, R131, R26, 0x1c1f ;  /* 0x001c1f1a83837589 */ /* 0x000fe200000e0000 */
[----:B---3--:R-:W-:-:S03]  /*8e50*/  SEL R43, R86, R127, P0 ;  /* 0x0000007f562b7207 */ /* 0x008fc60000000000 */
[----:B------:R0:W1:Y:S04]  /*8e60*/  SHFL.IDX PT, R62, R36, R41, 0x1c1f ;  /* 0x001c1f29243e7589 */ /* 0x00006800000e0000 */
[----:B------:R-:W-:Y:S04]  /*8e70*/  SHFL.IDX PT, R70, R70, R41, 0x1c1f ;  /* 0x001c1f2946467589 */ /* 0x000fe800000e0000 */
[----:B------:R-:W-:Y:S01]  /*8e80*/  SHFL.IDX PT, R133, R133, R26, 0x1c1f ;  /* 0x001c1f1a85857589 */ /* 0x000fe200000e0000 */
[----:B0-----:R-:W-:-:S03]  /*8e90*/  SEL R36, R93, R52, P0 ;  /* 0x000000345d247207 */ /* 0x001fc60000000000 */
[----:B------:R-:W-:Y:S04]  /*8ea0*/  SHFL.IDX PT, R139, R139, R26, 0x1c1f ;  /* 0x001c1f1a8b8b7589 */ /* 0x000fe800000e0000 */
[----:B------:R-:W0:Y:S04]  /*8eb0*/  SHFL.IDX PT, R72, R72, R41, 0x1c1f ;  /* 0x001c1f2948487589 */ /* 0x000e2800000e0000 */
[----:B------:R-:W-:Y:S04]  /*8ec0*/  SHFL.IDX PT, R76, R76, R41, 0x1c1f ;  /* 0x001c1f294c4c7589 */ /* 0x000fe800000e0000 */
[----:B------:R-:W-:Y:S01]  /*8ed0*/  SHFL.IDX PT, R107, R107, R26, 0x1c1f ;  /* 0x001c1f1a6b6b7589 */ /* 0x000fe200000e0000 */
[----:B-1----:R-:W-:-:S02]  /*8ee0*/  SEL R60, R105, R62, P0 ;  /* 0x0000003e693c7207 */ /* 0x002fc40000000000 */
[----:B------:R-:W-:Y:S01]  /*8ef0*/  SEL R62, R62, R105, P0 ;  /* 0x000000693e3e7207 */ /* 0x000fe20000000000 */
[----:B------:R-:W-:Y:S04]  /*8f00*/  SHFL.IDX PT, R103, R103, R26, 0x1c1f ;  /* 0x001c1f1a67677589 */ /* 0x000fe800000e0000 */
[----:B------:R-:W-:Y:S04]  /*8f10*/  SHFL.IDX PT, R135, R135, R26, 0x1c1f ;  /* 0x001c1f1a87877589 */ /* 0x000fe800000e0000 */
[----:B------:R1:W-:Y:S04]  /*8f20*/  SHFL.IDX PT, R68, R37, R41, 0x1c1f ;  /* 0x001c1f2925447589 */ /* 0x0003e800000e0000 */
[----:B------:R2:W-:Y:S01]  /*8f30*/  SHFL.IDX PT, R78, R38, R41, 0x1c1f ;  /* 0x001c1f29264e7589 */ /* 0x0005e200000e0000 */
[----:B0-----:R-:W-:-:S03]  /*8f40*/  SEL R61, R133, R72, P0 ;  /* 0x00000048853d7207 */ /* 0x001fc60000000000 */
[----:B------:R-:W-:Y:S01]  /*8f50*/  SHFL.IDX PT, R74, R74, R41, 0x1c1f ;  /* 0x001c1f294a4a7589 */ /* 0x000fe200000e0000 */
[----:B-1----:R-:W-:-:S03]  /*8f60*/  SEL R37, R125, R66, P0 ;  /* 0x000000427d257207 */ /* 0x002fc60000000000 */
[----:B------:R-:W-:Y:S01]  /*8f70*/  SHFL.IDX PT, R137, R137, R26, 0x1c1f ;  /* 0x001c1f1a89897589 */ /* 0x000fe200000e0000 */
[----:B--2---:R-:W-:-:S03]  /*8f80*/  SEL R38, R52, R93, P0 ;  /* 0x0000005d34267207 */ /* 0x004fc60000000000 */
[----:B------:R-:W0:Y:S04]  /*8f90*/  SHFL.IDX PT, R90, R75, R41, 0x1c1f ;  /* 0x001c1f294b5a7589 */ /* 0x000e2800000e0000 */
[----:B------:R1:W-:Y:S04]  /*8fa0*/  SHFL.IDX PT, R95, R95, R26, 0x1c1f ;  /* 0x001c1f1a5f5f7589 */ /* 0x0003e800000e0000 */
[----:B------:R2:W3:Y:S04]  /*8fb0*/  SHFL.IDX PT, R80, R39, R41, 0x1c1f ;  /* 0x001c1f2927507589 */ /* 0x0004e800000e0000 */
[----:B------:R4:W-:Y:S01]  /*8fc0*/  STSM.16.M88.4 [R100], R8 ;  /* 0x0000000864007844 */ /* 0x0009e20000000200 */
[----:B-1----:R-:W-:-:S03]  /*8fd0*/  SEL R26, R20, R83, P0 ;  /* 0x00000053141a7207 */ /* 0x002fc60000000000 */
[----:B------:R1:W-:Y:S01]  /*8fe0*/  STSM.16.M88.4 [R98], R12 ;  /* 0x0000000c62007844 */ /* 0x0003e20000000200 */
[----:B--2---:R-:W-:-:S03]  /*8ff0*/  SEL R39, R66, R125, P0 ;  /* 0x0000007d42277207 */ /* 0x004fc60000000000 */
[----:B------:R2:W-:Y:S01]  /*9000*/  STSM.16.M88.4 [R96], R28 ;  /* 0x0000001c60007844 */ /* 0x0005e20000000200 */
[----:B------:R-:W-:-:S03]  /*9010*/  SEL R41, R127, R86, P0 ;  /* 0x000000567f297207 */ /* 0x000fc60000000000 */
[----:B------:R3:W-:Y:S01]  /*9020*/  STSM.16.M88.4 [R94], R24 ;  /* 0x000000185e007844 */ /* 0x0007e20000000200 */
[----:B0-----:R-:W-:Y:S02]  /*9030*/  SEL R77, R137, R90, P0 ;  /* 0x0000005a894d7207 */ /* 0x001fe40000000000 */
[----:B------:R-:W-:Y:S01]  /*9040*/  SEL R79, R90, R137, P0 ;  /* 0x000000895a4f7207 */ /* 0x000fe20000000000 */
[----:B------:R-:W-:Y:S01]  /*9050*/  STSM.16.M88.4 [R92], R32 ;  /* 0x000000205c007844 */ /* 0x000fe20000000200 */
[----:B----4-:R-:W-:Y:S02]  /*9060*/  SEL R8, R87, R42, P0 ;  /* 0x0000002a57087207 */ /* 0x010fe40000000000 */
[----:B------:R-:W-:Y:S02]  /*9070*/  SEL R10, R42, R87, P0 ;  /* 0x000000572a0a7207 */ /* 0x000fe40000000000 */
[----:B------:R-:W-:Y:S02]  /*9080*/  SEL R9, R115, R50, P0 ;  /* 0x0000003273097207 */ /* 0x000fe40000000000 */
[----:B------:R-:W-:-:S02]  /*9090*/  SEL R11, R50, R115, P0 ;  /* 0x00000073320b7207 */ /* 0x000fc40000000000 */
[----:B-1----:R-:W-:Y:S01]  /*90a0*/  SEL R12, R89, R46, P0 ;  /* 0x0000002e590c7207 */ /* 0x002fe20000000000 */
[----:B------:R-:W-:Y:S01]  /*90b0*/  ULDC UR8, c[0x0][0xa88] ;  /* 0x0002a20000087ab9 */ /* 0x000fe20000000800 */
[----:B------:R-:W-:Y:S01]  /*90c0*/  SEL R14, R46, R89, P0 ;  /* 0x000000592e0e7207 */ /* 0x000fe20000000000 */
[----:B------:R0:W-:Y:S01]  /*90d0*/  STSM.16.M88.4 [R63], R8 ;  /* 0x000000083f007844 */ /* 0x0001e20000000200 */
[----:B------:R-:W-:Y:S01]  /*90e0*/  SEL R13, R121, R84, P0 ;  /* 0x00000054790d7207 */ /* 0x000fe20000000000 */
[----:B------:R-:W1:Y:S01]  /*90f0*/  LDC R50, c[0x0][0xbe8] ;  /* 0x0002fa00ff327b82 */ /* 0x000e620000000800 */
[----:B------:R-:W-:Y:S02]  /*9100*/  SEL R15, R84, R121, P0 ;  /* 0x00000079540f7207 */ /* 0x000fe40000000000 */
[----:B--2---:R-:W-:Y:S02]  /*9110*/  SEL R28, R91, R48, P0 ;  /* 0x000000305b1c7207 */ /* 0x004fe40000000000 */
[----:B------:R-:W-:Y:S01]  /*9120*/  SEL R30, R48, R91, P0 ;  /* 0x0000005b301e7207 */ /* 0x000fe20000000000 */
[----:B------:R2:W-:Y:S01]  /*9130*/  STSM.16.M88.4 [R59], R12 ;  /* 0x0000000c3b007844 */ /* 0x0005e20000000200 */
[----:B------:R-:W-:-:S02]  /*9140*/  SEL R29, R123, R64, P0 ;  /* 0x000000407b1d7207 */ /* 0x000fc40000000000 */
[----:B------:R-:W-:Y:S02]  /*9150*/  SEL R31, R64, R123, P0 ;  /* 0x0000007b401f7207 */ /* 0x000fe40000000000 */
[----:B------:R-:W-:Y:S02]  /*9160*/  SEL R42, R54, R99, P0 ;  /* 0x00000063362a7207 */ /* 0x000fe40000000000 */
[----:B---3--:R-:W-:Y:S01]  /*9170*/  SEL R25, R139, R76, P0 ;  /* 0x0000004c8b197207 */ /* 0x008fe20000000000 */
[----:B------:R3:W-:Y:S01]  /*9180*/  STSM.16.M88.4 [R57], R28 ;  /* 0x0000001c39007844 */ /* 0x0007e20000000200 */
[----:B0-----:R-:W-:Y:S02]  /*9190*/  SEL R8, R97, R56, P0 ;  /* 0x0000003861087207 */ /* 0x001fe40000000000 */
[----:B------:R-:W-:Y:S01]  /*91a0*/  SEL R10, R56, R97, P0 ;  /* 0x00000061380a7207 */ /* 0x000fe20000000000 */
[----:B------:R-:W-:Y:S01]  /*91b0*/  STSM.16.M88.4 [R55], R36 ;  /* 0x0000002437007844 */ /* 0x000fe20000000200 */
[----:B------:R-:W-:-:S02]  /*91c0*/  SEL R9, R129, R88, P0 ;  /* 0x0000005881097207 */ /* 0x000fc40000000000 */
[----:B------:R-:W-:Y:S01]  /*91d0*/  SEL R11, R88, R129, P0 ;  /* 0x00000081580b7207 */ /* 0x000fe20000000000 */
[----:B------:R-:W-:Y:S01]  /*91e0*/  STSM.16.M88.4 [R53], R40 ;  /* 0x0000002835007844 */ /* 0x000fe20000000200 */
[----:B------:R-:W-:Y:S02]  /*91f0*/  SEL R56, R101, R58, P0 ;  /* 0x0000003a65387207 */ /* 0x000fe40000000000 */
[----:B------:R-:W-:Y:S01]  /*9200*/  SEL R58, R58, R101, P0 ;  /* 0x000000653a3a7207 */ /* 0x000fe20000000000 */
[----:B------:R0:W-:Y:S01]  /*9210*/  STSM.16.M88.4 [R49], R8 ;  /* 0x0000000831007844 */ /* 0x0001e20000000200 */
[----:B--2---:R-:W-:Y:S02]  /*9220*/  SEL R59, R70, R131, P0 ;  /* 0x00000083463b7207 */ /* 0x004fe40000000000 */
[----:B------:R-:W-:Y:S02]  /*9230*/  SEL R27, R76, R139, P0 ;  /* 0x0000008b4c1b7207 */ /* 0x000fe40000000000 */
[----:B---3--:R-:W-:-:S02]  /*9240*/  SEL R57, R131, R70, P0 ;  /* 0x0000004683397207 */ /* 0x008fc40000000000 */
[----:B------:R-:W-:Y:S02]  /*9250*/  SEL R63, R72, R133, P0 ;  /* 0x00000085483f7207 */ /* 0x000fe40000000000 */
[----:B------:R-:W-:Y:S01]  /*9260*/  SEL R12, R107, R68, P0 ;  /* 0x000000446b0c7207 */ /* 0x000fe20000000000 */
[----:B------:R-:W-:Y:S01]  /*9270*/  STSM.16.M88.4 [R47], R56 ;  /* 0x000000382f007844 */ /* 0x000fe20000000200 */
[----:B------:R-:W-:Y:S02]  /*9280*/  SEL R14, R68, R107, P0 ;  /* 0x0000006b440e7207 */ /* 0x000fe40000000000 */
[----:B------:R-:W-:Y:S01]  /*9290*/  SEL R13, R135, R74, P0 ;  /* 0x0000004a870d7207 */ /* 0x000fe20000000000 */
[----:B------:R2:W-:Y:S01]  /*92a0*/  STSM.16.M88.4 [R3], R60 ;  /* 0x0000003c03007844 */ /* 0x0005e20000000200 */
[----:B------:R-:W-:Y:S01]  /*92b0*/  SEL R15, R74, R135, P0 ;  /* 0x000000874a0f7207 */ /* 0x000fe20000000000 */
[----:B0-----:R-:W-:Y:S01]  /*92c0*/  IMAD.U32 R8, RZ, RZ, UR6 ;  /* 0x00000006ff087e24 */ /* 0x001fe2000f8e00ff */
[----:B------:R-:W-:Y:S01]  /*92d0*/  SEL R76, R103, R78, P0 ;  /* 0x0000004e674c7207 */ /* 0x000fe20000000000 */
[----:B------:R-:W-:Y:S01]  /*92e0*/  IMAD.U32 R9, RZ, RZ, UR7 ;  /* 0x00000007ff097e24 */ /* 0x000fe2000f8e00ff */
[----:B------:R-:W-:Y:S01]  /*92f0*/  SEL R78, R78, R103, P0 ;  /* 0x000000674e4e7207 */ /* 0x000fe20000000000 */
[----:B------:R0:W-:Y:S01]  /*9300*/  STSM.16.M88.4 [R5], R12 ;  /* 0x0000000c05007844 */ /* 0x0001e20000000200 */
[----:B------:R-:W-:Y:S01]  /*9310*/  SEL R24, R95, R80, P0 ;  /* 0x000000505f187207 */ /* 0x000fe20000000000 */
[----:B------:R-:W-:Y:S01]  /*9320*/  ULDC.64 UR6, c[0x0][0xc08] ;  /* 0x0003020000067ab9 */ /* 0x000fe20000000a00 */
[----:B------:R-:W-:Y:S01]  /*9330*/  SEL R26, R80, R95, P0 ;  /* 0x0000005f501a7207 */ /* 0x000fe20000000000 */
[----:B------:R3:W-:Y:S01]  /*9340*/  STSM.16.M88.4 [R44], R76 ;  /* 0x0000004c2c007844 */ /* 0x0007e20000000200 */
[----:B------:R-:W-:-:S03]  /*9350*/  UISETP.NE.U32.AND UP1, UPT, UR6, URZ, UPT ;  /* 0x0000003f0600728c */ /* 0x000fc6000bf25070 */
[----:B------:R3:W-:Y:S01]  /*9360*/  STSM.16.M88.4 [R45], R24 ;  /* 0x000000182d007844 */ /* 0x0007e20000000200 */
[----:B------:R-:W-:Y:S01]  /*9370*/  BAR.SYNC.DEFER_BLOCKING 0x1, 0x100 ;  /* 0x0044000000007b1d */ /* 0x000fe20000010000 */
[----:B------:R-:W-:-:S06]  /*9380*/  UISETP.NE.AND.EX UP1, UPT, UR7, URZ, UPT, UP1 ;  /* 0x0000003f0700728c */ /* 0x000fcc000bf25310 */
[----:B------:R-:W-:-:S05]  /*9390*/  PLOP3.LUT P0, PT, PT, PT, UP1, 0x80, 0x0 ;  /* 0x000000000000781c */ /* 0x000fca0003f0f018 */
[----:B------:R-:W-:-:S04]  /*93a0*/  @UP1 ULEA UR6, UP2, UR36, UR6, 0x2 ;  /* 0x0000000624061291 */ /* 0x000fc8000f84103f */
[----:B------:R-:W-:Y:S01]  /*93b0*/  @UP1 ULEA.HI.X UR7, UR36, UR7, UR37, 0x2, UP2 ;  /* 0x0000000724071291 */ /* 0x000fe200090f1425 */
[----:B--2---:R-:W-:Y:S02]  /*93c0*/  IMAD.U32 R3, RZ, RZ, UR8 ;  /* 0x00000008ff037e24 */ /* 0x004fe4000f8e00ff */
[----:B0-----:R-:W-:-:S03]  /*93d0*/  IMAD.U32 R14, RZ, RZ, UR6 ;  /* 0x00000006ff0e7e24 */ /* 0x001fc6000f8e00ff */
[----:B------:R-:W-:Y:S01]  /*93e0*/  IMAD.U32 R15, RZ, RZ, UR7 ;  /* 0x00000007ff0f7e24 */ /* 0x000fe2000f8e00ff */
[----:B------:R-:W2:Y:S01]  /*93f0*/  @P2 LDG.E R10, desc[UR48][R8.64] ;  /* 0x00000030080a2981 */ /* 0x000ea2000c1e1900 */
[----:B-1----:R-:W-:Y:S01]  /*9400*/  ISETP.NE.AND P1, PT, R50, 0x1, PT ;  /* 0x000000013200780c */ /* 0x002fe20003f25270 */
[----:B------:R-:W-:Y:S01]  /*9410*/  UMOV UR4, URZ ;  /* 0x0000003f00047c82 */ /* 0x000fe20008000000 */
[----:B------:R-:W-:Y:S01]  /*9420*/  IMAD.U32 R5, RZ, RZ, UR40 ;  /* 0x00000028ff057e24 */ /* 0x000fe2000f8e00ff */
[----:B------:R3:W5:Y:S10]  /*9430*/  @P0 LDG.E R3, desc[UR48][R14.64] ;  /* 0x000000300e030981 */ /* 0x000774000c1e1900 */
[----:B------:R-:W0:Y:S08]  /*9440*/  @P1 LDC R11, c[0x0][0xbec] ;  /* 0x0002fb00ff0b1b82 */ /* 0x000e300000000800 */
[----:B------:R-:W1:Y:S01]  /*9450*/  @P1 LDC R12, c[0x0][0xbf0] ;  /* 0x0002fc00ff0c1b82 */ /* 0x000e620000000800 */
[----:B--2---:R-:W-:Y:S01]  /*9460*/  @P2 R2UR UR4, R10 ;  /* 0x000000000a0422ca */ /* 0x004fe200000e0000 */
[----:B01-3--:R-:W-:-:S14]  /*9470*/  @P0 BRA `(.L_x_174) ;  /* 0x0000000000100947 */ /* 0x00bfdc0003800000 */
[----:B------:R-:W-:Y:S05]  /*9480*/  @!P2 BRA `(.L_x_174) ;  /* 0x00000000000ca947 */ /* 0x000fea0003800000 */
[----:B------:R-:W2:Y:S04]  /*9490*/  LDG.E R10, desc[UR48][R8.64] ;  /* 0x00000030080a7981 */ /* 0x000ea8000c1e1900 */
[----:B-----5:R-:W2:Y:S02]  /*94a0*/  LDG.E R3, desc[UR48][R8.64+0x4] ;  /* 0x0000043008037981 */ /* 0x020ea4000c1e1900 */
[----:B--2---:R-:W-:-:S07]  /*94b0*/  IMAD.IADD R3, R3, 0x1, -R10 ;  /* 0x0000000103037824 */ /* 0x004fce00078e0a0a */
.L_x_174:
[----:B------:R-:W-:Y:S01]  /*94c0*/  USHF.R.S32.HI UR14, URZ, 0x1f, UR41 ;  /* 0x0000001f3f0e7899 */ /* 0x000fe20008011429 */
[----:B------:R-:W-:Y:S01]  /*94d0*/  IMAD R10, R5, 0x80, R236 ;  /* 0x00000080050a7824 */ /* 0x000fe200078e02ec */
[----:B------:R-:W-:Y:S01]  /*94e0*/  ULDC.64 UR12, c[0x0][0xb90] ;  /* 0x0002e400000c7ab9 */ /* 0x000fe20000000a00 */
[----:B------:R-:W-:Y:S01]  /*94f0*/  USHF.R.S32.HI UR9, URZ, 0x1f, UR4 ;  /* 0x0000001f3f097899 */ /* 0x000fe20008011404 */
[----:B-----5:R-:W-:Y:S01]  /*9500*/  IMAD R83, R3, R50, RZ ;  /* 0x0000003203537224 */ /* 0x020fe200078e02ff */
[----:B------:R-:W-:Y:S01]  /*9510*/  UIMAD UR10, UR14, UR12, URZ ;  /* 0x0000000c0e0a72a4 */ /* 0x000fe2000f8e023f */
[----:B------:R-:W-:Y:S01]  /*9520*/  @P1 IMAD.HI.U32 R5, R10, R11, RZ ;  /* 0x0000000b0a051227 */ /* 0x000fe200078e00ff */
[----:B------:R-:W-:Y:S01]  /*9530*/  UMOV UR8, UR4 ;  /* 0x0000000400087c82 */ /* 0x000fe20008000000 */
[----:B------:R-:W-:Y:S01]  /*9540*/  USEL UR37, UR37, URZ, !UP0 ;  /* 0x0000003f25257287 */ /* 0x000fe2000c000000 */
[----:B------:R-:W0:Y:S01]  /*9550*/  @P1 LDC R81, c[0x0][0xbf0] ;  /* 0x0002fc00ff511b82 */ /* 0x000e220000000800 */
[----:B------:R-:W-:Y:S01]  /*9560*/  UIMAD.WIDE.U32 UR6, UR41, UR12, UR8 ;  /* 0x0000000c290672a5 */ /* 0x000fe2000f8e0008 */
[----:B------:R-:W-:Y:S01]  /*9570*/  IMAD.MOV.U32 R8, RZ, RZ, R10 ;  /* 0x000000ffff087224 */ /* 0x000fe200078e000a */
[----:B------:R-:W-:Y:S01]  /*9580*/  UIMAD UR10, UR41, UR13, UR10 ;  /* 0x0000000d290a72a4 */ /* 0x000fe2000f8e020a */
[----:B------:R-:W-:Y:S01]  /*9590*/  @P1 SHF.R.U32.HI R8, RZ, R12, R5 ;  /* 0x0000000cff081219 */ /* 0x000fe20000011605 */
[----:B------:R-:W-:Y:S01]  /*95a0*/  USEL UR36, UR36, URZ, !UP0 ;  /* 0x0000003f24247287 */ /* 0x000fe2000c000000 */
[----:B------:R-:W-:Y:S01]  /*95b0*/  IMAD R5, R23, 0x40, R16 ;  /* 0x0000004017057824 */ /* 0x000fe200078e0210 */
[----:B------:R-:W-:Y:S01]  /*95c0*/  ULDC.64 UR12, c[0x0][0xb98] ;  /* 0x0002e600000c7ab9 */ /* 0x000fe20000000a00 */
[----:B------:R-:W-:Y:S01]  /*95d0*/  UIADD3 UR7, UR7, UR10, URZ ;  /* 0x0000000a07077290 */ /* 0x000fe2000fffe03f */
[----:B------:R-:W-:Y:S01]  /*95e0*/  IMAD.MOV R9, RZ, RZ, -R8 ;  /* 0x000000ffff097224 */ /* 0x000fe200078e0a08 */
[----:B------:R-:W-:Y:S01]  /*95f0*/  UIMAD UR8, UR37, UR12, URZ ;  /* 0x0000000c250872a4 */ /* 0x000fe2000f8e023f */
[----:B------:R-:W-:Y:S01]  /*9600*/  IMAD.WIDE R6, R5, 0x2, R6 ;  /* 0x0000000205067825 */ /* 0x000fe200078e0206 */
[----:B------:R-:W-:-:S02]  /*9610*/  UIMAD.WIDE.U32 UR6, UR36, UR12, UR6 ;  /* 0x0000000c240672a5 */ /* 0x000fc4000f8e0006 */
[----:B------:R-:W-:Y:S01]  /*9620*/  UIMAD UR8, UR36, UR13, UR8 ;  /* 0x0000000d240872a4 */ /* 0x000fe2000f8e0208 */
[----:B------:R-:W-:Y:S01]  /*9630*/  IMAD R5, R50, R9, R10 ;  /* 0x0000000932057224 */ /* 0x000fe200078e020a */
[----:B------:R-:W-:Y:S01]  /*9640*/  SHF.R.S32.HI R9, RZ, 0x1f, R8 ;  /* 0x0000001fff097819 */ /* 0x000fe20000011408 */
[----:B------:R-:W-:Y:S01]  /*9650*/  ULDC.64 UR10, c[0x0][0xaa0] ;  /* 0x0002a800000a7ab9 */ /* 0x000fe20000000a00 */
[----:B------:R-:W-:Y:S02]  /*9660*/  IADD3 R8, P0, R8, UR6, RZ ;  /* 0x0000000608087c10 */ /* 0x000fe4000ff1e0ff */
[----:B------:R-:W-:Y:S01]  /*9670*/  IMAD.U32 R10, RZ, RZ, UR8 ;  /* 0x00000008ff0a7e24 */ /* 0x000fe2000f8e00ff */
[C---:B------:R-:W-:Y:S02]  /*9680*/  IADD3 R33, P2, R6.reuse, 0x5000, RZ ;  /* 0x0000500006217810 */ /* 0x040fe40007f5e0ff */
[----:B------:R-:W-:Y:S02]  /*9690*/  IADD3 R57, P3, R6, 0x4000, RZ ;  /* 0x0000400006397810 */ /* 0x000fe40007f7e0ff */
[----:B------:R-:W-:Y:S01]  /*96a0*/  IADD3.X R9, R9, UR7, R10, P0, !PT ;  /* 0x0000000709097c10 */ /* 0x000fe200087fe40a */
[----:B------:R-:W-:Y:S01]  /*96b0*/  ULDC.64 UR6, c[0x0][0xb88] ;  /* 0x0002e20000067ab9 */ /* 0x000fe20000000a00 */
[----:B------:R-:W-:-:S02]  /*96c0*/  SHF.R.S32.HI R10, RZ, 0x1f, R5 ;  /* 0x0000001fff0a7819 */ /* 0x000fc40000011405 */
[----:B------:R-:W-:Y:S01]  /*96d0*/  IADD3 R29, P0, R6, 0x3000, RZ ;  /* 0x00003000061d7810 */ /* 0x000fe20007f1e0ff */
[----:B------:R-:W-:Y:S01]  /*96e0*/  IMAD.WIDE.U32 R8, R5, UR6, R8 ;  /* 0x0000000605087c25 */ /* 0x000fe2000f8e0008 */
[----:B------:R-:W-:Y:S02]  /*96f0*/  LOP3.LUT R32, R33, 0x380, RZ, 0xc0, !PT ;  /* 0x0000038021207812 */ /* 0x000fe400078ec0ff */
[----:B------:R-:W-:Y:S01]  /*9700*/  LOP3.LUT R28, R29, 0x380, RZ, 0xc0, !PT ;  /* 0x000003801d1c7812 */ /* 0x000fe200078ec0ff */
[----:B------:R-:W-:Y:S01]  /*9710*/  IMAD R10, R10, UR6, RZ ;  /* 0x000000060a0a7c24 */ /* 0x000fe2000f8e02ff */
[----:B------:R-:W-:Y:S02]  /*9720*/  SHF.R.U64 R32, R32, 0x3, RZ ;  /* 0x0000000320207819 */ /* 0x000fe400000012ff */
[----:B------:R-:W-:Y:S01]  /*9730*/  SHF.R.U64 R28, R28, 0x3, RZ ;  /* 0x000000031c1c7819 */ /* 0x000fe200000012ff */
[----:B------:R-:W-:Y:S01]  /*9740*/  IMAD R11, R5, UR7, R10 ;  /* 0x00000007050b7c24 */ /* 0x000fe2000f8e020a */
[----:B------:R-:W-:Y:S01]  /*9750*/  ULDC.64 UR6, c[0x0][0xb50] ;  /* 0x0002d40000067ab9 */ /* 0x000fe20000000a00 */
[----:B------:R-:W-:Y:S01]  /*9760*/  LOP3.LUT R32, R32, R33, RZ, 0x3c, !PT ;  /* 0x0000002120207212 */ /* 0x000fe200078e3cff */
[----:B------:R-:W-:Y:S01]  /*9770*/  IMAD.X R33, RZ, RZ, R7, P2 ;  /* 0x000000ffff217224 */ /* 0x000fe200010e0607 */
[----:B------:R-:W-:Y:S01]  /*9780*/  LEA R10, P6, R8, UR6, 0x2 ;  /* 0x00000006080a7c11 */ /* 0x000fe2000f8c10ff */
[----:B------:R-:W-:Y:S01]  /*9790*/  IMAD.IADD R5, R9, 0x1, R11 ;  /* 0x0000000109057824 */ /* 0x000fe200078e020b */
[----:B------:R-:W-:Y:S01]  /*97a0*/  LOP3.LUT R28, R28, R29, RZ, 0x3c, !PT ;  /* 0x0000001d1c1c7212 */ /* 0x000fe200078e3cff */
[----:B------:R-:W-:Y:S01]  /*97b0*/  IMAD.X R29, RZ, RZ, R7, P0 ;  /* 0x000000ffff1d7224 */ /* 0x000fe200000e0607 */
[----:B------:R-:W-:Y:S01]  /*97c0*/  IADD3 R61, P0, R6, 0x9000, RZ ;  /* 0x00009000063d7810 */ /* 0x000fe20007f1e0ff */
[----:B------:R-:W-:Y:S01]  /*97d0*/  SHFL.IDX PT, R46, R10, RZ, 0x1c1f ;  /* 0x001c1fff0a2e7589 */ /* 0x000fe200000e0000 */
[----:B------:R-:W-:Y:S01]  /*97e0*/  LEA.HI.X R11, R8, UR7, R5, 0x2, P6 ;  /* 0x00000007080b7c11 */ /* 0x000fe2000b0f1405 */
[----:B------:R-:W-:Y:S01]  /*97f0*/  IMAD.U32 R5, RZ, RZ, UR40 ;  /* 0x00000028ff057e24 */ /* 0x000fe2000f8e00ff */
[----:B------:R-:W-:Y:S01]  /*9800*/  LOP3.LUT R60, R61, 0x380, RZ, 0xc0, !PT ;  /* 0x000003803d3c7812 */ /* 0x000fe200078ec0ff */
[----:B------:R-:W-:Y:S01]  /*9810*/  SHFL.IDX PT, R48, R10, 0x1, 0x1c1f ;  /* 0x003c1f000a307f89 */ /* 0x000fe200000e0000 */
[----:B------:R-:W-:Y:S01]  /*9820*/  IADD3 R21, P2, R6, 0xb000, RZ ;  /* 0x0000b00006157810 */ /* 0x000fe20007f5e0ff */
[----:B------:R-:W-:Y:S01]  /*9830*/  IMAD R14, R5, 0x80, R234 ;  /* 0x00000080050e7824 */ /* 0x000fe200078e02ea */
[----:B------:R-:W-:Y:S01]  /*9840*/  SHF.R.U64 R60, R60, 0x3, RZ ;  /* 0x000000033c3c7819 */ /* 0x000fe200000012ff */
[----:B------:R-:W1:Y:S01]  /*9850*/  SHFL.IDX PT, R47, R11, RZ, 0x1c1f ;  /* 0x001c1fff0b2f7589 */ /* 0x000e6200000e0000 */
[----:B------:R-:W-:Y:S01]  /*9860*/  LOP3.LUT R20, R21, 0x380, RZ, 0xc0, !PT ;  /* 0x0000038015147812 */ /* 0x000fe200078ec0ff */
[----:B------:R-:W-:Y:S01]  /*9870*/  VIADD R5, R14, 0x8 ;  /* 0x000000080e057836 */ /* 0x000fe20000000000 */
[----:B------:R-:W-:Y:S01]  /*9880*/  LOP3.LUT R56, R57, 0x380, RZ, 0xc0, !PT ;  /* 0x0000038039387812 */ /* 0x000fe200078ec0ff */
[----:B------:R-:W2:Y:S01]  /*9890*/  SHFL.IDX PT, R49, R11, 0x1, 0x1c1f ;  /* 0x003c1f000b317f89 */ /* 0x000ea200000e0000 */
[----:B------:R-:W-:Y:S01]  /*98a0*/  LOP3.LUT R60, R60, R61, RZ, 0x3c, !PT ;  /* 0x0000003d3c3c7212 */ /* 0x000fe200078e3cff */
[----:B------:R-:W-:Y:S01]  /*98b0*/  IMAD.X R61, RZ, RZ, R7, P0 ;  /* 0x000000ffff3d7224 */ /* 0x000fe200000e0607 */
[----:B------:R-:W-:-:S02]  /*98c0*/  SHF.R.U64 R20, R20, 0x3, RZ ;  /* 0x0000000314147819 */ /* 0x000fc400000012ff */
[----:B------:R-:W-:Y:S02]  /*98d0*/  LOP3.LUT P0, RZ, R232, 0x3, RZ, 0xc0, !PT ;  /* 0x00000003e8ff7812 */ /* 0x000fe4000780c0ff */
[----:B------:R-:W-:Y:S02]  /*98e0*/  SHF.R.U64 R56, R56, 0x3, RZ ;  /* 0x0000000338387819 */ /* 0x000fe400000012ff */
[----:B------:R-:W-:Y:S01]  /*98f0*/  LOP3.LUT R20, R20, R21, RZ, 0x3c, !PT ;  /* 0x0000001514147212 */ /* 0x000fe200078e3cff */
[--C-:B------:R-:W-:Y:S01]  /*9900*/  IMAD.X R21, RZ, RZ, R7.reuse, P2 ;  /* 0x000000ffff157224 */ /* 0x100fe200010e0607 */
[-C--:B------:R-:W-:Y:S02]  /*9910*/  ISETP.GE.OR P2, PT, R14, R83.reuse, P0 ;  /* 0x000000530e00720c */ /* 0x080fe40000746670 */
[----:B------:R-:W-:Y:S02]  /*9920*/  ISETP.GE.OR P0, PT, R5, R83, P0 ;  /* 0x000000530500720c */ /* 0x000fe40000706670 */
[----:B------:R-:W-:Y:S01]  /*9930*/  LOP3.LUT R56, R56, R57, RZ, 0x3c, !PT ;  /* 0x0000003938387212 */ /* 0x000fe200078e3cff */
[----:B------:R-:W-:Y:S01]  /*9940*/  IMAD.X R57, RZ, RZ, R7, P3 ;  /* 0x000000ffff397224 */ /* 0x000fe200018e0607 */
[----:B------:R-:W-:-:S02]  /*9950*/  IADD3 R45, P3, R6, 0xa000, RZ ;  /* 0x0000a000062d7810 */ /* 0x000fc40007f7e0ff */
[C---:B------:R-:W-:Y:S02]  /*9960*/  IADD3 R13, P5, R6.reuse, 0x1000, RZ ;  /* 0x00001000060d7810 */ /* 0x040fe40007fbe0ff */
[----:B------:R-:W-:Y:S02]  /*9970*/  IADD3 R25, P4, R6, 0x2000, RZ ;  /* 0x0000200006197810 */ /* 0x000fe40007f9e0ff */
[----:B------:R-:W-:Y:S01]  /*9980*/  LOP3.LUT R44, R45, 0x380, RZ, 0xc0, !PT ;  /* 0x000003802d2c7812 */ /* 0x000fe200078ec0ff */
[----:B-1----:R-:W-:Y:S01]  /*9990*/  @!P2 ST.E desc[UR48][R46.64], R4 ;  /* 0x000000042e00a985 */ /* 0x002fe2000c101930 */
[----:B------:R-:W-:Y:S02]  /*99a0*/  LOP3.LUT R12, R13, 0x380, RZ, 0xc0, !PT ;  /* 0x000003800d0c7812 */ /* 0x000fe400078ec0ff */
[----:B------:R-:W-:Y:S01]  /*99b0*/  LOP3.LUT R24, R25, 0x380, RZ, 0xc0, !PT ;  /* 0x0000038019187812 */ /* 0x000fe200078ec0ff */
[----:B--2---:R1:W-:Y:S01]  /*99c0*/  @!P0 ST.E desc[UR48][R48.64], R0 ;  /* 0x0000000030008985 */ /* 0x0043e2000c101930 */
[----:B------:R-:W-:-:S02]  /*99d0*/  SHF.R.U64 R44, R44, 0x3, RZ ;  /* 0x000000032c2c7819 */ /* 0x000fc400000012ff */
[----:B------:R-:W-:Y:S01]  /*99e0*/  SHF.R.U64 R12, R12, 0x3, RZ ;  /* 0x000000030c0c7819 */ /* 0x000fe200000012ff */
[----:B------:R-:W-:Y:S01]  /*99f0*/  UIMAD UR8, UR9, UR10, URZ ;  /* 0x0000000a090872a4 */ /* 0x000fe2000f8e023f */
[----:B------:R-:W-:Y:S01]  /*9a00*/  SHF.R.U64 R24, R24, 0x3, RZ ;  /* 0x0000000318187819 */ /* 0x000fe200000012ff */
[----:B------:R-:W-:Y:S01]  /*9a10*/  UIMAD.WIDE.U32 UR6, UR4, UR10, URZ ;  /* 0x0000000a040672a5 */ /* 0x000fe2000f8e003f */
[----:B------:R-:W-:Y:S01]  /*9a20*/  LOP3.LUT R44, R44, R45, RZ, 0x3c, !PT ;  /* 0x0000002d2c2c7212 */ /* 0x000fe200078e3cff */
[--C-:B------:R-:W-:Y:S01]  /*9a30*/  IMAD.X R45, RZ, RZ, R7.reuse, P3 ;  /* 0x000000ffff2d7224 */ /* 0x100fe200018e0607 */
[----:B------:R-:W-:Y:S01]  /*9a40*/  IADD3 R8, P3, R6, 0xf000, RZ ;  /* 0x0000f00006087810 */ /* 0x000fe20007f7e0ff */
[----:B------:R-:W5:Y:S01]  /*9a50*/  LD.E.128 R28, desc[UR48][R28.64] ;  /* 0x000000301c1c7980 */ /* 0x000f62000c101d00 */
[----:B------:R-:W-:Y:S01]  /*9a60*/  LOP3.LUT R12, R12, R13, RZ, 0x3c, !PT ;  /* 0x0000000d0c0c7212 */ /* 0x000fe200078e3cff */
[----:B-1----:R-:W1:Y:S01]  /*9a70*/  @P1 LDC R49, c[0x0][0xbec] ;  /* 0x0002fb00ff311b82 */ /* 0x002e620000000800 */
[----:B------:R-:W-:Y:S01]  /*9a80*/  LOP3.LUT R24, R24, R25, RZ, 0x3c, !PT ;  /* 0x0000001918187212 */ /* 0x000fe200078e3cff */
[--C-:B------:R-:W-:Y:S01]  /*9a90*/  IMAD.X R13, RZ, RZ, R7.reuse, P5 ;  /* 0x000000ffff0d7224 */ /* 0x100fe200028e0607 */
[C---:B------:R-:W-:Y:S01]  /*9aa0*/  IADD3 R37, P6, R6.reuse, 0x6000, RZ ;  /* 0x0000600006257810 */ /* 0x040fe20007fde0ff */
[----:B------:R-:W-:Y:S01]  /*9ab0*/  IMAD.X R25, RZ, RZ, R7, P4 ;  /* 0x000000ffff197224 */ /* 0x000fe200020e0607 */
[C---:B------:R-:W-:Y:S01]  /*9ac0*/  IADD3 R41, P5, R6.reuse, 0x7000, RZ ;  /* 0x0000700006297810 */ /* 0x040fe20007fbe0ff */
[----:B------:R-:W-:Y:S01]  /*9ad0*/  UIMAD UR8, UR4, UR11, UR8 ;  /* 0x0000000b040872a4 */ /* 0x000fe2000f8e0208 */
[----:B------:R-:W-:Y:S01]  /*9ae0*/  IADD3 R69, P4, R6, 0x8000, RZ ;  /* 0x0000800006457810 */ /* 0x000fe20007f9e0ff */
[----:B------:R-:W-:Y:S01]  /*9af0*/  IMAD R0, R22, 0x20, R23 ;  /* 0x0000002016007824 */ /* 0x000fe200078e0217 */
[----:B------:R-:W-:Y:S01]  /*9b00*/  LOP3.LUT R3, R8, 0x380, RZ, 0xc0, !PT ;  /* 0x0000038008037812 */ /* 0x000fe200078ec0ff */
[----:B------:R-:W-:Y:S01]  /*9b10*/  ULDC.64 UR10, c[0x0][0xae8] ;  /* 0x0002ba00000a7ab9 */ /* 0x000fe20000000a00 */
[----:B------:R-:W-:Y:S01]  /*9b20*/  LOP3.LUT R36, R37, 0x380, RZ, 0xc0, !PT ;  /* 0x0000038025247812 */ /* 0x000fe200078ec0ff */
[----:B------:R-:W-:Y:S01]  /*9b30*/  IMAD.X R53, RZ, RZ, R7, P3 ;  /* 0x000000ffff357224 */ /* 0x000fe200018e0607 */
[----:B------:R-:W-:Y:S01]  /*9b40*/  LOP3.LUT R40, R41, 0x380, RZ, 0xc0, !PT ;  /* 0x0000038029287812 */ /* 0x000fe200078ec0ff */
[----:B------:R-:W5:Y:S01]  /*9b50*/  LD.E.128 R12, desc[UR48][R12.64] ;  /* 0x000000300c0c7980 */ /* 0x000f62000c101d00 */
[----:B------:R-:W-:-:S02]  /*9b60*/  LOP3.LUT R68, R69, 0x380, RZ, 0xc0, !PT ;  /* 0x0000038045447812 */ /* 0x000fc400078ec0ff */
[----:B------:R-:W-:Y:S01]  /*9b70*/  SHF.R.U64 R3, R3, 0x3, RZ ;  /* 0x0000000303037819 */ /* 0x000fe200000012ff */
[----:B------:R-:W5:Y:S01]  /*9b80*/  LD.E.128 R24, desc[UR48][R24.64] ;  /* 0x0000003018187980 */ /* 0x000f62000c101d00 */
[----:B------:R-:W-:Y:S02]  /*9b90*/  SHF.R.U64 R36, R36, 0x3, RZ ;  /* 0x0000000324247819 */ /* 0x000fe400000012ff */
[----:B------:R-:W-:Y:S01]  /*9ba0*/  SHF.R.U64 R40, R40, 0x3, RZ ;  /* 0x0000000328287819 */ /* 0x000fe200000012ff */
[----:B------:R-:W5:Y:S01]  /*9bb0*/  LD.E.128 R56, desc[UR48][R56.64] ;  /* 0x0000003038387980 */ /* 0x000f62000c101d00 */
[----:B------:R-:W-:Y:S02]  /*9bc0*/  SHF.R.U64 R68, R68, 0x3, RZ ;  /* 0x0000000344447819 */ /* 0x000fe400000012ff */
[----:B------:R-:W-:Y:S01]  /*9bd0*/  LOP3.LUT R52, R3, R8, RZ, 0x3c, !PT ;  /* 0x0000000803347212 */ /* 0x000fe200078e3cff */
[----:B------:R-:W-:Y:S01]  /*9be0*/  IMAD.U32 R3, RZ, RZ, UR40 ;  /* 0x00000028ff037e24 */ /* 0x000fe2000f8e00ff */
[----:B------:R-:W-:Y:S01]  /*9bf0*/  UIADD3 UR7, UR7, UR8, URZ ;  /* 0x0000000807077290 */ /* 0x000fe2000fffe03f */
[----:B------:R-:W-:Y:S01]  /*9c00*/  LOP3.LUT R36, R36, R37, RZ, 0x3c, !PT ;  /* 0x0000002524247212 */ /* 0x000fe200078e3cff */
[----:B------:R-:W-:Y:S01]  /*9c10*/  UIMAD UR4, UR14, UR10, URZ ;  /* 0x0000000a0e0472a4 */ /* 0x000fe2000f8e023f */
[----:B------:R-:W-:Y:S01]  /*9c20*/  LOP3.LUT R40, R40, R41, RZ, 0x3c, !PT ;  /* 0x0000002928287212 */ /* 0x000fe200078e3cff */
[--C-:B------:R-:W-:Y:S01]  /*9c30*/  IMAD.X R37, RZ, RZ, R7.reuse, P6 ;  /* 0x000000ffff257224 */ /* 0x100fe200030e0607 */
[----:B------:R-:W-:Y:S01]  /*9c40*/  LOP3.LUT R68, R68, R69, RZ, 0x3c, !PT ;  /* 0x0000004544447212 */ /* 0x000fe200078e3cff */
[--C-:B------:R-:W-:Y:S01]  /*9c50*/  IMAD.X R41, RZ, RZ, R7.reuse, P5 ;  /* 0x000000ffff297224 */ /* 0x100fe200028e0607 */
[C---:B------:R-:W-:Y:S01]  /*9c60*/  IADD3 R77, P6, R6.reuse, 0xc000, RZ ;  /* 0x0000c000064d7810 */ /* 0x040fe20007fde0ff */
[--C-:B------:R-:W-:Y:S01]  /*9c70*/  IMAD.X R69, RZ, RZ, R7.reuse, P4 ;  /* 0x000000ffff457224 */ /* 0x100fe200020e0607 */
[C---:B------:R-:W-:Y:S01]  /*9c80*/  IADD3 R73, P5, R6.reuse, 0xd000, RZ ;  /* 0x0000d00006497810 */ /* 0x040fe20007fbe0ff */
[----:B------:R-:W-:Y:S01]  /*9c90*/  IMAD R48, R3, 0x80, R0 ;  /* 0x0000008003307824 */ /* 0x000fe200078e0200 */
[C---:B------:R-:W-:Y:S01]  /*9ca0*/  IADD3 R65, P4, R6.reuse, 0xe000, RZ ;  /* 0x0000e00006417810 */ /* 0x040fe20007f9e0ff */
[----:B------:R-:W-:Y:S01]  /*9cb0*/  UIMAD UR4, UR41, UR11, UR4 ;  /* 0x0000000b290472a4 */ /* 0x000fe2000f8e0204 */
[----:B------:R-:W-:Y:S01]  /*9cc0*/  LOP3.LUT R9, R6, 0x380, RZ, 0xc0, !PT ;  /* 0x0000038006097812 */ /* 0x000fe200078ec0ff */
[----:B------:R-:W-:Y:S01]  /*9cd0*/  UIMAD.WIDE.U32 UR6, UR41, UR10, UR6 ;  /* 0x0000000a290672a5 */ /* 0x000fe2000f8e0006 */
[----:B------:R-:W-:Y:S01]  /*9ce0*/  LOP3.LUT R76, R77, 0x380, RZ, 0xc0, !PT ;  /* 0x000003804d4c7812 */ /* 0x000fe200078ec0ff */
[----:B------:R-:W-:Y:S01]  /*9cf0*/  ULDC.64 UR8, c[0x0][0xaf0] ;  /* 0x0002bc0000087ab9 */ /* 0x000fe20000000a00 */
[----:B------:R-:W-:Y:S01]  /*9d00*/  LOP3.LUT R72, R73, 0x380, RZ, 0xc0, !PT ;  /* 0x0000038049487812 */ /* 0x000fe200078ec0ff */
[----:B-1----:R-:W-:Y:S01]  /*9d10*/  @P1 IMAD.HI.U32 R0, R48, R49, RZ ;  /* 0x0000003130001227 */ /* 0x002fe200078e00ff */
[----:B------:R-:W-:Y:S01]  /*9d20*/  LOP3.LUT R64, R65, 0x380, RZ, 0xc0, !PT ;  /* 0x0000038041407812 */ /* 0x000fe200078ec0ff */
[----:B------:R-:W-:Y:S01]  /*9d30*/  UIADD3 UR7, UR7, UR4, URZ ;  /* 0x0000000407077290 */ /* 0x000fe2000fffe03f */
[----:B------:R-:W-:Y:S01]  /*9d40*/  SHF.R.U64 R9, R9, 0x3, RZ ;  /* 0x0000000309097819 */ /* 0x000fe200000012ff */
[----:B------:R-:W-:Y:S01]  /*9d50*/  UIMAD UR4, UR37, UR8, URZ ;  /* 0x00000008250472a4 */ /* 0x000fe2000f8e023f */
[----:B------:R-:W-:Y:S01]  /*9d60*/  SHF.R.U64 R76, R76, 0x3, RZ ;  /* 0x000000034c4c7819 */ /* 0x000fe200000012ff */
[----:B------:R-:W-:Y:S01]  /*9d70*/  IMAD.MOV.U32 R3, RZ, RZ, R48 ;  /* 0x000000ffff037224 */ /* 0x000fe200078e0030 */
[----:B------:R-:W-:Y:S01]  /*9d80*/  SHF.R.U64 R72, R72, 0x3, RZ ;  /* 0x0000000348487819 */ /* 0x000fe200000012ff */
[----:B------:R-:W-:Y:S01]  /*9d90*/  UIMAD.WIDE.U32 UR6, UR36, UR8, UR6 ;  /* 0x00000008240672a5 */ /* 0x000fe2000f8e0006 */
[----:B------:R-:W-:Y:S01]  /*9da0*/  SHF.R.U64 R64, R64, 0x3, RZ ;  /* 0x0000000340407819 */ /* 0x000fe200000012ff */
[----:B------:R-:W5:Y:S01]  /*9db0*/  LD.E.128 R32, desc[UR48][R32.64] ;  /* 0x0000003020207980 */ /* 0x000f62000c101d00 */
[----:B------:R-:W-:Y:S01]  /*9dc0*/  LOP3.LUT R6, R9, R6, RZ, 0x3c, !PT ;  /* 0x0000000609067212 */ /* 0x000fe200078e3cff */
[----:B------:R-:W-:Y:S01]  /*9dd0*/  UIMAD UR4, UR36, UR9, UR4 ;  /* 0x00000009240472a4 */ /* 0x000fe2000f8e0204 */
[----:B0-----:R-:W-:Y:S01]  /*9de0*/  @P1 SHF.R.U32.HI R3, RZ, R81, R0 ;  /* 0x00000051ff031219 */ /* 0x001fe20000011600 */
[----:B------:R-:W5:Y:S01]  /*9df0*/  LD.E.128 R36, desc[UR48][R36.64] ;  /* 0x0000003024247980 */ /* 0x000f62000c101d00 */
[----:B------:R-:W-:Y:S01]  /*9e00*/  LOP3.LUT R76, R76, R77, RZ, 0x3c, !PT ;  /* 0x0000004d4c4c7212 */ /* 0x000fe200078e3cff */
[--C-:B------:R-:W-:Y:S01]  /*9e10*/  IMAD.X R77, RZ, RZ, R7.reuse, P6 ;  /* 0x000000ffff4d7224 */ /* 0x100fe200030e0607 */
[----:B------:R-:W-:Y:S01]  /*9e20*/  LOP3.LUT R72, R72, R73, RZ, 0x3c, !PT ;  /* 0x0000004948487212 */ /* 0x000fe200078e3cff */
[--C-:B------:R-:W-:Y:S01]  /*9e30*/  IMAD.X R73, RZ, RZ, R7.reuse, P5 ;  /* 0x000000ffff497224 */ /* 0x100fe200028e0607 */
[----:B------:R-:W-:Y:S01]  /*9e40*/  LOP3.LUT R64, R64, R65, RZ, 0x3c, !PT ;  /* 0x0000004140407212 */ /* 0x000fe200078e3cff */
[----:B------:R-:W-:Y:S01]  /*9e50*/  IMAD.X R65, RZ, RZ, R7, P4 ;  /* 0x000000ffff417224 */ /* 0x000fe200020e0607 */
[----:B------:R-:W5:Y:S01]  /*9e60*/  LD.E.128 R8, desc[UR48][R6.64] ;  /* 0x0000003006087980 */ /* 0x000f62000c101d00 */
[--C-:B------:R-:W-:Y:S01]  /*9e70*/  SHF.R.S32.HI R0, RZ, 0x1f, R3.reuse ;  /* 0x0000001fff007819 */ /* 0x100fe20000011403 */
[----:B------:R-:W-:Y:S01]  /*9e80*/  UIADD3 UR4, UR7, UR4, URZ ;  /* 0x0000000407047290 */ /* 0x000fe2000fffe03f */
[----:B------:R-:W-:Y:S01]  /*9e90*/  IMAD.MOV R49, RZ, RZ, -R3 ;  /* 0x000000ffff317224 */ /* 0x000fe200078e0a03 */
[----:B------:R-:W5:Y:S04]  /*9ea0*/  LD.E.128 R40, desc[UR48][R40.64] ;  /* 0x0000003028287980 */ /* 0x000f68000c101d00 */
[----:B------:R-:W5:Y:S04]  /*9eb0*/  LD.E.128 R68, desc[UR48][R68.64] ;  /* 0x0000003044447980 */ /* 0x000f68000c101d00 */
[----:B------:R0:W5:Y:S01]  /*9ec0*/  LD.E.128 R4, desc[UR48][R20.64] ;  /* 0x0000003014047980 */ /* 0x000162000c101d00 */
[----:B------:R-:W-:-:S03]  /*9ed0*/  IMAD R49, R50, R49, R48 ;  /* 0x0000003132317224 */ /* 0x000fc600078e0230 */
[----:B------:R-:W5:Y:S04]  /*9ee0*/  LD.E.128 R60, desc[UR48][R60.64] ;  /* 0x000000303c3c7980 */ /* 0x000f68000c101d00 */
[----:B------:R-:W5:Y:S01]  /*9ef0*/  LD.E.128 R44, desc[UR48][R44.64] ;  /* 0x000000302c2c7980 */ /* 0x000f62000c101d00 */
[----:B0-----:R-:W-:Y:S02]  /*9f00*/  IMAD.U32 R20, RZ, RZ, UR6 ;  /* 0x00000006ff147e24 */ /* 0x001fe4000f8e00ff */
[----:B------:R-:W-:Y:S01]  /*9f10*/  IMAD.U32 R21, RZ, RZ, UR7 ;  /* 0x00000007ff157e24 */ /* 0x000fe2000f8e00ff */
[----:B------:R-:W-:Y:S01]  /*9f20*/  ULDC.64 UR6, c[0x0][0xae0] ;  /* 0x0002b80000067ab9 */ /* 0x000fe20000000a00 */
[----:B------:R-:W5:Y:S01]  /*9f30*/  LD.E.128 R76, desc[UR48][R76.64] ;  /* 0x000000304c4c7980 */ /* 0x000f62000c101d00 */
[----:B------:R-:W-:-:S02]  /*9f40*/  IMAD R0, R0, UR6, RZ ;  /* 0x0000000600007c24 */ /* 0x000fc4000f8e02ff */
[----:B------:R-:W-:Y:S01]  /*9f50*/  IMAD.U32 R21, RZ, RZ, UR4 ;  /* 0x00000004ff157e24 */ /* 0x000fe2000f8e00ff */
[----:B------:R-:W5:Y:S01]  /*9f60*/  LD.E.128 R72, desc[UR48][R72.64] ;  /* 0x0000003048487980 */ /* 0x000f62000c101d00 */
[C---:B------:R-:W-:Y:S01]  /*9f70*/  IMAD R81, R3.reuse, UR7, R0 ;  /* 0x0000000703517c24 */ /* 0x040fe2000f8e0200 */
[----:B------:R-:W-:Y:S02]  /*9f80*/  SHF.R.S32.HI R0, RZ, 0x1f, R49 ;  /* 0x0000001fff007819 */ /* 0x000fe40000011431 */
[----:B------:R-:W5:Y:S01]  /*9f90*/  LD.E.128 R64, desc[UR48][R64.64] ;  /* 0x0000003040407980 */ /* 0x000f62000c101d00 */
[----:B------:R-:W-:Y:S01]  /*9fa0*/  IMAD.WIDE.U32 R20, R3, UR6, R20 ;  /* 0x0000000603147c25 */ /* 0x000fe2000f8e0014 */
[----:B------:R-:W-:Y:S02]  /*9fb0*/  ULDC.64 UR6, c[0x0][0xad8] ;  /* 0x0002b60000067ab9 */ /* 0x000fe40000000a00 */
[----:B------:R-:W5:Y:S01]  /*9fc0*/  LD.E.128 R52, desc[UR48][R52.64] ;  /* 0x0000003034347980 */ /* 0x000f62000c101d00 */
[----:B------:R-:W-:Y:S01]  /*9fd0*/  IMAD.U32 R84, RZ, RZ, UR40 ;  /* 0x00000028ff547e24 */ /* 0x000fe2000f8e00ff */
[----:B------:R-:W-:Y:S01]  /*9fe0*/  @!PT LDS RZ, [RZ] ;  /* 0x00000000fffff984 */ /* 0x000fe20000000800 */
[----:B------:R-:W-:Y:S01]  /*9ff0*/  @!PT LDS RZ, [RZ] ;  /* 0x00000000fffff984 */ /* 0x000fe20000000800 */
[----:B------:R-:W-:Y:S01]  /*a000*/  @!PT LDS RZ, [RZ] ;  /* 0x00000000fffff984 */ /* 0x000fe20000000800 */
[----:B------:R-:W-:Y:S01]  /*a010*/  @!PT LDS RZ, [RZ] ;  /* 0x00000000fffff984 */ /* 0x000fe20000000800 */
[----:B------:R0:W-:Y:S06]  /*a020*/  MEMBAR.ALL.CTA ;  /* 0x0000000000007992 */ /* 0x0001ec0000008000 */
[----:B0-----:R-:W0:Y:S01]  /*a030*/  FENCE.VIEW.ASYNC.S ;  /* 0x00000000000073c6 */ /* 0x001e220000000000 */
[----:B------:R-:W-:-:S02]  /*a040*/  IMAD.IADD R21, R21, 0x1, R81 ;  /* 0x0000000115157824 */ /* 0x000fc400078e0251 */
[----:B------:R-:W-:Y:S02]  /*a050*/  IMAD R48, R0, UR6, RZ ;  /* 0x0000000600307c24 */ /* 0x000fe4000f8e02ff */
[----:B------:R-:W-:Y:S02]  /*a060*/  IMAD R84, R84, 0x80, R23 ;  /* 0x0000008054547824 */ /* 0x000fe400078e0217 */
[C---:B------:R-:W-:Y:S02]  /*a070*/  IMAD R3, R49.reuse, UR7, R48 ;  /* 0x0000000731037c24 */ /* 0x040fe4000f8e0230 */
[----:B------:R-:W-:Y:S01]  /*a080*/  IMAD.WIDE.U32 R20, R49, UR6, R20 ;  /* 0x0000000631147c25 */ /* 0x000fe2000f8e0014 */
[C---:B------:R-:W-:Y:S01]  /*a090*/  ISETP.GE.AND P2, PT, R84.reuse, R83, PT ;  /* 0x000000535400720c */ /* 0x040fe20003f46270 */
[----:B------:R-:W-:Y:S02]  /*a0a0*/  ULDC.64 UR6, c[0x0][0xa80] ;  /* 0x0002a00000067ab9 */ /* 0x000fe40000000a00 */
[----:B------:R-:W-:Y:S01]  /*a0b0*/  VIADD R0, R84, 0x20 ;  /* 0x0000002054007836 */ /* 0x000fe20000000000 */
[----:B------:R-:W-:Y:S01]  /*a0c0*/  LEA R50, P3, R20, UR6, 0x1 ;  /* 0x0000000614327c11 */ /* 0x000fe2000f8608ff */
[----:B------:R-:W-:-:S02]  /*a0d0*/  IMAD.IADD R3, R21, 0x1, R3 ;  /* 0x0000000115037824 */ /* 0x000fc400078e0203 */
[----:B------:R-:W-:Y:S01]  /*a0e0*/  VIADD R2, R2, 0x38820 ;  /* 0x0003882002027836 */ /* 0x000fe20000000000 */
[-C--:B------:R-:W-:Y:S01]  /*a0f0*/  ISETP.GE.AND P1, PT, R0, R83.reuse, PT ;  /* 0x000000530000720c */ /* 0x080fe20003f26270 */
[----:B------:R-:W-:Y:S01]  /*a100*/  VIADD R0, R84, 0x40 ;  /* 0x0000004054007836 */ /* 0x000fe20000000000 */
[----:B------:R-:W-:Y:S02]  /*a110*/  LEA.HI.X R82, R20, UR7, R3, 0x1, P3 ;  /* 0x0000000714527c11 */ /* 0x000fe400098f0c03 */
[----:B------:R-:W-:Y:S01]  /*a120*/  PRMT R2, RZ, 0x654, R2 ;  /* 0x00000654ff027816 */ /* 0x000fe20000000002 */
[----:B0-----:R0:W1:Y:S01]  /*a130*/  SHFL.IDX PT, R80, R50, RZ, 0x181f ;  /* 0x00181fff32507589 */ /* 0x00106200000e0000 */
[----:B------:R-:W-:Y:S01]  /*a140*/  ISETP.GE.AND P0, PT, R0, R83, PT ;  /* 0x000000530000720c */ /* 0x000fe20003f06270 */
[----:B------:R-:W-:Y:S01]  /*a150*/  BSSY B1, `(.L_x_175) ;  /* 0x0000019000017945 */ /* 0x000fe20003800000 */
[----:B------:R0:W-:Y:S01]  /*a160*/  SYNCS.ARRIVE.TRANS64.RED.A1T0 RZ, [R2+URZ], RZ ;  /* 0x000000ff02ff79a7 */ /* 0x0001e2000810043f */
[----:B------:R0:W2:Y:S01]  /*a170*/  SHFL.IDX PT, R0, R82, RZ, 0x181f ;  /* 0x00181fff52007589 */ /* 0x0000a200000e0000 */
[----:B------:R-:W-:-:S02]  /*a180*/  SHF.R.S32.HI R85, RZ, 0x1f, R19 ;  /* 0x0000001fff557819 */ /* 0x000fc40000011413 */
[----:B------:R-:W-:Y:S02]  /*a190*/  SHF.R.S32.HI R86, RZ, 0x1f, R17 ;  /* 0x0000001fff567819 */ /* 0x000fe40000011411 */
[----:B------:R-:W-:Y:S02]  /*a1a0*/  SHF.R.S32.HI R87, RZ, 0x1f, R18 ;  /* 0x0000001fff577819 */ /* 0x000fe40000011412 */
[----:B------:R-:W-:Y:S01]  /*a1b0*/  SHF.R.S32.HI R88, RZ, 0x1f, R16 ;  /* 0x0000001fff587819 */ /* 0x000fe20000011410 */
[----:B0-----:R-:W-:Y:S06]  /*a1c0*/  @P2 BRA `(.L_x_176) ;  /* 0x0000000000442947 */ /* 0x001fec0003800000 */
[----:B------:R-:W-:Y:S02]  /*a1d0*/  ULDC UR4, c[0x0][0xac8] ;  /* 0x0002b20000047ab9 */ /* 0x000fe40000000800 */
[----:B------:R-:W-:Y:S02]  /*a1e0*/  ISETP.GE.AND P5, PT, R16, UR4, PT ;  /* 0x0000000410007c0c */ /* 0x000fe4000bfa6270 */
[----:B------:R-:W-:Y:S02]  /*a1f0*/  ISETP.GE.AND P4, PT, R18, UR4, PT ;  /* 0x0000000412007c0c */ /* 0x000fe4000bf86270 */
[----:B------:R-:W-:Y:S02]  /*a200*/  ISETP.GE.AND P3, PT, R17, UR4, PT ;  /* 0x0000000411007c0c */ /* 0x000fe4000bf66270 */
[----:B------:R-:W-:-:S07]  /*a210*/  ISETP.GE.AND P2, PT, R19, UR4, PT ;  /* 0x0000000413007c0c */ /* 0x000fce000bf46270 */
[----:B-1----:R-:W-:-:S04]  /*a220*/  @!P5 LEA R2, P6, R16, R80, 0x1 ;  /* 0x000000501002d211 */ /* 0x002fc800078c08ff */
[----:B--2---:R-:W-:Y:S02]  /*a230*/  @!P5 LEA.HI.X R3, R16, R0, R88, 0x1, P6 ;  /* 0x000000001003d211 */ /* 0x004fe400030f0c58 */
[----:B------:R-:W-:-:S03]  /*a240*/  @!P4 LEA R20, P6, R18, R80, 0x1 ;  /* 0x000000501214c211 */ /* 0x000fc600078c08ff */
[----:B-----5:R0:W-:Y:S01]  /*a250*/  @!P5 ST.E.128 desc[UR48][R2.64], R8 ;  /* 0x000000080200d985 */ /* 0x0201e2000c101d30 */
[----:B------:R-:W-:Y:S02]  /*a260*/  @!P4 LEA.HI.X R21, R18, R0, R87, 0x1, P6 ;  /* 0x000000001215c211 */ /* 0x000fe400030f0c57 */
[----:B------:R-:W-:-:S03]  /*a270*/  @!P3 LEA R48, P6, R17, R80, 0x1 ;  /* 0x000000501130b211 */ /* 0x000fc600078c08ff */
[----:B------:R0:W-:Y:S01]  /*a280*/  @!P4 ST.E.128 desc[UR48][R20.64], R56 ;  /* 0x000000381400c985 */ /* 0x0001e2000c101d30 */
[----:B------:R-:W-:Y:S02]  /*a290*/  @!P3 LEA.HI.X R49, R17, R0, R86, 0x1, P6 ;  /* 0x000000001131b211 */ /* 0x000fe400030f0c56 */
[----:B------:R-:W-:-:S03]  /*a2a0*/  @!P2 LEA R80, P6, R19, R80, 0x1 ;  /* 0x000000501350a211 */ /* 0x000fc600078c08ff */
[----:B------:R0:W-:Y:S01]  /*a2b0*/  @!P3 ST.E.128 desc[UR48][R48.64], R68 ;  /* 0x000000443000b985 */ /* 0x0001e2000c101d30 */
[----:B------:R-:W-:-:S05]  /*a2c0*/  @!P2 LEA.HI.X R81, R19, R0, R85, 0x1, P6 ;  /* 0x000000001351a211 */ /* 0x000fca00030f0c55 */
[----:B------:R0:W-:Y:S04]  /*a2d0*/  @!P2 ST.E.128 desc[UR48][R80.64], R76 ;  /* 0x0000004c5000a985 */ /* 0x0001e8000c101d30 */
.L_x_176:
[----:B------:R-:W-:Y:S05]  /*a2e0*/  BSYNC B1 ;  /* 0x0000000000017941 */ /* 0x000fea0003800000 */
.L_x_175:
[----:B--2---:R2:W3:Y:S01]  /*a2f0*/  SHFL.IDX PT, R0, R82, 0x1, 0x181f ;  /* 0x00381f0052007f89 */ /* 0x0044e200000e0000 */
        /* <DEDUP_REMOVED lines=8> */
[-C--:B0-----:R-:W-:Y:S02]  /*a380*/  @!P4 LEA R2, P6, R16, R20.reuse, 0x1 ;  /* 0x000000141002c211 */ /* 0x081fe400078c08ff */
[----:B-----5:R-:W-:Y:S02]  /*a390*/  @!P3 LEA R8, P5, R18, R20, 0x1 ;  /* 0x000000141208b211 */ /* 0x020fe400078a08ff */
[----:B---3--:R-:W-:Y:S02]  /*a3a0*/  @!P4 LEA.HI.X R3, R16, R0, R88, 0x1, P6 ;  /* 0x000000001003c211 */ /* 0x008fe400030f0c58 */
[----:B------:R-:W-:Y:S02]  /*a3b0*/  @!P2 LEA R10, P6, R17, R20, 0x1 ;  /* 0x00000014110aa211 */ /* 0x000fe400078c08ff */
[----:B------:R-:W-:Y:S01]  /*a3c0*/  @!P3 LEA.HI.X R9, R18, R0, R87, 0x1, P5 ;  /* 0x000000001209b211 */ /* 0x000fe200028f0c57 */
[----:B------:R4:W-:Y:S01]  /*a3d0*/  @!P4 ST.E.128 desc[UR48][R2.64], R12 ;  /* 0x0000000c0200c985 */ /* 0x0009e2000c101d30 */
[----:B------:R-:W-:-:S02]  /*a3e0*/  @!P1 LEA R20, P5, R19, R20, 0x1 ;  /* 0x0000001413149211 */ /* 0x000fc400078a08ff */
[-C--:B------:R-:W-:Y:S01]  /*a3f0*/  @!P2 LEA.HI.X R11, R17, R0.reuse, R86, 0x1, P6 ;  /* 0x00000000110ba211 */ /* 0x080fe200030f0c56 */
[----:B------:R4:W-:Y:S01]  /*a400*/  @!P3 ST.E.128 desc[UR48][R8.64], R32 ;  /* 0x000000200800b985 */ /* 0x0009e2000c101d30 */
[----:B------:R-:W-:-:S03]  /*a410*/  @!P1 LEA.HI.X R21, R19, R0, R85, 0x1, P5 ;  /* 0x0000000013159211 */ /* 0x000fc600028f0c55 */
[----:B------:R4:W-:Y:S04]  /*a420*/  @!P2 ST.E.128 desc[UR48][R10.64], R60 ;  /* 0x0000003c0a00a985 */ /* 0x0009e8000c101d30 */
[----:B------:R4:W-:Y:S02]  /*a430*/  @!P1 ST.E.128 desc[UR48][R20.64], R72 ;  /* 0x0000004814009985 */ /* 0x0009e4000c101d30 */
.L_x_178:
[----:B------:R-:W-:Y:S05]  /*a440*/  BSYNC B1 ;  /* 0x0000000000017941 */ /* 0x000fea0003800000 */
.L_x_177:
[----:B---3--:R3:W0:Y:S01]  /*a450*/  SHFL.IDX PT, R0, R82, 0x2, 0x181f ;  /* 0x00581f0052007f89 */ /* 0x00862200000e0000 */
[----:B------:R-:W-:Y:S03]  /*a460*/  BSSY B1, `(.L_x_179) ;  /* 0x0000014000017945 */ /* 0x000fe60003800000 */
[----:B----45:R3:W4:Y:S01]  /*a470*/  SHFL.IDX PT, R12, R50, 0x2, 0x181f ;  /* 0x00581f00320c7f89 */ /* 0x03072200000e0000 */
[----:B------:R-:W-:Y:S05]  /*a480*/  @P0 BRA `(.L_x_180) ;  /* 0x0000000000440947 */ /* 0x000fea0003800000 */
[----:B------:R-:W-:Y:S02]  /*a490*/  ULDC UR4, c[0x0][0xac8] ;  /* 0x0002b20000047ab9 */ /* 0x000fe40000000800 */
[----:B------:R-:W-:Y:S02]  /*a4a0*/  ISETP.GE.AND P3, PT, R16, UR4, PT ;  /* 0x0000000410007c0c */ /* 0x000fe4000bf66270 */
[----:B------:R-:W-:Y:S02]  /*a4b0*/  ISETP.GE.AND P2, PT, R18, UR4, PT ;  /* 0x0000000412007c0c */ /* 0x000fe4000bf46270 */
[----:B------:R-:W-:Y:S02]  /*a4c0*/  ISETP.GE.AND P1, PT, R17, UR4, PT ;  /* 0x0000000411007c0c */ /* 0x000fe4000bf26270 */
[----:B------:R-:W-:-:S07]  /*a4d0*/  ISETP.GE.AND P0, PT, R19, UR4, PT ;  /* 0x0000000413007c0c */ /* 0x000fce000bf06270 */
[-C--:B----4-:R-:W-:Y:S02]  /*a4e0*/  @!P3 LEA R2, P6, R16, R12.reuse, 0x1 ;  /* 0x0000000c1002b211 */ /* 0x090fe400078c08ff */
[-C--:B------:R-:W-:Y:S02]  /*a4f0*/  @!P2 LEA R8, P5, R18, R12.reuse, 0x1 ;  /* 0x0000000c1208a211 */ /* 0x080fe400078a08ff */
[----:B------:R-:W-:Y:S02]  /*a500*/  @!P1 LEA R10, P4, R17, R12, 0x1 ;  /* 0x0000000c110a9211 */ /* 0x000fe400078808ff */
[----:B0-----:R-:W-:Y:S02]  /*a510*/  @!P3 LEA.HI.X R3, R16, R0, R88, 0x1, P6 ;  /* 0x000000001003b211 */ /* 0x001fe400030f0c58 */
[----:B------:R-:W-:Y:S02]  /*a520*/  @!P0 LEA R12, P6, R19, R12, 0x1 ;  /* 0x0000000c130c8211 */ /* 0x000fe400078c08ff */
[-C--:B------:R-:W-:Y:S01]  /*a530*/  @!P2 LEA.HI.X R9, R18, R0.reuse, R87, 0x1, P5 ;  /* 0x000000001209a211 */ /* 0x080fe200028f0c57 */
[----:B------:R0:W-:Y:S01]  /*a540*/  @!P3 ST.E.128 desc[UR48][R2.64], R24 ;  /* 0x000000180200b985 */ /* 0x0001e2000c101d30 */
[----:B------:R-:W-:-:S02]  /*a550*/  @!P1 LEA.HI.X R11, R17, R0, R86, 0x1, P4 ;  /* 0x00000000110b9211 */ /* 0x000fc400020f0c56 */
[----:B------:R-:W-:Y:S01]  /*a560*/  @!P0 LEA.HI.X R13, R19, R0, R85, 0x1, P6 ;  /* 0x00000000130d8211 */ /* 0x000fe200030f0c55 */
[----:B------:R0:W-:Y:S04]  /*a570*/  @!P2 ST.E.128 desc[UR48][R8.64], R36 ;  /* 0x000000240800a985 */ /* 0x0001e8000c101d30 */
[----:B------:R0:W-:Y:S04]  /*a580*/  @!P1 ST.E.128 desc[UR48][R10.64], R44 ;  /* 0x0000002c0a009985 */ /* 0x0001e8000c101d30 */
[----:B------:R0:W-:Y:S02]  /*a590*/  @!P0 ST.E.128 desc[UR48][R12.64], R64 ;  /* 0x000000400c008985 */ /* 0x0001e4000c101d30 */
.L_x_180:
[----:B------:R-:W-:Y:S05]  /*a5a0*/  BSYNC B1 ;  /* 0x0000000000017941 */ /* 0x000fea0003800000 */
.L_x_179:
[----:B0-----:R-:W-:Y:S01]  /*a5b0*/  VIADD R0, R84, 0x60 ;  /* 0x0000006054007836 */ /* 0x001fe20000000000 */
[----:B--23--:R-:W3:Y:S04]  /*a5c0*/  SHFL.IDX PT, R82, R82, 0x3, 0x181f ;  /* 0x00781f0052527f89 */ /* 0x00cee800000e0000 */
[----:B------:R-:W-:Y:S01]  /*a5d0*/  ISETP.GE.AND P0, PT, R0, R83, PT ;  /* 0x000000530000720c */ /* 0x000fe20003f06270 */
[----:B------:R-:W0:-:S12]  /*a5e0*/  SHFL.IDX PT, R50, R50, 0x3, 0x181f ;  /* 0x00781f0032327f89 */ /* 0x000e1800000e0000 */
[----:B------:R-:W-:Y:S05]  /*a5f0*/  @P0 BRA `(.L_x_181) ;  /* 0x0000000c00d40947 */ /* 0x000fea0003800000 */
[----:B------:R-:W-:Y:S02]  /*a600*/  ULDC UR4, c[0x0][0xac8] ;  /* 0x0002b20000047ab9 */ /* 0x000fe40000000800 */
[----:B------:R-:W-:Y:S02]  /*a610*/  ISETP.GE.AND P3, PT, R16, UR4, PT ;  /* 0x0000000410007c0c */ /* 0x000fe4000bf66270 */
[----:B------:R-:W-:Y:S02]  /*a620*/  ISETP.GE.AND P4, PT, R18, UR4, PT ;  /* 0x0000000412007c0c */ /* 0x000fe4000bf86270 */
[----:B------:R-:W-:-:S09]  /*a630*/  ISETP.GE.AND P5, PT, R17, UR4, PT ;  /* 0x0000000411007c0c */ /* 0x000fd2000bfa6270 */
[-C--:B0-----:R-:W-:Y:S02]  /*a640*/  @!P3 LEA R2, P0, R16, R50.reuse, 0x1 ;  /* 0x000000321002b211 */ /* 0x081fe400078008ff */
[-C--:B------:R-:W-:Y:S02]  /*a650*/  @!P4 LEA R8, P1, R18, R50.reuse, 0x1 ;  /* 0x000000321208c211 */ /* 0x080fe400078208ff */
[C---:B------:R-:W-:Y:S02]  /*a660*/  @!P5 LEA R10, P2, R17.reuse, R50, 0x1 ;  /* 0x00000032110ad211 */ /* 0x040fe400078408ff */
[-C--:B---3--:R-:W-:Y:S02]  /*a670*/  @!P3 LEA.HI.X R3, R16, R82.reuse, R88, 0x1, P0 ;  /* 0x000000521003b211 */ /* 0x088fe400000f0c58 */
[-C--:B------:R-:W-:Y:S02]  /*a680*/  @!P4 LEA.HI.X R9, R18, R82.reuse, R87, 0x1, P1 ;  /* 0x000000521209c211 */ /* 0x080fe400008f0c57 */
[----:B------:R-:W-:Y:S01]  /*a690*/  @!P5 LEA.HI.X R11, R17, R82, R86, 0x1, P2 ;  /* 0x00000052110bd211 */ /* 0x000fe200010f0c56 */
[----:B------:R0:W-:Y:S01]  /*a6a0*/  @!P3 ST.E.128 desc[UR48][R2.64], R28 ;  /* 0x0000001c0200b985 */ /* 0x0001e2000c101d30 */
[----:B------:R-:W-:-:S03]  /*a6b0*/  ISETP.GE.AND P0, PT, R19, UR4, PT ;  /* 0x0000000413007c0c */ /* 0x000fc6000bf06270 */
[----:B------:R0:W-:Y:S04]  /*a6c0*/  @!P4 ST.E.128 desc[UR48][R8.64], R40 ;  /* 0x000000280800c985 */ /* 0x0001e8000c101d30 */
[----:B------:R0:W-:Y:S06]  /*a6d0*/  @!P5 ST.E.128 desc[UR48][R10.64], R4 ;  /* 0x000000040a00d985 */ /* 0x0001ec000c101d30 */
[----:B------:R-:W-:Y:S05]  /*a6e0*/  @P0 BRA `(.L_x_181) ;  /* 0x0000000c00980947 */ /* 0x000fea0003800000 */
[----:B0-----:R-:W-:-:S04]  /*a6f0*/  LEA R2, P0, R19, R50, 0x1 ;  /* 0x0000003213027211 */ /* 0x001fc800078008ff */
[----:B------:R-:W-:-:S05]  /*a700*/  LEA.HI.X R3, R19, R82, R85, 0x1, P0 ;  /* 0x0000005213037211 */ /* 0x000fca00000f0c55 */
[----:B------:R0:W-:Y:S01]  /*a710*/  ST.E.128 desc[UR48][R2.64], R52 ;  /* 0x0000003402007985 */ /* 0x0001e2000c101d30 */
[----:B------:R-:W-:Y:S05]  /*a720*/  BRA `(.L_x_181) ;  /* 0x0000000c00887947 */ /* 0x000fea0003800000 */
.L_x_173:
[----:B------:R-:W-:Y:S01]  /*a730*/  ULDC.64 UR8, c[0x0][0xc00] ;  /* 0x0003000000087ab9 */ /* 0x000fe20000000a00 */
[----:B------:R-:W-:Y:S01]  /*a740*/  USHF.L.U32 UR7, UR36, 0x2, URZ ;  /* 0x0000000224077899 */ /* 0x000fe2000800063f */
[----:B------:R-:W0:Y:S01]  /*a750*/  LDC R11, c[0x0][0xbe8] ;  /* 0x0002fa00ff0b7b82 */ /* 0x000e220000000800 */
[----:B------:R-:W-:Y:S02]  /*a760*/  UISETP.NE.U32.AND UP0, UPT, UR8, URZ, UPT ;  /* 0x0000003f0800728c */ /* 0x000fe4000bf05070 */
[----:B------:R-:W-:Y:S02]  /*a770*/  USHF.L.U64.HI UR10, UR36, 0x2, UR37 ;  /* 0x00000002240a7899 */ /* 0x000fe40008010225 */
[----:B------:R-:W-:Y:S02]  /*a780*/  UISETP.NE.AND.EX UP0, UPT, UR9, URZ, UPT, UP0 ;  /* 0x0000003f0900728c */ /* 0x000fe4000bf05300 */
[----:B------:R-:W-:-:S04]  /*a790*/  UIADD3 UR4, UP1, UR7, UR8, URZ ;  /* 0x0000000807047290 */ /* 0x000fc8000ff3e03f */
[----:B------:R-:W-:Y:S01]  /*a7a0*/  PLOP3.LUT P2, PT, PT, PT, UP0, 0x80, 0x0 ;  /* 0x000000000000781c */ /* 0x000fe20003f4f008 */
[----:B------:R-:W-:Y:S01]  /*a7b0*/  UIADD3.X UR6, UR10, UR9, URZ, UP1, !UPT ;  /* 0x000000090a067290 */ /* 0x000fe20008ffe43f */
[----:B------:R-:W-:Y:S02]  /*a7c0*/  IMAD.U32 R2, RZ, RZ, UR4 ;  /* 0x00000004ff027e24 */ /* 0x000fe4000f8e00ff */
[----:B------:R-:W-:Y:S02]  /*a7d0*/  ULDC.64 UR8, c[0x0][0xc08] ;  /* 0x0003020000087ab9 */ /* 0x000fe40000000a00 */
[----:B------:R-:W-:Y:S01]  /*a7e0*/  UISETP.NE.U32.AND UP1, UPT, UR8, URZ, UPT ;  /* 0x0000003f0800728c */ /* 0x000fe2000bf25070 */
[----:B------:R-:W-:-:S03]  /*a7f0*/  IMAD.U32 R3, RZ, RZ, UR6 ;  /* 0x00000006ff037e24 */ /* 0x000fc6000f8e00ff */
[----:B------:R-:W-:-:S03]  /*a800*/  UISETP.NE.AND.EX UP1, UPT, UR9, URZ, UPT, UP1 ;  /* 0x0000003f0900728c */ /* 0x000fc6000bf25310 */
[----:B------:R-:W2:Y:S01]  /*a810*/  @P2 LDG.E R6, desc[UR48][R2.64] ;  /* 0x0000003002062981 */ /* 0x000ea2000c1e1900 */
[----:B------:R-:W-:Y:S02]  /*a820*/  ULDC UR4, c[0x0][0xa88] ;  /* 0x0002a20000047ab9 */ /* 0x000fe40000000800 */
[----:B------:R-:W-:Y:S01]  /*a830*/  PLOP3.LUT P3, PT, PT, PT, UP1, 0x80, 0x0 ;  /* 0x000000000000781c */ /* 0x000fe20003f6f018 */
[----:B------:R-:W-:-:S04]  /*a840*/  IMAD.U32 R0, RZ, RZ, UR4 ;  /* 0x00000004ff007e24 */ /* 0x000fc8000f8e00ff */
[----:B------:R-:W-:-:S04]  /*a850*/  @UP1 UIADD3 UR6, UP2, UR7, UR8, URZ ;  /* 0x0000000807061290 */ /* 0x000fc8000ff5e03f */
[----:B------:R-:W-:Y:S02]  /*a860*/  @UP1 UIADD3.X UR7, UR10, UR9, URZ, UP2, !UPT ;  /* 0x000000090a071290 */ /* 0x000fe400097fe43f */
[----:B------:R-:W-:-:S04]  /*a870*/  IMAD.U32 R4, RZ, RZ, UR6 ;  /* 0x00000006ff047e24 */ /* 0x000fc8000f8e00ff */
[----:B------:R-:W-:-:S05]  /*a880*/  IMAD.U32 R5, RZ, RZ, UR7 ;  /* 0x00000007ff057e24 */ /* 0x000fca000f8e00ff */
[----:B------:R1:W5:Y:S01]  /*a890*/  @P3 LDG.E R0, desc[UR48][R4.64] ;  /* 0x0000003004003981 */ /* 0x000362000c1e1900 */
[----:B0-----:R-:W-:Y:S01]  /*a8a0*/  ISETP.NE.AND P0, PT, R11, 0x1, PT ;  /* 0x000000010b00780c */ /* 0x001fe20003f05270 */
[----:B------:R-:W-:Y:S01]  /*a8b0*/  UMOV UR4, URZ ;  /* 0x0000003f00047c82 */ /* 0x000fe20008000000 */
[----:B------:R-:W-:Y:S01]  /*a8c0*/  USHF.R.S32.HI UR10, URZ, 0x1f, UR41 ;  /* 0x0000001f3f0a7899 */ /* 0x000fe20008011429 */
[----:B------:R-:W0:Y:S10]  /*a8d0*/  S2R R7, SR_TID.X ;  /* 0x0000000000077919 */ /* 0x000e340000002100 */
[----:B------:R-:W3:Y:S01]  /*a8e0*/  @P0 LDC R9, c[0x0][0xbec] ;  /* 0x0002fb00ff090b82 */ /* 0x000ee20000000800 */
[----:B0-----:R-:W-:-:S05]  /*a8f0*/  VIADD R7, R7, 0xffffff80 ;  /* 0xffffff8007077836 */ /* 0x001fca0000000000 */
[----:B------:R-:W-:Y:S02]  /*a900*/  ISETP.GE.AND P1, PT, R7, 0x80, PT ;  /* 0x000000800700780c */ /* 0x000fe40003f26270 */
[----:B--2---:R-:W-:-:S13]  /*a910*/  @P2 R2UR UR4, R6 ;  /* 0x00000000060422ca */ /* 0x004fda00000e0000 */
[----:B------:R-:W-:Y:S01]  /*a920*/  USHF.R.S32.HI UR9, URZ, 0x1f, UR4 ;  /* 0x0000001f3f097899 */ /* 0x000fe20008011404 */
[----:B-1-3--:R-:W-:Y:S11]  /*a930*/  @P3 BRA `(.L_x_182) ;  /* 0x0000000000103947 */ /* 0x00aff60003800000 */
[----:B------:R-:W-:Y:S05]  /*a940*/  @!P2 BRA `(.L_x_182) ;  /* 0x00000000000ca947 */ /* 0x000fea0003800000 */
[----:B------:R-:W2:Y:S04]  /*a950*/  LDG.E R5, desc[UR48][R2.64] ;  /* 0x0000003002057981 */ /* 0x000ea8000c1e1900 */
[----:B-----5:R-:W2:Y:S02]  /*a960*/  LDG.E R0, desc[UR48][R2.64+0x4] ;  /* 0x0000043002007981 */ /* 0x020ea4000c1e1900 */
[----:B--2---:R-:W-:-:S07]  /*a970*/  IMAD.IADD R0, R0, 0x1, -R5 ;  /* 0x0000000100007824 */ /* 0x004fce00078e0a05 */
.L_x_182:
[----:B------:R-:W-:Y:S01]  /*a980*/  USEL UR36, UR36, URZ, !UP0 ;  /* 0x0000003f24247287 */ /* 0x000fe2000c000000 */
[----:B------:R-:W-:Y:S01]  /*a990*/  BSSY B1, `(.L_x_183) ;  /* 0x000002d000017945 */ /* 0x000fe20003800000 */
[----:B------:R-:W-:-:S03]  /*a9a0*/  USEL UR37, UR37, URZ, !UP0 ;  /* 0x0000003f25257287 */ /* 0x000fc6000c000000 */
[----:B------:R-:W-:Y:S09]  /*a9b0*/  @P1 BRA `(.L_x_184) ;  /* 0x0000000000a81947 */ /* 0x000ff20003800000 */
[----:B------:R-:W0:Y:S01]  /*a9c0*/  S2R R3, SR_TID.X ;  /* 0x0000000000037919 */ /* 0x000e220000002100 */
[----:B------:R-:W1:Y:S01]  /*a9d0*/  LDC R7, c[0x0][0xbe8] ;  /* 0x0002fa00ff077b82 */ /* 0x000e620000000800 */
[----:B------:R-:W-:-:S04]  /*a9e0*/  IMAD.U32 R2, RZ, RZ, UR40 ;  /* 0x00000028ff027e24 */ /* 0x000fc8000f8e00ff */
[----:B0-----:R-:W-:Y:S02]  /*a9f0*/  IMAD R2, R2, 0x80, R3 ;  /* 0x0000008002027824 */ /* 0x001fe400078e0203 */
[----:B-1---5:R-:W-:Y:S02]  /*aa00*/  IMAD R3, R0, R7, RZ ;  /* 0x0000000700037224 */ /* 0x022fe400078e02ff */
[----:B------:R-:W-:-:S05]  /*aa10*/  VIADD R4, R2, 0xffffff80 ;  /* 0xffffff8002047836 */ /* 0x000fca0000000000 */
[----:B------:R-:W-:-:S13]  /*aa20*/  ISETP.GE.AND P1, PT, R4, R3, PT ;  /* 0x000000030400720c */ /* 0x000fda0003f26270 */
[----:B------:R-:W-:Y:S05]  /*aa30*/  @P1 BRA `(.L_x_184) ;  /* 0x0000000000881947 */ /* 0x000fea0003800000 */
[----:B------:R-:W-:Y:S01]  /*aa40*/  ISETP.NE.AND P1, PT, R7, 0x1, PT ;  /* 0x000000010700780c */ /* 0x000fe20003f25270 */
[----:B------:R-:W-:Y:S01]  /*aa50*/  ULDC.64 UR12, c[0x0][0xb90] ;  /* 0x0002e400000c7ab9 */ /* 0x000fe20000000a00 */
[----:B------:R-:W-:Y:S01]  /*aa60*/  UMOV UR6, UR4 ;  /* 0x0000000400067c82 */ /* 0x000fe20008000000 */
[----:B------:R-:W-:Y:S01]  /*aa70*/  UIMAD UR8, UR10, UR12, URZ ;  /* 0x0000000c0a0872a4 */ /* 0x000fe2000f8e023f */
[----:B------:R-:W-:Y:S01]  /*aa80*/  IMAD.MOV.U32 R2, RZ, RZ, R4 ;  /* 0x000000ffff027224 */ /* 0x000fe200078e0004 */
[----:B------:R-:W-:Y:S02]  /*aa90*/  UMOV UR7, UR9 ;  /* 0x0000000900077c82 */ /* 0x000fe40008000000 */
[----:B------:R-:W-:Y:S02]  /*aaa0*/  UIMAD.WIDE.U32 UR6, UR41, UR12, UR6 ;  /* 0x0000000c290672a5 */ /* 0x000fe4000f8e0006 */
[----:B------:R-:W-:-:S03]  /*aab0*/  UIMAD UR8, UR41, UR13, UR8 ;  /* 0x0000000d290872a4 */ /* 0x000fc6000f8e0208 */
[----:B------:R-:W-:Y:S01]  /*aac0*/  ULDC.64 UR12, c[0x0][0xb98] ;  /* 0x0002e600000c7ab9 */ /* 0x000fe20000000a00 */
[----:B------:R-:W0:Y:S01]  /*aad0*/  @P1 LDC R3, c[0x0][0xbec] ;  /* 0x0002fb00ff031b82 */ /* 0x000e220000000800 */
[----:B------:R-:W-:Y:S02]  /*aae0*/  UIADD3 UR7, UR7, UR8, URZ ;  /* 0x0000000807077290 */ /* 0x000fe4000fffe03f */
[----:B------:R-:W-:Y:S02]  /*aaf0*/  UIMAD UR8, UR37, UR12, URZ ;  /* 0x0000000c250872a4 */ /* 0x000fe4000f8e023f */
[----:B------:R-:W-:Y:S02]  /*ab00*/  UIMAD.WIDE.U32 UR6, UR36, UR12, UR6 ;  /* 0x0000000c240672a5 */ /* 0x000fe4000f8e0006 */
[----:B------:R-:W-:Y:S01]  /*ab10*/  UIMAD UR8, UR36, UR13, UR8 ;  /* 0x0000000d240872a4 */ /* 0x000fe2000f8e0208 */
[----:B------:R-:W1:Y:S02]  /*ab20*/  @P1 LDC R6, c[0x0][0xbf0] ;  /* 0x0002fc00ff061b82 */ /* 0x000e640000000800 */
[----:B------:R-:W-:Y:S01]  /*ab30*/  ULDC.64 UR12, c[0x0][0xb88] ;  /* 0x0002e200000c7ab9 */ /* 0x000fe20000000a00 */
[----:B0-----:R-:W-:-:S05]  /*ab40*/  @P1 IMAD.HI.U32 R3, R4, R3, RZ ;  /* 0x0000000304031227 */ /* 0x001fca00078e00ff */
[----:B-1----:R-:W-:Y:S01]  /*ab50*/  @P1 SHF.R.U32.HI R2, RZ, R6, R3 ;  /* 0x00000006ff021219 */ /* 0x002fe20000011603 */
[----:B------:R-:W-:-:S03]  /*ab60*/  IMAD.U32 R6, RZ, RZ, UR8 ;  /* 0x00000008ff067e24 */ /* 0x000fc6000f8e00ff */
[--C-:B------:R-:W-:Y:S01]  /*ab70*/  SHF.R.S32.HI R3, RZ, 0x1f, R2.reuse ;  /* 0x0000001fff037819 */ /* 0x100fe20000011402 */
[----:B------:R-:W-:Y:S01]  /*ab80*/  IMAD.MOV R5, RZ, RZ, -R2 ;  /* 0x000000ffff057224 */ /* 0x000fe200078e0a02 */
[----:B------:R-:W-:-:S03]  /*ab90*/  IADD3 R2, P1, R2, UR6, RZ ;  /* 0x0000000602027c10 */ /* 0x000fc6000ff3e0ff */
[----:B------:R-:W-:Y:S01]  /*aba0*/  IMAD R5, R7, R5, R4 ;  /* 0x0000000507057224 */ /* 0x000fe200078e0204 */
[----:B------:R-:W-:Y:S01]  /*abb0*/  IADD3.X R3, R3, UR7, R6, P1, !PT ;  /* 0x0000000703037c10 */ /* 0x000fe20008ffe406 */
[----:B------:R-:W-:-:S03]  /*abc0*/  ULDC.64 UR6, c[0x0][0xb50] ;  /* 0x0002d40000067ab9 */ /* 0x000fc60000000a00 */
[----:B------:R-:W-:Y:S01]  /*abd0*/  SHF.R.S32.HI R4, RZ, 0x1f, R5 ;  /* 0x0000001fff047819 */ /* 0x000fe20000011405 */
[----:B------:R-:W-:-:S04]  /*abe0*/  IMAD.WIDE.U32 R2, R5, UR12, R2 ;  /* 0x0000000c05027c25 */ /* 0x000fc8000f8e0002 */
[----:B------:R-:W-:-:S04]  /*abf0*/  IMAD R4, R4, UR12, RZ ;  /* 0x0000000c04047c24 */ /* 0x000fc8000f8e02ff */
[----:B------:R-:W-:Y:S01]  /*ac00*/  IMAD R7, R5, UR13, R4 ;  /* 0x0000000d05077c24 */ /* 0x000fe2000f8e0204 */
[----:B------:R-:W-:-:S03]  /*ac10*/  LEA R4, P1, R2, UR6, 0x2 ;  /* 0x0000000602047c11 */ /* 0x000fc6000f8210ff */
[----:B------:R-:W-:-:S05]  /*ac20*/  IMAD.IADD R3, R3, 0x1, R7 ;  /* 0x0000000103037824 */ /* 0x000fca00078e0207 */
[----:B------:R-:W-:Y:S01]  /*ac30*/  LEA.HI.X R5, R2, UR7, R3, 0x2, P1 ;  /* 0x0000000702057c11 */ /* 0x000fe200088f1403 */
[----:B------:R-:W-:-:S05]  /*ac40*/  IMAD.MOV.U32 R3, RZ, RZ, -0x800000 ;  /* 0xff800000ff037424 */ /* 0x000fca00078e00ff */
[----:B------:R0:W-:Y:S02]  /*ac50*/  STG.E desc[UR48][R4.64], R3 ;  /* 0x0000000304007986 */ /* 0x0001e4000c101930 */
.L_x_184:
[----:B------:R-:W-:Y:S05]  /*ac60*/  BSYNC B1 ;  /* 0x0000000000017941 */ /* 0x000fea0003800000 */
.L_x_183:
[----:B0-----:R-:W0:Y:S01]  /*ac70*/  @P0 LDC R3, c[0x0][0xbf0] ;  /* 0x0002fc00ff030b82 */ /* 0x001e220000000800 */
[----:B------:R-:W-:Y:S01]  /*ac80*/  ULDC.64 UR12, c[0x0][0xaa0] ;  /* 0x0002a800000c7ab9 */ /* 0x000fe20000000a00 */
[----:B------:R-:W-:Y:S01]  /*ac90*/  IMAD R2, R22, 0x20, R23 ;  /* 0x0000002016027824 */ /* 0x000fe200078e0217 */
[----:B------:R-:W-:Y:S01]  /*aca0*/  UIMAD UR8, UR9, UR12, URZ ;  /* 0x0000000c090872a4 */ /* 0x000fe2000f8e023f */
[----:B------:R-:W-:Y:S01]  /*acb0*/  IMAD.U32 R5, RZ, RZ, UR40 ;  /* 0x00000028ff057e24 */ /* 0x000fe2000f8e00ff */
[----:B------:R-:W-:Y:S01]  /*acc0*/  UIMAD.WIDE.U32 UR6, UR4, UR12, URZ ;  /* 0x0000000c040672a5 */ /* 0x000fe2000f8e003f */
[----:B------:R-:W-:Y:S01]  /*acd0*/  BSSY B1, `(.L_x_185) ;  /* 0x0000045000017945 */ /* 0x000fe20003800000 */
[----:B------:R-:W-:Y:S01]  /*ace0*/  UIMAD UR8, UR4, UR13, UR8 ;  /* 0x0000000d040872a4 */ /* 0x000fe2000f8e0208 */
[----:B------:R-:W-:Y:S01]  /*acf0*/  IMAD R6, R5, 0x80, R2 ;  /* 0x0000008005067824 */ /* 0x000fe200078e0202 */
[----:B------:R-:W-:Y:S01]  /*ad00*/  SHF.R.S32.HI R20, RZ, 0x1f, R19 ;  /* 0x0000001fff147819 */ /* 0x000fe20000011413 */
[----:B------:R-:W-:Y:S01]  /*ad10*/  ULDC.64 UR12, c[0x0][0xae8] ;  /* 0x0002ba00000c7ab9 */ /* 0x000fe20000000a00 */
[----:B------:R-:W-:Y:S01]  /*ad20*/  UIADD3 UR7, UR7, UR8, URZ ;  /* 0x0000000807077290 */ /* 0x000fe2000fffe03f */
[----:B------:R-:W-:Y:S01]  /*ad30*/  @P0 IMAD.HI.U32 R2, R6, R9, RZ ;  /* 0x0000000906020227 */ /* 0x000fe200078e00ff */
[----:B------:R-:W-:Y:S01]  /*ad40*/  UIMAD UR4, UR10, UR12, URZ ;  /* 0x0000000c0a0472a4 */ /* 0x000fe2000f8e023f */
[----:B------:R-:W-:Y:S01]  /*ad50*/  SHF.R.S32.HI R21, RZ, 0x1f, R17 ;  /* 0x0000001fff157819 */ /* 0x000fe20000011411 */
[----:B------:R-:W-:Y:S01]  /*ad60*/  UIMAD.WIDE.U32 UR6, UR41, UR12, UR6 ;  /* 0x0000000c290672a5 */ /* 0x000fe2000f8e0006 */
[----:B------:R-:W-:Y:S01]  /*ad70*/  IMAD.MOV.U32 R5, RZ, RZ, R6 ;  /* 0x000000ffff057224 */ /* 0x000fe200078e0006 */
[----:B------:R-:W-:Y:S01]  /*ad80*/  UIMAD UR4, UR41, UR13, UR4 ;  /* 0x0000000d290472a4 */ /* 0x000fe2000f8e0204 */
[----:B------:R-:W-:Y:S01]  /*ad90*/  SHF.R.S32.HI R24, RZ, 0x1f, R18 ;  /* 0x0000001fff187819 */ /* 0x000fe20000011412 */
[----:B------:R-:W-:Y:S01]  /*ada0*/  ULDC.64 UR8, c[0x0][0xaf0] ;  /* 0x0002bc0000087ab9 */ /* 0x000fe20000000a00 */
[----:B------:R-:W-:Y:S01]  /*adb0*/  SHF.R.S32.HI R25, RZ, 0x1f, R16 ;  /* 0x0000001fff197819 */ /* 0x000fe20000011410 */
[----:B------:R-:W-:-:S02]  /*adc0*/  UIADD3 UR7, UR7, UR4, URZ ;  /* 0x0000000407077290 */ /* 0x000fc4000fffe03f */
[----:B------:R-:W-:Y:S01]  /*add0*/  UIMAD UR4, UR37, UR8, URZ ;  /* 0x00000008250472a4 */ /* 0x000fe2000f8e023f */
[----:B0-----:R-:W-:Y:S01]  /*ade0*/  @P0 SHF.R.U32.HI R5, RZ, R3, R2 ;  /* 0x00000003ff050219 */ /* 0x001fe20000011602 */
[----:B------:R-:W-:Y:S02]  /*adf0*/  UIMAD.WIDE.U32 UR6, UR36, UR8, UR6 ;  /* 0x00000008240672a5 */ /* 0x000fe4000f8e0006 */
[----:B------:R-:W-:Y:S01]  /*ae00*/  UIMAD UR4, UR36, UR9, UR4 ;  /* 0x00000009240472a4 */ /* 0x000fe2000f8e0204 */
[--C-:B------:R-:W-:Y:S01]  /*ae10*/  SHF.R.S32.HI R2, RZ, 0x1f, R5.reuse ;  /* 0x0000001fff027819 */ /* 0x100fe20000011405 */
[----:B------:R-:W-:Y:S01]  /*ae20*/  IMAD.MOV R7, RZ, RZ, -R5 ;  /* 0x000000ffff077224 */ /* 0x000fe200078e0a05 */
[----:B------:R-:W-:Y:S01]  /*ae30*/  ULDC.64 UR8, c[0x0][0xae0] ;  /* 0x0002b80000087ab9 */ /* 0x000fe20000000a00 */
[----:B------:R-:W-:Y:S02]  /*ae40*/  UIADD3 UR4, UR7, UR4, URZ ;  /* 0x0000000407047290 */ /* 0x000fe4000fffe03f */
[----:B------:R-:W-:-:S02]  /*ae50*/  IMAD.U32 R3, RZ, RZ, UR7 ;  /* 0x00000007ff037e24 */ /* 0x000fc4000f8e00ff */
[----:B------:R-:W-:Y:S02]  /*ae60*/  IMAD R4, R2, UR8, RZ ;  /* 0x0000000802047c24 */ /* 0x000fe4000f8e02ff */
[----:B------:R-:W-:Y:S02]  /*ae70*/  IMAD R7, R11, R7, R6 ;  /* 0x000000070b077224 */ /* 0x000fe400078e0206 */
[----:B------:R-:W-:Y:S01]  /*ae80*/  IMAD.U32 R2, RZ, RZ, UR6 ;  /* 0x00000006ff027e24 */ /* 0x000fe2000f8e00ff */
[----:B------:R-:W-:Y:S01]  /*ae90*/  ULDC.64 UR6, c[0x0][0xad8] ;  /* 0x0002b60000067ab9 */ /* 0x000fe20000000a00 */
[----:B------:R-:W-:Y:S02]  /*aea0*/  IMAD.U32 R3, RZ, RZ, UR4 ;  /* 0x00000004ff037e24 */ /* 0x000fe4000f8e00ff */
[C---:B------:R-:W-:Y:S01]  /*aeb0*/  IMAD R9, R5.reuse, UR9, R4 ;  /* 0x0000000905097c24 */ /* 0x040fe2000f8e0204 */
[----:B------:R-:W-:Y:S01]  /*aec0*/  SHF.R.S32.HI R4, RZ, 0x1f, R7 ;  /* 0x0000001fff047819 */ /* 0x000fe20000011407 */
[----:B------:R-:W-:-:S04]  /*aed0*/  IMAD.WIDE.U32 R2, R5, UR8, R2 ;  /* 0x0000000805027c25 */ /* 0x000fc8000f8e0002 */
[----:B------:R-:W-:Y:S02]  /*aee0*/  IMAD.U32 R6, RZ, RZ, UR40 ;  /* 0x00000028ff067e24 */ /* 0x000fe4000f8e00ff */
[----:B------:R-:W-:Y:S02]  /*aef0*/  IMAD.IADD R3, R3, 0x1, R9 ;  /* 0x0000000103037824 */ /* 0x000fe400078e0209 */
[----:B------:R-:W-:Y:S02]  /*af00*/  IMAD R4, R4, UR6, RZ ;  /* 0x0000000604047c24 */ /* 0x000fe4000f8e02ff */
[----:B------:R-:W-:Y:S02]  /*af10*/  IMAD R6, R6, 0x80, R23 ;  /* 0x0000008006067824 */ /* 0x000fe400078e0217 */
[----:B-----5:R-:W-:Y:S02]  /*af20*/  IMAD R11, R0, R11, RZ ;  /* 0x0000000b000b7224 */ /* 0x020fe400078e02ff */
[----:B------:R-:W-:-:S02]  /*af30*/  IMAD R5, R7, UR7, R4 ;  /* 0x0000000707057c24 */ /* 0x000fc4000f8e0204 */
[----:B------:R-:W-:Y:S01]  /*af40*/  IMAD.WIDE.U32 R2, R7, UR6, R2 ;  /* 0x0000000607027c25 */ /* 0x000fe2000f8e0002 */
[C---:B------:R-:W-:Y:S01]  /*af50*/  ISETP.GE.AND P2, PT, R6.reuse, R11, PT ;  /* 0x0000000b0600720c */ /* 0x040fe20003f46270 */
[----:B------:R-:W-:Y:S02]  /*af60*/  ULDC.64 UR6, c[0x0][0xa80] ;  /* 0x0002a00000067ab9 */ /* 0x000fe40000000a00 */
[----:B------:R-:W-:Y:S01]  /*af70*/  VIADD R0, R6, 0x20 ;  /* 0x0000002006007836 */ /* 0x000fe20000000000 */
[----:B------:R-:W-:Y:S01]  /*af80*/  LEA R4, P3, R2, UR6, 0x1 ;  /* 0x0000000602047c11 */ /* 0x000fe2000f8608ff */
[----:B------:R-:W-:-:S03]  /*af90*/  IMAD.IADD R3, R3, 0x1, R5 ;  /* 0x0000000103037824 */ /* 0x000fc600078e0205 */
[-C--:B------:R-:W-:Y:S01]  /*afa0*/  ISETP.GE.AND P1, PT, R0, R11.reuse, PT ;  /* 0x0000000b0000720c */ /* 0x080fe20003f26270 */
[----:B------:R-:W-:Y:S01]  /*afb0*/  VIADD R0, R6, 0x40 ;  /* 0x0000004006007836 */ /* 0x000fe20000000000 */
[----:B------:R-:W-:Y:S02]  /*afc0*/  LEA.HI.X R5, R2, UR7, R3, 0x1, P3 ;  /* 0x0000000702057c11 */ /* 0x000fe400098f0c03 */
[----:B------:R0:W1:Y:S02]  /*afd0*/  SHFL.IDX PT, R2, R4, RZ, 0x181f ;  /* 0x00181fff04027589 */ /* 0x00006400000e0000 */
[----:B------:R-:W-:Y:S02]  /*afe0*/  ISETP.GE.AND P0, PT, R0, R11, PT ;  /* 0x0000000b0000720c */ /* 0x000fe40003f06270 */
[----:B------:R0:W2:Y:S01]  /*aff0*/  SHFL.IDX PT, R0, R5, RZ, 0x181f ;  /* 0x00181fff05007589 */ /* 0x0000a200000e0000 */
[----:B------:R-:W-:Y:S10]  /*b000*/  @P2 BRA `(.L_x_186) ;  /* 0x0000000000442947 */ /* 0x000ff40003800000 */
        /* <DEDUP_REMOVED lines=8> */
[----:B------:R3:W-:Y:S01]  /*b090*/  @!P5 ST.E.128 desc[UR48][R8.64], RZ ;  /* 0x000000ff0800d985 */ /* 0x0007e2000c101d30 */
[----:B------:R-:W-:Y:S02]  /*b0a0*/  @!P4 LEA.HI.X R13, R18, R0, R24, 0x1, P6 ;  /* 0x00000000120dc211 */ /* 0x000fe400030f0c18 */
[----:B------:R-:W-:-:S03]  /*b0b0*/  @!P3 LEA R14, P6, R17, R2, 0x1 ;  /* 0x00000002110eb211 */ /* 0x000fc600078c08ff */
[----:B------:R3:W-:Y:S01]  /*b0c0*/  @!P4 ST.E.128 desc[UR48][R12.64], RZ ;  /* 0x000000ff0c00c985 */ /* 0x0007e2000c101d30 */
[----:B------:R-:W-:Y:S02]  /*b0d0*/  @!P3 LEA.HI.X R15, R17, R0, R21, 0x1, P6 ;  /* 0x00000000110fb211 */ /* 0x000fe400030f0c15 */
[----:B------:R-:W-:-:S03]  /*b0e0*/  @!P2 LEA R2, P6, R19, R2, 0x1 ;  /* 0x000000021302a211 */ /* 0x000fc600078c08ff */
[----:B------:R3:W-:Y:S01]  /*b0f0*/  @!P3 ST.E.128 desc[UR48][R14.64], RZ ;  /* 0x000000ff0e00b985 */ /* 0x0007e2000c101d30 */
[----:B------:R-:W-:-:S05]  /*b100*/  @!P2 LEA.HI.X R3, R19, R0, R20, 0x1, P6 ;  /* 0x000000001303a211 */ /* 0x000fca00030f0c14 */
[----:B------:R3:W-:Y:S04]  /*b110*/  @!P2 ST.E.128 desc[UR48][R2.64], RZ ;  /* 0x000000ff0200a985 */ /* 0x0007e8000c101d30 */
.L_x_186:
[----:B------:R-:W-:Y:S05]  /*b120*/  BSYNC B1 ;  /* 0x0000000000017941 */ /* 0x000fea0003800000 */
.L_x_185:
[----:B--2---:R2:W4:Y:S01]  /*b130*/  SHFL.IDX PT, R0, R5, 0x1, 0x181f ;  /* 0x00381f0005007f89 */ /* 0x00452200000e0000 */
[----:B------:R-:W-:Y:S03]  /*b140*/  BSSY B1, `(.L_x_187) ;  /* 0x0000014000017945 */ /* 0x000fe60003800000 */
[----:B-1-3--:R2:W1:Y:S01]  /*b150*/  SHFL.IDX PT, R2, R4, 0x1, 0x181f ;  /* 0x00381f0004027f89 */ /* 0x00a46200000e0000 */
[----:B------:R-:W-:Y:S05]  /*b160*/  @P1 BRA `(.L_x_188) ;  /* 0x0000000000441947 */ /* 0x000fea0003800000 */
[----:B------:R-:W-:Y:S02]  /*b170*/  ULDC UR4, c[0x0][0xac8] ;  /* 0x0002b20000047ab9 */ /* 0x000fe40000000800 */
[----:B------:R-:W-:Y:S02]  /*b180*/  ISETP.GE.AND P4, PT, R16, UR4, PT ;  /* 0x0000000410007c0c */ /* 0x000fe4000bf86270 */
[----:B------:R-:W-:Y:S02]  /*b190*/  ISETP.GE.AND P3, PT, R18, UR4, PT ;  /* 0x0000000412007c0c */ /* 0x000fe4000bf66270 */
[----:B------:R-:W-:Y:S02]  /*b1a0*/  ISETP.GE.AND P2, PT, R17, UR4, PT ;  /* 0x0000000411007c0c */ /* 0x000fe4000bf46270 */
[----:B------:R-:W-:-:S07]  /*b1b0*/  ISETP.GE.AND P1, PT, R19, UR4, PT ;  /* 0x0000000413007c0c */ /* 0x000fce000bf26270 */
[-C--:B-1----:R-:W-:Y:S02]  /*b1c0*/  @!P4 LEA R8, P6, R16, R2.reuse, 0x1 ;  /* 0x000000021008c211 */ /* 0x082fe400078c08ff */
[----:B------:R-:W-:Y:S02]  /*b1d0*/  @!P3 LEA R12, P5, R18, R2, 0x1 ;  /* 0x00000002120cb211 */ /* 0x000fe400078a08ff */
[----:B----4-:R-:W-:Y:S02]  /*b1e0*/  @!P4 LEA.HI.X R9, R16, R0, R25, 0x1, P6 ;  /* 0x000000001009c211 */ /* 0x010fe400030f0c19 */
[----:B------:R-:W-:Y:S02]  /*b1f0*/  @!P2 LEA R14, P6, R17, R2, 0x1 ;  /* 0x00000002110ea211 */ /* 0x000fe400078c08ff */
[----:B------:R-:W-:Y:S01]  /*b200*/  @!P3 LEA.HI.X R13, R18, R0, R24, 0x1, P5 ;  /* 0x00000000120db211 */ /* 0x000fe200028f0c18 */
[----:B------:R3:W-:Y:S01]  /*b210*/  @!P4 ST.E.128 desc[UR48][R8.64], RZ ;  /* 0x000000ff0800c985 */ /* 0x0007e2000c101d30 */
[----:B------:R-:W-:-:S02]  /*b220*/  @!P1 LEA R2, P5, R19, R2, 0x1 ;  /* 0x0000000213029211 */ /* 0x000fc400078a08ff */
[-C--:B------:R-:W-:Y:S01]  /*b230*/  @!P2 LEA.HI.X R15, R17, R0.reuse, R21, 0x1, P6 ;  /* 0x00000000110fa211 */ /* 0x080fe200030f0c15 */
[----:B------:R3:W-:Y:S01]  /*b240*/  @!P3 ST.E.128 desc[UR48][R12.64], RZ ;  /* 0x000000ff0c00b985 */ /* 0x0007e2000c101d30 */
[----:B------:R-:W-:-:S03]  /*b250*/  @!P1 LEA.HI.X R3, R19, R0, R20, 0x1, P5 ;  /* 0x0000000013039211 */ /* 0x000fc600028f0c14 */
[----:B------:R3:W-:Y:S04]  /*b260*/  @!P2 ST.E.128 desc[UR48][R14.64], RZ ;  /* 0x000000ff0e00a985 */ /* 0x0007e8000c101d30 */
[----:B------:R3:W-:Y:S02]  /*b270*/  @!P1 ST.E.128 desc[UR48][R2.64], RZ ;  /* 0x000000ff02009985 */ /* 0x0007e4000c101d30 */
.L_x_188:
[----:B------:R-:W-:Y:S05]  /*b280*/  BSYNC B1 ;  /* 0x0000000000017941 */ /* 0x000fea0003800000 */
.L_x_187:
[----:B----4-:R4:W0:Y:S01]  /*b290*/  SHFL.IDX PT, R0, R5, 0x2, 0x181f ;  /* 0x00581f0005007f89 */ /* 0x01082200000e0000 */
        /* <DEDUP_REMOVED lines=9> */
[-C--:B------:R-:W-:Y:S02]  /*b330*/  @!P2 LEA R12, P5, R18, R2.reuse, 0x1 ;  /* 0x00000002120ca211 */ /* 0x080fe400078a08ff */
[----:B------:R-:W-:Y:S02]  /*b340*/  @!P1 LEA R14, P4, R17, R2, 0x1 ;  /* 0x00000002110e9211 */ /* 0x000fe400078808ff */
[----:B0-----:R-:W-:Y:S02]  /*b350*/  @!P3 LEA.HI.X R9, R16, R0, R25, 0x1, P6 ;  /* 0x000000001009b211 */ /* 0x001fe400030f0c19 */
[----:B------:R-:W-:Y:S02]  /*b360*/  @!P0 LEA R2, P6, R19, R2, 0x1 ;  /* 0x0000000213028211 */ /* 0x000fe400078c08ff */
[-C--:B------:R-:W-:Y:S01]  /*b370*/  @!P2 LEA.HI.X R13, R18, R0.reuse, R24, 0x1, P5 ;  /* 0x00000000120da211 */ /* 0x080fe200028f0c18 */
[----:B------:R3:W-:Y:S01]  /*b380*/  @!P3 ST.E.128 desc[UR48][R8.64], RZ ;  /* 0x000000ff0800b985 */ /* 0x0007e2000c101d30 */
[----:B------:R-:W-:-:S02]  /*b390*/  @!P1 LEA.HI.X R15, R17, R0, R21, 0x1, P4 ;  /* 0x00000000110f9211 */ /* 0x000fc400020f0c15 */
[----:B------:R-:W-:Y:S01]  /*b3a0*/  @!P0 LEA.HI.X R3, R19, R0, R20, 0x1, P6 ;  /* 0x0000000013038211 */ /* 0x000fe200030f0c14 */
[----:B------:R3:W-:Y:S04]  /*b3b0*/  @!P2 ST.E.128 desc[UR48][R12.64], RZ ;  /* 0x000000ff0c00a985 */ /* 0x0007e8000c101d30 */
[----:B------:R3:W-:Y:S04]  /*b3c0*/  @!P1 ST.E.128 desc[UR48][R14.64], RZ ;  /* 0x000000ff0e009985 */ /* 0x0007e8000c101d30 */
[----:B------:R3:W-:Y:S02]  /*b3d0*/  @!P0 ST.E.128 desc[UR48][R2.64], RZ ;  /* 0x000000ff02008985 */ /* 0x0007e4000c101d30 */
.L_x_190:
[----:B------:R-:W-:Y:S05]  /*b3e0*/  BSYNC B1 ;  /* 0x0000000000017941 */ /* 0x000fea0003800000 */
.L_x_189:
[----:B0-----:R-:W-:Y:S01]  /*b3f0*/  VIADD R0, R6, 0x60 ;  /* 0x0000006006007836 */ /* 0x001fe20000000000 */
[----:B--2-4-:R-:W0:Y:S04]  /*b400*/  SHFL.IDX PT, R5, R5, 0x3, 0x181f ;  /* 0x00781f0005057f89 */ /* 0x014e2800000e0000 */
[----:B------:R-:W-:Y:S01]  /*b410*/  ISETP.GE.AND P0, PT, R0, R11, PT ;  /* 0x0000000b0000720c */ /* 0x000fe20003f06270 */
[----:B-1-3--:R1:W2:-:S12]  /*b420*/  SHFL.IDX PT, R2, R4, 0x3, 0x181f ;  /* 0x00781f0004027f89 */ /* 0x00a29800000e0000 */
[----:B-1----:R-:W-:Y:S05]  /*b430*/  @P0 BRA `(.L_x_181) ;  /* 0x0000000000440947 */ /* 0x002fea0003800000 */
[----:B------:R-:W-:Y:S02]  /*b440*/  ULDC UR4, c[0x0][0xac8] ;  /* 0x0002b20000047ab9 */ /* 0x000fe40000000800 */
[----:B------:R-:W-:Y:S02]  /*b450*/  ISETP.GE.AND P3, PT, R16, UR4, PT ;  /* 0x0000000410007c0c */ /* 0x000fe4000bf66270 */
[----:B------:R-:W-:Y:S02]  /*b460*/  ISETP.GE.AND P2, PT, R18, UR4, PT ;  /* 0x0000000412007c0c */ /* 0x000fe4000bf46270 */
[----:B------:R-:W-:Y:S02]  /*b470*/  ISETP.GE.AND P1, PT, R17, UR4, PT ;  /* 0x0000000411007c0c */ /* 0x000fe4000bf26270 */
[----:B------:R-:W-:-:S07]  /*b480*/  ISETP.GE.AND P0, PT, R19, UR4, PT ;  /* 0x0000000413007c0c */ /* 0x000fce000bf06270 */
[-C--:B--2---:R-:W-:Y:S02]  /*b490*/  @!P3 LEA R6, P6, R16, R2.reuse, 0x1 ;  /* 0x000000021006b211 */ /* 0x084fe400078c08ff */
[-C--:B------:R-:W-:Y:S02]  /*b4a0*/  @!P2 LEA R8, P5, R18, R2.reuse, 0x1 ;  /* 0x000000021208a211 */ /* 0x080fe400078a08ff */
[-C--:B------:R-:W-:Y:S02]  /*b4b0*/  @!P1 LEA R10, P4, R17, R2.reuse, 0x1 ;  /* 0x00000002110a9211 */ /* 0x080fe400078808ff */
[-C--:B0-----:R-:W-:Y:S02]  /*b4c0*/  @!P3 LEA.HI.X R7, R16, R5.reuse, R25, 0x1, P6 ;  /* 0x000000051007b211 */ /* 0x081fe400030f0c19 */
        /* <DEDUP_REMOVED lines=8> */
.L_x_181:
[----:B------:R-:W-:Y:S05]  /*b550*/  BSYNC B0 ;  /* 0x0000000000007941 */ /* 0x000fea0003800000 */
.L_x_172:
[----:B------:R-:W-:Y:S02]  /*b560*/  ULDC UR4, c[0x0][0xc3c] ;  /* 0x00030f0000047ab9 */ /* 0x000fe40000000800 */
[----:B------:R-:W-:-:S13]  /*b570*/  ISETP.GE.AND P0, PT, R51, UR4, PT ;  /* 0x0000000433007c0c */ /* 0x000fda000bf06270 */
[----:B------:R-:W-:Y:S05]  /*b580*/  @!P0 BRA `(.L_x_191) ;  /* 0xffffff5800348947 */ /* 0x000fea000383ffff */
[----:B------:R-:W-:Y:S05]  /*b590*/  EXIT ;  /* 0x000000000000794d */ /* 0x000fea0003800000 */
.L_x_146:
[----:B------:R-:W-:-:S08]  /*b5a0*/  NOP ;  /* 0x0000000000007918 */ /* 0x000fd00000000000 */
[----:B------:R-:W0:-:S00]  /*b5b0*/  USETMAXREG.DEALLOC.CTAPOOL 0x18 ;  /* 0x00000018000079c8 */ /* 0x000e0000080e0500 */
[----:B0-----:R-:W2:Y:S01]  /*b5c0*/  LDL.LU R2, [R1+0x14] ;  /* 0x0000140001027983 */ /* 0x001ea20000300800 */
[----:B------:R-:W-:-:S06]  /*b5d0*/  LOP3.LUT R0, R0, 0x3, RZ, 0xc0, !PT ;  /* 0x0000000300007812 */ /* 0x000fcc00078ec0ff */
[----:B------:R-:W0:Y:S02]  /*b5e0*/  SHFL.IDX PT, R0, R0, RZ, 0x1f ;  /* 0x00001fff00007589 */ /* 0x000e2400000e0000 */
[----:B0-----:R-:W-:Y:S01]  /*b5f0*/  ISETP.NE.AND P0, PT, R0, RZ, PT ;  /* 0x000000ff0000720c */ /* 0x001fe20003f05270 */
[----:B------:R-:W-:Y:S01]  /*b600*/  IMAD.MOV.U32 R0, RZ, RZ, RZ ;  /* 0x000000ffff007224 */ /* 0x000fe200078e00ff */
[----:B--2---:R-:W-:-:S11]  /*b610*/  LOP3.LUT R2, R2, 0xfffffffd, RZ, 0xc0, !PT ;  /* 0xfffffffd02027812 */ /* 0x004fd600078ec0ff */
[----:B------:R-:W-:-:S05]  /*b620*/  @P0 LOP3.LUT R2, R2, 0x2, RZ, 0xfc, !PT ;  /* 0x0000000202020812 */ /* 0x000fca00078efcff */
[----:B------:R0:W-:Y:S01]  /*b630*/  STL [R1+0x14], R2 ;  /* 0x0000140201007387 */ /* 0x0001e20000100800 */
[----:B------:R-:W-:Y:S05]  /*b640*/  @!P0 BRA `(.L_x_192) ;  /* 0x00000000002c8947 */ /* 0x000fea0003800000 */
[----:B------:R-:W1:Y:S08]  /*b650*/  S2UR UR5, SR_CgaCtaId ;  /* 0x00000000000579c3 */ /* 0x000e700000008800 */
[----:B------:R-:W-:Y:S06]  /*b660*/  BAR.SYNC.DEFER_BLOCKING 0x5, 0x180 ;  /* 0x0146000000007b1d */ /* 0x000fec0000010000 */
[----:B------:R-:W-:-:S02]  /*b670*/  UMOV UR4, 0x400 ;  /* 0x0000040000047882 */ /* 0x000fc40000000000 */
[----:B-1----:R-:W-:-:S09]  /*b680*/  ULEA UR4, UR5, UR4, 0x18 ;  /* 0x0000000405047291 */ /* 0x002fd2000f8ec03f */
[----:B------:R-:W1:Y:S04]  /*b690*/  LDS.128 R4, [UR4+0x388d0] ;  /* 0x0388d004ff047984 */ /* 0x000e680008000c00 */
[----:B-1----:R1:W-:Y:S01]  /*b6a0*/  STL [R1+0x24], R5 ;  /* 0x0000240501007387 */ /* 0x0023e20000100800 */
[----:B------:R-:W-:Y:S02]  /*b6b0*/  R2UR UR45, R7 ;  /* 0x00000000072d72ca */ /* 0x000fe400000e0000 */
[----:B------:R-:W-:Y:S01]  /*b6c0*/  R2UR UR36, R6 ;  /* 0x00000000062472ca */ /* 0x000fe200000e0000 */
[----:B------:R1:W-:Y:S01]  /*b6d0*/  STL [R1+0x20], R4 ;  /* 0x0000200401007387 */ /* 0x0003e20000100800 */
[----:B------:R-:W-:Y:S06]  /*b6e0*/  BAR.ARV 0x4, 0x180 ;  /* 0x0106000000007b1d */ /* 0x000fec0000002000 */
[----:B------:R-:W-:Y:S07]  /*b6f0*/  BRA `(.L_x_193) ;  /* 0x0000000800247947 */ /* 0x000fee0003800000 */
.L_x_192:
[----:B0-----:R-:W0:Y:S01]  /*b700*/  S2R R2, SR_TID.X ;  /* 0x0000000000027919 */ /* 0x001e220000002100 */
[----:B------:R-:W-:Y:S01]  /*b710*/  ULDC UR4, c[0x0][0xc3c] ;  /* 0x00030f0000047ab9 */ /* 0x000fe20000000800 */
[----:B------:R-:W1:Y:S01]  /*b720*/  LDC R9, c[0x0][0xc38] ;  /* 0x00030e00ff097b82 */ /* 0x000e620000000800 */
[----:B0-----:R-:W-:-:S04]  /*b730*/  LOP3.LUT R5, R2, 0x1f, RZ, 0xc0, !PT ;  /* 0x0000001f02057812 */ /* 0x001fc800078ec0ff */
[----:B------:R-:W-:-:S04]  /*b740*/  ISETP.NE.AND P0, PT, R5, 0x1f, PT ;  /* 0x0000001f0500780c */ /* 0x000fc80003f05270 */
[----:B------:R-:W-:-:S13]  /*b750*/  ISETP.GE.OR P1, PT, R5, UR4, !P0 ;  /* 0x0000000405007c0c */ /* 0x000fda000c726670 */
[----:B------:R-:W0:Y:S02]  /*b760*/  @!P1 LDC.64 R2, c[0x0][0xc80] ;  /* 0x00032000ff029b82 */ /* 0x000e240000000a00 */
[----:B0-----:R-:W-:-:S05]  /*b770*/  @!P1 IMAD.WIDE.U32 R2, R5, 0x4, R2 ;  /* 0x0000000405029825 */ /* 0x001fca00078e0002 */
[----:B------:R-:W2:Y:S01]  /*b780*/  @!P1 LDG.E R0, desc[UR48][R2.64] ;  /* 0x0000003002009981 */ /* 0x000ea2000c1e1900 */
[C---:B------:R-:W-:Y:S01]  /*b790*/  ISETP.NE.AND P1, PT, R5.reuse, RZ, PT ;  /* 0x000000ff0500720c */ /* 0x040fe20003f25270 */
[----:B------:R-:W-:Y:S01]  /*b7a0*/  UMOV UR45, URZ ;  /* 0x0000003f002d7c82 */ /* 0x000fe20008000000 */
[C---:B------:R-:W-:Y:S02]  /*b7b0*/  ISETP.GE.U32.AND P2, PT, R5.reuse, 0x2, PT ;  /* 0x000000020500780c */ /* 0x040fe40003f46070 */
[C---:B------:R-:W-:Y:S02]  /*b7c0*/  ISETP.GE.U32.AND P3, PT, R5.reuse, 0x4, PT ;  /* 0x000000040500780c */ /* 0x040fe40003f66070 */
[C---:B------:R-:W-:Y:S02]  /*b7d0*/  ISETP.GE.U32.AND P4, PT, R5.reuse, 0x8, PT ;  /* 0x000000080500780c */ /* 0x040fe40003f86070 */
[----:B------:R-:W-:Y:S01]  /*b7e0*/  ISETP.GE.U32.AND P5, PT, R5, 0x10, PT ;  /* 0x000000100500780c */ /* 0x000fe20003fa6070 */
[----:B--2---:R-:W0:Y:S02]  /*b7f0*/  SHFL.UP PT, R4, R0, 0x1, RZ ;  /* 0x0420000000047989 */ /* 0x004e2400000e00ff */
[----:B0-----:R-:W-:-:S05]  /*b800*/  SEL R7, R4, RZ, P1 ;  /* 0x000000ff04077207 */ /* 0x001fca0000800000 */
[----:B------:R-:W-:-:S05]  /*b810*/  IMAD.IADD R7, R0, 0x1, R7 ;  /* 0x0000000100077824 */ /* 0x000fca00078e0207 */
[----:B------:R-:W0:Y:S02]  /*b820*/  SHFL.UP PT, R4, R7, 0x2, RZ ;  /* 0x0440000007047989 */ /* 0x000e2400000e00ff */
[----:B0-----:R-:W-:-:S05]  /*b830*/  SEL R4, R4, RZ, P2 ;  /* 0x000000ff04047207 */ /* 0x001fca0001000000 */
[----:B------:R-:W-:-:S05]  /*b840*/  IMAD.IADD R4, R7, 0x1, R4 ;  /* 0x0000000107047824 */ /* 0x000fca00078e0204 */
[----:B------:R-:W0:Y:S02]  /*b850*/  SHFL.UP PT, R6, R4, 0x4, RZ ;  /* 0x0480000004067989 */ /* 0x000e2400000e00ff */
[----:B0-----:R-:W-:-:S05]  /*b860*/  SEL R3, R6, RZ, P3 ;  /* 0x000000ff06037207 */ /* 0x001fca0001800000 */
[----:B------:R-:W-:Y:S02]  /*b870*/  IMAD.IADD R3, R4, 0x1, R3 ;  /* 0x0000000104037824 */ /* 0x000fe400078e0203 */
[----:B------:R-:W0:Y:S03]  /*b880*/  S2R R4, SR_CTAID.X ;  /* 0x0000000000047919 */ /* 0x000e260000002500 */
[----:B------:R-:W2:Y:S02]  /*b890*/  SHFL.UP PT, R2, R3, 0x8, RZ ;  /* 0x0500000003027989 */ /* 0x000ea400000e00ff */
[----:B--2---:R-:W-:-:S05]  /*b8a0*/  SEL R2, R2, RZ, P4 ;  /* 0x000000ff02027207 */ /* 0x004fca0002000000 */
[----:B------:R-:W-:-:S05]  /*b8b0*/  IMAD.IADD R8, R3, 0x1, R2 ;  /* 0x0000000103087824 */ /* 0x000fca00078e0202 */
[----:B------:R-:W2:Y:S02]  /*b8c0*/  SHFL.UP PT, R2, R8, 0x10, RZ ;  /* 0x0600000008027989 */ /* 0x000ea400000e00ff */
[----:B--2---:R-:W-:-:S05]  /*b8d0*/  SEL R7, R2, RZ, P5 ;  /* 0x000000ff02077207 */ /* 0x004fca0002800000 */
[----:B------:R-:W-:-:S05]  /*b8e0*/  IMAD.IADD R2, R8, 0x1, R7 ;  /* 0x0000000108027824 */ /* 0x000fca00078e0207 */
[----:B------:R-:W1:Y:S02]  /*b8f0*/  SHFL.IDX PT, R6, R2, 0x1f, 0x1f ;  /* 0x03e01f0002067f89 */ /* 0x000e6400000e0000 */
[----:B-1----:R-:W-:Y:S02]  /*b900*/  IMAD R7, R6, R9, RZ ;  /* 0x0000000906077224 */ /* 0x002fe400078e02ff */
[----:B------:R-:W-:Y:S02]  /*b910*/  IMAD.MOV.U32 R6, RZ, RZ, RZ ;  /* 0x000000ffff067224 */ /* 0x000fe400078e00ff */
[----:B------:R-:W-:Y:S01]  /*b920*/  IMAD.MOV.U32 R10, RZ, RZ, R7 ;  /* 0x000000ffff0a7224 */ /* 0x000fe200078e0007 */
[----:B0-----:R-:W-:-:S13]  /*b930*/  ISETP.GT.AND P6, PT, R7, R4, PT ;  /* 0x000000040700720c */ /* 0x001fda0003fc4270 */
[----:B------:R-:W-:Y:S05]  /*b940*/  @P6 BRA `(.L_x_194) ;  /* 0x0000000000a46947 */ /* 0x000fea0003800000 */
[----:B------:R-:W-:Y:S01]  /*b950*/  IMAD.MOV.U32 R7, RZ, RZ, R10 ;  /* 0x000000ffff077224 */ /* 0x000fe200078e000a */
[----:B------:R-:W-:Y:S01]  /*b960*/  UMOV UR45, URZ ;  /* 0x0000003f002d7c82 */ /* 0x000fe20008000000 */
[----:B------:R-:W-:Y:S01]  /*b970*/  ULDC UR6, c[0x0][0xc3c] ;  /* 0x00030f0000067ab9 */ /* 0x000fe20000000800 */
[----:B------:R-:W-:-:S05]  /*b980*/  ULDC UR5, c[0x0][0xc3c] ;  /* 0x00030f0000057ab9 */ /* 0x000fca0000000800 */
.L_x_198:
[----:B------:R-:W-:-:S03]  /*b990*/  UIADD3 UR4, UR45, 0x1f, URZ ;  /* 0x0000001f2d047890 */ /* 0x000fc6000fffe03f */
[----:B------:R-:W-:Y:S01]  /*b9a0*/  UMOV UR45, UR5 ;  /* 0x00000005002d7c82 */ /* 0x000fe20008000000 */
[----:B------:R-:W-:-:S06]  /*b9b0*/  UISETP.GE.AND UP0, UPT, UR4, UR6, UPT ;  /* 0x000000060400728c */ /* 0x000fcc000bf06270 */
[----:B------:R-:W-:-:S13]  /*b9c0*/  PLOP3.LUT P6, PT, PT, PT, UP0, 0x40, 0x0 ;  /* 0x000000000000781c */ /* 0x000fda0003fce808 */
[----:B------:R-:W-:Y:S05]  /*b9d0*/  @!P6 BRA `(.L_x_195) ;  /* 0x000000040034e947 */ /* 0x000fea0003800000 */
[----:B------:R-:W-:Y:S01]  /*b9e0*/  UMOV UR45, UR4 ;  /* 0x00000004002d7c82 */ /* 0x000fe20008000000 */
[----:B------:R-:W-:Y:S01]  /*b9f0*/  BSSY B0, `(.L_x_196) ;  /* 0x0000008000007945 */ /* 0x000fe20003800000 */
[----:B------:R-:W-:Y:S02]  /*ba00*/  VIADD R9, R5, UR45 ;  /* 0x0000002d05097c36 */ /* 0x000fe40008000000 */
[----:B------:R-:W-:-:S03]  /*ba10*/  IMAD.MOV.U32 R0, RZ, RZ, RZ ;  /* 0x000000ffff007224 */ /* 0x000fc600078e00ff */
[----:B------:R-:W-:-:S13]  /*ba20*/  ISETP.GE.OR P6, PT, R9, UR6, !P0 ;  /* 0x0000000609007c0c */ /* 0x000fda000c7c6670 */
[----:B------:R-:W-:Y:S05]  /*ba30*/  @P6 BRA `(.L_x_197) ;  /* 0x00000000000c6947 */ /* 0x000fea0003800000 */
[----:B------:R-:W0:Y:S02]  /*ba40*/  LDC.64 R2, c[0x0][0xc80] ;  /* 0x00032000ff027b82 */ /* 0x000e240000000a00 */
[----:B0-----:R-:W-:-:S05]  /*ba50*/  IMAD.WIDE R2, R9, 0x4, R2 ;  /* 0x0000000409027825 */ /* 0x001fca00078e0202 */
[----:B------:R0:W5:Y:S02]  /*ba60*/  LDG.E R0, desc[UR48][R2.64] ;  /* 0x0000003002007981 */ /* 0x000164000c1e1900 */
.L_x_197:
[----:B------:R-:W-:Y:S05]  /*ba70*/  BSYNC B0 ;  /* 0x0000000000007941 */ /* 0x000fea0003800000 */
.L_x_196:
[----:B0----5:R-:W0:Y:S02]  /*ba80*/  SHFL.UP PT, R2, R0, 0x1, RZ ;  /* 0x0420000000027989 */ /* 0x021e2400000e00ff */
[----:B0-----:R-:W-:-:S05]  /*ba90*/  SEL R3, R2, RZ, P1 ;  /* 0x000000ff02037207 */ /* 0x001fca0000800000 */
[----:B------:R-:W-:-:S05]  /*baa0*/  IMAD.IADD R3, R0, 0x1, R3 ;  /* 0x0000000100037824 */ /* 0x000fca00078e0203 */
[----:B------:R-:W0:Y:S02]  /*bab0*/  SHFL.UP PT, R2, R3, 0x2, RZ ;  /* 0x0440000003027989 */ /* 0x000e2400000e00ff */
        /* <DEDUP_REMOVED lines=11> */
[----:B------:R-:W0:Y:S03]  /*bb70*/  LDC R9, c[0x0][0xc38] ;  /* 0x00030e00ff097b82 */ /* 0x000e260000000800 */
[----:B------:R-:W0:Y:S02]  /*bb80*/  SHFL.IDX PT, R12, R2, 0x1f, 0x1f ;  /* 0x03e01f00020c7f89 */ /* 0x000e2400000e0000 */
[----:B0-----:R-:W-:-:S04]  /*bb90*/  IMAD R12, R12, R9, RZ ;  /* 0x000000090c0c7224 */ /* 0x001fc800078e02ff */
[----:B------:R-:W-:-:S05]  /*bba0*/  IMAD.IADD R7, R12, 0x1, R7 ;  /* 0x000000010c077824 */ /* 0x000fca00078e0207 */
[----:B------:R-:W-:-:S13]  /*bbb0*/  ISETP.GT.AND P6, PT, R7, R4, PT ;  /* 0x000000040700720c */ /* 0x000fda0003fc4270 */
[----:B------:R-:W-:Y:S05]  /*bbc0*/  @!P6 BRA `(.L_x_198) ;  /* 0xfffffffc0070e947 */ /* 0x000fea000383ffff */
[----:B------:R-:W-:-:S07]  /*bbd0*/  IMAD.MOV.U32 R10, RZ, RZ, R12 ;  /* 0x000000ffff0a7224 */ /* 0x000fce00078e000c */
.L_x_194:
[----:B------:R-:W-:-:S04]  /*bbe0*/  IMAD.IADD R8, R7, 0x1, -R10 ;  /* 0x0000000107087824 */ /* 0x000fc800078e0a0a */
[----:B------:R-:W-:-:S05]  /*bbf0*/  IMAD R3, R2, R9, R8 ;  /* 0x0000000902037224 */ /* 0x000fca00078e0208 */
[----:B------:R-:W-:-:S13]  /*bc00*/  ISETP.GT.AND P0, PT, R3, R4, PT ;  /* 0x000000040300720c */ /* 0x000fda0003f04270 */
[----:B------:R-:W-:Y:S02]  /*bc10*/  VOTEU.ANY UR5, UPT, !P0 ;  /* 0x0000000000057886 */ /* 0x000fe400040e0100 */
[----:B------:R-:W-:Y:S02]  /*bc20*/  UPOPC UR4, UR5 ;  /* 0x00000005000472bf */ /* 0x000fe40008000000 */
[----:B------:R-:W-:-:S04]  /*bc30*/  ISETP.NE.AND P0, PT, RZ, UR5, PT ;  /* 0x00000005ff007c0c */ /* 0x000fc8000bf05270 */
[----:B------:R-:W-:-:S05]  /*bc40*/  IMAD.U32 R11, RZ, RZ, UR4 ;  /* 0x00000004ff0b7e24 */ /* 0x000fca000f8e00ff */
[----:B------:R-:W0:Y:S02]  /*bc50*/  SHFL.IDX PT, R0, R0, R11, 0x1f ;  /* 0x00001f0b00007589 */ /* 0x000e2400000e0000 */
[----:B0-----:R-:W-:-:S04]  /*bc60*/  IABS R7, R0 ;  /* 0x0000000000077213 */ /* 0x001fc80000000000 */
[----:B------:R-:W0:Y:S08]  /*bc70*/  I2F.RP R10, R7 ;  /* 0x00000007000a7306 */ /* 0x000e300000209400 */
[----:B0-----:R-:W0:Y:S02]  /*bc80*/  MUFU.RCP R10, R10 ;  /* 0x0000000a000a7308 */ /* 0x001e240000001000 */
[----:B0-----:R-:W-:-:S06]  /*bc90*/  VIADD R3, R10, 0xffffffe ;  /* 0x0ffffffe0a037836 */ /* 0x001fcc0000000000 */
[----:B------:R-:W0:Y:S01]  /*bca0*/  F2I.FTZ.U32.TRUNC.NTZ R3, R3 ;  /* 0x0000000300037305 */ /* 0x000e22000021f000 */
[----:B------:R-:W-:Y:S05]  /*bcb0*/  @!P0 BRA `(.L_x_199) ;  /* 0x00000000000c8947 */ /* 0x000fea0003800000 */
[----:B------:R-:W-:-:S06]  /*bcc0*/  UIADD3 UR5, UR4, -0x1, URZ ;  /* 0xffffffff04057890 */ /* 0x000fcc000fffe03f */
[----:B------:R-:W-:-:S05]  /*bcd0*/  IMAD.U32 R11, RZ, RZ, UR5 ;  /* 0x00000005ff0b7e24 */ /* 0x000fca000f8e00ff */
[----:B------:R1:W2:Y:S02]  /*bce0*/  SHFL.IDX PT, R6, R2, R11, 0x1f ;  /* 0x00001f0b02067589 */ /* 0x0002a400000e0000 */
.L_x_199:
[--C-:B01----:R-:W-:Y:S01]  /*bcf0*/  IMAD.MOV R2, RZ, RZ, -R3.reuse ;  /* 0x000000ffff027224 */ /* 0x103fe200078e0a03 */
[----:B------:R-:W-:Y:S01]  /*bd00*/  UIADD3 UR45, UR4, UR45, URZ ;  /* 0x0000002d042d7290 */ /* 0x000fe2000fffe03f */
[----:B--2---:R-:W-:Y:S02]  /*bd10*/  IMAD R6, R6, R9, R8 ;  /* 0x0000000906067224 */ /* 0x004fe400078e0208 */
[----:B------:R-:W-:Y:S02]  /*bd20*/  IMAD R9, R2, R7, RZ ;  /* 0x0000000702097224 */ /* 0x000fe400078e02ff */
[----:B------:R-:W-:Y:S01]  /*bd30*/  IMAD.MOV.U32 R2, RZ, RZ, RZ ;  /* 0x000000ffff027224 */ /* 0x000fe200078e00ff */
[----:B------:R1:W-:Y:S03]  /*bd40*/  STL [R1+0x20], R6 ;  /* 0x0000200601007387 */ /* 0x0003e60000100800 */
[----:B------:R-:W-:-:S04]  /*bd50*/  IMAD.HI.U32 R2, R3, R9, R2 ;  /* 0x0000000903027227 */ /* 0x000fc800078e0002 */
[----:B------:R-:W-:Y:S01]  /*bd60*/  IMAD.IADD R9, R4, 0x1, -R6 ;  /* 0x0000000104097824 */ /* 0x000fe200078e0a06 */
[----:B------:R-:W-:-:S04]  /*bd70*/  IABS R4, R0 ;  /* 0x0000000000047213 */ /* 0x000fc80000000000 */
[----:B------:R-:W-:Y:S01]  /*bd80*/  IABS R3, R9 ;  /* 0x0000000900037213 */ /* 0x000fe20000000000 */
[----:B------:R-:W-:-:S04]  /*bd90*/  IMAD.MOV R4, RZ, RZ, -R4 ;  /* 0x000000ffff047224 */ /* 0x000fc800078e0a04 */
[----:B------:R-:W-:-:S04]  /*bda0*/  IMAD.HI.U32 R2, R2, R3, RZ ;  /* 0x0000000302027227 */ /* 0x000fc800078e00ff */
[----:B------:R-:W-:Y:S01]  /*bdb0*/  IMAD R4, R2, R4, R3 ;  /* 0x0000000402047224 */ /* 0x000fe200078e0203 */
[----:B------:R-:W-:-:S04]  /*bdc0*/  LOP3.LUT R3, R9, R0, RZ, 0x3c, !PT ;  /* 0x0000000009037212 */ /* 0x000fc800078e3cff */
[----:B------:R-:W-:Y:S02]  /*bdd0*/  ISETP.GT.U32.AND P1, PT, R7, R4, PT ;  /* 0x000000040700720c */ /* 0x000fe40003f24070 */
[----:B------:R-:W-:-:S11]  /*bde0*/  ISETP.GE.AND P2, PT, R3, RZ, PT ;  /* 0x000000ff0300720c */ /* 0x000fd60003f46270 */
[----:B------:R-:W-:Y:S02]  /*bdf0*/  @!P1 IMAD.IADD R4, R4, 0x1, -R7 ;  /* 0x0000000104049824 */ /* 0x000fe400078e0a07 */
[----:B------:R-:W-:Y:S01]  /*be00*/  @!P1 VIADD R2, R2, 0x1 ;  /* 0x0000000102029836 */ /* 0x000fe20000000000 */
[----:B------:R-:W-:Y:S02]  /*be10*/  ISETP.NE.AND P1, PT, R0, RZ, PT ;  /* 0x000000ff0000720c */ /* 0x000fe40003f25270 */
[----:B------:R-:W-:-:S13]  /*be20*/  ISETP.GE.U32.AND P0, PT, R4, R7, PT ;  /* 0x000000070400720c */ /* 0x000fda0003f06070 */
[----:B------:R-:W-:-:S04]  /*be30*/  @P0 VIADD R2, R2, 0x1 ;  /* 0x0000000102020836 */ /* 0x000fc80000000000 */
[----:B------:R-:W-:Y:S01]  /*be40*/  @!P2 IMAD.MOV R2, RZ, RZ, -R2 ;  /* 0x000000ffff02a224 */ /* 0x000fe200078e0a02 */
[----:B------:R-:W-:-:S04]  /*be50*/  @!P1 LOP3.LUT R2, RZ, R0, RZ, 0x33, !PT ;  /* 0x00000000ff029212 */ /* 0x000fc800078e33ff */
[----:B------:R-:W-:Y:S01]  /*be60*/  R2UR UR36, R2 ;  /* 0x00000000022472ca */ /* 0x000fe200000e0000 */
[----:B------:R-:W-:-:S04]  /*be70*/  IMAD.MOV R3, RZ, RZ, -R2 ;  /* 0x000000ffff037224 */ /* 0x000fc800078e0a02 */
[----:B------:R-:W-:-:S05]  /*be80*/  IMAD R0, R0, R3, R9 ;  /* 0x0000000300007224 */ /* 0x000fca00078e0209 */
[----:B------:R1:W-:Y:S01]  /*be90*/  STL [R1+0x24], R0 ;  /* 0x0000240001007387 */ /* 0x0003e20000100800 */
[----:B------:R-:W-:Y:S05]  /*bea0*/  BRA `(.L_x_200) ;  /* 0x00000000000c7947 */ /* 0x000fea0003800000 */
.L_x_195:
[----:B------:R0:W-:Y:S01]  /*beb0*/  STL [R1+0x20], R4 ;  /* 0x0000200401007387 */ /* 0x0001e20000100800 */
[----:B------:R-:W-:-:S03]  /*bec0*/  UMOV UR36, URZ ;  /* 0x0000003f00247c82 */ /* 0x000fc60008000000 */
[----:B------:R0:W-:Y:S02]  /*bed0*/  STL [R1+0x24], RZ ;  /* 0x000024ff01007387 */ /* 0x0001e40000100800 */
.L_x_200:
[----:B------:R-:W2:Y:S04]  /*bee0*/  LDL R2, [R1+0x24] ;  /* 0x0000240001027983 */ /* 0x000ea80000100800 */
[----:B0-----:R-:W3:Y:S01]  /*bef0*/  LDL R4, [R1+0x20] ;  /* 0x0000200001047983 */ /* 0x001ee20000100800 */
[----:B------:R-:W-:-:S13]  /*bf00*/  ISETP.NE.AND P0, PT, R5, RZ, PT ;  /* 0x000000ff0500720c */ /* 0x000fda0003f05270 */
[----:B------:R-:W0:Y:S01]  /*bf10*/  @!P0 S2R R3, SR_CgaCtaId ;  /* 0x0000000000038919 */ /* 0x000e220000008800 */
[----:B-1----:R-:W-:Y:S01]  /*bf20*/  @!P0 MOV R0, 0x400 ;  /* 0x0000040000008802 */ /* 0x002fe20000000f00 */
[----:B------:R-:W-:Y:S02]  /*bf30*/  IMAD.U32 R6, RZ, RZ, UR36 ;  /* 0x00000024ff067e24 */ /* 0x000fe4000f8e00ff */
[----:B------:R-:W-:Y:S01]  /*bf40*/  IMAD.U32 R7, RZ, RZ, UR45 ;  /* 0x0000002dff077e24 */ /* 0x000fe2000f8e00ff */
[----:B0-----:R-:W-:Y:S01]  /*bf50*/  @!P0 LEA R0, R3, R0, 0x18 ;  /* 0x0000000003008211 */ /* 0x001fe200078ec0ff */
[----:B--2---:R-:W-:-:S05]  /*bf60*/  IMAD.MOV.U32 R5, RZ, RZ, R2 ;  /* 0x000000ffff057224 */ /* 0x004fca00078e0002 */
[----:B---3--:R2:W-:Y:S01]  /*bf70*/  @!P0 STS.128 [R0+0x388d0], R4 ;  /* 0x0388d00400008388 */ /* 0x0085e20000000c00 */
[----:B------:R-:W-:Y:S06]  /*bf80*/  BAR.ARV 0x5, 0x180 ;  /* 0x0146000000007b1d */ /* 0x000fec0000002000 */
.L_x_193:
[----:B--2---:R-:W-:Y:S01]  /*bf90*/  IMAD.MOV.U32 R0, RZ, RZ, 0x1 ;  /* 0x00000001ff007424 */ /* 0x004fe200078e00ff */
[----:B------:R-:W-:Y:S01]  /*bfa0*/  ULDC UR4, c[0x0][0xc3c] ;  /* 0x00030f0000047ab9 */ /* 0x000fe20000000800 */
[----:B------:R2:W-:Y:S01]  /*bfb0*/  STL [R1+0x38], RZ ;  /* 0x000038ff01007387 */ /* 0x0005e20000100800 */
[----:B------:R-:W-:-:S03]  /*bfc0*/  UISETP.GE.AND UP0, UPT, UR45, UR4, UPT ;  /* 0x000000042d00728c */ /* 0x000fc6000bf06270 */
[----:B------:R2:W-:Y:S03]  /*bfd0*/  STL [R1+0xc], R0 ;  /* 0x00000c0001007387 */ /* 0x0005e60000100800 */
[----:B------:R-:W-:Y:S01]  /*bfe0*/  PLOP3.LUT P0, PT, PT, PT, UP0, 0x80, 0x0 ;  /* 0x000000000000781c */ /* 0x000fe20003f0f008 */
[----:B------:R2:W-:-:S12]  /*bff0*/  STL [R1+0x4], RZ ;  /* 0x000004ff01007387 */ /* 0x0005d80000100800 */
[----:B--2---:R-:W-:Y:S05]  /*c000*/  @P0 BRA `(.L_x_201) ;  /* 0x00000050008c0947 */ /* 0x004fea0003800000 */
[----:B-1----:R-:W1:Y:S01]  /*c010*/  S2R R4, SR_TID.X ;  /* 0x0000000000047919 */ /* 0x002e620000002100 */
[----:B------:R-:W2:Y:S01]  /*c020*/  S2UR UR5, SR_CgaCtaId ;  /* 0x00000000000579c3 */ /* 0x000ea20000008800 */
[----:B------:R-:W-:Y:S01]  /*c030*/  UMOV UR4, 0x400 ;  /* 0x0000040000047882 */ /* 0x000fe20000000000 */
[----:B------:R-:W-:Y:S01]  /*c040*/  ULDC UR43, c[0x0][0xc] ;  /* 0x00000300002b7ab9 */ /* 0x000fe20000000800 */
[----:B------:R-:W-:Y:S02]  /*c050*/  ULOP3.LUT UR39, UR38, 0x1, URZ, 0xfc, !UPT ;  /* 0x0000000126277892 */ /* 0x000fe4000f8efc3f */
[----:B------:R-:W-:Y:S01]  /*c060*/  ULOP3.LUT UR44, UR38, 0x2, URZ, 0xfc, !UPT ;  /* 0x00000002262c7892 */ /* 0x000fe2000f8efc3f */
[----:B------:R-:W-:Y:S01]  /*c070*/  ULDC.64 UR52, c[0x0][0x198] ;  /* 0x0000660000347ab9 */ /* 0x000fe20000000a00 */
[----:B--2---:R-:W-:-:S06]  /*c080*/  ULEA UR4, UR5, UR4, 0x18 ;  /* 0x0000000405047291 */ /* 0x004fcc000f8ec03f */
[----:B------:R-:W-:Y:S01]  /*c090*/  IMAD.U32 R17, RZ, RZ, UR4 ;  /* 0x00000004ff117e24 */ /* 0x000fe2000f8e00ff */
[C---:B-1----:R-:W-:Y:S01]  /*c0a0*/  LOP3.LUT R6, R4.reuse, 0x7f, RZ, 0xc0, !PT ;  /* 0x0000007f04067812 */ /* 0x042fe200078ec0ff */
[C---:B------:R-:W-:Y:S01]  /*c0b0*/  IMAD.SHL.U32 R18, R4.reuse, 0x80, RZ ;  /* 0x0000008004127824 */ /* 0x040fe200078e00ff */
[----:B------:R-:W-:Y:S02]  /*c0c0*/  R2P PR, R4, 0x6 ;  /* 0x0000000604007804 */ /* 0x000fe40000000000 */
[----:B------:R-:W-:Y:S02]  /*c0d0*/  SHF.R.U32.HI R3, RZ, 0x5, R6 ;  /* 0x00000005ff037819 */ /* 0x000fe40000011606 */
[C---:B0-----:R-:W-:Y:S02]  /*c0e0*/  LOP3.LUT R2, R18.reuse, 0x400, RZ, 0xc0, !PT ;  /* 0x0000040012027812 */ /* 0x041fe400078ec0ff */
[----:B------:R-:W-:-:S03]  /*c0f0*/  LOP3.LUT R0, R18, 0x380, RZ, 0xc0, !PT ;  /* 0x0000038012007812 */ /* 0x000fc600078ec0ff */
[C---:B------:R-:W-:Y:S01]  /*c100*/  IMAD R2, R3.reuse, 0x800, R2 ;  /* 0x0000080003027824 */ /* 0x040fe200078e0202 */
[----:B------:R-:W-:Y:S01]  /*c110*/  LOP3.LUT R5, R0, 0x10, R4, 0xf8, !PT ;  /* 0x0000001000057812 */ /* 0x000fe200078ef804 */
[----:B------:R-:W-:Y:S02]  /*c120*/  IMAD R3, R3, 0x10, R0 ;  /* 0x0000001003037824 */ /* 0x000fe400078e0200 */
[----:B------:R-:W-:-:S05]  /*c130*/  IMAD.SHL.U32 R0, R4, 0x10, RZ ;  /* 0x0000001004007824 */ /* 0x000fca00078e00ff */
[--C-:B------:R-:W-:Y:S02]  /*c140*/  LOP3.LUT R3, R3, 0x70, R0.reuse, 0x78, !PT ;  /* 0x0000007003037812 */ /* 0x100fe400078e7800 */
[----:B------:R-:W-:Y:S02]  /*c150*/  LOP3.LUT R5, R5, 0x70, R0, 0x78, !PT ;  /* 0x0000007005057812 */ /* 0x000fe400078e7800 */
[----:B------:R-:W-:Y:S01]  /*c160*/  LOP3.LUT R18, R3, 0xc00, R18, 0xf8, !PT ;  /* 0x00000c0003127812 */ /* 0x000fe200078ef812 */
[----:B------:R-:W-:Y:S02]  /*c170*/  IMAD.SHL.U32 R3, R4, 0x2, RZ ;  /* 0x0000000204037824 */ /* 0x000fe400078e00ff */
[----:B------:R-:W-:Y:S01]  /*c180*/  IMAD.IADD R5, R2, 0x1, R5 ;  /* 0x0000000102057824 */ /* 0x000fe200078e0205 */
[----:B------:R-:W-:Y:S01]  /*c190*/  LOP3.LUT R2, R0, 0x3f0, RZ, 0xc0, !PT ;  /* 0x000003f000027812 */ /* 0x000fe200078ec0ff */
[----:B------:R-:W-:-:S03]  /*c1a0*/  IMAD.MOV.U32 R4, RZ, RZ, 0x20 ;  /* 0x00000020ff047424 */ /* 0x000fc600078e00ff */
[----:B------:R-:W-:Y:S01]  /*c1b0*/  LOP3.LUT R3, R2, 0x70, R3, 0x78, !PT ;  /* 0x0000007002037812 */ /* 0x000fe200078e7803 */
[----:B------:R-:W-:Y:S01]  /*c1c0*/  IMAD.SHL.U32 R2, R6, 0x10, RZ ;  /* 0x0000001006027824 */ /* 0x000fe200078e00ff */
[----:B------:R-:W-:Y:S01]  /*c1d0*/  SHF.R.U32.HI R6, RZ, 0x3, R6 ;  /* 0x00000003ff067819 */ /* 0x000fe20000011606 */
[----:B------:R0:W-:Y:S03]  /*c1e0*/  STL [R1+0x8], R5 ;  /* 0x0000080501007387 */ /* 0x0001e60000100800 */
[----:B------:R-:W-:Y:S01]  /*c1f0*/  LOP3.LUT R2, R3, 0x400, R2, 0xf8, !PT ;  /* 0x0000040003027812 */ /* 0x000fe200078ef802 */
[----:B------:R-:W-:Y:S01]  /*c200*/  IMAD.MOV.U32 R3, RZ, RZ, 0x40 ;  /* 0x00000040ff037424 */ /* 0x000fe200078e00ff */
[----:B------:R-:W-:-:S03]  /*c210*/  LOP3.LUT R6, R6, 0x70, R0, 0xf8, !PT ;  /* 0x0000007006067812 */ /* 0x000fc600078ef800 */
[----:B------:R-:W-:Y:S01]  /*c220*/  IMAD.IADD R2, R17, 0x1, R2 ;  /* 0x0000000111027824 */ /* 0x000fe200078e0202 */
[----:B------:R-:W-:Y:S02]  /*c230*/  SEL R3, R3, 0xffffffc0, !P2 ;  /* 0xffffffc003037807 */ /* 0x000fe40005000000 */
[----:B0-----:R-:W-:Y:S02]  /*c240*/  SEL R5, R4, 0xffffffe0, !P1 ;  /* 0xffffffe004057807 */ /* 0x001fe40004800000 */
[----:B------:R-:W-:Y:S01]  /*c250*/  LOP3.LUT R4, R0, 0x70, RZ, 0xc0, !PT ;  /* 0x0000007000047812 */ /* 0x000fe200078ec0ff */
[----:B------:R-:W-:Y:S01]  /*c260*/  IMAD.MOV.U32 R0, RZ, RZ, 0x1 ;  /* 0x00000001ff007424 */ /* 0x000fe200078e00ff */
[----:B------:R-:W-:Y:S04]  /*c270*/  STL [R1+0x1c], R3 ;  /* 0x00001c0301007387 */ /* 0x000fe80000100800 */
[----:B------:R0:W-:Y:S04]  /*c280*/  STL [R1+0x28], R5 ;  /* 0x0000280501007387 */ /* 0x0001e80000100800 */
[----:B------:R1:W-:Y:S04]  /*c290*/  STL [R1+0x34], R2 ;  /* 0x0000340201007387 */ /* 0x0003e80000100800 */
[----:B------:R-:W-:Y:S01]  /*c2a0*/  STL [R1+0x4], RZ ;  /* 0x000004ff01007387 */ /* 0x000fe20000100800 */
[----:B0-----:R-:W-:-:S03]  /*c2b0*/  IMAD.IADD R5, R3, 0x1, R5 ;  /* 0x0000000103057824 */ /* 0x001fc600078e0205 */
[----:B------:R0:W-:Y:S01]  /*c2c0*/  STL [R1+0xc], R0 ;  /* 0x00000c0001007387 */ /* 0x0001e20000100800 */
[----:B-1----:R-:W-:-:S03]  /*c2d0*/  LOP3.LUT R2, R4, 0x80, RZ, 0xfc, !PT ;  /* 0x0000008004027812 */ /* 0x002fc600078efcff */
[----:B------:R1:W-:Y:S04]  /*c2e0*/  STL [R1+0x38], RZ ;  /* 0x000038ff01007387 */ /* 0x0003e80000100800 */
[----:B------:R1:W-:Y:S01]  /*c2f0*/  STL [R1+0x2c], R5 ;  /* 0x00002c0501007387 */ /* 0x0003e20000100800 */
[----:B0-----:R-:W-:-:S05]  /*c300*/  IMAD.IADD R0, R3, 0x1, R18 ;  /* 0x0000000103007824 */ /* 0x001fca00078e0212 */
[----:B------:R1:W-:Y:S02]  /*c310*/  STL [R1+0x30], R0 ;  /* 0x0000300001007387 */ /* 0x0003e40000100800 */
.L_x_272:
[----:B------:R-:W-:Y:S01]  /*c320*/  ULDC.64 UR4, c[0x0][0xc88] ;  /* 0x0003220000047ab9 */ /* 0x000fe20000000a00 */
[----:B------:R-:W-:Y:S01]  /*c330*/  ULDC.64 UR6, c[0x0][0xa18] ;  /* 0x0002860000067ab9 */ /* 0x000fe20000000a00 */
[----:B------:R-:W-:-:S06]  /*c340*/  UIMAD.WIDE UR4, UR45, 0x4, UR4 ;  /* 0x000000042d0478a5 */ /* 0x000fcc000f8e0204 */
[----:B------:R-:W-:Y:S02]  /*c350*/  IMAD.U32 R2, RZ, RZ, UR4 ;  /* 0x00000004ff027e24 */ /* 0x000fe4000f8e00ff */
[----:B------:R-:W-:Y:S01]  /*c360*/  IMAD.U32 R3, RZ, RZ, UR5 ;  /* 0x00000005ff037e24 */ /* 0x000fe2000f8e00ff */
[----:B------:R-:W-:Y:S01]  /*c370*/  UISETP.NE.U32.AND UP0, UPT, UR6, URZ, UPT ;  /* 0x0000003f0600728c */ /* 0x000fe2000bf05070 */
[----:B------:R-:W-:-:S03]  /*c380*/  ULDC.64 UR4, c[0x0][0xa28] ;  /* 0x00028a0000047ab9 */ /* 0x000fc60000000a00 */
[----:B------:R-:W2:Y:S01]  /*c390*/  LDG.E R2, desc[UR48][R2.64] ;  /* 0x0000003002027981 */ /* 0x000ea2000c1e1900 */
[----:B------:R-:W-:Y:S02]  /*c3a0*/  UISETP.NE.AND.EX UP0, UPT, UR7, URZ, UPT, UP0 ;  /* 0x0000003f0700728c */ /* 0x000fe4000bf05300 */
[----:B------:R-:W-:Y:S01]  /*c3b0*/  UISETP.NE.U32.AND UP1, UPT, UR4, URZ, UPT ;  /* 0x0000003f0400728c */ /* 0x000fe2000bf25070 */
[----:B------:R-:W-:-:S03]  /*c3c0*/  ULDC UR8, c[0x0][0x288] ;  /* 0x0000a20000087ab9 */ /* 0x000fc60000000800 */
[----:B------:R-:W-:Y:S01]  /*c3d0*/  UISETP.NE.AND.EX UP1, UPT, UR5, URZ, UPT, UP1 ;  /* 0x0000003f0500728c */ /* 0x000fe2000bf25310 */
[----:B------:R-:W-:Y:S01]  /*c3e0*/  PLOP3.LUT P3, PT, PT, PT, UP0, 0x80, 0x0 ;  /* 0x000000000000781c */ /* 0x000fe20003f6f008 */
[----:B------:R-:W-:-:S04]  /*c3f0*/  IMAD.U32 R19, RZ, RZ, UR8 ;  /* 0x00000008ff137e24 */ /* 0x000fc8000f8e00ff */
[----:B------:R-:W-:Y:S02]  /*c400*/  PLOP3.LUT P2, PT, PT, PT, UP1, 0x80, 0x0 ;  /* 0x000000000000781c */ /* 0x000fe40003f4f018 */
[----:B--2---:R-:W-:-:S13]  /*c410*/  R2UR UR46, R2 ;  /* 0x00000000022e72ca */ /* 0x004fda00000e0000 */
[----:B------:R-:W-:Y:S02]  /*c420*/  USHF.R.S32.HI UR50, URZ, 0x1f, UR46 ;  /* 0x0000001f3f327899 */ /* 0x000fe4000801142e */
[----:B------:R-:W-:Y:S02]  /*c430*/  USHF.L.U32 UR47, UR46, 0x2, URZ ;  /* 0x000000022e2f7899 */ /* 0x000fe4000800063f */
[----:B------:R-:W-:Y:S02]  /*c440*/  USHF.L.U64.HI UR51, UR46, 0x2, UR50 ;  /* 0x000000022e337899 */ /* 0x000fe40008010232 */
[----:B------:R-:W-:Y:S02]  /*c450*/  @UP0 UIADD3 UR6, UP3, UR47, UR6, URZ ;  /* 0x000000062f060290 */ /* 0x000fe4000ff7e03f */
[----:B------:R-:W-:Y:S02]  /*c460*/  @UP1 ULEA UR4, UP2, UR46, UR4, 0x2 ;  /* 0x000000042e041291 */ /* 0x000fe4000f84103f */
[----:B------:R-:W-:-:S02]  /*c470*/  @UP0 UIADD3.X UR7, UR51, UR7, URZ, UP3, !UPT ;  /* 0x0000000733070290 */ /* 0x000fc40009ffe43f */
[----:B------:R-:W-:Y:S01]  /*c480*/  @UP1 ULEA.HI.X UR5, UR46, UR5, UR50, 0x2, UP2 ;  /* 0x000000052e051291 */ /* 0x000fe200090f1432 */
[----:B------:R-:W-:-:S03]  /*c490*/  IMAD.U32 R2, RZ, RZ, UR6 ;  /* 0x00000006ff027e24 */ /* 0x000fc6000f8e00ff */
[----:B------:R-:W-:Y:S01]  /*c4a0*/  IMAD.U32 R3, RZ, RZ, UR7 ;  /* 0x00000007ff037e24 */ /* 0x000fe2000f8e00ff */
[----:B------:R-:W-:-:S04]  /*c4b0*/  ULDC.64 UR6, c[0x0][0xa08] ;  /* 0x0002820000067ab9 */ /* 0x000fc80000000a00 */
[----:B0-----:R0:W5:Y:S01]  /*c4c0*/  @P3 LDG.E R19, desc[UR48][R2.64] ;  /* 0x0000003002133981 */ /* 0x001162000c1e1900 */
[----:B------:R-:W-:Y:S01]  /*c4d0*/  ISETP.NE.U32.AND P1, PT, RZ, UR6, PT ;  /* 0x00000006ff007c0c */ /* 0x000fe2000bf25070 */
[----:B------:R-:W-:Y:S01]  /*c4e0*/  UIADD3 UR6, UP1, UR47, UR6, URZ ;  /* 0x000000062f067290 */ /* 0x000fe2000ff3e03f */
[----:B0-----:R-:W-:Y:S02]  /*c4f0*/  IMAD.U32 R2, RZ, RZ, UR4 ;  /* 0x00000004ff027e24 */ /* 0x001fe4000f8e00ff */
[----:B------:R-:W-:Y:S01]  /*c500*/  IMAD.U32 R3, RZ, RZ, UR5 ;  /* 0x00000005ff037e24 */ /* 0x000fe2000f8e00ff */
[----:B------:R-:W-:Y:S02]  /*c510*/  ULDC.64 UR4, c[0x0][0xa00] ;  /* 0x0002800000047ab9 */ /* 0x000fe40000000a00 */
[----:B------:R-:W-:Y:S01]  /*c520*/  ISETP.NE.U32.AND P0, PT, RZ, UR4, PT ;  /* 0x00000004ff007c0c */ /* 0x000fe2000bf05070 */
[----:B------:R-:W-:Y:S01]  /*c530*/  UIADD3 UR4, UP0, UR47, UR4, URZ ;  /* 0x000000042f047290 */ /* 0x000fe2000ff1e03f */
[----:B------:R-:W-:Y:S01]  /*c540*/  ISETP.NE.AND.EX P1, PT, RZ, UR7, PT, P1 ;  /* 0x00000007ff007c0c */ /* 0x000fe2000bf25310 */
[----:B-1----:R0:W2:Y:S01]  /*c550*/  @P2 LDG.E R7, desc[UR48][R2.64] ;  /* 0x0000003002072981 */ /* 0x0020a2000c1e1900 */
[----:B------:R-:W-:Y:S01]  /*c560*/  ISETP.NE.AND.EX P0, PT, RZ, UR5, PT, P0 ;  /* 0x00000005ff007c0c */ /* 0x000fe2000bf05300 */
[----:B------:R-:W-:Y:S01]  /*c570*/  UIADD3.X UR5, UR51, UR5, URZ, UP0, !UPT ;  /* 0x0000000533057290 */ /* 0x000fe200087fe43f */
[----:B------:R-:W-:Y:S01]  /*c580*/  IMAD.U32 R4, RZ, RZ, UR6 ;  /* 0x00000006ff047e24 */ /* 0x000fe2000f8e00ff */
[----:B------:R-:W-:Y:S01]  /*c590*/  UIADD3.X UR7, UR51, UR7, URZ, UP1, !UPT ;  /* 0x0000000733077290 */ /* 0x000fe20008ffe43f */
[----:B0-----:R-:W-:-:S03]  /*c5a0*/  IMAD.U32 R2, RZ, RZ, UR4 ;  /* 0x00000004ff027e24 */ /* 0x001fc6000f8e00ff */
[----:B------:R-:W-:Y:S02]  /*c5b0*/  IMAD.U32 R3, RZ, RZ, UR5 ;  /* 0x00000005ff037e24 */ /* 0x000fe4000f8e00ff */
[----:B-1----:R-:W-:-:S04]  /*c5c0*/  IMAD.U32 R5, RZ, RZ, UR7 ;  /* 0x00000007ff057e24 */ /* 0x002fc8000f8e00ff */
[----:B------:R0:W5:Y:S04]  /*c5d0*/  @P0 LDG.E R0, desc[UR48][R2.64] ;  /* 0x0000003002000981 */ /* 0x000168000c1e1900 */
[----:B------:R0:W5:Y:S01]  /*c5e0*/  @P1 LDG.E R6, desc[UR48][R4.64] ;  /* 0x0000003004061981 */ /* 0x000162000c1e1900 */
[----:B------:R-:W-:Y:S01]  /*c5f0*/  UMOV UR41, URZ ;  /* 0x0000003f00297c82 */ /* 0x000fe20008000000 */
[----:B--2---:R-:W-:Y:S01]  /*c600*/  @P2 R2UR UR41, R7 ;  /* 0x00000000072922ca */ /* 0x004fe200000e0000 */
[----:B0-----:R-:W-:-:S14]  /*c610*/  @P3 BRA `(.L_x_202) ;  /* 0x0000000000103947 */ /* 0x001fdc0003800000 */
[----:B------:R-:W-:Y:S05]  /*c620*/  @!P0 BRA `(.L_x_202) ;  /* 0x00000000000c8947 */ /* 0x000fea0003800000 */
[----:B-----5:R-:W2:Y:S04]  /*c630*/  LDG.E R19, desc[UR48][R2.64] ;  /* 0x0000003002137981 */ /* 0x020ea8000c1e1900 */
[----:B------:R-:W2:Y:S02]  /*c640*/  LDG.E R2, desc[UR48][R2.64+0x4] ;  /* 0x0000043002027981 */ /* 0x000ea4000c1e1900 */
[----:B--2---:R-:W-:-:S07]  /*c650*/  IMAD.IADD R19, R2, 0x1, -R19 ;  /* 0x0000000102137824 */ /* 0x004fce00078e0a13 */
.L_x_202:
[----:B------:R-:W-:Y:S01]  /*c660*/  UMOV UR54, URZ ;  /* 0x0000003f00367c82 */ /* 0x000fe20008000000 */
[----:B-----5:R-:W-:Y:S01]  /*c670*/  @P0 R2UR UR54, R0 ;  /* 0x00000000003602ca */ /* 0x020fe200000e0000 */
[----:B------:R-:W-:Y:S01]  /*c680*/  IMAD.U32 R0, RZ, RZ, UR46 ;  /* 0x0000002eff007e24 */ /* 0x000fe2000f8e00ff */
[----:B------:R-:W-:Y:S01]  /*c690*/  ULDC.64 UR6, c[0x0][0xa20] ;  /* 0x0002880000067ab9 */ /* 0x000fe20000000a00 */
[----:B------:R-:W-:Y:S01]  /*c6a0*/  UMOV UR42, URZ ;  /* 0x0000003f002a7c82 */ /* 0x000fe20008000000 */
[----:B------:R-:W-:Y:S01]  /*c6b0*/  ISETP.NE.U32.AND P0, PT, RZ, UR6, PT ;  /* 0x00000006ff007c0c */ /* 0x000fe2000bf05070 */
[----:B------:R-:W-:Y:S01]  /*c6c0*/  ULDC.64 UR4, c[0x0][0x418] ;  /* 0x0001060000047ab9 */ /* 0x000fe20000000a00 */
[----:B------:R0:W-:Y:S01]  /*c6d0*/  STL [R1+0x10], R0 ;  /* 0x0000100001007387 */ /* 0x0001e20000100800 */
[----:B------:R-:W-:Y:S01]  /*c6e0*/  @P1 R2UR UR42, R6 ;  /* 0x00000000062a12ca */ /* 0x000fe200000e0000 */
[----:B------:R-:W-:Y:S01]  /*c6f0*/  UISETP.NE.U32.AND UP0, UPT, UR4, URZ, UPT ;  /* 0x0000003f0400728c */ /* 0x000fe2000bf05070 */
[----:B------:R-:W-:-:S02]  /*c700*/  ISETP.NE.AND.EX P0, PT, RZ, UR7, PT, P0 ;  /* 0x00000007ff007c0c */ /* 0x000fc4000bf05300 */
[----:B------:R-:W-:Y:S01]  /*c710*/  ULDC UR4, c[0x0][0x424] ;  /* 0x0001090000047ab9 */ /* 0x000fe20000000800 */
[----:B------:R-:W-:-:S03]  /*c720*/  UISETP.NE.AND.EX UP0, UPT, UR5, URZ, UPT, UP0 ;  /* 0x0000003f0500728c */ /* 0x000fc6000bf05300 */
[----:B------:R-:W-:Y:S01]  /*c730*/  ULDC UR5, c[0x0][0x2f0] ;  /* 0x0000bc0000057ab9 */ /* 0x000fe20000000800 */
[----:B------:R-:W-:-:S04]  /*c740*/  USEL UR4, UR4, 0x1, UP0 ;  /* 0x0000000104047887 */ /* 0x000fc80008000000 */
[----:B------:R-:W-:Y:S02]  /*c750*/  UIMAD UR4, UR4, UR5, URZ ;  /* 0x00000005040472a4 */ /* 0x000fe4000f8e023f */
[----:B------:R-:W-:Y:S01]  /*c760*/  UIADD3 UR42, UR42, UR41, URZ ;  /* 0x000000292a2a7290 */ /* 0x000fe2000fffe03f */
[----:B0-----:R-:W-:Y:S11]  /*c770*/  @!P0 BRA `(.L_x_203) ;  /* 0x00000000001c8947 */ /* 0x001ff60003800000 */
[----:B------:R-:W-:-:S04]  /*c780*/  UIADD3 UR4, UP0, UR47, UR6, URZ ;  /* 0x000000062f047290 */ /* 0x000fc8000ff1e03f */
[----:B------:R-:W-:Y:S02]  /*c790*/  UIADD3.X UR5, UR51, UR7, URZ, UP0, !UPT ;  /* 0x0000000733057290 */ /* 0x000fe400087fe43f */
[----:B------:R-:W-:-:S04]  /*c7a0*/  IMAD.U32 R2, RZ, RZ, UR4 ;  /* 0x00000004ff027e24 */ /* 0x000fc8000f8e00ff */
[----:B------:R-:W-:-:S05]  /*c7b0*/  IMAD.U32 R3, RZ, RZ, UR5 ;  /* 0x00000005ff037e24 */ /* 0x000fca000f8e00ff */
[----:B------:R-:W2:Y:S02]  /*c7c0*/  LDG.E R2, desc[UR48][R2.64] ;  /* 0x0000003002027981 */ /* 0x000ea4000c1e1900 */
[----:B--2---:R-:W-:Y:S01]  /*c7d0*/  R2UR UR4, R2 ;  /* 0x00000000020472ca */ /* 0x004fe200000e0000 */
[----:B------:R-:W-:-:S14]  /*c7e0*/  BRA `(.L_x_204) ;  /* 0x0000000000187947 */ /* 0x000fdc0003800000 */
.L_x_203:
[----:B------:R-:W-:Y:S05]  /*c7f0*/  @!P1 BRA `(.L_x_204) ;  /* 0x0000000000149947 */ /* 0x000fea0003800000 */
[----:B------:R-:W2:Y:S04]  /*c800*/  LDG.E R0, desc[UR48][R4.64] ;  /* 0x0000003004007981 */ /* 0x000ea8000c1e1900 */
[----:B------:R-:W3:Y:S01]  /*c810*/  LDG.E R4, desc[UR48][R4.64+0x4] ;  /* 0x0000043004047981 */ /* 0x000ee2000c1e1900 */
[----:B--2---:R-:W-:Y:S02]  /*c820*/  R2UR UR5, R0 ;  /* 0x00000000000572ca */ /* 0x004fe400000e0000 */
[----:B---3--:R-:W-:-:S13]  /*c830*/  R2UR UR4, R4 ;  /* 0x00000000040472ca */ /* 0x008fda00000e0000 */
[----:B------:R-:W-:-:S12]  /*c840*/  UIADD3 UR4, -UR5, UR4, URZ ;  /* 0x0000000405047290 */ /* 0x000fd8000fffe13f */
.L_x_204:
[----:B------:R-:W-:Y:S01]  /*c850*/  UIADD3 UR41, -UR41, UR4, URZ ;  /* 0x0000000429297290 */ /* 0x000fe2000fffe13f */
[----:B------:R-:W-:Y:S03]  /*c860*/  BSSY B7, `(.L_x_205) ;  /* 0x00003fa000077945 */ /* 0x000fe60003800000 */
[----:B------:R-:W-:Y:S02]  /*c870*/  UIADD3 UR40, UR41, 0x7f, URZ ;  /* 0x0000007f29287890 */ /* 0x000fe4000fffe03f */
[----:B------:R-:W-:Y:S02]  /*c880*/  ISETP.LT.AND P0, PT, RZ, UR41, PT ;  /* 0x00000029ff007c0c */ /* 0x000fe4000bf01270 */
[----:B------:R-:W-:-:S04]  /*c890*/  USHF.R.S32.HI UR4, URZ, 0x1f, UR40 ;  /* 0x0000001f3f047899 */ /* 0x000fc80008011428 */
[----:B------:R-:W-:-:S07]  /*c8a0*/  ULEA.HI UR40, UR4, UR40, URZ, 0x7 ;  /* 0x0000002804287291 */ /* 0x000fce000f8f383f */
[----:B------:R-:W-:Y:S05]  /*c8b0*/  @P0 BRA `(.L_x_206) ;  /* 0x0000000000480947 */ /* 0x000fea0003800000 */
[----:B------:R-:W0:Y:S02]  /*c8c0*/  S2R R0, SR_TID.X ;  /* 0x0000000000007919 */ /* 0x000e240000002100 */
[----:B0-----:R-:W-:-:S04]  /*c8d0*/  LOP3.LUT R0, R0, 0x7f, RZ, 0xc0, !PT ;  /* 0x0000007f00007812 */ /* 0x001fc800078ec0ff */
[----:B------:R-:W-:-:S13]  /*c8e0*/  ISETP.NE.AND P0, PT, R0, RZ, PT ;  /* 0x000000ff0000720c */ /* 0x000fda0003f05270 */
[----:B------:R-:W-:Y:S05]  /*c8f0*/  @P0 BRA `(.L_x_207) ;  /* 0x0000003c00c00947 */ /* 0x000fea0003800000 */
[----:B------:R-:W0:Y:S01]  /*c900*/  S2R R3, SR_LANEID ;  /* 0x0000000000037919 */ /* 0x000e220000000000 */
[----:B------:R-:W-:Y:S01]  /*c910*/  VOTEU.ANY UR4, UPT, PT ;  /* 0x0000000000047886 */ /* 0x000fe200038e0100 */
[----:B------:R-:W1:Y:S01]  /*c920*/  LDC.64 R4, c[0x0][0xc60] ;  /* 0x00031800ff047b82 */ /* 0x000e620000000a00 */
[----:B------:R-:W0:Y:S08]  /*c930*/  FLO.U32 R0, UR4 ;  /* 0x0000000400007d00 */ /* 0x000e3000080e0000 */
[----:B------:R-:W1:Y:S01]  /*c940*/  POPC R2, UR4 ;  /* 0x0000000400027d09 */ /* 0x000e620008000000 */
[----:B0-----:R-:W-:-:S13]  /*c950*/  ISETP.EQ.U32.AND P0, PT, R0, R3, PT ;  /* 0x000000030000720c */ /* 0x001fda0003f02070 */
[----:B-1----:R-:W2:Y:S01]  /*c960*/  @P0 ATOMG.E.ADD.STRONG.GPU PT, R5, desc[UR48][R4.64], R2 ;  /* 0x00000002040509a8 */ /* 0x002ea200081ee1f0 */
[----:B------:R-:W0:Y:S02]  /*c970*/  S2R R3, SR_LTMASK ;  /* 0x0000000000037919 */ /* 0x000e240000003900 */
[----:B0-----:R-:W-:-:S06]  /*c980*/  LOP3.LUT R3, R3, UR4, RZ, 0xc0, !PT ;  /* 0x0000000403037c12 */ /* 0x001fcc000f8ec0ff */
[----:B------:R-:W0:Y:S01]  /*c990*/  POPC R3, R3 ;  /* 0x0000000300037309 */ /* 0x000e220000000000 */
[----:B--2---:R-:W0:Y:S02]  /*c9a0*/  SHFL.IDX PT, R0, R5, R0, 0x1f ;  /* 0x00001f0005007589 */ /* 0x004e2400000e0000 */
[----:B0-----:R-:W-:-:S05]  /*c9b0*/  IADD3 R0, R0, UR43, R3 ;  /* 0x0000002b00007c10 */ /* 0x001fca000fffe003 */
[----:B------:R0:W-:Y:S01]  /*c9c0*/  STL [R1+0x20], R0 ;  /* 0x0000200001007387 */ /* 0x0001e20000100800 */
[----:B------:R-:W-:Y:S05]  /*c9d0*/  BRA `(.L_x_207) ;  /* 0x0000003c00887947 */ /* 0x000fea0003800000 */
.L_x_206:
[----:B------:R-:W-:Y:S01]  /*c9e0*/  VIADD R0, R17, 0x28400 ;  /* 0x0002840011007836 */ /* 0x000fe20000000000 */
[----:B------:R-:W-:Y:S04]  /*c9f0*/  BSSY B6, `(.L_x_208) ;  /* 0x0000013000067945 */ /* 0x000fe80003800000 */
        /* <DEDUP_REMOVED lines=18> */
.L_x_209:
[----:B------:R-:W-:Y:S05]  /*cb20*/  BSYNC B6 ;  /* 0x0000000000067941 */ /* 0x000fea0003800000 */
.L_x_208:
[----:B------:R-:W2:Y:S01]  /*cb30*/  LDL.LU R16, [R1+0x14] ;  /* 0x0000140001107983 */ /* 0x000ea20000300800 */
[----:B------:R-:W-:Y:S01]  /*cb40*/  VIADD R0, R17, 0x10400 ;  /* 0x0001040011007836 */ /* 0x000fe20000000000 */
[----:B------:R-:W-:Y:S04]  /*cb50*/  BSSY B6, `(.L_x_210) ;  /* 0x0000016000067945 */ /* 0x000fe80003800000 */
[----:B------:R-:W-:Y:S02]  /*cb60*/  LOP3.LUT P0, RZ, R0, 0x3ff, RZ, 0xc0, !PT ;  /* 0x000003ff00ff7812 */ /* 0x000fe4000780c0ff */
[----:B--2---:R-:W-:-:S11]  /*cb70*/  LOP3.LUT R16, R16, 0xfffffffe, RZ, 0xc0, !PT ;  /* 0xfffffffe10107812 */ /* 0x004fd600078ec0ff */
[----:B------:R-:W-:-:S05]  /*cb80*/  @P0 LOP3.LUT R16, R16, 0x1, RZ, 0xfc, !PT ;  /* 0x0000000110100812 */ /* 0x000fca00078efcff */
[----:B------:R0:W-:Y:S01]  /*cb90*/  STL [R1+0x14], R16 ;  /* 0x0000141001007387 */ /* 0x0001e20000100800 */
[----:B------:R-:W-:Y:S05]  /*cba0*/  @!P0 BRA `(.L_x_211) ;  /* 0x0000000000408947 */ /* 0x000fea0003800000 */
[----:B------:R-:W-:Y:S01]  /*cbb0*/  MOV R2, 0x0 ;  /* 0x0000000000027802 */ /* 0x000fe20000000f00 */
[----:B------:R-:W-:Y:S01]  /*cbc0*/  ULDC.64 UR6, c[0x4][0x198] ;  /* 0x0100660000067ab9 */ /* 0x000fe20000000a00 */
[----:B------:R-:W-:Y:S01]  /*cbd0*/  ULDC.64 UR8, c[0x4][0x1a0] ;  /* 0x0100680000087ab9 */ /* 0x000fe20000000a00 */
[----:B------:R-:W-:Y:S01]  /*cbe0*/  ULDC.64 UR4, c[0x4][0xf0] ;  /* 0x01003c0000047ab9 */ /* 0x000fe20000000a00 */
[----:B------:R-:W-:Y:S02]  /*cbf0*/  IMAD.U32 R4, RZ, RZ, UR6 ;  /* 0x00000006ff047e24 */ /* 0x000fe4000f8e00ff */
[----:B------:R-:W1:Y:S01]  /*cc00*/  LDC.64 R2, c[0x4][R2] ;  /* 0x0100000002027b82 */ /* 0x000e620000000a00 */
        /* <DEDUP_REMOVED lines=9> */
[----:B01----:R-:W-:Y:S05]  /*cca0*/  CALL.ABS.NOINC R2 ;  /* 0x0000000002007343 */ /* 0x003fea0003c00000 */
.L_x_211:
[----:B------:R-:W-:Y:S05]  /*ccb0*/  BSYNC B6 ;  /* 0x0000000000067941 */ /* 0x000fea0003800000 */
.L_x_210:
[----:B------:R-:W-:Y:S01]  /*ccc0*/  VIADD R0, R17, 0x400 ;  /* 0x0000040011007836 */ /* 0x000fe20000000000 */
[----:B------:R-:W-:Y:S04]  /*ccd0*/  BSSY B6, `(.L_x_212) ;  /* 0x0000014000067945 */ /* 0x000fe80003800000 */
[----:B------:R1:W-:Y:S01]  /*cce0*/  STL [R1], R0 ;  /* 0x0000000001007387 */ /* 0x0003e20000100800 */
[----:B------:R-:W-:-:S13]  /*ccf0*/  LOP3.LUT P0, RZ, R0, 0x3ff, RZ, 0xc0, !PT ;  /* 0x000003ff00ff7812 */ /* 0x000fda000780c0ff */
[----:B-1----:R-:W-:Y:S05]  /*cd00*/  @!P0 BRA `(.L_x_213) ;  /* 0x0000000000408947 */ /* 0x002fea0003800000 */
        /* <DEDUP_REMOVED lines=16> */
.L_x_213:
[----:B------:R-:W-:Y:S05]  /*ce10*/  BSYNC B6 ;  /* 0x0000000000067941 */ /* 0x000fea0003800000 */
.L_x_212:
[----:B------:R-:W-:Y:S01]  /*ce20*/  LOP3.LUT P6, RZ, R16, 0x1, RZ, 0xc0, !PT ;  /* 0x0000000110ff7812 */ /* 0x000fe200078cc0ff */
[----:B------:R-:W-:-:S12]  /*ce30*/  BSSY B6, `(.L_x_214) ;  /* 0x0000012000067945 */ /* 0x000fd80003800000 */
        /* <DEDUP_REMOVED lines=17> */
.L_x_215:
[----:B------:R-:W-:Y:S05]  /*cf50*/  BSYNC B6 ;  /* 0x0000000000067941 */ /* 0x000fea0003800000 */
.L_x_214:
[----:B------:R-:W2:Y:S01]  /*cf60*/  LDL R8, [R1+0x10] ;  /* 0x0000100001087983 */ /* 0x000ea20000100800 */
[----:B------:R-:W-:Y:S02]  /*cf70*/  ULDC.64 UR4, c[0x0][0x9f8] ;  /* 0x00027e0000047ab9 */ /* 0x000fe40000000a00 */
[----:B------:R-:W-:-:S04]  /*cf80*/  UISETP.NE.U32.AND UP0, UPT, UR4, URZ, UPT ;  /* 0x0000003f0400728c */ /* 0x000fc8000bf05070 */
[----:B------:R-:W-:-:S06]  /*cf90*/  UISETP.NE.AND.EX UP0, UPT, UR5, URZ, UPT, UP0 ;  /* 0x0000003f0500728c */ /* 0x000fcc000bf05300 */
[----:B------:R-:W-:-:S05]  /*cfa0*/  PLOP3.LUT P0, PT, PT, PT, UP0, 0x80, 0x0 ;  /* 0x000000000000781c */ /* 0x000fca0003f0f008 */
[----:B------:R-:W-:-:S04]  /*cfb0*/  @UP0 UIADD3 UR4, UP1, UR47, UR4, URZ ;  /* 0x000000042f040290 */ /* 0x000fc8000ff3e03f */
[----:B------:R-:W-:Y:S02]  /*cfc0*/  @UP0 UIADD3.X UR5, UR51, UR5, URZ, UP1, !UPT ;  /* 0x0000000533050290 */ /* 0x000fe40008ffe43f */
[----:B------:R-:W-:-:S04]  /*cfd0*/  IMAD.U32 R2, RZ, RZ, UR4 ;  /* 0x00000004ff027e24 */ /* 0x000fc8000f8e00ff */
[----:B------:R-:W-:Y:S01]  /*cfe0*/  IMAD.U32 R3, RZ, RZ, UR5 ;  /* 0x00000005ff037e24 */ /* 0x000fe2000f8e00ff */
[----:B------:R-:W1:Y:S01]  /*cff0*/  S2R R0, SR_TID.X ;  /* 0x0000000000007919 */ /* 0x000e620000002100 */
[----:B------:R-:W-:-:S03]  /*d000*/  ULDC.64 UR4, c[0x0][0xa08] ;  /* 0x0002820000047ab9 */ /* 0x000fc60000000a00 */
[----:B--2---:R2:W3:Y:S01]  /*d010*/  @P0 LDG.E R8, desc[UR48][R2.64] ;  /* 0x0000003002080981 */ /* 0x0044e2000c1e1900 */
[----:B-1----:R-:W-:-:S04]  /*d020*/  SHF.R.U32.HI R0, RZ, 0x5, R0 ;  /* 0x00000005ff007819 */ /* 0x002fc80000011600 */
[----:B------:R-:W-:Y:S01]  /*d030*/  LOP3.LUT R0, R0, 0x3, RZ, 0xc0, !PT ;  /* 0x0000000300007812 */ /* 0x000fe200078ec0ff */
[----:B--2---:R-:W1:Y:S01]  /*d040*/  LDC.64 R2, c[0x0][0x418] ;  /* 0x00010600ff027b82 */ /* 0x004e620000000a00 */
[----:B---3--:R-:W-:Y:S01]  /*d050*/  SHF.R.S32.HI R9, RZ, 0x1f, R8 ;  /* 0x0000001fff097819 */ /* 0x008fe20000011408 */
[----:B------:R2:W-:Y:S01]  /*d060*/  @P0 STL [R1+0x10], R8 ;  /* 0x0000100801000387 */ /* 0x0005e20000100800 */
[----:B-1----:R-:W-:Y:S01]  /*d070*/  LOP3.LUT P0, RZ, R2, UR4, RZ, 0xfc, !PT ;  /* 0x0000000402ff7c12 */ /* 0x002fe2000f80fcff */
[----:B------:R-:W-:Y:S02]  /*d080*/  UMOV UR4, 0xffffffff ;  /* 0xffffffff00047882 */ /* 0x000fe40000000000 */
[----:B------:R2:W-:Y:S01]  /*d090*/  STL [R1+0x18], R9 ;  /* 0x0000180901007387 */ /* 0x0005e20000100800 */
[----:B------:R-:W-:-:S04]  /*d0a0*/  LOP3.LUT P0, RZ, R3, UR5, RZ, 0xfc, P0 ;  /* 0x0000000503ff7c12 */ /* 0x000fc8000800fcff */
[----:B0-----:R-:W-:Y:S01]  /*d0b0*/  SEL R16, R8, RZ, !P0 ;  /* 0x000000ff08107207 */ /* 0x001fe20004000000 */
[----:B------:R-:W-:Y:S08]  /*d0c0*/  BRA.DIV UR4, `(.L_x_216) ;  /* 0x0000004604d87947 */ /* 0x000ff0000b800000 */
[----:B------:R0:W1:Y:S02]  /*d0d0*/  SHFL.IDX PT, R14, R0, RZ, 0x1f ;  /* 0x00001fff000e7589 */ /* 0x00006400000e0000 */
.L_x_291:
[----:B0-----:R-:W3:Y:S01]  /*d0e0*/  LDL.LU R0, [R1+0x14] ;  /* 0x0000140001007983 */ /* 0x001ee20000300800 */
[----:B------:R-:W-:Y:S02]  /*d0f0*/  PLOP3.LUT P1, PT, PT, PT, PT, 0x8, 0x0 ;  /* 0x000000000000781c */ /* 0x000fe40003f2e170 */
[----:B-1----:R-:W-:Y:S02]  /*d100*/  ISETP.NE.AND P0, PT, R14, RZ, PT ;  /* 0x000000ff0e00720c */ /* 0x002fe40003f05270 */
[----:B---3--:R-:W-:-:S09]  /*d110*/  LOP3.LUT R0, R0, 0xfffffffe, RZ, 0xc0, !PT ;  /* 0xfffffffe00007812 */ /* 0x008fd200078ec0ff */
[----:B------:R-:W-:-:S05]  /*d120*/  @P1 LOP3.LUT R0, R0, 0x1, RZ, 0xfc, !PT ;  /* 0x0000000100001812 */ /* 0x000fca00078efcff */
[----:B------:R0:W-:Y:S01]  /*d130*/  STL [R1+0x14], R0 ;  /* 0x0000140001007387 */ /* 0x0001e20000100800 */
[----:B------:R-:W-:Y:S05]  /*d140*/  @P0 BRA `(.L_x_217) ;  /* 0x0000000400940947 */ /* 0x000fea0003800000 */
[----:B------:R-:W-:-:S06]  /*d150*/  ULEA.HI.SX32 UR4, UR40, 0xffffffff, 0x19 ;  /* 0xffffffff28047891 */ /* 0x000fcc000f8fca3f */
[----:B0-----:R-:W-:Y:S01]  /*d160*/  IMAD.U32 R0, RZ, RZ, UR4 ;  /* 0x00000004ff007e24 */ /* 0x001fe2000f8e00ff */
[----:B------:R-:W-:-:S03]  /*d170*/  UMOV UR4, 0xffffffff ;  /* 0xffffffff00047882 */ /* 0x000fc60000000000 */
[----:B------:R-:W-:Y:S05]  /*d180*/  BRA.DIV UR4, `(.L_x_218) ;  /* 0x0000004604c87947 */ /* 0x000fea000b800000 */
[----:B------:R-:W-:-:S13]  /*d190*/  ELECT P6, URZ, PT ;  /* 0x00000000003f782f */ /* 0x000fda00038c0000 */
.L_x_294:
[----:B------:R-:W-:Y:S05]  /*d1a0*/  @!P6 BRA `(.L_x_217) ;  /* 0x00000004007ce947 */ /* 0x000fea0003800000 */
[----:B------:R-:W-:-:S04]  /*d1b0*/  ISETP.NE.U32.AND P0, PT, R2, RZ, PT ;  /* 0x000000ff0200720c */ /* 0x000fc80003f05070 */
[----:B------:R-:W-:-:S13]  /*d1c0*/  ISETP.NE.AND.EX P0, PT, R3, RZ, PT, P0 ;  /* 0x000000ff0300720c */ /* 0x000fda0003f05300 */
[----:B------:R-:W-:Y:S05]  /*d1d0*/  @!P0 BRA `(.L_x_219) ;  /* 0x0000000000448947 */ /* 0x000fea0003800000 */
[----:B------:R-:W0:Y:S01]  /*d1e0*/  LDC R7, c[0x0][0x43c] ;  /* 0x00010f00ff077b82 */ /* 0x000e220000000800 */
[----:B------:R-:W-:Y:S01]  /*d1f0*/  ULDC.64 UR4, c[0x0][0x428] ;  /* 0x00010a0000047ab9 */ /* 0x000fe20000000a00 */
[----:B0-----:R-:W-:-:S13]  /*d200*/  ISETP.NE.AND P0, PT, R7, 0x1, PT ;  /* 0x000000010700780c */ /* 0x001fda0003f05270 */
[----:B------:R-:W0:Y:S02]  /*d210*/  @P0 LDC.64 R4, c[0x0][0x440] ;  /* 0x00011000ff040b82 */ /* 0x000e240000000a00 */
[----:B0-----:R-:W-:-:S04]  /*d220*/  @P0 IMAD.HI.U32 R6, R0, R4, RZ ;  /* 0x0000000400060227 */ /* 0x001fc800078e00ff */
        /* <DEDUP_REMOVED lines=12> */
.L_x_219:
[----:B0-----:R-:W3:Y:S04]  /*d2f0*/  LDL R3, [R1+0x4] ;  /* 0x0000040001037983 */ /* 0x001ee80000100800 */
[----:B------:R-:W4:Y:S01]  /*d300*/  LDL R2, [R1+0xc] ;  /* 0x00000c0001027983 */ /* 0x000f220000100800 */
[----:B--2---:R-:W0:Y:S02]  /*d310*/  S2R R8, SR_TID.X ;  /* 0x0000000000087919 */ /* 0x004e240000002100 */
[----:B0-----:R-:W-:-:S04]  /*d320*/  LOP3.LUT R8, R8, 0x7f, RZ, 0xc0, !PT ;  /* 0x0000007f08087812 */ /* 0x001fc800078ec0ff */
[----:B------:R-:W-:Y:S01]  /*d330*/  ISETP.NE.AND P1, PT, R8, RZ, PT ;  /* 0x000000ff0800720c */ /* 0x000fe20003f25270 */
[----:B---3--:R-:W-:Y:S01]  /*d340*/  IMAD R3, R3, 0x8, R17 ;  /* 0x0000000803037824 */ /* 0x008fe200078e0211 */
[----:B----4-:R-:W-:-:S04]  /*d350*/  SHF.L.U32 R4, R2, 0x1f, RZ ;  /* 0x0000001f02047819 */ /* 0x010fc800000006ff */
[----:B------:R-:W0:Y:S02]  /*d360*/  SYNCS.PHASECHK.TRANS64.TRYWAIT P0, [R3+URZ+0x38880], R4 ;  /* 0x03888004030075a7 */ /* 0x000e24000800017f */
[----:B0-----:R-:W-:Y:S05]  /*d370*/  @!P0 BRA `(.L_x_220) ;  /* 0x00000044006c8947 */ /* 0x001fea0003800000 */
.L_x_295:
        /* <DEDUP_REMOVED lines=8> */
.L_x_221:
[----:B------:R-:W2:Y:S01]  /*d400*/  LDL R2, [R1+0x4] ;  /* 0x0000040001027983 */ /* 0x000ea20000100800 */
[----:B------:R-:W-:Y:S01]  /*d410*/  R2UR UR33, R3 ;  /* 0x00000000032172ca */ /* 0x000fe200000e0000 */
[----:B------:R-:W-:Y:S01]  /*d420*/  UIADD3 UR4, UP0, UR52, 0x470, URZ ;  /* 0x0000047034047890 */ /* 0x000fe2000ff1e03f */
[----:B------:R-:W-:Y:S01]  /*d430*/  LEA R0, R0, UR42, 0x7 ;  /* 0x0000002a00007c11 */ /* 0x000fe2000f8e38ff */
[----:B------:R-:W-:Y:S01]  /*d440*/  UMOV UR6, 0x0 ;  /* 0x0000000000067882 */ /* 0x000fe20000000000 */
[----:B-----5:R-:W-:Y:S01]  /*d450*/  R2UR UR37, R16 ;  /* 0x00000000102572ca */ /* 0x020fe200000e0000 */
[----:B------:R-:W-:Y:S01]  /*d460*/  UIADD3.X UR5, URZ, UR53, URZ, UP0, !UPT ;  /* 0x000000353f057290 */ /* 0x000fe200087fe43f */
[----:B------:R-:W-:Y:S01]  /*d470*/  R2UR UR35, R0 ;  /* 0x00000000002372ca */ /* 0x000fe200000e0000 */
[----:B------:R-:W-:Y:S01]  /*d480*/  UMOV UR7, 0x14f00000 ;  /* 0x14f0000000077882 */ /* 0x000fe20000000000 */
[----:B------:R-:W-:Y:S01]  /*d490*/  UMOV UR34, URZ ;  /* 0x0000003f00227c82 */ /* 0x000fe20008000000 */
[----:B------:R-:W-:Y:S01]  /*d4a0*/  UMOV UR10, 0x80 ;  /* 0x00000080000a7882 */ /* 0x000fe20000000000 */
[----:B------:R-:W-:-:S03]  /*d4b0*/  UMOV UR12, UR36 ;  /* 0x00000024000c7c82 */ /* 0x000fc60008000000 */
[----:B------:R-:W-:-:S04]  /*d4c0*/  UIADD3 UR33, UR33, 0x38870, URZ ;  /* 0x0003887021217890 */ /* 0x000fc8000fffe03f */
[----:B------:R-:W-:Y:S02]  /*d4d0*/  UMOV UR13, UR37 ;  /* 0x00000025000d7c82 */ /* 0x000fe40008000000 */
[----:B------:R-:W-:Y:S01]  /*d4e0*/  UMOV UR11, UR35 ;  /* 0x00000023000b7c82 */ /* 0x000fe20008000000 */
[----:B------:R-:W-:Y:S01]  /*d4f0*/  UMOV UR9, UR33 ;  /* 0x0000002100097c82 */ /* 0x000fe20008000000 */
[----:B--2---:R-:W-:-:S05]  /*d500*/  IMAD R2, R2, 0x8000, R17 ;  /* 0x0000800002027824 */ /* 0x004fca00078e0211 */
[----:B------:R-:W-:-:S13]  /*d510*/  R2UR UR8, R2 ;  /* 0x00000000020872ca */ /* 0x000fda00000e0000 */
[----:B------:R-:W-:Y:S02]  /*d520*/  UIADD3 UR32, UR8, 0x10400, URZ ;  /* 0x0001040008207890 */ /* 0x000fe4000fffe03f */
[----:B------:R-:W-:-:S07]  /*d530*/  UIADD3 UR8, UR8, 0x14400, URZ ;  /* 0x0001440008087890 */ /* 0x000fce000fffe03f */
[----:B------:R1:W-:Y:S02]  /*d540*/  UTMALDG.4D [UR32], [UR4], desc[UR6] ;  /* 0x00000620040075b4 */ /* 0x0003e40008019000 */
[----:B------:R1:W-:Y:S01]  /*d550*/  UTMALDG.4D [UR8], [UR4], desc[UR6] ;  /* 0x00000608040075b4 */ /* 0x0003e20008019000 */
[----:B------:R-:W2:Y:S02]  /*d560*/  SYNCS.PHASECHK.TRANS64.TRYWAIT P0, [R3+URZ+0x38840], R4 ;  /* 0x03884004030075a7 */ /* 0x000ea4000800017f */
[----:B-12---:R-:W-:Y:S05]  /*d570*/  @!P0 BRA `(.L_x_222) ;  /* 0x0000004400008947 */ /* 0x006fea0003800000 */
.L_x_296:
[----:B------:R-:W-:Y:S05]  /*d580*/  @P1 BRA `(.L_x_223) ;  /* 0x00000000001c1947 */ /* 0x000fea0003800000 */
[----:B------:R-:W2:Y:S01]  /*d590*/  S2R R5, SR_TID.X ;  /* 0x0000000000057919 */ /* 0x000ea20000002100 */
[----:B01----:R-:W-:-:S04]  /*d5a0*/  IMAD.MOV.U32 R4, RZ, RZ, 0x8000 ;  /* 0x00008000ff047424 */ /* 0x003fc800078e00ff */
[----:B------:R3:W-:Y:S01]  /*d5b0*/  SYNCS.ARRIVE.TRANS64 RZ, [R3+URZ+0x38830], R4 ;  /* 0x0388300403ff79a7 */ /* 0x0007e2000800003f */
[----:B--2---:R-:W-:-:S04]  /*d5c0*/  LOP3.LUT R5, R5, 0x1f, RZ, 0xc0, !PT ;  /* 0x0000001f05057812 */ /* 0x004fc800078ec0ff */
[----:B------:R-:W-:-:S13]  /*d5d0*/  ISETP.NE.AND P0, PT, R5, RZ, PT ;  /* 0x000000ff0500720c */ /* 0x000fda0003f05270 */
[----:B---3--:R-:W-:Y:S05]  /*d5e0*/  @!P0 BRA `(.L_x_223) ;  /* 0x0000000000048947 */ /* 0x008fea0003800000 */
[----:B------:R-:W-:Y:S01]  /*d5f0*/  BPT.TRAP 0x1 ;  /* 0x000000040000795c */ /* 0x000fe20000300000 */
.L_x_223:
[----:B01----:R-:W2:Y:S01]  /*d600*/  LDL.LU R4, [R1+0x14] ;  /* 0x0000140001047983 */ /* 0x003ea20000300800 */
        /* <DEDUP_REMOVED lines=25> */
.L_x_217:
[----:B------:R-:W-:Y:S05]  /*d7a0*/  WARPSYNC.ALL ;  /* 0x0000000000007948 */ /* 0x000fea0003800000 */
[----:B0-----:R-:W-:Y:S01]  /*d7b0*/  VIADD R0, R17, 0x20400 ;  /* 0x0002040011007836 */ /* 0x001fe20000000000 */
[----:B-1----:R-:W-:Y:S01]  /*d7c0*/  USHF.R.S32.HI UR4, URZ, 0x1f, UR54 ;  /* 0x0000001f3f047899 */ /* 0x002fe20008011436 */
[----:B------:R-:W-:Y:S01]  /*d7d0*/  BAR.SYNC.DEFER_BLOCKING 0x8, 0x180 ;  /* 0x0206000000007b1d */ /* 0x000fe20000010000 */
[----:B------:R-:W-:Y:S02]  /*d7e0*/  USHF.R.S32.HI UR47, URZ, 0x1f, UR36 ;  /* 0x0000001f3f2f7899 */ /* 0x000fe40008011424 */
[----:B------:R-:W-:-:S03]  /*d7f0*/  LOP3.LUT P0, RZ, R0, 0x3ff, RZ, 0xc0, !PT ;  /* 0x000003ff00ff7812 */ /* 0x000fc6000780c0ff */
[----:B------:R-:W-:Y:S01]  /*d800*/  ULDC.64 UR6, c[0x0][0x298] ;  /* 0x0000a60000067ab9 */ /* 0x000fe20000000a00 */
[----:B------:R-:W-:Y:S01]  /*d810*/  ULDC.64 UR8, c[0x0][0xa00] ;  /* 0x0002800000087ab9 */ /* 0x000fe20000000a00 */
[----:B------:R-:W-:Y:S01]  /*d820*/  UIMAD UR4, UR4, UR6, URZ ;  /* 0x00000006040472a4 */ /* 0x000fe2000f8e023f */
[----:B------:R-:W-:Y:S01]  /*d830*/  BSSY B6, `(.L_x_224) ;  /* 0x0000019000067945 */ /* 0x000fe20003800000 */
[----:B------:R-:W-:Y:S02]  /*d840*/  UISETP.NE.U32.AND UP0, UPT, UR8, URZ, UPT ;  /* 0x0000003f0800728c */ /* 0x000fe4000bf05070 */
[----:B------:R-:W-:Y:S02]  /*d850*/  UIMAD.WIDE.U32 UR56, UR54, UR6, URZ ;  /* 0x00000006363872a5 */ /* 0x000fe4000f8e003f */
[----:B------:R-:W-:Y:S02]  /*d860*/  UIMAD UR4, UR54, UR7, UR4 ;  /* 0x00000007360472a4 */ /* 0x000fe4000f8e0204 */
[----:B------:R-:W-:-:S02]  /*d870*/  UISETP.NE.AND.EX UP0, UPT, UR9, URZ, UPT, UP0 ;  /* 0x0000003f0900728c */ /* 0x000fc4000bf05300 */
[----:B------:R-:W-:Y:S02]  /*d880*/  UIADD3 UR51, UR57, UR4, URZ ;  /* 0x0000000439337290 */ /* 0x000fe4000fffe03f */
[----:B------:R-:W-:Y:S02]  /*d890*/  USEL UR46, UR46, URZ, !UP0 ;  /* 0x0000003f2e2e7287 */ /* 0x000fe4000c000000 */
[----:B------:R-:W-:Y:S01]  /*d8a0*/  USEL UR37, UR50, URZ, !UP0 ;  /* 0x0000003f32257287 */ /* 0x000fe2000c000000 */
[----:B------:R-:W-:Y:S11]  /*d8b0*/  @!P0 BRA `(.L_x_225) ;  /* 0x0000000000408947 */ /* 0x000ff60003800000 */
        /* <DEDUP_REMOVED lines=11> */
[----:B--2---:R-:W-:Y:S02]  /*d970*/  IMAD.MOV.U32 R8, RZ, RZ, 0x70 ;  /* 0x00000070ff087424 */ /* 0x004fe400078e00ff */
[----:B------:R-:W-:Y:S02]  /*d980*/  IMAD.MOV.U32 R12, RZ, RZ, 0x1 ;  /* 0x00000001ff0c7424 */ /* 0x000fe400078e00ff */
[----:B------:R-:W-:-:S07]  /*d990*/  IMAD.MOV.U32 R13, RZ, RZ, RZ ;  /* 0x000000ffff0d7224 */ /* 0x000fce00078e00ff */
[----:B------:R-:W-:-:S07]  /*d9a0*/  LEPC R20, `(.L_x_225) ;  /* 0x000000001014794e */ /* 0x000fce0000000000 */
[----:B0-----:R-:W-:Y:S05]  /*d9b0*/  CALL.ABS.NOINC R2 ;  /* 0x0000000002007343 */ /* 0x001fea0003c00000 */
.L_x_225:
[----:B------:R-:W-:Y:S05]  /*d9c0*/  BSYNC B6 ;  /* 0x0000000000067941 */ /* 0x000fea0003800000 */
.L_x_224:
[----:B------:R-:W3:Y:S01]  /*d9d0*/  LDL.LU R0, [R1+0x24] ;  /* 0x0000240001007983 */ /* 0x000ee20000300800 */
[----:B------:R-:W0:Y:S01]  /*d9e0*/  LDC R6, c[0x0][0x448] ;  /* 0x00011200ff067b82 */ /* 0x000e220000000800 */
[----:B------:R-:W-:Y:S02]  /*d9f0*/  ULDC.64 UR8, c[0x0][0x2d8] ;  /* 0x0000b60000087ab9 */ /* 0x000fe40000000a00 */
[----:B--2---:R1:W5:Y:S01]  /*da00*/  LDL R9, [R1+0x34] ;  /* 0x0000340001097983 */ /* 0x0043620000100800 */
[----:B------:R-:W2:Y:S01]  /*da10*/  S2R R2, SR_TID.X ;  /* 0x0000000000027919 */ /* 0x000ea20000002100 */
[----:B0-----:R-:W-:-:S13]  /*da20*/  ISETP.NE.AND P0, PT, R6, 0x1, PT ;  /* 0x000000010600780c */ /* 0x001fda0003f05270 */
[----:B------:R-:W0:Y:S01]  /*da30*/  @P0 LDC R4, c[0x0][0x450] ;  /* 0x00011400ff040b82 */ /* 0x000e220000000800 */
[C---:B--2---:R-:W-:Y:S01]  /*da40*/  LOP3.LUT R3, R2.reuse, 0x7f, RZ, 0xc0, !PT ;  /* 0x0000007f02037812 */ /* 0x044fe200078ec0ff */
[----:B------:R-:W-:-:S03]  /*da50*/  IMAD.SHL.U32 R2, R2, 0x10, RZ ;  /* 0x0000001002027824 */ /* 0x000fc600078e00ff */
[----:B------:R-:W-:-:S04]  /*da60*/  SHF.R.U32.HI R3, RZ, 0x3, R3 ;  /* 0x00000003ff037819 */ /* 0x000fc80000011603 */
[----:B------:R-:W-:Y:S02]  /*da70*/  LOP3.LUT R2, R3, 0x70, R2, 0xf8, !PT ;  /* 0x0000007003027812 */ /* 0x000fe400078ef802 */
[----:B------:R-:W2:Y:S01]  /*da80*/  @P0 LDC R3, c[0x0][0x44c] ;  /* 0x00011300ff030b82 */ /* 0x000ea20000000800 */
[----:B------:R-:W-:Y:S01]  /*da90*/  UIMAD UR6, UR47, UR8, URZ ;  /* 0x000000082f0672a4 */ /* 0x000fe2000f8e023f */
[----:B------:R-:W4:Y:S01]  /*daa0*/  S2R R8, SR_TID.X ;  /* 0x0000000000087919 */ /* 0x000f220000002100 */
[----:B------:R-:W-:Y:S02]  /*dab0*/  UMOV UR50, UR56 ;  /* 0x0000003800327c82 */ /* 0x000fe40008000000 */
[----:B------:R-:W-:Y:S01]  /*dac0*/  UIMAD.WIDE.U32 UR4, UR36, UR8, UR50 ;  /* 0x00000008240472a5 */ /* 0x000fe2000f8e0032 */
[----:B------:R-:W1:Y:S01]  /*dad0*/  S2R R7, SR_TID.X ;  /* 0x0000000000077919 */ /* 0x000e620000002100 */
[----:B------:R-:W-:-:S03]  /*dae0*/  UIMAD UR6, UR36, UR9, UR6 ;  /* 0x00000009240672a4 */ /* 0x000fc6000f8e0206 */
[----:B------:R-:W-:Y:S01]  /*daf0*/  ULDC.64 UR8, c[0x0][0x2e0] ;  /* 0x0000b80000087ab9 */ /* 0x000fe20000000a00 */
[----:B------:R-:W-:Y:S02]  /*db00*/  UIADD3 UR5, UR5, UR6, URZ ;  /* 0x0000000605057290 */ /* 0x000fe4000fffe03f */
[----:B------:R-:W-:Y:S02]  /*db10*/  UIMAD UR6, UR37, UR8, URZ ;  /* 0x00000008250672a4 */ /* 0x000fe4000f8e023f */
[----:B------:R-:W-:Y:S02]  /*db20*/  UIMAD.WIDE.U32 UR4, UR46, UR8, UR4 ;  /* 0x000000082e0472a5 */ /* 0x000fe4000f8e0004 */
[----:B------:R-:W-:-:S03]  /*db30*/  UIMAD UR6, UR46, UR9, UR6 ;  /* 0x000000092e0672a4 */ /* 0x000fc6000f8e0206 */
[----:B------:R-:W-:Y:S01]  /*db40*/  ULDC.64 UR8, c[0x0][0x2d0] ;  /* 0x0000b40000087ab9 */ /* 0x000fe20000000a00 */
[----:B------:R-:W-:Y:S01]  /*db50*/  UIADD3 UR5, UR5, UR6, URZ ;  /* 0x0000000605057290 */ /* 0x000fe2000fffe03f */
[----:B----4-:R-:W-:Y:S02]  /*db60*/  IMAD.SHL.U32 R8, R8, 0x10, RZ ;  /* 0x0000001008087824 */ /* 0x010fe400078e00ff */
[----:B-1----:R-:W-:-:S03]  /*db70*/  IMAD.SHL.U32 R10, R7, 0x10, RZ ;  /* 0x00000010070a7824 */ /* 0x002fc600078e00ff */
[----:B------:R-:W-:Y:S02]  /*db80*/  LOP3.LUT R8, R8, 0x70, RZ, 0xc0, !PT ;  /* 0x0000007008087812 */ /* 0x000fe400078ec0ff */
[----:B------:R-:W-:Y:S02]  /*db90*/  LOP3.LUT R10, R10, 0x70, RZ, 0xc0, !PT ;  /* 0x000000700a0a7812 */ /* 0x000fe400078ec0ff */
[----:B------:R-:W-:Y:S01]  /*dba0*/  LOP3.LUT R8, R8, 0x80, RZ, 0xfc, !PT ;  /* 0x0000008008087812 */ /* 0x000fe200078efcff */
[----:B---3--:R-:W-:-:S05]  /*dbb0*/  IMAD.SHL.U32 R5, R0, 0x80, RZ ;  /* 0x0000008000057824 */ /* 0x008fca00078e00ff */
[----:B------:R-:W-:-:S05]  /*dbc0*/  LOP3.LUT R0, R2, R5, RZ, 0xfc, !PT ;  /* 0x0000000502007212 */ /* 0x000fca00078efcff */
[----:B--2---:R-:W-:-:S04]  /*dbd0*/  @P0 IMAD.HI.U32 R3, R0, R3, RZ ;  /* 0x0000000300030227 */ /* 0x004fc800078e00ff */
[----:B------:R-:W-:Y:S01]  /*dbe0*/  IMAD.MOV.U32 R2, RZ, RZ, R0 ;  /* 0x000000ffff027224 */ /* 0x000fe200078e0000 */
[----:B0-----:R-:W-:-:S04]  /*dbf0*/  @P0 SHF.R.U32.HI R2, RZ, R4, R3 ;  /* 0x00000004ff020219 */ /* 0x001fc80000011603 */
[--C-:B------:R-:W-:Y:S01]  /*dc00*/  SHF.R.S32.HI R4, RZ, 0x1f, R2.reuse ;  /* 0x0000001fff047819 */ /* 0x100fe20000011402 */
[----:B------:R-:W-:-:S04]  /*dc10*/  IMAD.MOV R3, RZ, RZ, -R2 ;  /* 0x000000ffff037224 */ /* 0x000fc800078e0a02 */
[----:B------:R-:W-:Y:S02]  /*dc20*/  IMAD R0, R6, R3, R0 ;  /* 0x0000000306007224 */ /* 0x000fe400078e0200 */
[----:B------:R-:W-:Y:S02]  /*dc30*/  IMAD R4, R4, UR8, RZ ;  /* 0x0000000804047c24 */ /* 0x000fe4000f8e02ff */
[----:B------:R-:W-:Y:S02]  /*dc40*/  IMAD.U32 R3, RZ, RZ, UR8 ;  /* 0x00000008ff037e24 */ /* 0x000fe4000f8e00ff */
[C---:B------:R-:W-:Y:S02]  /*dc50*/  IMAD R4, R2.reuse, UR9, R4 ;  /* 0x0000000902047c24 */ /* 0x040fe4000f8e0204 */
[----:B------:R-:W-:Y:S01]  /*dc60*/  IMAD.WIDE.U32 R2, R2, R3, UR4 ;  /* 0x0000000402027e25 */ /* 0x000fe2000f8e0003 */
[----:B------:R-:W-:-:S03]  /*dc70*/  ULDC.64 UR4, c[0x0][0x2c8] ;  /* 0x0000b20000047ab9 */ /* 0x000fc60000000a00 */
[----:B------:R-:W-:Y:S01]  /*dc80*/  IMAD.IADD R3, R3, 0x1, R4 ;  /* 0x0000000103037824 */ /* 0x000fe200078e0204 */
[----:B------:R-:W-:Y:S01]  /*dc90*/  SHF.R.S32.HI R4, RZ, 0x1f, R0 ;  /* 0x0000001fff047819 */ /* 0x000fe20000011400 */
[----:B------:R-:W-:-:S04]  /*dca0*/  IMAD.WIDE.U32 R2, R0, UR4, R2 ;  /* 0x0000000400027c25 */ /* 0x000fc8000f8e0002 */
[----:B------:R-:W-:-:S04]  /*dcb0*/  IMAD R4, R4, UR4, RZ ;  /* 0x0000000404047c24 */ /* 0x000fc8000f8e02ff */
[----:B------:R-:W-:Y:S01]  /*dcc0*/  IMAD R4, R0, UR5, R4 ;  /* 0x0000000500047c24 */ /* 0x000fe2000f8e0204 */
[----:B------:R-:W-:Y:S02]  /*dcd0*/  ULDC.64 UR4, c[0x0][0x280] ;  /* 0x0000a00000047ab9 */ /* 0x000fe40000000a00 */
[----:B------:R-:W-:Y:S01]  /*dce0*/  IADD3 R0, P0, R2, UR4, RZ ;  /* 0x0000000402007c10 */ /* 0x000fe2000ff1e0ff */
[----:B------:R-:W-:Y:S02]  /*dcf0*/  ULDC UR4, c[0x0][0x2b8] ;  /* 0x0000ae0000047ab9 */ /* 0x000fe40000000800 */
[----:B------:R-:W-:Y:S02]  /*dd00*/  ISETP.GE.AND P1, PT, R8, UR4, PT ;  /* 0x0000000408007c0c */ /* 0x000fe4000bf26270 */
[----:B------:R-:W-:Y:S02]  /*dd10*/  IADD3.X R2, R3, UR5, R4, P0, !PT ;  /* 0x0000000503027c10 */ /* 0x000fe400087fe404 */
[----:B------:R-:W-:Y:S01]  /*dd20*/  ISETP.GE.AND P0, PT, R10, UR4, PT ;  /* 0x000000040a007c0c */ /* 0x000fe2000bf06270 */
[----:B------:R-:W-:-:S03]  /*dd30*/  UMOV UR4, 0xffffffff ;  /* 0xffffffff00047882 */ /* 0x000fc60000000000 */
[----:B------:R-:W-:Y:S09]  /*dd40*/  BRA.DIV UR4, `(.L_x_226) ;  /* 0x0000003e04207947 */ /* 0x000ff2000b800000 */
[----:B------:R-:W0:Y:S01]  /*dd50*/  S2R R7, SR_TID.X ;  /* 0x0000000000077919 */ /* 0x000e220000002100 */
[----:B------:R-:W-:Y:S02]  /*dd60*/  IMAD R4, R19, R6, RZ ;  /* 0x0000000613047224 */ /* 0x000fe400078e02ff */
[----:B------:R-:W-:Y:S04]  /*dd70*/  SHFL.IDX PT, R6, R2, RZ, 0x181f ;  /* 0x00181fff02067589 */ /* 0x000fe800000e0000 */
[----:B------:R-:W-:Y:S01]  /*dd80*/  SHFL.IDX PT, R8, R2, 0x1, 0x181f ;  /* 0x00381f0002087f89 */ /* 0x000fe200000e0000 */
[----:B0-----:R-:W-:-:S04]  /*dd90*/  LOP3.LUT R7, R7, 0x7f, RZ, 0xc0, !PT ;  /* 0x0000007f07077812 */ /* 0x001fc800078ec0ff */
[----:B------:R-:W-:-:S05]  /*dda0*/  SHF.R.U32.HI R7, RZ, 0x3, R7 ;  /* 0x00000003ff077819 */ /* 0x000fca0000011607 */
[----:B------:R-:W-:Y:S02]  /*ddb0*/  IMAD.IADD R3, R7, 0x1, R5 ;  /* 0x0000000107037824 */ /* 0x000fe400078e0205 */
[----:B------:R-:W0:Y:S02]  /*ddc0*/  SHFL.IDX PT, R7, R0, RZ, 0x181f ;  /* 0x00181fff00077589 */ /* 0x000e2400000e0000 */
[C---:B------:R-:W-:Y:S01]  /*ddd0*/  VIADD R5, R3.reuse, 0x10 ;  /* 0x0000001003057836 */ /* 0x040fe20000000000 */
[----:B------:R-:W-:-:S04]  /*dde0*/  ISETP.GE.AND P4, PT, R3, R4, PT ;  /* 0x000000040300720c */ /* 0x000fc80003f86270 */
[----:B------:R-:W-:Y:S02]  /*ddf0*/  ISETP.GE.AND P2, PT, R5, R4, PT ;  /* 0x000000040500720c */ /* 0x000fe40003f46270 */
[----:B------:R-:W1:Y:S07]  /*de00*/  SHFL.IDX PT, R5, R0, 0x1, 0x181f ;  /* 0x00381f0000057f89 */ /* 0x000e6e00000e0000 */
[----:B0-----:R-:W-:-:S05]  /*de10*/  @!P4 IADD3 R7, P3, R10, R7, RZ ;  /* 0x000000070a07c210 */ /* 0x001fca0007f7e0ff */
[----:B------:R-:W-:-:S05]  /*de20*/  @!P4 IMAD.X R6, RZ, RZ, R6, P3 ;  /* 0x000000ffff06c224 */ /* 0x000fca00018e0606 */
[----:B------:R-:W-:-:S04]  /*de30*/  @!P4 LOP3.LUT R7, R7, R6, RZ, 0x3c, !PT ;  /* 0x000000060707c212 */ /* 0x000fc800078e3cff */
[----:B------:R-:W-:-:S04]  /*de40*/  @!P4 LOP3.LUT R6, R7, R6, RZ, 0x3c, !PT ;  /* 0x000000060706c212 */ /* 0x000fc800078e3cff */
[----:B------:R-:W-:-:S05]  /*de50*/  @!P4 LOP3.LUT R7, R7, R6, RZ, 0x3c, !PT ;  /* 0x000000060707c212 */ /* 0x000fca00078e3cff */
[----:B-----5:R-:W-:Y:S04]  /*de60*/  @!P4 LDGSTS.E.BYPASS.LTC128B.128 [R9+0x20400], desc[UR48][R6.64], !P0 ;  /* 0x204000000609cfae */ /* 0x020fe8000c101d70 */
[----:B------:R1:W-:Y:S02]  /*de70*/  @!P4 LDGSTS.E.BYPASS.LTC128B.128 [R9+0x24400], desc[UR48][R6.64+0x80], !P1 ;  /* 0x244000800609cfae */ /* 0x0003e4000c901d70 */
[----:B-1----:R-:W-:Y:S01]  /*de80*/  @!P2 IADD3 R7, P3, R10, R5, RZ ;  /* 0x000000050a07a210 */ /* 0x002fe20007f7e0ff */
[----:B------:R-:W-:-:S04]  /*de90*/  VIADD R5, R3, 0x20 ;  /* 0x0000002003057836 */ /* 0x000fc80000000000 */
[----:B------:R-:W-:-:S05]  /*dea0*/  @!P2 IMAD.X R6, RZ, RZ, R8, P3 ;  /* 0x000000ffff06a224 */ /* 0x000fca00018e0608 */
[----:B------:R-:W-:-:S04]  /*deb0*/  @!P2 LOP3.LUT R7, R7, R6, RZ, 0x3c, !PT ;  /* 0x000000060707a212 */ /* 0x000fc800078e3cff */
[----:B------:R-:W-:-:S04]  /*dec0*/  @!P2 LOP3.LUT R6, R7, R6, RZ, 0x3c, !PT ;  /* 0x000000060706a212 */ /* 0x000fc800078e3cff */
[----:B------:R-:W-:-:S05]  /*ded0*/  @!P2 LOP3.LUT R7, R7, R6, RZ, 0x3c, !PT ;  /* 0x000000060707a212 */ /* 0x000fca00078e3cff */
[----:B------:R-:W-:Y:S04]  /*dee0*/  @!P2 LDGSTS.E.BYPASS.LTC128B.128 [R9+0x20c00], desc[UR48][R6.64], !P0 ;  /* 0x20c000000609afae */ /* 0x000fe8000c101d70 */
[----:B------:R0:W-:Y:S01]  /*def0*/  @!P2 LDGSTS.E.BYPASS.LTC128B.128 [R9+0x24c00], desc[UR48][R6.64+0x80], !P1 ;  /* 0x24c000800609afae */ /* 0x0001e2000c901d70 */
[----:B------:R-:W-:Y:S01]  /*df00*/  ISETP.GE.AND P2, PT, R5, R4, PT ;  /* 0x000000040500720c */ /* 0x000fe20003f46270 */
[----:B------:R-:W-:Y:S02]  /*df10*/  VIADD R5, R3, 0x30 ;  /* 0x0000003003057836 */ /* 0x000fe40000000000 */
[----:B0-----:R-:W0:Y:S04]  /*df20*/  SHFL.IDX PT, R7, R0, 0x2, 0x181f ;  /* 0x00581f0000077f89 */ /* 0x001e2800000e0000 */
[----:B------:R-:W1:Y:S06]  /*df30*/  SHFL.IDX PT, R6, R2, 0x2, 0x181f ;  /* 0x00581f0002067f89 */ /* 0x000e6c00000e0000 */
[----:B0-----:R-:W-:-:S05]  /*df40*/  @!P2 IADD3 R7, P3, R10, R7, RZ ;  /* 0x000000070a07a210 */ /* 0x001fca0007f7e0ff */
[----:B-1----:R-:W-:-:S05]  /*df50*/  @!P2 IMAD.X R6, RZ, RZ, R6, P3 ;  /* 0x000000ffff06a224 */ /* 0x002fca00018e0606 */
        /* <DEDUP_REMOVED lines=38> */
[----:B------:R-:W-:-:S03]  /*e1c0*/  ISETP.GE.AND P2, PT, R5, R4, PT ;  /* 0x000000040500720c */ /* 0x000fc60003f46270 */
[----:B------:R-:W-:Y:S04]  /*e1d0*/  SHFL.IDX PT, R5, R2, 0x7, 0x181f ;  /* 0x00f81f0002057f89 */ /* 0x000fe800000e0000 */
[----:B0-----:R-:W0:Y:S04]  /*e1e0*/  SHFL.IDX PT, R7, R0, 0x6, 0x181f ;  /* 0x00d81f0000077f89 */ /* 0x001e2800000e0000 */
[----:B------:R-:W1:Y:S04]  /*e1f0*/  SHFL.IDX PT, R6, R2, 0x6, 0x181f ;  /* 0x00d81f0002067f89 */ /* 0x000e6800000e0000 */
[----:B------:R-:W2:Y:S01]  /*e200*/  SHFL.IDX PT, R0, R0, 0x7, 0x181f ;  /* 0x00f81f0000007f89 */ /* 0x000ea200000e0000 */
[----:B0-----:R-:W-:-:S05]  /*e210*/  @!P2 IADD3 R7, P3, R10, R7, RZ ;  /* 0x000000070a07a210 */ /* 0x001fca0007f7e0ff */
[----:B-1----:R-:W-:-:S05]  /*e220*/  @!P2 IMAD.X R6, RZ, RZ, R6, P3 ;  /* 0x000000ffff06a224 */ /* 0x002fca00018e0606 */
[----:B------:R-:W-:-:S04]  /*e230*/  @!P2 LOP3.LUT R7, R7, R6, RZ, 0x3c, !PT ;  /* 0x000000060707a212 */ /* 0x000fc800078e3cff */
[----:B------:R-:W-:-:S04]  /*e240*/  @!P2 LOP3.LUT R6, R7, R6, RZ, 0x3c, !PT ;  /* 0x000000060706a212 */ /* 0x000fc800078e3cff */
[----:B------:R-:W-:-:S05]  /*e250*/  @!P2 LOP3.LUT R7, R7, R6, RZ, 0x3c, !PT ;  /* 0x000000060707a212 */ /* 0x000fca00078e3cff */
[----:B------:R1:W-:Y:S04]  /*e260*/  @!P2 LDGSTS.E.BYPASS.LTC128B.128 [R9+0x23400], desc[UR48][R6.64], !P0 ;  /* 0x234000000609afae */ /* 0x0003e8000c101d70 */
[----:B--2---:R1:W-:Y:S02]  /*e270*/  @!P2 LDGSTS.E.BYPASS.LTC128B.128 [R9+0x27400], desc[UR48][R6.64+0x80], !P1 ;  /* 0x274000800609afae */ /* 0x0043e4000c901d70 */
.L_x_313:
[----:B------:R-:W-:Y:S01]  /*e280*/  VIADD R3, R3, 0x70 ;  /* 0x0000007003037836 */ /* 0x000fe20000000000 */
[----:B------:R-:W-:Y:S04]  /*e290*/  BSSY B0, `(.L_x_227) ;  /* 0x000000a000007945 */ /* 0x000fe80003800000 */
[----:B------:R-:W-:-:S13]  /*e2a0*/  ISETP.GE.AND P2, PT, R3, R4, PT ;  /* 0x000000040300720c */ /* 0x000fda0003f46270 */
[----:B------:R-:W-:Y:S05]  /*e2b0*/  @P2 BRA `(.L_x_228) ;  /* 0x00000000001c2947 */ /* 0x000fea0003800000 */
[----:B------:R-:W-:-:S05]  /*e2c0*/  IADD3 R2, P2, R10, R0, RZ ;  /* 0x000000000a027210 */ /* 0x000fca0007f5e0ff */
[----:B------:R-:W-:-:S05]  /*e2d0*/  IMAD.X R3, RZ, RZ, R5, P2 ;  /* 0x000000ffff037224 */ /* 0x000fca00010e0605 */
[----:B------:R-:W-:Y:S01]  /*e2e0*/  @!PT LDS RZ, [RZ] ;  /* 0x00000000fffff984 */ /* 0x000fe20000000800 */
[----:B------:R-:W-:Y:S01]  /*e2f0*/  @!PT LDS RZ, [RZ] ;  /* 0x00000000fffff984 */ /* 0x000fe20000000800 */
[----:B------:R-:W-:Y:S01]  /*e300*/  @!PT LDS RZ, [RZ] ;  /* 0x00000000fffff984 */ /* 0x000fe20000000800 */
[----:B------:R2:W-:Y:S04]  /*e310*/  LDGSTS.E.BYPASS.LTC128B.128 [R9+0x23c00], desc[UR48][R2.64], !P0 ;  /* 0x23c0000002097fae */ /* 0x0005e8000c101d70 */
[----:B------:R2:W-:Y:S02]  /*e320*/  LDGSTS.E.BYPASS.LTC128B.128 [R9+0x27c00], desc[UR48][R2.64+0x80], !P1 ;  /* 0x27c0008002097fae */ /* 0x0005e4000c901d70 */
.L_x_228:
[----:B------:R-:W-:Y:S05]  /*e330*/  BSYNC B0 ;  /* 0x0000000000007941 */ /* 0x000fea0003800000 */
.L_x_227:
[----:B------:R-:W-:Y:S01]  /*e340*/  NOP ;  /* 0x0000000000007918 */ /* 0x000fe20000000000 */
[----:B------:R-:W-:-:S13]  /*e350*/  PLOP3.LUT P0, PT, PT, PT, PT, 0x80, 0x0 ;  /* 0x000000000000781c */ /* 0x000fda0003f0f070 */
.L_x_229:
[----:B------:R-:W-:Y:S02]  /*e360*/  PLOP3.LUT P1, PT, P1, P0, PT, 0xa2, 0x0 ;  /* 0x000000000000781c */ /* 0x000fe40000f21472 */
[----:B------:R-:W-:-:S08]  /*e370*/  @P0 R2UR P1, UR4, R17 ;  /* 0x00000000110402ca */ /* 0x000fd00000020000 */
[----:B------:R-:W-:-:S05]  /*e380*/  @P0 PLOP3.LUT P0, PT, P1, PT, PT, 0x80, 0x0 ;  /* 0x000000000000081c */ /* 0x000fca0000f0f070 */
[----:B------:R-:W-:Y:S01]  /*e390*/  @!P1 SYNCS.ARRIVE.TRANS64.RED.A0T1 RZ, [UR4+0x38800], RZ ;  /* 0x038800ffffff99a7 */ /* 0x000fe20008200404 */
[----:B------:R-:W-:Y:S07]  /*e3a0*/  @!P1 ARRIVES.LDGSTSBAR.64.TRANSCNT [UR4+0x38800] ;  /* 0x03880000ff0099b0 */ /* 0x000fee0008000a84 */
[----:B------:R-:W-:Y:S05]  /*e3b0*/  @P0 BRA.U.ANY `(.L_x_229) ;  /* 0xfffffffd00e80947 */ /* 0x000fea000393ffff */
[----:B--2---:R-:W2:Y:S02]  /*e3c0*/  LDL.LU R2, [R1+0x38] ;  /* 0x0000380001027983 */ /* 0x004ea40000300800 */
[----:B--2---:R-:W-:-:S05]  /*e3d0*/  VIADD R2, R2, 0x1 ;  /* 0x0000000102027836 */ /* 0x004fca0000000000 */
[----:B------:R2:W-:Y:S01]  /*e3e0*/  STL [R1+0x38], R2 ;  /* 0x0000380201007387 */ /* 0x0005e20000100800 */
[----:B------:R-:W-:-:S04]  /*e3f0*/  LEA.HI R0, R2, R2, RZ, 0x1 ;  /* 0x0000000202007211 */ /* 0x000fc800078f08ff */
[----:B------:R-:W-:-:S05]  /*e400*/  LOP3.LUT R0, R0, 0xfffffffe, RZ, 0xc0, !PT ;  /* 0xfffffffe00007812 */ /* 0x000fca00078ec0ff */
[----:B------:R-:W-:-:S05]  /*e410*/  IMAD.IADD R0, R2, 0x1, -R0 ;  /* 0x0000000102007824 */ /* 0x000fca00078e0a00 */
[----:B------:R-:W-:Y:S01]  /*e420*/  SHF.L.U32 R0, R0, 0x1f, RZ ;  /* 0x0000001f00007819 */ /* 0x000fe200000006ff */
[----:B------:R-:W-:Y:S01]  /*e430*/  NOP ;  /* 0x0000000000007918 */ /* 0x000fe20000000000 */
[----:B------:R2:W-:Y:S01]  /*e440*/  SYNCS.ARRIVE.TRANS64.A1T0 RZ, [R17+URZ+0x38800], RZ ;  /* 0x038800ff11ff79a7 */ /* 0x0005e2000810003f */
[----:B------:R-:W-:Y:S01]  /*e450*/  BSSY B0, `(.L_x_230) ;  /* 0x0000003000007945 */ /* 0x000fe20003800000 */
[----:B------:R-:W3:Y:S03]  /*e460*/  SYNCS.PHASECHK.TRANS64.TRYWAIT P0, [R17+URZ+0x38820], R0 ;  /* 0x03882000110075a7 */ /* 0x000ee6000800017f */
[----:B--23--:R-:W-:Y:S05]  /*e470*/  @!P0 BRA `(.L_x_231) ;  /* 0x00000040001c8947 */ /* 0x00cfea0003800000 */
.L_x_314:
[----:B------:R-:W-:Y:S05]  /*e480*/  BSYNC B0 ;  /* 0x0000000000007941 */ /* 0x000fea0003800000 */
.L_x_230:
[----:B------:R-:W-:-:S06]  /*e490*/  UISETP.GE.AND UP0, UPT, UR41, 0x81, UPT ;  /* 0x000000812900788c */ /* 0x000fcc000bf06270 */
[----:B------:R-:W-:-:S13]  /*e4a0*/  PLOP3.LUT P0, PT, PT, PT, UP0, 0x80, 0x0 ;  /* 0x000000000000781c */ /* 0x000fda0003f0f008 */
[----:B------:R-:W-:Y:S05]  /*e4b0*/  @!P0 BRA `(.L_x_232) ;  /* 0x0000001400648947 */ /* 0x000fea0003800000 */
[----:B--2---:R2:W5:Y:S01]  /*e4c0*/  LDL.LU R0, [R1+0xc] ;  /* 0x00000c0001007983 */ /* 0x0045620000300800 */
[----:B------:R-:W-:-:S03]  /*e4d0*/  ULEA.HI.SX32 UR4, UR40, 0xfffffffe, 0x19 ;  /* 0xfffffffe28047891 */ /* 0x000fc6000f8fca3f */
[----:B------:R2:W5:Y:S03]  /*e4e0*/  LDL.LU R3, [R1+0x4] ;  /* 0x0000040001037983 */ /* 0x0005660000300800 */
[----:B------:R-:W-:-:S07]  /*e4f0*/  IMAD.U32 R2, RZ, RZ, UR4 ;  /* 0x00000004ff027e24 */ /* 0x000fce000f8e00ff */
.L_x_254:
[----:B------:R-:W3:Y:S01]  /*e500*/  LDL R4, [R1+0x14] ;  /* 0x0000140001047983 */ /* 0x000ee20000100800 */
[----:B-----5:R-:W-:Y:S01]  /*e510*/  VIADD R5, R3, 0x1 ;  /* 0x0000000103057836 */ /* 0x020fe20000000000 */
[----:B------:R-:W-:Y:S05]  /*e520*/  YIELD ;  /* 0x0000000000007946 */ /* 0x000fea0003800000 */
[C---:B------:R-:W-:Y:S01]  /*e530*/  ISETP.NE.AND P0, PT, R5.reuse, 0x2, PT ;  /* 0x000000020500780c */ /* 0x040fe20003f05270 */
[----:B------:R-:W-:Y:S03]  /*e540*/  BSSY B0, `(.L_x_233) ;  /* 0x000008a000007945 */ /* 0x000fe60003800000 */
[----:B------:R-:W-:-:S02]  /*e550*/  SEL R10, R5, RZ, P0 ;  /* 0x000000ff050a7207 */ /* 0x000fc40000000000 */
[----:B---3--:R-:W-:Y:S02]  /*e560*/  LOP3.LUT P1, RZ, R4, 0x1, RZ, 0xc0, !PT ;  /* 0x0000000104ff7812 */ /* 0x008fe4000782c0ff */
[----:B------:R-:W-:-:S04]  /*e570*/  SEL R4, RZ, 0x1, P0 ;  /* 0x00000001ff047807 */ /* 0x000fc80000000000 */
[----:B01----:R-:W-:-:S05]  /*e580*/  LOP3.LUT R9, R0, R4, RZ, 0x3c, !PT ;  /* 0x0000000400097212 */ /* 0x003fca00078e3cff */
[----:B------:R0:W-:Y:S04]  /*e590*/  STL [R1+0xc], R9 ;  /* 0x00000c0901007387 */ /* 0x0001e80000100800 */
[----:B------:R0:W-:Y:S01]  /*e5a0*/  STL [R1+0x4], R10 ;  /* 0x0000040a01007387 */ /* 0x0001e20000100800 */
[----:B------:R-:W-:Y:S05]  /*e5b0*/  @!P1 BRA `(.L_x_234) ;  /* 0x0000000800089947 */ /* 0x000fea0003800000 */
[----:B------:R-:W-:Y:S01]  /*e5c0*/  ULDC.64 UR4, c[0x0][0x418] ;  /* 0x0001060000047ab9 */ /* 0x000fe20000000a00 */
[----:B------:R-:W-:Y:S01]  /*e5d0*/  IMAD.MOV.U32 R8, RZ, RZ, R2 ;  /* 0x000000ffff087224 */ /* 0x000fe200078e0002 */
[----:B------:R-:W-:-:S04]  /*e5e0*/  ISETP.NE.U32.AND P0, PT, RZ, UR4, PT ;  /* 0x00000004ff007c0c */ /* 0x000fc8000bf05070 */
[----:B------:R-:W-:-:S13]  /*e5f0*/  ISETP.NE.AND.EX P0, PT, RZ, UR5, PT, P0 ;  /* 0x00000005ff007c0c */ /* 0x000fda000bf05300 */
[----:B------:R-:W-:Y:S05]  /*e600*/  @!P0 BRA `(.L_x_235) ;  /* 0x00000000004c8947 */ /* 0x000fea0003800000 */
[----:B------:R-:W3:Y:S01]  /*e610*/  LDL R12, [R1+0x18] ;  /* 0x00001800010c7983 */ /* 0x000ee20000100800 */
[----:B------:R-:W1:Y:S01]  /*e620*/  LDC R7, c[0x0][0x43c] ;  /* 0x00010f00ff077b82 */ /* 0x000e620000000800 */
[----:B------:R-:W-:Y:S02]  /*e630*/  ULDC.64 UR6, c[0x0][0x428] ;  /* 0x00010a0000067ab9 */ /* 0x000fe40000000a00 */
[----:B------:R-:W4:Y:S01]  /*e640*/  LDL R11, [R1+0x10] ;  /* 0x00001000010b7983 */ /* 0x000f220000100800 */
[----:B-1----:R-:W-:-:S13]  /*e650*/  ISETP.NE.AND P0, PT, R7, 0x1, PT ;  /* 0x000000010700780c */ /* 0x002fda0003f05270 */
[----:B------:R-:W1:Y:S02]  /*e660*/  @P0 LDC.64 R4, c[0x0][0x440] ;  /* 0x00011000ff040b82 */ /* 0x000e640000000a00 */
[----:B-1----:R-:W-:-:S04]  /*e670*/  @P0 IMAD.HI.U32 R6, R2, R4, RZ ;  /* 0x0000000402060227 */ /* 0x002fc800078e00ff */
[----:B------:R-:W-:Y:S01]  /*e680*/  IMAD.MOV.U32 R4, RZ, RZ, R2 ;  /* 0x000000ffff047224 */ /* 0x000fe200078e0002 */
[----:B------:R-:W-:-:S04]  /*e690*/  @P0 SHF.R.U32.HI R4, RZ, R5, R6 ;  /* 0x00000005ff040219 */ /* 0x000fc80000011606 */
[--C-:B------:R-:W-:Y:S01]  /*e6a0*/  SHF.R.S32.HI R5, RZ, 0x1f, R4.reuse ;  /* 0x0000001fff057819 */ /* 0x100fe20000011404 */
[----:B------:R-:W-:-:S04]  /*e6b0*/  IMAD.MOV R8, RZ, RZ, -R4 ;  /* 0x000000ffff087224 */ /* 0x000fc800078e0a04 */
[----:B------:R-:W-:Y:S02]  /*e6c0*/  IMAD R8, R7, R8, R2 ;  /* 0x0000000807087224 */ /* 0x000fe400078e0202 */
[----:B---3--:R-:W-:-:S04]  /*e6d0*/  IMAD R6, R12, UR6, RZ ;  /* 0x000000060c067c24 */ /* 0x008fc8000f8e02ff */
[C---:B----4-:R-:W-:Y:S02]  /*e6e0*/  IMAD R6, R11.reuse, UR7, R6 ;  /* 0x000000070b067c24 */ /* 0x050fe4000f8e0206 */
[----:B------:R-:W-:-:S04]  /*e6f0*/  IMAD.WIDE.U32 R4, R11, UR6, R4 ;  /* 0x000000060b047c25 */ /* 0x000fc8000f8e0004 */
[----:B------:R-:W-:Y:S01]  /*e700*/  IMAD.IADD R5, R6, 0x1, R5 ;  /* 0x0000000106057824 */ /* 0x000fe200078e0205 */
[----:B------:R-:W-:-:S04]  /*e710*/  LEA R6, P0, R4, UR4, 0x2 ;  /* 0x0000000404067c11 */ /* 0x000fc8000f8010ff */
[----:B------:R-:W-:-:S05]  /*e720*/  LEA.HI.X R7, R4, UR5, R5, 0x2, P0 ;  /* 0x0000000504077c11 */ /* 0x000fca00080f1405 */
[----:B------:R1:W5:Y:S04]  /*e730*/  LDG.E R16, desc[UR48][R6.64] ;  /* 0x0000003006107981 */ /* 0x000368000c1e1900 */
.L_x_235:
[----:B-1----:R-:W-:Y:S01]  /*e740*/  IMAD R6, R10, 0x8, R17 ;  /* 0x000000080a067824 */ /* 0x002fe200078e0211 */
[----:B------:R-:W-:Y:S01]  /*e750*/  SHF.L.U32 R5, R9, 0x1f, RZ ;  /* 0x0000001f09057819 */ /* 0x000fe200000006ff */
[----:B------:R-:W1:Y:S01]  /*e760*/  S2R R4, SR_TID.X ;  /* 0x0000000000047919 */ /* 0x000e620000002100 */
[----:B------:R-:W-:Y:S02]  /*e770*/  BSSY B1, `(.L_x_236) ;  /* 0x0000005000017945 */ /* 0x000fe40003800000 */
[----:B------:R-:W3:Y:S01]  /*e780*/  SYNCS.PHASECHK.TRANS64.TRYWAIT P0, [R6+URZ+0x38880], R5 ;  /* 0x03888005060075a7 */ /* 0x000ee2000800017f */
[----:B-1----:R-:W-:-:S04]  /*e790*/  LOP3.LUT R4, R4, 0x7f, RZ, 0xc0, !PT ;  /* 0x0000007f04047812 */ /* 0x002fc800078ec0ff */
[----:B------:R-:W-:Y:S01]  /*e7a0*/  ISETP.NE.AND P1, PT, R4, RZ, PT ;  /* 0x000000ff0400720c */ /* 0x000fe20003f25270 */
[----:B---3--:R-:W-:-:S12]  /*e7b0*/  @!P0 BRA `(.L_x_237) ;  /* 0x0000003c00608947 */ /* 0x008fd80003800000 */
.L_x_315:
[----:B------:R-:W-:Y:S05]  /*e7c0*/  BSYNC B1 ;  /* 0x0000000000017941 */ /* 0x000fea0003800000 */
.L_x_236:
[----:B------:R-:W-:Y:S04]  /*e7d0*/  BSSY B1, `(.L_x_238) ;  /* 0x0000009000017945 */ /* 0x000fe80003800000 */
[----:B------:R-:W-:Y:S05]  /*e7e0*/  @P1 BRA `(.L_x_239) ;  /* 0x00000000001c1947 */ /* 0x000fea0003800000 */
[----:B------:R-:W3:Y:S02]  /*e7f0*/  S2R R4, SR_TID.X ;  /* 0x0000000000047919 */ /* 0x000ee40000002100 */
[----:B---3--:R-:W-:Y:S01]  /*e800*/  LOP3.LUT R7, R4, 0x1f, RZ, 0xc0, !PT ;  /* 0x0000001f04077812 */ /* 0x008fe200078ec0ff */
[----:B------:R-:W-:-:S03]  /*e810*/  IMAD.MOV.U32 R4, RZ, RZ, 0x8000 ;  /* 0x00008000ff047424 */ /* 0x000fc600078e00ff */
[----:B------:R-:W-:Y:S01]  /*e820*/  ISETP.NE.AND P0, PT, R7, RZ, PT ;  /* 0x000000ff0700720c */ /* 0x000fe20003f05270 */
[----:B------:R3:W-:-:S12]  /*e830*/  SYNCS.ARRIVE.TRANS64 RZ, [R6+URZ+0x38870], R4 ;  /* 0x0388700406ff79a7 */ /* 0x0007d8000800003f */
[----:B---3--:R-:W-:Y:S05]  /*e840*/  @!P0 BRA `(.L_x_239) ;  /* 0x0000000000048947 */ /* 0x008fea0003800000 */
[----:B------:R-:W-:Y:S01]  /*e850*/  BPT.TRAP 0x1 ;  /* 0x000000040000795c */ /* 0x000fe20000300000 */
.L_x_239:
[----:B------:R-:W-:Y:S05]  /*e860*/  BSYNC B1 ;  /* 0x0000000000017941 */ /* 0x000fea0003800000 */
.L_x_238:
[----:B------:R-:W3:Y:S01]  /*e870*/  LDL R4, [R1+0x4] ;  /* 0x0000040001047983 */ /* 0x000ee20000100800 */
[----:B------:R-:W-:Y:S01]  /*e880*/  IMAD.MOV.U32 R13, RZ, RZ, RZ ;  /* 0x000000ffff0d7224 */ /* 0x000fe200078e00ff */
[----:B------:R-:W-:Y:S01]  /*e890*/  UIADD3 UR4, UP0, UR52, 0x470, URZ ;  /* 0x0000047034047890 */ /* 0x000fe2000ff1e03f */
[----:B------:R-:W-:Y:S01]  /*e8a0*/  PLOP3.LUT P0, PT, PT, PT, PT, 0x80, 0x0 ;  /* 0x000000000000781c */ /* 0x000fe20003f0f070 */
[----:B------:R-:W-:Y:S01]  /*e8b0*/  VIADD R7, R6, 0x38870 ;  /* 0x0003887006077836 */ /* 0x000fe20000000000 */
[----:B------:R-:W-:Y:S01]  /*e8c0*/  LEA R8, R8, UR42, 0x7 ;  /* 0x0000002a08087c11 */ /* 0x000fe2000f8e38ff */
[----:B------:R-:W-:Y:S01]  /*e8d0*/  UIADD3.X UR5, URZ, UR53, URZ, UP0, !UPT ;  /* 0x000000353f057290 */ /* 0x000fe200087fe43f */
[----:B------:R-:W-:Y:S01]  /*e8e0*/  R2UR UR10, R13 ;  /* 0x000000000d0a72ca */ /* 0x000fe200000e0000 */
[----:B------:R-:W-:Y:S01]  /*e8f0*/  UMOV UR6, 0x0 ;  /* 0x0000000000067882 */ /* 0x000fe20000000000 */
[----:B------:R-:W-:Y:S01]  /*e900*/  UMOV UR7, 0x14f00000 ;  /* 0x14f0000000077882 */ /* 0x000fe20000000000 */
[----:B---3--:R-:W-:-:S04]  /*e910*/  IMAD R4, R4, 0x8000, R17 ;  /* 0x0000800004047824 */ /* 0x008fc800078e0211 */
[----:B0-----:R-:W-:-:S08]  /*e920*/  VIADD R9, R4, 0x10400 ;  /* 0x0001040004097836 */ /* 0x001fd00000000000 */
.L_x_240:
        /* <DEDUP_REMOVED lines=10> */
[----:B------:R-:W-:Y:S01]  /*e9d0*/  IMAD.MOV.U32 R12, RZ, RZ, 0x80 ;  /* 0x00000080ff0c7424 */ /* 0x000fe200078e00ff */
[----:B------:R-:W-:Y:S01]  /*e9e0*/  PLOP3.LUT P0, PT, PT, PT, PT, 0x80, 0x0 ;  /* 0x000000000000781c */ /* 0x000fe20003f0f070 */
[----:B------:R-:W-:Y:S01]  /*e9f0*/  VIADD R9, R4, 0x14400 ;  /* 0x0001440004097836 */ /* 0x000fe20000000000 */
[----:B------:R-:W-:Y:S01]  /*ea00*/  UMOV UR6, 0x0 ;  /* 0x0000000000067882 */ /* 0x000fe20000000000 */
[----:B------:R-:W-:Y:S01]  /*ea10*/  UMOV UR7, 0x14f00000 ;  /* 0x14f0000000077882 */ /* 0x000fe20000000000 */
[----:B------:R-:W-:-:S15]  /*ea20*/  R2UR UR10, R12 ;  /* 0x000000000c0a72ca */ /* 0x000fde00000e0000 */
.L_x_241:
        /* <DEDUP_REMOVED lines=10> */
[----:B------:R-:W0:Y:S01]  /*ead0*/  SYNCS.PHASECHK.TRANS64.TRYWAIT P0, [R6+URZ+0x38840], R5 ;  /* 0x03884005060075a7 */ /* 0x000e22000800017f */
[----:B------:R-:W-:Y:S04]  /*eae0*/  BSSY B1, `(.L_x_242) ;  /* 0x0000002000017945 */ /* 0x000fe80003800000 */
[----:B0-----:R-:W-:Y:S05]  /*eaf0*/  @!P0 BRA `(.L_x_243) ;  /* 0x0000003800a48947 */ /* 0x001fea0003800000 */
.L_x_316:
[----:B------:R-:W-:Y:S05]  /*eb00*/  BSYNC B1 ;  /* 0x0000000000017941 */ /* 0x000fea0003800000 */
.L_x_242:
[----:B------:R-:W-:Y:S01]  /*eb10*/  BSSY B1, `(.L_x_244) ;  /* 0x000000b000017945 */ /* 0x000fe20003800000 */
[----:B------:R-:W-:Y:S02]  /*eb20*/  IMAD.MOV.U32 R10, RZ, RZ, 0x0 ;  /* 0x00000000ff0a7424 */ /* 0x000fe400078e00ff */
[----:B------:R-:W-:Y:S01]  /*eb30*/  IMAD.MOV.U32 R11, RZ, RZ, 0x14f00000 ;  /* 0x14f00000ff0b7424 */ /* 0x000fe200078e00ff */
[----:B------:R-:W-:Y:S06]  /*eb40*/  @P1 BRA `(.L_x_245) ;  /* 0x00000000001c1947 */ /* 0x000fec0003800000 */
[----:B------:R-:W3:Y:S01]  /*eb50*/  S2R R7, SR_TID.X ;  /* 0x0000000000077919 */ /* 0x000ee20000002100 */
[----:B01----:R-:W-:-:S04]  /*eb60*/  IMAD.MOV.U32 R5, RZ, RZ, 0x8000 ;  /* 0x00008000ff057424 */ /* 0x003fc800078e00ff */
[----:B------:R4:W-:Y:S01]  /*eb70*/  SYNCS.ARRIVE.TRANS64 RZ, [R6+URZ+0x38830], R5 ;  /* 0x0388300506ff79a7 */ /* 0x0009e2000800003f */
[----:B---3--:R-:W-:-:S04]  /*eb80*/  LOP3.LUT R7, R7, 0x1f, RZ, 0xc0, !PT ;  /* 0x0000001f07077812 */ /* 0x008fc800078ec0ff */
[----:B------:R-:W-:-:S13]  /*eb90*/  ISETP.NE.AND P0, PT, R7, RZ, PT ;  /* 0x000000ff0700720c */ /* 0x000fda0003f05270 */
[----:B----4-:R-:W-:Y:S05]  /*eba0*/  @!P0 BRA `(.L_x_245) ;  /* 0x0000000000048947 */ /* 0x010fea0003800000 */
[----:B------:R-:W-:Y:S01]  /*ebb0*/  BPT.TRAP 0x1 ;  /* 0x000000040000795c */ /* 0x000fe20000300000 */
.L_x_245:
[----:B------:R-:W-:Y:S05]  /*ebc0*/  BSYNC B1 ;  /* 0x0000000000017941 */ /* 0x000fea0003800000 */
.L_x_244:
        /* <DEDUP_REMOVED lines=8> */
.L_x_246:
        /* <DEDUP_REMOVED lines=15> */
.L_x_247:
        /* <DEDUP_REMOVED lines=10> */
.L_x_234:
[----:B------:R-:W-:Y:S05]  /*ede0*/  BSYNC B0 ;  /* 0x0000000000007941 */ /* 0x000fea0003800000 */
.L_x_233:
[----:B------:R-:W-:-:S06]  /*edf0*/  UISETP.NE.AND UP0, UPT, UR39, 0x3, UPT ;  /* 0x000000032700788c */ /* 0x000fcc000bf05270 */
[----:B------:R-:W-:-:S13]  /*ee00*/  PLOP3.LUT P0, PT, PT, PT, UP0, 0x80, 0x0 ;  /* 0x000000000000781c */ /* 0x000fda0003f0f008 */
[----:B------:R-:W-:Y:S05]  /*ee10*/  @!P0 BRA `(.L_x_248) ;  /* 0x0000000000048947 */ /* 0x000fea0003800000 */
[----:B------:R-:W-:Y:S01]  /*ee20*/  BPT.TRAP 0x1 ;  /* 0x000000040000795c */ /* 0x000fe20000300000 */
.L_x_248:
[----:B------:R-:W-:Y:S01]  /*ee30*/  IMAD.U32 R4, RZ, RZ, UR44 ;  /* 0x0000002cff047e24 */ /* 0x000fe2000f8e00ff */
[----:B------:R-:W-:Y:S01]  /*ee40*/  BSSY B0, `(.L_x_249) ;  /* 0x0000007000007945 */ /* 0x000fe20003800000 */
[----:B------:R-:W-:-:S03]  /*ee50*/  IMAD R19, R3, 0x8, R17 ;  /* 0x0000000803137824 */ /* 0x000fc600078e0211 */
[----:B------:R-:W-:Y:S02]  /*ee60*/  ISETP.NE.AND P1, PT, R4, 0x3, PT ;  /* 0x000000030400780c */ /* 0x000fe40003f25270 */
[----:B------:R-:W-:-:S04]  /*ee70*/  LOP3.LUT R4, R0, 0x1, RZ, 0x3c, !PT ;  /* 0x0000000100047812 */ /* 0x000fc800078e3cff */
[----:B------:R-:W-:-:S04]  /*ee80*/  SHF.L.U32 R4, R4, 0x1f, RZ ;  /* 0x0000001f04047819 */ /* 0x000fc800000006ff */
[----:B------:R-:W1:Y:S02]  /*ee90*/  SYNCS.PHASECHK.TRANS64.TRYWAIT P0, [R19+URZ+0x38870], R4 ;  /* 0x03887004130075a7 */ /* 0x000e64000800017f */
[----:B-1----:R-:W-:Y:S05]  /*eea0*/  @!P0 BRA `(.L_x_250) ;  /* 0x0000003400cc8947 */ /* 0x002fea0003800000 */
.L_x_317:
[----:B------:R-:W-:Y:S05]  /*eeb0*/  BSYNC B0 ;  /* 0x0000000000007941 */ /* 0x000fea0003800000 */
.L_x_249:
[----:B------:R-:W-:Y:S05]  /*eec0*/  @!P1 BRA `(.L_x_251) ;  /* 0x0000000000049947 */ /* 0x000fea0003800000 */
[----:B------:R-:W-:Y:S01]  /*eed0*/  BPT.TRAP 0x1 ;  /* 0x000000040000795c */ /* 0x000fe20000300000 */
.L_x_251:
[----:B-1----:R-:W-:Y:S01]  /*eee0*/  SHF.L.U32 R4, R0, 0x1f, RZ ;  /* 0x0000001f00047819 */ /* 0x002fe200000006ff */
[----:B------:R-:W-:-:S03]  /*eef0*/  IMAD.SHL.U32 R0, R3, 0x8000, RZ ;  /* 0x0000800003007824 */ /* 0x000fc600078e00ff */
[----:B------:R-:W1:Y:S02]  /*ef00*/  SYNCS.PHASECHK.TRANS64.TRYWAIT P0, [R19+URZ+0x38860], R4 ;  /* 0x03886004130075a7 */ /* 0x000e64000800017f */
[----:B-1----:R-:W-:Y:S05]  /*ef10*/  @!P0 BRA `(.L_x_252) ;  /* 0x0000003400c48947 */ /* 0x002fea0003800000 */
.L_x_318:
[----:B------:R-:W3:Y:S04]  /*ef20*/  LDL R14, [R1+0x30] ;  /* 0x00003000010e7983 */ /* 0x000ee80000100800 */
[----:B------:R-:W4:Y:S04]  /*ef30*/  LDL R13, [R1+0x8] ;  /* 0x00000800010d7983 */ /* 0x000f280000100800 */
[----:B------:R-:W4:Y:S01]  /*ef40*/  LDL R12, [R1] ;  /* 0x00000000010c7983 */ /* 0x000f220000100800 */
[----:B------:R-:W-:Y:S01]  /*ef50*/  LOP3.LUT R3, R0, R18, RZ, 0xfc, !PT ;  /* 0x0000001200037212 */ /* 0x000fe200078efcff */
[----:B------:R-:W-:Y:S05]  /*ef60*/  WARPSYNC.ALL ;  /* 0x0000000000007948 */ /* 0x000fea0003800000 */
[----:B------:R-:W-:-:S05]  /*ef70*/  IMAD.IADD R3, R17, 0x1, R3 ;  /* 0x0000000111037824 */ /* 0x000fca00078e0203 */
[----:B0-----:R-:W1:Y:S02]  /*ef80*/  LDSM.16.MT88.4 R8, [R3+0x10400] ;  /* 0x010400000308783b */ /* 0x001e640000004200 */
[C-C-:B-1----:R-:W-:Y:S02]  /*ef90*/  PRMT R4, R8.reuse, 0x6420, R9.reuse ;  /* 0x0000642008047816 */ /* 0x142fe40000000009 */
[----:B------:R-:W-:Y:S02]  /*efa0*/  PRMT R5, R8, 0x7531, R9 ;  /* 0x0000753108057816 */ /* 0x000fe40000000009 */
[C-C-:B------:R-:W-:Y:S02]  /*efb0*/  PRMT R6, R10.reuse, 0x6420, R11.reuse ;  /* 0x000064200a067816 */ /* 0x140fe4000000000b */
[----:B------:R-:W-:Y:S02]  /*efc0*/  PRMT R7, R10, 0x7531, R11 ;  /* 0x000075310a077816 */ /* 0x000fe4000000000b */
[----:B---3--:R-:W-:-:S05]  /*efd0*/  IADD3 R20, R17, R14, R0 ;  /* 0x0000000e11147210 */ /* 0x008fca0007ffe000 */
[----:B------:R-:W0:Y:S01]  /*efe0*/  LDSM.16.MT88.4 R8, [R20+0x10400] ;  /* 0x010400001408783b */ /* 0x000e220000004200 */
[----:B----4-:R-:W-:-:S05]  /*eff0*/  IADD3 R3, R12, R0, R13 ;  /* 0x000000000c037210 */ /* 0x010fca0007ffe00d */
[----:B------:R1:W-:Y:S02]  /*f000*/  STSM.16.M88.4 [R3], R4 ;  /* 0x0000000403007844 */ /* 0x0003e40000000200 */
[----:B-1----:R-:W-:Y:S02]  /*f010*/  VIADD R4, R0, 0x4000 ;  /* 0x0000400000047836 */ /* 0x002fe40000000000 */
[----:B------:R-:W-:Y:S02]  /*f020*/  IMAD.MOV.U32 R6, RZ, RZ, R13 ;  /* 0x000000ffff067224 */ /* 0x000fe400078e000d */
[----:B------:R-:W-:Y:S01]  /*f030*/  IMAD.MOV.U32 R7, RZ, RZ, R12 ;  /* 0x000000ffff077224 */ /* 0x000fe200078e000c */
[----:B------:R-:W-:-:S05]  /*f040*/  LOP3.LUT R4, R4, R18, RZ, 0xfc, !PT ;  /* 0x0000001204047212 */ /* 0x000fca00078efcff */
[----:B------:R-:W-:Y:S01]  /*f050*/  IMAD.IADD R4, R17, 0x1, R4 ;  /* 0x0000000111047824 */ /* 0x000fe200078e0204 */
[C-C-:B0-----:R-:W-:Y:S02]  /*f060*/  PRMT R12, R8.reuse, 0x6420, R9.reuse ;  /* 0x00006420080c7816 */ /* 0x141fe40000000009 */
[----:B------:R-:W-:Y:S02]  /*f070*/  PRMT R13, R8, 0x7531, R9 ;  /* 0x00007531080d7816 */ /* 0x000fe40000000009 */
[C-C-:B------:R-:W-:Y:S02]  /*f080*/  PRMT R14, R10.reuse, 0x6420, R11.reuse ;  /* 0x000064200a0e7816 */ /* 0x140fe4000000000b */
[----:B------:R-:W-:-:S05]  /*f090*/  PRMT R15, R10, 0x7531, R11 ;  /* 0x000075310a0f7816 */ /* 0x000fca000000000b */
[----:B------:R0:W-:Y:S04]  /*f0a0*/  STSM.16.M88.4 [R3+0x2000], R12 ;  /* 0x0020000c03007844 */ /* 0x0001e80000000200 */
[----:B------:R-:W1:Y:S01]  /*f0b0*/  LDSM.16.MT88.4 R8, [R4+0x10400] ;  /* 0x010400000408783b */ /* 0x000e620000004200 */
[----:B0-----:R-:W-:Y:S02]  /*f0c0*/  IMAD.MOV.U32 R14, RZ, RZ, R6 ;  /* 0x000000ffff0e7224 */ /* 0x001fe400078e0006 */
[----:B------:R-:W-:Y:S01]  /*f0d0*/  IMAD.MOV.U32 R15, RZ, RZ, R7 ;  /* 0x000000ffff0f7224 */ /* 0x000fe200078e0007 */
[C-C-:B-1----:R-:W-:Y:S02]  /*f0e0*/  PRMT R4, R8.reuse, 0x6420, R9.reuse ;  /* 0x0000642008047816 */ /* 0x142fe40000000009 */
[----:B------:R-:W-:-:S02]  /*f0f0*/  PRMT R5, R8, 0x7531, R9 ;  /* 0x0000753108057816 */ /* 0x000fc40000000009 */
[C-C-:B------:R-:W-:Y:S02]  /*f100*/  PRMT R6, R10.reuse, 0x6420, R11.reuse ;  /* 0x000064200a067816 */ /* 0x140fe4000000000b */
[----:B------:R-:W-:Y:S02]  /*f110*/  PRMT R7, R10, 0x7531, R11 ;  /* 0x000075310a077816 */ /* 0x000fe4000000000b */
[----:B------:R-:W0:Y:S04]  /*f120*/  LDSM.16.MT88.4 R8, [R20+0x14400] ;  /* 0x014400001408783b */ /* 0x000e280000004200 */
[----:B------:R1:W-:Y:S02]  /*f130*/  STSM.16.M88.4 [R3+0x4000], R4 ;  /* 0x0040000403007844 */ /* 0x0003e40000000200 */
[----:B-1----:R-:W-:-:S02]  /*f140*/  IMAD.MOV.U32 R6, RZ, RZ, R14 ;  /* 0x000000ffff067224 */ /* 0x002fc400078e000e */
[----:B------:R-:W-:Y:S01]  /*f150*/  IMAD.MOV.U32 R7, RZ, RZ, R15 ;  /* 0x000000ffff077224 */ /* 0x000fe200078e000f */
[C-C-:B0-----:R-:W-:Y:S02]  /*f160*/  PRMT R12, R8.reuse, 0x6420, R9.reuse ;  /* 0x00006420080c7816 */ /* 0x141fe40000000009 */
[----:B------:R-:W-:Y:S02]  /*f170*/  PRMT R13, R8, 0x7531, R9 ;  /* 0x00007531080d7816 */ /* 0x000fe40000000009 */
[C-C-:B------:R-:W-:Y:S02]  /*f180*/  PRMT R14, R10.reuse, 0x6420, R11.reuse ;  /* 0x000064200a0e7816 */ /* 0x140fe4000000000b */
[----:B------:R-:W-:-:S05]  /*f190*/  PRMT R15, R10, 0x7531, R11 ;  /* 0x000075310a0f7816 */ /* 0x000fca000000000b */
[----:B------:R0:W-:Y:S04]  /*f1a0*/  STSM.16.M88.4 [R3+0x6000], R12 ;  /* 0x0060000c03007844 */ /* 0x0001e80000000200 */
[----:B0-----:R-:W3:Y:S01]  /*f1b0*/  LDL R13, [R1+0x28] ;  /* 0x00002800010d7983 */ /* 0x001ee20000100800 */
[----:B------:R-:W-:Y:S02]  /*f1c0*/  VIADD R3, R0, 0x1000 ;  /* 0x0000100000037836 */ /* 0x000fe40000000000 */
[----:B------:R-:W-:Y:S02]  /*f1d0*/  IMAD.MOV.U32 R14, RZ, RZ, R6 ;  /* 0x000000ffff0e7224 */ /* 0x000fe400078e0006 */
[----:B------:R-:W-:Y:S01]  /*f1e0*/  IMAD.MOV.U32 R15, RZ, RZ, R7 ;  /* 0x000000ffff0f7224 */ /* 0x000fe200078e0007 */
[----:B------:R-:W-:-:S05]  /*f1f0*/  LOP3.LUT R3, R3, R18, RZ, 0xfc, !PT ;  /* 0x0000001203037212 */ /* 0x000fca00078efcff */
[----:B------:R-:W-:-:S05]  /*f200*/  IMAD.IADD R3, R17, 0x1, R3 ;  /* 0x0000000111037824 */ /* 0x000fca00078e0203 */
[----:B------:R-:W0:Y:S02]  /*f210*/  LDSM.16.MT88.4 R8, [R3+0x10400] ;  /* 0x010400000308783b */ /* 0x000e240000004200 */
[C-C-:B0-----:R-:W-:Y:S02]  /*f220*/  PRMT R4, R8.reuse, 0x6420, R9.reuse ;  /* 0x0000642008047816 */ /* 0x141fe40000000009 */
[----:B------:R-:W-:Y:S02]  /*f230*/  PRMT R5, R8, 0x7531, R9 ;  /* 0x0000753108057816 */ /* 0x000fe40000000009 */
[C-C-:B------:R-:W-:Y:S02]  /*f240*/  PRMT R6, R10.reuse, 0x6420, R11.reuse ;  /* 0x000064200a067816 */ /* 0x140fe4000000000b */
[----:B------:R-:W-:Y:S02]  /*f250*/  PRMT R7, R10, 0x7531, R11 ;  /* 0x000075310a077816 */ /* 0x000fe4000000000b */
[----:B------:R-:W0:Y:S02]  /*f260*/  LDSM.16.MT88.4 R8, [R20+0x11400] ;  /* 0x011400001408783b */ /* 0x000e240000004200 */
[----:B0-----:R-:W-:-:S02]  /*f270*/  PRMT R12, R8, 0x6420, R9 ;  /* 0x00006420080c7816 */ /* 0x001fc40000000009 */
[----:B---3--:R-:W-:Y:S02]  /*f280*/  IADD3 R3, R14, R0, R13 ;  /* 0x000000000e037210 */ /* 0x008fe40007ffe00d */
[----:B------:R-:W-:-:S03]  /*f290*/  PRMT R13, R8, 0x7531, R9 ;  /* 0x00007531080d7816 */ /* 0x000fc60000000009 */
[----:B------:R-:W-:-:S05]  /*f2a0*/  IMAD.IADD R3, R15, 0x1, R3 ;  /* 0x000000010f037824 */ /* 0x000fca00078e0203 */
[----:B------:R0:W-:Y:S02]  /*f2b0*/  STSM.16.M88.4 [R3], R4 ;  /* 0x0000000403007844 */ /* 0x0001e40000000200 */
[----:B0-----:R-:W-:Y:S02]  /*f2c0*/  VIADD R4, R0, 0x5000 ;  /* 0x0000500000047836 */ /* 0x001fe40000000000 */
[----:B------:R-:W-:Y:S01]  /*f2d0*/  IMAD.MOV.U32 R6, RZ, RZ, R14 ;  /* 0x000000ffff067224 */ /* 0x000fe200078e000e */
[----:B------:R-:W-:Y:S01]  /*f2e0*/  PRMT R14, R10, 0x6420, R11 ;  /* 0x000064200a0e7816 */ /* 0x000fe2000000000b */
[----:B------:R-:W-:Y:S01]  /*f2f0*/  IMAD.MOV.U32 R7, RZ, RZ, R15 ;  /* 0x000000ffff077224 */ /* 0x000fe200078e000f */
[----:B------:R-:W-:Y:S02]  /*f300*/  LOP3.LUT R4, R4, R18, RZ, 0xfc, !PT ;  /* 0x0000001204047212 */ /* 0x000fe400078efcff */
[----:B------:R-:W-:-:S03]  /*f310*/  PRMT R15, R10, 0x7531, R11 ;  /* 0x000075310a0f7816 */ /* 0x000fc6000000000b */
[----:B------:R-:W-:Y:S02]  /*f320*/  IMAD.IADD R4, R17, 0x1, R4 ;  /* 0x0000000111047824 */ /* 0x000fe400078e0204 */
[----:B------:R0:W-:Y:S04]  /*f330*/  STSM.16.M88.4 [R3+0x2000], R12 ;  /* 0x0020000c03007844 */ /* 0x0001e80000000200 */
[----:B------:R-:W1:Y:S01]  /*f340*/  LDSM.16.MT88.4 R8, [R4+0x10400] ;  /* 0x010400000408783b */ /* 0x000e620000004200 */
[----:B0-----:R-:W-:Y:S02]  /*f350*/  IMAD.MOV.U32 R14, RZ, RZ, R6 ;  /* 0x000000ffff0e7224 */ /* 0x001fe400078e0006 */
[----:B------:R-:W-:Y:S01]  /*f360*/  IMAD.MOV.U32 R15, RZ, RZ, R7 ;  /* 0x000000ffff0f7224 */ /* 0x000fe200078e0007 */
[----:B-1----:R-:W-:-:S02]  /*f370*/  PRMT R4, R8, 0x6420, R9 ;  /* 0x0000642008047816 */ /* 0x002fc40000000009 */
[----:B------:R-:W-:Y:S02]  /*f380*/  PRMT R5, R8, 0x7531, R9 ;  /* 0x0000753108057816 */ /* 0x000fe40000000009 */
        /* <DEDUP_REMOVED lines=63> */
[----:B------:R-:W0:Y:S01]  /*f780*/  LDSM.16.MT88.4 R8, [R20+0x13400] ;  /* 0x013400001408783b */ /* 0x000e220000004200 */
[----:B---3--:R-:W-:Y:S01]  /*f790*/  IADD3 R3, R14, R13, R0 ;  /* 0x0000000d0e037210 */ /* 0x008fe20007ffe000 */
[----:B------:R-:W-:-:S04]  /*f7a0*/  VIADD R0, R0, 0x7000 ;  /* 0x0000700000007836 */ /* 0x000fc80000000000 */
[----:B------:R-:W-:Y:S01]  /*f7b0*/  IMAD.IADD R3, R15, 0x1, R3 ;  /* 0x000000010f037824 */ /* 0x000fe200078e0203 */
[----:B------:R-:W-:-:S04]  /*f7c0*/  LOP3.LUT R0, R0, R18, RZ, 0xfc, !PT ;  /* 0x0000001200007212 */ /* 0x000fc800078efcff */
[----:B------:R0:W-:Y:S01]  /*f7d0*/  STSM.16.M88.4 [R3], R4 ;  /* 0x0000000403007844 */ /* 0x0001e20000000200 */
[----:B------:R-:W-:Y:S01]  /*f7e0*/  IMAD.IADD R0, R17, 0x1, R0 ;  /* 0x0000000111007824 */ /* 0x000fe200078e0200 */
[C-C-:B0-----:R-:W-:Y:S02]  /*f7f0*/  PRMT R4, R8.reuse, 0x6420, R9.reuse ;  /* 0x0000642008047816 */ /* 0x141fe40000000009 */
[----:B------:R-:W-:Y:S02]  /*f800*/  PRMT R5, R8, 0x7531, R9 ;  /* 0x0000753108057816 */ /* 0x000fe40000000009 */
[C-C-:B------:R-:W-:Y:S02]  /*f810*/  PRMT R6, R10.reuse, 0x6420, R11.reuse ;  /* 0x000064200a067816 */ /* 0x140fe4000000000b */
[----:B------:R-:W-:-:S05]  /*f820*/  PRMT R7, R10, 0x7531, R11 ;  /* 0x000075310a077816 */ /* 0x000fca000000000b */
[----:B------:R-:W-:Y:S04]  /*f830*/  STSM.16.M88.4 [R3+0x2000], R4 ;  /* 0x0020000403007844 */ /* 0x000fe80000000200 */
[----:B------:R-:W0:Y:S02]  /*f840*/  LDSM.16.MT88.4 R8, [R0+0x10400] ;  /* 0x010400000008783b */ /* 0x000e240000004200 */
[C-C-:B0-----:R-:W-:Y:S02]  /*f850*/  PRMT R4, R8.reuse, 0x6420, R9.reuse ;  /* 0x0000642008047816 */ /* 0x141fe40000000009 */
[----:B------:R-:W-:Y:S02]  /*f860*/  PRMT R5, R8, 0x7531, R9 ;  /* 0x0000753108057816 */ /* 0x000fe40000000009 */
[----:B------:R-:W-:-:S02]  /*f870*/  PRMT R6, R10, 0x6420, R11 ;  /* 0x000064200a067816 */ /* 0x000fc4000000000b */
[----:B------:R-:W-:Y:S02]  /*f880*/  PRMT R7, R10, 0x7531, R11 ;  /* 0x000075310a077816 */ /* 0x000fe4000000000b */
[----:B------:R-:W0:Y:S04]  /*f890*/  LDSM.16.MT88.4 R8, [R20+0x17400] ;  /* 0x017400001408783b */ /* 0x000e280000004200 */
[----:B------:R0:W-:Y:S02]  /*f8a0*/  STSM.16.M88.4 [R3+0x4000], R4 ;  /* 0x0040000403007844 */ /* 0x0001e40000000200 */
[C-C-:B0-----:R-:W-:Y:S02]  /*f8b0*/  PRMT R4, R8.reuse, 0x6420, R9.reuse ;  /* 0x0000642008047816 */ /* 0x141fe40000000009 */
[----:B------:R-:W-:-:S02]  /*f8c0*/  PRMT R5, R8, 0x7531, R9 ;  /* 0x0000753108057816 */ /* 0x000fc40000000009 */
        /* <DEDUP_REMOVED lines=11> */
.L_x_253:
[----:B------:R-:W3:Y:S01]  /*f980*/  S2R R0, SR_TID.X ;  /* 0x0000000000007919 */ /* 0x000ee20000002100 */
[----:B-1----:R1:W-:Y:S01]  /*f990*/  SYNCS.ARRIVE.TRANS64.A1T0 RZ, [R19+URZ+0x38850], RZ ;  /* 0x038850ff13ff79a7 */ /* 0x0023e2000810003f */
[----:B0-----:R4:W5:Y:S01]  /*f9a0*/  LDL R3, [R1+0x4] ;  /* 0x0000040001037983 */ /* 0x0019620000100800 */
[----:B---3--:R-:W-:Y:S01]  /*f9b0*/  LOP3.LUT R0, R0, 0x7f, RZ, 0xc0, !PT ;  /* 0x0000007f00007812 */ /* 0x008fe200078ec0ff */
        /* <DEDUP_REMOVED lines=9> */
.L_x_232:
[----:B------:R-:W3:Y:S01]  /*fa50*/  S2R R4, SR_TID.X ;  /* 0x0000000000047919 */ /* 0x000ee20000002100 */
[----:B------:R-:W-:Y:S01]  /*fa60*/  BSSY B0, `(.L_x_255) ;  /* 0x0000011000007945 */ /* 0x000fe20003800000 */
[----:B---3--:R-:W-:-:S04]  /*fa70*/  LOP3.LUT R4, R4, 0x7f, RZ, 0xc0, !PT ;  /* 0x0000007f04047812 */ /* 0x008fc800078ec0ff */
[----:B------:R-:W-:-:S13]  /*fa80*/  ISETP.NE.AND P0, PT, R4, RZ, PT ;  /* 0x000000ff0400720c */ /* 0x000fda0003f05270 */
[----:B------:R-:W-:Y:S05]  /*fa90*/  @P0 BRA `(.L_x_256) ;  /* 0x0000000000340947 */ /* 0x000fea0003800000 */
[----:B------:R-:W3:Y:S01]  /*faa0*/  S2R R2, SR_LANEID ;  /* 0x0000000000027919 */ /* 0x000ee20000000000 */
[----:B------:R-:W-:Y:S01]  /*fab0*/  VOTEU.ANY UR4, UPT, PT ;  /* 0x0000000000047886 */ /* 0x000fe200038e0100 */
[----:B------:R-:W4:Y:S01]  /*fac0*/  LDC.64 R4, c[0x0][0xc60] ;  /* 0x00031800ff047b82 */ /* 0x000f220000000a00 */
[----:B--2--5:R-:W3:Y:S02]  /*fad0*/  FLO.U32 R0, UR4 ;  /* 0x0000000400007d00 */ /* 0x024ee400080e0000 */
[----:B---3--:R-:W-:-:S06]  /*fae0*/  ISETP.EQ.U32.AND P1, PT, R0, R2, PT ;  /* 0x000000020000720c */ /* 0x008fcc0003f22070 */
[----:B------:R-:W4:Y:S07]  /*faf0*/  POPC R2, UR4 ;  /* 0x0000000400027d09 */ /* 0x000f2e0008000000 */
[----:B----4-:R-:W2:Y:S04]  /*fb00*/  @P1 ATOMG.E.ADD.STRONG.GPU PT, R2, desc[UR48][R4.64], R2 ;  /* 0x00000002040219a8 */ /* 0x010ea800081ee1f0 */
[----:B--2---:R2:W3:Y:S02]  /*fb10*/  SHFL.IDX PT, R2, R2, R0, 0x1f ;  /* 0x00001f0002027589 */ /* 0x0044e400000e0000 */
[----:B--2---:R-:W2:Y:S02]  /*fb20*/  S2R R0, SR_LTMASK ;  /* 0x0000000000007919 */ /* 0x004ea40000003900 */
[----:B--2---:R-:W-:-:S06]  /*fb30*/  LOP3.LUT R0, R0, UR4, RZ, 0xc0, !PT ;  /* 0x0000000400007c12 */ /* 0x004fcc000f8ec0ff */
[----:B------:R-:W3:Y:S02]  /*fb40*/  POPC R0, R0 ;  /* 0x0000000000007309 */ /* 0x000ee40000000000 */
[----:B---3--:R-:W-:-:S05]  /*fb50*/  IADD3 R0, R2, UR43, R0 ;  /* 0x0000002b02007c10 */ /* 0x008fca000fffe000 */
[----:B------:R3:W-:Y:S02]  /*fb60*/  STL [R1+0x20], R0 ;  /* 0x0000200001007387 */ /* 0x0007e40000100800 */
.L_x_256:
[----:B------:R-:W-:Y:S05]  /*fb70*/  BSYNC B0 ;  /* 0x0000000000007941 */ /* 0x000fea0003800000 */
.L_x_255:
[----:B------:R-:W-:-:S06]  /*fb80*/  UISETP.NE.AND UP0, UPT, UR39, 0x3, UPT ;  /* 0x000000032700788c */ /* 0x000fcc000bf05270 */
[----:B------:R-:W-:-:S13]  /*fb90*/  PLOP3.LUT P1, PT, PT, PT, UP0, 0x80, 0x0 ;  /* 0x000000000000781c */ /* 0x000fda0003f2f008 */
[----:B------:R-:W-:Y:S05]  /*fba0*/  @!P1 BRA `(.L_x_257) ;  /* 0x0000000000049947 */ /* 0x000fea0003800000 */
[----:B------:R-:W-:Y:S01]  /*fbb0*/  BPT.TRAP 0x1 ;  /* 0x000000040000795c */ /* 0x000fe20000300000 */
.L_x_257:
[----:B-----5:R-:W4:Y:S04]  /*fbc0*/  LDL R3, [R1+0xc] ;  /* 0x00000c0001037983 */ /* 0x020f280000100800 */
[----:B------:R-:W4:Y:S01]  /*fbd0*/  LDL R2, [R1+0x4] ;  /* 0x0000040001027983 */ /* 0x000f220000100800 */
[----:B--23--:R-:W-:Y:S01]  /*fbe0*/  IMAD.U32 R0, RZ, RZ, UR44 ;  /* 0x0000002cff007e24 */ /* 0x00cfe2000f8e00ff */
[----:B------:R-:W-:Y:S04]  /*fbf0*/  BSSY B0, `(.L_x_258) ;  /* 0x0000007000007945 */ /* 0x000fe80003800000 */
[----:B------:R-:W-:-:S02]  /*fc00*/  ISETP.NE.AND P2, PT, R0, 0x3, PT ;  /* 0x000000030000780c */ /* 0x000fc40003f45270 */
[----:B----4-:R-:W-:-:S04]  /*fc10*/  LOP3.LUT R0, R3, 0x1, RZ, 0x3c, !PT ;  /* 0x0000000103007812 */ /* 0x010fc800078e3cff */
[----:B------:R-:W-:Y:S01]  /*fc20*/  SHF.L.U32 R0, R0, 0x1f, RZ ;  /* 0x0000001f00007819 */ /* 0x000fe200000006ff */
[----:B------:R-:W-:-:S04]  /*fc30*/  IMAD R2, R2, 0x8, R17 ;  /* 0x0000000802027824 */ /* 0x000fc800078e0211 */
[----:B------:R-:W2:Y:S02]  /*fc40*/  SYNCS.PHASECHK.TRANS64.TRYWAIT P1, [R2+URZ+0x38870], R0 ;  /* 0x03887000020075a7 */ /* 0x000ea4000802017f */
[----:B--2---:R-:W-:Y:S05]  /*fc50*/  @!P1 BRA `(.L_x_259) ;  /* 0x0000002800889947 */ /* 0x004fea0003800000 */
.L_x_319:
[----:B------:R-:W-:Y:S05]  /*fc60*/  BSYNC B0 ;  /* 0x0000000000007941 */ /* 0x000fea0003800000 */
.L_x_258:
[----:B------:R-:W-:Y:S05]  /*fc70*/  @!P2 BRA `(.L_x_260) ;  /* 0x000000000004a947 */ /* 0x000fea0003800000 */
[----:B------:R-:W-:Y:S01]  /*fc80*/  BPT.TRAP 0x1 ;  /* 0x000000040000795c */ /* 0x000fe20000300000 */
.L_x_260:
[----:B--2---:R-:W2:Y:S02]  /*fc90*/  LDL R0, [R1+0xc] ;  /* 0x00000c0001007983 */ /* 0x004ea40000100800 */
[----:B--2---:R-:W-:-:S04]  /*fca0*/  SHF.L.U32 R0, R0, 0x1f, RZ ;  /* 0x0000001f00007819 */ /* 0x004fc800000006ff */
[----:B------:R-:W2:Y:S02]  /*fcb0*/  SYNCS.PHASECHK.TRANS64.TRYWAIT P1, [R2+URZ+0x38860], R0 ;  /* 0x03886000020075a7 */ /* 0x000ea4000802017f */
[----:B--2---:R-:W-:Y:S05]  /*fcc0*/  @!P1 BRA `(.L_x_261) ;  /* 0x0000002800809947 */ /* 0x004fea0003800000 */
.L_x_320:
[----:B------:R-:W3:Y:S04]  /*fcd0*/  LDL R3, [R1+0x30] ;  /* 0x0000300001037983 */ /* 0x000ee80000100800 */
[----:B------:R-:W4:Y:S04]  /*fce0*/  LDL R13, [R1+0x8] ;  /* 0x00000800010d7983 */ /* 0x000f280000100800 */
[----:B------:R-:W4:Y:S04]  /*fcf0*/  LDL.LU R12, [R1] ;  /* 0x00000000010c7983 */ /* 0x000f280000300800 */
[----:B------:R-:W5:Y:S01]  /*fd00*/  LDL R19, [R1+0x4] ;  /* 0x0000040001137983 */ /* 0x000f620000100800 */
[----:B------:R-:W-:Y:S05]  /*fd10*/  WARPSYNC.ALL ;  /* 0x0000000000007948 */ /* 0x000fea0003800000 */
[----:B-----5:R-:W-:-:S05]  /*fd20*/  IMAD.SHL.U32 R16, R19, 0x8000, RZ ;  /* 0x0000800013107824 */ /* 0x020fca00078e00ff */
[----:B--2---:R-:W-:Y:S02]  /*fd30*/  LOP3.LUT R0, R16, R18, RZ, 0xfc, !PT ;  /* 0x0000001210007212 */ /* 0x004fe400078efcff */
[----:B---3--:R-:W-:-:S03]  /*fd40*/  IADD3 R3, R17, R3, R16 ;  /* 0x0000000311037210 */ /* 0x008fc60007ffe010 */
[----:B------:R-:W-:-:S05]  /*fd50*/  IMAD.IADD R0, R17, 0x1, R0 ;  /* 0x0000000111007824 */ /* 0x000fca00078e0200 */
[----:B01----:R4:W0:Y:S02]  /*fd60*/  LDSM.16.MT88.4 R4, [R0+0x10400] ;  /* 0x010400000004783b */ /* 0x0038240000004200 */
[----:B----4-:R-:W-:Y:S02]  /*fd70*/  IADD3 R0, R12, R16, R13 ;  /* 0x000000100c007210 */ /* 0x010fe40007ffe00d */
[C-C-:B0-----:R-:W-:Y:S02]  /*fd80*/  PRMT R8, R4.reuse, 0x6420, R5.reuse ;  /* 0x0000642004087816 */ /* 0x141fe40000000005 */
        /* <DEDUP_REMOVED lines=11> */
[----:B------:R0:W-:Y:S02]  /*fe40*/  STSM.16.M88.4 [R0+0x2000], R8 ;  /* 0x0020000800007844 */ /* 0x0001e40000000200 */
[----:B------:R-:W-:-:S06]  /*fe50*/  IMAD.IADD R4, R17, 0x1, R4 ;  /* 0x0000000111047824 */ /* 0x000fcc00078e0204 */
[----:B------:R-:W1:Y:S01]  /*fe60*/  LDSM.16.MT88.4 R4, [R4+0x10400] ;  /* 0x010400000404783b */ /* 0x000e620000004200 */
[----:B0-----:R-:W-:Y:S02]  /*fe70*/  IMAD.MOV.U32 R10, RZ, RZ, R13 ;  /* 0x000000ffff0a7224 */ /* 0x001fe400078e000d */
[----:B------:R-:W-:Y:S01]  /*fe80*/  IMAD.MOV.U32 R11, RZ, RZ, R12 ;  /* 0x000000ffff0b7224 */ /* 0x000fe200078e000c */
[C-C-:B-1----:R-:W-:Y:S02]  /*fe90*/  PRMT R12, R4.reuse, 0x6420, R5.reuse ;  /* 0x00006420040c7816 */ /* 0x142fe40000000005 */
[----:B------:R-:W-:Y:S02]  /*fea0*/  PRMT R13, R4, 0x7531, R5 ;  /* 0x00007531040d7816 */ /* 0x000fe40000000005 */
[C-C-:B------:R-:W-:Y:S02]  /*feb0*/  PRMT R14, R6.reuse, 0x6420, R7.reuse ;  /* 0x00006420060e7816 */ /* 0x140fe40000000007 */
[----:B------:R-:W-:-:S02]  /*fec0*/  PRMT R15, R6, 0x7531, R7 ;  /* 0x00007531060f7816 */ /* 0x000fc40000000007 */
[----:B------:R-:W0:Y:S04]  /*fed0*/  LDSM.16.MT88.4 R4, [R3+0x14400] ;  /* 0x014400000304783b */ /* 0x000e280000004200 */
[----:B------:R1:W-:Y:S02]  /*fee0*/  STSM.16.M88.4 [R0+0x4000], R12 ;  /* 0x0040000c00007844 */ /* 0x0003e40000000200 */
[----:B-1----:R-:W-:Y:S02]  /*fef0*/  IMAD.MOV.U32 R14, RZ, RZ, R10 ;  /* 0x000000ffff0e7224 */ /* 0x002fe400078e000a */
[----:B------:R-:W-:Y:S01]  /*ff00*/  IMAD.MOV.U32 R15, RZ, RZ, R11 ;  /* 0x000000ffff0f7224 */ /* 0x000fe200078e000b */
        /* <DEDUP_REMOVED lines=18> */
[----:B--2---:R-:W-:Y:S02]  /*10030*/  IADD3 R0, R10, R16, R9 ;  /* 0x000000100a007210 */ /* 0x004fe40007ffe009 */
[----:B------:R-:W-:Y:S01]  /*10040*/  PRMT R9, R4, 0x7531, R5 ;  /* 0x0000753104097816 */ /* 0x000fe20000000005 */
[----:B------:R-:W-:Y:S02]  /*10050*/  VIADD R4, R16, 0x5000 ;  /* 0x0000500010047836 */ /* 0x000fe40000000000 */
[----:B------:R-:W-:-:S03]  /*10060*/  IMAD.IADD R0, R11, 0x1, R0 ;  /* 0x000000010b007824 */ /* 0x000fc600078e0200 */
[----:B------:R-:W-:Y:S02]  /*10070*/  LOP3.LUT R4, R4, R18, RZ, 0xfc, !PT ;  /* 0x0000001204047212 */ /* 0x000fe400078efcff */
[----:B------:R0:W-:Y:S03]  /*10080*/  STSM.16.M88.4 [R0], R12 ;  /* 0x0000000c00007844 */ /* 0x0001e60000000200 */
[----:B------:R-:W-:Y:S02]  /*10090*/  IMAD.IADD R4, R17, 0x1, R4 ;  /* 0x0000000111047824 */ /* 0x000fe400078e0204 */
[----:B0-----:R-:W-:Y:S01]  /*100a0*/  IMAD.MOV.U32 R14, RZ, RZ, R10 ;  /* 0x000000ffff0e7224 */ /* 0x001fe200078e000a */
[C---:B------:R-:W-:Y:S01]  /*100b0*/  PRMT R10, R6.reuse, 0x6420, R7 ;  /* 0x00006420060a7816 */ /* 0x040fe20000000007 */
[----:B------:R-:W-:Y:S01]  /*100c0*/  IMAD.MOV.U32 R15, RZ, RZ, R11 ;  /* 0x000000ffff0f7224 */ /* 0x000fe200078e000b */
        /* <DEDUP_REMOVED lines=72> */
[----:B--2---:R-:W-:Y:S01]  /*10550*/  IADD3 R0, R10, R9, R16 ;  /* 0x000000090a007210 */ /* 0x004fe20007ffe010 */
[----:B------:R-:W-:Y:S01]  /*10560*/  VIADD R16, R16, 0x7000 ;  /* 0x0000700010107836 */ /* 0x000fe20000000000 */
[----:B------:R-:W-:Y:S02]  /*10570*/  PRMT R9, R4, 0x7531, R5 ;  /* 0x0000753104097816 */ /* 0x000fe40000000005 */
[--C-:B------:R-:W-:Y:S01]  /*10580*/  PRMT R10, R6, 0x6420, R7.reuse ;  /* 0x00006420060a7816 */ /* 0x100fe20000000007 */
[----:B------:R-:W-:Y:S01]  /*10590*/  IMAD.IADD R0, R11, 0x1, R0 ;  /* 0x000000010b007824 */ /* 0x000fe200078e0200 */
[----:B------:R-:W-:Y:S02]  /*105a0*/  LOP3.LUT R16, R16, R18, RZ, 0xfc, !PT ;  /* 0x0000001210107212 */ /* 0x000fe400078efcff */
[----:B------:R-:W-:Y:S02]  /*105b0*/  PRMT R11, R6, 0x7531, R7 ;  /* 0x00007531060b7816 */ /* 0x000fe40000000007 */
[----:B------:R-:W-:Y:S01]  /*105c0*/  STSM.16.M88.4 [R0], R12 ;  /* 0x0000000c00007844 */ /* 0x000fe20000000200 */
[----:B------:R-:W-:-:S03]  /*105d0*/  IMAD.IADD R4, R17, 0x1, R16 ;  /* 0x0000000111047824 */ /* 0x000fc600078e0210 */
[----:B------:R-:W-:Y:S04]  /*105e0*/  STSM.16.M88.4 [R0+0x2000], R8 ;  /* 0x0020000800007844 */ /* 0x000fe80000000200 */
[----:B------:R-:W0:Y:S02]  /*105f0*/  LDSM.16.MT88.4 R4, [R4+0x10400] ;  /* 0x010400000404783b */ /* 0x000e240000004200 */
[C-C-:B0-----:R-:W-:Y:S02]  /*10600*/  PRMT R12, R4.reuse, 0x6420, R5.reuse ;  /* 0x00006420040c7816 */ /* 0x141fe40000000005 */
[----:B------:R-:W-:Y:S02]  /*10610*/  PRMT R13, R4, 0x7531, R5 ;  /* 0x00007531040d7816 */ /* 0x000fe40000000005 */
[----:B------:R-:W-:-:S02]  /*10620*/  PRMT R14, R6, 0x6420, R7 ;  /* 0x00006420060e7816 */ /* 0x000fc40000000007 */
[----:B------:R-:W-:Y:S02]  /*10630*/  PRMT R15, R6, 0x7531, R7 ;  /* 0x00007531060f7816 */ /* 0x000fe40000000007 */
[----:B------:R-:W0:Y:S04]  /*10640*/  LDSM.16.MT88.4 R4, [R3+0x17400] ;  /* 0x017400000304783b */ /* 0x000e280000004200 */
[----:B------:R1:W-:Y:S01]  /*10650*/  STSM.16.M88.4 [R0+0x4000], R12 ;  /* 0x0040000c00007844 */ /* 0x0003e20000000200 */
[C-C-:B0-----:R-:W-:Y:S02]  /*10660*/  PRMT R8, R4.reuse, 0x6420, R5.reuse ;  /* 0x0000642004087816 */ /* 0x141fe40000000005 */
[----:B------:R-:W-:Y:S02]  /*10670*/  PRMT R9, R4, 0x7531, R5 ;  /* 0x0000753104097816 */ /* 0x000fe40000000005 */
[----:B------:R-:W-:-:S02]  /*10680*/  PRMT R10, R6, 0x6420, R7 ;  /* 0x00006420060a7816 */ /* 0x000fc40000000007 */
        /* <DEDUP_REMOVED lines=10> */
.L_x_262:
[----:B------:R-:W2:Y:S01]  /*10730*/  LDL.LU R3, [R1+0xc] ;  /* 0x00000c0001037983 */ /* 0x000ea20000300800 */
[----:B0-----:R0:W-:Y:S01]  /*10740*/  SYNCS.ARRIVE.TRANS64.A1T0 RZ, [R2+URZ+0x38850], RZ ;  /* 0x038850ff02ff79a7 */ /* 0x0011e2000810003f */
[----:B-1----:R-:W-:Y:S02]  /*10750*/  VIADD R0, R19, 0x1 ;  /* 0x0000000113007836 */ /* 0x002fe40000000000 */
[----:B0-----:R-:W-:-:S05]  /*10760*/  @!P0 VIADD R2, R2, 0x38880 ;  /* 0x0003888002028836 */ /* 0x001fca0000000000 */
[----:B------:R-:W-:Y:S01]  /*10770*/  @!P0 PRMT R2, RZ, 0x654, R2 ;  /* 0x00000654ff028816 */ /* 0x000fe20000000002 */
[----:B------:R-:W-:Y:S06]  /*10780*/  BAR.SYNC.DEFER_BLOCKING 0x2, 0x80 ;  /* 0x0082000000007b1d */ /* 0x000fec0000010000 */
[----:B------:R0:W-:Y:S01]  /*10790*/  @!P0 SYNCS.ARRIVE.TRANS64.RED.A1T0 RZ, [R2+URZ], RZ ;  /* 0x000000ff02ff89a7 */ /* 0x0001e2000810043f */
[----:B------:R-:W-:-:S04]  /*107a0*/  ISETP.NE.AND P0, PT, R0, 0x2, PT ;  /* 0x000000020000780c */ /* 0x000fc80003f05270 */
[----:B------:R-:W-:Y:S02]  /*107b0*/  SEL R0, R0, RZ, P0 ;  /* 0x000000ff00007207 */ /* 0x000fe40000000000 */
[----:B0-----:R-:W-:-:S03]  /*107c0*/  SEL R2, RZ, 0x1, P0 ;  /* 0x00000001ff027807 */ /* 0x001fc60000000000 */
[----:B------:R1:W-:Y:S01]  /*107d0*/  STL [R1+0x4], R0 ;  /* 0x0000040001007387 */ /* 0x0003e20000100800 */
[----:B--2---:R-:W-:-:S05]  /*107e0*/  LOP3.LUT R3, R3, R2, RZ, 0x3c, !PT ;  /* 0x0000000203037212 */ /* 0x004fca00078e3cff */
[----:B------:R1:W-:Y:S02]  /*107f0*/  STL [R1+0xc], R3 ;  /* 0x00000c0301007387 */ /* 0x0003e40000100800 */
.L_x_207:
[----:B------:R-:W-:Y:S05]  /*10800*/  BSYNC B7 ;  /* 0x0000000000077941 */ /* 0x000fea0003800000 */
.L_x_205:
[----:B01----:R-:W2:Y:S02]  /*10810*/  LDL R0, [R1+0x14] ;  /* 0x0000140001007983 */ /* 0x003ea40000100800 */
[----:B--2---:R-:W-:-:S13]  /*10820*/  LOP3.LUT P0, RZ, R0, 0x2, RZ, 0xc0, !PT ;  /* 0x0000000200ff7812 */ /* 0x004fda000780c0ff */
[----:B------:R-:W-:Y:S05]  /*10830*/  @!P0 BRA `(.L_x_263) ;  /* 0x0000000000348947 */ /* 0x000fea0003800000 */
[----:B------:R-:W0:Y:S08]  /*10840*/  S2UR UR5, SR_CgaCtaId ;  /* 0x00000000000579c3 */ /* 0x000e300000008800 */
[----:B------:R-:W-:Y:S06]  /*10850*/  BAR.SYNC.DEFER_BLOCKING 0x5, 0x180 ;  /* 0x0146000000007b1d */ /* 0x000fec0000010000 */
[----:B------:R-:W-:-:S02]  /*10860*/  UMOV UR4, 0x400 ;  /* 0x0000040000047882 */ /* 0x000fc40000000000 */
[----:B0-----:R-:W-:-:S06]  /*10870*/  ULEA UR4, UR5, UR4, 0x18 ;  /* 0x0000000405047291 */ /* 0x001fcc000f8ec03f */
[----:B------:R-:W-:-:S05]  /*10880*/  IMAD.U32 R17, RZ, RZ, UR4 ;  /* 0x00000004ff117e24 */ /* 0x000fca000f8e00ff */
[----:B------:R-:W0:Y:S04]  /*10890*/  LDS.128 R4, [R17+0x388d0] ;  /* 0x0388d00011047984 */ /* 0x000e280000000c00 */
[----:B0-----:R0:W-:Y:S01]  /*108a0*/  STL.64 [R1+0x20], R4 ;  /* 0x0000200401007387 */ /* 0x0011e20000100a00 */
[----:B------:R-:W-:Y:S02]  /*108b0*/  IMAD.MOV.U32 R2, RZ, RZ, R6 ;  /* 0x000000ffff027224 */ /* 0x000fe400078e0006 */
[----:B------:R-:W-:-:S03]  /*108c0*/  IMAD.MOV.U32 R0, RZ, RZ, R7 ;  /* 0x000000ffff007224 */ /* 0x000fc600078e0007 */
[----:B------:R-:W-:Y:S02]  /*108d0*/  R2UR UR36, R2 ;  /* 0x00000000022472ca */ /* 0x000fe400000e0000 */
[----:B------:R-:W-:Y:S01]  /*108e0*/  R2UR UR45, R0 ;  /* 0x00000000002d72ca */ /* 0x000fe200000e0000 */
[----:B------:R-:W-:Y:S06]  /*108f0*/  BAR.ARV 0x4, 0x180 ;  /* 0x0106000000007b1d */ /* 0x000fec0000002000 */
[----:B------:R-:W-:Y:S08]  /*10900*/  BRA `(.L_x_264) ;  /* 0x00000008003c7947 */ /* 0x000ff00003800000 */
.L_x_263:
[----:B------:R-:W2:Y:S01]  /*10910*/  LDL.LU R0, [R1+0x20] ;  /* 0x0000200001007983 */ /* 0x000ea20000300800 */
[----:B------:R-:W-:Y:S01]  /*10920*/  ULDC UR4, c[0x0][0xc3c] ;  /* 0x00030f0000047ab9 */ /* 0x000fe20000000800 */
[----:B------:R-:W-:Y:S01]  /*10930*/  IMAD.MOV.U32 R4, RZ, RZ, RZ ;  /* 0x000000ffff047224 */ /* 0x000fe200078e00ff */
[----:B------:R-:W0:Y:S01]  /*10940*/  LDC R6, c[0x0][0xc38] ;  /* 0x00030e00ff067b82 */ /* 0x000e220000000800 */
[----:B------:R-:W1:Y:S02]  /*10950*/  S2R R2, SR_TID.X ;  /* 0x0000000000027919 */ /* 0x000e640000002100 */
[----:B-1----:R-:W-:-:S04]  /*10960*/  LOP3.LUT R5, R2, 0x1f, RZ, 0xc0, !PT ;  /* 0x0000001f02057812 */ /* 0x002fc800078ec0ff */
[C---:B------:R-:W-:Y:S01]  /*10970*/  ISETP.NE.AND P0, PT, R5.reuse, 0x1f, PT ;  /* 0x0000001f0500780c */ /* 0x040fe20003f05270 */
[----:B--2---:R-:W-:Y:S02]  /*10980*/  IMAD.MOV.U32 R7, RZ, RZ, R0 ;  /* 0x000000ffff077224 */ /* 0x004fe400078e0000 */
[----:B------:R-:W-:-:S05]  /*10990*/  VIADD R0, R5, UR45 ;  /* 0x0000002d05007c36 */ /* 0x000fca0008000000 */
[----:B------:R-:W-:Y:S01]  /*109a0*/  ISETP.GE.OR P1, PT, R0, UR4, !P0 ;  /* 0x0000000400007c0c */ /* 0x000fe2000c726670 */
[----:B------:R-:W-:-:S12]  /*109b0*/  ULDC UR4, c[0x0][0xc3c] ;  /* 0x00030f0000047ab9 */ /* 0x000fd80000000800 */
[----:B------:R-:W1:Y:S02]  /*109c0*/  @!P1 LDC.64 R2, c[0x0][0xc80] ;  /* 0x00032000ff029b82 */ /* 0x000e640000000a00 */
[----:B-1----:R-:W-:-:S05]  /*109d0*/  @!P1 IMAD.WIDE R2, R0, 0x4, R2 ;  /* 0x0000000400029825 */ /* 0x002fca00078e0202 */
[----:B------:R-:W2:Y:S01]  /*109e0*/  @!P1 LDG.E R4, desc[UR48][R2.64] ;  /* 0x0000003002049981 */ /* 0x000ea2000c1e1900 */
[C---:B------:R-:W-:Y:S02]  /*109f0*/  ISETP.NE.AND P1, PT, R5.reuse, RZ, PT ;  /* 0x000000ff0500720c */ /* 0x040fe40003f25270 */
[C---:B------:R-:W-:Y:S02]  /*10a00*/  ISETP.GE.U32.AND P2, PT, R5.reuse, 0x2, PT ;  /* 0x000000020500780c */ /* 0x040fe40003f46070 */
[C---:B------:R-:W-:Y:S02]  /*10a10*/  ISETP.GE.U32.AND P3, PT, R5.reuse, 0x4, PT ;  /* 0x000000040500780c */ /* 0x040fe40003f66070 */
[C---:B------:R-:W-:Y:S02]  /*10a20*/  ISETP.GE.U32.AND P4, PT, R5.reuse, 0x8, PT ;  /* 0x000000080500780c */ /* 0x040fe40003f86070 */
[----:B------:R-:W-:Y:S02]  /*10a30*/  ISETP.GE.U32.AND P5, PT, R5, 0x10, PT ;  /* 0x000000100500780c */ /* 0x000fe40003fa6070 */
[----:B------:R-:W-:Y:S04]  /*10a40*/  SHFL.IDX PT, R5, R7, 0x1, 0x1f ;  /* 0x00201f0007057f89 */ /* 0x000fe800000e0000 */
[----:B--2---:R-:W1:Y:S02]  /*10a50*/  SHFL.UP PT, R0, R4, 0x1, RZ ;  /* 0x0420000004007989 */ /* 0x004e6400000e00ff */
[----:B-1----:R-:W-:-:S05]  /*10a60*/  SEL R0, R0, RZ, P1 ;  /* 0x000000ff00007207 */ /* 0x002fca0000800000 */
[----:B------:R-:W-:-:S05]  /*10a70*/  IMAD.IADD R0, R4, 0x1, R0 ;  /* 0x0000000104007824 */ /* 0x000fca00078e0200 */
[----:B------:R-:W1:Y:S02]  /*10a80*/  SHFL.UP PT, R2, R0, 0x2, RZ ;  /* 0x0440000000027989 */ /* 0x000e6400000e00ff */
        /* <DEDUP_REMOVED lines=10> */
[----:B------:R-:W-:Y:S02]  /*10b30*/  IMAD.IADD R2, R2, 0x1, R0 ;  /* 0x0000000102027824 */ /* 0x000fe400078e0200 */
[----:B------:R-:W-:Y:S04]  /*10b40*/  SHFL.IDX PT, R0, R7, RZ, 0x1f ;  /* 0x00001fff07007589 */ /* 0x000fe800000e0000 */
[----:B------:R-:W0:Y:S02]  /*10b50*/  SHFL.IDX PT, R3, R2, 0x1f, 0x1f ;  /* 0x03e01f0002037f89 */ /* 0x000e2400000e0000 */
[----:B0-----:R-:W-:-:S04]  /*10b60*/  IMAD R3, R3, R6, RZ ;  /* 0x0000000603037224 */ /* 0x001fc800078e02ff */
[----:B------:R-:W-:-:S05]  /*10b70*/  IMAD.IADD R5, R5, 0x1, R3 ;  /* 0x0000000105057824 */ /* 0x000fca00078e0203 */
[----:B------:R-:W-:-:S13]  /*10b80*/  ISETP.GT.AND P6, PT, R5, R0, PT ;  /* 0x000000000500720c */ /* 0x000fda0003fc4270 */
[----:B------:R-:W-:Y:S05]  /*10b90*/  @P6 BRA `(.L_x_265) ;  /* 0x0000000000906947 */ /* 0x000fea0003800000 */
.L_x_269:
[----:B------:R-:W-:-:S04]  /*10ba0*/  UIADD3 UR45, UR45, 0x1f, URZ ;  /* 0x0000001f2d2d7890 */ /* 0x000fc8000fffe03f */
[----:B------:R-:W-:-:S06]  /*10bb0*/  UISETP.GE.AND UP0, UPT, UR45, UR4, UPT ;  /* 0x000000042d00728c */ /* 0x000fcc000bf06270 */
[----:B------:R-:W-:-:S13]  /*10bc0*/  PLOP3.LUT P6, PT, PT, PT, UP0, 0x40, 0x0 ;  /* 0x000000000000781c */ /* 0x000fda0003fce808 */
[----:B------:R-:W-:Y:S05]  /*10bd0*/  @!P6 BRA `(.L_x_266) ;  /* 0x000000040038e947 */ /* 0x000fea0003800000 */
[----:B------:R-:W0:Y:S01]  /*10be0*/  S2R R2, SR_TID.X ;  /* 0x0000000000027919 */ /* 0x000e220000002100 */
[----:B------:R-:W-:Y:S01]  /*10bf0*/  BSSY B0, `(.L_x_267) ;  /* 0x0000009000007945 */ /* 0x000fe20003800000 */
[----:B------:R-:W-:Y:S01]  /*10c00*/  IMAD.MOV.U32 R4, RZ, RZ, RZ ;  /* 0x000000ffff047224 */ /* 0x000fe200078e00ff */
[----:B0-----:R-:W-:-:S05]  /*10c10*/  LOP3.LUT R2, R2, 0x1f, RZ, 0xc0, !PT ;  /* 0x0000001f02027812 */ /* 0x001fca00078ec0ff */
[----:B------:R-:W-:-:S05]  /*10c20*/  VIADD R6, R2, UR45 ;  /* 0x0000002d02067c36 */ /* 0x000fca0008000000 */
[----:B------:R-:W-:-:S13]  /*10c30*/  ISETP.GE.OR P6, PT, R6, UR4, !P0 ;  /* 0x0000000406007c0c */ /* 0x000fda000c7c6670 */
[----:B------:R-:W-:Y:S05]  /*10c40*/  @P6 BRA `(.L_x_268) ;  /* 0x00000000000c6947 */ /* 0x000fea0003800000 */
[----:B------:R-:W0:Y:S02]  /*10c50*/  LDC.64 R2, c[0x0][0xc80] ;  /* 0x00032000ff027b82 */ /* 0x000e240000000a00 */
[----:B0-----:R-:W-:-:S05]  /*10c60*/  IMAD.WIDE R2, R6, 0x4, R2 ;  /* 0x0000000406027825 */ /* 0x001fca00078e0202 */
[----:B------:R0:W5:Y:S02]  /*10c70*/  LDG.E R4, desc[UR48][R2.64] ;  /* 0x0000003002047981 */ /* 0x000164000c1e1900 */
.L_x_268:
[----:B------:R-:W-:Y:S05]  /*10c80*/  BSYNC B0 ;  /* 0x0000000000007941 */ /* 0x000fea0003800000 */
.L_x_267:
[----:B0----5:R-:W0:Y:S01]  /*10c90*/  SHFL.UP PT, R2, R4, 0x1, RZ ;  /* 0x0420000004027989 */ /* 0x021e2200000e00ff */
[----:B------:R-:W1:Y:S01]  /*10ca0*/  LDC R6, c[0x0][0xc38] ;  /* 0x00030e00ff067b82 */ /* 0x000e620000000800 */
        /* <DEDUP_REMOVED lines=14> */
[----:B------:R-:W1:Y:S02]  /*10d90*/  SHFL.IDX PT, R3, R2, 0x1f, 0x1f ;  /* 0x03e01f0002037f89 */ /* 0x000e6400000e0000 */
[----:B-1----:R-:W-:-:S04]  /*10da0*/  IMAD R3, R3, R6, RZ ;  /* 0x0000000603037224 */ /* 0x002fc800078e02ff */
[----:B------:R-:W-:-:S05]  /*10db0*/  IMAD.IADD R5, R3, 0x1, R5 ;  /* 0x0000000103057824 */ /* 0x000fca00078e0205 */
[----:B------:R-:W-:-:S13]  /*10dc0*/  ISETP.GT.AND P6, PT, R5, R0, PT ;  /* 0x000000000500720c */ /* 0x000fda0003fc4270 */
[----:B------:R-:W-:Y:S05]  /*10dd0*/  @!P6 BRA `(.L_x_269) ;  /* 0xfffffffc0070e947 */ /* 0x000fea000383ffff */
.L_x_265:
[----:B------:R-:W-:-:S04]  /*10de0*/  IMAD.IADD R3, R5, 0x1, -R3 ;  /* 0x0000000105037824 */ /* 0x000fc800078e0a03 */
[----:B------:R-:W-:-:S05]  /*10df0*/  IMAD R5, R2, R6, R3 ;  /* 0x0000000602057224 */ /* 0x000fca00078e0203 */
[----:B------:R-:W-:-:S13]  /*10e00*/  ISETP.GT.AND P0, PT, R5, R0, PT ;  /* 0x000000000500720c */ /* 0x000fda0003f04270 */
[----:B------:R-:W-:Y:S02]  /*10e10*/  VOTEU.ANY UR5, UPT, !P0 ;  /* 0x0000000000057886 */ /* 0x000fe400040e0100 */
[----:B------:R-:W-:Y:S01]  /*10e20*/  ISETP.NE.AND P0, PT, RZ, UR5, PT ;  /* 0x00000005ff007c0c */ /* 0x000fe2000bf05270 */
[----:B------:R-:W-:-:S06]  /*10e30*/  UPOPC UR4, UR5 ;  /* 0x00000005000472bf */ /* 0x000fcc0008000000 */
[----:B------:R-:W-:-:S05]  /*10e40*/  IMAD.U32 R5, RZ, RZ, UR4 ;  /* 0x00000004ff057e24 */ /* 0x000fca000f8e00ff */
[----:B------:R0:W1:Y:S02]  /*10e50*/  SHFL.IDX PT, R4, R4, R5, 0x1f ;  /* 0x00001f0504047589 */ /* 0x00006400000e0000 */
[----:B0-----:R-:W-:Y:S01]  /*10e60*/  IMAD.MOV.U32 R5, RZ, RZ, RZ ;  /* 0x000000ffff057224 */ /* 0x001fe200078e00ff */
[----:B------:R-:W-:Y:S06]  /*10e70*/  @!P0 BRA `(.L_x_270) ;  /* 0x00000000000c8947 */ /* 0x000fec0003800000 */
[----:B------:R-:W-:-:S06]  /*10e80*/  UIADD3 UR5, UR4, -0x1, URZ ;  /* 0xffffffff04057890 */ /* 0x000fcc000fffe03f */
[----:B------:R-:W-:-:S06]  /*10e90*/  IMAD.U32 R5, RZ, RZ, UR5 ;  /* 0x00000005ff057e24 */ /* 0x000fcc000f8e00ff */
[----:B------:R0:W2:Y:S02]  /*10ea0*/  SHFL.IDX PT, R5, R2, R5, 0x1f ;  /* 0x00001f0502057589 */ /* 0x0000a400000e0000 */
.L_x_270:
[----:B--2---:R-:W-:Y:S01]  /*10eb0*/  IMAD R7, R5, R6, R3 ;  /* 0x0000000605077224 */ /* 0x004fe200078e0203 */
[----:B-1----:R-:W-:Y:S01]  /*10ec0*/  IABS R5, R4 ;  /* 0x0000000400057213 */ /* 0x002fe20000000000 */
[----:B------:R-:W-:Y:S02]  /*10ed0*/  UIADD3 UR45, UR4, UR45, URZ ;  /* 0x0000002d042d7290 */ /* 0x000fe4000fffe03f */
[----:B------:R-:W-:Y:S01]  /*10ee0*/  IMAD.IADD R0, R0, 0x1, -R7 ;  /* 0x0000000100007824 */ /* 0x000fe200078e0a07 */
[----:B0-----:R-:W0:Y:S01]  /*10ef0*/  I2F.RP R2, R5 ;  /* 0x0000000500027306 */ /* 0x001e220000209400 */
[----:B------:R1:W-:Y:S07]  /*10f00*/  STL [R1+0x20], R7 ;  /* 0x0000200701007387 */ /* 0x0003ee0000100800 */
[----:B0-----:R-:W0:Y:S02]  /*10f10*/  MUFU.RCP R2, R2 ;  /* 0x0000000200027308 */ /* 0x001e240000001000 */
[----:B0-----:R-:W-:-:S06]  /*10f20*/  VIADD R2, R2, 0xffffffe ;  /* 0x0ffffffe02027836 */ /* 0x001fcc0000000000 */
[----:B------:R-:W0:Y:S02]  /*10f30*/  F2I.FTZ.U32.TRUNC.NTZ R3, R2 ;  /* 0x0000000200037305 */ /* 0x000e24000021f000 */
[----:B0-----:R-:W-:-:S04]  /*10f40*/  IMAD.MOV R2, RZ, RZ, -R3 ;  /* 0x000000ffff027224 */ /* 0x001fc800078e0a03 */
[----:B------:R-:W-:Y:S02]  /*10f50*/  IMAD R6, R2, R5, RZ ;  /* 0x0000000502067224 */ /* 0x000fe400078e02ff */
[----:B------:R-:W-:-:S04]  /*10f60*/  IMAD.MOV.U32 R2, RZ, RZ, RZ ;  /* 0x000000ffff027224 */ /* 0x000fc800078e00ff */
[----:B------:R-:W-:Y:S01]  /*10f70*/  IMAD.HI.U32 R2, R3, R6, R2 ;  /* 0x0000000603027227 */ /* 0x000fe200078e0002 */
[----:B------:R-:W-:Y:S02]  /*10f80*/  IABS R6, R4 ;  /* 0x0000000400067213 */ /* 0x000fe40000000000 */
[----:B------:R-:W-:-:S03]  /*10f90*/  IABS R3, R0 ;  /* 0x0000000000037213 */ /* 0x000fc60000000000 */
[----:B------:R-:W-:Y:S02]  /*10fa0*/  IMAD.MOV R6, RZ, RZ, -R6 ;  /* 0x000000ffff067224 */ /* 0x000fe400078e0a06 */
[----:B------:R-:W-:-:S04]  /*10fb0*/  IMAD.HI.U32 R2, R2, R3, RZ ;  /* 0x0000000302027227 */ /* 0x000fc800078e00ff */
[----:B------:R-:W-:-:S05]  /*10fc0*/  IMAD R3, R2, R6, R3 ;  /* 0x0000000602037224 */ /* 0x000fca00078e0203 */
[----:B------:R-:W-:-:S13]  /*10fd0*/  ISETP.GT.U32.AND P1, PT, R5, R3, PT ;  /* 0x000000030500720c */ /* 0x000fda0003f24070 */
[----:B------:R-:W-:Y:S02]  /*10fe0*/  @!P1 IMAD.IADD R3, R3, 0x1, -R5 ;  /* 0x0000000103039824 */ /* 0x000fe400078e0a05 */
[----:B------:R-:W-:Y:S01]  /*10ff0*/  @!P1 VIADD R2, R2, 0x1 ;  /* 0x0000000102029836 */ /* 0x000fe20000000000 */
[----:B------:R-:W-:Y:S02]  /*11000*/  ISETP.NE.AND P1, PT, R4, RZ, PT ;  /* 0x000000ff0400720c */ /* 0x000fe40003f25270 */
[----:B------:R-:W-:Y:S02]  /*11010*/  ISETP.GE.U32.AND P0, PT, R3, R5, PT ;  /* 0x000000050300720c */ /* 0x000fe40003f06070 */
[----:B------:R-:W-:-:S04]  /*11020*/  LOP3.LUT R3, R0, R4, RZ, 0x3c, !PT ;  /* 0x0000000400037212 */ /* 0x000fc800078e3cff */
[----:B------:R-:W-:-:S07]  /*11030*/  ISETP.GE.AND P2, PT, R3, RZ, PT ;  /* 0x000000ff0300720c */ /* 0x000fce0003f46270 */
[----:B------:R-:W-:-:S06]  /*11040*/  @P0 VIADD R2, R2, 0x1 ;  /* 0x0000000102020836 */ /* 0x000fcc0000000000 */
[----:B------:R-:W-:Y:S01]  /*11050*/  @!P2 IMAD.MOV R2, RZ, RZ, -R2 ;  /* 0x000000ffff02a224 */ /* 0x000fe200078e0a02 */
[----:B------:R-:W-:-:S04]  /*11060*/  @!P1 LOP3.LUT R2, RZ, R4, RZ, 0x33, !PT ;  /* 0x00000004ff029212 */ /* 0x000fc800078e33ff */
[----:B------:R-:W-:Y:S01]  /*11070*/  R2UR UR36, R2 ;  /* 0x00000000022472ca */ /* 0x000fe200000e0000 */
[----:B------:R-:W-:-:S04]  /*11080*/  IMAD.MOV R2, RZ, RZ, -R2 ;  /* 0x000000ffff027224 */ /* 0x000fc800078e0a02 */
[----:B------:R-:W-:-:S05]  /*11090*/  IMAD R0, R4, R2, R0 ;  /* 0x0000000204007224 */ /* 0x000fca00078e0200 */
[----:B------:R1:W-:Y:S01]  /*110a0*/  STL [R1+0x24], R0 ;  /* 0x0000240001007387 */ /* 0x0003e20000100800 */
[----:B------:R-:W-:Y:S05]  /*110b0*/  BRA `(.L_x_271) ;  /* 0x0000000000107947 */ /* 0x000fea0003800000 */
.L_x_266:
[----:B------:R0:W-:Y:S01]  /*110c0*/  STL [R1+0x20], R0 ;  /* 0x0000200001007387 */ /* 0x0001e20000100800 */
[----:B------:R-:W-:Y:S01]  /*110d0*/  ULDC UR45, c[0x0][0xc3c] ;  /* 0x00030f00002d7ab9 */ /* 0x000fe20000000800 */
[----:B------:R-:W-:Y:S02]  /*110e0*/  UMOV UR36, URZ ;  /* 0x0000003f00247c82 */ /* 0x000fe40008000000 */
[----:B------:R0:W-:Y:S03]  /*110f0*/  STL [R1+0x24], RZ ;  /* 0x000024ff01007387 */ /* 0x0001e60000100800 */
.L_x_271:
[----:B------:R-:W2:Y:S04]  /*11100*/  LDL R3, [R1+0x20] ;  /* 0x0000200001037983 */ /* 0x000ea80000100800 */
[----:B------:R-:W3:Y:S01]  /*11110*/  LDL R2, [R1+0x24] ;  /* 0x0000240001027983 */ /* 0x000ee20000100800 */
[----:B------:R-:W-:Y:S02]  /*11120*/  IMAD.U32 R6, RZ, RZ, UR36 ;  /* 0x00000024ff067e24 */ /* 0x000fe4000f8e00ff */
[----:B-1----:R-:W-:Y:S01]  /*11130*/  IMAD.U32 R7, RZ, RZ, UR45 ;  /* 0x0000002dff077e24 */ /* 0x002fe2000f8e00ff */
[----:B0-----:R-:W0:Y:S02]  /*11140*/  S2R R0, SR_TID.X ;  /* 0x0000000000007919 */ /* 0x001e240000002100 */
[----:B0-----:R-:W-:Y:S01]  /*11150*/  LOP3.LUT R0, R0, 0x1f, RZ, 0xc0, !PT ;  /* 0x0000001f00007812 */ /* 0x001fe200078ec0ff */
[----:B------:R-:W-:Y:S03]  /*11160*/  BAR.SYNC.DEFER_BLOCKING 0x4, 0x180 ;  /* 0x0106000000007b1d */ /* 0x000fe60000010000 */
[----:B------:R-:W-:-:S13]  /*11170*/  ISETP.NE.AND P0, PT, R0, RZ, PT ;  /* 0x000000ff0000720c */ /* 0x000fda0003f05270 */
[----:B------:R-:W0:Y:S01]  /*11180*/  @!P0 S2R R0, SR_CgaCtaId ;  /* 0x0000000000008919 */ /* 0x000e220000008800 */
[----:B--2---:R-:W-:Y:S02]  /*11190*/  IMAD.MOV.U32 R4, RZ, RZ, R3 ;  /* 0x000000ffff047224 */ /* 0x004fe400078e0003 */
[----:B---3--:R-:W-:Y:S01]  /*111a0*/  IMAD.MOV.U32 R3, RZ, RZ, R2 ;  /* 0x000000ffff037224 */ /* 0x008fe200078e0002 */
[----:B------:R-:W-:-:S03]  /*111b0*/  @!P0 MOV R2, 0x400 ;  /* 0x0000040000028802 */ /* 0x000fc60000000f00 */
[----:B------:R-:W-:Y:S01]  /*111c0*/  IMAD.MOV.U32 R5, RZ, RZ, R3 ;  /* 0x000000ffff057224 */ /* 0x000fe200078e0003 */
[----:B0-----:R-:W-:-:S05]  /*111d0*/  @!P0 LEA R17, R0, R2, 0x18 ;  /* 0x0000000200118211 */ /* 0x001fca00078ec0ff */
[----:B------:R1:W-:Y:S01]  /*111e0*/  @!P0 STS.128 [R17+0x388d0], R4 ;  /* 0x0388d00411008388 */ /* 0x0003e20000000c00 */
[----:B------:R-:W-:Y:S06]  /*111f0*/  BAR.ARV 0x5, 0x180 ;  /* 0x0146000000007b1d */ /* 0x000fec0000002000 */
.L_x_264:
[----:B------:R-:W-:Y:S02]  /*11200*/  ULDC UR4, c[0x0][0xc3c] ;  /* 0x00030f0000047ab9 */ /* 0x000fe40000000800 */
[----:B------:R-:W-:-:S06]  /*11210*/  UISETP.GE.AND UP0, UPT, UR45, UR4, UPT ;  /* 0x000000042d00728c */ /* 0x000fcc000bf06270 */
[----:B------:R-:W-:-:S13]  /*11220*/  PLOP3.LUT P0, PT, PT, PT, UP0, 0x80, 0x0 ;  /* 0x000000000000781c */ /* 0x000fda0003f0f008 */
[----:B------:R-:W-:Y:S05]  /*11230*/  @!P0 BRA `(.L_x_272) ;  /* 0xffffffb000388947 */ /* 0x000fea000383ffff */
.L_x_201:
[----:B------:R-:W2:Y:S01]  /*11240*/  LDL.LU R0, [R1+0x38] ;  /* 0x0000380001007983 */ /* 0x000ea20000300800 */
[----:B------:R-:W-:Y:S01]  /*11250*/  BSSY B0, `(.L_x_273) ;  /* 0x000000b000007945 */ /* 0x000fe20003800000 */
[----:B01----:R-:W0:Y:S01]  /*11260*/  S2R R5, SR_CgaCtaId ;  /* 0x0000000000057919 */ /* 0x003e220000008800 */
[----:B--2---:R-:W-:-:S05]  /*11270*/  VIADD R0, R0, 0x1 ;  /* 0x0000000100007836 */ /* 0x004fca0000000000 */
[----:B------:R-:W-:-:S04]  /*11280*/  LEA.HI R2, R0, R0, RZ, 0x1 ;  /* 0x0000000000027211 */ /* 0x000fc800078f08ff */
[----:B------:R-:W-:-:S05]  /*11290*/  LOP3.LUT R3, R2, 0xfffffffe, RZ, 0xc0, !PT ;  /* 0xfffffffe02037812 */ /* 0x000fca00078ec0ff */
[----:B------:R-:W-:Y:S01]  /*112a0*/  IMAD.IADD R3, R0, 0x1, -R3 ;  /* 0x0000000100037824 */ /* 0x000fe200078e0a03 */
[----:B------:R-:W-:-:S04]  /*112b0*/  MOV R0, 0x400 ;  /* 0x0000040000007802 */ /* 0x000fc80000000f00 */
[----:B0-----:R-:W-:Y:S02]  /*112c0*/  LEA R0, R5, R0, 0x18 ;  /* 0x0000000005007211 */ /* 0x001fe400078ec0ff */
[----:B------:R-:W-:-:S04]  /*112d0*/  SHF.L.U32 R3, R3, 0x1f, RZ ;  /* 0x0000001f03037819 */ /* 0x000fc800000006ff */
[----:B------:R-:W0:Y:S02]  /*112e0*/  SYNCS.PHASECHK.TRANS64.TRYWAIT P0, [R0+URZ+0x38820], R3 ;  /* 0x03882003000075a7 */ /* 0x000e24000800017f */
[----:B0-----:R-:W-:Y:S05]  /*112f0*/  @!P0 BRA `(.L_x_274) ;  /* 0x0000001400088947 */ /* 0x001fea0003800000 */
.L_x_321:
[----:B------:R-:W-:Y:S05]  /*11300*/  BSYNC B0 ;  /* 0x0000000000007941 */ /* 0x000fea0003800000 */
.L_x_273:
[----:B------:R-:W-:-:S03]  /*11310*/  UMOV UR4, 0xffffffff ;  /* 0xffffffff00047882 */ /* 0x000fc60000000000 */
[----:B------:R-:W-:Y:S05]  /*11320*/  BRA.DIV UR4, `(.L_x_275) ;  /* 0x0000001604107947 */ /* 0x000fea000b800000 */
[----:B------:R-:W1:Y:S02]  /*11330*/  S2R R2, SR_TID.X ;  /* 0x0000000000027919 */ /* 0x000e640000002100 */
[----:B-1----:R-:W-:-:S04]  /*11340*/  SHF.R.U32.HI R2, RZ, 0x5, R2 ;  /* 0x00000005ff027819 */ /* 0x002fc80000011602 */
[----:B------:R-:W-:-:S05]  /*11350*/  LOP3.LUT R2, R2, 0x3, RZ, 0xc0, !PT ;  /* 0x0000000302027812 */ /* 0x000fca00078ec0ff */
[----:B------:R1:W2:Y:S02]  /*11360*/  SHFL.IDX PT, R14, R2, RZ, 0x1f ;  /* 0x00001fff020e7589 */ /* 0x0002a400000e0000 */
.L_x_324:
[----:B--2---:R-:W-:Y:S01]  /*11370*/  ISETP.NE.AND P0, PT, R14, RZ, PT ;  /* 0x000000ff0e00720c */ /* 0x004fe20003f05270 */
[----:B------:R-:W-:-:S12]  /*11380*/  BSSY B0, `(.L_x_276) ;  /* 0x000002e000007945 */ /* 0x000fd80003800000 */
[----:B------:R-:W-:Y:S05]  /*11390*/  @P0 BRA `(.L_x_277) ;  /* 0x0000000000b00947 */ /* 0x000fea0003800000 */
[----:B------:R-:W-:-:S03]  /*113a0*/  UMOV UR4, 0xffffffff ;  /* 0xffffffff00047882 */ /* 0x000fc60000000000 */
[----:B------:R-:W-:Y:S05]  /*113b0*/  BRA.DIV UR4, `(.L_x_278) ;  /* 0x0000001604207947 */ /* 0x000fea000b800000 */
[----:B------:R-:W-:-:S13]  /*113c0*/  ELECT P6, URZ, PT ;  /* 0x00000000003f782f */ /* 0x000fda00038c0000 */
.L_x_327:
[----:B------:R-:W-:Y:S05]  /*113d0*/  @!P6 BRA `(.L_x_277) ;  /* 0x0000000000a0e947 */ /* 0x000fea0003800000 */
[----:B------:R-:W-:-:S06]  /*113e0*/  ULOP3.LUT UR4, UR38, 0x2, URZ, 0xfc, !UPT ;  /* 0x0000000226047892 */ /* 0x000fcc000f8efc3f */
[----:B-1----:R-:W-:-:S05]  /*113f0*/  IMAD.U32 R2, RZ, RZ, UR4 ;  /* 0x00000004ff027e24 */ /* 0x002fca000f8e00ff */
[----:B------:R-:W-:-:S13]  /*11400*/  ISETP.NE.AND P0, PT, R2, 0x3, PT ;  /* 0x000000030200780c */ /* 0x000fda0003f05270 */
[----:B------:R-:W-:Y:S05]  /*11410*/  @!P0 BRA `(.L_x_279) ;  /* 0x0000000000048947 */ /* 0x000fea0003800000 */
[----:B------:R-:W-:Y:S01]  /*11420*/  BPT.TRAP 0x1 ;  /* 0x000000040000795c */ /* 0x000fe20000300000 */
.L_x_279:
[----:B0-----:R-:W2:Y:S04]  /*11430*/  LDL R3, [R1+0x4] ;  /* 0x0000040001037983 */ /* 0x001ea80000100800 */
[----:B------:R-:W3:Y:S01]  /*11440*/  LDL.LU R7, [R1+0xc] ;  /* 0x00000c0001077983 */ /* 0x000ee20000300800 */
[----:B------:R-:W-:-:S04]  /*11450*/  VIADD R2, R0, 0x38840 ;  /* 0x0003884000027836 */ /* 0x000fc80000000000 */
[C---:B--2---:R-:W-:Y:S02]  /*11460*/  IMAD R6, R3.reuse, 0x8, R2 ;  /* 0x0000000803067824 */ /* 0x044fe400078e0202 */
[----:B------:R-:W-:Y:S01]  /*11470*/  VIADD R3, R3, 0x1 ;  /* 0x0000000103037836 */ /* 0x000fe20000000000 */
[----:B---3--:R-:W-:-:S04]  /*11480*/  SHF.L.U32 R5, R7, 0x1f, RZ ;  /* 0x0000001f07057819 */ /* 0x008fc800000006ff */
[C---:B------:R-:W-:Y:S01]  /*11490*/  ISETP.NE.AND P2, PT, R3.reuse, 0x2, PT ;  /* 0x000000020300780c */ /* 0x040fe20003f45270 */
[----:B------:R-:W0:Y:S03]  /*114a0*/  SYNCS.PHASECHK.TRANS64.TRYWAIT P1, [R6+URZ], R5 ;  /* 0x00000005060075a7 */ /* 0x000e26000802017f */
[----:B------:R-:W-:Y:S02]  /*114b0*/  SEL R4, RZ, 0x1, P2 ;  /* 0x00000001ff047807 */ /* 0x000fe40001000000 */
[----:B------:R-:W-:Y:S02]  /*114c0*/  SEL R3, R3, RZ, P2 ;  /* 0x000000ff03037207 */ /* 0x000fe40001000000 */
[----:B------:R-:W-:-:S03]  /*114d0*/  LOP3.LUT R4, R7, R4, RZ, 0x3c, !PT ;  /* 0x0000000407047212 */ /* 0x000fc600078e3cff */
[----:B------:R-:W-:Y:S01]  /*114e0*/  IMAD R7, R3, 0x8, R2 ;  /* 0x0000000803077824 */ /* 0x000fe200078e0202 */
[----:B------:R-:W-:Y:S01]  /*114f0*/  SHF.L.U32 R2, R4, 0x1f, RZ ;  /* 0x0000001f04027819 */ /* 0x000fe200000006ff */
[----:B0-----:R-:W-:Y:S06]  /*11500*/  @!P1 BRA `(.L_x_280) ;  /* 0x0000001000ec9947 */ /* 0x001fec0003800000 */
.L_x_328:
[----:B------:R-:W1:Y:S02]  /*11510*/  SYNCS.PHASECHK.TRANS64.TRYWAIT P1, [R7+URZ], R2 ;  /* 0x00000002070075a7 */ /* 0x000e64000802017f */
[----:B-1----:R-:W-:Y:S05]  /*11520*/  @!P1 BRA `(.L_x_281) ;  /* 0x0000001000f89947 */ /* 0x002fea0003800000 */
.L_x_329:
[----:B------:R-:W-:Y:S05]  /*11530*/  @!P0 BRA `(.L_x_282) ;  /* 0x0000000000048947 */ /* 0x000fea0003800000 */
[----:B------:R-:W-:Y:S01]  /*11540*/  BPT.TRAP 0x1 ;  /* 0x000000040000795c */ /* 0x000fe20000300000 */
.L_x_282:
[----:B------:R-:W2:Y:S02]  /*11550*/  LDL.LU R4, [R1+0x4] ;  /* 0x0000040001047983 */ /* 0x000ea40000300800 */
[----:B--2---:R-:W-:-:S04]  /*11560*/  IMAD R4, R4, 0x8, R0 ;  /* 0x0000000804047824 */ /* 0x004fc800078e0200 */
[----:B------:R-:W2:Y:S02]  /*11570*/  SYNCS.PHASECHK.TRANS64.TRYWAIT P1, [R4+URZ+0x38860], R5 ;  /* 0x03886005040075a7 */ /* 0x000ea4000802017f */
[----:B--2---:R-:W-:Y:S05]  /*11580*/  @!P1 BRA `(.L_x_283) ;  /* 0x0000001000f49947 */ /* 0x004fea0003800000 */
.L_x_330:
[----:B------:R-:W-:Y:S05]  /*11590*/  @!P0 BRA `(.L_x_284) ;  /* 0x0000000000048947 */ /* 0x000fea0003800000 */
[----:B------:R-:W-:Y:S01]  /*115a0*/  BPT.TRAP 0x1 ;  /* 0x000000040000795c */ /* 0x000fe20000300000 */
.L_x_284:
[----:B------:R-:W-:-:S04]  /*115b0*/  IMAD R3, R3, 0x8, R0 ;  /* 0x0000000803037824 */ /* 0x000fc800078e0200 */
[----:B------:R-:W3:Y:S02]  /*115c0*/  SYNCS.PHASECHK.TRANS64.TRYWAIT P1, [R3+URZ+0x38860], R2 ;  /* 0x03886002030075a7 */ /* 0x000ee4000802017f */
[----:B---3--:R-:W-:Y:S05]  /*115d0*/  @!P1 BRA `(.L_x_285) ;  /* 0x0000001000f49947 */ /* 0x008fea0003800000 */
.L_x_331:
[----:B------:R-:W-:Y:S05]  /*115e0*/  @!P0 BRA `(.L_x_286) ;  /* 0x0000000000048947 */ /* 0x000fea0003800000 */
[----:B------:R-:W-:Y:S01]  /*115f0*/  BPT.TRAP 0x1 ;  /* 0x000000040000795c */ /* 0x000fe20000300000 */
.L_x_286:
[----:B------:R-:W4:Y:S02]  /*11600*/  SYNCS.PHASECHK.TRANS64.TRYWAIT P0, [R4+URZ+0x38880], R5 ;  /* 0x03888005040075a7 */ /* 0x000f24000800017f */
[----:B----4-:R-:W-:Y:S05]  /*11610*/  @!P0 BRA `(.L_x_287) ;  /* 0x0000001000f88947 */ /* 0x010fea0003800000 */
.L_x_288:
[----:B------:R0:W0:Y:S02]  /*11620*/  SYNCS.PHASECHK.TRANS64.TRYWAIT P0, [R3+URZ+0x38880], R2 ;  /* 0x03888002030075a7 */ /* 0x000024000800017f */
[----:B0-----:R-:W-:Y:S05]  /*11630*/  @!P0 NANOSLEEP.SYNCS 0x989680 ;  /* 0x009896800000895d */ /* 0x001fea0003900000 */
[----:B------:R-:W0:Y:S02]  /*11640*/  @!P0 SYNCS.PHASECHK.TRANS64 P0, [R3+URZ+0x38880], R2 ;  /* 0x03888002030085a7 */ /* 0x000e24000800007f */
[----:B0-----:R-:W-:Y:S05]  /*11650*/  @!P0 BRA `(.L_x_288) ;  /* 0xfffffffc00f08947 */ /* 0x001fea000383ffff */
.L_x_277:
[----:B------:R-:W-:Y:S05]  /*11660*/  BSYNC B0 ;  /* 0x0000000000007941 */ /* 0x000fea0003800000 */
.L_x_276:
[----:B------:R-:W-:Y:S05]  /*11670*/  EXIT ;  /* 0x000000000000794d */ /* 0x000fea0003800000 */
.L_x_151:
[----:B0-----:R0:W1:Y:S02]  /*11680*/  SYNCS.PHASECHK.TRANS64.TRYWAIT P1, [R0+URZ+0x38800], R3 ;  /* 0x03880003000075a7 */ /* 0x001064000802017f */
[----:B-1----:R-:W-:Y:S05]  /*11690*/  @!P1 NANOSLEEP.SYNCS 0x989680 ;  /* 0x009896800000995d */ /* 0x002fea0003900000 */
[----:B------:R-:W1:Y:S02]  /*116a0*/  @!P1 SYNCS.PHASECHK.TRANS64 P1, [R0+URZ+0x38800], R3 ;  /* 0x03880003000095a7 */ /* 0x000e64000802007f */
[----:B-1----:R-:W-:Y:S05]  /*116b0*/  @!P1 BRA `(.L_x_151) ;  /* 0xfffffffc00f09947 */ /* 0x002fea000383ffff */
[----:B------:R-:W-:Y:S05]  /*116c0*/  BRA `(.L_x_289) ;  /* 0xffffff0400587947 */ /* 0x000fea000383ffff */
.L_x_155:
[----:B-1----:R1:W2:Y:S02]  /*116d0*/  SYNCS.PHASECHK.TRANS64.TRYWAIT P1, [R4+URZ+0x38830], R3 ;  /* 0x03883003040075a7 */ /* 0x0022a4000802017f */
[----:B--2---:R-:W-:Y:S05]  /*116e0*/  @!P1 NANOSLEEP.SYNCS 0x989680 ;  /* 0x009896800000995d */ /* 0x004fea0003900000 */
[----:B------:R-:W2:Y:S02]  /*116f0*/  @!P1 SYNCS.PHASECHK.TRANS64 P1, [R4+URZ+0x38830], R3 ;  /* 0x03883003040095a7 */ /* 0x000ea4000802007f */
[----:B--2---:R-:W-:Y:S05]  /*11700*/  @!P1 BRA `(.L_x_155) ;  /* 0xfffffffc00f09947 */ /* 0x004fea000383ffff */
[----:B------:R-:W-:Y:S05]  /*11710*/  BRA `(.L_x_154) ;  /* 0xffffff0400807947 */ /* 0x000fea000383ffff */
.L_x_160:
[----:B-1----:R-:W-:-:S04]  /*11720*/  IMAD.U32 R3, RZ, RZ, UR6 ;  /* 0x00000006ff037e24 */ /* 0x002fc8000f8e00ff */
[----:B------:R1:W2:Y:S03]  /*11730*/  SYNCS.PHASECHK.TRANS64.TRYWAIT P1, [R3+URZ+0x38830], R0 ;  /* 0x03883000030075a7 */ /* 0x0002a6000802017f */
[----:B--2---:R-:W-:Y:S05]  /*11740*/  @!P1 NANOSLEEP.SYNCS 0x989680 ;  /* 0x009896800000995d */ /* 0x004fea0003900000 */
[----:B------:R-:W2:Y:S02]  /*11750*/  @!P1 SYNCS.PHASECHK.TRANS64 P1, [R3+URZ+0x38830], R0 ;  /* 0x03883000030095a7 */ /* 0x000ea4000802007f */
[----:B--2---:R-:W-:Y:S05]  /*11760*/  @!P1 BRA `(.L_x_160) ;  /* 0xfffffffc00ec9947 */ /* 0x004fea000383ffff */
[----:B------:R-:W-:Y:S05]  /*11770*/  BRA `(.L_x_157) ;  /* 0xffffff30004c7947 */ /* 0x000fea000383ffff */
.L_x_164:
[----:B-1----:R-:W-:-:S04]  /*11780*/  IMAD.U32 R3, RZ, RZ, UR6 ;  /* 0x00000006ff037e24 */ /* 0x002fc8000f8e00ff */
[----:B------:R1:W2:Y:S03]  /*11790*/  SYNCS.PHASECHK.TRANS64.TRYWAIT P1, [R3+URZ+0x38850], R0 ;  /* 0x03885000030075a7 */ /* 0x0002a6000802017f */
[----:B--2---:R-:W-:Y:S05]  /*117a0*/  @!P1 NANOSLEEP.SYNCS 0x989680 ;  /* 0x009896800000995d */ /* 0x004fea0003900000 */
[----:B------:R-:W2:Y:S02]  /*117b0*/  @!P1 SYNCS.PHASECHK.TRANS64 P1, [R3+URZ+0x38850], R0 ;  /* 0x03885000030095a7 */ /* 0x000ea4000802007f */
[----:B--2---:R-:W-:Y:S05]  /*117c0*/  @!P1 BRA `(.L_x_164) ;  /* 0xfffffffc00ec9947 */ /* 0x004fea000383ffff */
[----:B------:R-:W-:Y:S05]  /*117d0*/  BRA `(.L_x_161) ;  /* 0xffffff34002c7947 */ /* 0x000fea000383ffff */
.L_x_170:
[----:B-1----:R1:W2:Y:S02]  /*117e0*/  SYNCS.PHASECHK.TRANS64.TRYWAIT P1, [R14+URZ+0x38850], R7 ;  /* 0x038850070e0075a7 */ /* 0x0022a4000802017f */
[----:B--2---:R-:W-:Y:S05]  /*117f0*/  @!P1 NANOSLEEP.SYNCS 0x989680 ;  /* 0x009896800000995d */ /* 0x004fea0003900000 */
[----:B------:R-:W2:Y:S02]  /*11800*/  @!P1 SYNCS.PHASECHK.TRANS64 P1, [R14+URZ+0x38850], R7 ;  /* 0x038850070e0095a7 */ /* 0x000ea4000802007f */
[----:B--2---:R-:W-:Y:S05]  /*11810*/  @!P1 BRA `(.L_x_170) ;  /* 0xfffffffc00f09947 */ /* 0x004fea000383ffff */
[----:B------:R-:W-:Y:S05]  /*11820*/  BRA `(.L_x_169) ;  /* 0xffffff5400047947 */ /* 0x000fea000383ffff */
.L_x_216:
[----:B------:R-:W-:Y:S02]  /*11830*/  IMAD.MOV.U32 R13, RZ, RZ, R0 ;  /* 0x000000ffff0d7224 */ /* 0x000fe400078e0000 */
[----:B------:R-:W-:Y:S02]  /*11840*/  IMAD.MOV.U32 R12, RZ, RZ, RZ ;  /* 0x000000ffff0c7224 */ /* 0x000fe400078e00ff */
[----:B------:R-:W-:Y:S02]  /*11850*/  IMAD.MOV.U32 R11, RZ, RZ, 0x1f ;  /* 0x0000001fff0b7424 */ /* 0x000fe400078e00ff */
[----:B------:R-:W-:-:S07]  /*11860*/  IMAD.MOV.U32 R15, RZ, RZ, -0x1 ;  /* 0xffffffffff0f7424 */ /* 0x000fce00078e00ff */
[----:B--2---:R-:W-:Y:S05]  /*11870*/  WARPSYNC.COLLECTIVE R15, `(.L_x_290) ;  /* 0x000000000f087348 */ /* 0x004fea0003c00000 */
[----:B------:R0:W1:Y:S02]  /*11880*/  SHFL.IDX P6, R14, R13, R12, R11 ;  /* 0x0000000c0d0e7389 */ /* 0x00006400000c000b */
[----:B012---:R-:W-:Y:S01]  /*11890*/  ENDCOLLECTIVE ;  /* 0x000000000000791b */ /* 0x007fe20003800000 */
.L_x_290:
[----:B------:R-:W-:Y:S05]  /*118a0*/  BRA `(.L_x_291) ;  /* 0xffffffb8000c7947 */ /* 0x000fea000383ffff */
.L_x_218:
[----:B------:R-:W-:Y:S01]  /*118b0*/  BSSY B0, `(.L_x_292) ;  /* 0x0000006000007945 */ /* 0x000fe20003800000 */
[----:B------:R-:W-:-:S07]  /*118c0*/  IMAD.MOV.U32 R15, RZ, RZ, -0x1 ;  /* 0xffffffffff0f7424 */ /* 0x000fce00078e00ff */
[----:B--2---:R-:W-:Y:S05]  /*118d0*/  WARPSYNC.COLLECTIVE R15, `(.L_x_293) ;  /* 0x000000000f0c7348 */ /* 0x004fea0003c00000 */
[----:B------:R-:W-:Y:S02]  /*118e0*/  ELECT P6, UR62, PT ;  /* 0x00000000003e782f */ /* 0x000fe400038c0000 */
[----:B------:R-:W-:Y:S01]  /*118f0*/  MOV R14, UR62 ;  /* 0x0000003e000e7c02 */ /* 0x000fe20008000f00 */
[----:B--2---:R-:W-:Y:S10]  /*11900*/  ENDCOLLECTIVE ;  /* 0x000000000000791b */ /* 0x004ff40003800000 */
.L_x_293:
[----:B------:R-:W-:Y:S05]  /*11910*/  BSYNC B0 ;  /* 0x0000000000007941 */ /* 0x000fea0003800000 */
.L_x_292:
[----:B------:R-:W-:Y:S05]  /*11920*/  BRA `(.L_x_294) ;  /* 0xffffffb8001c7947 */ /* 0x000fea000383ffff */
.L_x_220:
[----:B0-----:R0:W1:Y:S02]  /*11930*/  SYNCS.PHASECHK.TRANS64.TRYWAIT P0, [R3+URZ+0x38880], R4 ;  /* 0x03888004030075a7 */ /* 0x001064000800017f */
[----:B-1----:R-:W-:Y:S05]  /*11940*/  @!P0 NANOSLEEP.SYNCS 0x989680 ;  /* 0x009896800000895d */ /* 0x002fea0003900000 */
[----:B------:R-:W1:Y:S02]  /*11950*/  @!P0 SYNCS.PHASECHK.TRANS64 P0, [R3+URZ+0x38880], R4 ;  /* 0x03888004030085a7 */ /* 0x000e64000800007f */
[----:B-1----:R-:W-:Y:S05]  /*11960*/  @!P0 BRA `(.L_x_220) ;  /* 0xfffffffc00f08947 */ /* 0x002fea000383ffff */
[----:B------:R-:W-:Y:S05]  /*11970*/  BRA `(.L_x_295) ;  /* 0xffffffb800807947 */ /* 0x000fea000383ffff */
.L_x_222:
[----:B-1----:R1:W2:Y:S02]  /*11980*/  SYNCS.PHASECHK.TRANS64.TRYWAIT P0, [R3+URZ+0x38840], R4 ;  /* 0x03884004030075a7 */ /* 0x0022a4000800017f */
[----:B--2---:R-:W-:Y:S05]  /*11990*/  @!P0 NANOSLEEP.SYNCS 0x989680 ;  /* 0x009896800000895d */ /* 0x004fea0003900000 */
[----:B------:R-:W2:Y:S02]  /*119a0*/  @!P0 SYNCS.PHASECHK.TRANS64 P0, [R3+URZ+0x38840], R4 ;  /* 0x03884004030085a7 */ /* 0x000ea4000800007f */
[----:B--2---:R-:W-:Y:S05]  /*119b0*/  @!P0 BRA `(.L_x_222) ;  /* 0xfffffffc00f08947 */ /* 0x004fea000383ffff */
[----:B------:R-:W-:Y:S05]  /*119c0*/  BRA `(.L_x_296) ;  /* 0xffffffb800ec7947 */ /* 0x000fea000383ffff */
.L_x_226:
[----:B------:R-:W-:Y:S01]  /*119d0*/  IMAD.MOV.U32 R13, RZ, RZ, R2 ;  /* 0x000000ffff0d7224 */ /* 0x000fe200078e0002 */
[----:B------:R-:W-:Y:S01]  /*119e0*/  LOP3.LUT R7, R7, 0x7f, RZ, 0xc0, !PT ;  /* 0x0000007f07077812 */ /* 0x000fe200078ec0ff */
[----:B------:R-:W-:Y:S02]  /*119f0*/  IMAD.MOV.U32 R12, RZ, RZ, RZ ;  /* 0x000000ffff0c7224 */ /* 0x000fe400078e00ff */
[----:B------:R-:W-:Y:S01]  /*11a00*/  IMAD.MOV.U32 R11, RZ, RZ, 0x181f ;  /* 0x0000181fff0b7424 */ /* 0x000fe200078e00ff */
[----:B------:R-:W-:Y:S01]  /*11a10*/  SHF.R.U32.HI R8, RZ, 0x3, R7 ;  /* 0x00000003ff087819 */ /* 0x000fe20000011607 */
[----:B------:R-:W-:Y:S02]  /*11a20*/  IMAD.MOV.U32 R15, RZ, RZ, -0x1 ;  /* 0xffffffffff0f7424 */ /* 0x000fe400078e00ff */
[----:B------:R-:W-:Y:S02]  /*11a30*/  IMAD R4, R19, R6, RZ ;  /* 0x0000000613047224 */ /* 0x000fe400078e02ff */
[----:B------:R-:W-:-:S07]  /*11a40*/  IMAD.IADD R3, R8, 0x1, R5 ;  /* 0x0000000108037824 */ /* 0x000fce00078e0205 */
[----:B-----5:R-:W-:Y:S05]  /*11a50*/  WARPSYNC.COLLECTIVE R15, `(.L_x_297) ;  /* 0x000000000f087348 */ /* 0x020fea0003c00000 */
[----:B------:R0:W1:Y:S02]  /*11a60*/  SHFL.IDX P6, R14, R13, R12, R11 ;  /* 0x0000000c0d0e7389 */ /* 0x00006400000c000b */
[----:B01---5:R-:W-:Y:S01]  /*11a70*/  ENDCOLLECTIVE ;  /* 0x000000000000791b */ /* 0x023fe20003800000 */
.L_x_297:
[C---:B------:R-:W-:Y:S01]  /*11a80*/  VIADD R5, R3.reuse, 0x10 ;  /* 0x0000001003057836 */ /* 0x040fe20000000000 */
[----:B------:R-:W-:Y:S01]  /*11a90*/  ISETP.GE.AND P2, PT, R3, R4, PT ;  /* 0x000000040300720c */ /* 0x000fe20003f46270 */
[----:B------:R-:W-:Y:S02]  /*11aa0*/  IMAD.MOV.U32 R13, RZ, RZ, R0 ;  /* 0x000000ffff0d7224 */ /* 0x000fe400078e0000 */
[----:B------:R-:W-:-:S10]  /*11ab0*/  IMAD.MOV.U32 R6, RZ, RZ, R14 ;  /* 0x000000ffff067224 */ /* 0x000fd400078e000e */
[----:B------:R-:W-:Y:S05]  /*11ac0*/  WARPSYNC.COLLECTIVE R15, `(.L_x_298) ;  /* 0x000000000f087348 */ /* 0x000fea0003c00000 */
[----:B------:R0:W1:Y:S02]  /*11ad0*/  SHFL.IDX P6, R14, R13, R12, R11 ;  /* 0x0000000c0d0e7389 */ /* 0x00006400000c000b */
[----:B01----:R-:W-:Y:S01]  /*11ae0*/  ENDCOLLECTIVE ;  /* 0x000000000000791b */ /* 0x003fe20003800000 */
.L_x_298:
[----:B------:R-:W-:Y:S02]  /*11af0*/  IMAD.MOV.U32 R13, RZ, RZ, R2 ;  /* 0x000000ffff0d7224 */ /* 0x000fe400078e0002 */
[----:B------:R-:W-:Y:S02]  /*11b00*/  IMAD.MOV.U32 R12, RZ, RZ, 0x1 ;  /* 0x00000001ff0c7424 */ /* 0x000fe400078e00ff */
[----:B------:R-:W-:-:S07]  /*11b10*/  IMAD.MOV.U32 R7, RZ, RZ, R14 ;  /* 0x000000ffff077224 */ /* 0x000fce00078e000e */
[----:B------:R-:W-:Y:S05]  /*11b20*/  WARPSYNC.COLLECTIVE R15, `(.L_x_299) ;  /* 0x000000000f087348 */ /* 0x000fea0003c00000 */
[----:B------:R0:W1:Y:S02]  /*11b30*/  SHFL.IDX P6, R14, R13, R12, R11 ;  /* 0x0000000c0d0e7389 */ /* 0x00006400000c000b */
[----:B01----:R-:W-:Y:S01]  /*11b40*/  ENDCOLLECTIVE ;  /* 0x000000000000791b */ /* 0x003fe20003800000 */
.L_x_299:
[----:B------:R-:W-:-:S05]  /*11b50*/  @!P2 IADD3 R7, P3, R10, R7, RZ ;  /* 0x000000070a07a210 */ /* 0x000fca0007f7e0ff */
[----:B------:R-:W-:-:S05]  /*11b60*/  @!P2 IMAD.X R6, RZ, RZ, R6, P3 ;  /* 0x000000ffff06a224 */ /* 0x000fca00018e0606 */
[----:B------:R-:W-:Y:S01]  /*11b70*/  @!P2 LOP3.LUT R7, R7, R6, RZ, 0x3c, !PT ;  /* 0x000000060707a212 */ /* 0x000fe200078e3cff */
[----:B------:R-:W-:-:S03]  /*11b80*/  IMAD.MOV.U32 R13, RZ, RZ, R0 ;  /* 0x000000ffff0d7224 */ /* 0x000fc600078e0000 */
[----:B------:R-:W-:-:S04]  /*11b90*/  @!P2 LOP3.LUT R6, R7, R6, RZ, 0x3c, !PT ;  /* 0x000000060706a212 */ /* 0x000fc800078e3cff */
[----:B------:R-:W-:Y:S01]  /*11ba0*/  @!P2 LOP3.LUT R7, R7, R6, RZ, 0x3c, !PT ;  /* 0x000000060707a212 */ /* 0x000fe200078e3cff */
[----:B------:R-:W-:-:S07]  /*11bb0*/  IMAD.MOV.U32 R8, RZ, RZ, R14 ;  /* 0x000000ffff087224 */ /* 0x000fce00078e000e */
[----:B------:R-:W-:Y:S05]  /*11bc0*/  WARPSYNC.COLLECTIVE R15, `(.L_x_300) ;  /* 0x000000000f087348 */ /* 0x000fea0003c00000 */
[----:B------:R0:W1:Y:S02]  /*11bd0*/  SHFL.IDX P6, R14, R13, R12, R11 ;  /* 0x0000000c0d0e7389 */ /* 0x00006400000c000b */
[----:B01----:R-:W-:Y:S01]  /*11be0*/  ENDCOLLECTIVE ;  /* 0x000000000000791b */ /* 0x003fe20003800000 */
.L_x_300:
[----:B------:R-:W-:Y:S01]  /*11bf0*/  @!PT LDS RZ, [RZ] ;  /* 0x00000000fffff984 */ /* 0x000fe20000000800 */
[----:B------:R-:W-:Y:S01]  /*11c00*/  @!PT LDS RZ, [RZ] ;  /* 0x00000000fffff984 */ /* 0x000fe20000000800 */
[----:B------:R-:W-:Y:S01]  /*11c10*/  @!PT LDS RZ, [RZ] ;  /* 0x00000000fffff984 */ /* 0x000fe20000000800 */
[----:B------:R0:W-:Y:S04]  /*11c20*/  @!P2 LDGSTS.E.BYPASS.LTC128B.128 [R9+0x20400], desc[UR48][R6.64], !P0 ;  /* 0x204000000609afae */ /* 0x0001e8000c101d70 */
[----:B------:R0:W-:Y:S01]  /*11c30*/  @!P2 LDGSTS.E.BYPASS.LTC128B.128 [R9+0x24400], desc[UR48][R6.64+0x80], !P1 ;  /* 0x244000800609afae */ /* 0x0001e2000c901d70 */
[----:B------:R-:W-:Y:S01]  /*11c40*/  ISETP.GE.AND P2, PT, R5, R4, PT ;  /* 0x000000040500720c */ /* 0x000fe20003f46270 */
[----:B------:R-:W-:Y:S02]  /*11c50*/  IMAD.MOV.U32 R13, RZ, RZ, R2 ;  /* 0x000000ffff0d7224 */ /* 0x000fe400078e0002 */
[----:B------:R-:W-:Y:S02]  /*11c60*/  IMAD.MOV.U32 R12, RZ, RZ, 0x2 ;  /* 0x00000002ff0c7424 */ /* 0x000fe400078e00ff */
[----:B------:R-:W-:-:S08]  /*11c70*/  IMAD.MOV.U32 R5, RZ, RZ, R14 ;  /* 0x000000ffff057224 */ /* 0x000fd000078e000e */
[----:B0-----:R-:W-:Y:S05]  /*11c80*/  WARPSYNC.COLLECTIVE R15, `(.L_x_301) ;  /* 0x000000000f087348 */ /* 0x001fea0003c00000 */
[----:B------:R1:W2:Y:S02]  /*11c90*/  SHFL.IDX P6, R14, R13, R12, R11 ;  /* 0x0000000c0d0e7389 */ /* 0x0002a400000c000b */
[----:B012---:R-:W-:Y:S01]  /*11ca0*/  ENDCOLLECTIVE ;  /* 0x000000000000791b */ /* 0x007fe20003800000 */
.L_x_301:
[----:B------:R-:W-:Y:S01]  /*11cb0*/  @!P2 IADD3 R7, P3, R10, R5, RZ ;  /* 0x000000050a07a210 */ /* 0x000fe20007f7e0ff */
[----:B------:R-:W-:-:S04]  /*11cc0*/  VIADD R5, R3, 0x20 ;  /* 0x0000002003057836 */ /* 0x000fc80000000000 */
[----:B------:R-:W-:-:S05]  /*11cd0*/  @!P2 IMAD.X R6, RZ, RZ, R8, P3 ;  /* 0x000000ffff06a224 */ /* 0x000fca00018e0608 */
[----:B------:R-:W-:Y:S01]  /*11ce0*/  @!P2 LOP3.LUT R7, R7, R6, RZ, 0x3c, !PT ;  /* 0x000000060707a212 */ /* 0x000fe200078e3cff */
[----:B------:R-:W-:-:S03]  /*11cf0*/  IMAD.MOV.U32 R13, RZ, RZ, R0 ;  /* 0x000000ffff0d7224 */ /* 0x000fc600078e0000 */
[----:B------:R-:W-:-:S04]  /*11d00*/  @!P2 LOP3.LUT R6, R7, R6, RZ, 0x3c, !PT ;  /* 0x000000060706a212 */ /* 0x000fc800078e3cff */
[----:B------:R-:W-:-:S05]  /*11d10*/  @!P2 LOP3.LUT R7, R7, R6, RZ, 0x3c, !PT ;  /* 0x000000060707a212 */ /* 0x000fca00078e3cff */
[----:B------:R-:W-:Y:S01]  /*11d20*/  @!PT LDS RZ, [RZ] ;  /* 0x00000000fffff984 */ /* 0x000fe20000000800 */
[----:B------:R-:W-:Y:S01]  /*11d30*/  @!PT LDS RZ, [RZ] ;  /* 0x00000000fffff984 */ /* 0x000fe20000000800 */
[----:B------:R-:W-:Y:S01]  /*11d40*/  @!PT LDS RZ, [RZ] ;  /* 0x00000000fffff984 */ /* 0x000fe20000000800 */
[----:B------:R-:W-:Y:S04]  /*11d50*/  @!P2 LDGSTS.E.BYPASS.LTC128B.128 [R9+0x20c00], desc[UR48][R6.64], !P0 ;  /* 0x20c000000609afae */ /* 0x000fe8000c101d70 */
[----:B------:R0:W-:Y:S01]  /*11d60*/  @!P2 LDGSTS.E.BYPASS.LTC128B.128 [R9+0x24c00], desc[UR48][R6.64+0x80], !P1 ;  /* 0x24c000800609afae */ /* 0x0001e2000c901d70 */
[----:B------:R-:W-:Y:S01]  /*11d70*/  ISETP.GE.AND P2, PT, R5, R4, PT ;  /* 0x000000040500720c */ /* 0x000fe20003f46270 */
[----:B------:R-:W-:Y:S02]  /*11d80*/  VIADD R5, R3, 0x30 ;  /* 0x0000003003057836 */ /* 0x000fe40000000000 */
[----:B0-----:R-:W-:-:S10]  /*11d90*/  IMAD.MOV.U32 R6, RZ, RZ, R14 ;  /* 0x000000ffff067224 */ /* 0x001fd400078e000e */
[----:B------:R-:W-:Y:S05]  /*11da0*/  WARPSYNC.COLLECTIVE R15, `(.L_x_302) ;  /* 0x000000000f087348 */ /* 0x000fea0003c00000 */
[----:B------:R0:W1:Y:S02]  /*11db0*/  SHFL.IDX P6, R14, R13, R12, R11 ;  /* 0x0000000c0d0e7389 */ /* 0x00006400000c000b */
[----:B01----:R-:W-:Y:S01]  /*11dc0*/  ENDCOLLECTIVE ;  /* 0x000000000000791b */ /* 0x003fe20003800000 */
.L_x_302:
[----:B------:R-:W-:Y:S02]  /*11dd0*/  IMAD.MOV.U32 R13, RZ, RZ, R2 ;  /* 0x000000ffff0d7224 */ /* 0x000fe400078e0002 */
[----:B------:R-:W-:Y:S02]  /*11de0*/  IMAD.MOV.U32 R12, RZ, RZ, 0x3 ;  /* 0x00000003ff0c7424 */ /* 0x000fe400078e00ff */
[----:B------:R-:W-:-:S07]  /*11df0*/  IMAD.MOV.U32 R7, RZ, RZ, R14 ;  /* 0x000000ffff077224 */ /* 0x000fce00078e000e */
[----:B------:R-:W-:Y:S05]  /*11e00*/  WARPSYNC.COLLECTIVE R15, `(.L_x_303) ;  /* 0x000000000f087348 */ /* 0x000fea0003c00000 */
[----:B------:R0:W1:Y:S02]  /*11e10*/  SHFL.IDX P6, R14, R13, R12, R11 ;  /* 0x0000000c0d0e7389 */ /* 0x00006400000c000b */
[----:B01----:R-:W-:Y:S01]  /*11e20*/  ENDCOLLECTIVE ;  /* 0x000000000000791b */ /* 0x003fe20003800000 */
.L_x_303:
[----:B------:R-:W-:-:S05]  /*11e30*/  @!P2 IADD3 R7, P3, R10, R7, RZ ;  /* 0x000000070a07a210 */ /* 0x000fca0007f7e0ff */
        /* <DEDUP_REMOVED lines=16> */
.L_x_304:
[----:B------:R-:W-:Y:S02]  /*11f40*/  IMAD.MOV.U32 R13, RZ, RZ, R2 ;  /* 0x000000ffff0d7224 */ /* 0x000fe400078e0002 */
[----:B------:R-:W-:Y:S02]  /*11f50*/  IMAD.MOV.U32 R12, RZ, RZ, 0x4 ;  /* 0x00000004ff0c7424 */ /* 0x000fe400078e00ff */
[----:B------:R-:W-:-:S07]  /*11f60*/  IMAD.MOV.U32 R7, RZ, RZ, R14 ;  /* 0x000000ffff077224 */ /* 0x000fce00078e000e */
[----:B------:R-:W-:Y:S05]  /*11f70*/  WARPSYNC.COLLECTIVE R15, `(.L_x_305) ;  /* 0x000000000f087348 */ /* 0x000fea0003c00000 */
[----:B------:R0:W1:Y:S02]  /*11f80*/  SHFL.IDX P6, R14, R13, R12, R11 ;  /* 0x0000000c0d0e7389 */ /* 0x00006400000c000b */
[----:B01----:R-:W-:Y:S01]  /*11f90*/  ENDCOLLECTIVE ;  /* 0x000000000000791b */ /* 0x003fe20003800000 */
.L_x_305:
        /* <DEDUP_REMOVED lines=17> */
.L_x_306:
[----:B------:R-:W-:Y:S02]  /*120b0*/  IMAD.MOV.U32 R13, RZ, RZ, R2 ;  /* 0x000000ffff0d7224 */ /* 0x000fe400078e0002 */
[----:B------:R-:W-:Y:S02]  /*120c0*/  IMAD.MOV.U32 R12, RZ, RZ, 0x5 ;  /* 0x00000005ff0c7424 */ /* 0x000fe400078e00ff */
[----:B------:R-:W-:-:S07]  /*120d0*/  IMAD.MOV.U32 R7, RZ, RZ, R14 ;  /* 0x000000ffff077224 */ /* 0x000fce00078e000e */
[----:B------:R-:W-:Y:S05]  /*120e0*/  WARPSYNC.COLLECTIVE R15, `(.L_x_307) ;  /* 0x000000000f087348 */ /* 0x000fea0003c00000 */
[----:B------:R0:W1:Y:S02]  /*120f0*/  SHFL.IDX P6, R14, R13, R12, R11 ;  /* 0x0000000c0d0e7389 */ /* 0x00006400000c000b */
[----:B01----:R-:W-:Y:S01]  /*12100*/  ENDCOLLECTIVE ;  /* 0x000000000000791b */ /* 0x003fe20003800000 */
.L_x_307:
        /* <DEDUP_REMOVED lines=17> */
.L_x_308:
[----:B------:R-:W-:Y:S02]  /*12220*/  IMAD.MOV.U32 R13, RZ, RZ, R2 ;  /* 0x000000ffff0d7224 */ /* 0x000fe400078e0002 */
[----:B------:R-:W-:Y:S02]  /*12230*/  IMAD.MOV.U32 R12, RZ, RZ, 0x6 ;  /* 0x00000006ff0c7424 */ /* 0x000fe400078e00ff */
[----:B------:R-:W-:-:S07]  /*12240*/  IMAD.MOV.U32 R7, RZ, RZ, R14 ;  /* 0x000000ffff077224 */ /* 0x000fce00078e000e */
[----:B------:R-:W-:Y:S05]  /*12250*/  WARPSYNC.COLLECTIVE R15, `(.L_x_309) ;  /* 0x000000000f087348 */ /* 0x000fea0003c00000 */
[----:B------:R0:W1:Y:S02]  /*12260*/  SHFL.IDX P6, R14, R13, R12, R11 ;  /* 0x0000000c0d0e7389 */ /* 0x00006400000c000b */
[----:B01----:R-:W-:Y:S01]  /*12270*/  ENDCOLLECTIVE ;  /* 0x000000000000791b */ /* 0x003fe20003800000 */
.L_x_309:
        /* <DEDUP_REMOVED lines=12> */
[----:B0-----:R-:W-:-:S12]  /*12340*/  IMAD.MOV.U32 R6, RZ, RZ, R14 ;  /* 0x000000ffff067224 */ /* 0x001fd800078e000e */
[----:B------:R-:W-:Y:S05]  /*12350*/  WARPSYNC.COLLECTIVE R15, `(.L_x_310) ;  /* 0x000000000f087348 */ /* 0x000fea0003c00000 */
[----:B------:R0:W1:Y:S02]  /*12360*/  SHFL.IDX P6, R14, R13, R12, R11 ;  /* 0x0000000c0d0e7389 */ /* 0x00006400000c000b */
[----:B01----:R-:W-:Y:S01]  /*12370*/  ENDCOLLECTIVE ;  /* 0x000000000000791b */ /* 0x003fe20003800000 */
.L_x_310:
[----:B------:R-:W-:Y:S02]  /*12380*/  IMAD.MOV.U32 R13, RZ, RZ, R2 ;  /* 0x000000ffff0d7224 */ /* 0x000fe400078e0002 */
[----:B------:R-:W-:Y:S02]  /*12390*/  IMAD.MOV.U32 R12, RZ, RZ, 0x7 ;  /* 0x00000007ff0c7424 */ /* 0x000fe400078e00ff */
[----:B------:R-:W-:-:S07]  /*123a0*/  IMAD.MOV.U32 R7, RZ, RZ, R14 ;  /* 0x000000ffff077224 */ /* 0x000fce00078e000e */
[----:B------:R-:W-:Y:S05]  /*123b0*/  WARPSYNC.COLLECTIVE R15, `(.L_x_311) ;  /* 0x000000000f087348 */ /* 0x000fea0003c00000 */
[----:B------:R0:W1:Y:S02]  /*123c0*/  SHFL.IDX P6, R14, R13, R12, R11 ;  /* 0x0000000c0d0e7389 */ /* 0x00006400000c000b */
[----:B01----:R-:W-:Y:S01]  /*123d0*/  ENDCOLLECTIVE ;  /* 0x000000000000791b */ /* 0x003fe20003800000 */
.L_x_311:
        /* <DEDUP_REMOVED lines=10> */
.L_x_312:
[----:B------:R-:W-:Y:S01]  /*12480*/  @!PT LDS RZ, [RZ] ;  /* 0x00000000fffff984 */ /* 0x000fe20000000800 */
[----:B------:R-:W-:Y:S01]  /*12490*/  @!PT LDS RZ, [RZ] ;  /* 0x00000000fffff984 */ /* 0x000fe20000000800 */
[----:B------:R-:W-:Y:S01]  /*124a0*/  @!PT LDS RZ, [RZ] ;  /* 0x00000000fffff984 */ /* 0x000fe20000000800 */
[----:B------:R0:W-:Y:S04]  /*124b0*/  @!P2 LDGSTS.E.BYPASS.LTC128B.128 [R9+0x23400], desc[UR48][R6.64], !P0 ;  /* 0x234000000609afae */ /* 0x0001e8000c101d70 */
[----:B------:R0:W-:Y:S01]  /*124c0*/  @!P2 LDGSTS.E.BYPASS.LTC128B.128 [R9+0x27400], desc[UR48][R6.64+0x80], !P1 ;  /* 0x274000800609afae */ /* 0x0001e2000c901d70 */
[----:B------:R-:W-:Y:S01]  /*124d0*/  IMAD.MOV.U32 R0, RZ, RZ, R14 ;  /* 0x000000ffff007224 */ /* 0x000fe200078e000e */
[----:B------:R-:W-:Y:S06]  /*124e0*/  BRA `(.L_x_313) ;  /* 0xffffffbc00647947 */ /* 0x000fec000383ffff */
.L_x_231:
[----:B--2---:R2:W3:Y:S02]  /*124f0*/  SYNCS.PHASECHK.TRANS64.TRYWAIT P0, [R17+URZ+0x38820], R0 ;  /* 0x03882000110075a7 */ /* 0x0044e4000800017f */
[----:B---3--:R-:W-:Y:S05]  /*12500*/  @!P0 NANOSLEEP.SYNCS 0x989680 ;  /* 0x009896800000895d */ /* 0x008fea0003900000 */
[----:B------:R-:W3:Y:S02]  /*12510*/  @!P0 SYNCS.PHASECHK.TRANS64 P0, [R17+URZ+0x38820], R0 ;  /* 0x03882000110085a7 */ /* 0x000ee4000800007f */
[----:B---3--:R-:W-:Y:S05]  /*12520*/  @!P0 BRA `(.L_x_231) ;  /* 0xfffffffc00f08947 */ /* 0x008fea000383ffff */
[----:B------:R-:W-:Y:S05]  /*12530*/  BRA `(.L_x_314) ;  /* 0xffffffbc00d07947 */ /* 0x000fea000383ffff */
.L_x_237:
[----:B-1----:R1:W3:Y:S02]  /*12540*/  SYNCS.PHASECHK.TRANS64.TRYWAIT P0, [R6+URZ+0x38880], R5 ;  /* 0x03888005060075a7 */ /* 0x0022e4000800017f */
[----:B---3--:R-:W-:Y:S05]  /*12550*/  @!P0 NANOSLEEP.SYNCS 0x989680 ;  /* 0x009896800000895d */ /* 0x008fea0003900000 */
[----:B------:R-:W3:Y:S02]  /*12560*/  @!P0 SYNCS.PHASECHK.TRANS64 P0, [R6+URZ+0x38880], R5 ;  /* 0x03888005060085a7 */ /* 0x000ee4000800007f */
[----:B---3--:R-:W-:Y:S05]  /*12570*/  @!P0 BRA `(.L_x_237) ;  /* 0xfffffffc00f08947 */ /* 0x008fea000383ffff */
[----:B------:R-:W-:Y:S05]  /*12580*/  BRA `(.L_x_315) ;  /* 0xffffffc0008c7947 */ /* 0x000fea000383ffff */
.L_x_243:
[----:B0-----:R0:W3:Y:S02]  /*12590*/  SYNCS.PHASECHK.TRANS64.TRYWAIT P0, [R6+URZ+0x38840], R5 ;  /* 0x03884005060075a7 */ /* 0x0010e4000800017f */
[----:B---3--:R-:W-:Y:S05]  /*125a0*/  @!P0 NANOSLEEP.SYNCS 0x989680 ;  /* 0x009896800000895d */ /* 0x008fea0003900000 */
[----:B------:R-:W3:Y:S02]  /*125b0*/  @!P0 SYNCS.PHASECHK.TRANS64 P0, [R6+URZ+0x38840], R5 ;  /* 0x03884005060085a7 */ /* 0x000ee4000800007f */
[----:B---3--:R-:W-:Y:S05]  /*125c0*/  @!P0 BRA `(.L_x_243) ;  /* 0xfffffffc00f08947 */ /* 0x008fea000383ffff */
[----:B------:R-:W-:Y:S05]  /*125d0*/  BRA `(.L_x_316) ;  /* 0xffffffc400487947 */ /* 0x000fea000383ffff */
.L_x_250:
[----:B-1----:R1:W3:Y:S02]  /*125e0*/  SYNCS.PHASECHK.TRANS64.TRYWAIT P0, [R19+URZ+0x38870], R4 ;  /* 0x03887004130075a7 */ /* 0x0022e4000800017f */
[----:B---3--:R-:W-:Y:S05]  /*125f0*/  @!P0 NANOSLEEP.SYNCS 0x989680 ;  /* 0x009896800000895d */ /* 0x008fea0003900000 */
[----:B------:R-:W3:Y:S02]  /*12600*/  @!P0 SYNCS.PHASECHK.TRANS64 P0, [R19+URZ+0x38870], R4 ;  /* 0x03887004130085a7 */ /* 0x000ee4000800007f */
[----:B---3--:R-:W-:Y:S05]  /*12610*/  @!P0 BRA `(.L_x_250) ;  /* 0xfffffffc00f08947 */ /* 0x008fea000383ffff */
[----:B------:R-:W-:Y:S05]  /*12620*/  BRA `(.L_x_317) ;  /* 0xffffffc800207947 */ /* 0x000fea000383ffff */
.L_x_252:
[----:B-1----:R1:W3:Y:S02]  /*12630*/  SYNCS.PHASECHK.TRANS64.TRYWAIT P0, [R19+URZ+0x38860], R4 ;  /* 0x03886004130075a7 */ /* 0x0022e4000800017f */
[----:B---3--:R-:W-:Y:S05]  /*12640*/  @!P0 NANOSLEEP.SYNCS 0x989680 ;  /* 0x009896800000895d */ /* 0x008fea0003900000 */
[----:B------:R-:W3:Y:S02]  /*12650*/  @!P0 SYNCS.PHASECHK.TRANS64 P0, [R19+URZ+0x38860], R4 ;  /* 0x03886004130085a7 */ /* 0x000ee4000800007f */
[----:B---3--:R-:W-:Y:S05]  /*12660*/  @!P0 BRA `(.L_x_252) ;  /* 0xfffffffc00f08947 */ /* 0x008fea000383ffff */
[----:B------:R-:W-:Y:S05]  /*12670*/  BRA `(.L_x_318) ;  /* 0xffffffc800287947 */ /* 0x000fea000383ffff */
.L_x_259:
[----:B--2---:R2:W3:Y:S02]  /*12680*/  SYNCS.PHASECHK.TRANS64.TRYWAIT P1, [R2+URZ+0x38870], R0 ;  /* 0x03887000020075a7 */ /* 0x0044e4000802017f */
[----:B---3--:R-:W-:Y:S05]  /*12690*/  @!P1 NANOSLEEP.SYNCS 0x989680 ;  /* 0x009896800000995d */ /* 0x008fea0003900000 */
[----:B------:R-:W3:Y:S02]  /*126a0*/  @!P1 SYNCS.PHASECHK.TRANS64 P1, [R2+URZ+0x38870], R0 ;  /* 0x03887000020095a7 */ /* 0x000ee4000802007f */
[----:B---3--:R-:W-:Y:S05]  /*126b0*/  @!P1 BRA `(.L_x_259) ;  /* 0xfffffffc00f09947 */ /* 0x008fea000383ffff */
[----:B------:R-:W-:Y:S05]  /*126c0*/  BRA `(.L_x_319) ;  /* 0xffffffd400647947 */ /* 0x000fea000383ffff */
.L_x_261:
[----:B--2---:R2:W3:Y:S02]  /*126d0*/  SYNCS.PHASECHK.TRANS64.TRYWAIT P1, [R2+URZ+0x38860], R0 ;  /* 0x03886000020075a7 */ /* 0x0044e4000802017f */
[----:B---3--:R-:W-:Y:S05]  /*126e0*/  @!P1 NANOSLEEP.SYNCS 0x989680 ;  /* 0x009896800000995d */ /* 0x008fea0003900000 */
[----:B------:R-:W3:Y:S02]  /*126f0*/  @!P1 SYNCS.PHASECHK.TRANS64 P1, [R2+URZ+0x38860], R0 ;  /* 0x03886000020095a7 */ /* 0x000ee4000802007f */
[----:B---3--:R-:W-:Y:S05]  /*12700*/  @!P1 BRA `(.L_x_261) ;  /* 0xfffffffc00f09947 */ /* 0x008fea000383ffff */
[----:B------:R-:W-:Y:S05]  /*12710*/  BRA `(.L_x_320) ;  /* 0xffffffd4006c7947 */ /* 0x000fea000383ffff */
.L_x_274:
[----:B0-----:R0:W1:Y:S02]  /*12720*/  SYNCS.PHASECHK.TRANS64.TRYWAIT P0, [R0+URZ+0x38820], R3 ;  /* 0x03882003000075a7 */ /* 0x001064000800017f */
[----:B-1----:R-:W-:Y:S05]  /*12730*/  @!P0 NANOSLEEP.SYNCS 0x989680 ;  /* 0x009896800000895d */ /* 0x002fea0003900000 */
[----:B------:R-:W1:Y:S02]  /*12740*/  @!P0 SYNCS.PHASECHK.TRANS64 P0, [R0+URZ+0x38820], R3 ;  /* 0x03882003000085a7 */ /* 0x000e64000800007f */
[----:B-1----:R-:W-:Y:S05]  /*12750*/  @!P0 BRA `(.L_x_274) ;  /* 0xfffffffc00f08947 */ /* 0x002fea000383ffff */
[----:B------:R-:W-:Y:S05]  /*12760*/  BRA `(.L_x_321) ;  /* 0xffffffe800e47947 */ /* 0x000fea000383ffff */
.L_x_275:
[----:B------:R-:W1:Y:S01]  /*12770*/  S2R R2, SR_TID.X ;  /* 0x0000000000027919 */ /* 0x000e620000002100 */
[----:B------:R-:W-:Y:S01]  /*12780*/  BSSY B0, `(.L_x_322) ;  /* 0x000000a000007945 */ /* 0x000fe20003800000 */
[----:B------:R-:W-:Y:S02]  /*12790*/  IMAD.MOV.U32 R12, RZ, RZ, RZ ;  /* 0x000000ffff0c7224 */ /* 0x000fe400078e00ff */
[----:B------:R-:W-:Y:S02]  /*127a0*/  IMAD.MOV.U32 R11, RZ, RZ, 0x1f ;  /* 0x0000001fff0b7424 */ /* 0x000fe400078e00ff */
[----:B------:R-:W-:Y:S01]  /*127b0*/  IMAD.MOV.U32 R15, RZ, RZ, -0x1 ;  /* 0xffffffffff0f7424 */ /* 0x000fe200078e00ff */
[----:B-1----:R-:W-:-:S04]  /*127c0*/  SHF.R.U32.HI R2, RZ, 0x5, R2 ;  /* 0x00000005ff027819 */ /* 0x002fc80000011602 */
[----:B------:R-:W-:-:S05]  /*127d0*/  LOP3.LUT R2, R2, 0x3, RZ, 0xc0, !PT ;  /* 0x0000000302027812 */ /* 0x000fca00078ec0ff */
[----:B------:R-:W-:-:S07]  /*127e0*/  IMAD.MOV.U32 R13, RZ, RZ, R2 ;  /* 0x000000ffff0d7224 */ /* 0x000fce00078e0002 */
[----:B0-----:R-:W-:Y:S05]  /*127f0*/  WARPSYNC.COLLECTIVE R15, `(.L_x_323) ;  /* 0x000000000f087348 */ /* 0x001fea0003c00000 */
[----:B------:R1:W2:Y:S02]  /*12800*/  SHFL.IDX P6, R14, R13, R12, R11 ;  /* 0x0000000c0d0e7389 */ /* 0x0002a400000c000b */
[----:B012---:R-:W-:Y:S01]  /*12810*/  ENDCOLLECTIVE ;  /* 0x000000000000791b */ /* 0x007fe20003800000 */
.L_x_323:
[----:B------:R-:W-:Y:S05]  /*12820*/  BSYNC B0 ;  /* 0x0000000000007941 */ /* 0x000fea0003800000 */
.L_x_322:
[----:B------:R-:W-:Y:S05]  /*12830*/  BRA `(.L_x_324) ;  /* 0xffffffe800cc7947 */ /* 0x000fea000383ffff */
.L_x_278:
[----:B------:R-:W-:Y:S01]  /*12840*/  BSSY B1, `(.L_x_325) ;  /* 0x0000006000017945 */ /* 0x000fe20003800000 */
[----:B------:R-:W-:-:S07]  /*12850*/  IMAD.MOV.U32 R15, RZ, RZ, -0x1 ;  /* 0xffffffffff0f7424 */ /* 0x000fce00078e00ff */
[----:B01----:R-:W-:Y:S05]  /*12860*/  WARPSYNC.COLLECTIVE R15, `(.L_x_326) ;  /* 0x000000000f0c7348 */ /* 0x003fea0003c00000 */
[----:B------:R-:W-:Y:S02]  /*12870*/  ELECT P6, UR62, PT ;  /* 0x00000000003e782f */ /* 0x000fe400038c0000 */
[----:B------:R-:W-:Y:S01]  /*12880*/  MOV R14, UR62 ;  /* 0x0000003e000e7c02 */ /* 0x000fe20008000f00 */
[----:B01----:R-:W-:Y:S10]  /*12890*/  ENDCOLLECTIVE ;  /* 0x000000000000791b */ /* 0x003ff40003800000 */
.L_x_326:
[----:B------:R-:W-:Y:S05]  /*128a0*/  BSYNC B1 ;  /* 0x0000000000017941 */ /* 0x000fea0003800000 */
.L_x_325:
[----:B------:R-:W-:Y:S05]  /*128b0*/  BRA `(.L_x_327) ;  /* 0xffffffe800c47947 */ /* 0x000fea000383ffff */
.L_x_280:
[----:B0-----:R0:W1:Y:S02]  /*128c0*/  SYNCS.PHASECHK.TRANS64.TRYWAIT P1, [R6+URZ], R5 ;  /* 0x00000005060075a7 */ /* 0x001064000802017f */
[----:B-1----:R-:W-:Y:S05]  /*128d0*/  @!P1 NANOSLEEP.SYNCS 0x989680 ;  /* 0x009896800000995d */ /* 0x002fea0003900000 */
[----:B------:R-:W1:Y:S02]  /*128e0*/  @!P1 SYNCS.PHASECHK.TRANS64 P1, [R6+URZ], R5 ;  /* 0x00000005060095a7 */ /* 0x000e64000802007f */
[----:B-1----:R-:W-:Y:S05]  /*128f0*/  @!P1 BRA `(.L_x_280) ;  /* 0xfffffffc00f09947 */ /* 0x002fea000383ffff */
[----:B------:R-:W-:Y:S05]  /*12900*/  BRA `(.L_x_328) ;  /* 0xffffffec00007947 */ /* 0x000fea000383ffff */
.L_x_281:
[----:B-1----:R1:W2:Y:S02]  /*12910*/  SYNCS.PHASECHK.TRANS64.TRYWAIT P1, [R7+URZ], R2 ;  /* 0x00000002070075a7 */ /* 0x0022a4000802017f */
[----:B--2---:R-:W-:Y:S05]  /*12920*/  @!P1 NANOSLEEP.SYNCS 0x989680 ;  /* 0x009896800000995d */ /* 0x004fea0003900000 */
[----:B------:R-:W2:Y:S02]  /*12930*/  @!P1 SYNCS.PHASECHK.TRANS64 P1, [R7+URZ], R2 ;  /* 0x00000002070095a7 */ /* 0x000ea4000802007f */
[----:B--2---:R-:W-:Y:S05]  /*12940*/  @!P1 BRA `(.L_x_281) ;  /* 0xfffffffc00f09947 */ /* 0x004fea000383ffff */
[----:B------:R-:W-:Y:S05]  /*12950*/  BRA `(.L_x_329) ;  /* 0xffffffe800f47947 */ /* 0x000fea000383ffff */
.L_x_283:
[----:B--2---:R2:W3:Y:S02]  /*12960*/  SYNCS.PHASECHK.TRANS64.TRYWAIT P1, [R4+URZ+0x38860], R5 ;  /* 0x03886005040075a7 */ /* 0x0044e4000802017f */
[----:B---3--:R-:W-:Y:S05]  /*12970*/  @!P1 NANOSLEEP.SYNCS 0x989680 ;  /* 0x009896800000995d */ /* 0x008fea0003900000 */
[----:B------:R-:W3:Y:S02]  /*12980*/  @!P1 SYNCS.PHASECHK.TRANS64 P1, [R4+URZ+0x38860], R5 ;  /* 0x03886005040095a7 */ /* 0x000ee4000802007f */
[----:B---3--:R-:W-:Y:S05]  /*12990*/  @!P1 BRA `(.L_x_283) ;  /* 0xfffffffc00f09947 */ /* 0x008fea000383ffff */
[----:B------:R-:W-:Y:S05]  /*129a0*/  BRA `(.L_x_330) ;  /* 0xffffffe800f87947 */ /* 0x000fea000383ffff */
.L_x_285:
[----:B---3--:R3:W4:Y:S02]  /*129b0*/  SYNCS.PHASECHK.TRANS64.TRYWAIT P1, [R3+URZ+0x38860], R2 ;  /* 0x03886002030075a7 */ /* 0x008724000802017f */
[----:B----4-:R-:W-:Y:S05]  /*129c0*/  @!P1 NANOSLEEP.SYNCS 0x989680 ;  /* 0x009896800000995d */ /* 0x010fea0003900000 */
[----:B------:R-:W4:Y:S02]  /*129d0*/  @!P1 SYNCS.PHASECHK.TRANS64 P1, [R3+URZ+0x38860], R2 ;  /* 0x03886002030095a7 */ /* 0x000f24000802007f */
[----:B----4-:R-:W-:Y:S05]  /*129e0*/  @!P1 BRA `(.L_x_285) ;  /* 0xfffffffc00f09947 */ /* 0x010fea000383ffff */
[----:B------:R-:W-:Y:S05]  /*129f0*/  BRA `(.L_x_331) ;  /* 0xffffffe800f87947 */ /* 0x000fea000383ffff */
.L_x_287:
[----:B----4-:R4:W0:Y:S02]  /*12a00*/  SYNCS.PHASECHK.TRANS64.TRYWAIT P0, [R4+URZ+0x38880], R5 ;  /* 0x03888005040075a7 */ /* 0x010824000800017f */
[----:B0-----:R-:W-:Y:S05]  /*12a10*/  @!P0 NANOSLEEP.SYNCS 0x989680 ;  /* 0x009896800000895d */ /* 0x001fea0003900000 */
[----:B------:R-:W0:Y:S02]  /*12a20*/  @!P0 SYNCS.PHASECHK.TRANS64 P0, [R4+URZ+0x38880], R5 ;  /* 0x03888005040085a7 */ /* 0x000e24000800007f */
[----:B0-----:R-:W-:Y:S05]  /*12a30*/  @!P0 BRA `(.L_x_287) ;  /* 0xfffffffc00f08947 */ /* 0x001fea000383ffff */
[----:B------:R-:W-:Y:S05]  /*12a40*/  BRA `(.L_x_288) ;  /* 0xffffffe800f47947 */ /* 0x000fea000383ffff */
.L_x_332:
        /* <DEDUP_REMOVED lines=11> */
.L_x_12951:


//--------------------- .text._ZN7cutlass13device_kernelIN5flash11enable_sm90INS1_16FlashAttnFwdSm90INS1_25CollectiveMainloopFwdSm90ILi2EN4cute5tupleIJNS5_1CILi1EEES8_S8_EEENS6_IJNS7_ILi128EEESA_NS7_ILi256EEEEEELi256ENS_12float_e4m3_tEfNS_4arch4Sm90ELb0ELb0ELb0ELb1ELb0ELb1ELb0ELb1ELb1ELb1ELb0ELb0EEENS1_21CollectiveEpilogueFwdINS6_IJSA_SB_SA_EEES9_NS_10bfloat16_tESF_Li256ELb1ELb1ELb0ELb1EEENS1_36VarlenDynamicPersistentTileSchedulerILi128ELi128ELi256ELi128ELb0ELb1ELb1ELb0ELb1ELb1EEEEEEEEEvNT_6ParamsE --------------------------
	.section	.text._ZN7cutlass13device_kernelIN5flash11enable_sm90INS1_16FlashAttnFwdSm90INS1_25CollectiveMainloopFwdSm90ILi2EN4cute5tupleIJNS5_1CILi1EEES8_S8_EEENS6_IJNS7_ILi128EEESA_NS7_ILi256EEEEEELi256ENS_12float_e4m3_tEfNS_4arch4Sm90ELb0ELb0ELb0ELb1ELb0ELb1ELb0ELb1ELb1ELb1ELb0ELb0EEENS1_21CollectiveEpilogueFwdINS6_IJSA_SB_SA_EEES9_NS_10bfloat16_tESF_Li256ELb1ELb1ELb0ELb1EEENS1_36VarlenDynamicPersistentTileSchedulerILi128ELi128ELi256ELi128ELb0ELb1ELb1ELb0ELb1ELb1EEEEEEEEEvNT_6ParamsE,"ax",@progbits
	.align	128
.text._ZN7cutlass13device_kernelIN5flash11enable_sm90INS1_16FlashAttnFwdSm90INS1_25CollectiveMainloopFwdSm90ILi2EN4cute5tupleIJNS5_1CILi1EEES8_S8_EEENS6_IJNS7_ILi128EEESA_NS7_ILi256EEEEEELi256ENS_12float_e4m3_tEfNS_4arch4Sm90ELb0ELb0ELb0ELb1ELb0ELb1ELb0ELb1ELb1ELb1ELb0ELb0EEENS1_21CollectiveEpilogueFwdINS6_IJSA_SB_SA_EEES9_NS_10bfloat16_tESF_Li256ELb1ELb1ELb0ELb1EEENS1_36VarlenDynamicPersistentTileSchedulerILi128ELi128ELi256ELi128ELb0ELb1ELb1ELb0ELb1ELb1EEEEEEEEEvNT_6ParamsE:
        .type           _ZN7cutlass13device_kernelIN5flash11enable_sm90INS1_16FlashAttnFwdSm90INS1_25CollectiveMainloopFwdSm90ILi2EN4cute5tupleIJNS5_1CILi1EEES8_S8_EEENS6_IJNS7_ILi128EEESA_NS7_ILi256EEEEEELi256ENS_12float_e4m3_tEfNS_4arch4Sm90ELb0ELb0ELb0ELb1ELb0ELb1ELb0ELb1ELb1ELb1ELb0ELb0EEENS1_21CollectiveEpilogueFwdINS6_IJSA_SB_SA_EEES9_NS_10bfloat16_tESF_Li256ELb1ELb1ELb0ELb1EEENS1_36VarlenDynamicPersistentTileSchedulerILi128ELi128ELi256ELi128ELb0ELb1ELb1ELb0ELb1ELb1EEEEEEEEEvNT_6ParamsE,@function
        .size           _ZN7cutlass13device_kernelIN5flash11enable_sm90INS1_16FlashAttnFwdSm90INS1_25CollectiveMainloopFwdSm90ILi2EN4cute5tupleIJNS5_1CILi1EEES8_S8_EEENS6_IJNS7_ILi128EEESA_NS7_ILi256EEEEEELi256ENS_12float_e4m3_tEfNS_4arch4Sm90ELb0ELb0ELb0ELb1ELb0ELb1ELb0ELb1ELb1ELb1ELb0ELb0EEENS1_21CollectiveEpilogueFwdINS6_IJSA_SB_SA_EEES9_NS_10bfloat16_tESF_Li256ELb1ELb1ELb0ELb1EEENS1_36VarlenDynamicPersistentTileSchedulerILi128ELi128ELi256ELi128ELb0ELb1ELb1ELb0ELb1ELb1EEEEEEEEEvNT_6ParamsE,(.L_x_12952 - _ZN7cutlass13device_kernelIN5flash11enable_sm90INS1_16FlashAttnFwdSm90INS1_25CollectiveMainloopFwdSm90ILi2EN4cute5tupleIJNS5_1CILi1EEES8_S8_EEENS6_IJNS7_ILi128EEESA_NS7_ILi256EEEEEELi256ENS_12float_e4m3_tEfNS_4arch4Sm90ELb0ELb0ELb0ELb1ELb0ELb1ELb0ELb1ELb1ELb1ELb0ELb0EEENS1_21CollectiveEpilogueFwdINS6_IJSA_SB_SA_EEES9_NS_10bfloat16_tESF_Li256ELb1ELb1ELb0ELb1EEENS1_36VarlenDynamicPersistentTileSchedulerILi128ELi128ELi256ELi128ELb0ELb1ELb1ELb0ELb1ELb1EEEEEEEEEvNT_6ParamsE)
        .other          _ZN7cutlass13device_kernelIN5flash11enable_sm90INS1_16FlashAttnFwdSm90INS1_25CollectiveMainloopFwdSm90ILi2EN4cute5tupleIJNS5_1CILi1EEES8_S8_EEENS6_IJNS7_ILi128EEESA_NS7_ILi256EEEEEELi256ENS_12float_e4m3_tEfNS_4arch4Sm90ELb0ELb0ELb0ELb1ELb0ELb1ELb0ELb1ELb1ELb1ELb0ELb0EEENS1_21CollectiveEpilogueFwdINS6_IJSA_SB_SA_EEES9_NS_10bfloat16_tESF_Li256ELb1ELb1ELb0ELb1EEENS1_36VarlenDynamicPersistentTileSchedulerILi128ELi128ELi256ELi128ELb0ELb1ELb1ELb0ELb1ELb1EEEEEEEEEvNT_6ParamsE,@"STO_CUDA_ENTRY STV_DEFAULT"
_ZN7cutlass13device_kernelIN5flash11enable_sm90INS1_16FlashAttnFwdSm90INS1_25CollectiveMainloopFwdSm90ILi2EN4cute5tupleIJNS5_1CILi1EEES8_S8_EEENS6_IJNS7_ILi128EEESA_NS7_ILi256EEEEEELi256ENS_12float_e4m3_tEfNS_4arch4Sm90ELb0ELb0ELb0ELb1ELb0ELb1ELb0ELb1ELb1ELb1ELb0ELb0EEENS1_21CollectiveEpilogueFwdINS6_IJSA_SB_SA_EEES9_NS_10bfloat16_tESF_Li256ELb1ELb1ELb0ELb1EEENS1_36VarlenDynamicPersistentTileSchedulerILi128ELi128ELi256ELi128ELb0ELb1ELb1ELb0ELb1ELb1EEEEEEEEEvNT_6ParamsE:
        /* <DEDUP_REMOVED lines=13> */
[----:B------:R-:W-:Y:S02]  /*00d0*/  UIADD3 UR10, UP2, UR4, 0x570, URZ ;  /* 0x00000570040a7890 */ /* 0x000fe4000ff5e03f */
[----:B------:R-:W-:Y:S02]  /*00e0*/  UIADD3 UR4, UP3, UR4, 0x670, URZ ;  /* 0x0000067004047890 */ /* 0x000fe4000ff7e03f */
[----:B------:R-:W-:-:S02]  /*00f0*/  UIADD3.X UR7, URZ, UR5, URZ, UP0, !UPT ;  /* 0x000000053f077290 */ /* 0x000fc400087fe43f */
[----:B------:R-:W-:Y:S02]  /*0100*/  UIADD3.X UR9, URZ, UR5, URZ, UP1, !UPT ;  /* 0x000000053f097290 */ /* 0x000fe40008ffe43f */
[----:B------:R-:W-:Y:S02]  /*0110*/  UIADD3.X UR11, URZ, UR5, URZ, UP2, !UPT ;  /* 0x000000053f0b7290 */ /* 0x000fe400097fe43f */
[----:B------:R-:W-:-:S03]  /*0120*/  UIADD3.X UR5, URZ, UR5, URZ, UP3, !UPT ;  /* 0x000000053f057290 */ /* 0x000fc60009ffe43f */
[----:B------:R0:W-:Y:S02]  /*0130*/  UTMACCTL.PF [UR6] ;  /* 0x00000000060079b9 */ /* 0x0001e40008040000 */
[----:B------:R0:W-:Y:S02]  /*0140*/  UTMACCTL.PF [UR8] ;  /* 0x00000000080079b9 */ /* 0x0001e40008040000 */
[----:B------:R0:W-:Y:S02]  /*0150*/  UTMACCTL.PF [UR10] ;  /* 0x000000000a0079b9 */ /* 0x0001e40008040000 */
[----:B------:R0:W-:Y:S02]  /*0160*/  UTMACCTL.PF [UR4] ;  /* 0x00000000040079b9 */ /* 0x0001e40008040000 */
[----:B0-----:R-:W-:Y:S01]  /*0170*/  NOP ;  /* 0x0000000000007918 */ /* 0x001fe20000000000 */
.L_x_334:
[----:B------:R-:W-:Y:S05]  /*0180*/  BSYNC B0 ;  /* 0x0000000000007941 */ /* 0x000fea0003800000 */
.L_x_333:
        /* <DEDUP_REMOVED lines=41> */
.L_x_335:
        /* <DEDUP_REMOVED lines=22> */
.L_x_336:
        /* <DEDUP_REMOVED lines=18> */
.L_x_337:
        /* <DEDUP_REMOVED lines=22> */
.L_x_338:
        /* <DEDUP_REMOVED lines=22> */
.L_x_339:
[----:B------:R-:W-:Y:S01]  /*0960*/  PLOP3.LUT P0, PT, PT, PT, UP0, 0x80, 0x0 ;  /* 0x000000000000781c */ /* 0x000fe20003f0f008 */
[----:B------:R-:W-:Y:S01]  /*0970*/  UMOV UR40, 0x1 ;  /* 0x0000000100287882 */ /* 0x000fe20000000000 */
[----:B------:R-:W-:Y:S01]  /*0980*/  NOP ;  /* 0x0000000000007918 */ /* 0x000fe20000000000 */
[----:B------:R-:W-:Y:S01]  /*0990*/  USEL UR40, UR40, 0x2, !UP0 ;  /* 0x0000000228287887 */ /* 0x000fe2000c000000 */
[----:B------:R-:W-:Y:S01]  /*09a0*/  BSSY B8, `(.L_x_340) ;  /* 0x00024da000087945 */ /* 0x000fe20003800000 */
[----:B------:R-:W-:Y:S01]  /*09b0*/  ULDC.64 UR42, c[0x0][0x208] ;  /* 0x00008200002a7ab9 */ /* 0x000fe20000000a00 */
[----:B012-4-:R-:W-:Y:S07]  /*09c0*/  BAR.SYNC.DEFER_BLOCKING 0x0 ;  /* 0x0000000000007b1d */ /* 0x017fee0000010000 */
[----:B------:R-:W-:Y:S05]  /*09d0*/  @!P0 BRA `(.L_x_341) ;  /* 0x000001d400588947 */ /* 0x000fea0003800000 */
.L_x_342:
        /* <DEDUP_REMOVED lines=8> */
[----:B-1----:R-:W-:-:S06]  /*0a60*/  ULEA UR4, UR44, UR4, 0x18 ;  /* 0x000000042c047291 */ /* 0x002fcc000f8ec03f */
[----:B------:R-:W-:Y:S01]  /*0a70*/  IMAD.U32 R22, RZ, RZ, UR4 ;  /* 0x00000004ff167e24 */ /* 0x000fe2000f8e00ff */
[----:B0-----:R-:W-:Y:S01]  /*0a80*/  SHF.R.U32.HI R0, RZ, 0x7, R0 ;  /* 0x00000007ff007819 */ /* 0x001fe20000011600 */
[----:B------:R-:W-:-:S03]  /*0a90*/  ULDC UR4, c[0x0][0xc3c] ;  /* 0x00030f0000047ab9 */ /* 0x000fc60000000800 */
[----:B------:R-:W-:-:S13]  /*0aa0*/  ISETP.NE.AND P0, PT, R0, 0x1, PT ;  /* 0x000000010000780c */ /* 0x000fda0003f05270 */
[----:B------:R-:W-:Y:S08]  /*0ab0*/  @!P0 BAR.ARV 0x9, 0x100 ;  /* 0x0244000000008b1d */ /* 0x000ff00000002000 */
[----:B------:R-:W-:Y:S06]  /*0ac0*/  BAR.SYNC.DEFER_BLOCKING 0x5, 0x180 ;  /* 0x0146000000007b1d */ /* 0x000fec0000010000 */
[----:B------:R-:W0:Y:S02]  /*0ad0*/  LDS.128 R12, [R22+0x388d0] ;  /* 0x0388d000160c7984 */ /* 0x000e240000000c00 */
[----:B------:R-:W-:Y:S06]  /*0ae0*/  BAR.ARV 0x4, 0x180 ;  /* 0x0106000000007b1d */ /* 0x000fec0000002000 */
[----:B0-----:R-:W-:-:S13]  /*0af0*/  ISETP.GE.AND P0, PT, R15, UR4, PT ;  /* 0x000000040f007c0c */ /* 0x001fda000bf06270 */
[----:B------:R-:W-:Y:S05]  /*0b00*/  @P0 BRA `(.L_x_343) ;  /* 0x0000024c000c0947 */ /* 0x000fea0003800000 */
[----:B------:R-:W0:Y:S01]  /*0b10*/  S2R R0, SR_TID.X ;  /* 0x0000000000007919 */ /* 0x000e220000002100 */
[----:B------:R-:W-:Y:S01]  /*0b20*/  R2UR UR46, R22 ;  /* 0x00000000162e72ca */ /* 0x000fe200000e0000 */
[----:B------:R-:W-:Y:S01]  /*0b30*/  IMAD.MOV.U32 R232, RZ, RZ, RZ ;  /* 0x000000ffffe87224 */ /* 0x000fe200078e00ff */
[----:B------:R-:W-:Y:S01]  /*0b40*/  CS2R R234, SRZ ;  /* 0x0000000000ea7805 */ /* 0x000fe2000001ff00 */
[----:B------:R-:W-:Y:S01]  /*0b50*/  IMAD.MOV.U32 R152, RZ, RZ, RZ ;  /* 0x000000ffff987224 */ /* 0x000fe200078e00ff */
[----:B------:R-:W-:Y:S01]  /*0b60*/  ULOP3.LUT UR47, UR40, 0x1, URZ, 0xfc, !UPT ;  /* 0x00000001282f7892 */ /* 0x000fe2000f8efc3f */
[----:B------:R-:W-:-:S08]  /*0b70*/  UMOV UR45, URZ ;  /* 0x0000003f002d7c82 */ /* 0x000fd00008000000 */
[----:B------:R-:W-:Y:S01]  /*0b80*/  UIADD3 UR46, UR46, 0x20400, URZ ;  /* 0x000204002e2e7890 */ /* 0x000fe2000fffe03f */
[----:B0-----:R-:W-:-:S05]  /*0b90*/  VIADD R12, R0, 0xffffff80 ;  /* 0xffffff80000c7836 */ /* 0x001fca0000000000 */
[----:B------:R-:W-:-:S04]  /*0ba0*/  SHF.R.S32.HI R0, RZ, 0x1f, R12 ;  /* 0x0000001fff007819 */ /* 0x000fc8000001140c */
[CC--:B------:R-:W-:Y:S02]  /*0bb0*/  LEA.HI R2, R0.reuse, R12.reuse, RZ, 0x7 ;  /* 0x0000000c00027211 */ /* 0x0c0fe400078f38ff */
[-C--:B------:R-:W-:Y:S02]  /*0bc0*/  LEA.HI R4, R0, R12.reuse, RZ, 0x5 ;  /* 0x0000000c00047211 */ /* 0x080fe400078f28ff */
[----:B------:R-:W-:Y:S02]  /*0bd0*/  LOP3.LUT R3, R2, 0xffffff80, RZ, 0xc0, !PT ;  /* 0xffffff8002037812 */ /* 0x000fe400078ec0ff */
[----:B------:R-:W-:Y:S02]  /*0be0*/  SHF.R.S32.HI R11, RZ, 0x7, R2 ;  /* 0x00000007ff0b7819 */ /* 0x000fe40000011402 */
[-C--:B------:R-:W-:Y:S01]  /*0bf0*/  LEA.HI R10, R0, R12.reuse, RZ, 0x2 ;  /* 0x0000000c000a7211 */ /* 0x080fe200078f10ff */
[----:B------:R-:W-:Y:S01]  /*0c00*/  IMAD.IADD R16, R12, 0x1, -R3 ;  /* 0x000000010c107824 */ /* 0x000fe200078e0a03 */
[----:B------:R-:W-:-:S02]  /*0c10*/  LEA.HI R3, R0, R12, RZ, 0x4 ;  /* 0x0000000c00037211 */ /* 0x000fc400078f20ff */
[----:B------:R-:W-:Y:S02]  /*0c20*/  LEA.HI R2, R2, R11, RZ, 0x1 ;  /* 0x0000000b02027211 */ /* 0x000fe400078f08ff */
[----:B------:R-:W-:Y:S02]  /*0c30*/  SHF.R.S32.HI R7, RZ, 0x1f, R16 ;  /* 0x0000001fff077819 */ /* 0x000fe40000011410 */
[----:B------:R-:W-:Y:S02]  /*0c40*/  LOP3.LUT R10, R10, 0xfffffffc, RZ, 0xc0, !PT ;  /* 0xfffffffc0a0a7812 */ /* 0x000fe400078ec0ff */
[CC--:B------:R-:W-:Y:S02]  /*0c50*/  LEA.HI R5, R7.reuse, R16.reuse, RZ, 0x2 ;  /* 0x0000001007057211 */ /* 0x0c0fe400078f10ff */
[----:B------:R-:W-:Y:S01]  /*0c60*/  LEA.HI R7, R7, R16, RZ, 0x5 ;  /* 0x0000001007077211 */ /* 0x000fe200078f28ff */
[----:B------:R-:W-:Y:S01]  /*0c70*/  IMAD.IADD R10, R12, 0x1, -R10 ;  /* 0x000000010c0a7824 */ /* 0x000fe200078e0a0a */
[----:B------:R-:W-:-:S02]  /*0c80*/  SHF.R.S32.HI R8, RZ, 0x2, R5 ;  /* 0x00000002ff087819 */ /* 0x000fc40000011405 */
[----:B------:R-:W-:Y:S02]  /*0c90*/  SHF.R.S32.HI R9, RZ, 0x1f, R5 ;  /* 0x0000001fff097819 */ /* 0x000fe40000011405 */
[----:B------:R-:W-:Y:S02]  /*0ca0*/  SHF.L.U32 R5, R4, 0x5, RZ ;  /* 0x0000000504057819 */ /* 0x000fe400000006ff */
[----:B------:R-:W-:Y:S02]  /*0cb0*/  LOP3.LUT R4, R3, 0x3fffff0, RZ, 0xc0, !PT ;  /* 0x03fffff003047812 */ /* 0x000fe400078ec0ff */
[----:B------:R-:W-:Y:S02]  /*0cc0*/  LEA.HI R9, R9, R8, RZ, 0x3 ;  /* 0x0000000809097211 */ /* 0x000fe400078f18ff */
[----:B------:R-:W-:Y:S01]  /*0cd0*/  LOP3.LUT R5, R5, 0xfffffc00, RZ, 0xc0, !PT ;  /* 0xfffffc0005057812 */ /* 0x000fe200078ec0ff */
[----:B------:R-:W-:Y:S01]  /*0ce0*/  IMAD.IADD R4, R12, 0x1, -R4 ;  /* 0x000000010c047824 */ /* 0x000fe200078e0a04 */
[----:B------:R-:W-:-:S02]  /*0cf0*/  LOP3.LUT R9, R9, 0xfffffff8, RZ, 0xc0, !PT ;  /* 0xfffffff809097812 */ /* 0x000fc400078ec0ff */
[----:B------:R-:W-:Y:S01]  /*0d00*/  SHF.R.S32.HI R7, RZ, 0x5, R7 ;  /* 0x00000005ff077819 */ /* 0x000fe20000011407 */
[----:B------:R-:W-:Y:S01]  /*0d10*/  IMAD R6, R4, 0x40, R5 ;  /* 0x0000004004067824 */ /* 0x000fe200078e0205 */
[----:B------:R-:W-:Y:S01]  /*0d20*/  SHF.R.S32.HI R4, RZ, 0x4, R3 ;  /* 0x00000004ff047819 */ /* 0x000fe20000011403 */
[----:B------:R-:W-:Y:S01]  /*0d30*/  IMAD.IADD R8, R8, 0x1, -R9 ;  /* 0x0000000108087824 */ /* 0x000fe200078e0a09 */
[----:B------:R-:W-:Y:S02]  /*0d40*/  LOP3.LUT R2, R2, 0x3fffffe, RZ, 0xc0, !PT ;  /* 0x03fffffe02027812 */ /* 0x000fe400078ec0ff */
[----:B------:R-:W-:Y:S01]  /*0d50*/  LEA.HI R3, R3, R4, RZ, 0x1 ;  /* 0x0000000403037211 */ /* 0x000fe200078f08ff */
[----:B------:R-:W-:Y:S01]  /*0d60*/  IMAD R7, R7, 0x10, R8 ;  /* 0x0000001007077824 */ /* 0x000fe200078e0208 */
[----:B------:R-:W-:Y:S01]  /*0d70*/  LEA.HI R23, R0, R12, RZ, 0x3 ;  /* 0x0000000c00177211 */ /* 0x000fe200078f18ff */
[----:B------:R-:W-:Y:S01]  /*0d80*/  IMAD.IADD R2, R11, 0x1, -R2 ;  /* 0x000000010b027824 */ /* 0x000fe200078e0a02 */
[----:B------:R-:W-:-:S02]  /*0d90*/  LOP3.LUT R3, R3, 0x1ffffffe, RZ, 0xc0, !PT ;  /* 0x1ffffffe03037812 */ /* 0x000fc400078ec0ff */
[----:B------:R-:W-:Y:S02]  /*0da0*/  LEA.HI R5, R10, R10, RZ, 0x1 ;  /* 0x0000000a0a057211 */ /* 0x000fe400078f08ff */
[----:B------:R-:W-:Y:S02]  /*0db0*/  IADD3 R3, R4, -R3, RZ ;  /* 0x8000000304037210 */ /* 0x000fe40007ffe0ff */
[----:B------:R-:W-:Y:S02]  /*0dc0*/  LEA R11, R2, R7, 0x6 ;  /* 0x00000007020b7211 */ /* 0x000fe400078e30ff */
[----:B------:R-:W-:Y:S01]  /*0dd0*/  LEA.HI R2, R0, R12, RZ, 0x6 ;  /* 0x0000000c00027211 */ /* 0x000fe200078f30ff */
[----:B------:R-:W-:Y:S01]  /*0de0*/  IMAD R3, R3, 0x8, R6 ;  /* 0x0000000803037824 */ /* 0x000fe200078e0206 */
[----:B------:R-:W-:Y:S02]  /*0df0*/  LOP3.LUT R0, R23, 0xfffffff8, RZ, 0xc0, !PT ;  /* 0xfffffff817007812 */ /* 0x000fe400078ec0ff */
[----:B------:R-:W-:Y:S01]  /*0e00*/  SHF.R.S32.HI R23, RZ, 0x3, R23 ;  /* 0x00000003ff177819 */ /* 0x000fe20000011417 */
[----:B------:R-:W-:Y:S01]  /*0e10*/  IMAD.SHL.U32 R2, R2, 0x10, RZ ;  /* 0x0000001002027824 */ /* 0x000fe200078e00ff */
[----:B------:R-:W-:Y:S01]  /*0e20*/  LOP3.LUT R5, R5, 0x1ffffffe, RZ, 0xc0, !PT ;  /* 0x1ffffffe05057812 */ /* 0x000fe200078ec0ff */
[----:B------:R0:W-:Y:S01]  /*0e30*/  STL [R1+0x78], R3 ;  /* 0x0000780301007387 */ /* 0x0001e20000100800 */
[----:B------:R-:W-:-:S02]  /*0e40*/  IMAD.IADD R12, R12, 0x1, -R0 ;  /* 0x000000010c0c7824 */ /* 0x000fc400078e0a00 */
[C---:B------:R-:W-:Y:S01]  /*0e50*/  VIADD R8, R23.reuse, 0x40 ;  /* 0x0000004017087836 */ /* 0x040fe20000000000 */
[----:B------:R1:W-:Y:S01]  /*0e60*/  STL [R1+0x4], R13 ;  /* 0x0000040d01007387 */ /* 0x0003e20000100800 */
[----:B------:R-:W-:Y:S01]  /*0e70*/  IMAD.IADD R5, R10, 0x1, -R5 ;  /* 0x000000010a057824 */ /* 0x000fe200078e0a05 */
[C---:B------:R-:W-:Y:S01]  /*0e80*/  IADD3 R10, R23.reuse, 0x20, RZ ;  /* 0x00000020170a7810 */ /* 0x040fe20007ffe0ff */
[C---:B------:R-:W-:Y:S01]  /*0e90*/  VIADD R7, R23.reuse, 0x60 ;  /* 0x0000006017077836 */ /* 0x040fe20000000000 */
[----:B------:R-:W-:Y:S01]  /*0ea0*/  SHF.R.S32.HI R4, RZ, 0x1f, R8 ;  /* 0x0000001fff047819 */ /* 0x000fe20000011408 */
[----:B------:R-:W-:Y:S01]  /*0eb0*/  IMAD.SHL.U32 R0, R23, 0x80, RZ ;  /* 0x0000008017007824 */ /* 0x000fe200078e00ff */
[----:B------:R-:W-:Y:S01]  /*0ec0*/  SHF.L.U32 R16, R12, 0x4, RZ ;  /* 0x000000040c107819 */ /* 0x000fe200000006ff */
[----:B0-----:R-:W-:Y:S01]  /*0ed0*/  IMAD.SHL.U32 R3, R8, 0x80, RZ ;  /* 0x0000008008037824 */ /* 0x001fe200078e00ff */
[----:B------:R-:W-:Y:S01]  /*0ee0*/  SHF.R.S32.HI R6, RZ, 0x1f, R7 ;  /* 0x0000001fff067819 */ /* 0x000fe20000011407 */
[----:B------:R-:W-:Y:S01]  /*0ef0*/  IMAD.SHL.U32 R237, R7, 0x80, RZ ;  /* 0x0000008007ed7824 */ /* 0x000fe200078e00ff */
[----:B-1----:R-:W-:Y:S01]  /*0f00*/  LOP3.LUT R13, R2, 0xfffffc00, RZ, 0xc0, !PT ;  /* 0xfffffc00020d7812 */ /* 0x002fe200078ec0ff */
[----:B------:R0:W-:Y:S01]  /*0f10*/  STL [R1+0x8], R14 ;  /* 0x0000080e01007387 */ /* 0x0001e20000100800 */
[----:B------:R-:W-:Y:S01]  /*0f20*/  SHF.R.S32.HI R2, RZ, 0x1f, R23 ;  /* 0x0000001fff027819 */ /* 0x000fe20000011417 */
[----:B------:R-:W-:Y:S01]  /*0f30*/  IMAD.SHL.U32 R18, R12, 0x8, RZ ;  /* 0x000000080c127824 */ /* 0x000fe200078e00ff */
[----:B------:R-:W-:Y:S01]  /*0f40*/  SHF.R.S32.HI R2, RZ, 0x1f, R10 ;  /* 0x0000001fff027819 */ /* 0x000fe2000001140a */
[----:B------:R-:W-:Y:S01]  /*0f50*/  STL [R1+0x70], R11 ;  /* 0x0000700b01007387 */ /* 0x000fe20000100800 */
[----:B------:R-:W-:Y:S01]  /*0f60*/  LOP3.LUT R9, R0, 0x380, RZ, 0xc0, !PT ;  /* 0x0000038000097812 */ /* 0x000fe200078ec0ff */
[----:B------:R-:W-:Y:S01]  /*0f70*/  IMAD.SHL.U32 R0, R10, 0x80, RZ ;  /* 0x000000800a007824 */ /* 0x000fe200078e00ff */
[----:B------:R-:W-:Y:S01]  /*0f80*/  LEA.HI R4, R4, R8, RZ, 0x3 ;  /* 0x0000000804047211 */ /* 0x000fe200078f18ff */
[----:B------:R-:W-:Y:S01]  /*0f90*/  STL [R1+0xc], R15 ;  /* 0x00000c0f01007387 */ /* 0x000fe20000100800 */
[----:B------:R-:W-:Y:S01]  /*0fa0*/  LEA.HI R2, R2, R10, RZ, 0x3 ;  /* 0x0000000a02027211 */ /* 0x000fe200078f18ff */
[----:B------:R-:W-:Y:S01]  /*0fb0*/  VIADD R233, R18, 0x40 ;  /* 0x0000004012e97836 */ /* 0x000fe20000000000 */
[----:B------:R-:W-:Y:S01]  /*0fc0*/  LEA.HI R6, R6, R7, RZ, 0x3 ;  /* 0x0000000706067211 */ /* 0x000fe200078f18ff */
[----:B------:R-:W-:Y:S01]  /*0fd0*/  IMAD.SHL.U32 R4, R4, 0x80, RZ ;  /* 0x0000008004047824 */ /* 0x000fe200078e00ff */
[----:B------:R-:W-:-:S02]  /*0fe0*/  LOP3.LUT R8, R0, 0x380, RZ, 0xc0, !PT ;  /* 0x0000038000087812 */ /* 0x000fc400078ec0ff */
[----:B------:R-:W-:Y:S01]  /*0ff0*/  SHF.L.U32 R2, R2, 0x7, RZ ;  /* 0x0000000702027819 */ /* 0x000fe200000006ff */
[----:B------:R-:W-:Y:S01]  /*1000*/  IMAD.SHL.U32 R6, R6, 0x80, RZ ;  /* 0x0000008006067824 */ /* 0x000fe200078e00ff */
[----:B------:R-:W-:Y:S02]  /*1010*/  LOP3.LUT R7, R3, 0x380, RZ, 0xc0, !PT ;  /* 0x0000038003077812 */ /* 0x000fe400078ec0ff */
[----:B------:R-:W-:Y:S02]  /*1020*/  LOP3.LUT R0, R9, 0x70, R16, 0xf8, !PT ;  /* 0x0000007009007812 */ /* 0x000fe400078ef810 */
[----:B0-----:R-:W-:Y:S02]  /*1030*/  SHF.R.U32.HI R14, RZ, 0x3, R9 ;  /* 0x00000003ff0e7819 */ /* 0x001fe40000011609 */
[----:B------:R-:W-:Y:S02]  /*1040*/  SHF.R.U32.HI R12, RZ, 0x3, R8 ;  /* 0x00000003ff0c7819 */ /* 0x000fe40000011608 */
[----:B------:R-:W-:-:S02]  /*1050*/  LOP3.LUT R3, R8, 0x70, R16, 0xf8, !PT ;  /* 0x0000007008037812 */ /* 0x000fc400078ef810 */
[----:B------:R-:W-:Y:S02]  /*1060*/  LOP3.LUT R2, R2, 0xfffffc00, RZ, 0xc0, !PT ;  /* 0xfffffc0002027812 */ /* 0x000fe400078ec0ff */
[----:B------:R-:W-:Y:S02]  /*1070*/  LOP3.LUT R237, R237, 0x380, RZ, 0xc0, !PT ;  /* 0x00000380eded7812 */ /* 0x000fe400078ec0ff */
[----:B------:R-:W-:Y:S01]  /*1080*/  LOP3.LUT R4, R4, 0xfffffc00, RZ, 0xc0, !PT ;  /* 0xfffffc0004047812 */ /* 0x000fe200078ec0ff */
[----:B------:R0:W-:Y:S01]  /*1090*/  STL [R1+0x28], R2 ;  /* 0x0000280201007387 */ /* 0x0001e20000100800 */
[----:B------:R-:W-:Y:S02]  /*10a0*/  LOP3.LUT R6, R6, 0xfffffc00, RZ, 0xc0, !PT ;  /* 0xfffffc0006067812 */ /* 0x000fe400078ec0ff */
[----:B------:R-:W-:Y:S01]  /*10b0*/  LOP3.LUT R0, R13, R0, R14, 0xf6, !PT ;  /* 0x000000000d007212 */ /* 0x000fe200078ef60e */
[----:B------:R-:W-:Y:S01]  /*10c0*/  STL [R1+0x24], R4 ;  /* 0x0000240401007387 */ /* 0x000fe20000100800 */
[----:B------:R-:W-:-:S02]  /*10d0*/  SHF.R.U32.HI R10, RZ, 0x3, R7 ;  /* 0x00000003ff0a7819 */ /* 0x000fc40000011607 */
[----:B------:R-:W-:Y:S01]  /*10e0*/  LOP3.LUT R3, R2, R3, R12, 0xf6, !PT ;  /* 0x0000000302037212 */ /* 0x000fe200078ef60c */
[----:B------:R-:W-:Y:S01]  /*10f0*/  STL [R1+0x20], R6 ;  /* 0x0000200601007387 */ /* 0x000fe20000100800 */
[----:B------:R-:W-:Y:S01]  /*1100*/  LOP3.LUT R7, R7, 0x70, R16, 0xf8, !PT ;  /* 0x0000007007077812 */ /* 0x000fe200078ef810 */
[----:B0-----:R-:W-:Y:S01]  /*1110*/  IMAD.IADD R2, R22, 0x1, R0 ;  /* 0x0000000116027824 */ /* 0x001fe200078e0200 */
[----:B------:R-:W-:Y:S01]  /*1120*/  SHF.R.U32.HI R9, RZ, 0x3, R237 ;  /* 0x00000003ff097819 */ /* 0x000fe200000116ed */
[----:B------:R0:W-:Y:S01]  /*1130*/  STL [R1+0x34], R0 ;  /* 0x0000340001007387 */ /* 0x0001e20000100800 */
[----:B------:R-:W-:Y:S02]  /*1140*/  LOP3.LUT R8, R237, 0x70, R16, 0xf8, !PT ;  /* 0x00000070ed087812 */ /* 0x000fe400078ef810 */
[----:B------:R-:W-:Y:S01]  /*1150*/  LOP3.LUT R7, R4, R7, R10, 0xf6, !PT ;  /* 0x0000000704077212 */ /* 0x000fe200078ef60a */
[----:B------:R1:W-:Y:S01]  /*1160*/  STL [R1+0x30], R2 ;  /* 0x0000300201007387 */ /* 0x0003e20000100800 */
[----:B------:R-:W-:-:S02]  /*1170*/  LOP3.LUT R9, R6, R8, R9, 0xf6, !PT ;  /* 0x0000000806097212 */ /* 0x000fc400078ef609 */
[----:B------:R-:W-:Y:S01]  /*1180*/  SHF.R.S32.HI R17, RZ, 0x1f, R16 ;  /* 0x0000001fff117819 */ /* 0x000fe20000011410 */
[C---:B0-----:R-:W-:Y:S01]  /*1190*/  IMAD.IADD R0, R22.reuse, 0x1, R3 ;  /* 0x0000000116007824 */ /* 0x041fe200078e0203 */
[C---:B------:R-:W-:Y:S01]  /*11a0*/  IADD3 R3, R22.reuse, R7, RZ ;  /* 0x0000000716037210 */ /* 0x040fe20007ffe0ff */
[----:B-1----:R-:W-:-:S03]  /*11b0*/  IMAD.IADD R2, R22, 0x1, R9 ;  /* 0x0000000116027824 */ /* 0x002fc600078e0209 */
[----:B------:R0:W-:Y:S04]  /*11c0*/  STL [R1+0x68], R0 ;  /* 0x0000680001007387 */ /* 0x0001e80000100800 */
[----:B------:R1:W-:Y:S04]  /*11d0*/  STL [R1+0x64], R3 ;  /* 0x0000640301007387 */ /* 0x0003e80000100800 */
[----:B------:R1:W-:Y:S01]  /*11e0*/  STL [R1+0x60], R2 ;  /* 0x0000600201007387 */ /* 0x0003e20000100800 */
[----:B0-----:R-:W-:-:S05]  /*11f0*/  IMAD R0, R5, 0x8, R11 ;  /* 0x0000000805007824 */ /* 0x001fca00078e020b */
[----:B------:R1:W-:Y:S02]  /*1200*/  STL [R1+0x74], R0 ;  /* 0x0000740001007387 */ /* 0x0003e40000100800 */
.L_x_524:
[----:B-12---:R-:W2:Y:S01]  /*1210*/  LDL.LU R0, [R1+0xc] ;  /* 0x00000c0001007983 */ /* 0x006ea20000300800 */
[----:B----4-:R-:W2:Y:S01]  /*1220*/  LDC.64 R2, c[0x0][0xc88] ;  /* 0x00032200ff027b82 */ /* 0x010ea20000000a00 */
[----:B------:R-:W-:Y:S05]  /*1230*/  YIELD ;  /* 0x0000000000007946 */ /* 0x000fea0003800000 */
[----:B------:R-:W-:Y:S01]  /*1240*/  ULDC.64 UR4, c[0x0][0xa28] ;  /* 0x00028a0000047ab9 */ /* 0x000fe20000000a00 */
[----:B------:R-:W-:Y:S01]  /*1250*/  ULDC.64 UR8, c[0x0][0xa18] ;  /* 0x0002860000087ab9 */ /* 0x000fe20000000a00 */
[----:B------:R-:W-:Y:S01]  /*1260*/  ISETP.NE.U32.AND P1, PT, RZ, UR4, PT ;  /* 0x00000004ff007c0c */ /* 0x000fe2000bf25070 */
[----:B------:R-:W-:Y:S01]  /*1270*/  ULDC.64 UR6, c[0x0][0xa08] ;  /* 0x0002820000067ab9 */ /* 0x000fe20000000a00 */
[----:B--2---:R-:W-:-:S05]  /*1280*/  IMAD.WIDE R2, R0, 0x4, R2 ;  /* 0x0000000400027825 */ /* 0x004fca00078e0202 */
[----:B------:R0:W2:Y:S01]  /*1290*/  LDG.E R0, desc[UR42][R2.64] ;  /* 0x0000002a02007981 */ /* 0x0000a2000c1e1900 */
[----:B------:R-:W-:Y:S02]  /*12a0*/  ISETP.NE.AND.EX P1, PT, RZ, UR5, PT, P1 ;  /* 0x00000005ff007c0c */ /* 0x000fe4000bf25310 */
[----:B------:R-:W-:Y:S02]  /*12b0*/  ISETP.NE.U32.AND P0, PT, RZ, UR6, PT ;  /* 0x00000006ff007c0c */ /* 0x000fe4000bf05070 */
[----:B------:R-:W-:Y:S02]  /*12c0*/  MOV R29, RZ ;  /* 0x000000ff001d7202 */ /* 0x000fe40000000f00 */
[----:B------:R-:W-:Y:S01]  /*12d0*/  ISETP.NE.AND.EX P0, PT, RZ, UR7, PT, P0 ;  /* 0x00000007ff007c0c */ /* 0x000fe2000bf05300 */
[----:B0-----:R-:W-:Y:S01]  /*12e0*/  IMAD.MOV.U32 R3, RZ, RZ, RZ ;  /* 0x000000ffff037224 */ /* 0x001fe200078e00ff */
[----:B--2---:R-:W-:Y:S01]  /*12f0*/  SHF.R.S32.HI R6, RZ, 0x1f, R0 ;  /* 0x0000001fff067819 */ /* 0x004fe20000011400 */
[----:B------:R-:W-:-:S04]  /*1300*/  IMAD.SHL.U32 R28, R0, 0x4, RZ ;  /* 0x00000004001c7824 */ /* 0x000fc800078e00ff */
[C---:B------:R-:W-:Y:S01]  /*1310*/  @P1 LEA R4, P2, R0.reuse, UR4, 0x2 ;  /* 0x0000000400041c11 */ /* 0x040fe2000f8410ff */
[----:B------:R-:W-:Y:S01]  /*1320*/  STL [R1+0x1c], R0 ;  /* 0x00001c0001007387 */ /* 0x000fe20000100800 */
[C-C-:B------:R-:W-:Y:S02]  /*1330*/  SHF.L.U64.HI R30, R0.reuse, 0x2, R6.reuse ;  /* 0x00000002001e7819 */ /* 0x140fe40000010206 */
[----:B------:R-:W-:Y:S01]  /*1340*/  @P1 LEA.HI.X R5, R0, UR5, R6, 0x2, P2 ;  /* 0x0000000500051c11 */ /* 0x000fe200090f1406 */
[----:B------:R0:W-:Y:S01]  /*1350*/  STL [R1+0x40], R6 ;  /* 0x0000400601007387 */ /* 0x0001e20000100800 */
[----:B------:R-:W-:Y:S01]  /*1360*/  ISETP.NE.U32.AND P2, PT, RZ, UR8, PT ;  /* 0x00000008ff007c0c */ /* 0x000fe2000bf45070 */
[----:B------:R-:W-:Y:S01]  /*1370*/  ULDC UR4, c[0x0][0x288] ;  /* 0x0000a20000047ab9 */ /* 0x000fe20000000800 */
[----:B---3--:R-:W-:Y:S01]  /*1380*/  IADD3 R8, P3, R28, UR6, RZ ;  /* 0x000000061c087c10 */ /* 0x008fe2000ff7e0ff */
[----:B------:R1:W5:Y:S01]  /*1390*/  @P1 LDG.E R3, desc[UR42][R4.64] ;  /* 0x0000002a04031981 */ /* 0x000362000c1e1900 */
[----:B------:R-:W-:Y:S01]  /*13a0*/  ISETP.NE.AND.EX P2, PT, RZ, UR9, PT, P2 ;  /* 0x00000009ff007c0c */ /* 0x000fe2000bf45320 */
[----:B------:R-:W-:Y:S01]  /*13b0*/  IMAD.U32 R119, RZ, RZ, UR4 ;  /* 0x00000004ff777e24 */ /* 0x000fe2000f8e00ff */
[----:B------:R-:W-:Y:S01]  /*13c0*/  IADD3.X R9, R30, UR7, RZ, P3, !PT ;  /* 0x000000071e097c10 */ /* 0x000fe20009ffe4ff */
[----:B------:R-:W-:-:S04]  /*13d0*/  ULDC.64 UR4, c[0x0][0x418] ;  /* 0x0001060000047ab9 */ /* 0x000fc80000000a00 */
[----:B------:R1:W5:Y:S06]  /*13e0*/  @P0 LDG.E R29, desc[UR42][R8.64] ;  /* 0x0000002a081d0981 */ /* 0x00036c000c1e1900 */
[----:B0-----:R-:W-:-:S04]  /*13f0*/  @P2 IADD3 R6, P1, R28, UR8, RZ ;  /* 0x000000081c062c10 */ /* 0x001fc8000ff3e0ff */
[----:B------:R-:W-:-:S05]  /*1400*/  @P2 IADD3.X R7, R30, UR9, RZ, P1, !PT ;  /* 0x000000091e072c10 */ /* 0x000fca0008ffe4ff */
[----:B------:R1:W5:Y:S01]  /*1410*/  @P2 LDG.E R119, desc[UR42][R6.64] ;  /* 0x0000002a06772981 */ /* 0x000362000c1e1900 */
[----:B------:R-:W-:-:S03]  /*1420*/  UISETP.NE.U32.AND UP0, UPT, UR4, URZ, UPT ;  /* 0x0000003f0400728c */ /* 0x000fc6000bf05070 */
[----:B------:R-:W-:Y:S01]  /*1430*/  ULDC UR4, c[0x0][0x424] ;  /* 0x0001090000047ab9 */ /* 0x000fe20000000800 */
[----:B------:R-:W-:-:S03]  /*1440*/  UISETP.NE.AND.EX UP0, UPT, UR5, URZ, UPT, UP0 ;  /* 0x0000003f0500728c */ /* 0x000fc6000bf05300 */
[----:B------:R-:W-:Y:S01]  /*1450*/  ULDC UR5, c[0x0][0x2f0] ;  /* 0x0000bc0000057ab9 */ /* 0x000fe20000000800 */
[----:B------:R-:W-:-:S04]  /*1460*/  USEL UR4, UR4, 0x1, UP0 ;  /* 0x0000000104047887 */ /* 0x000fc80008000000 */
[----:B------:R-:W-:-:S03]  /*1470*/  UIMAD UR4, UR4, UR5, URZ ;  /* 0x00000005040472a4 */ /* 0x000fc6000f8e023f */
[----:B------:R-:W-:Y:S02]  /*1480*/  ULDC UR5, c[0x0][0x348] ;  /* 0x0000d20000057ab9 */ /* 0x000fe40000000800 */
[----:B------:R-:W-:Y:S02]  /*1490*/  IMAD.U32 R2, RZ, RZ, UR5 ;  /* 0x00000005ff027e24 */ /* 0x000fe4000f8e00ff */
[----:B------:R-:W-:Y:S02]  /*14a0*/  IMAD.U32 R26, RZ, RZ, UR4 ;  /* 0x00000004ff1a7e24 */ /* 0x000fe4000f8e00ff */
[----:B------:R-:W-:Y:S01]  /*14b0*/  IMAD.MOV.U32 R27, RZ, RZ, R0 ;  /* 0x000000ffff1b7224 */ /* 0x000fe200078e0000 */
[----:B-1----:R-:W-:Y:S06]  /*14c0*/  @P2 BRA `(.L_x_344) ;  /* 0x0000000000242947 */ /* 0x002fec0003800000 */
[----:B------:R-:W-:Y:S02]  /*14d0*/  ULDC.64 UR4, c[0x0][0xa00] ;  /* 0x0002800000047ab9 */ /* 0x000fe40000000a00 */
[----:B------:R-:W-:-:S04]  /*14e0*/  ISETP.NE.U32.AND P1, PT, RZ, UR4, PT ;  /* 0x00000004ff007c0c */ /* 0x000fc8000bf25070 */
[----:B------:R-:W-:-:S13]  /*14f0*/  ISETP.NE.AND.EX P1, PT, RZ, UR5, PT, P1 ;  /* 0x00000005ff007c0c */ /* 0x000fda000bf25310 */
[----:B------:R-:W-:Y:S05]  /*1500*/  @!P1 BRA `(.L_x_344) ;  /* 0x0000000000149947 */ /* 0x000fea0003800000 */
[----:B------:R-:W0:Y:S02]  /*1510*/  LDC.64 R4, c[0x0][0xa00] ;  /* 0x00028000ff047b82 */ /* 0x000e240000000a00 */
[----:B0-----:R-:W-:-:S05]  /*1520*/  IMAD.WIDE R4, R27, 0x4, R4 ;  /* 0x000000041b047825 */ /* 0x001fca00078e0204 */
[----:B-----5:R-:W2:Y:S04]  /*1530*/  LDG.E R119, desc[UR42][R4.64] ;  /* 0x0000002a04777981 */ /* 0x020ea8000c1e1900 */
[----:B------:R-:W2:Y:S02]  /*1540*/  LDG.E R0, desc[UR42][R4.64+0x4] ;  /* 0x0000042a04007981 */ /* 0x000ea4000c1e1900 */
[----:B--2---:R-:W-:-:S07]  /*1550*/  IADD3 R119, -R119, R0, RZ ;  /* 0x0000000077777210 */ /* 0x004fce0007ffe1ff */
.L_x_344:
[----:B------:R-:W2:Y:S01]  /*1560*/  LDL R31, [R1+0x8] ;  /* 0x00000800011f7983 */ /* 0x000ea20000100800 */
[----:B------:R-:W-:Y:S02]  /*1570*/  ULDC.64 UR4, c[0x0][0xa20] ;  /* 0x0002880000047ab9 */ /* 0x000fe40000000a00 */
[----:B------:R-:W-:Y:S01]  /*1580*/  ISETP.NE.U32.AND P1, PT, RZ, UR4, PT ;  /* 0x00000004ff007c0c */ /* 0x000fe2000bf25070 */
[----:B------:R-:W3:Y:S03]  /*1590*/  LDL R0, [R1+0x4] ;  /* 0x0000040001007983 */ /* 0x000ee60000100800 */
[----:B------:R-:W-:Y:S01]  /*15a0*/  ISETP.NE.AND.EX P1, PT, RZ, UR5, PT, P1 ;  /* 0x00000005ff007c0c */ /* 0x000fe2000bf25310 */
[----:B--2---:R0:W-:Y:S04]  /*15b0*/  STL [R1+0x38], R31 ;  /* 0x0000381f01007387 */ /* 0x0041e80000100800 */
[----:B---3--:R0:W-:Y:S08]  /*15c0*/  STL [R1+0x50], R0 ;  /* 0x0000500001007387 */ /* 0x0081f00000100800 */
[----:B------:R-:W-:Y:S05]  /*15d0*/  @!P1 BRA `(.L_x_345) ;  /* 0x0000000000109947 */ /* 0x000fea0003800000 */
[----:B------:R-:W-:-:S04]  /*15e0*/  IADD3 R4, P0, R28, UR4, RZ ;  /* 0x000000041c047c10 */ /* 0x000fc8000ff1e0ff */
[----:B------:R-:W-:-:S05]  /*15f0*/  IADD3.X R5, R30, UR5, RZ, P0, !PT ;  /* 0x000000051e057c10 */ /* 0x000fca00087fe4ff */
[----:B------:R1:W5:Y:S01]  /*1600*/  LDG.E R26, desc[UR42][R4.64] ;  /* 0x0000002a041a7981 */ /* 0x000362000c1e1900 */
[----:B------:R-:W-:Y:S05]  /*1610*/  BRA `(.L_x_346) ;  /* 0x0000000000107947 */ /* 0x000fea0003800000 */
.L_x_345:
[----:B------:R-:W-:Y:S05]  /*1620*/  @!P0 BRA `(.L_x_346) ;  /* 0x00000000000c8947 */ /* 0x000fea0003800000 */
[----:B------:R-:W2:Y:S04]  /*1630*/  LDG.E R5, desc[UR42][R8.64] ;  /* 0x0000002a08057981 */ /* 0x000ea8000c1e1900 */
[----:B------:R-:W2:Y:S02]  /*1640*/  LDG.E R26, desc[UR42][R8.64+0x4] ;  /* 0x0000042a081a7981 */ /* 0x000ea4000c1e1900 */
[----:B--2---:R-:W-:-:S07]  /*1650*/  IMAD.IADD R26, R26, 0x1, -R5 ;  /* 0x000000011a1a7824 */ /* 0x004fce00078e0a05 */
.L_x_346:
[----:B------:R-:W-:Y:S02]  /*1660*/  ULDC.64 UR4, c[0x0][0xa10] ;  /* 0x0002840000047ab9 */ /* 0x000fe40000000a00 */
[----:B------:R-:W-:-:S04]  /*1670*/  ISETP.NE.U32.AND P0, PT, RZ, UR4, PT ;  /* 0x00000004ff007c0c */ /* 0x000fc8000bf05070 */
[----:B------:R-:W-:Y:S01]  /*1680*/  ISETP.NE.AND.EX P0, PT, RZ, UR5, PT, P0 ;  /* 0x00000005ff007c0c */ /* 0x000fe2000bf05300 */
[----:B-----5:R-:W-:Y:S01]  /*1690*/  IMAD.IADD R11, R26, 0x1, -R3 ;  /* 0x000000011a0b7824 */ /* 0x020fe200078e0a03 */
[----:B------:R-:W-:-:S11]  /*16a0*/  ULDC.64 UR4, c[0x0][0xa30] ;  /* 0x00028c0000047ab9 */ /* 0x000fd60000000a00 */
[----:B-1----:R-:W1:Y:S02]  /*16b0*/  @P0 LDC.64 R4, c[0x0][0xa10] ;  /* 0x00028400ff040b82 */ /* 0x002e640000000a00 */
[----:B-1----:R-:W-:-:S05]  /*16c0*/  @P0 IMAD.WIDE R4, R27, 0x4, R4 ;  /* 0x000000041b040825 */ /* 0x002fca00078e0204 */
[----:B0-----:R-:W2:Y:S04]  /*16d0*/  @P0 LDG.E R0, desc[UR42][R4.64] ;  /* 0x0000002a04000981 */ /* 0x001ea8000c1e1900 */
[----:B------:R-:W2:Y:S01]  /*16e0*/  @P0 LDG.E R9, desc[UR42][R4.64+0x4] ;  /* 0x0000042a04090981 */ /* 0x000ea2000c1e1900 */
[----:B------:R-:W-:Y:S01]  /*16f0*/  IMAD.MOV R24, RZ, RZ, -R11 ;  /* 0x000000ffff187224 */ /* 0x000fe200078e0a0b */
[----:B------:R-:W-:Y:S01]  /*1700*/  ISETP.NE.U32.AND P1, PT, RZ, UR4, PT ;  /* 0x00000004ff007c0c */ /* 0x000fe2000bf25070 */
[----:B------:R-:W-:-:S03]  /*1710*/  IMAD.MOV.U32 R113, RZ, RZ, R26 ;  /* 0x000000ffff717224 */ /* 0x000fc600078e001a */
[----:B------:R-:W-:Y:S02]  /*1720*/  VIMNMX R24, RZ, R24, !PT ;  /* 0x00000018ff187248 */ /* 0x000fe40007fe0100 */
[----:B------:R-:W-:-:S13]  /*1730*/  ISETP.NE.AND.EX P1, PT, RZ, UR5, PT, P1 ;  /* 0x00000005ff007c0c */ /* 0x000fda000bf25310 */
[----:B------:R-:W-:-:S04]  /*1740*/  @P1 IADD3 R6, P2, R28, UR4, RZ ;  /* 0x000000041c061c10 */ /* 0x000fc8000ff5e0ff */
[----:B------:R-:W-:-:S05]  /*1750*/  @P1 IADD3.X R7, R30, UR5, RZ, P2, !PT ;  /* 0x000000051e071c10 */ /* 0x000fca00097fe4ff */
[----:B------:R0:W5:Y:S01]  /*1760*/  @P1 LDG.E R113, desc[UR42][R6.64] ;  /* 0x0000002a06711981 */ /* 0x000162000c1e1900 */
[----:B--2---:R-:W-:-:S05]  /*1770*/  @P0 IMAD.IADD R2, R9, 0x1, -R0 ;  /* 0x0000000109020824 */ /* 0x004fca00078e0a00 */
[----:B------:R-:W-:-:S05]  /*1780*/  IADD3 R125, R11, R2, RZ ;  /* 0x000000020b7d7210 */ /* 0x000fca0007ffe0ff */
[----:B------:R-:W-:-:S05]  /*1790*/  VIADD R0, R125, 0x7f ;  /* 0x0000007f7d007836 */ /* 0x000fca0000000000 */
[----:B------:R-:W-:-:S04]  /*17a0*/  SHF.R.S32.HI R3, RZ, 0x1f, R0 ;  /* 0x0000001fff037819 */ /* 0x000fc80000011400 */
[----:B------:R-:W-:-:S04]  /*17b0*/  LEA.HI R3, R3, R0, RZ, 0x7 ;  /* 0x0000000003037211 */ /* 0x000fc800078f38ff */
[----:B------:R-:W-:Y:S02]  /*17c0*/  LOP3.LUT R5, R3, 0xffffff80, RZ, 0xc0, !PT ;  /* 0xffffff8003057812 */ /* 0x000fe400078ec0ff */
[----:B------:R-:W-:Y:S02]  /*17d0*/  SHF.R.S32.HI R153, RZ, 0x7, R3 ;  /* 0x00000007ff997819 */ /* 0x000fe40000011403 */
[----:B------:R-:W-:-:S04]  /*17e0*/  VIADDMNMX R5, R5, -R11, R2, PT ;  /* 0x8000000b05057246 */ /* 0x000fc80003800102 */
[----:B------:R-:W-:Y:S02]  /*17f0*/  ISETP.GT.AND P0, PT, R5, R24, PT ;  /* 0x000000180500720c */ /* 0x000fe40003f04270 */
[----:B------:R-:W-:-:S05]  /*1800*/  SHF.R.U32.HI R24, RZ, 0x7, R24 ;  /* 0x00000007ff187819 */ /* 0x000fca0000011618 */
[----:B------:R-:W-:-:S06]  /*1810*/  IMAD.MOV.U32 R25, RZ, RZ, R24 ;  /* 0x000000ffff197224 */ /* 0x000fcc00078e0018 */
[----:B------:R-:W-:-:S05]  /*1820*/  @P0 VIADD R0, R5, 0x7f ;  /* 0x0000007f05000836 */ /* 0x000fca0000000000 */
[----:B------:R-:W-:-:S04]  /*1830*/  @P0 SHF.R.S32.HI R5, RZ, 0x1f, R0 ;  /* 0x0000001fff050819 */ /* 0x000fc80000011400 */
[----:B------:R-:W-:-:S04]  /*1840*/  @P0 LEA.HI R5, R5, R0, RZ, 0x7 ;  /* 0x0000000005050211 */ /* 0x000fc800078f38ff */
[----:B------:R-:W-:Y:S02]  /*1850*/  @P0 SHF.R.S32.HI R25, RZ, 0x7, R5 ;  /* 0x00000007ff190819 */ /* 0x000fe40000011405 */
[----:B------:R-:W-:Y:S02]  /*1860*/  PLOP3.LUT P0, PT, PT, PT, PT, 0x80, 0x0 ;  /* 0x000000000000781c */ /* 0x000fe40003f0f070 */
[----:B------:R-:W-:-:S13]  /*1870*/  ISETP.GT.AND P1, PT, R25, R24, PT ;  /* 0x000000181900720c */ /* 0x000fda0003f24270 */
[----:B0-----:R-:W-:Y:S05]  /*1880*/  @!P1 BRA `(.L_x_347) ;  /* 0x000000ac00009947 */ /* 0x001fea0003800000 */
[----:B------:R-:W-:Y:S01]  /*1890*/  IADD3 R0, R22, 0x28400, RZ ;  /* 0x0002840016007810 */ /* 0x000fe20007ffe0ff */
[----:B------:R-:W-:Y:S03]  /*18a0*/  BSSY B6, `(.L_x_348) ;  /* 0x0000013000067945 */ /* 0x000fe60003800000 */
[----:B------:R-:W-:-:S13]  /*18b0*/  LOP3.LUT P0, RZ, R0, 0x3ff, RZ, 0xc0, !PT ;  /* 0x000003ff00ff7812 */ /* 0x000fda000780c0ff */
[----:B------:R-:W-:Y:S05]  /*18c0*/  @!P0 BRA `(.L_x_349) ;  /* 0x0000000000408947 */ /* 0x000fea0003800000 */
[----:B------:R-:W-:Y:S01]  /*18d0*/  MOV R0, 0x0 ;  /* 0x0000000000007802 */ /* 0x000fe20000000f00 */
[----:B------:R-:W-:Y:S01]  /*18e0*/  ULDC.64 UR4, c[0x4][0x198] ;  /* 0x0100660000047ab9 */ /* 0x000fe20000000a00 */
[----:B------:R-:W-:Y:S01]  /*18f0*/  ULDC.64 UR6, c[0x4][0x100] ;  /* 0x0100400000067ab9 */ /* 0x000fe20000000a00 */
[----:B------:R-:W-:Y:S01]  /*1900*/  IMAD.U32 R4, RZ, RZ, UR4 ;  /* 0x00000004ff047e24 */ /* 0x000fe2000f8e00ff */
[----:B------:R0:W1:Y:S01]  /*1910*/  LDC.64 R14, c[0x4][R0] ;  /* 0x01000000000e7b82 */ /* 0x0000620000000a00 */
[----:B------:R-:W-:Y:S01]  /*1920*/  IMAD.U32 R5, RZ, RZ, UR5 ;  /* 0x00000005ff057e24 */ /* 0x000fe2000f8e00ff */
[----:B------:R-:W-:Y:S01]  /*1930*/  ULDC.64 UR4, c[0x4][0x1a0] ;  /* 0x0100680000047ab9 */ /* 0x000fe20000000a00 */
[----:B------:R-:W-:Y:S01]  /*1940*/  MOV R10, UR6 ;  /* 0x00000006000a7c02 */ /* 0x000fe20008000f00 */
[----:B------:R-:W-:Y:S02]  /*1950*/  IMAD.U32 R6, RZ, RZ, UR4 ;  /* 0x00000004ff067e24 */ /* 0x000fe4000f8e00ff */
[----:B------:R-:W-:-:S02]  /*1960*/  IMAD.U32 R7, RZ, RZ, UR5 ;  /* 0x00000005ff077e24 */ /* 0x000fc4000f8e00ff */
[----:B------:R-:W-:Y:S02]  /*1970*/  IMAD.U32 R11, RZ, RZ, UR7 ;  /* 0x00000007ff0b7e24 */ /* 0x000fe4000f8e00ff */
[----:B------:R-:W-:Y:S02]  /*1980*/  IMAD.MOV.U32 R8, RZ, RZ, 0x70 ;  /* 0x00000070ff087424 */ /* 0x000fe400078e00ff */
[----:B------:R-:W-:Y:S02]  /*1990*/  IMAD.MOV.U32 R12, RZ, RZ, 0x1 ;  /* 0x00000001ff0c7424 */ /* 0x000fe400078e00ff */
[----:B0-----:R-:W-:-:S07]  /*19a0*/  IMAD.MOV.U32 R13, RZ, RZ, RZ ;  /* 0x000000ffff0d7224 */ /* 0x001fce00078e00ff */
[----:B------:R-:W-:-:S07]  /*19b0*/  LEPC R20, `(.L_x_349) ;  /* 0x000000001014794e */ /* 0x000fce0000000000 */
[----:B-1---5:R-:W-:Y:S05]  /*19c0*/  CALL.ABS.NOINC R14 ;  /* 0x000000000e007343 */ /* 0x022fea0003c00000 */
.L_x_349:
[----:B------:R-:W-:Y:S05]  /*19d0*/  BSYNC B6 ;  /* 0x0000000000067941 */ /* 0x000fea0003800000 */
.L_x_348:
        /* <DEDUP_REMOVED lines=20> */
.L_x_351:
[----:B------:R-:W-:Y:S05]  /*1b20*/  BSYNC B6 ;  /* 0x0000000000067941 */ /* 0x000fea0003800000 */
.L_x_350:
[----:B------:R-:W-:Y:S01]  /*1b30*/  ULDC.64 UR4, c[0x0][0x9f8] ;  /* 0x00027e0000047ab9 */ /* 0x000fe20000000a00 */
[----:B------:R-:W-:Y:S01]  /*1b40*/  IADD3 R88, R29, R26, RZ ;  /* 0x0000001a1d587210 */ /* 0x000fe20007ffe0ff */
[----:B------:R-:W2:Y:S01]  /*1b50*/  LDL R21, [R1+0x24] ;  /* 0x0000240001157983 */ /* 0x000ea20000100800 */
[----:B------:R-:W-:Y:S01]  /*1b60*/  ISETP.NE.U32.AND P0, PT, RZ, UR4, PT ;  /* 0x00000004ff007c0c */ /* 0x000fe2000bf05070 */
[----:B------:R-:W0:Y:S01]  /*1b70*/  LDC.64 R104, c[0x0][0x300] ;  /* 0x0000c000ff687b82 */ /* 0x000e220000000a00 */
[----:B------:R-:W-:Y:S01]  /*1b80*/  SHF.R.S32.HI R8, RZ, 0x1f, R31 ;  /* 0x0000001fff087819 */ /* 0x000fe2000001141f */
[----:B------:R-:W3:Y:S01]  /*1b90*/  LDL R26, [R1+0x28] ;  /* 0x00002800011a7983 */ /* 0x000ee20000100800 */
[----:B------:R-:W-:Y:S01]  /*1ba0*/  ISETP.NE.AND.EX P0, PT, RZ, UR5, PT, P0 ;  /* 0x00000005ff007c0c */ /* 0x000fe2000bf05300 */
[----:B------:R-:W-:Y:S02]  /*1bb0*/  ULDC.64 UR6, c[0x0][0xa08] ;  /* 0x0002820000067ab9 */ /* 0x000fe40000000a00 */
[----:B------:R-:W4:Y:S02]  /*1bc0*/  LDL R15, [R1+0x20] ;  /* 0x00002000010f7983 */ /* 0x000f240000100800 */
[----:B------:R-:W1:Y:S08]  /*1bd0*/  LDC R39, c[0x0][0x3f4] ;  /* 0x0000fd00ff277b82 */ /* 0x000e700000000800 */
[----:B------:R-:W-:Y:S01]  /*1be0*/  @P0 IADD3 R4, P1, R28, UR4, RZ ;  /* 0x000000041c040c10 */ /* 0x000fe2000ff3e0ff */
[----:B------:R-:W1:Y:S01]  /*1bf0*/  S2R R20, SR_TID.X ;  /* 0x0000000000147919 */ /* 0x000e620000002100 */
[----:B------:R-:W1:Y:S02]  /*1c00*/  LDC.64 R32, c[0x0][0x3f8] ;  /* 0x0000fe00ff207b82 */ /* 0x000e640000000a00 */
[----:B------:R-:W-:Y:S01]  /*1c10*/  @P0 IADD3.X R5, R30, UR5, RZ, P1, !PT ;  /* 0x000000051e050c10 */ /* 0x000fe20008ffe4ff */
[----:B------:R-:W-:-:S04]  /*1c20*/  ULDC.64 UR4, c[0x0][0x308] ;  /* 0x0000c20000047ab9 */ /* 0x000fc80000000a00 */
[----:B------:R0:W2:Y:S01]  /*1c30*/  @P0 LDG.E R27, desc[UR42][R4.64] ;  /* 0x0000002a041b0981 */ /* 0x0000a2000c1e1900 */
[----:B------:R-:W-:Y:S01]  /*1c40*/  SHF.R.S32.HI R43, RZ, 0x1f, R88 ;  /* 0x0000001fff2b7819 */ /* 0x000fe20000011458 */
[----:B0-----:R-:W-:Y:S01]  /*1c50*/  IMAD.WIDE.U32 R6, R88, R104, RZ ;  /* 0x0000006858067225 */ /* 0x001fe200078e00ff */
[----:B------:R-:W-:-:S03]  /*1c60*/  ISETP.NE.U32.AND P0, PT, RZ, UR6, PT ;  /* 0x00000006ff007c0c */ /* 0x000fc6000bf05070 */
[----:B------:R-:W-:Y:S01]  /*1c70*/  IMAD R0, R43, R104, RZ ;  /* 0x000000682b007224 */ /* 0x000fe200078e02ff */
[----:B------:R-:W-:-:S03]  /*1c80*/  ISETP.NE.AND.EX P0, PT, RZ, UR7, PT, P0 ;  /* 0x00000007ff007c0c */ /* 0x000fc6000bf05300 */
[----:B------:R-:W-:Y:S02]  /*1c90*/  IMAD R3, R88, R105, R0 ;  /* 0x0000006958037224 */ /* 0x000fe400078e0200 */
[----:B------:R-:W-:Y:S02]  /*1ca0*/  IMAD R0, R8, UR4, RZ ;  /* 0x0000000408007c24 */ /* 0x000fe4000f8e02ff */
[----:B------:R-:W-:Y:S02]  /*1cb0*/  IMAD.IADD R7, R7, 0x1, R3 ;  /* 0x0000000107077824 */ /* 0x000fe400078e0203 */
[C---:B------:R-:W-:Y:S02]  /*1cc0*/  IMAD R3, R31.reuse, UR5, R0 ;  /* 0x000000051f037c24 */ /* 0x040fe4000f8e0200 */
[----:B------:R-:W-:Y:S01]  /*1cd0*/  IMAD.WIDE.U32 R4, R31, UR4, R6 ;  /* 0x000000041f047c25 */ /* 0x000fe2000f8e0006 */
[----:B------:R-:W-:-:S03]  /*1ce0*/  ULDC.64 UR4, c[0x0][0x310] ;  /* 0x0000c40000047ab9 */ /* 0x000fc60000000a00 */
[----:B------:R-:W-:Y:S01]  /*1cf0*/  IMAD.IADD R5, R5, 0x1, R3 ;  /* 0x0000000105057824 */ /* 0x000fe200078e0203 */
[----:B-1----:R-:W-:-:S04]  /*1d00*/  SHF.R.U32.HI R36, RZ, 0x7, R20 ;  /* 0x00000007ff247819 */ /* 0x002fc80000011614 */
[----:B------:R-:W-:Y:S02]  /*1d10*/  ISETP.NE.AND P6, PT, R36, 0x1, PT ;  /* 0x000000012400780c */ /* 0x000fe40003fc5270 */
[----:B------:R-:W-:Y:S01]  /*1d20*/  ISETP.GE.AND P2, PT, R16, R39, PT ;  /* 0x000000271000720c */ /* 0x000fe20003f46270 */
[----:B------:R-:W-:Y:S01]  /*1d30*/  VIADD R28, R23, 0x20 ;  /* 0x00000020171c7836 */ /* 0x000fe20000000000 */
[----:B------:R-:W-:Y:S02]  /*1d40*/  SHF.R.S32.HI R34, RZ, 0x1f, R23 ;  /* 0x0000001fff227819 */ /* 0x000fe40000011417 */
[----:B------:R-:W-:Y:S01]  /*1d50*/  SHF.R.S32.HI R19, RZ, 0x1f, R18 ;  /* 0x0000001fff137819 */ /* 0x000fe20000011412 */
[----:B------:R-:W-:-:S05]  /*1d60*/  IMAD.SHL.U32 R28, R28, 0x80, RZ ;  /* 0x000000801c1c7824 */ /* 0x000fca00078e00ff */
[----:B------:R-:W-:Y:S01]  /*1d70*/  LOP3.LUT R28, R28, 0x380, RZ, 0xc0, !PT ;  /* 0x000003801c1c7812 */ /* 0x000fe200078ec0ff */
[C---:B------:R-:W-:Y:S01]  /*1d80*/  IMAD.WIDE.U32 R10, R23.reuse, R32, R16 ;  /* 0x00000020170a7225 */ /* 0x040fe200078e0010 */
[----:B------:R-:W-:-:S04]  /*1d90*/  SHF.L.U32 R29, R23, 0x7, RZ ;  /* 0x00000007171d7819 */ /* 0x000fc800000006ff */
[----:B------:R-:W-:Y:S01]  /*1da0*/  LOP3.LUT R29, R29, 0x380, RZ, 0xc0, !PT ;  /* 0x000003801d1d7812 */ /* 0x000fe200078ec0ff */
[----:B------:R-:W-:-:S04]  /*1db0*/  VIADD R30, R23, 0x20 ;  /* 0x00000020171e7836 */ /* 0x000fc80000000000 */
[----:B------:R-:W-:-:S05]  /*1dc0*/  IMAD.SHL.U32 R30, R30, 0x80, RZ ;  /* 0x000000801e1e7824 */ /* 0x000fca00078e00ff */
[----:B------:R-:W-:-:S04]  /*1dd0*/  LOP3.LUT R30, R30, 0x380, RZ, 0xc0, !PT ;  /* 0x000003801e1e7812 */ /* 0x000fc800078ec0ff */
[----:B------:R-:W-:Y:S01]  /*1de0*/  SHF.R.U32.HI R30, RZ, 0x3, R30 ;  /* 0x00000003ff1e7819 */ /* 0x000fe2000001161e */
[C---:B------:R-:W-:Y:S01]  /*1df0*/  IMAD.SHL.U32 R90, R104.reuse, 0x20, RZ ;  /* 0x00000020685a7824 */ /* 0x040fe200078e00ff */
[----:B------:R-:W-:Y:S01]  /*1e00*/  SHF.L.U64.HI R91, R104, 0x5, R105 ;  /* 0x00000005685b7819 */ /* 0x000fe20000010269 */
[----:B------:R-:W-:-:S04]  /*1e10*/  IMAD.WIDE.U32 R46, R23, R104, R16 ;  /* 0x00000068172e7225 */ /* 0x000fc800078e0010 */
[C---:B------:R-:W-:Y:S01]  /*1e20*/  IMAD.WIDE.U32 R130, R23.reuse, R104, R90 ;  /* 0x0000006817827225 */ /* 0x040fe200078e005a */
[----:B------:R-:W-:-:S03]  /*1e30*/  IADD3 R38, R23, 0x20, RZ ;  /* 0x0000002017267810 */ /* 0x000fc60007ffe0ff */
[----:B------:R-:W-:Y:S01]  /*1e40*/  IMAD.SHL.U32 R112, R39, 0x2, RZ ;  /* 0x0000000227707824 */ /* 0x000fe200078e00ff */
[----:B------:R-:W-:Y:S01]  /*1e50*/  SHF.R.S32.HI R118, RZ, 0x1f, R38 ;  /* 0x0000001fff767819 */ /* 0x000fe20000011426 */
[----:B------:R-:W-:Y:S01]  /*1e60*/  VIADD R38, R23, 0x60 ;  /* 0x0000006017267836 */ /* 0x000fe20000000000 */
[----:B------:R-:W-:Y:S01]  /*1e70*/  IADD3 R128, R36, 0x8, RZ ;  /* 0x0000000824807810 */ /* 0x000fe20007ffe0ff */
[----:B------:R-:W-:-:S03]  /*1e80*/  IMAD.SHL.U32 R129, R104, 0x80, RZ ;  /* 0x0000008068817824 */ /* 0x000fc600078e00ff */
[----:B------:R-:W-:Y:S02]  /*1e90*/  SHF.R.S32.HI R116, RZ, 0x1f, R38 ;  /* 0x0000001fff747819 */ /* 0x000fe40000011426 */
[----:B--2---:R-:W-:Y:S02]  /*1ea0*/  SHF.R.S32.HI R0, RZ, 0x1f, R27 ;  /* 0x0000001fff007819 */ /* 0x004fe4000001141b */
[----:B------:R-:W-:Y:S02]  /*1eb0*/  SEL R101, R27, RZ, !P0 ;  /* 0x000000ff1b657207 */ /* 0x000fe40004000000 */
[----:B------:R-:W-:-:S03]  /*1ec0*/  SEL R9, R0, RZ, !P0 ;  /* 0x000000ff00097207 */ /* 0x000fc60004000000 */
[----:B------:R-:W-:Y:S02]  /*1ed0*/  IMAD.WIDE.U32 R102, R101, UR4, R4 ;  /* 0x0000000465667c25 */ /* 0x000fe4000f8e0004 */
[----:B------:R-:W0:Y:S02]  /*1ee0*/  LDC.64 R4, c[0x0][0x408] ;  /* 0x00010200ff047b82 */ /* 0x000e240000000a00 */
[----:B------:R-:W-:-:S04]  /*1ef0*/  IMAD R0, R9, UR4, RZ ;  /* 0x0000000409007c24 */ /* 0x000fc8000f8e02ff */
[----:B------:R-:W-:Y:S01]  /*1f00*/  IMAD R41, R101, UR5, R0 ;  /* 0x0000000565297c24 */ /* 0x000fe2000f8e0200 */
[----:B------:R-:W-:Y:S05]  /*1f10*/  @!P6 WARPSYNC.ALL ;  /* 0x000000000000e948 */ /* 0x000fea0003800000 */
[----:B------:R-:W-:Y:S02]  /*1f20*/  ULDC.64 UR4, c[0x0][0x330] ;  /* 0x0000cc0000047ab9 */ /* 0x000fe40000000a00 */
[----:B------:R-:W-:Y:S02]  /*1f30*/  IMAD R0, R8, UR4, RZ ;  /* 0x0000000408007c24 */ /* 0x000fe4000f8e02ff */
[----:B------:R-:W-:-:S04]  /*1f40*/  IMAD.WIDE.U32 R6, R31, UR4, R16 ;  /* 0x000000041f067c25 */ /* 0x000fc8000f8e0010 */
[----:B------:R-:W-:Y:S01]  /*1f50*/  IMAD R3, R31, UR5, R0 ;  /* 0x000000051f037c24 */ /* 0x000fe2000f8e0200 */
[----:B------:R-:W-:-:S03]  /*1f60*/  ULDC.64 UR4, c[0x0][0x338] ;  /* 0x0000ce0000047ab9 */ /* 0x000fc60000000a00 */
[----:B------:R-:W-:Y:S02]  /*1f70*/  IMAD.IADD R7, R7, 0x1, R3 ;  /* 0x0000000107077824 */ /* 0x000fe400078e0203 */
[----:B------:R-:W-:-:S04]  /*1f80*/  IMAD R3, R9, UR4, RZ ;  /* 0x0000000409037c24 */ /* 0x000fc8000f8e02ff */
[----:B------:R-:W-:Y:S01]  /*1f90*/  IMAD R109, R101, UR5, R3 ;  /* 0x00000005656d7c24 */ /* 0x000fe2000f8e0203 */
[----:B------:R-:W-:Y:S01]  /*1fa0*/  SEL R3, R39, RZ, P2 ;  /* 0x000000ff27037207 */ /* 0x000fe20001000000 */
[----:B0-----:R-:W-:-:S04]  /*1fb0*/  IMAD R12, R34, R4, RZ ;  /* 0x00000004220c7224 */ /* 0x001fc800078e02ff */
[----:B------:R-:W-:Y:S02]  /*1fc0*/  IMAD.IADD R3, R16, 0x1, R3 ;  /* 0x0000000110037824 */ /* 0x000fe400078e0203 */
[----:B------:R-:W-:-:S03]  /*1fd0*/  IMAD.WIDE.U32 R8, R23, R4, R18 ;  /* 0x0000000417087225 */ /* 0x000fc600078e0012 */
[----:B------:R-:W-:Y:S01]  /*1fe0*/  SHF.R.S32.HI R14, RZ, 0x1f, R3 ;  /* 0x0000001fff0e7819 */ /* 0x000fe20000011403 */
[----:B------:R-:W-:-:S03]  /*1ff0*/  IMAD R93, R23, R5, R12 ;  /* 0x00000005175d7224 */ /* 0x000fc600078e020c */
[----:B------:R-:W-:Y:S01]  /*2000*/  LEA.HI R48, R14, R3, RZ, 0x4 ;  /* 0x000000030e307211 */ /* 0x000fe200078f20ff */
[----:B------:R-:W-:-:S03]  /*2010*/  IMAD.IADD R95, R9, 0x1, R93 ;  /* 0x00000001095f7824 */ /* 0x000fc600078e025d */
[----:B------:R-:W-:Y:S02]  /*2020*/  LOP3.LUT R9, R28, 0x70, R48, 0xf8, !PT ;  /* 0x000000701c097812 */ /* 0x000fe400078ef830 */
[----:B------:R-:W0:Y:S01]  /*2030*/  S2R R28, SR_TID.X ;  /* 0x00000000001c7919 */ /* 0x000e220000002100 */
[----:B------:R-:W-:Y:S02]  /*2040*/  IMAD R0, R34, R32, RZ ;  /* 0x0000002022007224 */ /* 0x000fe400078e02ff */
[----:B------:R-:W-:Y:S02]  /*2050*/  VIADD R27, R23, 0x40 ;  /* 0x00000040171b7836 */ /* 0x000fe40000000000 */
[----:B------:R-:W-:-:S04]  /*2060*/  IMAD.WIDE.U32 R100, R101, UR4, R6 ;  /* 0x0000000465647c25 */ /* 0x000fc8000f8e0006 */
[----:B------:R-:W-:Y:S01]  /*2070*/  IMAD.MOV.U32 R94, RZ, RZ, R8 ;  /* 0x000000ffff5e7224 */ /* 0x000fe200078e0008 */
[----:B-----5:R-:W-:Y:S01]  /*2080*/  SHF.R.S32.HI R31, RZ, 0x1f, R113 ;  /* 0x0000001fff1f7819 */ /* 0x020fe20000011471 */
[----:B------:R-:W-:Y:S01]  /*2090*/  IMAD R13, R23, R33, R0 ;  /* 0x00000021170d7224 */ /* 0x000fe200078e0200 */
[----:B------:R-:W-:Y:S01]  /*20a0*/  LOP3.LUT R9, R9, R30, RZ, 0x3c, !PT ;  /* 0x0000001e09097212 */ /* 0x000fe200078e3cff */
[C---:B------:R-:W-:Y:S01]  /*20b0*/  IMAD.WIDE.U32 R6, R23.reuse, R32, R18 ;  /* 0x0000002017067225 */ /* 0x040fe200078e0012 */
[----:B------:R-:W-:Y:S01]  /*20c0*/  IADD3 R88, P0, R23, R88, RZ ;  /* 0x0000005817587210 */ /* 0x000fe20007f1e0ff */
[----:B------:R-:W-:Y:S02]  /*20d0*/  ULDC UR4, c[0x0][0x2f4] ;  /* 0x0000bd0000047ab9 */ /* 0x000fe40000000800 */
[----:B------:R-:W-:Y:S01]  /*20e0*/  IMAD.SHL.U32 R27, R27, 0x80, RZ ;  /* 0x000000801b1b7824 */ /* 0x000fe200078e00ff */
[----:B------:R-:W-:Y:S01]  /*20f0*/  IADD3 R11, R13, R11, RZ ;  /* 0x0000000b0d0b7210 */ /* 0x000fe20007ffe0ff */
[----:B------:R-:W-:-:S02]  /*2100*/  IMAD.IADD R7, R7, 0x1, R13 ;  /* 0x0000000107077824 */ /* 0x000fc400078e020d */
[----:B------:R-:W-:Y:S01]  /*2110*/  IMAD.WIDE.U32 R12, R23, R4, R16 ;  /* 0x00000004170c7225 */ /* 0x000fe200078e0010 */
[----:B------:R-:W-:Y:S02]  /*2120*/  LOP3.LUT R27, R27, 0x380, RZ, 0xc0, !PT ;  /* 0x000003801b1b7812 */ /* 0x000fe400078ec0ff */
[----:B------:R-:W-:Y:S02]  /*2130*/  LEA.HI R8, R14, R3, RZ, 0x7 ;  /* 0x000000030e087211 */ /* 0x000fe400078f38ff */
[----:B------:R-:W-:Y:S02]  /*2140*/  MOV R92, R12 ;  /* 0x0000000c005c7202 */ /* 0x000fe40000000f00 */
[--C-:B------:R-:W-:Y:S02]  /*2150*/  LOP3.LUT R3, R29, 0x70, R48.reuse, 0xf8, !PT ;  /* 0x000000701d037812 */ /* 0x100fe400078ef830 */
[----:B------:R-:W-:Y:S01]  /*2160*/  LOP3.LUT R12, R27, 0x70, R48, 0xf8, !PT ;  /* 0x000000701b0c7812 */ /* 0x000fe200078ef830 */
[----:B0-----:R-:W-:Y:S01]  /*2170*/  VIADD R35, R28, 0xffffff80 ;  /* 0xffffff801c237836 */ /* 0x001fe20000000000 */
[C---:B------:R-:W-:Y:S01]  /*2180*/  IADD3 R29, R23.reuse, 0x40, RZ ;  /* 0x00000040171d7810 */ /* 0x040fe20007ffe0ff */
[----:B------:R-:W-:-:S03]  /*2190*/  IMAD.SHL.U32 R27, R23, 0x80, RZ ;  /* 0x00000080171b7824 */ /* 0x000fc600078e00ff */
[----:B------:R-:W-:Y:S01]  /*21a0*/  SHF.R.S32.HI R28, RZ, 0x1f, R35 ;  /* 0x0000001fff1c7819 */ /* 0x000fe20000011423 */
[----:B------:R-:W-:Y:S01]  /*21b0*/  IMAD.SHL.U32 R29, R29, 0x80, RZ ;  /* 0x000000801d1d7824 */ /* 0x000fe200078e00ff */
[----:B------:R-:W-:Y:S02]  /*21c0*/  LOP3.LUT R27, R27, 0x380, RZ, 0xc0, !PT ;  /* 0x000003801b1b7812 */ /* 0x000fe400078ec0ff */
[----:B------:R-:W-:Y:S02]  /*21d0*/  LEA.HI R28, R28, R35, RZ, 0x6 ;  /* 0x000000231c1c7211 */ /* 0x000fe400078f30ff */
[----:B------:R-:W-:Y:S02]  /*21e0*/  SHF.R.U32.HI R27, RZ, 0x3, R27 ;  /* 0x00000003ff1b7819 */ /* 0x000fe4000001161b */
[----:B------:R-:W-:Y:S01]  /*21f0*/  LOP3.LUT R29, R29, 0x380, RZ, 0xc0, !PT ;  /* 0x000003801d1d7812 */ /* 0x000fe200078ec0ff */
[----:B------:R-:W-:Y:S01]  /*2200*/  IMAD.SHL.U32 R8, R8, 0x80, RZ ;  /* 0x0000008008087824 */ /* 0x000fe200078e00ff */
[----:B------:R-:W-:Y:S01]  /*2210*/  LOP3.LUT R3, R3, R27, RZ, 0x3c, !PT ;  /* 0x0000001b03037212 */ /* 0x000fe200078e3cff */
[----:B------:R-:W-:Y:S01]  /*2220*/  IMAD.SHL.U32 R28, R28, 0x10, RZ ;  /* 0x000000101c1c7824 */ /* 0x000fe200078e00ff */
[----:B------:R-:W-:-:S02]  /*2230*/  LOP3.LUT R14, R237, 0x70, R48, 0xf8, !PT ;  /* 0x00000070ed0e7812 */ /* 0x000fc400078ef830 */
[----:B------:R-:W-:Y:S02]  /*2240*/  SHF.R.U32.HI R29, RZ, 0x3, R29 ;  /* 0x00000003ff1d7819 */ /* 0x000fe4000001161d */
[----:B------:R-:W-:Y:S01]  /*2250*/  SHF.R.U32.HI R27, RZ, 0x3, R237 ;  /* 0x00000003ff1b7819 */ /* 0x000fe200000116ed */
[----:B------:R-:W-:Y:S01]  /*2260*/  IMAD.IADD R93, R93, 0x1, R13 ;  /* 0x000000015d5d7824 */ /* 0x000fe200078e020d */
[----:B------:R-:W-:Y:S02]  /*2270*/  LOP3.LUT R8, R8, 0xffffc000, RZ, 0xc0, !PT ;  /* 0xffffc00008087812 */ /* 0x000fe400078ec0ff */
[----:B------:R-:W-:Y:S02]  /*2280*/  LOP3.LUT R28, R28, 0xfffffc00, RZ, 0xc0, !PT ;  /* 0xfffffc001c1c7812 */ /* 0x000fe400078ec0ff */
[----:B------:R-:W-:Y:S02]  /*2290*/  LOP3.LUT R13, R12, R29, RZ, 0x3c, !PT ;  /* 0x0000001d0c0d7212 */ /* 0x000fe400078e3cff */
[----:B------:R-:W-:-:S02]  /*22a0*/  LOP3.LUT R27, R14, R27, RZ, 0x3c, !PT ;  /* 0x0000001b0e1b7212 */ /* 0x000fc400078e3cff */
[-C--:B------:R-:W-:Y:S02]  /*22b0*/  IADD3 R30, R3, R8.reuse, R28 ;  /* 0x00000008031e7210 */ /* 0x080fe40007ffe01c */
[-C--:B---3--:R-:W-:Y:S02]  /*22c0*/  IADD3 R29, R9, R8.reuse, R26 ;  /* 0x00000008091d7210 */ /* 0x088fe40007ffe01a */
[-C--:B------:R-:W-:Y:S02]  /*22d0*/  IADD3 R28, R13, R8.reuse, R21 ;  /* 0x000000080d1c7210 */ /* 0x080fe40007ffe015 */
[----:B----4-:R-:W-:Y:S01]  /*22e0*/  IADD3 R27, R27, R8, R15 ;  /* 0x000000081b1b7210 */ /* 0x010fe20007ffe00f */
[----:B------:R-:W-:Y:S01]  /*22f0*/  IMAD R8, R31, R4, RZ ;  /* 0x000000041f087224 */ /* 0x000fe200078e02ff */
[----:B------:R-:W-:Y:S01]  /*2300*/  SHF.L.U64.HI R12, R4, 0x5, R5 ;  /* 0x00000005040c7819 */ /* 0x000fe20000010205 */
[----:B------:R-:W-:-:S04]  /*2310*/  IMAD.WIDE.U32 R98, R113, R32, R6 ;  /* 0x0000002071627225 */ /* 0x000fc800078e0006 */
[C---:B------:R-:W-:Y:S01]  /*2320*/  IMAD.WIDE.U32 R96, R113.reuse, R32, R10 ;  /* 0x0000002071607225 */ /* 0x040fe200078e000a */
[C-C-:B------:R-:W-:Y:S02]  /*2330*/  SHF.L.U64.HI R11, R4.reuse, 0x6, R5.reuse ;  /* 0x00000006040b7819 */ /* 0x140fe40000010205 */
[C---:B------:R-:W-:Y:S01]  /*2340*/  SHF.L.U64.HI R10, R4.reuse, 0x7, R5 ;  /* 0x00000007040a7819 */ /* 0x040fe20000010205 */
[----:B------:R-:W-:Y:S02]  /*2350*/  IMAD R45, R113, R5, R8 ;  /* 0x00000005712d7224 */ /* 0x000fe400078e0208 */
[----:B------:R-:W-:Y:S02]  /*2360*/  VIADD R35, R23, 0x40 ;  /* 0x0000004017237836 */ /* 0x000fe40000000000 */
[C---:B------:R-:W-:Y:S02]  /*2370*/  IMAD.SHL.U32 R9, R4.reuse, 0x20, RZ ;  /* 0x0000002004097824 */ /* 0x040fe400078e00ff */
[----:B------:R-:W-:-:S02]  /*2380*/  IMAD.SHL.U32 R8, R4, 0x40, RZ ;  /* 0x0000004004087824 */ /* 0x000fc400078e00ff */
[----:B------:R-:W-:-:S04]  /*2390*/  IMAD.WIDE.U32 R94, R113, R4, R94 ;  /* 0x00000004715e7225 */ /* 0x000fc800078e005e */
[----:B------:R-:W-:-:S04]  /*23a0*/  IMAD.WIDE.U32 R92, R113, R4, R92 ;  /* 0x00000004715c7225 */ /* 0x000fc800078e005c */
[----:B------:R-:W-:Y:S02]  /*23b0*/  IMAD.SHL.U32 R7, R4, 0x80, RZ ;  /* 0x0000008004077824 */ /* 0x000fe400078e00ff */
[----:B------:R-:W-:Y:S01]  /*23c0*/  IMAD R4, R34, R104, RZ ;  /* 0x0000006822047224 */ /* 0x000fe200078e02ff */
[----:B------:R-:W-:Y:S01]  /*23d0*/  SHF.R.S32.HI R117, RZ, 0x1f, R35 ;  /* 0x0000001fff757819 */ /* 0x000fe20000011423 */
[----:B------:R-:W-:Y:S02]  /*23e0*/  IMAD R20, R31, R32, RZ ;  /* 0x000000201f147224 */ /* 0x000fe400078e02ff */
[----:B------:R-:W-:Y:S01]  /*23f0*/  IMAD R35, R23, R105, R4 ;  /* 0x0000006917237224 */ /* 0x000fe200078e0204 */
[----:B------:R-:W-:Y:S02]  /*2400*/  IADD3 R4, P1, R90, R130, RZ ;  /* 0x000000825a047210 */ /* 0x000fe40007f3e0ff */
[----:B------:R-:W-:Y:S01]  /*2410*/  IADD3.X R89, R34, R43, RZ, P0, !PT ;  /* 0x0000002b22597210 */ /* 0x000fe200007fe4ff */
[----:B------:R-:W-:Y:S01]  /*2420*/  IMAD.IADD R5, R35, 0x1, R131 ;  /* 0x0000000123057824 */ /* 0x000fe200078e0283 */
[----:B------:R-:W-:Y:S01]  /*2430*/  IADD3 R39, P0, R102, R46, RZ ;  /* 0x0000002e66277210 */ /* 0x000fe20007f1e0ff */
[----:B------:R-:W-:Y:S01]  /*2440*/  IMAD R37, R113, R33, R20 ;  /* 0x0000002171257224 */ /* 0x000fe200078e0214 */
[C---:B------:R-:W-:Y:S01]  /*2450*/  SHF.L.U64.HI R26, R32.reuse, 0x5, R33 ;  /* 0x00000005201a7819 */ /* 0x040fe20000010221 */
[----:B------:R-:W-:Y:S01]  /*2460*/  IMAD.IADD R34, R47, 0x1, R35 ;  /* 0x000000012f227824 */ /* 0x000fe200078e0223 */
[C---:B------:R-:W-:Y:S01]  /*2470*/  SHF.L.U64.HI R21, R32.reuse, 0x6, R33 ;  /* 0x0000000620157819 */ /* 0x040fe20000010221 */
[----:B------:R-:W-:Y:S01]  /*2480*/  IMAD.IADD R41, R103, 0x1, R41 ;  /* 0x0000000167297824 */ /* 0x000fe200078e0229 */
[C---:B------:R-:W-:Y:S01]  /*2490*/  SHF.L.U64.HI R20, R32.reuse, 0x7, R33 ;  /* 0x0000000720147819 */ /* 0x040fe20000010221 */
[C---:B------:R-:W-:Y:S01]  /*24a0*/  IMAD.SHL.U32 R15, R32.reuse, 0x20, RZ ;  /* 0x00000020200f7824 */ /* 0x040fe200078e00ff */
[C---:B------:R-:W-:Y:S01]  /*24b0*/  SHF.L.U32 R14, R32.reuse, 0x6, RZ ;  /* 0x00000006200e7819 */ /* 0x040fe200000006ff */
[----:B------:R-:W-:-:S02]  /*24c0*/  IMAD.SHL.U32 R13, R32, 0x80, RZ ;  /* 0x00000080200d7824 */ /* 0x000fc400078e00ff */
[----:B------:R-:W-:Y:S01]  /*24d0*/  IMAD.X R32, R5, 0x1, R91, P1 ;  /* 0x0000000105207824 */ /* 0x000fe200008e065b */
[----:B------:R-:W-:Y:S01]  /*24e0*/  IADD3 R31, P1, R4, R90, RZ ;  /* 0x0000005a041f7210 */ /* 0x000fe20007f3e0ff */
[----:B------:R-:W-:Y:S01]  /*24f0*/  VIADD R6, R16, 0x80 ;  /* 0x0000008010067836 */ /* 0x000fe20000000000 */
[----:B------:R-:W-:Y:S01]  /*2500*/  P2R R0, PR, RZ, 0x4 ;  /* 0x00000004ff007803 */ /* 0x000fe20000000000 */
[----:B------:R-:W-:Y:S01]  /*2510*/  IMAD.X R44, R34, 0x1, R41, P0 ;  /* 0x00000001222c7824 */ /* 0x000fe200000e0629 */
[----:B------:R-:W-:Y:S02]  /*2520*/  IADD3 R42, P3, R102, 0x80, RZ ;  /* 0x00000080662a7810 */ /* 0x000fe40007f7e0ff */
[----:B------:R-:W-:Y:S02]  /*2530*/  LOP3.LUT R40, R48, 0xfffffff0, RZ, 0xc0, !PT ;  /* 0xfffffff030287812 */ /* 0x000fe400078ec0ff */
[----:B------:R-:W-:Y:S01]  /*2540*/  IADD3 R43, P2, R39, 0x80, RZ ;  /* 0x00000080272b7810 */ /* 0x000fe20007f5e0ff */
[----:B------:R-:W-:Y:S01]  /*2550*/  IMAD.X R35, R32, 0x1, R91, P1 ;  /* 0x0000000120237824 */ /* 0x000fe200008e065b */
[C---:B------:R-:W-:Y:S01]  /*2560*/  SHF.L.U64.HI R3, R104.reuse, 0x7, R105 ;  /* 0x0000000768037819 */ /* 0x040fe20000010269 */
[----:B------:R-:W-:Y:S01]  /*2570*/  IMAD.IADD R36, R99, 0x1, R37 ;  /* 0x0000000163247824 */ /* 0x000fe200078e0225 */
[----:B------:R-:W-:Y:S01]  /*2580*/  SHF.L.U64.HI R33, R104, 0x6, R105 ;  /* 0x0000000668217819 */ /* 0x000fe20000010269 */
[----:B------:R-:W-:Y:S01]  /*2590*/  IMAD.IADD R37, R37, 0x1, R97 ;  /* 0x0000000125257824 */ /* 0x000fe200078e0261 */
[----:B------:R-:W-:Y:S01]  /*25a0*/  IADD3 R38, R95, R45, RZ ;  /* 0x0000002d5f267210 */ /* 0x000fe20007ffe0ff */
[----:B------:R-:W-:Y:S01]  /*25b0*/  IMAD.IADD R45, R45, 0x1, R93 ;  /* 0x000000012d2d7824 */ /* 0x000fe200078e025d */
[----:B------:R-:W-:Y:S01]  /*25c0*/  @!P6 BAR.SYNC.DEFER_BLOCKING 0x9, 0x100 ;  /* 0x024400000000eb1d */ /* 0x000fe20000010000 */
[----:B------:R-:W-:Y:S01]  /*25d0*/  ISETP.GE.AND P0, PT, R16, UR4, PT ;  /* 0x0000000410007c0c */ /* 0x000fe2000bf06270 */
[----:B------:R-:W-:Y:S01]  /*25e0*/  IMAD.X R107, RZ, RZ, R41, P3 ;  /* 0x000000ffff6b7224 */ /* 0x000fe200018e0629 */
[----:B------:R-:W-:Y:S01]  /*25f0*/  ISETP.GE.AND P1, PT, R6, UR4, PT ;  /* 0x0000000406007c0c */ /* 0x000fe2000bf26270 */
[----:B------:R-:W-:Y:S01]  /*2600*/  IMAD.IADD R109, R101, 0x1, R109 ;  /* 0x00000001656d7824 */ /* 0x000fe200078e026d */
[----:B------:R-:W-:-:S02]  /*2610*/  SHF.R.S32.HI R105, RZ, 0x4, R48 ;  /* 0x00000004ff697819 */ /* 0x000fc40000011430 */
[----:B------:R-:W-:Y:S02]  /*2620*/  SHF.R.S32.HI R106, RZ, 0x1f, R40 ;  /* 0x0000001fff6a7819 */ /* 0x000fe40000011428 */
[----:B------:R-:W-:-:S07]  /*2630*/  IADD3.X R108, RZ, R44, RZ, P2, !PT ;  /* 0x0000002cff6c7210 */ /* 0x000fce00017fe4ff */
.L_x_435:
[----:B------:R-:W2:Y:S01]  /*2640*/  LDL R48, [R1+0x34] ;  /* 0x0000340001307983 */ /* 0x000ea20000100800 */
[----:B------:R-:W0:Y:S01]  /*2650*/  LDC R122, c[0x0][0x3f4] ;  /* 0x0000fd00ff7a7b82 */ /* 0x000e220000000800 */
[----:B------:R-:W-:Y:S01]  /*2660*/  VIADD R25, R25, 0xffffffff ;  /* 0xffffffff19197836 */ /* 0x000fe20000000000 */
[----:B------:R-:W-:Y:S05]  /*2670*/  YIELD ;  /* 0x0000000000007946 */ /* 0x000fea0003800000 */
[----:B------:R-:W-:Y:S01]  /*2680*/  ISETP.GT.AND P3, PT, R25, R24, PT ;  /* 0x000000181900720c */ /* 0x000fe20003f64270 */
[----:B------:R-:W-:Y:S03]  /*2690*/  BSSY B0, `(.L_x_352) ;  /* 0x0000962000007945 */ /* 0x000fe60003800000 */
[----:B------:R-:W-:-:S02]  /*26a0*/  P2R R111, PR, RZ, 0x8 ;  /* 0x00000008ff6f7803 */ /* 0x000fc40000000000 */
[----:B0-----:R-:W-:Y:S01]  /*26b0*/  ISETP.GE.AND P2, PT, R122, 0x1, PT ;  /* 0x000000017a00780c */ /* 0x001fe20003f46270 */
[----:B--2---:R-:W-:-:S04]  /*26c0*/  IMAD R49, R232, 0x8000, R48 ;  /* 0x00008000e8317824 */ /* 0x004fc800078e0230 */
[----:B------:R-:W-:-:S08]  /*26d0*/  IMAD.IADD R114, R22, 0x1, R49 ;  /* 0x0000000116727824 */ /* 0x000fd000078e0231 */
[----:B------:R-:W-:Y:S05]  /*26e0*/  @!P2 BRA `(.L_x_353) ;  /* 0x000000900020a947 */ /* 0x000fea0003800000 */
[----:B------:R-:W-:Y:S01]  /*26f0*/  ULDC.U8 UR4, c[0x0][0x410] ;  /* 0x0001040000047ab9 */ /* 0x000fe20000000000 */
[----:B------:R-:W-:Y:S01]  /*2700*/  SHF.R.S32.HI R48, RZ, 0x1f, R25 ;  /* 0x0000001fff307819 */ /* 0x000fe20000011419 */
[-C--:B------:R-:W-:Y:S01]  /*2710*/  IMAD R49, R3, R25.reuse, RZ ;  /* 0x0000001903317224 */ /* 0x080fe200078e02ff */
[----:B------:R-:W-:Y:S01]  /*2720*/  ISETP.NE.AND P2, PT, RZ, UR4, PT ;  /* 0x00000004ff007c0c */ /* 0x000fe2000bf45270 */
[-C--:B------:R-:W-:Y:S02]  /*2730*/  IMAD R50, R20, R25.reuse, RZ ;  /* 0x0000001914327224 */ /* 0x080fe400078e02ff */
[----:B------:R-:W-:Y:S02]  /*2740*/  IMAD R51, R10, R25, RZ ;  /* 0x000000190a337224 */ /* 0x000fe400078e02ff */
[C---:B------:R-:W-:Y:S02]  /*2750*/  IMAD R123, R48.reuse, R129, R49 ;  /* 0x00000081307b7224 */ /* 0x040fe400078e0231 */
[----:B------:R-:W-:-:S02]  /*2760*/  IMAD R53, R48, R13, R50 ;  /* 0x0000000d30357224 */ /* 0x000fc400078e0232 */
[----:B------:R-:W-:Y:S02]  /*2770*/  IMAD R127, R48, R7, R51 ;  /* 0x00000007307f7224 */ /* 0x000fe400078e0233 */
[----:B------:R-:W-:Y:S02]  /*2780*/  IMAD R115, R25, -0x80, R2 ;  /* 0xffffff8019737824 */ /* 0x000fe400078e0202 */
[----:B------:R-:W-:-:S03]  /*2790*/  IMAD.WIDE.U32 R120, R129, R25, RZ ;  /* 0x0000001981787225 */ /* 0x000fc600078e00ff */
[----:B------:R-:W-:Y:S01]  /*27a0*/  VIMNMX R115, R115, 0x80, PT ;  /* 0x0000008073737848 */ /* 0x000fe20003fe0100 */
[----:B------:R-:W-:Y:S01]  /*27b0*/  IMAD.WIDE.U32 R48, R13, R25, RZ ;  /* 0x000000190d307225 */ /* 0x000fe200078e00ff */
[----:B------:R-:W-:-:S03]  /*27c0*/  IADD3 R123, R121, R123, RZ ;  /* 0x0000007b797b7210 */ /* 0x000fc60007ffe0ff */
[----:B------:R-:W-:-:S04]  /*27d0*/  IMAD.WIDE.U32 R50, R7, R25, RZ ;  /* 0x0000001907327225 */ /* 0x000fc800078e00ff */
[----:B------:R-:W-:Y:S02]  /*27e0*/  IMAD.IADD R133, R49, 0x1, R53 ;  /* 0x0000000131857824 */ /* 0x000fe400078e0235 */
[----:B------:R-:W-:Y:S01]  /*27f0*/  IMAD.IADD R127, R51, 0x1, R127 ;  /* 0x00000001337f7824 */ /* 0x000fe200078e027f */
[----:B------:R-:W-:Y:S06]  /*2800*/  @!P2 BRA `(.L_x_354) ;  /* 0x000000440054a947 */ /* 0x000fec0003800000 */
[----:B------:R-:W-:Y:S01]  /*2810*/  ISETP.GE.AND P2, PT, R23, R115, PT ;  /* 0x000000731700720c */ /* 0x000fe20003f46270 */
[----:B------:R-:W-:Y:S01]  /*2820*/  BSSY B1, `(.L_x_355) ;  /* 0x0000017000017945 */ /* 0x000fe20003800000 */
[----:B------:R-:W-:Y:S02]  /*2830*/  CS2R R68, SRZ ;  /* 0x0000000000447805 */ /* 0x000fe4000001ff00 */
[----:B------:R-:W-:Y:S02]  /*2840*/  CS2R R76, SRZ ;  /* 0x00000000004c7805 */ /* 0x000fe4000001ff00 */
[----:B------:R-:W-:Y:S02]  /*2850*/  CS2R R80, SRZ ;  /* 0x0000000000507805 */ /* 0x000fe4000001ff00 */
[----:B------:R-:W-:Y:S02]  /*2860*/  CS2R R78, SRZ ;  /* 0x00000000004e7805 */ /* 0x000fe4000001ff00 */
[----:B------:R-:W-:-:S03]  /*2870*/  CS2R R82, SRZ ;  /* 0x0000000000527805 */ /* 0x000fc6000001ff00 */
[----:B------:R-:W-:Y:S05]  /*2880*/  @P2 BRA `(.L_x_356) ;  /* 0x0000000000402947 */ /* 0x000fea0003800000 */
[----:B------:R-:W-:Y:S01]  /*2890*/  ULDC.64 UR4, c[0x0][0x3e8] ;  /* 0x0000fa0000047ab9 */ /* 0x000fe20000000a00 */
[----:B------:R-:W-:Y:S02]  /*28a0*/  CS2R R80, SRZ ;  /* 0x0000000000507805 */ /* 0x000fe4000001ff00 */
[----:B------:R-:W-:Y:S02]  /*28b0*/  IADD3 R52, P3, P4, R98, UR4, R48 ;  /* 0x0000000462347c10 */ /* 0x000fe4000fc7e030 */
[----:B------:R-:W-:Y:S02]  /*28c0*/  CS2R R82, SRZ ;  /* 0x0000000000527805 */ /* 0x000fe4000001ff00 */
[----:B------:R-:W-:Y:S01]  /*28d0*/  IADD3.X R53, R36, UR5, R133, P3, P4 ;  /* 0x0000000524357c10 */ /* 0x000fe20009fe8485 */
[----:B------:R-:W-:Y:S02]  /*28e0*/  ULDC.64 UR4, c[0x0][0x400] ;  /* 0x0001000000047ab9 */ /* 0x000fe40000000a00 */
[----:B------:R-:W-:-:S04]  /*28f0*/  IADD3 R54, P3, P4, R94, UR4, R50 ;  /* 0x000000045e367c10 */ /* 0x000fc8000fc7e032 */
[----:B------:R-:W-:Y:S02]  /*2900*/  IADD3.X R55, R38, UR5, R127, P3, P4 ;  /* 0x0000000526377c10 */ /* 0x000fe40009fe847f */
[----:B------:R-:W-:Y:S02]  /*2910*/  ISETP.GE.AND P3, PT, R18, R122, PT ;  /* 0x0000007a1200720c */ /* 0x000fe40003f66270 */
[----:B------:R-:W-:Y:S02]  /*2920*/  CS2R R76, SRZ ;  /* 0x00000000004c7805 */ /* 0x000fe4000001ff00 */
[----:B------:R-:W-:-:S09]  /*2930*/  CS2R R78, SRZ ;  /* 0x00000000004e7805 */ /* 0x000fd2000001ff00 */
[----:B------:R0:W5:Y:S04]  /*2940*/  @!P3 LDG.E.64 R80, desc[UR42][R52.64] ;  /* 0x0000002a3450b981 */ /* 0x000168000c1e1b00 */
[----:B------:R0:W5:Y:S01]  /*2950*/  @!P3 LDG.E.64 R82, desc[UR42][R54.64] ;  /* 0x0000002a3652b981 */ /* 0x000162000c1e1b00 */
[----:B------:R-:W-:-:S13]  /*2960*/  ISETP.GE.AND P3, PT, R233, R122, PT ;  /* 0x0000007ae900720c */ /* 0x000fda0003f66270 */
[----:B------:R0:W5:Y:S04]  /*2970*/  @!P3 LDG.E.64 R76, desc[UR42][R52.64+0x40] ;  /* 0x0000402a344cb981 */ /* 0x000168000c1e1b00 */
[----:B------:R0:W5:Y:S02]  /*2980*/  @!P3 LDG.E.64 R78, desc[UR42][R54.64+0x40] ;  /* 0x0000402a364eb981 */ /* 0x000164000c1e1b00 */
.L_x_356:
[----:B------:R-:W-:Y:S05]  /*2990*/  BSYNC B1 ;  /* 0x0000000000017941 */ /* 0x000fea0003800000 */
.L_x_355:
[----:B0-----:R-:W-:Y:S01]  /*29a0*/  VIADD R52, R23, 0x20 ;  /* 0x0000002017347836 */ /* 0x001fe20000000000 */
[----:B------:R-:W-:Y:S01]  /*29b0*/  BSSY B1, `(.L_x_357) ;  /* 0x0000024000017945 */ /* 0x000fe20003800000 */
[----:B------:R-:W-:Y:S02]  /*29c0*/  CS2R R72, SRZ ;  /* 0x0000000000487805 */ /* 0x000fe4000001ff00 */
[----:B------:R-:W-:Y:S02]  /*29d0*/  CS2R R70, SRZ ;  /* 0x0000000000467805 */ /* 0x000fe4000001ff00 */
[----:B------:R-:W-:Y:S02]  /*29e0*/  CS2R R60, SRZ ;  /* 0x00000000003c7805 */ /* 0x000fe4000001ff00 */
[----:B------:R-:W-:Y:S02]  /*29f0*/  ISETP.GE.AND P3, PT, R52, R115, PT ;  /* 0x000000733400720c */ /* 0x000fe40003f66270 */
[----:B------:R-:W-:-:S02]  /*2a00*/  CS2R R52, SRZ ;  /* 0x0000000000347805 */ /* 0x000fc4000001ff00 */
[----:B------:R-:W-:Y:S02]  /*2a10*/  CS2R R64, SRZ ;  /* 0x0000000000407805 */ /* 0x000fe4000001ff00 */
[----:B------:R-:W-:Y:S02]  /*2a20*/  CS2R R62, SRZ ;  /* 0x00000000003e7805 */ /* 0x000fe4000001ff00 */
[----:B------:R-:W-:Y:S02]  /*2a30*/  CS2R R66, SRZ ;  /* 0x0000000000427805 */ /* 0x000fe4000001ff00 */
[----:B------:R-:W-:Y:S02]  /*2a40*/  CS2R R56, SRZ ;  /* 0x0000000000387805 */ /* 0x000fe4000001ff00 */
[----:B------:R-:W-:Y:S02]  /*2a50*/  CS2R R54, SRZ ;  /* 0x0000000000367805 */ /* 0x000fe4000001ff00 */
[----:B------:R-:W-:Y:S01]  /*2a60*/  CS2R R58, SRZ ;  /* 0x00000000003a7805 */ /* 0x000fe2000001ff00 */
[----:B-----5:R-:W-:Y:S01]  /*2a70*/  IMAD.MOV.U32 R134, RZ, RZ, R76 ;  /* 0x000000ffff867224 */ /* 0x020fe200078e004c */
[----:B------:R-:W-:-:S02]  /*2a80*/  MOV R141, R80 ;  /* 0x00000050008d7202 */ /* 0x000fc40000000f00 */
[----:B------:R-:W-:Y:S01]  /*2a90*/  CS2R R74, SRZ ;  /* 0x00000000004a7805 */ /* 0x000fe2000001ff00 */
[----:B------:R-:W-:Y:S06]  /*2aa0*/  @P3 BRA `(.L_x_358) ;  /* 0x0000000000503947 */ /* 0x000fec0003800000 */
[----:B------:R-:W-:Y:S01]  /*2ab0*/  IADD3 R84, P4, P5, R98, R48, R15 ;  /* 0x0000003062547210 */ /* 0x000fe20007d9e00f */
[----:B------:R-:W-:Y:S01]  /*2ac0*/  ULDC.64 UR4, c[0x0][0x3e8] ;  /* 0x0000fa0000047ab9 */ /* 0x000fe20000000a00 */
[----:B------:R-:W-:Y:S02]  /*2ad0*/  CS2R R72, SRZ ;  /* 0x0000000000487805 */ /* 0x000fe4000001ff00 */
[----:B------:R-:W-:Y:S02]  /*2ae0*/  CS2R R74, SRZ ;  /* 0x00000000004a7805 */ /* 0x000fe4000001ff00 */
[----:B------:R-:W-:Y:S02]  /*2af0*/  IADD3.X R69, R36, R133, R26, P4, P5 ;  /* 0x0000008524457210 */ /* 0x000fe400027ea41a */
[----:B------:R-:W-:-:S04]  /*2b00*/  IADD3 R86, P4, P5, R94, R50, R9 ;  /* 0x000000325e567210 */ /* 0x000fc80007d9e009 */
[----:B------:R-:W-:Y:S02]  /*2b10*/  IADD3.X R68, R38, R127, R12, P4, P5 ;  /* 0x0000007f26447210 */ /* 0x000fe400027ea40c */
[----:B------:R-:W-:-:S04]  /*2b20*/  IADD3 R84, P4, R84, UR4, RZ ;  /* 0x0000000454547c10 */ /* 0x000fc8000ff9e0ff */
[----:B------:R-:W-:Y:S01]  /*2b30*/  IADD3.X R85, R69, UR5, RZ, P4, !PT ;  /* 0x0000000545557c10 */ /* 0x000fe2000a7fe4ff */
[----:B------:R-:W-:Y:S02]  /*2b40*/  ULDC.64 UR4, c[0x0][0x400] ;  /* 0x0001000000047ab9 */ /* 0x000fe40000000a00 */
[----:B------:R-:W-:-:S04]  /*2b50*/  IADD3 R86, P4, R86, UR4, RZ ;  /* 0x0000000456567c10 */ /* 0x000fc8000ff9e0ff */
[----:B------:R-:W-:Y:S02]  /*2b60*/  IADD3.X R87, R68, UR5, RZ, P4, !PT ;  /* 0x0000000544577c10 */ /* 0x000fe4000a7fe4ff */
        /* <DEDUP_REMOVED lines=8> */
.L_x_358:
[----:B------:R-:W-:Y:S05]  /*2bf0*/  BSYNC B1 ;  /* 0x0000000000017941 */ /* 0x000fea0003800000 */
.L_x_357:
[----:B0-----:R-:W-:Y:S01]  /*2c00*/  VIADD R84, R23, 0x40 ;  /* 0x0000004017547836 */ /* 0x001fe20000000000 */
[----:B------:R-:W-:Y:S04]  /*2c10*/  BSSY B1, `(.L_x_359) ;  /* 0x0000018000017945 */ /* 0x000fe80003800000 */
[----:B------:R-:W-:-:S04]  /*2c20*/  ISETP.GE.AND P4, PT, R84, R115, PT ;  /* 0x000000735400720c */ /* 0x000fc80003f86270 */
[----:B------:R-:W-:-:S09]  /*2c30*/  P2R R143, PR, RZ, 0x10 ;  /* 0x00000010ff8f7803 */ /* 0x000fd20000000000 */
[----:B------:R-:W-:Y:S05]  /*2c40*/  @P4 BRA `(.L_x_360) ;  /* 0x0000000000504947 */ /* 0x000fea0003800000 */
        /* <DEDUP_REMOVED lines=20> */
.L_x_360:
[----:B------:R-:W-:Y:S05]  /*2d90*/  BSYNC B1 ;  /* 0x0000000000017941 */ /* 0x000fea0003800000 */
.L_x_359:
[----:B0-----:R-:W-:Y:S01]  /*2da0*/  VIADD R84, R23, 0x60 ;  /* 0x0000006017547836 */ /* 0x001fe20000000000 */
[----:B------:R-:W-:Y:S04]  /*2db0*/  BSSY B1, `(.L_x_361) ;  /* 0x000001d000017945 */ /* 0x000fe80003800000 */
[----:B------:R-:W-:-:S13]  /*2dc0*/  ISETP.GE.AND P4, PT, R84, R115, PT ;  /* 0x000000735400720c */ /* 0x000fda0003f86270 */
[----:B------:R-:W-:Y:S05]  /*2dd0*/  @P4 BRA `(.L_x_362) ;  /* 0x0000000000684947 */ /* 0x000fea0003800000 */
[----:B------:R-:W0:Y:S01]  /*2de0*/  LDC.64 R52, c[0x0][0x3f8] ;  /* 0x0000fe00ff347b82 */ /* 0x000e220000000a00 */
[----:B------:R-:W-:Y:S01]  /*2df0*/  IMAD.MOV.U32 R49, RZ, RZ, R133 ;  /* 0x000000ffff317224 */ /* 0x000fe200078e0085 */
[----:B------:R-:W-:Y:S01]  /*2e00*/  MOV R51, R127 ;  /* 0x0000007f00337202 */ /* 0x000fe20000000f00 */
[----:B------:R-:W-:Y:S01]  /*2e10*/  ULDC.64 UR4, c[0x0][0x3e8] ;  /* 0x0000fa0000047ab9 */ /* 0x000fe20000000a00 */
[----:B------:R-:W-:Y:S02]  /*2e20*/  CS2R R56, SRZ ;  /* 0x0000000000387805 */ /* 0x000fe4000001ff00 */
[----:B------:R-:W-:Y:S01]  /*2e30*/  CS2R R58, SRZ ;  /* 0x00000000003a7805 */ /* 0x000fe2000001ff00 */
[----:B0-----:R-:W-:Y:S02]  /*2e40*/  IMAD R53, R53, 0x60, RZ ;  /* 0x0000006035357824 */ /* 0x001fe400078e02ff */
[----:B------:R-:W-:-:S04]  /*2e50*/  IMAD.WIDE.U32 R48, R52, 0x60, R48 ;  /* 0x0000006034307825 */ /* 0x000fc800078e0030 */
[----:B------:R-:W-:Y:S01]  /*2e60*/  IMAD.IADD R49, R49, 0x1, R53 ;  /* 0x0000000131317824 */ /* 0x000fe200078e0235 */
[----:B------:R-:W-:Y:S01]  /*2e70*/  IADD3 R48, P5, P6, R98, UR4, R48 ;  /* 0x0000000462307c10 */ /* 0x000fe2000febe030 */
[----:B------:R-:W0:Y:S03]  /*2e80*/  LDC.64 R52, c[0x0][0x408] ;  /* 0x00010200ff347b82 */ /* 0x000e260000000a00 */
[----:B------:R-:W-:Y:S01]  /*2e90*/  IADD3.X R49, R36, UR5, R49, P5, P6 ;  /* 0x0000000524317c10 */ /* 0x000fe2000afec431 */
[----:B------:R-:W-:Y:S01]  /*2ea0*/  ULDC.64 UR4, c[0x0][0x400] ;  /* 0x0001000000047ab9 */ /* 0x000fe20000000a00 */
[----:B0-----:R-:W-:-:S04]  /*2eb0*/  IMAD.WIDE.U32 R50, R52, 0x60, R50 ;  /* 0x0000006034327825 */ /* 0x001fc800078e0032 */
[----:B------:R-:W-:Y:S01]  /*2ec0*/  IMAD R53, R53, 0x60, RZ ;  /* 0x0000006035357824 */ /* 0x000fe200078e02ff */
[----:B------:R-:W-:-:S03]  /*2ed0*/  IADD3 R50, P5, P6, R94, UR4, R50 ;  /* 0x000000045e327c10 */ /* 0x000fc6000febe032 */
[----:B------:R-:W-:-:S05]  /*2ee0*/  IMAD.IADD R51, R51, 0x1, R53 ;  /* 0x0000000133337824 */ /* 0x000fca00078e0235 */
        /* <DEDUP_REMOVED lines=9> */
.L_x_362:
[----:B------:R-:W-:Y:S05]  /*2f80*/  BSYNC B1 ;  /* 0x0000000000017941 */ /* 0x000fea0003800000 */
.L_x_361:
[----:B------:R-:W-:Y:S01]  /*2f90*/  UISETP.NE.AND UP0, UPT, UR47, 0x3, UPT ;  /* 0x000000032f00788c */ /* 0x000fe2000bf05270 */
[----:B------:R-:W-:Y:S01]  /*2fa0*/  IMAD.MOV.U32 R142, RZ, RZ, R78 ;  /* 0x000000ffff8e7224 */ /* 0x000fe200078e004e */
[----:B-----5:R-:W-:Y:S01]  /*2fb0*/  MOV R137, R72 ;  /* 0x0000004800897202 */ /* 0x020fe20000000f00 */
[----:B------:R-:W-:Y:S01]  /*2fc0*/  IMAD.MOV.U32 R154, RZ, RZ, R82 ;  /* 0x000000ffff9a7224 */ /* 0x000fe200078e0052 */
[----:B------:R-:W-:Y:S01]  /*2fd0*/  MOV R127, R62 ;  /* 0x0000003e007f7202 */ /* 0x000fe20000000f00 */
[----:B------:R-:W-:Y:S01]  /*2fe0*/  IMAD.MOV.U32 R135, RZ, RZ, R68 ;  /* 0x000000ffff877224 */ /* 0x000fe200078e0044 */
[----:B------:R-:W-:Y:S01]  /*2ff0*/  PLOP3.LUT P5, PT, PT, PT, UP0, 0x80, 0x0 ;  /* 0x000000000000781c */ /* 0x000fe20003faf008 */
[----:B------:R-:W-:Y:S01]  /*3000*/  IMAD.MOV.U32 R136, RZ, RZ, R70 ;  /* 0x000000ffff887224 */ /* 0x000fe200078e0046 */
[----:B------:R-:W-:Y:S01]  /*3010*/  MOV R87, R58 ;  /* 0x0000003a00577202 */ /* 0x000fe20000000f00 */
[----:B------:R-:W-:Y:S02]  /*3020*/  IMAD.MOV.U32 R138, RZ, RZ, R74 ;  /* 0x000000ffff8a7224 */ /* 0x000fe400078e004a */
[----:B------:R-:W-:-:S02]  /*3030*/  IMAD.MOV.U32 R126, RZ, RZ, R60 ;  /* 0x000000ffff7e7224 */ /* 0x000fc400078e003c */
[----:B------:R-:W-:Y:S02]  /*3040*/  IMAD.MOV.U32 R132, RZ, RZ, R64 ;  /* 0x000000ffff847224 */ /* 0x000fe400078e0040 */
[----:B------:R-:W-:Y:S02]  /*3050*/  IMAD.MOV.U32 R133, RZ, RZ, R66 ;  /* 0x000000ffff857224 */ /* 0x000fe400078e0042 */
[----:B------:R-:W-:Y:S02]  /*3060*/  IMAD.MOV.U32 R85, RZ, RZ, R52 ;  /* 0x000000ffff557224 */ /* 0x000fe400078e0034 */
[----:B------:R-:W-:Y:S02]  /*3070*/  IMAD.MOV.U32 R86, RZ, RZ, R56 ;  /* 0x000000ffff567224 */ /* 0x000fe400078e0038 */
[----:B------:R-:W-:Y:S01]  /*3080*/  IMAD.MOV.U32 R84, RZ, RZ, R54 ;  /* 0x000000ffff547224 */ /* 0x000fe200078e0036 */
[----:B------:R-:W-:Y:S06]  /*3090*/  @!P5 BRA `(.L_x_363) ;  /* 0x000000000004d947 */ /* 0x000fec0003800000 */
[----:B------:R-:W-:Y:S01]  /*30a0*/  BPT.TRAP 0x1 ;  /* 0x000000040000795c */ /* 0x000fe20000300000 */
.L_x_363:
[----:B------:R-:W-:Y:S01]  /*30b0*/  IMAD R110, R232, 0x8, R22 ;  /* 0x00000008e86e7824 */ /* 0x000fe200078e0216 */
[----:B------:R-:W-:Y:S01]  /*30c0*/  SHF.L.U32 R124, R234, 0x1f, RZ ;  /* 0x0000001fea7c7819 */ /* 0x000fe200000006ff */
[----:B------:R-:W-:Y:S03]  /*30d0*/  BSSY B1, `(.L_x_364) ;  /* 0x0000003000017945 */ /* 0x000fe60003800000 */
[----:B------:R-:W1:Y:S02]  /*30e0*/  SYNCS.PHASECHK.TRANS64.TRYWAIT P6, [R110+URZ+0x38890], R124 ;  /* 0x0388907c6e0075a7 */ /* 0x000e6400080c017f */
[----:B-1----:R-:W-:Y:S05]  /*30f0*/  @!P6 BRA `(.L_x_365) ;  /* 0x000002240098e947 */ /* 0x002fea0003800000 */
.L_x_659:
[----:B------:R-:W-:Y:S05]  /*3100*/  BSYNC B1 ;  /* 0x0000000000017941 */ /* 0x000fea0003800000 */
.L_x_364:
[----:B------:R-:W-:Y:S04]  /*3110*/  BSSY B1, `(.L_x_366) ;  /* 0x00000f0000017945 */ /* 0x000fe80003800000 */
[----:B------:R-:W-:Y:S05]  /*3120*/  @P2 BRA `(.L_x_367) ;  /* 0x0000000c00b82947 */ /* 0x000fea0003800000 */
[----:B------:R-:W-:Y:S01]  /*3130*/  IADD3 R139, P2, R46, R120, RZ ;  /* 0x000000782e8b7210 */ /* 0x000fe20007f5e0ff */
[----:B------:R-:W-:Y:S04]  /*3140*/  BSSY B2, `(.L_x_368) ;  /* 0x0000077000027945 */ /* 0x000fe80003800000 */
[----:B------:R-:W-:Y:S01]  /*3150*/  IMAD.X R140, R123, 0x1, R34, P2 ;  /* 0x000000017b8c7824 */ /* 0x000fe200010e0622 */
[----:B------:R-:W-:Y:S07]  /*3160*/  @P0 BRA `(.L_x_369) ;  /* 0x0000000400d00947 */ /* 0x000fee0003800000 */
[----:B0-----:R0:W2:Y:S01]  /*3170*/  LDS.128 R48, [R114+0x28400] ;  /* 0x0284000072307984 */ /* 0x0010a20000000c00 */
[----:B------:R-:W-:Y:S01]  /*3180*/  ISETP.GE.AND P2, PT, R18, R122, PT ;  /* 0x0000007a1200720c */ /* 0x000fe20003f46270 */
[----:B------:R-:W-:-:S12]  /*3190*/  BSSY B3, `(.L_x_370) ;  /* 0x000006d000037945 */ /* 0x000fd80003800000 */
[----:B0-----:R-:W-:Y:S05]  /*31a0*/  @P2 BRA `(.L_x_371) ;  /* 0x0000000400ac2947 */ /* 0x001fea0003800000 */
[--C-:B------:R-:W-:Y:S02]  /*31b0*/  SHF.R.U32.HI R148, RZ, 0x10, R81.reuse ;  /* 0x00000010ff947819 */ /* 0x100fe40000011651 */
[--C-:B------:R-:W-:Y:S02]  /*31c0*/  SHF.R.U32.HI R147, RZ, 0x8, R81.reuse ;  /* 0x00000008ff937819 */ /* 0x100fe40000011651 */
[----:B------:R-:W-:Y:S02]  /*31d0*/  LOP3.LUT R80, R81, 0xff, RZ, 0xc0, !PT ;  /* 0x000000ff51507812 */ /* 0x000fe400078ec0ff */
[----:B------:R-:W-:Y:S02]  /*31e0*/  SHF.R.U32.HI R145, RZ, 0x18, R81 ;  /* 0x00000018ff917819 */ /* 0x000fe40000011651 */
[----:B------:R-:W-:Y:S02]  /*31f0*/  SHF.R.U32.HI R144, RZ, 0x8, R83 ;  /* 0x00000008ff907819 */ /* 0x000fe40000011653 */
[----:B------:R-:W-:-:S02]  /*3200*/  LOP3.LUT R81, R83, 0xff, RZ, 0xc0, !PT ;  /* 0x000000ff53517812 */ /* 0x000fc400078ec0ff */
[--C-:B------:R-:W-:Y:S02]  /*3210*/  SHF.R.U32.HI R82, RZ, 0x18, R83.reuse ;  /* 0x00000018ff527819 */ /* 0x100fe40000011653 */
[----:B------:R-:W-:Y:S02]  /*3220*/  SHF.R.U32.HI R146, RZ, 0x10, R83 ;  /* 0x00000010ff927819 */ /* 0x000fe40000011653 */
[----:B------:R-:W-:Y:S01]  /*3230*/  PRMT R83, R145, 0x654, R80 ;  /* 0x0000065491537816 */ /* 0x000fe20000000050 */
[----:B------:R-:W-:Y:S01]  /*3240*/  IMAD.SHL.U32 R80, R147, 0x100, RZ ;  /* 0x0000010093507824 */ /* 0x000fe200078e00ff */
[----:B------:R-:W-:Y:S01]  /*3250*/  PRMT R145, R82, 0x654, R81 ;  /* 0x0000065452917816 */ /* 0x000fe20000000051 */
[----:B------:R-:W-:Y:S01]  /*3260*/  IMAD.SHL.U32 R82, R144, 0x100, RZ ;  /* 0x0000010090527824 */ /* 0x000fe200078e00ff */
[----:B--2---:R-:W-:Y:S02]  /*3270*/  MOV R81, R48 ;  /* 0x0000003000517202 */ /* 0x004fe40000000f00 */
[----:B------:R-:W-:-:S02]  /*3280*/  F2FP.F16.E4M3.UNPACK_B R48, R49 ;  /* 0x00000031ff30723e */ /* 0x000fc400020006ff */
[----:B------:R-:W-:Y:S01]  /*3290*/  LOP3.LUT R145, R145, 0xff00, R82, 0xf8, !PT ;  /* 0x0000ff0091917812 */ /* 0x000fe200078ef852 */
[----:B------:R-:W-:Y:S01]  /*32a0*/  IMAD.U32 R82, R146, 0x10000, RZ ;  /* 0x0001000092527824 */ /* 0x000fe200078e00ff */
[----:B------:R-:W-:Y:S02]  /*32b0*/  F2FP.F16.E4M3.UNPACK_B R144, R154.H1 ;  /* 0x0000009aff90723e */ /* 0x000fe400030006ff */
[----:B------:R-:W-:Y:S01]  /*32c0*/  LOP3.LUT R83, R83, 0xff00, R80, 0xf8, !PT ;  /* 0x0000ff0053537812 */ /* 0x000fe200078ef850 */
[----:B------:R-:W-:Y:S01]  /*32d0*/  IMAD.U32 R80, R148, 0x10000, RZ ;  /* 0x0001000094507824 */ /* 0x000fe200078e00ff */
[----:B------:R-:W-:Y:S01]  /*32e0*/  LOP3.LUT R150, R145, 0xff0000, R82, 0xf8, !PT ;  /* 0x00ff000091967812 */ /* 0x000fe200078ef852 */
[----:B------:R-:W-:Y:S01]  /*32f0*/  HADD2.F32 R82, -RZ, R48.H1_H1 ;  /* 0x30000030ff527230 */ /* 0x000fe20000004100 */
[----:B------:R-:W-:Y:S01]  /*3300*/  F2FP.F16.E4M3.UNPACK_B R145, R141.H1 ;  /* 0x0000008dff91723e */ /* 0x000fe200030006ff */
[----:B------:R-:W-:Y:S01]  /*3310*/  HADD2.F32 R149, -RZ, R144.H0_H0 ;  /* 0x20000090ff957230 */ /* 0x000fe20000004100 */
[----:B------:R-:W-:Y:S01]  /*3320*/  F2FP.F16.E4M3.UNPACK_B R49, R49.H1 ;  /* 0x00000031ff31723e */ /* 0x000fe200030006ff */
[----:B------:R-:W-:Y:S01]  /*3330*/  HADD2.F32 R48, -RZ, R48.H0_H0 ;  /* 0x20000030ff307230 */ /* 0x000fe20000004100 */
[----:B------:R-:W-:Y:S01]  /*3340*/  LOP3.LUT R80, R83, 0xff0000, R80, 0xf8, !PT ;  /* 0x00ff000053507812 */ /* 0x000fe200078ef850 */
[----:B------:R-:W-:-:S02]  /*3350*/  HADD2.F32 R146, -RZ, R144.H1_H1 ;  /* 0x30000090ff927230 */ /* 0x000fc40000004100 */
[-C--:B------:R-:W-:Y:S01]  /*3360*/  FMUL.FTZ R151, R82, R149.reuse ;  /* 0x0000009552977220 */ /* 0x080fe20000410000 */
[----:B------:R-:W-:Y:S02]  /*3370*/  HADD2.F32 R147, -RZ, R145.H0_H0 ;  /* 0x20000091ff937230 */ /* 0x000fe40000004100 */
[--C-:B------:R-:W-:Y:S02]  /*3380*/  HADD2.F32 R144, -RZ, R49.reuse.H1_H1 ;  /* 0x30000031ff907230 */ /* 0x100fe40000004100 */
[----:B------:R-:W-:Y:S02]  /*3390*/  HADD2.F32 R83, -RZ, R49.H0_H0 ;  /* 0x20000031ff537230 */ /* 0x000fe40000004100 */
[----:B------:R-:W-:Y:S01]  /*33a0*/  FMUL.FTZ R49, R48, R149 ;  /* 0x0000009530317220 */ /* 0x000fe20000410000 */
[----:B------:R-:W-:Y:S02]  /*33b0*/  HADD2.F32 R145, -RZ, R145.H1_H1 ;  /* 0x30000091ff917230 */ /* 0x000fe40000004100 */
[-C--:B------:R-:W-:Y:S01]  /*33c0*/  FMUL.FTZ R148, R144, R146.reuse ;  /* 0x0000009290947220 */ /* 0x080fe20000410000 */
[-C--:B------:R-:W-:Y:S01]  /*33d0*/  FFMA.FTZ R48, R48, R147.reuse, -R151 ;  /* 0x0000009330307223 */ /* 0x080fe20000010897 */
[C---:B------:R-:W-:Y:S01]  /*33e0*/  FMUL.FTZ R149, R83.reuse, R146 ;  /* 0x0000009253957220 */ /* 0x040fe20000410000 */
[----:B------:R-:W-:Y:S01]  /*33f0*/  FFMA.FTZ R49, R82, R147, R49 ;  /* 0x0000009352317223 */ /* 0x000fe20000010031 */
[----:B------:R-:W-:Y:S01]  /*3400*/  F2FP.F16.E4M3.UNPACK_B R82, R81.H1 ;  /* 0x00000051ff52723e */ /* 0x000fe200030006ff */
[----:B------:R-:W-:Y:S01]  /*3410*/  FFMA.FTZ R151, R83, R145, -R148 ;  /* 0x0000009153977223 */ /* 0x000fe20000010894 */
[----:B------:R-:W-:Y:S01]  /*3420*/  F2FP.F16.E4M3.UNPACK_B R81, R81 ;  /* 0x00000051ff51723e */ /* 0x000fe200020006ff */
[----:B------:R-:W-:Y:S01]  /*3430*/  FFMA.FTZ R158, R144, R145, R149 ;  /* 0x00000091909e7223 */ /* 0x000fe20000010095 */
[----:B------:R-:W-:Y:S01]  /*3440*/  F2FP.F16.E4M3.UNPACK_B R146, R154 ;  /* 0x0000009aff92723e */ /* 0x000fe200020006ff */
[--C-:B------:R-:W-:Y:S01]  /*3450*/  HADD2.F32 R83, -RZ, R82.reuse.H0_H0 ;  /* 0x20000052ff537230 */ /* 0x100fe20000004100 */
[----:B------:R-:W-:Y:S01]  /*3460*/  F2FP.F16.E4M3.UNPACK_B R144, R141 ;  /* 0x0000008dff90723e */ /* 0x000fe200020006ff */
[----:B------:R-:W-:Y:S01]  /*3470*/  HADD2.F32 R141, -RZ, R82.H1_H1 ;  /* 0x30000052ff8d7230 */ /* 0x000fe20000004100 */
[----:B------:R-:W-:Y:S01]  /*3480*/  F2FP.SATFINITE.E4M3.F32.PACK_AB_MERGE_C R159, R158, R151, RZ ;  /* 0x000000979e9f723e */ /* 0x000fe200048070ff */
[----:B------:R-:W-:-:S02]  /*3490*/  HADD2.F32 R82, -RZ, R81.H0_H0 ;  /* 0x20000051ff527230 */ /* 0x000fc40000004100 */
[--C-:B------:R-:W-:Y:S01]  /*34a0*/  HADD2.F32 R148, -RZ, R146.reuse.H1_H1 ;  /* 0x30000092ff947230 */ /* 0x100fe20000004100 */
[----:B------:R-:W-:Y:S01]  /*34b0*/  F2FP.SATFINITE.E4M3.F32.PACK_AB_MERGE_C R49, R49, R48, R159 ;  /* 0x000000303131723e */ /* 0x000fe2000480709f */
[----:B------:R-:W-:Y:S02]  /*34c0*/  HADD2.F32 R145, -RZ, R146.H0_H0 ;  /* 0x20000092ff917230 */ /* 0x000fe40000004100 */
[----:B------:R-:W-:Y:S02]  /*34d0*/  HADD2.F32 R81, -RZ, R81.H1_H1 ;  /* 0x30000051ff517230 */ /* 0x000fe40000004100 */
[-C--:B------:R-:W-:Y:S01]  /*34e0*/  FMUL.FTZ R154, R141, R148.reuse ;  /* 0x000000948d9a7220 */ /* 0x080fe20000410000 */
[--C-:B------:R-:W-:Y:S02]  /*34f0*/  HADD2.F32 R146, -RZ, R144.reuse.H1_H1 ;  /* 0x30000090ff927230 */ /* 0x100fe40000004100 */
[----:B------:R-:W-:Y:S01]  /*3500*/  FMUL.FTZ R156, R83, R148 ;  /* 0x00000094539c7220 */ /* 0x000fe20000410000 */
[----:B------:R-:W-:-:S02]  /*3510*/  HADD2.F32 R144, -RZ, R144.H0_H0 ;  /* 0x20000090ff907230 */ /* 0x000fc40000004100 */
[-C--:B------:R-:W-:Y:S01]  /*3520*/  FMUL.FTZ R147, R81, R145.reuse ;  /* 0x0000009151937220 */ /* 0x080fe20000410000 */
[C---:B------:R-:W-:Y:S01]  /*3530*/  FMUL.FTZ R148, R82.reuse, R145 ;  /* 0x0000009152947220 */ /* 0x040fe20000410000 */
[-C--:B------:R-:W-:Y:S01]  /*3540*/  FFMA.FTZ R154, R83, R146.reuse, -R154 ;  /* 0x00000092539a7223 */ /* 0x080fe2000001089a */
[----:B------:R-:W-:Y:S01]  /*3550*/  FFMA.FTZ R141, R141, R146, R156 ;  /* 0x000000928d8d7223 */ /* 0x000fe2000001009c */
[-C--:B------:R-:W-:Y:S01]  /*3560*/  FFMA.FTZ R149, R82, R144.reuse, -R147 ;  /* 0x0000009052957223 */ /* 0x080fe20000010893 */
[----:B------:R-:W-:Y:S01]  /*3570*/  F2FP.F16.E4M3.UNPACK_B R82, R51.H1 ;  /* 0x00000033ff52723e */ /* 0x000fe200030006ff */
[----:B------:R-:W-:Y:S01]  /*3580*/  FFMA.FTZ R156, R81, R144, R148 ;  /* 0x00000090519c7223 */ /* 0x000fe20000010094 */
[----:B------:R-:W-:Y:S02]  /*3590*/  F2FP.F16.E4M3.UNPACK_B R147, R150.H1 ;  /* 0x00000096ff93723e */ /* 0x000fe400030006ff */
[----:B------:R-:W-:Y:S01]  /*35a0*/  F2FP.SATFINITE.E4M3.F32.PACK_AB_MERGE_C R157, R141, R154, RZ ;  /* 0x0000009a8d9d723e */ /* 0x000fe200048070ff */
[--C-:B------:R-:W-:Y:S01]  /*35b0*/  HADD2.F32 R141, -RZ, R82.reuse.H1_H1 ;  /* 0x30000052ff8d7230 */ /* 0x100fe20000004100 */
[----:B------:R-:W-:Y:S01]  /*35c0*/  F2FP.F16.E4M3.UNPACK_B R145, R80.H1 ;  /* 0x00000050ff91723e */ /* 0x000fe200030006ff */
[----:B------:R-:W-:Y:S01]  /*35d0*/  HADD2.F32 R154, -RZ, R147.H1_H1 ;  /* 0x30000093ff9a7230 */ /* 0x000fe20000004100 */
[----:B------:R-:W-:Y:S01]  /*35e0*/  F2FP.F16.E4M3.UNPACK_B R81, R50.H1 ;  /* 0x00000032ff51723e */ /* 0x000fe200030006ff */
[----:B------:R-:W-:Y:S01]  /*35f0*/  HADD2.F32 R83, -RZ, R82.H0_H0 ;  /* 0x20000052ff537230 */ /* 0x000fe20000004100 */
[----:B------:R-:W-:Y:S01]  /*3600*/  F2FP.F16.E4M3.UNPACK_B R150, R150 ;  /* 0x00000096ff96723e */ /* 0x000fe200020006ff */
[----:B------:R-:W-:Y:S01]  /*3610*/  HADD2.F32 R146, -RZ, R145.H1_H1 ;  /* 0x30000091ff927230 */ /* 0x000fe20000004100 */
[----:B------:R-:W-:Y:S01]  /*3620*/  F2FP.F16.E4M3.UNPACK_B R144, R80 ;  /* 0x00000050ff90723e */ /* 0x000fe200020006ff */
[----:B------:R-:W-:-:S02]  /*3630*/  HADD2.F32 R82, -RZ, R81.H1_H1 ;  /* 0x30000051ff527230 */ /* 0x000fc40000004100 */
[-C--:B------:R-:W-:Y:S01]  /*3640*/  FMUL.FTZ R80, R141, R154.reuse ;  /* 0x0000009a8d507220 */ /* 0x080fe20000410000 */
[----:B------:R-:W-:Y:S02]  /*3650*/  HADD2.F32 R148, -RZ, R150.H1_H1 ;  /* 0x30000096ff947230 */ /* 0x000fe40000004100 */
[C---:B------:R-:W-:Y:S01]  /*3660*/  FMUL.FTZ R158, R83.reuse, R154 ;  /* 0x0000009a539e7220 */ /* 0x040fe20000410000 */
[----:B------:R-:W-:Y:S02]  /*3670*/  HADD2.F32 R81, -RZ, R81.H0_H0 ;  /* 0x20000051ff517230 */ /* 0x000fe40000004100 */
[----:B------:R-:W-:Y:S01]  /*3680*/  FFMA.FTZ R155, R83, R146, -R80 ;  /* 0x00000092539b7223 */ /* 0x000fe20000010850 */
[----:B------:R-:W-:Y:S02]  /*3690*/  HADD2.F32 R80, -RZ, R144.H1_H1 ;  /* 0x30000090ff507230 */ /* 0x000fe40000004100 */
[CC--:B------:R-:W-:Y:S01]  /*36a0*/  FMUL.FTZ R154, R82.reuse, R148.reuse ;  /* 0x00000094529a7220 */ /* 0x0c0fe20000410000 */
[----:B------:R-:W-:Y:S01]  /*36b0*/  F2FP.F16.E4M3.UNPACK_B R51, R51 ;  /* 0x00000033ff33723e */ /* 0x000fe200020006ff */
[----:B------:R-:W-:Y:S01]  /*36c0*/  FMUL.FTZ R83, R81, R148 ;  /* 0x0000009451537220 */ /* 0x000fe20000410000 */
[----:B------:R-:W-:Y:S01]  /*36d0*/  F2FP.F16.E4M3.UNPACK_B R50, R50 ;  /* 0x00000032ff32723e */ /* 0x000fe200020006ff */
[----:B------:R-:W-:Y:S01]  /*36e0*/  FFMA.FTZ R158, R141, R146, R158 ;  /* 0x000000928d9e7223 */ /* 0x000fe2000001009e */
[-C--:B------:R-:W-:Y:S01]  /*36f0*/  FFMA.FTZ R154, R81, R80.reuse, -R154 ;  /* 0x00000050519a7223 */ /* 0x080fe2000001089a */
[----:B------:R-:W-:Y:S01]  /*3700*/  FFMA.FTZ R141, R82, R80, R83 ;  /* 0x00000050528d7223 */ /* 0x000fe20000010053 */
[--C-:B------:R-:W-:Y:S01]  /*3710*/  HADD2.F32 R80, -RZ, R51.reuse.H0_H0 ;  /* 0x20000033ff507230 */ /* 0x100fe20000004100 */
[----:B------:R-:W-:Y:S01]  /*3720*/  F2FP.SATFINITE.E4M3.F32.PACK_AB_MERGE_C R48, R156, R149, R157 ;  /* 0x000000959c30723e */ /* 0x000fe2000480709d */
[----:B------:R-:W-:Y:S01]  /*3730*/  HADD2.F32 R81, -RZ, R51.H1_H1 ;  /* 0x30000033ff517230 */ /* 0x000fe20000004100 */
[----:B------:R-:W-:Y:S01]  /*3740*/  F2FP.SATFINITE.E4M3.F32.PACK_AB_MERGE_C R155, R158, R155, RZ ;  /* 0x0000009b9e9b723e */ /* 0x000fe200048070ff */
[----:B------:R-:W-:Y:S01]  /*3750*/  HADD2.F32 R51, -RZ, R50.H0_H0 ;  /* 0x20000032ff337230 */ /* 0x000fe20000004100 */
[----:B------:R-:W-:Y:S01]  /*3760*/  F2FP.SATFINITE.E4M3.F32.PACK_AB_MERGE_C R141, R141, R154, RZ ;  /* 0x0000009a8d8d723e */ /* 0x000fe200048070ff */
[----:B------:R-:W-:-:S02]  /*3770*/  HADD2.F32 R147, -RZ, R147.H0_H0 ;  /* 0x20000093ff937230 */ /* 0x000fc40000004100 */
[----:B------:R-:W-:Y:S02]  /*3780*/  HADD2.F32 R50, -RZ, R50.H1_H1 ;  /* 0x30000032ff327230 */ /* 0x000fe40000004100 */
[----:B------:R-:W-:Y:S02]  /*3790*/  HADD2.F32 R150, -RZ, R150.H0_H0 ;  /* 0x20000096ff967230 */ /* 0x000fe40000004100 */
[-C--:B------:R-:W-:Y:S01]  /*37a0*/  FMUL.FTZ R151, R81, R147.reuse ;  /* 0x0000009351977220 */ /* 0x080fe20000410000 */
[----:B------:R-:W-:Y:S02]  /*37b0*/  HADD2.F32 R145, -RZ, R145.H0_H0 ;  /* 0x20000091ff917230 */ /* 0x000fe40000004100 */
[----:B------:R-:W-:Y:S01]  /*37c0*/  FMUL.FTZ R146, R80, R147 ;  /* 0x0000009350927220 */ /* 0x000fe20000410000 */
[----:B------:R-:W-:Y:S02]  /*37d0*/  HADD2.F32 R144, -RZ, R144.H0_H0 ;  /* 0x20000090ff907230 */ /* 0x000fe40000004100 */
[-C--:B------:R-:W-:Y:S01]  /*37e0*/  FMUL.FTZ R82, R50, R150.reuse ;  /* 0x0000009632527220 */ /* 0x080fe20000410000 */
[----:B------:R-:W-:Y:S01]  /*37f0*/  FMUL.FTZ R83, R51, R150 ;  /* 0x0000009633537220 */ /* 0x000fe20000410000 */
[-C--:B------:R-:W-:Y:S01]  /*3800*/  FFMA.FTZ R151, R80, R145.reuse, -R151 ;  /* 0x0000009150977223 */ /* 0x080fe20000010897 */
[----:B------:R-:W-:Y:S01]  /*3810*/  FFMA.FTZ R146, R81, R145, R146 ;  /* 0x0000009151927223 */ /* 0x000fe20000010092 */
[-C--:B------:R-:W-:Y:S01]  /*3820*/  FFMA.FTZ R82, R51, R144.reuse, -R82 ;  /* 0x0000009033527223 */ /* 0x080fe20000010852 */
[----:B------:R-:W-:-:S03]  /*3830*/  FFMA.FTZ R83, R50, R144, R83 ;  /* 0x0000009032537223 */ /* 0x000fc60000010053 */
[----:B------:R-:W-:Y:S02]  /*3840*/  F2FP.SATFINITE.E4M3.F32.PACK_AB_MERGE_C R51, R146, R151, R155 ;  /* 0x000000979233723e */ /* 0x000fe4000480709b */
[----:B------:R-:W-:-:S07]  /*3850*/  F2FP.SATFINITE.E4M3.F32.PACK_AB_MERGE_C R50, R83, R82, R141 ;  /* 0x000000525332723e */ /* 0x000fce000480708d */
.L_x_371:
[----:B------:R-:W-:Y:S05]  /*3860*/  BSYNC B3 ;  /* 0x0000000000037941 */ /* 0x000fea0003800000 */
.L_x_370:
[----:B------:R-:W-:Y:S02]  /*3870*/  ULDC.64 UR4, c[0x0][0x2e8] ;  /* 0x0000ba0000047ab9 */ /* 0x000fe40000000a00 */
[----:B------:R-:W-:-:S04]  /*3880*/  IADD3 R80, P2, P6, R139, UR4, R102 ;  /* 0x000000048b507c10 */ /* 0x000fc8000fe5e066 */
[----:B------:R-:W-:-:S05]  /*3890*/  IADD3.X R81, R140, UR5, R41, P2, P6 ;  /* 0x000000058c517c10 */ /* 0x000fca00097ec429 */
[----:B--2---:R2:W-:Y:S04]  /*38a0*/  STG.E.128 desc[UR42][R80.64], R48 ;  /* 0x0000003050007986 */ /* 0x0045e8000c101d2a */
.L_x_369:
[----:B------:R-:W-:Y:S05]  /*38b0*/  BSYNC B2 ;  /* 0x0000000000027941 */ /* 0x000fea0003800000 */
.L_x_368:
[----:B------:R-:W-:Y:S05]  /*38c0*/  @P1 BRA `(.L_x_367) ;  /* 0x0000000400d01947 */ /* 0x000fea0003800000 */
[----:B0-2---:R0:W2:Y:S01]  /*38d0*/  LDS.128 R48, [R114+0x2c400] ;  /* 0x02c4000072307984 */ /* 0x0050a20000000c00 */
[----:B------:R-:W-:Y:S01]  /*38e0*/  ISETP.GE.AND P2, PT, R233, R122, PT ;  /* 0x0000007ae900720c */ /* 0x000fe20003f46270 */
[----:B------:R-:W-:-:S12]  /*38f0*/  BSSY B2, `(.L_x_372) ;  /* 0x000006d000027945 */ /* 0x000fd80003800000 */
[----:B0-----:R-:W-:Y:S05]  /*3900*/  @P2 BRA `(.L_x_373) ;  /* 0x0000000400ac2947 */ /* 0x001fea0003800000 */
[----:B------:R-:W-:Y:S02]  /*3910*/  SHF.R.U32.HI R141, RZ, 0x8, R77 ;  /* 0x00000008ff8d7819 */ /* 0x000fe4000001164d */
[----:B------:R-:W-:Y:S02]  /*3920*/  SHF.R.U32.HI R83, RZ, 0x18, R79 ;  /* 0x00000018ff537819 */ /* 0x000fe4000001164f */
[----:B------:R-:W-:Y:S02]  /*3930*/  LOP3.LUT R78, R79, 0xff, RZ, 0xc0, !PT ;  /* 0x000000ff4f4e7812 */ /* 0x000fe400078ec0ff */
[----:B------:R-:W-:Y:S02]  /*3940*/  SHF.R.U32.HI R145, RZ, 0x18, R77 ;  /* 0x00000018ff917819 */ /* 0x000fe4000001164d */
[----:B------:R-:W-:Y:S02]  /*3950*/  LOP3.LUT R76, R77, 0xff, RZ, 0xc0, !PT ;  /* 0x000000ff4d4c7812 */ /* 0x000fe400078ec0ff */
[----:B------:R-:W-:-:S02]  /*3960*/  SHF.R.U32.HI R80, RZ, 0x8, R79 ;  /* 0x00000008ff507819 */ /* 0x000fc4000001164f */
[----:B------:R-:W-:Y:S02]  /*3970*/  SHF.R.U32.HI R81, RZ, 0x10, R79 ;  /* 0x00000010ff517819 */ /* 0x000fe4000001164f */
[----:B------:R-:W-:Y:S01]  /*3980*/  PRMT R79, R83, 0x654, R78 ;  /* 0x00000654534f7816 */ /* 0x000fe2000000004e */
[----:B------:R-:W-:Y:S01]  /*3990*/  IMAD.SHL.U32 R78, R141, 0x100, RZ ;  /* 0x000001008d4e7824 */ /* 0x000fe200078e00ff */
[----:B------:R-:W-:Y:S01]  /*39a0*/  SHF.R.U32.HI R82, RZ, 0x10, R77 ;  /* 0x00000010ff527819 */ /* 0x000fe2000001164d */
[----:B------:R-:W-:Y:S01]  /*39b0*/  IMAD.SHL.U32 R80, R80, 0x100, RZ ;  /* 0x0000010050507824 */ /* 0x000fe200078e00ff */
[----:B------:R-:W-:Y:S01]  /*39c0*/  PRMT R77, R145, 0x654, R76 ;  /* 0x00000654914d7816 */ /* 0x000fe2000000004c */
[----:B------:R-:W-:Y:S01]  /*39d0*/  IMAD.U32 R81, R81, 0x10000, RZ ;  /* 0x0001000051517824 */ /* 0x000fe200078e00ff */
[----:B--2---:R-:W-:Y:S02]  /*39e0*/  MOV R76, R48 ;  /* 0x00000030004c7202 */ /* 0x004fe40000000f00 */
[----:B------:R-:W-:Y:S01]  /*39f0*/  LOP3.LUT R77, R77, 0xff00, R78, 0xf8, !PT ;  /* 0x0000ff004d4d7812 */ /* 0x000fe200078ef84e */
[----:B------:R-:W-:Y:S01]  /*3a00*/  IMAD.U32 R78, R82, 0x10000, RZ ;  /* 0x00010000524e7824 */ /* 0x000fe200078e00ff */
[----:B------:R-:W-:-:S02]  /*3a10*/  LOP3.LUT R80, R79, 0xff00, R80, 0xf8, !PT ;  /* 0x0000ff004f507812 */ /* 0x000fc400078ef850 */
[-C--:B------:R-:W-:Y:S02]  /*3a20*/  F2FP.F16.E4M3.UNPACK_B R48, R49.reuse ;  /* 0x00000031ff30723e */ /* 0x080fe400020006ff */
[----:B------:R-:W-:Y:S02]  /*3a30*/  F2FP.F16.E4M3.UNPACK_B R79, R142.H1 ;  /* 0x0000008eff4f723e */ /* 0x000fe400030006ff */
[----:B------:R-:W-:Y:S01]  /*3a40*/  LOP3.LUT R82, R77, 0xff0000, R78, 0xf8, !PT ;  /* 0x00ff00004d527812 */ /* 0x000fe200078ef84e */
[--C-:B------:R-:W-:Y:S01]  /*3a50*/  HADD2.F32 R77, -RZ, R48.reuse.H1_H1 ;  /* 0x30000030ff4d7230 */ /* 0x100fe20000004100 */
[----:B------:R-:W-:Y:S01]  /*3a60*/  LOP3.LUT R144, R80, 0xff0000, R81, 0xf8, !PT ;  /* 0x00ff000050907812 */ /* 0x000fe200078ef851 */
[--C-:B------:R-:W-:Y:S01]  /*3a70*/  HADD2.F32 R83, -RZ, R79.reuse.H0_H0 ;  /* 0x2000004fff537230 */ /* 0x100fe20000004100 */
[----:B------:R-:W-:Y:S01]  /*3a80*/  F2FP.F16.E4M3.UNPACK_B R80, R134.H1 ;  /* 0x00000086ff50723e */ /* 0x000fe200030006ff */
[----:B------:R-:W-:Y:S01]  /*3a90*/  HADD2.F32 R48, -RZ, R48.H0_H0 ;  /* 0x20000030ff307230 */ /* 0x000fe20000004100 */
[----:B------:R-:W-:Y:S01]  /*3aa0*/  F2FP.F16.E4M3.UNPACK_B R49, R49.H1 ;  /* 0x00000031ff31723e */ /* 0x000fe200030006ff */
[----:B------:R-:W-:-:S02]  /*3ab0*/  HADD2.F32 R141, -RZ, R79.H1_H1 ;  /* 0x3000004fff8d7230 */ /* 0x000fc40000004100 */
[CC--:B------:R-:W-:Y:S01]  /*3ac0*/  FMUL.FTZ R145, R77.reuse, R83.reuse ;  /* 0x000000534d917220 */ /* 0x0c0fe20000410000 */
[--C-:B------:R-:W-:Y:S02]  /*3ad0*/  HADD2.F32 R81, -RZ, R80.reuse.H0_H0 ;  /* 0x20000050ff517230 */ /* 0x100fe40000004100 */
[----:B------:R-:W-:Y:S01]  /*3ae0*/  FMUL.FTZ R146, R48, R83 ;  /* 0x0000005330927220 */ /* 0x000fe20000410000 */
[--C-:B------:R-:W-:Y:S01]  /*3af0*/  HADD2.F32 R79, -RZ, R49.reuse.H1_H1 ;  /* 0x30000031ff4f7230 */ /* 0x100fe20000004100 */
[----:B------:R-:W-:Y:S01]  /*3b00*/  F2FP.F16.E4M3.UNPACK_B R142, R142 ;  /* 0x0000008eff8e723e */ /* 0x000fe200020006ff */
[----:B------:R-:W-:Y:S02]  /*3b10*/  HADD2.F32 R78, -RZ, R49.H0_H0 ;  /* 0x20000031ff4e7230 */ /* 0x000fe40000004100 */
[----:B------:R-:W-:Y:S01]  /*3b20*/  FFMA.FTZ R49, R77, R81, R146 ;  /* 0x000000514d317223 */ /* 0x000fe20000010092 */
[----:B------:R-:W-:Y:S02]  /*3b30*/  HADD2.F32 R80, -RZ, R80.H1_H1 ;  /* 0x30000050ff507230 */ /* 0x000fe40000004100 */
[CC--:B------:R-:W-:Y:S01]  /*3b40*/  FMUL.FTZ R83, R79.reuse, R141.reuse ;  /* 0x0000008d4f537220 */ /* 0x0c0fe20000410000 */
[----:B------:R-:W-:Y:S01]  /*3b50*/  F2FP.F16.E4M3.UNPACK_B R77, R76.H1 ;  /* 0x0000004cff4d723e */ /* 0x000fe200030006ff */
[----:B------:R-:W-:Y:S01]  /*3b60*/  FMUL.FTZ R148, R78, R141 ;  /* 0x0000008d4e947220 */ /* 0x000fe20000410000 */
[----:B------:R-:W-:Y:S01]  /*3b70*/  FFMA.FTZ R48, R48, R81, -R145 ;  /* 0x0000005130307223 */ /* 0x000fe20000010891 */
[----:B------:R-:W-:Y:S01]  /*3b80*/  FFMA.FTZ R141, R78, R80, -R83 ;  /* 0x000000504e8d7223 */ /* 0x000fe20000010853 */
[----:B------:R-:W-:Y:S01]  /*3b90*/  F2FP.F16.E4M3.UNPACK_B R76, R76 ;  /* 0x0000004cff4c723e */ /* 0x000fe200020006ff */
[----:B------:R-:W-:Y:S01]  /*3ba0*/  FFMA.FTZ R150, R79, R80, R148 ;  /* 0x000000504f967223 */ /* 0x000fe20000010094 */
[----:B------:R-:W-:Y:S01]  /*3bb0*/  F2FP.F16.E4M3.UNPACK_B R134, R134 ;  /* 0x00000086ff86723e */ /* 0x000fe200020006ff */
[----:B------:R-:W-:-:S02]  /*3bc0*/  HADD2.F32 R81, -RZ, R142.H1_H1 ;  /* 0x3000008eff517230 */ /* 0x000fc40000004100 */
[--C-:B------:R-:W-:Y:S01]  /*3bd0*/  HADD2.F32 R78, -RZ, R77.reuse.H0_H0 ;  /* 0x2000004dff4e7230 */ /* 0x100fe20000004100 */
[----:B------:R-:W-:Y:S01]  /*3be0*/  F2FP.SATFINITE.E4M3.F32.PACK_AB_MERGE_C R150, R150, R141, RZ ;  /* 0x0000008d9696723e */ /* 0x000fe200048070ff */
[----:B------:R-:W-:Y:S02]  /*3bf0*/  HADD2.F32 R79, -RZ, R77.H1_H1 ;  /* 0x3000004dff4f7230 */ /* 0x000fe40000004100 */
[----:B------:R-:W-:Y:S02]  /*3c00*/  HADD2.F32 R77, -RZ, R76.H0_H0 ;  /* 0x2000004cff4d7230 */ /* 0x000fe40000004100 */
[-C--:B------:R-:W-:Y:S01]  /*3c10*/  FMUL.FTZ R148, R78, R81.reuse ;  /* 0x000000514e947220 */ /* 0x080fe20000410000 */
[----:B------:R-:W-:Y:S02]  /*3c20*/  HADD2.F32 R80, -RZ, R134.H1_H1 ;  /* 0x30000086ff507230 */ /* 0x000fe40000004100 */
[----:B------:R-:W-:Y:S01]  /*3c30*/  FMUL.FTZ R83, R79, R81 ;  /* 0x000000514f537220 */ /* 0x000fe20000410000 */
[----:B------:R-:W-:Y:S01]  /*3c40*/  HADD2.F32 R142, -RZ, R142.H0_H0 ;  /* 0x2000008eff8e7230 */ /* 0x000fe20000004100 */
[----:B------:R-:W-:Y:S01]  /*3c50*/  F2FP.SATFINITE.E4M3.F32.PACK_AB_MERGE_C R49, R49, R48, R150 ;  /* 0x000000303131723e */ /* 0x000fe20004807096 */
[----:B------:R-:W-:-:S02]  /*3c60*/  HADD2.F32 R76, -RZ, R76.H1_H1 ;  /* 0x3000004cff4c7230 */ /* 0x000fc40000004100 */
[-C--:B------:R-:W-:Y:S01]  /*3c70*/  FFMA.FTZ R83, R78, R80.reuse, -R83 ;  /* 0x000000504e537223 */ /* 0x080fe20000010853 */
[----:B------:R-:W-:Y:S02]  /*3c80*/  HADD2.F32 R134, -RZ, R134.H0_H0 ;  /* 0x20000086ff867230 */ /* 0x000fe40000004100 */
[----:B------:R-:W-:Y:S01]  /*3c90*/  FFMA.FTZ R148, R79, R80, R148 ;  /* 0x000000504f947223 */ /* 0x000fe20000010094 */
[CC--:B------:R-:W-:Y:S01]  /*3ca0*/  FMUL.FTZ R81, R77.reuse, R142.reuse ;  /* 0x0000008e4d517220 */ /* 0x0c0fe20000410000 */
[----:B------:R-:W-:Y:S01]  /*3cb0*/  FMUL.FTZ R146, R76, R142 ;  /* 0x0000008e4c927220 */ /* 0x000fe20000410000 */
[----:B------:R-:W-:Y:S02]  /*3cc0*/  F2FP.F16.E4M3.UNPACK_B R80, R82.H1 ;  /* 0x00000052ff50723e */ /* 0x000fe400030006ff */
[----:B------:R-:W-:Y:S01]  /*3cd0*/  F2FP.SATFINITE.E4M3.F32.PACK_AB_MERGE_C R149, R148, R83, RZ ;  /* 0x000000539495723e */ /* 0x000fe200048070ff */
[-C--:B------:R-:W-:Y:S01]  /*3ce0*/  FFMA.FTZ R146, R77, R134.reuse, -R146 ;  /* 0x000000864d927223 */ /* 0x080fe20000010892 */
[-C--:B------:R-:W-:Y:S01]  /*3cf0*/  F2FP.F16.E4M3.UNPACK_B R77, R51.reuse.H1 ;  /* 0x00000033ff4d723e */ /* 0x080fe200030006ff */
[----:B------:R-:W-:Y:S01]  /*3d00*/  FFMA.FTZ R145, R76, R134, R81 ;  /* 0x000000864c917223 */ /* 0x000fe20000010051 */
[----:B------:R-:W-:Y:S01]  /*3d10*/  F2FP.F16.E4M3.UNPACK_B R83, R144.H1 ;  /* 0x00000090ff53723e */ /* 0x000fe200030006ff */
[----:B------:R-:W-:Y:S01]  /*3d20*/  HADD2.F32 R81, -RZ, R80.H1_H1 ;  /* 0x30000050ff517230 */ /* 0x000fe20000004100 */
[----:B------:R-:W-:Y:S01]  /*3d30*/  F2FP.F16.E4M3.UNPACK_B R76, R50.H1 ;  /* 0x00000032ff4c723e */ /* 0x000fe200030006ff */
[----:B------:R-:W-:Y:S01]  /*3d40*/  HADD2.F32 R79, -RZ, R77.H1_H1 ;  /* 0x3000004dff4f7230 */ /* 0x000fe20000004100 */
[----:B------:R-:W-:Y:S01]  /*3d50*/  F2FP.F16.E4M3.UNPACK_B R144, R144 ;  /* 0x00000090ff90723e */ /* 0x000fe200020006ff */
[----:B------:R-:W-:Y:S01]  /*3d60*/  HADD2.F32 R141, -RZ, R83.H1_H1 ;  /* 0x30000053ff8d7230 */ /* 0x000fe20000004100 */
[----:B------:R-:W-:Y:S01]  /*3d70*/  F2FP.F16.E4M3.UNPACK_B R82, R82 ;  /* 0x00000052ff52723e */ /* 0x000fe200020006ff */
[----:B------:R-:W-:Y:S01]  /*3d80*/  HADD2.F32 R78, -RZ, R77.H0_H0 ;  /* 0x2000004dff4e7230 */ /* 0x000fe20000004100 */
        /* <DEDUP_REMOVED lines=8> */
[----:B------:R-:W-:Y:S01]  /*3e10*/  FMUL.FTZ R141, R77, R134 ;  /* 0x000000864d8d7220 */ /* 0x000fe20000410000 */
[----:B------:R-:W-:Y:S01]  /*3e20*/  F2FP.F16.E4M3.UNPACK_B R50, R50 ;  /* 0x00000032ff32723e */ /* 0x000fe200020006ff */
[----:B------:R-:W-:Y:S01]  /*3e30*/  FMUL.FTZ R134, R76, R134 ;  /* 0x000000864c867220 */ /* 0x000fe20000410000 */
[----:B------:R-:W-:-:S02]  /*3e40*/  HADD2.F32 R83, -RZ, R83.H0_H0 ;  /* 0x20000053ff537230 */ /* 0x000fc40000004100 */
[-C--:B------:R-:W-:Y:S01]  /*3e50*/  FFMA.FTZ R141, R76, R78.reuse, -R141 ;  /* 0x0000004e4c8d7223 */ /* 0x080fe2000001088d */
[--C-:B------:R-:W-:Y:S02]  /*3e60*/  HADD2.F32 R76, -RZ, R51.reuse.H0_H0 ;  /* 0x20000033ff4c7230 */ /* 0x100fe40000004100 */
[----:B------:R-:W-:Y:S01]  /*3e70*/  FFMA.FTZ R134, R77, R78, R134 ;  /* 0x0000004e4d867223 */ /* 0x000fe20000010086 */
[----:B------:R-:W-:Y:S02]  /*3e80*/  HADD2.F32 R77, -RZ, R51.H1_H1 ;  /* 0x30000033ff4d7230 */ /* 0x000fe40000004100 */
[----:B------:R-:W-:Y:S01]  /*3e90*/  FFMA.FTZ R148, R79, R81, R142 ;  /* 0x000000514f947223 */ /* 0x000fe2000001008e */
[--C-:B------:R-:W-:Y:S02]  /*3ea0*/  HADD2.F32 R51, -RZ, R50.reuse.H0_H0 ;  /* 0x20000032ff337230 */ /* 0x100fe40000004100 */
[----:B------:R-:W-:Y:S01]  /*3eb0*/  FMUL.FTZ R142, R76, R83 ;  /* 0x000000534c8e7220 */ /* 0x000fe20000410000 */
[----:B------:R-:W-:-:S02]  /*3ec0*/  HADD2.F32 R50, -RZ, R50.H1_H1 ;  /* 0x30000032ff327230 */ /* 0x000fc40000004100 */
[----:B------:R-:W-:Y:S01]  /*3ed0*/  FMUL.FTZ R81, R77, R83 ;  /* 0x000000534d517220 */ /* 0x000fe20000410000 */
[----:B------:R-:W-:Y:S01]  /*3ee0*/  HADD2.F32 R144, -RZ, R144.H0_H0 ;  /* 0x20000090ff907230 */ /* 0x000fe20000004100 */
[----:B------:R-:W-:Y:S01]  /*3ef0*/  F2FP.SATFINITE.E4M3.F32.PACK_AB_MERGE_C R134, R134, R141, RZ ;  /* 0x0000008d8686723e */ /* 0x000fe200048070ff */
[----:B------:R-:W-:Y:S01]  /*3f00*/  HADD2.F32 R80, -RZ, R80.H0_H0 ;  /* 0x20000050ff507230 */ /* 0x000fe20000004100 */
[----:B------:R-:W-:Y:S01]  /*3f10*/  F2FP.SATFINITE.E4M3.F32.PACK_AB_MERGE_C R147, R148, R147, RZ ;  /* 0x000000939493723e */ /* 0x000fe200048070ff */
[----:B------:R-:W-:Y:S02]  /*3f20*/  HADD2.F32 R82, -RZ, R82.H0_H0 ;  /* 0x20000052ff527230 */ /* 0x000fe40000004100 */
[-C--:B------:R-:W-:Y:S01]  /*3f30*/  FMUL.FTZ R78, R50, R144.reuse ;  /* 0x00000090324e7220 */ /* 0x080fe20000410000 */
[----:B------:R-:W-:Y:S01]  /*3f40*/  FMUL.FTZ R79, R51, R144 ;  /* 0x00000090334f7220 */ /* 0x000fe20000410000 */
[-C--:B------:R-:W-:Y:S01]  /*3f50*/  FFMA.FTZ R81, R76, R80.reuse, -R81 ;  /* 0x000000504c517223 */ /* 0x080fe20000010851 */
[----:B------:R-:W-:Y:S01]  /*3f60*/  FFMA.FTZ R142, R77, R80, R142 ;  /* 0x000000504d8e7223 */ /* 0x000fe2000001008e */
[-C--:B------:R-:W-:Y:S01]  /*3f70*/  FFMA.FTZ R78, R51, R82.reuse, -R78 ;  /* 0x00000052334e7223 */ /* 0x080fe2000001084e */
[----:B------:R-:W-:Y:S01]  /*3f80*/  FFMA.FTZ R79, R50, R82, R79 ;  /* 0x00000052324f7223 */ /* 0x000fe2000001004f */
[----:B------:R-:W-:-:S02]  /*3f90*/  F2FP.SATFINITE.E4M3.F32.PACK_AB_MERGE_C R48, R145, R146, R149 ;  /* 0x000000929130723e */ /* 0x000fc40004807095 */
[----:B------:R-:W-:Y:S02]  /*3fa0*/  F2FP.SATFINITE.E4M3.F32.PACK_AB_MERGE_C R51, R142, R81, R147 ;  /* 0x000000518e33723e */ /* 0x000fe40004807093 */
[----:B------:R-:W-:-:S07]  /*3fb0*/  F2FP.SATFINITE.E4M3.F32.PACK_AB_MERGE_C R50, R79, R78, R134 ;  /* 0x0000004e4f32723e */ /* 0x000fce0004807086 */
.L_x_373:
[----:B------:R-:W-:Y:S05]  /*3fc0*/  BSYNC B2 ;  /* 0x0000000000027941 */ /* 0x000fea0003800000 */
.L_x_372:
[----:B------:R-:W-:Y:S02]  /*3fd0*/  ULDC.64 UR4, c[0x0][0x2e8] ;  /* 0x0000ba0000047ab9 */ /* 0x000fe40000000a00 */
[----:B------:R-:W-:-:S04]  /*3fe0*/  IADD3 R76, P2, P6, R42, UR4, R139 ;  /* 0x000000042a4c7c10 */ /* 0x000fc8000fe5e08b */
[----:B------:R-:W-:-:S05]  /*3ff0*/  IADD3.X R77, R107, UR5, R140, P2, P6 ;  /* 0x000000056b4d7c10 */ /* 0x000fca00097ec48c */
[----:B--2---:R3:W-:Y:S04]  /*4000*/  STG.E.128 desc[UR42][R76.64], R48 ;  /* 0x000000304c007986 */ /* 0x0047e8000c101d2a */
.L_x_367:
[----:B------:R-:W-:Y:S05]  /*4010*/  BSYNC B1 ;  /* 0x0000000000017941 */ /* 0x000fea0003800000 */
.L_x_366:
[----:B------:R-:W-:Y:S04]  /*4020*/  BSSY B1, `(.L_x_374) ;  /* 0x00000f0000017945 */ /* 0x000fe80003800000 */
[----:B------:R-:W-:Y:S05]  /*4030*/  @P3 BRA `(.L_x_375) ;  /* 0x0000000c00b83947 */ /* 0x000fea0003800000 */
[----:B---3--:R-:W-:Y:S01]  /*4040*/  IADD3 R77, P2, P3, R130, R120, R16 ;  /* 0x00000078824d7210 */ /* 0x008fe20007b5e010 */
[----:B------:R-:W-:Y:S03]  /*4050*/  BSSY B2, `(.L_x_376) ;  /* 0x0000077000027945 */ /* 0x000fe60003800000 */
[----:B------:R-:W-:Y:S01]  /*4060*/  IADD3.X R76, R5, R123, R17, P2, P3 ;  /* 0x0000007b054c7210 */ /* 0x000fe200017e6411 */
[----:B------:R-:W-:Y:S08]  /*4070*/  @P0 BRA `(.L_x_377) ;  /* 0x0000000400d00947 */ /* 0x000ff00003800000 */
        /* <DEDUP_REMOVED lines=21> */
[----:B------:R-:W-:Y:S02]  /*41d0*/  F2FP.F16.E4M3.UNPACK_B R48, R49 ;  /* 0x00000031ff30723e */ /* 0x000fe400020006ff */
        /* <DEDUP_REMOVED lines=15> */
[-C--:B------:R-:W-:Y:S01]  /*42d0*/  FFMA.FTZ R49, R73, R79.reuse, R134 ;  /* 0x0000004f49317223 */ /* 0x080fe20000010086 */
[----:B------:R-:W-:Y:S02]  /*42e0*/  HADD2.F32 R78, -RZ, R78.H1_H1 ;  /* 0x3000004eff4e7230 */ /* 0x000fe40000004100 */
[C---:B------:R-:W-:Y:S01]  /*42f0*/  FMUL.FTZ R81, R75.reuse, R82 ;  /* 0x000000524b517220 */ /* 0x040fe20000410000 */
        /* <DEDUP_REMOVED lines=25> */
[----:B------:R-:W-:Y:S01]  /*4490*/  FFMA.FTZ R138, R73, R137, -R82 ;  /* 0x00000089498a7223 */ /* 0x000fe20000010852 */
[----:B------:R-:W-:Y:S01]  /*44a0*/  F2FP.F16.E4M3.UNPACK_B R73, R51.H1 ;  /* 0x00000033ff49723e */ /* 0x000fe200030006ff */
[----:B------:R-:W-:Y:S01]  /*44b0*/  FFMA.FTZ R137, R72, R137, R79 ;  /* 0x0000008948897223 */ /* 0x000fe2000001004f */
[-C--:B------:R-:W-:Y:S01]  /*44c0*/  F2FP.F16.E4M3.UNPACK_B R81, R83.reuse.H1 ;  /* 0x00000053ff51723e */ /* 0x080fe200030006ff */
        /* <DEDUP_REMOVED lines=10> */
[--C-:B------:R-:W-:Y:S02]  /*4570*/  HADD2.F32 R82, -RZ, R83.reuse.H1_H1 ;  /* 0x30000053ff527230 */ /* 0x100fe40000004100 */
        /* <DEDUP_REMOVED lines=20> */
[----:B------:R-:W-:Y:S01]  /*46c0*/  FMUL.FTZ R74, R50, R83 ;  /* 0x00000053324a7220 */ /* 0x000fe20000410000 */
[----:B------:R-:W-:Y:S02]  /*46d0*/  HADD2.F32 R80, -RZ, R80.H0_H0 ;  /* 0x20000050ff507230 */ /* 0x000fe40000004100 */
[-C--:B------:R-:W-:Y:S01]  /*46e0*/  FMUL.FTZ R75, R73, R81.reuse ;  /* 0x00000051494b7220 */ /* 0x080fe20000410000 */
[C---:B------:R-:W-:Y:S01]  /*46f0*/  FMUL.FTZ R134, R72.reuse, R81 ;  /* 0x0000005148867220 */ /* 0x040fe20000410000 */
[----:B------:R-:W-:Y:S02]  /*4700*/  FMUL.FTZ R83, R51, R83 ;  /* 0x0000005333537220 */ /* 0x000fe40000410000 */
[-C--:B------:R-:W-:Y:S01]  /*4710*/  FFMA.FTZ R75, R72, R78.reuse, -R75 ;  /* 0x0000004e484b7223 */ /* 0x080fe2000001084b */
[----:B------:R-:W-:Y:S01]  /*4720*/  FFMA.FTZ R134, R73, R78, R134 ;  /* 0x0000004e49867223 */ /* 0x000fe20000010086 */
[-C--:B------:R-:W-:Y:S01]  /*4730*/  FFMA.FTZ R74, R51, R80.reuse, -R74 ;  /* 0x00000050334a7223 */ /* 0x080fe2000001084a */
[----:B------:R-:W-:-:S03]  /*4740*/  FFMA.FTZ R83, R50, R80, R83 ;  /* 0x0000005032537223 */ /* 0x000fc60000010053 */
[----:B------:R-:W-:Y:S02]  /*4750*/  F2FP.SATFINITE.E4M3.F32.PACK_AB_MERGE_C R51, R134, R75, R79 ;  /* 0x0000004b8633723e */ /* 0x000fe4000480704f */
[----:B------:R-:W-:-:S07]  /*4760*/  F2FP.SATFINITE.E4M3.F32.PACK_AB_MERGE_C R50, R83, R74, R82 ;  /* 0x0000004a5332723e */ /* 0x000fce0004807052 */
.L_x_379:
[----:B------:R-:W-:Y:S05]  /*4770*/  BSYNC B3 ;  /* 0x0000000000037941 */ /* 0x000fea0003800000 */
.L_x_378:
[----:B------:R-:W-:Y:S02]  /*4780*/  ULDC.64 UR4, c[0x0][0x2e8] ;  /* 0x0000ba0000047ab9 */ /* 0x000fe40000000a00 */
[----:B------:R-:W-:-:S04]  /*4790*/  IADD3 R72, P2, P3, R77, UR4, R102 ;  /* 0x000000044d487c10 */ /* 0x000fc8000fb5e066 */
[----:B------:R-:W-:-:S05]  /*47a0*/  IADD3.X R73, R76, UR5, R41, P2, P3 ;  /* 0x000000054c497c10 */ /* 0x000fca00097e6429 */
[----:B--2---:R3:W-:Y:S04]  /*47b0*/  STG.E.128 desc[UR42][R72.64], R48 ;  /* 0x0000003048007986 */ /* 0x0047e8000c101d2a */
.L_x_377:
[----:B------:R-:W-:Y:S05]  /*47c0*/  BSYNC B2 ;  /* 0x0000000000027941 */ /* 0x000fea0003800000 */
.L_x_376:
[----:B------:R-:W-:Y:S05]  /*47d0*/  @P1 BRA `(.L_x_375) ;  /* 0x0000000400d01947 */ /* 0x000fea0003800000 */
[----:B0-23--:R0:W2:Y:S01]  /*47e0*/  LDS.128 R48, [R114+0x2d400] ;  /* 0x02d4000072307984 */ /* 0x00d0a20000000c00 */
        /* <DEDUP_REMOVED lines=10> */
[----:B------:R-:W-:Y:S01]  /*4890*/  SHF.R.U32.HI R74, RZ, 0x10, R71 ;  /* 0x00000010ff4a7819 */ /* 0x000fe20000011647 */
[----:B------:R-:W-:Y:S01]  /*48a0*/  IMAD.SHL.U32 R71, R73, 0x100, RZ ;  /* 0x0000010049477824 */ /* 0x000fe200078e00ff */
[----:B------:R-:W-:Y:S01]  /*48b0*/  PRMT R72, R72, 0x654, R69 ;  /* 0x0000065448487816 */ /* 0x000fe20000000045 */
[----:B------:R-:W-:Y:S01]  /*48c0*/  IMAD.SHL.U32 R69, R78, 0x100, RZ ;  /* 0x000001004e457824 */ /* 0x000fe200078e00ff */
[----:B------:R-:W-:Y:S02]  /*48d0*/  PRMT R70, R75, 0x654, R68 ;  /* 0x000006544b467816 */ /* 0x000fe40000000044 */
[----:B------:R-:W-:Y:S01]  /*48e0*/  LOP3.LUT R73, R72, 0xff00, R71, 0xf8, !PT ;  /* 0x0000ff0048497812 */ /* 0x000fe200078ef847 */
[----:B------:R-:W-:Y:S01]  /*48f0*/  IMAD.U32 R72, R74, 0x10000, RZ ;  /* 0x000100004a487824 */ /* 0x000fe200078e00ff */
[----:B------:R-:W-:Y:S01]  /*4900*/  LOP3.LUT R70, R70, 0xff00, R69, 0xf8, !PT ;  /* 0x0000ff0046467812 */ /* 0x000fe200078ef845 */
[----:B------:R-:W-:Y:S01]  /*4910*/  IMAD.U32 R69, R79, 0x10000, RZ ;  /* 0x000100004f457824 */ /* 0x000fe200078e00ff */
[----:B--2---:R-:W-:-:S02]  /*4920*/  MOV R68, R48 ;  /* 0x0000003000447202 */ /* 0x004fc40000000f00 */
        /* <DEDUP_REMOVED lines=21> */
[----:B------:R-:W-:Y:S01]  /*4a80*/  F2FP.F16.E4M3.UNPACK_B R68, R68 ;  /* 0x00000044ff44723e */ /* 0x000fe200020006ff */
[----:B------:R-:W-:Y:S01]  /*4a90*/  FFMA.FTZ R48, R48, R73, -R81 ;  /* 0x0000004930307223 */ /* 0x000fe20000010851 */
[-C--:B------:R-:W-:Y:S01]  /*4aa0*/  FFMA.FTZ R83, R70, R72.reuse, -R75 ;  /* 0x0000004846537223 */ /* 0x080fe2000001084b */
[----:B------:R-:W-:Y:S01]  /*4ab0*/  FFMA.FTZ R134, R71, R72, R78 ;  /* 0x0000004847867223 */ /* 0x000fe2000001004e */
[----:B------:R-:W-:Y:S01]  /*4ac0*/  F2FP.F16.E4M3.UNPACK_B R135, R135 ;  /* 0x00000087ff87723e */ /* 0x000fe200020006ff */
[----:B------:R-:W-:-:S02]  /*4ad0*/  HADD2.F32 R73, -RZ, R136.H1_H1 ;  /* 0x30000088ff497230 */ /* 0x000fc40000004100 */
[--C-:B------:R-:W-:Y:S02]  /*4ae0*/  HADD2.F32 R70, -RZ, R69.reuse.H0_H0 ;  /* 0x20000045ff467230 */ /* 0x100fe40000004100 */
[----:B------:R-:W-:Y:S02]  /*4af0*/  HADD2.F32 R71, -RZ, R69.H1_H1 ;  /* 0x30000045ff477230 */ /* 0x000fe40000004100 */
[----:B------:R-:W-:Y:S02]  /*4b00*/  HADD2.F32 R69, -RZ, R68.H0_H0 ;  /* 0x20000044ff457230 */ /* 0x000fe40000004100 */
[-C--:B------:R-:W-:Y:S01]  /*4b10*/  FMUL.FTZ R80, R70, R73.reuse ;  /* 0x0000004946507220 */ /* 0x080fe20000410000 */
[----:B------:R-:W-:Y:S02]  /*4b20*/  HADD2.F32 R136, -RZ, R136.H0_H0 ;  /* 0x20000088ff887230 */ /* 0x000fe40000004100 */
[----:B------:R-:W-:Y:S01]  /*4b30*/  FMUL.FTZ R75, R71, R73 ;  /* 0x00000049474b7220 */ /* 0x000fe20000410000 */
[----:B------:R-:W-:-:S02]  /*4b40*/  HADD2.F32 R68, -RZ, R68.H1_H1 ;  /* 0x30000044ff447230 */ /* 0x000fc40000004100 */
[--C-:B------:R-:W-:Y:S02]  /*4b50*/  HADD2.F32 R72, -RZ, R135.reuse.H1_H1 ;  /* 0x30000087ff487230 */ /* 0x100fe40000004100 */
[-C--:B------:R-:W-:Y:S01]  /*4b60*/  FMUL.FTZ R73, R69, R136.reuse ;  /* 0x0000008845497220 */ /* 0x080fe20000410000 */
[----:B------:R-:W-:Y:S02]  /*4b70*/  HADD2.F32 R135, -RZ, R135.H0_H0 ;  /* 0x20000087ff877230 */ /* 0x000fe40000004100 */
[----:B------:R-:W-:Y:S01]  /*4b80*/  FMUL.FTZ R78, R68, R136 ;  /* 0x00000088444e7220 */ /* 0x000fe20000410000 */
[----:B------:R-:W-:Y:S01]  /*4b90*/  F2FP.SATFINITE.E4M3.F32.PACK_AB_MERGE_C R136, R134, R83, RZ ;  /* 0x000000538688723e */ /* 0x000fe200048070ff */
[-C--:B------:R-:W-:Y:S01]  /*4ba0*/  FFMA.FTZ R75, R70, R72.reuse, -R75 ;  /* 0x00000048464b7223 */ /* 0x080fe2000001084b */
[----:B------:R-:W-:Y:S01]  /*4bb0*/  FFMA.FTZ R80, R71, R72, R80 ;  /* 0x0000004847507223 */ /* 0x000fe20000010050 */
[-C--:B------:R-:W-:Y:S01]  /*4bc0*/  FFMA.FTZ R81, R69, R135.reuse, -R78 ;  /* 0x0000008745517223 */ /* 0x080fe2000001084e */
[----:B------:R-:W-:Y:S01]  /*4bd0*/  FFMA.FTZ R82, R68, R135, R73 ;  /* 0x0000008744527223 */ /* 0x000fe20000010049 */
[----:B------:R-:W-:-:S02]  /*4be0*/  F2FP.F16.E4M3.UNPACK_B R69, R51.H1 ;  /* 0x00000033ff45723e */ /* 0x000fc400030006ff */
[----:B------:R-:W-:Y:S02]  /*4bf0*/  F2FP.SATFINITE.E4M3.F32.PACK_AB_MERGE_C R135, R80, R75, RZ ;  /* 0x0000004b5087723e */ /* 0x000fe400048070ff */
[-C--:B------:R-:W-:Y:S01]  /*4c00*/  F2FP.F16.E4M3.UNPACK_B R75, R79.reuse.H1 ;  /* 0x0000004fff4b723e */ /* 0x080fe200030006ff */
[--C-:B------:R-:W-:Y:S01]  /*4c10*/  HADD2.F32 R71, -RZ, R69.reuse.H1_H1 ;  /* 0x30000045ff477230 */ /* 0x100fe20000004100 */
[----:B------:R-:W-:Y:S01]  /*4c20*/  F2FP.F16.E4M3.UNPACK_B R72, R74.H1 ;  /* 0x0000004aff48723e */ /* 0x000fe200030006ff */
[----:B------:R-:W-:Y:S01]  /*4c30*/  HADD2.F32 R70, -RZ, R69.H0_H0 ;  /* 0x20000045ff467230 */ /* 0x000fe20000004100 */
[----:B------:R-:W-:Y:S01]  /*4c40*/  F2FP.F16.E4M3.UNPACK_B R68, R50.H1 ;  /* 0x00000032ff44723e */ /* 0x000fe200030006ff */
[----:B------:R-:W-:Y:S01]  /*4c50*/  HADD2.F32 R80, -RZ, R75.H1_H1 ;  /* 0x3000004bff507230 */ /* 0x000fe20000004100 */
[----:B------:R-:W-:Y:S01]  /*4c60*/  F2FP.F16.E4M3.UNPACK_B R79, R79 ;  /* 0x0000004fff4f723e */ /* 0x000fe200020006ff */
[----:B------:R-:W-:Y:S01]  /*4c70*/  HADD2.F32 R73, -RZ, R72.H1_H1 ;  /* 0x30000048ff497230 */ /* 0x000fe20000004100 */
        /* <DEDUP_REMOVED lines=8> */
[-C--:B------:R-:W-:Y:S01]  /*4d00*/  FMUL.FTZ R83, R69, R78.reuse ;  /* 0x0000004e45537220 */ /* 0x080fe20000410000 */
[----:B------:R-:W-:Y:S01]  /*4d10*/  F2FP.F16.E4M3.UNPACK_B R51, R51 ;  /* 0x00000033ff33723e */ /* 0x000fe200020006ff */
[C---:B------:R-:W-:Y:S01]  /*4d20*/  FMUL.FTZ R78, R68.reuse, R78 ;  /* 0x0000004e444e7220 */ /* 0x040fe20000410000 */
[----:B------:R-:W-:Y:S01]  /*4d30*/  F2FP.F16.E4M3.UNPACK_B R50, R50 ;  /* 0x00000032ff32723e */ /* 0x000fe200020006ff */
[----:B------:R-:W-:Y:S01]  /*4d40*/  FFMA.FTZ R83, R68, R70, -R83 ;  /* 0x0000004644537223 */ /* 0x000fe20000010853 */
[----:B------:R-:W-:-:S02]  /*4d50*/  HADD2.F32 R79, -RZ, R79.H0_H0 ;  /* 0x2000004fff4f7230 */ /* 0x000fc40000004100 */
[----:B------:R-:W-:Y:S01]  /*4d60*/  FFMA.FTZ R78, R69, R70, R78 ;  /* 0x00000046454e7223 */ /* 0x000fe2000001004e */
[--C-:B------:R-:W-:Y:S02]  /*4d70*/  HADD2.F32 R68, -RZ, R51.reuse.H0_H0 ;  /* 0x20000033ff447230 */ /* 0x100fe40000004100 */
[----:B------:R-:W-:Y:S01]  /*4d80*/  FFMA.FTZ R73, R71, R73, R80 ;  /* 0x0000004947497223 */ /* 0x000fe20000010050 */
[----:B------:R-:W-:Y:S01]  /*4d90*/  HADD2.F32 R69, -RZ, R51.H1_H1 ;  /* 0x30000033ff457230 */ /* 0x000fe20000004100 */
[----:B------:R-:W-:Y:S01]  /*4da0*/  F2FP.SATFINITE.E4M3.F32.PACK_AB_MERGE_C R49, R49, R48, R136 ;  /* 0x000000303131723e */ /* 0x000fe20004807088 */
[--C-:B------:R-:W-:Y:S01]  /*4db0*/  HADD2.F32 R51, -RZ, R50.reuse.H0_H0 ;  /* 0x20000032ff337230 */ /* 0x100fe20000004100 */
[----:B------:R-:W-:Y:S01]  /*4dc0*/  F2FP.SATFINITE.E4M3.F32.PACK_AB_MERGE_C R78, R78, R83, RZ ;  /* 0x000000534e4e723e */ /* 0x000fe200048070ff */
[----:B------:R-:W-:Y:S01]  /*4dd0*/  HADD2.F32 R50, -RZ, R50.H1_H1 ;  /* 0x30000032ff327230 */ /* 0x000fe20000004100 */
[----:B------:R-:W-:Y:S01]  /*4de0*/  F2FP.SATFINITE.E4M3.F32.PACK_AB_MERGE_C R73, R73, R134, RZ ;  /* 0x000000864949723e */ /* 0x000fe200048070ff */
[----:B------:R-:W-:Y:S01]  /*4df0*/  HADD2.F32 R75, -RZ, R75.H0_H0 ;  /* 0x2000004bff4b7230 */ /* 0x000fe20000004100 */
[----:B------:R-:W-:Y:S01]  /*4e00*/  F2FP.SATFINITE.E4M3.F32.PACK_AB_MERGE_C R48, R82, R81, R135 ;  /* 0x000000515230723e */ /* 0x000fe20004807087 */
        /* <DEDUP_REMOVED lines=12> */
.L_x_381:
[----:B------:R-:W-:Y:S05]  /*4ed0*/  BSYNC B2 ;  /* 0x0000000000027941 */ /* 0x000fea0003800000 */
.L_x_380:
[----:B------:R-:W-:Y:S02]  /*4ee0*/  ULDC.64 UR4, c[0x0][0x2e8] ;  /* 0x0000ba0000047ab9 */ /* 0x000fe40000000a00 */
[----:B------:R-:W-:-:S04]  /*4ef0*/  IADD3 R68, P2, P3, R42, UR4, R77 ;  /* 0x000000042a447c10 */ /* 0x000fc8000fb5e04d */
[----:B------:R-:W-:-:S05]  /*4f00*/  IADD3.X R69, R107, UR5, R76, P2, P3 ;  /* 0x000000056b457c10 */ /* 0x000fca00097e644c */
[----:B--2---:R4:W-:Y:S04]  /*4f10*/  STG.E.128 desc[UR42][R68.64], R48 ;  /* 0x0000003044007986 */ /* 0x0049e8000c101d2a */
.L_x_375:
[----:B------:R-:W-:Y:S05]  /*4f20*/  BSYNC B1 ;  /* 0x0000000000017941 */ /* 0x000fea0003800000 */
.L_x_374:
[----:B------:R-:W-:Y:S01]  /*4f30*/  ISETP.NE.AND P2, PT, R143, RZ, PT ;  /* 0x000000ff8f00720c */ /* 0x000fe20003f45270 */
[----:B------:R-:W-:-:S12]  /*4f40*/  BSSY B1, `(.L_x_382) ;  /* 0x00000f1000017945 */ /* 0x000fd80003800000 */
[----:B------:R-:W-:Y:S05]  /*4f50*/  @P2 BRA `(.L_x_383) ;  /* 0x0000000c00bc2947 */ /* 0x000fea0003800000 */
[----:B----4-:R-:W-:Y:S01]  /*4f60*/  IADD3 R69, P2, P3, R4, R120, R16 ;  /* 0x0000007804457210 */ /* 0x010fe20007b5e010 */
[----:B------:R-:W-:Y:S03]  /*4f70*/  BSSY B2, `(.L_x_384) ;  /* 0x0000076000027945 */ /* 0x000fe60003800000 */
[----:B------:R-:W-:Y:S01]  /*4f80*/  IADD3.X R68, R32, R123, R17, P2, P3 ;  /* 0x0000007b20447210 */ /* 0x000fe200017e6411 */
[----:B------:R-:W-:Y:S08]  /*4f90*/  @P0 BRA `(.L_x_385) ;  /* 0x0000000400cc0947 */ /* 0x000ff00003800000 */
[----:B0-23--:R0:W2:Y:S01]  /*4fa0*/  LDS.128 R48, [R114+0x2a400] ;  /* 0x02a4000072307984 */ /* 0x00d0a20000000c00 */
[----:B------:R-:W-:Y:S01]  /*4fb0*/  ISETP.GE.AND P2, PT, R18, R122, PT ;  /* 0x0000007a1200720c */ /* 0x000fe20003f46270 */
[----:B------:R-:W-:-:S12]  /*4fc0*/  BSSY B3, `(.L_x_386) ;  /* 0x000006c000037945 */ /* 0x000fd80003800000 */
[----:B0-----:R-:W-:Y:S05]  /*4fd0*/  @P2 BRA `(.L_x_387) ;  /* 0x0000000400a82947 */ /* 0x001fea0003800000 */
[--C-:B------:R-:W-:Y:S02]  /*4fe0*/  SHF.R.U32.HI R74, RZ, 0x10, R65.reuse ;  /* 0x00000010ff4a7819 */ /* 0x100fe40000011641 */
[----:B------:R-:W-:Y:S02]  /*4ff0*/  SHF.R.U32.HI R72, RZ, 0x8, R65 ;  /* 0x00000008ff487819 */ /* 0x000fe40000011641 */
[----:B------:R-:W-:Y:S02]  /*5000*/  LOP3.LUT R64, R65, 0xff, RZ, 0xc0, !PT ;  /* 0x000000ff41407812 */ /* 0x000fe400078ec0ff */
[--C-:B------:R-:W-:Y:S02]  /*5010*/  SHF.R.U32.HI R73, RZ, 0x10, R67.reuse ;  /* 0x00000010ff497819 */ /* 0x100fe40000011643 */
[----:B------:R-:W-:Y:S02]  /*5020*/  SHF.R.U32.HI R71, RZ, 0x8, R67 ;  /* 0x00000008ff477819 */ /* 0x000fe40000011643 */
[----:B------:R-:W-:-:S02]  /*5030*/  LOP3.LUT R66, R67, 0xff, RZ, 0xc0, !PT ;  /* 0x000000ff43427812 */ /* 0x000fc400078ec0ff */
[----:B------:R-:W-:Y:S02]  /*5040*/  SHF.R.U32.HI R65, RZ, 0x18, R65 ;  /* 0x00000018ff417819 */ /* 0x000fe40000011641 */
[----:B------:R-:W-:Y:S02]  /*5050*/  SHF.R.U32.HI R67, RZ, 0x18, R67 ;  /* 0x00000018ff437819 */ /* 0x000fe40000011643 */
[----:B------:R-:W-:Y:S01]  /*5060*/  PRMT R65, R65, 0x654, R64 ;  /* 0x0000065441417816 */ /* 0x000fe20000000040 */
[----:B------:R-:W-:Y:S01]  /*5070*/  IMAD.SHL.U32 R64, R72, 0x100, RZ ;  /* 0x0000010048407824 */ /* 0x000fe200078e00ff */
[----:B------:R-:W-:Y:S02]  /*5080*/  PRMT R70, R67, 0x654, R66 ;  /* 0x0000065443467816 */ /* 0x000fe40000000042 */
[----:B------:R-:W-:Y:S02]  /*5090*/  SHF.L.U32 R67, R71, 0x8, RZ ;  /* 0x0000000847437819 */ /* 0x000fe400000006ff */
[----:B------:R-:W-:Y:S01]  /*50a0*/  LOP3.LUT R66, R65, 0xff00, R64, 0xf8, !PT ;  /* 0x0000ff0041427812 */ /* 0x000fe200078ef840 */
[----:B------:R-:W-:Y:S01]  /*50b0*/  IMAD.U32 R65, R74, 0x10000, RZ ;  /* 0x000100004a417824 */ /* 0x000fe200078e00ff */
[----:B------:R-:W-:Y:S01]  /*50c0*/  LOP3.LUT R72, R70, 0xff00, R67, 0xf8, !PT ;  /* 0x0000ff0046487812 */ /* 0x000fe200078ef843 */
[----:B------:R-:W-:Y:S01]  /*50d0*/  IMAD.U32 R67, R73, 0x10000, RZ ;  /* 0x0001000049437824 */ /* 0x000fe200078e00ff */
[----:B------:R-:W-:-:S02]  /*50e0*/  F2FP.F16.E4M3.UNPACK_B R70, R133.H1 ;  /* 0x00000085ff46723e */ /* 0x000fc400030006ff */
[-C--:B--2---:R-:W-:Y:S02]  /*50f0*/  F2FP.F16.E4M3.UNPACK_B R64, R49.reuse ;  /* 0x00000031ff40723e */ /* 0x084fe400020006ff */
[----:B------:R-:W-:Y:S01]  /*5100*/  LOP3.LUT R74, R72, 0xff0000, R67, 0xf8, !PT ;  /* 0x00ff0000484a7812 */ /* 0x000fe200078ef843 */
[----:B------:R-:W-:Y:S01]  /*5110*/  HADD2.F32 R72, -RZ, R70.H0_H0 ;  /* 0x20000046ff487230 */ /* 0x000fe20000004100 */
[----:B------:R-:W-:Y:S01]  /*5120*/  LOP3.LUT R71, R66, 0xff0000, R65, 0xf8, !PT ;  /* 0x00ff000042477812 */ /* 0x000fe200078ef841 */
[----:B------:R-:W-:Y:S01]  /*5130*/  HADD2.F32 R65, -RZ, R64.H1_H1 ;  /* 0x30000040ff417230 */ /* 0x000fe20000004100 */
[----:B------:R-:W-:Y:S01]  /*5140*/  F2FP.F16.E4M3.UNPACK_B R67, R132.H1 ;  /* 0x00000084ff43723e */ /* 0x000fe200030006ff */
[----:B------:R-:W-:Y:S01]  /*5150*/  HADD2.F32 R73, -RZ, R70.H1_H1 ;  /* 0x30000046ff497230 */ /* 0x000fe20000004100 */
[----:B------:R-:W-:Y:S01]  /*5160*/  F2FP.F16.E4M3.UNPACK_B R49, R49.H1 ;  /* 0x00000031ff31723e */ /* 0x000fe200030006ff */
[----:B------:R-:W-:Y:S02]  /*5170*/  HADD2.F32 R64, -RZ, R64.H0_H0 ;  /* 0x20000040ff407230 */ /* 0x000fe40000004100 */
[----:B------:R-:W-:Y:S01]  /*5180*/  FMUL.FTZ R75, R65, R72 ;  /* 0x00000048414b7220 */ /* 0x000fe20000410000 */
[----:B------:R-:W-:Y:S01]  /*5190*/  HADD2.F32 R70, -RZ, R67.H0_H0 ;  /* 0x20000043ff467230 */ /* 0x000fe20000004100 */
[----:B------:R-:W-:Y:S01]  /*51a0*/  F2FP.F16.E4M3.UNPACK_B R133, R133 ;  /* 0x00000085ff85723e */ /* 0x000fe200020006ff */
[----:B------:R-:W-:-:S02]  /*51b0*/  HADD2.F32 R66, -RZ, R49.H1_H1 ;  /* 0x30000031ff427230 */ /* 0x000fc40000004100 */
[C---:B------:R-:W-:Y:S01]  /*51c0*/  FMUL.FTZ R72, R64.reuse, R72 ;  /* 0x0000004840487220 */ /* 0x040fe20000410000 */
[----:B------:R-:W-:Y:S02]  /*51d0*/  HADD2.F32 R49, -RZ, R49.H0_H0 ;  /* 0x20000031ff317230 */ /* 0x000fe40000004100 */
[-C--:B------:R-:W-:Y:S01]  /*51e0*/  FFMA.FTZ R76, R64, R70.reuse, -R75 ;  /* 0x00000046404c7223 */ /* 0x080fe2000001084b */
[----:B------:R-:W-:Y:S02]  /*51f0*/  HADD2.F32 R67, -RZ, R67.H1_H1 ;  /* 0x30000043ff437230 */ /* 0x000fe40000004100 */
[CC--:B------:R-:W-:Y:S01]  /*5200*/  FMUL.FTZ R64, R66.reuse, R73.reuse ;  /* 0x0000004942407220 */ /* 0x0c0fe20000410000 */
[----:B------:R-:W-:Y:S01]  /*5210*/  FFMA.FTZ R77, R65, R70, R72 ;  /* 0x00000046414d7223 */ /* 0x000fe20000010048 */
[C---:B------:R-:W-:Y:S01]  /*5220*/  FMUL.FTZ R73, R49.reuse, R73 ;  /* 0x0000004931497220 */ /* 0x040fe20000410000 */
[----:B------:R-:W-:Y:S01]  /*5230*/  F2FP.F16.E4M3.UNPACK_B R132, R132 ;  /* 0x00000084ff84723e */ /* 0x000fe200020006ff */
[-C--:B------:R-:W-:Y:S01]  /*5240*/  FFMA.FTZ R78, R49, R67.reuse, -R64 ;  /* 0x00000043314e7223 */ /* 0x080fe20000010840 */
[-C--:B------:R-:W-:Y:S01]  /*5250*/  F2FP.F16.E4M3.UNPACK_B R49, R48.reuse.H1 ;  /* 0x00000030ff31723e */ /* 0x080fe200030006ff */
[----:B------:R-:W-:Y:S01]  /*5260*/  FFMA.FTZ R79, R66, R67, R73 ;  /* 0x00000043424f7223 */ /* 0x000fe20000010049 */
[----:B------:R-:W-:Y:S01]  /*5270*/  F2FP.F16.E4M3.UNPACK_B R48, R48 ;  /* 0x00000030ff30723e */ /* 0x000fe200020006ff */
[----:B------:R-:W-:-:S02]  /*5280*/  HADD2.F32 R67, -RZ, R133.H1_H1 ;  /* 0x30000085ff437230 */ /* 0x000fc40000004100 */
[--C-:B------:R-:W-:Y:S01]  /*5290*/  HADD2.F32 R64, -RZ, R49.reuse.H0_H0 ;  /* 0x20000031ff407230 */ /* 0x100fe20000004100 */
[----:B------:R-:W-:Y:S01]  /*52a0*/  F2FP.SATFINITE.E4M3.F32.PACK_AB_MERGE_C R81, R79, R78, RZ ;  /* 0x0000004e4f51723e */ /* 0x000fe200048070ff */
[----:B------:R-:W-:Y:S02]  /*52b0*/  HADD2.F32 R65, -RZ, R49.H1_H1 ;  /* 0x30000031ff417230 */ /* 0x000fe40000004100 */
[--C-:B------:R-:W-:Y:S02]  /*52c0*/  HADD2.F32 R49, -RZ, R48.reuse.H0_H0 ;  /* 0x20000030ff317230 */ /* 0x100fe40000004100 */
[-C--:B------:R-:W-:Y:S01]  /*52d0*/  FMUL.FTZ R72, R64, R67.reuse ;  /* 0x0000004340487220 */ /* 0x080fe20000410000 */
[----:B------:R-:W-:Y:S02]  /*52e0*/  HADD2.F32 R133, -RZ, R133.H0_H0 ;  /* 0x20000085ff857230 */ /* 0x000fe40000004100 */
[----:B------:R-:W-:Y:S01]  /*52f0*/  FMUL.FTZ R73, R65, R67 ;  /* 0x0000004341497220 */ /* 0x000fe20000410000 */
[----:B------:R-:W-:-:S02]  /*5300*/  HADD2.F32 R48, -RZ, R48.H1_H1 ;  /* 0x30000030ff307230 */ /* 0x000fc40000004100 */
[--C-:B------:R-:W-:Y:S02]  /*5310*/  HADD2.F32 R66, -RZ, R132.reuse.H1_H1 ;  /* 0x30000084ff427230 */ /* 0x100fe40000004100 */
[----:B------:R-:W-:Y:S02]  /*5320*/  HADD2.F32 R132, -RZ, R132.H0_H0 ;  /* 0x20000084ff847230 */ /* 0x000fe40000004100 */
[-C--:B------:R-:W-:Y:S01]  /*5330*/  FMUL.FTZ R70, R48, R133.reuse ;  /* 0x0000008530467220 */ /* 0x080fe20000410000 */
[----:B------:R-:W-:Y:S01]  /*5340*/  FMUL.FTZ R133, R49, R133 ;  /* 0x0000008531857220 */ /* 0x000fe20000410000 */
[-C--:B------:R-:W-:Y:S01]  /*5350*/  FFMA.FTZ R73, R64, R66.reuse, -R73 ;  /* 0x0000004240497223 */ /* 0x080fe20000010849 */
[----:B------:R-:W-:Y:S01]  /*5360*/  FFMA.FTZ R72, R65, R66, R72 ;  /* 0x0000004241487223 */ /* 0x000fe20000010048 */
[-C--:B------:R-:W-:Y:S01]  /*5370*/  FFMA.FTZ R75, R49, R132.reuse, -R70 ;  /* 0x00000084314b7223 */ /* 0x080fe20000010846 */
[----:B------:R-:W-:Y:S01]  /*5380*/  F2FP.F16.E4M3.UNPACK_B R49, R51.H1 ;  /* 0x00000033ff31723e */ /* 0x000fe200030006ff */
[----:B------:R-:W-:Y:S01]  /*5390*/  FFMA.FTZ R132, R48, R132, R133 ;  /* 0x0000008430847223 */ /* 0x000fe20000010085 */
[----:B------:R-:W-:-:S02]  /*53a0*/  F2FP.F16.E4M3.UNPACK_B R70, R74.H1 ;  /* 0x0000004aff46723e */ /* 0x000fc400030006ff */
[----:B------:R-:W-:Y:S01]  /*53b0*/  F2FP.SATFINITE.E4M3.F32.PACK_AB_MERGE_C R80, R72, R73, RZ ;  /* 0x000000494850723e */ /* 0x000fe200048070ff */
[--C-:B------:R-:W-:Y:S01]  /*53c0*/  HADD2.F32 R65, -RZ, R49.reuse.H1_H1 ;  /* 0x30000031ff417230 */ /* 0x100fe20000004100 */
[-C--:B------:R-:W-:Y:S01]  /*53d0*/  F2FP.F16.E4M3.UNPACK_B R66, R71.reuse.H1 ;  /* 0x00000047ff42723e */ /* 0x080fe200030006ff */
[----:B------:R-:W-:Y:S01]  /*53e0*/  HADD2.F32 R73, -RZ, R70.H1_H1 ;  /* 0x30000046ff497230 */ /* 0x000fe20000004100 */
[----:B------:R-:W-:Y:S01]  /*53f0*/  F2FP.F16.E4M3.UNPACK_B R48, R50.H1 ;  /* 0x00000032ff30723e */ /* 0x000fe200030006ff */
[----:B------:R-:W-:Y:S01]  /*5400*/  HADD2.F32 R64, -RZ, R49.H0_H0 ;  /* 0x20000031ff407230 */ /* 0x000fe20000004100 */
[----:B------:R-:W-:Y:S01]  /*5410*/  F2FP.F16.E4M3.UNPACK_B R74, R74 ;  /* 0x0000004aff4a723e */ /* 0x000fe200020006ff */
[----:B------:R-:W-:Y:S01]  /*5420*/  HADD2.F32 R67, -RZ, R66.H1_H1 ;  /* 0x30000042ff437230 */ /* 0x000fe20000004100 */
[----:B------:R-:W-:Y:S01]  /*5430*/  F2FP.F16.E4M3.UNPACK_B R71, R71 ;  /* 0x00000047ff47723e */ /* 0x000fe200020006ff */
[----:B------:R-:W-:Y:S02]  /*5440*/  HADD2.F32 R49, -RZ, R48.H1_H1 ;  /* 0x30000030ff317230 */ /* 0x000fe40000004100 */
[----:B------:R-:W-:Y:S01]  /*5450*/  FMUL.FTZ R79, R65, R73 ;  /* 0x00000049414f7220 */ /* 0x000fe20000410000 */
[----:B------:R-:W-:-:S02]  /*5460*/  HADD2.F32 R72, -RZ, R74.H1_H1 ;  /* 0x3000004aff487230 */ /* 0x000fc40000004100 */
        /* <DEDUP_REMOVED lines=8> */
[-C--:B------:R-:W-:Y:S01]  /*54f0*/  FFMA.FTZ R73, R48, R64.reuse, -R73 ;  /* 0x0000004030497223 */ /* 0x080fe20000010849 */
[----:B------:R-:W-:Y:S01]  /*5500*/  FFMA.FTZ R78, R65, R67, R78 ;  /* 0x00000043414e7223 */ /* 0x000fe2000001004e */
[----:B------:R-:W-:Y:S01]  /*5510*/  FFMA.FTZ R72, R49, R64, R72 ;  /* 0x0000004031487223 */ /* 0x000fe20000010048 */
[----:B------:R-:W-:-:S02]  /*5520*/  HADD2.F32 R49, -RZ, R51.H0_H0 ;  /* 0x20000033ff317230 */ /* 0x000fc40000004100 */
[----:B------:R-:W-:Y:S01]  /*5530*/  HADD2.F32 R48, -RZ, R50.H0_H0 ;  /* 0x20000032ff307230 */ /* 0x000fe20000004100 */
[----:B------:R-:W-:Y:S01]  /*5540*/  F2FP.SATFINITE.E4M3.F32.PACK_AB_MERGE_C R78, R78, R79, RZ ;  /* 0x0000004f4e4e723e */ /* 0x000fe200048070ff */
[----:B------:R-:W-:Y:S01]  /*5550*/  HADD2.F32 R51, -RZ, R51.H1_H1 ;  /* 0x30000033ff337230 */ /* 0x000fe20000004100 */
[----:B------:R-:W-:Y:S01]  /*5560*/  F2FP.SATFINITE.E4M3.F32.PACK_AB_MERGE_C R72, R72, R73, RZ ;  /* 0x000000494848723e */ /* 0x000fe200048070ff */
[----:B------:R-:W-:Y:S02]  /*5570*/  HADD2.F32 R70, -RZ, R70.H0_H0 ;  /* 0x20000046ff467230 */ /* 0x000fe40000004100 */
[----:B------:R-:W-:Y:S02]  /*5580*/  HADD2.F32 R50, -RZ, R50.H1_H1 ;  /* 0x30000032ff327230 */ /* 0x000fe40000004100 */
[----:B------:R-:W-:Y:S02]  /*5590*/  HADD2.F32 R65, -RZ, R74.H0_H0 ;  /* 0x2000004aff417230 */ /* 0x000fe40000004100 */
[----:B------:R-:W-:Y:S01]  /*55a0*/  FMUL.FTZ R64, R51, R70 ;  /* 0x0000004633407220 */ /* 0x000fe20000410000 */
[----:B------:R-:W-:-:S02]  /*55b0*/  HADD2.F32 R66, -RZ, R66.H0_H0 ;  /* 0x20000042ff427230 */ /* 0x000fc40000004100 */
[C---:B------:R-:W-:Y:S01]  /*55c0*/  FMUL.FTZ R70, R49.reuse, R70 ;  /* 0x0000004631467220 */ /* 0x040fe20000410000 */
[----:B------:R-:W-:Y:S02]  /*55d0*/  HADD2.F32 R71, -RZ, R71.H0_H0 ;  /* 0x20000047ff477230 */ /* 0x000fe40000004100 */
[-C--:B------:R-:W-:Y:S01]  /*55e0*/  FMUL.FTZ R67, R50, R65.reuse ;  /* 0x0000004132437220 */ /* 0x080fe20000410000 */
[C---:B------:R-:W-:Y:S01]  /*55f0*/  FMUL.FTZ R65, R48.reuse, R65 ;  /* 0x0000004130417220 */ /* 0x040fe20000410000 */
[-C--:B------:R-:W-:Y:S01]  /*5600*/  FFMA.FTZ R64, R49, R66.reuse, -R64 ;  /* 0x0000004231407223 */ /* 0x080fe20000010840 */
[----:B------:R-:W-:Y:S01]  /*5610*/  FFMA.FTZ R51, R51, R66, R70 ;  /* 0x0000004233337223 */ /* 0x000fe20000010046 */
[-C--:B------:R-:W-:Y:S01]  /*5620*/  FFMA.FTZ R67, R48, R71.reuse, -R67 ;  /* 0x0000004730437223 */ /* 0x080fe20000010843 */
[----:B------:R-:W-:Y:S01]  /*5630*/  FFMA.FTZ R50, R50, R71, R65 ;  /* 0x0000004732327223 */ /* 0x000fe20000010041 */
[----:B------:R-:W-:Y:S02]  /*5640*/  F2FP.SATFINITE.E4M3.F32.PACK_AB_MERGE_C R49, R77, R76, R81 ;  /* 0x0000004c4d31723e */ /* 0x000fe40004807051 */
[----:B------:R-:W-:-:S02]  /*5650*/  F2FP.SATFINITE.E4M3.F32.PACK_AB_MERGE_C R48, R132, R75, R80 ;  /* 0x0000004b8430723e */ /* 0x000fc40004807050 */
[----:B------:R-:W-:Y:S02]  /*5660*/  F2FP.SATFINITE.E4M3.F32.PACK_AB_MERGE_C R50, R50, R67, R72 ;  /* 0x000000433232723e */ /* 0x000fe40004807048 */
[----:B------:R-:W-:-:S07]  /*5670*/  F2FP.SATFINITE.E4M3.F32.PACK_AB_MERGE_C R51, R51, R64, R78 ;  /* 0x000000403333723e */ /* 0x000fce000480704e */
.L_x_387:
[----:B------:R-:W-:Y:S05]  /*5680*/  BSYNC B3 ;  /* 0x0000000000037941 */ /* 0x000fea0003800000 */
.L_x_386:
[----:B------:R-:W-:Y:S02]  /*5690*/  ULDC.64 UR4, c[0x0][0x2e8] ;  /* 0x0000ba0000047ab9 */ /* 0x000fe40000000a00 */
[----:B------:R-:W-:-:S04]  /*56a0*/  IADD3 R64, P2, P3, R69, UR4, R102 ;  /* 0x0000000445407c10 */ /* 0x000fc8000fb5e066 */
[----:B------:R-:W-:-:S05]  /*56b0*/  IADD3.X R65, R68, UR5, R41, P2, P3 ;  /* 0x0000000544417c10 */ /* 0x000fca00097e6429 */
[----:B--2---:R4:W-:Y:S04]  /*56c0*/  STG.E.128 desc[UR42][R64.64], R48 ;  /* 0x0000003040007986 */ /* 0x0049e8000c101d2a */
.L_x_385:
[----:B------:R-:W-:Y:S05]  /*56d0*/  BSYNC B2 ;  /* 0x0000000000027941 */ /* 0x000fea0003800000 */
.L_x_384:
[----:B------:R-:W-:Y:S05]  /*56e0*/  @P1 BRA `(.L_x_383) ;  /* 0x0000000400d81947 */ /* 0x000fea0003800000 */
[----:B0-234-:R0:W2:Y:S01]  /*56f0*/  LDS.128 R48, [R114+0x2e400] ;  /* 0x02e4000072307984 */ /* 0x01d0a20000000c00 */
[----:B------:R-:W-:Y:S01]  /*5700*/  ISETP.GE.AND P2, PT, R233, R122, PT ;  /* 0x0000007ae900720c */ /* 0x000fe20003f46270 */
[----:B------:R-:W-:-:S12]  /*5710*/  BSSY B2, `(.L_x_388) ;  /* 0x000006f000027945 */ /* 0x000fd80003800000 */
[----:B0-----:R-:W-:Y:S05]  /*5720*/  @P2 BRA `(.L_x_389) ;  /* 0x0000000400b42947 */ /* 0x001fea0003800000 */
[----:B------:R-:W-:Y:S01]  /*5730*/  SHF.R.U32.HI R71, RZ, 0x8, R61 ;  /* 0x00000008ff477819 */ /* 0x000fe2000001163d */
[----:B--2---:R-:W-:Y:S01]  /*5740*/  IMAD.MOV.U32 R62, RZ, RZ, R51 ;  /* 0x000000ffff3e7224 */ /* 0x004fe200078e0033 */
[----:B------:R-:W-:Y:S02]  /*5750*/  SHF.R.U32.HI R65, RZ, 0x8, R63 ;  /* 0x00000008ff417819 */ /* 0x000fe4000001163f */
[----:B------:R-:W-:Y:S01]  /*5760*/  SHF.R.U32.HI R73, RZ, 0x18, R61 ;  /* 0x00000018ff497819 */ /* 0x000fe2000001163d */
[----:B------:R-:W-:Y:S01]  /*5770*/  IMAD.SHL.U32 R51, R71, 0x100, RZ ;  /* 0x0000010047337824 */ /* 0x000fe200078e00ff */
[----:B------:R-:W-:Y:S02]  /*5780*/  LOP3.LUT R60, R61, 0xff, RZ, 0xc0, !PT ;  /* 0x000000ff3d3c7812 */ /* 0x000fe400078ec0ff */
[----:B------:R-:W-:Y:S02]  /*5790*/  SHF.R.U32.HI R67, RZ, 0x18, R63 ;  /* 0x00000018ff437819 */ /* 0x000fe4000001163f */
[----:B------:R-:W-:-:S02]  /*57a0*/  LOP3.LUT R64, R63, 0xff, RZ, 0xc0, !PT ;  /* 0x000000ff3f407812 */ /* 0x000fc400078ec0ff */
[----:B------:R-:W-:Y:S01]  /*57b0*/  SHF.R.U32.HI R66, RZ, 0x10, R63 ;  /* 0x00000010ff427819 */ /* 0x000fe2000001163f */
[----:B------:R-:W-:Y:S01]  /*57c0*/  IMAD.SHL.U32 R63, R65, 0x100, RZ ;  /* 0x00000100413f7824 */ /* 0x000fe200078e00ff */
[----:B------:R-:W-:Y:S02]  /*57d0*/  SHF.R.U32.HI R70, RZ, 0x10, R61 ;  /* 0x00000010ff467819 */ /* 0x000fe4000001163d */
[----:B------:R-:W-:Y:S02]  /*57e0*/  PRMT R60, R73, 0x654, R60 ;  /* 0x00000654493c7816 */ /* 0x000fe4000000003c */
[----:B------:R-:W-:Y:S02]  /*57f0*/  PRMT R64, R67, 0x654, R64 ;  /* 0x0000065443407816 */ /* 0x000fe40000000040 */
[----:B------:R-:W-:Y:S01]  /*5800*/  LOP3.LUT R51, R60, 0xff00, R51, 0xf8, !PT ;  /* 0x0000ff003c337812 */ /* 0x000fe200078ef833 */
[----:B------:R-:W-:Y:S01]  /*5810*/  IMAD.U32 R60, R70, 0x10000, RZ ;  /* 0x00010000463c7824 */ /* 0x000fe200078e00ff */
[----:B------:R-:W-:-:S02]  /*5820*/  MOV R61, R50 ;  /* 0x00000032003d7202 */ /* 0x000fc40000000f00 */
[----:B------:R-:W-:Y:S02]  /*5830*/  LOP3.LUT R63, R64, 0xff00, R63, 0xf8, !PT ;  /* 0x0000ff00403f7812 */ /* 0x000fe400078ef83f */
[----:B------:R-:W-:Y:S02]  /*5840*/  SHF.L.U32 R66, R66, 0x10, RZ ;  /* 0x0000001042427819 */ /* 0x000fe400000006ff */
[----:B------:R-:W-:Y:S02]  /*5850*/  F2FP.F16.E4M3.UNPACK_B R64, R127.H1 ;  /* 0x0000007fff40723e */ /* 0x000fe400030006ff */
[-C--:B------:R-:W-:Y:S02]  /*5860*/  F2FP.F16.E4M3.UNPACK_B R50, R49.reuse ;  /* 0x00000031ff32723e */ /* 0x080fe400020006ff */
[----:B------:R-:W-:Y:S01]  /*5870*/  LOP3.LUT R70, R63, 0xff0000, R66, 0xf8, !PT ;  /* 0x00ff00003f467812 */ /* 0x000fe200078ef842 */
[----:B------:R-:W-:Y:S01]  /*5880*/  HADD2.F32 R66, -RZ, R64.H0_H0 ;  /* 0x20000040ff427230 */ /* 0x000fe20000004100 */
[----:B------:R-:W-:Y:S01]  /*5890*/  LOP3.LUT R65, R51, 0xff0000, R60, 0xf8, !PT ;  /* 0x00ff000033417812 */ /* 0x000fe200078ef83c */
[----:B------:R-:W-:Y:S01]  /*58a0*/  HADD2.F32 R51, -RZ, R50.H1_H1 ;  /* 0x30000032ff337230 */ /* 0x000fe20000004100 */
[----:B------:R-:W-:Y:S01]  /*58b0*/  F2FP.F16.E4M3.UNPACK_B R63, R126.H1 ;  /* 0x0000007eff3f723e */ /* 0x000fe200030006ff */
[----:B------:R-:W-:Y:S01]  /*58c0*/  HADD2.F32 R67, -RZ, R64.H1_H1 ;  /* 0x30000040ff437230 */ /* 0x000fe20000004100 */
[----:B------:R-:W-:Y:S01]  /*58d0*/  F2FP.F16.E4M3.UNPACK_B R49, R49.H1 ;  /* 0x00000031ff31723e */ /* 0x000fe200030006ff */
[----:B------:R-:W-:-:S02]  /*58e0*/  HADD2.F32 R50, -RZ, R50.H0_H0 ;  /* 0x20000032ff327230 */ /* 0x000fc40000004100 */
[CC--:B------:R-:W-:Y:S01]  /*58f0*/  FMUL.FTZ R71, R51.reuse, R66.reuse ;  /* 0x0000004233477220 */ /* 0x0c0fe20000410000 */
[----:B------:R-:W-:Y:S01]  /*5900*/  HADD2.F32 R64, -RZ, R63.H0_H0 ;  /* 0x2000003fff407230 */ /* 0x000fe20000004100 */
[----:B------:R-:W-:Y:S01]  /*5910*/  F2FP.F16.E4M3.UNPACK_B R127, R127 ;  /* 0x0000007fff7f723e */ /* 0x000fe200020006ff */
[--C-:B------:R-:W-:Y:S02]  /*5920*/  HADD2.F32 R60, -RZ, R49.reuse.H1_H1 ;  /* 0x30000031ff3c7230 */ /* 0x100fe40000004100 */
        /* <DEDUP_REMOVED lines=27> */
[----:B------:R-:W-:Y:S01]  /*5ae0*/  FFMA.FTZ R71, R49, R126, -R64 ;  /* 0x0000007e31477223 */ /* 0x000fe20000010840 */
[----:B------:R-:W-:Y:S01]  /*5af0*/  F2FP.F16.E4M3.UNPACK_B R49, R62.H1 ;  /* 0x0000003eff31723e */ /* 0x000fe200030006ff */
[----:B------:R-:W-:Y:S01]  /*5b00*/  FFMA.FTZ R126, R48, R126, R127 ;  /* 0x0000007e307e7223 */ /* 0x000fe2000001007f */
[----:B------:R-:W-:-:S02]  /*5b10*/  F2FP.F16.E4M3.UNPACK_B R64, R70.H1 ;  /* 0x00000046ff40723e */ /* 0x000fc400030006ff */
        /* <DEDUP_REMOVED lines=9> */
[----:B------:R-:W-:Y:S01]  /*5bb0*/  FMUL.FTZ R75, R51, R67 ;  /* 0x00000043334b7220 */ /* 0x000fe20000410000 */
[----:B------:R-:W-:-:S02]  /*5bc0*/  HADD2.F32 R49, -RZ, R48.H1_H1 ;  /* 0x30000030ff317230 */ /* 0x000fc40000004100 */
[C---:B------:R-:W-:Y:S01]  /*5bd0*/  FMUL.FTZ R74, R50.reuse, R67 ;  /* 0x00000043324a7220 */ /* 0x040fe20000410000 */
[----:B------:R-:W-:Y:S02]  /*5be0*/  HADD2.F32 R66, -RZ, R70.H1_H1 ;  /* 0x30000046ff427230 */ /* 0x000fe40000004100 */
[----:B------:R-:W-:Y:S01]  /*5bf0*/  FFMA.FTZ R75, R50, R63, -R75 ;  /* 0x0000003f324b7223 */ /* 0x000fe2000001084b */
[----:B------:R-:W-:Y:S01]  /*5c00*/  HADD2.F32 R48, -RZ, R48.H0_H0 ;  /* 0x20000030ff307230 */ /* 0x000fe20000004100 */
[----:B------:R-:W-:Y:S01]  /*5c10*/  F2FP.F16.E4M3.UNPACK_B R61, R61 ;  /* 0x0000003dff3d723e */ /* 0x000fe200020006ff */
        /* <DEDUP_REMOVED lines=11> */
[----:B------:R-:W-:Y:S02]  /*5cd0*/  HADD2.F32 R62, -RZ, R62.H1_H1 ;  /* 0x3000003eff3e7230 */ /* 0x000fe40000004100 */
[----:B------:R-:W-:Y:S01]  /*5ce0*/  FMUL.FTZ R51, R61, R70 ;  /* 0x000000463d337220 */ /* 0x000fe20000410000 */
[----:B------:R-:W-:-:S02]  /*5cf0*/  HADD2.F32 R64, -RZ, R64.H0_H0 ;  /* 0x20000040ff407230 */ /* 0x000fc40000004100 */
[----:B------:R-:W-:Y:S01]  /*5d00*/  FMUL.FTZ R70, R48, R70 ;  /* 0x0000004630467220 */ /* 0x000fe20000410000 */
        /* <DEDUP_REMOVED lines=9> */
[----:B------:R-:W-:-:S02]  /*5da0*/  F2FP.SATFINITE.E4M3.F32.PACK_AB_MERGE_C R74, R74, R75, RZ ;  /* 0x0000004b4a4a723e */ /* 0x000fc400048070ff */
[----:B------:R-:W-:Y:S02]  /*5db0*/  F2FP.SATFINITE.E4M3.F32.PACK_AB_MERGE_C R66, R70, R51, R66 ;  /* 0x000000334642723e */ /* 0x000fe40004807042 */
[----:B------:R-:W-:Y:S02]  /*5dc0*/  F2FP.SATFINITE.E4M3.F32.PACK_AB_MERGE_C R51, R63, R50, R74 ;  /* 0x000000323f33723e */ /* 0x000fe4000480704a */
[----:B------:R-:W-:Y:S01]  /*5dd0*/  F2FP.SATFINITE.E4M3.F32.PACK_AB_MERGE_C R49, R73, R72, R77 ;  /* 0x000000484931723e */ /* 0x000fe2000480704d */
[----:B------:R-:W-:Y:S01]  /*5de0*/  IMAD.MOV.U32 R50, RZ, RZ, R66 ;  /* 0x000000ffff327224 */ /* 0x000fe200078e0042 */
[----:B------:R-:W-:-:S07]  /*5df0*/  F2FP.SATFINITE.E4M3.F32.PACK_AB_MERGE_C R48, R126, R71, R76 ;  /* 0x000000477e30723e */ /* 0x000fce000480704c */
.L_x_389:
[----:B------:R-:W-:Y:S05]  /*5e00*/  BSYNC B2 ;  /* 0x0000000000027941 */ /* 0x000fea0003800000 */
.L_x_388:
[----:B------:R-:W-:Y:S02]  /*5e10*/  ULDC.64 UR4, c[0x0][0x2e8] ;  /* 0x0000ba0000047ab9 */ /* 0x000fe40000000a00 */
[----:B------:R-:W-:-:S04]  /*5e20*/  IADD3 R60, P2, P3, R42, UR4, R69 ;  /* 0x000000042a3c7c10 */ /* 0x000fc8000fb5e045 */
[----:B------:R-:W-:-:S05]  /*5e30*/  IADD3.X R61, R107, UR5, R68, P2, P3 ;  /* 0x000000056b3d7c10 */ /* 0x000fca00097e6444 */
[----:B--2---:R0:W-:Y:S04]  /*5e40*/  STG.E.128 desc[UR42][R60.64], R48 ;  /* 0x000000303c007986 */ /* 0x0041e8000c101d2a */
.L_x_383:
[----:B------:R-:W-:Y:S05]  /*5e50*/  BSYNC B1 ;  /* 0x0000000000017941 */ /* 0x000fea0003800000 */
.L_x_382:
[----:B------:R-:W-:Y:S05]  /*5e60*/  @P4 BRA `(.L_x_390) ;  /* 0x0000005c00904947 */ /* 0x000fea0003800000 */
[----:B------:R-:W-:Y:S01]  /*5e70*/  IADD3 R121, P2, P3, R31, R120, R16 ;  /* 0x000000781f797210 */ /* 0x000fe20007b5e010 */
[----:B------:R-:W-:Y:S03]  /*5e80*/  BSSY B1, `(.L_x_391) ;  /* 0x0000078000017945 */ /* 0x000fe60003800000 */
[----:B0-----:R-:W-:Y:S01]  /*5e90*/  IADD3.X R60, R35, R123, R17, P2, P3 ;  /* 0x0000007b233c7210 */ /* 0x001fe200017e6411 */
[----:B------:R-:W-:Y:S08]  /*5ea0*/  @P0 BRA `(.L_x_392) ;  /* 0x0000000400d40947 */ /* 0x000ff00003800000 */
[----:B--234-:R0:W2:Y:S01]  /*5eb0*/  LDS.128 R48, [R114+0x2b400] ;  /* 0x02b4000072307984 */ /* 0x01c0a20000000c00 */
[----:B------:R-:W-:Y:S01]  /*5ec0*/  ISETP.GE.AND P2, PT, R18, R122, PT ;  /* 0x0000007a1200720c */ /* 0x000fe20003f46270 */
[----:B------:R-:W-:-:S12]  /*5ed0*/  BSSY B2, `(.L_x_393) ;  /* 0x000006e000027945 */ /* 0x000fd80003800000 */
[----:B0-----:R-:W-:Y:S05]  /*5ee0*/  @P2 BRA `(.L_x_394) ;  /* 0x0000000400b02947 */ /* 0x001fea0003800000 */
[----:B------:R-:W-:Y:S01]  /*5ef0*/  SHF.R.U32.HI R62, RZ, 0x8, R59 ;  /* 0x00000008ff3e7819 */ /* 0x000fe2000001163b */
[----:B--2---:R-:W-:Y:S01]  /*5f00*/  IMAD.MOV.U32 R58, RZ, RZ, R51 ;  /* 0x000000ffff3a7224 */ /* 0x004fe200078e0033 */
[--C-:B------:R-:W-:Y:S02]  /*5f10*/  SHF.R.U32.HI R67, RZ, 0x18, R57.reuse ;  /* 0x00000018ff437819 */ /* 0x100fe40000011639 */
[----:B------:R-:W-:Y:S02]  /*5f20*/  LOP3.LUT R56, R57, 0xff, RZ, 0xc0, !PT ;  /* 0x000000ff39387812 */ /* 0x000fe400078ec0ff */
[----:B------:R-:W-:Y:S02]  /*5f30*/  SHF.R.U32.HI R65, RZ, 0x8, R57 ;  /* 0x00000008ff417819 */ /* 0x000fe40000011639 */
[----:B------:R-:W-:Y:S02]  /*5f40*/  SHF.R.U32.HI R66, RZ, 0x18, R59 ;  /* 0x00000018ff427819 */ /* 0x000fe4000001163b */
[----:B------:R-:W-:-:S02]  /*5f50*/  LOP3.LUT R61, R59, 0xff, RZ, 0xc0, !PT ;  /* 0x000000ff3b3d7812 */ /* 0x000fc400078ec0ff */
[----:B------:R-:W-:Y:S01]  /*5f60*/  SHF.R.U32.HI R63, RZ, 0x10, R57 ;  /* 0x00000010ff3f7819 */ /* 0x000fe20000011639 */
[----:B------:R-:W-:Y:S01]  /*5f70*/  IMAD.MOV.U32 R57, RZ, RZ, R50 ;  /* 0x000000ffff397224 */ /* 0x000fe200078e0032 */
[----:B------:R-:W-:Y:S01]  /*5f80*/  SHF.R.U32.HI R64, RZ, 0x10, R59 ;  /* 0x00000010ff407819 */ /* 0x000fe2000001163b */
[----:B------:R-:W-:Y:S01]  /*5f90*/  IMAD.SHL.U32 R50, R62, 0x100, RZ ;  /* 0x000001003e327824 */ /* 0x000fe200078e00ff */
[----:B------:R-:W-:Y:S02]  /*5fa0*/  PRMT R56, R67, 0x654, R56 ;  /* 0x0000065443387816 */ /* 0x000fe40000000038 */
[----:B------:R-:W-:Y:S01]  /*5fb0*/  SHF.L.U32 R51, R65, 0x8, RZ ;  /* 0x0000000841337819 */ /* 0x000fe200000006ff */
[----:B------:R-:W-:Y:S01]  /*5fc0*/  IMAD.U32 R64, R64, 0x10000, RZ ;  /* 0x0001000040407824 */ /* 0x000fe200078e00ff */
[----:B------:R-:W-:Y:S02]  /*5fd0*/  PRMT R61, R66, 0x654, R61 ;  /* 0x00000654423d7816 */ /* 0x000fe4000000003d */
[----:B------:R-:W-:Y:S01]  /*5fe0*/  LOP3.LUT R51, R56, 0xff00, R51, 0xf8, !PT ;  /* 0x0000ff0038337812 */ /* 0x000fe200078ef833 */
[----:B------:R-:W-:Y:S01]  /*5ff0*/  IMAD.U32 R56, R63, 0x10000, RZ ;  /* 0x000100003f387824 */ /* 0x000fe200078e00ff */
[----:B------:R-:W-:-:S02]  /*6000*/  LOP3.LUT R59, R61, 0xff00, R50, 0xf8, !PT ;  /* 0x0000ff003d3b7812 */ /* 0x000fc400078ef832 */
[----:B------:R-:W-:Y:S02]  /*6010*/  F2FP.F16.E4M3.UNPACK_B R61, R87.H1 ;  /* 0x00000057ff3d723e */ /* 0x000fe400030006ff */
[-C--:B------:R-:W-:Y:S02]  /*6020*/  F2FP.F16.E4M3.UNPACK_B R50, R49.reuse ;  /* 0x00000031ff32723e */ /* 0x080fe400020006ff */
[----:B------:R-:W-:Y:S01]  /*6030*/  LOP3.LUT R65, R59, 0xff0000, R64, 0xf8, !PT ;  /* 0x00ff00003b417812 */ /* 0x000fe200078ef840 */
[--C-:B------:R-:W-:Y:S01]  /*6040*/  HADD2.F32 R63, -RZ, R61.reuse.H0_H0 ;  /* 0x2000003dff3f7230 */ /* 0x100fe20000004100 */
[----:B------:R-:W-:Y:S01]  /*6050*/  LOP3.LUT R62, R51, 0xff0000, R56, 0xf8, !PT ;  /* 0x00ff0000333e7812 */ /* 0x000fe200078ef838 */
[--C-:B------:R-:W-:Y:S01]  /*6060*/  HADD2.F32 R51, -RZ, R50.reuse.H1_H1 ;  /* 0x30000032ff337230 */ /* 0x100fe20000004100 */
[----:B------:R-:W-:Y:S01]  /*6070*/  F2FP.F16.E4M3.UNPACK_B R59, R86.H1 ;  /* 0x00000056ff3b723e */ /* 0x000fe200030006ff */
[----:B------:R-:W-:Y:S01]  /*6080*/  HADD2.F32 R64, -RZ, R61.H1_H1 ;  /* 0x3000003dff407230 */ /* 0x000fe20000004100 */
[----:B------:R-:W-:Y:S01]  /*6090*/  F2FP.F16.E4M3.UNPACK_B R49, R49.H1 ;  /* 0x00000031ff31723e */ /* 0x000fe200030006ff */
[----:B------:R-:W-:-:S02]  /*60a0*/  HADD2.F32 R50, -RZ, R50.H0_H0 ;  /* 0x20000032ff327230 */ /* 0x000fc40000004100 */
[C---:B------:R-:W-:Y:S01]  /*60b0*/  FMUL.FTZ R67, R51.reuse, R63 ;  /* 0x0000003f33437220 */ /* 0x040fe20000410000 */
        /* <DEDUP_REMOVED lines=14> */
[----:B------:R-:W-:Y:S01]  /*61a0*/  HADD2.F32 R59, -RZ, R87.H1_H1 ;  /* 0x30000057ff3b7230 */ /* 0x000fe20000004100 */
[----:B------:R-:W-:Y:S01]  /*61b0*/  F2FP.F16.E4M3.UNPACK_B R48, R48 ;  /* 0x00000030ff30723e */ /* 0x000fe200020006ff */
[----:B------:R-:W-:-:S02]  /*61c0*/  HADD2.F32 R56, -RZ, R86.H1_H1 ;  /* 0x30000056ff387230 */ /* 0x000fc40000004100 */
[--C-:B------:R-:W-:Y:S01]  /*61d0*/  HADD2.F32 R51, -RZ, R49.reuse.H1_H1 ;  /* 0x30000031ff337230 */ /* 0x100fe20000004100 */
[----:B------:R-:W-:Y:S01]  /*61e0*/  F2FP.SATFINITE.E4M3.F32.PACK_AB_MERGE_C R74, R70, R63, RZ ;  /* 0x0000003f464a723e */ /* 0x000fe200048070ff */
[----:B------:R-:W-:Y:S02]  /*61f0*/  HADD2.F32 R50, -RZ, R49.H0_H0 ;  /* 0x20000031ff327230 */ /* 0x000fe40000004100 */
[--C-:B------:R-:W-:Y:S02]  /*6200*/  HADD2.F32 R49, -RZ, R48.reuse.H0_H0 ;  /* 0x20000030ff317230 */ /* 0x100fe40000004100 */
[-C--:B------:R-:W-:Y:S01]  /*6210*/  FMUL.FTZ R61, R51, R59.reuse ;  /* 0x0000003b333d7220 */ /* 0x080fe20000410000 */
[----:B------:R-:W-:Y:S02]  /*6220*/  HADD2.F32 R87, -RZ, R87.H0_H0 ;  /* 0x20000057ff577230 */ /* 0x000fe40000004100 */
[----:B------:R-:W-:Y:S01]  /*6230*/  FMUL.FTZ R66, R50, R59 ;  /* 0x0000003b32427220 */ /* 0x000fe20000410000 */
[----:B------:R-:W-:-:S02]  /*6240*/  HADD2.F32 R48, -RZ, R48.H1_H1 ;  /* 0x30000030ff307230 */ /* 0x000fc40000004100 */
[-C--:B------:R-:W-:Y:S01]  /*6250*/  FFMA.FTZ R61, R50, R56.reuse, -R61 ;  /* 0x00000038323d7223 */ /* 0x080fe2000001083d */
[----:B------:R-:W-:Y:S02]  /*6260*/  HADD2.F32 R86, -RZ, R86.H0_H0 ;  /* 0x20000056ff567230 */ /* 0x000fe40000004100 */
[----:B------:R-:W-:Y:S01]  /*6270*/  FFMA.FTZ R56, R51, R56, R66 ;  /* 0x0000003833387223 */ /* 0x000fe20000010042 */
[-C--:B------:R-:W-:Y:S01]  /*6280*/  FMUL.FTZ R64, R48, R87.reuse ;  /* 0x0000005730407220 */ /* 0x080fe20000410000 */
[----:B------:R-:W-:-:S03]  /*6290*/  FMUL.FTZ R87, R49, R87 ;  /* 0x0000005731577220 */ /* 0x000fc60000410000 */
[----:B------:R-:W-:Y:S01]  /*62a0*/  F2FP.SATFINITE.E4M3.F32.PACK_AB_MERGE_C R73, R56, R61, RZ ;  /* 0x0000003d3849723e */ /* 0x000fe200048070ff */
[----:B------:R-:W-:Y:S01]  /*62b0*/  FFMA.FTZ R66, R49, R86, -R64 ;  /* 0x0000005631427223 */ /* 0x000fe20000010840 */
[----:B------:R-:W-:Y:S01]  /*62c0*/  F2FP.F16.E4M3.UNPACK_B R49, R58.H1 ;  /* 0x0000003aff31723e */ /* 0x000fe200030006ff */
[----:B------:R-:W-:Y:S01]  /*62d0*/  FFMA.FTZ R87, R48, R86, R87 ;  /* 0x0000005630577223 */ /* 0x000fe20000010057 */
[----:B------:R-:W-:Y:S02]  /*62e0*/  F2FP.F16.E4M3.UNPACK_B R61, R65.H1 ;  /* 0x00000041ff3d723e */ /* 0x000fe400030006ff */
[-C--:B------:R-:W-:Y:S01]  /*62f0*/  F2FP.F16.E4M3.UNPACK_B R56, R62.reuse.H1 ;  /* 0x0000003eff38723e */ /* 0x080fe200030006ff */
[----:B------:R-:W-:Y:S01]  /*6300*/  HADD2.F32 R51, -RZ, R49.H1_H1 ;  /* 0x30000031ff337230 */ /* 0x000fe20000004100 */
[----:B------:R-:W-:Y:S01]  /*6310*/  F2FP.F16.E4M3.UNPACK_B R48, R57.H1 ;  /* 0x00000039ff30723e */ /* 0x000fe200030006ff */
        /* <DEDUP_REMOVED lines=18> */
[----:B------:R-:W-:Y:S02]  /*6440*/  HADD2.F32 R65, -RZ, R65.H0_H0 ;  /* 0x20000041ff417230 */ /* 0x000fe40000004100 */
[----:B------:R-:W-:Y:S01]  /*6450*/  FFMA.FTZ R64, R49, R50, R64 ;  /* 0x0000003231407223 */ /* 0x000fe20000010040 */
[--C-:B------:R-:W-:Y:S02]  /*6460*/  HADD2.F32 R49, -RZ, R58.reuse.H0_H0 ;  /* 0x2000003aff317230 */ /* 0x100fe40000004100 */
[----:B------:R-:W-:Y:S01]  /*6470*/  FFMA.FTZ R72, R51, R59, R70 ;  /* 0x0000003b33487223 */ /* 0x000fe20000010046 */
[--C-:B------:R-:W-:Y:S02]  /*6480*/  HADD2.F32 R48, -RZ, R57.reuse.H0_H0 ;  /* 0x20000039ff307230 */ /* 0x100fe40000004100 */
[----:B------:R-:W-:Y:S01]  /*6490*/  HADD2.F32 R58, -RZ, R58.H1_H1 ;  /* 0x3000003aff3a7230 */ /* 0x000fe20000004100 */
[----:B------:R-:W-:Y:S01]  /*64a0*/  F2FP.SATFINITE.E4M3.F32.PACK_AB_MERGE_C R64, R64, R69, RZ ;  /* 0x000000454040723e */ /* 0x000fe200048070ff */
[----:B------:R-:W-:-:S02]  /*64b0*/  HADD2.F32 R57, -RZ, R57.H1_H1 ;  /* 0x30000039ff397230 */ /* 0x000fc40000004100 */
[----:B------:R-:W-:Y:S01]  /*64c0*/  FMUL.FTZ R50, R48, R65 ;  /* 0x0000004130327220 */ /* 0x000fe20000410000 */
[----:B------:R-:W-:Y:S02]  /*64d0*/  HADD2.F32 R62, -RZ, R62.H0_H0 ;  /* 0x2000003eff3e7230 */ /* 0x000fe40000004100 */
[----:B------:R-:W-:Y:S01]  /*64e0*/  FMUL.FTZ R70, R58, R61 ;  /* 0x0000003d3a467220 */ /* 0x000fe20000410000 */
[----:B------:R-:W-:Y:S02]  /*64f0*/  HADD2.F32 R56, -RZ, R56.H0_H0 ;  /* 0x20000038ff387230 */ /* 0x000fe40000004100 */
[----:B------:R-:W-:Y:S01]  /*6500*/  FMUL.FTZ R51, R57, R65 ;  /* 0x0000004139337220 */ /* 0x000fe20000410000 */
[----:B------:R-:W-:Y:S01]  /*6510*/  FMUL.FTZ R61, R49, R61 ;  /* 0x0000003d313d7220 */ /* 0x000fe20000410000 */
[-C--:B------:R-:W-:Y:S01]  /*6520*/  FFMA.FTZ R50, R57, R62.reuse, R50 ;  /* 0x0000003e39327223 */ /* 0x080fe20000010032 */
[----:B------:R-:W-:Y:S01]  /*6530*/  F2FP.SATFINITE.E4M3.F32.PACK_AB_MERGE_C R71, R72, R71, RZ ;  /* 0x000000474847723e */ /* 0x000fe200048070ff */
[----:B------:R-:W-:Y:S01]  /*6540*/  FFMA.FTZ R51, R48, R62, -R51 ;  /* 0x0000003e30337223 */ /* 0x000fe20000010833 */
[-C--:B------:R-:W-:Y:S01]  /*6550*/  FFMA.FTZ R70, R49, R56.reuse, -R70 ;  /* 0x0000003831467223 */ /* 0x080fe20000010846 */
[----:B------:R-:W-:Y:S01]  /*6560*/  FFMA.FTZ R61, R58, R56, R61 ;  /* 0x000000383a3d7223 */ /* 0x000fe2000001003d */
[----:B------:R-:W-:-:S02]  /*6570*/  F2FP.SATFINITE.E4M3.F32.PACK_AB_MERGE_C R49, R68, R67, R74 ;  /* 0x000000434431723e */ /* 0x000fc4000480704a */
[----:B------:R-:W-:Y:S02]  /*6580*/  F2FP.SATFINITE.E4M3.F32.PACK_AB_MERGE_C R50, R50, R51, R64 ;  /* 0x000000333232723e */ /* 0x000fe40004807040 */
[----:B------:R-:W-:Y:S02]  /*6590*/  F2FP.SATFINITE.E4M3.F32.PACK_AB_MERGE_C R48, R87, R66, R73 ;  /* 0x000000425730723e */ /* 0x000fe40004807049 */
[----:B------:R-:W-:-:S07]  /*65a0*/  F2FP.SATFINITE.E4M3.F32.PACK_AB_MERGE_C R51, R61, R70, R71 ;  /* 0x000000463d33723e */ /* 0x000fce0004807047 */
.L_x_394:
[----:B------:R-:W-:Y:S05]  /*65b0*/  BSYNC B2 ;  /* 0x0000000000027941 */ /* 0x000fea0003800000 */
.L_x_393:
[----:B------:R-:W-:Y:S02]  /*65c0*/  ULDC.64 UR4, c[0x0][0x2e8] ;  /* 0x0000ba0000047ab9 */ /* 0x000fe40000000a00 */
[----:B------:R-:W-:-:S04]  /*65d0*/  IADD3 R56, P2, P3, R121, UR4, R102 ;  /* 0x0000000479387c10 */ /* 0x000fc8000fb5e066 */
[----:B------:R-:W-:-:S05]  /*65e0*/  IADD3.X R57, R60, UR5, R41, P2, P3 ;  /* 0x000000053c397c10 */ /* 0x000fca00097e6429 */
[----:B--2---:R0:W-:Y:S04]  /*65f0*/  STG.E.128 desc[UR42][R56.64], R48 ;  /* 0x0000003038007986 */ /* 0x0041e8000c101d2a */
.L_x_392:
[----:B------:R-:W-:Y:S05]  /*6600*/  BSYNC B1 ;  /* 0x0000000000017941 */ /* 0x000fea0003800000 */
.L_x_391:
[----:B------:R-:W-:Y:S05]  /*6610*/  @P1 BRA `(.L_x_390) ;  /* 0x0000005400a41947 */ /* 0x000fea0003800000 */
[----:B0-234-:R0:W2:Y:S01]  /*6620*/  LDS.128 R48, [R114+0x2f400] ;  /* 0x02f4000072307984 */ /* 0x01d0a20000000c00 */
[----:B------:R-:W-:Y:S01]  /*6630*/  ISETP.GE.AND P2, PT, R233, R122, PT ;  /* 0x0000007ae900720c */ /* 0x000fe20003f46270 */
[----:B------:R-:W-:-:S12]  /*6640*/  BSSY B1, `(.L_x_395) ;  /* 0x000006c000017945 */ /* 0x000fd80003800000 */
[----:B0-----:R-:W-:Y:S05]  /*6650*/  @P2 BRA `(.L_x_396) ;  /* 0x0000000400a82947 */ /* 0x001fea0003800000 */
[----:B------:R-:W-:Y:S02]  /*6660*/  SHF.R.U32.HI R57, RZ, 0x8, R55 ;  /* 0x00000008ff397819 */ /* 0x000fe40000011637 */
[--C-:B------:R-:W-:Y:S02]  /*6670*/  SHF.R.U32.HI R58, RZ, 0x8, R53.reuse ;  /* 0x00000008ff3a7819 */ /* 0x100fe40000011635 */
[----:B------:R-:W-:Y:S02]  /*6680*/  LOP3.LUT R52, R53, 0xff, RZ, 0xc0, !PT ;  /* 0x000000ff35347812 */ /* 0x000fe400078ec0ff */
[----:B------:R-:W-:Y:S02]  /*6690*/  SHF.R.U32.HI R61, RZ, 0x18, R53 ;  /* 0x00000018ff3d7819 */ /* 0x000fe40000011635 */
[----:B------:R-:W-:Y:S02]  /*66a0*/  SHF.R.U32.HI R59, RZ, 0x10, R55 ;  /* 0x00000010ff3b7819 */ /* 0x000fe40000011637 */
[----:B------:R-:W-:Y:S01]  /*66b0*/  LOP3.LUT R56, R55, 0xff0000ff, RZ, 0xc0, !PT ;  /* 0xff0000ff37387812 */ /* 0x000fe200078ec0ff */
[----:B------:R-:W-:Y:S01]  /*66c0*/  IMAD.SHL.U32 R55, R57, 0x100, RZ ;  /* 0x0000010039377824 */ /* 0x000fe200078e00ff */
[----:B------:R-:W-:Y:S01]  /*66d0*/  SHF.R.U32.HI R62, RZ, 0x10, R53 ;  /* 0x00000010ff3e7819 */ /* 0x000fe20000011635 */
[----:B--2---:R-:W-:Y:S01]  /*66e0*/  IMAD.MOV.U32 R53, RZ, RZ, R50 ;  /* 0x000000ffff357224 */ /* 0x004fe200078e0032 */
[----:B------:R-:W-:Y:S01]  /*66f0*/  MOV R54, R51 ;  /* 0x0000003300367202 */ /* 0x000fe20000000f00 */
[----:B------:R-:W-:Y:S01]  /*6700*/  IMAD.SHL.U32 R50, R58, 0x100, RZ ;  /* 0x000001003a327824 */ /* 0x000fe200078e00ff */
[----:B------:R-:W-:-:S02]  /*6710*/  PRMT R51, R61, 0x654, R52 ;  /* 0x000006543d337816 */ /* 0x000fc40000000034 */
[----:B------:R-:W-:Y:S01]  /*6720*/  LOP3.LUT R58, R56, 0xff00, R55, 0xf8, !PT ;  /* 0x0000ff00383a7812 */ /* 0x000fe200078ef837 */
[----:B------:R-:W-:Y:S01]  /*6730*/  IMAD.U32 R55, R59, 0x10000, RZ ;  /* 0x000100003b377824 */ /* 0x000fe200078e00ff */
[----:B------:R-:W-:Y:S02]  /*6740*/  LOP3.LUT R52, R51, 0xff00, R50, 0xf8, !PT ;  /* 0x0000ff0033347812 */ /* 0x000fe400078ef832 */
[----:B------:R-:W-:Y:S02]  /*6750*/  SHF.L.U32 R51, R62, 0x10, RZ ;  /* 0x000000103e337819 */ /* 0x000fe400000006ff */
[----:B------:R-:W-:Y:S02]  /*6760*/  F2FP.F16.E4M3.UNPACK_B R56, R84.H1 ;  /* 0x00000054ff38723e */ /* 0x000fe400030006ff */
[----:B------:R-:W-:Y:S02]  /*6770*/  F2FP.F16.E4M3.UNPACK_B R50, R49 ;  /* 0x00000031ff32723e */ /* 0x000fe400020006ff */
        /* <DEDUP_REMOVED lines=37> */
[-C--:B------:R-:W-:Y:S01]  /*69d0*/  FFMA.FTZ R59, R50, R52.reuse, -R59 ;  /* 0x00000034323b7223 */ /* 0x080fe2000001083b */
[----:B------:R-:W-:Y:S02]  /*69e0*/  FFMA.FTZ R58, R51, R52, R58 ;  /* 0x00000034333a7223 */ /* 0x000fe4000001003a */
[-C--:B------:R-:W-:Y:S01]  /*69f0*/  FFMA.FTZ R62, R49, R85.reuse, -R56 ;  /* 0x00000055313e7223 */ /* 0x080fe20000010838 */
        /* <DEDUP_REMOVED lines=27> */
[--C-:B------:R-:W-:Y:S02]  /*6bb0*/  HADD2.F32 R49, -RZ, R54.reuse.H0_H0 ;  /* 0x20000036ff317230 */ /* 0x100fe40000004100 */
[----:B------:R-:W-:Y:S01]  /*6bc0*/  FFMA.FTZ R68, R51, R55, R66 ;  /* 0x0000003733447223 */ /* 0x000fe20000010042 */
[----:B------:R-:W-:Y:S02]  /*6bd0*/  HADD2.F32 R53, -RZ, R53.H1_H1 ;  /* 0x30000035ff357230 */ /* 0x000fe40000004100 */
[----:B------:R-:W-:Y:S01]  /*6be0*/  FMUL.FTZ R50, R48, R61 ;  /* 0x0000003d30327220 */ /* 0x000fe20000410000 */
[----:B------:R-:W-:Y:S01]  /*6bf0*/  HADD2.F32 R54, -RZ, R54.H1_H1 ;  /* 0x30000036ff367230 */ /* 0x000fe20000004100 */
[----:B------:R-:W-:Y:S01]  /*6c00*/  F2FP.SATFINITE.E4M3.F32.PACK_AB_MERGE_C R58, R58, R59, RZ ;  /* 0x0000003b3a3a723e */ /* 0x000fe200048070ff */
        /* <DEDUP_REMOVED lines=13> */
[----:B------:R-:W-:Y:S02]  /*6ce0*/  F2FP.SATFINITE.E4M3.F32.PACK_AB_MERGE_C R48, R85, R62, R67 ;  /* 0x0000003e5530723e */ /* 0x000fe40004807043 */
[----:B------:R-:W-:-:S07]  /*6cf0*/  F2FP.SATFINITE.E4M3.F32.PACK_AB_MERGE_C R51, R55, R66, R65 ;  /* 0x000000423733723e */ /* 0x000fce0004807041 */
.L_x_396:
[----:B------:R-:W-:Y:S05]  /*6d00*/  BSYNC B1 ;  /* 0x0000000000017941 */ /* 0x000fea0003800000 */
.L_x_395:
[----:B------:R-:W-:Y:S02]  /*6d10*/  ULDC.64 UR4, c[0x0][0x2e8] ;  /* 0x0000ba0000047ab9 */ /* 0x000fe40000000a00 */
[----:B------:R-:W-:-:S04]  /*6d20*/  IADD3 R52, P2, P3, R42, UR4, R121 ;  /* 0x000000042a347c10 */ /* 0x000fc8000fb5e079 */
[----:B------:R-:W-:-:S05]  /*6d30*/  IADD3.X R53, R107, UR5, R60, P2, P3 ;  /* 0x000000056b357c10 */ /* 0x000fca00097e643c */
[----:B--2---:R0:W-:Y:S01]  /*6d40*/  STG.E.128 desc[UR42][R52.64], R48 ;  /* 0x0000003034007986 */ /* 0x0041e2000c101d2a */
[----:B------:R-:W-:Y:S05]  /*6d50*/  BRA `(.L_x_390) ;  /* 0x0000004c00d47947 */ /* 0x000fea0003800000 */
.L_x_354:
[C---:B------:R-:W-:Y:S01]  /*6d60*/  ISETP.GE.AND P5, PT, R23.reuse, R115, PT ;  /* 0x000000731700720c */ /* 0x040fe20003fa6270 */
[C---:B------:R-:W-:Y:S01]  /*6d70*/  VIADD R52, R23.reuse, 0x60 ;  /* 0x0000006017347836 */ /* 0x040fe20000000000 */
[C---:B------:R-:W-:Y:S01]  /*6d80*/  IADD3 R62, R23.reuse, 0x40, RZ ;  /* 0x00000040173e7810 */ /* 0x040fe20007ffe0ff */
[----:B------:R-:W-:Y:S01]  /*6d90*/  VIADD R60, R23, 0x20 ;  /* 0x00000020173c7836 */ /* 0x000fe20000000000 */
[----:B------:R-:W-:Y:S02]  /*6da0*/  ISETP.GE.OR P5, PT, R16, R122, P5 ;  /* 0x0000007a1000720c */ /* 0x000fe40002fa6670 */
[----:B------:R-:W-:-:S11]  /*6db0*/  P2R R61, PR, RZ, 0x1 ;  /* 0x00000001ff3d7803 */ /* 0x000fd60000000000 */
[----:B------:R-:W0:Y:S08]  /*6dc0*/  @!P5 LDC.64 R56, c[0x0][0x3e8] ;  /* 0x0000fa00ff38db82 */ /* 0x000e300000000a00 */
[----:B------:R-:W1:Y:S01]  /*6dd0*/  @!P5 LDC.64 R58, c[0x0][0x400] ;  /* 0x00010000ff3adb82 */ /* 0x000e620000000a00 */
[----:B0-----:R-:W-:-:S04]  /*6de0*/  @!P5 IADD3 R56, P2, P3, R96, R56, R48 ;  /* 0x000000386038d210 */ /* 0x001fc80007b5e030 */
[----:B------:R-:W-:Y:S02]  /*6df0*/  @!P5 IADD3.X R57, R37, R57, R133, P2, P3 ;  /* 0x000000392539d210 */ /* 0x000fe400017e6485 */
[----:B------:R-:W-:-:S04]  /*6e00*/  ISETP.GE.AND P2, PT, R52, R115, PT ;  /* 0x000000733400720c */ /* 0x000fc80003f46270 */
[----:B------:R-:W-:-:S13]  /*6e10*/  ISETP.GE.OR P2, PT, R16, R122, P2 ;  /* 0x0000007a1000720c */ /* 0x000fda0001746670 */
[----:B------:R-:W0:Y:S01]  /*6e20*/  @!P2 LDC.64 R52, c[0x0][0x3f8] ;  /* 0x0000fe00ff34ab82 */ /* 0x000e220000000a00 */
[----:B------:R-:W-:Y:S02]  /*6e30*/  @!P2 IMAD.MOV.U32 R49, RZ, RZ, R133 ;  /* 0x000000ffff31a224 */ /* 0x000fe400078e0085 */
[----:B------:R-:W-:-:S05]  /*6e40*/  @!P2 IMAD.MOV.U32 R51, RZ, RZ, R127 ;  /* 0x000000ffff33a224 */ /* 0x000fca00078e007f */
[----:B------:R-:W2:Y:S08]  /*6e50*/  @!P2 LDC.64 R80, c[0x0][0x3e8] ;  /* 0x0000fa00ff50ab82 */ /* 0x000eb00000000a00 */
[----:B------:R-:W3:Y:S01]  /*6e60*/  @!P2 LDC.64 R82, c[0x0][0x400] ;  /* 0x00010000ff52ab82 */ /* 0x000ee20000000a00 */
[----:B0-----:R-:W-:-:S04]  /*6e70*/  @!P2 IMAD.WIDE.U32 R54, R52, 0x60, R48 ;  /* 0x000000603436a825 */ /* 0x001fc800078e0030 */
[----:B------:R-:W-:Y:S01]  /*6e80*/  @!P2 IMAD R53, R53, 0x60, RZ ;  /* 0x000000603535a824 */ /* 0x000fe200078e02ff */
[----:B--2---:R-:W-:-:S04]  /*6e90*/  @!P2 IADD3 R80, P3, P4, R96, R80, R54 ;  /* 0x000000506050a210 */ /* 0x004fc80007c7e036 */
[----:B------:R-:W-:-:S04]  /*6ea0*/  @!P2 IADD3 R52, R55, R53, RZ ;  /* 0x000000353734a210 */ /* 0x000fc80007ffe0ff */
[----:B------:R-:W-:Y:S02]  /*6eb0*/  @!P2 IADD3.X R81, R37, R81, R52, P3, P4 ;  /* 0x000000512551a210 */ /* 0x000fe40001fe8434 */
[----:B------:R-:W0:Y:S02]  /*6ec0*/  @!P2 LDC.64 R52, c[0x0][0x408] ;  /* 0x00010200ff34ab82 */ /* 0x000e240000000a00 */
[----:B0-----:R-:W-:-:S04]  /*6ed0*/  @!P2 IMAD.WIDE.U32 R54, R52, 0x60, R50 ;  /* 0x000000603436a825 */ /* 0x001fc800078e0032 */
[----:B------:R-:W-:Y:S01]  /*6ee0*/  @!P2 IMAD R53, R53, 0x60, RZ ;  /* 0x000000603535a824 */ /* 0x000fe200078e02ff */
[----:B---3--:R-:W-:-:S03]  /*6ef0*/  @!P2 IADD3 R82, P3, P4, R92, R82, R54 ;  /* 0x000000525c52a210 */ /* 0x008fc60007c7e036 */
[----:B------:R-:W-:-:S05]  /*6f00*/  @!P2 IMAD.IADD R52, R55, 0x1, R53 ;  /* 0x000000013734a824 */ /* 0x000fca00078e0235 */
[----:B------:R-:W-:Y:S02]  /*6f10*/  @!P2 IADD3.X R83, R45, R83, R52, P3, P4 ;  /* 0x000000532d53a210 */ /* 0x000fe40001fe8434 */
[----:B-1----:R-:W-:-:S04]  /*6f20*/  @!P5 IADD3 R58, P3, P4, R92, R58, R50 ;  /* 0x0000003a5c3ad210 */ /* 0x002fc80007c7e032 */
[----:B------:R-:W-:Y:S02]  /*6f30*/  @!P5 IADD3.X R59, R45, R59, R127, P3, P4 ;  /* 0x0000003b2d3bd210 */ /* 0x000fe40001fe847f */
[----:B------:R-:W-:-:S04]  /*6f40*/  ISETP.GE.AND P4, PT, R60, R115, PT ;  /* 0x000000733c00720c */ /* 0x000fc80003f86270 */
[----:B------:R-:W-:-:S13]  /*6f50*/  ISETP.GE.OR P4, PT, R16, R122, P4 ;  /* 0x0000007a1000720c */ /* 0x000fda0002786670 */
[----:B------:R-:W-:Y:S01]  /*6f60*/  @!P4 IADD3 R55, P3, P6, R96, R48, R15 ;  /* 0x000000306037c210 */ /* 0x000fe20007e7e00f */
[----:B------:R-:W0:Y:S03]  /*6f70*/  @!P4 LDC.64 R64, c[0x0][0x3e8] ;  /* 0x0000fa00ff40cb82 */ /* 0x000e260000000a00 */
[----:B------:R-:W-:Y:S02]  /*6f80*/  @!P4 IADD3.X R60, R37, R133, R26, P3, P6 ;  /* 0x00000085253cc210 */ /* 0x000fe40001fec41a */
[----:B------:R-:W-:-:S03]  /*6f90*/  ISETP.GE.AND P3, PT, R62, R115, PT ;  /* 0x000000733e00720c */ /* 0x000fc60003f66270 */
[----:B------:R-:W1:Y:S01]  /*6fa0*/  @!P4 LDC.64 R66, c[0x0][0x400] ;  /* 0x00010000ff42cb82 */ /* 0x000e620000000a00 */
[----:B------:R-:W-:-:S13]  /*6fb0*/  ISETP.GE.OR P3, PT, R16, R122, P3 ;  /* 0x0000007a1000720c */ /* 0x000fda0001f66670 */
[----:B------:R-:W-:Y:S01]  /*6fc0*/  @!P3 IADD3 R49, P0, P6, R96, R14, R48 ;  /* 0x0000000e6031b210 */ /* 0x000fe20007e1e030 */
[----:B------:R-:W2:Y:S03]  /*6fd0*/  @!P3 LDC.64 R68, c[0x0][0x3e8] ;  /* 0x0000fa00ff44bb82 */ /* 0x000ea60000000a00 */
[----:B------:R-:W-:Y:S02]  /*6fe0*/  @!P3 IADD3.X R52, R37, R21, R133, P0, P6 ;  /* 0x000000152534b210 */ /* 0x000fe400007ec485 */
[----:B------:R-:W-:-:S03]  /*6ff0*/  @!P4 IADD3 R53, P0, P6, R92, R50, R9 ;  /* 0x000000325c35c210 */ /* 0x000fc60007e1e009 */
[----:B------:R-:W3:Y:S01]  /*7000*/  @!P3 LDC.64 R84, c[0x0][0x400] ;  /* 0x00010000ff54bb82 */ /* 0x000ee20000000a00 */
[----:B------:R-:W-:Y:S02]  /*7010*/  @!P4 IADD3.X R54, R45, R127, R12, P0, P6 ;  /* 0x0000007f2d36c210 */ /* 0x000fe400007ec40c */
[----:B------:R-:W-:-:S04]  /*7020*/  @!P3 IADD3 R51, P0, P6, R92, R8, R50 ;  /* 0x000000085c33b210 */ /* 0x000fc80007e1e032 */
[----:B------:R-:W-:Y:S02]  /*7030*/  @!P3 IADD3.X R48, R45, R11, R127, P0, P6 ;  /* 0x0000000b2d30b210 */ /* 0x000fe400007ec47f */
[----:B0-----:R-:W-:Y:S02]  /*7040*/  @!P4 IADD3 R64, P6, R55, R64, RZ ;  /* 0x000000403740c210 */ /* 0x001fe40007fde0ff */
[----:B------:R-:W-:Y:S02]  /*7050*/  CS2R R62, SRZ ;  /* 0x00000000003e7805 */ /* 0x000fe4000001ff00 */
[----:B------:R-:W-:Y:S01]  /*7060*/  ISETP.NE.AND P0, PT, R61, RZ, PT ;  /* 0x000000ff3d00720c */ /* 0x000fe20003f05270 */
[----:B------:R-:W-:Y:S01]  /*7070*/  @!P4 IMAD.X R65, R60, 0x1, R65, P6 ;  /* 0x000000013c41c824 */ /* 0x000fe200030e0641 */
[----:B-1----:R-:W-:-:S05]  /*7080*/  @!P4 IADD3 R66, P6, R53, R66, RZ ;  /* 0x000000423542c210 */ /* 0x002fca0007fde0ff */
[----:B------:R-:W-:Y:S01]  /*7090*/  @!P4 IMAD.X R67, R54, 0x1, R67, P6 ;  /* 0x000000013643c824 */ /* 0x000fe200030e0643 */
[----:B--2---:R-:W-:Y:S02]  /*70a0*/  @!P3 IADD3 R68, P6, R49, R68, RZ ;  /* 0x000000443144b210 */ /* 0x004fe40007fde0ff */
[----:B------:R-:W-:-:S03]  /*70b0*/  CS2R R54, SRZ ;  /* 0x0000000000367805 */ /* 0x000fc6000001ff00 */
[----:B------:R-:W-:Y:S01]  /*70c0*/  @!P3 IMAD.X R69, R52, 0x1, R69, P6 ;  /* 0x000000013445b824 */ /* 0x000fe200030e0645 */
[----:B---3--:R-:W-:Y:S02]  /*70d0*/  @!P3 IADD3 R84, P6, R51, R84, RZ ;  /* 0x000000543354b210 */ /* 0x008fe40007fde0ff */
[----:B------:R-:W-:Y:S02]  /*70e0*/  CS2R R50, SRZ ;  /* 0x0000000000327805 */ /* 0x000fe4000001ff00 */
[----:B------:R-:W-:Y:S02]  /*70f0*/  CS2R R52, SRZ ;  /* 0x0000000000347805 */ /* 0x000fe4000001ff00 */
[----:B------:R-:W-:Y:S02]  /*7100*/  @!P3 IADD3.X R85, R48, R85, RZ, P6, !PT ;  /* 0x000000553055b210 */ /* 0x000fe400037fe4ff */
[----:B------:R-:W-:Y:S02]  /*7110*/  CS2R R48, SRZ ;  /* 0x0000000000307805 */ /* 0x000fe4000001ff00 */
[----:B------:R-:W-:Y:S01]  /*7120*/  CS2R R60, SRZ ;  /* 0x00000000003c7805 */ /* 0x000fe2000001ff00 */
[----:B------:R0:W2:Y:S04]  /*7130*/  @!P5 LDG.E.128 R52, desc[UR42][R58.64] ;  /* 0x0000002a3a34d981 */ /* 0x0000a8000c1e1d00 */
[----:B------:R1:W3:Y:S04]  /*7140*/  @!P5 LDG.E.128 R48, desc[UR42][R56.64] ;  /* 0x0000002a3830d981 */ /* 0x0002e8000c1e1d00 */
[----:B------:R4:W5:Y:S01]  /*7150*/  @!P4 LDG.E.128 R60, desc[UR42][R66.64] ;  /* 0x0000002a423cc981 */ /* 0x000962000c1e1d00 */
[----:B0-----:R-:W-:-:S02]  /*7160*/  CS2R R58, SRZ ;  /* 0x00000000003a7805 */ /* 0x001fc4000001ff00 */
[----:B-1----:R-:W-:Y:S02]  /*7170*/  CS2R R56, SRZ ;  /* 0x0000000000387805 */ /* 0x002fe4000001ff00 */
[----:B----4-:R-:W-:-:S04]  /*7180*/  CS2R R66, SRZ ;  /* 0x0000000000427805 */ /* 0x010fc8000001ff00 */
[----:B------:R0:W4:Y:S01]  /*7190*/  @!P4 LDG.E.128 R56, desc[UR42][R64.64] ;  /* 0x0000002a4038c981 */ /* 0x000122000c1e1d00 */
[----:B------:R-:W-:Y:S02]  /*71a0*/  CS2R R70, SRZ ;  /* 0x0000000000467805 */ /* 0x000fe4000001ff00 */
[----:B------:R-:W-:Y:S02]  /*71b0*/  CS2R R74, SRZ ;  /* 0x00000000004a7805 */ /* 0x000fe4000001ff00 */
[----:B------:R-:W-:Y:S02]  /*71c0*/  CS2R R72, SRZ ;  /* 0x0000000000487805 */ /* 0x000fe4000001ff00 */
[----:B------:R-:W-:Y:S02]  /*71d0*/  CS2R R78, SRZ ;  /* 0x00000000004e7805 */ /* 0x000fe4000001ff00 */
[----:B------:R-:W-:Y:S02]  /*71e0*/  CS2R R76, SRZ ;  /* 0x00000000004c7805 */ /* 0x000fe4000001ff00 */
[----:B------:R-:W4:Y:S01]  /*71f0*/  @!P2 LDG.E.128 R72, desc[UR42][R80.64] ;  /* 0x0000002a5048a981 */ /* 0x000f22000c1e1d00 */
[----:B0-----:R-:W-:-:S03]  /*7200*/  CS2R R64, SRZ ;  /* 0x0000000000407805 */ /* 0x001fc6000001ff00 */
[----:B------:R-:W4:Y:S04]  /*7210*/  @!P2 LDG.E.128 R76, desc[UR42][R82.64] ;  /* 0x0000002a524ca981 */ /* 0x000f28000c1e1d00 */
[----:B------:R0:W4:Y:S02]  /*7220*/  @!P3 LDG.E.128 R64, desc[UR42][R68.64] ;  /* 0x0000002a4440b981 */ /* 0x000124000c1e1d00 */
[----:B0-----:R-:W-:-:S06]  /*7230*/  CS2R R68, SRZ ;  /* 0x0000000000447805 */ /* 0x001fcc000001ff00 */
[----:B------:R-:W4:Y:S01]  /*7240*/  @!P3 LDG.E.128 R68, desc[UR42][R84.64] ;  /* 0x0000002a5444b981 */ /* 0x000f22000c1e1d00 */
[----:B------:R-:W-:-:S06]  /*7250*/  UISETP.NE.AND UP0, UPT, UR47, 0x3, UPT ;  /* 0x000000032f00788c */ /* 0x000fcc000bf05270 */
[----:B------:R-:W-:Y:S02]  /*7260*/  PLOP3.LUT P5, PT, PT, PT, UP0, 0x80, 0x0 ;  /* 0x000000000000781c */ /* 0x000fe40003faf008 */
[----:B------:R-:W-:Y:S01]  /*7270*/  ISETP.GE.AND P2, PT, R16, R122, PT ;  /* 0x0000007a1000720c */ /* 0x000fe20003f46270 */
[----:B--2---:R-:W-:Y:S01]  /*7280*/  IMAD.MOV.U32 R148, RZ, RZ, R54 ;  /* 0x000000ffff947224 */ /* 0x004fe200078e0036 */
[----:B------:R-:W-:Y:S01]  /*7290*/  MOV R154, R52 ;  /* 0x00000034009a7202 */ /* 0x000fe20000000f00 */
[----:B---3--:R-:W-:Y:S02]  /*72a0*/  IMAD.MOV.U32 R150, RZ, RZ, R50 ;  /* 0x000000ffff967224 */ /* 0x008fe400078e0032 */
[----:B------:R-:W-:Y:S02]  /*72b0*/  IMAD.MOV.U32 R151, RZ, RZ, R48 ;  /* 0x000000ffff977224 */ /* 0x000fe400078e0030 */
[----:B-----5:R-:W-:Y:S01]  /*72c0*/  IMAD.MOV.U32 R144, RZ, RZ, R62 ;  /* 0x000000ffff907224 */ /* 0x020fe200078e003e */
[----:B------:R-:W-:Y:S01]  /*72d0*/  MOV R145, R60 ;  /* 0x0000003c00917202 */ /* 0x000fe20000000f00 */
[----:B----4-:R-:W-:-:S02]  /*72e0*/  IMAD.MOV.U32 R142, RZ, RZ, R58 ;  /* 0x000000ffff8e7224 */ /* 0x010fc400078e003a */
[----:B------:R-:W-:Y:S02]  /*72f0*/  IMAD.MOV.U32 R143, RZ, RZ, R56 ;  /* 0x000000ffff8f7224 */ /* 0x000fe400078e0038 */
[----:B------:R-:W-:Y:S02]  /*7300*/  IMAD.MOV.U32 R136, RZ, RZ, R74 ;  /* 0x000000ffff887224 */ /* 0x000fe400078e004a */
[----:B------:R-:W-:Y:S02]  /*7310*/  IMAD.MOV.U32 R135, RZ, RZ, R72 ;  /* 0x000000ffff877224 */ /* 0x000fe400078e0048 */
[----:B------:R-:W-:Y:S01]  /*7320*/  IMAD.MOV.U32 R134, RZ, RZ, R78 ;  /* 0x000000ffff867224 */ /* 0x000fe200078e004e */
[----:B------:R-:W-:Y:S01]  /*7330*/  MOV R132, R76 ;  /* 0x0000004c00847202 */ /* 0x000fe20000000f00 */
[----:B------:R-:W-:Y:S02]  /*7340*/  IMAD.MOV.U32 R138, RZ, RZ, R66 ;  /* 0x000000ffff8a7224 */ /* 0x000fe400078e0042 */
[----:B------:R-:W-:-:S02]  /*7350*/  IMAD.MOV.U32 R139, RZ, RZ, R64 ;  /* 0x000000ffff8b7224 */ /* 0x000fc400078e0040 */
[----:B------:R-:W-:Y:S01]  /*7360*/  IMAD.MOV.U32 R140, RZ, RZ, R70 ;  /* 0x000000ffff8c7224 */ /* 0x000fe200078e0046 */
[----:B------:R-:W-:Y:S01]  /*7370*/  MOV R141, R68 ;  /* 0x00000044008d7202 */ /* 0x000fe20000000f00 */
[----:B------:R-:W-:Y:S06]  /*7380*/  @!P5 BRA `(.L_x_397) ;  /* 0x000000000004d947 */ /* 0x000fec0003800000 */
[----:B------:R-:W-:Y:S01]  /*7390*/  BPT.TRAP 0x1 ;  /* 0x000000040000795c */ /* 0x000fe20000300000 */
.L_x_397:
[----:B------:R-:W-:Y:S01]  /*73a0*/  IMAD R110, R232, 0x8, R22 ;  /* 0x00000008e86e7824 */ /* 0x000fe200078e0216 */
[----:B------:R-:W-:Y:S01]  /*73b0*/  SHF.L.U32 R124, R234, 0x1f, RZ ;  /* 0x0000001fea7c7819 */ /* 0x000fe200000006ff */
[----:B------:R-:W0:Y:S01]  /*73c0*/  LDC R133, c[0x0][0x2f4] ;  /* 0x0000bd00ff857b82 */ /* 0x000e220000000800 */
[----:B------:R-:W-:Y:S01]  /*73d0*/  IMAD.MOV.U32 R121, RZ, RZ, R123 ;  /* 0x000000ffff797224 */ /* 0x000fe200078e007b */
[----:B------:R-:W-:Y:S01]  /*73e0*/  BSSY B1, `(.L_x_398) ;  /* 0x0000005000017945 */ /* 0x000fe20003800000 */
[----:B------:R-:W1:Y:S05]  /*73f0*/  SYNCS.PHASECHK.TRANS64.TRYWAIT P3, [R110+URZ+0x38890], R124 ;  /* 0x0388907c6e0075a7 */ /* 0x000e6a000806017f */
[----:B------:R-:W2:Y:S01]  /*7400*/  LDC.64 R122, c[0x0][0x300] ;  /* 0x0000c000ff7a7b82 */ /* 0x000ea20000000a00 */
[----:B0-----:R-:W-:Y:S01]  /*7410*/  IMAD.IADD R137, R133, 0x1, -R112 ;  /* 0x0000000185897824 */ /* 0x001fe200078e0a70 */
[----:B-1----:R-:W-:Y:S06]  /*7420*/  @!P3 BRA `(.L_x_399) ;  /* 0x000001e000e0b947 */ /* 0x002fec0003800000 */
.L_x_660:
[----:B------:R-:W-:Y:S05]  /*7430*/  BSYNC B1 ;  /* 0x0000000000017941 */ /* 0x000fea0003800000 */
.L_x_398:
[----:B------:R-:W-:Y:S01]  /*7440*/  ISETP.GE.OR P3, PT, R23, R115, P0 ;  /* 0x000000731700720c */ /* 0x000fe20000766670 */
[----:B------:R-:W-:-:S12]  /*7450*/  BSSY B1, `(.L_x_400) ;  /* 0x000010a000017945 */ /* 0x000fd80003800000 */
[----:B------:R-:W-:Y:S05]  /*7460*/  @P3 BRA `(.L_x_401) ;  /* 0x0000001000203947 */ /* 0x000fea0003800000 */
[----:B------:R-:W1:Y:S01]  /*7470*/  S2R R83, SR_TID.X ;  /* 0x0000000000537919 */ /* 0x000e620000002100 */
[----:B------:R-:W-:Y:S01]  /*7480*/  SHF.R.S32.HI R80, RZ, 0x1f, R23 ;  /* 0x0000001fff507819 */ /* 0x000fe20000011417 */
[CC--:B--2---:R-:W-:Y:S01]  /*7490*/  IMAD.WIDE.U32 R126, R23.reuse, R122.reuse, R120 ;  /* 0x0000007a177e7225 */ /* 0x0c4fe200078e0078 */
[----:B------:R-:W-:Y:S01]  /*74a0*/  ISETP.NE.AND P6, PT, R0, RZ, PT ;  /* 0x000000ff0000720c */ /* 0x000fe20003fc5270 */
[----:B------:R-:W-:Y:S02]  /*74b0*/  BSSY B2, `(.L_x_402) ;  /* 0x00000f8000027945 */ /* 0x000fe40003800000 */
[----:B------:R-:W-:Y:S01]  /*74c0*/  IMAD R80, R80, R122, RZ ;  /* 0x0000007a50507224 */ /* 0x000fe200078e02ff */
[----:B------:R-:W-:Y:S01]  /*74d0*/  IADD3 R147, P3, P4, R102, R126, R40 ;  /* 0x0000007e66937210 */ /* 0x000fe20007c7e028 */
[C---:B------:R-:W-:Y:S02]  /*74e0*/  IMAD.SHL.U32 R82, R23.reuse, 0x80, RZ ;  /* 0x0000008017527824 */ /* 0x040fe400078e00ff */
[----:B------:R-:W-:Y:S01]  /*74f0*/  IMAD R81, R23, R123, R80 ;  /* 0x0000007b17517224 */ /* 0x000fe200078e0250 */
[----:B------:R-:W-:-:S02]  /*7500*/  SEL R80, R112, R137, !P6 ;  /* 0x0000008970507207 */ /* 0x000fc40007000000 */
[----:B------:R-:W-:Y:S02]  /*7510*/  LOP3.LUT R82, R82, 0x380, RZ, 0xc0, !PT ;  /* 0x0000038052527812 */ /* 0x000fe400078ec0ff */
[----:B------:R-:W-:Y:S02]  /*7520*/  IADD3 R146, R81, R127, RZ ;  /* 0x0000007f51927210 */ /* 0x000fe40007ffe0ff */
[----:B------:R-:W-:Y:S02]  /*7530*/  SHF.R.S32.HI R81, RZ, 0x1f, R80 ;  /* 0x0000001fff517819 */ /* 0x000fe40000011450 */
[----:B------:R-:W-:Y:S02]  /*7540*/  IADD3.X R156, R41, R146, R106, P3, P4 ;  /* 0x00000092299c7210 */ /* 0x000fe40001fe846a */
[----:B------:R-:W-:-:S04]  /*7550*/  LEA.HI R80, R81, R80, RZ, 0x5 ;  /* 0x0000005051507211 */ /* 0x000fc800078f28ff */
[----:B------:R-:W-:-:S04]  /*7560*/  LEA.HI.SX32 R80, R80, R105, 0x1b ;  /* 0x0000006950507211 */ /* 0x000fc800078fdaff */
[----:B------:R-:W-:Y:S01]  /*7570*/  SHF.R.S32.HI R81, RZ, 0x1f, R80 ;  /* 0x0000001fff517819 */ /* 0x000fe20000011450 */
[----:B------:R-:W-:Y:S02]  /*7580*/  IMAD.SHL.U32 R149, R80, 0x10, RZ ;  /* 0x0000001050957824 */ /* 0x000fe400078e00ff */
[----:B-1----:R-:W-:Y:S01]  /*7590*/  VIADD R83, R83, 0xffffff80 ;  /* 0xffffff8053537836 */ /* 0x002fe20000000000 */
[----:B------:R-:W-:Y:S02]  /*75a0*/  LEA.HI R81, R81, R80, RZ, 0x3 ;  /* 0x0000005051517211 */ /* 0x000fe400078f18ff */
[----:B------:R-:W-:Y:S02]  /*75b0*/  LOP3.LUT R80, R82, 0x70, R149, 0xf8, !PT ;  /* 0x0000007052507812 */ /* 0x000fe400078ef895 */
[----:B------:R-:W-:Y:S01]  /*75c0*/  SHF.R.S32.HI R82, RZ, 0x1f, R83 ;  /* 0x0000001fff527819 */ /* 0x000fe20000011453 */
[----:B------:R-:W-:-:S03]  /*75d0*/  IMAD.SHL.U32 R81, R81, 0x800, RZ ;  /* 0x0000080051517824 */ /* 0x000fc600078e00ff */
[----:B------:R-:W-:Y:S02]  /*75e0*/  LEA.HI R82, R82, R83, RZ, 0x6 ;  /* 0x0000005352527211 */ /* 0x000fe400078f30ff */
[----:B------:R-:W-:Y:S02]  /*75f0*/  SHF.L.U32 R83, R23, 0x7, RZ ;  /* 0x0000000717537819 */ /* 0x000fe400000006ff */
[----:B------:R-:W-:Y:S01]  /*7600*/  LOP3.LUT R81, R81, 0xffffc000, RZ, 0xc0, !PT ;  /* 0xffffc00051517812 */ /* 0x000fe200078ec0ff */
[----:B------:R-:W-:Y:S01]  /*7610*/  IMAD.SHL.U32 R82, R82, 0x10, RZ ;  /* 0x0000001052527824 */ /* 0x000fe200078e00ff */
[----:B------:R-:W-:-:S04]  /*7620*/  LOP3.LUT R83, R83, 0x380, RZ, 0xc0, !PT ;  /* 0x0000038053537812 */ /* 0x000fc800078ec0ff */
[----:B------:R-:W-:Y:S02]  /*7630*/  SHF.R.U32.HI R83, RZ, 0x3, R83 ;  /* 0x00000003ff537819 */ /* 0x000fe40000011653 */
[----:B------:R-:W-:Y:S02]  /*7640*/  LOP3.LUT R82, R82, 0xfffffc00, RZ, 0xc0, !PT ;  /* 0xfffffc0052527812 */ /* 0x000fe400078ec0ff */
[----:B------:R-:W-:-:S04]  /*7650*/  LOP3.LUT R80, R80, R83, RZ, 0x3c, !PT ;  /* 0x0000005350507212 */ /* 0x000fc800078e3cff */
[----:B------:R-:W-:Y:S01]  /*7660*/  IADD3 R83, R80, R81, R82 ;  /* 0x0000005150537210 */ /* 0x000fe20007ffe052 */
[----:B------:R-:W-:-:S03]  /*7670*/  IMAD R81, R232, 0x8000, R30 ;  /* 0x00008000e8517824 */ /* 0x000fc600078e021e */
[----:B------:R-:W-:Y:S01]  /*7680*/  LEA R83, R232, R83, 0xf ;  /* 0x00000053e8537211 */ /* 0x000fe200078e78ff */
[----:B------:R-:W-:-:S04]  /*7690*/  IMAD.IADD R81, R22, 0x1, R81 ;  /* 0x0000000116517824 */ /* 0x000fc800078e0251 */
[----:B------:R-:W-:Y:S02]  /*76a0*/  IMAD.IADD R84, R22, 0x1, R83 ;  /* 0x0000000116547824 */ /* 0x000fe400078e0253 */
[----:B------:R-:W1:Y:S04]  /*76b0*/  LDS.128 R80, [R81+0x28400] ;  /* 0x0284000051507984 */ /* 0x000e680000000c00 */
[----:B------:R-:W2:Y:S01]  /*76c0*/  LDS.128 R84, [R84+0x28400] ;  /* 0x0284000054547984 */ /* 0x000ea20000000c00 */
[----:B------:R-:W-:Y:S05]  /*76d0*/  @P2 BRA `(.L_x_403) ;  /* 0x0000000c00542947 */ /* 0x000fea0003800000 */
[--C-:B------:R-:W-:Y:S02]  /*76e0*/  SHF.R.U32.HI R164, RZ, 0x8, R49.reuse ;  /* 0x00000008ffa47819 */ /* 0x100fe40000011631 */
[--C-:B------:R-:W-:Y:S02]  /*76f0*/  SHF.R.U32.HI R165, RZ, 0x18, R49.reuse ;  /* 0x00000018ffa57819 */ /* 0x100fe40000011631 */
[----:B------:R-:W-:Y:S02]  /*7700*/  LOP3.LUT R48, R49, 0xff, RZ, 0xc0, !PT ;  /* 0x000000ff31307812 */ /* 0x000fe400078ec0ff */
[----:B------:R-:W-:Y:S01]  /*7710*/  SHF.R.U32.HI R162, RZ, 0x10, R49 ;  /* 0x00000010ffa27819 */ /* 0x000fe20000011631 */
[----:B------:R-:W-:Y:S01]  /*7720*/  IMAD.SHL.U32 R49, R164, 0x100, RZ ;  /* 0x00000100a4317824 */ /* 0x000fe200078e00ff */
[----:B------:R-:W-:Y:S02]  /*7730*/  SHF.R.U32.HI R163, RZ, 0x18, R51 ;  /* 0x00000018ffa37819 */ /* 0x000fe40000011633 */
[----:B------:R-:W-:-:S02]  /*7740*/  LOP3.LUT R50, R51, 0xff, RZ, 0xc0, !PT ;  /* 0x000000ff33327812 */ /* 0x000fc400078ec0ff */
[--C-:B------:R-:W-:Y:S02]  /*7750*/  SHF.R.U32.HI R160, RZ, 0x8, R51.reuse ;  /* 0x00000008ffa07819 */ /* 0x100fe40000011633 */
[----:B------:R-:W-:Y:S02]  /*7760*/  SHF.R.U32.HI R159, RZ, 0x10, R51 ;  /* 0x00000010ff9f7819 */ /* 0x000fe40000011633 */
[----:B------:R-:W-:Y:S02]  /*7770*/  SHF.R.U32.HI R52, RZ, 0x18, R53 ;  /* 0x00000018ff347819 */ /* 0x000fe40000011635 */
[----:B------:R-:W-:Y:S02]  /*7780*/  LOP3.LUT R51, R53, 0xff, RZ, 0xc0, !PT ;  /* 0x000000ff35337812 */ /* 0x000fe400078ec0ff */
[----:B------:R-:W-:Y:S02]  /*7790*/  PRMT R48, R165, 0x654, R48 ;  /* 0x00000654a5307816 */ /* 0x000fe40000000030 */
[----:B------:R-:W-:-:S02]  /*77a0*/  SHF.R.U32.HI R155, RZ, 0x8, R55 ;  /* 0x00000008ff9b7819 */ /* 0x000fc40000011637 */
[--C-:B------:R-:W-:Y:S02]  /*77b0*/  SHF.R.U32.HI R158, RZ, 0x8, R53.reuse ;  /* 0x00000008ff9e7819 */ /* 0x100fe40000011635 */
[----:B------:R-:W-:Y:S02]  /*77c0*/  SHF.R.U32.HI R157, RZ, 0x10, R53 ;  /* 0x00000010ff9d7819 */ /* 0x000fe40000011635 */
[----:B------:R-:W-:Y:S02]  /*77d0*/  SHF.R.U32.HI R54, RZ, 0x18, R55 ;  /* 0x00000018ff367819 */ /* 0x000fe40000011637 */
[----:B------:R-:W-:Y:S02]  /*77e0*/  LOP3.LUT R53, R55, 0xff, RZ, 0xc0, !PT ;  /* 0x000000ff37357812 */ /* 0x000fe400078ec0ff */
[----:B------:R-:W-:Y:S02]  /*77f0*/  PRMT R52, R52, 0x654, R51 ;  /* 0x0000065434347816 */ /* 0x000fe40000000033 */
[----:B------:R-:W-:Y:S01]  /*7800*/  LOP3.LUT R48, R48, 0xff00, R49, 0xf8, !PT ;  /* 0x0000ff0030307812 */ /* 0x000fe200078ef831 */
[----:B------:R-:W-:Y:S01]  /*7810*/  IMAD.U32 R49, R162, 0x10000, RZ ;  /* 0x00010000a2317824 */ /* 0x000fe200078e00ff */
[----:B------:R-:W-:Y:S01]  /*7820*/  SHF.R.U32.HI R161, RZ, 0x10, R55 ;  /* 0x00000010ffa17819 */ /* 0x000fe20000011637 */
[----:B------:R-:W-:Y:S01]  /*7830*/  IMAD.SHL.U32 R55, R155, 0x100, RZ ;  /* 0x000001009b377824 */ /* 0x000fe200078e00ff */
[----:B------:R-:W-:-:S02]  /*7840*/  PRMT R50, R163, 0x654, R50 ;  /* 0x00000654a3327816 */ /* 0x000fc40000000032 */
[----:B------:R-:W-:Y:S01]  /*7850*/  SHF.L.U32 R51, R160, 0x8, RZ ;  /* 0x00000008a0337819 */ /* 0x000fe200000006ff */
[----:B------:R-:W-:Y:S01]  /*7860*/  IMAD.U32 R161, R161, 0x10000, RZ ;  /* 0x00010000a1a17824 */ /* 0x000fe200078e00ff */
[----:B------:R-:W-:Y:S01]  /*7870*/  PRMT R54, R54, 0x654, R53 ;  /* 0x0000065436367816 */ /* 0x000fe20000000035 */
[----:B------:R-:W-:Y:S01]  /*7880*/  IMAD.SHL.U32 R53, R158, 0x100, RZ ;  /* 0x000001009e357824 */ /* 0x000fe200078e00ff */
[----:B------:R-:W-:Y:S02]  /*7890*/  LOP3.LUT R51, R50, 0xff00, R51, 0xf8, !PT ;  /* 0x0000ff0032337812 */ /* 0x000fe400078ef833 */
[----:B------:R-:W-:Y:S02]  /*78a0*/  LOP3.LUT R50, R48, 0xff0000, R49, 0xf8, !PT ;  /* 0x00ff000030327812 */ /* 0x000fe400078ef831 */
[----:B------:R-:W-:Y:S02]  /*78b0*/  LOP3.LUT R160, R54, 0xff00, R55, 0xf8, !PT ;  /* 0x0000ff0036a07812 */ /* 0x000fe400078ef837 */
[----:B------:R-:W-:-:S02]  /*78c0*/  SHF.L.U32 R48, R159, 0x10, RZ ;  /* 0x000000109f307819 */ /* 0x000fc400000006ff */
[----:B------:R-:W-:Y:S02]  /*78d0*/  F2FP.F16.E4M3.UNPACK_B R159, R154.H1 ;  /* 0x0000009aff9f723e */ /* 0x000fe400030006ff */
[----:B--2---:R-:W-:Y:S02]  /*78e0*/  F2FP.F16.E4M3.UNPACK_B R55, R84.H1 ;  /* 0x00000054ff37723e */ /* 0x004fe400030006ff */
[----:B-1----:R-:W-:Y:S01]  /*78f0*/  F2FP.F16.E4M3.UNPACK_B R54, R80.H1 ;  /* 0x00000050ff36723e */ /* 0x002fe200030006ff */
[----:B------:R-:W-:Y:S01]  /*7900*/  HADD2.F32 R49, -RZ, R159.H0_H0 ;  /* 0x2000009fff317230 */ /* 0x000fe20000004100 */
[----:B------:R-:W-:Y:S01]  /*7910*/  LOP3.LUT R158, R52, 0xff00, R53, 0xf8, !PT ;  /* 0x0000ff00349e7812 */ /* 0x000fe200078ef835 */
[----:B------:R-:W-:Y:S01]  /*7920*/  HADD2.F32 R53, -RZ, R55.H0_H0 ;  /* 0x20000037ff357230 */ /* 0x000fe20000004100 */
[----:B------:R-:W-:Y:S01]  /*7930*/  F2FP.F16.E4M3.UNPACK_B R155, R151.H1 ;  /* 0x00000097ff9b723e */ /* 0x000fe200030006ff */
[----:B------:R-:W-:Y:S01]  /*7940*/  HADD2.F32 R52, -RZ, R54.H0_H0 ;  /* 0x20000036ff347230 */ /* 0x000fe20000004100 */
[----:B------:R-:W-:Y:S01]  /*7950*/  LOP3.LUT R48, R51, 0xff0000, R48, 0xf8, !PT ;  /* 0x00ff000033307812 */ /* 0x000fe200078ef830 */
[----:B------:R-:W-:-:S02]  /*7960*/  IMAD.U32 R51, R157, 0x10000, RZ ;  /* 0x000100009d337824 */ /* 0x000fc400078e00ff */
[CC--:B------:R-:W-:Y:S01]  /*7970*/  FMUL.FTZ R163, R53.reuse, R49.reuse ;  /* 0x0000003135a37220 */ /* 0x0c0fe20000410000 */
[----:B------:R-:W-:Y:S02]  /*7980*/  HADD2.F32 R157, -RZ, R155.H0_H0 ;  /* 0x2000009bff9d7230 */ /* 0x000fe40000004100 */
[----:B------:R-:W-:Y:S01]  /*7990*/  FMUL.FTZ R162, R52, R49 ;  /* 0x0000003134a27220 */ /* 0x000fe20000410000 */
[----:B------:R-:W-:Y:S01]  /*79a0*/  LOP3.LUT R49, R160, 0xff0000, R161, 0xf8, !PT ;  /* 0x00ff0000a0317812 */ /* 0x000fe200078ef8a1 */
[----:B------:R-:W-:Y:S01]  /*79b0*/  HADD2.F32 R159, -RZ, R159.H1_H1 ;  /* 0x3000009fff9f7230 */ /* 0x000fe20000004100 */
[----:B------:R-:W-:Y:S01]  /*79c0*/  LOP3.LUT R51, R158, 0xff0000, R51, 0xf8, !PT ;  /* 0x00ff00009e337812 */ /* 0x000fe200078ef833 */
[-C--:B------:R-:W-:Y:S01]  /*79d0*/  FFMA.FTZ R52, R52, R157.reuse, -R163 ;  /* 0x0000009d34347223 */ /* 0x080fe200000108a3 */
[----:B------:R-:W-:Y:S01]  /*79e0*/  FFMA.FTZ R53, R53, R157, R162 ;  /* 0x0000009d35357223 */ /* 0x000fe200000100a2 */
[----:B------:R-:W-:Y:S01]  /*79f0*/  HADD2.F32 R158, -RZ, R155.H1_H1 ;  /* 0x3000009bff9e7230 */ /* 0x000fe20000004100 */
[----:B------:R-:W-:Y:S01]  /*7a00*/  F2FP.F16.E4M3.UNPACK_B R160, R154 ;  /* 0x0000009affa0723e */ /* 0x000fe200020006ff */
[----:B------:R-:W-:Y:S01]  /*7a10*/  HADD2.F32 R155, -RZ, R55.H1_H1 ;  /* 0x30000037ff9b7230 */ /* 0x000fe20000004100 */
[----:B------:R-:W-:Y:S01]  /*7a20*/  F2FP.F16.E4M3.UNPACK_B R157, R151 ;  /* 0x00000097ff9d723e */ /* 0x000fe200020006ff */
[----:B------:R-:W-:Y:S01]  /*7a30*/  HADD2.F32 R54, -RZ, R54.H1_H1 ;  /* 0x30000036ff367230 */ /* 0x000fe20000004100 */
[----:B------:R-:W-:Y:S01]  /*7a40*/  F2FP.F16.E4M3.UNPACK_B R84, R84 ;  /* 0x00000054ff54723e */ /* 0x000fe200020006ff */
[----:B------:R-:W-:Y:S01]  /*7a50*/  HADD2.F32 R161, -RZ, R160.H0_H0 ;  /* 0x200000a0ffa17230 */ /* 0x000fe20000004100 */
[----:B------:R-:W-:Y:S01]  /*7a60*/  F2FP.F16.E4M3.UNPACK_B R151, R80 ;  /* 0x00000050ff97723e */ /* 0x000fe200020006ff */
[-C--:B------:R-:W-:Y:S01]  /*7a70*/  FMUL.FTZ R55, R155, R159.reuse ;  /* 0x0000009f9b377220 */ /* 0x080fe20000410000 */
[----:B------:R-:W-:Y:S01]  /*7a80*/  FMUL.FTZ R162, R54, R159 ;  /* 0x0000009f36a27220 */ /* 0x000fe20000410000 */
[----:B------:R-:W-:-:S02]  /*7a90*/  HADD2.F32 R154, -RZ, R84.H0_H0 ;  /* 0x20000054ff9a7230 */ /* 0x000fc40000004100 */
[----:B------:R-:W-:Y:S02]  /*7aa0*/  HADD2.F32 R80, -RZ, R151.H0_H0 ;  /* 0x20000097ff507230 */ /* 0x000fe40000004100 */
[-C--:B------:R-:W-:Y:S01]  /*7ab0*/  FFMA.FTZ R55, R54, R158.reuse, -R55 ;  /* 0x0000009e36377223 */ /* 0x080fe20000010837 */
[----:B------:R-:W-:Y:S01]  /*7ac0*/  FFMA.FTZ R54, R155, R158, R162 ;  /* 0x0000009e9b367223 */ /* 0x000fe200000100a2 */
[----:B------:R-:W-:Y:S02]  /*7ad0*/  HADD2.F32 R159, -RZ, R157.H0_H0 ;  /* 0x2000009dff9f7230 */ /* 0x000fe40000004100 */
[-C--:B------:R-:W-:Y:S01]  /*7ae0*/  FMUL.FTZ R163, R154, R161.reuse ;  /* 0x000000a19aa37220 */ /* 0x080fe20000410000 */
[----:B------:R-:W-:Y:S01]  /*7af0*/  FMUL.FTZ R161, R80, R161 ;  /* 0x000000a150a17220 */ /* 0x000fe20000410000 */
[----:B------:R-:W-:Y:S01]  /*7b00*/  HADD2.F32 R162, -RZ, R160.H1_H1 ;  /* 0x300000a0ffa27230 */ /* 0x000fe20000004100 */
[----:B------:R-:W-:Y:S01]  /*7b10*/  F2FP.F16.E4M3.UNPACK_B R158, R86.H1 ;  /* 0x00000056ff9e723e */ /* 0x000fe200030006ff */
[----:B------:R-:W-:-:S02]  /*7b20*/  HADD2.F32 R155, -RZ, R84.H1_H1 ;  /* 0x30000054ff9b7230 */ /* 0x000fc40000004100 */
[-C--:B------:R-:W-:Y:S01]  /*7b30*/  FFMA.FTZ R84, R154, R159.reuse, R161 ;  /* 0x0000009f9a547223 */ /* 0x080fe200000100a1 */
[----:B------:R-:W-:Y:S02]  /*7b40*/  HADD2.F32 R151, -RZ, R151.H1_H1 ;  /* 0x30000097ff977230 */ /* 0x000fe40000004100 */
[----:B------:R-:W-:Y:S01]  /*7b50*/  FFMA.FTZ R80, R80, R159, -R163 ;  /* 0x0000009f50507223 */ /* 0x000fe200000108a3 */
[----:B------:R-:W-:Y:S02]  /*7b60*/  HADD2.F32 R160, -RZ, R157.H1_H1 ;  /* 0x3000009dffa07230 */ /* 0x000fe40000004100 */
[----:B------:R-:W-:Y:S01]  /*7b70*/  FMUL.FTZ R154, R155, R162 ;  /* 0x000000a29b9a7220 */ /* 0x000fe20000410000 */
[----:B------:R-:W-:Y:S01]  /*7b80*/  F2FP.F16.E4M3.UNPACK_B R157, R148.H1 ;  /* 0x00000094ff9d723e */ /* 0x000fe200030006ff */
[C---:B------:R-:W-:Y:S01]  /*7b90*/  FMUL.FTZ R164, R151.reuse, R162 ;  /* 0x000000a297a47220 */ /* 0x040fe20000410000 */
[----:B------:R-:W-:Y:S01]  /*7ba0*/  F2FP.F16.E4M3.UNPACK_B R161, R150.H1 ;  /* 0x00000096ffa1723e */ /* 0x000fe200030006ff */
[----:B------:R-:W-:Y:S01]  /*7bb0*/  FFMA.FTZ R151, R151, R160, -R154 ;  /* 0x000000a097977223 */ /* 0x000fe2000001089a */
[----:B------:R-:W-:Y:S01]  /*7bc0*/  F2FP.F16.E4M3.UNPACK_B R154, R82.H1 ;  /* 0x00000052ff9a723e */ /* 0x000fe200030006ff */
[----:B------:R-:W-:-:S02]  /*7bd0*/  HADD2.F32 R162, -RZ, R157.H0_H0 ;  /* 0x2000009dffa27230 */ /* 0x000fc40000004100 */
[----:B------:R-:W-:Y:S01]  /*7be0*/  FFMA.FTZ R155, R155, R160, R164 ;  /* 0x000000a09b9b7223 */ /* 0x000fe200000100a4 */
[----:B------:R-:W-:Y:S01]  /*7bf0*/  HADD2.F32 R159, -RZ, R158.H0_H0 ;  /* 0x2000009eff9f7230 */ /* 0x000fe20000004100 */
[----:B------:R-:W-:Y:S01]  /*7c00*/  F2FP.F16.E4M3.UNPACK_B R82, R82 ;  /* 0x00000052ff52723e */ /* 0x000fe200020006ff */
[----:B------:R-:W-:Y:S01]  /*7c10*/  HADD2.F32 R163, -RZ, R157.H1_H1 ;  /* 0x3000009dffa37230 */ /* 0x000fe20000004100 */
[----:B------:R-:W-:Y:S01]  /*7c20*/  F2FP.SATFINITE.E4M3.F32.PACK_AB_MERGE_C R53, R54, R53, RZ ;  /* 0x000000353635723e */ /* 0x000fe200048070ff */
[----:B------:R-:W-:Y:S02]  /*7c30*/  HADD2.F32 R157, -RZ, R154.H0_H0 ;  /* 0x2000009aff9d7230 */ /* 0x000fe40000004100 */
[----:B------:R-:W-:Y:S01]  /*7c40*/  FMUL.FTZ R164, R159, R162 ;  /* 0x000000a29fa47220 */ /* 0x000fe20000410000 */
[----:B------:R-:W-:Y:S01]  /*7c50*/  HADD2.F32 R160, -RZ, R161.H0_H0 ;  /* 0x200000a1ffa07230 */ /* 0x000fe20000004100 */
[----:B------:R-:W-:Y:S01]  /*7c60*/  F2FP.SATFINITE.E4M3.F32.PACK_AB_MERGE_C R52, R55, R52, RZ ;  /* 0x000000343734723e */ /* 0x000fe200048070ff */
[----:B------:R-:W-:-:S02]  /*7c70*/  HADD2.F32 R158, -RZ, R158.H1_H1 ;  /* 0x3000009eff9e7230 */ /* 0x000fc40000004100 */
[C---:B------:R-:W-:Y:S01]  /*7c80*/  FMUL.FTZ R162, R157.reuse, R162 ;  /* 0x000000a29da27220 */ /* 0x040fe20000410000 */
[----:B------:R-:W-:Y:S02]  /*7c90*/  HADD2.F32 R154, -RZ, R154.H1_H1 ;  /* 0x3000009aff9a7230 */ /* 0x000fe40000004100 */
[----:B------:R-:W-:Y:S01]  /*7ca0*/  FFMA.FTZ R164, R157, R160, -R164 ;  /* 0x000000a09da47223 */ /* 0x000fe200000108a4 */
[----:B------:R-:W-:Y:S02]  /*7cb0*/  HADD2.F32 R161, -RZ, R161.H1_H1 ;  /* 0x300000a1ffa17230 */ /* 0x000fe40000004100 */
[-C--:B------:R-:W-:Y:S01]  /*7cc0*/  FMUL.FTZ R165, R158, R163.reuse ;  /* 0x000000a39ea57220 */ /* 0x080fe20000410000 */
[----:B------:R-:W-:Y:S01]  /*7cd0*/  F2FP.F16.E4M3.UNPACK_B R157, R148 ;  /* 0x00000094ff9d723e */ /* 0x000fe200020006ff */
[C---:B------:R-:W-:Y:S01]  /*7ce0*/  FMUL.FTZ R163, R154.reuse, R163 ;  /* 0x000000a39aa37220 */ /* 0x040fe20000410000 */
[----:B------:R-:W-:Y:S01]  /*7cf0*/  F2FP.F16.E4M3.UNPACK_B R148, R86 ;  /* 0x00000056ff94723e */ /* 0x000fe200020006ff */
[-C--:B------:R-:W-:Y:S01]  /*7d00*/  FFMA.FTZ R169, R154, R161.reuse, -R165 ;  /* 0x000000a19aa97223 */ /* 0x080fe200000108a5 */
[----:B------:R-:W-:Y:S01]  /*7d10*/  F2FP.F16.E4M3.UNPACK_B R154, R150 ;  /* 0x00000096ff9a723e */ /* 0x000fe200020006ff */
[----:B------:R-:W-:Y:S01]  /*7d20*/  FFMA.FTZ R171, R158, R161, R163 ;  /* 0x000000a19eab7223 */ /* 0x000fe200000100a3 */
[----:B------:R-:W-:-:S02]  /*7d30*/  HADD2.F32 R161, -RZ, R157.H0_H0 ;  /* 0x2000009dffa17230 */ /* 0x000fc40000004100 */
[----:B------:R-:W-:Y:S01]  /*7d40*/  FFMA.FTZ R162, R159, R160, R162 ;  /* 0x000000a09fa27223 */ /* 0x000fe200000100a2 */
[----:B------:R-:W-:Y:S01]  /*7d50*/  HADD2.F32 R150, -RZ, R148.H0_H0 ;  /* 0x20000094ff967230 */ /* 0x000fe20000004100 */
[----:B------:R-:W-:Y:S01]  /*7d60*/  F2FP.F16.E4M3.UNPACK_B R54, R85 ;  /* 0x00000055ff36723e */ /* 0x000fe200020006ff */
[----:B------:R-:W-:Y:S01]  /*7d70*/  HADD2.F32 R163, -RZ, R157.H1_H1 ;  /* 0x3000009dffa37230 */ /* 0x000fe20000004100 */
[----:B------:R-:W-:Y:S01]  /*7d80*/  F2FP.F16.E4M3.UNPACK_B R55, R51 ;  /* 0x00000033ff37723e */ /* 0x000fe200020006ff */
[----:B------:R-:W-:Y:S02]  /*7d90*/  HADD2.F32 R86, -RZ, R82.H0_H0 ;  /* 0x20000052ff567230 */ /* 0x000fe40000004100 */
[----:B------:R-:W-:Y:S01]  /*7da0*/  FMUL.FTZ R165, R150, R161 ;  /* 0x000000a196a57220 */ /* 0x000fe20000410000 */
[----:B------:R-:W-:Y:S01]  /*7db0*/  HADD2.F32 R148, -RZ, R148.H1_H1 ;  /* 0x30000094ff947230 */ /* 0x000fe20000004100 */
[----:B------:R-:W-:Y:S01]  /*7dc0*/  F2FP.SATFINITE.E4M3.F32.PACK_AB_MERGE_C R84, R155, R84, R53 ;  /* 0x000000549b54723e */ /* 0x000fe20004807035 */
[----:B------:R-:W-:-:S02]  /*7dd0*/  HADD2.F32 R82, -RZ, R82.H1_H1 ;  /* 0x30000052ff527230 */ /* 0x000fc40000004100 */
[----:B------:R-:W-:Y:S01]  /*7de0*/  FMUL.FTZ R161, R86, R161 ;  /* 0x000000a156a17220 */ /* 0x000fe20000410000 */
[--C-:B------:R-:W-:Y:S02]  /*7df0*/  HADD2.F32 R157, -RZ, R154.reuse.H0_H0 ;  /* 0x2000009aff9d7230 */ /* 0x100fe40000004100 */
[-C--:B------:R-:W-:Y:S01]  /*7e00*/  FMUL.FTZ R167, R148, R163.reuse ;  /* 0x000000a394a77220 */ /* 0x080fe20000410000 */
[----:B------:R-:W-:Y:S02]  /*7e10*/  HADD2.F32 R159, -RZ, R154.H1_H1 ;  /* 0x3000009aff9f7230 */ /* 0x000fe40000004100 */
[----:B------:R-:W-:Y:S01]  /*7e20*/  FMUL.FTZ R163, R82, R163 ;  /* 0x000000a352a37220 */ /* 0x000fe20000410000 */
[----:B------:R-:W-:Y:S01]  /*7e30*/  F2FP.F16.E4M3.UNPACK_B R53, R81 ;  /* 0x00000051ff35723e */ /* 0x000fe200020006ff */
[-C--:B------:R-:W-:Y:S01]  /*7e40*/  FFMA.FTZ R165, R86, R157.reuse, -R165 ;  /* 0x0000009d56a57223 */ /* 0x080fe200000108a5 */
[----:B------:R-:W-:Y:S01]  /*7e50*/  FFMA.FTZ R86, R150, R157, R161 ;  /* 0x0000009d96567223 */ /* 0x000fe200000100a1 */
[----:B------:R-:W-:Y:S01]  /*7e60*/  FFMA.FTZ R163, R148, R159, R163 ;  /* 0x0000009f94a37223 */ /* 0x000fe200000100a3 */
[----:B------:R-:W-:Y:S01]  /*7e70*/  F2FP.SATFINITE.E4M3.F32.PACK_AB_MERGE_C R80, R151, R80, R52 ;  /* 0x000000509750723e */ /* 0x000fe20004807034 */
[----:B------:R-:W-:Y:S01]  /*7e80*/  HADD2.F32 R148, -RZ, R54.H0_H0 ;  /* 0x20000036ff947230 */ /* 0x000fe20000004100 */
[----:B------:R-:W-:Y:S01]  /*7e90*/  F2FP.F16.E4M3.UNPACK_B R150, R50 ;  /* 0x00000032ff96723e */ /* 0x000fe200020006ff */
[----:B------:R-:W-:Y:S01]  /*7ea0*/  HADD2.F32 R155, -RZ, R55.H0_H0 ;  /* 0x20000037ff9b7230 */ /* 0x000fe20000004100 */
[----:B------:R-:W-:Y:S01]  /*7eb0*/  F2FP.F16.E4M3.UNPACK_B R81, R81.H1 ;  /* 0x00000051ff51723e */ /* 0x000fe200030006ff */
[----:B------:R-:W-:Y:S01]  /*7ec0*/  HADD2.F32 R52, -RZ, R53.H0_H0 ;  /* 0x20000035ff347230 */ /* 0x000fe20000004100 */
[----:B------:R-:W-:Y:S01]  /*7ed0*/  F2FP.F16.E4M3.UNPACK_B R85, R85.H1 ;  /* 0x00000055ff55723e */ /* 0x000fe200030006ff */
[----:B------:R-:W-:-:S02]  /*7ee0*/  HADD2.F32 R151, -RZ, R150.H0_H0 ;  /* 0x20000096ff977230 */ /* 0x000fc40000004100 */
[-C--:B------:R-:W-:Y:S01]  /*7ef0*/  FMUL.FTZ R157, R148, R155.reuse ;  /* 0x0000009b949d7220 */ /* 0x080fe20000410000 */
[----:B------:R-:W-:Y:S02]  /*7f00*/  HADD2.F32 R54, -RZ, R54.H1_H1 ;  /* 0x30000036ff367230 */ /* 0x000fe40000004100 */
[C---:B------:R-:W-:Y:S01]  /*7f10*/  FMUL.FTZ R155, R52.reuse, R155 ;  /* 0x0000009b349b7220 */ /* 0x040fe20000410000 */
[----:B------:R-:W-:Y:S02]  /*7f20*/  HADD2.F32 R154, -RZ, R55.H1_H1 ;  /* 0x30000037ff9a7230 */ /* 0x000fe40000004100 */
[-C--:B------:R-:W-:Y:S01]  /*7f30*/  FFMA.FTZ R52, R52, R151.reuse, -R157 ;  /* 0x0000009734347223 */ /* 0x080fe2000001089d */
[----:B------:R-:W-:Y:S02]  /*7f40*/  HADD2.F32 R55, -RZ, R53.H1_H1 ;  /* 0x30000035ff377230 */ /* 0x000fe40000004100 */
[----:B------:R-:W-:Y:S01]  /*7f50*/  FFMA.FTZ R53, R148, R151, R155 ;  /* 0x0000009794357223 */ /* 0x000fe2000001009b */
[----:B------:R-:W-:-:S02]  /*7f60*/  HADD2.F32 R150, -RZ, R150.H1_H1 ;  /* 0x30000096ff967230 */ /* 0x000fc40000004100 */
[CC--:B------:R-:W-:Y:S01]  /*7f70*/  FMUL.FTZ R148, R54.reuse, R154.reuse ;  /* 0x0000009a36947220 */ /* 0x0c0fe20000410000 */
[----:B------:R-:W-:Y:S01]  /*7f80*/  F2FP.F16.E4M3.UNPACK_B R151, R51.H1 ;  /* 0x00000033ff97723e */ /* 0x000fe200030006ff */
[C---:B------:R-:W-:Y:S01]  /*7f90*/  FMUL.FTZ R155, R55.reuse, R154 ;  /* 0x0000009a379b7220 */ /* 0x040fe20000410000 */
[----:B------:R-:W-:Y:S01]  /*7fa0*/  F2FP.F16.E4M3.UNPACK_B R50, R50.H1 ;  /* 0x00000032ff32723e */ /* 0x000fe200030006ff */
[----:B------:R-:W-:Y:S01]  /*7fb0*/  FFMA.FTZ R55, R55, R150, -R148 ;  /* 0x0000009637377223 */ /* 0x000fe20000010894 */
[----:B------:R-:W-:Y:S01]  /*7fc0*/  HADD2.F32 R51, -RZ, R81.H0_H0 ;  /* 0x20000051ff337230 */ /* 0x000fe20000004100 */
[----:B------:R-:W-:Y:S01]  /*7fd0*/  F2FP.SATFINITE.E4M3.F32.PACK_AB_MERGE_C R162, R171, R162, RZ ;  /* 0x000000a2aba2723e */ /* 0x000fe200048070ff */
[----:B------:R-:W-:Y:S02]  /*7fe0*/  HADD2.F32 R148, -RZ, R85.H0_H0 ;  /* 0x20000055ff947230 */ /* 0x000fe40000004100 */
[----:B------:R-:W-:Y:S01]  /*7ff0*/  FFMA.FTZ R54, R54, R150, R155 ;  /* 0x0000009636367223 */ /* 0x000fe2000001009b */
[----:B------:R-:W-:Y:S01]  /*8000*/  HADD2.F32 R154, -RZ, R151.H0_H0 ;  /* 0x20000097ff9a7230 */ /* 0x000fe20000004100 */
[----:B------:R-:W-:Y:S01]  /*8010*/  F2FP.SATFINITE.E4M3.F32.PACK_AB_MERGE_C R86, R163, R86, R162 ;  /* 0x00000056a356723e */ /* 0x000fe200048070a2 */
[----:B------:R-:W-:Y:S01]  /*8020*/  HADD2.F32 R85, -RZ, R85.H1_H1 ;  /* 0x30000055ff557230 */ /* 0x000fe20000004100 */
[----:B------:R-:W-:Y:S01]  /*8030*/  F2FP.F16.E4M3.UNPACK_B R157, R49 ;  /* 0x00000031ff9d723e */ /* 0x000fe200020006ff */
[----:B------:R-:W-:-:S02]  /*8040*/  HADD2.F32 R158, -RZ, R151.H1_H1 ;  /* 0x30000097ff9e7230 */ /* 0x000fc40000004100 */
[CC--:B------:R-:W-:Y:S01]  /*8050*/  FMUL.FTZ R160, R148.reuse, R154.reuse ;  /* 0x0000009a94a07220 */ /* 0x0c0fe20000410000 */
[--C-:B------:R-:W-:Y:S02]  /*8060*/  HADD2.F32 R150, -RZ, R50.reuse.H0_H0 ;  /* 0x20000032ff967230 */ /* 0x100fe40000004100 */
[----:B------:R-:W-:Y:S01]  /*8070*/  FMUL.FTZ R151, R51, R154 ;  /* 0x0000009a33977220 */ /* 0x000fe20000410000 */
[----:B------:R-:W-:Y:S02]  /*8080*/  HADD2.F32 R81, -RZ, R81.H1_H1 ;  /* 0x30000051ff517230 */ /* 0x000fe40000004100 */
[----:B------:R-:W-:Y:S01]  /*8090*/  FMUL.FTZ R162, R85, R158 ;  /* 0x0000009e55a27220 */ /* 0x000fe20000410000 */
[----:B------:R-:W-:Y:S02]  /*80a0*/  HADD2.F32 R154, -RZ, R50.H1_H1 ;  /* 0x30000032ff9a7230 */ /* 0x000fe40000004100 */
[-C--:B------:R-:W-:Y:S01]  /*80b0*/  FFMA.FTZ R50, R51, R150.reuse, -R160 ;  /* 0x0000009633327223 */ /* 0x080fe200000108a0 */
[----:B------:R-:W-:Y:S01]  /*80c0*/  FFMA.FTZ R51, R148, R150, R151 ;  /* 0x0000009694337223 */ /* 0x000fe20000010097 */
[C---:B------:R-:W-:Y:S01]  /*80d0*/  FMUL.FTZ R158, R81.reuse, R158 ;  /* 0x0000009e519e7220 */ /* 0x040fe20000410000 */
[----:B------:R-:W-:Y:S01]  /*80e0*/  F2FP.F16.E4M3.UNPACK_B R148, R87 ;  /* 0x00000057ff94723e */ /* 0x000fe200020006ff */
[-C--:B------:R-:W-:Y:S01]  /*80f0*/  FFMA.FTZ R163, R81, R154.reuse, -R162 ;  /* 0x0000009a51a37223 */ /* 0x080fe200000108a2 */
[----:B------:R-:W-:Y:S01]  /*8100*/  F2FP.F16.E4M3.UNPACK_B R81, R83 ;  /* 0x00000053ff51723e */ /* 0x000fe200020006ff */
[----:B------:R-:W-:Y:S01]  /*8110*/  FFMA.FTZ R82, R82, R159, -R167 ;  /* 0x0000009f52527223 */ /* 0x000fe200000108a7 */
[----:B------:R-:W-:Y:S01]  /*8120*/  F2FP.F16.E4M3.UNPACK_B R150, R87.H1 ;  /* 0x00000057ff96723e */ /* 0x000fe200030006ff */
[----:B------:R-:W-:Y:S01]  /*8130*/  FFMA.FTZ R162, R85, R154, R158 ;  /* 0x0000009a55a27223 */ /* 0x000fe2000001009e */
[----:B------:R-:W-:Y:S01]  /*8140*/  F2FP.F16.E4M3.UNPACK_B R159, R49.H1 ;  /* 0x00000031ff9f723e */ /* 0x000fe200030006ff */
[----:B------:R-:W-:Y:S01]  /*8150*/  HADD2.F32 R151, -RZ, R148.H0_H0 ;  /* 0x20000094ff977230 */ /* 0x000fe20000004100 */
[----:B------:R-:W-:Y:S01]  /*8160*/  F2FP.SATFINITE.E4M3.F32.PACK_AB_MERGE_C R164, R169, R164, RZ ;  /* 0x000000a4a9a4723e */ /* 0x000fe200048070ff */
[----:B------:R-:W-:Y:S01]  /*8170*/  HADD2.F32 R160, -RZ, R157.H0_H0 ;  /* 0x2000009dffa07230 */ /* 0x000fe20000004100 */
[----:B------:R-:W-:Y:S01]  /*8180*/  F2FP.F16.E4M3.UNPACK_B R83, R83.H1 ;  /* 0x00000053ff53723e */ /* 0x000fe200030006ff */
[----:B------:R-:W-:Y:S01]  /*8190*/  HADD2.F32 R85, -RZ, R81.H0_H0 ;  /* 0x20000051ff557230 */ /* 0x000fe20000004100 */
[-C--:B------:R-:W-:Y:S01]  /*81a0*/  F2FP.F16.E4M3.UNPACK_B R49, R48.reuse ;  /* 0x00000030ff31723e */ /* 0x080fe200020006ff */
[----:B------:R-:W-:Y:S01]  /*81b0*/  HADD2.F32 R161, -RZ, R159.H0_H0 ;  /* 0x2000009fffa17230 */ /* 0x000fe20000004100 */
[----:B------:R-:W-:Y:S01]  /*81c0*/  F2FP.F16.E4M3.UNPACK_B R154, R48.H1 ;  /* 0x00000030ff9a723e */ /* 0x000fe200030006ff */
[----:B------:R-:W-:Y:S01]  /*81d0*/  HADD2.F32 R48, -RZ, R150.H0_H0 ;  /* 0x20000096ff307230 */ /* 0x000fe20000004100 */
[----:B------:R-:W-:Y:S01]  /*81e0*/  F2FP.SATFINITE.E4M3.F32.PACK_AB_MERGE_C R82, R82, R165, R164 ;  /* 0x000000a55252723e */ /* 0x000fe200048070a4 */
[----:B------:R-:W-:-:S02]  /*81f0*/  HADD2.F32 R87, -RZ, R83.H0_H0 ;  /* 0x20000053ff577230 */ /* 0x000fc40000004100 */
[-C--:B------:R-:W-:Y:S01]  /*8200*/  FMUL.FTZ R164, R151, R160.reuse ;  /* 0x000000a097a47220 */ /* 0x080fe20000410000 */
[----:B------:R-:W-:Y:S02]  /*8210*/  HADD2.F32 R158, -RZ, R49.H0_H0 ;  /* 0x20000031ff9e7230 */ /* 0x000fe40000004100 */
[----:B------:R-:W-:Y:S01]  /*8220*/  FMUL.FTZ R160, R85, R160 ;  /* 0x000000a055a07220 */ /* 0x000fe20000410000 */
[----:B------:R-:W-:Y:S02]  /*8230*/  HADD2.F32 R150, -RZ, R150.H1_H1 ;  /* 0x30000096ff967230 */ /* 0x000fe40000004100 */
[-C--:B------:R-:W-:Y:S01]  /*8240*/  FMUL.FTZ R166, R48, R161.reuse ;  /* 0x000000a130a67220 */ /* 0x080fe20000410000 */
[----:B------:R-:W-:Y:S02]  /*8250*/  HADD2.F32 R159, -RZ, R159.H1_H1 ;  /* 0x3000009fff9f7230 */ /* 0x000fe40000004100 */
[----:B------:R-:W-:Y:S01]  /*8260*/  FMUL.FTZ R161, R87, R161 ;  /* 0x000000a157a17220 */ /* 0x000fe20000410000 */
[----:B------:R-:W-:-:S02]  /*8270*/  HADD2.F32 R83, -RZ, R83.H1_H1 ;  /* 0x30000053ff537230 */ /* 0x000fc40000004100 */
[-C--:B------:R-:W-:Y:S01]  /*8280*/  FFMA.FTZ R164, R85, R158.reuse, -R164 ;  /* 0x0000009e55a47223 */ /* 0x080fe200000108a4 */
[----:B------:R-:W-:Y:S02]  /*8290*/  HADD2.F32 R155, -RZ, R154.H0_H0 ;  /* 0x2000009aff9b7230 */ /* 0x000fe40000004100 */
[----:B------:R-:W-:Y:S01]  /*82a0*/  FFMA.FTZ R160, R151, R158, R160 ;  /* 0x0000009e97a07223 */ /* 0x000fe200000100a0 */
[----:B------:R-:W-:Y:S02]  /*82b0*/  HADD2.F32 R148, -RZ, R148.H1_H1 ;  /* 0x30000094ff947230 */ /* 0x000fe40000004100 */
[-C--:B------:R-:W-:Y:S01]  /*82c0*/  FMUL.FTZ R158, R150, R159.reuse ;  /* 0x0000009f969e7220 */ /* 0x080fe20000410000 */
[----:B------:R-:W-:Y:S02]  /*82d0*/  HADD2.F32 R157, -RZ, R157.H1_H1 ;  /* 0x3000009dff9d7230 */ /* 0x000fe40000004100 */
[----:B------:R-:W-:Y:S01]  /*82e0*/  FMUL.FTZ R159, R83, R159 ;  /* 0x0000009f539f7220 */ /* 0x000fe20000410000 */
[----:B------:R-:W-:-:S02]  /*82f0*/  HADD2.F32 R154, -RZ, R154.H1_H1 ;  /* 0x3000009aff9a7230 */ /* 0x000fc40000004100 */
[-C--:B------:R-:W-:Y:S01]  /*8300*/  FFMA.FTZ R161, R48, R155.reuse, R161 ;  /* 0x0000009b30a17223 */ /* 0x080fe200000100a1 */
[----:B------:R-:W-:Y:S02]  /*8310*/  HADD2.F32 R81, -RZ, R81.H1_H1 ;  /* 0x30000051ff517230 */ /* 0x000fe40000004100 */
[----:B------:R-:W-:Y:S01]  /*8320*/  FFMA.FTZ R166, R87, R155, -R166 ;  /* 0x0000009b57a67223 */ /* 0x000fe200000108a6 */
[----:B------:R-:W-:Y:S02]  /*8330*/  HADD2.F32 R49, -RZ, R49.H1_H1 ;  /* 0x30000031ff317230 */ /* 0x000fe40000004100 */
[-C--:B------:R-:W-:Y:S01]  /*8340*/  FMUL.FTZ R48, R148, R157.reuse ;  /* 0x0000009d94307220 */ /* 0x080fe20000410000 */
[-C--:B------:R-:W-:Y:S01]  /*8350*/  FFMA.FTZ R83, R83, R154.reuse, -R158 ;  /* 0x0000009a53537223 */ /* 0x080fe2000001089e */
[----:B------:R-:W-:Y:S01]  /*8360*/  FMUL.FTZ R157, R81, R157 ;  /* 0x0000009d519d7220 */ /* 0x000fe20000410000 */
[----:B------:R-:W-:Y:S01]  /*8370*/  FFMA.FTZ R150, R150, R154, R159 ;  /* 0x0000009a96967223 */ /* 0x000fe2000001009f */
[----:B------:R-:W-:Y:S01]  /*8380*/  F2FP.SATFINITE.E4M3.F32.PACK_AB_MERGE_C R50, R163, R50, RZ ;  /* 0x00000032a332723e */ /* 0x000fe200048070ff */
[-C--:B------:R-:W-:Y:S01]  /*8390*/  FFMA.FTZ R81, R81, R49.reuse, -R48 ;  /* 0x0000003151517223 */ /* 0x080fe20000010830 */
[----:B------:R-:W-:Y:S01]  /*83a0*/  FFMA.FTZ R157, R148, R49, R157 ;  /* 0x00000031949d7223 */ /* 0x000fe2000001009d */
[----:B------:R-:W-:-:S02]  /*83b0*/  F2FP.SATFINITE.E4M3.F32.PACK_AB_MERGE_C R83, R83, R166, RZ ;  /* 0x000000a65353723e */ /* 0x000fc400048070ff */
[----:B------:R-:W-:Y:S02]  /*83c0*/  F2FP.SATFINITE.E4M3.F32.PACK_AB_MERGE_C R55, R55, R52, R50 ;  /* 0x000000343737723e */ /* 0x000fe40004807032 */
[----:B------:R-:W-:Y:S02]  /*83d0*/  F2FP.SATFINITE.E4M3.F32.PACK_AB_MERGE_C R51, R162, R51, RZ ;  /* 0x00000033a233723e */ /* 0x000fe400048070ff */
[----:B------:R-:W-:Y:S02]  /*83e0*/  F2FP.SATFINITE.E4M3.F32.PACK_AB_MERGE_C R150, R150, R161, RZ ;  /* 0x000000a19696723e */ /* 0x000fe400048070ff */
[----:B------:R-:W-:Y:S01]  /*83f0*/  F2FP.SATFINITE.E4M3.F32.PACK_AB_MERGE_C R83, R81, R164, R83 ;  /* 0x000000a45153723e */ /* 0x000fe20004807053 */
[----:B------:R-:W-:Y:S01]  /*8400*/  IMAD.MOV.U32 R81, RZ, RZ, R55 ;  /* 0x000000ffff517224 */ /* 0x000fe200078e0037 */
[----:B------:R-:W-:Y:S02]  /*8410*/  F2FP.SATFINITE.E4M3.F32.PACK_AB_MERGE_C R85, R54, R53, R51 ;  /* 0x000000353655723e */ /* 0x000fe40004807033 */
[----:B------:R-:W-:-:S07]  /*8420*/  F2FP.SATFINITE.E4M3.F32.PACK_AB_MERGE_C R87, R157, R160, R150 ;  /* 0x000000a09d57723e */ /* 0x000fce0004807096 */
.L_x_403:
[----:B------:R-:W-:Y:S05]  /*8430*/  BSYNC B2 ;  /* 0x0000000000027941 */ /* 0x000fea0003800000 */
.L_x_402:
[----:B------:R-:W-:Y:S01]  /*8440*/  ISETP.GE.AND P3, PT, R149, R133, PT ;  /* 0x000000859500720c */ /* 0x000fe20003f66270 */
[----:B------:R-:W-:-:S12]  /*8450*/  ULDC.64 UR4, c[0x0][0x2e8] ;  /* 0x0000ba0000047ab9 */ /* 0x000fd80000000a00 */
[--C-:B------:R-:W-:Y:S02]  /*8460*/  @!P3 SHF.R.S32.HI R48, RZ, 0x1f, R149.reuse ;  /* 0x0000001fff30b819 */ /* 0x100fe40000011495 */
[----:B------:R-:W-:-:S04]  /*8470*/  @!P3 IADD3 R50, P4, P6, R102, R126, R149 ;  /* 0x0000007e6632b210 */ /* 0x000fc80007e9e095 */
[----:B------:R-:W-:Y:S02]  /*8480*/  @!P3 IADD3.X R146, R41, R146, R48, P4, P6 ;  /* 0x000000922992b210 */ /* 0x000fe400027ec430 */
[----:B------:R-:W-:-:S04]  /*8490*/  IADD3 R48, P4, R147, UR4, RZ ;  /* 0x0000000493307c10 */ /* 0x000fc8000ff9e0ff */
[----:B------:R-:W-:Y:S02]  /*84a0*/  IADD3.X R49, R156, UR5, RZ, P4, !PT ;  /* 0x000000059c317c10 */ /* 0x000fe4000a7fe4ff */
[----:B------:R-:W-:-:S03]  /*84b0*/  @!P3 IADD3 R50, P4, R50, UR4, RZ ;  /* 0x000000043232bc10 */ /* 0x000fc6000ff9e0ff */
[----:B-1----:R1:W-:Y:S01]  /*84c0*/  STG.E.128 desc[UR42][R48.64], R80 ;  /* 0x0000005030007986 */ /* 0x0023e2000c101d2a */
[----:B------:R-:W-:-:S05]  /*84d0*/  @!P3 IADD3.X R51, R146, UR5, RZ, P4, !PT ;  /* 0x000000059233bc10 */ /* 0x000fca000a7fe4ff */
[----:B--2---:R1:W-:Y:S04]  /*84e0*/  @!P3 STG.E.128 desc[UR42][R50.64], R84 ;  /* 0x000000543200b986 */ /* 0x0043e8000c101d2a */
.L_x_401:
[----:B------:R-:W-:Y:S05]  /*84f0*/  BSYNC B1 ;  /* 0x0000000000017941 */ /* 0x000fea0003800000 */
.L_x_400:
[----:B-1----:R-:W-:Y:S01]  /*8500*/  IADD3 R49, R23, 0x20, RZ ;  /* 0x0000002017317810 */ /* 0x002fe20007ffe0ff */
[----:B------:R-:W-:Y:S03]  /*8510*/  BSSY B1, `(.L_x_404) ;  /* 0x000010d000017945 */ /* 0x000fe60003800000 */
[----:B------:R-:W-:-:S13]  /*8520*/  ISETP.GE.OR P3, PT, R49, R115, P0 ;  /* 0x000000733100720c */ /* 0x000fda0000766670 */
[----:B------:R-:W-:Y:S05]  /*8530*/  @P3 BRA `(.L_x_405) ;  /* 0x0000001000283947 */ /* 0x000fea0003800000 */
[----:B------:R-:W3:Y:S01]  /*8540*/  LDL R50, [R1+0x28] ;  /* 0x0000280001327983 */ /* 0x000ee20000100800 */
[-C--:B--2---:R-:W-:Y:S01]  /*8550*/  IMAD R48, R118, R122.reuse, RZ ;  /* 0x0000007a76307224 */ /* 0x084fe200078e02ff */
[----:B------:R-:W-:Y:S01]  /*8560*/  ISETP.NE.AND P6, PT, R0, RZ, PT ;  /* 0x000000ff0000720c */ /* 0x000fe20003fc5270 */
[C---:B------:R-:W-:Y:S01]  /*8570*/  IMAD.WIDE.U32 R80, R49.reuse, R122, R120 ;  /* 0x0000007a31507225 */ /* 0x040fe200078e0078 */
[----:B------:R-:W-:Y:S03]  /*8580*/  BSSY B2, `(.L_x_406) ;  /* 0x00000fa000027945 */ /* 0x000fe60003800000 */
[----:B------:R-:W-:Y:S01]  /*8590*/  IMAD R49, R49, R123, R48 ;  /* 0x0000007b31317224 */ /* 0x000fe200078e0230 */
[----:B------:R-:W-:Y:S01]  /*85a0*/  SEL R48, R112, R137, !P6 ;  /* 0x0000008970307207 */ /* 0x000fe20007000000 */
[----:B------:R-:W-:Y:S01]  /*85b0*/  VIADD R51, R23, 0x20 ;  /* 0x0000002017337836 */ /* 0x000fe20000000000 */
[----:B------:R-:W-:Y:S01]  /*85c0*/  IADD3 R83, P3, P4, R102, R80, R40 ;  /* 0x0000005066537210 */ /* 0x000fe20007c7e028 */
[----:B------:R-:W-:Y:S01]  /*85d0*/  IMAD.IADD R82, R81, 0x1, R49 ;  /* 0x0000000151527824 */ /* 0x000fe200078e0231 */
[----:B------:R-:W-:Y:S01]  /*85e0*/  SHF.R.S32.HI R49, RZ, 0x1f, R48 ;  /* 0x0000001fff317819 */ /* 0x000fe20000011430 */
[----:B------:R-:W-:Y:S01]  /*85f0*/  VIADD R52, R23, 0x20 ;  /* 0x0000002017347836 */ /* 0x000fe20000000000 */
[----:B------:R-:W-:-:S02]  /*8600*/  SHF.L.U32 R51, R51, 0x7, RZ ;  /* 0x0000000733337819 */ /* 0x000fc400000006ff */
[----:B------:R-:W-:Y:S01]  /*8610*/  LEA.HI R48, R49, R48, RZ, 0x5 ;  /* 0x0000003031307211 */ /* 0x000fe200078f28ff */
[----:B------:R-:W-:Y:S01]  /*8620*/  IMAD.SHL.U32 R52, R52, 0x80, RZ ;  /* 0x0000008034347824 */ /* 0x000fe200078e00ff */
[----:B------:R-:W-:Y:S02]  /*8630*/  LOP3.LUT R51, R51, 0x380, RZ, 0xc0, !PT ;  /* 0x0000038033337812 */ /* 0x000fe400078ec0ff */
[----:B------:R-:W-:Y:S02]  /*8640*/  LEA.HI.SX32 R48, R48, R105, 0x1b ;  /* 0x0000006930307211 */ /* 0x000fe400078fdaff */
[----:B------:R-:W-:Y:S02]  /*8650*/  LOP3.LUT R52, R52, 0x380, RZ, 0xc0, !PT ;  /* 0x0000038034347812 */ /* 0x000fe400078ec0ff */
[----:B------:R-:W-:Y:S01]  /*8660*/  SHF.R.S32.HI R49, RZ, 0x1f, R48 ;  /* 0x0000001fff317819 */ /* 0x000fe20000011430 */
[----:B------:R-:W-:Y:S01]  /*8670*/  IMAD.SHL.U32 R85, R48, 0x10, RZ ;  /* 0x0000001030557824 */ /* 0x000fe200078e00ff */
[----:B------:R-:W-:-:S02]  /*8680*/  SHF.R.U32.HI R51, RZ, 0x3, R51 ;  /* 0x00000003ff337819 */ /* 0x000fc40000011633 */
[----:B------:R-:W-:Y:S02]  /*8690*/  LEA.HI R49, R49, R48, RZ, 0x3 ;  /* 0x0000003031317211 */ /* 0x000fe400078f18ff */
[----:B------:R-:W-:Y:S02]  /*86a0*/  LOP3.LUT R48, R52, 0x70, R85, 0xf8, !PT ;  /* 0x0000007034307812 */ /* 0x000fe400078ef855 */
[----:B------:R-:W-:Y:S01]  /*86b0*/  IADD3.X R87, R41, R82, R106, P3, P4 ;  /* 0x0000005229577210 */ /* 0x000fe20001fe846a */
[----:B------:R-:W-:Y:S01]  /*86c0*/  IMAD.SHL.U32 R49, R49, 0x800, RZ ;  /* 0x0000080031317824 */ /* 0x000fe200078e00ff */
[----:B------:R-:W-:-:S04]  /*86d0*/  LOP3.LUT R48, R48, R51, RZ, 0x3c, !PT ;  /* 0x0000003330307212 */ /* 0x000fc800078e3cff */
[----:B------:R-:W-:-:S04]  /*86e0*/  LOP3.LUT R49, R49, 0xffffc000, RZ, 0xc0, !PT ;  /* 0xffffc00031317812 */ /* 0x000fc800078ec0ff */
[----:B---3--:R-:W-:Y:S02]  /*86f0*/  IADD3 R51, R48, R49, R50 ;  /* 0x0000003130337210 */ /* 0x008fe40007ffe032 */
[----:B------:R-:W-:-:S03]  /*8700*/  LEA R49, R232, R29, 0xf ;  /* 0x0000001de8317211 */ /* 0x000fc600078e78ff */
[----:B------:R-:W-:Y:S02]  /*8710*/  IMAD R51, R232, 0x8000, R51 ;  /* 0x00008000e8337824 */ /* 0x000fe400078e0233 */
[C---:B------:R-:W-:Y:S02]  /*8720*/  IMAD.IADD R49, R22.reuse, 0x1, R49 ;  /* 0x0000000116317824 */ /* 0x040fe400078e0231 */
[----:B------:R-:W-:-:S04]  /*8730*/  IMAD.IADD R52, R22, 0x1, R51 ;  /* 0x0000000116347824 */ /* 0x000fc800078e0233 */
[----:B------:R-:W1:Y:S04]  /*8740*/  LDS.128 R48, [R49+0x28400] ;  /* 0x0284000031307984 */ /* 0x000e680000000c00 */
[----:B------:R-:W2:Y:S01]  /*8750*/  LDS.128 R52, [R52+0x28400] ;  /* 0x0284000034347984 */ /* 0x000ea20000000c00 */
[----:B------:R-:W-:Y:S05]  /*8760*/  @P2 BRA `(.L_x_407) ;  /* 0x0000000c006c2947 */ /* 0x000fea0003800000 */
[--C-:B------:R-:W-:Y:S01]  /*8770*/  SHF.R.U32.HI R154, RZ, 0x8, R57.reuse ;  /* 0x00000008ff9a7819 */ /* 0x100fe20000011639 */
[----:B-1----:R-:W-:Y:S01]  /*8780*/  IMAD.MOV.U32 R60, RZ, RZ, R48 ;  /* 0x000000ffff3c7224 */ /* 0x002fe200078e0030 */
[----:B------:R-:W-:Y:S01]  /*8790*/  LOP3.LUT R58, R57, 0xff, RZ, 0xc0, !PT ;  /* 0x000000ff393a7812 */ /* 0x000fe200078ec0ff */
[----:B--2---:R-:W-:Y:S01]  /*87a0*/  IMAD.MOV.U32 R62, RZ, RZ, R52 ;  /* 0x000000ffff3e7224 */ /* 0x004fe200078e0034 */
[----:B------:R-:W-:Y:S02]  /*87b0*/  SHF.R.U32.HI R151, RZ, 0x18, R57 ;  /* 0x00000018ff977819 */ /* 0x000fe40000011639 */
[----:B------:R-:W-:Y:S02]  /*87c0*/  MOV R56, R49 ;  /* 0x0000003100387202 */ /* 0x000fe40000000f00 */
[----:B------:R-:W-:Y:S02]  /*87d0*/  SHF.R.U32.HI R149, RZ, 0x8, R59 ;  /* 0x00000008ff957819 */ /* 0x000fe4000001163b */
[----:B------:R-:W-:-:S02]  /*87e0*/  PRMT R49, R151, 0x654, R58 ;  /* 0x0000065497317816 */ /* 0x000fc4000000003a */
[----:B------:R-:W-:Y:S02]  /*87f0*/  SHF.L.U32 R48, R154, 0x8, RZ ;  /* 0x000000089a307819 */ /* 0x000fe400000006ff */
[----:B------:R-:W-:Y:S02]  /*8800*/  SHF.R.U32.HI R150, RZ, 0x10, R59 ;  /* 0x00000010ff967819 */ /* 0x000fe4000001163b */
[----:B------:R-:W-:Y:S02]  /*8810*/  LOP3.LUT R84, R59, 0xff, RZ, 0xc0, !PT ;  /* 0x000000ff3b547812 */ /* 0x000fe400078ec0ff */
[----:B------:R-:W-:Y:S02]  /*8820*/  SHF.R.U32.HI R147, RZ, 0x8, R61 ;  /* 0x00000008ff937819 */ /* 0x000fe4000001163d */
[----:B------:R-:W-:Y:S02]  /*8830*/  SHF.R.U32.HI R127, RZ, 0x8, R63 ;  /* 0x00000008ff7f7819 */ /* 0x000fe4000001163f */
[----:B------:R-:W-:Y:S01]  /*8840*/  SHF.R.U32.HI R59, RZ, 0x18, R59 ;  /* 0x00000018ff3b7819 */ /* 0x000fe2000001163b */
[----:B------:R-:W-:Y:S01]  /*8850*/  IMAD.SHL.U32 R52, R147, 0x100, RZ ;  /* 0x0000010093347824 */ /* 0x000fe200078e00ff */
[----:B------:R-:W-:Y:S01]  /*8860*/  SHF.R.U32.HI R148, RZ, 0x10, R61 ;  /* 0x00000010ff947819 */ /* 0x000fe2000001163d */
[----:B------:R-:W-:Y:S01]  /*8870*/  IMAD.SHL.U32 R58, R127, 0x100, RZ ;  /* 0x000001007f3a7824 */ /* 0x000fe200078e00ff */
[----:B------:R-:W-:-:S02]  /*8880*/  LOP3.LUT R86, R61, 0xff, RZ, 0xc0, !PT ;  /* 0x000000ff3d567812 */ /* 0x000fc400078ec0ff */
[----:B------:R-:W-:Y:S02]  /*8890*/  SHF.R.U32.HI R146, RZ, 0x10, R63 ;  /* 0x00000010ff927819 */ /* 0x000fe4000001163f */
[----:B------:R-:W-:Y:S02]  /*88a0*/  LOP3.LUT R126, R63, 0xff, RZ, 0xc0, !PT ;  /* 0x000000ff3f7e7812 */ /* 0x000fe400078ec0ff */
[----:B------:R-:W-:Y:S01]  /*88b0*/  SHF.R.U32.HI R61, RZ, 0x18, R61 ;  /* 0x00000018ff3d7819 */ /* 0x000fe2000001163d */
[----:B------:R-:W-:Y:S01]  /*88c0*/  IMAD.U32 R146, R146, 0x10000, RZ ;  /* 0x0001000092927824 */ /* 0x000fe200078e00ff */
[----:B------:R-:W-:Y:S02]  /*88d0*/  SHF.R.U32.HI R63, RZ, 0x18, R63 ;  /* 0x00000018ff3f7819 */ /* 0x000fe4000001163f */
[----:B------:R-:W-:Y:S01]  /*88e0*/  LOP3.LUT R49, R49, 0xff00, R48, 0xf8, !PT ;  /* 0x0000ff0031317812 */ /* 0x000fe200078ef830 */
[----:B------:R-:W-:Y:S01]  /*88f0*/  IMAD.SHL.U32 R48, R149, 0x100, RZ ;  /* 0x0000010095307824 */ /* 0x000fe200078e00ff */
[----:B------:R-:W-:-:S02]  /*8900*/  PRMT R59, R59, 0x654, R84 ;  /* 0x000006543b3b7816 */ /* 0x000fc40000000054 */
[----:B------:R-:W-:Y:S02]  /*8910*/  PRMT R61, R61, 0x654, R86 ;  /* 0x000006543d3d7816 */ /* 0x000fe40000000056 */
[----:B------:R-:W-:Y:S02]  /*8920*/  PRMT R63, R63, 0x654, R126 ;  /* 0x000006543f3f7816 */ /* 0x000fe4000000007e */
[----:B------:R-:W-:Y:S01]  /*8930*/  SHF.R.U32.HI R155, RZ, 0x10, R57 ;  /* 0x00000010ff9b7819 */ /* 0x000fe20000011639 */
[----:B------:R-:W-:Y:S01]  /*8940*/  IMAD.MOV.U32 R57, RZ, RZ, R50 ;  /* 0x000000ffff397224 */ /* 0x000fe200078e0032 */
[----:B------:R-:W-:Y:S01]  /*8950*/  LOP3.LUT R59, R59, 0xff00, R48, 0xf8, !PT ;  /* 0x0000ff003b3b7812 */ /* 0x000fe200078ef830 */
[----:B------:R-:W-:Y:S01]  /*8960*/  IMAD.U32 R48, R150, 0x10000, RZ ;  /* 0x0001000096307824 */ /* 0x000fe200078e00ff */
[----:B------:R-:W-:Y:S01]  /*8970*/  LOP3.LUT R127, R61, 0xff00, R52, 0xf8, !PT ;  /* 0x0000ff003d7f7812 */ /* 0x000fe200078ef834 */
[----:B------:R-:W-:Y:S01]  /*8980*/  IMAD.U32 R52, R148, 0x10000, RZ ;  /* 0x0001000094347824 */ /* 0x000fe200078e00ff */
[----:B------:R-:W-:-:S02]  /*8990*/  LOP3.LUT R147, R63, 0xff00, R58, 0xf8, !PT ;  /* 0x0000ff003f937812 */ /* 0x000fc400078ef83a */
[----:B------:R-:W-:Y:S02]  /*89a0*/  SHF.L.U32 R50, R155, 0x10, RZ ;  /* 0x000000109b327819 */ /* 0x000fe400000006ff */
[----:B------:R-:W-:Y:S02]  /*89b0*/  F2FP.F16.E4M3.UNPACK_B R126, R145.H1 ;  /* 0x00000091ff7e723e */ /* 0x000fe400030006ff */
[----:B------:R-:W-:Y:S02]  /*89c0*/  F2FP.F16.E4M3.UNPACK_B R63, R62.H1 ;  /* 0x0000003eff3f723e */ /* 0x000fe400030006ff */
[----:B------:R-:W-:Y:S02]  /*89d0*/  F2FP.F16.E4M3.UNPACK_B R61, R60.H1 ;  /* 0x0000003cff3d723e */ /* 0x000fe400030006ff */
[----:B------:R-:W-:Y:S01]  /*89e0*/  LOP3.LUT R50, R49, 0xff0000, R50, 0xf8, !PT ;  /* 0x00ff000031327812 */ /* 0x000fe200078ef832 */
[----:B------:R-:W-:Y:S01]  /*89f0*/  HADD2.F32 R49, -RZ, R126.H0_H0 ;  /* 0x2000007eff317230 */ /* 0x000fe20000004100 */
[----:B------:R-:W-:Y:S01]  /*8a00*/  LOP3.LUT R48, R59, 0xff0000, R48, 0xf8, !PT ;  /* 0x00ff00003b307812 */ /* 0x000fe200078ef830 */
[----:B------:R-:W-:Y:S01]  /*8a10*/  HADD2.F32 R59, -RZ, R63.H0_H0 ;  /* 0x2000003fff3b7230 */ /* 0x000fe20000004100 */
[----:B------:R-:W-:Y:S01]  /*8a20*/  F2FP.F16.E4M3.UNPACK_B R84, R143.H1 ;  /* 0x0000008fff54723e */ /* 0x000fe200030006ff */
[--C-:B------:R-:W-:Y:S01]  /*8a30*/  HADD2.F32 R58, -RZ, R61.reuse.H0_H0 ;  /* 0x2000003dff3a7230 */ /* 0x100fe20000004100 */
[----:B------:R-:W-:Y:S01]  /*8a40*/  LOP3.LUT R52, R127, 0xff0000, R52, 0xf8, !PT ;  /* 0x00ff00007f347812 */ /* 0x000fe200078ef834 */
[----:B------:R-:W-:-:S02]  /*8a50*/  HADD2.F32 R61, -RZ, R61.H1_H1 ;  /* 0x3000003dff3d7230 */ /* 0x000fc40000004100 */
[CC--:B------:R-:W-:Y:S01]  /*8a60*/  FMUL.FTZ R149, R59.reuse, R49.reuse ;  /* 0x000000313b957220 */ /* 0x0c0fe20000410000 */
[--C-:B------:R-:W-:Y:S02]  /*8a70*/  HADD2.F32 R86, -RZ, R84.reuse.H0_H0 ;  /* 0x20000054ff567230 */ /* 0x100fe40000004100 */
[C---:B------:R-:W-:Y:S01]  /*8a80*/  FMUL.FTZ R148, R58.reuse, R49 ;  /* 0x000000313a947220 */ /* 0x040fe20000410000 */
[----:B------:R-:W-:Y:S01]  /*8a90*/  HADD2.F32 R127, -RZ, R84.H1_H1 ;  /* 0x30000054ff7f7230 */ /* 0x000fe20000004100 */
[----:B------:R-:W-:Y:S01]  /*8aa0*/  F2FP.F16.E4M3.UNPACK_B R145, R145 ;  /* 0x00000091ff91723e */ /* 0x000fe200020006ff */
[-C--:B------:R-:W-:Y:S01]  /*8ab0*/  FFMA.FTZ R58, R58, R86.reuse, -R149 ;  /* 0x000000563a3a7223 */ /* 0x080fe20000010895 */
[----:B------:R-:W-:Y:S01]  /*8ac0*/  FFMA.FTZ R59, R59, R86, R148 ;  /* 0x000000563b3b7223 */ /* 0x000fe20000010094 */
[----:B------:R-:W-:Y:S01]  /*8ad0*/  HADD2.F32 R86, -RZ, R126.H1_H1 ;  /* 0x3000007eff567230 */ /* 0x000fe20000004100 */
[----:B------:R-:W-:Y:S01]  /*8ae0*/  F2FP.F16.E4M3.UNPACK_B R84, R60 ;  /* 0x0000003cff54723e */ /* 0x000fe200020006ff */
[----:B------:R-:W-:Y:S01]  /*8af0*/  HADD2.F32 R126, -RZ, R63.H1_H1 ;  /* 0x3000003fff7e7230 */ /* 0x000fe20000004100 */
[----:B------:R-:W-:-:S02]  /*8b00*/  F2FP.F16.E4M3.UNPACK_B R63, R62 ;  /* 0x0000003eff3f723e */ /* 0x000fc400020006ff */
[----:B------:R-:W-:Y:S01]  /*8b10*/  LOP3.LUT R49, R147, 0xff0000, R146, 0xf8, !PT ;  /* 0x00ff000093317812 */ /* 0x000fe200078ef892 */
[CC--:B------:R-:W-:Y:S01]  /*8b20*/  FMUL.FTZ R149, R61.reuse, R86.reuse ;  /* 0x000000563d957220 */ /* 0x0c0fe20000410000 */
[C---:B------:R-:W-:Y:S01]  /*8b30*/  FMUL.FTZ R60, R126.reuse, R86 ;  /* 0x000000567e3c7220 */ /* 0x040fe20000410000 */
[----:B------:R-:W-:Y:S01]  /*8b40*/  HADD2.F32 R147, -RZ, R145.H0_H0 ;  /* 0x20000091ff937230 */ /* 0x000fe20000004100 */
[----:B------:R-:W-:Y:S01]  /*8b50*/  F2FP.F16.E4M3.UNPACK_B R143, R143 ;  /* 0x0000008fff8f723e */ /* 0x000fe200020006ff */
[--C-:B------:R-:W-:Y:S02]  /*8b60*/  HADD2.F32 R86, -RZ, R63.reuse.H0_H0 ;  /* 0x2000003fff567230 */ /* 0x100fe40000004100 */
[-C--:B------:R-:W-:Y:S01]  /*8b70*/  FFMA.FTZ R61, R61, R127.reuse, -R60 ;  /* 0x0000007f3d3d7223 */ /* 0x080fe2000001083c */
[----:B------:R-:W-:Y:S02]  /*8b80*/  HADD2.F32 R62, -RZ, R84.H0_H0 ;  /* 0x20000054ff3e7230 */ /* 0x000fe40000004100 */
[----:B------:R-:W-:Y:S01]  /*8b90*/  FFMA.FTZ R60, R126, R127, R149 ;  /* 0x0000007f7e3c7223 */ /* 0x000fe20000010095 */
[----:B------:R-:W-:-:S02]  /*8ba0*/  HADD2.F32 R126, -RZ, R63.H1_H1 ;  /* 0x3000003fff7e7230 */ /* 0x000fc40000004100 */
[-C--:B------:R-:W-:Y:S01]  /*8bb0*/  FMUL.FTZ R149, R86, R147.reuse ;  /* 0x0000009356957220 */ /* 0x080fe20000410000 */
[----:B------:R-:W-:Y:S02]  /*8bc0*/  HADD2.F32 R127, -RZ, R143.H0_H0 ;  /* 0x2000008fff7f7230 */ /* 0x000fe40000004100 */
[C---:B------:R-:W-:Y:S01]  /*8bd0*/  FMUL.FTZ R151, R62.reuse, R147 ;  /* 0x000000933e977220 */ /* 0x040fe20000410000 */
[----:B------:R-:W-:Y:S01]  /*8be0*/  HADD2.F32 R147, -RZ, R145.H1_H1 ;  /* 0x30000091ff937230 */ /* 0x000fe20000004100 */
[----:B------:R-:W-:Y:S01]  /*8bf0*/  F2FP.F16.E4M3.UNPACK_B R146, R142.H1 ;  /* 0x0000008eff92723e */ /* 0x000fe200030006ff */
[----:B------:R-:W-:Y:S02]  /*8c00*/  HADD2.F32 R84, -RZ, R84.H1_H1 ;  /* 0x30000054ff547230 */ /* 0x000fe40000004100 */
[----:B------:R-:W-:Y:S01]  /*8c10*/  FFMA.FTZ R62, R62, R127, -R149 ;  /* 0x0000007f3e3e7223 */ /* 0x000fe20000010895 */
[----:B------:R-:W-:Y:S02]  /*8c20*/  HADD2.F32 R145, -RZ, R143.H1_H1 ;  /* 0x3000008fff917230 */ /* 0x000fe40000004100 */
[----:B------:R-:W-:Y:S01]  /*8c30*/  FMUL.FTZ R143, R126, R147 ;  /* 0x000000937e8f7220 */ /* 0x000fe20000410000 */
[----:B------:R-:W-:Y:S01]  /*8c40*/  FFMA.FTZ R63, R86, R127, R151 ;  /* 0x0000007f563f7223 */ /* 0x000fe20000010097 */
[----:B------:R-:W-:Y:S01]  /*8c50*/  F2FP.F16.E4M3.UNPACK_B R86, R144.H1 ;  /* 0x00000090ff56723e */ /* 0x000fe200030006ff */
[C---:B------:R-:W-:Y:S01]  /*8c60*/  FMUL.FTZ R151, R84.reuse, R147 ;  /* 0x0000009354977220 */ /* 0x040fe20000410000 */
[----:B------:R-:W-:Y:S01]  /*8c70*/  FFMA.FTZ R149, R84, R145, -R143 ;  /* 0x0000009154957223 */ /* 0x000fe2000001088f */
[----:B------:R-:W-:-:S02]  /*8c80*/  F2FP.F16.E4M3.UNPACK_B R127, R54.H1 ;  /* 0x00000036ff7f723e */ /* 0x000fc400030006ff */
[----:B------:R-:W-:Y:S01]  /*8c90*/  F2FP.F16.E4M3.UNPACK_B R84, R57.H1 ;  /* 0x00000039ff54723e */ /* 0x000fe200030006ff */
[----:B------:R-:W-:Y:S01]  /*8ca0*/  FFMA.FTZ R148, R126, R145, R151 ;  /* 0x000000917e947223 */ /* 0x000fe20000010097 */
[--C-:B------:R-:W-:Y:S01]  /*8cb0*/  HADD2.F32 R147, -RZ, R86.reuse.H0_H0 ;  /* 0x20000056ff937230 */ /* 0x100fe20000004100 */
[----:B------:R-:W-:Y:S01]  /*8cc0*/  F2FP.F16.E4M3.UNPACK_B R144, R144 ;  /* 0x00000090ff90723e */ /* 0x000fe200020006ff */
[----:B------:R-:W-:Y:S01]  /*8cd0*/  HADD2.F32 R145, -RZ, R86.H1_H1 ;  /* 0x30000056ff917230 */ /* 0x000fe20000004100 */
[----:B------:R-:W-:Y:S01]  /*8ce0*/  F2FP.F16.E4M3.UNPACK_B R57, R57 ;  /* 0x00000039ff39723e */ /* 0x000fe200020006ff */
[--C-:B------:R-:W-:Y:S01]  /*8cf0*/  HADD2.F32 R143, -RZ, R127.reuse.H0_H0 ;  /* 0x2000007fff8f7230 */ /* 0x100fe20000004100 */
[----:B------:R-:W-:Y:S01]  /*8d00*/  F2FP.F16.E4M3.UNPACK_B R142, R142 ;  /* 0x0000008eff8e723e */ /* 0x000fe200020006ff */
[----:B------:R-:W-:Y:S01]  /*8d10*/  HADD2.F32 R86, -RZ, R84.H0_H0 ;  /* 0x20000054ff567230 */ /* 0x000fe20000004100 */
[----:B------:R-:W-:Y:S01]  /*8d20*/  F2FP.SATFINITE.E4M3.F32.PACK_AB_MERGE_C R58, R61, R58, RZ ;  /* 0x0000003a3d3a723e */ /* 0x000fe200048070ff */
[----:B------:R-:W-:-:S02]  /*8d30*/  HADD2.F32 R127, -RZ, R127.H1_H1 ;  /* 0x3000007fff7f7230 */ /* 0x000fc40000004100 */
[-C--:B------:R-:W-:Y:S01]  /*8d40*/  FMUL.FTZ R151, R143, R147.reuse ;  /* 0x000000938f977220 */ /* 0x080fe20000410000 */
[----:B------:R-:W-:Y:S02]  /*8d50*/  HADD2.F32 R126, -RZ, R146.H0_H0 ;  /* 0x20000092ff7e7230 */ /* 0x000fe40000004100 */
[C---:B------:R-:W-:Y:S01]  /*8d60*/  FMUL.FTZ R150, R86.reuse, R147 ;  /* 0x0000009356967220 */ /* 0x040fe20000410000 */
[----:B------:R-:W-:Y:S02]  /*8d70*/  HADD2.F32 R84, -RZ, R84.H1_H1 ;  /* 0x30000054ff547230 */ /* 0x000fe40000004100 */
[-C--:B------:R-:W-:Y:S01]  /*8d80*/  FMUL.FTZ R147, R127, R145.reuse ;  /* 0x000000917f937220 */ /* 0x080fe20000410000 */
[----:B------:R-:W-:Y:S02]  /*8d90*/  HADD2.F32 R146, -RZ, R146.H1_H1 ;  /* 0x30000092ff927230 */ /* 0x000fe40000004100 */
[-C--:B------:R-:W-:Y:S01]  /*8da0*/  FFMA.FTZ R151, R86, R126.reuse, -R151 ;  /* 0x0000007e56977223 */ /* 0x080fe20000010897 */
[----:B------:R-:W-:Y:S01]  /*8db0*/  FFMA.FTZ R150, R143, R126, R150 ;  /* 0x0000007e8f967223 */ /* 0x000fe20000010096 */
[----:B------:R-:W-:Y:S01]  /*8dc0*/  FMUL.FTZ R86, R84, R145 ;  /* 0x0000009154567220 */ /* 0x000fe20000410000 */
[----:B------:R-:W-:-:S02]  /*8dd0*/  HADD2.F32 R143, -RZ, R144.H0_H0 ;  /* 0x20000090ff8f7230 */ /* 0x000fc40000004100 */
[----:B------:R-:W-:Y:S01]  /*8de0*/  FFMA.FTZ R154, R84, R146, -R147 ;  /* 0x00000092549a7223 */ /* 0x000fe20000010893 */
[----:B------:R-:W-:Y:S01]  /*8df0*/  F2FP.F16.E4M3.UNPACK_B R84, R54 ;  /* 0x00000036ff54723e */ /* 0x000fe200020006ff */
[--C-:B------:R-:W-:Y:S02]  /*8e00*/  HADD2.F32 R54, -RZ, R57.reuse.H0_H0 ;  /* 0x20000039ff367230 */ /* 0x100fe40000004100 */
[----:B------:R-:W-:Y:S01]  /*8e10*/  FFMA.FTZ R155, R127, R146, R86 ;  /* 0x000000927f9b7223 */ /* 0x000fe20000010056 */
[----:B------:R-:W-:Y:S01]  /*8e20*/  HADD2.F32 R144, -RZ, R144.H1_H1 ;  /* 0x30000090ff907230 */ /* 0x000fe20000004100 */
[----:B------:R-:W-:Y:S01]  /*8e30*/  F2FP.SATFINITE.E4M3.F32.PACK_AB_MERGE_C R60, R60, R59, RZ ;  /* 0x0000003b3c3c723e */ /* 0x000fe200048070ff */
[----:B------:R-:W-:Y:S01]  /*8e40*/  HADD2.F32 R57, -RZ, R57.H1_H1 ;  /* 0x30000039ff397230 */ /* 0x000fe20000004100 */
[----:B------:R-:W-:Y:S01]  /*8e50*/  F2FP.SATFINITE.E4M3.F32.PACK_AB_MERGE_C R59, R149, R62, R58 ;  /* 0x0000003e953b723e */ /* 0x000fe2000480703a */
[----:B------:R-:W-:Y:S01]  /*8e60*/  HADD2.F32 R86, -RZ, R84.H0_H0 ;  /* 0x20000054ff567230 */ /* 0x000fe20000004100 */
[----:B------:R-:W-:Y:S01]  /*8e70*/  F2FP.F16.E4M3.UNPACK_B R62, R52 ;  /* 0x00000034ff3e723e */ /* 0x000fe200020006ff */
[----:B------:R-:W-:-:S02]  /*8e80*/  HADD2.F32 R127, -RZ, R142.H0_H0 ;  /* 0x2000008eff7f7230 */ /* 0x000fc40000004100 */
[C---:B------:R-:W-:Y:S01]  /*8e90*/  FMUL.FTZ R147, R57.reuse, R144 ;  /* 0x0000009039937220 */ /* 0x040fe20000410000 */
[----:B------:R-:W-:Y:S02]  /*8ea0*/  HADD2.F32 R84, -RZ, R84.H1_H1 ;  /* 0x30000054ff547230 */ /* 0x000fe40000004100 */
[-C--:B------:R-:W-:Y:S01]  /*8eb0*/  FMUL.FTZ R145, R86, R143.reuse ;  /* 0x0000008f56917220 */ /* 0x080fe20000410000 */
[----:B------:R-:W-:Y:S02]  /*8ec0*/  HADD2.F32 R142, -RZ, R142.H1_H1 ;  /* 0x3000008eff8e7230 */ /* 0x000fe40000004100 */
[----:B------:R-:W-:Y:S01]  /*8ed0*/  FMUL.FTZ R143, R54, R143 ;  /* 0x0000008f368f7220 */ /* 0x000fe20000410000 */
[----:B------:R-:W-:Y:S01]  /*8ee0*/  F2FP.F16.E4M3.UNPACK_B R61, R56 ;  /* 0x00000038ff3d723e */ /* 0x000fe200020006ff */
[----:B------:R-:W-:Y:S01]  /*8ef0*/  FMUL.FTZ R126, R84, R144 ;  /* 0x00000090547e7220 */ /* 0x000fe20000410000 */
[----:B------:R-:W-:Y:S01]  /*8f00*/  FFMA.FTZ R145, R54, R127, -R145 ;  /* 0x0000007f36917223 */ /* 0x000fe20000010891 */
[-C--:B------:R-:W-:Y:S01]  /*8f10*/  FFMA.FTZ R147, R84, R142.reuse, R147 ;  /* 0x0000008e54937223 */ /* 0x080fe20000010093 */
[----:B------:R-:W-:Y:S01]  /*8f20*/  F2FP.F16.E4M3.UNPACK_B R84, R53 ;  /* 0x00000035ff54723e */ /* 0x000fe200020006ff */
[----:B------:R-:W-:Y:S01]  /*8f30*/  FFMA.FTZ R54, R86, R127, R143 ;  /* 0x0000007f56367223 */ /* 0x000fe2000001008f */
[----:B------:R-:W-:Y:S01]  /*8f40*/  FFMA.FTZ R126, R57, R142, -R126 ;  /* 0x0000008e397e7223 */ /* 0x000fe2000001087e */
[----:B------:R-:W-:Y:S01]  /*8f50*/  F2FP.SATFINITE.E4M3.F32.PACK_AB_MERGE_C R57, R154, R151, RZ ;  /* 0x000000979a39723e */ /* 0x000fe200048070ff */
[----:B------:R-:W-:Y:S01]  /*8f60*/  HADD2.F32 R127, -RZ, R62.H0_H0 ;  /* 0x2000003eff7f7230 */ /* 0x000fe20000004100 */
[----:B------:R-:W-:Y:S01]  /*8f70*/  F2FP.SATFINITE.E4M3.F32.PACK_AB_MERGE_C R58, R148, R63, R60 ;  /* 0x0000003f943a723e */ /* 0x000fe2000480703c */
[--C-:B------:R-:W-:Y:S01]  /*8f80*/  HADD2.F32 R63, -RZ, R84.reuse.H0_H0 ;  /* 0x20000054ff3f7230 */ /* 0x100fe20000004100 */
[----:B------:R-:W-:Y:S01]  /*8f90*/  F2FP.F16.E4M3.UNPACK_B R86, R50 ;  /* 0x00000032ff56723e */ /* 0x000fe200020006ff */
[----:B------:R-:W-:Y:S01]  /*8fa0*/  HADD2.F32 R60, -RZ, R61.H0_H0 ;  /* 0x2000003dff3c7230 */ /* 0x000fe20000004100 */
[----:B------:R-:W-:Y:S01]  /*8fb0*/  F2FP.SATFINITE.E4M3.F32.PACK_AB_MERGE_C R57, R126, R145, R57 ;  /* 0x000000917e39723e */ /* 0x000fe20004807039 */
[----:B------:R-:W-:-:S02]  /*8fc0*/  HADD2.F32 R84, -RZ, R84.H1_H1 ;  /* 0x30000054ff547230 */ /* 0x000fc40000004100 */
[CC--:B------:R-:W-:Y:S01]  /*8fd0*/  FMUL.FTZ R145, R63.reuse, R127.reuse ;  /* 0x0000007f3f917220 */ /* 0x0c0fe20000410000 */
[----:B------:R-:W-:Y:S02]  /*8fe0*/  HADD2.F32 R126, -RZ, R86.H0_H0 ;  /* 0x20000056ff7e7230 */ /* 0x000fe40000004100 */
[C---:B------:R-:W-:Y:S01]  /*8ff0*/  FMUL.FTZ R142, R60.reuse, R127 ;  /* 0x0000007f3c8e7220 */ /* 0x040fe20000410000 */
[----:B------:R-:W-:Y:S01]  /*9000*/  HADD2.F32 R143, -RZ, R62.H1_H1 ;  /* 0x3000003eff8f7230 */ /* 0x000fe20000004100 */
[----:B------:R-:W-:Y:S01]  /*9010*/  F2FP.F16.E4M3.UNPACK_B R56, R56.H1 ;  /* 0x00000038ff38723e */ /* 0x000fe200030006ff */
[----:B------:R-:W-:Y:S02]  /*9020*/  HADD2.F32 R62, -RZ, R61.H1_H1 ;  /* 0x3000003dff3e7230 */ /* 0x000fe40000004100 */
[-C--:B------:R-:W-:Y:S01]  /*9030*/  FFMA.FTZ R60, R60, R126.reuse, -R145 ;  /* 0x0000007e3c3c7223 */ /* 0x080fe20000010891 */
[----:B------:R-:W-:Y:S01]  /*9040*/  FFMA.FTZ R61, R63, R126, R142 ;  /* 0x0000007e3f3d7223 */ /* 0x000fe2000001008e */
[----:B------:R-:W-:-:S02]  /*9050*/  HADD2.F32 R127, -RZ, R86.H1_H1 ;  /* 0x30000056ff7f7230 */ /* 0x000fc40000004100 */
[-C--:B------:R-:W-:Y:S01]  /*9060*/  FMUL.FTZ R145, R84, R143.reuse ;  /* 0x0000008f54917220 */ /* 0x080fe20000410000 */
[----:B------:R-:W-:Y:S01]  /*9070*/  FMUL.FTZ R143, R62, R143 ;  /* 0x0000008f3e8f7220 */ /* 0x000fe20000410000 */
[----:B------:R-:W-:Y:S02]  /*9080*/  F2FP.F16.E4M3.UNPACK_B R63, R53.H1 ;  /* 0x00000035ff3f723e */ /* 0x000fe400030006ff */
[----:B------:R-:W-:Y:S01]  /*9090*/  F2FP.F16.E4M3.UNPACK_B R86, R52.H1 ;  /* 0x00000034ff56723e */ /* 0x000fe200030006ff */
[-C--:B------:R-:W-:Y:S01]  /*90a0*/  FFMA.FTZ R52, R84, R127.reuse, R143 ;  /* 0x0000007f54347223 */ /* 0x080fe2000001008f */
[----:B------:R-:W-:Y:S01]  /*90b0*/  FFMA.FTZ R53, R62, R127, -R145 ;  /* 0x0000007f3e357223 */ /* 0x000fe20000010891 */
[--C-:B------:R-:W-:Y:S01]  /*90c0*/  HADD2.F32 R84, -RZ, R63.reuse.H0_H0 ;  /* 0x2000003fff547230 */ /* 0x100fe20000004100 */
[----:B------:R-:W-:Y:S01]  /*90d0*/  F2FP.F16.E4M3.UNPACK_B R50, R50.H1 ;  /* 0x00000032ff32723e */ /* 0x000fe200030006ff */
[----:B------:R-:W-:Y:S01]  /*90e0*/  HADD2.F32 R62, -RZ, R56.H0_H0 ;  /* 0x20000038ff3e7230 */ /* 0x000fe20000004100 */
[----:B------:R-:W-:Y:S01]  /*90f0*/  F2FP.SATFINITE.E4M3.F32.PACK_AB_MERGE_C R150, R155, R150, RZ ;  /* 0x000000969b96723e */ /* 0x000fe200048070ff */
[--C-:B------:R-:W-:Y:S01]  /*9100*/  HADD2.F32 R143, -RZ, R86.reuse.H0_H0 ;  /* 0x20000056ff8f7230 */ /* 0x100fe20000004100 */
[----:B------:R-:W-:Y:S01]  /*9110*/  F2FP.F16.E4M3.UNPACK_B R142, R49 ;  /* 0x00000031ff8e723e */ /* 0x000fe200020006ff */
[----:B------:R-:W-:Y:S01]  /*9120*/  HADD2.F32 R63, -RZ, R63.H1_H1 ;  /* 0x3000003fff3f7230 */ /* 0x000fe20000004100 */
[----:B------:R-:W-:Y:S01]  /*9130*/  F2FP.SATFINITE.E4M3.F32.PACK_AB_MERGE_C R54, R147, R54, R150 ;  /* 0x000000369336723e */ /* 0x000fe20004807096 */
[----:B------:R-:W-:-:S02]  /*9140*/  HADD2.F32 R126, -RZ, R86.H1_H1 ;  /* 0x30000056ff7e7230 */ /* 0x000fc40000004100 */
[-C--:B------:R-:W-:Y:S01]  /*9150*/  FMUL.FTZ R145, R84, R143.reuse ;  /* 0x0000008f54917220 */ /* 0x080fe20000410000 */
[----:B------:R-:W-:Y:S02]  /*9160*/  HADD2.F32 R56, -RZ, R56.H1_H1 ;  /* 0x30000038ff387230 */ /* 0x000fe40000004100 */
[----:B------:R-:W-:Y:S01]  /*9170*/  FMUL.FTZ R143, R62, R143 ;  /* 0x0000008f3e8f7220 */ /* 0x000fe20000410000 */
[--C-:B------:R-:W-:Y:S02]  /*9180*/  HADD2.F32 R127, -RZ, R50.reuse.H0_H0 ;  /* 0x20000032ff7f7230 */ /* 0x100fe40000004100 */
[CC--:B------:R-:W-:Y:S01]  /*9190*/  FMUL.FTZ R149, R63.reuse, R126.reuse ;  /* 0x0000007e3f957220 */ /* 0x0c0fe20000410000 */
[----:B------:R-:W-:Y:S02]  /*91a0*/  HADD2.F32 R86, -RZ, R50.H1_H1 ;  /* 0x30000032ff567230 */ /* 0x000fe40000004100 */
[----:B------:R-:W-:Y:S01]  /*91b0*/  FMUL.FTZ R126, R56, R126 ;  /* 0x0000007e387e7220 */ /* 0x000fe20000410000 */
[----:B------:R-:W-:Y:S01]  /*91c0*/  F2FP.F16.E4M3.UNPACK_B R50, R51 ;  /* 0x00000033ff32723e */ /* 0x000fe200020006ff */
[----:B------:R-:W-:Y:S01]  /*91d0*/  FFMA.FTZ R147, R84, R127, R143 ;  /* 0x0000007f54937223 */ /* 0x000fe2000001008f */
[----:B------:R-:W-:Y:S01]  /*91e0*/  F2FP.F16.E4M3.UNPACK_B R143, R49.H1 ;  /* 0x00000031ff8f723e */ /* 0x000fe200030006ff */
[-C--:B------:R-:W-:Y:S01]  /*91f0*/  FFMA.FTZ R148, R63, R86.reuse, R126 ;  /* 0x000000563f947223 */ /* 0x080fe2000001007e */
[----:B------:R-:W-:Y:S01]  /*9200*/  F2FP.F16.E4M3.UNPACK_B R63, R55.H1 ;  /* 0x00000037ff3f723e */ /* 0x000fe200030006ff */
[----:B------:R-:W-:Y:S01]  /*9210*/  FFMA.FTZ R149, R56, R86, -R149 ;  /* 0x0000005638957223 */ /* 0x000fe20000010895 */
[----:B------:R-:W-:Y:S01]  /*9220*/  F2FP.F16.E4M3.UNPACK_B R51, R51.H1 ;  /* 0x00000033ff33723e */ /* 0x000fe200030006ff */
[----:B------:R-:W-:Y:S01]  /*9230*/  FFMA.FTZ R146, R62, R127, -R145 ;  /* 0x0000007f3e927223 */ /* 0x000fe20000010891 */
[-C--:B------:R-:W-:Y:S01]  /*9240*/  F2FP.F16.E4M3.UNPACK_B R49, R48.reuse ;  /* 0x00000030ff31723e */ /* 0x080fe200020006ff */
[----:B------:R-:W-:Y:S01]  /*9250*/  HADD2.F32 R145, -RZ, R143.H0_H0 ;  /* 0x2000008fff917230 */ /* 0x000fe20000004100 */
[----:B------:R-:W-:Y:S01]  /*9260*/  F2FP.F16.E4M3.UNPACK_B R86, R48.H1 ;  /* 0x00000030ff56723e */ /* 0x000fe200030006ff */
[----:B------:R-:W-:Y:S01]  /*9270*/  HADD2.F32 R48, -RZ, R63.H0_H0 ;  /* 0x2000003fff307230 */ /* 0x000fe20000004100 */
[----:B------:R-:W-:Y:S01]  /*9280*/  F2FP.F16.E4M3.UNPACK_B R62, R55 ;  /* 0x00000037ff3e723e */ /* 0x000fe200020006ff */
[----:B------:R-:W-:Y:S01]  /*9290*/  HADD2.F32 R56, -RZ, R51.H0_H0 ;  /* 0x20000033ff387230 */ /* 0x000fe20000004100 */
[----:B------:R-:W-:Y:S01]  /*92a0*/  F2FP.SATFINITE.E4M3.F32.PACK_AB_MERGE_C R146, R149, R146, RZ ;  /* 0x000000929592723e */ /* 0x000fe200048070ff */
[----:B------:R-:W-:-:S02]  /*92b0*/  HADD2.F32 R144, -RZ, R142.H0_H0 ;  /* 0x2000008eff907230 */ /* 0x000fc40000004100 */
[-C--:B------:R-:W-:Y:S01]  /*92c0*/  FMUL.FTZ R155, R48, R145.reuse ;  /* 0x00000091309b7220 */ /* 0x080fe20000410000 */
[----:B------:R-:W-:Y:S02]  /*92d0*/  HADD2.F32 R84, -RZ, R62.H0_H0 ;  /* 0x2000003eff547230 */ /* 0x000fe40000004100 */
[----:B------:R-:W-:Y:S01]  /*92e0*/  FMUL.FTZ R145, R56, R145 ;  /* 0x0000009138917220 */ /* 0x000fe20000410000 */
[----:B------:R-:W-:Y:S01]  /*92f0*/  HADD2.F32 R127, -RZ, R86.H0_H0 ;  /* 0x20000056ff7f7230 */ /* 0x000fe20000004100 */
[----:B------:R-:W-:Y:S01]  /*9300*/  F2FP.SATFINITE.E4M3.F32.PACK_AB_MERGE_C R147, R148, R147, RZ ;  /* 0x000000939493723e */ /* 0x000fe200048070ff */
[----:B------:R-:W-:Y:S02]  /*9310*/  HADD2.F32 R55, -RZ, R50.H0_H0 ;  /* 0x20000032ff377230 */ /* 0x000fe40000004100 */
[----:B------:R-:W-:Y:S01]  /*9320*/  FMUL.FTZ R150, R84, R144 ;  /* 0x0000009054967220 */ /* 0x000fe20000410000 */
[----:B------:R-:W-:Y:S02]  /*9330*/  HADD2.F32 R126, -RZ, R49.H0_H0 ;  /* 0x20000031ff7e7230 */ /* 0x000fe40000004100 */
[----:B------:R-:W-:Y:S01]  /*9340*/  FFMA.FTZ R145, R48, R127, R145 ;  /* 0x0000007f30917223 */ /* 0x000fe20000010091 */
[----:B------:R-:W-:-:S02]  /*9350*/  HADD2.F32 R63, -RZ, R63.H1_H1 ;  /* 0x3000003fff3f7230 */ /* 0x000fc40000004100 */
[C---:B------:R-:W-:Y:S01]  /*9360*/  FMUL.FTZ R151, R55.reuse, R144 ;  /* 0x0000009037977220 */ /* 0x040fe20000410000 */
[----:B------:R-:W-:Y:S02]  /*9370*/  HADD2.F32 R48, -RZ, R143.H1_H1 ;  /* 0x3000008fff307230 */ /* 0x000fe40000004100 */
[----:B------:R-:W-:Y:S01]  /*9380*/  FFMA.FTZ R150, R55, R126, -R150 ;  /* 0x0000007e37967223 */ /* 0x000fe20000010896 */
[----:B------:R-:W-:Y:S02]  /*9390*/  HADD2.F32 R51, -RZ, R51.H1_H1 ;  /* 0x30000033ff337230 */ /* 0x000fe40000004100 */
[----:B------:R-:W-:Y:S01]  /*93a0*/  FFMA.FTZ R155, R56, R127, -R155 ;  /* 0x0000007f389b7223 */ /* 0x000fe2000001089b */
[----:B------:R-:W-:Y:S02]  /*93b0*/  HADD2.F32 R62, -RZ, R62.H1_H1 ;  /* 0x3000003eff3e7230 */ /* 0x000fe40000004100 */
[----:B------:R-:W-:Y:S01]  /*93c0*/  FMUL.FTZ R56, R63, R48 ;  /* 0x000000303f387220 */ /* 0x000fe20000410000 */
[----:B------:R-:W-:-:S02]  /*93d0*/  HADD2.F32 R55, -RZ, R142.H1_H1 ;  /* 0x3000008eff377230 */ /* 0x000fc40000004100 */
[----:B------:R-:W-:Y:S01]  /*93e0*/  FMUL.FTZ R48, R51, R48 ;  /* 0x0000003033307220 */ /* 0x000fe20000410000 */
[----:B------:R-:W-:Y:S02]  /*93f0*/  HADD2.F32 R50, -RZ, R50.H1_H1 ;  /* 0x30000032ff327230 */ /* 0x000fe40000004100 */
[----:B------:R-:W-:Y:S01]  /*9400*/  FFMA.FTZ R151, R84, R126, R151 ;  /* 0x0000007e54977223 */ /* 0x000fe20000010097 */
[----:B------:R-:W-:Y:S02]  /*9410*/  HADD2.F32 R86, -RZ, R86.H1_H1 ;  /* 0x30000056ff567230 */ /* 0x000fe40000004100 */
[-C--:B------:R-:W-:Y:S01]  /*9420*/  FMUL.FTZ R127, R62, R55.reuse ;  /* 0x000000373e7f7220 */ /* 0x080fe20000410000 */
[----:B------:R-:W-:Y:S02]  /*9430*/  HADD2.F32 R49, -RZ, R49.H1_H1 ;  /* 0x30000031ff317230 */ /* 0x000fe40000004100 */
[----:B------:R-:W-:Y:S01]  /*9440*/  FMUL.FTZ R55, R50, R55 ;  /* 0x0000003732377220 */ /* 0x000fe20000410000 */
[-C--:B------:R-:W-:Y:S01]  /*9450*/  FFMA.FTZ R48, R63, R86.reuse, R48 ;  /* 0x000000563f307223 */ /* 0x080fe20000010030 */
[----:B------:R-:W-:-:S02]  /*9460*/  FFMA.FTZ R56, R51, R86, -R56 ;  /* 0x0000005633387223 */ /* 0x000fc40000010838 */
[-C--:B------:R-:W-:Y:S01]  /*9470*/  FFMA.FTZ R62, R62, R49.reuse, R55 ;  /* 0x000000313e3e7223 */ /* 0x080fe20000010037 */
[----:B------:R-:W-:Y:S01]  /*9480*/  FFMA.FTZ R127, R50, R49, -R127 ;  /* 0x00000031327f7223 */ /* 0x000fe2000001087f */
[----:B------:R-:W-:Y:S01]  /*9490*/  F2FP.SATFINITE.E4M3.F32.PACK_AB_MERGE_C R49, R53, R60, R146 ;  /* 0x0000003c3531723e */ /* 0x000fe20004807092 */
[----:B------:R-:W-:Y:S01]  /*94a0*/  IMAD.MOV.U32 R50, RZ, RZ, R57 ;  /* 0x000000ffff327224 */ /* 0x000fe200078e0039 */
[----:B------:R-:W-:Y:S02]  /*94b0*/  F2FP.SATFINITE.E4M3.F32.PACK_AB_MERGE_C R48, R48, R145, RZ ;  /* 0x000000913030723e */ /* 0x000fe400048070ff */
[----:B------:R-:W-:Y:S02]  /*94c0*/  F2FP.SATFINITE.E4M3.F32.PACK_AB_MERGE_C R56, R56, R155, RZ ;  /* 0x0000009b3838723e */ /* 0x000fe400048070ff */
[----:B------:R-:W-:Y:S01]  /*94d0*/  F2FP.SATFINITE.E4M3.F32.PACK_AB_MERGE_C R53, R52, R61, R147 ;  /* 0x0000003d3435723e */ /* 0x000fe20004807093 */
[----:B------:R-:W-:Y:S01]  /*94e0*/  IMAD.MOV.U32 R52, RZ, RZ, R58 ;  /* 0x000000ffff347224 */ /* 0x000fe200078e003a */
[----:B------:R-:W-:-:S02]  /*94f0*/  F2FP.SATFINITE.E4M3.F32.PACK_AB_MERGE_C R55, R62, R151, R48 ;  /* 0x000000973e37723e */ /* 0x000fc40004807030 */
[----:B------:R-:W-:Y:S02]  /*9500*/  F2FP.SATFINITE.E4M3.F32.PACK_AB_MERGE_C R51, R127, R150, R56 ;  /* 0x000000967f33723e */ /* 0x000fe40004807038 */
[----:B------:R-:W-:-:S07]  /*9510*/  MOV R48, R59 ;  /* 0x0000003b00307202 */ /* 0x000fce0000000f00 */
.L_x_407:
[----:B------:R-:W-:Y:S05]  /*9520*/  BSYNC B2 ;  /* 0x0000000000027941 */ /* 0x000fea0003800000 */
.L_x_406:
        /* <DEDUP_REMOVED lines=11> */
.L_x_405:
[----:B------:R-:W-:Y:S05]  /*95e0*/  BSYNC B1 ;  /* 0x0000000000017941 */ /* 0x000fea0003800000 */
.L_x_404:
[----:B-1----:R-:W-:Y:S01]  /*95f0*/  VIADD R49, R23, 0x40 ;  /* 0x0000004017317836 */ /* 0x002fe20000000000 */
[----:B------:R-:W-:Y:S04]  /*9600*/  BSSY B1, `(.L_x_408) ;  /* 0x000010e000017945 */ /* 0x000fe80003800000 */
[----:B------:R-:W-:-:S13]  /*9610*/  ISETP.GE.OR P3, PT, R49, R115, P0 ;  /* 0x000000733100720c */ /* 0x000fda0000766670 */
[----:B------:R-:W-:Y:S05]  /*9620*/  @P3 BRA `(.L_x_409) ;  /* 0x00000010002c3947 */ /* 0x000fea0003800000 */
[----:B------:R-:W3:Y:S01]  /*9630*/  LDL R50, [R1+0x24] ;  /* 0x0000240001327983 */ /* 0x000ee20000100800 */
[-C--:B--2---:R-:W-:Y:S01]  /*9640*/  IMAD R48, R117, R122.reuse, RZ ;  /* 0x0000007a75307224 */ /* 0x084fe200078e02ff */
[----:B------:R-:W-:Y:S01]  /*9650*/  ISETP.NE.AND P6, PT, R0, RZ, PT ;  /* 0x000000ff0000720c */ /* 0x000fe20003fc5270 */
[----:B------:R-:W-:Y:S01]  /*9660*/  IMAD.WIDE.U32 R56, R49, R122, R120 ;  /* 0x0000007a31387225 */ /* 0x000fe200078e0078 */
[----:B------:R-:W-:Y:S01]  /*9670*/  IADD3 R52, R23, 0x40, RZ ;  /* 0x0000004017347810 */ /* 0x000fe20007ffe0ff */
[----:B------:R-:W-:Y:S02]  /*9680*/  BSSY B2, `(.L_x_410) ;  /* 0x00000fa000027945 */ /* 0x000fe40003800000 */
[----:B------:R-:W-:Y:S01]  /*9690*/  IMAD R49, R49, R123, R48 ;  /* 0x0000007b31317224 */ /* 0x000fe200078e0230 */
[----:B------:R-:W-:Y:S01]  /*96a0*/  SEL R48, R112, R137, !P6 ;  /* 0x0000008970307207 */ /* 0x000fe20007000000 */
[----:B------:R-:W-:Y:S01]  /*96b0*/  VIADD R51, R23, 0x40 ;  /* 0x0000004017337836 */ /* 0x000fe20000000000 */
[----:B------:R-:W-:Y:S01]  /*96c0*/  IADD3 R59, P3, P4, R102, R56, R40 ;  /* 0x00000038663b7210 */ /* 0x000fe20007c7e028 */
[----:B------:R-:W-:Y:S01]  /*96d0*/  IMAD.SHL.U32 R52, R52, 0x80, RZ ;  /* 0x0000008034347824 */ /* 0x000fe200078e00ff */
[----:B------:R-:W-:Y:S01]  /*96e0*/  IADD3 R58, R57, R49, RZ ;  /* 0x00000031393a7210 */ /* 0x000fe20007ffe0ff */
[----:B------:R-:W-:Y:S01]  /*96f0*/  IMAD.SHL.U32 R51, R51, 0x80, RZ ;  /* 0x0000008033337824 */ /* 0x000fe200078e00ff */
[----:B------:R-:W-:-:S02]  /*9700*/  SHF.R.S32.HI R49, RZ, 0x1f, R48 ;  /* 0x0000001fff317819 */ /* 0x000fc40000011430 */
[----:B------:R-:W-:Y:S02]  /*9710*/  LOP3.LUT R52, R52, 0x380, RZ, 0xc0, !PT ;  /* 0x0000038034347812 */ /* 0x000fe400078ec0ff */
[----:B------:R-:W-:Y:S02]  /*9720*/  LEA.HI R48, R49, R48, RZ, 0x5 ;  /* 0x0000003031307211 */ /* 0x000fe400078f28ff */
[----:B------:R-:W-:Y:S02]  /*9730*/  LOP3.LUT R51, R51, 0x380, RZ, 0xc0, !PT ;  /* 0x0000038033337812 */ /* 0x000fe400078ec0ff */
[----:B------:R-:W-:Y:S02]  /*9740*/  LEA.HI.SX32 R48, R48, R105, 0x1b ;  /* 0x0000006930307211 */ /* 0x000fe400078fdaff */
[----:B------:R-:W-:Y:S02]  /*9750*/  SHF.R.U32.HI R51, RZ, 0x3, R51 ;  /* 0x00000003ff337819 */ /* 0x000fe40000011633 */
[----:B------:R-:W-:Y:S01]  /*9760*/  SHF.R.S32.HI R49, RZ, 0x1f, R48 ;  /* 0x0000001fff317819 */ /* 0x000fe20000011430 */
[----:B------:R-:W-:Y:S01]  /*9770*/  IMAD.SHL.U32 R61, R48, 0x10, RZ ;  /* 0x00000010303d7824 */ /* 0x000fe200078e00ff */
[----:B------:R-:W-:-:S02]  /*9780*/  IADD3.X R80, R41, R58, R106, P3, P4 ;  /* 0x0000003a29507210 */ /* 0x000fc40001fe846a */
[----:B------:R-:W-:Y:S02]  /*9790*/  LEA.HI R49, R49, R48, RZ, 0x3 ;  /* 0x0000003031317211 */ /* 0x000fe400078f18ff */
[----:B------:R-:W-:-:S03]  /*97a0*/  LOP3.LUT R48, R52, 0x70, R61, 0xf8, !PT ;  /* 0x0000007034307812 */ /* 0x000fc600078ef83d */
[----:B------:R-:W-:Y:S01]  /*97b0*/  IMAD.SHL.U32 R49, R49, 0x800, RZ ;  /* 0x0000080031317824 */ /* 0x000fe200078e00ff */
[----:B------:R-:W-:-:S04]  /*97c0*/  LOP3.LUT R48, R48, R51, RZ, 0x3c, !PT ;  /* 0x0000003330307212 */ /* 0x000fc800078e3cff */
[----:B------:R-:W-:-:S04]  /*97d0*/  LOP3.LUT R49, R49, 0xffffc000, RZ, 0xc0, !PT ;  /* 0xffffc00031317812 */ /* 0x000fc800078ec0ff */
[----:B---3--:R-:W-:Y:S01]  /*97e0*/  IADD3 R51, R48, R49, R50 ;  /* 0x0000003130337210 */ /* 0x008fe20007ffe032 */
[----:B------:R-:W-:-:S03]  /*97f0*/  IMAD R49, R232, 0x8000, R28 ;  /* 0x00008000e8317824 */ /* 0x000fc600078e021c */
[----:B------:R-:W-:Y:S01]  /*9800*/  LEA R51, R232, R51, 0xf ;  /* 0x00000033e8337211 */ /* 0x000fe200078e78ff */
[----:B------:R-:W-:-:S04]  /*9810*/  IMAD.IADD R49, R22, 0x1, R49 ;  /* 0x0000000116317824 */ /* 0x000fc800078e0231 */
[----:B------:R-:W-:Y:S02]  /*9820*/  IMAD.IADD R52, R22, 0x1, R51 ;  /* 0x0000000116347824 */ /* 0x000fe400078e0233 */
[----:B------:R-:W1:Y:S04]  /*9830*/  LDS.128 R48, [R49+0x28400] ;  /* 0x0284000031307984 */ /* 0x000e680000000c00 */
[----:B------:R-:W2:Y:S01]  /*9840*/  LDS.128 R52, [R52+0x28400] ;  /* 0x0284000034347984 */ /* 0x000ea20000000c00 */
[----:B------:R-:W-:Y:S05]  /*9850*/  @P2 BRA `(.L_x_411) ;  /* 0x0000000c00702947 */ /* 0x000fea0003800000 */
[--C-:B------:R-:W-:Y:S01]  /*9860*/  SHF.R.U32.HI R142, RZ, 0x8, R65.reuse ;  /* 0x00000008ff8e7819 */ /* 0x100fe20000011641 */
[----:B-1----:R-:W-:Y:S01]  /*9870*/  IMAD.MOV.U32 R60, RZ, RZ, R50 ;  /* 0x000000ffff3c7224 */ /* 0x002fe200078e0032 */
[--C-:B------:R-:W-:Y:S01]  /*9880*/  SHF.R.U32.HI R144, RZ, 0x18, R65.reuse ;  /* 0x00000018ff907819 */ /* 0x100fe20000011641 */
[----:B--2---:R-:W-:Y:S01]  /*9890*/  IMAD.MOV.U32 R62, RZ, RZ, R54 ;  /* 0x000000ffff3e7224 */ /* 0x004fe200078e0036 */
[----:B------:R-:W-:Y:S02]  /*98a0*/  LOP3.LUT R63, R65, 0xff, RZ, 0xc0, !PT ;  /* 0x000000ff413f7812 */ /* 0x000fe400078ec0ff */
[----:B------:R-:W-:Y:S01]  /*98b0*/  SHF.R.U32.HI R126, RZ, 0x10, R65 ;  /* 0x00000010ff7e7819 */ /* 0x000fe20000011641 */
[----:B------:R-:W-:Y:S01]  /*98c0*/  IMAD.MOV.U32 R65, RZ, RZ, R48 ;  /* 0x000000ffff417224 */ /* 0x000fe200078e0030 */
[----:B------:R-:W-:Y:S01]  /*98d0*/  SHF.R.U32.HI R81, RZ, 0x8, R69 ;  /* 0x00000008ff517819 */ /* 0x000fe20000011645 */
[----:B------:R-:W-:Y:S01]  /*98e0*/  IMAD.SHL.U32 R48, R142, 0x100, RZ ;  /* 0x000001008e307824 */ /* 0x000fe200078e00ff */
[----:B------:R-:W-:-:S02]  /*98f0*/  PRMT R63, R144, 0x654, R63 ;  /* 0x00000654903f7816 */ /* 0x000fc4000000003f */
[--C-:B------:R-:W-:Y:S02]  /*9900*/  SHF.R.U32.HI R127, RZ, 0x18, R67.reuse ;  /* 0x00000018ff7f7819 */ /* 0x100fe40000011643 */
[----:B------:R-:W-:Y:S02]  /*9910*/  LOP3.LUT R64, R67, 0xff, RZ, 0xc0, !PT ;  /* 0x000000ff43407812 */ /* 0x000fe400078ec0ff */
[--C-:B------:R-:W-:Y:S02]  /*9920*/  SHF.R.U32.HI R87, RZ, 0x8, R67.reuse ;  /* 0x00000008ff577819 */ /* 0x100fe40000011643 */
[----:B------:R-:W-:Y:S02]  /*9930*/  SHF.R.U32.HI R86, RZ, 0x10, R67 ;  /* 0x00000010ff567819 */ /* 0x000fe40000011643 */
[----:B------:R-:W-:Y:S02]  /*9940*/  SHF.R.U32.HI R85, RZ, 0x18, R69 ;  /* 0x00000018ff557819 */ /* 0x000fe40000011645 */
[----:B------:R-:W-:-:S02]  /*9950*/  LOP3.LUT R66, R69, 0xff, RZ, 0xc0, !PT ;  /* 0x000000ff45427812 */ /* 0x000fc400078ec0ff */
[----:B------:R-:W-:Y:S02]  /*9960*/  SHF.R.U32.HI R82, RZ, 0x18, R71 ;  /* 0x00000018ff527819 */ /* 0x000fe40000011647 */
[----:B------:R-:W-:Y:S02]  /*9970*/  LOP3.LUT R67, R71, 0xff, RZ, 0xc0, !PT ;  /* 0x000000ff47437812 */ /* 0x000fe400078ec0ff */
[----:B------:R-:W-:Y:S01]  /*9980*/  SHF.R.U32.HI R84, RZ, 0x10, R69 ;  /* 0x00000010ff547819 */ /* 0x000fe20000011645 */
[----:B------:R-:W-:Y:S01]  /*9990*/  IMAD.SHL.U32 R69, R81, 0x100, RZ ;  /* 0x0000010051457824 */ /* 0x000fe200078e00ff */
[----:B------:R-:W-:Y:S01]  /*99a0*/  LOP3.LUT R48, R63, 0xff00, R48, 0xf8, !PT ;  /* 0x0000ff003f307812 */ /* 0x000fe200078ef830 */
[----:B------:R-:W-:Y:S01]  /*99b0*/  IMAD.U32 R63, R126, 0x10000, RZ ;  /* 0x000100007e3f7824 */ /* 0x000fe200078e00ff */
[----:B------:R-:W-:Y:S02]  /*99c0*/  SHF.R.U32.HI R70, RZ, 0x8, R71 ;  /* 0x00000008ff467819 */ /* 0x000fe40000011647 */
[----:B------:R-:W-:-:S02]  /*99d0*/  PRMT R66, R85, 0x654, R66 ;  /* 0x0000065455427816 */ /* 0x000fc40000000042 */
[----:B------:R-:W-:Y:S02]  /*99e0*/  PRMT R50, R82, 0x654, R67 ;  /* 0x0000065452327816 */ /* 0x000fe40000000043 */
[----:B------:R-:W-:Y:S02]  /*99f0*/  MOV R68, R52 ;  /* 0x0000003400447202 */ /* 0x000fe40000000f00 */
[----:B------:R-:W-:Y:S02]  /*9a00*/  PRMT R64, R127, 0x654, R64 ;  /* 0x000006547f407816 */ /* 0x000fe40000000040 */
[----:B------:R-:W-:Y:S02]  /*9a10*/  SHF.L.U32 R67, R87, 0x8, RZ ;  /* 0x0000000857437819 */ /* 0x000fe400000006ff */
[----:B------:R-:W-:Y:S01]  /*9a20*/  SHF.R.U32.HI R83, RZ, 0x10, R71 ;  /* 0x00000010ff537819 */ /* 0x000fe20000011647 */
[----:B------:R-:W-:Y:S01]  /*9a30*/  IMAD.SHL.U32 R71, R70, 0x100, RZ ;  /* 0x0000010046477824 */ /* 0x000fe200078e00ff */
[----:B------:R-:W-:-:S02]  /*9a40*/  LOP3.LUT R54, R66, 0xff00, R69, 0xf8, !PT ;  /* 0x0000ff0042367812 */ /* 0x000fc400078ef845 */
[----:B------:R-:W-:Y:S01]  /*9a50*/  LOP3.LUT R52, R48, 0xff0000, R63, 0xf8, !PT ;  /* 0x00ff000030347812 */ /* 0x000fe200078ef83f */
[----:B------:R-:W-:Y:S01]  /*9a60*/  IMAD.U32 R83, R83, 0x10000, RZ ;  /* 0x0001000053537824 */ /* 0x000fe200078e00ff */
[----:B------:R-:W-:Y:S02]  /*9a70*/  LOP3.LUT R64, R64, 0xff00, R67, 0xf8, !PT ;  /* 0x0000ff0040407812 */ /* 0x000fe400078ef843 */
[----:B------:R-:W-:Y:S02]  /*9a80*/  SHF.L.U32 R63, R86, 0x10, RZ ;  /* 0x00000010563f7819 */ /* 0x000fe400000006ff */
[----:B------:R-:W-:Y:S02]  /*9a90*/  F2FP.F16.E4M3.UNPACK_B R81, R141.H1 ;  /* 0x0000008dff51723e */ /* 0x000fe400030006ff */
[----:B------:R-:W-:Y:S02]  /*9aa0*/  F2FP.F16.E4M3.UNPACK_B R69, R68.H1 ;  /* 0x00000044ff45723e */ /* 0x000fe400030006ff */
[----:B------:R-:W-:-:S02]  /*9ab0*/  F2FP.F16.E4M3.UNPACK_B R66, R65.H1 ;  /* 0x00000041ff42723e */ /* 0x000fc400030006ff */
[----:B------:R-:W-:Y:S01]  /*9ac0*/  LOP3.LUT R82, R50, 0xff00, R71, 0xf8, !PT ;  /* 0x0000ff0032527812 */ /* 0x000fe200078ef847 */
[----:B------:R-:W-:Y:S01]  /*9ad0*/  HADD2.F32 R50, -RZ, R81.H0_H0 ;  /* 0x20000051ff327230 */ /* 0x000fe20000004100 */
[----:B------:R-:W-:Y:S01]  /*9ae0*/  LOP3.LUT R48, R64, 0xff0000, R63, 0xf8, !PT ;  /* 0x00ff000040307812 */ /* 0x000fe200078ef83f */
[----:B------:R-:W-:Y:S01]  /*9af0*/  HADD2.F32 R64, -RZ, R69.H0_H0 ;  /* 0x20000045ff407230 */ /* 0x000fe20000004100 */
[----:B------:R-:W-:Y:S01]  /*9b00*/  F2FP.F16.E4M3.UNPACK_B R67, R139.H1 ;  /* 0x0000008bff43723e */ /* 0x000fe200030006ff */
[----:B------:R-:W-:Y:S01]  /*9b10*/  HADD2.F32 R63, -RZ, R66.H0_H0 ;  /* 0x20000042ff3f7230 */ /* 0x000fe20000004100 */
[----:B------:R-:W-:Y:S01]  /*9b20*/  F2FP.F16.E4M3.UNPACK_B R141, R141 ;  /* 0x0000008dff8d723e */ /* 0x000fe200020006ff */
[----:B------:R-:W-:Y:S02]  /*9b30*/  IMAD.U32 R71, R84, 0x10000, RZ ;  /* 0x0001000054477824 */ /* 0x000fe400078e00ff */
[----:B------:R-:W-:Y:S01]  /*9b40*/  FMUL.FTZ R84, R64, R50 ;  /* 0x0000003240547220 */ /* 0x000fe20000410000 */
[----:B------:R-:W-:-:S02]  /*9b50*/  HADD2.F32 R70, -RZ, R67.H0_H0 ;  /* 0x20000043ff467230 */ /* 0x000fc40000004100 */
[C---:B------:R-:W-:Y:S01]  /*9b60*/  FMUL.FTZ R85, R63.reuse, R50 ;  /* 0x000000323f557220 */ /* 0x040fe20000410000 */
        /* <DEDUP_REMOVED lines=11> */
[----:B------:R-:W-:-:S02]  /*9c20*/  HADD2.F32 R81, -RZ, R141.H0_H0 ;  /* 0x2000008dff517230 */ /* 0x000fc40000004100 */
[CC--:B------:R-:W-:Y:S01]  /*9c30*/  FMUL.FTZ R84, R70.reuse, R82.reuse ;  /* 0x0000005246547220 */ /* 0x0c0fe20000410000 */
[----:B------:R-:W-:Y:S02]  /*9c40*/  HADD2.F32 R66, -RZ, R65.H0_H0 ;  /* 0x20000041ff427230 */ /* 0x000fe40000004100 */
[C---:B------:R-:W-:Y:S01]  /*9c50*/  FMUL.FTZ R83, R67.reuse, R82 ;  /* 0x0000005243537220 */ /* 0x040fe20000410000 */
[----:B------:R-:W-:Y:S02]  /*9c60*/  HADD2.F32 R69, -RZ, R68.H0_H0 ;  /* 0x20000044ff457230 */ /* 0x000fe40000004100 */
[-C--:B------:R-:W-:Y:S01]  /*9c70*/  FFMA.FTZ R126, R67, R71.reuse, -R84 ;  /* 0x00000047437e7223 */ /* 0x080fe20000010854 */
[----:B------:R-:W-:Y:S02]  /*9c80*/  HADD2.F32 R67, -RZ, R139.H0_H0 ;  /* 0x2000008bff437230 */ /* 0x000fe40000004100 */
[----:B------:R-:W-:Y:S01]  /*9c90*/  FFMA.FTZ R85, R70, R71, R83 ;  /* 0x0000004746557223 */ /* 0x000fe20000010053 */
[----:B------:R-:W-:Y:S01]  /*9ca0*/  FMUL.FTZ R70, R66, R81 ;  /* 0x0000005142467220 */ /* 0x000fe20000410000 */
[----:B------:R-:W-:-:S02]  /*9cb0*/  HADD2.F32 R141, -RZ, R141.H1_H1 ;  /* 0x3000008dff8d7230 */ /* 0x000fc40000004100 */
[C---:B------:R-:W-:Y:S01]  /*9cc0*/  FMUL.FTZ R71, R69.reuse, R81 ;  /* 0x0000005145477220 */ /* 0x040fe20000410000 */
[----:B------:R-:W-:Y:S02]  /*9cd0*/  HADD2.F32 R68, -RZ, R68.H1_H1 ;  /* 0x30000044ff447230 */ /* 0x000fe40000004100 */
[-C--:B------:R-:W-:Y:S01]  /*9ce0*/  FFMA.FTZ R83, R69, R67.reuse, R70 ;  /* 0x0000004345537223 */ /* 0x080fe20000010046 */
[----:B------:R-:W-:Y:S02]  /*9cf0*/  HADD2.F32 R65, -RZ, R65.H1_H1 ;  /* 0x30000041ff417230 */ /* 0x000fe40000004100 */
[----:B------:R-:W-:Y:S01]  /*9d00*/  FFMA.FTZ R81, R66, R67, -R71 ;  /* 0x0000004342517223 */ /* 0x000fe20000010847 */
[----:B------:R-:W-:Y:S02]  /*9d10*/  HADD2.F32 R139, -RZ, R139.H1_H1 ;  /* 0x3000008bff8b7230 */ /* 0x000fe40000004100 */
[-C--:B------:R-:W-:Y:S01]  /*9d20*/  FMUL.FTZ R70, R68, R141.reuse ;  /* 0x0000008d44467220 */ /* 0x080fe20000410000 */
[----:B------:R-:W-:Y:S01]  /*9d30*/  F2FP.F16.E4M3.UNPACK_B R66, R140.H1 ;  /* 0x0000008cff42723e */ /* 0x000fe200030006ff */
[C---:B------:R-:W-:Y:S01]  /*9d40*/  FMUL.FTZ R141, R65.reuse, R141 ;  /* 0x0000008d418d7220 */ /* 0x040fe20000410000 */
[----:B------:R-:W-:Y:S01]  /*9d50*/  F2FP.F16.E4M3.UNPACK_B R67, R62.H1 ;  /* 0x0000003eff43723e */ /* 0x000fe200030006ff */
[----:B------:R-:W-:Y:S01]  /*9d60*/  FFMA.FTZ R84, R65, R139, -R70 ;  /* 0x0000008b41547223 */ /* 0x000fe20000010846 */
[----:B------:R-:W-:Y:S01]  /*9d70*/  F2FP.F16.E4M3.UNPACK_B R70, R138.H1 ;  /* 0x0000008aff46723e */ /* 0x000fe200030006ff */
[----:B------:R-:W-:Y:S01]  /*9d80*/  HADD2.F32 R71, -RZ, R66.H0_H0 ;  /* 0x20000042ff477230 */ /* 0x000fe20000004100 */
[----:B------:R-:W-:Y:S01]  /*9d90*/  F2FP.F16.E4M3.UNPACK_B R65, R60.H1 ;  /* 0x0000003cff41723e */ /* 0x000fe200030006ff */
[----:B------:R-:W-:-:S02]  /*9da0*/  HADD2.F32 R69, -RZ, R67.H0_H0 ;  /* 0x20000043ff457230 */ /* 0x000fc40000004100 */
[----:B------:R-:W-:Y:S01]  /*9db0*/  FFMA.FTZ R86, R68, R139, R141 ;  /* 0x0000008b44567223 */ /* 0x000fe2000001008d */
[----:B------:R-:W-:Y:S01]  /*9dc0*/  HADD2.F32 R82, -RZ, R66.H1_H1 ;  /* 0x30000042ff527230 */ /* 0x000fe20000004100 */
[----:B------:R-:W-:Y:S01]  /*9dd0*/  F2FP.F16.E4M3.UNPACK_B R140, R140 ;  /* 0x0000008cff8c723e */ /* 0x000fe200020006ff */
[----:B------:R-:W-:Y:S02]  /*9de0*/  HADD2.F32 R66, -RZ, R65.H0_H0 ;  /* 0x20000041ff427230 */ /* 0x000fe40000004100 */
[-C--:B------:R-:W-:Y:S01]  /*9df0*/  FMUL.FTZ R87, R69, R71.reuse ;  /* 0x0000004745577220 */ /* 0x080fe20000410000 */
[----:B------:R-:W-:Y:S01]  /*9e00*/  HADD2.F32 R68, -RZ, R70.H0_H0 ;  /* 0x20000046ff447230 */ /* 0x000fe20000004100 */
[----:B------:R-:W-:Y:S01]  /*9e10*/  F2FP.F16.E4M3.UNPACK_B R60, R60 ;  /* 0x0000003cff3c723e */ /* 0x000fe200020006ff */
[----:B------:R-:W-:Y:S02]  /*9e20*/  HADD2.F32 R67, -RZ, R67.H1_H1 ;  /* 0x30000043ff437230 */ /* 0x000fe40000004100 */
[----:B------:R-:W-:Y:S01]  /*9e30*/  FMUL.FTZ R142, R66, R71 ;  /* 0x00000047428e7220 */ /* 0x000fe20000410000 */
[----:B------:R-:W-:-:S02]  /*9e40*/  HADD2.F32 R65, -RZ, R65.H1_H1 ;  /* 0x30000041ff417230 */ /* 0x000fc40000004100 */
[----:B------:R-:W-:Y:S01]  /*9e50*/  FFMA.FTZ R127, R66, R68, -R87 ;  /* 0x00000044427f7223 */ /* 0x000fe20000010857 */
[----:B------:R-:W-:Y:S02]  /*9e60*/  HADD2.F32 R70, -RZ, R70.H1_H1 ;  /* 0x30000046ff467230 */ /* 0x000fe40000004100 */
[----:B------:R-:W-:Y:S01]  /*9e70*/  FMUL.FTZ R66, R67, R82 ;  /* 0x0000005243427220 */ /* 0x000fe20000410000 */
[----:B------:R-:W-:Y:S01]  /*9e80*/  FFMA.FTZ R142, R69, R68, R142 ;  /* 0x00000044458e7223 */ /* 0x000fe2000001008e */
[C---:B------:R-:W-:Y:S01]  /*9e90*/  FMUL.FTZ R82, R65.reuse, R82 ;  /* 0x0000005241527220 */ /* 0x040fe20000410000 */
[----:B------:R-:W-:Y:S02]  /*9ea0*/  HADD2.F32 R69, -RZ, R140.H0_H0 ;  /* 0x2000008cff457230 */ /* 0x000fe40000004100 */
[----:B------:R-:W-:Y:S01]  /*9eb0*/  FFMA.FTZ R68, R65, R70, -R66 ;  /* 0x0000004641447223 */ /* 0x000fe20000010842 */
[----:B------:R-:W-:Y:S01]  /*9ec0*/  F2FP.F16.E4M3.UNPACK_B R65, R62 ;  /* 0x0000003eff41723e */ /* 0x000fe200020006ff */
[----:B------:R-:W-:Y:S01]  /*9ed0*/  HADD2.F32 R62, -RZ, R60.H0_H0 ;  /* 0x2000003cff3e7230 */ /* 0x000fe20000004100 */
[----:B------:R-:W-:Y:S01]  /*9ee0*/  F2FP.F16.E4M3.UNPACK_B R138, R138 ;  /* 0x0000008aff8a723e */ /* 0x000fe200020006ff */
[----:B------:R-:W-:Y:S01]  /*9ef0*/  FFMA.FTZ R139, R67, R70, R82 ;  /* 0x00000046438b7223 */ /* 0x000fe20000010052 */
[----:B------:R-:W-:Y:S01]  /*9f00*/  HADD2.F32 R140, -RZ, R140.H1_H1 ;  /* 0x3000008cff8c7230 */ /* 0x000fe20000004100 */
[----:B------:R-:W-:Y:S01]  /*9f10*/  F2FP.SATFINITE.E4M3.F32.PACK_AB_MERGE_C R63, R126, R63, RZ ;  /* 0x0000003f7e3f723e */ /* 0x000fe200048070ff */
[--C-:B------:R-:W-:Y:S01]  /*9f20*/  HADD2.F32 R66, -RZ, R65.reuse.H0_H0 ;  /* 0x20000041ff427230 */ /* 0x100fe20000004100 */
[----:B------:R-:W-:Y:S01]  /*9f30*/  F2FP.SATFINITE.E4M3.F32.PACK_AB_MERGE_C R85, R85, R64, RZ ;  /* 0x000000405555723e */ /* 0x000fe200048070ff */
[----:B------:R-:W-:Y:S01]  /*9f40*/  HADD2.F32 R65, -RZ, R65.H1_H1 ;  /* 0x30000041ff417230 */ /* 0x000fe20000004100 */
[----:B------:R-:W-:Y:S01]  /*9f50*/  F2FP.SATFINITE.E4M3.F32.PACK_AB_MERGE_C R64, R84, R81, R63 ;  /* 0x000000515440723e */ /* 0x000fe2000480703f */
[----:B------:R-:W-:-:S02]  /*9f60*/  HADD2.F32 R67, -RZ, R138.H0_H0 ;  /* 0x2000008aff437230 */ /* 0x000fc40000004100 */
[-C--:B------:R-:W-:Y:S01]  /*9f70*/  FMUL.FTZ R71, R66, R69.reuse ;  /* 0x0000004542477220 */ /* 0x080fe20000410000 */
[----:B------:R-:W-:Y:S02]  /*9f80*/  HADD2.F32 R60, -RZ, R60.H1_H1 ;  /* 0x3000003cff3c7230 */ /* 0x000fe40000004100 */
[C---:B------:R-:W-:Y:S01]  /*9f90*/  FMUL.FTZ R69, R62.reuse, R69 ;  /* 0x000000453e457220 */ /* 0x040fe20000410000 */
[----:B------:R-:W-:Y:S02]  /*9fa0*/  HADD2.F32 R138, -RZ, R138.H1_H1 ;  /* 0x3000008aff8a7230 */ /* 0x000fe40000004100 */
[CC--:B------:R-:W-:Y:S01]  /*9fb0*/  FMUL.FTZ R87, R65.reuse, R140.reuse ;  /* 0x0000008c41577220 */ /* 0x0c0fe20000410000 */
[-C--:B------:R-:W-:Y:S01]  /*9fc0*/  FFMA.FTZ R62, R62, R67.reuse, -R71 ;  /* 0x000000433e3e7223 */ /* 0x080fe20000010847 */
[----:B------:R-:W-:Y:S01]  /*9fd0*/  FFMA.FTZ R69, R66, R67, R69 ;  /* 0x0000004342457223 */ /* 0x000fe20000010045 */
[C---:B------:R-:W-:Y:S01]  /*9fe0*/  FMUL.FTZ R140, R60.reuse, R140 ;  /* 0x0000008c3c8c7220 */ /* 0x040fe20000410000 */
[----:B------:R-:W-:Y:S01]  /*9ff0*/  F2FP.F16.E4M3.UNPACK_B R67, R53 ;  /* 0x00000035ff43723e */ /* 0x000fe200020006ff */
[----:B------:R-:W-:Y:S01]  /*a000*/  FFMA.FTZ R87, R60, R138, -R87 ;  /* 0x0000008a3c577223 */ /* 0x000fe20000010857 */
[----:B------:R-:W-:Y:S01]  /*a010*/  F2FP.F16.E4M3.UNPACK_B R81, R54 ;  /* 0x00000036ff51723e */ /* 0x000fe200020006ff */
[----:B------:R-:W-:Y:S01]  /*a020*/  FFMA.FTZ R60, R65, R138, R140 ;  /* 0x0000008a413c7223 */ /* 0x000fe2000001008c */
[----:B------:R-:W-:-:S02]  /*a030*/  F2FP.F16.E4M3.UNPACK_B R66, R49 ;  /* 0x00000031ff42723e */ /* 0x000fc400020006ff */
[----:B------:R-:W-:Y:S01]  /*a040*/  F2FP.SATFINITE.E4M3.F32.PACK_AB_MERGE_C R127, R68, R127, RZ ;  /* 0x0000007f447f723e */ /* 0x000fe200048070ff */
[----:B------:R-:W-:Y:S01]  /*a050*/  HADD2.F32 R68, -RZ, R67.H0_H0 ;  /* 0x20000043ff447230 */ /* 0x000fe20000004100 */
[----:B------:R-:W-:Y:S01]  /*a060*/  F2FP.F16.E4M3.UNPACK_B R70, R52 ;  /* 0x00000034ff46723e */ /* 0x000fe200020006ff */
[----:B------:R-:W-:Y:S01]  /*a070*/  HADD2.F32 R82, -RZ, R81.H0_H0 ;  /* 0x20000051ff527230 */ /* 0x000fe20000004100 */
[----:B------:R-:W-:Y:S01]  /*a080*/  F2FP.SATFINITE.E4M3.F32.PACK_AB_MERGE_C R139, R139, R142, RZ ;  /* 0x0000008e8b8b723e */ /* 0x000fe200048070ff */
[----:B------:R-:W-:Y:S01]  /*a090*/  HADD2.F32 R65, -RZ, R66.H0_H0 ;  /* 0x20000042ff417230 */ /* 0x000fe20000004100 */
[----:B------:R-:W-:Y:S01]  /*a0a0*/  F2FP.SATFINITE.E4M3.F32.PACK_AB_MERGE_C R63, R86, R83, R85 ;  /* 0x00000053563f723e */ /* 0x000fe20004807055 */
[----:B------:R-:W-:Y:S01]  /*a0b0*/  HADD2.F32 R71, -RZ, R70.H0_H0 ;  /* 0x20000046ff477230 */ /* 0x000fe20000004100 */
[----:B------:R-:W-:Y:S01]  /*a0c0*/  F2FP.SATFINITE.E4M3.F32.PACK_AB_MERGE_C R60, R60, R69, R139 ;  /* 0x000000453c3c723e */ /* 0x000fe2000480708b */
[-C--:B------:R-:W-:Y:S01]  /*a0d0*/  FMUL.FTZ R84, R68, R82.reuse ;  /* 0x0000005244547220 */ /* 0x080fe20000410000 */
[----:B------:R-:W-:Y:S01]  /*a0e0*/  FMUL.FTZ R83, R65, R82 ;  /* 0x0000005241537220 */ /* 0x000fe20000410000 */
[----:B------:R-:W-:Y:S01]  /*a0f0*/  HADD2.F32 R69, -RZ, R67.H1_H1 ;  /* 0x30000043ff457230 */ /* 0x000fe20000004100 */
[----:B------:R-:W-:Y:S01]  /*a100*/  F2FP.F16.E4M3.UNPACK_B R49, R49.H1 ;  /* 0x00000031ff31723e */ /* 0x000fe200030006ff */
[----:B------:R-:W-:-:S02]  /*a110*/  HADD2.F32 R82, -RZ, R81.H1_H1 ;  /* 0x30000051ff527230 */ /* 0x000fc40000004100 */
[-C--:B------:R-:W-:Y:S01]  /*a120*/  FFMA.FTZ R65, R65, R71.reuse, -R84 ;  /* 0x0000004741417223 */ /* 0x080fe20000010854 */
[----:B------:R-:W-:Y:S02]  /*a130*/  HADD2.F32 R67, -RZ, R66.H1_H1 ;  /* 0x30000042ff437230 */ /* 0x000fe40000004100 */
[----:B------:R-:W-:Y:S01]  /*a140*/  FFMA.FTZ R66, R68, R71, R83 ;  /* 0x0000004744427223 */ /* 0x000fe20000010053 */
[----:B------:R-:W-:Y:S02]  /*a150*/  HADD2.F32 R70, -RZ, R70.H1_H1 ;  /* 0x30000046ff467230 */ /* 0x000fe40000004100 */
[-C--:B------:R-:W-:Y:S01]  /*a160*/  FMUL.FTZ R84, R69, R82.reuse ;  /* 0x0000005245547220 */ /* 0x080fe20000410000 */
[----:B------:R-:W-:Y:S01]  /*a170*/  F2FP.F16.E4M3.UNPACK_B R68, R53.H1 ;  /* 0x00000035ff44723e */ /* 0x000fe200030006ff */
[C---:B------:R-:W-:Y:S01]  /*a180*/  FMUL.FTZ R82, R67.reuse, R82 ;  /* 0x0000005243527220 */ /* 0x040fe20000410000 */
[----:B------:R-:W-:Y:S01]  /*a190*/  F2FP.F16.E4M3.UNPACK_B R52, R52.H1 ;  /* 0x00000034ff34723e */ /* 0x000fe200030006ff */
[----:B------:R-:W-:Y:S01]  /*a1a0*/  FFMA.FTZ R84, R67, R70, -R84 ;  /* 0x0000004643547223 */ /* 0x000fe20000010854 */
[----:B------:R-:W-:Y:S01]  /*a1b0*/  F2FP.F16.E4M3.UNPACK_B R67, R54.H1 ;  /* 0x00000036ff43723e */ /* 0x000fe200030006ff */
[----:B------:R-:W-:Y:S01]  /*a1c0*/  FFMA.FTZ R85, R69, R70, R82 ;  /* 0x0000004645557223 */ /* 0x000fe20000010052 */
[--C-:B------:R-:W-:Y:S01]  /*a1d0*/  HADD2.F32 R54, -RZ, R68.reuse.H0_H0 ;  /* 0x20000044ff367230 */ /* 0x100fe20000004100 */
[----:B------:R-:W-:Y:S01]  /*a1e0*/  F2FP.SATFINITE.E4M3.F32.PACK_AB_MERGE_C R62, R87, R62, R127 ;  /* 0x0000003e573e723e */ /* 0x000fe2000480707f */
[----:B------:R-:W-:Y:S01]  /*a1f0*/  HADD2.F32 R53, -RZ, R49.H0_H0 ;  /* 0x20000031ff357230 */ /* 0x000fe20000004100 */
[-C--:B------:R-:W-:Y:S01]  /*a200*/  F2FP.F16.E4M3.UNPACK_B R81, R50.reuse.H1 ;  /* 0x00000032ff51723e */ /* 0x080fe200030006ff */
[--C-:B------:R-:W-:Y:S01]  /*a210*/  HADD2.F32 R69, -RZ, R67.reuse.H0_H0 ;  /* 0x20000043ff457230 */ /* 0x100fe20000004100 */
[----:B------:R-:W-:Y:S01]  /*a220*/  F2FP.F16.E4M3.UNPACK_B R71, R50 ;  /* 0x00000032ff47723e */ /* 0x000fe200020006ff */
[----:B------:R-:W-:Y:S01]  /*a230*/  HADD2.F32 R68, -RZ, R68.H1_H1 ;  /* 0x30000044ff447230 */ /* 0x000fe20000004100 */
[----:B------:R-:W-:Y:S01]  /*a240*/  F2FP.F16.E4M3.UNPACK_B R50, R48 ;  /* 0x00000030ff32723e */ /* 0x000fe200020006ff */
[----:B------:R-:W-:-:S02]  /*a250*/  HADD2.F32 R70, -RZ, R67.H1_H1 ;  /* 0x30000043ff467230 */ /* 0x000fc40000004100 */
[-C--:B------:R-:W-:Y:S01]  /*a260*/  FMUL.FTZ R82, R54, R69.reuse ;  /* 0x0000004536527220 */ /* 0x080fe20000410000 */
[--C-:B------:R-:W-:Y:S02]  /*a270*/  HADD2.F32 R67, -RZ, R52.reuse.H0_H0 ;  /* 0x20000034ff437230 */ /* 0x100fe40000004100 */
[C---:B------:R-:W-:Y:S01]  /*a280*/  FMUL.FTZ R69, R53.reuse, R69 ;  /* 0x0000004535457220 */ /* 0x040fe20000410000 */
[----:B------:R-:W-:Y:S02]  /*a290*/  HADD2.F32 R49, -RZ, R49.H1_H1 ;  /* 0x30000031ff317230 */ /* 0x000fe40000004100 */
[-C--:B------:R-:W-:Y:S01]  /*a2a0*/  FMUL.FTZ R126, R68, R70.reuse ;  /* 0x00000046447e7220 */ /* 0x080fe20000410000 */
[----:B------:R-:W-:Y:S02]  /*a2b0*/  HADD2.F32 R52, -RZ, R52.H1_H1 ;  /* 0x30000034ff347230 */ /* 0x000fe40000004100 */
[-C--:B------:R-:W-:Y:S01]  /*a2c0*/  FFMA.FTZ R86, R53, R67.reuse, -R82 ;  /* 0x0000004335567223 */ /* 0x080fe20000010852 */
[----:B------:R-:W-:Y:S01]  /*a2d0*/  FFMA.FTZ R87, R54, R67, R69 ;  /* 0x0000004336577223 */ /* 0x000fe20000010045 */
[C---:B------:R-:W-:Y:S01]  /*a2e0*/  FMUL.FTZ R53, R49.reuse, R70 ;  /* 0x0000004631357220 */ /* 0x040fe20000410000 */
[----:B------:R-:W-:Y:S01]  /*a2f0*/  F2FP.F16.E4M3.UNPACK_B R54, R55 ;  /* 0x00000037ff36723e */ /* 0x000fe200020006ff */
[-C--:B------:R-:W-:Y:S01]  /*a300*/  FFMA.FTZ R127, R49, R52.reuse, -R126 ;  /* 0x00000034317f7223 */ /* 0x080fe2000001087e */
[----:B------:R-:W-:Y:S01]  /*a310*/  F2FP.F16.E4M3.UNPACK_B R49, R51 ;  /* 0x00000033ff31723e */ /* 0x000fe200020006ff */
[----:B------:R-:W-:Y:S01]  /*a320*/  FFMA.FTZ R126, R68, R52, R53 ;  /* 0x00000034447e7223 */ /* 0x000fe20000010035 */
[----:B------:R-:W-:Y:S01]  /*a330*/  F2FP.F16.E4M3.UNPACK_B R55, R55.H1 ;  /* 0x00000037ff37723e */ /* 0x000fe200030006ff */
[----:B------:R-:W-:Y:S01]  /*a340*/  HADD2.F32 R83, -RZ, R81.H0_H0 ;  /* 0x20000051ff537230 */ /* 0x000fe20000004100 */
[----:B------:R-:W-:Y:S01]  /*a350*/  F2FP.F16.E4M3.UNPACK_B R51, R51.H1 ;  /* 0x00000033ff33723e */ /* 0x000fe200030006ff */
[----:B------:R-:W-:Y:S01]  /*a360*/  HADD2.F32 R67, -RZ, R54.H0_H0 ;  /* 0x20000036ff437230 */ /* 0x000fe20000004100 */
[----:B------:R-:W-:Y:S01]  /*a370*/  F2FP.F16.E4M3.UNPACK_B R68, R48.H1 ;  /* 0x00000030ff44723e */ /* 0x000fe200030006ff */
[----:B------:R-:W-:Y:S01]  /*a380*/  HADD2.F32 R48, -RZ, R55.H0_H0 ;  /* 0x20000037ff307230 */ /* 0x000fe20000004100 */
[----:B------:R-:W-:Y:S01]  /*a390*/  F2FP.SATFINITE.E4M3.F32.PACK_AB_MERGE_C R86, R127, R86, RZ ;  /* 0x000000567f56723e */ /* 0x000fe200048070ff */
[----:B------:R-:W-:Y:S01]  /*a3a0*/  HADD2.F32 R53, -RZ, R51.H0_H0 ;  /* 0x20000033ff357230 */ /* 0x000fe20000004100 */
[----:B------:R-:W-:Y:S01]  /*a3b0*/  F2FP.SATFINITE.E4M3.F32.PACK_AB_MERGE_C R87, R126, R87, RZ ;  /* 0x000000577e57723e */ /* 0x000fe200048070ff */
        /* <DEDUP_REMOVED lines=12> */
[-C--:B------:R-:W-:Y:S01]  /*a480*/  FFMA.FTZ R139, R52, R69.reuse, -R139 ;  /* 0x00000045348b7223 */ /* 0x080fe2000001088b */
[----:B------:R-:W-:Y:S02]  /*a490*/  HADD2.F32 R51, -RZ, R51.H1_H1 ;  /* 0x30000033ff337230 */ /* 0x000fe40000004100 */
[----:B------:R-:W-:Y:S01]  /*a4a0*/  FFMA.FTZ R82, R67, R69, R82 ;  /* 0x0000004543527223 */ /* 0x000fe20000010052 */
[----:B------:R-:W-:Y:S02]  /*a4b0*/  HADD2.F32 R54, -RZ, R54.H1_H1 ;  /* 0x30000036ff367230 */ /* 0x000fe40000004100 */
[----:B------:R-:W-:Y:S01]  /*a4c0*/  FMUL.FTZ R52, R55, R48 ;  /* 0x0000003037347220 */ /* 0x000fe20000410000 */
[----:B------:R-:W-:-:S02]  /*a4d0*/  HADD2.F32 R71, -RZ, R71.H1_H1 ;  /* 0x30000047ff477230 */ /* 0x000fc40000004100 */
[----:B------:R-:W-:Y:S01]  /*a4e0*/  FMUL.FTZ R70, R51, R48 ;  /* 0x0000003033467220 */ /* 0x000fe20000410000 */
[----:B------:R-:W-:Y:S01]  /*a4f0*/  HADD2.F32 R68, -RZ, R68.H1_H1 ;  /* 0x30000044ff447230 */ /* 0x000fe20000004100 */
[----:B------:R-:W-:Y:S01]  /*a500*/  F2FP.SATFINITE.E4M3.F32.PACK_AB_MERGE_C R53, R85, R66, R87 ;  /* 0x000000425535723e */ /* 0x000fe20004807057 */
[----:B------:R-:W-:Y:S02]  /*a510*/  HADD2.F32 R49, -RZ, R49.H1_H1 ;  /* 0x30000031ff317230 */ /* 0x000fe40000004100 */
[CC--:B------:R-:W-:Y:S01]  /*a520*/  FMUL.FTZ R48, R54.reuse, R71.reuse ;  /* 0x0000004736307220 */ /* 0x0c0fe20000410000 */
[----:B------:R-:W-:Y:S02]  /*a530*/  HADD2.F32 R50, -RZ, R50.H1_H1 ;  /* 0x30000032ff327230 */ /* 0x000fe40000004100 */
[-C--:B------:R-:W-:Y:S01]  /*a540*/  FFMA.FTZ R51, R51, R68.reuse, -R52 ;  /* 0x0000004433337223 */ /* 0x080fe20000010834 */
[----:B------:R-:W-:Y:S01]  /*a550*/  FFMA.FTZ R70, R55, R68, R70 ;  /* 0x0000004437467223 */ /* 0x000fe20000010046 */
[C---:B------:R-:W-:Y:S01]  /*a560*/  FMUL.FTZ R71, R49.reuse, R71 ;  /* 0x0000004731477220 */ /* 0x040fe20000410000 */
[----:B------:R-:W-:Y:S01]  /*a570*/  MOV R52, R63 ;  /* 0x0000003f00347202 */ /* 0x000fe20000000f00 */
[----:B------:R-:W-:Y:S01]  /*a580*/  FFMA.FTZ R48, R49, R50, -R48 ;  /* 0x0000003231307223 */ /* 0x000fe20000010830 */
[----:B------:R-:W-:Y:S01]  /*a590*/  F2FP.SATFINITE.E4M3.F32.PACK_AB_MERGE_C R51, R51, R138, RZ ;  /* 0x0000008a3333723e */ /* 0x000fe200048070ff */
[----:B------:R-:W-:Y:S01]  /*a5a0*/  FFMA.FTZ R71, R54, R50, R71 ;  /* 0x0000003236477223 */ /* 0x000fe20000010047 */
[----:B------:R-:W-:Y:S01]  /*a5b0*/  F2FP.SATFINITE.E4M3.F32.PACK_AB_MERGE_C R70, R70, R83, RZ ;  /* 0x000000534646723e */ /* 0x000fe200048070ff */
[----:B------:R-:W-:Y:S01]  /*a5c0*/  IMAD.MOV.U32 R50, RZ, RZ, R62 ;  /* 0x000000ffff327224 */ /* 0x000fe200078e003e */
[----:B------:R-:W-:Y:S01]  /*a5d0*/  F2FP.SATFINITE.E4M3.F32.PACK_AB_MERGE_C R51, R48, R139, R51 ;  /* 0x0000008b3033723e */ /* 0x000fe20004807033 */
[----:B------:R-:W-:Y:S01]  /*a5e0*/  IMAD.MOV.U32 R48, RZ, RZ, R64 ;  /* 0x000000ffff307224 */ /* 0x000fe200078e0040 */
[----:B------:R-:W-:Y:S01]  /*a5f0*/  F2FP.SATFINITE.E4M3.F32.PACK_AB_MERGE_C R49, R84, R65, R86 ;  /* 0x000000415431723e */ /* 0x000fe20004807056 */
[----:B------:R-:W-:Y:S01]  /*a600*/  IMAD.MOV.U32 R54, RZ, RZ, R60 ;  /* 0x000000ffff367224 */ /* 0x000fe200078e003c */
[----:B------:R-:W-:-:S07]  /*a610*/  F2FP.SATFINITE.E4M3.F32.PACK_AB_MERGE_C R55, R71, R82, R70 ;  /* 0x000000524737723e */ /* 0x000fce0004807046 */
.L_x_411:
[----:B------:R-:W-:Y:S05]  /*a620*/  BSYNC B2 ;  /* 0x0000000000027941 */ /* 0x000fea0003800000 */
.L_x_410:
        /* <DEDUP_REMOVED lines=11> */
.L_x_409:
[----:B------:R-:W-:Y:S05]  /*a6e0*/  BSYNC B1 ;  /* 0x0000000000017941 */ /* 0x000fea0003800000 */
.L_x_408:
[----:B-1----:R-:W-:Y:S02]  /*a6f0*/  VIADD R49, R23, 0x60 ;  /* 0x0000006017317836 */ /* 0x002fe40000000000 */
[-C--:B--2---:R-:W-:Y:S02]  /*a700*/  IMAD R48, R116, R122.reuse, RZ ;  /* 0x0000007a74307224 */ /* 0x084fe400078e02ff */
[C---:B------:R-:W-:Y:S01]  /*a710*/  IMAD.WIDE.U32 R120, R49.reuse, R122, R120 ;  /* 0x0000007a31787225 */ /* 0x040fe200078e0078 */
[----:B------:R-:W-:-:S03]  /*a720*/  ISETP.GE.OR P3, PT, R49, R115, P0 ;  /* 0x000000733100720c */ /* 0x000fc60000766670 */
[----:B------:R-:W-:-:S10]  /*a730*/  IMAD R123, R49, R123, R48 ;  /* 0x0000007b317b7224 */ /* 0x000fd400078e0230 */
[----:B------:R-:W-:Y:S05]  /*a740*/  @P3 BRA `(.L_x_390) ;  /* 0x0000001400583947 */ /* 0x000fea0003800000 */
[----:B------:R-:W2:Y:S01]  /*a750*/  LDL R50, [R1+0x20] ;  /* 0x0000200001327983 */ /* 0x000ea20000100800 */
[----:B------:R-:W1:Y:S01]  /*a760*/  LDC.64 R56, c[0x0][0x2e8] ;  /* 0x0000ba00ff387b82 */ /* 0x000e620000000a00 */
[----:B------:R-:W-:Y:S01]  /*a770*/  IADD3 R60, R121, R123, RZ ;  /* 0x0000007b793c7210 */ /* 0x000fe20007ffe0ff */
[----:B------:R-:W-:Y:S01]  /*a780*/  BSSY B1, `(.L_x_412) ;  /* 0x00000f4000017945 */ /* 0x000fe20003800000 */
[----:B------:R-:W-:Y:S02]  /*a790*/  IADD3 R59, P3, P4, R102, R120, R40 ;  /* 0x00000078663b7210 */ /* 0x000fe40007c7e028 */
[----:B------:R-:W-:Y:S02]  /*a7a0*/  ISETP.NE.AND P6, PT, R0, RZ, PT ;  /* 0x000000ff0000720c */ /* 0x000fe40003fc5270 */
[----:B------:R-:W-:Y:S02]  /*a7b0*/  IADD3.X R48, R41, R60, R106, P3, P4 ;  /* 0x0000003c29307210 */ /* 0x000fe40001fe846a */
[----:B------:R-:W-:-:S02]  /*a7c0*/  SEL R137, R112, R137, !P6 ;  /* 0x0000008970897207 */ /* 0x000fc40007000000 */
[----:B------:R-:W-:Y:S02]  /*a7d0*/  SHF.R.U32.HI R51, RZ, 0x3, R237 ;  /* 0x00000003ff337819 */ /* 0x000fe400000116ed */
[----:B-1----:R-:W-:-:S05]  /*a7e0*/  IADD3 R58, P3, R59, R56, RZ ;  /* 0x000000383b3a7210 */ /* 0x002fca0007f7e0ff */
[----:B------:R-:W-:Y:S01]  /*a7f0*/  IMAD.X R59, R48, 0x1, R57, P3 ;  /* 0x00000001303b7824 */ /* 0x000fe200018e0639 */
[----:B------:R-:W-:-:S04]  /*a800*/  SHF.R.S32.HI R48, RZ, 0x1f, R137 ;  /* 0x0000001fff307819 */ /* 0x000fc80000011489 */
[----:B------:R-:W-:-:S04]  /*a810*/  LEA.HI R48, R48, R137, RZ, 0x5 ;  /* 0x0000008930307211 */ /* 0x000fc800078f28ff */
[----:B------:R-:W-:-:S04]  /*a820*/  LEA.HI.SX32 R48, R48, R105, 0x1b ;  /* 0x0000006930307211 */ /* 0x000fc800078fdaff */
[----:B------:R-:W-:Y:S01]  /*a830*/  SHF.R.S32.HI R49, RZ, 0x1f, R48 ;  /* 0x0000001fff317819 */ /* 0x000fe20000011430 */
[----:B------:R-:W-:-:S03]  /*a840*/  IMAD.SHL.U32 R61, R48, 0x10, RZ ;  /* 0x00000010303d7824 */ /* 0x000fc600078e00ff */
[----:B------:R-:W-:Y:S02]  /*a850*/  LEA.HI R49, R49, R48, RZ, 0x3 ;  /* 0x0000003031317211 */ /* 0x000fe400078f18ff */
[----:B------:R-:W-:-:S03]  /*a860*/  LOP3.LUT R48, R237, 0x70, R61, 0xf8, !PT ;  /* 0x00000070ed307812 */ /* 0x000fc600078ef83d */
[----:B------:R-:W-:Y:S01]  /*a870*/  IMAD.SHL.U32 R49, R49, 0x800, RZ ;  /* 0x0000080031317824 */ /* 0x000fe200078e00ff */
[----:B------:R-:W-:-:S04]  /*a880*/  LOP3.LUT R48, R48, R51, RZ, 0x3c, !PT ;  /* 0x0000003330307212 */ /* 0x000fc800078e3cff */
[----:B------:R-:W-:-:S04]  /*a890*/  LOP3.LUT R49, R49, 0xffffc000, RZ, 0xc0, !PT ;  /* 0xffffc00031317812 */ /* 0x000fc800078ec0ff */
[----:B--2---:R-:W-:Y:S02]  /*a8a0*/  IADD3 R51, R48, R49, R50 ;  /* 0x0000003130337210 */ /* 0x004fe40007ffe032 */
        /* <DEDUP_REMOVED lines=8> */
[----:B--2---:R-:W-:Y:S01]  /*a930*/  IMAD.MOV.U32 R67, RZ, RZ, R52 ;  /* 0x000000ffff437224 */ /* 0x004fe200078e0034 */
[----:B------:R-:W-:Y:S01]  /*a940*/  LOP3.LUT R63, R73, 0xff, RZ, 0xc0, !PT ;  /* 0x000000ff493f7812 */ /* 0x000fe200078ec0ff */
[----:B-1----:R-:W-:Y:S01]  /*a950*/  IMAD.MOV.U32 R62, RZ, RZ, R50 ;  /* 0x000000ffff3e7224 */ /* 0x002fe200078e0032 */
[--C-:B------:R-:W-:Y:S02]  /*a960*/  SHF.R.U32.HI R80, RZ, 0x18, R73.reuse ;  /* 0x00000018ff507819 */ /* 0x100fe40000011649 */
[----:B------:R-:W-:Y:S01]  /*a970*/  MOV R64, R48 ;  /* 0x0000003000407202 */ /* 0x000fe20000000f00 */
[----:B------:R-:W-:Y:S01]  /*a980*/  IMAD.SHL.U32 R48, R81, 0x100, RZ ;  /* 0x0000010051307824 */ /* 0x000fe200078e00ff */
[----:B------:R-:W-:Y:S02]  /*a990*/  SHF.R.U32.HI R82, RZ, 0x10, R73 ;  /* 0x00000010ff527819 */ /* 0x000fe40000011649 */
[----:B------:R-:W-:-:S02]  /*a9a0*/  SHF.R.U32.HI R73, RZ, 0x8, R75 ;  /* 0x00000008ff497819 */ /* 0x000fc4000001164b */
[----:B------:R-:W-:Y:S02]  /*a9b0*/  PRMT R65, R80, 0x654, R63 ;  /* 0x0000065450417816 */ /* 0x000fe4000000003f */
[----:B------:R-:W-:Y:S02]  /*a9c0*/  LOP3.LUT R66, R75, 0xff, RZ, 0xc0, !PT ;  /* 0x000000ff4b427812 */ /* 0x000fe400078ec0ff */
[----:B------:R-:W-:Y:S02]  /*a9d0*/  SHF.R.U32.HI R69, RZ, 0x18, R75 ;  /* 0x00000018ff457819 */ /* 0x000fe4000001164b */
[----:B------:R-:W-:Y:S01]  /*a9e0*/  LOP3.LUT R65, R65, 0xff00, R48, 0xf8, !PT ;  /* 0x0000ff0041417812 */ /* 0x000fe200078ef830 */
[----:B------:R-:W-:Y:S01]  /*a9f0*/  IMAD.SHL.U32 R48, R73, 0x100, RZ ;  /* 0x0000010049307824 */ /* 0x000fe200078e00ff */
[----:B------:R-:W-:Y:S02]  /*aa00*/  SHF.R.U32.HI R72, RZ, 0x8, R77 ;  /* 0x00000008ff487819 */ /* 0x000fe4000001164d */
[----:B------:R-:W-:-:S02]  /*aa10*/  SHF.R.U32.HI R78, RZ, 0x10, R75 ;  /* 0x00000010ff4e7819 */ /* 0x000fc4000001164b */
[----:B------:R-:W-:Y:S01]  /*aa20*/  PRMT R69, R69, 0x654, R66 ;  /* 0x0000065445457816 */ /* 0x000fe20000000042 */
[----:B------:R-:W-:Y:S01]  /*aa30*/  IMAD.SHL.U32 R50, R72, 0x100, RZ ;  /* 0x0000010048327824 */ /* 0x000fe200078e00ff */
[----:B------:R-:W-:Y:S02]  /*aa40*/  SHF.L.U32 R52, R82, 0x10, RZ ;  /* 0x0000001052347819 */ /* 0x000fe400000006ff */
[----:B------:R-:W-:Y:S02]  /*aa50*/  LOP3.LUT R68, R77, 0xff, RZ, 0xc0, !PT ;  /* 0x000000ff4d447812 */ /* 0x000fe400078ec0ff */
[----:B------:R-:W-:Y:S02]  /*aa60*/  SHF.R.U32.HI R71, RZ, 0x18, R77 ;  /* 0x00000018ff477819 */ /* 0x000fe4000001164d */
[----:B------:R-:W-:Y:S02]  /*aa70*/  SHF.R.U32.HI R70, RZ, 0x8, R79 ;  /* 0x00000008ff467819 */ /* 0x000fe4000001164f */
[----:B------:R-:W-:Y:S01]  /*aa80*/  LOP3.LUT R69, R69, 0xff00, R48, 0xf8, !PT ;  /* 0x0000ff0045457812 */ /* 0x000fe200078ef830 */
[----:B------:R-:W-:Y:S01]  /*aa90*/  IMAD.U32 R48, R78, 0x10000, RZ ;  /* 0x000100004e307824 */ /* 0x000fe200078e00ff */
[----:B------:R-:W-:-:S02]  /*aaa0*/  LOP3.LUT R52, R65, 0xff0000, R52, 0xf8, !PT ;  /* 0x00ff000041347812 */ /* 0x000fc400078ef834 */
[----:B------:R-:W-:Y:S02]  /*aab0*/  PRMT R71, R71, 0x654, R68 ;  /* 0x0000065447477816 */ /* 0x000fe40000000044 */
[----:B------:R-:W-:Y:S02]  /*aac0*/  F2FP.F16.E4M3.UNPACK_B R72, R132.H1 ;  /* 0x00000084ff48723e */ /* 0x000fe400030006ff */
[----:B------:R-:W-:Y:S02]  /*aad0*/  F2FP.F16.E4M3.UNPACK_B R65, R64.H1 ;  /* 0x00000040ff41723e */ /* 0x000fe400030006ff */
[----:B------:R-:W-:Y:S02]  /*aae0*/  F2FP.F16.E4M3.UNPACK_B R68, R67.H1 ;  /* 0x00000043ff44723e */ /* 0x000fe400030006ff */
[----:B------:R-:W-:Y:S01]  /*aaf0*/  MOV R63, R54 ;  /* 0x00000036003f7202 */ /* 0x000fe20000000f00 */
[----:B------:R-:W-:Y:S01]  /*ab00*/  IMAD.SHL.U32 R54, R70, 0x100, RZ ;  /* 0x0000010046367824 */ /* 0x000fe200078e00ff */
[----:B------:R-:W-:Y:S01]  /*ab10*/  SHF.R.U32.HI R76, RZ, 0x10, R77 ;  /* 0x00000010ff4c7819 */ /* 0x000fe2000001164d */
[----:B------:R-:W-:Y:S01]  /*ab20*/  HADD2.F32 R66, -RZ, R65.H0_H0 ;  /* 0x20000041ff427230 */ /* 0x000fe20000004100 */
[----:B------:R-:W-:-:S02]  /*ab30*/  LOP3.LUT R75, R79, 0xff0000ff, RZ, 0xc0, !PT ;  /* 0xff0000ff4f4b7812 */ /* 0x000fc400078ec0ff */
[----:B------:R-:W-:Y:S01]  /*ab40*/  LOP3.LUT R73, R71, 0xff00, R50, 0xf8, !PT ;  /* 0x0000ff0047497812 */ /* 0x000fe200078ef832 */
[--C-:B------:R-:W-:Y:S01]  /*ab50*/  HADD2.F32 R50, -RZ, R72.reuse.H0_H0 ;  /* 0x20000048ff327230 */ /* 0x100fe20000004100 */
[----:B------:R-:W-:Y:S01]  /*ab60*/  F2FP.F16.E4M3.UNPACK_B R70, R135.H1 ;  /* 0x00000087ff46723e */ /* 0x000fe200030006ff */
[----:B------:R-:W-:Y:S01]  /*ab70*/  HADD2.F32 R72, -RZ, R72.H1_H1 ;  /* 0x30000048ff487230 */ /* 0x000fe20000004100 */
[----:B------:R-:W-:Y:S01]  /*ab80*/  LOP3.LUT R48, R69, 0xff0000, R48, 0xf8, !PT ;  /* 0x00ff000045307812 */ /* 0x000fe200078ef830 */
[----:B------:R-:W-:Y:S01]  /*ab90*/  HADD2.F32 R69, -RZ, R68.H0_H0 ;  /* 0x20000044ff457230 */ /* 0x000fe20000004100 */
[----:B------:R-:W-:Y:S01]  /*aba0*/  LOP3.LUT R75, R75, 0xff00, R54, 0xf8, !PT ;  /* 0x0000ff004b4b7812 */ /* 0x000fe200078ef836 */
[----:B------:R-:W-:Y:S02]  /*abb0*/  IMAD.U32 R54, R76, 0x10000, RZ ;  /* 0x000100004c367824 */ /* 0x000fe400078e00ff */
[----:B------:R-:W-:Y:S01]  /*abc0*/  FMUL.FTZ R76, R66, R50 ;  /* 0x00000032424c7220 */ /* 0x000fe20000410000 */
[----:B------:R-:W-:-:S02]  /*abd0*/  HADD2.F32 R71, -RZ, R70.H0_H0 ;  /* 0x20000046ff477230 */ /* 0x000fc40000004100 */
[C---:B------:R-:W-:Y:S01]  /*abe0*/  FMUL.FTZ R77, R69.reuse, R50 ;  /* 0x00000032454d7220 */ /* 0x040fe20000410000 */
[----:B------:R-:W-:Y:S01]  /*abf0*/  SHF.R.U32.HI R74, RZ, 0x10, R79 ;  /* 0x00000010ff4a7819 */ /* 0x000fe2000001164f */
[----:B------:R-:W-:Y:S01]  /*ac00*/  HADD2.F32 R70, -RZ, R70.H1_H1 ;  /* 0x30000046ff467230 */ /* 0x000fe20000004100 */
[----:B------:R-:W-:Y:S01]  /*ac10*/  F2FP.F16.E4M3.UNPACK_B R132, R132 ;  /* 0x00000084ff84723e */ /* 0x000fe200020006ff */
[-C--:B------:R-:W-:Y:S01]  /*ac20*/  FFMA.FTZ R76, R69, R71.reuse, R76 ;  /* 0x00000047454c7223 */ /* 0x080fe2000001004c */
[----:B------:R-:W-:Y:S01]  /*ac30*/  FFMA.FTZ R77, R66, R71, -R77 ;  /* 0x00000047424d7223 */ /* 0x000fe2000001084d */
[----:B------:R-:W-:Y:S01]  /*ac40*/  HADD2.F32 R69, -RZ, R68.H1_H1 ;  /* 0x30000044ff457230 */ /* 0x000fe20000004100 */
[----:B------:R-:W-:Y:S01]  /*ac50*/  F2FP.F16.E4M3.UNPACK_B R67, R67 ;  /* 0x00000043ff43723e */ /* 0x000fe200020006ff */
[----:B------:R-:W-:Y:S01]  /*ac60*/  HADD2.F32 R66, -RZ, R65.H1_H1 ;  /* 0x30000041ff427230 */ /* 0x000fe20000004100 */
[----:B------:R-:W-:Y:S01]  /*ac70*/  F2FP.F16.E4M3.UNPACK_B R64, R64 ;  /* 0x00000040ff40723e */ /* 0x000fe200020006ff */
[----:B------:R-:W-:Y:S01]  /*ac80*/  IMAD.U32 R74, R74, 0x10000, RZ ;  /* 0x000100004a4a7824 */ /* 0x000fe200078e00ff */
[----:B------:R-:W-:Y:S01]  /*ac90*/  LOP3.LUT R54, R73, 0xff0000, R54, 0xf8, !PT ;  /* 0x00ff000049367812 */ /* 0x000fe200078ef836 */
[----:B------:R-:W-:Y:S01]  /*aca0*/  FMUL.FTZ R73, R69, R72 ;  /* 0x0000004845497220 */ /* 0x000fe20000410000 */
[----:B------:R-:W-:Y:S01]  /*acb0*/  F2FP.F16.E4M3.UNPACK_B R135, R135 ;  /* 0x00000087ff87723e */ /* 0x000fe200020006ff */
[----:B------:R-:W-:-:S02]  /*acc0*/  HADD2.F32 R71, -RZ, R132.H0_H0 ;  /* 0x20000084ff477230 */ /* 0x000fc40000004100 */
[C---:B------:R-:W-:Y:S01]  /*acd0*/  FMUL.FTZ R72, R66.reuse, R72 ;  /* 0x0000004842487220 */ /* 0x040fe20000410000 */
[----:B------:R-:W-:Y:S01]  /*ace0*/  HADD2.F32 R68, -RZ, R67.H0_H0 ;  /* 0x20000043ff447230 */ /* 0x000fe20000004100 */
[----:B------:R-:W-:Y:S01]  /*acf0*/  LOP3.LUT R50, R75, 0xff0000, R74, 0xf8, !PT ;  /* 0x00ff00004b327812 */ /* 0x000fe200078ef84a */
[----:B------:R-:W-:Y:S02]  /*ad00*/  HADD2.F32 R65, -RZ, R64.H0_H0 ;  /* 0x20000040ff417230 */ /* 0x000fe40000004100 */
[-C--:B------:R-:W-:Y:S01]  /*ad10*/  FFMA.FTZ R74, R66, R70.reuse, -R73 ;  /* 0x00000046424a7223 */ /* 0x080fe20000010849 */
[----:B------:R-:W-:Y:S01]  /*ad20*/  FFMA.FTZ R79, R69, R70, R72 ;  /* 0x00000046454f7223 */ /* 0x000fe20000010048 */
[----:B------:R-:W-:Y:S02]  /*ad30*/  HADD2.F32 R66, -RZ, R135.H0_H0 ;  /* 0x20000087ff427230 */ /* 0x000fe40000004100 */
        /* <DEDUP_REMOVED lines=21> */
[----:B------:R-:W-:Y:S01]  /*ae90*/  FMUL.FTZ R78, R68, R70 ;  /* 0x00000046444e7220 */ /* 0x000fe20000410000 */
        /* <DEDUP_REMOVED lines=13> */
[----:B------:R-:W-:Y:S01]  /*af70*/  FFMA.FTZ R84, R66, R69, R71 ;  /* 0x0000004542547223 */ /* 0x000fe20000010047 */
[----:B------:R-:W-:Y:S01]  /*af80*/  F2FP.F16.E4M3.UNPACK_B R136, R136 ;  /* 0x00000088ff88723e */ /* 0x000fe200020006ff */
[----:B------:R-:W-:Y:S01]  /*af90*/  HADD2.F32 R63, -RZ, R62.H0_H0 ;  /* 0x2000003eff3f7230 */ /* 0x000fe20000004100 */
[----:B------:R-:W-:Y:S01]  /*afa0*/  F2FP.SATFINITE.E4M3.F32.PACK_AB_MERGE_C R82, R85, R82, RZ ;  /* 0x000000525552723e */ /* 0x000fe200048070ff */
[----:B------:R-:W-:-:S02]  /*afb0*/  HADD2.F32 R65, -RZ, R64.H0_H0 ;  /* 0x20000040ff417230 */ /* 0x000fc40000004100 */
[----:B------:R-:W-:Y:S02]  /*afc0*/  HADD2.F32 R69, -RZ, R134.H1_H1 ;  /* 0x30000086ff457230 */ /* 0x000fe40000004100 */
[----:B------:R-:W-:Y:S02]  /*afd0*/  HADD2.F32 R64, -RZ, R64.H1_H1 ;  /* 0x30000040ff407230 */ /* 0x000fe40000004100 */
[-C--:B------:R-:W-:Y:S01]  /*afe0*/  FMUL.FTZ R70, R65, R68.reuse ;  /* 0x0000004441467220 */ /* 0x080fe20000410000 */
[----:B------:R-:W-:Y:S02]  /*aff0*/  HADD2.F32 R66, -RZ, R136.H0_H0 ;  /* 0x20000088ff427230 */ /* 0x000fe40000004100 */
[----:B------:R-:W-:Y:S01]  /*b000*/  FMUL.FTZ R68, R63, R68 ;  /* 0x000000443f447220 */ /* 0x000fe20000410000 */
[----:B------:R-:W-:Y:S02]  /*b010*/  HADD2.F32 R62, -RZ, R62.H1_H1 ;  /* 0x3000003eff3e7230 */ /* 0x000fe40000004100 */
[----:B------:R-:W-:Y:S01]  /*b020*/  FMUL.FTZ R71, R64, R69 ;  /* 0x0000004540477220 */ /* 0x000fe20000410000 */
[----:B------:R-:W-:-:S02]  /*b030*/  HADD2.F32 R67, -RZ, R136.H1_H1 ;  /* 0x30000088ff437230 */ /* 0x000fc40000004100 */
[-C--:B------:R-:W-:Y:S01]  /*b040*/  FFMA.FTZ R80, R65, R66.reuse, R68 ;  /* 0x0000004241507223 */ /* 0x080fe20000010044 */
[----:B------:R-:W-:Y:S01]  /*b050*/  FFMA.FTZ R78, R63, R66, -R70 ;  /* 0x000000423f4e7223 */ /* 0x000fe20000010846 */
[C---:B------:R-:W-:Y:S01]  /*b060*/  FMUL.FTZ R69, R62.reuse, R69 ;  /* 0x000000453e457220 */ /* 0x040fe20000410000 */
[----:B------:R-:W-:Y:S01]  /*b070*/  F2FP.F16.E4M3.UNPACK_B R68, R53 ;  /* 0x00000035ff44723e */ /* 0x000fe200020006ff */
[-C--:B------:R-:W-:Y:S01]  /*b080*/  FFMA.FTZ R65, R62, R67.reuse, -R71 ;  /* 0x000000433e417223 */ /* 0x080fe20000010847 */
[----:B------:R-:W-:Y:S01]  /*b090*/  F2FP.F16.E4M3.UNPACK_B R71, R54 ;  /* 0x00000036ff47723e */ /* 0x000fe200020006ff */
[----:B------:R-:W-:Y:S01]  /*b0a0*/  FFMA.FTZ R81, R64, R67, R69 ;  /* 0x0000004340517223 */ /* 0x000fe20000010045 */
[----:B------:R-:W-:Y:S01]  /*b0b0*/  F2FP.F16.E4M3.UNPACK_B R66, R49 ;  /* 0x00000031ff42723e */ /* 0x000fe200020006ff */
[----:B------:R-:W-:Y:S01]  /*b0c0*/  HADD2.F32 R69, -RZ, R68.H0_H0 ;  /* 0x20000044ff457230 */ /* 0x000fe20000004100 */
[----:B------:R-:W-:Y:S01]  /*b0d0*/  F2FP.SATFINITE.E4M3.F32.PACK_AB_MERGE_C R62, R74, R77, RZ ;  /* 0x0000004d4a3e723e */ /* 0x000fe200048070ff */
[----:B------:R-:W-:Y:S01]  /*b0e0*/  HADD2.F32 R74, -RZ, R71.H0_H0 ;  /* 0x20000047ff4a7230 */ /* 0x000fe20000004100 */
[----:B------:R-:W-:Y:S01]  /*b0f0*/  F2FP.F16.E4M3.UNPACK_B R70, R52 ;  /* 0x00000034ff46723e */ /* 0x000fe200020006ff */
[----:B------:R-:W-:Y:S01]  /*b100*/  HADD2.F32 R67, -RZ, R66.H0_H0 ;  /* 0x20000042ff437230 */ /* 0x000fe20000004100 */
[----:B------:R-:W-:Y:S01]  /*b110*/  F2FP.SATFINITE.E4M3.F32.PACK_AB_MERGE_C R63, R79, R76, RZ ;  /* 0x0000004c4f3f723e */ /* 0x000fe200048070ff */
[----:B------:R-:W-:Y:S01]  /*b120*/  HADD2.F32 R68, -RZ, R68.H1_H1 ;  /* 0x30000044ff447230 */ /* 0x000fe20000004100 */
[----:B------:R-:W-:Y:S01]  /*b130*/  F2FP.SATFINITE.E4M3.F32.PACK_AB_MERGE_C R62, R75, R72, R62 ;  /* 0x000000484b3e723e */ /* 0x000fe2000480703e */
[----:B------:R-:W-:-:S02]  /*b140*/  HADD2.F32 R72, -RZ, R70.H0_H0 ;  /* 0x20000046ff487230 */ /* 0x000fc40000004100 */
[-C--:B------:R-:W-:Y:S01]  /*b150*/  FMUL.FTZ R76, R69, R74.reuse ;  /* 0x0000004a454c7220 */ /* 0x080fe20000410000 */
[----:B------:R-:W-:Y:S01]  /*b160*/  FMUL.FTZ R74, R67, R74 ;  /* 0x0000004a434a7220 */ /* 0x000fe20000410000 */
[----:B------:R-:W-:Y:S01]  /*b170*/  HADD2.F32 R71, -RZ, R71.H1_H1 ;  /* 0x30000047ff477230 */ /* 0x000fe20000004100 */
[----:B------:R-:W-:Y:S01]  /*b180*/  F2FP.SATFINITE.E4M3.F32.PACK_AB_MERGE_C R63, R132, R73, R63 ;  /* 0x00000049843f723e */ /* 0x000fe2000480703f */
[----:B------:R-:W-:Y:S02]  /*b190*/  HADD2.F32 R66, -RZ, R66.H1_H1 ;  /* 0x30000042ff427230 */ /* 0x000fe40000004100 */
[-C--:B------:R-:W-:Y:S01]  /*b1a0*/  FFMA.FTZ R74, R69, R72.reuse, R74 ;  /* 0x00000048454a7223 */ /* 0x080fe2000001004a */
[----:B------:R-:W-:Y:S02]  /*b1b0*/  HADD2.F32 R69, -RZ, R70.H1_H1 ;  /* 0x30000046ff457230 */ /* 0x000fe40000004100 */
[-C--:B------:R-:W-:Y:S01]  /*b1c0*/  FMUL.FTZ R73, R68, R71.reuse ;  /* 0x0000004744497220 */ /* 0x080fe20000410000 */
[----:B------:R-:W-:Y:S01]  /*b1d0*/  FFMA.FTZ R76, R67, R72, -R76 ;  /* 0x00000048434c7223 */ /* 0x000fe2000001084c */
[C---:B------:R-:W-:Y:S01]  /*b1e0*/  FMUL.FTZ R71, R66.reuse, R71 ;  /* 0x0000004742477220 */ /* 0x040fe20000410000 */
[----:B------:R-:W-:Y:S01]  /*b1f0*/  F2FP.F16.E4M3.UNPACK_B R49, R49.H1 ;  /* 0x00000031ff31723e */ /* 0x000fe200030006ff */
[----:B------:R-:W-:Y:S01]  /*b200*/  FFMA.FTZ R75, R66, R69, -R73 ;  /* 0x00000045424b7223 */ /* 0x000fe20000010849 */
[----:B------:R-:W-:Y:S01]  /*b210*/  F2FP.F16.E4M3.UNPACK_B R67, R53.H1 ;  /* 0x00000035ff43723e */ /* 0x000fe200030006ff */
[----:B------:R-:W-:Y:S01]  /*b220*/  FFMA.FTZ R77, R68, R69, R71 ;  /* 0x00000045444d7223 */ /* 0x000fe20000010047 */
[----:B------:R-:W-:Y:S01]  /*b230*/  F2FP.F16.E4M3.UNPACK_B R66, R54.H1 ;  /* 0x00000036ff42723e */ /* 0x000fe200030006ff */
[----:B------:R-:W-:Y:S01]  /*b240*/  HADD2.F32 R53, -RZ, R49.H0_H0 ;  /* 0x20000031ff357230 */ /* 0x000fe20000004100 */
[----:B------:R-:W-:Y:S01]  /*b250*/  F2FP.F16.E4M3.UNPACK_B R52, R52.H1 ;  /* 0x00000034ff34723e */ /* 0x000fe200030006ff */
[--C-:B------:R-:W-:Y:S01]  /*b260*/  HADD2.F32 R54, -RZ, R67.reuse.H0_H0 ;  /* 0x20000043ff367230 */ /* 0x100fe20000004100 */
[----:B------:R-:W-:Y:S01]  /*b270*/  F2FP.SATFINITE.E4M3.F32.PACK_AB_MERGE_C R64, R84, R83, RZ ;  /* 0x000000535440723e */ /* 0x000fe200048070ff */
[--C-:B------:R-:W-:Y:S01]  /*b280*/  HADD2.F32 R68, -RZ, R66.reuse.H0_H0 ;  /* 0x20000042ff447230 */ /* 0x100fe20000004100 */
[----:B------:R-:W-:Y:S01]  /*b290*/  F2FP.SATFINITE.E4M3.F32.PACK_AB_MERGE_C R65, R65, R78, R82 ;  /* 0x0000004e4141723e */ /* 0x000fe20004807052 */
[----:B------:R-:W-:Y:S01]  /*b2a0*/  HADD2.F32 R67, -RZ, R67.H1_H1 ;  /* 0x30000043ff437230 */ /* 0x000fe20000004100 */
[----:B------:R-:W-:Y:S01]  /*b2b0*/  F2FP.SATFINITE.E4M3.F32.PACK_AB_MERGE_C R64, R81, R80, R64 ;  /* 0x000000505140723e */ /* 0x000fe20004807040 */
[----:B------:R-:W-:-:S02]  /*b2c0*/  HADD2.F32 R70, -RZ, R66.H1_H1 ;  /* 0x30000042ff467230 */ /* 0x000fc40000004100 */
[CC--:B------:R-:W-:Y:S01]  /*b2d0*/  FMUL.FTZ R72, R54.reuse, R68.reuse ;  /* 0x0000004436487220 */ /* 0x0c0fe20000410000 */
[----:B------:R-:W-:Y:S02]  /*b2e0*/  HADD2.F32 R49, -RZ, R49.H1_H1 ;  /* 0x30000031ff317230 */ /* 0x000fe40000004100 */
[----:B------:R-:W-:Y:S01]  /*b2f0*/  FMUL.FTZ R69, R53, R68 ;  /* 0x0000004435457220 */ /* 0x000fe20000410000 */
[--C-:B------:R-:W-:Y:S02]  /*b300*/  HADD2.F32 R66, -RZ, R52.reuse.H0_H0 ;  /* 0x20000034ff427230 */ /* 0x100fe40000004100 */
[-C--:B------:R-:W-:Y:S01]  /*b310*/  FMUL.FTZ R68, R67, R70.reuse ;  /* 0x0000004643447220 */ /* 0x080fe20000410000 */
[----:B------:R-:W-:Y:S02]  /*b320*/  HADD2.F32 R52, -RZ, R52.H1_H1 ;  /* 0x30000034ff347230 */ /* 0x000fe40000004100 */
[----:B------:R-:W-:Y:S01]  /*b330*/  FMUL.FTZ R70, R49, R70 ;  /* 0x0000004631467220 */ /* 0x000fe20000410000 */
[----:B------:R-:W-:Y:S01]  /*b340*/  F2FP.F16.E4M3.UNPACK_B R71, R50.H1 ;  /* 0x00000032ff47723e */ /* 0x000fe200030006ff */
[----:B------:R-:W-:Y:S01]  /*b350*/  FFMA.FTZ R79, R54, R66, R69 ;  /* 0x00000042364f7223 */ /* 0x000fe20000010045 */
[----:B------:R-:W-:Y:S01]  /*b360*/  F2FP.F16.E4M3.UNPACK_B R54, R55 ;  /* 0x00000037ff36723e */ /* 0x000fe200020006ff */
[----:B------:R-:W-:Y:S01]  /*b370*/  FFMA.FTZ R80, R67, R52, R70 ;  /* 0x0000003443507223 */ /* 0x000fe20000010046 */
[----:B------:R-:W-:Y:S01]  /*b380*/  F2FP.F16.E4M3.UNPACK_B R70, R50 ;  /* 0x00000032ff46723e */ /* 0x000fe200020006ff */
[----:B------:R-:W-:Y:S01]  /*b390*/  FFMA.FTZ R81, R49, R52, -R68 ;  /* 0x0000003431517223 */ /* 0x000fe20000010844 */
[-C--:B------:R-:W-:Y:S01]  /*b3a0*/  F2FP.F16.E4M3.UNPACK_B R49, R51.reuse ;  /* 0x00000033ff31723e */ /* 0x080fe200020006ff */
[----:B------:R-:W-:Y:S01]  /*b3b0*/  FFMA.FTZ R78, R53, R66, -R72 ;  /* 0x00000042354e7223 */ /* 0x000fe20000010848 */
[----:B------:R-:W-:Y:S01]  /*b3c0*/  F2FP.F16.E4M3.UNPACK_B R51, R51.H1 ;  /* 0x00000033ff33723e */ /* 0x000fe200030006ff */
[----:B------:R-:W-:Y:S01]  /*b3d0*/  HADD2.F32 R66, -RZ, R54.H0_H0 ;  /* 0x20000036ff427230 */ /* 0x000fe20000004100 */
[-C--:B------:R-:W-:Y:S01]  /*b3e0*/  F2FP.F16.E4M3.UNPACK_B R50, R48.reuse ;  /* 0x00000030ff32723e */ /* 0x080fe200020006ff */
[----:B------:R-:W-:Y:S01]  /*b3f0*/  HADD2.F32 R73, -RZ, R70.H0_H0 ;  /* 0x20000046ff497230 */ /* 0x000fe20000004100 */
[----:B------:R-:W-:Y:S01]  /*b400*/  F2FP.F16.E4M3.UNPACK_B R55, R55.H1 ;  /* 0x00000037ff37723e */ /* 0x000fe200030006ff */
[----:B------:R-:W-:Y:S01]  /*b410*/  HADD2.F32 R52, -RZ, R49.H0_H0 ;  /* 0x20000031ff347230 */ /* 0x000fe20000004100 */
[----:B------:R-:W-:Y:S01]  /*b420*/  F2FP.F16.E4M3.UNPACK_B R67, R48.H1 ;  /* 0x00000030ff43723e */ /* 0x000fe200030006ff */
[----:B------:R-:W-:-:S02]  /*b430*/  HADD2.F32 R53, -RZ, R51.H0_H0 ;  /* 0x20000033ff357230 */ /* 0x000fc40000004100 */
[-C--:B------:R-:W-:Y:S01]  /*b440*/  FMUL.FTZ R83, R66, R73.reuse ;  /* 0x0000004942537220 */ /* 0x080fe20000410000 */
[----:B------:R-:W-:Y:S02]  /*b450*/  HADD2.F32 R72, -RZ, R71.H0_H0 ;  /* 0x20000047ff487230 */ /* 0x000fe40000004100 */
[C---:B------:R-:W-:Y:S01]  /*b460*/  FMUL.FTZ R73, R52.reuse, R73 ;  /* 0x0000004934497220 */ /* 0x040fe20000410000 */
[----:B------:R-:W-:Y:S01]  /*b470*/  HADD2.F32 R69, -RZ, R50.H0_H0 ;  /* 0x20000032ff457230 */ /* 0x000fe20000004100 */
[----:B------:R-:W-:Y:S01]  /*b480*/  F2FP.SATFINITE.E4M3.F32.PACK_AB_MERGE_C R78, R81, R78, RZ ;  /* 0x0000004e514e723e */ /* 0x000fe200048070ff */
[----:B------:R-:W-:Y:S02]  /*b490*/  HADD2.F32 R48, -RZ, R55.H0_H0 ;  /* 0x20000037ff307230 */ /* 0x000fe40000004100 */
[----:B------:R-:W-:Y:S01]  /*b4a0*/  FMUL.FTZ R85, R53, R72 ;  /* 0x0000004835557220 */ /* 0x000fe20000410000 */
[----:B------:R-:W-:Y:S02]  /*b4b0*/  HADD2.F32 R68, -RZ, R67.H0_H0 ;  /* 0x20000043ff447230 */ /* 0x000fe40000004100 */
[----:B------:R-:W-:Y:S01]  /*b4c0*/  FFMA.FTZ R83, R52, R69, -R83 ;  /* 0x0000004534537223 */ /* 0x000fe20000010853 */
[----:B------:R-:W-:-:S02]  /*b4d0*/  HADD2.F32 R55, -RZ, R55.H1_H1 ;  /* 0x30000037ff377230 */ /* 0x000fc40000004100 */
[C---:B------:R-:W-:Y:S01]  /*b4e0*/  FMUL.FTZ R82, R48.reuse, R72 ;  /* 0x0000004830527220 */ /* 0x040fe20000410000 */
[----:B------:R-:W-:Y:S02]  /*b4f0*/  HADD2.F32 R52, -RZ, R71.H1_H1 ;  /* 0x30000047ff347230 */ /* 0x000fe40000004100 */
[-C--:B------:R-:W-:Y:S01]  /*b500*/  FFMA.FTZ R85, R48, R68.reuse, R85 ;  /* 0x0000004430557223 */ /* 0x080fe20000010055 */
[----:B------:R-:W-:Y:S02]  /*b510*/  HADD2.F32 R51, -RZ, R51.H1_H1 ;  /* 0x30000033ff337230 */ /* 0x000fe40000004100 */
[----:B------:R-:W-:Y:S01]  /*b520*/  FFMA.FTZ R73, R66, R69, R73 ;  /* 0x0000004542497223 */ /* 0x000fe20000010049 */
[----:B------:R-:W-:Y:S02]  /*b530*/  HADD2.F32 R54, -RZ, R54.H1_H1 ;  /* 0x30000036ff367230 */ /* 0x000fe40000004100 */
[----:B------:R-:W-:Y:S01]  /*b540*/  FFMA.FTZ R82, R53, R68, -R82 ;  /* 0x0000004435527223 */ /* 0x000fe20000010852 */
[----:B------:R-:W-:-:S02]  /*b550*/  HADD2.F32 R70, -RZ, R70.H1_H1 ;  /* 0x30000046ff467230 */ /* 0x000fc40000004100 */
[-C--:B------:R-:W-:Y:S01]  /*b560*/  FMUL.FTZ R66, R55, R52.reuse ;  /* 0x0000003437427220 */ /* 0x080fe20000410000 */
[----:B------:R-:W-:Y:S02]  /*b570*/  HADD2.F32 R49, -RZ, R49.H1_H1 ;  /* 0x30000031ff317230 */ /* 0x000fe40000004100 */
[----:B------:R-:W-:Y:S01]  /*b580*/  FMUL.FTZ R68, R51, R52 ;  /* 0x0000003433447220 */ /* 0x000fe20000410000 */
[----:B------:R-:W-:Y:S02]  /*b590*/  HADD2.F32 R48, -RZ, R67.H1_H1 ;  /* 0x30000043ff307230 */ /* 0x000fe40000004100 */
[-C--:B------:R-:W-:Y:S01]  /*b5a0*/  FMUL.FTZ R52, R54, R70.reuse ;  /* 0x0000004636347220 */ /* 0x080fe20000410000 */
[----:B------:R-:W-:Y:S02]  /*b5b0*/  HADD2.F32 R50, -RZ, R50.H1_H1 ;  /* 0x30000032ff327230 */ /* 0x000fe40000004100 */
[----:B------:R-:W-:Y:S01]  /*b5c0*/  FMUL.FTZ R53, R49, R70 ;  /* 0x0000004631357220 */ /* 0x000fe20000410000 */
[----:B------:R-:W-:Y:S01]  /*b5d0*/  F2FP.SATFINITE.E4M3.F32.PACK_AB_MERGE_C R79, R80, R79, RZ ;  /* 0x0000004f504f723e */ /* 0x000fe200048070ff */
[-C--:B------:R-:W-:Y:S01]  /*b5e0*/  FFMA.FTZ R51, R51, R48.reuse, -R66 ;  /* 0x0000003033337223 */ /* 0x080fe20000010842 */
[----:B------:R-:W-:Y:S01]  /*b5f0*/  FFMA.FTZ R68, R55, R48, R68 ;  /* 0x0000003037447223 */ /* 0x000fe20000010044 */
[-C--:B------:R-:W-:Y:S01]  /*b600*/  FFMA.FTZ R52, R49, R50.reuse, -R52 ;  /* 0x0000003231347223 */ /* 0x080fe20000010834 */
[----:B------:R-:W-:Y:S01]  /*b610*/  FFMA.FTZ R50, R54, R50, R53 ;  /* 0x0000003236327223 */ /* 0x000fe20000010035 */
[----:B------:R-:W-:Y:S01]  /*b620*/  F2FP.SATFINITE.E4M3.F32.PACK_AB_MERGE_C R49, R75, R76, R78 ;  /* 0x0000004c4b31723e */ /* 0x000fe2000480704e */
[----:B------:R-:W-:Y:S01]  /*b630*/  IMAD.MOV.U32 R54, RZ, RZ, R64 ;  /* 0x000000ffff367224 */ /* 0x000fe200078e0040 */
[----:B------:R-:W-:-:S02]  /*b640*/  F2FP.SATFINITE.E4M3.F32.PACK_AB_MERGE_C R51, R51, R82, RZ ;  /* 0x000000523333723e */ /* 0x000fc400048070ff */
[----:B------:R-:W-:Y:S02]  /*b650*/  F2FP.SATFINITE.E4M3.F32.PACK_AB_MERGE_C R68, R68, R85, RZ ;  /* 0x000000554444723e */ /* 0x000fe400048070ff */
[----:B------:R-:W-:Y:S01]  /*b660*/  F2FP.SATFINITE.E4M3.F32.PACK_AB_MERGE_C R51, R52, R83, R51 ;  /* 0x000000533433723e */ /* 0x000fe20004807033 */
[----:B------:R-:W-:Y:S01]  /*b670*/  IMAD.MOV.U32 R52, RZ, RZ, R63 ;  /* 0x000000ffff347224 */ /* 0x000fe200078e003f */
[----:B------:R-:W-:Y:S01]  /*b680*/  F2FP.SATFINITE.E4M3.F32.PACK_AB_MERGE_C R55, R50, R73, R68 ;  /* 0x000000493237723e */ /* 0x000fe20004807044 */
[----:B------:R-:W-:Y:S01]  /*b690*/  IMAD.MOV.U32 R50, RZ, RZ, R65 ;  /* 0x000000ffff327224 */ /* 0x000fe200078e0041 */
[----:B------:R-:W-:Y:S02]  /*b6a0*/  F2FP.SATFINITE.E4M3.F32.PACK_AB_MERGE_C R53, R77, R74, R79 ;  /* 0x0000004a4d35723e */ /* 0x000fe4000480704f */
[----:B------:R-:W-:-:S07]  /*b6b0*/  MOV R48, R62 ;  /* 0x0000003e00307202 */ /* 0x000fce0000000f00 */
.L_x_413:
[----:B------:R-:W-:Y:S05]  /*b6c0*/  BSYNC B1 ;  /* 0x0000000000017941 */ /* 0x000fea0003800000 */
.L_x_412:
[----:B-1----:R3:W-:Y:S01]  /*b6d0*/  STG.E.128 desc[UR42][R58.64], R48 ;  /* 0x000000303a007986 */ /* 0x0027e2000c101d2a */
[----:B------:R-:W-:-:S13]  /*b6e0*/  ISETP.GE.AND P2, PT, R61, R133, PT ;  /* 0x000000853d00720c */ /* 0x000fda0003f46270 */
[----:B------:R-:W-:Y:S05]  /*b6f0*/  @P2 BRA `(.L_x_390) ;  /* 0x00000004006c2947 */ /* 0x000fea0003800000 */
[--C-:B---3--:R-:W-:Y:S02]  /*b700*/  SHF.R.S32.HI R48, RZ, 0x1f, R61.reuse ;  /* 0x0000001fff307819 */ /* 0x108fe4000001143d */
[----:B------:R-:W-:-:S04]  /*b710*/  IADD3 R61, P2, P3, R102, R120, R61 ;  /* 0x00000078663d7210 */ /* 0x000fc80007b5e03d */
[----:B------:R-:W-:Y:S02]  /*b720*/  IADD3.X R60, R41, R60, R48, P2, P3 ;  /* 0x0000003c293c7210 */ /* 0x000fe400017e6430 */
[----:B------:R-:W-:-:S04]  /*b730*/  IADD3 R56, P2, R61, R56, RZ ;  /* 0x000000383d387210 */ /* 0x000fc80007f5e0ff */
[----:B------:R-:W-:-:S05]  /*b740*/  IADD3.X R57, R60, R57, RZ, P2, !PT ;  /* 0x000000393c397210 */ /* 0x000fca00017fe4ff */
[----:B--2---:R4:W-:Y:S01]  /*b750*/  STG.E.128 desc[UR42][R56.64], R52 ;  /* 0x0000003438007986 */ /* 0x0049e2000c101d2a */
[----:B------:R-:W-:Y:S05]  /*b760*/  BRA `(.L_x_390) ;  /* 0x0000000400507947 */ /* 0x000fea0003800000 */
.L_x_353:
[----:B------:R-:W-:-:S06]  /*b770*/  UISETP.NE.AND UP0, UPT, UR47, 0x3, UPT ;  /* 0x000000032f00788c */ /* 0x000fcc000bf05270 */
[----:B------:R-:W-:-:S13]  /*b780*/  PLOP3.LUT P5, PT, PT, PT, UP0, 0x80, 0x0 ;  /* 0x000000000000781c */ /* 0x000fda0003faf008 */
[----:B------:R-:W-:Y:S05]  /*b790*/  @!P5 BRA `(.L_x_414) ;  /* 0x000000000004d947 */ /* 0x000fea0003800000 */
[----:B------:R-:W-:Y:S01]  /*b7a0*/  BPT.TRAP 0x1 ;  /* 0x000000040000795c */ /* 0x000fe20000300000 */
.L_x_414:
[----:B------:R-:W-:Y:S01]  /*b7b0*/  IMAD R110, R232, 0x8, R22 ;  /* 0x00000008e86e7824 */ /* 0x000fe200078e0216 */
[----:B------:R-:W-:Y:S01]  /*b7c0*/  SHF.L.U32 R124, R234, 0x1f, RZ ;  /* 0x0000001fea7c7819 */ /* 0x000fe200000006ff */
[----:B------:R-:W-:Y:S01]  /*b7d0*/  IMAD R115, R25, -0x80, R2 ;  /* 0xffffff8019737824 */ /* 0x000fe200078e0202 */
[----:B------:R-:W-:Y:S01]  /*b7e0*/  BSSY B1, `(.L_x_415) ;  /* 0x0000006000017945 */ /* 0x000fe20003800000 */
[----:B------:R-:W-:Y:S01]  /*b7f0*/  SHF.R.S32.HI R48, RZ, 0x1f, R25 ;  /* 0x0000001fff307819 */ /* 0x000fe20000011419 */
[----:B------:R-:W0:Y:S01]  /*b800*/  SYNCS.PHASECHK.TRANS64.TRYWAIT P2, [R110+URZ+0x38890], R124 ;  /* 0x0388907c6e0075a7 */ /* 0x000e22000804017f */
[----:B------:R-:W-:Y:S01]  /*b810*/  IMAD R49, R3, R25, RZ ;  /* 0x0000001903317224 */ /* 0x000fe200078e02ff */
[----:B------:R-:W-:Y:S01]  /*b820*/  VIMNMX R115, R115, 0x80, PT ;  /* 0x0000008073737848 */ /* 0x000fe20003fe0100 */
[----:B0-----:R-:W-:Y:S06]  /*b830*/  @!P2 BRA `(.L_x_416) ;  /* 0x0000019c00f0a947 */ /* 0x001fec0003800000 */
.L_x_661:
[----:B------:R-:W-:Y:S05]  /*b840*/  BSYNC B1 ;  /* 0x0000000000017941 */ /* 0x000fea0003800000 */
.L_x_415:
[----:B------:R-:W-:Y:S01]  /*b850*/  ISETP.GE.AND P2, PT, R23, R115, PT ;  /* 0x000000731700720c */ /* 0x000fe20003f46270 */
[----:B------:R-:W-:Y:S01]  /*b860*/  IMAD R49, R48, R129, R49 ;  /* 0x0000008130317224 */ /* 0x000fe200078e0231 */
[----:B------:R-:W-:Y:S01]  /*b870*/  BSSY B1, `(.L_x_417) ;  /* 0x000000e000017945 */ /* 0x000fe20003800000 */
[----:B------:R-:W-:-:S04]  /*b880*/  IMAD.WIDE.U32 R56, R129, R25, RZ ;  /* 0x0000001981387225 */ /* 0x000fc800078e00ff */
[----:B------:R-:W-:-:S06]  /*b890*/  IMAD.IADD R63, R49, 0x1, R57 ;  /* 0x00000001313f7824 */ /* 0x000fcc00078e0239 */
[----:B------:R-:W-:Y:S05]  /*b8a0*/  @P2 BRA `(.L_x_418) ;  /* 0x0000000000282947 */ /* 0x000fea0003800000 */
[----:B------:R-:W1:Y:S01]  /*b8b0*/  @!P0 LDS.128 R48, [R114+0x28400] ;  /* 0x0284000072308984 */ /* 0x000e620000000c00 */
[----:B------:R-:W2:Y:S03]  /*b8c0*/  @!P0 LDC.64 R58, c[0x0][0x2e8] ;  /* 0x0000ba00ff3a8b82 */ /* 0x000ea60000000a00 */
[----:B------:R-:W3:Y:S05]  /*b8d0*/  @!P1 LDS.128 R52, [R114+0x2c400] ;  /* 0x02c4000072349984 */ /* 0x000eea0000000c00 */
[----:B------:R-:W4:Y:S01]  /*b8e0*/  @!P1 LDC.64 R60, c[0x0][0x2e8] ;  /* 0x0000ba00ff3c9b82 */ /* 0x000f220000000a00 */
[----:B--2---:R-:W-:-:S04]  /*b8f0*/  @!P0 IADD3 R58, P2, P3, R56, R58, R39 ;  /* 0x0000003a383a8210 */ /* 0x004fc80007b5e027 */
[----:B------:R-:W-:Y:S02]  /*b900*/  @!P0 IADD3.X R59, R63, R59, R44, P2, P3 ;  /* 0x0000003b3f3b8210 */ /* 0x000fe400017e642c */
[----:B----4-:R-:W-:-:S04]  /*b910*/  @!P1 IADD3 R60, P2, P3, R43, R60, R56 ;  /* 0x0000003c2b3c9210 */ /* 0x010fc80007b5e038 */
[----:B------:R-:W-:Y:S01]  /*b920*/  @!P1 IADD3.X R61, R108, R61, R63, P2, P3 ;  /* 0x0000003d6c3d9210 */ /* 0x000fe200017e643f */
[----:B-1----:R1:W-:Y:S04]  /*b930*/  @!P0 STG.E.128 desc[UR42][R58.64], R48 ;  /* 0x000000303a008986 */ /* 0x0023e8000c101d2a */
[----:B---3--:R1:W-:Y:S04]  /*b940*/  @!P1 STG.E.128 desc[UR42][R60.64], R52 ;  /* 0x000000343c009986 */ /* 0x0083e8000c101d2a */
.L_x_418:
[----:B------:R-:W-:Y:S05]  /*b950*/  BSYNC B1 ;  /* 0x0000000000017941 */ /* 0x000fea0003800000 */
.L_x_417:
[----:B-1----:R-:W-:Y:S01]  /*b960*/  VIADD R48, R23, 0x20 ;  /* 0x0000002017307836 */ /* 0x002fe20000000000 */
[----:B------:R-:W-:Y:S04]  /*b970*/  BSSY B1, `(.L_x_419) ;  /* 0x000000f000017945 */ /* 0x000fe80003800000 */
[----:B------:R-:W-:-:S13]  /*b980*/  ISETP.GE.AND P2, PT, R48, R115, PT ;  /* 0x000000733000720c */ /* 0x000fda0003f46270 */
[----:B------:R-:W-:Y:S05]  /*b990*/  @P2 BRA `(.L_x_420) ;  /* 0x0000000000302947 */ /* 0x000fea0003800000 */
[----:B------:R-:W1:Y:S01]  /*b9a0*/  @!P0 LDC.64 R58, c[0x0][0x2e8] ;  /* 0x0000ba00ff3a8b82 */ /* 0x000e620000000a00 */
[----:B------:R-:W-:Y:S01]  /*b9b0*/  IADD3 R48, P2, R90, R56, RZ ;  /* 0x000000385a307210 */ /* 0x000fe20007f5e0ff */
[----:B------:R-:W-:Y:S03]  /*b9c0*/  @!P1 LDS.128 R52, [R114+0x2d400] ;  /* 0x02d4000072349984 */ /* 0x000fe60000000c00 */
[----:B------:R-:W-:-:S03]  /*b9d0*/  IADD3.X R49, R63, R91, RZ, P2, !PT ;  /* 0x0000005b3f317210 */ /* 0x000fc600017fe4ff */
[----:B------:R-:W2:Y:S01]  /*b9e0*/  @!P1 LDC.64 R60, c[0x0][0x2e8] ;  /* 0x0000ba00ff3c9b82 */ /* 0x000ea20000000a00 */
[----:B-1----:R-:W-:-:S04]  /*b9f0*/  @!P0 IADD3 R58, P2, P3, R48, R58, R39 ;  /* 0x0000003a303a8210 */ /* 0x002fc80007b5e027 */
[----:B------:R-:W-:Y:S02]  /*ba00*/  @!P0 IADD3.X R59, R49, R59, R44, P2, P3 ;  /* 0x0000003b313b8210 */ /* 0x000fe400017e642c */
[----:B--2---:R-:W-:-:S04]  /*ba10*/  @!P1 IADD3 R60, P2, P3, R43, R60, R48 ;  /* 0x0000003c2b3c9210 */ /* 0x004fc80007b5e030 */
[----:B------:R-:W-:Y:S02]  /*ba20*/  @!P1 IADD3.X R61, R108, R61, R49, P2, P3 ;  /* 0x0000003d6c3d9210 */ /* 0x000fe400017e6431 */
[----:B------:R-:W1:Y:S04]  /*ba30*/  @!P0 LDS.128 R48, [R114+0x29400] ;  /* 0x0294000072308984 */ /* 0x000e680000000c00 */
[----:B-1----:R1:W-:Y:S04]  /*ba40*/  @!P0 STG.E.128 desc[UR42][R58.64], R48 ;  /* 0x000000303a008986 */ /* 0x0023e8000c101d2a */
[----:B------:R1:W-:Y:S02]  /*ba50*/  @!P1 STG.E.128 desc[UR42][R60.64], R52 ;  /* 0x000000343c009986 */ /* 0x0003e4000c101d2a */
.L_x_420:
[----:B------:R-:W-:Y:S05]  /*ba60*/  BSYNC B1 ;  /* 0x0000000000017941 */ /* 0x000fea0003800000 */
.L_x_419:
[----:B-1----:R-:W-:Y:S01]  /*ba70*/  VIADD R48, R23, 0x40 ;  /* 0x0000004017307836 */ /* 0x002fe20000000000 */
[----:B------:R-:W-:Y:S04]  /*ba80*/  BSSY B1, `(.L_x_421) ;  /* 0x000000f000017945 */ /* 0x000fe80003800000 */
[----:B------:R-:W-:-:S13]  /*ba90*/  ISETP.GE.AND P2, PT, R48, R115, PT ;  /* 0x000000733000720c */ /* 0x000fda0003f46270 */
[----:B------:R-:W-:Y:S05]  /*baa0*/  @P2 BRA `(.L_x_422) ;  /* 0x0000000000302947 */ /* 0x000fea0003800000 */
[----:B------:R-:W1:Y:S01]  /*bab0*/  @!P0 LDC.64 R58, c[0x0][0x2e8] ;  /* 0x0000ba00ff3a8b82 */ /* 0x000e620000000a00 */
[----:B------:R-:W-:Y:S01]  /*bac0*/  LEA R48, P2, R104, R56, 0x6 ;  /* 0x0000003868307211 */ /* 0x000fe200078430ff */
[----:B------:R-:W-:Y:S04]  /*bad0*/  @!P1 LDS.128 R52, [R114+0x2e400] ;  /* 0x02e4000072349984 */ /* 0x000fe80000000c00 */
[----:B------:R-:W-:Y:S02]  /*bae0*/  IMAD.X R49, R63, 0x1, R33, P2 ;  /* 0x000000013f317824 */ /* 0x000fe400010e0621 */
        /* <DEDUP_REMOVED lines=8> */
.L_x_422:
[----:B------:R-:W-:Y:S05]  /*bb70*/  BSYNC B1 ;  /* 0x0000000000017941 */ /* 0x000fea0003800000 */
.L_x_421:
[----:B-1----:R-:W-:-:S05]  /*bb80*/  VIADD R48, R23, 0x60 ;  /* 0x0000006017307836 */ /* 0x002fca0000000000 */
[----:B------:R-:W-:-:S13]  /*bb90*/  ISETP.GE.AND P2, PT, R48, R115, PT ;  /* 0x000000733000720c */ /* 0x000fda0003f46270 */
[----:B------:R-:W-:Y:S05]  /*bba0*/  @P2 BRA `(.L_x_390) ;  /* 0x0000000000402947 */ /* 0x000fea0003800000 */
[----:B------:R-:W1:Y:S01]  /*bbb0*/  LDC.64 R50, c[0x0][0x300] ;  /* 0x0000c000ff327b82 */ /* 0x000e620000000a00 */
[----:B------:R-:W-:Y:S01]  /*bbc0*/  MOV R58, R56 ;  /* 0x00000038003a7202 */ /* 0x000fe20000000f00 */
[----:B------:R-:W-:Y:S01]  /*bbd0*/  IMAD.MOV.U32 R59, RZ, RZ, R63 ;  /* 0x000000ffff3b7224 */ /* 0x000fe200078e003f */
[----:B------:R-:W-:Y:S05]  /*bbe0*/  @!P1 LDS.128 R52, [R114+0x2f400] ;  /* 0x02f4000072349984 */ /* 0x000fea0000000c00 */
[----:B------:R-:W2:Y:S01]  /*bbf0*/  @!P0 LDC.64 R48, c[0x0][0x2e8] ;  /* 0x0000ba00ff308b82 */ /* 0x000ea20000000a00 */
[----:B-1----:R-:W-:-:S04]  /*bc00*/  IMAD.WIDE.U32 R58, R50, 0x60, R58 ;  /* 0x00000060323a7825 */ /* 0x002fc800078e003a */
[----:B------:R-:W-:-:S04]  /*bc10*/  IMAD R51, R51, 0x60, RZ ;  /* 0x0000006033337824 */ /* 0x000fc800078e02ff */
[----:B------:R-:W-:Y:S01]  /*bc20*/  IMAD.IADD R51, R59, 0x1, R51 ;  /* 0x000000013b337824 */ /* 0x000fe200078e0233 */
[----:B--2---:R-:W-:-:S04]  /*bc30*/  @!P0 IADD3 R56, P2, P3, R58, R48, R39 ;  /* 0x000000303a388210 */ /* 0x004fc80007b5e027 */
[----:B------:R-:W-:Y:S02]  /*bc40*/  @!P0 IADD3.X R57, R51, R49, R44, P2, P3 ;  /* 0x0000003133398210 */ /* 0x000fe400017e642c */
[----:B------:R-:W1:Y:S02]  /*bc50*/  @!P1 LDC.64 R48, c[0x0][0x2e8] ;  /* 0x0000ba00ff309b82 */ /* 0x000e640000000a00 */
[----:B-1----:R-:W-:-:S04]  /*bc60*/  @!P1 IADD3 R58, P2, P3, R43, R48, R58 ;  /* 0x000000302b3a9210 */ /* 0x002fc80007b5e03a */
[----:B------:R-:W-:Y:S02]  /*bc70*/  @!P1 IADD3.X R59, R108, R49, R51, P2, P3 ;  /* 0x000000316c3b9210 */ /* 0x000fe400017e6433 */
[----:B------:R-:W1:Y:S04]  /*bc80*/  @!P0 LDS.128 R48, [R114+0x2b400] ;  /* 0x02b4000072308984 */ /* 0x000e680000000c00 */
[----:B-1----:R1:W-:Y:S04]  /*bc90*/  @!P0 STG.E.128 desc[UR42][R56.64], R48 ;  /* 0x0000003038008986 */ /* 0x0023e8000c101d2a */
[----:B------:R1:W-:Y:S02]  /*bca0*/  @!P1 STG.E.128 desc[UR42][R58.64], R52 ;  /* 0x000000343a009986 */ /* 0x0003e4000c101d2a */
.L_x_390:
[----:B------:R-:W-:Y:S05]  /*bcb0*/  BSYNC B0 ;  /* 0x0000000000007941 */ /* 0x000fea0003800000 */
.L_x_352:
[----:B01234-:R-:W0:Y:S01]  /*bcc0*/  S2R R48, SR_TID.X ;  /* 0x0000000000307919 */ /* 0x01fe220000002100 */
[----:B------:R-:W-:Y:S01]  /*bcd0*/  @!PT LDS RZ, [RZ] ;  /* 0x00000000fffff984 */ /* 0x000fe20000000800 */
[----:B------:R-:W-:Y:S01]  /*bce0*/  @!PT LDS RZ, [RZ] ;  /* 0x00000000fffff984 */ /* 0x000fe20000000800 */
[----:B------:R-:W-:Y:S01]  /*bcf0*/  @!PT LDS RZ, [RZ] ;  /* 0x00000000fffff984 */ /* 0x000fe20000000800 */
[----:B------:R-:W-:Y:S01]  /*bd00*/  @!PT LDS RZ, [RZ] ;  /* 0x00000000fffff984 */ /* 0x000fe20000000800 */
[----:B------:R1:W-:Y:S06]  /*bd10*/  MEMBAR.ALL.CTA ;  /* 0x0000000000007992 */ /* 0x0003ec0000008000 */
[----:B-1----:R-:W1:Y:S01]  /*bd20*/  FENCE.VIEW.ASYNC.S ;  /* 0x00000000000073c6 */ /* 0x002e620000000000 */
[----:B------:R-:W-:Y:S05]  /*bd30*/  WARPSYNC.ALL ;  /* 0x0000000000007948 */ /* 0x000fea0003800000 */
[----:B------:R-:W-:Y:S01]  /*bd40*/  BSSY B0, `(.L_x_423) ;  /* 0x0000009000007945 */ /* 0x000fe20003800000 */
[----:B0-----:R-:W-:Y:S01]  /*bd50*/  LOP3.LUT R48, R48, 0x7f, RZ, 0xc0, !PT ;  /* 0x0000007f30307812 */ /* 0x001fe200078ec0ff */
[----:B-1----:R0:W-:Y:S03]  /*bd60*/  BAR.SYNC.DEFER_BLOCKING R128, 0x80 ;  /* 0x000200800000751d */ /* 0x0021e60000010000 */
[----:B------:R-:W-:-:S13]  /*bd70*/  ISETP.NE.AND P2, PT, R48, RZ, PT ;  /* 0x000000ff3000720c */ /* 0x000fda0003f45270 */
[----:B------:R-:W-:-:S05]  /*bd80*/  @!P2 VIADD R48, R110, 0x388a0 ;  /* 0x000388a06e30a836 */ /* 0x000fca0000000000 */
[----:B------:R-:W-:-:S04]  /*bd90*/  @!P2 PRMT R48, RZ, 0x654, R48 ;  /* 0x00000654ff30a816 */ /* 0x000fc80000000030 */
[----:B------:R0:W-:Y:S01]  /*bda0*/  @!P2 SYNCS.ARRIVE.TRANS64.RED.A1T0 RZ, [R48+URZ], RZ ;  /* 0x000000ff30ffa9a7 */ /* 0x0001e2000810043f */
[----:B------:R-:W-:Y:S05]  /*bdb0*/  @!P5 BRA `(.L_x_424) ;  /* 0x000000000004d947 */ /* 0x000fea0003800000 */
[----:B------:R-:W-:Y:S01]  /*bdc0*/  BPT.TRAP 0x1 ;  /* 0x000000040000795c */ /* 0x000fe20000300000 */
.L_x_424:
[----:B------:R-:W-:Y:S05]  /*bdd0*/  BSYNC B0 ;  /* 0x0000000000007941 */ /* 0x000fea0003800000 */
.L_x_423:
[----:B------:R-:W1:Y:S01]  /*bde0*/  SYNCS.PHASECHK.TRANS64.TRYWAIT P3, [R110+URZ+0x388b0], R124 ;  /* 0x0388b07c6e0075a7 */ /* 0x000e62000806017f */
[----:B------:R-:W-:Y:S01]  /*bdf0*/  ULDC UR41, c[0x0][0x2f4] ;  /* 0x0000bd0000297ab9 */ /* 0x000fe20000000800 */
[----:B------:R-:W-:Y:S01]  /*be00*/  ULDC.64 UR36, c[0x0][0x328] ;  /* 0x0000ca0000247ab9 */ /* 0x000fe20000000a00 */
[----:B------:R-:W-:Y:S01]  /*be10*/  ULDC.64 UR38, c[0x0][0x318] ;  /* 0x0000c60000267ab9 */ /* 0x000fe20000000a00 */
[----:B------:R-:W-:Y:S04]  /*be20*/  BSSY B0, `(.L_x_425) ;  /* 0x0000002000007945 */ /* 0x000fe80003800000 */
[----:B-1----:R-:W-:Y:S05]  /*be30*/  @!P3 BRA `(.L_x_426) ;  /* 0x000001980084b947 */ /* 0x002fea0003800000 */
.L_x_662:
[----:B------:R-:W-:Y:S05]  /*be40*/  BSYNC B0 ;  /* 0x0000000000007941 */ /* 0x000fea0003800000 */
.L_x_425:
[----:B------:R-:W-:Y:S01]  /*be50*/  ISETP.GE.AND P3, PT, R23, R115, PT ;  /* 0x000000731700720c */ /* 0x000fe20003f66270 */
[----:B------:R-:W-:Y:S01]  /*be60*/  BSSY B0, `(.L_x_427) ;  /* 0x0000010000007945 */ /* 0x000fe20003800000 */
[----:B------:R-:W-:-:S11]  /*be70*/  IMAD.WIDE R52, R25, 0x80, R88 ;  /* 0x0000008019347825 */ /* 0x000fd600078e0258 */
[----:B------:R-:W-:Y:S05]  /*be80*/  @P3 BRA `(.L_x_428) ;  /* 0x0000000000343947 */ /* 0x000fea0003800000 */
[----:B0-----:R-:W-:Y:S01]  /*be90*/  MOV R48, R100 ;  /* 0x0000006400307202 */ /* 0x001fe20000000f00 */
[----:B------:R-:W-:Y:S02]  /*bea0*/  IMAD.MOV.U32 R49, RZ, RZ, R109 ;  /* 0x000000ffff317224 */ /* 0x000fe400078e006d */
[----:B------:R-:W-:Y:S02]  /*beb0*/  IMAD R51, R53, UR36, RZ ;  /* 0x0000002435337c24 */ /* 0x000fe4000f8e02ff */
[----:B------:R-:W-:-:S04]  /*bec0*/  IMAD.WIDE.U32 R48, R52, UR36, R48 ;  /* 0x0000002434307c25 */ /* 0x000fc8000f8e0030 */
[----:B------:R-:W-:Y:S01]  /*bed0*/  IMAD R51, R52, UR37, R51 ;  /* 0x0000002534337c24 */ /* 0x000fe2000f8e0233 */
[----:B------:R-:W-:-:S04]  /*bee0*/  IADD3 R54, P3, R48, UR38, RZ ;  /* 0x0000002630367c10 */ /* 0x000fc8000ff7e0ff */
[----:B------:R-:W-:Y:S02]  /*bef0*/  IADD3.X R55, R49, UR39, R51, P3, !PT ;  /* 0x0000002731377c10 */ /* 0x000fe40009ffe433 */
[----:B------:R-:W-:-:S13]  /*bf00*/  ISETP.GE.AND P3, PT, R16, UR41, PT ;  /* 0x0000002910007c0c */ /* 0x000fda000bf66270 */
[----:B------:R-:W0:Y:S04]  /*bf10*/  @!P3 LDS.128 R48, [R114+0x10400] ;  /* 0x010400007230b984 */ /* 0x000e280000000c00 */
[----:B0-----:R-:W-:Y:S01]  /*bf20*/  @!P3 STG.E.128 desc[UR42][R54.64], R48 ;  /* 0x000000303600b986 */ /* 0x001fe2000c101d2a */
[----:B------:R-:W-:-:S13]  /*bf30*/  ISETP.GE.AND P3, PT, R6, UR41, PT ;  /* 0x0000002906007c0c */ /* 0x000fda000bf66270 */
[----:B------:R-:W0:Y:S04]  /*bf40*/  @!P3 LDS.128 R48, [R114+0x14400] ;  /* 0x014400007230b984 */ /* 0x000e280000000c00 */
[----:B0-----:R2:W-:Y:S02]  /*bf50*/  @!P3 STG.E.128 desc[UR42][R54.64+0x80], R48 ;  /* 0x000080303600b986 */ /* 0x0015e4000c101d2a */
.L_x_428:
[----:B------:R-:W-:Y:S05]  /*bf60*/  BSYNC B0 ;  /* 0x0000000000007941 */ /* 0x000fea0003800000 */
.L_x_427:
[----:B0-2---:R-:W-:Y:S01]  /*bf70*/  VIADD R48, R23, 0x20 ;  /* 0x0000002017307836 */ /* 0x005fe20000000000 */
[----:B------:R-:W-:Y:S04]  /*bf80*/  BSSY B0, `(.L_x_429) ;  /* 0x0000012000007945 */ /* 0x000fe80003800000 */
[----:B------:R-:W-:-:S13]  /*bf90*/  ISETP.GE.AND P3, PT, R48, R115, PT ;  /* 0x000000733000720c */ /* 0x000fda0003f66270 */
[----:B------:R-:W-:Y:S05]  /*bfa0*/  @P3 BRA `(.L_x_430) ;  /* 0x00000000003c3947 */ /* 0x000fea0003800000 */
[----:B------:R-:W-:Y:S01]  /*bfb0*/  IADD3 R51, P3, R52, 0x20, RZ ;  /* 0x0000002034337810 */ /* 0x000fe20007f7e0ff */
[----:B------:R-:W-:Y:S01]  /*bfc0*/  IMAD.MOV.U32 R49, RZ, RZ, R109 ;  /* 0x000000ffff317224 */ /* 0x000fe200078e006d */
[----:B------:R-:W-:-:S03]  /*bfd0*/  MOV R48, R100 ;  /* 0x0000006400307202 */ /* 0x000fc60000000f00 */
[----:B------:R-:W-:Y:S02]  /*bfe0*/  IMAD.X R50, RZ, RZ, R53, P3 ;  /* 0x000000ffff327224 */ /* 0x000fe400018e0635 */
[----:B------:R-:W-:-:S04]  /*bff0*/  IMAD.WIDE.U32 R48, R51, UR36, R48 ;  /* 0x0000002433307c25 */ /* 0x000fc8000f8e0030 */
[----:B------:R-:W-:Y:S01]  /*c000*/  IMAD R50, R50, UR36, RZ ;  /* 0x0000002432327c24 */ /* 0x000fe2000f8e02ff */
[----:B------:R-:W-:-:S03]  /*c010*/  IADD3 R54, P3, R48, UR38, RZ ;  /* 0x0000002630367c10 */ /* 0x000fc6000ff7e0ff */
[----:B------:R-:W-:-:S05]  /*c020*/  IMAD R51, R51, UR37, R50 ;  /* 0x0000002533337c24 */ /* 0x000fca000f8e0232 */
[----:B------:R-:W-:Y:S02]  /*c030*/  IADD3.X R55, R49, UR39, R51, P3, !PT ;  /* 0x0000002731377c10 */ /* 0x000fe40009ffe433 */
[----:B------:R-:W-:-:S13]  /*c040*/  ISETP.GE.AND P3, PT, R16, UR41, PT ;  /* 0x0000002910007c0c */ /* 0x000fda000bf66270 */
[----:B------:R-:W0:Y:S04]  /*c050*/  @!P3 LDS.128 R48, [R114+0x11400] ;  /* 0x011400007230b984 */ /* 0x000e280000000c00 */
[----:B0-----:R-:W-:Y:S01]  /*c060*/  @!P3 STG.E.128 desc[UR42][R54.64], R48 ;  /* 0x000000303600b986 */ /* 0x001fe2000c101d2a */
[----:B------:R-:W-:-:S13]  /*c070*/  ISETP.GE.AND P3, PT, R6, UR41, PT ;  /* 0x0000002906007c0c */ /* 0x000fda000bf66270 */
[----:B------:R-:W0:Y:S04]  /*c080*/  @!P3 LDS.128 R48, [R114+0x15400] ;  /* 0x015400007230b984 */ /* 0x000e280000000c00 */
[----:B0-----:R0:W-:Y:S02]  /*c090*/  @!P3 STG.E.128 desc[UR42][R54.64+0x80], R48 ;  /* 0x000080303600b986 */ /* 0x0011e4000c101d2a */
.L_x_430:
[----:B------:R-:W-:Y:S05]  /*c0a0*/  BSYNC B0 ;  /* 0x0000000000007941 */ /* 0x000fea0003800000 */
.L_x_429:
[----:B0-----:R-:W-:Y:S01]  /*c0b0*/  VIADD R48, R23, 0x40 ;  /* 0x0000004017307836 */ /* 0x001fe20000000000 */
        /* <DEDUP_REMOVED lines=18> */
.L_x_432:
[----:B------:R-:W-:Y:S05]  /*c1e0*/  BSYNC B0 ;  /* 0x0000000000007941 */ /* 0x000fea0003800000 */
.L_x_431:
        /* <DEDUP_REMOVED lines=9> */
[----:B------:R-:W-:-:S04]  /*c280*/  IMAD R52, R52, UR36, RZ ;  /* 0x0000002434347c24 */ /* 0x000fc8000f8e02ff */
        /* <DEDUP_REMOVED lines=9> */
.L_x_434:
[----:B------:R-:W-:Y:S05]  /*c320*/  BSYNC B0 ;  /* 0x0000000000007941 */ /* 0x000fea0003800000 */
.L_x_433:
[----:B------:R-:W-:Y:S01]  /*c330*/  @!PT LDS RZ, [RZ] ;  /* 0x00000000fffff984 */ /* 0x000fe20000000800 */
[----:B------:R-:W-:Y:S01]  /*c340*/  @!PT LDS RZ, [RZ] ;  /* 0x00000000fffff984 */ /* 0x000fe20000000800 */
[----:B------:R-:W-:Y:S01]  /*c350*/  @!PT LDS RZ, [RZ] ;  /* 0x00000000fffff984 */ /* 0x000fe20000000800 */
[----:B------:R-:W-:Y:S01]  /*c360*/  @!PT LDS RZ, [RZ] ;  /* 0x00000000fffff984 */ /* 0x000fe20000000800 */
[----:B------:R2:W-:Y:S06]  /*c370*/  MEMBAR.ALL.CTA ;  /* 0x0000000000007992 */ /* 0x0005ec0000008000 */
[----:B--2---:R-:W2:Y:S01]  /*c380*/  FENCE.VIEW.ASYNC.S ;  /* 0x00000000000073c6 */ /* 0x004ea20000000000 */
[----:B-1----:R-:W-:Y:S01]  /*c390*/  @!P2 VIADD R110, R110, 0x388c0 ;  /* 0x000388c06e6ea836 */ /* 0x002fe20000000000 */
[----:B--2---:R1:W-:Y:S01]  /*c3a0*/  BAR.SYNC.DEFER_BLOCKING R128, 0x80 ;  /* 0x000200800000751d */ /* 0x0043e20000010000 */
[----:B------:R-:W-:Y:S01]  /*c3b0*/  ISETP.NE.AND P3, PT, R111, RZ, PT ;  /* 0x000000ff6f00720c */ /* 0x000fe20003f65270 */
[----:B------:R-:W-:-:S02]  /*c3c0*/  VIADD R232, R232, 0x1 ;  /* 0x00000001e8e87836 */ /* 0x000fc40000000000 */
[----:B------:R-:W-:-:S04]  /*c3d0*/  @!P2 PRMT R110, RZ, 0x654, R110 ;  /* 0x00000654ff6ea816 */ /* 0x000fc8000000006e */
[----:B------:R1:W-:Y:S01]  /*c3e0*/  @!P2 SYNCS.ARRIVE.TRANS64.RED.A1T0 RZ, [R110+URZ], RZ ;  /* 0x000000ff6effa9a7 */ /* 0x0003e2000810043f */
[----:B------:R-:W-:-:S04]  /*c3f0*/  ISETP.NE.AND P2, PT, R232, 0x2, PT ;  /* 0x00000002e800780c */ /* 0x000fc80003f45270 */
[----:B0-----:R-:W-:Y:S02]  /*c400*/  SEL R49, RZ, 0x1, P2 ;  /* 0x00000001ff317807 */ /* 0x001fe40001000000 */
[----:B------:R-:W-:Y:S02]  /*c410*/  SEL R232, R232, RZ, P2 ;  /* 0x000000ffe8e87207 */ /* 0x000fe40001000000 */
[----:B------:R-:W-:Y:S01]  /*c420*/  LOP3.LUT R234, R234, R49, RZ, 0x3c, !PT ;  /* 0x00000031eaea7212 */ /* 0x000fe200078e3cff */
[----:B-1----:R-:W-:Y:S06]  /*c430*/  @P3 BRA `(.L_x_435) ;  /* 0xffffff6000803947 */ /* 0x002fec000383ffff */
[----:B------:R-:W0:Y:S01]  /*c440*/  S2R R48, SR_TID.X ;  /* 0x0000000000307919 */ /* 0x000e220000002100 */
[----:B------:R-:W-:Y:S02]  /*c450*/  PLOP3.LUT P0, PT, PT, PT, PT, 0x8, 0x0 ;  /* 0x000000000000781c */ /* 0x000fe40003f0e170 */
[----:B0-----:R-:W-:-:S04]  /*c460*/  SHF.R.U32.HI R48, RZ, 0x7, R48 ;  /* 0x00000007ff307819 */ /* 0x001fc80000011630 */
[----:B------:R-:W-:-:S13]  /*c470*/  ISETP.NE.AND P3, PT, R48, 0x1, PT ;  /* 0x000000013000780c */ /* 0x000fda0003f65270 */
[----:B------:R-:W-:Y:S06]  /*c480*/  @!P3 BAR.ARV 0x9, 0x100 ;  /* 0x024400000000bb1d */ /* 0x000fec0000002000 */
.L_x_347:
[----:B------:R-:W-:Y:S05]  /*c490*/  @P0 BRA `(.L_x_436) ;  /* 0x00000000000c0947 */ /* 0x000fea0003800000 */
[----:B------:R-:W0:Y:S01]  /*c4a0*/  FENCE.VIEW.ASYNC.G ;  /* 0x00000000000073c6 */ /* 0x000e220000000100 */
[----:B------:R-:W-:Y:S05]  /*c4b0*/  WARPSYNC.ALL ;  /* 0x0000000000007948 */ /* 0x000fea0003800000 */
[----:B0-----:R-:W-:Y:S06]  /*c4c0*/  BAR.ARV 0xc, 0x180 ;  /* 0x0306000000007b1d */ /* 0x001fec0000002000 */
.L_x_436:
[----:B------:R-:W2:Y:S01]  /*c4d0*/  LDL R0, [R1+0x40] ;  /* 0x0000400001007983 */ /* 0x000ea20000100800 */
[----:B------:R-:W-:Y:S01]  /*c4e0*/  ULDC.64 UR6, c[0x0][0x998] ;  /* 0x0002660000067ab9 */ /* 0x000fe20000000a00 */
[----:B------:R-:W-:Y:S02]  /*c4f0*/  ULDC.64 UR4, c[0x0][0x990] ;  /* 0x0002640000047ab9 */ /* 0x000fe40000000a00 */
[----:B------:R-:W3:Y:S04]  /*c500*/  LDL R3, [R1+0x1c] ;  /* 0x00001c0001037983 */ /* 0x000ee80000100800 */
[----:B------:R-:W4:Y:S01]  /*c510*/  LDL R14, [R1+0x8] ;  /* 0x00000800010e7983 */ /* 0x000f220000100800 */
[----:B------:R-:W-:Y:S02]  /*c520*/  ISETP.NE.U32.AND P1, PT, RZ, UR6, PT ;  /* 0x00000006ff007c0c */ /* 0x000fe4000bf25070 */
[----:B------:R-:W-:-:S02]  /*c530*/  ISETP.NE.U32.AND P0, PT, RZ, UR4, PT ;  /* 0x00000004ff007c0c */ /* 0x000fc4000bf05070 */
[----:B------:R-:W-:Y:S02]  /*c540*/  ISETP.NE.AND.EX P1, PT, RZ, UR7, PT, P1 ;  /* 0x00000007ff007c0c */ /* 0x000fe4000bf25310 */
[----:B------:R-:W-:-:S11]  /*c550*/  ISETP.NE.AND.EX P0, PT, RZ, UR5, PT, P0 ;  /* 0x00000005ff007c0c */ /* 0x000fd6000bf05300 */
[----:B------:R-:W2:Y:S08]  /*c560*/  @P1 LDC.64 R8, c[0x0][0x9b8] ;  /* 0x00026e00ff081b82 */ /* 0x000eb00000000a00 */
[----:B------:R-:W0:Y:S08]  /*c570*/  @P0 LDC.64 R6, c[0x0][0x9a8] ;  /* 0x00026a00ff060b82 */ /* 0x000e300000000a00 */
[----:B------:R-:W1:Y:S08]  /*c580*/  @P1 LDC.64 R10, c[0x0][0x9c0] ;  /* 0x00027000ff0a1b82 */ /* 0x000e700000000a00 */
[----:B------:R-:W1:Y:S01]  /*c590*/  @P0 LDC.64 R12, c[0x0][0x9b0] ;  /* 0x00026c00ff0c0b82 */ /* 0x000e620000000a00 */
[----:B--2---:R-:W-:-:S02]  /*c5a0*/  @P1 IMAD R2, R0, R8, RZ ;  /* 0x0000000800021224 */ /* 0x004fc400078e02ff */
[----:B0-----:R-:W-:Y:S02]  /*c5b0*/  @P0 IMAD R0, R0, R6, RZ ;  /* 0x0000000600000224 */ /* 0x001fe400078e02ff */
[C---:B---3--:R-:W-:Y:S02]  /*c5c0*/  @P1 IMAD R9, R3.reuse, R9, R2 ;  /* 0x0000000903091224 */ /* 0x048fe400078e0202 */
[----:B------:R-:W-:Y:S01]  /*c5d0*/  @P1 IMAD.WIDE.U32 R4, R3, R8, RZ ;  /* 0x0000000803041225 */ /* 0x000fe200078e00ff */
[----:B----4-:R-:W-:-:S03]  /*c5e0*/  @P1 SHF.R.S32.HI R15, RZ, 0x1f, R14 ;  /* 0x0000001fff0f1819 */ /* 0x010fc6000001140e */
[----:B------:R-:W-:Y:S01]  /*c5f0*/  @P0 IMAD R7, R3, R7, R0 ;  /* 0x0000000703070224 */ /* 0x000fe200078e0200 */
[----:B------:R-:W-:Y:S01]  /*c600*/  @P1 IADD3 R5, R5, R9, RZ ;  /* 0x0000000905051210 */ /* 0x000fe20007ffe0ff */
[----:B------:R-:W-:Y:S01]  /*c610*/  @P0 IMAD.WIDE.U32 R2, R3, R6, RZ ;  /* 0x0000000603020225 */ /* 0x000fe200078e00ff */
[----:B------:R-:W-:-:S03]  /*c620*/  @P0 SHF.R.S32.HI R9, RZ, 0x1f, R14 ;  /* 0x0000001fff090819 */ /* 0x000fc6000001140e */
[----:B-1----:R-:W-:Y:S02]  /*c630*/  @P1 IMAD R6, R15, R10, RZ ;  /* 0x0000000a0f061224 */ /* 0x002fe400078e02ff */
[----:B------:R-:W-:Y:S02]  /*c640*/  @P0 IMAD.IADD R3, R3, 0x1, R7 ;  /* 0x0000000103030824 */ /* 0x000fe400078e0207 */
[----:B------:R-:W-:Y:S02]  /*c650*/  @P0 IMAD R0, R9, R12, RZ ;  /* 0x0000000c09000224 */ /* 0x000fe400078e02ff */
[C---:B------:R-:W-:Y:S02]  /*c660*/  @P1 IMAD R11, R14.reuse, R11, R6 ;  /* 0x0000000b0e0b1224 */ /* 0x040fe400078e0206 */
[----:B------:R-:W-:-:S04]  /*c670*/  @P1 IMAD.WIDE.U32 R6, R14, R10, R4 ;  /* 0x0000000a0e061225 */ /* 0x000fc800078e0004 */
[----:B------:R-:W-:Y:S01]  /*c680*/  @P0 IMAD R9, R14, R13, R0 ;  /* 0x0000000d0e090224 */ /* 0x000fe200078e0200 */
[----:B------:R-:W-:Y:S01]  /*c690*/  @P1 LEA R8, P3, R6, UR6, 0x2 ;  /* 0x0000000606081c11 */ /* 0x000fe2000f8610ff */
[----:B------:R-:W-:Y:S01]  /*c6a0*/  @P0 IMAD.WIDE.U32 R2, R14, R12, R2 ;  /* 0x0000000c0e020225 */ /* 0x000fe200078e0002 */
[----:B------:R-:W-:-:S03]  /*c6b0*/  MOV R0, 0x3f800000 ;  /* 0x3f80000000007802 */ /* 0x000fc60000000f00 */
[----:B------:R-:W-:Y:S01]  /*c6c0*/  @P1 IMAD.IADD R5, R7, 0x1, R11 ;  /* 0x0000000107051824 */ /* 0x000fe200078e020b */
[----:B------:R-:W-:Y:S01]  /*c6d0*/  @P0 LEA R4, P2, R2, UR4, 0x2 ;  /* 0x0000000402040c11 */ /* 0x000fe2000f8410ff */
[----:B------:R-:W-:Y:S01]  /*c6e0*/  @P0 IMAD.IADD R3, R3, 0x1, R9 ;  /* 0x0000000103030824 */ /* 0x000fe200078e0209 */
[----:B------:R-:W-:Y:S02]  /*c6f0*/  ULDC UR4, c[0x0][0x988] ;  /* 0x0002620000047ab9 */ /* 0x000fe40000000800 */
[----:B------:R-:W-:Y:S02]  /*c700*/  @P1 LEA.HI.X R9, R6, UR7, R5, 0x2, P3 ;  /* 0x0000000706091c11 */ /* 0x000fe400098f1405 */
[----:B------:R-:W-:Y:S01]  /*c710*/  @P0 LEA.HI.X R5, R2, UR5, R3, 0x2, P2 ;  /* 0x0000000502050c11 */ /* 0x000fe200090f1403 */
[----:B------:R-:W-:Y:S02]  /*c720*/  IMAD.MOV.U32 R3, RZ, RZ, 0x3f800000 ;  /* 0x3f800000ff037424 */ /* 0x000fe400078e00ff */
[----:B------:R0:W2:Y:S04]  /*c730*/  @P1 LDG.E R0, desc[UR42][R8.64] ;  /* 0x0000002a08001981 */ /* 0x0000a8000c1e1900 */
[----:B------:R1:W2:Y:S01]  /*c740*/  @P0 LDG.E R3, desc[UR42][R4.64] ;  /* 0x0000002a04030981 */ /* 0x0002a2000c1e1900 */
[----:B------:R-:W-:Y:S01]  /*c750*/  ISETP.GE.AND P1, PT, R125, 0x1, PT ;  /* 0x000000017d00780c */ /* 0x000fe20003f26270 */
[----:B------:R-:W-:Y:S01]  /*c760*/  IMAD.MOV.U32 R20, RZ, RZ, RZ ;  /* 0x000000ffff147224 */ /* 0x000fe200078e00ff */
[----:B------:R-:W-:-:S02]  /*c770*/  PLOP3.LUT P0, PT, PT, PT, PT, 0x80, 0x0 ;  /* 0x000000000000781c */ /* 0x000fc40003f0f070 */
[----:B------:R-:W-:Y:S02]  /*c780*/  CS2R R138, SRZ ;  /* 0x00000000008a7805 */ /* 0x000fe4000001ff00 */
[----:B------:R-:W-:Y:S01]  /*c790*/  MOV R151, RZ ;  /* 0x000000ff00977202 */ /* 0x000fe20000000f00 */
[----:B------:R-:W-:Y:S01]  /*c7a0*/  IMAD.MOV.U32 R124, RZ, RZ, RZ ;  /* 0x000000ffff7c7224 */ /* 0x000fe200078e00ff */
[----:B------:R-:W-:Y:S01]  /*c7b0*/  CS2R R120, SRZ ;  /* 0x0000000000787805 */ /* 0x000fe2000001ff00 */
[----:B------:R-:W-:Y:S01]  /*c7c0*/  IMAD.MOV.U32 R142, RZ, RZ, RZ ;  /* 0x000000ffff8e7224 */ /* 0x000fe200078e00ff */
[----:B------:R-:W-:Y:S02]  /*c7d0*/  CS2R R130, SRZ ;  /* 0x0000000000827805 */ /* 0x000fe4000001ff00 */
[----:B------:R-:W-:Y:S02]  /*c7e0*/  CS2R R128, SRZ ;  /* 0x0000000000807805 */ /* 0x000fe4000001ff00 */
[----:B------:R-:W-:-:S02]  /*c7f0*/  CS2R R116, SRZ ;  /* 0x0000000000747805 */ /* 0x000fc4000001ff00 */
[----:B------:R-:W-:Y:S02]  /*c800*/  CS2R R108, SRZ ;  /* 0x00000000006c7805 */ /* 0x000fe4000001ff00 */
[----:B------:R-:W-:Y:S02]  /*c810*/  CS2R R134, SRZ ;  /* 0x0000000000867805 */ /* 0x000fe4000001ff00 */
[----:B------:R-:W-:Y:S01]  /*c820*/  CS2R R126, SRZ ;  /* 0x00000000007e7805 */ /* 0x000fe2000001ff00 */
[----:B------:R-:W-:Y:S01]  /*c830*/  IMAD.MOV.U32 R112, RZ, RZ, RZ ;  /* 0x000000ffff707224 */ /* 0x000fe200078e00ff */
[----:B------:R-:W-:Y:S02]  /*c840*/  CS2R R104, SRZ ;  /* 0x0000000000687805 */ /* 0x000fe4000001ff00 */
[----:B------:R-:W-:Y:S02]  /*c850*/  MOV R155, RZ ;  /* 0x000000ff009b7202 */ /* 0x000fe40000000f00 */
[----:B------:R-:W-:-:S02]  /*c860*/  CS2R R122, SRZ ;  /* 0x00000000007a7805 */ /* 0x000fc4000001ff00 */
[----:B------:R-:W-:Y:S02]  /*c870*/  CS2R R100, SRZ ;  /* 0x0000000000647805 */ /* 0x000fe4000001ff00 */
[----:B------:R-:W-:Y:S02]  /*c880*/  CS2R R110, SRZ ;  /* 0x00000000006e7805 */ /* 0x000fe4000001ff00 */
[----:B------:R-:W-:Y:S01]  /*c890*/  CS2R R96, SRZ ;  /* 0x0000000000607805 */ /* 0x000fe2000001ff00 */
[----:B------:R-:W-:Y:S01]  /*c8a0*/  IMAD.MOV.U32 R118, RZ, RZ, RZ ;  /* 0x000000ffff767224 */ /* 0x000fe200078e00ff */
[----:B------:R-:W-:Y:S02]  /*c8b0*/  CS2R R92, SRZ ;  /* 0x00000000005c7805 */ /* 0x000fe4000001ff00 */
[----:B------:R-:W-:Y:S02]  /*c8c0*/  CS2R R114, SRZ ;  /* 0x0000000000727805 */ /* 0x000fe4000001ff00 */
[----:B------:R-:W-:-:S02]  /*c8d0*/  CS2R R98, SRZ ;  /* 0x0000000000627805 */ /* 0x000fc4000001ff00 */
[----:B------:R-:W-:Y:S01]  /*c8e0*/  CS2R R88, SRZ ;  /* 0x0000000000587805 */ /* 0x000fe2000001ff00 */
[----:B------:R-:W-:Y:S01]  /*c8f0*/  IMAD.MOV.U32 R102, RZ, RZ, RZ ;  /* 0x000000ffff667224 */ /* 0x000fe200078e00ff */
        /* <DEDUP_REMOVED lines=12> */
[----:B------:R-:W-:Y:S01]  /*c9c0*/  CS2R R60, SRZ ;  /* 0x00000000003c7805 */ /* 0x000fe2000001ff00 */
[----:B------:R-:W-:Y:S01]  /*c9d0*/  IMAD.MOV.U32 R79, RZ, RZ, RZ ;  /* 0x000000ffff4f7224 */ /* 0x000fe200078e00ff */
[----:B------:R-:W-:Y:S02]  /*c9e0*/  MOV R70, RZ ;  /* 0x000000ff00467202 */ /* 0x000fe40000000f00 */
        /* <DEDUP_REMOVED lines=21> */
[----:B------:R-:W-:Y:S01]  /*cb40*/  CS2R R12, SRZ ;  /* 0x00000000000c7805 */ /* 0x000fe2000001ff00 */
[----:B------:R-:W-:Y:S01]  /*cb50*/  IMAD.MOV.U32 R149, RZ, RZ, RZ ;  /* 0x000000ffff957224 */ /* 0x000fe200078e00ff */
[----:B------:R-:W-:Y:S02]  /*cb60*/  CS2R R10, SRZ ;  /* 0x00000000000a7805 */ /* 0x000fe4000001ff00 */
[----:B0-----:R-:W-:Y:S02]  /*cb70*/  CS2R R8, SRZ ;  /* 0x0000000000087805 */ /* 0x001fe4000001ff00 */
[----:B------:R-:W-:Y:S02]  /*cb80*/  CS2R R140, SRZ ;  /* 0x00000000008c7805 */ /* 0x000fe4000001ff00 */
[----:B------:R-:W-:Y:S02]  /*cb90*/  CS2R R132, SRZ ;  /* 0x0000000000847805 */ /* 0x000fe4000001ff00 */
[----:B------:R-:W-:-:S02]  /*cba0*/  CS2R R6, SRZ ;  /* 0x0000000000067805 */ /* 0x000fc4000001ff00 */
[----:B-1----:R-:W-:Y:S01]  /*cbb0*/  CS2R R4, SRZ ;  /* 0x0000000000047805 */ /* 0x002fe2000001ff00 */
[----:B------:R-:W-:Y:S02]  /*cbc0*/  IMAD.MOV.U32 R145, RZ, RZ, RZ ;  /* 0x000000ffff917224 */ /* 0x000fe400078e00ff */
[----:B--2---:R-:W-:Y:S01]  /*cbd0*/  FMUL.FTZ R2, R3, R0 ;  /* 0x0000000003027220 */ /* 0x004fe20000410000 */
[----:B------:R-:W-:Y:S02]  /*cbe0*/  IMAD.MOV.U32 R0, RZ, RZ, RZ ;  /* 0x000000ffff007224 */ /* 0x000fe400078e00ff */
[----:B------:R-:W-:Y:S02]  /*cbf0*/  IMAD.MOV.U32 R3, RZ, RZ, RZ ;  /* 0x000000ffff037224 */ /* 0x000fe400078e00ff */
[----:B------:R-:W-:Y:S01]  /*cc00*/  FMUL.FTZ R2, R2, UR4 ;  /* 0x0000000402027c20 */ /* 0x000fe20008410000 */
[----:B------:R-:W-:Y:S06]  /*cc10*/  @!P1 BRA `(.L_x_437) ;  /* 0x000000d400a89947 */ /* 0x000fec0003800000 */
[----:B------:R-:W-:-:S03]  /*cc20*/  UMOV UR4, 0xffffffff ;  /* 0xffffffff00047882 */ /* 0x000fc60000000000 */
[----:B------:R-:W-:Y:S05]  /*cc30*/  BRA.DIV UR4, `(.L_x_438) ;  /* 0x0000018e04187947 */ /* 0x000fea000b800000 */
[----:B------:R-:W0:Y:S02]  /*cc40*/  S2R R0, SR_TID.X ;  /* 0x0000000000007919 */ /* 0x000e240000002100 */
[----:B0-----:R-:W-:-:S04]  /*cc50*/  IADD3 R3, R0, -0x80, RZ ;  /* 0xffffff8000037810 */ /* 0x001fc80007ffe0ff */
[----:B------:R-:W-:-:S04]  /*cc60*/  SHF.R.S32.HI R0, RZ, 0x1f, R3 ;  /* 0x0000001fff007819 */ /* 0x000fc80000011403 */
[----:B------:R-:W-:-:S04]  /*cc70*/  LEA.HI R0, R0, R3, RZ, 0x7 ;  /* 0x0000000300007211 */ /* 0x000fc800078f38ff */
[----:B------:R-:W-:-:S05]  /*cc80*/  SHF.R.S32.HI R0, RZ, 0x7, R0 ;  /* 0x00000007ff007819 */ /* 0x000fca0000011400 */
[----:B------:R0:W1:Y:S02]  /*cc90*/  SHFL.IDX PT, R236, R0, RZ, 0x1f ;  /* 0x00001fff00ec7589 */ /* 0x00006400000e0000 */
.L_x_665:
[----:B01----:R-:W-:-:S04]  /*cca0*/  LEA.HI R0, R236, R236, RZ, 0x1 ;  /* 0x000000ecec007211 */ /* 0x003fc800078f08ff */
[----:B------:R-:W-:Y:S01]  /*ccb0*/  LOP3.LUT R3, R0, 0x1e, RZ, 0xc0, !PT ;  /* 0x0000001e00037812 */ /* 0x000fe200078ec0ff */
[----:B------:R-:W-:-:S04]  /*ccc0*/  IMAD.U32 R0, RZ, RZ, UR46 ;  /* 0x0000002eff007e24 */ /* 0x000fc8000f8e00ff */
[----:B------:R-:W-:Y:S01]  /*ccd0*/  IMAD.IADD R3, R236, 0x1, -R3 ;  /* 0x00000001ec037824 */ /* 0x000fe200078e0a03 */
[----:B------:R-:W-:-:S04]  /*cce0*/  LOP3.LUT P0, RZ, R0, 0x3ff, RZ, 0xc0, !PT ;  /* 0x000003ff00ff7812 */ /* 0x000fc8000780c0ff */
[----:B------:R-:W-:Y:S02]  /*ccf0*/  LEA R3, R3, UR46, 0xd ;  /* 0x0000002e03037c11 */ /* 0x000fe4000f8e68ff */
[----:B------:R-:W-:Y:S02]  /*cd00*/  P2R R24, PR, RZ, 0x1 ;  /* 0x00000001ff187803 */ /* 0x000fe40000000000 */
[----:B------:R-:W-:-:S04]  /*cd10*/  SHF.R.U32.HI R3, RZ, 0x4, R3 ;  /* 0x00000004ff037819 */ /* 0x000fc80000011603 */
[----:B------:R-:W-:Y:S01]  /*cd20*/  LOP3.LUT R30, R3, 0x3fff, RZ, 0xc0, !PT ;  /* 0x00003fff031e7812 */ /* 0x000fe200078ec0ff */
[----:B------:R-:W-:Y:S06]  /*cd30*/  @!P0 BRA `(.L_x_439) ;  /* 0x0000000000408947 */ /* 0x000fec0003800000 */
[----:B------:R-:W-:Y:S01]  /*cd40*/  MOV R0, 0x0 ;  /* 0x0000000000007802 */ /* 0x000fe20000000f00 */
[----:B------:R-:W-:Y:S01]  /*cd50*/  ULDC.64 UR4, c[0x4][0x198] ;  /* 0x0100660000047ab9 */ /* 0x000fe20000000a00 */
[----:B------:R-:W-:Y:S01]  /*cd60*/  ULDC.64 UR6, c[0x4][0x1a0] ;  /* 0x0100680000067ab9 */ /* 0x000fe20000000a00 */
[----:B------:R-:W-:Y:S01]  /*cd70*/  IMAD.U32 R4, RZ, RZ, UR4 ;  /* 0x00000004ff047e24 */ /* 0x000fe2000f8e00ff */
[----:B------:R0:W1:Y:S01]  /*cd80*/  LDC.64 R14, c[0x4][R0] ;  /* 0x01000000000e7b82 */ /* 0x0000620000000a00 */
[----:B------:R-:W-:Y:S01]  /*cd90*/  MOV R5, UR5 ;  /* 0x0000000500057c02 */ /* 0x000fe20008000f00 */
[----:B------:R-:W-:Y:S01]  /*cda0*/  ULDC.64 UR4, c[0x4][0x98] ;  /* 0x0100260000047ab9 */ /* 0x000fe20000000a00 */
[----:B------:R-:W-:Y:S01]  /*cdb0*/  IMAD.U32 R6, RZ, RZ, UR6 ;  /* 0x00000006ff067e24 */ /* 0x000fe2000f8e00ff */
[----:B------:R-:W-:Y:S01]  /*cdc0*/  MOV R11, UR5 ;  /* 0x00000005000b7c02 */ /* 0x000fe20008000f00 */
[----:B------:R-:W-:Y:S02]  /*cdd0*/  IMAD.U32 R7, RZ, RZ, UR7 ;  /* 0x00000007ff077e24 */ /* 0x000fe4000f8e00ff */
[----:B------:R-:W-:-:S02]  /*cde0*/  IMAD.U32 R10, RZ, RZ, UR4 ;  /* 0x00000004ff0a7e24 */ /* 0x000fc4000f8e00ff */
[----:B------:R-:W-:Y:S02]  /*cdf0*/  IMAD.MOV.U32 R8, RZ, RZ, 0x70 ;  /* 0x00000070ff087424 */ /* 0x000fe400078e00ff */
[----:B------:R-:W-:Y:S02]  /*ce00*/  IMAD.MOV.U32 R12, RZ, RZ, 0x1 ;  /* 0x00000001ff0c7424 */ /* 0x000fe400078e00ff */
[----:B0-----:R-:W-:-:S07]  /*ce10*/  IMAD.MOV.U32 R13, RZ, RZ, RZ ;  /* 0x000000ffff0d7224 */ /* 0x001fce00078e00ff */
[----:B------:R-:W-:-:S07]  /*ce20*/  LEPC R20, `(.L_x_439) ;  /* 0x000000001014794e */ /* 0x000fce0000000000 */
[----:B-1---5:R-:W-:Y:S05]  /*ce30*/  CALL.ABS.NOINC R14 ;  /* 0x000000000e007343 */ /* 0x022fea0003c00000 */
.L_x_439:
[----:B------:R-:W-:Y:S02]  /*ce40*/  ULDC UR4, c[0x0][0x3f4] ;  /* 0x0000fd0000047ab9 */ /* 0x000fe40000000800 */
[----:B------:R-:W-:-:S13]  /*ce50*/  ISETP.LT.AND P0, PT, RZ, UR4, PT ;  /* 0x00000004ff007c0c */ /* 0x000fda000bf01270 */
[----:B------:R-:W-:Y:S05]  /*ce60*/  @P0 BRA `(.L_x_440) ;  /* 0x0000000000400947 */ /* 0x000fea0003800000 */
[----:B------:R-:W-:-:S04]  /*ce70*/  ULEA.HI UR4, UR45, UR45, URZ, 0x1 ;  /* 0x0000002d2d047291 */ /* 0x000fc8000f8f083f */
[----:B------:R-:W-:-:S04]  /*ce80*/  ULOP3.LUT UR4, UR4, 0xfffffffe, URZ, 0xc0, !UPT ;  /* 0xfffffffe04047892 */ /* 0x000fc8000f8ec03f */
[----:B------:R-:W-:-:S06]  /*ce90*/  UIADD3 UR4, UR45, -UR4, URZ ;  /* 0x800000042d047290 */ /* 0x000fcc000fffe03f */
[----:B------:R-:W-:-:S04]  /*cea0*/  MOV R3, UR4 ;  /* 0x0000000400037c02 */ /* 0x000fc80008000f00 */
[----:B------:R-:W-:-:S04]  /*ceb0*/  SHF.L.U32 R3, R3, 0x1f, RZ ;  /* 0x0000001f03037819 */ /* 0x000fc800000006ff */
[----:B------:R0:W1:Y:S03]  /*cec0*/  SYNCS.PHASECHK.TRANS64.TRYWAIT P0, [R22+URZ+0x38800], R3 ;  /* 0x03880003160075a7 */ /* 0x000066000800017f */
[----:B-1----:R-:W-:Y:S05]  /*ced0*/  @!P0 NANOSLEEP.SYNCS 0x989680 ;  /* 0x009896800000895d */ /* 0x002fea0003900000 */
[----:B------:R-:W1:Y:S01]  /*cee0*/  @!P0 SYNCS.PHASECHK.TRANS64 P0, [R22+URZ+0x38800], R3 ;  /* 0x03880003160085a7 */ /* 0x000e62000800007f */
[----:B------:R-:W-:Y:S04]  /*cef0*/  BSSY B0, `(.L_x_441) ;  /* 0x0000006000007945 */ /* 0x000fe80003800000 */
[----:B-1----:R-:W-:Y:S05]  /*cf00*/  @P0 BRA `(.L_x_442) ;  /* 0x0000000000100947 */ /* 0x002fea0003800000 */
.L_x_443:
[----:B-1----:R1:W2:Y:S02]  /*cf10*/  SYNCS.PHASECHK.TRANS64.TRYWAIT P0, [R22+URZ+0x38800], R3 ;  /* 0x03880003160075a7 */ /* 0x0022a4000800017f */
[----:B--2---:R-:W-:Y:S05]  /*cf20*/  @!P0 NANOSLEEP.SYNCS 0x989680 ;  /* 0x009896800000895d */ /* 0x004fea0003900000 */
[----:B------:R-:W2:Y:S02]  /*cf30*/  @!P0 SYNCS.PHASECHK.TRANS64 P0, [R22+URZ+0x38800], R3 ;  /* 0x03880003160085a7 */ /* 0x000ea4000800007f */
[----:B--2---:R-:W-:Y:S05]  /*cf40*/  @!P0 BRA `(.L_x_443) ;  /* 0xfffffffc00f08947 */ /* 0x004fea000383ffff */
.L_x_442:
[----:B------:R-:W-:Y:S05]  /*cf50*/  BSYNC B0 ;  /* 0x0000000000007941 */ /* 0x000fea0003800000 */
.L_x_441:
[----:B------:R-:W-:Y:S05]  /*cf60*/  BRA `(.L_x_444) ;  /* 0x0000007000e07947 */ /* 0x000fea0003800000 */
.L_x_440:
[----:B------:R-:W-:Y:S01]  /*cf70*/  ISETP.NE.AND P0, PT, R24, RZ, PT ;  /* 0x000000ff1800720c */ /* 0x000fe20003f05270 */
[----:B------:R-:W0:Y:S01]  /*cf80*/  LDC.64 R28, c[0x0][0x400] ;  /* 0x00010000ff1c7b82 */ /* 0x000e220000000a00 */
[----:B-----5:R-:W-:Y:S01]  /*cf90*/  SHF.R.S32.HI R0, RZ, 0x1f, R113 ;  /* 0x0000001fff007819 */ /* 0x020fe20000011471 */
[----:B------:R-:W-:Y:S01]  /*cfa0*/  ULDC.64 UR4, c[0x0][0x3f8] ;  /* 0x0000fe0000047ab9 */ /* 0x000fe20000000a00 */
[----:B------:R-:W-:-:S03]  /*cfb0*/  ULDC.64 UR6, c[0x0][0x408] ;  /* 0x0001020000067ab9 */ /* 0x000fc60000000a00 */
[C---:B------:R-:W-:Y:S02]  /*cfc0*/  IMAD R4, R0.reuse, UR4, RZ ;  /* 0x0000000400047c24 */ /* 0x040fe4000f8e02ff */
[----:B------:R-:W1:Y:S01]  /*cfd0*/  LDC.64 R24, c[0x0][0x3e8] ;  /* 0x0000fa00ff187b82 */ /* 0x000e620000000a00 */
[----:B------:R-:W-:Y:S02]  /*cfe0*/  IMAD R0, R0, UR6, RZ ;  /* 0x0000000600007c24 */ /* 0x000fe4000f8e02ff */
[C---:B------:R-:W-:Y:S02]  /*cff0*/  IMAD R3, R113.reuse, UR5, R4 ;  /* 0x0000000571037c24 */ /* 0x040fe4000f8e0204 */
[C---:B------:R-:W-:Y:S02]  /*d000*/  IMAD R27, R113.reuse, UR7, R0 ;  /* 0x00000007711b7c24 */ /* 0x040fe4000f8e0200 */
[----:B0-----:R-:W-:-:S04]  /*d010*/  IMAD.WIDE.U32 R28, R113, UR6, R28 ;  /* 0x00000006711c7c25 */ /* 0x001fc8000f8e001c */
[----:B------:R-:W-:Y:S02]  /*d020*/  IMAD.IADD R27, R27, 0x1, R29 ;  /* 0x000000011b1b7824 */ /* 0x000fe400078e021d */
[----:B-1----:R-:W-:-:S04]  /*d030*/  IMAD.WIDE.U32 R24, R113, UR4, R24 ;  /* 0x0000000471187c25 */ /* 0x002fc8000f8e0018 */
[----:B------:R-:W-:Y:S01]  /*d040*/  IMAD.IADD R26, R3, 0x1, R25 ;  /* 0x00000001031a7824 */ /* 0x000fe200078e0219 */
        /* <DEDUP_REMOVED lines=16> */
[----:B-1----:R-:W-:Y:S05]  /*d150*/  CALL.ABS.NOINC R14 ;  /* 0x000000000e007343 */ /* 0x002fea0003c00000 */
.L_x_445:
[----:B------:R-:W2:Y:S01]  /*d160*/  LDL R31, [R1+0x4] ;  /* 0x00000400011f7983 */ /* 0x000ea20000100800 */
[----:B------:R-:W-:Y:S01]  /*d170*/  ULDC.U8 UR4, c[0x0][0x410] ;  /* 0x0001040000047ab9 */ /* 0x000fe20000000000 */
[----:B------:R-:W-:Y:S01]  /*d180*/  BSSY B0, `(.L_x_446) ;  /* 0x000070e000007945 */ /* 0x000fe20003800000 */
[----:B------:R-:W-:Y:S02]  /*d190*/  ISETP.NE.AND P0, PT, RZ, UR4, PT ;  /* 0x00000004ff007c0c */ /* 0x000fe4000bf05270 */
[----:B--2---:R-:W-:-:S11]  /*d1a0*/  LEA R6, R31, R23, 0x7 ;  /* 0x000000171f067211 */ /* 0x004fd600078e38ff */
[----:B------:R-:W-:Y:S05]  /*d1b0*/  @!P0 BRA `(.L_x_447) ;  /* 0x0000003400a08947 */ /* 0x000fea0003800000 */
[----:B------:R-:W-:-:S03]  /*d1c0*/  UMOV UR4, 0xffffffff ;  /* 0xffffffff00047882 */ /* 0x000fc60000000000 */
[----:B------:R-:W-:Y:S05]  /*d1d0*/  BRA.DIV UR4, `(.L_x_448) ;  /* 0x0000018604f07947 */ /* 0x000fea000b800000 */
[----:B------:R0:W1:Y:S04]  /*d1e0*/  SHFL.IDX PT, R3, R24, RZ, 0x181f ;  /* 0x00181fff18037589 */ /* 0x00006800000e0000 */
[----:B------:R0:W2:Y:S04]  /*d1f0*/  SHFL.IDX PT, R14, R28, RZ, 0x181f ;  /* 0x00181fff1c0e7589 */ /* 0x0000a800000e0000 */
[----:B------:R0:W3:Y:S04]  /*d200*/  SHFL.IDX PT, R0, R26, RZ, 0x181f ;  /* 0x00181fff1a007589 */ /* 0x0000e800000e0000 */
[----:B------:R0:W4:Y:S02]  /*d210*/  SHFL.IDX PT, R4, R27, RZ, 0x181f ;  /* 0x00181fff1b047589 */ /* 0x00012400000e0000 */
.L_x_671:
[----:B------:R-:W-:Y:S01]  /*d220*/  ULDC UR4, c[0x0][0x448] ;  /* 0x0001120000047ab9 */ /* 0x000fe20000000800 */
[----:B------:R-:W-:Y:S01]  /*d230*/  BSSY B1, `(.L_x_449) ;  /* 0x000001b000017945 */ /* 0x000fe20003800000 */
[----:B------:R-:W-:Y:S01]  /*d240*/  IMAD R119, R119, UR4, RZ ;  /* 0x0000000477777c24 */ /* 0x000fe2000f8e02ff */
[----:B------:R-:W-:Y:S02]  /*d250*/  CS2R R20, SRZ ;  /* 0x0000000000147805 */ /* 0x000fe4000001ff00 */
[----:B------:R-:W-:Y:S02]  /*d260*/  CS2R R10, SRZ ;  /* 0x00000000000a7805 */ /* 0x000fe4000001ff00 */
[----:B------:R-:W-:Y:S02]  /*d270*/  CS2R R12, SRZ ;  /* 0x00000000000c7805 */ /* 0x000fe4000001ff00 */
[----:B------:R-:W-:Y:S02]  /*d280*/  ISETP.GE.AND P0, PT, R6, R119, PT ;  /* 0x000000770600720c */ /* 0x000fe40003f06270 */
[----:B------:R-:W-:-:S11]  /*d290*/  CS2R R6, SRZ ;  /* 0x0000000000067805 */ /* 0x000fd6000001ff00 */
[----:B------:R-:W-:Y:S05]  /*d2a0*/  @P0 BRA `(.L_x_450) ;  /* 0x00000000004c0947 */ /* 0x000fea0003800000 */
[----:B------:R-:W-:Y:S01]  /*d2b0*/  ULDC UR4, c[0x0][0x3f4] ;  /* 0x0000fd0000047ab9 */ /* 0x000fe20000000800 */
[----:B------:R-:W-:Y:S02]  /*d2c0*/  SHF.R.S32.HI R7, RZ, 0x1f, R233 ;  /* 0x0000001fff077819 */ /* 0x000fe400000114e9 */
[----:B------:R-:W-:Y:S02]  /*d2d0*/  ISETP.GE.AND P4, PT, R18, UR4, PT ;  /* 0x0000000412007c0c */ /* 0x000fe4000bf86270 */
[----:B------:R-:W-:Y:S02]  /*d2e0*/  ISETP.GE.AND P5, PT, R233, UR4, PT ;  /* 0x00000004e9007c0c */ /* 0x000fe4000bfa6270 */
[----:B------:R-:W-:Y:S02]  /*d2f0*/  SHF.R.S32.HI R5, RZ, 0x1f, R18 ;  /* 0x0000001fff057819 */ /* 0x000fe40000011412 */
[----:B------:R-:W-:-:S07]  /*d300*/  CS2R R20, SRZ ;  /* 0x0000000000147805 */ /* 0x000fce000001ff00 */
[-C--:B0-2---:R-:W-:Y:S02]  /*d310*/  @!P4 IADD3 R24, P1, R18, R14.reuse, RZ ;  /* 0x0000000e1218c210 */ /* 0x085fe40007f3e0ff */
[CC--:B-1----:R-:W-:Y:S02]  /*d320*/  @!P5 IADD3 R26, P2, R233.reuse, R3.reuse, RZ ;  /* 0x00000003e91ad210 */ /* 0x0c2fe40007f5e0ff */
[----:B------:R-:W-:Y:S01]  /*d330*/  @!P5 IADD3 R14, P3, R233, R14, RZ ;  /* 0x0000000ee90ed210 */ /* 0x000fe20007f7e0ff */
[----:B----4-:R-:W-:Y:S01]  /*d340*/  @!P4 IMAD.X R25, R4, 0x1, R5, P1 ;  /* 0x000000010419c824 */ /* 0x010fe200008e0605 */
[----:B------:R-:W-:Y:S01]  /*d350*/  @!P4 IADD3 R8, P0, R18, R3, RZ ;  /* 0x000000031208c210 */ /* 0x000fe20007f1e0ff */
[----:B---3--:R-:W-:Y:S01]  /*d360*/  @!P5 IMAD.X R27, R0, 0x1, R7, P2 ;  /* 0x00000001001bd824 */ /* 0x008fe200010e0607 */
[----:B------:R-:W-:Y:S02]  /*d370*/  @!P5 IADD3.X R15, R4, R7, RZ, P3, !PT ;  /* 0x00000007040fd210 */ /* 0x000fe40001ffe4ff */
[----:B------:R-:W-:Y:S01]  /*d380*/  CS2R R6, SRZ ;  /* 0x0000000000067805 */ /* 0x000fe2000001ff00 */
[----:B------:R0:W5:Y:S01]  /*d390*/  @!P4 LD.E.64 R12, desc[UR42][R24.64] ;  /* 0x0000002a180cc980 */ /* 0x000162000c101b00 */
[----:B------:R-:W-:-:S03]  /*d3a0*/  @!P4 IMAD.X R9, R0, 0x1, R5, P0 ;  /* 0x000000010009c824 */ /* 0x000fc600000e0605 */
[----:B------:R0:W5:Y:S04]  /*d3b0*/  @!P5 LD.E.64 R20, desc[UR42][R26.64] ;  /* 0x0000002a1a14d980 */ /* 0x000168000c101b00 */
[----:B------:R0:W5:Y:S04]  /*d3c0*/  @!P4 LD.E.64 R10, desc[UR42][R8.64] ;  /* 0x0000002a080ac980 */ /* 0x000168000c101b00 */
[----:B------:R0:W5:Y:S02]  /*d3d0*/  @!P5 LD.E.64 R6, desc[UR42][R14.64] ;  /* 0x0000002a0e06d980 */ /* 0x000164000c101b00 */
.L_x_450:
[----:B------:R-:W-:Y:S05]  /*d3e0*/  BSYNC B1 ;  /* 0x0000000000017941 */ /* 0x000fea0003800000 */
.L_x_449:
[----:B------:R-:W-:Y:S01]  /*d3f0*/  ULEA.HI UR4, UR45, UR45, URZ, 0x1 ;  /* 0x0000002d2d047291 */ /* 0x000fe2000f8f083f */
[----:B---3-5:R-:W-:Y:S01]  /*d400*/  SHF.R.U32.HI R0, RZ, 0x8, R10 ;  /* 0x00000008ff007819 */ /* 0x028fe2000001160a */
[----:B0-----:R-:W-:Y:S01]  /*d410*/  IMAD R26, R31, -0x80, R119 ;  /* 0xffffff801f1a7824 */ /* 0x001fe200078e0277 */
[----:B------:R-:W-:Y:S01]  /*d420*/  SHF.R.U32.HI R9, RZ, 0x8, R11 ;  /* 0x00000008ff097819 */ /* 0x000fe2000001160b */
[----:B------:R-:W-:Y:S01]  /*d430*/  ULOP3.LUT UR4, UR4, 0xfffffffe, URZ, 0xc0, !UPT ;  /* 0xfffffffe04047892 */ /* 0x000fe2000f8ec03f */
[----:B-1----:R-:W-:Y:S01]  /*d440*/  LOP3.LUT R3, R10, 0xff, RZ, 0xc0, !PT ;  /* 0x000000ff0a037812 */ /* 0x002fe200078ec0ff */
[----:B------:R-:W-:Y:S01]  /*d450*/  BSSY B1, `(.L_x_451) ;  /* 0x000003b000017945 */ /* 0x000fe20003800000 */
[----:B------:R-:W-:Y:S01]  /*d460*/  LOP3.LUT R0, R0, 0xff, RZ, 0xc0, !PT ;  /* 0x000000ff00007812 */ /* 0x000fe200078ec0ff */
[----:B------:R-:W-:Y:S01]  /*d470*/  UIADD3 UR4, UR45, -UR4, URZ ;  /* 0x800000042d047290 */ /* 0x000fe2000fffe03f */
[----:B----4-:R-:W-:Y:S02]  /*d480*/  LOP3.LUT R4, R11, 0xff, RZ, 0xc0, !PT ;  /* 0x000000ff0b047812 */ /* 0x010fe400078ec0ff */
[----:B------:R-:W-:-:S02]  /*d490*/  LOP3.LUT R9, R9, 0xff, RZ, 0xc0, !PT ;  /* 0x000000ff09097812 */ /* 0x000fc400078ec0ff */
[----:B------:R-:W-:Y:S01]  /*d4a0*/  PRMT R5, R0, 0x7604, R3 ;  /* 0x0000760400057816 */ /* 0x000fe20000000003 */
[----:B------:R-:W-:Y:S01]  /*d4b0*/  IMAD.U32 R35, RZ, RZ, UR4 ;  /* 0x00000004ff237e24 */ /* 0x000fe2000f8e00ff */
[----:B------:R-:W-:Y:S02]  /*d4c0*/  SHF.R.U32.HI R0, RZ, 0x8, R20 ;  /* 0x00000008ff007819 */ /* 0x000fe40000011614 */
[----:B------:R-:W-:Y:S02]  /*d4d0*/  PRMT R4, R9, 0x7604, R4 ;  /* 0x0000760409047816 */ /* 0x000fe40000000004 */
[----:B------:R-:W-:Y:S02]  /*d4e0*/  SHF.L.U32 R35, R35, 0x1f, RZ ;  /* 0x0000001f23237819 */ /* 0x000fe400000006ff */
[----:B------:R-:W-:Y:S02]  /*d4f0*/  LOP3.LUT R8, R20, 0xff, RZ, 0xc0, !PT ;  /* 0x000000ff14087812 */ /* 0x000fe400078ec0ff */
[----:B------:R-:W0:Y:S01]  /*d500*/  SYNCS.PHASECHK.TRANS64.TRYWAIT P0, [R22+URZ+0x38800], R35 ;  /* 0x03880023160075a7 */ /* 0x000e22000800017f */
[----:B------:R-:W-:-:S02]  /*d510*/  SHF.R.U32.HI R15, RZ, 0x8, R21 ;  /* 0x00000008ff0f7819 */ /* 0x000fc40000011615 */
[----:B------:R-:W-:Y:S02]  /*d520*/  SHF.R.U32.HI R3, RZ, 0x8, R12 ;  /* 0x00000008ff037819 */ /* 0x000fe4000001160c */
[----:B------:R-:W-:Y:S02]  /*d530*/  LOP3.LUT R9, R0, 0xff, RZ, 0xc0, !PT ;  /* 0x000000ff00097812 */ /* 0x000fe400078ec0ff */
[----:B--2---:R-:W-:Y:S02]  /*d540*/  LOP3.LUT R14, R21, 0xff, RZ, 0xc0, !PT ;  /* 0x000000ff150e7812 */ /* 0x004fe400078ec0ff */
[----:B------:R-:W-:Y:S02]  /*d550*/  LOP3.LUT R24, R12, 0xff, RZ, 0xc0, !PT ;  /* 0x000000ff0c187812 */ /* 0x000fe400078ec0ff */
[----:B------:R-:W-:Y:S02]  /*d560*/  LOP3.LUT R15, R15, 0xff, RZ, 0xc0, !PT ;  /* 0x000000ff0f0f7812 */ /* 0x000fe400078ec0ff */
[----:B------:R-:W-:-:S02]  /*d570*/  LOP3.LUT R3, R3, 0xff, RZ, 0xc0, !PT ;  /* 0x000000ff03037812 */ /* 0x000fc400078ec0ff */
[----:B------:R-:W-:Y:S02]  /*d580*/  PRMT R9, R9, 0x7604, R8 ;  /* 0x0000760409097816 */ /* 0x000fe40000000008 */
[----:B------:R-:W-:Y:S02]  /*d590*/  SHF.R.U32.HI R8, RZ, 0x8, R13 ;  /* 0x00000008ff087819 */ /* 0x000fe4000001160d */
[----:B------:R-:W-:Y:S02]  /*d5a0*/  SHF.R.U32.HI R0, RZ, 0x8, R6 ;  /* 0x00000008ff007819 */ /* 0x000fe40000011606 */
[----:B------:R-:W-:Y:S02]  /*d5b0*/  PRMT R14, R15, 0x7604, R14 ;  /* 0x000076040f0e7816 */ /* 0x000fe4000000000e */
[----:B------:R-:W-:Y:S02]  /*d5c0*/  PRMT R27, R3, 0x7604, R24 ;  /* 0x00007604031b7816 */ /* 0x000fe40000000018 */
[----:B------:R-:W-:-:S02]  /*d5d0*/  LOP3.LUT R3, R13, 0xff, RZ, 0xc0, !PT ;  /* 0x000000ff0d037812 */ /* 0x000fc400078ec0ff */
[----:B------:R-:W-:Y:S02]  /*d5e0*/  LOP3.LUT R15, R6, 0xff, RZ, 0xc0, !PT ;  /* 0x000000ff060f7812 */ /* 0x000fe400078ec0ff */
[----:B------:R-:W-:Y:S02]  /*d5f0*/  LOP3.LUT R8, R8, 0xff, RZ, 0xc0, !PT ;  /* 0x000000ff08087812 */ /* 0x000fe400078ec0ff */
[----:B------:R-:W-:Y:S02]  /*d600*/  LOP3.LUT R0, R0, 0xff, RZ, 0xc0, !PT ;  /* 0x000000ff00007812 */ /* 0x000fe400078ec0ff */
[----:B------:R-:W-:Y:S02]  /*d610*/  PRMT R8, R8, 0x7604, R3 ;  /* 0x0000760408087816 */ /* 0x000fe40000000003 */
[----:B------:R-:W-:Y:S02]  /*d620*/  PRMT R31, R0, 0x7604, R15 ;  /* 0x00007604001f7816 */ /* 0x000fe4000000000f */
[----:B------:R-:W-:-:S02]  /*d630*/  SHF.R.U32.HI R3, RZ, 0x10, R11 ;  /* 0x00000010ff037819 */ /* 0x000fc4000001160b */
[----:B------:R-:W-:Y:S02]  /*d640*/  SHF.R.U32.HI R15, RZ, 0x10, R21 ;  /* 0x00000010ff0f7819 */ /* 0x000fe40000011615 */
[----:B------:R-:W-:Y:S01]  /*d650*/  SHF.R.U32.HI R25, RZ, 0x8, R7 ;  /* 0x00000008ff197819 */ /* 0x000fe20000011607 */
[----:B------:R-:W-:Y:S01]  /*d660*/  IMAD.U32 R3, R3, 0x10000, RZ ;  /* 0x0001000003037824 */ /* 0x000fe200078e00ff */
[----:B------:R-:W-:Y:S01]  /*d670*/  SHF.R.U32.HI R29, RZ, 0x10, R13 ;  /* 0x00000010ff1d7819 */ /* 0x000fe2000001160d */
[----:B------:R-:W-:Y:S01]  /*d680*/  IMAD.U32 R15, R15, 0x10000, RZ ;  /* 0x000100000f0f7824 */ /* 0x000fe200078e00ff */
[----:B------:R-:W-:Y:S02]  /*d690*/  LOP3.LUT R24, R7, 0xff, RZ, 0xc0, !PT ;  /* 0x000000ff07187812 */ /* 0x000fe400078ec0ff */
[----:B------:R-:W-:Y:S02]  /*d6a0*/  LOP3.LUT R25, R25, 0xff, RZ, 0xc0, !PT ;  /* 0x000000ff19197812 */ /* 0x000fe400078ec0ff */
[----:B------:R-:W-:-:S02]  /*d6b0*/  SHF.R.U32.HI R33, RZ, 0x10, R7 ;  /* 0x00000010ff217819 */ /* 0x000fc40000011607 */
[----:B------:R-:W-:Y:S02]  /*d6c0*/  SHF.L.U32 R29, R29, 0x10, RZ ;  /* 0x000000101d1d7819 */ /* 0x000fe400000006ff */
[----:B------:R-:W-:Y:S01]  /*d6d0*/  PRMT R24, R25, 0x7604, R24 ;  /* 0x0000760419187816 */ /* 0x000fe20000000018 */
[----:B------:R-:W-:Y:S01]  /*d6e0*/  IMAD.U32 R33, R33, 0x10000, RZ ;  /* 0x0001000021217824 */ /* 0x000fe200078e00ff */
[----:B------:R-:W-:Y:S02]  /*d6f0*/  LOP3.LUT R5, R5, 0xff0000, R10, 0xf8, !PT ;  /* 0x00ff000005057812 */ /* 0x000fe400078ef80a */
[----:B------:R-:W-:Y:S02]  /*d700*/  LOP3.LUT R3, R4, 0xff0000, R3, 0xf8, !PT ;  /* 0x00ff000004037812 */ /* 0x000fe400078ef803 */
[----:B------:R-:W-:Y:S02]  /*d710*/  LOP3.LUT R25, R14, 0xff0000, R15, 0xf8, !PT ;  /* 0x00ff00000e197812 */ /* 0x000fe400078ef80f */
[----:B------:R-:W-:-:S02]  /*d720*/  VIMNMX R0, R26, 0x80, PT ;  /* 0x000000801a007848 */ /* 0x000fc40003fe0100 */
[----:B------:R-:W-:Y:S02]  /*d730*/  LOP3.LUT R29, R8, 0xff0000, R29, 0xf8, !PT ;  /* 0x00ff0000081d7812 */ /* 0x000fe400078ef81d */
[----:B------:R-:W-:Y:S02]  /*d740*/  LOP3.LUT R15, R9, 0xff0000, R20, 0xf8, !PT ;  /* 0x00ff0000090f7812 */ /* 0x000fe400078ef814 */
[----:B------:R-:W-:Y:S02]  /*d750*/  LOP3.LUT R27, R27, 0xff0000, R12, 0xf8, !PT ;  /* 0x00ff00001b1b7812 */ /* 0x000fe400078ef80c */
[----:B------:R-:W-:Y:S02]  /*d760*/  LOP3.LUT R9, R5, 0xff000000, R10, 0xf8, !PT ;  /* 0xff00000005097812 */ /* 0x000fe400078ef80a */
[----:B------:R-:W-:Y:S02]  /*d770*/  LOP3.LUT R10, R3, 0xff000000, R11, 0xf8, !PT ;  /* 0xff000000030a7812 */ /* 0x000fe400078ef80b */
[----:B------:R-:W-:-:S02]  /*d780*/  LOP3.LUT R33, R24, 0xff0000, R33, 0xf8, !PT ;  /* 0x00ff000018217812 */ /* 0x000fc400078ef821 */
[----:B------:R-:W-:Y:S02]  /*d790*/  ISETP.GE.AND P1, PT, R23, R0, PT ;  /* 0x000000001700720c */ /* 0x000fe40003f26270 */
[----:B------:R-:W-:Y:S02]  /*d7a0*/  LOP3.LUT R3, R15, 0xff000000, R20, 0xf8, !PT ;  /* 0xff0000000f037812 */ /* 0x000fe400078ef814 */
[----:B------:R-:W-:Y:S02]  /*d7b0*/  LOP3.LUT R8, R25, 0xff000000, R21, 0xf8, !PT ;  /* 0xff00000019087812 */ /* 0x000fe400078ef815 */
[----:B------:R-:W-:Y:S02]  /*d7c0*/  LOP3.LUT R12, R27, 0xff000000, R12, 0xf8, !PT ;  /* 0xff0000001b0c7812 */ /* 0x000fe400078ef80c */
[----:B------:R-:W-:Y:S02]  /*d7d0*/  LOP3.LUT R14, R29, 0xff000000, R13, 0xf8, !PT ;  /* 0xff0000001d0e7812 */ /* 0x000fe400078ef80d */
[----:B------:R-:W-:Y:S01]  /*d7e0*/  LOP3.LUT R11, R31, 0xff0000, R6, 0xf8, !PT ;  /* 0x00ff00001f0b7812 */ /* 0x000fe200078ef806 */
[----:B0-----:R-:W-:Y:S06]  /*d7f0*/  @!P0 BRA `(.L_x_452) ;  /* 0x0000018000d88947 */ /* 0x001fec0003800000 */
.L_x_672:
[----:B------:R-:W-:Y:S05]  /*d800*/  BSYNC B1 ;  /* 0x0000000000017941 */ /* 0x000fea0003800000 */
.L_x_451:
[----:B------:R-:W-:Y:S01]  /*d810*/  BSSY B1, `(.L_x_453) ;  /* 0x00000c0000017945 */ /* 0x000fe20003800000 */
[----:B------:R-:W-:Y:S02]  /*d820*/  LOP3.LUT R11, R11, 0xff000000, R6, 0xf8, !PT ;  /* 0xff0000000b0b7812 */ /* 0x000fe400078ef806 */
[----:B------:R-:W-:Y:S01]  /*d830*/  LOP3.LUT R13, R33, 0xff000000, R7, 0xf8, !PT ;  /* 0xff000000210d7812 */ /* 0x000fe200078ef807 */
[----:B------:R-:W-:Y:S06]  /*d840*/  @P1 BRA `(.L_x_454) ;  /* 0x0000000800f01947 */ /* 0x000fec0003800000 */
[----:B------:R1:W5:Y:S01]  /*d850*/  LDL R39, [R1+0x30] ;  /* 0x0000300001277983 */ /* 0x0003620000100800 */
[----:B------:R-:W2:Y:S01]  /*d860*/  LDC R4, c[0x0][0x3f4] ;  /* 0x0000fd00ff047b82 */ /* 0x000ea20000000800 */
[----:B------:R-:W-:Y:S01]  /*d870*/  BSSY B2, `(.L_x_455) ;  /* 0x000005e000027945 */ /* 0x000fe20003800000 */
[-C--:B--2---:R-:W-:Y:S02]  /*d880*/  ISETP.GE.AND P0, PT, R18, R4.reuse, PT ;  /* 0x000000041200720c */ /* 0x084fe40003f06270 */
[----:B------:R-:W-:-:S11]  /*d890*/  ISETP.GE.AND P1, PT, R233, R4, PT ;  /* 0x00000004e900720c */ /* 0x000fd60003f26270 */
[----:B-1----:R-:W-:Y:S05]  /*d8a0*/  @P0 BRA `(.L_x_456) ;  /* 0x0000000400680947 */ /* 0x002fea0003800000 */
[----:B-----5:R-:W1:Y:S01]  /*d8b0*/  LDS.128 R4, [R39+0x20400] ;  /* 0x0204000027047984 */ /* 0x020e620000000c00 */
[----:B------:R-:W-:Y:S02]  /*d8c0*/  F2FP.F16.E4M3.UNPACK_B R28, R12 ;  /* 0x0000000cff1c723e */ /* 0x000fe400020006ff */
[----:B------:R-:W-:-:S03]  /*d8d0*/  F2FP.F16.E4M3.UNPACK_B R26, R9 ;  /* 0x00000009ff1a723e */ /* 0x000fc600020006ff */
[----:B------:R-:W-:Y:S02]  /*d8e0*/  HADD2.F32 R29, -RZ, R28.H1_H1 ;  /* 0x3000001cff1d7230 */ /* 0x000fe40000004100 */
[----:B------:R-:W-:Y:S02]  /*d8f0*/  HADD2.F32 R27, -RZ, R26.H1_H1 ;  /* 0x3000001aff1b7230 */ /* 0x000fe40000004100 */
[----:B------:R-:W-:Y:S02]  /*d900*/  HADD2.F32 R28, -RZ, R28.H0_H0 ;  /* 0x2000001cff1c7230 */ /* 0x000fe40000004100 */
[----:B------:R-:W-:Y:S01]  /*d910*/  HADD2.F32 R26, -RZ, R26.H0_H0 ;  /* 0x2000001aff1a7230 */ /* 0x000fe20000004100 */
[-C--:B-1----:R-:W-:Y:S02]  /*d920*/  F2FP.F16.E4M3.UNPACK_B R15, R4.reuse.H1 ;  /* 0x00000004ff0f723e */ /* 0x082fe400030006ff */
[-C--:B------:R-:W-:Y:S02]  /*d930*/  F2FP.F16.E4M3.UNPACK_B R21, R5.reuse ;  /* 0x00000005ff15723e */ /* 0x080fe400020006ff */
[----:B------:R-:W-:Y:S01]  /*d940*/  F2FP.F16.E4M3.UNPACK_B R24, R5.H1 ;  /* 0x00000005ff18723e */ /* 0x000fe200030006ff */
[--C-:B------:R-:W-:Y:S01]  /*d950*/  HADD2.F32 R20, -RZ, R15.reuse.H0_H0 ;  /* 0x2000000fff147230 */ /* 0x100fe20000004100 */
[----:B------:R-:W-:Y:S01]  /*d960*/  F2FP.F16.E4M3.UNPACK_B R4, R4 ;  /* 0x00000004ff04723e */ /* 0x000fe200020006ff */
[----:B------:R-:W-:Y:S01]  /*d970*/  HADD2.F32 R15, -RZ, R15.H1_H1 ;  /* 0x3000000fff0f7230 */ /* 0x000fe20000004100 */
[----:B------:R-:W-:-:S02]  /*d980*/  F2FP.F16.E4M3.UNPACK_B R25, R6 ;  /* 0x00000006ff19723e */ /* 0x000fc400020006ff */
[----:B------:R-:W-:Y:S02]  /*d990*/  F2FP.F16.E4M3.UNPACK_B R6, R6.H1 ;  /* 0x00000006ff06723e */ /* 0x000fe400030006ff */
[C---:B------:R-:W-:Y:S01]  /*d9a0*/  FMUL.FTZ R5, R15.reuse, R29 ;  /* 0x0000001d0f057220 */ /* 0x040fe20000410000 */
[----:B------:R-:W-:Y:S01]  /*d9b0*/  FMUL.FTZ R32, R15, R27 ;  /* 0x0000001b0f207220 */ /* 0x000fe20000410000 */
[----:B------:R-:W-:Y:S02]  /*d9c0*/  F2FP.F16.E4M3.UNPACK_B R15, R7 ;  /* 0x00000007ff0f723e */ /* 0x000fe400020006ff */
[C---:B------:R-:W-:Y:S01]  /*d9d0*/  FFMA.FTZ R34, R20.reuse, R27, -R5 ;  /* 0x0000001b14227223 */ /* 0x040fe20000010805 */
[--C-:B------:R-:W-:Y:S01]  /*d9e0*/  HADD2.F32 R5, -RZ, R4.reuse.H1_H1 ;  /* 0x30000004ff057230 */ /* 0x100fe20000004100 */
[----:B------:R-:W-:Y:S01]  /*d9f0*/  F2FP.F16.E4M3.UNPACK_B R27, R12.H1 ;  /* 0x0000000cff1b723e */ /* 0x000fe200030006ff */
[----:B0-----:R-:W-:Y:S01]  /*da00*/  FFMA.FTZ R35, R20, R29, R32 ;  /* 0x0000001d14237223 */ /* 0x001fe20000010020 */
[----:B------:R-:W-:Y:S01]  /*da10*/  HADD2.F32 R4, -RZ, R4.H0_H0 ;  /* 0x20000004ff047230 */ /* 0x000fe20000004100 */
[----:B------:R-:W-:Y:S01]  /*da20*/  F2FP.F16.E4M3.UNPACK_B R20, R9.H1 ;  /* 0x00000009ff14723e */ /* 0x000fe200030006ff */
[C---:B------:R-:W-:Y:S01]  /*da30*/  FMUL.FTZ R31, R5.reuse, R28 ;  /* 0x0000001c051f7220 */ /* 0x040fe20000410000 */
[----:B------:R-:W-:Y:S01]  /*da40*/  FMUL.FTZ R33, R5, R26 ;  /* 0x0000001a05217220 */ /* 0x000fe20000410000 */
[----:B------:R-:W-:Y:S01]  /*da50*/  HADD2.F32 R29, -RZ, R27.H1_H1 ;  /* 0x3000001bff1d7230 */ /* 0x000fe20000004100 */
[----:B------:R-:W-:Y:S01]  /*da60*/  F2FP.F16.E4M3.UNPACK_B R7, R7.H1 ;  /* 0x00000007ff07723e */ /* 0x000fe200030006ff */
[----:B------:R-:W-:-:S02]  /*da70*/  HADD2.F32 R5, -RZ, R24.H1_H1 ;  /* 0x30000018ff057230 */ /* 0x000fc40000004100 */
[C---:B------:R-:W-:Y:S01]  /*da80*/  FFMA.FTZ R31, R4.reuse, R26, -R31 ;  /* 0x0000001a041f7223 */ /* 0x040fe2000001081f */
[----:B------:R-:W-:Y:S01]  /*da90*/  FFMA.FTZ R32, R4, R28, R33 ;  /* 0x0000001c04207223 */ /* 0x000fe20000010021 */
[----:B------:R-:W-:Y:S02]  /*daa0*/  HADD2.F32 R26, -RZ, R20.H1_H1 ;  /* 0x30000014ff1a7230 */ /* 0x000fe40000004100 */
[----:B------:R-:W-:Y:S02]  /*dab0*/  HADD2.F32 R24, -RZ, R24.H0_H0 ;  /* 0x20000018ff187230 */ /* 0x000fe40000004100 */
[C---:B------:R-:W-:Y:S01]  /*dac0*/  FMUL.FTZ R33, R5.reuse, R29 ;  /* 0x0000001d05217220 */ /* 0x040fe20000410000 */
[----:B------:R-:W-:Y:S02]  /*dad0*/  HADD2.F32 R27, -RZ, R27.H0_H0 ;  /* 0x2000001bff1b7230 */ /* 0x000fe40000004100 */
[----:B------:R-:W-:Y:S01]  /*dae0*/  FMUL.FTZ R5, R5, R26 ;  /* 0x0000001a05057220 */ /* 0x000fe20000410000 */
[----:B------:R-:W-:-:S02]  /*daf0*/  HADD2.F32 R4, -RZ, R21.H1_H1 ;  /* 0x30000015ff047230 */ /* 0x000fc40000004100 */
[----:B------:R-:W-:Y:S01]  /*db00*/  FFMA.FTZ R33, R24, R26, -R33 ;  /* 0x0000001a18217223 */ /* 0x000fe20000010821 */
[----:B------:R-:W-:Y:S01]  /*db10*/  HADD2.F32 R20, -RZ, R20.H0_H0 ;  /* 0x20000014ff147230 */ /* 0x000fe20000004100 */
[----:B------:R-:W-:Y:S01]  /*db20*/  F2FP.F16.E4M3.UNPACK_B R26, R14 ;  /* 0x0000000eff1a723e */ /* 0x000fe200020006ff */
[----:B------:R-:W-:Y:S02]  /*db30*/  HADD2.F32 R21, -RZ, R21.H0_H0 ;  /* 0x20000015ff157230 */ /* 0x000fe40000004100 */
[----:B------:R-:W-:Y:S01]  /*db40*/  FMUL.FTZ R28, R4, R27 ;  /* 0x0000001b041c7220 */ /* 0x000fe20000410000 */
[----:B------:R-:W-:Y:S01]  /*db50*/  FFMA.FTZ R38, R24, R29, R5 ;  /* 0x0000001d18267223 */ /* 0x000fe20000010005 */
[----:B------:R-:W-:Y:S01]  /*db60*/  F2FP.F16.E4M3.UNPACK_B R24, R10 ;  /* 0x0000000aff18723e */ /* 0x000fe200020006ff */
[-C--:B------:R-:W-:Y:S01]  /*db70*/  FMUL.FTZ R4, R4, R20.reuse ;  /* 0x0000001404047220 */ /* 0x080fe20000410000 */
[----:B------:R-:W-:Y:S01]  /*db80*/  FFMA.FTZ R29, R21, R20, -R28 ;  /* 0x00000014151d7223 */ /* 0x000fe2000001081c */
[----:B------:R-:W-:Y:S01]  /*db90*/  HADD2.F32 R28, -RZ, R26.H1_H1 ;  /* 0x3000001aff1c7230 */ /* 0x000fe20000004100 */
[----:B------:R-:W-:Y:S01]  /*dba0*/  F2FP.SATFINITE.E4M3.F32.PACK_AB_MERGE_C R33, R38, R33, RZ ;  /* 0x000000212621723e */ /* 0x000fe200048070ff */
[----:B------:R-:W-:-:S02]  /*dbb0*/  HADD2.F32 R5, -RZ, R6.H1_H1 ;  /* 0x30000006ff057230 */ /* 0x000fc40000004100 */
[----:B------:R-:W-:Y:S01]  /*dbc0*/  FFMA.FTZ R36, R21, R27, R4 ;  /* 0x0000001b15247223 */ /* 0x000fe20000010004 */
[----:B------:R-:W-:Y:S02]  /*dbd0*/  HADD2.F32 R20, -RZ, R24.H1_H1 ;  /* 0x30000018ff147230 */ /* 0x000fe40000004100 */
[----:B------:R-:W-:Y:S02]  /*dbe0*/  HADD2.F32 R6, -RZ, R6.H0_H0 ;  /* 0x20000006ff067230 */ /* 0x000fe40000004100 */
[C---:B------:R-:W-:Y:S01]  /*dbf0*/  FMUL.FTZ R21, R5.reuse, R28 ;  /* 0x0000001c05157220 */ /* 0x040fe20000410000 */
[----:B------:R-:W-:Y:S02]  /*dc00*/  HADD2.F32 R24, -RZ, R24.H0_H0 ;  /* 0x20000018ff187230 */ /* 0x000fe40000004100 */
[-C--:B------:R-:W-:Y:S01]  /*dc10*/  FMUL.FTZ R27, R5, R20.reuse ;  /* 0x00000014051b7220 */ /* 0x080fe20000410000 */
[----:B------:R-:W-:Y:S02]  /*dc20*/  HADD2.F32 R26, -RZ, R26.H0_H0 ;  /* 0x2000001aff1a7230 */ /* 0x000fe40000004100 */
[----:B------:R-:W-:Y:S01]  /*dc30*/  FFMA.FTZ R37, R6, R20, -R21 ;  /* 0x0000001406257223 */ /* 0x000fe20000010815 */
[--C-:B------:R-:W-:Y:S01]  /*dc40*/  HADD2.F32 R4, -RZ, R25.reuse.H1_H1 ;  /* 0x30000019ff047230 */ /* 0x100fe20000004100 */
[----:B------:R-:W-:Y:S01]  /*dc50*/  F2FP.F16.E4M3.UNPACK_B R5, R10.H1 ;  /* 0x0000000aff05723e */ /* 0x000fe200030006ff */
[----:B------:R-:W-:-:S02]  /*dc60*/  HADD2.F32 R25, -RZ, R25.H0_H0 ;  /* 0x20000019ff197230 */ /* 0x000fc40000004100 */
[----:B------:R-:W-:Y:S01]  /*dc70*/  FFMA.FTZ R28, R6, R28, R27 ;  /* 0x0000001c061c7223 */ /* 0x000fe2000001001b */
[C---:B------:R-:W-:Y:S01]  /*dc80*/  FMUL.FTZ R20, R4.reuse, R26 ;  /* 0x0000001a04147220 */ /* 0x040fe20000410000 */
[----:B------:R-:W-:Y:S01]  /*dc90*/  FMUL.FTZ R21, R4, R24 ;  /* 0x0000001804157220 */ /* 0x000fe20000410000 */
[----:B------:R-:W-:Y:S01]  /*dca0*/  F2FP.F16.E4M3.UNPACK_B R4, R14.H1 ;  /* 0x0000000eff04723e */ /* 0x000fe200030006ff */
[--C-:B------:R-:W-:Y:S02]  /*dcb0*/  HADD2.F32 R6, -RZ, R5.reuse.H0_H0 ;  /* 0x20000005ff067230 */ /* 0x100fe40000004100 */
[C---:B------:R-:W-:Y:S01]  /*dcc0*/  FFMA.FTZ R27, R25.reuse, R24, -R20 ;  /* 0x00000018191b7223 */ /* 0x040fe20000010814 */
[----:B------:R-:W-:Y:S02]  /*dcd0*/  HADD2.F32 R20, -RZ, R5.H1_H1 ;  /* 0x30000005ff147230 */ /* 0x000fe40000004100 */
[----:B------:R-:W-:Y:S01]  /*dce0*/  FFMA.FTZ R26, R25, R26, R21 ;  /* 0x0000001a191a7223 */ /* 0x000fe20000010015 */
[----:B------:R-:W-:-:S02]  /*dcf0*/  HADD2.F32 R24, -RZ, R4.H1_H1 ;  /* 0x30000004ff187230 */ /* 0x000fc40000004100 */
[----:B------:R-:W-:Y:S02]  /*dd00*/  HADD2.F32 R5, -RZ, R7.H1_H1 ;  /* 0x30000007ff057230 */ /* 0x000fe40000004100 */
[----:B------:R-:W-:Y:S02]  /*dd10*/  HADD2.F32 R21, -RZ, R4.H0_H0 ;  /* 0x20000004ff157230 */ /* 0x000fe40000004100 */
[----:B------:R-:W-:Y:S02]  /*dd20*/  HADD2.F32 R4, -RZ, R15.H1_H1 ;  /* 0x3000000fff047230 */ /* 0x000fe40000004100 */
[C---:B------:R-:W-:Y:S01]  /*dd30*/  FMUL.FTZ R42, R5.reuse, R24 ;  /* 0x00000018052a7220 */ /* 0x040fe20000410000 */
[----:B------:R-:W-:Y:S02]  /*dd40*/  HADD2.F32 R7, -RZ, R7.H0_H0 ;  /* 0x20000007ff077230 */ /* 0x000fe40000004100 */
[----:B------:R-:W-:Y:S01]  /*dd50*/  FMUL.FTZ R5, R5, R20 ;  /* 0x0000001405057220 */ /* 0x000fe20000410000 */
[----:B------:R-:W-:-:S02]  /*dd60*/  HADD2.F32 R15, -RZ, R15.H0_H0 ;  /* 0x2000000fff0f7230 */ /* 0x000fc40000004100 */
[CC--:B------:R-:W-:Y:S01]  /*dd70*/  FMUL.FTZ R40, R4.reuse, R21.reuse ;  /* 0x0000001504287220 */ /* 0x0c0fe20000410000 */
[----:B------:R-:W-:Y:S01]  /*dd80*/  FMUL.FTZ R4, R4, R6 ;  /* 0x0000000604047220 */ /* 0x000fe20000410000 */
[C---:B------:R-:W-:Y:S01]  /*dd90*/  FFMA.FTZ R42, R7.reuse, R20, -R42 ;  /* 0x00000014072a7223 */ /* 0x040fe2000001082a */
[----:B------:R-:W-:Y:S01]  /*dda0*/  FFMA.FTZ R5, R7, R24, R5 ;  /* 0x0000001807057223 */ /* 0x000fe20000010005 */
[C---:B------:R-:W-:Y:S01]  /*ddb0*/  FFMA.FTZ R7, R15.reuse, R6, -R40 ;  /* 0x000000060f077223 */ /* 0x040fe20000010828 */
[----:B------:R-:W-:Y:S01]  /*ddc0*/  FFMA.FTZ R20, R15, R21, R4 ;  /* 0x000000150f147223 */ /* 0x000fe20000010004 */
[----:B------:R-:W-:Y:S02]  /*ddd0*/  F2FP.SATFINITE.E4M3.F32.PACK_AB_MERGE_C R4, R35, R34, RZ ;  /* 0x000000222304723e */ /* 0x000fe400048070ff */
[----:B------:R-:W-:Y:S02]  /*dde0*/  F2FP.SATFINITE.E4M3.F32.PACK_AB_MERGE_C R6, R28, R37, RZ ;  /* 0x000000251c06723e */ /* 0x000fe400048070ff */
[----:B------:R-:W-:-:S02]  /*ddf0*/  F2FP.SATFINITE.E4M3.F32.PACK_AB_MERGE_C R42, R5, R42, RZ ;  /* 0x0000002a052a723e */ /* 0x000fc400048070ff */
[----:B------:R-:W-:Y:S02]  /*de00*/  F2FP.SATFINITE.E4M3.F32.PACK_AB_MERGE_C R4, R32, R31, R4 ;  /* 0x0000001f2004723e */ /* 0x000fe40004807004 */
[----:B------:R-:W-:Y:S02]  /*de10*/  F2FP.SATFINITE.E4M3.F32.PACK_AB_MERGE_C R5, R36, R29, R33 ;  /* 0x0000001d2405723e */ /* 0x000fe40004807021 */
[----:B------:R-:W-:Y:S02]  /*de20*/  F2FP.SATFINITE.E4M3.F32.PACK_AB_MERGE_C R6, R26, R27, R6 ;  /* 0x0000001b1a06723e */ /* 0x000fe40004807006 */
[----:B------:R-:W-:-:S05]  /*de30*/  F2FP.SATFINITE.E4M3.F32.PACK_AB_MERGE_C R7, R20, R7, R42 ;  /* 0x000000071407723e */ /* 0x000fca000480702a */
[----:B------:R1:W-:Y:S02]  /*de40*/  STS.128 [R39+0x20400], R4 ;  /* 0x0204000427007388 */ /* 0x0003e40000000c00 */
.L_x_456:
[----:B------:R-:W-:Y:S05]  /*de50*/  BSYNC B2 ;  /* 0x0000000000027941 */ /* 0x000fea0003800000 */
.L_x_455:
[----:B------:R-:W-:Y:S05]  /*de60*/  @P1 BRA `(.L_x_454) ;  /* 0x0000000400681947 */ /* 0x000fea0003800000 */
[----:B-1---5:R-:W1:Y:S01]  /*de70*/  LDS.128 R4, [R39+0x24400] ;  /* 0x0244000027047984 */ /* 0x022e620000000c00 */
        /* <DEDUP_REMOVED lines=61> */
[-C--:B------:R-:W-:Y:S01]  /*e250*/  FMUL.FTZ R21, R4, R24.reuse ;  /* 0x0000001804157220 */ /* 0x080fe20000410000 */
        /* <DEDUP_REMOVED lines=27> */
.L_x_454:
[----:B------:R-:W-:Y:S05]  /*e410*/  BSYNC B1 ;  /* 0x0000000000017941 */ /* 0x000fea0003800000 */
.L_x_453:
[----:B-12---:R-:W-:Y:S01]  /*e420*/  VIADD R4, R23, 0x20 ;  /* 0x0000002017047836 */ /* 0x006fe20000000000 */
[----:B------:R-:W-:Y:S04]  /*e430*/  BSSY B1, `(.L_x_457) ;  /* 0x00000bf000017945 */ /* 0x000fe80003800000 */
[----:B------:R-:W-:-:S13]  /*e440*/  ISETP.GE.AND P0, PT, R4, R0, PT ;  /* 0x000000000400720c */ /* 0x000fda0003f06270 */
[----:B------:R-:W-:Y:S05]  /*e450*/  @P0 BRA `(.L_x_458) ;  /* 0x0000000800f00947 */ /* 0x000fea0003800000 */
        /* <DEDUP_REMOVED lines=8> */
[-C--:B------:R-:W-:Y:S02]  /*e4e0*/  F2FP.F16.E4M3.UNPACK_B R29, R12.reuse ;  /* 0x0000000cff1d723e */ /* 0x080fe400020006ff */
[----:B------:R-:W-:Y:S01]  /*e4f0*/  F2FP.F16.E4M3.UNPACK_B R33, R12.H1 ;  /* 0x0000000cff21723e */ /* 0x000fe200030006ff */
[----:B------:R-:W-:Y:S01]  /*e500*/  HADD2.F32 R26, -RZ, R28.H1_H1 ;  /* 0x3000001cff1a7230 */ /* 0x000fe20000004100 */
[----:B------:R-:W-:Y:S01]  /*e510*/  F2FP.F16.E4M3.UNPACK_B R36, R14 ;  /* 0x0000000eff24723e */ /* 0x000fe200020006ff */
[----:B------:R-:W-:Y:S02]  /*e520*/  HADD2.F32 R32, -RZ, R29.H1_H1 ;  /* 0x3000001dff207230 */ /* 0x000fe40000004100 */
[----:B------:R-:W-:-:S02]  /*e530*/  HADD2.F32 R34, -RZ, R33.H1_H1 ;  /* 0x30000021ff227230 */ /* 0x000fc40000004100 */
[----:B0-----:R-:W-:Y:S02]  /*e540*/  HADD2.F32 R35, -RZ, R33.H0_H0 ;  /* 0x20000021ff237230 */ /* 0x001fe40000004100 */
[--C-:B------:R-:W-:Y:S02]  /*e550*/  HADD2.F32 R38, -RZ, R36.reuse.H1_H1 ;  /* 0x30000024ff267230 */ /* 0x100fe40000004100 */
[----:B------:R-:W-:Y:S01]  /*e560*/  HADD2.F32 R39, -RZ, R36.H0_H0 ;  /* 0x20000024ff277230 */ /* 0x000fe20000004100 */
[----:B------:R-:W-:-:S05]  /*e570*/  F2FP.F16.E4M3.UNPACK_B R36, R14.H1 ;  /* 0x0000000eff24723e */ /* 0x000fca00030006ff */
[----:B------:R-:W-:Y:S01]  /*e580*/  HADD2.F32 R41, -RZ, R36.H1_H1 ;  /* 0x30000024ff297230 */ /* 0x000fe20000004100 */
[-C--:B-1----:R-:W-:Y:S02]  /*e590*/  F2FP.F16.E4M3.UNPACK_B R15, R4.reuse.H1 ;  /* 0x00000004ff0f723e */ /* 0x082fe400030006ff */
[-C--:B------:R-:W-:Y:S02]  /*e5a0*/  F2FP.F16.E4M3.UNPACK_B R21, R5.reuse ;  /* 0x00000005ff15723e */ /* 0x080fe400020006ff */
[----:B------:R-:W-:Y:S01]  /*e5b0*/  F2FP.F16.E4M3.UNPACK_B R24, R5.H1 ;  /* 0x00000005ff18723e */ /* 0x000fe200030006ff */
[--C-:B------:R-:W-:Y:S01]  /*e5c0*/  HADD2.F32 R20, -RZ, R15.reuse.H0_H0 ;  /* 0x2000000fff147230 */ /* 0x100fe20000004100 */
[----:B------:R-:W-:Y:S01]  /*e5d0*/  F2FP.F16.E4M3.UNPACK_B R4, R4 ;  /* 0x00000004ff04723e */ /* 0x000fe200020006ff */
[----:B------:R-:W-:Y:S01]  /*e5e0*/  HADD2.F32 R15, -RZ, R15.H1_H1 ;  /* 0x3000000fff0f7230 */ /* 0x000fe20000004100 */
[-C--:B------:R-:W-:Y:S02]  /*e5f0*/  F2FP.F16.E4M3.UNPACK_B R25, R6.reuse ;  /* 0x00000006ff19723e */ /* 0x080fe400020006ff */
[----:B------:R-:W-:-:S02]  /*e600*/  F2FP.F16.E4M3.UNPACK_B R6, R6.H1 ;  /* 0x00000006ff06723e */ /* 0x000fc400030006ff */
[-C--:B------:R-:W-:Y:S01]  /*e610*/  FMUL.FTZ R5, R32, R15.reuse ;  /* 0x0000000f20057220 */ /* 0x080fe20000410000 */
[C---:B------:R-:W-:Y:S01]  /*e620*/  FMUL.FTZ R27, R26.reuse, R15 ;  /* 0x0000000f1a1b7220 */ /* 0x040fe20000410000 */
[-C--:B------:R-:W-:Y:S02]  /*e630*/  F2FP.F16.E4M3.UNPACK_B R15, R7.reuse ;  /* 0x00000007ff0f723e */ /* 0x080fe400020006ff */
[-C--:B------:R-:W-:Y:S01]  /*e640*/  FFMA.FTZ R26, R26, R20.reuse, -R5 ;  /* 0x000000141a1a7223 */ /* 0x080fe20000010805 */
[----:B------:R-:W-:Y:S01]  /*e650*/  FFMA.FTZ R31, R32, R20, R27 ;  /* 0x00000014201f7223 */ /* 0x000fe2000001001b */
[----:B------:R-:W-:Y:S01]  /*e660*/  HADD2.F32 R32, -RZ, R29.H0_H0 ;  /* 0x2000001dff207230 */ /* 0x000fe20000004100 */
[----:B------:R-:W-:Y:S01]  /*e670*/  F2FP.F16.E4M3.UNPACK_B R7, R7.H1 ;  /* 0x00000007ff07723e */ /* 0x000fe200030006ff */
[----:B------:R-:W-:Y:S02]  /*e680*/  HADD2.F32 R5, -RZ, R4.H1_H1 ;  /* 0x30000004ff057230 */ /* 0x000fe40000004100 */
[----:B------:R-:W-:Y:S01]  /*e690*/  HADD2.F32 R20, -RZ, R28.H0_H0 ;  /* 0x2000001cff147230 */ /* 0x000fe20000004100 */
[----:B------:R-:W-:Y:S01]  /*e6a0*/  F2FP.F16.E4M3.UNPACK_B R28, R9.H1 ;  /* 0x00000009ff1c723e */ /* 0x000fe200030006ff */
[----:B------:R-:W-:-:S02]  /*e6b0*/  HADD2.F32 R4, -RZ, R4.H0_H0 ;  /* 0x20000004ff047230 */ /* 0x000fc40000004100 */
[-C--:B------:R-:W-:Y:S01]  /*e6c0*/  FMUL.FTZ R27, R32, R5.reuse ;  /* 0x00000005201b7220 */ /* 0x080fe20000410000 */
[C---:B------:R-:W-:Y:S01]  /*e6d0*/  FMUL.FTZ R29, R20.reuse, R5 ;  /* 0x00000005141d7220 */ /* 0x040fe20000410000 */
[--C-:B------:R-:W-:Y:S02]  /*e6e0*/  HADD2.F32 R5, -RZ, R24.reuse.H1_H1 ;  /* 0x30000018ff057230 */ /* 0x100fe40000004100 */
[-C--:B------:R-:W-:Y:S01]  /*e6f0*/  FFMA.FTZ R27, R20, R4.reuse, -R27 ;  /* 0x00000004141b7223 */ /* 0x080fe2000001081b */
[----:B------:R-:W-:Y:S02]  /*e700*/  HADD2.F32 R24, -RZ, R24.H0_H0 ;  /* 0x20000018ff187230 */ /* 0x000fe40000004100 */
[----:B------:R-:W-:Y:S01]  /*e710*/  FFMA.FTZ R20, R32, R4, R29 ;  /* 0x0000000420147223 */ /* 0x000fe2000001001d */
[----:B------:R-:W-:Y:S02]  /*e720*/  HADD2.F32 R32, -RZ, R28.H1_H1 ;  /* 0x3000001cff207230 */ /* 0x000fe40000004100 */
[----:B------:R-:W-:Y:S01]  /*e730*/  FMUL.FTZ R29, R34, R5 ;  /* 0x00000005221d7220 */ /* 0x000fe20000410000 */
[----:B------:R-:W-:-:S02]  /*e740*/  HADD2.F32 R4, -RZ, R21.H1_H1 ;  /* 0x30000015ff047230 */ /* 0x000fc40000004100 */
[----:B------:R-:W-:Y:S02]  /*e750*/  HADD2.F32 R33, -RZ, R28.H0_H0 ;  /* 0x2000001cff217230 */ /* 0x000fe40000004100 */
[C---:B------:R-:W-:Y:S01]  /*e760*/  FMUL.FTZ R5, R32.reuse, R5 ;  /* 0x0000000520057220 */ /* 0x040fe20000410000 */
[----:B------:R-:W-:Y:S01]  /*e770*/  FFMA.FTZ R29, R32, R24, -R29 ;  /* 0x00000018201d7223 */ /* 0x000fe2000001081d */
[----:B------:R-:W-:Y:S02]  /*e780*/  HADD2.F32 R21, -RZ, R21.H0_H0 ;  /* 0x20000015ff157230 */ /* 0x000fe40000004100 */
[----:B------:R-:W-:Y:S01]  /*e790*/  FMUL.FTZ R28, R35, R4 ;  /* 0x00000004231c7220 */ /* 0x000fe20000410000 */
[----:B------:R-:W-:Y:S01]  /*e7a0*/  F2FP.F16.E4M3.UNPACK_B R32, R10 ;  /* 0x0000000aff20723e */ /* 0x000fe200020006ff */
[C---:B------:R-:W-:Y:S01]  /*e7b0*/  FMUL.FTZ R4, R33.reuse, R4 ;  /* 0x0000000421047220 */ /* 0x040fe20000410000 */
[----:B------:R-:W-:Y:S01]  /*e7c0*/  FFMA.FTZ R24, R34, R24, R5 ;  /* 0x0000001822187223 */ /* 0x000fe20000010005 */
[----:B------:R-:W-:Y:S01]  /*e7d0*/  FFMA.FTZ R28, R33, R21, -R28 ;  /* 0x00000015211c7223 */ /* 0x000fe2000001081c */
[----:B------:R-:W-:-:S02]  /*e7e0*/  HADD2.F32 R5, -RZ, R6.H1_H1 ;  /* 0x30000006ff057230 */ /* 0x000fc40000004100 */
[----:B------:R-:W-:Y:S01]  /*e7f0*/  FFMA.FTZ R21, R35, R21, R4 ;  /* 0x0000001523157223 */ /* 0x000fe20000010004 */
[----:B------:R-:W-:Y:S01]  /*e800*/  HADD2.F32 R34, -RZ, R32.H1_H1 ;  /* 0x30000020ff227230 */ /* 0x000fe20000004100 */
[----:B------:R-:W-:Y:S01]  /*e810*/  F2FP.F16.E4M3.UNPACK_B R35, R10.H1 ;  /* 0x0000000aff23723e */ /* 0x000fe200030006ff */
[--C-:B------:R-:W-:Y:S02]  /*e820*/  HADD2.F32 R4, -RZ, R25.reuse.H1_H1 ;  /* 0x30000019ff047230 */ /* 0x100fe40000004100 */
[-C--:B------:R-:W-:Y:S01]  /*e830*/  FMUL.FTZ R33, R38, R5.reuse ;  /* 0x0000000526217220 */ /* 0x080fe20000410000 */
[----:B------:R-:W-:Y:S02]  /*e840*/  HADD2.F32 R6, -RZ, R6.H0_H0 ;  /* 0x20000006ff067230 */ /* 0x000fe40000004100 */
[----:B------:R-:W-:Y:S01]  /*e850*/  FMUL.FTZ R5, R34, R5 ;  /* 0x0000000522057220 */ /* 0x000fe20000410000 */
[----:B------:R-:W-:Y:S02]  /*e860*/  HADD2.F32 R37, -RZ, R32.H0_H0 ;  /* 0x20000020ff257230 */ /* 0x000fe40000004100 */
[----:B------:R-:W-:Y:S01]  /*e870*/  FMUL.FTZ R32, R39, R4 ;  /* 0x0000000427207220 */ /* 0x000fe20000410000 */
[----:B------:R-:W-:-:S02]  /*e880*/  HADD2.F32 R25, -RZ, R25.H0_H0 ;  /* 0x20000019ff197230 */ /* 0x000fc40000004100 */
[-C--:B------:R-:W-:Y:S01]  /*e890*/  FFMA.FTZ R33, R34, R6.reuse, -R33 ;  /* 0x0000000622217223 */ /* 0x080fe20000010821 */
[----:B------:R-:W-:Y:S01]  /*e8a0*/  FFMA.FTZ R34, R38, R6, R5 ;  /* 0x0000000626227223 */ /* 0x000fe20000010005 */
[C---:B------:R-:W-:Y:S01]  /*e8b0*/  FMUL.FTZ R4, R37.reuse, R4 ;  /* 0x0000000425047220 */ /* 0x040fe20000410000 */
[----:B------:R-:W-:Y:S02]  /*e8c0*/  HADD2.F32 R5, -RZ, R7.H1_H1 ;  /* 0x30000007ff057230 */ /* 0x000fe40000004100 */
[-C--:B------:R-:W-:Y:S01]  /*e8d0*/  FFMA.FTZ R6, R37, R25.reuse, -R32 ;  /* 0x0000001925067223 */ /* 0x080fe20000010820 */
[----:B------:R-:W-:Y:S02]  /*e8e0*/  HADD2.F32 R37, -RZ, R35.H1_H1 ;  /* 0x30000023ff257230 */ /* 0x000fe40000004100 */
[----:B------:R-:W-:Y:S01]  /*e8f0*/  FFMA.FTZ R25, R39, R25, R4 ;  /* 0x0000001927197223 */ /* 0x000fe20000010004 */
[----:B------:R-:W-:Y:S02]  /*e900*/  HADD2.F32 R39, -RZ, R36.H0_H0 ;  /* 0x20000024ff277230 */ /* 0x000fe40000004100 */
[----:B------:R-:W-:Y:S01]  /*e910*/  FMUL.FTZ R36, R41, R5 ;  /* 0x0000000529247220 */ /* 0x000fe20000410000 */
[----:B------:R-:W-:-:S02]  /*e920*/  HADD2.F32 R4, -RZ, R15.H1_H1 ;  /* 0x3000000fff047230 */ /* 0x000fc40000004100 */
[----:B------:R-:W-:Y:S01]  /*e930*/  FMUL.FTZ R38, R37, R5 ;  /* 0x0000000525267220 */ /* 0x000fe20000410000 */
[----:B------:R-:W-:Y:S01]  /*e940*/  HADD2.F32 R35, -RZ, R35.H0_H0 ;  /* 0x20000023ff237230 */ /* 0x000fe20000004100 */
[----:B------:R-:W-:Y:S01]  /*e950*/  F2FP.SATFINITE.E4M3.F32.PACK_AB_MERGE_C R24, R24, R29, RZ ;  /* 0x0000001d1818723e */ /* 0x000fe200048070ff */
[----:B------:R-:W-:Y:S02]  /*e960*/  HADD2.F32 R7, -RZ, R7.H0_H0 ;  /* 0x20000007ff077230 */ /* 0x000fe40000004100 */
        /* <DEDUP_REMOVED lines=8> */
[----:B------:R-:W-:-:S02]  /*e9f0*/  F2FP.SATFINITE.E4M3.F32.PACK_AB_MERGE_C R4, R31, R26, RZ ;  /* 0x0000001a1f04723e */ /* 0x000fc400048070ff */
[----:B------:R-:W-:Y:S02]  /*ea00*/  F2FP.SATFINITE.E4M3.F32.PACK_AB_MERGE_C R36, R5, R36, RZ ;  /* 0x000000240524723e */ /* 0x000fe400048070ff */
[----:B------:R-:W-:Y:S02]  /*ea10*/  F2FP.SATFINITE.E4M3.F32.PACK_AB_MERGE_C R4, R20, R27, R4 ;  /* 0x0000001b1404723e */ /* 0x000fe40004807004 */
[----:B------:R-:W-:Y:S02]  /*ea20*/  F2FP.SATFINITE.E4M3.F32.PACK_AB_MERGE_C R5, R21, R28, R24 ;  /* 0x0000001c1505723e */ /* 0x000fe40004807018 */
[----:B------:R-:W-:Y:S02]  /*ea30*/  F2FP.SATFINITE.E4M3.F32.PACK_AB_MERGE_C R6, R25, R6, R33 ;  /* 0x000000061906723e */ /* 0x000fe40004807021 */
[----:B------:R-:W-:-:S05]  /*ea40*/  F2FP.SATFINITE.E4M3.F32.PACK_AB_MERGE_C R7, R32, R7, R36 ;  /* 0x000000072007723e */ /* 0x000fca0004807024 */
[----:B------:R1:W-:Y:S02]  /*ea50*/  STS.128 [R40+0x21400], R4 ;  /* 0x0214000428007388 */ /* 0x0003e40000000c00 */
.L_x_460:
[----:B------:R-:W-:Y:S05]  /*ea60*/  BSYNC B2 ;  /* 0x0000000000027941 */ /* 0x000fea0003800000 */
.L_x_459:
[----:B------:R-:W-:Y:S05]  /*ea70*/  @P1 BRA `(.L_x_458) ;  /* 0x0000000400681947 */ /* 0x000fea0003800000 */
[----:B-1---5:R-:W1:Y:S01]  /*ea80*/  LDS.128 R4, [R40+0x25400] ;  /* 0x0254000028047984 */ /* 0x022e620000000c00 */
        /* <DEDUP_REMOVED lines=89> */
.L_x_458:
[----:B------:R-:W-:Y:S05]  /*f020*/  BSYNC B1 ;  /* 0x0000000000017941 */ /* 0x000fea0003800000 */
.L_x_457:
[----:B-12---:R-:W-:Y:S01]  /*f030*/  VIADD R4, R23, 0x40 ;  /* 0x0000004017047836 */ /* 0x006fe20000000000 */
[----:B------:R-:W-:Y:S04]  /*f040*/  BSSY B1, `(.L_x_461) ;  /* 0x00000bf000017945 */ /* 0x000fe80003800000 */
[----:B------:R-:W-:-:S13]  /*f050*/  ISETP.GE.AND P0, PT, R4, R0, PT ;  /* 0x000000000400720c */ /* 0x000fda0003f06270 */
[----:B------:R-:W-:Y:S05]  /*f060*/  @P0 BRA `(.L_x_462) ;  /* 0x0000000800f00947 */ /* 0x000fea0003800000 */
[----:B-----5:R1:W5:Y:S01]  /*f070*/  LDL R40, [R1+0x30] ;  /* 0x0000300001287983 */ /* 0x0203620000100800 */
        /* <DEDUP_REMOVED lines=95> */
.L_x_464:
[----:B------:R-:W-:Y:S05]  /*f670*/  BSYNC B2 ;  /* 0x0000000000027941 */ /* 0x000fea0003800000 */
.L_x_463:
        /* <DEDUP_REMOVED lines=91> */
.L_x_462:
[----:B------:R-:W-:Y:S05]  /*fc30*/  BSYNC B1 ;  /* 0x0000000000017941 */ /* 0x000fea0003800000 */
.L_x_461:
[----:B-12---:R-:W-:-:S04]  /*fc40*/  IADD3 R4, R23, 0x60, RZ ;  /* 0x0000006017047810 */ /* 0x006fc80007ffe0ff */
        /* <DEDUP_REMOVED lines=10> */
[----:B------:R-:W-:Y:S02]  /*fcf0*/  F2FP.F16.E4M3.UNPACK_B R28, R9 ;  /* 0x00000009ff1c723e */ /* 0x000fe400020006ff */
[-C--:B------:R-:W-:Y:S01]  /*fd00*/  F2FP.F16.E4M3.UNPACK_B R34, R14.reuse ;  /* 0x0000000eff22723e */ /* 0x080fe200020006ff */
[----:B------:R-:W-:Y:S01]  /*fd10*/  HADD2.F32 R31, -RZ, R29.H1_H1 ;  /* 0x3000001dff1f7230 */ /* 0x000fe20000004100 */
[----:B------:R-:W-:Y:S01]  /*fd20*/  F2FP.F16.E4M3.UNPACK_B R14, R14.H1 ;  /* 0x0000000eff0e723e */ /* 0x000fe200030006ff */
[--C-:B------:R-:W-:Y:S02]  /*fd30*/  HADD2.F32 R27, -RZ, R28.reuse.H1_H1 ;  /* 0x3000001cff1b7230 */ /* 0x100fe40000004100 */
[----:B------:R-:W-:-:S02]  /*fd40*/  HADD2.F32 R28, -RZ, R28.H0_H0 ;  /* 0x2000001cff1c7230 */ /* 0x000fc40000004100 */
[----:B------:R-:W-:Y:S01]  /*fd50*/  HADD2.F32 R32, -RZ, R29.H0_H0 ;  /* 0x2000001dff207230 */ /* 0x000fe20000004100 */
[----:B------:R-:W-:Y:S01]  /*fd60*/  F2FP.F16.E4M3.UNPACK_B R29, R9.H1 ;  /* 0x00000009ff1d723e */ /* 0x000fe200030006ff */
[--C-:B------:R-:W-:Y:S02]  /*fd70*/  HADD2.F32 R36, -RZ, R34.reuse.H1_H1 ;  /* 0x30000022ff247230 */ /* 0x100fe40000004100 */
[----:B0-----:R-:W-:Y:S02]  /*fd80*/  HADD2.F32 R35, -RZ, R34.H0_H0 ;  /* 0x20000022ff237230 */ /* 0x001fe40000004100 */
[----:B------:R-:W-:Y:S01]  /*fd90*/  HADD2.F32 R37, -RZ, R14.H1_H1 ;  /* 0x3000000eff257230 */ /* 0x000fe20000004100 */
[----:B-1----:R-:W-:Y:S02]  /*fda0*/  F2FP.F16.E4M3.UNPACK_B R0, R4.H1 ;  /* 0x00000004ff00723e */ /* 0x002fe400030006ff */
[-C--:B------:R-:W-:Y:S02]  /*fdb0*/  F2FP.F16.E4M3.UNPACK_B R21, R6.reuse ;  /* 0x00000006ff15723e */ /* 0x080fe400020006ff */
[----:B------:R-:W-:Y:S01]  /*fdc0*/  F2FP.F16.E4M3.UNPACK_B R24, R6.H1 ;  /* 0x00000006ff18723e */ /* 0x000fe200030006ff */
[--C-:B------:R-:W-:Y:S01]  /*fdd0*/  HADD2.F32 R15, -RZ, R0.reuse.H0_H0 ;  /* 0x20000000ff0f7230 */ /* 0x100fe20000004100 */
[----:B------:R-:W-:Y:S01]  /*fde0*/  F2FP.F16.E4M3.UNPACK_B R4, R4 ;  /* 0x00000004ff04723e */ /* 0x000fe200020006ff */
[----:B------:R-:W-:Y:S01]  /*fdf0*/  HADD2.F32 R0, -RZ, R0.H1_H1 ;  /* 0x30000000ff007230 */ /* 0x000fe20000004100 */
[----:B------:R-:W-:-:S02]  /*fe00*/  F2FP.F16.E4M3.UNPACK_B R20, R5 ;  /* 0x00000005ff14723e */ /* 0x000fc400020006ff */
[----:B------:R-:W-:Y:S02]  /*fe10*/  F2FP.F16.E4M3.UNPACK_B R5, R5.H1 ;  /* 0x00000005ff05723e */ /* 0x000fe400030006ff */
[-C--:B------:R-:W-:Y:S01]  /*fe20*/  FMUL.FTZ R6, R31, R0.reuse ;  /* 0x000000001f067220 */ /* 0x080fe20000410000 */
[C---:B------:R-:W-:Y:S01]  /*fe30*/  FMUL.FTZ R0, R27.reuse, R0 ;  /* 0x000000001b007220 */ /* 0x040fe20000410000 */
[----:B------:R-:W-:Y:S02]  /*fe40*/  F2FP.F16.E4M3.UNPACK_B R25, R7 ;  /* 0x00000007ff19723e */ /* 0x000fe400020006ff */
[-C--:B------:R-:W-:Y:S01]  /*fe50*/  FFMA.FTZ R26, R27, R15.reuse, -R6 ;  /* 0x0000000f1b1a7223 */ /* 0x080fe20000010806 */
[----:B------:R-:W-:Y:S01]  /*fe60*/  FFMA.FTZ R27, R31, R15, R0 ;  /* 0x0000000f1f1b7223 */ /* 0x000fe20000010000 */
[--C-:B------:R-:W-:Y:S01]  /*fe70*/  HADD2.F32 R0, -RZ, R4.reuse.H1_H1 ;  /* 0x30000004ff007230 */ /* 0x100fe20000004100 */
[----:B------:R-:W-:Y:S01]  /*fe80*/  F2FP.F16.E4M3.UNPACK_B R31, R12.H1 ;  /* 0x0000000cff1f723e */ /* 0x000fe200030006ff */
[----:B------:R-:W-:Y:S01]  /*fe90*/  HADD2.F32 R4, -RZ, R4.H0_H0 ;  /* 0x20000004ff047230 */ /* 0x000fe20000004100 */
[----:B------:R-:W-:Y:S01]  /*fea0*/  F2FP.F16.E4M3.UNPACK_B R7, R7.H1 ;  /* 0x00000007ff07723e */ /* 0x000fe200030006ff */
[----:B------:R-:W-:-:S02]  /*feb0*/  HADD2.F32 R6, -RZ, R5.H1_H1 ;  /* 0x30000005ff067230 */ /* 0x000fc40000004100 */
[-C--:B------:R-:W-:Y:S01]  /*fec0*/  FMUL.FTZ R15, R28, R0.reuse ;  /* 0x000000001c0f7220 */ /* 0x080fe20000410000 */
[C---:B------:R-:W-:Y:S01]  /*fed0*/  FMUL.FTZ R9, R32.reuse, R0 ;  /* 0x0000000020097220 */ /* 0x040fe20000410000 */
[----:B------:R-:W-:Y:S02]  /*fee0*/  HADD2.F32 R33, -RZ, R31.H1_H1 ;  /* 0x3000001fff217230 */ /* 0x000fe40000004100 */
[-C--:B------:R-:W-:Y:S01]  /*fef0*/  FFMA.FTZ R12, R32, R4.reuse, R15 ;  /* 0x00000004200c7223 */ /* 0x080fe2000001000f */
[----:B------:R-:W-:Y:S02]  /*ff00*/  HADD2.F32 R15, -RZ, R29.H1_H1 ;  /* 0x3000001dff0f7230 */ /* 0x000fe40000004100 */
[----:B------:R-:W-:Y:S01]  /*ff10*/  FFMA.FTZ R9, R28, R4, -R9 ;  /* 0x000000041c097223 */ /* 0x000fe20000010809 */
[----:B------:R-:W-:Y:S02]  /*ff20*/  HADD2.F32 R5, -RZ, R5.H0_H0 ;  /* 0x20000005ff057230 */ /* 0x000fe40000004100 */
[----:B------:R-:W-:Y:S01]  /*ff30*/  FMUL.FTZ R4, R33, R6 ;  /* 0x0000000621047220 */ /* 0x000fe20000410000 */
[----:B------:R-:W-:-:S02]  /*ff40*/  HADD2.F32 R32, -RZ, R31.H0_H0 ;  /* 0x2000001fff207230 */ /* 0x000fc40000004100 */
[C---:B------:R-:W-:Y:S01]  /*ff50*/  FMUL.FTZ R28, R15.reuse, R6 ;  /* 0x000000060f1c7220 */ /* 0x040fe20000410000 */
[--C-:B------:R-:W-:Y:S02]  /*ff60*/  HADD2.F32 R0, -RZ, R20.reuse.H1_H1 ;  /* 0x30000014ff007230 */ /* 0x100fe40000004100 */
[-C--:B------:R-:W-:Y:S01]  /*ff70*/  FFMA.FTZ R6, R15, R5.reuse, -R4 ;  /* 0x000000050f067223 */ /* 0x080fe20000010804 */
[----:B------:R-:W-:Y:S02]  /*ff80*/  HADD2.F32 R4, -RZ, R29.H0_H0 ;  /* 0x2000001dff047230 */ /* 0x000fe40000004100 */
[----:B------:R-:W-:Y:S01]  /*ff90*/  FFMA.FTZ R31, R33, R5, R28 ;  /* 0x00000005211f7223 */ /* 0x000fe2000001001c */
[----:B------:R-:W-:Y:S02]  /*ffa0*/  HADD2.F32 R20, -RZ, R20.H0_H0 ;  /* 0x20000014ff147230 */ /* 0x000fe40000004100 */
[----:B------:R-:W-:Y:S01]  /*ffb0*/  FMUL.FTZ R15, R32, R0 ;  /* 0x00000000200f7220 */ /* 0x000fe20000410000 */
[----:B------:R-:W-:Y:S01]  /*ffc0*/  F2FP.F16.E4M3.UNPACK_B R28, R10 ;  /* 0x0000000aff1c723e */ /* 0x000fe200020006ff */
[----:B------:R-:W-:Y:S01]  /*ffd0*/  FMUL.FTZ R29, R4, R0 ;  /* 0x00000000041d7220 */ /* 0x000fe20000410000 */
[----:B------:R-:W-:-:S02]  /*ffe0*/  HADD2.F32 R0, -RZ, R21.H1_H1 ;  /* 0x30000015ff007230 */ /* 0x000fc40000004100 */
[-C--:B------:R-:W-:Y:S01]  /*fff0*/  FFMA.FTZ R5, R4, R20.reuse, -R15 ;  /* 0x0000001404057223 */ /* 0x080fe2000001080f */
[----:B------:R-:W-:Y:S02]  /*10000*/  HADD2.F32 R4, -RZ, R24.H1_H1 ;  /* 0x30000018ff047230 */ /* 0x000fe40000004100 */
[----:B------:R-:W-:Y:S01]  /*10010*/  FFMA.FTZ R20, R32, R20, R29 ;  /* 0x0000001420147223 */ /* 0x000fe2000001001d */
[--C-:B------:R-:W-:Y:S01]  /*10020*/  HADD2.F32 R32, -RZ, R28.reuse.H1_H1 ;  /* 0x3000001cff207230 */ /* 0x100fe20000004100 */
[----:B------:R-:W-:Y:S01]  /*10030*/  F2FP.SATFINITE.E4M3.F32.PACK_AB_MERGE_C R6, R31, R6, RZ ;  /* 0x000000061f06723e */ /* 0x000fe200048070ff */
[----:B------:R-:W-:Y:S02]  /*10040*/  HADD2.F32 R33, -RZ, R28.H0_H0 ;  /* 0x2000001cff217230 */ /* 0x000fe40000004100 */
[-C--:B------:R-:W-:Y:S01]  /*10050*/  FMUL.FTZ R15, R36, R4.reuse ;  /* 0x00000004240f7220 */ /* 0x080fe20000410000 */
[----:B------:R-:W-:Y:S02]  /*10060*/  HADD2.F32 R24, -RZ, R24.H0_H0 ;  /* 0x20000018ff187230 */ /* 0x000fe40000004100 */
[----:B------:R-:W-:Y:S01]  /*10070*/  FMUL.FTZ R29, R32, R4 ;  /* 0x00000004201d7220 */ /* 0x000fe20000410000 */
[----:B------:R-:W-:-:S02]  /*10080*/  HADD2.F32 R21, -RZ, R21.H0_H0 ;  /* 0x20000015ff157230 */ /* 0x000fc40000004100 */
[----:B------:R-:W-:Y:S01]  /*10090*/  FMUL.FTZ R4, R35, R0 ;  /* 0x0000000023047220 */ /* 0x000fe20000410000 */
[----:B------:R-:W-:Y:S01]  /*100a0*/  F2FP.F16.E4M3.UNPACK_B R28, R10.H1 ;  /* 0x0000000aff1c723e */ /* 0x000fe200030006ff */
[----:B------:R-:W-:Y:S01]  /*100b0*/  FFMA.FTZ R15, R32, R24, -R15 ;  /* 0x00000018200f7223 */ /* 0x000fe2000001080f */
[C---:B------:R-:W-:Y:S01]  /*100c0*/  FMUL.FTZ R0, R33.reuse, R0 ;  /* 0x0000000021007220 */ /* 0x040fe20000410000 */
[-C--:B------:R-:W-:Y:S01]  /*100d0*/  FFMA.FTZ R10, R33, R21.reuse, -R4 ;  /* 0x00000015210a7223 */ /* 0x080fe20000010804 */
[----:B------:R-:W-:Y:S01]  /*100e0*/  FFMA.FTZ R24, R36, R24, R29 ;  /* 0x0000001824187223 */ /* 0x000fe2000001001d */
[----:B------:R-:W-:Y:S02]  /*100f0*/  HADD2.F32 R4, -RZ, R7.H1_H1 ;  /* 0x30000007ff047230 */ /* 0x000fe40000004100 */
[----:B------:R-:W-:Y:S01]  /*10100*/  FFMA.FTZ R21, R35, R21, R0 ;  /* 0x0000001523157223 */ /* 0x000fe20000010000 */
[----:B------:R-:W-:Y:S01]  /*10110*/  HADD2.F32 R29, -RZ, R28.H1_H1 ;  /* 0x3000001cff1d7230 */ /* 0x000fe20000004100 */
[----:B------:R-:W-:Y:S01]  /*10120*/  F2FP.SATFINITE.E4M3.F32.PACK_AB_MERGE_C R5, R20, R5, R6 ;  /* 0x000000051405723e */ /* 0x000fe20004807006 */
[----:B------:R-:W-:-:S02]  /*10130*/  HADD2.F32 R35, -RZ, R14.H0_H0 ;  /* 0x2000000eff237230 */ /* 0x000fc40000004100 */
[-C--:B------:R-:W-:Y:S01]  /*10140*/  FMUL.FTZ R14, R37, R4.reuse ;  /* 0x00000004250e7220 */ /* 0x080fe20000410000 */
[----:B------:R-:W-:Y:S01]  /*10150*/  HADD2.F32 R0, -RZ, R25.H1_H1 ;  /* 0x30000019ff007230 */ /* 0x000fe20000004100 */
[----:B------:R-:W-:Y:S01]  /*10160*/  F2FP.SATFINITE.E4M3.F32.PACK_AB_MERGE_C R15, R24, R15, RZ ;  /* 0x0000000f180f723e */ /* 0x000fe200048070ff */
[----:B------:R-:W-:Y:S02]  /*10170*/  HADD2.F32 R7, -RZ, R7.H0_H0 ;  /* 0x20000007ff077230 */ /* 0x000fe40000004100 */
[----:B------:R-:W-:Y:S02]  /*10180*/  HADD2.F32 R33, -RZ, R28.H0_H0 ;  /* 0x2000001cff217230 */ /* 0x000fe40000004100 */
[----:B------:R-:W-:Y:S01]  /*10190*/  FMUL.FTZ R28, R29, R4 ;  /* 0x000000041d1c7220 */ /* 0x000fe20000410000 */
[----:B------:R-:W-:Y:S02]  /*101a0*/  HADD2.F32 R25, -RZ, R25.H0_H0 ;  /* 0x20000019ff197230 */ /* 0x000fe40000004100 */
[-C--:B------:R-:W-:Y:S01]  /*101b0*/  FMUL.FTZ R4, R35, R0.reuse ;  /* 0x0000000023047220 */ /* 0x080fe20000410000 */
[-C--:B------:R-:W-:Y:S01]  /*101c0*/  FFMA.FTZ R14, R29, R7.reuse, -R14 ;  /* 0x000000071d0e7223 */ /* 0x080fe2000001080e */
[----:B------:R-:W-:Y:S01]  /*101d0*/  FMUL.FTZ R0, R33, R0 ;  /* 0x0000000021007220 */ /* 0x000fe20000410000 */
[----:B------:R-:W-:Y:S01]  /*101e0*/  FFMA.FTZ R29, R37, R7, R28 ;  /* 0x00000007251d7223 */ /* 0x000fe2000001001c */
[-C--:B------:R-:W-:Y:S01]  /*101f0*/  FFMA.FTZ R7, R33, R25.reuse, -R4 ;  /* 0x0000001921077223 */ /* 0x080fe20000010804 */
[----:B------:R-:W-:Y:S01]  /*10200*/  F2FP.SATFINITE.E4M3.F32.PACK_AB_MERGE_C R4, R27, R26, RZ ;  /* 0x0000001a1b04723e */ /* 0x000fe200048070ff */
[----:B------:R-:W-:Y:S01]  /*10210*/  FFMA.FTZ R0, R35, R25, R0 ;  /* 0x0000001923007223 */ /* 0x000fe20000010000 */
[----:B------:R-:W-:-:S02]  /*10220*/  F2FP.SATFINITE.E4M3.F32.PACK_AB_MERGE_C R6, R21, R10, R15 ;  /* 0x0000000a1506723e */ /* 0x000fc4000480700f */
[----:B------:R-:W-:Y:S02]  /*10230*/  F2FP.SATFINITE.E4M3.F32.PACK_AB_MERGE_C R14, R29, R14, RZ ;  /* 0x0000000e1d0e723e */ /* 0x000fe400048070ff */
[----:B------:R-:W-:Y:S02]  /*10240*/  F2FP.SATFINITE.E4M3.F32.PACK_AB_MERGE_C R4, R12, R9, R4 ;  /* 0x000000090c04723e */ /* 0x000fe40004807004 */
[----:B------:R-:W-:-:S05]  /*10250*/  F2FP.SATFINITE.E4M3.F32.PACK_AB_MERGE_C R7, R0, R7, R14 ;  /* 0x000000070007723e */ /* 0x000fca000480700e */
[----:B------:R1:W-:Y:S02]  /*10260*/  STS.128 [R38+0x23400], R4 ;  /* 0x0234000426007388 */ /* 0x0003e40000000c00 */
.L_x_467:
[----:B------:R-:W-:Y:S05]  /*10270*/  BSYNC B1 ;  /* 0x0000000000017941 */ /* 0x000fea0003800000 */
.L_x_466:
[----:B------:R-:W-:Y:S05]  /*10280*/  @P1 BRA `(.L_x_465) ;  /* 0x0000003c00f41947 */ /* 0x000fea0003800000 */
[----:B-1---5:R-:W1:Y:S01]  /*10290*/  LDS.128 R4, [R38+0x27400] ;  /* 0x0274000026047984 */ /* 0x022e620000000c00 */
[----:B------:R-:W-:Y:S02]  /*102a0*/  F2FP.F16.E4M3.UNPACK_B R24, R11 ;  /* 0x0000000bff18723e */ /* 0x000fe400020006ff */
[----:B------:R-:W-:Y:S02]  /*102b0*/  F2FP.F16.E4M3.UNPACK_B R21, R3 ;  /* 0x00000003ff15723e */ /* 0x000fe400020006ff */
[-C--:B------:R-:W-:Y:S01]  /*102c0*/  F2FP.F16.E4M3.UNPACK_B R29, R13.reuse ;  /* 0x0000000dff1d723e */ /* 0x080fe200020006ff */
[--C-:B------:R-:W-:Y:S01]  /*102d0*/  HADD2.F32 R25, -RZ, R24.reuse.H1_H1 ;  /* 0x30000018ff197230 */ /* 0x100fe20000004100 */
[----:B------:R-:W-:Y:S01]  /*102e0*/  F2FP.F16.E4M3.UNPACK_B R13, R13.H1 ;  /* 0x0000000dff0d723e */ /* 0x000fe200030006ff */
[----:B------:R-:W-:Y:S02]  /*102f0*/  HADD2.F32 R15, -RZ, R21.H1_H1 ;  /* 0x30000015ff0f7230 */ /* 0x000fe40000004100 */
[----:B------:R-:W-:-:S02]  /*10300*/  HADD2.F32 R26, -RZ, R24.H0_H0 ;  /* 0x20000018ff1a7230 */ /* 0x000fc40000004100 */
[----:B------:R-:W-:Y:S01]  /*10310*/  HADD2.F32 R24, -RZ, R21.H0_H0 ;  /* 0x20000015ff187230 */ /* 0x000fe20000004100 */
[----:B------:R-:W-:Y:S01]  /*10320*/  F2FP.F16.E4M3.UNPACK_B R21, R3.H1 ;  /* 0x00000003ff15723e */ /* 0x000fe200030006ff */
[----:B------:R-:W-:-:S04]  /*10330*/  HADD2.F32 R34, -RZ, R29.H1_H1 ;  /* 0x3000001dff227230 */ /* 0x000fc80000004100 */
[----:B------:R-:W-:Y:S01]  /*10340*/  HADD2.F32 R28, -RZ, R21.H0_H0 ;  /* 0x20000015ff1c7230 */ /* 0x000fe20000004100 */
[-C--:B-1----:R-:W-:Y:S02]  /*10350*/  F2FP.F16.E4M3.UNPACK_B R0, R4.reuse.H1 ;  /* 0x00000004ff00723e */ /* 0x082fe400030006ff */
[----:B------:R-:W-:Y:S02]  /*10360*/  F2FP.F16.E4M3.UNPACK_B R4, R4 ;  /* 0x00000004ff04723e */ /* 0x000fe400020006ff */
[-C--:B------:R-:W-:Y:S01]  /*10370*/  F2FP.F16.E4M3.UNPACK_B R10, R5.reuse ;  /* 0x00000005ff0a723e */ /* 0x080fe200020006ff */
[--C-:B------:R-:W-:Y:S01]  /*10380*/  HADD2.F32 R9, -RZ, R0.reuse.H0_H0 ;  /* 0x20000000ff097230 */ /* 0x100fe20000004100 */
[----:B------:R-:W-:Y:S01]  /*10390*/  F2FP.F16.E4M3.UNPACK_B R5, R5.H1 ;  /* 0x00000005ff05723e */ /* 0x000fe200030006ff */
[----:B------:R-:W-:Y:S01]  /*103a0*/  HADD2.F32 R0, -RZ, R0.H1_H1 ;  /* 0x30000000ff007230 */ /* 0x000fe20000004100 */
[-C--:B------:R-:W-:Y:S02]  /*103b0*/  F2FP.F16.E4M3.UNPACK_B R12, R6.reuse ;  /* 0x00000006ff0c723e */ /* 0x080fe400020006ff */
[----:B------:R-:W-:Y:S01]  /*103c0*/  F2FP.F16.E4M3.UNPACK_B R6, R6.H1 ;  /* 0x00000006ff06723e */ /* 0x000fe200030006ff */
[----:B------:R-:W-:-:S02]  /*103d0*/  HADD2.F32 R3, -RZ, R5.H1_H1 ;  /* 0x30000005ff037230 */ /* 0x000fc40000004100 */
[-C--:B------:R-:W-:Y:S01]  /*103e0*/  FMUL.FTZ R20, R25, R0.reuse ;  /* 0x0000000019147220 */ /* 0x080fe20000410000 */
[C---:B------:R-:W-:Y:S01]  /*103f0*/  FMUL.FTZ R0, R15.reuse, R0 ;  /* 0x000000000f007220 */ /* 0x040fe20000410000 */
[----:B------:R-:W-:Y:S01]  /*10400*/  HADD2.F32 R5, -RZ, R5.H0_H0 ;  /* 0x20000005ff057230 */ /* 0x000fe20000004100 */
[----:B------:R-:W-:Y:S01]  /*10410*/  F2FP.F16.E4M3.UNPACK_B R14, R7 ;  /* 0x00000007ff0e723e */ /* 0x000fe200020006ff */
[-C--:B------:R-:W-:Y:S01]  /*10420*/  FFMA.FTZ R20, R15, R9.reuse, -R20 ;  /* 0x000000090f147223 */ /* 0x080fe20000010814 */
[----:B------:R-:W-:Y:S01]  /*10430*/  FFMA.FTZ R15, R25, R9, R0 ;  /* 0x00000009190f7223 */ /* 0x000fe20000010000 */
[--C-:B------:R-:W-:Y:S01]  /*10440*/  HADD2.F32 R0, -RZ, R4.reuse.H1_H1 ;  /* 0x30000004ff007230 */ /* 0x100fe20000004100 */
[----:B------:R-:W-:Y:S01]  /*10450*/  F2FP.F16.E4M3.UNPACK_B R25, R11.H1 ;  /* 0x0000000bff19723e */ /* 0x000fe200030006ff */
[----:B------:R-:W-:Y:S01]  /*10460*/  HADD2.F32 R4, -RZ, R4.H0_H0 ;  /* 0x20000004ff047230 */ /* 0x000fe20000004100 */
[----:B------:R-:W-:Y:S02]  /*10470*/  F2FP.F16.E4M3.UNPACK_B R7, R7.H1 ;  /* 0x00000007ff07723e */ /* 0x000fe400030006ff */
[-C--:B------:R-:W-:Y:S01]  /*10480*/  FMUL.FTZ R9, R26, R0.reuse ;  /* 0x000000001a097220 */ /* 0x080fe20000410000 */
[C---:B------:R-:W-:Y:S01]  /*10490*/  FMUL.FTZ R11, R24.reuse, R0 ;  /* 0x00000000180b7220 */ /* 0x040fe20000410000 */
[----:B------:R-:W-:Y:S01]  /*104a0*/  HADD2.F32 R27, -RZ, R25.H1_H1 ;  /* 0x30000019ff1b7230 */ /* 0x000fe20000004100 */
[----:B------:R-:W-:Y:S01]  /*104b0*/  F2FP.SATFINITE.E4M3.F32.PACK_AB_MERGE_C R15, R15, R20, RZ ;  /* 0x000000140f0f723e */ /* 0x000fe200048070ff */
[-C--:B------:R-:W-:Y:S01]  /*104c0*/  FFMA.FTZ R9, R24, R4.reuse, -R9 ;  /* 0x0000000418097223 */ /* 0x080fe20000010809 */
[----:B------:R-:W-:Y:S01]  /*104d0*/  FFMA.FTZ R4, R26, R4, R11 ;  /* 0x000000041a047223 */ /* 0x000fe2000001000b */
[----:B------:R-:W-:-:S02]  /*104e0*/  HADD2.F32 R11, -RZ, R21.H1_H1 ;  /* 0x30000015ff0b7230 */ /* 0x000fc40000004100 */
[-C--:B------:R-:W-:Y:S01]  /*104f0*/  FMUL.FTZ R24, R27, R3.reuse ;  /* 0x000000031b187220 */ /* 0x080fe20000410000 */
[----:B------:R-:W-:Y:S01]  /*10500*/  HADD2.F32 R32, -RZ, R25.H0_H0 ;  /* 0x20000019ff207230 */ /* 0x000fe20000004100 */
[----:B------:R-:W-:Y:S01]  /*10510*/  F2FP.F16.E4M3.UNPACK_B R25, R8 ;  /* 0x00000008ff19723e */ /* 0x000fe200020006ff */
[--C-:B------:R-:W-:Y:S02]  /*10520*/  HADD2.F32 R0, -RZ, R10.reuse.H1_H1 ;  /* 0x3000000aff007230 */ /* 0x100fe40000004100 */
[C---:B------:R-:W-:Y:S01]  /*10530*/  FMUL.FTZ R26, R11.reuse, R3 ;  /* 0x000000030b1a7220 */ /* 0x040fe20000410000 */
[----:B------:R-:W-:Y:S02]  /*10540*/  HADD2.F32 R10, -RZ, R10.H0_H0 ;  /* 0x2000000aff0a7230 */ /* 0x000fe40000004100 */
[----:B------:R-:W-:Y:S01]  /*10550*/  FFMA.FTZ R24, R11, R5, -R24 ;  /* 0x000000050b187223 */ /* 0x000fe20000010818 */
[----:B------:R-:W-:Y:S01]  /*10560*/  F2FP.SATFINITE.E4M3.F32.PACK_AB_MERGE_C R4, R4, R9, R15 ;  /* 0x000000090404723e */ /* 0x000fe2000480700f */
[-C--:B------:R-:W-:Y:S01]  /*10570*/  FMUL.FTZ R3, R32, R0.reuse ;  /* 0x0000000020037220 */ /* 0x080fe20000410000 */
[----:B------:R-:W-:Y:S01]  /*10580*/  FFMA.FTZ R21, R27, R5, R26 ;  /* 0x000000051b157223 */ /* 0x000fe2000001001a */
[----:B------:R-:W-:Y:S01]  /*10590*/  FMUL.FTZ R11, R28, R0 ;  /* 0x000000001c0b7220 */ /* 0x000fe20000410000 */
[----:B------:R-:W-:-:S02]  /*105a0*/  HADD2.F32 R26, -RZ, R25.H1_H1 ;  /* 0x30000019ff1a7230 */ /* 0x000fc40000004100 */
[-C--:B------:R-:W-:Y:S01]  /*105b0*/  FFMA.FTZ R5, R28, R10.reuse, -R3 ;  /* 0x0000000a1c057223 */ /* 0x080fe20000010803 */
[--C-:B------:R-:W-:Y:S02]  /*105c0*/  HADD2.F32 R3, -RZ, R6.reuse.H1_H1 ;  /* 0x30000006ff037230 */ /* 0x100fe40000004100 */
[----:B------:R-:W-:Y:S01]  /*105d0*/  FFMA.FTZ R10, R32, R10, R11 ;  /* 0x0000000a200a7223 */ /* 0x000fe2000001000b */
[----:B------:R-:W-:Y:S01]  /*105e0*/  HADD2.F32 R6, -RZ, R6.H0_H0 ;  /* 0x20000006ff067230 */ /* 0x000fe20000004100 */
[----:B------:R-:W-:Y:S01]  /*105f0*/  F2FP.SATFINITE.E4M3.F32.PACK_AB_MERGE_C R21, R21, R24, RZ ;  /* 0x000000181515723e */ /* 0x000fe200048070ff */
[----:B------:R-:W-:Y:S02]  /*10600*/  HADD2.F32 R32, -RZ, R29.H0_H0 ;  /* 0x2000001dff207230 */ /* 0x000fe40000004100 */
[-C--:B------:R-:W-:Y:S01]  /*10610*/  FMUL.FTZ R11, R34, R3.reuse ;  /* 0x00000003220b7220 */ /* 0x080fe20000410000 */
[----:B------:R-:W-:Y:S02]  /*10620*/  HADD2.F32 R0, -RZ, R12.H1_H1 ;  /* 0x3000000cff007230 */ /* 0x000fe40000004100 */
[----:B------:R-:W-:Y:S01]  /*10630*/  FMUL.FTZ R27, R26, R3 ;  /* 0x000000031a1b7220 */ /* 0x000fe20000410000 */
[----:B------:R-:W-:-:S02]  /*10640*/  HADD2.F32 R28, -RZ, R25.H0_H0 ;  /* 0x20000019ff1c7230 */ /* 0x000fc40000004100 */
[----:B------:R-:W-:Y:S01]  /*10650*/  FFMA.FTZ R25, R26, R6, -R11 ;  /* 0x000000061a197223 */ /* 0x000fe2000001080b */
[----:B------:R-:W-:Y:S02]  /*10660*/  HADD2.F32 R12, -RZ, R12.H0_H0 ;  /* 0x2000000cff0c7230 */ /* 0x000fe40000004100 */
[----:B------:R-:W-:Y:S01]  /*10670*/  FMUL.FTZ R3, R32, R0 ;  /* 0x0000000020037220 */ /* 0x000fe20000410000 */
[----:B------:R-:W-:Y:S01]  /*10680*/  F2FP.F16.E4M3.UNPACK_B R26, R8.H1 ;  /* 0x00000008ff1a723e */ /* 0x000fe200030006ff */
[----:B------:R-:W-:Y:S01]  /*10690*/  FFMA.FTZ R8, R34, R6, R27 ;  /* 0x0000000622087223 */ /* 0x000fe2000001001b */
[C---:B------:R-:W-:Y:S01]  /*106a0*/  FMUL.FTZ R11, R28.reuse, R0 ;  /* 0x000000001c0b7220 */ /* 0x040fe20000410000 */
[----:B------:R-:W-:Y:S01]  /*106b0*/  FFMA.FTZ R6, R28, R12, -R3 ;  /* 0x0000000c1c067223 */ /* 0x000fe20000010803 */
[----:B------:R-:W-:Y:S01]  /*106c0*/  HADD2.F32 R29, -RZ, R13.H1_H1 ;  /* 0x3000000dff1d7230 */ /* 0x000fe20000004100 */
[----:B------:R-:W-:Y:S01]  /*106d0*/  F2FP.SATFINITE.E4M3.F32.PACK_AB_MERGE_C R5, R10, R5, R21 ;  /* 0x000000050a05723e */ /* 0x000fe20004807015 */
[----:B------:R-:W-:-:S02]  /*106e0*/  HADD2.F32 R3, -RZ, R7.H1_H1 ;  /* 0x30000007ff037230 */ /* 0x000fc40000004100 */
[----:B------:R-:W-:Y:S01]  /*106f0*/  FFMA.FTZ R11, R32, R12, R11 ;  /* 0x0000000c200b7223 */ /* 0x000fe2000001000b */
[----:B------:R-:W-:Y:S01]  /*10700*/  HADD2.F32 R27, -RZ, R26.H1_H1 ;  /* 0x3000001aff1b7230 */ /* 0x000fe20000004100 */
[----:B------:R-:W-:Y:S01]  /*10710*/  F2FP.SATFINITE.E4M3.F32.PACK_AB_MERGE_C R8, R8, R25, RZ ;  /* 0x000000190808723e */ /* 0x000fe200048070ff */
[----:B------:R-:W-:Y:S02]  /*10720*/  HADD2.F32 R32, -RZ, R13.H0_H0 ;  /* 0x2000000dff207230 */ /* 0x000fe40000004100 */
[----:B------:R-:W-:Y:S01]  /*10730*/  FMUL.FTZ R12, R29, R3 ;  /* 0x000000031d0c7220 */ /* 0x000fe20000410000 */
[----:B------:R-:W-:Y:S01]  /*10740*/  HADD2.F32 R0, -RZ, R14.H1_H1 ;  /* 0x3000000eff007230 */ /* 0x000fe20000004100 */
[----:B------:R-:W-:Y:S01]  /*10750*/  F2FP.SATFINITE.E4M3.F32.PACK_AB_MERGE_C R6, R11, R6, R8 ;  /* 0x000000060b06723e */ /* 0x000fe20004807008 */
[----:B------:R-:W-:Y:S02]  /*10760*/  HADD2.F32 R7, -RZ, R7.H0_H0 ;  /* 0x20000007ff077230 */ /* 0x000fe40000004100 */
[----:B------:R-:W-:-:S02]  /*10770*/  HADD2.F32 R28, -RZ, R26.H0_H0 ;  /* 0x2000001aff1c7230 */ /* 0x000fc40000004100 */
[C---:B------:R-:W-:Y:S01]  /*10780*/  FMUL.FTZ R26, R27.reuse, R3 ;  /* 0x000000031b1a7220 */ /* 0x040fe20000410000 */
[----:B------:R-:W-:Y:S02]  /*10790*/  HADD2.F32 R14, -RZ, R14.H0_H0 ;  /* 0x2000000eff0e7230 */ /* 0x000fe40000004100 */
[-C--:B------:R-:W-:Y:S01]  /*107a0*/  FMUL.FTZ R3, R32, R0.reuse ;  /* 0x0000000020037220 */ /* 0x080fe20000410000 */
[-C--:B------:R-:W-:Y:S01]  /*107b0*/  FFMA.FTZ R12, R27, R7.reuse, -R12 ;  /* 0x000000071b0c7223 */ /* 0x080fe2000001080c */
[C---:B------:R-:W-:Y:S01]  /*107c0*/  FMUL.FTZ R13, R28.reuse, R0 ;  /* 0x000000001c0d7220 */ /* 0x040fe20000410000 */
[----:B------:R-:W-:Y:S01]  /*107d0*/  FFMA.FTZ R7, R29, R7, R26 ;  /* 0x000000071d077223 */ /* 0x000fe2000001001a */
[-C--:B------:R-:W-:Y:S02]  /*107e0*/  FFMA.FTZ R3, R28, R14.reuse, -R3 ;  /* 0x0000000e1c037223 */ /* 0x080fe40000010803 */
[----:B------:R-:W-:Y:S02]  /*107f0*/  FFMA.FTZ R14, R32, R14, R13 ;  /* 0x0000000e200e7223 */ /* 0x000fe4000001000d */
[----:B------:R-:W-:-:S04]  /*10800*/  F2FP.SATFINITE.E4M3.F32.PACK_AB_MERGE_C R7, R7, R12, RZ ;  /* 0x0000000c0707723e */ /* 0x000fc800048070ff */
[----:B------:R-:W-:-:S05]  /*10810*/  F2FP.SATFINITE.E4M3.F32.PACK_AB_MERGE_C R7, R14, R3, R7 ;  /* 0x000000030e07723e */ /* 0x000fca0004807007 */
[----:B------:R1:W-:Y:S01]  /*10820*/  STS.128 [R38+0x27400], R4 ;  /* 0x0274000426007388 */ /* 0x0003e20000000c00 */
[----:B------:R-:W-:Y:S05]  /*10830*/  BRA `(.L_x_465) ;  /* 0x0000003800887947 */ /* 0x000fea0003800000 */
.L_x_447:
[----:B------:R-:W-:-:S03]  /*10840*/  UMOV UR4, 0xffffffff ;  /* 0xffffffff00047882 */ /* 0x000fc60000000000 */
[----:B------:R-:W-:Y:S05]  /*10850*/  BRA.DIV UR4, `(.L_x_468) ;  /* 0x0000015204d47947 */ /* 0x000fea000b800000 */
[----:B------:R0:W1:Y:S04]  /*10860*/  SHFL.IDX PT, R5, R24, RZ, 0x181f ;  /* 0x00181fff18057589 */ /* 0x00006800000e0000 */
[----:B------:R0:W2:Y:S04]  /*10870*/  SHFL.IDX PT, R14, R28, RZ, 0x181f ;  /* 0x00181fff1c0e7589 */ /* 0x0000a800000e0000 */
[----:B------:R0:W3:Y:S04]  /*10880*/  SHFL.IDX PT, R3, R26, RZ, 0x181f ;  /* 0x00181fff1a037589 */ /* 0x0000e800000e0000 */
[----:B------:R0:W4:Y:S02]  /*10890*/  SHFL.IDX PT, R7, R27, RZ, 0x181f ;  /* 0x00181fff1b077589 */ /* 0x00012400000e0000 */
.L_x_678:
[----:B------:R-:W-:Y:S01]  /*108a0*/  ULDC UR4, c[0x0][0x448] ;  /* 0x0001120000047ab9 */ /* 0x000fe20000000800 */
[----:B------:R-:W-:Y:S01]  /*108b0*/  BSSY B1, `(.L_x_469) ;  /* 0x0000012000017945 */ /* 0x000fe20003800000 */
[----:B------:R-:W-:Y:S01]  /*108c0*/  IMAD R119, R119, UR4, RZ ;  /* 0x0000000477777c24 */ /* 0x000fe2000f8e02ff */
[----:B0-----:R-:W-:Y:S02]  /*108d0*/  CS2R R24, SRZ ;  /* 0x0000000000187805 */ /* 0x001fe4000001ff00 */
[----:B------:R-:W-:Y:S02]  /*108e0*/  CS2R R26, SRZ ;  /* 0x00000000001a7805 */ /* 0x000fe4000001ff00 */
[----:B------:R-:W-:Y:S02]  /*108f0*/  CS2R R8, SRZ ;  /* 0x0000000000087805 */ /* 0x000fe4000001ff00 */
[----:B------:R-:W-:Y:S02]  /*10900*/  CS2R R10, SRZ ;  /* 0x00000000000a7805 */ /* 0x000fe4000001ff00 */
[----:B------:R-:W-:-:S13]  /*10910*/  ISETP.GE.AND P0, PT, R6, R119, PT ;  /* 0x000000770600720c */ /* 0x000fda0003f06270 */
[----:B------:R-:W-:Y:S05]  /*10920*/  @P0 BRA `(.L_x_470) ;  /* 0x0000000000280947 */ /* 0x000fea0003800000 */
[----:B------:R-:W-:Y:S01]  /*10930*/  ULDC UR4, c[0x0][0x3f4] ;  /* 0x0000fd0000047ab9 */ /* 0x000fe20000000800 */
[C---:B-1----:R-:W-:Y:S02]  /*10940*/  IADD3 R4, P0, R16.reuse, R5, RZ ;  /* 0x0000000510047210 */ /* 0x042fe40007f1e0ff */
[----:B------:R-:W-:Y:S02]  /*10950*/  CS2R R24, SRZ ;  /* 0x0000000000187805 */ /* 0x000fe4000001ff00 */
[C---:B------:R-:W-:Y:S02]  /*10960*/  ISETP.GE.AND P2, PT, R16.reuse, UR4, PT ;  /* 0x0000000410007c0c */ /* 0x040fe4000bf46270 */
[----:B--2---:R-:W-:Y:S01]  /*10970*/  IADD3 R14, P1, R16, R14, RZ ;  /* 0x0000000e100e7210 */ /* 0x004fe20007f3e0ff */
[----:B---3--:R-:W-:-:S04]  /*10980*/  IMAD.X R5, R3, 0x1, R17, P0 ;  /* 0x0000000103057824 */ /* 0x008fc800000e0611 */
[----:B----4-:R-:W-:-:S06]  /*10990*/  IMAD.X R15, R7, 0x1, R17, P1 ;  /* 0x00000001070f7824 */ /* 0x010fcc00008e0611 */
[----:B------:R-:W-:Y:S05]  /*109a0*/  @P2 BRA `(.L_x_470) ;  /* 0x0000000000082947 */ /* 0x000fea0003800000 */
[----:B------:R0:W5:Y:S04]  /*109b0*/  LD.E.128 R24, desc[UR42][R4.64] ;  /* 0x0000002a04187980 */ /* 0x000168000c101d00 */
[----:B------:R0:W5:Y:S02]  /*109c0*/  LD.E.128 R8, desc[UR42][R14.64] ;  /* 0x0000002a0e087980 */ /* 0x000164000c101d00 */
.L_x_470:
[----:B------:R-:W-:Y:S05]  /*109d0*/  BSYNC B1 ;  /* 0x0000000000017941 */ /* 0x000fea0003800000 */
.L_x_469:
[----:B01----:R-:W2:Y:S01]  /*109e0*/  LDL.LU R5, [R1+0x4] ;  /* 0x0000040001057983 */ /* 0x003ea20000300800 */
[----:B------:R-:W-:Y:S01]  /*109f0*/  ULEA.HI UR4, UR45, UR45, URZ, 0x1 ;  /* 0x0000002d2d047291 */ /* 0x000fe2000f8f083f */
[----:B-----5:R-:W-:Y:S01]  /*10a00*/  SHF.R.U32.HI R0, RZ, 0x8, R24 ;  /* 0x00000008ff007819 */ /* 0x020fe20000011618 */
[C---:B------:R-:W-:Y:S01]  /*10a10*/  VIADD R32, R23.reuse, 0x40 ;  /* 0x0000004017207836 */ /* 0x040fe20000000000 */
[----:B---3--:R-:W-:Y:S01]  /*10a20*/  LOP3.LUT R3, R24, 0xff, RZ, 0xc0, !PT ;  /* 0x000000ff18037812 */ /* 0x008fe200078ec0ff */
[----:B------:R-:W-:Y:S01]  /*10a30*/  ULOP3.LUT UR4, UR4, 0xfffffffe, URZ, 0xc0, !UPT ;  /* 0xfffffffe04047892 */ /* 0x000fe2000f8ec03f */
[----:B------:R-:W-:Y:S01]  /*10a40*/  LOP3.LUT R0, R0, 0xff, RZ, 0xc0, !PT ;  /* 0x000000ff00007812 */ /* 0x000fe200078ec0ff */
[----:B------:R-:W-:Y:S01]  /*10a50*/  VIADD R28, R23, 0x60 ;  /* 0x00000060171c7836 */ /* 0x000fe20000000000 */
[----:B----4-:R-:W-:Y:S01]  /*10a60*/  SHF.R.U32.HI R7, RZ, 0x8, R25 ;  /* 0x00000008ff077819 */ /* 0x010fe20000011619 */
[----:B------:R-:W-:Y:S01]  /*10a70*/  UIADD3 UR4, UR45, -UR4, URZ ;  /* 0x800000042d047290 */ /* 0x000fe2000fffe03f */
[----:B------:R-:W-:Y:S01]  /*10a80*/  LOP3.LUT R4, R25, 0xff, RZ, 0xc0, !PT ;  /* 0x000000ff19047812 */ /* 0x000fe200078ec0ff */
[----:B------:R-:W-:Y:S01]  /*10a90*/  BSSY B1, `(.L_x_471) ;  /* 0x0000041000017945 */ /* 0x000fe20003800000 */
[----:B------:R-:W-:-:S02]  /*10aa0*/  LOP3.LUT R7, R7, 0xff, RZ, 0xc0, !PT ;  /* 0x000000ff07077812 */ /* 0x000fc400078ec0ff */
[----:B--2---:R-:W-:Y:S01]  /*10ab0*/  LOP3.LUT R14, R8, 0xff, RZ, 0xc0, !PT ;  /* 0x000000ff080e7812 */ /* 0x004fe200078ec0ff */
[----:B------:R-:W-:Y:S01]  /*10ac0*/  IMAD.U32 R35, RZ, RZ, UR4 ;  /* 0x00000004ff237e24 */ /* 0x000fe2000f8e00ff */
[----:B------:R-:W-:Y:S02]  /*10ad0*/  PRMT R4, R7, 0x7604, R4 ;  /* 0x0000760407047816 */ /* 0x000fe40000000004 */
[----:B------:R-:W-:Y:S02]  /*10ae0*/  LOP3.LUT R6, R26, 0xff, RZ, 0xc0, !PT ;  /* 0x000000ff1a067812 */ /* 0x000fe400078ec0ff */
[----:B------:R-:W-:Y:S02]  /*10af0*/  SHF.L.U32 R35, R35, 0x1f, RZ ;  /* 0x0000001f23237819 */ /* 0x000fe400000006ff */
[----:B------:R-:W-:Y:S02]  /*10b00*/  SHF.R.U32.HI R15, RZ, 0x8, R27 ;  /* 0x00000008ff0f7819 */ /* 0x000fe4000001161b */
[----:B------:R-:W0:Y:S01]  /*10b10*/  SYNCS.PHASECHK.TRANS64.TRYWAIT P4, [R22+URZ+0x38800], R35 ;  /* 0x03880023160075a7 */ /* 0x000e22000808017f */
[----:B------:R-:W-:-:S02]  /*10b20*/  LOP3.LUT R12, R27, 0xff, RZ, 0xc0, !PT ;  /* 0x000000ff1b0c7812 */ /* 0x000fc400078ec0ff */
[----:B------:R-:W-:Y:S02]  /*10b30*/  LOP3.LUT R15, R15, 0xff, RZ, 0xc0, !PT ;  /* 0x000000ff0f0f7812 */ /* 0x000fe400078ec0ff */
[----:B------:R-:W-:Y:S02]  /*10b40*/  SHF.R.U32.HI R29, RZ, 0x10, R9 ;  /* 0x00000010ff1d7819 */ /* 0x000fe40000011609 */
[----:B------:R-:W-:Y:S02]  /*10b50*/  PRMT R12, R15, 0x7604, R12 ;  /* 0x000076040f0c7816 */ /* 0x000fe4000000000c */
[----:B------:R-:W-:Y:S01]  /*10b60*/  SHF.R.U32.HI R33, RZ, 0x10, R11 ;  /* 0x00000010ff217819 */ /* 0x000fe2000001160b */
[----:B------:R-:W-:Y:S01]  /*10b70*/  IMAD.U32 R29, R29, 0x10000, RZ ;  /* 0x000100001d1d7824 */ /* 0x000fe200078e00ff */
[----:B------:R-:W-:-:S03]  /*10b80*/  IADD3 R34, R23, 0x20, RZ ;  /* 0x0000002017227810 */ /* 0x000fc60007ffe0ff */
[----:B------:R-:W-:Y:S02]  /*10b90*/  IMAD.U32 R33, R33, 0x10000, RZ ;  /* 0x0001000021217824 */ /* 0x000fe400078e00ff */
[----:B------:R-:W-:Y:S01]  /*10ba0*/  IMAD R20, R5, -0x80, R119 ;  /* 0xffffff8005147824 */ /* 0x000fe200078e0277 */
[----:B------:R-:W-:Y:S02]  /*10bb0*/  PRMT R5, R0, 0x7604, R3 ;  /* 0x0000760400057816 */ /* 0x000fe40000000003 */
[----:B------:R-:W-:Y:S02]  /*10bc0*/  SHF.R.U32.HI R3, RZ, 0x8, R8 ;  /* 0x00000008ff037819 */ /* 0x000fe40000011608 */
[----:B------:R-:W-:Y:S02]  /*10bd0*/  SHF.R.U32.HI R0, RZ, 0x8, R26 ;  /* 0x00000008ff007819 */ /* 0x000fe4000001161a */
[----:B------:R-:W-:Y:S02]  /*10be0*/  LOP3.LUT R3, R3, 0xff, RZ, 0xc0, !PT ;  /* 0x000000ff03037812 */ /* 0x000fe400078ec0ff */
[----:B------:R-:W-:-:S02]  /*10bf0*/  LOP3.LUT R7, R0, 0xff, RZ, 0xc0, !PT ;  /* 0x000000ff00077812 */ /* 0x000fc400078ec0ff */
[----:B------:R-:W-:Y:S02]  /*10c00*/  PRMT R21, R3, 0x7604, R14 ;  /* 0x0000760403157816 */ /* 0x000fe4000000000e */
[----:B------:R-:W1:Y:S01]  /*10c10*/  LDC R3, c[0x0][0x3f4] ;  /* 0x0000fd00ff037b82 */ /* 0x000e620000000800 */
[----:B------:R-:W-:Y:S02]  /*10c20*/  PRMT R13, R7, 0x7604, R6 ;  /* 0x00007604070d7816 */ /* 0x000fe40000000006 */
[----:B------:R-:W-:Y:S02]  /*10c30*/  SHF.R.U32.HI R7, RZ, 0x8, R9 ;  /* 0x00000008ff077819 */ /* 0x000fe40000011609 */
[----:B------:R-:W-:Y:S02]  /*10c40*/  SHF.R.U32.HI R0, RZ, 0x8, R10 ;  /* 0x00000008ff007819 */ /* 0x000fe4000001160a */
[----:B------:R-:W-:Y:S02]  /*10c50*/  LOP3.LUT R6, R9, 0xff, RZ, 0xc0, !PT ;  /* 0x000000ff09067812 */ /* 0x000fe400078ec0ff */
[----:B------:R-:W-:-:S02]  /*10c60*/  LOP3.LUT R7, R7, 0xff, RZ, 0xc0, !PT ;  /* 0x000000ff07077812 */ /* 0x000fc400078ec0ff */
[----:B------:R-:W-:Y:S02]  /*10c70*/  LOP3.LUT R14, R10, 0xff, RZ, 0xc0, !PT ;  /* 0x000000ff0a0e7812 */ /* 0x000fe400078ec0ff */
[----:B------:R-:W-:Y:S02]  /*10c80*/  LOP3.LUT R15, R0, 0xff, RZ, 0xc0, !PT ;  /* 0x000000ff000f7812 */ /* 0x000fe400078ec0ff */
[----:B------:R-:W-:Y:S02]  /*10c90*/  PRMT R6, R7, 0x7604, R6 ;  /* 0x0000760407067816 */ /* 0x000fe40000000006 */
[----:B------:R-:W-:Y:S02]  /*10ca0*/  SHF.R.U32.HI R7, RZ, 0x8, R11 ;  /* 0x00000008ff077819 */ /* 0x000fe4000001160b */
[----:B------:R-:W-:Y:S02]  /*10cb0*/  PRMT R31, R15, 0x7604, R14 ;  /* 0x000076040f1f7816 */ /* 0x000fe4000000000e */
[----:B------:R-:W-:-:S02]  /*10cc0*/  SHF.R.U32.HI R15, RZ, 0x10, R27 ;  /* 0x00000010ff0f7819 */ /* 0x000fc4000001161b */
[----:B------:R-:W-:Y:S02]  /*10cd0*/  LOP3.LUT R0, R11, 0xff, RZ, 0xc0, !PT ;  /* 0x000000ff0b007812 */ /* 0x000fe400078ec0ff */
[----:B------:R-:W-:Y:S01]  /*10ce0*/  LOP3.LUT R7, R7, 0xff, RZ, 0xc0, !PT ;  /* 0x000000ff07077812 */ /* 0x000fe200078ec0ff */
[----:B------:R-:W-:Y:S01]  /*10cf0*/  IMAD.U32 R15, R15, 0x10000, RZ ;  /* 0x000100000f0f7824 */ /* 0x000fe200078e00ff */
[----:B------:R-:W-:Y:S02]  /*10d00*/  SHF.R.U32.HI R14, RZ, 0x10, R25 ;  /* 0x00000010ff0e7819 */ /* 0x000fe40000011619 */
[----:B------:R-:W-:Y:S02]  /*10d10*/  PRMT R0, R7, 0x7604, R0 ;  /* 0x0000760407007816 */ /* 0x000fe40000000000 */
[----:B------:R-:W-:Y:S02]  /*10d20*/  SHF.L.U32 R7, R14, 0x10, RZ ;  /* 0x000000100e077819 */ /* 0x000fe400000006ff */
[----:B-1----:R-:W-:-:S02]  /*10d30*/  ISETP.GE.AND P0, PT, R16, R3, PT ;  /* 0x000000031000720c */ /* 0x002fc40003f06270 */
[----:B------:R-:W-:Y:S02]  /*10d40*/  VIMNMX R20, R20, 0x80, PT ;  /* 0x0000008014147848 */ /* 0x000fe40003fe0100 */
[----:B------:R-:W-:Y:S02]  /*10d50*/  LOP3.LUT R13, R13, 0xff0000, R26, 0xf8, !PT ;  /* 0x00ff00000d0d7812 */ /* 0x000fe400078ef81a */
[----:B------:R-:W-:Y:S02]  /*10d60*/  LOP3.LUT R15, R12, 0xff0000, R15, 0xf8, !PT ;  /* 0x00ff00000c0f7812 */ /* 0x000fe400078ef80f */
[----:B------:R-:W-:Y:S02]  /*10d70*/  LOP3.LUT R5, R5, 0xff0000, R24, 0xf8, !PT ;  /* 0x00ff000005057812 */ /* 0x000fe400078ef818 */
[----:B------:R-:W-:Y:S02]  /*10d80*/  LOP3.LUT R7, R4, 0xff0000, R7, 0xf8, !PT ;  /* 0x00ff000004077812 */ /* 0x000fe400078ef807 */
[----:B------:R-:W-:-:S02]  /*10d90*/  LOP3.LUT R29, R6, 0xff0000, R29, 0xf8, !PT ;  /* 0x00ff0000061d7812 */ /* 0x000fc400078ef81d */
[----:B------:R-:W-:Y:S02]  /*10da0*/  LOP3.LUT R33, R0, 0xff0000, R33, 0xf8, !PT ;  /* 0x00ff000000217812 */ /* 0x000fe400078ef821 */
[----:B------:R-:W-:Y:S02]  /*10db0*/  LOP3.LUT R21, R21, 0xff0000, R8, 0xf8, !PT ;  /* 0x00ff000015157812 */ /* 0x000fe400078ef808 */
[----:B------:R-:W-:Y:S02]  /*10dc0*/  LOP3.LUT R31, R31, 0xff0000, R10, 0xf8, !PT ;  /* 0x00ff00001f1f7812 */ /* 0x000fe400078ef80a */
[-C--:B------:R-:W-:Y:S02]  /*10dd0*/  ISETP.GE.OR P3, PT, R23, R20.reuse, P0 ;  /* 0x000000141700720c */ /* 0x080fe40000766670 */
[-C--:B------:R-:W-:Y:S02]  /*10de0*/  ISETP.GE.OR P2, PT, R34, R20.reuse, P0 ;  /* 0x000000142200720c */ /* 0x080fe40000746670 */
[----:B------:R-:W-:-:S02]  /*10df0*/  ISETP.GE.OR P1, PT, R32, R20, P0 ;  /* 0x000000142000720c */ /* 0x000fc40000726670 */
[----:B------:R-:W-:Y:S02]  /*10e00*/  LOP3.LUT R12, R13, 0xff000000, R26, 0xf8, !PT ;  /* 0xff0000000d0c7812 */ /* 0x000fe400078ef81a */
[----:B------:R-:W-:Y:S02]  /*10e10*/  LOP3.LUT R0, R5, 0xff000000, R24, 0xf8, !PT ;  /* 0xff00000005007812 */ /* 0x000fe400078ef818 */
[----:B------:R-:W-:Y:S02]  /*10e20*/  ISETP.GE.OR P0, PT, R28, R20, P0 ;  /* 0x000000141c00720c */ /* 0x000fe40000706670 */
[----:B------:R-:W-:Y:S02]  /*10e30*/  LOP3.LUT R26, R15, 0xff000000, R27, 0xf8, !PT ;  /* 0xff0000000f1a7812 */ /* 0x000fe400078ef81b */
[----:B------:R-:W-:Y:S02]  /*10e40*/  LOP3.LUT R24, R7, 0xff000000, R25, 0xf8, !PT ;  /* 0xff00000007187812 */ /* 0x000fe400078ef819 */
[----:B------:R-:W-:-:S02]  /*10e50*/  LOP3.LUT R13, R21, 0xff000000, R8, 0xf8, !PT ;  /* 0xff000000150d7812 */ /* 0x000fc400078ef808 */
[----:B------:R-:W-:Y:S02]  /*10e60*/  LOP3.LUT R14, R29, 0xff000000, R9, 0xf8, !PT ;  /* 0xff0000001d0e7812 */ /* 0x000fe400078ef809 */
[----:B------:R-:W-:Y:S02]  /*10e70*/  LOP3.LUT R15, R31, 0xff000000, R10, 0xf8, !PT ;  /* 0xff0000001f0f7812 */ /* 0x000fe400078ef80a */
[----:B------:R-:W-:Y:S01]  /*10e80*/  LOP3.LUT R20, R33, 0xff000000, R11, 0xf8, !PT ;  /* 0xff00000021147812 */ /* 0x000fe200078ef80b */
[----:B0-----:R-:W-:Y:S06]  /*10e90*/  @!P4 BRA `(.L_x_472) ;  /* 0x0000014c00b4c947 */ /* 0x001fec0003800000 */
.L_x_679:
[----:B------:R-:W-:Y:S05]  /*10ea0*/  BSYNC B1 ;  /* 0x0000000000017941 */ /* 0x000fea0003800000 */
.L_x_471:
[----:B------:R-:W-:Y:S04]  /*10eb0*/  BSSY B1, `(.L_x_473) ;  /* 0x00000d2000017945 */ /* 0x000fe80003800000 */
[----:B------:R-:W-:Y:S05]  /*10ec0*/  @P3 BRA `(.L_x_474) ;  /* 0x0000000c00403947 */ /* 0x000fea0003800000 */
[----:B------:R-:W2:Y:S01]  /*10ed0*/  LDL R57, [R1+0x30] ;  /* 0x0000300001397983 */ /* 0x000ea20000100800 */
[----:B------:R-:W1:Y:S02]  /*10ee0*/  S2R R4, SR_TID.X ;  /* 0x0000000000047919 */ /* 0x000e640000002100 */
[----:B-1----:R-:W-:-:S05]  /*10ef0*/  VIADD R5, R4, 0xffffff80 ;  /* 0xffffff8004057836 */ /* 0x002fca0000000000 */
[----:B------:R-:W-:-:S04]  /*10f00*/  SHF.R.S32.HI R4, RZ, 0x1f, R5 ;  /* 0x0000001fff047819 */ /* 0x000fc80000011405 */
[----:B------:R-:W-:-:S04]  /*10f10*/  LEA.HI R4, R4, R5, RZ, 0x3 ;  /* 0x0000000504047211 */ /* 0x000fc800078f18ff */
[----:B------:R-:W-:-:S04]  /*10f20*/  LOP3.LUT R4, R4, 0xfffffff8, RZ, 0xc0, !PT ;  /* 0xfffffff804047812 */ /* 0x000fc800078ec0ff */
[----:B------:R-:W-:Y:S02]  /*10f30*/  IADD3 R4, R5, -R4, RZ ;  /* 0x8000000405047210 */ /* 0x000fe40007ffe0ff */
[----:B------:R-:W1:Y:S01]  /*10f40*/  S2R R5, SR_TID.X ;  /* 0x0000000000057919 */ /* 0x000e620000002100 */
[----:B------:R-:W-:Y:S01]  /*10f50*/  IMAD.SHL.U32 R6, R23, 0x80, RZ ;  /* 0x0000008017067824 */ /* 0x000fe200078e00ff */
[----:B------:R-:W-:-:S04]  /*10f60*/  LEA.HI R4, R3, R4, RZ, 0x1c ;  /* 0x0000000403047211 */ /* 0x000fc800078fe0ff */
[----:B------:R-:W-:Y:S02]  /*10f70*/  LOP3.LUT R6, R6, 0x380, RZ, 0xc0, !PT ;  /* 0x0000038006067812 */ /* 0x000fe400078ec0ff */
[----:B------:R-:W-:-:S04]  /*10f80*/  SHF.R.S32.HI R7, RZ, 0x1f, R4 ;  /* 0x0000001fff077819 */ /* 0x000fc80000011404 */
[----:B------:R-:W-:Y:S01]  /*10f90*/  LEA.HI R7, R7, R4, RZ, 0x3 ;  /* 0x0000000407077211 */ /* 0x000fe200078f18ff */
[----:B-1----:R-:W-:Y:S02]  /*10fa0*/  VIADD R8, R5, 0xffffff80 ;  /* 0xffffff8005087836 */ /* 0x002fe40000000000 */
[----:B------:R-:W-:-:S05]  /*10fb0*/  IMAD.SHL.U32 R5, R4, 0x10, RZ ;  /* 0x0000001004057824 */ /* 0x000fca00078e00ff */
[----:B------:R-:W-:Y:S02]  /*10fc0*/  LOP3.LUT R5, R6, 0x70, R5, 0xf8, !PT ;  /* 0x0000007006057812 */ /* 0x000fe400078ef805 */
[----:B------:R-:W-:-:S04]  /*10fd0*/  SHF.R.S32.HI R6, RZ, 0x1f, R8 ;  /* 0x0000001fff067819 */ /* 0x000fc80000011408 */
[----:B------:R-:W-:Y:S02]  /*10fe0*/  LEA.HI R6, R6, R8, RZ, 0x6 ;  /* 0x0000000806067211 */ /* 0x000fe400078f30ff */
[----:B------:R-:W-:Y:S01]  /*10ff0*/  SHF.L.U32 R8, R23, 0x7, RZ ;  /* 0x0000000717087819 */ /* 0x000fe200000006ff */
[----:B------:R-:W-:-:S03]  /*11000*/  IMAD.SHL.U32 R7, R7, 0x800, RZ ;  /* 0x0000080007077824 */ /* 0x000fc600078e00ff */
[----:B------:R-:W-:Y:S01]  /*11010*/  LOP3.LUT R8, R8, 0x380, RZ, 0xc0, !PT ;  /* 0x0000038008087812 */ /* 0x000fe200078ec0ff */
[----:B------:R-:W-:-:S03]  /*11020*/  IMAD.SHL.U32 R6, R6, 0x10, RZ ;  /* 0x0000001006067824 */ /* 0x000fc600078e00ff */
[----:B------:R-:W-:Y:S02]  /*11030*/  SHF.R.U32.HI R8, RZ, 0x3, R8 ;  /* 0x00000003ff087819 */ /* 0x000fe40000011608 */
[----:B------:R-:W-:Y:S02]  /*11040*/  LOP3.LUT R6, R6, 0xfffffc00, RZ, 0xc0, !PT ;  /* 0xfffffc0006067812 */ /* 0x000fe400078ec0ff */
[----:B------:R-:W-:Y:S02]  /*11050*/  LOP3.LUT R4, R5, R8, RZ, 0x3c, !PT ;  /* 0x0000000805047212 */ /* 0x000fe400078e3cff */
[----:B------:R-:W-:-:S04]  /*11060*/  LOP3.LUT R7, R7, 0xffffc000, RZ, 0xc0, !PT ;  /* 0xffffc00007077812 */ /* 0x000fc800078ec0ff */
[----:B------:R-:W-:-:S05]  /*11070*/  IADD3 R21, R4, R7, R6 ;  /* 0x0000000704157210 */ /* 0x000fca0007ffe006 */
[----:B------:R-:W-:-:S05]  /*11080*/  IMAD.IADD R21, R22, 0x1, R21 ;  /* 0x0000000116157824 */ /* 0x000fca00078e0215 */
[----:B------:R-:W1:Y:S01]  /*11090*/  LDS.128 R8, [R21+0x20400] ;  /* 0x0204000015087984 */ /* 0x000e620000000c00 */
[----:B------:R-:W-:Y:S02]  /*110a0*/  F2FP.F16.E4M3.UNPACK_B R37, R0.H1 ;  /* 0x00000000ff25723e */ /* 0x000fe400030006ff */
[----:B------:R-:W-:-:S03]  /*110b0*/  F2FP.F16.E4M3.UNPACK_B R41, R13.H1 ;  /* 0x0000000dff29723e */ /* 0x000fc600030006ff */
[----:B------:R-:W-:Y:S02]  /*110c0*/  HADD2.F32 R38, -RZ, R37.H0_H0 ;  /* 0x20000025ff267230 */ /* 0x000fe40000004100 */
[----:B------:R-:W-:Y:S02]  /*110d0*/  HADD2.F32 R40, -RZ, R41.H0_H0 ;  /* 0x20000029ff287230 */ /* 0x000fe40000004100 */
[----:B------:R-:W-:Y:S01]  /*110e0*/  HADD2.F32 R39, -RZ, R37.H1_H1 ;  /* 0x30000025ff277230 */ /* 0x000fe20000004100 */
[----:B------:R-:W-:Y:S02]  /*110f0*/  F2FP.F16.E4M3.UNPACK_B R37, R0 ;  /* 0x00000000ff25723e */ /* 0x000fe400020006ff */
[----:B-1----:R-:W-:-:S05]  /*11100*/  F2FP.F16.E4M3.UNPACK_B R32, R8.H1 ;  /* 0x00000008ff20723e */ /* 0x002fca00030006ff */
[--C-:B------:R-:W-:Y:S01]  /*11110*/  HADD2.F32 R33, -RZ, R32.reuse.H0_H0 ;  /* 0x20000020ff217230 */ /* 0x100fe20000004100 */
[-C--:B------:R-:W-:Y:S02]  /*11120*/  F2FP.F16.E4M3.UNPACK_B R34, R9.reuse ;  /* 0x00000009ff22723e */ /* 0x080fe400020006ff */
[----:B0-----:R-:W-:Y:S02]  /*11130*/  F2FP.F16.E4M3.UNPACK_B R35, R9.H1 ;  /* 0x00000009ff23723e */ /* 0x001fe400030006ff */
[C---:B------:R-:W-:Y:S01]  /*11140*/  FMUL.FTZ R9, R33.reuse, R38 ;  /* 0x0000002621097220 */ /* 0x040fe20000410000 */
[----:B------:R-:W-:Y:S01]  /*11150*/  FMUL.FTZ R42, R33, R40 ;  /* 0x00000028212a7220 */ /* 0x000fe20000410000 */
[----:B------:R-:W-:Y:S01]  /*11160*/  F2FP.F16.E4M3.UNPACK_B R8, R8 ;  /* 0x00000008ff08723e */ /* 0x000fe200020006ff */
[----:B------:R-:W-:-:S05]  /*11170*/  HADD2.F32 R32, -RZ, R32.H1_H1 ;  /* 0x30000020ff207230 */ /* 0x000fca0000004100 */
[----:B------:R-:W-:Y:S01]  /*11180*/  FMUL.FTZ R45, R32, R39 ;  /* 0x00000027202d7220 */ /* 0x000fe20000410000 */
[-C--:B------:R-:W-:Y:S02]  /*11190*/  F2FP.F16.E4M3.UNPACK_B R36, R10.reuse ;  /* 0x0000000aff24723e */ /* 0x080fe400020006ff */
[----:B------:R-:W-:Y:S01]  /*111a0*/  F2FP.F16.E4M3.UNPACK_B R10, R10.H1 ;  /* 0x0000000aff0a723e */ /* 0x000fe200030006ff */
[----:B--2---:R-:W0:Y:S02]  /*111b0*/  LDS.128 R4, [R57+0x20400] ;  /* 0x0204000039047984 */ /* 0x004e240000000c00 */
[-C--:B0-----:R-:W-:Y:S02]  /*111c0*/  F2FP.F16.E4M3.UNPACK_B R25, R4.reuse ;  /* 0x00000004ff19723e */ /* 0x081fe400020006ff */
[----:B------:R-:W-:Y:S02]  /*111d0*/  F2FP.F16.E4M3.UNPACK_B R4, R4.H1 ;  /* 0x00000004ff04723e */ /* 0x000fe400030006ff */
[----:B------:R-:W-:-:S02]  /*111e0*/  F2FP.F16.E4M3.UNPACK_B R27, R5 ;  /* 0x00000005ff1b723e */ /* 0x000fc400020006ff */
[----:B------:R-:W-:Y:S01]  /*111f0*/  F2FP.F16.E4M3.UNPACK_B R28, R5.H1 ;  /* 0x00000005ff1c723e */ /* 0x000fe200030006ff */
[----:B------:R-:W-:-:S05]  /*11200*/  HADD2.F32 R5, -RZ, R4.H0_H0 ;  /* 0x20000004ff057230 */ /* 0x000fca0000004100 */
[C---:B------:R-:W-:Y:S01]  /*11210*/  FFMA.FTZ R46, R5.reuse, R40, R9 ;  /* 0x00000028052e7223 */ /* 0x040fe20000010009 */
[----:B------:R-:W-:Y:S01]  /*11220*/  F2FP.F16.E4M3.UNPACK_B R40, R13 ;  /* 0x0000000dff28723e */ /* 0x000fe200020006ff */
[----:B------:R-:W-:Y:S01]  /*11230*/  FFMA.FTZ R44, R5, R38, -R42 ;  /* 0x00000026052c7223 */ /* 0x000fe2000001082a */
[----:B------:R-:W-:Y:S02]  /*11240*/  HADD2.F32 R42, -RZ, R41.H1_H1 ;  /* 0x30000029ff2a7230 */ /* 0x000fe40000004100 */
[----:B------:R-:W-:Y:S02]  /*11250*/  HADD2.F32 R9, -RZ, R8.H0_H0 ;  /* 0x20000008ff097230 */ /* 0x000fe40000004100 */
[----:B------:R-:W-:Y:S02]  /*11260*/  HADD2.F32 R41, -RZ, R40.H0_H0 ;  /* 0x20000028ff297230 */ /* 0x000fe40000004100 */
[----:B------:R-:W-:Y:S02]  /*11270*/  HADD2.F32 R5, -RZ, R4.H1_H1 ;  /* 0x30000004ff057230 */ /* 0x000fe40000004100 */
[----:B------:R-:W-:-:S02]  /*11280*/  HADD2.F32 R38, -RZ, R37.H0_H0 ;  /* 0x20000025ff267230 */ /* 0x000fc40000004100 */
[C---:B------:R-:W-:Y:S01]  /*11290*/  FMUL.FTZ R43, R9.reuse, R41 ;  /* 0x00000029092b7220 */ /* 0x040fe20000410000 */
[----:B------:R-:W-:Y:S02]  /*112a0*/  HADD2.F32 R4, -RZ, R25.H0_H0 ;  /* 0x20000019ff047230 */ /* 0x000fe40000004100 */
[----:B------:R-:W-:Y:S01]  /*112b0*/  FMUL.FTZ R48, R32, R42 ;  /* 0x0000002a20307220 */ /* 0x000fe20000410000 */
[-C--:B------:R-:W-:Y:S02]  /*112c0*/  FMUL.FTZ R32, R9, R38.reuse ;  /* 0x0000002609207220 */ /* 0x080fe40000410000 */
[----:B------:R-:W-:Y:S01]  /*112d0*/  FFMA.FTZ R43, R4, R38, -R43 ;  /* 0x00000026042b7223 */ /* 0x000fe2000001082b */
[----:B------:R-:W-:Y:S01]  /*112e0*/  F2FP.F16.E4M3.UNPACK_B R38, R14.H1 ;  /* 0x0000000eff26723e */ /* 0x000fe200030006ff */
[C---:B------:R-:W-:Y:S01]  /*112f0*/  FFMA.FTZ R47, R5.reuse, R39, -R48 ;  /* 0x00000027052f7223 */ /* 0x040fe20000010830 */
[----:B------:R-:W-:Y:S01]  /*11300*/  FFMA.FTZ R49, R5, R42, R45 ;  /* 0x0000002a05317223 */ /* 0x000fe2000001002d */
[----:B------:R-:W-:Y:S01]  /*11310*/  F2FP.F16.E4M3.UNPACK_B R9, R24.H1 ;  /* 0x00000018ff09723e */ /* 0x000fe200030006ff */
[----:B------:R-:W-:-:S02]  /*11320*/  HADD2.F32 R5, -RZ, R35.H0_H0 ;  /* 0x20000023ff057230 */ /* 0x000fc40000004100 */
[----:B------:R-:W-:Y:S02]  /*11330*/  HADD2.F32 R39, -RZ, R38.H0_H0 ;  /* 0x20000026ff277230 */ /* 0x000fe40000004100 */
[----:B------:R-:W-:Y:S01]  /*11340*/  FFMA.FTZ R41, R4, R41, R32 ;  /* 0x0000002904297223 */ /* 0x000fe20000010020 */
[----:B------:R-:W-:Y:S02]  /*11350*/  HADD2.F32 R37, -RZ, R37.H1_H1 ;  /* 0x30000025ff257230 */ /* 0x000fe40000004100 */
[----:B------:R-:W-:Y:S02]  /*11360*/  HADD2.F32 R40, -RZ, R40.H1_H1 ;  /* 0x30000028ff287230 */ /* 0x000fe40000004100 */
[----:B------:R-:W-:Y:S02]  /*11370*/  HADD2.F32 R8, -RZ, R8.H1_H1 ;  /* 0x30000008ff087230 */ /* 0x000fe40000004100 */
[----:B------:R-:W-:Y:S01]  /*11380*/  FMUL.FTZ R51, R5, R39 ;  /* 0x0000002705337220 */ /* 0x000fe20000410000 */
[----:B------:R-:W-:-:S02]  /*11390*/  HADD2.F32 R32, -RZ, R9.H0_H0 ;  /* 0x20000009ff207230 */ /* 0x000fc40000004100 */
[----:B------:R-:W-:Y:S02]  /*113a0*/  HADD2.F32 R4, -RZ, R28.H0_H0 ;  /* 0x2000001cff047230 */ /* 0x000fe40000004100 */
[C---:B------:R-:W-:Y:S01]  /*113b0*/  FMUL.FTZ R42, R8.reuse, R40 ;  /* 0x00000028082a7220 */ /* 0x040fe20000410000 */
[----:B------:R-:W-:Y:S02]  /*113c0*/  HADD2.F32 R25, -RZ, R25.H1_H1 ;  /* 0x30000019ff197230 */ /* 0x000fe40000004100 */
[-C--:B------:R-:W-:Y:S01]  /*113d0*/  FMUL.FTZ R45, R8, R37.reuse ;  /* 0x00000025082d7220 */ /* 0x080fe20000410000 */
[-C--:B------:R-:W-:Y:S01]  /*113e0*/  FMUL.FTZ R8, R5, R32.reuse ;  /* 0x0000002005087220 */ /* 0x080fe20000410000 */
[C---:B------:R-:W-:Y:S01]  /*113f0*/  FFMA.FTZ R51, R4.reuse, R32, -R51 ;  /* 0x0000002004337223 */ /* 0x040fe20000010833 */
[----:B------:R-:W-:Y:S01]  /*11400*/  F2FP.F16.E4M3.UNPACK_B R32, R14 ;  /* 0x0000000eff20723e */ /* 0x000fe200020006ff */
[C---:B------:R-:W-:Y:S01]  /*11410*/  FFMA.FTZ R42, R25.reuse, R37, -R42 ;  /* 0x00000025192a7223 */ /* 0x040fe2000001082a */
[----:B------:R-:W-:Y:S01]  /*11420*/  FFMA.FTZ R40, R25, R40, R45 ;  /* 0x0000002819287223 */ /* 0x000fe2000001002d */
[----:B------:R-:W-:Y:S01]  /*11430*/  FFMA.FTZ R45, R4, R39, R8 ;  /* 0x00000027042d7223 */ /* 0x000fe20000010008 */
[----:B------:R-:W-:Y:S01]  /*11440*/  HADD2.F32 R25, -RZ, R9.H1_H1 ;  /* 0x30000009ff197230 */ /* 0x000fe20000004100 */
[----:B------:R-:W-:Y:S01]  /*11450*/  F2FP.F16.E4M3.UNPACK_B R8, R24 ;  /* 0x00000018ff08723e */ /* 0x000fe200020006ff */
[----:B------:R-:W-:-:S02]  /*11460*/  HADD2.F32 R38, -RZ, R38.H1_H1 ;  /* 0x30000026ff267230 */ /* 0x000fc40000004100 */
[----:B------:R-:W-:Y:S02]  /*11470*/  HADD2.F32 R35, -RZ, R35.H1_H1 ;  /* 0x30000023ff237230 */ /* 0x000fe40000004100 */
[----:B------:R-:W-:Y:S02]  /*11480*/  HADD2.F32 R37, -RZ, R32.H0_H0 ;  /* 0x20000020ff257230 */ /* 0x000fe40000004100 */
[----:B------:R-:W-:Y:S02]  /*11490*/  HADD2.F32 R5, -RZ, R34.H0_H0 ;  /* 0x20000022ff057230 */ /* 0x000fe40000004100 */
[C---:B------:R-:W-:Y:S01]  /*114a0*/  FMUL.FTZ R39, R35.reuse, R38 ;  /* 0x0000002623277220 */ /* 0x040fe20000410000 */
[----:B------:R-:W-:Y:S02]  /*114b0*/  HADD2.F32 R28, -RZ, R28.H1_H1 ;  /* 0x3000001cff1c7230 */ /* 0x000fe40000004100 */
[----:B------:R-:W-:Y:S01]  /*114c0*/  FMUL.FTZ R53, R35, R25 ;  /* 0x0000001923357220 */ /* 0x000fe20000410000 */
[----:B------:R-:W-:-:S02]  /*114d0*/  HADD2.F32 R9, -RZ, R8.H0_H0 ;  /* 0x20000008ff097230 */ /* 0x000fc40000004100 */
[C---:B------:R-:W-:Y:S01]  /*114e0*/  FMUL.FTZ R35, R5.reuse, R37 ;  /* 0x0000002505237220 */ /* 0x040fe20000410000 */
[----:B------:R-:W-:Y:S02]  /*114f0*/  HADD2.F32 R4, -RZ, R27.H0_H0 ;  /* 0x2000001bff047230 */ /* 0x000fe40000004100 */
[C---:B------:R-:W-:Y:S01]  /*11500*/  FFMA.FTZ R52, R28.reuse, R25, -R39 ;  /* 0x000000191c347223 */ /* 0x040fe20000010827 */
[----:B------:R-:W-:Y:S01]  /*11510*/  FFMA.FTZ R54, R28, R38, R53 ;  /* 0x000000261c367223 */ /* 0x000fe20000010035 */
[----:B------:R-:W-:Y:S01]  /*11520*/  F2FP.F16.E4M3.UNPACK_B R28, R15.H1 ;  /* 0x0000000fff1c723e */ /* 0x000fe200030006ff */
[-C--:B------:R-:W-:Y:S01]  /*11530*/  FMUL.FTZ R48, R5, R9.reuse ;  /* 0x0000000905307220 */ /* 0x080fe20000410000 */
[----:B------:R-:W-:Y:S01]  /*11540*/  FFMA.FTZ R38, R4, R9, -R35 ;  /* 0x0000000904267223 */ /* 0x000fe20000010823 */
[----:B------:R-:W-:Y:S01]  /*11550*/  HADD2.F32 R8, -RZ, R8.H1_H1 ;  /* 0x30000008ff087230 */ /* 0x000fe20000004100 */
[----:B------:R-:W-:Y:S01]  /*11560*/  F2FP.F16.E4M3.UNPACK_B R9, R12.H1 ;  /* 0x0000000cff09723e */ /* 0x000fe200030006ff */
[----:B------:R-:W-:Y:S01]  /*11570*/  HADD2.F32 R32, -RZ, R32.H1_H1 ;  /* 0x30000020ff207230 */ /* 0x000fe20000004100 */
[-C--:B------:R-:W-:Y:S01]  /*11580*/  F2FP.F16.E4M3.UNPACK_B R29, R6.reuse ;  /* 0x00000006ff1d723e */ /* 0x080fe200020006ff */
[----:B------:R-:W-:Y:S01]  /*11590*/  HADD2.F32 R34, -RZ, R34.H1_H1 ;  /* 0x30000022ff227230 */ /* 0x000fe20000004100 */
[----:B------:R-:W-:Y:S01]  /*115a0*/  F2FP.F16.E4M3.UNPACK_B R6, R6.H1 ;  /* 0x00000006ff06723e */ /* 0x000fe200030006ff */
[----:B------:R-:W-:-:S02]  /*115b0*/  HADD2.F32 R35, -RZ, R28.H0_H0 ;  /* 0x2000001cff237230 */ /* 0x000fc40000004100 */
[----:B------:R-:W-:Y:S02]  /*115c0*/  HADD2.F32 R5, -RZ, R10.H0_H0 ;  /* 0x2000000aff057230 */ /* 0x000fe40000004100 */
[C---:B------:R-:W-:Y:S01]  /*115d0*/  FMUL.FTZ R50, R34.reuse, R32 ;  /* 0x0000002022327220 */ /* 0x040fe20000410000 */
[----:B------:R-:W-:Y:S02]  /*115e0*/  HADD2.F32 R27, -RZ, R27.H1_H1 ;  /* 0x3000001bff1b7230 */ /* 0x000fe40000004100 */
[-C--:B------:R-:W-:Y:S01]  /*115f0*/  FMUL.FTZ R39, R34, R8.reuse ;  /* 0x0000000822277220 */ /* 0x080fe20000410000 */
[----:B------:R-:W-:Y:S02]  /*11600*/  HADD2.F32 R25, -RZ, R9.H0_H0 ;  /* 0x20000009ff197230 */ /* 0x000fe40000004100 */
[----:B------:R-:W-:Y:S01]  /*11610*/  FFMA.FTZ R48, R4, R37, R48 ;  /* 0x0000002504307223 */ /* 0x000fe20000010030 */
[----:B------:R-:W-:Y:S02]  /*11620*/  HADD2.F32 R4, -RZ, R6.H0_H0 ;  /* 0x20000006ff047230 */ /* 0x000fe40000004100 */
[----:B------:R-:W-:Y:S01]  /*11630*/  FMUL.FTZ R53, R5, R35 ;  /* 0x0000002305357220 */ /* 0x000fe20000410000 */
[C---:B------:R-:W-:Y:S01]  /*11640*/  FFMA.FTZ R37, R27.reuse, R8, -R50 ;  /* 0x000000081b257223 */ /* 0x040fe20000010832 */
[----:B------:R-:W-:Y:S01]  /*11650*/  FFMA.FTZ R39, R27, R32, R39 ;  /* 0x000000201b277223 */ /* 0x000fe20000010027 */
[----:B------:R-:W-:Y:S01]  /*11660*/  FMUL.FTZ R34, R5, R25 ;  /* 0x0000001905227220 */ /* 0x000fe20000410000 */
[----:B------:R-:W-:-:S02]  /*11670*/  HADD2.F32 R27, -RZ, R28.H1_H1 ;  /* 0x3000001cff1b7230 */ /* 0x000fc40000004100 */
[----:B------:R-:W-:Y:S02]  /*11680*/  HADD2.F32 R10, -RZ, R10.H1_H1 ;  /* 0x3000000aff0a7230 */ /* 0x000fe40000004100 */
[----:B------:R-:W-:Y:S02]  /*11690*/  HADD2.F32 R9, -RZ, R9.H1_H1 ;  /* 0x30000009ff097230 */ /* 0x000fe40000004100 */
[C---:B------:R-:W-:Y:S01]  /*116a0*/  FFMA.FTZ R53, R4.reuse, R25, -R53 ;  /* 0x0000001904357223 */ /* 0x040fe20000010835 */
[----:B------:R-:W-:Y:S01]  /*116b0*/  F2FP.F16.E4M3.UNPACK_B R25, R15 ;  /* 0x0000000fff19723e */ /* 0x000fe200020006ff */
[----:B------:R-:W-:Y:S01]  /*116c0*/  FFMA.FTZ R35, R4, R35, R34 ;  /* 0x0000002304237223 */ /* 0x000fe20000010022 */
[----:B------:R-:W-:Y:S01]  /*116d0*/  HADD2.F32 R6, -RZ, R6.H1_H1 ;  /* 0x30000006ff067230 */ /* 0x000fe20000004100 */
[----:B------:R-:W-:Y:S01]  /*116e0*/  F2FP.F16.E4M3.UNPACK_B R8, R12 ;  /* 0x0000000cff08723e */ /* 0x000fe200020006ff */
[C---:B------:R-:W-:Y:S01]  /*116f0*/  FMUL.FTZ R55, R10.reuse, R27 ;  /* 0x0000001b0a377220 */ /* 0x040fe20000410000 */
[----:B------:R-:W-:Y:S01]  /*11700*/  FMUL.FTZ R4, R10, R9 ;  /* 0x000000090a047220 */ /* 0x000fe20000410000 */
[----:B------:R-:W-:-:S02]  /*11710*/  HADD2.F32 R10, -RZ, R25.H0_H0 ;  /* 0x20000019ff0a7230 */ /* 0x000fc40000004100 */
[----:B------:R-:W-:Y:S02]  /*11720*/  HADD2.F32 R5, -RZ, R36.H0_H0 ;  /* 0x20000024ff057230 */ /* 0x000fe40000004100 */
[C---:B------:R-:W-:Y:S01]  /*11730*/  FFMA.FTZ R50, R6.reuse, R9, -R55 ;  /* 0x0000000906327223 */ /* 0x040fe20000010837 */
[----:B------:R-:W-:Y:S01]  /*11740*/  FFMA.FTZ R56, R6, R27, R4 ;  /* 0x0000001b06387223 */ /* 0x000fe20000010004 */
[----:B------:R-:W-:Y:S02]  /*11750*/  HADD2.F32 R6, -RZ, R8.H0_H0 ;  /* 0x20000008ff067230 */ /* 0x000fe40000004100 */
[----:B------:R-:W-:Y:S02]  /*11760*/  HADD2.F32 R4, -RZ, R29.H0_H0 ;  /* 0x2000001dff047230 */ /* 0x000fe40000004100 */
[C---:B------:R-:W-:Y:S01]  /*11770*/  FMUL.FTZ R9, R5.reuse, R10 ;  /* 0x0000000a05097220 */ /* 0x040fe20000410000 */
[----:B------:R-:W-:Y:S02]  /*11780*/  HADD2.F32 R25, -RZ, R25.H1_H1 ;  /* 0x30000019ff197230 */ /* 0x000fe40000004100 */
[-C--:B------:R-:W-:Y:S01]  /*11790*/  FMUL.FTZ R5, R5, R6.reuse ;  /* 0x0000000605057220 */ /* 0x080fe20000410000 */
[----:B------:R-:W-:Y:S01]  /*117a0*/  HADD2.F32 R36, -RZ, R36.H1_H1 ;  /* 0x30000024ff247230 */ /* 0x000fe20000004100 */
[-C--:B------:R-:W-:Y:S01]  /*117b0*/  F2FP.F16.E4M3.UNPACK_B R33, R11.reuse ;  /* 0x0000000bff21723e */ /* 0x080fe200020006ff */
[----:B------:R-:W-:Y:S01]  /*117c0*/  FFMA.FTZ R27, R4, R6, -R9 ;  /* 0x00000006041b7223 */ /* 0x000fe20000010809 */
[----:B------:R-:W-:Y:S01]  /*117d0*/  F2FP.F16.E4M3.UNPACK_B R11, R11.H1 ;  /* 0x0000000bff0b723e */ /* 0x000fe200030006ff */
[----:B------:R-:W-:Y:S01]  /*117e0*/  HADD2.F32 R8, -RZ, R8.H1_H1 ;  /* 0x30000008ff087230 */ /* 0x000fe20000004100 */
[----:B------:R-:W-:Y:S01]  /*117f0*/  F2FP.F16.E4M3.UNPACK_B R9, R20.H1 ;  /* 0x00000014ff09723e */ /* 0x000fe200030006ff */
[----:B------:R-:W-:-:S02]  /*11800*/  HADD2.F32 R29, -RZ, R29.H1_H1 ;  /* 0x3000001dff1d7230 */ /* 0x000fc40000004100 */
[----:B------:R-:W-:Y:S01]  /*11810*/  FFMA.FTZ R32, R4, R10, R5 ;  /* 0x0000000a04207223 */ /* 0x000fe20000010005 */
[C---:B------:R-:W-:Y:S01]  /*11820*/  FMUL.FTZ R6, R36.reuse, R25 ;  /* 0x0000001924067220 */ /* 0x040fe20000410000 */
[----:B------:R-:W-:Y:S02]  /*11830*/  F2FP.F16.E4M3.UNPACK_B R4, R26.H1 ;  /* 0x0000001aff04723e */ /* 0x000fe400030006ff */
[-C--:B------:R-:W-:Y:S01]  /*11840*/  F2FP.F16.E4M3.UNPACK_B R31, R7.reuse ;  /* 0x00000007ff1f723e */ /* 0x080fe200020006ff */
[-C--:B------:R-:W-:Y:S01]  /*11850*/  FMUL.FTZ R36, R36, R8.reuse ;  /* 0x0000000824247220 */ /* 0x080fe20000410000 */
[----:B------:R-:W-:Y:S01]  /*11860*/  F2FP.F16.E4M3.UNPACK_B R7, R7.H1 ;  /* 0x00000007ff07723e */ /* 0x000fe200030006ff */
[----:B------:R-:W-:Y:S02]  /*11870*/  HADD2.F32 R10, -RZ, R9.H0_H0 ;  /* 0x20000009ff0a7230 */ /* 0x000fe40000004100 */
[----:B------:R-:W-:Y:S01]  /*11880*/  FFMA.FTZ R34, R29, R8, -R6 ;  /* 0x000000081d227223 */ /* 0x000fe20000010806 */
[----:B------:R-:W-:-:S02]  /*11890*/  HADD2.F32 R5, -RZ, R11.H0_H0 ;  /* 0x2000000bff057230 */ /* 0x000fc40000004100 */
[--C-:B------:R-:W-:Y:S02]  /*118a0*/  HADD2.F32 R6, -RZ, R4.reuse.H0_H0 ;  /* 0x20000004ff067230 */ /* 0x100fe40000004100 */
[----:B------:R-:W-:Y:S01]  /*118b0*/  FFMA.FTZ R25, R29, R25, R36 ;  /* 0x000000191d197223 */ /* 0x000fe20000010024 */
[----:B------:R-:W-:Y:S02]  /*118c0*/  HADD2.F32 R8, -RZ, R4.H1_H1 ;  /* 0x30000004ff087230 */ /* 0x000fe40000004100 */
[----:B------:R-:W-:Y:S01]  /*118d0*/  FMUL.FTZ R29, R5, R10 ;  /* 0x0000000a051d7220 */ /* 0x000fe20000410000 */
[----:B------:R-:W-:Y:S02]  /*118e0*/  HADD2.F32 R4, -RZ, R7.H0_H0 ;  /* 0x20000007ff047230 */ /* 0x000fe40000004100 */
[----:B------:R-:W-:Y:S02]  /*118f0*/  HADD2.F32 R28, -RZ, R9.H1_H1 ;  /* 0x30000009ff1c7230 */ /* 0x000fe40000004100 */
[----:B------:R-:W-:-:S02]  /*11900*/  HADD2.F32 R11, -RZ, R11.H1_H1 ;  /* 0x3000000bff0b7230 */ /* 0x000fc40000004100 */
[-C--:B------:R-:W-:Y:S01]  /*11910*/  FMUL.FTZ R9, R5, R6.reuse ;  /* 0x0000000605097220 */ /* 0x080fe20000410000 */
[C---:B------:R-:W-:Y:S01]  /*11920*/  FFMA.FTZ R29, R4.reuse, R6, -R29 ;  /* 0x00000006041d7223 */ /* 0x040fe2000001081d */
[----:B------:R-:W-:Y:S01]  /*11930*/  HADD2.F32 R7, -RZ, R7.H1_H1 ;  /* 0x30000007ff077230 */ /* 0x000fe20000004100 */
[----:B------:R-:W-:Y:S01]  /*11940*/  F2FP.F16.E4M3.UNPACK_B R5, R26 ;  /* 0x0000001aff05723e */ /* 0x000fe200020006ff */
[C---:B------:R-:W-:Y:S01]  /*11950*/  FMUL.FTZ R6, R11.reuse, R28 ;  /* 0x0000001c0b067220 */ /* 0x040fe20000410000 */
[----:B------:R-:W-:Y:S01]  /*11960*/  FFMA.FTZ R55, R4, R10, R9 ;  /* 0x0000000a04377223 */ /* 0x000fe20000010009 */
[----:B------:R-:W-:Y:S01]  /*11970*/  FMUL.FTZ R11, R11, R8 ;  /* 0x000000080b0b7220 */ /* 0x000fe20000410000 */
[----:B------:R-:W-:Y:S01]  /*11980*/  F2FP.F16.E4M3.UNPACK_B R4, R20 ;  /* 0x00000014ff04723e */ /* 0x000fe200020006ff */
[C---:B------:R-:W-:Y:S01]  /*11990*/  FFMA.FTZ R58, R7.reuse, R8, -R6 ;  /* 0x00000008073a7223 */ /* 0x040fe20000010806 */
[--C-:B------:R-:W-:Y:S02]  /*119a0*/  HADD2.F32 R6, -RZ, R5.reuse.H0_H0 ;  /* 0x20000005ff067230 */ /* 0x100fe40000004100 */
[----:B------:R-:W-:Y:S01]  /*119b0*/  FFMA.FTZ R60, R7, R28, R11 ;  /* 0x0000001c073c7223 */ /* 0x000fe2000001000b */
[----:B------:R-:W-:-:S02]  /*119c0*/  HADD2.F32 R8, -RZ, R5.H1_H1 ;  /* 0x30000005ff087230 */ /* 0x000fc40000004100 */
[--C-:B------:R-:W-:Y:S02]  /*119d0*/  HADD2.F32 R5, -RZ, R33.reuse.H0_H0 ;  /* 0x20000021ff057230 */ /* 0x100fe40000004100 */
[--C-:B------:R-:W-:Y:S02]  /*119e0*/  HADD2.F32 R7, -RZ, R4.reuse.H0_H0 ;  /* 0x20000004ff077230 */ /* 0x100fe40000004100 */
[----:B------:R-:W-:Y:S02]  /*119f0*/  HADD2.F32 R10, -RZ, R4.H1_H1 ;  /* 0x30000004ff0a7230 */ /* 0x000fe40000004100 */
[----:B------:R-:W-:Y:S02]  /*11a00*/  HADD2.F32 R33, -RZ, R33.H1_H1 ;  /* 0x30000021ff217230 */ /* 0x000fe40000004100 */
[--C-:B------:R-:W-:Y:S02]  /*11a10*/  HADD2.F32 R4, -RZ, R31.reuse.H0_H0 ;  /* 0x2000001fff047230 */ /* 0x100fe40000004100 */
[----:B------:R-:W-:Y:S01]  /*11a20*/  FMUL.FTZ R9, R5, R7 ;  /* 0x0000000705097220 */ /* 0x000fe20000410000 */
[----:B------:R-:W-:-:S02]  /*11a30*/  HADD2.F32 R31, -RZ, R31.H1_H1 ;  /* 0x3000001fff1f7230 */ /* 0x000fc40000004100 */
[----:B------:R-:W-:Y:S01]  /*11a40*/  FMUL.FTZ R28, R5, R6 ;  /* 0x00000006051c7220 */ /* 0x000fe20000410000 */
[C---:B------:R-:W-:Y:S01]  /*11a50*/  FMUL.FTZ R36, R33.reuse, R10 ;  /* 0x0000000a21247220 */ /* 0x040fe20000410000 */
        /* <DEDUP_REMOVED lines=8> */
[----:B------:R-:W-:Y:S02]  /*11ae0*/  F2FP.SATFINITE.E4M3.F32.PACK_AB_MERGE_C R7, R58, R29, RZ ;  /* 0x0000001d3a07723e */ /* 0x000fe400048070ff */
[----:B------:R-:W-:Y:S02]  /*11af0*/  F2FP.SATFINITE.E4M3.F32.PACK_AB_MERGE_C R8, R49, R46, RZ ;  /* 0x0000002e3108723e */ /* 0x000fe400048070ff */
[----:B------:R-:W-:Y:S02]  /*11b00*/  F2FP.SATFINITE.E4M3.F32.PACK_AB_MERGE_C R9, R54, R45, RZ ;  /* 0x0000002d3609723e */ /* 0x000fe400048070ff */
[----:B------:R-:W-:Y:S02]  /*11b10*/  F2FP.SATFINITE.E4M3.F32.PACK_AB_MERGE_C R10, R56, R35, RZ ;  /* 0x00000023380a723e */ /* 0x000fe400048070ff */
[----:B------:R-:W-:Y:S02]  /*11b20*/  F2FP.SATFINITE.E4M3.F32.PACK_AB_MERGE_C R55, R60, R55, RZ ;  /* 0x000000373c37723e */ /* 0x000fe400048070ff */
        /* <DEDUP_REMOVED lines=8> */
[----:B------:R1:W-:Y:S04]  /*11bb0*/  STS.128 [R57+0x20400], R4 ;  /* 0x0204000439007388 */ /* 0x0003e80000000c00 */
[----:B------:R1:W-:Y:S02]  /*11bc0*/  STS.128 [R21+0x20400], R8 ;  /* 0x0204000815007388 */ /* 0x0003e40000000c00 */
.L_x_474:
[----:B------:R-:W-:Y:S05]  /*11bd0*/  BSYNC B1 ;  /* 0x0000000000017941 */ /* 0x000fea0003800000 */
.L_x_473:
[----:B------:R-:W-:Y:S04]  /*11be0*/  BSSY B1, `(.L_x_475) ;  /* 0x00000cf000017945 */ /* 0x000fe80003800000 */
[----:B------:R-:W-:Y:S05]  /*11bf0*/  @P2 BRA `(.L_x_476) ;  /* 0x0000000c00342947 */ /* 0x000fea0003800000 */
[----:B-1----:R-:W2:Y:S04]  /*11c00*/  LDL R6, [R1+0x28] ;  /* 0x0000280001067983 */ /* 0x002ea80000100800 */
[----:B------:R-:W3:Y:S01]  /*11c10*/  LDL R59, [R1+0x68] ;  /* 0x00006800013b7983 */ /* 0x000ee20000100800 */
[----:B------:R-:W1:Y:S01]  /*11c20*/  S2R R4, SR_TID.X ;  /* 0x0000000000047919 */ /* 0x000e620000002100 */
[C---:B------:R-:W-:Y:S02]  /*11c30*/  VIADD R8, R23.reuse, 0x20 ;  /* 0x0000002017087836 */ /* 0x040fe40000000000 */
[----:B------:R-:W-:Y:S01]  /*11c40*/  VIADD R9, R23, 0x20 ;  /* 0x0000002017097836 */ /* 0x000fe20000000000 */
[----:B-1----:R-:W-:-:S04]  /*11c50*/  IADD3 R5, R4, -0x80, RZ ;  /* 0xffffff8004057810 */ /* 0x002fc80007ffe0ff */
[----:B------:R-:W-:-:S04]  /*11c60*/  SHF.R.S32.HI R4, RZ, 0x1f, R5 ;  /* 0x0000001fff047819 */ /* 0x000fc80000011405 */
[----:B------:R-:W-:-:S04]  /*11c70*/  LEA.HI R4, R4, R5, RZ, 0x3 ;  /* 0x0000000504047211 */ /* 0x000fc800078f18ff */
[----:B------:R-:W-:-:S05]  /*11c80*/  LOP3.LUT R4, R4, 0xfffffff8, RZ, 0xc0, !PT ;  /* 0xfffffff804047812 */ /* 0x000fca00078ec0ff */
[----:B------:R-:W-:-:S05]  /*11c90*/  IMAD.IADD R4, R5, 0x1, -R4 ;  /* 0x0000000105047824 */ /* 0x000fca00078e0a04 */
[----:B------:R-:W-:Y:S01]  /*11ca0*/  LEA.HI R4, R3, R4, RZ, 0x1c ;  /* 0x0000000403047211 */ /* 0x000fe200078fe0ff */
[----:B------:R-:W-:Y:S01]  /*11cb0*/  IMAD.SHL.U32 R9, R9, 0x80, RZ ;  /* 0x0000008009097824 */ /* 0x000fe200078e00ff */
[----:B------:R-:W-:Y:S02]  /*11cc0*/  SHF.L.U32 R8, R8, 0x7, RZ ;  /* 0x0000000708087819 */ /* 0x000fe400000006ff */
[----:B------:R-:W-:Y:S01]  /*11cd0*/  SHF.R.S32.HI R7, RZ, 0x1f, R4 ;  /* 0x0000001fff077819 */ /* 0x000fe20000011404 */
[----:B------:R-:W-:Y:S01]  /*11ce0*/  IMAD.SHL.U32 R5, R4, 0x10, RZ ;  /* 0x0000001004057824 */ /* 0x000fe200078e00ff */
[----:B------:R-:W-:Y:S02]  /*11cf0*/  LOP3.LUT R9, R9, 0x380, RZ, 0xc0, !PT ;  /* 0x0000038009097812 */ /* 0x000fe400078ec0ff */
[----:B------:R-:W-:Y:S02]  /*11d00*/  LEA.HI R7, R7, R4, RZ, 0x3 ;  /* 0x0000000407077211 */ /* 0x000fe400078f18ff */
[----:B------:R-:W-:-:S02]  /*11d10*/  LOP3.LUT R8, R8, 0x380, RZ, 0xc0, !PT ;  /* 0x0000038008087812 */ /* 0x000fc400078ec0ff */
[----:B------:R-:W-:Y:S01]  /*11d20*/  LOP3.LUT R4, R9, 0x70, R5, 0xf8, !PT ;  /* 0x0000007009047812 */ /* 0x000fe200078ef805 */
[----:B------:R-:W-:Y:S01]  /*11d30*/  IMAD.SHL.U32 R7, R7, 0x800, RZ ;  /* 0x0000080007077824 */ /* 0x000fe200078e00ff */
[----:B------:R-:W-:-:S04]  /*11d40*/  SHF.R.U32.HI R8, RZ, 0x3, R8 ;  /* 0x00000003ff087819 */ /* 0x000fc80000011608 */
[----:B------:R-:W-:Y:S02]  /*11d50*/  LOP3.LUT R4, R4, R8, RZ, 0x3c, !PT ;  /* 0x0000000804047212 */ /* 0x000fe400078e3cff */
[----:B------:R-:W-:Y:S02]  /*11d60*/  LOP3.LUT R7, R7, 0xffffc000, RZ, 0xc0, !PT ;  /* 0xffffc00007077812 */ /* 0x000fe400078ec0ff */
[----:B------:R-:W-:Y:S02]  /*11d70*/  F2FP.F16.E4M3.UNPACK_B R37, R0.H1 ;  /* 0x00000000ff25723e */ /* 0x000fe400030006ff */
[----:B------:R-:W-:-:S03]  /*11d80*/  F2FP.F16.E4M3.UNPACK_B R41, R13.H1 ;  /* 0x0000000dff29723e */ /* 0x000fc600030006ff */
[----:B------:R-:W-:Y:S02]  /*11d90*/  HADD2.F32 R39, -RZ, R37.H0_H0 ;  /* 0x20000025ff277230 */ /* 0x000fe40000004100 */
[--C-:B------:R-:W-:Y:S01]  /*11da0*/  HADD2.F32 R43, -RZ, R41.reuse.H0_H0 ;  /* 0x20000029ff2b7230 */ /* 0x100fe20000004100 */
[----:B------:R-:W-:Y:S01]  /*11db0*/  F2FP.F16.E4M3.UNPACK_B R46, R13 ;  /* 0x0000000dff2e723e */ /* 0x000fe200020006ff */
[----:B------:R-:W-:-:S04]  /*11dc0*/  HADD2.F32 R41, -RZ, R41.H1_H1 ;  /* 0x30000029ff297230 */ /* 0x000fc80000004100 */
[--C-:B------:R-:W-:Y:S02]  /*11dd0*/  HADD2.F32 R48, -RZ, R46.reuse.H0_H0 ;  /* 0x2000002eff307230 */ /* 0x100fe40000004100 */
[----:B------:R-:W-:Y:S01]  /*11de0*/  HADD2.F32 R47, -RZ, R46.H1_H1 ;  /* 0x3000002eff2f7230 */ /* 0x000fe20000004100 */
[----:B------:R-:W-:-:S05]  /*11df0*/  F2FP.F16.E4M3.UNPACK_B R49, R14 ;  /* 0x0000000eff31723e */ /* 0x000fca00020006ff */
[--C-:B------:R-:W-:Y:S02]  /*11e00*/  HADD2.F32 R50, -RZ, R49.reuse.H0_H0 ;  /* 0x20000031ff327230 */ /* 0x100fe40000004100 */
[----:B------:R-:W-:Y:S01]  /*11e10*/  HADD2.F32 R51, -RZ, R49.H1_H1 ;  /* 0x30000031ff337230 */ /* 0x000fe20000004100 */
[----:B------:R-:W-:Y:S02]  /*11e20*/  F2FP.F16.E4M3.UNPACK_B R49, R12.H1 ;  /* 0x0000000cff31723e */ /* 0x000fe400030006ff */
[----:B------:R-:W-:-:S05]  /*11e30*/  F2FP.F16.E4M3.UNPACK_B R55, R26 ;  /* 0x0000001aff37723e */ /* 0x000fca00020006ff */
[--C-:B------:R-:W-:Y:S02]  /*11e40*/  HADD2.F32 R56, -RZ, R55.reuse.H0_H0 ;  /* 0x20000037ff387230 */ /* 0x100fe40000004100 */
[----:B------:R-:W-:Y:S01]  /*11e50*/  HADD2.F32 R55, -RZ, R55.H1_H1 ;  /* 0x30000037ff377230 */ /* 0x000fe20000004100 */
[----:B--2---:R-:W-:-:S04]  /*11e60*/  IADD3 R21, R4, R7, R6 ;  /* 0x0000000704157210 */ /* 0x004fc80007ffe006 */
[----:B------:R-:W-:Y:S01]  /*11e70*/  IADD3 R21, R22, R21, RZ ;  /* 0x0000001516157210 */ /* 0x000fe20007ffe0ff */
[----:B---3--:R-:W1:Y:S04]  /*11e80*/  LDS.128 R4, [R59+0x20400] ;  /* 0x020400003b047984 */ /* 0x008e680000000c00 */
[----:B------:R-:W2:Y:S01]  /*11e90*/  LDS.128 R8, [R21+0x20400] ;  /* 0x0204000015087984 */ /* 0x000ea20000000c00 */
[----:B-1----:R-:W-:Y:S02]  /*11ea0*/  F2FP.F16.E4M3.UNPACK_B R25, R4 ;  /* 0x00000004ff19723e */ /* 0x002fe400020006ff */
[----:B--2---:R-:W-:Y:S02]  /*11eb0*/  F2FP.F16.E4M3.UNPACK_B R32, R8.H1 ;  /* 0x00000008ff20723e */ /* 0x004fe400030006ff */
[----:B------:R-:W-:-:S03]  /*11ec0*/  F2FP.F16.E4M3.UNPACK_B R4, R4.H1 ;  /* 0x00000004ff04723e */ /* 0x000fc600030006ff */
[----:B------:R-:W-:Y:S01]  /*11ed0*/  HADD2.F32 R33, -RZ, R32.H0_H0 ;  /* 0x20000020ff217230 */ /* 0x000fe20000004100 */
[-C--:B------:R-:W-:Y:S02]  /*11ee0*/  F2FP.F16.E4M3.UNPACK_B R27, R5.reuse ;  /* 0x00000005ff1b723e */ /* 0x080fe400020006ff */
[----:B------:R-:W-:Y:S01]  /*11ef0*/  F2FP.F16.E4M3.UNPACK_B R28, R5.H1 ;  /* 0x00000005ff1c723e */ /* 0x000fe200030006ff */
[----:B------:R-:W-:Y:S02]  /*11f00*/  HADD2.F32 R5, -RZ, R4.H0_H0 ;  /* 0x20000004ff057230 */ /* 0x000fe40000004100 */
[-C--:B------:R-:W-:Y:S01]  /*11f10*/  FMUL.FTZ R40, R39, R33.reuse ;  /* 0x0000002127287220 */ /* 0x080fe20000410000 */
[----:B------:R-:W-:Y:S01]  /*11f20*/  F2FP.F16.E4M3.UNPACK_B R8, R8 ;  /* 0x00000008ff08723e */ /* 0x000fe200020006ff */
[C---:B------:R-:W-:Y:S02]  /*11f30*/  FMUL.FTZ R38, R43.reuse, R33 ;  /* 0x000000212b267220 */ /* 0x040fe40000410000 */
[----:B------:R-:W-:Y:S01]  /*11f40*/  FFMA.FTZ R40, R43, R5, R40 ;  /* 0x000000052b287223 */ /* 0x000fe20000010028 */
[----:B------:R-:W-:-:S02]  /*11f50*/  F2FP.F16.E4M3.UNPACK_B R43, R0 ;  /* 0x00000000ff2b723e */ /* 0x000fc400020006ff */
[-C--:B------:R-:W-:Y:S02]  /*11f60*/  F2FP.F16.E4M3.UNPACK_B R34, R9.reuse ;  /* 0x00000009ff22723e */ /* 0x080fe400020006ff */
[----:B0-----:R-:W-:Y:S01]  /*11f70*/  F2FP.F16.E4M3.UNPACK_B R35, R9.H1 ;  /* 0x00000009ff23723e */ /* 0x001fe200030006ff */
[----:B------:R-:W-:Y:S02]  /*11f80*/  HADD2.F32 R9, -RZ, R8.H0_H0 ;  /* 0x20000008ff097230 */ /* 0x000fe40000004100 */
[----:B------:R-:W-:Y:S02]  /*11f90*/  HADD2.F32 R44, -RZ, R43.H0_H0 ;  /* 0x2000002bff2c7230 */ /* 0x000fe40000004100 */
[----:B------:R-:W-:Y:S01]  /*11fa0*/  FFMA.FTZ R38, R39, R5, -R38 ;  /* 0x0000000527267223 */ /* 0x000fe20000010826 */
[----:B------:R-:W-:Y:S02]  /*11fb0*/  HADD2.F32 R32, -RZ, R32.H1_H1 ;  /* 0x30000020ff207230 */ /* 0x000fe40000004100 */
[----:B------:R-:W-:-:S02]  /*11fc0*/  HADD2.F32 R39, -RZ, R37.H1_H1 ;  /* 0x30000025ff277230 */ /* 0x000fc40000004100 */
[-C--:B------:R-:W-:Y:S01]  /*11fd0*/  FMUL.FTZ R37, R48, R9.reuse ;  /* 0x0000000930257220 */ /* 0x080fe20000410000 */
[----:B------:R-:W-:Y:S02]  /*11fe0*/  HADD2.F32 R5, -RZ, R4.H1_H1 ;  /* 0x30000004ff057230 */ /* 0x000fe40000004100 */
[----:B------:R-:W-:Y:S01]  /*11ff0*/  FMUL.FTZ R9, R44, R9 ;  /* 0x000000092c097220 */ /* 0x000fe20000410000 */
[----:B------:R-:W-:Y:S02]  /*12000*/  HADD2.F32 R4, -RZ, R25.H0_H0 ;  /* 0x20000019ff047230 */ /* 0x000fe40000004100 */
[-C--:B------:R-:W-:Y:S01]  /*12010*/  FMUL.FTZ R42, R41, R32.reuse ;  /* 0x00000020292a7220 */ /* 0x080fe20000410000 */
[C---:B------:R-:W-:Y:S02]  /*12020*/  FMUL.FTZ R32, R39.reuse, R32 ;  /* 0x0000002027207220 */ /* 0x040fe40000410000 */
[----:B------:R-:W-:Y:S01]  /*12030*/  FFMA.FTZ R9, R48, R4, R9 ;  /* 0x0000000430097223 */ /* 0x000fe20000010009 */
[----:B------:R-:W-:Y:S01]  /*12040*/  FFMA.FTZ R39, R39, R5, -R42 ;  /* 0x0000000527277223 */ /* 0x000fe2000001082a */
[----:B------:R-:W-:-:S02]  /*12050*/  F2FP.F16.E4M3.UNPACK_B R48, R14.H1 ;  /* 0x0000000eff30723e */ /* 0x000fc400030006ff */
[----:B------:R-:W-:Y:S01]  /*12060*/  F2FP.F16.E4M3.UNPACK_B R42, R24.H1 ;  /* 0x00000018ff2a723e */ /* 0x000fe200030006ff */
[----:B------:R-:W-:Y:S01]  /*12070*/  FFMA.FTZ R41, R41, R5, R32 ;  /* 0x0000000529297223 */ /* 0x000fe20000010020 */
[----:B------:R-:W-:Y:S01]  /*12080*/  FFMA.FTZ R37, R44, R4, -R37 ;  /* 0x000000042c257223 */ /* 0x000fe20000010825 */
[----:B------:R-:W-:Y:S02]  /*12090*/  HADD2.F32 R46, -RZ, R48.H0_H0 ;  /* 0x20000030ff2e7230 */ /* 0x000fe40000004100 */
[----:B------:R-:W-:Y:S02]  /*120a0*/  HADD2.F32 R5, -RZ, R35.H0_H0 ;  /* 0x20000023ff057230 */ /* 0x000fe40000004100 */
[----:B------:R-:W-:Y:S02]  /*120b0*/  HADD2.F32 R44, -RZ, R42.H0_H0 ;  /* 0x2000002aff2c7230 */ /* 0x000fe40000004100 */
[----:B------:R-:W-:Y:S02]  /*120c0*/  HADD2.F32 R45, -RZ, R43.H1_H1 ;  /* 0x3000002bff2d7230 */ /* 0x000fe40000004100 */
[----:B------:R-:W-:Y:S01]  /*120d0*/  FMUL.FTZ R43, R46, R5 ;  /* 0x000000052e2b7220 */ /* 0x000fe20000410000 */
[----:B------:R-:W-:-:S02]  /*120e0*/  HADD2.F32 R4, -RZ, R28.H0_H0 ;  /* 0x2000001cff047230 */ /* 0x000fc40000004100 */
[C---:B------:R-:W-:Y:S01]  /*120f0*/  FMUL.FTZ R5, R44.reuse, R5 ;  /* 0x000000052c057220 */ /* 0x040fe20000410000 */
[----:B------:R-:W-:Y:S02]  /*12100*/  HADD2.F32 R8, -RZ, R8.H1_H1 ;  /* 0x30000008ff087230 */ /* 0x000fe40000004100 */
[-C--:B------:R-:W-:Y:S01]  /*12110*/  FFMA.FTZ R43, R44, R4.reuse, -R43 ;  /* 0x000000042c2b7223 */ /* 0x080fe2000001082b */
[----:B------:R-:W-:Y:S01]  /*12120*/  FFMA.FTZ R44, R46, R4, R5 ;  /* 0x000000042e2c7223 */ /* 0x000fe20000010005 */
[----:B------:R-:W-:Y:S01]  /*12130*/  HADD2.F32 R46, -RZ, R42.H1_H1 ;  /* 0x3000002aff2e7230 */ /* 0x000fe20000004100 */
[----:B------:R-:W-:Y:S01]  /*12140*/  F2FP.F16.E4M3.UNPACK_B R42, R24 ;  /* 0x00000018ff2a723e */ /* 0x000fe200020006ff */
[----:B------:R-:W-:Y:S02]  /*12150*/  HADD2.F32 R25, -RZ, R25.H1_H1 ;  /* 0x30000019ff197230 */ /* 0x000fe40000004100 */
[----:B------:R-:W-:Y:S01]  /*12160*/  FMUL.FTZ R32, R47, R8 ;  /* 0x000000082f207220 */ /* 0x000fe20000410000 */
[----:B------:R-:W-:-:S02]  /*12170*/  HADD2.F32 R52, -RZ, R48.H1_H1 ;  /* 0x30000030ff347230 */ /* 0x000fc40000004100 */
[C---:B------:R-:W-:Y:S01]  /*12180*/  FMUL.FTZ R8, R45.reuse, R8 ;  /* 0x000000082d087220 */ /* 0x040fe20000410000 */
[----:B------:R-:W-:Y:S02]  /*12190*/  HADD2.F32 R35, -RZ, R35.H1_H1 ;  /* 0x30000023ff237230 */ /* 0x000fe40000004100 */
[----:B------:R-:W-:Y:S02]  /*121a0*/  HADD2.F32 R5, -RZ, R34.H0_H0 ;  /* 0x20000022ff057230 */ /* 0x000fe40000004100 */
[----:B------:R-:W-:Y:S02]  /*121b0*/  HADD2.F32 R48, -RZ, R42.H0_H0 ;  /* 0x2000002aff307230 */ /* 0x000fe40000004100 */
[-C--:B------:R-:W-:Y:S01]  /*121c0*/  FFMA.FTZ R32, R45, R25.reuse, -R32 ;  /* 0x000000192d207223 */ /* 0x080fe20000010820 */
[----:B------:R-:W-:Y:S01]  /*121d0*/  FFMA.FTZ R8, R47, R25, R8 ;  /* 0x000000192f087223 */ /* 0x000fe20000010008 */
[----:B------:R-:W-:Y:S02]  /*121e0*/  HADD2.F32 R28, -RZ, R28.H1_H1 ;  /* 0x3000001cff1c7230 */ /* 0x000fe40000004100 */
[----:B------:R-:W-:Y:S01]  /*121f0*/  FMUL.FTZ R45, R52, R35 ;  /* 0x00000023342d7220 */ /* 0x000fe20000410000 */
[----:B------:R-:W-:-:S02]  /*12200*/  HADD2.F32 R4, -RZ, R27.H0_H0 ;  /* 0x2000001bff047230 */ /* 0x000fc40000004100 */
[----:B------:R-:W-:Y:S01]  /*12210*/  FMUL.FTZ R35, R46, R35 ;  /* 0x000000232e237220 */ /* 0x000fe20000410000 */
[-C--:B------:R-:W-:Y:S01]  /*12220*/  FMUL.FTZ R25, R50, R5.reuse ;  /* 0x0000000532197220 */ /* 0x080fe20000410000 */
[----:B------:R-:W-:Y:S01]  /*12230*/  FMUL.FTZ R5, R48, R5 ;  /* 0x0000000530057220 */ /* 0x000fe20000410000 */
[-C--:B------:R-:W-:Y:S01]  /*12240*/  FFMA.FTZ R46, R46, R28.reuse, -R45 ;  /* 0x0000001c2e2e7223 */ /* 0x080fe2000001082d */
[----:B------:R-:W-:Y:S01]  /*12250*/  FFMA.FTZ R35, R52, R28, R35 ;  /* 0x0000001c34237223 */ /* 0x000fe20000010023 */
[----:B------:R-:W-:Y:S01]  /*12260*/  F2FP.F16.E4M3.UNPACK_B R36, R10 ;  /* 0x0000000aff24723e */ /* 0x000fe200020006ff */
[----:B------:R-:W-:Y:S01]  /*12270*/  FFMA.FTZ R28, R50, R4, R5 ;  /* 0x00000004321c7223 */ /* 0x000fe20000010005 */
[----:B------:R-:W-:Y:S02]  /*12280*/  F2FP.F16.E4M3.UNPACK_B R10, R10.H1 ;  /* 0x0000000aff0a723e */ /* 0x000fe400030006ff */
[----:B------:R-:W-:Y:S01]  /*12290*/  F2FP.F16.E4M3.UNPACK_B R50, R15.H1 ;  /* 0x0000000fff32723e */ /* 0x000fe200030006ff */
[----:B------:R-:W-:Y:S01]  /*122a0*/  HADD2.F32 R34, -RZ, R34.H1_H1 ;  /* 0x30000022ff227230 */ /* 0x000fe20000004100 */
[----:B------:R-:W-:Y:S01]  /*122b0*/  F2FP.F16.E4M3.UNPACK_B R29, R6 ;  /* 0x00000006ff1d723e */ /* 0x000fe200020006ff */
[----:B------:R-:W-:Y:S01]  /*122c0*/  FFMA.FTZ R25, R48, R4, -R25 ;  /* 0x0000000430197223 */ /* 0x000fe20000010819 */
[----:B------:R-:W-:Y:S01]  /*122d0*/  F2FP.F16.E4M3.UNPACK_B R6, R6.H1 ;  /* 0x00000006ff06723e */ /* 0x000fe200030006ff */
[----:B------:R-:W-:-:S02]  /*122e0*/  HADD2.F32 R52, -RZ, R50.H0_H0 ;  /* 0x20000032ff347230 */ /* 0x000fc40000004100 */
[----:B------:R-:W-:Y:S02]  /*122f0*/  HADD2.F32 R5, -RZ, R10.H0_H0 ;  /* 0x2000000aff057230 */ /* 0x000fe40000004100 */
[----:B------:R-:W-:Y:S02]  /*12300*/  HADD2.F32 R48, -RZ, R49.H0_H0 ;  /* 0x20000031ff307230 */ /* 0x000fe40000004100 */
[----:B------:R-:W-:Y:S02]  /*12310*/  HADD2.F32 R47, -RZ, R42.H1_H1 ;  /* 0x3000002aff2f7230 */ /* 0x000fe40000004100 */
[----:B------:R-:W-:Y:S01]  /*12320*/  FMUL.FTZ R42, R51, R34 ;  /* 0x00000022332a7220 */ /* 0x000fe20000410000 */
[----:B------:R-:W-:Y:S02]  /*12330*/  HADD2.F32 R27, -RZ, R27.H1_H1 ;  /* 0x3000001bff1b7230 */ /* 0x000fe40000004100 */
[----:B------:R-:W-:Y:S01]  /*12340*/  FMUL.FTZ R45, R52, R5 ;  /* 0x00000005342d7220 */ /* 0x000fe20000410000 */
[----:B------:R-:W-:-:S02]  /*12350*/  HADD2.F32 R4, -RZ, R6.H0_H0 ;  /* 0x20000006ff047230 */ /* 0x000fc40000004100 */
[C---:B------:R-:W-:Y:S01]  /*12360*/  FMUL.FTZ R5, R48.reuse, R5 ;  /* 0x0000000530057220 */ /* 0x040fe20000410000 */
[C---:B------:R-:W-:Y:S01]  /*12370*/  FMUL.FTZ R34, R47.reuse, R34 ;  /* 0x000000222f227220 */ /* 0x040fe20000410000 */
[-C--:B------:R-:W-:Y:S01]  /*12380*/  FFMA.FTZ R42, R47, R27.reuse, -R42 ;  /* 0x0000001b2f2a7223 */ /* 0x080fe2000001082a */
[-C--:B------:R-:W-:Y:S01]  /*12390*/  FFMA.FTZ R47, R48, R4.reuse, -R45 ;  /* 0x00000004302f7223 */ /* 0x080fe2000001082d */
[----:B------:R-:W-:Y:S01]  /*123a0*/  FFMA.FTZ R48, R52, R4, R5 ;  /* 0x0000000434307223 */ /* 0x000fe20000010005 */
[----:B------:R-:W-:Y:S02]  /*123b0*/  HADD2.F32 R4, -RZ, R50.H1_H1 ;  /* 0x30000032ff047230 */ /* 0x000fe40000004100 */
[----:B------:R-:W-:Y:S02]  /*123c0*/  HADD2.F32 R10, -RZ, R10.H1_H1 ;  /* 0x3000000aff0a7230 */ /* 0x000fe40000004100 */
[----:B------:R-:W-:Y:S02]  /*123d0*/  HADD2.F32 R50, -RZ, R49.H1_H1 ;  /* 0x30000031ff327230 */ /* 0x000fe40000004100 */
[----:B------:R-:W-:Y:S01]  /*123e0*/  FFMA.FTZ R27, R51, R27, R34 ;  /* 0x0000001b331b7223 */ /* 0x000fe20000010022 */
[----:B------:R-:W-:Y:S01]  /*123f0*/  F2FP.F16.E4M3.UNPACK_B R51, R15 ;  /* 0x0000000fff33723e */ /* 0x000fe200020006ff */
[----:B------:R-:W-:Y:S01]  /*12400*/  HADD2.F32 R6, -RZ, R6.H1_H1 ;  /* 0x30000006ff067230 */ /* 0x000fe20000004100 */
        /* <DEDUP_REMOVED lines=8> */
[----:B------:R-:W-:Y:S02]  /*12490*/  HADD2.F32 R4, -RZ, R29.H0_H0 ;  /* 0x2000001dff047230 */ /* 0x000fe40000004100 */
[-C--:B------:R-:W-:Y:S01]  /*124a0*/  FMUL.FTZ R45, R10, R5.reuse ;  /* 0x000000050a2d7220 */ /* 0x080fe20000410000 */
[----:B------:R-:W-:Y:S02]  /*124b0*/  HADD2.F32 R51, -RZ, R51.H1_H1 ;  /* 0x30000033ff337230 */ /* 0x000fe40000004100 */
[----:B------:R-:W-:Y:S01]  /*124c0*/  FMUL.FTZ R5, R6, R5 ;  /* 0x0000000506057220 */ /* 0x000fe20000410000 */
[----:B------:R-:W-:-:S02]  /*124d0*/  HADD2.F32 R36, -RZ, R36.H1_H1 ;  /* 0x30000024ff247230 */ /* 0x000fc40000004100 */
[----:B------:R-:W-:Y:S01]  /*124e0*/  FFMA.FTZ R6, R6, R4, -R45 ;  /* 0x0000000406067223 */ /* 0x000fe2000001082d */
[-C--:B------:R-:W-:Y:S01]  /*124f0*/  F2FP.F16.E4M3.UNPACK_B R33, R11.reuse ;  /* 0x0000000bff21723e */ /* 0x080fe200020006ff */
[----:B------:R-:W-:Y:S01]  /*12500*/  HADD2.F32 R45, -RZ, R34.H1_H1 ;  /* 0x30000022ff2d7230 */ /* 0x000fe20000004100 */
[----:B------:R-:W-:Y:S01]  /*12510*/  F2FP.F16.E4M3.UNPACK_B R11, R11.H1 ;  /* 0x0000000bff0b723e */ /* 0x000fe200030006ff */
[----:B------:R-:W-:Y:S01]  /*12520*/  HADD2.F32 R29, -RZ, R29.H1_H1 ;  /* 0x3000001dff1d7230 */ /* 0x000fe20000004100 */
[----:B------:R-:W-:Y:S01]  /*12530*/  F2FP.F16.E4M3.UNPACK_B R52, R20.H1 ;  /* 0x00000014ff34723e */ /* 0x000fe200030006ff */
[----:B------:R-:W-:Y:S01]  /*12540*/  FFMA.FTZ R10, R10, R4, R5 ;  /* 0x000000040a0a7223 */ /* 0x000fe20000010005 */
[----:B------:R-:W-:Y:S01]  /*12550*/  FMUL.FTZ R34, R51, R36 ;  /* 0x0000002433227220 */ /* 0x000fe20000410000 */
[----:B------:R-:W-:Y:S01]  /*12560*/  F2FP.F16.E4M3.UNPACK_B R4, R26.H1 ;  /* 0x0000001aff04723e */ /* 0x000fe200030006ff */
[C---:B------:R-:W-:Y:S01]  /*12570*/  FMUL.FTZ R36, R45.reuse, R36 ;  /* 0x000000242d247220 */ /* 0x040fe20000410000 */
[----:B------:R-:W-:Y:S01]  /*12580*/  F2FP.F16.E4M3.UNPACK_B R31, R7 ;  /* 0x00000007ff1f723e */ /* 0x000fe200020006ff */
[----:B------:R-:W-:Y:S01]  /*12590*/  FFMA.FTZ R45, R45, R29, -R34 ;  /* 0x0000001d2d2d7223 */ /* 0x000fe20000010822 */
[----:B------:R-:W-:Y:S01]  /*125a0*/  F2FP.F16.E4M3.UNPACK_B R7, R7.H1 ;  /* 0x00000007ff07723e */ /* 0x000fe200030006ff */
[----:B------:R-:W-:-:S02]  /*125b0*/  HADD2.F32 R54, -RZ, R52.H0_H0 ;  /* 0x20000034ff367230 */ /* 0x000fc40000004100 */
[----:B------:R-:W-:Y:S02]  /*125c0*/  HADD2.F32 R5, -RZ, R11.H0_H0 ;  /* 0x2000000bff057230 */ /* 0x000fe40000004100 */
[--C-:B------:R-:W-:Y:S02]  /*125d0*/  HADD2.F32 R34, -RZ, R4.reuse.H0_H0 ;  /* 0x20000004ff227230 */ /* 0x100fe40000004100 */
[----:B------:R-:W-:Y:S01]  /*125e0*/  FFMA.FTZ R29, R51, R29, R36 ;  /* 0x0000001d331d7223 */ /* 0x000fe20000010024 */
[----:B------:R-:W-:Y:S02]  /*125f0*/  HADD2.F32 R53, -RZ, R4.H1_H1 ;  /* 0x30000004ff357230 */ /* 0x000fe40000004100 */
[-C--:B------:R-:W-:Y:S01]  /*12600*/  FMUL.FTZ R51, R54, R5.reuse ;  /* 0x0000000536337220 */ /* 0x080fe20000410000 */
[----:B------:R-:W-:Y:S02]  /*12610*/  HADD2.F32 R4, -RZ, R7.H0_H0 ;  /* 0x20000007ff047230 */ /* 0x000fe40000004100 */
[----:B------:R-:W-:Y:S01]  /*12620*/  FMUL.FTZ R5, R34, R5 ;  /* 0x0000000522057220 */ /* 0x000fe20000410000 */
[----:B------:R-:W-:-:S02]  /*12630*/  HADD2.F32 R57, -RZ, R52.H1_H1 ;  /* 0x30000034ff397230 */ /* 0x000fc40000004100 */
[----:B------:R-:W-:Y:S02]  /*12640*/  HADD2.F32 R11, -RZ, R11.H1_H1 ;  /* 0x3000000bff0b7230 */ /* 0x000fe40000004100 */
[-C--:B------:R-:W-:Y:S01]  /*12650*/  FFMA.FTZ R51, R34, R4.reuse, -R51 ;  /* 0x0000000422337223 */ /* 0x080fe20000010833 */
[----:B------:R-:W-:Y:S02]  /*12660*/  HADD2.F32 R7, -RZ, R7.H1_H1 ;  /* 0x30000007ff077230 */ /* 0x000fe40000004100 */
[----:B------:R-:W-:Y:S01]  /*12670*/  FFMA.FTZ R52, R54, R4, R5 ;  /* 0x0000000436347223 */ /* 0x000fe20000010005 */
[----:B------:R-:W-:Y:S01]  /*12680*/  F2FP.F16.E4M3.UNPACK_B R4, R20 ;  /* 0x00000014ff04723e */ /* 0x000fe200020006ff */
[-C--:B------:R-:W-:Y:S01]  /*12690*/  FMUL.FTZ R34, R57, R11.reuse ;  /* 0x0000000b39227220 */ /* 0x080fe20000410000 */
[C---:B------:R-:W-:Y:S01]  /*126a0*/  FMUL.FTZ R36, R53.reuse, R11 ;  /* 0x0000000b35247220 */ /* 0x040fe20000410000 */
[----:B------:R-:W-:Y:S02]  /*126b0*/  HADD2.F32 R5, -RZ, R33.H0_H0 ;  /* 0x20000021ff057230 */ /* 0x000fe40000004100 */
[-C--:B------:R-:W-:Y:S01]  /*126c0*/  FFMA.FTZ R54, R53, R7.reuse, -R34 ;  /* 0x0000000735367223 */ /* 0x080fe20000010822 */
[----:B------:R-:W-:Y:S01]  /*126d0*/  FFMA.FTZ R53, R57, R7, R36 ;  /* 0x0000000739357223 */ /* 0x000fe20000010024 */
[----:B------:R-:W-:-:S02]  /*126e0*/  HADD2.F32 R58, -RZ, R4.H0_H0 ;  /* 0x20000004ff3a7230 */ /* 0x000fc40000004100 */
[----:B------:R-:W-:Y:S02]  /*126f0*/  HADD2.F32 R57, -RZ, R4.H1_H1 ;  /* 0x30000004ff397230 */ /* 0x000fe40000004100 */
[----:B------:R-:W-:Y:S02]  /*12700*/  HADD2.F32 R33, -RZ, R33.H1_H1 ;  /* 0x30000021ff217230 */ /* 0x000fe40000004100 */
[-C--:B------:R-:W-:Y:S01]  /*12710*/  FMUL.FTZ R7, R58, R5.reuse ;  /* 0x000000053a077220 */ /* 0x080fe20000410000 */
[--C-:B------:R-:W-:Y:S02]  /*12720*/  HADD2.F32 R4, -RZ, R31.reuse.H0_H0 ;  /* 0x2000001fff047230 */ /* 0x100fe40000004100 */
[C---:B------:R-:W-:Y:S01]  /*12730*/  FMUL.FTZ R5, R56.reuse, R5 ;  /* 0x0000000538057220 */ /* 0x040fe20000410000 */
[----:B------:R-:W-:Y:S02]  /*12740*/  HADD2.F32 R31, -RZ, R31.H1_H1 ;  /* 0x3000001fff1f7230 */ /* 0x000fe40000004100 */
[-C--:B------:R-:W-:Y:S01]  /*12750*/  FMUL.FTZ R34, R57, R33.reuse ;  /* 0x0000002139227220 */ /* 0x080fe20000410000 */
[C---:B------:R-:W-:Y:S01]  /*12760*/  FMUL.FTZ R36, R55.reuse, R33 ;  /* 0x0000002137247220 */ /* 0x040fe20000410000 */
[-C--:B------:R-:W-:Y:S01]  /*12770*/  FFMA.FTZ R7, R56, R4.reuse, -R7 ;  /* 0x0000000438077223 */ /* 0x080fe20000010807 */
[----:B------:R-:W-:Y:S01]  /*12780*/  FFMA.FTZ R11, R58, R4, R5 ;  /* 0x000000043a0b7223 */ /* 0x000fe20000010005 */
[-C--:B------:R-:W-:Y:S01]  /*12790*/  FFMA.FTZ R34, R55, R31.reuse, -R34 ;  /* 0x0000001f37227223 */ /* 0x080fe20000010822 */
[----:B------:R-:W-:Y:S01]  /*127a0*/  FFMA.FTZ R36, R57, R31, R36 ;  /* 0x0000001f39247223 */ /* 0x000fe20000010024 */
[----:B------:R-:W-:-:S02]  /*127b0*/  F2FP.SATFINITE.E4M3.F32.PACK_AB_MERGE_C R4, R39, R38, RZ ;  /* 0x000000262704723e */ /* 0x000fc400048070ff */
[----:B------:R-:W-:Y:S02]  /*127c0*/  F2FP.SATFINITE.E4M3.F32.PACK_AB_MERGE_C R40, R41, R40, RZ ;  /* 0x000000282928723e */ /* 0x000fe400048070ff */
[----:B------:R-:W-:Y:S02]  /*127d0*/  F2FP.SATFINITE.E4M3.F32.PACK_AB_MERGE_C R5, R46, R43, RZ ;  /* 0x0000002b2e05723e */ /* 0x000fe400048070ff */
[----:B------:R-:W-:Y:S02]  /*127e0*/  F2FP.SATFINITE.E4M3.F32.PACK_AB_MERGE_C R47, R50, R47, RZ ;  /* 0x0000002f322f723e */ /* 0x000fe400048070ff */
[----:B------:R-:W-:Y:S02]  /*127f0*/  F2FP.SATFINITE.E4M3.F32.PACK_AB_MERGE_C R51, R54, R51, RZ ;  /* 0x000000333633723e */ /* 0x000fe400048070ff */
[----:B------:R-:W-:Y:S02]  /*12800*/  F2FP.SATFINITE.E4M3.F32.PACK_AB_MERGE_C R35, R35, R44, RZ ;  /* 0x0000002c2323723e */ /* 0x000fe400048070ff */
[----:B------:R-:W-:-:S02]  /*12810*/  F2FP.SATFINITE.E4M3.F32.PACK_AB_MERGE_C R48, R49, R48, RZ ;  /* 0x000000303130723e */ /* 0x000fc400048070ff */
[----:B------:R-:W-:Y:S02]  /*12820*/  F2FP.SATFINITE.E4M3.F32.PACK_AB_MERGE_C R52, R53, R52, RZ ;  /* 0x000000343534723e */ /* 0x000fe400048070ff */
[----:B------:R-:W-:Y:S02]  /*12830*/  F2FP.SATFINITE.E4M3.F32.PACK_AB_MERGE_C R4, R32, R37, R4 ;  /* 0x000000252004723e */ /* 0x000fe40004807004 */
[----:B------:R-:W-:Y:S02]  /*12840*/  F2FP.SATFINITE.E4M3.F32.PACK_AB_MERGE_C R8, R8, R9, R40 ;  /* 0x000000090808723e */ /* 0x000fe40004807028 */
[----:B------:R-:W-:Y:S02]  /*12850*/  F2FP.SATFINITE.E4M3.F32.PACK_AB_MERGE_C R5, R42, R25, R5 ;  /* 0x000000192a05723e */ /* 0x000fe40004807005 */
[----:B------:R-:W-:Y:S02]  /*12860*/  F2FP.SATFINITE.E4M3.F32.PACK_AB_MERGE_C R6, R45, R6, R47 ;  /* 0x000000062d06723e */ /* 0x000fe4000480702f */
[----:B------:R-:W-:-:S02]  /*12870*/  F2FP.SATFINITE.E4M3.F32.PACK_AB_MERGE_C R7, R34, R7, R51 ;  /* 0x000000072207723e */ /* 0x000fc40004807033 */
[----:B------:R-:W-:Y:S02]  /*12880*/  F2FP.SATFINITE.E4M3.F32.PACK_AB_MERGE_C R9, R27, R28, R35 ;  /* 0x0000001c1b09723e */ /* 0x000fe40004807023 */
[----:B------:R-:W-:Y:S02]  /*12890*/  F2FP.SATFINITE.E4M3.F32.PACK_AB_MERGE_C R10, R29, R10, R48 ;  /* 0x0000000a1d0a723e */ /* 0x000fe40004807030 */
[----:B------:R-:W-:Y:S01]  /*128a0*/  F2FP.SATFINITE.E4M3.F32.PACK_AB_MERGE_C R11, R36, R11, R52 ;  /* 0x0000000b240b723e */ /* 0x000fe20004807034 */
[----:B------:R2:W-:Y:S04]  /*128b0*/  STS.128 [R59+0x20400], R4 ;  /* 0x020400043b007388 */ /* 0x0005e80000000c00 */
[----:B------:R2:W-:Y:S02]  /*128c0*/  STS.128 [R21+0x20400], R8 ;  /* 0x0204000815007388 */ /* 0x0005e40000000c00 */
.L_x_476:
[----:B------:R-:W-:Y:S05]  /*128d0*/  BSYNC B1 ;  /* 0x0000000000017941 */ /* 0x000fea0003800000 */
.L_x_475:
[----:B------:R-:W-:Y:S04]  /*128e0*/  BSSY B1, `(.L_x_477) ;  /* 0x00000cf000017945 */ /* 0x000fe80003800000 */
[----:B------:R-:W-:Y:S05]  /*128f0*/  @P1 BRA `(.L_x_478) ;  /* 0x0000000c00341947 */ /* 0x000fea0003800000 */
[----:B-12---:R-:W2:Y:S04]  /*12900*/  LDL R6, [R1+0x24] ;  /* 0x0000240001067983 */ /* 0x006ea80000100800 */
[----:B------:R-:W3:Y:S01]  /*12910*/  LDL R59, [R1+0x64] ;  /* 0x00006400013b7983 */ /* 0x000ee20000100800 */
[----:B------:R-:W1:Y:S01]  /*12920*/  S2R R4, SR_TID.X ;  /* 0x0000000000047919 */ /* 0x000e620000002100 */
[C---:B------:R-:W-:Y:S01]  /*12930*/  IADD3 R8, R23.reuse, 0x40, RZ ;  /* 0x0000004017087810 */ /* 0x040fe20007ffe0ff */
[----:B------:R-:W-:-:S04]  /*12940*/  VIADD R9, R23, 0x40 ;  /* 0x0000004017097836 */ /* 0x000fc80000000000 */
[----:B------:R-:W-:Y:S02]  /*12950*/  IMAD.SHL.U32 R8, R8, 0x80, RZ ;  /* 0x0000008008087824 */ /* 0x000fe400078e00ff */
[----:B-1----:R-:W-:-:S05]  /*12960*/  VIADD R5, R4, 0xffffff80 ;  /* 0xffffff8004057836 */ /* 0x002fca0000000000 */
[----:B------:R-:W-:-:S04]  /*12970*/  SHF.R.S32.HI R4, RZ, 0x1f, R5 ;  /* 0x0000001fff047819 */ /* 0x000fc80000011405 */
[----:B------:R-:W-:-:S04]  /*12980*/  LEA.HI R4, R4, R5, RZ, 0x3 ;  /* 0x0000000504047211 */ /* 0x000fc800078f18ff */
[----:B------:R-:W-:-:S05]  /*12990*/  LOP3.LUT R4, R4, 0xfffffff8, RZ, 0xc0, !PT ;  /* 0xfffffff804047812 */ /* 0x000fca00078ec0ff */
[----:B------:R-:W-:Y:S02]  /*129a0*/  IMAD.IADD R4, R5, 0x1, -R4 ;  /* 0x0000000105047824 */ /* 0x000fe400078e0a04 */
[----:B------:R-:W-:-:S03]  /*129b0*/  IMAD.SHL.U32 R9, R9, 0x80, RZ ;  /* 0x0000008009097824 */ /* 0x000fc600078e00ff */
[----:B------:R-:W-:-:S04]  /*129c0*/  LEA.HI R4, R3, R4, RZ, 0x1c ;  /* 0x0000000403047211 */ /* 0x000fc800078fe0ff */
[----:B------:R-:W-:Y:S01]  /*129d0*/  SHF.R.S32.HI R7, RZ, 0x1f, R4 ;  /* 0x0000001fff077819 */ /* 0x000fe20000011404 */
[----:B------:R-:W-:Y:S01]  /*129e0*/  IMAD.SHL.U32 R5, R4, 0x10, RZ ;  /* 0x0000001004057824 */ /* 0x000fe200078e00ff */
[----:B------:R-:W-:Y:S02]  /*129f0*/  LOP3.LUT R9, R9, 0x380, RZ, 0xc0, !PT ;  /* 0x0000038009097812 */ /* 0x000fe400078ec0ff */
[----:B------:R-:W-:Y:S02]  /*12a00*/  LOP3.LUT R8, R8, 0x380, RZ, 0xc0, !PT ;  /* 0x0000038008087812 */ /* 0x000fe400078ec0ff */
[----:B------:R-:W-:Y:S02]  /*12a10*/  LEA.HI R7, R7, R4, RZ, 0x3 ;  /* 0x0000000407077211 */ /* 0x000fe400078f18ff */
[----:B------:R-:W-:Y:S02]  /*12a20*/  SHF.R.U32.HI R8, RZ, 0x3, R8 ;  /* 0x00000003ff087819 */ /* 0x000fe40000011608 */
[----:B------:R-:W-:-:S02]  /*12a30*/  LOP3.LUT R4, R9, 0x70, R5, 0xf8, !PT ;  /* 0x0000007009047812 */ /* 0x000fc400078ef805 */
[----:B------:R-:W-:Y:S02]  /*12a40*/  SHF.L.U32 R7, R7, 0xb, RZ ;  /* 0x0000000b07077819 */ /* 0x000fe400000006ff */
        /* <DEDUP_REMOVED lines=17> */
[----:B--2---:R-:W-:Y:S02]  /*12b60*/  IADD3 R21, R4, R7, R6 ;  /* 0x0000000704157210 */ /* 0x004fe40007ffe006 */
[----:B---3--:R-:W1:Y:S03]  /*12b70*/  LDS.128 R4, [R59+0x20400] ;  /* 0x020400003b047984 */ /* 0x008e660000000c00 */
[----:B------:R-:W-:-:S05]  /*12b80*/  IMAD.IADD R21, R22, 0x1, R21 ;  /* 0x0000000116157824 */ /* 0x000fca00078e0215 */
[----:B------:R-:W2:Y:S01]  /*12b90*/  LDS.128 R8, [R21+0x20400] ;  /* 0x0204000015087984 */ /* 0x000ea20000000c00 */
[-C--:B-1----:R-:W-:Y:S02]  /*12ba0*/  F2FP.F16.E4M3.UNPACK_B R25, R4.reuse ;  /* 0x00000004ff19723e */ /* 0x082fe400020006ff */
[----:B------:R-:W-:Y:S02]  /*12bb0*/  F2FP.F16.E4M3.UNPACK_B R4, R4.H1 ;  /* 0x00000004ff04723e */ /* 0x000fe400030006ff */
[----:B--2---:R-:W-:Y:S02]  /*12bc0*/  F2FP.F16.E4M3.UNPACK_B R32, R8.H1 ;  /* 0x00000008ff20723e */ /* 0x004fe400030006ff */
[----:B------:R-:W-:-:S03]  /*12bd0*/  F2FP.F16.E4M3.UNPACK_B R27, R5 ;  /* 0x00000005ff1b723e */ /* 0x000fc600020006ff */
[----:B------:R-:W-:Y:S01]  /*12be0*/  HADD2.F32 R33, -RZ, R32.H0_H0 ;  /* 0x20000020ff217230 */ /* 0x000fe20000004100 */
[----:B------:R-:W-:Y:S01]  /*12bf0*/  F2FP.F16.E4M3.UNPACK_B R28, R5.H1 ;  /* 0x00000005ff1c723e */ /* 0x000fe200030006ff */
[----:B------:R-:W-:-:S03]  /*12c00*/  HADD2.F32 R5, -RZ, R4.H0_H0 ;  /* 0x20000004ff057230 */ /* 0x000fc60000004100 */
[-C--:B------:R-:W-:Y:S01]  /*12c10*/  FMUL.FTZ R40, R39, R33.reuse ;  /* 0x0000002127287220 */ /* 0x080fe20000410000 */
[----:B------:R-:W-:Y:S01]  /*12c20*/  F2FP.F16.E4M3.UNPACK_B R8, R8 ;  /* 0x00000008ff08723e */ /* 0x000fe200020006ff */
[C---:B------:R-:W-:Y:S02]  /*12c30*/  FMUL.FTZ R38, R43.reuse, R33 ;  /* 0x000000212b267220 */ /* 0x040fe40000410000 */
[----:B------:R-:W-:Y:S01]  /*12c40*/  FFMA.FTZ R40, R43, R5, R40 ;  /* 0x000000052b287223 */ /* 0x000fe20000010028 */
[----:B------:R-:W-:Y:S02]  /*12c50*/  F2FP.F16.E4M3.UNPACK_B R43, R0 ;  /* 0x00000000ff2b723e */ /* 0x000fe400020006ff */
[-C--:B------:R-:W-:Y:S02]  /*12c60*/  F2FP.F16.E4M3.UNPACK_B R34, R9.reuse ;  /* 0x00000009ff22723e */ /* 0x080fe400020006ff */
[----:B0-----:R-:W-:Y:S01]  /*12c70*/  F2FP.F16.E4M3.UNPACK_B R35, R9.H1 ;  /* 0x00000009ff23723e */ /* 0x001fe200030006ff */
[----:B------:R-:W-:-:S02]  /*12c80*/  HADD2.F32 R9, -RZ, R8.H0_H0 ;  /* 0x20000008ff097230 */ /* 0x000fc40000004100 */
[----:B------:R-:W-:Y:S02]  /*12c90*/  HADD2.F32 R44, -RZ, R43.H0_H0 ;  /* 0x2000002bff2c7230 */ /* 0x000fe40000004100 */
[----:B------:R-:W-:Y:S01]  /*12ca0*/  FFMA.FTZ R38, R39, R5, -R38 ;  /* 0x0000000527267223 */ /* 0x000fe20000010826 */
[----:B------:R-:W-:Y:S02]  /*12cb0*/  HADD2.F32 R32, -RZ, R32.H1_H1 ;  /* 0x30000020ff207230 */ /* 0x000fe40000004100 */
[----:B------:R-:W-:Y:S02]  /*12cc0*/  HADD2.F32 R39, -RZ, R37.H1_H1 ;  /* 0x30000025ff277230 */ /* 0x000fe40000004100 */
[-C--:B------:R-:W-:Y:S01]  /*12cd0*/  FMUL.FTZ R37, R48, R9.reuse ;  /* 0x0000000930257220 */ /* 0x080fe20000410000 */
[----:B------:R-:W-:Y:S02]  /*12ce0*/  HADD2.F32 R5, -RZ, R4.H1_H1 ;  /* 0x30000004ff057230 */ /* 0x000fe40000004100 */
[----:B------:R-:W-:Y:S01]  /*12cf0*/  FMUL.FTZ R9, R44, R9 ;  /* 0x000000092c097220 */ /* 0x000fe20000410000 */
[----:B------:R-:W-:-:S02]  /*12d00*/  HADD2.F32 R4, -RZ, R25.H0_H0 ;  /* 0x20000019ff047230 */ /* 0x000fc40000004100 */
[-C--:B------:R-:W-:Y:S01]  /*12d10*/  FMUL.FTZ R42, R41, R32.reuse ;  /* 0x00000020292a7220 */ /* 0x080fe20000410000 */
[C---:B------:R-:W-:Y:S02]  /*12d20*/  FMUL.FTZ R32, R39.reuse, R32 ;  /* 0x0000002027207220 */ /* 0x040fe40000410000 */
[----:B------:R-:W-:Y:S01]  /*12d30*/  FFMA.FTZ R9, R48, R4, R9 ;  /* 0x0000000430097223 */ /* 0x000fe20000010009 */
[-C--:B------:R-:W-:Y:S01]  /*12d40*/  FFMA.FTZ R39, R39, R5.reuse, -R42 ;  /* 0x0000000527277223 */ /* 0x080fe2000001082a */
[----:B------:R-:W-:Y:S02]  /*12d50*/  F2FP.F16.E4M3.UNPACK_B R48, R14.H1 ;  /* 0x0000000eff30723e */ /* 0x000fe400030006ff */
[----:B------:R-:W-:Y:S01]  /*12d60*/  F2FP.F16.E4M3.UNPACK_B R42, R24.H1 ;  /* 0x00000018ff2a723e */ /* 0x000fe200030006ff */
[----:B------:R-:W-:Y:S01]  /*12d70*/  FFMA.FTZ R41, R41, R5, R32 ;  /* 0x0000000529297223 */ /* 0x000fe20000010020 */
[----:B------:R-:W-:Y:S01]  /*12d80*/  FFMA.FTZ R37, R44, R4, -R37 ;  /* 0x000000042c257223 */ /* 0x000fe20000010825 */
[----:B------:R-:W-:-:S02]  /*12d90*/  HADD2.F32 R46, -RZ, R48.H0_H0 ;  /* 0x20000030ff2e7230 */ /* 0x000fc40000004100 */
[----:B------:R-:W-:Y:S02]  /*12da0*/  HADD2.F32 R5, -RZ, R35.H0_H0 ;  /* 0x20000023ff057230 */ /* 0x000fe40000004100 */
[----:B------:R-:W-:Y:S02]  /*12db0*/  HADD2.F32 R44, -RZ, R42.H0_H0 ;  /* 0x2000002aff2c7230 */ /* 0x000fe40000004100 */
[----:B------:R-:W-:Y:S02]  /*12dc0*/  HADD2.F32 R45, -RZ, R43.H1_H1 ;  /* 0x3000002bff2d7230 */ /* 0x000fe40000004100 */
[-C--:B------:R-:W-:Y:S01]  /*12dd0*/  FMUL.FTZ R43, R46, R5.reuse ;  /* 0x000000052e2b7220 */ /* 0x080fe20000410000 */
[----:B------:R-:W-:Y:S02]  /*12de0*/  HADD2.F32 R4, -RZ, R28.H0_H0 ;  /* 0x2000001cff047230 */ /* 0x000fe40000004100 */
[----:B------:R-:W-:Y:S01]  /*12df0*/  FMUL.FTZ R5, R44, R5 ;  /* 0x000000052c057220 */ /* 0x000fe20000410000 */
[----:B------:R-:W-:-:S02]  /*12e00*/  HADD2.F32 R8, -RZ, R8.H1_H1 ;  /* 0x30000008ff087230 */ /* 0x000fc40000004100 */
[-C--:B------:R-:W-:Y:S01]  /*12e10*/  FFMA.FTZ R43, R44, R4.reuse, -R43 ;  /* 0x000000042c2b7223 */ /* 0x080fe2000001082b */
[----:B------:R-:W-:Y:S01]  /*12e20*/  FFMA.FTZ R44, R46, R4, R5 ;  /* 0x000000042e2c7223 */ /* 0x000fe20000010005 */
[----:B------:R-:W-:Y:S01]  /*12e30*/  HADD2.F32 R46, -RZ, R42.H1_H1 ;  /* 0x3000002aff2e7230 */ /* 0x000fe20000004100 */
[----:B------:R-:W-:Y:S01]  /*12e40*/  F2FP.F16.E4M3.UNPACK_B R42, R24 ;  /* 0x00000018ff2a723e */ /* 0x000fe200020006ff */
[----:B------:R-:W-:Y:S02]  /*12e50*/  HADD2.F32 R25, -RZ, R25.H1_H1 ;  /* 0x30000019ff197230 */ /* 0x000fe40000004100 */
[-C--:B------:R-:W-:Y:S01]  /*12e60*/  FMUL.FTZ R32, R47, R8.reuse ;  /* 0x000000082f207220 */ /* 0x080fe20000410000 */
[----:B------:R-:W-:Y:S02]  /*12e70*/  HADD2.F32 R52, -RZ, R48.H1_H1 ;  /* 0x30000030ff347230 */ /* 0x000fe40000004100 */
[----:B------:R-:W-:Y:S01]  /*12e80*/  FMUL.FTZ R8, R45, R8 ;  /* 0x000000082d087220 */ /* 0x000fe20000410000 */
[----:B------:R-:W-:-:S02]  /*12e90*/  HADD2.F32 R35, -RZ, R35.H1_H1 ;  /* 0x30000023ff237230 */ /* 0x000fc40000004100 */
[----:B------:R-:W-:Y:S02]  /*12ea0*/  HADD2.F32 R5, -RZ, R34.H0_H0 ;  /* 0x20000022ff057230 */ /* 0x000fe40000004100 */
[----:B------:R-:W-:Y:S02]  /*12eb0*/  HADD2.F32 R48, -RZ, R42.H0_H0 ;  /* 0x2000002aff307230 */ /* 0x000fe40000004100 */
[-C--:B------:R-:W-:Y:S01]  /*12ec0*/  FFMA.FTZ R32, R45, R25.reuse, -R32 ;  /* 0x000000192d207223 */ /* 0x080fe20000010820 */
[----:B------:R-:W-:Y:S01]  /*12ed0*/  FFMA.FTZ R8, R47, R25, R8 ;  /* 0x000000192f087223 */ /* 0x000fe20000010008 */
[----:B------:R-:W-:Y:S02]  /*12ee0*/  HADD2.F32 R28, -RZ, R28.H1_H1 ;  /* 0x3000001cff1c7230 */ /* 0x000fe40000004100 */
[-C--:B------:R-:W-:Y:S01]  /*12ef0*/  FMUL.FTZ R45, R52, R35.reuse ;  /* 0x00000023342d7220 */ /* 0x080fe20000410000 */
[----:B------:R-:W-:Y:S02]  /*12f00*/  HADD2.F32 R4, -RZ, R27.H0_H0 ;  /* 0x2000001bff047230 */ /* 0x000fe40000004100 */
[----:B------:R-:W-:Y:S01]  /*12f10*/  FMUL.FTZ R35, R46, R35 ;  /* 0x000000232e237220 */ /* 0x000fe20000410000 */
[-C--:B------:R-:W-:Y:S01]  /*12f20*/  FMUL.FTZ R25, R50, R5.reuse ;  /* 0x0000000532197220 */ /* 0x080fe20000410000 */
[----:B------:R-:W-:Y:S01]  /*12f30*/  FMUL.FTZ R5, R48, R5 ;  /* 0x0000000530057220 */ /* 0x000fe20000410000 */
[-C--:B------:R-:W-:Y:S01]  /*12f40*/  FFMA.FTZ R46, R46, R28.reuse, -R45 ;  /* 0x0000001c2e2e7223 */ /* 0x080fe2000001082d */
[----:B------:R-:W-:Y:S01]  /*12f50*/  FFMA.FTZ R35, R52, R28, R35 ;  /* 0x0000001c34237223 */ /* 0x000fe20000010023 */
[----:B------:R-:W-:Y:S01]  /*12f60*/  F2FP.F16.E4M3.UNPACK_B R36, R10 ;  /* 0x0000000aff24723e */ /* 0x000fe200020006ff */
[----:B------:R-:W-:Y:S01]  /*12f70*/  FFMA.FTZ R28, R50, R4, R5 ;  /* 0x00000004321c7223 */ /* 0x000fe20000010005 */
[----:B------:R-:W-:-:S02]  /*12f80*/  F2FP.F16.E4M3.UNPACK_B R10, R10.H1 ;  /* 0x0000000aff0a723e */ /* 0x000fc400030006ff */
[----:B------:R-:W-:Y:S01]  /*12f90*/  F2FP.F16.E4M3.UNPACK_B R50, R15.H1 ;  /* 0x0000000fff32723e */ /* 0x000fe200030006ff */
[----:B------:R-:W-:Y:S01]  /*12fa0*/  HADD2.F32 R34, -RZ, R34.H1_H1 ;  /* 0x30000022ff227230 */ /* 0x000fe20000004100 */
[----:B------:R-:W-:Y:S01]  /*12fb0*/  F2FP.F16.E4M3.UNPACK_B R29, R6 ;  /* 0x00000006ff1d723e */ /* 0x000fe200020006ff */
[----:B------:R-:W-:Y:S01]  /*12fc0*/  FFMA.FTZ R25, R48, R4, -R25 ;  /* 0x0000000430197223 */ /* 0x000fe20000010819 */
[----:B------:R-:W-:Y:S01]  /*12fd0*/  F2FP.F16.E4M3.UNPACK_B R6, R6.H1 ;  /* 0x00000006ff06723e */ /* 0x000fe200030006ff */
[----:B------:R-:W-:Y:S02]  /*12fe0*/  HADD2.F32 R52, -RZ, R50.H0_H0 ;  /* 0x20000032ff347230 */ /* 0x000fe40000004100 */
[----:B------:R-:W-:Y:S02]  /*12ff0*/  HADD2.F32 R5, -RZ, R10.H0_H0 ;  /* 0x2000000aff057230 */ /* 0x000fe40000004100 */
[----:B------:R-:W-:Y:S02]  /*13000*/  HADD2.F32 R48, -RZ, R49.H0_H0 ;  /* 0x20000031ff307230 */ /* 0x000fe40000004100 */
[----:B------:R-:W-:-:S02]  /*13010*/  HADD2.F32 R47, -RZ, R42.H1_H1 ;  /* 0x3000002aff2f7230 */ /* 0x000fc40000004100 */
[-C--:B------:R-:W-:Y:S01]  /*13020*/  FMUL.FTZ R42, R51, R34.reuse ;  /* 0x00000022332a7220 */ /* 0x080fe20000410000 */
[----:B------:R-:W-:Y:S02]  /*13030*/  HADD2.F32 R27, -RZ, R27.H1_H1 ;  /* 0x3000001bff1b7230 */ /* 0x000fe40000004100 */
[-C--:B------:R-:W-:Y:S01]  /*13040*/  FMUL.FTZ R45, R52, R5.reuse ;  /* 0x00000005342d7220 */ /* 0x080fe20000410000 */
[----:B------:R-:W-:Y:S02]  /*13050*/  HADD2.F32 R4, -RZ, R6.H0_H0 ;  /* 0x20000006ff047230 */ /* 0x000fe40000004100 */
[C---:B------:R-:W-:Y:S01]  /*13060*/  FMUL.FTZ R5, R48.reuse, R5 ;  /* 0x0000000530057220 */ /* 0x040fe20000410000 */
[C---:B------:R-:W-:Y:S01]  /*13070*/  FMUL.FTZ R34, R47.reuse, R34 ;  /* 0x000000222f227220 */ /* 0x040fe20000410000 */
[----:B------:R-:W-:Y:S01]  /*13080*/  FFMA.FTZ R42, R47, R27, -R42 ;  /* 0x0000001b2f2a7223 */ /* 0x000fe2000001082a */
[-C--:B------:R-:W-:Y:S01]  /*13090*/  FFMA.FTZ R47, R48, R4.reuse, -R45 ;  /* 0x00000004302f7223 */ /* 0x080fe2000001082d */
[----:B------:R-:W-:Y:S01]  /*130a0*/  FFMA.FTZ R48, R52, R4, R5 ;  /* 0x0000000434307223 */ /* 0x000fe20000010005 */
[----:B------:R-:W-:-:S02]  /*130b0*/  HADD2.F32 R4, -RZ, R50.H1_H1 ;  /* 0x30000032ff047230 */ /* 0x000fc40000004100 */
        /* <DEDUP_REMOVED lines=81> */
.L_x_478:
[----:B------:R-:W-:Y:S05]  /*135d0*/  BSYNC B1 ;  /* 0x0000000000017941 */ /* 0x000fea0003800000 */
.L_x_477:
[----:B------:R-:W-:Y:S05]  /*135e0*/  @P0 BRA `(.L_x_465) ;  /* 0x0000000c001c0947 */ /* 0x000fea0003800000 */
[----:B-123--:R-:W1:Y:S01]  /*135f0*/  S2R R4, SR_TID.X ;  /* 0x0000000000047919 */ /* 0x00ee620000002100 */
[----:B------:R-:W2:Y:S01]  /*13600*/  LDL R49, [R1+0x60] ;  /* 0x0000600001317983 */ /* 0x000ea20000100800 */
[----:B-1----:R-:W-:-:S05]  /*13610*/  VIADD R5, R4, 0xffffff80 ;  /* 0xffffff8004057836 */ /* 0x002fca0000000000 */
[----:B------:R-:W-:-:S04]  /*13620*/  SHF.R.S32.HI R4, RZ, 0x1f, R5 ;  /* 0x0000001fff047819 */ /* 0x000fc80000011405 */
[----:B------:R-:W-:-:S04]  /*13630*/  LEA.HI R4, R4, R5, RZ, 0x3 ;  /* 0x0000000504047211 */ /* 0x000fc800078f18ff */
[----:B------:R-:W-:-:S05]  /*13640*/  LOP3.LUT R4, R4, 0xfffffff8, RZ, 0xc0, !PT ;  /* 0xfffffff804047812 */ /* 0x000fca00078ec0ff */
[----:B------:R-:W-:Y:S02]  /*13650*/  IMAD.IADD R4, R5, 0x1, -R4 ;  /* 0x0000000105047824 */ /* 0x000fe400078e0a04 */
[----:B------:R-:W3:Y:S03]  /*13660*/  LDL R5, [R1+0x20] ;  /* 0x0000200001057983 */ /* 0x000ee60000100800 */
[----:B------:R-:W-:-:S04]  /*13670*/  LEA.HI R3, R3, R4, RZ, 0x1c ;  /* 0x0000000403037211 */ /* 0x000fc800078fe0ff */
[----:B------:R-:W-:Y:S02]  /*13680*/  SHF.R.S32.HI R6, RZ, 0x1f, R3 ;  /* 0x0000001fff067819 */ /* 0x000fe40000011403 */
[----:B------:R-:W-:Y:S02]  /*13690*/  SHF.L.U32 R4, R3, 0x4, RZ ;  /* 0x0000000403047819 */ /* 0x000fe400000006ff */
[----:B------:R-:W-:Y:S02]  /*136a0*/  LEA.HI R6, R6, R3, RZ, 0x3 ;  /* 0x0000000306067211 */ /* 0x000fe400078f18ff */
[----:B------:R-:W-:Y:S02]  /*136b0*/  SHF.R.U32.HI R7, RZ, 0x3, R237 ;  /* 0x00000003ff077819 */ /* 0x000fe400000116ed */
[----:B------:R-:W-:Y:S01]  /*136c0*/  LOP3.LUT R3, R237, 0x70, R4, 0xf8, !PT ;  /* 0x00000070ed037812 */ /* 0x000fe200078ef804 */
[----:B------:R-:W-:-:S03]  /*136d0*/  IMAD.SHL.U32 R6, R6, 0x800, RZ ;  /* 0x0000080006067824 */ /* 0x000fc600078e00ff */
[----:B------:R-:W-:Y:S02]  /*136e0*/  LOP3.LUT R3, R3, R7, RZ, 0x3c, !PT ;  /* 0x0000000703037212 */ /* 0x000fe400078e3cff */
[----:B------:R-:W-:Y:S02]  /*136f0*/  LOP3.LUT R6, R6, 0xffffc000, RZ, 0xc0, !PT ;  /* 0xffffc00006067812 */ /* 0x000fe400078ec0ff */
[----:B------:R-:W-:Y:S02]  /*13700*/  F2FP.F16.E4M3.UNPACK_B R37, R0.H1 ;  /* 0x00000000ff25723e */ /* 0x000fe400030006ff */
[----:B------:R-:W-:-:S03]  /*13710*/  F2FP.F16.E4M3.UNPACK_B R41, R13.H1 ;  /* 0x0000000dff29723e */ /* 0x000fc600030006ff */
[----:B0-----:R-:W-:Y:S02]  /*13720*/  HADD2.F32 R35, -RZ, R37.H0_H0 ;  /* 0x20000025ff237230 */ /* 0x001fe40000004100 */
[--C-:B------:R-:W-:Y:S02]  /*13730*/  HADD2.F32 R39, -RZ, R41.reuse.H0_H0 ;  /* 0x20000029ff277230 */ /* 0x100fe40000004100 */
[----:B------:R-:W-:Y:S02]  /*13740*/  HADD2.F32 R46, -RZ, R41.H1_H1 ;  /* 0x30000029ff2e7230 */ /* 0x000fe40000004100 */
[----:B------:R-:W-:Y:S01]  /*13750*/  HADD2.F32 R40, -RZ, R37.H1_H1 ;  /* 0x30000025ff287230 */ /* 0x000fe20000004100 */
[----:B------:R-:W-:Y:S02]  /*13760*/  F2FP.F16.E4M3.UNPACK_B R45, R14 ;  /* 0x0000000eff2d723e */ /* 0x000fe400020006ff */
[----:B---3--:R-:W-:Y:S02]  /*13770*/  IADD3 R3, R3, R6, R5 ;  /* 0x0000000603037210 */ /* 0x008fe40007ffe005 */
[----:B--2---:R-:W0:Y:S03]  /*13780*/  LDS.128 R4, [R49+0x20400] ;  /* 0x0204000031047984 */ /* 0x004e260000000c00 */
[----:B------:R-:W-:-:S05]  /*13790*/  IMAD.IADD R3, R22, 0x1, R3 ;  /* 0x0000000116037824 */ /* 0x000fca00078e0203 */
[----:B------:R-:W1:Y:S01]  /*137a0*/  LDS.128 R8, [R3+0x20400] ;  /* 0x0204000003087984 */ /* 0x000e620000000c00 */
[-C--:B0-----:R-:W-:Y:S02]  /*137b0*/  F2FP.F16.E4M3.UNPACK_B R21, R4.reuse ;  /* 0x00000004ff15723e */ /* 0x081fe400020006ff */
[----:B------:R-:W-:Y:S02]  /*137c0*/  F2FP.F16.E4M3.UNPACK_B R4, R4.H1 ;  /* 0x00000004ff04723e */ /* 0x000fe400030006ff */
[----:B-1----:R-:W-:Y:S02]  /*137d0*/  F2FP.F16.E4M3.UNPACK_B R31, R8.H1 ;  /* 0x00000008ff1f723e */ /* 0x002fe400030006ff */
[----:B------:R-:W-:-:S03]  /*137e0*/  F2FP.F16.E4M3.UNPACK_B R25, R5 ;  /* 0x00000005ff19723e */ /* 0x000fc600020006ff */
[----:B------:R-:W-:Y:S01]  /*137f0*/  HADD2.F32 R32, -RZ, R31.H0_H0 ;  /* 0x2000001fff207230 */ /* 0x000fe20000004100 */
[----:B------:R-:W-:Y:S01]  /*13800*/  F2FP.F16.E4M3.UNPACK_B R27, R5.H1 ;  /* 0x00000005ff1b723e */ /* 0x000fe200030006ff */
[----:B------:R-:W-:-:S03]  /*13810*/  HADD2.F32 R5, -RZ, R4.H0_H0 ;  /* 0x20000004ff057230 */ /* 0x000fc60000004100 */
[-C--:B------:R-:W-:Y:S01]  /*13820*/  FMUL.FTZ R38, R35, R32.reuse ;  /* 0x0000002023267220 */ /* 0x080fe20000410000 */
[C---:B------:R-:W-:Y:S01]  /*13830*/  FMUL.FTZ R36, R39.reuse, R32 ;  /* 0x0000002027247220 */ /* 0x040fe20000410000 */
[----:B------:R-:W-:Y:S02]  /*13840*/  F2FP.F16.E4M3.UNPACK_B R8, R8 ;  /* 0x00000008ff08723e */ /* 0x000fe400020006ff */
[----:B------:R-:W-:Y:S01]  /*13850*/  FFMA.FTZ R38, R39, R5, R38 ;  /* 0x0000000527267223 */ /* 0x000fe20000010026 */
[----:B------:R-:W-:Y:S01]  /*13860*/  F2FP.F16.E4M3.UNPACK_B R39, R13 ;  /* 0x0000000dff27723e */ /* 0x000fe200020006ff */
[----:B------:R-:W-:Y:S01]  /*13870*/  FFMA.FTZ R35, R35, R5, -R36 ;  /* 0x0000000523237223 */ /* 0x000fe20000010824 */
[----:B------:R-:W-:Y:S01]  /*13880*/  F2FP.F16.E4M3.UNPACK_B R36, R0 ;  /* 0x00000000ff24723e */ /* 0x000fe200020006ff */
[----:B------:R-:W-:Y:S02]  /*13890*/  HADD2.F32 R5, -RZ, R8.H0_H0 ;  /* 0x20000008ff057230 */ /* 0x000fe40000004100 */
[----:B------:R-:W-:-:S02]  /*138a0*/  HADD2.F32 R44, -RZ, R39.H0_H0 ;  /* 0x20000027ff2c7230 */ /* 0x000fc40000004100 */
[----:B------:R-:W-:Y:S02]  /*138b0*/  HADD2.F32 R31, -RZ, R31.H1_H1 ;  /* 0x3000001fff1f7230 */ /* 0x000fe40000004100 */
[----:B------:R-:W-:Y:S02]  /*138c0*/  HADD2.F32 R42, -RZ, R36.H0_H0 ;  /* 0x20000024ff2a7230 */ /* 0x000fe40000004100 */
[----:B------:R-:W-:Y:S01]  /*138d0*/  FMUL.FTZ R13, R44, R5 ;  /* 0x000000052c0d7220 */ /* 0x000fe20000410000 */
[----:B------:R-:W-:Y:S02]  /*138e0*/  HADD2.F32 R0, -RZ, R21.H0_H0 ;  /* 0x20000015ff007230 */ /* 0x000fe40000004100 */
[----:B------:R-:W-:Y:S01]  /*138f0*/  FMUL.FTZ R37, R46, R31 ;  /* 0x0000001f2e257220 */ /* 0x000fe20000410000 */
[----:B------:R-:W-:Y:S01]  /*13900*/  HADD2.F32 R4, -RZ, R4.H1_H1 ;  /* 0x30000004ff047230 */ /* 0x000fe20000004100 */
[----:B------:R-:W-:Y:S01]  /*13910*/  F2FP.F16.E4M3.UNPACK_B R33, R9 ;  /* 0x00000009ff21723e */ /* 0x000fe200020006ff */
[----:B------:R-:W-:Y:S01]  /*13920*/  FMUL.FTZ R31, R40, R31 ;  /* 0x0000001f281f7220 */ /* 0x000fe20000410000 */
[C---:B------:R-:W-:Y:S01]  /*13930*/  FMUL.FTZ R5, R42.reuse, R5 ;  /* 0x000000052a057220 */ /* 0x040fe20000410000 */
[----:B------:R-:W-:Y:S01]  /*13940*/  FFMA.FTZ R13, R42, R0, -R13 ;  /* 0x000000002a0d7223 */ /* 0x000fe2000001080d */
[----:B------:R-:W-:Y:S01]  /*13950*/  HADD2.F32 R43, -RZ, R39.H1_H1 ;  /* 0x30000027ff2b7230 */ /* 0x000fe20000004100 */
[----:B------:R-:W-:Y:S01]  /*13960*/  F2FP.F16.E4M3.UNPACK_B R9, R9.H1 ;  /* 0x00000009ff09723e */ /* 0x000fe200030006ff */
[----:B------:R-:W-:Y:S01]  /*13970*/  HADD2.F32 R8, -RZ, R8.H1_H1 ;  /* 0x30000008ff087230 */ /* 0x000fe20000004100 */
[----:B------:R-:W-:Y:S01]  /*13980*/  F2FP.F16.E4M3.UNPACK_B R42, R24.H1 ;  /* 0x00000018ff2a723e */ /* 0x000fe200030006ff */
[----:B------:R-:W-:-:S02]  /*13990*/  HADD2.F32 R41, -RZ, R36.H1_H1 ;  /* 0x30000024ff297230 */ /* 0x000fc40000004100 */
[-C--:B------:R-:W-:Y:S01]  /*139a0*/  FFMA.FTZ R31, R46, R4.reuse, R31 ;  /* 0x000000042e1f7223 */ /* 0x080fe2000001001f */
[----:B------:R-:W-:Y:S01]  /*139b0*/  FFMA.FTZ R40, R40, R4, -R37 ;  /* 0x0000000428287223 */ /* 0x000fe20000010825 */
[----:B------:R-:W-:Y:S01]  /*139c0*/  FFMA.FTZ R5, R44, R0, R5 ;  /* 0x000000002c057223 */ /* 0x000fe20000010005 */
[----:B------:R-:W-:Y:S01]  /*139d0*/  F2FP.F16.E4M3.UNPACK_B R46, R14.H1 ;  /* 0x0000000eff2e723e */ /* 0x000fe200030006ff */
[----:B------:R-:W-:Y:S02]  /*139e0*/  HADD2.F32 R21, -RZ, R21.H1_H1 ;  /* 0x30000015ff157230 */ /* 0x000fe40000004100 */
[-C--:B------:R-:W-:Y:S01]  /*139f0*/  FMUL.FTZ R36, R43, R8.reuse ;  /* 0x000000082b247220 */ /* 0x080fe20000410000 */
[----:B------:R-:W-:Y:S02]  /*13a00*/  HADD2.F32 R4, -RZ, R9.H0_H0 ;  /* 0x20000009ff047230 */ /* 0x000fe40000004100 */
[----:B------:R-:W-:Y:S01]  /*13a10*/  FMUL.FTZ R8, R41, R8 ;  /* 0x0000000829087220 */ /* 0x000fe20000410000 */
[----:B------:R-:W-:-:S02]  /*13a20*/  HADD2.F32 R44, -RZ, R42.H0_H0 ;  /* 0x2000002aff2c7230 */ /* 0x000fc40000004100 */
[-C--:B------:R-:W-:Y:S01]  /*13a30*/  FFMA.FTZ R36, R41, R21.reuse, -R36 ;  /* 0x0000001529247223 */ /* 0x080fe20000010824 */
[----:B------:R-:W-:Y:S02]  /*13a40*/  HADD2.F32 R48, -RZ, R46.H0_H0 ;  /* 0x2000002eff307230 */ /* 0x000fe40000004100 */
[----:B------:R-:W-:Y:S01]  /*13a50*/  FFMA.FTZ R8, R43, R21, R8 ;  /* 0x000000152b087223 */ /* 0x000fe20000010008 */
[----:B------:R-:W-:Y:S02]  /*13a60*/  HADD2.F32 R0, -RZ, R27.H0_H0 ;  /* 0x2000001bff007230 */ /* 0x000fe40000004100 */
[----:B------:R-:W-:Y:S01]  /*13a70*/  FMUL.FTZ R39, R44, R4 ;  /* 0x000000042c277220 */ /* 0x000fe20000410000 */
[----:B------:R-:W-:Y:S01]  /*13a80*/  HADD2.F32 R43, -RZ, R42.H1_H1 ;  /* 0x3000002aff2b7230 */ /* 0x000fe20000004100 */
[----:B------:R-:W-:Y:S01]  /*13a90*/  F2FP.F16.E4M3.UNPACK_B R41, R24 ;  /* 0x00000018ff29723e */ /* 0x000fe200020006ff */
[----:B------:R-:W-:Y:S02]  /*13aa0*/  HADD2.F32 R47, -RZ, R46.H1_H1 ;  /* 0x3000002eff2f7230 */ /* 0x000fe40000004100 */
[----:B------:R-:W-:-:S02]  /*13ab0*/  HADD2.F32 R9, -RZ, R9.H1_H1 ;  /* 0x30000009ff097230 */ /* 0x000fc40000004100 */
[C---:B------:R-:W-:Y:S01]  /*13ac0*/  FMUL.FTZ R37, R48.reuse, R4 ;  /* 0x0000000430257220 */ /* 0x040fe20000410000 */
[----:B------:R-:W-:Y:S01]  /*13ad0*/  FFMA.FTZ R39, R48, R0, R39 ;  /* 0x0000000030277223 */ /* 0x000fe20000010027 */
[----:B------:R-:W-:Y:S02]  /*13ae0*/  HADD2.F32 R27, -RZ, R27.H1_H1 ;  /* 0x3000001bff1b7230 */ /* 0x000fe40000004100 */
[----:B------:R-:W-:Y:S02]  /*13af0*/  HADD2.F32 R48, -RZ, R45.H0_H0 ;  /* 0x2000002dff307230 */ /* 0x000fe40000004100 */
[-C--:B------:R-:W-:Y:S01]  /*13b00*/  FMUL.FTZ R14, R47, R9.reuse ;  /* 0x000000092f0e7220 */ /* 0x080fe20000410000 */
[----:B------:R-:W-:Y:S02]  /*13b10*/  HADD2.F32 R4, -RZ, R33.H0_H0 ;  /* 0x20000021ff047230 */ /* 0x000fe40000004100 */
[----:B------:R-:W-:Y:S01]  /*13b20*/  FMUL.FTZ R24, R43, R9 ;  /* 0x000000092b187220 */ /* 0x000fe20000410000 */
[----:B------:R-:W-:-:S02]  /*13b30*/  HADD2.F32 R46, -RZ, R41.H0_H0 ;  /* 0x20000029ff2e7230 */ /* 0x000fc40000004100 */
[----:B------:R-:W-:Y:S01]  /*13b40*/  FFMA.FTZ R37, R44, R0, -R37 ;  /* 0x000000002c257223 */ /* 0x000fe20000010825 */
[-C--:B------:R-:W-:Y:S01]  /*13b50*/  F2FP.F16.E4M3.UNPACK_B R34, R10.reuse ;  /* 0x0000000aff22723e */ /* 0x080fe200020006ff */
[----:B------:R-:W-:Y:S02]  /*13b60*/  HADD2.F32 R0, -RZ, R25.H0_H0 ;  /* 0x20000019ff007230 */ /* 0x000fe40000004100 */
[-C--:B------:R-:W-:Y:S01]  /*13b70*/  FFMA.FTZ R42, R43, R27.reuse, -R14 ;  /* 0x0000001b2b2a7223 */ /* 0x080fe2000001080e */
[----:B------:R-:W-:Y:S01]  /*13b80*/  FFMA.FTZ R44, R47, R27, R24 ;  /* 0x0000001b2f2c7223 */ /* 0x000fe20000010018 */
[----:B------:R-:W-:Y:S01]  /*13b90*/  F2FP.F16.E4M3.UNPACK_B R10, R10.H1 ;  /* 0x0000000aff0a723e */ /* 0x000fe200030006ff */
[-C--:B------:R-:W-:Y:S01]  /*13ba0*/  FMUL.FTZ R9, R48, R4.reuse ;  /* 0x0000000430097220 */ /* 0x080fe20000410000 */
[C---:B------:R-:W-:Y:S01]  /*13bb0*/  FMUL.FTZ R21, R46.reuse, R4 ;  /* 0x000000042e157220 */ /* 0x040fe20000410000 */
[----:B------:R-:W-:Y:S02]  /*13bc0*/  F2FP.F16.E4M3.UNPACK_B R47, R15.H1 ;  /* 0x0000000fff2f723e */ /* 0x000fe400030006ff */
[----:B------:R-:W-:Y:S01]  /*13bd0*/  F2FP.F16.E4M3.UNPACK_B R43, R12.H1 ;  /* 0x0000000cff2b723e */ /* 0x000fe200030006ff */
[----:B------:R-:W-:Y:S01]  /*13be0*/  FFMA.FTZ R9, R46, R0, -R9 ;  /* 0x000000002e097223 */ /* 0x000fe20000010809 */
[----:B------:R-:W-:Y:S01]  /*13bf0*/  F2FP.F16.E4M3.UNPACK_B R28, R6 ;  /* 0x00000006ff1c723e */ /* 0x000fe200020006ff */
[----:B------:R-:W-:Y:S01]  /*13c00*/  FFMA.FTZ R21, R48, R0, R21 ;  /* 0x0000000030157223 */ /* 0x000fe20000010015 */
[----:B------:R-:W-:Y:S01]  /*13c10*/  F2FP.F16.E4M3.UNPACK_B R6, R6.H1 ;  /* 0x00000006ff06723e */ /* 0x000fe200030006ff */
[----:B------:R-:W-:-:S02]  /*13c20*/  HADD2.F32 R41, -RZ, R41.H1_H1 ;  /* 0x30000029ff297230 */ /* 0x000fc40000004100 */
[----:B------:R-:W-:Y:S02]  /*13c30*/  HADD2.F32 R45, -RZ, R45.H1_H1 ;  /* 0x3000002dff2d7230 */ /* 0x000fe40000004100 */
[----:B------:R-:W-:Y:S02]  /*13c40*/  HADD2.F32 R33, -RZ, R33.H1_H1 ;  /* 0x30000021ff217230 */ /* 0x000fe40000004100 */
[----:B------:R-:W-:Y:S02]  /*13c50*/  HADD2.F32 R48, -RZ, R47.H0_H0 ;  /* 0x2000002fff307230 */ /* 0x000fe40000004100 */
[----:B------:R-:W-:Y:S02]  /*13c60*/  HADD2.F32 R4, -RZ, R10.H0_H0 ;  /* 0x2000000aff047230 */ /* 0x000fe40000004100 */
[----:B------:R-:W-:Y:S02]  /*13c70*/  HADD2.F32 R46, -RZ, R43.H0_H0 ;  /* 0x2000002bff2e7230 */ /* 0x000fe40000004100 */
[----:B------:R-:W-:Y:S01]  /*13c80*/  FMUL.FTZ R14, R45, R33 ;  /* 0x000000212d0e7220 */ /* 0x000fe20000410000 */
[----:B------:R-:W-:-:S02]  /*13c90*/  HADD2.F32 R0, -RZ, R6.H0_H0 ;  /* 0x20000006ff007230 */ /* 0x000fc40000004100 */
[----:B------:R-:W-:Y:S01]  /*13ca0*/  FMUL.FTZ R24, R41, R33 ;  /* 0x0000002129187220 */ /* 0x000fe20000410000 */
[-C--:B------:R-:W-:Y:S01]  /*13cb0*/  FMUL.FTZ R27, R48, R4.reuse ;  /* 0x00000004301b7220 */ /* 0x080fe20000410000 */
[C---:B------:R-:W-:Y:S01]  /*13cc0*/  FMUL.FTZ R33, R46.reuse, R4 ;  /* 0x000000042e217220 */ /* 0x040fe20000410000 */
[----:B------:R-:W-:Y:S02]  /*13cd0*/  HADD2.F32 R25, -RZ, R25.H1_H1 ;  /* 0x30000019ff197230 */ /* 0x000fe40000004100 */
[-C--:B------:R-:W-:Y:S01]  /*13ce0*/  FFMA.FTZ R27, R46, R0.reuse, -R27 ;  /* 0x000000002e1b7223 */ /* 0x080fe2000001081b */
[----:B------:R-:W-:Y:S01]  /*13cf0*/  FFMA.FTZ R33, R48, R0, R33 ;  /* 0x0000000030217223 */ /* 0x000fe20000010021 */
[----:B------:R-:W-:Y:S02]  /*13d00*/  HADD2.F32 R46, -RZ, R47.H1_H1 ;  /* 0x3000002fff2e7230 */ /* 0x000fe40000004100 */
[----:B------:R-:W-:Y:S02]  /*13d10*/  HADD2.F32 R10, -RZ, R10.H1_H1 ;  /* 0x3000000aff0a7230 */ /* 0x000fe40000004100 */
[----:B------:R-:W-:-:S02]  /*13d20*/  HADD2.F32 R0, -RZ, R43.H1_H1 ;  /* 0x3000002bff007230 */ /* 0x000fc40000004100 */
[-C--:B------:R-:W-:Y:S01]  /*13d30*/  FFMA.FTZ R14, R41, R25.reuse, -R14 ;  /* 0x00000019290e7223 */ /* 0x080fe2000001080e */
[----:B------:R-:W-:Y:S01]  /*13d40*/  FFMA.FTZ R24, R45, R25, R24 ;  /* 0x000000192d187223 */ /* 0x000fe20000010018 */
[----:B------:R-:W-:Y:S01]  /*13d50*/  F2FP.F16.E4M3.UNPACK_B R43, R15 ;  /* 0x0000000fff2b723e */ /* 0x000fe200020006ff */
[----:B------:R-:W-:Y:S01]  /*13d60*/  HADD2.F32 R6, -RZ, R6.H1_H1 ;  /* 0x30000006ff067230 */ /* 0x000fe20000004100 */
[----:B------:R-:W-:Y:S01]  /*13d70*/  F2FP.F16.E4M3.UNPACK_B R41, R12 ;  /* 0x0000000cff29723e */ /* 0x000fe200020006ff */
[-C--:B------:R-:W-:Y:S01]  /*13d80*/  FMUL.FTZ R15, R46, R10.reuse ;  /* 0x0000000a2e0f7220 */ /* 0x080fe20000410000 */
[C---:B------:R-:W-:Y:S01]  /*13d90*/  FMUL.FTZ R25, R0.reuse, R10 ;  /* 0x0000000a00197220 */ /* 0x040fe20000410000 */
[----:B------:R-:W-:Y:S02]  /*13da0*/  HADD2.F32 R10, -RZ, R43.H0_H0 ;  /* 0x2000002bff0a7230 */ /* 0x000fe40000004100 */
[-C--:B------:R-:W-:Y:S01]  /*13db0*/  FFMA.FTZ R12, R0, R6.reuse, -R15 ;  /* 0x00000006000c7223 */ /* 0x080fe2000001080f */
[----:B------:R-:W-:Y:S01]  /*13dc0*/  FFMA.FTZ R46, R46, R6, R25 ;  /* 0x000000062e2e7223 */ /* 0x000fe20000010019 */
[----:B------:R-:W-:-:S02]  /*13dd0*/  HADD2.F32 R4, -RZ, R34.H0_H0 ;  /* 0x20000022ff047230 */ /* 0x000fc40000004100 */
[----:B------:R-:W-:Y:S02]  /*13de0*/  HADD2.F32 R6, -RZ, R41.H0_H0 ;  /* 0x20000029ff067230 */ /* 0x000fe40000004100 */
[----:B------:R-:W-:Y:S02]  /*13df0*/  HADD2.F32 R0, -RZ, R28.H0_H0 ;  /* 0x2000001cff007230 */ /* 0x000fe40000004100 */
[-C--:B------:R-:W-:Y:S01]  /*13e00*/  FMUL.FTZ R15, R10, R4.reuse ;  /* 0x000000040a0f7220 */ /* 0x080fe20000410000 */
[----:B------:R-:W-:Y:S02]  /*13e10*/  HADD2.F32 R48, -RZ, R43.H1_H1 ;  /* 0x3000002bff307230 */ /* 0x000fe40000004100 */
[C---:B------:R-:W-:Y:S01]  /*13e20*/  FMUL.FTZ R25, R6.reuse, R4 ;  /* 0x0000000406197220 */ /* 0x040fe20000410000 */
[----:B------:R-:W-:Y:S02]  /*13e30*/  HADD2.F32 R34, -RZ, R34.H1_H1 ;  /* 0x30000022ff227230 */ /* 0x000fe40000004100 */
[----:B------:R-:W-:Y:S01]  /*13e40*/  HADD2.F32 R4, -RZ, R41.H1_H1 ;  /* 0x30000029ff047230 */ /* 0x000fe20000004100 */
[-C--:B------:R-:W-:Y:S01]  /*13e50*/  F2FP.F16.E4M3.UNPACK_B R32, R11.reuse ;  /* 0x0000000bff20723e */ /* 0x080fe200020006ff */
[----:B------:R-:W-:Y:S01]  /*13e60*/  FFMA.FTZ R6, R6, R0, -R15 ;  /* 0x0000000006067223 */ /* 0x000fe2000001080f */
[----:B------:R-:W-:Y:S01]  /*13e70*/  HADD2.F32 R28, -RZ, R28.H1_H1 ;  /* 0x3000001cff1c7230 */ /* 0x000fe20000004100 */
[----:B------:R-:W-:Y:S01]  /*13e80*/  F2FP.F16.E4M3.UNPACK_B R11, R11.H1 ;  /* 0x0000000bff0b723e */ /* 0x000fe200030006ff */
[----:B------:R-:W-:Y:S01]  /*13e90*/  FMUL.FTZ R15, R48, R34 ;  /* 0x00000022300f7220 */ /* 0x000fe20000410000 */
[----:B------:R-:W-:Y:S01]  /*13ea0*/  F2FP.F16.E4M3.UNPACK_B R43, R20.H1 ;  /* 0x00000014ff2b723e */ /* 0x000fe200030006ff */
[----:B------:R-:W-:Y:S01]  /*13eb0*/  FFMA.FTZ R10, R10, R0, R25 ;  /* 0x000000000a0a7223 */ /* 0x000fe20000010019 */
[----:B------:R-:W-:Y:S01]  /*13ec0*/  F2FP.F16.E4M3.UNPACK_B R0, R26.H1 ;  /* 0x0000001aff00723e */ /* 0x000fe200030006ff */
[C---:B------:R-:W-:Y:S01]  /*13ed0*/  FMUL.FTZ R25, R4.reuse, R34 ;  /* 0x0000002204197220 */ /* 0x040fe20000410000 */
[-C--:B------:R-:W-:Y:S01]  /*13ee0*/  F2FP.F16.E4M3.UNPACK_B R29, R7.reuse ;  /* 0x00000007ff1d723e */ /* 0x080fe200020006ff */
[----:B------:R-:W-:Y:S01]  /*13ef0*/  FFMA.FTZ R15, R4, R28, -R15 ;  /* 0x0000001c040f7223 */ /* 0x000fe2000001080f */
[----:B------:R-:W-:Y:S01]  /*13f00*/  F2FP.F16.E4M3.UNPACK_B R7, R7.H1 ;  /* 0x00000007ff07723e */ /* 0x000fe200030006ff */
[----:B------:R-:W-:-:S02]  /*13f10*/  HADD2.F32 R34, -RZ, R43.H0_H0 ;  /* 0x2000002bff227230 */ /* 0x000fc40000004100 */
[----:B------:R-:W-:Y:S01]  /*13f20*/  FFMA.FTZ R25, R48, R28, R25 ;  /* 0x0000001c30197223 */ /* 0x000fe20000010019 */
[----:B------:R-:W-:Y:S02]  /*13f30*/  HADD2.F32 R4, -RZ, R11.H0_H0 ;  /* 0x2000000bff047230 */ /* 0x000fe40000004100 */
[--C-:B------:R-:W-:Y:S02]  /*13f40*/  HADD2.F32 R28, -RZ, R0.reuse.H0_H0 ;  /* 0x20000000ff1c7230 */ /* 0x100fe40000004100 */
[----:B------:R-:W-:Y:S02]  /*13f50*/  HADD2.F32 R45, -RZ, R0.H1_H1 ;  /* 0x30000000ff2d7230 */ /* 0x000fe40000004100 */
[----:B------:R-:W-:Y:S01]  /*13f60*/  FMUL.FTZ R41, R34, R4 ;  /* 0x0000000422297220 */ /* 0x000fe20000410000 */
[----:B------:R-:W-:Y:S02]  /*13f70*/  HADD2.F32 R0, -RZ, R7.H0_H0 ;  /* 0x20000007ff007230 */ /* 0x000fe40000004100 */
[----:B------:R-:W-:-:S02]  /*13f80*/  HADD2.F32 R47, -RZ, R43.H1_H1 ;  /* 0x3000002bff2f7230 */ /* 0x000fc40000004100 */
[C---:B------:R-:W-:Y:S01]  /*13f90*/  FMUL.FTZ R43, R28.reuse, R4 ;  /* 0x000000041c2b7220 */ /* 0x040fe20000410000 */
[----:B------:R-:W-:Y:S02]  /*13fa0*/  HADD2.F32 R11, -RZ, R11.H1_H1 ;  /* 0x3000000bff0b7230 */ /* 0x000fe40000004100 */
[----:B------:R-:W-:Y:S01]  /*13fb0*/  FFMA.FTZ R41, R28, R0, -R41 ;  /* 0x000000001c297223 */ /* 0x000fe20000010829 */
[----:B------:R-:W-:Y:S01]  /*13fc0*/  HADD2.F32 R7, -RZ, R7.H1_H1 ;  /* 0x30000007ff077230 */ /* 0x000fe20000004100 */
[----:B------:R-:W-:Y:S01]  /*13fd0*/  F2FP.F16.E4M3.UNPACK_B R28, R26 ;  /* 0x0000001aff1c723e */ /* 0x000fe200020006ff */
[----:B------:R-:W-:Y:S01]  /*13fe0*/  FFMA.FTZ R43, R34, R0, R43 ;  /* 0x00000000222b7223 */ /* 0x000fe2000001002b */
[-C--:B------:R-:W-:Y:S01]  /*13ff0*/  FMUL.FTZ R4, R47, R11.reuse ;  /* 0x0000000b2f047220 */ /* 0x080fe20000410000 */
[----:B------:R-:W-:Y:S01]  /*14000*/  F2FP.F16.E4M3.UNPACK_B R0, R20 ;  /* 0x00000014ff00723e */ /* 0x000fe200020006ff */
[----:B------:R-:W-:Y:S01]  /*14010*/  FMUL.FTZ R26, R45, R11 ;  /* 0x0000000b2d1a7220 */ /* 0x000fe20000410000 */
[----:B------:R-:W-:-:S02]  /*14020*/  HADD2.F32 R34, -RZ, R28.H0_H0 ;  /* 0x2000001cff227230 */ /* 0x000fc40000004100 */
[-C--:B------:R-:W-:Y:S01]  /*14030*/  FFMA.FTZ R20, R45, R7.reuse, -R4 ;  /* 0x000000072d147223 */ /* 0x080fe20000010804 */
[----:B------:R-:W-:Y:S02]  /*14040*/  HADD2.F32 R45, -RZ, R28.H1_H1 ;  /* 0x3000001cff2d7230 */ /* 0x000fe40000004100 */
[----:B------:R-:W-:Y:S01]  /*14050*/  FFMA.FTZ R26, R47, R7, R26 ;  /* 0x000000072f1a7223 */ /* 0x000fe2000001001a */
[----:B------:R-:W-:Y:S02]  /*14060*/  HADD2.F32 R28, -RZ, R0.H0_H0 ;  /* 0x20000000ff1c7230 */ /* 0x000fe40000004100 */
[----:B------:R-:W-:Y:S02]  /*14070*/  HADD2.F32 R4, -RZ, R32.H0_H0 ;  /* 0x20000020ff047230 */ /* 0x000fe40000004100 */
[----:B------:R-:W-:Y:S02]  /*14080*/  HADD2.F32 R47, -RZ, R0.H1_H1 ;  /* 0x30000000ff2f7230 */ /* 0x000fe40000004100 */
[----:B------:R-:W-:-:S02]  /*14090*/  HADD2.F32 R32, -RZ, R32.H1_H1 ;  /* 0x30000020ff207230 */ /* 0x000fc40000004100 */
        /* <DEDUP_REMOVED lines=9> */
[----:B------:R-:W-:Y:S01]  /*14130*/  F2FP.SATFINITE.E4M3.F32.PACK_AB_MERGE_C R31, R31, R38, RZ ;  /* 0x000000261f1f723e */ /* 0x000fe200048070ff */
        /* <DEDUP_REMOVED lines=8> */
[----:B------:R-:W-:Y:S02]  /*141c0*/  F2FP.SATFINITE.E4M3.F32.PACK_AB_MERGE_C R8, R8, R5, R31 ;  /* 0x000000050808723e */ /* 0x000fe4000480701f */
[----:B------:R-:W-:Y:S02]  /*141d0*/  F2FP.SATFINITE.E4M3.F32.PACK_AB_MERGE_C R4, R36, R13, R4 ;  /* 0x0000000d2404723e */ /* 0x000fe40004807004 */
[----:B------:R-:W-:Y:S02]  /*141e0*/  F2FP.SATFINITE.E4M3.F32.PACK_AB_MERGE_C R5, R14, R9, R37 ;  /* 0x000000090e05723e */ /* 0x000fe40004807025 */
[----:B------:R-:W-:Y:S02]  /*141f0*/  F2FP.SATFINITE.E4M3.F32.PACK_AB_MERGE_C R6, R15, R6, R12 ;  /* 0x000000060f06723e */ /* 0x000fe4000480700c */
[----:B------:R-:W-:Y:S02]  /*14200*/  F2FP.SATFINITE.E4M3.F32.PACK_AB_MERGE_C R7, R0, R7, R20 ;  /* 0x000000070007723e */ /* 0x000fe40004807014 */
[----:B------:R-:W-:-:S02]  /*14210*/  F2FP.SATFINITE.E4M3.F32.PACK_AB_MERGE_C R9, R24, R21, R39 ;  /* 0x000000151809723e */ /* 0x000fc40004807027 */
[----:B------:R-:W-:Y:S02]  /*14220*/  F2FP.SATFINITE.E4M3.F32.PACK_AB_MERGE_C R10, R25, R10, R33 ;  /* 0x0000000a190a723e */ /* 0x000fe40004807021 */
[----:B------:R-:W-:Y:S01]  /*14230*/  F2FP.SATFINITE.E4M3.F32.PACK_AB_MERGE_C R11, R32, R11, R26 ;  /* 0x0000000b200b723e */ /* 0x000fe2000480701a */
[----:B------:R4:W-:Y:S04]  /*14240*/  STS.128 [R49+0x20400], R4 ;  /* 0x0204000431007388 */ /* 0x0009e80000000c00 */
[----:B------:R4:W-:Y:S02]  /*14250*/  STS.128 [R3+0x20400], R8 ;  /* 0x0204000803007388 */ /* 0x0009e40000000c00 */
.L_x_465:
[----:B------:R-:W-:Y:S05]  /*14260*/  BSYNC B0 ;  /* 0x0000000000007941 */ /* 0x000fea0003800000 */
.L_x_446:
[----:B------:R-:W-:Y:S01]  /*14270*/  @!PT LDS RZ, [RZ] ;  /* 0x00000000fffff984 */ /* 0x000fe20000000800 */
[----:B------:R-:W-:Y:S01]  /*14280*/  @!PT LDS RZ, [RZ] ;  /* 0x00000000fffff984 */ /* 0x000fe20000000800 */
[----:B------:R-:W-:Y:S01]  /*14290*/  @!PT LDS RZ, [RZ] ;  /* 0x00000000fffff984 */ /* 0x000fe20000000800 */
[----:B------:R-:W-:Y:S01]  /*142a0*/  @!PT LDS RZ, [RZ] ;  /* 0x00000000fffff984 */ /* 0x000fe20000000800 */
[----:B------:R0:W-:Y:S06]  /*142b0*/  MEMBAR.ALL.CTA ;  /* 0x0000000000007992 */ /* 0x0001ec0000008000 */
[----:B0-----:R-:W0:Y:S01]  /*142c0*/  FENCE.VIEW.ASYNC.S ;  /* 0x00000000000073c6 */ /* 0x001e220000000000 */
[----:B------:R-:W-:Y:S05]  /*142d0*/  WARPSYNC.ALL ;  /* 0x0000000000007948 */ /* 0x000fea0003800000 */
[----:B0-----:R-:W-:Y:S06]  /*142e0*/  BAR.SYNC.DEFER_BLOCKING 0xd, 0x100 ;  /* 0x0344000000007b1d */ /* 0x001fec0000010000 */
.L_x_444:
[----:B------:R-:W-:-:S05]  /*142f0*/  IMAD.U32 R0, RZ, RZ, UR47 ;  /* 0x0000002fff007e24 */ /* 0x000fca000f8e00ff */
[----:B------:R-:W-:-:S13]  /*14300*/  ISETP.NE.AND P0, PT, R0, 0x3, PT ;  /* 0x000000030000780c */ /* 0x000fda0003f05270 */
[----:B------:R-:W-:Y:S05]  /*14310*/  @!P0 BRA `(.L_x_479) ;  /* 0x0000000000048947 */ /* 0x000fea0003800000 */
[----:B------:R-:W-:Y:S01]  /*14320*/  BPT.TRAP 0x1 ;  /* 0x000000040000795c */ /* 0x000fe20000300000 */
.L_x_479:
[----:B-1234-:R-:W-:Y:S02]  /*14330*/  LEA R4, R152, R22, 0x3 ;  /* 0x0000001698047211 */ /* 0x01efe400078e18ff */
[----:B0-----:R-:W-:-:S04]  /*14340*/  SHF.L.U32 R3, R235, 0x1f, RZ ;  /* 0x0000001feb037819 */ /* 0x001fc800000006ff */
[----:B------:R0:W1:Y:S01]  /*14350*/  SYNCS.PHASECHK.TRANS64.TRYWAIT P1, [R4+URZ+0x38830], R3 ;  /* 0x03883003040075a7 */ /* 0x000062000802017f */
[----:B------:R-:W-:Y:S05]  /*14360*/  @!P0 BRA `(.L_x_480) ;  /* 0x0000000000048947 */ /* 0x000fea0003800000 */
[----:B------:R-:W-:Y:S01]  /*14370*/  BPT.TRAP 0x1 ;  /* 0x000000040000795c */ /* 0x000fe20000300000 */
.L_x_480:
[----:B------:R-:W2:Y:S01]  /*14380*/  S2R R0, SR_TID.X ;  /* 0x0000000000007919 */ /* 0x000ea20000002100 */
[----:B------:R-:W-:Y:S02]  /*14390*/  IMAD.MOV.U32 R5, RZ, RZ, -0x2 ;  /* 0xfffffffeff057424 */ /* 0x000fe400078e00ff */
[----:B--2---:R-:W-:-:S05]  /*143a0*/  VIADD R0, R0, 0xffffff80 ;  /* 0xffffff8000007836 */ /* 0x004fca0000000000 */
[----:B------:R-:W-:-:S04]  /*143b0*/  SHF.R.S32.HI R6, RZ, 0x1f, R0 ;  /* 0x0000001fff067819 */ /* 0x000fc80000011400 */
[----:B------:R-:W-:-:S04]  /*143c0*/  LEA.HI R6, R6, R0, RZ, 0x7 ;  /* 0x0000000006067211 */ /* 0x000fc800078f38ff */
[----:B------:R-:W-:-:S05]  /*143d0*/  LOP3.LUT R6, R6, 0xffffff80, RZ, 0xc0, !PT ;  /* 0xffffff8006067812 */ /* 0x000fca00078ec0ff */
[----:B------:R-:W-:-:S05]  /*143e0*/  IMAD.IADD R6, R0, 0x1, -R6 ;  /* 0x0000000100067824 */ /* 0x000fca00078e0a06 */
[----:B------:R-:W-:-:S04]  /*143f0*/  SHF.R.S32.HI R0, RZ, 0x1f, R6 ;  /* 0x0000001fff007819 */ /* 0x000fc80000011406 */
[----:B------:R-:W-:-:S04]  /*14400*/  LEA.HI R0, R0, R6, RZ, 0x2 ;  /* 0x0000000600007211 */ /* 0x000fc800078f10ff */
[----:B------:R-:W-:-:S04]  /*14410*/  LOP3.LUT R0, R0, 0x7ffffffc, RZ, 0xc0, !PT ;  /* 0x7ffffffc00007812 */ /* 0x000fc800078ec0ff */
[----:B------:R-:W-:Y:S01]  /*14420*/  IADD3 R0, R6, -R0, RZ ;  /* 0x8000000006007210 */ /* 0x000fe20007ffe0ff */
[----:B-1----:R-:W-:Y:S06]  /*14430*/  @P1 BRA `(.L_x_481) ;  /* 0x0000000000081947 */ /* 0x002fec0003800000 */
[----:B------:R-:W1:Y:S02]  /*14440*/  SYNCS.PHASECHK.TRANS64.TRYWAIT P1, [R4+URZ+0x38830], R3 ;  /* 0x03883003040075a7 */ /* 0x000e64000802017f */
[----:B-1----:R-:W-:Y:S05]  /*14450*/  @!P1 BRA `(.L_x_482) ;  /* 0x0000011800589947 */ /* 0x002fea0003800000 */
.L_x_481:
[----:B------:R-:W2:Y:S01]  /*14460*/  S2R R6, SR_TID.X ;  /* 0x0000000000067919 */ /* 0x000ea20000002100 */
[----:B------:R-:W-:Y:S05]  /*14470*/  WARPSYNC.ALL ;  /* 0x0000000000007948 */ /* 0x000fea0003800000 */
[----:B------:R-:W-:Y:S02]  /*14480*/  IMAD R8, R0, R5, 0x80 ;  /* 0x0000008000087424 */ /* 0x000fe400078e0205 */
[----:B------:R-:W-:Y:S01]  /*14490*/  IMAD.MOV.U32 R151, RZ, RZ, RZ ;  /* 0x000000ffff977224 */ /* 0x000fe200078e00ff */
[----:B--2---:R-:W-:-:S04]  /*144a0*/  LOP3.LUT R6, R6, 0x7f, RZ, 0xc0, !PT ;  /* 0x0000007f06067812 */ /* 0x004fc800078ec0ff */
[----:B------:R-:W-:Y:S01]  /*144b0*/  ISETP.NE.AND P1, PT, R6, RZ, PT ;  /* 0x000000ff0600720c */ /* 0x000fe20003f25270 */
[----:B------:R-:W-:Y:S01]  /*144c0*/  VIADD R0, R22, 0x28400 ;  /* 0x0002840016007836 */ /* 0x000fe20000000000 */
[----:B------:R-:W-:Y:S01]  /*144d0*/  R2UR UR12, R30 ;  /* 0x000000001e0c72ca */ /* 0x000fe200000e0000 */
[----:B------:R-:W-:Y:S01]  /*144e0*/  UMOV UR13, 0x40000040 ;  /* 0x40000040000d7882 */ /* 0x000fe20000000000 */
[----:B------:R-:W-:Y:S01]  /*144f0*/  MOV R7, 0x40000040 ;  /* 0x4000004000077802 */ /* 0x000fe20000000f00 */
[----:B-----5:R-:W-:Y:S01]  /*14500*/  WARPGROUP.ARRIVE ;  /* 0x00000000000079c5 */ /* 0x020fe20000000000 */
[----:B------:R-:W-:Y:S01]  /*14510*/  SHF.R.U32.HI R0, RZ, 0x4, R0 ;  /* 0x00000004ff007819 */ /* 0x000fe20000011600 */
[----:B------:R-:W-:Y:S01]  /*14520*/  IMAD.MOV.U32 R11, RZ, RZ, 0x40000040 ;  /* 0x40000040ff0b7424 */ /* 0x000fe200078e00ff */
[----:B------:R-:W-:Y:S01]  /*14530*/  R2UR UR15, R7 ;  /* 0x00000000070f72ca */ /* 0x000fe200000e0000 */
[----:B------:R-:W-:Y:S01]  /*14540*/  UMOV UR9, 0x40000040 ;  /* 0x4000004000097882 */ /* 0x000fe20000000000 */
[----:B------:R-:W-:Y:S01]  /*14550*/  LOP3.LUT R0, R0, 0x3fff, RZ, 0xc0, !PT ;  /* 0x00003fff00007812 */ /* 0x000fe200078ec0ff */
[----:B------:R-:W-:Y:S01]  /*14560*/  UMOV UR5, 0x40000040 ;  /* 0x4000004000057882 */ /* 0x000fe20000000000 */
[----:B------:R-:W-:Y:S01]  /*14570*/  R2UR UR11, R11 ;  /* 0x000000000b0b72ca */ /* 0x000fe200000e0000 */
[----:B------:R-:W-:Y:S01]  /*14580*/  UMOV UR17, 0x40000040 ;  /* 0x4000004000117882 */ /* 0x000fe20000000000 */
[----:B------:R-:W-:Y:S01]  /*14590*/  LOP3.LUT R0, R0, 0x10000, RZ, 0xfc, !PT ;  /* 0x0001000000007812 */ /* 0x000fe200078efcff */
[----:B------:R-:W-:Y:S01]  /*145a0*/  ULOP3.LUT UR12, UR12, 0x10000, URZ, 0xfc, !UPT ;  /* 0x000100000c0c7892 */ /* 0x000fe2000f8efc3f */
[----:B------:R-:W-:Y:S01]  /*145b0*/  MOV R11, 0x40000040 ;  /* 0x40000040000b7802 */ /* 0x000fe20000000f00 */
[----:B------:R-:W-:Y:S01]  /*145c0*/  UMOV UR21, 0x40000040 ;  /* 0x4000004000157882 */ /* 0x000fe20000000000 */
[----:B------:R-:W-:Y:S01]  /*145d0*/  UMOV UR25, 0x40000040 ;  /* 0x4000004000197882 */ /* 0x000fe20000000000 */
[----:B------:R-:W-:Y:S01]  /*145e0*/  IMAD R6, R152, 0x800, R0 ;  /* 0x0000080098067824 */ /* 0x000fe200078e0200 */
[----:B------:R-:W-:Y:S01]  /*145f0*/  UIADD3 UR8, UR12, 0x2, URZ ;  /* 0x000000020c087890 */ /* 0x000fe2000fffe03f */
[----:B------:R-:W-:Y:S01]  /*14600*/  R2UR UR7, R11 ;  /* 0x000000000b0772ca */ /* 0x000fe200000e0000 */
[----:B------:R-:W-:Y:S01]  /*14610*/  UIADD3 UR4, UR12, 0x4, URZ ;  /* 0x000000040c047890 */ /* 0x000fe2000fffe03f */
[C---:B------:R-:W-:Y:S01]  /*14620*/  VIADD R10, R6.reuse, 0x2 ;  /* 0x00000002060a7836 */ /* 0x040fe20000000000 */
[----:B------:R-:W-:Y:S01]  /*14630*/  R2UR UR14, R6 ;  /* 0x00000000060e72ca */ /* 0x000fe200000e0000 */
[----:B------:R-:W-:Y:S01]  /*14640*/  IMAD.MOV.U32 R11, RZ, RZ, 0x40000040 ;  /* 0x40000040ff0b7424 */ /* 0x000fe200078e00ff */
[----:B------:R-:W-:Y:S01]  /*14650*/  UIADD3 UR16, UR12, 0x6, URZ ;  /* 0x000000060c107890 */ /* 0x000fe2000fffe03f */
[----:B------:R-:W-:Y:S01]  /*14660*/  IMAD.MOV.U32 R7, RZ, RZ, 0x40000040 ;  /* 0x40000040ff077424 */ /* 0x000fe200078e00ff */
[----:B------:R-:W-:Y:S01]  /*14670*/  R2UR UR10, R10 ;  /* 0x000000000a0a72ca */ /* 0x000fe200000e0000 */
[----:B------:R-:W-:Y:S01]  /*14680*/  VIADD R10, R6, 0x4 ;  /* 0x00000004060a7836 */ /* 0x000fe20000000000 */
[----:B------:R-:W-:Y:S01]  /*14690*/  R2UR UR19, R11 ;  /* 0x000000000b1372ca */ /* 0x000fe200000e0000 */
[----:B------:R-:W-:Y:S01]  /*146a0*/  UIADD3 UR20, UR12, 0x400, URZ ;  /* 0x000004000c147890 */ /* 0x000fe2000fffe03f */
[----:B------:R-:W-:Y:S01]  /*146b0*/  MOV R11, 0x40000040 ;  /* 0x40000040000b7802 */ /* 0x000fe20000000f00 */
[----:B------:R-:W-:Y:S01]  /*146c0*/  UIADD3 UR24, UR12, 0x402, URZ ;  /* 0x000004020c187890 */ /* 0x000fe2000fffe03f */
[----:B------:R-:W-:Y:S01]  /*146d0*/  R2UR UR6, R10 ;  /* 0x000000000a0672ca */ /* 0x000fe200000e0000 */
[----:B------:R-:W-:Y:S01]  /*146e0*/  VIADD R10, R6, 0x6 ;  /* 0x00000006060a7836 */ /* 0x000fe20000000000 */
[----:B------:R-:W-:Y:S01]  /*146f0*/  R2UR UR23, R11 ;  /* 0x000000000b1772ca */ /* 0x000fe200000e0000 */
[----:B------:R-:W-:Y:S01]  /*14700*/  QGMMA.64x128x32.F32.E4M3.E4M3 R24, gdesc[UR12], RZ, !UPT, gsb0 ;  /* 0x01e000000c1879f3 */ /* 0x000fe2000c0008ff */
[----:B------:R-:W-:Y:S01]  /*14710*/  IMAD.MOV.U32 R11, RZ, RZ, 0x40000040 ;  /* 0x40000040ff0b7424 */ /* 0x000fe200078e00ff */
[----:B------:R-:W-:Y:S01]  /*14720*/  UIADD3 UR28, UR12, 0x404, URZ ;  /* 0x000004040c1c7890 */ /* 0x000fe2000fffe03f */
[----:B------:R-:W-:Y:S01]  /*14730*/  R2UR UR18, R10 ;  /* 0x000000000a1272ca */ /* 0x000fe200000e0000 */
[----:B------:R-:W-:Y:S01]  /*14740*/  VIADD R10, R6, 0x400 ;  /* 0x00000400060a7836 */ /* 0x000fe20000000000 */
[----:B------:R-:W-:Y:S01]  /*14750*/  UMOV UR29, 0x40000040 ;  /* 0x40000040001d7882 */ /* 0x000fe20000000000 */
[----:B------:R-:W-:Y:S01]  /*14760*/  R2UR UR27, R11 ;  /* 0x000000000b1b72ca */ /* 0x000fe200000e0000 */
[----:B------:R-:W-:Y:S01]  /*14770*/  UIADD3 UR32, UR12, 0x406, URZ ;  /* 0x000004060c207890 */ /* 0x000fe2000fffe03f */
[----:B------:R-:W-:Y:S01]  /*14780*/  MOV R11, 0x40000040 ;  /* 0x40000040000b7802 */ /* 0x000fe20000000f00 */
[----:B------:R-:W-:Y:S01]  /*14790*/  UMOV UR33, 0x40000040 ;  /* 0x4000004000217882 */ /* 0x000fe20000000000 */
[----:B------:R-:W-:Y:S01]  /*147a0*/  R2UR UR22, R10 ;  /* 0x000000000a1672ca */ /* 0x000fe200000e0000 */
[----:B------:R-:W-:Y:S01]  /*147b0*/  VIADD R10, R6, 0x402 ;  /* 0x00000402060a7836 */ /* 0x000fe20000000000 */
[----:B------:R-:W-:Y:S01]  /*147c0*/  R2UR UR31, R11 ;  /* 0x000000000b1f72ca */ /* 0x000fe200000e0000 */
[--C-:B------:R-:W-:Y:S01]  /*147d0*/  IMAD.MOV.U32 R150, RZ, RZ, R151.reuse ;  /* 0x000000ffff967224 */ /* 0x100fe200078e0097 */
[----:B------:R-:W-:Y:S01]  /*147e0*/  R2UR UR35, R7 ;  /* 0x00000000072372ca */ /* 0x000fe200000e0000 */
[--C-:B------:R-:W-:Y:S01]  /*147f0*/  IMAD.MOV.U32 R148, RZ, RZ, R151.reuse ;  /* 0x000000ffff947224 */ /* 0x100fe200078e0097 */
[----:B------:R-:W-:Y:S01]  /*14800*/  R2UR UR26, R10 ;  /* 0x000000000a1a72ca */ /* 0x000fe200000e0000 */
[C---:B------:R-:W-:Y:S01]  /*14810*/  VIADD R10, R6.reuse, 0x404 ;  /* 0x00000404060a7836 */ /* 0x040fe20000000000 */
[----:B------:R-:W-:Y:S01]  /*14820*/  P2R R14, PR, RZ, 0x2 ;  /* 0x00000002ff0e7803 */ /* 0x000fe20000000000 */
[----:B------:R-:W-:Y:S01]  /*14830*/  VIADD R6, R6, 0x406 ;  /* 0x0000040606067836 */ /* 0x000fe20000000000 */
[----:B------:R-:W-:Y:S01]  /*14840*/  P2R R20, PR, RZ, 0x1 ;  /* 0x00000001ff147803 */ /* 0x000fe20000000000 */
[--C-:B------:R-:W-:Y:S01]  /*14850*/  IMAD.MOV.U32 R146, RZ, RZ, R151.reuse ;  /* 0x000000ffff927224 */ /* 0x100fe200078e0097 */
[----:B------:R-:W-:Y:S01]  /*14860*/  R2UR UR30, R10 ;  /* 0x000000000a1e72ca */ /* 0x000fe200000e0000 */
[----:B------:R-:W-:Y:S01]  /*14870*/  IMAD.MOV.U32 R144, RZ, RZ, R151 ;  /* 0x000000ffff907224 */ /* 0x000fe200078e0097 */
[----:B------:R-:W-:Y:S01]  /*14880*/  R2UR UR34, R6 ;  /* 0x00000000062272ca */ /* 0x000fe200000e0000 */
[----:B------:R-:W-:-:S02]  /*14890*/  IMAD.IADD R6, R8, 0x1, R125 ;  /* 0x0000000108067824 */ /* 0x000fc400078e027d */
[--C-:B------:R-:W-:Y:S02]  /*148a0*/  IMAD.MOV.U32 R142, RZ, RZ, R151.reuse ;  /* 0x000000ffff8e7224 */ /* 0x100fe400078e0097 */
[----:B------:R-:W-:Y:S02]  /*148b0*/  IMAD R6, R153, -0x80, R6 ;  /* 0xffffff8099067824 */ /* 0x000fe400078e0206 */
[--C-:B------:R-:W-:Y:S02]  /*148c0*/  IMAD.MOV.U32 R140, RZ, RZ, R151.reuse ;  /* 0x000000ffff8c7224 */ /* 0x100fe400078e0097 */
[--C-:B------:R-:W-:Y:S01]  /*148d0*/  IMAD.MOV.U32 R138, RZ, RZ, R151.reuse ;  /* 0x000000ffff8a7224 */ /* 0x100fe200078e0097 */
[C---:B------:R-:W-:Y:S01]  /*148e0*/  ISETP.GT.AND P5, PT, R6.reuse, RZ, PT ;  /* 0x000000ff0600720c */ /* 0x040fe20003fa4270 */
[--C-:B------:R-:W-:Y:S01]  /*148f0*/  IMAD.MOV.U32 R136, RZ, RZ, R151.reuse ;  /* 0x000000ffff887224 */ /* 0x100fe200078e0097 */
[C---:B------:R-:W-:Y:S01]  /*14900*/  ISETP.GT.AND P4, PT, R6.reuse, 0x1, PT ;  /* 0x000000010600780c */ /* 0x040fe20003f84270 */
        /* <DEDUP_REMOVED lines=9> */
[----:B------:R-:W-:Y:S01]  /*149a0*/  ISETP.GT.AND P0, PT, R6, 0x68, PT ;  /* 0x000000680600780c */ /* 0x000fe20003f04270 */
        /* <DEDUP_REMOVED lines=18> */
[----:B------:R-:W-:Y:S01]  /*14ad0*/  IMAD.MOV.U32 R88, RZ, RZ, R151 ;  /* 0x000000ffff587224 */ /* 0x000fe200078e0097 */
[----:B------:R-:W-:-:S02]  /*14ae0*/  WARPGROUP.DEPBAR.LE gsb0, 0x0 ;  /* 0x00008000000079c5 */ /* 0x000fc40000010000 */
        /* <DEDUP_REMOVED lines=26> */
[C---:B------:R-:W-:Y:S02]  /*14c90*/  ISETP.GT.AND P5, PT, R6.reuse, 0x10, PT ;  /* 0x000000100600780c */ /* 0x040fe40003fa4270 */
        /* <DEDUP_REMOVED lines=82> */
[----:B------:R-:W-:Y:S02]  /*151c0*/  FSEL R141, R73, -INF , P1 ;  /* 0xff800000498d7808 */ /* 0x000fe40000800000 */
[----:B------:R-:W-:Y:S02]  /*151d0*/  FMNMX.FTZ R8, R139, R8, !PT ;  /* 0x000000088b087209 */ /* 0x000fe40007810000 */
[----:B------:R-:W-:Y:S02]  /*151e0*/  FSEL R71, R71, -INF , P2 ;  /* 0xff80000047477808 */ /* 0x000fe40001000000 */
[----:B------:R-:W-:Y:S02]  /*151f0*/  ISETP.GT.AND P2, PT, R6, 0x69, PT ;  /* 0x000000690600780c */ /* 0x000fe40003f44270 */
[----:B------:R-:W-:Y:S01]  /*15200*/  FSEL R143, R76, -INF , P0 ;  /* 0xff8000004c8f7808 */ /* 0x000fe20000000000 */
[----:B------:R-:W-:Y:S01]  /*15210*/  IMAD.MOV.U32 R76, RZ, RZ, R151 ;  /* 0x000000ffff4c7224 */ /* 0x000fe200078e0097 */
[----:B------:R-:W-:-:S02]  /*15220*/  FMNMX.FTZ R8, R141, R8, !PT ;  /* 0x000000088d087209 */ /* 0x000fc40007810000 */
[----:B------:R-:W-:Y:S02]  /*15230*/  FSEL R41, R70, -INF , P3 ;  /* 0xff80000046297808 */ /* 0x000fe40001800000 */
[----:B------:R-:W-:Y:S02]  /*15240*/  FSEL R145, R77, -INF , P2 ;  /* 0xff8000004d917808 */ /* 0x000fe40001000000 */
[----:B------:R-:W-:Y:S02]  /*15250*/  FMNMX.FTZ R8, R143, R8, !PT ;  /* 0x000000088f087209 */ /* 0x000fe40007810000 */
[----:B------:R-:W-:Y:S02]  /*15260*/  ISETP.GT.AND P3, PT, R6, 0x70, PT ;  /* 0x000000700600780c */ /* 0x000fe40003f64270 */
[----:B------:R-:W-:Y:S02]  /*15270*/  FSEL R67, R67, -INF , P4 ;  /* 0xff80000043437808 */ /* 0x000fe40002000000 */
[----:B------:R-:W-:Y:S01]  /*15280*/  FSEL R147, R80, -INF , P3 ;  /* 0xff80000050937808 */ /* 0x000fe20001800000 */
[----:B------:R-:W-:Y:S01]  /*15290*/  IMAD.MOV.U32 R80, RZ, RZ, R151 ;  /* 0x000000ffff507224 */ /* 0x000fe200078e0097 */
[----:B------:R-:W-:-:S02]  /*152a0*/  FMNMX.FTZ R8, R145, R8, !PT ;  /* 0x0000000891087209 */ /* 0x000fc40007810000 */
[----:B------:R-:W-:Y:S02]  /*152b0*/  ISETP.GT.AND P4, PT, R6, 0x71, PT ;  /* 0x000000710600780c */ /* 0x000fe40003f84270 */
[----:B------:R-:W-:Y:S02]  /*152c0*/  FSEL R37, R66, -INF , P5 ;  /* 0xff80000042257808 */ /* 0x000fe40002800000 */
[----:B------:R-:W-:Y:S02]  /*152d0*/  FSEL R149, R81, -INF , P4 ;  /* 0xff80000051957808 */ /* 0x000fe40002000000 */
[----:B------:R-:W-:Y:S02]  /*152e0*/  FMNMX.FTZ R8, R147, R8, !PT ;  /* 0x0000000893087209 */ /* 0x000fe40007810000 */
[----:B------:R-:W-:Y:S02]  /*152f0*/  ISETP.GT.AND P5, PT, R6, 0x78, PT ;  /* 0x000000780600780c */ /* 0x000fe40003fa4270 */
[----:B------:R-:W-:-:S02]  /*15300*/  FMNMX.FTZ R8, R149, R8, !PT ;  /* 0x0000000895087209 */ /* 0x000fc40007810000 */
[----:B------:R-:W-:Y:S01]  /*15310*/  FSEL R155, R84, -INF , P5 ;  /* 0xff800000549b7808 */ /* 0x000fe20002800000 */
[----:B------:R-:W-:Y:S01]  /*15320*/  IMAD.MOV.U32 R84, RZ, RZ, R151 ;  /* 0x000000ffff547224 */ /* 0x000fe200078e0097 */
[----:B------:R-:W-:Y:S02]  /*15330*/  ISETP.GT.AND P6, PT, R6, 0x79, PT ;  /* 0x000000790600780c */ /* 0x000fe40003fc4270 */
[----:B------:R-:W-:Y:S02]  /*15340*/  FMNMX.FTZ R8, R155, R8, !PT ;  /* 0x000000089b087209 */ /* 0x000fe40007810000 */
[----:B------:R-:W-:Y:S02]  /*15350*/  FSEL R105, R85, -INF , P6 ;  /* 0xff80000055697808 */ /* 0x000fe40003000000 */
[----:B------:R-:W-:Y:S02]  /*15360*/  P2R R26, PR, RZ, 0x2 ;  /* 0x00000002ff1a7803 */ /* 0x000fe40000000000 */
[----:B------:R-:W-:-:S02]  /*15370*/  FMNMX.FTZ R8, R105, R8, !PT ;  /* 0x0000000869087209 */ /* 0x000fc40007810000 */
[----:B------:R-:W-:Y:S02]  /*15380*/  ISETP.GT.AND P1, PT, R6, 0x60, PT ;  /* 0x000000600600780c */ /* 0x000fe40003f24270 */
[----:B------:R-:W-:Y:S01]  /*15390*/  P2R R24, PR, RZ, 0x1 ;  /* 0x00000001ff187803 */ /* 0x000fe20000000000 */
[----:B01----:R-:W0:Y:S01]  /*153a0*/  SHFL.BFLY PT, R3, R8, 0x2, 0x1f ;  /* 0x0c401f0008037f89 */ /* 0x003e2200000e0000 */
[----:B------:R-:W-:Y:S01]  /*153b0*/  FSEL R45, R74, -INF , P1 ;  /* 0xff8000004a2d7808 */ /* 0x000fe20000800000 */
[----:B------:R-:W-:Y:S01]  /*153c0*/  IMAD.MOV.U32 R74, RZ, RZ, R151 ;  /* 0x000000ffff4a7224 */ /* 0x000fe200078e0097 */
[----:B------:R-:W-:Y:S02]  /*153d0*/  ISETP.NE.AND P1, PT, R26, RZ, PT ;  /* 0x000000ff1a00720c */ /* 0x000fe40003f25270 */
[----:B------:R-:W-:Y:S02]  /*153e0*/  FSEL R79, R79, -INF , P2 ;  /* 0xff8000004f4f7808 */ /* 0x000fe40001000000 */
[----:B------:R-:W-:-:S02]  /*153f0*/  FSEL R75, R75, -INF , P1 ;  /* 0xff8000004b4b7808 */ /* 0x000fc40000800000 */
[----:B------:R-:W-:Y:S01]  /*15400*/  FSEL R85, R82, -INF , P3 ;  /* 0xff80000052557808 */ /* 0x000fe20001800000 */
[----:B------:R-:W-:Y:S01]  /*15410*/  IMAD.MOV.U32 R82, RZ, RZ, R151 ;  /* 0x000000ffff527224 */ /* 0x000fe200078e0097 */
[----:B------:R-:W-:Y:S02]  /*15420*/  ISETP.NE.AND P1, PT, R14, RZ, PT ;  /* 0x000000ff0e00720c */ /* 0x000fe40003f25270 */
[----:B0-----:R-:W-:-:S11]  /*15430*/  FMNMX.FTZ R12, R8, R3, !PT ;  /* 0x00000003080c7209 */ /* 0x001fd60007810000 */
[----:B------:R-:W-:Y:S01]  /*15440*/  @!P1 IADD3 R4, R4, 0x38840, RZ ;  /* 0x0003884004049810 */ /* 0x000fe20007ffe0ff */
[----:B------:R-:W0:Y:S03]  /*15450*/  SHFL.BFLY PT, R3, R12, 0x1, 0x1f ;  /* 0x0c201f000c037f89 */ /* 0x000e2600000e0000 */
[----:B------:R-:W-:-:S04]  /*15460*/  @!P1 PRMT R4, RZ, 0x654, R4 ;  /* 0x00000654ff049816 */ /* 0x000fc80000000004 */
[----:B------:R1:W-:Y:S01]  /*15470*/  @!P1 SYNCS.ARRIVE.TRANS64.RED.A1T0 RZ, [R4+URZ], RZ ;  /* 0x000000ff04ff99a7 */ /* 0x0003e2000810043f */
[----:B0-----:R-:W-:-:S04]  /*15480*/  FMNMX.FTZ R3, R12, R3, !PT ;  /* 0x000000030c037209 */ /* 0x001fc80007810000 */
[----:B------:R-:W-:Y:S01]  /*15490*/  FSETP.NEU.FTZ.AND P0, PT, R3, -INF , PT ;  /* 0xff8000000300780b */ /* 0x000fe20003f1d000 */
[----:B------:R-:W-:-:S05]  /*154a0*/  FFMA.FTZ R6, R2, R3, -8 ;  /* 0xc100000002067423 */ /* 0x000fca0000010003 */
[----:B------:R-:W-:Y:S02]  /*154b0*/  FSEL R157, R6, RZ, P0 ;  /* 0x000000ff069d7208 */ /* 0x000fe40000000000 */
[----:B------:R-:W-:Y:S02]  /*154c0*/  FMNMX.FTZ R6, R5, R27, !PT ;  /* 0x0000001b05067209 */ /* 0x000fe40007810000 */
[----:B------:R-:W-:Y:S01]  /*154d0*/  ISETP.NE.AND P0, PT, R24, RZ, PT ;  /* 0x000000ff1800720c */ /* 0x000fe20003f05270 */
[----:B------:R-:W-:-:S01]  /*154e0*/  FFMA.FTZ R8, R2, R89, -R157 ;  /* 0x0000005902087223 */ /* 0x000fc2000001089d */
[----:B------:R-:W-:Y:S01]  /*154f0*/  FMNMX.FTZ R6, R7, R6, !PT ;  /* 0x0000000607067209 */ /* 0x000fe20007810000 */
[----:B------:R-:W-:-:S01]  /*15500*/  FFMA.FTZ R53, R2, R10, -R157 ;  /* 0x0000000a02357223 */ /* 0x000fc2000001089d */
[----:B------:R-:W-:Y:S01]  /*15510*/  FSEL R49, R78, -INF , P0 ;  /* 0xff8000004e317808 */ /* 0x000fe20000000000 */
[----:B------:R-:W-:-:S01]  /*15520*/  FFMA.FTZ R10, R2, R91, -R157 ;  /* 0x0000005b020a7223 */ /* 0x000fc2000001089d */
[----:B------:R-:W-:Y:S01]  /*15530*/  FMNMX.FTZ R6, R31, R6, !PT ;  /* 0x000000061f067209 */ /* 0x000fe20007810000 */
[----:B------:R-:W-:-:S01]  /*15540*/  FFMA.FTZ R57, R2, R107, -R157 ;  /* 0x0000006b02397223 */ /* 0x000fc2000001089d */
[----:B------:R-:W-:Y:S01]  /*15550*/  FSEL R89, R83, -INF , P4 ;  /* 0xff80000053597808 */ /* 0x000fe20002000000 */
[----:B------:R-:W-:-:S01]  /*15560*/  FFMA.FTZ R83, R2, R93, -R157 ;  /* 0x0000005d02537223 */ /* 0x000fc2000001089d */
[----:B------:R-:W-:Y:S01]  /*15570*/  FMNMX.FTZ R6, R9, R6, !PT ;  /* 0x0000000609067209 */ /* 0x000fe20007810000 */
[----:B------:R-:W-:Y:S01]  /*15580*/  MUFU.EX2 R8, R8 ;  /* 0x0000000800087308 */ /* 0x000fe20000000800 */
[----:B------:R-:W-:Y:S01]  /*15590*/  FSEL R91, R86, -INF , P5 ;  /* 0xff800000565b7808 */ /* 0x000fe20002800000 */
[C-C-:B------:R-:W-:Y:S01]  /*155a0*/  FFMA.FTZ R12, R2.reuse, R109, -R157.reuse ;  /* 0x0000006d020c7223 */ /* 0x140fe2000001089d */
[----:B------:R-:W-:Y:S01]  /*155b0*/  FMNMX.FTZ R6, R35, R6, !PT ;  /* 0x0000000623067209 */ /* 0x000fe20007810000 */
[C-C-:B------:R-:W-:Y:S01]  /*155c0*/  FFMA.FTZ R61, R2.reuse, R111, -R157.reuse ;  /* 0x0000006f023d7223 */ /* 0x140fe2000001089d */
[----:B------:R-:W-:Y:S01]  /*155d0*/  FSEL R93, R87, -INF , P6 ;  /* 0xff800000575d7808 */ /* 0x000fe20003000000 */
[C-C-:B------:R-:W-:Y:S01]  /*155e0*/  FFMA.FTZ R14, R2.reuse, R113, -R157.reuse ;  /* 0x00000071020e7223 */ /* 0x140fe2000001089d */
[----:B------:R-:W-:Y:S01]  /*155f0*/  FMNMX.FTZ R6, R11, R6, !PT ;  /* 0x000000060b067209 */ /* 0x000fe20007810000 */
[----:B------:R-:W-:Y:S01]  /*15600*/  MUFU.EX2 R53, R53 ;  /* 0x0000003500357308 */ /* 0x000fe20000000800 */
[----:B------:R-:W-:-:S01]  /*15610*/  FFMA.FTZ R65, R2, R115, -R157 ;  /* 0x0000007302417223 */ /* 0x000fc2000001089d */
[----:B------:R-:W-:Y:S01]  /*15620*/  ISETP.NE.AND P0, PT, R20, RZ, PT ;  /* 0x000000ff1400720c */ /* 0x000fe20003f05270 */
[----:B------:R-:W-:-:S01]  /*15630*/  FFMA.FTZ R20, R2, R117, -R157 ;  /* 0x0000007502147223 */ /* 0x000fc2000001089d */
[----:B------:R-:W-:Y:S01]  /*15640*/  FMNMX.FTZ R6, R39, R6, !PT ;  /* 0x0000000627067209 */ /* 0x000fe20007810000 */
[----:B------:R-:W-:-:S01]  /*15650*/  FFMA.FTZ R69, R2, R119, -R157 ;  /* 0x0000007702457223 */ /* 0x000fc2000001089d */
[C-C-:B------:R-:W-:Y:S01]  /*15660*/  FFMA.FTZ R24, R2.reuse, R121, -R157.reuse ;  /* 0x0000007902187223 */ /* 0x140fe2000001089d */
[----:B------:R-:W-:-:S01]  /*15670*/  FFMA.FTZ R73, R2, R123, -R157 ;  /* 0x0000007b02497223 */ /* 0x000fc2000001089d */
[----:B------:R-:W-:Y:S01]  /*15680*/  FMNMX.FTZ R6, R13, R6, !PT ;  /* 0x000000060d067209 */ /* 0x000fe20007810000 */
[----:B------:R-:W-:Y:S01]  /*15690*/  MUFU.EX2 R10, R10 ;  /* 0x0000000a000a7308 */ /* 0x000fe20000000800 */
[----:B------:R-:W-:-:S01]  /*156a0*/  FFMA.FTZ R26, R2, R127, -R157 ;  /* 0x0000007f021a7223 */ /* 0x000fc2000001089d */
[C-C-:B------:R-:W-:Y:S01]  /*156b0*/  FFMA.FTZ R77, R2.reuse, R129, -R157.reuse ;  /* 0x00000081024d7223 */ /* 0x140fe2000001089d */
[----:B------:R-:W-:Y:S01]  /*156c0*/  FMNMX.FTZ R6, R43, R6, !PT ;  /* 0x000000062b067209 */ /* 0x000fe20007810000 */
[C-C-:B------:R-:W-:Y:S01]  /*156d0*/  FFMA.FTZ R28, R2.reuse, R131, -R157.reuse ;  /* 0x00000083021c7223 */ /* 0x140fe2000001089d */
[----:B------:R-:W-:-:S01]  /*156e0*/  FFMA.FTZ R81, R2, R133, -R157 ;  /* 0x0000008502517223 */ /* 0x000fc2000001089d */
[C-C-:B------:R-:W-:Y:S01]  /*156f0*/  FFMA.FTZ R30, R2.reuse, R135, -R157.reuse ;  /* 0x00000087021e7223 */ /* 0x140fe2000001089d */
[----:B------:R-:W-:Y:S01]  /*15700*/  FMNMX.FTZ R6, R15, R6, !PT ;  /* 0x000000060f067209 */ /* 0x000fe20007810000 */
[----:B------:R-:W0:Y:S01]  /*15710*/  MUFU.EX2 R57, R57 ;  /* 0x0000003900397308 */ /* 0x000e220000000800 */
[----:B------:R-:W-:-:S01]  /*15720*/  FFMA.FTZ R34, R2, R95, -R157 ;  /* 0x0000005f02227223 */ /* 0x000fc2000001089d */
[C-C-:B------:R-:W-:Y:S01]  /*15730*/  FFMA.FTZ R95, R2.reuse, R97, -R157.reuse ;  /* 0x00000061025f7223 */ /* 0x140fe2000001089d */
[----:B------:R-:W-:Y:S01]  /*15740*/  FMNMX.FTZ R6, R47, R6, !PT ;  /* 0x000000062f067209 */ /* 0x000fe20007810000 */
[C-C-:B------:R-:W-:Y:S01]  /*15750*/  FFMA.FTZ R32, R2.reuse, R99, -R157.reuse ;  /* 0x0000006302207223 */ /* 0x140fe2000001089d */
[----:B------:R-:W-:-:S01]  /*15760*/  FFMA.FTZ R87, R2, R101, -R157 ;  /* 0x0000006502577223 */ /* 0x000fc2000001089d */
[C-C-:B------:R-:W-:Y:S01]  /*15770*/  FFMA.FTZ R36, R2.reuse, R103, -R157.reuse ;  /* 0x0000006702247223 */ /* 0x140fe2000001089d */
        /* <DEDUP_REMOVED lines=10> */
[----:B0-----:R-:W-:Y:S01]  /*15820*/  F2FP.SATFINITE.E4M3.F32.PACK_AB_MERGE_C R228, R57, R10, RZ ;  /* 0x0000000a39e4723e */ /* 0x001fe200048070ff */
[C-C-:B------:R-:W-:Y:S01]  /*15830*/  FFMA.FTZ R44, R2.reuse, R155, -R157.reuse ;  /* 0x0000009b022c7223 */ /* 0x140fe2000001089d */
[----:B------:R-:W-:Y:S01]  /*15840*/  FMNMX.FTZ R6, R55, R6, !PT ;  /* 0x0000000637067209 */ /* 0x000fe20007810000 */
[C-C-:B------:R-:W-:Y:S01]  /*15850*/  FFMA.FTZ R105, R2.reuse, R105, -R157.reuse ;  /* 0x0000006902697223 */ /* 0x140fe2000001089d */
[----:B------:R-:W-:Y:S01]  /*15860*/  F2FP.SATFINITE.E4M3.F32.PACK_AB_MERGE_C R228, R53, R8, R228 ;  /* 0x0000000835e4723e */ /* 0x000fe200048070e4 */
[C-C-:B------:R-:W-:Y:S01]  /*15870*/  FFMA.FTZ R42, R2.reuse, R147, -R157.reuse ;  /* 0x00000093022a7223 */ /* 0x140fe2000001089d */
[----:B------:R-:W-:Y:S01]  /*15880*/  FMNMX.FTZ R6, R29, R6, !PT ;  /* 0x000000061d067209 */ /* 0x000fe20007810000 */
[----:B------:R-:W-:Y:S01]  /*15890*/  MUFU.EX2 R14, R14 ;  /* 0x0000000e000e7308 */ /* 0x000fe20000000800 */
[----:B------:R-:W-:-:S01]  /*158a0*/  FFMA.FTZ R103, R2, R149, -R157 ;  /* 0x0000009502677223 */ /* 0x000fc2000001089d */
[--C-:B------:R-:W-:Y:S01]  /*158b0*/  IMAD.MOV.U32 R149, RZ, RZ, R151.reuse ;  /* 0x000000ffff957224 */ /* 0x100fe200078e0097 */
[----:B------:R-:W-:Y:S01]  /*158c0*/  FMNMX.FTZ R6, R59, R6, !PT ;  /* 0x000000063b067209 */ /* 0x000fe20007810000 */
[--C-:B------:R-:W-:Y:S01]  /*158d0*/  IMAD.MOV.U32 R145, RZ, RZ, R151.reuse ;  /* 0x000000ffff917224 */ /* 0x100fe200078e0097 */
[-C--:B------:R-:W-:Y:S01]  /*158e0*/  MOV R147, R151.reuse ;  /* 0x0000009700937202 */ /* 0x080fe20000000f00 */
[--C-:B------:R-:W-:Y:S01]  /*158f0*/  IMAD.MOV.U32 R141, RZ, RZ, R151.reuse ;  /* 0x000000ffff8d7224 */ /* 0x100fe200078e0097 */
[----:B------:R-:W-:Y:S01]  /*15900*/  FMNMX.FTZ R6, R33, R6, !PT ;  /* 0x0000000621067209 */ /* 0x000fe20007810000 */
[----:B------:R-:W0:Y:S01]  /*15910*/  MUFU.EX2 R65, R65 ;  /* 0x0000004100417308 */ /* 0x000e220000000800 */
[-C--:B------:R-:W-:Y:S01]  /*15920*/  MOV R143, R151.reuse ;  /* 0x00000097008f7202 */ /* 0x080fe20000000f00 */
[--C-:B------:R-:W-:Y:S01]  /*15930*/  IMAD.MOV.U32 R137, RZ, RZ, R151.reuse ;  /* 0x000000ffff897224 */ /* 0x100fe200078e0097 */
[----:B------:R-:W-:Y:S01]  /*15940*/  FMNMX.FTZ R6, R63, R6, !PT ;  /* 0x000000063f067209 */ /* 0x000fe20007810000 */
[--C-:B------:R-:W-:Y:S01]  /*15950*/  IMAD.MOV.U32 R133, RZ, RZ, R151.reuse ;  /* 0x000000ffff857224 */ /* 0x100fe200078e0097 */
[-C--:B------:R-:W-:Y:S01]  /*15960*/  MOV R139, R151.reuse ;  /* 0x00000097008b7202 */ /* 0x080fe20000000f00 */
[--C-:B------:R-:W-:Y:S01]  /*15970*/  IMAD.MOV.U32 R129, RZ, RZ, R151.reuse ;  /* 0x000000ffff817224 */ /* 0x100fe200078e0097 */
[----:B------:R-:W-:Y:S01]  /*15980*/  FMNMX.FTZ R6, R37, R6, !PT ;  /* 0x0000000625067209 */ /* 0x000fe20007810000 */
[----:B------:R-:W-:Y:S01]  /*15990*/  MUFU.EX2 R20, R20 ;  /* 0x0000001400147308 */ /* 0x000fe20000000800 */
        /* <DEDUP_REMOVED lines=8> */
[----:B0-----:R-:W-:Y:S01]  /*15a20*/  F2FP.SATFINITE.E4M3.F32.PACK_AB_MERGE_C R230, R65, R14, RZ ;  /* 0x0000000e41e6723e */ /* 0x001fe200048070ff */
[--C-:B------:R-:W-:Y:S01]  /*15a30*/  IMAD.MOV.U32 R109, RZ, RZ, R151.reuse ;  /* 0x000000ffff6d7224 */ /* 0x100fe200078e0097 */
[----:B------:R-:W-:Y:S01]  /*15a40*/  FMNMX.FTZ R6, R71, R6, !PT ;  /* 0x0000000647067209 */ /* 0x000fe20007810000 */
[--C-:B------:R-:W-:Y:S01]  /*15a50*/  IMAD.MOV.U32 R86, RZ, RZ, R151.reuse ;  /* 0x000000ffff567224 */ /* 0x100fe200078e0097 */
[----:B------:R-:W-:Y:S01]  /*15a60*/  F2FP.SATFINITE.E4M3.F32.PACK_AB_MERGE_C R230, R61, R12, R230 ;  /* 0x0000000c3de6723e */ /* 0x000fe200048070e6 */
[----:B------:R-:W-:Y:S01]  /*15a70*/  IMAD.MOV.U32 R78, RZ, RZ, R151 ;  /* 0x000000ffff4e7224 */ /* 0x000fe200078e0097 */
[----:B------:R-:W-:Y:S01]  /*15a80*/  FMNMX.FTZ R6, R45, R6, !PT ;  /* 0x000000062d067209 */ /* 0x000fe20007810000 */
[----:B------:R-:W-:Y:S01]  /*15a90*/  MUFU.EX2 R24, R24 ;  /* 0x0000001800187308 */ /* 0x000fe20000000800 */
[----:B------:R-:W-:-:S02]  /*15aa0*/  MOV R127, R151 ;  /* 0x00000097007f7202 */ /* 0x000fc40000000f00 */
[----:B------:R-:W-:Y:S02]  /*15ab0*/  FMNMX.FTZ R6, R75, R6, !PT ;  /* 0x000000064b067209 */ /* 0x000fe40007810000 */
[-C--:B------:R-:W-:Y:S02]  /*15ac0*/  MOV R123, R151.reuse ;  /* 0x00000097007b7202 */ /* 0x080fe40000000f00 */
[----:B------:R-:W-:Y:S01]  /*15ad0*/  FMNMX.FTZ R6, R49, R6, !PT ;  /* 0x0000000631067209 */ /* 0x000fe20007810000 */
[----:B------:R-:W0:Y:S01]  /*15ae0*/  MUFU.EX2 R73, R73 ;  /* 0x0000004900497308 */ /* 0x000e220000000800 */
[-C--:B------:R-:W-:Y:S02]  /*15af0*/  MOV R119, R151.reuse ;  /* 0x0000009700777202 */ /* 0x080fe40000000f00 */
[----:B------:R-:W-:Y:S02]  /*15b00*/  FMNMX.FTZ R6, R79, R6, !PT ;  /* 0x000000064f067209 */ /* 0x000fe40007810000 */
[----:B------:R-:W-:-:S02]  /*15b10*/  MOV R115, R151 ;  /* 0x0000009700737202 */ /* 0x000fc40000000f00 */
[----:B------:R-:W-:Y:S01]  /*15b20*/  FMNMX.FTZ R6, R85, R6, !PT ;  /* 0x0000000655067209 */ /* 0x000fe20007810000 */
[----:B------:R-:W-:Y:S01]  /*15b30*/  MUFU.EX2 R26, R26 ;  /* 0x0000001a001a7308 */ /* 0x000fe20000000800 */
[----:B------:R-:W-:Y:S02]  /*15b40*/  MOV R111, R151 ;  /* 0x00000097006f7202 */ /* 0x000fe40000000f00 */
[----:B------:R-:W-:-:S04]  /*15b50*/  FMNMX.FTZ R6, R89, R6, !PT ;  /* 0x0000000659067209 */ /* 0x000fc80007810000 */
[----:B------:R-:W-:Y:S01]  /*15b60*/  FMNMX.FTZ R6, R91, R6, !PT ;  /* 0x000000065b067209 */ /* 0x000fe20007810000 */
[----:B------:R-:W-:Y:S01]  /*15b70*/  MUFU.EX2 R77, R77 ;  /* 0x0000004d004d7308 */ /* 0x000fe20000000800 */
[----:B0-----:R-:W-:Y:S02]  /*15b80*/  F2FP.SATFINITE.E4M3.F32.PACK_AB_MERGE_C R224, R73, R24, RZ ;  /* 0x0000001849e0723e */ /* 0x001fe400048070ff */
[----:B------:R-:W-:Y:S02]  /*15b90*/  FMNMX.FTZ R6, R93, R6, !PT ;  /* 0x000000065d067209 */ /* 0x000fe40007810000 */
[----:B------:R-:W-:-:S03]  /*15ba0*/  F2FP.SATFINITE.E4M3.F32.PACK_AB_MERGE_C R224, R69, R20, R224 ;  /* 0x0000001445e0723e */ /* 0x000fc600048070e0 */
[----:B------:R-:W0:Y:S01]  /*15bb0*/  SHFL.BFLY PT, R107, R6, 0x2, 0x1f ;  /* 0x0c401f00066b7f89 */ /* 0x000e2200000e0000 */
[----:B------:R-:W-:Y:S08]  /*15bc0*/  MUFU.EX2 R28, R28 ;  /* 0x0000001c001c7308 */ /* 0x000ff00000000800 */
[----:B------:R-:W2:Y:S08]  /*15bd0*/  MUFU.EX2 R81, R81 ;  /* 0x0000005100517308 */ /* 0x000eb00000000800 */
[----:B------:R-:W-:Y:S01]  /*15be0*/  MUFU.EX2 R30, R30 ;  /* 0x0000001e001e7308 */ /* 0x000fe20000000800 */
[----:B0-----:R-:W-:-:S07]  /*15bf0*/  FMNMX.FTZ R107, R6, R107, !PT ;  /* 0x0000006b066b7209 */ /* 0x001fce0007810000 */
[----:B------:R-:W-:Y:S01]  /*15c00*/  MUFU.EX2 R83, R83 ;  /* 0x0000005300537308 */ /* 0x000fe20000000800 */
[----:B--2---:R-:W-:Y:S01]  /*15c10*/  F2FP.SATFINITE.E4M3.F32.PACK_AB_MERGE_C R226, R81, R28, RZ ;  /* 0x0000001c51e2723e */ /* 0x004fe200048070ff */
[----:B------:R-:W0:Y:S03]  /*15c20*/  SHFL.BFLY PT, R6, R107, 0x1, 0x1f ;  /* 0x0c201f006b067f89 */ /* 0x000e2600000e0000 */
[----:B------:R-:W-:-:S03]  /*15c30*/  F2FP.SATFINITE.E4M3.F32.PACK_AB_MERGE_C R226, R77, R26, R226 ;  /* 0x0000001a4de2723e */ /* 0x000fc600048070e2 */
[----:B------:R-:W-:Y:S08]  /*15c40*/  MUFU.EX2 R34, R34 ;  /* 0x0000002200227308 */ /* 0x000ff00000000800 */
[----:B------:R-:W2:Y:S08]  /*15c50*/  MUFU.EX2 R95, R95 ;  /* 0x0000005f005f7308 */ /* 0x000eb00000000800 */
[----:B------:R-:W-:Y:S01]  /*15c60*/  MUFU.EX2 R32, R32 ;  /* 0x0000002000207308 */ /* 0x000fe20000000800 */
[----:B0-----:R-:W-:-:S02]  /*15c70*/  FMNMX.FTZ R6, R107, R6, !PT ;  /* 0x000000066b067209 */ /* 0x001fc40007810000 */
[----:B------:R-:W-:Y:S02]  /*15c80*/  MOV R107, R151 ;  /* 0x00000097006b7202 */ /* 0x000fe40000000f00 */
[----:B------:R-:W-:Y:S01]  /*15c90*/  FSETP.NEU.FTZ.AND P2, PT, R6, -INF , PT ;  /* 0xff8000000600780b */ /* 0x000fe20003f5d000 */
[----:B------:R-:W-:Y:S02]  /*15ca0*/  FFMA.FTZ R46, R2, R6, -8 ;  /* 0xc1000000022e7423 */ /* 0x000fe40000010006 */
[----:B------:R-:W-:Y:S01]  /*15cb0*/  MUFU.EX2 R87, R87 ;  /* 0x0000005700577308 */ /* 0x000fe20000000800 */
[----:B--2---:R-:W-:Y:S02]  /*15cc0*/  F2FP.SATFINITE.E4M3.F32.PACK_AB_MERGE_C R220, R95, R34, RZ ;  /* 0x000000225fdc723e */ /* 0x004fe400048070ff */
[----:B------:R-:W-:Y:S02]  /*15cd0*/  FSEL R52, R46, RZ, P2 ;  /* 0x000000ff2e347208 */ /* 0x000fe40001000000 */
[----:B------:R-:W-:Y:S01]  /*15ce0*/  ISETP.GE.AND P2, PT, R125, 0x81, PT ;  /* 0x000000817d00780c */ /* 0x000fe20003f46270 */
[----:B------:R-:W-:-:S02]  /*15cf0*/  IMAD.MOV.U32 R125, RZ, RZ, R151 ;  /* 0x000000ffff7d7224 */ /* 0x000fc400078e0097 */
[----:B------:R-:W-:Y:S01]  /*15d00*/  MUFU.EX2 R36, R36 ;  /* 0x0000002400247308 */ /* 0x000fe20000000800 */
[----:B------:R-:W-:-:S01]  /*15d10*/  FFMA.FTZ R5, R2, R5, -R52 ;  /* 0x0000000502057223 */ /* 0x000fc20000010834 */
[C-C-:B------:R-:W-:Y:S01]  /*15d20*/  FFMA.FTZ R46, R2.reuse, R27, -R52.reuse ;  /* 0x0000001b022e7223 */ /* 0x140fe20000010834 */
[----:B------:R-:W-:-:S01]  /*15d30*/  FFMA.FTZ R27, R2, R7, -R52 ;  /* 0x00000007021b7223 */ /* 0x000fc20000010834 */
[C-C-:B------:R-:W-:Y:S01]  /*15d40*/  FFMA.FTZ R31, R2.reuse, R31, -R52.reuse ;  /* 0x0000001f021f7223 */ /* 0x140fe20000010834 */
[----:B------:R-:W-:-:S01]  /*15d50*/  FFMA.FTZ R7, R2, R9, -R52 ;  /* 0x0000000902077223 */ /* 0x000fc20000010834 */
[C-C-:B------:R-:W-:Y:S01]  /*15d60*/  FFMA.FTZ R48, R2.reuse, R35, -R52.reuse ;  /* 0x0000002302307223 */ /* 0x140fe20000010834 */
[----:B------:R-:W-:-:S01]  /*15d70*/  FFMA.FTZ R9, R2, R13, -R52 ;  /* 0x0000000d02097223 */ /* 0x000fc20000010834 */
[----:B------:R-:W-:Y:S01]  /*15d80*/  MUFU.EX2 R5, R5 ;  /* 0x0000000500057308 */ /* 0x000fe20000000800 */
[----:B------:R-:W-:-:S01]  /*15d90*/  FFMA.FTZ R11, R2, R11, -R52 ;  /* 0x0000000b020b7223 */ /* 0x000fc20000010834 */
[----:B------:R-:W-:Y:S01]  /*15da0*/  FADD.FTZ R13, R8, R53 ;  /* 0x00000035080d7221 */ /* 0x000fe20000010000 */
[----:B------:R-:W-:-:S01]  /*15db0*/  FFMA.FTZ R39, R2, R39, -R52 ;  /* 0x0000002702277223 */ /* 0x000fc20000010834 */
[C-C-:B------:R-:W-:Y:S01]  /*15dc0*/  FFMA.FTZ R50, R2.reuse, R43, -R52.reuse ;  /* 0x0000002b02327223 */ /* 0x140fe20000010834 */
[----:B------:R-:W-:-:S01]  /*15dd0*/  FFMA.FTZ R15, R2, R15, -R52 ;  /* 0x0000000f020f7223 */ /* 0x000fc20000010834 */
[----:B------:R-:W-:Y:S01]  /*15de0*/  FADD.FTZ R70, R10, R13 ;  /* 0x0000000d0a467221 */ /* 0x000fe20000010000 */
[----:B------:R-:W-:-:S01]  /*15df0*/  FFMA.FTZ R47, R2, R47, -R52 ;  /* 0x0000002f022f7223 */ /* 0x000fc20000010834 */
[----:B------:R-:W0:Y:S01]  /*15e00*/  MUFU.EX2 R46, R46 ;  /* 0x0000002e002e7308 */ /* 0x000e220000000800 */
[----:B------:R-:W-:-:S01]  /*15e10*/  FFMA.FTZ R51, R2, R51, -R52 ;  /* 0x0000003302337223 */ /* 0x000fc20000010834 */
[C-C-:B------:R-:W-:Y:S01]  /*15e20*/  FFMA.FTZ R25, R2.reuse, R25, -R52.reuse ;  /* 0x0000001902197223 */ /* 0x140fe20000010834 */
[----:B------:R-:W-:-:S01]  /*15e30*/  FFMA.FTZ R55, R2, R55, -R52 ;  /* 0x0000003702377223 */ /* 0x000fc20000010834 */
[C-C-:B------:R-:W-:Y:S01]  /*15e40*/  FFMA.FTZ R29, R2.reuse, R29, -R52.reuse ;  /* 0x0000001d021d7223 */ /* 0x140fe20000010834 */
[----:B------:R-:W-:-:S01]  /*15e50*/  FFMA.FTZ R59, R2, R59, -R52 ;  /* 0x0000003b023b7223 */ /* 0x000fc20000010834 */
[C-C-:B------:R-:W-:Y:S01]  /*15e60*/  FFMA.FTZ R33, R2.reuse, R33, -R52.reuse ;  /* 0x0000002102217223 */ /* 0x140fe20000010834 */
[----:B------:R-:W-:-:S01]  /*15e70*/  FFMA.FTZ R63, R2, R63, -R52 ;  /* 0x0000003f023f7223 */ /* 0x000fc20000010834 */
[----:B------:R-:W2:Y:S01]  /*15e80*/  MUFU.EX2 R27, R27 ;  /* 0x0000001b001b7308 */ /* 0x000ea20000000800 */
[----:B------:R-:W-:-:S01]  /*15e90*/  FFMA.FTZ R37, R2, R37, -R52 ;  /* 0x0000002502257223 */ /* 0x000fc20000010834 */
[C-C-:B------:R-:W-:Y:S01]  /*15ea0*/  FFMA.FTZ R67, R2.reuse, R67, -R52.reuse ;  /* 0x0000004302437223 */ /* 0x140fe20000010834 */
[----:B------:R-:W-:-:S01]  /*15eb0*/  FFMA.FTZ R41, R2, R41, -R52 ;  /* 0x0000002902297223 */ /* 0x000fc20000010834 */
[C-C-:B------:R-:W-:Y:S01]  /*15ec0*/  FFMA.FTZ R71, R2.reuse, R71, -R52.reuse ;  /* 0x0000004702477223 */ /* 0x140fe20000010834 */
[----:B------:R-:W-:-:S01]  /*15ed0*/  FFMA.FTZ R45, R2, R45, -R52 ;  /* 0x0000002d022d7223 */ /* 0x000fc20000010834 */
[C-C-:B------:R-:W-:Y:S01]  /*15ee0*/  FFMA.FTZ R75, R2.reuse, R75, -R52.reuse ;  /* 0x0000004b024b7223 */ /* 0x140fe20000010834 */
[----:B------:R-:W-:-:S01]  /*15ef0*/  FFMA.FTZ R49, R2, R49, -R52 ;  /* 0x0000003102317223 */ /* 0x000fc20000010834 */
[----:B------:R3:W4:Y:S01]  /*15f00*/  MUFU.EX2 R54, R31 ;  /* 0x0000001f00367308 */ /* 0x0007220000000800 */
[----:B0-----:R-:W-:-:S01]  /*15f10*/  FADD.FTZ R68, R5, R46 ;  /* 0x0000002e05447221 */ /* 0x001fc20000010000 */
[C-C-:B------:R-:W-:Y:S01]  /*15f20*/  FFMA.FTZ R79, R2.reuse, R79, -R52.reuse ;  /* 0x0000004f024f7223 */ /* 0x140fe20000010834 */
[----:B------:R-:W-:-:S01]  /*15f30*/  FFMA.FTZ R85, R2, R85, -R52 ;  /* 0x0000005502557223 */ /* 0x000fc20000010834 */
[C-C-:B------:R-:W-:Y:S01]  /*15f40*/  FFMA.FTZ R89, R2.reuse, R89, -R52.reuse ;  /* 0x0000005902597223 */ /* 0x140fe20000010834 */
[----:B------:R-:W-:-:S01]  /*15f50*/  FFMA.FTZ R91, R2, R91, -R52 ;  /* 0x0000005b025b7223 */ /* 0x000fc20000010834 */
[----:B------:R-:W-:Y:S01]  /*15f60*/  F2FP.SATFINITE.E4M3.F32.PACK_AB_MERGE_C R220, R83, R30, R220 ;  /* 0x0000001e53dc723e */ /* 0x000fe200048070dc */
[----:B------:R-:W-:Y:S01]  /*15f70*/  IMAD.MOV.U32 R53, RZ, RZ, R151 ;  /* 0x000000ffff357224 */ /* 0x000fe200078e0097 */
[----:B------:R-:W0:Y:S01]  /*15f80*/  MUFU.EX2 R7, R7 ;  /* 0x0000000700077308 */ /* 0x000e220000000800 */
[----:B--2---:R-:W-:-:S01]  /*15f90*/  FADD.FTZ R13, R27, R68 ;  /* 0x000000441b0d7221 */ /* 0x004fc20000010000 */
[----:B------:R-:W-:-:S02]  /*15fa0*/  MOV R43, R151 ;  /* 0x00000097002b7202 */ /* 0x000fc40000000f00 */
[----:B---3--:R-:W-:-:S04]  /*15fb0*/  MOV R31, R151 ;  /* 0x00000097001f7202 */ /* 0x008fc80000000f00 */
[----:B------:R-:W2:Y:S01]  /*15fc0*/  MUFU.EX2 R48, R48 ;  /* 0x0000003000307308 */ /* 0x000ea20000000800 */
[----:B----4-:R-:W-:-:S01]  /*15fd0*/  FADD.FTZ R68, R54, R13 ;  /* 0x0000000d36447221 */ /* 0x010fc20000010000 */
[----:B------:R-:W-:Y:S01]  /*15fe0*/  F2FP.SATFINITE.E4M3.F32.PACK_AB_MERGE_C R229, R54, R27, RZ ;  /* 0x0000001b36e5723e */ /* 0x000fe200048070ff */
[----:B------:R-:W-:Y:S01]  /*15ff0*/  IMAD.MOV.U32 R54, RZ, RZ, R151 ;  /* 0x000000ffff367224 */ /* 0x000fe200078e0097 */
[----:B------:R-:W-:Y:S02]  /*16000*/  MOV R27, R151 ;  /* 0x00000097001b7202 */ /* 0x000fe40000000f00 */
[----:B------:R-:W-:Y:S01]  /*16010*/  F2FP.SATFINITE.E4M3.F32.PACK_AB_MERGE_C R229, R46, R5, R229 ;  /* 0x000000052ee5723e */ /* 0x000fe200048070e5 */
[----:B------:R-:W-:Y:S01]  /*16020*/  IMAD.MOV.U32 R46, RZ, RZ, R151 ;  /* 0x000000ffff2e7224 */ /* 0x000fe200078e0097 */
[----:B------:R3:W4:Y:S01]  /*16030*/  MUFU.EX2 R35, R11 ;  /* 0x0000000b00237308 */ /* 0x0007220000000800 */
[----:B0-----:R-:W-:-:S07]  /*16040*/  FADD.FTZ R13, R7, R68 ;  /* 0x00000044070d7221 */ /* 0x001fce0000010000 */
[----:B------:R0:W1:Y:S01]  /*16050*/  MUFU.EX2 R56, R39 ;  /* 0x0000002700387308 */ /* 0x0000620000000800 */
[----:B---3--:R-:W-:-:S01]  /*16060*/  FFMA.FTZ R11, R2, R21, -R52 ;  /* 0x00000015020b7223 */ /* 0x008fc20000010834 */
[----:B------:R-:W-:Y:S01]  /*16070*/  FADD.FTZ R21, R57, R70 ;  /* 0x0000004639157221 */ /* 0x000fe20000010000 */
[----:B--2---:R-:W-:-:S01]  /*16080*/  FADD.FTZ R68, R48, R13 ;  /* 0x0000000d30447221 */ /* 0x004fc20000010000 */
[----:B------:R-:W-:Y:S01]  /*16090*/  FFMA.FTZ R52, R2, R93, -R52 ;  /* 0x0000005d02347223 */ /* 0x000fe20000010834 */
[----:B------:R-:W-:Y:S02]  /*160a0*/  IMAD.MOV.U32 R93, RZ, RZ, R151 ;  /* 0x000000ffff5d7224 */ /* 0x000fe400078e0097 */
[----:B------:R-:W-:Y:S01]  /*160b0*/  FADD.FTZ R70, R12, R21 ;  /* 0x000000150c467221 */ /* 0x000fe20000010000 */
[----:B------:R-:W-:Y:S01]  /*160c0*/  IMAD.MOV.U32 R57, RZ, RZ, R151 ;  /* 0x000000ffff397224 */ /* 0x000fe200078e0097 */
[----:B------:R-:W2:Y:S01]  /*160d0*/  MUFU.EX2 R9, R9 ;  /* 0x0000000900097308 */ /* 0x000ea20000000800 */
[----:B----4-:R-:W-:-:S01]  /*160e0*/  FADD.FTZ R13, R35, R68 ;  /* 0x00000044230d7221 */ /* 0x010fc20000010000 */
[----:B------:R-:W-:Y:S01]  /*160f0*/  FADD.FTZ R21, R61, R70 ;  /* 0x000000463d157221 */ /* 0x000fe20000010000 */
[----:B------:R-:W-:Y:S01]  /*16100*/  IMAD.MOV.U32 R61, RZ, RZ, R151 ;  /* 0x000000ffff3d7224 */ /* 0x000fe200078e0097 */
[----:B0-----:R-:W-:-:S02]  /*16110*/  MOV R39, R151 ;  /* 0x0000009700277202 */ /* 0x001fc40000000f00 */
[----:B------:R-:W-:-:S02]  /*16120*/  FADD.FTZ R70, R14, R21 ;  /* 0x000000150e467221 */ /* 0x000fc40000010000 */
[----:B------:R-:W0:Y:S01]  /*16130*/  MUFU.EX2 R50, R50 ;  /* 0x0000003200327308 */ /* 0x000e220000000800 */
[----:B-1----:R-:W-:-:S01]  /*16140*/  FADD.FTZ R68, R56, R13 ;  /* 0x0000000d38447221 */ /* 0x002fc20000010000 */
[----:B------:R-:W-:Y:S01]  /*16150*/  FADD.FTZ R21, R65, R70 ;  /* 0x0000004641157221 */ /* 0x000fe20000010000 */
[----:B------:R-:W-:Y:S01]  /*16160*/  F2FP.SATFINITE.E4M3.F32.PACK_AB_MERGE_C R231, R56, R35, RZ ;  /* 0x0000002338e7723e */ /* 0x000fe200048070ff */
[----:B------:R-:W-:Y:S01]  /*16170*/  IMAD.MOV.U32 R65, RZ, RZ, R151 ;  /* 0x000000ffff417224 */ /* 0x000fe200078e0097 */
[----:B------:R-:W-:Y:S01]  /*16180*/  MOV R35, R151 ;  /* 0x0000009700237202 */ /* 0x000fe20000000f00 */
[----:B------:R-:W-:Y:S01]  /*16190*/  FADD.FTZ R70, R20, R21 ;  /* 0x0000001514467221 */ /* 0x000fe20000010000 */
        /* <DEDUP_REMOVED lines=8> */
[----:B------:R2:W3:Y:S01]  /*16220*/  MUFU.EX2 R58, R47 ;  /* 0x0000002f003a7308 */ /* 0x0004e20000000800 */
[----:B0-----:R-:W-:-:S01]  /*16230*/  FADD.FTZ R70, R50, R13 ;  /* 0x0000000d32467221 */ /* 0x001fc20000010000 */
[----:B------:R-:W-:Y:S01]  /*16240*/  FADD.FTZ R21, R73, R72 ;  /* 0x0000004849157221 */ /* 0x000fe20000010000 */
[----:B------:R-:W-:-:S03]  /*16250*/  IMAD.MOV.U32 R73, RZ, RZ, R151 ;  /* 0x000000ffff497224 */ /* 0x000fc600078e0097 */
[----:B------:R-:W-:Y:S01]  /*16260*/  FADD.FTZ R72, R26, R21 ;  /* 0x000000151a487221 */ /* 0x000fe20000010000 */
[----:B------:R-:W-:Y:S01]  /*16270*/  IMAD.MOV.U32 R26, RZ, RZ, R151 ;  /* 0x000000ffff1a7224 */ /* 0x000fe200078e0097 */
[----:B------:R-:W0:Y:S01]  /*16280*/  MUFU.EX2 R11, R11 ;  /* 0x0000000b000b7308 */ /* 0x000e220000000800 */
[----:B-1----:R-:W-:-:S01]  /*16290*/  FADD.FTZ R13, R15, R70 ;  /* 0x000000460f0d7221 */ /* 0x002fc20000010000 */
[----:B------:R-:W-:Y:S01]  /*162a0*/  FADD.FTZ R21, R77, R72 ;  /* 0x000000484d157221 */ /* 0x000fe20000010000 */
[--C-:B------:R-:W-:Y:S01]  /*162b0*/  IMAD.MOV.U32 R77, RZ, RZ, R151.reuse ;  /* 0x000000ffff4d7224 */ /* 0x100fe200078e0097 */
[----:B--2---:R-:W-:Y:S01]  /*162c0*/  MOV R47, R151 ;  /* 0x00000097002f7202 */ /* 0x004fe20000000f00 */
[----:B------:R-:W-:-:S03]  /*162d0*/  IMAD.MOV.U32 R72, RZ, RZ, R151 ;  /* 0x000000ffff487224 */ /* 0x000fc600078e0097 */
[----:B------:R1:W2:Y:S01]  /*162e0*/  MUFU.EX2 R60, R51 ;  /* 0x00000033003c7308 */ /* 0x0002a20000000800 */
[----:B---3--:R-:W-:-:S01]  /*162f0*/  FADD.FTZ R70, R58, R13 ;  /* 0x0000000d3a467221 */ /* 0x008fc20000010000 */
[----:B------:R-:W-:Y:S01]  /*16300*/  F2FP.SATFINITE.E4M3.F32.PACK_AB_MERGE_C R225, R58, R15, RZ ;  /* 0x0000000f3ae1723e */ /* 0x000fe200048070ff */
[----:B------:R-:W-:-:S03]  /*16310*/  IMAD.MOV.U32 R58, RZ, RZ, R151 ;  /* 0x000000ffff3a7224 */ /* 0x000fc600078e0097 */
[----:B------:R-:W-:Y:S01]  /*16320*/  F2FP.SATFINITE.E4M3.F32.PACK_AB_MERGE_C R225, R50, R9, R225 ;  /* 0x0000000932e1723e */ /* 0x000fe200048070e1 */
[----:B------:R-:W-:Y:S01]  /*16330*/  IMAD.MOV.U32 R50, RZ, RZ, R151 ;  /* 0x000000ffff327224 */ /* 0x000fe200078e0097 */
[----:B------:R-:W3:Y:S01]  /*16340*/  MUFU.EX2 R25, R25 ;  /* 0x0000001900197308 */ /* 0x000ee20000000800 */
[----:B0-----:R-:W-:-:S01]  /*16350*/  FADD.FTZ R13, R11, R70 ;  /* 0x000000460b0d7221 */ /* 0x001fc20000010000 */
[----:B------:R-:W-:Y:S01]  /*16360*/  FADD.FTZ R70, R28, R21 ;  /* 0x000000151c467221 */ /* 0x000fe20000010000 */
[----:B-1----:R-:W-:-:S03]  /*16370*/  MOV R51, R151 ;  /* 0x0000009700337202 */ /* 0x002fc60000000f00 */
[----:B------:R-:W-:Y:S01]  /*16380*/  FADD.FTZ R81, R81, R70 ;  /* 0x0000004651517221 */ /* 0x000fe20000010000 */
[----:B------:R-:W-:Y:S01]  /*16390*/  IMAD.MOV.U32 R70, RZ, RZ, R151 ;  /* 0x000000ffff467224 */ /* 0x000fe200078e0097 */
[----:B------:R0:W1:Y:S01]  /*163a0*/  MUFU.EX2 R62, R55 ;  /* 0x00000037003e7308 */ /* 0x0000620000000800 */
[----:B--2---:R-:W-:-:S01]  /*163b0*/  FADD.FTZ R14, R60, R13 ;  /* 0x0000000d3c0e7221 */ /* 0x004fc20000010000 */
[----:B------:R-:W-:Y:S01]  /*163c0*/  FADD.FTZ R24, R30, R81 ;  /* 0x000000511e187221 */ /* 0x000fe20000010000 */
[--C-:B------:R-:W-:Y:S02]  /*163d0*/  IMAD.MOV.U32 R81, RZ, RZ, R151.reuse ;  /* 0x000000ffff517224 */ /* 0x100fe400078e0097 */
[----:B------:R-:W-:Y:S02]  /*163e0*/  IMAD.MOV.U32 R30, RZ, RZ, R151 ;  /* 0x000000ffff1e7224 */ /* 0x000fe400078e0097 */
[----:B------:R-:W-:-:S01]  /*163f0*/  FADD.FTZ R15, R83, R24 ;  /* 0x00000018530f7221 */ /* 0x000fc20000010000 */
[----:B------:R-:W-:Y:S01]  /*16400*/  MOV R83, R151 ;  /* 0x0000009700537202 */ /* 0x000fe20000000f00 */
[----:B------:R-:W2:Y:S01]  /*16410*/  MUFU.EX2 R29, R29 ;  /* 0x0000001d001d7308 */ /* 0x000ea20000000800 */
[----:B---3--:R-:W-:-:S01]  /*16420*/  FADD.FTZ R13, R25, R14 ;  /* 0x0000000e190d7221 */ /* 0x008fc20000010000 */
[----:B------:R-:W-:Y:S01]  /*16430*/  FADD.FTZ R28, R34, R15 ;  /* 0x0000000f221c7221 */ /* 0x000fe20000010000 */
[----:B0-----:R-:W-:Y:S01]  /*16440*/  MOV R55, R151 ;  /* 0x0000009700377202 */ /* 0x001fe20000000f00 */
[----:B------:R-:W-:-:S02]  /*16450*/  IMAD.MOV.U32 R34, RZ, RZ, R151 ;  /* 0x000000ffff227224 */ /* 0x000fc400078e0097 */
[----:B------:R-:W-:-:S01]  /*16460*/  FADD.FTZ R95, R95, R28 ;  /* 0x0000001c5f5f7221 */ /* 0x000fc20000010000 */
[----:B------:R-:W-:Y:S01]  /*16470*/  IMAD.MOV.U32 R28, RZ, RZ, R151 ;  /* 0x000000ffff1c7224 */ /* 0x000fe200078e0097 */
[----:B------:R0:W3:Y:S01]  /*16480*/  MUFU.EX2 R64, R59 ;  /* 0x0000003b00407308 */ /* 0x0000e20000000800 */
        /* <DEDUP_REMOVED lines=10> */
[--C-:B------:R-:W-:Y:S01]  /*16530*/  IMAD.MOV.U32 R60, RZ, RZ, R151.reuse ;  /* 0x000000ffff3c7224 */ /* 0x100fe200078e0097 */
[----:B0-----:R-:W-:Y:S01]  /*16540*/  MOV R59, R151 ;  /* 0x00000097003b7202 */ /* 0x001fe20000000f00 */
[----:B------:R-:W-:-:S03]  /*16550*/  IMAD.MOV.U32 R25, RZ, RZ, R151 ;  /* 0x000000ffff197224 */ /* 0x000fc600078e0097 */
[----:B------:R0:W2:Y:S01]  /*16560*/  MUFU.EX2 R66, R63 ;  /* 0x0000003f00427308 */ /* 0x0000a20000000800 */
[----:B---3--:R-:W-:-:S07]  /*16570*/  FADD.FTZ R24, R64, R13 ;  /* 0x0000000d40187221 */ /* 0x008fce0000010000 */
[----:B------:R-:W3:Y:S01]  /*16580*/  MUFU.EX2 R37, R37 ;  /* 0x0000002500257308 */ /* 0x000ee20000000800 */
[----:B-1----:R-:W-:-:S01]  /*16590*/  FADD.FTZ R13, R33, R24 ;  /* 0x00000018210d7221 */ /* 0x002fc20000010000 */
[----:B0-----:R-:W-:Y:S01]  /*165a0*/  MOV R63, R151 ;  /* 0x00000097003f7202 */ /* 0x001fe20000000f00 */
[----:B------:R-:W-:-:S05]  /*165b0*/  IMAD.MOV.U32 R24, RZ, RZ, R151 ;  /* 0x000000ffff187224 */ /* 0x000fca00078e0097 */
[----:B------:R0:W1:Y:S01]  /*165c0*/  MUFU.EX2 R4, R67 ;  /* 0x0000004300047308 */ /* 0x0000620000000800 */
[C---:B--2---:R-:W-:Y:S01]  /*165d0*/  F2FP.SATFINITE.E4M3.F32.PACK_AB_MERGE_C R33, R66.reuse, R33, RZ ;  /* 0x000000214221723e */ /* 0x044fe200048070ff */
[----:B------:R-:W-:-:S03]  /*165e0*/  FADD.FTZ R66, R66, R13 ;  /* 0x0000000d42427221 */ /* 0x000fc60000010000 */
[----:B------:R-:W-:Y:S01]  /*165f0*/  F2FP.SATFINITE.E4M3.F32.PACK_AB_MERGE_C R221, R64, R29, R33 ;  /* 0x0000001d40dd723e */ /* 0x000fe20004807021 */
[----:B------:R-:W-:Y:S02]  /*16600*/  IMAD.MOV.U32 R64, RZ, RZ, R151 ;  /* 0x000000ffff407224 */ /* 0x000fe400078e0097 */
[----:B------:R-:W2:Y:S01]  /*16610*/  MUFU.EX2 R41, R41 ;  /* 0x0000002900297308 */ /* 0x000ea20000000800 */
[----:B---3--:R-:W-:-:S01]  /*16620*/  FADD.FTZ R13, R37, R66 ;  /* 0x00000042250d7221 */ /* 0x008fc20000010000 */
[----:B0-----:R-:W-:Y:S01]  /*16630*/  MOV R67, R151 ;  /* 0x0000009700437202 */ /* 0x001fe20000000f00 */
[--C-:B------:R-:W-:Y:S02]  /*16640*/  IMAD.MOV.U32 R66, RZ, RZ, R151.reuse ;  /* 0x000000ffff427224 */ /* 0x100fe400078e0097 */
[--C-:B------:R-:W-:Y:S02]  /*16650*/  IMAD.MOV.U32 R33, RZ, RZ, R151.reuse ;  /* 0x000000ffff217224 */ /* 0x100fe400078e0097 */
[----:B------:R-:W-:Y:S01]  /*16660*/  IMAD.MOV.U32 R29, RZ, RZ, R151 ;  /* 0x000000ffff1d7224 */ /* 0x000fe200078e0097 */
[----:B------:R-:W0:Y:S01]  /*16670*/  MUFU.EX2 R97, R97 ;  /* 0x0000006100617308 */ /* 0x000e220000000800 */
[----:B-1----:R-:W-:-:S07]  /*16680*/  FADD.FTZ R12, R4, R13 ;  /* 0x0000000d040c7221 */ /* 0x002fce0000010000 */
[----:B------:R1:W3:Y:S01]  /*16690*/  MUFU.EX2 R68, R71 ;  /* 0x0000004700447308 */ /* 0x0002e20000000800 */
[----:B--2---:R-:W-:-:S07]  /*166a0*/  FADD.FTZ R13, R41, R12 ;  /* 0x0000000c290d7221 */ /* 0x004fce0000010000 */
[----:B------:R-:W2:Y:S01]  /*166b0*/  MUFU.EX2 R38, R38 ;  /* 0x0000002600267308 */ /* 0x000ea20000000800 */
[C---:B0-----:R-:W-:Y:S01]  /*166c0*/  F2FP.SATFINITE.E4M3.F32.PACK_AB_MERGE_C R222, R97.reuse, R36, RZ ;  /* 0x0000002461de723e */ /* 0x041fe200048070ff */
[----:B------:R-:W-:Y:S01]  /*166d0*/  FADD.FTZ R97, R97, R20 ;  /* 0x0000001461617221 */ /* 0x000fe20000010000 */
[-C--:B-1----:R-:W-:Y:S01]  /*166e0*/  MOV R71, R151.reuse ;  /* 0x0000009700477202 */ /* 0x082fe20000000f00 */
[--C-:B------:R-:W-:Y:S01]  /*166f0*/  IMAD.MOV.U32 R36, RZ, RZ, R151.reuse ;  /* 0x000000ffff247224 */ /* 0x100fe200078e0097 */
[----:B------:R-:W-:Y:S01]  /*16700*/  F2FP.SATFINITE.E4M3.F32.PACK_AB_MERGE_C R222, R87, R32, R222 ;  /* 0x0000002057de723e */ /* 0x000fe200048070de */
[----:B------:R-:W-:Y:S01]  /*16710*/  IMAD.MOV.U32 R32, RZ, RZ, R151 ;  /* 0x000000ffff207224 */ /* 0x000fe200078e0097 */
[----:B------:R-:W-:Y:S01]  /*16720*/  MOV R87, R151 ;  /* 0x0000009700577202 */ /* 0x000fe20000000f00 */
[----:B------:R-:W0:Y:S01]  /*16730*/  MUFU.EX2 R45, R45 ;  /* 0x0000002d002d7308 */ /* 0x000e220000000800 */
[C---:B---3--:R-:W-:Y:S01]  /*16740*/  F2FP.SATFINITE.E4M3.F32.PACK_AB_MERGE_C R41, R68.reuse, R41, RZ ;  /* 0x000000294429723e */ /* 0x048fe200048070ff */
[----:B------:R-:W-:-:S03]  /*16750*/  FADD.FTZ R68, R68, R13 ;  /* 0x0000000d44447221 */ /* 0x000fc60000010000 */
[----:B------:R-:W-:Y:S01]  /*16760*/  F2FP.SATFINITE.E4M3.F32.PACK_AB_MERGE_C R223, R4, R37, R41 ;  /* 0x0000002504df723e */ /* 0x000fe20004807029 */
[----:B------:R-:W-:Y:S02]  /*16770*/  IMAD.MOV.U32 R41, RZ, RZ, R151 ;  /* 0x000000ffff297224 */ /* 0x000fe400078e0097 */
[----:B------:R-:W1:Y:S01]  /*16780*/  MUFU.EX2 R101, R101 ;  /* 0x0000006500657308 */ /* 0x000e620000000800 */
[----:B--2---:R-:W-:-:S01]  /*16790*/  FADD.FTZ R12, R38, R97 ;  /* 0x00000061260c7221 */ /* 0x004fc20000010000 */
[--C-:B------:R-:W-:Y:S02]  /*167a0*/  IMAD.MOV.U32 R97, RZ, RZ, R151.reuse ;  /* 0x000000ffff617224 */ /* 0x100fe400078e0097 */
[----:B------:R-:W-:-:S04]  /*167b0*/  IMAD.MOV.U32 R37, RZ, RZ, R151 ;  /* 0x000000ffff257224 */ /* 0x000fc800078e0097 */
[----:B------:R2:W3:Y:S01]  /*167c0*/  MUFU.EX2 R10, R75 ;  /* 0x0000004b000a7308 */ /* 0x0004e20000000800 */
[----:B0-----:R-:W-:-:S01]  /*167d0*/  FADD.FTZ R13, R45, R68 ;  /* 0x000000442d0d7221 */ /* 0x001fc20000010000 */
[----:B------:R-:W-:-:S06]  /*167e0*/  IMAD.MOV.U32 R68, RZ, RZ, R151 ;  /* 0x000000ffff447224 */ /* 0x000fcc00078e0097 */
[----:B------:R-:W-:Y:S01]  /*167f0*/  MUFU.EX2 R99, R99 ;  /* 0x0000006300637308 */ /* 0x000fe20000000800 */
[----:B-1----:R-:W-:-:S01]  /*16800*/  FADD.FTZ R12, R101, R12 ;  /* 0x0000000c650c7221 */ /* 0x002fc20000010000 */
[----:B--2---:R-:W-:-:S06]  /*16810*/  MOV R75, R151 ;  /* 0x00000097004b7202 */ /* 0x004fcc0000000f00 */
[----:B------:R-:W0:Y:S01]  /*16820*/  MUFU.EX2 R40, R40 ;  /* 0x0000002800287308 */ /* 0x000e220000000800 */
[----:B---3--:R-:W-:-:S07]  /*16830*/  FADD.FTZ R20, R10, R13 ;  /* 0x0000000d0a147221 */ /* 0x008fce0000010000 */
[----:B------:R-:W1:Y:S08]  /*16840*/  MUFU.EX2 R49, R49 ;  /* 0x0000003100317308 */ /* 0x000e700000000800 */
[----:B------:R2:W3:Y:S01]  /*16850*/  MUFU.EX2 R14, R79 ;  /* 0x0000004f000e7308 */ /* 0x0004e20000000800 */
[----:B0-----:R-:W-:Y:S01]  /*16860*/  F2FP.SATFINITE.E4M3.F32.PACK_AB_MERGE_C R216, R40, R99, RZ ;  /* 0x0000006328d8723e */ /* 0x001fe200048070ff */
[----:B------:R-:W-:-:S03]  /*16870*/  FADD.FTZ R99, R99, R12 ;  /* 0x0000000c63637221 */ /* 0x000fc60000010000 */
[----:B------:R-:W-:Y:S01]  /*16880*/  F2FP.SATFINITE.E4M3.F32.PACK_AB_MERGE_C R216, R101, R38, R216 ;  /* 0x0000002665d8723e */ /* 0x000fe200048070d8 */
[----:B------:R-:W-:-:S01]  /*16890*/  FADD.FTZ R99, R40, R99 ;  /* 0x0000006328637221 */ /* 0x000fc20000010000 */
[----:B------:R-:W-:Y:S01]  /*168a0*/  IMAD.MOV.U32 R101, RZ, RZ, R151 ;  /* 0x000000ffff657224 */ /* 0x000fe200078e0097 */
[----:B------:R-:W-:Y:S01]  /*168b0*/  MUFU.EX2 R44, R44 ;  /* 0x0000002c002c7308 */ /* 0x000fe20000000800 */
[----:B-1----:R-:W-:-:S01]  /*168c0*/  FADD.FTZ R5, R49, R20 ;  /* 0x0000001431057221 */ /* 0x002fc20000010000 */
[----:B--2---:R-:W-:Y:S01]  /*168d0*/  MOV R79, R151 ;  /* 0x00000097004f7202 */ /* 0x004fe20000000f00 */
[--C-:B------:R-:W-:Y:S02]  /*168e0*/  IMAD.MOV.U32 R40, RZ, RZ, R151.reuse ;  /* 0x000000ffff287224 */ /* 0x100fe400078e0097 */
[----:B------:R-:W-:-:S03]  /*168f0*/  IMAD.MOV.U32 R38, RZ, RZ, R151 ;  /* 0x000000ffff267224 */ /* 0x000fc600078e0097 */
[----:B------:R-:W0:Y:S01]  /*16900*/  MUFU.EX2 R105, R105 ;  /* 0x0000006900697308 */ /* 0x000e220000000800 */
[C---:B---3--:R-:W-:Y:S01]  /*16910*/  F2FP.SATFINITE.E4M3.F32.PACK_AB_MERGE_C R49, R14.reuse, R49, RZ ;  /* 0x000000310e31723e */ /* 0x048fe200048070ff */
[----:B------:R-:W-:-:S03]  /*16920*/  FADD.FTZ R14, R14, R5 ;  /* 0x000000050e0e7221 */ /* 0x000fc60000010000 */
[----:B------:R-:W-:Y:S01]  /*16930*/  F2FP.SATFINITE.E4M3.F32.PACK_AB_MERGE_C R217, R10, R45, R49 ;  /* 0x0000002d0ad9723e */ /* 0x000fe20004807031 */
[--C-:B------:R-:W-:Y:S02]  /*16940*/  IMAD.MOV.U32 R49, RZ, RZ, R151.reuse ;  /* 0x000000ffff317224 */ /* 0x100fe400078e0097 */
[----:B------:R-:W1:Y:S01]  /*16950*/  MUFU.EX2 R42, R42 ;  /* 0x0000002a002a7308 */ /* 0x000e620000000800 */
[----:B------:R-:W-:-:S07]  /*16960*/  IMAD.MOV.U32 R45, RZ, RZ, R151 ;  /* 0x000000ffff2d7224 */ /* 0x000fce00078e0097 */
[----:B------:R-:W2:Y:S01]  /*16970*/  MUFU.EX2 R85, R85 ;  /* 0x0000005500557308 */ /* 0x000ea20000000800 */
[----:B0-----:R-:W-:-:S07]  /*16980*/  F2FP.SATFINITE.E4M3.F32.PACK_AB_MERGE_C R7, R105, R44, RZ ;  /* 0x0000002c6907723e */ /* 0x001fce00048070ff */
[----:B------:R-:W0:Y:S01]  /*16990*/  MUFU.EX2 R103, R103 ;  /* 0x0000006700677308 */ /* 0x000e220000000800 */
[----:B-1----:R-:W-:-:S01]  /*169a0*/  FADD.FTZ R12, R42, R99 ;  /* 0x000000632a0c7221 */ /* 0x002fc20000010000 */
[----:B------:R-:W-:-:S06]  /*169b0*/  MOV R99, R151 ;  /* 0x0000009700637202 */ /* 0x000fcc0000000f00 */
[----:B------:R1:W3:Y:S01]  /*169c0*/  MUFU.EX2 R8, R89 ;  /* 0x0000005900087308 */ /* 0x0002e20000000800 */
[----:B--2---:R-:W-:-:S07]  /*169d0*/  FADD.FTZ R5, R85, R14 ;  /* 0x0000000e55057221 */ /* 0x004fce0000010000 */
[----:B------:R-:W-:Y:S01]  /*169e0*/  MUFU.EX2 R91, R91 ;  /* 0x0000005b005b7308 */ /* 0x000fe20000000800 */
[C---:B0-----:R-:W-:Y:S01]  /*169f0*/  F2FP.SATFINITE.E4M3.F32.PACK_AB_MERGE_C R218, R103.reuse, R42, R7 ;  /* 0x0000002a67da723e */ /* 0x041fe20004807007 */
[----:B------:R-:W-:Y:S01]  /*16a00*/  FADD.FTZ R103, R103, R12 ;  /* 0x0000000c67677221 */ /* 0x000fe20000010000 */
[--C-:B-1----:R-:W-:Y:S02]  /*16a10*/  IMAD.MOV.U32 R89, RZ, RZ, R151.reuse ;  /* 0x000000ffff597224 */ /* 0x102fe400078e0097 */
[----:B------:R-:W-:Y:S02]  /*16a20*/  IMAD.MOV.U32 R42, RZ, RZ, R151 ;  /* 0x000000ffff2a7224 */ /* 0x000fe400078e0097 */
[----:B------:R-:W-:-:S01]  /*16a30*/  FADD.FTZ R44, R44, R103 ;  /* 0x000000672c2c7221 */ /* 0x000fc20000010000 */
[----:B------:R-:W-:Y:S01]  /*16a40*/  MOV R103, R151 ;  /* 0x0000009700677202 */ /* 0x000fe20000000f00 */
[----:B------:R-:W0:Y:S01]  /*16a50*/  MUFU.EX2 R52, R52 ;  /* 0x0000003400347308 */ /* 0x000e220000000800 */
[----:B---3--:R-:W-:-:S01]  /*16a60*/  FADD.FTZ R12, R8, R5 ;  /* 0x00000005080c7221 */ /* 0x008fc20000010000 */
[----:B------:R-:W-:Y:S01]  /*16a70*/  FADD.FTZ R5, R105, R44 ;  /* 0x0000002c69057221 */ /* 0x000fe20000010000 */
[----:B------:R-:W-:-:S02]  /*16a80*/  IMAD.MOV.U32 R105, RZ, RZ, R151 ;  /* 0x000000ffff697224 */ /* 0x000fc400078e0097 */
[----:B------:R-:W-:Y:S01]  /*16a90*/  IMAD.MOV.U32 R44, RZ, RZ, R151 ;  /* 0x000000ffff2c7224 */ /* 0x000fe200078e0097 */
[----:B0-----:R-:W-:Y:S01]  /*16aa0*/  F2FP.SATFINITE.E4M3.F32.PACK_AB_MERGE_C R4, R52, R91, RZ ;  /* 0x0000005b3404723e */ /* 0x001fe200048070ff */
[----:B------:R-:W-:-:S03]  /*16ab0*/  FADD.FTZ R91, R91, R12 ;  /* 0x0000000c5b5b7221 */ /* 0x000fc60000010000 */
[----:B------:R-:W-:Y:S01]  /*16ac0*/  F2FP.SATFINITE.E4M3.F32.PACK_AB_MERGE_C R219, R8, R85, R4 ;  /* 0x0000005508db723e */ /* 0x000fe20004807004 */
[----:B------:R-:W-:-:S01]  /*16ad0*/  FADD.FTZ R10, R52, R91 ;  /* 0x0000005b340a7221 */ /* 0x000fc20000010000 */
[----:B------:R-:W-:Y:S01]  /*16ae0*/  MOV R91, R151 ;  /* 0x00000097005b7202 */ /* 0x000fe20000000f00 */
[--C-:B------:R-:W-:Y:S02]  /*16af0*/  IMAD.MOV.U32 R85, RZ, RZ, R151.reuse ;  /* 0x000000ffff557224 */ /* 0x100fe400078e0097 */
[----:B------:R-:W-:Y:S01]  /*16b00*/  IMAD.MOV.U32 R52, RZ, RZ, R151 ;  /* 0x000000ffff347224 */ /* 0x000fe200078e0097 */
[----:B------:R-:W-:Y:S06]  /*16b10*/  @!P2 BRA `(.L_x_483) ;  /* 0x000000280034a947 */ /* 0x000fec0003800000 */
[----:B------:R-:W-:Y:S01]  /*16b20*/  IADD3 R11, R153, -0x2, RZ ;  /* 0xfffffffe990b7810 */ /* 0x000fe20007ffe0ff */
[----:B------:R-:W-:Y:S01]  /*16b30*/  IMAD.MOV.U32 R14, RZ, RZ, R6 ;  /* 0x000000ffff0e7224 */ /* 0x000fe200078e0006 */
[----:B------:R-:W-:Y:S01]  /*16b40*/  MOV R12, R152 ;  /* 0x00000098000c7202 */ /* 0x000fe20000000f00 */
[----:B------:R-:W-:Y:S01]  /*16b50*/  IMAD.MOV.U32 R4, RZ, RZ, R3 ;  /* 0x000000ffff047224 */ /* 0x000fe200078e0003 */
[----:B------:R-:W-:Y:S01]  /*16b60*/  CS2R R150, SRZ ;  /* 0x0000000000967805 */ /* 0x000fe2000001ff00 */
[----:B------:R-:W-:Y:S01]  /*16b70*/  IMAD.MOV.U32 R7, RZ, RZ, R235 ;  /* 0x000000ffff077224 */ /* 0x000fe200078e00eb */
        /* <DEDUP_REMOVED lines=62> */
[----:B------:R-:W-:-:S07]  /*16f60*/  CS2R R24, SRZ ;  /* 0x0000000000187805 */ /* 0x000fce000001ff00 */
.L_x_494:
[----:B------:R-:W-:Y:S01]  /*16f70*/  ISETP.NE.AND P1, PT, R12, 0x1, PT ;  /* 0x000000010c00780c */ /* 0x000fe20003f25270 */
[----:B------:R-:W-:Y:S05]  /*16f80*/  YIELD ;  /* 0x0000000000007946 */ /* 0x000fea0003800000 */
[----:B------:R-:W-:Y:S02]  /*16f90*/  SEL R6, RZ, 0x1, P1 ;  /* 0x00000001ff067807 */ /* 0x000fe40000800000 */
[----:B------:R-:W-:Y:S02]  /*16fa0*/  ISETP.NE.AND P1, PT, R236, RZ, PT ;  /* 0x000000ffec00720c */ /* 0x000fe40003f25270 */
[----:B------:R-:W-:-:S11]  /*16fb0*/  LOP3.LUT R235, R7, R6, RZ, 0x3c, !PT ;  /* 0x0000000607eb7212 */ /* 0x000fd600078e3cff */
[----:B------:R-:W-:Y:S05]  /*16fc0*/  @P1 BRA `(.L_x_484) ;  /* 0x00000000003c1947 */ /* 0x000fea0003800000 */
[----:B------:R-:W-:Y:S05]  /*16fd0*/  @!P0 BRA `(.L_x_485) ;  /* 0x0000000000048947 */ /* 0x000fea0003800000 */
[----:B------:R-:W-:Y:S01]  /*16fe0*/  BPT.TRAP 0x1 ;  /* 0x000000040000795c */ /* 0x000fe20000300000 */
.L_x_485:
[----:B------:R-:W-:Y:S01]  /*16ff0*/  VIADD R3, R12, 0x1 ;  /* 0x000000010c037836 */ /* 0x000fe20000000000 */
[----:B------:R-:W-:-:S04]  /*17000*/  SHF.L.U32 R6, R235, 0x1f, RZ ;  /* 0x0000001feb067819 */ /* 0x000fc800000006ff */
[----:B------:R-:W-:-:S04]  /*17010*/  ISETP.NE.AND P2, PT, R3, 0x2, PT ;  /* 0x000000020300780c */ /* 0x000fc80003f45270 */
[----:B------:R-:W-:-:S05]  /*17020*/  SEL R3, R3, RZ, P2 ;  /* 0x000000ff03037207 */ /* 0x000fca0001000000 */
[----:B------:R-:W-:-:S04]  /*17030*/  IMAD R3, R3, 0x8, R22 ;  /* 0x0000000803037824 */ /* 0x000fc800078e0216 */
[----:B------:R0:W1:Y:S01]  /*17040*/  SYNCS.PHASECHK.TRANS64.TRYWAIT P2, [R3+URZ+0x38830], R6 ;  /* 0x03883006030075a7 */ /* 0x000062000804017f */
[----:B------:R-:W-:Y:S05]  /*17050*/  @!P0 BRA `(.L_x_486) ;  /* 0x0000000000048947 */ /* 0x000fea0003800000 */
[----:B------:R-:W-:Y:S01]  /*17060*/  BPT.TRAP 0x1 ;  /* 0x000000040000795c */ /* 0x000fe20000300000 */
.L_x_486:
[----:B------:R-:W-:Y:S04]  /*17070*/  BSSY B0, `(.L_x_484) ;  /* 0x0000004000007945 */ /* 0x000fe80003800000 */
[----:B-1----:R-:W-:Y:S05]  /*17080*/  @P2 BRA `(.L_x_487) ;  /* 0x0000000000082947 */ /* 0x002fea0003800000 */
[----:B------:R-:W1:Y:S02]  /*17090*/  SYNCS.PHASECHK.TRANS64.TRYWAIT P2, [R3+URZ+0x38830], R6 ;  /* 0x03883006030075a7 */ /* 0x000e64000804017f */
[----:B-1----:R-:W-:Y:S05]  /*170a0*/  @!P2 BRA `(.L_x_488) ;  /* 0x000000ec0058a947 */ /* 0x002fea0003800000 */
.L_x_487:
[----:B------:R-:W-:Y:S05]  /*170b0*/  BSYNC B0 ;  /* 0x0000000000007941 */ /* 0x000fea0003800000 */
.L_x_484:
[----:B01----:R-:W0:Y:S01]  /*170c0*/  S2R R3, SR_TID.X ;  /* 0x0000000000037919 */ /* 0x003e220000002100 */
[----:B------:R-:W-:Y:S01]  /*170d0*/  VIADD R13, R12, 0x1 ;  /* 0x000000010c0d7836 */ /* 0x000fe20000000000 */
[----:B------:R-:W-:Y:S05]  /*170e0*/  WARPSYNC.ALL ;  /* 0x0000000000007948 */ /* 0x000fea0003800000 */
[C---:B------:R-:W-:Y:S01]  /*170f0*/  ISETP.NE.AND P2, PT, R13.reuse, 0x2, PT ;  /* 0x000000020d00780c */ /* 0x040fe20003f45270 */
[----:B------:R-:W-:Y:S01]  /*17100*/  IMAD.MOV.U32 R153, RZ, RZ, 0x40000040 ;  /* 0x40000040ff997424 */ /* 0x000fe200078e00ff */
[----:B------:R-:W-:Y:S01]  /*17110*/  MOV R9, 0x40000040 ;  /* 0x4000004000097802 */ /* 0x000fe20000000f00 */
[----:B------:R-:W-:Y:S01]  /*17120*/  IMAD.MOV.U32 R155, RZ, RZ, 0x40000040 ;  /* 0x40000040ff9b7424 */ /* 0x000fe200078e00ff */
[----:B------:R-:W-:Y:S01]  /*17130*/  SEL R13, R13, RZ, P2 ;  /* 0x000000ff0d0d7207 */ /* 0x000fe20001000000 */
[----:B------:R-:W-:Y:S01]  /*17140*/  IMAD.MOV.U32 R21, RZ, RZ, 0x40000040 ;  /* 0x40000040ff157424 */ /* 0x000fe200078e00ff */
[----:B------:R-:W-:-:S02]  /*17150*/  R2UR UR15, R9 ;  /* 0x00000000090f72ca */ /* 0x000fc400000e0000 */
[----:B------:R-:W-:Y:S01]  /*17160*/  R2UR UR11, R153 ;  /* 0x00000000990b72ca */ /* 0x000fe200000e0000 */
[----:B------:R-:W-:Y:S01]  /*17170*/  IMAD R8, R13, 0x800, R0 ;  /* 0x000008000d087824 */ /* 0x000fe200078e0200 */
[----:B------:R-:W-:Y:S02]  /*17180*/  R2UR UR7, R155 ;  /* 0x000000009b0772ca */ /* 0x000fe400000e0000 */
[----:B------:R-:W-:Y:S01]  /*17190*/  R2UR UR23, R153 ;  /* 0x00000000991772ca */ /* 0x000fe200000e0000 */
[C---:B------:R-:W-:Y:S01]  /*171a0*/  VIADD R152, R8.reuse, 0x2 ;  /* 0x0000000208987836 */ /* 0x040fe20000000000 */
[C---:B------:R-:W-:Y:S01]  /*171b0*/  R2UR UR14, R8.reuse ;  /* 0x00000000080e72ca */ /* 0x040fe200000e0000 */
[C---:B------:R-:W-:Y:S01]  /*171c0*/  VIADD R154, R8.reuse, 0x4 ;  /* 0x00000004089a7836 */ /* 0x040fe20000000000 */
[----:B------:R-:W-:Y:S01]  /*171d0*/  R2UR UR31, R155 ;  /* 0x000000009b1f72ca */ /* 0x000fe200000e0000 */
[----:B------:R-:W-:Y:S01]  /*171e0*/  VIADD R20, R8, 0x6 ;  /* 0x0000000608147836 */ /* 0x000fe20000000000 */
[----:B------:R-:W-:-:S02]  /*171f0*/  R2UR UR10, R152 ;  /* 0x00000000980a72ca */ /* 0x000fc400000e0000 */
[----:B------:R-:W-:Y:S01]  /*17200*/  R2UR UR6, R154 ;  /* 0x000000009a0672ca */ /* 0x000fe200000e0000 */
[C---:B------:R-:W-:Y:S01]  /*17210*/  VIADD R154, R8.reuse, 0x404 ;  /* 0x00000404089a7836 */ /* 0x040fe20000000000 */
[----:B------:R-:W-:Y:S02]  /*17220*/  IADD3 R152, R8, 0x400, RZ ;  /* 0x0000040008987810 */ /* 0x000fe40007ffe0ff */
[----:B------:R-:W-:Y:S01]  /*17230*/  R2UR UR18, R20 ;  /* 0x00000000141272ca */ /* 0x000fe200000e0000 */
[----:B------:R-:W-:Y:S01]  /*17240*/  VIADD R20, R8, 0x402 ;  /* 0x0000040208147836 */ /* 0x000fe20000000000 */
[----:B0-----:R-:W-:Y:S02]  /*17250*/  SHF.R.U32.HI R3, RZ, 0x7, R3 ;  /* 0x00000007ff037819 */ /* 0x001fe40000011603 */
[----:B------:R-:W-:Y:S02]  /*17260*/  R2UR UR22, R152 ;  /* 0x00000000981672ca */ /* 0x000fe400000e0000 */
[----:B------:R-:W-:-:S02]  /*17270*/  IADD3 R3, R3, 0x8, RZ ;  /* 0x0000000803037810 */ /* 0x000fc40007ffe0ff */
[----:B------:R-:W-:Y:S02]  /*17280*/  R2UR UR30, R154 ;  /* 0x000000009a1e72ca */ /* 0x000fe400000e0000 */
[C---:B------:R-:W-:Y:S01]  /*17290*/  R2UR UR19, R21.reuse ;  /* 0x00000000151372ca */ /* 0x040fe200000e0000 */
[----:B------:R0:W-:Y:S01]  /*172a0*/  BAR.SYNC.DEFER_BLOCKING R3, 0x100 ;  /* 0x000400030000751d */ /* 0x0001e20000010000 */
[----:B------:R-:W-:Y:S02]  /*172b0*/  R2UR UR26, R20 ;  /* 0x00000000141a72ca */ /* 0x000fe400000e0000 */
[----:B------:R-:W-:Y:S02]  /*172c0*/  R2UR UR27, R21 ;  /* 0x00000000151b72ca */ /* 0x000fe400000e0000 */
[----:B------:R-:W-:Y:S02]  /*172d0*/  IADD3 R8, R8, 0x406, RZ ;  /* 0x0000040608087810 */ /* 0x000fe40007ffe0ff */
[----:B------:R-:W-:-:S02]  /*172e0*/  R2UR UR35, R9 ;  /* 0x00000000092372ca */ /* 0x000fc400000e0000 */
[----:B------:R-:W-:Y:S01]  /*172f0*/  R2UR UR34, R8 ;  /* 0x00000000082272ca */ /* 0x000fe200000e0000 */
        /* <DEDUP_REMOVED lines=27> */
.L_x_490:
[----:B------:R-:W-:Y:S01]  /*174b0*/  SHF.L.U32 R3, R7, 0x1f, RZ ;  /* 0x0000001f07037819 */ /* 0x000fe200000006ff */
[----:B------:R-:W-:-:S04]  /*174c0*/  IMAD R6, R12, 0x8, R22 ;  /* 0x000000080c067824 */ /* 0x000fc800078e0216 */
[----:B------:R0:W1:Y:S01]  /*174d0*/  SYNCS.PHASECHK.TRANS64.TRYWAIT P1, [R6+URZ+0x38850], R3 ;  /* 0x03885003060075a7 */ /* 0x000062000802017f */
[----:B------:R-:W-:Y:S05]  /*174e0*/  @!P0 BRA `(.L_x_491) ;  /* 0x0000000000048947 */ /* 0x000fea0003800000 */
[----:B------:R-:W-:Y:S01]  /*174f0*/  BPT.TRAP 0x1 ;  /* 0x000000040000795c */ /* 0x000fe20000300000 */
.L_x_491:
[----:B-1----:R-:W-:Y:S05]  /*17500*/  @P1 BRA `(.L_x_489) ;  /* 0x0000000000081947 */ /* 0x002fea0003800000 */
[----:B------:R-:W1:Y:S02]  /*17510*/  SYNCS.PHASECHK.TRANS64.TRYWAIT P1, [R6+URZ+0x38850], R3 ;  /* 0x03885003060075a7 */ /* 0x000e64000802017f */
[----:B-1----:R-:W-:Y:S05]  /*17520*/  @!P1 BRA `(.L_x_492) ;  /* 0x000000e8004c9947 */ /* 0x002fea0003800000 */
.L_x_489:
[----:B01----:R-:W-:Y:S01]  /*17530*/  VIADD R3, R22, 0x400 ;  /* 0x0000040016037836 */ /* 0x003fe20000000000 */
[----:B------:R-:W-:Y:S01]  /*17540*/  MOV R7, 0x40000040 ;  /* 0x4000004000077802 */ /* 0x000fe20000000f00 */
[----:B------:R-:W-:Y:S05]  /*17550*/  WARPSYNC.ALL ;  /* 0x0000000000007948 */ /* 0x000fea0003800000 */
[----:B------:R-:W-:Y:S01]  /*17560*/  SHF.R.U32.HI R3, RZ, 0x4, R3 ;  /* 0x00000004ff037819 */ /* 0x000fe20000011603 */
[----:B------:R-:W-:Y:S01]  /*17570*/  WARPGROUP.ARRIVE ;  /* 0x00000000000079c5 */ /* 0x000fe20000000000 */
[----:B------:R-:W-:Y:S01]  /*17580*/  R2UR UR7, R7 ;  /* 0x00000000070772ca */ /* 0x000fe200000e0000 */
[----:B------:R-:W-:Y:S01]  /*17590*/  IMAD.MOV.U32 R9, RZ, RZ, 0x40000040 ;  /* 0x40000040ff097424 */ /* 0x000fe200078e00ff */
[----:B------:R-:W-:-:S04]  /*175a0*/  LOP3.LUT R3, R3, 0x3fff, RZ, 0xc0, !PT ;  /* 0x00003fff03037812 */ /* 0x000fc800078ec0ff */
[----:B------:R-:W-:-:S05]  /*175b0*/  LOP3.LUT R3, R3, 0x10000, RZ, 0xfc, !PT ;  /* 0x0001000003037812 */ /* 0x000fca00078efcff */
[----:B------:R-:W-:Y:S01]  /*175c0*/  IMAD R6, R12, 0x800, R3 ;  /* 0x000008000c067824 */ /* 0x000fe200078e0203 */
[----:B------:R-:W-:-:S03]  /*175d0*/  FMNMX.FTZ R3, R152, R4, !PT ;  /* 0x0000000498037209 */ /* 0x000fc60007810000 */
[C---:B------:R-:W-:Y:S01]  /*175e0*/  VIADD R8, R6.reuse, 0x2 ;  /* 0x0000000206087836 */ /* 0x040fe20000000000 */
[----:B------:R-:W-:Y:S02]  /*175f0*/  R2UR UR6, R6 ;  /* 0x00000000060672ca */ /* 0x000fe400000e0000 */
[----:B------:R-:W-:-:S04]  /*17600*/  FMNMX.FTZ R3, R153, R3, !PT ;  /* 0x0000000399037209 */ /* 0x000fc80007810000 */
[----:B------:R-:W-:-:S04]  /*17610*/  FMNMX.FTZ R3, R156, R3, !PT ;  /* 0x000000039c037209 */ /* 0x000fc80007810000 */
[----:B------:R-:W-:-:S03]  /*17620*/  FMNMX.FTZ R3, R157, R3, !PT ;  /* 0x000000039d037209 */ /* 0x000fc60007810000 */
[----:B------:R-:W-:Y:S01]  /*17630*/  QGMMA.64x256x32.F32.E4M3.E4M3 R24, R228, gdesc[UR4], R24, gsb0 ;  /* 0x03e00004e4187df3 */ /* 0x000fe20008000818 */
[----:B------:R-:W-:Y:S01]  /*17640*/  R2UR UR6, R8 ;  /* 0x00000000080672ca */ /* 0x000fe200000e0000 */
[C---:B------:R-:W-:Y:S01]  /*17650*/  VIADD R8, R6.reuse, 0x4 ;  /* 0x0000000406087836 */ /* 0x040fe20000000000 */
[----:B------:R-:W-:Y:S01]  /*17660*/  R2UR UR7, R9 ;  /* 0x00000000090772ca */ /* 0x000fe200000e0000 */
[----:B------:R-:W-:Y:S01]  /*17670*/  VIADD R6, R6, 0x6 ;  /* 0x0000000606067836 */ /* 0x000fe20000000000 */
[----:B------:R-:W-:Y:S02]  /*17680*/  MOV R9, 0x40000040 ;  /* 0x4000004000097802 */ /* 0x000fe40000000f00 */
[----:B------:R-:W-:-:S04]  /*17690*/  FMNMX.FTZ R3, R160, R3, !PT ;  /* 0x00000003a0037209 */ /* 0x000fc80007810000 */
        /* <DEDUP_REMOVED lines=26> */
[----:B------:R-:W-:-:S05]  /*17840*/  FMNMX.FTZ R3, R213, R3, !PT ;  /* 0x00000003d5037209 */ /* 0x000fca0007810000 */
[----:B------:R-:W0:Y:S02]  /*17850*/  SHFL.BFLY PT, R7, R3, 0x2, 0x1f ;  /* 0x0c401f0003077f89 */ /* 0x000e2400000e0000 */
[----:B0-----:R-:W-:Y:S01]  /*17860*/  FMNMX.FTZ R3, R3, R7, !PT ;  /* 0x0000000703037209 */ /* 0x001fe20007810000 */
[----:B------:R-:W-:Y:S01]  /*17870*/  IMAD.MOV.U32 R7, RZ, RZ, 0x40000040 ;  /* 0x40000040ff077424 */ /* 0x000fe200078e00ff */
[----:B------:R-:W-:Y:S02]  /*17880*/  WARPGROUP.DEPBAR.LE gsb0, 0x0 ;  /* 0x00008000000079c5 */ /* 0x000fe40000010000 */
[----:B------:R-:W-:-:S06]  /*17890*/  WARPGROUP.ARRIVE ;  /* 0x00000000000079c5 */ /* 0x000fcc0000000000 */
[----:B------:R-:W0:Y:S01]  /*178a0*/  S2R R231, SR_TID.X ;  /* 0x0000000000e77919 */ /* 0x000e220000002100 */
[----:B------:R-:W-:Y:S01]  /*178b0*/  QGMMA.64x256x32.F32.E4M3.E4M3 R24, R224, gdesc[UR4], R24, gsb0 ;  /* 0x03e00004e0187df3 */ /* 0x000fe20008000818 */
[----:B------:R-:W-:Y:S02]  /*178c0*/  R2UR UR6, R8 ;  /* 0x00000000080672ca */ /* 0x000fe400000e0000 */
[----:B------:R-:W-:Y:S02]  /*178d0*/  R2UR UR7, R9 ;  /* 0x00000000090772ca */ /* 0x000fe400000e0000 */
[----:B------:R-:W-:-:S04]  /*178e0*/  FMNMX.FTZ R8, R154, R14, !PT ;  /* 0x0000000e9a087209 */ /* 0x000fc80007810000 */
[----:B------:R-:W-:-:S04]  /*178f0*/  FMNMX.FTZ R8, R155, R8, !PT ;  /* 0x000000089b087209 */ /* 0x000fc80007810000 */
[----:B------:R-:W-:-:S04]  /*17900*/  FMNMX.FTZ R8, R158, R8, !PT ;  /* 0x000000089e087209 */ /* 0x000fc80007810000 */
[----:B------:R-:W-:-:S04]  /*17910*/  FMNMX.FTZ R8, R159, R8, !PT ;  /* 0x000000089f087209 */ /* 0x000fc80007810000 */
[----:B------:R-:W-:-:S04]  /*17920*/  FMNMX.FTZ R8, R162, R8, !PT ;  /* 0x00000008a2087209 */ /* 0x000fc80007810000 */
[----:B------:R-:W-:Y:S02]  /*17930*/  FMNMX.FTZ R8, R163, R8, !PT ;  /* 0x00000008a3087209 */ /* 0x000fe40007810000 */
[----:B0-----:R-:W-:Y:S02]  /*17940*/  LOP3.LUT R231, R231, 0x7f, RZ, 0xc0, !PT ;  /* 0x0000007fe7e77812 */ /* 0x001fe400078ec0ff */
[----:B------:R-:W-:Y:S02]  /*17950*/  FMNMX.FTZ R8, R166, R8, !PT ;  /* 0x00000008a6087209 */ /* 0x000fe40007810000 */
[----:B------:R-:W-:Y:S02]  /*17960*/  ISETP.NE.AND P1, PT, R231, RZ, PT ;  /* 0x000000ffe700720c */ /* 0x000fe40003f25270 */
[----:B------:R-:W-:Y:S01]  /*17970*/  FMNMX.FTZ R8, R167, R8, !PT ;  /* 0x00000008a7087209 */ /* 0x000fe20007810000 */
[----:B------:R-:W0:Y:S03]  /*17980*/  S2R R231, SR_TID.X ;  /* 0x0000000000e77919 */ /* 0x000e260000002100 */
[----:B------:R-:W-:-:S04]  /*17990*/  FMNMX.FTZ R8, R170, R8, !PT ;  /* 0x00000008aa087209 */ /* 0x000fc80007810000 */
[----:B------:R-:W-:-:S04]  /*179a0*/  FMNMX.FTZ R8, R171, R8, !PT ;  /* 0x00000008ab087209 */ /* 0x000fc80007810000 */
[----:B------:R-:W-:-:S04]  /*179b0*/  FMNMX.FTZ R8, R174, R8, !PT ;  /* 0x00000008ae087209 */ /* 0x000fc80007810000 */
[----:B------:R-:W-:-:S04]  /*179c0*/  FMNMX.FTZ R8, R175, R8, !PT ;  /* 0x00000008af087209 */ /* 0x000fc80007810000 */
[----:B------:R-:W-:-:S04]  /*179d0*/  FMNMX.FTZ R8, R178, R8, !PT ;  /* 0x00000008b2087209 */ /* 0x000fc80007810000 */
[----:B------:R-:W-:-:S04]  /*179e0*/  FMNMX.FTZ R8, R179, R8, !PT ;  /* 0x00000008b3087209 */ /* 0x000fc80007810000 */
[----:B------:R-:W-:-:S04]  /*179f0*/  FMNMX.FTZ R8, R182, R8, !PT ;  /* 0x00000008b6087209 */ /* 0x000fc80007810000 */
[----:B------:R-:W-:Y:S02]  /*17a00*/  FMNMX.FTZ R8, R183, R8, !PT ;  /* 0x00000008b7087209 */ /* 0x000fe40007810000 */
[----:B0-----:R-:W-:Y:S02]  /*17a10*/  SHF.R.U32.HI R231, RZ, 0x7, R231 ;  /* 0x00000007ffe77819 */ /* 0x001fe400000116e7 */
        /* <DEDUP_REMOVED lines=18> */
[----:B------:R-:W-:Y:S02]  /*17b40*/  WARPGROUP.DEPBAR.LE gsb0, 0x0 ;  /* 0x00008000000079c5 */ /* 0x000fe40000010000 */
[----:B------:R-:W-:-:S06]  /*17b50*/  WARPGROUP.ARRIVE ;  /* 0x00000000000079c5 */ /* 0x000fcc0000000000 */
[----:B------:R-:W-:Y:S01]  /*17b60*/  QGMMA.64x256x32.F32.E4M3.E4M3 R24, R220, gdesc[UR4], R24, gsb0 ;  /* 0x03e00004dc187df3 */ /* 0x000fe20008000818 */
[----:B------:R-:W-:Y:S02]  /*17b70*/  R2UR UR7, R7 ;  /* 0x00000000070772ca */ /* 0x000fe400000e0000 */
[----:B------:R-:W0:Y:S01]  /*17b80*/  SHFL.BFLY PT, R7, R3, 0x1, 0x1f ;  /* 0x0c201f0003077f89 */ /* 0x000e2200000e0000 */
[----:B------:R-:W-:-:S03]  /*17b90*/  R2UR UR6, R6 ;  /* 0x00000000060672ca */ /* 0x000fc600000e0000 */
[----:B------:R-:W1:Y:S01]  /*17ba0*/  SHFL.BFLY PT, R6, R9, 0x1, 0x1f ;  /* 0x0c201f0009067f89 */ /* 0x000e6200000e0000 */
[----:B0-----:R-:W-:Y:S02]  /*17bb0*/  FMNMX.FTZ R3, R3, R7, !PT ;  /* 0x0000000703037209 */ /* 0x001fe40007810000 */
[----:B-1----:R-:W-:-:S03]  /*17bc0*/  FMNMX.FTZ R6, R9, R6, !PT ;  /* 0x0000000609067209 */ /* 0x002fc60007810000 */
[----:B------:R-:W-:Y:S01]  /*17bd0*/  FFMA.FTZ R15, R2, R3, -8 ;  /* 0xc1000000020f7423 */ /* 0x000fe20000010003 */
[----:B------:R-:W-:-:S01]  /*17be0*/  FADD.FTZ R7, -R3, R4 ;  /* 0x0000000403077221 */ /* 0x000fc20000010100 */
[----:B------:R-:W-:Y:S02]  /*17bf0*/  FADD.FTZ R4, -R6, R14 ;  /* 0x0000000e06047221 */ /* 0x000fe40000010100 */
[----:B------:R-:W-:-:S01]  /*17c00*/  FFMA.FTZ R14, R2, R156, -R15 ;  /* 0x0000009c020e7223 */ /* 0x000fc2000001080f */
[C-C-:B------:R-:W-:Y:S01]  /*17c10*/  FFMA.FTZ R156, R2.reuse, R165, -R15.reuse ;  /* 0x000000a5029c7223 */ /* 0x140fe2000001080f */
[----:B------:R-:W-:-:S01]  /*17c20*/  FFMA.FTZ R165, R2, R176, -R15 ;  /* 0x000000b002a57223 */ /* 0x000fc2000001080f */
[C-C-:B------:R-:W-:Y:S01]  /*17c30*/  FFMA.FTZ R176, R2.reuse, R185, -R15.reuse ;  /* 0x000000b902b07223 */ /* 0x140fe2000001080f */
[----:B------:R-:W-:-:S01]  /*17c40*/  FFMA.FTZ R185, R2, R196, -R15 ;  /* 0x000000c402b97223 */ /* 0x000fc2000001080f */
[C---:B------:R-:W-:Y:S01]  /*17c50*/  FFMA.FTZ R196, R2.reuse, R205, -R15 ;  /* 0x000000cd02c47223 */ /* 0x040fe2000001080f */
[----:B------:R-:W-:-:S01]  /*17c60*/  FFMA.FTZ R205, R2, R6, -8 ;  /* 0xc100000002cd7423 */ /* 0x000fc20000010006 */
[C---:B------:R-:W-:Y:S01]  /*17c70*/  FMUL.FTZ R7, R2.reuse, R7 ;  /* 0x0000000702077220 */ /* 0x040fe20000410000 */
[C---:B------:R-:W-:Y:S01]  /*17c80*/  FMUL.FTZ R4, R2.reuse, R4 ;  /* 0x0000000402047220 */ /* 0x040fe20000410000 */
[C---:B------:R-:W-:Y:S01]  /*17c90*/  FFMA.FTZ R8, R2.reuse, R152, -R15 ;  /* 0x0000009802087223 */ /* 0x040fe2000001080f */
[----:B------:R-:W-:-:S01]  /*17ca0*/  FFMA.FTZ R154, R2, R154, -R205 ;  /* 0x0000009a029a7223 */ /* 0x000fc200000108cd */
[C---:B------:R-:W-:Y:S01]  /*17cb0*/  FFMA.FTZ R9, R2.reuse, R153, -R15 ;  /* 0x0000009902097223 */ /* 0x040fe2000001080f */
[----:B------:R-:W-:-:S01]  /*17cc0*/  FFMA.FTZ R155, R2, R155, -R205 ;  /* 0x0000009b029b7223 */ /* 0x000fc200000108cd */
[----:B------:R-:W-:Y:S01]  /*17cd0*/  MUFU.EX2 R7, R7 ;  /* 0x0000000700077308 */ /* 0x000fe20000000800 */
[----:B------:R-:W-:-:S01]  /*17ce0*/  FFMA.FTZ R158, R2, R158, -R205 ;  /* 0x0000009e029e7223 */ /* 0x000fc200000108cd */
[C---:B------:R-:W-:Y:S01]  /*17cf0*/  FFMA.FTZ R20, R2.reuse, R157, -R15 ;  /* 0x0000009d02147223 */ /* 0x040fe2000001080f */
[----:B------:R-:W-:-:S01]  /*17d00*/  FFMA.FTZ R159, R2, R159, -R205 ;  /* 0x0000009f029f7223 */ /* 0x000fc200000108cd */
[C---:B------:R-:W-:Y:S01]  /*17d10*/  FFMA.FTZ R21, R2.reuse, R160, -R15 ;  /* 0x000000a002157223 */ /* 0x040fe2000001080f */
[----:B------:R-:W-:-:S01]  /*17d20*/  FFMA.FTZ R162, R2, R162, -R205 ;  /* 0x000000a202a27223 */ /* 0x000fc200000108cd */
[C---:B------:R-:W-:Y:S01]  /*17d30*/  FFMA.FTZ R152, R2.reuse, R161, -R15 ;  /* 0x000000a102987223 */ /* 0x040fe2000001080f */
[----:B------:R-:W-:-:S01]  /*17d40*/  FFMA.FTZ R163, R2, R163, -R205 ;  /* 0x000000a302a37223 */ /* 0x000fc200000108cd */
[----:B------:R-:W-:Y:S01]  /*17d50*/  MUFU.EX2 R4, R4 ;  /* 0x0000000400047308 */ /* 0x000fe20000000800 */
[----:B------:R-:W-:-:S01]  /*17d60*/  FFMA.FTZ R153, R2, R164, -R15 ;  /* 0x000000a402997223 */ /* 0x000fc2000001080f */
[C-C-:B------:R-:W-:Y:S01]  /*17d70*/  FFMA.FTZ R166, R2.reuse, R166, -R205.reuse ;  /* 0x000000a602a67223 */ /* 0x140fe200000108cd */
[----:B------:R-:W-:-:S01]  /*17d80*/  FFMA.FTZ R167, R2, R167, -R205 ;  /* 0x000000a702a77223 */ /* 0x000fc200000108cd */
[C---:B------:R-:W-:Y:S01]  /*17d90*/  FFMA.FTZ R157, R2.reuse, R168, -R15 ;  /* 0x000000a8029d7223 */ /* 0x040fe2000001080f */
[----:B------:R-:W-:-:S01]  /*17da0*/  FFMA.FTZ R170, R2, R170, -R205 ;  /* 0x000000aa02aa7223 */ /* 0x000fc200000108cd */
[C---:B------:R-:W-:Y:S01]  /*17db0*/  FFMA.FTZ R160, R2.reuse, R169, -R15 ;  /* 0x000000a902a07223 */ /* 0x040fe2000001080f */
[----:B------:R-:W-:-:S01]  /*17dc0*/  FFMA.FTZ R171, R2, R171, -R205 ;  /* 0x000000ab02ab7223 */ /* 0x000fc200000108cd */
[----:B------:R-:W0:Y:S01]  /*17dd0*/  MUFU.EX2 R8, R8 ;  /* 0x0000000800087308 */ /* 0x000e220000000800 */
[----:B------:R-:W-:-:S01]  /*17de0*/  FFMA.FTZ R161, R2, R172, -R15 ;  /* 0x000000ac02a17223 */ /* 0x000fc2000001080f */
[C---:B------:R-:W-:Y:S01]  /*17df0*/  FFMA.FTZ R174, R2.reuse, R174, -R205 ;  /* 0x000000ae02ae7223 */ /* 0x040fe200000108cd */
[----:B------:R-:W-:-:S01]  /*17e00*/  FFMA.FTZ R164, R2, R173, -R15 ;  /* 0x000000ad02a47223 */ /* 0x000fc2000001080f */
[C-C-:B------:R-:W-:Y:S01]  /*17e10*/  FFMA.FTZ R175, R2.reuse, R175, -R205.reuse ;  /* 0x000000af02af7223 */ /* 0x140fe200000108cd */
[----:B------:R-:W-:-:S01]  /*17e20*/  FFMA.FTZ R178, R2, R178, -R205 ;  /* 0x000000b202b27223 */ /* 0x000fc200000108cd */
[C---:B------:R-:W-:Y:S01]  /*17e30*/  FFMA.FTZ R168, R2.reuse, R177, -R15 ;  /* 0x000000b102a87223 */ /* 0x040fe2000001080f */
[----:B------:R-:W-:-:S01]  /*17e40*/  FFMA.FTZ R179, R2, R179, -R205 ;  /* 0x000000b302b37223 */ /* 0x000fc200000108cd */
[----:B------:R-:W1:Y:S01]  /*17e50*/  MUFU.EX2 R154, R154 ;  /* 0x0000009a009a7308 */ /* 0x000e620000000800 */
[----:B------:R-:W-:-:S01]  /*17e60*/  FFMA.FTZ R169, R2, R180, -R15 ;  /* 0x000000b402a97223 */ /* 0x000fc2000001080f */
[C---:B------:R-:W-:Y:S01]  /*17e70*/  FFMA.FTZ R182, R2.reuse, R182, -R205 ;  /* 0x000000b602b67223 */ /* 0x040fe200000108cd */
[----:B------:R-:W-:-:S01]  /*17e80*/  FFMA.FTZ R172, R2, R181, -R15 ;  /* 0x000000b502ac7223 */ /* 0x000fc2000001080f */
[C---:B------:R-:W-:Y:S01]  /*17e90*/  FFMA.FTZ R183, R2.reuse, R183, -R205 ;  /* 0x000000b702b77223 */ /* 0x040fe200000108cd */
[----:B------:R-:W-:-:S01]  /*17ea0*/  FFMA.FTZ R173, R2, R184, -R15 ;  /* 0x000000b802ad7223 */ /* 0x000fc2000001080f */
[C-C-:B------:R-:W-:Y:S01]  /*17eb0*/  FFMA.FTZ R186, R2.reuse, R186, -R205.reuse ;  /* 0x000000ba02ba7223 */ /* 0x140fe200000108cd */
[----:B------:R-:W-:-:S01]  /*17ec0*/  FFMA.FTZ R187, R2, R187, -R205 ;  /* 0x000000bb02bb7223 */ /* 0x000fc200000108cd */
[----:B------:R-:W2:Y:S01]  /*17ed0*/  MUFU.EX2 R9, R9 ;  /* 0x0000000900097308 */ /* 0x000ea20000000800 */
[----:B0-----:R-:W-:-:S01]  /*17ee0*/  FFMA.FTZ R5, R7, R5, R8 ;  /* 0x0000000507057223 */ /* 0x001fc20000010008 */
[C---:B------:R-:W-:Y:S01]  /*17ef0*/  FFMA.FTZ R177, R2.reuse, R188, -R15 ;  /* 0x000000bc02b17223 */ /* 0x040fe2000001080f */
[----:B------:R-:W-:-:S01]  /*17f00*/  FFMA.FTZ R190, R2, R190, -R205 ;  /* 0x000000be02be7223 */ /* 0x000fc200000108cd */
[C---:B------:R-:W-:Y:S01]  /*17f10*/  FFMA.FTZ R180, R2.reuse, R189, -R15 ;  /* 0x000000bd02b47223 */ /* 0x040fe2000001080f */
[----:B------:R-:W-:-:S01]  /*17f20*/  FFMA.FTZ R191, R2, R191, -R205 ;  /* 0x000000bf02bf7223 */ /* 0x000fc200000108cd */
[C---:B------:R-:W-:Y:S01]  /*17f30*/  FFMA.FTZ R181, R2.reuse, R192, -R15 ;  /* 0x000000c002b57223 */ /* 0x040fe2000001080f */
[----:B------:R-:W-:-:S01]  /*17f40*/  FFMA.FTZ R194, R2, R194, -R205 ;  /* 0x000000c202c27223 */ /* 0x000fc200000108cd */
[----:B------:R-:W0:Y:S01]  /*17f50*/  MUFU.EX2 R155, R155 ;  /* 0x0000009b009b7308 */ /* 0x000e220000000800 */
[----:B-1----:R-:W-:-:S01]  /*17f60*/  FFMA.FTZ R10, R4, R10, R154 ;  /* 0x0000000a040a7223 */ /* 0x002fc2000001009a */
[C---:B------:R-:W-:Y:S01]  /*17f70*/  FFMA.FTZ R184, R2.reuse, R193, -R15 ;  /* 0x000000c102b87223 */ /* 0x040fe2000001080f */
[----:B------:R-:W-:-:S01]  /*17f80*/  FFMA.FTZ R195, R2, R195, -R205 ;  /* 0x000000c302c37223 */ /* 0x000fc200000108cd */
[C---:B------:R-:W-:Y:S01]  /*17f90*/  FFMA.FTZ R198, R2.reuse, R198, -R205 ;  /* 0x000000c602c67223 */ /* 0x040fe200000108cd */
[----:B------:R-:W-:-:S01]  /*17fa0*/  FFMA.FTZ R188, R2, R197, -R15 ;  /* 0x000000c502bc7223 */ /* 0x000fc2000001080f */
[C---:B------:R-:W-:Y:S01]  /*17fb0*/  FFMA.FTZ R199, R2.reuse, R199, -R205 ;  /* 0x000000c702c77223 */ /* 0x040fe200000108cd */
[----:B------:R-:W-:-:S01]  /*17fc0*/  FFMA.FTZ R189, R2, R200, -R15 ;  /* 0x000000c802bd7223 */ /* 0x000fc2000001080f */
[----:B------:R-:W1:Y:S01]  /*17fd0*/  MUFU.EX2 R14, R14 ;  /* 0x0000000e000e7308 */ /* 0x000e620000000800 */
[----:B--2---:R-:W-:-:S01]  /*17fe0*/  FADD.FTZ R5, R9, R5 ;  /* 0x0000000509057221 */ /* 0x004fc20000010000 */
[C---:B------:R-:W-:Y:S01]  /*17ff0*/  FFMA.FTZ R202, R2.reuse, R202, -R205 ;  /* 0x000000ca02ca7223 */ /* 0x040fe200000108cd */
[----:B------:R-:W-:-:S01]  /*18000*/  FFMA.FTZ R192, R2, R201, -R15 ;  /* 0x000000c902c07223 */ /* 0x000fc2000001080f */
[C---:B------:R-:W-:Y:S01]  /*18010*/  FFMA.FTZ R203, R2.reuse, R203, -R205 ;  /* 0x000000cb02cb7223 */ /* 0x040fe200000108cd */
[----:B------:R-:W-:-:S01]  /*18020*/  FFMA.FTZ R193, R2, R204, -R15 ;  /* 0x000000cc02c17223 */ /* 0x000fc2000001080f */
[C-C-:B------:R-:W-:Y:S01]  /*18030*/  FFMA.FTZ R206, R2.reuse, R206, -R205.reuse ;  /* 0x000000ce02ce7223 */ /* 0x140fe200000108cd */
[----:B------:R-:W-:-:S01]  /*18040*/  FFMA.FTZ R207, R2, R207, -R205 ;  /* 0x000000cf02cf7223 */ /* 0x000fc200000108cd */
[----:B------:R-:W2:Y:S01]  /*18050*/  MUFU.EX2 R158, R158 ;  /* 0x0000009e009e7308 */ /* 0x000ea20000000800 */
[----:B0-----:R-:W-:-:S01]  /*18060*/  FADD.FTZ R10, R155, R10 ;  /* 0x0000000a9b0a7221 */ /* 0x001fc20000010000 */
[C---:B------:R-:W-:Y:S01]  /*18070*/  FFMA.FTZ R197, R2.reuse, R208, -R15 ;  /* 0x000000d002c57223 */ /* 0x040fe2000001080f */
[----:B------:R-:W-:-:S01]  /*18080*/  FFMA.FTZ R210, R2, R210, -R205 ;  /* 0x000000d202d27223 */ /* 0x000fc200000108cd */
[C---:B------:R-:W-:Y:S01]  /*18090*/  FFMA.FTZ R200, R2.reuse, R209, -R15 ;  /* 0x000000d102c87223 */ /* 0x040fe2000001080f */
[----:B------:R-:W-:-:S01]  /*180a0*/  FFMA.FTZ R211, R2, R211, -R205 ;  /* 0x000000d302d37223 */ /* 0x000fc200000108cd */
[C---:B------:R-:W-:Y:S01]  /*180b0*/  FFMA.FTZ R201, R2.reuse, R212, -R15 ;  /* 0x000000d402c97223 */ /* 0x040fe2000001080f */
[----:B------:R-:W-:-:S01]  /*180c0*/  FFMA.FTZ R214, R2, R214, -R205 ;  /* 0x000000d602d67223 */ /* 0x000fc200000108cd */
[----:B------:R-:W0:Y:S01]  /*180d0*/  MUFU.EX2 R20, R20 ;  /* 0x0000001400147308 */ /* 0x000e220000000800 */
[----:B-1----:R-:W-:-:S01]  /*180e0*/  FADD.FTZ R5, R14, R5 ;  /* 0x000000050e057221 */ /* 0x002fc20000010000 */
[C---:B------:R-:W-:Y:S01]  /*180f0*/  FFMA.FTZ R15, R2.reuse, R213, -R15 ;  /* 0x000000d5020f7223 */ /* 0x040fe2000001080f */
[----:B------:R-:W-:-:S01]  /*18100*/  FFMA.FTZ R205, R2, R215, -R205 ;  /* 0x000000d702cd7223 */ /* 0x000fc200000108cd */
[----:B------:R-:W-:Y:S01]  /*18110*/  @!P1 IMAD R204, R13, 0x8, R22 ;  /* 0x000000080dcc9824 */ /* 0x000fe200078e0216 */
[----:B------:R-:W-:-:S03]  /*18120*/  IADD3 R208, -R231, 0xb, RZ ;  /* 0x0000000be7d07810 */ /* 0x000fc60007ffe1ff */
[----:B------:R-:W1:Y:S01]  /*18130*/  MUFU.EX2 R159, R159 ;  /* 0x0000009f009f7308 */ /* 0x000e620000000800 */
[----:B--2---:R-:W-:-:S01]  /*18140*/  FADD.FTZ R10, R158, R10 ;  /* 0x0000000a9e0a7221 */ /* 0x004fc20000010000 */
[----:B------:R-:W-:-:S04]  /*18150*/  @!P1 IADD3 R204, R204, 0x38840, RZ ;  /* 0x00038840cccc9810 */ /* 0x000fc80007ffe0ff */
[----:B------:R-:W-:Y:S02]  /*18160*/  @!P1 PRMT R204, RZ, 0x654, R204 ;  /* 0x00000654ffcc9816 */ /* 0x000fe400000000cc */
        /* <DEDUP_REMOVED lines=36> */
[----:B------:R-:W-:Y:S02]  /*183b0*/  WARPGROUP.DEPBAR.LE gsb0, 0x0 ;  /* 0x00008000000079c5 */ /* 0x000fe40000010000 */
[----:B------:R-:W-:-:S04]  /*183c0*/  WARPGROUP.ARRIVE ;  /* 0x00000000000079c5 */ /* 0x000fc80000000000 */
[----:B------:R-:W2:Y:S01]  /*183d0*/  MUFU.EX2 R168, R168 ;  /* 0x000000a800a87308 */ /* 0x000ea20000000800 */
[----:B0-----:R-:W-:-:S01]  /*183e0*/  FADD.FTZ R5, R165, R5 ;  /* 0x00000005a5057221 */ /* 0x001fc20000010000 */
[----:B------:R-:W-:Y:S06]  /*183f0*/  QGMMA.64x256x32.F32.E4M3.E4M3 R24, R216, gdesc[UR4], R24, gsb0 ;  /* 0x03e00004d8187df3 */ /* 0x000fec0008000818 */
        /* <DEDUP_REMOVED lines=68> */
[----:B------:R-:W-:Y:S02]  /*18840*/  WARPGROUP.DEPBAR.LE gsb0, 0x0 ;  /* 0x00008000000079c5 */ /* 0x000fe40000010000 */
[----:B------:R1:W-:Y:S06]  /*18850*/  BAR.ARV R208, 0x100 ;  /* 0x000400d00000751d */ /* 0x0003ec0000002000 */
[----:B------:R-:W3:Y:S01]  /*18860*/  MUFU.EX2 R214, R214 ;  /* 0x000000d600d67308 */ /* 0x000ee20000000800 */
[----:B--2---:R-:W-:-:S01]  /*18870*/  FADD.FTZ R10, R211, R10 ;  /* 0x0000000ad30a7221 */ /* 0x004fc20000010000 */
[----:B------:R1:W-:Y:S01]  /*18880*/  @!P1 SYNCS.ARRIVE.TRANS64.RED.A1T0 RZ, [R204+URZ], RZ ;  /* 0x000000ffccff99a7 */ /* 0x0003e2000810043f */
[----:B0-----:R-:W-:-:S05]  /*18890*/  FADD.FTZ R5, R201, R5 ;  /* 0x00000005c9057221 */ /* 0x001fca0000010000 */
[----:B------:R-:W0:Y:S08]  /*188a0*/  MUFU.EX2 R15, R15 ;  /* 0x0000000f000f7308 */ /* 0x000e300000000800 */
[----:B------:R-:W2:Y:S01]  /*188b0*/  MUFU.EX2 R205, R205 ;  /* 0x000000cd00cd7308 */ /* 0x000ea20000000800 */
[----:B---3--:R-:W-:-:S01]  /*188c0*/  FADD.FTZ R10, R214, R10 ;  /* 0x0000000ad60a7221 */ /* 0x008fc20000010000 */
[----:B0-----:R-:W-:-:S03]  /*188d0*/  FADD.FTZ R5, R15, R5 ;  /* 0x000000050f057221 */ /* 0x001fc60000010000 */
[----:B--2---:R-:W-:Y:S01]  /*188e0*/  FADD.FTZ R10, R205, R10 ;  /* 0x0000000acd0a7221 */ /* 0x004fe20000010000 */
[----:B-1----:R-:W-:Y:S06]  /*188f0*/  @!P0 BRA `(.L_x_493) ;  /* 0x0000000000048947 */ /* 0x002fec0003800000 */
[----:B------:R-:W-:Y:S01]  /*18900*/  BPT.TRAP 0x1 ;  /* 0x000000040000795c */ /* 0x000fe20000300000 */
.L_x_493:
[----:B------:R-:W-:Y:S01]  /*18910*/  IMAD R12, R12, 0x8, R22 ;  /* 0x000000080c0c7824 */ /* 0x000fe200078e0216 */
[----:B------:R-:W-:Y:S01]  /*18920*/  ISETP.GT.AND P1, PT, R11, RZ, PT ;  /* 0x000000ff0b00720c */ /* 0x000fe20003f24270 */
[----:B------:R-:W-:Y:S01]  /*18930*/  IMAD.U32 R204, RZ, RZ, UR44 ;  /* 0x0000002cffcc7e24 */ /* 0x000fe2000f8e00ff */
[----:B------:R-:W-:Y:S01]  /*18940*/  F2FP.SATFINITE.E4M3.F32.PACK_AB_MERGE_C R14, R20, R14, RZ ;  /* 0x0000000e140e723e */ /* 0x000fe200048070ff */
[----:B------:R-:W-:Y:S01]  /*18950*/  VIADD R12, R12, 0x38860 ;  /* 0x000388600c0c7836 */ /* 0x000fe20000000000 */
[----:B------:R-:W-:Y:S01]  /*18960*/  F2FP.SATFINITE.E4M3.F32.PACK_AB_MERGE_C R158, R159, R158, RZ ;  /* 0x0000009e9f9e723e */ /* 0x000fe200048070ff */
[-C--:B------:R-:W-:Y:S01]  /*18970*/  FMUL.FTZ R24, R24, R7.reuse ;  /* 0x0000000718187220 */ /* 0x080fe20000410000 */
[----:B------:R-:W-:Y:S01]  /*18980*/  F2FP.SATFINITE.E4M3.F32.PACK_AB_MERGE_C R8, R9, R8, R14 ;  /* 0x000000080908723e */ /* 0x000fe2000480700e */
[-C--:B------:R-:W-:Y:S01]  /*18990*/  FMUL.FTZ R25, R25, R7.reuse ;  /* 0x0000000719197220 */ /* 0x080fe20000410000 */
[----:B------:R-:W-:Y:S01]  /*189a0*/  PRMT R12, R204, 0x654, R12 ;  /* 0x00000654cc0c7816 */ /* 0x000fe2000000000c */
[----:B------:R-:W-:Y:S01]  /*189b0*/  FMUL.FTZ R28, R28, R7 ;  /* 0x000000071c1c7220 */ /* 0x000fe20000410000 */
[----:B------:R-:W-:Y:S01]  /*189c0*/  F2FP.SATFINITE.E4M3.F32.PACK_AB_MERGE_C R153, R156, R153, RZ ;  /* 0x000000999c99723e */ /* 0x000fe200048070ff */
[----:B------:R-:W-:Y:S01]  /*189d0*/  FMUL.FTZ R29, R29, R7 ;  /* 0x000000071d1d7220 */ /* 0x000fe20000410000 */
[----:B------:R-:W-:Y:S01]  /*189e0*/  F2FP.SATFINITE.E4M3.F32.PACK_AB_MERGE_C R166, R167, R166, RZ ;  /* 0x000000a6a7a6723e */ /* 0x000fe200048070ff */
[----:B------:R0:W-:Y:S01]  /*189f0*/  SYNCS.ARRIVE.TRANS64.RED.A1T0 RZ, [R12+URZ], RZ ;  /* 0x000000ff0cff79a7 */ /* 0x0001e2000810043f */
[----:B------:R-:W-:Y:S01]  /*18a00*/  F2FP.SATFINITE.E4M3.F32.PACK_AB_MERGE_C R161, R164, R161, RZ ;  /* 0x000000a1a4a1723e */ /* 0x000fe200048070ff */
[-C--:B------:R-:W-:Y:S01]  /*18a10*/  FMUL.FTZ R32, R32, R7.reuse ;  /* 0x0000000720207220 */ /* 0x080fe20000410000 */
[----:B------:R-:W-:Y:S01]  /*18a20*/  F2FP.SATFINITE.E4M3.F32.PACK_AB_MERGE_C R174, R175, R174, RZ ;  /* 0x000000aeafae723e */ /* 0x000fe200048070ff */
[----:B------:R-:W-:Y:S01]  /*18a30*/  FMUL.FTZ R33, R33, R7 ;  /* 0x0000000721217220 */ /* 0x000fe20000410000 */
        /* <DEDUP_REMOVED lines=151> */
[----:B------:R-:W-:Y:S02]  /*193b0*/  IADD3 R11, R11, -0x1, RZ ;  /* 0xffffffff0b0b7810 */ /* 0x000fe40007ffe0ff */
[----:B0-----:R-:W-:Y:S01]  /*193c0*/  MOV R12, R13 ;  /* 0x0000000d000c7202 */ /* 0x001fe20000000f00 */
[----:B------:R-:W-:Y:S06]  /*193d0*/  @P1 BRA `(.L_x_494) ;  /* 0xffffffd800e41947 */ /* 0x000fec000383ffff */
[----:B------:R-:W-:-:S07]  /*193e0*/  IMAD.MOV.U32 R152, RZ, RZ, R13 ;  /* 0x000000ffff987224 */ /* 0x000fce00078e000d */
.L_x_483:
[----:B------:R-:W-:Y:S05]  /*193f0*/  WARPSYNC.ALL ;  /* 0x0000000000007948 */ /* 0x000fea0003800000 */
[----:B------:R-:W-:Y:S06]  /*19400*/  BAR.ARV 0x8, 0x180 ;  /* 0x0206000000007b1d */ /* 0x000fec0000002000 */
[----:B------:R-:W-:Y:S05]  /*19410*/  @!P0 BRA `(.L_x_495) ;  /* 0x0000000000048947 */ /* 0x000fea0003800000 */
[----:B------:R-:W-:Y:S01]  /*19420*/  BPT.TRAP 0x1 ;  /* 0x000000040000795c */ /* 0x000fe20000300000 */
.L_x_495:
[----:B------:R-:W-:Y:S01]  /*19430*/  IMAD R4, R152, 0x8, R22 ;  /* 0x0000000898047824 */ /* 0x000fe200078e0216 */
[----:B------:R-:W-:-:S04]  /*19440*/  SHF.L.U32 R7, R235, 0x1f, RZ ;  /* 0x0000001feb077819 */ /* 0x000fc800000006ff */
[----:B------:R0:W1:Y:S01]  /*19450*/  SYNCS.PHASECHK.TRANS64.TRYWAIT P1, [R4+URZ+0x38850], R7 ;  /* 0x03885007040075a7 */ /* 0x000062000802017f */
[----:B------:R-:W-:Y:S05]  /*19460*/  @!P0 BRA `(.L_x_496) ;  /* 0x0000000000048947 */ /* 0x000fea0003800000 */
[----:B------:R-:W-:Y:S01]  /*19470*/  BPT.TRAP 0x1 ;  /* 0x000000040000795c */ /* 0x000fe20000300000 */
.L_x_496:
[----:B------:R-:W-:-:S04]  /*19480*/  IADD3 R22, R22, 0x400, RZ ;  /* 0x0000040016167810 */ /* 0x000fc80007ffe0ff */
[----:B------:R-:W-:-:S04]  /*19490*/  SHF.R.U32.HI R22, RZ, 0x4, R22 ;  /* 0x00000004ff167819 */ /* 0x000fc80000011616 */
[----:B------:R-:W-:-:S04]  /*194a0*/  LOP3.LUT R22, R22, 0x3fff, RZ, 0xc0, !PT ;  /* 0x00003fff16167812 */ /* 0x000fc800078ec0ff */
[----:B------:R-:W-:Y:S01]  /*194b0*/  LOP3.LUT R9, R22, 0x10000, RZ, 0xfc, !PT ;  /* 0x0001000016097812 */ /* 0x000fe200078efcff */
[----:B-1----:R-:W-:Y:S06]  /*194c0*/  @P1 BRA `(.L_x_497) ;  /* 0x0000000000081947 */ /* 0x002fec0003800000 */
[----:B------:R-:W1:Y:S02]  /*194d0*/  SYNCS.PHASECHK.TRANS64.TRYWAIT P1, [R4+URZ+0x38850], R7 ;  /* 0x03885007040075a7 */ /* 0x000e64000802017f */
[----:B-1----:R-:W-:Y:S05]  /*194e0*/  @!P1 BRA `(.L_x_498) ;  /* 0x000000c800709947 */ /* 0x002fea0003800000 */
.L_x_497:
[----:B------:R-:W-:Y:S01]  /*194f0*/  IMAD R8, R152, 0x800, R9 ;  /* 0x0000080098087824 */ /* 0x000fe200078e0209 */
[----:B------:R-:W2:Y:S01]  /*19500*/  LDL R0, [R1+0x40] ;  /* 0x0000400001007983 */ /* 0x000ea20000100800 */
[----:B------:R-:W-:Y:S01]  /*19510*/  IMAD.MOV.U32 R9, RZ, RZ, 0x40000040 ;  /* 0x40000040ff097424 */ /* 0x000fe200078e00ff */
[----:B------:R-:W-:Y:S05]  /*19520*/  WARPSYNC.ALL ;  /* 0x0000000000007948 */ /* 0x000fea0003800000 */
[C---:B------:R-:W-:Y:S01]  /*19530*/  R2UR UR6, R8.reuse ;  /* 0x00000000080672ca */ /* 0x040fe200000e0000 */
[----:B------:R-:W0:Y:S01]  /*19540*/  LDL R22, [R1+0x1c] ;  /* 0x00001c0001167983 */ /* 0x000e220000100800 */
[----:B------:R-:W-:Y:S01]  /*19550*/  R2UR UR7, R9 ;  /* 0x00000000090772ca */ /* 0x000fe200000e0000 */
[----:B------:R-:W-:Y:S01]  /*19560*/  WARPGROUP.ARRIVE ;  /* 0x00000000000079c5 */ /* 0x000fe20000000000 */
[C---:B------:R-:W-:Y:S01]  /*19570*/  VIADD R12, R8.reuse, 0x2 ;  /* 0x00000002080c7836 */ /* 0x040fe20000000000 */
[----:B------:R-:W3:Y:S01]  /*19580*/  LDL.LU R11, [R1+0x8] ;  /* 0x00000800010b7983 */ /* 0x000ee20000300800 */
[----:B------:R-:W-:Y:S01]  /*19590*/  MOV R13, 0x40000040 ;  /* 0x40000040000d7802 */ /* 0x000fe20000000f00 */
[----:B------:R-:W-:Y:S01]  /*195a0*/  ULDC.64 UR4, c[0x0][0x9a0] ;  /* 0x0002680000047ab9 */ /* 0x000fe20000000a00 */
[----:B------:R-:W-:Y:S01]  /*195b0*/  VIADD R20, R8, 0x4 ;  /* 0x0000000408147836 */ /* 0x000fe20000000000 */
[----:B------:R-:W-:Y:S01]  /*195c0*/  ISETP.NE.U32.AND P1, PT, RZ, UR4, PT ;  /* 0x00000004ff007c0c */ /* 0x000fe2000bf25070 */
[----:B------:R-:W-:-:S03]  /*195d0*/  IMAD.MOV.U32 R21, RZ, RZ, 0x40000040 ;  /* 0x40000040ff157424 */ /* 0x000fc600078e00ff */
[----:B------:R-:W-:Y:S02]  /*195e0*/  ISETP.NE.AND.EX P1, PT, RZ, UR5, PT, P1 ;  /* 0x00000005ff007c0c */ /* 0x000fe4000bf25310 */
[----:B------:R-:W-:Y:S01]  /*195f0*/  QGMMA.64x256x32.F32.E4M3.E4M3 R24, R228, gdesc[UR4], R24, gsb0 ;  /* 0x03e00004e4187df3 */ /* 0x000fe20008000818 */
[----:B------:R-:W-:Y:S02]  /*19600*/  R2UR UR6, R12 ;  /* 0x000000000c0672ca */ /* 0x000fe400000e0000 */
[----:B------:R-:W-:-:S08]  /*19610*/  R2UR UR7, R13 ;  /* 0x000000000d0772ca */ /* 0x000fd000000e0000 */
[----:B------:R-:W2:Y:S08]  /*19620*/  @P1 LDC.64 R12, c[0x0][0x9c8] ;  /* 0x00027200ff0c1b82 */ /* 0x000eb00000000a00 */
[----:B------:R-:W4:Y:S01]  /*19630*/  @P1 LDC.64 R14, c[0x0][0x9d0] ;  /* 0x00027400ff0e1b82 */ /* 0x000f220000000a00 */
[----:B------:R-:W-:Y:S02]  /*19640*/  WARPGROUP.DEPBAR.LE gsb0, 0x0 ;  /* 0x00008000000079c5 */ /* 0x000fe40000010000 */
[----:B------:R-:W-:-:S06]  /*19650*/  WARPGROUP.ARRIVE ;  /* 0x00000000000079c5 */ /* 0x000fcc0000000000 */
[----:B------:R-:W-:Y:S01]  /*19660*/  QGMMA.64x256x32.F32.E4M3.E4M3 R24, R224, gdesc[UR4], R24, gsb0 ;  /* 0x03e00004e0187df3 */ /* 0x000fe20008000818 */
[----:B------:R-:W-:Y:S01]  /*19670*/  R2UR UR6, R20 ;  /* 0x00000000140672ca */ /* 0x000fe200000e0000 */
[-C--:B--2---:R-:W-:Y:S01]  /*19680*/  @P1 IMAD R0, R0, R12.reuse, RZ ;  /* 0x0000000c00001224 */ /* 0x084fe200078e02ff */
[----:B------:R-:W-:Y:S01]  /*19690*/  R2UR UR7, R21 ;  /* 0x00000000150772ca */ /* 0x000fe200000e0000 */
[----:B------:R-:W-:Y:S02]  /*196a0*/  IMAD.MOV.U32 R21, RZ, RZ, 0x3f800000 ;  /* 0x3f800000ff157424 */ /* 0x000fe400078e00ff */
[C---:B01----:R-:W-:Y:S02]  /*196b0*/  @P1 IMAD R7, R22.reuse, R13, R0 ;  /* 0x0000000d16071224 */ /* 0x043fe400078e0200 */
[----:B------:R-:W-:Y:S01]  /*196c0*/  @P1 IMAD.WIDE.U32 R12, R22, R12, RZ ;  /* 0x0000000c160c1225 */ /* 0x000fe200078e00ff */
[----:B---3--:R-:W-:-:S03]  /*196d0*/  @P1 SHF.R.S32.HI R9, RZ, 0x1f, R11 ;  /* 0x0000001fff091819 */ /* 0x008fc6000001140b */
[----:B------:R-:W-:Y:S02]  /*196e0*/  @P1 IMAD.IADD R13, R13, 0x1, R7 ;  /* 0x000000010d0d1824 */ /* 0x000fe400078e0207 */
[----:B----4-:R-:W-:-:S04]  /*196f0*/  @P1 IMAD R0, R9, R14, RZ ;  /* 0x0000000e09001224 */ /* 0x010fc800078e02ff */
[C---:B------:R-:W-:Y:S02]  /*19700*/  @P1 IMAD R7, R11.reuse, R15, R0 ;  /* 0x0000000f0b071224 */ /* 0x040fe400078e0200 */
[----:B------:R-:W-:-:S05]  /*19710*/  @P1 IMAD.WIDE.U32 R14, R11, R14, R12 ;  /* 0x0000000e0b0e1225 */ /* 0x000fca00078e000c */
[----:B------:R-:W-:Y:S02]  /*19720*/  @P1 IADD3 R7, R15, R7, RZ ;  /* 0x000000070f071210 */ /* 0x000fe40007ffe0ff */
[----:B------:R-:W-:-:S04]  /*19730*/  @P1 LEA R12, P2, R14, UR4, 0x2 ;  /* 0x000000040e0c1c11 */ /* 0x000fc8000f8410ff */
[----:B------:R-:W-:-:S05]  /*19740*/  @P1 LEA.HI.X R13, R14, UR5, R7, 0x2, P2 ;  /* 0x000000050e0d1c11 */ /* 0x000fca00090f1407 */
[----:B------:R0:W2:Y:S01]  /*19750*/  @P1 LDG.E R21, desc[UR42][R12.64] ;  /* 0x0000002a0c151981 */ /* 0x0000a2000c1e1900 */
[----:B------:R-:W-:Y:S02]  /*19760*/  VIADD R8, R8, 0x6 ;  /* 0x0000000608087836 */ /* 0x000fe40000000000 */
[----:B------:R-:W-:Y:S01]  /*19770*/  IMAD.MOV.U32 R9, RZ, RZ, 0x40000040 ;  /* 0x40000040ff097424 */ /* 0x000fe200078e00ff */
[----:B------:R-:W-:Y:S02]  /*19780*/  WARPGROUP.DEPBAR.LE gsb0, 0x0 ;  /* 0x00008000000079c5 */ /* 0x000fe40000010000 */
[----:B------:R-:W-:-:S06]  /*19790*/  WARPGROUP.ARRIVE ;  /* 0x00000000000079c5 */ /* 0x000fcc0000000000 */
[----:B------:R-:W-:Y:S01]  /*197a0*/  QGMMA.64x256x32.F32.E4M3.E4M3 R24, R220, gdesc[UR4], R24, gsb0 ;  /* 0x03e00004dc187df3 */ /* 0x000fe20008000818 */
[----:B------:R-:W-:Y:S02]  /*197b0*/  R2UR UR6, R8 ;  /* 0x00000000080672ca */ /* 0x000fe400000e0000 */
[----:B------:R-:W-:Y:S01]  /*197c0*/  R2UR UR7, R9 ;  /* 0x00000000090772ca */ /* 0x000fe200000e0000 */
[----:B------:R-:W1:Y:S04]  /*197d0*/  SHFL.BFLY PT, R0, R5, 0x2, 0x1f ;  /* 0x0c401f0005007f89 */ /* 0x000e6800000e0000 */
[----:B------:R-:W3:Y:S01]  /*197e0*/  SHFL.BFLY PT, R9, R10, 0x2, 0x1f ;  /* 0x0c401f000a097f89 */ /* 0x000ee200000e0000 */
[----:B-1----:R-:W-:-:S01]  /*197f0*/  FADD.FTZ R0, R0, R5 ;  /* 0x0000000500007221 */ /* 0x002fc20000010000 */
[----:B---3--:R-:W-:-:S04]  /*19800*/  FADD.FTZ R9, R9, R10 ;  /* 0x0000000a09097221 */ /* 0x008fc80000010000 */
[----:B------:R-:W1:Y:S04]  /*19810*/  SHFL.BFLY PT, R7, R0, 0x1, 0x1f ;  /* 0x0c201f0000077f89 */ /* 0x000e6800000e0000 */
[----:B------:R-:W0:Y:S01]  /*19820*/  SHFL.BFLY PT, R8, R9, 0x1, 0x1f ;  /* 0x0c201f0009087f89 */ /* 0x000e2200000e0000 */
[----:B-1----:R-:W-:-:S01]  /*19830*/  FADD.FTZ R11, R0, R7 ;  /* 0x00000007000b7221 */ /* 0x002fc20000010000 */
[----:B0-----:R-:W-:-:S04]  /*19840*/  FADD.FTZ R13, R9, R8 ;  /* 0x00000008090d7221 */ /* 0x001fc80000010000 */
[C---:B------:R-:W-:Y:S01]  /*19850*/  FSETP.NE.FTZ.AND P1, PT, R11.reuse, RZ, PT ;  /* 0x000000ff0b00720b */ /* 0x040fe20003f35000 */
[----:B------:R-:W-:Y:S01]  /*19860*/  FMUL.FTZ R14, R11, 0.00390625 ;  /* 0x3b8000000b0e7820 */ /* 0x000fe20000410000 */
[----:B------:R-:W-:Y:S01]  /*19870*/  FMUL.FTZ R15, R13, 0.00390625 ;  /* 0x3b8000000d0f7820 */ /* 0x000fe20000410000 */
[----:B------:R-:W-:-:S03]  /*19880*/  MOV R8, RZ ;  /* 0x000000ff00087202 */ /* 0x000fc60000000f00 */
[----:B------:R-:W-:Y:S02]  /*19890*/  FSETP.NE.FTZ.AND P2, PT, R14, RZ, PT ;  /* 0x000000ff0e00720b */ /* 0x000fe40003f55000 */
[----:B------:R-:W-:-:S05]  /*198a0*/  FSETP.NE.FTZ.AND P3, PT, R15, RZ, PT ;  /* 0x000000ff0f00720b */ /* 0x000fca0003f75000 */
[----:B------:R-:W-:Y:S01]  /*198b0*/  @P1 MUFU.RCP R8, R11 ;  /* 0x0000000b00081308 */ /* 0x000fe20000001000 */
[----:B------:R-:W-:Y:S01]  /*198c0*/  FSETP.NE.FTZ.AND P1, PT, R13, RZ, PT ;  /* 0x000000ff0d00720b */ /* 0x000fe20003f35000 */
[----:B------:R-:W-:-:S06]  /*198d0*/  IMAD.MOV.U32 R12, RZ, RZ, RZ ;  /* 0x000000ffff0c7224 */ /* 0x000fcc00078e00ff */
[----:B------:R-:W0:Y:S08]  /*198e0*/  @P3 MUFU.LG2 R7, R15 ;  /* 0x0000000f00073308 */ /* 0x000e300000000c00 */
[----:B------:R-:W1:Y:S08]  /*198f0*/  @P2 MUFU.LG2 R5, R14 ;  /* 0x0000000e00052308 */ /* 0x000e700000000c00 */
[----:B------:R-:W3:Y:S01]  /*19900*/  @P1 MUFU.RCP R12, R13 ;  /* 0x0000000d000c1308 */ /* 0x000ee20000001000 */
[C---:B------:R-:W-:Y:S01]  /*19910*/  @P2 FMUL.FTZ R10, R2.reuse, 0.69314718246459960938 ;  /* 0x3f317218020a2820 */ /* 0x040fe20000410000 */
[----:B------:R-:W-:Y:S01]  /*19920*/  @P3 FMUL.FTZ R2, R2, 0.69314718246459960938 ;  /* 0x3f31721802023820 */ /* 0x000fe20000410000 */
[----:B0-----:R-:W-:Y:S01]  /*19930*/  @P3 FMUL.FTZ R7, R7, 0.69314718246459960938 ;  /* 0x3f31721807073820 */ /* 0x001fe20000410000 */
[----:B------:R-:W-:-:S02]  /*19940*/  WARPGROUP.DEPBAR.LE gsb0, 0x0 ;  /* 0x00008000000079c5 */ /* 0x000fc40000010000 */
[----:B------:R-:W-:-:S06]  /*19950*/  WARPGROUP.ARRIVE ;  /* 0x00000000000079c5 */ /* 0x000fcc0000000000 */
[----:B------:R-:W-:Y:S01]  /*19960*/  QGMMA.64x256x32.F32.E4M3.E4M3 R24, R216, gdesc[UR4], R24, gsb0 ;  /* 0x03e00004d8187df3 */ /* 0x000fe20008000818 */
[----:B-1----:R-:W-:Y:S01]  /*19970*/  @P2 FMUL.FTZ R5, R5, 0.69314718246459960938 ;  /* 0x3f31721805052820 */ /* 0x002fe20000410000 */
[----:B------:R-:W-:Y:S02]  /*19980*/  IMAD.MOV.U32 R20, RZ, RZ, -0x800000 ;  /* 0xff800000ff147424 */ /* 0x000fe400078e00ff */
[----:B------:R-:W-:-:S01]  /*19990*/  @P3 FFMA.FTZ R20, R2, R6, R7 ;  /* 0x0000000602143223 */ /* 0x000fc20000010007 */
[----:B------:R-:W-:Y:S02]  /*199a0*/  IMAD.MOV.U32 R0, RZ, RZ, -0x800000 ;  /* 0xff800000ff007424 */ /* 0x000fe400078e00ff */
[----:B--2---:R-:W-:Y:S01]  /*199b0*/  FMUL.FTZ R2, R8, R21 ;  /* 0x0000001508027220 */ /* 0x004fe20000410000 */
[----:B------:R-:W-:Y:S01]  /*199c0*/  @P2 FFMA.FTZ R0, R10, R3, R5 ;  /* 0x000000030a002223 */ /* 0x000fe20000010005 */
[----:B---3--:R-:W-:Y:S01]  /*199d0*/  FMUL.FTZ R21, R12, R21 ;  /* 0x000000150c157220 */ /* 0x008fe20000410000 */
[----:B------:R-:W-:-:S02]  /*199e0*/  WARPGROUP.DEPBAR.LE gsb0, 0x0 ;  /* 0x00008000000079c5 */ /* 0x000fc40000010000 */
[----:B------:R-:W-:Y:S05]  /*199f0*/  @!P0 BRA `(.L_x_499) ;  /* 0x0000000000048947 */ /* 0x000fea0003800000 */
[----:B------:R-:W-:Y:S01]  /*19a00*/  BPT.TRAP 0x1 ;  /* 0x000000040000795c */ /* 0x000fe20000300000 */
.L_x_499:
[----:B------:R-:W-:Y:S01]  /*19a10*/  IMAD.U32 R5, RZ, RZ, UR44 ;  /* 0x0000002cff057e24 */ /* 0x000fe2000f8e00ff */
[----:B------:R-:W-:Y:S01]  /*19a20*/  IADD3 R22, R4, 0x38860, RZ ;  /* 0x0003886004167810 */ /* 0x000fe20007ffe0ff */
        /* <DEDUP_REMOVED lines=11> */
[----:B------:R-:W-:Y:S01]  /*19ae0*/  FMUL.FTZ R92, R116, R2 ;  /* 0x00000002745c7220 */ /* 0x000fe20000410000 */
[----:B------:R-:W-:-:S02]  /*19af0*/  VIADD R152, R152, 0x1 ;  /* 0x0000000198987836 */ /* 0x000fc40000000000 */
        /* <DEDUP_REMOVED lines=39> */
[----:B------:R-:W-:Y:S01]  /*19d70*/  ISETP.NE.AND P1, PT, R152, 0x2, PT ;  /* 0x000000029800780c */ /* 0x000fe20003f25270 */
        /* <DEDUP_REMOVED lines=44> */
[----:B------:R-:W-:Y:S01]  /*1a040*/  SEL R2, RZ, 0x1, P1 ;  /* 0x00000001ff027807 */ /* 0x000fe20000800000 */
        /* <DEDUP_REMOVED lines=32> */
[----:B------:R-:W-:Y:S01]  /*1a250*/  PLOP3.LUT P0, PT, PT, PT, PT, 0x8, 0x0 ;  /* 0x000000000000781c */ /* 0x000fe20003f0e170 */
[-C--:B------:R-:W-:Y:S01]  /*1a260*/  FMUL.FTZ R138, R147, R21.reuse ;  /* 0x00000015938a7220 */ /* 0x080fe20000410000 */
[-C--:B------:R-:W-:Y:S01]  /*1a270*/  FMUL.FTZ R142, R150, R21.reuse ;  /* 0x00000015968e7220 */ /* 0x080fe20000410000 */
[----:B------:R-:W-:Y:S01]  /*1a280*/  FMUL.FTZ R151, R151, R21 ;  /* 0x0000001597977220 */ /* 0x000fe20000410000 */
[----:B------:R-:W-:Y:S01]  /*1a290*/  LOP3.LUT R235, R235, R2, RZ, 0x3c, !PT ;  /* 0x00000002ebeb7212 */ /* 0x000fe200078e3cff */
[----:B------:R-:W-:Y:S01]  /*1a2a0*/  UIADD3 UR45, UR45, 0x1, URZ ;  /* 0x000000012d2d7890 */ /* 0x000fe2000fffe03f */
[----:B0-----:R-:W-:-:S11]  /*1a2b0*/  SEL R152, R152, RZ, P1 ;  /* 0x000000ff98987207 */ /* 0x001fd60000800000 */
.L_x_437:
[----:B------:R-:W-:Y:S05]  /*1a2c0*/  WARPSYNC.ALL ;  /* 0x0000000000007948 */ /* 0x000fea0003800000 */
[----:B------:R-:W0:Y:S08]  /*1a2d0*/  S2UR UR44, SR_CgaCtaId ;  /* 0x00000000002c79c3 */ /* 0x000e300000008800 */
[----:B------:R-:W-:Y:S06]  /*1a2e0*/  BAR.SYNC.DEFER_BLOCKING 0x5, 0x180 ;  /* 0x0146000000007b1d */ /* 0x000fec0000010000 */
[----:B------:R-:W-:Y:S01]  /*1a2f0*/  UMOV UR4, 0x400 ;  /* 0x0000040000047882 */ /* 0x000fe20000000000 */
[----:B------:R-:W-:Y:S01]  /*1a300*/  BSSY B0, `(.L_x_500) ;  /* 0x00003be000007945 */ /* 0x000fe20003800000 */
[----:B0-----:R-:W-:-:S06]  /*1a310*/  ULEA UR4, UR44, UR4, 0x18 ;  /* 0x000000042c047291 */ /* 0x001fcc000f8ec03f */
[----:B------:R-:W-:-:S05]  /*1a320*/  IMAD.U32 R22, RZ, RZ, UR4 ;  /* 0x00000004ff167e24 */ /* 0x000fca000f8e00ff */
[----:B------:R-:W0:Y:S04]  /*1a330*/  LDS.128 R156, [R22+0x388d0] ;  /* 0x0388d000169c7984 */ /* 0x000e280000000c00 */
[----:B0-----:R0:W-:Y:S04]  /*1a340*/  STL.64 [R1], R156 ;  /* 0x0000009c01007387 */ /* 0x0011e80000100a00 */
[----:B------:R0:W-:Y:S01]  /*1a350*/  STL.64 [R1+0x8], R158 ;  /* 0x0000089e01007387 */ /* 0x0001e20000100a00 */
[----:B------:R-:W-:Y:S06]  /*1a360*/  BAR.ARV 0x4, 0x180 ;  /* 0x0106000000007b1d */ /* 0x000fec0000002000 */
[----:B------:R-:W-:Y:S05]  /*1a370*/  @P0 BRA `(.L_x_501) ;  /* 0x0000002c00440947 */ /* 0x000fea0003800000 */
[----:B------:R-:W2:Y:S04]  /*1a380*/  LDL R21, [R1+0x40] ;  /* 0x0000400001157983 */ /* 0x000ea80000100800 */
[----:B------:R-:W3:Y:S04]  /*1a390*/  LDL R2, [R1+0x1c] ;  /* 0x00001c0001027983 */ /* 0x000ee80000100800 */
[----:B------:R-:W4:Y:S01]  /*1a3a0*/  LDL R146, [R1+0x78] ;  /* 0x0000780001927983 */ /* 0x000f220000100800 */
[----:B------:R-:W1:Y:S01]  /*1a3b0*/  S2R R144, SR_TID.X ;  /* 0x0000000000907919 */ /* 0x000e620000002100 */
[----:B------:R-:W-:Y:S01]  /*1a3c0*/  F2FP.BF16.F32.PACK_AB R38, R51, R38 ;  /* 0x000000263326723e */ /* 0x000fe200000010ff */
[----:B------:R-:W-:Y:S01]  /*1a3d0*/  ULDC.64 UR4, c[0x4][0x110] ;  /* 0x0100440000047ab9 */ /* 0x000fe20000000a00 */
        /* <DEDUP_REMOVED lines=15> */
[----:B-----5:R-:W-:Y:S02]  /*1a4d0*/  F2FP.BF16.F32.PACK_AB R113, R87, R74 ;  /* 0x0000004a5771723e */ /* 0x020fe400000010ff */
        /* <DEDUP_REMOVED lines=40> */
[----:B--2---:R-:W-:Y:S02]  /*1a760*/  MOV R143, R21 ;  /* 0x00000015008f7202 */ /* 0x004fe40000000f00 */
[----:B------:R-:W-:Y:S02]  /*1a770*/  F2FP.BF16.F32.PACK_AB R21, R9, R8 ;  /* 0x000000080915723e */ /* 0x000fe400000010ff */
[----:B------:R-:W2:Y:S01]  /*1a780*/  S2R R9, SR_SWINHI ;  /* 0x0000000000097919 */ /* 0x000ea20000002f00 */
[----:B---3--:R-:W-:Y:S02]  /*1a790*/  IMAD.MOV.U32 R125, RZ, RZ, R2 ;  /* 0x000000ffff7d7224 */ /* 0x008fe400078e0002 */
[----:B-1----:R-:W-:-:S05]  /*1a7a0*/  IMAD.SHL.U32 R2, R144, 0x4, RZ ;  /* 0x0000000490027824 */ /* 0x002fca00078e00ff */
[----:B------:R-:W-:-:S04]  /*1a7b0*/  LOP3.LUT R2, R2, 0xc, RZ, 0xc0, !PT ;  /* 0x0000000c02027812 */ /* 0x000fc800078ec0ff */
[----:B------:R-:W-:Y:S02]  /*1a7c0*/  IADD3 R26, P0, R2, UR4, RZ ;  /* 0x00000004021a7c10 */ /* 0x000fe4000ff1e0ff */
[----:B------:R-:W-:Y:S02]  /*1a7d0*/  MOV R76, R22 ;  /* 0x00000016004c7202 */ /* 0x000fe40000000f00 */
[----:B--2---:R-:W-:-:S03]  /*1a7e0*/  MOV R77, R9 ;  /* 0x00000009004d7202 */ /* 0x004fc60000000f00 */
[----:B----4-:R-:W-:-:S03]  /*1a7f0*/  IMAD.WIDE R64, R146, 0x2, R76 ;  /* 0x0000000292407825 */ /* 0x010fc600078e024c */
[C---:B------:R-:W-:Y:S02]  /*1a800*/  IADD3 R85, P3, R64.reuse, 0xc060, RZ ;  /* 0x0000c06040557810 */ /* 0x040fe40007f7e0ff */
[C---:B------:R-:W-:Y:S02]  /*1a810*/  IADD3 R83, P2, R64.reuse, 0xc040, RZ ;  /* 0x0000c04040537810 */ /* 0x040fe40007f5e0ff */
[C---:B------:R-:W-:Y:S02]  /*1a820*/  IADD3 R75, P5, R64.reuse, 0xc000, RZ ;  /* 0x0000c000404b7810 */ /* 0x040fe40007fbe0ff */
[C---:B------:R-:W-:Y:S02]  /*1a830*/  IADD3 R73, P4, R64.reuse, 0x8060, RZ ;  /* 0x0000806040497810 */ /* 0x040fe40007f9e0ff */
[----:B------:R-:W-:Y:S02]  /*1a840*/  IADD3 R81, P1, R64, 0xc020, RZ ;  /* 0x0000c02040517810 */ /* 0x000fe40007f3e0ff */
[----:B------:R-:W-:-:S02]  /*1a850*/  LOP3.LUT R84, R85, 0x380, RZ, 0xc0, !PT ;  /* 0x0000038055547812 */ /* 0x000fc400078ec0ff */
[----:B------:R-:W-:Y:S02]  /*1a860*/  LOP3.LUT R82, R83, 0x380, RZ, 0xc0, !PT ;  /* 0x0000038053527812 */ /* 0x000fe400078ec0ff */
[----:B------:R-:W-:Y:S02]  /*1a870*/  LOP3.LUT R74, R75, 0x380, RZ, 0xc0, !PT ;  /* 0x000003804b4a7812 */ /* 0x000fe400078ec0ff */
[----:B------:R-:W-:Y:S02]  /*1a880*/  LOP3.LUT R72, R73, 0x380, RZ, 0xc0, !PT ;  /* 0x0000038049487812 */ /* 0x000fe400078ec0ff */
[----:B------:R-:W-:Y:S01]  /*1a890*/  LOP3.LUT R80, R81, 0x380, RZ, 0xc0, !PT ;  /* 0x0000038051507812 */ /* 0x000fe200078ec0ff */
[----:B------:R-:W-:Y:S01]  /*1a8a0*/  IMAD.X R27, RZ, RZ, UR5, P0 ;  /* 0x00000005ff1b7e24 */ /* 0x000fe200080e06ff */
[----:B------:R-:W-:Y:S02]  /*1a8b0*/  SHF.R.U64 R84, R84, 0x3, RZ ;  /* 0x0000000354547819 */ /* 0x000fe400000012ff */
[----:B------:R-:W-:-:S02]  /*1a8c0*/  SHF.R.U64 R82, R82, 0x3, RZ ;  /* 0x0000000352527819 */ /* 0x000fc400000012ff */
[----:B------:R-:W-:Y:S01]  /*1a8d0*/  SHF.R.U64 R74, R74, 0x3, RZ ;  /* 0x000000034a4a7819 */ /* 0x000fe200000012ff */
[----:B------:R1:W5:Y:S01]  /*1a8e0*/  LDG.E.CONSTANT R2, desc[UR42][R26.64] ;  /* 0x0000002a1a027981 */ /* 0x000362000c1e9900 */
[----:B------:R-:W-:Y:S02]  /*1a8f0*/  SHF.R.U64 R72, R72, 0x3, RZ ;  /* 0x0000000348487819 */ /* 0x000fe400000012ff */
[----:B------:R-:W-:Y:S02]  /*1a900*/  SHF.R.U64 R80, R80, 0x3, RZ ;  /* 0x0000000350507819 */ /* 0x000fe400000012ff */
[----:B------:R-:W-:Y:S02]  /*1a910*/  LOP3.LUT R84, R84, R85, RZ, 0x3c, !PT ;  /* 0x0000005554547212 */ /* 0x000fe400078e3cff */
[----:B------:R-:W-:Y:S01]  /*1a920*/  LOP3.LUT R82, R82, R83, RZ, 0x3c, !PT ;  /* 0x0000005352527212 */ /* 0x000fe200078e3cff */
[--C-:B------:R-:W-:Y:S01]  /*1a930*/  IMAD.X R83, RZ, RZ, R65.reuse, P2 ;  /* 0x000000ffff537224 */ /* 0x100fe200010e0641 */
[----:B------:R-:W-:Y:S01]  /*1a940*/  LOP3.LUT R74, R74, R75, RZ, 0x3c, !PT ;  /* 0x0000004b4a4a7212 */ /* 0x000fe200078e3cff */
[----:B------:R-:W-:Y:S01]  /*1a950*/  IMAD.X R75, RZ, RZ, R65, P5 ;  /* 0x000000ffff4b7224 */ /* 0x000fe200028e0641 */
[----:B------:R-:W-:-:S02]  /*1a960*/  LOP3.LUT R72, R72, R73, RZ, 0x3c, !PT ;  /* 0x0000004948487212 */ /* 0x000fc400078e3cff */
[----:B-1----:R-:W-:Y:S02]  /*1a970*/  F2FP.BF16.F32.PACK_AB R27, R13, R12 ;  /* 0x0000000c0d1b723e */ /* 0x002fe400000010ff */
[----:B------:R-:W-:Y:S01]  /*1a980*/  LOP3.LUT R80, R80, R81, RZ, 0x3c, !PT ;  /* 0x0000005150507212 */ /* 0x000fe200078e3cff */
[----:B------:R-:W-:Y:S01]  /*1a990*/  IMAD.X R81, RZ, RZ, R65, P1 ;  /* 0x000000ffff517224 */ /* 0x000fe200008e0641 */
[-C--:B------:R-:W-:Y:S02]  /*1a9a0*/  IADD3.X R85, RZ, R65.reuse, RZ, P3, !PT ;  /* 0x00000041ff557210 */ /* 0x080fe40001ffe4ff */
[----:B------:R-:W-:Y:S02]  /*1a9b0*/  IADD3.X R73, RZ, R65, RZ, P4, !PT ;  /* 0x00000041ff497210 */ /* 0x000fe400027fe4ff */
[----:B------:R-:W-:Y:S02]  /*1a9c0*/  F2FP.BF16.F32.PACK_AB R12, R57, R56 ;  /* 0x00000038390c723e */ /* 0x000fe400000010ff */
[----:B------:R-:W-:-:S02]  /*1a9d0*/  IADD3 R69, P3, R64, 0x8040, RZ ;  /* 0x0000804040457810 */ /* 0x000fc40007f7e0ff */
[C---:B------:R-:W-:Y:S02]  /*1a9e0*/  IADD3 R61, P2, R64.reuse, 0x8020, RZ ;  /* 0x00008020403d7810 */ /* 0x040fe40007f5e0ff */
[C---:B------:R-:W-:Y:S02]  /*1a9f0*/  IADD3 R55, P5, R64.reuse, 0x4060, RZ ;  /* 0x0000406040377810 */ /* 0x040fe40007fbe0ff */
[C---:B------:R-:W-:Y:S02]  /*1aa00*/  IADD3 R49, P4, R64.reuse, 0x4040, RZ ;  /* 0x0000404040317810 */ /* 0x040fe40007f9e0ff */
[----:B------:R-:W-:Y:S02]  /*1aa10*/  IADD3 R57, P1, R64, 0x8000, RZ ;  /* 0x0000800040397810 */ /* 0x000fe40007f3e0ff */
[----:B------:R-:W-:Y:S02]  /*1aa20*/  F2FP.BF16.F32.PACK_AB R26, R28, R15 ;  /* 0x0000000f1c1a723e */ /* 0x000fe400000010ff */
[----:B------:R-:W-:-:S02]  /*1aa30*/  F2FP.BF16.F32.PACK_AB R15, R54, R35 ;  /* 0x00000023360f723e */ /* 0x000fc400000010ff */
[----:B------:R-:W-:Y:S02]  /*1aa40*/  LOP3.LUT R68, R69, 0x380, RZ, 0xc0, !PT ;  /* 0x0000038045447812 */ /* 0x000fe400078ec0ff */
[----:B------:R-:W-:Y:S02]  /*1aa50*/  LOP3.LUT R60, R61, 0x380, RZ, 0xc0, !PT ;  /* 0x000003803d3c7812 */ /* 0x000fe400078ec0ff */
[----:B------:R-:W-:Y:S02]  /*1aa60*/  LOP3.LUT R54, R55, 0x380, RZ, 0xc0, !PT ;  /* 0x0000038037367812 */ /* 0x000fe400078ec0ff */
[----:B------:R-:W-:Y:S02]  /*1aa70*/  LOP3.LUT R48, R49, 0x380, RZ, 0xc0, !PT ;  /* 0x0000038031307812 */ /* 0x000fe400078ec0ff */
[----:B------:R-:W-:Y:S02]  /*1aa80*/  LOP3.LUT R56, R57, 0x380, RZ, 0xc0, !PT ;  /* 0x0000038039387812 */ /* 0x000fe400078ec0ff */
[----:B------:R-:W-:-:S02]  /*1aa90*/  SHF.R.U64 R68, R68, 0x3, RZ ;  /* 0x0000000344447819 */ /* 0x000fc400000012ff */
[----:B------:R-:W-:Y:S02]  /*1aaa0*/  SHF.R.U64 R60, R60, 0x3, RZ ;  /* 0x000000033c3c7819 */ /* 0x000fe400000012ff */
[----:B------:R-:W-:Y:S02]  /*1aab0*/  SHF.R.U64 R54, R54, 0x3, RZ ;  /* 0x0000000336367819 */ /* 0x000fe400000012ff */
[----:B------:R-:W-:Y:S02]  /*1aac0*/  SHF.R.U64 R48, R48, 0x3, RZ ;  /* 0x0000000330307819 */ /* 0x000fe400000012ff */
[----:B------:R-:W-:Y:S02]  /*1aad0*/  SHF.R.U64 R56, R56, 0x3, RZ ;  /* 0x0000000338387819 */ /* 0x000fe400000012ff */
[----:B------:R-:W-:Y:S02]  /*1aae0*/  LOP3.LUT P0, R8, R144, 0x3, RZ, 0xc0, !PT ;  /* 0x0000000390087812 */ /* 0x000fe4000780c0ff */
[----:B------:R-:W-:Y:S01]  /*1aaf0*/  LOP3.LUT R68, R68, R69, RZ, 0x3c, !PT ;  /* 0x0000004544447212 */ /* 0x000fe200078e3cff */
[--C-:B------:R-:W-:Y:S01]  /*1ab00*/  IMAD.X R69, RZ, RZ, R65.reuse, P3 ;  /* 0x000000ffff457224 */ /* 0x100fe200018e0641 */
[----:B------:R-:W-:Y:S01]  /*1ab10*/  LOP3.LUT R60, R60, R61, RZ, 0x3c, !PT ;  /* 0x0000003d3c3c7212 */ /* 0x000fe200078e3cff */
[----:B------:R-:W-:Y:S01]  /*1ab20*/  IMAD.X R61, RZ, RZ, R65, P2 ;  /* 0x000000ffff3d7224 */ /* 0x000fe200010e0641 */
[----:B------:R-:W-:-:S02]  /*1ab30*/  LOP3.LUT R54, R54, R55, RZ, 0x3c, !PT ;  /* 0x0000003736367212 */ /* 0x000fc400078e3cff */
[----:B------:R-:W-:Y:S01]  /*1ab40*/  LOP3.LUT R48, R48, R49, RZ, 0x3c, !PT ;  /* 0x0000003130307212 */ /* 0x000fe200078e3cff */
[--C-:B------:R-:W-:Y:S01]  /*1ab50*/  IMAD.X R49, RZ, RZ, R65.reuse, P4 ;  /* 0x000000ffff317224 */ /* 0x100fe200020e0641 */
[----:B------:R-:W-:Y:S02]  /*1ab60*/  F2FP.BF16.F32.PACK_AB R35, R41, R40 ;  /* 0x000000282923723e */ /* 0x000fe400000010ff */
[----:B------:R-:W-:Y:S01]  /*1ab70*/  LOP3.LUT R56, R56, R57, RZ, 0x3c, !PT ;  /* 0x0000003938387212 */ /* 0x000fe200078e3cff */
[----:B------:R-:W-:Y:S01]  /*1ab80*/  IMAD.X R57, RZ, RZ, R65, P1 ;  /* 0x000000ffff397224 */ /* 0x000fe200008e0641 */
[----:B------:R-:W-:Y:S02]  /*1ab90*/  IADD3.X R55, RZ, R65, RZ, P5, !PT ;  /* 0x00000041ff377210 */ /* 0x000fe40002ffe4ff */
[----:B------:R-:W-:Y:S02]  /*1aba0*/  ISETP.EQ.OR P0, PT, R8, 0x3, !P0 ;  /* 0x000000030800780c */ /* 0x000fe40004702670 */
[----:B------:R-:W-:-:S02]  /*1abb0*/  IADD3 R45, P3, R64, 0x4020, RZ ;  /* 0x00004020402d7810 */ /* 0x000fc40007f7e0ff */
[C---:B------:R-:W-:Y:S02]  /*1abc0*/  IADD3 R41, P2, R64.reuse, 0x4000, RZ ;  /* 0x0000400040297810 */ /* 0x040fe40007f5e0ff */
[C---:B------:R-:W-:Y:S02]  /*1abd0*/  IADD3 R25, P5, R64.reuse, 0x40, RZ ;  /* 0x0000004040197810 */ /* 0x040fe40007fbe0ff */
[C---:B------:R-:W-:Y:S02]  /*1abe0*/  IADD3 R9, P4, R64.reuse, 0x20, RZ ;  /* 0x0000002040097810 */ /* 0x040fe40007f9e0ff */
[----:B------:R-:W-:Y:S02]  /*1abf0*/  IADD3 R37, P1, R64, 0x60, RZ ;  /* 0x0000006040257810 */ /* 0x000fe40007f3e0ff */
[----:B------:R-:W-:Y:S02]  /*1ac00*/  F2FP.BF16.F32.PACK_AB R28, R36, R29 ;  /* 0x0000001d241c723e */ /* 0x000fe400000010ff */
[----:B------:R-:W-:-:S02]  /*1ac10*/  SEL R13, R3, R4, P0 ;  /* 0x00000004030d7207 */ /* 0x000fc40000000000 */
[----:B------:R-:W-:Y:S02]  /*1ac20*/  LOP3.LUT R44, R45, 0x380, RZ, 0xc0, !PT ;  /* 0x000003802d2c7812 */ /* 0x000fe400078ec0ff */
[----:B------:R-:W-:Y:S02]  /*1ac30*/  LOP3.LUT R40, R41, 0x380, RZ, 0xc0, !PT ;  /* 0x0000038029287812 */ /* 0x000fe400078ec0ff */
[----:B------:R-:W-:Y:S02]  /*1ac40*/  LOP3.LUT R24, R25, 0x380, RZ, 0xc0, !PT ;  /* 0x0000038019187812 */ /* 0x000fe400078ec0ff */
[----:B------:R-:W-:Y:S02]  /*1ac50*/  LOP3.LUT R8, R9, 0x380, RZ, 0xc0, !PT ;  /* 0x0000038009087812 */ /* 0x000fe400078ec0ff */
[----:B------:R-:W-:Y:S02]  /*1ac60*/  SEL R4, R4, R3, P0 ;  /* 0x0000000304047207 */ /* 0x000fe40000000000 */
[----:B------:R-:W-:-:S02]  /*1ac70*/  LOP3.LUT R36, R37, 0x380, RZ, 0xc0, !PT ;  /* 0x0000038025247812 */ /* 0x000fc400078ec0ff */
[----:B------:R-:W-:Y:S02]  /*1ac80*/  LOP3.LUT R3, R64, 0x380, RZ, 0xc0, !PT ;  /* 0x0000038040037812 */ /* 0x000fe400078ec0ff */
[----:B------:R-:W-:Y:S02]  /*1ac90*/  SHF.R.U64 R44, R44, 0x3, RZ ;  /* 0x000000032c2c7819 */ /* 0x000fe400000012ff */
[----:B------:R-:W-:Y:S02]  /*1aca0*/  SHF.R.U64 R40, R40, 0x3, RZ ;  /* 0x0000000328287819 */ /* 0x000fe400000012ff */
[----:B------:R-:W-:Y:S02]  /*1acb0*/  SHF.R.U64 R24, R24, 0x3, RZ ;  /* 0x0000000318187819 */ /* 0x000fe400000012ff */
[----:B------:R-:W-:Y:S02]  /*1acc0*/  SHF.R.U64 R8, R8, 0x3, RZ ;  /* 0x0000000308087819 */ /* 0x000fe400000012ff */
[----:B------:R-:W-:-:S02]  /*1acd0*/  SHF.R.U64 R36, R36, 0x3, RZ ;  /* 0x0000000324247819 */ /* 0x000fc400000012ff */
[----:B------:R-:W-:Y:S01]  /*1ace0*/  SHF.R.U64 R3, R3, 0x3, RZ ;  /* 0x0000000303037819 */ /* 0x000fe200000012ff */
[----:B------:R-:W-:Y:S01]  /*1acf0*/  UMOV UR4, 0xffffffff ;  /* 0xffffffff00047882 */ /* 0x000fe20000000000 */
[----:B------:R-:W-:Y:S01]  /*1ad00*/  LOP3.LUT R44, R44, R45, RZ, 0x3c, !PT ;  /* 0x0000002d2c2c7212 */ /* 0x000fe200078e3cff */
[--C-:B------:R-:W-:Y:S01]  /*1ad10*/  IMAD.X R45, RZ, RZ, R65.reuse, P3 ;  /* 0x000000ffff2d7224 */ /* 0x100fe200018e0641 */
[----:B------:R-:W-:Y:S01]  /*1ad20*/  LOP3.LUT R40, R40, R41, RZ, 0x3c, !PT ;  /* 0x0000002928287212 */ /* 0x000fe200078e3cff */
[--C-:B------:R-:W-:Y:S01]  /*1ad30*/  IMAD.X R41, RZ, RZ, R65.reuse, P2 ;  /* 0x000000ffff297224 */ /* 0x100fe200010e0641 */
[----:B------:R-:W-:Y:S01]  /*1ad40*/  LOP3.LUT R24, R24, R25, RZ, 0x3c, !PT ;  /* 0x0000001918187212 */ /* 0x000fe200078e3cff */
[--C-:B------:R-:W-:Y:S01]  /*1ad50*/  IMAD.X R25, RZ, RZ, R65.reuse, P5 ;  /* 0x000000ffff197224 */ /* 0x100fe200028e0641 */
[----:B------:R-:W-:Y:S01]  /*1ad60*/  LOP3.LUT R8, R8, R9, RZ, 0x3c, !PT ;  /* 0x0000000908087212 */ /* 0x000fe200078e3cff */
[----:B------:R-:W-:Y:S01]  /*1ad70*/  IMAD.X R9, RZ, RZ, R65, P4 ;  /* 0x000000ffff097224 */ /* 0x000fe200020e0641 */
[----:B------:R-:W-:-:S02]  /*1ad80*/  LOP3.LUT R36, R36, R37, RZ, 0x3c, !PT ;  /* 0x0000002524247212 */ /* 0x000fc400078e3cff */
[----:B------:R-:W-:Y:S02]  /*1ad90*/  LOP3.LUT R64, R3, R64, RZ, 0x3c, !PT ;  /* 0x0000004003407212 */ /* 0x000fe400078e3cff */
[----:B------:R-:W-:Y:S01]  /*1ada0*/  IADD3.X R37, RZ, R65, RZ, P1, !PT ;  /* 0x00000041ff257210 */ /* 0x000fe20000ffe4ff */
[----:B------:R-:W-:Y:S01]  /*1adb0*/  IMAD.SHL.U32 R87, R125, 0x4, RZ ;  /* 0x000000047d577824 */ /* 0x000fe200078e00ff */
[----:B------:R-:W-:Y:S02]  /*1adc0*/  MOV R101, R72 ;  /* 0x0000004800657202 */ /* 0x000fe40000000f00 */
[----:B------:R-:W-:Y:S02]  /*1add0*/  MOV R102, R64 ;  /* 0x0000004000667202 */ /* 0x000fe40000000f00 */
[----:B------:R-:W-:Y:S02]  /*1ade0*/  MOV R85, R84 ;  /* 0x0000005400557202 */ /* 0x000fe40000000f00 */
[----:B------:R-:W-:-:S02]  /*1adf0*/  MOV R83, R82 ;  /* 0x0000005200537202 */ /* 0x000fc40000000f00 */
[----:B------:R-:W-:Y:S02]  /*1ae00*/  MOV R81, R80 ;  /* 0x0000005000517202 */ /* 0x000fe40000000f00 */
[----:B------:R-:W-:Y:S02]  /*1ae10*/  MOV R79, R74 ;  /* 0x0000004a004f7202 */ /* 0x000fe40000000f00 */
        /* <DEDUP_REMOVED lines=10> */
[----:B------:R-:W-:Y:S01]  /*1aec0*/  SHF.L.U64.HI R100, R125, 0x2, R143 ;  /* 0x000000027d647819 */ /* 0x000fe2000001028f */
[----:B------:R-:W-:Y:S06]  /*1aed0*/  BRA.DIV UR4, `(.L_x_502) ;  /* 0x000000b204087947 */ /* 0x000fec000b800000 */
[----:B------:R-:W-:Y:S02]  /*1aee0*/  SEL R25, R26, R31, P0 ;  /* 0x0000001f1a197207 */ /* 0x000fe40000000000 */
[----:B------:R-:W-:Y:S02]  /*1aef0*/  SEL R26, R31, R26, P0 ;  /* 0x0000001a1f1a7207 */ /* 0x000fe40000000000 */
[----:B------:R-:W-:Y:S02]  /*1af00*/  SEL R9, R10, R21, P0 ;  /* 0x000000150a097207 */ /* 0x000fe40000000000 */
[----:B------:R-:W-:Y:S01]  /*1af10*/  SEL R8, R21, R10, P0 ;  /* 0x0000000a15087207 */ /* 0x000fe20000000000 */
[----:B-----5:R-:W-:Y:S01]  /*1af20*/  SHFL.IDX PT, R25, R25, R2, 0x1c1f ;  /* 0x001c1f0219197589 */ /* 0x020fe200000e0000 */
[----:B------:R-:W-:Y:S02]  /*1af30*/  SEL R31, R52, R39, P0 ;  /* 0x00000027341f7207 */ /* 0x000fe40000000000 */
[----:B------:R-:W-:Y:S01]  /*1af40*/  SEL R36, R39, R52, P0 ;  /* 0x0000003427247207 */ /* 0x000fe20000000000 */
[----:B------:R-:W-:Y:S01]  /*1af50*/  SHFL.IDX PT, R10, R9, R2, 0x1c1f ;  /* 0x001c1f02090a7589 */ /* 0x000fe200000e0000 */
[----:B------:R-:W-:-:S02]  /*1af60*/  SEL R21, R14, R27, P0 ;  /* 0x0000001b0e157207 */ /* 0x000fc40000000000 */
[----:B------:R-:W-:Y:S02]  /*1af70*/  SEL R24, R27, R14, P0 ;  /* 0x0000000e1b187207 */ /* 0x000fe40000000000 */
[----:B------:R-:W-:Y:S02]  /*1af80*/  SEL R29, R32, R35, P0 ;  /* 0x00000023201d7207 */ /* 0x000fe40000000000 */
[----:B------:R-:W-:Y:S01]  /*1af90*/  SEL R39, R51, R90, P0 ;  /* 0x0000005a33277207 */ /* 0x000fe20000000000 */
[----:B------:R-:W-:Y:S01]  /*1afa0*/  SHFL.IDX PT, R21, R21, R2, 0x1c1f ;  /* 0x001c1f0215157589 */ /* 0x000fe200000e0000 */
[----:B------:R-:W-:Y:S02]  /*1afb0*/  SEL R52, R90, R51, P0 ;  /* 0x000000335a347207 */ /* 0x000fe40000000000 */
[----:B------:R-:W-:Y:S01]  /*1afc0*/  SEL R27, R28, R33, P0 ;  /* 0x000000211c1b7207 */ /* 0x000fe20000000000 */
[----:B------:R-:W-:Y:S01]  /*1afd0*/  SHFL.IDX PT, R54, R39, R2, 0x1c1f ;  /* 0x001c1f0227367589 */ /* 0x000fe200000e0000 */
[----:B------:R-:W-:-:S02]  /*1afe0*/  SEL R32, R35, R32, P0 ;  /* 0x0000002023207207 */ /* 0x000fc40000000000 */
[----:B------:R-:W-:Y:S02]  /*1aff0*/  SEL R51, R78, R5, P0 ;  /* 0x000000054e337207 */ /* 0x000fe40000000000 */
[----:B------:R-:W-:Y:S02]  /*1b000*/  SEL R28, R33, R28, P0 ;  /* 0x0000001c211c7207 */ /* 0x000fe40000000000 */
[----:B------:R-:W-:Y:S02]  /*1b010*/  SEL R35, R43, R66, P0 ;  /* 0x000000422b237207 */ /* 0x000fe40000000000 */
[----:B------:R-:W-:Y:S01]  /*1b020*/  SEL R44, R66, R43, P0 ;  /* 0x0000002b422c7207 */ /* 0x000fe20000000000 */
[----:B------:R-:W-:Y:S01]  /*1b030*/  SHFL.IDX PT, R51, R51, R2, 0x1c1f ;  /* 0x001c1f0233337589 */ /* 0x000fe200000e0000 */
[----:B------:R-:W-:Y:S02]  /*1b040*/  SEL R37, R47, R86, P0 ;  /* 0x000000562f257207 */ /* 0x000fe40000000000 */
        /* <DEDUP_REMOVED lines=11> */
[----:B------:R-:W-:Y:S01]  /*1b100*/  SHFL.IDX PT, R66, R45, R2, 0x1c1f ;  /* 0x001c1f022d427589 */ /* 0x000fe200000e0000 */
[----:B------:R-:W-:Y:S02]  /*1b110*/  LOP3.LUT R5, R2, 0x2, RZ, 0x3c, !PT ;  /* 0x0000000202057812 */ /* 0x000fe400078e3cff */
[----:B------:R-:W-:Y:S01]  /*1b120*/  SEL R64, R105, R108, P0 ;  /* 0x0000006c69407207 */ /* 0x000fe20000000000 */
[----:B------:R-:W-:Y:S01]  /*1b130*/  SHFL.IDX PT, R74, R49, R2, 0x1c1f ;  /* 0x001c1f02314a7589 */ /* 0x000fe200000e0000 */
[----:B------:R-:W-:-:S02]  /*1b140*/  SEL R68, R109, R112, P0 ;  /* 0x000000706d447207 */ /* 0x000fc40000000000 */
[----:B------:R-:W-:Y:S01]  /*1b150*/  SEL R72, R121, R120, P0 ;  /* 0x0000007879487207 */ /* 0x000fe20000000000 */
[----:B------:R-:W-:Y:S01]  /*1b160*/  SHFL.IDX PT, R9, R8, R5, 0x1c1f ;  /* 0x001c1f0508097589 */ /* 0x000fe200000e0000 */
[----:B------:R-:W-:Y:S02]  /*1b170*/  SEL R53, R6, R137, P0 ;  /* 0x0000008906357207 */ /* 0x000fe40000000000 */
[----:B------:R-:W-:Y:S01]  /*1b180*/  SEL R80, R137, R6, P0 ;  /* 0x0000000689507207 */ /* 0x000fe20000000000 */
[----:B------:R-:W-:Y:S01]  /*1b190*/  SHFL.IDX PT, R24, R24, R5, 0x1c1f ;  /* 0x001c1f0518187589 */ /* 0x000fe200000e0000 */
[----:B------:R-:W-:Y:S02]  /*1b1a0*/  SEL R55, R42, R7, P0 ;  /* 0x000000072a377207 */ /* 0x000fe40000000000 */
        /* <DEDUP_REMOVED lines=16> */
[----:B------:R-:W1:Y:S01]  /*1b2b0*/  SHFL.IDX PT, R7, R4, R5, 0x1c1f ;  /* 0x001c1f0504077589 */ /* 0x000e6200000e0000 */
        /* <DEDUP_REMOVED lines=14> */
[----:B------:R-:W2:Y:S01]  /*1b3a0*/  SHFL.IDX PT, R26, R26, R5, 0x1c1f ;  /* 0x001c1f051a1a7589 */ /* 0x000ea200000e0000 */
[----:B------:R-:W-:Y:S02]  /*1b3b0*/  SEL R112, R62, R111, P0 ;  /* 0x0000006f3e707207 */ /* 0x000fe40000000000 */
[----:B------:R-:W-:Y:S01]  /*1b3c0*/  SEL R107, R122, R135, P0 ;  /* 0x000000877a6b7207 */ /* 0x000fe20000000000 */
[----:B------:R-:W-:Y:S01]  /*1b3d0*/  SHFL.IDX PT, R62, R43, R2, 0x1c1f ;  /* 0x001c1f022b3e7589 */ /* 0x000fe200000e0000 */
[----:B------:R-:W-:Y:S02]  /*1b3e0*/  SEL R114, R135, R122, P0 ;  /* 0x0000007a87727207 */ /* 0x000fe40000000000 */
[----:B------:R-:W-:Y:S01]  /*1b3f0*/  SEL R116, R116, R127, P0 ;  /* 0x0000007f74747207 */ /* 0x000fe20000000000 */
[----:B------:R-:W3:Y:S01]  /*1b400*/  SHFL.IDX PT, R27, R28, R5, 0x1c1f ;  /* 0x001c1f051c1b7589 */ /* 0x000ee200000e0000 */
[----:B------:R-:W-:-:S02]  /*1b410*/  SEL R75, R131, R138, P0 ;  /* 0x0000008a834b7207 */ /* 0x000fc40000000000 */
[----:B------:R-:W-:Y:S01]  /*1b420*/  SEL R3, R138, R131, P0 ;  /* 0x000000838a037207 */ /* 0x000fe20000000000 */
[----:B------:R-:W4:Y:S01]  /*1b430*/  SHFL.IDX PT, R29, R32, R5, 0x1c1f ;  /* 0x001c1f05201d7589 */ /* 0x000f2200000e0000 */
[----:B-1----:R-:W-:Y:S02]  /*1b440*/  SEL R4, R6, R7, P0 ;  /* 0x0000000706047207 */ /* 0x002fe40000000000 */
[----:B------:R-:W-:Y:S01]  /*1b450*/  SEL R8, R10, R9, P0 ;  /* 0x000000090a087207 */ /* 0x000fe20000000000 */
[----:B------:R-:W1:Y:S01]  /*1b460*/  SHFL.IDX PT, R31, R36, R5, 0x1c1f ;  /* 0x001c1f05241f7589 */ /* 0x000e6200000e0000 */
[----:B------:R-:W-:Y:S02]  /*1b470*/  SEL R12, R21, R24, P0 ;  /* 0x00000018150c7207 */ /* 0x000fe40000000000 */
[----:B------:R-:W-:Y:S01]  /*1b480*/  SEL R14, R24, R21, P0 ;  /* 0x00000015180e7207 */ /* 0x000fe20000000000 */
[----:B------:R-:W0:Y:S01]  /*1b490*/  SHFL.IDX PT, R33, R40, R5, 0x1c1f ;  /* 0x001c1f0528217589 */ /* 0x000e2200000e0000 */
[----:B------:R-:W-:-:S02]  /*1b4a0*/  SEL R6, R7, R6, P0 ;  /* 0x0000000607067207 */ /* 0x000fc40000000000 */
[----:B------:R-:W-:Y:S01]  /*1b4b0*/  SEL R10, R9, R10, P0 ;  /* 0x0000000a090a7207 */ /* 0x000fe20000000000 */
[----:B------:R-:W0:Y:S01]  /*1b4c0*/  SHFL.IDX PT, R35, R44, R5, 0x1c1f ;  /* 0x001c1f052c237589 */ /* 0x000e2200000e0000 */
[----:B--2---:R-:W-:Y:S02]  /*1b4d0*/  SEL R24, R25, R26, P0 ;  /* 0x0000001a19187207 */ /* 0x004fe40000000000 */
[----:B------:R-:W-:Y:S01]  /*1b4e0*/  SEL R26, R26, R25, P0 ;  /* 0x000000191a1a7207 */ /* 0x000fe20000000000 */
[----:B------:R-:W2:Y:S04]  /*1b4f0*/  SHFL.IDX PT, R37, R48, R5, 0x1c1f ;  /* 0x001c1f0530257589 */ /* 0x000ea800000e0000 */
[----:B------:R-:W2:Y:S01]  /*1b500*/  SHFL.IDX PT, R39, R52, R5, 0x1c1f ;  /* 0x001c1f0534277589 */ /* 0x000ea200000e0000 */
[----:B---3--:R-:W-:-:S02]  /*1b510*/  SEL R28, R30, R27, P0 ;  /* 0x0000001b1e1c7207 */ /* 0x008fc40000000000 */
[----:B------:R-:W-:Y:S01]  /*1b520*/  SEL R30, R27, R30, P0 ;  /* 0x0000001e1b1e7207 */ /* 0x000fe20000000000 */
[----:B------:R-:W3:Y:S01]  /*1b530*/  SHFL.IDX PT, R41, R56, R5, 0x1c1f ;  /* 0x001c1f0538297589 */ /* 0x000ee200000e0000 */
[----:B----4-:R-:W-:Y:S02]  /*1b540*/  SEL R32, R34, R29, P0 ;  /* 0x0000001d22207207 */ /* 0x010fe40000000000 */
[----:B------:R-:W-:Y:S01]  /*1b550*/  SEL R34, R29, R34, P0 ;  /* 0x000000221d227207 */ /* 0x000fe20000000000 */
[----:B------:R-:W4:Y:S01]  /*1b560*/  SHFL.IDX PT, R43, R60, R5, 0x1c1f ;  /* 0x001c1f053c2b7589 */ /* 0x000f2200000e0000 */
[----:B-1----:R-:W-:Y:S02]  /*1b570*/  SEL R36, R38, R31, P0 ;  /* 0x0000001f26247207 */ /* 0x002fe40000000000 */
[----:B------:R-:W-:Y:S01]  /*1b580*/  SEL R38, R31, R38, P0 ;  /* 0x000000261f267207 */ /* 0x000fe20000000000 */
[----:B------:R-:W1:Y:S01]  /*1b590*/  SHFL.IDX PT, R45, R64, R5, 0x1c1f ;  /* 0x001c1f05402d7589 */ /* 0x000e6200000e0000 */
[----:B0-----:R-:W-:-:S02]  /*1b5a0*/  SEL R40, R42, R33, P0 ;  /* 0x000000212a287207 */ /* 0x001fc40000000000 */
[----:B------:R-:W-:Y:S01]  /*1b5b0*/  SEL R42, R33, R42, P0 ;  /* 0x0000002a212a7207 */ /* 0x000fe20000000000 */
[----:B------:R-:W0:Y:S01]  /*1b5c0*/  SHFL.IDX PT, R47, R68, R5, 0x1c1f ;  /* 0x001c1f05442f7589 */ /* 0x000e2200000e0000 */
[----:B------:R-:W-:Y:S02]  /*1b5d0*/  SEL R44, R46, R35, P0 ;  /* 0x000000232e2c7207 */ /* 0x000fe40000000000 */
[----:B------:R-:W-:Y:S01]  /*1b5e0*/  SEL R46, R35, R46, P0 ;  /* 0x0000002e232e7207 */ /* 0x000fe20000000000 */
[----:B------:R-:W0:Y:S01]  /*1b5f0*/  SHFL.IDX PT, R49, R72, R5, 0x1c1f ;  /* 0x001c1f0548317589 */ /* 0x000e2200000e0000 */
[----:B--2---:R-:W-:Y:S02]  /*1b600*/  SEL R48, R50, R37, P0 ;  /* 0x0000002532307207 */ /* 0x004fe40000000000 */
[----:B------:R-:W-:Y:S01]  /*1b610*/  SEL R50, R37, R50, P0 ;  /* 0x0000003225327207 */ /* 0x000fe20000000000 */
[----:B------:R-:W-:Y:S01]  /*1b620*/  SHFL.IDX PT, R53, R53, R2, 0x1c1f ;  /* 0x001c1f0235357589 */ /* 0x000fe200000e0000 */
[----:B------:R-:W-:-:S02]  /*1b630*/  SEL R52, R54, R39, P0 ;  /* 0x0000002736347207 */ /* 0x000fc40000000000 */
[----:B------:R-:W-:Y:S01]  /*1b640*/  SEL R54, R39, R54, P0 ;  /* 0x0000003627367207 */ /* 0x000fe20000000000 */
[----:B------:R-:W-:Y:S01]  /*1b650*/  SHFL.IDX PT, R55, R55, R2, 0x1c1f ;  /* 0x001c1f0237377589 */ /* 0x000fe200000e0000 */
[----:B---3--:R-:W-:Y:S02]  /*1b660*/  SEL R56, R58, R41, P0 ;  /* 0x000000293a387207 */ /* 0x008fe40000000000 */
[----:B------:R-:W-:Y:S01]  /*1b670*/  SEL R58, R41, R58, P0 ;  /* 0x0000003a293a7207 */ /* 0x000fe20000000000 */
[----:B------:R-:W2:Y:S01]  /*1b680*/  SHFL.IDX PT, R78, R78, R5, 0x1c1f ;  /* 0x001c1f054e4e7589 */ /* 0x000ea200000e0000 */
[----:B----4-:R-:W-:Y:S02]  /*1b690*/  SEL R60, R62, R43, P0 ;  /* 0x0000002b3e3c7207 */ /* 0x010fe40000000000 */
[----:B------:R-:W-:Y:S01]  /*1b6a0*/  SEL R62, R43, R62, P0 ;  /* 0x0000003e2b3e7207 */ /* 0x000fe20000000000 */
[----:B------:R-:W3:Y:S01]  /*1b6b0*/  SHFL.IDX PT, R80, R80, R5, 0x1c1f ;  /* 0x001c1f0550507589 */ /* 0x000ee200000e0000 */
[----:B-1----:R-:W-:-:S02]  /*1b6c0*/  SEL R64, R66, R45, P0 ;  /* 0x0000002d42407207 */ /* 0x002fc40000000000 */
[----:B------:R-:W-:Y:S01]  /*1b6d0*/  SEL R66, R45, R66, P0 ;  /* 0x000000422d427207 */ /* 0x000fe20000000000 */
[----:B------:R-:W1:Y:S01]  /*1b6e0*/  SHFL.IDX PT, R82, R82, R5, 0x1c1f ;  /* 0x001c1f0552527589 */ /* 0x000e6200000e0000 */
[----:B0-----:R-:W-:Y:S02]  /*1b6f0*/  SEL R68, R70, R47, P0 ;  /* 0x0000002f46447207 */ /* 0x001fe40000000000 */
[----:B------:R-:W-:Y:S01]  /*1b700*/  SEL R70, R47, R70, P0 ;  /* 0x000000462f467207 */ /* 0x000fe20000000000 */
[----:B------:R-:W-:Y:S01]  /*1b710*/  SHFL.IDX PT, R57, R57, R2, 0x1c1f ;  /* 0x001c1f0239397589 */ /* 0x000fe200000e0000 */
[----:B------:R-:W-:Y:S02]  /*1b720*/  SEL R72, R74, R49, P0 ;  /* 0x000000314a487207 */ /* 0x000fe40000000000 */
[----:B------:R-:W-:Y:S01]  /*1b730*/  SEL R74, R49, R74, P0 ;  /* 0x0000004a314a7207 */ /* 0x000fe20000000000 */
[----:B------:R-:W-:Y:S04]  /*1b740*/  SHFL.IDX PT, R59, R59, R2, 0x1c1f ;  /* 0x001c1f023b3b7589 */ /* 0x000fe800000e0000 */
[----:B------:R-:W-:Y:S04]  /*1b750*/  SHFL.IDX PT, R61, R61, R2, 0x1c1f ;  /* 0x001c1f023d3d7589 */ /* 0x000fe800000e0000 */
[----:B------:R-:W-:Y:S01]  /*1b760*/  SHFL.IDX PT, R63, R63, R2, 0x1c1f ;  /* 0x001c1f023f3f7589 */ /* 0x000fe200000e0000 */
[----:B--2---:R-:W-:-:S03]  /*1b770*/  SEL R7, R78, R51, P0 ;  /* 0x000000334e077207 */ /* 0x004fc60000000000 */
[----:B------:R-:W-:Y:S01]  /*1b780*/  SHFL.IDX PT, R65, R65, R2, 0x1c1f ;  /* 0x001c1f0241417589 */ /* 0x000fe200000e0000 */
[----:B---3--:R-:W-:Y:S02]  /*1b790*/  SEL R9, R53, R80, P0 ;  /* 0x0000005035097207 */ /* 0x008fe40000000000 */
[----:B------:R-:W-:Y:S01]  /*1b7a0*/  SEL R11, R80, R53, P0 ;  /* 0x00000035500b7207 */ /* 0x000fe20000000000 */
[----:B------:R-:W-:Y:S01]  /*1b7b0*/  SHFL.IDX PT, R67, R67, R2, 0x1c1f ;  /* 0x001c1f0243437589 */ /* 0x000fe200000e0000 */
[----:B-1----:R-:W-:Y:S02]  /*1b7c0*/  SEL R13, R55, R82, P0 ;  /* 0x00000052370d7207 */ /* 0x002fe40000000000 */
[----:B------:R-:W-:Y:S01]  /*1b7d0*/  SEL R15, R82, R55, P0 ;  /* 0x00000037520f7207 */ /* 0x000fe20000000000 */
[----:B------:R-:W-:Y:S04]  /*1b7e0*/  SHFL.IDX PT, R69, R69, R2, 0x1c1f ;  /* 0x001c1f0245457589 */ /* 0x000fe800000e0000 */
[----:B------:R-:W-:Y:S04]  /*1b7f0*/  SHFL.IDX PT, R71, R71, R2, 0x1c1f ;  /* 0x001c1f0247477589 */ /* 0x000fe800000e0000 */
[----:B------:R-:W0:Y:S04]  /*1b800*/  SHFL.IDX PT, R84, R84, R5, 0x1c1f ;  /* 0x001c1f0554547589 */ /* 0x000e2800000e0000 */
[----:B------:R-:W1:Y:S04]  /*1b810*/  SHFL.IDX PT, R86, R86, R5, 0x1c1f ;  /* 0x001c1f0556567589 */ /* 0x000e6800000e0000 */
[----:B------:R-:W2:Y:S04]  /*1b820*/  SHFL.IDX PT, R88, R88, R5, 0x1c1f ;  /* 0x001c1f0558587589 */ /* 0x000ea800000e0000 */
[----:B------:R-:W3:Y:S04]  /*1b830*/  SHFL.IDX PT, R90, R90, R5, 0x1c1f ;  /* 0x001c1f055a5a7589 */ /* 0x000ee800000e0000 */
[----:B------:R-:W4:Y:S04]  /*1b840*/  SHFL.IDX PT, R92, R92, R5, 0x1c1f ;  /* 0x001c1f055c5c7589 */ /* 0x000f2800000e0000 */
[----:B------:R-:W4:Y:S04]  /*1b850*/  SHFL.IDX PT, R104, R104, R5, 0x1c1f ;  /* 0x001c1f0568687589 */ /* 0x000f2800000e0000 */
[----:B------:R-:W4:Y:S01]  /*1b860*/  SHFL.IDX PT, R106, R106, R5, 0x1c1f ;  /* 0x001c1f056a6a7589 */ /* 0x000f2200000e0000 */
[----:B0-----:R-:W-:-:S02]  /*1b870*/  SEL R25, R57, R84, P0 ;  /* 0x0000005439197207 */ /* 0x001fc40000000000 */
[----:B------:R-:W-:Y:S01]  /*1b880*/  SEL R27, R84, R57, P0 ;  /* 0x00000039541b7207 */ /* 0x000fe20000000000 */
[----:B------:R-:W0:Y:S01]  /*1b890*/  SHFL.IDX PT, R108, R108, R5, 0x1c1f ;  /* 0x001c1f056c6c7589 */ /* 0x000e2200000e0000 */
[----:B-1----:R-:W-:Y:S02]  /*1b8a0*/  SEL R29, R59, R86, P0 ;  /* 0x000000563b1d7207 */ /* 0x002fe40000000000 */
[----:B------:R-:W-:Y:S01]  /*1b8b0*/  SEL R31, R86, R59, P0 ;  /* 0x0000003b561f7207 */ /* 0x000fe20000000000 */
[----:B------:R-:W-:Y:S01]  /*1b8c0*/  SHFL.IDX PT, R103, R103, R2, 0x1c1f ;  /* 0x001c1f0267677589 */ /* 0x000fe200000e0000 */
[----:B--2---:R-:W-:Y:S02]  /*1b8d0*/  SEL R33, R61, R88, P0 ;  /* 0x000000583d217207 */ /* 0x004fe40000000000 */
[----:B------:R-:W-:Y:S01]  /*1b8e0*/  SEL R35, R88, R61, P0 ;  /* 0x0000003d58237207 */ /* 0x000fe20000000000 */
[----:B------:R-:W-:Y:S01]  /*1b8f0*/  SHFL.IDX PT, R105, R105, R2, 0x1c1f ;  /* 0x001c1f0269697589 */ /* 0x000fe200000e0000 */
[----:B---3--:R-:W-:-:S02]  /*1b900*/  SEL R37, R63, R90, P0 ;  /* 0x0000005a3f257207 */ /* 0x008fc40000000000 */
[----:B------:R-:W-:Y:S01]  /*1b910*/  SEL R39, R90, R63, P0 ;  /* 0x0000003f5a277207 */ /* 0x000fe20000000000 */
[----:B------:R-:W-:Y:S01]  /*1b920*/  SHFL.IDX PT, R107, R107, R2, 0x1c1f ;  /* 0x001c1f026b6b7589 */ /* 0x000fe200000e0000 */
[----:B----4-:R-:W-:Y:S02]  /*1b930*/  SEL R41, R65, R92, P0 ;  /* 0x0000005c41297207 */ /* 0x010fe40000000000 */
[----:B------:R-:W-:Y:S01]  /*1b940*/  SEL R43, R92, R65, P0 ;  /* 0x000000415c2b7207 */ /* 0x000fe20000000000 */
[----:B------:R-:W-:Y:S01]  /*1b950*/  SHFL.IDX PT, R109, R109, R2, 0x1c1f ;  /* 0x001c1f026d6d7589 */ /* 0x000fe200000e0000 */
[----:B------:R-:W-:Y:S02]  /*1b960*/  SEL R45, R67, R104, P0 ;  /* 0x00000068432d7207 */ /* 0x000fe40000000000 */
[----:B------:R-:W-:Y:S01]  /*1b970*/  SEL R47, R104, R67, P0 ;  /* 0x00000043682f7207 */ /* 0x000fe20000000000 */
[----:B------:R-:W1:Y:S01]  /*1b980*/  SHFL.IDX PT, R110, R110, R5, 0x1c1f ;  /* 0x001c1f056e6e7589 */ /* 0x000e6200000e0000 */
[----:B------:R-:W-:-:S03]  /*1b990*/  SEL R49, R69, R106, P0 ;  /* 0x0000006a45317207 */ /* 0x000fc60000000000 */
[----:B------:R-:W2:Y:S01]  /*1b9a0*/  SHFL.IDX PT, R112, R112, R5, 0x1c1f ;  /* 0x001c1f0570707589 */ /* 0x000ea200000e0000 */
[----:B0-----:R-:W-:Y:S02]  /*1b9b0*/  SEL R53, R71, R108, P0 ;  /* 0x0000006c47357207 */ /* 0x001fe40000000000 */
[----:B------:R-:W-:Y:S01]  /*1b9c0*/  SEL R55, R108, R71, P0 ;  /* 0x000000476c377207 */ /* 0x000fe20000000000 */
[----:B------:R-:W0:Y:S04]  /*1b9d0*/  SHFL.IDX PT, R114, R114, R5, 0x1c1f ;  /* 0x001c1f0572727589 */ /* 0x000e2800000e0000 */
[----:B------:R-:W3:Y:S04]  /*1b9e0*/  SHFL.IDX PT, R116, R116, R5, 0x1c1f ;  /* 0x001c1f0574747589 */ /* 0x000ee800000e0000 */
[----:B------:R-:W4:Y:S04]  /*1b9f0*/  SHFL.IDX PT, R75, R75, R2, 0x1c1f ;  /* 0x001c1f024b4b7589 */ /* 0x000f2800000e0000 */
[----:B------:R0:W4:Y:S01]  /*1ba00*/  SHFL.IDX PT, R2, R3, R5, 0x1c1f ;  /* 0x001c1f0503027589 */ /* 0x00012200000e0000 */
[----:B-1----:R-:W-:-:S02]  /*1ba10*/  SEL R57, R103, R110, P0 ;  /* 0x0000006e67397207 */ /* 0x002fc40000000000 */
[----:B------:R-:W-:Y:S02]  /*1ba20*/  SEL R59, R110, R103, P0 ;  /* 0x000000676e3b7207 */ /* 0x000fe40000000000 */
[----:B--2---:R-:W-:Y:S02]  /*1ba30*/  SEL R61, R105, R112, P0 ;  /* 0x00000070693d7207 */ /* 0x004fe40000000000 */
[----:B0-----:R-:W-:Y:S02]  /*1ba40*/  SEL R5, R51, R78, P0 ;  /* 0x0000004e33057207 */ /* 0x001fe40000000000 */
[----:B------:R-:W-:Y:S02]  /*1ba50*/  SEL R51, R106, R69, P0 ;  /* 0x000000456a337207 */ /* 0x000fe40000000000 */
[----:B------:R-:W-:Y:S02]  /*1ba60*/  SEL R63, R112, R105, P0 ;  /* 0x00000069703f7207 */ /* 0x000fe40000000000 */
[----:B------:R-:W-:-:S02]  /*1ba70*/  SEL R65, R107, R114, P0 ;  /* 0x000000726b417207 */ /* 0x000fc40000000000 */
[----:B------:R-:W-:Y:S02]  /*1ba80*/  SEL R67, R114, R107, P0 ;  /* 0x0000006b72437207 */ /* 0x000fe40000000000 */
[----:B---3--:R-:W-:Y:S02]  /*1ba90*/  SEL R69, R109, R116, P0 ;  /* 0x000000746d457207 */ /* 0x008fe40000000000 */
[----:B------:R-:W-:Y:S02]  /*1baa0*/  SEL R71, R116, R109, P0 ;  /* 0x0000006d74477207 */ /* 0x000fe40000000000 */
[----:B----4-:R-:W-:-:S07]  /*1bab0*/  MOV R78, RZ ;  /* 0x000000ff004e7202 */ /* 0x010fce0000000f00 */
.L_x_744:
[----:B------:R-:W-:Y:S05]  /*1bac0*/  WARPSYNC.ALL ;  /* 0x0000000000007948 */ /* 0x000fea0003800000 */
[----:B------:R-:W-:Y:S06]  /*1bad0*/  BAR.SYNC.DEFER_BLOCKING 0x1, 0x100 ;  /* 0x0044000000007b1d */ /* 0x000fec0000010000 */
[----:B------:R-:W-:-:S02]  /*1bae0*/  ULDC.64 UR4, c[0x0][0xc00] ;  /* 0x0003000000047ab9 */ /* 0x000fc40000000a00 */
[----:B------:R-:W-:Y:S01]  /*1baf0*/  ISETP.NE.U32.AND P1, PT, RZ, UR4, PT ;  /* 0x00000004ff007c0c */ /* 0x000fe2000bf25070 */
[----:B------:R-:W2:Y:S01]  /*1bb00*/  LDL R21, [R1+0x74] ;  /* 0x0000740001157983 */ /* 0x000ea20000100800 */
[----:B------:R-:W-:Y:S02]  /*1bb10*/  IADD3 R104, P2, R87, UR4, RZ ;  /* 0x0000000457687c10 */ /* 0x000fe4000ff5e0ff */
[----:B------:R-:W-:Y:S01]  /*1bb20*/  ISETP.NE.AND.EX P1, PT, RZ, UR5, PT, P1 ;  /* 0x00000005ff007c0c */ /* 0x000fe2000bf25310 */
[----:B------:R-:W2:Y:S01]  /*1bb30*/  LDL R82, [R1+0x50] ;  /* 0x0000500001527983 */ /* 0x000ea20000100800 */
[----:B------:R-:W-:Y:S01]  /*1bb40*/  IADD3.X R105, R100, UR5, RZ, P2, !PT ;  /* 0x0000000564697c10 */ /* 0x000fe200097fe4ff */
[----:B------:R-:W-:Y:S02]  /*1bb50*/  ULDC.64 UR4, c[0x0][0xc08] ;  /* 0x0003020000047ab9 */ /* 0x000fe40000000a00 */
[----:B------:R-:W-:Y:S04]  /*1bb60*/  STSM.16.M88.4 [R102], R4 ;  /* 0x0000000466007844 */ /* 0x000fe80000000200 */
[----:B------:R0:W-:Y:S04]  /*1bb70*/  STSM.16.M88.4 [R73], R8 ;  /* 0x0000000849007844 */ /* 0x0001e80000000200 */
[----:B------:R-:W-:Y:S04]  /*1bb80*/  STSM.16.M88.4 [R89], R12 ;  /* 0x0000000c59007844 */ /* 0x000fe80000000200 */
[----:B------:R-:W-:Y:S04]  /*1bb90*/  STSM.16.M88.4 [R91], R24 ;  /* 0x000000185b007844 */ /* 0x000fe80000000200 */
[----:B------:R-:W-:Y:S04]  /*1bba0*/  STSM.16.M88.4 [R93], R28 ;  /* 0x0000001c5d007844 */ /* 0x000fe80000000200 */
[----:B------:R-:W-:Y:S01]  /*1bbb0*/  STSM.16.M88.4 [R94], R32 ;  /* 0x000000205e007844 */ /* 0x000fe20000000200 */
[----:B0-----:R-:W-:-:S02]  /*1bbc0*/  SEL R73, R75, R2, P0 ;  /* 0x000000024b497207 */ /* 0x001fc40000000000 */
[----:B------:R-:W-:Y:S01]  /*1bbd0*/  SEL R75, R2, R75, P0 ;  /* 0x0000004b024b7207 */ /* 0x000fe20000000000 */
[----:B------:R-:W-:Y:S01]  /*1bbe0*/  STSM.16.M88.4 [R95], R36 ;  /* 0x000000245f007844 */ /* 0x000fe20000000200 */
[----:B------:R-:W-:Y:S01]  /*1bbf0*/  ISETP.NE.U32.AND P0, PT, RZ, UR4, PT ;  /* 0x00000004ff007c0c */ /* 0x000fe2000bf05070 */
[----:B------:R-:W0:Y:S02]  /*1bc00*/  LDC R2, c[0x0][0xbe8] ;  /* 0x0002fa00ff027b82 */ /* 0x000e240000000800 */
[----:B------:R-:W-:Y:S04]  /*1bc10*/  STSM.16.M88.4 [R96], R40 ;  /* 0x0000002860007844 */ /* 0x000fe80000000200 */
[----:B------:R-:W-:Y:S04]  /*1bc20*/  STSM.16.M88.4 [R97], R44 ;  /* 0x0000002c61007844 */ /* 0x000fe80000000200 */
[----:B------:R-:W-:Y:S04]  /*1bc30*/  STSM.16.M88.4 [R98], R48 ;  /* 0x0000003062007844 */ /* 0x000fe80000000200 */
[----:B------:R-:W-:Y:S04]  /*1bc40*/  STSM.16.M88.4 [R99], R52 ;  /* 0x0000003463007844 */ /* 0x000fe80000000200 */
[----:B------:R-:W-:Y:S04]  /*1bc50*/  STSM.16.M88.4 [R101], R56 ;  /* 0x0000003865007844 */ /* 0x000fe80000000200 */
[----:B------:R-:W-:Y:S04]  /*1bc60*/  STSM.16.M88.4 [R79], R60 ;  /* 0x0000003c4f007844 */ /* 0x000fe80000000200 */
[----:B------:R1:W-:Y:S04]  /*1bc70*/  STSM.16.M88.4 [R81], R64 ;  /* 0x0000004051007844 */ /* 0x0003e80000000200 */
[----:B------:R3:W-:Y:S01]  /*1bc80*/  STSM.16.M88.4 [R83], R68 ;  /* 0x0000004453007844 */ /* 0x0007e20000000200 */
[----:B------:R-:W-:-:S03]  /*1bc90*/  ISETP.NE.AND.EX P0, PT, RZ, UR5, PT, P0 ;  /* 0x00000005ff007c0c */ /* 0x000fc6000bf05300 */
[----:B------:R3:W-:Y:S01]  /*1bca0*/  STSM.16.M88.4 [R85], R72 ;  /* 0x0000004855007844 */ /* 0x0007e20000000200 */
[----:B------:R-:W-:Y:S09]  /*1bcb0*/  BAR.SYNC.DEFER_BLOCKING 0x1, 0x100 ;  /* 0x0044000000007b1d */ /* 0x000ff20000010000 */
[----:B------:R-:W-:Y:S01]  /*1bcc0*/  @P0 IADD3 R4, P3, R87, UR4, RZ ;  /* 0x0000000457040c10 */ /* 0x000fe2000ff7e0ff */
[----:B------:R-:W-:-:S02]  /*1bcd0*/  ULDC UR4, c[0x0][0xa88] ;  /* 0x0002a20000047ab9 */ /* 0x000fc40000000800 */
[----:B-1----:R-:W-:Y:S01]  /*1bce0*/  IMAD.U32 R81, RZ, RZ, UR4 ;  /* 0x00000004ff517e24 */ /* 0x002fe2000f8e00ff */
[----:B------:R-:W-:Y:S01]  /*1bcf0*/  @P0 IADD3.X R5, R100, UR5, RZ, P3, !PT ;  /* 0x0000000564050c10 */ /* 0x000fe20009ffe4ff */
[----:B------:R3:W5:Y:S01]  /*1bd00*/  @P1 LDG.E R78, desc[UR42][R104.64] ;  /* 0x0000002a684e1981 */ /* 0x000762000c1e1900 */
[----:B0-----:R-:W-:-:S03]  /*1bd10*/  ISETP.NE.AND P2, PT, R2, 0x1, PT ;  /* 0x000000010200780c */ /* 0x001fc60003f45270 */
[----:B------:R3:W5:Y:S10]  /*1bd20*/  @P0 LDG.E R81, desc[UR42][R4.64] ;  /* 0x0000002a04510981 */ /* 0x000774000c1e1900 */
[----:B------:R-:W0:Y:S08]  /*1bd30*/  @P2 LDC R3, c[0x0][0xbec] ;  /* 0x0002fb00ff032b82 */ /* 0x000e300000000800 */
[----:B------:R-:W1:Y:S01]  /*1bd40*/  @P2 LDC R8, c[0x0][0xbf0] ;  /* 0x0002fc00ff082b82 */ /* 0x000e620000000800 */
[----:B--2---:R-:W-:Y:S01]  /*1bd50*/  IMAD R10, R82, 0x80, R21 ;  /* 0x00000080520a7824 */ /* 0x004fe200078e0215 */
[----:B01-3--:R-:W-:Y:S06]  /*1bd60*/  @P0 BRA `(.L_x_503) ;  /* 0x0000000000100947 */ /* 0x00bfec0003800000 */
[----:B------:R-:W-:Y:S05]  /*1bd70*/  @!P1 BRA `(.L_x_503) ;  /* 0x00000000000c9947 */ /* 0x000fea0003800000 */
[----:B------:R-:W2:Y:S04]  /*1bd80*/  LDG.E R4, desc[UR42][R104.64] ;  /* 0x0000002a68047981 */ /* 0x000ea8000c1e1900 */
[----:B-----5:R-:W2:Y:S02]  /*1bd90*/  LDG.E R81, desc[UR42][R104.64+0x4] ;  /* 0x0000042a68517981 */ /* 0x020ea4000c1e1900 */
[----:B--2---:R-:W-:-:S07]  /*1bda0*/  IMAD.IADD R81, R81, 0x1, -R4 ;  /* 0x0000000151517824 */ /* 0x004fce00078e0a04 */
.L_x_503:
[----:B------:R-:W2:Y:S01]  /*1bdb0*/  LDL.LU R84, [R1+0x38] ;  /* 0x0000380001547983 */ /* 0x000ea20000300800 */
[----:B------:R-:W-:Y:S01]  /*1bdc0*/  @P2 IMAD.HI.U32 R3, R10, R3, RZ ;  /* 0x000000030a032227 */ /* 0x000fe200078e00ff */
[----:B------:R-:W-:Y:S01]  /*1bdd0*/  ULDC.64 UR4, c[0x0][0xb90] ;  /* 0x0002e40000047ab9 */ /* 0x000fe20000000a00 */
[----:B-----5:R-:W-:Y:S01]  /*1bde0*/  SHF.R.S32.HI R79, RZ, 0x1f, R78 ;  /* 0x0000001fff4f7819 */ /* 0x020fe2000001144e */
[----:B------:R-:W3:Y:S01]  /*1bdf0*/  LDL R14, [R1+0x70] ;  /* 0x00007000010e7983 */ /* 0x000ee20000100800 */
[----:B------:R-:W-:Y:S01]  /*1be00*/  MOV R7, R10 ;  /* 0x0000000a00077202 */ /* 0x000fe20000000f00 */
[----:B------:R-:W-:Y:S01]  /*1be10*/  IMAD R11, R23, 0x40, R18 ;  /* 0x00000040170b7824 */ /* 0x000fe200078e0212 */
[----:B------:R-:W-:Y:S02]  /*1be20*/  @P2 SHF.R.U32.HI R7, RZ, R8, R3 ;  /* 0x00000008ff072219 */ /* 0x000fe40000011603 */
[----:B------:R-:W-:Y:S01]  /*1be30*/  SEL R21, R125, RZ, !P1 ;  /* 0x000000ff7d157207 */ /* 0x000fe20004800000 */
[----:B------:R-:W0:Y:S01]  /*1be40*/  S2R R15, SR_TID.X ;  /* 0x00000000000f7919 */ /* 0x000e220000002100 */
[----:B------:R-:W-:Y:S01]  /*1be50*/  SEL R3, R143, RZ, !P1 ;  /* 0x000000ff8f037207 */ /* 0x000fe20004800000 */
[----:B------:R-:W-:Y:S01]  /*1be60*/  IMAD.MOV R13, RZ, RZ, -R7 ;  /* 0x000000ffff0d7224 */ /* 0x000fe200078e0a07 */
[----:B------:R-:W1:Y:S01]  /*1be70*/  @P2 LDC R83, c[0x0][0xbec] ;  /* 0x0002fb00ff532b82 */ /* 0x000e620000000800 */
[----:B------:R-:W-:Y:S01]  /*1be80*/  IMAD.WIDE R76, R11, 0x2, R76 ;  /* 0x000000020b4c7825 */ /* 0x000fe200078e024c */
[----:B------:R-:W-:Y:S01]  /*1be90*/  SHF.R.S32.HI R11, RZ, 0x1f, R7 ;  /* 0x0000001fff0b7819 */ /* 0x000fe20000011407 */
[----:B------:R-:W4:Y:S01]  /*1bea0*/  S2R R85, SR_TID.X ;  /* 0x0000000000557919 */ /* 0x000f220000002100 */
[----:B------:R-:W-:-:S02]  /*1beb0*/  IADD3 R25, P5, R76, 0x3000, RZ ;  /* 0x000030004c197810 */ /* 0x000fc40007fbe0ff */
[----:B------:R-:W-:Y:S02]  /*1bec0*/  IADD3 R33, P4, R76, 0x5000, RZ ;  /* 0x000050004c217810 */ /* 0x000fe40007f9e0ff */
[----:B------:R-:W-:Y:S02]  /*1bed0*/  LOP3.LUT R24, R25, 0x380, RZ, 0xc0, !PT ;  /* 0x0000038019187812 */ /* 0x000fe400078ec0ff */
[----:B------:R-:W-:Y:S02]  /*1bee0*/  LOP3.LUT R32, R33, 0x380, RZ, 0xc0, !PT ;  /* 0x0000038021207812 */ /* 0x000fe400078ec0ff */
[----:B------:R-:W-:Y:S01]  /*1bef0*/  SHF.R.U64 R24, R24, 0x3, RZ ;  /* 0x0000000318187819 */ /* 0x000fe200000012ff */
[----:B0-----:R-:W-:-:S05]  /*1bf00*/  VIADD R26, R15, 0xffffff80 ;  /* 0xffffff800f1a7836 */ /* 0x001fca0000000000 */
[----:B------:R-:W-:-:S04]  /*1bf10*/  SHF.R.S32.HI R15, RZ, 0x1f, R26 ;  /* 0x0000001fff0f7819 */ /* 0x000fc8000001141a */
[----:B------:R-:W-:Y:S02]  /*1bf20*/  LEA.HI R15, R15, R26, RZ, 0x7 ;  /* 0x0000001a0f0f7211 */ /* 0x000fe400078f38ff */
[----:B------:R-:W-:Y:S02]  /*1bf30*/  SHF.R.U64 R32, R32, 0x3, RZ ;  /* 0x0000000320207819 */ /* 0x000fe400000012ff */
[----:B------:R-:W-:Y:S02]  /*1bf40*/  LOP3.LUT R15, R15, 0xffffff80, RZ, 0xc0, !PT ;  /* 0xffffff800f0f7812 */ /* 0x000fe400078ec0ff */
[----:B------:R-:W-:Y:S01]  /*1bf50*/  LOP3.LUT R24, R24, R25, RZ, 0x3c, !PT ;  /* 0x0000001918187212 */ /* 0x000fe200078e3cff */
[----:B------:R-:W-:Y:S01]  /*1bf60*/  IMAD.X R25, RZ, RZ, R77, P5 ;  /* 0x000000ffff197224 */ /* 0x000fe200028e064d */
[----:B------:R-:W-:Y:S01]  /*1bf70*/  LOP3.LUT R32, R32, R33, RZ, 0x3c, !PT ;  /* 0x0000002120207212 */ /* 0x000fe200078e3cff */
[----:B------:R-:W-:Y:S01]  /*1bf80*/  IMAD.IADD R15, R26, 0x1, -R15 ;  /* 0x000000011a0f7824 */ /* 0x000fe200078e0a0f */
[C---:B------:R-:W-:Y:S01]  /*1bf90*/  IADD3 R45, P5, R76.reuse, 0x8000, RZ ;  /* 0x000080004c2d7810 */ /* 0x040fe20007fbe0ff */
[----:B------:R-:W-:Y:S01]  /*1bfa0*/  IMAD.X R33, RZ, RZ, R77, P4 ;  /* 0x000000ffff217224 */ /* 0x000fe200020e064d */
[----:B------:R-:W-:Y:S01]  /*1bfb0*/  IADD3 R53, P4, R76, 0xa000, RZ ;  /* 0x0000a0004c357810 */ /* 0x000fe20007f9e0ff */
[----:B------:R-:W-:Y:S01]  /*1bfc0*/  IMAD R81, R81, R2, RZ ;  /* 0x0000000251517224 */ /* 0x000fe200078e02ff */
[----:B------:R-:W-:-:S02]  /*1bfd0*/  LOP3.LUT R44, R45, 0x380, RZ, 0xc0, !PT ;  /* 0x000003802d2c7812 */ /* 0x000fc400078ec0ff */
[----:B------:R-:W-:Y:S02]  /*1bfe0*/  LOP3.LUT R52, R53, 0x380, RZ, 0xc0, !PT ;  /* 0x0000038035347812 */ /* 0x000fe400078ec0ff */
[----:B----4-:R-:W-:Y:S02]  /*1bff0*/  IADD3 R85, R85, -0x80, RZ ;  /* 0xffffff8055557810 */ /* 0x010fe40007ffe0ff */
[----:B------:R-:W-:Y:S02]  /*1c000*/  SHF.R.U64 R44, R44, 0x3, RZ ;  /* 0x000000032c2c7819 */ /* 0x000fe400000012ff */
[----:B------:R-:W-:Y:S02]  /*1c010*/  SHF.R.U64 R52, R52, 0x3, RZ ;  /* 0x0000000334347819 */ /* 0x000fe400000012ff */
[----:B------:R-:W-:Y:S02]  /*1c020*/  SHF.R.S32.HI R86, RZ, 0x1f, R85 ;  /* 0x0000001fff567819 */ /* 0x000fe40000011455 */
[----:B------:R-:W-:-:S02]  /*1c030*/  LOP3.LUT R44, R44, R45, RZ, 0x3c, !PT ;  /* 0x0000002d2c2c7212 */ /* 0x000fc400078e3cff */
[----:B------:R-:W-:Y:S01]  /*1c040*/  LOP3.LUT R52, R52, R53, RZ, 0x3c, !PT ;  /* 0x0000003534347212 */ /* 0x000fe200078e3cff */
[----:B------:R-:W-:Y:S01]  /*1c050*/  IMAD.X R53, RZ, RZ, R77, P4 ;  /* 0x000000ffff357224 */ /* 0x000fe200020e064d */
[----:B------:R-:W-:Y:S02]  /*1c060*/  IADD3.X R45, RZ, R77, RZ, P5, !PT ;  /* 0x0000004dff2d7210 */ /* 0x000fe40002ffe4ff */
[----:B------:R-:W-:Y:S02]  /*1c070*/  LEA.HI R86, R86, R85, RZ, 0x3 ;  /* 0x0000005556567211 */ /* 0x000fe400078f18ff */
[C---:B------:R-:W-:Y:S02]  /*1c080*/  IADD3 R65, P5, R76.reuse, 0xd000, RZ ;  /* 0x0000d0004c417810 */ /* 0x040fe40007fbe0ff */
[----:B------:R-:W-:Y:S02]  /*1c090*/  IADD3 R69, P4, R76, 0xe000, RZ ;  /* 0x0000e0004c457810 */ /* 0x000fe40007f9e0ff */
[----:B------:R-:W-:-:S02]  /*1c0a0*/  LOP3.LUT R86, R86, 0xfffffff8, RZ, 0xc0, !PT ;  /* 0xfffffff856567812 */ /* 0x000fc400078ec0ff */
[----:B------:R-:W-:Y:S02]  /*1c0b0*/  LOP3.LUT R64, R65, 0x380, RZ, 0xc0, !PT ;  /* 0x0000038041407812 */ /* 0x000fe400078ec0ff */
[----:B------:R-:W-:Y:S01]  /*1c0c0*/  LOP3.LUT R68, R69, 0x380, RZ, 0xc0, !PT ;  /* 0x0000038045447812 */ /* 0x000fe200078ec0ff */
[----:B------:R-:W-:Y:S01]  /*1c0d0*/  IMAD.IADD R86, R85, 0x1, -R86 ;  /* 0x0000000155567824 */ /* 0x000fe200078e0a56 */
[----:B------:R-:W-:Y:S01]  /*1c0e0*/  SHF.R.U64 R64, R64, 0x3, RZ ;  /* 0x0000000340407819 */ /* 0x000fe200000012ff */
[----:B------:R-:W0:Y:S01]  /*1c0f0*/  @P2 LDC R85, c[0x0][0xbf0] ;  /* 0x0002fc00ff552b82 */ /* 0x000e220000000800 */
[----:B------:R-:W-:Y:S02]  /*1c100*/  SHF.R.U64 R68, R68, 0x3, RZ ;  /* 0x0000000344447819 */ /* 0x000fe400000012ff */
[----:B------:R-:W-:Y:S01]  /*1c110*/  LOP3.LUT R64, R64, R65, RZ, 0x3c, !PT ;  /* 0x0000004140407212 */ /* 0x000fe200078e3cff */
[--C-:B------:R-:W-:Y:S01]  /*1c120*/  IMAD.X R65, RZ, RZ, R77.reuse, P5 ;  /* 0x000000ffff417224 */ /* 0x100fe200028e064d */
[----:B------:R-:W-:Y:S01]  /*1c130*/  LOP3.LUT R68, R68, R69, RZ, 0x3c, !PT ;  /* 0x0000004544447212 */ /* 0x000fe200078e3cff */
[----:B------:R-:W-:Y:S01]  /*1c140*/  IMAD.X R69, RZ, RZ, R77, P4 ;  /* 0x000000ffff457224 */ /* 0x000fe200020e064d */
[----:B------:R-:W-:Y:S01]  /*1c150*/  IADD3 R87, R18, 0xc0, RZ ;  /* 0x000000c012577810 */ /* 0x000fe20007ffe0ff */
[----:B------:R-:W-:Y:S01]  /*1c160*/  BSSY B1, `(.L_x_504) ;  /* 0x00000ae000017945 */ /* 0x000fe20003800000 */
[----:B------:R-:W-:-:S02]  /*1c170*/  SHF.R.S32.HI R89, RZ, 0x1f, R233 ;  /* 0x0000001fff597819 */ /* 0x000fc400000114e9 */
[----:B------:R-:W-:Y:S02]  /*1c180*/  SHF.R.S32.HI R88, RZ, 0x1f, R87 ;  /* 0x0000001fff587819 */ /* 0x000fe40000011457 */
[----:B--2---:R-:W-:Y:S01]  /*1c190*/  SHF.R.S32.HI R80, RZ, 0x1f, R84 ;  /* 0x0000001fff507819 */ /* 0x004fe20000011454 */
[----:B------:R-:W-:-:S04]  /*1c1a0*/  IMAD.WIDE.U32 R4, R84, UR4, R78 ;  /* 0x0000000454047c25 */ /* 0x000fc8000f8e004e */
[----:B------:R-:W-:-:S04]  /*1c1b0*/  IMAD R6, R80, UR4, RZ ;  /* 0x0000000450067c24 */ /* 0x000fc8000f8e02ff */
[----:B------:R-:W-:Y:S01]  /*1c1c0*/  IMAD R9, R84, UR5, R6 ;  /* 0x0000000554097c24 */ /* 0x000fe2000f8e0206 */
[----:B------:R-:W-:-:S03]  /*1c1d0*/  ULDC.64 UR4, c[0x0][0xb98] ;  /* 0x0002e60000047ab9 */ /* 0x000fc60000000a00 */
[----:B------:R-:W-:Y:S02]  /*1c1e0*/  IMAD.IADD R5, R5, 0x1, R9 ;  /* 0x0000000105057824 */ /* 0x000fe400078e0209 */
[----:B------:R-:W-:Y:S02]  /*1c1f0*/  IMAD R9, R2, R13, R10 ;  /* 0x0000000d02097224 */ /* 0x000fe400078e020a */
[----:B------:R-:W-:Y:S02]  /*1c200*/  IMAD R6, R3, UR4, RZ ;  /* 0x0000000403067c24 */ /* 0x000fe4000f8e02ff */
[----:B------:R-:W-:-:S04]  /*1c210*/  IMAD.WIDE.U32 R4, R21, UR4, R4 ;  /* 0x0000000415047c25 */ /* 0x000fc8000f8e0004 */
[----:B------:R-:W-:Y:S01]  /*1c220*/  IMAD R8, R21, UR5, R6 ;  /* 0x0000000515087c24 */ /* 0x000fe2000f8e0206 */
[----:B------:R-:W-:Y:S01]  /*1c230*/  SHF.R.S32.HI R6, RZ, 0x1f, R9 ;  /* 0x0000001fff067819 */ /* 0x000fe20000011409 */
[----:B------:R-:W-:Y:S01]  /*1c240*/  ULDC.64 UR4, c[0x0][0xb88] ;  /* 0x0002e20000047ab9 */ /* 0x000fe20000000a00 */
[----:B------:R-:W-:-:S03]  /*1c250*/  IADD3 R4, P0, R7, R4, RZ ;  /* 0x0000000407047210 */ /* 0x000fc60007f1e0ff */
[----:B------:R-:W-:Y:S01]  /*1c260*/  IMAD R6, R6, UR4, RZ ;  /* 0x0000000406067c24 */ /* 0x000fe2000f8e02ff */
[----:B------:R-:W-:-:S03]  /*1c270*/  IADD3.X R5, R11, R5, R8, P0, !PT ;  /* 0x000000050b057210 */ /* 0x000fc600007fe408 */
[C---:B------:R-:W-:Y:S02]  /*1c280*/  IMAD R11, R9.reuse, UR5, R6 ;  /* 0x00000005090b7c24 */ /* 0x040fe4000f8e0206 */
[----:B------:R-:W-:Y:S01]  /*1c290*/  IMAD.WIDE.U32 R4, R9, UR4, R4 ;  /* 0x0000000409047c25 */ /* 0x000fe2000f8e0004 */
[----:B------:R-:W-:Y:S01]  /*1c2a0*/  ULDC.64 UR4, c[0x0][0xb50] ;  /* 0x0002d40000047ab9 */ /* 0x000fe20000000a00 */
[----:B------:R-:W-:-:S03]  /*1c2b0*/  IADD3 R13, P3, R76, 0x2000, RZ ;  /* 0x000020004c0d7810 */ /* 0x000fc60007f7e0ff */
[----:B------:R-:W-:Y:S02]  /*1c2c0*/  IADD3 R5, R5, R11, RZ ;  /* 0x0000000b05057210 */ /* 0x000fe40007ffe0ff */
[----:B------:R-:W-:Y:S02]  /*1c2d0*/  LEA R6, P0, R4, UR4, 0x2 ;  /* 0x0000000404067c11 */ /* 0x000fe4000f8010ff */
[----:B------:R-:W-:Y:S02]  /*1c2e0*/  IADD3 R7, P1, R76, 0x1000, RZ ;  /* 0x000010004c077810 */ /* 0x000fe40007f3e0ff */
[----:B------:R-:W-:Y:S02]  /*1c2f0*/  LEA.HI.X R10, R4, UR5, R5, 0x2, P0 ;  /* 0x00000005040a7c11 */ /* 0x000fe400080f1405 */
[----:B------:R-:W-:Y:S01]  /*1c300*/  LOP3.LUT R12, R13, 0x380, RZ, 0xc0, !PT ;  /* 0x000003800d0c7812 */ /* 0x000fe200078ec0ff */
[----:B------:R-:W-:Y:S01]  /*1c310*/  IMAD.X R9, RZ, RZ, R77, P1 ;  /* 0x000000ffff097224 */ /* 0x000fe200008e064d */
[----:B------:R-:W-:Y:S01]  /*1c320*/  IADD3 R29, P0, R76, 0x4000, RZ ;  /* 0x000040004c1d7810 */ /* 0x000fe20007f1e0ff */
[----:B------:R-:W-:Y:S01]  /*1c330*/  SHFL.IDX PT, R50, R6, RZ, 0x1c1f ;  /* 0x001c1fff06327589 */ /* 0x000fe200000e0000 */
[----:B------:R-:W-:Y:S01]  /*1c340*/  SHF.R.U64 R12, R12, 0x3, RZ ;  /* 0x000000030c0c7819 */ /* 0x000fe200000012ff */
[----:B------:R-:W-:Y:S01]  /*1c350*/  ULDC.64 UR4, c[0x0][0xaa0] ;  /* 0x0002a80000047ab9 */ /* 0x000fe20000000a00 */
[----:B------:R-:W-:-:S02]  /*1c360*/  LOP3.LUT R28, R29, 0x380, RZ, 0xc0, !PT ;  /* 0x000003801d1c7812 */ /* 0x000fc400078ec0ff */
[----:B------:R-:W-:Y:S02]  /*1c370*/  IADD3 R37, P1, R76, 0x6000, RZ ;  /* 0x000060004c257810 */ /* 0x000fe40007f3e0ff */
[----:B------:R-:W-:Y:S02]  /*1c380*/  SHF.R.U64 R28, R28, 0x3, RZ ;  /* 0x000000031c1c7819 */ /* 0x000fe400000012ff */
[----:B------:R-:W-:Y:S01]  /*1c390*/  LOP3.LUT R12, R12, R13, RZ, 0x3c, !PT ;  /* 0x0000000d0c0c7212 */ /* 0x000fe200078e3cff */
[----:B------:R-:W-:Y:S01]  /*1c3a0*/  IMAD.X R13, RZ, RZ, R77, P3 ;  /* 0x000000ffff0d7224 */ /* 0x000fe200018e064d */
[----:B------:R-:W-:Y:S02]  /*1c3b0*/  LOP3.LUT R36, R37, 0x380, RZ, 0xc0, !PT ;  /* 0x0000038025247812 */ /* 0x000fe400078ec0ff */
[----:B------:R-:W-:Y:S02]  /*1c3c0*/  IADD3 R41, P3, R76, 0x7000, RZ ;  /* 0x000070004c297810 */ /* 0x000fe40007f7e0ff */
[----:B------:R-:W-:-:S02]  /*1c3d0*/  LOP3.LUT R28, R28, R29, RZ, 0x3c, !PT ;  /* 0x0000001d1c1c7212 */ /* 0x000fc400078e3cff */
[----:B------:R-:W-:Y:S02]  /*1c3e0*/  SHF.R.U64 R36, R36, 0x3, RZ ;  /* 0x0000000324247819 */ /* 0x000fe400000012ff */
[----:B------:R-:W-:Y:S02]  /*1c3f0*/  IADD3.X R29, RZ, R77, RZ, P0, !PT ;  /* 0x0000004dff1d7210 */ /* 0x000fe400007fe4ff */
[----:B------:R-:W-:Y:S02]  /*1c400*/  IADD3 R49, P0, R76, 0x9000, RZ ;  /* 0x000090004c317810 */ /* 0x000fe40007f1e0ff */
[----:B------:R-:W-:Y:S02]  /*1c410*/  LOP3.LUT R40, R41, 0x380, RZ, 0xc0, !PT ;  /* 0x0000038029287812 */ /* 0x000fe400078ec0ff */
[----:B------:R-:W-:Y:S01]  /*1c420*/  LOP3.LUT R36, R36, R37, RZ, 0x3c, !PT ;  /* 0x0000002524247212 */ /* 0x000fe200078e3cff */
[----:B------:R-:W-:Y:S01]  /*1c430*/  IMAD.X R37, RZ, RZ, R77, P1 ;  /* 0x000000ffff257224 */ /* 0x000fe200008e064d */
[----:B------:R-:W-:-:S02]  /*1c440*/  LOP3.LUT R48, R49, 0x380, RZ, 0xc0, !PT ;  /* 0x0000038031307812 */ /* 0x000fc400078ec0ff */
[----:B------:R-:W-:Y:S02]  /*1c450*/  SHF.R.U64 R40, R40, 0x3, RZ ;  /* 0x0000000328287819 */ /* 0x000fe400000012ff */
[----:B------:R-:W-:Y:S02]  /*1c460*/  IADD3 R57, P1, R76, 0xb000, RZ ;  /* 0x0000b0004c397810 */ /* 0x000fe40007f3e0ff */
[----:B------:R-:W-:Y:S02]  /*1c470*/  SHF.R.U64 R48, R48, 0x3, RZ ;  /* 0x0000000330307819 */ /* 0x000fe400000012ff */
[----:B------:R-:W-:Y:S01]  /*1c480*/  LOP3.LUT R40, R40, R41, RZ, 0x3c, !PT ;  /* 0x0000002928287212 */ /* 0x000fe200078e3cff */
[--C-:B------:R-:W-:Y:S01]  /*1c490*/  IMAD.X R41, RZ, RZ, R77.reuse, P3 ;  /* 0x000000ffff297224 */ /* 0x100fe200018e064d */
[----:B------:R-:W-:Y:S02]  /*1c4a0*/  LOP3.LUT R56, R57, 0x380, RZ, 0xc0, !PT ;  /* 0x0000038039387812 */ /* 0x000fe400078ec0ff */
[----:B------:R-:W-:Y:S01]  /*1c4b0*/  IADD3 R61, P3, R76, 0xc000, RZ ;  /* 0x0000c0004c3d7810 */ /* 0x000fe20007f7e0ff */
[----:B------:R-:W2:Y:S01]  /*1c4c0*/  SHFL.IDX PT, R51, R10, RZ, 0x1c1f ;  /* 0x001c1fff0a337589 */ /* 0x000ea200000e0000 */
[----:B------:R-:W-:Y:S01]  /*1c4d0*/  LOP3.LUT R48, R48, R49, RZ, 0x3c, !PT ;  /* 0x0000003130307212 */ /* 0x000fe200078e3cff */
[----:B------:R-:W-:Y:S01]  /*1c4e0*/  IMAD.X R49, RZ, RZ, R77, P0 ;  /* 0x000000ffff317224 */ /* 0x000fe200000e064d */
[----:B------:R-:W-:Y:S01]  /*1c4f0*/  SHF.R.U64 R56, R56, 0x3, RZ ;  /* 0x0000000338387819 */ /* 0x000fe200000012ff */
[----:B------:R-:W-:Y:S01]  /*1c500*/  SHFL.IDX PT, R54, R6, 0x1, 0x1c1f ;  /* 0x003c1f0006367f89 */ /* 0x000fe200000e0000 */
[----:B------:R-:W-:-:S02]  /*1c510*/  LOP3.LUT R60, R61, 0x380, RZ, 0xc0, !PT ;  /* 0x000003803d3c7812 */ /* 0x000fc400078ec0ff */
[----:B------:R-:W-:Y:S01]  /*1c520*/  LOP3.LUT P0, RZ, R15, 0x3, RZ, 0xc0, !PT ;  /* 0x000000030fff7812 */ /* 0x000fe2000780c0ff */
[----:B------:R-:W4:Y:S01]  /*1c530*/  SHFL.IDX PT, R55, R10, 0x1, 0x1c1f ;  /* 0x003c1f000a377f89 */ /* 0x000f2200000e0000 */
[----:B---3--:R-:W-:Y:S02]  /*1c540*/  LEA R4, R82, R14, 0x7 ;  /* 0x0000000e52047211 */ /* 0x008fe400078e38ff */
[----:B------:R-:W-:Y:S02]  /*1c550*/  LOP3.LUT R8, R7, 0x380, RZ, 0xc0, !PT ;  /* 0x0000038007087812 */ /* 0x000fe400078ec0ff */
[----:B------:R-:W-:Y:S01]  /*1c560*/  LOP3.LUT R56, R56, R57, RZ, 0x3c, !PT ;  /* 0x0000003938387212 */ /* 0x000fe200078e3cff */
[----:B------:R-:W-:Y:S01]  /*1c570*/  IMAD.X R57, RZ, RZ, R77, P1 ;  /* 0x000000ffff397224 */ /* 0x000fe200008e064d */
[----:B------:R-:W-:Y:S02]  /*1c580*/  SHF.R.U64 R60, R60, 0x3, RZ ;  /* 0x000000033c3c7819 */ /* 0x000fe400000012ff */
[C---:B------:R-:W-:Y:S01]  /*1c590*/  ISETP.GE.OR P1, PT, R4.reuse, R81, P0 ;  /* 0x000000510400720c */ /* 0x040fe20000726670 */
[----:B------:R-:W-:Y:S01]  /*1c5a0*/  VIADD R4, R4, 0x8 ;  /* 0x0000000804047836 */ /* 0x000fe20000000000 */
[----:B------:R-:W-:-:S02]  /*1c5b0*/  SHF.R.U64 R8, R8, 0x3, RZ ;  /* 0x0000000308087819 */ /* 0x000fc400000012ff */
[----:B------:R-:W-:Y:S02]  /*1c5c0*/  LOP3.LUT R60, R60, R61, RZ, 0x3c, !PT ;  /* 0x0000003d3c3c7212 */ /* 0x000fe400078e3cff */
[----:B------:R-:W-:Y:S02]  /*1c5d0*/  IADD3.X R61, RZ, R77, RZ, P3, !PT ;  /* 0x0000004dff3d7210 */ /* 0x000fe40001ffe4ff */
[----:B------:R-:W-:Y:S02]  /*1c5e0*/  LOP3.LUT R8, R8, R7, RZ, 0x3c, !PT ;  /* 0x0000000708087212 */ /* 0x000fe400078e3cff */
[----:B------:R-:W-:Y:S02]  /*1c5f0*/  IADD3 R5, P3, R76, 0xf000, RZ ;  /* 0x0000f0004c057810 */ /* 0x000fe40007f7e0ff */
[----:B------:R-:W-:Y:S02]  /*1c600*/  ISETP.GE.OR P0, PT, R4, R81, P0 ;  /* 0x000000510400720c */ /* 0x000fe40000706670 */
[----:B------:R-:W-:-:S02]  /*1c610*/  LOP3.LUT R7, R76, 0x380, RZ, 0xc0, !PT ;  /* 0x000003804c077812 */ /* 0x000fc400078ec0ff */
[----:B------:R-:W-:Y:S02]  /*1c620*/  LOP3.LUT R4, R5, 0x380, RZ, 0xc0, !PT ;  /* 0x0000038005047812 */ /* 0x000fe400078ec0ff */
[----:B------:R-:W-:Y:S02]  /*1c630*/  SHF.R.U64 R7, R7, 0x3, RZ ;  /* 0x0000000307077819 */ /* 0x000fe400000012ff */
[----:B------:R-:W-:Y:S02]  /*1c640*/  SHF.R.U64 R4, R4, 0x3, RZ ;  /* 0x0000000304047819 */ /* 0x000fe400000012ff */
[----:B------:R-:W-:Y:S01]  /*1c650*/  LOP3.LUT R76, R7, R76, RZ, 0x3c, !PT ;  /* 0x0000004c074c7212 */ /* 0x000fe200078e3cff */
[----:B--2---:R2:W-:Y:S01]  /*1c660*/  @!P1 ST.E desc[UR42][R50.64], R0 ;  /* 0x0000000032009985 */ /* 0x0045e2000c10192a */
[----:B------:R-:W-:Y:S01]  /*1c670*/  LOP3.LUT R72, R4, R5, RZ, 0x3c, !PT ;  /* 0x0000000504487212 */ /* 0x000fe200078e3cff */
[----:B------:R-:W-:Y:S02]  /*1c680*/  IMAD.X R73, RZ, RZ, R77, P3 ;  /* 0x000000ffff497224 */ /* 0x000fe400018e064d */
[----:B----4-:R3:W-:Y:S04]  /*1c690*/  @!P0 ST.E desc[UR42][R54.64], R20 ;  /* 0x0000001436008985 */ /* 0x0107e8000c10192a */
[----:B------:R4:W5:Y:S01]  /*1c6a0*/  LD.E.128 R4, desc[UR42][R76.64] ;  /* 0x0000002a4c047980 */ /* 0x000962000c101d00 */
[----:B--2---:R-:W-:-:S03]  /*1c6b0*/  IMAD R0, R86, 0x20, R23 ;  /* 0x0000002056007824 */ /* 0x004fc600078e0217 */
[----:B------:R-:W5:Y:S04]  /*1c6c0*/  LD.E.128 R8, desc[UR42][R8.64] ;  /* 0x0000002a08087980 */ /* 0x000f68000c101d00 */
[----:B------:R-:W5:Y:S01]  /*1c6d0*/  LD.E.128 R12, desc[UR42][R12.64] ;  /* 0x0000002a0c0c7980 */ /* 0x000f62000c101d00 */
[----:B----4-:R-:W-:-:S03]  /*1c6e0*/  IMAD R77, R79, UR4, RZ ;  /* 0x000000044f4d7c24 */ /* 0x010fc6000f8e02ff */
[----:B------:R-:W5:Y:S01]  /*1c6f0*/  LD.E.128 R24, desc[UR42][R24.64] ;  /* 0x0000002a18187980 */ /* 0x000f62000c101d00 */
[C---:B------:R-:W-:Y:S02]  /*1c700*/  IMAD R79, R78.reuse, UR5, R77 ;  /* 0x000000054e4f7c24 */ /* 0x040fe4000f8e024d */
[----:B------:R-:W-:Y:S01]  /*1c710*/  IMAD.WIDE.U32 R76, R78, UR4, RZ ;  /* 0x000000044e4c7c25 */ /* 0x000fe2000f8e00ff */
[----:B------:R-:W-:Y:S01]  /*1c720*/  ULDC.64 UR4, c[0x0][0xae8] ;  /* 0x0002ba0000047ab9 */ /* 0x000fe20000000a00 */
[----:B------:R-:W-:Y:S01]  /*1c730*/  LEA R78, R82, R0, 0x7 ;  /* 0x00000000524e7211 */ /* 0x000fe200078e38ff */
[----:B------:R-:W5:Y:S01]  /*1c740*/  LD.E.128 R28, desc[UR42][R28.64] ;  /* 0x0000002a1c1c7980 */ /* 0x000f62000c101d00 */
[----:B------:R-:W-:Y:S02]  /*1c750*/  IMAD.IADD R77, R77, 0x1, R79 ;  /* 0x000000014d4d7824 */ /* 0x000fe400078e024f */
[----:B------:R-:W-:Y:S01]  /*1c760*/  IMAD R80, R80, UR4, RZ ;  /* 0x0000000450507c24 */ /* 0x000fe2000f8e02ff */
[----:B------:R-:W5:Y:S01]  /*1c770*/  LD.E.128 R32, desc[UR42][R32.64] ;  /* 0x0000002a20207980 */ /* 0x000f62000c101d00 */
[----:B------:R-:W-:-:S03]  /*1c780*/  IMAD.WIDE.U32 R76, R84, UR4, R76 ;  /* 0x00000004544c7c25 */ /* 0x000fc6000f8e004c */
[----:B------:R-:W5:Y:S01]  /*1c790*/  LD.E.128 R36, desc[UR42][R36.64] ;  /* 0x0000002a24247980 */ /* 0x000f62000c101d00 */
[----:B------:R-:W-:Y:S01]  /*1c7a0*/  IMAD R79, R84, UR5, R80 ;  /* 0x00000005544f7c24 */ /* 0x000fe2000f8e0250 */
[----:B------:R-:W-:Y:S01]  /*1c7b0*/  ULDC.64 UR4, c[0x0][0xaf0] ;  /* 0x0002bc0000047ab9 */ /* 0x000fe20000000a00 */
[----:B-1----:R-:W-:Y:S01]  /*1c7c0*/  @P2 IMAD.HI.U32 R0, R78, R83, RZ ;  /* 0x000000534e002227 */ /* 0x002fe200078e00ff */
[----:B------:R-:W5:Y:S03]  /*1c7d0*/  LD.E.128 R40, desc[UR42][R40.64] ;  /* 0x0000002a28287980 */ /* 0x000f66000c101d00 */
[----:B------:R-:W-:Y:S01]  /*1c7e0*/  IMAD.IADD R77, R77, 0x1, R79 ;  /* 0x000000014d4d7824 */ /* 0x000fe200078e024f */
[----:B------:R-:W5:Y:S01]  /*1c7f0*/  LD.E.128 R44, desc[UR42][R44.64] ;  /* 0x0000002a2c2c7980 */ /* 0x000f62000c101d00 */
[----:B------:R-:W-:Y:S01]  /*1c800*/  IMAD.MOV.U32 R79, RZ, RZ, R78 ;  /* 0x000000ffff4f7224 */ /* 0x000fe200078e004e */
[----:B0-----:R-:W-:Y:S01]  /*1c810*/  @P2 SHF.R.U32.HI R79, RZ, R85, R0 ;  /* 0x00000055ff4f2219 */ /* 0x001fe20000011600 */
[----:B---3--:R-:W-:Y:S01]  /*1c820*/  IMAD R20, R3, UR4, RZ ;  /* 0x0000000403147c24 */ /* 0x008fe2000f8e02ff */
[----:B------:R-:W5:Y:S02]  /*1c830*/  LD.E.128 R48, desc[UR42][R48.64] ;  /* 0x0000002a30307980 */ /* 0x000f64000c101d00 */
[----:B------:R-:W-:Y:S01]  /*1c840*/  SHF.R.S32.HI R0, RZ, 0x1f, R79 ;  /* 0x0000001fff007819 */ /* 0x000fe2000001144f */
[C---:B------:R-:W-:Y:S01]  /*1c850*/  IMAD R3, R21.reuse, UR5, R20 ;  /* 0x0000000515037c24 */ /* 0x040fe2000f8e0214 */
[----:B------:R-:W5:Y:S01]  /*1c860*/  LD.E.128 R52, desc[UR42][R52.64] ;  /* 0x0000002a34347980 */ /* 0x000f62000c101d00 */
[----:B------:R-:W-:Y:S01]  /*1c870*/  IMAD.WIDE.U32 R20, R21, UR4, R76 ;  /* 0x0000000415147c25 */ /* 0x000fe2000f8e004c */
[----:B------:R-:W-:-:S02]  /*1c880*/  ULDC.64 UR4, c[0x0][0xae0] ;  /* 0x0002b80000047ab9 */ /* 0x000fc40000000a00 */
[----:B------:R-:W5:Y:S01]  /*1c890*/  LD.E.128 R56, desc[UR42][R56.64] ;  /* 0x0000002a38387980 */ /* 0x000f62000c101d00 */
[----:B------:R-:W-:Y:S01]  /*1c8a0*/  IMAD.MOV R77, RZ, RZ, -R79 ;  /* 0x000000ffff4d7224 */ /* 0x000fe200078e0a4f */
[----:B------:R-:W-:Y:S01]  /*1c8b0*/  IADD3 R21, R21, R3, RZ ;  /* 0x0000000315157210 */ /* 0x000fe20007ffe0ff */
[----:B------:R-:W-:Y:S01]  /*1c8c0*/  IMAD R0, R0, UR4, RZ ;  /* 0x0000000400007c24 */ /* 0x000fe2000f8e02ff */
[----:B------:R-:W5:Y:S01]  /*1c8d0*/  LD.E.128 R60, desc[UR42][R60.64] ;  /* 0x0000002a3c3c7980 */ /* 0x000f62000c101d00 */
[----:B------:R-:W-:Y:S02]  /*1c8e0*/  IMAD R77, R2, R77, R78 ;  /* 0x0000004d024d7224 */ /* 0x000fe400078e024e */
[C---:B------:R-:W-:Y:S01]  /*1c8f0*/  IMAD R83, R79.reuse, UR5, R0 ;  /* 0x000000054f537c24 */ /* 0x040fe2000f8e0200 */
[----:B------:R-:W5:Y:S01]  /*1c900*/  LD.E.128 R64, desc[UR42][R64.64] ;  /* 0x0000002a40407980 */ /* 0x000f62000c101d00 */
[----:B------:R-:W-:Y:S01]  /*1c910*/  IMAD.WIDE.U32 R2, R79, UR4, R20 ;  /* 0x000000044f027c25 */ /* 0x000fe2000f8e0014 */
[----:B------:R-:W-:Y:S01]  /*1c920*/  SHF.R.S32.HI R0, RZ, 0x1f, R77 ;  /* 0x0000001fff007819 */ /* 0x000fe2000001144d */
[----:B------:R-:W-:Y:S01]  /*1c930*/  ULDC.64 UR4, c[0x0][0xad8] ;  /* 0x0002b60000047ab9 */ /* 0x000fe20000000a00 */
[----:B------:R-:W5:Y:S01]  /*1c940*/  LD.E.128 R68, desc[UR42][R68.64] ;  /* 0x0000002a44447980 */ /* 0x000f62000c101d00 */
[----:B------:R-:W-:-:S02]  /*1c950*/  IMAD.IADD R3, R3, 0x1, R83 ;  /* 0x0000000103037824 */ /* 0x000fc400078e0253 */
[----:B------:R-:W-:Y:S01]  /*1c960*/  IMAD R0, R0, UR4, RZ ;  /* 0x0000000400007c24 */ /* 0x000fe2000f8e02ff */
[----:B------:R-:W5:Y:S01]  /*1c970*/  LD.E.128 R72, desc[UR42][R72.64] ;  /* 0x0000002a48487980 */ /* 0x000f62000c101d00 */
[C---:B------:R-:W-:Y:S01]  /*1c980*/  IMAD.WIDE.U32 R2, R77.reuse, UR4, R2 ;  /* 0x000000044d027c25 */ /* 0x040fe2000f8e0002 */
[----:B------:R-:W-:Y:S01]  /*1c990*/  @!PT LDS RZ, [RZ] ;  /* 0x00000000fffff984 */ /* 0x000fe20000000800 */
[----:B------:R-:W-:Y:S01]  /*1c9a0*/  @!PT LDS RZ, [RZ] ;  /* 0x00000000fffff984 */ /* 0x000fe20000000800 */
[----:B------:R-:W-:Y:S01]  /*1c9b0*/  @!PT LDS RZ, [RZ] ;  /* 0x00000000fffff984 */ /* 0x000fe20000000800 */
[----:B------:R-:W-:Y:S01]  /*1c9c0*/  @!PT LDS RZ, [RZ] ;  /* 0x00000000fffff984 */ /* 0x000fe20000000800 */
[----:B------:R0:W-:Y:S06]  /*1c9d0*/  MEMBAR.ALL.CTA ;  /* 0x0000000000007992 */ /* 0x0001ec0000008000 */
[----:B0-----:R-:W0:Y:S01]  /*1c9e0*/  FENCE.VIEW.ASYNC.S ;  /* 0x00000000000073c6 */ /* 0x001e220000000000 */
[----:B------:R-:W-:Y:S01]  /*1c9f0*/  IMAD R21, R77, UR5, R0 ;  /* 0x000000054d157c24 */ /* 0x000fe2000f8e0200 */
[----:B------:R-:W-:Y:S01]  /*1ca00*/  ULDC.64 UR4, c[0x0][0xa80] ;  /* 0x0002a00000047ab9 */ /* 0x000fe20000000a00 */
[----:B------:R-:W-:Y:S01]  /*1ca10*/  IMAD R84, R82, 0x80, R23 ;  /* 0x0000008052547824 */ /* 0x000fe200078e0217 */
[----:B------:R-:W-:Y:S01]  /*1ca20*/  LEA R80, P2, R2, UR4, 0x1 ;  /* 0x0000000402507c11 */ /* 0x000fe2000f8408ff */
[----:B------:R-:W-:-:S02]  /*1ca30*/  IMAD.IADD R3, R3, 0x1, R21 ;  /* 0x0000000103037824 */ /* 0x000fc400078e0215 */
[----:B------:R-:W-:-:S03]  /*1ca40*/  VIADD R0, R22, 0x38820 ;  /* 0x0003882016007836 */ /* 0x000fc60000000000 */
[----:B------:R-:W-:Y:S02]  /*1ca50*/  LEA.HI.X R82, R2, UR5, R3, 0x1, P2 ;  /* 0x0000000502527c11 */ /* 0x000fe400090f0c03 */
[CC--:B------:R-:W-:Y:S02]  /*1ca60*/  ISETP.GE.AND P2, PT, R84.reuse, R81.reuse, PT ;  /* 0x000000515400720c */ /* 0x0c0fe40003f46270 */
[----:B------:R-:W-:Y:S01]  /*1ca70*/  PRMT R0, RZ, 0x654, R0 ;  /* 0x00000654ff007816 */ /* 0x000fe20000000000 */
[C---:B------:R-:W-:Y:S01]  /*1ca80*/  VIADD R76, R84.reuse, 0x40 ;  /* 0x00000040544c7836 */ /* 0x040fe20000000000 */
[----:B------:R-:W-:Y:S01]  /*1ca90*/  IADD3 R20, R84, 0x20, RZ ;  /* 0x0000002054147810 */ /* 0x000fe20007ffe0ff */
[----:B------:R-:W-:Y:S01]  /*1caa0*/  VIADD R85, R18, 0x80 ;  /* 0x0000008012557836 */ /* 0x000fe20000000000 */
[----:B0-----:R0:W1:Y:S01]  /*1cab0*/  SHFL.IDX PT, R78, R80, RZ, 0x181f ;  /* 0x00181fff504e7589 */ /* 0x00106200000e0000 */
[----:B------:R-:W-:Y:S01]  /*1cac0*/  SHF.R.S32.HI R83, RZ, 0x1f, R18 ;  /* 0x0000001fff537819 */ /* 0x000fe20000011412 */
[----:B------:R2:W-:Y:S01]  /*1cad0*/  SYNCS.ARRIVE.TRANS64.RED.A1T0 RZ, [R0+URZ], RZ ;  /* 0x000000ff00ff79a7 */ /* 0x0005e2000810043f */
[----:B------:R-:W-:-:S02]  /*1cae0*/  ISETP.GE.AND P1, PT, R20, R81, PT ;  /* 0x000000511400720c */ /* 0x000fc40003f26270 */
[----:B------:R-:W-:Y:S02]  /*1caf0*/  ISETP.GE.AND P0, PT, R76, R81, PT ;  /* 0x000000514c00720c */ /* 0x000fe40003f06270 */
[----:B------:R-:W-:Y:S01]  /*1cb00*/  SHF.R.S32.HI R86, RZ, 0x1f, R85 ;  /* 0x0000001fff567819 */ /* 0x000fe20000011455 */
[----:B--2---:R0:W2:Y:S01]  /*1cb10*/  SHFL.IDX PT, R0, R82, RZ, 0x181f ;  /* 0x00181fff52007589 */ /* 0x0040a200000e0000 */
[----:B------:R-:W-:Y:S09]  /*1cb20*/  @P2 BRA `(.L_x_505) ;  /* 0x0000000000442947 */ /* 0x000ff20003800000 */
[----:B------:R-:W-:Y:S02]  /*1cb30*/  ULDC UR4, c[0x0][0xac8] ;  /* 0x0002b20000047ab9 */ /* 0x000fe40000000800 */
[----:B------:R-:W-:Y:S02]  /*1cb40*/  ISETP.GE.AND P2, PT, R18, UR4, PT ;  /* 0x0000000412007c0c */ /* 0x000fe4000bf46270 */
[----:B------:R-:W-:Y:S02]  /*1cb50*/  ISETP.GE.AND P3, PT, R233, UR4, PT ;  /* 0x00000004e9007c0c */ /* 0x000fe4000bf66270 */
[----:B------:R-:W-:-:S09]  /*1cb60*/  ISETP.GE.AND P4, PT, R85, UR4, PT ;  /* 0x0000000455007c0c */ /* 0x000fd2000bf86270 */
[----:B-1----:R-:W-:-:S04]  /*1cb70*/  @!P2 LEA R2, P5, R18, R78, 0x1 ;  /* 0x0000004e1202a211 */ /* 0x002fc800078a08ff */
[----:B--2---:R-:W-:Y:S02]  /*1cb80*/  @!P2 LEA.HI.X R3, R18, R0, R83, 0x1, P5 ;  /* 0x000000001203a211 */ /* 0x004fe400028f0c53 */
[----:B------:R-:W-:-:S03]  /*1cb90*/  ISETP.GE.AND P5, PT, R87, UR4, PT ;  /* 0x0000000457007c0c */ /* 0x000fc6000bfa6270 */
[----:B-----5:R3:W-:Y:S01]  /*1cba0*/  @!P2 ST.E.128 desc[UR42][R2.64], R4 ;  /* 0x000000040200a985 */ /* 0x0207e2000c101d2a */
[----:B------:R-:W-:-:S04]  /*1cbb0*/  @!P3 LEA R20, P2, R233, R78, 0x1 ;  /* 0x0000004ee914b211 */ /* 0x000fc800078408ff */
        /* <DEDUP_REMOVED lines=8> */
.L_x_505:
[----:B------:R-:W-:Y:S05]  /*1cc40*/  BSYNC B1 ;  /* 0x0000000000017941 */ /* 0x000fea0003800000 */
.L_x_504:
[----:B--2---:R2:W4:Y:S01]  /*1cc50*/  SHFL.IDX PT, R0, R82, 0x1, 0x181f ;  /* 0x00381f0052007f89 */ /* 0x00452200000e0000 */
[----:B------:R-:W-:Y:S03]  /*1cc60*/  BSSY B1, `(.L_x_506) ;  /* 0x0000014000017945 */ /* 0x000fe60003800000 */
[----:B---3--:R2:W3:Y:S01]  /*1cc70*/  SHFL.IDX PT, R20, R80, 0x1, 0x181f ;  /* 0x00381f0050147f89 */ /* 0x0084e200000e0000 */
[----:B------:R-:W-:Y:S05]  /*1cc80*/  @P1 BRA `(.L_x_507) ;  /* 0x0000000000441947 */ /* 0x000fea0003800000 */
[----:B------:R-:W-:Y:S02]  /*1cc90*/  ULDC UR4, c[0x0][0xac8] ;  /* 0x0002b20000047ab9 */ /* 0x000fe40000000800 */
[----:B------:R-:W-:Y:S02]  /*1cca0*/  ISETP.GE.AND P4, PT, R18, UR4, PT ;  /* 0x0000000412007c0c */ /* 0x000fe4000bf86270 */
[----:B------:R-:W-:Y:S02]  /*1ccb0*/  ISETP.GE.AND P3, PT, R233, UR4, PT ;  /* 0x00000004e9007c0c */ /* 0x000fe4000bf66270 */
[----:B------:R-:W-:Y:S02]  /*1ccc0*/  ISETP.GE.AND P2, PT, R85, UR4, PT ;  /* 0x0000000455007c0c */ /* 0x000fe4000bf46270 */
[----:B------:R-:W-:-:S07]  /*1ccd0*/  ISETP.GE.AND P1, PT, R87, UR4, PT ;  /* 0x0000000457007c0c */ /* 0x000fce000bf26270 */
[----:B---3--:R-:W-:-:S04]  /*1cce0*/  @!P4 LEA R2, P5, R18, R20, 0x1 ;  /* 0x000000141202c211 */ /* 0x008fc800078a08ff */
[----:B----4-:R-:W-:Y:S02]  /*1ccf0*/  @!P4 LEA.HI.X R3, R18, R0, R83, 0x1, P5 ;  /* 0x000000001203c211 */ /* 0x010fe400028f0c53 */
[----:B-----5:R-:W-:-:S03]  /*1cd00*/  @!P3 LEA R4, P5, R233, R20, 0x1 ;  /* 0x00000014e904b211 */ /* 0x020fc600078a08ff */
[----:B------:R3:W-:Y:S01]  /*1cd10*/  @!P4 ST.E.128 desc[UR42][R2.64], R8 ;  /* 0x000000080200c985 */ /* 0x0007e2000c101d2a */
        /* <DEDUP_REMOVED lines=8> */
.L_x_507:
[----:B------:R-:W-:Y:S05]  /*1cda0*/  BSYNC B1 ;  /* 0x0000000000017941 */ /* 0x000fea0003800000 */
.L_x_506:
[----:B----4-:R4:W0:Y:S01]  /*1cdb0*/  SHFL.IDX PT, R0, R82, 0x2, 0x181f ;  /* 0x00581f0052007f89 */ /* 0x01082200000e0000 */
[----:B------:R-:W-:Y:S03]  /*1cdc0*/  BSSY B1, `(.L_x_508) ;  /* 0x0000014000017945 */ /* 0x000fe60003800000 */
[----:B---3-5:R4:W3:Y:S01]  /*1cdd0*/  SHFL.IDX PT, R8, R80, 0x2, 0x181f ;  /* 0x00581f0050087f89 */ /* 0x0288e200000e0000 */
[----:B------:R-:W-:Y:S05]  /*1cde0*/  @P0 BRA `(.L_x_509) ;  /* 0x0000000000440947 */ /* 0x000fea0003800000 */
[----:B------:R-:W-:Y:S02]  /*1cdf0*/  ULDC UR4, c[0x0][0xac8] ;  /* 0x0002b20000047ab9 */ /* 0x000fe40000000800 */
[----:B------:R-:W-:Y:S02]  /*1ce00*/  ISETP.GE.AND P3, PT, R18, UR4, PT ;  /* 0x0000000412007c0c */ /* 0x000fe4000bf66270 */
[----:B------:R-:W-:Y:S02]  /*1ce10*/  ISETP.GE.AND P2, PT, R233, UR4, PT ;  /* 0x00000004e9007c0c */ /* 0x000fe4000bf46270 */
[----:B------:R-:W-:Y:S02]  /*1ce20*/  ISETP.GE.AND P1, PT, R85, UR4, PT ;  /* 0x0000000455007c0c */ /* 0x000fe4000bf26270 */
[----:B------:R-:W-:-:S07]  /*1ce30*/  ISETP.GE.AND P0, PT, R87, UR4, PT ;  /* 0x0000000457007c0c */ /* 0x000fce000bf06270 */
[CC--:B---3--:R-:W-:Y:S02]  /*1ce40*/  @!P3 LEA R2, P5, R18.reuse, R8.reuse, 0x1 ;  /* 0x000000081202b211 */ /* 0x0c8fe400078a08ff */
[----:B------:R-:W-:Y:S02]  /*1ce50*/  @!P2 LEA R4, P4, R233, R8, 0x1 ;  /* 0x00000008e904a211 */ /* 0x000fe400078808ff */
[----:B0-----:R-:W-:Y:S02]  /*1ce60*/  @!P3 LEA.HI.X R3, R18, R0, R83, 0x1, P5 ;  /* 0x000000001203b211 */ /* 0x001fe400028f0c53 */
        /* <DEDUP_REMOVED lines=9> */
.L_x_509:
[----:B------:R-:W-:Y:S05]  /*1cf00*/  BSYNC B1 ;  /* 0x0000000000017941 */ /* 0x000fea0003800000 */
.L_x_508:
[----:B0-----:R-:W-:Y:S01]  /*1cf10*/  VIADD R0, R84, 0x60 ;  /* 0x0000006054007836 */ /* 0x001fe20000000000 */
[----:B--2-4-:R-:W0:Y:S04]  /*1cf20*/  SHFL.IDX PT, R82, R82, 0x3, 0x181f ;  /* 0x00781f0052527f89 */ /* 0x014e2800000e0000 */
[----:B------:R-:W-:Y:S01]  /*1cf30*/  ISETP.GE.AND P0, PT, R0, R81, PT ;  /* 0x000000510000720c */ /* 0x000fe20003f06270 */
[----:B------:R-:W2:-:S12]  /*1cf40*/  SHFL.IDX PT, R80, R80, 0x3, 0x181f ;  /* 0x00781f0050507f89 */ /* 0x000e9800000e0000 */
[----:B------:R-:W-:Y:S05]  /*1cf50*/  @P0 BRA `(.L_x_510) ;  /* 0x0000000c00e00947 */ /* 0x000fea0003800000 */
[----:B------:R-:W-:Y:S02]  /*1cf60*/  ULDC UR4, c[0x0][0xac8] ;  /* 0x0002b20000047ab9 */ /* 0x000fe40000000800 */
[----:B------:R-:W-:Y:S02]  /*1cf70*/  ISETP.GE.AND P3, PT, R18, UR4, PT ;  /* 0x0000000412007c0c */ /* 0x000fe4000bf66270 */
[----:B------:R-:W-:Y:S02]  /*1cf80*/  ISETP.GE.AND P4, PT, R233, UR4, PT ;  /* 0x00000004e9007c0c */ /* 0x000fe4000bf86270 */
[----:B------:R-:W-:-:S09]  /*1cf90*/  ISETP.GE.AND P5, PT, R85, UR4, PT ;  /* 0x0000000455007c0c */ /* 0x000fd2000bfa6270 */
[CC--:B--2---:R-:W-:Y:S02]  /*1cfa0*/  @!P3 LEA R2, P0, R18.reuse, R80.reuse, 0x1 ;  /* 0x000000501202b211 */ /* 0x0c4fe400078008ff */
[-C--:B------:R-:W-:Y:S02]  /*1cfb0*/  @!P4 LEA R4, P1, R233, R80.reuse, 0x1 ;  /* 0x00000050e904c211 */ /* 0x080fe400078208ff */
[----:B------:R-:W-:Y:S02]  /*1cfc0*/  @!P5 LEA R6, P2, R85, R80, 0x1 ;  /* 0x000000505506d211 */ /* 0x000fe400078408ff */
[-C--:B0-----:R-:W-:Y:S02]  /*1cfd0*/  @!P3 LEA.HI.X R3, R18, R82.reuse, R83, 0x1, P0 ;  /* 0x000000521203b211 */ /* 0x081fe400000f0c53 */
[-C--:B------:R-:W-:Y:S02]  /*1cfe0*/  @!P4 LEA.HI.X R5, R233, R82.reuse, R89, 0x1, P1 ;  /* 0x00000052e905c211 */ /* 0x080fe400008f0c59 */
[----:B------:R-:W-:Y:S01]  /*1cff0*/  @!P5 LEA.HI.X R7, R85, R82, R86, 0x1, P2 ;  /* 0x000000525507d211 */ /* 0x000fe200010f0c56 */
[----:B------:R4:W-:Y:S01]  /*1d000*/  @!P3 ST.E.128 desc[UR42][R2.64], R24 ;  /* 0x000000180200b985 */ /* 0x0009e2000c101d2a */
[----:B------:R-:W-:-:S03]  /*1d010*/  ISETP.GE.AND P0, PT, R87, UR4, PT ;  /* 0x0000000457007c0c */ /* 0x000fc6000bf06270 */
[----:B------:R4:W-:Y:S04]  /*1d020*/  @!P4 ST.E.128 desc[UR42][R4.64], R40 ;  /* 0x000000280400c985 */ /* 0x0009e8000c101d2a */
[----:B------:R4:W-:Y:S06]  /*1d030*/  @!P5 ST.E.128 desc[UR42][R6.64], R56 ;  /* 0x000000380600d985 */ /* 0x0009ec000c101d2a */
[----:B------:R-:W-:Y:S05]  /*1d040*/  @P0 BRA `(.L_x_510) ;  /* 0x0000000c00a40947 */ /* 0x000fea0003800000 */
[----:B----4-:R-:W-:-:S04]  /*1d050*/  LEA R2, P0, R87, R80, 0x1 ;  /* 0x0000005057027211 */ /* 0x010fc800078008ff */
[----:B------:R-:W-:-:S05]  /*1d060*/  LEA.HI.X R3, R87, R82, R88, 0x1, P0 ;  /* 0x0000005257037211 */ /* 0x000fca00000f0c58 */
[----:B------:R0:W-:Y:S01]  /*1d070*/  ST.E.128 desc[UR42][R2.64], R72 ;  /* 0x0000004802007985 */ /* 0x0001e2000c101d2a */
[----:B------:R-:W-:Y:S05]  /*1d080*/  BRA `(.L_x_510) ;  /* 0x0000000c00947947 */ /* 0x000fea0003800000 */
.L_x_501:
[----:B------:R-:W2:Y:S01]  /*1d090*/  LDL R9, [R1+0x1c] ;  /* 0x00001c0001097983 */ /* 0x000ea20000100800 */
[----:B------:R-:W-:-:S03]  /*1d0a0*/  ULDC.64 UR4, c[0x0][0xc00] ;  /* 0x0003000000047ab9 */ /* 0x000fc60000000a00 */
[----:B------:R-:W3:Y:S01]  /*1d0b0*/  LDL R8, [R1+0x40] ;  /* 0x0000400001087983 */ /* 0x000ee20000100800 */
[----:B------:R-:W-:Y:S01]  /*1d0c0*/  ISETP.NE.U32.AND P0, PT, RZ, UR4, PT ;  /* 0x00000004ff007c0c */ /* 0x000fe2000bf05070 */
[----:B------:R-:W-:Y:S01]  /*1d0d0*/  IMAD.MOV.U32 R0, RZ, RZ, RZ ;  /* 0x000000ffff007224 */ /* 0x000fe200078e00ff */
[----:B------:R-:W1:Y:S02]  /*1d0e0*/  LDC R25, c[0x0][0xbe8] ;  /* 0x0002fa00ff197b82 */ /* 0x000e640000000800 */
[----:B------:R-:W-:Y:S01]  /*1d0f0*/  ISETP.NE.AND.EX P0, PT, RZ, UR5, PT, P0 ;  /* 0x00000005ff007c0c */ /* 0x000fe2000bf05300 */
[C---:B--2---:R-:W-:Y:S01]  /*1d100*/  IMAD.SHL.U32 R4, R9.reuse, 0x4, RZ ;  /* 0x0000000409047824 */ /* 0x044fe200078e00ff */
[----:B---3--:R-:W-:-:S04]  /*1d110*/  SHF.L.U64.HI R5, R9, 0x2, R8 ;  /* 0x0000000209057819 */ /* 0x008fc80000010208 */
[----:B------:R-:W-:-:S04]  /*1d120*/  IADD3 R2, P1, R4, UR4, RZ ;  /* 0x0000000404027c10 */ /* 0x000fc8000ff3e0ff */
[----:B------:R-:W-:Y:S01]  /*1d130*/  IADD3.X R3, R5, UR5, RZ, P1, !PT ;  /* 0x0000000505037c10 */ /* 0x000fe20008ffe4ff */
[----:B------:R-:W-:Y:S02]  /*1d140*/  ULDC.64 UR4, c[0x0][0xc08] ;  /* 0x0003020000047ab9 */ /* 0x000fe40000000a00 */
[----:B------:R-:W-:Y:S02]  /*1d150*/  ISETP.NE.U32.AND P1, PT, RZ, UR4, PT ;  /* 0x00000004ff007c0c */ /* 0x000fe4000bf25070 */
[----:B------:R2:W5:Y:S02]  /*1d160*/  @P0 LDG.E R0, desc[UR42][R2.64] ;  /* 0x0000002a02000981 */ /* 0x000564000c1e1900 */
[----:B------:R-:W-:Y:S01]  /*1d170*/  ISETP.NE.AND.EX P1, PT, RZ, UR5, PT, P1 ;  /* 0x00000005ff007c0c */ /* 0x000fe2000bf25310 */
[----:B------:R-:W3:-:S12]  /*1d180*/  S2R R7, SR_TID.X ;  /* 0x0000000000077919 */ /* 0x000ed80000002100 */
[----:B------:R-:W-:Y:S01]  /*1d190*/  @P1 IADD3 R4, P2, R4, UR4, RZ ;  /* 0x0000000404041c10 */ /* 0x000fe2000ff5e0ff */
[----:B------:R-:W-:Y:S02]  /*1d1a0*/  ULDC UR4, c[0x0][0xa88] ;  /* 0x0002a20000047ab9 */ /* 0x000fe40000000800 */
[----:B------:R-:W-:Y:S02]  /*1d1b0*/  MOV R6, UR4 ;  /* 0x0000000400067c02 */ /* 0x000fe40008000f00 */
[----:B------:R-:W-:-:S05]  /*1d1c0*/  @P1 IADD3.X R5, R5, UR5, RZ, P2, !PT ;  /* 0x0000000505051c10 */ /* 0x000fca00097fe4ff */
[----:B------:R2:W5:Y:S01]  /*1d1d0*/  @P1 LDG.E R6, desc[UR42][R4.64] ;  /* 0x0000002a04061981 */ /* 0x000562000c1e1900 */
[----:B-1----:R-:W-:Y:S01]  /*1d1e0*/  ISETP.NE.AND P2, PT, R25, 0x1, PT ;  /* 0x000000011900780c */ /* 0x002fe20003f45270 */
[----:B---3--:R-:W-:-:S12]  /*1d1f0*/  VIADD R24, R7, 0xffffff80 ;  /* 0xffffff8007187836 */ /* 0x008fd80000000000 */
[----:B------:R-:W1:Y:S01]  /*1d200*/  @P2 LDC R27, c[0x0][0xbec] ;  /* 0x0002fb00ff1b2b82 */ /* 0x000e620000000800 */
[----:B------:R-:W-:Y:S01]  /*1d210*/  ISETP.GE.AND P3, PT, R24, 0x80, PT ;  /* 0x000000801800780c */ /* 0x000fe20003f66270 */
[----:B--2---:R-:W-:-:S12]  /*1d220*/  @P1 BRA `(.L_x_511) ;  /* 0x0000000000101947 */ /* 0x004fd80003800000 */
[----:B------:R-:W-:Y:S05]  /*1d230*/  @!P0 BRA `(.L_x_511) ;  /* 0x00000000000c8947 */ /* 0x000fea0003800000 */
[----:B------:R-:W2:Y:S04]  /*1d240*/  LDG.E R5, desc[UR42][R2.64] ;  /* 0x0000002a02057981 */ /* 0x000ea8000c1e1900 */
[----:B-----5:R-:W2:Y:S02]  /*1d250*/  LDG.E R6, desc[UR42][R2.64+0x4] ;  /* 0x0000042a02067981 */ /* 0x020ea4000c1e1900 */
[----:B--2---:R-:W-:-:S07]  /*1d260*/  IMAD.IADD R6, R6, 0x1, -R5 ;  /* 0x0000000106067824 */ /* 0x004fce00078e0a05 */
.L_x_511:
[----:B------:R-:W2:Y:S04]  /*1d270*/  LDL R20, [R1+0x38] ;  /* 0x0000380001147983 */ /* 0x000ea80000100800 */
[----:B------:R3:W5:Y:S01]  /*1d280*/  LDL R14, [R1+0x50] ;  /* 0x00005000010e7983 */ /* 0x0007620000100800 */
[----:B------:R-:W-:Y:S01]  /*1d290*/  BSSY B1, `(.L_x_512) ;  /* 0x000002d000017945 */ /* 0x000fe20003800000 */
[----:B------:R-:W-:Y:S02]  /*1d2a0*/  SEL R13, R9, RZ, !P0 ;  /* 0x000000ff090d7207 */ /* 0x000fe40004000000 */
[----:B------:R-:W-:Y:S02]  /*1d2b0*/  SEL R12, R8, RZ, !P0 ;  /* 0x000000ff080c7207 */ /* 0x000fe40004000000 */
[----:B-----5:R-:W-:-:S02]  /*1d2c0*/  SHF.R.S32.HI R11, RZ, 0x1f, R0 ;  /* 0x0000001fff0b7819 */ /* 0x020fc40000011400 */
[----:B--2---:R-:W-:Y:S01]  /*1d2d0*/  SHF.R.S32.HI R10, RZ, 0x1f, R20 ;  /* 0x0000001fff0a7819 */ /* 0x004fe20000011414 */
[----:B---3--:R-:W-:Y:S06]  /*1d2e0*/  @P3 BRA `(.L_x_513) ;  /* 0x00000000009c3947 */ /* 0x008fec0003800000 */
[----:B------:R-:W2:Y:S01]  /*1d2f0*/  LDC R9, c[0x0][0xbe8] ;  /* 0x0002fa00ff097b82 */ /* 0x000ea20000000800 */
[----:B------:R-:W-:-:S05]  /*1d300*/  IMAD R2, R14, 0x80, R7 ;  /* 0x000000800e027824 */ /* 0x000fca00078e0207 */
[----:B------:R-:W-:Y:S01]  /*1d310*/  IADD3 R8, R2, -0x80, RZ ;  /* 0xffffff8002087810 */ /* 0x000fe20007ffe0ff */
[----:B--2---:R-:W-:-:S05]  /*1d320*/  IMAD R3, R6, R9, RZ ;  /* 0x0000000906037224 */ /* 0x004fca00078e02ff */
[----:B------:R-:W-:-:S13]  /*1d330*/  ISETP.GE.AND P0, PT, R8, R3, PT ;  /* 0x000000030800720c */ /* 0x000fda0003f06270 */
[----:B------:R-:W-:Y:S05]  /*1d340*/  @P0 BRA `(.L_x_513) ;  /* 0x0000000000840947 */ /* 0x000fea0003800000 */
[----:B------:R-:W-:Y:S01]  /*1d350*/  ISETP.NE.AND P0, PT, R9, 0x1, PT ;  /* 0x000000010900780c */ /* 0x000fe20003f05270 */
[----:B------:R-:W-:Y:S01]  /*1d360*/  ULDC.64 UR4, c[0x0][0xb90] ;  /* 0x0002e40000047ab9 */ /* 0x000fe20000000a00 */
[----:B------:R-:W-:Y:S02]  /*1d370*/  IMAD.MOV.U32 R2, RZ, RZ, R0 ;  /* 0x000000ffff027224 */ /* 0x000fe400078e0000 */
[----:B------:R-:W-:Y:S02]  /*1d380*/  IMAD R7, R10, UR4, RZ ;  /* 0x000000040a077c24 */ /* 0x000fe4000f8e02ff */
[----:B------:R-:W-:Y:S02]  /*1d390*/  IMAD.MOV.U32 R3, RZ, RZ, R11 ;  /* 0x000000ffff037224 */ /* 0x000fe400078e000b */
[----:B------:R-:W-:Y:S02]  /*1d3a0*/  IMAD.MOV.U32 R5, RZ, RZ, R8 ;  /* 0x000000ffff057224 */ /* 0x000fe400078e0008 */
[----:B------:R-:W-:-:S03]  /*1d3b0*/  IMAD.WIDE.U32 R2, R20, UR4, R2 ;  /* 0x0000000414027c25 */ /* 0x000fc6000f8e0002 */
[----:B------:R-:W2:Y:S01]  /*1d3c0*/  @P0 LDC R15, c[0x0][0xbec] ;  /* 0x0002fb00ff0f0b82 */ /* 0x000ea20000000800 */
[----:B------:R-:W-:Y:S01]  /*1d3d0*/  IMAD R7, R20, UR5, R7 ;  /* 0x0000000514077c24 */ /* 0x000fe2000f8e0207 */
[----:B------:R-:W-:-:S04]  /*1d3e0*/  ULDC.64 UR4, c[0x0][0xb98] ;  /* 0x0002e60000047ab9 */ /* 0x000fc80000000a00 */
[----:B------:R-:W-:Y:S02]  /*1d3f0*/  IADD3 R3, R3, R7, RZ ;  /* 0x0000000703037210 */ /* 0x000fe40007ffe0ff */
[----:B------:R-:W3:Y:S01]  /*1d400*/  @P0 LDC R21, c[0x0][0xbf0] ;  /* 0x0002fc00ff150b82 */ /* 0x000ee20000000800 */
[----:B------:R-:W-:-:S04]  /*1d410*/  IMAD.WIDE.U32 R2, R13, UR4, R2 ;  /* 0x000000040d027c25 */ /* 0x000fc8000f8e0002 */
[----:B--2---:R-:W-:-:S05]  /*1d420*/  @P0 IMAD.HI.U32 R4, R8, R15, RZ ;  /* 0x0000000f08040227 */ /* 0x004fca00078e00ff */
[----:B---3--:R-:W-:Y:S01]  /*1d430*/  @P0 SHF.R.U32.HI R5, RZ, R21, R4 ;  /* 0x00000015ff050219 */ /* 0x008fe20000011604 */
[----:B------:R-:W-:-:S03]  /*1d440*/  IMAD R4, R12, UR4, RZ ;  /* 0x000000040c047c24 */ /* 0x000fc6000f8e02ff */
[----:B------:R-:W-:Y:S01]  /*1d450*/  IADD3 R2, P0, R5, R2, RZ ;  /* 0x0000000205027210 */ /* 0x000fe20007f1e0ff */
[----:B------:R-:W-:-:S04]  /*1d460*/  IMAD.MOV R7, RZ, RZ, -R5 ;  /* 0x000000ffff077224 */ /* 0x000fc800078e0a05 */
[----:B------:R-:W-:Y:S01]  /*1d470*/  IMAD R7, R9, R7, R8 ;  /* 0x0000000709077224 */ /* 0x000fe200078e0208 */
[----:B------:R-:W-:Y:S01]  /*1d480*/  SHF.R.S32.HI R9, RZ, 0x1f, R5 ;  /* 0x0000001fff097819 */ /* 0x000fe20000011405 */
[----:B------:R-:W-:Y:S01]  /*1d490*/  IMAD R8, R13, UR5, R4 ;  /* 0x000000050d087c24 */ /* 0x000fe2000f8e0204 */
[----:B------:R-:W-:Y:S02]  /*1d4a0*/  ULDC.64 UR4, c[0x0][0xb88] ;  /* 0x0002e20000047ab9 */ /* 0x000fe40000000a00 */
[----:B------:R-:W-:Y:S02]  /*1d4b0*/  SHF.R.S32.HI R4, RZ, 0x1f, R7 ;  /* 0x0000001fff047819 */ /* 0x000fe40000011407 */
[----:B------:R-:W-:-:S03]  /*1d4c0*/  IADD3.X R3, R9, R3, R8, P0, !PT ;  /* 0x0000000309037210 */ /* 0x000fc600007fe408 */
[----:B------:R-:W-:Y:S02]  /*1d4d0*/  IMAD R4, R4, UR4, RZ ;  /* 0x0000000404047c24 */ /* 0x000fe4000f8e02ff */
[----:B------:R-:W-:-:S04]  /*1d4e0*/  IMAD.WIDE.U32 R2, R7, UR4, R2 ;  /* 0x0000000407027c25 */ /* 0x000fc8000f8e0002 */
[----:B------:R-:W-:Y:S01]  /*1d4f0*/  IMAD R5, R7, UR5, R4 ;  /* 0x0000000507057c24 */ /* 0x000fe2000f8e0204 */
[----:B------:R-:W-:Y:S02]  /*1d500*/  ULDC.64 UR4, c[0x0][0xb50] ;  /* 0x0002d40000047ab9 */ /* 0x000fe40000000a00 */
[----:B------:R-:W-:Y:S01]  /*1d510*/  LEA R4, P0, R2, UR4, 0x2 ;  /* 0x0000000402047c11 */ /* 0x000fe2000f8010ff */
[----:B------:R-:W-:-:S05]  /*1d520*/  IMAD.IADD R3, R3, 0x1, R5 ;  /* 0x0000000103037824 */ /* 0x000fca00078e0205 */
[----:B------:R-:W-:Y:S01]  /*1d530*/  LEA.HI.X R5, R2, UR5, R3, 0x2, P0 ;  /* 0x0000000502057c11 */ /* 0x000fe200080f1403 */
[----:B------:R-:W-:-:S05]  /*1d540*/  IMAD.MOV.U32 R3, RZ, RZ, -0x800000 ;  /* 0xff800000ff037424 */ /* 0x000fca00078e00ff */
[----:B------:R2:W-:Y:S02]  /*1d550*/  STG.E desc[UR42][R4.64], R3 ;  /* 0x0000000304007986 */ /* 0x0005e4000c10192a */
.L_x_513:
[----:B------:R-:W-:Y:S05]  /*1d560*/  BSYNC B1 ;  /* 0x0000000000017941 */ /* 0x000fea0003800000 */
.L_x_512:
[----:B--2---:R-:W-:Y:S01]  /*1d570*/  SHF.R.S32.HI R4, RZ, 0x1f, R24 ;  /* 0x0000001fff047819 */ /* 0x004fe20000011418 */
[----:B------:R-:W2:Y:S01]  /*1d580*/  @P2 LDC R9, c[0x0][0xbf0] ;  /* 0x0002fc00ff092b82 */ /* 0x000ea20000000800 */
[----:B------:R-:W-:Y:S01]  /*1d590*/  ULDC.64 UR4, c[0x0][0xaa0] ;  /* 0x0002a80000047ab9 */ /* 0x000fe20000000a00 */
[----:B------:R-:W-:Y:S01]  /*1d5a0*/  VIADD R21, R18, 0x80 ;  /* 0x0000008012157836 */ /* 0x000fe20000000000 */
[----:B------:R-:W-:Y:S01]  /*1d5b0*/  LEA.HI R4, R4, R24, RZ, 0x3 ;  /* 0x0000001804047211 */ /* 0x000fe200078f18ff */
[----:B------:R-:W-:-:S03]  /*1d5c0*/  IMAD R3, R11, UR4, RZ ;  /* 0x000000040b037c24 */ /* 0x000fc6000f8e02ff */
[----:B------:R-:W-:Y:S01]  /*1d5d0*/  LOP3.LUT R4, R4, 0xfffffff8, RZ, 0xc0, !PT ;  /* 0xfffffff804047812 */ /* 0x000fe200078ec0ff */
[C---:B------:R-:W-:Y:S02]  /*1d5e0*/  IMAD R5, R0.reuse, UR5, R3 ;  /* 0x0000000500057c24 */ /* 0x040fe4000f8e0203 */
[----:B------:R-:W-:Y:S01]  /*1d5f0*/  IMAD.WIDE.U32 R2, R0, UR4, RZ ;  /* 0x0000000400027c25 */ /* 0x000fe2000f8e00ff */
[----:B------:R-:W-:Y:S01]  /*1d600*/  IADD3 R4, R24, -R4, RZ ;  /* 0x8000000418047210 */ /* 0x000fe20007ffe0ff */
[----:B------:R-:W-:Y:S02]  /*1d610*/  ULDC.64 UR4, c[0x0][0xae8] ;  /* 0x0002ba0000047ab9 */ /* 0x000fe40000000a00 */
[----:B------:R-:W-:Y:S02]  /*1d620*/  IMAD R0, R10, UR4, RZ ;  /* 0x000000040a007c24 */ /* 0x000fe4000f8e02ff */
[----:B------:R-:W-:Y:S02]  /*1d630*/  IMAD R4, R4, 0x20, R23 ;  /* 0x0000002004047824 */ /* 0x000fe400078e0217 */
[----:B------:R-:W-:-:S02]  /*1d640*/  IMAD.IADD R3, R3, 0x1, R5 ;  /* 0x0000000103037824 */ /* 0x000fc400078e0205 */
[----:B------:R-:W-:Y:S02]  /*1d650*/  IMAD R8, R14, 0x80, R4 ;  /* 0x000000800e087824 */ /* 0x000fe400078e0204 */
[----:B------:R-:W-:Y:S02]  /*1d660*/  IMAD R7, R20, UR5, R0 ;  /* 0x0000000514077c24 */ /* 0x000fe4000f8e0200 */
[----:B-1----:R-:W-:Y:S01]  /*1d670*/  @P2 IMAD.HI.U32 R0, R8, R27, RZ ;  /* 0x0000001b08002227 */ /* 0x002fe200078e00ff */
[----:B------:R-:W-:-:S03]  /*1d680*/  MOV R5, R8 ;  /* 0x0000000800057202 */ /* 0x000fc60000000f00 */
[----:B------:R-:W-:Y:S01]  /*1d690*/  IMAD.WIDE.U32 R2, R20, UR4, R2 ;  /* 0x0000000414027c25 */ /* 0x000fe2000f8e0002 */
[----:B------:R-:W-:Y:S01]  /*1d6a0*/  ULDC.64 UR4, c[0x0][0xaf0] ;  /* 0x0002bc0000047ab9 */ /* 0x000fe20000000a00 */
[----:B--2---:R-:W-:Y:S02]  /*1d6b0*/  @P2 SHF.R.U32.HI R5, RZ, R9, R0 ;  /* 0x00000009ff052219 */ /* 0x004fe40000011600 */
[----:B------:R-:W-:Y:S01]  /*1d6c0*/  IMAD.IADD R3, R3, 0x1, R7 ;  /* 0x0000000103037824 */ /* 0x000fe200078e0207 */
[----:B------:R-:W-:Y:S01]  /*1d6d0*/  SHF.R.S32.HI R20, RZ, 0x1f, R233 ;  /* 0x0000001fff147819 */ /* 0x000fe200000114e9 */
[----:B------:R-:W-:Y:S01]  /*1d6e0*/  IMAD R4, R12, UR4, RZ ;  /* 0x000000040c047c24 */ /* 0x000fe2000f8e02ff */
[--C-:B------:R-:W-:Y:S01]  /*1d6f0*/  SHF.R.S32.HI R0, RZ, 0x1f, R5.reuse ;  /* 0x0000001fff007819 */ /* 0x100fe20000011405 */
[----:B------:R-:W-:Y:S02]  /*1d700*/  IMAD.MOV R7, RZ, RZ, -R5 ;  /* 0x000000ffff077224 */ /* 0x000fe400078e0a05 */
[----:B------:R-:W-:-:S02]  /*1d710*/  IMAD R9, R13, UR5, R4 ;  /* 0x000000050d097c24 */ /* 0x000fc4000f8e0204 */
[----:B------:R-:W-:Y:S01]  /*1d720*/  IMAD.WIDE.U32 R2, R13, UR4, R2 ;  /* 0x000000040d027c25 */ /* 0x000fe2000f8e0002 */
[----:B------:R-:W-:-:S03]  /*1d730*/  ULDC.64 UR4, c[0x0][0xae0] ;  /* 0x0002b80000047ab9 */ /* 0x000fc60000000a00 */
[----:B------:R-:W-:Y:S01]  /*1d740*/  IMAD R7, R25, R7, R8 ;  /* 0x0000000719077224 */ /* 0x000fe200078e0208 */
[----:B------:R-:W-:Y:S01]  /*1d750*/  SHF.R.S32.HI R8, RZ, 0x1f, R21 ;  /* 0x0000001fff087819 */ /* 0x000fe20000011415 */
[----:B------:R-:W-:Y:S02]  /*1d760*/  IMAD R4, R0, UR4, RZ ;  /* 0x0000000400047c24 */ /* 0x000fe4000f8e02ff */
[----:B------:R-:W-:Y:S01]  /*1d770*/  IMAD.IADD R3, R3, 0x1, R9 ;  /* 0x0000000103037824 */ /* 0x000fe200078e0209 */
[----:B------:R-:W-:Y:S01]  /*1d780*/  SHF.R.S32.HI R0, RZ, 0x1f, R7 ;  /* 0x0000001fff007819 */ /* 0x000fe20000011407 */
[C---:B------:R-:W-:Y:S02]  /*1d790*/  IMAD R9, R5.reuse, UR5, R4 ;  /* 0x0000000505097c24 */ /* 0x040fe4000f8e0204 */
[----:B------:R-:W-:Y:S01]  /*1d7a0*/  IMAD.WIDE.U32 R2, R5, UR4, R2 ;  /* 0x0000000405027c25 */ /* 0x000fe2000f8e0002 */
[----:B------:R-:W-:-:S03]  /*1d7b0*/  ULDC.64 UR4, c[0x0][0xad8] ;  /* 0x0002b60000047ab9 */ /* 0x000fc60000000a00 */
[----:B------:R-:W-:Y:S01]  /*1d7c0*/  IMAD R0, R0, UR4, RZ ;  /* 0x0000000400007c24 */ /* 0x000fe2000f8e02ff */
[----:B------:R-:W-:-:S03]  /*1d7d0*/  IADD3 R3, R3, R9, RZ ;  /* 0x0000000903037210 */ /* 0x000fc60007ffe0ff */
[C---:B------:R-:W-:Y:S02]  /*1d7e0*/  IMAD R9, R7.reuse, UR5, R0 ;  /* 0x0000000507097c24 */ /* 0x040fe4000f8e0200 */
[----:B------:R-:W-:Y:S01]  /*1d7f0*/  IMAD.WIDE.U32 R4, R7, UR4, R2 ;  /* 0x0000000407047c25 */ /* 0x000fe2000f8e0002 */
[----:B------:R-:W-:Y:S01]  /*1d800*/  ULDC.64 UR4, c[0x0][0xa80] ;  /* 0x0002a00000047ab9 */ /* 0x000fe20000000a00 */
[----:B------:R-:W-:Y:S02]  /*1d810*/  IADD3 R7, R18, 0xc0, RZ ;  /* 0x000000c012077810 */ /* 0x000fe40007ffe0ff */
[----:B------:R-:W-:Y:S01]  /*1d820*/  IMAD.IADD R3, R5, 0x1, R9 ;  /* 0x0000000105037824 */ /* 0x000fe200078e0209 */
[----:B------:R-:W-:Y:S01]  /*1d830*/  LEA R2, P0, R4, UR4, 0x1 ;  /* 0x0000000404027c11 */ /* 0x000fe2000f8008ff */
[----:B------:R-:W-:Y:S01]  /*1d840*/  UMOV UR4, 0xffffffff ;  /* 0xffffffff00047882 */ /* 0x000fe20000000000 */
[----:B------:R-:W-:Y:S01]  /*1d850*/  IMAD R5, R14, 0x80, R23 ;  /* 0x000000800e057824 */ /* 0x000fe200078e0217 */
[----:B------:R-:W-:-:S02]  /*1d860*/  SHF.R.S32.HI R9, RZ, 0x1f, R18 ;  /* 0x0000001fff097819 */ /* 0x000fc40000011412 */
[----:B------:R-:W-:Y:S02]  /*1d870*/  LEA.HI.X R3, R4, UR5, R3, 0x1, P0 ;  /* 0x0000000504037c11 */ /* 0x000fe400080f0c03 */
[----:B------:R-:W-:Y:S01]  /*1d880*/  SHF.R.S32.HI R10, RZ, 0x1f, R7 ;  /* 0x0000001fff0a7819 */ /* 0x000fe20000011407 */
[----:B------:R-:W-:Y:S06]  /*1d890*/  BRA.DIV UR4, `(.L_x_514) ;  /* 0x000000a604987947 */ /* 0x000fec000b800000 */
[----:B------:R1:W2:Y:S04]  /*1d8a0*/  SHFL.IDX PT, R0, R3, RZ, 0x181f ;  /* 0x00181fff03007589 */ /* 0x0002a800000e0000 */
[----:B------:R1:W3:Y:S02]  /*1d8b0*/  SHFL.IDX PT, R14, R2, RZ, 0x181f ;  /* 0x00181fff020e7589 */ /* 0x0002e400000e0000 */
.L_x_747:
[----:B------:R-:W-:Y:S01]  /*1d8c0*/  IMAD R25, R6, R25, RZ ;  /* 0x0000001906197224 */ /* 0x000fe200078e02ff */
[----:B------:R-:W-:Y:S04]  /*1d8d0*/  BSSY B1, `(.L_x_515) ;  /* 0x0000014000017945 */ /* 0x000fe80003800000 */
[----:B------:R-:W-:-:S13]  /*1d8e0*/  ISETP.GE.AND P0, PT, R5, R25, PT ;  /* 0x000000190500720c */ /* 0x000fda0003f06270 */
        /* <DEDUP_REMOVED lines=8> */
[----:B--2---:R-:W-:Y:S02]  /*1d970*/  @!P3 LEA.HI.X R13, R18, R0, R9, 0x1, P5 ;  /* 0x00000000120db211 */ /* 0x004fe400028f0c09 */
        /* <DEDUP_REMOVED lines=9> */
.L_x_516:
[----:B------:R-:W-:Y:S05]  /*1da10*/  BSYNC B1 ;  /* 0x0000000000017941 */ /* 0x000fea0003800000 */
.L_x_515:
[----:B------:R-:W-:-:S03]  /*1da20*/  UMOV UR4, 0xffffffff ;  /* 0xffffffff00047882 */ /* 0x000fc60000000000 */
[----:B------:R-:W-:Y:S05]  /*1da30*/  BRA.DIV UR4, `(.L_x_517) ;  /* 0x000000a604647947 */ /* 0x000fea000b800000 */
[----:B--2---:R2:W0:Y:S04]  /*1da40*/  SHFL.IDX PT, R0, R3, 0x1, 0x181f ;  /* 0x00381f0003007f89 */ /* 0x00442800000e0000 */
[----:B---34-:R2:W3:Y:S02]  /*1da50*/  SHFL.IDX PT, R14, R2, 0x1, 0x181f ;  /* 0x00381f00020e7f89 */ /* 0x0184e400000e0000 */
.L_x_751:
[----:B------:R-:W-:Y:S01]  /*1da60*/  VIADD R4, R5, 0x20 ;  /* 0x0000002005047836 */ /* 0x000fe20000000000 */
        /* <DEDUP_REMOVED lines=20> */
.L_x_519:
[----:B------:R-:W-:Y:S05]  /*1dbb0*/  BSYNC B1 ;  /* 0x0000000000017941 */ /* 0x000fea0003800000 */
.L_x_518:
[----:B------:R-:W-:-:S03]  /*1dbc0*/  UMOV UR4, 0xffffffff ;  /* 0xffffffff00047882 */ /* 0x000fc60000000000 */
[----:B------:R-:W-:Y:S05]  /*1dbd0*/  BRA.DIV UR4, `(.L_x_520) ;  /* 0x000000a604447947 */ /* 0x000fea000b800000 */
[----:B0-----:R0:W0:Y:S04]  /*1dbe0*/  SHFL.IDX PT, R0, R3, 0x2, 0x181f ;  /* 0x00581f0003007f89 */ /* 0x00102800000e0000 */
[----:B---34-:R3:W4:Y:S02]  /*1dbf0*/  SHFL.IDX PT, R14, R2, 0x2, 0x181f ;  /* 0x00581f00020e7f89 */ /* 0x01872400000e0000 */
.L_x_755:
        /* <DEDUP_REMOVED lines=9> */
[CC--:B----4-:R-:W-:Y:S02]  /*1dc90*/  @!P3 LEA R12, P5, R18.reuse, R14.reuse, 0x1 ;  /* 0x0000000e120cb211 */ /* 0x0d0fe400078a08ff */
        /* <DEDUP_REMOVED lines=11> */
.L_x_522:
[----:B------:R-:W-:Y:S05]  /*1dd50*/  BSYNC B1 ;  /* 0x0000000000017941 */ /* 0x000fea0003800000 */
.L_x_521:
[----:B------:R-:W-:-:S03]  /*1dd60*/  UMOV UR4, 0xffffffff ;  /* 0xffffffff00047882 */ /* 0x000fc60000000000 */
[----:B------:R-:W-:Y:S05]  /*1dd70*/  BRA.DIV UR4, `(.L_x_523) ;  /* 0x000000a604247947 */ /* 0x000fea000b800000 */
[----:B0-----:R0:W0:Y:S04]  /*1dd80*/  SHFL.IDX PT, R0, R3, 0x3, 0x181f ;  /* 0x00781f0003007f89 */ /* 0x00102800000e0000 */
[----:B----4-:R4:W0:Y:S02]  /*1dd90*/  SHFL.IDX PT, R14, R2, 0x3, 0x181f ;  /* 0x00781f00020e7f89 */ /* 0x01082400000e0000 */
.L_x_759:
[----:B-1234-:R-:W-:-:S05]  /*1dda0*/  VIADD R2, R5, 0x60 ;  /* 0x0000006005027836 */ /* 0x01efca0000000000 */
[----:B------:R-:W-:-:S13]  /*1ddb0*/  ISETP.GE.AND P0, PT, R2, R25, PT ;  /* 0x000000190200720c */ /* 0x000fda0003f06270 */
[----:B------:R-:W-:Y:S05]  /*1ddc0*/  @P0 BRA `(.L_x_510) ;  /* 0x0000000000440947 */ /* 0x000fea0003800000 */
[----:B------:R-:W-:Y:S02]  /*1ddd0*/  ULDC UR4, c[0x0][0xac8] ;  /* 0x0002b20000047ab9 */ /* 0x000fe40000000800 */
[----:B------:R-:W-:Y:S02]  /*1dde0*/  ISETP.GE.AND P3, PT, R18, UR4, PT ;  /* 0x0000000412007c0c */ /* 0x000fe4000bf66270 */
[----:B------:R-:W-:Y:S02]  /*1ddf0*/  ISETP.GE.AND P2, PT, R233, UR4, PT ;  /* 0x00000004e9007c0c */ /* 0x000fe4000bf46270 */
[----:B------:R-:W-:Y:S02]  /*1de00*/  ISETP.GE.AND P1, PT, R21, UR4, PT ;  /* 0x0000000415007c0c */ /* 0x000fe4000bf26270 */
[----:B------:R-:W-:-:S07]  /*1de10*/  ISETP.GE.AND P0, PT, R7, UR4, PT ;  /* 0x0000000407007c0c */ /* 0x000fce000bf06270 */
[CC--:B0-----:R-:W-:Y:S02]  /*1de20*/  @!P3 LEA R2, P5, R18.reuse, R14.reuse, 0x1 ;  /* 0x0000000e1202b211 */ /* 0x0c1fe400078a08ff */
[----:B------:R-:W-:Y:S02]  /*1de30*/  @!P2 LEA R4, P4, R233, R14, 0x1 ;  /* 0x0000000ee904a211 */ /* 0x000fe400078808ff */
[----:B------:R-:W-:Y:S02]  /*1de40*/  @!P3 LEA.HI.X R3, R18, R0, R9, 0x1, P5 ;  /* 0x000000001203b211 */ /* 0x000fe400028f0c09 */
        /* <DEDUP_REMOVED lines=9> */
.L_x_510:
[----:B------:R-:W-:Y:S05]  /*1dee0*/  BSYNC B0 ;  /* 0x0000000000007941 */ /* 0x000fea0003800000 */
.L_x_500:
[----:B0-----:R-:W5:Y:S01]  /*1def0*/  LDL R0, [R1+0xc] ;  /* 0x00000c0001007983 */ /* 0x001f620000100800 */
[----:B------:R-:W-:Y:S02]  /*1df00*/  ULDC UR4, c[0x0][0xc3c] ;  /* 0x00030f0000047ab9 */ /* 0x000fe40000000800 */
[----:B-----5:R-:W-:-:S13]  /*1df10*/  ISETP.GE.AND P0, PT, R0, UR4, PT ;  /* 0x0000000400007c0c */ /* 0x020fda000bf06270 */
[----:B------:R-:W-:Y:S05]  /*1df20*/  @!P0 BRA `(.L_x_524) ;  /* 0xfffffe3000b88947 */ /* 0x000fea000383ffff */
[----:B------:R-:W-:Y:S05]  /*1df30*/  BRA `(.L_x_343) ;  /* 0x0000007800007947 */ /* 0x000fea0003800000 */
.L_x_341:
[----:B------:R-:W-:-:S08]  /*1df40*/  NOP ;  /* 0x0000000000007918 */ /* 0x000fd00000000000 */
[----:B------:R-:W0:-:S00]  /*1df50*/  USETMAXREG.DEALLOC.CTAPOOL 0x18 ;  /* 0x00000018000079c8 */ /* 0x000e0000080e0500 */
[----:B0-----:R-:W2:Y:S01]  /*1df60*/  LDL.LU R2, [R1+0x34] ;  /* 0x0000340001027983 */ /* 0x001ea20000300800 */
[----:B------:R-:W-:-:S06]  /*1df70*/  LOP3.LUT R0, R0, 0x3, RZ, 0xc0, !PT ;  /* 0x0000000300007812 */ /* 0x000fcc00078ec0ff */
[----:B------:R-:W0:Y:S02]  /*1df80*/  SHFL.IDX PT, R0, R0, RZ, 0x1f ;  /* 0x00001fff00007589 */ /* 0x000e2400000e0000 */
[----:B0-----:R-:W-:Y:S02]  /*1df90*/  ISETP.NE.AND P0, PT, R0, RZ, PT ;  /* 0x000000ff0000720c */ /* 0x001fe40003f05270 */
[----:B------:R-:W-:Y:S02]  /*1dfa0*/  MOV R0, RZ ;  /* 0x000000ff00007202 */ /* 0x000fe40000000f00 */
[----:B--2---:R-:W-:-:S09]  /*1dfb0*/  LOP3.LUT R2, R2, 0xfffffffd, RZ, 0xc0, !PT ;  /* 0xfffffffd02027812 */ /* 0x004fd200078ec0ff */
[----:B------:R-:W-:-:S05]  /*1dfc0*/  @P0 LOP3.LUT R2, R2, 0x2, RZ, 0xfc, !PT ;  /* 0x0000000202020812 */ /* 0x000fca00078efcff */
[----:B------:R0:W-:Y:S01]  /*1dfd0*/  STL [R1+0x34], R2 ;  /* 0x0000340201007387 */ /* 0x0001e20000100800 */
[----:B------:R-:W-:Y:S05]  /*1dfe0*/  @!P0 BRA `(.L_x_525) ;  /* 0x00000000001c8947 */ /* 0x000fea0003800000 */
[----:B------:R-:W1:Y:S08]  /*1dff0*/  S2UR UR5, SR_CgaCtaId ;  /* 0x00000000000579c3 */ /* 0x000e700000008800 */
[----:B------:R-:W-:Y:S06]  /*1e000*/  BAR.SYNC.DEFER_BLOCKING 0x5, 0x180 ;  /* 0x0146000000007b1d */ /* 0x000fec0000010000 */
[----:B------:R-:W-:-:S02]  /*1e010*/  UMOV UR4, 0x400 ;  /* 0x0000040000047882 */ /* 0x000fc40000000000 */
[----:B-1----:R-:W-:-:S09]  /*1e020*/  ULEA UR4, UR5, UR4, 0x18 ;  /* 0x0000000405047291 */ /* 0x002fd2000f8ec03f */
[----:B------:R-:W1:Y:S01]  /*1e030*/  LDS.128 R16, [UR4+0x388d0] ;  /* 0x0388d004ff107984 */ /* 0x000e620008000c00 */
[----:B------:R-:W-:Y:S06]  /*1e040*/  BAR.ARV 0x4, 0x180 ;  /* 0x0106000000007b1d */ /* 0x000fec0000002000 */
[----:B------:R-:W-:Y:S05]  /*1e050*/  BRA `(.L_x_526) ;  /* 0x0000000400fc7947 */ /* 0x000fea0003800000 */
.L_x_525:
[----:B0-----:R-:W0:Y:S01]  /*1e060*/  S2R R2, SR_TID.X ;  /* 0x0000000000027919 */ /* 0x001e220000002100 */
[----:B------:R-:W-:Y:S01]  /*1e070*/  ULDC UR4, c[0x0][0xc3c] ;  /* 0x00030f0000047ab9 */ /* 0x000fe20000000800 */
[----:B------:R-:W1:Y:S01]  /*1e080*/  S2UR UR6, SR_CTAID.X ;  /* 0x00000000000679c3 */ /* 0x000e620000002500 */
[----:B------:R-:W-:Y:S01]  /*1e090*/  ULDC UR5, c[0x0][0xc38] ;  /* 0x00030e0000057ab9 */ /* 0x000fe20000000800 */
        /* <DEDUP_REMOVED lines=8> */
[C---:B------:R-:W-:Y:S01]  /*1e120*/  ISETP.GE.U32.AND P2, PT, R5.reuse, 0x2, PT ;  /* 0x000000020500780c */ /* 0x040fe20003f46070 */
[----:B------:R-:W-:Y:S01]  /*1e130*/  IMAD.MOV.U32 R16, RZ, RZ, RZ ;  /* 0x000000ffff107224 */ /* 0x000fe200078e00ff */
        /* <DEDUP_REMOVED lines=13> */
[----:B0-----:R-:W-:-:S04]  /*1e210*/  SEL R2, R2, RZ, P4 ;  /* 0x000000ff02027207 */ /* 0x001fc80002000000 */
[----:B------:R-:W-:-:S05]  /*1e220*/  IADD3 R6, R3, R2, RZ ;  /* 0x0000000203067210 */ /* 0x000fca0007ffe0ff */
[----:B------:R-:W0:Y:S02]  /*1e230*/  SHFL.UP PT, R2, R6, 0x10, RZ ;  /* 0x0600000006027989 */ /* 0x000e2400000e00ff */
[----:B0-----:R-:W-:-:S05]  /*1e240*/  SEL R7, R2, RZ, P5 ;  /* 0x000000ff02077207 */ /* 0x001fca0002800000 */
[----:B------:R-:W-:-:S05]  /*1e250*/  IMAD.IADD R2, R6, 0x1, R7 ;  /* 0x0000000106027824 */ /* 0x000fca00078e0207 */
[----:B------:R-:W0:Y:S02]  /*1e260*/  SHFL.IDX PT, R4, R2, 0x1f, 0x1f ;  /* 0x03e01f0002047f89 */ /* 0x000e2400000e0000 */
[----:B0-----:R-:W-:-:S04]  /*1e270*/  IMAD R4, R4, UR5, RZ ;  /* 0x0000000504047c24 */ /* 0x001fc8000f8e02ff */
[----:B------:R-:W-:Y:S01]  /*1e280*/  IMAD.MOV.U32 R7, RZ, RZ, R4 ;  /* 0x000000ffff077224 */ /* 0x000fe200078e0004 */
[----:B-1----:R-:W-:-:S13]  /*1e290*/  ISETP.GT.AND P6, PT, R4, UR6, PT ;  /* 0x0000000604007c0c */ /* 0x002fda000bfc4270 */
[----:B------:R-:W-:Y:S05]  /*1e2a0*/  @P6 BRA `(.L_x_527) ;  /* 0x0000000000a06947 */ /* 0x000fea0003800000 */
[----:B------:R-:W0:Y:S01]  /*1e2b0*/  LDC R6, c[0x0][0xc3c] ;  /* 0x00030f00ff067b82 */ /* 0x000e220000000800 */
[----:B------:R-:W-:Y:S01]  /*1e2c0*/  MOV R4, R7 ;  /* 0x0000000700047202 */ /* 0x000fe20000000f00 */
[----:B------:R-:W-:Y:S01]  /*1e2d0*/  UMOV UR4, URZ ;  /* 0x0000003f00047c82 */ /* 0x000fe20008000000 */
[----:B------:R-:W-:Y:S01]  /*1e2e0*/  ULDC UR7, c[0x0][0xc3c] ;  /* 0x00030f0000077ab9 */ /* 0x000fe20000000800 */
[----:B------:R-:W-:-:S05]  /*1e2f0*/  ULDC UR5, c[0x0][0xc38] ;  /* 0x00030e0000057ab9 */ /* 0x000fca0000000800 */
.L_x_531:
[----:B------:R-:W-:Y:S01]  /*1e300*/  UIADD3 UR4, UR4, 0x1f, URZ ;  /* 0x0000001f04047890 */ /* 0x000fe2000fffe03f */
[----:B------:R-:W-:-:S05]  /*1e310*/  IMAD.U32 R19, RZ, RZ, UR7 ;  /* 0x00000007ff137e24 */ /* 0x000fca000f8e00ff */
[----:B0-----:R-:W-:-:S13]  /*1e320*/  ISETP.LE.AND P6, PT, R6, UR4, PT ;  /* 0x0000000406007c0c */ /* 0x001fda000bfc3270 */
[----:B------:R-:W-:Y:S05]  /*1e330*/  @P6 BRA `(.L_x_528) ;  /* 0x0000000400206947 */ /* 0x000fea0003800000 */
[----:B------:R-:W-:Y:S01]  /*1e340*/  VIADD R7, R5, UR4 ;  /* 0x0000000405077c36 */ /* 0x000fe20008000000 */
[----:B------:R-:W-:Y:S01]  /*1e350*/  BSSY B0, `(.L_x_529) ;  /* 0x0000007000007945 */ /* 0x000fe20003800000 */
[----:B------:R-:W-:-:S03]  /*1e360*/  IMAD.MOV.U32 R0, RZ, RZ, RZ ;  /* 0x000000ffff007224 */ /* 0x000fc600078e00ff */
[----:B------:R-:W-:-:S13]  /*1e370*/  ISETP.GE.OR P6, PT, R7, R6, !P0 ;  /* 0x000000060700720c */ /* 0x000fda00047c6670 */
[----:B------:R-:W-:Y:S05]  /*1e380*/  @P6 BRA `(.L_x_530) ;  /* 0x00000000000c6947 */ /* 0x000fea0003800000 */
[----:B------:R-:W0:Y:S02]  /*1e390*/  LDC.64 R2, c[0x0][0xc80] ;  /* 0x00032000ff027b82 */ /* 0x000e240000000a00 */
[----:B0-----:R-:W-:-:S05]  /*1e3a0*/  IMAD.WIDE R2, R7, 0x4, R2 ;  /* 0x0000000407027825 */ /* 0x001fca00078e0202 */
[----:B------:R0:W5:Y:S02]  /*1e3b0*/  LDG.E R0, desc[UR42][R2.64] ;  /* 0x0000002a02007981 */ /* 0x000164000c1e1900 */
.L_x_530:
[----:B------:R-:W-:Y:S05]  /*1e3c0*/  BSYNC B0 ;  /* 0x0000000000007941 */ /* 0x000fea0003800000 */
.L_x_529:
[----:B0----5:R-:W0:Y:S02]  /*1e3d0*/  SHFL.UP PT, R2, R0, 0x1, RZ ;  /* 0x0420000000027989 */ /* 0x021e2400000e00ff */
[----:B0-----:R-:W-:-:S04]  /*1e3e0*/  SEL R3, R2, RZ, P1 ;  /* 0x000000ff02037207 */ /* 0x001fc80000800000 */
[----:B------:R-:W-:-:S05]  /*1e3f0*/  IADD3 R3, R0, R3, RZ ;  /* 0x0000000300037210 */ /* 0x000fca0007ffe0ff */
        /* <DEDUP_REMOVED lines=12> */
[----:B------:R-:W0:Y:S02]  /*1e4c0*/  SHFL.IDX PT, R3, R9, 0x1f, 0x1f ;  /* 0x03e01f0009037f89 */ /* 0x000e2400000e0000 */
[----:B0-----:R-:W-:-:S04]  /*1e4d0*/  IMAD R3, R3, UR5, RZ ;  /* 0x0000000503037c24 */ /* 0x001fc8000f8e02ff */
[----:B------:R-:W-:-:S05]  /*1e4e0*/  IMAD.IADD R4, R3, 0x1, R4 ;  /* 0x0000000103047824 */ /* 0x000fca00078e0204 */
[----:B------:R-:W-:-:S13]  /*1e4f0*/  ISETP.GT.AND P6, PT, R4, UR6, PT ;  /* 0x0000000604007c0c */ /* 0x000fda000bfc4270 */
[----:B------:R-:W-:Y:S05]  /*1e500*/  @!P6 BRA `(.L_x_531) ;  /* 0xfffffffc007ce947 */ /* 0x000fea000383ffff */
[----:B------:R-:W-:Y:S02]  /*1e510*/  IMAD.MOV.U32 R2, RZ, RZ, R9 ;  /* 0x000000ffff027224 */ /* 0x000fe400078e0009 */
[----:B------:R-:W-:-:S07]  /*1e520*/  IMAD.MOV.U32 R7, RZ, RZ, R3 ;  /* 0x000000ffff077224 */ /* 0x000fce00078e0003 */
.L_x_527:
[----:B------:R-:W-:-:S05]  /*1e530*/  IADD3 R7, -R7, R4, RZ ;  /* 0x0000000407077210 */ /* 0x000fca0007ffe1ff */
[----:B------:R-:W-:-:S05]  /*1e540*/  IMAD R3, R2, UR5, R7 ;  /* 0x0000000502037c24 */ /* 0x000fca000f8e0207 */
[----:B------:R-:W-:-:S13]  /*1e550*/  ISETP.GT.AND P0, PT, R3, UR6, PT ;  /* 0x0000000603007c0c */ /* 0x000fda000bf04270 */
[----:B------:R-:W-:-:S04]  /*1e560*/  VOTE.ANY R6, PT, !P0 ;  /* 0x0000000000067806 */ /* 0x000fc800040e0100 */
[----:B------:R-:W0:Y:S01]  /*1e570*/  POPC R19, R6 ;  /* 0x0000000600137309 */ /* 0x000e220000000000 */
[----:B------:R-:W-:Y:S01]  /*1e580*/  ISETP.NE.AND P0, PT, R6, RZ, PT ;  /* 0x000000ff0600720c */ /* 0x000fe20003f05270 */
[----:B0-----:R-:W0:Y:S02]  /*1e590*/  SHFL.IDX PT, R0, R0, R19, 0x1f ;  /* 0x00001f1300007589 */ /* 0x001e2400000e0000 */
[----:B0-----:R-:W-:-:S04]  /*1e5a0*/  IABS R4, R0 ;  /* 0x0000000000047213 */ /* 0x001fc80000000000 */
[----:B------:R-:W0:Y:S08]  /*1e5b0*/  I2F.RP R8, R4 ;  /* 0x0000000400087306 */ /* 0x000e300000209400 */
[----:B0-----:R-:W0:Y:S02]  /*1e5c0*/  MUFU.RCP R8, R8 ;  /* 0x0000000800087308 */ /* 0x001e240000001000 */
[----:B0-----:R-:W-:-:S06]  /*1e5d0*/  VIADD R3, R8, 0xffffffe ;  /* 0x0ffffffe08037836 */ /* 0x001fcc0000000000 */
[----:B------:R-:W0:Y:S02]  /*1e5e0*/  F2I.FTZ.U32.TRUNC.NTZ R3, R3 ;  /* 0x0000000300037305 */ /* 0x000e24000021f000 */
[----:B0-----:R-:W-:Y:S01]  /*1e5f0*/  IMAD.MOV R11, RZ, RZ, -R3 ;  /* 0x000000ffff0b7224 */ /* 0x001fe200078e0a03 */
[----:B------:R-:W-:Y:S06]  /*1e600*/  @!P0 BRA `(.L_x_532) ;  /* 0x0000000000088947 */ /* 0x000fec0003800000 */
[----:B------:R-:W-:-:S05]  /*1e610*/  VIADD R9, R19, 0xffffffff ;  /* 0xffffffff13097836 */ /* 0x000fca0000000000 */
[----:B------:R0:W1:Y:S02]  /*1e620*/  SHFL.IDX PT, R16, R2, R9, 0x1f ;  /* 0x00001f0902107589 */ /* 0x00006400000e0000 */
.L_x_532:
[----:B-1----:R-:W-:Y:S01]  /*1e630*/  IMAD R16, R16, UR5, R7 ;  /* 0x0000000510107c24 */ /* 0x002fe2000f8e0207 */
[----:B0-----:R-:W-:Y:S01]  /*1e640*/  MOV R2, RZ ;  /* 0x000000ff00027202 */ /* 0x001fe20000000f00 */
[----:B------:R-:W-:Y:S01]  /*1e650*/  IMAD R7, R11, R4, RZ ;  /* 0x000000040b077224 */ /* 0x000fe200078e02ff */
[----:B------:R-:W-:Y:S01]  /*1e660*/  IABS R6, R0 ;  /* 0x0000000000067213 */ /* 0x000fe20000000000 */
[----:B------:R-:W-:Y:S02]  /*1e670*/  VIADD R19, R19, UR4 ;  /* 0x0000000413137c36 */ /* 0x000fe40008000000 */
[----:B------:R-:W-:Y:S01]  /*1e680*/  IMAD.HI.U32 R2, R3, R7, R2 ;  /* 0x0000000703027227 */ /* 0x000fe200078e0002 */
[----:B------:R-:W-:-:S03]  /*1e690*/  IADD3 R7, -R16, UR6, RZ ;  /* 0x0000000610077c10 */ /* 0x000fc6000fffe1ff */
[----:B------:R-:W-:Y:S01]  /*1e6a0*/  IMAD.MOV R6, RZ, RZ, -R6 ;  /* 0x000000ffff067224 */ /* 0x000fe200078e0a06 */
[----:B------:R-:W-:-:S05]  /*1e6b0*/  IABS R3, R7 ;  /* 0x0000000700037213 */ /* 0x000fca0000000000 */
        /* <DEDUP_REMOVED lines=9> */
[----:B------:R-:W-:-:S06]  /*1e750*/  @P0 IADD3 R2, R2, 0x1, RZ ;  /* 0x0000000102020810 */ /* 0x000fcc0007ffe0ff */
[----:B------:R-:W-:Y:S01]  /*1e760*/  @!P2 IMAD.MOV R2, RZ, RZ, -R2 ;  /* 0x000000ffff02a224 */ /* 0x000fe200078e0a02 */
[----:B------:R-:W-:-:S04]  /*1e770*/  @!P1 LOP3.LUT R2, RZ, R0, RZ, 0x33, !PT ;  /* 0x00000000ff029212 */ /* 0x000fc800078e33ff */
[----:B------:R-:W-:Y:S01]  /*1e780*/  MOV R18, R2 ;  /* 0x0000000200127202 */ /* 0x000fe20000000f00 */
[----:B------:R-:W-:-:S04]  /*1e790*/  IMAD.MOV R17, RZ, RZ, -R2 ;  /* 0x000000ffff117224 */ /* 0x000fc800078e0a02 */
[----:B------:R-:W-:Y:S01]  /*1e7a0*/  IMAD R17, R0, R17, R7 ;  /* 0x0000001100117224 */ /* 0x000fe200078e0207 */
[----:B------:R-:W-:Y:S06]  /*1e7b0*/  BRA `(.L_x_533) ;  /* 0x00000000000c7947 */ /* 0x000fec0003800000 */
.L_x_528:
[----:B------:R-:W-:Y:S02]  /*1e7c0*/  IMAD.MOV.U32 R17, RZ, RZ, RZ ;  /* 0x000000ffff117224 */ /* 0x000fe400078e00ff */
[----:B------:R-:W-:Y:S02]  /*1e7d0*/  IMAD.U32 R16, RZ, RZ, UR6 ;  /* 0x00000006ff107e24 */ /* 0x000fe4000f8e00ff */
[----:B------:R-:W-:-:S07]  /*1e7e0*/  IMAD.MOV.U32 R18, RZ, RZ, RZ ;  /* 0x000000ffff127224 */ /* 0x000fce00078e00ff */
.L_x_533:
[----:B------:R-:W-:-:S13]  /*1e7f0*/  ISETP.NE.AND P0, PT, R5, RZ, PT ;  /* 0x000000ff0500720c */ /* 0x000fda0003f05270 */
[----:B------:R-:W0:Y:S01]  /*1e800*/  @!P0 S2R R3, SR_CgaCtaId ;  /* 0x0000000000038919 */ /* 0x000e220000008800 */
[----:B------:R-:W-:-:S04]  /*1e810*/  @!P0 MOV R0, 0x400 ;  /* 0x0000040000008802 */ /* 0x000fc80000000f00 */
[----:B0-----:R-:W-:-:S05]  /*1e820*/  @!P0 LEA R0, R3, R0, 0x18 ;  /* 0x0000000003008211 */ /* 0x001fca00078ec0ff */
[----:B------:R0:W-:Y:S01]  /*1e830*/  @!P0 STS.128 [R0+0x388d0], R16 ;  /* 0x0388d01000008388 */ /* 0x0001e20000000c00 */
[----:B------:R-:W-:Y:S06]  /*1e840*/  BAR.ARV 0x5, 0x180 ;  /* 0x0146000000007b1d */ /* 0x000fec0000002000 */
.L_x_526:
[----:B0-----:R-:W-:Y:S01]  /*1e850*/  MOV R0, 0x1 ;  /* 0x0000000100007802 */ /* 0x001fe20000000f00 */
[----:B------:R0:W-:Y:S01]  /*1e860*/  STL [R1+0x14], RZ ;  /* 0x000014ff01007387 */ /* 0x0001e20000100800 */
[----:B------:R-:W-:Y:S02]  /*1e870*/  ULDC UR4, c[0x0][0xc3c] ;  /* 0x00030f0000047ab9 */ /* 0x000fe40000000800 */
[----:B-1----:R-:W-:Y:S01]  /*1e880*/  ISETP.GE.AND P0, PT, R19, UR4, PT ;  /* 0x0000000413007c0c */ /* 0x002fe2000bf06270 */
[----:B------:R0:W-:Y:S04]  /*1e890*/  STL [R1+0x24], R0 ;  /* 0x0000240001007387 */ /* 0x0001e80000100800 */
[----:B------:R0:W-:Y:S08]  /*1e8a0*/  STL [R1+0x74], RZ ;  /* 0x000074ff01007387 */ /* 0x0001f00000100800 */
[----:B0-----:R-:W-:Y:S05]  /*1e8b0*/  @P0 BRA `(.L_x_534) ;  /* 0x00000068009c0947 */ /* 0x001fea0003800000 */
[----:B------:R-:W0:Y:S01]  /*1e8c0*/  S2R R9, SR_TID.X ;  /* 0x0000000000097919 */ /* 0x000e220000002100 */
[----:B------:R-:W1:Y:S01]  /*1e8d0*/  S2UR UR5, SR_CgaCtaId ;  /* 0x00000000000579c3 */ /* 0x000e620000008800 */
[----:B------:R-:W-:Y:S01]  /*1e8e0*/  UMOV UR4, 0x400 ;  /* 0x0000040000047882 */ /* 0x000fe20000000000 */
[----:B------:R-:W-:Y:S01]  /*1e8f0*/  BSSY B7, `(.L_x_534) ;  /* 0x00006a3000077945 */ /* 0x000fe20003800000 */
[----:B------:R-:W-:Y:S01]  /*1e900*/  ULDC.64 UR44, c[0x0][0x198] ;  /* 0x00006600002c7ab9 */ /* 0x000fe20000000a00 */
[----:B------:R-:W-:Y:S02]  /*1e910*/  ULOP3.LUT UR36, UR40, 0x1, URZ, 0xfc, !UPT ;  /* 0x0000000128247892 */ /* 0x000fe4000f8efc3f */
[----:B------:R-:W-:Y:S01]  /*1e920*/  ULOP3.LUT UR38, UR40, 0x2, URZ, 0xfc, !UPT ;  /* 0x0000000228267892 */ /* 0x000fe2000f8efc3f */
[----:B------:R-:W-:Y:S01]  /*1e930*/  ULDC UR37, c[0x0][0xc] ;  /* 0x0000030000257ab9 */ /* 0x000fe20000000800 */
[----:B-1----:R-:W-:Y:S01]  /*1e940*/  ULEA UR4, UR5, UR4, 0x18 ;  /* 0x0000000405047291 */ /* 0x002fe2000f8ec03f */
[C---:B0-----:R-:W-:Y:S01]  /*1e950*/  LOP3.LUT R8, R9.reuse, 0x7f, RZ, 0xc0, !PT ;  /* 0x0000007f09087812 */ /* 0x041fe200078ec0ff */
[C---:B------:R-:W-:Y:S01]  /*1e960*/  IMAD.SHL.U32 R2, R9.reuse, 0x80, RZ ;  /* 0x0000008009027824 */ /* 0x040fe200078e00ff */
[----:B------:R-:W-:-:S03]  /*1e970*/  R2P PR, R9, 0x6 ;  /* 0x0000000609007804 */ /* 0x000fc60000000000 */
[----:B------:R-:W-:Y:S01]  /*1e980*/  IMAD.SHL.U32 R3, R8, 0x40, RZ ;  /* 0x0000004008037824 */ /* 0x000fe200078e00ff */
[----:B------:R-:W-:-:S04]  /*1e990*/  LOP3.LUT R0, R2, 0x400, RZ, 0xc0, !PT ;  /* 0x0000040002007812 */ /* 0x000fc800078ec0ff */
[----:B------:R-:W-:Y:S02]  /*1e9a0*/  LOP3.LUT R4, R0, 0x1800, R3, 0xf8, !PT ;  /* 0x0000180000047812 */ /* 0x000fe400078ef803 */
[----:B------:R-:W-:Y:S02]  /*1e9b0*/  SHF.R.U32.HI R3, RZ, 0x1, R9 ;  /* 0x00000001ff037819 */ /* 0x000fe40000011609 */
[----:B------:R-:W-:-:S04]  /*1e9c0*/  LOP3.LUT R0, R2, 0x380, RZ, 0xc0, !PT ;  /* 0x0000038002007812 */ /* 0x000fc800078ec0ff */
[C---:B------:R-:W-:Y:S02]  /*1e9d0*/  LOP3.LUT R3, R0.reuse, 0x30, R3, 0xf8, !PT ;  /* 0x0000003000037812 */ /* 0x040fe400078ef803 */
[----:B------:R-:W-:Y:S01]  /*1e9e0*/  LOP3.LUT R5, R0, 0x10, R9, 0xf8, !PT ;  /* 0x0000001000057812 */ /* 0x000fe200078ef809 */
[----:B------:R-:W-:-:S05]  /*1e9f0*/  IMAD.SHL.U32 R0, R9, 0x10, RZ ;  /* 0x0000001009007824 */ /* 0x000fca00078e00ff */
[--C-:B------:R-:W-:Y:S02]  /*1ea00*/  LOP3.LUT R3, R3, 0x70, R0.reuse, 0x78, !PT ;  /* 0x0000007003037812 */ /* 0x100fe400078e7800 */
[----:B------:R-:W-:Y:S02]  /*1ea10*/  LOP3.LUT R5, R5, 0x70, R0, 0x78, !PT ;  /* 0x0000007005057812 */ /* 0x000fe400078e7800 */
[----:B------:R-:W-:Y:S02]  /*1ea20*/  LOP3.LUT R7, R3, 0xc00, R2, 0xf8, !PT ;  /* 0x00000c0003077812 */ /* 0x000fe400078ef802 */
[----:B------:R-:W-:Y:S02]  /*1ea30*/  SHF.L.U32 R3, R9, 0x1, RZ ;  /* 0x0000000109037819 */ /* 0x000fe400000006ff */
[----:B------:R-:W-:Y:S01]  /*1ea40*/  LOP3.LUT R2, R0, 0x3f0, RZ, 0xc0, !PT ;  /* 0x000003f000027812 */ /* 0x000fe200078ec0ff */
[----:B------:R-:W-:Y:S01]  /*1ea50*/  STL [R1+0xc], R7 ;  /* 0x00000c0701007387 */ /* 0x000fe20000100800 */
[----:B------:R-:W-:Y:S01]  /*1ea60*/  LOP3.LUT R6, R4, R5, RZ, 0xfc, !PT ;  /* 0x0000000504067212 */ /* 0x000fe200078efcff */
[----:B------:R-:W-:Y:S01]  /*1ea70*/  IMAD.MOV.U32 R4, RZ, RZ, 0x20 ;  /* 0x00000020ff047424 */ /* 0x000fe200078e00ff */
[----:B------:R-:W-:Y:S01]  /*1ea80*/  LOP3.LUT R3, R2, 0x70, R3, 0x78, !PT ;  /* 0x0000007002037812 */ /* 0x000fe200078e7803 */
[----:B------:R-:W-:Y:S01]  /*1ea90*/  IMAD.SHL.U32 R2, R8, 0x10, RZ ;  /* 0x0000001008027824 */ /* 0x000fe200078e00ff */
[----:B------:R-:W-:Y:S01]  /*1eaa0*/  SHF.R.U32.HI R9, RZ, 0x3, R8 ;  /* 0x00000003ff097819 */ /* 0x000fe20000011608 */
[----:B------:R-:W-:Y:S01]  /*1eab0*/  STL [R1+0x10], R6 ;  /* 0x0000100601007387 */ /* 0x000fe20000100800 */
[----:B------:R-:W-:-:S02]  /*1eac0*/  MOV R8, UR4 ;  /* 0x0000000400087c02 */ /* 0x000fc40008000f00 */
[----:B------:R-:W-:Y:S01]  /*1ead0*/  LOP3.LUT R2, R3, 0x400, R2, 0xf8, !PT ;  /* 0x0000040003027812 */ /* 0x000fe200078ef802 */
[----:B------:R-:W-:Y:S01]  /*1eae0*/  IMAD.MOV.U32 R3, RZ, RZ, 0x40 ;  /* 0x00000040ff037424 */ /* 0x000fe200078e00ff */
[----:B------:R-:W-:Y:S02]  /*1eaf0*/  SEL R5, R4, 0xffffffe0, !P1 ;  /* 0xffffffe004057807 */ /* 0x000fe40004800000 */
[----:B------:R-:W-:Y:S01]  /*1eb00*/  LOP3.LUT R4, R0, 0x70, RZ, 0xc0, !PT ;  /* 0x0000007000047812 */ /* 0x000fe200078ec0ff */
[----:B------:R-:W-:Y:S01]  /*1eb10*/  IMAD.IADD R2, R8, 0x1, R2 ;  /* 0x0000000108027824 */ /* 0x000fe200078e0202 */
[----:B------:R-:W-:Y:S02]  /*1eb20*/  SEL R3, R3, 0xffffffc0, !P2 ;  /* 0xffffffc003037807 */ /* 0x000fe40005000000 */
[----:B------:R-:W-:Y:S01]  /*1eb30*/  LOP3.LUT R9, R9, 0x70, R0, 0xf8, !PT ;  /* 0x0000007009097812 */ /* 0x000fe200078ef800 */
[----:B------:R-:W-:Y:S01]  /*1eb40*/  IMAD.MOV.U32 R0, RZ, RZ, 0x1 ;  /* 0x00000001ff007424 */ /* 0x000fe200078e00ff */
[----:B------:R-:W-:Y:S01]  /*1eb50*/  LOP3.LUT R4, R4, 0x80, RZ, 0xfc, !PT ;  /* 0x0000008004047812 */ /* 0x000fe200078efcff */
[----:B------:R-:W-:Y:S04]  /*1eb60*/  STL [R1+0x40], R3 ;  /* 0x0000400301007387 */ /* 0x000fe80000100800 */
[----:B------:R-:W-:Y:S04]  /*1eb70*/  STL [R1+0x44], R5 ;  /* 0x0000440501007387 */ /* 0x000fe80000100800 */
[----:B------:R-:W-:Y:S04]  /*1eb80*/  STL [R1+0x4], R8 ;  /* 0x0000040801007387 */ /* 0x000fe80000100800 */
[----:B------:R0:W-:Y:S04]  /*1eb90*/  STL [R1+0x50], R2 ;  /* 0x0000500201007387 */ /* 0x0001e80000100800 */
[----:B------:R-:W-:Y:S04]  /*1eba0*/  STL [R1+0x74], RZ ;  /* 0x000074ff01007387 */ /* 0x000fe80000100800 */
[----:B------:R1:W-:Y:S01]  /*1ebb0*/  STL [R1+0x28], R0 ;  /* 0x0000280001007387 */ /* 0x0003e20000100800 */
[----:B0-----:R-:W-:-:S03]  /*1ebc0*/  IMAD.MOV.U32 R2, RZ, RZ, 0x1 ;  /* 0x00000001ff027424 */ /* 0x001fc600078e00ff */
[----:B------:R-:W-:Y:S04]  /*1ebd0*/  STL [R1+0x1c], RZ ;  /* 0x00001cff01007387 */ /* 0x000fe80000100800 */
[----:B------:R-:W-:Y:S01]  /*1ebe0*/  STL [R1+0x14], RZ ;  /* 0x000014ff01007387 */ /* 0x000fe20000100800 */
[----:B-1----:R-:W-:-:S03]  /*1ebf0*/  IADD3 R0, R3, R5, RZ ;  /* 0x0000000503007210 */ /* 0x002fc60007ffe0ff */
[----:B------:R0:W-:Y:S04]  /*1ec00*/  STL [R1+0x24], R2 ;  /* 0x0000240201007387 */ /* 0x0001e80000100800 */
[----:B------:R1:W-:Y:S01]  /*1ec10*/  STL [R1+0x48], R0 ;  /* 0x0000480001007387 */ /* 0x0003e20000100800 */
[----:B0-----:R-:W-:Y:S01]  /*1ec20*/  IMAD.IADD R2, R3, 0x1, R7 ;  /* 0x0000000103027824 */ /* 0x001fe200078e0207 */
[----:B-1----:R-:W-:-:S04]  /*1ec30*/  LOP3.LUT R0, R6, 0x2000, RZ, 0xfc, !PT ;  /* 0x0000200006007812 */ /* 0x002fc800078efcff */
[----:B------:R0:W-:Y:S04]  /*1ec40*/  STL [R1+0x4c], R2 ;  /* 0x00004c0201007387 */ /* 0x0001e80000100800 */
[----:B------:R0:W-:Y:S02]  /*1ec50*/  STL [R1+0x2c], R0 ;  /* 0x00002c0001007387 */ /* 0x0001e40000100800 */
.L_x_644:
[----:B0-----:R-:W0:Y:S02]  /*1ec60*/  LDC.64 R2, c[0x0][0xc88] ;  /* 0x00032200ff027b82 */ /* 0x001e240000000a00 */
[----:B0-----:R-:W-:-:S05]  /*1ec70*/  IMAD.WIDE R2, R19, 0x4, R2 ;  /* 0x0000000413027825 */ /* 0x001fca00078e0202 */
[----:B--2---:R-:W2:Y:S01]  /*1ec80*/  LDG.E R15, desc[UR42][R2.64] ;  /* 0x0000002a020f7981 */ /* 0x004ea2000c1e1900 */
[----:B------:R-:W-:Y:S05]  /*1ec90*/  YIELD ;  /* 0x0000000000007946 */ /* 0x000fea0003800000 */
[----:B------:R-:W-:Y:S01]  /*1eca0*/  ULDC.64 UR4, c[0x0][0xa28] ;  /* 0x00028a0000047ab9 */ /* 0x000fe20000000a00 */
[----:B------:R-:W-:Y:S01]  /*1ecb0*/  IMAD.MOV.U32 R0, RZ, RZ, RZ ;  /* 0x000000ffff007224 */ /* 0x000fe200078e00ff */
[----:B------:R-:W-:Y:S01]  /*1ecc0*/  ISETP.NE.U32.AND P0, PT, RZ, UR4, PT ;  /* 0x00000004ff007c0c */ /* 0x000fe2000bf05070 */
[----:B------:R-:W-:Y:S01]  /*1ecd0*/  ULDC.64 UR10, c[0x0][0xa18] ;  /* 0x00028600000a7ab9 */ /* 0x000fe20000000a00 */
[----:B------:R-:W-:Y:S01]  /*1ece0*/  MOV R8, RZ ;  /* 0x000000ff00087202 */ /* 0x000fe20000000f00 */
[----:B------:R-:W-:Y:S01]  /*1ecf0*/  ULDC.64 UR8, c[0x0][0xa10] ;  /* 0x0002840000087ab9 */ /* 0x000fe20000000a00 */
[----:B------:R-:W-:Y:S01]  /*1ed00*/  ISETP.NE.AND.EX P0, PT, RZ, UR5, PT, P0 ;  /* 0x00000005ff007c0c */ /* 0x000fe2000bf05300 */
[----:B------:R-:W-:Y:S01]  /*1ed10*/  ULDC.64 UR6, c[0x0][0xa08] ;  /* 0x0002820000067ab9 */ /* 0x000fe20000000a00 */
[----:B--2---:R-:W-:Y:S01]  /*1ed20*/  SHF.R.S32.HI R4, RZ, 0x1f, R15 ;  /* 0x0000001fff047819 */ /* 0x004fe2000001140f */
[----:B------:R-:W-:-:S10]  /*1ed30*/  IMAD.SHL.U32 R14, R15, 0x4, RZ ;  /* 0x000000040f0e7824 */ /* 0x000fd400078e00ff */
[C---:B------:R-:W-:Y:S01]  /*1ed40*/  @P0 LEA R2, P1, R15.reuse, UR4, 0x2 ;  /* 0x000000040f020c11 */ /* 0x040fe2000f8210ff */
[----:B------:R-:W-:Y:S03]  /*1ed50*/  STL [R1+0x18], R15 ;  /* 0x0000180f01007387 */ /* 0x000fe60000100800 */
[C-C-:B------:R-:W-:Y:S01]  /*1ed60*/  @P0 LEA.HI.X R3, R15.reuse, UR5, R4.reuse, 0x2, P1 ;  /* 0x000000050f030c11 */ /* 0x140fe200088f1404 */
[----:B------:R-:W-:Y:S01]  /*1ed70*/  ULDC.64 UR4, c[0x0][0xa00] ;  /* 0x0002800000047ab9 */ /* 0x000fe20000000a00 */
[----:B------:R-:W-:Y:S01]  /*1ed80*/  SHF.L.U64.HI R13, R15, 0x2, R4 ;  /* 0x000000020f0d7819 */ /* 0x000fe20000010204 */
[----:B------:R0:W-:Y:S01]  /*1ed90*/  STL [R1+0x58], R4 ;  /* 0x0000580401007387 */ /* 0x0001e20000100800 */
[----:B------:R-:W-:-:S03]  /*1eda0*/  ISETP.NE.U32.AND P2, PT, RZ, UR4, PT ;  /* 0x00000004ff007c0c */ /* 0x000fc6000bf45070 */
[----:B-1----:R1:W5:Y:S01]  /*1edb0*/  @P0 LDG.E R0, desc[UR42][R2.64] ;  /* 0x0000002a02000981 */ /* 0x002362000c1e1900 */
[----:B------:R-:W-:Y:S02]  /*1edc0*/  ISETP.NE.AND.EX P2, PT, RZ, UR5, PT, P2 ;  /* 0x00000005ff007c0c */ /* 0x000fe4000bf45320 */
[----:B------:R-:W-:Y:S02]  /*1edd0*/  CS2R R10, SRZ ;  /* 0x00000000000a7805 */ /* 0x000fe4000001ff00 */
[----:B------:R-:W-:Y:S01]  /*1ede0*/  ISETP.NE.U32.AND P3, PT, RZ, UR10, PT ;  /* 0x0000000aff007c0c */ /* 0x000fe2000bf65070 */
[----:B------:R-:W-:Y:S01]  /*1edf0*/  STL [R1], R14 ;  /* 0x0000000e01007387 */ /* 0x000fe20000100800 */
[----:B------:R-:W-:Y:S02]  /*1ee00*/  ISETP.NE.U32.AND P0, PT, RZ, UR6, PT ;  /* 0x00000006ff007c0c */ /* 0x000fe4000bf05070 */
[----:B------:R-:W-:Y:S01]  /*1ee10*/  ISETP.NE.AND.EX P3, PT, RZ, UR11, PT, P3 ;  /* 0x0000000bff007c0c */ /* 0x000fe2000bf65330 */
[----:B------:R-:W-:Y:S01]  /*1ee20*/  STL [R1+0x20], R13 ;  /* 0x0000200d01007387 */ /* 0x000fe20000100800 */
[----:B------:R-:W-:-:S02]  /*1ee30*/  ISETP.NE.U32.AND P1, PT, RZ, UR8, PT ;  /* 0x00000008ff007c0c */ /* 0x000fc4000bf25070 */
[C---:B-1----:R-:W-:Y:S02]  /*1ee40*/  IADD3 R2, P4, R14.reuse, UR4, RZ ;  /* 0x000000040e027c10 */ /* 0x042fe4000ff9e0ff */
[----:B------:R-:W-:Y:S02]  /*1ee50*/  ISETP.NE.AND.EX P0, PT, RZ, UR7, PT, P0 ;  /* 0x00000007ff007c0c */ /* 0x000fe4000bf05300 */
[C---:B------:R-:W-:Y:S02]  /*1ee60*/  IADD3.X R3, R13.reuse, UR5, RZ, P4, !PT ;  /* 0x000000050d037c10 */ /* 0x040fe4000a7fe4ff */
[C---:B0-----:R-:W-:Y:S02]  /*1ee70*/  IADD3 R4, P4, R14.reuse, UR8, RZ ;  /* 0x000000080e047c10 */ /* 0x041fe4000ff9e0ff */
[----:B------:R-:W-:Y:S01]  /*1ee80*/  ISETP.NE.AND.EX P1, PT, RZ, UR9, PT, P1 ;  /* 0x00000009ff007c0c */ /* 0x000fe2000bf25310 */
[----:B------:R-:W2:Y:S01]  /*1ee90*/  @P2 LDG.E R8, desc[UR42][R2.64] ;  /* 0x0000002a02082981 */ /* 0x000ea2000c1e1900 */
[----:B------:R-:W-:Y:S01]  /*1eea0*/  IADD3.X R5, R13, UR9, RZ, P4, !PT ;  /* 0x000000090d057c10 */ /* 0x000fe2000a7fe4ff */
[----:B------:R-:W-:Y:S01]  /*1eeb0*/  ULDC UR4, c[0x0][0x288] ;  /* 0x0000a20000047ab9 */ /* 0x000fe20000000800 */
[----:B------:R-:W-:Y:S01]  /*1eec0*/  IADD3 R6, P5, R14, UR6, RZ ;  /* 0x000000060e067c10 */ /* 0x000fe2000ffbe0ff */
[----:B------:R-:W-:Y:S01]  /*1eed0*/  IMAD.U32 R12, RZ, RZ, UR4 ;  /* 0x00000004ff0c7e24 */ /* 0x000fe2000f8e00ff */
[----:B------:R-:W-:-:S02]  /*1eee0*/  ULDC.64 UR4, c[0x0][0x418] ;  /* 0x0001060000047ab9 */ /* 0x000fc40000000a00 */
[----:B------:R-:W-:-:S05]  /*1eef0*/  IADD3.X R7, R13, UR7, RZ, P5, !PT ;  /* 0x000000070d077c10 */ /* 0x000fca000affe4ff */
[----:B------:R-:W5:Y:S04]  /*1ef00*/  @P0 LDG.E R11, desc[UR42][R6.64] ;  /* 0x0000002a060b0981 */ /* 0x000f68000c1e1900 */
[----:B------:R-:W5:Y:S04]  /*1ef10*/  @P1 LDG.E R10, desc[UR42][R4.64] ;  /* 0x0000002a040a1981 */ /* 0x000f68000c1e1900 */
[----:B--2---:R0:W-:Y:S02]  /*1ef20*/  STL [R1+0x54], R8 ;  /* 0x0000540801007387 */ /* 0x0041e40000100800 */
[----:B0-----:R-:W-:-:S04]  /*1ef30*/  @P3 IADD3 R8, P4, R14, UR10, RZ ;  /* 0x0000000a0e083c10 */ /* 0x001fc8000ff9e0ff */
[----:B------:R-:W-:-:S05]  /*1ef40*/  @P3 IADD3.X R9, R13, UR11, RZ, P4, !PT ;  /* 0x0000000b0d093c10 */ /* 0x000fca000a7fe4ff */
[----:B------:R0:W2:Y:S01]  /*1ef50*/  @P3 LDG.E R12, desc[UR42][R8.64] ;  /* 0x0000002a080c3981 */ /* 0x0000a2000c1e1900 */
[----:B------:R-:W-:-:S03]  /*1ef60*/  UISETP.NE.U32.AND UP0, UPT, UR4, URZ, UPT ;  /* 0x0000003f0400728c */ /* 0x000fc6000bf05070 */
[----:B------:R-:W-:Y:S01]  /*1ef70*/  ULDC UR4, c[0x0][0x424] ;  /* 0x0001090000047ab9 */ /* 0x000fe20000000800 */
[----:B------:R-:W-:-:S03]  /*1ef80*/  UISETP.NE.AND.EX UP0, UPT, UR5, URZ, UPT, UP0 ;  /* 0x0000003f0500728c */ /* 0x000fc6000bf05300 */
[----:B------:R-:W-:Y:S01]  /*1ef90*/  ULDC UR5, c[0x0][0x2f0] ;  /* 0x0000bc0000057ab9 */ /* 0x000fe20000000800 */
[----:B------:R-:W-:-:S04]  /*1efa0*/  USEL UR4, UR4, 0x1, UP0 ;  /* 0x0000000104047887 */ /* 0x000fc80008000000 */
[----:B------:R-:W-:-:S03]  /*1efb0*/  UIMAD UR4, UR4, UR5, URZ ;  /* 0x00000005040472a4 */ /* 0x000fc6000f8e023f */
[----:B------:R-:W-:Y:S02]  /*1efc0*/  ULDC UR5, c[0x0][0x348] ;  /* 0x0000d20000057ab9 */ /* 0x000fe40000000800 */
[----:B0-----:R-:W-:Y:S02]  /*1efd0*/  IMAD.U32 R9, RZ, RZ, UR5 ;  /* 0x00000005ff097e24 */ /* 0x001fe4000f8e00ff */
[----:B------:R-:W-:Y:S01]  /*1efe0*/  IMAD.U32 R8, RZ, RZ, UR4 ;  /* 0x00000004ff087e24 */ /* 0x000fe2000f8e00ff */
[----:B--2---:R0:W-:Y:S01]  /*1eff0*/  STL [R1+0x6c], R12 ;  /* 0x00006c0c01007387 */ /* 0x0041e20000100800 */
[----:B------:R-:W-:Y:S05]  /*1f000*/  @P3 BRA `(.L_x_535) ;  /* 0x0000000000143947 */ /* 0x000fea0003800000 */
[----:B------:R-:W-:Y:S05]  /*1f010*/  @!P2 BRA `(.L_x_535) ;  /* 0x000000000010a947 */ /* 0x000fea0003800000 */
[----:B0-----:R-:W2:Y:S04]  /*1f020*/  LDG.E R12, desc[UR42][R2.64] ;  /* 0x0000002a020c7981 */ /* 0x001ea8000c1e1900 */
[----:B------:R-:W2:Y:S02]  /*1f030*/  LDG.E R2, desc[UR42][R2.64+0x4] ;  /* 0x0000042a02027981 */ /* 0x000ea4000c1e1900 */
[----:B--2---:R-:W-:-:S05]  /*1f040*/  IADD3 R2, -R12, R2, RZ ;  /* 0x000000020c027210 */ /* 0x004fca0007ffe1ff */
[----:B------:R1:W-:Y:S02]  /*1f050*/  STL [R1+0x6c], R2 ;  /* 0x00006c0201007387 */ /* 0x0003e40000100800 */
.L_x_535:
[----:B0-----:R-:W-:Y:S01]  /*1f060*/  IMAD.MOV.U32 R12, RZ, RZ, R15 ;  /* 0x000000ffff0c7224 */ /* 0x001fe200078e000f */
[----:B------:R-:W-:Y:S01]  /*1f070*/  ULDC.64 UR4, c[0x0][0xa20] ;  /* 0x0002880000047ab9 */ /* 0x000fe20000000a00 */
[----:B-1---5:R-:W-:Y:S01]  /*1f080*/  IMAD.IADD R2, R11, 0x1, R0 ;  /* 0x000000010b027824 */ /* 0x022fe200078e0200 */
[----:B------:R-:W-:Y:S02]  /*1f090*/  ISETP.NE.U32.AND P2, PT, RZ, UR4, PT ;  /* 0x00000004ff007c0c */ /* 0x000fe4000bf45070 */
[----:B------:R0:W-:Y:S02]  /*1f0a0*/  STL [R1+0x30], R12 ;  /* 0x0000300c01007387 */ /* 0x0001e40000100800 */
[----:B------:R-:W-:Y:S02]  /*1f0b0*/  ISETP.NE.AND.EX P2, PT, RZ, UR5, PT, P2 ;  /* 0x00000005ff007c0c */ /* 0x000fe4000bf45320 */
[----:B------:R0:W-:Y:S11]  /*1f0c0*/  STL [R1+0x3c], R2 ;  /* 0x00003c0201007387 */ /* 0x0001f60000100800 */
[----:B0-----:R-:W-:Y:S05]  /*1f0d0*/  @!P2 BRA `(.L_x_536) ;  /* 0x000000000010a947 */ /* 0x001fea0003800000 */
[----:B------:R-:W-:-:S04]  /*1f0e0*/  IADD3 R2, P0, R14, UR4, RZ ;  /* 0x000000040e027c10 */ /* 0x000fc8000ff1e0ff */
[----:B------:R-:W-:-:S05]  /*1f0f0*/  IADD3.X R3, R13, UR5, RZ, P0, !PT ;  /* 0x000000050d037c10 */ /* 0x000fca00087fe4ff */
[----:B------:R0:W5:Y:S01]  /*1f100*/  LDG.E R8, desc[UR42][R2.64] ;  /* 0x0000002a02087981 */ /* 0x000162000c1e1900 */
[----:B------:R-:W-:Y:S05]  /*1f110*/  BRA `(.L_x_537) ;  /* 0x0000000000107947 */ /* 0x000fea0003800000 */
.L_x_536:
[----:B------:R-:W-:Y:S05]  /*1f120*/  @!P0 BRA `(.L_x_537) ;  /* 0x00000000000c8947 */ /* 0x000fea0003800000 */
[----:B------:R-:W2:Y:S04]  /*1f130*/  LDG.E R8, desc[UR42][R6.64] ;  /* 0x0000002a06087981 */ /* 0x000ea8000c1e1900 */
[----:B------:R-:W2:Y:S02]  /*1f140*/  LDG.E R6, desc[UR42][R6.64+0x4] ;  /* 0x0000042a06067981 */ /* 0x000ea4000c1e1900 */
[----:B--2---:R-:W-:-:S07]  /*1f150*/  IMAD.IADD R8, R6, 0x1, -R8 ;  /* 0x0000000106087824 */ /* 0x004fce00078e0a08 */
.L_x_537:
[----:B0-----:R-:W2:Y:S01]  /*1f160*/  @P1 LDG.E R2, desc[UR42][R4.64] ;  /* 0x0000002a04021981 */ /* 0x001ea2000c1e1900 */
[----:B-----5:R-:W-:-:S03]  /*1f170*/  IADD3 R0, -R0, R8, RZ ;  /* 0x0000000800007210 */ /* 0x020fc60007ffe1ff */
[----:B------:R-:W2:Y:S01]  /*1f180*/  @P1 LDG.E R4, desc[UR42][R4.64+0x4] ;  /* 0x0000042a04041981 */ /* 0x000ea2000c1e1900 */
[----:B------:R-:W-:Y:S01]  /*1f190*/  BSSY B0, `(.L_x_538) ;  /* 0x000012c000007945 */ /* 0x000fe20003800000 */
[----:B--2---:R-:W-:-:S04]  /*1f1a0*/  @P1 IMAD.IADD R9, R4, 0x1, -R2 ;  /* 0x0000000104091824 */ /* 0x004fc800078e0a02 */
[----:B------:R-:W-:-:S04]  /*1f1b0*/  IMAD.IADD R3, R0, 0x1, R9 ;  /* 0x0000000100037824 */ /* 0x000fc800078e0209 */
[----:B------:R-:W-:Y:S01]  /*1f1c0*/  VIADD R2, R3, 0x7f ;  /* 0x0000007f03027836 */ /* 0x000fe20000000000 */
[----:B------:R0:W-:Y:S04]  /*1f1d0*/  STL [R1+0x5c], R3 ;  /* 0x00005c0301007387 */ /* 0x0001e80000100800 */
[----:B0-----:R-:W-:-:S04]  /*1f1e0*/  SHF.R.S32.HI R3, RZ, 0x1f, R2 ;  /* 0x0000001fff037819 */ /* 0x001fc80000011402 */
[----:B------:R-:W-:-:S04]  /*1f1f0*/  LEA.HI R4, R3, R2, RZ, 0x7 ;  /* 0x0000000203047211 */ /* 0x000fc800078f38ff */
[----:B------:R-:W-:-:S04]  /*1f200*/  LOP3.LUT R2, R4, 0xffffff80, RZ, 0xc0, !PT ;  /* 0xffffff8004027812 */ /* 0x000fc800078ec0ff */
[----:B------:R-:W-:Y:S02]  /*1f210*/  VIADDMNMX R9, R2, -R0, R9, PT ;  /* 0x8000000002097246 */ /* 0x000fe40003800109 */
[----:B------:R-:W-:-:S04]  /*1f220*/  IADD3 R2, -R0, RZ, RZ ;  /* 0x000000ff00027210 */ /* 0x000fc80007ffe1ff */
[----:B------:R-:W-:-:S04]  /*1f230*/  VIMNMX R2, RZ, R2, !PT ;  /* 0x00000002ff027248 */ /* 0x000fc80007fe0100 */
[----:B------:R-:W-:Y:S01]  /*1f240*/  ISETP.GT.AND P0, PT, R9, R2, PT ;  /* 0x000000020900720c */ /* 0x000fe20003f04270 */
[----:B------:R0:W-:-:S12]  /*1f250*/  STL [R1+0x68], R4 ;  /* 0x0000680401007387 */ /* 0x0001d80000100800 */
[----:B------:R-:W-:Y:S01]  /*1f260*/  @P0 VIADD R0, R9, 0x7f ;  /* 0x0000007f09000836 */ /* 0x000fe20000000000 */
[----:B------:R-:W-:-:S04]  /*1f270*/  SHF.R.U32.HI R9, RZ, 0x7, R2 ;  /* 0x00000007ff097819 */ /* 0x000fc80000011602 */
[----:B------:R-:W-:Y:S01]  /*1f280*/  @P0 SHF.R.S32.HI R2, RZ, 0x1f, R0 ;  /* 0x0000001fff020819 */ /* 0x000fe20000011400 */
[----:B------:R-:W-:-:S03]  /*1f290*/  IMAD.MOV.U32 R6, RZ, RZ, R9 ;  /* 0x000000ffff067224 */ /* 0x000fc600078e0009 */
[----:B------:R-:W-:-:S04]  /*1f2a0*/  @P0 LEA.HI R0, R2, R0, RZ, 0x7 ;  /* 0x0000000002000211 */ /* 0x000fc800078f38ff */
[----:B------:R-:W-:-:S04]  /*1f2b0*/  @P0 SHF.R.S32.HI R6, RZ, 0x7, R0 ;  /* 0x00000007ff060819 */ /* 0x000fc80000011400 */
[----:B------:R-:W-:Y:S02]  /*1f2c0*/  ISETP.GT.AND P2, PT, R6, R9, PT ;  /* 0x000000090600720c */ /* 0x000fe40003f44270 */
[----:B------:R-:W-:-:S11]  /*1f2d0*/  PLOP3.LUT P0, PT, PT, PT, PT, 0x80, 0x0 ;  /* 0x000000000000781c */ /* 0x000fd60003f0f070 */
[----:B0-----:R-:W-:Y:S05]  /*1f2e0*/  @!P2 BRA `(.L_x_539) ;  /* 0x000000100058a947 */ /* 0x001fea0003800000 */
[----:B------:R-:W-:Y:S01]  /*1f2f0*/  UMOV UR4, 0xffffffff ;  /* 0xffffffff00047882 */ /* 0x000fe20000000000 */
[----:B------:R-:W-:Y:S02]  /*1f300*/  SEL R0, R12, RZ, !P1 ;  /* 0x000000ff0c007207 */ /* 0x000fe40004800000 */
[----:B------:R-:W-:Y:S05]  /*1f310*/  BRA.DIV UR4, `(.L_x_540) ;  /* 0x0000009204047947 */ /* 0x000fea000b800000 */
[----:B------:R-:W0:Y:S02]  /*1f320*/  S2R R2, SR_TID.X ;  /* 0x0000000000027919 */ /* 0x000e240000002100 */
[----:B0-----:R-:W-:-:S04]  /*1f330*/  SHF.R.U32.HI R2, RZ, 0x5, R2 ;  /* 0x00000005ff027819 */ /* 0x001fc80000011602 */
[----:B------:R-:W-:-:S05]  /*1f340*/  LOP3.LUT R2, R2, 0x3, RZ, 0xc0, !PT ;  /* 0x0000000302027812 */ /* 0x000fca00078ec0ff */
[----:B------:R0:W1:Y:S02]  /*1f350*/  SHFL.IDX PT, R14, R2, RZ, 0x1f ;  /* 0x00001fff020e7589 */ /* 0x00006400000e0000 */
.L_x_762:
[----:B-1----:R-:W-:Y:S02]  /*1f360*/  ISETP.NE.AND P0, PT, R14, RZ, PT ;  /* 0x000000ff0e00720c */ /* 0x002fe40003f05270 */
[----:B------:R-:W-:-:S11]  /*1f370*/  PLOP3.LUT P6, PT, PT, PT, PT, 0x8, 0x0 ;  /* 0x000000000000781c */ /* 0x000fd60003fce170 */
[----:B------:R-:W-:Y:S05]  /*1f380*/  @P0 BRA `(.L_x_541) ;  /* 0x00000000000c0947 */ /* 0x000fea0003800000 */
[----:B------:R-:W-:-:S03]  /*1f390*/  UMOV UR4, 0xffffffff ;  /* 0xffffffff00047882 */ /* 0x000fc60000000000 */
[----:B------:R-:W-:Y:S05]  /*1f3a0*/  BRA.DIV UR4, `(.L_x_542) ;  /* 0x0000009204147947 */ /* 0x000fea000b800000 */
[----:B------:R-:W-:-:S13]  /*1f3b0*/  ELECT P6, URZ, PT ;  /* 0x00000000003f782f */ /* 0x000fda00038c0000 */
.L_x_541:
[----:B0-----:R-:W2:Y:S04]  /*1f3c0*/  LDL R2, [R1+0x74] ;  /* 0x0000740001027983 */ /* 0x001ea80000100800 */
[----:B------:R-:W3:Y:S01]  /*1f3d0*/  LDL R4, [R1+0x4] ;  /* 0x0000040001047983 */ /* 0x000ee20000100800 */
[----:B------:R-:W-:Y:S01]  /*1f3e0*/  BSSY B1, `(.L_x_543) ;  /* 0x0000008000017945 */ /* 0x000fe20003800000 */
[----:B--2---:R-:W-:-:S05]  /*1f3f0*/  VIADD R2, R2, 0x1 ;  /* 0x0000000102027836 */ /* 0x004fca0000000000 */
[----:B------:R-:W-:-:S04]  /*1f400*/  LEA.HI R3, R2, R2, RZ, 0x1 ;  /* 0x0000000202037211 */ /* 0x000fc800078f08ff */
[----:B------:R-:W-:-:S04]  /*1f410*/  LOP3.LUT R3, R3, 0xfffffffe, RZ, 0xc0, !PT ;  /* 0xfffffffe03037812 */ /* 0x000fc800078ec0ff */
[----:B------:R-:W-:-:S04]  /*1f420*/  IADD3 R2, R2, -R3, RZ ;  /* 0x8000000302027210 */ /* 0x000fc80007ffe0ff */
[----:B------:R-:W-:-:S04]  /*1f430*/  SHF.L.U32 R2, R2, 0x1f, RZ ;  /* 0x0000001f02027819 */ /* 0x000fc800000006ff */
[----:B---3--:R-:W0:Y:S02]  /*1f440*/  SYNCS.PHASECHK.TRANS64.TRYWAIT P0, [R4+URZ+0x38820], R2 ;  /* 0x03882002040075a7 */ /* 0x008e24000800017f */
[----:B0-----:R-:W-:Y:S05]  /*1f450*/  @!P0 BRA `(.L_x_544) ;  /* 0x0000009000088947 */ /* 0x001fea0003800000 */
.L_x_765:
[----:B------:R-:W-:Y:S05]  /*1f460*/  BSYNC B1 ;  /* 0x0000000000017941 */ /* 0x000fea0003800000 */
.L_x_543:
[----:B------:R-:W-:Y:S04]  /*1f470*/  BSSY B1, `(.L_x_545) ;  /* 0x0000072000017945 */ /* 0x000fe80003800000 */
[----:B------:R-:W-:Y:S05]  /*1f480*/  @!P6 BRA `(.L_x_546) ;  /* 0x0000000400c0e947 */ /* 0x000fea0003800000 */
[----:B------:R-:W2:Y:S04]  /*1f490*/  LDL R4, [R1+0x4] ;  /* 0x0000040001047983 */ /* 0x000ea80000100800 */
[----:B------:R-:W3:Y:S01]  /*1f4a0*/  LDL R5, [R1+0x1c] ;  /* 0x00001c0001057983 */ /* 0x000ee20000100800 */
[----:B0-----:R-:W0:Y:S01]  /*1f4b0*/  S2R R3, SR_TID.X ;  /* 0x0000000000037919 */ /* 0x001e220000002100 */
[----:B--2---:R-:W-:Y:S02]  /*1f4c0*/  IMAD.MOV.U32 R7, RZ, RZ, R4 ;  /* 0x000000ffff077224 */ /* 0x004fe400078e0004 */
[----:B------:R-:W2:Y:S02]  /*1f4d0*/  LDL R4, [R1+0x28] ;  /* 0x0000280001047983 */ /* 0x000ea40000100800 */
[----:B---3--:R-:W-:Y:S01]  /*1f4e0*/  IMAD R5, R5, 0x8, R7 ;  /* 0x0000000805057824 */ /* 0x008fe200078e0207 */
[----:B0-----:R-:W-:Y:S01]  /*1f4f0*/  LOP3.LUT R3, R3, 0x7f, RZ, 0xc0, !PT ;  /* 0x0000007f03037812 */ /* 0x001fe200078ec0ff */
[----:B------:R-:W-:Y:S03]  /*1f500*/  BSSY B2, `(.L_x_547) ;  /* 0x0000005000027945 */ /* 0x000fe60003800000 */
[----:B------:R-:W-:-:S02]  /*1f510*/  ISETP.NE.AND P1, PT, R3, RZ, PT ;  /* 0x000000ff0300720c */ /* 0x000fc40003f25270 */
[----:B--2---:R-:W-:-:S04]  /*1f520*/  SHF.L.U32 R8, R4, 0x1f, RZ ;  /* 0x0000001f04087819 */ /* 0x004fc800000006ff */
[----:B------:R-:W0:Y:S02]  /*1f530*/  SYNCS.PHASECHK.TRANS64.TRYWAIT P0, [R5+URZ+0x388a0], R8 ;  /* 0x0388a008050075a7 */ /* 0x000e24000800017f */
[----:B0-----:R-:W-:Y:S05]  /*1f540*/  @!P0 BRA `(.L_x_548) ;  /* 0x0000008c00e48947 */ /* 0x001fea0003800000 */
.L_x_766:
[----:B------:R-:W-:Y:S05]  /*1f550*/  BSYNC B2 ;  /* 0x0000000000027941 */ /* 0x000fea0003800000 */
.L_x_547:
        /* <DEDUP_REMOVED lines=9> */
.L_x_550:
[----:B------:R-:W-:Y:S05]  /*1f5f0*/  BSYNC B2 ;  /* 0x0000000000027941 */ /* 0x000fea0003800000 */
.L_x_549:
[----:B------:R-:W2:Y:S04]  /*1f600*/  LDL R4, [R1+0x4] ;  /* 0x0000040001047983 */ /* 0x000ea80000100800 */
[----:B------:R-:W2:Y:S01]  /*1f610*/  LDL R2, [R1+0x1c] ;  /* 0x00001c0001027983 */ /* 0x000ea20000100800 */
[----:B------:R-:W-:Y:S01]  /*1f620*/  MOV R14, RZ ;  /* 0x000000ff000e7202 */ /* 0x000fe20000000f00 */
[----:B------:R-:W-:Y:S01]  /*1f630*/  IMAD R3, R6, 0x80, R10 ;  /* 0x0000008006037824 */ /* 0x000fe200078e020a */
[----:B------:R-:W-:Y:S01]  /*1f640*/  UIADD3 UR4, UP0, UR44, 0x570, URZ ;  /* 0x000005702c047890 */ /* 0x000fe2000ff1e03f */
[----:B------:R-:W-:Y:S01]  /*1f650*/  PLOP3.LUT P0, PT, PT, PT, PT, 0x80, 0x0 ;  /* 0x000000000000781c */ /* 0x000fe20003f0f070 */
[----:B------:R-:W-:Y:S01]  /*1f660*/  UMOV UR6, 0x0 ;  /* 0x0000000000067882 */ /* 0x000fe20000000000 */
[----:B------:R-:W-:Y:S01]  /*1f670*/  R2UR UR10, R14 ;  /* 0x000000000e0a72ca */ /* 0x000fe200000e0000 */
[----:B------:R-:W-:Y:S01]  /*1f680*/  VIADD R3, R3, 0xffffff80 ;  /* 0xffffff8003037836 */ /* 0x000fe20000000000 */
[----:B------:R-:W-:Y:S01]  /*1f690*/  UIADD3.X UR5, URZ, UR45, URZ, UP0, !UPT ;  /* 0x0000002d3f057290 */ /* 0x000fe200087fe43f */
[----:B------:R-:W-:Y:S01]  /*1f6a0*/  UMOV UR7, 0x12f00000 ;  /* 0x12f0000000077882 */ /* 0x000fe20000000000 */
[----:B--2---:R-:W-:Y:S01]  /*1f6b0*/  IMAD R7, R2, 0x8000, R4 ;  /* 0x0000800002077824 */ /* 0x004fe200078e0204 */
[----:B------:R-:W-:-:S03]  /*1f6c0*/  IADD3 R2, R5, 0x38890, RZ ;  /* 0x0003889005027810 */ /* 0x000fc60007ffe0ff */
[----:B------:R-:W-:-:S07]  /*1f6d0*/  VIADD R4, R7, 0x28400 ;  /* 0x0002840007047836 */ /* 0x000fce0000000000 */
.L_x_551:
[----:B------:R-:W-:-:S13]  /*1f6e0*/  @P0 ELECT P2, URZ, PT ;  /* 0x00000000003f082f */ /* 0x000fda0003840000 */
[----:B------:R-:W-:Y:S02]  /*1f6f0*/  @P2 R2UR UR13, R0 ;  /* 0x00000000000d22ca */ /* 0x000fe400000e0000 */
[----:B------:R-:W-:Y:S02]  /*1f700*/  @P2 R2UR UR12, R18 ;  /* 0x00000000120c22ca */ /* 0x000fe400000e0000 */
[----:B------:R-:W-:Y:S02]  /*1f710*/  @P2 R2UR UR11, R3 ;  /* 0x00000000030b22ca */ /* 0x000fe400000e0000 */
[----:B------:R-:W-:Y:S02]  /*1f720*/  @P2 R2UR UR9, R2 ;  /* 0x00000000020922ca */ /* 0x000fe400000e0000 */
[----:B------:R-:W-:Y:S02]  /*1f730*/  @P2 R2UR UR8, R4 ;  /* 0x00000000040822ca */ /* 0x000fe400000e0000 */
[----:B------:R-:W-:-:S02]  /*1f740*/  @P2 PLOP3.LUT P0, PT, P2, PT, PT, 0x8, 0x0 ;  /* 0x000000000000281c */ /* 0x000fc4000170e170 */
        /* <DEDUP_REMOVED lines=9> */
.L_x_552:
        /* <DEDUP_REMOVED lines=10> */
[----:B------:R-:W1:Y:S01]  /*1f880*/  SYNCS.PHASECHK.TRANS64.TRYWAIT P0, [R5+URZ+0x388c0], R8 ;  /* 0x0388c008050075a7 */ /* 0x000e62000800017f */
[----:B------:R-:W-:Y:S04]  /*1f890*/  BSSY B2, `(.L_x_553) ;  /* 0x0000002000027945 */ /* 0x000fe80003800000 */
[----:B-1----:R-:W-:Y:S05]  /*1f8a0*/  @!P0 BRA `(.L_x_554) ;  /* 0x0000008c00208947 */ /* 0x002fea0003800000 */
.L_x_767:
[----:B------:R-:W-:Y:S05]  /*1f8b0*/  BSYNC B2 ;  /* 0x0000000000027941 */ /* 0x000fea0003800000 */
.L_x_553:
[----:B------:R-:W-:Y:S01]  /*1f8c0*/  BSSY B2, `(.L_x_555) ;  /* 0x000000b000027945 */ /* 0x000fe20003800000 */
[----:B------:R-:W-:Y:S01]  /*1f8d0*/  MOV R12, 0x0 ;  /* 0x00000000000c7802 */ /* 0x000fe20000000f00 */
[----:B------:R-:W-:Y:S02]  /*1f8e0*/  IMAD.MOV.U32 R13, RZ, RZ, 0x12f00000 ;  /* 0x12f00000ff0d7424 */ /* 0x000fe400078e00ff */
        /* <DEDUP_REMOVED lines=8> */
.L_x_556:
[----:B------:R-:W-:Y:S05]  /*1f970*/  BSYNC B2 ;  /* 0x0000000000027941 */ /* 0x000fea0003800000 */
.L_x_555:
[----:B------:R-:W-:Y:S01]  /*1f980*/  R2UR UR10, R14 ;  /* 0x000000000e0a72ca */ /* 0x000fe200000e0000 */
[----:B------:R-:W-:Y:S01]  /*1f990*/  UIADD3 UR4, UP0, UR44, 0x670, URZ ;  /* 0x000006702c047890 */ /* 0x000fe2000ff1e03f */
[----:B------:R-:W-:Y:S01]  /*1f9a0*/  R2UR UR6, R12 ;  /* 0x000000000c0672ca */ /* 0x000fe200000e0000 */
[----:B------:R-:W-:Y:S01]  /*1f9b0*/  VIADD R2, R5, 0x388b0 ;  /* 0x000388b005027836 */ /* 0x000fe20000000000 */
[----:B------:R-:W-:Y:S01]  /*1f9c0*/  R2UR UR7, R13 ;  /* 0x000000000d0772ca */ /* 0x000fe200000e0000 */
[----:B------:R-:W-:Y:S01]  /*1f9d0*/  UIADD3.X UR5, URZ, UR45, URZ, UP0, !UPT ;  /* 0x0000002d3f057290 */ /* 0x000fe200087fe43f */
[----:B------:R-:W-:Y:S02]  /*1f9e0*/  PLOP3.LUT P0, PT, PT, PT, PT, 0x80, 0x0 ;  /* 0x000000000000781c */ /* 0x000fe40003f0f070 */
[----:B------:R-:W-:-:S11]  /*1f9f0*/  IADD3 R4, R7, 0x10400, RZ ;  /* 0x0001040007047810 */ /* 0x000fd60007ffe0ff */
.L_x_557:
        /* <DEDUP_REMOVED lines=9> */
[----:B--2---:R-:W-:Y:S05]  /*1fa90*/  @P0 BRA.U.ANY `(.L_x_557) ;  /* 0xfffffffd00d80947 */ /* 0x004fea000393ffff */
[----:B------:R-:W-:Y:S01]  /*1faa0*/  R2UR UR10, R11 ;  /* 0x000000000b0a72ca */ /* 0x000fe200000e0000 */
[----:B------:R-:W-:Y:S01]  /*1fab0*/  VIADD R4, R7, 0x14400 ;  /* 0x0001440007047836 */ /* 0x000fe20000000000 */
[----:B------:R-:W-:Y:S02]  /*1fac0*/  R2UR UR6, R12 ;  /* 0x000000000c0672ca */ /* 0x000fe400000e0000 */
[----:B------:R-:W-:Y:S02]  /*1fad0*/  R2UR UR7, R13 ;  /* 0x000000000d0772ca */ /* 0x000fe400000e0000 */
[----:B------:R-:W-:-:S13]  /*1fae0*/  PLOP3.LUT P0, PT, PT, PT, PT, 0x80, 0x0 ;  /* 0x000000000000781c */ /* 0x000fda0003f0f070 */
.L_x_558:
        /* <DEDUP_REMOVED lines=10> */
.L_x_546:
[----:B------:R-:W-:Y:S05]  /*1fb90*/  BSYNC B1 ;  /* 0x0000000000017941 */ /* 0x000fea0003800000 */
.L_x_545:
[----:B------:R-:W2:Y:S04]  /*1fba0*/  LDL.LU R7, [R1+0x1c] ;  /* 0x00001c0001077983 */ /* 0x000ea80000300800 */
[----:B01----:R-:W3:Y:S01]  /*1fbb0*/  LDL.LU R5, [R1+0x28] ;  /* 0x0000280001057983 */ /* 0x003ee20000300800 */
[----:B------:R-:W-:Y:S01]  /*1fbc0*/  PLOP3.LUT P0, PT, PT, PT, PT, 0x8, 0x0 ;  /* 0x000000000000781c */ /* 0x000fe20003f0e170 */
[----:B--2---:R-:W-:Y:S02]  /*1fbd0*/  VIADD R2, R7, 0x1 ;  /* 0x0000000107027836 */ /* 0x004fe40000000000 */
[----:B------:R-:W-:-:S03]  /*1fbe0*/  VIADD R7, R6, 0xfffffffe ;  /* 0xfffffffe06077836 */ /* 0x000fc60000000000 */
[C---:B------:R-:W-:Y:S02]  /*1fbf0*/  ISETP.NE.AND P1, PT, R2.reuse, 0x2, PT ;  /* 0x000000020200780c */ /* 0x040fe40003f25270 */
[----:B------:R-:W-:Y:S02]  /*1fc00*/  ISETP.GE.AND P2, PT, R7, R9, PT ;  /* 0x000000090700720c */ /* 0x000fe40003f46270 */
[----:B------:R-:W-:Y:S02]  /*1fc10*/  SEL R3, RZ, 0x1, P1 ;  /* 0x00000001ff037807 */ /* 0x000fe40000800000 */
[----:B------:R-:W-:Y:S02]  /*1fc20*/  SEL R2, R2, RZ, P1 ;  /* 0x000000ff02027207 */ /* 0x000fe40000800000 */
[----:B---3--:R-:W-:-:S03]  /*1fc30*/  LOP3.LUT R5, R5, R3, RZ, 0x3c, !PT ;  /* 0x0000000305057212 */ /* 0x008fc600078e3cff */
[----:B------:R0:W-:Y:S04]  /*1fc40*/  STL [R1+0x1c], R2 ;  /* 0x00001c0201007387 */ /* 0x0001e80000100800 */
[----:B------:R0:W-:Y:S01]  /*1fc50*/  STL [R1+0x28], R5 ;  /* 0x0000280501007387 */ /* 0x0001e20000100800 */
[----:B------:R-:W-:Y:S05]  /*1fc60*/  @!P2 BRA `(.L_x_539) ;  /* 0x0000000400f8a947 */ /* 0x000fea0003800000 */
.L_x_573:
[----:B------:R-:W-:Y:S05]  /*1fc70*/  YIELD ;  /* 0x0000000000007946 */ /* 0x000fea0003800000 */
[----:B------:R-:W-:Y:S04]  /*1fc80*/  BSSY B1, `(.L_x_559) ;  /* 0x0000070000017945 */ /* 0x000fe80003800000 */
[----:B-1----:R-:W-:Y:S05]  /*1fc90*/  @!P6 BRA `(.L_x_560) ;  /* 0x0000000400b8e947 */ /* 0x002fea0003800000 */
[----:B0-----:R-:W2:Y:S04]  /*1fca0*/  LDL R5, [R1+0x4] ;  /* 0x0000040001057983 */ /* 0x001ea80000100800 */
[----:B------:R-:W2:Y:S04]  /*1fcb0*/  LDL R4, [R1+0x1c] ;  /* 0x00001c0001047983 */ /* 0x000ea80000100800 */
[----:B------:R-:W3:Y:S01]  /*1fcc0*/  LDL R3, [R1+0x28] ;  /* 0x0000280001037983 */ /* 0x000ee20000100800 */
[----:B------:R-:W0:Y:S01]  /*1fcd0*/  S2R R2, SR_TID.X ;  /* 0x0000000000027919 */ /* 0x000e220000002100 */
[----:B------:R-:W-:Y:S01]  /*1fce0*/  BSSY B2, `(.L_x_561) ;  /* 0x0000007000027945 */ /* 0x000fe20003800000 */
[----:B0-----:R-:W-:-:S04]  /*1fcf0*/  LOP3.LUT R2, R2, 0x7f, RZ, 0xc0, !PT ;  /* 0x0000007f02027812 */ /* 0x001fc800078ec0ff */
[----:B------:R-:W-:Y:S02]  /*1fd00*/  ISETP.NE.AND P2, PT, R2, RZ, PT ;  /* 0x000000ff0200720c */ /* 0x000fe40003f45270 */
[----:B--2---:R-:W-:Y:S02]  /*1fd10*/  LEA R6, R4, R5, 0x3 ;  /* 0x0000000504067211 */ /* 0x004fe400078e18ff */
[----:B---3--:R-:W-:-:S04]  /*1fd20*/  SHF.L.U32 R5, R3, 0x1f, RZ ;  /* 0x0000001f03057819 */ /* 0x008fc800000006ff */
[----:B------:R-:W0:Y:S02]  /*1fd30*/  SYNCS.PHASECHK.TRANS64.TRYWAIT P1, [R6+URZ+0x388a0], R5 ;  /* 0x0388a005060075a7 */ /* 0x000e24000802017f */
[----:B0-----:R-:W-:Y:S05]  /*1fd40*/  @!P1 BRA `(.L_x_562) ;  /* 0x00000088000c9947 */ /* 0x001fea0003800000 */
.L_x_768:
[----:B------:R-:W-:Y:S05]  /*1fd50*/  BSYNC B2 ;  /* 0x0000000000027941 */ /* 0x000fea0003800000 */
.L_x_561:
        /* <DEDUP_REMOVED lines=9> */
.L_x_564:
[----:B------:R-:W-:Y:S05]  /*1fdf0*/  BSYNC B2 ;  /* 0x0000000000027941 */ /* 0x000fea0003800000 */
.L_x_563:
[----:B------:R-:W2:Y:S04]  /*1fe00*/  LDL R3, [R1+0x4] ;  /* 0x0000040001037983 */ /* 0x000ea80000100800 */
[----:B------:R-:W2:Y:S01]  /*1fe10*/  LDL R2, [R1+0x1c] ;  /* 0x00001c0001027983 */ /* 0x000ea20000100800 */
[----:B------:R-:W-:Y:S01]  /*1fe20*/  IMAD.MOV.U32 R11, RZ, RZ, RZ ;  /* 0x000000ffff0b7224 */ /* 0x000fe200078e00ff */
[----:B------:R-:W-:Y:S01]  /*1fe30*/  UIADD3 UR4, UP0, UR44, 0x570, URZ ;  /* 0x000005702c047890 */ /* 0x000fe2000ff1e03f */
[----:B------:R-:W-:Y:S01]  /*1fe40*/  PLOP3.LUT P1, PT, PT, PT, PT, 0x80, 0x0 ;  /* 0x000000000000781c */ /* 0x000fe20003f2f070 */
[----:B------:R-:W-:Y:S01]  /*1fe50*/  UMOV UR6, 0x0 ;  /* 0x0000000000067882 */ /* 0x000fe20000000000 */
[----:B------:R-:W-:Y:S01]  /*1fe60*/  UMOV UR7, 0x12f00000 ;  /* 0x12f0000000077882 */ /* 0x000fe20000000000 */
[----:B------:R-:W-:Y:S01]  /*1fe70*/  R2UR UR10, R11 ;  /* 0x000000000b0a72ca */ /* 0x000fe200000e0000 */
[----:B------:R-:W-:Y:S01]  /*1fe80*/  UIADD3.X UR5, URZ, UR45, URZ, UP0, !UPT ;  /* 0x0000002d3f057290 */ /* 0x000fe200087fe43f */
[----:B--2---:R-:W-:Y:S01]  /*1fe90*/  IMAD R4, R2, 0x8000, R3 ;  /* 0x0000800002047824 */ /* 0x004fe200078e0203 */
[----:B------:R-:W-:Y:S01]  /*1fea0*/  LEA R3, R7, R10, 0x7 ;  /* 0x0000000a07037211 */ /* 0x000fe200078e38ff */
[----:B------:R-:W-:-:S02]  /*1feb0*/  VIADD R2, R6, 0x38890 ;  /* 0x0003889006027836 */ /* 0x000fc40000000000 */
[----:B------:R-:W-:-:S09]  /*1fec0*/  VIADD R8, R4, 0x28400 ;  /* 0x0002840004087836 */ /* 0x000fd20000000000 */
.L_x_565:
        /* <DEDUP_REMOVED lines=12> */
[----:B------:R-:W-:Y:S01]  /*1ff90*/  UMOV UR6, 0x0 ;  /* 0x0000000000067882 */ /* 0x000fe20000000000 */
[----:B------:R-:W-:Y:S01]  /*1ffa0*/  IADD3 R8, R4, 0x2c400, RZ ;  /* 0x0002c40004087810 */ /* 0x000fe20007ffe0ff */
[----:B------:R-:W-:Y:S01]  /*1ffb0*/  UMOV UR7, 0x12f00000 ;  /* 0x12f0000000077882 */ /* 0x000fe20000000000 */
[----:B------:R-:W-:-:S15]  /*1ffc0*/  R2UR UR10, R14 ;  /* 0x000000000e0a72ca */ /* 0x000fde00000e0000 */
.L_x_566:
        /* <DEDUP_REMOVED lines=13> */
.L_x_769:
[----:B------:R-:W-:Y:S05]  /*200a0*/  BSYNC B2 ;  /* 0x0000000000027941 */ /* 0x000fea0003800000 */
.L_x_567:
[----:B------:R-:W-:Y:S01]  /*200b0*/  BSSY B2, `(.L_x_569) ;  /* 0x000000b000027945 */ /* 0x000fe20003800000 */
[----:B------:R-:W-:Y:S02]  /*200c0*/  IMAD.MOV.U32 R12, RZ, RZ, 0x0 ;  /* 0x00000000ff0c7424 */ /* 0x000fe400078e00ff */
[----:B------:R-:W-:Y:S01]  /*200d0*/  IMAD.MOV.U32 R13, RZ, RZ, 0x12f00000 ;  /* 0x12f00000ff0d7424 */ /* 0x000fe200078e00ff */
[----:B------:R-:W-:Y:S06]  /*200e0*/  @P2 BRA `(.L_x_570) ;  /* 0x00000000001c2947 */ /* 0x000fec0003800000 */
[----:B------:R-:W2:Y:S02]  /*200f0*/  S2R R2, SR_TID.X ;  /* 0x0000000000027919 */ /* 0x000ea40000002100 */
[----:B--2---:R-:W-:Y:S01]  /*20100*/  LOP3.LUT R8, R2, 0x1f, RZ, 0xc0, !PT ;  /* 0x0000001f02087812 */ /* 0x004fe200078ec0ff */
[----:B------:R-:W-:-:S03]  /*20110*/  IMAD.MOV.U32 R2, RZ, RZ, 0x8000 ;  /* 0x00008000ff027424 */ /* 0x000fc600078e00ff */
[----:B------:R-:W-:Y:S01]  /*20120*/  ISETP.NE.AND P1, PT, R8, RZ, PT ;  /* 0x000000ff0800720c */ /* 0x000fe20003f25270 */
[----:B------:R2:W-:-:S12]  /*20130*/  SYNCS.ARRIVE.TRANS64 RZ, [R6+URZ+0x388b0], R2 ;  /* 0x0388b00206ff79a7 */ /* 0x0005d8000800003f */
[----:B--2---:R-:W-:Y:S05]  /*20140*/  @!P1 BRA `(.L_x_570) ;  /* 0x0000000000049947 */ /* 0x004fea0003800000 */
[----:B------:R-:W-:Y:S01]  /*20150*/  BPT.TRAP 0x1 ;  /* 0x000000040000795c */ /* 0x000fe20000300000 */
.L_x_570:
[----:B------:R-:W-:Y:S05]  /*20160*/  BSYNC B2 ;  /* 0x0000000000027941 */ /* 0x000fea0003800000 */
.L_x_569:
[----:B------:R-:W-:Y:S01]  /*20170*/  R2UR UR10, R11 ;  /* 0x000000000b0a72ca */ /* 0x000fe200000e0000 */
[----:B------:R-:W-:Y:S01]  /*20180*/  UIADD3 UR4, UP0, UR44, 0x670, URZ ;  /* 0x000006702c047890 */ /* 0x000fe2000ff1e03f */
[----:B------:R-:W-:Y:S01]  /*20190*/  R2UR UR6, R12 ;  /* 0x000000000c0672ca */ /* 0x000fe200000e0000 */
[----:B------:R-:W-:Y:S01]  /*201a0*/  VIADD R2, R4, 0x10400 ;  /* 0x0001040004027836 */ /* 0x000fe20000000000 */
[----:B------:R-:W-:Y:S01]  /*201b0*/  R2UR UR7, R13 ;  /* 0x000000000d0772ca */ /* 0x000fe200000e0000 */
[----:B------:R-:W-:Y:S01]  /*201c0*/  UIADD3.X UR5, URZ, UR45, URZ, UP0, !UPT ;  /* 0x0000002d3f057290 */ /* 0x000fe200087fe43f */
[----:B------:R-:W-:Y:S02]  /*201d0*/  PLOP3.LUT P1, PT, PT, PT, PT, 0x80, 0x0 ;  /* 0x000000000000781c */ /* 0x000fe40003f2f070 */
[----:B01----:R-:W-:-:S11]  /*201e0*/  IADD3 R6, R6, 0x388b0, RZ ;  /* 0x000388b006067810 */ /* 0x003fd60007ffe0ff */
.L_x_571:
        /* <DEDUP_REMOVED lines=15> */
.L_x_572:
        /* <DEDUP_REMOVED lines=10> */
.L_x_560:
[----:B------:R-:W-:Y:S05]  /*20380*/  BSYNC B1 ;  /* 0x0000000000017941 */ /* 0x000fea0003800000 */
.L_x_559:
[----:B0-----:R-:W2:Y:S04]  /*20390*/  LDL.LU R2, [R1+0x1c] ;  /* 0x00001c0001027983 */ /* 0x001ea80000300800 */
[----:B------:R-:W3:Y:S01]  /*203a0*/  LDL.LU R5, [R1+0x28] ;  /* 0x0000280001057983 */ /* 0x000ee20000300800 */
[C---:B------:R-:W-:Y:S02]  /*203b0*/  ISETP.GT.AND P2, PT, R7.reuse, R9, PT ;  /* 0x000000090700720c */ /* 0x040fe40003f44270 */
[----:B------:R-:W-:Y:S01]  /*203c0*/  IADD3 R7, R7, -0x1, RZ ;  /* 0xffffffff07077810 */ /* 0x000fe20007ffe0ff */
[----:B--2---:R-:W-:-:S05]  /*203d0*/  VIADD R2, R2, 0x1 ;  /* 0x0000000102027836 */ /* 0x004fca0000000000 */
[----:B------:R-:W-:-:S04]  /*203e0*/  ISETP.NE.AND P1, PT, R2, 0x2, PT ;  /* 0x000000020200780c */ /* 0x000fc80003f25270 */
[----:B------:R-:W-:Y:S02]  /*203f0*/  SEL R3, RZ, 0x1, P1 ;  /* 0x00000001ff037807 */ /* 0x000fe40000800000 */
[----:B------:R-:W-:Y:S02]  /*20400*/  SEL R2, R2, RZ, P1 ;  /* 0x000000ff02027207 */ /* 0x000fe40000800000 */
[----:B---3--:R-:W-:-:S05]  /*20410*/  LOP3.LUT R5, R5, R3, RZ, 0x3c, !PT ;  /* 0x0000000305057212 */ /* 0x008fca00078e3cff */
[----:B------:R1:W-:Y:S04]  /*20420*/  STL [R1+0x28], R5 ;  /* 0x0000280501007387 */ /* 0x0003e80000100800 */
[----:B------:R1:W-:Y:S01]  /*20430*/  STL [R1+0x1c], R2 ;  /* 0x00001c0201007387 */ /* 0x0003e20000100800 */
[----:B------:R-:W-:Y:S05]  /*20440*/  @P2 BRA `(.L_x_573) ;  /* 0xfffffff800082947 */ /* 0x000fea000383ffff */
.L_x_539:
[----:B------:R-:W-:Y:S05]  /*20450*/  BSYNC B0 ;  /* 0x0000000000007941 */ /* 0x000fea0003800000 */
.L_x_538:
[----:B01----:R-:W2:Y:S01]  /*20460*/  LDL R2, [R1+0x5c] ;  /* 0x00005c0001027983 */ /* 0x003ea20000100800 */
[----:B------:R-:W-:Y:S05]  /*20470*/  @!P0 WARPSYNC.ALL ;  /* 0x0000000000008948 */ /* 0x000fea0003800000 */
[----:B------:R-:W-:Y:S01]  /*20480*/  @!P0 BAR.SYNC.DEFER_BLOCKING 0xc, 0x180 ;  /* 0x0306000000008b1d */ /* 0x000fe20000010000 */
[----:B--2---:R-:W-:-:S13]  /*20490*/  ISETP.GT.AND P0, PT, R2, RZ, PT ;  /* 0x000000ff0200720c */ /* 0x004fda0003f04270 */
        /* <DEDUP_REMOVED lines=8> */
[----:B------:R-:W0:Y:S02]  /*20520*/  FLO.U32 R0, UR4 ;  /* 0x0000000400007d00 */ /* 0x000e2400080e0000 */
[----:B0-----:R-:W-:-:S06]  /*20530*/  ISETP.EQ.U32.AND P0, PT, R0, R2, PT ;  /* 0x000000020000720c */ /* 0x001fcc0003f02070 */
[----:B------:R-:W1:Y:S07]  /*20540*/  POPC R2, UR4 ;  /* 0x0000000400027d09 */ /* 0x000e6e0008000000 */
[----:B-1----:R-:W2:Y:S04]  /*20550*/  @P0 ATOMG.E.ADD.STRONG.GPU PT, R2, desc[UR42][R4.64], R2 ;  /* 0x00000002040209a8 */ /* 0x002ea800081ee1ea */
[----:B--2---:R0:W1:Y:S02]  /*20560*/  SHFL.IDX PT, R2, R2, R0, 0x1f ;  /* 0x00001f0002027589 */ /* 0x00406400000e0000 */
[----:B0-----:R-:W0:Y:S02]  /*20570*/  S2R R0, SR_LTMASK ;  /* 0x0000000000007919 */ /* 0x001e240000003900 */
[----:B0-----:R-:W-:-:S06]  /*20580*/  LOP3.LUT R0, R0, UR4, RZ, 0xc0, !PT ;  /* 0x0000000400007c12 */ /* 0x001fcc000f8ec0ff */
[----:B------:R-:W1:Y:S02]  /*20590*/  POPC R0, R0 ;  /* 0x0000000000007309 */ /* 0x000e640000000000 */
[----:B-1----:R-:W-:Y:S01]  /*205a0*/  IADD3 R16, R2, UR37, R0 ;  /* 0x0000002502107c10 */ /* 0x002fe2000fffe000 */
[----:B------:R-:W-:Y:S06]  /*205b0*/  BRA `(.L_x_575) ;  /* 0x0000004000c47947 */ /* 0x000fec0003800000 */
.L_x_574:
[----:B------:R-:W2:Y:S01]  /*205c0*/  LDL R0, [R1+0x4] ;  /* 0x0000040001007983 */ /* 0x000ea20000100800 */
[----:B------:R-:W-:Y:S01]  /*205d0*/  BSSY B6, `(.L_x_576) ;  /* 0x0000014000067945 */ /* 0x000fe20003800000 */
[----:B--2---:R-:W-:-:S05]  /*205e0*/  VIADD R0, R0, 0x28400 ;  /* 0x0002840000007836 */ /* 0x004fca0000000000 */
[----:B------:R-:W-:-:S13]  /*205f0*/  LOP3.LUT P0, RZ, R0, 0x3ff, RZ, 0xc0, !PT ;  /* 0x000003ff00ff7812 */ /* 0x000fda000780c0ff */
[----:B------:R-:W-:Y:S05]  /*20600*/  @!P0 BRA `(.L_x_577) ;  /* 0x0000000000408947 */ /* 0x000fea0003800000 */
[----:B------:R-:W-:Y:S01]  /*20610*/  MOV R2, 0x0 ;  /* 0x0000000000027802 */ /* 0x000fe20000000f00 */
[----:B------:R-:W-:Y:S01]  /*20620*/  ULDC.64 UR6, c[0x4][0x198] ;  /* 0x0100660000067ab9 */ /* 0x000fe20000000a00 */
[----:B------:R-:W-:Y:S01]  /*20630*/  ULDC.64 UR8, c[0x4][0x1a0] ;  /* 0x0100680000087ab9 */ /* 0x000fe20000000a00 */
[----:B------:R-:W-:Y:S01]  /*20640*/  ULDC.64 UR4, c[0x4][0xe8] ;  /* 0x01003a0000047ab9 */ /* 0x000fe20000000a00 */
[----:B------:R-:W-:Y:S01]  /*20650*/  IMAD.U32 R4, RZ, RZ, UR6 ;  /* 0x00000006ff047e24 */ /* 0x000fe2000f8e00ff */
[----:B------:R-:W-:Y:S01]  /*20660*/  MOV R6, UR8 ;  /* 0x0000000800067c02 */ /* 0x000fe20008000f00 */
[----:B------:R-:W0:Y:S01]  /*20670*/  LDC.64 R2, c[0x4][R2] ;  /* 0x0100000002027b82 */ /* 0x000e220000000a00 */
[----:B------:R-:W-:Y:S01]  /*20680*/  IMAD.U32 R5, RZ, RZ, UR7 ;  /* 0x00000007ff057e24 */ /* 0x000fe2000f8e00ff */
[----:B------:R-:W-:Y:S01]  /*20690*/  MOV R8, 0x70 ;  /* 0x0000007000087802 */ /* 0x000fe20000000f00 */
[----:B------:R-:W-:Y:S02]  /*206a0*/  IMAD.U32 R7, RZ, RZ, UR9 ;  /* 0x00000009ff077e24 */ /* 0x000fe4000f8e00ff */
[----:B------:R-:W-:-:S02]  /*206b0*/  IMAD.U32 R10, RZ, RZ, UR4 ;  /* 0x00000004ff0a7e24 */ /* 0x000fc4000f8e00ff */
[----:B------:R-:W-:Y:S02]  /*206c0*/  IMAD.U32 R11, RZ, RZ, UR5 ;  /* 0x00000005ff0b7e24 */ /* 0x000fe4000f8e00ff */
[----:B------:R-:W-:Y:S02]  /*206d0*/  IMAD.MOV.U32 R12, RZ, RZ, 0x1 ;  /* 0x00000001ff0c7424 */ /* 0x000fe400078e00ff */
[----:B------:R-:W-:-:S07]  /*206e0*/  IMAD.MOV.U32 R13, RZ, RZ, RZ ;  /* 0x000000ffff0d7224 */ /* 0x000fce00078e00ff */
[----:B------:R-:W-:-:S07]  /*206f0*/  LEPC R20, `(.L_x_577) ;  /* 0x000000001014794e */ /* 0x000fce0000000000 */
[----:B0-----:R-:W-:Y:S05]  /*20700*/  CALL.ABS.NOINC R2 ;  /* 0x0000000002007343 */ /* 0x001fea0003c00000 */
.L_x_577:
[----:B------:R-:W-:Y:S05]  /*20710*/  BSYNC B6 ;  /* 0x0000000000067941 */ /* 0x000fea0003800000 */
.L_x_576:
[----:B------:R-:W2:Y:S04]  /*20720*/  LDL R0, [R1+0x4] ;  /* 0x0000040001007983 */ /* 0x000ea80000100800 */
[----:B------:R-:W3:Y:S01]  /*20730*/  LDL.LU R2, [R1+0x34] ;  /* 0x0000340001027983 */ /* 0x000ee20000300800 */
[----:B------:R-:W-:Y:S01]  /*20740*/  BSSY B6, `(.L_x_578) ;  /* 0x0000017000067945 */ /* 0x000fe20003800000 */
[----:B--2---:R-:W-:Y:S01]  /*20750*/  VIADD R0, R0, 0x10400 ;  /* 0x0001040000007836 */ /* 0x004fe20000000000 */
[----:B---3--:R-:W-:-:S04]  /*20760*/  LOP3.LUT R2, R2, 0xfffffffe, RZ, 0xc0, !PT ;  /* 0xfffffffe02027812 */ /* 0x008fc800078ec0ff */
[----:B------:R-:W-:-:S13]  /*20770*/  LOP3.LUT P0, RZ, R0, 0x3ff, RZ, 0xc0, !PT ;  /* 0x000003ff00ff7812 */ /* 0x000fda000780c0ff */
[----:B------:R-:W-:-:S05]  /*20780*/  @P0 LOP3.LUT R2, R2, 0x1, RZ, 0xfc, !PT ;  /* 0x0000000102020812 */ /* 0x000fca00078efcff */
[----:B------:R0:W-:Y:S01]  /*20790*/  STL [R1+0x34], R2 ;  /* 0x0000340201007387 */ /* 0x0001e20000100800 */
[----:B------:R-:W-:Y:S05]  /*207a0*/  @!P0 BRA `(.L_x_579) ;  /* 0x0000000000408947 */ /* 0x000fea0003800000 */
[----:B0-----:R-:W-:Y:S01]  /*207b0*/  MOV R2, 0x0 ;  /* 0x0000000000027802 */ /* 0x001fe20000000f00 */
[----:B------:R-:W-:Y:S01]  /*207c0*/  ULDC.64 UR6, c[0x4][0x198] ;  /* 0x0100660000067ab9 */ /* 0x000fe20000000a00 */
[----:B------:R-:W-:Y:S01]  /*207d0*/  ULDC.64 UR8, c[0x4][0x1a0] ;  /* 0x0100680000087ab9 */ /* 0x000fe20000000a00 */
[----:B------:R-:W-:Y:S01]  /*207e0*/  ULDC.64 UR4, c[0x4][0xf0] ;  /* 0x01003c0000047ab9 */ /* 0x000fe20000000a00 */
[----:B------:R-:W-:Y:S01]  /*207f0*/  MOV R4, UR6 ;  /* 0x0000000600047c02 */ /* 0x000fe20008000f00 */
[----:B------:R-:W-:Y:S01]  /*20800*/  IMAD.U32 R5, RZ, RZ, UR7 ;  /* 0x00000007ff057e24 */ /* 0x000fe2000f8e00ff */
[----:B------:R-:W0:Y:S01]  /*20810*/  LDC.64 R2, c[0x4][R2] ;  /* 0x0100000002027b82 */ /* 0x000e220000000a00 */
[----:B------:R-:W-:Y:S01]  /*20820*/  IMAD.U32 R6, RZ, RZ, UR8 ;  /* 0x00000008ff067e24 */ /* 0x000fe2000f8e00ff */
[----:B------:R-:W-:Y:S01]  /*20830*/  MOV R10, UR4 ;  /* 0x00000004000a7c02 */ /* 0x000fe20008000f00 */
[----:B------:R-:W-:Y:S01]  /*20840*/  IMAD.U32 R7, RZ, RZ, UR9 ;  /* 0x00000009ff077e24 */ /* 0x000fe2000f8e00ff */
[----:B------:R-:W-:Y:S01]  /*20850*/  MOV R13, RZ ;  /* 0x000000ff000d7202 */ /* 0x000fe20000000f00 */
[----:B------:R-:W-:-:S02]  /*20860*/  IMAD.U32 R11, RZ, RZ, UR5 ;  /* 0x00000005ff0b7e24 */ /* 0x000fc4000f8e00ff */
[----:B------:R-:W-:Y:S02]  /*20870*/  IMAD.MOV.U32 R8, RZ, RZ, 0x70 ;  /* 0x00000070ff087424 */ /* 0x000fe400078e00ff */
[----:B------:R-:W-:-:S07]  /*20880*/  IMAD.MOV.U32 R12, RZ, RZ, 0x1 ;  /* 0x00000001ff0c7424 */ /* 0x000fce00078e00ff */
[----:B------:R-:W-:-:S07]  /*20890*/  LEPC R20, `(.L_x_579) ;  /* 0x000000001014794e */ /* 0x000fce0000000000 */
[----:B0-----:R-:W-:Y:S05]  /*208a0*/  CALL.ABS.NOINC R2 ;  /* 0x0000000002007343 */ /* 0x001fea0003c00000 */
.L_x_579:
[----:B------:R-:W-:Y:S05]  /*208b0*/  BSYNC B6 ;  /* 0x0000000000067941 */ /* 0x000fea0003800000 */
.L_x_578:
[----:B0-----:R-:W2:Y:S01]  /*208c0*/  LDL R2, [R1+0x4] ;  /* 0x0000040001027983 */ /* 0x001ea20000100800 */
[----:B------:R-:W-:Y:S01]  /*208d0*/  BSSY B6, `(.L_x_580) ;  /* 0x0000015000067945 */ /* 0x000fe20003800000 */
[----:B--2---:R-:W-:-:S05]  /*208e0*/  VIADD R0, R2, 0x400 ;  /* 0x0000040002007836 */ /* 0x004fca0000000000 */
[----:B------:R0:W-:Y:S01]  /*208f0*/  STL [R1+0x8], R0 ;  /* 0x0000080001007387 */ /* 0x0001e20000100800 */
[----:B------:R-:W-:-:S13]  /*20900*/  LOP3.LUT P0, RZ, R0, 0x3ff, RZ, 0xc0, !PT ;  /* 0x000003ff00ff7812 */ /* 0x000fda000780c0ff */
[----:B0-----:R-:W-:Y:S05]  /*20910*/  @!P0 BRA `(.L_x_581) ;  /* 0x0000000000408947 */ /* 0x001fea0003800000 */
        /* <DEDUP_REMOVED lines=16> */
.L_x_581:
[----:B------:R-:W-:Y:S05]  /*20a20*/  BSYNC B6 ;  /* 0x0000000000067941 */ /* 0x000fea0003800000 */
.L_x_580:
[----:B------:R-:W2:Y:S01]  /*20a30*/  LDL R2, [R1+0x34] ;  /* 0x0000340001027983 */ /* 0x000ea20000100800 */
[----:B------:R-:W-:Y:S01]  /*20a40*/  BSSY B6, `(.L_x_582) ;  /* 0x0000013000067945 */ /* 0x000fe20003800000 */
[----:B--2---:R-:W-:-:S13]  /*20a50*/  LOP3.LUT P6, RZ, R2, 0x1, RZ, 0xc0, !PT ;  /* 0x0000000102ff7812 */ /* 0x004fda00078cc0ff */
        /* <DEDUP_REMOVED lines=9> */
[----:B------:R-:W-:Y:S01]  /*20af0*/  MOV R11, UR9 ;  /* 0x00000009000b7c02 */ /* 0x000fe20008000f00 */
[----:B------:R-:W-:Y:S02]  /*20b00*/  IMAD.U32 R7, RZ, RZ, UR7 ;  /* 0x00000007ff077e24 */ /* 0x000fe4000f8e00ff */
[----:B------:R-:W-:-:S02]  /*20b10*/  IMAD.U32 R10, RZ, RZ, UR8 ;  /* 0x00000008ff0a7e24 */ /* 0x000fc4000f8e00ff */
[----:B------:R-:W-:Y:S02]  /*20b20*/  IMAD.MOV.U32 R8, RZ, RZ, 0x70 ;  /* 0x00000070ff087424 */ /* 0x000fe400078e00ff */
[----:B------:R-:W-:Y:S02]  /*20b30*/  IMAD.MOV.U32 R12, RZ, RZ, 0x1 ;  /* 0x00000001ff0c7424 */ /* 0x000fe400078e00ff */
[----:B------:R-:W-:-:S07]  /*20b40*/  IMAD.MOV.U32 R13, RZ, RZ, RZ ;  /* 0x000000ffff0d7224 */ /* 0x000fce00078e00ff */
[----:B------:R-:W-:-:S07]  /*20b50*/  LEPC R20, `(.L_x_583) ;  /* 0x000000001014794e */ /* 0x000fce0000000000 */
[----:B0-----:R-:W-:Y:S05]  /*20b60*/  CALL.ABS.NOINC R2 ;  /* 0x0000000002007343 */ /* 0x001fea0003c00000 */
.L_x_583:
[----:B------:R-:W-:Y:S05]  /*20b70*/  BSYNC B6 ;  /* 0x0000000000067941 */ /* 0x000fea0003800000 */
.L_x_582:
[----:B------:R-:W2:Y:S01]  /*20b80*/  LDL.LU R2, [R1] ;  /* 0x0000000001027983 */ /* 0x000ea20000300800 */
[----:B------:R-:W-:-:S03]  /*20b90*/  ULDC.64 UR4, c[0x0][0x9f8] ;  /* 0x00027e0000047ab9 */ /* 0x000fc60000000a00 */
[----:B------:R-:W3:Y:S04]  /*20ba0*/  LDL.LU R0, [R1+0x20] ;  /* 0x0000200001007983 */ /* 0x000ee80000300800 */
[----:B------:R-:W4:Y:S01]  /*20bb0*/  LDL R9, [R1+0x30] ;  /* 0x0000300001097983 */ /* 0x000f220000100800 */
[----:B------:R-:W-:-:S04]  /*20bc0*/  ISETP.NE.U32.AND P0, PT, RZ, UR4, PT ;  /* 0x00000004ff007c0c */ /* 0x000fc8000bf05070 */
[----:B------:R-:W-:-:S13]  /*20bd0*/  ISETP.NE.AND.EX P0, PT, RZ, UR5, PT, P0 ;  /* 0x00000005ff007c0c */ /* 0x000fda000bf05300 */
[----:B--2---:R-:W-:-:S04]  /*20be0*/  @P0 IADD3 R2, P1, R2, UR4, RZ ;  /* 0x0000000402020c10 */ /* 0x004fc8000ff3e0ff */
[----:B---3--:R-:W-:Y:S01]  /*20bf0*/  @P0 IADD3.X R3, R0, UR5, RZ, P1, !PT ;  /* 0x0000000500030c10 */ /* 0x008fe20008ffe4ff */
[----:B------:R-:W-:-:S04]  /*20c00*/  ULDC.64 UR4, c[0x0][0xa08] ;  /* 0x0002820000047ab9 */ /* 0x000fc80000000a00 */
[----:B----4-:R0:W2:Y:S02]  /*20c10*/  @P0 LDG.E R9, desc[UR42][R2.64] ;  /* 0x0000002a02090981 */ /* 0x0100a4000c1e1900 */
[----:B0-----:R-:W0:Y:S01]  /*20c20*/  LDC.64 R2, c[0x0][0x418] ;  /* 0x00010600ff027b82 */ /* 0x001e220000000a00 */
[----:B--2---:R-:W-:Y:S01]  /*20c30*/  SHF.R.S32.HI R10, RZ, 0x1f, R9 ;  /* 0x0000001fff0a7819 */ /* 0x004fe20000011409 */
[----:B------:R1:W-:Y:S01]  /*20c40*/  @P0 STL [R1+0x30], R9 ;  /* 0x0000300901000387 */ /* 0x0003e20000100800 */
[----:B0-----:R-:W-:Y:S01]  /*20c50*/  LOP3.LUT P0, RZ, R2, UR4, RZ, 0xfc, !PT ;  /* 0x0000000402ff7c12 */ /* 0x001fe2000f80fcff */
[----:B------:R-:W-:Y:S02]  /*20c60*/  UMOV UR4, 0xffffffff ;  /* 0xffffffff00047882 */ /* 0x000fe40000000000 */
[----:B------:R1:W-:Y:S01]  /*20c70*/  STL [R1+0x38], R10 ;  /* 0x0000380a01007387 */ /* 0x0003e20000100800 */
[----:B------:R-:W-:-:S04]  /*20c80*/  LOP3.LUT P0, RZ, R3, UR5, RZ, 0xfc, P0 ;  /* 0x0000000503ff7c12 */ /* 0x000fc8000800fcff */
[----:B------:R-:W-:Y:S01]  /*20c90*/  SEL R0, R9, RZ, !P0 ;  /* 0x000000ff09007207 */ /* 0x000fe20004000000 */
[----:B------:R-:W-:Y:S08]  /*20ca0*/  BRA.DIV UR4, `(.L_x_584) ;  /* 0x0000007a045c7947 */ /* 0x000ff0000b800000 */
[----:B------:R-:W0:Y:S02]  /*20cb0*/  S2R R4, SR_TID.X ;  /* 0x0000000000047919 */ /* 0x000e240000002100 */
[----:B0-----:R-:W-:-:S04]  /*20cc0*/  SHF.R.U32.HI R4, RZ, 0x5, R4 ;  /* 0x00000005ff047819 */ /* 0x001fc80000011604 */
[----:B------:R-:W-:-:S05]  /*20cd0*/  LOP3.LUT R4, R4, 0x3, RZ, 0xc0, !PT ;  /* 0x0000000304047812 */ /* 0x000fca00078ec0ff */
[----:B------:R0:W2:Y:S02]  /*20ce0*/  SHFL.IDX PT, R14, R4, RZ, 0x1f ;  /* 0x00001fff040e7589 */ /* 0x0000a400000e0000 */
.L_x_772:
[----:B0-----:R-:W3:Y:S01]  /*20cf0*/  LDL.LU R4, [R1+0x34] ;  /* 0x0000340001047983 */ /* 0x001ee20000300800 */
[----:B------:R-:W-:Y:S02]  /*20d00*/  PLOP3.LUT P1, PT, PT, PT, PT, 0x8, 0x0 ;  /* 0x000000000000781c */ /* 0x000fe40003f2e170 */
[----:B--2---:R-:W-:Y:S01]  /*20d10*/  ISETP.NE.AND P0, PT, R14, RZ, PT ;  /* 0x000000ff0e00720c */ /* 0x004fe20003f05270 */
[----:B------:R0:W-:Y:S01]  /*20d20*/  STL [R1], R0 ;  /* 0x0000000001007387 */ /* 0x0001e20000100800 */
[----:B---3--:R-:W-:-:S09]  /*20d30*/  LOP3.LUT R4, R4, 0xfffffffe, RZ, 0xc0, !PT ;  /* 0xfffffffe04047812 */ /* 0x008fd200078ec0ff */
[----:B------:R-:W-:-:S05]  /*20d40*/  @P1 LOP3.LUT R4, R4, 0x1, RZ, 0xfc, !PT ;  /* 0x0000000104041812 */ /* 0x000fca00078efcff */
[----:B------:R0:W-:Y:S01]  /*20d50*/  STL [R1+0x34], R4 ;  /* 0x0000340401007387 */ /* 0x0001e20000100800 */
[----:B------:R-:W-:Y:S05]  /*20d60*/  @P0 BRA `(.L_x_585) ;  /* 0x0000000400a40947 */ /* 0x000fea0003800000 */
[----:B------:R-:W-:-:S03]  /*20d70*/  UMOV UR4, 0xffffffff ;  /* 0xffffffff00047882 */ /* 0x000fc60000000000 */
[----:B------:R-:W-:Y:S05]  /*20d80*/  BRA.DIV UR4, `(.L_x_586) ;  /* 0x0000007a04587947 */ /* 0x000fea000b800000 */
[----:B------:R-:W-:-:S13]  /*20d90*/  ELECT P6, URZ, PT ;  /* 0x00000000003f782f */ /* 0x000fda00038c0000 */
.L_x_775:
[----:B------:R-:W-:Y:S05]  /*20da0*/  @!P6 BRA `(.L_x_585) ;  /* 0x000000040094e947 */ /* 0x000fea0003800000 */
[----:B0-----:R-:W2:Y:S01]  /*20db0*/  LDL R0, [R1+0x68] ;  /* 0x0000680001007983 */ /* 0x001ea20000100800 */
[----:B------:R-:W-:-:S04]  /*20dc0*/  ISETP.NE.U32.AND P0, PT, R2, RZ, PT ;  /* 0x000000ff0200720c */ /* 0x000fc80003f05070 */
[----:B------:R-:W-:Y:S02]  /*20dd0*/  ISETP.NE.AND.EX P0, PT, R3, RZ, PT, P0 ;  /* 0x000000ff0300720c */ /* 0x000fe40003f05300 */
[----:B--2---:R-:W-:-:S11]  /*20de0*/  LEA.HI.SX32 R4, R0, 0xffffffff, 0x19 ;  /* 0xffffffff00047811 */ /* 0x004fd600078fcaff */
[----:B------:R-:W-:Y:S05]  /*20df0*/  @!P0 BRA `(.L_x_587) ;  /* 0x00000000004c8947 */ /* 0x000fea0003800000 */
[----:B------:R-:W0:Y:S01]  /*20e00*/  LDC R8, c[0x0][0x43c] ;  /* 0x00010f00ff087b82 */ /* 0x000e220000000800 */
[----:B------:R-:W-:Y:S01]  /*20e10*/  MOV R0, R4 ;  /* 0x0000000400007202 */ /* 0x000fe20000000f00 */
[----:B------:R-:W-:Y:S01]  /*20e20*/  ULDC.64 UR4, c[0x0][0x428] ;  /* 0x00010a0000047ab9 */ /* 0x000fe20000000a00 */
[----:B0-----:R-:W-:-:S13]  /*20e30*/  ISETP.NE.AND P0, PT, R8, 0x1, PT ;  /* 0x000000010800780c */ /* 0x001fda0003f05270 */
[----:B------:R-:W0:Y:S02]  /*20e40*/  @P0 LDC.64 R6, c[0x0][0x440] ;  /* 0x00011000ff060b82 */ /* 0x000e240000000a00 */
[----:B0-----:R-:W-:-:S05]  /*20e50*/  @P0 IMAD.HI.U32 R6, R4, R6, RZ ;  /* 0x0000000604060227 */ /* 0x001fca00078e00ff */
[----:B------:R-:W-:-:S04]  /*20e60*/  @P0 SHF.R.U32.HI R0, RZ, R7, R6 ;  /* 0x00000007ff000219 */ /* 0x000fc80000011606 */
[--C-:B------:R-:W-:Y:S01]  /*20e70*/  SHF.R.S32.HI R7, RZ, 0x1f, R0.reuse ;  /* 0x0000001fff077819 */ /* 0x100fe20000011400 */
[--C-:B------:R-:W-:Y:S02]  /*20e80*/  IMAD.MOV R5, RZ, RZ, -R0.reuse ;  /* 0x000000ffff057224 */ /* 0x100fe400078e0a00 */
[----:B------:R-:W-:Y:S02]  /*20e90*/  IMAD.MOV.U32 R6, RZ, RZ, R0 ;  /* 0x000000ffff067224 */ /* 0x000fe400078e0000 */
[----:B------:R-:W-:Y:S02]  /*20ea0*/  IMAD R4, R8, R5, R4 ;  /* 0x0000000508047224 */ /* 0x000fe400078e0204 */
[----:B------:R-:W-:Y:S02]  /*20eb0*/  IMAD R5, R10, UR4, RZ ;  /* 0x000000040a057c24 */ /* 0x000fe4000f8e02ff */
[----:B------:R-:W-:-:S04]  /*20ec0*/  IMAD.WIDE.U32 R6, R9, UR4, R6 ;  /* 0x0000000409067c25 */ /* 0x000fc8000f8e0006 */
[----:B------:R-:W-:Y:S01]  /*20ed0*/  IMAD R0, R9, UR5, R5 ;  /* 0x0000000509007c24 */ /* 0x000fe2000f8e0205 */
[----:B------:R-:W-:-:S03]  /*20ee0*/  LEA R2, P0, R6, R2, 0x2 ;  /* 0x0000000206027211 */ /* 0x000fc600078010ff */
[----:B------:R-:W-:-:S05]  /*20ef0*/  IMAD.IADD R0, R7, 0x1, R0 ;  /* 0x0000000107007824 */ /* 0x000fca00078e0200 */
[----:B------:R-:W-:-:S05]  /*20f00*/  LEA.HI.X R3, R6, R3, R0, 0x2, P0 ;  /* 0x0000000306037211 */ /* 0x000fca00000f1400 */
[----:B------:R-:W2:Y:S04]  /*20f10*/  LDG.E R0, desc[UR42][R2.64] ;  /* 0x0000002a02007981 */ /* 0x000ea8000c1e1900 */
[----:B--2---:R0:W-:Y:S02]  /*20f20*/  STL [R1], R0 ;  /* 0x0000000001007387 */ /* 0x0041e40000100800 */
.L_x_587:
[----:B-1----:R-:W2:Y:S04]  /*20f30*/  LDL R10, [R1+0x4] ;  /* 0x00000400010a7983 */ /* 0x002ea80000100800 */
[----:B0-----:R-:W2:Y:S04]  /*20f40*/  LDL R0, [R1+0x14] ;  /* 0x0000140001007983 */ /* 0x001ea80000100800 */
[----:B------:R-:W3:Y:S01]  /*20f50*/  LDL R2, [R1+0x24] ;  /* 0x0000240001027983 */ /* 0x000ee20000100800 */
[----:B------:R-:W0:Y:S02]  /*20f60*/  S2R R9, SR_TID.X ;  /* 0x0000000000097919 */ /* 0x000e240000002100 */
[----:B0-----:R-:W-:-:S04]  /*20f70*/  LOP3.LUT R9, R9, 0x7f, RZ, 0xc0, !PT ;  /* 0x0000007f09097812 */ /* 0x001fc800078ec0ff */
[----:B------:R-:W-:Y:S02]  /*20f80*/  ISETP.NE.AND P1, PT, R9, RZ, PT ;  /* 0x000000ff0900720c */ /* 0x000fe40003f25270 */
[----:B--2---:R-:W-:Y:S02]  /*20f90*/  LEA R0, R0, R10, 0x3 ;  /* 0x0000000a00007211 */ /* 0x004fe400078e18ff */
[----:B---3--:R-:W-:-:S04]  /*20fa0*/  SHF.L.U32 R3, R2, 0x1f, RZ ;  /* 0x0000001f02037819 */ /* 0x008fc800000006ff */
[----:B------:R-:W0:Y:S02]  /*20fb0*/  SYNCS.PHASECHK.TRANS64.TRYWAIT P0, [R0+URZ+0x38880], R3 ;  /* 0x03888003000075a7 */ /* 0x000e24000800017f */
[----:B0-----:R-:W-:Y:S05]  /*20fc0*/  @!P0 BRA `(.L_x_588) ;  /* 0x0000007400e88947 */ /* 0x001fea0003800000 */
.L_x_776:
        /* <DEDUP_REMOVED lines=8> */
.L_x_589:
[----:B------:R-:W2:Y:S04]  /*21050*/  LDL R7, [R1+0x4] ;  /* 0x0000040001077983 */ /* 0x000ea80000100800 */
[----:B------:R-:W2:Y:S04]  /*21060*/  LDL R2, [R1+0x14] ;  /* 0x0000140001027983 */ /* 0x000ea80000100800 */
[----:B------:R-:W3:Y:S04]  /*21070*/  LDL R6, [R1+0x3c] ;  /* 0x00003c0001067983 */ /* 0x000ee80000100800 */
[----:B------:R-:W4:Y:S01]  /*21080*/  LDL R5, [R1] ;  /* 0x0000000001057983 */ /* 0x000f220000100800 */
[----:B------:R-:W-:Y:S01]  /*21090*/  R2UR UR9, R0 ;  /* 0x00000000000972ca */ /* 0x000fe200000e0000 */
[----:B------:R-:W-:Y:S01]  /*210a0*/  UIADD3 UR4, UP0, UR44, 0x470, URZ ;  /* 0x000004702c047890 */ /* 0x000fe2000ff1e03f */
[----:B------:R-:W-:Y:S01]  /*210b0*/  R2UR UR12, R18 ;  /* 0x00000000120c72ca */ /* 0x000fe200000e0000 */
[----:B------:R-:W-:Y:S01]  /*210c0*/  UMOV UR10, URZ ;  /* 0x0000003f000a7c82 */ /* 0x000fe20008000000 */
[----:B------:R-:W-:Y:S01]  /*210d0*/  UMOV UR6, 0x0 ;  /* 0x0000000000067882 */ /* 0x000fe20000000000 */
[----:B------:R-:W-:Y:S01]  /*210e0*/  UIADD3.X UR5, URZ, UR45, URZ, UP0, !UPT ;  /* 0x0000002d3f057290 */ /* 0x000fe200087fe43f */
[----:B------:R-:W-:Y:S01]  /*210f0*/  UMOV UR7, 0x14f00000 ;  /* 0x14f0000000077882 */ /* 0x000fe20000000000 */
[----:B------:R-:W-:-:S06]  /*21100*/  UMOV UR15, 0x80 ;  /* 0x00000080000f7882 */ /* 0x000fcc0000000000 */
[----:B------:R-:W-:Y:S01]  /*21110*/  UIADD3 UR9, UR9, 0x38870, URZ ;  /* 0x0003887009097890 */ /* 0x000fe2000fffe03f */
[----:B--2---:R-:W-:Y:S02]  /*21120*/  IMAD R2, R2, 0x8000, R7 ;  /* 0x0000800002027824 */ /* 0x004fe400078e0207 */
[----:B---3--:R-:W-:-:S03]  /*21130*/  IMAD R4, R4, 0x80, R6 ;  /* 0x0000008004047824 */ /* 0x008fc600078e0206 */
[----:B------:R-:W-:Y:S02]  /*21140*/  R2UR UR14, R2 ;  /* 0x00000000020e72ca */ /* 0x000fe400000e0000 */
[----:B----4-:R-:W-:Y:S02]  /*21150*/  R2UR UR13, R5 ;  /* 0x00000000050d72ca */ /* 0x010fe400000e0000 */
[----:B------:R-:W-:-:S09]  /*21160*/  R2UR UR11, R4 ;  /* 0x00000000040b72ca */ /* 0x000fd200000e0000 */
[----:B------:R-:W-:Y:S02]  /*21170*/  UIADD3 UR8, UR14, 0x10400, URZ ;  /* 0x000104000e087890 */ /* 0x000fe4000fffe03f */
[----:B------:R-:W-:-:S07]  /*21180*/  UIADD3 UR14, UR14, 0x14400, URZ ;  /* 0x000144000e0e7890 */ /* 0x000fce000fffe03f */
[----:B------:R1:W-:Y:S02]  /*21190*/  UTMALDG.4D [UR8], [UR4], desc[UR6] ;  /* 0x00000608040075b4 */ /* 0x0003e40008019000 */
[----:B-1----:R-:W-:Y:S01]  /*211a0*/  UMOV UR8, UR14 ;  /* 0x0000000e00087c82 */ /* 0x002fe20008000000 */
[----:B------:R-:W-:Y:S02]  /*211b0*/  UMOV UR10, UR15 ;  /* 0x0000000f000a7c82 */ /* 0x000fe40008000000 */
[----:B------:R1:W-:Y:S01]  /*211c0*/  UTMALDG.4D [UR8], [UR4], desc[UR6] ;  /* 0x00000608040075b4 */ /* 0x0003e20008019000 */
[----:B------:R-:W2:Y:S02]  /*211d0*/  SYNCS.PHASECHK.TRANS64.TRYWAIT P0, [R0+URZ+0x38840], R3 ;  /* 0x03884003000075a7 */ /* 0x000ea4000800017f */
[----:B-12---:R-:W-:Y:S05]  /*211e0*/  @!P0 BRA `(.L_x_590) ;  /* 0x0000007400748947 */ /* 0x006fea0003800000 */
.L_x_777:
[----:B------:R-:W-:Y:S05]  /*211f0*/  @P1 BRA `(.L_x_591) ;  /* 0x00000000001c1947 */ /* 0x000fea0003800000 */
[----:B------:R-:W2:Y:S01]  /*21200*/  S2R R5, SR_TID.X ;  /* 0x0000000000057919 */ /* 0x000ea20000002100 */
[----:B01----:R-:W-:-:S04]  /*21210*/  MOV R3, 0x8000 ;  /* 0x0000800000037802 */ /* 0x003fc80000000f00 */
[----:B------:R3:W-:Y:S01]  /*21220*/  SYNCS.ARRIVE.TRANS64 RZ, [R0+URZ+0x38830], R3 ;  /* 0x0388300300ff79a7 */ /* 0x0007e2000800003f */
[----:B--2---:R-:W-:-:S04]  /*21230*/  LOP3.LUT R5, R5, 0x1f, RZ, 0xc0, !PT ;  /* 0x0000001f05057812 */ /* 0x004fc800078ec0ff */
[----:B------:R-:W-:-:S13]  /*21240*/  ISETP.NE.AND P0, PT, R5, RZ, PT ;  /* 0x000000ff0500720c */ /* 0x000fda0003f05270 */
[----:B---3--:R-:W-:Y:S05]  /*21250*/  @!P0 BRA `(.L_x_591) ;  /* 0x0000000000048947 */ /* 0x008fea0003800000 */
[----:B------:R-:W-:Y:S01]  /*21260*/  BPT.TRAP 0x1 ;  /* 0x000000040000795c */ /* 0x000fe20000300000 */
.L_x_591:
[----:B------:R-:W2:Y:S04]  /*21270*/  LDL R5, [R1] ;  /* 0x0000000001057983 */ /* 0x000ea80000100800 */
[----:B01----:R-:W3:Y:S01]  /*21280*/  LDL.LU R3, [R1+0x34] ;  /* 0x0000340001037983 */ /* 0x003ee20000300800 */
[----:B------:R-:W-:Y:S01]  /*21290*/  R2UR UR14, R2 ;  /* 0x00000000020e72ca */ /* 0x000fe200000e0000 */
[----:B------:R-:W-:Y:S01]  /*212a0*/  UIADD3 UR4, UP0, UR44, 0x370, URZ ;  /* 0x000003702c047890 */ /* 0x000fe2000ff1e03f */
[----:B------:R-:W-:Y:S01]  /*212b0*/  R2UR UR9, R0 ;  /* 0x00000000000972ca */ /* 0x000fe200000e0000 */
[----:B------:R-:W-:Y:S01]  /*212c0*/  UMOV UR10, URZ ;  /* 0x0000003f000a7c82 */ /* 0x000fe20008000000 */
[----:B------:R-:W-:Y:S01]  /*212d0*/  PLOP3.LUT P0, PT, PT, PT, PT, 0x80, 0x0 ;  /* 0x000000000000781c */ /* 0x000fe20003f0f070 */
[----:B------:R-:W-:Y:S01]  /*212e0*/  UIADD3.X UR5, URZ, UR45, URZ, UP0, !UPT ;  /* 0x0000002d3f057290 */ /* 0x000fe200087fe43f */
[----:B------:R-:W-:Y:S01]  /*212f0*/  R2UR UR11, R4 ;  /* 0x00000000040b72ca */ /* 0x000fe200000e0000 */
[----:B------:R-:W-:Y:S01]  /*21300*/  UMOV UR6, 0x0 ;  /* 0x0000000000067882 */ /* 0x000fe20000000000 */
[----:B------:R-:W-:Y:S01]  /*21310*/  R2UR UR12, R18 ;  /* 0x00000000120c72ca */ /* 0x000fe200000e0000 */
[----:B------:R-:W-:Y:S01]  /*21320*/  UMOV UR7, 0x14f00000 ;  /* 0x14f0000000077882 */ /* 0x000fe20000000000 */
[----:B------:R-:W-:-:S03]  /*21330*/  UMOV UR15, 0x80 ;  /* 0x00000080000f7882 */ /* 0x000fc60000000000 */
[----:B------:R-:W-:Y:S02]  /*21340*/  UIADD3 UR8, UR14, 0x28400, URZ ;  /* 0x000284000e087890 */ /* 0x000fe4000fffe03f */
[----:B------:R-:W-:Y:S02]  /*21350*/  UIADD3 UR9, UR9, 0x38830, URZ ;  /* 0x0003883009097890 */ /* 0x000fe4000fffe03f */
[----:B------:R-:W-:Y:S01]  /*21360*/  UIADD3 UR14, UR14, 0x2c400, URZ ;  /* 0x0002c4000e0e7890 */ /* 0x000fe2000fffe03f */
[----:B--2---:R-:W-:Y:S02]  /*21370*/  R2UR UR13, R5 ;  /* 0x00000000050d72ca */ /* 0x004fe400000e0000 */
[----:B---3--:R-:W-:-:S04]  /*21380*/  LOP3.LUT R3, R3, 0xfffffffe, RZ, 0xc0, !PT ;  /* 0xfffffffe03037812 */ /* 0x008fc800078ec0ff */
[----:B------:R-:W-:-:S07]  /*21390*/  @P0 LOP3.LUT R3, R3, 0x1, RZ, 0xfc, !PT ;  /* 0x0000000103030812 */ /* 0x000fce00078efcff */
[----:B------:R0:W-:Y:S01]  /*213a0*/  UTMALDG.4D [UR8], [UR4], desc[UR6] ;  /* 0x00000608040075b4 */ /* 0x0001e20008019000 */
[----:B------:R2:W-:Y:S01]  /*213b0*/  STL [R1+0x34], R3 ;  /* 0x0000340301007387 */ /* 0x0005e20000100800 */
[----:B0-----:R-:W-:Y:S01]  /*213c0*/  UMOV UR8, UR14 ;  /* 0x0000000e00087c82 */ /* 0x001fe20008000000 */
[----:B------:R-:W-:Y:S02]  /*213d0*/  UMOV UR10, UR15 ;  /* 0x0000000f000a7c82 */ /* 0x000fe40008000000 */
[----:B------:R2:W-:Y:S01]  /*213e0*/  UTMALDG.4D [UR8], [UR4], desc[UR6] ;  /* 0x00000608040075b4 */ /* 0x0005e20008019000 */
[----:B------:R-:W-:Y:S02]  /*213f0*/  NOP ;  /* 0x0000000000007918 */ /* 0x000fe40000000000 */
.L_x_585:
[----:B------:R-:W3:Y:S04]  /*21400*/  LDL R2, [R1+0x4] ;  /* 0x0000040001027983 */ /* 0x000ee80000100800 */
[----:B--2---:R-:W2:Y:S04]  /*21410*/  LDL.LU R3, [R1+0x54] ;  /* 0x0000540001037983 */ /* 0x004ea80000300800 */
[----:B------:R-:W4:Y:S04]  /*21420*/  LDL.LU R5, [R1+0x18] ;  /* 0x0000180001057983 */ /* 0x000f280000300800 */
[----:B0-----:R-:W5:Y:S01]  /*21430*/  LDL.LU R4, [R1+0x58] ;  /* 0x0000580001047983 */ /* 0x001f620000300800 */
[----:B------:R-:W-:Y:S05]  /*21440*/  WARPSYNC.ALL ;  /* 0x0000000000007948 */ /* 0x000fea0003800000 */
[----:B------:R-:W-:Y:S01]  /*21450*/  ULDC.64 UR4, c[0x0][0x298] ;  /* 0x0000a60000047ab9 */ /* 0x000fe20000000a00 */
[----:B------:R-:W-:Y:S01]  /*21460*/  ULDC.64 UR6, c[0x0][0xa00] ;  /* 0x0002800000067ab9 */ /* 0x000fe20000000a00 */
[----:B------:R-:W-:Y:S01]  /*21470*/  BSSY B6, `(.L_x_592) ;  /* 0x0000024000067945 */ /* 0x000fe20003800000 */
[----:B------:R-:W-:Y:S01]  /*21480*/  BAR.SYNC.DEFER_BLOCKING 0x8, 0x180 ;  /* 0x0206000000007b1d */ /* 0x000fe20000010000 */
[----:B------:R-:W-:-:S04]  /*21490*/  ISETP.NE.U32.AND P0, PT, RZ, UR6, PT ;  /* 0x00000006ff007c0c */ /* 0x000fc8000bf05070 */
[----:B------:R-:W-:Y:S01]  /*214a0*/  ISETP.NE.AND.EX P0, PT, RZ, UR7, PT, P0 ;  /* 0x00000007ff007c0c */ /* 0x000fe2000bf05300 */
[----:B---3--:R-:W-:Y:S01]  /*214b0*/  VIADD R2, R2, 0x20400 ;  /* 0x0002040002027836 */ /* 0x008fe20000000000 */
[----:B--2---:R-:W-:-:S04]  /*214c0*/  SHF.R.S32.HI R0, RZ, 0x1f, R3 ;  /* 0x0000001fff007819 */ /* 0x004fc80000011403 */
[----:B------:R-:W-:Y:S02]  /*214d0*/  LOP3.LUT P1, RZ, R2, 0x3ff, RZ, 0xc0, !PT ;  /* 0x000003ff02ff7812 */ /* 0x000fe4000782c0ff */
[----:B----4-:R-:W-:Y:S01]  /*214e0*/  SEL R5, R5, RZ, !P0 ;  /* 0x000000ff05057207 */ /* 0x010fe20004000000 */
[----:B------:R-:W-:Y:S01]  /*214f0*/  IMAD R0, R0, UR4, RZ ;  /* 0x0000000400007c24 */ /* 0x000fe2000f8e02ff */
[----:B-----5:R-:W-:-:S03]  /*21500*/  SEL R4, R4, RZ, !P0 ;  /* 0x000000ff04047207 */ /* 0x020fc60004000000 */
[C---:B------:R-:W-:Y:S02]  /*21510*/  IMAD R0, R3.reuse, UR5, R0 ;  /* 0x0000000503007c24 */ /* 0x040fe4000f8e0200 */
[----:B------:R-:W-:-:S05]  /*21520*/  IMAD.WIDE.U32 R2, R3, UR4, RZ ;  /* 0x0000000403027c25 */ /* 0x000fca000f8e00ff */
[----:B------:R0:W-:Y:S04]  /*21530*/  STL.64 [R1+0x60], R2 ;  /* 0x0000600201007387 */ /* 0x0001e80000100a00 */
[----:B------:R2:W-:Y:S04]  /*21540*/  STL [R1+0x18], R5 ;  /* 0x0000180501007387 */ /* 0x0005e80000100800 */
[----:B------:R2:W-:Y:S01]  /*21550*/  STL [R1+0x58], R4 ;  /* 0x0000580401007387 */ /* 0x0005e20000100800 */
[----:B0-----:R-:W-:Y:S01]  /*21560*/  IMAD.IADD R2, R3, 0x1, R0 ;  /* 0x0000000103027824 */ /* 0x001fe200078e0200 */
[----:B------:R-:W-:-:S05]  /*21570*/  SHF.R.S32.HI R0, RZ, 0x1f, R18 ;  /* 0x0000001fff007819 */ /* 0x000fca0000011412 */
[----:B------:R2:W-:Y:S04]  /*21580*/  STL [R1+0x54], R0 ;  /* 0x0000540001007387 */ /* 0x0005e80000100800 */
[----:B------:R2:W-:Y:S01]  /*21590*/  STL [R1+0x20], R2 ;  /* 0x0000200201007387 */ /* 0x0005e20000100800 */
[----:B------:R-:W-:Y:S05]  /*215a0*/  @!P1 BRA `(.L_x_593) ;  /* 0x0000000000409947 */ /* 0x000fea0003800000 */
[----:B--2---:R-:W-:Y:S01]  /*215b0*/  MOV R2, 0x0 ;  /* 0x0000000000027802 */ /* 0x004fe20000000f00 */
        /* <DEDUP_REMOVED lines=9> */
[----:B-1----:R-:W-:-:S02]  /*21650*/  IMAD.U32 R10, RZ, RZ, UR8 ;  /* 0x00000008ff0a7e24 */ /* 0x002fc4000f8e00ff */
[----:B------:R-:W-:Y:S02]  /*21660*/  IMAD.MOV.U32 R8, RZ, RZ, 0x70 ;  /* 0x00000070ff087424 */ /* 0x000fe400078e00ff */
[----:B------:R-:W-:Y:S02]  /*21670*/  IMAD.MOV.U32 R12, RZ, RZ, 0x1 ;  /* 0x00000001ff0c7424 */ /* 0x000fe400078e00ff */
[----:B------:R-:W-:-:S07]  /*21680*/  IMAD.MOV.U32 R13, RZ, RZ, RZ ;  /* 0x000000ffff0d7224 */ /* 0x000fce00078e00ff */
[----:B------:R-:W-:-:S07]  /*21690*/  LEPC R20, `(.L_x_593) ;  /* 0x000000001014794e */ /* 0x000fce0000000000 */
[----:B0-----:R-:W-:Y:S05]  /*216a0*/  CALL.ABS.NOINC R2 ;  /* 0x0000000002007343 */ /* 0x001fea0003c00000 */
.L_x_593:
[----:B------:R-:W-:Y:S05]  /*216b0*/  BSYNC B6 ;  /* 0x0000000000067941 */ /* 0x000fea0003800000 */
.L_x_592:
[----:B--2---:R-:W2:Y:S01]  /*216c0*/  LDL.LU R4, [R1+0x20] ;  /* 0x0000200001047983 */ /* 0x004ea20000300800 */
[----:B------:R-:W0:Y:S01]  /*216d0*/  LDC R7, c[0x0][0x448] ;  /* 0x00011200ff077b82 */ /* 0x000e220000000800 */
[----:B------:R-:W-:Y:S01]  /*216e0*/  ULDC.64 UR4, c[0x0][0x2d8] ;  /* 0x0000b60000047ab9 */ /* 0x000fe20000000a00 */
[----:B------:R-:W-:Y:S01]  /*216f0*/  SHF.L.U32 R17, R17, 0x7, RZ ;  /* 0x0000000711117819 */ /* 0x000fe200000006ff */
[----:B------:R-:W2:Y:S01]  /*21700*/  LDL.LU.64 R2, [R1+0x60] ;  /* 0x0000600001027983 */ /* 0x000ea20000300a00 */
[----:B------:R-:W-:-:S03]  /*21710*/  ULDC.64 UR6, c[0x0][0x280] ;  /* 0x0000a00000067ab9 */ /* 0x000fc60000000a00 */
[----:B------:R-:W3:Y:S04]  /*21720*/  LDL.LU R0, [R1+0x54] ;  /* 0x0000540001007983 */ /* 0x000ee80000300800 */
[----:B------:R-:W4:Y:S04]  /*21730*/  LDL.LU R6, [R1+0x58] ;  /* 0x0000580001067983 */ /* 0x000f280000300800 */
[----:B------:R-:W4:Y:S01]  /*21740*/  LDL.LU R5, [R1+0x18] ;  /* 0x0000180001057983 */ /* 0x000f220000300800 */
[----:B-1----:R-:W1:Y:S01]  /*21750*/  S2R R9, SR_TID.X ;  /* 0x0000000000097919 */ /* 0x002e620000002100 */
[----:B------:R-:W1:Y:S01]  /*21760*/  S2R R8, SR_TID.X ;  /* 0x0000000000087919 */ /* 0x000e620000002100 */
[----:B0-----:R-:W-:-:S02]  /*21770*/  ISETP.NE.AND P0, PT, R7, 0x1, PT ;  /* 0x000000010700780c */ /* 0x001fc40003f05270 */
[----:B-1----:R-:W-:-:S04]  /*21780*/  SHF.L.U32 R9, R9, 0x4, RZ ;  /* 0x0000000409097819 */ /* 0x002fc800000006ff */
[----:B------:R-:W-:Y:S01]  /*21790*/  LOP3.LUT R9, R9, 0x70, RZ, 0xc0, !PT ;  /* 0x0000007009097812 */ /* 0x000fe200078ec0ff */
[----:B------:R-:W-:-:S03]  /*217a0*/  IMAD.SHL.U32 R10, R8, 0x10, RZ ;  /* 0x00000010080a7824 */ /* 0x000fc600078e00ff */
[----:B------:R-:W-:Y:S02]  /*217b0*/  LOP3.LUT R9, R9, 0x80, RZ, 0xfc, !PT ;  /* 0x0000008009097812 */ /* 0x000fe400078efcff */
[----:B------:R-:W-:Y:S02]  /*217c0*/  LOP3.LUT R10, R10, 0x70, RZ, 0xc0, !PT ;  /* 0x000000700a0a7812 */ /* 0x000fe400078ec0ff */
[----:B--2---:R-:W-:Y:S02]  /*217d0*/  MOV R3, R4 ;  /* 0x0000000400037202 */ /* 0x004fe40000000f00 */
[----:B------:R-:W0:Y:S01]  /*217e0*/  S2R R4, SR_TID.X ;  /* 0x0000000000047919 */ /* 0x000e220000002100 */
[----:B---3--:R-:W-:Y:S02]  /*217f0*/  IMAD R0, R0, UR4, RZ ;  /* 0x0000000400007c24 */ /* 0x008fe4000f8e02ff */
[----:B------:R-:W-:-:S04]  /*21800*/  IMAD.WIDE.U32 R2, R18, UR4, R2 ;  /* 0x0000000412027c25 */ /* 0x000fc8000f8e0002 */
[----:B------:R-:W-:Y:S01]  /*21810*/  IMAD R0, R18, UR5, R0 ;  /* 0x0000000512007c24 */ /* 0x000fe2000f8e0200 */
[----:B------:R-:W-:-:S03]  /*21820*/  ULDC.64 UR4, c[0x0][0x2e0] ;  /* 0x0000b80000047ab9 */ /* 0x000fc60000000a00 */
[----:B------:R-:W-:Y:S02]  /*21830*/  IMAD.IADD R3, R3, 0x1, R0 ;  /* 0x0000000103037824 */ /* 0x000fe400078e0200 */
[----:B----4-:R-:W-:Y:S02]  /*21840*/  IMAD R0, R6, UR4, RZ ;  /* 0x0000000406007c24 */ /* 0x010fe4000f8e02ff */
[C---:B------:R-:W-:Y:S01]  /*21850*/  IMAD.WIDE.U32 R2, R5.reuse, UR4, R2 ;  /* 0x0000000405027c25 */ /* 0x040fe2000f8e0002 */
[----:B------:R-:W1:Y:S03]  /*21860*/  @P0 LDC R6, c[0x0][0x450] ;  /* 0x00011400ff060b82 */ /* 0x000e660000000800 */
[----:B------:R-:W-:Y:S01]  /*21870*/  IMAD R0, R5, UR5, R0 ;  /* 0x0000000505007c24 */ /* 0x000fe2000f8e0200 */
[----:B------:R-:W-:-:S03]  /*21880*/  ULDC.64 UR4, c[0x0][0x2d0] ;  /* 0x0000b40000047ab9 */ /* 0x000fc60000000a00 */
[----:B------:R-:W-:Y:S01]  /*21890*/  IMAD.IADD R3, R3, 0x1, R0 ;  /* 0x0000000103037824 */ /* 0x000fe200078e0200 */
[C---:B0-----:R-:W-:Y:S01]  /*218a0*/  LOP3.LUT R5, R4.reuse, 0x7f, RZ, 0xc0, !PT ;  /* 0x0000007f04057812 */ /* 0x041fe200078ec0ff */
[----:B------:R-:W-:-:S03]  /*218b0*/  IMAD.SHL.U32 R4, R4, 0x10, RZ ;  /* 0x0000001004047824 */ /* 0x000fc600078e00ff */
[----:B------:R-:W-:-:S04]  /*218c0*/  SHF.R.U32.HI R5, RZ, 0x3, R5 ;  /* 0x00000003ff057819 */ /* 0x000fc80000011605 */
[----:B------:R-:W-:Y:S02]  /*218d0*/  LOP3.LUT R4, R5, 0x70, R4, 0xf8, !PT ;  /* 0x0000007005047812 */ /* 0x000fe400078ef804 */
[----:B------:R-:W0:Y:S02]  /*218e0*/  @P0 LDC R5, c[0x0][0x44c] ;  /* 0x00011300ff050b82 */ /* 0x000e240000000800 */
[----:B------:R-:W-:-:S05]  /*218f0*/  LOP3.LUT R4, R4, R17, RZ, 0xfc, !PT ;  /* 0x0000001104047212 */ /* 0x000fca00078efcff */
[----:B------:R-:W-:Y:S02]  /*21900*/  IMAD.MOV.U32 R0, RZ, RZ, R4 ;  /* 0x000000ffff007224 */ /* 0x000fe400078e0004 */
[----:B0-----:R-:W-:-:S05]  /*21910*/  @P0 IMAD.HI.U32 R5, R4, R5, RZ ;  /* 0x0000000504050227 */ /* 0x001fca00078e00ff */
[----:B-1----:R-:W-:-:S05]  /*21920*/  @P0 SHF.R.U32.HI R0, RZ, R6, R5 ;  /* 0x00000006ff000219 */ /* 0x002fca0000011605 */
[----:B------:R-:W-:Y:S02]  /*21930*/  IMAD.MOV R5, RZ, RZ, -R0 ;  /* 0x000000ffff057224 */ /* 0x000fe400078e0a00 */
[----:B------:R-:W-:-:S04]  /*21940*/  IMAD.WIDE.U32 R2, R0, UR4, R2 ;  /* 0x0000000400027c25 */ /* 0x000fc8000f8e0002 */
[----:B------:R-:W-:Y:S01]  /*21950*/  IMAD R4, R7, R5, R4 ;  /* 0x0000000507047224 */ /* 0x000fe200078e0204 */
[----:B------:R-:W-:-:S05]  /*21960*/  SHF.R.S32.HI R5, RZ, 0x1f, R0 ;  /* 0x0000001fff057819 */ /* 0x000fca0000011400 */
[----:B------:R-:W-:-:S04]  /*21970*/  IMAD R5, R5, UR4, RZ ;  /* 0x0000000405057c24 */ /* 0x000fc8000f8e02ff */
[----:B------:R-:W-:Y:S01]  /*21980*/  IMAD R0, R0, UR5, R5 ;  /* 0x0000000500007c24 */ /* 0x000fe2000f8e0205 */
        /* <DEDUP_REMOVED lines=8> */
[----:B------:R0:W5:Y:S01]  /*21a10*/  LDL R9, [R1+0x50] ;  /* 0x0000500001097983 */ /* 0x0001620000100800 */
[----:B------:R-:W-:Y:S02]  /*21a20*/  IADD3 R4, P2, R2, UR6, RZ ;  /* 0x0000000602047c10 */ /* 0x000fe4000ff5e0ff */
[----:B------:R-:W-:Y:S01]  /*21a30*/  ISETP.GE.AND P0, PT, R10, UR4, PT ;  /* 0x000000040a007c0c */ /* 0x000fe2000bf06270 */
[----:B------:R-:W-:Y:S01]  /*21a40*/  UMOV UR4, 0xffffffff ;  /* 0xffffffff00047882 */ /* 0x000fe20000000000 */
[----:B------:R-:W-:-:S02]  /*21a50*/  IADD3.X R3, R3, UR7, R0, P2, !PT ;  /* 0x0000000703037c10 */ /* 0x000fc400097fe400 */
[----:B------:R-:W-:Y:S09]  /*21a60*/  BRA.DIV UR4, `(.L_x_594) ;  /* 0x0000006e04687947 */ /* 0x000ff2000b800000 */
[----:B------:R-:W1:Y:S02]  /*21a70*/  S2R R6, SR_TID.X ;  /* 0x0000000000067919 */ /* 0x000e640000002100 */
[----:B-1----:R-:W-:-:S04]  /*21a80*/  LOP3.LUT R6, R6, 0x7f, RZ, 0xc0, !PT ;  /* 0x0000007f06067812 */ /* 0x002fc800078ec0ff */
[----:B------:R-:W-:Y:S02]  /*21a90*/  SHF.R.U32.HI R8, RZ, 0x3, R6 ;  /* 0x00000003ff087819 */ /* 0x000fe40000011606 */
[----:B------:R-:W2:Y:S03]  /*21aa0*/  LDL.LU R6, [R1+0x6c] ;  /* 0x00006c0001067983 */ /* 0x000ea60000300800 */
[----:B------:R-:W-:Y:S02]  /*21ab0*/  IMAD.IADD R0, R8, 0x1, R17 ;  /* 0x0000000108007824 */ /* 0x000fe400078e0211 */
[----:B------:R-:W-:Y:S02]  /*21ac0*/  SHFL.IDX PT, R8, R3, 0x1, 0x181f ;  /* 0x00381f0003087f89 */ /* 0x000fe400000e0000 */
[----:B------:R-:W-:Y:S02]  /*21ad0*/  VIADD R5, R0, 0x10 ;  /* 0x0000001000057836 */ /* 0x000fe40000000000 */
[----:B--2---:R-:W-:-:S02]  /*21ae0*/  IMAD R2, R6, R7, RZ ;  /* 0x0000000706027224 */ /* 0x004fc400078e02ff */
[----:B------:R-:W1:Y:S03]  /*21af0*/  SHFL.IDX PT, R7, R4, RZ, 0x181f ;  /* 0x00181fff04077589 */ /* 0x000e6600000e0000 */
[-C--:B------:R-:W-:Y:S01]  /*21b00*/  ISETP.GE.AND P4, PT, R0, R2.reuse, PT ;  /* 0x000000020000720c */ /* 0x080fe20003f86270 */
[----:B------:R-:W2:Y:S01]  /*21b10*/  SHFL.IDX PT, R6, R3, RZ, 0x181f ;  /* 0x00181fff03067589 */ /* 0x000ea200000e0000 */
[----:B------:R-:W-:-:S03]  /*21b20*/  ISETP.GE.AND P2, PT, R5, R2, PT ;  /* 0x000000020500720c */ /* 0x000fc60003f46270 */
[----:B------:R-:W3:Y:S08]  /*21b30*/  SHFL.IDX PT, R5, R4, 0x1, 0x181f ;  /* 0x00381f0004057f89 */ /* 0x000ef000000e0000 */
[----:B-1----:R-:W-:-:S04]  /*21b40*/  @!P4 IADD3 R7, P3, R10, R7, RZ ;  /* 0x000000070a07c210 */ /* 0x002fc80007f7e0ff */
[----:B--2---:R-:W-:-:S04]  /*21b50*/  @!P4 IADD3.X R6, RZ, R6, RZ, P3, !PT ;  /* 0x00000006ff06c210 */ /* 0x004fc80001ffe4ff */
[----:B------:R-:W-:-:S04]  /*21b60*/  @!P4 LOP3.LUT R7, R7, R6, RZ, 0x3c, !PT ;  /* 0x000000060707c212 */ /* 0x000fc800078e3cff */
[----:B------:R-:W-:-:S04]  /*21b70*/  @!P4 LOP3.LUT R6, R7, R6, RZ, 0x3c, !PT ;  /* 0x000000060706c212 */ /* 0x000fc800078e3cff */
[----:B------:R-:W-:-:S05]  /*21b80*/  @!P4 LOP3.LUT R7, R7, R6, RZ, 0x3c, !PT ;  /* 0x000000060707c212 */ /* 0x000fca00078e3cff */
[----:B-----5:R-:W-:Y:S04]  /*21b90*/  @!P4 LDGSTS.E.BYPASS.LTC128B.128 [R9+0x20400], desc[UR42][R6.64], !P0 ;  /* 0x204000000609cfae */ /* 0x020fe8000c101d6a */
[----:B------:R3:W-:Y:S02]  /*21ba0*/  @!P4 LDGSTS.E.BYPASS.LTC128B.128 [R9+0x24400], desc[UR42][R6.64+0x80], !P1 ;  /* 0x244000800609cfae */ /* 0x0007e4000c901d6a */
[----:B---3--:R-:W-:Y:S01]  /*21bb0*/  @!P2 IADD3 R7, P3, R10, R5, RZ ;  /* 0x000000050a07a210 */ /* 0x008fe20007f7e0ff */
[----:B------:R-:W-:-:S04]  /*21bc0*/  VIADD R5, R0, 0x20 ;  /* 0x0000002000057836 */ /* 0x000fc80000000000 */
[----:B------:R-:W-:-:S05]  /*21bd0*/  @!P2 IMAD.X R6, RZ, RZ, R8, P3 ;  /* 0x000000ffff06a224 */ /* 0x000fca00018e0608 */
[----:B------:R-:W-:-:S04]  /*21be0*/  @!P2 LOP3.LUT R7, R7, R6, RZ, 0x3c, !PT ;  /* 0x000000060707a212 */ /* 0x000fc800078e3cff */
[----:B------:R-:W-:-:S04]  /*21bf0*/  @!P2 LOP3.LUT R6, R7, R6, RZ, 0x3c, !PT ;  /* 0x000000060706a212 */ /* 0x000fc800078e3cff */
[----:B------:R-:W-:-:S05]  /*21c00*/  @!P2 LOP3.LUT R7, R7, R6, RZ, 0x3c, !PT ;  /* 0x000000060707a212 */ /* 0x000fca00078e3cff */
[----:B------:R-:W-:Y:S04]  /*21c10*/  @!P2 LDGSTS.E.BYPASS.LTC128B.128 [R9+0x20c00], desc[UR42][R6.64], !P0 ;  /* 0x20c000000609afae */ /* 0x000fe8000c101d6a */
[----:B------:R1:W-:Y:S01]  /*21c20*/  @!P2 LDGSTS.E.BYPASS.LTC128B.128 [R9+0x24c00], desc[UR42][R6.64+0x80], !P1 ;  /* 0x24c000800609afae */ /* 0x0003e2000c901d6a */
[----:B------:R-:W-:-:S03]  /*21c30*/  ISETP.GE.AND P2, PT, R5, R2, PT ;  /* 0x000000020500720c */ /* 0x000fc60003f46270 */
[----:B------:R-:W2:Y:S04]  /*21c40*/  SHFL.IDX PT, R5, R4, 0x2, 0x181f ;  /* 0x00581f0004057f89 */ /* 0x000ea800000e0000 */
[----:B-1----:R-:W1:Y:S06]  /*21c50*/  SHFL.IDX PT, R6, R3, 0x2, 0x181f ;  /* 0x00581f0003067f89 */ /* 0x002e6c00000e0000 */
[----:B--2---:R-:W-:-:S05]  /*21c60*/  @!P2 IADD3 R5, P3, R10, R5, RZ ;  /* 0x000000050a05a210 */ /* 0x004fca0007f7e0ff */
[----:B-1----:R-:W-:-:S05]  /*21c70*/  @!P2 IMAD.X R6, RZ, RZ, R6, P3 ;  /* 0x000000ffff06a224 */ /* 0x002fca00018e0606 */
[----:B------:R-:W-:Y:S01]  /*21c80*/  @!P2 MOV R7, R6 ;  /* 0x000000060007a202 */ /* 0x000fe20000000f00 */
[----:B------:R-:W-:Y:S02]  /*21c90*/  @!P2 IMAD.MOV.U32 R6, RZ, RZ, R5 ;  /* 0x000000ffff06a224 */ /* 0x000fe400078e0005 */
[----:B------:R-:W-:-:S03]  /*21ca0*/  VIADD R5, R0, 0x30 ;  /* 0x0000003000057836 */ /* 0x000fc60000000000 */
        /* <DEDUP_REMOVED lines=39> */
[----:B------:R1:W2:Y:S04]  /*21f20*/  SHFL.IDX PT, R5, R3, 0x7, 0x181f ;  /* 0x00f81f0003057f89 */ /* 0x0002a800000e0000 */
[----:B------:R1:W-:Y:S04]  /*21f30*/  @!P2 LDGSTS.E.BYPASS.LTC128B.128 [R9+0x23400], desc[UR42][R6.64], !P0 ;  /* 0x234000000609afae */ /* 0x0003e8000c101d6a */
[----:B------:R1:W-:Y:S04]  /*21f40*/  @!P2 LDGSTS.E.BYPASS.LTC128B.128 [R9+0x27400], desc[UR42][R6.64+0x80], !P1 ;  /* 0x274000800609afae */ /* 0x0003e8000c901d6a */
[----:B------:R1:W3:Y:S02]  /*21f50*/  SHFL.IDX PT, R3, R4, 0x7, 0x181f ;  /* 0x00f81f0004037f89 */ /* 0x0002e400000e0000 */
.L_x_794:
[----:B------:R-:W-:Y:S01]  /*21f60*/  VIADD R0, R0, 0x70 ;  /* 0x0000007000007836 */ /* 0x000fe20000000000 */
[----:B------:R-:W-:Y:S04]  /*21f70*/  BSSY B0, `(.L_x_595) ;  /* 0x000000a000007945 */ /* 0x000fe80003800000 */
[----:B------:R-:W-:-:S13]  /*21f80*/  ISETP.GE.AND P2, PT, R0, R2, PT ;  /* 0x000000020000720c */ /* 0x000fda0003f46270 */
[----:B------:R-:W-:Y:S05]  /*21f90*/  @P2 BRA `(.L_x_596) ;  /* 0x00000000001c2947 */ /* 0x000fea0003800000 */
[----:B---3--:R-:W-:-:S05]  /*21fa0*/  IADD3 R2, P2, R10, R3, RZ ;  /* 0x000000030a027210 */ /* 0x008fca0007f5e0ff */
[----:B-12---:R-:W-:-:S05]  /*21fb0*/  IMAD.X R3, RZ, RZ, R5, P2 ;  /* 0x000000ffff037224 */ /* 0x006fca00010e0605 */
[----:B------:R-:W-:Y:S01]  /*21fc0*/  @!PT LDS RZ, [RZ] ;  /* 0x00000000fffff984 */ /* 0x000fe20000000800 */
[----:B------:R-:W-:Y:S01]  /*21fd0*/  @!PT LDS RZ, [RZ] ;  /* 0x00000000fffff984 */ /* 0x000fe20000000800 */
[----:B------:R-:W-:Y:S01]  /*21fe0*/  @!PT LDS RZ, [RZ] ;  /* 0x00000000fffff984 */ /* 0x000fe20000000800 */
[----:B------:R4:W-:Y:S04]  /*21ff0*/  LDGSTS.E.BYPASS.LTC128B.128 [R9+0x23c00], desc[UR42][R2.64], !P0 ;  /* 0x23c0000002097fae */ /* 0x0009e8000c101d6a */
[----:B------:R4:W-:Y:S02]  /*22000*/  LDGSTS.E.BYPASS.LTC128B.128 [R9+0x27c00], desc[UR42][R2.64+0x80], !P1 ;  /* 0x27c0008002097fae */ /* 0x0009e4000c901d6a */
.L_x_596:
[----:B------:R-:W-:Y:S05]  /*22010*/  BSYNC B0 ;  /* 0x0000000000007941 */ /* 0x000fea0003800000 */
.L_x_595:
[----:B-1--4-:R1:W5:Y:S01]  /*22020*/  LDL R9, [R1+0x4] ;  /* 0x0000040001097983 */ /* 0x0123620000100800 */
[----:B------:R-:W-:Y:S01]  /*22030*/  PLOP3.LUT P0, PT, PT, PT, PT, 0x80, 0x0 ;  /* 0x000000000000781c */ /* 0x000fe20003f0f070 */
[----:B------:R-:W-:-:S12]  /*22040*/  NOP ;  /* 0x0000000000007918 */ /* 0x000fd80000000000 */
.L_x_597:
[----:B------:R-:W4:Y:S01]  /*22050*/  LDL R2, [R1+0x4] ;  /* 0x0000040001027983 */ /* 0x000f220000100800 */
[----:B------:R-:W-:Y:S02]  /*22060*/  PLOP3.LUT P1, PT, P1, P0, PT, 0xa2, 0x0 ;  /* 0x000000000000781c */ /* 0x000fe40000f21472 */
[----:B----4-:R-:W-:-:S08]  /*22070*/  @P0 R2UR P1, UR4, R2 ;  /* 0x00000000020402ca */ /* 0x010fd00000020000 */
[----:B------:R-:W-:-:S05]  /*22080*/  @P0 PLOP3.LUT P0, PT, P1, PT, PT, 0x80, 0x0 ;  /* 0x000000000000081c */ /* 0x000fca0000f0f070 */
[----:B------:R-:W-:Y:S01]  /*22090*/  @!P1 SYNCS.ARRIVE.TRANS64.RED.A0T1 RZ, [UR4+0x38800], RZ ;  /* 0x038800ffffff99a7 */ /* 0x000fe20008200404 */
[----:B------:R-:W-:Y:S07]  /*220a0*/  @!P1 ARRIVES.LDGSTSBAR.64.TRANSCNT [UR4+0x38800] ;  /* 0x03880000ff0099b0 */ /* 0x000fee0008000a84 */
[----:B------:R-:W-:Y:S05]  /*220b0*/  @P0 BRA.U.ANY `(.L_x_597) ;  /* 0xfffffffd00e40947 */ /* 0x000fea000393ffff */
[----:B---3--:R-:W3:Y:S02]  /*220c0*/  LDL.LU R3, [R1+0x74] ;  /* 0x0000740001037983 */ /* 0x008ee40000300800 */
[----:B---3--:R-:W-:-:S04]  /*220d0*/  IADD3 R3, R3, 0x1, RZ ;  /* 0x0000000103037810 */ /* 0x008fc80007ffe0ff */
[----:B------:R-:W-:Y:S01]  /*220e0*/  LEA.HI R0, R3, R3, RZ, 0x1 ;  /* 0x0000000303007211 */ /* 0x000fe200078f08ff */
[----:B------:R3:W-:Y:S03]  /*220f0*/  STL [R1+0x74], R3 ;  /* 0x0000740301007387 */ /* 0x0007e60000100800 */
[----:B------:R-:W-:-:S05]  /*22100*/  LOP3.LUT R0, R0, 0xfffffffe, RZ, 0xc0, !PT ;  /* 0xfffffffe00007812 */ /* 0x000fca00078ec0ff */
[----:B------:R-:W-:-:S05]  /*22110*/  IMAD.IADD R0, R3, 0x1, -R0 ;  /* 0x0000000103007824 */ /* 0x000fca00078e0a00 */
[----:B------:R-:W-:Y:S01]  /*22120*/  SHF.L.U32 R0, R0, 0x1f, RZ ;  /* 0x0000001f00007819 */ /* 0x000fe200000006ff */
[----:B------:R-:W-:Y:S01]  /*22130*/  NOP ;  /* 0x0000000000007918 */ /* 0x000fe20000000000 */
[----:B------:R3:W-:Y:S01]  /*22140*/  SYNCS.ARRIVE.TRANS64.A1T0 RZ, [R2+URZ+0x38800], RZ ;  /* 0x038800ff02ff79a7 */ /* 0x0007e2000810003f */
[----:B------:R-:W-:Y:S01]  /*22150*/  BSSY B0, `(.L_x_598) ;  /* 0x0000003000007945 */ /* 0x000fe20003800000 */
[----:B------:R-:W4:Y:S03]  /*22160*/  SYNCS.PHASECHK.TRANS64.TRYWAIT P0, [R2+URZ+0x38820], R0 ;  /* 0x03882000020075a7 */ /* 0x000f26000800017f */
[----:B---34-:R-:W-:Y:S05]  /*22170*/  @!P0 BRA `(.L_x_599) ;  /* 0x0000007000688947 */ /* 0x018fea0003800000 */
.L_x_795:
[----:B------:R-:W-:Y:S05]  /*22180*/  BSYNC B0 ;  /* 0x0000000000007941 */ /* 0x000fea0003800000 */
.L_x_598:
[----:B---3--:R-:W3:Y:S02]  /*22190*/  LDL.LU R2, [R1+0x5c] ;  /* 0x00005c0001027983 */ /* 0x008ee40000300800 */
[----:B---3--:R-:W-:-:S13]  /*221a0*/  ISETP.GE.AND P0, PT, R2, 0x81, PT ;  /* 0x000000810200780c */ /* 0x008fda0003f06270 */
[----:B------:R-:W-:Y:S05]  /*221b0*/  @!P0 BRA `(.L_x_600) ;  /* 0x0000001400f08947 */ /* 0x000fea0003800000 */
[----:B------:R-:W3:Y:S04]  /*221c0*/  LDL.LU R2, [R1+0x68] ;  /* 0x0000680001027983 */ /* 0x000ee80000300800 */
[----:B------:R4:W5:Y:S04]  /*221d0*/  LDL.LU R0, [R1+0x14] ;  /* 0x0000140001007983 */ /* 0x0009680000300800 */
[----:B------:R4:W5:Y:S02]  /*221e0*/  LDL.LU R8, [R1+0x24] ;  /* 0x0000240001087983 */ /* 0x0009640000300800 */
[----:B---34-:R-:W-:-:S07]  /*221f0*/  LEA.HI.SX32 R2, R2, 0xfffffffe, 0x19 ;  /* 0xfffffffe02027811 */ /* 0x018fce00078fcaff */
.L_x_622:
        /* <DEDUP_REMOVED lines=8> */
[----:B------:R-:W-:-:S05]  /*22280*/  LOP3.LUT R9, R8, R3, RZ, 0x3c, !PT ;  /* 0x0000000308097212 */ /* 0x000fca00078e3cff */
        /* <DEDUP_REMOVED lines=8> */
[----:B------:R-:W4:Y:S01]  /*22310*/  LDL R11, [R1+0x38] ;  /* 0x00003800010b7983 */ /* 0x000f220000100800 */
[----:B------:R-:W5:Y:S01]  /*22320*/  LDC R6, c[0x0][0x43c] ;  /* 0x00010f00ff067b82 */ /* 0x000f620000000800 */
[----:B------:R-:W-:Y:S02]  /*22330*/  ULDC.64 UR6, c[0x0][0x428] ;  /* 0x00010a0000067ab9 */ /* 0x000fe40000000a00 */
[----:B------:R-:W3:Y:S01]  /*22340*/  LDL R7, [R1+0x30] ;  /* 0x0000300001077983 */ /* 0x000ee20000100800 */
[----:B-----5:R-:W-:-:S13]  /*22350*/  ISETP.NE.AND P0, PT, R6, 0x1, PT ;  /* 0x000000010600780c */ /* 0x020fda0003f05270 */
[----:B--2---:R-:W2:Y:S02]  /*22360*/  @P0 LDC.64 R4, c[0x0][0x440] ;  /* 0x00011000ff040b82 */ /* 0x004ea40000000a00 */
[----:B--2---:R-:W-:Y:S01]  /*22370*/  @P0 IMAD.HI.U32 R3, R2, R4, RZ ;  /* 0x0000000402030227 */ /* 0x004fe200078e00ff */
[----:B------:R-:W-:-:S04]  /*22380*/  MOV R4, R2 ;  /* 0x0000000200047202 */ /* 0x000fc80000000f00 */
[----:B------:R-:W-:-:S04]  /*22390*/  @P0 SHF.R.U32.HI R4, RZ, R5, R3 ;  /* 0x00000005ff040219 */ /* 0x000fc80000011603 */
[--C-:B------:R-:W-:Y:S01]  /*223a0*/  SHF.R.S32.HI R5, RZ, 0x1f, R4.reuse ;  /* 0x0000001fff057819 */ /* 0x100fe20000011404 */
[----:B------:R-:W-:-:S04]  /*223b0*/  IMAD.MOV R3, RZ, RZ, -R4 ;  /* 0x000000ffff037224 */ /* 0x000fc800078e0a04 */
[----:B------:R-:W-:Y:S02]  /*223c0*/  IMAD R3, R6, R3, R2 ;  /* 0x0000000306037224 */ /* 0x000fe400078e0202 */
[----:B----4-:R-:W-:-:S04]  /*223d0*/  IMAD R6, R11, UR6, RZ ;  /* 0x000000060b067c24 */ /* 0x010fc8000f8e02ff */
[C---:B---3--:R-:W-:Y:S02]  /*223e0*/  IMAD R6, R7.reuse, UR7, R6 ;  /* 0x0000000707067c24 */ /* 0x048fe4000f8e0206 */
[----:B------:R-:W-:-:S04]  /*223f0*/  IMAD.WIDE.U32 R4, R7, UR6, R4 ;  /* 0x0000000607047c25 */ /* 0x000fc8000f8e0004 */
[----:B------:R-:W-:Y:S01]  /*22400*/  IMAD.IADD R5, R6, 0x1, R5 ;  /* 0x0000000106057824 */ /* 0x000fe200078e0205 */
[----:B------:R-:W-:-:S04]  /*22410*/  LEA R6, P0, R4, UR4, 0x2 ;  /* 0x0000000404067c11 */ /* 0x000fc8000f8010ff */
[----:B------:R-:W-:-:S05]  /*22420*/  LEA.HI.X R7, R4, UR5, R5, 0x2, P0 ;  /* 0x0000000504077c11 */ /* 0x000fca00080f1405 */
[----:B------:R-:W2:Y:S04]  /*22430*/  LDG.E R4, desc[UR42][R6.64] ;  /* 0x0000002a06047981 */ /* 0x000ea8000c1e1900 */
[----:B--2---:R4:W-:Y:S02]  /*22440*/  STL [R1], R4 ;  /* 0x0000000401007387 */ /* 0x0049e40000100800 */
.L_x_603:
[----:B--2---:R-:W2:Y:S01]  /*22450*/  LDL R5, [R1+0x4] ;  /* 0x0000040001057983 */ /* 0x004ea20000100800 */
[----:B----4-:R-:W4:Y:S01]  /*22460*/  S2R R4, SR_TID.X ;  /* 0x0000000000047919 */ /* 0x010f220000002100 */
[----:B------:R-:W-:Y:S01]  /*22470*/  BSSY B1, `(.L_x_604) ;  /* 0x0000007000017945 */ /* 0x000fe20003800000 */
[----:B----4-:R-:W-:-:S04]  /*22480*/  LOP3.LUT R4, R4, 0x7f, RZ, 0xc0, !PT ;  /* 0x0000007f04047812 */ /* 0x010fc800078ec0ff */
[----:B------:R-:W-:Y:S01]  /*22490*/  ISETP.NE.AND P1, PT, R4, RZ, PT ;  /* 0x000000ff0400720c */ /* 0x000fe20003f25270 */
[----:B--2---:R-:W-:Y:S01]  /*224a0*/  IMAD R6, R10, 0x8, R5 ;  /* 0x000000080a067824 */ /* 0x004fe200078e0205 */
[----:B------:R-:W-:-:S04]  /*224b0*/  SHF.L.U32 R5, R9, 0x1f, RZ ;  /* 0x0000001f09057819 */ /* 0x000fc800000006ff */
[----:B------:R-:W2:Y:S02]  /*224c0*/  SYNCS.PHASECHK.TRANS64.TRYWAIT P0, [R6+URZ+0x38880], R5 ;  /* 0x03888005060075a7 */ /* 0x000ea4000800017f */
[----:B--2---:R-:W-:Y:S05]  /*224d0*/  @!P0 BRA `(.L_x_605) ;  /* 0x0000006c00a88947 */ /* 0x004fea0003800000 */
.L_x_796:
[----:B------:R-:W-:Y:S05]  /*224e0*/  BSYNC B1 ;  /* 0x0000000000017941 */ /* 0x000fea0003800000 */
.L_x_604:
[----:B------:R-:W-:Y:S04]  /*224f0*/  BSSY B1, `(.L_x_606) ;  /* 0x0000009000017945 */ /* 0x000fe80003800000 */
[----:B------:R-:W-:Y:S05]  /*22500*/  @P1 BRA `(.L_x_607) ;  /* 0x00000000001c1947 */ /* 0x000fea0003800000 */
[----:B------:R-:W4:Y:S02]  /*22510*/  S2R R4, SR_TID.X ;  /* 0x0000000000047919 */ /* 0x000f240000002100 */
[----:B----4-:R-:W-:Y:S02]  /*22520*/  LOP3.LUT R7, R4, 0x1f, RZ, 0xc0, !PT ;  /* 0x0000001f04077812 */ /* 0x010fe400078ec0ff */
[----:B------:R-:W-:Y:S02]  /*22530*/  MOV R4, 0x8000 ;  /* 0x0000800000047802 */ /* 0x000fe40000000f00 */
[----:B------:R-:W-:Y:S02]  /*22540*/  ISETP.NE.AND P0, PT, R7, RZ, PT ;  /* 0x000000ff0700720c */ /* 0x000fe40003f05270 */
[----:B------:R4:W-:Y:S11]  /*22550*/  SYNCS.ARRIVE.TRANS64 RZ, [R6+URZ+0x38870], R4 ;  /* 0x0388700406ff79a7 */ /* 0x0009f6000800003f */
[----:B----4-:R-:W-:Y:S05]  /*22560*/  @!P0 BRA `(.L_x_607) ;  /* 0x0000000000048947 */ /* 0x010fea0003800000 */
[----:B------:R-:W-:Y:S01]  /*22570*/  BPT.TRAP 0x1 ;  /* 0x000000040000795c */ /* 0x000fe20000300000 */
.L_x_607:
[----:B------:R-:W-:Y:S05]  /*22580*/  BSYNC B1 ;  /* 0x0000000000017941 */ /* 0x000fea0003800000 */
.L_x_606:
[----:B---3--:R-:W3:Y:S04]  /*22590*/  LDL R9, [R1+0x4] ;  /* 0x0000040001097983 */ /* 0x008ee80000100800 */
[----:B------:R-:W3:Y:S04]  /*225a0*/  LDL R4, [R1+0x14] ;  /* 0x0000140001047983 */ /* 0x000ee80000100800 */
[----:B------:R-:W4:Y:S01]  /*225b0*/  LDL R7, [R1+0x3c] ;  /* 0x00003c0001077983 */ /* 0x000f220000100800 */
[----:B------:R-:W-:Y:S01]  /*225c0*/  IMAD.MOV.U32 R13, RZ, RZ, RZ ;  /* 0x000000ffff0d7224 */ /* 0x000fe200078e00ff */
[----:B------:R-:W-:Y:S01]  /*225d0*/  UIADD3 UR4, UP0, UR44, 0x470, URZ ;  /* 0x000004702c047890 */ /* 0x000fe2000ff1e03f */
[----:B------:R-:W-:Y:S01]  /*225e0*/  PLOP3.LUT P0, PT, PT, PT, PT, 0x80, 0x0 ;  /* 0x000000000000781c */ /* 0x000fe20003f0f070 */
[----:B------:R-:W-:Y:S01]  /*225f0*/  UMOV UR6, 0x0 ;  /* 0x0000000000067882 */ /* 0x000fe20000000000 */
[----:B------:R-:W-:Y:S01]  /*22600*/  UMOV UR7, 0x14f00000 ;  /* 0x14f0000000077882 */ /* 0x000fe20000000000 */
[----:B------:R-:W-:Y:S01]  /*22610*/  R2UR UR10, R13 ;  /* 0x000000000d0a72ca */ /* 0x000fe200000e0000 */
[----:B------:R-:W-:Y:S01]  /*22620*/  UIADD3.X UR5, URZ, UR45, URZ, UP0, !UPT ;  /* 0x0000002d3f057290 */ /* 0x000fe200087fe43f */
[----:B---3--:R-:W-:-:S02]  /*22630*/  IMAD R4, R4, 0x8000, R9 ;  /* 0x0000800004047824 */ /* 0x008fc400078e0209 */
[----:B----4-:R-:W-:Y:S01]  /*22640*/  IMAD R7, R3, 0x80, R7 ;  /* 0x0000008003077824 */ /* 0x010fe200078e0207 */
[----:B------:R-:W-:Y:S01]  /*22650*/  IADD3 R3, R6, 0x38870, RZ ;  /* 0x0003887006037810 */ /* 0x000fe20007ffe0ff */
[----:B------:R-:W-:-:S09]  /*22660*/  VIADD R9, R4, 0x10400 ;  /* 0x0001040004097836 */ /* 0x000fd20000000000 */
.L_x_608:
[----:B------:R-:W3:Y:S01]  /*22670*/  LDL R10, [R1] ;  /* 0x00000000010a7983 */ /* 0x000ee20000100800 */
[----:B------:R-:W-:-:S13]  /*22680*/  @P0 ELECT P2, URZ, PT ;  /* 0x00000000003f082f */ /* 0x000fda0003840000 */
[----:B------:R-:W-:Y:S02]  /*22690*/  @P2 R2UR UR12, R18 ;  /* 0x00000000120c22ca */ /* 0x000fe400000e0000 */
[----:B------:R-:W-:Y:S02]  /*226a0*/  @P2 R2UR UR11, R7 ;  /* 0x00000000070b22ca */ /* 0x000fe400000e0000 */
[----:B------:R-:W-:Y:S02]  /*226b0*/  @P2 R2UR UR9, R3 ;  /* 0x00000000030922ca */ /* 0x000fe400000e0000 */
[----:B------:R-:W-:Y:S02]  /*226c0*/  @P2 R2UR UR8, R9 ;  /* 0x00000000090822ca */ /* 0x000fe400000e0000 */
[----:B------:R-:W-:Y:S02]  /*226d0*/  @P2 PLOP3.LUT P0, PT, P2, PT, PT, 0x8, 0x0 ;  /* 0x000000000000281c */ /* 0x000fe4000170e170 */
[----:B---3--:R-:W-:-:S02]  /*226e0*/  @P2 R2UR UR13, R10 ;  /* 0x000000000a0d22ca */ /* 0x008fc400000e0000 */
[----:B------:R-:W-:-:S11]  /*226f0*/  PLOP3.LUT P2, PT, PT, PT, PT, 0x8, 0x0 ;  /* 0x000000000000781c */ /* 0x000fd60003f4e170 */
[----:B------:R3:W-:Y:S02]  /*22700*/  UTMALDG.4D [UR8], [UR4], desc[UR6] ;  /* 0x00000608040075b4 */ /* 0x0007e40008019000 */
[----:B---3--:R-:W-:Y:S05]  /*22710*/  @P0 BRA.U.ANY `(.L_x_608) ;  /* 0xfffffffd00d40947 */ /* 0x008fea000393ffff */
[----:B------:R-:W-:Y:S01]  /*22720*/  IMAD.MOV.U32 R12, RZ, RZ, 0x80 ;  /* 0x00000080ff0c7424 */ /* 0x000fe200078e00ff */
[----:B------:R-:W-:Y:S01]  /*22730*/  PLOP3.LUT P0, PT, PT, PT, PT, 0x80, 0x0 ;  /* 0x000000000000781c */ /* 0x000fe20003f0f070 */
[----:B------:R-:W-:Y:S01]  /*22740*/  VIADD R9, R4, 0x14400 ;  /* 0x0001440004097836 */ /* 0x000fe20000000000 */
[----:B------:R-:W-:Y:S01]  /*22750*/  UMOV UR6, 0x0 ;  /* 0x0000000000067882 */ /* 0x000fe20000000000 */
[----:B------:R-:W-:Y:S01]  /*22760*/  UMOV UR7, 0x14f00000 ;  /* 0x14f0000000077882 */ /* 0x000fe20000000000 */
[----:B------:R-:W-:-:S15]  /*22770*/  R2UR UR10, R12 ;  /* 0x000000000c0a72ca */ /* 0x000fde00000e0000 */
.L_x_609:
        /* <DEDUP_REMOVED lines=11> */
[----:B------:R-:W3:Y:S01]  /*22830*/  SYNCS.PHASECHK.TRANS64.TRYWAIT P0, [R6+URZ+0x38840], R5 ;  /* 0x03884005060075a7 */ /* 0x000ee2000800017f */
[----:B------:R-:W-:Y:S04]  /*22840*/  BSSY B1, `(.L_x_610) ;  /* 0x0000002000017945 */ /* 0x000fe80003800000 */
[----:B---3--:R-:W-:Y:S05]  /*22850*/  @!P0 BRA `(.L_x_611) ;  /* 0x0000006800dc8947 */ /* 0x008fea0003800000 */
.L_x_797:
[----:B------:R-:W-:Y:S05]  /*22860*/  BSYNC B1 ;  /* 0x0000000000017941 */ /* 0x000fea0003800000 */
.L_x_610:
[----:B------:R-:W-:Y:S01]  /*22870*/  BSSY B1, `(.L_x_612) ;  /* 0x000000b000017945 */ /* 0x000fe20003800000 */
[----:B------:R-:W-:Y:S01]  /*22880*/  MOV R10, 0x0 ;  /* 0x00000000000a7802 */ /* 0x000fe20000000f00 */
[----:B------:R-:W-:Y:S02]  /*22890*/  IMAD.MOV.U32 R11, RZ, RZ, 0x14f00000 ;  /* 0x14f00000ff0b7424 */ /* 0x000fe400078e00ff */
[----:B------:R-:W-:Y:S05]  /*228a0*/  @P1 BRA `(.L_x_613) ;  /* 0x00000000001c1947 */ /* 0x000fea0003800000 */
[----:B------:R-:W4:Y:S02]  /*228b0*/  S2R R3, SR_TID.X ;  /* 0x0000000000037919 */ /* 0x000f240000002100 */
[----:B----4-:R-:W-:Y:S01]  /*228c0*/  LOP3.LUT R9, R3, 0x1f, RZ, 0xc0, !PT ;  /* 0x0000001f03097812 */ /* 0x010fe200078ec0ff */
[----:B------:R-:W-:-:S03]  /*228d0*/  IMAD.MOV.U32 R3, RZ, RZ, 0x8000 ;  /* 0x00008000ff037424 */ /* 0x000fc600078e00ff */
[----:B------:R-:W-:Y:S01]  /*228e0*/  ISETP.NE.AND P0, PT, R9, RZ, PT ;  /* 0x000000ff0900720c */ /* 0x000fe20003f05270 */
[----:B------:R4:W-:-:S12]  /*228f0*/  SYNCS.ARRIVE.TRANS64 RZ, [R6+URZ+0x38830], R3 ;  /* 0x0388300306ff79a7 */ /* 0x0009d8000800003f */
[----:B----4-:R-:W-:Y:S05]  /*22900*/  @!P0 BRA `(.L_x_613) ;  /* 0x0000000000048947 */ /* 0x010fea0003800000 */
[----:B------:R-:W-:Y:S01]  /*22910*/  BPT.TRAP 0x1 ;  /* 0x000000040000795c */ /* 0x000fe20000300000 */
.L_x_613:
[----:B------:R-:W-:Y:S05]  /*22920*/  BSYNC B1 ;  /* 0x0000000000017941 */ /* 0x000fea0003800000 */
.L_x_612:
[----:B------:R-:W-:Y:S01]  /*22930*/  R2UR UR10, R13 ;  /* 0x000000000d0a72ca */ /* 0x000fe200000e0000 */
[----:B------:R-:W-:Y:S01]  /*22940*/  UIADD3 UR4, UP0, UR44, 0x370, URZ ;  /* 0x000003702c047890 */ /* 0x000fe2000ff1e03f */
[----:B------:R-:W-:Y:S01]  /*22950*/  R2UR UR6, R10 ;  /* 0x000000000a0672ca */ /* 0x000fe200000e0000 */
[----:B--23--:R-:W-:Y:S01]  /*22960*/  VIADD R6, R6, 0x38830 ;  /* 0x0003883006067836 */ /* 0x00cfe20000000000 */
[----:B------:R-:W-:Y:S01]  /*22970*/  R2UR UR7, R11 ;  /* 0x000000000b0772ca */ /* 0x000fe200000e0000 */
[----:B------:R-:W-:Y:S01]  /*22980*/  UIADD3.X UR5, URZ, UR45, URZ, UP0, !UPT ;  /* 0x0000002d3f057290 */ /* 0x000fe200087fe43f */
[----:B------:R-:W-:Y:S02]  /*22990*/  PLOP3.LUT P0, PT, PT, PT, PT, 0x80, 0x0 ;  /* 0x000000000000781c */ /* 0x000fe40003f0f070 */
[----:B------:R-:W-:-:S11]  /*229a0*/  IADD3 R3, R4, 0x28400, RZ ;  /* 0x0002840004037810 */ /* 0x000fd60007ffe0ff */
.L_x_614:
[----:B------:R-:W2:Y:S01]  /*229b0*/  LDL R5, [R1] ;  /* 0x0000000001057983 */ /* 0x000ea20000100800 */
[----:B------:R-:W-:-:S13]  /*229c0*/  @P0 ELECT P1, URZ, PT ;  /* 0x00000000003f082f */ /* 0x000fda0003820000 */
[----:B------:R-:W-:Y:S02]  /*229d0*/  @P1 R2UR UR12, R18 ;  /* 0x00000000120c12ca */ /* 0x000fe400000e0000 */
[----:B------:R-:W-:Y:S02]  /*229e0*/  @P1 R2UR UR11, R7 ;  /* 0x00000000070b12ca */ /* 0x000fe400000e0000 */
[----:B------:R-:W-:Y:S02]  /*229f0*/  @P1 R2UR UR9, R6 ;  /* 0x00000000060912ca */ /* 0x000fe400000e0000 */
[----:B------:R-:W-:Y:S02]  /*22a00*/  @P1 R2UR UR8, R3 ;  /* 0x00000000030812ca */ /* 0x000fe400000e0000 */
[----:B------:R-:W-:Y:S02]  /*22a10*/  @P1 PLOP3.LUT P0, PT, P1, PT, PT, 0x8, 0x0 ;  /* 0x000000000000181c */ /* 0x000fe40000f0e170 */
[----:B--2---:R-:W-:-:S02]  /*22a20*/  @P1 R2UR UR13, R5 ;  /* 0x00000000050d12ca */ /* 0x004fc400000e0000 */
[----:B------:R-:W-:-:S11]  /*22a30*/  PLOP3.LUT P1, PT, PT, PT, PT, 0x8, 0x0 ;  /* 0x000000000000781c */ /* 0x000fd60003f2e170 */
[----:B------:R2:W-:Y:S02]  /*22a40*/  UTMALDG.4D [UR8], [UR4], desc[UR6] ;  /* 0x00000608040075b4 */ /* 0x0005e40008019000 */
[----:B--2---:R-:W-:Y:S05]  /*22a50*/  @P0 BRA.U.ANY `(.L_x_614) ;  /* 0xfffffffd00d40947 */ /* 0x004fea000393ffff */
[----:B------:R-:W-:Y:S01]  /*22a60*/  R2UR UR10, R12 ;  /* 0x000000000c0a72ca */ /* 0x000fe200000e0000 */
[----:B------:R-:W-:Y:S01]  /*22a70*/  VIADD R4, R4, 0x2c400 ;  /* 0x0002c40004047836 */ /* 0x000fe20000000000 */
[----:B------:R-:W-:Y:S02]  /*22a80*/  R2UR UR6, R10 ;  /* 0x000000000a0672ca */ /* 0x000fe400000e0000 */
[----:B------:R-:W-:Y:S02]  /*22a90*/  R2UR UR7, R11 ;  /* 0x000000000b0772ca */ /* 0x000fe400000e0000 */
[----:B------:R-:W-:-:S13]  /*22aa0*/  PLOP3.LUT P0, PT, PT, PT, PT, 0x80, 0x0 ;  /* 0x000000000000781c */ /* 0x000fda0003f0f070 */
.L_x_615:
        /* <DEDUP_REMOVED lines=10> */
[----:B----4-:R-:W-:Y:S05]  /*22b50*/  @P0 BRA.U.ANY `(.L_x_615) ;  /* 0xfffffffd00d40947 */ /* 0x010fea000393ffff */
.L_x_602:
[----:B------:R-:W-:Y:S05]  /*22b60*/  BSYNC B0 ;  /* 0x0000000000007941 */ /* 0x000fea0003800000 */
.L_x_601:
[----:B------:R-:W-:-:S06]  /*22b70*/  UISETP.NE.AND UP0, UPT, UR36, 0x3, UPT ;  /* 0x000000032400788c */ /* 0x000fcc000bf05270 */
[----:B------:R-:W-:-:S13]  /*22b80*/  PLOP3.LUT P0, PT, PT, PT, UP0, 0x80, 0x0 ;  /* 0x000000000000781c */ /* 0x000fda0003f0f008 */
[----:B------:R-:W-:Y:S05]  /*22b90*/  @!P0 BRA `(.L_x_616) ;  /* 0x0000000000048947 */ /* 0x000fea0003800000 */
[----:B------:R-:W-:Y:S01]  /*22ba0*/  BPT.TRAP 0x1 ;  /* 0x000000040000795c */ /* 0x000fe20000300000 */
.L_x_616:
[----:B--2---:R-:W2:Y:S01]  /*22bb0*/  LDL R5, [R1+0x4] ;  /* 0x0000040001057983 */ /* 0x004ea20000100800 */
[----:B------:R-:W-:Y:S01]  /*22bc0*/  IMAD.U32 R3, RZ, RZ, UR38 ;  /* 0x00000026ff037e24 */ /* 0x000fe2000f8e00ff */
[----:B------:R-:W-:Y:S01]  /*22bd0*/  LOP3.LUT R4, R8, 0x1, RZ, 0x3c, !PT ;  /* 0x0000000108047812 */ /* 0x000fe200078e3cff */
[----:B------:R-:W-:Y:S03]  /*22be0*/  BSSY B0, `(.L_x_617) ;  /* 0x0000006000007945 */ /* 0x000fe60003800000 */
[----:B------:R-:W-:Y:S02]  /*22bf0*/  ISETP.NE.AND P1, PT, R3, 0x3, PT ;  /* 0x000000030300780c */ /* 0x000fe40003f25270 */
[----:B------:R-:W-:Y:S01]  /*22c00*/  SHF.L.U32 R4, R4, 0x1f, RZ ;  /* 0x0000001f04047819 */ /* 0x000fe200000006ff */
[----:B--2---:R-:W-:-:S04]  /*22c10*/  IMAD R3, R0, 0x8, R5 ;  /* 0x0000000800037824 */ /* 0x004fc800078e0205 */
[----:B------:R-:W2:Y:S02]  /*22c20*/  SYNCS.PHASECHK.TRANS64.TRYWAIT P0, [R3+URZ+0x38870], R4 ;  /* 0x03887004030075a7 */ /* 0x000ea4000800017f */
[----:B--2---:R-:W-:Y:S05]  /*22c30*/  @!P0 BRA `(.L_x_618) ;  /* 0x0000006400f88947 */ /* 0x004fea0003800000 */
.L_x_798:
[----:B------:R-:W-:Y:S05]  /*22c40*/  BSYNC B0 ;  /* 0x0000000000007941 */ /* 0x000fea0003800000 */
.L_x_617:
[----:B------:R-:W-:Y:S05]  /*22c50*/  @!P1 BRA `(.L_x_619) ;  /* 0x0000000000049947 */ /* 0x000fea0003800000 */
[----:B------:R-:W-:Y:S01]  /*22c60*/  BPT.TRAP 0x1 ;  /* 0x000000040000795c */ /* 0x000fe20000300000 */
.L_x_619:
[----:B--2---:R-:W-:Y:S02]  /*22c70*/  SHF.L.U32 R4, R8, 0x1f, RZ ;  /* 0x0000001f08047819 */ /* 0x004fe400000006ff */
[----:B------:R-:W-:Y:S02]  /*22c80*/  SHF.L.U32 R0, R0, 0xf, RZ ;  /* 0x0000000f00007819 */ /* 0x000fe400000006ff */
[----:B------:R-:W2:Y:S02]  /*22c90*/  SYNCS.PHASECHK.TRANS64.TRYWAIT P0, [R3+URZ+0x38860], R4 ;  /* 0x03886004030075a7 */ /* 0x000ea4000800017f */
[----:B--2---:R-:W-:Y:S05]  /*22ca0*/  @!P0 BRA `(.L_x_620) ;  /* 0x0000006400f08947 */ /* 0x004fea0003800000 */
.L_x_799:
[----:B------:R-:W4:Y:S04]  /*22cb0*/  LDL R5, [R1+0x4c] ;  /* 0x00004c0001057983 */ /* 0x000f280000100800 */
[----:B------:R-:W3:Y:S04]  /*22cc0*/  LDL R14, [R1+0xc] ;  /* 0x00000c00010e7983 */ /* 0x000ee80000100800 */
[----:B------:R-:W-:Y:S04]  /*22cd0*/  STL [R1+0x84], R16 ;  /* 0x0000841001007387 */ /* 0x000fe80000100800 */
[----:B------:R2:W-:Y:S04]  /*22ce0*/  STL [R1+0x80], R3 ;  /* 0x0000800301007387 */ /* 0x0005e80000100800 */
[----:B--2---:R-:W2:Y:S04]  /*22cf0*/  LDL R3, [R1+0x10] ;  /* 0x0000100001037983 */ /* 0x004ea80000100800 */
[----:B------:R0:W-:Y:S01]  /*22d00*/  STL [R1+0x7c], R2 ;  /* 0x00007c0201007387 */ /* 0x0001e20000100800 */
[----:B------:R-:W-:Y:S05]  /*22d10*/  WARPSYNC.ALL ;  /* 0x0000000000007948 */ /* 0x000fea0003800000 */
[----:B------:R-:W2:Y:S04]  /*22d20*/  LDL R16, [R1+0x2c] ;  /* 0x00002c0001107983 */ /* 0x000ea80000100800 */
[----:B0-----:R-:W4:Y:S01]  /*22d30*/  LDL R2, [R1+0x4] ;  /* 0x0000040001027983 */ /* 0x001f220000100800 */
[----:B---3--:R-:W-:-:S05]  /*22d40*/  LOP3.LUT R4, R0, R14, RZ, 0xfc, !PT ;  /* 0x0000000e00047212 */ /* 0x008fca00078efcff */
[C---:B----4-:R-:W-:Y:S01]  /*22d50*/  IMAD.IADD R4, R2.reuse, 0x1, R4 ;  /* 0x0000000102047824 */ /* 0x050fe200078e0204 */
[----:B------:R-:W-:-:S04]  /*22d60*/  IADD3 R17, R2, R5, R0 ;  /* 0x0000000502117210 */ /* 0x000fc80007ffe000 */
[----:B------:R-:W0:Y:S04]  /*22d70*/  LDSM.16.MT88.4 R8, [R4+0x10400] ;  /* 0x010400000408783b */ /* 0x000e280000004200 */
[----:B------:R-:W3:Y:S01]  /*22d80*/  LDSM.16.MT88.4 R4, [R17+0x10400] ;  /* 0x010400001104783b */ /* 0x000ee20000004200 */
[C-C-:B0-----:R-:W-:Y:S02]  /*22d90*/  PRMT R12, R8.reuse, 0x6420, R9.reuse ;  /* 0x00006420080c7816 */ /* 0x141fe40000000009 */
[----:B------:R-:W-:Y:S01]  /*22da0*/  PRMT R13, R8, 0x7531, R9 ;  /* 0x00007531080d7816 */ /* 0x000fe20000000009 */
[----:B------:R-:W-:Y:S01]  /*22db0*/  IMAD.MOV.U32 R9, RZ, RZ, R14 ;  /* 0x000000ffff097224 */ /* 0x000fe200078e000e */
[C-C-:B------:R-:W-:Y:S02]  /*22dc0*/  PRMT R14, R10.reuse, 0x6420, R11.reuse ;  /* 0x000064200a0e7816 */ /* 0x140fe4000000000b */
[----:B------:R-:W-:-:S02]  /*22dd0*/  PRMT R15, R10, 0x7531, R11 ;  /* 0x000075310a0f7816 */ /* 0x000fc4000000000b */
[----:B------:R-:W4:Y:S01]  /*22de0*/  LDL R11, [R1+0x8] ;  /* 0x00000800010b7983 */ /* 0x000f220000100800 */
[----:B--2---:R-:W-:Y:S02]  /*22df0*/  LOP3.LUT R8, R0, R3, RZ, 0xfc, !PT ;  /* 0x0000000300087212 */ /* 0x004fe400078efcff */
[----:B---3--:R-:W-:-:S03]  /*22e00*/  PRMT R10, R6, 0x6420, R7 ;  /* 0x00006420060a7816 */ /* 0x008fc60000000007 */
[----:B----4-:R-:W-:-:S05]  /*22e10*/  IMAD.IADD R8, R11, 0x1, R8 ;  /* 0x000000010b087824 */ /* 0x010fca00078e0208 */
[----:B------:R0:W-:Y:S02]  /*22e20*/  STSM.16.M88.4 [R8], R12 ;  /* 0x0000000c08007844 */ /* 0x0001e40000000200 */
[----:B0-----:R-:W-:Y:S01]  /*22e30*/  VIADD R12, R0, 0x2000 ;  /* 0x00002000000c7836 */ /* 0x001fe20000000000 */
[C---:B------:R-:W-:Y:S01]  /*22e40*/  PRMT R8, R4.reuse, 0x6420, R5 ;  /* 0x0000642004087816 */ /* 0x040fe20000000005 */
[----:B------:R-:W-:Y:S01]  /*22e50*/  IMAD.MOV.U32 R15, RZ, RZ, R9 ;  /* 0x000000ffff0f7224 */ /* 0x000fe200078e0009 */
[----:B------:R-:W-:Y:S02]  /*22e60*/  PRMT R9, R4, 0x7531, R5 ;  /* 0x0000753104097816 */ /* 0x000fe40000000005 */
[----:B------:R-:W-:Y:S02]  /*22e70*/  MOV R14, R11 ;  /* 0x0000000b000e7202 */ /* 0x000fe40000000f00 */
[----:B------:R-:W-:Y:S02]  /*22e80*/  LOP3.LUT R4, R12, R3, RZ, 0xfc, !PT ;  /* 0x000000030c047212 */ /* 0x000fe400078efcff */
[----:B------:R-:W-:-:S03]  /*22e90*/  PRMT R11, R6, 0x7531, R7 ;  /* 0x00007531060b7816 */ /* 0x000fc60000000007 */
[----:B------:R-:W-:-:S05]  /*22ea0*/  IMAD.IADD R4, R14, 0x1, R4 ;  /* 0x000000010e047824 */ /* 0x000fca00078e0204 */
[----:B------:R0:W-:Y:S02]  /*22eb0*/  STSM.16.M88.4 [R4], R8 ;  /* 0x0000000804007844 */ /* 0x0001e40000000200 */
[----:B0-----:R-:W-:Y:S02]  /*22ec0*/  IMAD.MOV.U32 R11, RZ, RZ, R15 ;  /* 0x000000ffff0b7224 */ /* 0x001fe400078e000f */
[----:B------:R-:W-:-:S05]  /*22ed0*/  VIADD R8, R0, 0x4000 ;  /* 0x0000400000087836 */ /* 0x000fca0000000000 */
[----:B------:R-:W-:-:S05]  /*22ee0*/  LOP3.LUT R4, R8, R11, RZ, 0xfc, !PT ;  /* 0x0000000b08047212 */ /* 0x000fca00078efcff */
[----:B------:R-:W-:-:S06]  /*22ef0*/  IMAD.IADD R4, R2, 0x1, R4 ;  /* 0x0000000102047824 */ /* 0x000fcc00078e0204 */
[----:B------:R-:W0:Y:S01]  /*22f00*/  LDSM.16.MT88.4 R4, [R4+0x10400] ;  /* 0x010400000404783b */ /* 0x000e220000004200 */
[----:B------:R-:W-:Y:S02]  /*22f10*/  MOV R10, R14 ;  /* 0x0000000e000a7202 */ /* 0x000fe40000000f00 */
[----:B------:R-:W-:-:S04]  /*22f20*/  LOP3.LUT R8, R8, R3, RZ, 0xfc, !PT ;  /* 0x0000000308087212 */ /* 0x000fc800078efcff */
[----:B------:R-:W-:Y:S02]  /*22f30*/  IADD3 R8, R10, R8, RZ ;  /* 0x000000080a087210 */ /* 0x000fe40007ffe0ff */
[C-C-:B0-----:R-:W-:Y:S02]  /*22f40*/  PRMT R12, R4.reuse, 0x6420, R5.reuse ;  /* 0x00006420040c7816 */ /* 0x141fe40000000005 */
[----:B------:R-:W-:Y:S02]  /*22f50*/  PRMT R13, R4, 0x7531, R5 ;  /* 0x00007531040d7816 */ /* 0x000fe40000000005 */
[C-C-:B------:R-:W-:Y:S02]  /*22f60*/  PRMT R14, R6.reuse, 0x6420, R7.reuse ;  /* 0x00006420060e7816 */ /* 0x140fe40000000007 */
[----:B------:R-:W-:Y:S02]  /*22f70*/  PRMT R15, R6, 0x7531, R7 ;  /* 0x00007531060f7816 */ /* 0x000fe40000000007 */
[----:B------:R-:W0:Y:S04]  /*22f80*/  LDSM.16.MT88.4 R4, [R17+0x14400] ;  /* 0x014400001104783b */ /* 0x000e280000004200 */
[----:B------:R2:W-:Y:S02]  /*22f90*/  STSM.16.M88.4 [R8], R12 ;  /* 0x0000000c08007844 */ /* 0x0005e40000000200 */
[----:B--2---:R-:W-:-:S02]  /*22fa0*/  VIADD R12, R0, 0x6000 ;  /* 0x00006000000c7836 */ /* 0x004fc40000000000 */
[----:B------:R-:W-:Y:S02]  /*22fb0*/  IMAD.MOV.U32 R14, RZ, RZ, R10 ;  /* 0x000000ffff0e7224 */ /* 0x000fe400078e000a */
[----:B------:R-:W-:Y:S01]  /*22fc0*/  IMAD.MOV.U32 R15, RZ, RZ, R11 ;  /* 0x000000ffff0f7224 */ /* 0x000fe200078e000b */
[C-C-:B0-----:R-:W-:Y:S02]  /*22fd0*/  PRMT R8, R4.reuse, 0x6420, R5.reuse ;  /* 0x0000642004087816 */ /* 0x141fe40000000005 */
[----:B------:R-:W-:Y:S02]  /*22fe0*/  PRMT R9, R4, 0x7531, R5 ;  /* 0x0000753104097816 */ /* 0x000fe40000000005 */
[----:B------:R-:W-:Y:S02]  /*22ff0*/  LOP3.LUT R4, R12, R3, RZ, 0xfc, !PT ;  /* 0x000000030c047212 */ /* 0x000fe400078efcff */
[C-C-:B------:R-:W-:Y:S02]  /*23000*/  PRMT R10, R6.reuse, 0x6420, R7.reuse ;  /* 0x00006420060a7816 */ /* 0x140fe40000000007 */
[----:B------:R-:W-:-:S02]  /*23010*/  PRMT R11, R6, 0x7531, R7 ;  /* 0x00007531060b7816 */ /* 0x000fc40000000007 */
[----:B------:R-:W-:-:S05]  /*23020*/  IADD3 R4, R14, R4, RZ ;  /* 0x000000040e047210 */ /* 0x000fca0007ffe0ff */
[----:B------:R0:W-:Y:S04]  /*23030*/  STSM.16.M88.4 [R4], R8 ;  /* 0x0000000804007844 */ /* 0x0001e80000000200 */
[----:B0-----:R-:W2:Y:S01]  /*23040*/  LDL R9, [R1+0x44] ;  /* 0x0000440001097983 */ /* 0x001ea20000100800 */
[----:B------:R-:W-:Y:S02]  /*23050*/  IMAD.MOV.U32 R11, RZ, RZ, R15 ;  /* 0x000000ffff0b7224 */ /* 0x000fe400078e000f */
[----:B------:R-:W-:-:S05]  /*23060*/  VIADD R4, R0, 0x1000 ;  /* 0x0000100000047836 */ /* 0x000fca0000000000 */
[----:B------:R-:W-:-:S04]  /*23070*/  LOP3.LUT R4, R4, R11, RZ, 0xfc, !PT ;  /* 0x0000000b04047212 */ /* 0x000fc800078efcff */
[----:B------:R-:W-:-:S06]  /*23080*/  IADD3 R4, R2, R4, RZ ;  /* 0x0000000402047210 */ /* 0x000fcc0007ffe0ff */
[----:B------:R-:W0:Y:S01]  /*23090*/  LDSM.16.MT88.4 R4, [R4+0x10400] ;  /* 0x010400000404783b */ /* 0x000e220000004200 */
[----:B------:R-:W-:Y:S01]  /*230a0*/  IMAD.MOV.U32 R10, RZ, RZ, R14 ;  /* 0x000000ffff0a7224 */ /* 0x000fe200078e000e */
[C-C-:B0-----:R-:W-:Y:S02]  /*230b0*/  PRMT R12, R4.reuse, 0x6420, R5.reuse ;  /* 0x00006420040c7816 */ /* 0x141fe40000000005 */
[----:B------:R-:W-:Y:S02]  /*230c0*/  PRMT R13, R4, 0x7531, R5 ;  /* 0x00007531040d7816 */ /* 0x000fe40000000005 */
[C-C-:B------:R-:W-:Y:S02]  /*230d0*/  PRMT R14, R6.reuse, 0x6420, R7.reuse ;  /* 0x00006420060e7816 */ /* 0x140fe40000000007 */
[----:B------:R-:W-:Y:S02]  /*230e0*/  PRMT R15, R6, 0x7531, R7 ;  /* 0x00007531060f7816 */ /* 0x000fe40000000007 */
[----:B------:R-:W0:Y:S02]  /*230f0*/  LDSM.16.MT88.4 R4, [R17+0x11400] ;  /* 0x011400001104783b */ /* 0x000e240000004200 */
[----:B0-----:R-:W-:Y:S01]  /*23100*/  PRMT R8, R4, 0x6420, R5 ;  /* 0x0000642004087816 */ /* 0x001fe20000000005 */
[----:B--2---:R-:W-:-:S05]  /*23110*/  IMAD.IADD R20, R9, 0x1, R0 ;  /* 0x0000000109147824 */ /* 0x004fca00078e0200 */
[----:B------:R-:W-:-:S05]  /*23120*/  IADD3 R21, R10, R20, R3 ;  /* 0x000000140a157210 */ /* 0x000fca0007ffe003 */
[----:B------:R0:W-:Y:S01]  /*23130*/  STSM.16.M88.4 [R21], R12 ;  /* 0x0000000c15007844 */ /* 0x0001e20000000200 */
[----:B------:R-:W-:Y:S01]  /*23140*/  PRMT R9, R4, 0x7531, R5 ;  /* 0x0000753104097816 */ /* 0x000fe20000000005 */
[----:B------:R-:W-:Y:S02]  /*23150*/  VIADD R4, R0, 0x5000 ;  /* 0x0000500000047836 */ /* 0x000fe40000000000 */
[----:B0-----:R-:W-:Y:S01]  /*23160*/  IMAD.MOV.U32 R14, RZ, RZ, R10 ;  /* 0x000000ffff0e7224 */ /* 0x001fe200078e000a */
[C---:B------:R-:W-:Y:S01]  /*23170*/  PRMT R10, R6.reuse, 0x6420, R7 ;  /* 0x00006420060a7816 */ /* 0x040fe20000000007 */
[----:B------:R-:W-:Y:S01]  /*23180*/  IMAD.MOV.U32 R15, RZ, RZ, R11 ;  /* 0x000000ffff0f7224 */ /* 0x000fe200078e000b */
[----:B------:R-:W-:Y:S02]  /*23190*/  PRMT R11, R6, 0x7531, R7 ;  /* 0x00007531060b7816 */ /* 0x000fe40000000007 */
[----:B------:R-:W-:-:S05]  /*231a0*/  IADD3 R20, R14, R16, R20 ;  /* 0x000000100e147210 */ /* 0x000fca0007ffe014 */
[----:B------:R0:W-:Y:S02]  /*231b0*/  STSM.16.M88.4 [R20], R8 ;  /* 0x0000000814007844 */ /* 0x0001e40000000200 */
[----:B0-----:R-:W-:-:S05]  /*231c0*/  IMAD.MOV.U32 R11, RZ, RZ, R15 ;  /* 0x000000ffff0b7224 */ /* 0x001fca00078e000f */
[----:B------:R-:W-:-:S05]  /*231d0*/  LOP3.LUT R4, R4, R11, RZ, 0xfc, !PT ;  /* 0x0000000b04047212 */ /* 0x000fca00078efcff */
[----:B------:R-:W-:-:S06]  /*231e0*/  IMAD.IADD R4, R2, 0x1, R4 ;  /* 0x0000000102047824 */ /* 0x000fcc00078e0204 */
[----:B------:R-:W0:Y:S01]  /*231f0*/  LDSM.16.MT88.4 R4, [R4+0x10400] ;  /* 0x010400000404783b */ /* 0x000e220000004200 */
[----:B------:R-:W-:Y:S02]  /*23200*/  MOV R10, R14 ;  /* 0x0000000e000a7202 */ /* 0x000fe40000000f00 */
[C-C-:B0-----:R-:W-:Y:S02]  /*23210*/  PRMT R12, R4.reuse, 0x6420, R5.reuse ;  /* 0x00006420040c7816 */ /* 0x141fe40000000005 */
[----:B------:R-:W-:Y:S02]  /*23220*/  PRMT R13, R4, 0x7531, R5 ;  /* 0x00007531040d7816 */ /* 0x000fe40000000005 */
[C-C-:B------:R-:W-:Y:S02]  /*23230*/  PRMT R14, R6.reuse, 0x6420, R7.reuse ;  /* 0x00006420060e7816 */ /* 0x140fe40000000007 */
[----:B------:R-:W-:Y:S02]  /*23240*/  PRMT R15, R6, 0x7531, R7 ;  /* 0x00007531060f7816 */ /* 0x000fe40000000007 */
[----:B------:R-:W0:Y:S04]  /*23250*/  LDSM.16.MT88.4 R4, [R17+0x15400] ;  /* 0x015400001104783b */ /* 0x000e280000004200 */
[----:B------:R2:W-:Y:S02]  /*23260*/  STSM.16.M88.4 [R21+0x4000], R12 ;  /* 0x0040000c15007844 */ /* 0x0005e40000000200 */
[----:B--2---:R-:W-:Y:S01]  /*23270*/  MOV R13, R10 ;  /* 0x0000000a000d7202 */ /* 0x004fe20000000f00 */
[----:B------:R-:W-:Y:S01]  /*23280*/  IMAD.MOV.U32 R14, RZ, RZ, R11 ;  /* 0x000000ffff0e7224 */ /* 0x000fe200078e000b */
[----:B0-----:R-:W-:-:S02]  /*23290*/  PRMT R8, R4, 0x6420, R5 ;  /* 0x0000642004087816 */ /* 0x001fc40000000005 */
[----:B------:R-:W-:Y:S02]  /*232a0*/  PRMT R9, R4, 0x7531, R5 ;  /* 0x0000753104097816 */ /* 0x000fe40000000005 */
[C-C-:B------:R-:W-:Y:S02]  /*232b0*/  PRMT R10, R6.reuse, 0x6420, R7.reuse ;  /* 0x00006420060a7816 */ /* 0x140fe40000000007 */
[----:B------:R-:W-:-:S05]  /*232c0*/  PRMT R11, R6, 0x7531, R7 ;  /* 0x00007531060b7816 */ /* 0x000fca0000000007 */
[----:B------:R0:W-:Y:S04]  /*232d0*/  STSM.16.M88.4 [R20+0x4000], R8 ;  /* 0x0040000814007844 */ /* 0x0001e80000000200 */
[----:B0-----:R-:W2:Y:S01]  /*232e0*/  LDL R9, [R1+0x40] ;  /* 0x0000400001097983 */ /* 0x001ea20000100800 */
[----:B------:R-:W-:Y:S01]  /*232f0*/  VIADD R15, R0, 0x2000 ;  /* 0x00002000000f7836 */ /* 0x000fe20000000000 */
[----:B------:R-:W-:-:S04]  /*23300*/  MOV R11, R14 ;  /* 0x0000000e000b7202 */ /* 0x000fc80000000f00 */
[----:B------:R-:W-:-:S05]  /*23310*/  LOP3.LUT R4, R15, R11, RZ, 0xfc, !PT ;  /* 0x0000000b0f047212 */ /* 0x000fca00078efcff */
[----:B------:R-:W-:-:S06]  /*23320*/  IMAD.IADD R4, R2, 0x1, R4 ;  /* 0x0000000102047824 */ /* 0x000fcc00078e0204 */
        /* <DEDUP_REMOVED lines=12> */
[----:B0-----:R-:W-:Y:S01]  /*233f0*/  IMAD.MOV.U32 R13, RZ, RZ, R10 ;  /* 0x000000ffff0d7224 */ /* 0x001fe200078e000a */
[----:B------:R-:W-:Y:S02]  /*23400*/  MOV R14, R11 ;  /* 0x0000000b000e7202 */ /* 0x000fe40000000f00 */
[C-C-:B------:R-:W-:Y:S02]  /*23410*/  PRMT R10, R6.reuse, 0x6420, R7.reuse ;  /* 0x00006420060a7816 */ /* 0x140fe40000000007 */
[----:B------:R-:W-:Y:S02]  /*23420*/  PRMT R11, R6, 0x7531, R7 ;  /* 0x00007531060b7816 */ /* 0x000fe40000000007 */
[----:B------:R-:W-:Y:S01]  /*23430*/  IADD3 R20, R13, R16, R20 ;  /* 0x000000100d147210 */ /* 0x000fe20007ffe014 */
[----:B------:R-:W-:-:S04]  /*23440*/  VIADD R15, R0, 0x6000 ;  /* 0x00006000000f7836 */ /* 0x000fc80000000000 */
[----:B------:R0:W-:Y:S02]  /*23450*/  STSM.16.M88.4 [R20], R8 ;  /* 0x0000000814007844 */ /* 0x0001e40000000200 */
[----:B0-----:R-:W-:-:S05]  /*23460*/  IMAD.MOV.U32 R11, RZ, RZ, R14 ;  /* 0x000000ffff0b7224 */ /* 0x001fca00078e000e */
        /* <DEDUP_REMOVED lines=8> */
[----:B------:R-:W0:Y:S04]  /*234f0*/  LDSM.16.MT88.4 R4, [R17+0x16400] ;  /* 0x016400001104783b */ /* 0x000e280000004200 */
[----:B------:R2:W-:Y:S02]  /*23500*/  STSM.16.M88.4 [R21+0x4000], R12 ;  /* 0x0040000c15007844 */ /* 0x0005e40000000200 */
[----:B--2---:R-:W-:-:S02]  /*23510*/  IMAD.MOV.U32 R15, RZ, RZ, R11 ;  /* 0x000000ffff0f7224 */ /* 0x004fc400078e000b */
[----:B------:R-:W-:Y:S01]  /*23520*/  IMAD.MOV.U32 R14, RZ, RZ, R10 ;  /* 0x000000ffff0e7224 */ /* 0x000fe200078e000a */
[C-C-:B0-----:R-:W-:Y:S02]  /*23530*/  PRMT R8, R4.reuse, 0x6420, R5.reuse ;  /* 0x0000642004087816 */ /* 0x141fe40000000005 */
[----:B------:R-:W-:Y:S01]  /*23540*/  PRMT R9, R4, 0x7531, R5 ;  /* 0x0000753104097816 */ /* 0x000fe20000000005 */
[----:B------:R-:W-:Y:S01]  /*23550*/  VIADD R4, R0, 0x3000 ;  /* 0x0000300000047836 */ /* 0x000fe20000000000 */
[----:B------:R-:W-:-:S04]  /*23560*/  PRMT R10, R6, 0x6420, R7 ;  /* 0x00006420060a7816 */ /* 0x000fc80000000007 */
[----:B------:R-:W-:Y:S02]  /*23570*/  LOP3.LUT R4, R4, R15, RZ, 0xfc, !PT ;  /* 0x0000000f04047212 */ /* 0x000fe400078efcff */
[----:B------:R-:W-:Y:S02]  /*23580*/  PRMT R11, R6, 0x7531, R7 ;  /* 0x00007531060b7816 */ /* 0x000fe40000000007 */
[----:B------:R-:W-:-:S03]  /*23590*/  IADD3 R4, R2, R4, RZ ;  /* 0x0000000402047210 */ /* 0x000fc60007ffe0ff */
[----:B------:R-:W-:Y:S04]  /*235a0*/  STSM.16.M88.4 [R20+0x4000], R8 ;  /* 0x0040000814007844 */ /* 0x000fe80000000200 */
[----:B------:R-:W0:Y:S04]  /*235b0*/  LDSM.16.MT88.4 R8, [R4+0x10400] ;  /* 0x010400000408783b */ /* 0x000e280000004200 */
[----:B------:R-:W2:Y:S01]  /*235c0*/  LDSM.16.MT88.4 R4, [R17+0x13400] ;  /* 0x013400001104783b */ /* 0x000ea20000004200 */
[C-C-:B0-----:R-:W-:Y:S02]  /*235d0*/  PRMT R12, R8.reuse, 0x6420, R9.reuse ;  /* 0x00006420080c7816 */ /* 0x141fe40000000009 */
[----:B------:R-:W-:Y:S01]  /*235e0*/  PRMT R13, R8, 0x7531, R9 ;  /* 0x00007531080d7816 */ /* 0x000fe20000000009 */
[----:B------:R-:W-:Y:S01]  /*235f0*/  IMAD.MOV.U32 R8, RZ, RZ, R14 ;  /* 0x000000ffff087224 */ /* 0x000fe200078e000e */
[C---:B------:R-:W-:Y:S01]  /*23600*/  PRMT R14, R10.reuse, 0x6420, R11 ;  /* 0x000064200a0e7816 */ /* 0x040fe2000000000b */
[----:B------:R-:W-:Y:S01]  /*23610*/  IMAD.MOV.U32 R9, RZ, RZ, R15 ;  /* 0x000000ffff097224 */ /* 0x000fe200078e000f */
[----:B------:R-:W-:Y:S01]  /*23620*/  PRMT R15, R10, 0x7531, R11 ;  /* 0x000075310a0f7816 */ /* 0x000fe2000000000b */
[----:B------:R-:W-:-:S02]  /*23630*/  IMAD.MOV.U32 R11, RZ, RZ, R16 ;  /* 0x000000ffff0b7224 */ /* 0x000fc400078e0010 */
[----:B------:R0:W5:Y:S04]  /*23640*/  LDL.LU R16, [R1+0x84] ;  /* 0x0000840001107983 */ /* 0x0001680000300800 */
[----:B------:R-:W3:Y:S02]  /*23650*/  LDL R10, [R1+0x48] ;  /* 0x00004800010a7983 */ /* 0x000ee40000100800 */
[----:B---3--:R-:W-:-:S04]  /*23660*/  IADD3 R20, R10, R0, RZ ;  /* 0x000000000a147210 */ /* 0x008fc80007ffe0ff */
[----:B------:R-:W-:Y:S02]  /*23670*/  IADD3 R21, R8, R20, R3 ;  /* 0x0000001408157210 */ /* 0x000fe40007ffe003 */
[----:B------:R-:W-:Y:S01]  /*23680*/  IADD3 R0, R0, 0x7000, RZ ;  /* 0x0000700000007810 */ /* 0x000fe20007ffe0ff */
[----:B------:R0:W5:Y:S04]  /*23690*/  LDL.LU R3, [R1+0x80] ;  /* 0x0000800001037983 */ /* 0x0001680000300800 */
[----:B------:R3:W-:Y:S02]  /*236a0*/  STSM.16.M88.4 [R21], R12 ;  /* 0x0000000c15007844 */ /* 0x0007e40000000200 */
[----:B---3--:R-:W-:-:S05]  /*236b0*/  IMAD.MOV.U32 R15, RZ, RZ, R9 ;  /* 0x000000ffff0f7224 */ /* 0x008fca00078e0009 */
[----:B------:R-:W-:-:S05]  /*236c0*/  LOP3.LUT R0, R0, R15, RZ, 0xfc, !PT ;  /* 0x0000000f00007212 */ /* 0x000fca00078efcff */
[----:B------:R-:W-:Y:S02]  /*236d0*/  IMAD.IADD R0, R2, 0x1, R0 ;  /* 0x0000000102007824 */ /* 0x000fe400078e0200 */
[----:B------:R0:W5:Y:S01]  /*236e0*/  LDL.LU R2, [R1+0x7c] ;  /* 0x00007c0001027983 */ /* 0x0001620000300800 */
[----:B------:R-:W-:Y:S02]  /*236f0*/  IMAD.MOV.U32 R13, RZ, RZ, R11 ;  /* 0x000000ffff0d7224 */ /* 0x000fe400078e000b */
[----:B------:R-:W-:Y:S01]  /*23700*/  IMAD.MOV.U32 R14, RZ, RZ, R8 ;  /* 0x000000ffff0e7224 */ /* 0x000fe200078e0008 */
[C-C-:B--2---:R-:W-:Y:S02]  /*23710*/  PRMT R8, R4.reuse, 0x6420, R5.reuse ;  /* 0x0000642004087816 */ /* 0x144fe40000000005 */
[----:B------:R-:W-:Y:S02]  /*23720*/  PRMT R9, R4, 0x7531, R5 ;  /* 0x0000753104097816 */ /* 0x000fe40000000005 */
[----:B------:R-:W-:-:S02]  /*23730*/  PRMT R10, R6, 0x6420, R7 ;  /* 0x00006420060a7816 */ /* 0x000fc40000000007 */
[----:B------:R-:W-:Y:S02]  /*23740*/  PRMT R11, R6, 0x7531, R7 ;  /* 0x00007531060b7816 */ /* 0x000fe40000000007 */
[----:B------:R-:W-:-:S05]  /*23750*/  IADD3 R20, R14, R13, R20 ;  /* 0x0000000d0e147210 */ /* 0x000fca0007ffe014 */
[----:B------:R-:W-:Y:S04]  /*23760*/  STSM.16.M88.4 [R20], R8 ;  /* 0x0000000814007844 */ /* 0x000fe80000000200 */
[----:B------:R-:W2:Y:S04]  /*23770*/  LDSM.16.MT88.4 R8, [R0+0x10400] ;  /* 0x010400000008783b */ /* 0x000ea80000004200 */
[----:B------:R-:W3:Y:S01]  /*23780*/  LDSM.16.MT88.4 R4, [R17+0x17400] ;  /* 0x017400001104783b */ /* 0x000ee20000004200 */
[C-C-:B--2---:R-:W-:Y:S02]  /*23790*/  PRMT R12, R8.reuse, 0x6420, R9.reuse ;  /* 0x00006420080c7816 */ /* 0x144fe40000000009 */
[----:B------:R-:W-:-:S02]  /*237a0*/  PRMT R13, R8, 0x7531, R9 ;  /* 0x00007531080d7816 */ /* 0x000fc40000000009 */
[C-C-:B------:R-:W-:Y:S02]  /*237b0*/  PRMT R14, R10.reuse, 0x6420, R11.reuse ;  /* 0x000064200a0e7816 */ /* 0x140fe4000000000b */
[----:B------:R-:W-:Y:S02]  /*237c0*/  PRMT R15, R10, 0x7531, R11 ;  /* 0x000075310a0f7816 */ /* 0x000fe4000000000b */
[C-C-:B---3--:R-:W-:Y:S02]  /*237d0*/  PRMT R8, R4.reuse, 0x6420, R5.reuse ;  /* 0x0000642004087816 */ /* 0x148fe40000000005 */
[----:B------:R-:W-:Y:S02]  /*237e0*/  PRMT R9, R4, 0x7531, R5 ;  /* 0x0000753104097816 */ /* 0x000fe40000000005 */
[C-C-:B------:R-:W-:Y:S02]  /*237f0*/  PRMT R10, R6.reuse, 0x6420, R7.reuse ;  /* 0x00006420060a7816 */ /* 0x140fe40000000007 */
[----:B------:R-:W-:Y:S01]  /*23800*/  PRMT R11, R6, 0x7531, R7 ;  /* 0x00007531060b7816 */ /* 0x000fe20000000007 */
[----:B------:R0:W-:Y:S04]  /*23810*/  STSM.16.M88.4 [R21+0x4000], R12 ;  /* 0x0040000c15007844 */ /* 0x0001e80000000200 */
[----:B------:R0:W-:Y:S01]  /*23820*/  STSM.16.M88.4 [R20+0x4000], R8 ;  /* 0x0040000814007844 */ /* 0x0001e20000000200 */
[----:B------:R-:W-:Y:S01]  /*23830*/  @!PT LDS RZ, [RZ] ;  /* 0x00000000fffff984 */ /* 0x000fe20000000800 */
[----:B------:R-:W-:Y:S01]  /*23840*/  @!PT LDS RZ, [RZ] ;  /* 0x00000000fffff984 */ /* 0x000fe20000000800 */
[----:B------:R-:W-:Y:S01]  /*23850*/  @!PT LDS RZ, [RZ] ;  /* 0x00000000fffff984 */ /* 0x000fe20000000800 */
[----:B------:R-:W-:Y:S01]  /*23860*/  @!PT LDS RZ, [RZ] ;  /* 0x00000000fffff984 */ /* 0x000fe20000000800 */
[----:B------:R2:W-:Y:S06]  /*23870*/  MEMBAR.ALL.CTA ;  /* 0x0000000000007992 */ /* 0x0005ec0000008000 */
[----:B--2---:R-:W2:Y:S01]  /*23880*/  FENCE.VIEW.ASYNC.S ;  /* 0x00000000000073c6 */ /* 0x004ea20000000000 */
[----:B------:R-:W-:Y:S05]  /*23890*/  @!P1 BRA `(.L_x_621) ;  /* 0x0000000000049947 */ /* 0x000fea0003800000 */
[----:B------:R-:W-:Y:S01]  /*238a0*/  BPT.TRAP 0x1 ;  /* 0x000000040000795c */ /* 0x000fe20000300000 */
.L_x_621:
[----:B------:R-:W3:Y:S01]  /*238b0*/  S2R R0, SR_TID.X ;  /* 0x0000000000007919 */ /* 0x000ee20000002100 */
[----:B--2--5:R2:W-:Y:S01]  /*238c0*/  SYNCS.ARRIVE.TRANS64.A1T0 RZ, [R3+URZ+0x38850], RZ ;  /* 0x038850ff03ff79a7 */ /* 0x0245e2000810003f */
[----:B0-----:R4:W5:Y:S01]  /*238d0*/  LDL R8, [R1+0x24] ;  /* 0x0000240001087983 */ /* 0x0019620000100800 */
[----:B---3--:R-:W-:Y:S01]  /*238e0*/  LOP3.LUT R0, R0, 0x7f, RZ, 0xc0, !PT ;  /* 0x0000007f00007812 */ /* 0x008fe200078ec0ff */
[----:B------:R-:W-:Y:S03]  /*238f0*/  BAR.SYNC.DEFER_BLOCKING 0x2, 0x80 ;  /* 0x0082000000007b1d */ /* 0x000fe60000010000 */
[----:B------:R-:W-:-:S03]  /*23900*/  ISETP.NE.AND P0, PT, R0, RZ, PT ;  /* 0x000000ff0000720c */ /* 0x000fc60003f05270 */
[----:B------:R4:W5:Y:S10]  /*23910*/  LDL R0, [R1+0x14] ;  /* 0x0000140001007983 */ /* 0x0009740000100800 */
[----:B--2---:R-:W-:-:S05]  /*23920*/  @!P0 VIADD R3, R3, 0x38880 ;  /* 0x0003888003038836 */ /* 0x004fca0000000000 */
[----:B------:R-:W-:-:S04]  /*23930*/  @!P0 PRMT R3, RZ, 0x654, R3 ;  /* 0x00000654ff038816 */ /* 0x000fc80000000003 */
[----:B------:R4:W-:Y:S01]  /*23940*/  @!P0 SYNCS.ARRIVE.TRANS64.RED.A1T0 RZ, [R3+URZ], RZ ;  /* 0x000000ff03ff89a7 */ /* 0x0009e2000810043f */
[C---:B------:R-:W-:Y:S01]  /*23950*/  ISETP.GT.AND P0, PT, R2.reuse, RZ, PT ;  /* 0x000000ff0200720c */ /* 0x040fe20003f04270 */
[----:B------:R-:W-:-:S12]  /*23960*/  VIADD R2, R2, 0xffffffff ;  /* 0xffffffff02027836 */ /* 0x000fd80000000000 */
[----:B----4-:R-:W-:Y:S05]  /*23970*/  @P0 BRA `(.L_x_622) ;  /* 0xffffffe800200947 */ /* 0x010fea000383ffff */
.L_x_600:
[----:B------:R-:W3:Y:S01]  /*23980*/  S2R R3, SR_TID.X ;  /* 0x0000000000037919 */ /* 0x000ee20000002100 */
[----:B------:R-:W-:Y:S01]  /*23990*/  BSSY B0, `(.L_x_623) ;  /* 0x0000010000007945 */ /* 0x000fe20003800000 */
[----:B---3--:R-:W-:-:S04]  /*239a0*/  LOP3.LUT R3, R3, 0x7f, RZ, 0xc0, !PT ;  /* 0x0000007f03037812 */ /* 0x008fc800078ec0ff */
[----:B------:R-:W-:-:S13]  /*239b0*/  ISETP.NE.AND P0, PT, R3, RZ, PT ;  /* 0x000000ff0300720c */ /* 0x000fda0003f05270 */
[----:B------:R-:W-:Y:S05]  /*239c0*/  @P0 BRA `(.L_x_624) ;  /* 0x0000000000300947 */ /* 0x000fea0003800000 */
[----:B------:R-:W3:Y:S01]  /*239d0*/  S2R R2, SR_LANEID ;  /* 0x0000000000027919 */ /* 0x000ee20000000000 */
[----:B------:R-:W-:Y:S01]  /*239e0*/  VOTEU.ANY UR4, UPT, PT ;  /* 0x0000000000047886 */ /* 0x000fe200038e0100 */
[----:B--2---:R-:W2:Y:S01]  /*239f0*/  LDC.64 R4, c[0x0][0xc60] ;  /* 0x00031800ff047b82 */ /* 0x004ea20000000a00 */
[----:B-----5:R-:W3:Y:S02]  /*23a00*/  FLO.U32 R0, UR4 ;  /* 0x0000000400007d00 */ /* 0x020ee400080e0000 */
[----:B---3--:R-:W-:-:S06]  /*23a10*/  ISETP.EQ.U32.AND P1, PT, R0, R2, PT ;  /* 0x000000020000720c */ /* 0x008fcc0003f22070 */
[----:B------:R-:W2:Y:S07]  /*23a20*/  POPC R2, UR4 ;  /* 0x0000000400027d09 */ /* 0x000eae0008000000 */
[----:B--2---:R-:W2:Y:S04]  /*23a30*/  @P1 ATOMG.E.ADD.STRONG.GPU PT, R2, desc[UR42][R4.64], R2 ;  /* 0x00000002040219a8 */ /* 0x004ea800081ee1ea */
[----:B--2---:R2:W3:Y:S02]  /*23a40*/  SHFL.IDX PT, R2, R2, R0, 0x1f ;  /* 0x00001f0002027589 */ /* 0x0044e400000e0000 */
[----:B--2---:R-:W2:Y:S02]  /*23a50*/  S2R R0, SR_LTMASK ;  /* 0x0000000000007919 */ /* 0x004ea40000003900 */
[----:B--2---:R-:W-:-:S06]  /*23a60*/  LOP3.LUT R0, R0, UR4, RZ, 0xc0, !PT ;  /* 0x0000000400007c12 */ /* 0x004fcc000f8ec0ff */
[----:B------:R-:W3:Y:S02]  /*23a70*/  POPC R0, R0 ;  /* 0x0000000000007309 */ /* 0x000ee40000000000 */
[----:B---3--:R-:W-:-:S07]  /*23a80*/  IADD3 R16, R2, UR37, R0 ;  /* 0x0000002502107c10 */ /* 0x008fce000fffe000 */
.L_x_624:
[----:B------:R-:W-:Y:S05]  /*23a90*/  BSYNC B0 ;  /* 0x0000000000007941 */ /* 0x000fea0003800000 */
.L_x_623:
[----:B------:R-:W-:-:S06]  /*23aa0*/  UISETP.NE.AND UP0, UPT, UR36, 0x3, UPT ;  /* 0x000000032400788c */ /* 0x000fcc000bf05270 */
[----:B------:R-:W-:-:S13]  /*23ab0*/  PLOP3.LUT P1, PT, PT, PT, UP0, 0x80, 0x0 ;  /* 0x000000000000781c */ /* 0x000fda0003f2f008 */
[----:B------:R-:W-:Y:S05]  /*23ac0*/  @!P1 BRA `(.L_x_625) ;  /* 0x0000000000049947 */ /* 0x000fea0003800000 */
[----:B------:R-:W-:Y:S01]  /*23ad0*/  BPT.TRAP 0x1 ;  /* 0x000000040000795c */ /* 0x000fe20000300000 */
.L_x_625:
[----:B------:R-:W3:Y:S04]  /*23ae0*/  LDL R2, [R1+0x24] ;  /* 0x0000240001027983 */ /* 0x000ee80000100800 */
[----:B------:R-:W4:Y:S04]  /*23af0*/  LDL R4, [R1+0x4] ;  /* 0x0000040001047983 */ /* 0x000f280000100800 */
[----:B------:R-:W4:Y:S01]  /*23b00*/  LDL R3, [R1+0x14] ;  /* 0x0000140001037983 */ /* 0x000f220000100800 */
[----:B-----5:R-:W-:Y:S01]  /*23b10*/  MOV R0, UR38 ;  /* 0x0000002600007c02 */ /* 0x020fe20008000f00 */
[----:B------:R-:W-:Y:S03]  /*23b20*/  BSSY B0, `(.L_x_626) ;  /* 0x0000007000007945 */ /* 0x000fe60003800000 */
[----:B------:R-:W-:-:S02]  /*23b30*/  ISETP.NE.AND P2, PT, R0, 0x3, PT ;  /* 0x000000030000780c */ /* 0x000fc40003f45270 */
[----:B---3--:R-:W-:-:S04]  /*23b40*/  LOP3.LUT R2, R2, 0x1, RZ, 0x3c, !PT ;  /* 0x0000000102027812 */ /* 0x008fc800078e3cff */
[----:B------:R-:W-:Y:S01]  /*23b50*/  SHF.L.U32 R2, R2, 0x1f, RZ ;  /* 0x0000001f02027819 */ /* 0x000fe200000006ff */
[----:B----4-:R-:W-:-:S04]  /*23b60*/  IMAD R0, R3, 0x8, R4 ;  /* 0x0000000803007824 */ /* 0x010fc800078e0204 */
[----:B------:R-:W3:Y:S02]  /*23b70*/  SYNCS.PHASECHK.TRANS64.TRYWAIT P1, [R0+URZ+0x38870], R2 ;  /* 0x03887002000075a7 */ /* 0x000ee4000802017f */
[----:B---3--:R-:W-:Y:S05]  /*23b80*/  @!P1 BRA `(.L_x_627) ;  /* 0x00000058004c9947 */ /* 0x008fea0003800000 */
.L_x_800:
[----:B------:R-:W-:Y:S05]  /*23b90*/  BSYNC B0 ;  /* 0x0000000000007941 */ /* 0x000fea0003800000 */
.L_x_626:
[----:B------:R-:W-:Y:S05]  /*23ba0*/  @!P2 BRA `(.L_x_628) ;  /* 0x000000000004a947 */ /* 0x000fea0003800000 */
[----:B------:R-:W-:Y:S01]  /*23bb0*/  BPT.TRAP 0x1 ;  /* 0x000000040000795c */ /* 0x000fe20000300000 */
.L_x_628:
[----:B---3--:R-:W3:Y:S02]  /*23bc0*/  LDL R2, [R1+0x24] ;  /* 0x0000240001027983 */ /* 0x008ee40000100800 */
[----:B---3--:R-:W-:-:S04]  /*23bd0*/  SHF.L.U32 R2, R2, 0x1f, RZ ;  /* 0x0000001f02027819 */ /* 0x008fc800000006ff */
[----:B------:R-:W3:Y:S02]  /*23be0*/  SYNCS.PHASECHK.TRANS64.TRYWAIT P1, [R0+URZ+0x38860], R2 ;  /* 0x03886002000075a7 */ /* 0x000ee4000802017f */
[----:B---3--:R-:W-:Y:S05]  /*23bf0*/  @!P1 BRA `(.L_x_629) ;  /* 0x0000005800449947 */ /* 0x008fea0003800000 */
.L_x_801:
[----:B--2---:R-:W2:Y:S04]  /*23c00*/  LDL R5, [R1+0x14] ;  /* 0x0000140001057983 */ /* 0x004ea80000100800 */
[----:B------:R-:W4:Y:S04]  /*23c10*/  LDL R14, [R1+0xc] ;  /* 0x00000c00010e7983 */ /* 0x000f280000100800 */
[----:B------:R-:W4:Y:S04]  /*23c20*/  LDL R3, [R1+0x4] ;  /* 0x0000040001037983 */ /* 0x000f280000100800 */
[----:B------:R-:W4:Y:S04]  /*23c30*/  LDL R4, [R1+0x4c] ;  /* 0x00004c0001047983 */ /* 0x000f280000100800 */
[----:B------:R0:W-:Y:S04]  /*23c40*/  STL [R1+0x84], R19 ;  /* 0x0000841301007387 */ /* 0x0001e80000100800 */
[----:B0-----:R-:W4:Y:S04]  /*23c50*/  LDL R19, [R1+0x10] ;  /* 0x0000100001137983 */ /* 0x001f280000100800 */
[----:B------:R-:W-:Y:S04]  /*23c60*/  STL [R1+0x80], R16 ;  /* 0x0000801001007387 */ /* 0x000fe80000100800 */
[----:B------:R3:W-:Y:S04]  /*23c70*/  STL [R1+0x7c], R0 ;  /* 0x00007c0001007387 */ /* 0x0007e80000100800 */
[----:B---3--:R-:W3:Y:S04]  /*23c80*/  LDL.LU R0, [R1+0x8] ;  /* 0x0000080001007983 */ /* 0x008ee80000300800 */
[----:B------:R-:W3:Y:S04]  /*23c90*/  LDL R17, [R1+0x44] ;  /* 0x0000440001117983 */ /* 0x000ee80000100800 */
[----:B------:R-:W3:Y:S01]  /*23ca0*/  LDL R16, [R1+0x2c] ;  /* 0x00002c0001107983 */ /* 0x000ee20000100800 */
[----:B------:R-:W-:Y:S05]  /*23cb0*/  WARPSYNC.ALL ;  /* 0x0000000000007948 */ /* 0x000fea0003800000 */
[----:B--2---:R-:W-:-:S05]  /*23cc0*/  IMAD.SHL.U32 R18, R5, 0x8000, RZ ;  /* 0x0000800005127824 */ /* 0x004fca00078e00ff */
[----:B----4-:R-:W-:-:S05]  /*23cd0*/  LOP3.LUT R2, R18, R14, RZ, 0xfc, !PT ;  /* 0x0000000e12027212 */ /* 0x010fca00078efcff */
[----:B------:R-:W-:-:S05]  /*23ce0*/  IMAD.IADD R2, R3, 0x1, R2 ;  /* 0x0000000103027824 */ /* 0x000fca00078e0202 */
[----:B------:R0:W2:Y:S02]  /*23cf0*/  LDSM.16.MT88.4 R8, [R2+0x10400] ;  /* 0x010400000208783b */ /* 0x0000a40000004200 */
[----:B0-----:R-:W-:-:S05]  /*23d00*/  IADD3 R2, R3, R4, R18 ;  /* 0x0000000403027210 */ /* 0x001fca0007ffe012 */
[----:B------:R-:W0:Y:S01]  /*23d10*/  LDSM.16.MT88.4 R4, [R2+0x10400] ;  /* 0x010400000204783b */ /* 0x000e220000004200 */
[----:B------:R-:W-:Y:S01]  /*23d20*/  VIADD R21, R18, 0x2000 ;  /* 0x0000200012157836 */ /* 0x000fe20000000000 */
[C-C-:B--2---:R-:W-:Y:S02]  /*23d30*/  PRMT R12, R8.reuse, 0x6420, R9.reuse ;  /* 0x00006420080c7816 */ /* 0x144fe40000000009 */
[----:B------:R-:W-:Y:S01]  /*23d40*/  PRMT R13, R8, 0x7531, R9 ;  /* 0x00007531080d7816 */ /* 0x000fe20000000009 */
[----:B------:R-:W-:Y:S01]  /*23d50*/  IMAD.MOV.U32 R9, RZ, RZ, R3 ;  /* 0x000000ffff097224 */ /* 0x000fe200078e0003 */
[----:B------:R-:W-:Y:S02]  /*23d60*/  LOP3.LUT R3, R18, R19, RZ, 0xfc, !PT ;  /* 0x0000001312037212 */ /* 0x000fe400078efcff */
[----:B------:R-:W-:Y:S02]  /*23d70*/  MOV R8, R14 ;  /* 0x0000000e00087202 */ /* 0x000fe40000000f00 */
[----:B------:R-:W-:Y:S01]  /*23d80*/  PRMT R14, R10, 0x6420, R11 ;  /* 0x000064200a0e7816 */ /* 0x000fe2000000000b */
[----:B---3--:R-:W-:Y:S01]  /*23d90*/  IMAD.IADD R3, R0, 0x1, R3 ;  /* 0x0000000100037824 */ /* 0x008fe200078e0203 */
[----:B------:R-:W-:-:S05]  /*23da0*/  PRMT R15, R10, 0x7531, R11 ;  /* 0x000075310a0f7816 */ /* 0x000fca000000000b */
[----:B------:R2:W-:Y:S01]  /*23db0*/  STSM.16.M88.4 [R3], R12 ;  /* 0x0000000c03007844 */ /* 0x0005e20000000200 */
[C-C-:B0-----:R-:W-:Y:S02]  /*23dc0*/  PRMT R10, R6.reuse, 0x6420, R7.reuse ;  /* 0x00006420060a7816 */ /* 0x141fe40000000007 */
[----:B------:R-:W-:Y:S02]  /*23dd0*/  PRMT R11, R6, 0x7531, R7 ;  /* 0x00007531060b7816 */ /* 0x000fe40000000007 */
[----:B--2---:R-:W-:Y:S01]  /*23de0*/  LOP3.LUT R3, R21, R19, RZ, 0xfc, !PT ;  /* 0x0000001315037212 */ /* 0x004fe200078efcff */
[----:B------:R-:W-:Y:S01]  /*23df0*/  IMAD.MOV.U32 R14, RZ, RZ, R8 ;  /* 0x000000ffff0e7224 */ /* 0x000fe200078e0008 */
[----:B------:R-:W-:Y:S02]  /*23e00*/  MOV R15, R9 ;  /* 0x00000009000f7202 */ /* 0x000fe40000000f00 */
[----:B------:R-:W-:Y:S01]  /*23e10*/  PRMT R8, R4, 0x6420, R5 ;  /* 0x0000642004087816 */ /* 0x000fe20000000005 */
[----:B------:R-:W-:Y:S01]  /*23e20*/  IMAD.IADD R3, R0, 0x1, R3 ;  /* 0x0000000100037824 */ /* 0x000fe200078e0203 */
[----:B------:R-:W-:-:S05]  /*23e30*/  PRMT R9, R4, 0x7531, R5 ;  /* 0x0000753104097816 */ /* 0x000fca0000000005 */
[----:B------:R0:W-:Y:S02]  /*23e40*/  STSM.16.M88.4 [R3], R8 ;  /* 0x0000000803007844 */ /* 0x0001e40000000200 */
[----:B0-----:R-:W-:Y:S02]  /*23e50*/  IMAD.MOV.U32 R10, RZ, RZ, R14 ;  /* 0x000000ffff0a7224 */ /* 0x001fe400078e000e */
[----:B------:R-:W-:Y:S01]  /*23e60*/  VIADD R8, R18, 0x4000 ;  /* 0x0000400012087836 */ /* 0x000fe20000000000 */
[----:B------:R-:W-:-:S04]  /*23e70*/  MOV R11, R15 ;  /* 0x0000000f000b7202 */ /* 0x000fc80000000f00 */
[----:B------:R-:W-:-:S05]  /*23e80*/  LOP3.LUT R3, R8, R10, RZ, 0xfc, !PT ;  /* 0x0000000a08037212 */ /* 0x000fca00078efcff */
[----:B------:R-:W-:-:S05]  /*23e90*/  IMAD.IADD R3, R11, 0x1, R3 ;  /* 0x000000010b037824 */ /* 0x000fca00078e0203 */
[----:B------:R0:W2:Y:S01]  /*23ea0*/  LDSM.16.MT88.4 R4, [R3+0x10400] ;  /* 0x010400000304783b */ /* 0x0000a20000004200 */
[----:B------:R-:W-:Y:S01]  /*23eb0*/  VIADD R20, R18, 0x6000 ;  /* 0x0000600012147836 */ /* 0x000fe20000000000 */
[----:B0-----:R-:W-:Y:S02]  /*23ec0*/  LOP3.LUT R3, R8, R19, RZ, 0xfc, !PT ;  /* 0x0000001308037212 */ /* 0x001fe400078efcff */
[C-C-:B--2---:R-:W-:Y:S02]  /*23ed0*/  PRMT R12, R4.reuse, 0x6420, R5.reuse ;  /* 0x00006420040c7816 */ /* 0x144fe40000000005 */
[----:B------:R-:W-:Y:S02]  /*23ee0*/  PRMT R13, R4, 0x7531, R5 ;  /* 0x00007531040d7816 */ /* 0x000fe40000000005 */
[C-C-:B------:R-:W-:Y:S02]  /*23ef0*/  PRMT R14, R6.reuse, 0x6420, R7.reuse ;  /* 0x00006420060e7816 */ /* 0x140fe40000000007 */
[----:B------:R-:W-:-:S02]  /*23f00*/  PRMT R15, R6, 0x7531, R7 ;  /* 0x00007531060f7816 */ /* 0x000fc40000000007 */
[----:B------:R-:W0:Y:S01]  /*23f10*/  LDSM.16.MT88.4 R4, [R2+0x14400] ;  /* 0x014400000204783b */ /* 0x000e220000004200 */
[----:B------:R-:W-:-:S05]  /*23f20*/  IMAD.IADD R3, R0, 0x1, R3 ;  /* 0x0000000100037824 */ /* 0x000fca00078e0203 */
[----:B------:R2:W-:Y:S02]  /*23f30*/  STSM.16.M88.4 [R3], R12 ;  /* 0x0000000c03007844 */ /* 0x0005e40000000200 */
[----:B--2---:R-:W-:Y:S01]  /*23f40*/  LOP3.LUT R3, R20, R19, RZ, 0xfc, !PT ;  /* 0x0000001314037212 */ /* 0x004fe200078efcff */
[----:B------:R-:W-:Y:S01]  /*23f50*/  IMAD.MOV.U32 R15, RZ, RZ, R11 ;  /* 0x000000ffff0f7224 */ /* 0x000fe200078e000b */
[----:B------:R-:W-:-:S03]  /*23f60*/  MOV R14, R10 ;  /* 0x0000000a000e7202 */ /* 0x000fc60000000f00 */
[----:B------:R-:W-:Y:S01]  /*23f70*/  IMAD.IADD R3, R0, 0x1, R3 ;  /* 0x0000000100037824 */ /* 0x000fe200078e0203 */
[C-C-:B0-----:R-:W-:Y:S02]  /*23f80*/  PRMT R8, R4.reuse, 0x6420, R5.reuse ;  /* 0x0000642004087816 */ /* 0x141fe40000000005 */
[----:B------:R-:W-:Y:S02]  /*23f90*/  PRMT R9, R4, 0x7531, R5 ;  /* 0x0000753104097816 */ /* 0x000fe40000000005 */
[C-C-:B------:R-:W-:Y:S02]  /*23fa0*/  PRMT R10, R6.reuse, 0x6420, R7.reuse ;  /* 0x00006420060a7816 */ /* 0x140fe40000000007 */
[----:B------:R-:W-:-:S05]  /*23fb0*/  PRMT R11, R6, 0x7531, R7 ;  /* 0x00007531060b7816 */ /* 0x000fca0000000007 */
[----:B------:R0:W-:Y:S02]  /*23fc0*/  STSM.16.M88.4 [R3], R8 ;  /* 0x0000000803007844 */ /* 0x0001e40000000200 */
[----:B0-----:R-:W-:Y:S01]  /*23fd0*/  VIADD R3, R18, 0x1000 ;  /* 0x0000100012037836 */ /* 0x001fe20000000000 */
[----:B------:R-:W-:Y:S01]  /*23fe0*/  MOV R10, R14 ;  /* 0x0000000e000a7202 */ /* 0x000fe20000000f00 */
[----:B------:R-:W-:-:S03]  /*23ff0*/  IMAD.MOV.U32 R11, RZ, RZ, R15 ;  /* 0x000000ffff0b7224 */ /* 0x000fc600078e000f */
[----:B------:R-:W-:-:S05]  /*24000*/  LOP3.LUT R3, R3, R10, RZ, 0xfc, !PT ;  /* 0x0000000a03037212 */ /* 0x000fca00078efcff */
[----:B------:R-:W-:-:S05]  /*24010*/  IMAD.IADD R3, R11, 0x1, R3 ;  /* 0x000000010b037824 */ /* 0x000fca00078e0203 */
[----:B------:R0:W2:Y:S02]  /*24020*/  LDSM.16.MT88.4 R4, [R3+0x10400] ;  /* 0x010400000304783b */ /* 0x0000a40000004200 */
[----:B0-----:R-:W-:Y:S02]  /*24030*/  IADD3 R3, R17, R18, RZ ;  /* 0x0000001211037210 */ /* 0x001fe40007ffe0ff */
[C-C-:B--2---:R-:W-:Y:S02]  /*24040*/  PRMT R12, R4.reuse, 0x6420, R5.reuse ;  /* 0x00006420040c7816 */ /* 0x144fe40000000005 */
[----:B------:R-:W-:Y:S02]  /*24050*/  PRMT R13, R4, 0x7531, R5 ;  /* 0x00007531040d7816 */ /* 0x000fe40000000005 */
[C-C-:B------:R-:W-:Y:S02]  /*24060*/  PRMT R14, R6.reuse, 0x6420, R7.reuse ;  /* 0x00006420060e7816 */ /* 0x140fe40000000007 */
[----:B------:R-:W-:-:S02]  /*24070*/  PRMT R15, R6, 0x7531, R7 ;  /* 0x00007531060f7816 */ /* 0x000fc40000000007 */
[----:B------:R-:W0:Y:S01]  /*24080*/  LDSM.16.MT88.4 R4, [R2+0x11400] ;  /* 0x011400000204783b */ /* 0x000e220000004200 */
[C---:B------:R-:W-:Y:S02]  /*24090*/  IADD3 R17, R0.reuse, R3, R19 ;  /* 0x0000000300117210 */ /* 0x040fe40007ffe013 */
[----:B------:R-:W-:-:S03]  /*240a0*/  IADD3 R3, R0, R16, R3 ;  /* 0x0000001000037210 */ /* 0x000fc60007ffe003 */
[----:B------:R2:W-:Y:S02]  /*240b0*/  STSM.16.M88.4 [R17], R12 ;  /* 0x0000000c11007844 */ /* 0x0005e40000000200 */
[----:B--2---:R-:W-:Y:S02]  /*240c0*/  IMAD.MOV.U32 R14, RZ, RZ, R10 ;  /* 0x000000ffff0e7224 */ /* 0x004fe400078e000a */
[----:B------:R-:W-:Y:S01]  /*240d0*/  IMAD.MOV.U32 R15, RZ, RZ, R11 ;  /* 0x000000ffff0f7224 */ /* 0x000fe200078e000b */
[C-C-:B0-----:R-:W-:Y:S02]  /*240e0*/  PRMT R8, R4.reuse, 0x6420, R5.reuse ;  /* 0x0000642004087816 */ /* 0x141fe40000000005 */
[----:B------:R-:W-:Y:S02]  /*240f0*/  PRMT R9, R4, 0x7531, R5 ;  /* 0x0000753104097816 */ /* 0x000fe40000000005 */
[C-C-:B------:R-:W-:Y:S02]  /*24100*/  PRMT R10, R6.reuse, 0x6420, R7.reuse ;  /* 0x00006420060a7816 */ /* 0x140fe40000000007 */
[----:B------:R-:W-:Y:S01]  /*24110*/  PRMT R11, R6, 0x7531, R7 ;  /* 0x00007531060b7816 */ /* 0x000fe20000000007 */
[----:B------:R-:W-:-:S04]  /*24120*/  VIADD R4, R18, 0x5000 ;  /* 0x0000500012047836 */ /* 0x000fc80000000000 */
[----:B------:R0:W-:Y:S02]  /*24130*/  STSM.16.M88.4 [R3], R8 ;  /* 0x0000000803007844 */ /* 0x0001e40000000200 */
[----:B0-----:R-:W-:Y:S01]  /*24140*/  IMAD.MOV.U32 R10, RZ, RZ, R14 ;  /* 0x000000ffff0a7224 */ /* 0x001fe200078e000e */
[----:B------:R-:W-:-:S04]  /*24150*/  MOV R11, R15 ;  /* 0x0000000f000b7202 */ /* 0x000fc80000000f00 */
[----:B------:R-:W-:-:S05]  /*24160*/  LOP3.LUT R4, R4, R10, RZ, 0xfc, !PT ;  /* 0x0000000a04047212 */ /* 0x000fca00078efcff */
[----:B------:R-:W-:-:S06]  /*24170*/  IMAD.IADD R4, R11, 0x1, R4 ;  /* 0x000000010b047824 */ /* 0x000fcc00078e0204 */
[----:B------:R-:W0:Y:S02]  /*24180*/  LDSM.16.MT88.4 R4, [R4+0x10400] ;  /* 0x010400000404783b */ /* 0x000e240000004200 */
[C-C-:B0-----:R-:W-:Y:S02]  /*24190*/  PRMT R12, R4.reuse, 0x6420, R5.reuse ;  /* 0x00006420040c7816 */ /* 0x141fe40000000005 */
[----:B------:R-:W-:Y:S02]  /*241a0*/  PRMT R13, R4, 0x7531, R5 ;  /* 0x00007531040d7816 */ /* 0x000fe40000000005 */
[C-C-:B------:R-:W-:Y:S02]  /*241b0*/  PRMT R14, R6.reuse, 0x6420, R7.reuse ;  /* 0x00006420060e7816 */ /* 0x140fe40000000007 */
[----:B------:R-:W-:Y:S02]  /*241c0*/  PRMT R15, R6, 0x7531, R7 ;  /* 0x00007531060f7816 */ /* 0x000fe40000000007 */
[----:B------:R-:W0:Y:S04]  /*241d0*/  LDSM.16.MT88.4 R4, [R2+0x15400] ;  /* 0x015400000204783b */ /* 0x000e280000004200 */
[----:B------:R2:W-:Y:S04]  /*241e0*/  STSM.16.M88.4 [R17+0x4000], R12 ;  /* 0x0040000c11007844 */ /* 0x0005e80000000200 */
[----:B--2---:R-:W2:Y:S01]  /*241f0*/  LDL R17, [R1+0x40] ;  /* 0x0000400001117983 */ /* 0x004ea20000100800 */
[----:B------:R-:W-:Y:S01]  /*24200*/  IMAD.MOV.U32 R14, RZ, RZ, R10 ;  /* 0x000000ffff0e7224 */ /* 0x000fe200078e000a */
[----:B------:R-:W-:-:S02]  /*24210*/  MOV R15, R11 ;  /* 0x0000000b000f7202 */ /* 0x000fc40000000f00 */
[C-C-:B0-----:R-:W-:Y:S02]  /*24220*/  PRMT R8, R4.reuse, 0x6420, R5.reuse ;  /* 0x0000642004087816 */ /* 0x141fe40000000005 */
[----:B------:R-:W-:Y:S02]  /*24230*/  PRMT R9, R4, 0x7531, R5 ;  /* 0x0000753104097816 */ /* 0x000fe40000000005 */
[C-C-:B------:R-:W-:Y:S02]  /*24240*/  PRMT R10, R6.reuse, 0x6420, R7.reuse ;  /* 0x00006420060a7816 */ /* 0x140fe40000000007 */
[----:B------:R-:W-:-:S05]  /*24250*/  PRMT R11, R6, 0x7531, R7 ;  /* 0x00007531060b7816 */ /* 0x000fca0000000007 */
[----:B------:R0:W-:Y:S02]  /*24260*/  STSM.16.M88.4 [R3+0x4000], R8 ;  /* 0x0040000803007844 */ /* 0x0001e40000000200 */
[----:B0-----:R-:W-:Y:S02]  /*24270*/  IMAD.MOV.U32 R10, RZ, RZ, R14 ;  /* 0x000000ffff0a7224 */ /* 0x001fe400078e000e */
[----:B------:R-:W-:-:S03]  /*24280*/  IMAD.MOV.U32 R11, RZ, RZ, R15 ;  /* 0x000000ffff0b7224 */ /* 0x000fc600078e000f */
        /* <DEDUP_REMOVED lines=9> */
[----:B------:R-:W-:Y:S02]  /*24320*/  PRMT R9, R4, 0x7531, R5 ;  /* 0x0000753104097816 */ /* 0x000fe40000000005 */
[----:B--2---:R-:W-:-:S04]  /*24330*/  IADD3 R3, R17, R18, RZ ;  /* 0x0000001211037210 */ /* 0x004fc80007ffe0ff */
[C---:B------:R-:W-:Y:S02]  /*24340*/  IADD3 R17, R0.reuse, R3, R19 ;  /* 0x0000000300117210 */ /* 0x040fe40007ffe013 */
[----:B------:R-:W-:-:S03]  /*24350*/  IADD3 R3, R0, R16, R3 ;  /* 0x0000001000037210 */ /* 0x000fc60007ffe003 */
[----:B------:R0:W-:Y:S02]  /*24360*/  STSM.16.M88.4 [R17], R12 ;  /* 0x0000000c11007844 */ /* 0x0001e40000000200 */
[----:B0-----:R-:W-:Y:S01]  /*24370*/  IMAD.MOV.U32 R14, RZ, RZ, R10 ;  /* 0x000000ffff0e7224 */ /* 0x001fe200078e000a */
[C---:B------:R-:W-:Y:S01]  /*24380*/  PRMT R10, R6.reuse, 0x6420, R7 ;  /* 0x00006420060a7816 */ /* 0x040fe20000000007 */
[----:B------:R-:W-:Y:S01]  /*24390*/  IMAD.MOV.U32 R15, RZ, RZ, R11 ;  /* 0x000000ffff0f7224 */ /* 0x000fe200078e000b */
[----:B------:R-:W-:-:S05]  /*243a0*/  PRMT R11, R6, 0x7531, R7 ;  /* 0x00007531060b7816 */ /* 0x000fca0000000007 */
        /* <DEDUP_REMOVED lines=13> */
[----:B------:R-:W-:-:S02]  /*24480*/  IMAD.MOV.U32 R14, RZ, RZ, R10 ;  /* 0x000000ffff0e7224 */ /* 0x000fc400078e000a */
[----:B------:R-:W-:Y:S01]  /*24490*/  IMAD.MOV.U32 R15, RZ, RZ, R11 ;  /* 0x000000ffff0f7224 */ /* 0x000fe200078e000b */
[C-C-:B0-----:R-:W-:Y:S02]  /*244a0*/  PRMT R8, R4.reuse, 0x6420, R5.reuse ;  /* 0x0000642004087816 */ /* 0x141fe40000000005 */
[----:B------:R-:W-:Y:S02]  /*244b0*/  PRMT R9, R4, 0x7531, R5 ;  /* 0x0000753104097816 */ /* 0x000fe40000000005 */
[C-C-:B------:R-:W-:Y:S02]  /*244c0*/  PRMT R10, R6.reuse, 0x6420, R7.reuse ;  /* 0x00006420060a7816 */ /* 0x140fe40000000007 */
[----:B------:R-:W-:-:S05]  /*244d0*/  PRMT R11, R6, 0x7531, R7 ;  /* 0x00007531060b7816 */ /* 0x000fca0000000007 */
[----:B------:R0:W-:Y:S02]  /*244e0*/  STSM.16.M88.4 [R3+0x4000], R8 ;  /* 0x0040000803007844 */ /* 0x0001e40000000200 */
[----:B0-----:R-:W-:Y:S01]  /*244f0*/  VIADD R3, R18, 0x3000 ;  /* 0x0000300012037836 */ /* 0x001fe20000000000 */
[----:B------:R-:W-:Y:S01]  /*24500*/  MOV R10, R14 ;  /* 0x0000000e000a7202 */ /* 0x000fe20000000f00 */
[----:B------:R-:W-:-:S03]  /*24510*/  IMAD.MOV.U32 R11, RZ, RZ, R15 ;  /* 0x000000ffff0b7224 */ /* 0x000fc600078e000f */
[----:B------:R-:W-:-:S05]  /*24520*/  LOP3.LUT R3, R3, R10, RZ, 0xfc, !PT ;  /* 0x0000000a03037212 */ /* 0x000fca00078efcff */
[----:B------:R-:W-:-:S05]  /*24530*/  IMAD.IADD R3, R11, 0x1, R3 ;  /* 0x000000010b037824 */ /* 0x000fca00078e0203 */
[----:B------:R-:W0:Y:S02]  /*24540*/  LDSM.16.MT88.4 R4, [R3+0x10400] ;  /* 0x010400000304783b */ /* 0x000e240000004200 */
[----:B0-----:R-:W-:Y:S02]  /*24550*/  PRMT R12, R4, 0x6420, R5 ;  /* 0x00006420040c7816 */ /* 0x001fe40000000005 */
[----:B--2---:R-:W-:-:S04]  /*24560*/  IADD3 R3, R17, R18, RZ ;  /* 0x0000001211037210 */ /* 0x004fc80007ffe0ff */
[C---:B------:R-:W-:Y:S02]  /*24570*/  IADD3 R17, R0.reuse, R3, R19 ;  /* 0x0000000300117210 */ /* 0x040fe40007ffe013 */
[----:B------:R0:W5:Y:S01]  /*24580*/  LDL.LU R19, [R1+0x84] ;  /* 0x0000840001137983 */ /* 0x0001620000300800 */
[----:B------:R-:W-:-:S03]  /*24590*/  IADD3 R3, R0, R16, R3 ;  /* 0x0000001000037210 */ /* 0x000fc60007ffe003 */
[----:B------:R0:W5:Y:S04]  /*245a0*/  LDL.LU R16, [R1+0x80] ;  /* 0x0000800001107983 */ /* 0x0001680000300800 */
[----:B------:R0:W5:Y:S01]  /*245b0*/  LDL.LU R0, [R1+0x7c] ;  /* 0x00007c0001007983 */ /* 0x0001620000300800 */
[----:B------:R-:W-:Y:S02]  /*245c0*/  PRMT R13, R4, 0x7531, R5 ;  /* 0x00007531040d7816 */ /* 0x000fe40000000005 */
[C-C-:B------:R-:W-:Y:S02]  /*245d0*/  PRMT R14, R6.reuse, 0x6420, R7.reuse ;  /* 0x00006420060e7816 */ /* 0x140fe40000000007 */
[----:B------:R-:W-:Y:S02]  /*245e0*/  PRMT R15, R6, 0x7531, R7 ;  /* 0x00007531060f7816 */ /* 0x000fe40000000007 */
[----:B------:R-:W2:Y:S04]  /*245f0*/  LDSM.16.MT88.4 R4, [R2+0x13400] ;  /* 0x013400000204783b */ /* 0x000ea80000004200 */
[----:B------:R3:W-:Y:S02]  /*24600*/  STSM.16.M88.4 [R17], R12 ;  /* 0x0000000c11007844 */ /* 0x0007e40000000200 */
[----:B---3--:R-:W-:-:S02]  /*24610*/  IMAD.MOV.U32 R14, RZ, RZ, R10 ;  /* 0x000000ffff0e7224 */ /* 0x008fc400078e000a */
[----:B------:R-:W-:Y:S01]  /*24620*/  IMAD.MOV.U32 R15, RZ, RZ, R11 ;  /* 0x000000ffff0f7224 */ /* 0x000fe200078e000b */
[C-C-:B--2---:R-:W-:Y:S02]  /*24630*/  PRMT R8, R4.reuse, 0x6420, R5.reuse ;  /* 0x0000642004087816 */ /* 0x144fe40000000005 */
[----:B------:R-:W-:Y:S01]  /*24640*/  PRMT R9, R4, 0x7531, R5 ;  /* 0x0000753104097816 */ /* 0x000fe20000000005 */
[----:B------:R-:W-:Y:S01]  /*24650*/  VIADD R4, R18, 0x7000 ;  /* 0x0000700012047836 */ /* 0x000fe20000000000 */
[----:B------:R-:W-:-:S04]  /*24660*/  PRMT R10, R6, 0x6420, R7 ;  /* 0x00006420060a7816 */ /* 0x000fc80000000007 */
[----:B------:R-:W-:Y:S02]  /*24670*/  LOP3.LUT R4, R4, R14, RZ, 0xfc, !PT ;  /* 0x0000000e04047212 */ /* 0x000fe400078efcff */
[----:B------:R-:W-:Y:S02]  /*24680*/  PRMT R11, R6, 0x7531, R7 ;  /* 0x00007531060b7816 */ /* 0x000fe40000000007 */
[----:B------:R-:W-:-:S03]  /*24690*/  IADD3 R4, R15, R4, RZ ;  /* 0x000000040f047210 */ /* 0x000fc60007ffe0ff */
        /* <DEDUP_REMOVED lines=21> */
.L_x_630:
[----:B------:R-:W3:Y:S01]  /*247f0*/  LDL.LU R2, [R1+0x14] ;  /* 0x0000140001027983 */ /* 0x000ee20000300800 */
[----:B--2--5:R2:W-:Y:S03]  /*24800*/  SYNCS.ARRIVE.TRANS64.A1T0 RZ, [R0+URZ+0x38850], RZ ;  /* 0x038850ff00ff79a7 */ /* 0x0245e6000810003f */
[----:B0-----:R-:W4:Y:S01]  /*24810*/  LDL.LU R3, [R1+0x24] ;  /* 0x0000240001037983 */ /* 0x001f220000300800 */
[----:B--2---:R-:W-:-:S05]  /*24820*/  @!P0 VIADD R0, R0, 0x38880 ;  /* 0x0003888000008836 */ /* 0x004fca0000000000 */
[----:B------:R-:W-:Y:S01]  /*24830*/  @!P0 PRMT R0, RZ, 0x654, R0 ;  /* 0x00000654ff008816 */ /* 0x000fe20000000000 */
[----:B------:R-:W-:Y:S06]  /*24840*/  BAR.SYNC.DEFER_BLOCKING 0x2, 0x80 ;  /* 0x0082000000007b1d */ /* 0x000fec0000010000 */
[----:B------:R3:W-:Y:S02]  /*24850*/  @!P0 SYNCS.ARRIVE.TRANS64.RED.A1T0 RZ, [R0+URZ], RZ ;  /* 0x000000ff00ff89a7 */ /* 0x0007e4000810043f */
[----:B---3--:R-:W-:-:S05]  /*24860*/  VIADD R0, R2, 0x1 ;  /* 0x0000000102007836 */ /* 0x008fca0000000000 */
[----:B------:R-:W-:-:S04]  /*24870*/  ISETP.NE.AND P0, PT, R0, 0x2, PT ;  /* 0x000000020000780c */ /* 0x000fc80003f05270 */
[----:B------:R-:W-:Y:S02]  /*24880*/  SEL R2, RZ, 0x1, P0 ;  /* 0x00000001ff027807 */ /* 0x000fe40000000000 */
[----:B------:R-:W-:Y:S02]  /*24890*/  SEL R0, R0, RZ, P0 ;  /* 0x000000ff00007207 */ /* 0x000fe40000000000 */
[----:B----4-:R-:W-:-:S03]  /*248a0*/  LOP3.LUT R3, R3, R2, RZ, 0x3c, !PT ;  /* 0x0000000203037212 */ /* 0x010fc600078e3cff */
[----:B------:R0:W-:Y:S04]  /*248b0*/  STL [R1+0x14], R0 ;  /* 0x0000140001007387 */ /* 0x0001e80000100800 */
[----:B------:R0:W-:Y:S02]  /*248c0*/  STL [R1+0x24], R3 ;  /* 0x0000240301007387 */ /* 0x0001e40000100800 */
.L_x_575:
[----:B0-----:R-:W2:Y:S02]  /*248d0*/  LDL R0, [R1+0x34] ;  /* 0x0000340001007983 */ /* 0x001ea40000100800 */
[----:B--2---:R-:W-:-:S13]  /*248e0*/  LOP3.LUT P0, RZ, R0, 0x2, RZ, 0xc0, !PT ;  /* 0x0000000200ff7812 */ /* 0x004fda000780c0ff */
[----:B------:R-:W-:Y:S05]  /*248f0*/  @!P0 BRA `(.L_x_631) ;  /* 0x0000000000288947 */ /* 0x000fea0003800000 */
[----:B------:R-:W-:Y:S05]  /*24900*/  WARPSYNC.ALL ;  /* 0x0000000000007948 */ /* 0x000fea0003800000 */
[----:B------:R-:W0:Y:S08]  /*24910*/  S2UR UR5, SR_CgaCtaId ;  /* 0x00000000000579c3 */ /* 0x000e300000008800 */
[----:B------:R-:W-:Y:S06]  /*24920*/  BAR.SYNC.DEFER_BLOCKING 0x5, 0x180 ;  /* 0x0146000000007b1d */ /* 0x000fec0000010000 */
[----:B------:R-:W-:-:S02]  /*24930*/  UMOV UR4, 0x400 ;  /* 0x0000040000047882 */ /* 0x000fc40000000000 */
[----:B0-----:R-:W-:-:S06]  /*24940*/  ULEA UR4, UR5, UR4, 0x18 ;  /* 0x0000000405047291 */ /* 0x001fcc000f8ec03f */
[----:B------:R-:W-:-:S05]  /*24950*/  IMAD.U32 R0, RZ, RZ, UR4 ;  /* 0x00000004ff007e24 */ /* 0x000fca000f8e00ff */
[----:B------:R2:W3:Y:S04]  /*24960*/  LDS.128 R16, [R0+0x388d0] ;  /* 0x0388d00000107984 */ /* 0x0004e80000000c00 */
[----:B------:R2:W-:Y:S01]  /*24970*/  STL [R1+0x4], R0 ;  /* 0x0000040001007387 */ /* 0x0005e20000100800 */
[----:B------:R-:W-:Y:S06]  /*24980*/  BAR.ARV 0x4, 0x180 ;  /* 0x0106000000007b1d */ /* 0x000fec0000002000 */
[----:B------:R-:W-:Y:S05]  /*24990*/  BRA `(.L_x_632) ;  /* 0x0000000800547947 */ /* 0x000fea0003800000 */
.L_x_631:
[----:B------:R-:W0:Y:S01]  /*249a0*/  S2R R0, SR_TID.X ;  /* 0x0000000000007919 */ /* 0x000e220000002100 */
[----:B------:R-:W-:Y:S01]  /*249b0*/  UMOV UR4, 0xffffffff ;  /* 0xffffffff00047882 */ /* 0x000fe20000000000 */
[----:B0-----:R-:W-:-:S04]  /*249c0*/  LOP3.LUT R6, R0, 0x1f, RZ, 0xc0, !PT ;  /* 0x0000001f00067812 */ /* 0x001fc800078ec0ff */
[----:B------:R-:W-:Y:S01]  /*249d0*/  ISETP.NE.AND P0, PT, R6, 0x1f, PT ;  /* 0x0000001f0600780c */ /* 0x000fe20003f05270 */
[----:B------:R-:W-:-:S12]  /*249e0*/  BRA.DIV UR4, `(.L_x_633) ;  /* 0x0000004a04dc7947 */ /* 0x000fd8000b800000 */
[----:B------:R-:W-:Y:S01]  /*249f0*/  IADD3 R0, R19, R6, RZ ;  /* 0x0000000613007210 */ /* 0x000fe20007ffe0ff */
[----:B------:R-:W-:-:S03]  /*24a00*/  ULDC UR4, c[0x0][0xc3c] ;  /* 0x00030f0000047ab9 */ /* 0x000fc60000000800 */
[----:B------:R-:W-:-:S13]  /*24a10*/  ISETP.GE.OR P1, PT, R0, UR4, !P0 ;  /* 0x0000000400007c0c */ /* 0x000fda000c726670 */
[----:B------:R-:W0:Y:S02]  /*24a20*/  @!P1 LDC.64 R2, c[0x0][0xc80] ;  /* 0x00032000ff029b82 */ /* 0x000e240000000a00 */
[----:B0-----:R-:W-:-:S06]  /*24a30*/  @!P1 IMAD.WIDE R2, R0, 0x4, R2 ;  /* 0x0000000400029825 */ /* 0x001fcc00078e0202 */
[----:B------:R0:W2:Y:S01]  /*24a40*/  @!P1 LDG.E R3, desc[UR42][R2.64] ;  /* 0x0000002a02039981 */ /* 0x0000a2000c1e1900 */
[C---:B------:R-:W-:Y:S02]  /*24a50*/  ISETP.GE.U32.AND P2, PT, R6.reuse, 0x2, PT ;  /* 0x000000020600780c */ /* 0x040fe40003f46070 */
[C---:B------:R-:W-:Y:S01]  /*24a60*/  ISETP.GE.U32.AND P3, PT, R6.reuse, 0x4, PT ;  /* 0x000000040600780c */ /* 0x040fe20003f66070 */
[----:B------:R-:W-:Y:S01]  /*24a70*/  SHFL.IDX PT, R0, R16, RZ, 0x1f ;  /* 0x00001fff10007589 */ /* 0x000fe200000e0000 */
[C---:B------:R-:W-:Y:S02]  /*24a80*/  ISETP.GE.U32.AND P4, PT, R6.reuse, 0x8, PT ;  /* 0x000000080600780c */ /* 0x040fe40003f86070 */
[C---:B------:R-:W-:Y:S01]  /*24a90*/  ISETP.GE.U32.AND P5, PT, R6.reuse, 0x10, PT ;  /* 0x000000100600780c */ /* 0x040fe20003fa6070 */
[----:B------:R-:W-:Y:S01]  /*24aa0*/  SHFL.IDX PT, R4, R16, 0x1, 0x1f ;  /* 0x00201f0010047f89 */ /* 0x000fe200000e0000 */
[----:B0-----:R-:W-:Y:S02]  /*24ab0*/  IMAD.MOV.U32 R2, RZ, RZ, RZ ;  /* 0x000000ffff027224 */ /* 0x001fe400078e00ff */
[----:B--2---:R-:W-:Y:S01]  /*24ac0*/  @!P1 IMAD.MOV.U32 R2, RZ, RZ, R3 ;  /* 0x000000ffff029224 */ /* 0x004fe200078e0003 */
[----:B------:R-:W-:-:S04]  /*24ad0*/  ISETP.NE.AND P1, PT, R6, RZ, PT ;  /* 0x000000ff0600720c */ /* 0x000fc80003f25270 */
        /* <DEDUP_REMOVED lines=15> */
[----:B------:R0:W2:Y:S02]  /*24bd0*/  SHFL.IDX PT, R5, R3, 0x1f, 0x1f ;  /* 0x03e01f0003057f89 */ /* 0x0000a400000e0000 */
.L_x_811:
[----:B------:R-:W-:Y:S01]  /*24be0*/  ULDC UR4, c[0x0][0xc38] ;  /* 0x00030e0000047ab9 */ /* 0x000fe20000000800 */
[----:B------:R-:W-:Y:S01]  /*24bf0*/  IMAD.MOV.U32 R6, RZ, RZ, R3 ;  /* 0x000000ffff067224 */ /* 0x000fe200078e0003 */
[----:B------:R-:W-:-:S05]  /*24c00*/  MOV R16, UR4 ;  /* 0x0000000400107c02 */ /* 0x000fca0008000f00 */
[----:B--2---:R-:W-:-:S04]  /*24c10*/  IMAD R5, R5, R16, RZ ;  /* 0x0000001005057224 */ /* 0x004fc800078e02ff */
[----:B------:R-:W-:-:S05]  /*24c20*/  IMAD.IADD R4, R4, 0x1, R5 ;  /* 0x0000000104047824 */ /* 0x000fca00078e0205 */
[----:B------:R-:W-:-:S13]  /*24c30*/  ISETP.GT.AND P6, PT, R4, R0, PT ;  /* 0x000000000400720c */ /* 0x000fda0003fc4270 */
[----:B------:R-:W-:Y:S05]  /*24c40*/  @P6 BRA `(.L_x_634) ;  /* 0x0000000000a06947 */ /* 0x000fea0003800000 */
.L_x_639:
[----:B------:R-:W2:Y:S01]  /*24c50*/  LDC R2, c[0x0][0xc3c] ;  /* 0x00030f00ff027b82 */ /* 0x000ea20000000800 */
[----:B------:R-:W-:-:S05]  /*24c60*/  VIADD R19, R19, 0x1f ;  /* 0x0000001f13137836 */ /* 0x000fca0000000000 */
[----:B--2---:R-:W-:-:S13]  /*24c70*/  ISETP.GE.AND P6, PT, R19, R2, PT ;  /* 0x000000021300720c */ /* 0x004fda0003fc6270 */
[----:B------:R-:W-:Y:S05]  /*24c80*/  @P6 BRA `(.L_x_635) ;  /* 0x00000004004c6947 */ /* 0x000fea0003800000 */
[----:B0-----:R-:W0:Y:S01]  /*24c90*/  S2R R3, SR_TID.X ;  /* 0x0000000000037919 */ /* 0x001e220000002100 */
[----:B------:R-:W-:Y:S01]  /*24ca0*/  BSSY B0, `(.L_x_636) ;  /* 0x0000009000007945 */ /* 0x000fe20003800000 */
[----:B0-----:R-:W-:-:S04]  /*24cb0*/  LOP3.LUT R3, R3, 0x1f, RZ, 0xc0, !PT ;  /* 0x0000001f03037812 */ /* 0x001fc800078ec0ff */
[----:B------:R-:W-:-:S04]  /*24cc0*/  IADD3 R3, R19, R3, RZ ;  /* 0x0000000313037210 */ /* 0x000fc80007ffe0ff */
[----:B------:R-:W-:Y:S01]  /*24cd0*/  ISETP.GE.OR P6, PT, R3, R2, !P0 ;  /* 0x000000020300720c */ /* 0x000fe200047c6670 */
[----:B------:R-:W-:-:S12]  /*24ce0*/  IMAD.MOV.U32 R2, RZ, RZ, RZ ;  /* 0x000000ffff027224 */ /* 0x000fd800078e00ff */
[----:B------:R-:W-:Y:S05]  /*24cf0*/  @P6 BRA `(.L_x_637) ;  /* 0x00000000000c6947 */ /* 0x000fea0003800000 */
[----:B------:R-:W0:Y:S02]  /*24d00*/  LDC.64 R6, c[0x0][0xc80] ;  /* 0x00032000ff067b82 */ /* 0x000e240000000a00 */
[----:B0-----:R-:W-:-:S06]  /*24d10*/  IMAD.WIDE R2, R3, 0x4, R6 ;  /* 0x0000000403027825 */ /* 0x001fcc00078e0206 */
[----:B------:R0:W5:Y:S02]  /*24d20*/  LDG.E R2, desc[UR42][R2.64] ;  /* 0x0000002a02027981 */ /* 0x000164000c1e1900 */
.L_x_637:
[----:B------:R-:W-:Y:S05]  /*24d30*/  BSYNC B0 ;  /* 0x0000000000007941 */ /* 0x000fea0003800000 */
.L_x_636:
[----:B------:R-:W-:-:S03]  /*24d40*/  UMOV UR4, 0xffffffff ;  /* 0xffffffff00047882 */ /* 0x000fc60000000000 */
[----:B------:R-:W-:Y:S05]  /*24d50*/  BRA.DIV UR4, `(.L_x_638) ;  /* 0x0000004e043c7947 */ /* 0x000fea000b800000 */
[----:B0----5:R-:W0:Y:S02]  /*24d60*/  SHFL.UP PT, R3, R2, 0x1, RZ ;  /* 0x0420000002037989 */ /* 0x021e2400000e00ff */
        /* <DEDUP_REMOVED lines=14> */
[----:B------:R0:W2:Y:S02]  /*24e50*/  SHFL.IDX PT, R5, R3, 0x1f, 0x1f ;  /* 0x03e01f0003057f89 */ /* 0x0000a400000e0000 */
.L_x_819:
[----:B------:R-:W-:Y:S02]  /*24e60*/  ULDC UR4, c[0x0][0xc38] ;  /* 0x00030e0000047ab9 */ /* 0x000fe40000000800 */
[----:B------:R-:W-:-:S04]  /*24e70*/  IMAD.U32 R16, RZ, RZ, UR4 ;  /* 0x00000004ff107e24 */ /* 0x000fc8000f8e00ff */
[----:B--2---:R-:W-:-:S05]  /*24e80*/  IMAD R5, R5, R16, RZ ;  /* 0x0000001005057224 */ /* 0x004fca00078e02ff */
[----:B------:R-:W-:-:S04]  /*24e90*/  IADD3 R4, R5, R4, RZ ;  /* 0x0000000405047210 */ /* 0x000fc80007ffe0ff */
[----:B------:R-:W-:-:S13]  /*24ea0*/  ISETP.GT.AND P6, PT, R4, R0, PT ;  /* 0x000000000400720c */ /* 0x000fda0003fc4270 */
[----:B------:R-:W-:Y:S05]  /*24eb0*/  @!P6 BRA `(.L_x_639) ;  /* 0xfffffffc0064e947 */ /* 0x000fea000383ffff */
[----:B------:R-:W-:-:S07]  /*24ec0*/  IMAD.MOV.U32 R6, RZ, RZ, R3 ;  /* 0x000000ffff067224 */ /* 0x000fce00078e0003 */
.L_x_634:
[----:B------:R-:W-:Y:S01]  /*24ed0*/  IMAD.IADD R5, R4, 0x1, -R5 ;  /* 0x0000000104057824 */ /* 0x000fe200078e0a05 */
[----:B------:R-:W-:-:S03]  /*24ee0*/  UMOV UR4, 0xffffffff ;  /* 0xffffffff00047882 */ /* 0x000fc60000000000 */
[----:B0-----:R-:W-:-:S05]  /*24ef0*/  IMAD R3, R6, R16, R5 ;  /* 0x0000001006037224 */ /* 0x001fca00078e0205 */
[----:B------:R-:W-:Y:S01]  /*24f00*/  ISETP.GT.AND P6, PT, R3, R0, PT ;  /* 0x000000000300720c */ /* 0x000fe20003fc4270 */
[----:B------:R-:W-:-:S12]  /*24f10*/  BRA.DIV UR4, `(.L_x_640) ;  /* 0x0000004e04a47947 */ /* 0x000fd8000b800000 */
[----:B------:R-:W-:-:S04]  /*24f20*/  VOTE.ANY R4, PT, !P6 ;  /* 0x0000000000047806 */ /* 0x000fc800070e0100 */
[----:B------:R-:W0:Y:S02]  /*24f30*/  POPC R3, R4 ;  /* 0x0000000400037309 */ /* 0x000e240000000000 */
[----:B0-----:R0:W2:Y:S02]  /*24f40*/  SHFL.IDX PT, R2, R2, R3, 0x1f ;  /* 0x00001f0302027589 */ /* 0x0010a400000e0000 */
.L_x_823:
[----:B------:R-:W-:Y:S01]  /*24f50*/  ISETP.NE.AND P0, PT, R4, RZ, PT ;  /* 0x000000ff0400720c */ /* 0x000fe20003f05270 */
[----:B------:R-:W-:-:S12]  /*24f60*/  IMAD.MOV.U32 R4, RZ, RZ, RZ ;  /* 0x000000ffff047224 */ /* 0x000fd800078e00ff */
[----:B------:R-:W-:Y:S05]  /*24f70*/  @!P0 BRA `(.L_x_641) ;  /* 0x0000000000108947 */ /* 0x000fea0003800000 */
[----:B------:R-:W-:Y:S01]  /*24f80*/  UMOV UR4, 0xffffffff ;  /* 0xffffffff00047882 */ /* 0x000fe20000000000 */
[----:B------:R-:W-:Y:S02]  /*24f90*/  IADD3 R12, R3, -0x1, RZ ;  /* 0xffffffff030c7810 */ /* 0x000fe40007ffe0ff */
[----:B------:R-:W-:Y:S05]  /*24fa0*/  BRA.DIV UR4, `(.L_x_642) ;  /* 0x0000004e04c87947 */ /* 0x000fea000b800000 */
[----:B------:R3:W4:Y:S02]  /*24fb0*/  SHFL.IDX PT, R4, R6, R12, 0x1f ;  /* 0x00001f0c06047589 */ /* 0x00072400000e0000 */
.L_x_641:
[----:B----4-:R-:W-:Y:S01]  /*24fc0*/  IMAD R16, R4, R16, R5 ;  /* 0x0000001004107224 */ /* 0x010fe200078e0205 */
[----:B--2---:R-:W-:Y:S01]  /*24fd0*/  IABS R4, R2 ;  /* 0x0000000200047213 */ /* 0x004fe20000000000 */
[----:B---3--:R-:W-:Y:S01]  /*24fe0*/  IMAD.MOV.U32 R6, RZ, RZ, RZ ;  /* 0x000000ffff067224 */ /* 0x008fe200078e00ff */
[----:B------:R-:W-:Y:S02]  /*24ff0*/  IADD3 R19, R3, R19, RZ ;  /* 0x0000001303137210 */ /* 0x000fe40007ffe0ff */
[----:B------:R-:W2:Y:S01]  /*25000*/  I2F.RP R5, R4 ;  /* 0x0000000400057306 */ /* 0x000ea20000209400 */
[----:B------:R-:W-:Y:S02]  /*25010*/  IADD3 R17, R0, -R16, RZ ;  /* 0x8000001000117210 */ /* 0x000fe40007ffe0ff */
[----:B------:R-:W-:-:S05]  /*25020*/  IABS R0, R2 ;  /* 0x0000000200007213 */ /* 0x000fca0000000000 */
[----:B------:R-:W-:Y:S01]  /*25030*/  IMAD.MOV R0, RZ, RZ, -R0 ;  /* 0x000000ffff007224 */ /* 0x000fe200078e0a00 */
[----:B--2---:R-:W2:Y:S02]  /*25040*/  MUFU.RCP R5, R5 ;  /* 0x0000000500057308 */ /* 0x004ea40000001000 */
[----:B--2---:R-:W-:-:S06]  /*25050*/  VIADD R5, R5, 0xffffffe ;  /* 0x0ffffffe05057836 */ /* 0x004fcc0000000000 */
[----:B------:R-:W2:Y:S02]  /*25060*/  F2I.FTZ.U32.TRUNC.NTZ R7, R5 ;  /* 0x0000000500077305 */ /* 0x000ea4000021f000 */
[----:B--2---:R-:W-:-:S04]  /*25070*/  IMAD.MOV R5, RZ, RZ, -R7 ;  /* 0x000000ffff057224 */ /* 0x004fc800078e0a07 */
[----:B------:R-:W-:-:S04]  /*25080*/  IMAD R5, R5, R4, RZ ;  /* 0x0000000405057224 */ /* 0x000fc800078e02ff */
[----:B------:R-:W-:Y:S01]  /*25090*/  IMAD.HI.U32 R7, R7, R5, R6 ;  /* 0x0000000507077227 */ /* 0x000fe200078e0006 */
[----:B------:R-:W-:-:S03]  /*250a0*/  IABS R5, R17 ;  /* 0x0000001100057213 */ /* 0x000fc60000000000 */
[----:B------:R-:W-:Y:S02]  /*250b0*/  IMAD.MOV.U32 R6, RZ, RZ, R0 ;  /* 0x000000ffff067224 */ /* 0x000fe400078e0000 */
[----:B------:R-:W-:-:S04]  /*250c0*/  IMAD.HI.U32 R0, R7, R5, RZ ;  /* 0x0000000507007227 */ /* 0x000fc800078e00ff */
[----:B------:R-:W-:-:S05]  /*250d0*/  IMAD R5, R0, R6, R5 ;  /* 0x0000000600057224 */ /* 0x000fca00078e0205 */
[----:B------:R-:W-:-:S13]  /*250e0*/  ISETP.GT.U32.AND P1, PT, R4, R5, PT ;  /* 0x000000050400720c */ /* 0x000fda0003f24070 */
[----:B------:R-:W-:Y:S01]  /*250f0*/  @!P1 IMAD.IADD R5, R5, 0x1, -R4 ;  /* 0x0000000105059824 */ /* 0x000fe200078e0a04 */
[----:B------:R-:W-:Y:S02]  /*25100*/  @!P1 IADD3 R0, R0, 0x1, RZ ;  /* 0x0000000100009810 */ /* 0x000fe40007ffe0ff */
[----:B------:R-:W-:Y:S02]  /*25110*/  ISETP.NE.AND P1, PT, R2, RZ, PT ;  /* 0x000000ff0200720c */ /* 0x000fe40003f25270 */
[----:B------:R-:W-:Y:S02]  /*25120*/  ISETP.GE.U32.AND P0, PT, R5, R4, PT ;  /* 0x000000040500720c */ /* 0x000fe40003f06070 */
[----:B------:R-:W-:-:S04]  /*25130*/  LOP3.LUT R4, R17, R2, RZ, 0x3c, !PT ;  /* 0x0000000211047212 */ /* 0x000fc800078e3cff */
[----:B------:R-:W-:-:S07]  /*25140*/  ISETP.GE.AND P2, PT, R4, RZ, PT ;  /* 0x000000ff0400720c */ /* 0x000fce0003f46270 */
[----:B------:R-:W-:-:S06]  /*25150*/  @P0 VIADD R0, R0, 0x1 ;  /* 0x0000000100000836 */ /* 0x000fcc0000000000 */
[----:B------:R-:W-:Y:S01]  /*25160*/  @!P2 IMAD.MOV R0, RZ, RZ, -R0 ;  /* 0x000000ffff00a224 */ /* 0x000fe200078e0a00 */
[----:B------:R-:W-:-:S05]  /*25170*/  @!P1 LOP3.LUT R0, RZ, R2, RZ, 0x33, !PT ;  /* 0x00000002ff009212 */ /* 0x000fca00078e33ff */
[--C-:B------:R-:W-:Y:S02]  /*25180*/  IMAD.MOV R4, RZ, RZ, -R0.reuse ;  /* 0x000000ffff047224 */ /* 0x100fe400078e0a00 */
[----:B------:R-:W-:Y:S02]  /*25190*/  IMAD.MOV.U32 R18, RZ, RZ, R0 ;  /* 0x000000ffff127224 */ /* 0x000fe400078e0000 */
[----:B------:R-:W-:Y:S01]  /*251a0*/  IMAD R17, R2, R4, R17 ;  /* 0x0000000402117224 */ /* 0x000fe200078e0211 */
[----:B------:R-:W-:Y:S06]  /*251b0*/  BRA `(.L_x_643) ;  /* 0x00000000001c7947 */ /* 0x000fec0003800000 */
.L_x_635:
[----:B------:R-:W-:Y:S01]  /*251c0*/  UMOV UR4, URZ ;  /* 0x0000003f00047c82 */ /* 0x000fe20008000000 */
[----:B------:R-:W-:Y:S01]  /*251d0*/  UMOV UR5, URZ ;  /* 0x0000003f00057c82 */ /* 0x000fe20008000000 */
[----:B------:R-:W-:Y:S01]  /*251e0*/  ULDC UR6, c[0x0][0xc3c] ;  /* 0x00030f0000067ab9 */ /* 0x000fe20000000800 */
[----:B------:R-:W-:Y:S01]  /*251f0*/  IMAD.MOV.U32 R16, RZ, RZ, R0 ;  /* 0x000000ffff107224 */ /* 0x000fe200078e0000 */
[----:B------:R-:W-:Y:S01]  /*25200*/  MOV R18, UR5 ;  /* 0x0000000500127c02 */ /* 0x000fe20008000f00 */
[----:B------:R-:W-:Y:S02]  /*25210*/  IMAD.U32 R17, RZ, RZ, UR4 ;  /* 0x00000004ff117e24 */ /* 0x000fe4000f8e00ff */
[----:B------:R-:W-:-:S07]  /*25220*/  IMAD.U32 R19, RZ, RZ, UR6 ;  /* 0x00000006ff137e24 */ /* 0x000fce000f8e00ff */
.L_x_643:
[----:B0-----:R0:W2:Y:S01]  /*25230*/  LDL R3, [R1+0x4] ;  /* 0x0000040001037983 */ /* 0x0010a20000100800 */
[----:B------:R-:W3:Y:S01]  /*25240*/  S2R R0, SR_TID.X ;  /* 0x0000000000007919 */ /* 0x000ee20000002100 */
[----:B------:R-:W-:Y:S05]  /*25250*/  WARPSYNC.ALL ;  /* 0x0000000000007948 */ /* 0x000fea0003800000 */
[----:B---3--:R-:W-:Y:S01]  /*25260*/  LOP3.LUT R0, R0, 0x1f, RZ, 0xc0, !PT ;  /* 0x0000001f00007812 */ /* 0x008fe200078ec0ff */
[----:B------:R-:W-:Y:S03]  /*25270*/  BAR.SYNC.DEFER_BLOCKING 0x4, 0x180 ;  /* 0x0106000000007b1d */ /* 0x000fe60000010000 */
[----:B------:R-:W-:-:S13]  /*25280*/  ISETP.NE.AND P0, PT, R0, RZ, PT ;  /* 0x000000ff0000720c */ /* 0x000fda0003f05270 */
[----:B------:R-:W2:Y:S01]  /*25290*/  @!P0 S2R R0, SR_CgaCtaId ;  /* 0x0000000000008919 */ /* 0x000ea20000008800 */
[----:B------:R-:W-:-:S04]  /*252a0*/  @!P0 MOV R2, 0x400 ;  /* 0x0000040000028802 */ /* 0x000fc80000000f00 */
[----:B--2---:R-:W-:-:S05]  /*252b0*/  @!P0 LEA R3, R0, R2, 0x18 ;  /* 0x0000000200038211 */ /* 0x004fca00078ec0ff */
[----:B------:R0:W-:Y:S04]  /*252c0*/  @!P0 STS.128 [R3+0x388d0], R16 ;  /* 0x0388d01003008388 */ /* 0x0001e80000000c00 */
[----:B------:R0:W-:Y:S01]  /*252d0*/  @!P0 STL [R1+0x4], R3 ;  /* 0x0000040301008387 */ /* 0x0001e20000100800 */
[----:B------:R-:W-:Y:S06]  /*252e0*/  BAR.ARV 0x5, 0x180 ;  /* 0x0146000000007b1d */ /* 0x000fec0000002000 */
.L_x_632:
[----:B------:R-:W-:Y:S02]  /*252f0*/  ULDC UR4, c[0x0][0xc3c] ;  /* 0x00030f0000047ab9 */ /* 0x000fe40000000800 */
[----:B---3--:R-:W-:-:S13]  /*25300*/  ISETP.GE.AND P0, PT, R19, UR4, PT ;  /* 0x0000000413007c0c */ /* 0x008fda000bf06270 */
[----:B------:R-:W-:Y:S05]  /*25310*/  @!P0 BRA `(.L_x_644) ;  /* 0xffffff9800508947 */ /* 0x000fea000383ffff */
[----:B------:R-:W-:Y:S05]  /*25320*/  BSYNC B7 ;  /* 0x0000000000077941 */ /* 0x000fea0003800000 */
.L_x_534:
[----:B--2---:R-:W2:Y:S01]  /*25330*/  LDL.LU R0, [R1+0x74] ;  /* 0x0000740001007983 */ /* 0x004ea20000300800 */
[----:B------:R-:W-:Y:S01]  /*25340*/  BSSY B0, `(.L_x_645) ;  /* 0x000000b000007945 */ /* 0x000fe20003800000 */
[----:B------:R-:W3:Y:S01]  /*25350*/  S2R R5, SR_CgaCtaId ;  /* 0x0000000000057919 */ /* 0x000ee20000008800 */
[----:B--2---:R-:W-:-:S05]  /*25360*/  VIADD R0, R0, 0x1 ;  /* 0x0000000100007836 */ /* 0x004fca0000000000 */
[----:B------:R-:W-:-:S04]  /*25370*/  LEA.HI R2, R0, R0, RZ, 0x1 ;  /* 0x0000000000027211 */ /* 0x000fc800078f08ff */
[----:B0-----:R-:W-:-:S05]  /*25380*/  LOP3.LUT R3, R2, 0xfffffffe, RZ, 0xc0, !PT ;  /* 0xfffffffe02037812 */ /* 0x001fca00078ec0ff */
[----:B------:R-:W-:Y:S01]  /*25390*/  IMAD.IADD R3, R0, 0x1, -R3 ;  /* 0x0000000100037824 */ /* 0x000fe200078e0a03 */
[----:B------:R-:W-:-:S04]  /*253a0*/  MOV R0, 0x400 ;  /* 0x0000040000007802 */ /* 0x000fc80000000f00 */
[----:B---3--:R-:W-:Y:S02]  /*253b0*/  LEA R0, R5, R0, 0x18 ;  /* 0x0000000005007211 */ /* 0x008fe400078ec0ff */
[----:B------:R-:W-:-:S04]  /*253c0*/  SHF.L.U32 R3, R3, 0x1f, RZ ;  /* 0x0000001f03037819 */ /* 0x000fc800000006ff */
[----:B------:R-:W0:Y:S02]  /*253d0*/  SYNCS.PHASECHK.TRANS64.TRYWAIT P0, [R0+URZ+0x38820], R3 ;  /* 0x03882003000075a7 */ /* 0x000e24000800017f */
[----:B0-----:R-:W-:Y:S05]  /*253e0*/  @!P0 BRA `(.L_x_646) ;  /* 0x0000004800e08947 */ /* 0x001fea0003800000 */
.L_x_826:
[----:B------:R-:W-:Y:S05]  /*253f0*/  BSYNC B0 ;  /* 0x0000000000007941 */ /* 0x000fea0003800000 */
.L_x_645:
[----:B------:R-:W-:-:S03]  /*25400*/  UMOV UR4, 0xffffffff ;  /* 0xffffffff00047882 */ /* 0x000fc60000000000 */
[----:B------:R-:W-:Y:S05]  /*25410*/  BRA.DIV UR4, `(.L_x_647) ;  /* 0x0000004a04e87947 */ /* 0x000fea000b800000 */
[----:B------:R-:W2:Y:S02]  /*25420*/  S2R R2, SR_TID.X ;  /* 0x0000000000027919 */ /* 0x000ea40000002100 */
[----:B--2---:R-:W-:-:S04]  /*25430*/  SHF.R.U32.HI R2, RZ, 0x5, R2 ;  /* 0x00000005ff027819 */ /* 0x004fc80000011602 */
[----:B------:R-:W-:-:S05]  /*25440*/  LOP3.LUT R2, R2, 0x3, RZ, 0xc0, !PT ;  /* 0x0000000302027812 */ /* 0x000fca00078ec0ff */
[----:B------:R2:W3:Y:S02]  /*25450*/  SHFL.IDX PT, R14, R2, RZ, 0x1f ;  /* 0x00001fff020e7589 */ /* 0x0004e400000e0000 */
.L_x_829:
[----:B---3--:R-:W-:-:S13]  /*25460*/  ISETP.NE.AND P0, PT, R14, RZ, PT ;  /* 0x000000ff0e00720c */ /* 0x008fda0003f05270 */
[----:B------:R-:W-:Y:S05]  /*25470*/  @P0 BRA `(.L_x_343) ;  /* 0x0000000000b00947 */ /* 0x000fea0003800000 */
[----:B------:R-:W-:-:S03]  /*25480*/  UMOV UR4, 0xffffffff ;  /* 0xffffffff00047882 */ /* 0x000fc60000000000 */
[----:B------:R-:W-:Y:S05]  /*25490*/  BRA.DIV UR4, `(.L_x_648) ;  /* 0x0000004a04fc7947 */ /* 0x000fea000b800000 */
[----:B------:R-:W-:-:S13]  /*254a0*/  ELECT P6, URZ, PT ;  /* 0x00000000003f782f */ /* 0x000fda00038c0000 */
.L_x_832:
[----:B------:R-:W-:Y:S05]  /*254b0*/  @!P6 BRA `(.L_x_343) ;  /* 0x0000000000a0e947 */ /* 0x000fea0003800000 */
[----:B------:R-:W-:-:S06]  /*254c0*/  ULOP3.LUT UR4, UR40, 0x2, URZ, 0xfc, !UPT ;  /* 0x0000000228047892 */ /* 0x000fcc000f8efc3f */
[----:B--2---:R-:W-:-:S04]  /*254d0*/  MOV R2, UR4 ;  /* 0x0000000400027c02 */ /* 0x004fc80008000f00 */
[----:B------:R-:W-:-:S13]  /*254e0*/  ISETP.NE.AND P0, PT, R2, 0x3, PT ;  /* 0x000000030200780c */ /* 0x000fda0003f05270 */
[----:B------:R-:W-:Y:S05]  /*254f0*/  @!P0 BRA `(.L_x_649) ;  /* 0x0000000000048947 */ /* 0x000fea0003800000 */
[----:B------:R-:W-:Y:S01]  /*25500*/  BPT.TRAP 0x1 ;  /* 0x000000040000795c */ /* 0x000fe20000300000 */
.L_x_649:
        /* <DEDUP_REMOVED lines=10> */
[----:B------:R-:W-:Y:S02]  /*255b0*/  LOP3.LUT R4, R7, R4, RZ, 0x3c, !PT ;  /* 0x0000000407047212 */ /* 0x000fe400078e3cff */
[----:B------:R-:W-:-:S02]  /*255c0*/  LEA R7, R3, R2, 0x3 ;  /* 0x0000000203077211 */ /* 0x000fc400078e18ff */
[----:B------:R-:W-:Y:S01]  /*255d0*/  SHF.L.U32 R2, R4, 0x1f, RZ ;  /* 0x0000001f04027819 */ /* 0x000fe200000006ff */
[----:B0-----:R-:W-:Y:S06]  /*255e0*/  @!P1 BRA `(.L_x_650) ;  /* 0x0000004800c89947 */ /* 0x001fec0003800000 */
.L_x_833:
[----:B------:R-:W2:Y:S02]  /*255f0*/  SYNCS.PHASECHK.TRANS64.TRYWAIT P1, [R7+URZ], R2 ;  /* 0x00000002070075a7 */ /* 0x000ea4000802017f */
[----:B--2---:R-:W-:Y:S05]  /*25600*/  @!P1 BRA `(.L_x_651) ;  /* 0x0000004800d49947 */ /* 0x004fea0003800000 */
.L_x_834:
[----:B------:R-:W-:Y:S05]  /*25610*/  @!P0 BRA `(.L_x_652) ;  /* 0x0000000000048947 */ /* 0x000fea0003800000 */
[----:B------:R-:W-:Y:S01]  /*25620*/  BPT.TRAP 0x1 ;  /* 0x000000040000795c */ /* 0x000fe20000300000 */
.L_x_652:
[----:B------:R-:W3:Y:S02]  /*25630*/  LDL.LU R4, [R1+0x14] ;  /* 0x0000140001047983 */ /* 0x000ee40000300800 */
[----:B---3--:R-:W-:-:S04]  /*25640*/  IMAD R4, R4, 0x8, R0 ;  /* 0x0000000804047824 */ /* 0x008fc800078e0200 */
[----:B------:R-:W3:Y:S02]  /*25650*/  SYNCS.PHASECHK.TRANS64.TRYWAIT P1, [R4+URZ+0x38860], R5 ;  /* 0x03886005040075a7 */ /* 0x000ee4000802017f */
[----:B---3--:R-:W-:Y:S05]  /*25660*/  @!P1 BRA `(.L_x_653) ;  /* 0x0000004800d09947 */ /* 0x008fea0003800000 */
.L_x_835:
[----:B------:R-:W-:Y:S05]  /*25670*/  @!P0 BRA `(.L_x_654) ;  /* 0x0000000000048947 */ /* 0x000fea0003800000 */
[----:B------:R-:W-:Y:S01]  /*25680*/  BPT.TRAP 0x1 ;  /* 0x000000040000795c */ /* 0x000fe20000300000 */
.L_x_654:
[----:B------:R-:W-:-:S04]  /*25690*/  IMAD R3, R3, 0x8, R0 ;  /* 0x0000000803037824 */ /* 0x000fc800078e0200 */
[----:B------:R-:W4:Y:S02]  /*256a0*/  SYNCS.PHASECHK.TRANS64.TRYWAIT P1, [R3+URZ+0x38860], R2 ;  /* 0x03886002030075a7 */ /* 0x000f24000802017f */
[----:B----4-:R-:W-:Y:S05]  /*256b0*/  @!P1 BRA `(.L_x_655) ;  /* 0x0000004800d09947 */ /* 0x010fea0003800000 */
.L_x_836:
[----:B------:R-:W-:Y:S05]  /*256c0*/  @!P0 BRA `(.L_x_656) ;  /* 0x0000000000048947 */ /* 0x000fea0003800000 */
[----:B------:R-:W-:Y:S01]  /*256d0*/  BPT.TRAP 0x1 ;  /* 0x000000040000795c */ /* 0x000fe20000300000 */
.L_x_656:
[----:B------:R-:W5:Y:S02]  /*256e0*/  SYNCS.PHASECHK.TRANS64.TRYWAIT P0, [R4+URZ+0x38880], R5 ;  /* 0x03888005040075a7 */ /* 0x000f64000800017f */
[----:B-----5:R-:W-:Y:S05]  /*256f0*/  @!P0 BRA `(.L_x_657) ;  /* 0x0000004800d48947 */ /* 0x020fea0003800000 */
.L_x_658:
[----:B------:R0:W0:Y:S02]  /*25700*/  SYNCS.PHASECHK.TRANS64.TRYWAIT P0, [R3+URZ+0x38880], R2 ;  /* 0x03888002030075a7 */ /* 0x000024000800017f */
[----:B0-----:R-:W-:Y:S05]  /*25710*/  @!P0 NANOSLEEP.SYNCS 0x989680 ;  /* 0x009896800000895d */ /* 0x001fea0003900000 */
[----:B------:R-:W0:Y:S02]  /*25720*/  @!P0 SYNCS.PHASECHK.TRANS64 P0, [R3+URZ+0x38880], R2 ;  /* 0x03888002030085a7 */ /* 0x000e24000800007f */
[----:B0-----:R-:W-:Y:S05]  /*25730*/  @!P0 BRA `(.L_x_658) ;  /* 0xfffffffc00f08947 */ /* 0x001fea000383ffff */
.L_x_343:
[----:B------:R-:W-:Y:S05]  /*25740*/  BSYNC B8 ;  /* 0x0000000000087941 */ /* 0x000fea0003800000 */
.L_x_340:
[----:B------:R-:W-:Y:S05]  /*25750*/  EXIT ;  /* 0x000000000000794d */ /* 0x000fea0003800000 */
.L_x_365:
[----:B-1----:R1:W2:Y:S02]  /*25760*/  SYNCS.PHASECHK.TRANS64.TRYWAIT P6, [R110+URZ+0x38890], R124 ;  /* 0x0388907c6e0075a7 */ /* 0x0022a400080c017f */
[----:B--2---:R-:W-:Y:S05]  /*25770*/  @!P6 NANOSLEEP.SYNCS 0x989680 ;  /* 0x009896800000e95d */ /* 0x004fea0003900000 */
[----:B------:R-:W2:Y:S02]  /*25780*/  @!P6 SYNCS.PHASECHK.TRANS64 P6, [R110+URZ+0x38890], R124 ;  /* 0x0388907c6e00e5a7 */ /* 0x000ea400080c007f */
[----:B--2---:R-:W-:Y:S05]  /*25790*/  @!P6 BRA `(.L_x_365) ;  /* 0xfffffffc00f0e947 */ /* 0x004fea000383ffff */
[----:B------:R-:W-:Y:S05]  /*257a0*/  BRA `(.L_x_659) ;  /* 0xfffffdd800547947 */ /* 0x000fea000383ffff */
.L_x_399:
[----:B0-----:R0:W1:Y:S02]  /*257b0*/  SYNCS.PHASECHK.TRANS64.TRYWAIT P3, [R110+URZ+0x38890], R124 ;  /* 0x0388907c6e0075a7 */ /* 0x001064000806017f */
[----:B-1----:R-:W-:Y:S05]  /*257c0*/  @!P3 NANOSLEEP.SYNCS 0x989680 ;  /* 0x009896800000b95d */ /* 0x002fea0003900000 */
[----:B------:R-:W1:Y:S02]  /*257d0*/  @!P3 SYNCS.PHASECHK.TRANS64 P3, [R110+URZ+0x38890], R124 ;  /* 0x0388907c6e00b5a7 */ /* 0x000e64000806007f */
[----:B-1----:R-:W-:Y:S05]  /*257e0*/  @!P3 BRA `(.L_x_399) ;  /* 0xfffffffc00f0b947 */ /* 0x002fea000383ffff */
[----:B------:R-:W-:Y:S05]  /*257f0*/  BRA `(.L_x_660) ;  /* 0xfffffe1c000c7947 */ /* 0x000fea000383ffff */
.L_x_416:
[----:B0-----:R0:W1:Y:S02]  /*25800*/  SYNCS.PHASECHK.TRANS64.TRYWAIT P2, [R110+URZ+0x38890], R124 ;  /* 0x0388907c6e0075a7 */ /* 0x001064000804017f */
[----:B-1----:R-:W-:Y:S05]  /*25810*/  @!P2 NANOSLEEP.SYNCS 0x989680 ;  /* 0x009896800000a95d */ /* 0x002fea0003900000 */
[----:B------:R-:W1:Y:S02]  /*25820*/  @!P2 SYNCS.PHASECHK.TRANS64 P2, [R110+URZ+0x38890], R124 ;  /* 0x0388907c6e00a5a7 */ /* 0x000e64000804007f */
[----:B-1----:R-:W-:Y:S05]  /*25830*/  @!P2 BRA `(.L_x_416) ;  /* 0xfffffffc00f0a947 */ /* 0x002fea000383ffff */
[----:B------:R-:W-:Y:S05]  /*25840*/  BRA `(.L_x_661) ;  /* 0xfffffe5c00fc7947 */ /* 0x000fea000383ffff */
.L_x_426:
[----:B-1----:R1:W2:Y:S02]  /*25850*/  SYNCS.PHASECHK.TRANS64.TRYWAIT P3, [R110+URZ+0x388b0], R124 ;  /* 0x0388b07c6e0075a7 */ /* 0x0022a4000806017f */
[----:B--2---:R-:W-:Y:S05]  /*25860*/  @!P3 NANOSLEEP.SYNCS 0x989680 ;  /* 0x009896800000b95d */ /* 0x004fea0003900000 */
[----:B------:R-:W2:Y:S02]  /*25870*/  @!P3 SYNCS.PHASECHK.TRANS64 P3, [R110+URZ+0x388b0], R124 ;  /* 0x0388b07c6e00b5a7 */ /* 0x000ea4000806007f */
[----:B--2---:R-:W-:Y:S05]  /*25880*/  @!P3 BRA `(.L_x_426) ;  /* 0xfffffffc00f0b947 */ /* 0x004fea000383ffff */
[----:B------:R-:W-:Y:S05]  /*25890*/  BRA `(.L_x_662) ;  /* 0xfffffe6400687947 */ /* 0x000fea000383ffff */
.L_x_438:
[----:B------:R-:W0:Y:S01]  /*258a0*/  S2R R21, SR_TID.X ;  /* 0x0000000000157919 */ /* 0x000e220000002100 */
[----:B------:R-:W-:Y:S01]  /*258b0*/  BSSY B0, `(.L_x_663) ;  /* 0x000000c000007945 */ /* 0x000fe20003800000 */
[----:B------:R-:W-:Y:S02]  /*258c0*/  IMAD.MOV.U32 R12, RZ, RZ, RZ ;  /* 0x000000ffff0c7224 */ /* 0x000fe400078e00ff */
[----:B------:R-:W-:Y:S02]  /*258d0*/  IMAD.MOV.U32 R11, RZ, RZ, 0x1f ;  /* 0x0000001fff0b7424 */ /* 0x000fe400078e00ff */
[----:B------:R-:W-:Y:S02]  /*258e0*/  IMAD.MOV.U32 R15, RZ, RZ, -0x1 ;  /* 0xffffffffff0f7424 */ /* 0x000fe400078e00ff */
[----:B0-----:R-:W-:-:S05]  /*258f0*/  VIADD R26, R21, 0xffffff80 ;  /* 0xffffff80151a7836 */ /* 0x001fca0000000000 */
[----:B------:R-:W-:-:S04]  /*25900*/  SHF.R.S32.HI R21, RZ, 0x1f, R26 ;  /* 0x0000001fff157819 */ /* 0x000fc8000001141a */
[----:B------:R-:W-:-:S04]  /*25910*/  LEA.HI R21, R21, R26, RZ, 0x7 ;  /* 0x0000001a15157211 */ /* 0x000fc800078f38ff */
[----:B------:R-:W-:-:S04]  /*25920*/  SHF.R.S32.HI R21, RZ, 0x7, R21 ;  /* 0x00000007ff157819 */ /* 0x000fc80000011415 */
[----:B------:R-:W-:-:S07]  /*25930*/  MOV R13, R21 ;  /* 0x00000015000d7202 */ /* 0x000fce0000000f00 */
[----:B-----5:R-:W-:Y:S05]  /*25940*/  WARPSYNC.COLLECTIVE R15, `(.L_x_664) ;  /* 0x000000000f087348 */ /* 0x020fea0003c00000 */
[----:B------:R0:W1:Y:S02]  /*25950*/  SHFL.IDX P6, R14, R13, R12, R11 ;  /* 0x0000000c0d0e7389 */ /* 0x00006400000c000b */
[----:B01---5:R-:W-:Y:S01]  /*25960*/  ENDCOLLECTIVE ;  /* 0x000000000000791b */ /* 0x023fe20003800000 */
.L_x_664:
[----:B------:R-:W-:Y:S05]  /*25970*/  BSYNC B0 ;  /* 0x0000000000007941 */ /* 0x000fea0003800000 */
.L_x_663:
[----:B------:R-:W-:Y:S01]  /*25980*/  MOV R236, R14 ;  /* 0x0000000e00ec7202 */ /* 0x000fe20000000f00 */
[----:B------:R-:W-:Y:S06]  /*25990*/  BRA `(.L_x_665) ;  /* 0xfffffe7000c07947 */ /* 0x000fec000383ffff */
.L_x_448:
[----:B------:R-:W-:Y:S01]  /*259a0*/  BSSY B1, `(.L_x_666) ;  /* 0x0000008000017945 */ /* 0x000fe20003800000 */
[----:B------:R-:W-:Y:S01]  /*259b0*/  IMAD.MOV.U32 R13, RZ, RZ, R26 ;  /* 0x000000ffff0d7224 */ /* 0x000fe200078e001a */
[----:B------:R-:W-:Y:S01]  /*259c0*/  MOV R15, 0xffffffff ;  /* 0xffffffff000f7802 */ /* 0x000fe20000000f00 */
[----:B------:R-:W-:Y:S02]  /*259d0*/  IMAD.MOV.U32 R12, RZ, RZ, RZ ;  /* 0x000000ffff0c7224 */ /* 0x000fe400078e00ff */
[----:B------:R-:W-:-:S07]  /*259e0*/  IMAD.MOV.U32 R11, RZ, RZ, 0x181f ;  /* 0x0000181fff0b7424 */ /* 0x000fce00078e00ff */
[----:B------:R-:W-:Y:S05]  /*259f0*/  WARPSYNC.COLLECTIVE R15, `(.L_x_667) ;  /* 0x000000000f087348 */ /* 0x000fea0003c00000 */
[----:B------:R0:W1:Y:S02]  /*25a00*/  SHFL.IDX P6, R14, R13, R12, R11 ;  /* 0x0000000c0d0e7389 */ /* 0x00006400000c000b */
[----:B01----:R-:W-:Y:S01]  /*25a10*/  ENDCOLLECTIVE ;  /* 0x000000000000791b */ /* 0x003fe20003800000 */
.L_x_667:
[----:B------:R-:W-:Y:S05]  /*25a20*/  BSYNC B1 ;  /* 0x0000000000017941 */ /* 0x000fea0003800000 */
.L_x_666:
[----:B------:R-:W-:Y:S01]  /*25a30*/  IMAD.MOV.U32 R13, RZ, RZ, R24 ;  /* 0x000000ffff0d7224 */ /* 0x000fe200078e0018 */
[----:B------:R-:W-:Y:S01]  /*25a40*/  MOV R11, 0x181f ;  /* 0x0000181f000b7802 */ /* 0x000fe20000000f00 */
[----:B------:R-:W-:Y:S02]  /*25a50*/  IMAD.MOV.U32 R12, RZ, RZ, RZ ;  /* 0x000000ffff0c7224 */ /* 0x000fe400078e00ff */
[----:B------:R-:W-:Y:S02]  /*25a60*/  IMAD.MOV.U32 R15, RZ, RZ, -0x1 ;  /* 0xffffffffff0f7424 */ /* 0x000fe400078e00ff */
[----:B------:R-:W-:-:S07]  /*25a70*/  IMAD.MOV.U32 R0, RZ, RZ, R14 ;  /* 0x000000ffff007224 */ /* 0x000fce00078e000e */
[----:B------:R-:W-:Y:S05]  /*25a80*/  WARPSYNC.COLLECTIVE R15, `(.L_x_668) ;  /* 0x000000000f087348 */ /* 0x000fea0003c00000 */
[----:B------:R0:W1:Y:S02]  /*25a90*/  SHFL.IDX P6, R14, R13, R12, R11 ;  /* 0x0000000c0d0e7389 */ /* 0x00006400000c000b */
[----:B01----:R-:W-:Y:S01]  /*25aa0*/  ENDCOLLECTIVE ;  /* 0x000000000000791b */ /* 0x003fe20003800000 */
.L_x_668:
[----:B------:R-:W-:Y:S02]  /*25ab0*/  IMAD.MOV.U32 R13, RZ, RZ, R27 ;  /* 0x000000ffff0d7224 */ /* 0x000fe400078e001b */
[----:B------:R-:W-:-:S07]  /*25ac0*/  IMAD.MOV.U32 R3, RZ, RZ, R14 ;  /* 0x000000ffff037224 */ /* 0x000fce00078e000e */
[----:B------:R-:W-:Y:S05]  /*25ad0*/  WARPSYNC.COLLECTIVE R15, `(.L_x_669) ;  /* 0x000000000f087348 */ /* 0x000fea0003c00000 */
[----:B------:R0:W1:Y:S02]  /*25ae0*/  SHFL.IDX P6, R14, R13, R12, R11 ;  /* 0x0000000c0d0e7389 */ /* 0x00006400000c000b */
[----:B01----:R-:W-:Y:S01]  /*25af0*/  ENDCOLLECTIVE ;  /* 0x000000000000791b */ /* 0x003fe20003800000 */
.L_x_669:
[----:B------:R-:W-:Y:S01]  /*25b00*/  IMAD.MOV.U32 R13, RZ, RZ, R28 ;  /* 0x000000ffff0d7224 */ /* 0x000fe200078e001c */
[----:B------:R-:W-:-:S07]  /*25b10*/  MOV R4, R14 ;  /* 0x0000000e00047202 */ /* 0x000fce0000000f00 */
[----:B------:R-:W-:Y:S05]  /*25b20*/  WARPSYNC.COLLECTIVE R15, `(.L_x_670) ;  /* 0x000000000f087348 */ /* 0x000fea0003c00000 */
[----:B------:R0:W1:Y:S02]  /*25b30*/  SHFL.IDX P6, R14, R13, R12, R11 ;  /* 0x0000000c0d0e7389 */ /* 0x00006400000c000b */
[----:B01----:R-:W-:Y:S01]  /*25b40*/  ENDCOLLECTIVE ;  /* 0x000000000000791b */ /* 0x003fe20003800000 */
.L_x_670:
[----:B------:R-:W-:Y:S05]  /*25b50*/  BRA `(.L_x_671) ;  /* 0xfffffe7400b07947 */ /* 0x000fea000383ffff */
.L_x_452:
[----:B0-----:R0:W1:Y:S02]  /*25b60*/  SYNCS.PHASECHK.TRANS64.TRYWAIT P0, [R22+URZ+0x38800], R35 ;  /* 0x03880023160075a7 */ /* 0x001064000800017f */
[----:B-1----:R-:W-:Y:S05]  /*25b70*/  @!P0 NANOSLEEP.SYNCS 0x989680 ;  /* 0x009896800000895d */ /* 0x002fea0003900000 */
[----:B------:R-:W1:Y:S02]  /*25b80*/  @!P0 SYNCS.PHASECHK.TRANS64 P0, [R22+URZ+0x38800], R35 ;  /* 0x03880023160085a7 */ /* 0x000e64000800007f */
[----:B-1----:R-:W-:Y:S05]  /*25b90*/  @!P0 BRA `(.L_x_452) ;  /* 0xfffffffc00f08947 */ /* 0x002fea000383ffff */
[----:B------:R-:W-:Y:S05]  /*25ba0*/  BRA `(.L_x_672) ;  /* 0xfffffe7c00147947 */ /* 0x000fea000383ffff */
.L_x_468:
[----:B------:R-:W-:Y:S01]  /*25bb0*/  BSSY B1, `(.L_x_673) ;  /* 0x0000008000017945 */ /* 0x000fe20003800000 */
[----:B------:R-:W-:Y:S01]  /*25bc0*/  IMAD.MOV.U32 R13, RZ, RZ, R26 ;  /* 0x000000ffff0d7224 */ /* 0x000fe200078e001a */
[----:B------:R-:W-:Y:S01]  /*25bd0*/  MOV R11, 0x181f ;  /* 0x0000181f000b7802 */ /* 0x000fe20000000f00 */
[----:B------:R-:W-:Y:S02]  /*25be0*/  IMAD.MOV.U32 R12, RZ, RZ, RZ ;  /* 0x000000ffff0c7224 */ /* 0x000fe400078e00ff */
[----:B------:R-:W-:-:S07]  /*25bf0*/  IMAD.MOV.U32 R15, RZ, RZ, -0x1 ;  /* 0xffffffffff0f7424 */ /* 0x000fce00078e00ff */
[----:B------:R-:W-:Y:S05]  /*25c00*/  WARPSYNC.COLLECTIVE R15, `(.L_x_674) ;  /* 0x000000000f087348 */ /* 0x000fea0003c00000 */
[----:B------:R0:W1:Y:S02]  /*25c10*/  SHFL.IDX P6, R14, R13, R12, R11 ;  /* 0x0000000c0d0e7389 */ /* 0x00006400000c000b */
[----:B01----:R-:W-:Y:S01]  /*25c20*/  ENDCOLLECTIVE ;  /* 0x000000000000791b */ /* 0x003fe20003800000 */
.L_x_674:
[----:B------:R-:W-:Y:S05]  /*25c30*/  BSYNC B1 ;  /* 0x0000000000017941 */ /* 0x000fea0003800000 */
.L_x_673:
[----:B------:R-:W-:Y:S01]  /*25c40*/  IMAD.MOV.U32 R13, RZ, RZ, R24 ;  /* 0x000000ffff0d7224 */ /* 0x000fe200078e0018 */
[----:B------:R-:W-:Y:S01]  /*25c50*/  MOV R12, RZ ;  /* 0x000000ff000c7202 */ /* 0x000fe20000000f00 */
[----:B------:R-:W-:Y:S02]  /*25c60*/  IMAD.MOV.U32 R11, RZ, RZ, 0x181f ;  /* 0x0000181fff0b7424 */ /* 0x000fe400078e00ff */
[----:B------:R-:W-:Y:S02]  /*25c70*/  IMAD.MOV.U32 R15, RZ, RZ, -0x1 ;  /* 0xffffffffff0f7424 */ /* 0x000fe400078e00ff */
[----:B------:R-:W-:-:S07]  /*25c80*/  IMAD.MOV.U32 R3, RZ, RZ, R14 ;  /* 0x000000ffff037224 */ /* 0x000fce00078e000e */
[----:B------:R-:W-:Y:S05]  /*25c90*/  WARPSYNC.COLLECTIVE R15, `(.L_x_675) ;  /* 0x000000000f087348 */ /* 0x000fea0003c00000 */
[----:B------:R0:W1:Y:S02]  /*25ca0*/  SHFL.IDX P6, R14, R13, R12, R11 ;  /* 0x0000000c0d0e7389 */ /* 0x00006400000c000b */
[----:B01----:R-:W-:Y:S01]  /*25cb0*/  ENDCOLLECTIVE ;  /* 0x000000000000791b */ /* 0x003fe20003800000 */
.L_x_675:
[----:B------:R-:W-:Y:S01]  /*25cc0*/  MOV R13, R27 ;  /* 0x0000001b000d7202 */ /* 0x000fe20000000f00 */
[----:B------:R-:W-:-:S07]  /*25cd0*/  IMAD.MOV.U32 R5, RZ, RZ, R14 ;  /* 0x000000ffff057224 */ /* 0x000fce00078e000e */
[----:B------:R-:W-:Y:S05]  /*25ce0*/  WARPSYNC.COLLECTIVE R15, `(.L_x_676) ;  /* 0x000000000f087348 */ /* 0x000fea0003c00000 */
[----:B------:R0:W1:Y:S02]  /*25cf0*/  SHFL.IDX P6, R14, R13, R12, R11 ;  /* 0x0000000c0d0e7389 */ /* 0x00006400000c000b */
[----:B01----:R-:W-:Y:S01]  /*25d00*/  ENDCOLLECTIVE ;  /* 0x000000000000791b */ /* 0x003fe20003800000 */
.L_x_676:
[----:B------:R-:W-:Y:S02]  /*25d10*/  IMAD.MOV.U32 R13, RZ, RZ, R28 ;  /* 0x000000ffff0d7224 */ /* 0x000fe400078e001c */
[----:B------:R-:W-:-:S07]  /*25d20*/  IMAD.MOV.U32 R7, RZ, RZ, R14 ;  /* 0x000000ffff077224 */ /* 0x000fce00078e000e */
[----:B------:R-:W-:Y:S05]  /*25d30*/  WARPSYNC.COLLECTIVE R15, `(.L_x_677) ;  /* 0x000000000f087348 */ /* 0x000fea0003c00000 */
[----:B------:R0:W1:Y:S02]  /*25d40*/  SHFL.IDX P6, R14, R13, R12, R11 ;  /* 0x0000000c0d0e7389 */ /* 0x00006400000c000b */
[----:B01----:R-:W-:Y:S01]  /*25d50*/  ENDCOLLECTIVE ;  /* 0x000000000000791b */ /* 0x003fe20003800000 */
.L_x_677:
[----:B------:R-:W-:Y:S05]  /*25d60*/  BRA `(.L_x_678) ;  /* 0xfffffea800cc7947 */ /* 0x000fea000383ffff */
.L_x_472:
[----:B0-----:R0:W1:Y:S02]  /*25d70*/  SYNCS.PHASECHK.TRANS64.TRYWAIT P4, [R22+URZ+0x38800], R35 ;  /* 0x03880023160075a7 */ /* 0x001064000808017f */
[----:B-1----:R-:W-:Y:S05]  /*25d80*/  @!P4 NANOSLEEP.SYNCS 0x989680 ;  /* 0x009896800000c95d */ /* 0x002fea0003900000 */
[----:B------:R-:W1:Y:S02]  /*25d90*/  @!P4 SYNCS.PHASECHK.TRANS64 P4, [R22+URZ+0x38800], R35 ;  /* 0x038800231600c5a7 */ /* 0x000e64000808007f */
[----:B-1----:R-:W-:Y:S05]  /*25da0*/  @!P4 BRA `(.L_x_472) ;  /* 0xfffffffc00f0c947 */ /* 0x002fea000383ffff */
[----:B------:R-:W-:Y:S05]  /*25db0*/  BRA `(.L_x_679) ;  /* 0xfffffeb000387947 */ /* 0x000fea000383ffff */
.L_x_482:
[----:B-1----:R1:W2:Y:S02]  /*25dc0*/  SYNCS.PHASECHK.TRANS64.TRYWAIT P1, [R4+URZ+0x38830], R3 ;  /* 0x03883003040075a7 */ /* 0x0022a4000802017f */
[----:B--2---:R-:W-:Y:S05]  /*25dd0*/  @!P1 NANOSLEEP.SYNCS 0x989680 ;  /* 0x009896800000995d */ /* 0x004fea0003900000 */
[----:B------:R-:W2:Y:S02]  /*25de0*/  @!P1 SYNCS.PHASECHK.TRANS64 P1, [R4+URZ+0x38830], R3 ;  /* 0x03883003040095a7 */ /* 0x000ea4000802007f */
[----:B--2---:R-:W-:Y:S05]  /*25df0*/  @!P1 BRA `(.L_x_482) ;  /* 0xfffffffc00f09947 */ /* 0x004fea000383ffff */
[----:B------:R-:W-:Y:S05]  /*25e00*/  BRA `(.L_x_481) ;  /* 0xfffffee400947947 */ /* 0x000fea000383ffff */
.L_x_488:
[----:B-1----:R1:W2:Y:S02]  /*25e10*/  SYNCS.PHASECHK.TRANS64.TRYWAIT P2, [R3+URZ+0x38830], R6 ;  /* 0x03883006030075a7 */ /* 0x0022a4000804017f */
[----:B--2---:R-:W-:Y:S05]  /*25e20*/  @!P2 NANOSLEEP.SYNCS 0x989680 ;  /* 0x009896800000a95d */ /* 0x004fea0003900000 */
[----:B------:R-:W2:Y:S02]  /*25e30*/  @!P2 SYNCS.PHASECHK.TRANS64 P2, [R3+URZ+0x38830], R6 ;  /* 0x038830060300a5a7 */ /* 0x000ea4000804007f */
[----:B--2---:R-:W-:Y:S05]  /*25e40*/  @!P2 BRA `(.L_x_488) ;  /* 0xfffffffc00f0a947 */ /* 0x004fea000383ffff */
[----:B------:R-:W-:Y:S05]  /*25e50*/  BRA `(.L_x_487) ;  /* 0xffffff1000947947 */ /* 0x000fea000383ffff */
.L_x_492:
[----:B-1----:R1:W2:Y:S02]  /*25e60*/  SYNCS.PHASECHK.TRANS64.TRYWAIT P1, [R6+URZ+0x38850], R3 ;  /* 0x03885003060075a7 */ /* 0x0022a4000802017f */
[----:B--2---:R-:W-:Y:S05]  /*25e70*/  @!P1 NANOSLEEP.SYNCS 0x989680 ;  /* 0x009896800000995d */ /* 0x004fea0003900000 */
[----:B------:R-:W2:Y:S02]  /*25e80*/  @!P1 SYNCS.PHASECHK.TRANS64 P1, [R6+URZ+0x38850], R3 ;  /* 0x03885003060095a7 */ /* 0x000ea4000802007f */
[----:B--2---:R-:W-:Y:S05]  /*25e90*/  @!P1 BRA `(.L_x_492) ;  /* 0xfffffffc00f09947 */ /* 0x004fea000383ffff */
[----:B------:R-:W-:Y:S05]  /*25ea0*/  BRA `(.L_x_489) ;  /* 0xffffff1400a07947 */ /* 0x000fea000383ffff */
.L_x_498:
[----:B-1----:R1:W2:Y:S02]  /*25eb0*/  SYNCS.PHASECHK.TRANS64.TRYWAIT P1, [R4+URZ+0x38850], R7 ;  /* 0x03885007040075a7 */ /* 0x0022a4000802017f */
[----:B--2---:R-:W-:Y:S05]  /*25ec0*/  @!P1 NANOSLEEP.SYNCS 0x989680 ;  /* 0x009896800000995d */ /* 0x004fea0003900000 */
[----:B------:R-:W2:Y:S02]  /*25ed0*/  @!P1 SYNCS.PHASECHK.TRANS64 P1, [R4+URZ+0x38850], R7 ;  /* 0x03885007040095a7 */ /* 0x000ea4000802007f */
[----:B--2---:R-:W-:Y:S05]  /*25ee0*/  @!P1 BRA `(.L_x_498) ;  /* 0xfffffffc00f09947 */ /* 0x004fea000383ffff */
[----:B------:R-:W-:Y:S05]  /*25ef0*/  BRA `(.L_x_497) ;  /* 0xffffff34007c7947 */ /* 0x000fea000383ffff */
.L_x_502:
        /* <DEDUP_REMOVED lines=9> */
[----:B------:R-:W-:Y:S02]  /*25f90*/  SEL R56, R59, R92, P0 ;  /* 0x0000005c3b387207 */ /* 0x000fe40000000000 */
[----:B------:R-:W-:Y:S02]  /*25fa0*/  SEL R33, R53, R12, P0 ;  /* 0x0000000c35217207 */ /* 0x000fe40000000000 */
[----:B------:R-:W-:Y:S01]  /*25fb0*/  SEL R40, R12, R53, P0 ;  /* 0x000000350c287207 */ /* 0x000fe20000000000 */
[----:B-----5:R-:W-:Y:S01]  /*25fc0*/  IMAD.MOV.U32 R12, RZ, RZ, R2 ;  /* 0x000000ffff0c7224 */ /* 0x020fe200078e0002 */
[----:B------:R-:W-:-:S02]  /*25fd0*/  SEL R57, R136, R11, P0 ;  /* 0x0000000b88397207 */ /* 0x000fc40000000000 */
[----:B------:R-:W-:Y:S02]  /*25fe0*/  SEL R84, R11, R136, P0 ;  /* 0x000000880b547207 */ /* 0x000fe40000000000 */
[----:B------:R-:W-:Y:S02]  /*25ff0*/  SEL R59, R38, R15, P0 ;  /* 0x0000000f263b7207 */ /* 0x000fe40000000000 */
[----:B------:R-:W-:Y:S01]  /*26000*/  SEL R86, R15, R38, P0 ;  /* 0x000000260f567207 */ /* 0x000fe20000000000 */
[----:B------:R-:W-:Y:S01]  /*26010*/  IMAD.MOV.U32 R15, RZ, RZ, -0x1 ;  /* 0xffffffffff0f7424 */ /* 0x000fe200078e00ff */
[----:B------:R-:W-:Y:S02]  /*26020*/  MOV R11, 0x1c1f ;  /* 0x00001c1f000b7802 */ /* 0x000fe40000000f00 */
[----:B------:R-:W-:Y:S02]  /*26030*/  SEL R25, R26, R31, P0 ;  /* 0x0000001f1a197207 */ /* 0x000fe40000000000 */
[----:B------:R-:W-:-:S07]  /*26040*/  SEL R26, R31, R26, P0 ;  /* 0x0000001a1f1a7207 */ /* 0x000fce0000000000 */
[----:B0-----:R-:W-:Y:S05]  /*26050*/  WARPSYNC.COLLECTIVE R15, `(.L_x_680) ;  /* 0x000000000f087348 */ /* 0x001fea0003c00000 */
[----:B------:R1:W2:Y:S02]  /*26060*/  SHFL.IDX P6, R14, R13, R12, R11 ;  /* 0x0000000c0d0e7389 */ /* 0x0002a400000c000b */
[----:B012---:R-:W-:Y:S01]  /*26070*/  ENDCOLLECTIVE ;  /* 0x000000000000791b */ /* 0x007fe20003800000 */
.L_x_680:
[----:B------:R-:W-:Y:S02]  /*26080*/  SEL R31, R52, R39, P0 ;  /* 0x00000027341f7207 */ /* 0x000fe40000000000 */
[----:B------:R-:W-:Y:S02]  /*26090*/  SEL R36, R39, R52, P0 ;  /* 0x0000003427247207 */ /* 0x000fe40000000000 */
[----:B------:R-:W-:Y:S02]  /*260a0*/  SEL R39, R51, R90, P0 ;  /* 0x0000005a33277207 */ /* 0x000fe40000000000 */
[----:B------:R-:W-:Y:S02]  /*260b0*/  SEL R52, R90, R51, P0 ;  /* 0x000000335a347207 */ /* 0x000fe40000000000 */
[----:B------:R-:W-:Y:S02]  /*260c0*/  SEL R51, R78, R5, P0 ;  /* 0x000000054e337207 */ /* 0x000fe40000000000 */
[----:B------:R-:W-:-:S02]  /*260d0*/  SEL R78, R5, R78, P0 ;  /* 0x0000004e054e7207 */ /* 0x000fc40000000000 */
[----:B------:R-:W-:Y:S01]  /*260e0*/  LOP3.LUT R5, R2, 0x2, RZ, 0x3c, !PT ;  /* 0x0000000202057812 */ /* 0x000fe200078e3cff */
[----:B------:R-:W-:Y:S01]  /*260f0*/  IMAD.MOV.U32 R13, RZ, RZ, R4 ;  /* 0x000000ffff0d7224 */ /* 0x000fe200078e0004 */
[----:B------:R-:W-:Y:S02]  /*26100*/  SEL R53, R6, R137, P0 ;  /* 0x0000008906357207 */ /* 0x000fe40000000000 */
[----:B------:R-:W-:Y:S02]  /*26110*/  MOV R12, R5 ;  /* 0x00000005000c7202 */ /* 0x000fe40000000f00 */
[----:B------:R-:W-:Y:S02]  /*26120*/  SEL R80, R137, R6, P0 ;  /* 0x0000000689507207 */ /* 0x000fe40000000000 */
[----:B------:R-:W-:Y:S02]  /*26130*/  SEL R55, R42, R7, P0 ;  /* 0x000000072a377207 */ /* 0x000fe40000000000 */
[----:B------:R-:W-:Y:S01]  /*26140*/  SEL R82, R7, R42, P0 ;  /* 0x0000002a07527207 */ /* 0x000fe20000000000 */
[----:B------:R-:W-:Y:S01]  /*26150*/  IMAD.MOV.U32 R6, RZ, RZ, R14 ;  /* 0x000000ffff067224 */ /* 0x000fe200078e000e */
[----:B------:R-:W-:-:S07]  /*26160*/  SEL R65, R67, R70, P0 ;  /* 0x0000004643417207 */ /* 0x000fce0000000000 */
[----:B------:R-:W-:Y:S05]  /*26170*/  WARPSYNC.COLLECTIVE R15, `(.L_x_681) ;  /* 0x000000000f087348 */ /* 0x000fea0003c00000 */
[----:B------:R0:W1:Y:S02]  /*26180*/  SHFL.IDX P6, R14, R13, R12, R11 ;  /* 0x0000000c0d0e7389 */ /* 0x00006400000c000b */
[----:B01----:R-:W-:Y:S01]  /*26190*/  ENDCOLLECTIVE ;  /* 0x000000000000791b */ /* 0x003fe20003800000 */
.L_x_681:
[----:B------:R-:W-:Y:S02]  /*261a0*/  SEL R92, R70, R67, P0 ;  /* 0x00000043465c7207 */ /* 0x000fe40000000000 */
[----:B------:R-:W-:Y:S02]  /*261b0*/  SEL R67, R30, R113, P0 ;  /* 0x000000711e437207 */ /* 0x000fe40000000000 */
[----:B------:R-:W-:Y:S02]  /*261c0*/  SEL R104, R113, R30, P0 ;  /* 0x0000001e71687207 */ /* 0x000fe40000000000 */
[----:B------:R-:W-:Y:S02]  /*261d0*/  SEL R29, R32, R35, P0 ;  /* 0x00000023201d7207 */ /* 0x000fe40000000000 */
[----:B------:R-:W-:Y:S02]  /*261e0*/  SEL R32, R35, R32, P0 ;  /* 0x0000002023207207 */ /* 0x000fe40000000000 */
[----:B------:R-:W-:-:S02]  /*261f0*/  SEL R69, R34, R119, P0 ;  /* 0x0000007722457207 */ /* 0x000fc40000000000 */
[----:B------:R-:W-:Y:S01]  /*26200*/  SEL R106, R119, R34, P0 ;  /* 0x00000022776a7207 */ /* 0x000fe20000000000 */
[----:B------:R-:W-:Y:S01]  /*26210*/  IMAD.MOV.U32 R13, RZ, RZ, R9 ;  /* 0x000000ffff0d7224 */ /* 0x000fe200078e0009 */
[----:B------:R-:W-:Y:S01]  /*26220*/  SEL R35, R43, R66, P0 ;  /* 0x000000422b237207 */ /* 0x000fe20000000000 */
[----:B------:R-:W-:Y:S01]  /*26230*/  IMAD.MOV.U32 R12, RZ, RZ, R2 ;  /* 0x000000ffff0c7224 */ /* 0x000fe200078e0002 */
[----:B------:R-:W-:Y:S02]  /*26240*/  SEL R44, R66, R43, P0 ;  /* 0x0000002b422c7207 */ /* 0x000fe40000000000 */
        /* <DEDUP_REMOVED lines=8> */
.L_x_682:
        /* <DEDUP_REMOVED lines=13> */
[----:B------:R-:W-:-:S02]  /*263a0*/  SEL R72, R121, R120, P0 ;  /* 0x0000007879487207 */ /* 0x000fc40000000000 */
[----:B------:R-:W-:-:S07]  /*263b0*/  MOV R10, R14 ;  /* 0x0000000e000a7202 */ /* 0x000fce0000000f00 */
[----:B------:R-:W-:Y:S05]  /*263c0*/  WARPSYNC.COLLECTIVE R15, `(.L_x_683) ;  /* 0x000000000f087348 */ /* 0x000fea0003c00000 */
[----:B------:R0:W1:Y:S02]  /*263d0*/  SHFL.IDX P6, R14, R13, R12, R11 ;  /* 0x0000000c0d0e7389 */ /* 0x00006400000c000b */
[----:B01----:R-:W-:Y:S01]  /*263e0*/  ENDCOLLECTIVE ;  /* 0x000000000000791b */ /* 0x003fe20003800000 */
.L_x_683:
        /* <DEDUP_REMOVED lines=8> */
[----:B------:R-:W-:Y:S02]  /*26470*/  MOV R13, R21 ;  /* 0x00000015000d7202 */ /* 0x000fe40000000f00 */
[----:B------:R-:W-:Y:S02]  /*26480*/  SEL R3, R138, R131, P0 ;  /* 0x000000838a037207 */ /* 0x000fe40000000000 */
[----:B------:R-:W-:Y:S02]  /*26490*/  SEL R4, R6, R7, P0 ;  /* 0x0000000706047207 */ /* 0x000fe40000000000 */
[----:B------:R-:W-:Y:S01]  /*264a0*/  SEL R6, R7, R6, P0 ;  /* 0x0000000607067207 */ /* 0x000fe20000000000 */
[----:B------:R-:W-:-:S07]  /*264b0*/  IMAD.MOV.U32 R9, RZ, RZ, R14 ;  /* 0x000000ffff097224 */ /* 0x000fce00078e000e */
[----:B------:R-:W-:Y:S05]  /*264c0*/  WARPSYNC.COLLECTIVE R15, `(.L_x_684) ;  /* 0x000000000f087348 */ /* 0x000fea0003c00000 */
[----:B------:R0:W1:Y:S02]  /*264d0*/  SHFL.IDX P6, R14, R13, R12, R11 ;  /* 0x0000000c0d0e7389 */ /* 0x00006400000c000b */
[----:B01----:R-:W-:Y:S01]  /*264e0*/  ENDCOLLECTIVE ;  /* 0x000000000000791b */ /* 0x003fe20003800000 */
.L_x_684:
[----:B------:R-:W-:Y:S02]  /*264f0*/  SEL R8, R10, R9, P0 ;  /* 0x000000090a087207 */ /* 0x000fe40000000000 */
[----:B------:R-:W-:Y:S01]  /*26500*/  SEL R10, R9, R10, P0 ;  /* 0x0000000a090a7207 */ /* 0x000fe20000000000 */
[----:B------:R-:W-:Y:S01]  /*26510*/  IMAD.MOV.U32 R13, RZ, RZ, R24 ;  /* 0x000000ffff0d7224 */ /* 0x000fe200078e0018 */
[----:B------:R-:W-:Y:S01]  /*26520*/  MOV R12, R5 ;  /* 0x00000005000c7202 */ /* 0x000fe20000000f00 */
[----:B------:R-:W-:-:S07]  /*26530*/  IMAD.MOV.U32 R21, RZ, RZ, R14 ;  /* 0x000000ffff157224 */ /* 0x000fce00078e000e */
[----:B------:R-:W-:Y:S05]  /*26540*/  WARPSYNC.COLLECTIVE R15, `(.L_x_685) ;  /* 0x000000000f087348 */ /* 0x000fea0003c00000 */
[----:B------:R0:W1:Y:S02]  /*26550*/  SHFL.IDX P6, R14, R13, R12, R11 ;  /* 0x0000000c0d0e7389 */ /* 0x00006400000c000b */
[----:B01----:R-:W-:Y:S01]  /*26560*/  ENDCOLLECTIVE ;  /* 0x000000000000791b */ /* 0x003fe20003800000 */
.L_x_685:
[----:B------:R-:W-:Y:S02]  /*26570*/  IMAD.MOV.U32 R13, RZ, RZ, R25 ;  /* 0x000000ffff0d7224 */ /* 0x000fe400078e0019 */
[----:B------:R-:W-:Y:S02]  /*26580*/  IMAD.MOV.U32 R12, RZ, RZ, R2 ;  /* 0x000000ffff0c7224 */ /* 0x000fe400078e0002 */
[----:B------:R-:W-:-:S07]  /*26590*/  IMAD.MOV.U32 R24, RZ, RZ, R14 ;  /* 0x000000ffff187224 */ /* 0x000fce00078e000e */
[----:B------:R-:W-:Y:S05]  /*265a0*/  WARPSYNC.COLLECTIVE R15, `(.L_x_686) ;  /* 0x000000000f087348 */ /* 0x000fea0003c00000 */
[----:B------:R0:W1:Y:S02]  /*265b0*/  SHFL.IDX P6, R14, R13, R12, R11 ;  /* 0x0000000c0d0e7389 */ /* 0x00006400000c000b */
[----:B01----:R-:W-:Y:S01]  /*265c0*/  ENDCOLLECTIVE ;  /* 0x000000000000791b */ /* 0x003fe20003800000 */
.L_x_686:
[----:B------:R-:W-:Y:S02]  /*265d0*/  IMAD.MOV.U32 R13, RZ, RZ, R26 ;  /* 0x000000ffff0d7224 */ /* 0x000fe400078e001a */
[----:B------:R-:W-:Y:S01]  /*265e0*/  IMAD.MOV.U32 R12, RZ, RZ, R5 ;  /* 0x000000ffff0c7224 */ /* 0x000fe200078e0005 */
[----:B------:R-:W-:-:S07]  /*265f0*/  MOV R25, R14 ;  /* 0x0000000e00197202 */ /* 0x000fce0000000f00 */
[----:B------:R-:W-:Y:S05]  /*26600*/  WARPSYNC.COLLECTIVE R15, `(.L_x_687) ;  /* 0x000000000f087348 */ /* 0x000fea0003c00000 */
[----:B------:R0:W1:Y:S02]  /*26610*/  SHFL.IDX P6, R14, R13, R12, R11 ;  /* 0x0000000c0d0e7389 */ /* 0x00006400000c000b */
[----:B01----:R-:W-:Y:S01]  /*26620*/  ENDCOLLECTIVE ;  /* 0x000000000000791b */ /* 0x003fe20003800000 */
.L_x_687:
[----:B------:R-:W-:Y:S01]  /*26630*/  MOV R13, R27 ;  /* 0x0000001b000d7202 */ /* 0x000fe20000000f00 */
[----:B------:R-:W-:Y:S02]  /*26640*/  IMAD.MOV.U32 R12, RZ, RZ, R2 ;  /* 0x000000ffff0c7224 */ /* 0x000fe400078e0002 */
[----:B------:R-:W-:-:S07]  /*26650*/  IMAD.MOV.U32 R26, RZ, RZ, R14 ;  /* 0x000000ffff1a7224 */ /* 0x000fce00078e000e */
[----:B------:R-:W-:Y:S05]  /*26660*/  WARPSYNC.COLLECTIVE R15, `(.L_x_688) ;  /* 0x000000000f087348 */ /* 0x000fea0003c00000 */
[----:B------:R0:W1:Y:S02]  /*26670*/  SHFL.IDX P6, R14, R13, R12, R11 ;  /* 0x0000000c0d0e7389 */ /* 0x00006400000c000b */
[----:B01----:R-:W-:Y:S01]  /*26680*/  ENDCOLLECTIVE ;  /* 0x000000000000791b */ /* 0x003fe20003800000 */
.L_x_688:
[----:B------:R-:W-:Y:S01]  /*26690*/  IMAD.MOV.U32 R13, RZ, RZ, R28 ;  /* 0x000000ffff0d7224 */ /* 0x000fe200078e001c */
[----:B------:R-:W-:Y:S01]  /*266a0*/  MOV R12, R5 ;  /* 0x00000005000c7202 */ /* 0x000fe20000000f00 */
[----:B------:R-:W-:-:S07]  /*266b0*/  IMAD.MOV.U32 R30, RZ, RZ, R14 ;  /* 0x000000ffff1e7224 */ /* 0x000fce00078e000e */
[----:B------:R-:W-:Y:S05]  /*266c0*/  WARPSYNC.COLLECTIVE R15, `(.L_x_689) ;  /* 0x000000000f087348 */ /* 0x000fea0003c00000 */
[----:B------:R0:W1:Y:S02]  /*266d0*/  SHFL.IDX P6, R14, R13, R12, R11 ;  /* 0x0000000c0d0e7389 */ /* 0x00006400000c000b */
[----:B01----:R-:W-:Y:S01]  /*266e0*/  ENDCOLLECTIVE ;  /* 0x000000000000791b */ /* 0x003fe20003800000 */
.L_x_689:
[----:B------:R-:W-:Y:S02]  /*266f0*/  IMAD.MOV.U32 R13, RZ, RZ, R29 ;  /* 0x000000ffff0d7224 */ /* 0x000fe400078e001d */
[----:B------:R-:W-:Y:S02]  /*26700*/  IMAD.MOV.U32 R12, RZ, RZ, R2 ;  /* 0x000000ffff0c7224 */ /* 0x000fe400078e0002 */
[----:B------:R-:W-:-:S07]  /*26710*/  IMAD.MOV.U32 R27, RZ, RZ, R14 ;  /* 0x000000ffff1b7224 */ /* 0x000fce00078e000e */
[----:B------:R-:W-:Y:S05]  /*26720*/  WARPSYNC.COLLECTIVE R15, `(.L_x_690) ;  /* 0x000000000f087348 */ /* 0x000fea0003c00000 */
[----:B------:R0:W1:Y:S02]  /*26730*/  SHFL.IDX P6, R14, R13, R12, R11 ;  /* 0x0000000c0d0e7389 */ /* 0x00006400000c000b */
[----:B01----:R-:W-:Y:S01]  /*26740*/  ENDCOLLECTIVE ;  /* 0x000000000000791b */ /* 0x003fe20003800000 */
.L_x_690:
[----:B------:R-:W-:Y:S02]  /*26750*/  SEL R28, R30, R27, P0 ;  /* 0x0000001b1e1c7207 */ /* 0x000fe40000000000 */
[----:B------:R-:W-:Y:S01]  /*26760*/  SEL R30, R27, R30, P0 ;  /* 0x0000001e1b1e7207 */ /* 0x000fe20000000000 */
[----:B------:R-:W-:Y:S02]  /*26770*/  IMAD.MOV.U32 R13, RZ, RZ, R32 ;  /* 0x000000ffff0d7224 */ /* 0x000fe400078e0020 */
[----:B------:R-:W-:Y:S01]  /*26780*/  IMAD.MOV.U32 R12, RZ, RZ, R5 ;  /* 0x000000ffff0c7224 */ /* 0x000fe200078e0005 */
[----:B------:R-:W-:-:S07]  /*26790*/  MOV R34, R14 ;  /* 0x0000000e00227202 */ /* 0x000fce0000000f00 */
[----:B------:R-:W-:Y:S05]  /*267a0*/  WARPSYNC.COLLECTIVE R15, `(.L_x_691) ;  /* 0x000000000f087348 */ /* 0x000fea0003c00000 */
[----:B------:R0:W1:Y:S02]  /*267b0*/  SHFL.IDX P6, R14, R13, R12, R11 ;  /* 0x0000000c0d0e7389 */ /* 0x00006400000c000b */
[----:B01----:R-:W-:Y:S01]  /*267c0*/  ENDCOLLECTIVE ;  /* 0x000000000000791b */ /* 0x003fe20003800000 */
.L_x_691:
[----:B------:R-:W-:Y:S01]  /*267d0*/  MOV R13, R31 ;  /* 0x0000001f000d7202 */ /* 0x000fe20000000f00 */
[----:B------:R-:W-:Y:S02]  /*267e0*/  IMAD.MOV.U32 R12, RZ, RZ, R2 ;  /* 0x000000ffff0c7224 */ /* 0x000fe400078e0002 */
[----:B------:R-:W-:-:S07]  /*267f0*/  IMAD.MOV.U32 R29, RZ, RZ, R14 ;  /* 0x000000ffff1d7224 */ /* 0x000fce00078e000e */
[----:B------:R-:W-:Y:S05]  /*26800*/  WARPSYNC.COLLECTIVE R15, `(.L_x_692) ;  /* 0x000000000f087348 */ /* 0x000fea0003c00000 */
[----:B------:R0:W1:Y:S02]  /*26810*/  SHFL.IDX P6, R14, R13, R12, R11 ;  /* 0x0000000c0d0e7389 */ /* 0x00006400000c000b */
[----:B01----:R-:W-:Y:S01]  /*26820*/  ENDCOLLECTIVE ;  /* 0x000000000000791b */ /* 0x003fe20003800000 */
.L_x_692:
        /* <DEDUP_REMOVED lines=8> */
.L_x_693:
[----:B------:R-:W-:Y:S02]  /*268b0*/  IMAD.MOV.U32 R13, RZ, RZ, R33 ;  /* 0x000000ffff0d7224 */ /* 0x000fe400078e0021 */
[----:B------:R-:W-:Y:S02]  /*268c0*/  IMAD.MOV.U32 R12, RZ, RZ, R2 ;  /* 0x000000ffff0c7224 */ /* 0x000fe400078e0002 */
[----:B------:R-:W-:-:S07]  /*268d0*/  IMAD.MOV.U32 R31, RZ, RZ, R14 ;  /* 0x000000ffff1f7224 */ /* 0x000fce00078e000e */
[----:B------:R-:W-:Y:S05]  /*268e0*/  WARPSYNC.COLLECTIVE R15, `(.L_x_694) ;  /* 0x000000000f087348 */ /* 0x000fea0003c00000 */
[----:B------:R0:W1:Y:S02]  /*268f0*/  SHFL.IDX P6, R14, R13, R12, R11 ;  /* 0x0000000c0d0e7389 */ /* 0x00006400000c000b */
[----:B01----:R-:W-:Y:S01]  /*26900*/  ENDCOLLECTIVE ;  /* 0x000000000000791b */ /* 0x003fe20003800000 */
.L_x_694:
        /* <DEDUP_REMOVED lines=8> */
.L_x_695:
[----:B------:R-:W-:Y:S01]  /*26990*/  MOV R13, R35 ;  /* 0x00000023000d7202 */ /* 0x000fe20000000f00 */
[----:B------:R-:W-:Y:S02]  /*269a0*/  IMAD.MOV.U32 R12, RZ, RZ, R2 ;  /* 0x000000ffff0c7224 */ /* 0x000fe400078e0002 */
[----:B------:R-:W-:-:S07]  /*269b0*/  IMAD.MOV.U32 R33, RZ, RZ, R14 ;  /* 0x000000ffff217224 */ /* 0x000fce00078e000e */
[----:B------:R-:W-:Y:S05]  /*269c0*/  WARPSYNC.COLLECTIVE R15, `(.L_x_696) ;  /* 0x000000000f087348 */ /* 0x000fea0003c00000 */
[----:B------:R0:W1:Y:S02]  /*269d0*/  SHFL.IDX P6, R14, R13, R12, R11 ;  /* 0x0000000c0d0e7389 */ /* 0x00006400000c000b */
[----:B01----:R-:W-:Y:S01]  /*269e0*/  ENDCOLLECTIVE ;  /* 0x000000000000791b */ /* 0x003fe20003800000 */
.L_x_696:
        /* <DEDUP_REMOVED lines=8> */
.L_x_697:
[----:B------:R-:W-:Y:S02]  /*26a70*/  IMAD.MOV.U32 R13, RZ, RZ, R37 ;  /* 0x000000ffff0d7224 */ /* 0x000fe400078e0025 */
[----:B------:R-:W-:Y:S02]  /*26a80*/  IMAD.MOV.U32 R12, RZ, RZ, R2 ;  /* 0x000000ffff0c7224 */ /* 0x000fe400078e0002 */
[----:B------:R-:W-:-:S07]  /*26a90*/  IMAD.MOV.U32 R35, RZ, RZ, R14 ;  /* 0x000000ffff237224 */ /* 0x000fce00078e000e */
[----:B------:R-:W-:Y:S05]  /*26aa0*/  WARPSYNC.COLLECTIVE R15, `(.L_x_698) ;  /* 0x000000000f087348 */ /* 0x000fea0003c00000 */
[----:B------:R0:W1:Y:S02]  /*26ab0*/  SHFL.IDX P6, R14, R13, R12, R11 ;  /* 0x0000000c0d0e7389 */ /* 0x00006400000c000b */
[----:B01----:R-:W-:Y:S01]  /*26ac0*/  ENDCOLLECTIVE ;  /* 0x000000000000791b */ /* 0x003fe20003800000 */
.L_x_698:
        /* <DEDUP_REMOVED lines=8> */
.L_x_699:
[----:B------:R-:W-:Y:S01]  /*26b50*/  MOV R13, R39 ;  /* 0x00000027000d7202 */ /* 0x000fe20000000f00 */
[----:B------:R-:W-:Y:S02]  /*26b60*/  IMAD.MOV.U32 R12, RZ, RZ, R2 ;  /* 0x000000ffff0c7224 */ /* 0x000fe400078e0002 */
[----:B------:R-:W-:-:S07]  /*26b70*/  IMAD.MOV.U32 R37, RZ, RZ, R14 ;  /* 0x000000ffff257224 */ /* 0x000fce00078e000e */
[----:B------:R-:W-:Y:S05]  /*26b80*/  WARPSYNC.COLLECTIVE R15, `(.L_x_700) ;  /* 0x000000000f087348 */ /* 0x000fea0003c00000 */
[----:B------:R0:W1:Y:S02]  /*26b90*/  SHFL.IDX P6, R14, R13, R12, R11 ;  /* 0x0000000c0d0e7389 */ /* 0x00006400000c000b */
[----:B01----:R-:W-:Y:S01]  /*26ba0*/  ENDCOLLECTIVE ;  /* 0x000000000000791b */ /* 0x003fe20003800000 */
.L_x_700:
        /* <DEDUP_REMOVED lines=8> */
.L_x_701:
[----:B------:R-:W-:Y:S02]  /*26c30*/  IMAD.MOV.U32 R13, RZ, RZ, R41 ;  /* 0x000000ffff0d7224 */ /* 0x000fe400078e0029 */
[----:B------:R-:W-:Y:S02]  /*26c40*/  IMAD.MOV.U32 R12, RZ, RZ, R2 ;  /* 0x000000ffff0c7224 */ /* 0x000fe400078e0002 */
[----:B------:R-:W-:-:S07]  /*26c50*/  IMAD.MOV.U32 R39, RZ, RZ, R14 ;  /* 0x000000ffff277224 */ /* 0x000fce00078e000e */
[----:B------:R-:W-:Y:S05]  /*26c60*/  WARPSYNC.COLLECTIVE R15, `(.L_x_702) ;  /* 0x000000000f087348 */ /* 0x000fea0003c00000 */
[----:B------:R0:W1:Y:S02]  /*26c70*/  SHFL.IDX P6, R14, R13, R12, R11 ;  /* 0x0000000c0d0e7389 */ /* 0x00006400000c000b */
[----:B01----:R-:W-:Y:S01]  /*26c80*/  ENDCOLLECTIVE ;  /* 0x000000000000791b */ /* 0x003fe20003800000 */
.L_x_702:
        /* <DEDUP_REMOVED lines=8> */
.L_x_703:
[----:B------:R-:W-:Y:S01]  /*26d10*/  MOV R13, R43 ;  /* 0x0000002b000d7202 */ /* 0x000fe20000000f00 */
[----:B------:R-:W-:Y:S02]  /*26d20*/  IMAD.MOV.U32 R12, RZ, RZ, R2 ;  /* 0x000000ffff0c7224 */ /* 0x000fe400078e0002 */
[----:B------:R-:W-:-:S07]  /*26d30*/  IMAD.MOV.U32 R41, RZ, RZ, R14 ;  /* 0x000000ffff297224 */ /* 0x000fce00078e000e */
[----:B------:R-:W-:Y:S05]  /*26d40*/  WARPSYNC.COLLECTIVE R15, `(.L_x_704) ;  /* 0x000000000f087348 */ /* 0x000fea0003c00000 */
[----:B------:R0:W1:Y:S02]  /*26d50*/  SHFL.IDX P6, R14, R13, R12, R11 ;  /* 0x0000000c0d0e7389 */ /* 0x00006400000c000b */
[----:B01----:R-:W-:Y:S01]  /*26d60*/  ENDCOLLECTIVE ;  /* 0x000000000000791b */ /* 0x003fe20003800000 */
.L_x_704:
        /* <DEDUP_REMOVED lines=8> */
.L_x_705:
[----:B------:R-:W-:Y:S02]  /*26df0*/  IMAD.MOV.U32 R13, RZ, RZ, R45 ;  /* 0x000000ffff0d7224 */ /* 0x000fe400078e002d */
[----:B------:R-:W-:Y:S02]  /*26e00*/  IMAD.MOV.U32 R12, RZ, RZ, R2 ;  /* 0x000000ffff0c7224 */ /* 0x000fe400078e0002 */
[----:B------:R-:W-:-:S07]  /*26e10*/  IMAD.MOV.U32 R43, RZ, RZ, R14 ;  /* 0x000000ffff2b7224 */ /* 0x000fce00078e000e */
[----:B------:R-:W-:Y:S05]  /*26e20*/  WARPSYNC.COLLECTIVE R15, `(.L_x_706) ;  /* 0x000000000f087348 */ /* 0x000fea0003c00000 */
[----:B------:R0:W1:Y:S02]  /*26e30*/  SHFL.IDX P6, R14, R13, R12, R11 ;  /* 0x0000000c0d0e7389 */ /* 0x00006400000c000b */
[----:B01----:R-:W-:Y:S01]  /*26e40*/  ENDCOLLECTIVE ;  /* 0x000000000000791b */ /* 0x003fe20003800000 */
.L_x_706:
        /* <DEDUP_REMOVED lines=8> */
.L_x_707:
[----:B------:R-:W-:Y:S01]  /*26ed0*/  MOV R13, R47 ;  /* 0x0000002f000d7202 */ /* 0x000fe20000000f00 */
[----:B------:R-:W-:Y:S02]  /*26ee0*/  IMAD.MOV.U32 R12, RZ, RZ, R2 ;  /* 0x000000ffff0c7224 */ /* 0x000fe400078e0002 */
[----:B------:R-:W-:-:S07]  /*26ef0*/  IMAD.MOV.U32 R45, RZ, RZ, R14 ;  /* 0x000000ffff2d7224 */ /* 0x000fce00078e000e */
[----:B------:R-:W-:Y:S05]  /*26f00*/  WARPSYNC.COLLECTIVE R15, `(.L_x_708) ;  /* 0x000000000f087348 */ /* 0x000fea0003c00000 */
[----:B------:R0:W1:Y:S02]  /*26f10*/  SHFL.IDX P6, R14, R13, R12, R11 ;  /* 0x0000000c0d0e7389 */ /* 0x00006400000c000b */
[----:B01----:R-:W-:Y:S01]  /*26f20*/  ENDCOLLECTIVE ;  /* 0x000000000000791b */ /* 0x003fe20003800000 */
.L_x_708:
        /* <DEDUP_REMOVED lines=8> */
.L_x_709:
[----:B------:R-:W-:Y:S02]  /*26fb0*/  IMAD.MOV.U32 R13, RZ, RZ, R49 ;  /* 0x000000ffff0d7224 */ /* 0x000fe400078e0031 */
[----:B------:R-:W-:Y:S02]  /*26fc0*/  IMAD.MOV.U32 R12, RZ, RZ, R2 ;  /* 0x000000ffff0c7224 */ /* 0x000fe400078e0002 */
[----:B------:R-:W-:-:S07]  /*26fd0*/  IMAD.MOV.U32 R47, RZ, RZ, R14 ;  /* 0x000000ffff2f7224 */ /* 0x000fce00078e000e */
[----:B------:R-:W-:Y:S05]  /*26fe0*/  WARPSYNC.COLLECTIVE R15, `(.L_x_710) ;  /* 0x000000000f087348 */ /* 0x000fea0003c00000 */
[----:B------:R0:W1:Y:S02]  /*26ff0*/  SHFL.IDX P6, R14, R13, R12, R11 ;  /* 0x0000000c0d0e7389 */ /* 0x00006400000c000b */
[----:B01----:R-:W-:Y:S01]  /*27000*/  ENDCOLLECTIVE ;  /* 0x000000000000791b */ /* 0x003fe20003800000 */
.L_x_710:
        /* <DEDUP_REMOVED lines=8> */
.L_x_711:
[----:B------:R-:W-:Y:S01]  /*27090*/  MOV R13, R51 ;  /* 0x00000033000d7202 */ /* 0x000fe20000000f00 */
[----:B------:R-:W-:Y:S02]  /*270a0*/  IMAD.MOV.U32 R12, RZ, RZ, R2 ;  /* 0x000000ffff0c7224 */ /* 0x000fe400078e0002 */
[----:B------:R-:W-:-:S07]  /*270b0*/  IMAD.MOV.U32 R49, RZ, RZ, R14 ;  /* 0x000000ffff317224 */ /* 0x000fce00078e000e */
[----:B------:R-:W-:Y:S05]  /*270c0*/  WARPSYNC.COLLECTIVE R15, `(.L_x_712) ;  /* 0x000000000f087348 */ /* 0x000fea0003c00000 */
[----:B------:R0:W1:Y:S02]  /*270d0*/  SHFL.IDX P6, R14, R13, R12, R11 ;  /* 0x0000000c0d0e7389 */ /* 0x00006400000c000b */
[----:B01----:R-:W-:Y:S01]  /*270e0*/  ENDCOLLECTIVE ;  /* 0x000000000000791b */ /* 0x003fe20003800000 */
.L_x_712:
        /* <DEDUP_REMOVED lines=8> */
.L_x_713:
[----:B------:R-:W-:Y:S02]  /*27170*/  IMAD.MOV.U32 R13, RZ, RZ, R53 ;  /* 0x000000ffff0d7224 */ /* 0x000fe400078e0035 */
[----:B------:R-:W-:Y:S02]  /*27180*/  IMAD.MOV.U32 R12, RZ, RZ, R2 ;  /* 0x000000ffff0c7224 */ /* 0x000fe400078e0002 */
[----:B------:R-:W-:-:S07]  /*27190*/  IMAD.MOV.U32 R78, RZ, RZ, R14 ;  /* 0x000000ffff4e7224 */ /* 0x000fce00078e000e */
[----:B------:R-:W-:Y:S05]  /*271a0*/  WARPSYNC.COLLECTIVE R15, `(.L_x_714) ;  /* 0x000000000f087348 */ /* 0x000fea0003c00000 */
[----:B------:R0:W1:Y:S02]  /*271b0*/  SHFL.IDX P6, R14, R13, R12, R11 ;  /* 0x0000000c0d0e7389 */ /* 0x00006400000c000b */
[----:B01----:R-:W-:Y:S01]  /*271c0*/  ENDCOLLECTIVE ;  /* 0x000000000000791b */ /* 0x003fe20003800000 */
.L_x_714:
[----:B------:R-:W-:Y:S01]  /*271d0*/  SEL R7, R78, R51, P0 ;  /* 0x000000334e077207 */ /* 0x000fe20000000000 */
[----:B------:R-:W-:Y:S02]  /*271e0*/  IMAD.MOV.U32 R13, RZ, RZ, R80 ;  /* 0x000000ffff0d7224 */ /* 0x000fe400078e0050 */
[----:B------:R-:W-:Y:S01]  /*271f0*/  IMAD.MOV.U32 R12, RZ, RZ, R5 ;  /* 0x000000ffff0c7224 */ /* 0x000fe200078e0005 */
[----:B------:R-:W-:-:S07]  /*27200*/  MOV R53, R14 ;  /* 0x0000000e00357202 */ /* 0x000fce0000000f00 */
[----:B------:R-:W-:Y:S05]  /*27210*/  WARPSYNC.COLLECTIVE R15, `(.L_x_715) ;  /* 0x000000000f087348 */ /* 0x000fea0003c00000 */
[----:B------:R0:W1:Y:S02]  /*27220*/  SHFL.IDX P6, R14, R13, R12, R11 ;  /* 0x0000000c0d0e7389 */ /* 0x00006400000c000b */
[----:B01----:R-:W-:Y:S01]  /*27230*/  ENDCOLLECTIVE ;  /* 0x000000000000791b */ /* 0x003fe20003800000 */
.L_x_715:
[----:B------:R-:W-:Y:S01]  /*27240*/  MOV R13, R55 ;  /* 0x00000037000d7202 */ /* 0x000fe20000000f00 */
[----:B------:R-:W-:Y:S02]  /*27250*/  IMAD.MOV.U32 R12, RZ, RZ, R2 ;  /* 0x000000ffff0c7224 */ /* 0x000fe400078e0002 */
[----:B------:R-:W-:-:S07]  /*27260*/  IMAD.MOV.U32 R80, RZ, RZ, R14 ;  /* 0x000000ffff507224 */ /* 0x000fce00078e000e */
[----:B------:R-:W-:Y:S05]  /*27270*/  WARPSYNC.COLLECTIVE R15, `(.L_x_716) ;  /* 0x000000000f087348 */ /* 0x000fea0003c00000 */
[----:B------:R0:W1:Y:S02]  /*27280*/  SHFL.IDX P6, R14, R13, R12, R11 ;  /* 0x0000000c0d0e7389 */ /* 0x00006400000c000b */
[----:B01----:R-:W-:Y:S01]  /*27290*/  ENDCOLLECTIVE ;  /* 0x000000000000791b */ /* 0x003fe20003800000 */
.L_x_716:
[----:B------:R-:W-:Y:S01]  /*272a0*/  SEL R9, R53, R80, P0 ;  /* 0x0000005035097207 */ /* 0x000fe20000000000 */
[----:B------:R-:W-:Y:S01]  /*272b0*/  IMAD.MOV.U32 R13, RZ, RZ, R82 ;  /* 0x000000ffff0d7224 */ /* 0x000fe200078e0052 */
[----:B------:R-:W-:Y:S01]  /*272c0*/  MOV R12, R5 ;  /* 0x00000005000c7202 */ /* 0x000fe20000000f00 */
[----:B------:R-:W-:-:S07]  /*272d0*/  IMAD.MOV.U32 R55, RZ, RZ, R14 ;  /* 0x000000ffff377224 */ /* 0x000fce00078e000e */
[----:B------:R-:W-:Y:S05]  /*272e0*/  WARPSYNC.COLLECTIVE R15, `(.L_x_717) ;  /* 0x000000000f087348 */ /* 0x000fea0003c00000 */
[----:B------:R0:W1:Y:S02]  /*272f0*/  SHFL.IDX P6, R14, R13, R12, R11 ;  /* 0x0000000c0d0e7389 */ /* 0x00006400000c000b */
[----:B01----:R-:W-:Y:S01]  /*27300*/  ENDCOLLECTIVE ;  /* 0x000000000000791b */ /* 0x003fe20003800000 */
.L_x_717:
[----:B------:R-:W-:Y:S02]  /*27310*/  IMAD.MOV.U32 R13, RZ, RZ, R57 ;  /* 0x000000ffff0d7224 */ /* 0x000fe400078e0039 */
[----:B------:R-:W-:Y:S02]  /*27320*/  IMAD.MOV.U32 R12, RZ, RZ, R2 ;  /* 0x000000ffff0c7224 */ /* 0x000fe400078e0002 */
[----:B------:R-:W-:-:S07]  /*27330*/  IMAD.MOV.U32 R82, RZ, RZ, R14 ;  /* 0x000000ffff527224 */ /* 0x000fce00078e000e */
[----:B------:R-:W-:Y:S05]  /*27340*/  WARPSYNC.COLLECTIVE R15, `(.L_x_718) ;  /* 0x000000000f087348 */ /* 0x000fea0003c00000 */
[----:B------:R0:W1:Y:S02]  /*27350*/  SHFL.IDX P6, R14, R13, R12, R11 ;  /* 0x0000000c0d0e7389 */ /* 0x00006400000c000b */
[----:B01----:R-:W-:Y:S01]  /*27360*/  ENDCOLLECTIVE ;  /* 0x000000000000791b */ /* 0x003fe20003800000 */
.L_x_718:
[----:B------:R-:W-:Y:S02]  /*27370*/  IMAD.MOV.U32 R13, RZ, RZ, R84 ;  /* 0x000000ffff0d7224 */ /* 0x000fe400078e0054 */
[----:B------:R-:W-:Y:S01]  /*27380*/  IMAD.MOV.U32 R12, RZ, RZ, R5 ;  /* 0x000000ffff0c7224 */ /* 0x000fe200078e0005 */
[----:B------:R-:W-:-:S07]  /*27390*/  MOV R57, R14 ;  /* 0x0000000e00397202 */ /* 0x000fce0000000f00 */
[----:B------:R-:W-:Y:S05]  /*273a0*/  WARPSYNC.COLLECTIVE R15, `(.L_x_719) ;  /* 0x000000000f087348 */ /* 0x000fea0003c00000 */
[----:B------:R0:W1:Y:S02]  /*273b0*/  SHFL.IDX P6, R14, R13, R12, R11 ;  /* 0x0000000c0d0e7389 */ /* 0x00006400000c000b */
[----:B01----:R-:W-:Y:S01]  /*273c0*/  ENDCOLLECTIVE ;  /* 0x000000000000791b */ /* 0x003fe20003800000 */
.L_x_719:
[----:B------:R-:W-:Y:S01]  /*273d0*/  MOV R13, R59 ;  /* 0x0000003b000d7202 */ /* 0x000fe20000000f00 */
[----:B------:R-:W-:Y:S02]  /*273e0*/  IMAD.MOV.U32 R12, RZ, RZ, R2 ;  /* 0x000000ffff0c7224 */ /* 0x000fe400078e0002 */
[----:B------:R-:W-:-:S07]  /*273f0*/  IMAD.MOV.U32 R84, RZ, RZ, R14 ;  /* 0x000000ffff547224 */ /* 0x000fce00078e000e */
[----:B------:R-:W-:Y:S05]  /*27400*/  WARPSYNC.COLLECTIVE R15, `(.L_x_720) ;  /* 0x000000000f087348 */ /* 0x000fea0003c00000 */
[----:B------:R0:W1:Y:S02]  /*27410*/  SHFL.IDX P6, R14, R13, R12, R11 ;  /* 0x0000000c0d0e7389 */ /* 0x00006400000c000b */
[----:B01----:R-:W-:Y:S01]  /*27420*/  ENDCOLLECTIVE ;  /* 0x000000000000791b */ /* 0x003fe20003800000 */
.L_x_720:
[----:B------:R-:W-:Y:S01]  /*27430*/  SEL R27, R84, R57, P0 ;  /* 0x00000039541b7207 */ /* 0x000fe20000000000 */
[----:B------:R-:W-:Y:S01]  /*27440*/  IMAD.MOV.U32 R13, RZ, RZ, R86 ;  /* 0x000000ffff0d7224 */ /* 0x000fe200078e0056 */
[----:B------:R-:W-:Y:S01]  /*27450*/  MOV R12, R5 ;  /* 0x00000005000c7202 */ /* 0x000fe20000000f00 */
[----:B------:R-:W-:-:S07]  /*27460*/  IMAD.MOV.U32 R59, RZ, RZ, R14 ;  /* 0x000000ffff3b7224 */ /* 0x000fce00078e000e */
[----:B------:R-:W-:Y:S05]  /*27470*/  WARPSYNC.COLLECTIVE R15, `(.L_x_721) ;  /* 0x000000000f087348 */ /* 0x000fea0003c00000 */
[----:B------:R0:W1:Y:S02]  /*27480*/  SHFL.IDX P6, R14, R13, R12, R11 ;  /* 0x0000000c0d0e7389 */ /* 0x00006400000c000b */
[----:B01----:R-:W-:Y:S01]  /*27490*/  ENDCOLLECTIVE ;  /* 0x000000000000791b */ /* 0x003fe20003800000 */
.L_x_721:
[----:B------:R-:W-:Y:S02]  /*274a0*/  IMAD.MOV.U32 R13, RZ, RZ, R61 ;  /* 0x000000ffff0d7224 */ /* 0x000fe400078e003d */
[----:B------:R-:W-:Y:S02]  /*274b0*/  IMAD.MOV.U32 R12, RZ, RZ, R2 ;  /* 0x000000ffff0c7224 */ /* 0x000fe400078e0002 */
[----:B------:R-:W-:-:S07]  /*274c0*/  IMAD.MOV.U32 R86, RZ, RZ, R14 ;  /* 0x000000ffff567224 */ /* 0x000fce00078e000e */
[----:B------:R-:W-:Y:S05]  /*274d0*/  WARPSYNC.COLLECTIVE R15, `(.L_x_722) ;  /* 0x000000000f087348 */ /* 0x000fea0003c00000 */
[----:B------:R0:W1:Y:S02]  /*274e0*/  SHFL.IDX P6, R14, R13, R12, R11 ;  /* 0x0000000c0d0e7389 */ /* 0x00006400000c000b */
[----:B01----:R-:W-:Y:S01]  /*274f0*/  ENDCOLLECTIVE ;  /* 0x000000000000791b */ /* 0x003fe20003800000 */
.L_x_722:
        /* <DEDUP_REMOVED lines=8> */
.L_x_723:
[----:B------:R-:W-:Y:S01]  /*27580*/  MOV R13, R63 ;  /* 0x0000003f000d7202 */ /* 0x000fe20000000f00 */
[----:B------:R-:W-:Y:S02]  /*27590*/  IMAD.MOV.U32 R12, RZ, RZ, R2 ;  /* 0x000000ffff0c7224 */ /* 0x000fe400078e0002 */
[----:B------:R-:W-:-:S07]  /*275a0*/  IMAD.MOV.U32 R88, RZ, RZ, R14 ;  /* 0x000000ffff587224 */ /* 0x000fce00078e000e */
[----:B------:R-:W-:Y:S05]  /*275b0*/  WARPSYNC.COLLECTIVE R15, `(.L_x_724) ;  /* 0x000000000f087348 */ /* 0x000fea0003c00000 */
[----:B------:R0:W1:Y:S02]  /*275c0*/  SHFL.IDX P6, R14, R13, R12, R11 ;  /* 0x0000000c0d0e7389 */ /* 0x00006400000c000b */
[----:B01----:R-:W-:Y:S01]  /*275d0*/  ENDCOLLECTIVE ;  /* 0x000000000000791b */ /* 0x003fe20003800000 */
.L_x_724:
        /* <DEDUP_REMOVED lines=8> */
.L_x_725:
[----:B------:R-:W-:Y:S02]  /*27660*/  IMAD.MOV.U32 R13, RZ, RZ, R65 ;  /* 0x000000ffff0d7224 */ /* 0x000fe400078e0041 */
[----:B------:R-:W-:Y:S02]  /*27670*/  IMAD.MOV.U32 R12, RZ, RZ, R2 ;  /* 0x000000ffff0c7224 */ /* 0x000fe400078e0002 */
[----:B------:R-:W-:-:S07]  /*27680*/  IMAD.MOV.U32 R90, RZ, RZ, R14 ;  /* 0x000000ffff5a7224 */ /* 0x000fce00078e000e */
[----:B------:R-:W-:Y:S05]  /*27690*/  WARPSYNC.COLLECTIVE R15, `(.L_x_726) ;  /* 0x000000000f087348 */ /* 0x000fea0003c00000 */
[----:B------:R0:W1:Y:S02]  /*276a0*/  SHFL.IDX P6, R14, R13, R12, R11 ;  /* 0x0000000c0d0e7389 */ /* 0x00006400000c000b */
[----:B01----:R-:W-:Y:S01]  /*276b0*/  ENDCOLLECTIVE ;  /* 0x000000000000791b */ /* 0x003fe20003800000 */
.L_x_726:
        /* <DEDUP_REMOVED lines=8> */
.L_x_727:
[----:B------:R-:W-:Y:S01]  /*27740*/  MOV R13, R67 ;  /* 0x00000043000d7202 */ /* 0x000fe20000000f00 */
[----:B------:R-:W-:Y:S02]  /*27750*/  IMAD.MOV.U32 R12, RZ, RZ, R2 ;  /* 0x000000ffff0c7224 */ /* 0x000fe400078e0002 */
[----:B------:R-:W-:-:S07]  /*27760*/  IMAD.MOV.U32 R92, RZ, RZ, R14 ;  /* 0x000000ffff5c7224 */ /* 0x000fce00078e000e */
[----:B------:R-:W-:Y:S05]  /*27770*/  WARPSYNC.COLLECTIVE R15, `(.L_x_728) ;  /* 0x000000000f087348 */ /* 0x000fea0003c00000 */
[----:B------:R0:W1:Y:S02]  /*27780*/  SHFL.IDX P6, R14, R13, R12, R11 ;  /* 0x0000000c0d0e7389 */ /* 0x00006400000c000b */
[----:B01----:R-:W-:Y:S01]  /*27790*/  ENDCOLLECTIVE ;  /* 0x000000000000791b */ /* 0x003fe20003800000 */
.L_x_728:
        /* <DEDUP_REMOVED lines=8> */
.L_x_729:
[----:B------:R-:W-:Y:S02]  /*27820*/  IMAD.MOV.U32 R13, RZ, RZ, R69 ;  /* 0x000000ffff0d7224 */ /* 0x000fe400078e0045 */
[----:B------:R-:W-:Y:S02]  /*27830*/  IMAD.MOV.U32 R12, RZ, RZ, R2 ;  /* 0x000000ffff0c7224 */ /* 0x000fe400078e0002 */
[----:B------:R-:W-:-:S07]  /*27840*/  IMAD.MOV.U32 R104, RZ, RZ, R14 ;  /* 0x000000ffff687224 */ /* 0x000fce00078e000e */
[----:B------:R-:W-:Y:S05]  /*27850*/  WARPSYNC.COLLECTIVE R15, `(.L_x_730) ;  /* 0x000000000f087348 */ /* 0x000fea0003c00000 */
[----:B------:R0:W1:Y:S02]  /*27860*/  SHFL.IDX P6, R14, R13, R12, R11 ;  /* 0x0000000c0d0e7389 */ /* 0x00006400000c000b */
[----:B01----:R-:W-:Y:S01]  /*27870*/  ENDCOLLECTIVE ;  /* 0x000000000000791b */ /* 0x003fe20003800000 */
.L_x_730:
        /* <DEDUP_REMOVED lines=8> */
.L_x_731:
[----:B------:R-:W-:Y:S01]  /*27900*/  MOV R13, R71 ;  /* 0x00000047000d7202 */ /* 0x000fe20000000f00 */
[----:B------:R-:W-:Y:S02]  /*27910*/  IMAD.MOV.U32 R12, RZ, RZ, R2 ;  /* 0x000000ffff0c7224 */ /* 0x000fe400078e0002 */
[----:B------:R-:W-:-:S07]  /*27920*/  IMAD.MOV.U32 R106, RZ, RZ, R14 ;  /* 0x000000ffff6a7224 */ /* 0x000fce00078e000e */
[----:B------:R-:W-:Y:S05]  /*27930*/  WARPSYNC.COLLECTIVE R15, `(.L_x_732) ;  /* 0x000000000f087348 */ /* 0x000fea0003c00000 */
[----:B------:R0:W1:Y:S02]  /*27940*/  SHFL.IDX P6, R14, R13, R12, R11 ;  /* 0x0000000c0d0e7389 */ /* 0x00006400000c000b */
[----:B01----:R-:W-:Y:S01]  /*27950*/  ENDCOLLECTIVE ;  /* 0x000000000000791b */ /* 0x003fe20003800000 */
.L_x_732:
[----:B------:R-:W-:Y:S01]  /*27960*/  SEL R49, R69, R106, P0 ;  /* 0x0000006a45317207 */ /* 0x000fe20000000000 */
[----:B------:R-:W-:Y:S01]  /*27970*/  IMAD.MOV.U32 R13, RZ, RZ, R108 ;  /* 0x000000ffff0d7224 */ /* 0x000fe200078e006c */
[----:B------:R-:W-:Y:S01]  /*27980*/  MOV R12, R5 ;  /* 0x00000005000c7202 */ /* 0x000fe20000000f00 */
[----:B------:R-:W-:-:S07]  /*27990*/  IMAD.MOV.U32 R71, RZ, RZ, R14 ;  /* 0x000000ffff477224 */ /* 0x000fce00078e000e */
[----:B------:R-:W-:Y:S05]  /*279a0*/  WARPSYNC.COLLECTIVE R15, `(.L_x_733) ;  /* 0x000000000f087348 */ /* 0x000fea0003c00000 */
[----:B------:R0:W1:Y:S02]  /*279b0*/  SHFL.IDX P6, R14, R13, R12, R11 ;  /* 0x0000000c0d0e7389 */ /* 0x00006400000c000b */
[----:B01----:R-:W-:Y:S01]  /*279c0*/  ENDCOLLECTIVE ;  /* 0x000000000000791b */ /* 0x003fe20003800000 */
.L_x_733:
[----:B------:R-:W-:Y:S02]  /*279d0*/  IMAD.MOV.U32 R13, RZ, RZ, R103 ;  /* 0x000000ffff0d7224 */ /* 0x000fe400078e0067 */
[----:B------:R-:W-:Y:S02]  /*279e0*/  IMAD.MOV.U32 R12, RZ, RZ, R2 ;  /* 0x000000ffff0c7224 */ /* 0x000fe400078e0002 */
[----:B------:R-:W-:-:S07]  /*279f0*/  IMAD.MOV.U32 R108, RZ, RZ, R14 ;  /* 0x000000ffff6c7224 */ /* 0x000fce00078e000e */
[----:B------:R-:W-:Y:S05]  /*27a00*/  WARPSYNC.COLLECTIVE R15, `(.L_x_734) ;  /* 0x000000000f087348 */ /* 0x000fea0003c00000 */
[----:B------:R0:W1:Y:S02]  /*27a10*/  SHFL.IDX P6, R14, R13, R12, R11 ;  /* 0x0000000c0d0e7389 */ /* 0x00006400000c000b */
[----:B01----:R-:W-:Y:S01]  /*27a20*/  ENDCOLLECTIVE ;  /* 0x000000000000791b */ /* 0x003fe20003800000 */
.L_x_734:
[----:B------:R-:W-:Y:S02]  /*27a30*/  IMAD.MOV.U32 R13, RZ, RZ, R110 ;  /* 0x000000ffff0d7224 */ /* 0x000fe400078e006e */
[----:B------:R-:W-:Y:S01]  /*27a40*/  IMAD.MOV.U32 R12, RZ, RZ, R5 ;  /* 0x000000ffff0c7224 */ /* 0x000fe200078e0005 */
[----:B------:R-:W-:-:S07]  /*27a50*/  MOV R103, R14 ;  /* 0x0000000e00677202 */ /* 0x000fce0000000f00 */
[----:B------:R-:W-:Y:S05]  /*27a60*/  WARPSYNC.COLLECTIVE R15, `(.L_x_735) ;  /* 0x000000000f087348 */ /* 0x000fea0003c00000 */
[----:B------:R0:W1:Y:S02]  /*27a70*/  SHFL.IDX P6, R14, R13, R12, R11 ;  /* 0x0000000c0d0e7389 */ /* 0x00006400000c000b */
[----:B01----:R-:W-:Y:S01]  /*27a80*/  ENDCOLLECTIVE ;  /* 0x000000000000791b */ /* 0x003fe20003800000 */
.L_x_735:
[----:B------:R-:W-:Y:S01]  /*27a90*/  MOV R13, R105 ;  /* 0x00000069000d7202 */ /* 0x000fe20000000f00 */
[----:B------:R-:W-:Y:S02]  /*27aa0*/  IMAD.MOV.U32 R12, RZ, RZ, R2 ;  /* 0x000000ffff0c7224 */ /* 0x000fe400078e0002 */
[----:B------:R-:W-:-:S07]  /*27ab0*/  IMAD.MOV.U32 R110, RZ, RZ, R14 ;  /* 0x000000ffff6e7224 */ /* 0x000fce00078e000e */
[----:B------:R-:W-:Y:S05]  /*27ac0*/  WARPSYNC.COLLECTIVE R15, `(.L_x_736) ;  /* 0x000000000f087348 */ /* 0x000fea0003c00000 */
[----:B------:R0:W1:Y:S02]  /*27ad0*/  SHFL.IDX P6, R14, R13, R12, R11 ;  /* 0x0000000c0d0e7389 */ /* 0x00006400000c000b */
[----:B01----:R-:W-:Y:S01]  /*27ae0*/  ENDCOLLECTIVE ;  /* 0x000000000000791b */ /* 0x003fe20003800000 */
.L_x_736:
[----:B------:R-:W-:Y:S01]  /*27af0*/  SEL R59, R110, R103, P0 ;  /* 0x000000676e3b7207 */ /* 0x000fe20000000000 */
[----:B------:R-:W-:Y:S01]  /*27b00*/  IMAD.MOV.U32 R13, RZ, RZ, R112 ;  /* 0x000000ffff0d7224 */ /* 0x000fe200078e0070 */
[----:B------:R-:W-:Y:S01]  /*27b10*/  MOV R12, R5 ;  /* 0x00000005000c7202 */ /* 0x000fe20000000f00 */
[----:B------:R-:W-:-:S07]  /*27b20*/  IMAD.MOV.U32 R105, RZ, RZ, R14 ;  /* 0x000000ffff697224 */ /* 0x000fce00078e000e */
[----:B------:R-:W-:Y:S05]  /*27b30*/  WARPSYNC.COLLECTIVE R15, `(.L_x_737) ;  /* 0x000000000f087348 */ /* 0x000fea0003c00000 */
[----:B------:R0:W1:Y:S02]  /*27b40*/  SHFL.IDX P6, R14, R13, R12, R11 ;  /* 0x0000000c0d0e7389 */ /* 0x00006400000c000b */
[----:B01----:R-:W-:Y:S01]  /*27b50*/  ENDCOLLECTIVE ;  /* 0x000000000000791b */ /* 0x003fe20003800000 */
.L_x_737:
[----:B------:R-:W-:Y:S02]  /*27b60*/  IMAD.MOV.U32 R13, RZ, RZ, R107 ;  /* 0x000000ffff0d7224 */ /* 0x000fe400078e006b */
[----:B------:R-:W-:Y:S02]  /*27b70*/  IMAD.MOV.U32 R12, RZ, RZ, R2 ;  /* 0x000000ffff0c7224 */ /* 0x000fe400078e0002 */
[----:B------:R-:W-:-:S07]  /*27b80*/  IMAD.MOV.U32 R112, RZ, RZ, R14 ;  /* 0x000000ffff707224 */ /* 0x000fce00078e000e */
[----:B------:R-:W-:Y:S05]  /*27b90*/  WARPSYNC.COLLECTIVE R15, `(.L_x_738) ;  /* 0x000000000f087348 */ /* 0x000fea0003c00000 */
[----:B------:R0:W1:Y:S02]  /*27ba0*/  SHFL.IDX P6, R14, R13, R12, R11 ;  /* 0x0000000c0d0e7389 */ /* 0x00006400000c000b */
[----:B01----:R-:W-:Y:S01]  /*27bb0*/  ENDCOLLECTIVE ;  /* 0x000000000000791b */ /* 0x003fe20003800000 */
.L_x_738:
        /* <DEDUP_REMOVED lines=8> */
.L_x_739:
[----:B------:R-:W-:Y:S01]  /*27c40*/  MOV R13, R109 ;  /* 0x0000006d000d7202 */ /* 0x000fe20000000f00 */
[----:B------:R-:W-:Y:S02]  /*27c50*/  IMAD.MOV.U32 R12, RZ, RZ, R2 ;  /* 0x000000ffff0c7224 */ /* 0x000fe400078e0002 */
[----:B------:R-:W-:-:S07]  /*27c60*/  IMAD.MOV.U32 R114, RZ, RZ, R14 ;  /* 0x000000ffff727224 */ /* 0x000fce00078e000e */
[----:B------:R-:W-:Y:S05]  /*27c70*/  WARPSYNC.COLLECTIVE R15, `(.L_x_740) ;  /* 0x000000000f087348 */ /* 0x000fea0003c00000 */
[----:B------:R0:W1:Y:S02]  /*27c80*/  SHFL.IDX P6, R14, R13, R12, R11 ;  /* 0x0000000c0d0e7389 */ /* 0x00006400000c000b */
[----:B01----:R-:W-:Y:S01]  /*27c90*/  ENDCOLLECTIVE ;  /* 0x000000000000791b */ /* 0x003fe20003800000 */
.L_x_740:
        /* <DEDUP_REMOVED lines=8> */
.L_x_741:
[----:B------:R-:W-:Y:S02]  /*27d20*/  IMAD.MOV.U32 R13, RZ, RZ, R75 ;  /* 0x000000ffff0d7224 */ /* 0x000fe400078e004b */
[----:B------:R-:W-:Y:S02]  /*27d30*/  IMAD.MOV.U32 R12, RZ, RZ, R2 ;  /* 0x000000ffff0c7224 */ /* 0x000fe400078e0002 */
[----:B------:R-:W-:-:S07]  /*27d40*/  IMAD.MOV.U32 R116, RZ, RZ, R14 ;  /* 0x000000ffff747224 */ /* 0x000fce00078e000e */
[----:B------:R-:W-:Y:S05]  /*27d50*/  WARPSYNC.COLLECTIVE R15, `(.L_x_742) ;  /* 0x000000000f087348 */ /* 0x000fea0003c00000 */
[----:B------:R0:W1:Y:S02]  /*27d60*/  SHFL.IDX P6, R14, R13, R12, R11 ;  /* 0x0000000c0d0e7389 */ /* 0x00006400000c000b */
[----:B01----:R-:W-:Y:S01]  /*27d70*/  ENDCOLLECTIVE ;  /* 0x000000000000791b */ /* 0x003fe20003800000 */
.L_x_742:
[----:B------:R-:W-:Y:S02]  /*27d80*/  IMAD.MOV.U32 R13, RZ, RZ, R3 ;  /* 0x000000ffff0d7224 */ /* 0x000fe400078e0003 */
[----:B------:R-:W-:Y:S01]  /*27d90*/  IMAD.MOV.U32 R12, RZ, RZ, R5 ;  /* 0x000000ffff0c7224 */ /* 0x000fe200078e0005 */
[----:B------:R-:W-:Y:S02]  /*27da0*/  SEL R5, R51, R78, P0 ;  /* 0x0000004e33057207 */ /* 0x000fe40000000000 */
[----:B------:R-:W-:Y:S02]  /*27db0*/  SEL R51, R106, R69, P0 ;  /* 0x000000456a337207 */ /* 0x000fe40000000000 */
[----:B------:R-:W-:Y:S02]  /*27dc0*/  SEL R69, R109, R116, P0 ;  /* 0x000000746d457207 */ /* 0x000fe40000000000 */
[----:B------:R-:W-:Y:S02]  /*27dd0*/  MOV R78, RZ ;  /* 0x000000ff004e7202 */ /* 0x000fe40000000f00 */
[----:B------:R-:W-:-:S07]  /*27de0*/  MOV R75, R14 ;  /* 0x0000000e004b7202 */ /* 0x000fce0000000f00 */
[----:B------:R-:W-:Y:S05]  /*27df0*/  WARPSYNC.COLLECTIVE R15, `(.L_x_743) ;  /* 0x000000000f087348 */ /* 0x000fea0003c00000 */
[----:B------:R0:W1:Y:S02]  /*27e00*/  SHFL.IDX P6, R14, R13, R12, R11 ;  /* 0x0000000c0d0e7389 */ /* 0x00006400000c000b */
[----:B01----:R-:W-:Y:S01]  /*27e10*/  ENDCOLLECTIVE ;  /* 0x000000000000791b */ /* 0x003fe20003800000 */
.L_x_743:
[----:B------:R-:W-:Y:S02]  /*27e20*/  SEL R12, R21, R24, P0 ;  /* 0x00000018150c7207 */ /* 0x000fe40000000000 */
[----:B------:R-:W-:Y:S02]  /*27e30*/  SEL R11, R80, R53, P0 ;  /* 0x00000035500b7207 */ /* 0x000fe40000000000 */
[----:B------:R-:W-:Y:S02]  /*27e40*/  SEL R13, R55, R82, P0 ;  /* 0x00000052370d7207 */ /* 0x000fe40000000000 */
[----:B------:R-:W-:Y:S02]  /*27e50*/  SEL R15, R82, R55, P0 ;  /* 0x00000037520f7207 */ /* 0x000fe40000000000 */
[----:B------:R-:W-:Y:S01]  /*27e60*/  SEL R53, R71, R108, P0 ;  /* 0x0000006c47357207 */ /* 0x000fe20000000000 */
[----:B------:R-:W-:Y:S01]  /*27e70*/  IMAD.MOV.U32 R2, RZ, RZ, R14 ;  /* 0x000000ffff027224 */ /* 0x000fe200078e000e */
[----:B------:R-:W-:-:S02]  /*27e80*/  SEL R14, R24, R21, P0 ;  /* 0x00000015180e7207 */ /* 0x000fc40000000000 */
[----:B------:R-:W-:Y:S02]  /*27e90*/  SEL R24, R25, R26, P0 ;  /* 0x0000001a19187207 */ /* 0x000fe40000000000 */
[----:B------:R-:W-:Y:S02]  /*27ea0*/  SEL R26, R26, R25, P0 ;  /* 0x000000191a1a7207 */ /* 0x000fe40000000000 */
[----:B------:R-:W-:Y:S02]  /*27eb0*/  SEL R25, R57, R84, P0 ;  /* 0x0000005439197207 */ /* 0x000fe40000000000 */
[----:B------:R-:W-:Y:S02]  /*27ec0*/  SEL R55, R108, R71, P0 ;  /* 0x000000476c377207 */ /* 0x000fe40000000000 */
[----:B------:R-:W-:Y:S02]  /*27ed0*/  SEL R57, R103, R110, P0 ;  /* 0x0000006e67397207 */ /* 0x000fe40000000000 */
[----:B------:R-:W-:Y:S01]  /*27ee0*/  SEL R71, R116, R109, P0 ;  /* 0x0000006d74477207 */ /* 0x000fe20000000000 */
[----:B------:R-:W-:Y:S06]  /*27ef0*/  BRA `(.L_x_744) ;  /* 0xffffff3800f07947 */ /* 0x000fec000383ffff */
.L_x_514:
[----:B------:R-:W-:Y:S01]  /*27f00*/  IMAD.MOV.U32 R13, RZ, RZ, R3 ;  /* 0x000000ffff0d7224 */ /* 0x000fe200078e0003 */
[----:B------:R-:W-:Y:S01]  /*27f10*/  MOV R15, 0xffffffff ;  /* 0xffffffff000f7802 */ /* 0x000fe20000000f00 */
[----:B------:R-:W-:Y:S02]  /*27f20*/  IMAD.MOV.U32 R12, RZ, RZ, RZ ;  /* 0x000000ffff0c7224 */ /* 0x000fe400078e00ff */
[----:B------:R-:W-:-:S07]  /*27f30*/  IMAD.MOV.U32 R11, RZ, RZ, 0x181f ;  /* 0x0000181fff0b7424 */ /* 0x000fce00078e00ff */
[----:B0-----:R-:W-:Y:S05]  /*27f40*/  WARPSYNC.COLLECTIVE R15, `(.L_x_745) ;  /* 0x000000000f087348 */ /* 0x001fea0003c00000 */
[----:B------:R1:W2:Y:S02]  /*27f50*/  SHFL.IDX P6, R14, R13, R12, R11 ;  /* 0x0000000c0d0e7389 */ /* 0x0002a400000c000b */
[----:B012---:R-:W-:Y:S01]  /*27f60*/  ENDCOLLECTIVE ;  /* 0x000000000000791b */ /* 0x007fe20003800000 */
.L_x_745:
[----:B------:R-:W-:Y:S02]  /*27f70*/  IMAD.MOV.U32 R13, RZ, RZ, R2 ;  /* 0x000000ffff0d7224 */ /* 0x000fe400078e0002 */
[----:B------:R-:W-:-:S07]  /*27f80*/  IMAD.MOV.U32 R0, RZ, RZ, R14 ;  /* 0x000000ffff007224 */ /* 0x000fce00078e000e */
[----:B------:R-:W-:Y:S05]  /*27f90*/  WARPSYNC.COLLECTIVE R15, `(.L_x_746) ;  /* 0x000000000f087348 */ /* 0x000fea0003c00000 */
[----:B------:R0:W1:Y:S02]  /*27fa0*/  SHFL.IDX P6, R14, R13, R12, R11 ;  /* 0x0000000c0d0e7389 */ /* 0x00006400000c000b */
[----:B01----:R-:W-:Y:S01]  /*27fb0*/  ENDCOLLECTIVE ;  /* 0x000000000000791b */ /* 0x003fe20003800000 */
.L_x_746:
[----:B------:R-:W-:Y:S05]  /*27fc0*/  BRA `(.L_x_747) ;  /* 0xffffff58003c7947 */ /* 0x000fea000383ffff */
.L_x_517:
[----:B------:R-:W-:Y:S01]  /*27fd0*/  BSSY B1, `(.L_x_748) ;  /* 0x0000008000017945 */ /* 0x000fe20003800000 */
[----:B----4-:R-:W-:Y:S01]  /*27fe0*/  IMAD.MOV.U32 R13, RZ, RZ, R3 ;  /* 0x000000ffff0d7224 */ /* 0x010fe200078e0003 */
[----:B------:R-:W-:Y:S01]  /*27ff0*/  MOV R12, 0x1 ;  /* 0x00000001000c7802 */ /* 0x000fe20000000f00 */
[----:B------:R-:W-:Y:S02]  /*28000*/  IMAD.MOV.U32 R11, RZ, RZ, 0x181f ;  /* 0x0000181fff0b7424 */ /* 0x000fe400078e00ff */
[----:B------:R-:W-:-:S07]  /*28010*/  IMAD.MOV.U32 R15, RZ, RZ, -0x1 ;  /* 0xffffffffff0f7424 */ /* 0x000fce00078e00ff */
[----:B0123--:R-:W-:Y:S05]  /*28020*/  WARPSYNC.COLLECTIVE R15, `(.L_x_749) ;  /* 0x000000000f087348 */ /* 0x00ffea0003c00000 */
[----:B---3--:R3:W4:Y:S02]  /*28030*/  SHFL.IDX P6, R14, R13, R12, R11 ;  /* 0x0000000c0d0e7389 */ /* 0x00872400000c000b */
[----:B01234-:R-:W-:Y:S01]  /*28040*/  ENDCOLLECTIVE ;  /* 0x000000000000791b */ /* 0x01ffe20003800000 */
.L_x_749:
[----:B------:R-:W-:Y:S05]  /*28050*/  BSYNC B1 ;  /* 0x0000000000017941 */ /* 0x000fea0003800000 */
.L_x_748:
[----:B------:R-:W-:Y:S01]  /*28060*/  MOV R13, R2 ;  /* 0x00000002000d7202 */ /* 0x000fe20000000f00 */
[----:B------:R-:W-:Y:S02]  /*28070*/  IMAD.MOV.U32 R12, RZ, RZ, 0x1 ;  /* 0x00000001ff0c7424 */ /* 0x000fe400078e00ff */
[----:B------:R-:W-:Y:S02]  /*28080*/  IMAD.MOV.U32 R11, RZ, RZ, 0x181f ;  /* 0x0000181fff0b7424 */ /* 0x000fe400078e00ff */
[----:B------:R-:W-:Y:S02]  /*28090*/  IMAD.MOV.U32 R15, RZ, RZ, -0x1 ;  /* 0xffffffffff0f7424 */ /* 0x000fe400078e00ff */
[----:B------:R-:W-:-:S07]  /*280a0*/  IMAD.MOV.U32 R0, RZ, RZ, R14 ;  /* 0x000000ffff007224 */ /* 0x000fce00078e000e */
[----:B------:R-:W-:Y:S05]  /*280b0*/  WARPSYNC.COLLECTIVE R15, `(.L_x_750) ;  /* 0x000000000f087348 */ /* 0x000fea0003c00000 */
[----:B------:R0:W1:Y:S02]  /*280c0*/  SHFL.IDX P6, R14, R13, R12, R11 ;  /* 0x0000000c0d0e7389 */ /* 0x00006400000c000b */
[----:B01----:R-:W-:Y:S01]  /*280d0*/  ENDCOLLECTIVE ;  /* 0x000000000000791b */ /* 0x003fe20003800000 */
.L_x_750:
[----:B------:R-:W-:Y:S05]  /*280e0*/  BRA `(.L_x_751) ;  /* 0xffffff58005c7947 */ /* 0x000fea000383ffff */
.L_x_520:
[----:B------:R-:W-:Y:S01]  /*280f0*/  BSSY B1, `(.L_x_752) ;  /* 0x0000008000017945 */ /* 0x000fe20003800000 */
[----:B----4-:R-:W-:Y:S01]  /*28100*/  MOV R13, R3 ;  /* 0x00000003000d7202 */ /* 0x010fe20000000f00 */
[----:B------:R-:W-:Y:S02]  /*28110*/  IMAD.MOV.U32 R12, RZ, RZ, 0x2 ;  /* 0x00000002ff0c7424 */ /* 0x000fe400078e00ff */
[----:B------:R-:W-:Y:S02]  /*28120*/  IMAD.MOV.U32 R11, RZ, RZ, 0x181f ;  /* 0x0000181fff0b7424 */ /* 0x000fe400078e00ff */
[----:B------:R-:W-:-:S07]  /*28130*/  IMAD.MOV.U32 R15, RZ, RZ, -0x1 ;  /* 0xffffffffff0f7424 */ /* 0x000fce00078e00ff */
[----:B0123--:R-:W-:Y:S05]  /*28140*/  WARPSYNC.COLLECTIVE R15, `(.L_x_753) ;  /* 0x000000000f087348 */ /* 0x00ffea0003c00000 */
[----:B---3--:R3:W4:Y:S02]  /*28150*/  SHFL.IDX P6, R14, R13, R12, R11 ;  /* 0x0000000c0d0e7389 */ /* 0x00872400000c000b */
[----:B01234-:R-:W-:Y:S01]  /*28160*/  ENDCOLLECTIVE ;  /* 0x000000000000791b */ /* 0x01ffe20003800000 */
.L_x_753:
[----:B------:R-:W-:Y:S05]  /*28170*/  BSYNC B1 ;  /* 0x0000000000017941 */ /* 0x000fea0003800000 */
.L_x_752:
[----:B------:R-:W-:Y:S01]  /*28180*/  IMAD.MOV.U32 R13, RZ, RZ, R2 ;  /* 0x000000ffff0d7224 */ /* 0x000fe200078e0002 */
[----:B------:R-:W-:Y:S01]  /*28190*/  MOV R15, 0xffffffff ;  /* 0xffffffff000f7802 */ /* 0x000fe20000000f00 */
[----:B------:R-:W-:Y:S01]  /*281a0*/  IMAD.MOV.U32 R12, RZ, RZ, 0x2 ;  /* 0x00000002ff0c7424 */ /* 0x000fe200078e00ff */
[----:B------:R-:W-:Y:S01]  /*281b0*/  MOV R0, R14 ;  /* 0x0000000e00007202 */ /* 0x000fe20000000f00 */
[----:B------:R-:W-:-:S07]  /*281c0*/  IMAD.MOV.U32 R11, RZ, RZ, 0x181f ;  /* 0x0000181fff0b7424 */ /* 0x000fce00078e00ff */
[----:B------:R-:W-:Y:S05]  /*281d0*/  WARPSYNC.COLLECTIVE R15, `(.L_x_754) ;  /* 0x000000000f087348 */ /* 0x000fea0003c00000 */
[----:B------:R0:W1:Y:S02]  /*281e0*/  SHFL.IDX P6, R14, R13, R12, R11 ;  /* 0x0000000c0d0e7389 */ /* 0x00006400000c000b */
[----:B01----:R-:W-:Y:S01]  /*281f0*/  ENDCOLLECTIVE ;  /* 0x000000000000791b */ /* 0x003fe20003800000 */
.L_x_754:
[----:B------:R-:W-:Y:S05]  /*28200*/  BRA `(.L_x_755) ;  /* 0xffffff58007c7947 */ /* 0x000fea000383ffff */
.L_x_523:
[----:B------:R-:W-:Y:S01]  /*28210*/  BSSY B1, `(.L_x_756) ;  /* 0x0000008000017945 */ /* 0x000fe20003800000 */
[----:B0-----:R-:W-:Y:S01]  /*28220*/  IMAD.MOV.U32 R13, RZ, RZ, R3 ;  /* 0x000000ffff0d7224 */ /* 0x001fe200078e0003 */
[----:B------:R-:W-:Y:S01]  /*28230*/  MOV R15, 0xffffffff ;  /* 0xffffffff000f7802 */ /* 0x000fe20000000f00 */
[----:B------:R-:W-:Y:S02]  /*28240*/  IMAD.MOV.U32 R12, RZ, RZ, 0x3 ;  /* 0x00000003ff0c7424 */ /* 0x000fe400078e00ff */
[----:B------:R-:W-:-:S07]  /*28250*/  IMAD.MOV.U32 R11, RZ, RZ, 0x181f ;  /* 0x0000181fff0b7424 */ /* 0x000fce00078e00ff */
[----:B-1234-:R-:W-:Y:S05]  /*28260*/  WARPSYNC.COLLECTIVE R15, `(.L_x_757) ;  /* 0x000000000f087348 */ /* 0x01efea0003c00000 */
[----:B----4-:R0:W4:Y:S02]  /*28270*/  SHFL.IDX P6, R14, R13, R12, R11 ;  /* 0x0000000c0d0e7389 */ /* 0x01012400000c000b */
[----:B01234-:R-:W-:Y:S01]  /*28280*/  ENDCOLLECTIVE ;  /* 0x000000000000791b */ /* 0x01ffe20003800000 */
.L_x_757:
[----:B------:R-:W-:Y:S05]  /*28290*/  BSYNC B1 ;  /* 0x0000000000017941 */ /* 0x000fea0003800000 */
.L_x_756:
[----:B------:R-:W-:Y:S01]  /*282a0*/  IMAD.MOV.U32 R13, RZ, RZ, R2 ;  /* 0x000000ffff0d7224 */ /* 0x000fe200078e0002 */
[----:B------:R-:W-:Y:S01]  /*282b0*/  MOV R11, 0x181f ;  /* 0x0000181f000b7802 */ /* 0x000fe20000000f00 */
[----:B------:R-:W-:Y:S02]  /*282c0*/  IMAD.MOV.U32 R12, RZ, RZ, 0x3 ;  /* 0x00000003ff0c7424 */ /* 0x000fe400078e00ff */
[----:B------:R-:W-:Y:S02]  /*282d0*/  IMAD.MOV.U32 R15, RZ, RZ, -0x1 ;  /* 0xffffffffff0f7424 */ /* 0x000fe400078e00ff */
[----:B------:R-:W-:-:S07]  /*282e0*/  IMAD.MOV.U32 R0, RZ, RZ, R14 ;  /* 0x000000ffff007224 */ /* 0x000fce00078e000e */
[----:B------:R-:W-:Y:S05]  /*282f0*/  WARPSYNC.COLLECTIVE R15, `(.L_x_758) ;  /* 0x000000000f087348 */ /* 0x000fea0003c00000 */
[----:B------:R0:W1:Y:S02]  /*28300*/  SHFL.IDX P6, R14, R13, R12, R11 ;  /* 0x0000000c0d0e7389 */ /* 0x00006400000c000b */
[----:B01----:R-:W-:Y:S01]  /*28310*/  ENDCOLLECTIVE ;  /* 0x000000000000791b */ /* 0x003fe20003800000 */
.L_x_758:
[----:B------:R-:W-:Y:S05]  /*28320*/  BRA `(.L_x_759) ;  /* 0xffffff58009c7947 */ /* 0x000fea000383ffff */
.L_x_540:
[----:B------:R-:W0:Y:S01]  /*28330*/  S2R R7, SR_TID.X ;  /* 0x0000000000077919 */ /* 0x000e220000002100 */
[----:B------:R-:W-:Y:S01]  /*28340*/  BSSY B1, `(.L_x_760) ;  /* 0x000000a000017945 */ /* 0x000fe20003800000 */
[----:B------:R-:W-:Y:S01]  /*28350*/  IMAD.MOV.U32 R12, RZ, RZ, RZ ;  /* 0x000000ffff0c7224 */ /* 0x000fe200078e00ff */
[----:B------:R-:W-:Y:S01]  /*28360*/  MOV R11, 0x1f ;  /* 0x0000001f000b7802 */ /* 0x000fe20000000f00 */
[----:B------:R-:W-:Y:S01]  /*28370*/  IMAD.MOV.U32 R15, RZ, RZ, -0x1 ;  /* 0xffffffffff0f7424 */ /* 0x000fe200078e00ff */
[----:B0-----:R-:W-:-:S04]  /*28380*/  SHF.R.U32.HI R7, RZ, 0x5, R7 ;  /* 0x00000005ff077819 */ /* 0x001fc80000011607 */
[----:B------:R-:W-:-:S05]  /*28390*/  LOP3.LUT R7, R7, 0x3, RZ, 0xc0, !PT ;  /* 0x0000000307077812 */ /* 0x000fca00078ec0ff */
[----:B------:R-:W-:-:S07]  /*283a0*/  IMAD.MOV.U32 R13, RZ, RZ, R7 ;  /* 0x000000ffff0d7224 */ /* 0x000fce00078e0007 */
[----:B------:R-:W-:Y:S05]  /*283b0*/  WARPSYNC.COLLECTIVE R15, `(.L_x_761) ;  /* 0x000000000f087348 */ /* 0x000fea0003c00000 */
[----:B------:R0:W1:Y:S02]  /*283c0*/  SHFL.IDX P6, R14, R13, R12, R11 ;  /* 0x0000000c0d0e7389 */ /* 0x00006400000c000b */
[----:B01----:R-:W-:Y:S01]  /*283d0*/  ENDCOLLECTIVE ;  /* 0x000000000000791b */ /* 0x003fe20003800000 */
.L_x_761:
[----:B------:R-:W-:Y:S05]  /*283e0*/  BSYNC B1 ;  /* 0x0000000000017941 */ /* 0x000fea0003800000 */
.L_x_760:
[----:B------:R-:W-:Y:S05]  /*283f0*/  BRA `(.L_x_762) ;  /* 0xffffff6c00d87947 */ /* 0x000fea000383ffff */
.L_x_542:
[----:B------:R-:W-:Y:S01]  /*28400*/  BSSY B1, `(.L_x_763) ;  /* 0x0000006000017945 */ /* 0x000fe20003800000 */
[----:B------:R-:W-:-:S07]  /*28410*/  IMAD.MOV.U32 R15, RZ, RZ, -0x1 ;  /* 0xffffffffff0f7424 */ /* 0x000fce00078e00ff */
[----:B0-----:R-:W-:Y:S05]  /*28420*/  WARPSYNC.COLLECTIVE R15, `(.L_x_764) ;  /* 0x000000000f0c7348 */ /* 0x001fea0003c00000 */
[----:B------:R-:W-:Y:S02]  /*28430*/  ELECT P6, UR62, PT ;  /* 0x00000000003e782f */ /* 0x000fe400038c0000 */
[----:B------:R-:W-:Y:S01]  /*28440*/  MOV R14, UR62 ;  /* 0x0000003e000e7c02 */ /* 0x000fe20008000f00 */
[----:B0-----:R-:W-:Y:S10]  /*28450*/  ENDCOLLECTIVE ;  /* 0x000000000000791b */ /* 0x001ff40003800000 */
.L_x_764:
[----:B------:R-:W-:Y:S05]  /*28460*/  BSYNC B1 ;  /* 0x0000000000017941 */ /* 0x000fea0003800000 */
.L_x_763:
[----:B------:R-:W-:Y:S05]  /*28470*/  BRA `(.L_x_541) ;  /* 0xffffff6c00d07947 */ /* 0x000fea000383ffff */
.L_x_544:
[----:B0-----:R-:W2:Y:S02]  /*28480*/  LDL R3, [R1+0x4] ;  /* 0x0000040001037983 */ /* 0x001ea40000100800 */
[----:B--2---:R0:W1:Y:S02]  /*28490*/  SYNCS.PHASECHK.TRANS64.TRYWAIT P0, [R3+URZ+0x38820], R2 ;  /* 0x03882002030075a7 */ /* 0x004064000800017f */
[----:B-1----:R-:W-:Y:S05]  /*284a0*/  @!P0 NANOSLEEP.SYNCS 0x989680 ;  /* 0x009896800000895d */ /* 0x002fea0003900000 */
[----:B------:R-:W1:Y:S02]  /*284b0*/  @!P0 SYNCS.PHASECHK.TRANS64 P0, [R3+URZ+0x38820], R2 ;  /* 0x03882002030085a7 */ /* 0x000e64000800007f */
[----:B-1----:R-:W-:Y:S05]  /*284c0*/  @!P0 BRA `(.L_x_544) ;  /* 0xfffffffc00ec8947 */ /* 0x002fea000383ffff */
[----:B------:R-:W-:Y:S05]  /*284d0*/  BRA `(.L_x_765) ;  /* 0xffffff6c00e07947 */ /* 0x000fea000383ffff */
.L_x_548:
[----:B0-----:R0:W1:Y:S02]  /*284e0*/  SYNCS.PHASECHK.TRANS64.TRYWAIT P0, [R5+URZ+0x388a0], R8 ;  /* 0x0388a008050075a7 */ /* 0x001064000800017f */
[----:B-1----:R-:W-:Y:S05]  /*284f0*/  @!P0 NANOSLEEP.SYNCS 0x989680 ;  /* 0x009896800000895d */ /* 0x002fea0003900000 */
[----:B------:R-:W1:Y:S02]  /*28500*/  @!P0 SYNCS.PHASECHK.TRANS64 P0, [R5+URZ+0x388a0], R8 ;  /* 0x0388a008050085a7 */ /* 0x000e64000800007f */
[----:B-1----:R-:W-:Y:S05]  /*28510*/  @!P0 BRA `(.L_x_548) ;  /* 0xfffffffc00f08947 */ /* 0x002fea000383ffff */
[----:B------:R-:W-:Y:S05]  /*28520*/  BRA `(.L_x_766) ;  /* 0xffffff7000087947 */ /* 0x000fea000383ffff */
.L_x_554:
[----:B-1----:R1:W2:Y:S02]  /*28530*/  SYNCS.PHASECHK.TRANS64.TRYWAIT P0, [R5+URZ+0x388c0], R8 ;  /* 0x0388c008050075a7 */ /* 0x0022a4000800017f */
[----:B--2---:R-:W-:Y:S05]  /*28540*/  @!P0 NANOSLEEP.SYNCS 0x989680 ;  /* 0x009896800000895d */ /* 0x004fea0003900000 */
[----:B------:R-:W2:Y:S02]  /*28550*/  @!P0 SYNCS.PHASECHK.TRANS64 P0, [R5+URZ+0x388c0], R8 ;  /* 0x0388c008050085a7 */ /* 0x000ea4000800007f */
[----:B--2---:R-:W-:Y:S05]  /*28560*/  @!P0 BRA `(.L_x_554) ;  /* 0xfffffffc00f08947 */ /* 0x004fea000383ffff */
[----:B------:R-:W-:Y:S05]  /*28570*/  BRA `(.L_x_767) ;  /* 0xffffff7000cc7947 */ /* 0x000fea000383ffff */
.L_x_562:
[----:B0-----:R0:W1:Y:S02]  /*28580*/  SYNCS.PHASECHK.TRANS64.TRYWAIT P1, [R6+URZ+0x388a0], R5 ;  /* 0x0388a005060075a7 */ /* 0x001064000802017f */
[----:B-1----:R-:W-:Y:S05]  /*28590*/  @!P1 NANOSLEEP.SYNCS 0x989680 ;  /* 0x009896800000995d */ /* 0x002fea0003900000 */
[----:B------:R-:W1:Y:S02]  /*285a0*/  @!P1 SYNCS.PHASECHK.TRANS64 P1, [R6+URZ+0x388a0], R5 ;  /* 0x0388a005060095a7 */ /* 0x000e64000802007f */
[----:B-1----:R-:W-:Y:S05]  /*285b0*/  @!P1 BRA `(.L_x_562) ;  /* 0xfffffffc00f09947 */ /* 0x002fea000383ffff */
[----:B------:R-:W-:Y:S05]  /*285c0*/  BRA `(.L_x_768) ;  /* 0xffffff7400e07947 */ /* 0x000fea000383ffff */
.L_x_568:
[----:B-1----:R1:W2:Y:S02]  /*285d0*/  SYNCS.PHASECHK.TRANS64.TRYWAIT P1, [R6+URZ+0x388c0], R5 ;  /* 0x0388c005060075a7 */ /* 0x0022a4000802017f */
[----:B--2---:R-:W-:Y:S05]  /*285e0*/  @!P1 NANOSLEEP.SYNCS 0x989680 ;  /* 0x009896800000995d */ /* 0x004fea0003900000 */
[----:B------:R-:W2:Y:S02]  /*285f0*/  @!P1 SYNCS.PHASECHK.TRANS64 P1, [R6+URZ+0x388c0], R5 ;  /* 0x0388c005060095a7 */ /* 0x000ea4000802007f */
[----:B--2---:R-:W-:Y:S05]  /*28600*/  @!P1 BRA `(.L_x_568) ;  /* 0xfffffffc00f09947 */ /* 0x004fea000383ffff */
[----:B------:R-:W-:Y:S05]  /*28610*/  BRA `(.L_x_769) ;  /* 0xffffff7800a07947 */ /* 0x000fea000383ffff */
.L_x_584:
[----:B------:R-:W0:Y:S01]  /*28620*/  S2R R4, SR_TID.X ;  /* 0x0000000000047919 */ /* 0x000e220000002100 */
[----:B------:R-:W-:Y:S01]  /*28630*/  BSSY B0, `(.L_x_770) ;  /* 0x000000a000007945 */ /* 0x000fe20003800000 */
[----:B------:R-:W-:Y:S01]  /*28640*/  MOV R12, RZ ;  /* 0x000000ff000c7202 */ /* 0x000fe20000000f00 */
[----:B------:R-:W-:Y:S02]  /*28650*/  IMAD.MOV.U32 R11, RZ, RZ, 0x1f ;  /* 0x0000001fff0b7424 */ /* 0x000fe400078e00ff */
[----:B------:R-:W-:Y:S01]  /*28660*/  IMAD.MOV.U32 R15, RZ, RZ, -0x1 ;  /* 0xffffffffff0f7424 */ /* 0x000fe200078e00ff */
[----:B0-----:R-:W-:-:S04]  /*28670*/  SHF.R.U32.HI R4, RZ, 0x5, R4 ;  /* 0x00000005ff047819 */ /* 0x001fc80000011604 */
[----:B------:R-:W-:-:S05]  /*28680*/  LOP3.LUT R4, R4, 0x3, RZ, 0xc0, !PT ;  /* 0x0000000304047812 */ /* 0x000fca00078ec0ff */
[----:B------:R-:W-:-:S07]  /*28690*/  IMAD.MOV.U32 R13, RZ, RZ, R4 ;  /* 0x000000ffff0d7224 */ /* 0x000fce00078e0004 */
[----:B-1----:R-:W-:Y:S05]  /*286a0*/  WARPSYNC.COLLECTIVE R15, `(.L_x_771) ;  /* 0x000000000f087348 */ /* 0x002fea0003c00000 */
[----:B------:R0:W2:Y:S02]  /*286b0*/  SHFL.IDX P6, R14, R13, R12, R11 ;  /* 0x0000000c0d0e7389 */ /* 0x0000a400000c000b */
[----:B012---:R-:W-:Y:S01]  /*286c0*/  ENDCOLLECTIVE ;  /* 0x000000000000791b */ /* 0x007fe20003800000 */
.L_x_771:
[----:B------:R-:W-:Y:S05]  /*286d0*/  BSYNC B0 ;  /* 0x0000000000007941 */ /* 0x000fea0003800000 */
.L_x_770:
[----:B------:R-:W-:Y:S05]  /*286e0*/  BRA `(.L_x_772) ;  /* 0xffffff8400807947 */ /* 0x000fea000383ffff */
.L_x_586:
[----:B------:R-:W-:Y:S01]  /*286f0*/  BSSY B0, `(.L_x_773) ;  /* 0x0000006000007945 */ /* 0x000fe20003800000 */
[----:B------:R-:W-:-:S07]  /*28700*/  IMAD.MOV.U32 R15, RZ, RZ, -0x1 ;  /* 0xffffffffff0f7424 */ /* 0x000fce00078e00ff */
[----:B01----:R-:W-:Y:S05]  /*28710*/  WARPSYNC.COLLECTIVE R15, `(.L_x_774) ;  /* 0x000000000f0c7348 */ /* 0x003fea0003c00000 */
[----:B------:R-:W-:Y:S02]  /*28720*/  ELECT P6, UR62, PT ;  /* 0x00000000003e782f */ /* 0x000fe400038c0000 */
[----:B------:R-:W-:Y:S01]  /*28730*/  MOV R14, UR62 ;  /* 0x0000003e000e7c02 */ /* 0x000fe20008000f00 */
[----:B01----:R-:W-:Y:S10]  /*28740*/  ENDCOLLECTIVE ;  /* 0x000000000000791b */ /* 0x003ff40003800000 */
.L_x_774:
[----:B------:R-:W-:Y:S05]  /*28750*/  BSYNC B0 ;  /* 0x0000000000007941 */ /* 0x000fea0003800000 */
.L_x_773:
[----:B------:R-:W-:Y:S05]  /*28760*/  BRA `(.L_x_775) ;  /* 0xffffff84008c7947 */ /* 0x000fea000383ffff */
.L_x_588:
[----:B0-----:R0:W1:Y:S02]  /*28770*/  SYNCS.PHASECHK.TRANS64.TRYWAIT P0, [R0+URZ+0x38880], R3 ;  /* 0x03888003000075a7 */ /* 0x001064000800017f */
[----:B-1----:R-:W-:Y:S05]  /*28780*/  @!P0 NANOSLEEP.SYNCS 0x989680 ;  /* 0x009896800000895d */ /* 0x002fea0003900000 */
[----:B------:R-:W1:Y:S02]  /*28790*/  @!P0 SYNCS.PHASECHK.TRANS64 P0, [R0+URZ+0x38880], R3 ;  /* 0x03888003000085a7 */ /* 0x000e64000800007f */
[----:B-1----:R-:W-:Y:S05]  /*287a0*/  @!P0 BRA `(.L_x_588) ;  /* 0xfffffffc00f08947 */ /* 0x002fea000383ffff */
[----:B------:R-:W-:Y:S05]  /*287b0*/  BRA `(.L_x_776) ;  /* 0xffffff8800047947 */ /* 0x000fea000383ffff */
.L_x_590:
[----:B-1----:R1:W2:Y:S02]  /*287c0*/  SYNCS.PHASECHK.TRANS64.TRYWAIT P0, [R0+URZ+0x38840], R3 ;  /* 0x03884003000075a7 */ /* 0x0022a4000800017f */
[----:B--2---:R-:W-:Y:S05]  /*287d0*/  @!P0 NANOSLEEP.SYNCS 0x989680 ;  /* 0x009896800000895d */ /* 0x004fea0003900000 */
[----:B------:R-:W2:Y:S02]  /*287e0*/  @!P0 SYNCS.PHASECHK.TRANS64 P0, [R0+URZ+0x38840], R3 ;  /* 0x03884003000085a7 */ /* 0x000ea4000800007f */
[----:B--2---:R-:W-:Y:S05]  /*287f0*/  @!P0 BRA `(.L_x_590) ;  /* 0xfffffffc00f08947 */ /* 0x004fea000383ffff */
[----:B------:R-:W-:Y:S05]  /*28800*/  BRA `(.L_x_777) ;  /* 0xffffff8800787947 */ /* 0x000fea000383ffff */
.L_x_594:
[----:B------:R-:W2:Y:S01]  /*28810*/  LDL.LU R11, [R1+0x6c] ;  /* 0x00006c00010b7983 */ /* 0x000ea20000300800 */
[----:B------:R-:W-:Y:S01]  /*28820*/  MOV R13, R3 ;  /* 0x00000003000d7202 */ /* 0x000fe20000000f00 */
[----:B------:R-:W-:Y:S01]  /*28830*/  IMAD.MOV.U32 R12, RZ, RZ, RZ ;  /* 0x000000ffff0c7224 */ /* 0x000fe200078e00ff */
[----:B------:R-:W-:Y:S01]  /*28840*/  LOP3.LUT R8, R8, 0x7f, RZ, 0xc0, !PT ;  /* 0x0000007f08087812 */ /* 0x000fe200078ec0ff */
[----:B------:R-:W-:-:S03]  /*28850*/  IMAD.MOV.U32 R15, RZ, RZ, -0x1 ;  /* 0xffffffffff0f7424 */ /* 0x000fc600078e00ff */
[----:B------:R-:W-:-:S05]  /*28860*/  SHF.R.U32.HI R5, RZ, 0x3, R8 ;  /* 0x00000003ff057819 */ /* 0x000fca0000011608 */
[----:B------:R-:W-:-:S04]  /*28870*/  IMAD.IADD R0, R5, 0x1, R17 ;  /* 0x0000000105007824 */ /* 0x000fc800078e0211 */
[----:B------:R-:W-:Y:S02]  /*28880*/  VIADD R5, R0, 0x10 ;  /* 0x0000001000057836 */ /* 0x000fe40000000000 */
[----:B--2---:R-:W-:Y:S02]  /*28890*/  IMAD R2, R11, R7, RZ ;  /* 0x000000070b027224 */ /* 0x004fe400078e02ff */
[----:B------:R-:W-:-:S03]  /*288a0*/  IMAD.MOV.U32 R11, RZ, RZ, 0x181f ;  /* 0x0000181fff0b7424 */ /* 0x000fc600078e00ff */
[----:B------:R-:W-:-:S13]  /*288b0*/  ISETP.GE.AND P2, PT, R0, R2, PT ;  /* 0x000000020000720c */ /* 0x000fda0003f46270 */
[----:B0----5:R-:W-:Y:S05]  /*288c0*/  WARPSYNC.COLLECTIVE R15, `(.L_x_778) ;  /* 0x000000000f087348 */ /* 0x021fea0003c00000 */
[----:B------:R1:W2:Y:S02]  /*288d0*/  SHFL.IDX P6, R14, R13, R12, R11 ;  /* 0x0000000c0d0e7389 */ /* 0x0002a400000c000b */
[----:B012--5:R-:W-:Y:S01]  /*288e0*/  ENDCOLLECTIVE ;  /* 0x000000000000791b */ /* 0x027fe20003800000 */
.L_x_778:
[----:B------:R-:W-:Y:S01]  /*288f0*/  IMAD.MOV.U32 R13, RZ, RZ, R4 ;  /* 0x000000ffff0d7224 */ /* 0x000fe200078e0004 */
[----:B------:R-:W-:-:S07]  /*28900*/  MOV R6, R14 ;  /* 0x0000000e00067202 */ /* 0x000fce0000000f00 */
[----:B------:R-:W-:Y:S05]  /*28910*/  WARPSYNC.COLLECTIVE R15, `(.L_x_779) ;  /* 0x000000000f087348 */ /* 0x000fea0003c00000 */
[----:B------:R0:W1:Y:S02]  /*28920*/  SHFL.IDX P6, R14, R13, R12, R11 ;  /* 0x0000000c0d0e7389 */ /* 0x00006400000c000b */
[----:B01----:R-:W-:Y:S01]  /*28930*/  ENDCOLLECTIVE ;  /* 0x000000000000791b */ /* 0x003fe20003800000 */
.L_x_779:
[----:B------:R-:W-:Y:S02]  /*28940*/  IMAD.MOV.U32 R13, RZ, RZ, R3 ;  /* 0x000000ffff0d7224 */ /* 0x000fe400078e0003 */
[----:B------:R-:W-:Y:S02]  /*28950*/  IMAD.MOV.U32 R12, RZ, RZ, 0x1 ;  /* 0x00000001ff0c7424 */ /* 0x000fe400078e00ff */
[----:B------:R-:W-:-:S07]  /*28960*/  IMAD.MOV.U32 R7, RZ, RZ, R14 ;  /* 0x000000ffff077224 */ /* 0x000fce00078e000e */
[----:B------:R-:W-:Y:S05]  /*28970*/  WARPSYNC.COLLECTIVE R15, `(.L_x_780) ;  /* 0x000000000f087348 */ /* 0x000fea0003c00000 */
[----:B------:R0:W1:Y:S02]  /*28980*/  SHFL.IDX P6, R14, R13, R12, R11 ;  /* 0x0000000c0d0e7389 */ /* 0x00006400000c000b */
[----:B01----:R-:W-:Y:S01]  /*28990*/  ENDCOLLECTIVE ;  /* 0x000000000000791b */ /* 0x003fe20003800000 */
.L_x_780:
[----:B------:R-:W-:-:S04]  /*289a0*/  @!P2 IADD3 R7, P3, R10, R7, RZ ;  /* 0x000000070a07a210 */ /* 0x000fc80007f7e0ff */
[----:B------:R-:W-:-:S04]  /*289b0*/  @!P2 IADD3.X R6, RZ, R6, RZ, P3, !PT ;  /* 0x00000006ff06a210 */ /* 0x000fc80001ffe4ff */
[----:B------:R-:W-:Y:S01]  /*289c0*/  @!P2 LOP3.LUT R7, R7, R6, RZ, 0x3c, !PT ;  /* 0x000000060707a212 */ /* 0x000fe200078e3cff */
[----:B------:R-:W-:-:S03]  /*289d0*/  IMAD.MOV.U32 R13, RZ, RZ, R4 ;  /* 0x000000ffff0d7224 */ /* 0x000fc600078e0004 */
[----:B------:R-:W-:-:S04]  /*289e0*/  @!P2 LOP3.LUT R6, R7, R6, RZ, 0x3c, !PT ;  /* 0x000000060706a212 */ /* 0x000fc800078e3cff */
[----:B------:R-:W-:Y:S02]  /*289f0*/  @!P2 LOP3.LUT R7, R7, R6, RZ, 0x3c, !PT ;  /* 0x000000060707a212 */ /* 0x000fe400078e3cff */
[----:B------:R-:W-:-:S03]  /*28a00*/  MOV R8, R14 ;  /* 0x0000000e00087202 */ /* 0x000fc60000000f00 */
[----:B------:R-:W-:Y:S01]  /*28a10*/  @!PT LDS RZ, [RZ] ;  /* 0x00000000fffff984 */ /* 0x000fe20000000800 */
[----:B------:R-:W-:Y:S01]  /*28a20*/  @!PT LDS RZ, [RZ] ;  /* 0x00000000fffff984 */ /* 0x000fe20000000800 */
[----:B------:R-:W-:Y:S01]  /*28a30*/  @!PT LDS RZ, [RZ] ;  /* 0x00000000fffff984 */ /* 0x000fe20000000800 */
[----:B------:R0:W-:Y:S04]  /*28a40*/  @!P2 LDGSTS.E.BYPASS.LTC128B.128 [R9+0x20400], desc[UR42][R6.64], !P0 ;  /* 0x204000000609afae */ /* 0x0001e8000c101d6a */
[----:B0-----:R-:W-:Y:S05]  /*28a50*/  WARPSYNC.COLLECTIVE R15, `(.L_x_781) ;  /* 0x000000000f087348 */ /* 0x001fea0003c00000 */
[----:B------:R1:W2:Y:S02]  /*28a60*/  SHFL.IDX P6, R14, R13, R12, R11 ;  /* 0x0000000c0d0e7389 */ /* 0x0002a400000c000b */
[----:B012---:R-:W-:Y:S01]  /*28a70*/  ENDCOLLECTIVE ;  /* 0x000000000000791b */ /* 0x007fe20003800000 */
.L_x_781:
[----:B------:R-:W-:Y:S01]  /*28a80*/  @!PT LDS RZ, [RZ] ;  /* 0x00000000fffff984 */ /* 0x000fe20000000800 */
[----:B------:R-:W-:Y:S01]  /*28a90*/  @!PT LDS RZ, [RZ] ;  /* 0x00000000fffff984 */ /* 0x000fe20000000800 */
[----:B------:R-:W-:Y:S01]  /*28aa0*/  @!PT LDS RZ, [RZ] ;  /* 0x00000000fffff984 */ /* 0x000fe20000000800 */
        /* <DEDUP_REMOVED lines=8> */
.L_x_782:
[----:B------:R-:W-:Y:S02]  /*28b30*/  @!P2 IADD3 R7, P3, R10, R5, RZ ;  /* 0x000000050a07a210 */ /* 0x000fe40007f7e0ff */
[----:B------:R-:W-:-:S03]  /*28b40*/  IADD3 R5, R0, 0x20, RZ ;  /* 0x0000002000057810 */ /* 0x000fc60007ffe0ff */
[----:B------:R-:W-:-:S05]  /*28b50*/  @!P2 IMAD.X R6, RZ, RZ, R8, P3 ;  /* 0x000000ffff06a224 */ /* 0x000fca00018e0608 */
[----:B------:R-:W-:Y:S02]  /*28b60*/  @!P2 LOP3.LUT R7, R7, R6, RZ, 0x3c, !PT ;  /* 0x000000060707a212 */ /* 0x000fe400078e3cff */
[----:B------:R-:W-:Y:S02]  /*28b70*/  MOV R13, R4 ;  /* 0x00000004000d7202 */ /* 0x000fe40000000f00 */
        /* <DEDUP_REMOVED lines=12> */
.L_x_783:
[----:B------:R-:W-:Y:S02]  /*28c40*/  IMAD.MOV.U32 R13, RZ, RZ, R3 ;  /* 0x000000ffff0d7224 */ /* 0x000fe400078e0003 */
[----:B------:R-:W-:Y:S02]  /*28c50*/  IMAD.MOV.U32 R12, RZ, RZ, 0x3 ;  /* 0x00000003ff0c7424 */ /* 0x000fe400078e00ff */
[----:B------:R-:W-:-:S07]  /*28c60*/  IMAD.MOV.U32 R5, RZ, RZ, R14 ;  /* 0x000000ffff057224 */ /* 0x000fce00078e000e */
[----:B------:R-:W-:Y:S05]  /*28c70*/  WARPSYNC.COLLECTIVE R15, `(.L_x_784) ;  /* 0x000000000f087348 */ /* 0x000fea0003c00000 */
[----:B------:R0:W1:Y:S02]  /*28c80*/  SHFL.IDX P6, R14, R13, R12, R11 ;  /* 0x0000000c0d0e7389 */ /* 0x00006400000c000b */
[----:B01----:R-:W-:Y:S01]  /*28c90*/  ENDCOLLECTIVE ;  /* 0x000000000000791b */ /* 0x003fe20003800000 */
.L_x_784:
[----:B------:R-:W-:-:S05]  /*28ca0*/  @!P2 IADD3 R5, P3, R10, R5, RZ ;  /* 0x000000050a05a210 */ /* 0x000fca0007f7e0ff */
[----:B------:R-:W-:-:S04]  /*28cb0*/  @!P2 IMAD.X R6, RZ, RZ, R6, P3 ;  /* 0x000000ffff06a224 */ /* 0x000fc800018e0606 */
[----:B------:R-:W-:Y:S01]  /*28cc0*/  @!P2 IMAD.MOV.U32 R7, RZ, RZ, R6 ;  /* 0x000000ffff07a224 */ /* 0x000fe200078e0006 */
[----:B------:R-:W-:Y:S01]  /*28cd0*/  @!P2 MOV R6, R5 ;  /* 0x000000050006a202 */ /* 0x000fe20000000f00 */
[----:B------:R-:W-:Y:S02]  /*28ce0*/  IMAD.MOV.U32 R13, RZ, RZ, R4 ;  /* 0x000000ffff0d7224 */ /* 0x000fe400078e0004 */
[----:B------:R-:W-:Y:S02]  /*28cf0*/  VIADD R5, R0, 0x30 ;  /* 0x0000003000057836 */ /* 0x000fe40000000000 */
[----:B------:R-:W-:Y:S01]  /*28d00*/  @!PT LDS RZ, [RZ] ;  /* 0x00000000fffff984 */ /* 0x000fe20000000800 */
[----:B------:R-:W-:Y:S01]  /*28d10*/  @!PT LDS RZ, [RZ] ;  /* 0x00000000fffff984 */ /* 0x000fe20000000800 */
[----:B------:R-:W-:Y:S01]  /*28d20*/  @!PT LDS RZ, [RZ] ;  /* 0x00000000fffff984 */ /* 0x000fe20000000800 */
[----:B------:R-:W-:Y:S04]  /*28d30*/  @!P2 LDGSTS.E.BYPASS.LTC128B.128 [R9+0x21400], desc[UR42][R6.64], !P0 ;  /* 0x214000000609afae */ /* 0x000fe8000c101d6a */
[----:B------:R0:W-:Y:S01]  /*28d40*/  @!P2 LDGSTS.E.BYPASS.LTC128B.128 [R9+0x25400], desc[UR42][R6.64+0x80], !P1 ;  /* 0x254000800609afae */ /* 0x0001e2000c901d6a */
[----:B------:R-:W-:-:S02]  /*28d50*/  ISETP.GE.AND P2, PT, R5, R2, PT ;  /* 0x000000020500720c */ /* 0x000fc40003f46270 */
[----:B0-----:R-:W-:-:S11]  /*28d60*/  MOV R6, R14 ;  /* 0x0000000e00067202 */ /* 0x001fd60000000f00 */
[----:B------:R-:W-:Y:S05]  /*28d70*/  WARPSYNC.COLLECTIVE R15, `(.L_x_785) ;  /* 0x000000000f087348 */ /* 0x000fea0003c00000 */
[----:B------:R0:W1:Y:S02]  /*28d80*/  SHFL.IDX P6, R14, R13, R12, R11 ;  /* 0x0000000c0d0e7389 */ /* 0x00006400000c000b */
[----:B01----:R-:W-:Y:S01]  /*28d90*/  ENDCOLLECTIVE ;  /* 0x000000000000791b */ /* 0x003fe20003800000 */
.L_x_785:
[----:B------:R-:W-:Y:S01]  /*28da0*/  IMAD.MOV.U32 R13, RZ, RZ, R3 ;  /* 0x000000ffff0d7224 */ /* 0x000fe200078e0003 */
[----:B------:R-:W-:Y:S01]  /*28db0*/  MOV R12, 0x4 ;  /* 0x00000004000c7802 */ /* 0x000fe20000000f00 */
[----:B------:R-:W-:-:S07]  /*28dc0*/  IMAD.MOV.U32 R5, RZ, RZ, R14 ;  /* 0x000000ffff057224 */ /* 0x000fce00078e000e */
[----:B------:R-:W-:Y:S05]  /*28dd0*/  WARPSYNC.COLLECTIVE R15, `(.L_x_786) ;  /* 0x000000000f087348 */ /* 0x000fea0003c00000 */
[----:B------:R0:W1:Y:S02]  /*28de0*/  SHFL.IDX P6, R14, R13, R12, R11 ;  /* 0x0000000c0d0e7389 */ /* 0x00006400000c000b */
[----:B01----:R-:W-:Y:S01]  /*28df0*/  ENDCOLLECTIVE ;  /* 0x000000000000791b */ /* 0x003fe20003800000 */
.L_x_786:
[----:B------:R-:W-:-:S05]  /*28e00*/  @!P2 IADD3 R5, P3, R10, R5, RZ ;  /* 0x000000050a05a210 */ /* 0x000fca0007f7e0ff */
[----:B------:R-:W-:-:S05]  /*28e10*/  @!P2 IMAD.X R6, RZ, RZ, R6, P3 ;  /* 0x000000ffff06a224 */ /* 0x000fca00018e0606 */
[----:B------:R-:W-:Y:S01]  /*28e20*/  @!P2 MOV R7, R6 ;  /* 0x000000060007a202 */ /* 0x000fe20000000f00 */
[----:B------:R-:W-:Y:S02]  /*28e30*/  @!P2 IMAD.MOV.U32 R6, RZ, RZ, R5 ;  /* 0x000000ffff06a224 */ /* 0x000fe400078e0005 */
[----:B------:R-:W-:Y:S02]  /*28e40*/  IMAD.MOV.U32 R13, RZ, RZ, R4 ;  /* 0x000000ffff0d7224 */ /* 0x000fe400078e0004 */
[----:B------:R-:W-:Y:S01]  /*28e50*/  VIADD R5, R0, 0x40 ;  /* 0x0000004000057836 */ /* 0x000fe20000000000 */
        /* <DEDUP_REMOVED lines=10> */
.L_x_787:
[----:B------:R-:W-:Y:S01]  /*28f00*/  MOV R13, R3 ;  /* 0x00000003000d7202 */ /* 0x000fe20000000f00 */
[----:B------:R-:W-:Y:S02]  /*28f10*/  IMAD.MOV.U32 R12, RZ, RZ, 0x5 ;  /* 0x00000005ff0c7424 */ /* 0x000fe400078e00ff */
[----:B------:R-:W-:-:S07]  /*28f20*/  IMAD.MOV.U32 R5, RZ, RZ, R14 ;  /* 0x000000ffff057224 */ /* 0x000fce00078e000e */
[----:B------:R-:W-:Y:S05]  /*28f30*/  WARPSYNC.COLLECTIVE R15, `(.L_x_788) ;  /* 0x000000000f087348 */ /* 0x000fea0003c00000 */
[----:B------:R0:W1:Y:S02]  /*28f40*/  SHFL.IDX P6, R14, R13, R12, R11 ;  /* 0x0000000c0d0e7389 */ /* 0x00006400000c000b */
[----:B01----:R-:W-:Y:S01]  /*28f50*/  ENDCOLLECTIVE ;  /* 0x000000000000791b */ /* 0x003fe20003800000 */
.L_x_788:
[----:B------:R-:W-:-:S04]  /*28f60*/  @!P2 IADD3 R5, P3, R10, R5, RZ ;  /* 0x000000050a05a210 */ /* 0x000fc80007f7e0ff */
[----:B------:R-:W-:-:S05]  /*28f70*/  @!P2 IADD3.X R6, RZ, R6, RZ, P3, !PT ;  /* 0x00000006ff06a210 */ /* 0x000fca0001ffe4ff */
[----:B------:R-:W-:Y:S02]  /*28f80*/  @!P2 IMAD.MOV.U32 R7, RZ, RZ, R6 ;  /* 0x000000ffff07a224 */ /* 0x000fe400078e0006 */
        /* <DEDUP_REMOVED lines=13> */
.L_x_789:
[----:B------:R-:W-:Y:S01]  /*29060*/  MOV R13, R3 ;  /* 0x00000003000d7202 */ /* 0x000fe20000000f00 */
[----:B------:R-:W-:Y:S01]  /*29070*/  IMAD.MOV.U32 R12, RZ, RZ, 0x6 ;  /* 0x00000006ff0c7424 */ /* 0x000fe200078e00ff */
[----:B------:R-:W-:-:S07]  /*29080*/  MOV R5, R14 ;  /* 0x0000000e00057202 */ /* 0x000fce0000000f00 */
[----:B------:R-:W-:Y:S05]  /*29090*/  WARPSYNC.COLLECTIVE R15, `(.L_x_790) ;  /* 0x000000000f087348 */ /* 0x000fea0003c00000 */
[----:B------:R0:W1:Y:S02]  /*290a0*/  SHFL.IDX P6, R14, R13, R12, R11 ;  /* 0x0000000c0d0e7389 */ /* 0x00006400000c000b */
[----:B01----:R-:W-:Y:S01]  /*290b0*/  ENDCOLLECTIVE ;  /* 0x000000000000791b */ /* 0x003fe20003800000 */
.L_x_790:
[----:B------:R-:W-:-:S05]  /*290c0*/  @!P2 IADD3 R5, P3, R10, R5, RZ ;  /* 0x000000050a05a210 */ /* 0x000fca0007f7e0ff */
[----:B------:R-:W-:-:S04]  /*290d0*/  @!P2 IMAD.X R6, RZ, RZ, R6, P3 ;  /* 0x000000ffff06a224 */ /* 0x000fc800018e0606 */
[----:B------:R-:W-:Y:S02]  /*290e0*/  @!P2 IMAD.MOV.U32 R7, RZ, RZ, R6 ;  /* 0x000000ffff07a224 */ /* 0x000fe400078e0006 */
[----:B------:R-:W-:Y:S02]  /*290f0*/  @!P2 IMAD.MOV.U32 R6, RZ, RZ, R5 ;  /* 0x000000ffff06a224 */ /* 0x000fe400078e0005 */
[----:B------:R-:W-:-:S03]  /*29100*/  IMAD.MOV.U32 R13, RZ, RZ, R4 ;  /* 0x000000ffff0d7224 */ /* 0x000fc600078e0004 */
[----:B------:R-:W-:Y:S01]  /*29110*/  @!PT LDS RZ, [RZ] ;  /* 0x00000000fffff984 */ /* 0x000fe20000000800 */
[----:B------:R-:W-:Y:S01]  /*29120*/  @!PT LDS RZ, [RZ] ;  /* 0x00000000fffff984 */ /* 0x000fe20000000800 */
[----:B------:R-:W-:Y:S01]  /*29130*/  @!PT LDS RZ, [RZ] ;  /* 0x00000000fffff984 */ /* 0x000fe20000000800 */
[----:B------:R-:W-:Y:S04]  /*29140*/  @!P2 LDGSTS.E.BYPASS.LTC128B.128 [R9+0x22c00], desc[UR42][R6.64], !P0 ;  /* 0x22c000000609afae */ /* 0x000fe8000c101d6a */
[----:B------:R0:W-:Y:S02]  /*29150*/  @!P2 LDGSTS.E.BYPASS.LTC128B.128 [R9+0x26c00], desc[UR42][R6.64+0x80], !P1 ;  /* 0x26c000800609afae */ /* 0x0001e4000c901d6a */
[----:B0-----:R-:W-:-:S07]  /*29160*/  IMAD.MOV.U32 R6, RZ, RZ, R14 ;  /* 0x000000ffff067224 */ /* 0x001fce00078e000e */
[----:B------:R-:W-:Y:S05]  /*29170*/  WARPSYNC.COLLECTIVE R15, `(.L_x_791) ;  /* 0x000000000f087348 */ /* 0x000fea0003c00000 */
[----:B------:R0:W1:Y:S02]  /*29180*/  SHFL.IDX P6, R14, R13, R12, R11 ;  /* 0x0000000c0d0e7389 */ /* 0x00006400000c000b */
[----:B01----:R-:W-:Y:S01]  /*29190*/  ENDCOLLECTIVE ;  /* 0x000000000000791b */ /* 0x003fe20003800000 */
.L_x_791:
[----:B------:R-:W-:-:S05]  /*291a0*/  VIADD R7, R0, 0x60 ;  /* 0x0000006000077836 */ /* 0x000fca0000000000 */
[----:B------:R-:W-:Y:S01]  /*291b0*/  ISETP.GE.AND P2, PT, R7, R2, PT ;  /* 0x000000020700720c */ /* 0x000fe20003f46270 */
[----:B------:R-:W-:Y:S02]  /*291c0*/  IMAD.MOV.U32 R13, RZ, RZ, R3 ;  /* 0x000000ffff0d7224 */ /* 0x000fe400078e0003 */
[----:B------:R-:W-:Y:S01]  /*291d0*/  IMAD.MOV.U32 R12, RZ, RZ, 0x7 ;  /* 0x00000007ff0c7424 */ /* 0x000fe200078e00ff */
[----:B------:R-:W-:-:S09]  /*291e0*/  MOV R5, R14 ;  /* 0x0000000e00057202 */ /* 0x000fd20000000f00 */
[----:B------:R-:W-:Y:S05]  /*291f0*/  WARPSYNC.COLLECTIVE R15, `(.L_x_792) ;  /* 0x000000000f087348 */ /* 0x000fea0003c00000 */
[----:B------:R0:W1:Y:S02]  /*29200*/  SHFL.IDX P6, R14, R13, R12, R11 ;  /* 0x0000000c0d0e7389 */ /* 0x00006400000c000b */
[----:B01----:R-:W-:Y:S01]  /*29210*/  ENDCOLLECTIVE ;  /* 0x000000000000791b */ /* 0x003fe20003800000 */
.L_x_792:
[----:B------:R-:W-:-:S05]  /*29220*/  @!P2 IADD3 R5, P3, R10, R5, RZ ;  /* 0x000000050a05a210 */ /* 0x000fca0007f7e0ff */
[----:B------:R-:W-:-:S04]  /*29230*/  @!P2 IMAD.X R6, RZ, RZ, R6, P3 ;  /* 0x000000ffff06a224 */ /* 0x000fc800018e0606 */
[----:B------:R-:W-:Y:S01]  /*29240*/  @!P2 IMAD.MOV.U32 R7, RZ, RZ, R6 ;  /* 0x000000ffff07a224 */ /* 0x000fe200078e0006 */
[----:B------:R-:W-:Y:S02]  /*29250*/  @!P2 MOV R6, R5 ;  /* 0x000000050006a202 */ /* 0x000fe40000000f00 */
[----:B------:R-:W-:-:S03]  /*29260*/  MOV R13, R4 ;  /* 0x00000004000d7202 */ /* 0x000fc60000000f00 */
        /* <DEDUP_REMOVED lines=9> */
.L_x_793:
[----:B------:R-:W-:Y:S01]  /*29300*/  IMAD.MOV.U32 R3, RZ, RZ, R14 ;  /* 0x000000ffff037224 */ /* 0x000fe200078e000e */
[----:B------:R-:W-:Y:S06]  /*29310*/  BRA `(.L_x_794) ;  /* 0xffffff8c00107947 */ /* 0x000fec000383ffff */
.L_x_599:
[----:B---3--:R-:W3:Y:S02]  /*29320*/  LDL R2, [R1+0x4] ;  /* 0x0000040001027983 */ /* 0x008ee40000100800 */
[----:B---3--:R3:W4:Y:S02]  /*29330*/  SYNCS.PHASECHK.TRANS64.TRYWAIT P0, [R2+URZ+0x38820], R0 ;  /* 0x03882000020075a7 */ /* 0x008724000800017f */
[----:B----4-:R-:W-:Y:S05]  /*29340*/  @!P0 NANOSLEEP.SYNCS 0x989680 ;  /* 0x009896800000895d */ /* 0x010fea0003900000 */
[----:B------:R-:W4:Y:S02]  /*29350*/  @!P0 SYNCS.PHASECHK.TRANS64 P0, [R2+URZ+0x38820], R0 ;  /* 0x03882000020085a7 */ /* 0x000f24000800007f */
[----:B----4-:R-:W-:Y:S05]  /*29360*/  @!P0 BRA `(.L_x_599) ;  /* 0xfffffffc00ec8947 */ /* 0x010fea000383ffff */
[----:B------:R-:W-:Y:S05]  /*29370*/  BRA `(.L_x_795) ;  /* 0xffffff8c00807947 */ /* 0x000fea000383ffff */
.L_x_605:
[----:B--2---:R2:W4:Y:S02]  /*29380*/  SYNCS.PHASECHK.TRANS64.TRYWAIT P0, [R6+URZ+0x38880], R5 ;  /* 0x03888005060075a7 */ /* 0x004524000800017f */
[----:B----4-:R-:W-:Y:S05]  /*29390*/  @!P0 NANOSLEEP.SYNCS 0x989680 ;  /* 0x009896800000895d */ /* 0x010fea0003900000 */
[----:B------:R-:W4:Y:S02]  /*293a0*/  @!P0 SYNCS.PHASECHK.TRANS64 P0, [R6+URZ+0x38880], R5 ;  /* 0x03888005060085a7 */ /* 0x000f24000800007f */
[----:B----4-:R-:W-:Y:S05]  /*293b0*/  @!P0 BRA `(.L_x_605) ;  /* 0xfffffffc00f08947 */ /* 0x010fea000383ffff */
[----:B------:R-:W-:Y:S05]  /*293c0*/  BRA `(.L_x_796) ;  /* 0xffffff9000447947 */ /* 0x000fea000383ffff */
.L_x_611:
[----:B---3--:R3:W4:Y:S02]  /*293d0*/  SYNCS.PHASECHK.TRANS64.TRYWAIT P0, [R6+URZ+0x38840], R5 ;  /* 0x03884005060075a7 */ /* 0x008724000800017f */
[----:B----4-:R-:W-:Y:S05]  /*293e0*/  @!P0 NANOSLEEP.SYNCS 0x989680 ;  /* 0x009896800000895d */ /* 0x010fea0003900000 */
[----:B------:R-:W4:Y:S02]  /*293f0*/  @!P0 SYNCS.PHASECHK.TRANS64 P0, [R6+URZ+0x38840], R5 ;  /* 0x03884005060085a7 */ /* 0x000f24000800007f */
[----:B----4-:R-:W-:Y:S05]  /*29400*/  @!P0 BRA `(.L_x_611) ;  /* 0xfffffffc00f08947 */ /* 0x010fea000383ffff */
[----:B------:R-:W-:Y:S05]  /*29410*/  BRA `(.L_x_797) ;  /* 0xffffff9400107947 */ /* 0x000fea000383ffff */
.L_x_618:
[----:B--2---:R2:W4:Y:S02]  /*29420*/  SYNCS.PHASECHK.TRANS64.TRYWAIT P0, [R3+URZ+0x38870], R4 ;  /* 0x03887004030075a7 */ /* 0x004524000800017f */
[----:B----4-:R-:W-:Y:S05]  /*29430*/  @!P0 NANOSLEEP.SYNCS 0x989680 ;  /* 0x009896800000895d */ /* 0x010fea0003900000 */
[----:B------:R-:W4:Y:S02]  /*29440*/  @!P0 SYNCS.PHASECHK.TRANS64 P0, [R3+URZ+0x38870], R4 ;  /* 0x03887004030085a7 */ /* 0x000f24000800007f */
[----:B----4-:R-:W-:Y:S05]  /*29450*/  @!P0 BRA `(.L_x_618) ;  /* 0xfffffffc00f08947 */ /* 0x010fea000383ffff */
[----:B------:R-:W-:Y:S05]  /*29460*/  BRA `(.L_x_798) ;  /* 0xffffff9400f47947 */ /* 0x000fea000383ffff */
.L_x_620:
[----:B--2---:R2:W4:Y:S02]  /*29470*/  SYNCS.PHASECHK.TRANS64.TRYWAIT P0, [R3+URZ+0x38860], R4 ;  /* 0x03886004030075a7 */ /* 0x004524000800017f */
[----:B----4-:R-:W-:Y:S05]  /*29480*/  @!P0 NANOSLEEP.SYNCS 0x989680 ;  /* 0x009896800000895d */ /* 0x010fea0003900000 */
[----:B------:R-:W4:Y:S02]  /*29490*/  @!P0 SYNCS.PHASECHK.TRANS64 P0, [R3+URZ+0x38860], R4 ;  /* 0x03886004030085a7 */ /* 0x000f24000800007f */
[----:B----4-:R-:W-:Y:S05]  /*294a0*/  @!P0 BRA `(.L_x_620) ;  /* 0xfffffffc00f08947 */ /* 0x010fea000383ffff */
[----:B------:R-:W-:Y:S05]  /*294b0*/  BRA `(.L_x_799) ;  /* 0xffffff9400fc7947 */ /* 0x000fea000383ffff */
.L_x_627:
[----:B---3--:R3:W4:Y:S02]  /*294c0*/  SYNCS.PHASECHK.TRANS64.TRYWAIT P1, [R0+URZ+0x38870], R2 ;  /* 0x03887002000075a7 */ /* 0x008724000802017f */
[----:B----4-:R-:W-:Y:S05]  /*294d0*/  @!P1 NANOSLEEP.SYNCS 0x989680 ;  /* 0x009896800000995d */ /* 0x010fea0003900000 */
[----:B------:R-:W4:Y:S02]  /*294e0*/  @!P1 SYNCS.PHASECHK.TRANS64 P1, [R0+URZ+0x38870], R2 ;  /* 0x03887002000095a7 */ /* 0x000f24000802007f */
[----:B----4-:R-:W-:Y:S05]  /*294f0*/  @!P1 BRA `(.L_x_627) ;  /* 0xfffffffc00f09947 */ /* 0x010fea000383ffff */
[----:B------:R-:W-:Y:S05]  /*29500*/  BRA `(.L_x_800) ;  /* 0xffffffa400a07947 */ /* 0x000fea000383ffff */
.L_x_629:
[----:B---3--:R3:W4:Y:S02]  /*29510*/  SYNCS.PHASECHK.TRANS64.TRYWAIT P1, [R0+URZ+0x38860], R2 ;  /* 0x03886002000075a7 */ /* 0x008724000802017f */
[----:B----4-:R-:W-:Y:S05]  /*29520*/  @!P1 NANOSLEEP.SYNCS 0x989680 ;  /* 0x009896800000995d */ /* 0x010fea0003900000 */
[----:B------:R-:W4:Y:S02]  /*29530*/  @!P1 SYNCS.PHASECHK.TRANS64 P1, [R0+URZ+0x38860], R2 ;  /* 0x03886002000095a7 */ /* 0x000f24000802007f */
[----:B----4-:R-:W-:Y:S05]  /*29540*/  @!P1 BRA `(.L_x_629) ;  /* 0xfffffffc00f09947 */ /* 0x010fea000383ffff */
[----:B------:R-:W-:Y:S05]  /*29550*/  BRA `(.L_x_801) ;  /* 0xffffffa400a87947 */ /* 0x000fea000383ffff */
.L_x_633:
[----:B------:R-:W-:Y:S01]  /*29560*/  BSSY B0, `(.L_x_802) ;  /* 0x0000008000007945 */ /* 0x000fe20003800000 */
[----:B------:R-:W-:Y:S01]  /*29570*/  IMAD.MOV.U32 R13, RZ, RZ, R16 ;  /* 0x000000ffff0d7224 */ /* 0x000fe200078e0010 */
[----:B------:R-:W-:Y:S01]  /*29580*/  MOV R11, 0x1f ;  /* 0x0000001f000b7802 */ /* 0x000fe20000000f00 */
[----:B------:R-:W-:Y:S02]  /*29590*/  IMAD.MOV.U32 R12, RZ, RZ, RZ ;  /* 0x000000ffff0c7224 */ /* 0x000fe400078e00ff */
[----:B------:R-:W-:-:S07]  /*295a0*/  IMAD.MOV.U32 R15, RZ, RZ, -0x1 ;  /* 0xffffffffff0f7424 */ /* 0x000fce00078e00ff */
[----:B-1----:R-:W-:Y:S05]  /*295b0*/  WARPSYNC.COLLECTIVE R15, `(.L_x_803) ;  /* 0x000000000f087348 */ /* 0x002fea0003c00000 */
[----:B------:R0:W2:Y:S02]  /*295c0*/  SHFL.IDX P6, R14, R13, R12, R11 ;  /* 0x0000000c0d0e7389 */ /* 0x0000a400000c000b */
[----:B012---:R-:W-:Y:S01]  /*295d0*/  ENDCOLLECTIVE ;  /* 0x000000000000791b */ /* 0x007fe20003800000 */
.L_x_803:
[----:B------:R-:W-:Y:S05]  /*295e0*/  BSYNC B0 ;  /* 0x0000000000007941 */ /* 0x000fea0003800000 */
.L_x_802:
[----:B------:R-:W-:Y:S01]  /*295f0*/  IMAD.MOV.U32 R13, RZ, RZ, R16 ;  /* 0x000000ffff0d7224 */ /* 0x000fe200078e0010 */
[----:B------:R-:W-:Y:S01]  /*29600*/  MOV R12, 0x1 ;  /* 0x00000001000c7802 */ /* 0x000fe20000000f00 */
[----:B------:R-:W-:Y:S01]  /*29610*/  IMAD.MOV.U32 R11, RZ, RZ, 0x1f ;  /* 0x0000001fff0b7424 */ /* 0x000fe200078e00ff */
[----:B------:R-:W-:Y:S01]  /*29620*/  IADD3 R5, R19, R6, RZ ;  /* 0x0000000613057210 */ /* 0x000fe20007ffe0ff */
[----:B------:R-:W-:Y:S02]  /*29630*/  IMAD.MOV.U32 R15, RZ, RZ, -0x1 ;  /* 0xffffffffff0f7424 */ /* 0x000fe400078e00ff */
[----:B------:R-:W-:-:S07]  /*29640*/  IMAD.MOV.U32 R0, RZ, RZ, R14 ;  /* 0x000000ffff007224 */ /* 0x000fce00078e000e */
[----:B------:R-:W-:Y:S05]  /*29650*/  WARPSYNC.COLLECTIVE R15, `(.L_x_804) ;  /* 0x000000000f087348 */ /* 0x000fea0003c00000 */
[----:B------:R0:W1:Y:S02]  /*29660*/  SHFL.IDX P6, R14, R13, R12, R11 ;  /* 0x0000000c0d0e7389 */ /* 0x00006400000c000b */
[----:B01----:R-:W-:Y:S01]  /*29670*/  ENDCOLLECTIVE ;  /* 0x000000000000791b */ /* 0x003fe20003800000 */
.L_x_804:
[----:B------:R-:W-:Y:S02]  /*29680*/  ULDC UR4, c[0x0][0xc3c] ;  /* 0x00030f0000047ab9 */ /* 0x000fe40000000800 */
[----:B------:R-:W-:-:S13]  /*29690*/  ISETP.GE.OR P1, PT, R5, UR4, !P0 ;  /* 0x0000000405007c0c */ /* 0x000fda000c726670 */
[----:B------:R-:W0:Y:S01]  /*296a0*/  @!P1 LDC.64 R2, c[0x0][0xc80] ;  /* 0x00032000ff029b82 */ /* 0x000e220000000a00 */
[----:B------:R-:W-:Y:S01]  /*296b0*/  MOV R11, RZ ;  /* 0x000000ff000b7202 */ /* 0x000fe20000000f00 */
[----:B------:R-:W-:Y:S02]  /*296c0*/  IMAD.MOV.U32 R4, RZ, RZ, R14 ;  /* 0x000000ffff047224 */ /* 0x000fe400078e000e */
[----:B0-----:R-:W-:-:S06]  /*296d0*/  @!P1 IMAD.WIDE R2, R5, 0x4, R2 ;  /* 0x0000000405029825 */ /* 0x001fcc00078e0202 */
[----:B------:R0:W2:Y:S01]  /*296e0*/  @!P1 LDG.E R3, desc[UR42][R2.64] ;  /* 0x0000002a02039981 */ /* 0x0000a2000c1e1900 */
[C---:B------:R-:W-:Y:S02]  /*296f0*/  ISETP.GE.U32.AND P2, PT, R6.reuse, 0x2, PT ;  /* 0x000000020600780c */ /* 0x040fe40003f46070 */
[C---:B------:R-:W-:Y:S02]  /*29700*/  ISETP.GE.U32.AND P3, PT, R6.reuse, 0x4, PT ;  /* 0x000000040600780c */ /* 0x040fe40003f66070 */
[C---:B------:R-:W-:Y:S02]  /*29710*/  ISETP.GE.U32.AND P4, PT, R6.reuse, 0x8, PT ;  /* 0x000000080600780c */ /* 0x040fe40003f86070 */
[C---:B------:R-:W-:Y:S01]  /*29720*/  ISETP.GE.U32.AND P5, PT, R6.reuse, 0x10, PT ;  /* 0x000000100600780c */ /* 0x040fe20003fa6070 */
[----:B0-----:R-:W-:Y:S02]  /*29730*/  IMAD.MOV.U32 R2, RZ, RZ, RZ ;  /* 0x000000ffff027224 */ /* 0x001fe400078e00ff */
[----:B--2---:R-:W-:Y:S01]  /*29740*/  @!P1 IMAD.MOV.U32 R2, RZ, RZ, R3 ;  /* 0x000000ffff029224 */ /* 0x004fe200078e0003 */
[----:B------:R-:W-:-:S03]  /*29750*/  ISETP.NE.AND P1, PT, R6, RZ, PT ;  /* 0x000000ff0600720c */ /* 0x000fc60003f25270 */
[----:B------:R-:W-:-:S10]  /*29760*/  IMAD.MOV.U32 R13, RZ, RZ, R2 ;  /* 0x000000ffff0d7224 */ /* 0x000fd400078e0002 */
[----:B------:R-:W-:Y:S05]  /*29770*/  WARPSYNC.COLLECTIVE R15, `(.L_x_805) ;  /* 0x000000000f087348 */ /* 0x000fea0003c00000 */
[----:B------:R0:W1:Y:S02]  /*29780*/  SHFL.UP P6, R14, R13, R12, R11 ;  /* 0x0400000c0d0e7389 */ /* 0x00006400000c000b */
[----:B01----:R-:W-:Y:S01]  /*29790*/  ENDCOLLECTIVE ;  /* 0x000000000000791b */ /* 0x003fe20003800000 */
.L_x_805:
[----:B------:R-:W-:Y:S01]  /*297a0*/  MOV R12, 0x2 ;  /* 0x00000002000c7802 */ /* 0x000fe20000000f00 */
[----:B------:R-:W-:-:S05]  /*297b0*/  IMAD.MOV.U32 R3, RZ, RZ, R14 ;  /* 0x000000ffff037224 */ /* 0x000fca00078e000e */
[----:B------:R-:W-:-:S05]  /*297c0*/  SEL R3, R3, RZ, P1 ;  /* 0x000000ff03037207 */ /* 0x000fca0000800000 */
[----:B------:R-:W-:-:S04]  /*297d0*/  IMAD.IADD R3, R2, 0x1, R3 ;  /* 0x0000000102037824 */ /* 0x000fc800078e0203 */
[----:B------:R-:W-:-:S07]  /*297e0*/  IMAD.MOV.U32 R13, RZ, RZ, R3 ;  /* 0x000000ffff0d7224 */ /* 0x000fce00078e0003 */
[----:B------:R-:W-:Y:S05]  /*297f0*/  WARPSYNC.COLLECTIVE R15, `(.L_x_806) ;  /* 0x000000000f087348 */ /* 0x000fea0003c00000 */
[----:B------:R0:W1:Y:S02]  /*29800*/  SHFL.UP P6, R14, R13, R12, R11 ;  /* 0x0400000c0d0e7389 */ /* 0x00006400000c000b */
[----:B01----:R-:W-:Y:S01]  /*29810*/  ENDCOLLECTIVE ;  /* 0x000000000000791b */ /* 0x003fe20003800000 */
.L_x_806:
        /* <DEDUP_REMOVED lines=8> */
.L_x_807:
        /* <DEDUP_REMOVED lines=8> */
.L_x_808:
        /* <DEDUP_REMOVED lines=8> */
.L_x_809:
[----:B------:R-:W-:Y:S01]  /*299a0*/  MOV R12, 0x1f ;  /* 0x0000001f000c7802 */ /* 0x000fe20000000f00 */
[----:B------:R-:W-:Y:S02]  /*299b0*/  IMAD.MOV.U32 R11, RZ, RZ, 0x1f ;  /* 0x0000001fff0b7424 */ /* 0x000fe400078e00ff */
[----:B------:R-:W-:-:S05]  /*299c0*/  IMAD.MOV.U32 R5, RZ, RZ, R14 ;  /* 0x000000ffff057224 */ /* 0x000fca00078e000e */
[----:B------:R-:W-:-:S05]  /*299d0*/  SEL R5, R5, RZ, P5 ;  /* 0x000000ff05057207 */ /* 0x000fca0002800000 */
[----:B------:R-:W-:-:S04]  /*299e0*/  IMAD.IADD R3, R3, 0x1, R5 ;  /* 0x0000000103037824 */ /* 0x000fc800078e0205 */
[----:B------:R-:W-:-:S07]  /*299f0*/  IMAD.MOV.U32 R13, RZ, RZ, R3 ;  /* 0x000000ffff0d7224 */ /* 0x000fce00078e0003 */
[----:B------:R-:W-:Y:S05]  /*29a00*/  WARPSYNC.COLLECTIVE R15, `(.L_x_810) ;  /* 0x000000000f087348 */ /* 0x000fea0003c00000 */
[----:B------:R0:W1:Y:S02]  /*29a10*/  SHFL.IDX P6, R14, R13, R12, R11 ;  /* 0x0000000c0d0e7389 */ /* 0x00006400000c000b */
[----:B01----:R-:W-:Y:S01]  /*29a20*/  ENDCOLLECTIVE ;  /* 0x000000000000791b */ /* 0x003fe20003800000 */
.L_x_810:
[----:B------:R-:W-:Y:S01]  /*29a30*/  IMAD.MOV.U32 R5, RZ, RZ, R14 ;  /* 0x000000ffff057224 */ /* 0x000fe200078e000e */
[----:B------:R-:W-:Y:S06]  /*29a40*/  BRA `(.L_x_811) ;  /* 0xffffffb000647947 */ /* 0x000fec000383ffff */
.L_x_638:
[----:B------:R-:W-:Y:S01]  /*29a50*/  BSSY B0, `(.L_x_812) ;  /* 0x0000008000007945 */ /* 0x000fe20003800000 */
[----:B-----5:R-:W-:Y:S01]  /*29a60*/  IMAD.MOV.U32 R13, RZ, RZ, R2 ;  /* 0x000000ffff0d7224 */ /* 0x020fe200078e0002 */
[----:B------:R-:W-:Y:S01]  /*29a70*/  MOV R12, 0x1 ;  /* 0x00000001000c7802 */ /* 0x000fe20000000f00 */
[----:B------:R-:W-:Y:S02]  /*29a80*/  IMAD.MOV.U32 R11, RZ, RZ, RZ ;  /* 0x000000ffff0b7224 */ /* 0x000fe400078e00ff */
[----:B------:R-:W-:-:S07]  /*29a90*/  IMAD.MOV.U32 R15, RZ, RZ, -0x1 ;  /* 0xffffffffff0f7424 */ /* 0x000fce00078e00ff */
[----:B01----:R-:W-:Y:S05]  /*29aa0*/  WARPSYNC.COLLECTIVE R15, `(.L_x_813) ;  /* 0x000000000f087348 */ /* 0x003fea0003c00000 */
[----:B------:R2:W3:Y:S02]  /*29ab0*/  SHFL.UP P6, R14, R13, R12, R11 ;  /* 0x0400000c0d0e7389 */ /* 0x0004e400000c000b */
[----:B0123--:R-:W-:Y:S01]  /*29ac0*/  ENDCOLLECTIVE ;  /* 0x000000000000791b */ /* 0x00ffe20003800000 */
.L_x_813:
[----:B------:R-:W-:Y:S05]  /*29ad0*/  BSYNC B0 ;  /* 0x0000000000007941 */ /* 0x000fea0003800000 */
.L_x_812:
[----:B------:R-:W-:Y:S01]  /*29ae0*/  IMAD.MOV.U32 R3, RZ, RZ, R14 ;  /* 0x000000ffff037224 */ /* 0x000fe200078e000e */
[----:B------:R-:W-:Y:S01]  /*29af0*/  MOV R15, 0xffffffff ;  /* 0xffffffff000f7802 */ /* 0x000fe20000000f00 */
[----:B------:R-:W-:Y:S02]  /*29b00*/  IMAD.MOV.U32 R12, RZ, RZ, 0x2 ;  /* 0x00000002ff0c7424 */ /* 0x000fe400078e00ff */
[----:B------:R-:W-:Y:S01]  /*29b10*/  IMAD.MOV.U32 R11, RZ, RZ, RZ ;  /* 0x000000ffff0b7224 */ /* 0x000fe200078e00ff */
[----:B------:R-:W-:-:S04]  /*29b20*/  SEL R3, R3, RZ, P1 ;  /* 0x000000ff03037207 */ /* 0x000fc80000800000 */
[----:B------:R-:W-:-:S05]  /*29b30*/  IADD3 R3, R2, R3, RZ ;  /* 0x0000000302037210 */ /* 0x000fca0007ffe0ff */
[----:B------:R-:W-:-:S07]  /*29b40*/  IMAD.MOV.U32 R13, RZ, RZ, R3 ;  /* 0x000000ffff0d7224 */ /* 0x000fce00078e0003 */
[----:B------:R-:W-:Y:S05]  /*29b50*/  WARPSYNC.COLLECTIVE R15, `(.L_x_814) ;  /* 0x000000000f087348 */ /* 0x000fea0003c00000 */
[----:B------:R0:W1:Y:S02]  /*29b60*/  SHFL.UP P6, R14, R13, R12, R11 ;  /* 0x0400000c0d0e7389 */ /* 0x00006400000c000b */
[----:B01----:R-:W-:Y:S01]  /*29b70*/  ENDCOLLECTIVE ;  /* 0x000000000000791b */ /* 0x003fe20003800000 */
.L_x_814:
        /* <DEDUP_REMOVED lines=8> */
.L_x_815:
        /* <DEDUP_REMOVED lines=8> */
.L_x_816:
        /* <DEDUP_REMOVED lines=8> */
.L_x_817:
        /* <DEDUP_REMOVED lines=9> */
.L_x_818:
[----:B------:R-:W-:Y:S01]  /*29d90*/  IMAD.MOV.U32 R5, RZ, RZ, R14 ;  /* 0x000000ffff057224 */ /* 0x000fe200078e000e */
[----:B------:R-:W-:Y:S06]  /*29da0*/  BRA `(.L_x_819) ;  /* 0xffffffb0002c7947 */ /* 0x000fec000383ffff */
.L_x_640:
[----:B------:R-:W-:Y:S01]  /*29db0*/  BSSY B0, `(.L_x_820) ;  /* 0x0000006000007945 */ /* 0x000fe20003800000 */
[----:B------:R-:W-:Y:S01]  /*29dc0*/  PLOP3.LUT P6, PT, P6, PT, PT, 0x8, 0x0 ;  /* 0x000000000000781c */ /* 0x000fe200037ce170 */
[----:B------:R-:W-:-:S12]  /*29dd0*/  IMAD.MOV.U32 R15, RZ, RZ, -0x1 ;  /* 0xffffffffff0f7424 */ /* 0x000fd800078e00ff */
[----:B-1----:R-:W-:Y:S05]  /*29de0*/  WARPSYNC.COLLECTIVE R15, `(.L_x_821) ;  /* 0x000000000f087348 */ /* 0x002fea0003c00000 */
[----:B------:R-:W-:Y:S01]  /*29df0*/  VOTE.ANY R14, PT, P6 ;  /* 0x00000000000e7806 */ /* 0x000fe200030e0100 */
[----:B-1----:R-:W-:Y:S06]  /*29e00*/  ENDCOLLECTIVE ;  /* 0x000000000000791b */ /* 0x002fec0003800000 */
.L_x_821:
[----:B------:R-:W-:Y:S05]  /*29e10*/  BSYNC B0 ;  /* 0x0000000000007941 */ /* 0x000fea0003800000 */
.L_x_820:
[----:B------:R-:W-:Y:S01]  /*29e20*/  MOV R4, R14 ;  /* 0x0000000e00047202 */ /* 0x000fe20000000f00 */
[----:B------:R-:W-:Y:S01]  /*29e30*/  IMAD.MOV.U32 R13, RZ, RZ, R2 ;  /* 0x000000ffff0d7224 */ /* 0x000fe200078e0002 */
[----:B------:R-:W-:Y:S01]  /*29e40*/  MOV R15, 0xffffffff ;  /* 0xffffffff000f7802 */ /* 0x000fe20000000f00 */
[----:B------:R-:W-:Y:S01]  /*29e50*/  IMAD.MOV.U32 R11, RZ, RZ, 0x1f ;  /* 0x0000001fff0b7424 */ /* 0x000fe200078e00ff */
[----:B------:R-:W0:Y:S02]  /*29e60*/  POPC R3, R4 ;  /* 0x0000000400037309 */ /* 0x000e240000000000 */
[----:B0-----:R-:W-:-:S07]  /*29e70*/  IMAD.MOV.U32 R12, RZ, RZ, R3 ;  /* 0x000000ffff0c7224 */ /* 0x001fce00078e0003 */
[----:B------:R-:W-:Y:S05]  /*29e80*/  WARPSYNC.COLLECTIVE R15, `(.L_x_822) ;  /* 0x000000000f087348 */ /* 0x000fea0003c00000 */
[----:B------:R0:W1:Y:S02]  /*29e90*/  SHFL.IDX P6, R14, R13, R12, R11 ;  /* 0x0000000c0d0e7389 */ /* 0x00006400000c000b */
[----:B01----:R-:W-:Y:S01]  /*29ea0*/  ENDCOLLECTIVE ;  /* 0x000000000000791b */ /* 0x003fe20003800000 */
.L_x_822:
[----:B------:R-:W-:Y:S01]  /*29eb0*/  IMAD.MOV.U32 R2, RZ, RZ, R14 ;  /* 0x000000ffff027224 */ /* 0x000fe200078e000e */
[----:B------:R-:W-:Y:S06]  /*29ec0*/  BRA `(.L_x_823) ;  /* 0xffffffb000207947 */ /* 0x000fec000383ffff */
.L_x_642:
[----:B------:R-:W-:Y:S01]  /*29ed0*/  BSSY B0, `(.L_x_824) ;  /* 0x0000007000007945 */ /* 0x000fe20003800000 */
[----:B------:R-:W-:Y:S01]  /*29ee0*/  IMAD.MOV.U32 R13, RZ, RZ, R6 ;  /* 0x000000ffff0d7224 */ /* 0x000fe200078e0006 */
[----:B------:R-:W-:Y:S01]  /*29ef0*/  MOV R15, 0xffffffff ;  /* 0xffffffff000f7802 */ /* 0x000fe20000000f00 */
[----:B------:R-:W-:-:S07]  /*29f00*/  IMAD.MOV.U32 R11, RZ, RZ, 0x1f ;  /* 0x0000001fff0b7424 */ /* 0x000fce00078e00ff */
[----:B012---:R-:W-:Y:S05]  /*29f10*/  WARPSYNC.COLLECTIVE R15, `(.L_x_825) ;  /* 0x000000000f087348 */ /* 0x007fea0003c00000 */
[----:B------:R3:W4:Y:S02]  /*29f20*/  SHFL.IDX P6, R14, R13, R12, R11 ;  /* 0x0000000c0d0e7389 */ /* 0x00072400000c000b */
[----:B01234-:R-:W-:Y:S01]  /*29f30*/  ENDCOLLECTIVE ;  /* 0x000000000000791b */ /* 0x01ffe20003800000 */
.L_x_825:
[----:B------:R-:W-:Y:S05]  /*29f40*/  BSYNC B0 ;  /* 0x0000000000007941 */ /* 0x000fea0003800000 */
.L_x_824:
[----:B------:R-:W-:Y:S01]  /*29f50*/  IMAD.MOV.U32 R4, RZ, RZ, R14 ;  /* 0x000000ffff047224 */ /* 0x000fe200078e000e */
[----:B------:R-:W-:Y:S06]  /*29f60*/  BRA `(.L_x_641) ;  /* 0xffffffb000147947 */ /* 0x000fec000383ffff */
.L_x_646:
[----:B0-----:R0:W2:Y:S02]  /*29f70*/  SYNCS.PHASECHK.TRANS64.TRYWAIT P0, [R0+URZ+0x38820], R3 ;  /* 0x03882003000075a7 */ /* 0x0010a4000800017f */
[----:B--2---:R-:W-:Y:S05]  /*29f80*/  @!P0 NANOSLEEP.SYNCS 0x989680 ;  /* 0x009896800000895d */ /* 0x004fea0003900000 */
[----:B------:R-:W2:Y:S02]  /*29f90*/  @!P0 SYNCS.PHASECHK.TRANS64 P0, [R0+URZ+0x38820], R3 ;  /* 0x03882003000085a7 */ /* 0x000ea4000800007f */
[----:B--2---:R-:W-:Y:S05]  /*29fa0*/  @!P0 BRA `(.L_x_646) ;  /* 0xfffffffc00f08947 */ /* 0x004fea000383ffff */
[----:B------:R-:W-:Y:S05]  /*29fb0*/  BRA `(.L_x_826) ;  /* 0xffffffb4000c7947 */ /* 0x000fea000383ffff */
.L_x_647:
[----:B------:R-:W2:Y:S01]  /*29fc0*/  S2R R2, SR_TID.X ;  /* 0x0000000000027919 */ /* 0x000ea20000002100 */
[----:B------:R-:W-:Y:S01]  /*29fd0*/  BSSY B0, `(.L_x_827) ;  /* 0x000000a000007945 */ /* 0x000fe20003800000 */
[----:B------:R-:W-:Y:S01]  /*29fe0*/  IMAD.MOV.U32 R12, RZ, RZ, RZ ;  /* 0x000000ffff0c7224 */ /* 0x000fe200078e00ff */
[----:B------:R-:W-:Y:S01]  /*29ff0*/  MOV R11, 0x1f ;  /* 0x0000001f000b7802 */ /* 0x000fe20000000f00 */
[----:B------:R-:W-:Y:S01]  /*2a000*/  IMAD.MOV.U32 R15, RZ, RZ, -0x1 ;  /* 0xffffffffff0f7424 */ /* 0x000fe200078e00ff */
[----:B--2---:R-:W-:-:S04]  /*2a010*/  SHF.R.U32.HI R2, RZ, 0x5, R2 ;  /* 0x00000005ff027819 */ /* 0x004fc80000011602 */
[----:B------:R-:W-:-:S05]  /*2a020*/  LOP3.LUT R2, R2, 0x3, RZ, 0xc0, !PT ;  /* 0x0000000302027812 */ /* 0x000fca00078ec0ff */
[----:B------:R-:W-:-:S07]  /*2a030*/  IMAD.MOV.U32 R13, RZ, RZ, R2 ;  /* 0x000000ffff0d7224 */ /* 0x000fce00078e0002 */
[----:B01----:R-:W-:Y:S05]  /*2a040*/  WARPSYNC.COLLECTIVE R15, `(.L_x_828) ;  /* 0x000000000f087348 */ /* 0x003fea0003c00000 */
[----:B------:R2:W3:Y:S02]  /*2a050*/  SHFL.IDX P6, R14, R13, R12, R11 ;  /* 0x0000000c0d0e7389 */ /* 0x0004e400000c000b */
[----:B0123--:R-:W-:Y:S01]  /*2a060*/  ENDCOLLECTIVE ;  /* 0x000000000000791b */ /* 0x00ffe20003800000 */
.L_x_828:
[----:B------:R-:W-:Y:S05]  /*2a070*/  BSYNC B0 ;  /* 0x0000000000007941 */ /* 0x000fea0003800000 */
.L_x_827:
[----:B------:R-:W-:Y:S05]  /*2a080*/  BRA `(.L_x_829) ;  /* 0xffffffb000f47947 */ /* 0x000fea000383ffff */
.L_x_648:
[----:B------:R-:W-:Y:S01]  /*2a090*/  BSSY B0, `(.L_x_830) ;  /* 0x0000006000007945 */ /* 0x000fe20003800000 */
[----:B------:R-:W-:-:S07]  /*2a0a0*/  IMAD.MOV.U32 R15, RZ, RZ, -0x1 ;  /* 0xffffffffff0f7424 */ /* 0x000fce00078e00ff */
[----:B012---:R-:W-:Y:S05]  /*2a0b0*/  WARPSYNC.COLLECTIVE R15, `(.L_x_831) ;  /* 0x000000000f0c7348 */ /* 0x007fea0003c00000 */
[----:B------:R-:W-:Y:S02]  /*2a0c0*/  ELECT P6, UR62, PT ;  /* 0x00000000003e782f */ /* 0x000fe400038c0000 */
[----:B------:R-:W-:Y:S01]  /*2a0d0*/  MOV R14, UR62 ;  /* 0x0000003e000e7c02 */ /* 0x000fe20008000f00 */
[----:B012---:R-:W-:Y:S10]  /*2a0e0*/  ENDCOLLECTIVE ;  /* 0x000000000000791b */ /* 0x007ff40003800000 */
.L_x_831:
[----:B------:R-:W-:Y:S05]  /*2a0f0*/  BSYNC B0 ;  /* 0x0000000000007941 */ /* 0x000fea0003800000 */
.L_x_830:
[----:B------:R-:W-:Y:S05]  /*2a100*/  BRA `(.L_x_832) ;  /* 0xffffffb000e87947 */ /* 0x000fea000383ffff */
.L_x_650:
[----:B0-----:R0:W2:Y:S02]  /*2a110*/  SYNCS.PHASECHK.TRANS64.TRYWAIT P1, [R6+URZ], R5 ;  /* 0x00000005060075a7 */ /* 0x0010a4000802017f */
[----:B--2---:R-:W-:Y:S05]  /*2a120*/  @!P1 NANOSLEEP.SYNCS 0x989680 ;  /* 0x009896800000995d */ /* 0x004fea0003900000 */
[----:B------:R-:W2:Y:S02]  /*2a130*/  @!P1 SYNCS.PHASECHK.TRANS64 P1, [R6+URZ], R5 ;  /* 0x00000005060095a7 */ /* 0x000ea4000802007f */
[----:B--2---:R-:W-:Y:S05]  /*2a140*/  @!P1 BRA `(.L_x_650) ;  /* 0xfffffffc00f09947 */ /* 0x004fea000383ffff */
[----:B------:R-:W-:Y:S05]  /*2a150*/  BRA `(.L_x_833) ;  /* 0xffffffb400247947 */ /* 0x000fea000383ffff */
.L_x_651:
[----:B--2---:R2:W3:Y:S02]  /*2a160*/  SYNCS.PHASECHK.TRANS64.TRYWAIT P1, [R7+URZ], R2 ;  /* 0x00000002070075a7 */ /* 0x0044e4000802017f */
[----:B---3--:R-:W-:Y:S05]  /*2a170*/  @!P1 NANOSLEEP.SYNCS 0x989680 ;  /* 0x009896800000995d */ /* 0x008fea0003900000 */
[----:B------:R-:W3:Y:S02]  /*2a180*/  @!P1 SYNCS.PHASECHK.TRANS64 P1, [R7+URZ], R2 ;  /* 0x00000002070095a7 */ /* 0x000ee4000802007f */
[----:B---3--:R-:W-:Y:S05]  /*2a190*/  @!P1 BRA `(.L_x_651) ;  /* 0xfffffffc00f09947 */ /* 0x008fea000383ffff */
[----:B------:R-:W-:Y:S05]  /*2a1a0*/  BRA `(.L_x_834) ;  /* 0xffffffb400187947 */ /* 0x000fea000383ffff */
.L_x_653:
[----:B---3--:R3:W4:Y:S02]  /*2a1b0*/  SYNCS.PHASECHK.TRANS64.TRYWAIT P1, [R4+URZ+0x38860], R5 ;  /* 0x03886005040075a7 */ /* 0x008724000802017f */
[----:B----4-:R-:W-:Y:S05]  /*2a1c0*/  @!P1 NANOSLEEP.SYNCS 0x989680 ;  /* 0x009896800000995d */ /* 0x010fea0003900000 */
[----:B------:R-:W4:Y:S02]  /*2a1d0*/  @!P1 SYNCS.PHASECHK.TRANS64 P1, [R4+URZ+0x38860], R5 ;  /* 0x03886005040095a7 */ /* 0x000f24000802007f */
[----:B----4-:R-:W-:Y:S05]  /*2a1e0*/  @!P1 BRA `(.L_x_653) ;  /* 0xfffffffc00f09947 */ /* 0x010fea000383ffff */
[----:B------:R-:W-:Y:S05]  /*2a1f0*/  BRA `(.L_x_835) ;  /* 0xffffffb4001c7947 */ /* 0x000fea000383ffff */
.L_x_655:
[----:B----4-:R4:W0:Y:S02]  /*2a200*/  SYNCS.PHASECHK.TRANS64.TRYWAIT P1, [R3+URZ+0x38860], R2 ;  /* 0x03886002030075a7 */ /* 0x010824000802017f */
[----:B0-----:R-:W-:Y:S05]  /*2a210*/  @!P1 NANOSLEEP.SYNCS 0x989680 ;  /* 0x009896800000995d */ /* 0x001fea0003900000 */
[----:B------:R-:W0:Y:S02]  /*2a220*/  @!P1 SYNCS.PHASECHK.TRANS64 P1, [R3+URZ+0x38860], R2 ;  /* 0x03886002030095a7 */ /* 0x000e24000802007f */
[----:B0-----:R-:W-:Y:S05]  /*2a230*/  @!P1 BRA `(.L_x_655) ;  /* 0xfffffffc00f09947 */ /* 0x001fea000383ffff */
[----:B------:R-:W-:Y:S05]  /*2a240*/  BRA `(.L_x_836) ;  /* 0xffffffb4001c7947 */ /* 0x000fea000383ffff */
.L_x_657:
[----:B------:R0:W0:Y:S02]  /*2a250*/  SYNCS.PHASECHK.TRANS64.TRYWAIT P0, [R4+URZ+0x38880], R5 ;  /* 0x03888005040075a7 */ /* 0x000024000800017f */
[----:B0-----:R-:W-:Y:S05]  /*2a260*/  @!P0 NANOSLEEP.SYNCS 0x989680 ;  /* 0x009896800000895d */ /* 0x001fea0003900000 */
[----:B------:R-:W0:Y:S02]  /*2a270*/  @!P0 SYNCS.PHASECHK.TRANS64 P0, [R4+URZ+0x38880], R5 ;  /* 0x03888005040085a7 */ /* 0x000e24000800007f */
[----:B0-----:R-:W-:Y:S05]  /*2a280*/  @!P0 BRA `(.L_x_657) ;  /* 0xfffffffc00f08947 */ /* 0x001fea000383ffff */
[----:B------:R-:W-:Y:S05]  /*2a290*/  BRA `(.L_x_658) ;  /* 0xffffffb400187947 */ /* 0x000fea000383ffff */
.L_x_837:
        /* <DEDUP_REMOVED lines=14> */
.L_x_12952:


//--------------------- .text._ZN7cutlass13device_kernelIN5flash11enable_sm90INS1_16FlashAttnFwdSm90INS1_25CollectiveMainloopFwdSm90ILi2EN4cute5tupleIJNS5_1CILi1EEES8_S8_EEENS6_IJNS7_ILi128EEENS7_ILi64EEENS7_ILi256EEEEEELi256ENS_12float_e4m3_tEfNS_4arch4Sm90ELb0ELb1ELb0ELb0ELb0ELb0ELb0ELb1ELb1ELb1ELb0ELb0EEENS1_21CollectiveEpilogueFwdINS6_IJSA_SC_SB_EEES9_NS_10bfloat16_tESG_Li256ELb0ELb1ELb0ELb1EEENS1_30DynamicPersistentTileSchedulerILi256ELi128ELb0ELb1ELb1EEEEEEEEEvNT_6ParamsE --------------------------
	.section	.text._ZN7cutlass13device_kernelIN5flash11enable_sm90INS1_16FlashAttnFwdSm90INS1_25CollectiveMainloopFwdSm90ILi2EN4cute5tupleIJNS5_1CILi1EEES8_S8_EEENS6_IJNS7_ILi128EEENS7_ILi64EEENS7_ILi256EEEEEELi256ENS_12float_e4m3_tEfNS_4arch4Sm90ELb0ELb1ELb0ELb0ELb0ELb0ELb0ELb1ELb1ELb1ELb0ELb0EEENS1_21CollectiveEpilogueFwdINS6_IJSA_SC_SB_EEES9_NS_10bfloat16_tESG_Li256ELb0ELb1ELb0ELb1EEENS1_30DynamicPersistentTileSchedulerILi256ELi128ELb0ELb1ELb1EEEEEEEEEvNT_6ParamsE,"ax",@progbits
	.align	128
.text._ZN7cutlass13device_kernelIN5flash11enable_sm90INS1_16FlashAttnFwdSm90INS1_25CollectiveMainloopFwdSm90ILi2EN4cute5tupleIJNS5_1CILi1EEES8_S8_EEENS6_IJNS7_ILi128EEENS7_ILi64EEENS7_ILi256EEEEEELi256ENS_12float_e4m3_tEfNS_4arch4Sm90ELb0ELb1ELb0ELb0ELb0ELb0ELb0ELb1ELb1ELb1ELb0ELb0EEENS1_21CollectiveEpilogueFwdINS6_IJSA_SC_SB_EEES9_NS_10bfloat16_tESG_Li256ELb0ELb1ELb0ELb1EEENS1_30DynamicPersistentTileSchedulerILi256ELi128ELb0ELb1ELb1EEEEEEEEEvNT_6ParamsE:
        .type           _ZN7cutlass13device_kernelIN5flash11enable_sm90INS1_16FlashAttnFwdSm90INS1_25CollectiveMainloopFwdSm90ILi2EN4cute5tupleIJNS5_1CILi1EEES8_S8_EEENS6_IJNS7_ILi128EEENS7_ILi64EEENS7_ILi256EEEEEELi256ENS_12float_e4m3_tEfNS_4arch4Sm90ELb0ELb1ELb0ELb0ELb0ELb0ELb0ELb1ELb1ELb1ELb0ELb0EEENS1_21CollectiveEpilogueFwdINS6_IJSA_SC_SB_EEES9_NS_10bfloat16_tESG_Li256ELb0ELb1ELb0ELb1EEENS1_30DynamicPersistentTileSchedulerILi256ELi128ELb0ELb1ELb1EEEEEEEEEvNT_6ParamsE,@function
        .size           _ZN7cutlass13device_kernelIN5flash11enable_sm90INS1_16FlashAttnFwdSm90INS1_25CollectiveMainloopFwdSm90ILi2EN4cute5tupleIJNS5_1CILi1EEES8_S8_EEENS6_IJNS7_ILi128EEENS7_ILi64EEENS7_ILi256EEEEEELi256ENS_12float_e4m3_tEfNS_4arch4Sm90ELb0ELb1ELb0ELb0ELb0ELb0ELb0ELb1ELb1ELb1ELb0ELb0EEENS1_21CollectiveEpilogueFwdINS6_IJSA_SC_SB_EEES9_NS_10bfloat16_tESG_Li256ELb0ELb1ELb0ELb1EEENS1_30DynamicPersistentTileSchedulerILi256ELi128ELb0ELb1ELb1EEEEEEEEEvNT_6ParamsE,(.L_x_12953 - _ZN7cutlass13device_kernelIN5flash11enable_sm90INS1_16FlashAttnFwdSm90INS1_25CollectiveMainloopFwdSm90ILi2EN4cute5tupleIJNS5_1CILi1EEES8_S8_EEENS6_IJNS7_ILi128EEENS7_ILi64EEENS7_ILi256EEEEEELi256ENS_12float_e4m3_tEfNS_4arch4Sm90ELb0ELb1ELb0ELb0ELb0ELb0ELb0ELb1ELb1ELb1ELb0ELb0EEENS1_21CollectiveEpilogueFwdINS6_IJSA_SC_SB_EEES9_NS_10bfloat16_tESG_Li256ELb0ELb1ELb0ELb1EEENS1_30DynamicPersistentTileSchedulerILi256ELi128ELb0ELb1ELb1EEEEEEEEEvNT_6ParamsE)
        .other          _ZN7cutlass13device_kernelIN5flash11enable_sm90INS1_16FlashAttnFwdSm90INS1_25CollectiveMainloopFwdSm90ILi2EN4cute5tupleIJNS5_1CILi1EEES8_S8_EEENS6_IJNS7_ILi128EEENS7_ILi64EEENS7_ILi256EEEEEELi256ENS_12float_e4m3_tEfNS_4arch4Sm90ELb0ELb1ELb0ELb0ELb0ELb0ELb0ELb1ELb1ELb1ELb0ELb0EEENS1_21CollectiveEpilogueFwdINS6_IJSA_SC_SB_EEES9_NS_10bfloat16_tESG_Li256ELb0ELb1ELb0ELb1EEENS1_30DynamicPersistentTileSchedulerILi256ELi128ELb0ELb1ELb1EEEEEEEEEvNT_6ParamsE,@"STO_CUDA_ENTRY STV_DEFAULT"
_ZN7cutlass13device_kernelIN5flash11enable_sm90INS1_16FlashAttnFwdSm90INS1_25CollectiveMainloopFwdSm90ILi2EN4cute5tupleIJNS5_1CILi1EEES8_S8_EEENS6_IJNS7_ILi128EEENS7_ILi64EEENS7_ILi256EEEEEELi256ENS_12float_e4m3_tEfNS_4arch4Sm90ELb0ELb1ELb0ELb0ELb0ELb0ELb0ELb1ELb1ELb1ELb0ELb0EEENS1_21CollectiveEpilogueFwdINS6_IJSA_SC_SB_EEES9_NS_10bfloat16_tESG_Li256ELb0ELb1ELb0ELb1EEENS1_30DynamicPersistentTileSchedulerILi256ELi128ELb0ELb1ELb1EEEEEEEEEvNT_6ParamsE:
        /* <DEDUP_REMOVED lines=18> */
.L_x_839:
[----:B------:R-:W-:Y:S05]  /*0120*/  BSYNC B0 ;  /* 0x0000000000007941 */ /* 0x000fea0003800000 */
.L_x_838:
        /* <DEDUP_REMOVED lines=41> */
.L_x_840:
        /* <DEDUP_REMOVED lines=22> */
.L_x_841:
        /* <DEDUP_REMOVED lines=18> */
.L_x_842:
        /* <DEDUP_REMOVED lines=22> */
.L_x_843:
        /* <DEDUP_REMOVED lines=22> */
.L_x_844:
[----:B------:R-:W-:Y:S01]  /*0900*/  PLOP3.LUT P0, PT, PT, PT, UP0, 0x80, 0x0 ;  /* 0x000000000000781c */ /* 0x000fe20003f0f008 */
[----:B------:R-:W-:Y:S01]  /*0910*/  UMOV UR38, 0x1 ;  /* 0x0000000100267882 */ /* 0x000fe20000000000 */
[----:B------:R-:W-:Y:S01]  /*0920*/  NOP ;  /* 0x0000000000007918 */ /* 0x000fe20000000000 */
[----:B------:R-:W-:Y:S01]  /*0930*/  USEL UR38, UR38, 0x2, !UP0 ;  /* 0x0000000226267887 */ /* 0x000fe2000c000000 */
[----:B------:R-:W-:Y:S01]  /*0940*/  ULDC.64 UR50, c[0x0][0x208] ;  /* 0x0000820000327ab9 */ /* 0x000fe20000000a00 */
[----:B012-4-:R-:W-:Y:S08]  /*0950*/  BAR.SYNC.DEFER_BLOCKING 0x0 ;  /* 0x0000000000007b1d */ /* 0x017ff00000010000 */
[----:B------:R-:W-:Y:S05]  /*0960*/  @!P0 BRA `(.L_x_845) ;  /* 0x000000e0005c8947 */ /* 0x000fea0003800000 */
.L_x_846:
[----:B------:R-:W-:-:S08]  /*0970*/  NOP ;  /* 0x0000000000007918 */ /* 0x000fd00000000000 */
[----:B------:R-:W0:Y:S02]  /*0980*/  USETMAXREG.TRY_ALLOC.CTAPOOL UP0, 0xf0 ;  /* 0x000000f0000079c8 */ /* 0x000e240008000600 */
[----:B0-----:R-:W-:-:S13]  /*0990*/  PLOP3.LUT P0, PT, PT, PT, UP0, 0x80, 0x0 ;  /* 0x000000000000781c */ /* 0x001fda0003f0f008 */
[----:B------:R-:W-:Y:S05]  /*09a0*/  @!P0 BRA `(.L_x_846) ;  /* 0xfffffffc00f08947 */ /* 0x000fea000383ffff */
[----:B------:R-:W0:Y:S01]  /*09b0*/  S2R R2, SR_TID.X ;  /* 0x0000000000027919 */ /* 0x000e220000002100 */
[----:B------:R-:W1:Y:S08]  /*09c0*/  S2UR UR4, SR_CTAID.X ;  /* 0x00000000000479c3 */ /* 0x000e700000002500 */
[----:B------:R-:W-:Y:S08]  /*09d0*/  BAR.ARV 0x4, 0x180 ;  /* 0x0106000000007b1d */ /* 0x000ff00000002000 */
        /* <DEDUP_REMOVED lines=9> */
[----:B------:R-:W-:Y:S01]  /*0a70*/  UMOV UR47, URZ ;  /* 0x0000003f002f7c82 */ /* 0x000fe20008000000 */
[----:B------:R-:W-:Y:S02]  /*0a80*/  UMOV UR46, URZ ;  /* 0x0000003f002e7c82 */ /* 0x000fe40008000000 */
[----:B------:R-:W-:Y:S01]  /*0a90*/  SHF.R.S32.HI R0, RZ, 0x1f, R201 ;  /* 0x0000001fff007819 */ /* 0x000fe200000114c9 */
[----:B------:R-:W-:-:S03]  /*0aa0*/  UMOV UR52, URZ ;  /* 0x0000003f00347c82 */ /* 0x000fc60008000000 */
[CC--:B------:R-:W-:Y:S02]  /*0ab0*/  LEA.HI R3, R0.reuse, R201.reuse, RZ, 0x7 ;  /* 0x000000c900037211 */ /* 0x0c0fe400078f38ff */
[-C--:B------:R-:W-:Y:S02]  /*0ac0*/  LEA.HI R4, R0, R201.reuse, RZ, 0x5 ;  /* 0x000000c900047211 */ /* 0x080fe400078f28ff */
[----:B------:R-:W-:Y:S02]  /*0ad0*/  LOP3.LUT R2, R3, 0xffffff80, RZ, 0xc0, !PT ;  /* 0xffffff8003027812 */ /* 0x000fe400078ec0ff */
[----:B------:R-:W-:Y:S01]  /*0ae0*/  SHF.R.S32.HI R194, RZ, 0x7, R3 ;  /* 0x00000007ffc27819 */ /* 0x000fe20000011403 */
[----:B------:R-:W-:Y:S02]  /*0af0*/  IMAD.SHL.U32 R6, R4, 0x20, RZ ;  /* 0x0000002004067824 */ /* 0x000fe400078e00ff */
[----:B------:R-:W-:Y:S01]  /*0b00*/  IMAD.IADD R193, R201, 0x1, -R2 ;  /* 0x00000001c9c17824 */ /* 0x000fe200078e0a02 */
[----:B------:R-:W-:-:S02]  /*0b10*/  LEA.HI R2, R0, R201, RZ, 0x4 ;  /* 0x000000c900027211 */ /* 0x000fc400078f20ff */
[----:B------:R-:W-:Y:S02]  /*0b20*/  LOP3.LUT R7, R6, 0xfffffc00, RZ, 0xc0, !PT ;  /* 0xfffffc0006077812 */ /* 0x000fe400078ec0ff */
[----:B------:R-:W-:Y:S02]  /*0b30*/  SHF.R.S32.HI R8, RZ, 0x1f, R193 ;  /* 0x0000001fff087819 */ /* 0x000fe400000114c1 */
[----:B------:R-:W-:Y:S02]  /*0b40*/  SHF.R.S32.HI R5, RZ, 0x4, R2 ;  /* 0x00000004ff057819 */ /* 0x000fe40000011402 */
[----:B------:R-:W-:Y:S02]  /*0b50*/  LEA.HI R9, R8, R193, RZ, 0x2 ;  /* 0x000000c108097211 */ /* 0x000fe400078f10ff */
[C---:B------:R-:W-:Y:S02]  /*0b60*/  LOP3.LUT R4, R2.reuse, 0x3fffff0, RZ, 0xc0, !PT ;  /* 0x03fffff002047812 */ /* 0x040fe400078ec0ff */
[----:B------:R-:W-:-:S02]  /*0b70*/  LEA.HI R2, R2, R5, RZ, 0x1 ;  /* 0x0000000502027211 */ /* 0x000fc400078f08ff */
[-C--:B------:R-:W-:Y:S01]  /*0b80*/  LEA.HI R6, R0, R201.reuse, RZ, 0x2 ;  /* 0x000000c900067211 */ /* 0x080fe200078f10ff */
[----:B------:R-:W-:Y:S01]  /*0b90*/  IMAD.IADD R4, R201, 0x1, -R4 ;  /* 0x00000001c9047824 */ /* 0x000fe200078e0a04 */
[--C-:B------:R-:W-:Y:S02]  /*0ba0*/  SHF.R.S32.HI R10, RZ, 0x2, R9.reuse ;  /* 0x00000002ff0a7819 */ /* 0x100fe40000011409 */
[----:B------:R-:W-:Y:S01]  /*0bb0*/  SHF.R.S32.HI R11, RZ, 0x1f, R9 ;  /* 0x0000001fff0b7819 */ /* 0x000fe20000011409 */
[----:B------:R-:W-:Y:S01]  /*0bc0*/  IMAD R7, R4, 0x40, R7 ;  /* 0x0000004004077824 */ /* 0x000fe200078e0207 */
[----:B------:R-:W-:Y:S02]  /*0bd0*/  LOP3.LUT R2, R2, 0x1ffffffe, RZ, 0xc0, !PT ;  /* 0x1ffffffe02027812 */ /* 0x000fe400078ec0ff */
[----:B------:R-:W-:Y:S02]  /*0be0*/  LOP3.LUT R6, R6, 0xfffffffc, RZ, 0xc0, !PT ;  /* 0xfffffffc06067812 */ /* 0x000fe400078ec0ff */
[----:B------:R-:W-:Y:S01]  /*0bf0*/  LEA.HI R0, R0, R201, RZ, 0x3 ;  /* 0x000000c900007211 */ /* 0x000fe200078f18ff */
[----:B------:R-:W-:Y:S01]  /*0c00*/  IMAD.IADD R196, R5, 0x1, -R2 ;  /* 0x0000000105c47824 */ /* 0x000fe200078e0a02 */
[----:B------:R-:W-:Y:S01]  /*0c10*/  LEA.HI R11, R11, R10, RZ, 0x3 ;  /* 0x0000000a0b0b7211 */ /* 0x000fe200078f18ff */
[----:B------:R-:W-:Y:S01]  /*0c20*/  IMAD.IADD R6, R201, 0x1, -R6 ;  /* 0x00000001c9067824 */ /* 0x000fe200078e0a06 */
[----:B------:R-:W-:Y:S01]  /*0c30*/  LOP3.LUT R2, R0, 0xfffffff8, RZ, 0xc0, !PT ;  /* 0xfffffff800027812 */ /* 0x000fe200078ec0ff */
[----:B------:R-:W-:Y:S01]  /*0c40*/  IMAD R196, R196, 0x8, R7 ;  /* 0x00000008c4c47824 */ /* 0x000fe200078e0207 */
[----:B------:R-:W-:-:S02]  /*0c50*/  LOP3.LUT R11, R11, 0xfffffff8, RZ, 0xc0, !PT ;  /* 0xfffffff80b0b7812 */ /* 0x000fc400078ec0ff */
[----:B------:R-:W-:Y:S01]  /*0c60*/  LEA.HI R8, R8, R193, RZ, 0x5 ;  /* 0x000000c108087211 */ /* 0x000fe200078f28ff */
[----:B------:R-:W-:Y:S01]  /*0c70*/  IMAD.IADD R23, R201, 0x1, -R2 ;  /* 0x00000001c9177824 */ /* 0x000fe200078e0a02 */
[----:B------:R-:W-:Y:S01]  /*0c80*/  LEA.HI R3, R3, R194, RZ, 0x1 ;  /* 0x000000c203037211 */ /* 0x000fe200078f08ff */
[----:B------:R-:W-:Y:S01]  /*0c90*/  IMAD.IADD R11, R10, 0x1, -R11 ;  /* 0x000000010a0b7824 */ /* 0x000fe200078e0a0b */
[----:B------:R-:W-:Y:S01]  /*0ca0*/  SHF.R.S32.HI R8, RZ, 0x5, R8 ;  /* 0x00000005ff087819 */ /* 0x000fe20000011408 */
[----:B------:R-:W-:Y:S01]  /*0cb0*/  IMAD.SHL.U32 R16, R23, 0x8, RZ ;  /* 0x0000000817107824 */ /* 0x000fe200078e00ff */
[----:B------:R-:W-:Y:S02]  /*0cc0*/  LEA.HI R4, R6, R6, RZ, 0x1 ;  /* 0x0000000606047211 */ /* 0x000fe400078f08ff */
[----:B------:R-:W-:Y:S01]  /*0cd0*/  LOP3.LUT R3, R3, 0x3fffffe, RZ, 0xc0, !PT ;  /* 0x03fffffe03037812 */ /* 0x000fe200078ec0ff */
[----:B------:R-:W-:Y:S01]  /*0ce0*/  IMAD R8, R8, 0x10, R11 ;  /* 0x0000001008087824 */ /* 0x000fe200078e020b */
[----:B------:R-:W-:Y:S01]  /*0cf0*/  LOP3.LUT R5, R4, 0x1ffffffe, RZ, 0xc0, !PT ;  /* 0x1ffffffe04057812 */ /* 0x000fe200078ec0ff */
[----:B------:R-:W-:Y:S01]  /*0d00*/  VIADD R19, R16, 0x40 ;  /* 0x0000004010137836 */ /* 0x000fe20000000000 */
[----:B------:R-:W-:Y:S01]  /*0d10*/  LOP3.LUT R2, R9, 0x7ffffffc, RZ, 0xc0, !PT ;  /* 0x7ffffffc09027812 */ /* 0x000fe200078ec0ff */
[----:B------:R-:W-:Y:S01]  /*0d20*/  IMAD.IADD R3, R194, 0x1, -R3 ;  /* 0x00000001c2037824 */ /* 0x000fe200078e0a03 */
[----:B------:R-:W-:Y:S01]  /*0d30*/  SHF.R.S32.HI R192, RZ, 0x3, R0 ;  /* 0x00000003ffc07819 */ /* 0x000fe20000011400 */
[C---:B------:R-:W-:Y:S01]  /*0d40*/  VIADD R18, R16.reuse, 0x80 ;  /* 0x0000008010127836 */ /* 0x040fe20000000000 */
[----:B------:R-:W-:Y:S01]  /*0d50*/  SHF.R.S32.HI R200, RZ, 0x1f, R16 ;  /* 0x0000001fffc87819 */ /* 0x000fe20000011410 */
[----:B------:R-:W-:Y:S01]  /*0d60*/  VIADD R22, R16, 0xc0 ;  /* 0x000000c010167836 */ /* 0x000fe20000000000 */
[----:B------:R-:W-:Y:S01]  /*0d70*/  SHF.R.S32.HI R199, RZ, 0x1f, R19 ;  /* 0x0000001fffc77819 */ /* 0x000fe20000011413 */
[----:B------:R-:W-:Y:S01]  /*0d80*/  IMAD.IADD R6, R6, 0x1, -R5 ;  /* 0x0000000106067824 */ /* 0x000fe200078e0a05 */
[----:B------:R-:W-:Y:S01]  /*0d90*/  SHF.R.S32.HI R198, RZ, 0x1f, R18 ;  /* 0x0000001fffc67819 */ /* 0x000fe20000011412 */
[----:B------:R-:W-:Y:S01]  /*0da0*/  IMAD R195, R3, 0x40, R8 ;  /* 0x0000004003c37824 */ /* 0x000fe200078e0208 */
[----:B------:R-:W-:Y:S01]  /*0db0*/  SHF.R.S32.HI R197, RZ, 0x1f, R22 ;  /* 0x0000001fffc57819 */ /* 0x000fe20000011416 */
[----:B------:R-:W-:-:S02]  /*0dc0*/  IMAD.IADD R2, R193, 0x1, -R2 ;  /* 0x00000001c1027824 */ /* 0x000fc400078e0a02 */
[----:B------:R-:W-:-:S07]  /*0dd0*/  IMAD R17, R6, 0x8, R195 ;  /* 0x0000000806117824 */ /* 0x000fce00078e02c3 */
.L_x_947:
[----:B------:R-:W-:Y:S01]  /*0de0*/  ULDC UR5, c[0x0][0xc60] ;  /* 0x0003180000057ab9 */ /* 0x000fe20000000800 */
[----:B------:R-:W-:Y:S01]  /*0df0*/  UMOV UR9, UR4 ;  /* 0x0000000400097c82 */ /* 0x000fe20008000000 */
[----:B------:R-:W-:-:S11]  /*0e00*/  UISETP.NE.AND UP0, UPT, UR5, 0x1, UPT ;  /* 0x000000010500788c */ /* 0x000fd6000bf05270 */
[----:B------:R-:W-:Y:S01]  /*0e10*/  @UP0 ULDC UR6, c[0x0][0xc64] ;  /* 0x0003190000060ab9 */ /* 0x000fe20000000800 */
[----:B------:R-:W-:Y:S01]  /*0e20*/  @UP0 ULDC UR8, c[0x0][0xc68] ;  /* 0x00031a0000080ab9 */ /* 0x000fe20000000800 */
[----:B------:R-:W-:-:S04]  /*0e30*/  UIMAD.WIDE.U32 UR6, UR4, UR6, URZ ;  /* 0x00000006040672a5 */ /* 0x000fc8000f8e003f */
[----:B------:R-:W-:-:S03]  /*0e40*/  @UP0 USHF.R.U32.HI UR9, URZ, UR8, UR7 ;  /* 0x000000083f090299 */ /* 0x000fc60008011607 */
[----:B------:R-:W-:Y:S02]  /*0e50*/  ULDC UR6, c[0x0][0xc78] ;  /* 0x00031e0000067ab9 */ /* 0x000fe40000000800 */
[----:B------:R-:W-:Y:S02]  /*0e60*/  UISETP.GE.AND UP0, UPT, UR9, UR6, UPT ;  /* 0x000000060900728c */ /* 0x000fe4000bf06270 */
[----:B------:R-:W-:-:S04]  /*0e70*/  UIADD3 UR6, -UR9, URZ, URZ ;  /* 0x0000003f09067290 */ /* 0x000fc8000fffe13f */
[----:B------:R-:W-:Y:S01]  /*0e80*/  PLOP3.LUT P0, PT, PT, PT, UP0, 0x80, 0x0 ;  /* 0x000000000000781c */ /* 0x000fe20003f0f008 */
[----:B------:R-:W-:-:S12]  /*0e90*/  UIMAD UR7, UR5, UR6, UR4 ;  /* 0x00000006050772a4 */ /* 0x000fd8000f8e0204 */
[----:B012345:R-:W-:Y:S05]  /*0ea0*/  @!P0 BRA `(.L_x_847) ;  /* 0x0000000000208947 */ /* 0x03ffea0003800000 */
[----:B------:R-:W-:Y:S01]  /*0eb0*/  ULDC UR6, c[0x0][0xc6c] ;  /* 0x00031b0000067ab9 */ /* 0x000fe20000000800 */
[----:B------:R-:W-:Y:S01]  /*0ec0*/  UMOV UR8, UR7 ;  /* 0x0000000700087c82 */ /* 0x000fe20008000000 */
[----:B------:R-:W-:-:S11]  /*0ed0*/  UISETP.NE.AND UP0, UPT, UR6, 0x1, UPT ;  /* 0x000000010600788c */ /* 0x000fd6000bf05270 */
[----:B------:R-:W-:Y:S02]  /*0ee0*/  @UP0 ULDC.64 UR10, c[0x0][0xc70] ;  /* 0x00031c00000a0ab9 */ /* 0x000fe40000000a00 */
[----:B------:R-:W-:-:S04]  /*0ef0*/  UIMAD.WIDE.U32 UR4, UR7, UR10, URZ ;  /* 0x0000000a070472a5 */ /* 0x000fc8000f8e003f */
[----:B------:R-:W-:-:S04]  /*0f00*/  @UP0 USHF.R.U32.HI UR8, URZ, UR11, UR5 ;  /* 0x0000000b3f080299 */ /* 0x000fc80008011605 */
[----:B------:R-:W-:Y:S01]  /*0f10*/  UIMAD UR4, UR8, UR6, URZ ;  /* 0x00000006080472a4 */ /* 0x000fe2000f8e023f */
[----:B------:R-:W-:Y:S11]  /*0f20*/  BRA `(.L_x_848) ;  /* 0x00000000001c7947 */ /* 0x000ff60003800000 */
.L_x_847:
[----:B------:R-:W-:Y:S01]  /*0f30*/  ULDC UR6, c[0x0][0xc54] ;  /* 0x0003150000067ab9 */ /* 0x000fe20000000800 */
[----:B------:R-:W-:Y:S01]  /*0f40*/  UMOV UR8, UR7 ;  /* 0x0000000700087c82 */ /* 0x000fe20008000000 */
[----:B------:R-:W-:-:S11]  /*0f50*/  UISETP.NE.AND UP0, UPT, UR6, 0x1, UPT ;  /* 0x000000010600788c */ /* 0x000fd6000bf05270 */
[----:B------:R-:W-:Y:S02]  /*0f60*/  @UP0 ULDC.64 UR10, c[0x0][0xc58] ;  /* 0x00031600000a0ab9 */ /* 0x000fe40000000a00 */
[----:B------:R-:W-:-:S04]  /*0f70*/  UIMAD.WIDE.U32 UR4, UR7, UR10, URZ ;  /* 0x0000000a070472a5 */ /* 0x000fc8000f8e003f */
[----:B------:R-:W-:-:S04]  /*0f80*/  @UP0 USHF.R.U32.HI UR8, URZ, UR11, UR5 ;  /* 0x0000000b3f080299 */ /* 0x000fc80008011605 */
[----:B------:R-:W-:-:S12]  /*0f90*/  UIMAD UR4, UR8, UR6, URZ ;  /* 0x00000006080472a4 */ /* 0x000fd8000f8e023f */
.L_x_848:
[----:B------:R-:W-:Y:S01]  /*0fa0*/  ULDC UR42, c[0x0][0xc48] ;  /* 0x00031200002a7ab9 */ /* 0x000fe20000000800 */
[----:B------:R-:W-:Y:S01]  /*0fb0*/  UIADD3 UR6, UR7, -UR4, URZ ;  /* 0x8000000407067290 */ /* 0x000fe2000fffe03f */
[----:B------:R-:W-:Y:S01]  /*0fc0*/  IMAD.MOV.U32 R3, RZ, RZ, 0x3f800000 ;  /* 0x3f800000ff037424 */ /* 0x000fe200078e00ff */
[----:B------:R-:W-:Y:S01]  /*0fd0*/  UISETP.NE.AND UP2, UPT, UR42, 0x1, UPT ;  /* 0x000000012a00788c */ /* 0x000fe2000bf45270 */
[----:B------:R-:W-:Y:S01]  /*0fe0*/  IMAD.MOV.U32 R0, RZ, RZ, 0x3f800000 ;  /* 0x3f800000ff007424 */ /* 0x000fe200078e00ff */
[----:B------:R-:W-:Y:S01]  /*0ff0*/  ULDC.64 UR4, c[0x0][0x990] ;  /* 0x0002640000047ab9 */ /* 0x000fe20000000a00 */
[----:B------:R-:W-:Y:S01]  /*1000*/  ULDC UR18, c[0x0][0xc54] ;  /* 0x0003150000127ab9 */ /* 0x000fe20000000800 */
[----:B------:R-:W-:Y:S02]  /*1010*/  UISETP.NE.U32.AND UP0, UPT, UR4, URZ, UPT ;  /* 0x0000003f0400728c */ /* 0x000fe4000bf05070 */
[----:B------:R-:W-:Y:S02]  /*1020*/  UIMAD UR18, UR9, UR18, UR6 ;  /* 0x00000012091272a4 */ /* 0x000fe4000f8e0206 */
[----:B------:R-:W-:Y:S01]  /*1030*/  UISETP.NE.AND.EX UP0, UPT, UR5, URZ, UPT, UP0 ;  /* 0x0000003f0500728c */ /* 0x000fe2000bf05300 */
[----:B------:R-:W-:-:S02]  /*1040*/  ULDC.64 UR6, c[0x0][0x998] ;  /* 0x0002660000067ab9 */ /* 0x000fc40000000a00 */
[----:B------:R-:W-:Y:S01]  /*1050*/  @UP2 ULDC UR10, c[0x0][0xc4c] ;  /* 0x00031300000a2ab9 */ /* 0x000fe20000000800 */
[----:B------:R-:W-:Y:S02]  /*1060*/  UISETP.NE.U32.AND UP1, UPT, UR6, URZ, UPT ;  /* 0x0000003f0600728c */ /* 0x000fe4000bf25070 */
[----:B------:R-:W-:Y:S01]  /*1070*/  UIMAD.WIDE.U32 UR10, UR18, UR10, URZ ;  /* 0x0000000a120a72a5 */ /* 0x000fe2000f8e003f */
[----:B------:R-:W-:Y:S01]  /*1080*/  PLOP3.LUT P0, PT, PT, PT, UP0, 0x80, 0x0 ;  /* 0x000000000000781c */ /* 0x000fe20003f0f008 */
[----:B------:R-:W-:Y:S01]  /*1090*/  @UP2 ULDC UR9, c[0x0][0xc50] ;  /* 0x0003140000092ab9 */ /* 0x000fe20000000800 */
[----:B------:R-:W-:Y:S01]  /*10a0*/  UISETP.NE.AND.EX UP1, UPT, UR7, URZ, UPT, UP1 ;  /* 0x0000003f0700728c */ /* 0x000fe2000bf25310 */
[----:B------:R-:W-:Y:S01]  /*10b0*/  UMOV UR45, UR18 ;  /* 0x00000012002d7c82 */ /* 0x000fe20008000000 */
[----:B------:R-:W-:Y:S02]  /*10c0*/  @UP2 USHF.R.U32.HI UR45, URZ, UR9, UR11 ;  /* 0x000000093f2d2299 */ /* 0x000fe4000801160b */
[----:B------:R-:W-:-:S02]  /*10d0*/  ULOP3.LUT UR8, UR8, 0x1ffffff, URZ, 0x3c, !UPT ;  /* 0x01ffffff08087892 */ /* 0x000fc4000f8e3c3f */
[----:B------:R-:W-:Y:S01]  /*10e0*/  PLOP3.LUT P1, PT, PT, PT, UP1, 0x80, 0x0 ;  /* 0x000000000000781c */ /* 0x000fe20003f2f018 */
[----:B------:R-:W-:Y:S01]  /*10f0*/  @UP0 USHF.R.S32.HI UR9, URZ, 0x1f, UR45 ;  /* 0x0000001f3f090899 */ /* 0x000fe2000801142d */
[----:B------:R-:W-:Y:S01]  /*1100*/  @UP0 ULDC.64 UR10, c[0x0][0x9a8] ;  /* 0x00026a00000a0ab9 */ /* 0x000fe20000000a00 */
[----:B------:R-:W-:Y:S02]  /*1110*/  UIADD3 UR15, -UR45, URZ, URZ ;  /* 0x0000003f2d0f7290 */ /* 0x000fe4000fffe13f */
[----:B------:R-:W-:Y:S02]  /*1120*/  @UP0 UIMAD UR9, UR9, UR10, URZ ;  /* 0x0000000a090902a4 */ /* 0x000fe4000f8e023f */
[----:B------:R-:W-:Y:S02]  /*1130*/  @UP0 UIMAD.WIDE.U32 UR12, UR45, UR10, URZ ;  /* 0x0000000a2d0c02a5 */ /* 0x000fe4000f8e003f */
[----:B------:R-:W-:Y:S01]  /*1140*/  @UP1 USHF.R.S32.HI UR10, URZ, 0x1f, UR45 ;  /* 0x0000001f3f0a1899 */ /* 0x000fe2000801142d */
[----:B------:R-:W-:Y:S01]  /*1150*/  @UP1 ULDC.64 UR16, c[0x0][0x9b8] ;  /* 0x00026e0000101ab9 */ /* 0x000fe20000000a00 */
[----:B------:R-:W-:-:S02]  /*1160*/  @UP0 UIMAD UR14, UR45, UR11, UR9 ;  /* 0x0000000b2d0e02a4 */ /* 0x000fc4000f8e0209 */
[----:B------:R-:W-:Y:S02]  /*1170*/  @UP1 UIMAD UR9, UR10, UR16, URZ ;  /* 0x000000100a0912a4 */ /* 0x000fe4000f8e023f */
[----:B------:R-:W-:Y:S02]  /*1180*/  UIMAD UR42, UR42, UR15, UR18 ;  /* 0x0000000f2a2a72a4 */ /* 0x000fe4000f8e0212 */
[----:B------:R-:W-:Y:S02]  /*1190*/  @UP1 UIMAD UR15, UR45, UR17, UR9 ;  /* 0x000000112d0f12a4 */ /* 0x000fe4000f8e0209 */
[----:B------:R-:W-:Y:S02]  /*11a0*/  @UP0 USHF.R.S32.HI UR9, URZ, 0x1f, UR42 ;  /* 0x0000001f3f090899 */ /* 0x000fe4000801142a */
[----:B------:R-:W-:Y:S02]  /*11b0*/  @UP1 UIMAD.WIDE.U32 UR10, UR45, UR16, URZ ;  /* 0x000000102d0a12a5 */ /* 0x000fe4000f8e003f */
[----:B------:R-:W-:Y:S01]  /*11c0*/  @UP1 USHF.R.S32.HI UR20, URZ, 0x1f, UR42 ;  /* 0x0000001f3f141899 */ /* 0x000fe2000801142a */
[----:B------:R-:W-:Y:S01]  /*11d0*/  @UP0 ULDC.64 UR16, c[0x0][0x9b0] ;  /* 0x00026c0000100ab9 */ /* 0x000fe20000000a00 */
[----:B------:R-:W-:Y:S01]  /*11e0*/  @UP1 ULDC.64 UR18, c[0x0][0x9c0] ;  /* 0x0002700000121ab9 */ /* 0x000fe20000000a00 */
[----:B------:R-:W-:-:S02]  /*11f0*/  @UP0 UIADD3 UR13, UR13, UR14, URZ ;  /* 0x0000000e0d0d0290 */ /* 0x000fc4000fffe03f */
[----:B------:R-:W-:Y:S02]  /*1200*/  @UP0 UIMAD UR9, UR9, UR16, URZ ;  /* 0x00000010090902a4 */ /* 0x000fe4000f8e023f */
[----:B------:R-:W-:Y:S02]  /*1210*/  @UP1 UIADD3 UR11, UR11, UR15, URZ ;  /* 0x0000000f0b0b1290 */ /* 0x000fe4000fffe03f */
[----:B------:R-:W-:Y:S02]  /*1220*/  @UP1 UIMAD UR14, UR20, UR18, URZ ;  /* 0x00000012140e12a4 */ /* 0x000fe4000f8e023f */
[----:B------:R-:W-:Y:S02]  /*1230*/  @UP0 UIMAD UR9, UR42, UR17, UR9 ;  /* 0x000000112a0902a4 */ /* 0x000fe4000f8e0209 */
[----:B------:R-:W-:Y:S02]  /*1240*/  @UP0 UIMAD.WIDE.U32 UR12, UR42, UR16, UR12 ;  /* 0x000000102a0c02a5 */ /* 0x000fe4000f8e000c */
[----:B------:R-:W-:-:S02]  /*1250*/  @UP1 UIMAD UR14, UR42, UR19, UR14 ;  /* 0x000000132a0e12a4 */ /* 0x000fc4000f8e020e */
[----:B------:R-:W-:Y:S02]  /*1260*/  @UP1 UIMAD.WIDE.U32 UR10, UR42, UR18, UR10 ;  /* 0x000000122a0a12a5 */ /* 0x000fe4000f8e000a */
        /* <DEDUP_REMOVED lines=8> */
[----:B------:R-:W-:Y:S01]  /*12f0*/  ULDC UR44, c[0x0][0x424] ;  /* 0x00010900002c7ab9 */ /* 0x000fe20000000800 */
[----:B------:R-:W-:Y:S01]  /*1300*/  IMAD.U32 R5, RZ, RZ, UR5 ;  /* 0x00000005ff057e24 */ /* 0x000fe2000f8e00ff */
[----:B------:R-:W-:Y:S01]  /*1310*/  ULDC.64 UR4, c[0x0][0x418] ;  /* 0x0001060000047ab9 */ /* 0x000fe20000000a00 */
[----:B------:R-:W-:Y:S01]  /*1320*/  IMAD.U32 R7, RZ, RZ, UR7 ;  /* 0x00000007ff077e24 */ /* 0x000fe2000f8e00ff */
[----:B------:R-:W-:Y:S01]  /*1330*/  ULDC UR53, c[0x0][0x288] ;  /* 0x0000a20000357ab9 */ /* 0x000fe20000000800 */
[----:B------:R-:W-:Y:S01]  /*1340*/  ULDC UR10, c[0x0][0x2f0] ;  /* 0x0000bc00000a7ab9 */ /* 0x000fe20000000800 */
[----:B------:R-:W2:Y:S01]  /*1350*/  @P0 LDG.E R3, desc[UR50][R4.64] ;  /* 0x0000003204030981 */ /* 0x000ea2000c1e1900 */
[----:B------:R-:W-:-:S03]  /*1360*/  ULDC UR11, c[0x0][0x988] ;  /* 0x00026200000b7ab9 */ /* 0x000fc60000000800 */
[----:B------:R-:W2:Y:S01]  /*1370*/  @P1 LDG.E R0, desc[UR50][R6.64] ;  /* 0x0000003206001981 */ /* 0x000ea2000c1e1900 */
[----:B------:R-:W-:Y:S02]  /*1380*/  UISETP.NE.U32.AND UP0, UPT, UR4, URZ, UPT ;  /* 0x0000003f0400728c */ /* 0x000fe4000bf05070 */
[----:B------:R-:W-:Y:S02]  /*1390*/  UIADD3 UR9, -UR53, 0x1, URZ ;  /* 0x0000000135097890 */ /* 0x000fe4000fffe13f */
[----:B------:R-:W-:Y:S01]  /*13a0*/  UISETP.NE.AND.EX UP0, UPT, UR5, URZ, UPT, UP0 ;  /* 0x0000003f0500728c */ /* 0x000fe2000bf05300 */
[----:B------:R-:W-:Y:S02]  /*13b0*/  ULDC UR4, c[0x0][0xc3c] ;  /* 0x00030f0000047ab9 */ /* 0x000fe40000000800 */
[----:B------:R-:W-:Y:S01]  /*13c0*/  ULDC UR5, c[0x0][0x448] ;  /* 0x0001120000057ab9 */ /* 0x000fe20000000800 */
[----:B------:R-:W-:Y:S02]  /*13d0*/  UIADD3 UR4, UR8, UR4, URZ ;  /* 0x0000000408047290 */ /* 0x000fe4000fffe03f */
[----:B------:R-:W-:-:S02]  /*13e0*/  UISETP.NE.AND UP1, UPT, UR5, 0x1, UPT ;  /* 0x000000010500788c */ /* 0x000fc4000bf25270 */
[----:B------:R-:W-:Y:S02]  /*13f0*/  USHF.L.U32 UR36, UR4, 0x7, URZ ;  /* 0x0000000704247899 */ /* 0x000fe4000800063f */
[----:B------:R-:W-:Y:S02]  /*1400*/  USEL UR44, UR44, 0x1, UP0 ;  /* 0x000000012c2c7887 */ /* 0x000fe40008000000 */
[----:B------:R-:W-:Y:S01]  /*1410*/  UIADD3 UR8, UR36, 0x7f, URZ ;  /* 0x0000007f24087890 */ /* 0x000fe2000fffe03f */
[----:B------:R-:W-:Y:S01]  /*1420*/  ULDC.64 UR4, c[0x0][0x9e0] ;  /* 0x0002780000047ab9 */ /* 0x000fe20000000a00 */
[----:B------:R-:W-:-:S03]  /*1430*/  UIMAD UR9, UR44, UR10, UR9 ;  /* 0x0000000a2c0972a4 */ /* 0x000fc6000f8e0209 */
[----:B------:R-:W-:Y:S01]  /*1440*/  @UP1 ULDC UR6, c[0x0][0x44c] ;  /* 0x0001130000061ab9 */ /* 0x000fe20000000800 */
[----:B------:R-:W-:Y:S02]  /*1450*/  UISETP.GE.AND UP2, UPT, UR5, 0x1, UPT ;  /* 0x000000010500788c */ /* 0x000fe4000bf46270 */
[----:B------:R-:W-:Y:S01]  /*1460*/  UIMAD.WIDE.U32 UR6, UR8, UR6, URZ ;  /* 0x00000006080672a5 */ /* 0x000fe2000f8e003f */
[----:B------:R-:W-:-:S03]  /*1470*/  @UP1 ULDC UR12, c[0x0][0x450] ;  /* 0x00011400000c1ab9 */ /* 0x000fc60000000800 */
[----:B------:R-:W-:Y:S01]  /*1480*/  @UP1 USHF.R.U32.HI UR8, URZ, UR12, UR7 ;  /* 0x0000000c3f081299 */ /* 0x000fe20008011607 */
[----:B------:R-:W-:-:S03]  /*1490*/  PLOP3.LUT P1, PT, PT, PT, UP2, 0x80, 0x0 ;  /* 0x000000000000781c */ /* 0x000fc60003f2f028 */
[----:B------:R-:W-:-:S04]  /*14a0*/  UIADD3 UR8, UR9, UR8, URZ ;  /* 0x0000000809087290 */ /* 0x000fc8000fffe03f */
[----:B------:R-:W-:Y:S01]  /*14b0*/  UIADD3 UR4, UR8, UR4, URZ ;  /* 0x0000000408047290 */ /* 0x000fe2000fffe03f */
[----:B--2---:R-:W-:-:S04]  /*14c0*/  FMUL.FTZ R0, R3, R0 ;  /* 0x0000000003007220 */ /* 0x004fc80000410000 */
[----:B------:R-:W-:-:S05]  /*14d0*/  FMUL.FTZ R0, R0, UR11 ;  /* 0x0000000b00007c20 */ /* 0x000fca0008410000 */
[----:B------:R-:W-:Y:S01]  /*14e0*/  R2UR UR37, R0 ;  /* 0x00000000002572ca */ /* 0x000fe200000e0000 */
[----:B------:R-:W-:Y:S01]  /*14f0*/  IMAD.U32 R0, RZ, RZ, UR4 ;  /* 0x00000004ff007e24 */ /* 0x000fe2000f8e00ff */
[----:B------:R-:W-:-:S13]  /*1500*/  @!P1 BRA `(.L_x_849) ;  /* 0x0000000000409947 */ /* 0x000fda0003800000 */
[----:B------:R-:W-:Y:S01]  /*1510*/  ISETP.LT.AND P0, PT, RZ, UR8, PT ;  /* 0x00000008ff007c0c */ /* 0x000fe2000bf01270 */
[----:B------:R-:W-:-:S12]  /*1520*/  UIADD3 UR4, UR8, -0x1, URZ ;  /* 0xffffffff08047890 */ /* 0x000fd8000fffe03f */
[----:B------:R-:W-:Y:S05]  /*1530*/  @P0 BRA `(.L_x_850) ;  /* 0x00000000001c0947 */ /* 0x000fea0003800000 */
[----:B------:R-:W-:Y:S02]  /*1540*/  UISETP.NE.AND UP0, UPT, UR5, 0x1, UPT ;  /* 0x000000010500788c */ /* 0x000fe4000bf05270 */
[----:B------:R-:W-:-:S09]  /*1550*/  UIADD3 UR4, -UR8, URZ, URZ ;  /* 0x0000003f08047290 */ /* 0x000fd2000fffe13f */
[----:B------:R-:W-:Y:S02]  /*1560*/  @UP0 ULDC.64 UR8, c[0x0][0x9e8] ;  /* 0x00027a0000080ab9 */ /* 0x000fe40000000a00 */
[----:B------:R-:W-:-:S04]  /*1570*/  UIMAD.WIDE.U32 UR6, UR4, UR8, URZ ;  /* 0x00000008040672a5 */ /* 0x000fc8000f8e003f */
[----:B------:R-:W-:-:S04]  /*1580*/  @UP0 USHF.R.U32.HI UR4, URZ, UR9, UR7 ;  /* 0x000000093f040299 */ /* 0x000fc80008011607 */
[----:B------:R-:W-:Y:S01]  /*1590*/  ULOP3.LUT UR4, URZ, UR4, URZ, 0x33, !UPT ;  /* 0x000000043f047292 */ /* 0x000fe2000f8e333f */
[----:B------:R-:W-:Y:S11]  /*15a0*/  BRA `(.L_x_851) ;  /* 0x0000000000107947 */ /* 0x000ff60003800000 */
.L_x_850:
[----:B------:R-:W-:-:S11]  /*15b0*/  UISETP.NE.AND UP0, UPT, UR5, 0x1, UPT ;  /* 0x000000010500788c */ /* 0x000fd6000bf05270 */
[----:B------:R-:W-:Y:S02]  /*15c0*/  @UP0 ULDC.64 UR8, c[0x0][0x9e8] ;  /* 0x00027a0000080ab9 */ /* 0x000fe40000000a00 */
[----:B------:R-:W-:-:S04]  /*15d0*/  UIMAD.WIDE.U32 UR6, UR4, UR8, URZ ;  /* 0x00000008040672a5 */ /* 0x000fc8000f8e003f */
[----:B------:R-:W-:-:S12]  /*15e0*/  @UP0 USHF.R.U32.HI UR4, URZ, UR9, UR7 ;  /* 0x000000093f040299 */ /* 0x000fd80008011607 */
.L_x_851:
[----:B------:R-:W-:-:S06]  /*15f0*/  UIMAD UR4, UR4, UR5, UR5 ;  /* 0x00000005040472a4 */ /* 0x000fcc000f8e0205 */
[----:B------:R-:W-:-:S07]  /*1600*/  VIMNMX R0, R0, UR4, PT ;  /* 0x0000000400007c48 */ /* 0x000fce000bfe0100 */
.L_x_849:
[----:B------:R-:W-:Y:S01]  /*1610*/  UIMAD UR4, UR44, UR10, 0x3f ;  /* 0x0000003f2c0474a4 */ /* 0x000fe2000f8e020a */
[----:B------:R-:W-:Y:S01]  /*1620*/  VIADD R0, R0, 0x3f ;  /* 0x0000003f00007836 */ /* 0x000fe20000000000 */
[----:B------:R-:W-:Y:S01]  /*1630*/  @UP1 ULDC UR6, c[0x0][0x44c] ;  /* 0x0001130000061ab9 */ /* 0x000fe20000000800 */
[----:B------:R-:W-:Y:S01]  /*1640*/  @UP1 ULDC UR11, c[0x0][0x450] ;  /* 0x00011400000b1ab9 */ /* 0x000fe20000000800 */
[----:B------:R-:W-:Y:S02]  /*1650*/  USHF.R.S32.HI UR8, URZ, 0x1f, UR4 ;  /* 0x0000001f3f087899 */ /* 0x000fe40008011404 */
[----:B------:R-:W-:Y:S01]  /*1660*/  UIMAD.WIDE.U32 UR6, UR36, UR6, URZ ;  /* 0x00000006240672a5 */ /* 0x000fe2000f8e003f */
[----:B------:R-:W-:Y:S01]  /*1670*/  SHF.R.S32.HI R3, RZ, 0x1f, R0 ;  /* 0x0000001fff037819 */ /* 0x000fe20000011400 */
[----:B------:R-:W-:Y:S01]  /*1680*/  UMOV UR9, UR36 ;  /* 0x0000002400097c82 */ /* 0x000fe20008000000 */
[----:B------:R-:W-:Y:S02]  /*1690*/  ULEA.HI UR8, UR8, UR4, URZ, 0x6 ;  /* 0x0000000408087291 */ /* 0x000fe4000f8f303f */
[----:B------:R-:W-:Y:S01]  /*16a0*/  @UP1 USHF.R.U32.HI UR9, URZ, UR11, UR7 ;  /* 0x0000000b3f091299 */ /* 0x000fe20008011607 */
[----:B------:R-:W-:Y:S01]  /*16b0*/  LEA.HI R3, R3, R0, RZ, 0x6 ;  /* 0x0000000003037211 */ /* 0x000fe200078f30ff */
[----:B------:R-:W-:-:S02]  /*16c0*/  UIMAD UR53, UR44, UR10, -UR53 ;  /* 0x0000000a2c3572a4 */ /* 0x000fc4000f8e0a35 */
[----:B------:R-:W-:Y:S01]  /*16d0*/  USHF.R.S32.HI UR8, URZ, 0x6, UR8 ;  /* 0x000000063f087899 */ /* 0x000fe20008011408 */
[----:B------:R-:W-:Y:S01]  /*16e0*/  SHF.R.S32.HI R3, RZ, 0x6, R3 ;  /* 0x00000006ff037819 */ /* 0x000fe20000011403 */
[----:B------:R-:W-:-:S03]  /*16f0*/  UIADD3 UR4, UR53, UR9, URZ ;  /* 0x0000000935047290 */ /* 0x000fc6000fffe03f */
[----:B------:R-:W-:Y:S01]  /*1700*/  ULDC UR9, c[0x0][0x9dc] ;  /* 0x0002770000097ab9 */ /* 0x000fe20000000800 */
[----:B------:R-:W-:Y:S01]  /*1710*/  VIMNMX R58, R3, UR8, PT ;  /* 0x00000008033a7c48 */ /* 0x000fe2000bfe0100 */
[----:B------:R-:W-:Y:S01]  /*1720*/  UIADD3 UR9, UR4, -UR9, URZ ;  /* 0x8000000904097290 */ /* 0x000fe2000fffe03f */
[----:B------:R-:W-:Y:S11]  /*1730*/  @!P1 BRA `(.L_x_852) ;  /* 0x0000000000449947 */ /* 0x000ff60003800000 */
[----:B------:R-:W-:-:S06]  /*1740*/  UISETP.GT.AND UP0, UPT, UR4, -0x1, UPT ;  /* 0xffffffff0400788c */ /* 0x000fcc000bf04270 */
[----:B------:R-:W-:-:S13]  /*1750*/  PLOP3.LUT P0, PT, PT, PT, UP0, 0x80, 0x0 ;  /* 0x000000000000781c */ /* 0x000fda0003f0f008 */
[----:B------:R-:W-:Y:S05]  /*1760*/  @P0 BRA `(.L_x_853) ;  /* 0x00000000001c0947 */ /* 0x000fea0003800000 */
[----:B------:R-:W-:Y:S02]  /*1770*/  UISETP.NE.AND UP0, UPT, UR5, 0x1, UPT ;  /* 0x000000010500788c */ /* 0x000fe4000bf05270 */
[----:B------:R-:W-:-:S09]  /*1780*/  ULOP3.LUT UR4, URZ, UR4, URZ, 0x33, !UPT ;  /* 0x000000043f047292 */ /* 0x000fd2000f8e333f */
[----:B------:R-:W-:Y:S02]  /*1790*/  @UP0 ULDC.64 UR10, c[0x0][0x9e8] ;  /* 0x00027a00000a0ab9 */ /* 0x000fe40000000a00 */
[----:B------:R-:W-:-:S04]  /*17a0*/  UIMAD.WIDE.U32 UR6, UR4, UR10, URZ ;  /* 0x0000000a040672a5 */ /* 0x000fc8000f8e003f */
[----:B------:R-:W-:-:S04]  /*17b0*/  @UP0 USHF.R.U32.HI UR4, URZ, UR11, UR7 ;  /* 0x0000000b3f040299 */ /* 0x000fc80008011607 */
[----:B------:R-:W-:Y:S01]  /*17c0*/  ULOP3.LUT UR4, URZ, UR4, URZ, 0x33, !UPT ;  /* 0x000000043f047292 */ /* 0x000fe2000f8e333f */
[----:B------:R-:W-:Y:S11]  /*17d0*/  BRA `(.L_x_854) ;  /* 0x0000000000107947 */ /* 0x000ff60003800000 */
.L_x_853:
[----:B------:R-:W-:-:S11]  /*17e0*/  UISETP.NE.AND UP0, UPT, UR5, 0x1, UPT ;  /* 0x000000010500788c */ /* 0x000fd6000bf05270 */
[----:B------:R-:W-:Y:S02]  /*17f0*/  @UP0 ULDC.64 UR10, c[0x0][0x9e8] ;  /* 0x00027a00000a0ab9 */ /* 0x000fe40000000a00 */
[----:B------:R-:W-:-:S04]  /*1800*/  UIMAD.WIDE.U32 UR6, UR4, UR10, URZ ;  /* 0x0000000a040672a5 */ /* 0x000fc8000f8e003f */
[----:B------:R-:W-:-:S12]  /*1810*/  @UP0 USHF.R.U32.HI UR4, URZ, UR11, UR7 ;  /* 0x0000000b3f040299 */ /* 0x000fd80008011607 */
.L_x_854:
[----:B------:R-:W-:-:S04]  /*1820*/  UIMAD UR4, UR4, UR5, URZ ;  /* 0x00000005040472a4 */ /* 0x000fc8000f8e023f */
[----:B------:R-:W-:-:S04]  /*1830*/  UISETP.LT.AND UP0, UPT, UR9, UR4, UPT ;  /* 0x000000040900728c */ /* 0x000fc8000bf01270 */
[----:B------:R-:W-:-:S12]  /*1840*/  USEL UR9, UR9, UR4, !UP0 ;  /* 0x0000000409097287 */ /* 0x000fd8000c000000 */
.L_x_852:
[----:B------:R-:W-:Y:S01]  /*1850*/  USHF.R.S32.HI UR4, URZ, 0x1f, UR9 ;  /* 0x0000001f3f047899 */ /* 0x000fe20008011409 */
[----:B------:R-:W-:Y:S01]  /*1860*/  PLOP3.LUT P0, PT, PT, PT, PT, 0x80, 0x0 ;  /* 0x000000000000781c */ /* 0x000fe20003f0f070 */
[----:B------:R-:W-:Y:S01]  /*1870*/  IMAD.MOV.U32 R0, RZ, RZ, RZ ;  /* 0x000000ffff007224 */ /* 0x000fe200078e00ff */
[----:B------:R-:W-:Y:S01]  /*1880*/  CS2R R150, SRZ ;  /* 0x0000000000967805 */ /* 0x000fe2000001ff00 */
[----:B------:R-:W-:Y:S01]  /*1890*/  ULEA.HI UR4, UR4, UR9, URZ, 0x6 ;  /* 0x0000000904047291 */ /* 0x000fe2000f8f303f */
[----:B------:R-:W-:Y:S01]  /*18a0*/  IMAD.MOV.U32 R3, RZ, RZ, RZ ;  /* 0x000000ffff037224 */ /* 0x000fe200078e00ff */
[----:B------:R-:W-:Y:S02]  /*18b0*/  CS2R R26, SRZ ;  /* 0x00000000001a7805 */ /* 0x000fe4000001ff00 */
[----:B------:R-:W-:Y:S01]  /*18c0*/  CS2R R108, SRZ ;  /* 0x00000000006c7805 */ /* 0x000fe2000001ff00 */
[----:B------:R-:W-:Y:S01]  /*18d0*/  USHF.R.S32.HI UR4, URZ, 0x6, UR4 ;  /* 0x000000063f047899 */ /* 0x000fe20008011404 */
[----:B------:R-:W-:-:S02]  /*18e0*/  CS2R R144, SRZ ;  /* 0x0000000000907805 */ /* 0x000fc4000001ff00 */
[----:B------:R-:W-:Y:S02]  /*18f0*/  CS2R R100, SRZ ;  /* 0x0000000000647805 */ /* 0x000fe4000001ff00 */
[----:B------:R-:W-:Y:S01]  /*1900*/  CS2R R142, SRZ ;  /* 0x00000000008e7805 */ /* 0x000fe2000001ff00 */
[----:B------:R-:W-:Y:S01]  /*1910*/  UISETP.LT.AND UP0, UPT, URZ, UR4, UPT ;  /* 0x000000043f00728c */ /* 0x000fe2000bf01270 */
[----:B------:R-:W-:Y:S02]  /*1920*/  CS2R R30, SRZ ;  /* 0x00000000001e7805 */ /* 0x000fe4000001ff00 */
[----:B------:R-:W-:Y:S02]  /*1930*/  CS2R R136, SRZ ;  /* 0x0000000000887805 */ /* 0x000fe4000001ff00 */
[----:B------:R-:W-:Y:S01]  /*1940*/  CS2R R92, SRZ ;  /* 0x00000000005c7805 */ /* 0x000fe2000001ff00 */
[----:B------:R-:W-:Y:S01]  /*1950*/  USEL UR39, URZ, UR4, !UP0 ;  /* 0x000000043f277287 */ /* 0x000fe2000c000000 */
[----:B------:R-:W-:-:S02]  /*1960*/  CS2R R134, SRZ ;  /* 0x0000000000867805 */ /* 0x000fc4000001ff00 */
[----:B------:R-:W-:Y:S02]  /*1970*/  CS2R R34, SRZ ;  /* 0x0000000000227805 */ /* 0x000fe4000001ff00 */
[----:B------:R-:W-:Y:S02]  /*1980*/  CS2R R128, SRZ ;  /* 0x0000000000807805 */ /* 0x000fe4000001ff00 */
[----:B------:R-:W-:Y:S02]  /*1990*/  CS2R R84, SRZ ;  /* 0x0000000000547805 */ /* 0x000fe4000001ff00 */
[----:B------:R-:W-:Y:S02]  /*19a0*/  CS2R R126, SRZ ;  /* 0x00000000007e7805 */ /* 0x000fe4000001ff00 */
[----:B------:R-:W-:Y:S02]  /*19b0*/  ISETP.GT.AND P1, PT, R58, UR39, PT ;  /* 0x000000273a007c0c */ /* 0x000fe4000bf24270 */
        /* <DEDUP_REMOVED lines=16> */
[----:B------:R-:W-:Y:S02]  /*1ac0*/  CS2R R54, SRZ ;  /* 0x0000000000367805 */ /* 0x000fe4000001ff00 */
[----:B------:R-:W-:Y:S01]  /*1ad0*/  CS2R R88, SRZ ;  /* 0x0000000000587805 */ /* 0x000fe2000001ff00 */
[----:B------:R-:W-:Y:S01]  /*1ae0*/  IMAD.MOV.U32 R90, RZ, RZ, RZ ;  /* 0x000000ffff5a7224 */ /* 0x000fe200078e00ff */
        /* <DEDUP_REMOVED lines=33> */
[----:B------:R-:W-:Y:S01]  /*1d00*/  IMAD.MOV.U32 R5, RZ, RZ, RZ ;  /* 0x000000ffff057224 */ /* 0x000fe200078e00ff */
[----:B------:R-:W-:Y:S06]  /*1d10*/  @!P1 BRA `(.L_x_855) ;  /* 0x0000009400f49947 */ /* 0x000fec0003800000 */
[----:B------:R-:W0:Y:S01]  /*1d20*/  SHFL.IDX PT, R0, R194, RZ, 0x1f ;  /* 0x00001fffc2007589 */ /* 0x000e2200000e0000 */
[----:B------:R-:W1:Y:S01]  /*1d30*/  S2UR UR40, SR_CgaCtaId ;  /* 0x00000000002879c3 */ /* 0x000e620000008800 */
[----:B------:R-:W-:Y:S01]  /*1d40*/  UMOV UR41, 0x400 ;  /* 0x0000040000297882 */ /* 0x000fe20000000000 */
        /* <DEDUP_REMOVED lines=28> */
.L_x_856:
[----:B------:R-:W-:Y:S01]  /*1f10*/  ULEA.HI UR4, UR47, UR47, URZ, 0x1 ;  /* 0x0000002f2f047291 */ /* 0x000fe2000f8f083f */
[----:B------:R-:W-:-:S03]  /*1f20*/  IMAD.U32 R3, RZ, RZ, UR48 ;  /* 0x00000030ff037e24 */ /* 0x000fc6000f8e00ff */
[----:B------:R-:W-:Y:S02]  /*1f30*/  ULOP3.LUT UR4, UR4, 0xfffffffe, URZ, 0xc0, !UPT ;  /* 0xfffffffe04047892 */ /* 0x000fe4000f8ec03f */
[----:B------:R-:W-:Y:S02]  /*1f40*/  ISETP.NE.AND P0, PT, R3, 0x3, PT ;  /* 0x000000030300780c */ /* 0x000fe40003f05270 */
[----:B------:R-:W-:-:S06]  /*1f50*/  UIADD3 UR4, UR47, -UR4, URZ ;  /* 0x800000042f047290 */ /* 0x000fcc000fffe03f */
[----:B------:R-:W-:-:S05]  /*1f60*/  IMAD.U32 R0, RZ, RZ, UR4 ;  /* 0x00000004ff007e24 */ /* 0x000fca000f8e00ff */
[----:B------:R-:W-:-:S04]  /*1f70*/  SHF.L.U32 R0, R0, 0x1f, RZ ;  /* 0x0000001f00007819 */ /* 0x000fc800000006ff */
[----:B------:R-:W0:Y:S02]  /*1f80*/  SYNCS.PHASECHK.TRANS64.TRYWAIT P1, [UR41+0x28400], R0 ;  /* 0x02840000ff0075a7 */ /* 0x000e240008020169 */
[----:B0-----:R-:W-:Y:S05]  /*1f90*/  @!P1 BRA `(.L_x_857) ;  /* 0x0000011000809947 */ /* 0x001fea0003800000 */
.L_x_1034:
[----:B------:R-:W-:Y:S05]  /*1fa0*/  @!P0 BRA `(.L_x_858) ;  /* 0x0000000000048947 */ /* 0x000fea0003800000 */
[----:B------:R-:W-:Y:S01]  /*1fb0*/  BPT.TRAP 0x1 ;  /* 0x000000040000795c */ /* 0x000fe20000300000 */
.L_x_858:
[----:B------:R-:W-:Y:S02]  /*1fc0*/  IMAD.U32 R5, RZ, RZ, UR52 ;  /* 0x00000034ff057e24 */ /* 0x000fe4000f8e00ff */
[----:B0-----:R-:W-:-:S03]  /*1fd0*/  IMAD.U32 R0, RZ, RZ, UR46 ;  /* 0x0000002eff007e24 */ /* 0x001fc6000f8e00ff */
[----:B------:R-:W-:Y:S02]  /*1fe0*/  LEA R5, R5, UR41, 0x3 ;  /* 0x0000002905057c11 */ /* 0x000fe4000f8e18ff */
[----:B------:R-:W-:-:S04]  /*1ff0*/  SHF.L.U32 R0, R0, 0x1f, RZ ;  /* 0x0000001f00007819 */ /* 0x000fc800000006ff */
[----:B------:R0:W1:Y:S01]  /*2000*/  SYNCS.PHASECHK.TRANS64.TRYWAIT P2, [R5+URZ+0x28430], R0 ;  /* 0x02843000050075a7 */ /* 0x000062000804017f */
[----:B------:R-:W-:Y:S05]  /*2010*/  @!P0 BRA `(.L_x_859) ;  /* 0x0000000000048947 */ /* 0x000fea0003800000 */
[----:B------:R-:W-:Y:S01]  /*2020*/  BPT.TRAP 0x1 ;  /* 0x000000040000795c */ /* 0x000fe20000300000 */
.L_x_859:
[----:B------:R-:W2:Y:S02]  /*2030*/  S2R R3, SR_TID.X ;  /* 0x0000000000037919 */ /* 0x000ea40000002100 */
[----:B--2---:R-:W-:Y:S01]  /*2040*/  LOP3.LUT P1, RZ, R3, 0x7f, RZ, 0xc0, !PT ;  /* 0x0000007f03ff7812 */ /* 0x004fe2000782c0ff */
[----:B-1----:R-:W-:-:S12]  /*2050*/  @P2 BRA `(.L_x_860) ;  /* 0x0000000000082947 */ /* 0x002fd80003800000 */
[----:B------:R-:W1:Y:S02]  /*2060*/  SYNCS.PHASECHK.TRANS64.TRYWAIT P2, [R5+URZ+0x28430], R0 ;  /* 0x02843000050075a7 */ /* 0x000e64000804017f */
[----:B-1----:R-:W-:Y:S05]  /*2070*/  @!P2 BRA `(.L_x_861) ;  /* 0x000001100060a947 */ /* 0x002fea0003800000 */
.L_x_860:
[----:B------:R-:W-:Y:S05]  /*2080*/  WARPSYNC.ALL ;  /* 0x0000000000007948 */ /* 0x000fea0003800000 */
[----:B------:R-:W-:Y:S01]  /*2090*/  UIADD3 UR4, UR41, 0x20000, URZ ;  /* 0x0002000029047890 */ /* 0x000fe2000fffe03f */
[----:B------:R-:W-:Y:S01]  /*20a0*/  WARPGROUP.ARRIVE ;  /* 0x00000000000079c5 */ /* 0x000fe20000000000 */
[----:B------:R-:W-:Y:S01]  /*20b0*/  ULOP3.LUT UR32, UR54, 0x10000, URZ, 0xfc, !UPT ;  /* 0x0001000036207892 */ /* 0x000fe2000f8efc3f */
[----:B01----:R-:W-:Y:S01]  /*20c0*/  VIADD R0, R17, UR36 ;  /* 0x0000002411007c36 */ /* 0x003fe20008000000 */
[----:B------:R-:W-:Y:S01]  /*20d0*/  USHF.R.U32.HI UR4, URZ, 0x4, UR4 ;  /* 0x000000043f047899 */ /* 0x000fe20008011604 */
[----:B------:R-:W0:Y:S01]  /*20e0*/  LDC R8, c[0x0][0x2f0] ;  /* 0x0000bc00ff087b82 */ /* 0x000e220000000800 */
[----:B------:R-:W-:Y:S01]  /*20f0*/  UMOV UR33, 0x40000040 ;  /* 0x4000004000217882 */ /* 0x000fe20000000000 */
[----:B------:R-:W-:Y:S01]  /*2100*/  UMOV UR35, 0x40000040 ;  /* 0x4000004000237882 */ /* 0x000fe20000000000 */
[----:B------:R-:W-:Y:S01]  /*2110*/  ULOP3.LUT UR4, UR4, 0x3fff, URZ, 0xc0, !UPT ;  /* 0x00003fff04047892 */ /* 0x000fe2000f8ec03f */
[----:B------:R-:W-:Y:S01]  /*2120*/  IMAD.MOV.U32 R4, RZ, RZ, R0 ;  /* 0x000000ffff047224 */ /* 0x000fe200078e0000 */
[----:B------:R-:W-:Y:S01]  /*2130*/  UMOV UR5, 0x40000040 ;  /* 0x4000004000057882 */ /* 0x000fe20000000000 */
[----:B------:R-:W-:Y:S01]  /*2140*/  UMOV UR7, 0x40000040 ;  /* 0x4000004000077882 */ /* 0x000fe20000000000 */
[----:B------:R-:W-:Y:S01]  /*2150*/  ULOP3.LUT UR49, UR4, 0x10000, URZ, 0xfc, !UPT ;  /* 0x0001000004317892 */ /* 0x000fe2000f8efc3f */
[----:B------:R-:W1:Y:S01]  /*2160*/  LDC R7, c[0x0][0x288] ;  /* 0x0000a200ff077b82 */ /* 0x000e620000000800 */
[----:B------:R-:W-:Y:S01]  /*2170*/  UIADD3 UR4, UR32, 0x2, URZ ;  /* 0x0000000220047890 */ /* 0x000fe2000fffe03f */
[----:B------:R-:W-:Y:S01]  /*2180*/  IMAD.MOV.U32 R3, RZ, RZ, -0x40 ;  /* 0xffffffc0ff037424 */ /* 0x000fe200078e00ff */
[----:B------:R-:W-:Y:S01]  /*2190*/  ULEA UR34, UR52, UR49, 0xa ;  /* 0x0000003134227291 */ /* 0x000fe2000f8e503f */
[C---:B------:R-:W-:Y:S01]  /*21a0*/  LEA R9, R58.reuse, 0xffffffc0, 0x6 ;  /* 0xffffffc03a097811 */ /* 0x040fe200078e30ff */
[----:B------:R-:W-:Y:S01]  /*21b0*/  UIADD3 UR8, UR32, 0x4, URZ ;  /* 0x0000000420087890 */ /* 0x000fe2000fffe03f */
[----:B------:R-:W-:Y:S01]  /*21c0*/  IMAD R11, R58, R3, 0x40 ;  /* 0x000000403a0b7424 */ /* 0x000fe200078e0203 */
[----:B------:R-:W-:-:S02]  /*21d0*/  UIADD3 UR6, UR34, 0x2, URZ ;  /* 0x0000000222067890 */ /* 0x000fc4000fffe03f */
[----:B------:R-:W-:Y:S01]  /*21e0*/  UIADD3 UR10, UR34, 0x4, URZ ;  /* 0x00000004220a7890 */ /* 0x000fe2000fffe03f */
[----:B------:R-:W-:Y:S01]  /*21f0*/  VIADD R3, R11, 0x1 ;  /* 0x000000010b037836 */ /* 0x000fe20000000000 */
[----:B------:R-:W-:Y:S01]  /*2200*/  UMOV UR9, 0x40000040 ;  /* 0x4000004000097882 */ /* 0x000fe20000000000 */
[----:B------:R-:W-:Y:S01]  /*2210*/  QGMMA.64x64x32.F32.E4M3.E4M3 R24, gdesc[UR32], RZ, !UPT, gsb0 ;  /* 0x00e00000201879f3 */ /* 0x000fe2000c0008ff */
[----:B------:R-:W-:Y:S01]  /*2220*/  UMOV UR11, 0x40000040 ;  /* 0x40000040000b7882 */ /* 0x000fe20000000000 */
[----:B------:R-:W-:Y:S01]  /*2230*/  UIADD3 UR12, UR32, 0x6, URZ ;  /* 0x00000006200c7890 */ /* 0x000fe2000fffe03f */
[----:B------:R-:W-:Y:S01]  /*2240*/  IMAD R3, R2, -0x2, R3 ;  /* 0xfffffffe02037824 */ /* 0x000fe200078e0203 */
[----:B------:R-:W-:Y:S01]  /*2250*/  UIADD3 UR14, UR34, 0x6, URZ ;  /* 0x00000006220e7890 */ /* 0x000fe2000fffe03f */
[----:B------:R-:W-:Y:S01]  /*2260*/  UMOV UR13, 0x40000040 ;  /* 0x40000040000d7882 */ /* 0x000fe20000000000 */
[----:B------:R-:W-:Y:S01]  /*2270*/  UMOV UR15, 0x40000040 ;  /* 0x40000040000f7882 */ /* 0x000fe20000000000 */
[----:B------:R-:W-:-:S02]  /*2280*/  UIADD3 UR16, UR32, 0x400, URZ ;  /* 0x0000040020107890 */ /* 0x000fc4000fffe03f */
[----:B------:R-:W-:Y:S01]  /*2290*/  UIADD3 UR18, UR34, 0x200, URZ ;  /* 0x0000020022127890 */ /* 0x000fe2000fffe03f */
[----:B------:R-:W-:Y:S01]  /*22a0*/  UMOV UR17, 0x40000040 ;  /* 0x4000004000117882 */ /* 0x000fe20000000000 */
[----:B------:R-:W-:Y:S01]  /*22b0*/  UMOV UR19, 0x40000040 ;  /* 0x4000004000137882 */ /* 0x000fe20000000000 */
[----:B------:R-:W-:Y:S02]  /*22c0*/  UIADD3 UR20, UR32, 0x402, URZ ;  /* 0x0000040220147890 */ /* 0x000fe4000fffe03f */
[----:B------:R-:W-:Y:S01]  /*22d0*/  UIADD3 UR22, UR34, 0x202, URZ ;  /* 0x0000020222167890 */ /* 0x000fe2000fffe03f */
[----:B------:R-:W-:Y:S01]  /*22e0*/  UMOV UR21, 0x40000040 ;  /* 0x4000004000157882 */ /* 0x000fe20000000000 */
[----:B------:R-:W-:Y:S01]  /*22f0*/  UMOV UR23, 0x40000040 ;  /* 0x4000004000177882 */ /* 0x000fe20000000000 */
[----:B------:R-:W-:Y:S02]  /*2300*/  UIADD3 UR24, UR32, 0x404, URZ ;  /* 0x0000040420187890 */ /* 0x000fe4000fffe03f */
[----:B------:R-:W-:Y:S01]  /*2310*/  UIADD3 UR26, UR34, 0x204, URZ ;  /* 0x00000204221a7890 */ /* 0x000fe2000fffe03f */
[----:B------:R-:W-:Y:S01]  /*2320*/  UMOV UR25, 0x40000040 ;  /* 0x4000004000197882 */ /* 0x000fe20000000000 */
[----:B------:R-:W-:Y:S01]  /*2330*/  UMOV UR27, 0x40000040 ;  /* 0x40000040001b7882 */ /* 0x000fe20000000000 */
[----:B------:R-:W-:-:S02]  /*2340*/  UIADD3 UR28, UR32, 0x406, URZ ;  /* 0x00000406201c7890 */ /* 0x000fc4000fffe03f */
[----:B------:R-:W-:Y:S01]  /*2350*/  UIADD3 UR30, UR34, 0x206, URZ ;  /* 0x00000206221e7890 */ /* 0x000fe2000fffe03f */
[----:B------:R-:W-:Y:S01]  /*2360*/  UMOV UR29, 0x40000040 ;  /* 0x40000040001d7882 */ /* 0x000fe20000000000 */
[----:B------:R-:W-:Y:S01]  /*2370*/  UMOV UR31, 0x40000040 ;  /* 0x40000040001f7882 */ /* 0x000fe20000000000 */
[----:B------:R-:W-:Y:S01]  /*2380*/  ULDC UR54, c[0x0][0x9dc] ;  /* 0x0002770000367ab9 */ /* 0x000fe20000000800 */
[----:B------:R-:W-:Y:S02]  /*2390*/  WARPGROUP.DEPBAR.LE gsb0, 0x0 ;  /* 0x00008000000079c5 */ /* 0x000fe40000010000 */
[----:B------:R-:W-:-:S06]  /*23a0*/  WARPGROUP.ARRIVE ;  /* 0x00000000000079c5 */ /* 0x000fcc0000000000 */
[----:B------:R-:W-:Y:S01]  /*23b0*/  QGMMA.64x64x32.F32.E4M3.E4M3 R24, gdesc[UR4], R24, gsb0 ;  /* 0x00e00000041879f3 */ /* 0x000fe20008000818 */
[----:B------:R-:W-:Y:S02]  /*23c0*/  ULDC UR6, c[0x0][0x448] ;  /* 0x0001120000067ab9 */ /* 0x000fe40000000800 */
[----:B------:R-:W-:-:S06]  /*23d0*/  UISETP.NE.AND UP0, UPT, UR6, 0x1, UPT ;  /* 0x000000010600788c */ /* 0x000fcc000bf05270 */
[----:B------:R-:W-:Y:S02]  /*23e0*/  PLOP3.LUT P2, PT, PT, PT, UP0, 0x80, 0x0 ;  /* 0x000000000000781c */ /* 0x000fe40003f4f008 */
[----:B------:R-:W-:-:S03]  /*23f0*/  PLOP3.LUT P3, PT, PT, PT, UP0, 0x80, 0x0 ;  /* 0x000000000000781c */ /* 0x000fc60003f6f008 */
[----:B------:R-:W-:-:S08]  /*2400*/  @UP0 ULDC UR6, c[0x0][0x44c] ;  /* 0x0001130000060ab9 */ /* 0x000fd00000000800 */
[----:B------:R-:W-:Y:S01]  /*2410*/  @P2 IMAD.HI.U32 R6, R0, UR6, RZ ;  /* 0x0000000600062c27 */ /* 0x000fe2000f8e00ff */
[----:B------:R-:W-:-:S03]  /*2420*/  @UP0 ULDC UR6, c[0x0][0x450] ;  /* 0x0001140000060ab9 */ /* 0x000fc60000000800 */
[----:B------:R-:W-:Y:S01]  /*2430*/  @!P1 VIADD R0, R5, 0x28440 ;  /* 0x0002844005009836 */ /* 0x000fe20000000000 */
[----:B------:R-:W-:Y:S01]  /*2440*/  @P3 SHF.R.U32.HI R4, RZ, UR6, R6 ;  /* 0x00000006ff043c19 */ /* 0x000fe20008011606 */
[----:B------:R-:W-:Y:S02]  /*2450*/  ULDC.64 UR6, c[0x0][0x9e0] ;  /* 0x0002780000067ab9 */ /* 0x000fe40000000a00 */
[----:B------:R-:W-:Y:S01]  /*2460*/  UISETP.GE.AND UP1, UPT, UR7, 0x1, UPT ;  /* 0x000000010700788c */ /* 0x000fe2000bf26270 */
[----:B------:R-:W-:Y:S01]  /*2470*/  @!P1 PRMT R0, RZ, 0x654, R0 ;  /* 0x00000654ff009816 */ /* 0x000fe20000000000 */
[----:B------:R-:W2:Y:S04]  /*2480*/  SHFL.IDX PT, R5, R4, RZ, 0x1c1f ;  /* 0x001c1fff04057589 */ /* 0x000ea800000e0000 */
[----:B------:R-:W-:Y:S01]  /*2490*/  PLOP3.LUT P2, PT, PT, PT, UP1, 0x40, 0x0 ;  /* 0x000000000000781c */ /* 0x000fe20003f4e818 */
[----:B------:R-:W-:-:S02]  /*24a0*/  WARPGROUP.DEPBAR.LE gsb0, 0x0 ;  /* 0x00008000000079c5 */ /* 0x000fc40000010000 */
[----:B------:R-:W-:-:S06]  /*24b0*/  WARPGROUP.ARRIVE ;  /* 0x00000000000079c5 */ /* 0x000fcc0000000000 */
[----:B------:R-:W-:Y:S01]  /*24c0*/  QGMMA.64x64x32.F32.E4M3.E4M3 R24, gdesc[UR8], R24, gsb0 ;  /* 0x00e00000081879f3 */ /* 0x000fe20008000818 */
[----:B------:R-:W-:Y:S02]  /*24d0*/  ULOP3.LUT UR10, URZ, UR54, URZ, 0x33, !UPT ;  /* 0x000000363f0a7292 */ /* 0x000fe4000f8e333f */
[----:B------:R-:W-:Y:S02]  /*24e0*/  WARPGROUP.DEPBAR.LE gsb0, 0x0 ;  /* 0x00008000000079c5 */ /* 0x000fe40000010000 */
[----:B------:R-:W-:-:S06]  /*24f0*/  WARPGROUP.ARRIVE ;  /* 0x00000000000079c5 */ /* 0x000fcc0000000000 */
[----:B------:R-:W-:Y:S03]  /*2500*/  QGMMA.64x64x32.F32.E4M3.E4M3 R24, gdesc[UR12], R24, gsb0 ;  /* 0x00e000000c1879f3 */ /* 0x000fe60008000818 */
        /* <DEDUP_REMOVED lines=13> */
[----:B------:R0:W-:Y:S02]  /*25e0*/  @!P1 SYNCS.ARRIVE.TRANS64.RED.A1T0 RZ, [R0+URZ], RZ ;  /* 0x000000ff00ff99a7 */ /* 0x0001e4000810043f */
[C---:B0-----:R-:W-:Y:S02]  /*25f0*/  IMAD R0, R8.reuse, UR44, R3 ;  /* 0x0000002c08007c24 */ /* 0x041fe4000f8e0203 */
[----:B------:R-:W-:Y:S02]  /*2600*/  IMAD R3, R8, UR44, R11 ;  /* 0x0000002c08037c24 */ /* 0x000fe4000f8e020b */
[----:B-1----:R-:W-:-:S02]  /*2610*/  IMAD.IADD R0, R0, 0x1, -R7 ;  /* 0x0000000100007824 */ /* 0x002fc400078e0a07 */
[----:B------:R-:W-:Y:S02]  /*2620*/  IMAD R10, R2, -0x2, R3 ;  /* 0xfffffffe020a7824 */ /* 0x000fe400078e0203 */
[C---:B------:R-:W-:Y:S02]  /*2630*/  VIADD R13, R0.reuse, UR6 ;  /* 0x00000006000d7c36 */ /* 0x040fe40008000000 */
[----:B------:R-:W-:-:S03]  /*2640*/  VIADD R12, R0, UR10 ;  /* 0x0000000a000c7c36 */ /* 0x000fc60008000000 */
[----:B--2---:R-:W-:Y:S01]  /*2650*/  VIADDMNMX R0, R5, R13, R10, PT ;  /* 0x0000000d05007246 */ /* 0x004fe2000380010a */
[----:B------:R-:W-:Y:S01]  /*2660*/  IMAD.IADD R3, R12, 0x1, R5 ;  /* 0x000000010c037824 */ /* 0x000fe200078e0205 */
[----:B------:R-:W-:Y:S06]  /*2670*/  @P2 BRA `(.L_x_862) ;  /* 0x00000000005c2947 */ /* 0x000fec0003800000 */
[----:B------:R-:W-:Y:S01]  /*2680*/  IMAD R6, R8, UR44, R5 ;  /* 0x0000002c08067c24 */ /* 0x000fe2000f8e0205 */
[----:B------:R-:W-:Y:S03]  /*2690*/  BSSY B0, `(.L_x_863) ;  /* 0x0000011000007945 */ /* 0x000fe60003800000 */
[----:B------:R-:W-:-:S05]  /*26a0*/  IMAD.IADD R6, R6, 0x1, -R7 ;  /* 0x0000000106067824 */ /* 0x000fca00078e0a07 */
[----:B------:R-:W-:-:S13]  /*26b0*/  ISETP.GT.AND P2, PT, R6, -0x1, PT ;  /* 0xffffffff0600780c */ /* 0x000fda0003f44270 */
[----:B------:R-:W-:Y:S05]  /*26c0*/  @P2 BRA `(.L_x_864) ;  /* 0x0000000000202947 */ /* 0x000fea0003800000 */
[----:B------:R-:W-:Y:S01]  /*26d0*/  UISETP.NE.AND UP2, UPT, UR7, 0x1, UPT ;  /* 0x000000010700788c */ /* 0x000fe2000bf45270 */
[----:B------:R-:W-:-:S05]  /*26e0*/  LOP3.LUT R6, RZ, R6, RZ, 0x33, !PT ;  /* 0x00000006ff067212 */ /* 0x000fca00078e33ff */
[----:B------:R-:W-:-:S05]  /*26f0*/  PLOP3.LUT P2, PT, PT, PT, UP2, 0x80, 0x0 ;  /* 0x000000000000781c */ /* 0x000fca0003f4f028 */
[----:B------:R-:W-:-:S08]  /*2700*/  @UP2 ULDC.64 UR10, c[0x0][0x9e8] ;  /* 0x00027a00000a2ab9 */ /* 0x000fd00000000a00 */
[----:B------:R-:W-:-:S05]  /*2710*/  @P2 IMAD.HI.U32 R5, R6, UR10, RZ ;  /* 0x0000000a06052c27 */ /* 0x000fca000f8e00ff */
[----:B------:R-:W-:-:S04]  /*2720*/  @P2 SHF.R.U32.HI R6, RZ, UR11, R5 ;  /* 0x0000000bff062c19 */ /* 0x000fc80008011605 */
[----:B------:R-:W-:Y:S01]  /*2730*/  LOP3.LUT R6, RZ, R6, RZ, 0x33, !PT ;  /* 0x00000006ff067212 */ /* 0x000fe200078e33ff */
[----:B------:R-:W-:Y:S06]  /*2740*/  BRA `(.L_x_865) ;  /* 0x0000000000147947 */ /* 0x000fec0003800000 */
.L_x_864:
[----:B------:R-:W-:-:S06]  /*2750*/  UISETP.NE.AND UP2, UPT, UR7, 0x1, UPT ;  /* 0x000000010700788c */ /* 0x000fcc000bf45270 */
[----:B------:R-:W-:-:S05]  /*2760*/  PLOP3.LUT P2, PT, PT, PT, UP2, 0x80, 0x0 ;  /* 0x000000000000781c */ /* 0x000fca0003f4f028 */
[----:B------:R-:W-:-:S08]  /*2770*/  @UP2 ULDC.64 UR10, c[0x0][0x9e8] ;  /* 0x00027a00000a2ab9 */ /* 0x000fd00000000a00 */
[----:B------:R-:W-:-:S05]  /*2780*/  @P2 IMAD.HI.U32 R5, R6, UR10, RZ ;  /* 0x0000000a06052c27 */ /* 0x000fca000f8e00ff */
[----:B------:R-:W-:-:S07]  /*2790*/  @P2 SHF.R.U32.HI R6, RZ, UR11, R5 ;  /* 0x0000000bff062c19 */ /* 0x000fce0008011605 */
.L_x_865:
[----:B------:R-:W-:Y:S05]  /*27a0*/  BSYNC B0 ;  /* 0x0000000000007941 */ /* 0x000fea0003800000 */
.L_x_863:
[----:B------:R-:W-:-:S04]  /*27b0*/  IMAD R5, R6, UR7, -R9 ;  /* 0x0000000706057c24 */ /* 0x000fc8000f8e0a09 */
[----:B------:R-:W-:-:S05]  /*27c0*/  IMAD R5, R2, -0x2, R5 ;  /* 0xfffffffe02057824 */ /* 0x000fca00078e0205 */
[----:B------:R-:W-:Y:S02]  /*27d0*/  VIMNMX R3, R3, R5, !PT ;  /* 0x0000000503037248 */ /* 0x000fe40007fe0100 */
[----:B------:R-:W-:-:S07]  /*27e0*/  VIADDMNMX R0, R5, UR7, R0, PT ;  /* 0x0000000705007c46 */ /* 0x000fce000b800100 */
.L_x_862:
[C---:B------:R-:W-:Y:S01]  /*27f0*/  ISETP.GE.AND P2, PT, R11.reuse, 0x2, PT ;  /* 0x000000020b00780c */ /* 0x040fe20003f46270 */
[----:B------:R-:W0:Y:S01]  /*2800*/  SHFL.IDX PT, R5, R4, 0x1, 0x1c1f ;  /* 0x003c1f0004057f89 */ /* 0x000e2200000e0000 */
[----:B------:R-:W-:Y:S02]  /*2810*/  ISETP.GE.AND P6, PT, R11, 0xa, PT ;  /* 0x0000000a0b00780c */ /* 0x000fe40003fc6270 */
[----:B------:R-:W-:Y:S02]  /*2820*/  ISETP.GT.AND P4, PT, R3, 0x1, !P2 ;  /* 0x000000010300780c */ /* 0x000fe40005784270 */
[----:B------:R-:W-:Y:S02]  /*2830*/  ISETP.GE.AND P3, PT, R11, 0x9, PT ;  /* 0x000000090b00780c */ /* 0x000fe40003f66270 */
[----:B------:R-:W-:Y:S02]  /*2840*/  ISETP.LT.OR P4, PT, R0, 0x2, P4 ;  /* 0x000000020000780c */ /* 0x000fe40002781670 */
[----:B------:R-:W-:-:S02]  /*2850*/  P2R R15, PR, RZ, 0x40 ;  /* 0x00000040ff0f7803 */ /* 0x000fc40000000000 */
[----:B------:R-:W-:Y:S02]  /*2860*/  FSEL R14, R25, -INF , !P4 ;  /* 0xff800000190e7808 */ /* 0x000fe40006000000 */
[C---:B------:R-:W-:Y:S02]  /*2870*/  ISETP.GT.AND P4, PT, R3.reuse, 0x9, !P6 ;  /* 0x000000090300780c */ /* 0x040fe40007784270 */
[----:B------:R-:W-:Y:S02]  /*2880*/  ISETP.GT.AND P5, PT, R3, 0x8, !P3 ;  /* 0x000000080300780c */ /* 0x000fe40005fa4270 */
[----:B------:R-:W-:Y:S02]  /*2890*/  ISETP.LT.OR P4, PT, R0, 0xa, P4 ;  /* 0x0000000a0000780c */ /* 0x000fe40002781670 */
[----:B------:R-:W-:Y:S02]  /*28a0*/  ISETP.GE.AND P6, PT, R11, 0x11, PT ;  /* 0x000000110b00780c */ /* 0x000fe40003fc6270 */
[----:B------:R-:W-:-:S02]  /*28b0*/  FSEL R20, R29, -INF , !P4 ;  /* 0xff8000001d147808 */ /* 0x000fc40006000000 */
[----:B------:R-:W-:Y:S02]  /*28c0*/  ISETP.LT.OR P5, PT, R0, 0x9, P5 ;  /* 0x000000090000780c */ /* 0x000fe40002fa1670 */
[----:B------:R-:W-:Y:S02]  /*28d0*/  ISETP.GT.AND P4, PT, R3, 0x10, !P6 ;  /* 0x000000100300780c */ /* 0x000fe40007784270 */
[----:B------:R-:W-:Y:S02]  /*28e0*/  FSEL R28, R28, -INF , !P5 ;  /* 0xff8000001c1c7808 */ /* 0x000fe40006800000 */
[----:B------:R-:W-:Y:S02]  /*28f0*/  ISETP.LT.OR P4, PT, R0, 0x11, P4 ;  /* 0x000000110000780c */ /* 0x000fe40002781670 */
[----:B------:R-:W-:Y:S02]  /*2900*/  ISETP.GE.AND P5, PT, R11, 0x12, PT ;  /* 0x000000120b00780c */ /* 0x000fe40003fa6270 */
[----:B------:R-:W-:-:S02]  /*2910*/  FSEL R32, R32, -INF , !P4 ;  /* 0xff80000020207808 */ /* 0x000fc40006000000 */
[----:B------:R-:W-:Y:S02]  /*2920*/  ISETP.GT.AND P4, PT, R3, 0x11, !P5 ;  /* 0x000000110300780c */ /* 0x000fe40006f84270 */
[----:B------:R-:W-:Y:S02]  /*2930*/  P2R R25, PR, RZ, 0x20 ;  /* 0x00000020ff197803 */ /* 0x000fe40000000000 */
[----:B------:R-:W-:Y:S02]  /*2940*/  ISETP.LT.OR P4, PT, R0, 0x12, P4 ;  /* 0x000000120000780c */ /* 0x000fe40002781670 */
[----:B------:R-:W-:Y:S02]  /*2950*/  ISETP.GE.AND P5, PT, R11, 0x19, PT ;  /* 0x000000190b00780c */ /* 0x000fe40003fa6270 */
[----:B------:R-:W-:Y:S02]  /*2960*/  FSEL R56, R33, -INF , !P4 ;  /* 0xff80000021387808 */ /* 0x000fe40006000000 */
[----:B------:R-:W-:-:S02]  /*2970*/  ISETP.GT.AND P4, PT, R3, 0x18, !P5 ;  /* 0x000000180300780c */ /* 0x000fc40006f84270 */
[----:B------:R-:W-:Y:S02]  /*2980*/  P2R R29, PR, RZ, 0x20 ;  /* 0x00000020ff1d7803 */ /* 0x000fe40000000000 */
[----:B------:R-:W-:Y:S02]  /*2990*/  ISETP.LT.OR P4, PT, R0, 0x19, P4 ;  /* 0x000000190000780c */ /* 0x000fe40002781670 */
[----:B------:R-:W-:Y:S02]  /*29a0*/  ISETP.GE.AND P5, PT, R11, 0x1a, PT ;  /* 0x0000001a0b00780c */ /* 0x000fe40003fa6270 */
[----:B------:R-:W-:Y:S02]  /*29b0*/  FSEL R36, R36, -INF , !P4 ;  /* 0xff80000024247808 */ /* 0x000fe40006000000 */
[----:B------:R-:W-:Y:S02]  /*29c0*/  ISETP.GT.AND P4, PT, R3, 0x19, !P5 ;  /* 0x000000190300780c */ /* 0x000fe40006f84270 */
[----:B------:R-:W-:-:S02]  /*29d0*/  P2R R33, PR, RZ, 0x20 ;  /* 0x00000020ff217803 */ /* 0x000fc40000000000 */
[C---:B------:R-:W-:Y:S02]  /*29e0*/  ISETP.LT.OR P4, PT, R0.reuse, 0x1a, P4 ;  /* 0x0000001a0000780c */ /* 0x040fe40002781670 */
[----:B------:R-:W-:Y:S02]  /*29f0*/  ISETP.GE.AND P5, PT, R11, 0x21, PT ;  /* 0x000000210b00780c */ /* 0x000fe40003fa6270 */
[----:B------:R-:W-:Y:S02]  /*2a00*/  FSEL R60, R37, -INF , !P4 ;  /* 0xff800000253c7808 */ /* 0x000fe40006000000 */
[----:B------:R-:W-:Y:S02]  /*2a10*/  ISETP.GT.AND P4, PT, R3, 0x20, !P5 ;  /* 0x000000200300780c */ /* 0x000fe40006f84270 */
[----:B------:R-:W-:Y:S02]  /*2a20*/  P2R R37, PR, RZ, 0x20 ;  /* 0x00000020ff257803 */ /* 0x000fe40000000000 */
[----:B------:R-:W-:-:S02]  /*2a30*/  ISETP.LT.OR P4, PT, R0, 0x21, P4 ;  /* 0x000000210000780c */ /* 0x000fc40002781670 */
[----:B------:R-:W-:Y:S02]  /*2a40*/  ISETP.GE.AND P5, PT, R11, 0x22, PT ;  /* 0x000000220b00780c */ /* 0x000fe40003fa6270 */
[----:B------:R-:W-:Y:S02]  /*2a50*/  FSEL R40, R40, -INF , !P4 ;  /* 0xff80000028287808 */ /* 0x000fe40006000000 */
[----:B------:R-:W-:Y:S02]  /*2a60*/  ISETP.GT.AND P4, PT, R3, 0x21, !P5 ;  /* 0x000000210300780c */ /* 0x000fe40006f84270 */
[----:B------:R-:W-:Y:S02]  /*2a70*/  P2R R57, PR, RZ, 0x20 ;  /* 0x00000020ff397803 */ /* 0x000fe40000000000 */
[----:B------:R-:W-:Y:S02]  /*2a80*/  ISETP.LT.OR P4, PT, R0, 0x22, P4 ;  /* 0x000000220000780c */ /* 0x000fe40002781670 */
[----:B------:R-:W-:-:S02]  /*2a90*/  ISETP.GE.AND P5, PT, R11, 0x29, PT ;  /* 0x000000290b00780c */ /* 0x000fc40003fa6270 */
[----:B------:R-:W-:Y:S02]  /*2aa0*/  FSEL R62, R41, -INF , !P4 ;  /* 0xff800000293e7808 */ /* 0x000fe40006000000 */
[----:B------:R-:W-:Y:S02]  /*2ab0*/  ISETP.GT.AND P4, PT, R3, 0x28, !P5 ;  /* 0x000000280300780c */ /* 0x000fe40006f84270 */
[----:B------:R-:W-:Y:S02]  /*2ac0*/  P2R R41, PR, RZ, 0x20 ;  /* 0x00000020ff297803 */ /* 0x000fe40000000000 */
        /* <DEDUP_REMOVED lines=11> */
[----:B------:R-:W-:Y:S02]  /*2b80*/  P2R R21, PR, RZ, 0x40 ;  /* 0x00000040ff157803 */ /* 0x000fe40000000000 */
[----:B------:R-:W-:Y:S02]  /*2b90*/  FSEL R48, R48, -INF , !P4 ;  /* 0xff80000030307808 */ /* 0x000fe40006000000 */
[----:B------:R-:W-:-:S04]  /*2ba0*/  ISETP.GE.AND P4, PT, R11, 0x32, PT ;  /* 0x000000320b00780c */ /* 0x000fc80003f86270 */
[----:B------:R-:W-:-:S04]  /*2bb0*/  ISETP.GT.AND P5, PT, R3, 0x31, !P4 ;  /* 0x000000310300780c */ /* 0x000fc800067a4270 */
[----:B------:R-:W-:-:S04]  /*2bc0*/  ISETP.LT.OR P5, PT, R0, 0x32, P5 ;  /* 0x000000320000780c */ /* 0x000fc80002fa1670 */
[----:B------:R-:W-:Y:S02]  /*2bd0*/  FSEL R66, R49, -INF , !P5 ;  /* 0xff80000031427808 */ /* 0x000fe40006800000 */
[----:B------:R-:W-:-:S04]  /*2be0*/  ISETP.GE.AND P5, PT, R11, 0x39, PT ;  /* 0x000000390b00780c */ /* 0x000fc80003fa6270 */
[----:B------:R-:W-:-:S04]  /*2bf0*/  ISETP.GT.AND P6, PT, R3, 0x38, !P5 ;  /* 0x000000380300780c */ /* 0x000fc80006fc4270 */
[----:B------:R-:W-:-:S04]  /*2c00*/  ISETP.LT.OR P6, PT, R0, 0x39, P6 ;  /* 0x000000390000780c */ /* 0x000fc800037c1670 */
[----:B------:R-:W-:Y:S02]  /*2c10*/  FSEL R52, R52, -INF , !P6 ;  /* 0xff80000034347808 */ /* 0x000fe40007000000 */
[----:B------:R-:W-:-:S04]  /*2c20*/  ISETP.GE.AND P6, PT, R11, 0x1, PT ;  /* 0x000000010b00780c */ /* 0x000fc80003fc6270 */
[----:B------:R-:W-:Y:S02]  /*2c30*/  P2R R6, PR, RZ, 0x40 ;  /* 0x00000040ff067803 */ /* 0x000fe40000000000 */
[----:B------:R-:W-:-:S04]  /*2c40*/  ISETP.GT.AND P6, PT, R3, RZ, !P6 ;  /* 0x000000ff0300720c */ /* 0x000fc800077c4270 */
[----:B------:R-:W-:-:S04]  /*2c50*/  ISETP.LT.OR P6, PT, R0, 0x1, P6 ;  /* 0x000000010000780c */ /* 0x000fc800037c1670 */
[----:B------:R-:W-:Y:S02]  /*2c60*/  FSEL R24, R24, -INF , !P6 ;  /* 0xff80000018187808 */ /* 0x000fe40007000000 */
[----:B------:R-:W-:-:S04]  /*2c70*/  ISETP.GE.AND P6, PT, R11, 0x3a, PT ;  /* 0x0000003a0b00780c */ /* 0x000fc80003fc6270 */
[----:B------:R-:W-:Y:S02]  /*2c80*/  P2R R11, PR, RZ, 0x40 ;  /* 0x00000040ff0b7803 */ /* 0x000fe40000000000 */
[----:B------:R-:W-:Y:S01]  /*2c90*/  ISETP.GT.AND P6, PT, R3, 0x39, !P6 ;  /* 0x000000390300780c */ /* 0x000fe200077c4270 */
[----:B0-----:R-:W-:-:S03]  /*2ca0*/  IMAD.IADD R3, R12, 0x1, R5 ;  /* 0x000000010c037824 */ /* 0x001fc600078e0205 */
[----:B------:R-:W-:Y:S02]  /*2cb0*/  ISETP.LT.OR P6, PT, R0, 0x3a, P6 ;  /* 0x0000003a0000780c */ /* 0x000fe400037c1670 */
[----:B------:R-:W-:Y:S02]  /*2cc0*/  VIADDMNMX R0, R5, R13, R10, PT ;  /* 0x0000000d05007246 */ /* 0x000fe4000380010a */
[----:B------:R-:W-:Y:S02]  /*2cd0*/  FSEL R68, R53, -INF , !P6 ;  /* 0xff80000035447808 */ /* 0x000fe40007000000 */
[----:B------:R-:W-:-:S13]  /*2ce0*/  PLOP3.LUT P6, PT, PT, PT, UP1, 0x40, 0x0 ;  /* 0x000000000000781c */ /* 0x000fda0003fce818 */
[----:B------:R-:W-:Y:S05]  /*2cf0*/  @P6 BRA `(.L_x_866) ;  /* 0x0000000000646947 */ /* 0x000fea0003800000 */
        /* <DEDUP_REMOVED lines=9> */
[----:B------:R-:W-:Y:S01]  /*2d90*/  @P6 IMAD.HI.U32 R5, R4, UR10, RZ ;  /* 0x0000000a04056c27 */ /* 0x000fe2000f8e00ff */
[----:B------:R-:W-:-:S13]  /*2da0*/  PLOP3.LUT P6, PT, PT, PT, UP2, 0x80, 0x0 ;  /* 0x000000000000781c */ /* 0x000fda0003fcf028 */
[----:B------:R-:W-:-:S04]  /*2db0*/  @P6 SHF.R.U32.HI R4, RZ, UR11, R5 ;  /* 0x0000000bff046c19 */ /* 0x000fc80008011605 */
[----:B------:R-:W-:Y:S01]  /*2dc0*/  LOP3.LUT R4, RZ, R4, RZ, 0x33, !PT ;  /* 0x00000004ff047212 */ /* 0x000fe200078e33ff */
[----:B------:R-:W-:Y:S06]  /*2dd0*/  BRA `(.L_x_869) ;  /* 0x0000000000187947 */ /* 0x000fec0003800000 */
.L_x_868:
[----:B------:R-:W-:-:S06]  /*2de0*/  UISETP.NE.AND UP2, UPT, UR7, 0x1, UPT ;  /* 0x000000010700788c */ /* 0x000fcc000bf45270 */
[----:B------:R-:W-:-:S05]  /*2df0*/  PLOP3.LUT P6, PT, PT, PT, UP2, 0x80, 0x0 ;  /* 0x000000000000781c */ /* 0x000fca0003fcf028 */
[----:B------:R-:W-:-:S08]  /*2e00*/  @UP2 ULDC.64 UR10, c[0x0][0x9e8] ;  /* 0x00027a00000a2ab9 */ /* 0x000fd00000000a00 */
[----:B------:R-:W-:Y:S01]  /*2e10*/  @P6 IMAD.HI.U32 R5, R4, UR10, RZ ;  /* 0x0000000a04056c27 */ /* 0x000fe2000f8e00ff */
[----:B------:R-:W-:-:S13]  /*2e20*/  PLOP3.LUT P6, PT, PT, PT, UP2, 0x80, 0x0 ;  /* 0x000000000000781c */ /* 0x000fda0003fcf028 */
[----:B------:R-:W-:-:S07]  /*2e30*/  @P6 SHF.R.U32.HI R4, RZ, UR11, R5 ;  /* 0x0000000bff046c19 */ /* 0x000fce0008011605 */
.L_x_869:
[----:B------:R-:W-:Y:S05]  /*2e40*/  BSYNC B0 ;  /* 0x0000000000007941 */ /* 0x000fea0003800000 */
.L_x_867:
[----:B------:R-:W-:-:S04]  /*2e50*/  IMAD R5, R4, UR7, -R9 ;  /* 0x0000000704057c24 */ /* 0x000fc8000f8e0a09 */
[----:B------:R-:W-:-:S05]  /*2e60*/  IMAD R5, R2, -0x2, R5 ;  /* 0xfffffffe02057824 */ /* 0x000fca00078e0205 */
[----:B------:R-:W-:Y:S02]  /*2e70*/  VIMNMX R3, R3, R5, !PT ;  /* 0x0000000503037248 */ /* 0x000fe40007fe0100 */
[----:B------:R-:W-:-:S07]  /*2e80*/  VIADDMNMX R0, R5, UR7, R0, PT ;  /* 0x0000000705007c46 */ /* 0x000fce000b800100 */
.L_x_866:
[----:B------:R-:W-:Y:S01]  /*2e90*/  ISETP.GT.AND P2, PT, R3, 0x1, !P2 ;  /* 0x000000010300780c */ /* 0x000fe20005744270 */
[----:B------:R-:W-:Y:S01]  /*2ea0*/  @UP0 ULDC UR10, c[0x0][0x44c] ;  /* 0x00011300000a0ab9 */ /* 0x000fe20000000800 */
[----:B------:R-:W-:Y:S01]  /*2eb0*/  FMNMX.FTZ R4, R24, R14, !PT ;  /* 0x0000000e18047209 */ /* 0x000fe20007810000 */
[----:B------:R-:W-:Y:S01]  /*2ec0*/  UIMAD.WIDE.U32 UR10, UR36, UR10, URZ ;  /* 0x0000000a240a72a5 */ /* 0x000fe2000f8e003f */
[----:B------:R-:W-:Y:S01]  /*2ed0*/  ISETP.LT.OR P2, PT, R0, 0x2, P2 ;  /* 0x000000020000780c */ /* 0x000fe20001741670 */
[----:B------:R-:W-:Y:S01]  /*2ee0*/  @UP0 ULDC UR15, c[0x0][0x450] ;  /* 0x00011400000f0ab9 */ /* 0x000fe20000000800 */
[----:B------:R-:W-:Y:S01]  /*2ef0*/  FMNMX.FTZ R4, R28, R4, !PT ;  /* 0x000000041c047209 */ /* 0x000fe20007810000 */
[----:B------:R-:W-:Y:S01]  /*2f00*/  UMOV UR14, UR36 ;  /* 0x00000024000e7c82 */ /* 0x000fe20008000000 */
[----:B------:R-:W-:Y:S01]  /*2f10*/  FSEL R27, R27, -INF , !P2 ;  /* 0xff8000001b1b7808 */ /* 0x000fe20005000000 */
[----:B------:R-:W-:Y:S01]  /*2f20*/  @UP0 USHF.R.U32.HI UR14, URZ, UR15, UR11 ;  /* 0x0000000f3f0e0299 */ /* 0x000fe2000801160b */
[----:B------:R-:W-:-:S02]  /*2f30*/  ISETP.NE.AND P2, PT, R15, RZ, PT ;  /* 0x000000ff0f00720c */ /* 0x000fc40003f45270 */
[----:B------:R-:W-:Y:S01]  /*2f40*/  FMNMX.FTZ R4, R20, R4, !PT ;  /* 0x0000000414047209 */ /* 0x000fe20007810000 */
[----:B------:R-:W-:Y:S01]  /*2f50*/  UIADD3 UR53, UR53, UR14, URZ ;  /* 0x0000000e35357290 */ /* 0x000fe2000fffe03f */
[----:B------:R-:W-:Y:S02]  /*2f60*/  ISETP.GT.AND P2, PT, R3, 0x9, !P2 ;  /* 0x000000090300780c */ /* 0x000fe40005744270 */
[----:B------:R-:W-:Y:S01]  /*2f70*/  FMNMX.FTZ R4, R32, R4, !PT ;  /* 0x0000000420047209 */ /* 0x000fe20007810000 */
[----:B------:R-:W-:Y:S01]  /*2f80*/  UIADD3 UR6, UR53, UR6, URZ ;  /* 0x0000000635067290 */ /* 0x000fe2000fffe03f */
[----:B------:R-:W-:Y:S02]  /*2f90*/  ISETP.LT.OR P2, PT, R0, 0xa, P2 ;  /* 0x0000000a0000780c */ /* 0x000fe40001741670 */
[----:B------:R-:W-:Y:S02]  /*2fa0*/  FMNMX.FTZ R4, R56, R4, !PT ;  /* 0x0000000438047209 */ /* 0x000fe40007810000 */
[----:B------:R-:W-:-:S02]  /*2fb0*/  FSEL R31, R31, -INF , !P2 ;  /* 0xff8000001f1f7808 */ /* 0x000fc40005000000 */
[----:B------:R-:W-:Y:S02]  /*2fc0*/  ISETP.NE.AND P2, PT, R21, RZ, PT ;  /* 0x000000ff1500720c */ /* 0x000fe40003f45270 */
[----:B------:R-:W-:Y:S02]  /*2fd0*/  FMNMX.FTZ R4, R36, R4, !PT ;  /* 0x0000000424047209 */ /* 0x000fe40007810000 */
[----:B------:R-:W-:Y:S02]  /*2fe0*/  ISETP.GT.AND P2, PT, R3, 0x10, !P2 ;  /* 0x000000100300780c */ /* 0x000fe40005744270 */
[----:B------:R-:W-:Y:S02]  /*2ff0*/  FMNMX.FTZ R4, R60, R4, !PT ;  /* 0x000000043c047209 */ /* 0x000fe40007810000 */
[----:B------:R-:W-:Y:S02]  /*3000*/  ISETP.LT.OR P2, PT, R0, 0x11, P2 ;  /* 0x000000110000780c */ /* 0x000fe40001741670 */
[----:B------:R-:W-:-:S02]  /*3010*/  FMNMX.FTZ R4, R40, R4, !PT ;  /* 0x0000000428047209 */ /* 0x000fc40007810000 */
[----:B------:R-:W-:Y:S02]  /*3020*/  FSEL R34, R34, -INF , !P2 ;  /* 0xff80000022227808 */ /* 0x000fe40005000000 */
[----:B------:R-:W-:Y:S02]  /*3030*/  ISETP.NE.AND P2, PT, R25, RZ, PT ;  /* 0x000000ff1900720c */ /* 0x000fe40003f45270 */
[----:B------:R-:W-:Y:S02]  /*3040*/  FMNMX.FTZ R4, R62, R4, !PT ;  /* 0x000000043e047209 */ /* 0x000fe40007810000 */
[----:B------:R-:W-:Y:S02]  /*3050*/  ISETP.GT.AND P2, PT, R3, 0x11, !P2 ;  /* 0x000000110300780c */ /* 0x000fe40005744270 */
[----:B------:R-:W-:Y:S02]  /*3060*/  FMNMX.FTZ R4, R44, R4, !PT ;  /* 0x000000042c047209 */ /* 0x000fe40007810000 */
[----:B------:R-:W-:-:S02]  /*3070*/  ISETP.LT.OR P2, PT, R0, 0x12, P2 ;  /* 0x000000120000780c */ /* 0x000fc40001741670 */
[----:B------:R-:W-:Y:S02]  /*3080*/  FMNMX.FTZ R4, R64, R4, !PT ;  /* 0x0000000440047209 */ /* 0x000fe40007810000 */
[----:B------:R-:W-:Y:S02]  /*3090*/  FSEL R35, R35, -INF , !P2 ;  /* 0xff80000023237808 */ /* 0x000fe40005000000 */
[----:B------:R-:W-:Y:S02]  /*30a0*/  ISETP.NE.AND P2, PT, R29, RZ, PT ;  /* 0x000000ff1d00720c */ /* 0x000fe40003f45270 */
[----:B------:R-:W-:Y:S02]  /*30b0*/  FMNMX.FTZ R4, R48, R4, !PT ;  /* 0x0000000430047209 */ /* 0x000fe40007810000 */
[----:B------:R-:W-:Y:S02]  /*30c0*/  ISETP.GT.AND P2, PT, R3, 0x18, !P2 ;  /* 0x000000180300780c */ /* 0x000fe40005744270 */
[----:B------:R-:W-:-:S02]  /*30d0*/  FMNMX.FTZ R4, R66, R4, !PT ;  /* 0x0000000442047209 */ /* 0x000fc40007810000 */
[----:B------:R-:W-:Y:S02]  /*30e0*/  ISETP.LT.OR P2, PT, R0, 0x19, P2 ;  /* 0x000000190000780c */ /* 0x000fe40001741670 */
[----:B------:R-:W-:Y:S02]  /*30f0*/  ISETP.GT.AND P3, PT, R3, 0x8, !P3 ;  /* 0x000000080300780c */ /* 0x000fe40005f64270 */
[----:B------:R-:W-:Y:S02]  /*3100*/  FSEL R38, R38, -INF , !P2 ;  /* 0xff80000026267808 */ /* 0x000fe40005000000 */
[----:B------:R-:W-:Y:S02]  /*3110*/  ISETP.NE.AND P2, PT, R33, RZ, PT ;  /* 0x000000ff2100720c */ /* 0x000fe40003f45270 */
[----:B------:R-:W-:Y:S02]  /*3120*/  FMNMX.FTZ R4, R52, R4, !PT ;  /* 0x0000000434047209 */ /* 0x000fe40007810000 */
[----:B------:R-:W-:-:S02]  /*3130*/  ISETP.GT.AND P2, PT, R3, 0x19, !P2 ;  /* 0x000000190300780c */ /* 0x000fc40005744270 */
[----:B------:R-:W-:Y:S02]  /*3140*/  ISETP.NE.AND P6, PT, R6, RZ, PT ;  /* 0x000000ff0600720c */ /* 0x000fe40003fc5270 */
[C---:B------:R-:W-:Y:S02]  /*3150*/  ISETP.LT.OR P2, PT, R0.reuse, 0x1a, P2 ;  /* 0x0000001a0000780c */ /* 0x040fe40001741670 */
[----:B------:R-:W-:Y:S02]  /*3160*/  ISETP.LT.OR P3, PT, R0, 0x9, P3 ;  /* 0x000000090000780c */ /* 0x000fe40001f61670 */
[----:B------:R-:W-:Y:S02]  /*3170*/  FSEL R39, R39, -INF , !P2 ;  /* 0xff80000027277808 */ /* 0x000fe40005000000 */
[----:B------:R-:W-:Y:S02]  /*3180*/  ISETP.NE.AND P2, PT, R37, RZ, PT ;  /* 0x000000ff2500720c */ /* 0x000fe40003f45270 */
[----:B------:R-:W-:-:S02]  /*3190*/  FMNMX.FTZ R6, R68, R4, !PT ;  /* 0x0000000444067209 */ /* 0x000fc40007810000 */
[----:B------:R-:W-:Y:S02]  /*31a0*/  ISETP.GT.AND P2, PT, R3, 0x20, !P2 ;  /* 0x000000200300780c */ /* 0x000fe40005744270 */
[----:B------:R-:W-:Y:S01]  /*31b0*/  FSEL R30, R30, -INF , !P3 ;  /* 0xff8000001e1e7808 */ /* 0x000fe20005800000 */
[----:B------:R-:W0:Y:S01]  /*31c0*/  SHFL.BFLY PT, R5, R6, 0x2, 0x1f ;  /* 0x0c401f0006057f89 */ /* 0x000e2200000e0000 */
[----:B------:R-:W-:Y:S02]  /*31d0*/  ISETP.LT.OR P2, PT, R0, 0x21, P2 ;  /* 0x000000210000780c */ /* 0x000fe40001741670 */
[----:B------:R-:W-:Y:S02]  /*31e0*/  ISETP.NE.AND P3, PT, R41, RZ, PT ;  /* 0x000000ff2900720c */ /* 0x000fe40003f65270 */
[----:B------:R-:W-:Y:S02]  /*31f0*/  FSEL R42, R42, -INF , !P2 ;  /* 0xff8000002a2a7808 */ /* 0x000fe40005000000 */
[----:B------:R-:W-:-:S02]  /*3200*/  ISETP.NE.AND P2, PT, R57, RZ, PT ;  /* 0x000000ff3900720c */ /* 0x000fc40003f45270 */
[C---:B------:R-:W-:Y:S02]  /*3210*/  ISETP.GT.AND P4, PT, R3.reuse, 0x31, !P4 ;  /* 0x000000310300780c */ /* 0x040fe40006784270 */
[C---:B------:R-:W-:Y:S02]  /*3220*/  ISETP.GT.AND P2, PT, R3.reuse, 0x21, !P2 ;  /* 0x000000210300780c */ /* 0x040fe40005744270 */
[----:B------:R-:W-:Y:S02]  /*3230*/  ISETP.GT.AND P5, PT, R3, 0x38, !P5 ;  /* 0x000000380300780c */ /* 0x000fe40006fa4270 */
[C---:B------:R-:W-:Y:S02]  /*3240*/  ISETP.LT.OR P2, PT, R0.reuse, 0x22, P2 ;  /* 0x000000220000780c */ /* 0x040fe40001741670 */
[----:B------:R-:W-:Y:S02]  /*3250*/  ISETP.LT.OR P4, PT, R0, 0x32, P4 ;  /* 0x000000320000780c */ /* 0x000fe40002781670 */
[----:B------:R-:W-:-:S02]  /*3260*/  FSEL R43, R43, -INF , !P2 ;  /* 0xff8000002b2b7808 */ /* 0x000fc40005000000 */
[----:B------:R-:W-:Y:S02]  /*3270*/  ISETP.GT.AND P2, PT, R3, 0x28, !P3 ;  /* 0x000000280300780c */ /* 0x000fe40005f44270 */
[----:B------:R-:W-:Y:S02]  /*3280*/  ISETP.NE.AND P3, PT, R45, RZ, PT ;  /* 0x000000ff2d00720c */ /* 0x000fe40003f65270 */
[----:B------:R-:W-:Y:S02]  /*3290*/  ISETP.LT.OR P2, PT, R0, 0x29, P2 ;  /* 0x000000290000780c */ /* 0x000fe40001741670 */
[----:B0-----:R-:W-:Y:S02]  /*32a0*/  FMNMX.FTZ R9, R6, R5, !PT ;  /* 0x0000000506097209 */ /* 0x001fe40007810000 */
[----:B------:R-:W-:Y:S02]  /*32b0*/  FSEL R46, R46, -INF , !P2 ;  /* 0xff8000002e2e7808 */ /* 0x000fe40005000000 */
[----:B------:R-:W-:Y:S01]  /*32c0*/  ISETP.GT.AND P2, PT, R3, RZ, !P6 ;  /* 0x000000ff0300720c */ /* 0x000fe20007744270 */
[----:B------:R-:W0:Y:S01]  /*32d0*/  SHFL.BFLY PT, R10, R9, 0x1, 0x1f ;  /* 0x0c201f00090a7f89 */ /* 0x000e2200000e0000 */
[----:B------:R-:W-:Y:S01]  /*32e0*/  ISETP.NE.AND P6, PT, R11, RZ, PT ;  /* 0x000000ff0b00720c */ /* 0x000fe20003fc5270 */
[----:B------:R-:W-:Y:S01]  /*32f0*/  IMAD.U32 R11, RZ, RZ, UR37 ;  /* 0x00000025ff0b7e24 */ /* 0x000fe2000f8e00ff */
[----:B------:R-:W-:-:S02]  /*3300*/  ISETP.LT.OR P2, PT, R0, 0x1, P2 ;  /* 0x000000010000780c */ /* 0x000fc40001741670 */
[----:B------:R-:W-:Y:S02]  /*3310*/  ISETP.GT.AND P3, PT, R3, 0x30, !P3 ;  /* 0x000000300300780c */ /* 0x000fe40005f64270 */
[----:B------:R-:W-:Y:S02]  /*3320*/  FSEL R26, R26, -INF , !P2 ;  /* 0xff8000001a1a7808 */ /* 0x000fe40005000000 */
[----:B------:R-:W-:Y:S02]  /*3330*/  ISETP.NE.AND P2, PT, R59, RZ, PT ;  /* 0x000000ff3b00720c */ /* 0x000fe40003f45270 */
[----:B------:R-:W-:Y:S02]  /*3340*/  FMNMX.FTZ R5, R26, R27, !PT ;  /* 0x0000001b1a057209 */ /* 0x000fe40007810000 */
[----:B------:R-:W-:Y:S02]  /*3350*/  ISETP.GT.AND P2, PT, R3, 0x29, !P2 ;  /* 0x000000290300780c */ /* 0x000fe40005744270 */
[----:B------:R-:W-:-:S02]  /*3360*/  FMNMX.FTZ R4, R30, R5, !PT ;  /* 0x000000051e047209 */ /* 0x000fc40007810000 */
[----:B------:R-:W-:Y:S02]  /*3370*/  ISETP.LT.OR P2, PT, R0, 0x2a, P2 ;  /* 0x0000002a0000780c */ /* 0x000fe40001741670 */
[----:B------:R-:W-:Y:S02]  /*3380*/  FMNMX.FTZ R5, R31, R4, !PT ;  /* 0x000000041f057209 */ /* 0x000fe40007810000 */
[----:B------:R-:W-:Y:S02]  /*3390*/  FSEL R47, R47, -INF , !P2 ;  /* 0xff8000002f2f7808 */ /* 0x000fe40005000000 */
[----:B------:R-:W-:Y:S02]  /*33a0*/  FMNMX.FTZ R4, R34, R5, !PT ;  /* 0x0000000522047209 */ /* 0x000fe40007810000 */
[----:B------:R-:W-:Y:S02]  /*33b0*/  ISETP.LT.OR P3, PT, R0, 0x31, P3 ;  /* 0x000000310000780c */ /* 0x000fe40001f61670 */
[----:B------:R-:W-:-:S02]  /*33c0*/  FMNMX.FTZ R5, R35, R4, !PT ;  /* 0x0000000423057209 */ /* 0x000fc40007810000 */
[----:B0-----:R-:W-:Y:S02]  /*33d0*/  FMNMX.FTZ R4, R9, R10, !PT ;  /* 0x0000000a09047209 */ /* 0x001fe40007810000 */
[----:B------:R-:W-:Y:S02]  /*33e0*/  FMNMX.FTZ R6, R38, R5, !PT ;  /* 0x0000000526067209 */ /* 0x000fe40007810000 */
[C---:B------:R-:W-:Y:S01]  /*33f0*/  FSETP.NEU.FTZ.AND P2, PT, R4.reuse, -INF , PT ;  /* 0xff8000000400780b */ /* 0x040fe20003f5d000 */
[----:B------:R-:W-:-:S01]  /*3400*/  FFMA.FTZ R9, R4, R11, -8 ;  /* 0xc100000004097423 */ /* 0x000fc2000001000b */
[----:B------:R-:W-:Y:S02]  /*3410*/  FMNMX.FTZ R5, R39, R6, !PT ;  /* 0x0000000627057209 */ /* 0x000fe40007810000 */
[----:B------:R-:W-:Y:S02]  /*3420*/  FSEL R50, R50, -INF , !P3 ;  /* 0xff80000032327808 */ /* 0x000fe40005800000 */
[----:B------:R-:W-:-:S02]  /*3430*/  FMNMX.FTZ R6, R42, R5, !PT ;  /* 0x000000052a067209 */ /* 0x000fc40007810000 */
[----:B------:R-:W-:Y:S02]  /*3440*/  FSEL R9, R9, RZ, P2 ;  /* 0x000000ff09097208 */ /* 0x000fe40001000000 */
[----:B------:R-:W-:Y:S02]  /*3450*/  FMNMX.FTZ R5, R43, R6, !PT ;  /* 0x000000062b057209 */ /* 0x000fe40007810000 */
[----:B------:R-:W-:Y:S01]  /*3460*/  ISETP.GT.AND P2, PT, R3, 0x39, !P6 ;  /* 0x000000390300780c */ /* 0x000fe20007744270 */
[--C-:B------:R-:W-:Y:S01]  /*3470*/  FFMA.FTZ R12, R20, UR37, -R9.reuse ;  /* 0x00000025140c7c23 */ /* 0x100fe20008010809 */
[----:B------:R-:W-:Y:S01]  /*3480*/  FMNMX.FTZ R6, R46, R5, !PT ;  /* 0x000000052e067209 */ /* 0x000fe20007810000 */
[--C-:B------:R-:W-:Y:S01]  /*3490*/  FFMA.FTZ R5, R14, UR37, -R9.reuse ;  /* 0x000000250e057c23 */ /* 0x100fe20008010809 */
[----:B------:R-:W-:Y:S01]  /*34a0*/  ISETP.LT.OR P5, PT, R0, 0x39, P5 ;  /* 0x000000390000780c */ /* 0x000fe20002fa1670 */
[--C-:B------:R-:W-:Y:S01]  /*34b0*/  FFMA.FTZ R20, R36, UR37, -R9.reuse ;  /* 0x0000002524147c23 */ /* 0x100fe20008010809 */
[----:B------:R-:W-:Y:S01]  /*34c0*/  FMNMX.FTZ R3, R47, R6, !PT ;  /* 0x000000062f037209 */ /* 0x000fe20007810000 */
[----:B------:R0:W-:Y:S01]  /*34d0*/  MUFU.EX2 R11, R5 ;  /* 0x00000005000b7308 */ /* 0x0001e20000000800 */
[----:B------:R-:W-:Y:S01]  /*34e0*/  FSEL R51, R51, -INF , !P4 ;  /* 0xff80000033337808 */ /* 0x000fe20006000000 */
[----:B------:R-:W-:Y:S01]  /*34f0*/  IMAD.U32 R36, RZ, RZ, UR37 ;  /* 0x00000025ff247e24 */ /* 0x000fe2000f8e00ff */
[----:B------:R-:W-:Y:S01]  /*3500*/  FMNMX.FTZ R6, R50, R3, !PT ;  /* 0x0000000332067209 */ /* 0x000fe20007810000 */
[--C-:B------:R-:W-:Y:S01]  /*3510*/  FFMA.FTZ R10, R24, UR37, -R9.reuse ;  /* 0x00000025180a7c23 */ /* 0x100fe20008010809 */
[----:B------:R-:W-:Y:S01]  /*3520*/  ISETP.LT.OR P2, PT, R0, 0x3a, P2 ;  /* 0x0000003a0000780c */ /* 0x000fe20001741670 */
[--C-:B------:R-:W-:Y:S01]  /*3530*/  FFMA.FTZ R14, R32, UR37, -R9.reuse ;  /* 0x00000025200e7c23 */ /* 0x100fe20008010809 */
[----:B------:R-:W-:Y:S01]  /*3540*/  FSEL R54, R54, -INF , !P5 ;  /* 0xff80000036367808 */ /* 0x000fe20006800000 */
[----:B------:R1:W-:Y:S01]  /*3550*/  MUFU.EX2 R13, R12 ;  /* 0x0000000c000d7308 */ /* 0x0003e20000000800 */
[----:B------:R-:W-:Y:S01]  /*3560*/  FMNMX.FTZ R3, R51, R6, !PT ;  /* 0x0000000633037209 */ /* 0x000fe20007810000 */
[--C-:B0-----:R-:W-:Y:S01]  /*3570*/  FFMA.FTZ R5, R56, UR37, -R9.reuse ;  /* 0x0000002538057c23 */ /* 0x101fe20008010809 */
[----:B------:R-:W-:Y:S01]  /*3580*/  FSEL R55, R55, -INF , !P2 ;  /* 0xff80000037377808 */ /* 0x000fe20005000000 */
[--C-:B------:R-:W-:Y:S01]  /*3590*/  FFMA.FTZ R6, R28, UR37, -R9.reuse ;  /* 0x000000251c067c23 */ /* 0x100fe20008010809 */
[----:B------:R-:W-:Y:S01]  /*35a0*/  FMNMX.FTZ R0, R54, R3, !PT ;  /* 0x0000000336007209 */ /* 0x000fe20007810000 */
[--C-:B------:R-:W-:Y:S01]  /*35b0*/  FFMA.FTZ R21, R60, UR37, -R9.reuse ;  /* 0x000000253c157c23 */ /* 0x100fe20008010809 */
[----:B------:R-:W-:-:S01]  /*35c0*/  FFMA.FTZ R28, R44, UR37, -R9 ;  /* 0x000000252c1c7c23 */ /* 0x000fc20008010809 */
[----:B------:R-:W-:Y:S01]  /*35d0*/  MUFU.EX2 R15, R5 ;  /* 0x00000005000f7308 */ /* 0x000fe20000000800 */
[----:B------:R-:W-:Y:S01]  /*35e0*/  FMNMX.FTZ R0, R55, R0, !PT ;  /* 0x0000000037007209 */ /* 0x000fe20007810000 */
[--C-:B-1----:R-:W-:Y:S01]  /*35f0*/  FFMA.FTZ R12, R62, UR37, -R9.reuse ;  /* 0x000000253e0c7c23 */ /* 0x102fe20008010809 */
[----:B------:R-:W-:-:S01]  /*3600*/  FFMA.FTZ R29, R64, UR37, -R9 ;  /* 0x00000025401d7c23 */ /* 0x000fc20008010809 */
[--C-:B------:R-:W-:Y:S01]  /*3610*/  FFMA.FTZ R24, R40, UR37, -R9.reuse ;  /* 0x0000002528187c23 */ /* 0x100fe20008010809 */
[----:B------:R-:W-:-:S01]  /*3620*/  FFMA.FTZ R32, R48, UR37, -R9 ;  /* 0x0000002530207c23 */ /* 0x000fc20008010809 */
[----:B------:R-:W0:Y:S01]  /*3630*/  SHFL.BFLY PT, R3, R0, 0x2, 0x1f ;  /* 0x0c401f0000037f89 */ /* 0x000e2200000e0000 */
[----:B------:R-:W-:-:S01]  /*3640*/  FFMA.FTZ R33, R66, UR37, -R9 ;  /* 0x0000002542217c23 */ /* 0x000fc20008010809 */
[----:B------:R-:W1:Y:S08]  /*3650*/  MUFU.EX2 R10, R10 ;  /* 0x0000000a000a7308 */ /* 0x000e700000000800 */
[----:B------:R-:W2:Y:S08]  /*3660*/  MUFU.EX2 R6, R6 ;  /* 0x0000000600067308 */ /* 0x000eb00000000800 */
[----:B------:R2:W-:Y:S01]  /*3670*/  MUFU.EX2 R25, R12 ;  /* 0x0000000c00197308 */ /* 0x0005e20000000800 */
[----:B-1----:R-:W-:-:S01]  /*3680*/  FADD.FTZ R37, R10, R11 ;  /* 0x0000000b0a257221 */ /* 0x002fc20000010000 */
[----:B0-----:R-:W-:-:S06]  /*3690*/  FMNMX.FTZ R3, R0, R3, !PT ;  /* 0x0000000300037209 */ /* 0x001fcc0007810000 */
[----:B------:R-:W0:Y:S01]  /*36a0*/  MUFU.EX2 R14, R14 ;  /* 0x0000000e000e7308 */ /* 0x000e220000000800 */
[----:B--2---:R-:W-:-:S01]  /*36b0*/  FADD.FTZ R12, R6, R37 ;  /* 0x00000025060c7221 */ /* 0x004fc20000010000 */
[C---:B------:R-:W-:Y:S01]  /*36c0*/  F2FP.SATFINITE.E4M3.F32.PACK_AB_MERGE_C R6, R13.reuse, R6, RZ ;  /* 0x000000060d06723e */ /* 0x040fe200048070ff */
[----:B------:R-:W1:Y:S02]  /*36d0*/  SHFL.BFLY PT, R0, R3, 0x1, 0x1f ;  /* 0x0c201f0003007f89 */ /* 0x000e6400000e0000 */
[----:B------:R-:W-:-:S01]  /*36e0*/  FADD.FTZ R37, R13, R12 ;  /* 0x0000000c0d257221 */ /* 0x000fc20000010000 */
[----:B------:R-:W-:Y:S02]  /*36f0*/  F2FP.SATFINITE.E4M3.F32.PACK_AB_MERGE_C R188, R11, R10, R6 ;  /* 0x0000000a0bbc723e */ /* 0x000fe40004807006 */
[----:B------:R-:W-:Y:S08]  /*3700*/  MUFU.EX2 R20, R20 ;  /* 0x0000001400147308 */ /* 0x000ff00000000800 */
[----:B------:R-:W2:Y:S01]  /*3710*/  MUFU.EX2 R21, R21 ;  /* 0x0000001500157308 */ /* 0x000ea20000000800 */
[----:B0-----:R-:W-:-:S07]  /*3720*/  FADD.FTZ R12, R14, R37 ;  /* 0x000000250e0c7221 */ /* 0x001fce0000010000 */
[----:B------:R-:W-:Y:S01]  /*3730*/  MUFU.EX2 R28, R28 ;  /* 0x0000001c001c7308 */ /* 0x000fe20000000800 */
[----:B-1----:R-:W-:Y:S01]  /*3740*/  FMNMX.FTZ R5, R3, R0, !PT ;  /* 0x0000000003057209 */ /* 0x002fe20007810000 */
[--C-:B------:R-:W-:Y:S01]  /*3750*/  FFMA.FTZ R0, R52, UR37, -R9.reuse ;  /* 0x0000002534007c23 */ /* 0x100fe20008010809 */
[----:B------:R-:W-:-:S02]  /*3760*/  FFMA.FTZ R9, R68, UR37, -R9 ;  /* 0x0000002544097c23 */ /* 0x000fc40008010809 */
[C---:B------:R-:W-:Y:S01]  /*3770*/  FSETP.NEU.FTZ.AND P2, PT, R5.reuse, -INF , PT ;  /* 0xff8000000500780b */ /* 0x040fe20003f5d000 */
[----:B------:R-:W-:-:S02]  /*3780*/  FFMA.FTZ R3, R5, R36, -8 ;  /* 0xc100000005037423 */ /* 0x000fc40000010024 */
[----:B------:R-:W-:Y:S01]  /*3790*/  MUFU.EX2 R29, R29 ;  /* 0x0000001d001d7308 */ /* 0x000fe20000000800 */
[----:B--2---:R-:W-:Y:S02]  /*37a0*/  F2FP.SATFINITE.E4M3.F32.PACK_AB_MERGE_C R10, R21, R20, RZ ;  /* 0x00000014150a723e */ /* 0x004fe400048070ff */
[----:B------:R-:W-:-:S02]  /*37b0*/  FSEL R3, R3, RZ, P2 ;  /* 0x000000ff03037208 */ /* 0x000fc40001000000 */
[----:B------:R-:W-:-:S03]  /*37c0*/  F2FP.SATFINITE.E4M3.F32.PACK_AB_MERGE_C R190, R15, R14, R10 ;  /* 0x0000000e0fbe723e */ /* 0x000fc6000480700a */
        /* <DEDUP_REMOVED lines=18> */
[----:B------:R-:W-:Y:S01]  /*38f0*/  FFMA.FTZ R3, R55, UR37, -R3 ;  /* 0x0000002537037c23 */ /* 0x000fe20008010803 */
[----:B------:R-:W-:-:S05]  /*3900*/  PLOP3.LUT P2, PT, PT, PT, UP1, 0x40, 0x0 ;  /* 0x000000000000781c */ /* 0x000fca0003f4e818 */
[----:B------:R-:W1:Y:S08]  /*3910*/  MUFU.EX2 R30, R30 ;  /* 0x0000001e001e7308 */ /* 0x000e700000000800 */
[----:B------:R-:W2:Y:S01]  /*3920*/  MUFU.EX2 R31, R31 ;  /* 0x0000001f001f7308 */ /* 0x000ea20000000800 */
[----:B0-----:R-:W-:-:S07]  /*3930*/  FADD.FTZ R13, R26, R27 ;  /* 0x0000001b1a0d7221 */ /* 0x001fce0000010000 */
[----:B------:R-:W0:Y:S01]  /*3940*/  MUFU.EX2 R34, R34 ;  /* 0x0000002200227308 */ /* 0x000e220000000800 */
[----:B-1----:R-:W-:-:S01]  /*3950*/  FADD.FTZ R6, R30, R13 ;  /* 0x0000000d1e067221 */ /* 0x002fc20000010000 */
[----:B------:R-:W-:Y:S01]  /*3960*/  FADD.FTZ R13, R15, R12 ;  /* 0x0000000c0f0d7221 */ /* 0x000fe20000010000 */
[----:B------:R-:W-:-:S03]  /*3970*/  F2FP.SATFINITE.E4M3.F32.PACK_AB_MERGE_C R12, R29, R28, RZ ;  /* 0x0000001c1d0c723e */ /* 0x000fc600048070ff */
[----:B------:R-:W-:Y:S01]  /*3980*/  FADD.FTZ R20, R20, R13 ;  /* 0x0000000d14147221 */ /* 0x000fe20000010000 */
[----:B------:R-:W-:Y:S01]  /*3990*/  F2FP.SATFINITE.E4M3.F32.PACK_AB_MERGE_C R184, R25, R24, R12 ;  /* 0x0000001819b8723e */ /* 0x000fe2000480700c */
[----:B------:R-:W1:Y:S01]  /*39a0*/  MUFU.EX2 R35, R35 ;  /* 0x0000002300237308 */ /* 0x000e620000000800 */
[----:B--2---:R-:W-:-:S01]  /*39b0*/  FADD.FTZ R11, R31, R6 ;  /* 0x000000061f0b7221 */ /* 0x004fc20000010000 */
[----:B------:R-:W-:Y:S01]  /*39c0*/  FADD.FTZ R21, R21, R20 ;  /* 0x0000001415157221 */ /* 0x000fe20000010000 */
[----:B------:R-:W-:-:S03]  /*39d0*/  F2FP.SATFINITE.E4M3.F32.PACK_AB_MERGE_C R30, R31, R30, RZ ;  /* 0x0000001e1f1e723e */ /* 0x000fc600048070ff */
[----:B------:R-:W-:Y:S01]  /*39e0*/  FADD.FTZ R10, R24, R21 ;  /* 0x00000015180a7221 */ /* 0x000fe20000010000 */
[----:B------:R-:W-:Y:S01]  /*39f0*/  F2FP.SATFINITE.E4M3.F32.PACK_AB_MERGE_C R189, R27, R26, R30 ;  /* 0x0000001a1bbd723e */ /* 0x000fe2000480701e */
[----:B------:R-:W2:Y:S01]  /*3a00*/  MUFU.EX2 R38, R38 ;  /* 0x0000002600267308 */ /* 0x000ea20000000800 */
[----:B0-----:R-:W-:-:S01]  /*3a10*/  FADD.FTZ R6, R34, R11 ;  /* 0x0000000b22067221 */ /* 0x001fc20000010000 */
[----:B------:R-:W-:-:S04]  /*3a20*/  FADD.FTZ R25, R25, R10 ;  /* 0x0000000a19197221 */ /* 0x000fc80000010000 */
[----:B------:R-:W-:Y:S02]  /*3a30*/  FADD.FTZ R28, R28, R25 ;  /* 0x000000191c1c7221 */ /* 0x000fe40000010000 */
[----:B------:R-:W0:Y:S01]  /*3a40*/  MUFU.EX2 R39, R39 ;  /* 0x0000002700277308 */ /* 0x000e220000000800 */
[----:B-1----:R-:W-:-:S01]  /*3a50*/  FADD.FTZ R11, R35, R6 ;  /* 0x00000006230b7221 */ /* 0x002fc20000010000 */
[----:B------:R-:W-:-:S06]  /*3a60*/  FADD.FTZ R29, R29, R28 ;  /* 0x0000001c1d1d7221 */ /* 0x000fcc0000010000 */
[----:B------:R-:W1:Y:S01]  /*3a70*/  MUFU.EX2 R42, R42 ;  /* 0x0000002a002a7308 */ /* 0x000e620000000800 */
[----:B--2---:R-:W-:-:S07]  /*3a80*/  FADD.FTZ R6, R38, R11 ;  /* 0x0000000b26067221 */ /* 0x004fce0000010000 */
[----:B------:R-:W2:Y:S01]  /*3a90*/  MUFU.EX2 R43, R43 ;  /* 0x0000002b002b7308 */ /* 0x000ea20000000800 */
[----:B0-----:R-:W-:-:S01]  /*3aa0*/  FADD.FTZ R11, R39, R6 ;  /* 0x00000006270b7221 */ /* 0x001fc20000010000 */
[----:B------:R-:W-:-:S04]  /*3ab0*/  F2FP.SATFINITE.E4M3.F32.PACK_AB_MERGE_C R38, R39, R38, RZ ;  /* 0x000000262726723e */ /* 0x000fc800048070ff */
[----:B------:R-:W-:Y:S02]  /*3ac0*/  F2FP.SATFINITE.E4M3.F32.PACK_AB_MERGE_C R191, R35, R34, R38 ;  /* 0x0000002223bf723e */ /* 0x000fe40004807026 */
[----:B------:R-:W0:Y:S01]  /*3ad0*/  MUFU.EX2 R46, R46 ;  /* 0x0000002e002e7308 */ /* 0x000e220000000800 */
[----:B-1----:R-:W-:-:S07]  /*3ae0*/  FADD.FTZ R6, R42, R11 ;  /* 0x0000000b2a067221 */ /* 0x002fce0000010000 */
[----:B------:R-:W-:Y:S01]  /*3af0*/  MUFU.EX2 R0, R0 ;  /* 0x0000000000007308 */ /* 0x000fe20000000800 */
[----:B--2---:R-:W-:-:S07]  /*3b00*/  FADD.FTZ R11, R43, R6 ;  /* 0x000000062b0b7221 */ /* 0x004fce0000010000 */
[----:B------:R-:W1:Y:S01]  /*3b10*/  MUFU.EX2 R9, R9 ;  /* 0x0000000900097308 */ /* 0x000e620000000800 */
[----:B0-----:R-:W-:-:S07]  /*3b20*/  FADD.FTZ R6, R46, R11 ;  /* 0x0000000b2e067221 */ /* 0x001fce0000010000 */
[----:B------:R-:W0:Y:S08]  /*3b30*/  MUFU.EX2 R47, R47 ;  /* 0x0000002f002f7308 */ /* 0x000e300000000800 */
[----:B------:R-:W-:Y:S01]  /*3b40*/  MUFU.EX2 R32, R32 ;  /* 0x0000002000207308 */ /* 0x000fe20000000800 */
[----:B-1----:R-:W-:-:S07]  /*3b50*/  F2FP.SATFINITE.E4M3.F32.PACK_AB_MERGE_C R10, R9, R0, RZ ;  /* 0x00000000090a723e */ /* 0x002fce00048070ff */
[----:B------:R-:W1:Y:S01]  /*3b60*/  MUFU.EX2 R33, R33 ;  /* 0x0000002100217308 */ /* 0x000e620000000800 */
[C---:B0-----:R-:W-:Y:S01]  /*3b70*/  F2FP.SATFINITE.E4M3.F32.PACK_AB_MERGE_C R46, R47.reuse, R46, RZ ;  /* 0x0000002e2f2e723e */ /* 0x041fe200048070ff */
[----:B------:R-:W-:-:S03]  /*3b80*/  FADD.FTZ R47, R47, R6 ;  /* 0x000000062f2f7221 */ /* 0x000fc60000010000 */
[----:B------:R-:W-:-:S03]  /*3b90*/  F2FP.SATFINITE.E4M3.F32.PACK_AB_MERGE_C R185, R43, R42, R46 ;  /* 0x0000002a2bb9723e */ /* 0x000fc6000480702e */
[----:B------:R-:W0:Y:S08]  /*3ba0*/  MUFU.EX2 R50, R50 ;  /* 0x0000003200327308 */ /* 0x000e300000000800 */
[----:B------:R-:W2:Y:S01]  /*3bb0*/  MUFU.EX2 R51, R51 ;  /* 0x0000003300337308 */ /* 0x000ea20000000800 */
[----:B-1----:R-:W-:Y:S01]  /*3bc0*/  F2FP.SATFINITE.E4M3.F32.PACK_AB_MERGE_C R186, R33, R32, R10 ;  /* 0x0000002021ba723e */ /* 0x002fe2000480700a */
[----:B------:R-:W-:-:S04]  /*3bd0*/  FADD.FTZ R32, R32, R29 ;  /* 0x0000001d20207221 */ /* 0x000fc80000010000 */
[----:B------:R-:W-:Y:S02]  /*3be0*/  FADD.FTZ R33, R33, R32 ;  /* 0x0000002021217221 */ /* 0x000fe40000010000 */
[----:B------:R-:W-:Y:S01]  /*3bf0*/  MUFU.EX2 R54, R54 ;  /* 0x0000003600367308 */ /* 0x000fe20000000800 */
[----:B0-----:R-:W-:-:S01]  /*3c00*/  FADD.FTZ R6, R50, R47 ;  /* 0x0000002f32067221 */ /* 0x001fc20000010000 */
[----:B------:R-:W-:-:S04]  /*3c10*/  FADD.FTZ R0, R0, R33 ;  /* 0x0000002100007221 */ /* 0x000fc80000010000 */
[----:B------:R-:W-:Y:S02]  /*3c20*/  FADD.FTZ R0, R9, R0 ;  /* 0x0000000009007221 */ /* 0x000fe40000010000 */
[----:B------:R-:W0:Y:S01]  /*3c30*/  MUFU.EX2 R3, R3 ;  /* 0x0000000300037308 */ /* 0x000e220000000800 */
[----:B--2---:R-:W-:-:S01]  /*3c40*/  FADD.FTZ R11, R51, R6 ;  /* 0x00000006330b7221 */ /* 0x004fc20000010000 */
[----:B0-----:R-:W-:-:S03]  /*3c50*/  F2FP.SATFINITE.E4M3.F32.PACK_AB_MERGE_C R6, R3, R54, RZ ;  /* 0x000000360306723e */ /* 0x001fc600048070ff */
[----:B------:R-:W-:Y:S01]  /*3c60*/  FADD.FTZ R54, R54, R11 ;  /* 0x0000000b36367221 */ /* 0x000fe20000010000 */
[----:B------:R-:W-:-:S03]  /*3c70*/  F2FP.SATFINITE.E4M3.F32.PACK_AB_MERGE_C R187, R51, R50, R6 ;  /* 0x0000003233bb723e */ /* 0x000fc60004807006 */
[----:B------:R-:W-:Y:S01]  /*3c80*/  FADD.FTZ R3, R3, R54 ;  /* 0x0000003603037221 */ /* 0x000fe20000010000 */
[----:B------:R-:W-:Y:S01]  /*3c90*/  VIADD R6, R58, 0xfffffffe ;  /* 0xfffffffe3a067836 */ /* 0x000fe20000000000 */
[----:B------:R-:W-:Y:S06]  /*3ca0*/  @P2 BRA `(.L_x_870) ;  /* 0x0000000000442947 */ /* 0x000fec0003800000 */
        /* <DEDUP_REMOVED lines=10> */
.L_x_871:
[----:B------:R-:W-:-:S11]  /*3d50*/  UISETP.NE.AND UP2, UPT, UR7, 0x1, UPT ;  /* 0x000000010700788c */ /* 0x000fd6000bf45270 */
[----:B------:R-:W-:Y:S02]  /*3d60*/  @UP2 ULDC.64 UR10, c[0x0][0x9e8] ;  /* 0x00027a00000a2ab9 */ /* 0x000fe40000000a00 */
[----:B------:R-:W-:-:S04]  /*3d70*/  UIMAD.WIDE.U32 UR14, UR18, UR10, URZ ;  /* 0x0000000a120e72a5 */ /* 0x000fc8000f8e003f */
[----:B------:R-:W-:-:S12]  /*3d80*/  @UP2 USHF.R.U32.HI UR18, URZ, UR11, UR15 ;  /* 0x0000000b3f122299 */ /* 0x000fd8000801160f */
.L_x_872:
[----:B------:R-:W-:-:S04]  /*3d90*/  UIMAD UR7, UR18, UR7, UR7 ;  /* 0x00000007120772a4 */ /* 0x000fc8000f8e0207 */
[----:B------:R-:W-:-:S04]  /*3da0*/  UISETP.LT.AND UP2, UPT, UR6, UR7, UPT ;  /* 0x000000070600728c */ /* 0x000fc8000bf41270 */
[----:B------:R-:W-:-:S12]  /*3db0*/  USEL UR6, UR6, UR7, UP2 ;  /* 0x0000000706067287 */ /* 0x000fd80009000000 */
.L_x_870:
[----:B------:R-:W-:Y:S01]  /*3dc0*/  USHF.R.S32.HI UR7, URZ, 0x1f, UR6 ;  /* 0x0000001f3f077899 */ /* 0x000fe20008011406 */
[----:B------:R-:W-:Y:S02]  /*3dd0*/  CS2R R150, SRZ ;  /* 0x0000000000967805 */ /* 0x000fe4000001ff00 */
[----:B------:R-:W-:Y:S02]  /*3de0*/  CS2R R148, SRZ ;  /* 0x0000000000947805 */ /* 0x000fe4000001ff00 */
[----:B------:R-:W-:Y:S01]  /*3df0*/  CS2R R146, SRZ ;  /* 0x0000000000927805 */ /* 0x000fe2000001ff00 */
[----:B------:R-:W-:Y:S01]  /*3e00*/  ULEA.HI UR7, UR7, UR6, URZ, 0x6 ;  /* 0x0000000607077291 */ /* 0x000fe2000f8f303f */
[----:B------:R-:W-:Y:S02]  /*3e10*/  CS2R R144, SRZ ;  /* 0x0000000000907805 */ /* 0x000fe4000001ff00 */
[----:B------:R-:W-:Y:S02]  /*3e20*/  CS2R R142, SRZ ;  /* 0x00000000008e7805 */ /* 0x000fe4000001ff00 */
[----:B------:R-:W-:Y:S01]  /*3e30*/  CS2R R140, SRZ ;  /* 0x00000000008c7805 */ /* 0x000fe2000001ff00 */
[----:B------:R-:W-:Y:S01]  /*3e40*/  USHF.R.S32.HI UR7, URZ, 0x6, UR7 ;  /* 0x000000063f077899 */ /* 0x000fe20008011407 */
[----:B------:R-:W-:-:S02]  /*3e50*/  CS2R R138, SRZ ;  /* 0x00000000008a7805 */ /* 0x000fc4000001ff00 */
[----:B------:R-:W-:Y:S02]  /*3e60*/  CS2R R136, SRZ ;  /* 0x0000000000887805 */ /* 0x000fe4000001ff00 */
[----:B------:R-:W-:Y:S01]  /*3e70*/  CS2R R134, SRZ ;  /* 0x0000000000867805 */ /* 0x000fe2000001ff00 */
[----:B------:R-:W-:Y:S01]  /*3e80*/  UISETP.LT.AND UP2, UPT, UR39, UR7, UPT ;  /* 0x000000072700728c */ /* 0x000fe2000bf41270 */
[----:B------:R-:W-:Y:S02]  /*3e90*/  CS2R R132, SRZ ;  /* 0x0000000000847805 */ /* 0x000fe4000001ff00 */
[----:B------:R-:W-:Y:S02]  /*3ea0*/  CS2R R130, SRZ ;  /* 0x0000000000827805 */ /* 0x000fe4000001ff00 */
[----:B------:R-:W-:Y:S01]  /*3eb0*/  CS2R R128, SRZ ;  /* 0x0000000000807805 */ /* 0x000fe2000001ff00 */
[----:B------:R-:W-:Y:S01]  /*3ec0*/  USEL UR58, UR39, UR7, !UP2 ;  /* 0x00000007273a7287 */ /* 0x000fe2000d000000 */
[----:B------:R-:W-:-:S02]  /*3ed0*/  CS2R R126, SRZ ;  /* 0x00000000007e7805 */ /* 0x000fc4000001ff00 */
[----:B------:R-:W-:Y:S02]  /*3ee0*/  CS2R R124, SRZ ;  /* 0x00000000007c7805 */ /* 0x000fe4000001ff00 */
[----:B------:R-:W-:Y:S02]  /*3ef0*/  CS2R R122, SRZ ;  /* 0x00000000007a7805 */ /* 0x000fe4000001ff00 */
[----:B------:R-:W-:Y:S02]  /*3f00*/  CS2R R120, SRZ ;  /* 0x0000000000787805 */ /* 0x000fe4000001ff00 */
[----:B------:R-:W-:Y:S02]  /*3f10*/  CS2R R118, SRZ ;  /* 0x0000000000767805 */ /* 0x000fe4000001ff00 */
[----:B------:R-:W-:Y:S02]  /*3f20*/  ISETP.GE.AND P2, PT, R6, UR58, PT ;  /* 0x0000003a06007c0c */ /* 0x000fe4000bf46270 */
        /* <DEDUP_REMOVED lines=47> */
[----:B------:R-:W-:Y:S06]  /*4220*/  @!P2 BRA `(.L_x_873) ;  /* 0x000000240024a947 */ /* 0x000fec0003800000 */
[----:B------:R-:W-:Y:S01]  /*4230*/  IMAD.MOV.U32 R151, RZ, RZ, RZ ;  /* 0x000000ffff977224 */ /* 0x000fe200078e00ff */
[----:B------:R-:W-:Y:S01]  /*4240*/  ULDC UR53, c[0x0][0x9e4] ;  /* 0x0002790000357ab9 */ /* 0x000fe20000000800 */
[----:B------:R-:W-:Y:S01]  /*4250*/  ULDC UR54, c[0x0][0x9dc] ;  /* 0x0002770000367ab9 */ /* 0x000fe20000000800 */
[----:B------:R-:W-:-:S05]  /*4260*/  ULDC UR55, c[0x0][0x9e0] ;  /* 0x0002780000377ab9 */ /* 0x000fca0000000800 */
.L_x_891:
[----:B------:R-:W-:Y:S01]  /*4270*/  UIADD3 UR57, UR52, 0x1, URZ ;  /* 0x0000000134397890 */ /* 0x000fe2000fffe03f */
[----:B------:R-:W-:-:S03]  /*4280*/  ISETP.NE.AND P3, PT, RZ, UR43, PT ;  /* 0x0000002bff007c0c */ /* 0x000fc6000bf65270 */
[----:B------:R-:W-:-:S04]  /*4290*/  UISETP.NE.AND UP2, UPT, UR57, 0x2, UPT ;  /* 0x000000023900788c */ /* 0x000fc8000bf45270 */
[----:B------:R-:W-:Y:S02]  /*42a0*/  USEL UR56, URZ, 0x1, UP2 ;  /* 0x000000013f387887 */ /* 0x000fe40009000000 */
[----:B------:R-:W-:Y:S02]  /*42b0*/  USEL UR57, UR57, URZ, UP2 ;  /* 0x0000003f39397287 */ /* 0x000fe40009000000 */
[----:B------:R-:W-:Y:S02]  /*42c0*/  ULOP3.LUT UR56, UR46, UR56, URZ, 0x3c, !UPT ;  /* 0x000000382e387292 */ /* 0x000fe4000f8e3c3f */
[----:B------:R-:W-:Y:S10]  /*42d0*/  @P3 BRA `(.L_x_874) ;  /* 0x00000000002c3947 */ /* 0x000ff40003800000 */
[----:B------:R-:W-:Y:S05]  /*42e0*/  @!P0 BRA `(.L_x_875) ;  /* 0x0000000000048947 */ /* 0x000fea0003800000 */
[----:B------:R-:W-:Y:S01]  /*42f0*/  BPT.TRAP 0x1 ;  /* 0x000000040000795c */ /* 0x000fe20000300000 */
.L_x_875:
[----:B------:R-:W-:Y:S01]  /*4300*/  ULEA UR6, UR57, UR41, 0x3 ;  /* 0x0000002939067291 */ /* 0x000fe2000f8e183f */
[----:B------:R-:W-:-:S05]  /*4310*/  IMAD.U32 R7, RZ, RZ, UR56 ;  /* 0x00000038ff077e24 */ /* 0x000fca000f8e00ff */
[----:B------:R-:W-:-:S04]  /*4320*/  SHF.L.U32 R7, R7, 0x1f, RZ ;  /* 0x0000001f07077819 */ /* 0x000fc800000006ff */
[----:B------:R0:W1:Y:S01]  /*4330*/  SYNCS.PHASECHK.TRANS64.TRYWAIT P2, [UR6+0x28430], R7 ;  /* 0x02843007ff0075a7 */ /* 0x0000620008040146 */
[----:B------:R-:W-:Y:S05]  /*4340*/  @!P0 BRA `(.L_x_876) ;  /* 0x0000000000048947 */ /* 0x000fea0003800000 */
[----:B------:R-:W-:Y:S01]  /*4350*/  BPT.TRAP 0x1 ;  /* 0x000000040000795c */ /* 0x000fe20000300000 */
.L_x_876:
[----:B-1----:R-:W-:Y:S05]  /*4360*/  @P2 BRA `(.L_x_874) ;  /* 0x0000000000082947 */ /* 0x002fea0003800000 */
[----:B------:R-:W1:Y:S02]  /*4370*/  SYNCS.PHASECHK.TRANS64.TRYWAIT P2, [UR6+0x28430], R7 ;  /* 0x02843007ff0075a7 */ /* 0x000e640008040146 */
[----:B-1----:R-:W-:Y:S05]  /*4380*/  @!P2 BRA `(.L_x_877) ;  /* 0x000000ec00b0a947 */ /* 0x002fea0003800000 */
.L_x_874:
[----:B-1----:R-:W1:Y:S01]  /*4390*/  S2R R8, SR_TID.X ;  /* 0x0000000000087919 */ /* 0x002e620000002100 */
[----:B------:R-:W-:Y:S01]  /*43a0*/  ULEA UR34, UR57, UR49, 0xa ;  /* 0x0000003139227291 */ /* 0x000fe2000f8e503f */
[----:B------:R-:W-:Y:S01]  /*43b0*/  UMOV UR35, 0x40000040 ;  /* 0x4000004000237882 */ /* 0x000fe20000000000 */
[----:B------:R-:W-:Y:S02]  /*43c0*/  UMOV UR7, 0x40000040 ;  /* 0x4000004000077882 */ /* 0x000fe40000000000 */
[----:B------:R-:W-:Y:S02]  /*43d0*/  UIADD3 UR6, UR34, 0x2, URZ ;  /* 0x0000000222067890 */ /* 0x000fe4000fffe03f */
[----:B------:R-:W-:Y:S01]  /*43e0*/  UIADD3 UR10, UR34, 0x4, URZ ;  /* 0x00000004220a7890 */ /* 0x000fe2000fffe03f */
[----:B------:R-:W-:Y:S01]  /*43f0*/  UMOV UR11, 0x40000040 ;  /* 0x40000040000b7882 */ /* 0x000fe20000000000 */
        /* <DEDUP_REMOVED lines=10> */
[----:B-1----:R-:W-:-:S05]  /*44a0*/  SHF.R.U32.HI R8, RZ, 0x7, R8 ;  /* 0x00000007ff087819 */ /* 0x002fca0000011608 */
[----:B0-----:R-:W-:-:S05]  /*44b0*/  VIADD R7, R8, 0x8 ;  /* 0x0000000808077836 */ /* 0x001fca0000000000 */
[----:B------:R0:W-:Y:S06]  /*44c0*/  BAR.SYNC.DEFER_BLOCKING R7, 0x100 ;  /* 0x000400070000751d */ /* 0x0001ec0000010000 */
[----:B------:R-:W-:-:S06]  /*44d0*/  WARPGROUP.ARRIVE ;  /* 0x00000000000079c5 */ /* 0x000fcc0000000000 */
[----:B------:R-:W-:Y:S03]  /*44e0*/  QGMMA.64x64x32.F32.E4M3.E4M3 R152, gdesc[UR32], RZ, !UPT, gsb0 ;  /* 0x00e00000209879f3 */ /* 0x000fe6000c0008ff */
        /* <DEDUP_REMOVED lines=22> */
[----:B0-----:R-:W-:Y:S05]  /*4650*/  @P3 BRA `(.L_x_878) ;  /* 0x00000000002c3947 */ /* 0x001fea0003800000 */
[----:B------:R-:W-:Y:S05]  /*4660*/  @!P0 BRA `(.L_x_879) ;  /* 0x0000000000048947 */ /* 0x000fea0003800000 */
[----:B------:R-:W-:Y:S01]  /*4670*/  BPT.TRAP 0x1 ;  /* 0x000000040000795c */ /* 0x000fe20000300000 */
.L_x_879:
[----:B------:R-:W-:Y:S01]  /*4680*/  ULEA UR6, UR52, UR41, 0x3 ;  /* 0x0000002934067291 */ /* 0x000fe2000f8e183f */
[----:B------:R-:W-:-:S05]  /*4690*/  IMAD.U32 R7, RZ, RZ, UR46 ;  /* 0x0000002eff077e24 */ /* 0x000fca000f8e00ff */
[----:B------:R-:W-:-:S04]  /*46a0*/  SHF.L.U32 R7, R7, 0x1f, RZ ;  /* 0x0000001f07077819 */ /* 0x000fc800000006ff */
[----:B------:R0:W1:Y:S01]  /*46b0*/  SYNCS.PHASECHK.TRANS64.TRYWAIT P2, [UR6+0x28450], R7 ;  /* 0x02845007ff0075a7 */ /* 0x0000620008040146 */
[----:B------:R-:W-:Y:S05]  /*46c0*/  @!P0 BRA `(.L_x_880) ;  /* 0x0000000000048947 */ /* 0x000fea0003800000 */
[----:B------:R-:W-:Y:S01]  /*46d0*/  BPT.TRAP 0x1 ;  /* 0x000000040000795c */ /* 0x000fe20000300000 */
.L_x_880:
[----:B-1----:R-:W-:Y:S05]  /*46e0*/  @P2 BRA `(.L_x_878) ;  /* 0x0000000000082947 */ /* 0x002fea0003800000 */
[----:B------:R-:W1:Y:S02]  /*46f0*/  SYNCS.PHASECHK.TRANS64.TRYWAIT P2, [UR6+0x28450], R7 ;  /* 0x02845007ff0075a7 */ /* 0x000e640008040146 */
[----:B-1----:R-:W-:Y:S05]  /*4700*/  @!P2 BRA `(.L_x_881) ;  /* 0x000000e800e8a947 */ /* 0x002fea0003800000 */
.L_x_878:
[----:B------:R-:W-:Y:S01]  /*4710*/  UIADD3 UR6, UR41, 0x8000, URZ ;  /* 0x0000800029067890 */ /* 0x000fe2000fffe03f */
[----:B------:R-:W-:Y:S01]  /*4720*/  WARPGROUP.ARRIVE ;  /* 0x00000000000079c5 */ /* 0x000fe20000000000 */
[----:B------:R-:W-:Y:S01]  /*4730*/  UMOV UR7, 0x80000020 ;  /* 0x8000002000077882 */ /* 0x000fe20000000000 */
[----:B------:R-:W-:Y:S01]  /*4740*/  PLOP3.LUT P2, PT, PT, PT, UP0, 0x80, 0x0 ;  /* 0x000000000000781c */ /* 0x000fe20003f4f008 */
[----:B------:R-:W-:-:S03]  /*4750*/  USHF.R.U32.HI UR6, URZ, 0x4, UR6 ;  /* 0x000000043f067899 */ /* 0x000fc60008011606 */
[----:B------:R-:W2:Y:S01]  /*4760*/  S2R R10, SR_TID.X ;  /* 0x00000000000a7919 */ /* 0x000ea20000002100 */
[----:B------:R-:W-:Y:S01]  /*4770*/  PLOP3.LUT P3, PT, PT, PT, UP0, 0x80, 0x0 ;  /* 0x000000000000781c */ /* 0x000fe20003f6f008 */
[----:B------:R-:W-:Y:S01]  /*4780*/  VIADD R12, R17, UR36 ;  /* 0x00000024110c7c36 */ /* 0x000fe20008000000 */
[----:B------:R-:W-:Y:S01]  /*4790*/  ULOP3.LUT UR6, UR6, 0x3fff, URZ, 0xc0, !UPT ;  /* 0x00003fff06067892 */ /* 0x000fe2000f8ec03f */
[----:B-1----:R-:W1:Y:S01]  /*47a0*/  LDC R8, c[0x0][0x2f0] ;  /* 0x0000bc00ff087b82 */ /* 0x002e620000000800 */
[----:B------:R-:W-:Y:S02]  /*47b0*/  IMAD.U32 R11, RZ, RZ, UR57 ;  /* 0x00000039ff0b7e24 */ /* 0x000fe4000f8e00ff */
[----:B------:R-:W-:-:S03]  /*47c0*/  ULOP3.LUT UR6, UR6, 0x10000, URZ, 0xfc, !UPT ;  /* 0x0001000006067892 */ /* 0x000fc6000f8efc3f */
[----:B------:R-:W-:Y:S01]  /*47d0*/  @!P1 LEA R11, R11, UR41, 0x3 ;  /* 0x000000290b0b9c11 */ /* 0x000fe2000f8e18ff */
[----:B------:R-:W-:Y:S01]  /*47e0*/  ULEA UR6, UR52, UR6, 0xa ;  /* 0x0000000634067291 */ /* 0x000fe2000f8e503f */
[----:B0-----:R-:W0:Y:S03]  /*47f0*/  LDC R7, c[0x0][0x288] ;  /* 0x0000a200ff077b82 */ /* 0x001e260000000800 */
[----:B------:R-:W-:-:S05]  /*4800*/  @!P1 VIADD R11, R11, 0x28440 ;  /* 0x000284400b0b9836 */ /* 0x000fca0000000000 */
[----:B------:R-:W-:Y:S01]  /*4810*/  QGMMA.64x256x32.F32.E4M3.E4M3 R24, R188, gdesc[UR4], R24, gsb0 ;  /* 0x03e00004bc187df3 */ /* 0x000fe20008000818 */
[----:B------:R-:W-:Y:S01]  /*4820*/  UIADD3 UR6, UR6, 0x2, URZ ;  /* 0x0000000206067890 */ /* 0x000fe2000fffe03f */
[----:B------:R-:W-:Y:S01]  /*4830*/  @!P1 PRMT R11, RZ, 0x654, R11 ;  /* 0x00000654ff0b9816 */ /* 0x000fe2000000000b */
[----:B------:R-:W-:Y:S01]  /*4840*/  UMOV UR7, 0x80000020 ;  /* 0x8000002000077882 */ /* 0x000fe20000000000 */
[----:B--2---:R-:W-:-:S04]  /*4850*/  SHF.R.U32.HI R10, RZ, 0x7, R10 ;  /* 0x00000007ff0a7819 */ /* 0x004fc8000001160a */
[----:B------:R-:W-:Y:S01]  /*4860*/  IADD3 R10, -R10, 0xb, RZ ;  /* 0x0000000b0a0a7810 */ /* 0x000fe20007ffe1ff */
[----:B------:R-:W-:Y:S02]  /*4870*/  WARPGROUP.DEPBAR.LE gsb0, 0x0 ;  /* 0x00008000000079c5 */ /* 0x000fe40000010000 */
[----:B------:R-:W-:-:S15]  /*4880*/  WARPGROUP.ARRIVE ;  /* 0x00000000000079c5 */ /* 0x000fde0000000000 */
[----:B------:R-:W-:-:S02]  /*4890*/  NOP ;  /* 0x0000000000007918 */ /* 0x000fc40000000000 */
[----:B------:R-:W-:Y:S01]  /*48a0*/  QGMMA.64x256x32.F32.E4M3.E4M3 R24, R184, gdesc[UR4], R24, gsb0 ;  /* 0x03e00004b8187df3 */ /* 0x000fe20008000818 */
[----:B------:R-:W-:Y:S02]  /*48b0*/  @UP0 ULDC UR6, c[0x0][0x44c] ;  /* 0x0001130000060ab9 */ /* 0x000fe40000000800 */
[----:B------:R-:W-:Y:S01]  /*48c0*/  @P2 IMAD.HI.U32 R9, R12, UR6, RZ ;  /* 0x000000060c092c27 */ /* 0x000fe2000f8e00ff */
[----:B------:R-:W-:Y:S01]  /*48d0*/  @UP0 ULDC UR6, c[0x0][0x450] ;  /* 0x0001140000060ab9 */ /* 0x000fe20000000800 */
[----:B------:R-:W-:-:S03]  /*48e0*/  PLOP3.LUT P2, PT, PT, PT, UP1, 0x40, 0x0 ;  /* 0x000000000000781c */ /* 0x000fc60003f4e818 */
[----:B------:R-:W-:Y:S01]  /*48f0*/  @P3 SHF.R.U32.HI R12, RZ, UR6, R9 ;  /* 0x00000006ff0c3c19 */ /* 0x000fe20008011609 */
[----:B------:R-:W-:Y:S01]  /*4900*/  IMAD.SHL.U32 R9, R6, 0x40, RZ ;  /* 0x0000004006097824 */ /* 0x000fe200078e00ff */
[----:B------:R-:W-:-:S03]  /*4910*/  ULOP3.LUT UR6, URZ, UR54, URZ, 0x33, !UPT ;  /* 0x000000363f067292 */ /* 0x000fc6000f8e333f */
[----:B------:R-:W2:Y:S01]  /*4920*/  SHFL.IDX PT, R20, R12, RZ, 0x1c1f ;  /* 0x001c1fff0c147589 */ /* 0x000ea200000e0000 */
[----:B------:R-:W-:-:S05]  /*4930*/  IADD3 R13, -R9, 0x1, RZ ;  /* 0x00000001090d7810 */ /* 0x000fca0007ffe1ff */
[----:B------:R-:W-:-:S04]  /*4940*/  IMAD R13, R2, -0x2, R13 ;  /* 0xfffffffe020d7824 */ /* 0x000fc800078e020d */
[----:B-1----:R-:W-:-:S04]  /*4950*/  IMAD R14, R8, UR44, R13 ;  /* 0x0000002c080e7c24 */ /* 0x002fc8000f8e020d */
[----:B0-----:R-:W-:-:S04]  /*4960*/  IMAD.IADD R14, R14, 0x1, -R7 ;  /* 0x000000010e0e7824 */ /* 0x001fc800078e0a07 */
[C---:B------:R-:W-:Y:S02]  /*4970*/  VIADD R15, R14.reuse, UR55 ;  /* 0x000000370e0f7c36 */ /* 0x040fe40008000000 */
[----:B------:R-:W-:Y:S01]  /*4980*/  VIADD R21, R14, UR6 ;  /* 0x000000060e157c36 */ /* 0x000fe20008000000 */
[----:B------:R-:W-:Y:S02]  /*4990*/  WARPGROUP.DEPBAR.LE gsb0, 0x0 ;  /* 0x00008000000079c5 */ /* 0x000fe40000010000 */
[----:B------:R2:W-:Y:S06]  /*49a0*/  BAR.ARV R10, 0x100 ;  /* 0x0004000a0000751d */ /* 0x0005ec0000002000 */
[----:B------:R0:W-:Y:S01]  /*49b0*/  @!P1 SYNCS.ARRIVE.TRANS64.RED.A1T0 RZ, [R11+URZ], RZ ;  /* 0x000000ff0bff99a7 */ /* 0x0001e2000810043f */
[----:B--2---:R-:W-:-:S02]  /*49c0*/  IMAD.IADD R10, R21, 0x1, R20 ;  /* 0x00000001150a7824 */ /* 0x004fc400078e0214 */
[----:B0-----:R-:W-:Y:S01]  /*49d0*/  IMAD.IADD R11, R15, 0x1, R20 ;  /* 0x000000010f0b7824 */ /* 0x001fe200078e0214 */
[----:B------:R-:W-:Y:S06]  /*49e0*/  @P2 BRA `(.L_x_882) ;  /* 0x00000000005c2947 */ /* 0x000fec0003800000 */
[----:B------:R-:W-:Y:S01]  /*49f0*/  IMAD R14, R8, UR44, R20 ;  /* 0x0000002c080e7c24 */ /* 0x000fe2000f8e0214 */
[----:B------:R-:W-:Y:S03]  /*4a00*/  BSSY B0, `(.L_x_883) ;  /* 0x0000011000007945 */ /* 0x000fe60003800000 */
[----:B------:R-:W-:-:S05]  /*4a10*/  IMAD.IADD R14, R14, 0x1, -R7 ;  /* 0x000000010e0e7824 */ /* 0x000fca00078e0a07 */
[----:B------:R-:W-:-:S13]  /*4a20*/  ISETP.GT.AND P2, PT, R14, -0x1, PT ;  /* 0xffffffff0e00780c */ /* 0x000fda0003f44270 */
[----:B------:R-:W-:Y:S05]  /*4a30*/  @P2 BRA `(.L_x_884) ;  /* 0x0000000000202947 */ /* 0x000fea0003800000 */
[----:B------:R-:W-:Y:S01]  /*4a40*/  IMAD.U32 R184, RZ, RZ, UR53 ;  /* 0x00000035ffb87e24 */ /* 0x000fe2000f8e00ff */
[----:B------:R-:W-:-:S04]  /*4a50*/  LOP3.LUT R13, RZ, R14, RZ, 0x33, !PT ;  /* 0x0000000eff0d7212 */ /* 0x000fc800078e33ff */
[----:B------:R-:W-:-:S13]  /*4a60*/  ISETP.NE.AND P2, PT, R184, 0x1, PT ;  /* 0x00000001b800780c */ /* 0x000fda0003f45270 */
[----:B------:R-:W0:Y:S02]  /*4a70*/  @P2 LDC.64 R186, c[0x0][0x9e8] ;  /* 0x00027a00ffba2b82 */ /* 0x000e240000000a00 */
[----:B0-----:R-:W-:-:S05]  /*4a80*/  @P2 IMAD.HI.U32 R14, R13, R186, RZ ;  /* 0x000000ba0d0e2227 */ /* 0x001fca00078e00ff */
[----:B------:R-:W-:-:S04]  /*4a90*/  @P2 SHF.R.U32.HI R13, RZ, R187, R14 ;  /* 0x000000bbff0d2219 */ /* 0x000fc8000001160e */
[----:B------:R-:W-:Y:S01]  /*4aa0*/  LOP3.LUT R14, RZ, R13, RZ, 0x33, !PT ;  /* 0x0000000dff0e7212 */ /* 0x000fe200078e33ff */
[----:B------:R-:W-:Y:S06]  /*4ab0*/  BRA `(.L_x_885) ;  /* 0x0000000000147947 */ /* 0x000fec0003800000 */
.L_x_884:
[----:B------:R-:W-:-:S05]  /*4ac0*/  IMAD.U32 R184, RZ, RZ, UR53 ;  /* 0x00000035ffb87e24 */ /* 0x000fca000f8e00ff */
[----:B------:R-:W-:-:S13]  /*4ad0*/  ISETP.NE.AND P2, PT, R184, 0x1, PT ;  /* 0x00000001b800780c */ /* 0x000fda0003f45270 */
[----:B------:R-:W0:Y:S02]  /*4ae0*/  @P2 LDC.64 R186, c[0x0][0x9e8] ;  /* 0x00027a00ffba2b82 */ /* 0x000e240000000a00 */
[----:B0-----:R-:W-:-:S05]  /*4af0*/  @P2 IMAD.HI.U32 R20, R14, R186, RZ ;  /* 0x000000ba0e142227 */ /* 0x001fca00078e00ff */
[----:B------:R-:W-:-:S07]  /*4b00*/  @P2 SHF.R.U32.HI R14, RZ, R187, R20 ;  /* 0x000000bbff0e2219 */ /* 0x000fce0000011614 */
.L_x_885:
[----:B------:R-:W-:Y:S05]  /*4b10*/  BSYNC B0 ;  /* 0x0000000000007941 */ /* 0x000fea0003800000 */
.L_x_883:
[----:B------:R-:W-:-:S04]  /*4b20*/  IMAD R13, R14, R184, -R9 ;  /* 0x000000b80e0d7224 */ /* 0x000fc800078e0a09 */
[----:B------:R-:W-:-:S05]  /*4b30*/  IMAD R13, R2, -0x2, R13 ;  /* 0xfffffffe020d7824 */ /* 0x000fca00078e020d */
[----:B------:R-:W-:Y:S02]  /*4b40*/  VIADDMNMX R11, R13, R184, R11, PT ;  /* 0x000000b80d0b7246 */ /* 0x000fe4000380010b */
[----:B------:R-:W-:-:S07]  /*4b50*/  VIMNMX R10, R10, R13, !PT ;  /* 0x0000000d0a0a7248 */ /* 0x000fce0007fe0100 */
.L_x_882:
[----:B------:R-:W-:Y:S01]  /*4b60*/  ISETP.GT.AND P2, PT, R6, -0x1, PT ;  /* 0xffffffff0600780c */ /* 0x000fe20003f44270 */
[----:B------:R-:W0:Y:S03]  /*4b70*/  SHFL.IDX PT, R20, R12, 0x1, 0x1c1f ;  /* 0x003c1f000c147f89 */ /* 0x000e2600000e0000 */
[C---:B------:R-:W-:Y:S02]  /*4b80*/  ISETP.GT.AND P5, PT, R10.reuse, RZ, P2 ;  /* 0x000000ff0a00720c */ /* 0x040fe400017a4270 */
[C---:B------:R-:W-:Y:S02]  /*4b90*/  ISETP.GT.AND P4, PT, R10.reuse, 0x1, P2 ;  /* 0x000000010a00780c */ /* 0x040fe40001784270 */
[----:B------:R-:W-:Y:S02]  /*4ba0*/  ISETP.LT.OR P5, PT, R11, 0x1, P5 ;  /* 0x000000010b00780c */ /* 0x000fe40002fa1670 */
[----:B------:R-:W-:-:S02]  /*4bb0*/  ISETP.GT.AND P6, PT, R10, 0x8, P2 ;  /* 0x000000080a00780c */ /* 0x000fc400017c4270 */
[----:B------:R-:W-:Y:S02]  /*4bc0*/  FSEL R13, R152, -INF , !P5 ;  /* 0xff800000980d7808 */ /* 0x000fe40006800000 */
[C---:B------:R-:W-:Y:S02]  /*4bd0*/  ISETP.GT.AND P5, PT, R10.reuse, 0x10, P2 ;  /* 0x000000100a00780c */ /* 0x040fe400017a4270 */
[----:B------:R-:W-:Y:S02]  /*4be0*/  ISETP.GT.AND P3, PT, R10, 0x9, P2 ;  /* 0x000000090a00780c */ /* 0x000fe40001764270 */
[C---:B------:R-:W-:Y:S02]  /*4bf0*/  ISETP.LT.OR P5, PT, R11.reuse, 0x11, P5 ;  /* 0x000000110b00780c */ /* 0x040fe40002fa1670 */
[----:B------:R-:W-:Y:S02]  /*4c00*/  ISETP.LT.OR P4, PT, R11, 0x2, P4 ;  /* 0x000000020b00780c */ /* 0x000fe40002781670 */
[----:B------:R-:W-:-:S02]  /*4c10*/  FSEL R160, R160, -INF , !P5 ;  /* 0xff800000a0a07808 */ /* 0x000fc40006800000 */
[----:B------:R-:W-:Y:S01]  /*4c20*/  ISETP.GT.AND P5, PT, R10, 0x20, P2 ;  /* 0x000000200a00780c */ /* 0x000fe200017a4270 */
[--C-:B0-----:R-:W-:Y:S01]  /*4c30*/  IMAD.IADD R12, R15, 0x1, R20.reuse ;  /* 0x000000010f0c7824 */ /* 0x101fe200078e0214 */
[----:B------:R-:W-:Y:S01]  /*4c40*/  ISETP.LT.OR P6, PT, R11, 0x9, P6 ;  /* 0x000000090b00780c */ /* 0x000fe200037c1670 */
[----:B------:R-:W-:Y:S01]  /*4c50*/  IMAD.IADD R14, R21, 0x1, R20 ;  /* 0x00000001150e7824 */ /* 0x000fe200078e0214 */
[C---:B------:R-:W-:Y:S02]  /*4c60*/  ISETP.LT.OR P3, PT, R11.reuse, 0xa, P3 ;  /* 0x0000000a0b00780c */ /* 0x040fe40001f61670 */
[----:B------:R-:W-:Y:S02]  /*4c70*/  ISETP.LT.OR P5, PT, R11, 0x21, P5 ;  /* 0x000000210b00780c */ /* 0x000fe40002fa1670 */
[----:B------:R-:W-:Y:S02]  /*4c80*/  FSEL R153, R153, -INF , !P4 ;  /* 0xff80000099997808 */ /* 0x000fe40006000000 */
[----:B------:R-:W-:-:S02]  /*4c90*/  FSEL R156, R156, -INF , !P6 ;  /* 0xff8000009c9c7808 */ /* 0x000fc40007000000 */
[----:B------:R-:W-:Y:S02]  /*4ca0*/  FSEL R157, R157, -INF , !P3 ;  /* 0xff8000009d9d7808 */ /* 0x000fe40005800000 */
[C---:B------:R-:W-:Y:S02]  /*4cb0*/  ISETP.GT.AND P4, PT, R10.reuse, 0x11, P2 ;  /* 0x000000110a00780c */ /* 0x040fe40001784270 */
[C---:B------:R-:W-:Y:S02]  /*4cc0*/  ISETP.GT.AND P6, PT, R10.reuse, 0x18, P2 ;  /* 0x000000180a00780c */ /* 0x040fe400017c4270 */
[----:B------:R-:W-:Y:S02]  /*4cd0*/  ISETP.GT.AND P3, PT, R10, 0x19, P2 ;  /* 0x000000190a00780c */ /* 0x000fe40001764270 */
[----:B------:R-:W-:Y:S02]  /*4ce0*/  FSEL R168, R168, -INF , !P5 ;  /* 0xff800000a8a87808 */ /* 0x000fe40006800000 */
[----:B------:R-:W-:-:S02]  /*4cf0*/  ISETP.GT.AND P5, PT, R10, 0x30, P2 ;  /* 0x000000300a00780c */ /* 0x000fc400017a4270 */
[C---:B------:R-:W-:Y:S02]  /*4d00*/  ISETP.LT.OR P4, PT, R11.reuse, 0x12, P4 ;  /* 0x000000120b00780c */ /* 0x040fe40002781670 */
[C---:B------:R-:W-:Y:S02]  /*4d10*/  ISETP.LT.OR P6, PT, R11.reuse, 0x19, P6 ;  /* 0x000000190b00780c */ /* 0x040fe400037c1670 */
        /* <DEDUP_REMOVED lines=9> */
[----:B------:R-:W-:-:S02]  /*4db0*/  PLOP3.LUT P5, PT, PT, PT, UP1, 0x40, 0x0 ;  /* 0x000000000000781c */ /* 0x000fc40003fae818 */
[C---:B------:R-:W-:Y:S02]  /*4dc0*/  ISETP.LT.OR P4, PT, R11.reuse, 0x22, P4 ;  /* 0x000000220b00780c */ /* 0x040fe40002781670 */
[C---:B------:R-:W-:Y:S02]  /*4dd0*/  ISETP.LT.OR P6, PT, R11.reuse, 0x29, P6 ;  /* 0x000000290b00780c */ /* 0x040fe400037c1670 */
[----:B------:R-:W-:Y:S02]  /*4de0*/  ISETP.LT.OR P3, PT, R11, 0x2a, P3 ;  /* 0x0000002a0b00780c */ /* 0x000fe40001f61670 */
[----:B------:R-:W-:Y:S02]  /*4df0*/  FSEL R169, R169, -INF , !P4 ;  /* 0xff800000a9a97808 */ /* 0x000fe40006000000 */
[----:B------:R-:W-:Y:S02]  /*4e00*/  FSEL R172, R172, -INF , !P6 ;  /* 0xff800000acac7808 */ /* 0x000fe40007000000 */
[----:B------:R-:W-:-:S02]  /*4e10*/  FSEL R173, R173, -INF , !P3 ;  /* 0xff800000adad7808 */ /* 0x000fc40005800000 */
[C---:B------:R-:W-:Y:S02]  /*4e20*/  ISETP.GT.AND P4, PT, R10.reuse, 0x31, P2 ;  /* 0x000000310a00780c */ /* 0x040fe40001784270 */
[C---:B------:R-:W-:Y:S02]  /*4e30*/  ISETP.GT.AND P6, PT, R10.reuse, 0x38, P2 ;  /* 0x000000380a00780c */ /* 0x040fe400017c4270 */
[----:B------:R-:W-:Y:S02]  /*4e40*/  ISETP.GT.AND P3, PT, R10, 0x39, P2 ;  /* 0x000000390a00780c */ /* 0x000fe40001764270 */
[C---:B------:R-:W-:Y:S02]  /*4e50*/  ISETP.LT.OR P4, PT, R11.reuse, 0x32, P4 ;  /* 0x000000320b00780c */ /* 0x040fe40002781670 */
[C---:B------:R-:W-:Y:S02]  /*4e60*/  ISETP.LT.OR P6, PT, R11.reuse, 0x39, P6 ;  /* 0x000000390b00780c */ /* 0x040fe400037c1670 */
[----:B------:R-:W-:-:S02]  /*4e70*/  ISETP.LT.OR P3, PT, R11, 0x3a, P3 ;  /* 0x0000003a0b00780c */ /* 0x000fc40001f61670 */
[----:B------:R-:W-:Y:S02]  /*4e80*/  FSEL R177, R177, -INF , !P4 ;  /* 0xff800000b1b17808 */ /* 0x000fe40006000000 */
[----:B------:R-:W-:Y:S02]  /*4e90*/  FSEL R180, R180, -INF , !P6 ;  /* 0xff800000b4b47808 */ /* 0x000fe40007000000 */
[----:B------:R-:W-:Y:S01]  /*4ea0*/  FSEL R181, R181, -INF , !P3 ;  /* 0xff800000b5b57808 */ /* 0x000fe20005800000 */
        /* <DEDUP_REMOVED lines=14> */
.L_x_888:
[----:B------:R-:W-:-:S05]  /*4f90*/  IMAD.U32 R20, RZ, RZ, UR53 ;  /* 0x00000035ff147e24 */ /* 0x000fca000f8e00ff */
[----:B------:R-:W-:-:S13]  /*4fa0*/  ISETP.NE.AND P3, PT, R20, 0x1, PT ;  /* 0x000000011400780c */ /* 0x000fda0003f65270 */
[----:B------:R-:W0:Y:S02]  /*4fb0*/  @P3 LDC.64 R10, c[0x0][0x9e8] ;  /* 0x00027a00ff0a3b82 */ /* 0x000e240000000a00 */
[----:B0-----:R-:W-:-:S05]  /*4fc0*/  @P3 IMAD.HI.U32 R10, R15, R10, RZ ;  /* 0x0000000a0f0a3227 */ /* 0x001fca00078e00ff */
[----:B------:R-:W-:-:S07]  /*4fd0*/  @P3 SHF.R.U32.HI R15, RZ, R11, R10 ;  /* 0x0000000bff0f3219 */ /* 0x000fce000001160a */
.L_x_889:
[----:B------:R-:W-:Y:S05]  /*4fe0*/  BSYNC B0 ;  /* 0x0000000000007941 */ /* 0x000fea0003800000 */
.L_x_887:
[----:B------:R-:W-:-:S04]  /*4ff0*/  IMAD R9, R15, R20, -R9 ;  /* 0x000000140f097224 */ /* 0x000fc800078e0a09 */
[----:B------:R-:W-:-:S05]  /*5000*/  IMAD R9, R2, -0x2, R9 ;  /* 0xfffffffe02097824 */ /* 0x000fca00078e0209 */
[----:B------:R-:W-:Y:S02]  /*5010*/  VIADDMNMX R12, R9, R20, R12, PT ;  /* 0x00000014090c7246 */ /* 0x000fe4000380010c */
[----:B------:R-:W-:-:S07]  /*5020*/  VIMNMX R14, R14, R9, !PT ;  /* 0x000000090e0e7248 */ /* 0x000fce0007fe0100 */
.L_x_886:
[----:B------:R-:W-:Y:S02]  /*5030*/  FMNMX.FTZ R10, R13, R4, !PT ;  /* 0x000000040d0a7209 */ /* 0x000fe40007810000 */
[----:B------:R-:W-:Y:S02]  /*5040*/  ISETP.GT.AND P3, PT, R14, 0x1, P2 ;  /* 0x000000010e00780c */ /* 0x000fe40001764270 */
[----:B------:R-:W-:Y:S02]  /*5050*/  FMNMX.FTZ R9, R153, R10, !PT ;  /* 0x0000000a99097209 */ /* 0x000fe40007810000 */
[----:B------:R-:W-:Y:S02]  /*5060*/  ISETP.LT.OR P3, PT, R12, 0x2, P3 ;  /* 0x000000020c00780c */ /* 0x000fe40001f61670 */
[----:B------:R-:W-:Y:S02]  /*5070*/  FMNMX.FTZ R10, R156, R9, !PT ;  /* 0x000000099c0a7209 */ /* 0x000fe40007810000 */
[----:B------:R-:W-:-:S02]  /*5080*/  FSEL R155, R155, -INF , !P3 ;  /* 0xff8000009b9b7808 */ /* 0x000fc40005800000 */
[----:B------:R-:W-:Y:S02]  /*5090*/  FMNMX.FTZ R9, R157, R10, !PT ;  /* 0x0000000a9d097209 */ /* 0x000fe40007810000 */
[----:B------:R-:W-:Y:S02]  /*50a0*/  ISETP.GT.AND P3, PT, R14, RZ, P2 ;  /* 0x000000ff0e00720c */ /* 0x000fe40001764270 */
[----:B------:R-:W-:Y:S02]  /*50b0*/  FMNMX.FTZ R10, R160, R9, !PT ;  /* 0x00000009a00a7209 */ /* 0x000fe40007810000 */
[----:B------:R-:W-:Y:S02]  /*50c0*/  ISETP.LT.OR P3, PT, R12, 0x1, P3 ;  /* 0x000000010c00780c */ /* 0x000fe40001f61670 */
[----:B------:R-:W-:Y:S02]  /*50d0*/  FMNMX.FTZ R9, R161, R10, !PT ;  /* 0x0000000aa1097209 */ /* 0x000fe40007810000 */
[----:B------:R-:W-:-:S02]  /*50e0*/  ISETP.GT.AND P5, PT, R14, 0x8, P2 ;  /* 0x000000080e00780c */ /* 0x000fc400017a4270 */
[----:B------:R-:W-:Y:S02]  /*50f0*/  FMNMX.FTZ R10, R164, R9, !PT ;  /* 0x00000009a40a7209 */ /* 0x000fe40007810000 */
[----:B------:R-:W-:Y:S02]  /*5100*/  FSEL R154, R154, -INF , !P3 ;  /* 0xff8000009a9a7808 */ /* 0x000fe40005800000 */
[----:B------:R-:W-:Y:S02]  /*5110*/  FMNMX.FTZ R9, R165, R10, !PT ;  /* 0x0000000aa5097209 */ /* 0x000fe40007810000 */
[----:B------:R-:W-:Y:S02]  /*5120*/  ISETP.GT.AND P6, PT, R14, 0x9, P2 ;  /* 0x000000090e00780c */ /* 0x000fe400017c4270 */
[----:B------:R-:W-:Y:S02]  /*5130*/  FMNMX.FTZ R10, R168, R9, !PT ;  /* 0x00000009a80a7209 */ /* 0x000fe40007810000 */
[----:B------:R-:W-:-:S02]  /*5140*/  ISETP.GT.AND P4, PT, R14, 0x10, P2 ;  /* 0x000000100e00780c */ /* 0x000fc40001784270 */
[----:B------:R-:W-:Y:S02]  /*5150*/  FMNMX.FTZ R9, R169, R10, !PT ;  /* 0x0000000aa9097209 */ /* 0x000fe40007810000 */
[----:B------:R-:W-:Y:S02]  /*5160*/  ISETP.LT.OR P5, PT, R12, 0x9, P5 ;  /* 0x000000090c00780c */ /* 0x000fe40002fa1670 */
[----:B------:R-:W-:Y:S02]  /*5170*/  FMNMX.FTZ R10, R172, R9, !PT ;  /* 0x00000009ac0a7209 */ /* 0x000fe40007810000 */
[----:B------:R-:W-:Y:S02]  /*5180*/  ISETP.LT.OR P6, PT, R12, 0xa, P6 ;  /* 0x0000000a0c00780c */ /* 0x000fe400037c1670 */
[----:B------:R-:W-:Y:S02]  /*5190*/  FMNMX.FTZ R9, R173, R10, !PT ;  /* 0x0000000aad097209 */ /* 0x000fe40007810000 */
[----:B------:R-:W-:-:S02]  /*51a0*/  FSEL R158, R158, -INF , !P5 ;  /* 0xff8000009e9e7808 */ /* 0x000fc40006800000 */
[----:B------:R-:W-:Y:S02]  /*51b0*/  FMNMX.FTZ R10, R176, R9, !PT ;  /* 0x00000009b00a7209 */ /* 0x000fe40007810000 */
[----:B------:R-:W-:Y:S02]  /*51c0*/  ISETP.LT.OR P4, PT, R12, 0x11, P4 ;  /* 0x000000110c00780c */ /* 0x000fe40002781670 */
[----:B------:R-:W-:Y:S02]  /*51d0*/  FMNMX.FTZ R9, R177, R10, !PT ;  /* 0x0000000ab1097209 */ /* 0x000fe40007810000 */
[----:B------:R-:W-:Y:S02]  /*51e0*/  ISETP.GT.AND P5, PT, R14, 0x11, P2 ;  /* 0x000000110e00780c */ /* 0x000fe400017a4270 */
[----:B------:R-:W-:Y:S02]  /*51f0*/  FMNMX.FTZ R10, R180, R9, !PT ;  /* 0x00000009b40a7209 */ /* 0x000fe40007810000 */
[----:B------:R-:W-:-:S02]  /*5200*/  FSEL R159, R159, -INF , !P6 ;  /* 0xff8000009f9f7808 */ /* 0x000fc40007000000 */
[----:B------:R-:W-:Y:S02]  /*5210*/  FMNMX.FTZ R10, R181, R10, !PT ;  /* 0x0000000ab50a7209 */ /* 0x000fe40007810000 */
[----:B------:R-:W-:Y:S02]  /*5220*/  FSEL R162, R162, -INF , !P4 ;  /* 0xff800000a2a27808 */ /* 0x000fe40006000000 */
[C---:B------:R-:W-:Y:S01]  /*5230*/  ISETP.GT.AND P4, PT, R14.reuse, 0x19, P2 ;  /* 0x000000190e00780c */ /* 0x040fe20001784270 */
[----:B------:R-:W0:Y:S01]  /*5240*/  SHFL.BFLY PT, R9, R10, 0x2, 0x1f ;  /* 0x0c401f000a097f89 */ /* 0x000e2200000e0000 */
[----:B------:R-:W-:Y:S02]  /*5250*/  ISETP.GT.AND P6, PT, R14, 0x18, P2 ;  /* 0x000000180e00780c */ /* 0x000fe400017c4270 */
[C---:B------:R-:W-:Y:S02]  /*5260*/  ISETP.LT.OR P5, PT, R12.reuse, 0x12, P5 ;  /* 0x000000120c00780c */ /* 0x040fe40002fa1670 */
[----:B------:R-:W-:-:S02]  /*5270*/  ISETP.LT.OR P4, PT, R12, 0x1a, P4 ;  /* 0x0000001a0c00780c */ /* 0x000fc40002781670 */
[----:B------:R-:W-:Y:S02]  /*5280*/  ISETP.LT.OR P6, PT, R12, 0x19, P6 ;  /* 0x000000190c00780c */ /* 0x000fe400037c1670 */
[----:B------:R-:W-:Y:S02]  /*5290*/  FSEL R163, R163, -INF , !P5 ;  /* 0xff800000a3a37808 */ /* 0x000fe40006800000 */
[----:B------:R-:W-:Y:S02]  /*52a0*/  FSEL R167, R167, -INF , !P4 ;  /* 0xff800000a7a77808 */ /* 0x000fe40006000000 */
[----:B------:R-:W-:Y:S02]  /*52b0*/  ISETP.GT.AND P3, PT, R14, 0x20, P2 ;  /* 0x000000200e00780c */ /* 0x000fe40001764270 */
[----:B------:R-:W-:Y:S02]  /*52c0*/  FSEL R166, R166, -INF , !P6 ;  /* 0xff800000a6a67808 */ /* 0x000fe40007000000 */
[----:B------:R-:W-:-:S02]  /*52d0*/  ISETP.GT.AND P5, PT, R14, 0x21, P2 ;  /* 0x000000210e00780c */ /* 0x000fc400017a4270 */
[----:B------:R-:W-:Y:S02]  /*52e0*/  ISETP.LT.OR P3, PT, R12, 0x21, P3 ;  /* 0x000000210c00780c */ /* 0x000fe40001f61670 */
[----:B------:R-:W-:Y:S02]  /*52f0*/  ISETP.GT.AND P6, PT, R14, 0x28, P2 ;  /* 0x000000280e00780c */ /* 0x000fe400017c4270 */
[----:B------:R-:W-:Y:S02]  /*5300*/  ISETP.LT.OR P5, PT, R12, 0x22, P5 ;  /* 0x000000220c00780c */ /* 0x000fe40002fa1670 */
[----:B0-----:R-:W-:Y:S02]  /*5310*/  FMNMX.FTZ R11, R10, R9, !PT ;  /* 0x000000090a0b7209 */ /* 0x001fe40007810000 */
[----:B------:R-:W-:Y:S02]  /*5320*/  FMNMX.FTZ R10, R154, R5, !PT ;  /* 0x000000059a0a7209 */ /* 0x000fe40007810000 */
[----:B------:R-:W-:Y:S01]  /*5330*/  FSEL R170, R170, -INF , !P3 ;  /* 0xff800000aaaa7808 */ /* 0x000fe20005800000 */
[----:B------:R-:W0:Y:S01]  /*5340*/  SHFL.BFLY PT, R20, R11, 0x1, 0x1f ;  /* 0x0c201f000b147f89 */ /* 0x000e2200000e0000 */
[----:B------:R-:W-:-:S02]  /*5350*/  ISETP.GT.AND P3, PT, R14, 0x29, P2 ;  /* 0x000000290e00780c */ /* 0x000fc40001764270 */
[----:B------:R-:W-:Y:S02]  /*5360*/  FSEL R171, R171, -INF , !P5 ;  /* 0xff800000abab7808 */ /* 0x000fe40006800000 */
[C---:B------:R-:W-:Y:S02]  /*5370*/  ISETP.LT.OR P6, PT, R12.reuse, 0x29, P6 ;  /* 0x000000290c00780c */ /* 0x040fe400037c1670 */
[----:B------:R-:W-:Y:S02]  /*5380*/  ISETP.LT.OR P3, PT, R12, 0x2a, P3 ;  /* 0x0000002a0c00780c */ /* 0x000fe40001f61670 */
[----:B------:R-:W-:Y:S02]  /*5390*/  ISETP.GT.AND P5, PT, R14, 0x30, P2 ;  /* 0x000000300e00780c */ /* 0x000fe400017a4270 */
[----:B------:R-:W-:Y:S02]  /*53a0*/  FSEL R174, R174, -INF , !P6 ;  /* 0xff800000aeae7808 */ /* 0x000fe40007000000 */
[----:B------:R-:W-:-:S02]  /*53b0*/  FSEL R175, R175, -INF , !P3 ;  /* 0xff800000afaf7808 */ /* 0x000fc40005800000 */
[C---:B------:R-:W-:Y:S02]  /*53c0*/  ISETP.GT.AND P6, PT, R14.reuse, 0x31, P2 ;  /* 0x000000310e00780c */ /* 0x040fe400017c4270 */
[C---:B------:R-:W-:Y:S02]  /*53d0*/  ISETP.GT.AND P3, PT, R14.reuse, 0x38, P2 ;  /* 0x000000380e00780c */ /* 0x040fe40001764270 */
[----:B------:R-:W-:Y:S02]  /*53e0*/  ISETP.GT.AND P2, PT, R14, 0x39, P2 ;  /* 0x000000390e00780c */ /* 0x000fe40001744270 */
[C---:B------:R-:W-:Y:S02]  /*53f0*/  ISETP.LT.OR P5, PT, R12.reuse, 0x31, P5 ;  /* 0x000000310c00780c */ /* 0x040fe40002fa1670 */
[----:B------:R-:W-:Y:S02]  /*5400*/  ISETP.LT.OR P6, PT, R12, 0x32, P6 ;  /* 0x000000320c00780c */ /* 0x000fe400037c1670 */
[----:B0-----:R-:W-:Y:S01]  /*5410*/  FMNMX.FTZ R9, R11, R20, !PT ;  /* 0x000000140b097209 */ /* 0x001fe20007810000 */
[----:B------:R-:W-:Y:S01]  /*5420*/  IMAD.U32 R20, RZ, RZ, UR37 ;  /* 0x00000025ff147e24 */ /* 0x000fe2000f8e00ff */
[----:B------:R-:W-:-:S02]  /*5430*/  FMNMX.FTZ R11, R155, R10, !PT ;  /* 0x0000000a9b0b7209 */ /* 0x000fc40007810000 */
[C---:B------:R-:W-:Y:S01]  /*5440*/  FSETP.NEU.FTZ.AND P4, PT, R9.reuse, -INF , PT ;  /* 0xff8000000900780b */ /* 0x040fe20003f9d000 */
[----:B------:R-:W-:-:S01]  /*5450*/  FFMA.FTZ R20, R9, R20, -8 ;  /* 0xc100000009147423 */ /* 0x000fc20000010014 */
[----:B------:R-:W-:Y:S02]  /*5460*/  FMNMX.FTZ R10, R158, R11, !PT ;  /* 0x0000000b9e0a7209 */ /* 0x000fe40007810000 */
[----:B------:R-:W-:Y:S02]  /*5470*/  FSEL R178, R178, -INF , !P5 ;  /* 0xff800000b2b27808 */ /* 0x000fe40006800000 */
[----:B------:R-:W-:Y:S02]  /*5480*/  FMNMX.FTZ R11, R159, R10, !PT ;  /* 0x0000000a9f0b7209 */ /* 0x000fe40007810000 */
[----:B------:R-:W-:Y:S02]  /*5490*/  FSEL R20, R20, RZ, P4 ;  /* 0x000000ff14147208 */ /* 0x000fe40002000000 */
[----:B------:R-:W-:-:S02]  /*54a0*/  FMNMX.FTZ R10, R162, R11, !PT ;  /* 0x0000000ba20a7209 */ /* 0x000fc40007810000 */
[----:B------:R-:W-:Y:S01]  /*54b0*/  ISETP.LT.OR P3, PT, R12, 0x39, P3 ;  /* 0x000000390c00780c */ /* 0x000fe20001f61670 */
[--C-:B------:R-:W-:Y:S01]  /*54c0*/  FFMA.FTZ R153, R153, UR37, -R20.reuse ;  /* 0x0000002599997c23 */ /* 0x100fe20008010814 */
[----:B------:R-:W-:Y:S01]  /*54d0*/  FMNMX.FTZ R11, R163, R10, !PT ;  /* 0x0000000aa30b7209 */ /* 0x000fe20007810000 */
[--C-:B------:R-:W-:Y:S01]  /*54e0*/  FFMA.FTZ R152, R165, UR37, -R20.reuse ;  /* 0x00000025a5987c23 */ /* 0x100fe20008010814 */
[----:B------:R-:W-:Y:S01]  /*54f0*/  FSEL R179, R179, -INF , !P6 ;  /* 0xff800000b3b37808 */ /* 0x000fe20007000000 */
[--C-:B------:R-:W-:Y:S01]  /*5500*/  FFMA.FTZ R165, R169, UR37, -R20.reuse ;  /* 0x00000025a9a57c23 */ /* 0x100fe20008010814 */
[----:B------:R-:W-:Y:S01]  /*5510*/  FMNMX.FTZ R10, R166, R11, !PT ;  /* 0x0000000ba60a7209 */ /* 0x000fe20007810000 */
[--C-:B------:R-:W-:Y:S01]  /*5520*/  FFMA.FTZ R11, R13, UR37, -R20.reuse ;  /* 0x000000250d0b7c23 */ /* 0x100fe20008010814 */
[----:B------:R-:W-:Y:S01]  /*5530*/  ISETP.LT.OR P2, PT, R12, 0x3a, P2 ;  /* 0x0000003a0c00780c */ /* 0x000fe20001741670 */
[--C-:B------:R-:W-:Y:S01]  /*5540*/  FFMA.FTZ R12, R157, UR37, -R20.reuse ;  /* 0x000000259d0c7c23 */ /* 0x100fe20008010814 */
[----:B------:R-:W-:Y:S01]  /*5550*/  FMNMX.FTZ R13, R167, R10, !PT ;  /* 0x0000000aa70d7209 */ /* 0x000fe20007810000 */
[--C-:B------:R-:W-:Y:S01]  /*5560*/  FFMA.FTZ R21, R164, UR37, -R20.reuse ;  /* 0x00000025a4157c23 */ /* 0x100fe20008010814 */
[----:B------:R-:W-:Y:S01]  /*5570*/  FSEL R182, R182, -INF , !P3 ;  /* 0xff800000b6b67808 */ /* 0x000fe20005800000 */
[--C-:B------:R-:W-:Y:S01]  /*5580*/  FFMA.FTZ R164, R177, UR37, -R20.reuse ;  /* 0x00000025b1a47c23 */ /* 0x100fe20008010814 */
[----:B------:R-:W-:Y:S01]  /*5590*/  FMNMX.FTZ R10, R170, R13, !PT ;  /* 0x0000000daa0a7209 */ /* 0x000fe20007810000 */
[----:B------:R-:W-:Y:S01]  /*55a0*/  FFMA.FTZ R181, R181, UR37, -R20 ;  /* 0x00000025b5b57c23 */ /* 0x000fe20008010814 */
[----:B------:R-:W-:Y:S01]  /*55b0*/  FSEL R183, R183, -INF , !P2 ;  /* 0xff800000b7b77808 */ /* 0x000fe20005000000 */
[----:B------:R-:W-:Y:S01]  /*55c0*/  MUFU.EX2 R11, R11 ;  /* 0x0000000b000b7308 */ /* 0x000fe20000000800 */
[----:B------:R-:W-:-:S04]  /*55d0*/  FMNMX.FTZ R13, R171, R10, !PT ;  /* 0x0000000aab0d7209 */ /* 0x000fc80007810000 */
[----:B------:R-:W-:Y:S01]  /*55e0*/  FMNMX.FTZ R14, R174, R13, !PT ;  /* 0x0000000dae0e7209 */ /* 0x000fe20007810000 */
[----:B------:R-:W-:-:S01]  /*55f0*/  FFMA.FTZ R13, R156, UR37, -R20 ;  /* 0x000000259c0d7c23 */ /* 0x000fc20008010814 */
[----:B------:R-:W-:Y:S01]  /*5600*/  FFMA.FTZ R156, R160, UR37, -R20 ;  /* 0x00000025a09c7c23 */ /* 0x000fe20008010814 */
[----:B------:R0:W-:Y:S01]  /*5610*/  MUFU.EX2 R10, R153 ;  /* 0x00000099000a7308 */ /* 0x0001e20000000800 */
[----:B------:R-:W-:-:S04]  /*5620*/  FMNMX.FTZ R15, R175, R14, !PT ;  /* 0x0000000eaf0f7209 */ /* 0x000fc80007810000 */
[----:B------:R-:W-:-:S03]  /*5630*/  FMNMX.FTZ R14, R178, R15, !PT ;  /* 0x0000000fb20e7209 */ /* 0x000fc60007810000 */
[----:B------:R-:W-:Y:S01]  /*5640*/  MUFU.EX2 R13, R13 ;  /* 0x0000000d000d7308 */ /* 0x000fe20000000800 */
[----:B------:R-:W-:Y:S01]  /*5650*/  FMNMX.FTZ R15, R179, R14, !PT ;  /* 0x0000000eb30f7209 */ /* 0x000fe20007810000 */
[----:B0-----:R-:W-:-:S03]  /*5660*/  FFMA.FTZ R153, R168, UR37, -R20 ;  /* 0x00000025a8997c23 */ /* 0x001fc60008010814 */
[----:B------:R-:W-:Y:S01]  /*5670*/  FMNMX.FTZ R14, R182, R15, !PT ;  /* 0x0000000fb60e7209 */ /* 0x000fe20007810000 */
[----:B------:R-:W-:-:S01]  /*5680*/  FFMA.FTZ R15, R161, UR37, -R20 ;  /* 0x00000025a10f7c23 */ /* 0x000fc20008010814 */
[----:B------:R-:W-:Y:S01]  /*5690*/  FFMA.FTZ R161, R176, UR37, -R20 ;  /* 0x00000025b0a17c23 */ /* 0x000fe20008010814 */
[----:B------:R-:W-:Y:S01]  /*56a0*/  MUFU.EX2 R12, R12 ;  /* 0x0000000c000c7308 */ /* 0x000fe20000000800 */
[----:B------:R-:W-:-:S05]  /*56b0*/  FMNMX.FTZ R157, R183, R14, !PT ;  /* 0x0000000eb79d7209 */ /* 0x000fca0007810000 */
[----:B------:R-:W0:Y:S02]  /*56c0*/  SHFL.BFLY PT, R160, R157, 0x2, 0x1f ;  /* 0x0c401f009da07f89 */ /* 0x000e2400000e0000 */
[----:B------:R-:W-:Y:S08]  /*56d0*/  MUFU.EX2 R14, R156 ;  /* 0x0000009c000e7308 */ /* 0x000ff00000000800 */
[----:B------:R1:W-:Y:S08]  /*56e0*/  MUFU.EX2 R156, R165 ;  /* 0x000000a5009c7308 */ /* 0x0003f00000000800 */
[----:B------:R-:W-:Y:S01]  /*56f0*/  MUFU.EX2 R15, R15 ;  /* 0x0000000f000f7308 */ /* 0x000fe20000000800 */
[----:B-1----:R-:W-:-:S01]  /*5700*/  FFMA.FTZ R165, R180, UR37, -R20 ;  /* 0x00000025b4a57c23 */ /* 0x002fc20008010814 */
[----:B0-----:R-:W-:Y:S01]  /*5710*/  FMNMX.FTZ R168, R157, R160, !PT ;  /* 0x000000a09da87209 */ /* 0x001fe20007810000 */
[----:B------:R-:W-:-:S01]  /*5720*/  FFMA.FTZ R157, R172, UR37, -R20 ;  /* 0x00000025ac9d7c23 */ /* 0x000fc20008010814 */
[----:B------:R-:W-:Y:S01]  /*5730*/  FFMA.FTZ R160, R173, UR37, -R20 ;  /* 0x00000025ada07c23 */ /* 0x000fe20008010814 */
[----:B------:R-:W-:-:S03]  /*5740*/  FSEL R173, R9, RZ, P4 ;  /* 0x000000ff09ad7208 */ /* 0x000fc60002000000 */
[----:B------:R-:W-:Y:S01]  /*5750*/  MUFU.EX2 R21, R21 ;  /* 0x0000001500157308 */ /* 0x000fe20000000800 */
[----:B------:R-:W0:Y:S01]  /*5760*/  SHFL.BFLY PT, R169, R168, 0x1, 0x1f ;  /* 0x0c201f00a8a97f89 */ /* 0x000e2200000e0000 */
[----:B------:R-:W-:-:S04]  /*5770*/  FADD.FTZ R173, -R173, R4 ;  /* 0x00000004adad7221 */ /* 0x000fc80000010100 */
[----:B------:R-:W-:Y:S02]  /*5780*/  FMUL.FTZ R172, R173, UR37 ;  /* 0x00000025adac7c20 */ /* 0x000fe40008410000 */
[----:B------:R-:W-:Y:S08]  /*5790*/  MUFU.EX2 R152, R152 ;  /* 0x0000009800987308 */ /* 0x000ff00000000800 */
[----:B------:R-:W1:Y:S01]  /*57a0*/  MUFU.EX2 R172, R172 ;  /* 0x000000ac00ac7308 */ /* 0x000e620000000800 */
[----:B0-----:R-:W-:Y:S01]  /*57b0*/  FMNMX.FTZ R20, R168, R169, !PT ;  /* 0x000000a9a8147209 */ /* 0x001fe20007810000 */
[----:B------:R-:W-:-:S06]  /*57c0*/  IMAD.U32 R169, RZ, RZ, UR37 ;  /* 0x00000025ffa97e24 */ /* 0x000fcc000f8e00ff */
[----:B------:R-:W-:Y:S01]  /*57d0*/  MUFU.EX2 R153, R153 ;  /* 0x0000009900997308 */ /* 0x000fe20000000800 */
[C---:B------:R-:W-:Y:S01]  /*57e0*/  FSETP.NEU.FTZ.AND P2, PT, R20.reuse, -INF , PT ;  /* 0xff8000001400780b */ /* 0x040fe20003f5d000 */
[----:B------:R-:W-:-:S03]  /*57f0*/  FFMA.FTZ R168, R20, R169, -8 ;  /* 0xc100000014a87423 */ /* 0x000fc600000100a9 */
[----:B------:R-:W-:Y:S02]  /*5800*/  FSEL R176, R20, RZ, P2 ;  /* 0x000000ff14b07208 */ /* 0x000fe40001000000 */
[----:B------:R-:W-:Y:S01]  /*5810*/  FSEL R168, R168, RZ, P2 ;  /* 0x000000ffa8a87208 */ /* 0x000fe20001000000 */
[----:B------:R-:W-:Y:S02]  /*5820*/  MUFU.EX2 R157, R157 ;  /* 0x0000009d009d7308 */ /* 0x000fe40000000800 */
[----:B------:R-:W-:-:S02]  /*5830*/  FADD.FTZ R176, -R176, R5 ;  /* 0x00000005b0b07221 */ /* 0x000fc40000010100 */
[--C-:B------:R-:W-:Y:S01]  /*5840*/  FFMA.FTZ R154, R154, UR37, -R168.reuse ;  /* 0x000000259a9a7c23 */ /* 0x100fe200080108a8 */
[----:B------:R-:W-:-:S01]  /*5850*/  FFMA.FTZ R155, R155, UR37, -R168 ;  /* 0x000000259b9b7c23 */ /* 0x000fc200080108a8 */
[----:B------:R-:W-:Y:S01]  /*5860*/  FMUL.FTZ R5, R176, UR37 ;  /* 0x00000025b0057c20 */ /* 0x000fe20008410000 */
[----:B------:R-:W-:-:S01]  /*5870*/  FFMA.FTZ R158, R158, UR37, -R168 ;  /* 0x000000259e9e7c23 */ /* 0x000fc200080108a8 */
[--C-:B------:R-:W-:Y:S01]  /*5880*/  FFMA.FTZ R159, R159, UR37, -R168.reuse ;  /* 0x000000259f9f7c23 */ /* 0x100fe200080108a8 */
[----:B------:R-:W-:-:S01]  /*5890*/  FFMA.FTZ R162, R162, UR37, -R168 ;  /* 0x00000025a2a27c23 */ /* 0x000fc200080108a8 */
[----:B------:R-:W-:Y:S01]  /*58a0*/  MUFU.EX2 R154, R154 ;  /* 0x0000009a009a7308 */ /* 0x000fe20000000800 */
[----:B------:R-:W-:-:S01]  /*58b0*/  FFMA.FTZ R163, R163, UR37, -R168 ;  /* 0x00000025a3a37c23 */ /* 0x000fc200080108a8 */
[--C-:B------:R-:W-:Y:S01]  /*58c0*/  FFMA.FTZ R176, R167, UR37, -R168.reuse ;  /* 0x00000025a7b07c23 */ /* 0x100fe200080108a8 */
[----:B------:R-:W-:-:S01]  /*58d0*/  FFMA.FTZ R167, R171, UR37, -R168 ;  /* 0x00000025aba77c23 */ /* 0x000fc200080108a8 */
[----:B-1----:R-:W-:Y:S01]  /*58e0*/  FFMA.FTZ R171, R172, R0, R11 ;  /* 0x00000000acab7223 */ /* 0x002fe2000001000b */
[----:B------:R-:W-:-:S01]  /*58f0*/  FFMA.FTZ R169, R166, UR37, -R168 ;  /* 0x00000025a6a97c23 */ /* 0x000fc200080108a8 */
[--C-:B------:R-:W-:Y:S01]  /*5900*/  FFMA.FTZ R166, R170, UR37, -R168.reuse ;  /* 0x00000025aaa67c23 */ /* 0x100fe200080108a8 */
[----:B------:R-:W-:-:S01]  /*5910*/  FFMA.FTZ R174, R174, UR37, -R168 ;  /* 0x00000025aeae7c23 */ /* 0x000fc200080108a8 */
[----:B------:R-:W0:Y:S01]  /*5920*/  MUFU.EX2 R5, R5 ;  /* 0x0000000500057308 */ /* 0x000e220000000800 */
[----:B------:R-:W-:-:S01]  /*5930*/  FADD.FTZ R170, R10, R171 ;  /* 0x000000ab0aaa7221 */ /* 0x000fc20000010000 */
[--C-:B------:R-:W-:Y:S01]  /*5940*/  FFMA.FTZ R175, R175, UR37, -R168.reuse ;  /* 0x00000025afaf7c23 */ /* 0x100fe200080108a8 */
[----:B------:R-:W-:-:S01]  /*5950*/  FFMA.FTZ R178, R178, UR37, -R168 ;  /* 0x00000025b2b27c23 */ /* 0x000fc200080108a8 */
[----:B------:R-:W-:Y:S01]  /*5960*/  FFMA.FTZ R179, R179, UR37, -R168 ;  /* 0x00000025b3b37c23 */ /* 0x000fe200080108a8 */
[----:B------:R-:W-:-:S01]  /*5970*/  FADD.FTZ R171, R13, R170 ;  /* 0x000000aa0dab7221 */ /* 0x000fc20000010000 */
[--C-:B------:R-:W-:Y:S01]  /*5980*/  FFMA.FTZ R182, R182, UR37, -R168.reuse ;  /* 0x00000025b6b67c23 */ /* 0x100fe200080108a8 */
[----:B------:R-:W-:-:S01]  /*5990*/  FFMA.FTZ R168, R183, UR37, -R168 ;  /* 0x00000025b7a87c23 */ /* 0x000fc200080108a8 */
[----:B------:R-:W1:Y:S01]  /*59a0*/  MUFU.EX2 R155, R155 ;  /* 0x0000009b009b7308 */ /* 0x000e620000000800 */
[----:B------:R-:W-:-:S07]  /*59b0*/  FADD.FTZ R171, R12, R171 ;  /* 0x000000ab0cab7221 */ /* 0x000fce0000010000 */
[----:B------:R-:W2:Y:S01]  /*59c0*/  MUFU.EX2 R158, R158 ;  /* 0x0000009e009e7308 */ /* 0x000ea20000000800 */
[----:B0-----:R-:W-:-:S07]  /*59d0*/  FFMA.FTZ R0, R5, R3, R154 ;  /* 0x0000000305007223 */ /* 0x001fce000001009a */
[----:B------:R-:W0:Y:S01]  /*59e0*/  MUFU.EX2 R159, R159 ;  /* 0x0000009f009f7308 */ /* 0x000e220000000800 */
[----:B-1----:R-:W-:-:S07]  /*59f0*/  FADD.FTZ R3, R155, R0 ;  /* 0x000000009b037221 */ /* 0x002fce0000010000 */
[----:B------:R-:W1:Y:S01]  /*5a00*/  MUFU.EX2 R162, R162 ;  /* 0x000000a200a27308 */ /* 0x000e620000000800 */
[----:B--2---:R-:W-:-:S07]  /*5a10*/  FADD.FTZ R0, R158, R3 ;  /* 0x000000039e007221 */ /* 0x004fce0000010000 */
[----:B------:R-:W2:Y:S01]  /*5a20*/  MUFU.EX2 R163, R163 ;  /* 0x000000a300a37308 */ /* 0x000ea20000000800 */
[----:B0-----:R-:W-:-:S01]  /*5a30*/  FADD.FTZ R3, R159, R0 ;  /* 0x000000009f037221 */ /* 0x001fc20000010000 */
[----:B------:R-:W-:-:S04]  /*5a40*/  FADD.FTZ R0, R14, R171 ;  /* 0x000000ab0e007221 */ /* 0x000fc80000010000 */
[----:B------:R-:W-:Y:S02]  /*5a50*/  FADD.FTZ R0, R15, R0 ;  /* 0x000000000f007221 */ /* 0x000fe40000010000 */
[----:B------:R-:W0:Y:S01]  /*5a60*/  MUFU.EX2 R169, R169 ;  /* 0x000000a900a97308 */ /* 0x000e220000000800 */
[----:B-1----:R-:W-:-:S01]  /*5a70*/  FADD.FTZ R170, R162, R3 ;  /* 0x00000003a2aa7221 */ /* 0x002fc20000010000 */
[----:B------:R-:W-:-:S04]  /*5a80*/  FADD.FTZ R3, R21, R0 ;  /* 0x0000000015037221 */ /* 0x000fc80000010000 */
[----:B------:R-:W-:Y:S02]  /*5a90*/  FADD.FTZ R0, R152, R3 ;  /* 0x0000000398007221 */ /* 0x000fe40000010000 */
[----:B------:R-:W1:Y:S01]  /*5aa0*/  MUFU.EX2 R176, R176 ;  /* 0x000000b000b07308 */ /* 0x000e620000000800 */
[----:B--2---:R-:W-:-:S01]  /*5ab0*/  FADD.FTZ R170, R163, R170 ;  /* 0x000000aaa3aa7221 */ /* 0x004fc20000010000 */
[----:B------:R-:W-:-:S06]  /*5ac0*/  FADD.FTZ R3, R153, R0 ;  /* 0x0000000099037221 */ /* 0x000fcc0000010000 */
[----:B------:R-:W2:Y:S01]  /*5ad0*/  MUFU.EX2 R166, R166 ;  /* 0x000000a600a67308 */ /* 0x000ea20000000800 */
[----:B0-----:R-:W-:-:S01]  /*5ae0*/  FADD.FTZ R171, R169, R170 ;  /* 0x000000aaa9ab7221 */ /* 0x001fc20000010000 */
[----:B------:R-:W-:-:S04]  /*5af0*/  FADD.FTZ R170, R156, R3 ;  /* 0x000000039caa7221 */ /* 0x000fc80000010000 */
[----:B------:R-:W-:Y:S02]  /*5b00*/  FADD.FTZ R3, R157, R170 ;  /* 0x000000aa9d037221 */ /* 0x000fe40000010000 */
        /* <DEDUP_REMOVED lines=24> */
[----:B-1----:R-:W-:-:S03]  /*5c90*/  FADD.FTZ R0, R4, R3 ;  /* 0x0000000304007221 */ /* 0x002fc60000010000 */
[----:B--2---:R-:W-:Y:S01]  /*5ca0*/  FADD.FTZ R3, R168, R170 ;  /* 0x000000aaa8037221 */ /* 0x004fe20000010000 */
[----:B------:R-:W-:Y:S06]  /*5cb0*/  @!P0 BRA `(.L_x_890) ;  /* 0x0000000000048947 */ /* 0x000fec0003800000 */
[----:B------:R-:W-:Y:S01]  /*5cc0*/  BPT.TRAP 0x1 ;  /* 0x000000040000795c */ /* 0x000fe20000300000 */
.L_x_890:
[----:B------:R-:W-:Y:S01]  /*5cd0*/  ULEA UR6, UR52, UR41, 0x3 ;  /* 0x0000002934067291 */ /* 0x000fe2000f8e183f */
[----:B------:R-:W-:Y:S01]  /*5ce0*/  ISETP.GT.AND P2, PT, R6, UR58, PT ;  /* 0x0000003a06007c0c */ /* 0x000fe2000bf44270 */
[----:B------:R-:W-:Y:S01]  /*5cf0*/  UMOV UR46, UR56 ;  /* 0x00000038002e7c82 */ /* 0x000fe20008000000 */
[----:B------:R-:W-:Y:S01]  /*5d00*/  F2FP.SATFINITE.E4M3.F32.PACK_AB_MERGE_C R12, R12, R13, RZ ;  /* 0x0000000d0c0c723e */ /* 0x000fe200048070ff */
[----:B------:R-:W-:Y:S01]  /*5d10*/  UIADD3 UR6, UR6, 0x28460, URZ ;  /* 0x0002846006067890 */ /* 0x000fe2000fffe03f */
[----:B------:R-:W-:Y:S01]  /*5d20*/  F2FP.SATFINITE.E4M3.F32.PACK_AB_MERGE_C R21, R152, R21, RZ ;  /* 0x000000159815723e */ /* 0x000fe200048070ff */
[----:B------:R-:W-:Y:S01]  /*5d30*/  UMOV UR52, UR57 ;  /* 0x0000003900347c82 */ /* 0x000fe20008000000 */
[----:B------:R-:W-:Y:S01]  /*5d40*/  F2FP.SATFINITE.E4M3.F32.PACK_AB_MERGE_C R4, R4, R165, RZ ;  /* 0x000000a50404723e */ /* 0x000fe200048070ff */
[----:B------:R-:W-:Y:S01]  /*5d50*/  UPRMT UR6, UR40, 0x654, UR6 ;  /* 0x0000065428067896 */ /* 0x000fe20008000006 */
        /* <DEDUP_REMOVED lines=9> */
[----:B------:R-:W-:Y:S01]  /*5df0*/  SYNCS.ARRIVE.TRANS64.RED.A1T0 RZ, [UR6], RZ ;  /* 0x000000ffffff79a7 */ /* 0x000fe20008100406 */
        /* <DEDUP_REMOVED lines=69> */
[----:B------:R-:W-:Y:S01]  /*6250*/  F2FP.SATFINITE.E4M3.F32.PACK_AB_MERGE_C R184, R156, R153, R157 ;  /* 0x000000999cb8723e */ /* 0x000fe2000480709d */
[----:B------:R-:W-:Y:S01]  /*6260*/  FMUL.FTZ R32, R32, R172 ;  /* 0x000000ac20207220 */ /* 0x000fe20000410000 */
[----:B------:R-:W-:Y:S01]  /*6270*/  F2FP.SATFINITE.E4M3.F32.PACK_AB_MERGE_C R185, R167, R166, R13 ;  /* 0x000000a6a7b9723e */ /* 0x000fe2000480700d */
[-C--:B------:R-:W-:Y:S01]  /*6280*/  FMUL.FTZ R33, R33, R172.reuse ;  /* 0x000000ac21217220 */ /* 0x080fe20000410000 */
        /* <DEDUP_REMOVED lines=59> */
[----:B------:R-:W-:-:S02]  /*6640*/  VIADD R6, R6, 0xffffffff ;  /* 0xffffffff06067836 */ /* 0x000fc40000000000 */
[----:B------:R-:W-:Y:S02]  /*6650*/  IMAD.MOV.U32 R5, RZ, RZ, R20 ;  /* 0x000000ffff057224 */ /* 0x000fe400078e0014 */
[----:B------:R-:W-:Y:S01]  /*6660*/  IMAD.MOV.U32 R4, RZ, RZ, R9 ;  /* 0x000000ffff047224 */ /* 0x000fe200078e0009 */
[----:B------:R-:W-:Y:S06]  /*6670*/  @P2 BRA `(.L_x_891) ;  /* 0xffffffd800fc2947 */ /* 0x000fec000383ffff */
[----:B------:R-:W-:Y:S01]  /*6680*/  IMAD.MOV.U32 R5, RZ, RZ, R20 ;  /* 0x000000ffff057224 */ /* 0x000fe200078e0014 */
[----:B------:R-:W-:Y:S01]  /*6690*/  UMOV UR52, UR57 ;  /* 0x0000003900347c82 */ /* 0x000fe20008000000 */
[----:B------:R-:W-:Y:S01]  /*66a0*/  IMAD.MOV.U32 R4, RZ, RZ, R9 ;  /* 0x000000ffff047224 */ /* 0x000fe200078e0009 */
[----:B------:R-:W-:-:S06]  /*66b0*/  UMOV UR46, UR56 ;  /* 0x00000038002e7c82 */ /* 0x000fcc0008000000 */
.L_x_873:
[----:B------:R-:W0:Y:S01]  /*66c0*/  LDC R9, c[0x0][0x448] ;  /* 0x00011200ff097b82 */ /* 0x000e220000000800 */
[----:B------:R-:W-:Y:S01]  /*66d0*/  UIADD3 UR6, UR36, 0x7f, URZ ;  /* 0x0000007f24067890 */ /* 0x000fe2000fffe03f */
[----:B------:R-:W-:-:S05]  /*66e0*/  IADD3 R11, -R7, 0x1, RZ ;  /* 0x00000001070b7810 */ /* 0x000fca0007ffe1ff */
[----:B------:R-:W-:Y:S01]  /*66f0*/  IMAD.U32 R7, RZ, RZ, UR6 ;  /* 0x00000006ff077e24 */ /* 0x000fe2000f8e00ff */
[----:B------:R-:W1:Y:S01]  /*6700*/  LDC R12, c[0x0][0x9e4] ;  /* 0x00027900ff0c7b82 */ /* 0x000e620000000800 */
[----:B------:R-:W-:Y:S01]  /*6710*/  IMAD R8, R8, UR44, R11 ;  /* 0x0000002c08087c24 */ /* 0x000fe2000f8e020b */
[----:B0-----:R-:W-:Y:S02]  /*6720*/  ISETP.NE.AND P5, PT, R9, 0x1, PT ;  /* 0x000000010900780c */ /* 0x001fe40003fa5270 */
[----:B-1----:R-:W-:-:S11]  /*6730*/  ISETP.GE.AND P6, PT, R12, 0x1, PT ;  /* 0x000000010c00780c */ /* 0x002fd60003fc6270 */
[----:B------:R-:W0:Y:S08]  /*6740*/  @P5 LDC R9, c[0x0][0x44c] ;  /* 0x00011300ff095b82 */ /* 0x000e300000000800 */
[----:B------:R-:W1:Y:S01]  /*6750*/  @P5 LDC R10, c[0x0][0x450] ;  /* 0x00011400ff0a5b82 */ /* 0x000e620000000800 */
[----:B0-----:R-:W-:-:S05]  /*6760*/  @P5 IMAD.HI.U32 R9, R9, UR6, RZ ;  /* 0x0000000609095c27 */ /* 0x001fca000f8e00ff */
[----:B-1----:R-:W-:-:S05]  /*6770*/  @P5 SHF.R.U32.HI R7, RZ, R10, R9 ;  /* 0x0000000aff075219 */ /* 0x002fca0000011609 */
[----:B------:R-:W-:-:S04]  /*6780*/  IMAD.IADD R7, R8, 0x1, R7 ;  /* 0x0000000108077824 */ /* 0x000fc800078e0207 */
[----:B------:R-:W-:Y:S01]  /*6790*/  VIADD R8, R7, -UR54 ;  /* 0x8000003607087c36 */ /* 0x000fe20008000000 */
[----:B------:R-:W-:Y:S06]  /*67a0*/  @!P6 BRA `(.L_x_892) ;  /* 0x00000000003ce947 */ /* 0x000fec0003800000 */
[----:B------:R-:W-:-:S13]  /*67b0*/  ISETP.GT.AND P2, PT, R7, -0x1, PT ;  /* 0xffffffff0700780c */ /* 0x000fda0003f44270 */
[----:B------:R-:W-:Y:S05]  /*67c0*/  @P2 BRA `(.L_x_893) ;  /* 0x00000000001c2947 */ /* 0x000fea0003800000 */
[----:B------:R-:W-:Y:S02]  /*67d0*/  ISETP.NE.AND P2, PT, R12, 0x1, PT ;  /* 0x000000010c00780c */ /* 0x000fe40003f45270 */
[----:B------:R-:W-:-:S11]  /*67e0*/  LOP3.LUT R7, RZ, R7, RZ, 0x33, !PT ;  /* 0x00000007ff077212 */ /* 0x000fd600078e33ff */
[----:B------:R-:W0:Y:S02]  /*67f0*/  @P2 LDC.64 R10, c[0x0][0x9e8] ;  /* 0x00027a00ff0a2b82 */ /* 0x000e240000000a00 */
[----:B0-----:R-:W-:-:S05]  /*6800*/  @P2 IMAD.HI.U32 R10, R7, R10, RZ ;  /* 0x0000000a070a2227 */ /* 0x001fca00078e00ff */
[----:B------:R-:W-:-:S04]  /*6810*/  @P2 SHF.R.U32.HI R7, RZ, R11, R10 ;  /* 0x0000000bff072219 */ /* 0x000fc8000001160a */
[----:B------:R-:W-:Y:S01]  /*6820*/  LOP3.LUT R7, RZ, R7, RZ, 0x33, !PT ;  /* 0x00000007ff077212 */ /* 0x000fe200078e33ff */
[----:B------:R-:W-:Y:S06]  /*6830*/  BRA `(.L_x_894) ;  /* 0x0000000000107947 */ /* 0x000fec0003800000 */
.L_x_893:
[----:B------:R-:W-:-:S13]  /*6840*/  ISETP.NE.AND P2, PT, R12, 0x1, PT ;  /* 0x000000010c00780c */ /* 0x000fda0003f45270 */
[----:B------:R-:W0:Y:S02]  /*6850*/  @P2 LDC.64 R10, c[0x0][0x9e8] ;  /* 0x00027a00ff0a2b82 */ /* 0x000e240000000a00 */
[----:B0-----:R-:W-:-:S05]  /*6860*/  @P2 IMAD.HI.U32 R10, R7, R10, RZ ;  /* 0x0000000a070a2227 */ /* 0x001fca00078e00ff */
[----:B------:R-:W-:-:S07]  /*6870*/  @P2 SHF.R.U32.HI R7, RZ, R11, R10 ;  /* 0x0000000bff072219 */ /* 0x000fce000001160a */
.L_x_894:
[----:B------:R-:W-:-:S05]  /*6880*/  IMAD R7, R7, R12, RZ ;  /* 0x0000000c07077224 */ /* 0x000fca00078e02ff */
[----:B------:R-:W-:-:S07]  /*6890*/  VIMNMX R8, R8, R7, !PT ;  /* 0x0000000708087248 */ /* 0x000fce0007fe0100 */
.L_x_892:
[----:B------:R-:W-:-:S05]  /*68a0*/  VIADD R8, R8, 0x3f ;  /* 0x0000003f08087836 */ /* 0x000fca0000000000 */
[----:B------:R-:W-:-:S04]  /*68b0*/  SHF.R.S32.HI R7, RZ, 0x1f, R8 ;  /* 0x0000001fff077819 */ /* 0x000fc80000011408 */
[----:B------:R-:W-:-:S04]  /*68c0*/  LEA.HI R7, R7, R8, RZ, 0x6 ;  /* 0x0000000807077211 */ /* 0x000fc800078f30ff */
[----:B------:R-:W-:-:S04]  /*68d0*/  SHF.R.S32.HI R7, RZ, 0x6, R7 ;  /* 0x00000006ff077819 */ /* 0x000fc80000011407 */
[----:B------:R-:W-:-:S04]  /*68e0*/  VIMNMX R7, R7, UR39, !PT ;  /* 0x0000002707077c48 */ /* 0x000fc8000ffe0100 */
[----:B------:R-:W-:-:S13]  /*68f0*/  ISETP.GE.AND P2, PT, R6, R7, PT ;  /* 0x000000070600720c */ /* 0x000fda0003f46270 */
[----:B------:R-:W-:Y:S05]  /*6900*/  @!P2 BRA `(.L_x_895) ;  /* 0x000000180060a947 */ /* 0x000fea0003800000 */
[----:B------:R-:W-:Y:S01]  /*6910*/  IMAD.MOV.U32 R8, RZ, RZ, R5 ;  /* 0x000000ffff087224 */ /* 0x000fe200078e0005 */
[----:B------:R-:W-:Y:S01]  /*6920*/  UMOV UR54, UR46 ;  /* 0x0000002e00367c82 */ /* 0x000fe20008000000 */
[----:B------:R-:W-:Y:S01]  /*6930*/  IMAD.MOV.U32 R9, RZ, RZ, R4 ;  /* 0x000000ffff097224 */ /* 0x000fe200078e0004 */
[----:B------:R-:W-:-:S06]  /*6940*/  UMOV UR53, UR52 ;  /* 0x0000003400357c82 */ /* 0x000fcc0008000000 */
.L_x_905:
[----:B------:R-:W-:Y:S01]  /*6950*/  ISETP.NE.AND P2, PT, RZ, UR43, PT ;  /* 0x0000002bff007c0c */ /* 0x000fe2000bf45270 */
[----:B------:R-:W-:-:S04]  /*6960*/  UISETP.NE.AND UP0, UPT, UR53, 0x1, UPT ;  /* 0x000000013500788c */ /* 0x000fc8000bf05270 */
[----:B------:R-:W-:-:S04]  /*6970*/  USEL UR46, URZ, 0x1, UP0 ;  /* 0x000000013f2e7887 */ /* 0x000fc80008000000 */
[----:B------:R-:W-:-:S04]  /*6980*/  ULOP3.LUT UR46, UR54, UR46, URZ, 0x3c, !UPT ;  /* 0x0000002e362e7292 */ /* 0x000fc8000f8e3c3f */
[----:B------:R-:W-:Y:S08]  /*6990*/  @P2 BRA `(.L_x_896) ;  /* 0x0000000000382947 */ /* 0x000ff00003800000 */
[----:B------:R-:W-:Y:S05]  /*69a0*/  @!P0 BRA `(.L_x_897) ;  /* 0x0000000000048947 */ /* 0x000fea0003800000 */
[----:B------:R-:W-:Y:S01]  /*69b0*/  BPT.TRAP 0x1 ;  /* 0x000000040000795c */ /* 0x000fe20000300000 */
.L_x_897:
        /* <DEDUP_REMOVED lines=9> */
.L_x_898:
[----:B-1----:R-:W-:Y:S05]  /*6a50*/  @P3 BRA `(.L_x_896) ;  /* 0x0000000000083947 */ /* 0x002fea0003800000 */
[----:B------:R-:W1:Y:S02]  /*6a60*/  SYNCS.PHASECHK.TRANS64.TRYWAIT P3, [UR6+0x28430], R4 ;  /* 0x02843004ff0075a7 */ /* 0x000e640008060146 */
[----:B-1----:R-:W-:Y:S05]  /*6a70*/  @!P3 BRA `(.L_x_899) ;  /* 0x000000c80024b947 */ /* 0x002fea0003800000 */
.L_x_896:
        /* <DEDUP_REMOVED lines=50> */
.L_x_901:
[----:B------:R-:W-:Y:S01]  /*6da0*/  ULEA UR6, UR53, UR41, 0x3 ;  /* 0x0000002935067291 */ /* 0x000fe2000f8e183f */
[----:B------:R-:W-:-:S05]  /*6db0*/  IMAD.U32 R4, RZ, RZ, UR54 ;  /* 0x00000036ff047e24 */ /* 0x000fca000f8e00ff */
[----:B------:R-:W-:-:S04]  /*6dc0*/  SHF.L.U32 R4, R4, 0x1f, RZ ;  /* 0x0000001f04047819 */ /* 0x000fc800000006ff */
[----:B------:R0:W1:Y:S01]  /*6dd0*/  SYNCS.PHASECHK.TRANS64.TRYWAIT P2, [UR6+0x28450], R4 ;  /* 0x02845004ff0075a7 */ /* 0x0000620008040146 */
[----:B------:R-:W-:Y:S05]  /*6de0*/  @!P0 BRA `(.L_x_902) ;  /* 0x0000000000048947 */ /* 0x000fea0003800000 */
[----:B------:R-:W-:Y:S01]  /*6df0*/  BPT.TRAP 0x1 ;  /* 0x000000040000795c */ /* 0x000fe20000300000 */
.L_x_902:
[----:B-1----:R-:W-:Y:S05]  /*6e00*/  @P2 BRA `(.L_x_900) ;  /* 0x0000000000082947 */ /* 0x002fea0003800000 */
[----:B------:R-:W1:Y:S02]  /*6e10*/  SYNCS.PHASECHK.TRANS64.TRYWAIT P2, [UR6+0x28450], R4 ;  /* 0x02845004ff0075a7 */ /* 0x000e640008040146 */
[----:B-1----:R-:W-:Y:S05]  /*6e20*/  @!P2 BRA `(.L_x_903) ;  /* 0x000000c40050a947 */ /* 0x002fea0003800000 */
.L_x_900:
[----:B------:R-:W-:Y:S01]  /*6e30*/  UIADD3 UR6, UR41, 0x8000, URZ ;  /* 0x0000800029067890 */ /* 0x000fe2000fffe03f */
[----:B------:R-:W-:Y:S01]  /*6e40*/  WARPGROUP.ARRIVE ;  /* 0x00000000000079c5 */ /* 0x000fe20000000000 */
[----:B------:R-:W-:Y:S01]  /*6e50*/  UMOV UR7, 0x80000020 ;  /* 0x8000002000077882 */ /* 0x000fe20000000000 */
[----:B01----:R-:W-:Y:S01]  /*6e60*/  FMNMX.FTZ R4, R152, R9, !PT ;  /* 0x0000000998047209 */ /* 0x003fe20007810000 */
[----:B------:R-:W-:Y:S01]  /*6e70*/  USHF.R.U32.HI UR6, URZ, 0x4, UR6 ;  /* 0x000000043f067899 */ /* 0x000fe20008011606 */
[----:B------:R-:W-:Y:S01]  /*6e80*/  FMNMX.FTZ R10, R154, R8, !PT ;  /* 0x000000089a0a7209 */ /* 0x000fe20007810000 */
[----:B------:R-:W-:Y:S01]  /*6e90*/  IMAD.U32 R15, RZ, RZ, UR37 ;  /* 0x00000025ff0f7e24 */ /* 0x000fe2000f8e00ff */
[----:B------:R-:W-:Y:S01]  /*6ea0*/  FMNMX.FTZ R5, R153, R4, !PT ;  /* 0x0000000499057209 */ /* 0x000fe20007810000 */
[----:B------:R-:W-:Y:S01]  /*6eb0*/  ULOP3.LUT UR6, UR6, 0x3fff, URZ, 0xc0, !UPT ;  /* 0x00003fff06067892 */ /* 0x000fe2000f8ec03f */
[----:B------:R-:W-:Y:S01]  /*6ec0*/  FMNMX.FTZ R11, R155, R10, !PT ;  /* 0x0000000a9b0b7209 */ /* 0x000fe20007810000 */
[----:B------:R-:W0:Y:S01]  /*6ed0*/  S2R R202, SR_TID.X ;  /* 0x0000000000ca7919 */ /* 0x000e220000002100 */
[----:B------:R-:W-:Y:S01]  /*6ee0*/  FMNMX.FTZ R4, R156, R5, !PT ;  /* 0x000000059c047209 */ /* 0x000fe20007810000 */
[----:B------:R-:W-:Y:S01]  /*6ef0*/  ULOP3.LUT UR6, UR6, 0x10000, URZ, 0xfc, !UPT ;  /* 0x0001000006067892 */ /* 0x000fe2000f8efc3f */
[----:B------:R-:W-:-:S02]  /*6f00*/  FMNMX.FTZ R10, R158, R11, !PT ;  /* 0x0000000b9e0a7209 */ /* 0x000fc40007810000 */
[----:B------:R-:W-:Y:S01]  /*6f10*/  FMNMX.FTZ R5, R157, R4, !PT ;  /* 0x000000049d057209 */ /* 0x000fe20007810000 */
[----:B------:R-:W-:Y:S01]  /*6f20*/  ULEA UR6, UR53, UR6, 0xa ;  /* 0x0000000635067291 */ /* 0x000fe2000f8e503f */
[----:B------:R-:W-:Y:S02]  /*6f30*/  FMNMX.FTZ R11, R159, R10, !PT ;  /* 0x0000000a9f0b7209 */ /* 0x000fe40007810000 */
[----:B------:R-:W-:Y:S02]  /*6f40*/  FMNMX.FTZ R4, R160, R5, !PT ;  /* 0x00000005a0047209 */ /* 0x000fe40007810000 */
[----:B------:R-:W-:Y:S02]  /*6f50*/  FMNMX.FTZ R10, R162, R11, !PT ;  /* 0x0000000ba20a7209 */ /* 0x000fe40007810000 */
[----:B------:R-:W-:Y:S02]  /*6f60*/  FMNMX.FTZ R5, R161, R4, !PT ;  /* 0x00000004a1057209 */ /* 0x000fe40007810000 */
[----:B------:R-:W-:Y:S01]  /*6f70*/  QGMMA.64x256x32.F32.E4M3.E4M3 R24, R188, gdesc[UR4], R24, gsb0 ;  /* 0x03e00004bc187df3 */ /* 0x000fe20008000818 */
[----:B------:R-:W-:Y:S01]  /*6f80*/  FMNMX.FTZ R11, R163, R10, !PT ;  /* 0x0000000aa30b7209 */ /* 0x000fe20007810000 */
        /* <DEDUP_REMOVED lines=22> */
[----:B0-----:R-:W-:Y:S01]  /*70f0*/  SHF.R.U32.HI R202, RZ, 0x7, R202 ;  /* 0x00000007ffca7819 */ /* 0x001fe200000116ca */
[----:B------:R-:W0:Y:S04]  /*7100*/  SHFL.BFLY PT, R4, R11, 0x2, 0x1f ;  /* 0x0c401f000b047f89 */ /* 0x000e2800000e0000 */
[----:B------:R-:W1:Y:S01]  /*7110*/  SHFL.BFLY PT, R5, R10, 0x2, 0x1f ;  /* 0x0c401f000a057f89 */ /* 0x000e6200000e0000 */
[----:B0-----:R-:W-:Y:S02]  /*7120*/  FMNMX.FTZ R12, R11, R4, !PT ;  /* 0x000000040b0c7209 */ /* 0x001fe40007810000 */
[----:B-1----:R-:W-:-:S03]  /*7130*/  FMNMX.FTZ R13, R10, R5, !PT ;  /* 0x000000050a0d7209 */ /* 0x002fc60007810000 */
[----:B------:R-:W0:Y:S04]  /*7140*/  SHFL.BFLY PT, R5, R12, 0x1, 0x1f ;  /* 0x0c201f000c057f89 */ /* 0x000e2800000e0000 */
[----:B------:R-:W1:Y:S01]  /*7150*/  SHFL.BFLY PT, R14, R13, 0x1, 0x1f ;  /* 0x0c201f000d0e7f89 */ /* 0x000e6200000e0000 */
[----:B0-----:R-:W-:Y:S02]  /*7160*/  FMNMX.FTZ R4, R12, R5, !PT ;  /* 0x000000050c047209 */ /* 0x001fe40007810000 */
[----:B-1----:R-:W-:-:S03]  /*7170*/  FMNMX.FTZ R5, R13, R14, !PT ;  /* 0x0000000e0d057209 */ /* 0x002fc60007810000 */
[----:B------:R-:W-:Y:S02]  /*7180*/  FADD.FTZ R9, -R4, R9 ;  /* 0x0000000904097221 */ /* 0x000fe40000010100 */
[----:B------:R-:W-:-:S02]  /*7190*/  FADD.FTZ R8, -R5, R8 ;  /* 0x0000000805087221 */ /* 0x000fc40000010100 */
[----:B------:R-:W-:Y:S02]  /*71a0*/  FMUL.FTZ R9, R9, UR37 ;  /* 0x0000002509097c20 */ /* 0x000fe40008410000 */
[----:B------:R-:W-:-:S04]  /*71b0*/  FMUL.FTZ R8, R8, UR37 ;  /* 0x0000002508087c20 */ /* 0x000fc80008410000 */
[----:B------:R-:W-:Y:S08]  /*71c0*/  MUFU.EX2 R9, R9 ;  /* 0x0000000900097308 */ /* 0x000ff00000000800 */
[----:B------:R-:W-:Y:S01]  /*71d0*/  MUFU.EX2 R8, R8 ;  /* 0x0000000800087308 */ /* 0x000fe20000000800 */
[----:B------:R-:W-:Y:S02]  /*71e0*/  WARPGROUP.DEPBAR.LE gsb0, 0x0 ;  /* 0x00008000000079c5 */ /* 0x000fe40000010000 */
[----:B------:R-:W-:Y:S01]  /*71f0*/  WARPGROUP.ARRIVE ;  /* 0x00000000000079c5 */ /* 0x000fe20000000000 */
[----:B------:R-:W-:-:S04]  /*7200*/  FFMA.FTZ R188, R4, R15, -8 ;  /* 0xc100000004bc7423 */ /* 0x000fc8000001000f */
[--C-:B------:R-:W-:Y:S01]  /*7210*/  FFMA.FTZ R10, R152, UR37, -R188.reuse ;  /* 0x00000025980a7c23 */ /* 0x100fe200080108bc */
[----:B------:R-:W-:Y:S01]  /*7220*/  QGMMA.64x256x32.F32.E4M3.E4M3 R24, R184, gdesc[UR4], R24, gsb0 ;  /* 0x03e00004b8187df3 */ /* 0x000fe20008000818 */
[----:B------:R-:W-:-:S01]  /*7230*/  FFMA.FTZ R152, R168, UR37, -R188 ;  /* 0x00000025a8987c23 */ /* 0x000fc200080108bc */
[----:B------:R-:W-:Y:S02]  /*7240*/  IMAD.U32 R168, RZ, RZ, UR37 ;  /* 0x00000025ffa87e24 */ /* 0x000fe4000f8e00ff */
[----:B------:R-:W-:-:S01]  /*7250*/  FFMA.FTZ R11, R153, UR37, -R188 ;  /* 0x00000025990b7c23 */ /* 0x000fc200080108bc */
[----:B------:R-:W-:Y:S01]  /*7260*/  FFMA.FTZ R153, R169, UR37, -R188 ;  /* 0x00000025a9997c23 */ /* 0x000fe200080108bc */
[----:B------:R-:W0:Y:S01]  /*7270*/  MUFU.EX2 R10, R10 ;  /* 0x0000000a000a7308 */ /* 0x000e220000000800 */
[----:B------:R-:W-:-:S01]  /*7280*/  FFMA.FTZ R168, R5, R168, -8 ;  /* 0xc100000005a87423 */ /* 0x000fc200000100a8 */
[--C-:B------:R-:W-:Y:S01]  /*7290*/  FFMA.FTZ R12, R156, UR37, -R188.reuse ;  /* 0x000000259c0c7c23 */ /* 0x100fe200080108bc */
[----:B------:R-:W-:-:S01]  /*72a0*/  FFMA.FTZ R13, R157, UR37, -R188 ;  /* 0x000000259d0d7c23 */ /* 0x000fc200080108bc */
[----:B------:R-:W-:Y:S01]  /*72b0*/  FFMA.FTZ R14, R160, UR37, -R188 ;  /* 0x00000025a00e7c23 */ /* 0x000fe200080108bc */
[----:B------:R-:W-:-:S01]  /*72c0*/  FFMA.FTZ R169, R154, UR37, -R168 ;  /* 0x000000259aa97c23 */ /* 0x000fc200080108a8 */
[--C-:B------:R-:W-:Y:S01]  /*72d0*/  FFMA.FTZ R154, R155, UR37, -R168.reuse ;  /* 0x000000259b9a7c23 */ /* 0x100fe200080108a8 */
[----:B------:R-:W-:-:S01]  /*72e0*/  FFMA.FTZ R155, R158, UR37, -R168 ;  /* 0x000000259e9b7c23 */ /* 0x000fc200080108a8 */
[----:B------:R-:W1:Y:S01]  /*72f0*/  MUFU.EX2 R11, R11 ;  /* 0x0000000b000b7308 */ /* 0x000e620000000800 */
[----:B------:R-:W-:-:S01]  /*7300*/  FFMA.FTZ R158, R159, UR37, -R168 ;  /* 0x000000259f9e7c23 */ /* 0x000fc200080108a8 */
[----:B------:R-:W-:Y:S01]  /*7310*/  FFMA.FTZ R159, R162, UR37, -R168 ;  /* 0x00000025a29f7c23 */ /* 0x000fe200080108a8 */
[----:B------:R-:W-:-:S01]  /*7320*/  FFMA.FTZ R15, R161, UR37, -R188 ;  /* 0x00000025a10f7c23 */ /* 0x000fc200080108bc */
[----:B------:R-:W-:Y:S01]  /*7330*/  FFMA.FTZ R162, R163, UR37, -R168 ;  /* 0x00000025a3a27c23 */ /* 0x000fe200080108a8 */
[----:B------:R-:W-:-:S01]  /*7340*/  FFMA.FTZ R20, R164, UR37, -R188 ;  /* 0x00000025a4147c23 */ /* 0x000fc200080108bc */
[----:B------:R-:W-:Y:S01]  /*7350*/  FFMA.FTZ R156, R172, UR37, -R188 ;  /* 0x00000025ac9c7c23 */ /* 0x000fe200080108bc */
[----:B------:R-:W-:-:S01]  /*7360*/  FFMA.FTZ R172, R166, UR37, -R168 ;  /* 0x00000025a6ac7c23 */ /* 0x000fc200080108a8 */
[----:B------:R-:W2:Y:S01]  /*7370*/  MUFU.EX2 R169, R169 ;  /* 0x000000a900a97308 */ /* 0x000ea20000000800 */
[----:B0-----:R-:W-:-:S01]  /*7380*/  FFMA.FTZ R0, R9, R0, R10 ;  /* 0x0000000009007223 */ /* 0x001fc2000001000a */
[----:B------:R-:W-:Y:S01]  /*7390*/  FFMA.FTZ R166, R171, UR37, -R168 ;  /* 0x00000025aba67c23 */ /* 0x000fe200080108a8 */
[----:B------:R-:W-:-:S01]  /*73a0*/  FFMA.FTZ R21, R165, UR37, -R188 ;  /* 0x00000025a5157c23 */ /* 0x000fc200080108bc */
[--C-:B------:R-:W-:Y:S01]  /*73b0*/  FFMA.FTZ R167, R167, UR37, -R168.reuse ;  /* 0x00000025a7a77c23 */ /* 0x100fe200080108a8 */
[----:B------:R-:W-:-:S01]  /*73c0*/  FFMA.FTZ R163, R170, UR37, -R168 ;  /* 0x00000025aaa37c23 */ /* 0x000fc200080108a8 */
[----:B------:R-:W-:Y:S01]  /*73d0*/  FFMA.FTZ R170, R174, UR37, -R168 ;  /* 0x00000025aeaa7c23 */ /* 0x000fe200080108a8 */
[----:B------:R-:W-:-:S01]  /*73e0*/  FFMA.FTZ R157, R173, UR37, -R188 ;  /* 0x00000025ad9d7c23 */ /* 0x000fc200080108bc */
[----:B------:R-:W0:Y:S01]  /*73f0*/  MUFU.EX2 R154, R154 ;  /* 0x0000009a009a7308 */ /* 0x000e220000000800 */
[----:B-1----:R-:W-:-:S01]  /*7400*/  FADD.FTZ R171, R11, R0 ;  /* 0x000000000bab7221 */ /* 0x002fc20000010000 */
[----:B------:R-:W-:Y:S01]  /*7410*/  FFMA.FTZ R175, R175, UR37, -R168 ;  /* 0x00000025afaf7c23 */ /* 0x000fe200080108a8 */
[----:B------:R-:W-:-:S01]  /*7420*/  FFMA.FTZ R160, R176, UR37, -R188 ;  /* 0x00000025b0a07c23 */ /* 0x000fc200080108bc */
[----:B------:R-:W-:Y:S01]  /*7430*/  FFMA.FTZ R178, R178, UR37, -R168 ;  /* 0x00000025b2b27c23 */ /* 0x000fe200080108a8 */
[----:B------:R-:W-:-:S01]  /*7440*/  FFMA.FTZ R161, R177, UR37, -R188 ;  /* 0x00000025b1a17c23 */ /* 0x000fc200080108bc */
[----:B------:R-:W-:Y:S01]  /*7450*/  FFMA.FTZ R179, R179, UR37, -R168 ;  /* 0x00000025b3b37c23 */ /* 0x000fe200080108a8 */
[----:B------:R-:W-:-:S01]  /*7460*/  FFMA.FTZ R164, R180, UR37, -R188 ;  /* 0x00000025b4a47c23 */ /* 0x000fc200080108bc */
[----:B------:R-:W1:Y:S01]  /*7470*/  MUFU.EX2 R12, R12 ;  /* 0x0000000c000c7308 */ /* 0x000e620000000800 */
[----:B--2---:R-:W-:-:S01]  /*7480*/  FFMA.FTZ R3, R8, R3, R169 ;  /* 0x0000000308037223 */ /* 0x004fc200000100a9 */
[----:B------:R-:W-:Y:S01]  /*7490*/  FFMA.FTZ R182, R182, UR37, -R168 ;  /* 0x00000025b6b67c23 */ /* 0x000fe200080108a8 */
[----:B------:R-:W-:-:S01]  /*74a0*/  FFMA.FTZ R165, R181, UR37, -R188 ;  /* 0x00000025b5a57c23 */ /* 0x000fc200080108bc */
[----:B------:R-:W-:Y:S01]  /*74b0*/  FFMA.FTZ R168, R183, UR37, -R168 ;  /* 0x00000025b7a87c23 */ /* 0x000fe200080108a8 */
[----:B------:R-:W-:-:S03]  /*74c0*/  IADD3 R173, -R202, 0xb, RZ ;  /* 0x0000000bcaad7810 */ /* 0x000fc60007ffe1ff */
        /* <DEDUP_REMOVED lines=20> */
[----:B------:R-:W-:-:S06]  /*7610*/  IMAD.U32 R171, RZ, RZ, UR52 ;  /* 0x00000034ffab7e24 */ /* 0x000fcc000f8e00ff */
[----:B------:R-:W0:Y:S01]  /*7620*/  MUFU.EX2 R167, R167 ;  /* 0x000000a700a77308 */ /* 0x000e220000000800 */
[----:B-1----:R-:W-:-:S07]  /*7630*/  FADD.FTZ R174, R172, R3 ;  /* 0x00000003acae7221 */ /* 0x002fce0000010000 */
[----:B------:R-:W1:Y:S01]  /*7640*/  MUFU.EX2 R152, R152 ;  /* 0x0000009800987308 */ /* 0x000e620000000800 */
[----:B--2---:R-:W-:-:S01]  /*7650*/  FADD.FTZ R3, R21, R0 ;  /* 0x0000000015037221 */ /* 0x004fc20000010000 */
[----:B------:R-:W-:-:S05]  /*7660*/  @!P1 LEA R0, R171, UR41, 0x3 ;  /* 0x00000029ab009c11 */ /* 0x000fca000f8e18ff */
[----:B------:R-:W-:Y:S01]  /*7670*/  @!P1 VIADD R0, R0, 0x28440 ;  /* 0x0002844000009836 */ /* 0x000fe20000000000 */
[----:B------:R-:W2:Y:S01]  /*7680*/  MUFU.EX2 R163, R163 ;  /* 0x000000a300a37308 */ /* 0x000ea20000000800 */
[----:B0-----:R-:W-:-:S03]  /*7690*/  FADD.FTZ R174, R167, R174 ;  /* 0x000000aea7ae7221 */ /* 0x001fc60000010000 */
[----:B------:R-:W-:-:S04]  /*76a0*/  @!P1 PRMT R0, RZ, 0x654, R0 ;  /* 0x00000654ff009816 */ /* 0x000fc80000000000 */
        /* <DEDUP_REMOVED lines=22> */
[----:B------:R-:W-:Y:S08]  /*7810*/  MUFU.EX2 R165, R165 ;  /* 0x000000a500a57308 */ /* 0x000ff00000000800 */
[----:B------:R-:W1:Y:S01]  /*7820*/  MUFU.EX2 R168, R168 ;  /* 0x000000a800a87308 */ /* 0x000e620000000800 */
[----:B0-----:R-:W-:-:S01]  /*7830*/  FADD.FTZ R3, R182, R3 ;  /* 0x00000003b6037221 */ /* 0x001fc20000010000 */
[----:B------:R-:W-:-:S02]  /*7840*/  WARPGROUP.DEPBAR.LE gsb0, 0x0 ;  /* 0x00008000000079c5 */ /* 0x000fc40000010000 */
[----:B------:R0:W-:Y:S06]  /*7850*/  BAR.ARV R173, 0x100 ;  /* 0x000400ad0000751d */ /* 0x0001ec0000002000 */
[----:B------:R2:W-:Y:S01]  /*7860*/  @!P1 SYNCS.ARRIVE.TRANS64.RED.A1T0 RZ, [R0+URZ], RZ ;  /* 0x000000ff00ff99a7 */ /* 0x0005e2000810043f */
[----:B-1----:R-:W-:-:S01]  /*7870*/  FADD.FTZ R3, R168, R3 ;  /* 0x00000003a8037221 */ /* 0x002fc20000010000 */
[----:B--2---:R-:W-:-:S04]  /*7880*/  FADD.FTZ R0, R160, R171 ;  /* 0x000000aba0007221 */ /* 0x004fc80000010000 */
[----:B------:R-:W-:-:S04]  /*7890*/  FADD.FTZ R171, R161, R0 ;  /* 0x00000000a1ab7221 */ /* 0x000fc80000010000 */
[----:B------:R-:W-:-:S04]  /*78a0*/  FADD.FTZ R0, R164, R171 ;  /* 0x000000aba4007221 */ /* 0x000fc80000010000 */
[----:B------:R-:W-:Y:S01]  /*78b0*/  FADD.FTZ R0, R165, R0 ;  /* 0x00000000a5007221 */ /* 0x000fe20000010000 */
[----:B0-----:R-:W-:Y:S06]  /*78c0*/  @!P0 BRA `(.L_x_904) ;  /* 0x0000000000048947 */ /* 0x001fec0003800000 */
[----:B------:R-:W-:Y:S01]  /*78d0*/  BPT.TRAP 0x1 ;  /* 0x000000040000795c */ /* 0x000fe20000300000 */
.L_x_904:
[----:B------:R-:W-:Y:S01]  /*78e0*/  ULEA UR6, UR53, UR41, 0x3 ;  /* 0x0000002935067291 */ /* 0x000fe2000f8e183f */
[----:B------:R-:W-:Y:S01]  /*78f0*/  ISETP.GT.AND P2, PT, R6, R7, PT ;  /* 0x000000070600720c */ /* 0x000fe20003f44270 */
        /* <DEDUP_REMOVED lines=16> */
[----:B------:R-:W-:Y:S01]  /*7a00*/  SYNCS.ARRIVE.TRANS64.RED.A1T0 RZ, [UR6], RZ ;  /* 0x000000ffffff79a7 */ /* 0x000fe20008100406 */
        /* <DEDUP_REMOVED lines=125> */
[----:B------:R-:W-:Y:S01]  /*81e0*/  VIADD R6, R6, 0xffffffff ;  /* 0xffffffff06067836 */ /* 0x000fe20000000000 */
        /* <DEDUP_REMOVED lines=8> */
[----:B------:R-:W-:Y:S01]  /*8270*/  F2FP.SATFINITE.E4M3.F32.PACK_AB_MERGE_C R187, R180, R178, R13 ;  /* 0x000000b2b4bb723e */ /* 0x000fe2000480700d */
[----:B------:R-:W-:Y:S06]  /*8280*/  @P2 BRA `(.L_x_905) ;  /* 0xffffffe400b02947 */ /* 0x000fec000383ffff */
.L_x_895:
[----:B------:R-:W-:-:S13]  /*8290*/  ISETP.GE.AND P2, PT, R6, UR39, PT ;  /* 0x0000002706007c0c */ /* 0x000fda000bf46270 */
[----:B------:R-:W-:Y:S05]  /*82a0*/  @!P2 BRA `(.L_x_906) ;  /* 0x000000240020a947 */ /* 0x000fea0003800000 */
[----:B------:R-:W-:Y:S01]  /*82b0*/  IMAD.MOV.U32 R8, RZ, RZ, R5 ;  /* 0x000000ffff087224 */ /* 0x000fe200078e0005 */
[----:B------:R-:W-:Y:S01]  /*82c0*/  UMOV UR57, UR52 ;  /* 0x0000003400397c82 */ /* 0x000fe20008000000 */
[----:B------:R-:W-:Y:S01]  /*82d0*/  IMAD.MOV.U32 R7, RZ, RZ, R4 ;  /* 0x000000ffff077224 */ /* 0x000fe200078e0004 */
[----:B------:R-:W-:Y:S01]  /*82e0*/  UMOV UR58, UR46 ;  /* 0x0000002e003a7c82 */ /* 0x000fe20008000000 */
[----:B------:R-:W-:Y:S01]  /*82f0*/  ULDC UR52, c[0x0][0x9e4] ;  /* 0x0002790000347ab9 */ /* 0x000fe20000000800 */
[----:B------:R-:W-:Y:S01]  /*8300*/  ULDC UR54, c[0x0][0x288] ;  /* 0x0000a20000367ab9 */ /* 0x000fe20000000800 */
[----:B------:R-:W-:Y:S01]  /*8310*/  ULDC UR55, c[0x0][0x9dc] ;  /* 0x0002770000377ab9 */ /* 0x000fe20000000800 */
[----:B------:R-:W-:-:S05]  /*8320*/  ULDC UR53, c[0x0][0x9e0] ;  /* 0x0002780000357ab9 */ /* 0x000fca0000000800 */
.L_x_924:
[----:B------:R-:W-:Y:S01]  /*8330*/  ISETP.NE.AND P2, PT, RZ, UR43, PT ;  /* 0x0000002bff007c0c */ /* 0x000fe2000bf45270 */
[----:B------:R-:W-:-:S04]  /*8340*/  UISETP.NE.AND UP0, UPT, UR57, 0x1, UPT ;  /* 0x000000013900788c */ /* 0x000fc8000bf05270 */
[----:B------:R-:W-:-:S04]  /*8350*/  USEL UR46, URZ, 0x1, UP0 ;  /* 0x000000013f2e7887 */ /* 0x000fc80008000000 */
[----:B------:R-:W-:-:S04]  /*8360*/  ULOP3.LUT UR46, UR58, UR46, URZ, 0x3c, !UPT ;  /* 0x0000002e3a2e7292 */ /* 0x000fc8000f8e3c3f */
[----:B------:R-:W-:Y:S08]  /*8370*/  @P2 BRA `(.L_x_907) ;  /* 0x0000000000382947 */ /* 0x000ff00003800000 */
[----:B------:R-:W-:Y:S05]  /*8380*/  @!P0 BRA `(.L_x_908) ;  /* 0x0000000000048947 */ /* 0x000fea0003800000 */
[----:B------:R-:W-:Y:S01]  /*8390*/  BPT.TRAP 0x1 ;  /* 0x000000040000795c */ /* 0x000fe20000300000 */
.L_x_908:
        /* <DEDUP_REMOVED lines=9> */
.L_x_909:
[----:B-1----:R-:W-:Y:S05]  /*8430*/  @P3 BRA `(.L_x_907) ;  /* 0x0000000000083947 */ /* 0x002fea0003800000 */
[----:B------:R-:W1:Y:S02]  /*8440*/  SYNCS.PHASECHK.TRANS64.TRYWAIT P3, [UR6+0x28430], R4 ;  /* 0x02843004ff0075a7 */ /* 0x000e640008060146 */
[----:B-1----:R-:W-:Y:S05]  /*8450*/  @!P3 BRA `(.L_x_910) ;  /* 0x000000ac00dcb947 */ /* 0x002fea0003800000 */
.L_x_907:
        /* <DEDUP_REMOVED lines=50> */
.L_x_912:
[----:B------:R-:W-:Y:S01]  /*8780*/  ULEA UR6, UR57, UR41, 0x3 ;  /* 0x0000002939067291 */ /* 0x000fe2000f8e183f */
[----:B------:R-:W-:-:S05]  /*8790*/  IMAD.U32 R4, RZ, RZ, UR58 ;  /* 0x0000003aff047e24 */ /* 0x000fca000f8e00ff */
[----:B------:R-:W-:-:S04]  /*87a0*/  SHF.L.U32 R4, R4, 0x1f, RZ ;  /* 0x0000001f04047819 */ /* 0x000fc800000006ff */
[----:B------:R0:W1:Y:S01]  /*87b0*/  SYNCS.PHASECHK.TRANS64.TRYWAIT P2, [UR6+0x28450], R4 ;  /* 0x02845004ff0075a7 */ /* 0x0000620008040146 */
[----:B------:R-:W-:Y:S05]  /*87c0*/  @!P0 BRA `(.L_x_913) ;  /* 0x0000000000048947 */ /* 0x000fea0003800000 */
[----:B------:R-:W-:Y:S01]  /*87d0*/  BPT.TRAP 0x1 ;  /* 0x000000040000795c */ /* 0x000fe20000300000 */
.L_x_913:
[----:B-1----:R-:W-:Y:S05]  /*87e0*/  @P2 BRA `(.L_x_911) ;  /* 0x0000000000082947 */ /* 0x002fea0003800000 */
[----:B------:R-:W1:Y:S02]  /*87f0*/  SYNCS.PHASECHK.TRANS64.TRYWAIT P2, [UR6+0x28450], R4 ;  /* 0x02845004ff0075a7 */ /* 0x000e640008040146 */
[----:B-1----:R-:W-:Y:S05]  /*8800*/  @!P2 BRA `(.L_x_914) ;  /* 0x000000ac0008a947 */ /* 0x002fea0003800000 */
.L_x_911:
[----:B------:R-:W-:Y:S01]  /*8810*/  UIADD3 UR6, UR41, 0x8000, URZ ;  /* 0x0000800029067890 */ /* 0x000fe2000fffe03f */
[----:B------:R-:W-:Y:S01]  /*8820*/  WARPGROUP.ARRIVE ;  /* 0x00000000000079c5 */ /* 0x000fe20000000000 */
[----:B------:R-:W-:Y:S01]  /*8830*/  UMOV UR7, 0x80000020 ;  /* 0x8000002000077882 */ /* 0x000fe20000000000 */
[----:B01----:R-:W0:Y:S01]  /*8840*/  @P5 LDC R4, c[0x0][0x44c] ;  /* 0x00011300ff045b82 */ /* 0x003e220000000800 */
[----:B------:R-:W-:-:S03]  /*8850*/  USHF.R.U32.HI UR6, URZ, 0x4, UR6 ;  /* 0x000000043f067899 */ /* 0x000fc60008011606 */
[----:B------:R-:W1:Y:S01]  /*8860*/  S2R R12, SR_TID.X ;  /* 0x00000000000c7919 */ /* 0x000e620000002100 */
[----:B------:R-:W-:Y:S01]  /*8870*/  VIADD R5, R17, UR36 ;  /* 0x0000002411057c36 */ /* 0x000fe20008000000 */
[----:B------:R-:W-:Y:S01]  /*8880*/  ULOP3.LUT UR6, UR6, 0x3fff, URZ, 0xc0, !UPT ;  /* 0x00003fff06067892 */ /* 0x000fe2000f8ec03f */
[----:B------:R-:W-:Y:S01]  /*8890*/  IMAD.U32 R11, RZ, RZ, UR56 ;  /* 0x00000038ff0b7e24 */ /* 0x000fe2000f8e00ff */
[----:B------:R-:W2:Y:S02]  /*88a0*/  @P5 LDC R10, c[0x0][0x450] ;  /* 0x00011400ff0a5b82 */ /* 0x000ea40000000800 */
[----:B------:R-:W-:-:S04]  /*88b0*/  ULOP3.LUT UR6, UR6, 0x10000, URZ, 0xfc, !UPT ;  /* 0x0001000006067892 */ /* 0x000fc8000f8efc3f */
[----:B------:R-:W-:Y:S02]  /*88c0*/  ULEA UR6, UR57, UR6, 0xa ;  /* 0x0000000639067291 */ /* 0x000fe4000f8e503f */
[----:B------:R-:W3:Y:S07]  /*88d0*/  LDC R20, c[0x0][0x2f0] ;  /* 0x0000bc00ff147b82 */ /* 0x000eee0000000800 */
[----:B------:R-:W-:Y:S01]  /*88e0*/  QGMMA.64x256x32.F32.E4M3.E4M3 R24, R188, gdesc[UR4], R24, gsb0 ;  /* 0x03e00004bc187df3 */ /* 0x000fe20008000818 */
[----:B------:R-:W-:Y:S01]  /*88f0*/  UIADD3 UR6, UR6, 0x2, URZ ;  /* 0x0000000206067890 */ /* 0x000fe2000fffe03f */
[----:B0-----:R-:W-:Y:S01]  /*8900*/  @P5 IMAD.HI.U32 R9, R5, R4, RZ ;  /* 0x0000000405095227 */ /* 0x001fe200078e00ff */
[----:B------:R-:W-:Y:S01]  /*8910*/  UMOV UR7, 0x80000020 ;  /* 0x8000002000077882 */ /* 0x000fe20000000000 */
[----:B------:R-:W-:-:S02]  /*8920*/  @!P1 LEA R4, R11, UR41, 0x3 ;  /* 0x000000290b049c11 */ /* 0x000fc4000f8e18ff */
[----:B------:R-:W-:-:S03]  /*8930*/  IMAD.SHL.U32 R11, R6, 0x40, RZ ;  /* 0x00000040060b7824 */ /* 0x000fc600078e00ff */
[----:B------:R-:W-:Y:S01]  /*8940*/  @!P1 VIADD R4, R4, 0x28440 ;  /* 0x0002844004049836 */ /* 0x000fe20000000000 */
[----:B--2---:R-:W-:Y:S02]  /*8950*/  @P5 SHF.R.U32.HI R5, RZ, R10, R9 ;  /* 0x0000000aff055219 */ /* 0x004fe40000011609 */
[----:B------:R-:W-:Y:S02]  /*8960*/  IADD3 R9, -R11, 0x1, RZ ;  /* 0x000000010b097810 */ /* 0x000fe40007ffe1ff */
[----:B-1----:R-:W-:Y:S01]  /*8970*/  SHF.R.U32.HI R12, RZ, 0x7, R12 ;  /* 0x00000007ff0c7819 */ /* 0x002fe2000001160c */
[----:B------:R-:W0:Y:S01]  /*8980*/  SHFL.IDX PT, R10, R5, RZ, 0x1c1f ;  /* 0x001c1fff050a7589 */ /* 0x000e2200000e0000 */
[----:B------:R-:W-:Y:S01]  /*8990*/  @!P1 PRMT R4, RZ, 0x654, R4 ;  /* 0x00000654ff049816 */ /* 0x000fe20000000004 */
[----:B------:R-:W-:Y:S01]  /*89a0*/  IMAD R9, R2, -0x2, R9 ;  /* 0xfffffffe02097824 */ /* 0x000fe200078e0209 */
[----:B------:R-:W-:-:S03]  /*89b0*/  IADD3 R12, -R12, 0xb, RZ ;  /* 0x0000000b0c0c7810 */ /* 0x000fc60007ffe1ff */
[----:B---3--:R-:W-:-:S04]  /*89c0*/  IMAD R9, R20, UR44, R9 ;  /* 0x0000002c14097c24 */ /* 0x008fc8000f8e0209 */
[----:B------:R-:W-:-:S04]  /*89d0*/  VIADD R9, R9, -UR54 ;  /* 0x8000003609097c36 */ /* 0x000fc80008000000 */
[----:B------:R-:W-:Y:S01]  /*89e0*/  VIADD R14, R9, UR53 ;  /* 0x00000035090e7c36 */ /* 0x000fe20008000000 */
[----:B------:R-:W-:Y:S02]  /*89f0*/  WARPGROUP.DEPBAR.LE gsb0, 0x0 ;  /* 0x00008000000079c5 */ /* 0x000fe40000010000 */
[----:B------:R-:W-:-:S06]  /*8a00*/  WARPGROUP.ARRIVE ;  /* 0x00000000000079c5 */ /* 0x000fcc0000000000 */
[----:B------:R-:W-:Y:S01]  /*8a10*/  QGMMA.64x256x32.F32.E4M3.E4M3 R24, R184, gdesc[UR4], R24, gsb0 ;  /* 0x03e00004b8187df3 */ /* 0x000fe20008000818 */
[----:B------:R-:W-:-:S06]  /*8a20*/  ULOP3.LUT UR6, URZ, UR55, URZ, 0x33, !UPT ;  /* 0x000000373f067292 */ /* 0x000fcc000f8e333f */
[----:B------:R-:W-:-:S04]  /*8a30*/  VIADD R15, R9, UR6 ;  /* 0x00000006090f7c36 */ /* 0x000fc80008000000 */
[--C-:B0-----:R-:W-:Y:S01]  /*8a40*/  IMAD.IADD R9, R15, 0x1, R10.reuse ;  /* 0x000000010f097824 */ /* 0x101fe200078e020a */
[----:B------:R-:W-:Y:S02]  /*8a50*/  WARPGROUP.DEPBAR.LE gsb0, 0x0 ;  /* 0x00008000000079c5 */ /* 0x000fe40000010000 */
[----:B------:R0:W-:Y:S06]  /*8a60*/  BAR.ARV R12, 0x100 ;  /* 0x0004000c0000751d */ /* 0x0001ec0000002000 */
[----:B------:R1:W-:Y:S02]  /*8a70*/  @!P1 SYNCS.ARRIVE.TRANS64.RED.A1T0 RZ, [R4+URZ], RZ ;  /* 0x000000ff04ff99a7 */ /* 0x0003e4000810043f */
[----:B-1----:R-:W-:Y:S01]  /*8a80*/  IMAD.IADD R4, R14, 0x1, R10 ;  /* 0x000000010e047824 */ /* 0x002fe200078e020a */
[----:B0-----:R-:W-:Y:S06]  /*8a90*/  @!P6 BRA `(.L_x_915) ;  /* 0x00000000005ce947 */ /* 0x001fec0003800000 */
[----:B------:R-:W-:Y:S01]  /*8aa0*/  IMAD R10, R20, UR44, R10 ;  /* 0x0000002c140a7c24 */ /* 0x000fe2000f8e020a */
[----:B------:R-:W-:Y:S03]  /*8ab0*/  BSSY B0, `(.L_x_916) ;  /* 0x0000011000007945 */ /* 0x000fe60003800000 */
[----:B------:R-:W-:-:S05]  /*8ac0*/  VIADD R10, R10, -UR54 ;  /* 0x800000360a0a7c36 */ /* 0x000fca0008000000 */
        /* <DEDUP_REMOVED lines=10> */
.L_x_917:
[----:B------:R-:W-:-:S05]  /*8b70*/  IMAD.U32 R21, RZ, RZ, UR52 ;  /* 0x00000034ff157e24 */ /* 0x000fca000f8e00ff */
[----:B------:R-:W-:-:S13]  /*8b80*/  ISETP.NE.AND P2, PT, R21, 0x1, PT ;  /* 0x000000011500780c */ /* 0x000fda0003f45270 */
[----:B------:R-:W0:Y:S02]  /*8b90*/  @P2 LDC.64 R12, c[0x0][0x9e8] ;  /* 0x00027a00ff0c2b82 */ /* 0x000e240000000a00 */
[----:B0-----:R-:W-:-:S05]  /*8ba0*/  @P2 IMAD.HI.U32 R12, R10, R12, RZ ;  /* 0x0000000c0a0c2227 */ /* 0x001fca00078e00ff */
[----:B------:R-:W-:-:S07]  /*8bb0*/  @P2 SHF.R.U32.HI R10, RZ, R13, R12 ;  /* 0x0000000dff0a2219 */ /* 0x000fce000001160c */
.L_x_918:
[----:B------:R-:W-:Y:S05]  /*8bc0*/  BSYNC B0 ;  /* 0x0000000000007941 */ /* 0x000fea0003800000 */
.L_x_916:
[----:B------:R-:W-:-:S04]  /*8bd0*/  IMAD R13, R10, R21, -R11 ;  /* 0x000000150a0d7224 */ /* 0x000fc800078e0a0b */
[----:B------:R-:W-:-:S05]  /*8be0*/  IMAD R13, R2, -0x2, R13 ;  /* 0xfffffffe020d7824 */ /* 0x000fca00078e020d */
[----:B------:R-:W-:Y:S02]  /*8bf0*/  VIADDMNMX R4, R13, R21, R4, PT ;  /* 0x000000150d047246 */ /* 0x000fe40003800104 */
[----:B------:R-:W-:-:S07]  /*8c00*/  VIMNMX R9, R9, R13, !PT ;  /* 0x0000000d09097248 */ /* 0x000fce0007fe0100 */
.L_x_915:
[----:B------:R-:W-:Y:S01]  /*8c10*/  ISETP.GT.AND P2, PT, R6, -0x1, PT ;  /* 0xffffffff0600780c */ /* 0x000fe20003f44270 */
[----:B------:R-:W0:Y:S03]  /*8c20*/  SHFL.IDX PT, R5, R5, 0x1, 0x1c1f ;  /* 0x003c1f0005057f89 */ /* 0x000e2600000e0000 */
[C---:B------:R-:W-:Y:S02]  /*8c30*/  ISETP.GT.AND P4, PT, R9.reuse, RZ, P2 ;  /* 0x000000ff0900720c */ /* 0x040fe40001784270 */
[----:B------:R-:W-:Y:S02]  /*8c40*/  ISETP.GT.AND P3, PT, R9, 0x1, P2 ;  /* 0x000000010900780c */ /* 0x000fe40001764270 */
[C---:B------:R-:W-:Y:S02]  /*8c50*/  ISETP.LT.OR P4, PT, R4.reuse, 0x1, P4 ;  /* 0x000000010400780c */ /* 0x040fe40002781670 */
[----:B------:R-:W-:-:S02]  /*8c60*/  ISETP.LT.OR P3, PT, R4, 0x2, P3 ;  /* 0x000000020400780c */ /* 0x000fc40001f61670 */
[----:B------:R-:W-:Y:S02]  /*8c70*/  FSEL R152, R152, -INF , !P4 ;  /* 0xff80000098987808 */ /* 0x000fe40006000000 */
[----:B------:R-:W-:Y:S02]  /*8c80*/  FSEL R153, R153, -INF , !P3 ;  /* 0xff80000099997808 */ /* 0x000fe40005800000 */
[C---:B------:R-:W-:Y:S02]  /*8c90*/  ISETP.GT.AND P4, PT, R9.reuse, 0x8, P2 ;  /* 0x000000080900780c */ /* 0x040fe40001784270 */
[----:B------:R-:W-:Y:S02]  /*8ca0*/  ISETP.GT.AND P3, PT, R9, 0x9, P2 ;  /* 0x000000090900780c */ /* 0x000fe40001764270 */
[C---:B------:R-:W-:Y:S02]  /*8cb0*/  ISETP.LT.OR P4, PT, R4.reuse, 0x9, P4 ;  /* 0x000000090400780c */ /* 0x040fe40002781670 */
[----:B------:R-:W-:-:S02]  /*8cc0*/  ISETP.LT.OR P3, PT, R4, 0xa, P3 ;  /* 0x0000000a0400780c */ /* 0x000fc40001f61670 */
[----:B------:R-:W-:Y:S01]  /*8cd0*/  FSEL R156, R156, -INF , !P4 ;  /* 0xff8000009c9c7808 */ /* 0x000fe20006000000 */
[----:B0-----:R-:W-:Y:S01]  /*8ce0*/  IMAD.IADD R10, R15, 0x1, R5 ;  /* 0x000000010f0a7824 */ /* 0x001fe200078e0205 */
[----:B------:R-:W-:Y:S02]  /*8cf0*/  FSEL R157, R157, -INF , !P3 ;  /* 0xff8000009d9d7808 */ /* 0x000fe40005800000 */
[C---:B------:R-:W-:Y:S02]  /*8d00*/  ISETP.GT.AND P4, PT, R9.reuse, 0x10, P2 ;  /* 0x000000100900780c */ /* 0x040fe40001784270 */
        /* <DEDUP_REMOVED lines=30> */
[----:B------:R-:W-:Y:S01]  /*8ef0*/  ISETP.GT.AND P3, PT, R9, 0x39, P2 ;  /* 0x000000390900780c */ /* 0x000fe20001764270 */
[----:B------:R-:W-:Y:S01]  /*8f00*/  IMAD.IADD R9, R14, 0x1, R5 ;  /* 0x000000010e097824 */ /* 0x000fe200078e0205 */
[C---:B------:R-:W-:Y:S02]  /*8f10*/  ISETP.LT.OR P4, PT, R4.reuse, 0x39, P4 ;  /* 0x000000390400780c */ /* 0x040fe40002781670 */
[----:B------:R-:W-:-:S02]  /*8f20*/  ISETP.LT.OR P3, PT, R4, 0x3a, P3 ;  /* 0x0000003a0400780c */ /* 0x000fc40001f61670 */
[----:B------:R-:W-:Y:S02]  /*8f30*/  FSEL R180, R180, -INF , !P4 ;  /* 0xff800000b4b47808 */ /* 0x000fe40006000000 */
[----:B------:R-:W-:Y:S01]  /*8f40*/  FSEL R181, R181, -INF , !P3 ;  /* 0xff800000b5b57808 */ /* 0x000fe20005800000 */
[----:B------:R-:W-:Y:S08]  /*8f50*/  @!P6 BRA `(.L_x_919) ;  /* 0x00000000005ce947 */ /* 0x000ff00003800000 */
        /* <DEDUP_REMOVED lines=13> */
.L_x_921:
[----:B------:R-:W-:-:S05]  /*9030*/  IMAD.U32 R14, RZ, RZ, UR52 ;  /* 0x00000034ff0e7e24 */ /* 0x000fca000f8e00ff */
[----:B------:R-:W-:-:S13]  /*9040*/  ISETP.NE.AND P3, PT, R14, 0x1, PT ;  /* 0x000000010e00780c */ /* 0x000fda0003f65270 */
[----:B------:R-:W0:Y:S02]  /*9050*/  @P3 LDC.64 R4, c[0x0][0x9e8] ;  /* 0x00027a00ff043b82 */ /* 0x000e240000000a00 */
[----:B0-----:R-:W-:-:S05]  /*9060*/  @P3 IMAD.HI.U32 R4, R12, R4, RZ ;  /* 0x000000040c043227 */ /* 0x001fca00078e00ff */
[----:B------:R-:W-:-:S07]  /*9070*/  @P3 SHF.R.U32.HI R12, RZ, R5, R4 ;  /* 0x00000005ff0c3219 */ /* 0x000fce0000011604 */
.L_x_922:
[----:B------:R-:W-:Y:S05]  /*9080*/  BSYNC B0 ;  /* 0x0000000000007941 */ /* 0x000fea0003800000 */
.L_x_920:
[----:B------:R-:W-:-:S04]  /*9090*/  IMAD R11, R12, R14, -R11 ;  /* 0x0000000e0c0b7224 */ /* 0x000fc800078e0a0b */
[----:B------:R-:W-:-:S05]  /*90a0*/  IMAD R11, R2, -0x2, R11 ;  /* 0xfffffffe020b7824 */ /* 0x000fca00078e020b */
[----:B------:R-:W-:Y:S02]  /*90b0*/  VIADDMNMX R9, R11, R14, R9, PT ;  /* 0x0000000e0b097246 */ /* 0x000fe40003800109 */
[----:B------:R-:W-:-:S07]  /*90c0*/  VIMNMX R10, R10, R11, !PT ;  /* 0x0000000b0a0a7248 */ /* 0x000fce0007fe0100 */
.L_x_919:
[----:B------:R-:W-:Y:S01]  /*90d0*/  FMNMX.FTZ R4, R152, R7, !PT ;  /* 0x0000000798047209 */ /* 0x000fe20007810000 */
[----:B------:R-:W-:Y:S01]  /*90e0*/  IMAD.U32 R13, RZ, RZ, UR37 ;  /* 0x00000025ff0d7e24 */ /* 0x000fe2000f8e00ff */
[----:B------:R-:W-:Y:S02]  /*90f0*/  ISETP.GT.AND P4, PT, R10, 0x8, P2 ;  /* 0x000000080a00780c */ /* 0x000fe40001784270 */
[----:B------:R-:W-:Y:S02]  /*9100*/  FMNMX.FTZ R5, R153, R4, !PT ;  /* 0x0000000499057209 */ /* 0x000fe40007810000 */
[----:B------:R-:W-:Y:S02]  /*9110*/  ISETP.LT.OR P4, PT, R9, 0x9, P4 ;  /* 0x000000090900780c */ /* 0x000fe40002781670 */
[----:B------:R-:W-:Y:S02]  /*9120*/  FMNMX.FTZ R4, R156, R5, !PT ;  /* 0x000000059c047209 */ /* 0x000fe40007810000 */
[----:B------:R-:W-:-:S02]  /*9130*/  FSEL R158, R158, -INF , !P4 ;  /* 0xff8000009e9e7808 */ /* 0x000fc40006000000 */
[----:B------:R-:W-:Y:S02]  /*9140*/  FMNMX.FTZ R5, R157, R4, !PT ;  /* 0x000000049d057209 */ /* 0x000fe40007810000 */
[----:B------:R-:W-:Y:S02]  /*9150*/  ISETP.GT.AND P4, PT, R10, 0x10, P2 ;  /* 0x000000100a00780c */ /* 0x000fe40001784270 */
[----:B------:R-:W-:Y:S02]  /*9160*/  FMNMX.FTZ R4, R160, R5, !PT ;  /* 0x00000005a0047209 */ /* 0x000fe40007810000 */
[----:B------:R-:W-:Y:S02]  /*9170*/  ISETP.GT.AND P3, PT, R10, 0x1, P2 ;  /* 0x000000010a00780c */ /* 0x000fe40001764270 */
[----:B------:R-:W-:Y:S02]  /*9180*/  FMNMX.FTZ R5, R161, R4, !PT ;  /* 0x00000004a1057209 */ /* 0x000fe40007810000 */
[----:B------:R-:W-:-:S02]  /*9190*/  ISETP.LT.OR P4, PT, R9, 0x11, P4 ;  /* 0x000000110900780c */ /* 0x000fc40002781670 */
[----:B------:R-:W-:Y:S02]  /*91a0*/  FMNMX.FTZ R4, R164, R5, !PT ;  /* 0x00000005a4047209 */ /* 0x000fe40007810000 */
[----:B------:R-:W-:Y:S02]  /*91b0*/  ISETP.LT.OR P3, PT, R9, 0x2, P3 ;  /* 0x000000020900780c */ /* 0x000fe40001f61670 */
[----:B------:R-:W-:Y:S02]  /*91c0*/  FMNMX.FTZ R5, R165, R4, !PT ;  /* 0x00000004a5057209 */ /* 0x000fe40007810000 */
[----:B------:R-:W-:Y:S02]  /*91d0*/  FSEL R162, R162, -INF , !P4 ;  /* 0xff800000a2a27808 */ /* 0x000fe40006000000 */
[----:B------:R-:W-:Y:S02]  /*91e0*/  FMNMX.FTZ R4, R168, R5, !PT ;  /* 0x00000005a8047209 */ /* 0x000fe40007810000 */
[----:B------:R-:W-:-:S02]  /*91f0*/  ISETP.GT.AND P4, PT, R10, 0x18, P2 ;  /* 0x000000180a00780c */ /* 0x000fc40001784270 */
[----:B------:R-:W-:Y:S02]  /*9200*/  FMNMX.FTZ R5, R169, R4, !PT ;  /* 0x00000004a9057209 */ /* 0x000fe40007810000 */
[----:B------:R-:W-:Y:S02]  /*9210*/  FSEL R155, R155, -INF , !P3 ;  /* 0xff8000009b9b7808 */ /* 0x000fe40005800000 */
        /* <DEDUP_REMOVED lines=9> */
[----:B------:R-:W-:-:S02]  /*92b0*/  ISETP.GT.AND P4, PT, R10, RZ, P2 ;  /* 0x000000ff0a00720c */ /* 0x000fc40001784270 */
[----:B------:R-:W-:Y:S02]  /*92c0*/  FMNMX.FTZ R4, R181, R4, !PT ;  /* 0x00000004b5047209 */ /* 0x000fe40007810000 */
[----:B------:R-:W-:Y:S02]  /*92d0*/  FSEL R159, R159, -INF , !P3 ;  /* 0xff8000009f9f7808 */ /* 0x000fe40005800000 */
[----:B------:R-:W-:Y:S01]  /*92e0*/  ISETP.GT.AND P3, PT, R10, 0x11, P2 ;  /* 0x000000110a00780c */ /* 0x000fe20001764270 */
[----:B------:R-:W0:Y:S01]  /*92f0*/  SHFL.BFLY PT, R5, R4, 0x2, 0x1f ;  /* 0x0c401f0004057f89 */ /* 0x000e2200000e0000 */
[C---:B------:R-:W-:Y:S02]  /*9300*/  ISETP.LT.OR P4, PT, R9.reuse, 0x1, P4 ;  /* 0x000000010900780c */ /* 0x040fe40002781670 */
[----:B------:R-:W-:Y:S02]  /*9310*/  ISETP.LT.OR P3, PT, R9, 0x12, P3 ;  /* 0x000000120900780c */ /* 0x000fe40001f61670 */
[----:B------:R-:W-:-:S02]  /*9320*/  FSEL R11, R154, -INF , !P4 ;  /* 0xff8000009a0b7808 */ /* 0x000fc40006000000 */
[----:B------:R-:W-:Y:S02]  /*9330*/  FSEL R163, R163, -INF , !P3 ;  /* 0xff800000a3a37808 */ /* 0x000fe40005800000 */
[C---:B------:R-:W-:Y:S02]  /*9340*/  ISETP.GT.AND P3, PT, R10.reuse, 0x19, P2 ;  /* 0x000000190a00780c */ /* 0x040fe40001764270 */
[----:B------:R-:W-:Y:S02]  /*9350*/  FMNMX.FTZ R12, R11, R8, !PT ;  /* 0x000000080b0c7209 */ /* 0x000fe40007810000 */
[----:B------:R-:W-:Y:S02]  /*9360*/  ISETP.LT.OR P3, PT, R9, 0x1a, P3 ;  /* 0x0000001a0900780c */ /* 0x000fe40001f61670 */
[----:B------:R-:W-:Y:S02]  /*9370*/  ISETP.GT.AND P4, PT, R10, 0x20, P2 ;  /* 0x000000200a00780c */ /* 0x000fe40001784270 */
[----:B------:R-:W-:-:S02]  /*9380*/  FSEL R167, R167, -INF , !P3 ;  /* 0xff800000a7a77808 */ /* 0x000fc40005800000 */
[----:B------:R-:W-:Y:S02]  /*9390*/  ISETP.GT.AND P3, PT, R10, 0x21, P2 ;  /* 0x000000210a00780c */ /* 0x000fe40001764270 */
[C---:B------:R-:W-:Y:S02]  /*93a0*/  ISETP.LT.OR P4, PT, R9.reuse, 0x21, P4 ;  /* 0x000000210900780c */ /* 0x040fe40002781670 */
[----:B------:R-:W-:Y:S02]  /*93b0*/  ISETP.LT.OR P3, PT, R9, 0x22, P3 ;  /* 0x000000220900780c */ /* 0x000fe40001f61670 */
[----:B0-----:R-:W-:Y:S02]  /*93c0*/  FMNMX.FTZ R5, R4, R5, !PT ;  /* 0x0000000504057209 */ /* 0x001fe40007810000 */
[----:B------:R-:W-:Y:S02]  /*93d0*/  FSEL R171, R171, -INF , !P3 ;  /* 0xff800000abab7808 */ /* 0x000fe40005800000 */
[----:B------:R-:W-:Y:S01]  /*93e0*/  ISETP.GT.AND P3, PT, R10, 0x29, P2 ;  /* 0x000000290a00780c */ /* 0x000fe20001764270 */
[----:B------:R-:W0:Y:S01]  /*93f0*/  SHFL.BFLY PT, R4, R5, 0x1, 0x1f ;  /* 0x0c201f0005047f89 */ /* 0x000e2200000e0000 */
[----:B------:R-:W-:-:S02]  /*9400*/  FSEL R170, R170, -INF , !P4 ;  /* 0xff800000aaaa7808 */ /* 0x000fc40006000000 */
[----:B------:R-:W-:Y:S02]  /*9410*/  ISETP.LT.OR P3, PT, R9, 0x2a, P3 ;  /* 0x0000002a0900780c */ /* 0x000fe40001f61670 */
[C---:B------:R-:W-:Y:S02]  /*9420*/  ISETP.GT.AND P4, PT, R10.reuse, 0x28, P2 ;  /* 0x000000280a00780c */ /* 0x040fe40001784270 */
[----:B------:R-:W-:Y:S02]  /*9430*/  FSEL R175, R175, -INF , !P3 ;  /* 0xff800000afaf7808 */ /* 0x000fe40005800000 */
[----:B------:R-:W-:Y:S02]  /*9440*/  ISETP.GT.AND P3, PT, R10, 0x30, P2 ;  /* 0x000000300a00780c */ /* 0x000fe40001764270 */
[C---:B------:R-:W-:Y:S02]  /*9450*/  ISETP.LT.OR P4, PT, R9.reuse, 0x29, P4 ;  /* 0x000000290900780c */ /* 0x040fe40002781670 */
[----:B------:R-:W-:-:S02]  /*9460*/  ISETP.LT.OR P3, PT, R9, 0x31, P3 ;  /* 0x000000310900780c */ /* 0x000fc40001f61670 */
[----:B------:R-:W-:Y:S02]  /*9470*/  FSEL R174, R174, -INF , !P4 ;  /* 0xff800000aeae7808 */ /* 0x000fe40006000000 */
[----:B------:R-:W-:Y:S02]  /*9480*/  FSEL R178, R178, -INF , !P3 ;  /* 0xff800000b2b27808 */ /* 0x000fe40005800000 */
[----:B------:R-:W-:-:S04]  /*9490*/  ISETP.GT.AND P3, PT, R10, 0x31, P2 ;  /* 0x000000310a00780c */ /* 0x000fc80001764270 */
[----:B------:R-:W-:Y:S02]  /*94a0*/  ISETP.LT.OR P3, PT, R9, 0x32, P3 ;  /* 0x000000320900780c */ /* 0x000fe40001f61670 */
[----:B0-----:R-:W-:Y:S02]  /*94b0*/  FMNMX.FTZ R4, R5, R4, !PT ;  /* 0x0000000405047209 */ /* 0x001fe40007810000 */
[----:B------:R-:W-:Y:S02]  /*94c0*/  FMNMX.FTZ R5, R155, R12, !PT ;  /* 0x0000000c9b057209 */ /* 0x000fe40007810000 */
[----:B------:R-:W-:Y:S01]  /*94d0*/  FSEL R179, R179, -INF , !P3 ;  /* 0xff800000b3b37808 */ /* 0x000fe20005800000 */
[----:B------:R-:W-:-:S01]  /*94e0*/  FFMA.FTZ R13, R4, R13, -8 ;  /* 0xc1000000040d7423 */ /* 0x000fc2000001000d */
[----:B------:R-:W-:Y:S02]  /*94f0*/  FMNMX.FTZ R12, R158, R5, !PT ;  /* 0x000000059e0c7209 */ /* 0x000fe40007810000 */
[----:B------:R-:W-:-:S02]  /*9500*/  ISETP.GT.AND P3, PT, R10, 0x38, P2 ;  /* 0x000000380a00780c */ /* 0x000fc40001764270 */
[----:B------:R-:W-:Y:S02]  /*9510*/  FMNMX.FTZ R5, R159, R12, !PT ;  /* 0x0000000c9f057209 */ /* 0x000fe40007810000 */
[----:B------:R-:W-:Y:S02]  /*9520*/  ISETP.GT.AND P2, PT, R10, 0x39, P2 ;  /* 0x000000390a00780c */ /* 0x000fe40001744270 */
[----:B------:R-:W-:Y:S02]  /*9530*/  FMNMX.FTZ R12, R162, R5, !PT ;  /* 0x00000005a20c7209 */ /* 0x000fe40007810000 */
[----:B------:R-:W-:Y:S02]  /*9540*/  ISETP.LT.OR P3, PT, R9, 0x39, P3 ;  /* 0x000000390900780c */ /* 0x000fe40001f61670 */
[----:B------:R-:W-:Y:S02]  /*9550*/  FMNMX.FTZ R5, R163, R12, !PT ;  /* 0x0000000ca3057209 */ /* 0x000fe40007810000 */
[----:B------:R-:W-:-:S02]  /*9560*/  ISETP.LT.OR P2, PT, R9, 0x3a, P2 ;  /* 0x0000003a0900780c */ /* 0x000fc40001741670 */
[----:B------:R-:W-:Y:S02]  /*9570*/  FMNMX.FTZ R12, R166, R5, !PT ;  /* 0x00000005a60c7209 */ /* 0x000fe40007810000 */
[----:B------:R-:W-:Y:S02]  /*9580*/  FSEL R182, R182, -INF , !P3 ;  /* 0xff800000b6b67808 */ /* 0x000fe40005800000 */
[----:B------:R-:W-:Y:S02]  /*9590*/  FMNMX.FTZ R5, R167, R12, !PT ;  /* 0x0000000ca7057209 */ /* 0x000fe40007810000 */
[----:B------:R-:W-:Y:S02]  /*95a0*/  FSEL R183, R183, -INF , !P2 ;  /* 0xff800000b7b77808 */ /* 0x000fe40005000000 */
[----:B------:R-:W-:Y:S02]  /*95b0*/  FMNMX.FTZ R12, R170, R5, !PT ;  /* 0x00000005aa0c7209 */ /* 0x000fe40007810000 */
[----:B------:R-:W-:-:S02]  /*95c0*/  FSETP.NEU.FTZ.AND P4, PT, R4, -INF , PT ;  /* 0xff8000000400780b */ /* 0x000fc40003f9d000 */
[----:B------:R-:W-:Y:S02]  /*95d0*/  FMNMX.FTZ R5, R171, R12, !PT ;  /* 0x0000000cab057209 */ /* 0x000fe40007810000 */
[----:B------:R-:W-:Y:S02]  /*95e0*/  FSEL R184, R13, RZ, P4 ;  /* 0x000000ff0db87208 */ /* 0x000fe40002000000 */
[----:B------:R-:W-:-:S03]  /*95f0*/  FMNMX.FTZ R14, R174, R5, !PT ;  /* 0x00000005ae0e7209 */ /* 0x000fc60007810000 */
[--C-:B------:R-:W-:Y:S01]  /*9600*/  FFMA.FTZ R20, R164, UR37, -R184.reuse ;  /* 0x00000025a4147c23 */ /* 0x100fe200080108b8 */
[----:B------:R-:W-:Y:S01]  /*9610*/  FMNMX.FTZ R5, R175, R14, !PT ;  /* 0x0000000eaf057209 */ /* 0x000fe20007810000 */
[--C-:B------:R-:W-:Y:S01]  /*9620*/  FFMA.FTZ R13, R152, UR37, -R184.reuse ;  /* 0x00000025980d7c23 */ /* 0x100fe200080108b8 */
[----:B------:R-:W-:-:S01]  /*9630*/  FFMA.FTZ R152, R168, UR37, -R184 ;  /* 0x00000025a8987c23 */ /* 0x000fc200080108b8 */
[----:B------:R-:W-:Y:S01]  /*9640*/  FSEL R168, R4, RZ, P4 ;  /* 0x000000ff04a87208 */ /* 0x000fe20002000000 */
[----:B------:R-:W-:-:S01]  /*9650*/  FFMA.FTZ R153, R153, UR37, -R184 ;  /* 0x0000002599997c23 */ /* 0x000fc200080108b8 */
[----:B------:R-:W-:Y:S01]  /*9660*/  FMNMX.FTZ R14, R178, R5, !PT ;  /* 0x00000005b20e7209 */ /* 0x000fe20007810000 */
[----:B------:R-:W-:-:S01]  /*9670*/  FFMA.FTZ R156, R156, UR37, -R184 ;  /* 0x000000259c9c7c23 */ /* 0x000fc200080108b8 */
[----:B------:R-:W-:Y:S01]  /*9680*/  MUFU.EX2 R13, R13 ;  /* 0x0000000d000d7308 */ /* 0x000fe20000000800 */
[----:B------:R-:W-:-:S01]  /*9690*/  FADD.FTZ R168, -R168, R7 ;  /* 0x00000007a8a87221 */ /* 0x000fc20000010100 */
[----:B------:R-:W-:Y:S01]  /*96a0*/  FMNMX.FTZ R5, R179, R14, !PT ;  /* 0x0000000eb3057209 */ /* 0x000fe20007810000 */
[----:B------:R-:W-:-:S01]  /*96b0*/  FFMA.FTZ R9, R157, UR37, -R184 ;  /* 0x000000259d097c23 */ /* 0x000fc200080108b8 */
[--C-:B------:R-:W-:Y:S01]  /*96c0*/  FFMA.FTZ R160, R160, UR37, -R184.reuse ;  /* 0x00000025a0a07c23 */ /* 0x100fe200080108b8 */
[----:B------:R-:W-:-:S01]  /*96d0*/  FFMA.FTZ R15, R161, UR37, -R184 ;  /* 0x00000025a10f7c23 */ /* 0x000fc200080108b8 */
[----:B------:R-:W-:Y:S01]  /*96e0*/  FMNMX.FTZ R14, R182, R5, !PT ;  /* 0x00000005b60e7209 */ /* 0x000fe20007810000 */
[----:B------:R-:W-:-:S01]  /*96f0*/  FFMA.FTZ R21, R165, UR37, -R184 ;  /* 0x00000025a5157c23 */ /* 0x000fc200080108b8 */
[----:B------:R0:W-:Y:S01]  /*9700*/  MUFU.EX2 R12, R153 ;  /* 0x00000099000c7308 */ /* 0x0001e20000000800 */
[----:B------:R-:W-:-:S01]  /*9710*/  FFMA.FTZ R157, R173, UR37, -R184 ;  /* 0x00000025ad9d7c23 */ /* 0x000fc200080108b8 */
[----:B------:R-:W-:Y:S01]  /*9720*/  FMNMX.FTZ R5, R183, R14, !PT ;  /* 0x0000000eb7057209 */ /* 0x000fe20007810000 */
[----:B------:R-:W-:-:S01]  /*9730*/  FFMA.FTZ R161, R177, UR37, -R184 ;  /* 0x00000025b1a17c23 */ /* 0x000fc200080108b8 */
[----:B------:R-:W-:-:S03]  /*9740*/  FFMA.FTZ R181, R181, UR37, -R184 ;  /* 0x00000025b5b57c23 */ /* 0x000fc600080108b8 */
[----:B------:R-:W1:Y:S01]  /*9750*/  SHFL.BFLY PT, R154, R5, 0x2, 0x1f ;  /* 0x0c401f00059a7f89 */ /* 0x000e6200000e0000 */
[----:B------:R2:W-:Y:S01]  /*9760*/  MUFU.EX2 R10, R156 ;  /* 0x0000009c000a7308 */ /* 0x0005e20000000800 */
[----:B0-----:R-:W-:-:S07]  /*9770*/  FFMA.FTZ R153, R169, UR37, -R184 ;  /* 0x00000025a9997c23 */ /* 0x001fce00080108b8 */
[----:B------:R-:W-:Y:S01]  /*9780*/  MUFU.EX2 R9, R9 ;  /* 0x0000000900097308 */ /* 0x000fe20000000800 */
[----:B--2---:R-:W-:-:S07]  /*9790*/  FFMA.FTZ R156, R176, UR37, -R184 ;  /* 0x00000025b09c7c23 */ /* 0x004fce00080108b8 */
[----:B------:R0:W-:Y:S01]  /*97a0*/  MUFU.EX2 R14, R160 ;  /* 0x000000a0000e7308 */ /* 0x0001e20000000800 */
[----:B-1----:R-:W-:Y:S01]  /*97b0*/  FMNMX.FTZ R164, R5, R154, !PT ;  /* 0x0000009a05a47209 */ /* 0x002fe20007810000 */
[----:B------:R-:W-:Y:S01]  /*97c0*/  FFMA.FTZ R154, R172, UR37, -R184 ;  /* 0x00000025ac9a7c23 */ /* 0x000fe200080108b8 */
[----:B------:R-:W-:-:S05]  /*97d0*/  IMAD.U32 R172, RZ, RZ, UR37 ;  /* 0x00000025ffac7e24 */ /* 0x000fca000f8e00ff */
[----:B------:R-:W-:Y:S01]  /*97e0*/  MUFU.EX2 R15, R15 ;  /* 0x0000000f000f7308 */ /* 0x000fe20000000800 */
[----:B0-----:R-:W-:-:S01]  /*97f0*/  FFMA.FTZ R160, R180, UR37, -R184 ;  /* 0x00000025b4a07c23 */ /* 0x001fc200080108b8 */
[----:B------:R-:W0:Y:S06]  /*9800*/  SHFL.BFLY PT, R5, R164, 0x1, 0x1f ;  /* 0x0c201f00a4057f89 */ /* 0x000e2c00000e0000 */
[----:B------:R-:W-:Y:S08]  /*9810*/  MUFU.EX2 R20, R20 ;  /* 0x0000001400147308 */ /* 0x000ff00000000800 */
[----:B------:R-:W-:Y:S08]  /*9820*/  MUFU.EX2 R21, R21 ;  /* 0x0000001500157308 */ /* 0x000ff00000000800 */
[----:B------:R-:W-:Y:S01]  /*9830*/  MUFU.EX2 R152, R152 ;  /* 0x0000009800987308 */ /* 0x000fe20000000800 */
[----:B0-----:R-:W-:Y:S01]  /*9840*/  FMNMX.FTZ R5, R164, R5, !PT ;  /* 0x00000005a4057209 */ /* 0x001fe20007810000 */
[----:B------:R-:W-:-:S03]  /*9850*/  FMUL.FTZ R164, R168, UR37 ;  /* 0x00000025a8a47c20 */ /* 0x000fc60008410000 */
[C---:B------:R-:W-:Y:S01]  /*9860*/  FSETP.NEU.FTZ.AND P2, PT, R5.reuse, -INF , PT ;  /* 0xff8000000500780b */ /* 0x040fe20003f5d000 */
[----:B------:R-:W-:-:S02]  /*9870*/  FFMA.FTZ R172, R5, R172, -8 ;  /* 0xc100000005ac7423 */ /* 0x000fc400000100ac */
[----:B------:R-:W-:Y:S03]  /*9880*/  MUFU.EX2 R153, R153 ;  /* 0x0000009900997308 */ /* 0x000fe60000000800 */
[----:B------:R-:W-:-:S05]  /*9890*/  FSEL R172, R172, RZ, P2 ;  /* 0x000000ffacac7208 */ /* 0x000fca0001000000 */
[----:B------:R-:W0:Y:S01]  /*98a0*/  MUFU.EX2 R164, R164 ;  /* 0x000000a400a47308 */ /* 0x000e220000000800 */
[----:B------:R-:W-:-:S01]  /*98b0*/  FFMA.FTZ R168, R11, UR37, -R172 ;  /* 0x000000250ba87c23 */ /* 0x000fc200080108ac */
[--C-:B------:R-:W-:Y:S01]  /*98c0*/  FFMA.FTZ R11, R155, UR37, -R172.reuse ;  /* 0x000000259b0b7c23 */ /* 0x100fe200080108ac */
[----:B------:R-:W-:-:S01]  /*98d0*/  FFMA.FTZ R155, R158, UR37, -R172 ;  /* 0x000000259e9b7c23 */ /* 0x000fc200080108ac */
[--C-:B------:R-:W-:Y:S01]  /*98e0*/  FFMA.FTZ R158, R159, UR37, -R172.reuse ;  /* 0x000000259f9e7c23 */ /* 0x100fe200080108ac */
[----:B------:R-:W-:-:S01]  /*98f0*/  FFMA.FTZ R159, R162, UR37, -R172 ;  /* 0x00000025a29f7c23 */ /* 0x000fc200080108ac */
[--C-:B------:R-:W-:Y:S01]  /*9900*/  FFMA.FTZ R162, R163, UR37, -R172.reuse ;  /* 0x00000025a3a27c23 */ /* 0x100fe200080108ac */
[----:B------:R-:W-:Y:S01]  /*9910*/  FSEL R163, R5, RZ, P2 ;  /* 0x000000ff05a37208 */ /* 0x000fe20001000000 */
[----:B------:R-:W-:Y:S01]  /*9920*/  MUFU.EX2 R168, R168 ;  /* 0x000000a800a87308 */ /* 0x000fe20000000800 */
[----:B------:R-:W-:-:S01]  /*9930*/  FFMA.FTZ R166, R166, UR37, -R172 ;  /* 0x00000025a6a67c23 */ /* 0x000fc200080108ac */
[--C-:B------:R-:W-:Y:S01]  /*9940*/  FFMA.FTZ R167, R167, UR37, -R172.reuse ;  /* 0x00000025a7a77c23 */ /* 0x100fe200080108ac */
[----:B------:R-:W-:-:S01]  /*9950*/  FFMA.FTZ R165, R171, UR37, -R172 ;  /* 0x00000025aba57c23 */ /* 0x000fc200080108ac */
[----:B------:R-:W-:Y:S01]  /*9960*/  FADD.FTZ R163, -R163, R8 ;  /* 0x00000008a3a37221 */ /* 0x000fe20000010100 */
[----:B------:R-:W-:-:S01]  /*9970*/  FFMA.FTZ R8, R170, UR37, -R172 ;  /* 0x00000025aa087c23 */ /* 0x000fc200080108ac */
[--C-:B------:R-:W-:Y:S01]  /*9980*/  FFMA.FTZ R174, R174, UR37, -R172.reuse ;  /* 0x00000025aeae7c23 */ /* 0x100fe200080108ac */
[----:B------:R-:W-:-:S01]  /*9990*/  FFMA.FTZ R175, R175, UR37, -R172 ;  /* 0x00000025afaf7c23 */ /* 0x000fc200080108ac */
[----:B------:R-:W-:Y:S01]  /*99a0*/  FMUL.FTZ R163, R163, UR37 ;  /* 0x00000025a3a37c20 */ /* 0x000fe20008410000 */
[----:B------:R-:W-:Y:S01]  /*99b0*/  MUFU.EX2 R11, R11 ;  /* 0x0000000b000b7308 */ /* 0x000fe20000000800 */
[----:B0-----:R-:W-:-:S01]  /*99c0*/  FFMA.FTZ R169, R164, R0, R13 ;  /* 0x00000000a4a97223 */ /* 0x001fc2000001000d */
[--C-:B------:R-:W-:Y:S01]  /*99d0*/  FFMA.FTZ R178, R178, UR37, -R172.reuse ;  /* 0x00000025b2b27c23 */ /* 0x100fe200080108ac */
[----:B------:R-:W-:-:S01]  /*99e0*/  FFMA.FTZ R179, R179, UR37, -R172 ;  /* 0x00000025b3b37c23 */ /* 0x000fc200080108ac */
[----:B------:R-:W-:Y:S01]  /*99f0*/  FFMA.FTZ R182, R182, UR37, -R172 ;  /* 0x00000025b6b67c23 */ /* 0x000fe200080108ac */
[----:B------:R-:W-:-:S01]  /*9a00*/  FADD.FTZ R169, R12, R169 ;  /* 0x000000a90ca97221 */ /* 0x000fc20000010000 */
[----:B------:R-:W-:-:S02]  /*9a10*/  FFMA.FTZ R172, R183, UR37, -R172 ;  /* 0x00000025b7ac7c23 */ /* 0x000fc400080108ac */
[----:B------:R-:W0:Y:S01]  /*9a20*/  MUFU.EX2 R163, R163 ;  /* 0x000000a300a37308 */ /* 0x000e220000000800 */
[----:B------:R-:W-:-:S07]  /*9a30*/  FADD.FTZ R170, R10, R169 ;  /* 0x000000a90aaa7221 */ /* 0x000fce0000010000 */
[----:B------:R-:W1:Y:S08]  /*9a40*/  MUFU.EX2 R155, R155 ;  /* 0x0000009b009b7308 */ /* 0x000e700000000800 */
[----:B------:R-:W2:Y:S01]  /*9a50*/  MUFU.EX2 R158, R158 ;  /* 0x0000009e009e7308 */ /* 0x000ea20000000800 */
[----:B0-----:R-:W-:-:S04]  /*9a60*/  FFMA.FTZ R0, R163, R3, R168 ;  /* 0x00000003a3007223 */ /* 0x001fc800000100a8 */
[----:B------:R-:W-:-:S03]  /*9a70*/  FADD.FTZ R0, R11, R0 ;  /* 0x000000000b007221 */ /* 0x000fc60000010000 */
[----:B------:R-:W0:Y:S01]  /*9a80*/  MUFU.EX2 R159, R159 ;  /* 0x0000009f009f7308 */ /* 0x000e220000000800 */
[----:B-1----:R-:W-:-:S07]  /*9a90*/  FADD.FTZ R3, R155, R0 ;  /* 0x000000009b037221 */ /* 0x002fce0000010000 */
[----:B------:R-:W1:Y:S01]  /*9aa0*/  MUFU.EX2 R162, R162 ;  /* 0x000000a200a27308 */ /* 0x000e620000000800 */
[----:B--2---:R-:W-:-:S07]  /*9ab0*/  FADD.FTZ R0, R158, R3 ;  /* 0x000000039e007221 */ /* 0x004fce0000010000 */
[----:B------:R-:W2:Y:S01]  /*9ac0*/  MUFU.EX2 R166, R166 ;  /* 0x000000a600a67308 */ /* 0x000ea20000000800 */
[----:B0-----:R-:W-:-:S07]  /*9ad0*/  FADD.FTZ R3, R159, R0 ;  /* 0x000000009f037221 */ /* 0x001fce0000010000 */
[----:B------:R0:W3:Y:S01]  /*9ae0*/  MUFU.EX2 R173, R167 ;  /* 0x000000a700ad7308 */ /* 0x0000e20000000800 */
[----:B-1----:R-:W-:-:S07]  /*9af0*/  FADD.FTZ R3, R162, R3 ;  /* 0x00000003a2037221 */ /* 0x002fce0000010000 */
[----:B------:R-:W1:Y:S01]  /*9b00*/  MUFU.EX2 R8, R8 ;  /* 0x0000000800087308 */ /* 0x000e620000000800 */
[----:B0-----:R-:W-:-:S01]  /*9b10*/  FADD.FTZ R167, R9, R170 ;  /* 0x000000aa09a77221 */ /* 0x001fc20000010000 */
[----:B--2---:R-:W-:-:S03]  /*9b20*/  FADD.FTZ R3, R166, R3 ;  /* 0x00000003a6037221 */ /* 0x004fc60000010000 */
[----:B------:R-:W-:-:S03]  /*9b30*/  FADD.FTZ R170, R14, R167 ;  /* 0x000000a70eaa7221 */ /* 0x000fc60000010000 */
[----:B------:R-:W0:Y:S01]  /*9b40*/  MUFU.EX2 R165, R165 ;  /* 0x000000a500a57308 */ /* 0x000e220000000800 */
[----:B------:R-:W-:-:S01]  /*9b50*/  FADD.FTZ R167, R15, R170 ;  /* 0x000000aa0fa77221 */ /* 0x000fc20000010000 */
[----:B---3--:R-:W-:-:S03]  /*9b60*/  FADD.FTZ R3, R173, R3 ;  /* 0x00000003ad037221 */ /* 0x008fc60000010000 */
[----:B------:R-:W-:-:S03]  /*9b70*/  FADD.FTZ R0, R20, R167 ;  /* 0x000000a714007221 */ /* 0x000fc60000010000 */
[----:B------:R-:W2:Y:S01]  /*9b80*/  MUFU.EX2 R154, R154 ;  /* 0x0000009a009a7308 */ /* 0x000ea20000000800 */
[----:B------:R-:W-:-:S01]  /*9b90*/  FADD.FTZ R167, R21, R0 ;  /* 0x0000000015a77221 */ /* 0x000fc20000010000 */
[----:B-1----:R-:W-:-:S03]  /*9ba0*/  FADD.FTZ R170, R8, R3 ;  /* 0x0000000308aa7221 */ /* 0x002fc60000010000 */
[----:B------:R-:W-:-:S03]  /*9bb0*/  FADD.FTZ R0, R152, R167 ;  /* 0x000000a798007221 */ /* 0x000fc60000010000 */
[----:B------:R-:W1:Y:S01]  /*9bc0*/  MUFU.EX2 R171, R174 ;  /* 0x000000ae00ab7308 */ /* 0x000e620000000800 */
[----:B------:R-:W-:-:S01]  /*9bd0*/  FADD.FTZ R3, R153, R0 ;  /* 0x0000000099037221 */ /* 0x000fc20000010000 */
[----:B0-----:R-:W-:-:S06]  /*9be0*/  FADD.FTZ R170, R165, R170 ;  /* 0x000000aaa5aa7221 */ /* 0x001fcc0000010000 */
[----:B------:R-:W0:Y:S01]  /*9bf0*/  MUFU.EX2 R157, R157 ;  /* 0x0000009d009d7308 */ /* 0x000e220000000800 */
[----:B--2---:R-:W-:-:S07]  /*9c00*/  FADD.FTZ R0, R154, R3 ;  /* 0x000000039a007221 */ /* 0x004fce0000010000 */
[----:B------:R-:W2:Y:S01]  /*9c10*/  MUFU.EX2 R175, R175 ;  /* 0x000000af00af7308 */ /* 0x000ea20000000800 */
[----:B-1----:R-:W-:-:S07]  /*9c20*/  FADD.FTZ R170, R171, R170 ;  /* 0x000000aaabaa7221 */ /* 0x002fce0000010000 */
[----:B------:R-:W1:Y:S01]  /*9c30*/  MUFU.EX2 R156, R156 ;  /* 0x0000009c009c7308 */ /* 0x000e620000000800 */
[----:B0-----:R-:W-:-:S07]  /*9c40*/  FADD.FTZ R3, R157, R0 ;  /* 0x000000009d037221 */ /* 0x001fce0000010000 */
        /* <DEDUP_REMOVED lines=13> */
[----:B--2---:R-:W-:-:S01]  /*9d20*/  FADD.FTZ R170, R167, R170 ;  /* 0x000000aaa7aa7221 */ /* 0x004fc20000010000 */
[----:B-1----:R-:W-:-:S03]  /*9d30*/  FADD.FTZ R0, R7, R0 ;  /* 0x0000000007007221 */ /* 0x002fc60000010000 */
[----:B0-----:R-:W-:Y:S01]  /*9d40*/  FADD.FTZ R3, R172, R170 ;  /* 0x000000aaac037221 */ /* 0x001fe20000010000 */
[----:B------:R-:W-:Y:S06]  /*9d50*/  @!P0 BRA `(.L_x_923) ;  /* 0x0000000000048947 */ /* 0x000fec0003800000 */
[----:B------:R-:W-:Y:S01]  /*9d60*/  BPT.TRAP 0x1 ;  /* 0x000000040000795c */ /* 0x000fe20000300000 */
.L_x_923:
        /* <DEDUP_REMOVED lines=20> */
[----:B------:R-:W-:Y:S01]  /*9eb0*/  FMUL.FTZ R32, R32, R164 ;  /* 0x000000a420207220 */ /* 0x000fe20000410000 */
[----:B------:R-:W-:Y:S01]  /*9ec0*/  F2FP.SATFINITE.E4M3.F32.PACK_AB_MERGE_C R186, R161, R156, R7 ;  /* 0x0000009ca1ba723e */ /* 0x000fe20004807007 */
[-C--:B------:R-:W-:Y:S01]  /*9ed0*/  FMUL.FTZ R33, R33, R164.reuse ;  /* 0x000000a421217220 */ /* 0x080fe20000410000 */
        /* <DEDUP_REMOVED lines=129> */
[----:B------:R-:W-:-:S02]  /*a6f0*/  IMAD.MOV.U32 R8, RZ, RZ, R5 ;  /* 0x000000ffff087224 */ /* 0x000fc400078e0005 */
[----:B------:R-:W-:Y:S01]  /*a700*/  IMAD.MOV.U32 R7, RZ, RZ, R4 ;  /* 0x000000ffff077224 */ /* 0x000fe200078e0004 */
[----:B------:R-:W-:Y:S06]  /*a710*/  @P2 BRA `(.L_x_924) ;  /* 0xffffffdc00042947 */ /* 0x000fec000383ffff */
[----:B------:R-:W-:-:S05]  /*a720*/  UMOV UR52, UR56 ;  /* 0x0000003800347c82 */ /* 0x000fca0008000000 */
.L_x_906:
[----:B------:R-:W-:Y:S06]  /*a730*/  BAR.ARV 0x8, 0x180 ;  /* 0x0206000000007b1d */ /* 0x000fec0000002000 */
[----:B------:R-:W-:Y:S05]  /*a740*/  @!P0 BRA `(.L_x_925) ;  /* 0x0000000000048947 */ /* 0x000fea0003800000 */
[----:B------:R-:W-:Y:S01]  /*a750*/  BPT.TRAP 0x1 ;  /* 0x000000040000795c */ /* 0x000fe20000300000 */
.L_x_925:
[----:B------:R-:W-:Y:S01]  /*a760*/  ULEA UR9, UR52, UR41, 0x3 ;  /* 0x0000002934097291 */ /* 0x000fe2000f8e183f */
[----:B------:R-:W-:-:S05]  /*a770*/  IMAD.U32 R6, RZ, RZ, UR46 ;  /* 0x0000002eff067e24 */ /* 0x000fca000f8e00ff */
[----:B------:R-:W-:-:S04]  /*a780*/  SHF.L.U32 R6, R6, 0x1f, RZ ;  /* 0x0000001f06067819 */ /* 0x000fc800000006ff */
[----:B------:R0:W1:Y:S01]  /*a790*/  SYNCS.PHASECHK.TRANS64.TRYWAIT P1, [UR9+0x28450], R6 ;  /* 0x02845006ff0075a7 */ /* 0x0000620008020149 */
[----:B------:R-:W-:Y:S05]  /*a7a0*/  @!P0 BRA `(.L_x_926) ;  /* 0x0000000000048947 */ /* 0x000fea0003800000 */
[----:B------:R-:W-:Y:S01]  /*a7b0*/  BPT.TRAP 0x1 ;  /* 0x000000040000795c */ /* 0x000fe20000300000 */
.L_x_926:
[----:B-1----:R-:W-:Y:S05]  /*a7c0*/  @P1 BRA `(.L_x_927) ;  /* 0x0000000000081947 */ /* 0x002fea0003800000 */
[----:B------:R-:W1:Y:S02]  /*a7d0*/  SYNCS.PHASECHK.TRANS64.TRYWAIT P1, [UR9+0x28450], R6 ;  /* 0x02845006ff0075a7 */ /* 0x000e640008020149 */
[----:B-1----:R-:W-:Y:S05]  /*a7e0*/  @!P1 BRA `(.L_x_928) ;  /* 0x0000008c00289947 */ /* 0x002fea0003800000 */
.L_x_927:
[----:B------:R-:W-:Y:S01]  /*a7f0*/  ULDC.64 UR4, c[0x0][0x9a0] ;  /* 0x0002680000047ab9 */ /* 0x000fe20000000a00 */
[----:B------:R-:W-:Y:S01]  /*a800*/  UIADD3 UR41, UR41, 0x8000, URZ ;  /* 0x0000800029297890 */ /* 0x000fe2000fffe03f */
[----:B------:R-:W-:Y:S01]  /*a810*/  WARPGROUP.ARRIVE ;  /* 0x00000000000079c5 */ /* 0x000fe20000000000 */
[----:B------:R-:W-:Y:S01]  /*a820*/  UISETP.NE.U32.AND UP0, UPT, UR4, URZ, UPT ;  /* 0x0000003f0400728c */ /* 0x000fe2000bf05070 */
[----:B------:R-:W-:Y:S01]  /*a830*/  IMAD.MOV.U32 R8, RZ, RZ, 0x3f800000 ;  /* 0x3f800000ff087424 */ /* 0x000fe200078e00ff */
[----:B------:R-:W-:Y:S02]  /*a840*/  USHF.R.U32.HI UR41, URZ, 0x4, UR41 ;  /* 0x000000043f297899 */ /* 0x000fe40008011629 */
[----:B------:R-:W-:Y:S02]  /*a850*/  UISETP.NE.AND.EX UP0, UPT, UR5, URZ, UPT, UP0 ;  /* 0x0000003f0500728c */ /* 0x000fe4000bf05300 */
[----:B------:R-:W-:-:S04]  /*a860*/  ULOP3.LUT UR41, UR41, 0x3fff, URZ, 0xc0, !UPT ;  /* 0x00003fff29297892 */ /* 0x000fc8000f8ec03f */
[----:B------:R-:W-:-:S05]  /*a870*/  PLOP3.LUT P1, PT, PT, PT, UP0, 0x80, 0x0 ;  /* 0x000000000000781c */ /* 0x000fca0003f2f008 */
[----:B------:R-:W-:Y:S01]  /*a880*/  @UP0 USHF.R.S32.HI UR8, URZ, 0x1f, UR45 ;  /* 0x0000001f3f080899 */ /* 0x000fe2000801142d */
[----:B------:R-:W-:Y:S01]  /*a890*/  @UP0 ULDC.64 UR10, c[0x0][0x9c8] ;  /* 0x00027200000a0ab9 */ /* 0x000fe20000000a00 */
[----:B------:R-:W-:Y:S02]  /*a8a0*/  @UP0 ULDC.64 UR12, c[0x0][0x9d0] ;  /* 0x00027400000c0ab9 */ /* 0x000fe40000000a00 */
[----:B------:R-:W-:Y:S02]  /*a8b0*/  @UP0 UIMAD UR8, UR8, UR10, URZ ;  /* 0x0000000a080802a4 */ /* 0x000fe4000f8e023f */
[----:B------:R-:W-:Y:S02]  /*a8c0*/  @UP0 UIMAD.WIDE.U32 UR6, UR45, UR10, URZ ;  /* 0x0000000a2d0602a5 */ /* 0x000fe4000f8e003f */
[----:B------:R-:W-:Y:S02]  /*a8d0*/  ULOP3.LUT UR10, UR41, 0x10000, URZ, 0xfc, !UPT ;  /* 0x00010000290a7892 */ /* 0x000fe4000f8efc3f */
[----:B------:R-:W-:-:S02]  /*a8e0*/  @UP0 UIMAD UR8, UR45, UR11, UR8 ;  /* 0x0000000b2d0802a4 */ /* 0x000fc4000f8e0208 */
[----:B------:R-:W-:Y:S02]  /*a8f0*/  @UP0 USHF.R.S32.HI UR11, URZ, 0x1f, UR42 ;  /* 0x0000001f3f0b0899 */ /* 0x000fe4000801142a */
[----:B------:R-:W-:Y:S02]  /*a900*/  ULEA UR10, UR52, UR10, 0xa ;  /* 0x0000000a340a7291 */ /* 0x000fe4000f8e503f */
[----:B------:R-:W-:Y:S02]  /*a910*/  @UP0 UIADD3 UR7, UR7, UR8, URZ ;  /* 0x0000000807070290 */ /* 0x000fe4000fffe03f */
[----:B------:R-:W-:Y:S02]  /*a920*/  @UP0 UIMAD UR8, UR11, UR12, URZ ;  /* 0x0000000c0b0802a4 */ /* 0x000fe4000f8e023f */
[----:B------:R-:W-:Y:S01]  /*a930*/  @UP0 UIMAD.WIDE.U32 UR6, UR42, UR12, UR6 ;  /* 0x0000000c2a0602a5 */ /* 0x000fe2000f8e0006 */
[----:B------:R-:W-:Y:S01]  /*a940*/  UMOV UR11, 0x80000020 ;  /* 0x80000020000b7882 */ /* 0x000fe20000000000 */
[----:B------:R-:W-:-:S09]  /*a950*/  @UP0 UIMAD UR8, UR42, UR13, UR8 ;  /* 0x0000000d2a0802a4 */ /* 0x000fd2000f8e0208 */
[----:B------:R-:W-:Y:S01]  /*a960*/  QGMMA.64x256x32.F32.E4M3.E4M3 R24, R188, gdesc[UR8], R24, gsb0 ;  /* 0x03e00008bc187df3 */ /* 0x000fe20008000818 */
[----:B------:R-:W-:Y:S02]  /*a970*/  @UP0 ULEA UR4, UP1, UR6, UR4, 0x2 ;  /* 0x0000000406040291 */ /* 0x000fe4000f82103f */
[----:B------:R-:W-:-:S04]  /*a980*/  @UP0 UIADD3 UR7, UR7, UR8, URZ ;  /* 0x0000000807070290 */ /* 0x000fc8000fffe03f */
[----:B------:R-:W-:Y:S01]  /*a990*/  @UP0 ULEA.HI.X UR5, UR6, UR5, UR7, 0x2, UP1 ;  /* 0x0000000506050291 */ /* 0x000fe200088f1407 */
[----:B01----:R-:W-:-:S05]  /*a9a0*/  IMAD.U32 R6, RZ, RZ, UR4 ;  /* 0x00000004ff067e24 */ /* 0x003fca000f8e00ff */
[----:B------:R-:W-:-:S05]  /*a9b0*/  IMAD.U32 R7, RZ, RZ, UR5 ;  /* 0x00000005ff077e24 */ /* 0x000fca000f8e00ff */
[----:B------:R0:W2:Y:S01]  /*a9c0*/  @P1 LDG.E R8, desc[UR50][R6.64] ;  /* 0x0000003206081981 */ /* 0x0000a2000c1e1900 */
[----:B------:R-:W-:Y:S01]  /*a9d0*/  UIADD3 UR10, UR10, 0x2, URZ ;  /* 0x000000020a0a7890 */ /* 0x000fe2000fffe03f */
[----:B------:R-:W-:Y:S02]  /*a9e0*/  UMOV UR11, 0x80000020 ;  /* 0x80000020000b7882 */ /* 0x000fe40000000000 */
        /* <DEDUP_REMOVED lines=14> */
[----:B------:R-:W-:Y:S01]  /*aad0*/  @P1 MUFU.RCP R7, R13 ;  /* 0x0000000d00071308 */ /* 0x000fe20000001000 */
[----:B------:R-:W-:Y:S01]  /*aae0*/  FSETP.NE.FTZ.AND P1, PT, R14, RZ, PT ;  /* 0x000000ff0e00720b */ /* 0x000fe20003f35000 */
[----:B------:R-:W-:-:S06]  /*aaf0*/  IMAD.MOV.U32 R11, RZ, RZ, RZ ;  /* 0x000000ffff0b7224 */ /* 0x000fcc00078e00ff */
[----:B------:R-:W0:Y:S08]  /*ab00*/  @P2 MUFU.LG2 R6, R6 ;  /* 0x0000000600062308 */ /* 0x000e300000000c00 */
[----:B------:R-:W1:Y:S01]  /*ab10*/  @P3 MUFU.LG2 R10, R15 ;  /* 0x0000000f000a3308 */ /* 0x000e620000000c00 */
[----:B------:R-:W-:Y:S02]  /*ab20*/  WARPGROUP.DEPBAR.LE gsb0, 0x0 ;  /* 0x00008000000079c5 */ /* 0x000fe40000010000 */
[----:B------:R-:W-:-:S06]  /*ab30*/  WARPGROUP.ARRIVE ;  /* 0x00000000000079c5 */ /* 0x000fcc0000000000 */
[----:B------:R-:W-:Y:S01]  /*ab40*/  QGMMA.64x256x32.F32.E4M3.E4M3 R24, R184, gdesc[UR8], R24, gsb0 ;  /* 0x03e00008b8187df3 */ /* 0x000fe20008000818 */
[----:B------:R-:W3:Y:S01]  /*ab50*/  @P1 MUFU.RCP R11, R14 ;  /* 0x0000000e000b1308 */ /* 0x000ee20000001000 */
[----:B------:R-:W-:Y:S02]  /*ab60*/  IMAD.U32 R9, RZ, RZ, UR37 ;  /* 0x00000025ff097e24 */ /* 0x000fe4000f8e00ff */
[----:B------:R-:W-:Y:S02]  /*ab70*/  IMAD.U32 R12, RZ, RZ, UR37 ;  /* 0x00000025ff0c7e24 */ /* 0x000fe4000f8e00ff */
[----:B0-----:R-:W-:Y:S01]  /*ab80*/  @P2 FMUL.FTZ R6, R6, 0.69314718246459960938 ;  /* 0x3f31721806062820 */ /* 0x001fe20000410000 */
[----:B------:R-:W-:Y:S01]  /*ab90*/  @P2 FMUL.FTZ R9, R9, 0.69314718246459960938 ;  /* 0x3f31721809092820 */ /* 0x000fe20000410000 */
[----:B-1----:R-:W-:Y:S01]  /*aba0*/  @P3 FMUL.FTZ R10, R10, 0.69314718246459960938 ;  /* 0x3f3172180a0a3820 */ /* 0x002fe20000410000 */
[----:B------:R-:W-:Y:S01]  /*abb0*/  @P3 FMUL.FTZ R13, R12, 0.69314718246459960938 ;  /* 0x3f3172180c0d3820 */ /* 0x000fe20000410000 */
[----:B------:R-:W-:-:S02]  /*abc0*/  IMAD.MOV.U32 R3, RZ, RZ, -0x800000 ;  /* 0xff800000ff037424 */ /* 0x000fc400078e00ff */
[----:B------:R-:W-:Y:S01]  /*abd0*/  @P2 FFMA.FTZ R3, R9, R4, R6 ;  /* 0x0000000409032223 */ /* 0x000fe20000010006 */
[----:B------:R-:W-:Y:S02]  /*abe0*/  IMAD.MOV.U32 R0, RZ, RZ, -0x800000 ;  /* 0xff800000ff007424 */ /* 0x000fe400078e00ff */
[----:B------:R-:W-:Y:S01]  /*abf0*/  @P3 FFMA.FTZ R0, R13, R5, R10 ;  /* 0x000000050d003223 */ /* 0x000fe2000001000a */
[-C--:B--2---:R-:W-:Y:S01]  /*ac00*/  FMUL.FTZ R152, R7, R8.reuse ;  /* 0x0000000807987220 */ /* 0x084fe20000410000 */
[----:B---3--:R-:W-:Y:S01]  /*ac10*/  FMUL.FTZ R4, R11, R8 ;  /* 0x000000080b047220 */ /* 0x008fe20000410000 */
[----:B------:R-:W-:Y:S02]  /*ac20*/  WARPGROUP.DEPBAR.LE gsb0, 0x0 ;  /* 0x00008000000079c5 */ /* 0x000fe40000010000 */
[----:B------:R-:W-:Y:S05]  /*ac30*/  @!P0 BRA `(.L_x_929) ;  /* 0x0000000000048947 */ /* 0x000fea0003800000 */
[----:B------:R-:W-:Y:S01]  /*ac40*/  BPT.TRAP 0x1 ;  /* 0x000000040000795c */ /* 0x000fe20000300000 */
.L_x_929:
[----:B------:R-:W-:Y:S01]  /*ac50*/  UIADD3 UR4, UR9, 0x28460, URZ ;  /* 0x0002846009047890 */ /* 0x000fe2000fffe03f */
[-C--:B------:R-:W-:Y:S01]  /*ac60*/  FMUL.FTZ R6, R29, R152.reuse ;  /* 0x000000981d067220 */ /* 0x080fe20000410000 */
[----:B------:R-:W-:Y:S01]  /*ac70*/  UIADD3 UR52, UR52, 0x1, URZ ;  /* 0x0000000134347890 */ /* 0x000fe2000fffe03f */
[-C--:B------:R-:W-:Y:S01]  /*ac80*/  FMUL.FTZ R7, R36, R152.reuse ;  /* 0x0000009824077220 */ /* 0x080fe20000410000 */
[----:B------:R-:W-:Y:S01]  /*ac90*/  UPRMT UR4, UR40, 0x654, UR4 ;  /* 0x0000065428047896 */ /* 0x000fe20008000004 */
        /* <DEDUP_REMOVED lines=127> */
[-C--:B------:R-:W-:Y:S01]  /*b490*/  FMUL.FTZ R26, R147, R4.reuse ;  /* 0x00000004931a7220 */ /* 0x080fe20000410000 */
[-C--:B------:R-:W-:Y:S01]  /*b4a0*/  FMUL.FTZ R150, R150, R4.reuse ;  /* 0x0000000496967220 */ /* 0x080fe20000410000 */
[----:B------:R-:W-:Y:S01]  /*b4b0*/  FMUL.FTZ R151, R151, R4 ;  /* 0x0000000497977220 */ /* 0x000fe20000410000 */
[----:B------:R-:W-:-:S02]  /*b4c0*/  UIADD3 UR47, UR47, 0x1, URZ ;  /* 0x000000012f2f7890 */ /* 0x000fc4000fffe03f */
[----:B------:R-:W-:Y:S02]  /*b4d0*/  USEL UR52, UR52, URZ, UP0 ;  /* 0x0000003f34347287 */ /* 0x000fe40008000000 */
[----:B------:R-:W-:-:S12]  /*b4e0*/  ULOP3.LUT UR46, UR46, UR4, URZ, 0x3c, !UPT ;  /* 0x000000042e2e7292 */ /* 0x000fd8000f8e3c3f */
.L_x_855:
[----:B------:R-:W0:Y:S01]  /*b4f0*/  S2R R67, SR_CgaCtaId ;  /* 0x0000000000437919 */ /* 0x000e220000008800 */
[----:B------:R-:W-:Y:S01]  /*b500*/  MOV R4, 0x400 ;  /* 0x0000040000047802 */ /* 0x000fe20000000f00 */
[----:B------:R-:W-:Y:S01]  /*b510*/  BSSY B0, `(.L_x_930) ;  /* 0x0000357000007945 */ /* 0x000fe20003800000 */
[----:B------:R-:W-:Y:S02]  /*b520*/  BAR.SYNC.DEFER_BLOCKING 0x5, 0x180 ;  /* 0x0146000000007b1d */ /* 0x000fe40000010000 */
[----:B0-----:R-:W-:-:S05]  /*b530*/  LEA R4, R67, R4, 0x18 ;  /* 0x0000000443047211 */ /* 0x001fca00078ec0ff */
[----:B------:R-:W0:Y:S02]  /*b540*/  LDS R58, [R4+0x284d0] ;  /* 0x0284d000043a7984 */ /* 0x000e240000000800 */
[----:B0-----:R-:W-:Y:S01]  /*b550*/  R2UR UR4, R58 ;  /* 0x000000003a0472ca */ /* 0x001fe200000e0000 */
[----:B------:R-:W-:Y:S06]  /*b560*/  BAR.ARV 0x4, 0x180 ;  /* 0x0106000000007b1d */ /* 0x000fec0000002000 */
[----:B------:R-:W-:Y:S08]  /*b570*/  @P0 BRA `(.L_x_931) ;  /* 0x00000028006c0947 */ /* 0x000ff00003800000 */
[----:B------:R-:W0:Y:S01]  /*b580*/  S2R R74, SR_TID.X ;  /* 0x00000000004a7919 */ /* 0x000e220000002100 */
[----:B------:R-:W-:Y:S01]  /*b590*/  F2FP.BF16.F32.PACK_AB R9, R9, R40 ;  /* 0x000000280909723e */ /* 0x000fe200000010ff */
[----:B------:R-:W-:Y:S01]  /*b5a0*/  ULDC.64 UR6, c[0x4][0x110] ;  /* 0x0100440000067ab9 */ /* 0x000fe20000000a00 */
        /* <DEDUP_REMOVED lines=14> */
[----:B------:R-:W-:Y:S01]  /*b690*/  F2FP.BF16.F32.PACK_AB R32, R7, R32 ;  /* 0x000000200720723e */ /* 0x000fe200000010ff */
[----:B0-----:R-:W-:Y:S01]  /*b6a0*/  IMAD.SHL.U32 R40, R74, 0x4, RZ ;  /* 0x000000044a287824 */ /* 0x001fe200078e00ff */
        /* <DEDUP_REMOVED lines=38> */
[----:B------:R-:W-:Y:S01]  /*b910*/  F2FP.BF16.F32.PACK_AB R54, R95, R54 ;  /* 0x000000365f36723e */ /* 0x000fe200000010ff */
[----:B------:R-:W-:Y:S01]  /*b920*/  USHF.R.S32.HI UR10, URZ, 0x1f, UR42 ;  /* 0x0000001f3f0a7899 */ /* 0x000fe2000801142a */
[----:B------:R-:W-:Y:S01]  /*b930*/  LOP3.LUT R48, R40, 0xc, RZ, 0xc0, !PT ;  /* 0x0000000c28307812 */ /* 0x000fe200078ec0ff */
[----:B------:R-:W-:Y:S01]  /*b940*/  ULDC.64 UR8, c[0x0][0xb90] ;  /* 0x0002e40000087ab9 */ /* 0x000fe20000000a00 */
[----:B------:R-:W-:Y:S02]  /*b950*/  F2FP.BF16.F32.PACK_AB R40, R76, R117 ;  /* 0x000000754c28723e */ /* 0x000fe400000010ff */
[----:B------:R-:W-:Y:S02]  /*b960*/  IADD3 R76, P0, R48, UR6, RZ ;  /* 0x00000006304c7c10 */ /* 0x000fe4000ff1e0ff */
[----:B------:R-:W-:Y:S02]  /*b970*/  F2FP.BF16.F32.PACK_AB R42, R84, R121 ;  /* 0x00000079542a723e */ /* 0x000fe400000010ff */
[----:B------:R-:W-:Y:S01]  /*b980*/  F2FP.BF16.F32.PACK_AB R43, R92, R129 ;  /* 0x000000815c2b723e */ /* 0x000fe200000010ff */
[----:B------:R-:W-:Y:S01]  /*b990*/  IMAD.X R77, RZ, RZ, UR7, P0 ;  /* 0x00000007ff4d7e24 */ /* 0x000fe200080e06ff */
[----:B------:R-:W-:-:S02]  /*b9a0*/  F2FP.BF16.F32.PACK_AB R5, R159, R160 ;  /* 0x000000a09f05723e */ /* 0x000fc400000010ff */
[----:B------:R-:W-:Y:S02]  /*b9b0*/  F2FP.BF16.F32.PACK_AB R6, R157, R158 ;  /* 0x0000009e9d06723e */ /* 0x000fe400000010ff */
[----:B------:R0:W2:Y:S01]  /*b9c0*/  LDG.E.CONSTANT R76, desc[UR50][R76.64] ;  /* 0x000000324c4c7981 */ /* 0x0000a2000c1e9900 */
[----:B------:R-:W-:Y:S02]  /*b9d0*/  LOP3.LUT P0, R48, R74, 0x3, RZ, 0xc0, !PT ;  /* 0x000000034a307812 */ /* 0x000fe4000780c0ff */
[----:B------:R-:W-:Y:S02]  /*b9e0*/  F2FP.BF16.F32.PACK_AB R7, R155, R156 ;  /* 0x0000009c9b07723e */ /* 0x000fe400000010ff */
[----:B------:R-:W-:Y:S02]  /*b9f0*/  ISETP.EQ.OR P0, PT, R48, 0x3, !P0 ;  /* 0x000000033000780c */ /* 0x000fe40004702670 */
[----:B------:R-:W-:Y:S02]  /*ba00*/  F2FP.BF16.F32.PACK_AB R49, R125, R132 ;  /* 0x000000847d31723e */ /* 0x000fe400000010ff */
[----:B------:R-:W-:-:S02]  /*ba10*/  SEL R117, R9, R10, P0 ;  /* 0x0000000a09757207 */ /* 0x000fc40000000000 */
[----:B------:R-:W-:Y:S02]  /*ba20*/  SEL R79, R10, R9, P0 ;  /* 0x000000090a4f7207 */ /* 0x000fe40000000000 */
[----:B------:R-:W1:Y:S01]  /*ba30*/  S2R R9, SR_SWINHI ;  /* 0x0000000000097919 */ /* 0x000e620000002f00 */
        /* <DEDUP_REMOVED lines=8> */
[----:B------:R-:W-:Y:S02]  /*bac0*/  F2FP.BF16.F32.PACK_AB R8, R149, R152 ;  /* 0x000000989508723e */ /* 0x000fe400000010ff */
[----:B------:R-:W-:Y:S02]  /*bad0*/  F2FP.BF16.F32.PACK_AB R41, R141, R148 ;  /* 0x000000948d29723e */ /* 0x000fe400000010ff */
[----:B------:R-:W-:-:S02]  /*bae0*/  MOV R42, R4 ;  /* 0x00000004002a7202 */ /* 0x000fc40000000f00 */
[----:B-1----:R-:W-:-:S03]  /*baf0*/  MOV R43, R9 ;  /* 0x00000009002b7202 */ /* 0x002fc60000000f00 */
[----:B------:R-:W-:-:S03]  /*bb00*/  IMAD.WIDE R74, R196, 0x2, R42 ;  /* 0x00000002c44a7825 */ /* 0x000fc600078e022a */
[----:B------:R-:W-:-:S04]  /*bb10*/  IADD3 R73, P4, R74, 0xc060, RZ ;  /* 0x0000c0604a497810 */ /* 0x000fc80007f9e0ff */
[----:B------:R-:W-:Y:S01]  /*bb20*/  LOP3.LUT R72, R73, 0x380, RZ, 0xc0, !PT ;  /* 0x0000038049487812 */ /* 0x000fe200078ec0ff */
[----:B------:R-:W-:Y:S01]  /*bb30*/  IMAD R5, R192, 0x40, R16 ;  /* 0x00000040c0057824 */ /* 0x000fe200078e0210 */
[----:B------:R-:W-:Y:S02]  /*bb40*/  SEL R171, R35, R34, P0 ;  /* 0x0000002223ab7207 */ /* 0x000fe40000000000 */
[----:B------:R-:W-:Y:S02]  /*bb50*/  SEL R110, R34, R35, P0 ;  /* 0x00000023226e7207 */ /* 0x000fe40000000000 */
[----:B------:R-:W-:Y:S02]  /*bb60*/  SHF.R.U64 R72, R72, 0x3, RZ ;  /* 0x0000000348487819 */ /* 0x000fe400000012ff */
[C---:B------:R-:W-:Y:S02]  /*bb70*/  IADD3 R34, P3, R74.reuse, 0xc040, RZ ;  /* 0x0000c0404a227810 */ /* 0x040fe40007f7e0ff */
[----:B------:R-:W-:Y:S01]  /*bb80*/  IADD3 R32, P2, R74, 0xc020, RZ ;  /* 0x0000c0204a207810 */ /* 0x000fe20007f5e0ff */
[----:B------:R-:W-:Y:S01]  /*bb90*/  IMAD.WIDE R42, R5, 0x2, R42 ;  /* 0x00000002052a7825 */ /* 0x000fe200078e022a */
[----:B------:R-:W-:-:S02]  /*bba0*/  SEL R155, R70, R71, P0 ;  /* 0x00000047469b7207 */ /* 0x000fc40000000000 */
[----:B------:R-:W-:Y:S01]  /*bbb0*/  SEL R97, R71, R70, P0 ;  /* 0x0000004647617207 */ /* 0x000fe20000000000 */
[--C-:B------:R-:W-:Y:S01]  /*bbc0*/  IMAD.X R71, RZ, RZ, R75.reuse, P3 ;  /* 0x000000ffff477224 */ /* 0x100fe200018e064b */
[----:B------:R-:W-:Y:S01]  /*bbd0*/  LOP3.LUT R72, R72, R73, RZ, 0x3c, !PT ;  /* 0x0000004948487212 */ /* 0x000fe200078e3cff */
[--C-:B------:R-:W-:Y:S01]  /*bbe0*/  IMAD.X R73, RZ, RZ, R75.reuse, P4 ;  /* 0x000000ffff497224 */ /* 0x100fe200020e064b */
[----:B------:R-:W-:Y:S01]  /*bbf0*/  SEL R107, R24, R25, P0 ;  /* 0x00000019186b7207 */ /* 0x000fe20000000000 */
[----:B------:R-:W-:Y:S01]  /*bc00*/  IMAD.X R69, RZ, RZ, R75, P2 ;  /* 0x000000ffff457224 */ /* 0x000fe200010e064b */
[----:B0-----:R-:W-:Y:S02]  /*bc10*/  SEL R77, R25, R24, P0 ;  /* 0x00000018194d7207 */ /* 0x001fe40000000000 */
        /* <DEDUP_REMOVED lines=8> */
[C---:B------:R-:W-:Y:S02]  /*bca0*/  LOP3.LUT R5, R74.reuse, 0x380, RZ, 0xc0, !PT ;  /* 0x000003804a057812 */ /* 0x040fe400078ec0ff */
[C---:B------:R-:W-:Y:S02]  /*bcb0*/  IADD3 R30, P1, R74.reuse, 0xc000, RZ ;  /* 0x0000c0004a1e7810 */ /* 0x040fe40007f3e0ff */
[C---:B------:R-:W-:Y:S02]  /*bcc0*/  IADD3 R28, P6, R74.reuse, 0x8060, RZ ;  /* 0x000080604a1c7810 */ /* 0x040fe40007fde0ff */
[C---:B------:R-:W-:Y:S02]  /*bcd0*/  IADD3 R6, P5, R74.reuse, 0x20, RZ ;  /* 0x000000204a067810 */ /* 0x040fe40007fbe0ff */
[C---:B------:R-:W-:Y:S02]  /*bce0*/  IADD3 R26, P4, R74.reuse, 0x8040, RZ ;  /* 0x000080404a1a7810 */ /* 0x040fe40007f9e0ff */
[----:B------:R-:W-:-:S02]  /*bcf0*/  IADD3 R24, P3, R74, 0x8020, RZ ;  /* 0x000080204a187810 */ /* 0x000fc40007f7e0ff */
[----:B------:R-:W-:Y:S02]  /*bd00*/  IADD3 R20, P2, R74, 0x8000, RZ ;  /* 0x000080004a147810 */ /* 0x000fe40007f5e0ff */
[----:B------:R-:W-:Y:S02]  /*bd10*/  SEL R141, R93, R100, P0 ;  /* 0x000000645d8d7207 */ /* 0x000fe40000000000 */
[----:B------:R-:W-:Y:S02]  /*bd20*/  SEL R91, R100, R93, P0 ;  /* 0x0000005d645b7207 */ /* 0x000fe40000000000 */
[----:B------:R-:W-:Y:S01]  /*bd30*/  SHF.R.U64 R5, R5, 0x3, RZ ;  /* 0x0000000305057819 */ /* 0x000fe200000012ff */
[--C-:B------:R-:W-:Y:S01]  /*bd40*/  IMAD.X R67, RZ, RZ, R75.reuse, P1 ;  /* 0x000000ffff437224 */ /* 0x100fe200008e064b */
[----:B------:R-:W-:Y:S01]  /*bd50*/  SEL R135, R61, R68, P0 ;  /* 0x000000443d877207 */ /* 0x000fe20000000000 */
[--C-:B------:R-:W-:Y:S01]  /*bd60*/  IMAD.X R65, RZ, RZ, R75.reuse, P6 ;  /* 0x000000ffff417224 */ /* 0x100fe200030e064b */
[----:B------:R-:W-:Y:S01]  /*bd70*/  SEL R88, R68, R61, P0 ;  /* 0x0000003d44587207 */ /* 0x000fe20000000000 */
[--C-:B------:R-:W-:Y:S01]  /*bd80*/  IMAD.X R61, RZ, RZ, R75.reuse, P5 ;  /* 0x000000ffff3d7224 */ /* 0x100fe200028e064b */
        /* <DEDUP_REMOVED lines=8> */
[----:B------:R-:W-:Y:S02]  /*be10*/  SEL R119, R11, R12, P0 ;  /* 0x0000000c0b777207 */ /* 0x000fe40000000000 */
[----:B------:R-:W-:Y:S02]  /*be20*/  SEL R80, R12, R11, P0 ;  /* 0x0000000b0c507207 */ /* 0x000fe40000000000 */
[----:B------:R-:W-:-:S02]  /*be30*/  SEL R121, R13, R14, P0 ;  /* 0x0000000e0d797207 */ /* 0x000fc40000000000 */
[----:B------:R-:W-:Y:S02]  /*be40*/  SEL R81, R14, R13, P0 ;  /* 0x0000000d0e517207 */ /* 0x000fe40000000000 */
[----:B------:R-:W-:Y:S02]  /*be50*/  SEL R94, R94, R7, P0 ;  /* 0x000000075e5e7207 */ /* 0x000fe40000000000 */
[----:B------:R-:W-:Y:S02]  /*be60*/  SEL R149, R8, R41, P0 ;  /* 0x0000002908957207 */ /* 0x000fe40000000000 */
[----:B------:R-:W-:Y:S02]  /*be70*/  SEL R93, R41, R8, P0 ;  /* 0x00000008295d7207 */ /* 0x000fe40000000000 */
[C---:B------:R-:W-:Y:S02]  /*be80*/  IADD3 R14, P1, R74.reuse, 0x4060, RZ ;  /* 0x000040604a0e7810 */ /* 0x040fe40007f3e0ff */
[----:B------:R-:W-:-:S02]  /*be90*/  IADD3 R8, P6, R74, 0x40, RZ ;  /* 0x000000404a087810 */ /* 0x000fc40007fde0ff */
[C---:B------:R-:W-:Y:S02]  /*bea0*/  IADD3 R12, P5, R74.reuse, 0x4040, RZ ;  /* 0x000040404a0c7810 */ /* 0x040fe40007fbe0ff */
[C---:B------:R-:W-:Y:S02]  /*beb0*/  IADD3 R9, P4, R74.reuse, 0x4020, RZ ;  /* 0x000040204a097810 */ /* 0x040fe40007f9e0ff */
[C---:B------:R-:W-:Y:S02]  /*bec0*/  IADD3 R7, P3, R74.reuse, 0x4000, RZ ;  /* 0x000040004a077810 */ /* 0x040fe40007f7e0ff */
[----:B------:R-:W-:Y:S02]  /*bed0*/  IADD3 R10, P2, R74, 0x60, RZ ;  /* 0x000000604a0a7810 */ /* 0x000fe40007f5e0ff */
[----:B------:R-:W-:Y:S02]  /*bee0*/  LOP3.LUT R74, R5, R74, RZ, 0x3c, !PT ;  /* 0x0000004a054a7212 */ /* 0x000fe400078e3cff */
[----:B------:R-:W-:-:S02]  /*bef0*/  SEL R163, R102, R103, P0 ;  /* 0x0000006766a37207 */ /* 0x000fc40000000000 */
[----:B------:R-:W-:Y:S02]  /*bf00*/  LOP3.LUT R5, R28, 0x380, RZ, 0xc0, !PT ;  /* 0x000003801c057812 */ /* 0x000fe400078ec0ff */
[----:B------:R-:W-:Y:S02]  /*bf10*/  SEL R102, R103, R102, P0 ;  /* 0x0000006667667207 */ /* 0x000fe40000000000 */
[----:B------:R-:W-:Y:S02]  /*bf20*/  SEL R165, R47, R46, P0 ;  /* 0x0000002e2fa57207 */ /* 0x000fe40000000000 */
[----:B------:R-:W-:Y:S01]  /*bf30*/  SEL R103, R46, R47, P0 ;  /* 0x0000002f2e677207 */ /* 0x000fe20000000000 */
[----:B------:R-:W-:Y:S01]  /*bf40*/  IMAD.X R47, RZ, RZ, R75, P2 ;  /* 0x000000ffff2f7224 */ /* 0x000fe200010e064b */
[----:B------:R-:W-:Y:S02]  /*bf50*/  SEL R129, R37, R44, P0 ;  /* 0x0000002c25817207 */ /* 0x000fe40000000000 */
[----:B------:R-:W-:-:S02]  /*bf60*/  SEL R85, R44, R37, P0 ;  /* 0x000000252c557207 */ /* 0x000fc40000000000 */
[----:B------:R-:W-:Y:S02]  /*bf70*/  LOP3.LUT R13, R32, 0x380, RZ, 0xc0, !PT ;  /* 0x00000380200d7812 */ /* 0x000fe400078ec0ff */
[----:B------:R-:W-:Y:S02]  /*bf80*/  SHF.R.U64 R5, R5, 0x3, RZ ;  /* 0x0000000305057819 */ /* 0x000fe400000012ff */
[----:B------:R-:W-:Y:S02]  /*bf90*/  IADD3 R37, P2, R42, 0x3000, RZ ;  /* 0x000030002a257810 */ /* 0x000fe40007f5e0ff */
[----:B------:R-:W-:Y:S02]  /*bfa0*/  LOP3.LUT R11, R30, 0x380, RZ, 0xc0, !PT ;  /* 0x000003801e0b7812 */ /* 0x000fe400078ec0ff */
[----:B------:R-:W-:Y:S02]  /*bfb0*/  SEL R127, R29, R36, P0 ;  /* 0x000000241d7f7207 */ /* 0x000fe40000000000 */
[----:B------:R-:W-:-:S02]  /*bfc0*/  SEL R84, R36, R29, P0 ;  /* 0x0000001d24547207 */ /* 0x000fc40000000000 */
[----:B------:R-:W-:Y:S02]  /*bfd0*/  SHF.R.U64 R13, R13, 0x3, RZ ;  /* 0x000000030d0d7819 */ /* 0x000fe400000012ff */
[----:B------:R-:W-:Y:S02]  /*bfe0*/  LOP3.LUT R64, R5, R28, RZ, 0x3c, !PT ;  /* 0x0000001c05407212 */ /* 0x000fe400078e3cff */
[----:B------:R-:W-:Y:S02]  /*bff0*/  LOP3.LUT R36, R37, 0x380, RZ, 0xc0, !PT ;  /* 0x0000038025247812 */ /* 0x000fe400078ec0ff */
[----:B------:R-:W-:Y:S02]  /*c000*/  SHF.R.U64 R11, R11, 0x3, RZ ;  /* 0x000000030b0b7819 */ /* 0x000fe400000012ff */
[----:B------:R-:W-:Y:S02]  /*c010*/  LOP3.LUT R5, R6, 0x380, RZ, 0xc0, !PT ;  /* 0x0000038006057812 */ /* 0x000fe400078ec0ff */
[----:B------:R-:W-:-:S02]  /*c020*/  LOP3.LUT R68, R13, R32, RZ, 0x3c, !PT ;  /* 0x000000200d447212 */ /* 0x000fc400078e3cff */
[----:B------:R-:W-:Y:S02]  /*c030*/  SHF.R.U64 R36, R36, 0x3, RZ ;  /* 0x0000000324247819 */ /* 0x000fe400000012ff */
[----:B------:R-:W-:Y:S02]  /*c040*/  LOP3.LUT R66, R11, R30, RZ, 0x3c, !PT ;  /* 0x0000001e0b427212 */ /* 0x000fe400078e3cff */
[----:B------:R-:W-:Y:S02]  /*c050*/  LOP3.LUT R13, R24, 0x380, RZ, 0xc0, !PT ;  /* 0x00000380180d7812 */ /* 0x000fe400078ec0ff */
[----:B------:R-:W-:Y:S02]  /*c060*/  SHF.R.U64 R5, R5, 0x3, RZ ;  /* 0x0000000305057819 */ /* 0x000fe400000012ff */
[----:B------:R-:W-:Y:S02]  /*c070*/  LOP3.LUT R11, R20, 0x380, RZ, 0xc0, !PT ;  /* 0x00000380140b7812 */ /* 0x000fe400078ec0ff */
[----:B------:R-:W-:-:S02]  /*c080*/  SEL R133, R53, R60, P0 ;  /* 0x0000003c35857207 */ /* 0x000fc40000000000 */
[----:B------:R-:W-:Y:S02]  /*c090*/  SEL R87, R60, R53, P0 ;  /* 0x000000353c577207 */ /* 0x000fe40000000000 */
[----:B------:R-:W-:Y:S01]  /*c0a0*/  LOP3.LUT R36, R36, R37, RZ, 0x3c, !PT ;  /* 0x0000002524247212 */ /* 0x000fe200078e3cff */
[----:B------:R-:W-:Y:S01]  /*c0b0*/  IMAD.X R37, RZ, RZ, R43, P2 ;  /* 0x000000ffff257224 */ /* 0x000fe200010e062b */
[----:B------:R-:W-:Y:S02]  /*c0c0*/  SHF.R.U64 R13, R13, 0x3, RZ ;  /* 0x000000030d0d7819 */ /* 0x000fe400000012ff */
[----:B------:R-:W-:Y:S02]  /*c0d0*/  LOP3.LUT R60, R5, R6, RZ, 0x3c, !PT ;  /* 0x00000006053c7212 */ /* 0x000fe400078e3cff */
[----:B------:R-:W-:Y:S02]  /*c0e0*/  SHF.R.U64 R11, R11, 0x3, RZ ;  /* 0x000000030b0b7819 */ /* 0x000fe400000012ff */
[----:B------:R-:W-:-:S02]  /*c0f0*/  LOP3.LUT R5, R8, 0x380, RZ, 0xc0, !PT ;  /* 0x0000038008057812 */ /* 0x000fc400078ec0ff */
[----:B------:R-:W-:Y:S02]  /*c100*/  IADD3 R25, P2, R42, 0x9000, RZ ;  /* 0x000090002a197810 */ /* 0x000fe40007f5e0ff */
[----:B------:R-:W-:Y:S02]  /*c110*/  LOP3.LUT R58, R13, R24, RZ, 0x3c, !PT ;  /* 0x000000180d3a7212 */ /* 0x000fe400078e3cff */
[----:B------:R-:W-:Y:S02]  /*c120*/  LOP3.LUT R56, R11, R20, RZ, 0x3c, !PT ;  /* 0x000000140b387212 */ /* 0x000fe400078e3cff */
[----:B------:R-:W-:Y:S02]  /*c130*/  SHF.R.U64 R5, R5, 0x3, RZ ;  /* 0x0000000305057819 */ /* 0x000fe400000012ff */
[----:B------:R-:W-:Y:S02]  /*c140*/  LOP3.LUT R24, R25, 0x380, RZ, 0xc0, !PT ;  /* 0x0000038019187812 */ /* 0x000fe400078ec0ff */
[----:B------:R-:W-:-:S02]  /*c150*/  LOP3.LUT R11, R12, 0x380, RZ, 0xc0, !PT ;  /* 0x000003800c0b7812 */ /* 0x000fc400078ec0ff */
[----:B------:R-:W-:Y:S02]  /*c160*/  SEL R131, R45, R52, P0 ;  /* 0x000000342d837207 */ /* 0x000fe40000000000 */
[----:B------:R-:W-:Y:S01]  /*c170*/  SEL R86, R52, R45, P0 ;  /* 0x0000002d34567207 */ /* 0x000fe20000000000 */
[----:B------:R-:W-:Y:S01]  /*c180*/  IMAD.X R45, RZ, RZ, R75, P3 ;  /* 0x000000ffff2d7224 */ /* 0x000fe200018e064b */
[----:B------:R-:W-:Y:S02]  /*c190*/  SEL R153, R40, R109, P0 ;  /* 0x0000006d28997207 */ /* 0x000fe40000000000 */
[----:B------:R-:W-:Y:S02]  /*c1a0*/  SEL R96, R109, R40, P0 ;  /* 0x000000286d607207 */ /* 0x000fe40000000000 */
[----:B------:R-:W-:Y:S02]  /*c1b0*/  LOP3.LUT R50, R5, R8, RZ, 0x3c, !PT ;  /* 0x0000000805327212 */ /* 0x000fe400078e3cff */
[----:B------:R-:W-:-:S02]  /*c1c0*/  SHF.R.U64 R24, R24, 0x3, RZ ;  /* 0x0000000318187819 */ /* 0x000fc400000012ff */
[----:B------:R-:W-:Y:S02]  /*c1d0*/  SEL R169, R39, R38, P0 ;  /* 0x0000002627a97207 */ /* 0x000fe40000000000 */
[----:B------:R-:W-:Y:S02]  /*c1e0*/  SEL R109, R38, R39, P0 ;  /* 0x00000027266d7207 */ /* 0x000fe40000000000 */
[----:B------:R-:W-:Y:S02]  /*c1f0*/  SHF.R.U64 R11, R11, 0x3, RZ ;  /* 0x000000030b0b7819 */ /* 0x000fe400000012ff */
[----:B------:R-:W-:Y:S02]  /*c200*/  LOP3.LUT R5, R10, 0x380, RZ, 0xc0, !PT ;  /* 0x000003800a057812 */ /* 0x000fe400078ec0ff */
[----:B------:R-:W-:Y:S02]  /*c210*/  IADD3 R39, P3, R42, 0x2000, RZ ;  /* 0x000020002a277810 */ /* 0x000fe40007f7e0ff */
[----:B------:R-:W-:Y:S01]  /*c220*/  LOP3.LUT R24, R24, R25, RZ, 0x3c, !PT ;  /* 0x0000001918187212 */ /* 0x000fe200078e3cff */
[----:B------:R-:W-:Y:S01]  /*c230*/  IMAD.X R25, RZ, RZ, R43, P2 ;  /* 0x000000ffff197224 */ /* 0x000fe200010e062b */
[----:B------:R-:W-:-:S02]  /*c240*/  LOP3.LUT R52, R11, R12, RZ, 0x3c, !PT ;  /* 0x0000000c0b347212 */ /* 0x000fc400078e3cff */
[----:B------:R-:W-:Y:S02]  /*c250*/  SHF.R.U64 R5, R5, 0x3, RZ ;  /* 0x0000000305057819 */ /* 0x000fe400000012ff */
[----:B------:R-:W-:Y:S02]  /*c260*/  LOP3.LUT R38, R39, 0x380, RZ, 0xc0, !PT ;  /* 0x0000038027267812 */ /* 0x000fe400078ec0ff */
[----:B------:R-:W-:Y:S02]  /*c270*/  IADD3 R12, P2, R42, 0xf000, RZ ;  /* 0x0000f0002a0c7810 */ /* 0x000fe40007f5e0ff */
[----:B------:R-:W-:Y:S02]  /*c280*/  LOP3.LUT R46, R5, R10, RZ, 0x3c, !PT ;  /* 0x0000000a052e7212 */ /* 0x000fe400078e3cff */
[----:B------:R-:W-:Y:S02]  /*c290*/  SHF.R.U64 R38, R38, 0x3, RZ ;  /* 0x0000000326267819 */ /* 0x000fe400000012ff */
[----:B------:R-:W-:-:S02]  /*c2a0*/  LOP3.LUT R5, R12, 0x380, RZ, 0xc0, !PT ;  /* 0x000003800c057812 */ /* 0x000fc400078ec0ff */
[----:B------:R-:W-:Y:S02]  /*c2b0*/  LOP3.LUT R13, R14, 0x380, RZ, 0xc0, !PT ;  /* 0x000003800e0d7812 */ /* 0x000fe400078ec0ff */
[----:B------:R-:W-:Y:S01]  /*c2c0*/  LOP3.LUT R38, R38, R39, RZ, 0x3c, !PT ;  /* 0x0000002726267212 */ /* 0x000fe200078e3cff */
[----:B------:R-:W-:Y:S01]  /*c2d0*/  IMAD.X R39, RZ, RZ, R43, P3 ;  /* 0x000000ffff277224 */ /* 0x000fe200018e062b */
[----:B------:R-:W-:Y:S02]  /*c2e0*/  SHF.R.U64 R5, R5, 0x3, RZ ;  /* 0x0000000305057819 */ /* 0x000fe400000012ff */
[----:B------:R-:W-:Y:S02]  /*c2f0*/  IADD3 R21, P3, R42, 0x8000, RZ ;  /* 0x000080002a157810 */ /* 0x000fe40007f7e0ff */
[----:B------:R-:W-:Y:S02]  /*c300*/  SHF.R.U64 R13, R13, 0x3, RZ ;  /* 0x000000030d0d7819 */ /* 0x000fe400000012ff */
[----:B------:R-:W-:-:S02]  /*c310*/  SEL R143, R101, R108, P0 ;  /* 0x0000006c658f7207 */ /* 0x000fc40000000000 */
[----:B------:R-:W-:Y:S02]  /*c320*/  SEL R92, R108, R101, P0 ;  /* 0x000000656c5c7207 */ /* 0x000fe40000000000 */
[----:B------:R-:W-:Y:S02]  /*c330*/  SEL R161, R55, R54, P0 ;  /* 0x0000003637a17207 */ /* 0x000fe40000000000 */
[----:B------:R-:W-:Y:S01]  /*c340*/  SEL R101, R54, R55, P0 ;  /* 0x0000003736657207 */ /* 0x000fe20000000000 */
[----:B------:R-:W-:Y:S01]  /*c350*/  IMAD.X R55, RZ, RZ, R75, P1 ;  /* 0x000000ffff377224 */ /* 0x000fe200008e064b */
[----:B------:R-:W-:Y:S02]  /*c360*/  LOP3.LUT R12, R5, R12, RZ, 0x3c, !PT ;  /* 0x0000000c050c7212 */ /* 0x000fe400078e3cff */
[----:B------:R-:W-:Y:S01]  /*c370*/  LOP3.LUT R20, R21, 0x380, RZ, 0xc0, !PT ;  /* 0x0000038015147812 */ /* 0x000fe200078ec0ff */
[----:B------:R-:W0:Y:S01]  /*c380*/  LDC R5, c[0x0][0xbe8] ;  /* 0x0002fa00ff057b82 */ /* 0x000e220000000800 */
[----:B------:R-:W-:-:S02]  /*c390*/  LOP3.LUT R54, R13, R14, RZ, 0x3c, !PT ;  /* 0x0000000e0d367212 */ /* 0x000fc400078e3cff */
[----:B------:R-:W-:Y:S02]  /*c3a0*/  SHF.R.U64 R20, R20, 0x3, RZ ;  /* 0x0000000314147819 */ /* 0x000fe400000012ff */
[----:B------:R-:W-:Y:S02]  /*c3b0*/  MOV R106, R54 ;  /* 0x00000036006a7202 */ /* 0x000fe40000000f00 */
[----:B--2---:R-:W-:Y:S02]  /*c3c0*/  LOP3.LUT R54, R76, 0x2, RZ, 0x3c, !PT ;  /* 0x000000024c367812 */ /* 0x004fe400078e3cff */
[----:B------:R-:W-:Y:S01]  /*c3d0*/  LOP3.LUT R20, R20, R21, RZ, 0x3c, !PT ;  /* 0x0000001514147212 */ /* 0x000fe200078e3cff */
[----:B------:R-:W-:Y:S01]  /*c3e0*/  IMAD.X R21, RZ, RZ, R43, P3 ;  /* 0x000000ffff157224 */ /* 0x000fe200018e062b */
[----:B------:R-:W-:Y:S01]  /*c3f0*/  IADD3 R11, P3, R42, 0xe000, RZ ;  /* 0x0000e0002a0b7810 */ /* 0x000fe20007f7e0ff */
[----:B------:R-:W-:Y:S01]  /*c400*/  SHFL.IDX PT, R77, R77, R54, 0x1c1f ;  /* 0x001c1f364d4d7589 */ /* 0x000fe200000e0000 */
[----:B------:R-:W-:-:S03]  /*c410*/  MOV R136, R46 ;  /* 0x0000002e00887202 */ /* 0x000fc60000000f00 */
[----:B------:R-:W1:Y:S01]  /*c420*/  SHFL.IDX PT, R46, R107, R76, 0x1c1f ;  /* 0x001c1f4c6b2e7589 */ /* 0x000e6200000e0000 */
[----:B------:R-:W-:Y:S02]  /*c430*/  LOP3.LUT R6, R9, 0x380, RZ, 0xc0, !PT ;  /* 0x0000038009067812 */ /* 0x000fe400078ec0ff */
[----:B------:R-:W-:Y:S02]  /*c440*/  LOP3.LUT R10, R11, 0x380, RZ, 0xc0, !PT ;  /* 0x000003800b0a7812 */ /* 0x000fe400078ec0ff */
[----:B------:R-:W-:Y:S02]  /*c450*/  LOP3.LUT R15, R34, 0x380, RZ, 0xc0, !PT ;  /* 0x00000380220f7812 */ /* 0x000fe400078ec0ff */
[----:B------:R-:W-:Y:S02]  /*c460*/  SHF.R.U64 R6, R6, 0x3, RZ ;  /* 0x0000000306067819 */ /* 0x000fe400000012ff */
[----:B------:R-:W-:Y:S02]  /*c470*/  SHF.R.U64 R10, R10, 0x3, RZ ;  /* 0x000000030a0a7819 */ /* 0x000fe400000012ff */
[----:B------:R-:W-:-:S02]  /*c480*/  SHF.R.U64 R15, R15, 0x3, RZ ;  /* 0x000000030f0f7819 */ /* 0x000fc400000012ff */
[----:B------:R-:W-:Y:S02]  /*c490*/  LOP3.LUT R48, R6, R9, RZ, 0x3c, !PT ;  /* 0x0000000906307212 */ /* 0x000fe400078e3cff */
[----:B------:R-:W-:Y:S02]  /*c4a0*/  LOP3.LUT R6, R7, 0x380, RZ, 0xc0, !PT ;  /* 0x0000038007067812 */ /* 0x000fe400078ec0ff */
[----:B------:R-:W-:Y:S01]  /*c4b0*/  LOP3.LUT R10, R10, R11, RZ, 0x3c, !PT ;  /* 0x0000000b0a0a7212 */ /* 0x000fe200078e3cff */
[----:B------:R-:W-:Y:S01]  /*c4c0*/  IMAD.X R11, RZ, RZ, R43, P3 ;  /* 0x000000ffff0b7224 */ /* 0x000fe200018e062b */
[----:B------:R-:W-:Y:S02]  /*c4d0*/  LOP3.LUT R70, R15, R34, RZ, 0x3c, !PT ;  /* 0x000000220f467212 */ /* 0x000fe400078e3cff */
[----:B0-----:R-:W-:Y:S02]  /*c4e0*/  ISETP.NE.AND P3, PT, R5, 0x1, PT ;  /* 0x000000010500780c */ /* 0x001fe40003f65270 */
[----:B------:R-:W-:-:S02]  /*c4f0*/  SHF.R.U64 R6, R6, 0x3, RZ ;  /* 0x0000000306067819 */ /* 0x000fc400000012ff */
[----:B------:R-:W-:Y:S02]  /*c500*/  LOP3.LUT R15, R26, 0x380, RZ, 0xc0, !PT ;  /* 0x000003801a0f7812 */ /* 0x000fe400078ec0ff */
[----:B------:R-:W-:Y:S02]  /*c510*/  MOV R70, R70 ;  /* 0x0000004600467202 */ /* 0x000fe40000000f00 */
[----:B------:R-:W-:Y:S02]  /*c520*/  MOV R68, R68 ;  /* 0x0000004400447202 */ /* 0x000fe40000000f00 */
[----:B------:R-:W-:Y:S02]  /*c530*/  MOV R69, R66 ;  /* 0x0000004200457202 */ /* 0x000fe40000000f00 */
[----:B------:R-:W-:Y:S01]  /*c540*/  MOV R71, R64 ;  /* 0x0000004000477202 */ /* 0x000fe20000000f00 */
[--C-:B------:R-:W-:Y:S01]  /*c550*/  IMAD.X R51, RZ, RZ, R75.reuse, P6 ;  /* 0x000000ffff337224 */ /* 0x100fe200030e064b */
[----:B------:R-:W-:Y:S01]  /*c560*/  SEL R151, R140, R49, P0 ;  /* 0x000000318c977207 */ /* 0x000fe20000000000 */
[----:B------:R-:W-:Y:S01]  /*c570*/  SHFL.IDX PT, R117, R117, R76, 0x1c1f ;  /* 0x001c1f4c75757589 */ /* 0x000fe200000e0000 */
[----:B------:R-:W-:Y:S01]  /*c580*/  SEL R95, R49, R140, P0 ;  /* 0x0000008c315f7207 */ /* 0x000fe20000000000 */
[----:B------:R-:W-:Y:S01]  /*c590*/  IMAD.X R49, RZ, RZ, R75, P4 ;  /* 0x000000ffff317224 */ /* 0x000fe200020e064b */
[----:B------:R-:W-:Y:S01]  /*c5a0*/  LOP3.LUT R44, R6, R7, RZ, 0x3c, !PT ;  /* 0x00000007062c7212 */ /* 0x000fe200078e3cff */
[----:B------:R-:W-:Y:S01]  /*c5b0*/  SHFL.IDX PT, R145, R145, R76, 0x1c1f ;  /* 0x001c1f4c91917589 */ /* 0x000fe200000e0000 */
[----:B------:R-:W-:-:S02]  /*c5c0*/  MOV R65, R58 ;  /* 0x0000003a00417202 */ /* 0x000fc40000000f00 */
[----:B------:R-:W-:Y:S01]  /*c5d0*/  MOV R66, R56 ;  /* 0x0000003800427202 */ /* 0x000fe20000000f00 */
[----:B------:R-:W-:Y:S01]  /*c5e0*/  SHFL.IDX PT, R149, R149, R76, 0x1c1f ;  /* 0x001c1f4c95957589 */ /* 0x000fe200000e0000 */
[----:B------:R-:W-:-:S03]  /*c5f0*/  SHF.R.U64 R15, R15, 0x3, RZ ;  /* 0x000000030f0f7819 */ /* 0x000fc600000012ff */
[----:B------:R-:W-:Y:S01]  /*c600*/  SHFL.IDX PT, R56, R79, R54, 0x1c1f ;  /* 0x001c1f364f387589 */ /* 0x000fe200000e0000 */
[----:B------:R-:W-:-:S03]  /*c610*/  MOV R134, R44 ;  /* 0x0000002c00867202 */ /* 0x000fc60000000f00 */
[----:B------:R-:W0:Y:S04]  /*c620*/  SHFL.IDX PT, R98, R98, R54, 0x1c1f ;  /* 0x001c1f3662627589 */ /* 0x000e2800000e0000 */
[----:B------:R-:W2:Y:S01]  /*c630*/  SHFL.IDX PT, R58, R93, R54, 0x1c1f ;  /* 0x001c1f365d3a7589 */ /* 0x000ea200000e0000 */
[----:B------:R-:W-:-:S03]  /*c640*/  LOP3.LUT R62, R15, R26, RZ, 0x3c, !PT ;  /* 0x0000001a0f3e7212 */ /* 0x000fc600078e3cff */
[----:B------:R-:W-:Y:S01]  /*c650*/  SHFL.IDX PT, R119, R119, R76, 0x1c1f ;  /* 0x001c1f4c77777589 */ /* 0x000fe200000e0000 */
[----:B-1----:R-:W-:-:S03]  /*c660*/  SEL R44, R46, R77, P0 ;  /* 0x0000004d2e2c7207 */ /* 0x002fc60000000000 */
[----:B------:R-:W1:Y:S01]  /*c670*/  SHFL.IDX PT, R80, R80, R54, 0x1c1f ;  /* 0x001c1f3650507589 */ /* 0x000e6200000e0000 */
[----:B------:R-:W-:Y:S02]  /*c680*/  MOV R138, R50 ;  /* 0x00000032008a7202 */ /* 0x000fe40000000f00 */
[----:B------:R-:W-:Y:S01]  /*c690*/  MOV R116, R48 ;  /* 0x0000003000747202 */ /* 0x000fe20000000f00 */
[----:B------:R-:W-:Y:S01]  /*c6a0*/  SHFL.IDX PT, R50, R115, R76, 0x1c1f ;  /* 0x001c1f4c73327589 */ /* 0x000fe200000e0000 */
[----:B------:R-:W-:Y:S02]  /*c6b0*/  SEL R46, R77, R46, P0 ;  /* 0x0000002e4d2e7207 */ /* 0x000fe40000000000 */
[----:B------:R-:W3:Y:S01]  /*c6c0*/  @P3 LDC R77, c[0x0][0xbec] ;  /* 0x0002fb00ff4d3b82 */ /* 0x000ee20000000800 */
[----:B------:R-:W4:Y:S01]  /*c6d0*/  SHFL.IDX PT, R49, R78, R54, 0x1c1f ;  /* 0x001c1f364e317589 */ /* 0x000f2200000e0000 */
[----:B------:R-:W-:Y:S02]  /*c6e0*/  MOV R140, R60 ;  /* 0x0000003c008c7202 */ /* 0x000fe40000000f00 */
[----:B------:R-:W-:Y:S01]  /*c6f0*/  MOV R64, R62 ;  /* 0x0000003e00407202 */ /* 0x000fe20000000f00 */
[----:B------:R-:W-:Y:S04]  /*c700*/  SHFL.IDX PT, R147, R147, R76, 0x1c1f ;  /* 0x001c1f4c93937589 */ /* 0x000fe800000e0000 */
[----:B------:R-:W3:Y:S01]  /*c710*/  SHFL.IDX PT, R94, R94, R54, 0x1c1f ;  /* 0x001c1f365e5e7589 */ /* 0x000ee200000e0000 */
[----:B------:R-:W-:-:S03]  /*c720*/  IADD3 R41, P4, R42, 0x1000, RZ ;  /* 0x000010002a297810 */ /* 0x000fc60007f9e0ff */
[----:B------:R-:W-:Y:S04]  /*c730*/  SHFL.IDX PT, R151, R151, R76, 0x1c1f ;  /* 0x001c1f4c97977589 */ /* 0x000fe800000e0000 */
[----:B------:R0:W-:Y:S04]  /*c740*/  SHFL.IDX PT, R62, R81, R54, 0x1c1f ;  /* 0x001c1f36513e7589 */ /* 0x0001e800000e0000 */
[----:B------:R-:W3:Y:S04]  /*c750*/  SHFL.IDX PT, R60, R95, R54, 0x1c1f ;  /* 0x001c1f365f3c7589 */ /* 0x000ee800000e0000 */
[----:B------:R-:W3:Y:S01]  /*c760*/  SHFL.IDX PT, R121, R121, R76, 0x1c1f ;  /* 0x001c1f4c79797589 */ /* 0x000ee200000e0000 */
[----:B0-----:R-:W0:Y:S03]  /*c770*/  @P3 LDC R81, c[0x0][0xbf0] ;  /* 0x0002fc00ff513b82 */ /* 0x001e260000000800 */
[----:B------:R-:W-:Y:S01]  /*c780*/  SHFL.IDX PT, R153, R153, R76, 0x1c1f ;  /* 0x001c1f4c99997589 */ /* 0x000fe200000e0000 */
[----:B------:R-:W-:-:S03]  /*c790*/  SEL R167, R118, R105, P0 ;  /* 0x0000006976a77207 */ /* 0x000fc60000000000 */
[----:B------:R-:W0:Y:S01]  /*c7a0*/  SHFL.IDX PT, R96, R96, R54, 0x1c1f ;  /* 0x001c1f3660607589 */ /* 0x000e2200000e0000 */
[----:B------:R-:W-:-:S03]  /*c7b0*/  LOP3.LUT R40, R41, 0x380, RZ, 0xc0, !PT ;  /* 0x0000038029287812 */ /* 0x000fc600078ec0ff */
[----:B------:R-:W-:Y:S04]  /*c7c0*/  SHFL.IDX PT, R123, R123, R76, 0x1c1f ;  /* 0x001c1f4c7b7b7589 */ /* 0x000fe800000e0000 */
[----:B------:R-:W-:Y:S04]  /*c7d0*/  SHFL.IDX PT, R155, R155, R76, 0x1c1f ;  /* 0x001c1f4c9b9b7589 */ /* 0x000fe800000e0000 */
[----:B------:R-:W0:Y:S04]  /*c7e0*/  SHFL.IDX PT, R82, R82, R54, 0x1c1f ;  /* 0x001c1f3652527589 */ /* 0x000e2800000e0000 */
[----:B------:R-:W0:Y:S01]  /*c7f0*/  SHFL.IDX PT, R78, R97, R54, 0x1c1f ;  /* 0x001c1f36614e7589 */ /* 0x000e2200000e0000 */
[----:B------:R-:W-:-:S03]  /*c800*/  SEL R105, R105, R118, P0 ;  /* 0x0000007669697207 */ /* 0x000fc60000000000 */
[----:B------:R-:W-:Y:S01]  /*c810*/  SHFL.IDX PT, R125, R125, R76, 0x1c1f ;  /* 0x001c1f4c7d7d7589 */ /* 0x000fe200000e0000 */
[----:B------:R-:W-:-:S03]  /*c820*/  IMAD.X R53, RZ, RZ, R75, P5 ;  /* 0x000000ffff357224 */ /* 0x000fc600028e064b */
[----:B------:R-:W-:Y:S04]  /*c830*/  SHFL.IDX PT, R157, R157, R76, 0x1c1f ;  /* 0x001c1f4c9d9d7589 */ /* 0x000fe800000e0000 */
[----:B------:R-:W0:Y:S04]  /*c840*/  SHFL.IDX PT, R120, R83, R54, 0x1c1f ;  /* 0x001c1f3653787589 */ /* 0x000e2800000e0000 */
[----:B------:R-:W0:Y:S01]  /*c850*/  SHFL.IDX PT, R124, R99, R54, 0x1c1f ;  /* 0x001c1f36637c7589 */ /* 0x000e2200000e0000 */
[----:B------:R-:W-:-:S03]  /*c860*/  IADD3 R33, P1, R42, 0x4000, RZ ;  /* 0x000040002a217810 */ /* 0x000fc60007f3e0ff */
[----:B------:R-:W-:Y:S04]  /*c870*/  SHFL.IDX PT, R127, R127, R76, 0x1c1f ;  /* 0x001c1f4c7f7f7589 */ /* 0x000fe800000e0000 */
[----:B------:R-:W-:Y:S04]  /*c880*/  SHFL.IDX PT, R159, R159, R76, 0x1c1f ;  /* 0x001c1f4c9f9f7589 */ /* 0x000fe800000e0000 */
[----:B------:R-:W0:Y:S04]  /*c890*/  SHFL.IDX PT, R84, R84, R54, 0x1c1f ;  /* 0x001c1f3654547589 */ /* 0x000e2800000e0000 */
[----:B------:R-:W0:Y:S01]  /*c8a0*/  SHFL.IDX PT, R100, R100, R54, 0x1c1f ;  /* 0x001c1f3664647589 */ /* 0x000e2200000e0000 */
[----:B------:R-:W-:-:S02]  /*c8b0*/  SHF.R.U64 R40, R40, 0x3, RZ ;  /* 0x0000000328287819 */ /* 0x000fc400000012ff */
[----:B------:R-:W-:Y:S01]  /*c8c0*/  MOV R104, R74 ;  /* 0x0000004a00687202 */ /* 0x000fe20000000f00 */
[----:B------:R-:W-:Y:S01]  /*c8d0*/  SHFL.IDX PT, R129, R129, R76, 0x1c1f ;  /* 0x001c1f4c81817589 */ /* 0x000fe200000e0000 */
[----:B------:R-:W-:Y:S02]  /*c8e0*/  MOV R72, R72 ;  /* 0x0000004800487202 */ /* 0x000fe40000000f00 */
[----:B------:R-:W-:Y:S01]  /*c8f0*/  LOP3.LUT R32, R33, 0x380, RZ, 0xc0, !PT ;  /* 0x0000038021207812 */ /* 0x000fe200078ec0ff */
[----:B------:R-:W-:Y:S01]  /*c900*/  SHFL.IDX PT, R131, R131, R76, 0x1c1f ;  /* 0x001c1f4c83837589 */ /* 0x000fe200000e0000 */
[----:B------:R-:W-:-:S03]  /*c910*/  MOV R111, R52 ;  /* 0x00000034006f7202 */ /* 0x000fc60000000f00 */
[----:B------:R-:W-:Y:S01]  /*c920*/  SHFL.IDX PT, R118, R133, R76, 0x1c1f ;  /* 0x001c1f4c85767589 */ /* 0x000fe200000e0000 */
[----:B------:R-:W-:-:S03]  /*c930*/  LOP3.LUT R40, R40, R41, RZ, 0x3c, !PT ;  /* 0x0000002928287212 */ /* 0x000fc600078e3cff */
[----:B------:R-:W-:Y:S01]  /*c940*/  SHFL.IDX PT, R107, R135, R76, 0x1c1f ;  /* 0x001c1f4c876b7589 */ /* 0x000fe200000e0000 */
[----:B------:R-:W-:-:S03]  /*c950*/  SEL R45, R145, R98, P0 ;  /* 0x00000062912d7207 */ /* 0x000fc60000000000 */
[----:B------:R-:W-:Y:S01]  /*c960*/  SHFL.IDX PT, R67, R137, R76, 0x1c1f ;  /* 0x001c1f4c89437589 */ /* 0x000fe200000e0000 */
[----:B------:R-:W-:Y:S01]  /*c970*/  SEL R47, R98, R145, P0 ;  /* 0x00000091622f7207 */ /* 0x000fe20000000000 */
[----:B------:R-:W-:Y:S01]  /*c980*/  BAR.SYNC.DEFER_BLOCKING 0x1, 0x100 ;  /* 0x0044000000007b1d */ /* 0x000fe20000010000 */
[----:B------:R-:W-:Y:S01]  /*c990*/  SEL R52, R117, R56, P0 ;  /* 0x0000003875347207 */ /* 0x000fe20000000000 */
[----:B------:R-:W-:Y:S01]  /*c9a0*/  IMAD.X R41, RZ, RZ, R43, P4 ;  /* 0x000000ffff297224 */ /* 0x000fe200020e062b */
[----:B--2---:R-:W-:Y:S02]  /*c9b0*/  SEL R53, R149, R58, P0 ;  /* 0x0000003a95357207 */ /* 0x004fe40000000000 */
[----:B------:R-:W-:Y:S01]  /*c9c0*/  SEL R55, R58, R149, P0 ;  /* 0x000000953a377207 */ /* 0x000fe20000000000 */
[----:B------:R-:W-:Y:S01]  /*c9d0*/  SHFL.IDX PT, R75, R139, R76, 0x1c1f ;  /* 0x001c1f4c8b4b7589 */ /* 0x000fe200000e0000 */
[----:B-1----:R-:W-:-:S03]  /*c9e0*/  SEL R58, R80, R119, P0 ;  /* 0x00000077503a7207 */ /* 0x002fc60000000000 */
        /* <DEDUP_REMOVED lines=10> */
[----:B------:R-:W-:-:S03]  /*ca90*/  IADD3 R29, P4, R42, 0x7000, RZ ;  /* 0x000070002a1d7810 */ /* 0x000fc60007f9e0ff */
[----:B------:R-:W1:Y:S04]  /*caa0*/  SHFL.IDX PT, R122, R85, R54, 0x1c1f ;  /* 0x001c1f36557a7589 */ /* 0x000e6800000e0000 */
[----:B------:R-:W-:Y:S04]  /*cab0*/  SHFL.IDX PT, R86, R86, R54, 0x1c1f ;  /* 0x001c1f3656567589 */ /* 0x000fe800000e0000 */
[----:B------:R-:W-:Y:S04]  /*cac0*/  SHFL.IDX PT, R87, R87, R54, 0x1c1f ;  /* 0x001c1f3657577589 */ /* 0x000fe800000e0000 */
[----:B------:R-:W-:Y:S04]  /*cad0*/  SHFL.IDX PT, R88, R88, R54, 0x1c1f ;  /* 0x001c1f3658587589 */ /* 0x000fe800000e0000 */
[----:B------:R-:W-:Y:S04]  /*cae0*/  SHFL.IDX PT, R76, R89, R54, 0x1c1f ;  /* 0x001c1f36594c7589 */ /* 0x000fe800000e0000 */
[----:B------:R-:W-:Y:S04]  /*caf0*/  SHFL.IDX PT, R90, R90, R54, 0x1c1f ;  /* 0x001c1f365a5a7589 */ /* 0x000fe800000e0000 */
[----:B------:R-:W-:Y:S04]  /*cb00*/  SHFL.IDX PT, R91, R91, R54, 0x1c1f ;  /* 0x001c1f365b5b7589 */ /* 0x000fe800000e0000 */
[----:B------:R-:W-:Y:S04]  /*cb10*/  SHFL.IDX PT, R92, R92, R54, 0x1c1f ;  /* 0x001c1f365c5c7589 */ /* 0x000fe800000e0000 */
[----:B------:R-:W2:Y:S04]  /*cb20*/  SHFL.IDX PT, R126, R101, R54, 0x1c1f ;  /* 0x001c1f36657e7589 */ /* 0x000ea800000e0000 */
[----:B------:R-:W2:Y:S04]  /*cb30*/  SHFL.IDX PT, R102, R102, R54, 0x1c1f ;  /* 0x001c1f3666667589 */ /* 0x000ea800000e0000 */
[----:B------:R-:W2:Y:S04]  /*cb40*/  SHFL.IDX PT, R128, R103, R54, 0x1c1f ;  /* 0x001c1f3667807589 */ /* 0x000ea800000e0000 */
[----:B------:R-:W2:Y:S04]  /*cb50*/  SHFL.IDX PT, R130, R105, R54, 0x1c1f ;  /* 0x001c1f3669827589 */ /* 0x000ea800000e0000 */
[----:B------:R-:W2:Y:S04]  /*cb60*/  SHFL.IDX PT, R132, R109, R54, 0x1c1f ;  /* 0x001c1f366d847589 */ /* 0x000ea800000e0000 */
[----:B------:R-:W2:Y:S04]  /*cb70*/  SHFL.IDX PT, R79, R110, R54, 0x1c1f ;  /* 0x001c1f366e4f7589 */ /* 0x000ea800000e0000 */
[----:B------:R-:W2:Y:S04]  /*cb80*/  SHFL.IDX PT, R113, R113, R54, 0x1c1f ;  /* 0x001c1f3671717589 */ /* 0x000ea800000e0000 */
[----:B------:R4:W2:Y:S01]  /*cb90*/  SHFL.IDX PT, R114, R114, R54, 0x1c1f ;  /* 0x001c1f3672727589 */ /* 0x0008a200000e0000 */
[----:B------:R-:W-:Y:S01]  /*cba0*/  SHF.R.U64 R32, R32, 0x3, RZ ;  /* 0x0000000320207819 */ /* 0x000fe200000012ff */
[----:B------:R-:W-:Y:S01]  /*cbb0*/  UIMAD UR5, UR10, UR8, URZ ;  /* 0x000000080a0572a4 */ /* 0x000fe2000f8e023f */
[----:B------:R-:W-:Y:S01]  /*cbc0*/  LOP3.LUT R28, R29, 0x380, RZ, 0xc0, !PT ;  /* 0x000003801d1c7812 */ /* 0x000fe200078ec0ff */
[----:B------:R3:W-:Y:S01]  /*cbd0*/  STSM.16.M88.4 [R104], R44 ;  /* 0x0000002c68007844 */ /* 0x0007e20000000200 */
[----:B----4-:R-:W-:-:S02]  /*cbe0*/  SEL R54, R56, R117, P0 ;  /* 0x0000007538367207 */ /* 0x010fc40000000000 */
[----:B------:R-:W-:Y:S01]  /*cbf0*/  SEL R56, R119, R80, P0 ;  /* 0x0000005077387207 */ /* 0x000fe20000000000 */
[----:B------:R-:W-:Y:S01]  /*cc00*/  VIADD R80, R17, UR36 ;  /* 0x0000002411507c36 */ /* 0x000fe20008000000 */
[----:B------:R-:W-:Y:S01]  /*cc10*/  SEL R48, R50, R49, P0 ;  /* 0x0000003132307207 */ /* 0x000fe20000000000 */
[----:B------:R-:W-:Y:S01]  /*cc20*/  UIMAD.WIDE.U32 UR6, UR42, UR8, URZ ;  /* 0x000000082a0672a5 */ /* 0x000fe2000f8e003f */
[----:B------:R-:W-:Y:S01]  /*cc30*/  LOP3.LUT R32, R32, R33, RZ, 0x3c, !PT ;  /* 0x0000002120207212 */ /* 0x000fe200078e3cff */
[----:B------:R-:W-:Y:S01]  /*cc40*/  UIMAD UR5, UR42, UR9, UR5 ;  /* 0x000000092a0572a4 */ /* 0x000fe2000f8e0205 */
[----:B------:R-:W-:Y:S01]  /*cc50*/  SEL R50, R49, R50, P0 ;  /* 0x0000003231327207 */ /* 0x000fe20000000000 */
[----:B---3--:R-:W-:Y:S01]  /*cc60*/  @P3 IMAD.HI.U32 R44, R80, R77, RZ ;  /* 0x0000004d502c3227 */ /* 0x008fe200078e00ff */
[----:B------:R-:W-:Y:S01]  /*cc70*/  SEL R49, R147, R94, P0 ;  /* 0x0000005e93317207 */ /* 0x000fe20000000000 */
[----:B------:R-:W-:Y:S01]  /*cc80*/  USHF.R.S32.HI UR12, URZ, 0x1f, UR45 ;  /* 0x0000001f3f0c7899 */ /* 0x000fe2000801142d */
[----:B------:R-:W-:Y:S01]  /*cc90*/  SEL R51, R94, R147, P0 ;  /* 0x000000935e337207 */ /* 0x000fe20000000000 */
[----:B------:R-:W-:Y:S01]  /*cca0*/  IMAD.X R33, RZ, RZ, R43, P1 ;  /* 0x000000ffff217224 */ /* 0x000fe200008e062b */
[----:B------:R-:W-:Y:S01]  /*ccb0*/  IADD3 R27, P1, R42, 0xa000, RZ ;  /* 0x0000a0002a1b7810 */ /* 0x000fe20007f3e0ff */
[----:B------:R-:W-:Y:S01]  /*ccc0*/  IMAD.MOV.U32 R77, RZ, RZ, R80 ;  /* 0x000000ffff4d7224 */ /* 0x000fe200078e0050 */
[----:B------:R-:W-:Y:S01]  /*ccd0*/  SHF.R.U64 R28, R28, 0x3, RZ ;  /* 0x000000031c1c7819 */ /* 0x000fe200000012ff */
[----:B------:R-:W-:Y:S01]  /*cce0*/  ULDC.64 UR8, c[0x0][0xb98] ;  /* 0x0002e60000087ab9 */ /* 0x000fe20000000a00 */
[----:B------:R-:W-:Y:S01]  /*ccf0*/  SEL R57, R151, R60, P0 ;  /* 0x0000003c97397207 */ /* 0x000fe20000000000 */
[----:B------:R-:W-:Y:S01]  /*cd00*/  UIADD3 UR7, UR7, UR5, URZ ;  /* 0x0000000507077290 */ /* 0x000fe2000fffe03f */
[----:B------:R-:W-:Y:S01]  /*cd10*/  SEL R59, R60, R151, P0 ;  /* 0x000000973c3b7207 */ /* 0x000fe20000000000 */
[----:B------:R-:W-:Y:S01]  /*cd20*/  UIMAD UR5, UR12, UR8, URZ ;  /* 0x000000080c0572a4 */ /* 0x000fe2000f8e023f */
[----:B0-----:R-:W-:Y:S01]  /*cd30*/  @P3 SHF.R.U32.HI R77, RZ, R81, R44 ;  /* 0x00000051ff4d3219 */ /* 0x001fe2000001162c */
[----:B------:R0:W-:Y:S01]  /*cd40*/  STSM.16.M88.4 [R140], R48 ;  /* 0x000000308c007844 */ /* 0x0001e20000000200 */
[----:B------:R-:W-:-:S02]  /*cd50*/  SEL R60, R121, R62, P0 ;  /* 0x0000003e793c7207 */ /* 0x000fc40000000000 */
[----:B------:R-:W-:Y:S01]  /*cd60*/  LOP3.LUT R26, R27, 0x380, RZ, 0xc0, !PT ;  /* 0x000003801b1a7812 */ /* 0x000fe200078ec0ff */
[----:B------:R-:W-:Y:S01]  /*cd70*/  STSM.16.M88.4 [R138], R52 ;  /* 0x000000348a007844 */ /* 0x000fe20000000200 */
[----:B------:R-:W-:Y:S02]  /*cd80*/  SEL R62, R62, R121, P0 ;  /* 0x000000793e3e7207 */ /* 0x000fe40000000000 */
[----:B------:R-:W-:Y:S02]  /*cd90*/  SEL R61, R153, R96, P0 ;  /* 0x00000060993d7207 */ /* 0x000fe40000000000 */
[----:B------:R-:W-:Y:S01]  /*cda0*/  SEL R63, R96, R153, P0 ;  /* 0x00000099603f7207 */ /* 0x000fe20000000000 */
[----:B------:R3:W-:Y:S01]  /*cdb0*/  STSM.16.M88.4 [R136], R56 ;  /* 0x0000003888007844 */ /* 0x0007e20000000200 */
[----:B------:R-:W-:Y:S01]  /*cdc0*/  LOP3.LUT R28, R28, R29, RZ, 0x3c, !PT ;  /* 0x0000001d1c1c7212 */ /* 0x000fe200078e3cff */
[----:B------:R-:W-:Y:S01]  /*cdd0*/  IMAD.X R29, RZ, RZ, R43, P4 ;  /* 0x000000ffff1d7224 */ /* 0x000fe200020e062b */
[----:B------:R-:W-:-:S02]  /*cde0*/  SEL R44, R123, R82, P0 ;  /* 0x000000527b2c7207 */ /* 0x000fc40000000000 */
[----:B------:R-:W-:Y:S02]  /*cdf0*/  SEL R46, R82, R123, P0 ;  /* 0x0000007b522e7207 */ /* 0x000fe40000000000 */
[----:B------:R-:W-:Y:S02]  /*ce00*/  SEL R45, R155, R78, P0 ;  /* 0x0000004e9b2d7207 */ /* 0x000fe40000000000 */
[----:B------:R-:W-:Y:S01]  /*ce10*/  SEL R47, R78, R155, P0 ;  /* 0x0000009b4e2f7207 */ /* 0x000fe20000000000 */
[----:B------:R-:W-:Y:S01]  /*ce20*/  UIMAD UR5, UR45, UR9, UR5 ;  /* 0x000000092d0572a4 */ /* 0x000fe2000f8e0205 */
[----:B0-----:R-:W-:Y:S02]  /*ce30*/  SEL R48, R125, R120, P0 ;  /* 0x000000787d307207 */ /* 0x001fe40000000000 */
[----:B------:R-:W-:Y:S02]  /*ce40*/  SEL R50, R120, R125, P0 ;  /* 0x0000007d78327207 */ /* 0x000fe40000000000 */
[----:B------:R-:W-:Y:S01]  /*ce50*/  SEL R49, R157, R124, P0 ;  /* 0x0000007c9d317207 */ /* 0x000fe20000000000 */
[----:B---3--:R-:W-:Y:S01]  /*ce60*/  IMAD.MOV R56, RZ, RZ, -R77 ;  /* 0x000000ffff387224 */ /* 0x008fe200078e0a4d */
[----:B------:R-:W-:Y:S01]  /*ce70*/  SEL R51, R124, R157, P0 ;  /* 0x0000009d7c337207 */ /* 0x000fe20000000000 */
[----:B------:R-:W-:Y:S01]  /*ce80*/  UIMAD.WIDE.U32 UR6, UR45, UR8, UR6 ;  /* 0x000000082d0672a5 */ /* 0x000fe2000f8e0006 */
[----:B------:R-:W-:-:S02]  /*ce90*/  IADD3 R9, P4, R42, 0xd000, RZ ;  /* 0x0000d0002a097810 */ /* 0x000fc40007f9e0ff */
[----:B------:R-:W-:Y:S02]  /*cea0*/  SEL R52, R127, R84, P0 ;  /* 0x000000547f347207 */ /* 0x000fe40000000000 */
[----:B------:R-:W-:Y:S02]  /*ceb0*/  SEL R54, R84, R127, P0 ;  /* 0x0000007f54367207 */ /* 0x000fe40000000000 */
[----:B------:R-:W-:Y:S02]  /*cec0*/  SEL R53, R159, R100, P0 ;  /* 0x000000649f357207 */ /* 0x000fe40000000000 */
[----:B------:R-:W-:Y:S01]  /*ced0*/  SEL R55, R100, R159, P0 ;  /* 0x0000009f64377207 */ /* 0x000fe20000000000 */
[----:B------:R0:W-:Y:S01]  /*cee0*/  STSM.16.M88.4 [R134], R60 ;  /* 0x0000003c86007844 */ /* 0x0001e20000000200 */
[----:B------:R-:W-:Y:S01]  /*cef0*/  SHF.R.U64 R26, R26, 0x3, RZ ;  /* 0x000000031a1a7819 */ /* 0x000fe200000012ff */
[--C-:B------:R-:W-:Y:S01]  /*cf00*/  IMAD.X R13, RZ, RZ, R43.reuse, P2 ;  /* 0x000000ffff0d7224 */ /* 0x100fe200010e062b */
[----:B------:R-:W-:Y:S01]  /*cf10*/  LOP3.LUT R8, R9, 0x380, RZ, 0xc0, !PT ;  /* 0x0000038009087812 */ /* 0x000fe200078ec0ff */
[----:B------:R-:W-:Y:S01]  /*cf20*/  STSM.16.M88.4 [R116], R44 ;  /* 0x0000002c74007844 */ /* 0x000fe20000000200 */
[----:B------:R-:W-:Y:S01]  /*cf30*/  LOP3.LUT R26, R26, R27, RZ, 0x3c, !PT ;  /* 0x0000001b1a1a7212 */ /* 0x000fe200078e3cff */
[----:B------:R-:W-:Y:S01]  /*cf40*/  IMAD.X R27, RZ, RZ, R43, P1 ;  /* 0x000000ffff1b7224 */ /* 0x000fe200008e062b */
[C---:B------:R-:W-:Y:S01]  /*cf50*/  IADD3 R35, P6, R42.reuse, 0x5000, RZ ;  /* 0x000050002a237810 */ /* 0x040fe20007fde0ff */
[----:B------:R3:W-:Y:S01]  /*cf60*/  STSM.16.M88.4 [R111], R48 ;  /* 0x000000306f007844 */ /* 0x0007e20000000200 */
[----:B------:R-:W-:Y:S01]  /*cf70*/  IADD3 R31, P5, R42, 0x6000, RZ ;  /* 0x000060002a1f7810 */ /* 0x000fe20007fbe0ff */
[----:B------:R-:W-:-:S02]  /*cf80*/  ULDC.64 UR8, c[0x0][0xae8] ;  /* 0x0002ba0000087ab9 */ /* 0x000fc40000000a00 */
[----:B------:R4:W-:Y:S01]  /*cf90*/  STSM.16.M88.4 [R106], R52 ;  /* 0x000000346a007844 */ /* 0x0009e20000000200 */
[----:B0-----:R-:W-:Y:S01]  /*cfa0*/  IMAD R61, R5, R56, R80 ;  /* 0x00000038053d7224 */ /* 0x001fe200078e0250 */
[----:B------:R-:W-:Y:S02]  /*cfb0*/  SHF.R.U64 R8, R8, 0x3, RZ ;  /* 0x0000000308087819 */ /* 0x000fe400000012ff */
[----:B------:R-:W-:Y:S02]  /*cfc0*/  LOP3.LUT R34, R35, 0x380, RZ, 0xc0, !PT ;  /* 0x0000038023227812 */ /* 0x000fe400078ec0ff */
[----:B------:R-:W-:Y:S02]  /*cfd0*/  LOP3.LUT R30, R31, 0x380, RZ, 0xc0, !PT ;  /* 0x000003801f1e7812 */ /* 0x000fe400078ec0ff */
[----:B---3--:R-:W-:Y:S02]  /*cfe0*/  SHF.R.S32.HI R49, RZ, 0x1f, R77 ;  /* 0x0000001fff317819 */ /* 0x008fe4000001144d */
[----:B------:R-:W-:Y:S01]  /*cff0*/  IADD3 R48, P1, R77, UR6, RZ ;  /* 0x000000064d307c10 */ /* 0x000fe2000ff3e0ff */
[----:B----4-:R-:W-:Y:S01]  /*d000*/  IMAD.U32 R52, RZ, RZ, UR5 ;  /* 0x00000005ff347e24 */ /* 0x010fe2000f8e00ff */
[----:B------:R-:W-:-:S02]  /*d010*/  SHF.R.S32.HI R50, RZ, 0x1f, R61 ;  /* 0x0000001fff327819 */ /* 0x000fc4000001143d */
[----:B-1----:R-:W-:Y:S02]  /*d020*/  SEL R58, R122, R129, P0 ;  /* 0x000000817a3a7207 */ /* 0x002fe40000000000 */
[----:B--2---:R-:W-:Y:S02]  /*d030*/  SEL R57, R161, R126, P0 ;  /* 0x0000007ea1397207 */ /* 0x004fe40000000000 */
[----:B------:R-:W-:Y:S02]  /*d040*/  SEL R59, R126, R161, P0 ;  /* 0x000000a17e3b7207 */ /* 0x000fe40000000000 */
[----:B------:R-:W-:Y:S02]  /*d050*/  SEL R44, R131, R86, P0 ;  /* 0x00000056832c7207 */ /* 0x000fe40000000000 */
[----:B------:R-:W-:Y:S02]  /*d060*/  SEL R46, R86, R131, P0 ;  /* 0x00000083562e7207 */ /* 0x000fe40000000000 */
[----:B------:R-:W-:-:S02]  /*d070*/  SEL R45, R163, R102, P0 ;  /* 0x00000066a32d7207 */ /* 0x000fc40000000000 */
[----:B------:R-:W-:Y:S01]  /*d080*/  SEL R47, R102, R163, P0 ;  /* 0x000000a3662f7207 */ /* 0x000fe20000000000 */
[----:B------:R-:W-:Y:S01]  /*d090*/  VIADD R51, R195, UR36 ;  /* 0x00000024c3337c36 */ /* 0x000fe20008000000 */
[----:B------:R-:W-:Y:S01]  /*d0a0*/  IADD3.X R49, R49, UR7, R52, P1, !PT ;  /* 0x0000000731317c10 */ /* 0x000fe20008ffe434 */
[----:B------:R-:W-:Y:S01]  /*d0b0*/  ULDC.64 UR6, c[0x0][0xb88] ;  /* 0x0002e20000067ab9 */ /* 0x000fe20000000a00 */
[----:B------:R-:W-:Y:S01]  /*d0c0*/  LOP3.LUT R8, R8, R9, RZ, 0x3c, !PT ;  /* 0x0000000908087212 */ /* 0x000fe200078e3cff */
[----:B------:R-:W-:Y:S01]  /*d0d0*/  IMAD R50, R50, UR6, RZ ;  /* 0x0000000632327c24 */ /* 0x000fe2000f8e02ff */
[----:B------:R-:W-:Y:S02]  /*d0e0*/  LOP3.LUT R9, R42, 0x380, RZ, 0xc0, !PT ;  /* 0x000003802a097812 */ /* 0x000fe400078ec0ff */
[----:B------:R-:W-:Y:S02]  /*d0f0*/  SHF.R.U64 R34, R34, 0x3, RZ ;  /* 0x0000000322227819 */ /* 0x000fe400000012ff */
[----:B------:R-:W-:-:S02]  /*d100*/  SHF.R.U64 R30, R30, 0x3, RZ ;  /* 0x000000031e1e7819 */ /* 0x000fc400000012ff */
[----:B------:R-:W-:Y:S01]  /*d110*/  SEL R56, R129, R122, P0 ;  /* 0x0000007a81387207 */ /* 0x000fe20000000000 */
[----:B------:R-:W-:Y:S01]  /*d120*/  IMAD.WIDE.U32 R48, R61, UR6, R48 ;  /* 0x000000063d307c25 */ /* 0x000fe2000f8e0030 */
[----:B------:R-:W-:Y:S01]  /*d130*/  SHF.R.U64 R9, R9, 0x3, RZ ;  /* 0x0000000309097819 */ /* 0x000fe200000012ff */
[----:B------:R-:W-:Y:S01]  /*d140*/  ULDC UR5, c[0x0][0xa88] ;  /* 0x0002a20000057ab9 */ /* 0x000fe20000000800 */
[----:B------:R-:W-:Y:S01]  /*d150*/  LOP3.LUT R34, R34, R35, RZ, 0x3c, !PT ;  /* 0x0000002322227212 */ /* 0x000fe200078e3cff */
[----:B------:R-:W-:Y:S01]  /*d160*/  IMAD R61, R61, UR7, R50 ;  /* 0x000000073d3d7c24 */ /* 0x000fe2000f8e0232 */
[----:B------:R-:W-:Y:S01]  /*d170*/  LOP3.LUT R30, R30, R31, RZ, 0x3c, !PT ;  /* 0x0000001f1e1e7212 */ /* 0x000fe200078e3cff */
[--C-:B------:R-:W-:Y:S01]  /*d180*/  IMAD.X R35, RZ, RZ, R43.reuse, P6 ;  /* 0x000000ffff237224 */ /* 0x100fe200030e062b */
[C---:B------:R-:W-:Y:S01]  /*d190*/  IADD3 R15, P6, R42.reuse, 0xb000, RZ ;  /* 0x0000b0002a0f7810 */ /* 0x040fe20007fde0ff */
[--C-:B------:R-:W-:Y:S01]  /*d1a0*/  IMAD.X R31, RZ, RZ, R43.reuse, P5 ;  /* 0x000000ffff1f7224 */ /* 0x100fe200028e062b */
[----:B------:R-:W-:Y:S01]  /*d1b0*/  IADD3 R7, P5, R42, 0xc000, RZ ;  /* 0x0000c0002a077810 */ /* 0x000fe20007fbe0ff */
[----:B------:R-:W-:Y:S01]  /*d1c0*/  STSM.16.M88.4 [R66], R56 ;  /* 0x0000003842007844 */ /* 0x000fe20000000200 */
[----:B------:R-:W-:Y:S01]  /*d1d0*/  LOP3.LUT R42, R9, R42, RZ, 0x3c, !PT ;  /* 0x0000002a092a7212 */ /* 0x000fe200078e3cff */
[----:B------:R-:W-:Y:S01]  /*d1e0*/  ULDC.64 UR6, c[0x0][0xb50] ;  /* 0x0002d40000067ab9 */ /* 0x000fe20000000a00 */
[----:B------:R-:W-:Y:S01]  /*d1f0*/  IMAD.X R9, RZ, RZ, R43, P4 ;  /* 0x000000ffff097224 */ /* 0x000fe200020e062b */
[----:B------:R0:W-:Y:S01]  /*d200*/  STSM.16.M88.4 [R65], R44 ;  /* 0x0000002c41007844 */ /* 0x0001e20000000200 */
[----:B------:R-:W-:Y:S01]  /*d210*/  IMAD R100, R5, UR5, RZ ;  /* 0x0000000505647c24 */ /* 0x000fe2000f8e02ff */
[----:B------:R-:W-:-:S02]  /*d220*/  SEL R52, R118, R87, P0 ;  /* 0x0000005776347207 */ /* 0x000fc40000000000 */
[----:B------:R-:W-:Y:S02]  /*d230*/  SEL R54, R87, R118, P0 ;  /* 0x0000007657367207 */ /* 0x000fe40000000000 */
[----:B------:R-:W-:Y:S02]  /*d240*/  SEL R53, R165, R128, P0 ;  /* 0x00000080a5357207 */ /* 0x000fe40000000000 */
[----:B------:R-:W-:Y:S02]  /*d250*/  SEL R55, R128, R165, P0 ;  /* 0x000000a580377207 */ /* 0x000fe40000000000 */
[----:B------:R-:W-:Y:S02]  /*d260*/  LOP3.LUT P1, RZ, R193, 0x3, RZ, 0xc0, !PT ;  /* 0x00000003c1ff7812 */ /* 0x000fe4000782c0ff */
[C---:B------:R-:W-:Y:S01]  /*d270*/  LEA R50, P4, R48.reuse, UR6, 0x2 ;  /* 0x0000000630327c11 */ /* 0x040fe2000f8810ff */
[----:B0-----:R-:W-:Y:S02]  /*d280*/  IMAD.IADD R47, R49, 0x1, R61 ;  /* 0x00000001312f7824 */ /* 0x001fe400078e023d */
[C---:B------:R-:W-:Y:S01]  /*d290*/  VIADD R45, R51.reuse, 0x8 ;  /* 0x00000008332d7836 */ /* 0x040fe20000000000 */
[----:B------:R-:W-:Y:S01]  /*d2a0*/  ISETP.GE.OR P2, PT, R51, R100, P1 ;  /* 0x000000643300720c */ /* 0x000fe20000f46670 */
[----:B------:R0:W-:Y:S01]  /*d2b0*/  STSM.16.M88.4 [R64], R52 ;  /* 0x0000003440007844 */ /* 0x0001e20000000200 */
[----:B------:R-:W-:-:S02]  /*d2c0*/  LEA.HI.X R48, R48, UR7, R47, 0x2, P4 ;  /* 0x0000000730307c11 */ /* 0x000fc4000a0f142f */
[----:B------:R-:W-:Y:S02]  /*d2d0*/  ISETP.GE.OR P1, PT, R45, R100, P1 ;  /* 0x000000642d00720c */ /* 0x000fe40000f26670 */
        /* <DEDUP_REMOVED lines=10> */
[----:B------:R-:W-:Y:S01]  /*d380*/  SEL R77, R112, R79, P0 ;  /* 0x0000004f704d7207 */ /* 0x000fe20000000000 */
[----:B------:R-:W-:Y:S01]  /*d390*/  SHFL.IDX PT, R84, R50, RZ, 0x1c1f ;  /* 0x001c1fff32547589 */ /* 0x000fe200000e0000 */
[----:B------:R-:W-:-:S02]  /*d3a0*/  SEL R79, R79, R112, P0 ;  /* 0x000000704f4f7207 */ /* 0x000fc40000000000 */
[----:B------:R-:W-:Y:S01]  /*d3b0*/  SEL R88, R74, R91, P0 ;  /* 0x0000005b4a587207 */ /* 0x000fe20000000000 */
[----:B------:R-:W0:Y:S01]  /*d3c0*/  SHFL.IDX PT, R85, R48, RZ, 0x1c1f ;  /* 0x001c1fff30557589 */ /* 0x000e2200000e0000 */
[----:B------:R-:W-:Y:S02]  /*d3d0*/  SEL R90, R91, R74, P0 ;  /* 0x0000004a5b5a7207 */ /* 0x000fe40000000000 */
[----:B------:R-:W-:Y:S01]  /*d3e0*/  SEL R89, R108, R113, P0 ;  /* 0x000000716c597207 */ /* 0x000fe20000000000 */
[----:B------:R1:W-:Y:S01]  /*d3f0*/  SHFL.IDX PT, R94, R50, 0x1, 0x1c1f ;  /* 0x003c1f00325e7f89 */ /* 0x0003e200000e0000 */
[----:B------:R-:W-:Y:S02]  /*d400*/  SEL R91, R113, R108, P0 ;  /* 0x0000006c715b7207 */ /* 0x000fe40000000000 */
[----:B------:R-:W-:Y:S01]  /*d410*/  SEL R49, R175, R114, P0 ;  /* 0x00000072af317207 */ /* 0x000fe20000000000 */
[----:B------:R2:W3:Y:S01]  /*d420*/  SHFL.IDX PT, R95, R48, 0x1, 0x1c1f ;  /* 0x003c1f00305f7f89 */ /* 0x0004e200000e0000 */
[----:B------:R-:W-:-:S02]  /*d430*/  SEL R51, R114, R175, P0 ;  /* 0x000000af72337207 */ /* 0x000fc40000000000 */
[----:B-1----:R-:W-:Y:S01]  /*d440*/  SEL R50, R92, R73, P0 ;  /* 0x000000495c327207 */ /* 0x002fe20000000000 */
[----:B------:R-:W-:Y:S01]  /*d450*/  STSM.16.M88.4 [R71], R44 ;  /* 0x0000002c47007844 */ /* 0x000fe20000000200 */
[----:B--2---:R-:W-:-:S03]  /*d460*/  SEL R48, R73, R92, P0 ;  /* 0x0000005c49307207 */ /* 0x004fc60000000000 */
[----:B------:R-:W-:Y:S04]  /*d470*/  STSM.16.M88.4 [R69], R64 ;  /* 0x0000004045007844 */ /* 0x000fe80000000200 */
[----:B------:R-:W-:Y:S04]  /*d480*/  STSM.16.M88.4 [R68], R76 ;  /* 0x0000004c44007844 */ /* 0x000fe80000000200 */
[----:B------:R1:W-:Y:S04]  /*d490*/  STSM.16.M88.4 [R70], R88 ;  /* 0x0000005846007844 */ /* 0x0003e80000000200 */
[----:B------:R-:W-:Y:S01]  /*d4a0*/  STSM.16.M88.4 [R72], R48 ;  /* 0x0000003048007844 */ /* 0x000fe20000000200 */
[----:B------:R-:W-:Y:S01]  /*d4b0*/  BAR.SYNC.DEFER_BLOCKING 0x1, 0x100 ;  /* 0x0044000000007b1d */ /* 0x000fe20000010000 */
[----:B------:R-:W-:-:S05]  /*d4c0*/  UIMAD UR5, UR10, UR8, URZ ;  /* 0x000000080a0572a4 */ /* 0x000fca000f8e023f */
[----:B0-----:R-:W-:Y:S01]  /*d4d0*/  @!P2 ST.E desc[UR50][R84.64], R3 ;  /* 0x000000035400a985 */ /* 0x001fe2000c101932 */
[----:B------:R-:W-:Y:S01]  /*d4e0*/  UIMAD.WIDE.U32 UR6, UR42, UR8, URZ ;  /* 0x000000082a0672a5 */ /* 0x000fe2000f8e003f */
[----:B------:R-:W-:Y:S01]  /*d4f0*/  LOP3.LUT R6, R7, 0x380, RZ, 0xc0, !PT ;  /* 0x0000038007067812 */ /* 0x000fe200078ec0ff */
[----:B------:R-:W-:Y:S01]  /*d500*/  ULDC.64 UR10, c[0x0][0xaf0] ;  /* 0x0002bc00000a7ab9 */ /* 0x000fe20000000a00 */
[----:B---3--:R0:W-:Y:S04]  /*d510*/  @!P1 ST.E desc[UR50][R94.64], R0 ;  /* 0x000000005e009985 */ /* 0x0081e8000c101932 */
[----:B------:R2:W5:Y:S04]  /*d520*/  LD.E.128 R80, desc[UR50][R32.64] ;  /* 0x0000003220507980 */ /* 0x000568000c101d00 */
[----:B-1----:R1:W5:Y:S01]  /*d530*/  LD.E.128 R68, desc[UR50][R30.64] ;  /* 0x000000321e447980 */ /* 0x002362000c101d00 */
[----:B0-----:R-:W-:-:S03]  /*d540*/  IMAD R0, R23, 0x20, R192 ;  /* 0x0000002017007824 */ /* 0x001fc600078e02c0 */
[----:B------:R0:W5:Y:S01]  /*d550*/  LD.E.128 R92, desc[UR50][R8.64] ;  /* 0x00000032085c7980 */ /* 0x000162000c101d00 */
[----:B--2---:R-:W2:Y:S01]  /*d560*/  @P3 LDC R32, c[0x0][0xbec] ;  /* 0x0002fb00ff203b82 */ /* 0x004ea20000000800 */
[----:B------:R-:W-:Y:S01]  /*d570*/  UIMAD UR5, UR42, UR9, UR5 ;  /* 0x000000092a0572a4 */ /* 0x000fe2000f8e0205 */
[----:B------:R-:W-:Y:S01]  /*d580*/  LOP3.LUT R14, R15, 0x380, RZ, 0xc0, !PT ;  /* 0x000003800f0e7812 */ /* 0x000fe200078ec0ff */
[----:B------:R-:W-:Y:S01]  /*d590*/  UIMAD UR8, UR12, UR10, URZ ;  /* 0x0000000a0c0872a4 */ /* 0x000fe2000f8e023f */
[----:B------:R-:W-:Y:S01]  /*d5a0*/  SHF.R.U64 R6, R6, 0x3, RZ ;  /* 0x0000000306067819 */ /* 0x000fe200000012ff */
[----:B------:R-:W5:Y:S03]  /*d5b0*/  LD.E.128 R52, desc[UR50][R42.64] ;  /* 0x000000322a347980 */ /* 0x000f66000c101d00 */
[----:B-1----:R-:W1:Y:S01]  /*d5c0*/  @P3 LDC R31, c[0x0][0xbf0] ;  /* 0x0002fc00ff1f3b82 */ /* 0x002e620000000800 */
[----:B0-----:R-:W-:Y:S01]  /*d5d0*/  VIADD R9, R0, UR36 ;  /* 0x0000002400097c36 */ /* 0x001fe20008000000 */
[----:B------:R-:W-:Y:S01]  /*d5e0*/  UIADD3 UR7, UR7, UR5, URZ ;  /* 0x0000000507077290 */ /* 0x000fe2000fffe03f */
[----:B------:R-:W5:Y:S02]  /*d5f0*/  LD.E.128 R56, desc[UR50][R40.64] ;  /* 0x0000003228387980 */ /* 0x000f64000c101d00 */
[----:B------:R-:W-:Y:S01]  /*d600*/  IMAD.MOV.U32 R3, RZ, RZ, R9 ;  /* 0x000000ffff037224 */ /* 0x000fe200078e0009 */
[----:B------:R-:W-:Y:S01]  /*d610*/  UIMAD UR5, UR45, UR11, UR8 ;  /* 0x0000000b2d0572a4 */ /* 0x000fe2000f8e0208 */
[----:B------:R-:W-:Y:S01]  /*d620*/  SHF.R.U64 R14, R14, 0x3, RZ ;  /* 0x000000030e0e7819 */ /* 0x000fe200000012ff */
[----:B------:R-:W-:Y:S01]  /*d630*/  UIMAD.WIDE.U32 UR6, UR45, UR10, UR6 ;  /* 0x0000000a2d0672a5 */ /* 0x000fe2000f8e0006 */
[----:B------:R-:W-:Y:S01]  /*d640*/  LOP3.LUT R6, R6, R7, RZ, 0x3c, !PT ;  /* 0x0000000706067212 */ /* 0x000fe200078e3cff */
[----:B------:R-:W5:Y:S04]  /*d650*/  LD.E.128 R60, desc[UR50][R38.64] ;  /* 0x00000032263c7980 */ /* 0x000f68000c101d00 */
[----:B------:R-:W5:Y:S01]  /*d660*/  LD.E.128 R44, desc[UR50][R36.64] ;  /* 0x00000032242c7980 */ /* 0x000f62000c101d00 */
[----:B--2---:R-:W-:Y:S01]  /*d670*/  @P3 IMAD.HI.U32 R0, R9, R32, RZ ;  /* 0x0000002009003227 */ /* 0x004fe200078e00ff */
[----:B------:R-:W-:Y:S01]  /*d680*/  UIADD3 UR5, UR7, UR5, URZ ;  /* 0x0000000507057290 */ /* 0x000fe2000fffe03f */
[----:B------:R-:W-:Y:S01]  /*d690*/  LOP3.LUT R14, R14, R15, RZ, 0x3c, !PT ;  /* 0x0000000f0e0e7212 */ /* 0x000fe200078e3cff */
[----:B------:R-:W-:Y:S01]  /*d6a0*/  ULDC.64 UR8, c[0x0][0xae0] ;  /* 0x0002b80000087ab9 */ /* 0x000fe20000000a00 */
[--C-:B------:R-:W-:Y:S01]  /*d6b0*/  IMAD.X R7, RZ, RZ, R43.reuse, P5 ;  /* 0x000000ffff077224 */ /* 0x100fe200028e062b */
[----:B------:R-:W5:Y:S01]  /*d6c0*/  LD.E.128 R64, desc[UR50][R34.64] ;  /* 0x0000003222407980 */ /* 0x000f62000c101d00 */
[----:B-1----:R-:W-:Y:S01]  /*d6d0*/  @P3 SHF.R.U32.HI R3, RZ, R31, R0 ;  /* 0x0000001fff033219 */ /* 0x002fe20000011600 */
[----:B------:R-:W-:-:S02]  /*d6e0*/  IMAD.X R15, RZ, RZ, R43, P6 ;  /* 0x000000ffff0f7224 */ /* 0x000fc400030e062b */
[----:B------:R0:W5:Y:S01]  /*d6f0*/  LD.E.128 R96, desc[UR50][R6.64] ;  /* 0x0000003206607980 */ /* 0x000162000c101d00 */
[--C-:B------:R-:W-:Y:S01]  /*d700*/  SHF.R.S32.HI R0, RZ, 0x1f, R3.reuse ;  /* 0x0000001fff007819 */ /* 0x100fe20000011403 */
[----:B------:R-:W-:Y:S02]  /*d710*/  IMAD.MOV R8, RZ, RZ, -R3 ;  /* 0x000000ffff087224 */ /* 0x000fe400078e0a03 */
[----:B------:R-:W5:Y:S02]  /*d720*/  LD.E.128 R48, desc[UR50][R28.64] ;  /* 0x000000321c307980 */ /* 0x000f64000c101d00 */
[----:B------:R-:W-:Y:S02]  /*d730*/  IMAD R0, R0, UR8, RZ ;  /* 0x0000000800007c24 */ /* 0x000fe4000f8e02ff */
[----:B------:R-:W5:Y:S01]  /*d740*/  LD.E.128 R88, desc[UR50][R20.64] ;  /* 0x0000003214587980 */ /* 0x000f62000c101d00 */
[----:B------:R-:W-:Y:S02]  /*d750*/  IMAD R5, R5, R8, R9 ;  /* 0x0000000805057224 */ /* 0x000fe400078e0209 */
[----:B0-----:R-:W-:Y:S01]  /*d760*/  IMAD.U32 R7, RZ, RZ, UR7 ;  /* 0x00000007ff077e24 */ /* 0x001fe2000f8e00ff */
[----:B------:R-:W5:Y:S01]  /*d770*/  LD.E.128 R84, desc[UR50][R24.64] ;  /* 0x0000003218547980 */ /* 0x000f62000c101d00 */
[----:B------:R-:W-:Y:S01]  /*d780*/  IMAD.U32 R6, RZ, RZ, UR6 ;  /* 0x00000006ff067e24 */ /* 0x000fe2000f8e00ff */
[----:B------:R-:W-:Y:S01]  /*d790*/  ULDC.64 UR6, c[0x0][0xad8] ;  /* 0x0002b60000067ab9 */ /* 0x000fe20000000a00 */
[----:B------:R-:W-:Y:S01]  /*d7a0*/  IMAD.U32 R7, RZ, RZ, UR5 ;  /* 0x00000005ff077e24 */ /* 0x000fe2000f8e00ff */
[----:B------:R-:W5:Y:S01]  /*d7b0*/  LD.E.128 R72, desc[UR50][R26.64] ;  /* 0x000000321a487980 */ /* 0x000f62000c101d00 */
[----:B------:R-:W-:Y:S01]  /*d7c0*/  IMAD R9, R3, UR9, R0 ;  /* 0x0000000903097c24 */ /* 0x000fe2000f8e0200 */
[----:B------:R-:W-:-:S02]  /*d7d0*/  SHF.R.S32.HI R0, RZ, 0x1f, R5 ;  /* 0x0000001fff007819 */ /* 0x000fc40000011405 */
[----:B------:R-:W5:Y:S01]  /*d7e0*/  LD.E.128 R76, desc[UR50][R14.64] ;  /* 0x000000320e4c7980 */ /* 0x000f62000c101d00 */
[----:B------:R-:W-:-:S03]  /*d7f0*/  IMAD.WIDE.U32 R6, R3, UR8, R6 ;  /* 0x0000000803067c25 */ /* 0x000fc6000f8e0006 */
[----:B------:R-:W5:Y:S04]  /*d800*/  LD.E.128 R40, desc[UR50][R10.64] ;  /* 0x000000320a287980 */ /* 0x000f68000c101d00 */
[----:B------:R0:W5:Y:S01]  /*d810*/  LD.E.128 R36, desc[UR50][R12.64] ;  /* 0x000000320c247980 */ /* 0x000162000c101d00 */
[----:B------:R-:W-:Y:S01]  /*d820*/  @!PT LDS RZ, [RZ] ;  /* 0x00000000fffff984 */ /* 0x000fe20000000800 */
[----:B------:R-:W-:Y:S01]  /*d830*/  @!PT LDS RZ, [RZ] ;  /* 0x00000000fffff984 */ /* 0x000fe20000000800 */
[----:B------:R-:W-:Y:S01]  /*d840*/  @!PT LDS RZ, [RZ] ;  /* 0x00000000fffff984 */ /* 0x000fe20000000800 */
[----:B------:R-:W-:Y:S01]  /*d850*/  @!PT LDS RZ, [RZ] ;  /* 0x00000000fffff984 */ /* 0x000fe20000000800 */
[----:B------:R1:W-:Y:S06]  /*d860*/  MEMBAR.ALL.CTA ;  /* 0x0000000000007992 */ /* 0x0003ec0000008000 */
[----:B-1----:R-:W1:Y:S01]  /*d870*/  FENCE.VIEW.ASYNC.S ;  /* 0x00000000000073c6 */ /* 0x002e620000000000 */
[----:B------:R-:W-:-:S02]  /*d880*/  IMAD.IADD R7, R7, 0x1, R9 ;  /* 0x0000000107077824 */ /* 0x000fc400078e0209 */
[----:B------:R-:W-:Y:S02]  /*d890*/  IMAD R0, R0, UR6, RZ ;  /* 0x0000000600007c24 */ /* 0x000fe4000f8e02ff */
[----:B0-----:R-:W-:Y:S02]  /*d8a0*/  VIADD R13, R192, UR36 ;  /* 0x00000024c00d7c36 */ /* 0x001fe40008000000 */
        /* <DEDUP_REMOVED lines=12> */
[----:B-1----:R0:W1:Y:S01]  /*d970*/  SHFL.IDX PT, R11, R0, RZ, 0x181f ;  /* 0x00181fff000b7589 */ /* 0x00206200000e0000 */
[----:B------:R-:W-:Y:S01]  /*d980*/  ISETP.GE.AND P0, PT, R3, R100, PT ;  /* 0x000000640300720c */ /* 0x000fe20003f06270 */
[----:B------:R-:W-:Y:S01]  /*d990*/  BSSY B1, `(.L_x_932) ;  /* 0x0000015000017945 */ /* 0x000fe20003800000 */
[----:B------:R0:W-:Y:S01]  /*d9a0*/  SYNCS.ARRIVE.TRANS64.RED.A1T0 RZ, [R4+URZ], RZ ;  /* 0x000000ff04ff79a7 */ /* 0x0001e2000810043f */
[----:B------:R0:W2:Y:S02]  /*d9b0*/  SHFL.IDX PT, R3, R12, RZ, 0x181f ;  /* 0x00181fff0c037589 */ /* 0x0000a400000e0000 */
[----:B------:R-:W-:Y:S08]  /*d9c0*/  @P2 BRA `(.L_x_933) ;  /* 0x0000000000442947 */ /* 0x000ff00003800000 */
[----:B------:R-:W-:Y:S02]  /*d9d0*/  ULDC UR5, c[0x0][0xac8] ;  /* 0x0002b20000057ab9 */ /* 0x000fe40000000800 */
[----:B------:R-:W-:Y:S02]  /*d9e0*/  ISETP.GE.AND P5, PT, R16, UR5, PT ;  /* 0x0000000510007c0c */ /* 0x000fe4000bfa6270 */
[----:B------:R-:W-:Y:S02]  /*d9f0*/  ISETP.GE.AND P4, PT, R19, UR5, PT ;  /* 0x0000000513007c0c */ /* 0x000fe4000bf86270 */
[----:B------:R-:W-:Y:S02]  /*da00*/  ISETP.GE.AND P3, PT, R18, UR5, PT ;  /* 0x0000000512007c0c */ /* 0x000fe4000bf66270 */
[----:B------:R-:W-:-:S07]  /*da10*/  ISETP.GE.AND P2, PT, R22, UR5, PT ;  /* 0x0000000516007c0c */ /* 0x000fce000bf46270 */
[----:B01----:R-:W-:-:S04]  /*da20*/  @!P5 LEA R4, P6, R16, R11, 0x1 ;  /* 0x0000000b1004d211 */ /* 0x003fc800078c08ff */
        /* <DEDUP_REMOVED lines=11> */
.L_x_933:
[----:B------:R-:W-:Y:S05]  /*dae0*/  BSYNC B1 ;  /* 0x0000000000017941 */ /* 0x000fea0003800000 */
.L_x_932:
        /* <DEDUP_REMOVED lines=9> */
[CC--:B01----:R-:W-:Y:S02]  /*db80*/  @!P4 LEA R4, P6, R16.reuse, R11.reuse, 0x1 ;  /* 0x0000000b1004c211 */ /* 0x0c3fe400078c08ff */
[C---:B------:R-:W-:Y:S02]  /*db90*/  @!P3 LEA R6, P5, R19.reuse, R11, 0x1 ;  /* 0x0000000b1306b211 */ /* 0x040fe400078a08ff */
[----:B----4-:R-:W-:Y:S02]  /*dba0*/  @!P4 LEA.HI.X R5, R16, R3, R200, 0x1, P6 ;  /* 0x000000031005c211 */ /* 0x010fe400030f0cc8 */
[----:B------:R-:W-:Y:S02]  /*dbb0*/  @!P2 LEA R8, P6, R18, R11, 0x1 ;  /* 0x0000000b1208a211 */ /* 0x000fe400078c08ff */
[----:B------:R-:W-:Y:S01]  /*dbc0*/  @!P3 LEA.HI.X R7, R19, R3, R199, 0x1, P5 ;  /* 0x000000031307b211 */ /* 0x000fe200028f0cc7 */
[----:B-----5:R3:W-:Y:S01]  /*dbd0*/  @!P4 ST.E.128 desc[UR50][R4.64], R56 ;  /* 0x000000380400c985 */ /* 0x0207e2000c101d32 */
[----:B------:R-:W-:-:S02]  /*dbe0*/  @!P1 LEA R10, P5, R22, R11, 0x1 ;  /* 0x0000000b160a9211 */ /* 0x000fc400078a08ff */
[-C--:B------:R-:W-:Y:S01]  /*dbf0*/  @!P2 LEA.HI.X R9, R18, R3.reuse, R198, 0x1, P6 ;  /* 0x000000031209a211 */ /* 0x080fe200030f0cc6 */
[----:B------:R3:W-:Y:S01]  /*dc00*/  @!P3 ST.E.128 desc[UR50][R6.64], R64 ;  /* 0x000000400600b985 */ /* 0x0007e2000c101d32 */
[----:B------:R-:W-:-:S03]  /*dc10*/  @!P1 LEA.HI.X R11, R22, R3, R197, 0x1, P5 ;  /* 0x00000003160b9211 */ /* 0x000fc600028f0cc5 */
[----:B------:R3:W-:Y:S04]  /*dc20*/  @!P2 ST.E.128 desc[UR50][R8.64], R84 ;  /* 0x000000540800a985 */ /* 0x0007e8000c101d32 */
[----:B------:R3:W-:Y:S02]  /*dc30*/  @!P1 ST.E.128 desc[UR50][R10.64], R92 ;  /* 0x0000005c0a009985 */ /* 0x0007e4000c101d32 */
.L_x_935:
[----:B------:R-:W-:Y:S05]  /*dc40*/  BSYNC B1 ;  /* 0x0000000000017941 */ /* 0x000fea0003800000 */
.L_x_934:
        /* <DEDUP_REMOVED lines=9> */
[-C--:B01----:R-:W-:Y:S02]  /*dce0*/  @!P3 LEA R4, P6, R16, R11.reuse, 0x1 ;  /* 0x0000000b1004b211 */ /* 0x083fe400078c08ff */
[CC--:B------:R-:W-:Y:S02]  /*dcf0*/  @!P2 LEA R6, P5, R19.reuse, R11.reuse, 0x1 ;  /* 0x0000000b1306a211 */ /* 0x0c0fe400078a08ff */
[----:B------:R-:W-:Y:S02]  /*dd00*/  @!P1 LEA R8, P4, R18, R11, 0x1 ;  /* 0x0000000b12089211 */ /* 0x000fe400078808ff */
[----:B------:R-:W-:Y:S02]  /*dd10*/  @!P3 LEA.HI.X R5, R16, R3, R200, 0x1, P6 ;  /* 0x000000031005b211 */ /* 0x000fe400030f0cc8 */
[----:B------:R-:W-:Y:S02]  /*dd20*/  @!P0 LEA R10, P6, R22, R11, 0x1 ;  /* 0x0000000b160a8211 */ /* 0x000fe400078c08ff */
[-C--:B------:R-:W-:Y:S01]  /*dd30*/  @!P2 LEA.HI.X R7, R19, R3.reuse, R199, 0x1, P5 ;  /* 0x000000031307a211 */ /* 0x080fe200028f0cc7 */
[----:B-----5:R3:W-:Y:S01]  /*dd40*/  @!P3 ST.E.128 desc[UR50][R4.64], R60 ;  /* 0x0000003c0400b985 */ /* 0x0207e2000c101d32 */
[----:B------:R-:W-:-:S02]  /*dd50*/  @!P1 LEA.HI.X R9, R18, R3, R198, 0x1, P4 ;  /* 0x0000000312099211 */ /* 0x000fc400020f0cc6 */
[----:B------:R-:W-:Y:S01]  /*dd60*/  @!P0 LEA.HI.X R11, R22, R3, R197, 0x1, P6 ;  /* 0x00000003160b8211 */ /* 0x000fe200030f0cc5 */
[----:B------:R3:W-:Y:S04]  /*dd70*/  @!P2 ST.E.128 desc[UR50][R6.64], R68 ;  /* 0x000000440600a985 */ /* 0x0007e8000c101d32 */
[----:B------:R3:W-:Y:S04]  /*dd80*/  @!P1 ST.E.128 desc[UR50][R8.64], R72 ;  /* 0x0000004808009985 */ /* 0x0007e8000c101d32 */
[----:B------:R3:W-:Y:S02]  /*dd90*/  @!P0 ST.E.128 desc[UR50][R10.64], R40 ;  /* 0x000000280a008985 */ /* 0x0007e4000c101d32 */
.L_x_937:
[----:B------:R-:W-:Y:S05]  /*dda0*/  BSYNC B1 ;  /* 0x0000000000017941 */ /* 0x000fea0003800000 */
.L_x_936:
[----:B0-----:R-:W-:Y:S01]  /*ddb0*/  VIADD R3, R13, 0x60 ;  /* 0x000000600d037836 */ /* 0x001fe20000000000 */
[----:B-1-3--:R0:W1:Y:S04]  /*ddc0*/  SHFL.IDX PT, R11, R12, 0x3, 0x181f ;  /* 0x00781f000c0b7f89 */ /* 0x00a06800000e0000 */
[----:B------:R-:W-:Y:S01]  /*ddd0*/  ISETP.GE.AND P0, PT, R3, R100, PT ;  /* 0x000000640300720c */ /* 0x000fe20003f06270 */
[----:B------:R0:W3:-:S12]  /*dde0*/  SHFL.IDX PT, R15, R0, 0x3, 0x181f ;  /* 0x00781f00000f7f89 */ /* 0x0000d800000e0000 */
[----:B0-----:R-:W-:Y:S05]  /*ddf0*/  @P0 BRA `(.L_x_938) ;  /* 0x0000000c00200947 */ /* 0x001fea0003800000 */
[----:B------:R-:W-:Y:S02]  /*de00*/  ULDC UR5, c[0x0][0xac8] ;  /* 0x0002b20000057ab9 */ /* 0x000fe40000000800 */
[----:B------:R-:W-:Y:S02]  /*de10*/  ISETP.GE.AND P3, PT, R16, UR5, PT ;  /* 0x0000000510007c0c */ /* 0x000fe4000bf66270 */
[----:B------:R-:W-:Y:S02]  /*de20*/  ISETP.GE.AND P4, PT, R19, UR5, PT ;  /* 0x0000000513007c0c */ /* 0x000fe4000bf86270 */
[----:B------:R-:W-:-:S09]  /*de30*/  ISETP.GE.AND P5, PT, R18, UR5, PT ;  /* 0x0000000512007c0c */ /* 0x000fd2000bfa6270 */
[-C--:B---3--:R-:W-:Y:S02]  /*de40*/  @!P3 LEA R4, P0, R16, R15.reuse, 0x1 ;  /* 0x0000000f1004b211 */ /* 0x088fe400078008ff */
[CC--:B------:R-:W-:Y:S02]  /*de50*/  @!P4 LEA R6, P1, R19.reuse, R15.reuse, 0x1 ;  /* 0x0000000f1306c211 */ /* 0x0c0fe400078208ff */
[----:B------:R-:W-:Y:S02]  /*de60*/  @!P5 LEA R8, P2, R18, R15, 0x1 ;  /* 0x0000000f1208d211 */ /* 0x000fe400078408ff */
[-C--:B-1----:R-:W-:Y:S02]  /*de70*/  @!P3 LEA.HI.X R5, R16, R11.reuse, R200, 0x1, P0 ;  /* 0x0000000b1005b211 */ /* 0x082fe400000f0cc8 */
[-C--:B------:R-:W-:Y:S02]  /*de80*/  @!P4 LEA.HI.X R7, R19, R11.reuse, R199, 0x1, P1 ;  /* 0x0000000b1307c211 */ /* 0x080fe400008f0cc7 */
[----:B------:R-:W-:Y:S01]  /*de90*/  @!P5 LEA.HI.X R9, R18, R11, R198, 0x1, P2 ;  /* 0x0000000b1209d211 */ /* 0x000fe200010f0cc6 */
[----:B-----5:R0:W-:Y:S01]  /*dea0*/  @!P3 ST.E.128 desc[UR50][R4.64], R44 ;  /* 0x0000002c0400b985 */ /* 0x0201e2000c101d32 */
        /* <DEDUP_REMOVED lines=8> */
.L_x_931:
[----:B------:R-:W0:Y:S01]  /*df30*/  LDC R10, c[0x0][0xbe8] ;  /* 0x0002fa00ff0a7b82 */ /* 0x000e220000000800 */
[----:B------:R-:W-:Y:S01]  /*df40*/  ISETP.GE.AND P0, PT, R201, 0x80, PT ;  /* 0x00000080c900780c */ /* 0x000fe20003f06270 */
[----:B------:R-:W-:Y:S01]  /*df50*/  USHF.R.S32.HI UR8, URZ, 0x1f, UR42 ;  /* 0x0000001f3f087899 */ /* 0x000fe2000801142a */
[----:B------:R-:W-:Y:S01]  /*df60*/  BSSY B1, `(.L_x_939) ;  /* 0x000002f000017945 */ /* 0x000fe20003800000 */
[----:B------:R-:W-:Y:S01]  /*df70*/  USHF.R.S32.HI UR9, URZ, 0x1f, UR45 ;  /* 0x0000001f3f097899 */ /* 0x000fe2000801142d */
[----:B------:R-:W-:Y:S01]  /*df80*/  IMAD R8, R23, 0x20, R192 ;  /* 0x0000002017087824 */ /* 0x000fe200078e02c0 */
[----:B0-----:R-:W-:-:S13]  /*df90*/  ISETP.NE.AND P1, PT, R10, 0x1, PT ;  /* 0x000000010a00780c */ /* 0x001fda0003f25270 */
[----:B------:R-:W0:Y:S08]  /*dfa0*/  @P1 LDC R9, c[0x0][0xbec] ;  /* 0x0002fb00ff091b82 */ /* 0x000e300000000800 */
[----:B------:R-:W1:Y:S01]  /*dfb0*/  @P1 LDC R11, c[0x0][0xbf0] ;  /* 0x0002fc00ff0b1b82 */ /* 0x000e620000000800 */
[----:B------:R-:W-:Y:S05]  /*dfc0*/  @P0 BRA `(.L_x_940) ;  /* 0x0000000000a00947 */ /* 0x000fea0003800000 */
[----:B------:R-:W2:Y:S01]  /*dfd0*/  S2R R0, SR_TID.X ;  /* 0x0000000000007919 */ /* 0x000ea20000002100 */
[----:B------:R-:W3:Y:S01]  /*dfe0*/  LDC R5, c[0x0][0xbe8] ;  /* 0x0002fa00ff057b82 */ /* 0x000ee20000000800 */
[----:B------:R-:W-:Y:S01]  /*dff0*/  IMAD.U32 R6, RZ, RZ, UR36 ;  /* 0x00000024ff067e24 */ /* 0x000fe2000f8e00ff */
[----:B------:R-:W-:Y:S02]  /*e000*/  ULDC UR5, c[0x0][0xa88] ;  /* 0x0002a20000057ab9 */ /* 0x000fe40000000800 */
[----:B---3--:R-:W-:Y:S02]  /*e010*/  IMAD R3, R5, UR5, RZ ;  /* 0x0000000505037c24 */ /* 0x008fe4000f8e02ff */
[----:B--2---:R-:W-:-:S04]  /*e020*/  IADD3 R6, R6, -0x80, R0 ;  /* 0xffffff8006067810 */ /* 0x004fc80007ffe000 */
[----:B------:R-:W-:-:S13]  /*e030*/  ISETP.GE.AND P0, PT, R6, R3, PT ;  /* 0x000000030600720c */ /* 0x000fda0003f06270 */
[----:B------:R-:W-:Y:S05]  /*e040*/  @P0 BRA `(.L_x_940) ;  /* 0x0000000000800947 */ /* 0x000fea0003800000 */
[----:B------:R-:W-:Y:S01]  /*e050*/  ISETP.NE.AND P0, PT, R5, 0x1, PT ;  /* 0x000000010500780c */ /* 0x000fe20003f05270 */
[----:B------:R-:W-:Y:S01]  /*e060*/  ULDC.64 UR10, c[0x0][0xb90] ;  /* 0x0002e400000a7ab9 */ /* 0x000fe20000000a00 */
[----:B------:R-:W-:Y:S01]  /*e070*/  IMAD.MOV.U32 R4, RZ, RZ, R6 ;  /* 0x000000ffff047224 */ /* 0x000fe200078e0006 */
[----:B------:R-:W-:Y:S02]  /*e080*/  UIMAD UR5, UR8, UR10, URZ ;  /* 0x0000000a080572a4 */ /* 0x000fe4000f8e023f */
[----:B------:R-:W-:Y:S02]  /*e090*/  UIMAD.WIDE.U32 UR6, UR42, UR10, URZ ;  /* 0x0000000a2a0672a5 */ /* 0x000fe4000f8e003f */
[----:B------:R-:W-:-:S03]  /*e0a0*/  UIMAD UR5, UR42, UR11, UR5 ;  /* 0x0000000b2a0572a4 */ /* 0x000fc6000f8e0205 */
[----:B------:R-:W-:Y:S01]  /*e0b0*/  ULDC.64 UR10, c[0x0][0xb98] ;  /* 0x0002e600000a7ab9 */ /* 0x000fe20000000a00 */
[----:B------:R-:W-:Y:S02]  /*e0c0*/  UIADD3 UR7, UR7, UR5, URZ ;  /* 0x0000000507077290 */ /* 0x000fe4000fffe03f */
[----:B------:R-:W2:Y:S01]  /*e0d0*/  @P0 LDC R3, c[0x0][0xbec] ;  /* 0x0002fb00ff030b82 */ /* 0x000ea20000000800 */
[----:B------:R-:W-:Y:S02]  /*e0e0*/  UIMAD UR5, UR9, UR10, URZ ;  /* 0x0000000a090572a4 */ /* 0x000fe4000f8e023f */
[----:B------:R-:W-:Y:S02]  /*e0f0*/  UIMAD.WIDE.U32 UR6, UR45, UR10, UR6 ;  /* 0x0000000a2d0672a5 */ /* 0x000fe4000f8e0006 */
[----:B------:R-:W-:-:S03]  /*e100*/  UIMAD UR5, UR45, UR11, UR5 ;  /* 0x0000000b2d0572a4 */ /* 0x000fc6000f8e0205 */
[----:B------:R-:W3:Y:S01]  /*e110*/  @P0 LDC R7, c[0x0][0xbf0] ;  /* 0x0002fc00ff070b82 */ /* 0x000ee20000000800 */
[----:B------:R-:W-:Y:S01]  /*e120*/  ULDC.64 UR10, c[0x0][0xb88] ;  /* 0x0002e200000a7ab9 */ /* 0x000fe20000000a00 */
[----:B--2---:R-:W-:-:S05]  /*e130*/  @P0 IMAD.HI.U32 R0, R6, R3, RZ ;  /* 0x0000000306000227 */ /* 0x004fca00078e00ff */
[----:B---3--:R-:W-:-:S05]  /*e140*/  @P0 SHF.R.U32.HI R4, RZ, R7, R0 ;  /* 0x00000007ff040219 */ /* 0x008fca0000011600 */
[----:B------:R-:W-:-:S04]  /*e150*/  IMAD.MOV R3, RZ, RZ, -R4 ;  /* 0x000000ffff037224 */ /* 0x000fc800078e0a04 */
[----:B------:R-:W-:Y:S01]  /*e160*/  IMAD R3, R5, R3, R6 ;  /* 0x0000000305037224 */ /* 0x000fe200078e0206 */
[----:B------:R-:W-:Y:S01]  /*e170*/  SHF.R.S32.HI R5, RZ, 0x1f, R4 ;  /* 0x0000001fff057819 */ /* 0x000fe20000011404 */
[----:B------:R-:W-:Y:S01]  /*e180*/  IMAD.U32 R6, RZ, RZ, UR5 ;  /* 0x00000005ff067e24 */ /* 0x000fe2000f8e00ff */
[----:B------:R-:W-:Y:S02]  /*e190*/  IADD3 R4, P0, R4, UR6, RZ ;  /* 0x0000000604047c10 */ /* 0x000fe4000ff1e0ff */
[----:B------:R-:W-:Y:S02]  /*e1a0*/  SHF.R.S32.HI R0, RZ, 0x1f, R3 ;  /* 0x0000001fff007819 */ /* 0x000fe40000011403 */
[----:B------:R-:W-:Y:S01]  /*e1b0*/  IADD3.X R5, R5, UR7, R6, P0, !PT ;  /* 0x0000000705057c10 */ /* 0x000fe200087fe406 */
[----:B------:R-:W-:Y:S02]  /*e1c0*/  ULDC.64 UR6, c[0x0][0xb50] ;  /* 0x0002d40000067ab9 */ /* 0x000fe40000000a00 */
[----:B------:R-:W-:-:S02]  /*e1d0*/  IMAD R0, R0, UR10, RZ ;  /* 0x0000000a00007c24 */ /* 0x000fc4000f8e02ff */
[----:B------:R-:W-:-:S04]  /*e1e0*/  IMAD.WIDE.U32 R4, R3, UR10, R4 ;  /* 0x0000000a03047c25 */ /* 0x000fc8000f8e0004 */
[----:B------:R-:W-:Y:S01]  /*e1f0*/  IMAD R7, R3, UR11, R0 ;  /* 0x0000000b03077c24 */ /* 0x000fe2000f8e0200 */
[----:B------:R-:W-:-:S03]  /*e200*/  LEA R6, P0, R4, UR6, 0x2 ;  /* 0x0000000604067c11 */ /* 0x000fc6000f8010ff */
[----:B------:R-:W-:-:S05]  /*e210*/  IMAD.IADD R3, R5, 0x1, R7 ;  /* 0x0000000105037824 */ /* 0x000fca00078e0207 */
[----:B------:R-:W-:Y:S01]  /*e220*/  LEA.HI.X R7, R4, UR7, R3, 0x2, P0 ;  /* 0x0000000704077c11 */ /* 0x000fe200080f1403 */
[----:B------:R-:W-:-:S05]  /*e230*/  IMAD.MOV.U32 R3, RZ, RZ, -0x800000 ;  /* 0xff800000ff037424 */ /* 0x000fca00078e00ff */
[----:B------:R2:W-:Y:S02]  /*e240*/  STG.E desc[UR50][R6.64], R3 ;  /* 0x0000000306007986 */ /* 0x0005e4000c101932 */
.L_x_940:
[----:B------:R-:W-:Y:S05]  /*e250*/  BSYNC B1 ;  /* 0x0000000000017941 */ /* 0x000fea0003800000 */
.L_x_939:
[----:B------:R-:W-:Y:S01]  /*e260*/  ULDC.64 UR10, c[0x0][0xae8] ;  /* 0x0002ba00000a7ab9 */ /* 0x000fe20000000a00 */
[----:B------:R-:W-:Y:S01]  /*e270*/  VIADD R8, R8, UR36 ;  /* 0x0000002408087c36 */ /* 0x000fe20008000000 */
[----:B------:R-:W-:Y:S01]  /*e280*/  UIMAD UR5, UR8, UR10, URZ ;  /* 0x0000000a080572a4 */ /* 0x000fe2000f8e023f */
[----:B------:R-:W-:Y:S01]  /*e290*/  BSSY B1, `(.L_x_941) ;  /* 0x000003c000017945 */ /* 0x000fe20003800000 */
[----:B------:R-:W-:Y:S01]  /*e2a0*/  UIMAD.WIDE.U32 UR6, UR42, UR10, URZ ;  /* 0x0000000a2a0672a5 */ /* 0x000fe2000f8e003f */
[----:B0-----:R-:W-:Y:S01]  /*e2b0*/  @P1 IMAD.HI.U32 R0, R8, R9, RZ ;  /* 0x0000000908001227 */ /* 0x001fe200078e00ff */
[----:B------:R-:W-:-:S03]  /*e2c0*/  UIMAD UR5, UR42, UR11, UR5 ;  /* 0x0000000b2a0572a4 */ /* 0x000fc6000f8e0205 */
[----:B------:R-:W-:Y:S01]  /*e2d0*/  ULDC.64 UR10, c[0x0][0xaf0] ;  /* 0x0002bc00000a7ab9 */ /* 0x000fe20000000a00 */
[----:B------:R-:W-:Y:S01]  /*e2e0*/  UIADD3 UR7, UR7, UR5, URZ ;  /* 0x0000000507077290 */ /* 0x000fe2000fffe03f */
[----:B--2---:R-:W-:Y:S01]  /*e2f0*/  IMAD.MOV.U32 R3, RZ, RZ, R8 ;  /* 0x000000ffff037224 */ /* 0x004fe200078e0008 */
[----:B------:R-:W-:Y:S01]  /*e300*/  UIMAD UR5, UR9, UR10, URZ ;  /* 0x0000000a090572a4 */ /* 0x000fe2000f8e023f */
[----:B-1----:R-:W-:Y:S01]  /*e310*/  @P1 SHF.R.U32.HI R3, RZ, R11, R0 ;  /* 0x0000000bff031219 */ /* 0x002fe20000011600 */
[----:B------:R-:W-:Y:S02]  /*e320*/  UIMAD.WIDE.U32 UR6, UR45, UR10, UR6 ;  /* 0x0000000a2d0672a5 */ /* 0x000fe4000f8e0006 */
[----:B------:R-:W-:Y:S01]  /*e330*/  UIMAD UR5, UR45, UR11, UR5 ;  /* 0x0000000b2d0572a4 */ /* 0x000fe2000f8e0205 */
[--C-:B------:R-:W-:Y:S01]  /*e340*/  SHF.R.S32.HI R0, RZ, 0x1f, R3.reuse ;  /* 0x0000001fff007819 */ /* 0x100fe20000011403 */
[----:B------:R-:W-:Y:S01]  /*e350*/  IMAD.MOV R7, RZ, RZ, -R3 ;  /* 0x000000ffff077224 */ /* 0x000fe200078e0a03 */
[----:B------:R-:W-:Y:S01]  /*e360*/  ULDC.64 UR8, c[0x0][0xae0] ;  /* 0x0002b80000087ab9 */ /* 0x000fe20000000a00 */
[----:B------:R-:W-:-:S02]  /*e370*/  UIADD3 UR5, UR7, UR5, URZ ;  /* 0x0000000507057290 */ /* 0x000fc4000fffe03f */
[----:B------:R-:W-:Y:S02]  /*e380*/  IMAD.U32 R5, RZ, RZ, UR7 ;  /* 0x00000007ff057e24 */ /* 0x000fe4000f8e00ff */
[----:B------:R-:W-:Y:S02]  /*e390*/  IMAD R0, R0, UR8, RZ ;  /* 0x0000000800007c24 */ /* 0x000fe4000f8e02ff */
[----:B------:R-:W-:Y:S02]  /*e3a0*/  IMAD R7, R10, R7, R8 ;  /* 0x000000070a077224 */ /* 0x000fe400078e0208 */
[----:B------:R-:W-:Y:S01]  /*e3b0*/  IMAD.U32 R4, RZ, RZ, UR6 ;  /* 0x00000006ff047e24 */ /* 0x000fe2000f8e00ff */
[----:B------:R-:W-:Y:S01]  /*e3c0*/  ULDC.64 UR6, c[0x0][0xad8] ;  /* 0x0002b60000067ab9 */ /* 0x000fe20000000a00 */
[----:B------:R-:W-:Y:S01]  /*e3d0*/  IMAD.U32 R5, RZ, RZ, UR5 ;  /* 0x00000005ff057e24 */ /* 0x000fe2000f8e00ff */
[----:B------:R-:W-:Y:S01]  /*e3e0*/  ULDC UR5, c[0x0][0xa88] ;  /* 0x0002a20000057ab9 */ /* 0x000fe20000000800 */
[C---:B------:R-:W-:Y:S01]  /*e3f0*/  IMAD R9, R3.reuse, UR9, R0 ;  /* 0x0000000903097c24 */ /* 0x040fe2000f8e0200 */
[----:B------:R-:W-:Y:S01]  /*e400*/  SHF.R.S32.HI R0, RZ, 0x1f, R7 ;  /* 0x0000001fff007819 */ /* 0x000fe20000011407 */
[----:B------:R-:W-:-:S04]  /*e410*/  IMAD.WIDE.U32 R4, R3, UR8, R4 ;  /* 0x0000000803047c25 */ /* 0x000fc8000f8e0004 */
[----:B------:R-:W-:Y:S02]  /*e420*/  IMAD.IADD R5, R5, 0x1, R9 ;  /* 0x0000000105057824 */ /* 0x000fe400078e0209 */
[----:B------:R-:W-:Y:S02]  /*e430*/  IMAD R6, R0, UR6, RZ ;  /* 0x0000000600067c24 */ /* 0x000fe4000f8e02ff */
[----:B------:R-:W-:Y:S02]  /*e440*/  VIADD R8, R192, UR36 ;  /* 0x00000024c0087c36 */ /* 0x000fe40008000000 */
[----:B------:R-:W-:Y:S02]  /*e450*/  IMAD R9, R10, UR5, RZ ;  /* 0x000000050a097c24 */ /* 0x000fe4000f8e02ff */
[C---:B------:R-:W-:Y:S02]  /*e460*/  IMAD R3, R7.reuse, UR7, R6 ;  /* 0x0000000707037c24 */ /* 0x040fe4000f8e0206 */
[----:B------:R-:W-:Y:S01]  /*e470*/  IMAD.WIDE.U32 R4, R7, UR6, R4 ;  /* 0x0000000607047c25 */ /* 0x000fe2000f8e0004 */
[----:B------:R-:W-:Y:S01]  /*e480*/  ISETP.GE.AND P2, PT, R8, R9, PT ;  /* 0x000000090800720c */ /* 0x000fe20003f46270 */
[----:B------:R-:W-:-:S02]  /*e490*/  ULDC.64 UR6, c[0x0][0xa80] ;  /* 0x0002a00000067ab9 */ /* 0x000fc40000000a00 */
[----:B------:R-:W-:Y:S01]  /*e4a0*/  IMAD.IADD R3, R5, 0x1, R3 ;  /* 0x0000000105037824 */ /* 0x000fe200078e0203 */
[----:B------:R-:W-:Y:S01]  /*e4b0*/  LEA R6, P3, R4, UR6, 0x1 ;  /* 0x0000000604067c11 */ /* 0x000fe2000f8608ff */
[----:B------:R-:W-:-:S03]  /*e4c0*/  VIADD R0, R8, 0x20 ;  /* 0x0000002008007836 */ /* 0x000fc60000000000 */
[----:B------:R-:W-:Y:S01]  /*e4d0*/  LEA.HI.X R7, R4, UR7, R3, 0x1, P3 ;  /* 0x0000000704077c11 */ /* 0x000fe200098f0c03 */
[----:B------:R0:W1:Y:S01]  /*e4e0*/  SHFL.IDX PT, R5, R6, RZ, 0x181f ;  /* 0x00181fff06057589 */ /* 0x00006200000e0000 */
[-C--:B------:R-:W-:Y:S01]  /*e4f0*/  ISETP.GE.AND P1, PT, R0, R9.reuse, PT ;  /* 0x000000090000720c */ /* 0x080fe20003f26270 */
[----:B------:R-:W-:Y:S02]  /*e500*/  VIADD R0, R8, 0x40 ;  /* 0x0000004008007836 */ /* 0x000fe40000000000 */
[----:B------:R0:W2:Y:S03]  /*e510*/  SHFL.IDX PT, R3, R7, RZ, 0x181f ;  /* 0x00181fff07037589 */ /* 0x0000a600000e0000 */
[----:B------:R-:W-:Y:S01]  /*e520*/  ISETP.GE.AND P0, PT, R0, R9, PT ;  /* 0x000000090000720c */ /* 0x000fe20003f06270 */
[----:B------:R-:W-:-:S12]  /*e530*/  @P2 BRA `(.L_x_942) ;  /* 0x0000000000442947 */ /* 0x000fd80003800000 */
        /* <DEDUP_REMOVED lines=17> */
.L_x_942:
[----:B------:R-:W-:Y:S05]  /*e650*/  BSYNC B1 ;  /* 0x0000000000017941 */ /* 0x000fea0003800000 */
.L_x_941:
        /* <DEDUP_REMOVED lines=9> */
[CC--:B-1----:R-:W-:Y:S02]  /*e6f0*/  @!P4 LEA R10, P6, R16.reuse, R5.reuse, 0x1 ;  /* 0x00000005100ac211 */ /* 0x0c2fe400078c08ff */
[C---:B------:R-:W-:Y:S02]  /*e700*/  @!P3 LEA R12, P5, R19.reuse, R5, 0x1 ;  /* 0x00000005130cb211 */ /* 0x040fe400078a08ff */
        /* <DEDUP_REMOVED lines=10> */
.L_x_944:
[----:B------:R-:W-:Y:S05]  /*e7b0*/  BSYNC B1 ;  /* 0x0000000000017941 */ /* 0x000fea0003800000 */
.L_x_943:
        /* <DEDUP_REMOVED lines=10> */
[CC--:B------:R-:W-:Y:S02]  /*e860*/  @!P2 LEA R12, P5, R19.reuse, R5.reuse, 0x1 ;  /* 0x00000005130ca211 */ /* 0x0c0fe400078a08ff */
        /* <DEDUP_REMOVED lines=10> */
.L_x_946:
[----:B------:R-:W-:Y:S05]  /*e910*/  BSYNC B1 ;  /* 0x0000000000017941 */ /* 0x000fea0003800000 */
.L_x_945:
[----:B------:R-:W-:Y:S01]  /*e920*/  VIADD R0, R8, 0x60 ;  /* 0x0000006008007836 */ /* 0x000fe20000000000 */
[----:B0-----:R0:W0:Y:S04]  /*e930*/  SHFL.IDX PT, R3, R7, 0x3, 0x181f ;  /* 0x00781f0007037f89 */ /* 0x00102800000e0000 */
[----:B------:R-:W-:Y:S01]  /*e940*/  ISETP.GE.AND P0, PT, R0, R9, PT ;  /* 0x000000090000720c */ /* 0x000fe20003f06270 */
[----:B-1-3--:R1:W3:-:S12]  /*e950*/  SHFL.IDX PT, R5, R6, 0x3, 0x181f ;  /* 0x00781f0006057f89 */ /* 0x00a2d800000e0000 */
[----:B-1----:R-:W-:Y:S05]  /*e960*/  @P0 BRA `(.L_x_938) ;  /* 0x0000000000440947 */ /* 0x002fea0003800000 */
[----:B------:R-:W-:Y:S02]  /*e970*/  ULDC UR5, c[0x0][0xac8] ;  /* 0x0002b20000057ab9 */ /* 0x000fe40000000800 */
[----:B------:R-:W-:Y:S02]  /*e980*/  ISETP.GE.AND P3, PT, R16, UR5, PT ;  /* 0x0000000510007c0c */ /* 0x000fe4000bf66270 */
[----:B------:R-:W-:Y:S02]  /*e990*/  ISETP.GE.AND P2, PT, R19, UR5, PT ;  /* 0x0000000513007c0c */ /* 0x000fe4000bf46270 */
[----:B------:R-:W-:Y:S02]  /*e9a0*/  ISETP.GE.AND P1, PT, R18, UR5, PT ;  /* 0x0000000512007c0c */ /* 0x000fe4000bf26270 */
[----:B------:R-:W-:-:S07]  /*e9b0*/  ISETP.GE.AND P0, PT, R22, UR5, PT ;  /* 0x0000000516007c0c */ /* 0x000fce000bf06270 */
[-C--:B--234-:R-:W-:Y:S02]  /*e9c0*/  @!P3 LEA R6, P6, R16, R5.reuse, 0x1 ;  /* 0x000000051006b211 */ /* 0x09cfe400078c08ff */
        /* <DEDUP_REMOVED lines=11> */
.L_x_938:
[----:B------:R-:W-:Y:S05]  /*ea80*/  BSYNC B0 ;  /* 0x0000000000007941 */ /* 0x000fea0003800000 */
.L_x_930:
[----:B------:R-:W-:Y:S02]  /*ea90*/  ULDC UR5, c[0x0][0xc38] ;  /* 0x00030e0000057ab9 */ /* 0x000fe40000000800 */
[----:B------:R-:W-:-:S06]  /*eaa0*/  UISETP.GE.AND UP0, UPT, UR4, UR5, UPT ;  /* 0x000000050400728c */ /* 0x000fcc000bf06270 */
[----:B------:R-:W-:-:S13]  /*eab0*/  PLOP3.LUT P0, PT, PT, PT, UP0, 0x80, 0x0 ;  /* 0x000000000000781c */ /* 0x000fda0003f0f008 */
[----:B------:R-:W-:Y:S05]  /*eac0*/  @!P0 BRA `(.L_x_947) ;  /* 0xffffff2000c48947 */ /* 0x000fea000383ffff */
[----:B------:R-:W-:Y:S05]  /*ead0*/  EXIT ;  /* 0x000000000000794d */ /* 0x000fea0003800000 */
.L_x_845:
[----:B------:R-:W-:-:S08]  /*eae0*/  NOP ;  /* 0x0000000000007918 */ /* 0x000fd00000000000 */
[----:B------:R-:W0:-:S00]  /*eaf0*/  USETMAXREG.DEALLOC.CTAPOOL 0x18 ;  /* 0x00000018000079c8 */ /* 0x000e0000080e0500 */
[----:B0-----:R-:W2:Y:S01]  /*eb00*/  LDL.LU R2, [R1+0xc] ;  /* 0x00000c0001027983 */ /* 0x001ea20000300800 */
[----:B------:R-:W-:-:S05]  /*eb10*/  LOP3.LUT R0, R0, 0x3, RZ, 0xc0, !PT ;  /* 0x0000000300007812 */ /* 0x000fca00078ec0ff */
[----:B------:R-:W0:Y:S01]  /*eb20*/  S2UR UR6, SR_CTAID.X ;  /* 0x00000000000679c3 */ /* 0x000e220000002500 */
[----:B------:R-:W1:Y:S02]  /*eb30*/  SHFL.IDX PT, R0, R0, RZ, 0x1f ;  /* 0x00001fff00007589 */ /* 0x000e6400000e0000 */
[----:B-1----:R-:W-:-:S05]  /*eb40*/  ISETP.NE.AND P0, PT, R0, RZ, PT ;  /* 0x000000ff0000720c */ /* 0x002fca0003f05270 */
[----:B------:R-:W0:Y:S08]  /*eb50*/  LDC R0, c[0x0][0xc38] ;  /* 0x00030e00ff007b82 */ /* 0x000e300000000800 */
[----:B------:R-:W-:Y:S06]  /*eb60*/  @P0 BAR.ARV 0x4, 0x180 ;  /* 0x0106000000000b1d */ /* 0x000fec0000002000 */
[----:B--2---:R-:W-:-:S04]  /*eb70*/  LOP3.LUT R2, R2, 0xfffffffb, RZ, 0xc0, !PT ;  /* 0xfffffffb02027812 */ /* 0x004fc800078ec0ff */
[----:B------:R-:W-:Y:S02]  /*eb80*/  @P0 LOP3.LUT R2, R2, 0x4, RZ, 0xfc, !PT ;  /* 0x0000000402020812 */ /* 0x000fe400078efcff */
[----:B0-----:R-:W-:Y:S01]  /*eb90*/  ISETP.LE.AND P0, PT, R0, UR6, PT ;  /* 0x0000000600007c0c */ /* 0x001fe2000bf03270 */
[----:B------:R-:W-:Y:S02]  /*eba0*/  IMAD.MOV.U32 R0, RZ, RZ, 0x1 ;  /* 0x00000001ff007424 */ /* 0x000fe400078e00ff */
[----:B------:R0:W-:Y:S04]  /*ebb0*/  STL [R1+0xc], R2 ;  /* 0x00000c0201007387 */ /* 0x0001e80000100800 */
[----:B------:R0:W-:Y:S04]  /*ebc0*/  STL [R1], RZ ;  /* 0x000000ff01007387 */ /* 0x0001e80000100800 */
[----:B------:R0:W-:Y:S04]  /*ebd0*/  STL [R1+0x2c], RZ ;  /* 0x00002cff01007387 */ /* 0x0001e80000100800 */
[----:B------:R0:W-:Y:S01]  /*ebe0*/  STL [R1+0x8], R0 ;  /* 0x0000080001007387 */ /* 0x0001e20000100800 */
[----:B------:R-:W-:Y:S05]  /*ebf0*/  @P0 BRA `(.L_x_948) ;  /* 0x0000004000580947 */ /* 0x000fea0003800000 */
[----:B------:R-:W1:Y:S01]  /*ec00*/  S2R R7, SR_TID.X ;  /* 0x0000000000077919 */ /* 0x000e620000002100 */
        /* <DEDUP_REMOVED lines=9> */
[C---:B0-----:R-:W-:Y:S01]  /*eca0*/  IMAD.SHL.U32 R0, R7.reuse, 0x40, RZ ;  /* 0x0000004007007824 */ /* 0x041fe200078e00ff */
[C---:B------:R-:W-:Y:S01]  /*ecb0*/  LOP3.LUT P0, RZ, R7.reuse, 0x4, RZ, 0xc0, !PT ;  /* 0x0000000407ff7812 */ /* 0x040fe2000780c0ff */
[----:B------:R-:W-:-:S03]  /*ecc0*/  IMAD.SHL.U32 R3, R7, 0x8, RZ ;  /* 0x0000000807037824 */ /* 0x000fc600078e00ff */
[----:B------:R-:W-:-:S04]  /*ecd0*/  LOP3.LUT R2, R0, 0x180, RZ, 0xc0, !PT ;  /* 0x0000018000027812 */ /* 0x000fc800078ec0ff */
[----:B------:R-:W-:-:S04]  /*ece0*/  LOP3.LUT R2, R2, 0x10, R7, 0xf8, !PT ;  /* 0x0000001002027812 */ /* 0x000fc800078ef807 */
[----:B------:R-:W-:Y:S02]  /*ecf0*/  LOP3.LUT R5, R2, 0x30, R3, 0x78, !PT ;  /* 0x0000003002057812 */ /* 0x000fe400078e7803 */
[----:B------:R-:W-:Y:S02]  /*ed00*/  SHF.R.U32.HI R3, RZ, 0x5, R4 ;  /* 0x00000005ff037819 */ /* 0x000fe40000011604 */
[C---:B------:R-:W-:Y:S02]  /*ed10*/  LOP3.LUT R2, R0.reuse, 0x40, RZ, 0xc0, !PT ;  /* 0x0000004000027812 */ /* 0x040fe400078ec0ff */
[----:B------:R-:W-:-:S03]  /*ed20*/  LOP3.LUT R0, R0, 0x200, RZ, 0xc0, !PT ;  /* 0x0000020000007812 */ /* 0x000fc600078ec0ff */
[----:B------:R-:W-:-:S05]  /*ed30*/  IMAD R2, R3, 0x400, R2 ;  /* 0x0000040003027824 */ /* 0x000fca00078e0202 */
[----:B------:R-:W-:Y:S01]  /*ed40*/  IADD3 R5, R5, R2, R0 ;  /* 0x0000000205057210 */ /* 0x000fe20007ffe000 */
[----:B------:R-:W-:-:S04]  /*ed50*/  IMAD.SHL.U32 R2, R7, 0x80, RZ ;  /* 0x0000008007027824 */ /* 0x000fc800078e00ff */
[----:B------:R0:W-:Y:S01]  /*ed60*/  STL [R1+0x18], R5 ;  /* 0x0000180501007387 */ /* 0x0001e20000100800 */
[----:B------:R-:W-:-:S05]  /*ed70*/  LOP3.LUT R0, R2, 0x380, RZ, 0xc0, !PT ;  /* 0x0000038002007812 */ /* 0x000fca00078ec0ff */
[----:B------:R-:W-:Y:S02]  /*ed80*/  IMAD R3, R3, 0x10, R0 ;  /* 0x0000001003037824 */ /* 0x000fe400078e0200 */
[----:B------:R-:W-:Y:S01]  /*ed90*/  IMAD.SHL.U32 R0, R7, 0x10, RZ ;  /* 0x0000001007007824 */ /* 0x000fe200078e00ff */
[----:B0-----:R-:W-:-:S04]  /*eda0*/  SHF.R.U32.HI R5, RZ, 0x3, R4 ;  /* 0x00000003ff057819 */ /* 0x001fc80000011604 */
[----:B------:R-:W-:-:S04]  /*edb0*/  LOP3.LUT R3, R3, 0x70, R0, 0x78, !PT ;  /* 0x0000007003037812 */ /* 0x000fc800078e7800 */
[----:B------:R-:W-:Y:S01]  /*edc0*/  LOP3.LUT R6, R3, 0xc00, R2, 0xf8, !PT ;  /* 0x00000c0003067812 */ /* 0x000fe200078ef802 */
[----:B------:R-:W-:Y:S01]  /*edd0*/  IMAD.SHL.U32 R3, R7, 0x2, RZ ;  /* 0x0000000207037824 */ /* 0x000fe200078e00ff */
[----:B------:R-:W-:-:S03]  /*ede0*/  LOP3.LUT R2, R0, 0x3f0, RZ, 0xc0, !PT ;  /* 0x000003f000027812 */ /* 0x000fc600078ec0ff */
[----:B------:R-:W-:Y:S01]  /*edf0*/  STL [R1+0x4], R6 ;  /* 0x0000040601007387 */ /* 0x000fe20000100800 */
[----:B------:R-:W-:Y:S01]  /*ee00*/  LOP3.LUT R3, R2, 0x70, R3, 0x78, !PT ;  /* 0x0000007002037812 */ /* 0x000fe200078e7803 */
[----:B------:R-:W-:Y:S02]  /*ee10*/  IMAD.SHL.U32 R2, R4, 0x10, RZ ;  /* 0x0000001004027824 */ /* 0x000fe400078e00ff */
[C---:B------:R-:W-:Y:S02]  /*ee20*/  VIADD R4, R6.reuse, 0x40 ;  /* 0x0000004006047836 */ /* 0x040fe40000000000 */
[----:B------:R-:W-:Y:S01]  /*ee30*/  @P0 VIADD R4, R6, 0xffffffc0 ;  /* 0xffffffc006040836 */ /* 0x000fe20000000000 */
[----:B------:R-:W-:Y:S01]  /*ee40*/  LOP3.LUT R2, R3, 0x400, R2, 0xf8, !PT ;  /* 0x0000040003027812 */ /* 0x000fe200078ef802 */
[----:B------:R-:W-:-:S04]  /*ee50*/  IMAD.MOV.U32 R3, RZ, RZ, 0x20 ;  /* 0x00000020ff037424 */ /* 0x000fc800078e00ff */
[----:B------:R-:W-:Y:S01]  /*ee60*/  IMAD.IADD R2, R17, 0x1, R2 ;  /* 0x0000000111027824 */ /* 0x000fe200078e0202 */
[----:B------:R-:W-:Y:S02]  /*ee70*/  SEL R3, R3, 0xffffffe0, !P0 ;  /* 0xffffffe003037807 */ /* 0x000fe40004000000 */
[----:B------:R-:W-:Y:S02]  /*ee80*/  LOP3.LUT R3, R0, 0x70, RZ, 0xc0, !PT ;  /* 0x0000007000037812 */ /* 0x000fe400078ec0ff */
[----:B------:R-:W-:Y:S01]  /*ee90*/  LOP3.LUT R0, R5, 0x70, R0, 0xf8, !PT ;  /* 0x0000007005007812 */ /* 0x000fe200078ef800 */
[----:B------:R-:W-:Y:S01]  /*eea0*/  IMAD.U32 R0, RZ, RZ, UR6 ;  /* 0x00000006ff007e24 */ /* 0x000fe2000f8e00ff */
[----:B------:R-:W-:Y:S04]  /*eeb0*/  STL [R1+0x24], R2 ;  /* 0x0000240201007387 */ /* 0x000fe80000100800 */
[----:B------:R-:W-:Y:S04]  /*eec0*/  STL [R1+0x2c], RZ ;  /* 0x00002cff01007387 */ /* 0x000fe80000100800 */
[----:B------:R-:W-:Y:S04]  /*eed0*/  STL [R1+0x20], R4 ;  /* 0x0000200401007387 */ /* 0x000fe80000100800 */
[----:B------:R0:W-:Y:S04]  /*eee0*/  STL [R1+0x28], R0 ;  /* 0x0000280001007387 */ /* 0x0001e80000100800 */
[----:B------:R-:W-:Y:S01]  /*eef0*/  STL [R1], RZ ;  /* 0x000000ff01007387 */ /* 0x000fe20000100800 */
[----:B0-----:R-:W-:-:S05]  /*ef00*/  IMAD.MOV.U32 R0, RZ, RZ, 0x1 ;  /* 0x00000001ff007424 */ /* 0x001fca00078e00ff */
[----:B------:R0:W-:Y:S02]  /*ef10*/  STL [R1+0x8], R0 ;  /* 0x0000080001007387 */ /* 0x0001e40000100800 */
[----:B0-----:R-:W-:-:S07]  /*ef20*/  LOP3.LUT R0, R3, 0x80, RZ, 0xfc, !PT ;  /* 0x0000008003007812 */ /* 0x001fce00078efcff */
.L_x_1017:
[----:B------:R-:W2:Y:S01]  /*ef30*/  LDL R0, [R1+0x28] ;  /* 0x0000280001007983 */ /* 0x000ea20000100800 */
[----:B------:R-:W-:Y:S02]  /*ef40*/  ULDC UR8, c[0x0][0xc60] ;  /* 0x0003180000087ab9 */ /* 0x000fe40000000800 */
[----:B------:R-:W-:-:S11]  /*ef50*/  UISETP.NE.AND UP0, UPT, UR8, 0x1, UPT ;  /* 0x000000010800788c */ /* 0x000fd6000bf05270 */
[----:B------:R-:W-:Y:S01]  /*ef60*/  @UP0 ULDC UR4, c[0x0][0xc64] ;  /* 0x0003190000040ab9 */ /* 0x000fe20000000800 */
[----:B------:R-:W-:Y:S01]  /*ef70*/  @UP0 ULDC UR9, c[0x0][0xc68] ;  /* 0x00031a0000090ab9 */ /* 0x000fe20000000800 */
[C---:B--2---:R-:W-:Y:S02]  /*ef80*/  R2UR UR7, R0.reuse ;  /* 0x00000000000772ca */ /* 0x044fe400000e0000 */
[----:B------:R-:W-:-:S11]  /*ef90*/  R2UR UR6, R0 ;  /* 0x00000000000672ca */ /* 0x000fd600000e0000 */
[----:B------:R-:W-:-:S04]  /*efa0*/  UIMAD.WIDE.U32 UR4, UR7, UR4, URZ ;  /* 0x00000004070472a5 */ /* 0x000fc8000f8e003f */
[----:B------:R-:W-:-:S03]  /*efb0*/  @UP0 USHF.R.U32.HI UR7, URZ, UR9, UR5 ;  /* 0x000000093f070299 */ /* 0x000fc60008011605 */
[----:B------:R-:W-:Y:S02]  /*efc0*/  ULDC UR4, c[0x0][0xc78] ;  /* 0x00031e0000047ab9 */ /* 0x000fe40000000800 */
[----:B------:R-:W-:Y:S02]  /*efd0*/  UISETP.GE.AND UP0, UPT, UR7, UR4, UPT ;  /* 0x000000040700728c */ /* 0x000fe4000bf06270 */
[----:B------:R-:W-:-:S04]  /*efe0*/  UIADD3 UR4, -UR7, URZ, URZ ;  /* 0x0000003f07047290 */ /* 0x000fc8000fffe13f */
[----:B------:R-:W-:Y:S01]  /*eff0*/  PLOP3.LUT P0, PT, PT, PT, UP0, 0x80, 0x0 ;  /* 0x000000000000781c */ /* 0x000fe20003f0f008 */
[----:B------:R-:W-:-:S12]  /*f000*/  UIMAD UR8, UR8, UR4, UR6 ;  /* 0x00000004080872a4 */ /* 0x000fd8000f8e0206 */
[----:B0-----:R-:W-:Y:S05]  /*f010*/  @!P0 BRA `(.L_x_949) ;  /* 0x0000000000208947 */ /* 0x001fea0003800000 */
        /* <DEDUP_REMOVED lines=8> */
.L_x_949:
[----:B------:R-:W-:Y:S01]  /*f0a0*/  ULDC UR9, c[0x0][0xc54] ;  /* 0x0003150000097ab9 */ /* 0x000fe20000000800 */
[----:B------:R-:W-:Y:S01]  /*f0b0*/  UMOV UR6, UR8 ;  /* 0x0000000800067c82 */ /* 0x000fe20008000000 */
[----:B------:R-:W-:-:S11]  /*f0c0*/  UISETP.NE.AND UP0, UPT, UR9, 0x1, UPT ;  /* 0x000000010900788c */ /* 0x000fd6000bf05270 */
[----:B------:R-:W-:Y:S02]  /*f0d0*/  @UP0 ULDC.64 UR10, c[0x0][0xc58] ;  /* 0x00031600000a0ab9 */ /* 0x000fe40000000a00 */
[----:B------:R-:W-:-:S04]  /*f0e0*/  UIMAD.WIDE.U32 UR4, UR8, UR10, URZ ;  /* 0x0000000a080472a5 */ /* 0x000fc8000f8e003f */
[----:B------:R-:W-:-:S04]  /*f0f0*/  @UP0 USHF.R.U32.HI UR6, URZ, UR11, UR5 ;  /* 0x0000000b3f060299 */ /* 0x000fc80008011605 */
[----:B------:R-:W-:-:S12]  /*f100*/  UIMAD UR4, UR6, UR9, URZ ;  /* 0x00000009060472a4 */ /* 0x000fd8000f8e023f */
.L_x_950:
[----:B------:R-:W-:Y:S02]  /*f110*/  UIADD3 UR4, UR8, -UR4, URZ ;  /* 0x8000000408047290 */ /* 0x000fe4000fffe03f */
[----:B------:R-:W-:Y:S01]  /*f120*/  ULOP3.LUT UR5, URZ, UR6, URZ, 0x33, !UPT ;  /* 0x000000063f057292 */ /* 0x000fe2000f8e333f */
[----:B------:R-:W-:Y:S01]  /*f130*/  ULDC UR14, c[0x0][0xc48] ;  /* 0x00031200000e7ab9 */ /* 0x000fe20000000800 */
[----:B------:R-:W-:Y:S01]  /*f140*/  ULDC UR8, c[0x0][0x448] ;  /* 0x0001120000087ab9 */ /* 0x000fe20000000800 */
[----:B------:R-:W-:Y:S01]  /*f150*/  ULDC UR42, c[0x0][0xc3c] ;  /* 0x00030f00002a7ab9 */ /* 0x000fe20000000800 */
[----:B------:R-:W-:Y:S02]  /*f160*/  UISETP.NE.AND UP2, UPT, UR14, 0x1, UPT ;  /* 0x000000010e00788c */ /* 0x000fe4000bf45270 */
[----:B------:R-:W-:Y:S02]  /*f170*/  UISETP.NE.AND UP1, UPT, UR8, 0x1, UPT ;  /* 0x000000010800788c */ /* 0x000fe4000bf25270 */
[----:B------:R-:W-:Y:S01]  /*f180*/  UIADD3 UR42, UR5, UR42, URZ ;  /* 0x0000002a052a7290 */ /* 0x000fe2000fffe03f */
[----:B------:R-:W-:Y:S01]  /*f190*/  ULDC.64 UR10, c[0x0][0x418] ;  /* 0x00010600000a7ab9 */ /* 0x000fe20000000a00 */
[----:B------:R-:W-:Y:S01]  /*f1a0*/  ULDC UR13, c[0x0][0xc54] ;  /* 0x00031500000d7ab9 */ /* 0x000fe20000000800 */
[----:B------:R-:W-:-:S02]  /*f1b0*/  UISETP.NE.U32.AND UP0, UPT, UR10, URZ, UPT ;  /* 0x0000003f0a00728c */ /* 0x000fc4000bf05070 */
[----:B------:R-:W-:Y:S02]  /*f1c0*/  UIMAD UR13, UR7, UR13, UR4 ;  /* 0x0000000d070d72a4 */ /* 0x000fe4000f8e0204 */
[----:B------:R-:W-:Y:S01]  /*f1d0*/  USHF.L.U32 UR42, UR42, 0x7, URZ ;  /* 0x000000072a2a7899 */ /* 0x000fe2000800063f */
[----:B------:R-:W-:Y:S01]  /*f1e0*/  ULDC.64 UR4, c[0x0][0x9e0] ;  /* 0x0002780000047ab9 */ /* 0x000fe20000000a00 */
[----:B------:R-:W-:Y:S02]  /*f1f0*/  UISETP.NE.AND.EX UP0, UPT, UR11, URZ, UPT, UP0 ;  /* 0x0000003f0b00728c */ /* 0x000fe4000bf05300 */
[----:B------:R-:W-:Y:S02]  /*f200*/  UISETP.GE.AND UP3, UPT, UR5, 0x1, UPT ;  /* 0x000000010500788c */ /* 0x000fe4000bf66270 */
[----:B------:R-:W-:Y:S01]  /*f210*/  UIADD3 UR12, UR42, 0x7f, URZ ;  /* 0x0000007f2a0c7890 */ /* 0x000fe2000fffe03f */
[----:B------:R-:W-:Y:S01]  /*f220*/  ULDC UR10, c[0x0][0x424] ;  /* 0x00010900000a7ab9 */ /* 0x000fe20000000800 */
[----:B------:R-:W-:Y:S01]  /*f230*/  ULDC UR6, c[0x0][0x288] ;  /* 0x0000a20000067ab9 */ /* 0x000fe20000000800 */
[----:B------:R-:W-:Y:S01]  /*f240*/  @UP2 ULDC UR8, c[0x0][0xc4c] ;  /* 0x0003130000082ab9 */ /* 0x000fe20000000800 */
[----:B------:R-:W-:Y:S01]  /*f250*/  @UP1 ULDC UR11, c[0x0][0x44c] ;  /* 0x00011300000b1ab9 */ /* 0x000fe20000000800 */
[----:B------:R-:W-:Y:S01]  /*f260*/  USEL UR15, UR10, 0x1, UP0 ;  /* 0x000000010a0f7887 */ /* 0x000fe20008000000 */
[----:B------:R-:W-:Y:S01]  /*f270*/  PLOP3.LUT P1, PT, PT, PT, UP3, 0x80, 0x0 ;  /* 0x000000000000781c */ /* 0x000fe20003f2f038 */
[----:B------:R-:W-:-:S02]  /*f280*/  UIADD3 UR16, -UR6, 0x1, URZ ;  /* 0x0000000106107890 */ /* 0x000fc4000fffe13f */
[----:B------:R-:W-:Y:S02]  /*f290*/  UIMAD.WIDE.U32 UR8, UR13, UR8, URZ ;  /* 0x000000080d0872a5 */ /* 0x000fe4000f8e003f */
[----:B------:R-:W-:Y:S01]  /*f2a0*/  UIMAD.WIDE.U32 UR10, UR12, UR11, URZ ;  /* 0x0000000b0c0a72a5 */ /* 0x000fe2000f8e003f */
[----:B------:R-:W-:Y:S01]  /*f2b0*/  ULDC UR7, c[0x0][0x2f0] ;  /* 0x0000bc0000077ab9 */ /* 0x000fe20000000800 */
[----:B------:R-:W-:Y:S01]  /*f2c0*/  @UP2 ULDC UR17, c[0x0][0xc50] ;  /* 0x0003140000112ab9 */ /* 0x000fe20000000800 */
[----:B------:R-:W-:Y:S01]  /*f2d0*/  @UP1 ULDC UR18, c[0x0][0x450] ;  /* 0x0001140000121ab9 */ /* 0x000fe20000000800 */
[----:B------:R-:W-:Y:S01]  /*f2e0*/  UMOV UR44, UR13 ;  /* 0x0000000d002c7c82 */ /* 0x000fe20008000000 */
[----:B------:R-:W-:Y:S02]  /*f2f0*/  UIMAD UR16, UR15, UR7, UR16 ;  /* 0x000000070f1072a4 */ /* 0x000fe4000f8e0210 */
[----:B------:R-:W-:Y:S02]  /*f300*/  @UP2 USHF.R.U32.HI UR44, URZ, UR17, UR9 ;  /* 0x000000113f2c2299 */ /* 0x000fe40008011609 */
[----:B------:R-:W-:-:S02]  /*f310*/  @UP1 USHF.R.U32.HI UR12, URZ, UR18, UR11 ;  /* 0x000000123f0c1299 */ /* 0x000fc4000801160b */
[----:B------:R-:W-:Y:S02]  /*f320*/  UIADD3 UR36, -UR44, URZ, URZ ;  /* 0x0000003f2c247290 */ /* 0x000fe4000fffe13f */
[----:B------:R-:W-:Y:S02]  /*f330*/  UIADD3 UR12, UR16, UR12, URZ ;  /* 0x0000000c100c7290 */ /* 0x000fe4000fffe03f */
[----:B------:R-:W-:Y:S02]  /*f340*/  UIMAD UR36, UR14, UR36, UR13 ;  /* 0x000000240e2472a4 */ /* 0x000fe4000f8e020d */
[----:B------:R-:W-:Y:S01]  /*f350*/  UIADD3 UR4, UR12, UR4, URZ ;  /* 0x000000040c047290 */ /* 0x000fe2000fffe03f */
[----:B------:R-:W-:Y:S11]  /*f360*/  @!P1 BRA `(.L_x_951) ;  /* 0x0000000000449947 */ /* 0x000ff60003800000 */
        /* <DEDUP_REMOVED lines=10> */
.L_x_952:
[----:B------:R-:W-:-:S11]  /*f410*/  UISETP.NE.AND UP0, UPT, UR5, 0x1, UPT ;  /* 0x000000010500788c */ /* 0x000fd6000bf05270 */
[----:B------:R-:W-:Y:S02]  /*f420*/  @UP0 ULDC.64 UR12, c[0x0][0x9e8] ;  /* 0x00027a00000c0ab9 */ /* 0x000fe40000000a00 */
[----:B------:R-:W-:-:S04]  /*f430*/  UIMAD.WIDE.U32 UR8, UR10, UR12, URZ ;  /* 0x0000000c0a0872a5 */ /* 0x000fc8000f8e003f */
[----:B------:R-:W-:-:S12]  /*f440*/  @UP0 USHF.R.U32.HI UR10, URZ, UR13, UR9 ;  /* 0x0000000d3f0a0299 */ /* 0x000fd80008011609 */
.L_x_953:
[----:B------:R-:W-:-:S04]  /*f450*/  UIMAD UR10, UR10, UR5, UR5 ;  /* 0x000000050a0a72a4 */ /* 0x000fc8000f8e0205 */
[----:B------:R-:W-:-:S04]  /*f460*/  UISETP.LT.AND UP0, UPT, UR4, UR10, UPT ;  /* 0x0000000a0400728c */ /* 0x000fc8000bf01270 */
[----:B------:R-:W-:-:S12]  /*f470*/  USEL UR4, UR4, UR10, UP0 ;  /* 0x0000000a04047287 */ /* 0x000fd80008000000 */
.L_x_951:
[----:B------:R-:W-:Y:S02]  /*f480*/  UIMAD UR12, UR15, UR7, 0x3f ;  /* 0x0000003f0f0c74a4 */ /* 0x000fe4000f8e0207 */
[----:B------:R-:W-:Y:S02]  /*f490*/  UIADD3 UR4, UR4, 0x3f, URZ ;  /* 0x0000003f04047890 */ /* 0x000fe4000fffe03f */
[----:B------:R-:W-:Y:S02]  /*f4a0*/  USHF.R.S32.HI UR13, URZ, 0x1f, UR12 ;  /* 0x0000001f3f0d7899 */ /* 0x000fe4000801140c */
[----:B------:R-:W-:Y:S01]  /*f4b0*/  USHF.R.S32.HI UR10, URZ, 0x1f, UR4 ;  /* 0x0000001f3f0a7899 */ /* 0x000fe20008011404 */
[----:B------:R-:W-:Y:S01]  /*f4c0*/  @UP1 ULDC UR8, c[0x0][0x44c] ;  /* 0x0001130000081ab9 */ /* 0x000fe20000000800 */
[----:B------:R-:W-:Y:S02]  /*f4d0*/  ULEA.HI UR13, UR13, UR12, URZ, 0x6 ;  /* 0x0000000c0d0d7291 */ /* 0x000fe4000f8f303f */
[----:B------:R-:W-:-:S02]  /*f4e0*/  UIMAD.WIDE.U32 UR8, UR42, UR8, URZ ;  /* 0x000000082a0872a5 */ /* 0x000fc4000f8e003f */
[----:B------:R-:W-:Y:S01]  /*f4f0*/  ULEA.HI UR10, UR10, UR4, URZ, 0x6 ;  /* 0x000000040a0a7291 */ /* 0x000fe2000f8f303f */
[----:B------:R-:W-:Y:S01]  /*f500*/  @UP1 ULDC UR14, c[0x0][0x450] ;  /* 0x00011400000e1ab9 */ /* 0x000fe20000000800 */
[----:B------:R-:W-:Y:S01]  /*f510*/  UMOV UR11, UR42 ;  /* 0x0000002a000b7c82 */ /* 0x000fe20008000000 */
[----:B------:R-:W-:Y:S02]  /*f520*/  UIMAD UR4, UR15, UR7, -UR6 ;  /* 0x000000070f0472a4 */ /* 0x000fe4000f8e0a06 */
[----:B------:R-:W-:Y:S02]  /*f530*/  USHF.R.S32.HI UR13, URZ, 0x6, UR13 ;  /* 0x000000063f0d7899 */ /* 0x000fe4000801140d */
[----:B------:R-:W-:Y:S02]  /*f540*/  USHF.R.S32.HI UR10, URZ, 0x6, UR10 ;  /* 0x000000063f0a7899 */ /* 0x000fe4000801140a */
[----:B------:R-:W-:Y:S02]  /*f550*/  @UP1 USHF.R.U32.HI UR11, URZ, UR14, UR9 ;  /* 0x0000000e3f0b1299 */ /* 0x000fe40008011609 */
[----:B------:R-:W-:-:S02]  /*f560*/  UISETP.LT.AND UP0, UPT, UR13, UR10, UPT ;  /* 0x0000000a0d00728c */ /* 0x000fc4000bf01270 */
[----:B------:R-:W-:Y:S01]  /*f570*/  UIADD3 UR4, UR4, UR11, URZ ;  /* 0x0000000b04047290 */ /* 0x000fe2000fffe03f */
[----:B------:R-:W-:Y:S01]  /*f580*/  ULDC UR8, c[0x0][0x9dc] ;  /* 0x0002770000087ab9 */ /* 0x000fe20000000800 */
[----:B------:R-:W-:Y:S02]  /*f590*/  USEL UR41, UR13, UR10, UP0 ;  /* 0x0000000a0d297287 */ /* 0x000fe40008000000 */
        /* <DEDUP_REMOVED lines=12> */
.L_x_955:
[----:B------:R-:W-:-:S11]  /*f660*/  UISETP.NE.AND UP0, UPT, UR5, 0x1, UPT ;  /* 0x000000010500788c */ /* 0x000fd6000bf05270 */
[----:B------:R-:W-:Y:S02]  /*f670*/  @UP0 ULDC.64 UR10, c[0x0][0x9e8] ;  /* 0x00027a00000a0ab9 */ /* 0x000fe40000000a00 */
[----:B------:R-:W-:-:S04]  /*f680*/  UIMAD.WIDE.U32 UR6, UR4, UR10, URZ ;  /* 0x0000000a040672a5 */ /* 0x000fc8000f8e003f */
[----:B------:R-:W-:-:S12]  /*f690*/  @UP0 USHF.R.U32.HI UR4, URZ, UR11, UR7 ;  /* 0x0000000b3f040299 */ /* 0x000fd80008011607 */
.L_x_956:
[----:B------:R-:W-:-:S04]  /*f6a0*/  UIMAD UR4, UR4, UR5, URZ ;  /* 0x00000005040472a4 */ /* 0x000fc8000f8e023f */
[----:B------:R-:W-:-:S04]  /*f6b0*/  UISETP.LT.AND UP0, UPT, UR8, UR4, UPT ;  /* 0x000000040800728c */ /* 0x000fc8000bf01270 */
[----:B------:R-:W-:-:S12]  /*f6c0*/  USEL UR8, UR8, UR4, !UP0 ;  /* 0x0000000408087287 */ /* 0x000fd8000c000000 */
.L_x_954:
[----:B------:R-:W-:Y:S01]  /*f6d0*/  USHF.R.S32.HI UR4, URZ, 0x1f, UR8 ;  /* 0x0000001f3f047899 */ /* 0x000fe20008011408 */
[----:B------:R-:W-:Y:S03]  /*f6e0*/  BSSY B7, `(.L_x_957) ;  /* 0x000034e000077945 */ /* 0x000fe60003800000 */
[----:B------:R-:W-:-:S04]  /*f6f0*/  ULEA.HI UR4, UR4, UR8, URZ, 0x6 ;  /* 0x0000000804047291 */ /* 0x000fc8000f8f303f */
[----:B------:R-:W-:-:S04]  /*f700*/  USHF.R.S32.HI UR4, URZ, 0x6, UR4 ;  /* 0x000000063f047899 */ /* 0x000fc80008011404 */
[----:B------:R-:W-:-:S04]  /*f710*/  UISETP.LT.AND UP0, UPT, URZ, UR4, UPT ;  /* 0x000000043f00728c */ /* 0x000fc8000bf01270 */
[----:B------:R-:W-:-:S04]  /*f720*/  USEL UR40, URZ, UR4, !UP0 ;  /* 0x000000043f287287 */ /* 0x000fc8000c000000 */
[----:B------:R-:W-:-:S06]  /*f730*/  UISETP.GT.AND UP0, UPT, UR41, UR40, UPT ;  /* 0x000000282900728c */ /* 0x000fcc000bf04270 */
[----:B------:R-:W-:-:S13]  /*f740*/  PLOP3.LUT P0, PT, PT, PT, UP0, 0x80, 0x0 ;  /* 0x000000000000781c */ /* 0x000fda0003f0f008 */
[----:B------:R-:W-:Y:S05]  /*f750*/  @P0 BRA `(.L_x_958) ;  /* 0x0000000000480947 */ /* 0x000fea0003800000 */
[----:B------:R-:W0:Y:S02]  /*f760*/  S2R R0, SR_TID.X ;  /* 0x0000000000007919 */ /* 0x000e240000002100 */
[----:B0-----:R-:W-:-:S04]  /*f770*/  LOP3.LUT R0, R0, 0x7f, RZ, 0xc0, !PT ;  /* 0x0000007f00007812 */ /* 0x001fc800078ec0ff */
[----:B------:R-:W-:-:S13]  /*f780*/  ISETP.NE.AND P0, PT, R0, RZ, PT ;  /* 0x000000ff0000720c */ /* 0x000fda0003f05270 */
[----:B------:R-:W-:Y:S05]  /*f790*/  @P0 BRA `(.L_x_959) ;  /* 0x0000003400080947 */ /* 0x000fea0003800000 */
[----:B------:R-:W0:Y:S01]  /*f7a0*/  S2R R3, SR_LANEID ;  /* 0x0000000000037919 */ /* 0x000e220000000000 */
[----:B------:R-:W-:Y:S02]  /*f7b0*/  VOTEU.ANY UR4, UPT, PT ;  /* 0x0000000000047886 */ /* 0x000fe400038e0100 */
[----:B------:R-:W0:Y:S08]  /*f7c0*/  FLO.U32 R0, UR4 ;  /* 0x0000000400007d00 */ /* 0x000e3000080e0000 */
[----:B------:R-:W1:Y:S01]  /*f7d0*/  POPC R5, UR4 ;  /* 0x0000000400057d09 */ /* 0x000e620008000000 */
[----:B0-----:R-:W-:-:S02]  /*f7e0*/  ISETP.EQ.U32.AND P1, PT, R0, R3, PT ;  /* 0x000000030000720c */ /* 0x001fc40003f22070 */
[----:B------:R-:W1:Y:S11]  /*f7f0*/  LDC.64 R2, c[0x0][0xc80] ;  /* 0x00032000ff027b82 */ /* 0x000e760000000a00 */
[----:B-1----:R-:W2:Y:S01]  /*f800*/  @P1 ATOMG.E.ADD.STRONG.GPU PT, R3, desc[UR50][R2.64], R5 ;  /* 0x00000005020319a8 */ /* 0x002ea200081ee1f2 */
[----:B------:R-:W0:Y:S02]  /*f810*/  S2R R4, SR_LTMASK ;  /* 0x0000000000047919 */ /* 0x000e240000003900 */
[----:B0-----:R-:W-:-:S04]  /*f820*/  LOP3.LUT R4, R4, UR4, RZ, 0xc0, !PT ;  /* 0x0000000404047c12 */ /* 0x001fc8000f8ec0ff */
[----:B------:R-:W0:Y:S01]  /*f830*/  POPC R7, R4 ;  /* 0x0000000400077309 */ /* 0x000e220000000000 */
[----:B--2---:R-:W0:Y:S02]  /*f840*/  SHFL.IDX PT, R0, R3, R0, 0x1f ;  /* 0x00001f0003007589 */ /* 0x004e2400000e0000 */
[----:B0-----:R-:W-:-:S05]  /*f850*/  IADD3 R0, R0, UR43, R7 ;  /* 0x0000002b00007c10 */ /* 0x001fca000fffe007 */
[----:B------:R0:W-:Y:S01]  /*f860*/  STL [R1+0x28], R0 ;  /* 0x0000280001007387 */ /* 0x0001e20000100800 */
[----:B------:R-:W-:Y:S05]  /*f870*/  BRA `(.L_x_959) ;  /* 0x0000003000d07947 */ /* 0x000fea0003800000 */
.L_x_958:
        /* <DEDUP_REMOVED lines=20> */
.L_x_961:
[----:B------:R-:W-:Y:S05]  /*f9c0*/  BSYNC B6 ;  /* 0x0000000000067941 */ /* 0x000fea0003800000 */
.L_x_960:
        /* <DEDUP_REMOVED lines=24> */
.L_x_963:
[----:B------:R-:W-:Y:S05]  /*fb50*/  BSYNC B6 ;  /* 0x0000000000067941 */ /* 0x000fea0003800000 */
.L_x_962:
[----:B------:R-:W-:Y:S01]  /*fb60*/  VIADD R0, R17, 0x8000 ;  /* 0x0000800011007836 */ /* 0x000fe20000000000 */
[----:B------:R-:W-:Y:S04]  /*fb70*/  BSSY B6, `(.L_x_964) ;  /* 0x0000014000067945 */ /* 0x000fe80003800000 */
[----:B------:R1:W-:Y:S01]  /*fb80*/  STL [R1+0x14], R0 ;  /* 0x0000140001007387 */ /* 0x0003e20000100800 */
        /* <DEDUP_REMOVED lines=18> */
.L_x_965:
[----:B------:R-:W-:Y:S05]  /*fcb0*/  BSYNC B6 ;  /* 0x0000000000067941 */ /* 0x000fea0003800000 */
.L_x_964:
[----:B------:R-:W-:Y:S01]  /*fcc0*/  IMAD.MOV.U32 R18, RZ, RZ, R16 ;  /* 0x000000ffff127224 */ /* 0x000fe200078e0010 */
        /* <DEDUP_REMOVED lines=19> */
.L_x_967:
[----:B------:R-:W-:Y:S05]  /*fe00*/  BSYNC B6 ;  /* 0x0000000000067941 */ /* 0x000fea0003800000 */
.L_x_966:
[----:B------:R-:W-:Y:S01]  /*fe10*/  ULDC.64 UR4, c[0x0][0x9f8] ;  /* 0x00027e0000047ab9 */ /* 0x000fe20000000a00 */
[----:B------:R-:W-:Y:S01]  /*fe20*/  IMAD.U32 R8, RZ, RZ, UR44 ;  /* 0x0000002cff087e24 */ /* 0x000fe2000f8e00ff */
[----:B------:R-:W-:-:S04]  /*fe30*/  UISETP.NE.U32.AND UP0, UPT, UR4, URZ, UPT ;  /* 0x0000003f0400728c */ /* 0x000fc8000bf05070 */
[----:B------:R-:W-:-:S06]  /*fe40*/  UISETP.NE.AND.EX UP0, UPT, UR5, URZ, UPT, UP0 ;  /* 0x0000003f0500728c */ /* 0x000fcc000bf05300 */
[----:B------:R-:W-:-:S05]  /*fe50*/  PLOP3.LUT P0, PT, PT, PT, UP0, 0x80, 0x0 ;  /* 0x000000000000781c */ /* 0x000fca0003f0f008 */
[----:B------:R-:W-:Y:S02]  /*fe60*/  @UP0 ULDC.64 UR4, c[0x0][0x9f8] ;  /* 0x00027e0000040ab9 */ /* 0x000fe40000000a00 */
[----:B------:R-:W-:-:S06]  /*fe70*/  @UP0 UIMAD.WIDE UR4, UR44, 0x4, UR4 ;  /* 0x000000042c0408a5 */ /* 0x000fcc000f8e0204 */
[----:B------:R-:W-:Y:S02]  /*fe80*/  IMAD.U32 R2, RZ, RZ, UR4 ;  /* 0x00000004ff027e24 */ /* 0x000fe4000f8e00ff */
[----:B------:R-:W-:-:S05]  /*fe90*/  IMAD.U32 R3, RZ, RZ, UR5 ;  /* 0x00000005ff037e24 */ /* 0x000fca000f8e00ff */
[----:B------:R1:W2:Y:S01]  /*fea0*/  @P0 LDG.E R8, desc[UR50][R2.64] ;  /* 0x0000003202080981 */ /* 0x0002a2000c1e1900 */
[----:B------:R-:W-:Y:S01]  /*feb0*/  LOP3.LUT R18, R18, 0xfffffffe, RZ, 0xc0, !PT ;  /* 0xfffffffe12127812 */ /* 0x000fe200078ec0ff */
[----:B------:R-:W-:Y:S01]  /*fec0*/  UMOV UR4, 0xffffffff ;  /* 0xffffffff00047882 */ /* 0x000fe20000000000 */
[----:B------:R-:W3:Y:S01]  /*fed0*/  S2R R19, SR_TID.X ;  /* 0x0000000000137919 */ /* 0x000ee20000002100 */
[----:B-1----:R-:W1:Y:S02]  /*fee0*/  LDC.64 R2, c[0x0][0x418] ;  /* 0x00010600ff027b82 */ /* 0x002e640000000a00 */
[----:B-1----:R-:W-:Y:S02]  /*fef0*/  ISETP.NE.U32.AND P0, PT, R2, RZ, PT ;  /* 0x000000ff0200720c */ /* 0x002fe40003f05070 */
[----:B---3--:R-:W-:Y:S02]  /*ff00*/  SHF.R.U32.HI R19, RZ, 0x5, R19 ;  /* 0x00000005ff137819 */ /* 0x008fe40000011613 */
[----:B------:R-:W-:-:S02]  /*ff10*/  ISETP.NE.AND.EX P1, PT, R3, RZ, PT, P0 ;  /* 0x000000ff0300720c */ /* 0x000fc40003f25300 */
[----:B------:R-:W-:-:S11]  /*ff20*/  LOP3.LUT R19, R19, 0x3, RZ, 0xc0, !PT ;  /* 0x0000000313137812 */ /* 0x000fd600078ec0ff */
[----:B------:R-:W-:Y:S02]  /*ff30*/  @P1 LOP3.LUT R18, R18, 0x1, RZ, 0xfc, !PT ;  /* 0x0000000112121812 */ /* 0x000fe400078efcff */
[----:B--2---:R-:W-:Y:S01]  /*ff40*/  SHF.R.S32.HI R9, RZ, 0x1f, R8 ;  /* 0x0000001fff097819 */ /* 0x004fe20000011408 */
[----:B------:R1:W-:Y:S01]  /*ff50*/  STL [R1+0x10], R8 ;  /* 0x0000100801007387 */ /* 0x0003e20000100800 */
[----:B0-----:R-:W-:-:S03]  /*ff60*/  SEL R16, R8, RZ, !P1 ;  /* 0x000000ff08107207 */ /* 0x001fc60004800000 */
[----:B------:R1:W-:Y:S04]  /*ff70*/  STL [R1+0x1c], R9 ;  /* 0x00001c0901007387 */ /* 0x0003e80000100800 */
[----:B------:R1:W-:Y:S01]  /*ff80*/  STL [R1+0xc], R18 ;  /* 0x00000c1201007387 */ /* 0x0003e20000100800 */
[----:B------:R-:W-:Y:S05]  /*ff90*/  BRA.DIV UR4, `(.L_x_968) ;  /* 0x0000003604547947 */ /* 0x000fea000b800000 */
[----:B------:R0:W2:Y:S02]  /*ffa0*/  SHFL.IDX PT, R14, R19, RZ, 0x1f ;  /* 0x00001fff130e7589 */ /* 0x0000a400000e0000 */
.L_x_1036:
[----:B------:R-:W-:Y:S01]  /*ffb0*/  PLOP3.LUT P2, PT, PT, PT, PT, 0x8, 0x0 ;  /* 0x000000000000781c */ /* 0x000fe20003f4e170 */
[----:B------:R-:W-:Y:S01]  /*ffc0*/  IMAD.MOV.U32 R0, RZ, RZ, R18 ;  /* 0x000000ffff007224 */ /* 0x000fe200078e0012 */
[----:B--2---:R-:W-:-:S04]  /*ffd0*/  ISETP.NE.AND P0, PT, R14, RZ, PT ;  /* 0x000000ff0e00720c */ /* 0x004fc80003f05270 */
[----:B------:R-:W-:-:S07]  /*ffe0*/  LOP3.LUT R0, R0, 0xfffffffd, RZ, 0xc0, !PT ;  /* 0xfffffffd00007812 */ /* 0x000fce00078ec0ff */
[----:B------:R-:W-:-:S05]  /*fff0*/  @P2 LOP3.LUT R0, R0, 0x2, RZ, 0xfc, !PT ;  /* 0x0000000200002812 */ /* 0x000fca00078efcff */
[----:B------:R2:W-:Y:S01]  /*10000*/  STL [R1+0xc], R0 ;  /* 0x00000c0001007387 */ /* 0x0005e20000100800 */
[----:B------:R-:W-:Y:S05]  /*10010*/  @P0 BRA `(.L_x_969) ;  /* 0x0000000400900947 */ /* 0x000fea0003800000 */
[----:B------:R-:W-:-:S06]  /*10020*/  UIADD3 UR4, UR41, -0x1, URZ ;  /* 0xffffffff29047890 */ /* 0x000fcc000fffe03f */
[----:B--2---:R-:W-:Y:S01]  /*10030*/  IMAD.U32 R0, RZ, RZ, UR4 ;  /* 0x00000004ff007e24 */ /* 0x004fe2000f8e00ff */
[----:B------:R-:W-:-:S03]  /*10040*/  UMOV UR4, 0xffffffff ;  /* 0xffffffff00047882 */ /* 0x000fc60000000000 */
[----:B------:R-:W-:Y:S05]  /*10050*/  BRA.DIV UR4, `(.L_x_970) ;  /* 0x0000003604447947 */ /* 0x000fea000b800000 */
[----:B------:R-:W-:-:S13]  /*10060*/  ELECT P6, URZ, PT ;  /* 0x00000000003f782f */ /* 0x000fda00038c0000 */
.L_x_1039:
[----:B------:R-:W-:Y:S05]  /*10070*/  @!P6 BRA `(.L_x_969) ;  /* 0x000000040078e947 */ /* 0x000fea0003800000 */
[----:B------:R-:W-:Y:S01]  /*10080*/  IMAD.MOV.U32 R16, RZ, RZ, R8 ;  /* 0x000000ffff107224 */ /* 0x000fe200078e0008 */
[----:B------:R-:W-:Y:S06]  /*10090*/  @!P1 BRA `(.L_x_971) ;  /* 0x0000000000449947 */ /* 0x000fec0003800000 */
[----:B------:R-:W2:Y:S01]  /*100a0*/  LDC R7, c[0x0][0x43c] ;  /* 0x00010f00ff077b82 */ /* 0x000ea20000000800 */
[----:B------:R-:W-:Y:S01]  /*100b0*/  ULDC.64 UR4, c[0x0][0x428] ;  /* 0x00010a0000047ab9 */ /* 0x000fe20000000a00 */
[----:B--2---:R-:W-:-:S13]  /*100c0*/  ISETP.NE.AND P0, PT, R7, 0x1, PT ;  /* 0x000000010700780c */ /* 0x004fda0003f05270 */
[----:B------:R-:W2:Y:S02]  /*100d0*/  @P0 LDC.64 R4, c[0x0][0x440] ;  /* 0x00011000ff040b82 */ /* 0x000ea40000000a00 */
[----:B--2---:R-:W-:-:S04]  /*100e0*/  @P0 IMAD.HI.U32 R6, R0, R4, RZ ;  /* 0x0000000400060227 */ /* 0x004fc800078e00ff */
        /* <DEDUP_REMOVED lines=12> */
.L_x_971:
[----:B------:R-:W3:Y:S04]  /*101b0*/  LDL R4, [R1] ;  /* 0x0000000001047983 */ /* 0x000ee80000100800 */
[----:B--2---:R-:W2:Y:S01]  /*101c0*/  LDL R3, [R1+0x8] ;  /* 0x0000080001037983 */ /* 0x004ea20000100800 */
[----:B------:R-:W4:Y:S02]  /*101d0*/  S2R R2, SR_TID.X ;  /* 0x0000000000027919 */ /* 0x000f240000002100 */
[----:B----4-:R-:W-:-:S04]  /*101e0*/  LOP3.LUT R2, R2, 0x7f, RZ, 0xc0, !PT ;  /* 0x0000007f02027812 */ /* 0x010fc800078ec0ff */
[----:B------:R-:W-:Y:S01]  /*101f0*/  ISETP.NE.AND P0, PT, R2, RZ, PT ;  /* 0x000000ff0200720c */ /* 0x000fe20003f05270 */
[----:B---3--:R-:W-:Y:S01]  /*10200*/  IMAD R4, R4, 0x8, R17 ;  /* 0x0000000804047824 */ /* 0x008fe200078e0211 */
[----:B--2---:R-:W-:-:S04]  /*10210*/  SHF.L.U32 R3, R3, 0x1f, RZ ;  /* 0x0000001f03037819 */ /* 0x004fc800000006ff */
[----:B------:R-:W2:Y:S02]  /*10220*/  SYNCS.PHASECHK.TRANS64.TRYWAIT P1, [R4+URZ+0x28480], R3 ;  /* 0x02848003040075a7 */ /* 0x000ea4000802017f */
[----:B--2---:R-:W-:Y:S05]  /*10230*/  @!P1 BRA `(.L_x_972) ;  /* 0x0000003000ec9947 */ /* 0x004fea0003800000 */
.L_x_1040:
        /* <DEDUP_REMOVED lines=8> */
.L_x_973:
[----:B------:R-:W3:Y:S01]  /*102c0*/  LDL R2, [R1] ;  /* 0x0000000001027983 */ /* 0x000ee20000100800 */
        /* <DEDUP_REMOVED lines=15> */
[----:B---3--:R-:W-:-:S05]  /*103c0*/  IMAD R2, R2, 0x4000, R17 ;  /* 0x0000400002027824 */ /* 0x008fca00078e0211 */
[----:B------:R-:W-:-:S13]  /*103d0*/  R2UR UR8, R2 ;  /* 0x00000000020872ca */ /* 0x000fda00000e0000 */
[----:B------:R-:W-:Y:S02]  /*103e0*/  UIADD3 UR32, UR8, 0x10000, URZ ;  /* 0x0001000008207890 */ /* 0x000fe4000fffe03f */
[----:B------:R-:W-:-:S07]  /*103f0*/  UIADD3 UR8, UR8, 0x12000, URZ ;  /* 0x0001200008087890 */ /* 0x000fce000fffe03f */
[----:B------:R3:W-:Y:S02]  /*10400*/  UTMALDG.4D [UR32], [UR4], desc[UR6] ;  /* 0x00000620040075b4 */ /* 0x0007e40008019000 */
[----:B------:R3:W-:Y:S01]  /*10410*/  UTMALDG.4D [UR8], [UR4], desc[UR6] ;  /* 0x00000608040075b4 */ /* 0x0007e20008019000 */
[----:B------:R-:W4:Y:S02]  /*10420*/  SYNCS.PHASECHK.TRANS64.TRYWAIT P1, [R4+URZ+0x28440], R3 ;  /* 0x02844003040075a7 */ /* 0x000f24000802017f */
[----:B---34-:R-:W-:Y:S05]  /*10430*/  @!P1 BRA `(.L_x_974) ;  /* 0x0000003000809947 */ /* 0x018fea0003800000 */
.L_x_1041:
[----:B------:R-:W-:Y:S05]  /*10440*/  @P0 BRA `(.L_x_975) ;  /* 0x00000000001c0947 */ /* 0x000fea0003800000 */
[----:B------:R-:W4:Y:S01]  /*10450*/  S2R R5, SR_TID.X ;  /* 0x0000000000057919 */ /* 0x000f220000002100 */
[----:B--23--:R-:W-:-:S04]  /*10460*/  IMAD.MOV.U32 R3, RZ, RZ, 0x4000 ;  /* 0x00004000ff037424 */ /* 0x00cfc800078e00ff */
[----:B------:R2:W-:Y:S01]  /*10470*/  SYNCS.ARRIVE.TRANS64 RZ, [R4+URZ+0x28430], R3 ;  /* 0x0284300304ff79a7 */ /* 0x0005e2000800003f */
[----:B----4-:R-:W-:-:S04]  /*10480*/  LOP3.LUT R5, R5, 0x1f, RZ, 0xc0, !PT ;  /* 0x0000001f05057812 */ /* 0x010fc800078ec0ff */
[----:B------:R-:W-:-:S13]  /*10490*/  ISETP.NE.AND P0, PT, R5, RZ, PT ;  /* 0x000000ff0500720c */ /* 0x000fda0003f05270 */
[----:B--2---:R-:W-:Y:S05]  /*104a0*/  @!P0 BRA `(.L_x_975) ;  /* 0x0000000000048947 */ /* 0x004fea0003800000 */
[----:B------:R-:W-:Y:S01]  /*104b0*/  BPT.TRAP 0x1 ;  /* 0x000000040000795c */ /* 0x000fe20000300000 */
.L_x_975:
[----:B--23--:R-:W2:Y:S01]  /*104c0*/  LDL.LU R3, [R1+0xc] ;  /* 0x00000c0001037983 */ /* 0x00cea20000300800 */
        /* <DEDUP_REMOVED lines=25> */
.L_x_969:
[----:B--2---:R-:W-:Y:S01]  /*10660*/  VIADD R0, R17, 0x18000 ;  /* 0x0001800011007836 */ /* 0x004fe20000000000 */
[----:B------:R-:W-:Y:S05]  /*10670*/  WARPSYNC.ALL ;  /* 0x0000000000007948 */ /* 0x000fea0003800000 */
[----:B------:R-:W-:Y:S01]  /*10680*/  BAR.SYNC.DEFER_BLOCKING 0x8, 0x180 ;  /* 0x0206000000007b1d */ /* 0x000fe20000010000 */
[----:B------:R-:W-:-:S05]  /*10690*/  LOP3.LUT P0, RZ, R0, 0x3ff, RZ, 0xc0, !PT ;  /* 0x000003ff00ff7812 */ /* 0x000fca000780c0ff */
[----:B------:R-:W-:Y:S08]  /*106a0*/  BSSY B6, `(.L_x_976) ;  /* 0x0000012000067945 */ /* 0x000ff00003800000 */
[----:B------:R-:W-:Y:S05]  /*106b0*/  @!P0 BRA `(.L_x_977) ;  /* 0x0000000000408947 */ /* 0x000fea0003800000 */
[----:B------:R-:W-:Y:S01]  /*106c0*/  MOV R2, 0x0 ;  /* 0x0000000000027802 */ /* 0x000fe20000000f00 */
[----:B---3--:R-:W-:Y:S01]  /*106d0*/  ULDC.64 UR6, c[0x4][0x198] ;  /* 0x0100660000067ab9 */ /* 0x008fe20000000a00 */
        /* <DEDUP_REMOVED lines=9> */
[----:B-1----:R-:W-:Y:S02]  /*10770*/  IMAD.MOV.U32 R8, RZ, RZ, 0x70 ;  /* 0x00000070ff087424 */ /* 0x002fe400078e00ff */
[----:B------:R-:W-:Y:S02]  /*10780*/  IMAD.MOV.U32 R12, RZ, RZ, 0x1 ;  /* 0x00000001ff0c7424 */ /* 0x000fe400078e00ff */
[----:B------:R-:W-:-:S07]  /*10790*/  IMAD.MOV.U32 R13, RZ, RZ, RZ ;  /* 0x000000ffff0d7224 */ /* 0x000fce00078e00ff */
[----:B------:R-:W-:-:S07]  /*107a0*/  LEPC R20, `(.L_x_977) ;  /* 0x000000001014794e */ /* 0x000fce0000000000 */
[----:B0-2---:R-:W-:Y:S05]  /*107b0*/  CALL.ABS.NOINC R2 ;  /* 0x0000000002007343 */ /* 0x005fea0003c00000 */
.L_x_977:
[----:B---3--:R-:W-:Y:S05]  /*107c0*/  BSYNC B6 ;  /* 0x0000000000067941 */ /* 0x008fea0003800000 */
.L_x_976:
[----:B------:R2:W5:Y:S01]  /*107d0*/  LDL R10, [R1+0x24] ;  /* 0x00002400010a7983 */ /* 0x0005620000100800 */
[----:B-1----:R-:W1:Y:S01]  /*107e0*/  LDC R8, c[0x0][0x448] ;  /* 0x00011200ff087b82 */ /* 0x002e620000000800 */
[----:B------:R-:W-:Y:S01]  /*107f0*/  USHF.R.S32.HI UR4, URZ, 0x1f, UR36 ;  /* 0x0000001f3f047899 */ /* 0x000fe20008011424 */
[----:B------:R-:W3:Y:S01]  /*10800*/  S2R R2, SR_TID.X ;  /* 0x0000000000027919 */ /* 0x000ee20000002100 */
[----:B------:R-:W-:Y:S01]  /*10810*/  ULDC.64 UR8, c[0x0][0x2d8] ;  /* 0x0000b60000087ab9 */ /* 0x000fe20000000a00 */
[----:B------:R-:W-:Y:S02]  /*10820*/  USHF.R.S32.HI UR7, URZ, 0x1f, UR44 ;  /* 0x0000001f3f077899 */ /* 0x000fe4000801142c */
[----:B------:R-:W-:Y:S01]  /*10830*/  UIMAD UR6, UR4, UR8, URZ ;  /* 0x00000008040672a4 */ /* 0x000fe2000f8e023f */
[----:B0-----:R-:W0:Y:S01]  /*10840*/  S2R R19, SR_TID.X ;  /* 0x0000000000137919 */ /* 0x001e220000002100 */
[----:B------:R-:W-:Y:S02]  /*10850*/  UIMAD.WIDE.U32 UR4, UR36, UR8, URZ ;  /* 0x00000008240472a5 */ /* 0x000fe4000f8e003f */
[----:B------:R-:W-:-:S03]  /*10860*/  UIMAD UR6, UR36, UR9, UR6 ;  /* 0x00000009240672a4 */ /* 0x000fc6000f8e0206 */
[----:B------:R-:W-:Y:S01]  /*10870*/  ULDC.64 UR8, c[0x0][0x2e0] ;  /* 0x0000b80000087ab9 */ /* 0x000fe20000000a00 */
[----:B------:R-:W-:Y:S02]  /*10880*/  UIADD3 UR5, UR5, UR6, URZ ;  /* 0x0000000605057290 */ /* 0x000fe4000fffe03f */
[----:B------:R-:W-:Y:S02]  /*10890*/  UIMAD UR6, UR7, UR8, URZ ;  /* 0x00000008070672a4 */ /* 0x000fe4000f8e023f */
[----:B------:R-:W-:Y:S02]  /*108a0*/  UIMAD.WIDE.U32 UR4, UR44, UR8, UR4 ;  /* 0x000000082c0472a5 */ /* 0x000fe4000f8e0004 */
[----:B------:R-:W-:Y:S01]  /*108b0*/  UIMAD UR6, UR44, UR9, UR6 ;  /* 0x000000092c0672a4 */ /* 0x000fe2000f8e0206 */
[----:B-1----:R-:W-:-:S03]  /*108c0*/  ISETP.NE.AND P0, PT, R8, 0x1, PT ;  /* 0x000000010800780c */ /* 0x002fc60003f05270 */
[----:B------:R-:W-:Y:S01]  /*108d0*/  UIADD3 UR6, UR5, UR6, URZ ;  /* 0x0000000605067290 */ /* 0x000fe2000fffe03f */
[----:B------:R-:W-:Y:S02]  /*108e0*/  IMAD.U32 R6, RZ, RZ, UR4 ;  /* 0x00000004ff067e24 */ /* 0x000fe4000f8e00ff */
[----:B------:R-:W-:Y:S01]  /*108f0*/  IMAD.U32 R7, RZ, RZ, UR5 ;  /* 0x00000005ff077e24 */ /* 0x000fe2000f8e00ff */
[----:B------:R-:W-:Y:S01]  /*10900*/  ULDC.64 UR4, c[0x0][0x2d0] ;  /* 0x0000b40000047ab9 */ /* 0x000fe20000000a00 */
[C---:B---3--:R-:W-:Y:S01]  /*10910*/  LOP3.LUT R18, R2.reuse, 0x7f, RZ, 0xc0, !PT ;  /* 0x0000007f02127812 */ /* 0x048fe200078ec0ff */
[----:B------:R-:W-:-:S04]  /*10920*/  IMAD.SHL.U32 R2, R2, 0x10, RZ ;  /* 0x0000001002027824 */ /* 0x000fc800078e00ff */
[----:B------:R-:W1:Y:S01]  /*10930*/  @P0 LDC R3, c[0x0][0x44c] ;  /* 0x00011300ff030b82 */ /* 0x000e620000000800 */
[----:B------:R-:W-:-:S04]  /*10940*/  SHF.R.U32.HI R18, RZ, 0x3, R18 ;  /* 0x00000003ff127819 */ /* 0x000fc80000011612 */
[----:B------:R-:W-:-:S03]  /*10950*/  LOP3.LUT R2, R18, 0x70, R2, 0xf8, !PT ;  /* 0x0000007012027812 */ /* 0x000fc600078ef802 */
[----:B------:R-:W3:Y:S01]  /*10960*/  @P0 LDC R0, c[0x0][0x450] ;  /* 0x00011400ff000b82 */ /* 0x000ee20000000800 */
[----:B------:R-:W4:Y:S01]  /*10970*/  S2R R18, SR_TID.X ;  /* 0x0000000000127919 */ /* 0x000f220000002100 */
[----:B------:R-:W-:-:S04]  /*10980*/  VIADD R2, R2, UR42 ;  /* 0x0000002a02027c36 */ /* 0x000fc80008000000 */
[----:B------:R-:W-:Y:S02]  /*10990*/  IMAD.MOV.U32 R4, RZ, RZ, R2 ;  /* 0x000000ffff047224 */ /* 0x000fe400078e0002 */
[----:B-1----:R-:W-:-:S05]  /*109a0*/  @P0 IMAD.HI.U32 R3, R2, R3, RZ ;  /* 0x0000000302030227 */ /* 0x002fca00078e00ff */
[----:B---3--:R-:W-:Y:S01]  /*109b0*/  @P0 SHF.R.U32.HI R4, RZ, R0, R3 ;  /* 0x00000000ff040219 */ /* 0x008fe20000011603 */
[----:B------:R-:W-:Y:S01]  /*109c0*/  IMAD.U32 R3, RZ, RZ, UR6 ;  /* 0x00000006ff037e24 */ /* 0x000fe2000f8e00ff */
[----:B------:R-:W-:Y:S02]  /*109d0*/  ULDC.64 UR6, c[0x0][0x280] ;  /* 0x0000a00000067ab9 */ /* 0x000fe40000000a00 */
[--C-:B------:R-:W-:Y:S01]  /*109e0*/  SHF.R.S32.HI R5, RZ, 0x1f, R4.reuse ;  /* 0x0000001fff057819 */ /* 0x100fe20000011404 */
[----:B------:R-:W-:-:S04]  /*109f0*/  IMAD.MOV R0, RZ, RZ, -R4 ;  /* 0x000000ffff007224 */ /* 0x000fc800078e0a04 */
[----:B------:R-:W-:Y:S02]  /*10a00*/  IMAD R0, R8, R0, R2 ;  /* 0x0000000008007224 */ /* 0x000fe400078e0202 */
[----:B------:R-:W-:Y:S02]  /*10a10*/  IMAD.MOV.U32 R2, RZ, RZ, R6 ;  /* 0x000000ffff027224 */ /* 0x000fe400078e0006 */
[----:B------:R-:W-:Y:S02]  /*10a20*/  IMAD R5, R5, UR4, RZ ;  /* 0x0000000405057c24 */ /* 0x000fe4000f8e02ff */
[----:B------:R-:W-:-:S04]  /*10a30*/  IMAD.WIDE.U32 R2, R4, UR4, R2 ;  /* 0x0000000404027c25 */ /* 0x000fc8000f8e0002 */
[----:B------:R-:W-:Y:S01]  /*10a40*/  IMAD R5, R4, UR5, R5 ;  /* 0x0000000504057c24 */ /* 0x000fe2000f8e0205 */
[----:B------:R-:W-:Y:S01]  /*10a50*/  SHF.R.S32.HI R4, RZ, 0x1f, R0 ;  /* 0x0000001fff047819 */ /* 0x000fe20000011400 */
[----:B----4-:R-:W-:Y:S01]  /*10a60*/  IMAD.SHL.U32 R9, R18, 0x10, RZ ;  /* 0x0000001012097824 */ /* 0x010fe200078e00ff */
[----:B------:R-:W-:Y:S01]  /*10a70*/  ULDC.64 UR4, c[0x0][0x2c8] ;  /* 0x0000b20000047ab9 */ /* 0x000fe20000000a00 */
[----:B------:R-:W-:Y:S02]  /*10a80*/  IMAD.IADD R3, R3, 0x1, R5 ;  /* 0x0000000103037824 */ /* 0x000fe400078e0205 */
[----:B0-----:R-:W-:Y:S01]  /*10a90*/  IMAD.SHL.U32 R18, R19, 0x10, RZ ;  /* 0x0000001013127824 */ /* 0x001fe200078e00ff */
[----:B------:R-:W-:Y:S01]  /*10aa0*/  LOP3.LUT R9, R9, 0x70, RZ, 0xc0, !PT ;  /* 0x0000007009097812 */ /* 0x000fe200078ec0ff */
[----:B------:R-:W-:Y:S02]  /*10ab0*/  IMAD R4, R4, UR4, RZ ;  /* 0x0000000404047c24 */ /* 0x000fe4000f8e02ff */
[----:B------:R-:W-:Y:S01]  /*10ac0*/  IMAD.WIDE.U32 R2, R0, UR4, R2 ;  /* 0x0000000400027c25 */ /* 0x000fe2000f8e0002 */
[----:B------:R-:W-:Y:S01]  /*10ad0*/  LOP3.LUT R18, R18, 0x70, RZ, 0xc0, !PT ;  /* 0x0000007012127812 */ /* 0x000fe200078ec0ff */
[----:B------:R-:W-:Y:S01]  /*10ae0*/  ULDC UR4, c[0x0][0x2b8] ;  /* 0x0000ae0000047ab9 */ /* 0x000fe20000000800 */
[----:B------:R-:W-:Y:S01]  /*10af0*/  LOP3.LUT R9, R9, 0x80, RZ, 0xfc, !PT ;  /* 0x0000008009097812 */ /* 0x000fe200078efcff */
[----:B------:R-:W-:Y:S01]  /*10b00*/  IMAD R0, R0, UR5, R4 ;  /* 0x0000000500007c24 */ /* 0x000fe2000f8e0204 */
[----:B------:R-:W-:-:S02]  /*10b10*/  IADD3 R4, P2, R2, UR6, RZ ;  /* 0x0000000602047c10 */ /* 0x000fc4000ff5e0ff */
[----:B------:R-:W-:Y:S02]  /*10b20*/  ISETP.GE.AND P1, PT, R18, UR4, PT ;  /* 0x0000000412007c0c */ /* 0x000fe4000bf26270 */
[----:B------:R-:W-:Y:S01]  /*10b30*/  ISETP.GE.AND P0, PT, R9, UR4, PT ;  /* 0x0000000409007c0c */ /* 0x000fe2000bf06270 */
[----:B------:R-:W-:Y:S01]  /*10b40*/  UMOV UR4, 0xffffffff ;  /* 0xffffffff00047882 */ /* 0x000fe20000000000 */
[----:B------:R-:W-:Y:S02]  /*10b50*/  LOP3.LUT R19, R19, 0x7f, RZ, 0xc0, !PT ;  /* 0x0000007f13137812 */ /* 0x000fe400078ec0ff */
[----:B------:R-:W-:Y:S02]  /*10b60*/  IADD3.X R0, R3, UR7, R0, P2, !PT ;  /* 0x0000000703007c10 */ /* 0x000fe400097fe400 */
[----:B------:R-:W-:Y:S01]  /*10b70*/  SHF.R.U32.HI R19, RZ, 0x3, R19 ;  /* 0x00000003ff137819 */ /* 0x000fe20000011613 */
[----:B--2---:R-:W-:Y:S06]  /*10b80*/  BRA.DIV UR4, `(.L_x_978) ;  /* 0x0000002a04c07947 */ /* 0x004fec000b800000 */
[----:B------:R-:W0:Y:S01]  /*10b90*/  SHFL.IDX PT, R7, R4, RZ, 0x181f ;  /* 0x00181fff04077589 */ /* 0x000e2200000e0000 */
[----:B------:R-:W-:Y:S01]  /*10ba0*/  ULDC UR4, c[0x0][0x288] ;  /* 0x0000a20000047ab9 */ /* 0x000fe20000000800 */
[----:B------:R-:W-:Y:S02]  /*10bb0*/  VIADD R3, R19, UR42 ;  /* 0x0000002a13037c36 */ /* 0x000fe40008000000 */
[----:B------:R-:W1:Y:S01]  /*10bc0*/  SHFL.IDX PT, R6, R0, RZ, 0x181f ;  /* 0x00181fff00067589 */ /* 0x000e6200000e0000 */
[----:B------:R-:W-:Y:S02]  /*10bd0*/  IMAD R2, R8, UR4, RZ ;  /* 0x0000000408027c24 */ /* 0x000fe4000f8e02ff */
[C---:B------:R-:W-:Y:S01]  /*10be0*/  VIADD R5, R3.reuse, 0x10 ;  /* 0x0000001003057836 */ /* 0x040fe20000000000 */
[----:B------:R-:W-:Y:S02]  /*10bf0*/  SHFL.IDX PT, R9, R0, 0x1, 0x181f ;  /* 0x00381f0000097f89 */ /* 0x000fe400000e0000 */
[----:B------:R-:W-:-:S02]  /*10c00*/  ISETP.GE.AND P3, PT, R3, R2, PT ;  /* 0x000000020300720c */ /* 0x000fc40003f66270 */
[----:B------:R-:W-:Y:S02]  /*10c10*/  ISETP.GE.AND P2, PT, R5, R2, PT ;  /* 0x000000020500720c */ /* 0x000fe40003f46270 */
[----:B------:R-:W2:Y:S09]  /*10c20*/  SHFL.IDX PT, R5, R4, 0x1, 0x181f ;  /* 0x00381f0004057f89 */ /* 0x000eb200000e0000 */
[----:B0-----:R-:W-:-:S05]  /*10c30*/  @!P3 IADD3 R7, P4, R18, R7, RZ ;  /* 0x000000071207b210 */ /* 0x001fca0007f9e0ff */
[----:B-1----:R-:W-:-:S05]  /*10c40*/  @!P3 IMAD.X R6, RZ, RZ, R6, P4 ;  /* 0x000000ffff06b224 */ /* 0x002fca00020e0606 */
[----:B------:R-:W-:-:S04]  /*10c50*/  @!P3 LOP3.LUT R7, R7, R6, RZ, 0x3c, !PT ;  /* 0x000000060707b212 */ /* 0x000fc800078e3cff */
[C---:B------:R-:W-:Y:S02]  /*10c60*/  @!P3 LOP3.LUT R6, R7.reuse, R6, RZ, 0x3c, !PT ;  /* 0x000000060706b212 */ /* 0x040fe400078e3cff */
[----:B--2---:R-:W-:Y:S02]  /*10c70*/  @!P2 IADD3 R8, P4, R18, R5, RZ ;  /* 0x000000051208a210 */ /* 0x004fe40007f9e0ff */
[----:B------:R-:W-:-:S03]  /*10c80*/  @!P3 LOP3.LUT R7, R7, R6, RZ, 0x3c, !PT ;  /* 0x000000060707b212 */ /* 0x000fc600078e3cff */
[----:B------:R-:W-:Y:S02]  /*10c90*/  @!P2 IMAD.X R5, RZ, RZ, R9, P4 ;  /* 0x000000ffff05a224 */ /* 0x000fe400020e0609 */
[----:B-----5:R-:W-:Y:S04]  /*10ca0*/  @!P3 LDGSTS.E.BYPASS.LTC128B.128 [R10+0x18000], desc[UR50][R6.64], !P1 ;  /* 0x18000000060abfae */ /* 0x020fe8000c901d72 */
[----:B------:R0:W-:Y:S02]  /*10cb0*/  @!P3 LDGSTS.E.BYPASS.LTC128B.128 [R10+0x1c000], desc[UR50][R6.64+0x80], !P0 ;  /* 0x1c000080060abfae */ /* 0x0001e4000c101d72 */
[----:B0-----:R-:W-:Y:S02]  /*10cc0*/  @!P2 IMAD.MOV.U32 R6, RZ, RZ, R8 ;  /* 0x000000ffff06a224 */ /* 0x001fe400078e0008 */
[----:B------:R-:W-:-:S02]  /*10cd0*/  @!P2 IMAD.MOV.U32 R7, RZ, RZ, R5 ;  /* 0x000000ffff07a224 */ /* 0x000fc400078e0005 */
        /* <DEDUP_REMOVED lines=37> */
[----:B------:R-:W-:Y:S02]  /*10f30*/  @!P2 LDGSTS.E.BYPASS.LTC128B.128 [R10+0x1a800], desc[UR50][R6.64], !P1 ;  /* 0x1a800000060aafae */ /* 0x000fe4000c901d72 */
[----:B------:R-:W-:Y:S02]  /*10f40*/  ISETP.GE.AND P3, PT, R5, R2, PT ;  /* 0x000000020500720c */ /* 0x000fe40003f66270 */
[----:B------:R0:W-:Y:S04]  /*10f50*/  @!P2 LDGSTS.E.BYPASS.LTC128B.128 [R10+0x1e800], desc[UR50][R6.64+0x80], !P0 ;  /* 0x1e800080060aafae */ /* 0x0001e8000c101d72 */
[----:B------:R-:W-:Y:S04]  /*10f60*/  SHFL.IDX PT, R5, R0, 0x6, 0x181f ;  /* 0x00d81f0000057f89 */ /* 0x000fe800000e0000 */
[----:B------:R-:W-:Y:S04]  /*10f70*/  SHFL.IDX PT, R0, R0, 0x7, 0x181f ;  /* 0x00f81f0000007f89 */ /* 0x000fe800000e0000 */
[----:B0-----:R-:W0:Y:S04]  /*10f80*/  SHFL.IDX PT, R6, R4, 0x6, 0x181f ;  /* 0x00d81f0004067f89 */ /* 0x001e2800000e0000 */
[----:B------:R-:W1:Y:S01]  /*10f90*/  SHFL.IDX PT, R4, R4, 0x7, 0x181f ;  /* 0x00f81f0004047f89 */ /* 0x000e6200000e0000 */
[----:B0-----:R-:W-:-:S05]  /*10fa0*/  @!P3 IADD3 R6, P2, R18, R6, RZ ;  /* 0x000000061206b210 */ /* 0x001fca0007f5e0ff */
[----:B------:R-:W-:-:S04]  /*10fb0*/  @!P3 IMAD.X R5, RZ, RZ, R5, P2 ;  /* 0x000000ffff05b224 */ /* 0x000fc800010e0605 */
[----:B------:R-:W-:-:S05]  /*10fc0*/  @!P3 IMAD.MOV.U32 R7, RZ, RZ, R5 ;  /* 0x000000ffff07b224 */ /* 0x000fca00078e0005 */
[----:B------:R0:W-:Y:S04]  /*10fd0*/  @!P3 LDGSTS.E.BYPASS.LTC128B.128 [R10+0x1b000], desc[UR50][R6.64], !P1 ;  /* 0x1b000000060abfae */ /* 0x0001e8000c901d72 */
[----:B-1----:R0:W-:Y:S02]  /*10fe0*/  @!P3 LDGSTS.E.BYPASS.LTC128B.128 [R10+0x1f000], desc[UR50][R6.64+0x80], !P0 ;  /* 0x1f000080060abfae */ /* 0x0021e4000c101d72 */
.L_x_1058:
        /* <DEDUP_REMOVED lines=11> */
.L_x_980:
[----:B------:R-:W-:Y:S05]  /*110a0*/  BSYNC B0 ;  /* 0x0000000000007941 */ /* 0x000fea0003800000 */
.L_x_979:
[----:B------:R-:W-:Y:S01]  /*110b0*/  NOP ;  /* 0x0000000000007918 */ /* 0x000fe20000000000 */
[----:B------:R-:W-:-:S13]  /*110c0*/  PLOP3.LUT P0, PT, PT, PT, PT, 0x80, 0x0 ;  /* 0x000000000000781c */ /* 0x000fda0003f0f070 */
.L_x_981:
[----:B------:R-:W-:Y:S02]  /*110d0*/  PLOP3.LUT P1, PT, P1, P0, PT, 0xa2, 0x0 ;  /* 0x000000000000781c */ /* 0x000fe40000f21472 */
[----:B------:R-:W-:-:S08]  /*110e0*/  @P0 R2UR P1, UR4, R17 ;  /* 0x00000000110402ca */ /* 0x000fd00000020000 */
[----:B------:R-:W-:-:S05]  /*110f0*/  @P0 PLOP3.LUT P0, PT, P1, PT, PT, 0x80, 0x0 ;  /* 0x000000000000081c */ /* 0x000fca0000f0f070 */
[----:B------:R-:W-:Y:S01]  /*11100*/  @!P1 SYNCS.ARRIVE.TRANS64.RED.A0T1 RZ, [UR4+0x28400], RZ ;  /* 0x028400ffffff99a7 */ /* 0x000fe20008200404 */
[----:B------:R-:W-:Y:S07]  /*11110*/  @!P1 ARRIVES.LDGSTSBAR.64.TRANSCNT [UR4+0x28400] ;  /* 0x02840000ff0099b0 */ /* 0x000fee0008000a84 */
[----:B------:R-:W-:Y:S05]  /*11120*/  @P0 BRA.U.ANY `(.L_x_981) ;  /* 0xfffffffd00e80947 */ /* 0x000fea000393ffff */
[----:B-1----:R-:W2:Y:S02]  /*11130*/  LDL.LU R2, [R1+0x2c] ;  /* 0x00002c0001027983 */ /* 0x002ea40000300800 */
        /* <DEDUP_REMOVED lines=9> */
[----:B------:R-:W2:Y:S03]  /*111d0*/  SYNCS.PHASECHK.TRANS64.TRYWAIT P0, [R17+URZ+0x28420], R0 ;  /* 0x02842000110075a7 */ /* 0x000ea6000800017f */
[----:B-12---:R-:W-:Y:S05]  /*111e0*/  @!P0 BRA `(.L_x_983) ;  /* 0x0000002c00c08947 */ /* 0x006fea0003800000 */
.L_x_1059:
[----:B------:R-:W-:Y:S05]  /*111f0*/  BSYNC B0 ;  /* 0x0000000000007941 */ /* 0x000fea0003800000 */
.L_x_982:
[----:B------:R-:W-:-:S04]  /*11200*/  UIADD3 UR4, UR41, -0x2, URZ ;  /* 0xfffffffe29047890 */ /* 0x000fc8000fffe03f */
[----:B------:R-:W-:-:S06]  /*11210*/  UISETP.GE.AND UP0, UPT, UR4, UR40, UPT ;  /* 0x000000280400728c */ /* 0x000fcc000bf06270 */
[----:B------:R-:W-:-:S13]  /*11220*/  PLOP3.LUT P0, PT, PT, PT, UP0, 0x80, 0x0 ;  /* 0x000000000000781c */ /* 0x000fda0003f0f008 */
[----:B------:R-:W-:Y:S05]  /*11230*/  @!P0 BRA `(.L_x_984) ;  /* 0x0000001000308947 */ /* 0x000fea0003800000 */
[----:B-1----:R1:W5:Y:S04]  /*11240*/  LDL.LU R0, [R1] ;  /* 0x0000000001007983 */ /* 0x0023680000300800 */
[----:B------:R1:W5:Y:S01]  /*11250*/  LDL.LU R3, [R1+0x8] ;  /* 0x0000080001037983 */ /* 0x0003620000300800 */
[----:B------:R-:W-:-:S07]  /*11260*/  IMAD.U32 R2, RZ, RZ, UR4 ;  /* 0x00000004ff027e24 */ /* 0x000fce000f8e00ff */
.L_x_1006:
[----:B0-----:R-:W2:Y:S01]  /*11270*/  LDL R6, [R1+0xc] ;  /* 0x00000c0001067983 */ /* 0x001ea20000100800 */
[----:B-----5:R-:W-:Y:S01]  /*11280*/  VIADD R5, R0, 0x1 ;  /* 0x0000000100057836 */ /* 0x020fe20000000000 */
[----:B------:R-:W-:Y:S05]  /*11290*/  YIELD ;  /* 0x0000000000007946 */ /* 0x000fea0003800000 */
[----:B------:R-:W-:Y:S01]  /*112a0*/  ISETP.NE.AND P0, PT, R5, 0x2, PT ;  /* 0x000000020500780c */ /* 0x000fe20003f05270 */
[----:B------:R-:W-:Y:S03]  /*112b0*/  BSSY B0, `(.L_x_985) ;  /* 0x0000089000007945 */ /* 0x000fe60003800000 */
[----:B------:R-:W-:-:S02]  /*112c0*/  SEL R4, RZ, 0x1, P0 ;  /* 0x00000001ff047807 */ /* 0x000fc40000000000 */
[----:B------:R-:W-:Y:S02]  /*112d0*/  SEL R10, R5, RZ, P0 ;  /* 0x000000ff050a7207 */ /* 0x000fe40000000000 */
[----:B------:R-:W-:-:S05]  /*112e0*/  LOP3.LUT R9, R3, R4, RZ, 0x3c, !PT ;  /* 0x0000000403097212 */ /* 0x000fca00078e3cff */
[----:B------:R0:W-:Y:S04]  /*112f0*/  STL [R1+0x8], R9 ;  /* 0x0000080901007387 */ /* 0x0001e80000100800 */
[----:B------:R0:W-:Y:S01]  /*11300*/  STL [R1], R10 ;  /* 0x0000000a01007387 */ /* 0x0001e20000100800 */
[----:B--2---:R-:W-:-:S13]  /*11310*/  LOP3.LUT P1, RZ, R6, 0x2, RZ, 0xc0, !PT ;  /* 0x0000000206ff7812 */ /* 0x004fda000782c0ff */
[----:B0-----:R-:W-:Y:S05]  /*11320*/  @!P1 BRA `(.L_x_986) ;  /* 0x0000000800049947 */ /* 0x001fea0003800000 */
[----:B------:R-:W-:Y:S01]  /*11330*/  LOP3.LUT P1, RZ, R6, 0x1, RZ, 0xc0, !PT ;  /* 0x0000000106ff7812 */ /* 0x000fe2000782c0ff */
[----:B------:R-:W-:-:S12]  /*11340*/  IMAD.MOV.U32 R8, RZ, RZ, R2 ;  /* 0x000000ffff087224 */ /* 0x000fd800078e0002 */
[----:B------:R-:W-:Y:S05]  /*11350*/  @!P1 BRA `(.L_x_987) ;  /* 0x0000000000509947 */ /* 0x000fea0003800000 */
[----:B------:R-:W2:Y:S01]  /*11360*/  LDL R11, [R1+0x1c] ;  /* 0x00001c00010b7983 */ /* 0x000ea20000100800 */
[----:B------:R-:W0:Y:S01]  /*11370*/  LDC R8, c[0x0][0x43c] ;  /* 0x00010f00ff087b82 */ /* 0x000e220000000800 */
[----:B------:R-:W-:Y:S02]  /*11380*/  ULDC.64 UR4, c[0x0][0x428] ;  /* 0x00010a0000047ab9 */ /* 0x000fe40000000a00 */
[----:B------:R-:W3:Y:S01]  /*11390*/  LDL R7, [R1+0x10] ;  /* 0x0000100001077983 */ /* 0x000ee20000100800 */
        /* <DEDUP_REMOVED lines=9> */
[C---:B---3--:R-:W-:Y:S02]  /*11430*/  IMAD R6, R7.reuse, UR5, R6 ;  /* 0x0000000507067c24 */ /* 0x048fe4000f8e0206 */
[----:B------:R-:W-:Y:S01]  /*11440*/  IMAD.WIDE.U32 R4, R7, UR4, R4 ;  /* 0x0000000407047c25 */ /* 0x000fe2000f8e0004 */
[----:B------:R-:W-:-:S03]  /*11450*/  ULDC.64 UR4, c[0x0][0x418] ;  /* 0x0001060000047ab9 */ /* 0x000fc60000000a00 */
[----:B------:R-:W-:Y:S01]  /*11460*/  IMAD.IADD R5, R6, 0x1, R5 ;  /* 0x0000000106057824 */ /* 0x000fe200078e0205 */
[----:B------:R-:W-:-:S04]  /*11470*/  LEA R6, P0, R4, UR4, 0x2 ;  /* 0x0000000404067c11 */ /* 0x000fc8000f8010ff */
[----:B------:R-:W-:-:S05]  /*11480*/  LEA.HI.X R7, R4, UR5, R5, 0x2, P0 ;  /* 0x0000000504077c11 */ /* 0x000fca00080f1405 */
[----:B------:R0:W5:Y:S04]  /*11490*/  LDG.E R16, desc[UR50][R6.64] ;  /* 0x0000003206107981 */ /* 0x000168000c1e1900 */
.L_x_987:
[----:B0-----:R-:W-:Y:S01]  /*114a0*/  IMAD R6, R10, 0x8, R17 ;  /* 0x000000080a067824 */ /* 0x001fe200078e0211 */
[----:B------:R-:W-:Y:S01]  /*114b0*/  SHF.L.U32 R5, R9, 0x1f, RZ ;  /* 0x0000001f09057819 */ /* 0x000fe200000006ff */
[----:B------:R-:W0:Y:S01]  /*114c0*/  S2R R4, SR_TID.X ;  /* 0x0000000000047919 */ /* 0x000e220000002100 */
[----:B------:R-:W-:Y:S02]  /*114d0*/  BSSY B1, `(.L_x_988) ;  /* 0x0000005000017945 */ /* 0x000fe40003800000 */
[----:B------:R-:W2:Y:S01]  /*114e0*/  SYNCS.PHASECHK.TRANS64.TRYWAIT P0, [R6+URZ+0x28480], R5 ;  /* 0x02848005060075a7 */ /* 0x000ea2000800017f */
[----:B0-----:R-:W-:-:S04]  /*114f0*/  LOP3.LUT R4, R4, 0x7f, RZ, 0xc0, !PT ;  /* 0x0000007f04047812 */ /* 0x001fc800078ec0ff */
[----:B------:R-:W-:Y:S01]  /*11500*/  ISETP.NE.AND P1, PT, R4, RZ, PT ;  /* 0x000000ff0400720c */ /* 0x000fe20003f25270 */
[----:B--2---:R-:W-:-:S12]  /*11510*/  @!P0 BRA `(.L_x_989) ;  /* 0x0000002c00088947 */ /* 0x004fd80003800000 */
.L_x_1060:
[----:B------:R-:W-:Y:S05]  /*11520*/  BSYNC B1 ;  /* 0x0000000000017941 */ /* 0x000fea0003800000 */
.L_x_988:
[----:B------:R-:W-:Y:S04]  /*11530*/  BSSY B1, `(.L_x_990) ;  /* 0x0000009000017945 */ /* 0x000fe80003800000 */
        /* <DEDUP_REMOVED lines=8> */
.L_x_991:
[----:B------:R-:W-:Y:S05]  /*115c0*/  BSYNC B1 ;  /* 0x0000000000017941 */ /* 0x000fea0003800000 */
.L_x_990:
        /* <DEDUP_REMOVED lines=10> */
[----:B--2---:R-:W-:-:S04]  /*11670*/  IMAD R4, R4, 0x4000, R17 ;  /* 0x0000400004047824 */ /* 0x004fc800078e0211 */
[----:B------:R-:W-:-:S07]  /*11680*/  VIADD R9, R4, 0x10000 ;  /* 0x0001000004097836 */ /* 0x000fce0000000000 */
.L_x_992:
        /* <DEDUP_REMOVED lines=9> */
[----:B--2---:R-:W-:Y:S05]  /*11720*/  @P0 BRA.U.ANY `(.L_x_992) ;  /* 0xfffffffd00d80947 */ /* 0x004fea000393ffff */
[----:B------:R-:W-:Y:S01]  /*11730*/  IMAD.MOV.U32 R12, RZ, RZ, 0x80 ;  /* 0x00000080ff0c7424 */ /* 0x000fe200078e00ff */
[----:B------:R-:W-:Y:S01]  /*11740*/  PLOP3.LUT P0, PT, PT, PT, PT, 0x80, 0x0 ;  /* 0x000000000000781c */ /* 0x000fe20003f0f070 */
[----:B------:R-:W-:Y:S01]  /*11750*/  VIADD R9, R4, 0x12000 ;  /* 0x0001200004097836 */ /* 0x000fe20000000000 */
[----:B------:R-:W-:Y:S01]  /*11760*/  UMOV UR6, 0x0 ;  /* 0x0000000000067882 */ /* 0x000fe20000000000 */
[----:B------:R-:W-:Y:S01]  /*11770*/  UMOV UR7, 0x14f00000 ;  /* 0x14f0000000077882 */ /* 0x000fe20000000000 */
[----:B------:R-:W-:-:S15]  /*11780*/  R2UR UR10, R12 ;  /* 0x000000000c0a72ca */ /* 0x000fde00000e0000 */
.L_x_993:
        /* <DEDUP_REMOVED lines=10> */
[----:B------:R-:W2:Y:S01]  /*11830*/  SYNCS.PHASECHK.TRANS64.TRYWAIT P0, [R6+URZ+0x28440], R5 ;  /* 0x02844005060075a7 */ /* 0x000ea2000800017f */
[----:B------:R-:W-:Y:S04]  /*11840*/  BSSY B1, `(.L_x_994) ;  /* 0x0000002000017945 */ /* 0x000fe80003800000 */
[----:B--2---:R-:W-:Y:S05]  /*11850*/  @!P0 BRA `(.L_x_995) ;  /* 0x00000028004c8947 */ /* 0x004fea0003800000 */
.L_x_1061:
[----:B------:R-:W-:Y:S05]  /*11860*/  BSYNC B1 ;  /* 0x0000000000017941 */ /* 0x000fea0003800000 */
.L_x_994:
[----:B------:R-:W-:Y:S01]  /*11870*/  BSSY B1, `(.L_x_996) ;  /* 0x000000b000017945 */ /* 0x000fe20003800000 */
[----:B------:R-:W-:Y:S02]  /*11880*/  IMAD.MOV.U32 R10, RZ, RZ, 0x0 ;  /* 0x00000000ff0a7424 */ /* 0x000fe400078e00ff */
[----:B------:R-:W-:Y:S01]  /*11890*/  IMAD.MOV.U32 R11, RZ, RZ, 0x14f00000 ;  /* 0x14f00000ff0b7424 */ /* 0x000fe200078e00ff */
[----:B------:R-:W-:Y:S06]  /*118a0*/  @P1 BRA `(.L_x_997) ;  /* 0x00000000001c1947 */ /* 0x000fec0003800000 */
[----:B------:R-:W3:Y:S01]  /*118b0*/  S2R R7, SR_TID.X ;  /* 0x0000000000077919 */ /* 0x000ee20000002100 */
[----:B0-2---:R-:W-:-:S04]  /*118c0*/  IMAD.MOV.U32 R5, RZ, RZ, 0x4000 ;  /* 0x00004000ff057424 */ /* 0x005fc800078e00ff */
[----:B------:R4:W-:Y:S01]  /*118d0*/  SYNCS.ARRIVE.TRANS64 RZ, [R6+URZ+0x28430], R5 ;  /* 0x0284300506ff79a7 */ /* 0x0009e2000800003f */
[----:B---3--:R-:W-:-:S04]  /*118e0*/  LOP3.LUT R7, R7, 0x1f, RZ, 0xc0, !PT ;  /* 0x0000001f07077812 */ /* 0x008fc800078ec0ff */
[----:B------:R-:W-:-:S13]  /*118f0*/  ISETP.NE.AND P0, PT, R7, RZ, PT ;  /* 0x000000ff0700720c */ /* 0x000fda0003f05270 */
[----:B----4-:R-:W-:Y:S05]  /*11900*/  @!P0 BRA `(.L_x_997) ;  /* 0x0000000000048947 */ /* 0x010fea0003800000 */
[----:B------:R-:W-:Y:S01]  /*11910*/  BPT.TRAP 0x1 ;  /* 0x000000040000795c */ /* 0x000fe20000300000 */
.L_x_997:
[----:B------:R-:W-:Y:S05]  /*11920*/  BSYNC B1 ;  /* 0x0000000000017941 */ /* 0x000fea0003800000 */
.L_x_996:
[----:B------:R-:W-:Y:S01]  /*11930*/  R2UR UR10, R13 ;  /* 0x000000000d0a72ca */ /* 0x000fe200000e0000 */
[----:B------:R-:W-:Y:S01]  /*11940*/  UIADD3 UR4, UP0, UR46, 0x370, URZ ;  /* 0x000003702e047890 */ /* 0x000fe2000ff1e03f */
[----:B------:R-:W-:Y:S01]  /*11950*/  R2UR UR6, R10 ;  /* 0x000000000a0672ca */ /* 0x000fe200000e0000 */
[----:B0-2---:R-:W-:Y:S01]  /*11960*/  VIADD R6, R6, 0x28430 ;  /* 0x0002843006067836 */ /* 0x005fe20000000000 */
[----:B------:R-:W-:Y:S01]  /*11970*/  R2UR UR7, R11 ;  /* 0x000000000b0772ca */ /* 0x000fe200000e0000 */
[----:B------:R-:W-:Y:S01]  /*11980*/  VIADD R5, R4, 0x20000 ;  /* 0x0002000004057836 */ /* 0x000fe20000000000 */
[----:B------:R-:W-:Y:S01]  /*11990*/  PLOP3.LUT P0, PT, PT, PT, PT, 0x80, 0x0 ;  /* 0x000000000000781c */ /* 0x000fe20003f0f070 */
[----:B------:R-:W-:-:S12]  /*119a0*/  UIADD3.X UR5, URZ, UR47, URZ, UP0, !UPT ;  /* 0x0000002f3f057290 */ /* 0x000fd800087fe43f */
.L_x_998:
        /* <DEDUP_REMOVED lines=15> */
.L_x_999:
        /* <DEDUP_REMOVED lines=10> */
.L_x_986:
[----:B------:R-:W-:Y:S05]  /*11b40*/  BSYNC B0 ;  /* 0x0000000000007941 */ /* 0x000fea0003800000 */
.L_x_985:
[----:B------:R-:W-:-:S06]  /*11b50*/  UISETP.NE.AND UP0, UPT, UR39, 0x3, UPT ;  /* 0x000000032700788c */ /* 0x000fcc000bf05270 */
[----:B------:R-:W-:-:S13]  /*11b60*/  PLOP3.LUT P0, PT, PT, PT, UP0, 0x80, 0x0 ;  /* 0x000000000000781c */ /* 0x000fda0003f0f008 */
[----:B------:R-:W-:Y:S05]  /*11b70*/  @!P0 BRA `(.L_x_1000) ;  /* 0x0000000000048947 */ /* 0x000fea0003800000 */
[----:B------:R-:W-:Y:S01]  /*11b80*/  BPT.TRAP 0x1 ;  /* 0x000000040000795c */ /* 0x000fe20000300000 */
.L_x_1000:
[----:B------:R-:W-:Y:S01]  /*11b90*/  IMAD.U32 R4, RZ, RZ, UR45 ;  /* 0x0000002dff047e24 */ /* 0x000fe2000f8e00ff */
[----:B------:R-:W-:Y:S01]  /*11ba0*/  BSSY B0, `(.L_x_1001) ;  /* 0x0000007000007945 */ /* 0x000fe20003800000 */
[----:B------:R-:W-:-:S03]  /*11bb0*/  IMAD R19, R0, 0x8, R17 ;  /* 0x0000000800137824 */ /* 0x000fc600078e0211 */
[----:B------:R-:W-:Y:S02]  /*11bc0*/  ISETP.NE.AND P0, PT, R4, 0x3, PT ;  /* 0x000000030400780c */ /* 0x000fe40003f05270 */
[----:B------:R-:W-:-:S04]  /*11bd0*/  LOP3.LUT R4, R3, 0x1, RZ, 0x3c, !PT ;  /* 0x0000000103047812 */ /* 0x000fc800078e3cff */
[----:B------:R-:W-:-:S04]  /*11be0*/  SHF.L.U32 R4, R4, 0x1f, RZ ;  /* 0x0000001f04047819 */ /* 0x000fc800000006ff */
[----:B------:R-:W0:Y:S02]  /*11bf0*/  SYNCS.PHASECHK.TRANS64.TRYWAIT P1, [R19+URZ+0x28470], R4 ;  /* 0x02847004130075a7 */ /* 0x000e24000802017f */
[----:B0-----:R-:W-:Y:S05]  /*11c00*/  @!P1 BRA `(.L_x_1002) ;  /* 0x0000002400749947 */ /* 0x001fea0003800000 */
.L_x_1062:
[----:B------:R-:W-:Y:S05]  /*11c10*/  BSYNC B0 ;  /* 0x0000000000007941 */ /* 0x000fea0003800000 */
.L_x_1001:
[----:B------:R-:W-:Y:S05]  /*11c20*/  @!P0 BRA `(.L_x_1003) ;  /* 0x0000000000048947 */ /* 0x000fea0003800000 */
[----:B------:R-:W-:Y:S01]  /*11c30*/  BPT.TRAP 0x1 ;  /* 0x000000040000795c */ /* 0x000fe20000300000 */
.L_x_1003:
[----:B------:R-:W-:Y:S01]  /*11c40*/  SHF.L.U32 R3, R3, 0x1f, RZ ;  /* 0x0000001f03037819 */ /* 0x000fe200000006ff */
[----:B------:R-:W-:-:S03]  /*11c50*/  IMAD.SHL.U32 R0, R0, 0x4000, RZ ;  /* 0x0000400000007824 */ /* 0x000fc600078e00ff */
[----:B------:R-:W2:Y:S02]  /*11c60*/  SYNCS.PHASECHK.TRANS64.TRYWAIT P1, [R19+URZ+0x28460], R3 ;  /* 0x02846003130075a7 */ /* 0x000ea4000802017f */
[----:B--2---:R-:W-:Y:S05]  /*11c70*/  @!P1 BRA `(.L_x_1004) ;  /* 0x00000024006c9947 */ /* 0x004fea0003800000 */
.L_x_1063:
[----:B------:R-:W2:Y:S04]  /*11c80*/  LDL R12, [R1+0x4] ;  /* 0x00000400010c7983 */ /* 0x000ea80000100800 */
[----:B------:R-:W3:Y:S04]  /*11c90*/  LDL R14, [R1+0x20] ;  /* 0x00002000010e7983 */ /* 0x000ee80000100800 */
[----:B------:R-:W4:Y:S04]  /*11ca0*/  LDL R13, [R1+0x18] ;  /* 0x00001800010d7983 */ /* 0x000f280000100800 */
[----:B------:R0:W-:Y:S04]  /*11cb0*/  STL [R1+0x30], R2 ;  /* 0x0000300201007387 */ /* 0x0001e80000100800 */
[----:B0-----:R-:W4:Y:S01]  /*11cc0*/  LDL R2, [R1+0x14] ;  /* 0x0000140001027983 */ /* 0x001f220000100800 */
[----:B------:R-:W-:Y:S05]  /*11cd0*/  WARPSYNC.ALL ;  /* 0x0000000000007948 */ /* 0x000fea0003800000 */
[----:B--2---:R-:W-:-:S05]  /*11ce0*/  LOP3.LUT R3, R0, R12, RZ, 0xfc, !PT ;  /* 0x0000000c00037212 */ /* 0x004fca00078efcff */
[----:B------:R-:W-:-:S05]  /*11cf0*/  IMAD.IADD R3, R17, 0x1, R3 ;  /* 0x0000000111037824 */ /* 0x000fca00078e0203 */
[----:B------:R-:W0:Y:S01]  /*11d00*/  LDSM.16.MT88.4 R8, [R3+0x10000] ;  /* 0x010000000308783b */ /* 0x000e220000004200 */
[----:B---3--:R-:W-:Y:S02]  /*11d10*/  IADD3 R18, R17, R14, R0 ;  /* 0x0000000e11127210 */ /* 0x008fe40007ffe000 */
[C-C-:B0-----:R-:W-:Y:S02]  /*11d20*/  PRMT R4, R8.reuse, 0x6420, R9.reuse ;  /* 0x0000642008047816 */ /* 0x141fe40000000009 */
[----:B------:R-:W-:Y:S02]  /*11d30*/  PRMT R5, R8, 0x7531, R9 ;  /* 0x0000753108057816 */ /* 0x000fe40000000009 */
[C-C-:B------:R-:W-:Y:S02]  /*11d40*/  PRMT R6, R10.reuse, 0x6420, R11.reuse ;  /* 0x000064200a067816 */ /* 0x140fe4000000000b */
[----:B------:R-:W-:Y:S02]  /*11d50*/  PRMT R7, R10, 0x7531, R11 ;  /* 0x000075310a077816 */ /* 0x000fe4000000000b */
[----:B------:R-:W0:Y:S01]  /*11d60*/  LDSM.16.MT88.4 R8, [R18+0x10000] ;  /* 0x010000001208783b */ /* 0x000e220000004200 */
[----:B----4-:R-:W-:-:S05]  /*11d70*/  IADD3 R3, R2, R0, R13 ;  /* 0x0000000002037210 */ /* 0x010fca0007ffe00d */
[----:B------:R2:W-:Y:S02]  /*11d80*/  STSM.16.M88.4 [R3], R4 ;  /* 0x0000000403007844 */ /* 0x0005e40000000200 */
[----:B--2---:R-:W-:Y:S02]  /*11d90*/  IMAD.MOV.U32 R6, RZ, RZ, R13 ;  /* 0x000000ffff067224 */ /* 0x004fe400078e000d */
[----:B------:R-:W-:Y:S02]  /*11da0*/  IMAD.MOV.U32 R7, RZ, RZ, R12 ;  /* 0x000000ffff077224 */ /* 0x000fe400078e000c */
[----:B------:R-:W-:Y:S01]  /*11db0*/  VIADD R4, R0, 0x2000 ;  /* 0x0000200000047836 */ /* 0x000fe20000000000 */
[C-C-:B0-----:R-:W-:Y:S02]  /*11dc0*/  PRMT R12, R8.reuse, 0x6420, R9.reuse ;  /* 0x00006420080c7816 */ /* 0x141fe40000000009 */
[----:B------:R-:W-:Y:S02]  /*11dd0*/  PRMT R13, R8, 0x7531, R9 ;  /* 0x00007531080d7816 */ /* 0x000fe40000000009 */
[----:B------:R-:W-:-:S02]  /*11de0*/  PRMT R14, R10, 0x6420, R11 ;  /* 0x000064200a0e7816 */ /* 0x000fc4000000000b */
[----:B------:R-:W-:-:S05]  /*11df0*/  PRMT R15, R10, 0x7531, R11 ;  /* 0x000075310a0f7816 */ /* 0x000fca000000000b */
[----:B------:R0:W-:Y:S02]  /*11e00*/  STSM.16.M88.4 [R3+0x1000], R12 ;  /* 0x0010000c03007844 */ /* 0x0001e40000000200 */
[----:B0-----:R-:W-:-:S05]  /*11e10*/  IMAD.MOV.U32 R15, RZ, RZ, R7 ;  /* 0x000000ffff0f7224 */ /* 0x001fca00078e0007 */
[----:B------:R-:W-:-:S05]  /*11e20*/  LOP3.LUT R4, R4, R15, RZ, 0xfc, !PT ;  /* 0x0000000f04047212 */ /* 0x000fca00078efcff */
[----:B------:R-:W-:-:S05]  /*11e30*/  IMAD.IADD R4, R17, 0x1, R4 ;  /* 0x0000000111047824 */ /* 0x000fca00078e0204 */
        /* <DEDUP_REMOVED lines=11> */
[----:B------:R-:W-:Y:S02]  /*11ef0*/  PRMT R13, R8, 0x7531, R9 ;  /* 0x00007531080d7816 */ /* 0x000fe40000000009 */
[C-C-:B------:R-:W-:Y:S02]  /*11f00*/  PRMT R14, R10.reuse, 0x6420, R11.reuse ;  /* 0x000064200a0e7816 */ /* 0x140fe4000000000b */
[----:B------:R-:W-:-:S05]  /*11f10*/  PRMT R15, R10, 0x7531, R11 ;  /* 0x000075310a0f7816 */ /* 0x000fca000000000b */
[----:B------:R0:W-:Y:S02]  /*11f20*/  STSM.16.M88.4 [R3+0x3000], R12 ;  /* 0x0030000c03007844 */ /* 0x0001e40000000200 */
[----:B0-----:R-:W-:Y:S02]  /*11f30*/  IMAD.MOV.U32 R15, RZ, RZ, R7 ;  /* 0x000000ffff0f7224 */ /* 0x001fe400078e0007 */
[----:B------:R-:W0:Y:S01]  /*11f40*/  S2R R7, SR_TID.X ;  /* 0x0000000000077919 */ /* 0x000e220000002100 */
[----:B------:R-:W-:Y:S02]  /*11f50*/  VIADD R3, R0, 0x1000 ;  /* 0x0000100000037836 */ /* 0x000fe40000000000 */
[----:B------:R-:W-:-:S03]  /*11f60*/  IMAD.MOV.U32 R13, RZ, RZ, 0x20 ;  /* 0x00000020ff0d7424 */ /* 0x000fc600078e00ff */
[----:B------:R-:W-:Y:S01]  /*11f70*/  LOP3.LUT R3, R3, R15, RZ, 0xfc, !PT ;  /* 0x0000000f03037212 */ /* 0x000fe200078efcff */
[----:B------:R-:W-:-:S04]  /*11f80*/  IMAD.MOV.U32 R14, RZ, RZ, R6 ;  /* 0x000000ffff0e7224 */ /* 0x000fc800078e0006 */
[----:B------:R-:W-:-:S05]  /*11f90*/  IMAD.IADD R3, R17, 0x1, R3 ;  /* 0x0000000111037824 */ /* 0x000fca00078e0203 */
[----:B------:R2:W3:Y:S01]  /*11fa0*/  LDSM.16.MT88.4 R8, [R3+0x10000] ;  /* 0x010000000308783b */ /* 0x0004e20000004200 */
[----:B0-----:R-:W-:-:S04]  /*11fb0*/  LOP3.LUT P1, RZ, R7, 0x4, RZ, 0xc0, !PT ;  /* 0x0000000407ff7812 */ /* 0x001fc8000782c0ff */
[----:B------:R-:W-:-:S04]  /*11fc0*/  SEL R13, R13, 0xffffffe0, !P1 ;  /* 0xffffffe00d0d7807 */ /* 0x000fc80004800000 */
[----:B--2---:R-:W-:-:S05]  /*11fd0*/  IADD3 R3, R14, R0, R13 ;  /* 0x000000000e037210 */ /* 0x004fca0007ffe00d */
[----:B------:R-:W-:Y:S02]  /*11fe0*/  IMAD.IADD R3, R2, 0x1, R3 ;  /* 0x0000000102037824 */ /* 0x000fe400078e0203 */
[----:B------:R0:W5:Y:S01]  /*11ff0*/  LDL.LU R2, [R1+0x30] ;  /* 0x0000300001027983 */ /* 0x0001620000300800 */
[C-C-:B---3--:R-:W-:Y:S02]  /*12000*/  PRMT R4, R8.reuse, 0x6420, R9.reuse ;  /* 0x0000642008047816 */ /* 0x148fe40000000009 */
[----:B------:R-:W-:Y:S02]  /*12010*/  PRMT R5, R8, 0x7531, R9 ;  /* 0x0000753108057816 */ /* 0x000fe40000000009 */
[C-C-:B------:R-:W-:Y:S02]  /*12020*/  PRMT R6, R10.reuse, 0x6420, R11.reuse ;  /* 0x000064200a067816 */ /* 0x140fe4000000000b */
[----:B------:R-:W-:Y:S02]  /*12030*/  PRMT R7, R10, 0x7531, R11 ;  /* 0x000075310a077816 */ /* 0x000fe4000000000b */
[----:B------:R-:W2:Y:S01]  /*12040*/  LDSM.16.MT88.4 R8, [R18+0x11000] ;  /* 0x011000001208783b */ /* 0x000ea20000004200 */
[----:B------:R-:W-:-:S03]  /*12050*/  VIADD R0, R0, 0x3000 ;  /* 0x0000300000007836 */ /* 0x000fc60000000000 */
[----:B------:R3:W-:Y:S02]  /*12060*/  STSM.16.M88.4 [R3], R4 ;  /* 0x0000000403007844 */ /* 0x0007e40000000200 */
[----:B---3--:R-:W-:-:S05]  /*12070*/  IMAD.MOV.U32 R7, RZ, RZ, R15 ;  /* 0x000000ffff077224 */ /* 0x008fca00078e000f */
[----:B------:R-:W-:-:S05]  /*12080*/  LOP3.LUT R0, R0, R7, RZ, 0xfc, !PT ;  /* 0x0000000700007212 */ /* 0x000fca00078efcff */
[----:B------:R-:W-:Y:S01]  /*12090*/  IMAD.IADD R0, R17, 0x1, R0 ;  /* 0x0000000111007824 */ /* 0x000fe200078e0200 */
[C-C-:B--2---:R-:W-:Y:S02]  /*120a0*/  PRMT R12, R8.reuse, 0x6420, R9.reuse ;  /* 0x00006420080c7816 */ /* 0x144fe40000000009 */
[----:B------:R-:W-:Y:S02]  /*120b0*/  PRMT R13, R8, 0x7531, R9 ;  /* 0x00007531080d7816 */ /* 0x000fe40000000009 */
[C-C-:B------:R-:W-:Y:S02]  /*120c0*/  PRMT R14, R10.reuse, 0x6420, R11.reuse ;  /* 0x000064200a0e7816 */ /* 0x140fe4000000000b */
[----:B------:R-:W-:-:S05]  /*120d0*/  PRMT R15, R10, 0x7531, R11 ;  /* 0x000075310a0f7816 */ /* 0x000fca000000000b */
[----:B------:R-:W-:Y:S04]  /*120e0*/  STSM.16.M88.4 [R3+0x1000], R12 ;  /* 0x0010000c03007844 */ /* 0x000fe80000000200 */
[----:B------:R-:W2:Y:S02]  /*120f0*/  LDSM.16.MT88.4 R8, [R0+0x10000] ;  /* 0x010000000008783b */ /* 0x000ea40000004200 */
[C-C-:B--2---:R-:W-:Y:S02]  /*12100*/  PRMT R4, R8.reuse, 0x6420, R9.reuse ;  /* 0x0000642008047816 */ /* 0x144fe40000000009 */
[----:B------:R-:W-:Y:S02]  /*12110*/  PRMT R5, R8, 0x7531, R9 ;  /* 0x0000753108057816 */ /* 0x000fe40000000009 */
[----:B------:R-:W-:-:S02]  /*12120*/  PRMT R6, R10, 0x6420, R11 ;  /* 0x000064200a067816 */ /* 0x000fc4000000000b */
[----:B------:R-:W-:Y:S02]  /*12130*/  PRMT R7, R10, 0x7531, R11 ;  /* 0x000075310a077816 */ /* 0x000fe4000000000b */
[----:B------:R-:W2:Y:S04]  /*12140*/  LDSM.16.MT88.4 R8, [R18+0x13000] ;  /* 0x013000001208783b */ /* 0x000ea80000004200 */
[----:B------:R2:W-:Y:S02]  /*12150*/  STSM.16.M88.4 [R3+0x2000], R4 ;  /* 0x0020000403007844 */ /* 0x0005e40000000200 */
[C-C-:B--2---:R-:W-:Y:S02]  /*12160*/  PRMT R4, R8.reuse, 0x6420, R9.reuse ;  /* 0x0000642008047816 */ /* 0x144fe40000000009 */
        /* <DEDUP_REMOVED lines=12> */
.L_x_1005:
[----:B------:R-:W3:Y:S01]  /*12230*/  S2R R0, SR_TID.X ;  /* 0x0000000000007919 */ /* 0x000ee20000002100 */
[----:B--2---:R2:W-:Y:S01]  /*12240*/  SYNCS.ARRIVE.TRANS64.A1T0 RZ, [R19+URZ+0x28450], RZ ;  /* 0x028450ff13ff79a7 */ /* 0x0045e2000810003f */
[----:B0-----:R4:W5:Y:S01]  /*12250*/  LDL R3, [R1+0x8] ;  /* 0x0000080001037983 */ /* 0x0019620000100800 */
[----:B---3--:R-:W-:Y:S01]  /*12260*/  LOP3.LUT R0, R0, 0x7f, RZ, 0xc0, !PT ;  /* 0x0000007f00007812 */ /* 0x008fe200078ec0ff */
[----:B------:R-:W-:Y:S03]  /*12270*/  BAR.SYNC.DEFER_BLOCKING 0x2, 0x80 ;  /* 0x0082000000007b1d */ /* 0x000fe60000010000 */
[----:B------:R-:W-:-:S03]  /*12280*/  ISETP.NE.AND P0, PT, R0, RZ, PT ;  /* 0x000000ff0000720c */ /* 0x000fc60003f05270 */
[----:B------:R4:W5:Y:S10]  /*12290*/  LDL R0, [R1] ;  /* 0x0000000001007983 */ /* 0x0009740000100800 */
[----:B--2---:R-:W-:-:S05]  /*122a0*/  @!P0 VIADD R19, R19, 0x28480 ;  /* 0x0002848013138836 */ /* 0x004fca0000000000 */
[----:B------:R-:W-:-:S04]  /*122b0*/  @!P0 PRMT R19, RZ, 0x654, R19 ;  /* 0x00000654ff138816 */ /* 0x000fc80000000013 */
[----:B------:R4:W-:Y:S01]  /*122c0*/  @!P0 SYNCS.ARRIVE.TRANS64.RED.A1T0 RZ, [R19+URZ], RZ ;  /* 0x000000ff13ff89a7 */ /* 0x0009e2000810043f */
[C---:B-----5:R-:W-:Y:S01]  /*122d0*/  ISETP.GT.AND P0, PT, R2.reuse, UR40, PT ;  /* 0x0000002802007c0c */ /* 0x060fe2000bf04270 */
[----:B------:R-:W-:-:S12]  /*122e0*/  VIADD R2, R2, 0xffffffff ;  /* 0xffffffff02027836 */ /* 0x000fd80000000000 */
[----:B----4-:R-:W-:Y:S05]  /*122f0*/  @P0 BRA `(.L_x_1006) ;  /* 0xffffffec00dc0947 */ /* 0x010fea000383ffff */
.L_x_984:
[----:B------:R-:W2:Y:S01]  /*12300*/  S2R R4, SR_TID.X ;  /* 0x0000000000047919 */ /* 0x000ea20000002100 */
[----:B------:R-:W-:Y:S01]  /*12310*/  BSSY B0, `(.L_x_1007) ;  /* 0x0000011000007945 */ /* 0x000fe20003800000 */
[----:B--2---:R-:W-:-:S04]  /*12320*/  LOP3.LUT R4, R4, 0x7f, RZ, 0xc0, !PT ;  /* 0x0000007f04047812 */ /* 0x004fc800078ec0ff */
[----:B------:R-:W-:-:S13]  /*12330*/  ISETP.NE.AND P0, PT, R4, RZ, PT ;  /* 0x000000ff0400720c */ /* 0x000fda0003f05270 */
[----:B------:R-:W-:Y:S05]  /*12340*/  @P0 BRA `(.L_x_1008) ;  /* 0x0000000000340947 */ /* 0x000fea0003800000 */
[----:B------:R-:W2:Y:S01]  /*12350*/  S2R R3, SR_LANEID ;  /* 0x0000000000037919 */ /* 0x000ea20000000000 */
[----:B------:R-:W-:Y:S01]  /*12360*/  VOTEU.ANY UR4, UPT, PT ;  /* 0x0000000000047886 */ /* 0x000fe200038e0100 */
[----:B------:R-:W3:Y:S01]  /*12370*/  LDC.64 R4, c[0x0][0xc80] ;  /* 0x00032000ff047b82 */ /* 0x000ee20000000a00 */
[----:B-1----:R-:W2:Y:S08]  /*12380*/  FLO.U32 R0, UR4 ;  /* 0x0000000400007d00 */ /* 0x002eb000080e0000 */
[----:B------:R-:W3:Y:S01]  /*12390*/  POPC R2, UR4 ;  /* 0x0000000400027d09 */ /* 0x000ee20008000000 */
[----:B--2---:R-:W-:-:S13]  /*123a0*/  ISETP.EQ.U32.AND P1, PT, R0, R3, PT ;  /* 0x000000030000720c */ /* 0x004fda0003f22070 */
[----:B---3--:R-:W2:Y:S01]  /*123b0*/  @P1 ATOMG.E.ADD.STRONG.GPU PT, R5, desc[UR50][R4.64], R2 ;  /* 0x00000002040519a8 */ /* 0x008ea200081ee1f2 */
[----:B------:R-:W1:Y:S02]  /*123c0*/  S2R R3, SR_LTMASK ;  /* 0x0000000000037919 */ /* 0x000e640000003900 */
[----:B-1----:R-:W-:-:S06]  /*123d0*/  LOP3.LUT R3, R3, UR4, RZ, 0xc0, !PT ;  /* 0x0000000403037c12 */ /* 0x002fcc000f8ec0ff */
[----:B------:R-:W1:Y:S01]  /*123e0*/  POPC R3, R3 ;  /* 0x0000000300037309 */ /* 0x000e620000000000 */
[----:B--2---:R-:W1:Y:S02]  /*123f0*/  SHFL.IDX PT, R0, R5, R0, 0x1f ;  /* 0x00001f0005007589 */ /* 0x004e6400000e0000 */
[----:B-1----:R-:W-:-:S05]  /*12400*/  IADD3 R0, R0, UR43, R3 ;  /* 0x0000002b00007c10 */ /* 0x002fca000fffe003 */
[----:B------:R2:W-:Y:S02]  /*12410*/  STL [R1+0x28], R0 ;  /* 0x0000280001007387 */ /* 0x0005e40000100800 */
.L_x_1008:
[----:B------:R-:W-:Y:S05]  /*12420*/  BSYNC B0 ;  /* 0x0000000000007941 */ /* 0x000fea0003800000 */
.L_x_1007:
[----:B------:R-:W-:-:S06]  /*12430*/  UISETP.NE.AND UP0, UPT, UR39, 0x3, UPT ;  /* 0x000000032700788c */ /* 0x000fcc000bf05270 */
[----:B------:R-:W-:-:S13]  /*12440*/  PLOP3.LUT P1, PT, PT, PT, UP0, 0x80, 0x0 ;  /* 0x000000000000781c */ /* 0x000fda0003f2f008 */
[----:B------:R-:W-:Y:S05]  /*12450*/  @!P1 BRA `(.L_x_1009) ;  /* 0x0000000000049947 */ /* 0x000fea0003800000 */
[----:B------:R-:W-:Y:S01]  /*12460*/  BPT.TRAP 0x1 ;  /* 0x000000040000795c */ /* 0x000fe20000300000 */
.L_x_1009:
[----:B------:R-:W3:Y:S04]  /*12470*/  LDL R3, [R1+0x8] ;  /* 0x0000080001037983 */ /* 0x000ee80000100800 */
[----:B------:R-:W4:Y:S01]  /*12480*/  LDL R2, [R1] ;  /* 0x0000000001027983 */ /* 0x000f220000100800 */
[----:B-12---:R-:W-:Y:S01]  /*12490*/  IMAD.U32 R0, RZ, RZ, UR45 ;  /* 0x0000002dff007e24 */ /* 0x006fe2000f8e00ff */
[----:B------:R-:W-:Y:S04]  /*124a0*/  BSSY B0, `(.L_x_1010) ;  /* 0x0000007000007945 */ /* 0x000fe80003800000 */
[----:B------:R-:W-:-:S02]  /*124b0*/  ISETP.NE.AND P2, PT, R0, 0x3, PT ;  /* 0x000000030000780c */ /* 0x000fc40003f45270 */
[----:B---3--:R-:W-:-:S04]  /*124c0*/  LOP3.LUT R3, R3, 0x1, RZ, 0x3c, !PT ;  /* 0x0000000103037812 */ /* 0x008fc800078e3cff */
[----:B------:R-:W-:Y:S01]  /*124d0*/  SHF.L.U32 R3, R3, 0x1f, RZ ;  /* 0x0000001f03037819 */ /* 0x000fe200000006ff */
[----:B----4-:R-:W-:-:S04]  /*124e0*/  IMAD R2, R2, 0x8, R17 ;  /* 0x0000000802027824 */ /* 0x010fc800078e0211 */
[----:B------:R-:W1:Y:S02]  /*124f0*/  SYNCS.PHASECHK.TRANS64.TRYWAIT P1, [R2+URZ+0x28470], R3 ;  /* 0x02847003020075a7 */ /* 0x000e64000802017f */
[----:B-1----:R-:W-:Y:S05]  /*12500*/  @!P1 BRA `(.L_x_1011) ;  /* 0x0000001c005c9947 */ /* 0x002fea0003800000 */
.L_x_1064:
[----:B------:R-:W-:Y:S05]  /*12510*/  BSYNC B0 ;  /* 0x0000000000007941 */ /* 0x000fea0003800000 */
.L_x_1010:
[----:B------:R-:W-:Y:S05]  /*12520*/  @!P2 BRA `(.L_x_1012) ;  /* 0x000000000004a947 */ /* 0x000fea0003800000 */
[----:B------:R-:W-:Y:S01]  /*12530*/  BPT.TRAP 0x1 ;  /* 0x000000040000795c */ /* 0x000fe20000300000 */
.L_x_1012:
[----:B------:R-:W1:Y:S02]  /*12540*/  LDL R0, [R1+0x8] ;  /* 0x0000080001007983 */ /* 0x000e640000100800 */
[----:B-1----:R-:W-:-:S04]  /*12550*/  SHF.L.U32 R3, R0, 0x1f, RZ ;  /* 0x0000001f00037819 */ /* 0x002fc800000006ff */
[----:B------:R-:W1:Y:S02]  /*12560*/  SYNCS.PHASECHK.TRANS64.TRYWAIT P1, [R2+URZ+0x28460], R3 ;  /* 0x02846003020075a7 */ /* 0x000e64000802017f */
[----:B-1----:R-:W-:Y:S05]  /*12570*/  @!P1 BRA `(.L_x_1013) ;  /* 0x0000001c00549947 */ /* 0x002fea0003800000 */
.L_x_1065:
[----:B------:R-:W2:Y:S04]  /*12580*/  LDL R13, [R1+0x20] ;  /* 0x00002000010d7983 */ /* 0x000ea80000100800 */
[----:B------:R-:W3:Y:S04]  /*12590*/  LDL R12, [R1+0x18] ;  /* 0x00001800010c7983 */ /* 0x000ee80000100800 */
[----:B------:R1:W-:Y:S04]  /*125a0*/  STL [R1+0x30], R2 ;  /* 0x0000300201007387 */ /* 0x0003e80000100800 */
[----:B-1----:R-:W3:Y:S04]  /*125b0*/  LDL.LU R2, [R1+0x14] ;  /* 0x0000140001027983 */ /* 0x002ee80000300800 */
[----:B------:R-:W4:Y:S04]  /*125c0*/  LDL R18, [R1] ;  /* 0x0000000001127983 */ /* 0x000f280000100800 */
[----:B------:R-:W2:Y:S01]  /*125d0*/  LDL R19, [R1+0x4] ;  /* 0x0000040001137983 */ /* 0x000ea20000100800 */
[----:B------:R-:W-:Y:S05]  /*125e0*/  WARPSYNC.ALL ;  /* 0x0000000000007948 */ /* 0x000fea0003800000 */
[----:B----4-:R-:W-:-:S05]  /*125f0*/  IMAD.SHL.U32 R16, R18, 0x4000, RZ ;  /* 0x0000400012107824 */ /* 0x010fca00078e00ff */
[----:B--2---:R-:W-:-:S05]  /*12600*/  LOP3.LUT R0, R16, R19, RZ, 0xfc, !PT ;  /* 0x0000001310007212 */ /* 0x004fca00078efcff */
[----:B------:R-:W-:-:S05]  /*12610*/  IMAD.IADD R0, R17, 0x1, R0 ;  /* 0x0000000111007824 */ /* 0x000fca00078e0200 */
[----:B0-----:R-:W0:Y:S01]  /*12620*/  LDSM.16.MT88.4 R4, [R0+0x10000] ;  /* 0x010000000004783b */ /* 0x001e220000004200 */
[----:B------:R-:W-:Y:S02]  /*12630*/  IADD3 R3, R17, R13, R16 ;  /* 0x0000000d11037210 */ /* 0x000fe40007ffe010 */
[C-C-:B0-----:R-:W-:Y:S02]  /*12640*/  PRMT R8, R4.reuse, 0x6420, R5.reuse ;  /* 0x0000642004087816 */ /* 0x141fe40000000005 */
[----:B------:R-:W-:Y:S02]  /*12650*/  PRMT R9, R4, 0x7531, R5 ;  /* 0x0000753104097816 */ /* 0x000fe40000000005 */
[C-C-:B------:R-:W-:Y:S02]  /*12660*/  PRMT R10, R6.reuse, 0x6420, R7.reuse ;  /* 0x00006420060a7816 */ /* 0x140fe40000000007 */
[----:B------:R-:W-:Y:S02]  /*12670*/  PRMT R11, R6, 0x7531, R7 ;  /* 0x00007531060b7816 */ /* 0x000fe40000000007 */
[----:B------:R-:W0:Y:S01]  /*12680*/  LDSM.16.MT88.4 R4, [R3+0x10000] ;  /* 0x010000000304783b */ /* 0x000e220000004200 */
[----:B---3--:R-:W-:-:S05]  /*12690*/  IADD3 R0, R2, R16, R12 ;  /* 0x0000001002007210 */ /* 0x008fca0007ffe00c */
[----:B------:R0:W-:Y:S02]  /*126a0*/  STSM.16.M88.4 [R0], R8 ;  /* 0x0000000800007844 */ /* 0x0001e40000000200 */
[C-C-:B0-----:R-:W-:Y:S02]  /*126b0*/  PRMT R8, R4.reuse, 0x6420, R5.reuse ;  /* 0x0000642004087816 */ /* 0x141fe40000000005 */
[----:B------:R-:W-:Y:S01]  /*126c0*/  PRMT R9, R4, 0x7531, R5 ;  /* 0x0000753104097816 */ /* 0x000fe20000000005 */
[----:B------:R-:W-:-:S05]  /*126d0*/  VIADD R4, R16, 0x2000 ;  /* 0x0000200010047836 */ /* 0x000fca0000000000 */
[----:B------:R-:W-:Y:S02]  /*126e0*/  LOP3.LUT R4, R4, R19, RZ, 0xfc, !PT ;  /* 0x0000001304047212 */ /* 0x000fe400078efcff */
[C-C-:B------:R-:W-:Y:S02]  /*126f0*/  PRMT R10, R6.reuse, 0x6420, R7.reuse ;  /* 0x00006420060a7816 */ /* 0x140fe40000000007 */
[----:B------:R-:W-:Y:S01]  /*12700*/  PRMT R11, R6, 0x7531, R7 ;  /* 0x00007531060b7816 */ /* 0x000fe20000000007 */
[----:B------:R-:W-:-:S04]  /*12710*/  IMAD.IADD R4, R17, 0x1, R4 ;  /* 0x0000000111047824 */ /* 0x000fc800078e0204 */
[----:B------:R0:W-:Y:S04]  /*12720*/  STSM.16.M88.4 [R0+0x1000], R8 ;  /* 0x0010000800007844 */ /* 0x0001e80000000200 */
[----:B------:R-:W1:Y:S01]  /*12730*/  LDSM.16.MT88.4 R4, [R4+0x10000] ;  /* 0x010000000404783b */ /* 0x000e620000004200 */
        /* <DEDUP_REMOVED lines=12> */
[----:B------:R0:W-:Y:S02]  /*12800*/  STSM.16.M88.4 [R0+0x3000], R8 ;  /* 0x0030000800007844 */ /* 0x0001e40000000200 */
[----:B0-----:R-:W-:Y:S02]  /*12810*/  IMAD.MOV.U32 R11, RZ, RZ, R15 ;  /* 0x000000ffff0b7224 */ /* 0x001fe400078e000f */
[----:B------:R-:W0:Y:S01]  /*12820*/  S2R R15, SR_TID.X ;  /* 0x00000000000f7919 */ /* 0x000e220000002100 */
[----:B------:R-:W-:Y:S02]  /*12830*/  VIADD R0, R16, 0x1000 ;  /* 0x0000100010007836 */ /* 0x000fe40000000000 */
[----:B------:R-:W-:-:S03]  /*12840*/  IMAD.MOV.U32 R10, RZ, RZ, 0x20 ;  /* 0x00000020ff0a7424 */ /* 0x000fc600078e00ff */
[----:B------:R-:W-:-:S05]  /*12850*/  LOP3.LUT R0, R0, R19, RZ, 0xfc, !PT ;  /* 0x0000001300007212 */ /* 0x000fca00078efcff */
[----:B------:R-:W-:-:S05]  /*12860*/  IMAD.IADD R0, R17, 0x1, R0 ;  /* 0x0000000111007824 */ /* 0x000fca00078e0200 */
[----:B------:R1:W2:Y:S01]  /*12870*/  LDSM.16.MT88.4 R4, [R0+0x10000] ;  /* 0x010000000004783b */ /* 0x0002a20000004200 */
[----:B0-----:R-:W-:-:S04]  /*12880*/  LOP3.LUT P1, RZ, R15, 0x4, RZ, 0xc0, !PT ;  /* 0x000000040fff7812 */ /* 0x001fc8000782c0ff */
[----:B------:R-:W-:-:S04]  /*12890*/  SEL R10, R10, 0xffffffe0, !P1 ;  /* 0xffffffe00a0a7807 */ /* 0x000fc80004800000 */
[----:B-1----:R-:W-:-:S05]  /*128a0*/  IADD3 R0, R11, R16, R10 ;  /* 0x000000100b007210 */ /* 0x002fca0007ffe00a */
[----:B------:R-:W-:Y:S02]  /*128b0*/  IMAD.IADD R0, R2, 0x1, R0 ;  /* 0x0000000102007824 */ /* 0x000fe400078e0200 */
[----:B------:R0:W5:Y:S01]  /*128c0*/  LDL.LU R2, [R1+0x30] ;  /* 0x0000300001027983 */ /* 0x0001620000300800 */
[C-C-:B--2---:R-:W-:Y:S02]  /*128d0*/  PRMT R12, R4.reuse, 0x6420, R5.reuse ;  /* 0x00006420040c7816 */ /* 0x144fe40000000005 */
[----:B------:R-:W-:Y:S02]  /*128e0*/  PRMT R13, R4, 0x7531, R5 ;  /* 0x00007531040d7816 */ /* 0x000fe40000000005 */
[C-C-:B------:R-:W-:Y:S02]  /*128f0*/  PRMT R14, R6.reuse, 0x6420, R7.reuse ;  /* 0x00006420060e7816 */ /* 0x140fe40000000007 */
[----:B------:R-:W-:Y:S02]  /*12900*/  PRMT R15, R6, 0x7531, R7 ;  /* 0x00007531060f7816 */ /* 0x000fe40000000007 */
[----:B------:R-:W1:Y:S01]  /*12910*/  LDSM.16.MT88.4 R4, [R3+0x11000] ;  /* 0x011000000304783b */ /* 0x000e620000004200 */
[----:B------:R-:W-:-:S05]  /*12920*/  VIADD R16, R16, 0x3000 ;  /* 0x0000300010107836 */ /* 0x000fca0000000000 */
[----:B------:R-:W-:Y:S01]  /*12930*/  LOP3.LUT R16, R16, R19, RZ, 0xfc, !PT ;  /* 0x0000001310107212 */ /* 0x000fe200078efcff */
[----:B------:R-:W-:Y:S01]  /*12940*/  STSM.16.M88.4 [R0], R12 ;  /* 0x0000000c00007844 */ /* 0x000fe20000000200 */
[C-C-:B-1----:R-:W-:Y:S02]  /*12950*/  PRMT R8, R4.reuse, 0x6420, R5.reuse ;  /* 0x0000642004087816 */ /* 0x142fe40000000005 */
[----:B------:R-:W-:Y:S01]  /*12960*/  PRMT R9, R4, 0x7531, R5 ;  /* 0x0000753104097816 */ /* 0x000fe20000000005 */
[----:B------:R-:W-:Y:S01]  /*12970*/  IMAD.IADD R4, R17, 0x1, R16 ;  /* 0x0000000111047824 */ /* 0x000fe200078e0210 */
[C-C-:B------:R-:W-:Y:S02]  /*12980*/  PRMT R10, R6.reuse, 0x6420, R7.reuse ;  /* 0x00006420060a7816 */ /* 0x140fe40000000007 */
[----:B------:R-:W-:-:S05]  /*12990*/  PRMT R11, R6, 0x7531, R7 ;  /* 0x00007531060b7816 */ /* 0x000fca0000000007 */
[----:B------:R-:W-:Y:S04]  /*129a0*/  STSM.16.M88.4 [R0+0x1000], R8 ;  /* 0x0010000800007844 */ /* 0x000fe80000000200 */
[----:B------:R-:W1:Y:S02]  /*129b0*/  LDSM.16.MT88.4 R4, [R4+0x10000] ;  /* 0x010000000404783b */ /* 0x000e640000004200 */
[C-C-:B-1----:R-:W-:Y:S02]  /*129c0*/  PRMT R12, R4.reuse, 0x6420, R5.reuse ;  /* 0x00006420040c7816 */ /* 0x142fe40000000005 */
[----:B------:R-:W-:Y:S02]  /*129d0*/  PRMT R13, R4, 0x7531, R5 ;  /* 0x00007531040d7816 */ /* 0x000fe40000000005 */
[----:B------:R-:W-:-:S02]  /*129e0*/  PRMT R14, R6, 0x6420, R7 ;  /* 0x00006420060e7816 */ /* 0x000fc40000000007 */
[----:B------:R-:W-:Y:S02]  /*129f0*/  PRMT R15, R6, 0x7531, R7 ;  /* 0x00007531060f7816 */ /* 0x000fe40000000007 */
[----:B------:R-:W1:Y:S04]  /*12a00*/  LDSM.16.MT88.4 R4, [R3+0x13000] ;  /* 0x013000000304783b */ /* 0x000e680000004200 */
[----:B------:R0:W-:Y:S01]  /*12a10*/  STSM.16.M88.4 [R0+0x2000], R12 ;  /* 0x0020000c00007844 */ /* 0x0001e20000000200 */
[C-C-:B-1----:R-:W-:Y:S02]  /*12a20*/  PRMT R8, R4.reuse, 0x6420, R5.reuse ;  /* 0x0000642004087816 */ /* 0x142fe40000000005 */
        /* <DEDUP_REMOVED lines=12> */
.L_x_1014:
[----:B------:R-:W2:Y:S01]  /*12af0*/  LDL.LU R3, [R1+0x8] ;  /* 0x0000080001037983 */ /* 0x000ea20000300800 */
[----:B-1---5:R1:W-:Y:S01]  /*12b00*/  SYNCS.ARRIVE.TRANS64.A1T0 RZ, [R2+URZ+0x28450], RZ ;  /* 0x028450ff02ff79a7 */ /* 0x0223e2000810003f */
[----:B0-----:R-:W-:Y:S01]  /*12b10*/  VIADD R0, R18, 0x1 ;  /* 0x0000000112007836 */ /* 0x001fe20000000000 */
[----:B------:R-:W-:Y:S04]  /*12b20*/  BAR.SYNC.DEFER_BLOCKING 0x2, 0x80 ;  /* 0x0082000000007b1d */ /* 0x000fe80000010000 */
[----:B------:R-:W-:Y:S01]  /*12b30*/  ISETP.NE.AND P1, PT, R0, 0x2, PT ;  /* 0x000000020000780c */ /* 0x000fe20003f25270 */
[----:B-1----:R-:W-:-:S03]  /*12b40*/  @!P0 VIADD R2, R2, 0x28480 ;  /* 0x0002848002028836 */ /* 0x002fc60000000000 */
[----:B------:R-:W-:Y:S02]  /*12b50*/  SEL R0, R0, RZ, P1 ;  /* 0x000000ff00007207 */ /* 0x000fe40000800000 */
[----:B------:R-:W-:-:S03]  /*12b60*/  @!P0 PRMT R2, RZ, 0x654, R2 ;  /* 0x00000654ff028816 */ /* 0x000fc60000000002 */
[----:B------:R1:W-:Y:S01]  /*12b70*/  STL [R1], R0 ;  /* 0x0000000001007387 */ /* 0x0003e20000100800 */
[----:B------:R0:W-:Y:S02]  /*12b80*/  @!P0 SYNCS.ARRIVE.TRANS64.RED.A1T0 RZ, [R2+URZ], RZ ;  /* 0x000000ff02ff89a7 */ /* 0x0001e4000810043f */
[----:B0-----:R-:W-:-:S04]  /*12b90*/  SEL R2, RZ, 0x1, P1 ;  /* 0x00000001ff027807 */ /* 0x001fc80000800000 */
[----:B--2---:R-:W-:-:S05]  /*12ba0*/  LOP3.LUT R3, R3, R2, RZ, 0x3c, !PT ;  /* 0x0000000203037212 */ /* 0x004fca00078e3cff */
[----:B------:R1:W-:Y:S02]  /*12bb0*/  STL [R1+0x8], R3 ;  /* 0x0000080301007387 */ /* 0x0003e40000100800 */
.L_x_959:
[----:B------:R-:W-:Y:S05]  /*12bc0*/  BSYNC B7 ;  /* 0x0000000000077941 */ /* 0x000fea0003800000 */
.L_x_957:
[----:B01----:R-:W2:Y:S04]  /*12bd0*/  LDL R0, [R1+0xc] ;  /* 0x00000c0001007983 */ /* 0x003ea80000100800 */
[----:B------:R0:W5:Y:S01]  /*12be0*/  LDL R2, [R1+0x28] ;  /* 0x0000280001027983 */ /* 0x0001620000100800 */
[----:B--2---:R-:W-:-:S13]  /*12bf0*/  LOP3.LUT P1, RZ, R0, 0x4, RZ, 0xc0, !PT ;  /* 0x0000000400ff7812 */ /* 0x004fda000782c0ff */
[----:B0-----:R-:W-:Y:S05]  /*12c00*/  @!P1 BRA `(.L_x_1015) ;  /* 0x0000000000249947 */ /* 0x001fea0003800000 */
[----:B------:R-:W0:Y:S08]  /*12c10*/  S2UR UR5, SR_CgaCtaId ;  /* 0x00000000000579c3 */ /* 0x000e300000008800 */
[----:B------:R-:W-:Y:S06]  /*12c20*/  BAR.SYNC.DEFER_BLOCKING 0x5, 0x180 ;  /* 0x0146000000007b1d */ /* 0x000fec0000010000 */
[----:B------:R-:W-:-:S02]  /*12c30*/  UMOV UR4, 0x400 ;  /* 0x0000040000047882 */ /* 0x000fc40000000000 */
[----:B0-----:R-:W-:-:S06]  /*12c40*/  ULEA UR4, UR5, UR4, 0x18 ;  /* 0x0000000405047291 */ /* 0x001fcc000f8ec03f */
[----:B------:R-:W-:-:S05]  /*12c50*/  IMAD.U32 R17, RZ, RZ, UR4 ;  /* 0x00000004ff117e24 */ /* 0x000fca000f8e00ff */
[----:B-----5:R-:W0:Y:S04]  /*12c60*/  LDS R2, [R17+0x284d0] ;  /* 0x0284d00011027984 */ /* 0x020e280000000800 */
[----:B0-----:R0:W-:Y:S01]  /*12c70*/  STL [R1+0x28], R2 ;  /* 0x0000280201007387 */ /* 0x0011e20000100800 */
[----:B------:R-:W-:Y:S06]  /*12c80*/  BAR.ARV 0x4, 0x180 ;  /* 0x0106000000007b1d */ /* 0x000fec0000002000 */
[----:B------:R-:W-:Y:S05]  /*12c90*/  BRA `(.L_x_1016) ;  /* 0x0000000000207947 */ /* 0x000fea0003800000 */
.L_x_1015:
[----:B------:R-:W0:Y:S01]  /*12ca0*/  @!P0 S2R R3, SR_CgaCtaId ;  /* 0x0000000000038919 */ /* 0x000e220000008800 */
[----:B------:R-:W-:Y:S01]  /*12cb0*/  @!P0 MOV R0, 0x400 ;  /* 0x0000040000008802 */ /* 0x000fe20000000f00 */
[----:B------:R-:W-:Y:S03]  /*12cc0*/  BAR.SYNC.DEFER_BLOCKING 0x4, 0x180 ;  /* 0x0106000000007b1d */ /* 0x000fe60000010000 */
[----:B0-----:R-:W-:-:S03]  /*12cd0*/  @!P0 LEA R17, R3, R0, 0x18 ;  /* 0x0000000003118211 */ /* 0x001fc600078ec0ff */
[----:B-----5:R-:W0:Y:S04]  /*12ce0*/  SHFL.IDX PT, R0, R2, RZ, 0x1f ;  /* 0x00001fff02007589 */ /* 0x020e2800000e0000 */
[----:B------:R1:W-:Y:S04]  /*12cf0*/  @!P0 STS [R17+0x284d0], R2 ;  /* 0x0284d00211008388 */ /* 0x0003e80000000800 */
[----:B0-----:R1:W-:Y:S01]  /*12d00*/  STL [R1+0x28], R0 ;  /* 0x0000280001007387 */ /* 0x0013e20000100800 */
[----:B------:R-:W-:Y:S06]  /*12d10*/  BAR.ARV 0x5, 0x180 ;  /* 0x0146000000007b1d */ /* 0x000fec0000002000 */
.L_x_1016:
[----:B-1----:R-:W2:Y:S01]  /*12d20*/  LDL R0, [R1+0x28] ;  /* 0x0000280001007983 */ /* 0x002ea20000100800 */
[----:B------:R-:W-:Y:S02]  /*12d30*/  ULDC UR4, c[0x0][0xc38] ;  /* 0x00030e0000047ab9 */ /* 0x000fe40000000800 */
[----:B--2---:R-:W-:-:S13]  /*12d40*/  ISETP.GE.AND P0, PT, R0, UR4, PT ;  /* 0x0000000400007c0c */ /* 0x004fda000bf06270 */
[----:B------:R-:W-:Y:S05]  /*12d50*/  @!P0 BRA `(.L_x_1017) ;  /* 0xffffffc000748947 */ /* 0x000fea000383ffff */
.L_x_948:
[----:B0-----:R-:W2:Y:S01]  /*12d60*/  LDL.LU R0, [R1+0x2c] ;  /* 0x00002c0001007983 */ /* 0x001ea20000300800 */
[----:B------:R-:W-:Y:S01]  /*12d70*/  BSSY B0, `(.L_x_1018) ;  /* 0x000000b000007945 */ /* 0x000fe20003800000 */
[----:B------:R-:W0:Y:S01]  /*12d80*/  S2R R5, SR_CgaCtaId ;  /* 0x0000000000057919 */ /* 0x000e220000008800 */
        /* <DEDUP_REMOVED lines=9> */
.L_x_1066:
[----:B------:R-:W-:Y:S05]  /*12e20*/  BSYNC B0 ;  /* 0x0000000000007941 */ /* 0x000fea0003800000 */
.L_x_1018:
[----:B------:R-:W-:-:S03]  /*12e30*/  UMOV UR4, 0xffffffff ;  /* 0xffffffff00047882 */ /* 0x000fc60000000000 */
[----:B------:R-:W-:Y:S05]  /*12e40*/  BRA.DIV UR4, `(.L_x_1020) ;  /* 0x0000001604487947 */ /* 0x000fea000b800000 */
[----:B------:R-:W1:Y:S02]  /*12e50*/  S2R R2, SR_TID.X ;  /* 0x0000000000027919 */ /* 0x000e640000002100 */
[----:B-1----:R-:W-:-:S04]  /*12e60*/  SHF.R.U32.HI R2, RZ, 0x5, R2 ;  /* 0x00000005ff027819 */ /* 0x002fc80000011602 */
[----:B------:R-:W-:-:S05]  /*12e70*/  LOP3.LUT R2, R2, 0x3, RZ, 0xc0, !PT ;  /* 0x0000000302027812 */ /* 0x000fca00078ec0ff */
[----:B------:R1:W2:Y:S02]  /*12e80*/  SHFL.IDX PT, R14, R2, RZ, 0x1f ;  /* 0x00001fff020e7589 */ /* 0x0002a400000e0000 */
.L_x_1069:
[----:B--2---:R-:W-:Y:S01]  /*12e90*/  ISETP.NE.AND P0, PT, R14, RZ, PT ;  /* 0x000000ff0e00720c */ /* 0x004fe20003f05270 */
[----:B------:R-:W-:-:S12]  /*12ea0*/  BSSY B0, `(.L_x_1021) ;  /* 0x000002e000007945 */ /* 0x000fd80003800000 */
[----:B------:R-:W-:Y:S05]  /*12eb0*/  @P0 BRA `(.L_x_1022) ;  /* 0x0000000000b00947 */ /* 0x000fea0003800000 */
[----:B------:R-:W-:-:S03]  /*12ec0*/  UMOV UR4, 0xffffffff ;  /* 0xffffffff00047882 */ /* 0x000fc60000000000 */
[----:B------:R-:W-:Y:S05]  /*12ed0*/  BRA.DIV UR4, `(.L_x_1023) ;  /* 0x0000001604587947 */ /* 0x000fea000b800000 */
[----:B------:R-:W-:-:S13]  /*12ee0*/  ELECT P6, URZ, PT ;  /* 0x00000000003f782f */ /* 0x000fda00038c0000 */
.L_x_1072:
[----:B------:R-:W-:Y:S05]  /*12ef0*/  @!P6 BRA `(.L_x_1022) ;  /* 0x0000000000a0e947 */ /* 0x000fea0003800000 */
[----:B------:R-:W-:-:S06]  /*12f00*/  ULOP3.LUT UR4, UR38, 0x2, URZ, 0xfc, !UPT ;  /* 0x0000000226047892 */ /* 0x000fcc000f8efc3f */
[----:B-1----:R-:W-:-:S05]  /*12f10*/  IMAD.U32 R2, RZ, RZ, UR4 ;  /* 0x00000004ff027e24 */ /* 0x002fca000f8e00ff */
[----:B------:R-:W-:-:S13]  /*12f20*/  ISETP.NE.AND P0, PT, R2, 0x3, PT ;  /* 0x000000030200780c */ /* 0x000fda0003f05270 */
[----:B------:R-:W-:Y:S05]  /*12f30*/  @!P0 BRA `(.L_x_1024) ;  /* 0x0000000000048947 */ /* 0x000fea0003800000 */
[----:B------:R-:W-:Y:S01]  /*12f40*/  BPT.TRAP 0x1 ;  /* 0x000000040000795c */ /* 0x000fe20000300000 */
.L_x_1024:
[----:B0-----:R-:W2:Y:S04]  /*12f50*/  LDL R3, [R1] ;  /* 0x0000000001037983 */ /* 0x001ea80000100800 */
        /* <DEDUP_REMOVED lines=13> */
.L_x_1073:
[----:B------:R-:W1:Y:S02]  /*13030*/  SYNCS.PHASECHK.TRANS64.TRYWAIT P1, [R7+URZ], R2 ;  /* 0x00000002070075a7 */ /* 0x000e64000802017f */
[----:B-1----:R-:W-:Y:S05]  /*13040*/  @!P1 BRA `(.L_x_1026) ;  /* 0x0000001400309947 */ /* 0x002fea0003800000 */
.L_x_1074:
[----:B------:R-:W-:Y:S05]  /*13050*/  @!P0 BRA `(.L_x_1027) ;  /* 0x0000000000048947 */ /* 0x000fea0003800000 */
[----:B------:R-:W-:Y:S01]  /*13060*/  BPT.TRAP 0x1 ;  /* 0x000000040000795c */ /* 0x000fe20000300000 */
.L_x_1027:
[----:B------:R-:W2:Y:S02]  /*13070*/  LDL.LU R4, [R1] ;  /* 0x0000000001047983 */ /* 0x000ea40000300800 */
[----:B--2---:R-:W-:-:S04]  /*13080*/  IMAD R4, R4, 0x8, R0 ;  /* 0x0000000804047824 */ /* 0x004fc800078e0200 */
[----:B------:R-:W2:Y:S02]  /*13090*/  SYNCS.PHASECHK.TRANS64.TRYWAIT P1, [R4+URZ+0x28460], R5 ;  /* 0x02846005040075a7 */ /* 0x000ea4000802017f */
[----:B--2---:R-:W-:Y:S05]  /*130a0*/  @!P1 BRA `(.L_x_1028) ;  /* 0x00000014002c9947 */ /* 0x004fea0003800000 */
.L_x_1075:
[----:B------:R-:W-:Y:S05]  /*130b0*/  @!P0 BRA `(.L_x_1029) ;  /* 0x0000000000048947 */ /* 0x000fea0003800000 */
[----:B------:R-:W-:Y:S01]  /*130c0*/  BPT.TRAP 0x1 ;  /* 0x000000040000795c */ /* 0x000fe20000300000 */
.L_x_1029:
[----:B------:R-:W-:-:S04]  /*130d0*/  IMAD R3, R3, 0x8, R0 ;  /* 0x0000000803037824 */ /* 0x000fc800078e0200 */
[----:B------:R-:W3:Y:S02]  /*130e0*/  SYNCS.PHASECHK.TRANS64.TRYWAIT P1, [R3+URZ+0x28460], R2 ;  /* 0x02846002030075a7 */ /* 0x000ee4000802017f */
[----:B---3--:R-:W-:Y:S05]  /*130f0*/  @!P1 BRA `(.L_x_1030) ;  /* 0x00000014002c9947 */ /* 0x008fea0003800000 */
.L_x_1076:
[----:B------:R-:W-:Y:S05]  /*13100*/  @!P0 BRA `(.L_x_1031) ;  /* 0x0000000000048947 */ /* 0x000fea0003800000 */
[----:B------:R-:W-:Y:S01]  /*13110*/  BPT.TRAP 0x1 ;  /* 0x000000040000795c */ /* 0x000fe20000300000 */
.L_x_1031:
[----:B------:R-:W4:Y:S02]  /*13120*/  SYNCS.PHASECHK.TRANS64.TRYWAIT P0, [R4+URZ+0x28480], R5 ;  /* 0x02848005040075a7 */ /* 0x000f24000800017f */
[----:B----4-:R-:W-:Y:S05]  /*13130*/  @!P0 BRA `(.L_x_1032) ;  /* 0x0000001400308947 */ /* 0x010fea0003800000 */
.L_x_1033:
[----:B------:R0:W0:Y:S02]  /*13140*/  SYNCS.PHASECHK.TRANS64.TRYWAIT P0, [R3+URZ+0x28480], R2 ;  /* 0x02848002030075a7 */ /* 0x000024000800017f */
[----:B0-----:R-:W-:Y:S05]  /*13150*/  @!P0 NANOSLEEP.SYNCS 0x989680 ;  /* 0x009896800000895d */ /* 0x001fea0003900000 */
[----:B------:R-:W0:Y:S02]  /*13160*/  @!P0 SYNCS.PHASECHK.TRANS64 P0, [R3+URZ+0x28480], R2 ;  /* 0x02848002030085a7 */ /* 0x000e24000800007f */
[----:B0-----:R-:W-:Y:S05]  /*13170*/  @!P0 BRA `(.L_x_1033) ;  /* 0xfffffffc00f08947 */ /* 0x001fea000383ffff */
.L_x_1022:
[----:B------:R-:W-:Y:S05]  /*13180*/  BSYNC B0 ;  /* 0x0000000000007941 */ /* 0x000fea0003800000 */
.L_x_1021:
[----:B------:R-:W-:Y:S05]  /*13190*/  EXIT ;  /* 0x000000000000794d */ /* 0x000fea0003800000 */
.L_x_857:
[----:B0-----:R-:W-:-:S04]  /*131a0*/  IMAD.U32 R3, RZ, RZ, UR41 ;  /* 0x00000029ff037e24 */ /* 0x001fc8000f8e00ff */
[----:B------:R0:W1:Y:S03]  /*131b0*/  SYNCS.PHASECHK.TRANS64.TRYWAIT P1, [R3+URZ+0x28400], R0 ;  /* 0x02840000030075a7 */ /* 0x000066000802017f */
[----:B-1----:R-:W-:Y:S05]  /*131c0*/  @!P1 NANOSLEEP.SYNCS 0x989680 ;  /* 0x009896800000995d */ /* 0x002fea0003900000 */
[----:B------:R-:W1:Y:S02]  /*131d0*/  @!P1 SYNCS.PHASECHK.TRANS64 P1, [R3+URZ+0x28400], R0 ;  /* 0x02840000030095a7 */ /* 0x000e64000802007f */
[----:B-1----:R-:W-:Y:S05]  /*131e0*/  @!P1 BRA `(.L_x_857) ;  /* 0xfffffffc00ec9947 */ /* 0x002fea000383ffff */
[----:B------:R-:W-:Y:S05]  /*131f0*/  BRA `(.L_x_1034) ;  /* 0xfffffeec00687947 */ /* 0x000fea000383ffff */
.L_x_861:
[----:B-1----:R1:W2:Y:S02]  /*13200*/  SYNCS.PHASECHK.TRANS64.TRYWAIT P2, [R5+URZ+0x28430], R0 ;  /* 0x02843000050075a7 */ /* 0x0022a4000804017f */
[----:B--2---:R-:W-:Y:S05]  /*13210*/  @!P2 NANOSLEEP.SYNCS 0x989680 ;  /* 0x009896800000a95d */ /* 0x004fea0003900000 */
[----:B------:R-:W2:Y:S02]  /*13220*/  @!P2 SYNCS.PHASECHK.TRANS64 P2, [R5+URZ+0x28430], R0 ;  /* 0x028430000500a5a7 */ /* 0x000ea4000804007f */
[----:B--2---:R-:W-:Y:S05]  /*13230*/  @!P2 BRA `(.L_x_861) ;  /* 0xfffffffc00f0a947 */ /* 0x004fea000383ffff */
[----:B------:R-:W-:Y:S05]  /*13240*/  BRA `(.L_x_860) ;  /* 0xfffffeec008c7947 */ /* 0x000fea000383ffff */
.L_x_877:
[----:B-1----:R-:W-:-:S04]  /*13250*/  IMAD.U32 R8, RZ, RZ, UR6 ;  /* 0x00000006ff087e24 */ /* 0x002fc8000f8e00ff */
[----:B------:R1:W2:Y:S03]  /*13260*/  SYNCS.PHASECHK.TRANS64.TRYWAIT P2, [R8+URZ+0x28430], R7 ;  /* 0x02843007080075a7 */ /* 0x0002a6000804017f */
[----:B--2---:R-:W-:Y:S05]  /*13270*/  @!P2 NANOSLEEP.SYNCS 0x989680 ;  /* 0x009896800000a95d */ /* 0x004fea0003900000 */
[----:B------:R-:W2:Y:S02]  /*13280*/  @!P2 SYNCS.PHASECHK.TRANS64 P2, [R8+URZ+0x28430], R7 ;  /* 0x028430070800a5a7 */ /* 0x000ea4000804007f */
[----:B--2---:R-:W-:Y:S05]  /*13290*/  @!P2 BRA `(.L_x_877) ;  /* 0xfffffffc00eca947 */ /* 0x004fea000383ffff */
[----:B------:R-:W-:Y:S05]  /*132a0*/  BRA `(.L_x_874) ;  /* 0xffffff1000387947 */ /* 0x000fea000383ffff */
.L_x_881:
[----:B-1----:R-:W-:-:S04]  /*132b0*/  IMAD.U32 R8, RZ, RZ, UR6 ;  /* 0x00000006ff087e24 */ /* 0x002fc8000f8e00ff */
[----:B------:R1:W2:Y:S03]  /*132c0*/  SYNCS.PHASECHK.TRANS64.TRYWAIT P2, [R8+URZ+0x28450], R7 ;  /* 0x02845007080075a7 */ /* 0x0002a6000804017f */
[----:B--2---:R-:W-:Y:S05]  /*132d0*/  @!P2 NANOSLEEP.SYNCS 0x989680 ;  /* 0x009896800000a95d */ /* 0x004fea0003900000 */
[----:B------:R-:W2:Y:S02]  /*132e0*/  @!P2 SYNCS.PHASECHK.TRANS64 P2, [R8+URZ+0x28450], R7 ;  /* 0x028450070800a5a7 */ /* 0x000ea4000804007f */
[----:B--2---:R-:W-:Y:S05]  /*132f0*/  @!P2 BRA `(.L_x_881) ;  /* 0xfffffffc00eca947 */ /* 0x004fea000383ffff */
[----:B------:R-:W-:Y:S05]  /*13300*/  BRA `(.L_x_878) ;  /* 0xffffff1400007947 */ /* 0x000fea000383ffff */
.L_x_899:
[----:B-1----:R-:W-:-:S04]  /*13310*/  IMAD.U32 R5, RZ, RZ, UR6 ;  /* 0x00000006ff057e24 */ /* 0x002fc8000f8e00ff */
[----:B------:R1:W2:Y:S03]  /*13320*/  SYNCS.PHASECHK.TRANS64.TRYWAIT P3, [R5+URZ+0x28430], R4 ;  /* 0x02843004050075a7 */ /* 0x0002a6000806017f */
[----:B--2---:R-:W-:Y:S05]  /*13330*/  @!P3 NANOSLEEP.SYNCS 0x989680 ;  /* 0x009896800000b95d */ /* 0x004fea0003900000 */
[----:B------:R-:W2:Y:S02]  /*13340*/  @!P3 SYNCS.PHASECHK.TRANS64 P3, [R5+URZ+0x28430], R4 ;  /* 0x028430040500b5a7 */ /* 0x000ea4000806007f */
[----:B--2---:R-:W-:Y:S05]  /*13350*/  @!P3 BRA `(.L_x_899) ;  /* 0xfffffffc00ecb947 */ /* 0x004fea000383ffff */
[----:B------:R-:W-:Y:S05]  /*13360*/  BRA `(.L_x_896) ;  /* 0xffffff3400c47947 */ /* 0x000fea000383ffff */
.L_x_903:
[----:B-1----:R-:W-:-:S04]  /*13370*/  IMAD.U32 R5, RZ, RZ, UR6 ;  /* 0x00000006ff057e24 */ /* 0x002fc8000f8e00ff */
[----:B------:R1:W2:Y:S03]  /*13380*/  SYNCS.PHASECHK.TRANS64.TRYWAIT P2, [R5+URZ+0x28450], R4 ;  /* 0x02845004050075a7 */ /* 0x0002a6000804017f */
[----:B--2---:R-:W-:Y:S05]  /*13390*/  @!P2 NANOSLEEP.SYNCS 0x989680 ;  /* 0x009896800000a95d */ /* 0x004fea0003900000 */
[----:B------:R-:W2:Y:S02]  /*133a0*/  @!P2 SYNCS.PHASECHK.TRANS64 P2, [R5+URZ+0x28450], R4 ;  /* 0x028450040500a5a7 */ /* 0x000ea4000804007f */
[----:B--2---:R-:W-:Y:S05]  /*133b0*/  @!P2 BRA `(.L_x_903) ;  /* 0xfffffffc00eca947 */ /* 0x004fea000383ffff */
[----:B------:R-:W-:Y:S05]  /*133c0*/  BRA `(.L_x_900) ;  /* 0xffffff3800987947 */ /* 0x000fea000383ffff */
.L_x_910:
[----:B-1----:R-:W-:-:S04]  /*133d0*/  IMAD.U32 R5, RZ, RZ, UR6 ;  /* 0x00000006ff057e24 */ /* 0x002fc8000f8e00ff */
[----:B------:R1:W2:Y:S03]  /*133e0*/  SYNCS.PHASECHK.TRANS64.TRYWAIT P3, [R5+URZ+0x28430], R4 ;  /* 0x02843004050075a7 */ /* 0x0002a6000806017f */
[----:B--2---:R-:W-:Y:S05]  /*133f0*/  @!P3 NANOSLEEP.SYNCS 0x989680 ;  /* 0x009896800000b95d */ /* 0x004fea0003900000 */
[----:B------:R-:W2:Y:S02]  /*13400*/  @!P3 SYNCS.PHASECHK.TRANS64 P3, [R5+URZ+0x28430], R4 ;  /* 0x028430040500b5a7 */ /* 0x000ea4000806007f */
[----:B--2---:R-:W-:Y:S05]  /*13410*/  @!P3 BRA `(.L_x_910) ;  /* 0xfffffffc00ecb947 */ /* 0x004fea000383ffff */
[----:B------:R-:W-:Y:S05]  /*13420*/  BRA `(.L_x_907) ;  /* 0xffffff50000c7947 */ /* 0x000fea000383ffff */
.L_x_914:
[----:B-1----:R-:W-:-:S04]  /*13430*/  IMAD.U32 R5, RZ, RZ, UR6 ;  /* 0x00000006ff057e24 */ /* 0x002fc8000f8e00ff */
[----:B------:R1:W2:Y:S03]  /*13440*/  SYNCS.PHASECHK.TRANS64.TRYWAIT P2, [R5+URZ+0x28450], R4 ;  /* 0x02845004050075a7 */ /* 0x0002a6000804017f */
[----:B--2---:R-:W-:Y:S05]  /*13450*/  @!P2 NANOSLEEP.SYNCS 0x989680 ;  /* 0x009896800000a95d */ /* 0x004fea0003900000 */
[----:B------:R-:W2:Y:S02]  /*13460*/  @!P2 SYNCS.PHASECHK.TRANS64 P2, [R5+URZ+0x28450], R4 ;  /* 0x028450040500a5a7 */ /* 0x000ea4000804007f */
[----:B--2---:R-:W-:Y:S05]  /*13470*/  @!P2 BRA `(.L_x_914) ;  /* 0xfffffffc00eca947 */ /* 0x004fea000383ffff */
[----:B------:R-:W-:Y:S05]  /*13480*/  BRA `(.L_x_911) ;  /* 0xffffff5000e07947 */ /* 0x000fea000383ffff */
.L_x_928:
[----:B-1----:R-:W-:-:S04]  /*13490*/  IMAD.U32 R7, RZ, RZ, UR9 ;  /* 0x00000009ff077e24 */ /* 0x002fc8000f8e00ff */
[----:B------:R1:W2:Y:S03]  /*134a0*/  SYNCS.PHASECHK.TRANS64.TRYWAIT P1, [R7+URZ+0x28450], R6 ;  /* 0x02845006070075a7 */ /* 0x0002a6000802017f */
[----:B--2---:R-:W-:Y:S05]  /*134b0*/  @!P1 NANOSLEEP.SYNCS 0x989680 ;  /* 0x009896800000995d */ /* 0x004fea0003900000 */
[----:B------:R-:W2:Y:S02]  /*134c0*/  @!P1 SYNCS.PHASECHK.TRANS64 P1, [R7+URZ+0x28450], R6 ;  /* 0x02845006070095a7 */ /* 0x000ea4000802007f */
[----:B--2---:R-:W-:Y:S05]  /*134d0*/  @!P1 BRA `(.L_x_928) ;  /* 0xfffffffc00ec9947 */ /* 0x004fea000383ffff */
[----:B------:R-:W-:Y:S05]  /*134e0*/  BRA `(.L_x_927) ;  /* 0xffffff7000c07947 */ /* 0x000fea000383ffff */
.L_x_968:
[----:B------:R-:W-:Y:S02]  /*134f0*/  IMAD.MOV.U32 R13, RZ, RZ, R19 ;  /* 0x000000ffff0d7224 */ /* 0x000fe400078e0013 */
[----:B------:R-:W-:Y:S02]  /*13500*/  IMAD.MOV.U32 R12, RZ, RZ, RZ ;  /* 0x000000ffff0c7224 */ /* 0x000fe400078e00ff */
[----:B------:R-:W-:Y:S02]  /*13510*/  IMAD.MOV.U32 R11, RZ, RZ, 0x1f ;  /* 0x0000001fff0b7424 */ /* 0x000fe400078e00ff */
[----:B------:R-:W-:-:S07]  /*13520*/  IMAD.MOV.U32 R15, RZ, RZ, -0x1 ;  /* 0xffffffffff0f7424 */ /* 0x000fce00078e00ff */
[----:B-1----:R-:W-:Y:S05]  /*13530*/  WARPSYNC.COLLECTIVE R15, `(.L_x_1035) ;  /* 0x000000000f087348 */ /* 0x002fea0003c00000 */
[----:B------:R0:W2:Y:S02]  /*13540*/  SHFL.IDX P6, R14, R13, R12, R11 ;  /* 0x0000000c0d0e7389 */ /* 0x0000a400000c000b */
[----:B012---:R-:W-:Y:S01]  /*13550*/  ENDCOLLECTIVE ;  /* 0x000000000000791b */ /* 0x007fe20003800000 */
.L_x_1035:
[----:B------:R-:W-:Y:S05]  /*13560*/  BRA `(.L_x_1036) ;  /* 0xffffffc800907947 */ /* 0x000fea000383ffff */
.L_x_970:
[----:B------:R-:W-:Y:S01]  /*13570*/  BSSY B0, `(.L_x_1037) ;  /* 0x0000006000007945 */ /* 0x000fe20003800000 */
[----:B------:R-:W-:-:S07]  /*13580*/  IMAD.MOV.U32 R15, RZ, RZ, -0x1 ;  /* 0xffffffffff0f7424 */ /* 0x000fce00078e00ff */
[----:B01----:R-:W-:Y:S05]  /*13590*/  WARPSYNC.COLLECTIVE R15, `(.L_x_1038) ;  /* 0x000000000f0c7348 */ /* 0x003fea0003c00000 */
[----:B------:R-:W-:Y:S02]  /*135a0*/  ELECT P6, UR62, PT ;  /* 0x00000000003e782f */ /* 0x000fe400038c0000 */
[----:B------:R-:W-:Y:S01]  /*135b0*/  MOV R14, UR62 ;  /* 0x0000003e000e7c02 */ /* 0x000fe20008000f00 */
[----:B01----:R-:W-:Y:S10]  /*135c0*/  ENDCOLLECTIVE ;  /* 0x000000000000791b */ /* 0x003ff40003800000 */
.L_x_1038:
[----:B------:R-:W-:Y:S05]  /*135d0*/  BSYNC B0 ;  /* 0x0000000000007941 */ /* 0x000fea0003800000 */
.L_x_1037:
[----:B------:R-:W-:Y:S05]  /*135e0*/  BRA `(.L_x_1039) ;  /* 0xffffffc800a07947 */ /* 0x000fea000383ffff */
.L_x_972:
[----:B--2---:R2:W3:Y:S02]  /*135f0*/  SYNCS.PHASECHK.TRANS64.TRYWAIT P1, [R4+URZ+0x28480], R3 ;  /* 0x02848003040075a7 */ /* 0x0044e4000802017f */
[----:B---3--:R-:W-:Y:S05]  /*13600*/  @!P1 NANOSLEEP.SYNCS 0x989680 ;  /* 0x009896800000995d */ /* 0x008fea0003900000 */
[----:B------:R-:W3:Y:S02]  /*13610*/  @!P1 SYNCS.PHASECHK.TRANS64 P1, [R4+URZ+0x28480], R3 ;  /* 0x02848003040095a7 */ /* 0x000ee4000802007f */
[----:B---3--:R-:W-:Y:S05]  /*13620*/  @!P1 BRA `(.L_x_972) ;  /* 0xfffffffc00f09947 */ /* 0x008fea000383ffff */
[----:B------:R-:W-:Y:S05]  /*13630*/  BRA `(.L_x_1040) ;  /* 0xffffffcc00007947 */ /* 0x000fea000383ffff */
.L_x_974:
[----:B---3--:R3:W4:Y:S02]  /*13640*/  SYNCS.PHASECHK.TRANS64.TRYWAIT P1, [R4+URZ+0x28440], R3 ;  /* 0x02844003040075a7 */ /* 0x008724000802017f */
[----:B----4-:R-:W-:Y:S05]  /*13650*/  @!P1 NANOSLEEP.SYNCS 0x989680 ;  /* 0x009896800000995d */ /* 0x010fea0003900000 */
[----:B------:R-:W4:Y:S02]  /*13660*/  @!P1 SYNCS.PHASECHK.TRANS64 P1, [R4+URZ+0x28440], R3 ;  /* 0x02844003040095a7 */ /* 0x000f24000802007f */
[----:B----4-:R-:W-:Y:S05]  /*13670*/  @!P1 BRA `(.L_x_974) ;  /* 0xfffffffc00f09947 */ /* 0x010fea000383ffff */
[----:B------:R-:W-:Y:S05]  /*13680*/  BRA `(.L_x_1041) ;  /* 0xffffffcc006c7947 */ /* 0x000fea000383ffff */
.L_x_978:
[----:B------:R-:W-:Y:S02]  /*13690*/  IMAD.MOV.U32 R13, RZ, RZ, R0 ;  /* 0x000000ffff0d7224 */ /* 0x000fe400078e0000 */
[----:B------:R-:W-:Y:S02]  /*136a0*/  IMAD.MOV.U32 R12, RZ, RZ, RZ ;  /* 0x000000ffff0c7224 */ /* 0x000fe400078e00ff */
[----:B------:R-:W-:Y:S02]  /*136b0*/  IMAD.MOV.U32 R11, RZ, RZ, 0x181f ;  /* 0x0000181fff0b7424 */ /* 0x000fe400078e00ff */
[----:B------:R-:W-:Y:S02]  /*136c0*/  IMAD.MOV.U32 R15, RZ, RZ, -0x1 ;  /* 0xffffffffff0f7424 */ /* 0x000fe400078e00ff */
[----:B------:R-:W-:-:S07]  /*136d0*/  VIADD R3, R19, UR42 ;  /* 0x0000002a13037c36 */ /* 0x000fce0008000000 */
[----:B-----5:R-:W-:Y:S05]  /*136e0*/  WARPSYNC.COLLECTIVE R15, `(.L_x_1042) ;  /* 0x000000000f087348 */ /* 0x020fea0003c00000 */
[----:B------:R0:W1:Y:S02]  /*136f0*/  SHFL.IDX P6, R14, R13, R12, R11 ;  /* 0x0000000c0d0e7389 */ /* 0x00006400000c000b */
[----:B01---5:R-:W-:Y:S01]  /*13700*/  ENDCOLLECTIVE ;  /* 0x000000000000791b */ /* 0x023fe20003800000 */
.L_x_1042:
[----:B------:R-:W-:Y:S02]  /*13710*/  VIADD R5, R3, 0x10 ;  /* 0x0000001003057836 */ /* 0x000fe40000000000 */
[----:B------:R-:W-:Y:S02]  /*13720*/  IMAD.MOV.U32 R13, RZ, RZ, R4 ;  /* 0x000000ffff0d7224 */ /* 0x000fe400078e0004 */
[----:B------:R-:W-:-:S07]  /*13730*/  IMAD.MOV.U32 R6, RZ, RZ, R14 ;  /* 0x000000ffff067224 */ /* 0x000fce00078e000e */
[----:B------:R-:W-:Y:S05]  /*13740*/  WARPSYNC.COLLECTIVE R15, `(.L_x_1043) ;  /* 0x000000000f087348 */ /* 0x000fea0003c00000 */
[----:B------:R0:W1:Y:S02]  /*13750*/  SHFL.IDX P6, R14, R13, R12, R11 ;  /* 0x0000000c0d0e7389 */ /* 0x00006400000c000b */
[----:B01----:R-:W-:Y:S01]  /*13760*/  ENDCOLLECTIVE ;  /* 0x000000000000791b */ /* 0x003fe20003800000 */
.L_x_1043:
        /* <DEDUP_REMOVED lines=9> */
.L_x_1044:
        /* <DEDUP_REMOVED lines=10> */
.L_x_1045:
        /* <DEDUP_REMOVED lines=12> */
.L_x_1046:
[----:B------:R-:W-:-:S05]  /*13960*/  @!P2 IADD3 R8, P4, R18, R5, RZ ;  /* 0x000000051208a210 */ /* 0x000fca0007f9e0ff */
[----:B------:R-:W-:Y:S02]  /*13970*/  @!P2 IMAD.X R5, RZ, RZ, R9, P4 ;  /* 0x000000ffff05a224 */ /* 0x000fe400020e0609 */
        /* <DEDUP_REMOVED lines=14> */
.L_x_1047:
[----:B------:R-:W-:Y:S02]  /*13a60*/  IMAD.MOV.U32 R13, RZ, RZ, R0 ;  /* 0x000000ffff0d7224 */ /* 0x000fe400078e0000 */
[----:B------:R-:W-:Y:S02]  /*13a70*/  IMAD.MOV.U32 R12, RZ, RZ, 0x3 ;  /* 0x00000003ff0c7424 */ /* 0x000fe400078e00ff */
[----:B------:R-:W-:-:S07]  /*13a80*/  IMAD.MOV.U32 R6, RZ, RZ, R14 ;  /* 0x000000ffff067224 */ /* 0x000fce00078e000e */
[----:B------:R-:W-:Y:S05]  /*13a90*/  WARPSYNC.COLLECTIVE R15, `(.L_x_1048) ;  /* 0x000000000f087348 */ /* 0x000fea0003c00000 */
[----:B------:R0:W1:Y:S02]  /*13aa0*/  SHFL.IDX P6, R14, R13, R12, R11 ;  /* 0x0000000c0d0e7389 */ /* 0x00006400000c000b */
[----:B01----:R-:W-:Y:S01]  /*13ab0*/  ENDCOLLECTIVE ;  /* 0x000000000000791b */ /* 0x003fe20003800000 */
.L_x_1048:
        /* <DEDUP_REMOVED lines=15> */
.L_x_1049:
[----:B------:R-:W-:Y:S02]  /*13bb0*/  IMAD.MOV.U32 R13, RZ, RZ, R0 ;  /* 0x000000ffff0d7224 */ /* 0x000fe400078e0000 */
[----:B------:R-:W-:Y:S02]  /*13bc0*/  IMAD.MOV.U32 R12, RZ, RZ, 0x4 ;  /* 0x00000004ff0c7424 */ /* 0x000fe400078e00ff */
[----:B------:R-:W-:-:S07]  /*13bd0*/  IMAD.MOV.U32 R6, RZ, RZ, R14 ;  /* 0x000000ffff067224 */ /* 0x000fce00078e000e */
[----:B------:R-:W-:Y:S05]  /*13be0*/  WARPSYNC.COLLECTIVE R15, `(.L_x_1050) ;  /* 0x000000000f087348 */ /* 0x000fea0003c00000 */
[----:B------:R0:W1:Y:S02]  /*13bf0*/  SHFL.IDX P6, R14, R13, R12, R11 ;  /* 0x0000000c0d0e7389 */ /* 0x00006400000c000b */
[----:B01----:R-:W-:Y:S01]  /*13c00*/  ENDCOLLECTIVE ;  /* 0x000000000000791b */ /* 0x003fe20003800000 */
.L_x_1050:
        /* <DEDUP_REMOVED lines=15> */
.L_x_1051:
[----:B------:R-:W-:Y:S02]  /*13d00*/  IMAD.MOV.U32 R13, RZ, RZ, R0 ;  /* 0x000000ffff0d7224 */ /* 0x000fe400078e0000 */
[----:B------:R-:W-:Y:S02]  /*13d10*/  IMAD.MOV.U32 R12, RZ, RZ, 0x5 ;  /* 0x00000005ff0c7424 */ /* 0x000fe400078e00ff */
[----:B------:R-:W-:-:S07]  /*13d20*/  IMAD.MOV.U32 R6, RZ, RZ, R14 ;  /* 0x000000ffff067224 */ /* 0x000fce00078e000e */
[----:B------:R-:W-:Y:S05]  /*13d30*/  WARPSYNC.COLLECTIVE R15, `(.L_x_1052) ;  /* 0x000000000f087348 */ /* 0x000fea0003c00000 */
[----:B------:R0:W1:Y:S02]  /*13d40*/  SHFL.IDX P6, R14, R13, R12, R11 ;  /* 0x0000000c0d0e7389 */ /* 0x00006400000c000b */
[----:B01----:R-:W-:Y:S01]  /*13d50*/  ENDCOLLECTIVE ;  /* 0x000000000000791b */ /* 0x003fe20003800000 */
.L_x_1052:
        /* <DEDUP_REMOVED lines=15> */
.L_x_1053:
[----:B------:R-:W-:Y:S02]  /*13e50*/  IMAD.MOV.U32 R13, RZ, RZ, R0 ;  /* 0x000000ffff0d7224 */ /* 0x000fe400078e0000 */
[----:B------:R-:W-:Y:S02]  /*13e60*/  IMAD.MOV.U32 R12, RZ, RZ, 0x6 ;  /* 0x00000006ff0c7424 */ /* 0x000fe400078e00ff */
[----:B------:R-:W-:-:S07]  /*13e70*/  IMAD.MOV.U32 R6, RZ, RZ, R14 ;  /* 0x000000ffff067224 */ /* 0x000fce00078e000e */
[----:B------:R-:W-:Y:S05]  /*13e80*/  WARPSYNC.COLLECTIVE R15, `(.L_x_1054) ;  /* 0x000000000f087348 */ /* 0x000fea0003c00000 */
[----:B------:R0:W1:Y:S02]  /*13e90*/  SHFL.IDX P6, R14, R13, R12, R11 ;  /* 0x0000000c0d0e7389 */ /* 0x00006400000c000b */
[----:B01----:R-:W-:Y:S01]  /*13ea0*/  ENDCOLLECTIVE ;  /* 0x000000000000791b */ /* 0x003fe20003800000 */
.L_x_1054:
        /* <DEDUP_REMOVED lines=13> */
.L_x_1055:
[----:B------:R-:W-:-:S05]  /*13f80*/  VIADD R7, R3, 0x60 ;  /* 0x0000006003077836 */ /* 0x000fca0000000000 */
[----:B------:R-:W-:Y:S01]  /*13f90*/  ISETP.GE.AND P3, PT, R7, R2, PT ;  /* 0x000000020700720c */ /* 0x000fe20003f66270 */
[----:B------:R-:W-:Y:S02]  /*13fa0*/  IMAD.MOV.U32 R13, RZ, RZ, R0 ;  /* 0x000000ffff0d7224 */ /* 0x000fe400078e0000 */
[----:B------:R-:W-:Y:S02]  /*13fb0*/  IMAD.MOV.U32 R12, RZ, RZ, 0x7 ;  /* 0x00000007ff0c7424 */ /* 0x000fe400078e00ff */
[----:B------:R-:W-:-:S08]  /*13fc0*/  IMAD.MOV.U32 R6, RZ, RZ, R14 ;  /* 0x000000ffff067224 */ /* 0x000fd000078e000e */
[----:B------:R-:W-:Y:S05]  /*13fd0*/  WARPSYNC.COLLECTIVE R15, `(.L_x_1056) ;  /* 0x000000000f087348 */ /* 0x000fea0003c00000 */
[----:B------:R0:W1:Y:S02]  /*13fe0*/  SHFL.IDX P6, R14, R13, R12, R11 ;  /* 0x0000000c0d0e7389 */ /* 0x00006400000c000b */
[----:B01----:R-:W-:Y:S01]  /*13ff0*/  ENDCOLLECTIVE ;  /* 0x000000000000791b */ /* 0x003fe20003800000 */
.L_x_1056:
        /* <DEDUP_REMOVED lines=13> */
.L_x_1057:
[----:B------:R-:W-:Y:S01]  /*140d0*/  IMAD.MOV.U32 R4, RZ, RZ, R14 ;  /* 0x000000ffff047224 */ /* 0x000fe200078e000e */
[----:B------:R-:W-:Y:S06]  /*140e0*/  BRA `(.L_x_1058) ;  /* 0xffffffcc00c07947 */ /* 0x000fec000383ffff */
.L_x_983:
[----:B-1----:R1:W2:Y:S02]  /*140f0*/  SYNCS.PHASECHK.TRANS64.TRYWAIT P0, [R17+URZ+0x28420], R0 ;  /* 0x02842000110075a7 */ /* 0x0022a4000800017f */
[----:B--2---:R-:W-:Y:S05]  /*14100*/  @!P0 NANOSLEEP.SYNCS 0x989680 ;  /* 0x009896800000895d */ /* 0x004fea0003900000 */
[----:B------:R-:W2:Y:S02]  /*14110*/  @!P0 SYNCS.PHASECHK.TRANS64 P0, [R17+URZ+0x28420], R0 ;  /* 0x02842000110085a7 */ /* 0x000ea4000800007f */
[----:B--2---:R-:W-:Y:S05]  /*14120*/  @!P0 BRA `(.L_x_983) ;  /* 0xfffffffc00f08947 */ /* 0x004fea000383ffff */
[----:B------:R-:W-:Y:S05]  /*14130*/  BRA `(.L_x_1059) ;  /* 0xffffffd0002c7947 */ /* 0x000fea000383ffff */
.L_x_989:
[----:B0-----:R0:W2:Y:S02]  /*14140*/  SYNCS.PHASECHK.TRANS64.TRYWAIT P0, [R6+URZ+0x28480], R5 ;  /* 0x02848005060075a7 */ /* 0x0010a4000800017f */
[----:B--2---:R-:W-:Y:S05]  /*14150*/  @!P0 NANOSLEEP.SYNCS 0x989680 ;  /* 0x009896800000895d */ /* 0x004fea0003900000 */
[----:B------:R-:W2:Y:S02]  /*14160*/  @!P0 SYNCS.PHASECHK.TRANS64 P0, [R6+URZ+0x28480], R5 ;  /* 0x02848005060085a7 */ /* 0x000ea4000800007f */
[----:B--2---:R-:W-:Y:S05]  /*14170*/  @!P0 BRA `(.L_x_989) ;  /* 0xfffffffc00f08947 */ /* 0x004fea000383ffff */
[----:B------:R-:W-:Y:S05]  /*14180*/  BRA `(.L_x_1060) ;  /* 0xffffffd000e47947 */ /* 0x000fea000383ffff */
.L_x_995:
[----:B--2---:R2:W3:Y:S02]  /*14190*/  SYNCS.PHASECHK.TRANS64.TRYWAIT P0, [R6+URZ+0x28440], R5 ;  /* 0x02844005060075a7 */ /* 0x0044e4000800017f */
[----:B---3--:R-:W-:Y:S05]  /*141a0*/  @!P0 NANOSLEEP.SYNCS 0x989680 ;  /* 0x009896800000895d */ /* 0x008fea0003900000 */
[----:B------:R-:W3:Y:S02]  /*141b0*/  @!P0 SYNCS.PHASECHK.TRANS64 P0, [R6+URZ+0x28440], R5 ;  /* 0x02844005060085a7 */ /* 0x000ee4000800007f */
[----:B---3--:R-:W-:Y:S05]  /*141c0*/  @!P0 BRA `(.L_x_995) ;  /* 0xfffffffc00f08947 */ /* 0x008fea000383ffff */
[----:B------:R-:W-:Y:S05]  /*141d0*/  BRA `(.L_x_1061) ;  /* 0xffffffd400a07947 */ /* 0x000fea000383ffff */
.L_x_1002:
[----:B0-----:R0:W2:Y:S02]  /*141e0*/  SYNCS.PHASECHK.TRANS64.TRYWAIT P1, [R19+URZ+0x28470], R4 ;  /* 0x02847004130075a7 */ /* 0x0010a4000802017f */
[----:B--2---:R-:W-:Y:S05]  /*141f0*/  @!P1 NANOSLEEP.SYNCS 0x989680 ;  /* 0x009896800000995d */ /* 0x004fea0003900000 */
[----:B------:R-:W2:Y:S02]  /*14200*/  @!P1 SYNCS.PHASECHK.TRANS64 P1, [R19+URZ+0x28470], R4 ;  /* 0x02847004130095a7 */ /* 0x000ea4000802007f */
[----:B--2---:R-:W-:Y:S05]  /*14210*/  @!P1 BRA `(.L_x_1002) ;  /* 0xfffffffc00f09947 */ /* 0x004fea000383ffff */
[----:B------:R-:W-:Y:S05]  /*14220*/  BRA `(.L_x_1062) ;  /* 0xffffffd800787947 */ /* 0x000fea000383ffff */
.L_x_1004:
[----:B--2---:R2:W3:Y:S02]  /*14230*/  SYNCS.PHASECHK.TRANS64.TRYWAIT P1, [R19+URZ+0x28460], R3 ;  /* 0x02846003130075a7 */ /* 0x0044e4000802017f */
[----:B---3--:R-:W-:Y:S05]  /*14240*/  @!P1 NANOSLEEP.SYNCS 0x989680 ;  /* 0x009896800000995d */ /* 0x008fea0003900000 */
[----:B------:R-:W3:Y:S02]  /*14250*/  @!P1 SYNCS.PHASECHK.TRANS64 P1, [R19+URZ+0x28460], R3 ;  /* 0x02846003130095a7 */ /* 0x000ee4000802007f */
[----:B---3--:R-:W-:Y:S05]  /*14260*/  @!P1 BRA `(.L_x_1004) ;  /* 0xfffffffc00f09947 */ /* 0x008fea000383ffff */
[----:B------:R-:W-:Y:S05]  /*14270*/  BRA `(.L_x_1063) ;  /* 0xffffffd800807947 */ /* 0x000fea000383ffff */
.L_x_1011:
[----:B-1----:R1:W2:Y:S02]  /*14280*/  SYNCS.PHASECHK.TRANS64.TRYWAIT P1, [R2+URZ+0x28470], R3 ;  /* 0x02847003020075a7 */ /* 0x0022a4000802017f */
[----:B--2---:R-:W-:Y:S05]  /*14290*/  @!P1 NANOSLEEP.SYNCS 0x989680 ;  /* 0x009896800000995d */ /* 0x004fea0003900000 */
[----:B------:R-:W2:Y:S02]  /*142a0*/  @!P1 SYNCS.PHASECHK.TRANS64 P1, [R2+URZ+0x28470], R3 ;  /* 0x02847003020095a7 */ /* 0x000ea4000802007f */
[----:B--2---:R-:W-:Y:S05]  /*142b0*/  @!P1 BRA `(.L_x_1011) ;  /* 0xfffffffc00f09947 */ /* 0x004fea000383ffff */
[----:B------:R-:W-:Y:S05]  /*142c0*/  BRA `(.L_x_1064) ;  /* 0xffffffe000907947 */ /* 0x000fea000383ffff */
.L_x_1013:
[----:B-1----:R1:W2:Y:S02]  /*142d0*/  SYNCS.PHASECHK.TRANS64.TRYWAIT P1, [R2+URZ+0x28460], R3 ;  /* 0x02846003020075a7 */ /* 0x0022a4000802017f */
[----:B--2---:R-:W-:Y:S05]  /*142e0*/  @!P1 NANOSLEEP.SYNCS 0x989680 ;  /* 0x009896800000995d */ /* 0x004fea0003900000 */
[----:B------:R-:W2:Y:S02]  /*142f0*/  @!P1 SYNCS.PHASECHK.TRANS64 P1, [R2+URZ+0x28460], R3 ;  /* 0x02846003020095a7 */ /* 0x000ea4000802007f */
[----:B--2---:R-:W-:Y:S05]  /*14300*/  @!P1 BRA `(.L_x_1013) ;  /* 0xfffffffc00f09947 */ /* 0x004fea000383ffff */
[----:B------:R-:W-:Y:S05]  /*14310*/  BRA `(.L_x_1065) ;  /* 0xffffffe000987947 */ /* 0x000fea000383ffff */
.L_x_1019:
[----:B0-----:R0:W1:Y:S02]  /*14320*/  SYNCS.PHASECHK.TRANS64.TRYWAIT P0, [R0+URZ+0x28420], R3 ;  /* 0x02842003000075a7 */ /* 0x001064000800017f */
[----:B-1----:R-:W-:Y:S05]  /*14330*/  @!P0 NANOSLEEP.SYNCS 0x989680 ;  /* 0x009896800000895d */ /* 0x002fea0003900000 */
[----:B------:R-:W1:Y:S02]  /*14340*/  @!P0 SYNCS.PHASECHK.TRANS64 P0, [R0+URZ+0x28420], R3 ;  /* 0x02842003000085a7 */ /* 0x000e64000800007f */
[----:B-1----:R-:W-:Y:S05]  /*14350*/  @!P0 BRA `(.L_x_1019) ;  /* 0xfffffffc00f08947 */ /* 0x002fea000383ffff */
[----:B------:R-:W-:Y:S05]  /*14360*/  BRA `(.L_x_1066) ;  /* 0xffffffe800ac7947 */ /* 0x000fea000383ffff */
.L_x_1020:
        /* <DEDUP_REMOVED lines=11> */
.L_x_1068:
[----:B------:R-:W-:Y:S05]  /*14420*/  BSYNC B0 ;  /* 0x0000000000007941 */ /* 0x000fea0003800000 */
.L_x_1067:
[----:B------:R-:W-:Y:S05]  /*14430*/  BRA `(.L_x_1069) ;  /* 0xffffffe800947947 */ /* 0x000fea000383ffff */
.L_x_1023:
[----:B------:R-:W-:Y:S01]  /*14440*/  BSSY B1, `(.L_x_1070) ;  /* 0x0000006000017945 */ /* 0x000fe20003800000 */
[----:B------:R-:W-:-:S07]  /*14450*/  IMAD.MOV.U32 R15, RZ, RZ, -0x1 ;  /* 0xffffffffff0f7424 */ /* 0x000fce00078e00ff */
[----:B01----:R-:W-:Y:S05]  /*14460*/  WARPSYNC.COLLECTIVE R15, `(.L_x_1071) ;  /* 0x000000000f0c7348 */ /* 0x003fea0003c00000 */
[----:B------:R-:W-:Y:S02]  /*14470*/  ELECT P6, UR62, PT ;  /* 0x00000000003e782f */ /* 0x000fe400038c0000 */
[----:B------:R-:W-:Y:S01]  /*14480*/  MOV R14, UR62 ;  /* 0x0000003e000e7c02 */ /* 0x000fe20008000f00 */
[----:B01----:R-:W-:Y:S10]  /*14490*/  ENDCOLLECTIVE ;  /* 0x000000000000791b */ /* 0x003ff40003800000 */
.L_x_1071:
[----:B------:R-:W-:Y:S05]  /*144a0*/  BSYNC B1 ;  /* 0x0000000000017941 */ /* 0x000fea0003800000 */
.L_x_1070:
[----:B------:R-:W-:Y:S05]  /*144b0*/  BRA `(.L_x_1072) ;  /* 0xffffffe8008c7947 */ /* 0x000fea000383ffff */
.L_x_1025:
[----:B0-----:R0:W1:Y:S02]  /*144c0*/  SYNCS.PHASECHK.TRANS64.TRYWAIT P1, [R6+URZ], R5 ;  /* 0x00000005060075a7 */ /* 0x001064000802017f */
[----:B-1----:R-:W-:Y:S05]  /*144d0*/  @!P1 NANOSLEEP.SYNCS 0x989680 ;  /* 0x009896800000995d */ /* 0x002fea0003900000 */
[----:B------:R-:W1:Y:S02]  /*144e0*/  @!P1 SYNCS.PHASECHK.TRANS64 P1, [R6+URZ], R5 ;  /* 0x00000005060095a7 */ /* 0x000e64000802007f */
[----:B-1----:R-:W-:Y:S05]  /*144f0*/  @!P1 BRA `(.L_x_1025) ;  /* 0xfffffffc00f09947 */ /* 0x002fea000383ffff */
[----:B------:R-:W-:Y:S05]  /*14500*/  BRA `(.L_x_1073) ;  /* 0xffffffe800c87947 */ /* 0x000fea000383ffff */
.L_x_1026:
[----:B-1----:R1:W2:Y:S02]  /*14510*/  SYNCS.PHASECHK.TRANS64.TRYWAIT P1, [R7+URZ], R2 ;  /* 0x00000002070075a7 */ /* 0x0022a4000802017f */
[----:B--2---:R-:W-:Y:S05]  /*14520*/  @!P1 NANOSLEEP.SYNCS 0x989680 ;  /* 0x009896800000995d */ /* 0x004fea0003900000 */
[----:B------:R-:W2:Y:S02]  /*14530*/  @!P1 SYNCS.PHASECHK.TRANS64 P1, [R7+URZ], R2 ;  /* 0x00000002070095a7 */ /* 0x000ea4000802007f */
[----:B--2---:R-:W-:Y:S05]  /*14540*/  @!P1 BRA `(.L_x_1026) ;  /* 0xfffffffc00f09947 */ /* 0x004fea000383ffff */
[----:B------:R-:W-:Y:S05]  /*14550*/  BRA `(.L_x_1074) ;  /* 0xffffffe800bc7947 */ /* 0x000fea000383ffff */
.L_x_1028:
[----:B--2---:R2:W3:Y:S02]  /*14560*/  SYNCS.PHASECHK.TRANS64.TRYWAIT P1, [R4+URZ+0x28460], R5 ;  /* 0x02846005040075a7 */ /* 0x0044e4000802017f */
[----:B---3--:R-:W-:Y:S05]  /*14570*/  @!P1 NANOSLEEP.SYNCS 0x989680 ;  /* 0x009896800000995d */ /* 0x008fea0003900000 */
[----:B------:R-:W3:Y:S02]  /*14580*/  @!P1 SYNCS.PHASECHK.TRANS64 P1, [R4+URZ+0x28460], R5 ;  /* 0x02846005040095a7 */ /* 0x000ee4000802007f */
[----:B---3--:R-:W-:Y:S05]  /*14590*/  @!P1 BRA `(.L_x_1028) ;  /* 0xfffffffc00f09947 */ /* 0x008fea000383ffff */
[----:B------:R-:W-:Y:S05]  /*145a0*/  BRA `(.L_x_1075) ;  /* 0xffffffe800c07947 */ /* 0x000fea000383ffff */
.L_x_1030:
[----:B---3--:R3:W4:Y:S02]  /*145b0*/  SYNCS.PHASECHK.TRANS64.TRYWAIT P1, [R3+URZ+0x28460], R2 ;  /* 0x02846002030075a7 */ /* 0x008724000802017f */
[----:B----4-:R-:W-:Y:S05]  /*145c0*/  @!P1 NANOSLEEP.SYNCS 0x989680 ;  /* 0x009896800000995d */ /* 0x010fea0003900000 */
[----:B------:R-:W4:Y:S02]  /*145d0*/  @!P1 SYNCS.PHASECHK.TRANS64 P1, [R3+URZ+0x28460], R2 ;  /* 0x02846002030095a7 */ /* 0x000f24000802007f */
[----:B----4-:R-:W-:Y:S05]  /*145e0*/  @!P1 BRA `(.L_x_1030) ;  /* 0xfffffffc00f09947 */ /* 0x010fea000383ffff */
[----:B------:R-:W-:Y:S05]  /*145f0*/  BRA `(.L_x_1076) ;  /* 0xffffffe800c07947 */ /* 0x000fea000383ffff */
.L_x_1032:
[----:B----4-:R4:W0:Y:S02]  /*14600*/  SYNCS.PHASECHK.TRANS64.TRYWAIT P0, [R4+URZ+0x28480], R5 ;  /* 0x02848005040075a7 */ /* 0x010824000800017f */
[----:B0-----:R-:W-:Y:S05]  /*14610*/  @!P0 NANOSLEEP.SYNCS 0x989680 ;  /* 0x009896800000895d */ /* 0x001fea0003900000 */
[----:B------:R-:W0:Y:S02]  /*14620*/  @!P0 SYNCS.PHASECHK.TRANS64 P0, [R4+URZ+0x28480], R5 ;  /* 0x02848005040085a7 */ /* 0x000e24000800007f */
[----:B0-----:R-:W-:Y:S05]  /*14630*/  @!P0 BRA `(.L_x_1032) ;  /* 0xfffffffc00f08947 */ /* 0x001fea000383ffff */
[----:B------:R-:W-:Y:S05]  /*14640*/  BRA `(.L_x_1033) ;  /* 0xffffffe800bc7947 */ /* 0x000fea000383ffff */
.L_x_1077:
        /* <DEDUP_REMOVED lines=11> */
.L_x_12953:


//--------------------- .text._ZN7cutlass13device_kernelIN5flash11enable_sm90INS1_16FlashAttnFwdSm90INS1_25CollectiveMainloopFwdSm90ILi2EN4cute5tupleIJNS5_1CILi1EEES8_S8_EEENS6_IJNS7_ILi128EEENS7_ILi64EEENS7_ILi256EEEEEELi256ENS_12float_e4m3_tEfNS_4arch4Sm90ELb0ELb1ELb0ELb1ELb0ELb0ELb0ELb1ELb1ELb1ELb0ELb0EEENS1_21CollectiveEpilogueFwdINS6_IJSA_SC_SB_EEES9_NS_10bfloat16_tESG_Li256ELb1ELb1ELb0ELb1EEENS1_36VarlenDynamicPersistentTileSchedulerILi128ELi64ELi256ELi128ELb0ELb1ELb1ELb1ELb0ELb1EEEEEEEEEvNT_6ParamsE --------------------------
	.section	.text._ZN7cutlass13device_kernelIN5flash11enable_sm90INS1_16FlashAttnFwdSm90INS1_25CollectiveMainloopFwdSm90ILi2EN4cute5tupleIJNS5_1CILi1EEES8_S8_EEENS6_IJNS7_ILi128EEENS7_ILi64EEENS7_ILi256EEEEEELi256ENS_12float_e4m3_tEfNS_4arch4Sm90ELb0ELb1ELb0ELb1ELb0ELb0ELb0ELb1ELb1ELb1ELb0ELb0EEENS1_21CollectiveEpilogueFwdINS6_IJSA_SC_SB_EEES9_NS_10bfloat16_tESG_Li256ELb1ELb1ELb0ELb1EEENS1_36VarlenDynamicPersistentTileSchedulerILi128ELi64ELi256ELi128ELb0ELb1ELb1ELb1ELb0ELb1EEEEEEEEEvNT_6ParamsE,"ax",@progbits
	.align	128
.text._ZN7cutlass13device_kernelIN5flash11enable_sm90INS1_16FlashAttnFwdSm90INS1_25CollectiveMainloopFwdSm90ILi2EN4cute5tupleIJNS5_1CILi1EEES8_S8_EEENS6_IJNS7_ILi128EEENS7_ILi64EEENS7_ILi256EEEEEELi256ENS_12float_e4m3_tEfNS_4arch4Sm90ELb0ELb1ELb0ELb1ELb0ELb0ELb0ELb1ELb1ELb1ELb0ELb0EEENS1_21CollectiveEpilogueFwdINS6_IJSA_SC_SB_EEES9_NS_10bfloat16_tESG_Li256ELb1ELb1ELb0ELb1EEENS1_36VarlenDynamicPersistentTileSchedulerILi128ELi64ELi256ELi128ELb0ELb1ELb1ELb1ELb0ELb1EEEEEEEEEvNT_6ParamsE:
        .type           _ZN7cutlass13device_kernelIN5flash11enable_sm90INS1_16FlashAttnFwdSm90INS1_25CollectiveMainloopFwdSm90ILi2EN4cute5tupleIJNS5_1CILi1EEES8_S8_EEENS6_IJNS7_ILi128EEENS7_ILi64EEENS7_ILi256EEEEEELi256ENS_12float_e4m3_tEfNS_4arch4Sm90ELb0ELb1ELb0ELb1ELb0ELb0ELb0ELb1ELb1ELb1ELb0ELb0EEENS1_21CollectiveEpilogueFwdINS6_IJSA_SC_SB_EEES9_NS_10bfloat16_tESG_Li256ELb1ELb1ELb0ELb1EEENS1_36VarlenDynamicPersistentTileSchedulerILi128ELi64ELi256ELi128ELb0ELb1ELb1ELb1ELb0ELb1EEEEEEEEEvNT_6ParamsE,@function
        .size           _ZN7cutlass13device_kernelIN5flash11enable_sm90INS1_16FlashAttnFwdSm90INS1_25CollectiveMainloopFwdSm90ILi2EN4cute5tupleIJNS5_1CILi1EEES8_S8_EEENS6_IJNS7_ILi128EEENS7_ILi64EEENS7_ILi256EEEEEELi256ENS_12float_e4m3_tEfNS_4arch4Sm90ELb0ELb1ELb0ELb1ELb0ELb0ELb0ELb1ELb1ELb1ELb0ELb0EEENS1_21CollectiveEpilogueFwdINS6_IJSA_SC_SB_EEES9_NS_10bfloat16_tESG_Li256ELb1ELb1ELb0ELb1EEENS1_36VarlenDynamicPersistentTileSchedulerILi128ELi64ELi256ELi128ELb0ELb1ELb1ELb1ELb0ELb1EEEEEEEEEvNT_6ParamsE,(.L_x_12954 - _ZN7cutlass13device_kernelIN5flash11enable_sm90INS1_16FlashAttnFwdSm90INS1_25CollectiveMainloopFwdSm90ILi2EN4cute5tupleIJNS5_1CILi1EEES8_S8_EEENS6_IJNS7_ILi128EEENS7_ILi64EEENS7_ILi256EEEEEELi256ENS_12float_e4m3_tEfNS_4arch4Sm90ELb0ELb1ELb0ELb1ELb0ELb0ELb0ELb1ELb1ELb1ELb0ELb0EEENS1_21CollectiveEpilogueFwdINS6_IJSA_SC_SB_EEES9_NS_10bfloat16_tESG_Li256ELb1ELb1ELb0ELb1EEENS1_36VarlenDynamicPersistentTileSchedulerILi128ELi64ELi256ELi128ELb0ELb1ELb1ELb1ELb0ELb1EEEEEEEEEvNT_6ParamsE)
        .other          _ZN7cutlass13device_kernelIN5flash11enable_sm90INS1_16FlashAttnFwdSm90INS1_25CollectiveMainloopFwdSm90ILi2EN4cute5tupleIJNS5_1CILi1EEES8_S8_EEENS6_IJNS7_ILi128EEENS7_ILi64EEENS7_ILi256EEEEEELi256ENS_12float_e4m3_tEfNS_4arch4Sm90ELb0ELb1ELb0ELb1ELb0ELb0ELb0ELb1ELb1ELb1ELb0ELb0EEENS1_21CollectiveEpilogueFwdINS6_IJSA_SC_SB_EEES9_NS_10bfloat16_tESG_Li256ELb1ELb1ELb0ELb1EEENS1_36VarlenDynamicPersistentTileSchedulerILi128ELi64ELi256ELi128ELb0ELb1ELb1ELb1ELb0ELb1EEEEEEEEEvNT_6ParamsE,@"STO_CUDA_ENTRY STV_DEFAULT"
_ZN7cutlass13device_kernelIN5flash11enable_sm90INS1_16FlashAttnFwdSm90INS1_25CollectiveMainloopFwdSm90ILi2EN4cute5tupleIJNS5_1CILi1EEES8_S8_EEENS6_IJNS7_ILi128EEENS7_ILi64EEENS7_ILi256EEEEEELi256ENS_12float_e4m3_tEfNS_4arch4Sm90ELb0ELb1ELb0ELb1ELb0ELb0ELb0ELb1ELb1ELb1ELb0ELb0EEENS1_21CollectiveEpilogueFwdINS6_IJSA_SC_SB_EEES9_NS_10bfloat16_tESG_Li256ELb1ELb1ELb0ELb1EEENS1_36VarlenDynamicPersistentTileSchedulerILi128ELi64ELi256ELi128ELb0ELb1ELb1ELb1ELb0ELb1EEEEEEEEEvNT_6ParamsE:
        /* <DEDUP_REMOVED lines=18> */
.L_x_1079:
[----:B------:R-:W-:Y:S05]  /*0120*/  BSYNC B0 ;  /* 0x0000000000007941 */ /* 0x000fea0003800000 */
.L_x_1078:
        /* <DEDUP_REMOVED lines=41> */
.L_x_1080:
        /* <DEDUP_REMOVED lines=22> */
.L_x_1081:
        /* <DEDUP_REMOVED lines=18> */
.L_x_1082:
        /* <DEDUP_REMOVED lines=22> */
.L_x_1083:
        /* <DEDUP_REMOVED lines=22> */
.L_x_1084:
[----:B------:R-:W-:Y:S01]  /*0900*/  PLOP3.LUT P0, PT, PT, PT, UP0, 0x80, 0x0 ;  /* 0x000000000000781c */ /* 0x000fe20003f0f008 */
[----:B------:R-:W-:Y:S01]  /*0910*/  UMOV UR38, 0x1 ;  /* 0x0000000100267882 */ /* 0x000fe20000000000 */
[----:B------:R-:W-:Y:S01]  /*0920*/  NOP ;  /* 0x0000000000007918 */ /* 0x000fe20000000000 */
[----:B------:R-:W-:Y:S01]  /*0930*/  USEL UR38, UR38, 0x2, !UP0 ;  /* 0x0000000226267887 */ /* 0x000fe2000c000000 */
[----:B------:R-:W-:Y:S01]  /*0940*/  ULDC.64 UR54, c[0x0][0x208] ;  /* 0x0000820000367ab9 */ /* 0x000fe20000000a00 */
[----:B012-4-:R-:W-:Y:S08]  /*0950*/  BAR.SYNC.DEFER_BLOCKING 0x0 ;  /* 0x0000000000007b1d */ /* 0x017ff00000010000 */
[----:B------:R-:W-:Y:S05]  /*0960*/  @!P0 BRA `(.L_x_1085) ;  /* 0x000000e400dc8947 */ /* 0x000fea0003800000 */
.L_x_1086:
        /* <DEDUP_REMOVED lines=25> */
[----:B------:R-:W-:Y:S01]  /*0b00*/  R2UR UR49, R7 ;  /* 0x00000000073172ca */ /* 0x000fe200000e0000 */
[----:B------:R-:W-:Y:S01]  /*0b10*/  UMOV UR53, URZ ;  /* 0x0000003f00357c82 */ /* 0x000fe20008000000 */
[CC--:B------:R-:W-:Y:S02]  /*0b20*/  LEA.HI R3, R0.reuse, R201.reuse, RZ, 0x7 ;  /* 0x000000c900037211 */ /* 0x0c0fe400078f38ff */
[----:B------:R-:W-:-:S02]  /*0b30*/  LEA.HI R4, R0, R201, RZ, 0x5 ;  /* 0x000000c900047211 */ /* 0x000fc400078f28ff */
[----:B------:R-:W-:Y:S02]  /*0b40*/  LOP3.LUT R2, R3, 0xffffff80, RZ, 0xc0, !PT ;  /* 0xffffff8003027812 */ /* 0x000fe400078ec0ff */
[----:B------:R-:W-:Y:S01]  /*0b50*/  SHF.R.S32.HI R194, RZ, 0x7, R3 ;  /* 0x00000007ffc27819 */ /* 0x000fe20000011403 */
[----:B------:R-:W-:Y:S02]  /*0b60*/  IMAD.SHL.U32 R6, R4, 0x20, RZ ;  /* 0x0000002004067824 */ /* 0x000fe400078e00ff */
[----:B------:R-:W-:Y:S01]  /*0b70*/  IMAD.IADD R193, R201, 0x1, -R2 ;  /* 0x00000001c9c17824 */ /* 0x000fe200078e0a02 */
[----:B------:R-:W-:Y:S02]  /*0b80*/  LEA.HI R2, R0, R201, RZ, 0x4 ;  /* 0x000000c900027211 */ /* 0x000fe400078f20ff */
[----:B------:R-:W-:Y:S02]  /*0b90*/  LOP3.LUT R7, R6, 0xfffffc00, RZ, 0xc0, !PT ;  /* 0xfffffc0006077812 */ /* 0x000fe400078ec0ff */
[----:B------:R-:W-:-:S02]  /*0ba0*/  SHF.R.S32.HI R8, RZ, 0x1f, R193 ;  /* 0x0000001fff087819 */ /* 0x000fc400000114c1 */
[----:B------:R-:W-:Y:S02]  /*0bb0*/  SHF.R.S32.HI R5, RZ, 0x4, R2 ;  /* 0x00000004ff057819 */ /* 0x000fe40000011402 */
[----:B------:R-:W-:Y:S02]  /*0bc0*/  LEA.HI R9, R8, R193, RZ, 0x2 ;  /* 0x000000c108097211 */ /* 0x000fe400078f10ff */
[C---:B------:R-:W-:Y:S02]  /*0bd0*/  LOP3.LUT R4, R2.reuse, 0x3fffff0, RZ, 0xc0, !PT ;  /* 0x03fffff002047812 */ /* 0x040fe400078ec0ff */
[----:B------:R-:W-:Y:S02]  /*0be0*/  LEA.HI R2, R2, R5, RZ, 0x1 ;  /* 0x0000000502027211 */ /* 0x000fe400078f08ff */
[----:B------:R-:W-:Y:S01]  /*0bf0*/  LEA.HI R6, R0, R201, RZ, 0x2 ;  /* 0x000000c900067211 */ /* 0x000fe200078f10ff */
[----:B------:R-:W-:Y:S01]  /*0c00*/  IMAD.IADD R4, R201, 0x1, -R4 ;  /* 0x00000001c9047824 */ /* 0x000fe200078e0a04 */
[----:B------:R-:W-:-:S02]  /*0c10*/  SHF.R.S32.HI R10, RZ, 0x2, R9 ;  /* 0x00000002ff0a7819 */ /* 0x000fc40000011409 */
        /* <DEDUP_REMOVED lines=35> */
.L_x_1190:
[----:B------:R-:W-:Y:S01]  /*0e50*/  ULDC.64 UR6, c[0x0][0xa28] ;  /* 0x00028a0000067ab9 */ /* 0x000fe20000000a00 */
[----:B------:R-:W-:Y:S01]  /*0e60*/  ULDC UR4, c[0x0][0x424] ;  /* 0x0001090000047ab9 */ /* 0x000fe20000000800 */
[----:B------:R-:W-:-:S04]  /*0e70*/  UISETP.NE.U32.AND UP0, UPT, UR6, URZ, UPT ;  /* 0x0000003f0600728c */ /* 0x000fc8000bf05070 */
[----:B------:R-:W-:-:S03]  /*0e80*/  UISETP.NE.AND.EX UP0, UPT, UR7, URZ, UPT, UP0 ;  /* 0x0000003f0700728c */ /* 0x000fc6000bf05300 */
[----:B------:R-:W-:Y:S02]  /*0e90*/  ULDC.64 UR6, c[0x0][0xa18] ;  /* 0x0002860000067ab9 */ /* 0x000fe40000000a00 */
[----:B------:R-:W-:Y:S01]  /*0ea0*/  UISETP.NE.U32.AND UP1, UPT, UR6, URZ, UPT ;  /* 0x0000003f0600728c */ /* 0x000fe2000bf25070 */
[----:B------:R-:W-:-:S03]  /*0eb0*/  PLOP3.LUT P0, PT, PT, PT, UP0, 0x80, 0x0 ;  /* 0x000000000000781c */ /* 0x000fc60003f0f008 */
[----:B------:R-:W-:-:S03]  /*0ec0*/  UISETP.NE.AND.EX UP1, UPT, UR7, URZ, UPT, UP1 ;  /* 0x0000003f0700728c */ /* 0x000fc6000bf25310 */
[----:B------:R-:W-:Y:S02]  /*0ed0*/  @UP0 ULDC.64 UR6, c[0x0][0xa28] ;  /* 0x00028a0000060ab9 */ /* 0x000fe40000000a00 */
[----:B------:R-:W-:Y:S01]  /*0ee0*/  @UP0 UIMAD.WIDE UR6, UR49, 0x4, UR6 ;  /* 0x00000004310608a5 */ /* 0x000fe2000f8e0206 */
[----:B------:R-:W-:-:S05]  /*0ef0*/  PLOP3.LUT P2, PT, PT, PT, UP1, 0x80, 0x0 ;  /* 0x000000000000781c */ /* 0x000fca0003f4f018 */
[----:B------:R-:W-:Y:S01]  /*0f00*/  @UP1 ULDC.64 UR8, c[0x0][0xa18] ;  /* 0x0002860000081ab9 */ /* 0x000fe20000000a00 */
[----:B01--4-:R-:W-:Y:S02]  /*0f10*/  IMAD.U32 R4, RZ, RZ, UR6 ;  /* 0x00000006ff047e24 */ /* 0x013fe4000f8e00ff */
[----:B--2---:R-:W-:Y:S01]  /*0f20*/  IMAD.U32 R5, RZ, RZ, UR7 ;  /* 0x00000007ff057e24 */ /* 0x004fe2000f8e00ff */
[----:B------:R-:W-:-:S04]  /*0f30*/  @UP1 UIMAD.WIDE UR6, UR49, 0x4, UR8 ;  /* 0x00000004310618a5 */ /* 0x000fc8000f8e0208 */
[----:B------:R-:W2:Y:S02]  /*0f40*/  @P0 LDG.E R4, desc[UR54][R4.64] ;  /* 0x0000003604040981 */ /* 0x000ea4000c1e1900 */
[----:B------:R-:W-:Y:S02]  /*0f50*/  IMAD.U32 R6, RZ, RZ, UR6 ;  /* 0x00000006ff067e24 */ /* 0x000fe4000f8e00ff */
[----:B------:R-:W-:Y:S01]  /*0f60*/  IMAD.U32 R7, RZ, RZ, UR7 ;  /* 0x00000007ff077e24 */ /* 0x000fe2000f8e00ff */
[----:B------:R-:W-:-:S04]  /*0f70*/  ULDC.64 UR6, c[0x0][0x418] ;  /* 0x0001060000067ab9 */ /* 0x000fc80000000a00 */
[----:B---3--:R-:W3:Y:S01]  /*0f80*/  @P2 LDG.E R6, desc[UR54][R6.64] ;  /* 0x0000003606062981 */ /* 0x008ee2000c1e1900 */
[----:B------:R-:W-:Y:S01]  /*0f90*/  UISETP.NE.U32.AND UP0, UPT, UR6, URZ, UPT ;  /* 0x0000003f0600728c */ /* 0x000fe2000bf05070 */
[----:B------:R-:W-:Y:S01]  /*0fa0*/  UMOV UR42, URZ ;  /* 0x0000003f002a7c82 */ /* 0x000fe20008000000 */
[----:B------:R-:W-:Y:S02]  /*0fb0*/  ULDC UR46, c[0x0][0x288] ;  /* 0x0000a200002e7ab9 */ /* 0x000fe40000000800 */
[----:B------:R-:W-:-:S03]  /*0fc0*/  UISETP.NE.AND.EX UP0, UPT, UR7, URZ, UPT, UP0 ;  /* 0x0000003f0700728c */ /* 0x000fc6000bf05300 */
[----:B------:R-:W-:Y:S01]  /*0fd0*/  ULDC.64 UR6, c[0x0][0xa20] ;  /* 0x0002880000067ab9 */ /* 0x000fe20000000a00 */
[----:B------:R-:W-:Y:S01]  /*0fe0*/  USEL UR4, UR4, 0x1, UP0 ;  /* 0x0000000104047887 */ /* 0x000fe20008000000 */
[----:B------:R-:W-:Y:S01]  /*0ff0*/  ISETP.NE.U32.AND P1, PT, RZ, UR6, PT ;  /* 0x00000006ff007c0c */ /* 0x000fe2000bf25070 */
[----:B------:R-:W-:Y:S02]  /*1000*/  ULDC UR6, c[0x0][0x2f0] ;  /* 0x0000bc0000067ab9 */ /* 0x000fe40000000800 */
[----:B------:R-:W-:Y:S01]  /*1010*/  UIMAD UR4, UR4, UR6, URZ ;  /* 0x00000006040472a4 */ /* 0x000fe2000f8e023f */
[----:B------:R-:W-:Y:S02]  /*1020*/  ISETP.NE.AND.EX P1, PT, RZ, UR7, PT, P1 ;  /* 0x00000007ff007c0c */ /* 0x000fe4000bf25310 */
[----:B--2---:R-:W-:Y:S02]  /*1030*/  @P0 R2UR UR42, R4 ;  /* 0x00000000042a02ca */ /* 0x004fe400000e0000 */
[----:B---3--:R-:W-:Y:S01]  /*1040*/  @P2 R2UR UR46, R6 ;  /* 0x00000000062e22ca */ /* 0x008fe200000e0000 */
[----:B------:R-:W-:-:S14]  /*1050*/  @P2 BRA `(.L_x_1087) ;  /* 0x0000000000342947 */ /* 0x000fdc0003800000 */
        /* <DEDUP_REMOVED lines=13> */
.L_x_1087:
[----:B------:R-:W-:Y:S01]  /*1130*/  UMOV UR44, UR50 ;  /* 0x00000032002c7c82 */ /* 0x000fe20008000000 */
[----:B------:R-:W-:Y:S01]  /*1140*/  UMOV UR43, UR49 ;  /* 0x00000031002b7c82 */ /* 0x000fe20008000000 */
[----:B------:R-:W-:Y:S05]  /*1150*/  @!P1 BRA `(.L_x_1088) ;  /* 0x00000000001c9947 */ /* 0x000fea0003800000 */
[----:B------:R-:W-:Y:S02]  /*1160*/  ULDC.64 UR6, c[0x0][0xa20] ;  /* 0x0002880000067ab9 */ /* 0x000fe40000000a00 */
[----:B------:R-:W-:-:S06]  /*1170*/  UIMAD.WIDE UR6, UR49, 0x4, UR6 ;  /* 0x00000004310678a5 */ /* 0x000fcc000f8e0206 */
[----:B------:R-:W-:Y:S02]  /*1180*/  IMAD.U32 R4, RZ, RZ, UR6 ;  /* 0x00000006ff047e24 */ /* 0x000fe4000f8e00ff */
[----:B------:R-:W-:-:S05]  /*1190*/  IMAD.U32 R5, RZ, RZ, UR7 ;  /* 0x00000007ff057e24 */ /* 0x000fca000f8e00ff */
[----:B------:R-:W2:Y:S02]  /*11a0*/  LDG.E R4, desc[UR54][R4.64] ;  /* 0x0000003604047981 */ /* 0x000ea4000c1e1900 */
[----:B--2---:R-:W-:Y:S01]  /*11b0*/  R2UR UR4, R4 ;  /* 0x00000000040472ca */ /* 0x004fe200000e0000 */
[----:B------:R-:W-:-:S14]  /*11c0*/  BRA `(.L_x_1089) ;  /* 0x0000000000347947 */ /* 0x000fdc0003800000 */
.L_x_1088:
        /* <DEDUP_REMOVED lines=13> */
.L_x_1089:
[----:B------:R-:W-:Y:S01]  /*12a0*/  ULDC.64 UR8, c[0x0][0x990] ;  /* 0x0002640000087ab9 */ /* 0x000fe20000000a00 */
[----:B------:R-:W-:Y:S01]  /*12b0*/  ULDC.64 UR6, c[0x0][0x998] ;  /* 0x0002660000067ab9 */ /* 0x000fe20000000a00 */
        /* <DEDUP_REMOVED lines=8> */
[----:B------:R-:W-:Y:S02]  /*1340*/  @UP0 USHF.R.S32.HI UR10, URZ, 0x1f, UR49 ;  /* 0x0000001f3f0a0899 */ /* 0x000fe40008011431 */
[----:B------:R-:W-:Y:S01]  /*1350*/  @UP1 USHF.R.S32.HI UR14, URZ, 0x1f, UR49 ;  /* 0x0000001f3f0e1899 */ /* 0x000fe20008011431 */
[----:B------:R-:W-:Y:S01]  /*1360*/  @UP0 ULDC.64 UR16, c[0x0][0x9a8] ;  /* 0x00026a0000100ab9 */ /* 0x000fe20000000a00 */
[----:B------:R-:W-:Y:S01]  /*1370*/  @UP1 ULDC.64 UR18, c[0x0][0x9b8] ;  /* 0x00026e0000121ab9 */ /* 0x000fe20000000a00 */
[----:B------:R-:W-:Y:S02]  /*1380*/  @UP0 UIMAD UR10, UR10, UR16, URZ ;  /* 0x000000100a0a02a4 */ /* 0x000fe4000f8e023f */
[----:B------:R-:W-:Y:S02]  /*1390*/  @UP1 UIMAD UR14, UR14, UR18, URZ ;  /* 0x000000120e0e12a4 */ /* 0x000fe4000f8e023f */
[----:B------:R-:W-:Y:S02]  /*13a0*/  @UP0 UIMAD UR17, UR49, UR17, UR10 ;  /* 0x00000011311102a4 */ /* 0x000fe4000f8e020a */
[----:B------:R-:W-:-:S02]  /*13b0*/  @UP1 UIMAD.WIDE.U32 UR10, UR49, UR18, URZ ;  /* 0x00000012310a12a5 */ /* 0x000fc4000f8e003f */
[----:B------:R-:W-:Y:S02]  /*13c0*/  @UP0 UIMAD.WIDE.U32 UR12, UR49, UR16, URZ ;  /* 0x00000010310c02a5 */ /* 0x000fe4000f8e003f */
[----:B------:R-:W-:Y:S02]  /*13d0*/  @UP1 UIMAD UR18, UR49, UR19, UR14 ;  /* 0x00000013311212a4 */ /* 0x000fe4000f8e020e */
[----:B------:R-:W-:Y:S02]  /*13e0*/  @UP1 USHF.R.S32.HI UR19, URZ, 0x1f, UR50 ;  /* 0x0000001f3f131899 */ /* 0x000fe40008011432 */
[----:B------:R-:W-:Y:S01]  /*13f0*/  @UP0 USHF.R.S32.HI UR16, URZ, 0x1f, UR50 ;  /* 0x0000001f3f100899 */ /* 0x000fe20008011432 */
[----:B------:R-:W-:Y:S01]  /*1400*/  @UP1 ULDC.64 UR14, c[0x0][0x9c0] ;  /* 0x00027000000e1ab9 */ /* 0x000fe20000000a00 */
[----:B------:R-:W-:Y:S01]  /*1410*/  @UP0 ULDC.64 UR20, c[0x0][0x9b0] ;  /* 0x00026c0000140ab9 */ /* 0x000fe20000000a00 */
[----:B------:R-:W-:Y:S02]  /*1420*/  @UP0 UIADD3 UR13, UR13, UR17, URZ ;  /* 0x000000110d0d0290 */ /* 0x000fe4000fffe03f */
[----:B------:R-:W-:-:S02]  /*1430*/  @UP1 UIMAD UR17, UR19, UR14, URZ ;  /* 0x0000000e131112a4 */ /* 0x000fc4000f8e023f */
[----:B------:R-:W-:Y:S02]  /*1440*/  @UP0 UIMAD UR16, UR16, UR20, URZ ;  /* 0x00000014101002a4 */ /* 0x000fe4000f8e023f */
[----:B------:R-:W-:Y:S02]  /*1450*/  @UP1 UIADD3 UR11, UR11, UR18, URZ ;  /* 0x000000120b0b1290 */ /* 0x000fe4000fffe03f */
[----:B------:R-:W-:Y:S02]  /*1460*/  @UP1 UIMAD UR17, UR50, UR15, UR17 ;  /* 0x0000000f321112a4 */ /* 0x000fe4000f8e0211 */
[----:B------:R-:W-:Y:S02]  /*1470*/  @UP0 UIMAD UR16, UR50, UR21, UR16 ;  /* 0x00000015321002a4 */ /* 0x000fe4000f8e0210 */
[----:B------:R-:W-:Y:S02]  /*1480*/  @UP0 UIMAD.WIDE.U32 UR12, UR50, UR20, UR12 ;  /* 0x00000014320c02a5 */ /* 0x000fe4000f8e000c */
        /* <DEDUP_REMOVED lines=11> */
[----:B------:R-:W-:Y:S01]  /*1540*/  USHF.L.U32 UR36, UR5, 0x7, URZ ;  /* 0x0000000705247899 */ /* 0x000fe2000800063f */
[----:B------:R-:W-:Y:S01]  /*1550*/  IMAD.U32 R7, RZ, RZ, UR7 ;  /* 0x00000007ff077e24 */ /* 0x000fe2000f8e00ff */
[----:B------:R-:W-:Y:S02]  /*1560*/  UIADD3 UR42, -UR42, UR4, URZ ;  /* 0x000000042a2a7290 */ /* 0x000fe4000fffe13f */
[----:B------:R-:W2:Y:S01]  /*1570*/  @P0 LDG.E R3, desc[UR54][R4.64] ;  /* 0x0000003604030981 */ /* 0x000ea2000c1e1900 */
[----:B------:R-:W-:Y:S02]  /*1580*/  UISETP.NE.AND UP1, UPT, UR6, 0x1, UPT ;  /* 0x000000010600788c */ /* 0x000fe4000bf25270 */
[----:B------:R-:W-:Y:S01]  /*1590*/  UIADD3 UR8, UR36, 0x7f, URZ ;  /* 0x0000007f24087890 */ /* 0x000fe2000fffe03f */
[----:B------:R-:W2:Y:S01]  /*15a0*/  @P1 LDG.E R0, desc[UR54][R6.64] ;  /* 0x0000003606001981 */ /* 0x000ea2000c1e1900 */
[----:B------:R-:W-:Y:S01]  /*15b0*/  ULDC.64 UR4, c[0x0][0x9e0] ;  /* 0x0002780000047ab9 */ /* 0x000fe20000000a00 */
[----:B------:R-:W-:-:S02]  /*15c0*/  UIADD3 UR9, UR42, 0x1, -UR46 ;  /* 0x000000012a097890 */ /* 0x000fc4000fffe82e */
[----:B------:R-:W-:Y:S01]  /*15d0*/  UISETP.GE.AND UP0, UPT, UR5, 0x1, UPT ;  /* 0x000000010500788c */ /* 0x000fe2000bf06270 */
[----:B------:R-:W-:-:S03]  /*15e0*/  ULDC UR10, c[0x0][0x988] ;  /* 0x00026200000a7ab9 */ /* 0x000fc60000000800 */
[----:B------:R-:W-:Y:S01]  /*15f0*/  @UP1 ULDC UR6, c[0x0][0x44c] ;  /* 0x0001130000061ab9 */ /* 0x000fe20000000800 */
[----:B------:R-:W-:Y:S01]  /*1600*/  @UP1 ULDC UR11, c[0x0][0x450] ;  /* 0x00011400000b1ab9 */ /* 0x000fe20000000800 */
[----:B------:R-:W-:Y:S01]  /*1610*/  UIMAD.WIDE.U32 UR6, UR8, UR6, URZ ;  /* 0x00000006080672a5 */ /* 0x000fe2000f8e003f */
[----:B------:R-:W-:-:S03]  /*1620*/  PLOP3.LUT P1, PT, PT, PT, UP0, 0x80, 0x0 ;  /* 0x000000000000781c */ /* 0x000fc60003f2f008 */
[----:B------:R-:W-:-:S04]  /*1630*/  @UP1 USHF.R.U32.HI UR8, URZ, UR11, UR7 ;  /* 0x0000000b3f081299 */ /* 0x000fc80008011607 */
        /* <DEDUP_REMOVED lines=17> */
.L_x_1091:
[----:B------:R-:W-:-:S11]  /*1750*/  UISETP.NE.AND UP0, UPT, UR5, 0x1, UPT ;  /* 0x000000010500788c */ /* 0x000fd6000bf05270 */
[----:B------:R-:W-:Y:S02]  /*1760*/  @UP0 ULDC.64 UR8, c[0x0][0x9e8] ;  /* 0x00027a0000080ab9 */ /* 0x000fe40000000a00 */
[----:B------:R-:W-:-:S04]  /*1770*/  UIMAD.WIDE.U32 UR6, UR4, UR8, URZ ;  /* 0x00000008040672a5 */ /* 0x000fc8000f8e003f */
[----:B------:R-:W-:-:S12]  /*1780*/  @UP0 USHF.R.U32.HI UR4, URZ, UR9, UR7 ;  /* 0x000000093f040299 */ /* 0x000fd80008011607 */
.L_x_1092:
[----:B------:R-:W-:-:S06]  /*1790*/  UIMAD UR4, UR4, UR5, UR5 ;  /* 0x00000005040472a4 */ /* 0x000fcc000f8e0205 */
[----:B------:R-:W-:-:S07]  /*17a0*/  VIMNMX R0, R0, UR4, PT ;  /* 0x0000000400007c48 */ /* 0x000fce000bfe0100 */
.L_x_1090:
[----:B------:R-:W-:Y:S01]  /*17b0*/  UIADD3 UR4, UR42, 0x3f, URZ ;  /* 0x0000003f2a047890 */ /* 0x000fe2000fffe03f */
        /* <DEDUP_REMOVED lines=10> */
[----:B------:R-:W-:-:S02]  /*1860*/  UIADD3 UR56, UR42, -UR46, URZ ;  /* 0x8000002e2a387290 */ /* 0x000fc4000fffe03f */
        /* <DEDUP_REMOVED lines=17> */
.L_x_1094:
[----:B------:R-:W-:-:S11]  /*1980*/  UISETP.NE.AND UP0, UPT, UR5, 0x1, UPT ;  /* 0x000000010500788c */ /* 0x000fd6000bf05270 */
[----:B------:R-:W-:Y:S02]  /*1990*/  @UP0 ULDC.64 UR10, c[0x0][0x9e8] ;  /* 0x00027a00000a0ab9 */ /* 0x000fe40000000a00 */
[----:B------:R-:W-:-:S04]  /*19a0*/  UIMAD.WIDE.U32 UR6, UR4, UR10, URZ ;  /* 0x0000000a040672a5 */ /* 0x000fc8000f8e003f */
[----:B------:R-:W-:-:S12]  /*19b0*/  @UP0 USHF.R.U32.HI UR4, URZ, UR11, UR7 ;  /* 0x0000000b3f040299 */ /* 0x000fd80008011607 */
.L_x_1095:
[----:B------:R-:W-:-:S04]  /*19c0*/  UIMAD UR4, UR4, UR5, URZ ;  /* 0x00000005040472a4 */ /* 0x000fc8000f8e023f */
[----:B------:R-:W-:-:S04]  /*19d0*/  UISETP.LT.AND UP0, UPT, UR9, UR4, UPT ;  /* 0x000000040900728c */ /* 0x000fc8000bf01270 */
[----:B------:R-:W-:-:S12]  /*19e0*/  USEL UR9, UR9, UR4, !UP0 ;  /* 0x0000000409097287 */ /* 0x000fd8000c000000 */
.L_x_1093:
        /* <DEDUP_REMOVED lines=40> */
[----:B------:R-:W-:Y:S01]  /*1c70*/  CS2R R88, SRZ ;  /* 0x0000000000587805 */ /* 0x000fe2000001ff00 */
[----:B------:R-:W-:Y:S01]  /*1c80*/  IMAD.MOV.U32 R59, RZ, RZ, RZ ;  /* 0x000000ffff3b7224 */ /* 0x000fe200078e00ff */
        /* <DEDUP_REMOVED lines=29> */
[----:B------:R-:W-:Y:S01]  /*1e60*/  IMAD.MOV.U32 R164, RZ, RZ, RZ ;  /* 0x000000ffffa47224 */ /* 0x000fe200078e00ff */
        /* <DEDUP_REMOVED lines=35> */
.L_x_1097:
        /* <DEDUP_REMOVED lines=9> */
.L_x_1294:
[----:B------:R-:W-:Y:S05]  /*2130*/  @!P0 BRA `(.L_x_1099) ;  /* 0x0000000000048947 */ /* 0x000fea0003800000 */
[----:B------:R-:W-:Y:S01]  /*2140*/  BPT.TRAP 0x1 ;  /* 0x000000040000795c */ /* 0x000fe20000300000 */
.L_x_1099:
[----:B------:R-:W-:Y:S02]  /*2150*/  IMAD.U32 R5, RZ, RZ, UR53 ;  /* 0x00000035ff057e24 */ /* 0x000fe4000f8e00ff */
[----:B0-----:R-:W-:-:S03]  /*2160*/  IMAD.U32 R0, RZ, RZ, UR51 ;  /* 0x00000033ff007e24 */ /* 0x001fc6000f8e00ff */
[----:B------:R-:W-:Y:S02]  /*2170*/  LEA R5, R5, UR41, 0x3 ;  /* 0x0000002905057c11 */ /* 0x000fe4000f8e18ff */
[----:B------:R-:W-:-:S04]  /*2180*/  SHF.L.U32 R0, R0, 0x1f, RZ ;  /* 0x0000001f00007819 */ /* 0x000fc800000006ff */
[----:B------:R0:W1:Y:S01]  /*2190*/  SYNCS.PHASECHK.TRANS64.TRYWAIT P2, [R5+URZ+0x28430], R0 ;  /* 0x02843000050075a7 */ /* 0x000062000804017f */
[----:B------:R-:W-:Y:S05]  /*21a0*/  @!P0 BRA `(.L_x_1100) ;  /* 0x0000000000048947 */ /* 0x000fea0003800000 */
[----:B------:R-:W-:Y:S01]  /*21b0*/  BPT.TRAP 0x1 ;  /* 0x000000040000795c */ /* 0x000fe20000300000 */
.L_x_1100:
[----:B------:R-:W2:Y:S02]  /*21c0*/  S2R R3, SR_TID.X ;  /* 0x0000000000037919 */ /* 0x000ea40000002100 */
[----:B--2---:R-:W-:Y:S01]  /*21d0*/  LOP3.LUT P1, RZ, R3, 0x7f, RZ, 0xc0, !PT ;  /* 0x0000007f03ff7812 */ /* 0x004fe2000782c0ff */
[----:B-1----:R-:W-:-:S12]  /*21e0*/  @P2 BRA `(.L_x_1101) ;  /* 0x0000000000082947 */ /* 0x002fd80003800000 */
[----:B------:R-:W1:Y:S02]  /*21f0*/  SYNCS.PHASECHK.TRANS64.TRYWAIT P2, [R5+URZ+0x28430], R0 ;  /* 0x02843000050075a7 */ /* 0x000e64000804017f */
[----:B-1----:R-:W-:Y:S05]  /*2200*/  @!P2 BRA `(.L_x_1102) ;  /* 0x000001300004a947 */ /* 0x002fea0003800000 */
.L_x_1101:
        /* <DEDUP_REMOVED lines=10> */
[----:B------:R-:W-:Y:S01]  /*22b0*/  IMAD.MOV.U32 R4, RZ, RZ, R0 ;  /* 0x000000ffff047224 */ /* 0x000fe200078e0000 */
[----:B------:R-:W-:Y:S01]  /*22c0*/  UMOV UR5, 0x40000040 ;  /* 0x4000004000057882 */ /* 0x000fe20000000000 */
[----:B------:R-:W-:Y:S01]  /*22d0*/  UMOV UR7, 0x40000040 ;  /* 0x4000004000077882 */ /* 0x000fe20000000000 */
[----:B------:R-:W-:Y:S01]  /*22e0*/  ULOP3.LUT UR52, UR4, 0x10000, URZ, 0xfc, !UPT ;  /* 0x0001000004347892 */ /* 0x000fe2000f8efc3f */
[----:B------:R-:W-:Y:S01]  /*22f0*/  LEA R6, R58, 0xffffffc0, 0x6 ;  /* 0xffffffc03a067811 */ /* 0x000fe200078e30ff */
[----:B------:R-:W-:-:S02]  /*2300*/  UIADD3 UR4, UR32, 0x2, URZ ;  /* 0x0000000220047890 */ /* 0x000fc4000fffe03f */
[----:B------:R-:W-:Y:S02]  /*2310*/  ULEA UR34, UR53, UR52, 0xa ;  /* 0x0000003435227291 */ /* 0x000fe4000f8e503f */
[----:B------:R-:W-:Y:S02]  /*2320*/  UIADD3 UR8, UR32, 0x4, URZ ;  /* 0x0000000420087890 */ /* 0x000fe4000fffe03f */
[----:B------:R-:W-:Y:S02]  /*2330*/  UIADD3 UR6, UR34, 0x2, URZ ;  /* 0x0000000222067890 */ /* 0x000fe4000fffe03f */
[----:B------:R-:W-:Y:S01]  /*2340*/  UIADD3 UR10, UR34, 0x4, URZ ;  /* 0x00000004220a7890 */ /* 0x000fe2000fffe03f */
[----:B------:R-:W-:Y:S02]  /*2350*/  UMOV UR9, 0x40000040 ;  /* 0x4000004000097882 */ /* 0x000fe40000000000 */
[----:B------:R-:W-:Y:S01]  /*2360*/  QGMMA.64x64x32.F32.E4M3.E4M3 R24, gdesc[UR32], RZ, !UPT, gsb0 ;  /* 0x00e00000201879f3 */ /* 0x000fe2000c0008ff */
        /* <DEDUP_REMOVED lines=34> */
[----:B------:R-:W-:Y:S01]  /*2590*/  IMAD.MOV.U32 R3, RZ, RZ, -0x40 ;  /* 0xffffffc0ff037424 */ /* 0x000fe200078e00ff */
[----:B------:R-:W-:Y:S02]  /*25a0*/  ULDC.64 UR6, c[0x0][0x9e0] ;  /* 0x0002780000067ab9 */ /* 0x000fe40000000a00 */
[----:B------:R-:W-:Y:S01]  /*25b0*/  UISETP.GE.AND UP1, UPT, UR7, 0x1, UPT ;  /* 0x000000010700788c */ /* 0x000fe2000bf26270 */
[----:B------:R-:W0:Y:S01]  /*25c0*/  SHFL.IDX PT, R5, R4, RZ, 0x1c1f ;  /* 0x001c1fff04057589 */ /* 0x000e2200000e0000 */
[----:B------:R-:W-:Y:S01]  /*25d0*/  IMAD R7, R58, R3, 0x40 ;  /* 0x000000403a077424 */ /* 0x000fe200078e0203 */
[----:B------:R-:W-:-:S03]  /*25e0*/  @!P1 PRMT R0, RZ, 0x654, R0 ;  /* 0x00000654ff009816 */ /* 0x000fc60000000000 */
[----:B------:R-:W-:Y:S01]  /*25f0*/  VIADD R3, R7, 0x1 ;  /* 0x0000000107037836 */ /* 0x000fe20000000000 */
[----:B------:R-:W-:Y:S01]  /*2600*/  PLOP3.LUT P2, PT, PT, PT, UP1, 0x40, 0x0 ;  /* 0x000000000000781c */ /* 0x000fe20003f4e818 */
[----:B------:R-:W-:Y:S02]  /*2610*/  WARPGROUP.DEPBAR.LE gsb0, 0x0 ;  /* 0x00008000000079c5 */ /* 0x000fe40000010000 */
        /* <DEDUP_REMOVED lines=20> */
[----:B-1----:R-:W-:Y:S02]  /*2760*/  IMAD R0, R2, -0x2, R3 ;  /* 0xfffffffe02007824 */ /* 0x002fe400078e0203 */
[----:B------:R-:W-:-:S03]  /*2770*/  VIADD R3, R7, UR42 ;  /* 0x0000002a07037c36 */ /* 0x000fc60008000000 */
[----:B------:R-:W-:Y:S01]  /*2780*/  IADD3 R0, -R9, UR42, R0 ;  /* 0x0000002a09007c10 */ /* 0x000fe2000fffe100 */
[----:B------:R-:W-:-:S04]  /*2790*/  IMAD R8, R2, -0x2, R3 ;  /* 0xfffffffe02087824 */ /* 0x000fc800078e0203 */
[C---:B------:R-:W-:Y:S02]  /*27a0*/  VIADD R9, R0.reuse, UR6 ;  /* 0x0000000600097c36 */ /* 0x040fe40008000000 */
[----:B------:R-:W-:-:S03]  /*27b0*/  VIADD R10, R0, UR10 ;  /* 0x0000000a000a7c36 */ /* 0x000fc60008000000 */
[----:B0-----:R-:W-:Y:S01]  /*27c0*/  VIADDMNMX R0, R5, R9, R8, PT ;  /* 0x0000000905007246 */ /* 0x001fe20003800108 */
[----:B------:R-:W-:Y:S01]  /*27d0*/  IMAD.IADD R3, R10, 0x1, R5 ;  /* 0x000000010a037824 */ /* 0x000fe200078e0205 */
[----:B------:R-:W-:Y:S06]  /*27e0*/  @P2 BRA `(.L_x_1103) ;  /* 0x00000000005c2947 */ /* 0x000fec0003800000 */
[----:B------:R-:W-:Y:S01]  /*27f0*/  IMAD.U32 R12, RZ, RZ, UR46 ;  /* 0x0000002eff0c7e24 */ /* 0x000fe2000f8e00ff */
[----:B------:R-:W-:Y:S04]  /*2800*/  BSSY B0, `(.L_x_1104) ;  /* 0x0000011000007945 */ /* 0x000fe80003800000 */
[----:B------:R-:W-:-:S04]  /*2810*/  IADD3 R5, -R12, UR42, R5 ;  /* 0x0000002a0c057c10 */ /* 0x000fc8000fffe105 */
        /* <DEDUP_REMOVED lines=10> */
.L_x_1105:
[----:B------:R-:W-:-:S06]  /*28c0*/  UISETP.NE.AND UP2, UPT, UR7, 0x1, UPT ;  /* 0x000000010700788c */ /* 0x000fcc000bf45270 */
[----:B------:R-:W-:-:S05]  /*28d0*/  PLOP3.LUT P2, PT, PT, PT, UP2, 0x80, 0x0 ;  /* 0x000000000000781c */ /* 0x000fca0003f4f028 */
[----:B------:R-:W-:-:S08]  /*28e0*/  @UP2 ULDC.64 UR10, c[0x0][0x9e8] ;  /* 0x00027a00000a2ab9 */ /* 0x000fd00000000a00 */
[----:B------:R-:W-:-:S05]  /*28f0*/  @P2 IMAD.HI.U32 R11, R5, UR10, RZ ;  /* 0x0000000a050b2c27 */ /* 0x000fca000f8e00ff */
[----:B------:R-:W-:-:S07]  /*2900*/  @P2 SHF.R.U32.HI R5, RZ, UR11, R11 ;  /* 0x0000000bff052c19 */ /* 0x000fce000801160b */
.L_x_1106:
[----:B------:R-:W-:Y:S05]  /*2910*/  BSYNC B0 ;  /* 0x0000000000007941 */ /* 0x000fea0003800000 */
.L_x_1104:
[----:B------:R-:W-:-:S04]  /*2920*/  IMAD R5, R5, UR7, -R6 ;  /* 0x0000000705057c24 */ /* 0x000fc8000f8e0a06 */
[----:B------:R-:W-:-:S05]  /*2930*/  IMAD R5, R2, -0x2, R5 ;  /* 0xfffffffe02057824 */ /* 0x000fca00078e0205 */
[----:B------:R-:W-:Y:S02]  /*2940*/  VIMNMX R3, R3, R5, !PT ;  /* 0x0000000503037248 */ /* 0x000fe40007fe0100 */
[----:B------:R-:W-:-:S07]  /*2950*/  VIADDMNMX R0, R5, UR7, R0, PT ;  /* 0x0000000705007c46 */ /* 0x000fce000b800100 */
.L_x_1103:
        /* <DEDUP_REMOVED lines=95> */
.L_x_1109:
[----:B------:R-:W-:-:S06]  /*2f50*/  UISETP.NE.AND UP2, UPT, UR7, 0x1, UPT ;  /* 0x000000010700788c */ /* 0x000fcc000bf45270 */
[----:B------:R-:W-:-:S05]  /*2f60*/  PLOP3.LUT P6, PT, PT, PT, UP2, 0x80, 0x0 ;  /* 0x000000000000781c */ /* 0x000fca0003fcf028 */
[----:B------:R-:W-:-:S08]  /*2f70*/  @UP2 ULDC.64 UR10, c[0x0][0x9e8] ;  /* 0x00027a00000a2ab9 */ /* 0x000fd00000000a00 */
[----:B------:R-:W-:Y:S01]  /*2f80*/  @P6 IMAD.HI.U32 R5, R4, UR10, RZ ;  /* 0x0000000a04056c27 */ /* 0x000fe2000f8e00ff */
[----:B------:R-:W-:-:S13]  /*2f90*/  PLOP3.LUT P6, PT, PT, PT, UP2, 0x80, 0x0 ;  /* 0x000000000000781c */ /* 0x000fda0003fcf028 */
[----:B------:R-:W-:-:S07]  /*2fa0*/  @P6 SHF.R.U32.HI R4, RZ, UR11, R5 ;  /* 0x0000000bff046c19 */ /* 0x000fce0008011605 */
.L_x_1110:
[----:B------:R-:W-:Y:S05]  /*2fb0*/  BSYNC B0 ;  /* 0x0000000000007941 */ /* 0x000fea0003800000 */
.L_x_1108:
[----:B------:R-:W-:-:S04]  /*2fc0*/  IMAD R5, R4, UR7, -R6 ;  /* 0x0000000704057c24 */ /* 0x000fc8000f8e0a06 */
[----:B------:R-:W-:-:S05]  /*2fd0*/  IMAD R5, R2, -0x2, R5 ;  /* 0xfffffffe02057824 */ /* 0x000fca00078e0205 */
[----:B------:R-:W-:Y:S02]  /*2fe0*/  VIMNMX R3, R3, R5, !PT ;  /* 0x0000000503037248 */ /* 0x000fe40007fe0100 */
[----:B------:R-:W-:-:S07]  /*2ff0*/  VIADDMNMX R0, R5, UR7, R0, PT ;  /* 0x0000000705007c46 */ /* 0x000fce000b800100 */
.L_x_1107:
[----:B------:R-:W-:Y:S01]  /*3000*/  ISETP.GT.AND P2, PT, R3, 0x1, !P2 ;  /* 0x000000010300780c */ /* 0x000fe20005744270 */
[----:B------:R-:W-:Y:S01]  /*3010*/  IMAD.U32 R9, RZ, RZ, UR37 ;  /* 0x00000025ff097e24 */ /* 0x000fe2000f8e00ff */
[----:B------:R-:W-:Y:S01]  /*3020*/  FMNMX.FTZ R4, R24, R12, !PT ;  /* 0x0000000c18047209 */ /* 0x000fe20007810000 */
[----:B------:R-:W-:Y:S01]  /*3030*/  @UP0 ULDC UR10, c[0x0][0x44c] ;  /* 0x00011300000a0ab9 */ /* 0x000fe20000000800 */
[----:B------:R-:W-:Y:S01]  /*3040*/  ISETP.LT.OR P2, PT, R0, 0x2, P2 ;  /* 0x000000020000780c */ /* 0x000fe20001741670 */
[----:B------:R-:W-:Y:S01]  /*3050*/  UIMAD.WIDE.U32 UR10, UR36, UR10, URZ ;  /* 0x0000000a240a72a5 */ /* 0x000fe2000f8e003f */
[----:B------:R-:W-:Y:S01]  /*3060*/  FMNMX.FTZ R4, R28, R4, !PT ;  /* 0x000000041c047209 */ /* 0x000fe20007810000 */
[----:B------:R-:W-:Y:S01]  /*3070*/  @UP0 ULDC UR15, c[0x0][0x450] ;  /* 0x00011400000f0ab9 */ /* 0x000fe20000000800 */
[----:B------:R-:W-:Y:S01]  /*3080*/  FSEL R27, R27, -INF , !P2 ;  /* 0xff8000001b1b7808 */ /* 0x000fe20005000000 */
[----:B------:R-:W-:Y:S01]  /*3090*/  UMOV UR14, UR36 ;  /* 0x00000024000e7c82 */ /* 0x000fe20008000000 */
[----:B------:R-:W-:Y:S01]  /*30a0*/  ISETP.NE.AND P2, PT, R13, RZ, PT ;  /* 0x000000ff0d00720c */ /* 0x000fe20003f45270 */
[----:B------:R-:W-:Y:S01]  /*30b0*/  @UP0 USHF.R.U32.HI UR14, URZ, UR15, UR11 ;  /* 0x0000000f3f0e0299 */ /* 0x000fe2000801160b */
[----:B------:R-:W-:-:S02]  /*30c0*/  FMNMX.FTZ R4, R14, R4, !PT ;  /* 0x000000040e047209 */ /* 0x000fc40007810000 */
[----:B------:R-:W-:Y:S01]  /*30d0*/  ISETP.GT.AND P2, PT, R3, 0x9, !P2 ;  /* 0x000000090300780c */ /* 0x000fe20005744270 */
[----:B------:R-:W-:Y:S01]  /*30e0*/  UIADD3 UR56, UR56, UR14, URZ ;  /* 0x0000000e38387290 */ /* 0x000fe2000fffe03f */
[----:B------:R-:W-:Y:S02]  /*30f0*/  FMNMX.FTZ R4, R32, R4, !PT ;  /* 0x0000000420047209 */ /* 0x000fe40007810000 */
[----:B------:R-:W-:Y:S01]  /*3100*/  ISETP.LT.OR P2, PT, R0, 0xa, P2 ;  /* 0x0000000a0000780c */ /* 0x000fe20001741670 */
[----:B------:R-:W-:Y:S01]  /*3110*/  UIADD3 UR6, UR56, UR6, URZ ;  /* 0x0000000638067290 */ /* 0x000fe2000fffe03f */
[----:B------:R-:W-:Y:S02]  /*3120*/  FMNMX.FTZ R4, R20, R4, !PT ;  /* 0x0000000414047209 */ /* 0x000fe40007810000 */
[----:B------:R-:W-:Y:S02]  /*3130*/  FSEL R31, R31, -INF , !P2 ;  /* 0xff8000001f1f7808 */ /* 0x000fe40005000000 */
[----:B------:R-:W-:-:S02]  /*3140*/  ISETP.NE.AND P2, PT, R15, RZ, PT ;  /* 0x000000ff0f00720c */ /* 0x000fc40003f45270 */
[----:B------:R-:W-:Y:S02]  /*3150*/  FMNMX.FTZ R4, R36, R4, !PT ;  /* 0x0000000424047209 */ /* 0x000fe40007810000 */
[----:B------:R-:W-:Y:S02]  /*3160*/  ISETP.GT.AND P2, PT, R3, 0x10, !P2 ;  /* 0x000000100300780c */ /* 0x000fe40005744270 */
[----:B------:R-:W-:Y:S02]  /*3170*/  FMNMX.FTZ R4, R56, R4, !PT ;  /* 0x0000000438047209 */ /* 0x000fe40007810000 */
        /* <DEDUP_REMOVED lines=15> */
[----:B------:R-:W-:Y:S02]  /*3270*/  ISETP.GT.AND P3, PT, R3, 0x8, !P3 ;  /* 0x000000080300780c */ /* 0x000fe40005f64270 */
[----:B------:R-:W-:Y:S02]  /*3280*/  FSEL R38, R38, -INF , !P2 ;  /* 0xff80000026267808 */ /* 0x000fe40005000000 */
[----:B------:R-:W-:Y:S02]  /*3290*/  ISETP.NE.AND P2, PT, R29, RZ, PT ;  /* 0x000000ff1d00720c */ /* 0x000fe40003f45270 */
[----:B------:R-:W-:Y:S02]  /*32a0*/  FMNMX.FTZ R4, R52, R4, !PT ;  /* 0x0000000434047209 */ /* 0x000fe40007810000 */
[----:B------:R-:W-:Y:S02]  /*32b0*/  ISETP.GT.AND P2, PT, R3, 0x19, !P2 ;  /* 0x000000190300780c */ /* 0x000fe40005744270 */
[----:B------:R-:W-:-:S02]  /*32c0*/  ISETP.LT.OR P3, PT, R0, 0x9, P3 ;  /* 0x000000090000780c */ /* 0x000fc40001f61670 */
[----:B------:R-:W-:Y:S02]  /*32d0*/  ISETP.LT.OR P2, PT, R0, 0x1a, P2 ;  /* 0x0000001a0000780c */ /* 0x000fe40001741670 */
[----:B------:R-:W-:Y:S02]  /*32e0*/  FMNMX.FTZ R6, R66, R4, !PT ;  /* 0x0000000442067209 */ /* 0x000fe40007810000 */
[----:B------:R-:W-:Y:S02]  /*32f0*/  FSEL R39, R39, -INF , !P2 ;  /* 0xff80000027277808 */ /* 0x000fe40005000000 */
[----:B------:R-:W-:Y:S01]  /*3300*/  ISETP.NE.AND P2, PT, R33, RZ, PT ;  /* 0x000000ff2100720c */ /* 0x000fe20003f45270 */
[----:B------:R-:W0:Y:S01]  /*3310*/  SHFL.BFLY PT, R5, R6, 0x2, 0x1f ;  /* 0x0c401f0006057f89 */ /* 0x000e2200000e0000 */
[----:B------:R-:W-:Y:S02]  /*3320*/  FSEL R30, R30, -INF , !P3 ;  /* 0xff8000001e1e7808 */ /* 0x000fe40005800000 */
[----:B------:R-:W-:-:S02]  /*3330*/  ISETP.GT.AND P2, PT, R3, 0x20, !P2 ;  /* 0x000000200300780c */ /* 0x000fc40005744270 */
[----:B------:R-:W-:Y:S02]  /*3340*/  ISETP.NE.AND P3, PT, R41, RZ, PT ;  /* 0x000000ff2900720c */ /* 0x000fe40003f65270 */
[----:B------:R-:W-:Y:S02]  /*3350*/  ISETP.LT.OR P2, PT, R0, 0x21, P2 ;  /* 0x000000210000780c */ /* 0x000fe40001741670 */
[----:B------:R-:W-:Y:S02]  /*3360*/  ISETP.NE.AND P6, PT, R11, RZ, PT ;  /* 0x000000ff0b00720c */ /* 0x000fe40003fc5270 */
[----:B------:R-:W-:Y:S02]  /*3370*/  FSEL R42, R42, -INF , !P2 ;  /* 0xff8000002a2a7808 */ /* 0x000fe40005000000 */
[----:B------:R-:W-:Y:S02]  /*3380*/  ISETP.NE.AND P2, PT, R37, RZ, PT ;  /* 0x000000ff2500720c */ /* 0x000fe40003f45270 */
[----:B------:R-:W-:-:S02]  /*3390*/  ISETP.GT.AND P4, PT, R3, 0x31, !P4 ;  /* 0x000000310300780c */ /* 0x000fc40006784270 */
[C---:B------:R-:W-:Y:S02]  /*33a0*/  ISETP.GT.AND P2, PT, R3.reuse, 0x21, !P2 ;  /* 0x000000210300780c */ /* 0x040fe40005744270 */
[----:B------:R-:W-:Y:S02]  /*33b0*/  ISETP.GT.AND P5, PT, R3, 0x38, !P5 ;  /* 0x000000380300780c */ /* 0x000fe40006fa4270 */
[C---:B------:R-:W-:Y:S02]  /*33c0*/  ISETP.LT.OR P2, PT, R0.reuse, 0x22, P2 ;  /* 0x000000220000780c */ /* 0x040fe40001741670 */
[----:B------:R-:W-:Y:S02]  /*33d0*/  ISETP.LT.OR P4, PT, R0, 0x32, P4 ;  /* 0x000000320000780c */ /* 0x000fe40002781670 */
[----:B------:R-:W-:Y:S02]  /*33e0*/  FSEL R43, R43, -INF , !P2 ;  /* 0xff8000002b2b7808 */ /* 0x000fe40005000000 */
[----:B------:R-:W-:-:S02]  /*33f0*/  ISETP.GT.AND P2, PT, R3, 0x28, !P3 ;  /* 0x000000280300780c */ /* 0x000fc40005f44270 */
[----:B------:R-:W-:Y:S02]  /*3400*/  ISETP.NE.AND P3, PT, R45, RZ, PT ;  /* 0x000000ff2d00720c */ /* 0x000fe40003f65270 */
[----:B------:R-:W-:Y:S02]  /*3410*/  ISETP.LT.OR P2, PT, R0, 0x29, P2 ;  /* 0x000000290000780c */ /* 0x000fe40001741670 */
[C---:B------:R-:W-:Y:S02]  /*3420*/  ISETP.GT.AND P3, PT, R3.reuse, 0x30, !P3 ;  /* 0x000000300300780c */ /* 0x040fe40005f64270 */
[----:B------:R-:W-:Y:S02]  /*3430*/  FSEL R46, R46, -INF , !P2 ;  /* 0xff8000002e2e7808 */ /* 0x000fe40005000000 */
[----:B------:R-:W-:Y:S02]  /*3440*/  ISETP.GT.AND P2, PT, R3, RZ, !P6 ;  /* 0x000000ff0300720c */ /* 0x000fe40007744270 */
[----:B------:R-:W-:-:S02]  /*3450*/  ISETP.NE.AND P6, PT, R7, RZ, PT ;  /* 0x000000ff0700720c */ /* 0x000fc40003fc5270 */
[----:B------:R-:W-:Y:S02]  /*3460*/  ISETP.LT.OR P2, PT, R0, 0x1, P2 ;  /* 0x000000010000780c */ /* 0x000fe40001741670 */
[----:B0-----:R-:W-:Y:S02]  /*3470*/  FMNMX.FTZ R7, R6, R5, !PT ;  /* 0x0000000506077209 */ /* 0x001fe40007810000 */
[----:B------:R-:W-:Y:S02]  /*3480*/  FSEL R26, R26, -INF , !P2 ;  /* 0xff8000001a1a7808 */ /* 0x000fe40005000000 */
[----:B------:R-:W-:Y:S01]  /*3490*/  ISETP.NE.AND P2, PT, R57, RZ, PT ;  /* 0x000000ff3900720c */ /* 0x000fe20003f45270 */
[----:B------:R-:W0:Y:S01]  /*34a0*/  SHFL.BFLY PT, R8, R7, 0x1, 0x1f ;  /* 0x0c201f0007087f89 */ /* 0x000e2200000e0000 */
[----:B------:R-:W-:Y:S02]  /*34b0*/  FMNMX.FTZ R5, R26, R27, !PT ;  /* 0x0000001b1a057209 */ /* 0x000fe40007810000 */
[----:B------:R-:W-:-:S02]  /*34c0*/  ISETP.GT.AND P2, PT, R3, 0x29, !P2 ;  /* 0x000000290300780c */ /* 0x000fc40005744270 */
[----:B------:R-:W-:Y:S02]  /*34d0*/  FMNMX.FTZ R4, R30, R5, !PT ;  /* 0x000000051e047209 */ /* 0x000fe40007810000 */
[----:B------:R-:W-:Y:S02]  /*34e0*/  ISETP.LT.OR P2, PT, R0, 0x2a, P2 ;  /* 0x0000002a0000780c */ /* 0x000fe40001741670 */
[----:B------:R-:W-:Y:S02]  /*34f0*/  FMNMX.FTZ R5, R31, R4, !PT ;  /* 0x000000041f057209 */ /* 0x000fe40007810000 */
[----:B------:R-:W-:Y:S02]  /*3500*/  FSEL R47, R47, -INF , !P2 ;  /* 0xff8000002f2f7808 */ /* 0x000fe40005000000 */
[----:B------:R-:W-:Y:S02]  /*3510*/  FMNMX.FTZ R4, R34, R5, !PT ;  /* 0x0000000522047209 */ /* 0x000fe40007810000 */
[----:B------:R-:W-:-:S02]  /*3520*/  ISETP.LT.OR P3, PT, R0, 0x31, P3 ;  /* 0x000000310000780c */ /* 0x000fc40001f61670 */
[----:B------:R-:W-:Y:S02]  /*3530*/  FMNMX.FTZ R5, R35, R4, !PT ;  /* 0x0000000423057209 */ /* 0x000fe40007810000 */
[----:B------:R-:W-:Y:S02]  /*3540*/  FSEL R50, R50, -INF , !P3 ;  /* 0xff80000032327808 */ /* 0x000fe40005800000 */
[----:B------:R-:W-:Y:S02]  /*3550*/  FMNMX.FTZ R6, R38, R5, !PT ;  /* 0x0000000526067209 */ /* 0x000fe40007810000 */
[----:B------:R-:W-:Y:S02]  /*3560*/  ISETP.LT.OR P5, PT, R0, 0x39, P5 ;  /* 0x000000390000780c */ /* 0x000fe40002fa1670 */
[----:B------:R-:W-:Y:S02]  /*3570*/  FMNMX.FTZ R5, R39, R6, !PT ;  /* 0x0000000627057209 */ /* 0x000fe40007810000 */
[----:B0-----:R-:W-:-:S02]  /*3580*/  FMNMX.FTZ R4, R7, R8, !PT ;  /* 0x0000000807047209 */ /* 0x001fc40007810000 */
[----:B------:R-:W-:Y:S02]  /*3590*/  FMNMX.FTZ R6, R42, R5, !PT ;  /* 0x000000052a067209 */ /* 0x000fe40007810000 */
[C---:B------:R-:W-:Y:S01]  /*35a0*/  FSETP.NEU.FTZ.AND P2, PT, R4.reuse, -INF , PT ;  /* 0xff8000000400780b */ /* 0x040fe20003f5d000 */
[----:B------:R-:W-:-:S01]  /*35b0*/  FFMA.FTZ R7, R4, R9, -8 ;  /* 0xc100000004077423 */ /* 0x000fc20000010009 */
[----:B------:R-:W-:Y:S02]  /*35c0*/  FMNMX.FTZ R5, R43, R6, !PT ;  /* 0x000000062b057209 */ /* 0x000fe40007810000 */
[----:B------:R-:W-:Y:S02]  /*35d0*/  FSEL R51, R51, -INF , !P4 ;  /* 0xff80000033337808 */ /* 0x000fe40006000000 */
[----:B------:R-:W-:Y:S02]  /*35e0*/  FMNMX.FTZ R6, R46, R5, !PT ;  /* 0x000000052e067209 */ /* 0x000fe40007810000 */
[----:B------:R-:W-:-:S02]  /*35f0*/  FSEL R7, R7, RZ, P2 ;  /* 0x000000ff07077208 */ /* 0x000fc40001000000 */
[----:B------:R-:W-:Y:S02]  /*3600*/  ISETP.GT.AND P2, PT, R3, 0x39, !P6 ;  /* 0x000000390300780c */ /* 0x000fe40007744270 */
        /* <DEDUP_REMOVED lines=10> */
[----:B------:R-:W-:Y:S01]  /*36b0*/  FSEL R55, R55, -INF , !P2 ;  /* 0xff80000037377808 */ /* 0x000fe20005000000 */
[--C-:B------:R-:W-:Y:S01]  /*36c0*/  FFMA.FTZ R6, R28, UR37, -R7.reuse ;  /* 0x000000251c067c23 */ /* 0x100fe20008010807 */
[----:B------:R-:W-:Y:S01]  /*36d0*/  FMNMX.FTZ R0, R54, R3, !PT ;  /* 0x0000000336007209 */ /* 0x000fe20007810000 */
[--C-:B------:R-:W-:Y:S01]  /*36e0*/  FFMA.FTZ R10, R14, UR37, -R7.reuse ;  /* 0x000000250e0a7c23 */ /* 0x100fe20008010807 */
[----:B0-----:R-:W-:-:S01]  /*36f0*/  FFMA.FTZ R5, R20, UR37, -R7 ;  /* 0x0000002514057c23 */ /* 0x001fc20008010807 */
[----:B------:R-:W0:Y:S01]  /*3700*/  MUFU.EX2 R8, R8 ;  /* 0x0000000800087308 */ /* 0x000e220000000800 */
[----:B------:R-:W-:Y:S01]  /*3710*/  FMNMX.FTZ R0, R55, R0, !PT ;  /* 0x0000000037007209 */ /* 0x000fe20007810000 */
[--C-:B------:R-:W-:Y:S01]  /*3720*/  FFMA.FTZ R14, R36, UR37, -R7.reuse ;  /* 0x00000025240e7c23 */ /* 0x100fe20008010807 */
[----:B------:R-:W-:-:S01]  /*3730*/  FFMA.FTZ R15, R56, UR37, -R7 ;  /* 0x00000025380f7c23 */ /* 0x000fc20008010807 */
[--C-:B------:R-:W-:Y:S01]  /*3740*/  FFMA.FTZ R24, R44, UR37, -R7.reuse ;  /* 0x000000252c187c23 */ /* 0x100fe20008010807 */
[----:B------:R-:W-:-:S01]  /*3750*/  FFMA.FTZ R25, R62, UR37, -R7 ;  /* 0x000000253e197c23 */ /* 0x000fc20008010807 */
[----:B------:R-:W1:Y:S01]  /*3760*/  SHFL.BFLY PT, R3, R0, 0x2, 0x1f ;  /* 0x0c401f0000037f89 */ /* 0x000e6200000e0000 */
[----:B------:R-:W-:-:S01]  /*3770*/  FFMA.FTZ R20, R40, UR37, -R7 ;  /* 0x0000002528147c23 */ /* 0x000fc20008010807 */
[----:B------:R-:W-:Y:S01]  /*3780*/  MUFU.EX2 R13, R5 ;  /* 0x00000005000d7308 */ /* 0x000fe20000000800 */
[----:B------:R-:W-:-:S01]  /*3790*/  FFMA.FTZ R28, R48, UR37, -R7 ;  /* 0x00000025301c7c23 */ /* 0x000fc20008010807 */
[----:B------:R-:W-:-:S06]  /*37a0*/  FFMA.FTZ R29, R64, UR37, -R7 ;  /* 0x00000025401d7c23 */ /* 0x000fcc0008010807 */
[----:B------:R-:W2:Y:S01]  /*37b0*/  MUFU.EX2 R6, R6 ;  /* 0x0000000600067308 */ /* 0x000ea20000000800 */
[----:B0-----:R-:W-:-:S07]  /*37c0*/  FADD.FTZ R33, R8, R9 ;  /* 0x0000000908217221 */ /* 0x001fce0000010000 */
[----:B------:R0:W3:Y:S01]  /*37d0*/  MUFU.EX2 R11, R10 ;  /* 0x0000000a000b7308 */ /* 0x0000e20000000800 */
[----:B-1----:R-:W-:-:S07]  /*37e0*/  FMNMX.FTZ R3, R0, R3, !PT ;  /* 0x0000000300037209 */ /* 0x002fce0007810000 */
[----:B------:R-:W1:Y:S01]  /*37f0*/  MUFU.EX2 R12, R12 ;  /* 0x0000000c000c7308 */ /* 0x000e620000000800 */
[----:B0-----:R-:W-:-:S01]  /*3800*/  FFMA.FTZ R10, R60, UR37, -R7 ;  /* 0x000000253c0a7c23 */ /* 0x001fc20008010807 */
[----:B------:R-:W0:Y:S06]  /*3810*/  SHFL.BFLY PT, R0, R3, 0x1, 0x1f ;  /* 0x0c201f0003007f89 */ /* 0x000e2c00000e0000 */
[----:B------:R2:W-:Y:S08]  /*3820*/  MUFU.EX2 R21, R10 ;  /* 0x0000000a00157308 */ /* 0x0005f00000000800 */
[----:B------:R-:W-:Y:S01]  /*3830*/  MUFU.EX2 R14, R14 ;  /* 0x0000000e000e7308 */ /* 0x000fe20000000800 */
[----:B--2---:R-:W-:-:S01]  /*3840*/  FADD.FTZ R10, R6, R33 ;  /* 0x00000021060a7221 */ /* 0x004fc20000010000 */
[----:B---3--:R-:W-:-:S03]  /*3850*/  F2FP.SATFINITE.E4M3.F32.PACK_AB_MERGE_C R6, R11, R6, RZ ;  /* 0x000000060b06723e */ /* 0x008fc600048070ff */
[----:B------:R-:W-:Y:S01]  /*3860*/  FADD.FTZ R33, R11, R10 ;  /* 0x0000000a0b217221 */ /* 0x000fe20000010000 */
[----:B------:R-:W-:Y:S02]  /*3870*/  F2FP.SATFINITE.E4M3.F32.PACK_AB_MERGE_C R188, R9, R8, R6 ;  /* 0x0000000809bc723e */ /* 0x000fe40004807006 */
[----:B------:R-:W2:Y:S01]  /*3880*/  MUFU.EX2 R15, R15 ;  /* 0x0000000f000f7308 */ /* 0x000ea20000000800 */
[----:B-1----:R-:W-:-:S01]  /*3890*/  FADD.FTZ R10, R12, R33 ;  /* 0x000000210c0a7221 */ /* 0x002fc20000010000 */
[----:B0-----:R-:W-:Y:S01]  /*38a0*/  FMNMX.FTZ R5, R3, R0, !PT ;  /* 0x0000000003057209 */ /* 0x001fe20007810000 */
[----:B------:R-:W-:-:S01]  /*38b0*/  FFMA.FTZ R0, R52, UR37, -R7 ;  /* 0x0000002534007c23 */ /* 0x000fc20008010807 */
[----:B------:R-:W-:Y:S02]  /*38c0*/  FFMA.FTZ R7, R66, UR37, -R7 ;  /* 0x0000002542077c23 */ /* 0x000fe40008010807 */
[C---:B------:R-:W-:Y:S01]  /*38d0*/  FSETP.NEU.FTZ.AND P2, PT, R5.reuse, -INF , PT ;  /* 0xff8000000500780b */ /* 0x040fe20003f5d000 */
[----:B------:R-:W-:Y:S01]  /*38e0*/  FFMA.FTZ R3, R5, R32, -8 ;  /* 0xc100000005037423 */ /* 0x000fe20000010020 */
[----:B------:R-:W-:Y:S04]  /*38f0*/  MUFU.EX2 R24, R24 ;  /* 0x0000001800187308 */ /* 0x000fe80000000800 */
[----:B------:R-:W-:-:S02]  /*3900*/  FSEL R3, R3, RZ, P2 ;  /* 0x000000ff03037208 */ /* 0x000fc40001000000 */
[----:B------:R-:W-:Y:S02]  /*3910*/  PLOP3.LUT P2, PT, PT, PT, UP1, 0x40, 0x0 ;  /* 0x000000000000781c */ /* 0x000fe40003f4e818 */
        /* <DEDUP_REMOVED lines=14> */
[----:B--2---:R-:W-:Y:S01]  /*3a00*/  F2FP.SATFINITE.E4M3.F32.PACK_AB_MERGE_C R8, R15, R14, RZ ;  /* 0x0000000e0f08723e */ /* 0x004fe200048070ff */
[----:B------:R-:W-:-:S01]  /*3a10*/  FFMA.FTZ R50, R50, UR37, -R3 ;  /* 0x0000002532327c23 */ /* 0x000fc20008010803 */
[----:B------:R-:W0:Y:S01]  /*3a20*/  MUFU.EX2 R27, R27 ;  /* 0x0000001b001b7308 */ /* 0x000e220000000800 */
[----:B------:R-:W-:-:S01]  /*3a30*/  FFMA.FTZ R51, R51, UR37, -R3 ;  /* 0x0000002533337c23 */ /* 0x000fc20008010803 */
[----:B------:R-:W-:Y:S01]  /*3a40*/  F2FP.SATFINITE.E4M3.F32.PACK_AB_MERGE_C R190, R13, R12, R8 ;  /* 0x0000000c0dbe723e */ /* 0x000fe20004807008 */
[----:B------:R-:W-:-:S01]  /*3a50*/  FFMA.FTZ R54, R54, UR37, -R3 ;  /* 0x0000002536367c23 */ /* 0x000fc20008010803 */
[----:B------:R-:W-:-:S04]  /*3a60*/  FFMA.FTZ R3, R55, UR37, -R3 ;  /* 0x0000002537037c23 */ /* 0x000fc80008010803 */
[----:B------:R-:W1:Y:S08]  /*3a70*/  MUFU.EX2 R30, R30 ;  /* 0x0000001e001e7308 */ /* 0x000e700000000800 */
[----:B------:R-:W2:Y:S01]  /*3a80*/  MUFU.EX2 R31, R31 ;  /* 0x0000001f001f7308 */ /* 0x000ea20000000800 */
[----:B0-----:R-:W-:-:S07]  /*3a90*/  FADD.FTZ R11, R26, R27 ;  /* 0x0000001b1a0b7221 */ /* 0x001fce0000010000 */
[----:B------:R-:W0:Y:S01]  /*3aa0*/  MUFU.EX2 R34, R34 ;  /* 0x0000002200227308 */ /* 0x000e220000000800 */
[----:B-1----:R-:W-:-:S01]  /*3ab0*/  FADD.FTZ R6, R30, R11 ;  /* 0x0000000b1e067221 */ /* 0x002fc20000010000 */
[----:B------:R-:W-:Y:S01]  /*3ac0*/  FADD.FTZ R11, R13, R10 ;  /* 0x0000000a0d0b7221 */ /* 0x000fe20000010000 */
[----:B------:R-:W-:-:S03]  /*3ad0*/  F2FP.SATFINITE.E4M3.F32.PACK_AB_MERGE_C R10, R25, R24, RZ ;  /* 0x00000018190a723e */ /* 0x000fc600048070ff */
[----:B------:R-:W-:Y:S02]  /*3ae0*/  FADD.FTZ R14, R14, R11 ;  /* 0x0000000b0e0e7221 */ /* 0x000fe40000010000 */
[----:B------:R-:W1:Y:S01]  /*3af0*/  MUFU.EX2 R35, R35 ;  /* 0x0000002300237308 */ /* 0x000e620000000800 */
[----:B--2---:R-:W-:-:S01]  /*3b00*/  FADD.FTZ R9, R31, R6 ;  /* 0x000000061f097221 */ /* 0x004fc20000010000 */
[----:B------:R-:W-:Y:S01]  /*3b10*/  FADD.FTZ R15, R15, R14 ;  /* 0x0000000e0f0f7221 */ /* 0x000fe20000010000 */
[----:B------:R-:W-:-:S04]  /*3b20*/  F2FP.SATFINITE.E4M3.F32.PACK_AB_MERGE_C R30, R31, R30, RZ ;  /* 0x0000001e1f1e723e */ /* 0x000fc800048070ff */
[----:B------:R-:W-:Y:S01]  /*3b30*/  F2FP.SATFINITE.E4M3.F32.PACK_AB_MERGE_C R189, R27, R26, R30 ;  /* 0x0000001a1bbd723e */ /* 0x000fe2000480701e */
        /* <DEDUP_REMOVED lines=8> */
[----:B------:R-:W-:-:S04]  /*3bc0*/  F2FP.SATFINITE.E4M3.F32.PACK_AB_MERGE_C R38, R39, R38, RZ ;  /* 0x000000262726723e */ /* 0x000fc800048070ff */
[----:B------:R-:W-:Y:S02]  /*3bd0*/  F2FP.SATFINITE.E4M3.F32.PACK_AB_MERGE_C R191, R35, R34, R38 ;  /* 0x0000002223bf723e */ /* 0x000fe40004807026 */
[----:B------:R-:W0:Y:S01]  /*3be0*/  MUFU.EX2 R43, R43 ;  /* 0x0000002b002b7308 */ /* 0x000e220000000800 */
[----:B-1----:R-:W-:-:S01]  /*3bf0*/  FADD.FTZ R8, R20, R15 ;  /* 0x0000000f14087221 */ /* 0x002fc20000010000 */
[----:B------:R-:W-:-:S03]  /*3c00*/  F2FP.SATFINITE.E4M3.F32.PACK_AB_MERGE_C R184, R21, R20, R10 ;  /* 0x0000001415b8723e */ /* 0x000fc6000480700a */
[----:B------:R-:W-:-:S03]  /*3c10*/  FADD.FTZ R21, R21, R8 ;  /* 0x0000000815157221 */ /* 0x000fc60000010000 */
[----:B------:R-:W1:Y:S01]  /*3c20*/  MUFU.EX2 R46, R46 ;  /* 0x0000002e002e7308 */ /* 0x000e620000000800 */
[----:B--2---:R-:W-:-:S01]  /*3c30*/  FADD.FTZ R6, R42, R9 ;  /* 0x000000092a067221 */ /* 0x004fc20000010000 */
[----:B------:R-:W-:-:S04]  /*3c40*/  FADD.FTZ R24, R24, R21 ;  /* 0x0000001518187221 */ /* 0x000fc80000010000 */
[----:B------:R-:W-:Y:S02]  /*3c50*/  FADD.FTZ R25, R25, R24 ;  /* 0x0000001819197221 */ /* 0x000fe40000010000 */
[----:B------:R-:W-:Y:S01]  /*3c60*/  MUFU.EX2 R0, R0 ;  /* 0x0000000000007308 */ /* 0x000fe20000000800 */
[----:B0-----:R-:W-:-:S07]  /*3c70*/  FADD.FTZ R9, R43, R6 ;  /* 0x000000062b097221 */ /* 0x001fce0000010000 */
[----:B------:R-:W0:Y:S01]  /*3c80*/  MUFU.EX2 R7, R7 ;  /* 0x0000000700077308 */ /* 0x000e220000000800 */
[----:B-1----:R-:W-:-:S07]  /*3c90*/  FADD.FTZ R6, R46, R9 ;  /* 0x000000092e067221 */ /* 0x002fce0000010000 */
[----:B------:R-:W1:Y:S08]  /*3ca0*/  MUFU.EX2 R47, R47 ;  /* 0x0000002f002f7308 */ /* 0x000e700000000800 */
[----:B------:R-:W-:Y:S01]  /*3cb0*/  MUFU.EX2 R28, R28 ;  /* 0x0000001c001c7308 */ /* 0x000fe20000000800 */
[----:B0-----:R-:W-:-:S07]  /*3cc0*/  F2FP.SATFINITE.E4M3.F32.PACK_AB_MERGE_C R8, R7, R0, RZ ;  /* 0x000000000708723e */ /* 0x001fce00048070ff */
[----:B------:R-:W0:Y:S01]  /*3cd0*/  MUFU.EX2 R29, R29 ;  /* 0x0000001d001d7308 */ /* 0x000e220000000800 */
[C---:B-1----:R-:W-:Y:S01]  /*3ce0*/  F2FP.SATFINITE.E4M3.F32.PACK_AB_MERGE_C R46, R47.reuse, R46, RZ ;  /* 0x0000002e2f2e723e */ /* 0x042fe200048070ff */
[----:B------:R-:W-:-:S03]  /*3cf0*/  FADD.FTZ R47, R47, R6 ;  /* 0x000000062f2f7221 */ /* 0x000fc60000010000 */
[----:B------:R-:W-:-:S03]  /*3d00*/  F2FP.SATFINITE.E4M3.F32.PACK_AB_MERGE_C R185, R43, R42, R46 ;  /* 0x0000002a2bb9723e */ /* 0x000fc6000480702e */
[----:B------:R-:W1:Y:S08]  /*3d10*/  MUFU.EX2 R50, R50 ;  /* 0x0000003200327308 */ /* 0x000e700000000800 */
[----:B------:R-:W2:Y:S01]  /*3d20*/  MUFU.EX2 R51, R51 ;  /* 0x0000003300337308 */ /* 0x000ea20000000800 */
[----:B0-----:R-:W-:Y:S01]  /*3d30*/  F2FP.SATFINITE.E4M3.F32.PACK_AB_MERGE_C R186, R29, R28, R8 ;  /* 0x0000001c1dba723e */ /* 0x001fe20004807008 */
[----:B------:R-:W-:-:S04]  /*3d40*/  FADD.FTZ R28, R28, R25 ;  /* 0x000000191c1c7221 */ /* 0x000fc80000010000 */
[----:B------:R-:W-:Y:S02]  /*3d50*/  FADD.FTZ R29, R29, R28 ;  /* 0x0000001c1d1d7221 */ /* 0x000fe40000010000 */
[----:B------:R-:W-:Y:S01]  /*3d60*/  MUFU.EX2 R54, R54 ;  /* 0x0000003600367308 */ /* 0x000fe20000000800 */
[----:B-1----:R-:W-:-:S01]  /*3d70*/  FADD.FTZ R6, R50, R47 ;  /* 0x0000002f32067221 */ /* 0x002fc20000010000 */
        /* <DEDUP_REMOVED lines=20> */
.L_x_1112:
[----:B------:R-:W-:-:S11]  /*3ec0*/  UISETP.NE.AND UP2, UPT, UR7, 0x1, UPT ;  /* 0x000000010700788c */ /* 0x000fd6000bf45270 */
[----:B------:R-:W-:Y:S02]  /*3ed0*/  @UP2 ULDC.64 UR10, c[0x0][0x9e8] ;  /* 0x00027a00000a2ab9 */ /* 0x000fe40000000a00 */
[----:B------:R-:W-:-:S04]  /*3ee0*/  UIMAD.WIDE.U32 UR14, UR18, UR10, URZ ;  /* 0x0000000a120e72a5 */ /* 0x000fc8000f8e003f */
[----:B------:R-:W-:-:S12]  /*3ef0*/  @UP2 USHF.R.U32.HI UR18, URZ, UR11, UR15 ;  /* 0x0000000b3f122299 */ /* 0x000fd8000801160f */
.L_x_1113:
[----:B------:R-:W-:-:S04]  /*3f00*/  UIMAD UR7, UR18, UR7, UR7 ;  /* 0x00000007120772a4 */ /* 0x000fc8000f8e0207 */
[----:B------:R-:W-:-:S04]  /*3f10*/  UISETP.LT.AND UP2, UPT, UR6, UR7, UPT ;  /* 0x000000070600728c */ /* 0x000fc8000bf41270 */
[----:B------:R-:W-:-:S12]  /*3f20*/  USEL UR6, UR6, UR7, UP2 ;  /* 0x0000000706067287 */ /* 0x000fd80009000000 */
.L_x_1111:
        /* <DEDUP_REMOVED lines=75> */
.L_x_1132:
        /* <DEDUP_REMOVED lines=9> */
.L_x_1116:
[----:B------:R-:W-:Y:S01]  /*4470*/  ULEA UR6, UR60, UR41, 0x3 ;  /* 0x000000293c067291 */ /* 0x000fe2000f8e183f */
[----:B------:R-:W-:-:S05]  /*4480*/  IMAD.U32 R7, RZ, RZ, UR59 ;  /* 0x0000003bff077e24 */ /* 0x000fca000f8e00ff */
[----:B------:R-:W-:-:S04]  /*4490*/  SHF.L.U32 R7, R7, 0x1f, RZ ;  /* 0x0000001f07077819 */ /* 0x000fc800000006ff */
[----:B------:R0:W1:Y:S01]  /*44a0*/  SYNCS.PHASECHK.TRANS64.TRYWAIT P2, [UR6+0x28430], R7 ;  /* 0x02843007ff0075a7 */ /* 0x0000620008040146 */
[----:B------:R-:W-:Y:S05]  /*44b0*/  @!P0 BRA `(.L_x_1117) ;  /* 0x0000000000048947 */ /* 0x000fea0003800000 */
[----:B------:R-:W-:Y:S01]  /*44c0*/  BPT.TRAP 0x1 ;  /* 0x000000040000795c */ /* 0x000fe20000300000 */
.L_x_1117:
[----:B-1----:R-:W-:Y:S05]  /*44d0*/  @P2 BRA `(.L_x_1115) ;  /* 0x0000000000082947 */ /* 0x002fea0003800000 */
[----:B------:R-:W1:Y:S02]  /*44e0*/  SYNCS.PHASECHK.TRANS64.TRYWAIT P2, [UR6+0x28430], R7 ;  /* 0x02843007ff0075a7 */ /* 0x000e640008040146 */
[----:B-1----:R-:W-:Y:S05]  /*44f0*/  @!P2 BRA `(.L_x_1118) ;  /* 0x0000010c005ca947 */ /* 0x002fea0003800000 */
.L_x_1115:
        /* <DEDUP_REMOVED lines=47> */
.L_x_1120:
[----:B------:R-:W-:Y:S01]  /*47f0*/  ULEA UR6, UR53, UR41, 0x3 ;  /* 0x0000002935067291 */ /* 0x000fe2000f8e183f */
[----:B------:R-:W-:-:S05]  /*4800*/  IMAD.U32 R7, RZ, RZ, UR51 ;  /* 0x00000033ff077e24 */ /* 0x000fca000f8e00ff */
[----:B------:R-:W-:-:S04]  /*4810*/  SHF.L.U32 R7, R7, 0x1f, RZ ;  /* 0x0000001f07077819 */ /* 0x000fc800000006ff */
[----:B------:R0:W1:Y:S01]  /*4820*/  SYNCS.PHASECHK.TRANS64.TRYWAIT P2, [UR6+0x28450], R7 ;  /* 0x02845007ff0075a7 */ /* 0x0000620008040146 */
[----:B------:R-:W-:Y:S05]  /*4830*/  @!P0 BRA `(.L_x_1121) ;  /* 0x0000000000048947 */ /* 0x000fea0003800000 */
[----:B------:R-:W-:Y:S01]  /*4840*/  BPT.TRAP 0x1 ;  /* 0x000000040000795c */ /* 0x000fe20000300000 */
.L_x_1121:
[----:B-1----:R-:W-:Y:S05]  /*4850*/  @P2 BRA `(.L_x_1119) ;  /* 0x0000000000082947 */ /* 0x002fea0003800000 */
[----:B------:R-:W1:Y:S02]  /*4860*/  SYNCS.PHASECHK.TRANS64.TRYWAIT P2, [UR6+0x28450], R7 ;  /* 0x02845007ff0075a7 */ /* 0x000e640008040146 */
[----:B-1----:R-:W-:Y:S05]  /*4870*/  @!P2 BRA `(.L_x_1122) ;  /* 0x000001080094a947 */ /* 0x002fea0003800000 */
.L_x_1119:
[----:B------:R-:W-:Y:S01]  /*4880*/  UIADD3 UR6, UR41, 0x8000, URZ ;  /* 0x0000800029067890 */ /* 0x000fe2000fffe03f */
[----:B------:R-:W-:Y:S01]  /*4890*/  WARPGROUP.ARRIVE ;  /* 0x00000000000079c5 */ /* 0x000fe20000000000 */
[----:B------:R-:W-:Y:S01]  /*48a0*/  UMOV UR7, 0x80000020 ;  /* 0x8000002000077882 */ /* 0x000fe20000000000 */
[----:B------:R-:W-:Y:S01]  /*48b0*/  PLOP3.LUT P2, PT, PT, PT, UP0, 0x80, 0x0 ;  /* 0x000000000000781c */ /* 0x000fe20003f4f008 */
[----:B------:R-:W-:-:S03]  /*48c0*/  USHF.R.U32.HI UR6, URZ, 0x4, UR6 ;  /* 0x000000043f067899 */ /* 0x000fc60008011606 */
[----:B-1----:R-:W1:Y:S01]  /*48d0*/  S2R R8, SR_TID.X ;  /* 0x0000000000087919 */ /* 0x002e620000002100 */
[----:B------:R-:W-:Y:S01]  /*48e0*/  PLOP3.LUT P3, PT, PT, PT, UP0, 0x80, 0x0 ;  /* 0x000000000000781c */ /* 0x000fe20003f6f008 */
[----:B------:R-:W-:Y:S01]  /*48f0*/  VIADD R10, R17, UR36 ;  /* 0x00000024110a7c36 */ /* 0x000fe20008000000 */
[----:B------:R-:W-:Y:S01]  /*4900*/  ULOP3.LUT UR6, UR6, 0x3fff, URZ, 0xc0, !UPT ;  /* 0x00003fff06067892 */ /* 0x000fe2000f8ec03f */
[----:B------:R-:W-:Y:S02]  /*4910*/  IMAD.U32 R9, RZ, RZ, UR60 ;  /* 0x0000003cff097e24 */ /* 0x000fe4000f8e00ff */
[----:B------:R-:W-:Y:S01]  /*4920*/  IMAD.U32 R14, RZ, RZ, UR46 ;  /* 0x0000002eff0e7e24 */ /* 0x000fe2000f8e00ff */
[----:B------:R-:W-:Y:S02]  /*4930*/  ULOP3.LUT UR6, UR6, 0x10000, URZ, 0xfc, !UPT ;  /* 0x0001000006067892 */ /* 0x000fe4000f8efc3f */
[----:B------:R-:W-:Y:S02]  /*4940*/  @!P1 LEA R9, R9, UR41, 0x3 ;  /* 0x0000002909099c11 */ /* 0x000fe4000f8e18ff */
[----:B------:R-:W-:-:S03]  /*4950*/  ULEA UR6, UR53, UR6, 0xa ;  /* 0x0000000635067291 */ /* 0x000fc6000f8e503f */
[----:B------:R-:W-:-:S05]  /*4960*/  @!P1 VIADD R9, R9, 0x28440 ;  /* 0x0002844009099836 */ /* 0x000fca0000000000 */
[----:B------:R-:W-:Y:S01]  /*4970*/  @!P1 PRMT R9, RZ, 0x654, R9 ;  /* 0x00000654ff099816 */ /* 0x000fe20000000009 */
[----:B------:R-:W-:Y:S01]  /*4980*/  QGMMA.64x256x32.F32.E4M3.E4M3 R24, R188, gdesc[UR4], R24, gsb0 ;  /* 0x03e00004bc187df3 */ /* 0x000fe20008000818 */
[----:B------:R-:W-:Y:S01]  /*4990*/  UIADD3 UR6, UR6, 0x2, URZ ;  /* 0x0000000206067890 */ /* 0x000fe2000fffe03f */
[----:B------:R-:W-:Y:S01]  /*49a0*/  UMOV UR7, 0x80000020 ;  /* 0x8000002000077882 */ /* 0x000fe20000000000 */
[----:B-1----:R-:W-:-:S04]  /*49b0*/  SHF.R.U32.HI R8, RZ, 0x7, R8 ;  /* 0x00000007ff087819 */ /* 0x002fc80000011608 */
[----:B------:R-:W-:Y:S01]  /*49c0*/  IADD3 R8, -R8, 0xb, RZ ;  /* 0x0000000b08087810 */ /* 0x000fe20007ffe1ff */
[----:B------:R-:W-:Y:S02]  /*49d0*/  WARPGROUP.DEPBAR.LE gsb0, 0x0 ;  /* 0x00008000000079c5 */ /* 0x000fe40000010000 */
[----:B------:R-:W-:-:S15]  /*49e0*/  WARPGROUP.ARRIVE ;  /* 0x00000000000079c5 */ /* 0x000fde0000000000 */
[----:B------:R-:W-:-:S03]  /*49f0*/  NOP ;  /* 0x0000000000007918 */ /* 0x000fc60000000000 */
[----:B------:R-:W-:Y:S01]  /*4a00*/  QGMMA.64x256x32.F32.E4M3.E4M3 R24, R184, gdesc[UR4], R24, gsb0 ;  /* 0x03e00004b8187df3 */ /* 0x000fe20008000818 */
[----:B------:R-:W-:Y:S02]  /*4a10*/  @UP0 ULDC UR6, c[0x0][0x44c] ;  /* 0x0001130000060ab9 */ /* 0x000fe40000000800 */
[----:B0-----:R-:W-:Y:S01]  /*4a20*/  @P2 IMAD.HI.U32 R7, R10, UR6, RZ ;  /* 0x000000060a072c27 */ /* 0x001fe2000f8e00ff */
[----:B------:R-:W-:Y:S01]  /*4a30*/  @UP0 ULDC UR6, c[0x0][0x450] ;  /* 0x0001140000060ab9 */ /* 0x000fe20000000800 */
[----:B------:R-:W-:-:S03]  /*4a40*/  PLOP3.LUT P2, PT, PT, PT, UP1, 0x40, 0x0 ;  /* 0x000000000000781c */ /* 0x000fc60003f4e818 */
[----:B------:R-:W-:Y:S01]  /*4a50*/  @P3 SHF.R.U32.HI R10, RZ, UR6, R7 ;  /* 0x00000006ff0a3c19 */ /* 0x000fe20008011607 */
[----:B------:R-:W-:Y:S01]  /*4a60*/  IMAD.SHL.U32 R7, R6, 0x40, RZ ;  /* 0x0000004006077824 */ /* 0x000fe200078e00ff */
[----:B------:R-:W-:-:S03]  /*4a70*/  ULOP3.LUT UR6, URZ, UR57, URZ, 0x33, !UPT ;  /* 0x000000393f067292 */ /* 0x000fc6000f8e333f */
[----:B------:R-:W0:Y:S01]  /*4a80*/  SHFL.IDX PT, R12, R10, RZ, 0x1c1f ;  /* 0x001c1fff0a0c7589 */ /* 0x000e2200000e0000 */
[----:B------:R-:W-:-:S05]  /*4a90*/  IADD3 R11, -R7, 0x1, RZ ;  /* 0x00000001070b7810 */ /* 0x000fca0007ffe1ff */
[----:B------:R-:W-:-:S05]  /*4aa0*/  IMAD R11, R2, -0x2, R11 ;  /* 0xfffffffe020b7824 */ /* 0x000fca00078e020b */
[----:B------:R-:W-:-:S05]  /*4ab0*/  IADD3 R11, -R14, UR42, R11 ;  /* 0x0000002a0e0b7c10 */ /* 0x000fca000fffe10b */
[C---:B------:R-:W-:Y:S02]  /*4ac0*/  VIADD R13, R11.reuse, UR58 ;  /* 0x0000003a0b0d7c36 */ /* 0x040fe40008000000 */
[----:B------:R-:W-:Y:S01]  /*4ad0*/  VIADD R14, R11, UR6 ;  /* 0x000000060b0e7c36 */ /* 0x000fe20008000000 */
[----:B------:R-:W-:Y:S02]  /*4ae0*/  WARPGROUP.DEPBAR.LE gsb0, 0x0 ;  /* 0x00008000000079c5 */ /* 0x000fe40000010000 */
[----:B------:R0:W-:Y:S06]  /*4af0*/  BAR.ARV R8, 0x100 ;  /* 0x000400080000751d */ /* 0x0001ec0000002000 */
[----:B------:R1:W-:Y:S01]  /*4b00*/  @!P1 SYNCS.ARRIVE.TRANS64.RED.A1T0 RZ, [R9+URZ], RZ ;  /* 0x000000ff09ff99a7 */ /* 0x0003e2000810043f */
[----:B0-----:R-:W-:-:S02]  /*4b10*/  IMAD.IADD R8, R14, 0x1, R12 ;  /* 0x000000010e087824 */ /* 0x001fc400078e020c */
[----:B-1----:R-:W-:Y:S01]  /*4b20*/  IMAD.IADD R9, R13, 0x1, R12 ;  /* 0x000000010d097824 */ /* 0x002fe200078e020c */
[----:B------:R-:W-:Y:S06]  /*4b30*/  @P2 BRA `(.L_x_1123) ;  /* 0x00000000005c2947 */ /* 0x000fec0003800000 */
[----:B------:R-:W-:Y:S01]  /*4b40*/  IMAD.U32 R11, RZ, RZ, UR46 ;  /* 0x0000002eff0b7e24 */ /* 0x000fe2000f8e00ff */
[----:B------:R-:W-:Y:S04]  /*4b50*/  BSSY B0, `(.L_x_1124) ;  /* 0x0000011000007945 */ /* 0x000fe80003800000 */
[----:B------:R-:W-:-:S04]  /*4b60*/  IADD3 R11, -R11, UR42, R12 ;  /* 0x0000002a0b0b7c10 */ /* 0x000fc8000fffe10c */
        /* <DEDUP_REMOVED lines=10> */
.L_x_1125:
[----:B------:R-:W-:-:S05]  /*4c10*/  IMAD.U32 R20, RZ, RZ, UR56 ;  /* 0x00000038ff147e24 */ /* 0x000fca000f8e00ff */
[----:B------:R-:W-:-:S13]  /*4c20*/  ISETP.NE.AND P2, PT, R20, 0x1, PT ;  /* 0x000000011400780c */ /* 0x000fda0003f45270 */
[----:B------:R-:W0:Y:S02]  /*4c30*/  @P2 LDC.64 R184, c[0x0][0x9e8] ;  /* 0x00027a00ffb82b82 */ /* 0x000e240000000a00 */
[----:B0-----:R-:W-:-:S05]  /*4c40*/  @P2 IMAD.HI.U32 R12, R11, R184, RZ ;  /* 0x000000b80b0c2227 */ /* 0x001fca00078e00ff */
[----:B------:R-:W-:-:S07]  /*4c50*/  @P2 SHF.R.U32.HI R11, RZ, R185, R12 ;  /* 0x000000b9ff0b2219 */ /* 0x000fce000001160c */
.L_x_1126:
[----:B------:R-:W-:Y:S05]  /*4c60*/  BSYNC B0 ;  /* 0x0000000000007941 */ /* 0x000fea0003800000 */
.L_x_1124:
[----:B------:R-:W-:-:S04]  /*4c70*/  IMAD R11, R11, R20, -R7 ;  /* 0x000000140b0b7224 */ /* 0x000fc800078e0a07 */
[----:B------:R-:W-:-:S05]  /*4c80*/  IMAD R11, R2, -0x2, R11 ;  /* 0xfffffffe020b7824 */ /* 0x000fca00078e020b */
[----:B------:R-:W-:Y:S02]  /*4c90*/  VIADDMNMX R9, R11, R20, R9, PT ;  /* 0x000000140b097246 */ /* 0x000fe40003800109 */
[----:B------:R-:W-:-:S07]  /*4ca0*/  VIMNMX R8, R8, R11, !PT ;  /* 0x0000000b08087248 */ /* 0x000fce0007fe0100 */
.L_x_1123:
        /* <DEDUP_REMOVED lines=14> */
[C---:B------:R-:W-:Y:S01]  /*4d90*/  ISETP.LT.OR P6, PT, R9.reuse, 0x9, P6 ;  /* 0x000000090900780c */ /* 0x040fe200037c1670 */
        /* <DEDUP_REMOVED lines=52> */
.L_x_1129:
[----:B------:R-:W-:-:S05]  /*50e0*/  IMAD.U32 R14, RZ, RZ, UR56 ;  /* 0x00000038ff0e7e24 */ /* 0x000fca000f8e00ff */
[----:B------:R-:W-:-:S13]  /*50f0*/  ISETP.NE.AND P3, PT, R14, 0x1, PT ;  /* 0x000000010e00780c */ /* 0x000fda0003f65270 */
[----:B------:R-:W0:Y:S02]  /*5100*/  @P3 LDC.64 R8, c[0x0][0x9e8] ;  /* 0x00027a00ff083b82 */ /* 0x000e240000000a00 */
[----:B0-----:R-:W-:-:S05]  /*5110*/  @P3 IMAD.HI.U32 R8, R13, R8, RZ ;  /* 0x000000080d083227 */ /* 0x001fca00078e00ff */
[----:B------:R-:W-:-:S07]  /*5120*/  @P3 SHF.R.U32.HI R13, RZ, R9, R8 ;  /* 0x00000009ff0d3219 */ /* 0x000fce0000011608 */
.L_x_1130:
[----:B------:R-:W-:Y:S05]  /*5130*/  BSYNC B0 ;  /* 0x0000000000007941 */ /* 0x000fea0003800000 */
.L_x_1128:
[----:B------:R-:W-:-:S04]  /*5140*/  IMAD R7, R13, R14, -R7 ;  /* 0x0000000e0d077224 */ /* 0x000fc800078e0a07 */
[----:B------:R-:W-:-:S05]  /*5150*/  IMAD R7, R2, -0x2, R7 ;  /* 0xfffffffe02077824 */ /* 0x000fca00078e0207 */
[----:B------:R-:W-:Y:S02]  /*5160*/  VIADDMNMX R10, R7, R14, R10, PT ;  /* 0x0000000e070a7246 */ /* 0x000fe4000380010a */
[----:B------:R-:W-:-:S07]  /*5170*/  VIMNMX R12, R12, R7, !PT ;  /* 0x000000070c0c7248 */ /* 0x000fce0007fe0100 */
.L_x_1127:
        /* <DEDUP_REMOVED lines=88> */
[----:B------:R-:W-:Y:S01]  /*5700*/  FSEL R183, R183, -INF , !P2 ;  /* 0xff800000b7b77808 */ /* 0x000fe20005000000 */
[--C-:B------:R-:W-:Y:S01]  /*5710*/  FFMA.FTZ R157, R176, UR37, -R14.reuse ;  /* 0x00000025b09d7c23 */ /* 0x100fe2000801080e */
[----:B------:R-:W-:Y:S01]  /*5720*/  FMNMX.FTZ R11, R171, R8, !PT ;  /* 0x00000008ab0b7209 */ /* 0x000fe20007810000 */
[----:B------:R-:W-:Y:S01]  /*5730*/  FFMA.FTZ R181, R181, UR37, -R14 ;  /* 0x00000025b5b57c23 */ /* 0x000fe2000801080e */
[----:B------:R0:W-:Y:S01]  /*5740*/  MUFU.EX2 R8, R153 ;  /* 0x0000009900087308 */ /* 0x0001e20000000800 */
[----:B------:R-:W-:-:S02]  /*5750*/  FSEL R169, R7, RZ, P4 ;  /* 0x000000ff07a97208 */ /* 0x000fc40002000000 */
[----:B------:R-:W-:Y:S01]  /*5760*/  FMNMX.FTZ R12, R174, R11, !PT ;  /* 0x0000000bae0c7209 */ /* 0x000fe20007810000 */
[----:B------:R-:W-:-:S02]  /*5770*/  FFMA.FTZ R11, R156, UR37, -R14 ;  /* 0x000000259c0b7c23 */ /* 0x000fc4000801080e */
[----:B------:R-:W-:Y:S01]  /*5780*/  FADD.FTZ R169, -R169, R4 ;  /* 0x00000004a9a97221 */ /* 0x000fe20000010100 */
[----:B------:R-:W-:Y:S01]  /*5790*/  FMNMX.FTZ R13, R175, R12, !PT ;  /* 0x0000000caf0d7209 */ /* 0x000fe20007810000 */
[----:B------:R-:W-:Y:S03]  /*57a0*/  MUFU.EX2 R9, R9 ;  /* 0x0000000900097308 */ /* 0x000fe60000000800 */
[----:B------:R-:W-:-:S04]  /*57b0*/  FMNMX.FTZ R12, R178, R13, !PT ;  /* 0x0000000db20c7209 */ /* 0x000fc80007810000 */
[----:B------:R-:W-:Y:S01]  /*57c0*/  FMNMX.FTZ R13, R179, R12, !PT ;  /* 0x0000000cb30d7209 */ /* 0x000fe20007810000 */
[----:B------:R-:W-:Y:S03]  /*57d0*/  MUFU.EX2 R11, R11 ;  /* 0x0000000b000b7308 */ /* 0x000fe60000000800 */
[----:B------:R-:W-:Y:S01]  /*57e0*/  FMNMX.FTZ R12, R182, R13, !PT ;  /* 0x0000000db60c7209 */ /* 0x000fe20007810000 */
[--C-:B------:R-:W-:Y:S01]  /*57f0*/  FFMA.FTZ R13, R161, UR37, -R14.reuse ;  /* 0x00000025a10d7c23 */ /* 0x100fe2000801080e */
[----:B------:R-:W-:-:S02]  /*5800*/  FFMA.FTZ R161, R180, UR37, -R14 ;  /* 0x00000025b4a17c23 */ /* 0x000fc4000801080e */
[----:B0-----:R-:W-:Y:S01]  /*5810*/  FMNMX.FTZ R153, R183, R12, !PT ;  /* 0x0000000cb7997209 */ /* 0x001fe20007810000 */
[----:B------:R-:W-:Y:S04]  /*5820*/  MUFU.EX2 R10, R10 ;  /* 0x0000000a000a7308 */ /* 0x000fe80000000800 */
[----:B------:R-:W0:Y:S04]  /*5830*/  SHFL.BFLY PT, R156, R153, 0x2, 0x1f ;  /* 0x0c401f00999c7f89 */ /* 0x000e2800000e0000 */
[----:B------:R1:W-:Y:S08]  /*5840*/  MUFU.EX2 R12, R160 ;  /* 0x000000a0000c7308 */ /* 0x0003f00000000800 */
[----:B------:R-:W-:Y:S01]  /*5850*/  MUFU.EX2 R13, R13 ;  /* 0x0000000d000d7308 */ /* 0x000fe20000000800 */
[----:B-1----:R-:W-:-:S07]  /*5860*/  FFMA.FTZ R160, R177, UR37, -R14 ;  /* 0x00000025b1a07c23 */ /* 0x002fce000801080e */
[----:B------:R-:W-:Y:S01]  /*5870*/  MUFU.EX2 R15, R15 ;  /* 0x0000000f000f7308 */ /* 0x000fe20000000800 */
[----:B0-----:R-:W-:Y:S01]  /*5880*/  FMNMX.FTZ R164, R153, R156, !PT ;  /* 0x0000009c99a47209 */ /* 0x001fe20007810000 */
[--C-:B------:R-:W-:Y:S01]  /*5890*/  FFMA.FTZ R153, R172, UR37, -R14.reuse ;  /* 0x00000025ac997c23 */ /* 0x100fe2000801080e */
[----:B------:R-:W-:-:S05]  /*58a0*/  FFMA.FTZ R156, R173, UR37, -R14 ;  /* 0x00000025ad9c7c23 */ /* 0x000fca000801080e */
[----:B------:R-:W-:Y:S01]  /*58b0*/  MUFU.EX2 R20, R20 ;  /* 0x0000001400147308 */ /* 0x000fe20000000800 */
[----:B------:R-:W0:Y:S07]  /*58c0*/  SHFL.BFLY PT, R165, R164, 0x1, 0x1f ;  /* 0x0c201f00a4a57f89 */ /* 0x000e2e00000e0000 */
[----:B------:R-:W-:Y:S08]  /*58d0*/  MUFU.EX2 R21, R21 ;  /* 0x0000001500157308 */ /* 0x000ff00000000800 */
[----:B------:R-:W-:Y:S08]  /*58e0*/  MUFU.EX2 R152, R152 ;  /* 0x0000009800987308 */ /* 0x000ff00000000800 */
[----:B------:R-:W-:Y:S01]  /*58f0*/  MUFU.EX2 R153, R153 ;  /* 0x0000009900997308 */ /* 0x000fe20000000800 */
[----:B0-----:R-:W-:Y:S01]  /*5900*/  FMNMX.FTZ R14, R164, R165, !PT ;  /* 0x000000a5a40e7209 */ /* 0x001fe20007810000 */
[----:B------:R-:W-:-:S02]  /*5910*/  IMAD.U32 R165, RZ, RZ, UR37 ;  /* 0x00000025ffa57e24 */ /* 0x000fc4000f8e00ff */
[----:B------:R-:W-:Y:S01]  /*5920*/  FMUL.FTZ R164, R169, UR37 ;  /* 0x00000025a9a47c20 */ /* 0x000fe20008410000 */
[C---:B------:R-:W-:Y:S01]  /*5930*/  FSETP.NEU.FTZ.AND P2, PT, R14.reuse, -INF , PT ;  /* 0xff8000000e00780b */ /* 0x040fe20003f5d000 */
[----:B------:R-:W-:-:S02]  /*5940*/  FFMA.FTZ R168, R14, R165, -8 ;  /* 0xc10000000ea87423 */ /* 0x000fc400000100a5 */
[----:B------:R-:W-:Y:S01]  /*5950*/  MUFU.EX2 R156, R156 ;  /* 0x0000009c009c7308 */ /* 0x000fe20000000800 */
[----:B------:R-:W-:Y:S02]  /*5960*/  FSEL R172, R14, RZ, P2 ;  /* 0x000000ff0eac7208 */ /* 0x000fe40001000000 */
[----:B------:R-:W-:-:S03]  /*5970*/  FSEL R168, R168, RZ, P2 ;  /* 0x000000ffa8a87208 */ /* 0x000fc60001000000 */
[----:B------:R-:W-:Y:S02]  /*5980*/  FADD.FTZ R172, -R172, R5 ;  /* 0x00000005acac7221 */ /* 0x000fe40000010100 */
[----:B------:R-:W-:-:S01]  /*5990*/  FFMA.FTZ R154, R154, UR37, -R168 ;  /* 0x000000259a9a7c23 */ /* 0x000fc200080108a8 */
[--C-:B------:R-:W-:Y:S01]  /*59a0*/  FFMA.FTZ R155, R155, UR37, -R168.reuse ;  /* 0x000000259b9b7c23 */ /* 0x100fe200080108a8 */
[----:B------:R-:W-:Y:S01]  /*59b0*/  FMUL.FTZ R5, R172, UR37 ;  /* 0x00000025ac057c20 */ /* 0x000fe20008410000 */
        /* <DEDUP_REMOVED lines=17> */
[----:B0-----:R-:W-:-:S04]  /*5ad0*/  FFMA.FTZ R171, R164, R0, R9 ;  /* 0x00000000a4ab7223 */ /* 0x001fc80000010009 */
[----:B------:R-:W-:-:S03]  /*5ae0*/  FADD.FTZ R170, R8, R171 ;  /* 0x000000ab08aa7221 */ /* 0x000fc60000010000 */
[----:B------:R-:W0:Y:S08]  /*5af0*/  MUFU.EX2 R155, R155 ;  /* 0x0000009b009b7308 */ /* 0x000e300000000800 */
[----:B------:R-:W2:Y:S01]  /*5b00*/  MUFU.EX2 R158, R158 ;  /* 0x0000009e009e7308 */ /* 0x000ea20000000800 */
[----:B-1----:R-:W-:-:S07]  /*5b10*/  FFMA.FTZ R0, R5, R3, R154 ;  /* 0x0000000305007223 */ /* 0x002fce000001009a */
[----:B------:R-:W1:Y:S01]  /*5b20*/  MUFU.EX2 R159, R159 ;  /* 0x0000009f009f7308 */ /* 0x000e620000000800 */
[----:B0-----:R-:W-:-:S07]  /*5b30*/  FADD.FTZ R3, R155, R0 ;  /* 0x000000009b037221 */ /* 0x001fce0000010000 */
[----:B------:R-:W0:Y:S01]  /*5b40*/  MUFU.EX2 R162, R162 ;  /* 0x000000a200a27308 */ /* 0x000e220000000800 */
[----:B--2---:R-:W-:-:S07]  /*5b50*/  FADD.FTZ R0, R158, R3 ;  /* 0x000000039e007221 */ /* 0x004fce0000010000 */
[----:B------:R-:W2:Y:S01]  /*5b60*/  MUFU.EX2 R163, R163 ;  /* 0x000000a300a37308 */ /* 0x000ea20000000800 */
[----:B-1----:R-:W-:-:S07]  /*5b70*/  FADD.FTZ R3, R159, R0 ;  /* 0x000000009f037221 */ /* 0x002fce0000010000 */
[----:B------:R1:W-:Y:S08]  /*5b80*/  MUFU.EX2 R172, R167 ;  /* 0x000000a700ac7308 */ /* 0x0003f00000000800 */
[----:B------:R-:W3:Y:S01]  /*5b90*/  MUFU.EX2 R169, R169 ;  /* 0x000000a900a97308 */ /* 0x000ee20000000800 */
[----:B-1----:R-:W-:-:S01]  /*5ba0*/  FADD.FTZ R167, R11, R170 ;  /* 0x000000aa0ba77221 */ /* 0x002fc20000010000 */
[----:B0-----:R-:W-:-:S03]  /*5bb0*/  FADD.FTZ R170, R162, R3 ;  /* 0x00000003a2aa7221 */ /* 0x001fc60000010000 */
[----:B------:R-:W-:Y:S01]  /*5bc0*/  FADD.FTZ R167, R10, R167 ;  /* 0x000000a70aa77221 */ /* 0x000fe20000010000 */
[----:B--2---:R-:W-:-:S02]  /*5bd0*/  FADD.FTZ R170, R163, R170 ;  /* 0x000000aaa3aa7221 */ /* 0x004fc40000010000 */
[----:B------:R-:W0:Y:S01]  /*5be0*/  MUFU.EX2 R165, R165 ;  /* 0x000000a500a57308 */ /* 0x000e220000000800 */
[----:B------:R-:W-:-:S04]  /*5bf0*/  FADD.FTZ R0, R12, R167 ;  /* 0x000000a70c007221 */ /* 0x000fc80000010000 */
[----:B------:R-:W-:-:S03]  /*5c00*/  FADD.FTZ R0, R13, R0 ;  /* 0x000000000d007221 */ /* 0x000fc60000010000 */
[----:B------:R-:W1:Y:S01]  /*5c10*/  MUFU.EX2 R166, R166 ;  /* 0x000000a600a67308 */ /* 0x000e620000000800 */
[----:B------:R-:W-:-:S01]  /*5c20*/  FADD.FTZ R3, R15, R0 ;  /* 0x000000000f037221 */ /* 0x000fc20000010000 */
[----:B---3--:R-:W-:-:S03]  /*5c30*/  FADD.FTZ R170, R169, R170 ;  /* 0x000000aaa9aa7221 */ /* 0x008fc60000010000 */
[----:B------:R-:W-:Y:S01]  /*5c40*/  FADD.FTZ R0, R20, R3 ;  /* 0x0000000314007221 */ /* 0x000fe20000010000 */
[----:B------:R-:W-:-:S02]  /*5c50*/  FADD.FTZ R170, R172, R170 ;  /* 0x000000aaacaa7221 */ /* 0x000fc40000010000 */
[----:B------:R-:W2:Y:S01]  /*5c60*/  MUFU.EX2 R174, R174 ;  /* 0x000000ae00ae7308 */ /* 0x000ea20000000800 */
[----:B------:R-:W-:-:S01]  /*5c70*/  FADD.FTZ R3, R21, R0 ;  /* 0x0000000015037221 */ /* 0x000fc20000010000 */
[----:B0-----:R-:W-:-:S03]  /*5c80*/  FADD.FTZ R167, R165, R170 ;  /* 0x000000aaa5a77221 */ /* 0x001fc60000010000 */
[----:B------:R-:W-:-:S03]  /*5c90*/  FADD.FTZ R0, R152, R3 ;  /* 0x0000000398007221 */ /* 0x000fc60000010000 */
[----:B------:R-:W0:Y:S01]  /*5ca0*/  MUFU.EX2 R175, R175 ;  /* 0x000000af00af7308 */ /* 0x000e220000000800 */
[----:B-1----:R-:W-:-:S01]  /*5cb0*/  FADD.FTZ R167, R166, R167 ;  /* 0x000000a7a6a77221 */ /* 0x002fc20000010000 */
[----:B------:R-:W-:-:S04]  /*5cc0*/  FADD.FTZ R3, R153, R0 ;  /* 0x0000000099037221 */ /* 0x000fc80000010000 */
[----:B------:R-:W-:Y:S02]  /*5cd0*/  FADD.FTZ R0, R156, R3 ;  /* 0x000000039c007221 */ /* 0x000fe40000010000 */
        /* <DEDUP_REMOVED lines=20> */
.L_x_1131:
        /* <DEDUP_REMOVED lines=14> */
[-C--:B------:R-:W-:Y:S01]  /*5f00*/  FMUL.FTZ R30, R30, R5.reuse ;  /* 0x000000051e1e7220 */ /* 0x080fe20000410000 */
        /* <DEDUP_REMOVED lines=74> */
[-C--:B------:R-:W-:Y:S01]  /*63b0*/  FMUL.FTZ R32, R32, R164.reuse ;  /* 0x000000a420207220 */ /* 0x080fe20000410000 */
        /* <DEDUP_REMOVED lines=69> */
.L_x_1114:
[----:B------:R-:W-:Y:S01]  /*6810*/  ULDC UR6, c[0x0][0x448] ;  /* 0x0001120000067ab9 */ /* 0x000fe20000000800 */
[----:B------:R-:W-:Y:S01]  /*6820*/  ULDC UR14, c[0x0][0x9e4] ;  /* 0x00027900000e7ab9 */ /* 0x000fe20000000800 */
[----:B------:R-:W-:Y:S02]  /*6830*/  UISETP.NE.AND UP0, UPT, UR6, 0x1, UPT ;  /* 0x000000010600788c */ /* 0x000fe4000bf05270 */
[----:B------:R-:W-:Y:S02]  /*6840*/  UISETP.GE.AND UP1, UPT, UR14, 0x1, UPT ;  /* 0x000000010e00788c */ /* 0x000fe4000bf26270 */
[----:B------:R-:W-:Y:S02]  /*6850*/  UIADD3 UR10, UR36, 0x7f, URZ ;  /* 0x0000007f240a7890 */ /* 0x000fe4000fffe03f */
[----:B------:R-:W-:Y:S02]  /*6860*/  UIADD3 UR11, UR42, 0x1, -UR46 ;  /* 0x000000012a0b7890 */ /* 0x000fe4000fffe82e */
[----:B------:R-:W-:-:S03]  /*6870*/  PLOP3.LUT P6, PT, PT, PT, UP1, 0x80, 0x0 ;  /* 0x000000000000781c */ /* 0x000fc60003fcf018 */
[----:B------:R-:W-:Y:S01]  /*6880*/  @UP0 ULDC UR6, c[0x0][0x44c] ;  /* 0x0001130000060ab9 */ /* 0x000fe20000000800 */
[----:B------:R-:W-:Y:S01]  /*6890*/  @UP0 ULDC UR15, c[0x0][0x450] ;  /* 0x00011400000f0ab9 */ /* 0x000fe20000000800 */
[----:B------:R-:W-:-:S04]  /*68a0*/  UIMAD.WIDE.U32 UR6, UR10, UR6, URZ ;  /* 0x000000060a0672a5 */ /* 0x000fc8000f8e003f */
[----:B------:R-:W-:-:S04]  /*68b0*/  @UP0 USHF.R.U32.HI UR10, URZ, UR15, UR7 ;  /* 0x0000000f3f0a0299 */ /* 0x000fc80008011607 */
[----:B------:R-:W-:-:S04]  /*68c0*/  UIADD3 UR10, UR11, UR10, URZ ;  /* 0x0000000a0b0a7290 */ /* 0x000fc8000fffe03f */
[----:B------:R-:W-:Y:S01]  /*68d0*/  UIADD3 UR57, UR10, -UR57, URZ ;  /* 0x800000390a397290 */ /* 0x000fe2000fffe03f */
[----:B------:R-:W-:Y:S11]  /*68e0*/  @!P6 BRA `(.L_x_1133) ;  /* 0x000000000048e947 */ /* 0x000ff60003800000 */
[----:B------:R-:W-:Y:S02]  /*68f0*/  UMOV UR15, UR10 ;  /* 0x0000000a000f7c82 */ /* 0x000fe40008000000 */
        /* <DEDUP_REMOVED lines=10> */
.L_x_1134:
[----:B------:R-:W-:-:S11]  /*69a0*/  UISETP.NE.AND UP1, UPT, UR14, 0x1, UPT ;  /* 0x000000010e00788c */ /* 0x000fd6000bf25270 */
[----:B------:R-:W-:Y:S02]  /*69b0*/  @UP1 ULDC.64 UR6, c[0x0][0x9e8] ;  /* 0x00027a0000061ab9 */ /* 0x000fe40000000a00 */
[----:B------:R-:W-:-:S04]  /*69c0*/  UIMAD.WIDE.U32 UR10, UR15, UR6, URZ ;  /* 0x000000060f0a72a5 */ /* 0x000fc8000f8e003f */
[----:B------:R-:W-:-:S12]  /*69d0*/  @UP1 USHF.R.U32.HI UR15, URZ, UR7, UR11 ;  /* 0x000000073f0f1299 */ /* 0x000fd8000801160b */
.L_x_1135:
[----:B------:R-:W-:-:S04]  /*69e0*/  UIMAD UR14, UR15, UR14, URZ ;  /* 0x0000000e0f0e72a4 */ /* 0x000fc8000f8e023f */
[----:B------:R-:W-:-:S04]  /*69f0*/  UISETP.LT.AND UP1, UPT, UR57, UR14, UPT ;  /* 0x0000000e3900728c */ /* 0x000fc8000bf21270 */
[----:B------:R-:W-:-:S12]  /*6a00*/  USEL UR57, UR57, UR14, !UP1 ;  /* 0x0000000e39397287 */ /* 0x000fd8000c800000 */
.L_x_1133:
[----:B------:R-:W-:-:S04]  /*6a10*/  UIADD3 UR57, UR57, 0x3f, URZ ;  /* 0x0000003f39397890 */ /* 0x000fc8000fffe03f */
[----:B------:R-:W-:-:S04]  /*6a20*/  USHF.R.S32.HI UR6, URZ, 0x1f, UR57 ;  /* 0x0000001f3f067899 */ /* 0x000fc80008011439 */
[----:B------:R-:W-:-:S04]  /*6a30*/  ULEA.HI UR6, UR6, UR57, URZ, 0x6 ;  /* 0x0000003906067291 */ /* 0x000fc8000f8f303f */
[----:B------:R-:W-:-:S04]  /*6a40*/  USHF.R.S32.HI UR6, URZ, 0x6, UR6 ;  /* 0x000000063f067899 */ /* 0x000fc80008011406 */
[----:B------:R-:W-:-:S04]  /*6a50*/  UISETP.LT.AND UP1, UPT, UR39, UR6, UPT ;  /* 0x000000062700728c */ /* 0x000fc8000bf21270 */
[----:B------:R-:W-:-:S06]  /*6a60*/  USEL UR56, UR39, UR6, !UP1 ;  /* 0x0000000627387287 */ /* 0x000fcc000c800000 */
[----:B------:R-:W-:-:S13]  /*6a70*/  ISETP.GE.AND P2, PT, R6, UR56, PT ;  /* 0x0000003806007c0c */ /* 0x000fda000bf46270 */
[----:B------:R-:W-:Y:S05]  /*6a80*/  @!P2 BRA `(.L_x_1136) ;  /* 0x000000180060a947 */ /* 0x000fea0003800000 */
[----:B------:R-:W-:Y:S01]  /*6a90*/  IMAD.MOV.U32 R7, RZ, RZ, R5 ;  /* 0x000000ffff077224 */ /* 0x000fe200078e0005 */
[----:B------:R-:W-:Y:S01]  /*6aa0*/  UMOV UR58, UR51 ;  /* 0x00000033003a7c82 */ /* 0x000fe20008000000 */
[----:B------:R-:W-:Y:S01]  /*6ab0*/  IMAD.MOV.U32 R9, RZ, RZ, R4 ;  /* 0x000000ffff097224 */ /* 0x000fe200078e0004 */
[----:B------:R-:W-:-:S06]  /*6ac0*/  UMOV UR57, UR53 ;  /* 0x0000003500397c82 */ /* 0x000fcc0008000000 */
.L_x_1146:
[----:B------:R-:W-:Y:S01]  /*6ad0*/  ISETP.NE.AND P3, PT, RZ, UR45, PT ;  /* 0x0000002dff007c0c */ /* 0x000fe2000bf65270 */
[----:B------:R-:W-:-:S04]  /*6ae0*/  UISETP.NE.AND UP1, UPT, UR57, 0x1, UPT ;  /* 0x000000013900788c */ /* 0x000fc8000bf25270 */
[----:B------:R-:W-:-:S04]  /*6af0*/  USEL UR51, URZ, 0x1, UP1 ;  /* 0x000000013f337887 */ /* 0x000fc80008800000 */
[----:B------:R-:W-:-:S04]  /*6b00*/  ULOP3.LUT UR51, UR58, UR51, URZ, 0x3c, !UPT ;  /* 0x000000333a337292 */ /* 0x000fc8000f8e3c3f */
[----:B------:R-:W-:Y:S08]  /*6b10*/  @P3 BRA `(.L_x_1137) ;  /* 0x0000000000383947 */ /* 0x000ff00003800000 */
[----:B------:R-:W-:Y:S05]  /*6b20*/  @!P0 BRA `(.L_x_1138) ;  /* 0x0000000000048947 */ /* 0x000fea0003800000 */
[----:B------:R-:W-:Y:S01]  /*6b30*/  BPT.TRAP 0x1 ;  /* 0x000000040000795c */ /* 0x000fe20000300000 */
.L_x_1138:
        /* <DEDUP_REMOVED lines=9> */
.L_x_1139:
[----:B-1----:R-:W-:Y:S05]  /*6bd0*/  @P2 BRA `(.L_x_1137) ;  /* 0x0000000000082947 */ /* 0x002fea0003800000 */
[----:B------:R-:W1:Y:S02]  /*6be0*/  SYNCS.PHASECHK.TRANS64.TRYWAIT P2, [UR6+0x28430], R4 ;  /* 0x02843004ff0075a7 */ /* 0x000e640008040146 */
[----:B-1----:R-:W-:Y:S05]  /*6bf0*/  @!P2 BRA `(.L_x_1140) ;  /* 0x000000e400cca947 */ /* 0x002fea0003800000 */
.L_x_1137:
        /* <DEDUP_REMOVED lines=50> */
.L_x_1142:
[----:B------:R-:W-:Y:S01]  /*6f20*/  ULEA UR6, UR57, UR41, 0x3 ;  /* 0x0000002939067291 */ /* 0x000fe2000f8e183f */
[----:B------:R-:W-:-:S05]  /*6f30*/  IMAD.U32 R4, RZ, RZ, UR58 ;  /* 0x0000003aff047e24 */ /* 0x000fca000f8e00ff */
[----:B------:R-:W-:-:S04]  /*6f40*/  SHF.L.U32 R4, R4, 0x1f, RZ ;  /* 0x0000001f04047819 */ /* 0x000fc800000006ff */
[----:B------:R0:W1:Y:S01]  /*6f50*/  SYNCS.PHASECHK.TRANS64.TRYWAIT P2, [UR6+0x28450], R4 ;  /* 0x02845004ff0075a7 */ /* 0x0000620008040146 */
[----:B------:R-:W-:Y:S05]  /*6f60*/  @!P0 BRA `(.L_x_1143) ;  /* 0x0000000000048947 */ /* 0x000fea0003800000 */
[----:B------:R-:W-:Y:S01]  /*6f70*/  BPT.TRAP 0x1 ;  /* 0x000000040000795c */ /* 0x000fe20000300000 */
.L_x_1143:
[----:B-1----:R-:W-:Y:S05]  /*6f80*/  @P2 BRA `(.L_x_1141) ;  /* 0x0000000000082947 */ /* 0x002fea0003800000 */
[----:B------:R-:W1:Y:S02]  /*6f90*/  SYNCS.PHASECHK.TRANS64.TRYWAIT P2, [UR6+0x28450], R4 ;  /* 0x02845004ff0075a7 */ /* 0x000e640008040146 */
[----:B-1----:R-:W-:Y:S05]  /*6fa0*/  @!P2 BRA `(.L_x_1144) ;  /* 0x000000e000f8a947 */ /* 0x002fea0003800000 */
.L_x_1141:
        /* <DEDUP_REMOVED lines=44> */
[----:B------:R-:W0:Y:S01]  /*7270*/  SHFL.BFLY PT, R5, R10, 0x2, 0x1f ;  /* 0x0c401f000a057f89 */ /* 0x000e2200000e0000 */
[----:B------:R-:W-:-:S05]  /*7280*/  FMNMX.FTZ R8, R183, R8, !PT ;  /* 0x00000008b7087209 */ /* 0x000fca0007810000 */
[----:B------:R-:W1:Y:S01]  /*7290*/  SHFL.BFLY PT, R13, R8, 0x2, 0x1f ;  /* 0x0c401f00080d7f89 */ /* 0x000e6200000e0000 */
[----:B0-----:R-:W-:-:S05]  /*72a0*/  FMNMX.FTZ R11, R10, R5, !PT ;  /* 0x000000050a0b7209 */ /* 0x001fca0007810000 */
[----:B------:R-:W0:Y:S01]  /*72b0*/  SHFL.BFLY PT, R4, R11, 0x1, 0x1f ;  /* 0x0c201f000b047f89 */ /* 0x000e2200000e0000 */
[----:B-1----:R-:W-:-:S05]  /*72c0*/  FMNMX.FTZ R13, R8, R13, !PT ;  /* 0x0000000d080d7209 */ /* 0x002fca0007810000 */
[----:B------:R-:W1:Y:S01]  /*72d0*/  SHFL.BFLY PT, R12, R13, 0x1, 0x1f ;  /* 0x0c201f000d0c7f89 */ /* 0x000e6200000e0000 */
[----:B0-----:R-:W-:-:S05]  /*72e0*/  FMNMX.FTZ R4, R11, R4, !PT ;  /* 0x000000040b047209 */ /* 0x001fca0007810000 */
[----:B------:R-:W-:Y:S01]  /*72f0*/  FADD.FTZ R9, -R4, R9 ;  /* 0x0000000904097221 */ /* 0x000fe20000010100 */
[----:B-1----:R-:W-:-:S03]  /*7300*/  FMNMX.FTZ R5, R13, R12, !PT ;  /* 0x0000000c0d057209 */ /* 0x002fc60007810000 */
[----:B------:R-:W-:Y:S02]  /*7310*/  FMUL.FTZ R12, R9, UR37 ;  /* 0x00000025090c7c20 */ /* 0x000fe40008410000 */
[----:B------:R-:W-:-:S02]  /*7320*/  FADD.FTZ R9, -R5, R7 ;  /* 0x0000000705097221 */ /* 0x000fc40000010100 */
[----:B------:R-:W-:Y:S02]  /*7330*/  MUFU.EX2 R7, R12 ;  /* 0x0000000c00077308 */ /* 0x000fe40000000800 */
[----:B------:R-:W-:-:S06]  /*7340*/  FMUL.FTZ R8, R9, UR37 ;  /* 0x0000002509087c20 */ /* 0x000fcc0008410000 */
[----:B------:R-:W-:Y:S01]  /*7350*/  MUFU.EX2 R8, R8 ;  /* 0x0000000800087308 */ /* 0x000fe20000000800 */
[----:B------:R-:W-:Y:S02]  /*7360*/  WARPGROUP.DEPBAR.LE gsb0, 0x0 ;  /* 0x00008000000079c5 */ /* 0x000fe40000010000 */
[----:B------:R-:W-:Y:S01]  /*7370*/  WARPGROUP.ARRIVE ;  /* 0x00000000000079c5 */ /* 0x000fe20000000000 */
[----:B------:R-:W-:-:S04]  /*7380*/  FFMA.FTZ R188, R4, R15, -8 ;  /* 0xc100000004bc7423 */ /* 0x000fc8000001000f */
[--C-:B------:R-:W-:Y:S01]  /*7390*/  FFMA.FTZ R21, R168, UR37, -R188.reuse ;  /* 0x00000025a8157c23 */ /* 0x100fe200080108bc */
[----:B------:R-:W-:Y:S01]  /*73a0*/  QGMMA.64x256x32.F32.E4M3.E4M3 R24, R184, gdesc[UR4], R24, gsb0 ;  /* 0x03e00004b8187df3 */ /* 0x000fe20008000818 */
[----:B------:R-:W-:Y:S02]  /*73b0*/  IMAD.U32 R168, RZ, RZ, UR37 ;  /* 0x00000025ffa87e24 */ /* 0x000fe4000f8e00ff */
[--C-:B------:R-:W-:Y:S01]  /*73c0*/  FFMA.FTZ R10, R152, UR37, -R188.reuse ;  /* 0x00000025980a7c23 */ /* 0x100fe200080108bc */
[----:B------:R-:W-:-:S01]  /*73d0*/  FFMA.FTZ R20, R165, UR37, -R188 ;  /* 0x00000025a5147c23 */ /* 0x000fc200080108bc */
[----:B------:R-:W-:Y:S01]  /*73e0*/  FFMA.FTZ R9, R153, UR37, -R188 ;  /* 0x0000002599097c23 */ /* 0x000fe200080108bc */
[----:B------:R-:W-:-:S01]  /*73f0*/  FFMA.FTZ R168, R5, R168, -8 ;  /* 0xc100000005a87423 */ /* 0x000fc200000100a8 */
        /* <DEDUP_REMOVED lines=10> */
[----:B------:R-:W1:Y:S01]  /*74a0*/  MUFU.EX2 R165, R165 ;  /* 0x000000a500a57308 */ /* 0x000e620000000800 */
[----:B------:R-:W-:-:S01]  /*74b0*/  FFMA.FTZ R162, R163, UR37, -R168 ;  /* 0x00000025a3a27c23 */ /* 0x000fc200080108a8 */
[--C-:B------:R-:W-:Y:S01]  /*74c0*/  FFMA.FTZ R15, R164, UR37, -R188.reuse ;  /* 0x00000025a40f7c23 */ /* 0x100fe200080108bc */
[----:B------:R-:W-:-:S01]  /*74d0*/  FFMA.FTZ R152, R169, UR37, -R188 ;  /* 0x00000025a9987c23 */ /* 0x000fc200080108bc */
[--C-:B------:R-:W-:Y:S01]  /*74e0*/  FFMA.FTZ R169, R166, UR37, -R168.reuse ;  /* 0x00000025a6a97c23 */ /* 0x100fe200080108a8 */
[----:B------:R-:W-:-:S01]  /*74f0*/  FFMA.FTZ R163, R170, UR37, -R168 ;  /* 0x00000025aaa37c23 */ /* 0x000fc200080108a8 */
[----:B------:R-:W-:Y:S01]  /*7500*/  FFMA.FTZ R153, R172, UR37, -R188 ;  /* 0x00000025ac997c23 */ /* 0x000fe200080108bc */
[----:B------:R-:W-:-:S01]  /*7510*/  FFMA.FTZ R172, R167, UR37, -R168 ;  /* 0x00000025a7ac7c23 */ /* 0x000fc200080108a8 */
[----:B------:R-:W2:Y:S01]  /*7520*/  MUFU.EX2 R9, R9 ;  /* 0x0000000900097308 */ /* 0x000ea20000000800 */
[----:B0-----:R-:W-:-:S01]  /*7530*/  FFMA.FTZ R0, R7, R0, R10 ;  /* 0x0000000007007223 */ /* 0x001fc2000001000a */
[--C-:B------:R-:W-:Y:S01]  /*7540*/  FFMA.FTZ R166, R171, UR37, -R168.reuse ;  /* 0x00000025aba67c23 */ /* 0x100fe200080108a8 */
[----:B------:R-:W-:-:S01]  /*7550*/  FFMA.FTZ R174, R174, UR37, -R168 ;  /* 0x00000025aeae7c23 */ /* 0x000fc200080108a8 */
[----:B------:R-:W-:Y:S01]  /*7560*/  FFMA.FTZ R156, R173, UR37, -R188 ;  /* 0x00000025ad9c7c23 */ /* 0x000fe200080108bc */
[----:B------:R-:W-:-:S01]  /*7570*/  FFMA.FTZ R175, R175, UR37, -R168 ;  /* 0x00000025afaf7c23 */ /* 0x000fc200080108a8 */
[----:B------:R-:W-:-:S02]  /*7580*/  IMAD.U32 R173, RZ, RZ, UR53 ;  /* 0x00000035ffad7e24 */ /* 0x000fc4000f8e00ff */
[----:B------:R-:W-:-:S01]  /*7590*/  FFMA.FTZ R178, R178, UR37, -R168 ;  /* 0x00000025b2b27c23 */ /* 0x000fc200080108a8 */
[----:B------:R-:W0:Y:S01]  /*75a0*/  MUFU.EX2 R154, R154 ;  /* 0x0000009a009a7308 */ /* 0x000e220000000800 */
[----:B-1----:R-:W-:-:S01]  /*75b0*/  FFMA.FTZ R3, R8, R3, R165 ;  /* 0x0000000308037223 */ /* 0x002fc200000100a5 */
[----:B------:R-:W-:Y:S01]  /*75c0*/  FFMA.FTZ R160, R177, UR37, -R188 ;  /* 0x00000025b1a07c23 */ /* 0x000fe200080108bc */
[----:B------:R-:W-:Y:S01]  /*75d0*/  @!P1 LEA R173, R173, UR41, 0x3 ;  /* 0x00000029adad9c11 */ /* 0x000fe2000f8e18ff */
[----:B------:R-:W-:Y:S01]  /*75e0*/  FFMA.FTZ R179, R179, UR37, -R168 ;  /* 0x00000025b3b37c23 */ /* 0x000fe200080108a8 */
[----:B------:R-:W-:-:S01]  /*75f0*/  FFMA.FTZ R161, R180, UR37, -R188 ;  /* 0x00000025b4a17c23 */ /* 0x000fc200080108bc */
[----:B------:R-:W-:Y:S01]  /*7600*/  FFMA.FTZ R182, R182, UR37, -R168 ;  /* 0x00000025b6b67c23 */ /* 0x000fe200080108a8 */
[----:B------:R-:W-:-:S01]  /*7610*/  FFMA.FTZ R164, R181, UR37, -R188 ;  /* 0x00000025b5a47c23 */ /* 0x000fc200080108bc */
[----:B------:R-:W1:Y:S01]  /*7620*/  MUFU.EX2 R11, R11 ;  /* 0x0000000b000b7308 */ /* 0x000e620000000800 */
[----:B--2---:R-:W-:-:S01]  /*7630*/  FADD.FTZ R0, R9, R0 ;  /* 0x0000000009007221 */ /* 0x004fc20000010000 */
[----:B------:R-:W-:Y:S01]  /*7640*/  IADD3 R171, -R202, 0xb, RZ ;  /* 0x0000000bcaab7810 */ /* 0x000fe20007ffe1ff */
[----:B------:R-:W-:-:S05]  /*7650*/  FFMA.FTZ R168, R183, UR37, -R168 ;  /* 0x00000025b7a87c23 */ /* 0x000fca00080108a8 */
[----:B------:R-:W2:Y:S01]  /*7660*/  MUFU.EX2 R155, R155 ;  /* 0x0000009b009b7308 */ /* 0x000ea20000000800 */
[----:B0-----:R-:W-:-:S07]  /*7670*/  FADD.FTZ R170, R154, R3 ;  /* 0x000000039aaa7221 */ /* 0x001fce0000010000 */
[----:B------:R0:W3:Y:S01]  /*7680*/  MUFU.EX2 R12, R157 ;  /* 0x0000009d000c7308 */ /* 0x0000e20000000800 */
[----:B-1----:R-:W-:-:S07]  /*7690*/  FADD.FTZ R3, R11, R0 ;  /* 0x000000000b037221 */ /* 0x002fce0000010000 */
[----:B------:R-:W1:Y:S01]  /*76a0*/  MUFU.EX2 R158, R158 ;  /* 0x0000009e009e7308 */ /* 0x000e620000000800 */
[----:B--2---:R-:W-:-:S01]  /*76b0*/  FADD.FTZ R167, R155, R170 ;  /* 0x000000aa9ba77221 */ /* 0x004fc20000010000 */
[----:B0-----:R-:W-:-:S06]  /*76c0*/  FFMA.FTZ R157, R176, UR37, -R188 ;  /* 0x00000025b09d7c23 */ /* 0x001fcc00080108bc */
[----:B------:R-:W0:Y:S01]  /*76d0*/  MUFU.EX2 R13, R13 ;  /* 0x0000000d000d7308 */ /* 0x000e220000000800 */
[----:B---3--:R-:W-:-:S07]  /*76e0*/  FADD.FTZ R0, R12, R3 ;  /* 0x000000030c007221 */ /* 0x008fce0000010000 */
        /* <DEDUP_REMOVED lines=19> */
[----:B-1----:R-:W-:-:S01]  /*7820*/  FADD.FTZ R3, R21, R0 ;  /* 0x0000000015037221 */ /* 0x002fc20000010000 */
[----:B------:R-:W-:-:S05]  /*7830*/  @!P1 VIADD R0, R173, 0x28440 ;  /* 0x00028440ad009836 */ /* 0x000fca0000000000 */
[----:B------:R-:W-:Y:S01]  /*7840*/  @!P1 PRMT R0, RZ, 0x654, R0 ;  /* 0x00000654ff009816 */ /* 0x000fe20000000000 */
[----:B------:R-:W1:Y:S01]  /*7850*/  MUFU.EX2 R166, R166 ;  /* 0x000000a600a67308 */ /* 0x000e620000000800 */
[----:B0-----:R-:W-:-:S07]  /*7860*/  FADD.FTZ R167, R163, R170 ;  /* 0x000000aaa3a77221 */ /* 0x001fce0000010000 */
[----:B------:R-:W0:Y:S01]  /*7870*/  MUFU.EX2 R153, R153 ;  /* 0x0000009900997308 */ /* 0x000e220000000800 */
[----:B--2---:R-:W-:-:S07]  /*7880*/  FADD.FTZ R170, R152, R3 ;  /* 0x0000000398aa7221 */ /* 0x004fce0000010000 */
[----:B------:R-:W2:Y:S01]  /*7890*/  MUFU.EX2 R174, R174 ;  /* 0x000000ae00ae7308 */ /* 0x000ea20000000800 */
[----:B-1----:R-:W-:-:S07]  /*78a0*/  FADD.FTZ R167, R166, R167 ;  /* 0x000000a7a6a77221 */ /* 0x002fce0000010000 */
[----:B------:R-:W-:Y:S01]  /*78b0*/  MUFU.EX2 R156, R156 ;  /* 0x0000009c009c7308 */ /* 0x000fe20000000800 */
[----:B0-----:R-:W-:-:S07]  /*78c0*/  FADD.FTZ R3, R153, R170 ;  /* 0x000000aa99037221 */ /* 0x001fce0000010000 */
        /* <DEDUP_REMOVED lines=10> */
[----:B0-----:R-:W-:-:S07]  /*7970*/  FADD.FTZ R167, R179, R167 ;  /* 0x000000a7b3a77221 */ /* 0x001fce0000010000 */
[----:B------:R-:W0:Y:S08]  /*7980*/  MUFU.EX2 R164, R164 ;  /* 0x000000a400a47308 */ /* 0x000e300000000800 */
[----:B------:R-:W2:Y:S01]  /*7990*/  MUFU.EX2 R168, R168 ;  /* 0x000000a800a87308 */ /* 0x000ea20000000800 */
[----:B-1----:R-:W-:-:S01]  /*79a0*/  FADD.FTZ R167, R182, R167 ;  /* 0x000000a7b6a77221 */ /* 0x002fc20000010000 */
[----:B------:R-:W-:-:S02]  /*79b0*/  WARPGROUP.DEPBAR.LE gsb0, 0x0 ;  /* 0x00008000000079c5 */ /* 0x000fc40000010000 */
[----:B------:R1:W-:Y:S06]  /*79c0*/  BAR.ARV R171, 0x100 ;  /* 0x000400ab0000751d */ /* 0x0003ec0000002000 */
[----:B------:R3:W-:Y:S02]  /*79d0*/  @!P1 SYNCS.ARRIVE.TRANS64.RED.A1T0 RZ, [R0+URZ], RZ ;  /* 0x000000ff00ff99a7 */ /* 0x0007e4000810043f */
[----:B---3--:R-:W-:-:S04]  /*79e0*/  FADD.FTZ R0, R156, R3 ;  /* 0x000000039c007221 */ /* 0x008fc80000010000 */
[----:B------:R-:W-:-:S04]  /*79f0*/  FADD.FTZ R3, R157, R0 ;  /* 0x000000009d037221 */ /* 0x000fc80000010000 */
[----:B------:R-:W-:-:S04]  /*7a00*/  FADD.FTZ R0, R160, R3 ;  /* 0x00000003a0007221 */ /* 0x000fc80000010000 */
[----:B------:R-:W-:-:S04]  /*7a10*/  FADD.FTZ R3, R161, R0 ;  /* 0x00000000a1037221 */ /* 0x000fc80000010000 */
[----:B0-----:R-:W-:Y:S01]  /*7a20*/  FADD.FTZ R0, R164, R3 ;  /* 0x00000003a4007221 */ /* 0x001fe20000010000 */
[----:B--2---:R-:W-:-:S01]  /*7a30*/  FADD.FTZ R3, R168, R167 ;  /* 0x000000a7a8037221 */ /* 0x004fc20000010000 */
[----:B-1----:R-:W-:Y:S06]  /*7a40*/  @!P0 BRA `(.L_x_1145) ;  /* 0x0000000000048947 */ /* 0x002fec0003800000 */
[----:B------:R-:W-:Y:S01]  /*7a50*/  BPT.TRAP 0x1 ;  /* 0x000000040000795c */ /* 0x000fe20000300000 */
.L_x_1145:
        /* <DEDUP_REMOVED lines=83> */
[-C--:B------:R-:W-:Y:S01]  /*7f90*/  FMUL.FTZ R26, R26, R8.reuse ;  /* 0x000000081a1a7220 */ /* 0x080fe20000410000 */
[----:B------:R-:W-:Y:S01]  /*7fa0*/  F2FP.SATFINITE.E4M3.F32.PACK_AB_MERGE_C R191, R162, R159, R169 ;  /* 0x0000009fa2bf723e */ /* 0x000fe200048070a9 */
[-C--:B------:R-:W-:Y:S01]  /*7fb0*/  FMUL.FTZ R27, R27, R8.reuse ;  /* 0x000000081b1b7220 */ /* 0x080fe20000410000 */
        /* <DEDUP_REMOVED lines=69> */
.L_x_1136:
        /* <DEDUP_REMOVED lines=8> */
[----:B------:R-:W-:-:S05]  /*8490*/  ULDC UR56, c[0x0][0x9e0] ;  /* 0x0002780000387ab9 */ /* 0x000fca0000000800 */
.L_x_1165:
[----:B------:R-:W-:Y:S01]  /*84a0*/  ISETP.NE.AND P3, PT, RZ, UR45, PT ;  /* 0x0000002dff007c0c */ /* 0x000fe2000bf65270 */
[----:B------:R-:W-:-:S04]  /*84b0*/  UISETP.NE.AND UP1, UPT, UR59, 0x1, UPT ;  /* 0x000000013b00788c */ /* 0x000fc8000bf25270 */
[----:B------:R-:W-:-:S04]  /*84c0*/  USEL UR51, URZ, 0x1, UP1 ;  /* 0x000000013f337887 */ /* 0x000fc80008800000 */
[----:B------:R-:W-:-:S04]  /*84d0*/  ULOP3.LUT UR51, UR60, UR51, URZ, 0x3c, !UPT ;  /* 0x000000333c337292 */ /* 0x000fc8000f8e3c3f */
[----:B------:R-:W-:Y:S08]  /*84e0*/  @P3 BRA `(.L_x_1148) ;  /* 0x0000000000383947 */ /* 0x000ff00003800000 */
[----:B------:R-:W-:Y:S05]  /*84f0*/  @!P0 BRA `(.L_x_1149) ;  /* 0x0000000000048947 */ /* 0x000fea0003800000 */
[----:B------:R-:W-:Y:S01]  /*8500*/  BPT.TRAP 0x1 ;  /* 0x000000040000795c */ /* 0x000fe20000300000 */
.L_x_1149:
        /* <DEDUP_REMOVED lines=9> */
.L_x_1150:
[----:B-1----:R-:W-:Y:S05]  /*85a0*/  @P2 BRA `(.L_x_1148) ;  /* 0x0000000000082947 */ /* 0x002fea0003800000 */
[----:B------:R-:W1:Y:S02]  /*85b0*/  SYNCS.PHASECHK.TRANS64.TRYWAIT P2, [UR6+0x28430], R4 ;  /* 0x02843004ff0075a7 */ /* 0x000e640008040146 */
[----:B-1----:R-:W-:Y:S05]  /*85c0*/  @!P2 BRA `(.L_x_1151) ;  /* 0x000000cc0088a947 */ /* 0x002fea0003800000 */
.L_x_1148:
        /* <DEDUP_REMOVED lines=50> */
.L_x_1153:
[----:B------:R-:W-:Y:S01]  /*88f0*/  ULEA UR6, UR59, UR41, 0x3 ;  /* 0x000000293b067291 */ /* 0x000fe2000f8e183f */
[----:B------:R-:W-:-:S05]  /*8900*/  IMAD.U32 R4, RZ, RZ, UR60 ;  /* 0x0000003cff047e24 */ /* 0x000fca000f8e00ff */
[----:B------:R-:W-:-:S04]  /*8910*/  SHF.L.U32 R4, R4, 0x1f, RZ ;  /* 0x0000001f04047819 */ /* 0x000fc800000006ff */
[----:B------:R0:W1:Y:S01]  /*8920*/  SYNCS.PHASECHK.TRANS64.TRYWAIT P2, [UR6+0x28450], R4 ;  /* 0x02845004ff0075a7 */ /* 0x0000620008040146 */
[----:B------:R-:W-:Y:S05]  /*8930*/  @!P0 BRA `(.L_x_1154) ;  /* 0x0000000000048947 */ /* 0x000fea0003800000 */
[----:B------:R-:W-:Y:S01]  /*8940*/  BPT.TRAP 0x1 ;  /* 0x000000040000795c */ /* 0x000fe20000300000 */
.L_x_1154:
[----:B-1----:R-:W-:Y:S05]  /*8950*/  @P2 BRA `(.L_x_1152) ;  /* 0x0000000000082947 */ /* 0x002fea0003800000 */
[----:B------:R-:W1:Y:S02]  /*8960*/  SYNCS.PHASECHK.TRANS64.TRYWAIT P2, [UR6+0x28450], R4 ;  /* 0x02845004ff0075a7 */ /* 0x000e640008040146 */
[----:B-1----:R-:W-:Y:S05]  /*8970*/  @!P2 BRA `(.L_x_1155) ;  /* 0x000000c800b4a947 */ /* 0x002fea0003800000 */
.L_x_1152:
[----:B------:R-:W-:Y:S01]  /*8980*/  UIADD3 UR6, UR41, 0x8000, URZ ;  /* 0x0000800029067890 */ /* 0x000fe2000fffe03f */
[----:B------:R-:W-:Y:S01]  /*8990*/  WARPGROUP.ARRIVE ;  /* 0x00000000000079c5 */ /* 0x000fe20000000000 */
[----:B------:R-:W-:-:S05]  /*89a0*/  UMOV UR7, 0x80000020 ;  /* 0x8000002000077882 */ /* 0x000fca0000000000 */
[----:B------:R-:W2:Y:S01]  /*89b0*/  S2R R10, SR_TID.X ;  /* 0x00000000000a7919 */ /* 0x000ea20000002100 */
[----:B------:R-:W-:Y:S01]  /*89c0*/  USHF.R.U32.HI UR6, URZ, 0x4, UR6 ;  /* 0x000000043f067899 */ /* 0x000fe20008011606 */
[----:B------:R-:W-:Y:S01]  /*89d0*/  PLOP3.LUT P2, PT, PT, PT, UP0, 0x80, 0x0 ;  /* 0x000000000000781c */ /* 0x000fe20003f4f008 */
[----:B-1----:R-:W-:Y:S02]  /*89e0*/  VIADD R5, R17, UR36 ;  /* 0x0000002411057c36 */ /* 0x002fe40008000000 */
[----:B------:R-:W-:Y:S01]  /*89f0*/  ULOP3.LUT UR6, UR6, 0x3fff, URZ, 0xc0, !UPT ;  /* 0x00003fff06067892 */ /* 0x000fe2000f8ec03f */
[----:B0-----:R-:W-:Y:S02]  /*8a00*/  IMAD.U32 R4, RZ, RZ, UR58 ;  /* 0x0000003aff047e24 */ /* 0x001fe4000f8e00ff */
[----:B------:R-:W-:Y:S01]  /*8a10*/  IMAD.SHL.U32 R11, R6, 0x40, RZ ;  /* 0x00000040060b7824 */ /* 0x000fe200078e00ff */
[----:B------:R-:W-:Y:S02]  /*8a20*/  ULOP3.LUT UR6, UR6, 0x10000, URZ, 0xfc, !UPT ;  /* 0x0001000006067892 */ /* 0x000fe4000f8efc3f */
[----:B------:R-:W-:-:S02]  /*8a30*/  @!P1 LEA R4, R4, UR41, 0x3 ;  /* 0x0000002904049c11 */ /* 0x000fc4000f8e18ff */
[----:B------:R-:W-:-:S03]  /*8a40*/  ULEA UR6, UR59, UR6, 0xa ;  /* 0x000000063b067291 */ /* 0x000fc6000f8e503f */
[----:B------:R-:W-:-:S05]  /*8a50*/  @!P1 VIADD R4, R4, 0x28440 ;  /* 0x0002844004049836 */ /* 0x000fca0000000000 */
[----:B------:R-:W-:Y:S01]  /*8a60*/  @!P1 PRMT R4, RZ, 0x654, R4 ;  /* 0x00000654ff049816 */ /* 0x000fe20000000004 */
[----:B------:R-:W-:Y:S01]  /*8a70*/  QGMMA.64x256x32.F32.E4M3.E4M3 R24, R188, gdesc[UR4], R24, gsb0 ;  /* 0x03e00004bc187df3 */ /* 0x000fe20008000818 */
[----:B------:R-:W-:Y:S01]  /*8a80*/  UIADD3 UR6, UR6, 0x2, URZ ;  /* 0x0000000206067890 */ /* 0x000fe2000fffe03f */
[----:B------:R-:W-:Y:S01]  /*8a90*/  UMOV UR7, 0x80000020 ;  /* 0x8000002000077882 */ /* 0x000fe20000000000 */
[----:B--2---:R-:W-:-:S04]  /*8aa0*/  SHF.R.U32.HI R10, RZ, 0x7, R10 ;  /* 0x00000007ff0a7819 */ /* 0x004fc8000001160a */
[----:B------:R-:W-:Y:S01]  /*8ab0*/  IADD3 R12, -R10, 0xb, RZ ;  /* 0x0000000b0a0c7810 */ /* 0x000fe20007ffe1ff */
[----:B------:R-:W-:Y:S02]  /*8ac0*/  WARPGROUP.DEPBAR.LE gsb0, 0x0 ;  /* 0x00008000000079c5 */ /* 0x000fe40000010000 */
[----:B------:R-:W-:-:S15]  /*8ad0*/  WARPGROUP.ARRIVE ;  /* 0x00000000000079c5 */ /* 0x000fde0000000000 */
[----:B------:R-:W-:-:S03]  /*8ae0*/  NOP ;  /* 0x0000000000007918 */ /* 0x000fc60000000000 */
[----:B------:R-:W-:Y:S01]  /*8af0*/  QGMMA.64x256x32.F32.E4M3.E4M3 R24, R184, gdesc[UR4], R24, gsb0 ;  /* 0x03e00004b8187df3 */ /* 0x000fe20008000818 */
[----:B------:R-:W-:Y:S02]  /*8b00*/  @UP0 ULDC UR6, c[0x0][0x44c] ;  /* 0x0001130000060ab9 */ /* 0x000fe40000000800 */
[----:B------:R-:W-:Y:S01]  /*8b10*/  @P2 IMAD.HI.U32 R9, R5, UR6, RZ ;  /* 0x0000000605092c27 */ /* 0x000fe2000f8e00ff */
[----:B------:R-:W-:-:S04]  /*8b20*/  @UP0 ULDC UR6, c[0x0][0x450] ;  /* 0x0001140000060ab9 */ /* 0x000fc80000000800 */
[----:B------:R-:W-:Y:S01]  /*8b30*/  @P2 SHF.R.U32.HI R5, RZ, UR6, R9 ;  /* 0x00000006ff052c19 */ /* 0x000fe20008011609 */
[----:B------:R-:W-:Y:S01]  /*8b40*/  ULOP3.LUT UR6, URZ, UR57, URZ, 0x33, !UPT ;  /* 0x000000393f067292 */ /* 0x000fe2000f8e333f */
[----:B------:R-:W-:-:S03]  /*8b50*/  IADD3 R9, -R11, 0x1, RZ ;  /* 0x000000010b097810 */ /* 0x000fc60007ffe1ff */
[----:B------:R-:W0:Y:S02]  /*8b60*/  SHFL.IDX PT, R10, R5, RZ, 0x1c1f ;  /* 0x001c1fff050a7589 */ /* 0x000e2400000e0000 */
[----:B------:R-:W-:Y:S01]  /*8b70*/  IMAD R9, R2, -0x2, R9 ;  /* 0xfffffffe02097824 */ /* 0x000fe200078e0209 */
[----:B------:R-:W-:Y:S02]  /*8b80*/  WARPGROUP.DEPBAR.LE gsb0, 0x0 ;  /* 0x00008000000079c5 */ /* 0x000fe40000010000 */
[----:B------:R1:W-:Y:S06]  /*8b90*/  BAR.ARV R12, 0x100 ;  /* 0x0004000c0000751d */ /* 0x0003ec0000002000 */
[----:B------:R2:W-:Y:S02]  /*8ba0*/  @!P1 SYNCS.ARRIVE.TRANS64.RED.A1T0 RZ, [R4+URZ], RZ ;  /* 0x000000ff04ff99a7 */ /* 0x0005e4000810043f */
[----:B--2---:R-:W-:-:S05]  /*8bb0*/  IMAD.U32 R4, RZ, RZ, UR46 ;  /* 0x0000002eff047e24 */ /* 0x004fca000f8e00ff */
[----:B------:R-:W-:-:S05]  /*8bc0*/  IADD3 R9, -R4, UR42, R9 ;  /* 0x0000002a04097c10 */ /* 0x000fca000fffe109 */
[C---:B------:R-:W-:Y:S02]  /*8bd0*/  VIADD R14, R9.reuse, UR56 ;  /* 0x00000038090e7c36 */ /* 0x040fe40008000000 */
[----:B------:R-:W-:Y:S02]  /*8be0*/  VIADD R15, R9, UR6 ;  /* 0x00000006090f7c36 */ /* 0x000fe40008000000 */
[--C-:B0-----:R-:W-:Y:S02]  /*8bf0*/  IMAD.IADD R4, R14, 0x1, R10.reuse ;  /* 0x000000010e047824 */ /* 0x101fe400078e020a */
[----:B------:R-:W-:Y:S01]  /*8c00*/  IMAD.IADD R9, R15, 0x1, R10 ;  /* 0x000000010f097824 */ /* 0x000fe200078e020a */
[----:B-1----:R-:W-:Y:S06]  /*8c10*/  @!P6 BRA `(.L_x_1156) ;  /* 0x00000000005ce947 */ /* 0x002fec0003800000 */
        /* <DEDUP_REMOVED lines=13> */
.L_x_1158:
[----:B------:R-:W-:-:S05]  /*8cf0*/  IMAD.U32 R20, RZ, RZ, UR53 ;  /* 0x00000035ff147e24 */ /* 0x000fca000f8e00ff */
[----:B------:R-:W-:-:S13]  /*8d00*/  ISETP.NE.AND P2, PT, R20, 0x1, PT ;  /* 0x000000011400780c */ /* 0x000fda0003f45270 */
[----:B------:R-:W0:Y:S02]  /*8d10*/  @P2 LDC.64 R12, c[0x0][0x9e8] ;  /* 0x00027a00ff0c2b82 */ /* 0x000e240000000a00 */
[----:B0-----:R-:W-:-:S05]  /*8d20*/  @P2 IMAD.HI.U32 R12, R10, R12, RZ ;  /* 0x0000000c0a0c2227 */ /* 0x001fca00078e00ff */
[----:B------:R-:W-:-:S07]  /*8d30*/  @P2 SHF.R.U32.HI R10, RZ, R13, R12 ;  /* 0x0000000dff0a2219 */ /* 0x000fce000001160c */
.L_x_1159:
[----:B------:R-:W-:Y:S05]  /*8d40*/  BSYNC B0 ;  /* 0x0000000000007941 */ /* 0x000fea0003800000 */
.L_x_1157:
[----:B------:R-:W-:-:S04]  /*8d50*/  IMAD R13, R10, R20, -R11 ;  /* 0x000000140a0d7224 */ /* 0x000fc800078e0a0b */
[----:B------:R-:W-:-:S05]  /*8d60*/  IMAD R13, R2, -0x2, R13 ;  /* 0xfffffffe020d7824 */ /* 0x000fca00078e020d */
[----:B------:R-:W-:Y:S02]  /*8d70*/  VIADDMNMX R4, R13, R20, R4, PT ;  /* 0x000000140d047246 */ /* 0x000fe40003800104 */
[----:B------:R-:W-:-:S07]  /*8d80*/  VIMNMX R9, R9, R13, !PT ;  /* 0x0000000d09097248 */ /* 0x000fce0007fe0100 */
.L_x_1156:
[----:B------:R-:W-:Y:S01]  /*8d90*/  ISETP.GT.AND P2, PT, R6, -0x1, PT ;  /* 0xffffffff0600780c */ /* 0x000fe20003f44270 */
[----:B------:R-:W0:Y:S03]  /*8da0*/  SHFL.IDX PT, R5, R5, 0x1, 0x1c1f ;  /* 0x003c1f0005057f89 */ /* 0x000e2600000e0000 */
[C---:B------:R-:W-:Y:S02]  /*8db0*/  ISETP.GT.AND P3, PT, R9.reuse, RZ, P2 ;  /* 0x000000ff0900720c */ /* 0x040fe40001764270 */
[C---:B------:R-:W-:Y:S02]  /*8dc0*/  ISETP.GT.AND P5, PT, R9.reuse, 0x1, P2 ;  /* 0x000000010900780c */ /* 0x040fe400017a4270 */
[----:B------:R-:W-:Y:S02]  /*8dd0*/  ISETP.LT.OR P4, PT, R4, 0x1, P3 ;  /* 0x000000010400780c */ /* 0x000fe40001f81670 */
[----:B------:R-:W-:-:S02]  /*8de0*/  ISETP.GT.AND P3, PT, R9, 0x8, P2 ;  /* 0x000000080900780c */ /* 0x000fc40001764270 */
[----:B------:R-:W-:Y:S02]  /*8df0*/  FSEL R152, R152, -INF , !P4 ;  /* 0xff80000098987808 */ /* 0x000fe40006000000 */
[----:B------:R-:W-:Y:S02]  /*8e00*/  ISETP.GT.AND P4, PT, R9, 0x9, P2 ;  /* 0x000000090900780c */ /* 0x000fe40001784270 */
[C---:B------:R-:W-:Y:S02]  /*8e10*/  ISETP.LT.OR P5, PT, R4.reuse, 0x2, P5 ;  /* 0x000000020400780c */ /* 0x040fe40002fa1670 */
[C---:B------:R-:W-:Y:S02]  /*8e20*/  ISETP.LT.OR P3, PT, R4.reuse, 0x9, P3 ;  /* 0x000000090400780c */ /* 0x040fe40001f61670 */
[----:B------:R-:W-:Y:S02]  /*8e30*/  ISETP.LT.OR P4, PT, R4, 0xa, P4 ;  /* 0x0000000a0400780c */ /* 0x000fe40002781670 */
[----:B------:R-:W-:-:S02]  /*8e40*/  FSEL R153, R153, -INF , !P5 ;  /* 0xff80000099997808 */ /* 0x000fc40006800000 */
[----:B------:R-:W-:Y:S01]  /*8e50*/  FSEL R156, R156, -INF , !P3 ;  /* 0xff8000009c9c7808 */ /* 0x000fe20005800000 */
[----:B0-----:R-:W-:Y:S01]  /*8e60*/  IMAD.IADD R10, R15, 0x1, R5 ;  /* 0x000000010f0a7824 */ /* 0x001fe200078e0205 */
[----:B------:R-:W-:Y:S02]  /*8e70*/  FSEL R157, R157, -INF , !P4 ;  /* 0xff8000009d9d7808 */ /* 0x000fe40006000000 */
[C---:B------:R-:W-:Y:S02]  /*8e80*/  ISETP.GT.AND P5, PT, R9.reuse, 0x10, P2 ;  /* 0x000000100900780c */ /* 0x040fe400017a4270 */
[C---:B------:R-:W-:Y:S02]  /*8e90*/  ISETP.GT.AND P3, PT, R9.reuse, 0x11, P2 ;  /* 0x000000110900780c */ /* 0x040fe40001764270 */
[----:B------:R-:W-:Y:S02]  /*8ea0*/  ISETP.GT.AND P4, PT, R9, 0x18, P2 ;  /* 0x000000180900780c */ /* 0x000fe40001784270 */
[----:B------:R-:W-:-:S02]  /*8eb0*/  ISETP.LT.OR P5, PT, R4, 0x11, P5 ;  /* 0x000000110400780c */ /* 0x000fc40002fa1670 */
[C---:B------:R-:W-:Y:S02]  /*8ec0*/  ISETP.LT.OR P3, PT, R4.reuse, 0x12, P3 ;  /* 0x000000120400780c */ /* 0x040fe40001f61670 */
[----:B------:R-:W-:Y:S02]  /*8ed0*/  ISETP.LT.OR P4, PT, R4, 0x19, P4 ;  /* 0x000000190400780c */ /* 0x000fe40002781670 */
[----:B------:R-:W-:Y:S02]  /*8ee0*/  FSEL R160, R160, -INF , !P5 ;  /* 0xff800000a0a07808 */ /* 0x000fe40006800000 */
[----:B------:R-:W-:Y:S02]  /*8ef0*/  FSEL R161, R161, -INF , !P3 ;  /* 0xff800000a1a17808 */ /* 0x000fe40005800000 */
[----:B------:R-:W-:Y:S02]  /*8f00*/  FSEL R164, R164, -INF , !P4 ;  /* 0xff800000a4a47808 */ /* 0x000fe40006000000 */
[----:B------:R-:W-:-:S02]  /*8f10*/  ISETP.GT.AND P5, PT, R9, 0x19, P2 ;  /* 0x000000190900780c */ /* 0x000fc400017a4270 */
[C---:B------:R-:W-:Y:S02]  /*8f20*/  ISETP.GT.AND P3, PT, R9.reuse, 0x20, P2 ;  /* 0x000000200900780c */ /* 0x040fe40001764270 */
[----:B------:R-:W-:Y:S02]  /*8f30*/  ISETP.GT.AND P4, PT, R9, 0x21, P2 ;  /* 0x000000210900780c */ /* 0x000fe40001784270 */
[C---:B------:R-:W-:Y:S02]  /*8f40*/  ISETP.LT.OR P5, PT, R4.reuse, 0x1a, P5 ;  /* 0x0000001a0400780c */ /* 0x040fe40002fa1670 */
[C---:B------:R-:W-:Y:S02]  /*8f50*/  ISETP.LT.OR P3, PT, R4.reuse, 0x21, P3 ;  /* 0x000000210400780c */ /* 0x040fe40001f61670 */
[----:B------:R-:W-:Y:S02]  /*8f60*/  ISETP.LT.OR P4, PT, R4, 0x22, P4 ;  /* 0x000000220400780c */ /* 0x000fe40002781670 */
[----:B------:R-:W-:-:S02]  /*8f70*/  FSEL R165, R165, -INF , !P5 ;  /* 0xff800000a5a57808 */ /* 0x000fc40006800000 */
[----:B------:R-:W-:Y:S02]  /*8f80*/  FSEL R168, R168, -INF , !P3 ;  /* 0xff800000a8a87808 */ /* 0x000fe40005800000 */
        /* <DEDUP_REMOVED lines=12> */
[----:B------:R-:W-:Y:S01]  /*9050*/  ISETP.GT.AND P4, PT, R9, 0x39, P2 ;  /* 0x000000390900780c */ /* 0x000fe20001784270 */
[----:B------:R-:W-:Y:S01]  /*9060*/  IMAD.IADD R9, R14, 0x1, R5 ;  /* 0x000000010e097824 */ /* 0x000fe200078e0205 */
[C---:B------:R-:W-:Y:S02]  /*9070*/  ISETP.LT.OR P5, PT, R4.reuse, 0x32, P5 ;  /* 0x000000320400780c */ /* 0x040fe40002fa1670 */
[C---:B------:R-:W-:Y:S02]  /*9080*/  ISETP.LT.OR P3, PT, R4.reuse, 0x39, P3 ;  /* 0x000000390400780c */ /* 0x040fe40001f61670 */
[----:B------:R-:W-:Y:S02]  /*9090*/  ISETP.LT.OR P4, PT, R4, 0x3a, P4 ;  /* 0x0000003a0400780c */ /* 0x000fe40002781670 */
[----:B------:R-:W-:-:S02]  /*90a0*/  FSEL R177, R177, -INF , !P5 ;  /* 0xff800000b1b17808 */ /* 0x000fc40006800000 */
[----:B------:R-:W-:Y:S02]  /*90b0*/  FSEL R180, R180, -INF , !P3 ;  /* 0xff800000b4b47808 */ /* 0x000fe40005800000 */
[----:B------:R-:W-:Y:S01]  /*90c0*/  FSEL R181, R181, -INF , !P4 ;  /* 0xff800000b5b57808 */ /* 0x000fe20006000000 */
[----:B------:R-:W-:Y:S06]  /*90d0*/  @!P6 BRA `(.L_x_1160) ;  /* 0x00000000005ce947 */ /* 0x000fec0003800000 */
        /* <DEDUP_REMOVED lines=13> */
.L_x_1162:
[----:B------:R-:W-:-:S05]  /*91b0*/  IMAD.U32 R14, RZ, RZ, UR53 ;  /* 0x00000035ff0e7e24 */ /* 0x000fca000f8e00ff */
[----:B------:R-:W-:-:S13]  /*91c0*/  ISETP.NE.AND P3, PT, R14, 0x1, PT ;  /* 0x000000010e00780c */ /* 0x000fda0003f65270 */
[----:B------:R-:W0:Y:S02]  /*91d0*/  @P3 LDC.64 R4, c[0x0][0x9e8] ;  /* 0x00027a00ff043b82 */ /* 0x000e240000000a00 */
[----:B0-----:R-:W-:-:S05]  /*91e0*/  @P3 IMAD.HI.U32 R4, R12, R4, RZ ;  /* 0x000000040c043227 */ /* 0x001fca00078e00ff */
[----:B------:R-:W-:-:S07]  /*91f0*/  @P3 SHF.R.U32.HI R12, RZ, R5, R4 ;  /* 0x00000005ff0c3219 */ /* 0x000fce0000011604 */
.L_x_1163:
[----:B------:R-:W-:Y:S05]  /*9200*/  BSYNC B0 ;  /* 0x0000000000007941 */ /* 0x000fea0003800000 */
.L_x_1161:
[----:B------:R-:W-:-:S04]  /*9210*/  IMAD R11, R12, R14, -R11 ;  /* 0x0000000e0c0b7224 */ /* 0x000fc800078e0a0b */
[----:B------:R-:W-:-:S05]  /*9220*/  IMAD R11, R2, -0x2, R11 ;  /* 0xfffffffe020b7824 */ /* 0x000fca00078e020b */
[----:B------:R-:W-:Y:S02]  /*9230*/  VIADDMNMX R9, R11, R14, R9, PT ;  /* 0x0000000e0b097246 */ /* 0x000fe40003800109 */
[----:B------:R-:W-:-:S07]  /*9240*/  VIMNMX R10, R10, R11, !PT ;  /* 0x0000000b0a0a7248 */ /* 0x000fce0007fe0100 */
.L_x_1160:
        /* <DEDUP_REMOVED lines=33> */
[C---:B------:R-:W-:Y:S01]  /*9460*/  ISETP.GT.AND P3, PT, R10.reuse, 0x18, P2 ;  /* 0x000000180a00780c */ /* 0x040fe20001764270 */
[----:B------:R-:W0:Y:S01]  /*9470*/  SHFL.BFLY PT, R5, R4, 0x2, 0x1f ;  /* 0x0c401f0004057f89 */ /* 0x000e2200000e0000 */
[C---:B------:R-:W-:Y:S02]  /*9480*/  ISETP.LT.OR P5, PT, R9.reuse, 0x12, P5 ;  /* 0x000000120900780c */ /* 0x040fe40002fa1670 */
[----:B------:R-:W-:Y:S02]  /*9490*/  ISETP.GT.AND P4, PT, R10, 0x19, P2 ;  /* 0x000000190a00780c */ /* 0x000fe40001784270 */
[----:B------:R-:W-:-:S02]  /*94a0*/  ISETP.LT.OR P3, PT, R9, 0x19, P3 ;  /* 0x000000190900780c */ /* 0x000fc40001f61670 */
[----:B------:R-:W-:Y:S02]  /*94b0*/  FSEL R163, R163, -INF , !P5 ;  /* 0xff800000a3a37808 */ /* 0x000fe40006800000 */
[----:B------:R-:W-:Y:S02]  /*94c0*/  ISETP.GT.AND P5, PT, R10, 0x20, P2 ;  /* 0x000000200a00780c */ /* 0x000fe400017a4270 */
[----:B------:R-:W-:Y:S02]  /*94d0*/  FSEL R166, R166, -INF , !P3 ;  /* 0xff800000a6a67808 */ /* 0x000fe40005800000 */
[C---:B------:R-:W-:Y:S02]  /*94e0*/  ISETP.LT.OR P4, PT, R9.reuse, 0x1a, P4 ;  /* 0x0000001a0900780c */ /* 0x040fe40002781670 */
[----:B------:R-:W-:Y:S02]  /*94f0*/  ISETP.GT.AND P3, PT, R10, 0x21, P2 ;  /* 0x000000210a00780c */ /* 0x000fe40001764270 */
[----:B------:R-:W-:-:S02]  /*9500*/  ISETP.LT.OR P5, PT, R9, 0x21, P5 ;  /* 0x000000210900780c */ /* 0x000fc40002fa1670 */
[----:B------:R-:W-:Y:S02]  /*9510*/  FSEL R167, R167, -INF , !P4 ;  /* 0xff800000a7a77808 */ /* 0x000fe40006000000 */
[----:B------:R-:W-:Y:S02]  /*9520*/  ISETP.GT.AND P4, PT, R10, 0x28, P2 ;  /* 0x000000280a00780c */ /* 0x000fe40001784270 */
[C---:B------:R-:W-:Y:S02]  /*9530*/  ISETP.LT.OR P3, PT, R9.reuse, 0x22, P3 ;  /* 0x000000220900780c */ /* 0x040fe40001f61670 */
[----:B0-----:R-:W-:Y:S02]  /*9540*/  FMNMX.FTZ R5, R4, R5, !PT ;  /* 0x0000000504057209 */ /* 0x001fe40007810000 */
[----:B------:R-:W-:Y:S02]  /*9550*/  FSEL R170, R170, -INF , !P5 ;  /* 0xff800000aaaa7808 */ /* 0x000fe40006800000 */
[----:B------:R-:W-:Y:S01]  /*9560*/  ISETP.LT.OR P4, PT, R9, 0x29, P4 ;  /* 0x000000290900780c */ /* 0x000fe20002781670 */
[----:B------:R-:W0:Y:S01]  /*9570*/  SHFL.BFLY PT, R12, R5, 0x1, 0x1f ;  /* 0x0c201f00050c7f89 */ /* 0x000e2200000e0000 */
[----:B------:R-:W-:-:S02]  /*9580*/  FSEL R171, R171, -INF , !P3 ;  /* 0xff800000abab7808 */ /* 0x000fc40005800000 */
[----:B------:R-:W-:Y:S02]  /*9590*/  ISETP.GT.AND P3, PT, R10, 0x29, P2 ;  /* 0x000000290a00780c */ /* 0x000fe40001764270 */
[----:B------:R-:W-:Y:S02]  /*95a0*/  FSEL R174, R174, -INF , !P4 ;  /* 0xff800000aeae7808 */ /* 0x000fe40006000000 */
[----:B------:R-:W-:Y:S02]  /*95b0*/  ISETP.GT.AND P4, PT, R10, 0x30, P2 ;  /* 0x000000300a00780c */ /* 0x000fe40001784270 */
[C---:B------:R-:W-:Y:S02]  /*95c0*/  ISETP.LT.OR P3, PT, R9.reuse, 0x2a, P3 ;  /* 0x0000002a0900780c */ /* 0x040fe40001f61670 */
[----:B------:R-:W-:Y:S02]  /*95d0*/  ISETP.LT.OR P4, PT, R9, 0x31, P4 ;  /* 0x000000310900780c */ /* 0x000fe40002781670 */
[----:B------:R-:W-:-:S02]  /*95e0*/  FSEL R175, R175, -INF , !P3 ;  /* 0xff800000afaf7808 */ /* 0x000fc40005800000 */
[----:B------:R-:W-:Y:S02]  /*95f0*/  ISETP.GT.AND P3, PT, R10, 0x31, P2 ;  /* 0x000000310a00780c */ /* 0x000fe40001764270 */
[----:B------:R-:W-:Y:S02]  /*9600*/  FSEL R178, R178, -INF , !P4 ;  /* 0xff800000b2b27808 */ /* 0x000fe40006000000 */
[C---:B------:R-:W-:Y:S02]  /*9610*/  ISETP.GT.AND P4, PT, R10.reuse, 0x38, P2 ;  /* 0x000000380a00780c */ /* 0x040fe40001784270 */
[----:B------:R-:W-:Y:S02]  /*9620*/  ISETP.LT.OR P3, PT, R9, 0x32, P3 ;  /* 0x000000320900780c */ /* 0x000fe40001f61670 */
[----:B------:R-:W-:Y:S02]  /*9630*/  ISETP.GT.AND P2, PT, R10, 0x39, P2 ;  /* 0x000000390a00780c */ /* 0x000fe40001744270 */
[----:B0-----:R-:W-:-:S02]  /*9640*/  FMNMX.FTZ R4, R5, R12, !PT ;  /* 0x0000000c05047209 */ /* 0x001fc40007810000 */
        /* <DEDUP_REMOVED lines=8> */
[----:B------:R-:W-:Y:S01]  /*96d0*/  FMNMX.FTZ R12, R162, R5, !PT ;  /* 0x00000005a20c7209 */ /* 0x000fe20007810000 */
[----:B------:R-:W-:-:S01]  /*96e0*/  FFMA.FTZ R5, R4, R13, -8 ;  /* 0xc100000004057423 */ /* 0x000fc2000001000d */
[----:B------:R-:W-:Y:S02]  /*96f0*/  FSETP.NEU.FTZ.AND P5, PT, R4, -INF , PT ;  /* 0xff8000000400780b */ /* 0x000fe40003fbd000 */
[----:B------:R-:W-:Y:S02]  /*9700*/  FMNMX.FTZ R13, R163, R12, !PT ;  /* 0x0000000ca30d7209 */ /* 0x000fe40007810000 */
[----:B------:R-:W-:-:S02]  /*9710*/  FSEL R183, R183, -INF , !P2 ;  /* 0xff800000b7b77808 */ /* 0x000fc40005000000 */
[----:B------:R-:W-:Y:S02]  /*9720*/  FMNMX.FTZ R12, R166, R13, !PT ;  /* 0x0000000da60c7209 */ /* 0x000fe40007810000 */
[----:B------:R-:W-:Y:S02]  /*9730*/  FSEL R5, R5, RZ, P5 ;  /* 0x000000ff05057208 */ /* 0x000fe40002800000 */
[----:B------:R-:W-:-:S03]  /*9740*/  FMNMX.FTZ R15, R167, R12, !PT ;  /* 0x0000000ca70f7209 */ /* 0x000fc60007810000 */
[--C-:B------:R-:W-:Y:S01]  /*9750*/  FFMA.FTZ R9, R157, UR37, -R5.reuse ;  /* 0x000000259d097c23 */ /* 0x100fe20008010805 */
[----:B------:R-:W-:Y:S01]  /*9760*/  FMNMX.FTZ R12, R170, R15, !PT ;  /* 0x0000000faa0c7209 */ /* 0x000fe20007810000 */
[--C-:B------:R-:W-:Y:S01]  /*9770*/  FFMA.FTZ R20, R164, UR37, -R5.reuse ;  /* 0x00000025a4147c23 */ /* 0x100fe20008010805 */
[----:B------:R-:W-:-:S01]  /*9780*/  FFMA.FTZ R21, R165, UR37, -R5 ;  /* 0x00000025a5157c23 */ /* 0x000fc20008010805 */
[--C-:B------:R-:W-:Y:S01]  /*9790*/  FFMA.FTZ R153, R153, UR37, -R5.reuse ;  /* 0x0000002599997c23 */ /* 0x100fe20008010805 */
[----:B------:R-:W-:Y:S01]  /*97a0*/  FMNMX.FTZ R15, R171, R12, !PT ;  /* 0x0000000cab0f7209 */ /* 0x000fe20007810000 */
[--C-:B------:R-:W-:Y:S01]  /*97b0*/  FFMA.FTZ R160, R160, UR37, -R5.reuse ;  /* 0x00000025a0a07c23 */ /* 0x100fe20008010805 */
[----:B------:R-:W-:-:S01]  /*97c0*/  FFMA.FTZ R13, R152, UR37, -R5 ;  /* 0x00000025980d7c23 */ /* 0x000fc20008010805 */
[----:B------:R0:W-:Y:S01]  /*97d0*/  MUFU.EX2 R12, R153 ;  /* 0x00000099000c7308 */ /* 0x0001e20000000800 */
[----:B------:R-:W-:Y:S01]  /*97e0*/  FMNMX.FTZ R14, R174, R15, !PT ;  /* 0x0000000fae0e7209 */ /* 0x000fe20007810000 */
[--C-:B------:R-:W-:Y:S01]  /*97f0*/  FFMA.FTZ R10, R156, UR37, -R5.reuse ;  /* 0x000000259c0a7c23 */ /* 0x100fe20008010805 */
[----:B------:R-:W-:-:S01]  /*9800*/  FFMA.FTZ R152, R168, UR37, -R5 ;  /* 0x00000025a8987c23 */ /* 0x000fc20008010805 */
[--C-:B------:R-:W-:Y:S01]  /*9810*/  FFMA.FTZ R156, R176, UR37, -R5.reuse ;  /* 0x00000025b09c7c23 */ /* 0x100fe20008010805 */
[----:B------:R-:W-:Y:S01]  /*9820*/  FMNMX.FTZ R15, R175, R14, !PT ;  /* 0x0000000eaf0f7209 */ /* 0x000fe20007810000 */
[--C-:B------:R-:W-:Y:S01]  /*9830*/  FFMA.FTZ R181, R181, UR37, -R5.reuse ;  /* 0x00000025b5b57c23 */ /* 0x100fe20008010805 */
[----:B------:R-:W-:Y:S01]  /*9840*/  FSEL R168, R4, RZ, P5 ;  /* 0x000000ff04a87208 */ /* 0x000fe20002800000 */
[----:B------:R-:W-:Y:S01]  /*9850*/  MUFU.EX2 R13, R13 ;  /* 0x0000000d000d7308 */ /* 0x000fe20000000800 */
[----:B------:R-:W-:Y:S01]  /*9860*/  FMNMX.FTZ R14, R178, R15, !PT ;  /* 0x0000000fb20e7209 */ /* 0x000fe20007810000 */
[----:B0-----:R-:W-:-:S02]  /*9870*/  FFMA.FTZ R153, R169, UR37, -R5 ;  /* 0x00000025a9997c23 */ /* 0x001fc40008010805 */
[----:B------:R-:W-:-:S01]  /*9880*/  FADD.FTZ R168, -R168, R7 ;  /* 0x00000007a8a87221 */ /* 0x000fc20000010100 */
[----:B------:R-:W-:-:S03]  /*9890*/  FMNMX.FTZ R15, R179, R14, !PT ;  /* 0x0000000eb30f7209 */ /* 0x000fc60007810000 */
[----:B------:R-:W-:Y:S01]  /*98a0*/  MUFU.EX2 R10, R10 ;  /* 0x0000000a000a7308 */ /* 0x000fe20000000800 */
[----:B------:R-:W-:Y:S01]  /*98b0*/  FMNMX.FTZ R14, R182, R15, !PT ;  /* 0x0000000fb60e7209 */ /* 0x000fe20007810000 */
[--C-:B------:R-:W-:Y:S01]  /*98c0*/  FFMA.FTZ R15, R161, UR37, -R5.reuse ;  /* 0x00000025a10f7c23 */ /* 0x100fe20008010805 */
[----:B------:R-:W-:-:S02]  /*98d0*/  FFMA.FTZ R161, R177, UR37, -R5 ;  /* 0x00000025b1a17c23 */ /* 0x000fc40008010805 */
[----:B------:R-:W-:-:S03]  /*98e0*/  FMNMX.FTZ R154, R183, R14, !PT ;  /* 0x0000000eb79a7209 */ /* 0x000fc60007810000 */
[----:B------:R0:W-:Y:S02]  /*98f0*/  MUFU.EX2 R14, R160 ;  /* 0x000000a0000e7308 */ /* 0x0001e40000000800 */
[----:B------:R-:W1:Y:S06]  /*9900*/  SHFL.BFLY PT, R157, R154, 0x2, 0x1f ;  /* 0x0c401f009a9d7f89 */ /* 0x000e6c00000e0000 */
[----:B------:R-:W-:Y:S01]  /*9910*/  MUFU.EX2 R9, R9 ;  /* 0x0000000900097308 */ /* 0x000fe20000000800 */
[----:B0-----:R-:W-:-:S07]  /*9920*/  FFMA.FTZ R160, R180, UR37, -R5 ;  /* 0x00000025b4a07c23 */ /* 0x001fce0008010805 */
[----:B------:R-:W-:Y:S08]  /*9930*/  MUFU.EX2 R15, R15 ;  /* 0x0000000f000f7308 */ /* 0x000ff00000000800 */
[----:B------:R-:W-:Y:S01]  /*9940*/  MUFU.EX2 R20, R20 ;  /* 0x0000001400147308 */ /* 0x000fe20000000800 */
[----:B-1----:R-:W-:Y:S01]  /*9950*/  FMNMX.FTZ R164, R154, R157, !PT ;  /* 0x0000009d9aa47209 */ /* 0x002fe20007810000 */
[--C-:B------:R-:W-:Y:S01]  /*9960*/  FFMA.FTZ R154, R172, UR37, -R5.reuse ;  /* 0x00000025ac9a7c23 */ /* 0x100fe20008010805 */
[----:B------:R-:W-:-:S01]  /*9970*/  FFMA.FTZ R157, R173, UR37, -R5 ;  /* 0x00000025ad9d7c23 */ /* 0x000fc20008010805 */
[----:B------:R-:W-:-:S02]  /*9980*/  IMAD.U32 R172, RZ, RZ, UR37 ;  /* 0x00000025ffac7e24 */ /* 0x000fc4000f8e00ff */
[----:B------:R-:W0:Y:S02]  /*9990*/  SHFL.BFLY PT, R165, R164, 0x1, 0x1f ;  /* 0x0c201f00a4a57f89 */ /* 0x000e2400000e0000 */
[----:B------:R-:W-:Y:S08]  /*99a0*/  MUFU.EX2 R21, R21 ;  /* 0x0000001500157308 */ /* 0x000ff00000000800 */
[----:B------:R-:W-:Y:S08]  /*99b0*/  MUFU.EX2 R152, R152 ;  /* 0x0000009800987308 */ /* 0x000ff00000000800 */
[----:B------:R-:W-:Y:S01]  /*99c0*/  MUFU.EX2 R153, R153 ;  /* 0x0000009900997308 */ /* 0x000fe20000000800 */
[----:B0-----:R-:W-:Y:S01]  /*99d0*/  FMNMX.FTZ R5, R164, R165, !PT ;  /* 0x000000a5a4057209 */ /* 0x001fe20007810000 */
[----:B------:R-:W-:-:S06]  /*99e0*/  FMUL.FTZ R164, R168, UR37 ;  /* 0x00000025a8a47c20 */ /* 0x000fcc0008410000 */
[----:B------:R-:W-:Y:S01]  /*99f0*/  MUFU.EX2 R154, R154 ;  /* 0x0000009a009a7308 */ /* 0x000fe20000000800 */
[C---:B------:R-:W-:Y:S01]  /*9a00*/  FSETP.NEU.FTZ.AND P2, PT, R5.reuse, -INF , PT ;  /* 0xff8000000500780b */ /* 0x040fe20003f5d000 */
[----:B------:R-:W-:-:S05]  /*9a10*/  FFMA.FTZ R172, R5, R172, -8 ;  /* 0xc100000005ac7423 */ /* 0x000fca00000100ac */
[----:B------:R-:W-:Y:S01]  /*9a20*/  FSEL R172, R172, RZ, P2 ;  /* 0x000000ffacac7208 */ /* 0x000fe20001000000 */
[----:B------:R-:W0:Y:S04]  /*9a30*/  MUFU.EX2 R164, R164 ;  /* 0x000000a400a47308 */ /* 0x000e280000000800 */
        /* <DEDUP_REMOVED lines=13> */
[----:B0-----:R-:W-:Y:S01]  /*9b10*/  FFMA.FTZ R169, R164, R0, R13 ;  /* 0x00000000a4a97223 */ /* 0x001fe2000001000d */
[----:B------:R-:W-:-:S01]  /*9b20*/  FFMA.FTZ R174, R174, UR37, -R172 ;  /* 0x00000025aeae7c23 */ /* 0x000fc200080108ac */
[----:B------:R-:W-:Y:S01]  /*9b30*/  FMUL.FTZ R163, R163, UR37 ;  /* 0x00000025a3a37c20 */ /* 0x000fe20008410000 */
[----:B------:R-:W-:Y:S01]  /*9b40*/  MUFU.EX2 R11, R11 ;  /* 0x0000000b000b7308 */ /* 0x000fe20000000800 */
[----:B------:R-:W-:-:S01]  /*9b50*/  FADD.FTZ R169, R12, R169 ;  /* 0x000000a90ca97221 */ /* 0x000fc20000010000 */
[--C-:B------:R-:W-:Y:S01]  /*9b60*/  FFMA.FTZ R175, R175, UR37, -R172.reuse ;  /* 0x00000025afaf7c23 */ /* 0x100fe200080108ac */
[----:B------:R-:W-:-:S01]  /*9b70*/  FFMA.FTZ R178, R178, UR37, -R172 ;  /* 0x00000025b2b27c23 */ /* 0x000fc200080108ac */
[----:B------:R-:W-:Y:S01]  /*9b80*/  FFMA.FTZ R179, R179, UR37, -R172 ;  /* 0x00000025b3b37c23 */ /* 0x000fe200080108ac */
[----:B------:R-:W-:-:S01]  /*9b90*/  FADD.FTZ R170, R10, R169 ;  /* 0x000000a90aaa7221 */ /* 0x000fc20000010000 */
[--C-:B------:R-:W-:Y:S01]  /*9ba0*/  FFMA.FTZ R182, R182, UR37, -R172.reuse ;  /* 0x00000025b6b67c23 */ /* 0x100fe200080108ac */
[----:B------:R-:W-:-:S01]  /*9bb0*/  FFMA.FTZ R172, R183, UR37, -R172 ;  /* 0x00000025b7ac7c23 */ /* 0x000fc200080108ac */
[----:B------:R-:W0:Y:S08]  /*9bc0*/  MUFU.EX2 R163, R163 ;  /* 0x000000a300a37308 */ /* 0x000e300000000800 */
        /* <DEDUP_REMOVED lines=26> */
[----:B0-----:R-:W-:-:S03]  /*9d70*/  FADD.FTZ R170, R165, R170 ;  /* 0x000000aaa5aa7221 */ /* 0x001fc60000010000 */
[----:B------:R-:W-:-:S03]  /*9d80*/  FADD.FTZ R0, R154, R3 ;  /* 0x000000039a007221 */ /* 0x000fc60000010000 */
        /* <DEDUP_REMOVED lines=17> */
[----:B0-----:R-:W-:-:S01]  /*9ea0*/  FADD.FTZ R170, R167, R170 ;  /* 0x000000aaa7aa7221 */ /* 0x001fc20000010000 */
[----:B--2---:R-:W-:-:S03]  /*9eb0*/  FADD.FTZ R0, R7, R0 ;  /* 0x0000000007007221 */ /* 0x004fc60000010000 */
[----:B-1----:R-:W-:Y:S01]  /*9ec0*/  FADD.FTZ R3, R172, R170 ;  /* 0x000000aaac037221 */ /* 0x002fe20000010000 */
[----:B------:R-:W-:Y:S06]  /*9ed0*/  @!P0 BRA `(.L_x_1164) ;  /* 0x0000000000048947 */ /* 0x000fec0003800000 */
[----:B------:R-:W-:Y:S01]  /*9ee0*/  BPT.TRAP 0x1 ;  /* 0x000000040000795c */ /* 0x000fe20000300000 */
.L_x_1164:
        /* <DEDUP_REMOVED lines=156> */
.L_x_1147:
[----:B------:R-:W-:Y:S06]  /*a8b0*/  BAR.ARV 0x8, 0x180 ;  /* 0x0206000000007b1d */ /* 0x000fec0000002000 */
[----:B------:R-:W-:Y:S05]  /*a8c0*/  @!P0 BRA `(.L_x_1166) ;  /* 0x0000000000048947 */ /* 0x000fea0003800000 */
[----:B------:R-:W-:Y:S01]  /*a8d0*/  BPT.TRAP 0x1 ;  /* 0x000000040000795c */ /* 0x000fe20000300000 */
.L_x_1166:
[----:B------:R-:W-:Y:S01]  /*a8e0*/  ULEA UR9, UR53, UR41, 0x3 ;  /* 0x0000002935097291 */ /* 0x000fe2000f8e183f */
[----:B------:R-:W-:-:S05]  /*a8f0*/  IMAD.U32 R6, RZ, RZ, UR51 ;  /* 0x00000033ff067e24 */ /* 0x000fca000f8e00ff */
[----:B------:R-:W-:-:S04]  /*a900*/  SHF.L.U32 R6, R6, 0x1f, RZ ;  /* 0x0000001f06067819 */ /* 0x000fc800000006ff */
[----:B------:R0:W1:Y:S01]  /*a910*/  SYNCS.PHASECHK.TRANS64.TRYWAIT P1, [UR9+0x28450], R6 ;  /* 0x02845006ff0075a7 */ /* 0x0000620008020149 */
[----:B------:R-:W-:Y:S05]  /*a920*/  @!P0 BRA `(.L_x_1167) ;  /* 0x0000000000048947 */ /* 0x000fea0003800000 */
[----:B------:R-:W-:Y:S01]  /*a930*/  BPT.TRAP 0x1 ;  /* 0x000000040000795c */ /* 0x000fe20000300000 */
.L_x_1167:
[----:B-1----:R-:W-:Y:S05]  /*a940*/  @P1 BRA `(.L_x_1168) ;  /* 0x0000000000081947 */ /* 0x002fea0003800000 */
[----:B------:R-:W1:Y:S02]  /*a950*/  SYNCS.PHASECHK.TRANS64.TRYWAIT P1, [UR9+0x28450], R6 ;  /* 0x02845006ff0075a7 */ /* 0x000e640008020149 */
[----:B-1----:R-:W-:Y:S05]  /*a960*/  @!P1 BRA `(.L_x_1169) ;  /* 0x000000a800d09947 */ /* 0x002fea0003800000 */
.L_x_1168:
        /* <DEDUP_REMOVED lines=70> */
.L_x_1170:
        /* <DEDUP_REMOVED lines=31> */
[----:B------:R-:W-:Y:S01]  /*afc0*/  SYNCS.ARRIVE.TRANS64.RED.A1T0 RZ, [UR4], RZ ;  /* 0x000000ffffff79a7 */ /* 0x000fe20008100404 */
        /* <DEDUP_REMOVED lines=106> */
.L_x_1096:
[----:B------:R-:W0:Y:S01]  /*b670*/  S2R R21, SR_CgaCtaId ;  /* 0x0000000000157919 */ /* 0x000e220000008800 */
[----:B------:R-:W-:Y:S01]  /*b680*/  MOV R4, 0x400 ;  /* 0x0000040000047802 */ /* 0x000fe20000000f00 */
[----:B------:R-:W-:Y:S01]  /*b690*/  BSSY B0, `(.L_x_1171) ;  /* 0x000039f000007945 */ /* 0x000fe20003800000 */
[----:B------:R-:W-:Y:S02]  /*b6a0*/  BAR.SYNC.DEFER_BLOCKING 0x5, 0x180 ;  /* 0x0146000000007b1d */ /* 0x000fe40000010000 */
[----:B0-----:R-:W-:-:S05]  /*b6b0*/  LEA R4, R21, R4, 0x18 ;  /* 0x0000000415047211 */ /* 0x001fca00078ec0ff */
[----:B------:R-:W0:Y:S02]  /*b6c0*/  LDS.128 R52, [R4+0x284d0] ;  /* 0x0284d00004347984 */ /* 0x000e240000000c00 */
[----:B0-----:R-:W-:Y:S02]  /*b6d0*/  R2UR UR5, R53 ;  /* 0x00000000350572ca */ /* 0x001fe400000e0000 */
[----:B------:R-:W-:Y:S02]  /*b6e0*/  R2UR UR50, R54 ;  /* 0x00000000363272ca */ /* 0x000fe400000e0000 */
        /* <DEDUP_REMOVED lines=12> */
[----:B------:R-:W-:Y:S01]  /*b7b0*/  F2FP.BF16.F32.PACK_AB R10, R10, R41 ;  /* 0x000000290a0a723e */ /* 0x000fe200000010ff */
[----:B------:R-:W-:Y:S01]  /*b7c0*/  UISETP.NE.U32.AND UP0, UPT, UR6, URZ, UPT ;  /* 0x0000003f0600728c */ /* 0x000fe2000bf05070 */
[----:B------:R-:W-:Y:S02]  /*b7d0*/  F2FP.BF16.F32.PACK_AB R78, R78, R67 ;  /* 0x000000434e4e723e */ /* 0x000fe400000010ff */
[----:B------:R-:W-:Y:S01]  /*b7e0*/  F2FP.BF16.F32.PACK_AB R44, R44, R81 ;  /* 0x000000512c2c723e */ /* 0x000fe200000010ff */
[----:B------:R-:W-:Y:S01]  /*b7f0*/  UISETP.NE.AND.EX UP0, UPT, UR7, URZ, UPT, UP0 ;  /* 0x0000003f0700728c */ /* 0x000fe2000bf05300 */
[----:B------:R-:W-:Y:S02]  /*b800*/  F2FP.BF16.F32.PACK_AB R24, R5, R24 ;  /* 0x000000180518723e */ /* 0x000fe400000010ff */
[----:B------:R-:W-:Y:S01]  /*b810*/  F2FP.BF16.F32.PACK_AB R25, R6, R25 ;  /* 0x000000190619723e */ /* 0x000fe200000010ff */
[----:B------:R-:W-:Y:S01]  /*b820*/  ULDC.64 UR6, c[0x0][0xc00] ;  /* 0x0003000000067ab9 */ /* 0x000fe20000000a00 */
[----:B0-----:R-:W-:Y:S01]  /*b830*/  LOP3.LUT P0, R21, R58, 0x3, RZ, 0xc0, !PT ;  /* 0x000000033a157812 */ /* 0x001fe2000780c0ff */
[----:B------:R-:W-:Y:S01]  /*b840*/  UIMAD.WIDE UR6, UR43, 0x4, UR6 ;  /* 0x000000042b0678a5 */ /* 0x000fe2000f8e0206 */
[----:B------:R-:W-:-:S02]  /*b850*/  F2FP.BF16.F32.PACK_AB R32, R7, R32 ;  /* 0x000000200720723e */ /* 0x000fc400000010ff */
[----:B------:R-:W-:Y:S02]  /*b860*/  ISETP.EQ.OR P0, PT, R21, 0x3, !P0 ;  /* 0x000000031500780c */ /* 0x000fe40004702670 */
[----:B------:R-:W-:Y:S02]  /*b870*/  F2FP.BF16.F32.PACK_AB R120, R85, R120 ;  /* 0x000000785578723e */ /* 0x000fe400000010ff */
[----:B------:R-:W-:Y:S02]  /*b880*/  SEL R81, R9, R10, P0 ;  /* 0x0000000a09517207 */ /* 0x000fe40000000000 */
[----:B------:R-:W-:Y:S02]  /*b890*/  SEL R67, R10, R9, P0 ;  /* 0x000000090a437207 */ /* 0x000fe40000000000 */
[----:B------:R-:W0:Y:S01]  /*b8a0*/  S2R R9, SR_SWINHI ;  /* 0x0000000000097919 */ /* 0x000e220000002f00 */
        /* <DEDUP_REMOVED lines=17> */
[----:B0-----:R-:W-:Y:S02]  /*b9c0*/  MOV R7, R9 ;  /* 0x0000000900077202 */ /* 0x001fe40000000f00 */
[----:B------:R-:W-:Y:S02]  /*b9d0*/  F2FP.BF16.F32.PACK_AB R127, R127, R38 ;  /* 0x000000267f7f723e */ /* 0x000fe400000010ff */
[----:B------:R-:W-:Y:S01]  /*b9e0*/  F2FP.BF16.F32.PACK_AB R33, R8, R33 ;  /* 0x000000210821723e */ /* 0x000fe200000010ff */
        /* <DEDUP_REMOVED lines=13> */
[----:B------:R-:W-:-:S02]  /*bac0*/  IADD3 R10, P2, R52, 0x20, RZ ;  /* 0x00000020340a7810 */ /* 0x000fc40007f5e0ff */
[C---:B------:R-:W-:Y:S02]  /*bad0*/  IADD3 R145, P3, R52.reuse, 0x40, RZ ;  /* 0x0000004034917810 */ /* 0x040fe40007f7e0ff */
[----:B------:R-:W-:Y:S02]  /*bae0*/  IADD3 R147, P4, R52, 0x60, RZ ;  /* 0x0000006034937810 */ /* 0x000fe40007f9e0ff */
[----:B------:R-:W-:Y:S02]  /*baf0*/  F2FP.BF16.F32.PACK_AB R155, R155, R158 ;  /* 0x0000009e9b9b723e */ /* 0x000fe400000010ff */
[----:B------:R-:W-:Y:S01]  /*bb00*/  F2FP.BF16.F32.PACK_AB R156, R153, R156 ;  /* 0x0000009c999c723e */ /* 0x000fe200000010ff */
[----:B------:R-:W-:Y:S01]  /*bb10*/  IMAD.X R55, RZ, RZ, R53, P4 ;  /* 0x000000ffff377224 */ /* 0x000fe200020e0635 */
        /* <DEDUP_REMOVED lines=26> */
[----:B------:R-:W-:Y:S01]  /*bcc0*/  SEL R33, R68, R61, P0 ;  /* 0x0000003d44217207 */ /* 0x000fe20000000000 */
[----:B------:R-:W-:Y:S01]  /*bcd0*/  IMAD.X R61, RZ, RZ, R53, P2 ;  /* 0x000000ffff3d7224 */ /* 0x000fe200010e0635 */
[----:B------:R-:W-:Y:S02]  /*bce0*/  SEL R97, R69, R76, P0 ;  /* 0x0000004c45617207 */ /* 0x000fe40000000000 */
[----:B------:R-:W-:Y:S02]  /*bcf0*/  SEL R34, R76, R69, P0 ;  /* 0x000000454c227207 */ /* 0x000fe40000000000 */
[----:B------:R-:W-:Y:S02]  /*bd00*/  SEL R95, R109, R116, P0 ;  /* 0x000000746d5f7207 */ /* 0x000fe40000000000 */
[----:B------:R-:W-:Y:S02]  /*bd10*/  SEL R39, R116, R109, P0 ;  /* 0x0000006d74277207 */ /* 0x000fe40000000000 */
[----:B------:R-:W-:-:S02]  /*bd20*/  SEL R131, R59, R48, P0 ;  /* 0x000000303b837207 */ /* 0x000fc40000000000 */
[----:B------:R-:W-:Y:S01]  /*bd30*/  SEL R65, R48, R59, P0 ;  /* 0x0000003b30417207 */ /* 0x000fe20000000000 */
[----:B------:R-:W-:Y:S01]  /*bd40*/  IMAD.X R59, RZ, RZ, R53, P3 ;  /* 0x000000ffff3b7224 */ /* 0x000fe200018e0635 */
[----:B------:R-:W-:Y:S02]  /*bd50*/  SEL R135, R142, R143, P0 ;  /* 0x0000008f8e877207 */ /* 0x000fe40000000000 */
[----:B------:R-:W-:Y:S02]  /*bd60*/  SEL R74, R143, R142, P0 ;  /* 0x0000008e8f4a7207 */ /* 0x000fe40000000000 */
[----:B------:R-:W-:Y:S02]  /*bd70*/  F2FP.BF16.F32.PACK_AB R133, R133, R148 ;  /* 0x000000948585723e */ /* 0x000fe400000010ff */
[----:B------:R-:W-:Y:S02]  /*bd80*/  F2FP.BF16.F32.PACK_AB R140, R125, R140 ;  /* 0x0000008c7d8c723e */ /* 0x000fe400000010ff */
[----:B------:R-:W-:-:S02]  /*bd90*/  F2FP.BF16.F32.PACK_AB R117, R117, R132 ;  /* 0x000000847575723e */ /* 0x000fc400000010ff */
[----:B------:R-:W-:Y:S02]  /*bda0*/  F2FP.BF16.F32.PACK_AB R136, R101, R136 ;  /* 0x000000886588723e */ /* 0x000fe400000010ff */
[----:B------:R-:W-:Y:S02]  /*bdb0*/  F2FP.BF16.F32.PACK_AB R137, R108, R137 ;  /* 0x000000896c89723e */ /* 0x000fe400000010ff */
        /* <DEDUP_REMOVED lines=8> */
[----:B------:R-:W-:Y:S02]  /*be40*/  LOP3.LUT R5, R52, 0x380, RZ, 0xc0, !PT ;  /* 0x0000038034057812 */ /* 0x000fe400078ec0ff */
[----:B------:R-:W-:-:S02]  /*be50*/  F2FP.BF16.F32.PACK_AB R51, R102, R51 ;  /* 0x000000336633723e */ /* 0x000fc400000010ff */
[----:B------:R-:W-:Y:S02]  /*be60*/  F2FP.BF16.F32.PACK_AB R50, R103, R50 ;  /* 0x000000326732723e */ /* 0x000fe400000010ff */
[----:B------:R-:W-:Y:S02]  /*be70*/  F2FP.BF16.F32.PACK_AB R47, R110, R47 ;  /* 0x0000002f6e2f723e */ /* 0x000fe400000010ff */
[----:B------:R-:W-:Y:S02]  /*be80*/  F2FP.BF16.F32.PACK_AB R43, R118, R43 ;  /* 0x0000002b762b723e */ /* 0x000fe400000010ff */
[----:B------:R-:W-:Y:S02]  /*be90*/  SEL R91, R37, R44, P0 ;  /* 0x0000002c255b7207 */ /* 0x000fe40000000000 */
[----:B------:R-:W-:Y:S02]  /*bea0*/  SEL R31, R44, R37, P0 ;  /* 0x000000252c1f7207 */ /* 0x000fe40000000000 */
[----:B------:R-:W-:-:S02]  /*beb0*/  IADD3 R24, P5, R52, 0x4000, RZ ;  /* 0x0000400034187810 */ /* 0x000fc40007fbe0ff */
[C---:B------:R-:W-:Y:S02]  /*bec0*/  IADD3 R149, P6, R52.reuse, 0x4020, RZ ;  /* 0x0000402034957810 */ /* 0x040fe40007fde0ff */
[C---:B------:R-:W-:Y:S02]  /*bed0*/  IADD3 R151, P1, R52.reuse, 0x4040, RZ ;  /* 0x0000404034977810 */ /* 0x040fe40007f3e0ff */
[C---:B------:R-:W-:Y:S02]  /*bee0*/  IADD3 R153, P2, R52.reuse, 0x4060, RZ ;  /* 0x0000406034997810 */ /* 0x040fe40007f5e0ff */
[C---:B------:R-:W-:Y:S02]  /*bef0*/  IADD3 R26, P3, R52.reuse, 0x8000, RZ ;  /* 0x00008000341a7810 */ /* 0x040fe40007f7e0ff */
[----:B------:R-:W-:Y:S02]  /*bf00*/  IADD3 R155, P4, R52, 0x8020, RZ ;  /* 0x00008020349b7810 */ /* 0x000fe40007f9e0ff */
[----:B------:R-:W-:-:S02]  /*bf10*/  SEL R107, R128, R129, P0 ;  /* 0x00000081806b7207 */ /* 0x000fc40000000000 */
[----:B------:R-:W-:Y:S01]  /*bf20*/  SEL R37, R129, R128, P0 ;  /* 0x0000008081257207 */ /* 0x000fe20000000000 */
[----:B------:R-:W-:Y:S01]  /*bf30*/  IMAD.X R25, RZ, RZ, R53, P4 ;  /* 0x000000ffff197224 */ /* 0x000fe200020e0635 */
[----:B------:R-:W-:Y:S02]  /*bf40*/  F2FP.BF16.F32.PACK_AB R13, R13, R56 ;  /* 0x000000380d0d723e */ /* 0x000fe400000010ff */
[----:B------:R-:W-:Y:S02]  /*bf50*/  F2FP.BF16.F32.PACK_AB R14, R14, R57 ;  /* 0x000000390e0e723e */ /* 0x000fe400000010ff */
        /* <DEDUP_REMOVED lines=12> */
[----:B------:R-:W-:Y:S02]  /*c020*/  SHF.R.U64 R5, R5, 0x3, RZ ;  /* 0x0000000305057819 */ /* 0x000fe400000012ff */
[----:B------:R-:W-:Y:S01]  /*c030*/  F2FP.BF16.F32.PACK_AB R12, R12, R49 ;  /* 0x000000310c0c723e */ /* 0x000fe200000010ff */
[----:B------:R-:W-:Y:S01]  /*c040*/  IMAD.X R49, RZ, RZ, R53, P6 ;  /* 0x000000ffff317224 */ /* 0x000fe200030e0635 */
[----:B------:R-:W-:-:S02]  /*c050*/  SEL R117, R78, R41, P0 ;  /* 0x000000294e757207 */ /* 0x000fc40000000000 */
[----:B------:R-:W-:Y:S01]  /*c060*/  SEL R62, R41, R78, P0 ;  /* 0x0000004e293e7207 */ /* 0x000fe20000000000 */
[--C-:B------:R-:W-:Y:S01]  /*c070*/  IMAD.X R41, RZ, RZ, R53.reuse, P3 ;  /* 0x000000ffff297224 */ /* 0x100fe200018e0635 */
        /* <DEDUP_REMOVED lines=9> */
[----:B------:R-:W-:Y:S02]  /*c110*/  LOP3.LUT R8, R10, 0x380, RZ, 0xc0, !PT ;  /* 0x000003800a087812 */ /* 0x000fe400078ec0ff */
[C---:B------:R-:W-:Y:S02]  /*c120*/  IADD3 R157, P5, R52.reuse, 0x8040, RZ ;  /* 0x00008040349d7810 */ /* 0x040fe40007fbe0ff */
[C---:B------:R-:W-:Y:S02]  /*c130*/  IADD3 R159, P6, R52.reuse, 0x8060, RZ ;  /* 0x00008060349f7810 */ /* 0x040fe40007fde0ff */
[C---:B------:R-:W-:Y:S01]  /*c140*/  IADD3 R44, P1, R52.reuse, 0xc000, RZ ;  /* 0x0000c000342c7810 */ /* 0x040fe20007f3e0ff */
[--C-:B------:R-:W-:Y:S01]  /*c150*/  IMAD.X R27, RZ, RZ, R53.reuse, P5 ;  /* 0x000000ffff1b7224 */ /* 0x100fe200028e0635 */
[C---:B------:R-:W-:Y:S01]  /*c160*/  IADD3 R161, P2, R52.reuse, 0xc020, RZ ;  /* 0x0000c02034a17810 */ /* 0x040fe20007f5e0ff */
[----:B------:R-:W-:Y:S01]  /*c170*/  IMAD.X R15, RZ, RZ, R53, P6 ;  /* 0x000000ffff0f7224 */ /* 0x000fe200030e0635 */
[----:B------:R-:W-:-:S02]  /*c180*/  IADD3 R163, P3, R52, 0xc040, RZ ;  /* 0x0000c04034a37810 */ /* 0x000fc40007f7e0ff */
[----:B------:R-:W-:Y:S02]  /*c190*/  IADD3 R165, P4, R52, 0xc060, RZ ;  /* 0x0000c06034a57810 */ /* 0x000fe40007f9e0ff */
[----:B------:R-:W-:Y:S02]  /*c1a0*/  F2FP.BF16.F32.PACK_AB R45, R45, R88 ;  /* 0x000000582d2d723e */ /* 0x000fe400000010ff */
[----:B------:R-:W-:Y:S01]  /*c1b0*/  LOP3.LUT R52, R5, R52, RZ, 0x3c, !PT ;  /* 0x0000003405347212 */ /* 0x000fe200078e3cff */
[--C-:B------:R-:W-:Y:S01]  /*c1c0*/  IMAD.X R9, RZ, RZ, R53.reuse, P4 ;  /* 0x000000ffff097224 */ /* 0x100fe200020e0635 */
[----:B------:R-:W-:Y:S02]  /*c1d0*/  SHF.R.U64 R5, R8, 0x3, RZ ;  /* 0x0000000308057819 */ /* 0x000fe400000012ff */
        /* <DEDUP_REMOVED lines=8> */
[----:B--2---:R-:W-:Y:S01]  /*c260*/  SHFL.IDX PT, R115, R115, R20, 0x1c1f ;  /* 0x001c1f1473737589 */ /* 0x004fe200000e0000 */
[----:B------:R-:W-:Y:S01]  /*c270*/  LOP3.LUT R12, R145, 0x380, RZ, 0xc0, !PT ;  /* 0x00000380910c7812 */ /* 0x000fe200078ec0ff */
[----:B------:R-:W-:Y:S01]  /*c280*/  IMAD.X R45, RZ, RZ, R53, P2 ;  /* 0x000000ffff2d7224 */ /* 0x000fe200010e0635 */
[----:B------:R-:W-:Y:S01]  /*c290*/  LOP3.LUT R14, R147, 0x380, RZ, 0xc0, !PT ;  /* 0x00000380930e7812 */ /* 0x000fe200078ec0ff */
[----:B------:R-:W-:Y:S01]  /*c2a0*/  SHFL.IDX PT, R79, R79, R20, 0x1c1f ;  /* 0x001c1f144f4f7589 */ /* 0x000fe200000e0000 */
[----:B------:R-:W-:-:S02]  /*c2b0*/  LOP3.LUT R60, R5, R10, RZ, 0x3c, !PT ;  /* 0x0000000a053c7212 */ /* 0x000fc400078e3cff */
[----:B------:R-:W-:Y:S01]  /*c2c0*/  LOP3.LUT R5, R24, 0x380, RZ, 0xc0, !PT ;  /* 0x0000038018057812 */ /* 0x000fe200078ec0ff */
[----:B------:R-:W-:Y:S01]  /*c2d0*/  SHFL.IDX PT, R77, R77, R20, 0x1c1f ;  /* 0x001c1f144d4d7589 */ /* 0x000fe200000e0000 */
[----:B------:R-:W-:Y:S02]  /*c2e0*/  SHF.R.U64 R8, R12, 0x3, RZ ;  /* 0x000000030c087819 */ /* 0x000fe400000012ff */
[----:B------:R-:W-:Y:S01]  /*c2f0*/  SHF.R.U64 R12, R14, 0x3, RZ ;  /* 0x000000030e0c7819 */ /* 0x000fe200000012ff */
[----:B------:R-:W-:Y:S01]  /*c300*/  SHFL.IDX PT, R111, R111, R20, 0x1c1f ;  /* 0x001c1f146f6f7589 */ /* 0x000fe200000e0000 */
[----:B------:R-:W-:Y:S02]  /*c310*/  SHF.R.U64 R5, R5, 0x3, RZ ;  /* 0x0000000305057819 */ /* 0x000fe400000012ff */
[----:B------:R-:W-:Y:S01]  /*c320*/  LOP3.LUT R54, R12, R147, RZ, 0x3c, !PT ;  /* 0x000000930c367212 */ /* 0x000fe200078e3cff */
[----:B------:R-:W-:Y:S01]  /*c330*/  SHFL.IDX PT, R121, R121, R20, 0x1c1f ;  /* 0x001c1f1479797589 */ /* 0x000fe200000e0000 */
[----:B------:R-:W-:-:S02]  /*c340*/  LOP3.LUT R12, R153, 0x380, RZ, 0xc0, !PT ;  /* 0x00000380990c7812 */ /* 0x000fc400078ec0ff */
[----:B------:R-:W-:Y:S01]  /*c350*/  LOP3.LUT R50, R5, R24, RZ, 0x3c, !PT ;  /* 0x0000001805327212 */ /* 0x000fe200078e3cff */
[----:B------:R-:W-:Y:S01]  /*c360*/  SHFL.IDX PT, R81, R81, R20, 0x1c1f ;  /* 0x001c1f1451517589 */ /* 0x000fe200000e0000 */
[----:B------:R-:W-:Y:S02]  /*c370*/  LOP3.LUT R5, R26, 0x380, RZ, 0xc0, !PT ;  /* 0x000003801a057812 */ /* 0x000fe400078ec0ff */
        /* <DEDUP_REMOVED lines=8> */
[----:B------:R-:W-:Y:S02]  /*c400*/  LOP3.LUT R58, R8, R145, RZ, 0x3c, !PT ;  /* 0x00000091083a7212 */ /* 0x000fe400078e3cff */
[----:B------:R-:W-:Y:S01]  /*c410*/  LOP3.LUT R5, R44, 0x380, RZ, 0xc0, !PT ;  /* 0x000003802c057812 */ /* 0x000fe200078ec0ff */
[----:B------:R-:W-:Y:S01]  /*c420*/  SHFL.IDX PT, R89, R89, R20, 0x1c1f ;  /* 0x001c1f1459597589 */ /* 0x000fe200000e0000 */
[----:B------:R-:W-:Y:S02]  /*c430*/  LOP3.LUT R8, R149, 0x380, RZ, 0xc0, !PT ;  /* 0x0000038095087812 */ /* 0x000fe400078ec0ff */
[----:B------:R-:W-:Y:S01]  /*c440*/  LOP3.LUT R10, R151, 0x380, RZ, 0xc0, !PT ;  /* 0x00000380970a7812 */ /* 0x000fe200078ec0ff */
[----:B------:R-:W-:Y:S01]  /*c450*/  SHFL.IDX PT, R91, R91, R20, 0x1c1f ;  /* 0x001c1f145b5b7589 */ /* 0x000fe200000e0000 */
[----:B------:R-:W-:-:S02]  /*c460*/  SHF.R.U64 R12, R12, 0x3, RZ ;  /* 0x000000030c0c7819 */ /* 0x000fc400000012ff */
[----:B------:R-:W-:Y:S01]  /*c470*/  SHF.R.U64 R5, R5, 0x3, RZ ;  /* 0x0000000305057819 */ /* 0x000fe200000012ff */
[----:B------:R-:W-:Y:S01]  /*c480*/  SHFL.IDX PT, R93, R93, R20, 0x1c1f ;  /* 0x001c1f145d5d7589 */ /* 0x000fe200000e0000 */
[----:B------:R-:W-:Y:S02]  /*c490*/  SHF.R.U64 R8, R8, 0x3, RZ ;  /* 0x0000000308087819 */ /* 0x000fe400000012ff */
[----:B------:R-:W-:Y:S01]  /*c4a0*/  SHF.R.U64 R10, R10, 0x3, RZ ;  /* 0x000000030a0a7819 */ /* 0x000fe200000012ff */
[----:B------:R-:W-:Y:S01]  /*c4b0*/  SHFL.IDX PT, R99, R99, R20, 0x1c1f ;  /* 0x001c1f1463637589 */ /* 0x000fe200000e0000 */
[----:B------:R-:W-:Y:S02]  /*c4c0*/  LOP3.LUT R14, R12, R159, RZ, 0x3c, !PT ;  /* 0x0000009f0c0e7212 */ /* 0x000fe400078e3cff */
[----:B------:R-:W-:Y:S01]  /*c4d0*/  MOV R98, R54 ;  /* 0x0000003600627202 */ /* 0x000fe20000000f00 */
[----:B------:R-:W-:Y:S01]  /*c4e0*/  SHFL.IDX PT, R97, R97, R20, 0x1c1f ;  /* 0x001c1f1461617589 */ /* 0x000fe200000e0000 */
[----:B------:R-:W-:-:S02]  /*c4f0*/  LOP3.LUT R12, R5, R44, RZ, 0x3c, !PT ;  /* 0x0000002c050c7212 */ /* 0x000fc400078e3cff */
[----:B------:R-:W-:Y:S01]  /*c500*/  MOV R55, R40 ;  /* 0x0000002800377202 */ /* 0x000fe20000000f00 */
[----:B------:R-:W-:Y:S01]  /*c510*/  SHFL.IDX PT, R101, R101, R20, 0x1c1f ;  /* 0x001c1f1465657589 */ /* 0x000fe200000e0000 */
[----:B------:R-:W-:Y:S02]  /*c520*/  LOP3.LUT R48, R8, R149, RZ, 0x3c, !PT ;  /* 0x0000009508307212 */ /* 0x000fe400078e3cff */
[----:B------:R-:W-:Y:S01]  /*c530*/  LOP3.LUT R40, R20, 0x2, RZ, 0x3c, !PT ;  /* 0x0000000214287812 */ /* 0x000fe200078e3cff */
[----:B------:R-:W-:Y:S01]  /*c540*/  SHFL.IDX PT, R105, R105, R20, 0x1c1f ;  /* 0x001c1f1469697589 */ /* 0x000fe200000e0000 */
[----:B------:R-:W-:Y:S02]  /*c550*/  LOP3.LUT R46, R10, R151, RZ, 0x3c, !PT ;  /* 0x000000970a2e7212 */ /* 0x000fe400078e3cff */
[----:B------:R-:W-:Y:S01]  /*c560*/  LOP3.LUT R8, R155, 0x380, RZ, 0xc0, !PT ;  /* 0x000003809b087812 */ /* 0x000fe200078ec0ff */
[----:B------:R-:W-:Y:S01]  /*c570*/  SHFL.IDX PT, R70, R70, R40, 0x1c1f ;  /* 0x001c1f2846467589 */ /* 0x000fe200000e0000 */
[----:B------:R-:W-:-:S02]  /*c580*/  LOP3.LUT R10, R157, 0x380, RZ, 0xc0, !PT ;  /* 0x000003809d0a7812 */ /* 0x000fc400078ec0ff */
[----:B------:R-:W-:Y:S01]  /*c590*/  MOV R5, R12 ;  /* 0x0000000c00057202 */ /* 0x000fe20000000f00 */
[----:B------:R-:W-:Y:S01]  /*c5a0*/  SHFL.IDX PT, R72, R72, R40, 0x1c1f ;  /* 0x001c1f2848487589 */ /* 0x000fe200000e0000 */
[----:B------:R-:W-:Y:S02]  /*c5b0*/  SHF.R.U64 R8, R8, 0x3, RZ ;  /* 0x0000000308087819 */ /* 0x000fe400000012ff */
[----:B------:R-:W-:Y:S01]  /*c5c0*/  SHF.R.U64 R10, R10, 0x3, RZ ;  /* 0x000000030a0a7819 */ /* 0x000fe200000012ff */
[----:B------:R-:W0:Y:S01]  /*c5d0*/  SHFL.IDX PT, R12, R119, R40, 0x1c1f ;  /* 0x001c1f28770c7589 */ /* 0x000e2200000e0000 */
[----:B------:R-:W-:Y:S02]  /*c5e0*/  LOP3.LUT R24, R8, R155, RZ, 0x3c, !PT ;  /* 0x0000009b08187212 */ /* 0x000fe400078e3cff */
[----:B------:R-:W-:Y:S01]  /*c5f0*/  LOP3.LUT R26, R10, R157, RZ, 0x3c, !PT ;  /* 0x0000009d0a1a7212 */ /* 0x000fe200078e3cff */
[----:B------:R-:W1:Y:S01]  /*c600*/  SHFL.IDX PT, R76, R76, R40, 0x1c1f ;  /* 0x001c1f284c4c7589 */ /* 0x000e6200000e0000 */
[----:B------:R-:W-:-:S02]  /*c610*/  MOV R104, R52 ;  /* 0x0000003400687202 */ /* 0x000fc40000000f00 */
[----:B------:R-:W-:Y:S01]  /*c620*/  MOV R96, R50 ;  /* 0x0000003200607202 */ /* 0x000fe20000000f00 */
[----:B------:R-:W-:Y:S01]  /*c630*/  SHFL.IDX PT, R107, R107, R20, 0x1c1f ;  /* 0x001c1f146b6b7589 */ /* 0x000fe200000e0000 */
[----:B------:R-:W-:Y:S02]  /*c640*/  MOV R53, R24 ;  /* 0x0000001800357202 */ /* 0x000fe40000000f00 */
[----:B------:R-:W-:Y:S01]  /*c650*/  LOP3.LUT R8, R161, 0x380, RZ, 0xc0, !PT ;  /* 0x00000380a1087812 */ /* 0x000fe200078ec0ff */
[----:B------:R-:W2:Y:S01]  /*c660*/  SHFL.IDX PT, R24, R123, R40, 0x1c1f ;  /* 0x001c1f287b187589 */ /* 0x000ea200000e0000 */
[----:B------:R-:W-:Y:S02]  /*c670*/  MOV R51, R26 ;  /* 0x0000001a00337202 */ /* 0x000fe40000000f00 */
[----:B------:R-:W-:Y:S01]  /*c680*/  LOP3.LUT R10, R163, 0x380, RZ, 0xc0, !PT ;  /* 0x00000380a30a7812 */ /* 0x000fe200078ec0ff */
[----:B------:R-:W3:Y:S01]  /*c690*/  SHFL.IDX PT, R26, R67, R40, 0x1c1f ;  /* 0x001c1f28431a7589 */ /* 0x000ee200000e0000 */
[----:B------:R-:W-:-:S02]  /*c6a0*/  LOP3.LUT R78, R165, 0x380, RZ, 0xc0, !PT ;  /* 0x00000380a54e7812 */ /* 0x000fc400078ec0ff */
[----:B------:R-:W-:Y:S01]  /*c6b0*/  MOV R100, R58 ;  /* 0x0000003a00647202 */ /* 0x000fe20000000f00 */
[----:B------:R-:W-:Y:S01]  /*c6c0*/  SHFL.IDX PT, R103, R103, R20, 0x1c1f ;  /* 0x001c1f1467677589 */ /* 0x000fe200000e0000 */
[----:B------:R-:W-:Y:S02]  /*c6d0*/  MOV R102, R60 ;  /* 0x0000003c00667202 */ /* 0x000fe40000000f00 */
[----:B------:R-:W-:Y:S01]  /*c6e0*/  MOV R59, R42 ;  /* 0x0000002a003b7202 */ /* 0x000fe20000000f00 */
[----:B------:R-:W-:Y:S01]  /*c6f0*/  SHFL.IDX PT, R95, R95, R20, 0x1c1f ;  /* 0x001c1f145f5f7589 */ /* 0x000fe200000e0000 */
[----:B------:R-:W-:Y:S02]  /*c700*/  SHF.R.U64 R8, R8, 0x3, RZ ;  /* 0x0000000308087819 */ /* 0x000fe400000012ff */
[----:B------:R-:W-:Y:S01]  /*c710*/  MOV R61, R46 ;  /* 0x0000002e003d7202 */ /* 0x000fe20000000f00 */
[----:B------:R-:W-:Y:S01]  /*c720*/  SHFL.IDX PT, R109, R109, R20, 0x1c1f ;  /* 0x001c1f146d6d7589 */ /* 0x000fe200000e0000 */
[----:B------:R-:W-:-:S02]  /*c730*/  SHF.R.U64 R10, R10, 0x3, RZ ;  /* 0x000000030a0a7819 */ /* 0x000fc400000012ff */
[----:B------:R-:W-:Y:S01]  /*c740*/  SHF.R.U64 R78, R78, 0x3, RZ ;  /* 0x000000034e4e7819 */ /* 0x000fe200000012ff */
[----:B------:R-:W-:Y:S01]  /*c750*/  SHFL.IDX PT, R113, R113, R20, 0x1c1f ;  /* 0x001c1f1471717589 */ /* 0x000fe200000e0000 */
[----:B------:R-:W-:Y:S02]  /*c760*/  MOV R94, R48 ;  /* 0x00000030005e7202 */ /* 0x000fe40000000f00 */
[----:B------:R-:W-:Y:S01]  /*c770*/  LOP3.LUT R44, R8, R161, RZ, 0x3c, !PT ;  /* 0x000000a1082c7212 */ /* 0x000fe200078e3cff */
[----:B------:R-:W-:Y:S01]  /*c780*/  SHFL.IDX PT, R125, R125, R20, 0x1c1f ;  /* 0x001c1f147d7d7589 */ /* 0x000fe200000e0000 */
[----:B------:R-:W-:Y:S02]  /*c790*/  LOP3.LUT R10, R10, R163, RZ, 0x3c, !PT ;  /* 0x000000a30a0a7212 */ /* 0x000fe400078e3cff */
[----:B------:R-:W-:Y:S01]  /*c7a0*/  LOP3.LUT R8, R78, R165, RZ, 0x3c, !PT ;  /* 0x000000a54e087212 */ /* 0x000fe200078e3cff */
[----:B------:R-:W-:Y:S01]  /*c7b0*/  SHFL.IDX PT, R117, R117, R20, 0x1c1f ;  /* 0x001c1f1475757589 */ /* 0x000fe200000e0000 */
[----:B------:R-:W-:-:S02]  /*c7c0*/  MOV R44, R44 ;  /* 0x0000002c002c7202 */ /* 0x000fc40000000f00 */
[----:B------:R-:W-:Y:S01]  /*c7d0*/  MOV R45, R10 ;  /* 0x0000000a002d7202 */ /* 0x000fe20000000f00 */
[----:B------:R-:W-:Y:S01]  /*c7e0*/  SHFL.IDX PT, R129, R129, R20, 0x1c1f ;  /* 0x001c1f1481817589 */ /* 0x000fe200000e0000 */
[----:B------:R-:W-:Y:S02]  /*c7f0*/  MOV R47, R8 ;  /* 0x00000008002f7202 */ /* 0x000fe40000000f00 */
[----:B------:R-:W-:Y:S01]  /*c800*/  MOV R49, R14 ;  /* 0x0000000e00317202 */ /* 0x000fe20000000f00 */
[----:B------:R-:W-:Y:S01]  /*c810*/  SHFL.IDX PT, R131, R131, R20, 0x1c1f ;  /* 0x001c1f1483837589 */ /* 0x000fe200000e0000 */
[----:B0-----:R-:W-:Y:S02]  /*c820*/  SEL R9, R115, R12, P0 ;  /* 0x0000000c73097207 */ /* 0x001fe40000000000 */
        /* <DEDUP_REMOVED lines=8> */
[----:B-1----:R-:W-:Y:S02]  /*c8b0*/  SEL R25, R111, R76, P0 ;  /* 0x0000004c6f197207 */ /* 0x002fe40000000000 */
[----:B------:R-:W-:Y:S01]  /*c8c0*/  SEL R27, R76, R111, P0 ;  /* 0x0000006f4c1b7207 */ /* 0x000fe20000000000 */
[----:B------:R-:W-:Y:S01]  /*c8d0*/  SHFL.IDX PT, R141, R141, R20, 0x1c1f ;  /* 0x001c1f148d8d7589 */ /* 0x000fe200000e0000 */
[----:B--2---:R-:W-:-:S02]  /*c8e0*/  SEL R13, R121, R24, P0 ;  /* 0x00000018790d7207 */ /* 0x004fc40000000000 */
[----:B------:R-:W-:Y:S01]  /*c8f0*/  SEL R15, R24, R121, P0 ;  /* 0x00000079180f7207 */ /* 0x000fe20000000000 */
[----:B------:R-:W-:Y:S01]  /*c900*/  SHFL.IDX PT, R127, R127, R20, 0x1c1f ;  /* 0x001c1f147f7f7589 */ /* 0x000fe200000e0000 */
[----:B---3--:R-:W-:Y:S02]  /*c910*/  SEL R24, R81, R26, P0 ;  /* 0x0000001a51187207 */ /* 0x008fe40000000000 */
[----:B------:R-:W-:Y:S01]  /*c920*/  SEL R26, R26, R81, P0 ;  /* 0x000000511a1a7207 */ /* 0x000fe20000000000 */
[----:B------:R-:W-:Y:S01]  /*c930*/  SHFL.IDX PT, R135, R135, R20, 0x1c1f ;  /* 0x001c1f1487877589 */ /* 0x000fe200000e0000 */
[----:B------:R-:W-:-:S03]  /*c940*/  PLOP3.LUT P2, PT, PT, PT, UP0, 0x80, 0x0 ;  /* 0x000000000000781c */ /* 0x000fc60003f4f008 */
[----:B------:R-:W-:Y:S04]  /*c950*/  SHFL.IDX PT, R143, R143, R20, 0x1c1f ;  /* 0x001c1f148f8f7589 */ /* 0x000fe800000e0000 */
[----:B------:R-:W0:Y:S04]  /*c960*/  SHFL.IDX PT, R20, R21, R40, 0x1c1f ;  /* 0x001c1f2815147589 */ /* 0x000e2800000e0000 */
[----:B------:R-:W1:Y:S04]  /*c970*/  SHFL.IDX PT, R64, R64, R40, 0x1c1f ;  /* 0x001c1f2840407589 */ /* 0x000e6800000e0000 */
[----:B------:R0:W2:Y:S04]  /*c980*/  SHFL.IDX PT, R42, R28, R40, 0x1c1f ;  /* 0x001c1f281c2a7589 */ /* 0x0000a800000e0000 */
[----:B------:R-:W3:Y:S01]  /*c990*/  SHFL.IDX PT, R80, R57, R40, 0x1c1f ;  /* 0x001c1f2839507589 */ /* 0x000ee200000e0000 */
[----:B------:R-:W-:Y:S06]  /*c9a0*/  BAR.SYNC.DEFER_BLOCKING 0x1, 0x100 ;  /* 0x0044000000007b1d */ /* 0x000fec0000010000 */
[----:B------:R1:W-:Y:S01]  /*c9b0*/  SHFL.IDX PT, R46, R29, R40, 0x1c1f ;  /* 0x001c1f281d2e7589 */ /* 0x0003e200000e0000 */
[----:B0-----:R-:W-:-:S03]  /*c9c0*/  SEL R28, R83, R20, P0 ;  /* 0x00000014531c7207 */ /* 0x001fc60000000000 */
[----:B------:R-:W-:Y:S04]  /*c9d0*/  SHFL.IDX PT, R56, R56, R40, 0x1c1f ;  /* 0x001c1f2838387589 */ /* 0x000fe800000e0000 */
[----:B------:R0:W-:Y:S01]  /*c9e0*/  SHFL.IDX PT, R48, R30, R40, 0x1c1f ;  /* 0x001c1f281e307589 */ /* 0x0001e200000e0000 */
[----:B-1----:R-:W-:-:S03]  /*c9f0*/  SEL R29, R109, R64, P0 ;  /* 0x000000406d1d7207 */ /* 0x002fc60000000000 */
[----:B------:R-:W-:Y:S04]  /*ca00*/  SHFL.IDX PT, R62, R62, R40, 0x1c1f ;  /* 0x001c1f283e3e7589 */ /* 0x000fe800000e0000 */
[----:B------:R1:W-:Y:S01]  /*ca10*/  SHFL.IDX PT, R50, R31, R40, 0x1c1f ;  /* 0x001c1f281f327589 */ /* 0x0003e200000e0000 */
[----:B0-----:R-:W-:-:S03]  /*ca20*/  SEL R30, R20, R83, P0 ;  /* 0x00000053141e7207 */ /* 0x001fc60000000000 */
[----:B------:R-:W-:Y:S04]  /*ca30*/  SHFL.IDX PT, R82, R63, R40, 0x1c1f ;  /* 0x001c1f283f527589 */ /* 0x000fe800000e0000 */
[----:B------:R2:W-:Y:S01]  /*ca40*/  SHFL.IDX PT, R52, R32, R40, 0x1c1f ;  /* 0x001c1f2820347589 */ /* 0x0005e200000e0000 */
[----:B-1----:R-:W-:-:S03]  /*ca50*/  SEL R31, R64, R109, P0 ;  /* 0x0000006d401f7207 */ /* 0x002fc60000000000 */
[----:B------:R-:W-:Y:S04]  /*ca60*/  SHFL.IDX PT, R84, R65, R40, 0x1c1f ;  /* 0x001c1f2841547589 */ /* 0x000fe800000e0000 */
[----:B------:R3:W0:Y:S01]  /*ca70*/  SHFL.IDX PT, R54, R33, R40, 0x1c1f ;  /* 0x001c1f2821367589 */ /* 0x00062200000e0000 */
[----:B--2---:R-:W-:-:S03]  /*ca80*/  SEL R32, R85, R42, P0 ;  /* 0x0000002a55207207 */ /* 0x004fc60000000000 */
[----:B------:R-:W1:Y:S04]  /*ca90*/  SHFL.IDX PT, R66, R66, R40, 0x1c1f ;  /* 0x001c1f2842427589 */ /* 0x000e6800000e0000 */
[----:B------:R2:W-:Y:S01]  /*caa0*/  SHFL.IDX PT, R58, R34, R40, 0x1c1f ;  /* 0x001c1f28223a7589 */ /* 0x0005e200000e0000 */
[----:B---3--:R-:W-:-:S03]  /*cab0*/  SEL R33, R113, R80, P0 ;  /* 0x0000005071217207 */ /* 0x008fc60000000000 */
[----:B------:R-:W-:Y:S04]  /*cac0*/  SHFL.IDX PT, R68, R68, R40, 0x1c1f ;  /* 0x001c1f2844447589 */ /* 0x000fe800000e0000 */
[----:B------:R3:W-:Y:S01]  /*cad0*/  SHFL.IDX PT, R60, R35, R40, 0x1c1f ;  /* 0x001c1f28233c7589 */ /* 0x0007e200000e0000 */
[----:B--2---:R-:W-:-:S03]  /*cae0*/  SEL R34, R42, R85, P0 ;  /* 0x000000552a227207 */ /* 0x004fc60000000000 */
[----:B------:R-:W-:Y:S04]  /*caf0*/  SHFL.IDX PT, R86, R69, R40, 0x1c1f ;  /* 0x001c1f2845567589 */ /* 0x000fe800000e0000 */
[----:B------:R2:W-:Y:S01]  /*cb00*/  SHFL.IDX PT, R70, R36, R40, 0x1c1f ;  /* 0x001c1f2824467589 */ /* 0x0005e200000e0000 */
[----:B0-----:R-:W-:Y:S02]  /*cb10*/  SEL R42, R54, R99, P0 ;  /* 0x00000063362a7207 */ /* 0x001fe40000000000 */
[----:B---3--:R-:W-:Y:S01]  /*cb20*/  SEL R35, R80, R113, P0 ;  /* 0x0000007150237207 */ /* 0x008fe20000000000 */
[----:B------:R-:W0:Y:S01]  /*cb30*/  SHFL.IDX PT, R88, R71, R40, 0x1c1f ;  /* 0x001c1f2847587589 */ /* 0x000e2200000e0000 */
[----:B-1----:R-:W-:Y:S01]  /*cb40*/  SEL R41, R133, R66, P0 ;  /* 0x0000004285297207 */ /* 0x002fe20000000000 */
[----:B------:R-:W-:Y:S01]  /*cb50*/  ULDC UR8, c[0x0][0xa88] ;  /* 0x0002a20000087ab9 */ /* 0x000fe20000000800 */
[----:B------:R-:W-:Y:S01]  /*cb60*/  SEL R43, R66, R133, P0 ;  /* 0x00000085422b7207 */ /* 0x000fe20000000000 */
[----:B------:R1:W-:Y:S01]  /*cb70*/  SHFL.IDX PT, R72, R37, R40, 0x1c1f ;  /* 0x001c1f2825487589 */ /* 0x0003e200000e0000 */
[----:B------:R-:W3:Y:S01]  /*cb80*/  LDC R80, c[0x0][0xbe8] ;  /* 0x0002fa00ff507b82 */ /* 0x000ee20000000800 */
[----:B--2---:R-:W-:-:S02]  /*cb90*/  SEL R36, R93, R52, P0 ;  /* 0x000000345d247207 */ /* 0x004fc40000000000 */
[----:B------:R2:W-:Y:S04]  /*cba0*/  SHFL.IDX PT, R76, R38, R40, 0x1c1f ;  /* 0x001c1f28264c7589 */ /* 0x0005e800000e0000 */
[----:B------:R-:W-:Y:S01]  /*cbb0*/  SHFL.IDX PT, R90, R73, R40, 0x1c1f ;  /* 0x001c1f28495a7589 */ /* 0x000fe200000e0000 */
[----:B-1----:R-:W-:-:S03]  /*cbc0*/  SEL R37, R131, R84, P0 ;  /* 0x0000005483257207 */ /* 0x002fc60000000000 */
[----:B------:R1:W-:Y:S01]  /*cbd0*/  SHFL.IDX PT, R78, R39, R40, 0x1c1f ;  /* 0x001c1f28274e7589 */ /* 0x0003e200000e0000 */
[----:B--2---:R-:W-:-:S03]  /*cbe0*/  SEL R38, R52, R93, P0 ;  /* 0x0000005d34267207 */ /* 0x004fc60000000000 */
[----:B------:R-:W-:Y:S04]  /*cbf0*/  SHFL.IDX PT, R74, R74, R40, 0x1c1f ;  /* 0x001c1f284a4a7589 */ /* 0x000fe800000e0000 */
[----:B------:R2:W4:Y:S01]  /*cc00*/  SHFL.IDX PT, R92, R75, R40, 0x1c1f ;  /* 0x001c1f284b5c7589 */ /* 0x00052200000e0000 */
[----:B0-----:R-:W-:Y:S02]  /*cc10*/  SEL R69, R141, R88, P0 ;  /* 0x000000588d457207 */ /* 0x001fe40000000000 */
[----:B-1----:R-:W-:Y:S01]  /*cc20*/  SEL R39, R84, R131, P0 ;  /* 0x0000008354277207 */ /* 0x002fe20000000000 */
[----:B------:R0:W-:Y:S01]  /*cc30*/  STSM.16.M88.4 [R104], R8 ;  /* 0x0000000868007844 */ /* 0x0001e20000000200 */
[----:B------:R-:W-:-:S03]  /*cc40*/  SEL R71, R88, R141, P0 ;  /* 0x0000008d58477207 */ /* 0x000fc60000000000 */
[----:B------:R1:W-:Y:S01]  /*cc50*/  STSM.16.M88.4 [R102], R12 ;  /* 0x0000000c66007844 */ /* 0x0003e20000000200 */
[----:B--2---:R-:W-:-:S03]  /*cc60*/  SEL R40, R99, R54, P0 ;  /* 0x0000003663287207 */ /* 0x004fc60000000000 */
[----:B------:R2:W-:Y:S04]  /*cc70*/  STSM.16.M88.4 [R100], R24 ;  /* 0x0000001864007844 */ /* 0x0005e80000000200 */
[----:B------:R-:W-:Y:S01]  /*cc80*/  STSM.16.M88.4 [R98], R28 ;  /* 0x0000001c62007844 */ /* 0x000fe20000000200 */
[----:B0-----:R-:W-:-:S03]  /*cc90*/  SEL R8, R87, R46, P0 ;  /* 0x0000002e57087207 */ /* 0x001fc60000000000 */
[----:B------:R-:W-:Y:S01]  /*cca0*/  STSM.16.M88.4 [R96], R32 ;  /* 0x0000002060007844 */ /* 0x000fe20000000200 */
[----:B------:R-:W-:Y:S02]  /*ccb0*/  SEL R10, R46, R87, P0 ;  /* 0x000000572e0a7207 */ /* 0x000fe40000000000 */
[----:B------:R-:W-:Y:S02]  /*ccc0*/  SEL R9, R125, R56, P0 ;  /* 0x000000387d097207 */ /* 0x000fe40000000000 */
[----:B------:R-:W-:Y:S02]  /*ccd0*/  SEL R11, R56, R125, P0 ;  /* 0x0000007d380b7207 */ /* 0x000fe40000000000 */
[----:B-1----:R-:W-:Y:S02]  /*cce0*/  SEL R12, R89, R48, P0 ;  /* 0x00000030590c7207 */ /* 0x002fe40000000000 */
[----:B------:R-:W-:Y:S01]  /*ccf0*/  SEL R14, R48, R89, P0 ;  /* 0x00000059300e7207 */ /* 0x000fe20000000000 */
[----:B------:R0:W-:Y:S01]  /*cd00*/  STSM.16.M88.4 [R94], R8 ;  /* 0x000000085e007844 */ /* 0x0001e20000000200 */
[----:B------:R-:W-:-:S02]  /*cd10*/  SEL R13, R117, R62, P0 ;  /* 0x0000003e750d7207 */ /* 0x000fc40000000000 */
[----:B------:R-:W-:Y:S02]  /*cd20*/  SEL R15, R62, R117, P0 ;  /* 0x000000753e0f7207 */ /* 0x000fe40000000000 */
[----:B--2---:R-:W-:Y:S02]  /*cd30*/  SEL R24, R91, R50, P0 ;  /* 0x000000325b187207 */ /* 0x004fe40000000000 */
[----:B------:R-:W-:Y:S01]  /*cd40*/  SEL R26, R50, R91, P0 ;  /* 0x0000005b321a7207 */ /* 0x000fe20000000000 */
[----:B------:R1:W-:Y:S01]  /*cd50*/  STSM.16.M88.4 [R61], R12 ;  /* 0x0000000c3d007844 */ /* 0x0003e20000000200 */
[----:B------:R-:W-:Y:S02]  /*cd60*/  SEL R25, R129, R82, P0 ;  /* 0x0000005281197207 */ /* 0x000fe40000000000 */
[----:B------:R-:W-:Y:S02]  /*cd70*/  SEL R27, R82, R129, P0 ;  /* 0x00000081521b7207 */ /* 0x000fe40000000000 */
[----:B----4-:R-:W-:-:S02]  /*cd80*/  SEL R77, R143, R92, P0 ;  /* 0x0000005c8f4d7207 */ /* 0x010fc40000000000 */
[----:B------:R-:W-:Y:S01]  /*cd90*/  SEL R79, R92, R143, P0 ;  /* 0x0000008f5c4f7207 */ /* 0x000fe20000000000 */
[----:B------:R2:W-:Y:S01]  /*cda0*/  STSM.16.M88.4 [R59], R24 ;  /* 0x000000183b007844 */ /* 0x0005e20000000200 */
[----:B0-----:R-:W-:Y:S02]  /*cdb0*/  SEL R8, R97, R58, P0 ;  /* 0x0000003a61087207 */ /* 0x001fe40000000000 */
[----:B------:R-:W-:Y:S01]  /*cdc0*/  SEL R10, R58, R97, P0 ;  /* 0x000000613a0a7207 */ /* 0x000fe20000000000 */
[----:B------:R-:W-:Y:S01]  /*cdd0*/  STSM.16.M88.4 [R55], R36 ;  /* 0x0000002437007844 */ /* 0x000fe20000000200 */
[----:B------:R-:W-:Y:S02]  /*cde0*/  SEL R9, R137, R68, P0 ;  /* 0x0000004489097207 */ /* 0x000fe40000000000 */
[----:B------:R-:W-:Y:S01]  /*cdf0*/  SEL R11, R68, R137, P0 ;  /* 0x00000089440b7207 */ /* 0x000fe20000000000 */
[----:B------:R-:W-:Y:S01]  /*ce00*/  STSM.16.M88.4 [R53], R40 ;  /* 0x0000002835007844 */ /* 0x000fe20000000200 */
[----:B-1----:R-:W-:-:S02]  /*ce10*/  SEL R12, R101, R60, P0 ;  /* 0x0000003c650c7207 */ /* 0x002fc40000000000 */
[----:B------:R-:W-:Y:S01]  /*ce20*/  SEL R14, R60, R101, P0 ;  /* 0x000000653c0e7207 */ /* 0x000fe20000000000 */
[----:B------:R0:W-:Y:S01]  /*ce30*/  STSM.16.M88.4 [R51], R8 ;  /* 0x0000000833007844 */ /* 0x0001e20000000200 */
[----:B------:R-:W-:Y:S02]  /*ce40*/  SEL R13, R139, R86, P0 ;  /* 0x000000568b0d7207 */ /* 0x000fe40000000000 */
[----:B------:R-:W-:Y:S02]  /*ce50*/  SEL R15, R86, R139, P0 ;  /* 0x0000008b560f7207 */ /* 0x000fe40000000000 */
[----:B------:R-:W-:Y:S02]  /*ce60*/  SEL R68, R105, R70, P0 ;  /* 0x0000004669447207 */ /* 0x000fe40000000000 */
[----:B------:R-:W-:Y:S01]  /*ce70*/  SEL R70, R70, R105, P0 ;  /* 0x0000006946467207 */ /* 0x000fe20000000000 */
[----:B------:R1:W-:Y:S01]  /*ce80*/  STSM.16.M88.4 [R49], R12 ;  /* 0x0000000c31007844 */ /* 0x0003e20000000200 */
[----:B--2---:R-:W-:-:S02]  /*ce90*/  SEL R24, R107, R72, P0 ;  /* 0x000000486b187207 */ /* 0x004fc40000000000 */
[----:B------:R-:W-:Y:S01]  /*cea0*/  SEL R26, R72, R107, P0 ;  /* 0x0000006b481a7207 */ /* 0x000fe20000000000 */
[----:B------:R2:W-:Y:S01]  /*ceb0*/  STSM.16.M88.4 [R5], R68 ;  /* 0x0000004405007844 */ /* 0x0005e20000000200 */
[----:B------:R-:W-:Y:S02]  /*cec0*/  SEL R25, R127, R90, P0 ;  /* 0x0000005a7f197207 */ /* 0x000fe40000000000 */
[----:B------:R-:W-:Y:S01]  /*ced0*/  SEL R27, R90, R127, P0 ;  /* 0x0000007f5a1b7207 */ /* 0x000fe20000000000 */
[----:B0-----:R-:W-:Y:S02]  /*cee0*/  IMAD.U32 R8, RZ, RZ, UR6 ;  /* 0x00000006ff087e24 */ /* 0x001fe4000f8e00ff */
[----:B------:R-:W-:Y:S01]  /*cef0*/  IMAD.U32 R9, RZ, RZ, UR7 ;  /* 0x00000007ff097e24 */ /* 0x000fe2000f8e00ff */
[----:B------:R-:W-:Y:S01]  /*cf00*/  ULDC.64 UR6, c[0x0][0xc08] ;  /* 0x0003020000067ab9 */ /* 0x000fe20000000a00 */
[----:B------:R-:W-:Y:S01]  /*cf10*/  STSM.16.M88.4 [R44], R24 ;  /* 0x000000182c007844 */ /* 0x000fe20000000200 */
[----:B-1----:R-:W-:-:S02]  /*cf20*/  SEL R12, R103, R76, P0 ;  /* 0x0000004c670c7207 */ /* 0x002fc40000000000 */
[----:B------:R-:W-:Y:S02]  /*cf30*/  SEL R14, R76, R103, P0 ;  /* 0x000000674c0e7207 */ /* 0x000fe40000000000 */
[----:B------:R-:W-:Y:S02]  /*cf40*/  SEL R13, R135, R74, P0 ;  /* 0x0000004a870d7207 */ /* 0x000fe40000000000 */
[----:B------:R-:W-:Y:S02]  /*cf50*/  SEL R15, R74, R135, P0 ;  /* 0x000000874a0f7207 */ /* 0x000fe40000000000 */
[----:B------:R-:W-:Y:S02]  /*cf60*/  SEL R76, R95, R78, P0 ;  /* 0x0000004e5f4c7207 */ /* 0x000fe40000000000 */
[----:B------:R-:W-:Y:S01]  /*cf70*/  SEL R78, R78, R95, P0 ;  /* 0x0000005f4e4e7207 */ /* 0x000fe20000000000 */
[----:B------:R0:W-:Y:S04]  /*cf80*/  STSM.16.M88.4 [R45], R12 ;  /* 0x0000000c2d007844 */ /* 0x0001e80000000200 */
[----:B------:R1:W-:Y:S01]  /*cf90*/  STSM.16.M88.4 [R47], R76 ;  /* 0x0000004c2f007844 */ /* 0x0003e20000000200 */
[----:B------:R-:W-:Y:S01]  /*cfa0*/  UISETP.NE.U32.AND UP1, UPT, UR6, URZ, UPT ;  /* 0x0000003f0600728c */ /* 0x000fe2000bf25070 */
[----:B------:R-:W-:Y:S03]  /*cfb0*/  BAR.SYNC.DEFER_BLOCKING 0x1, 0x100 ;  /* 0x0044000000007b1d */ /* 0x000fe60000010000 */
[----:B------:R-:W-:-:S06]  /*cfc0*/  UISETP.NE.AND.EX UP1, UPT, UR7, URZ, UPT, UP1 ;  /* 0x0000003f0700728c */ /* 0x000fcc000bf25310 */
[----:B------:R-:W-:-:S05]  /*cfd0*/  PLOP3.LUT P0, PT, PT, PT, UP1, 0x80, 0x0 ;  /* 0x000000000000781c */ /* 0x000fca0003f0f018 */
[----:B------:R-:W-:Y:S02]  /*cfe0*/  @UP1 ULDC.64 UR6, c[0x0][0xc08] ;  /* 0x0003020000061ab9 */ /* 0x000fe40000000a00 */
[----:B------:R-:W-:Y:S01]  /*cff0*/  @UP1 UIMAD.WIDE UR6, UR43, 0x4, UR6 ;  /* 0x000000042b0618a5 */ /* 0x000fe2000f8e0206 */
[----:B--2---:R-:W-:-:S05]  /*d000*/  IMAD.U32 R5, RZ, RZ, UR8 ;  /* 0x00000008ff057e24 */ /* 0x004fca000f8e00ff */
[----:B0-----:R-:W-:Y:S02]  /*d010*/  IMAD.U32 R12, RZ, RZ, UR6 ;  /* 0x00000006ff0c7e24 */ /* 0x001fe4000f8e00ff */
[----:B------:R-:W-:Y:S01]  /*d020*/  IMAD.U32 R13, RZ, RZ, UR7 ;  /* 0x00000007ff0d7e24 */ /* 0x000fe2000f8e00ff */
[----:B------:R-:W2:Y:S01]  /*d030*/  @P2 LDG.E R10, desc[UR54][R8.64] ;  /* 0x00000036080a2981 */ /* 0x000ea2000c1e1900 */
[----:B---3--:R-:W-:Y:S01]  /*d040*/  ISETP.NE.AND P1, PT, R80, 0x1, PT ;  /* 0x000000015000780c */ /* 0x008fe20003f25270 */
[----:B------:R-:W-:Y:S02]  /*d050*/  UMOV UR4, URZ ;  /* 0x0000003f00047c82 */ /* 0x000fe40008000000 */
[----:B------:R1:W5:Y:S10]  /*d060*/  @P0 LDG.E R5, desc[UR54][R12.64] ;  /* 0x000000360c050981 */ /* 0x000374000c1e1900 */
[----:B------:R-:W0:Y:S08]  /*d070*/  @P1 LDC R11, c[0x0][0xbec] ;  /* 0x0002fb00ff0b1b82 */ /* 0x000e300000000800 */
[----:B------:R-:W3:Y:S01]  /*d080*/  @P1 LDC R20, c[0x0][0xbf0] ;  /* 0x0002fc00ff141b82 */ /* 0x000ee20000000800 */
[----:B--2---:R-:W-:Y:S01]  /*d090*/  @P2 R2UR UR4, R10 ;  /* 0x000000000a0422ca */ /* 0x004fe200000e0000 */
[----:B01-3--:R-:W-:-:S14]  /*d0a0*/  @P0 BRA `(.L_x_1173) ;  /* 0x0000000000100947 */ /* 0x00bfdc0003800000 */
[----:B------:R-:W-:Y:S05]  /*d0b0*/  @!P2 BRA `(.L_x_1173) ;  /* 0x00000000000ca947 */ /* 0x000fea0003800000 */
[----:B------:R-:W2:Y:S04]  /*d0c0*/  LDG.E R10, desc[UR54][R8.64] ;  /* 0x00000036080a7981 */ /* 0x000ea8000c1e1900 */
[----:B-----5:R-:W2:Y:S02]  /*d0d0*/  LDG.E R5, desc[UR54][R8.64+0x4] ;  /* 0x0000043608057981 */ /* 0x020ea4000c1e1900 */
[----:B--2---:R-:W-:-:S07]  /*d0e0*/  IMAD.IADD R5, R5, 0x1, -R10 ;  /* 0x0000000105057824 */ /* 0x004fce00078e0a0a */
.L_x_1173:
[----:B------:R-:W-:Y:S01]  /*d0f0*/  USHF.R.S32.HI UR16, URZ, 0x1f, UR44 ;  /* 0x0000001f3f107899 */ /* 0x000fe2000801142c */
[----:B------:R-:W-:Y:S01]  /*d100*/  VIADD R10, R17, UR36 ;  /* 0x00000024110a7c36 */ /* 0x000fe20008000000 */
[----:B------:R-:W-:Y:S01]  /*d110*/  ULDC.64 UR12, c[0x0][0xb90] ;  /* 0x0002e400000c7ab9 */ /* 0x000fe20000000a00 */
[----:B------:R-:W-:Y:S01]  /*d120*/  USHF.R.S32.HI UR15, URZ, 0x1f, UR43 ;  /* 0x0000001f3f0f7899 */ /* 0x000fe2000801142b */
[----:B------:R-:W-:Y:S01]  /*d130*/  VIADD R26, R195, UR36 ;  /* 0x00000024c31a7c36 */ /* 0x000fe20008000000 */
[----:B------:R-:W-:Y:S01]  /*d140*/  USHF.R.S32.HI UR7, URZ, 0x1f, UR4 ;  /* 0x0000001f3f077899 */ /* 0x000fe20008011404 */
[----:B------:R-:W-:Y:S01]  /*d150*/  @P1 IMAD.HI.U32 R9, R10, R11, RZ ;  /* 0x0000000b0a091227 */ /* 0x000fe200078e00ff */
[----:B------:R-:W-:Y:S01]  /*d160*/  UIMAD UR10, UR16, UR12, URZ ;  /* 0x0000000c100a72a4 */ /* 0x000fe2000f8e023f */
[----:B------:R-:W-:Y:S01]  /*d170*/  UMOV UR6, UR4 ;  /* 0x0000000400067c82 */ /* 0x000fe20008000000 */
[----:B------:R-:W-:Y:S01]  /*d180*/  USEL UR15, UR15, URZ, !UP0 ;  /* 0x0000003f0f0f7287 */ /* 0x000fe2000c000000 */
[----:B------:R-:W-:Y:S01]  /*d190*/  IMAD.MOV.U32 R8, RZ, RZ, R10 ;  /* 0x000000ffff087224 */ /* 0x000fe200078e000a */
[----:B------:R-:W-:Y:S01]  /*d1a0*/  UIMAD.WIDE.U32 UR8, UR44, UR12, UR6 ;  /* 0x0000000c2c0872a5 */ /* 0x000fe2000f8e0006 */
[----:B------:R-:W-:Y:S01]  /*d1b0*/  @P1 SHF.R.U32.HI R8, RZ, R20, R9 ;  /* 0x00000014ff081219 */ /* 0x000fe20000011609 */
[----:B------:R-:W-:Y:S01]  /*d1c0*/  UIMAD UR10, UR44, UR13, UR10 ;  /* 0x0000000d2c0a72a4 */ /* 0x000fe2000f8e020a */
[----:B------:R-:W-:Y:S01]  /*d1d0*/  IMAD R9, R192, 0x40, R16 ;  /* 0x00000040c0097824 */ /* 0x000fe200078e0210 */
[----:B------:R-:W-:Y:S01]  /*d1e0*/  USEL UR14, UR43, URZ, !UP0 ;  /* 0x0000003f2b0e7287 */ /* 0x000fe2000c000000 */
[----:B-----5:R-:W-:Y:S01]  /*d1f0*/  IMAD R83, R5, R80, RZ ;  /* 0x0000005005537224 */ /* 0x020fe200078e02ff */
[----:B------:R-:W-:Y:S01]  /*d200*/  ULDC.64 UR12, c[0x0][0xb98] ;  /* 0x0002e600000c7ab9 */ /* 0x000fe20000000a00 */
[----:B------:R-:W-:Y:S01]  /*d210*/  UIADD3 UR9, UR9, UR10, URZ ;  /* 0x0000000a09097290 */ /* 0x000fe2000fffe03f */
[----:B------:R-:W-:Y:S01]  /*d220*/  IMAD.MOV R11, RZ, RZ, -R8 ;  /* 0x000000ffff0b7224 */ /* 0x000fe200078e0a08 */
[----:B------:R-:W-:Y:S01]  /*d230*/  UIMAD UR6, UR15, UR12, URZ ;  /* 0x0000000c0f0672a4 */ /* 0x000fe2000f8e023f */
[----:B------:R-:W-:Y:S01]  /*d240*/  IMAD.WIDE R6, R9, 0x2, R6 ;  /* 0x0000000209067825 */ /* 0x000fe200078e0206 */
[----:B------:R-:W-:Y:S01]  /*d250*/  UIMAD.WIDE.U32 UR8, UR14, UR12, UR8 ;  /* 0x0000000c0e0872a5 */ /* 0x000fe2000f8e0008 */
[----:B------:R-:W-:Y:S01]  /*d260*/  SHF.R.S32.HI R9, RZ, 0x1f, R8 ;  /* 0x0000001fff097819 */ /* 0x000fe20000011408 */
[----:B------:R-:W-:Y:S01]  /*d270*/  UIMAD UR6, UR14, UR13, UR6 ;  /* 0x0000000d0e0672a4 */ /* 0x000fe2000f8e0206 */
[----:B------:R-:W-:Y:S01]  /*d280*/  IMAD R11, R80, R11, R10 ;  /* 0x0000000b500b7224 */ /* 0x000fe200078e020a */
[----:B------:R-:W-:Y:S01]  /*d290*/  IADD3 R57, P3, R6, 0x4000, RZ ;  /* 0x0000400006397810 */ /* 0x000fe20007f7e0ff */
[----:B------:R-:W-:Y:S01]  /*d2a0*/  ULDC.64 UR10, c[0x0][0xaa0] ;  /* 0x0002a800000a7ab9 */ /* 0x000fe20000000a00 */
[----:B------:R-:W-:-:S02]  /*d2b0*/  IADD3 R8, P0, R8, UR8, RZ ;  /* 0x0000000808087c10 */ /* 0x000fc4000ff1e0ff */
[----:B------:R-:W-:Y:S01]  /*d2c0*/  IMAD.U32 R12, RZ, RZ, UR6 ;  /* 0x00000006ff0c7e24 */ /* 0x000fe2000f8e00ff */
[----:B------:R-:W-:Y:S02]  /*d2d0*/  SHF.R.S32.HI R10, RZ, 0x1f, R11 ;  /* 0x0000001fff0a7819 */ /* 0x000fe4000001140b */
[----:B------:R-:W-:Y:S02]  /*d2e0*/  IADD3 R45, P2, R6, 0x5000, RZ ;  /* 0x00005000062d7810 */ /* 0x000fe40007f5e0ff */
[----:B------:R-:W-:Y:S01]  /*d2f0*/  IADD3.X R9, R9, UR9, R12, P0, !PT ;  /* 0x0000000909097c10 */ /* 0x000fe200087fe40c */
[----:B------:R-:W-:Y:S01]  /*d300*/  ULDC.64 UR8, c[0x0][0xb88] ;  /* 0x0002e20000087ab9 */ /* 0x000fe20000000a00 */
[----:B------:R-:W-:Y:S01]  /*d310*/  LOP3.LUT R56, R57, 0x380, RZ, 0xc0, !PT ;  /* 0x0000038039387812 */ /* 0x000fe200078ec0ff */
[----:B------:R-:W-:Y:S01]  /*d320*/  IMAD R10, R10, UR8, RZ ;  /* 0x000000080a0a7c24 */ /* 0x000fe2000f8e02ff */
[C---:B------:R-:W-:Y:S01]  /*d330*/  IADD3 R13, P5, R6.reuse, 0x1000, RZ ;  /* 0x00001000060d7810 */ /* 0x040fe20007fbe0ff */
[----:B------:R-:W-:Y:S01]  /*d340*/  IMAD.WIDE.U32 R8, R11, UR8, R8 ;  /* 0x000000080b087c25 */ /* 0x000fe2000f8e0008 */
[----:B------:R-:W-:-:S02]  /*d350*/  IADD3 R25, P4, R6, 0x2000, RZ ;  /* 0x0000200006197810 */ /* 0x000fc40007f9e0ff */
[----:B------:R-:W-:Y:S01]  /*d360*/  LOP3.LUT R44, R45, 0x380, RZ, 0xc0, !PT ;  /* 0x000003802d2c7812 */ /* 0x000fe200078ec0ff */
[----:B------:R-:W-:Y:S01]  /*d370*/  IMAD R15, R11, UR9, R10 ;  /* 0x000000090b0f7c24 */ /* 0x000fe2000f8e020a */
[----:B------:R-:W-:Y:S01]  /*d380*/  ULDC.64 UR8, c[0x0][0xb50] ;  /* 0x0002d40000087ab9 */ /* 0x000fe20000000a00 */
[----:B------:R-:W-:Y:S02]  /*d390*/  SHF.R.U64 R56, R56, 0x3, RZ ;  /* 0x0000000338387819 */ /* 0x000fe400000012ff */
[----:B------:R-:W-:Y:S01]  /*d3a0*/  IMAD.IADD R9, R9, 0x1, R15 ;  /* 0x0000000109097824 */ /* 0x000fe200078e020f */
[C---:B------:R-:W-:Y:S02]  /*d3b0*/  LEA R11, P0, R8.reuse, UR8, 0x2 ;  /* 0x00000008080b7c11 */ /* 0x040fe4000f8010ff */
[----:B------:R-:W-:Y:S02]  /*d3c0*/  LOP3.LUT R12, R13, 0x380, RZ, 0xc0, !PT ;  /* 0x000003800d0c7812 */ /* 0x000fe400078ec0ff */
[----:B------:R-:W-:Y:S01]  /*d3d0*/  LEA.HI.X R14, R8, UR9, R9, 0x2, P0 ;  /* 0x00000009080e7c11 */ /* 0x000fe200080f1409 */
[----:B------:R-:W-:Y:S01]  /*d3e0*/  SHFL.IDX PT, R20, R11, RZ, 0x1c1f ;  /* 0x001c1fff0b147589 */ /* 0x000fe200000e0000 */
[----:B------:R-:W-:Y:S01]  /*d3f0*/  IADD3 R29, P0, R6, 0x3000, RZ ;  /* 0x00003000061d7810 */ /* 0x000fe20007f1e0ff */
[----:B------:R-:W-:Y:S01]  /*d400*/  VIADD R8, R26, 0x8 ;  /* 0x000000081a087836 */ /* 0x000fe20000000000 */
[----:B------:R-:W-:Y:S01]  /*d410*/  LOP3.LUT R24, R25, 0x380, RZ, 0xc0, !PT ;  /* 0x0000038019187812 */ /* 0x000fe200078ec0ff */
[----:B------:R-:W0:Y:S01]  /*d420*/  SHFL.IDX PT, R21, R14, RZ, 0x1c1f ;  /* 0x001c1fff0e157589 */ /* 0x000e2200000e0000 */
[----:B------:R-:W-:-:S02]  /*d430*/  LOP3.LUT R28, R29, 0x380, RZ, 0xc0, !PT ;  /* 0x000003801d1c7812 */ /* 0x000fc400078ec0ff */
[----:B------:R-:W-:Y:S01]  /*d440*/  SHF.R.U64 R44, R44, 0x3, RZ ;  /* 0x000000032c2c7819 */ /* 0x000fe200000012ff */
[----:B------:R-:W-:Y:S01]  /*d450*/  SHFL.IDX PT, R42, R11, 0x1, 0x1c1f ;  /* 0x003c1f000b2a7f89 */ /* 0x000fe200000e0000 */
[----:B------:R-:W-:Y:S02]  /*d460*/  SHF.R.U64 R28, R28, 0x3, RZ ;  /* 0x000000031c1c7819 */ /* 0x000fe400000012ff */
[----:B------:R-:W-:Y:S01]  /*d470*/  LOP3.LUT R56, R56, R57, RZ, 0x3c, !PT ;  /* 0x0000003938387212 */ /* 0x000fe200078e3cff */
[--C-:B------:R-:W-:Y:S01]  /*d480*/  IMAD.X R57, RZ, RZ, R7.reuse, P3 ;  /* 0x000000ffff397224 */ /* 0x100fe200018e0607 */
[----:B------:R-:W-:Y:S01]  /*d490*/  LOP3.LUT R28, R28, R29, RZ, 0x3c, !PT ;  /* 0x0000001d1c1c7212 */ /* 0x000fe200078e3cff */
[----:B------:R-:W-:Y:S01]  /*d4a0*/  IMAD.X R29, RZ, RZ, R7, P0 ;  /* 0x000000ffff1d7224 */ /* 0x000fe200000e0607 */
[----:B------:R-:W-:Y:S01]  /*d4b0*/  SHF.R.U64 R12, R12, 0x3, RZ ;  /* 0x000000030c0c7819 */ /* 0x000fe200000012ff */
[----:B------:R-:W1:Y:S01]  /*d4c0*/  SHFL.IDX PT, R43, R14, 0x1, 0x1c1f ;  /* 0x003c1f000e2b7f89 */ /* 0x000e6200000e0000 */
[----:B------:R-:W-:-:S02]  /*d4d0*/  SHF.R.U64 R24, R24, 0x3, RZ ;  /* 0x0000000318187819 */ /* 0x000fc400000012ff */
[C---:B------:R-:W-:Y:S02]  /*d4e0*/  IADD3 R61, P0, R6.reuse, 0x9000, RZ ;  /* 0x00009000063d7810 */ /* 0x040fe40007f1e0ff */
[----:B------:R-:W-:Y:S02]  /*d4f0*/  IADD3 R49, P3, R6, 0xa000, RZ ;  /* 0x0000a00006317810 */ /* 0x000fe40007f7e0ff */
[----:B------:R-:W-:Y:S01]  /*d500*/  LOP3.LUT R44, R44, R45, RZ, 0x3c, !PT ;  /* 0x0000002d2c2c7212 */ /* 0x000fe200078e3cff */
[--C-:B------:R-:W-:Y:S01]  /*d510*/  IMAD.X R45, RZ, RZ, R7.reuse, P2 ;  /* 0x000000ffff2d7224 */ /* 0x100fe200010e0607 */
[----:B------:R-:W-:Y:S01]  /*d520*/  LOP3.LUT R12, R12, R13, RZ, 0x3c, !PT ;  /* 0x0000000d0c0c7212 */ /* 0x000fe200078e3cff */
[--C-:B------:R-:W-:Y:S01]  /*d530*/  IMAD.X R13, RZ, RZ, R7.reuse, P5 ;  /* 0x000000ffff0d7224 */ /* 0x100fe200028e0607 */
[----:B------:R-:W-:Y:S01]  /*d540*/  LOP3.LUT R24, R24, R25, RZ, 0x3c, !PT ;  /* 0x0000001918187212 */ /* 0x000fe200078e3cff */
[----:B------:R-:W-:Y:S01]  /*d550*/  IMAD.X R25, RZ, RZ, R7, P4 ;  /* 0x000000ffff197224 */ /* 0x000fe200020e0607 */
[----:B------:R-:W-:-:S02]  /*d560*/  LOP3.LUT R60, R61, 0x380, RZ, 0xc0, !PT ;  /* 0x000003803d3c7812 */ /* 0x000fc400078ec0ff */
[C---:B------:R-:W-:Y:S02]  /*d570*/  IADD3 R41, P2, R6.reuse, 0xb000, RZ ;  /* 0x0000b00006297810 */ /* 0x040fe40007f5e0ff */
[----:B------:R-:W-:Y:S02]  /*d580*/  LOP3.LUT R48, R49, 0x380, RZ, 0xc0, !PT ;  /* 0x0000038031307812 */ /* 0x000fe400078ec0ff */
[C---:B------:R-:W-:Y:S02]  /*d590*/  IADD3 R33, P6, R6.reuse, 0x6000, RZ ;  /* 0x0000600006217810 */ /* 0x040fe40007fde0ff */
[C---:B------:R-:W-:Y:S02]  /*d5a0*/  IADD3 R37, P5, R6.reuse, 0x7000, RZ ;  /* 0x0000700006257810 */ /* 0x040fe40007fbe0ff */
[----:B------:R-:W-:Y:S02]  /*d5b0*/  IADD3 R69, P4, R6, 0x8000, RZ ;  /* 0x0000800006457810 */ /* 0x000fe40007f9e0ff */
[----:B------:R-:W-:-:S02]  /*d5c0*/  SHF.R.U64 R60, R60, 0x3, RZ ;  /* 0x000000033c3c7819 */ /* 0x000fc400000012ff */
[----:B------:R-:W-:Y:S02]  /*d5d0*/  LOP3.LUT R40, R41, 0x380, RZ, 0xc0, !PT ;  /* 0x0000038029287812 */ /* 0x000fe400078ec0ff */
[----:B------:R-:W-:Y:S02]  /*d5e0*/  SHF.R.U64 R48, R48, 0x3, RZ ;  /* 0x0000000330307819 */ /* 0x000fe400000012ff */
[----:B------:R-:W-:Y:S02]  /*d5f0*/  LOP3.LUT R32, R33, 0x380, RZ, 0xc0, !PT ;  /* 0x0000038021207812 */ /* 0x000fe400078ec0ff */
[----:B------:R-:W-:Y:S02]  /*d600*/  LOP3.LUT R36, R37, 0x380, RZ, 0xc0, !PT ;  /* 0x0000038025247812 */ /* 0x000fe400078ec0ff */
[----:B------:R-:W-:Y:S02]  /*d610*/  LOP3.LUT R68, R69, 0x380, RZ, 0xc0, !PT ;  /* 0x0000038045447812 */ /* 0x000fe400078ec0ff */
[----:B------:R-:W-:Y:S01]  /*d620*/  LOP3.LUT R60, R60, R61, RZ, 0x3c, !PT ;  /* 0x0000003d3c3c7212 */ /* 0x000fe200078e3cff */
[----:B------:R-:W-:Y:S01]  /*d630*/  IMAD.X R61, RZ, RZ, R7, P0 ;  /* 0x000000ffff3d7224 */ /* 0x000fe200000e0607 */
[----:B------:R-:W-:-:S02]  /*d640*/  SHF.R.U64 R40, R40, 0x3, RZ ;  /* 0x0000000328287819 */ /* 0x000fc400000012ff */
[----:B------:R-:W-:Y:S01]  /*d650*/  LOP3.LUT R48, R48, R49, RZ, 0x3c, !PT ;  /* 0x0000003130307212 */ /* 0x000fe200078e3cff */
[----:B------:R-:W-:Y:S01]  /*d660*/  IMAD.X R49, RZ, RZ, R7, P3 ;  /* 0x000000ffff317224 */ /* 0x000fe200018e0607 */
[----:B------:R-:W-:Y:S02]  /*d670*/  SHF.R.U64 R32, R32, 0x3, RZ ;  /* 0x0000000320207819 */ /* 0x000fe400000012ff */
[----:B------:R-:W-:Y:S02]  /*d680*/  SHF.R.U64 R36, R36, 0x3, RZ ;  /* 0x0000000324247819 */ /* 0x000fe400000012ff */
[----:B------:R-:W-:Y:S02]  /*d690*/  SHF.R.U64 R68, R68, 0x3, RZ ;  /* 0x0000000344447819 */ /* 0x000fe400000012ff */
[----:B------:R-:W-:Y:S02]  /*d6a0*/  LOP3.LUT P0, RZ, R193, 0x3, RZ, 0xc0, !PT ;  /* 0x00000003c1ff7812 */ /* 0x000fe4000780c0ff */
[----:B------:R-:W-:-:S02]  /*d6b0*/  IADD3 R10, P3, R6, 0xf000, RZ ;  /* 0x0000f000060a7810 */ /* 0x000fc40007f7e0ff */
[----:B------:R-:W-:Y:S01]  /*d6c0*/  LOP3.LUT R40, R40, R41, RZ, 0x3c, !PT ;  /* 0x0000002928287212 */ /* 0x000fe200078e3cff */
[--C-:B------:R-:W-:Y:S01]  /*d6d0*/  IMAD.X R41, RZ, RZ, R7.reuse, P2 ;  /* 0x000000ffff297224 */ /* 0x100fe200010e0607 */
[----:B------:R-:W-:Y:S01]  /*d6e0*/  LOP3.LUT R32, R32, R33, RZ, 0x3c, !PT ;  /* 0x0000002120207212 */ /* 0x000fe200078e3cff */
[--C-:B------:R-:W-:Y:S01]  /*d6f0*/  IMAD.X R33, RZ, RZ, R7.reuse, P6 ;  /* 0x000000ffff217224 */ /* 0x100fe200030e0607 */
[----:B------:R-:W-:Y:S01]  /*d700*/  LOP3.LUT R36, R36, R37, RZ, 0x3c, !PT ;  /* 0x0000002524247212 */ /* 0x000fe200078e3cff */
[--C-:B------:R-:W-:Y:S01]  /*d710*/  IMAD.X R37, RZ, RZ, R7.reuse, P5 ;  /* 0x000000ffff257224 */ /* 0x100fe200028e0607 */
[----:B------:R-:W-:Y:S01]  /*d720*/  LOP3.LUT R68, R68, R69, RZ, 0x3c, !PT ;  /* 0x0000004544447212 */ /* 0x000fe200078e3cff */
[--C-:B------:R-:W-:Y:S01]  /*d730*/  IMAD.X R69, RZ, RZ, R7.reuse, P4 ;  /* 0x000000ffff457224 */ /* 0x100fe200020e0607 */
[-C--:B------:R-:W-:Y:S01]  /*d740*/  ISETP.GE.OR P2, PT, R26, R83.reuse, P0 ;  /* 0x000000531a00720c */ /* 0x080fe20000746670 */
[----:B------:R-:W-:Y:S01]  /*d750*/  IMAD.X R53, RZ, RZ, R7, P3 ;  /* 0x000000ffff357224 */ /* 0x000fe200018e0607 */
[----:B------:R-:W-:-:S02]  /*d760*/  ISETP.GE.OR P0, PT, R8, R83, P0 ;  /* 0x000000530800720c */ /* 0x000fc40000706670 */
[----:B------:R-:W-:Y:S02]  /*d770*/  LOP3.LUT R5, R10, 0x380, RZ, 0xc0, !PT ;  /* 0x000003800a057812 */ /* 0x000fe400078ec0ff */
[C---:B------:R-:W-:Y:S02]  /*d780*/  IADD3 R77, P6, R6.reuse, 0xc000, RZ ;  /* 0x0000c000064d7810 */ /* 0x040fe40007fde0ff */
[C---:B------:R-:W-:Y:S02]  /*d790*/  IADD3 R73, P5, R6.reuse, 0xd000, RZ ;  /* 0x0000d00006497810 */ /* 0x040fe40007fbe0ff */
[C---:B------:R-:W-:Y:S02]  /*d7a0*/  IADD3 R65, P4, R6.reuse, 0xe000, RZ ;  /* 0x0000e00006417810 */ /* 0x040fe40007f9e0ff */
[----:B------:R-:W-:Y:S01]  /*d7b0*/  LOP3.LUT R9, R6, 0x380, RZ, 0xc0, !PT ;  /* 0x0000038006097812 */ /* 0x000fe200078ec0ff */
[----:B0-----:R-:W-:Y:S01]  /*d7c0*/  @!P2 ST.E desc[UR54][R20.64], R3 ;  /* 0x000000031400a985 */ /* 0x001fe2000c101936 */
[----:B------:R-:W-:-:S02]  /*d7d0*/  SHF.R.U64 R5, R5, 0x3, RZ ;  /* 0x0000000305057819 */ /* 0x000fc400000012ff */
[----:B------:R-:W-:Y:S01]  /*d7e0*/  LOP3.LUT R76, R77, 0x380, RZ, 0xc0, !PT ;  /* 0x000003804d4c7812 */ /* 0x000fe200078ec0ff */
[----:B-1----:R0:W-:Y:S01]  /*d7f0*/  @!P0 ST.E desc[UR54][R42.64], R0 ;  /* 0x000000002a008985 */ /* 0x0021e2000c101936 */
[----:B------:R-:W-:Y:S02]  /*d800*/  LOP3.LUT R72, R73, 0x380, RZ, 0xc0, !PT ;  /* 0x0000038049487812 */ /* 0x000fe400078ec0ff */
[----:B------:R-:W-:Y:S01]  /*d810*/  LOP3.LUT R64, R65, 0x380, RZ, 0xc0, !PT ;  /* 0x0000038041407812 */ /* 0x000fe200078ec0ff */
[----:B------:R-:W-:Y:S01]  /*d820*/  UIMAD UR8, UR7, UR10, URZ ;  /* 0x0000000a070872a4 */ /* 0x000fe2000f8e023f */
[----:B------:R-:W-:Y:S01]  /*d830*/  SHF.R.U64 R9, R9, 0x3, RZ ;  /* 0x0000000309097819 */ /* 0x000fe200000012ff */
[----:B------:R-:W5:Y:S01]  /*d840*/  LD.E.128 R12, desc[UR54][R12.64] ;  /* 0x000000360c0c7980 */ /* 0x000f62000c101d00 */
[----:B------:R-:W-:Y:S02]  /*d850*/  SHF.R.U64 R76, R76, 0x3, RZ ;  /* 0x000000034c4c7819 */ /* 0x000fe400000012ff */
[----:B------:R-:W-:Y:S01]  /*d860*/  SHF.R.U64 R72, R72, 0x3, RZ ;  /* 0x0000000348487819 */ /* 0x000fe200000012ff */
[----:B------:R-:W5:Y:S01]  /*d870*/  LD.E.128 R24, desc[UR54][R24.64] ;  /* 0x0000003618187980 */ /* 0x000f62000c101d00 */
[----:B------:R-:W-:-:S02]  /*d880*/  SHF.R.U64 R64, R64, 0x3, RZ ;  /* 0x0000000340407819 */ /* 0x000fc400000012ff */
[----:B------:R-:W-:Y:S02]  /*d890*/  LOP3.LUT R6, R9, R6, RZ, 0x3c, !PT ;  /* 0x0000000609067212 */ /* 0x000fe400078e3cff */
[----:B------:R-:W-:Y:S01]  /*d8a0*/  LOP3.LUT R52, R5, R10, RZ, 0x3c, !PT ;  /* 0x0000000a05347212 */ /* 0x000fe200078e3cff */
[----:B0-----:R-:W-:Y:S01]  /*d8b0*/  IMAD R0, R23, 0x20, R192 ;  /* 0x0000002017007824 */ /* 0x001fe200078e02c0 */
[----:B------:R-:W0:Y:S01]  /*d8c0*/  @P1 LDC R5, c[0x0][0xbec] ;  /* 0x0002fb00ff051b82 */ /* 0x000e220000000800 */
[----:B------:R-:W-:Y:S01]  /*d8d0*/  LOP3.LUT R76, R76, R77, RZ, 0x3c, !PT ;  /* 0x0000004d4c4c7212 */ /* 0x000fe200078e3cff */
[--C-:B------:R-:W-:Y:S01]  /*d8e0*/  IMAD.X R77, RZ, RZ, R7.reuse, P6 ;  /* 0x000000ffff4d7224 */ /* 0x100fe200030e0607 */
[----:B------:R-:W-:Y:S01]  /*d8f0*/  LOP3.LUT R72, R72, R73, RZ, 0x3c, !PT ;  /* 0x0000004948487212 */ /* 0x000fe200078e3cff */
[--C-:B------:R-:W-:Y:S01]  /*d900*/  IMAD.X R73, RZ, RZ, R7.reuse, P5 ;  /* 0x000000ffff497224 */ /* 0x100fe200028e0607 */
[----:B------:R-:W-:Y:S01]  /*d910*/  LOP3.LUT R64, R64, R65, RZ, 0x3c, !PT ;  /* 0x0000004140407212 */ /* 0x000fe200078e3cff */
[----:B------:R-:W-:Y:S01]  /*d920*/  IMAD.X R65, RZ, RZ, R7, P4 ;  /* 0x000000ffff417224 */ /* 0x000fe200020e0607 */
[----:B------:R1:W5:Y:S01]  /*d930*/  LD.E.128 R8, desc[UR54][R6.64] ;  /* 0x0000003606087980 */ /* 0x000362000c101d00 */
[----:B------:R-:W-:-:S02]  /*d940*/  UIMAD.WIDE.U32 UR6, UR4, UR10, URZ ;  /* 0x0000000a040672a5 */ /* 0x000fc4000f8e003f */
[----:B------:R-:W-:Y:S01]  /*d950*/  UIMAD UR8, UR4, UR11, UR8 ;  /* 0x0000000b040872a4 */ /* 0x000fe2000f8e0208 */
[----:B------:R-:W-:Y:S01]  /*d960*/  VIADD R20, R0, UR36 ;  /* 0x0000002400147c36 */ /* 0x000fe20008000000 */
[----:B------:R-:W5:Y:S01]  /*d970*/  LD.E.128 R28, desc[UR54][R28.64] ;  /* 0x000000361c1c7980 */ /* 0x000f62000c101d00 */
[----:B------:R-:W-:-:S03]  /*d980*/  ULDC.64 UR10, c[0x0][0xae8] ;  /* 0x0002ba00000a7ab9 */ /* 0x000fc60000000a00 */
[----:B------:R-:W5:Y:S01]  /*d990*/  LD.E.128 R56, desc[UR54][R56.64] ;  /* 0x0000003638387980 */ /* 0x000f62000c101d00 */
[----:B-1----:R-:W1:Y:S01]  /*d9a0*/  @P1 LDC R7, c[0x0][0xbf0] ;  /* 0x0002fc00ff071b82 */ /* 0x002e620000000800 */
[----:B------:R-:W-:Y:S02]  /*d9b0*/  UIADD3 UR7, UR7, UR8, URZ ;  /* 0x0000000807077290 */ /* 0x000fe4000fffe03f */
[----:B------:R-:W-:Y:S01]  /*d9c0*/  UIMAD UR4, UR16, UR10, URZ ;  /* 0x0000000a100472a4 */ /* 0x000fe2000f8e023f */
[----:B------:R-:W5:Y:S01]  /*d9d0*/  LD.E.128 R44, desc[UR54][R44.64] ;  /* 0x000000362c2c7980 */ /* 0x000f62000c101d00 */
[----:B------:R-:W-:Y:S02]  /*d9e0*/  UIMAD.WIDE.U32 UR6, UR44, UR10, UR6 ;  /* 0x0000000a2c0672a5 */ /* 0x000fe4000f8e0006 */
[----:B------:R-:W-:Y:S01]  /*d9f0*/  UIMAD UR4, UR44, UR11, UR4 ;  /* 0x0000000b2c0472a4 */ /* 0x000fe2000f8e0204 */
[----:B0-----:R-:W-:Y:S01]  /*da00*/  @P1 IMAD.HI.U32 R0, R20, R5, RZ ;  /* 0x0000000514001227 */ /* 0x001fe200078e00ff */
[----:B------:R-:W-:Y:S01]  /*da10*/  ULDC.64 UR8, c[0x0][0xaf0] ;  /* 0x0002bc0000087ab9 */ /* 0x000fe20000000a00 */
[----:B------:R-:W5:Y:S01]  /*da20*/  LD.E.128 R32, desc[UR54][R32.64] ;  /* 0x0000003620207980 */ /* 0x000f62000c101d00 */
[----:B------:R-:W-:-:S02]  /*da30*/  UIADD3 UR7, UR7, UR4, URZ ;  /* 0x0000000407077290 */ /* 0x000fc4000fffe03f */
[----:B------:R-:W-:Y:S01]  /*da40*/  UIMAD UR4, UR15, UR8, URZ ;  /* 0x000000080f0472a4 */ /* 0x000fe2000f8e023f */
[----:B------:R-:W-:Y:S01]  /*da50*/  IMAD.MOV.U32 R3, RZ, RZ, R20 ;  /* 0x000000ffff037224 */ /* 0x000fe200078e0014 */
[----:B------:R-:W-:Y:S01]  /*da60*/  UIMAD.WIDE.U32 UR6, UR14, UR8, UR6 ;  /* 0x000000080e0672a5 */ /* 0x000fe2000f8e0006 */
[----:B------:R-:W5:Y:S01]  /*da70*/  LD.E.128 R36, desc[UR54][R36.64] ;  /* 0x0000003624247980 */ /* 0x000f62000c101d00 */
[----:B------:R-:W-:-:S03]  /*da80*/  UIMAD UR4, UR14, UR9, UR4 ;  /* 0x000000090e0472a4 */ /* 0x000fc6000f8e0204 */
[----:B------:R-:W-:Y:S01]  /*da90*/  ULDC.64 UR8, c[0x0][0xae0] ;  /* 0x0002b80000087ab9 */ /* 0x000fe20000000a00 */
[----:B------:R-:W5:Y:S01]  /*daa0*/  LD.E.128 R68, desc[UR54][R68.64] ;  /* 0x0000003644447980 */ /* 0x000f62000c101d00 */
[----:B-1----:R-:W-:Y:S01]  /*dab0*/  @P1 SHF.R.U32.HI R3, RZ, R7, R0 ;  /* 0x00000007ff031219 */ /* 0x002fe20000011600 */
[----:B------:R-:W-:Y:S02]  /*dac0*/  UIADD3 UR4, UR7, UR4, URZ ;  /* 0x0000000407047290 */ /* 0x000fe4000fffe03f */
[----:B------:R-:W5:Y:S01]  /*dad0*/  LD.E.128 R60, desc[UR54][R60.64] ;  /* 0x000000363c3c7980 */ /* 0x000f62000c101d00 */
[--C-:B------:R-:W-:Y:S01]  /*dae0*/  SHF.R.S32.HI R0, RZ, 0x1f, R3.reuse ;  /* 0x0000001fff007819 */ /* 0x100fe20000011403 */
[----:B------:R-:W-:Y:S02]  /*daf0*/  IMAD.MOV R5, RZ, RZ, -R3 ;  /* 0x000000ffff057224 */ /* 0x000fe400078e0a03 */
[----:B------:R-:W5:Y:S01]  /*db00*/  LD.E.128 R48, desc[UR54][R48.64] ;  /* 0x0000003630307980 */ /* 0x000f62000c101d00 */
[----:B------:R-:W-:-:S02]  /*db10*/  IMAD.U32 R7, RZ, RZ, UR7 ;  /* 0x00000007ff077e24 */ /* 0x000fc4000f8e00ff */
[----:B------:R-:W-:Y:S01]  /*db20*/  IMAD R0, R0, UR8, RZ ;  /* 0x0000000800007c24 */ /* 0x000fe2000f8e02ff */
[----:B------:R-:W5:Y:S01]  /*db30*/  LD.E.128 R40, desc[UR54][R40.64] ;  /* 0x0000003628287980 */ /* 0x000f62000c101d00 */
[----:B------:R-:W-:Y:S02]  /*db40*/  IMAD R5, R80, R5, R20 ;  /* 0x0000000550057224 */ /* 0x000fe400078e0214 */
[----:B------:R-:W-:Y:S01]  /*db50*/  IMAD.U32 R6, RZ, RZ, UR6 ;  /* 0x00000006ff067e24 */ /* 0x000fe2000f8e00ff */
[----:B------:R-:W5:Y:S01]  /*db60*/  LD.E.128 R76, desc[UR54][R76.64] ;  /* 0x000000364c4c7980 */ /* 0x000f62000c101d00 */
[----:B------:R-:W-:Y:S01]  /*db70*/  IMAD.U32 R7, RZ, RZ, UR4 ;  /* 0x00000004ff077e24 */ /* 0x000fe2000f8e00ff */
[----:B------:R-:W-:Y:S01]  /*db80*/  ULDC.64 UR6, c[0x0][0xad8] ;  /* 0x0002b60000067ab9 */ /* 0x000fe20000000a00 */
[----:B------:R-:W-:Y:S01]  /*db90*/  IMAD R21, R3, UR9, R0 ;  /* 0x0000000903157c24 */ /* 0x000fe2000f8e0200 */
[----:B------:R-:W5:Y:S01]  /*dba0*/  LD.E.128 R72, desc[UR54][R72.64] ;  /* 0x0000003648487980 */ /* 0x000f62000c101d00 */
[----:B------:R-:W-:-:S03]  /*dbb0*/  SHF.R.S32.HI R0, RZ, 0x1f, R5 ;  /* 0x0000001fff007819 */ /* 0x000fc60000011405 */
[----:B------:R-:W5:Y:S01]  /*dbc0*/  LD.E.128 R64, desc[UR54][R64.64] ;  /* 0x0000003640407980 */ /* 0x000f62000c101d00 */
[----:B------:R-:W-:-:S03]  /*dbd0*/  IMAD.WIDE.U32 R6, R3, UR8, R6 ;  /* 0x0000000803067c25 */ /* 0x000fc6000f8e0006 */
[----:B------:R-:W5:Y:S01]  /*dbe0*/  LD.E.128 R52, desc[UR54][R52.64] ;  /* 0x0000003634347980 */ /* 0x000f62000c101d00 */
[----:B------:R-:W-:Y:S01]  /*dbf0*/  @!PT LDS RZ, [RZ] ;  /* 0x00000000fffff984 */ /* 0x000fe20000000800 */
[----:B------:R-:W-:Y:S01]  /*dc00*/  @!PT LDS RZ, [RZ] ;  /* 0x00000000fffff984 */ /* 0x000fe20000000800 */
[----:B------:R-:W-:Y:S01]  /*dc10*/  @!PT LDS RZ, [RZ] ;  /* 0x00000000fffff984 */ /* 0x000fe20000000800 */
[----:B------:R-:W-:Y:S01]  /*dc20*/  @!PT LDS RZ, [RZ] ;  /* 0x00000000fffff984 */ /* 0x000fe20000000800 */
[----:B------:R0:W-:Y:S06]  /*dc30*/  MEMBAR.ALL.CTA ;  /* 0x0000000000007992 */ /* 0x0001ec0000008000 */
[----:B0-----:R-:W0:Y:S01]  /*dc40*/  FENCE.VIEW.ASYNC.S ;  /* 0x00000000000073c6 */ /* 0x001e220000000000 */
[----:B------:R-:W-:Y:S02]  /*dc50*/  IMAD.IADD R7, R7, 0x1, R21 ;  /* 0x0000000107077824 */ /* 0x000fe400078e0215 */
[----:B------:R-:W-:-:S02]  /*dc60*/  IMAD R20, R0, UR6, RZ ;  /* 0x0000000600147c24 */ /* 0x000fc4000f8e02ff */
[----:B------:R-:W-:Y:S02]  /*dc70*/  VIADD R84, R192, UR36 ;  /* 0x00000024c0547c36 */ /* 0x000fe40008000000 */
[C---:B------:R-:W-:Y:S02]  /*dc80*/  IMAD R3, R5.reuse, UR7, R20 ;  /* 0x0000000705037c24 */ /* 0x040fe4000f8e0214 */
[----:B------:R-:W-:Y:S01]  /*dc90*/  IMAD.WIDE.U32 R6, R5, UR6, R6 ;  /* 0x0000000605067c25 */ /* 0x000fe2000f8e0006 */
[----:B------:R-:W-:Y:S01]  /*dca0*/  ISETP.GE.AND P2, PT, R84, R83, PT ;  /* 0x000000535400720c */ /* 0x000fe20003f46270 */
[----:B------:R-:W-:Y:S02]  /*dcb0*/  ULDC.64 UR6, c[0x0][0xa80] ;  /* 0x0002a00000067ab9 */ /* 0x000fe40000000a00 */
[----:B------:R-:W-:Y:S01]  /*dcc0*/  IMAD.IADD R3, R7, 0x1, R3 ;  /* 0x0000000107037824 */ /* 0x000fe200078e0203 */
[----:B------:R-:W-:Y:S01]  /*dcd0*/  LEA R82, P3, R6, UR6, 0x1 ;  /* 0x0000000606527c11 */ /* 0x000fe2000f8608ff */
[----:B------:R-:W-:-:S02]  /*dce0*/  VIADD R4, R4, 0x28420 ;  /* 0x0002842004047836 */ /* 0x000fc40000000000 */
[----:B------:R-:W-:Y:S01]  /*dcf0*/  VIADD R0, R84, 0x20 ;  /* 0x0000002054007836 */ /* 0x000fe20000000000 */
[----:B------:R-:W-:Y:S02]  /*dd00*/  LEA.HI.X R3, R6, UR7, R3, 0x1, P3 ;  /* 0x0000000706037c11 */ /* 0x000fe400098f0c03 */
[----:B------:R-:W-:Y:S02]  /*dd10*/  PRMT R4, RZ, 0x654, R4 ;  /* 0x00000654ff047816 */ /* 0x000fe40000000004 */
[-C--:B------:R-:W-:Y:S01]  /*dd20*/  ISETP.GE.AND P1, PT, R0, R83.reuse, PT ;  /* 0x000000530000720c */ /* 0x080fe20003f26270 */
[----:B------:R-:W-:Y:S01]  /*dd30*/  VIADD R0, R84, 0x40 ;  /* 0x0000004054007836 */ /* 0x000fe20000000000 */
[----:B0-----:R0:W-:Y:S01]  /*dd40*/  SYNCS.ARRIVE.TRANS64.RED.A1T0 RZ, [R4+URZ], RZ ;  /* 0x000000ff04ff79a7 */ /* 0x0011e2000810043f */
[----:B------:R0:W1:Y:S01]  /*dd50*/  SHFL.IDX PT, R85, R82, RZ, 0x181f ;  /* 0x00181fff52557589 */ /* 0x00006200000e0000 */
[----:B------:R-:W-:Y:S03]  /*dd60*/  BSSY B1, `(.L_x_1174) ;  /* 0x0000015000017945 */ /* 0x000fe60003800000 */
[----:B------:R0:W2:Y:S01]  /*dd70*/  SHFL.IDX PT, R81, R3, RZ, 0x181f ;  /* 0x00181fff03517589 */ /* 0x0000a200000e0000 */
[----:B------:R-:W-:Y:S01]  /*dd80*/  ISETP.GE.AND P0, PT, R0, R83, PT ;  /* 0x000000530000720c */ /* 0x000fe20003f06270 */
[----:B------:R-:W-:-:S12]  /*dd90*/  @P2 BRA `(.L_x_1175) ;  /* 0x0000000000442947 */ /* 0x000fd80003800000 */
        /* <DEDUP_REMOVED lines=17> */
.L_x_1175:
[----:B------:R-:W-:Y:S05]  /*deb0*/  BSYNC B1 ;  /* 0x0000000000017941 */ /* 0x000fea0003800000 */
.L_x_1174:
[----:B---3-5:R3:W4:Y:S01]  /*dec0*/  SHFL.IDX PT, R11, R3, 0x1, 0x181f ;  /* 0x00381f00030b7f89 */ /* 0x02872200000e0000 */
[----:B------:R-:W-:Y:S03]  /*ded0*/  BSSY B1, `(.L_x_1176) ;  /* 0x0000014000017945 */ /* 0x000fe60003800000 */
[----:B------:R3:W0:Y:S01]  /*dee0*/  SHFL.IDX PT, R9, R82, 0x1, 0x181f ;  /* 0x00381f0052097f89 */ /* 0x00062200000e0000 */
[----:B------:R-:W-:Y:S05]  /*def0*/  @P1 BRA `(.L_x_1177) ;  /* 0x0000000000441947 */ /* 0x000fea0003800000 */
[----:B------:R-:W-:Y:S02]  /*df00*/  ULDC UR4, c[0x0][0xac8] ;  /* 0x0002b20000047ab9 */ /* 0x000fe40000000800 */
[----:B------:R-:W-:Y:S02]  /*df10*/  ISETP.GE.AND P4, PT, R16, UR4, PT ;  /* 0x0000000410007c0c */ /* 0x000fe4000bf86270 */
[----:B------:R-:W-:Y:S02]  /*df20*/  ISETP.GE.AND P3, PT, R19, UR4, PT ;  /* 0x0000000413007c0c */ /* 0x000fe4000bf66270 */
[----:B------:R-:W-:Y:S02]  /*df30*/  ISETP.GE.AND P2, PT, R18, UR4, PT ;  /* 0x0000000412007c0c */ /* 0x000fe4000bf46270 */
[----:B------:R-:W-:-:S07]  /*df40*/  ISETP.GE.AND P1, PT, R22, UR4, PT ;  /* 0x0000000416007c0c */ /* 0x000fce000bf26270 */
[CC--:B0-----:R-:W-:Y:S02]  /*df50*/  @!P4 LEA R4, P6, R16.reuse, R9.reuse, 0x1 ;  /* 0x000000091004c211 */ /* 0x0c1fe400078c08ff */
[C---:B------:R-:W-:Y:S02]  /*df60*/  @!P3 LEA R6, P5, R19.reuse, R9, 0x1 ;  /* 0x000000091306b211 */ /* 0x040fe400078a08ff */
[----:B----4-:R-:W-:Y:S02]  /*df70*/  @!P4 LEA.HI.X R5, R16, R11, R200, 0x1, P6 ;  /* 0x0000000b1005c211 */ /* 0x010fe400030f0cc8 */
        /* <DEDUP_REMOVED lines=9> */
.L_x_1177:
[----:B------:R-:W-:Y:S05]  /*e010*/  BSYNC B1 ;  /* 0x0000000000017941 */ /* 0x000fea0003800000 */
.L_x_1176:
[----:B0---4-:R0:W4:Y:S01]  /*e020*/  SHFL.IDX PT, R11, R3, 0x2, 0x181f ;  /* 0x00581f00030b7f89 */ /* 0x01112200000e0000 */
        /* <DEDUP_REMOVED lines=8> */
[-C--:B0-----:R-:W-:Y:S02]  /*e0b0*/  @!P3 LEA R4, P6, R16, R7.reuse, 0x1 ;  /* 0x000000071004b211 */ /* 0x081fe400078c08ff */
[CC--:B------:R-:W-:Y:S02]  /*e0c0*/  @!P2 LEA R6, P5, R19.reuse, R7.reuse, 0x1 ;  /* 0x000000071306a211 */ /* 0x0c0fe400078a08ff */
[----:B------:R-:W-:Y:S02]  /*e0d0*/  @!P1 LEA R8, P4, R18, R7, 0x1 ;  /* 0x0000000712089211 */ /* 0x000fe400078808ff */
[----:B----4-:R-:W-:Y:S02]  /*e0e0*/  @!P3 LEA.HI.X R5, R16, R11, R200, 0x1, P6 ;  /* 0x0000000b1005b211 */ /* 0x010fe400030f0cc8 */
        /* <DEDUP_REMOVED lines=8> */
.L_x_1179:
[----:B------:R-:W-:Y:S05]  /*e170*/  BSYNC B1 ;  /* 0x0000000000017941 */ /* 0x000fea0003800000 */
.L_x_1178:
[----:B------:R-:W-:Y:S01]  /*e180*/  VIADD R0, R84, 0x60 ;  /* 0x0000006054007836 */ /* 0x000fe20000000000 */
[----:B0--3--:R-:W3:Y:S04]  /*e190*/  SHFL.IDX PT, R3, R3, 0x3, 0x181f ;  /* 0x00781f0003037f89 */ /* 0x009ee800000e0000 */
[----:B------:R-:W-:Y:S01]  /*e1a0*/  ISETP.GE.AND P0, PT, R0, R83, PT ;  /* 0x000000530000720c */ /* 0x000fe20003f06270 */
[----:B----4-:R4:W0:-:S12]  /*e1b0*/  SHFL.IDX PT, R11, R82, 0x3, 0x181f ;  /* 0x00781f00520b7f89 */ /* 0x01081800000e0000 */
[----:B----4-:R-:W-:Y:S05]  /*e1c0*/  @P0 BRA `(.L_x_1180) ;  /* 0x0000000c00ac0947 */ /* 0x010fea0003800000 */
[----:B------:R-:W-:Y:S02]  /*e1d0*/  ULDC UR4, c[0x0][0xac8] ;  /* 0x0002b20000047ab9 */ /* 0x000fe40000000800 */
[----:B------:R-:W-:Y:S02]  /*e1e0*/  ISETP.GE.AND P3, PT, R16, UR4, PT ;  /* 0x0000000410007c0c */ /* 0x000fe4000bf66270 */
[----:B------:R-:W-:Y:S02]  /*e1f0*/  ISETP.GE.AND P4, PT, R19, UR4, PT ;  /* 0x0000000413007c0c */ /* 0x000fe4000bf86270 */
[----:B------:R-:W-:-:S09]  /*e200*/  ISETP.GE.AND P5, PT, R18, UR4, PT ;  /* 0x0000000412007c0c */ /* 0x000fd2000bfa6270 */
[-C--:B0-----:R-:W-:Y:S02]  /*e210*/  @!P3 LEA R4, P0, R16, R11.reuse, 0x1 ;  /* 0x0000000b1004b211 */ /* 0x081fe400078008ff */
[CC--:B------:R-:W-:Y:S02]  /*e220*/  @!P4 LEA R6, P1, R19.reuse, R11.reuse, 0x1 ;  /* 0x0000000b1306c211 */ /* 0x0c0fe400078208ff */
[----:B------:R-:W-:Y:S02]  /*e230*/  @!P5 LEA R8, P2, R18, R11, 0x1 ;  /* 0x0000000b1208d211 */ /* 0x000fe400078408ff */
        /* <DEDUP_REMOVED lines=12> */
.L_x_1172:
[----:B------:R-:W-:Y:S01]  /*e300*/  ULDC.64 UR6, c[0x0][0xc00] ;  /* 0x0003000000067ab9 */ /* 0x000fe20000000a00 */
[----:B------:R-:W-:Y:S01]  /*e310*/  ULDC UR4, c[0x0][0xa88] ;  /* 0x0002a20000047ab9 */ /* 0x000fe20000000800 */
[----:B------:R-:W-:Y:S01]  /*e320*/  UISETP.NE.U32.AND UP0, UPT, UR6, URZ, UPT ;  /* 0x0000003f0600728c */ /* 0x000fe2000bf05070 */
[----:B------:R-:W0:Y:S03]  /*e330*/  LDC R11, c[0x0][0xbe8] ;  /* 0x0002fa00ff0b7b82 */ /* 0x000e260000000800 */
[----:B------:R-:W-:-:S03]  /*e340*/  UISETP.NE.AND.EX UP0, UPT, UR7, URZ, UPT, UP0 ;  /* 0x0000003f0700728c */ /* 0x000fc6000bf05300 */
[----:B------:R-:W-:Y:S02]  /*e350*/  ULDC.64 UR6, c[0x0][0xc00] ;  /* 0x0003000000067ab9 */ /* 0x000fe40000000a00 */
[----:B------:R-:W-:Y:S01]  /*e360*/  UIMAD.WIDE UR6, UR43, 0x4, UR6 ;  /* 0x000000042b0678a5 */ /* 0x000fe2000f8e0206 */
[----:B------:R-:W-:-:S05]  /*e370*/  PLOP3.LUT P2, PT, PT, PT, UP0, 0x80, 0x0 ;  /* 0x000000000000781c */ /* 0x000fca0003f4f008 */
[----:B------:R-:W-:Y:S02]  /*e380*/  IMAD.U32 R4, RZ, RZ, UR6 ;  /* 0x00000006ff047e24 */ /* 0x000fe4000f8e00ff */
[----:B------:R-:W-:Y:S01]  /*e390*/  IMAD.U32 R5, RZ, RZ, UR7 ;  /* 0x00000007ff057e24 */ /* 0x000fe2000f8e00ff */
[----:B------:R-:W-:Y:S02]  /*e3a0*/  ULDC.64 UR6, c[0x0][0xc08] ;  /* 0x0003020000067ab9 */ /* 0x000fe40000000a00 */
[----:B------:R-:W-:Y:S01]  /*e3b0*/  UISETP.NE.U32.AND UP1, UPT, UR6, URZ, UPT ;  /* 0x0000003f0600728c */ /* 0x000fe2000bf25070 */
[----:B------:R-:W-:Y:S02]  /*e3c0*/  IMAD.U32 R0, RZ, RZ, UR4 ;  /* 0x00000004ff007e24 */ /* 0x000fe4000f8e00ff */
[----:B------:R-:W2:Y:S01]  /*e3d0*/  @P2 LDG.E R3, desc[UR54][R4.64] ;  /* 0x0000003604032981 */ /* 0x000ea2000c1e1900 */
[----:B------:R-:W-:-:S06]  /*e3e0*/  UISETP.NE.AND.EX UP1, UPT, UR7, URZ, UPT, UP1 ;  /* 0x0000003f0700728c */ /* 0x000fcc000bf25310 */
[----:B------:R-:W-:-:S05]  /*e3f0*/  PLOP3.LUT P3, PT, PT, PT, UP1, 0x80, 0x0 ;  /* 0x000000000000781c */ /* 0x000fca0003f6f018 */
[----:B------:R-:W-:Y:S02]  /*e400*/  @UP1 ULDC.64 UR6, c[0x0][0xc08] ;  /* 0x0003020000061ab9 */ /* 0x000fe40000000a00 */
[----:B------:R-:W-:-:S06]  /*e410*/  @UP1 UIMAD.WIDE UR6, UR43, 0x4, UR6 ;  /* 0x000000042b0618a5 */ /* 0x000fcc000f8e0206 */
[----:B------:R-:W-:Y:S02]  /*e420*/  IMAD.U32 R6, RZ, RZ, UR6 ;  /* 0x00000006ff067e24 */ /* 0x000fe4000f8e00ff */
[----:B------:R-:W-:-:S05]  /*e430*/  IMAD.U32 R7, RZ, RZ, UR7 ;  /* 0x00000007ff077e24 */ /* 0x000fca000f8e00ff */
[----:B------:R1:W5:Y:S01]  /*e440*/  @P3 LDG.E R0, desc[UR54][R6.64] ;  /* 0x0000003606003981 */ /* 0x000362000c1e1900 */
[----:B0-----:R-:W-:Y:S01]  /*e450*/  ISETP.NE.AND P0, PT, R11, 0x1, PT ;  /* 0x000000010b00780c */ /* 0x001fe20003f05270 */
[----:B------:R-:W-:Y:S01]  /*e460*/  UMOV UR4, URZ ;  /* 0x0000003f00047c82 */ /* 0x000fe20008000000 */
[----:B------:R-:W-:Y:S01]  /*e470*/  USHF.R.S32.HI UR10, URZ, 0x1f, UR44 ;  /* 0x0000001f3f0a7899 */ /* 0x000fe2000801142c */
[----:B------:R-:W-:-:S10]  /*e480*/  ISETP.GE.AND P1, PT, R201, 0x80, PT ;  /* 0x00000080c900780c */ /* 0x000fd40003f26270 */
[----:B------:R-:W0:Y:S01]  /*e490*/  @P0 LDC R9, c[0x0][0xbec] ;  /* 0x0002fb00ff090b82 */ /* 0x000e220000000800 */
[----:B--2---:R-:W-:Y:S01]  /*e4a0*/  @P2 R2UR UR4, R3 ;  /* 0x00000000030422ca */ /* 0x004fe200000e0000 */
[----:B01----:R-:W-:-:S14]  /*e4b0*/  @P3 BRA `(.L_x_1181) ;  /* 0x0000000000103947 */ /* 0x003fdc0003800000 */
[----:B------:R-:W-:Y:S05]  /*e4c0*/  @!P2 BRA `(.L_x_1181) ;  /* 0x00000000000ca947 */ /* 0x000fea0003800000 */
[----:B------:R-:W2:Y:S04]  /*e4d0*/  LDG.E R3, desc[UR54][R4.64] ;  /* 0x0000003604037981 */ /* 0x000ea8000c1e1900 */
[----:B-----5:R-:W2:Y:S02]  /*e4e0*/  LDG.E R0, desc[UR54][R4.64+0x4] ;  /* 0x0000043604007981 */ /* 0x020ea4000c1e1900 */
[----:B--2---:R-:W-:-:S07]  /*e4f0*/  IMAD.IADD R0, R0, 0x1, -R3 ;  /* 0x0000000100007824 */ /* 0x004fce00078e0a03 */
.L_x_1181:
[----:B------:R-:W-:Y:S01]  /*e500*/  USHF.R.S32.HI UR6, URZ, 0x1f, UR43 ;  /* 0x0000001f3f067899 */ /* 0x000fe2000801142b */
[----:B------:R-:W-:Y:S01]  /*e510*/  BSSY B1, `(.L_x_1182) ;  /* 0x000002e000017945 */ /* 0x000fe20003800000 */
[----:B------:R-:W-:Y:S02]  /*e520*/  USHF.R.S32.HI UR9, URZ, 0x1f, UR4 ;  /* 0x0000001f3f097899 */ /* 0x000fe40008011404 */
[----:B------:R-:W-:Y:S02]  /*e530*/  USEL UR11, UR43, URZ, !UP0 ;  /* 0x0000003f2b0b7287 */ /* 0x000fe4000c000000 */
[----:B------:R-:W-:Y:S01]  /*e540*/  USEL UR12, UR6, URZ, !UP0 ;  /* 0x0000003f060c7287 */ /* 0x000fe2000c000000 */
[----:B------:R-:W-:Y:S11]  /*e550*/  @P1 BRA `(.L_x_1183) ;  /* 0x0000000000a41947 */ /* 0x000ff60003800000 */
[----:B------:R-:W0:Y:S01]  /*e560*/  S2R R4, SR_TID.X ;  /* 0x0000000000047919 */ /* 0x000e220000002100 */
[----:B------:R-:W1:Y:S01]  /*e570*/  LDC R5, c[0x0][0xbe8] ;  /* 0x0002fa00ff057b82 */ /* 0x000e620000000800 */
[----:B------:R-:W-:Y:S02]  /*e580*/  IMAD.U32 R6, RZ, RZ, UR36 ;  /* 0x00000024ff067e24 */ /* 0x000fe4000f8e00ff */
[----:B-1---5:R-:W-:-:S03]  /*e590*/  IMAD R3, R0, R5, RZ ;  /* 0x0000000500037224 */ /* 0x022fc600078e02ff */
[----:B0-----:R-:W-:-:S04]  /*e5a0*/  IADD3 R6, R6, -0x80, R4 ;  /* 0xffffff8006067810 */ /* 0x001fc80007ffe004 */
        /* <DEDUP_REMOVED lines=20> */
[----:B------:R-:W-:-:S04]  /*e6f0*/  IMAD.U32 R8, RZ, RZ, UR8 ;  /* 0x00000008ff087e24 */ /* 0x000fc8000f8e00ff */
[----:B------:R-:W-:-:S04]  /*e700*/  IMAD.MOV R3, RZ, RZ, -R4 ;  /* 0x000000ffff037224 */ /* 0x000fc800078e0a04 */
[----:B------:R-:W-:Y:S01]  /*e710*/  IMAD R3, R5, R3, R6 ;  /* 0x0000000305037224 */ /* 0x000fe200078e0206 */
[----:B------:R-:W-:Y:S02]  /*e720*/  SHF.R.S32.HI R5, RZ, 0x1f, R4 ;  /* 0x0000001fff057819 */ /* 0x000fe40000011404 */
        /* <DEDUP_REMOVED lines=12> */
.L_x_1183:
[----:B------:R-:W-:Y:S05]  /*e7f0*/  BSYNC B1 ;  /* 0x0000000000017941 */ /* 0x000fea0003800000 */
.L_x_1182:
[----:B------:R-:W1:Y:S01]  /*e800*/  @P0 LDC R5, c[0x0][0xbf0] ;  /* 0x0002fc00ff050b82 */ /* 0x000e620000000800 */
[----:B------:R-:W-:Y:S01]  /*e810*/  ULDC.64 UR14, c[0x0][0xaa0] ;  /* 0x0002a800000e7ab9 */ /* 0x000fe20000000a00 */
[----:B0-----:R-:W-:Y:S01]  /*e820*/  IMAD R3, R23, 0x20, R192 ;  /* 0x0000002017037824 */ /* 0x001fe200078e02c0 */
[----:B------:R-:W-:Y:S01]  /*e830*/  UIMAD UR8, UR9, UR14, URZ ;  /* 0x0000000e090872a4 */ /* 0x000fe2000f8e023f */
[----:B------:R-:W-:Y:S01]  /*e840*/  BSSY B1, `(.L_x_1184) ;  /* 0x0000041000017945 */ /* 0x000fe20003800000 */
[----:B------:R-:W-:Y:S01]  /*e850*/  UIMAD.WIDE.U32 UR6, UR4, UR14, URZ ;  /* 0x0000000e040672a5 */ /* 0x000fe2000f8e003f */
[----:B------:R-:W-:Y:S01]  /*e860*/  VIADD R8, R3, UR36 ;  /* 0x0000002403087c36 */ /* 0x000fe20008000000 */
[----:B------:R-:W-:-:S03]  /*e870*/  UIMAD UR8, UR4, UR15, UR8 ;  /* 0x0000000f040872a4 */ /* 0x000fc6000f8e0208 */
[----:B------:R-:W-:Y:S01]  /*e880*/  ULDC.64 UR14, c[0x0][0xae8] ;  /* 0x0002ba00000e7ab9 */ /* 0x000fe20000000a00 */
[----:B------:R-:W-:Y:S01]  /*e890*/  UIADD3 UR7, UR7, UR8, URZ ;  /* 0x0000000807077290 */ /* 0x000fe2000fffe03f */
[----:B------:R-:W-:Y:S01]  /*e8a0*/  @P0 IMAD.HI.U32 R4, R8, R9, RZ ;  /* 0x0000000908040227 */ /* 0x000fe200078e00ff */
[----:B------:R-:W-:Y:S02]  /*e8b0*/  UIMAD UR4, UR10, UR14, URZ ;  /* 0x0000000e0a0472a4 */ /* 0x000fe4000f8e023f */
[----:B------:R-:W-:Y:S01]  /*e8c0*/  UIMAD.WIDE.U32 UR6, UR44, UR14, UR6 ;  /* 0x0000000e2c0672a5 */ /* 0x000fe2000f8e0006 */
[----:B------:R-:W-:Y:S01]  /*e8d0*/  IMAD.MOV.U32 R3, RZ, RZ, R8 ;  /* 0x000000ffff037224 */ /* 0x000fe200078e0008 */
[----:B------:R-:W-:Y:S01]  /*e8e0*/  UIMAD UR4, UR44, UR15, UR4 ;  /* 0x0000000f2c0472a4 */ /* 0x000fe2000f8e0204 */
[----:B------:R-:W-:-:S03]  /*e8f0*/  ULDC.64 UR8, c[0x0][0xaf0] ;  /* 0x0002bc0000087ab9 */ /* 0x000fc60000000a00 */
[----:B------:R-:W-:Y:S02]  /*e900*/  UIADD3 UR7, UR7, UR4, URZ ;  /* 0x0000000407077290 */ /* 0x000fe4000fffe03f */
        /* <DEDUP_REMOVED lines=10> */
[----:B------:R-:W-:Y:S01]  /*e9b0*/  IMAD.U32 R4, RZ, RZ, UR6 ;  /* 0x00000006ff047e24 */ /* 0x000fe2000f8e00ff */
[----:B------:R-:W-:Y:S01]  /*e9c0*/  ULDC.64 UR6, c[0x0][0xad8] ;  /* 0x0002b60000067ab9 */ /* 0x000fe20000000a00 */
[----:B------:R-:W-:Y:S02]  /*e9d0*/  IMAD.U32 R5, RZ, RZ, UR4 ;  /* 0x00000004ff057e24 */ /* 0x000fe4000f8e00ff */
[----:B------:R-:W-:Y:S02]  /*e9e0*/  IMAD R7, R11, R7, R8 ;  /* 0x000000070b077224 */ /* 0x000fe400078e0208 */
[----:B------:R-:W-:-:S02]  /*e9f0*/  IMAD R9, R3, UR9, R6 ;  /* 0x0000000903097c24 */ /* 0x000fc4000f8e0206 */
[----:B------:R-:W-:Y:S01]  /*ea00*/  IMAD.WIDE.U32 R4, R3, UR8, R4 ;  /* 0x0000000803047c25 */ /* 0x000fe2000f8e0004 */
[----:B------:R-:W-:-:S03]  /*ea10*/  SHF.R.S32.HI R3, RZ, 0x1f, R7 ;  /* 0x0000001fff037819 */ /* 0x000fc60000011407 */
[----:B------:R-:W-:Y:S02]  /*ea20*/  IMAD.IADD R5, R5, 0x1, R9 ;  /* 0x0000000105057824 */ /* 0x000fe400078e0209 */
[----:B------:R-:W-:Y:S02]  /*ea30*/  IMAD R6, R3, UR6, RZ ;  /* 0x0000000603067c24 */ /* 0x000fe4000f8e02ff */
[----:B------:R-:W-:Y:S02]  /*ea40*/  VIADD R8, R192, UR36 ;  /* 0x00000024c0087c36 */ /* 0x000fe40008000000 */
[----:B-----5:R-:W-:Y:S02]  /*ea50*/  IMAD R11, R0, R11, RZ ;  /* 0x0000000b000b7224 */ /* 0x020fe400078e02ff */
        /* <DEDUP_REMOVED lines=31> */
.L_x_1185:
[----:B------:R-:W-:Y:S05]  /*ec50*/  BSYNC B1 ;  /* 0x0000000000017941 */ /* 0x000fea0003800000 */
.L_x_1184:
[----:B--23--:R2:W3:Y:S01]  /*ec60*/  SHFL.IDX PT, R5, R3, 0x1, 0x181f ;  /* 0x00381f0003057f89 */ /* 0x00c4e200000e0000 */
[----:B------:R-:W-:Y:S03]  /*ec70*/  BSSY B1, `(.L_x_1186) ;  /* 0x0000014000017945 */ /* 0x000fe60003800000 */
[----:B-1----:R2:W1:Y:S01]  /*ec80*/  SHFL.IDX PT, R7, R6, 0x1, 0x181f ;  /* 0x00381f0006077f89 */ /* 0x00246200000e0000 */
        /* <DEDUP_REMOVED lines=8> */
[----:B---3--:R-:W-:Y:S02]  /*ed10*/  @!P4 LEA.HI.X R13, R16, R5, R200, 0x1, P6 ;  /* 0x00000005100dc211 */ /* 0x008fe400030f0cc8 */
        /* <DEDUP_REMOVED lines=9> */
.L_x_1187:
[----:B------:R-:W-:Y:S05]  /*edb0*/  BSYNC B1 ;  /* 0x0000000000017941 */ /* 0x000fea0003800000 */
.L_x_1186:
[----:B---34-:R3:W4:Y:S01]  /*edc0*/  SHFL.IDX PT, R5, R3, 0x2, 0x181f ;  /* 0x00581f0003057f89 */ /* 0x01872200000e0000 */
        /* <DEDUP_REMOVED lines=11> */
[----:B----4-:R-:W-:Y:S02]  /*ee80*/  @!P3 LEA.HI.X R13, R16, R5, R200, 0x1, P6 ;  /* 0x00000005100db211 */ /* 0x010fe400030f0cc8 */
        /* <DEDUP_REMOVED lines=8> */
.L_x_1189:
[----:B------:R-:W-:Y:S05]  /*ef10*/  BSYNC B1 ;  /* 0x0000000000017941 */ /* 0x000fea0003800000 */
.L_x_1188:
[----:B------:R-:W-:Y:S01]  /*ef20*/  VIADD R0, R8, 0x60 ;  /* 0x0000006008007836 */ /* 0x000fe20000000000 */
[----:B0-23--:R-:W0:Y:S04]  /*ef30*/  SHFL.IDX PT, R3, R3, 0x3, 0x181f ;  /* 0x00781f0003037f89 */ /* 0x00de2800000e0000 */
[----:B------:R-:W-:Y:S01]  /*ef40*/  ISETP.GE.AND P0, PT, R0, R11, PT ;  /* 0x0000000b0000720c */ /* 0x000fe20003f06270 */
[----:B-1--4-:R1:W2:-:S12]  /*ef50*/  SHFL.IDX PT, R5, R6, 0x3, 0x181f ;  /* 0x00781f0006057f89 */ /* 0x01229800000e0000 */
[----:B-1----:R-:W-:Y:S05]  /*ef60*/  @P0 BRA `(.L_x_1180) ;  /* 0x0000000000440947 */ /* 0x002fea0003800000 */
[----:B------:R-:W-:Y:S02]  /*ef70*/  ULDC UR4, c[0x0][0xac8] ;  /* 0x0002b20000047ab9 */ /* 0x000fe40000000800 */
[----:B------:R-:W-:Y:S02]  /*ef80*/  ISETP.GE.AND P3, PT, R16, UR4, PT ;  /* 0x0000000410007c0c */ /* 0x000fe4000bf66270 */
[----:B------:R-:W-:Y:S02]  /*ef90*/  ISETP.GE.AND P2, PT, R19, UR4, PT ;  /* 0x0000000413007c0c */ /* 0x000fe4000bf46270 */
[----:B------:R-:W-:Y:S02]  /*efa0*/  ISETP.GE.AND P1, PT, R18, UR4, PT ;  /* 0x0000000412007c0c */ /* 0x000fe4000bf26270 */
[----:B------:R-:W-:-:S07]  /*efb0*/  ISETP.GE.AND P0, PT, R22, UR4, PT ;  /* 0x0000000416007c0c */ /* 0x000fce000bf06270 */
[-C--:B--2---:R-:W-:Y:S02]  /*efc0*/  @!P3 LEA R6, P6, R16, R5.reuse, 0x1 ;  /* 0x000000051006b211 */ /* 0x084fe400078c08ff */
        /* <DEDUP_REMOVED lines=11> */
.L_x_1180:
[----:B------:R-:W-:Y:S05]  /*f080*/  BSYNC B0 ;  /* 0x0000000000007941 */ /* 0x000fea0003800000 */
.L_x_1171:
[----:B------:R-:W-:Y:S02]  /*f090*/  ULDC UR4, c[0x0][0xc3c] ;  /* 0x00030f0000047ab9 */ /* 0x000fe40000000800 */
[----:B------:R-:W-:-:S06]  /*f0a0*/  UISETP.GE.AND UP0, UPT, UR49, UR4, UPT ;  /* 0x000000043100728c */ /* 0x000fcc000bf06270 */
[----:B------:R-:W-:-:S13]  /*f0b0*/  PLOP3.LUT P0, PT, PT, PT, UP0, 0x80, 0x0 ;  /* 0x000000000000781c */ /* 0x000fda0003f0f008 */
[----:B------:R-:W-:Y:S05]  /*f0c0*/  @!P0 BRA `(.L_x_1190) ;  /* 0xffffff1c00608947 */ /* 0x000fea000383ffff */
[----:B------:R-:W-:Y:S05]  /*f0d0*/  EXIT ;  /* 0x000000000000794d */ /* 0x000fea0003800000 */
.L_x_1085:
[----:B------:R-:W-:-:S08]  /*f0e0*/  NOP ;  /* 0x0000000000007918 */ /* 0x000fd00000000000 */
[----:B------:R-:W0:-:S00]  /*f0f0*/  USETMAXREG.DEALLOC.CTAPOOL 0x18 ;  /* 0x00000018000079c8 */ /* 0x000e0000080e0500 */
[----:B0-----:R-:W2:Y:S01]  /*f100*/  LDL.LU R2, [R1+0x18] ;  /* 0x0000180001027983 */ /* 0x001ea20000300800 */
[----:B------:R-:W-:Y:S01]  /*f110*/  LOP3.LUT R0, R0, 0x3, RZ, 0xc0, !PT ;  /* 0x0000000300007812 */ /* 0x000fe200078ec0ff */
[----:B------:R-:W-:-:S05]  /*f120*/  IMAD.MOV.U32 R6, RZ, RZ, RZ ;  /* 0x000000ffff067224 */ /* 0x000fca00078e00ff */
[----:B------:R-:W0:Y:S02]  /*f130*/  SHFL.IDX PT, R0, R0, RZ, 0x1f ;  /* 0x00001fff00007589 */ /* 0x000e2400000e0000 */
[----:B0-----:R-:W-:Y:S02]  /*f140*/  ISETP.NE.AND P0, PT, R0, RZ, PT ;  /* 0x000000ff0000720c */ /* 0x001fe40003f05270 */
        /* <DEDUP_REMOVED lines=15> */
.L_x_1191:
[----:B------:R-:W1:Y:S01]  /*f240*/  S2R R0, SR_TID.X ;  /* 0x0000000000007919 */ /* 0x000e620000002100 */
[----:B------:R-:W-:Y:S01]  /*f250*/  ULDC UR4, c[0x0][0xc3c] ;  /* 0x00030f0000047ab9 */ /* 0x000fe20000000800 */
[----:B-1----:R-:W-:-:S04]  /*f260*/  LOP3.LUT R5, R0, 0x1f, RZ, 0xc0, !PT ;  /* 0x0000001f00057812 */ /* 0x002fc800078ec0ff */
[----:B------:R-:W-:-:S04]  /*f270*/  ISETP.NE.AND P0, PT, R5, 0x1f, PT ;  /* 0x0000001f0500780c */ /* 0x000fc80003f05270 */
[----:B------:R-:W-:-:S13]  /*f280*/  ISETP.GE.OR P1, PT, R5, UR4, !P0 ;  /* 0x0000000405007c0c */ /* 0x000fda000c726670 */
[----:B0-----:R-:W0:Y:S02]  /*f290*/  @!P1 LDC.64 R2, c[0x0][0xc80] ;  /* 0x00032000ff029b82 */ /* 0x001e240000000a00 */
        /* <DEDUP_REMOVED lines=18> */
[----:B------:R-:W1:Y:S02]  /*f3c0*/  SHFL.UP PT, R2, R3, 0x8, RZ ;  /* 0x0500000003027989 */ /* 0x000e6400000e00ff */
[----:B-1----:R-:W-:-:S05]  /*f3d0*/  SEL R2, R2, RZ, P4 ;  /* 0x000000ff02027207 */ /* 0x002fca0002000000 */
[----:B------:R-:W-:-:S05]  /*f3e0*/  IMAD.IADD R2, R3, 0x1, R2 ;  /* 0x0000000103027824 */ /* 0x000fca00078e0202 */
[----:B------:R-:W1:Y:S02]  /*f3f0*/  SHFL.UP PT, R4, R2, 0x10, RZ ;  /* 0x0600000002047989 */ /* 0x000e6400000e00ff */
[----:B-1----:R-:W-:-:S05]  /*f400*/  SEL R7, R4, RZ, P5 ;  /* 0x000000ff04077207 */ /* 0x002fca0002800000 */
[----:B------:R-:W-:Y:S02]  /*f410*/  IMAD.IADD R10, R2, 0x1, R7 ;  /* 0x00000001020a7824 */ /* 0x000fe400078e0207 */
[----:B------:R-:W1:Y:S03]  /*f420*/  LDC R7, c[0x0][0xc38] ;  /* 0x00030e00ff077b82 */ /* 0x000e660000000800 */
        /* <DEDUP_REMOVED lines=10> */
.L_x_1197:
        /* <DEDUP_REMOVED lines=14> */
.L_x_1196:
[----:B------:R-:W-:Y:S05]  /*f5b0*/  BSYNC B0 ;  /* 0x0000000000007941 */ /* 0x000fea0003800000 */
.L_x_1195:
        /* <DEDUP_REMOVED lines=22> */
.L_x_1193:
[----:B------:R-:W-:Y:S01]  /*f720*/  IMAD.IADD R11, R9, 0x1, -R8 ;  /* 0x00000001090b7824 */ /* 0x000fe200078e0a08 */
[----:B------:R-:W-:-:S03]  /*f730*/  ULDC.64 UR4, c[0x0][0xc90] ;  /* 0x0003240000047ab9 */ /* 0x000fc60000000a00 */
[----:B------:R-:W-:-:S05]  /*f740*/  IMAD R3, R10, R7, R11 ;  /* 0x000000070a037224 */ /* 0x000fca00078e020b */
[----:B------:R-:W-:-:S13]  /*f750*/  ISETP.GT.AND P0, PT, R3, R0, PT ;  /* 0x000000000300720c */ /* 0x000fda0003f04270 */
[----:B------:R-:W-:Y:S02]  /*f760*/  VOTEU.ANY UR7, UPT, !P0 ;  /* 0x0000000000077886 */ /* 0x000fe400040e0100 */
[----:B------:R-:W-:-:S04]  /*f770*/  UPOPC UR6, UR7 ;  /* 0x00000007000672bf */ /* 0x000fc80008000000 */
[----:B------:R-:W-:-:S04]  /*f780*/  UIADD3 UR44, UR6, UR44, URZ ;  /* 0x0000002c062c7290 */ /* 0x000fc8000fffe03f */
[----:B------:R-:W-:-:S06]  /*f790*/  UIMAD.WIDE UR4, UR44, 0x4, UR4 ;  /* 0x000000042c0478a5 */ /* 0x000fcc000f8e0204 */
[----:B------:R-:W-:Y:S02]  /*f7a0*/  IMAD.U32 R2, RZ, RZ, UR4 ;  /* 0x00000004ff027e24 */ /* 0x000fe4000f8e00ff */
[----:B------:R-:W-:-:S05]  /*f7b0*/  IMAD.U32 R3, RZ, RZ, UR5 ;  /* 0x00000005ff037e24 */ /* 0x000fca000f8e00ff */
[----:B------:R-:W2:Y:S01]  /*f7c0*/  LDG.E R9, desc[UR54][R2.64] ;  /* 0x0000003602097981 */ /* 0x000ea2000c1e1900 */
[----:B------:R-:W-:Y:S01]  /*f7d0*/  IMAD.U32 R15, RZ, RZ, UR6 ;  /* 0x00000006ff0f7e24 */ /* 0x000fe2000f8e00ff */
[----:B------:R-:W-:-:S04]  /*f7e0*/  ISETP.NE.AND P0, PT, RZ, UR7, PT ;  /* 0x00000007ff007c0c */ /* 0x000fc8000bf05270 */
[----:B------:R-:W2:Y:S02]  /*f7f0*/  SHFL.IDX PT, R6, R6, R15, 0x1f ;  /* 0x00001f0f06067589 */ /* 0x000ea400000e0000 */
[----:B--2---:R-:W-:-:S05]  /*f800*/  IMAD R8, R6, R9, RZ ;  /* 0x0000000906087224 */ /* 0x004fca00078e02ff */
[----:B------:R-:W-:-:S04]  /*f810*/  IABS R12, R8 ;  /* 0x00000008000c7213 */ /* 0x000fc80000000000 */
[----:B------:R-:W0:Y:S08]  /*f820*/  I2F.RP R13, R12 ;  /* 0x0000000c000d7306 */ /* 0x000e300000209400 */
[----:B0-----:R-:W0:Y:S02]  /*f830*/  MUFU.RCP R13, R13 ;  /* 0x0000000d000d7308 */ /* 0x001e240000001000 */
[----:B0-----:R-:W-:-:S06]  /*f840*/  VIADD R14, R13, 0xffffffe ;  /* 0x0ffffffe0d0e7836 */ /* 0x001fcc0000000000 */
[----:B------:R-:W0:Y:S02]  /*f850*/  F2I.FTZ.U32.TRUNC.NTZ R3, R14 ;  /* 0x0000000e00037305 */ /* 0x000e24000021f000 */
[----:B0-----:R-:W-:Y:S01]  /*f860*/  IMAD.MOV R17, RZ, RZ, -R3 ;  /* 0x000000ffff117224 */ /* 0x001fe200078e0a03 */
[----:B------:R-:W-:Y:S06]  /*f870*/  @!P0 BRA `(.L_x_1198) ;  /* 0x00000000000c8947 */ /* 0x000fec0003800000 */
[----:B------:R-:W-:-:S06]  /*f880*/  UIADD3 UR4, UR6, -0x1, URZ ;  /* 0xffffffff06047890 */ /* 0x000fcc000fffe03f */
[----:B------:R-:W-:-:S05]  /*f890*/  IMAD.U32 R13, RZ, RZ, UR4 ;  /* 0x00000004ff0d7e24 */ /* 0x000fca000f8e00ff */
[----:B------:R0:W1:Y:S02]  /*f8a0*/  SHFL.IDX PT, R4, R10, R13, 0x1f ;  /* 0x00001f0d0a047589 */ /* 0x00006400000e0000 */
.L_x_1198:
[----:B-1----:R-:W-:Y:S02]  /*f8b0*/  IMAD R4, R4, R7, R11 ;  /* 0x0000000704047224 */ /* 0x002fe400078e020b */
        /* <DEDUP_REMOVED lines=19> */
[----:B------:R-:W-:-:S05]  /*f9f0*/  @!P1 LOP3.LUT R2, RZ, R8, RZ, 0x33, !PT ;  /* 0x00000008ff029212 */ /* 0x000fca00078e33ff */
[----:B------:R-:W-:Y:S02]  /*fa00*/  IMAD R0, R9, R2, RZ ;  /* 0x0000000209007224 */ /* 0x000fe400078e02ff */
[----:B------:R-:W-:Y:S02]  /*fa10*/  IMAD.MOV R2, RZ, RZ, -R2 ;  /* 0x000000ffff027224 */ /* 0x000fe400078e0a02 */
[----:B-1----:R-:W-:Y:S02]  /*fa20*/  IMAD.MOV R4, RZ, RZ, -R0 ;  /* 0x000000ffff047224 */ /* 0x002fe400078e0a00 */
[----:B------:R-:W-:Y:S02]  /*fa30*/  IMAD R8, R8, R2, R11 ;  /* 0x0000000208087224 */ /* 0x000fe400078e020b */
[----:B------:R-:W-:Y:S01]  /*fa40*/  IMAD.MOV.U32 R2, RZ, RZ, RZ ;  /* 0x000000ffff027224 */ /* 0x000fe200078e00ff */
[----:B------:R-:W-:-:S04]  /*fa50*/  VIADDMNMX R7, R4, R7, R9, PT ;  /* 0x0000000704077246 */ /* 0x000fc80003800109 */
[-C--:B------:R-:W-:Y:S02]  /*fa60*/  IABS R4, R7.reuse ;  /* 0x0000000700047213 */ /* 0x080fe40000000000 */
[----:B0-----:R-:W-:Y:S02]  /*fa70*/  IABS R10, R7 ;  /* 0x00000007000a7213 */ /* 0x001fe40000000000 */
[----:B------:R-:W0:Y:S08]  /*fa80*/  I2F.RP R9, R4 ;  /* 0x0000000400097306 */ /* 0x000e300000209400 */
[----:B0-----:R-:W0:Y:S02]  /*fa90*/  MUFU.RCP R9, R9 ;  /* 0x0000000900097308 */ /* 0x001e240000001000 */
[----:B0-----:R-:W-:Y:S01]  /*faa0*/  VIADD R3, R9, 0xffffffe ;  /* 0x0ffffffe09037836 */ /* 0x001fe20000000000 */
[----:B------:R-:W-:-:S05]  /*fab0*/  IABS R9, R8 ;  /* 0x0000000800097213 */ /* 0x000fca0000000000 */
[----:B------:R-:W0:Y:S02]  /*fac0*/  F2I.FTZ.U32.TRUNC.NTZ R3, R3 ;  /* 0x0000000300037305 */ /* 0x000e24000021f000 */
[----:B0-----:R-:W-:-:S04]  /*fad0*/  IMAD.MOV R11, RZ, RZ, -R3 ;  /* 0x000000ffff0b7224 */ /* 0x001fc800078e0a03 */
[----:B------:R-:W-:-:S04]  /*fae0*/  IMAD R11, R11, R4, RZ ;  /* 0x000000040b0b7224 */ /* 0x000fc800078e02ff */
[----:B------:R-:W-:-:S04]  /*faf0*/  IMAD.HI.U32 R2, R3, R11, R2 ;  /* 0x0000000b03027227 */ /* 0x000fc800078e0002 */
        /* <DEDUP_REMOVED lines=9> */
[----:B------:R-:W-:Y:S01]  /*fb90*/  ISETP.GE.AND P2, PT, R3, RZ, PT ;  /* 0x000000ff0300720c */ /* 0x000fe20003f46270 */
[----:B------:R-:W-:-:S06]  /*fba0*/  IMAD.IADD R3, R8, 0x1, R0 ;  /* 0x0000000108037824 */ /* 0x000fcc00078e0200 */
[----:B------:R-:W-:-:S06]  /*fbb0*/  @P0 VIADD R2, R2, 0x1 ;  /* 0x0000000102020836 */ /* 0x000fcc0000000000 */
[----:B------:R-:W-:Y:S01]  /*fbc0*/  @!P2 IMAD.MOV R2, RZ, RZ, -R2 ;  /* 0x000000ffff02a224 */ /* 0x000fe200078e0a02 */
[----:B------:R-:W-:Y:S01]  /*fbd0*/  @!P1 LOP3.LUT R2, RZ, R7, RZ, 0x33, !PT ;  /* 0x00000007ff029212 */ /* 0x000fe200078e33ff */
[----:B------:R-:W-:-:S04]  /*fbe0*/  IMAD.MOV R7, RZ, RZ, -R7 ;  /* 0x000000ffff077224 */ /* 0x000fc800078e0a07 */
[----:B------:R-:W-:-:S05]  /*fbf0*/  IMAD R3, R2, R7, R3 ;  /* 0x0000000702037224 */ /* 0x000fca00078e0203 */
[----:B------:R-:W-:Y:S02]  /*fc00*/  R2UR UR36, R3 ;  /* 0x00000000032472ca */ /* 0x000fe400000e0000 */
[----:B------:R-:W-:-:S05]  /*fc10*/  LOP3.LUT R3, RZ, R2, RZ, 0x33, !PT ;  /* 0x00000002ff037212 */ /* 0x000fca00078e33ff */
[----:B------:R-:W-:-:S05]  /*fc20*/  IMAD.IADD R0, R6, 0x1, R3 ;  /* 0x0000000106007824 */ /* 0x000fca00078e0203 */
[----:B------:R1:W-:Y:S01]  /*fc30*/  STL [R1+0x24], R0 ;  /* 0x0000240001007387 */ /* 0x0003e20000100800 */
[----:B------:R-:W-:Y:S05]  /*fc40*/  BRA `(.L_x_1199) ;  /* 0x00000000000c7947 */ /* 0x000fea0003800000 */
.L_x_1194:
[----:B------:R0:W-:Y:S01]  /*fc50*/  STL [R1+0x20], R0 ;  /* 0x0000200001007387 */ /* 0x0001e20000100800 */
[----:B------:R-:W-:-:S03]  /*fc60*/  UMOV UR36, URZ ;  /* 0x0000003f00247c82 */ /* 0x000fc60008000000 */
[----:B------:R0:W-:Y:S02]  /*fc70*/  STL [R1+0x24], RZ ;  /* 0x000024ff01007387 */ /* 0x0001e40000100800 */
.L_x_1199:
[----:B------:R-:W2:Y:S04]  /*fc80*/  LDL R2, [R1+0x24] ;  /* 0x0000240001027983 */ /* 0x000ea80000100800 */
[----:B------:R-:W3:Y:S01]  /*fc90*/  LDL R4, [R1+0x20] ;  /* 0x0000200001047983 */ /* 0x000ee20000100800 */
[----:B------:R-:W-:-:S13]  /*fca0*/  ISETP.NE.AND P0, PT, R5, RZ, PT ;  /* 0x000000ff0500720c */ /* 0x000fda0003f05270 */
[----:B------:R-:W4:Y:S01]  /*fcb0*/  @!P0 S2R R3, SR_CgaCtaId ;  /* 0x0000000000038919 */ /* 0x000f220000008800 */
[----:B01----:R-:W-:Y:S01]  /*fcc0*/  @!P0 MOV R0, 0x400 ;  /* 0x0000040000008802 */ /* 0x003fe20000000f00 */
[----:B------:R-:W-:Y:S02]  /*fcd0*/  IMAD.U32 R6, RZ, RZ, UR36 ;  /* 0x00000024ff067e24 */ /* 0x000fe4000f8e00ff */
[----:B------:R-:W-:Y:S01]  /*fce0*/  IMAD.U32 R7, RZ, RZ, UR44 ;  /* 0x0000002cff077e24 */ /* 0x000fe2000f8e00ff */
[----:B----4-:R-:W-:Y:S01]  /*fcf0*/  @!P0 LEA R0, R3, R0, 0x18 ;  /* 0x0000000003008211 */ /* 0x010fe200078ec0ff */
[----:B--2---:R-:W-:-:S05]  /*fd00*/  IMAD.MOV.U32 R5, RZ, RZ, R2 ;  /* 0x000000ffff057224 */ /* 0x004fca00078e0002 */
[----:B---3--:R2:W-:Y:S01]  /*fd10*/  @!P0 STS.128 [R0+0x284d0], R4 ;  /* 0x0284d00400008388 */ /* 0x0085e20000000c00 */
[----:B------:R-:W-:Y:S06]  /*fd20*/  BAR.ARV 0x5, 0x180 ;  /* 0x0146000000007b1d */ /* 0x000fec0000002000 */
.L_x_1192:
[----:B--2---:R-:W-:Y:S01]  /*fd30*/  IMAD.MOV.U32 R0, RZ, RZ, 0x1 ;  /* 0x00000001ff007424 */ /* 0x004fe200078e00ff */
[----:B------:R-:W-:Y:S01]  /*fd40*/  ULDC UR4, c[0x0][0xc3c] ;  /* 0x00030f0000047ab9 */ /* 0x000fe20000000800 */
[----:B------:R2:W-:Y:S01]  /*fd50*/  STL [R1], RZ ;  /* 0x000000ff01007387 */ /* 0x0005e20000100800 */
[----:B------:R-:W-:-:S03]  /*fd60*/  UISETP.GE.AND UP0, UPT, UR44, UR4, UPT ;  /* 0x000000042c00728c */ /* 0x000fc6000bf06270 */
[----:B------:R2:W-:Y:S03]  /*fd70*/  STL [R1+0x8], R0 ;  /* 0x0000080001007387 */ /* 0x0005e60000100800 */
[----:B------:R-:W-:Y:S01]  /*fd80*/  PLOP3.LUT P0, PT, PT, PT, UP0, 0x80, 0x0 ;  /* 0x000000000000781c */ /* 0x000fe20003f0f008 */
[----:B------:R2:W-:-:S12]  /*fd90*/  STL [R1+0x34], RZ ;  /* 0x000034ff01007387 */ /* 0x0005d80000100800 */
[----:B--2---:R-:W-:Y:S05]  /*fda0*/  @P0 BRA `(.L_x_1200) ;  /* 0x0000004c00f40947 */ /* 0x004fea0003800000 */
        /* <DEDUP_REMOVED lines=11> */
[C---:B------:R-:W-:Y:S01]  /*fe60*/  LOP3.LUT P0, RZ, R7.reuse, 0x4, RZ, 0xc0, !PT ;  /* 0x0000000407ff7812 */ /* 0x040fe2000780c0ff */
[----:B------:R-:W-:-:S03]  /*fe70*/  IMAD.SHL.U32 R3, R7, 0x8, RZ ;  /* 0x0000000807037824 */ /* 0x000fc600078e00ff */
[----:B0-----:R-:W-:-:S04]  /*fe80*/  LOP3.LUT R2, R0, 0x180, RZ, 0xc0, !PT ;  /* 0x0000018000027812 */ /* 0x001fc800078ec0ff */
        /* <DEDUP_REMOVED lines=28> */
[----:B------:R-:W-:Y:S01]  /*10050*/  IMAD.MOV.U32 R0, RZ, RZ, 0x1 ;  /* 0x00000001ff007424 */ /* 0x000fe200078e00ff */
[----:B------:R-:W-:Y:S04]  /*10060*/  STL [R1+0x30], R2 ;  /* 0x0000300201007387 */ /* 0x000fe80000100800 */
[----:B------:R-:W-:Y:S04]  /*10070*/  STL [R1+0x34], RZ ;  /* 0x000034ff01007387 */ /* 0x000fe80000100800 */
[----:B------:R-:W-:Y:S04]  /*10080*/  STL [R1+0x2c], R4 ;  /* 0x00002c0401007387 */ /* 0x000fe80000100800 */
[----:B------:R0:W-:Y:S04]  /*10090*/  STL [R1+0x8], R0 ;  /* 0x0000080001007387 */ /* 0x0001e80000100800 */
[----:B------:R1:W-:Y:S01]  /*100a0*/  STL [R1], RZ ;  /* 0x000000ff01007387 */ /* 0x0003e20000100800 */
[----:B0-----:R-:W-:-:S07]  /*100b0*/  LOP3.LUT R0, R3, 0x80, RZ, 0xfc, !PT ;  /* 0x0000008003007812 */ /* 0x001fce00078efcff */
.L_x_1277:
[----:B------:R-:W-:Y:S01]  /*100c0*/  ULDC.64 UR4, c[0x0][0xa28] ;  /* 0x00028a0000047ab9 */ /* 0x000fe20000000a00 */
[----:B------:R-:W-:Y:S01]  /*100d0*/  IMAD.MOV.U32 R0, RZ, RZ, RZ ;  /* 0x000000ffff007224 */ /* 0x000fe200078e00ff */
[----:B------:R-:W-:Y:S01]  /*100e0*/  UISETP.NE.U32.AND UP0, UPT, UR4, URZ, UPT ;  /* 0x0000003f0400728c */ /* 0x000fe2000bf05070 */
[----:B------:R-:W-:Y:S01]  /*100f0*/  ULDC.64 UR8, c[0x0][0xa18] ;  /* 0x0002860000087ab9 */ /* 0x000fe20000000a00 */
[----:B------:R-:W-:Y:S02]  /*10100*/  ULDC.64 UR6, c[0x0][0xa00] ;  /* 0x0002800000067ab9 */ /* 0x000fe40000000a00 */
[----:B------:R-:W-:Y:S01]  /*10110*/  UISETP.NE.AND.EX UP0, UPT, UR5, URZ, UPT, UP0 ;  /* 0x0000003f0500728c */ /* 0x000fe2000bf05300 */
[----:B0-2---:R-:W-:Y:S01]  /*10120*/  IMAD.MOV.U32 R4, RZ, RZ, RZ ;  /* 0x000000ffff047224 */ /* 0x005fe200078e00ff */
[----:B------:R-:W-:-:S04]  /*10130*/  ULDC.64 UR10, c[0x0][0xa20] ;  /* 0x00028800000a7ab9 */ /* 0x000fc80000000a00 */
[----:B------:R-:W-:-:S05]  /*10140*/  PLOP3.LUT P0, PT, PT, PT, UP0, 0x80, 0x0 ;  /* 0x000000000000781c */ /* 0x000fca0003f0f008 */
[----:B------:R-:W-:Y:S02]  /*10150*/  @UP0 ULDC.64 UR4, c[0x0][0xa28] ;  /* 0x00028a0000040ab9 */ /* 0x000fe40000000a00 */
[----:B------:R-:W-:-:S06]  /*10160*/  @UP0 UIMAD.WIDE UR4, UR44, 0x4, UR4 ;  /* 0x000000042c0408a5 */ /* 0x000fcc000f8e0204 */
[----:B------:R-:W-:Y:S02]  /*10170*/  IMAD.U32 R2, RZ, RZ, UR4 ;  /* 0x00000004ff027e24 */ /* 0x000fe4000f8e00ff */
[----:B------:R-:W-:Y:S01]  /*10180*/  IMAD.U32 R3, RZ, RZ, UR5 ;  /* 0x00000005ff037e24 */ /* 0x000fe2000f8e00ff */
[----:B------:R-:W-:Y:S01]  /*10190*/  ULDC.64 UR4, c[0x0][0xa00] ;  /* 0x0002800000047ab9 */ /* 0x000fe20000000a00 */
[----:B------:R-:W-:-:S03]  /*101a0*/  UISETP.NE.U32.AND UP0, UPT, UR8, URZ, UPT ;  /* 0x0000003f0800728c */ /* 0x000fc6000bf05070 */
[----:B------:R0:W5:Y:S01]  /*101b0*/  @P0 LDG.E R0, desc[UR54][R2.64] ;  /* 0x0000003602000981 */ /* 0x000162000c1e1900 */
[----:B------:R-:W-:Y:S01]  /*101c0*/  ISETP.NE.U32.AND P0, PT, RZ, UR4, PT ;  /* 0x00000004ff007c0c */ /* 0x000fe2000bf05070 */
[----:B------:R-:W-:Y:S02]  /*101d0*/  UISETP.NE.AND.EX UP0, UPT, UR9, URZ, UPT, UP0 ;  /* 0x0000003f0900728c */ /* 0x000fe4000bf05300 */
[----:B------:R-:W-:Y:S01]  /*101e0*/  UIMAD.WIDE UR6, UR44, 0x4, UR6 ;  /* 0x000000042c0678a5 */ /* 0x000fe2000f8e0206 */
[----:B------:R-:W-:Y:S01]  /*101f0*/  ISETP.NE.AND.EX P0, PT, RZ, UR5, PT, P0 ;  /* 0x00000005ff007c0c */ /* 0x000fe2000bf05300 */
[----:B------:R-:W-:Y:S01]  /*10200*/  ULDC.64 UR4, c[0x0][0xa08] ;  /* 0x0002820000047ab9 */ /* 0x000fe20000000a00 */
[----:B------:R-:W-:Y:S01]  /*10210*/  ULDC.64 UR8, c[0x0][0xa08] ;  /* 0x0002820000087ab9 */ /* 0x000fe20000000a00 */
[----:B------:R-:W-:Y:S01]  /*10220*/  ISETP.NE.U32.AND P1, PT, RZ, UR4, PT ;  /* 0x00000004ff007c0c */ /* 0x000fe2000bf25070 */
[----:B------:R-:W-:Y:S01]  /*10230*/  UIMAD.WIDE UR8, UR44, 0x4, UR8 ;  /* 0x000000042c0878a5 */ /* 0x000fe2000f8e0208 */
[----:B0-----:R-:W-:-:S02]  /*10240*/  IMAD.U32 R2, RZ, RZ, UR6 ;  /* 0x00000006ff027e24 */ /* 0x001fc4000f8e00ff */
[----:B------:R-:W-:Y:S01]  /*10250*/  ISETP.NE.AND.EX P1, PT, RZ, UR5, PT, P1 ;  /* 0x00000005ff007c0c */ /* 0x000fe2000bf25310 */
[----:B------:R-:W-:Y:S01]  /*10260*/  IMAD.U32 R3, RZ, RZ, UR7 ;  /* 0x00000007ff037e24 */ /* 0x000fe2000f8e00ff */
[----:B------:R-:W-:Y:S01]  /*10270*/  @UP0 ULDC.64 UR4, c[0x0][0xa18] ;  /* 0x0002860000040ab9 */ /* 0x000fe20000000a00 */
[----:B------:R-:W-:Y:S01]  /*10280*/  PLOP3.LUT P3, PT, PT, PT, UP0, 0x80, 0x0 ;  /* 0x000000000000781c */ /* 0x000fe20003f6f008 */
[----:B------:R-:W-:Y:S02]  /*10290*/  @UP0 UIMAD.WIDE UR4, UR44, 0x4, UR4 ;  /* 0x000000042c0408a5 */ /* 0x000fe4000f8e0204 */
[----:B------:R0:W2:Y:S02]  /*102a0*/  @P0 LDG.E R5, desc[UR54][R2.64] ;  /* 0x0000003602050981 */ /* 0x0000a4000c1e1900 */
[----:B0-----:R-:W-:Y:S02]  /*102b0*/  IMAD.U32 R2, RZ, RZ, UR8 ;  /* 0x00000008ff027e24 */ /* 0x001fe4000f8e00ff */
[----:B------:R-:W-:-:S05]  /*102c0*/  IMAD.U32 R3, RZ, RZ, UR9 ;  /* 0x00000009ff037e24 */ /* 0x000fca000f8e00ff */
[----:B------:R0:W5:Y:S02]  /*102d0*/  @P1 LDG.E R4, desc[UR54][R2.64] ;  /* 0x0000003602041981 */ /* 0x000164000c1e1900 */
[----:B0-----:R-:W-:Y:S02]  /*102e0*/  IMAD.U32 R2, RZ, RZ, UR4 ;  /* 0x00000004ff027e24 */ /* 0x001fe4000f8e00ff */
[----:B------:R-:W-:Y:S01]  /*102f0*/  IMAD.U32 R3, RZ, RZ, UR5 ;  /* 0x00000005ff037e24 */ /* 0x000fe2000f8e00ff */
[----:B------:R-:W-:-:S04]  /*10300*/  ULDC.64 UR4, c[0x0][0x418] ;  /* 0x0001060000047ab9 */ /* 0x000fc80000000a00 */
[----:B------:R-:W3:Y:S01]  /*10310*/  @P3 LDG.E R2, desc[UR54][R2.64] ;  /* 0x0000003602023981 */ /* 0x000ee2000c1e1900 */
[----:B------:R-:W-:Y:S01]  /*10320*/  UISETP.NE.U32.AND UP0, UPT, UR4, URZ, UPT ;  /* 0x0000003f0400728c */ /* 0x000fe2000bf05070 */
[----:B------:R-:W-:Y:S01]  /*10330*/  ISETP.NE.U32.AND P2, PT, RZ, UR10, PT ;  /* 0x0000000aff007c0c */ /* 0x000fe2000bf45070 */
[----:B------:R-:W-:Y:S01]  /*10340*/  UMOV UR45, URZ ;  /* 0x0000003f002d7c82 */ /* 0x000fe20008000000 */
[----:B------:R-:W-:Y:S01]  /*10350*/  ULDC UR4, c[0x0][0x424] ;  /* 0x0001090000047ab9 */ /* 0x000fe20000000800 */
[----:B------:R-:W-:Y:S01]  /*10360*/  UISETP.NE.AND.EX UP0, UPT, UR5, URZ, UPT, UP0 ;  /* 0x0000003f0500728c */ /* 0x000fe2000bf05300 */
[----:B------:R-:W-:Y:S01]  /*10370*/  ISETP.NE.AND.EX P2, PT, RZ, UR11, PT, P2 ;  /* 0x0000000bff007c0c */ /* 0x000fe2000bf45320 */
[----:B------:R-:W-:Y:S01]  /*10380*/  ULDC UR42, c[0x0][0x288] ;  /* 0x0000a200002a7ab9 */ /* 0x000fe20000000800 */
[----:B------:R-:W-:Y:S01]  /*10390*/  ULDC UR5, c[0x0][0x2f0] ;  /* 0x0000bc0000057ab9 */ /* 0x000fe20000000800 */
[----:B------:R-:W-:-:S04]  /*103a0*/  USEL UR4, UR4, 0x1, UP0 ;  /* 0x0000000104047887 */ /* 0x000fc80008000000 */
[----:B------:R-:W-:Y:S01]  /*103b0*/  UIMAD UR4, UR4, UR5, URZ ;  /* 0x00000005040472a4 */ /* 0x000fe2000f8e023f */
[----:B--2---:R-:W-:Y:S02]  /*103c0*/  @P0 R2UR UR45, R5 ;  /* 0x00000000052d02ca */ /* 0x004fe400000e0000 */
[----:B---3--:R-:W-:Y:S01]  /*103d0*/  @P3 R2UR UR42, R2 ;  /* 0x00000000022a32ca */ /* 0x008fe200000e0000 */
[----:B------:R-:W-:-:S14]  /*103e0*/  @P3 BRA `(.L_x_1201) ;  /* 0x0000000000243947 */ /* 0x000fdc0003800000 */
[----:B------:R-:W-:Y:S05]  /*103f0*/  @!P0 BRA `(.L_x_1201) ;  /* 0x0000000000208947 */ /* 0x000fea0003800000 */
[----:B------:R-:W-:Y:S02]  /*10400*/  IMAD.U32 R2, RZ, RZ, UR6 ;  /* 0x00000006ff027e24 */ /* 0x000fe4000f8e00ff */
[----:B------:R-:W-:-:S05]  /*10410*/  IMAD.U32 R3, RZ, RZ, UR7 ;  /* 0x00000007ff037e24 */ /* 0x000fca000f8e00ff */
[----:B------:R-:W2:Y:S02]  /*10420*/  LDG.E R2, desc[UR54][R2.64] ;  /* 0x0000003602027981 */ /* 0x000ea4000c1e1900 */
[----:B--2---:R-:W-:Y:S01]  /*10430*/  R2UR UR5, R2 ;  /* 0x00000000020572ca */ /* 0x004fe200000e0000 */
[----:B------:R-:W-:-:S06]  /*10440*/  IMAD.U32 R2, RZ, RZ, UR6 ;  /* 0x00000006ff027e24 */ /* 0x000fcc000f8e00ff */
[----:B------:R-:W2:Y:S02]  /*10450*/  LDG.E R2, desc[UR54][R2.64+0x4] ;  /* 0x0000043602027981 */ /* 0x000ea4000c1e1900 */
[----:B--2---:R-:W-:-:S13]  /*10460*/  R2UR UR42, R2 ;  /* 0x00000000022a72ca */ /* 0x004fda00000e0000 */
[----:B------:R-:W-:-:S12]  /*10470*/  UIADD3 UR42, -UR5, UR42, URZ ;  /* 0x0000002a052a7290 */ /* 0x000fd8000fffe13f */
.L_x_1201:
[----:B-----5:R-:W-:-:S05]  /*10480*/  IMAD.IADD R2, R4, 0x1, R0 ;  /* 0x0000000104027824 */ /* 0x020fca00078e0200 */
[----:B------:R0:W-:Y:S01]  /*10490*/  STL [R1+0x28], R2 ;  /* 0x0000280201007387 */ /* 0x0001e20000100800 */
[----:B------:R-:W-:Y:S05]  /*104a0*/  @!P2 BRA `(.L_x_1202) ;  /* 0x00000000001ca947 */ /* 0x000fea0003800000 */
[----:B------:R-:W-:Y:S02]  /*104b0*/  ULDC.64 UR4, c[0x0][0xa20] ;  /* 0x0002880000047ab9 */ /* 0x000fe40000000a00 */
[----:B------:R-:W-:-:S06]  /*104c0*/  UIMAD.WIDE UR4, UR44, 0x4, UR4 ;  /* 0x000000042c0478a5 */ /* 0x000fcc000f8e0204 */
[----:B0-----:R-:W-:Y:S02]  /*104d0*/  IMAD.U32 R2, RZ, RZ, UR4 ;  /* 0x00000004ff027e24 */ /* 0x001fe4000f8e00ff */
[----:B------:R-:W-:-:S05]  /*104e0*/  IMAD.U32 R3, RZ, RZ, UR5 ;  /* 0x00000005ff037e24 */ /* 0x000fca000f8e00ff */
[----:B------:R-:W2:Y:S02]  /*104f0*/  LDG.E R2, desc[UR54][R2.64] ;  /* 0x0000003602027981 */ /* 0x000ea4000c1e1900 */
[----:B--2---:R-:W-:Y:S01]  /*10500*/  R2UR UR4, R2 ;  /* 0x00000000020472ca */ /* 0x004fe200000e0000 */
[----:B------:R-:W-:-:S14]  /*10510*/  BRA `(.L_x_1203) ;  /* 0x0000000000247947 */ /* 0x000fdc0003800000 */
.L_x_1202:
[----:B------:R-:W-:Y:S05]  /*10520*/  @!P1 BRA `(.L_x_1203) ;  /* 0x0000000000209947 */ /* 0x000fea0003800000 */
[----:B0-----:R-:W-:Y:S02]  /*10530*/  IMAD.U32 R2, RZ, RZ, UR8 ;  /* 0x00000008ff027e24 */ /* 0x001fe4000f8e00ff */
[----:B------:R-:W-:-:S05]  /*10540*/  IMAD.U32 R3, RZ, RZ, UR9 ;  /* 0x00000009ff037e24 */ /* 0x000fca000f8e00ff */
[----:B------:R-:W2:Y:S02]  /*10550*/  LDG.E R2, desc[UR54][R2.64] ;  /* 0x0000003602027981 */ /* 0x000ea4000c1e1900 */
[----:B--2---:R-:W-:Y:S01]  /*10560*/  R2UR UR5, R2 ;  /* 0x00000000020572ca */ /* 0x004fe200000e0000 */
[----:B------:R-:W-:-:S06]  /*10570*/  IMAD.U32 R2, RZ, RZ, UR8 ;  /* 0x00000008ff027e24 */ /* 0x000fcc000f8e00ff */
[----:B------:R-:W2:Y:S02]  /*10580*/  LDG.E R2, desc[UR54][R2.64+0x4] ;  /* 0x0000043602027981 */ /* 0x000ea4000c1e1900 */
[----:B--2---:R-:W-:-:S13]  /*10590*/  R2UR UR4, R2 ;  /* 0x00000000020472ca */ /* 0x004fda00000e0000 */
[----:B------:R-:W-:-:S12]  /*105a0*/  UIADD3 UR4, -UR5, UR4, URZ ;  /* 0x0000000405047290 */ /* 0x000fd8000fffe13f */
.L_x_1203:
[----:B0-----:R-:W2:Y:S01]  /*105b0*/  LDL.LU R2, [R1+0x24] ;  /* 0x0000240001027983 */ /* 0x001ea20000300800 */
[----:B------:R-:W-:Y:S01]  /*105c0*/  ULDC UR5, c[0x0][0x448] ;  /* 0x0001120000057ab9 */ /* 0x000fe20000000800 */
[----:B------:R-:W-:Y:S01]  /*105d0*/  R2UR UR11, R0 ;  /* 0x00000000000b72ca */ /* 0x000fe200000e0000 */
[----:B------:R-:W-:-:S06]  /*105e0*/  UISETP.NE.AND UP0, UPT, UR5, 0x1, UPT ;  /* 0x000000010500788c */ /* 0x000fcc000bf05270 */
[----:B------:R-:W-:Y:S02]  /*105f0*/  PLOP3.LUT P0, PT, PT, PT, UP0, 0x80, 0x0 ;  /* 0x000000000000781c */ /* 0x000fe40003f0f008 */
[----:B------:R-:W-:-:S03]  /*10600*/  PLOP3.LUT P1, PT, PT, PT, UP0, 0x80, 0x0 ;  /* 0x000000000000781c */ /* 0x000fc60003f2f008 */
[----:B------:R-:W-:Y:S01]  /*10610*/  @UP0 ULDC UR5, c[0x0][0x44c] ;  /* 0x0001130000050ab9 */ /* 0x000fe20000000800 */
[----:B------:R-:W-:-:S04]  /*10620*/  UIADD3 UR11, -UR11, UR4, URZ ;  /* 0x000000040b0b7290 */ /* 0x000fc8000fffe13f */
[----:B------:R-:W-:Y:S01]  /*10630*/  UIADD3 UR7, UR11, 0x1, -UR42 ;  /* 0x000000010b077890 */ /* 0x000fe2000fffe82a */
[----:B--2---:R-:W-:-:S04]  /*10640*/  IMAD.SHL.U32 R18, R2, 0x80, RZ ;  /* 0x0000008002127824 */ /* 0x004fc800078e00ff */
[----:B------:R-:W-:-:S05]  /*10650*/  VIADD R0, R18, 0x7f ;  /* 0x0000007f12007836 */ /* 0x000fca0000000000 */
[C---:B------:R-:W-:Y:S01]  /*10660*/  R2UR UR6, R0.reuse ;  /* 0x00000000000672ca */ /* 0x040fe200000e0000 */
[----:B------:R-:W-:Y:S01]  /*10670*/  @P0 IMAD.HI.U32 R0, R0, UR5, RZ ;  /* 0x0000000500000c27 */ /* 0x000fe2000f8e00ff */
[----:B------:R-:W-:-:S04]  /*10680*/  @UP0 ULDC UR5, c[0x0][0x450] ;  /* 0x0001140000050ab9 */ /* 0x000fc80000000800 */
[----:B------:R-:W-:Y:S01]  /*10690*/  @P0 SHF.R.U32.HI R0, RZ, UR5, R0 ;  /* 0x00000005ff000c19 */ /* 0x000fe20008011600 */
[----:B------:R-:W-:Y:S02]  /*106a0*/  ULDC.64 UR4, c[0x0][0x9e0] ;  /* 0x0002780000047ab9 */ /* 0x000fe40000000a00 */
[----:B------:R-:W-:Y:S01]  /*106b0*/  UISETP.GE.AND UP1, UPT, UR5, 0x1, UPT ;  /* 0x000000010500788c */ /* 0x000fe2000bf26270 */
[----:B------:R-:W-:-:S05]  /*106c0*/  @P1 R2UR UR6, R0 ;  /* 0x00000000000612ca */ /* 0x000fca00000e0000 */
[----:B------:R-:W-:-:S08]  /*106d0*/  PLOP3.LUT P1, PT, PT, PT, UP1, 0x80, 0x0 ;  /* 0x000000000000781c */ /* 0x000fd00003f2f018 */
[----:B------:R-:W-:-:S04]  /*106e0*/  UIADD3 UR6, UR7, UR6, URZ ;  /* 0x0000000607067290 */ /* 0x000fc8000fffe03f */
        /* <DEDUP_REMOVED lines=12> */
.L_x_1205:
[----:B------:R-:W-:-:S11]  /*107b0*/  UISETP.NE.AND UP1, UPT, UR5, 0x1, UPT ;  /* 0x000000010500788c */ /* 0x000fd6000bf25270 */
[----:B------:R-:W-:Y:S02]  /*107c0*/  @UP1 ULDC.64 UR12, c[0x0][0x9e8] ;  /* 0x00027a00000c1ab9 */ /* 0x000fe40000000a00 */
[----:B------:R-:W-:-:S04]  /*107d0*/  UIMAD.WIDE.U32 UR6, UR8, UR12, URZ ;  /* 0x0000000c080672a5 */ /* 0x000fc8000f8e003f */
[----:B------:R-:W-:-:S12]  /*107e0*/  @UP1 USHF.R.U32.HI UR8, URZ, UR13, UR7 ;  /* 0x0000000d3f081299 */ /* 0x000fd80008011607 */
.L_x_1206:
[----:B------:R-:W-:-:S04]  /*107f0*/  UIMAD UR8, UR8, UR5, UR5 ;  /* 0x00000005080872a4 */ /* 0x000fc8000f8e0205 */
[----:B------:R-:W-:-:S04]  /*10800*/  UISETP.LT.AND UP1, UPT, UR4, UR8, UPT ;  /* 0x000000080400728c */ /* 0x000fc8000bf21270 */
[----:B------:R-:W-:-:S12]  /*10810*/  USEL UR4, UR4, UR8, UP1 ;  /* 0x0000000804047287 */ /* 0x000fd80008800000 */
.L_x_1204:
[----:B------:R-:W-:Y:S01]  /*10820*/  R2UR UR12, R18 ;  /* 0x00000000120c72ca */ /* 0x000fe200000e0000 */
[----:B------:R-:W-:Y:S02]  /*10830*/  UIADD3 UR8, UR11, 0x3f, URZ ;  /* 0x0000003f0b087890 */ /* 0x000fe4000fffe03f */
[----:B------:R-:W-:Y:S01]  /*10840*/  UIADD3 UR9, UR4, 0x3f, URZ ;  /* 0x0000003f04097890 */ /* 0x000fe2000fffe03f */
[----:B------:R-:W-:Y:S01]  /*10850*/  @UP0 ULDC UR6, c[0x0][0x44c] ;  /* 0x0001130000060ab9 */ /* 0x000fe20000000800 */
[----:B------:R-:W-:Y:S02]  /*10860*/  USHF.R.S32.HI UR4, URZ, 0x1f, UR8 ;  /* 0x0000001f3f047899 */ /* 0x000fe40008011408 */
[----:B------:R-:W-:Y:S02]  /*10870*/  USHF.R.S32.HI UR10, URZ, 0x1f, UR9 ;  /* 0x0000001f3f0a7899 */ /* 0x000fe40008011409 */
[----:B------:R-:W-:Y:S01]  /*10880*/  ULEA.HI UR4, UR4, UR8, URZ, 0x6 ;  /* 0x0000000804047291 */ /* 0x000fe2000f8f303f */
[----:B------:R-:W-:-:S03]  /*10890*/  @UP0 ULDC UR13, c[0x0][0x450] ;  /* 0x00011400000d0ab9 */ /* 0x000fc60000000800 */
[----:B------:R-:W-:Y:S02]  /*108a0*/  UIMAD.WIDE.U32 UR6, UR12, UR6, URZ ;  /* 0x000000060c0672a5 */ /* 0x000fe4000f8e003f */
[----:B------:R-:W-:Y:S01]  /*108b0*/  UMOV UR8, UR12 ;  /* 0x0000000c00087c82 */ /* 0x000fe20008000000 */
[----:B------:R-:W-:Y:S02]  /*108c0*/  ULEA.HI UR10, UR10, UR9, URZ, 0x6 ;  /* 0x000000090a0a7291 */ /* 0x000fe4000f8f303f */
[----:B------:R-:W-:Y:S02]  /*108d0*/  @UP0 USHF.R.U32.HI UR8, URZ, UR13, UR7 ;  /* 0x0000000d3f080299 */ /* 0x000fe40008011607 */
[----:B------:R-:W-:Y:S02]  /*108e0*/  USHF.R.S32.HI UR4, URZ, 0x6, UR4 ;  /* 0x000000063f047899 */ /* 0x000fe40008011404 */
[----:B------:R-:W-:Y:S02]  /*108f0*/  UIADD3 UR8, UR8, UR11, -UR42 ;  /* 0x0000000b08087290 */ /* 0x000fe4000fffe82a */
[----:B------:R-:W-:Y:S01]  /*10900*/  USHF.R.S32.HI UR10, URZ, 0x6, UR10 ;  /* 0x000000063f0a7899 */ /* 0x000fe2000801140a */
[----:B------:R-:W-:-:S02]  /*10910*/  ULDC UR6, c[0x0][0x9dc] ;  /* 0x0002770000067ab9 */ /* 0x000fc40000000800 */
[----:B------:R-:W-:Y:S02]  /*10920*/  UIADD3 UR6, UR8, -UR6, URZ ;  /* 0x8000000608067290 */ /* 0x000fe4000fffe03f */
[----:B------:R-:W-:-:S04]  /*10930*/  UISETP.LT.AND UP0, UPT, UR4, UR10, UPT ;  /* 0x0000000a0400728c */ /* 0x000fc8000bf01270 */
[----:B------:R-:W-:Y:S01]  /*10940*/  USEL UR40, UR4, UR10, UP0 ;  /* 0x0000000a04287287 */ /* 0x000fe20008000000 */
[----:B------:R-:W-:Y:S01]  /*10950*/  IMAD.U32 R0, RZ, RZ, UR6 ;  /* 0x00000006ff007e24 */ /* 0x000fe2000f8e00ff */
[----:B------:R-:W-:Y:S10]  /*10960*/  @!P1 BRA `(.L_x_1207) ;  /* 0x0000000000409947 */ /* 0x000ff40003800000 */
        /* <DEDUP_REMOVED lines=10> */
.L_x_1208:
[----:B------:R-:W-:-:S11]  /*10a10*/  UISETP.NE.AND UP0, UPT, UR5, 0x1, UPT ;  /* 0x000000010500788c */ /* 0x000fd6000bf05270 */
[----:B------:R-:W-:Y:S02]  /*10a20*/  @UP0 ULDC.64 UR10, c[0x0][0x9e8] ;  /* 0x00027a00000a0ab9 */ /* 0x000fe40000000a00 */
[----:B------:R-:W-:-:S04]  /*10a30*/  UIMAD.WIDE.U32 UR6, UR8, UR10, URZ ;  /* 0x0000000a080672a5 */ /* 0x000fc8000f8e003f */
[----:B------:R-:W-:-:S12]  /*10a40*/  @UP0 USHF.R.U32.HI UR8, URZ, UR11, UR7 ;  /* 0x0000000b3f080299 */ /* 0x000fd80008011607 */
.L_x_1209:
[----:B------:R-:W-:-:S06]  /*10a50*/  UIMAD UR5, UR8, UR5, URZ ;  /* 0x00000005080572a4 */ /* 0x000fcc000f8e023f */
[----:B------:R-:W-:-:S07]  /*10a60*/  VIMNMX R0, R0, UR5, !PT ;  /* 0x0000000500007c48 */ /* 0x000fce000ffe0100 */
.L_x_1207:
[----:B------:R-:W-:Y:S01]  /*10a70*/  SHF.R.S32.HI R2, RZ, 0x1f, R0 ;  /* 0x0000001fff027819 */ /* 0x000fe20000011400 */
[----:B------:R-:W-:Y:S03]  /*10a80*/  BSSY B7, `(.L_x_1210) ;  /* 0x0000367000077945 */ /* 0x000fe60003800000 */
[----:B------:R-:W-:-:S04]  /*10a90*/  LEA.HI R2, R2, R0, RZ, 0x6 ;  /* 0x0000000002027211 */ /* 0x000fc800078f30ff */
[----:B------:R-:W-:-:S04]  /*10aa0*/  SHF.R.S32.HI R2, RZ, 0x6, R2 ;  /* 0x00000006ff027819 */ /* 0x000fc80000011402 */
[----:B------:R-:W-:-:S04]  /*10ab0*/  VIMNMX R3, RZ, R2, !PT ;  /* 0x00000002ff037248 */ /* 0x000fc80007fe0100 */
[----:B------:R-:W-:Y:S01]  /*10ac0*/  ISETP.LT.AND P0, PT, R3, UR40, PT ;  /* 0x0000002803007c0c */ /* 0x000fe2000bf01270 */
[----:B------:R0:W-:-:S12]  /*10ad0*/  STL [R1+0x24], R3 ;  /* 0x0000240301007387 */ /* 0x0001d80000100800 */
[----:B0-----:R-:W-:Y:S05]  /*10ae0*/  @P0 BRA `(.L_x_1211) ;  /* 0x0000000000480947 */ /* 0x001fea0003800000 */
[----:B------:R-:W0:Y:S02]  /*10af0*/  S2R R3, SR_TID.X ;  /* 0x0000000000037919 */ /* 0x000e240000002100 */
[----:B0-----:R-:W-:-:S04]  /*10b00*/  LOP3.LUT R3, R3, 0x7f, RZ, 0xc0, !PT ;  /* 0x0000007f03037812 */ /* 0x001fc800078ec0ff */
[----:B------:R-:W-:-:S13]  /*10b10*/  ISETP.NE.AND P0, PT, R3, RZ, PT ;  /* 0x000000ff0300720c */ /* 0x000fda0003f05270 */
[----:B------:R-:W-:Y:S05]  /*10b20*/  @P0 BRA `(.L_x_1212) ;  /* 0x0000003400700947 */ /* 0x000fea0003800000 */
[----:B------:R-:W0:Y:S01]  /*10b30*/  S2R R3, SR_LANEID ;  /* 0x0000000000037919 */ /* 0x000e220000000000 */
[----:B------:R-:W-:Y:S02]  /*10b40*/  VOTEU.ANY UR4, UPT, PT ;  /* 0x0000000000047886 */ /* 0x000fe400038e0100 */
[----:B------:R-:W0:Y:S08]  /*10b50*/  FLO.U32 R0, UR4 ;  /* 0x0000000400007d00 */ /* 0x000e3000080e0000 */
[----:B------:R-:W2:Y:S01]  /*10b60*/  POPC R5, UR4 ;  /* 0x0000000400057d09 */ /* 0x000ea20008000000 */
[----:B0-----:R-:W-:-:S02]  /*10b70*/  ISETP.EQ.U32.AND P0, PT, R0, R3, PT ;  /* 0x000000030000720c */ /* 0x001fc40003f02070 */
[----:B------:R-:W2:Y:S11]  /*10b80*/  LDC.64 R2, c[0x0][0xc60] ;  /* 0x00031800ff027b82 */ /* 0x000eb60000000a00 */
[----:B--2---:R-:W2:Y:S01]  /*10b90*/  @P0 ATOMG.E.ADD.STRONG.GPU PT, R3, desc[UR54][R2.64], R5 ;  /* 0x00000005020309a8 */ /* 0x004ea200081ee1f6 */
[----:B------:R-:W0:Y:S02]  /*10ba0*/  S2R R4, SR_LTMASK ;  /* 0x0000000000047919 */ /* 0x000e240000003900 */
[----:B0-----:R-:W-:-:S04]  /*10bb0*/  LOP3.LUT R4, R4, UR4, RZ, 0xc0, !PT ;  /* 0x0000000404047c12 */ /* 0x001fc8000f8ec0ff */
[----:B------:R-:W0:Y:S01]  /*10bc0*/  POPC R7, R4 ;  /* 0x0000000400077309 */ /* 0x000e220000000000 */
[----:B--2---:R-:W0:Y:S02]  /*10bd0*/  SHFL.IDX PT, R0, R3, R0, 0x1f ;  /* 0x00001f0003007589 */ /* 0x004e2400000e0000 */
[----:B0-----:R-:W-:-:S05]  /*10be0*/  IADD3 R0, R0, UR41, R7 ;  /* 0x0000002900007c10 */ /* 0x001fca000fffe007 */
[----:B------:R2:W-:Y:S01]  /*10bf0*/  STL [R1+0x20], R0 ;  /* 0x0000200001007387 */ /* 0x0005e20000100800 */
[----:B------:R-:W-:Y:S05]  /*10c00*/  BRA `(.L_x_1212) ;  /* 0x0000003400387947 */ /* 0x000fea0003800000 */
.L_x_1211:
        /* <DEDUP_REMOVED lines=20> */
.L_x_1214:
[----:B------:R-:W-:Y:S05]  /*10d50*/  BSYNC B6 ;  /* 0x0000000000067941 */ /* 0x000fea0003800000 */
.L_x_1213:
        /* <DEDUP_REMOVED lines=8> */
[----:B0-----:R-:W-:Y:S01]  /*10de0*/  MOV R2, 0x0 ;  /* 0x0000000000027802 */ /* 0x001fe20000000f00 */
        /* <DEDUP_REMOVED lines=15> */
.L_x_1216:
[----:B------:R-:W-:Y:S05]  /*10ee0*/  BSYNC B6 ;  /* 0x0000000000067941 */ /* 0x000fea0003800000 */
.L_x_1215:
[----:B------:R-:W-:Y:S01]  /*10ef0*/  VIADD R0, R17, 0x8000 ;  /* 0x0000800011007836 */ /* 0x000fe20000000000 */
[----:B------:R-:W-:Y:S04]  /*10f00*/  BSSY B6, `(.L_x_1217) ;  /* 0x0000014000067945 */ /* 0x000fe80003800000 */
[----:B------:R2:W-:Y:S01]  /*10f10*/  STL [R1+0xc], R0 ;  /* 0x00000c0001007387 */ /* 0x0005e20000100800 */
[----:B------:R-:W-:-:S13]  /*10f20*/  LOP3.LUT P0, RZ, R0, 0x1bf, RZ, 0xc0, !PT ;  /* 0x000001bf00ff7812 */ /* 0x000fda000780c0ff */
[----:B--2---:R-:W-:Y:S05]  /*10f30*/  @!P0 BRA `(.L_x_1218) ;  /* 0x0000000000408947 */ /* 0x004fea0003800000 */
        /* <DEDUP_REMOVED lines=16> */
.L_x_1218:
[----:B------:R-:W-:Y:S05]  /*11040*/  BSYNC B6 ;  /* 0x0000000000067941 */ /* 0x000fea0003800000 */
.L_x_1217:
[----:B------:R-:W2:Y:S01]  /*11050*/  LDL R19, [R1+0x18] ;  /* 0x0000180001137983 */ /* 0x000ea20000100800 */
[----:B------:R-:W-:Y:S01]  /*11060*/  BSSY B6, `(.L_x_1219) ;  /* 0x0000013000067945 */ /* 0x000fe20003800000 */
[----:B--2---:R-:W-:-:S13]  /*11070*/  LOP3.LUT P6, RZ, R19, 0x1, RZ, 0xc0, !PT ;  /* 0x0000000113ff7812 */ /* 0x004fda00078cc0ff */
        /* <DEDUP_REMOVED lines=17> */
.L_x_1220:
[----:B------:R-:W-:Y:S05]  /*11190*/  BSYNC B6 ;  /* 0x0000000000067941 */ /* 0x000fea0003800000 */
.L_x_1219:
[----:B------:R-:W-:Y:S01]  /*111a0*/  ULDC.64 UR4, c[0x0][0x9f8] ;  /* 0x00027e0000047ab9 */ /* 0x000fe20000000a00 */
[----:B------:R-:W-:Y:S01]  /*111b0*/  IMAD.U32 R8, RZ, RZ, UR44 ;  /* 0x0000002cff087e24 */ /* 0x000fe2000f8e00ff */
[----:B------:R-:W-:-:S04]  /*111c0*/  UISETP.NE.U32.AND UP0, UPT, UR4, URZ, UPT ;  /* 0x0000003f0400728c */ /* 0x000fc8000bf05070 */
[----:B------:R-:W-:-:S06]  /*111d0*/  UISETP.NE.AND.EX UP0, UPT, UR5, URZ, UPT, UP0 ;  /* 0x0000003f0500728c */ /* 0x000fcc000bf05300 */
[----:B------:R-:W-:-:S05]  /*111e0*/  PLOP3.LUT P0, PT, PT, PT, UP0, 0x80, 0x0 ;  /* 0x000000000000781c */ /* 0x000fca0003f0f008 */
[----:B------:R-:W-:Y:S02]  /*111f0*/  @UP0 ULDC.64 UR4, c[0x0][0x9f8] ;  /* 0x00027e0000040ab9 */ /* 0x000fe40000000a00 */
[----:B------:R-:W-:-:S06]  /*11200*/  @UP0 UIMAD.WIDE UR4, UR44, 0x4, UR4 ;  /* 0x000000042c0408a5 */ /* 0x000fcc000f8e0204 */
[----:B0-----:R-:W-:Y:S02]  /*11210*/  IMAD.U32 R2, RZ, RZ, UR4 ;  /* 0x00000004ff027e24 */ /* 0x001fe4000f8e00ff */
[----:B------:R-:W-:Y:S01]  /*11220*/  IMAD.U32 R3, RZ, RZ, UR5 ;  /* 0x00000005ff037e24 */ /* 0x000fe2000f8e00ff */
[----:B------:R-:W0:Y:S01]  /*11230*/  S2R R0, SR_TID.X ;  /* 0x0000000000007919 */ /* 0x000e220000002100 */
[----:B------:R-:W-:-:S03]  /*11240*/  ULDC.64 UR4, c[0x0][0xa08] ;  /* 0x0002820000047ab9 */ /* 0x000fc60000000a00 */
[----:B------:R2:W3:Y:S02]  /*11250*/  @P0 LDG.E R8, desc[UR54][R2.64] ;  /* 0x0000003602080981 */ /* 0x0004e4000c1e1900 */
[----:B--2---:R-:W2:Y:S01]  /*11260*/  LDC.64 R2, c[0x0][0x418] ;  /* 0x00010600ff027b82 */ /* 0x004ea20000000a00 */
[----:B0-----:R-:W-:-:S04]  /*11270*/  SHF.R.U32.HI R0, RZ, 0x5, R0 ;  /* 0x00000005ff007819 */ /* 0x001fc80000011600 */
[----:B------:R-:W-:Y:S02]  /*11280*/  LOP3.LUT R0, R0, 0x3, RZ, 0xc0, !PT ;  /* 0x0000000300007812 */ /* 0x000fe400078ec0ff */
[----:B--2---:R-:W-:Y:S01]  /*11290*/  LOP3.LUT P0, RZ, R2, UR4, RZ, 0xfc, !PT ;  /* 0x0000000402ff7c12 */ /* 0x004fe2000f80fcff */
[----:B------:R-:W-:-:S03]  /*112a0*/  UMOV UR4, 0xffffffff ;  /* 0xffffffff00047882 */ /* 0x000fc60000000000 */
[----:B------:R-:W-:Y:S02]  /*112b0*/  LOP3.LUT P0, RZ, R3, UR5, RZ, 0xfc, P0 ;  /* 0x0000000503ff7c12 */ /* 0x000fe4000800fcff */
[----:B---3--:R-:W-:Y:S01]  /*112c0*/  SHF.R.S32.HI R9, RZ, 0x1f, R8 ;  /* 0x0000001fff097819 */ /* 0x008fe20000011408 */
[----:B------:R0:W-:Y:S01]  /*112d0*/  STL [R1+0x10], R8 ;  /* 0x0000100801007387 */ /* 0x0001e20000100800 */
[----:B------:R-:W-:-:S03]  /*112e0*/  SEL R16, R8, RZ, !P0 ;  /* 0x000000ff08107207 */ /* 0x000fc60004000000 */
[----:B------:R0:W-:Y:S01]  /*112f0*/  STL [R1+0x1c], R9 ;  /* 0x00001c0901007387 */ /* 0x0001e20000100800 */
[----:B------:R-:W-:Y:S05]  /*11300*/  BRA.DIV UR4, `(.L_x_1221) ;  /* 0x0000004204807947 */ /* 0x000fea000b800000 */
[----:B------:R2:W3:Y:S02]  /*11310*/  SHFL.IDX PT, R14, R0, RZ, 0x1f ;  /* 0x00001fff000e7589 */ /* 0x0004e400000e0000 */
.L_x_1296:
[----:B------:R-:W-:Y:S02]  /*11320*/  PLOP3.LUT P1, PT, PT, PT, PT, 0x8, 0x0 ;  /* 0x000000000000781c */ /* 0x000fe40003f2e170 */
[----:B------:R-:W-:Y:S02]  /*11330*/  LOP3.LUT R19, R19, 0xfffffffe, RZ, 0xc0, !PT ;  /* 0xfffffffe13137812 */ /* 0x000fe400078ec0ff */
[----:B---3--:R-:W-:-:S09]  /*11340*/  ISETP.NE.AND P0, PT, R14, RZ, PT ;  /* 0x000000ff0e00720c */ /* 0x008fd20003f05270 */
        /* <DEDUP_REMOVED lines=8> */
.L_x_1299:
[----:B------:R-:W-:Y:S05]  /*113d0*/  @!P6 BRA `(.L_x_1222) ;  /* 0x000000040080e947 */ /* 0x000fea0003800000 */
[----:B------:R-:W-:-:S04]  /*113e0*/  ISETP.NE.U32.AND P0, PT, R2, RZ, PT ;  /* 0x000000ff0200720c */ /* 0x000fc80003f05070 */
[----:B------:R-:W-:-:S13]  /*113f0*/  ISETP.NE.AND.EX P0, PT, R3, RZ, PT, P0 ;  /* 0x000000ff0300720c */ /* 0x000fda0003f05300 */
[----:B------:R-:W-:Y:S05]  /*11400*/  @!P0 BRA `(.L_x_1224) ;  /* 0x0000000000448947 */ /* 0x000fea0003800000 */
        /* <DEDUP_REMOVED lines=17> */
.L_x_1224:
[----:B------:R-:W4:Y:S04]  /*11520*/  LDL R4, [R1] ;  /* 0x0000000001047983 */ /* 0x000f280000100800 */
[----:B--2---:R-:W2:Y:S01]  /*11530*/  LDL R3, [R1+0x8] ;  /* 0x0000080001037983 */ /* 0x004ea20000100800 */
[----:B------:R-:W0:Y:S02]  /*11540*/  S2R R2, SR_TID.X ;  /* 0x0000000000027919 */ /* 0x000e240000002100 */
[----:B0-----:R-:W-:-:S04]  /*11550*/  LOP3.LUT R2, R2, 0x7f, RZ, 0xc0, !PT ;  /* 0x0000007f02027812 */ /* 0x001fc800078ec0ff */
[----:B------:R-:W-:Y:S01]  /*11560*/  ISETP.NE.AND P1, PT, R2, RZ, PT ;  /* 0x000000ff0200720c */ /* 0x000fe20003f25270 */
[----:B----4-:R-:W-:Y:S01]  /*11570*/  IMAD R4, R4, 0x8, R17 ;  /* 0x0000000804047824 */ /* 0x010fe200078e0211 */
[----:B--2---:R-:W-:-:S04]  /*11580*/  SHF.L.U32 R3, R3, 0x1f, RZ ;  /* 0x0000001f03037819 */ /* 0x004fc800000006ff */
[----:B------:R-:W0:Y:S02]  /*11590*/  SYNCS.PHASECHK.TRANS64.TRYWAIT P0, [R4+URZ+0x28480], R3 ;  /* 0x02848003040075a7 */ /* 0x000e24000800017f */
[----:B0-----:R-:W-:Y:S05]  /*115a0*/  @!P0 BRA `(.L_x_1225) ;  /* 0x0000004000188947 */ /* 0x001fea0003800000 */
.L_x_1300:
        /* <DEDUP_REMOVED lines=8> */
.L_x_1226:
[----:B------:R-:W2:Y:S04]  /*11630*/  LDL R2, [R1] ;  /* 0x0000000001027983 */ /* 0x000ea80000100800 */
[----:B------:R-:W4:Y:S01]  /*11640*/  LDL R5, [R1+0x28] ;  /* 0x0000280001057983 */ /* 0x000f220000100800 */
[----:B------:R-:W-:Y:S01]  /*11650*/  R2UR UR33, R4 ;  /* 0x00000000042172ca */ /* 0x000fe200000e0000 */
[----:B------:R-:W-:Y:S01]  /*11660*/  UIADD3 UR4, UP0, UR46, 0x470, URZ ;  /* 0x000004702e047890 */ /* 0x000fe2000ff1e03f */
[----:B-----5:R-:W-:Y:S01]  /*11670*/  R2UR UR37, R16 ;  /* 0x00000000102572ca */ /* 0x020fe200000e0000 */
[----:B------:R-:W-:Y:S01]  /*11680*/  UMOV UR6, 0x0 ;  /* 0x0000000000067882 */ /* 0x000fe20000000000 */
[----:B------:R-:W-:Y:S01]  /*11690*/  UMOV UR7, 0x14f00000 ;  /* 0x14f0000000077882 */ /* 0x000fe20000000000 */
[----:B------:R-:W-:Y:S01]  /*116a0*/  UIADD3.X UR5, URZ, UR47, URZ, UP0, !UPT ;  /* 0x0000002f3f057290 */ /* 0x000fe200087fe43f */
[----:B------:R-:W-:Y:S01]  /*116b0*/  UMOV UR34, URZ ;  /* 0x0000003f00227c82 */ /* 0x000fe20008000000 */
[----:B------:R-:W-:Y:S01]  /*116c0*/  UMOV UR10, 0x80 ;  /* 0x00000080000a7882 */ /* 0x000fe20000000000 */
[----:B------:R-:W-:-:S05]  /*116d0*/  UMOV UR12, UR36 ;  /* 0x00000024000c7c82 */ /* 0x000fca0008000000 */
[----:B------:R-:W-:Y:S02]  /*116e0*/  UIADD3 UR33, UR33, 0x28470, URZ ;  /* 0x0002847021217890 */ /* 0x000fe4000fffe03f */
[----:B------:R-:W-:-:S05]  /*116f0*/  UMOV UR13, UR37 ;  /* 0x00000025000d7c82 */ /* 0x000fca0008000000 */
[----:B------:R-:W-:Y:S01]  /*11700*/  UMOV UR9, UR33 ;  /* 0x0000002100097c82 */ /* 0x000fe20008000000 */
[----:B--2---:R-:W-:Y:S02]  /*11710*/  IMAD R2, R2, 0x4000, R17 ;  /* 0x0000400002027824 */ /* 0x004fe400078e0211 */
[----:B----4-:R-:W-:-:S03]  /*11720*/  IMAD R0, R0, 0x40, R5 ;  /* 0x0000004000007824 */ /* 0x010fc600078e0205 */
[----:B------:R-:W-:Y:S02]  /*11730*/  R2UR UR8, R2 ;  /* 0x00000000020872ca */ /* 0x000fe400000e0000 */
[----:B------:R-:W-:-:S11]  /*11740*/  R2UR UR35, R0 ;  /* 0x00000000002372ca */ /* 0x000fd600000e0000 */
[----:B------:R-:W-:Y:S02]  /*11750*/  UIADD3 UR32, UR8, 0x10000, URZ ;  /* 0x0001000008207890 */ /* 0x000fe4000fffe03f */
[----:B------:R-:W-:Y:S01]  /*11760*/  UIADD3 UR8, UR8, 0x12000, URZ ;  /* 0x0001200008087890 */ /* 0x000fe2000fffe03f */
[----:B------:R-:W-:-:S06]  /*11770*/  UMOV UR11, UR35 ;  /* 0x00000023000b7c82 */ /* 0x000fcc0008000000 */
[----:B------:R2:W-:Y:S02]  /*11780*/  UTMALDG.4D [UR32], [UR4], desc[UR6] ;  /* 0x00000620040075b4 */ /* 0x0005e40008019000 */
[----:B------:R2:W-:Y:S01]  /*11790*/  UTMALDG.4D [UR8], [UR4], desc[UR6] ;  /* 0x00000608040075b4 */ /* 0x0005e20008019000 */
[----:B------:R-:W4:Y:S02]  /*117a0*/  SYNCS.PHASECHK.TRANS64.TRYWAIT P0, [R4+URZ+0x28440], R3 ;  /* 0x02844003040075a7 */ /* 0x000f24000800017f */
[----:B--2-4-:R-:W-:Y:S05]  /*117b0*/  @!P0 BRA `(.L_x_1227) ;  /* 0x0000003c00a88947 */ /* 0x014fea0003800000 */
.L_x_1301:
[----:B------:R-:W-:Y:S05]  /*117c0*/  @P1 BRA `(.L_x_1228) ;  /* 0x00000000001c1947 */ /* 0x000fea0003800000 */
[----:B------:R-:W4:Y:S01]  /*117d0*/  S2R R5, SR_TID.X ;  /* 0x0000000000057919 */ /* 0x000f220000002100 */
[----:B0-2---:R-:W-:-:S04]  /*117e0*/  IMAD.MOV.U32 R3, RZ, RZ, 0x4000 ;  /* 0x00004000ff037424 */ /* 0x005fc800078e00ff */
[----:B------:R0:W-:Y:S01]  /*117f0*/  SYNCS.ARRIVE.TRANS64 RZ, [R4+URZ+0x28430], R3 ;  /* 0x0284300304ff79a7 */ /* 0x0001e2000800003f */
[----:B----4-:R-:W-:-:S04]  /*11800*/  LOP3.LUT R5, R5, 0x1f, RZ, 0xc0, !PT ;  /* 0x0000001f05057812 */ /* 0x010fc800078ec0ff */
[----:B------:R-:W-:-:S13]  /*11810*/  ISETP.NE.AND P0, PT, R5, RZ, PT ;  /* 0x000000ff0500720c */ /* 0x000fda0003f05270 */
[----:B0-----:R-:W-:Y:S05]  /*11820*/  @!P0 BRA `(.L_x_1228) ;  /* 0x0000000000048947 */ /* 0x001fea0003800000 */
[----:B------:R-:W-:Y:S01]  /*11830*/  BPT.TRAP 0x1 ;  /* 0x000000040000795c */ /* 0x000fe20000300000 */
.L_x_1228:
[----:B0-2---:R-:W2:Y:S01]  /*11840*/  LDL.LU R3, [R1+0x18] ;  /* 0x0000180001037983 */ /* 0x005ea20000300800 */
        /* <DEDUP_REMOVED lines=25> */
.L_x_1222:
[----:B------:R-:W-:Y:S05]  /*119e0*/  WARPSYNC.ALL ;  /* 0x0000000000007948 */ /* 0x000fea0003800000 */
[----:B--2---:R-:W-:Y:S01]  /*119f0*/  VIADD R0, R17, 0x18000 ;  /* 0x0001800011007836 */ /* 0x004fe20000000000 */
[----:B----4-:R-:W-:Y:S01]  /*11a00*/  USHF.R.S32.HI UR4, URZ, 0x1f, UR45 ;  /* 0x0000001f3f047899 */ /* 0x010fe2000801142d */
[----:B------:R-:W-:Y:S03]  /*11a10*/  BAR.SYNC.DEFER_BLOCKING 0x8, 0x180 ;  /* 0x0206000000007b1d */ /* 0x000fe60000010000 */
[----:B------:R-:W-:-:S03]  /*11a20*/  LOP3.LUT P0, RZ, R0, 0x3ff, RZ, 0xc0, !PT ;  /* 0x000003ff00ff7812 */ /* 0x000fc6000780c0ff */
[----:B------:R-:W-:Y:S01]  /*11a30*/  ULDC.64 UR6, c[0x0][0x298] ;  /* 0x0000a60000067ab9 */ /* 0x000fe20000000a00 */
[----:B------:R-:W-:Y:S01]  /*11a40*/  BSSY B6, `(.L_x_1229) ;  /* 0x0000016000067945 */ /* 0x000fe20003800000 */
[----:B------:R-:W-:Y:S02]  /*11a50*/  UIMAD UR4, UR4, UR6, URZ ;  /* 0x00000006040472a4 */ /* 0x000fe4000f8e023f */
[----:B------:R-:W-:Y:S02]  /*11a60*/  UIMAD.WIDE.U32 UR48, UR45, UR6, URZ ;  /* 0x000000062d3072a5 */ /* 0x000fe4000f8e003f */
[----:B------:R-:W-:-:S04]  /*11a70*/  UIMAD UR4, UR45, UR7, UR4 ;  /* 0x000000072d0472a4 */ /* 0x000fc8000f8e0204 */
[----:B------:R-:W-:Y:S01]  /*11a80*/  UIADD3 UR37, UR49, UR4, URZ ;  /* 0x0000000431257290 */ /* 0x000fe2000fffe03f */
[----:B------:R-:W-:Y:S11]  /*11a90*/  @!P0 BRA `(.L_x_1230) ;  /* 0x0000000000408947 */ /* 0x000ff60003800000 */
        /* <DEDUP_REMOVED lines=15> */
[----:B-123--:R-:W-:Y:S05]  /*11b90*/  CALL.ABS.NOINC R2 ;  /* 0x0000000002007343 */ /* 0x00efea0003c00000 */
.L_x_1230:
[----:B------:R-:W-:Y:S05]  /*11ba0*/  BSYNC B6 ;  /* 0x0000000000067941 */ /* 0x000fea0003800000 */
.L_x_1229:
[----:B------:R-:W2:Y:S01]  /*11bb0*/  S2R R2, SR_TID.X ;  /* 0x0000000000027919 */ /* 0x000ea20000002100 */
[----:B0-----:R-:W0:Y:S01]  /*11bc0*/  LDC R8, c[0x0][0x448] ;  /* 0x00011200ff087b82 */ /* 0x001e220000000800 */
[----:B------:R-:W-:Y:S01]  /*11bd0*/  USHF.R.S32.HI UR4, URZ, 0x1f, UR36 ;  /* 0x0000001f3f047899 */ /* 0x000fe20008011424 */
[----:B---3--:R-:W3:Y:S01]  /*11be0*/  S2R R19, SR_TID.X ;  /* 0x0000000000137919 */ /* 0x008ee20000002100 */
[----:B------:R-:W-:Y:S01]  /*11bf0*/  ULDC.64 UR10, c[0x0][0xa00] ;  /* 0x00028000000a7ab9 */ /* 0x000fe20000000a00 */
[----:B------:R-:W-:Y:S01]  /*11c00*/  ULDC.64 UR8, c[0x0][0x2d8] ;  /* 0x0000b60000087ab9 */ /* 0x000fe20000000a00 */
[----:B------:R-:W-:Y:S01]  /*11c10*/  UISETP.NE.U32.AND UP0, UPT, UR10, URZ, UPT ;  /* 0x0000003f0a00728c */ /* 0x000fe2000bf05070 */
[----:B------:R-:W4:Y:S01]  /*11c20*/  S2R R9, SR_TID.X ;  /* 0x0000000000097919 */ /* 0x000f220000002100 */
[----:B------:R-:W-:Y:S02]  /*11c30*/  UIMAD UR7, UR4, UR8, URZ ;  /* 0x00000008040772a4 */ /* 0x000fe4000f8e023f */
[----:B------:R-:W-:-:S02]  /*11c40*/  UISETP.NE.AND.EX UP0, UPT, UR11, URZ, UPT, UP0 ;  /* 0x0000003f0b00728c */ /* 0x000fc4000bf05300 */
[----:B------:R-:W-:Y:S01]  /*11c50*/  USHF.R.S32.HI UR6, URZ, 0x1f, UR44 ;  /* 0x0000001f3f067899 */ /* 0x000fe2000801142c */
[----:B------:R-:W-:Y:S01]  /*11c60*/  UMOV UR4, UR48 ;  /* 0x0000003000047c82 */ /* 0x000fe20008000000 */
[----:B------:R-:W-:Y:S01]  /*11c70*/  UMOV UR5, UR37 ;  /* 0x0000002500057c82 */ /* 0x000fe20008000000 */
[----:B------:R-:W-:Y:S02]  /*11c80*/  UIMAD UR7, UR36, UR9, UR7 ;  /* 0x00000009240772a4 */ /* 0x000fe4000f8e0207 */
[----:B------:R-:W-:Y:S02]  /*11c90*/  UIMAD.WIDE.U32 UR4, UR36, UR8, UR4 ;  /* 0x00000008240472a5 */ /* 0x000fe4000f8e0004 */
[----:B------:R-:W-:Y:S01]  /*11ca0*/  USEL UR6, UR6, URZ, !UP0 ;  /* 0x0000003f06067287 */ /* 0x000fe2000c000000 */
[----:B------:R-:W-:Y:S01]  /*11cb0*/  ULDC.64 UR8, c[0x0][0x2e0] ;  /* 0x0000b80000087ab9 */ /* 0x000fe20000000a00 */
[----:B------:R-:W-:Y:S01]  /*11cc0*/  UIADD3 UR5, UR5, UR7, URZ ;  /* 0x0000000705057290 */ /* 0x000fe2000fffe03f */
[----:B0-----:R-:W-:Y:S01]  /*11cd0*/  ISETP.NE.AND P0, PT, R8, 0x1, PT ;  /* 0x000000010800780c */ /* 0x001fe20003f05270 */
[----:B------:R-:W-:-:S02]  /*11ce0*/  USEL UR7, UR44, URZ, !UP0 ;  /* 0x0000003f2c077287 */ /* 0x000fc4000c000000 */
[----:B------:R-:W-:Y:S02]  /*11cf0*/  UIMAD UR6, UR6, UR8, URZ ;  /* 0x00000008060672a4 */ /* 0x000fe4000f8e023f */
[----:B------:R-:W-:Y:S01]  /*11d00*/  UIMAD.WIDE.U32 UR4, UR7, UR8, UR4 ;  /* 0x00000008070472a5 */ /* 0x000fe2000f8e0004 */
[----:B--2---:R-:W-:Y:S01]  /*11d10*/  LOP3.LUT R2, R2, 0x7f, RZ, 0xc0, !PT ;  /* 0x0000007f02027812 */ /* 0x004fe200078ec0ff */
[----:B------:R-:W-:-:S03]  /*11d20*/  UIMAD UR6, UR7, UR9, UR6 ;  /* 0x00000009070672a4 */ /* 0x000fc6000f8e0206 */
[----:B------:R-:W-:Y:S01]  /*11d30*/  SHF.R.U32.HI R2, RZ, 0x3, R2 ;  /* 0x00000003ff027819 */ /* 0x000fe20000011602 */
[----:B---3--:R-:W-:Y:S02]  /*11d40*/  IMAD.SHL.U32 R19, R19, 0x10, RZ ;  /* 0x0000001013137824 */ /* 0x008fe400078e00ff */
[----:B------:R-:W0:Y:S01]  /*11d50*/  @P0 LDC R3, c[0x0][0x450] ;  /* 0x00011400ff030b82 */ /* 0x000e220000000800 */
[----:B------:R-:W-:Y:S01]  /*11d60*/  UIADD3 UR6, UR5, UR6, URZ ;  /* 0x0000000605067290 */ /* 0x000fe2000fffe03f */
[----:B------:R-:W-:Y:S01]  /*11d70*/  IMAD.U32 R6, RZ, RZ, UR4 ;  /* 0x00000004ff067e24 */ /* 0x000fe2000f8e00ff */
[----:B------:R-:W-:Y:S01]  /*11d80*/  LOP3.LUT R19, R2, 0x70, R19, 0xf8, !PT ;  /* 0x0000007002137812 */ /* 0x000fe200078ef813 */
[----:B------:R-:W-:Y:S01]  /*11d90*/  IMAD.U32 R7, RZ, RZ, UR5 ;  /* 0x00000005ff077e24 */ /* 0x000fe2000f8e00ff */
[----:B------:R-:W-:Y:S01]  /*11da0*/  ULDC.64 UR4, c[0x0][0x2d0] ;  /* 0x0000b40000047ab9 */ /* 0x000fe20000000a00 */
[----:B----4-:R-:W-:Y:S02]  /*11db0*/  IMAD.SHL.U32 R9, R9, 0x10, RZ ;  /* 0x0000001009097824 */ /* 0x010fe400078e00ff */
[----:B------:R-:W2:Y:S01]  /*11dc0*/  @P0 LDC R2, c[0x0][0x44c] ;  /* 0x00011300ff020b82 */ /* 0x000ea20000000800 */
[----:B------:R-:W-:-:S02]  /*11dd0*/  IMAD.IADD R0, R19, 0x1, R18 ;  /* 0x0000000113007824 */ /* 0x000fc400078e0212 */
[----:B------:R-:W3:Y:S01]  /*11de0*/  S2R R19, SR_TID.X ;  /* 0x0000000000137919 */ /* 0x000ee20000002100 */
[----:B------:R-:W-:Y:S01]  /*11df0*/  LOP3.LUT R9, R9, 0x70, RZ, 0xc0, !PT ;  /* 0x0000007009097812 */ /* 0x000fe200078ec0ff */
[----:B------:R-:W-:-:S03]  /*11e00*/  IMAD.MOV.U32 R4, RZ, RZ, R0 ;  /* 0x000000ffff047224 */ /* 0x000fc600078e0000 */
[----:B------:R-:W-:Y:S01]  /*11e10*/  LOP3.LUT R9, R9, 0x80, RZ, 0xfc, !PT ;  /* 0x0000008009097812 */ /* 0x000fe200078efcff */
[----:B--2---:R-:W-:-:S05]  /*11e20*/  @P0 IMAD.HI.U32 R2, R0, R2, RZ ;  /* 0x0000000200020227 */ /* 0x004fca00078e00ff */
[----:B0-----:R-:W-:Y:S01]  /*11e30*/  @P0 SHF.R.U32.HI R4, RZ, R3, R2 ;  /* 0x00000003ff040219 */ /* 0x001fe20000011602 */
[----:B------:R-:W-:-:S03]  /*11e40*/  IMAD.U32 R3, RZ, RZ, UR6 ;  /* 0x00000006ff037e24 */ /* 0x000fc6000f8e00ff */
[--C-:B------:R-:W-:Y:S01]  /*11e50*/  SHF.R.S32.HI R5, RZ, 0x1f, R4.reuse ;  /* 0x0000001fff057819 */ /* 0x100fe20000011404 */
[----:B------:R-:W-:Y:S02]  /*11e60*/  IMAD.MOV R2, RZ, RZ, -R4 ;  /* 0x000000ffff027224 */ /* 0x000fe400078e0a04 */
[----:B---3--:R-:W-:Y:S02]  /*11e70*/  IMAD.SHL.U32 R10, R19, 0x10, RZ ;  /* 0x00000010130a7824 */ /* 0x008fe400078e00ff */
[----:B------:R-:W-:Y:S02]  /*11e80*/  IMAD R0, R8, R2, R0 ;  /* 0x0000000208007224 */ /* 0x000fe400078e0200 */
[----:B------:R-:W-:Y:S01]  /*11e90*/  IMAD.MOV.U32 R2, RZ, RZ, R6 ;  /* 0x000000ffff027224 */ /* 0x000fe200078e0006 */
[----:B------:R-:W-:Y:S01]  /*11ea0*/  LOP3.LUT R10, R10, 0x70, RZ, 0xc0, !PT ;  /* 0x000000700a0a7812 */ /* 0x000fe200078ec0ff */
[----:B------:R-:W-:Y:S02]  /*11eb0*/  IMAD R5, R5, UR4, RZ ;  /* 0x0000000405057c24 */ /* 0x000fe4000f8e02ff */
[----:B------:R-:W-:-:S04]  /*11ec0*/  IMAD.WIDE.U32 R2, R4, UR4, R2 ;  /* 0x0000000404027c25 */ /* 0x000fc8000f8e0002 */
[----:B------:R-:W-:Y:S01]  /*11ed0*/  IMAD R5, R4, UR5, R5 ;  /* 0x0000000504057c24 */ /* 0x000fe2000f8e0205 */
[----:B------:R-:W-:Y:S01]  /*11ee0*/  SHF.R.S32.HI R4, RZ, 0x1f, R0 ;  /* 0x0000001fff047819 */ /* 0x000fe20000011400 */
[----:B------:R-:W-:Y:S02]  /*11ef0*/  ULDC.64 UR4, c[0x0][0x2c8] ;  /* 0x0000b20000047ab9 */ /* 0x000fe40000000a00 */
[----:B------:R-:W-:Y:S02]  /*11f00*/  IMAD.IADD R3, R3, 0x1, R5 ;  /* 0x0000000103037824 */ /* 0x000fe400078e0205 */
[----:B------:R-:W-:Y:S02]  /*11f10*/  IMAD R4, R4, UR4, RZ ;  /* 0x0000000404047c24 */ /* 0x000fe4000f8e02ff */
[----:B------:R-:W-:-:S04]  /*11f20*/  IMAD.WIDE.U32 R2, R0, UR4, R2 ;  /* 0x0000000400027c25 */ /* 0x000fc8000f8e0002 */
[----:B------:R-:W-:Y:S01]  /*11f30*/  IMAD R0, R0, UR5, R4 ;  /* 0x0000000500007c24 */ /* 0x000fe2000f8e0204 */
[----:B------:R-:W-:Y:S02]  /*11f40*/  ULDC.64 UR4, c[0x0][0x280] ;  /* 0x0000a00000047ab9 */ /* 0x000fe40000000a00 */
[----:B------:R-:W-:Y:S01]  /*11f50*/  IADD3 R4, P0, R2, UR4, RZ ;  /* 0x0000000402047c10 */ /* 0x000fe2000ff1e0ff */
[----:B------:R-:W-:Y:S02]  /*11f60*/  ULDC UR4, c[0x0][0x2b8] ;  /* 0x0000ae0000047ab9 */ /* 0x000fe40000000800 */
[----:B------:R-:W-:Y:S02]  /*11f70*/  ISETP.GE.AND P1, PT, R9, UR4, PT ;  /* 0x0000000409007c0c */ /* 0x000fe4000bf26270 */
[----:B------:R0:W5:Y:S01]  /*11f80*/  LDL R9, [R1+0x30] ;  /* 0x0000300001097983 */ /* 0x0001620000100800 */
[----:B------:R-:W-:Y:S02]  /*11f90*/  IADD3.X R3, R3, UR5, R0, P0, !PT ;  /* 0x0000000503037c10 */ /* 0x000fe400087fe400 */
[----:B------:R-:W-:Y:S01]  /*11fa0*/  ISETP.GE.AND P0, PT, R10, UR4, PT ;  /* 0x000000040a007c0c */ /* 0x000fe2000bf06270 */
[----:B------:R-:W-:Y:S01]  /*11fb0*/  UMOV UR4, 0xffffffff ;  /* 0xffffffff00047882 */ /* 0x000fe20000000000 */
[----:B------:R-:W-:-:S04]  /*11fc0*/  LOP3.LUT R19, R19, 0x7f, RZ, 0xc0, !PT ;  /* 0x0000007f13137812 */ /* 0x000fc800078ec0ff */
[----:B------:R-:W-:Y:S01]  /*11fd0*/  SHF.R.U32.HI R19, RZ, 0x3, R19 ;  /* 0x00000003ff137819 */ /* 0x000fe20000011613 */
[----:B0-----:R-:W-:Y:S06]  /*11fe0*/  BRA.DIV UR4, `(.L_x_1231) ;  /* 0x0000003604b07947 */ /* 0x001fec000b800000 */
[----:B------:R-:W0:Y:S01]  /*11ff0*/  SHFL.IDX PT, R7, R4, RZ, 0x181f ;  /* 0x00181fff04077589 */ /* 0x000e2200000e0000 */
[----:B------:R-:W-:Y:S02]  /*12000*/  IMAD.IADD R0, R19, 0x1, R18 ;  /* 0x0000000113007824 */ /* 0x000fe400078e0212 */
[----:B------:R-:W-:Y:S01]  /*12010*/  IMAD R2, R8, UR42, RZ ;  /* 0x0000002a08027c24 */ /* 0x000fe2000f8e02ff */
[----:B------:R-:W2:Y:S01]  /*12020*/  SHFL.IDX PT, R6, R3, RZ, 0x181f ;  /* 0x00181fff03067589 */ /* 0x000ea200000e0000 */
[----:B------:R-:W-:-:S03]  /*12030*/  VIADD R5, R0, 0x10 ;  /* 0x0000001000057836 */ /* 0x000fc60000000000 */
[-C--:B------:R-:W-:Y:S01]  /*12040*/  ISETP.GE.AND P4, PT, R0, R2.reuse, PT ;  /* 0x000000020000720c */ /* 0x080fe20003f86270 */
[----:B------:R-:W-:Y:S01]  /*12050*/  SHFL.IDX PT, R8, R3, 0x1, 0x181f ;  /* 0x00381f0003087f89 */ /* 0x000fe200000e0000 */
[----:B------:R-:W-:-:S03]  /*12060*/  ISETP.GE.AND P2, PT, R5, R2, PT ;  /* 0x000000020500720c */ /* 0x000fc60003f46270 */
[----:B------:R-:W3:Y:S08]  /*12070*/  SHFL.IDX PT, R5, R4, 0x1, 0x181f ;  /* 0x00381f0004057f89 */ /* 0x000ef000000e0000 */
[----:B0-----:R-:W-:-:S05]  /*12080*/  @!P4 IADD3 R7, P3, R10, R7, RZ ;  /* 0x000000070a07c210 */ /* 0x001fca0007f7e0ff */
[----:B--2---:R-:W-:-:S05]  /*12090*/  @!P4 IMAD.X R6, RZ, RZ, R6, P3 ;  /* 0x000000ffff06c224 */ /* 0x004fca00018e0606 */
        /* <DEDUP_REMOVED lines=16> */
[----:B------:R-:W2:Y:S06]  /*121a0*/  SHFL.IDX PT, R6, R3, 0x2, 0x181f ;  /* 0x00581f0003067f89 */ /* 0x000eac00000e0000 */
[----:B0-----:R-:W-:-:S05]  /*121b0*/  @!P2 IADD3 R7, P3, R10, R7, RZ ;  /* 0x000000070a07a210 */ /* 0x001fca0007f7e0ff */
[----:B--2---:R-:W-:-:S05]  /*121c0*/  @!P2 IMAD.X R6, RZ, RZ, R6, P3 ;  /* 0x000000ffff06a224 */ /* 0x004fca00018e0606 */
        /* <DEDUP_REMOVED lines=38> */
[----:B------:R-:W-:-:S03]  /*12430*/  ISETP.GE.AND P2, PT, R5, R2, PT ;  /* 0x000000020500720c */ /* 0x000fc60003f46270 */
[----:B0-----:R-:W0:Y:S04]  /*12440*/  SHFL.IDX PT, R7, R4, 0x6, 0x181f ;  /* 0x00d81f0004077f89 */ /* 0x001e2800000e0000 */
[----:B------:R-:W2:Y:S04]  /*12450*/  SHFL.IDX PT, R6, R3, 0x6, 0x181f ;  /* 0x00d81f0003067f89 */ /* 0x000ea800000e0000 */
[----:B------:R-:W3:Y:S04]  /*12460*/  SHFL.IDX PT, R3, R3, 0x7, 0x181f ;  /* 0x00f81f0003037f89 */ /* 0x000ee800000e0000 */
[----:B------:R-:W4:Y:S01]  /*12470*/  SHFL.IDX PT, R4, R4, 0x7, 0x181f ;  /* 0x00f81f0004047f89 */ /* 0x000f2200000e0000 */
[----:B0-----:R-:W-:-:S05]  /*12480*/  @!P2 IADD3 R7, P3, R10, R7, RZ ;  /* 0x000000070a07a210 */ /* 0x001fca0007f7e0ff */
[----:B--2---:R-:W-:-:S05]  /*12490*/  @!P2 IMAD.X R6, RZ, RZ, R6, P3 ;  /* 0x000000ffff06a224 */ /* 0x004fca00018e0606 */
[----:B------:R-:W-:-:S04]  /*124a0*/  @!P2 LOP3.LUT R7, R7, R6, RZ, 0x3c, !PT ;  /* 0x000000060707a212 */ /* 0x000fc800078e3cff */
[----:B------:R-:W-:-:S04]  /*124b0*/  @!P2 LOP3.LUT R6, R7, R6, RZ, 0x3c, !PT ;  /* 0x000000060706a212 */ /* 0x000fc800078e3cff */
[----:B------:R-:W-:-:S05]  /*124c0*/  @!P2 LOP3.LUT R7, R7, R6, RZ, 0x3c, !PT ;  /* 0x000000060707a212 */ /* 0x000fca00078e3cff */
[----:B------:R0:W-:Y:S04]  /*124d0*/  @!P2 LDGSTS.E.BYPASS.LTC128B.128 [R9+0x1b000], desc[UR54][R6.64], !P0 ;  /* 0x1b0000000609afae */ /* 0x0001e8000c101d76 */
[----:B---34-:R0:W-:Y:S02]  /*124e0*/  @!P2 LDGSTS.E.BYPASS.LTC128B.128 [R9+0x1f000], desc[UR54][R6.64+0x80], !P1 ;  /* 0x1f0000800609afae */ /* 0x0181e4000c901d76 */
.L_x_1318:
        /* <DEDUP_REMOVED lines=11> */
.L_x_1233:
[----:B------:R-:W-:Y:S05]  /*125a0*/  BSYNC B0 ;  /* 0x0000000000007941 */ /* 0x000fea0003800000 */
.L_x_1232:
[----:B------:R-:W-:Y:S01]  /*125b0*/  NOP ;  /* 0x0000000000007918 */ /* 0x000fe20000000000 */
[----:B------:R-:W-:-:S13]  /*125c0*/  PLOP3.LUT P0, PT, PT, PT, PT, 0x80, 0x0 ;  /* 0x000000000000781c */ /* 0x000fda0003f0f070 */
.L_x_1234:
[----:B------:R-:W-:Y:S02]  /*125d0*/  PLOP3.LUT P1, PT, P1, P0, PT, 0xa2, 0x0 ;  /* 0x000000000000781c */ /* 0x000fe40000f21472 */
[----:B------:R-:W-:-:S08]  /*125e0*/  @P0 R2UR P1, UR4, R17 ;  /* 0x00000000110402ca */ /* 0x000fd00000020000 */
[----:B------:R-:W-:-:S05]  /*125f0*/  @P0 PLOP3.LUT P0, PT, P1, PT, PT, 0x80, 0x0 ;  /* 0x000000000000081c */ /* 0x000fca0000f0f070 */
[----:B------:R-:W-:Y:S01]  /*12600*/  @!P1 SYNCS.ARRIVE.TRANS64.RED.A0T1 RZ, [UR4+0x28400], RZ ;  /* 0x028400ffffff99a7 */ /* 0x000fe20008200404 */
[----:B------:R-:W-:Y:S07]  /*12610*/  @!P1 ARRIVES.LDGSTSBAR.64.TRANSCNT [UR4+0x28400] ;  /* 0x02840000ff0099b0 */ /* 0x000fee0008000a84 */
[----:B------:R-:W-:Y:S05]  /*12620*/  @P0 BRA.U.ANY `(.L_x_1234) ;  /* 0xfffffffd00e80947 */ /* 0x000fea000393ffff */
[----:B---3--:R-:W3:Y:S02]  /*12630*/  LDL.LU R2, [R1+0x34] ;  /* 0x0000340001027983 */ /* 0x008ee40000300800 */
[----:B---3--:R-:W-:-:S05]  /*12640*/  VIADD R2, R2, 0x1 ;  /* 0x0000000102027836 */ /* 0x008fca0000000000 */
        /* <DEDUP_REMOVED lines=10> */
.L_x_1319:
[----:B------:R-:W-:Y:S05]  /*126f0*/  BSYNC B0 ;  /* 0x0000000000007941 */ /* 0x000fea0003800000 */
.L_x_1235:
[----:B------:R-:W4:Y:S01]  /*12700*/  LDL R2, [R1+0x24] ;  /* 0x0000240001027983 */ /* 0x000f220000100800 */
[----:B------:R-:W-:-:S06]  /*12710*/  UIADD3 UR4, UR40, -0x2, URZ ;  /* 0xfffffffe28047890 */ /* 0x000fcc000fffe03f */
[----:B----4-:R-:W-:-:S13]  /*12720*/  ISETP.LE.AND P0, PT, R2, UR4, PT ;  /* 0x0000000402007c0c */ /* 0x010fda000bf03270 */
[----:B------:R-:W-:Y:S05]  /*12730*/  @!P0 BRA `(.L_x_1237) ;  /* 0x00000010003c8947 */ /* 0x000fea0003800000 */
[----:B---3--:R3:W5:Y:S04]  /*12740*/  LDL.LU R0, [R1] ;  /* 0x0000000001007983 */ /* 0x0087680000300800 */
[----:B------:R3:W5:Y:S01]  /*12750*/  LDL.LU R3, [R1+0x8] ;  /* 0x0000080001037983 */ /* 0x0007620000300800 */
[----:B------:R-:W-:-:S07]  /*12760*/  IMAD.U32 R2, RZ, RZ, UR4 ;  /* 0x00000004ff027e24 */ /* 0x000fce000f8e00ff */
.L_x_1259:
[----:B------:R-:W4:Y:S01]  /*12770*/  LDL R4, [R1+0x18] ;  /* 0x0000180001047983 */ /* 0x000f220000100800 */
[----:B-----5:R-:W-:Y:S01]  /*12780*/  VIADD R5, R0, 0x1 ;  /* 0x0000000100057836 */ /* 0x020fe20000000000 */
[----:B------:R-:W-:Y:S05]  /*12790*/  YIELD ;  /* 0x0000000000007946 */ /* 0x000fea0003800000 */
[C---:B------:R-:W-:Y:S01]  /*127a0*/  ISETP.NE.AND P0, PT, R5.reuse, 0x2, PT ;  /* 0x000000020500780c */ /* 0x040fe20003f05270 */
[----:B------:R-:W-:Y:S03]  /*127b0*/  BSSY B0, `(.L_x_1238) ;  /* 0x000008b000007945 */ /* 0x000fe60003800000 */
[----:B------:R-:W-:-:S02]  /*127c0*/  SEL R10, R5, RZ, P0 ;  /* 0x000000ff050a7207 */ /* 0x000fc40000000000 */
[----:B----4-:R-:W-:Y:S02]  /*127d0*/  LOP3.LUT P1, RZ, R4, 0x1, RZ, 0xc0, !PT ;  /* 0x0000000104ff7812 */ /* 0x010fe4000782c0ff */
[----:B------:R-:W-:-:S04]  /*127e0*/  SEL R4, RZ, 0x1, P0 ;  /* 0x00000001ff047807 */ /* 0x000fc80000000000 */
[----:B0-2---:R-:W-:-:S05]  /*127f0*/  LOP3.LUT R9, R3, R4, RZ, 0x3c, !PT ;  /* 0x0000000403097212 */ /* 0x005fca00078e3cff */
[----:B------:R0:W-:Y:S04]  /*12800*/  STL [R1+0x8], R9 ;  /* 0x0000080901007387 */ /* 0x0001e80000100800 */
[----:B------:R0:W-:Y:S01]  /*12810*/  STL [R1], R10 ;  /* 0x0000000a01007387 */ /* 0x0001e20000100800 */
[----:B------:R-:W-:Y:S05]  /*12820*/  @!P1 BRA `(.L_x_1239) ;  /* 0x00000008000c9947 */ /* 0x000fea0003800000 */
[----:B------:R-:W-:Y:S01]  /*12830*/  ULDC.64 UR4, c[0x0][0x418] ;  /* 0x0001060000047ab9 */ /* 0x000fe20000000a00 */
[----:B------:R-:W-:Y:S01]  /*12840*/  IMAD.MOV.U32 R8, RZ, RZ, R2 ;  /* 0x000000ffff087224 */ /* 0x000fe200078e0002 */
[----:B------:R-:W-:-:S04]  /*12850*/  ISETP.NE.U32.AND P0, PT, RZ, UR4, PT ;  /* 0x00000004ff007c0c */ /* 0x000fc8000bf05070 */
[----:B------:R-:W-:-:S13]  /*12860*/  ISETP.NE.AND.EX P0, PT, RZ, UR5, PT, P0 ;  /* 0x00000005ff007c0c */ /* 0x000fda000bf05300 */
[----:B------:R-:W-:Y:S05]  /*12870*/  @!P0 BRA `(.L_x_1240) ;  /* 0x00000000004c8947 */ /* 0x000fea0003800000 */
[----:B------:R-:W2:Y:S01]  /*12880*/  LDL R12, [R1+0x1c] ;  /* 0x00001c00010c7983 */ /* 0x000ea20000100800 */
[----:B------:R-:W4:Y:S01]  /*12890*/  LDC R7, c[0x0][0x43c] ;  /* 0x00010f00ff077b82 */ /* 0x000f220000000800 */
[----:B------:R-:W-:Y:S02]  /*128a0*/  ULDC.64 UR6, c[0x0][0x428] ;  /* 0x00010a0000067ab9 */ /* 0x000fe40000000a00 */
[----:B------:R-:W3:Y:S01]  /*128b0*/  LDL R11, [R1+0x10] ;  /* 0x00001000010b7983 */ /* 0x000ee20000100800 */
[----:B----4-:R-:W-:-:S13]  /*128c0*/  ISETP.NE.AND P0, PT, R7, 0x1, PT ;  /* 0x000000010700780c */ /* 0x010fda0003f05270 */
[----:B------:R-:W4:Y:S02]  /*128d0*/  @P0 LDC.64 R4, c[0x0][0x440] ;  /* 0x00011000ff040b82 */ /* 0x000f240000000a00 */
[----:B----4-:R-:W-:-:S04]  /*128e0*/  @P0 IMAD.HI.U32 R6, R2, R4, RZ ;  /* 0x0000000402060227 */ /* 0x010fc800078e00ff */
[----:B------:R-:W-:Y:S01]  /*128f0*/  IMAD.MOV.U32 R4, RZ, RZ, R2 ;  /* 0x000000ffff047224 */ /* 0x000fe200078e0002 */
[----:B------:R-:W-:-:S04]  /*12900*/  @P0 SHF.R.U32.HI R4, RZ, R5, R6 ;  /* 0x00000005ff040219 */ /* 0x000fc80000011606 */
[--C-:B------:R-:W-:Y:S01]  /*12910*/  SHF.R.S32.HI R5, RZ, 0x1f, R4.reuse ;  /* 0x0000001fff057819 */ /* 0x100fe20000011404 */
[----:B------:R-:W-:-:S04]  /*12920*/  IMAD.MOV R8, RZ, RZ, -R4 ;  /* 0x000000ffff087224 */ /* 0x000fc800078e0a04 */
[----:B------:R-:W-:Y:S02]  /*12930*/  IMAD R8, R7, R8, R2 ;  /* 0x0000000807087224 */ /* 0x000fe400078e0202 */
[----:B--2---:R-:W-:-:S04]  /*12940*/  IMAD R6, R12, UR6, RZ ;  /* 0x000000060c067c24 */ /* 0x004fc8000f8e02ff */
[C---:B---3--:R-:W-:Y:S02]  /*12950*/  IMAD R6, R11.reuse, UR7, R6 ;  /* 0x000000070b067c24 */ /* 0x048fe4000f8e0206 */
[----:B------:R-:W-:-:S04]  /*12960*/  IMAD.WIDE.U32 R4, R11, UR6, R4 ;  /* 0x000000060b047c25 */ /* 0x000fc8000f8e0004 */
[----:B------:R-:W-:Y:S01]  /*12970*/  IMAD.IADD R5, R6, 0x1, R5 ;  /* 0x0000000106057824 */ /* 0x000fe200078e0205 */
[----:B------:R-:W-:-:S04]  /*12980*/  LEA R6, P0, R4, UR4, 0x2 ;  /* 0x0000000404067c11 */ /* 0x000fc8000f8010ff */
[----:B------:R-:W-:-:S05]  /*12990*/  LEA.HI.X R7, R4, UR5, R5, 0x2, P0 ;  /* 0x0000000504077c11 */ /* 0x000fca00080f1405 */
[----:B------:R2:W5:Y:S04]  /*129a0*/  LDG.E R16, desc[UR54][R6.64] ;  /* 0x0000003606107981 */ /* 0x000568000c1e1900 */
.L_x_1240:
[----:B--2---:R-:W-:Y:S01]  /*129b0*/  IMAD R6, R10, 0x8, R17 ;  /* 0x000000080a067824 */ /* 0x004fe200078e0211 */
[----:B------:R-:W-:Y:S01]  /*129c0*/  SHF.L.U32 R5, R9, 0x1f, RZ ;  /* 0x0000001f09057819 */ /* 0x000fe200000006ff */
[----:B------:R-:W2:Y:S01]  /*129d0*/  S2R R4, SR_TID.X ;  /* 0x0000000000047919 */ /* 0x000ea20000002100 */
[----:B------:R-:W-:Y:S02]  /*129e0*/  BSSY B1, `(.L_x_1241) ;  /* 0x0000005000017945 */ /* 0x000fe40003800000 */
[----:B------:R-:W4:Y:S01]  /*129f0*/  SYNCS.PHASECHK.TRANS64.TRYWAIT P0, [R6+URZ+0x28480], R5 ;  /* 0x02848005060075a7 */ /* 0x000f22000800017f */
[----:B--2---:R-:W-:-:S04]  /*12a00*/  LOP3.LUT R4, R4, 0x7f, RZ, 0xc0, !PT ;  /* 0x0000007f04047812 */ /* 0x004fc800078ec0ff */
[----:B------:R-:W-:Y:S01]  /*12a10*/  ISETP.NE.AND P1, PT, R4, RZ, PT ;  /* 0x000000ff0400720c */ /* 0x000fe20003f25270 */
[----:B----4-:R-:W-:-:S12]  /*12a20*/  @!P0 BRA `(.L_x_1242) ;  /* 0x0000003400f48947 */ /* 0x010fd80003800000 */
.L_x_1320:
[----:B------:R-:W-:Y:S05]  /*12a30*/  BSYNC B1 ;  /* 0x0000000000017941 */ /* 0x000fea0003800000 */
.L_x_1241:
[----:B------:R-:W-:Y:S04]  /*12a40*/  BSSY B1, `(.L_x_1243) ;  /* 0x0000009000017945 */ /* 0x000fe80003800000 */
        /* <DEDUP_REMOVED lines=8> */
.L_x_1244:
[----:B------:R-:W-:Y:S05]  /*12ad0*/  BSYNC B1 ;  /* 0x0000000000017941 */ /* 0x000fea0003800000 */
.L_x_1243:
[----:B------:R-:W4:Y:S04]  /*12ae0*/  LDL R4, [R1] ;  /* 0x0000000001047983 */ /* 0x000f280000100800 */
        /* <DEDUP_REMOVED lines=8> */
[----:B----4-:R-:W-:-:S02]  /*12b70*/  IMAD R4, R4, 0x4000, R17 ;  /* 0x0000400004047824 */ /* 0x010fc400078e0211 */
[----:B--2---:R-:W-:Y:S02]  /*12b80*/  IMAD R8, R8, 0x40, R7 ;  /* 0x0000004008087824 */ /* 0x004fe400078e0207 */
[----:B------:R-:W-:Y:S02]  /*12b90*/  VIADD R7, R6, 0x28470 ;  /* 0x0002847006077836 */ /* 0x000fe40000000000 */
[----:B0-----:R-:W-:-:S07]  /*12ba0*/  VIADD R9, R4, 0x10000 ;  /* 0x0001000004097836 */ /* 0x001fce0000000000 */
.L_x_1245:
        /* <DEDUP_REMOVED lines=16> */
.L_x_1246:
        /* <DEDUP_REMOVED lines=13> */
.L_x_1321:
[----:B------:R-:W-:Y:S05]  /*12d80*/  BSYNC B1 ;  /* 0x0000000000017941 */ /* 0x000fea0003800000 */
.L_x_1247:
[----:B------:R-:W-:Y:S01]  /*12d90*/  BSSY B1, `(.L_x_1249) ;  /* 0x000000b000017945 */ /* 0x000fe20003800000 */
[----:B------:R-:W-:Y:S02]  /*12da0*/  IMAD.MOV.U32 R10, RZ, RZ, 0x0 ;  /* 0x00000000ff0a7424 */ /* 0x000fe400078e00ff */
[----:B------:R-:W-:Y:S01]  /*12db0*/  IMAD.MOV.U32 R11, RZ, RZ, 0x14f00000 ;  /* 0x14f00000ff0b7424 */ /* 0x000fe200078e00ff */
[----:B------:R-:W-:Y:S06]  /*12dc0*/  @P1 BRA `(.L_x_1250) ;  /* 0x00000000001c1947 */ /* 0x000fec0003800000 */
[----:B------:R-:W2:Y:S01]  /*12dd0*/  S2R R7, SR_TID.X ;  /* 0x0000000000077919 */ /* 0x000ea20000002100 */
[----:B0-----:R-:W-:-:S04]  /*12de0*/  IMAD.MOV.U32 R5, RZ, RZ, 0x4000 ;  /* 0x00004000ff057424 */ /* 0x001fc800078e00ff */
[----:B------:R4:W-:Y:S01]  /*12df0*/  SYNCS.ARRIVE.TRANS64 RZ, [R6+URZ+0x28430], R5 ;  /* 0x0284300506ff79a7 */ /* 0x0009e2000800003f */
[----:B--2---:R-:W-:-:S04]  /*12e00*/  LOP3.LUT R7, R7, 0x1f, RZ, 0xc0, !PT ;  /* 0x0000001f07077812 */ /* 0x004fc800078ec0ff */
[----:B------:R-:W-:-:S13]  /*12e10*/  ISETP.NE.AND P0, PT, R7, RZ, PT ;  /* 0x000000ff0700720c */ /* 0x000fda0003f05270 */
[----:B----4-:R-:W-:Y:S05]  /*12e20*/  @!P0 BRA `(.L_x_1250) ;  /* 0x0000000000048947 */ /* 0x010fea0003800000 */
[----:B------:R-:W-:Y:S01]  /*12e30*/  BPT.TRAP 0x1 ;  /* 0x000000040000795c */ /* 0x000fe20000300000 */
.L_x_1250:
[----:B------:R-:W-:Y:S05]  /*12e40*/  BSYNC B1 ;  /* 0x0000000000017941 */ /* 0x000fea0003800000 */
.L_x_1249:
[----:B------:R-:W-:Y:S01]  /*12e50*/  R2UR UR10, R13 ;  /* 0x000000000d0a72ca */ /* 0x000fe200000e0000 */
[----:B------:R-:W-:Y:S01]  /*12e60*/  UIADD3 UR4, UP0, UR46, 0x370, URZ ;  /* 0x000003702e047890 */ /* 0x000fe2000ff1e03f */
[----:B------:R-:W-:Y:S01]  /*12e70*/  R2UR UR6, R10 ;  /* 0x000000000a0672ca */ /* 0x000fe200000e0000 */
[----:B0-----:R-:W-:Y:S01]  /*12e80*/  VIADD R6, R6, 0x28430 ;  /* 0x0002843006067836 */ /* 0x001fe20000000000 */
[----:B------:R-:W-:Y:S01]  /*12e90*/  R2UR UR7, R11 ;  /* 0x000000000b0772ca */ /* 0x000fe200000e0000 */
[----:B------:R-:W-:Y:S01]  /*12ea0*/  VIADD R5, R4, 0x20000 ;  /* 0x0002000004057836 */ /* 0x000fe20000000000 */
[----:B------:R-:W-:Y:S01]  /*12eb0*/  PLOP3.LUT P0, PT, PT, PT, PT, 0x80, 0x0 ;  /* 0x000000000000781c */ /* 0x000fe20003f0f070 */
[----:B------:R-:W-:-:S12]  /*12ec0*/  UIADD3.X UR5, URZ, UR47, URZ, UP0, !UPT ;  /* 0x0000002f3f057290 */ /* 0x000fd800087fe43f */
.L_x_1251:
        /* <DEDUP_REMOVED lines=15> */
.L_x_1252:
        /* <DEDUP_REMOVED lines=10> */
.L_x_1239:
[----:B------:R-:W-:Y:S05]  /*13060*/  BSYNC B0 ;  /* 0x0000000000007941 */ /* 0x000fea0003800000 */
.L_x_1238:
[----:B------:R-:W-:-:S06]  /*13070*/  UISETP.NE.AND UP0, UPT, UR39, 0x3, UPT ;  /* 0x000000032700788c */ /* 0x000fcc000bf05270 */
[----:B------:R-:W-:-:S13]  /*13080*/  PLOP3.LUT P0, PT, PT, PT, UP0, 0x80, 0x0 ;  /* 0x000000000000781c */ /* 0x000fda0003f0f008 */
[----:B------:R-:W-:Y:S05]  /*13090*/  @!P0 BRA `(.L_x_1253) ;  /* 0x0000000000048947 */ /* 0x000fea0003800000 */
[----:B------:R-:W-:Y:S01]  /*130a0*/  BPT.TRAP 0x1 ;  /* 0x000000040000795c */ /* 0x000fe20000300000 */
.L_x_1253:
[----:B------:R-:W-:Y:S01]  /*130b0*/  IMAD.U32 R4, RZ, RZ, UR43 ;  /* 0x0000002bff047e24 */ /* 0x000fe2000f8e00ff */
[----:B------:R-:W-:Y:S01]  /*130c0*/  BSSY B0, `(.L_x_1254) ;  /* 0x0000007000007945 */ /* 0x000fe20003800000 */
[----:B------:R-:W-:-:S03]  /*130d0*/  IMAD R19, R0, 0x8, R17 ;  /* 0x0000000800137824 */ /* 0x000fc600078e0211 */
[----:B------:R-:W-:Y:S02]  /*130e0*/  ISETP.NE.AND P1, PT, R4, 0x3, PT ;  /* 0x000000030400780c */ /* 0x000fe40003f25270 */
[----:B------:R-:W-:-:S04]  /*130f0*/  LOP3.LUT R4, R3, 0x1, RZ, 0x3c, !PT ;  /* 0x0000000103047812 */ /* 0x000fc800078e3cff */
[----:B------:R-:W-:-:S04]  /*13100*/  SHF.L.U32 R4, R4, 0x1f, RZ ;  /* 0x0000001f04047819 */ /* 0x000fc800000006ff */
[----:B------:R-:W2:Y:S02]  /*13110*/  SYNCS.PHASECHK.TRANS64.TRYWAIT P0, [R19+URZ+0x28470], R4 ;  /* 0x02847004130075a7 */ /* 0x000ea4000800017f */
[----:B--2---:R-:W-:Y:S05]  /*13120*/  @!P0 BRA `(.L_x_1255) ;  /* 0x00000030005c8947 */ /* 0x004fea0003800000 */
.L_x_1322:
[----:B------:R-:W-:Y:S05]  /*13130*/  BSYNC B0 ;  /* 0x0000000000007941 */ /* 0x000fea0003800000 */
.L_x_1254:
[----:B------:R-:W-:Y:S05]  /*13140*/  @!P1 BRA `(.L_x_1256) ;  /* 0x0000000000049947 */ /* 0x000fea0003800000 */
[----:B------:R-:W-:Y:S01]  /*13150*/  BPT.TRAP 0x1 ;  /* 0x000000040000795c */ /* 0x000fe20000300000 */
.L_x_1256:
[----:B------:R-:W-:Y:S01]  /*13160*/  SHF.L.U32 R3, R3, 0x1f, RZ ;  /* 0x0000001f03037819 */ /* 0x000fe200000006ff */
[----:B------:R-:W-:-:S03]  /*13170*/  IMAD.SHL.U32 R0, R0, 0x4000, RZ ;  /* 0x0000400000007824 */ /* 0x000fc600078e00ff */
[----:B------:R-:W4:Y:S02]  /*13180*/  SYNCS.PHASECHK.TRANS64.TRYWAIT P0, [R19+URZ+0x28460], R3 ;  /* 0x02846003130075a7 */ /* 0x000f24000800017f */
[----:B----4-:R-:W-:Y:S05]  /*13190*/  @!P0 BRA `(.L_x_1257) ;  /* 0x0000003000548947 */ /* 0x010fea0003800000 */
.L_x_1323:
[----:B------:R-:W4:Y:S04]  /*131a0*/  LDL R12, [R1+0x4] ;  /* 0x00000400010c7983 */ /* 0x000f280000100800 */
[----:B------:R-:W2:Y:S04]  /*131b0*/  LDL R14, [R1+0x2c] ;  /* 0x00002c00010e7983 */ /* 0x000ea80000100800 */
[----:B------:R-:W3:Y:S04]  /*131c0*/  LDL R13, [R1+0x14] ;  /* 0x00001400010d7983 */ /* 0x000ee80000100800 */
[----:B------:R0:W-:Y:S04]  /*131d0*/  STL [R1+0x38], R2 ;  /* 0x0000380201007387 */ /* 0x0001e80000100800 */
[----:B0-----:R-:W3:Y:S01]  /*131e0*/  LDL R2, [R1+0xc] ;  /* 0x00000c0001027983 */ /* 0x001ee20000100800 */
[----:B------:R-:W-:Y:S05]  /*131f0*/  WARPSYNC.ALL ;  /* 0x0000000000007948 */ /* 0x000fea0003800000 */
[----:B----4-:R-:W-:-:S05]  /*13200*/  LOP3.LUT R3, R0, R12, RZ, 0xfc, !PT ;  /* 0x0000000c00037212 */ /* 0x010fca00078efcff */
[----:B------:R-:W-:-:S05]  /*13210*/  IMAD.IADD R3, R17, 0x1, R3 ;  /* 0x0000000111037824 */ /* 0x000fca00078e0203 */
[----:B------:R-:W0:Y:S01]  /*13220*/  LDSM.16.MT88.4 R8, [R3+0x10000] ;  /* 0x010000000308783b */ /* 0x000e220000004200 */
[----:B--2---:R-:W-:Y:S02]  /*13230*/  IADD3 R18, R17, R14, R0 ;  /* 0x0000000e11127210 */ /* 0x004fe40007ffe000 */
[C-C-:B0-----:R-:W-:Y:S02]  /*13240*/  PRMT R4, R8.reuse, 0x6420, R9.reuse ;  /* 0x0000642008047816 */ /* 0x141fe40000000009 */
[----:B------:R-:W-:Y:S02]  /*13250*/  PRMT R5, R8, 0x7531, R9 ;  /* 0x0000753108057816 */ /* 0x000fe40000000009 */
[C-C-:B------:R-:W-:Y:S02]  /*13260*/  PRMT R6, R10.reuse, 0x6420, R11.reuse ;  /* 0x000064200a067816 */ /* 0x140fe4000000000b */
[----:B------:R-:W-:Y:S02]  /*13270*/  PRMT R7, R10, 0x7531, R11 ;  /* 0x000075310a077816 */ /* 0x000fe4000000000b */
[----:B------:R-:W0:Y:S01]  /*13280*/  LDSM.16.MT88.4 R8, [R18+0x10000] ;  /* 0x010000001208783b */ /* 0x000e220000004200 */
[----:B---3--:R-:W-:-:S05]  /*13290*/  IADD3 R3, R2, R0, R13 ;  /* 0x0000000002037210 */ /* 0x008fca0007ffe00d */
        /* <DEDUP_REMOVED lines=75> */
.L_x_1258:
[----:B------:R-:W0:Y:S01]  /*13750*/  S2R R0, SR_TID.X ;  /* 0x0000000000007919 */ /* 0x000e220000002100 */
[----:B--2---:R2:W-:Y:S01]  /*13760*/  SYNCS.ARRIVE.TRANS64.A1T0 RZ, [R19+URZ+0x28450], RZ ;  /* 0x028450ff13ff79a7 */ /* 0x0045e2000810003f */
[----:B0-----:R-:W-:Y:S02]  /*13770*/  LOP3.LUT R3, R0, 0x7f, RZ, 0xc0, !PT ;  /* 0x0000007f00037812 */ /* 0x001fe400078ec0ff */
[----:B------:R-:W3:Y:S01]  /*13780*/  LDL R0, [R1+0x24] ;  /* 0x0000240001007983 */ /* 0x000ee20000100800 */
[----:B------:R-:W-:Y:S01]  /*13790*/  BAR.SYNC.DEFER_BLOCKING 0x2, 0x80 ;  /* 0x0082000000007b1d */ /* 0x000fe20000010000 */
[----:B------:R-:W-:-:S05]  /*137a0*/  ISETP.NE.AND P0, PT, R3, RZ, PT ;  /* 0x000000ff0300720c */ /* 0x000fca0003f05270 */
[----:B------:R4:W5:Y:S08]  /*137b0*/  LDL R3, [R1+0x8] ;  /* 0x0000080001037983 */ /* 0x0009700000100800 */
[----:B--2---:R-:W-:-:S05]  /*137c0*/  @!P0 VIADD R19, R19, 0x28480 ;  /* 0x0002848013138836 */ /* 0x004fca0000000000 */
[----:B------:R-:W-:-:S04]  /*137d0*/  @!P0 PRMT R19, RZ, 0x654, R19 ;  /* 0x00000654ff138816 */ /* 0x000fc80000000013 */
[----:B------:R4:W-:Y:S01]  /*137e0*/  @!P0 SYNCS.ARRIVE.TRANS64.RED.A1T0 RZ, [R19+URZ], RZ ;  /* 0x000000ff13ff89a7 */ /* 0x0009e2000810043f */
[C---:B---3-5:R-:W-:Y:S01]  /*137f0*/  ISETP.GT.AND P0, PT, R2.reuse, R0, PT ;  /* 0x000000000200720c */ /* 0x068fe20003f04270 */
[----:B------:R-:W-:Y:S01]  /*13800*/  VIADD R2, R2, 0xffffffff ;  /* 0xffffffff02027836 */ /* 0x000fe20000000000 */
[----:B------:R4:W5:Y:S11]  /*13810*/  LDL R0, [R1] ;  /* 0x0000000001007983 */ /* 0x0009760000100800 */
[----:B----4-:R-:W-:Y:S05]  /*13820*/  @P0 BRA `(.L_x_1259) ;  /* 0xffffffec00d00947 */ /* 0x010fea000383ffff */
.L_x_1237:
[----:B------:R-:W4:Y:S01]  /*13830*/  S2R R4, SR_TID.X ;  /* 0x0000000000047919 */ /* 0x000f220000002100 */
[----:B------:R-:W-:Y:S01]  /*13840*/  BSSY B0, `(.L_x_1260) ;  /* 0x0000011000007945 */ /* 0x000fe20003800000 */
[----:B----4-:R-:W-:-:S04]  /*13850*/  LOP3.LUT R4, R4, 0x7f, RZ, 0xc0, !PT ;  /* 0x0000007f04047812 */ /* 0x010fc800078ec0ff */
[----:B------:R-:W-:-:S13]  /*13860*/  ISETP.NE.AND P0, PT, R4, RZ, PT ;  /* 0x000000ff0400720c */ /* 0x000fda0003f05270 */
[----:B------:R-:W-:Y:S05]  /*13870*/  @P0 BRA `(.L_x_1261) ;  /* 0x0000000000340947 */ /* 0x000fea0003800000 */
[----:B------:R-:W4:Y:S01]  /*13880*/  S2R R3, SR_LANEID ;  /* 0x0000000000037919 */ /* 0x000f220000000000 */
[----:B------:R-:W-:Y:S01]  /*13890*/  VOTEU.ANY UR4, UPT, PT ;  /* 0x0000000000047886 */ /* 0x000fe200038e0100 */
[----:B------:R-:W0:Y:S01]  /*138a0*/  LDC.64 R4, c[0x0][0xc60] ;  /* 0x00031800ff047b82 */ /* 0x000e220000000a00 */
[----:B---3-5:R-:W4:Y:S08]  /*138b0*/  FLO.U32 R0, UR4 ;  /* 0x0000000400007d00 */ /* 0x028f3000080e0000 */
[----:B------:R-:W0:Y:S01]  /*138c0*/  POPC R2, UR4 ;  /* 0x0000000400027d09 */ /* 0x000e220008000000 */
[----:B----4-:R-:W-:-:S13]  /*138d0*/  ISETP.EQ.U32.AND P1, PT, R0, R3, PT ;  /* 0x000000030000720c */ /* 0x010fda0003f22070 */
[----:B0-----:R-:W3:Y:S01]  /*138e0*/  @P1 ATOMG.E.ADD.STRONG.GPU PT, R5, desc[UR54][R4.64], R2 ;  /* 0x00000002040519a8 */ /* 0x001ee200081ee1f6 */
[----:B------:R-:W0:Y:S02]  /*138f0*/  S2R R3, SR_LTMASK ;  /* 0x0000000000037919 */ /* 0x000e240000003900 */
[----:B0-----:R-:W-:-:S06]  /*13900*/  LOP3.LUT R3, R3, UR4, RZ, 0xc0, !PT ;  /* 0x0000000403037c12 */ /* 0x001fcc000f8ec0ff */
[----:B------:R-:W0:Y:S01]  /*13910*/  POPC R3, R3 ;  /* 0x0000000300037309 */ /* 0x000e220000000000 */
[----:B---3--:R-:W0:Y:S02]  /*13920*/  SHFL.IDX PT, R0, R5, R0, 0x1f ;  /* 0x00001f0005007589 */ /* 0x008e2400000e0000 */
[----:B0-----:R-:W-:-:S05]  /*13930*/  IADD3 R0, R0, UR41, R3 ;  /* 0x0000002900007c10 */ /* 0x001fca000fffe003 */
[----:B------:R4:W-:Y:S02]  /*13940*/  STL [R1+0x20], R0 ;  /* 0x0000200001007387 */ /* 0x0009e40000100800 */
.L_x_1261:
[----:B------:R-:W-:Y:S05]  /*13950*/  BSYNC B0 ;  /* 0x0000000000007941 */ /* 0x000fea0003800000 */
.L_x_1260:
[----:B------:R-:W-:-:S06]  /*13960*/  UISETP.NE.AND UP0, UPT, UR39, 0x3, UPT ;  /* 0x000000032700788c */ /* 0x000fcc000bf05270 */
[----:B------:R-:W-:-:S13]  /*13970*/  PLOP3.LUT P1, PT, PT, PT, UP0, 0x80, 0x0 ;  /* 0x000000000000781c */ /* 0x000fda0003f2f008 */
[----:B------:R-:W-:Y:S05]  /*13980*/  @!P1 BRA `(.L_x_1262) ;  /* 0x0000000000049947 */ /* 0x000fea0003800000 */
[----:B------:R-:W-:Y:S01]  /*13990*/  BPT.TRAP 0x1 ;  /* 0x000000040000795c */ /* 0x000fe20000300000 */
.L_x_1262:
[----:B------:R-:W2:Y:S04]  /*139a0*/  LDL R3, [R1+0x8] ;  /* 0x0000080001037983 */ /* 0x000ea80000100800 */
[----:B------:R-:W2:Y:S01]  /*139b0*/  LDL R2, [R1] ;  /* 0x0000000001027983 */ /* 0x000ea20000100800 */
[----:B---345:R-:W-:Y:S01]  /*139c0*/  IMAD.U32 R0, RZ, RZ, UR43 ;  /* 0x0000002bff007e24 */ /* 0x038fe2000f8e00ff */
[----:B------:R-:W-:Y:S04]  /*139d0*/  BSSY B0, `(.L_x_1263) ;  /* 0x0000007000007945 */ /* 0x000fe80003800000 */
[----:B------:R-:W-:-:S02]  /*139e0*/  ISETP.NE.AND P2, PT, R0, 0x3, PT ;  /* 0x000000030000780c */ /* 0x000fc40003f45270 */
[----:B--2---:R-:W-:-:S04]  /*139f0*/  LOP3.LUT R3, R3, 0x1, RZ, 0x3c, !PT ;  /* 0x0000000103037812 */ /* 0x004fc800078e3cff */
[----:B------:R-:W-:Y:S01]  /*13a00*/  SHF.L.U32 R3, R3, 0x1f, RZ ;  /* 0x0000001f03037819 */ /* 0x000fe200000006ff */
[----:B------:R-:W-:-:S04]  /*13a10*/  IMAD R2, R2, 0x8, R17 ;  /* 0x0000000802027824 */ /* 0x000fc800078e0211 */
[----:B------:R-:W2:Y:S02]  /*13a20*/  SYNCS.PHASECHK.TRANS64.TRYWAIT P1, [R2+URZ+0x28470], R3 ;  /* 0x02847003020075a7 */ /* 0x000ea4000802017f */
[----:B--2---:R-:W-:Y:S05]  /*13a30*/  @!P1 BRA `(.L_x_1264) ;  /* 0x0000002800409947 */ /* 0x004fea0003800000 */
.L_x_1324:
[----:B------:R-:W-:Y:S05]  /*13a40*/  BSYNC B0 ;  /* 0x0000000000007941 */ /* 0x000fea0003800000 */
.L_x_1263:
[----:B------:R-:W-:Y:S05]  /*13a50*/  @!P2 BRA `(.L_x_1265) ;  /* 0x000000000004a947 */ /* 0x000fea0003800000 */
[----:B------:R-:W-:Y:S01]  /*13a60*/  BPT.TRAP 0x1 ;  /* 0x000000040000795c */ /* 0x000fe20000300000 */
.L_x_1265:
[----:B------:R-:W2:Y:S02]  /*13a70*/  LDL R0, [R1+0x8] ;  /* 0x0000080001007983 */ /* 0x000ea40000100800 */
[----:B--2---:R-:W-:-:S04]  /*13a80*/  SHF.L.U32 R3, R0, 0x1f, RZ ;  /* 0x0000001f00037819 */ /* 0x004fc800000006ff */
[----:B------:R-:W2:Y:S02]  /*13a90*/  SYNCS.PHASECHK.TRANS64.TRYWAIT P1, [R2+URZ+0x28460], R3 ;  /* 0x02846003020075a7 */ /* 0x000ea4000802017f */
[----:B--2---:R-:W-:Y:S05]  /*13aa0*/  @!P1 BRA `(.L_x_1266) ;  /* 0x0000002800389947 */ /* 0x004fea0003800000 */
.L_x_1325:
[----:B------:R-:W3:Y:S04]  /*13ab0*/  LDL R13, [R1+0x2c] ;  /* 0x00002c00010d7983 */ /* 0x000ee80000100800 */
[----:B------:R-:W4:Y:S04]  /*13ac0*/  LDL R12, [R1+0x14] ;  /* 0x00001400010c7983 */ /* 0x000f280000100800 */
[----:B------:R2:W-:Y:S04]  /*13ad0*/  STL [R1+0x38], R2 ;  /* 0x0000380201007387 */ /* 0x0005e80000100800 */
[----:B--2---:R-:W4:Y:S04]  /*13ae0*/  LDL.LU R2, [R1+0xc] ;  /* 0x00000c0001027983 */ /* 0x004f280000300800 */
[----:B------:R-:W2:Y:S04]  /*13af0*/  LDL R18, [R1] ;  /* 0x0000000001127983 */ /* 0x000ea80000100800 */
[----:B------:R-:W3:Y:S01]  /*13b00*/  LDL R19, [R1+0x4] ;  /* 0x0000040001137983 */ /* 0x000ee20000100800 */
[----:B------:R-:W-:Y:S05]  /*13b10*/  WARPSYNC.ALL ;  /* 0x0000000000007948 */ /* 0x000fea0003800000 */
[----:B--2---:R-:W-:-:S05]  /*13b20*/  IMAD.SHL.U32 R16, R18, 0x4000, RZ ;  /* 0x0000400012107824 */ /* 0x004fca00078e00ff */
[----:B---3--:R-:W-:-:S05]  /*13b30*/  LOP3.LUT R0, R16, R19, RZ, 0xfc, !PT ;  /* 0x0000001310007212 */ /* 0x008fca00078efcff */
        /* <DEDUP_REMOVED lines=8> */
[----:B----4-:R-:W-:-:S05]  /*13bc0*/  IADD3 R0, R2, R16, R12 ;  /* 0x0000001002007210 */ /* 0x010fca0007ffe00c */
        /* <DEDUP_REMOVED lines=9> */
[----:B------:R-:W2:Y:S01]  /*13c60*/  LDSM.16.MT88.4 R4, [R4+0x10000] ;  /* 0x010000000404783b */ /* 0x000ea20000004200 */
[----:B0-----:R-:W-:Y:S01]  /*13c70*/  IMAD.MOV.U32 R11, RZ, RZ, R12 ;  /* 0x000000ffff0b7224 */ /* 0x001fe200078e000c */
[C-C-:B--2---:R-:W-:Y:S02]  /*13c80*/  PRMT R12, R4.reuse, 0x6420, R5.reuse ;  /* 0x00006420040c7816 */ /* 0x144fe40000000005 */
[----:B------:R-:W-:Y:S02]  /*13c90*/  PRMT R13, R4, 0x7531, R5 ;  /* 0x00007531040d7816 */ /* 0x000fe40000000005 */
[----:B------:R-:W-:-:S02]  /*13ca0*/  PRMT R14, R6, 0x6420, R7 ;  /* 0x00006420060e7816 */ /* 0x000fc40000000007 */
[----:B------:R-:W-:Y:S02]  /*13cb0*/  PRMT R15, R6, 0x7531, R7 ;  /* 0x00007531060f7816 */ /* 0x000fe40000000007 */
[----:B------:R-:W0:Y:S04]  /*13cc0*/  LDSM.16.MT88.4 R4, [R3+0x12000] ;  /* 0x012000000304783b */ /* 0x000e280000004200 */
[----:B------:R2:W-:Y:S02]  /*13cd0*/  STSM.16.M88.4 [R0+0x2000], R12 ;  /* 0x0020000c00007844 */ /* 0x0005e40000000200 */
[----:B--2---:R-:W-:Y:S01]  /*13ce0*/  IMAD.MOV.U32 R15, RZ, RZ, R11 ;  /* 0x000000ffff0f7224 */ /* 0x004fe200078e000b */
        /* <DEDUP_REMOVED lines=22> */
[----:B------:R-:W-:-:S05]  /*13e50*/  VIADD R16, R16, 0x3000 ;  /* 0x0000300010107836 */ /* 0x000fca0000000000 */
[----:B------:R-:W-:Y:S01]  /*13e60*/  LOP3.LUT R16, R16, R19, RZ, 0xfc, !PT ;  /* 0x0000001310107212 */ /* 0x000fe200078efcff */
[----:B------:R-:W-:Y:S01]  /*13e70*/  STSM.16.M88.4 [R0], R12 ;  /* 0x0000000c00007844 */ /* 0x000fe20000000200 */
[C-C-:B--2---:R-:W-:Y:S02]  /*13e80*/  PRMT R8, R4.reuse, 0x6420, R5.reuse ;  /* 0x0000642004087816 */ /* 0x144fe40000000005 */
[----:B------:R-:W-:Y:S01]  /*13e90*/  PRMT R9, R4, 0x7531, R5 ;  /* 0x0000753104097816 */ /* 0x000fe20000000005 */
[----:B------:R-:W-:Y:S01]  /*13ea0*/  IMAD.IADD R4, R17, 0x1, R16 ;  /* 0x0000000111047824 */ /* 0x000fe200078e0210 */
        /* <DEDUP_REMOVED lines=9> */
[----:B------:R0:W-:Y:S01]  /*13f40*/  STSM.16.M88.4 [R0+0x2000], R12 ;  /* 0x0020000c00007844 */ /* 0x0001e20000000200 */
[C-C-:B--2---:R-:W-:Y:S02]  /*13f50*/  PRMT R8, R4.reuse, 0x6420, R5.reuse ;  /* 0x0000642004087816 */ /* 0x144fe40000000005 */
        /* <DEDUP_REMOVED lines=12> */
.L_x_1267:
[----:B------:R-:W3:Y:S01]  /*14020*/  LDL.LU R3, [R1+0x8] ;  /* 0x0000080001037983 */ /* 0x000ee20000300800 */
[----:B--2--5:R2:W-:Y:S01]  /*14030*/  SYNCS.ARRIVE.TRANS64.A1T0 RZ, [R2+URZ+0x28450], RZ ;  /* 0x028450ff02ff79a7 */ /* 0x0245e2000810003f */
[----:B0-----:R-:W-:Y:S02]  /*14040*/  VIADD R0, R18, 0x1 ;  /* 0x0000000112007836 */ /* 0x001fe40000000000 */
[----:B--2---:R-:W-:-:S05]  /*14050*/  @!P0 VIADD R2, R2, 0x28480 ;  /* 0x0002848002028836 */ /* 0x004fca0000000000 */
[----:B------:R-:W-:Y:S01]  /*14060*/  @!P0 PRMT R2, RZ, 0x654, R2 ;  /* 0x00000654ff028816 */ /* 0x000fe20000000002 */
[----:B------:R-:W-:Y:S06]  /*14070*/  BAR.SYNC.DEFER_BLOCKING 0x2, 0x80 ;  /* 0x0082000000007b1d */ /* 0x000fec0000010000 */
[----:B------:R0:W-:Y:S01]  /*14080*/  @!P0 SYNCS.ARRIVE.TRANS64.RED.A1T0 RZ, [R2+URZ], RZ ;  /* 0x000000ff02ff89a7 */ /* 0x0001e2000810043f */
[----:B------:R-:W-:-:S04]  /*14090*/  ISETP.NE.AND P0, PT, R0, 0x2, PT ;  /* 0x000000020000780c */ /* 0x000fc80003f05270 */
[----:B------:R-:W-:Y:S02]  /*140a0*/  SEL R0, R0, RZ, P0 ;  /* 0x000000ff00007207 */ /* 0x000fe40000000000 */
[----:B0-----:R-:W-:-:S03]  /*140b0*/  SEL R2, RZ, 0x1, P0 ;  /* 0x00000001ff027807 */ /* 0x001fc60000000000 */
[----:B------:R0:W-:Y:S01]  /*140c0*/  STL [R1], R0 ;  /* 0x0000000001007387 */ /* 0x0001e20000100800 */
[----:B---3--:R-:W-:-:S05]  /*140d0*/  LOP3.LUT R3, R3, R2, RZ, 0x3c, !PT ;  /* 0x0000000203037212 */ /* 0x008fca00078e3cff */
[----:B------:R0:W-:Y:S02]  /*140e0*/  STL [R1+0x8], R3 ;  /* 0x0000080301007387 */ /* 0x0001e40000100800 */
.L_x_1212:
[----:B------:R-:W-:Y:S05]  /*140f0*/  BSYNC B7 ;  /* 0x0000000000077941 */ /* 0x000fea0003800000 */
.L_x_1210:
[----:B0-2---:R-:W2:Y:S02]  /*14100*/  LDL R0, [R1+0x18] ;  /* 0x0000180001007983 */ /* 0x005ea40000100800 */
        /* <DEDUP_REMOVED lines=15> */
.L_x_1268:
[----:B------:R-:W0:Y:S01]  /*14200*/  S2R R2, SR_TID.X ;  /* 0x0000000000027919 */ /* 0x000e220000002100 */
[----:B------:R-:W-:Y:S01]  /*14210*/  ULDC UR4, c[0x0][0xc3c] ;  /* 0x00030f0000047ab9 */ /* 0x000fe20000000800 */
[----:B------:R-:W2:Y:S01]  /*14220*/  LDC R10, c[0x0][0xc38] ;  /* 0x00030e00ff0a7b82 */ /* 0x000ea20000000800 */
[----:B------:R-:W3:Y:S01]  /*14230*/  LDL.LU R0, [R1+0x20] ;  /* 0x0000200001007983 */ /* 0x000ee20000300800 */
[----:B0-----:R-:W-:-:S04]  /*14240*/  LOP3.LUT R9, R2, 0x1f, RZ, 0xc0, !PT ;  /* 0x0000001f02097812 */ /* 0x001fc800078ec0ff */
[C---:B------:R-:W-:Y:S01]  /*14250*/  ISETP.NE.AND P0, PT, R9.reuse, 0x1f, PT ;  /* 0x0000001f0900780c */ /* 0x040fe20003f05270 */
[----:B------:R-:W-:-:S05]  /*14260*/  VIADD R5, R9, UR44 ;  /* 0x0000002c09057c36 */ /* 0x000fca0008000000 */
[----:B------:R-:W-:Y:S01]  /*14270*/  ISETP.GE.OR P1, PT, R5, UR4, !P0 ;  /* 0x0000000405007c0c */ /* 0x000fe2000c726670 */
[----:B------:R-:W-:-:S12]  /*14280*/  ULDC UR4, c[0x0][0xc3c] ;  /* 0x00030f0000047ab9 */ /* 0x000fd80000000800 */
[----:B------:R-:W0:Y:S02]  /*14290*/  @!P1 LDC.64 R2, c[0x0][0xc80] ;  /* 0x00032000ff029b82 */ /* 0x000e240000000a00 */
[----:B0-----:R-:W-:-:S04]  /*142a0*/  @!P1 IMAD.WIDE R2, R5, 0x4, R2 ;  /* 0x0000000405029825 */ /* 0x001fc800078e0202 */
[----:B------:R-:W-:-:S06]  /*142b0*/  IMAD.MOV.U32 R5, RZ, RZ, RZ ;  /* 0x000000ffff057224 */ /* 0x000fcc00078e00ff */
[----:B------:R-:W4:Y:S01]  /*142c0*/  @!P1 LDG.E R5, desc[UR54][R2.64] ;  /* 0x0000003602059981 */ /* 0x000f22000c1e1900 */
[C---:B------:R-:W-:Y:S02]  /*142d0*/  ISETP.NE.AND P1, PT, R9.reuse, RZ, PT ;  /* 0x000000ff0900720c */ /* 0x040fe40003f25270 */
[C---:B------:R-:W-:Y:S02]  /*142e0*/  ISETP.GE.U32.AND P2, PT, R9.reuse, 0x2, PT ;  /* 0x000000020900780c */ /* 0x040fe40003f46070 */
[C---:B------:R-:W-:Y:S02]  /*142f0*/  ISETP.GE.U32.AND P3, PT, R9.reuse, 0x4, PT ;  /* 0x000000040900780c */ /* 0x040fe40003f66070 */
[C---:B------:R-:W-:Y:S02]  /*14300*/  ISETP.GE.U32.AND P4, PT, R9.reuse, 0x8, PT ;  /* 0x000000080900780c */ /* 0x040fe40003f86070 */
[----:B------:R-:W-:Y:S01]  /*14310*/  ISETP.GE.U32.AND P5, PT, R9, 0x10, PT ;  /* 0x000000100900780c */ /* 0x000fe20003fa6070 */
[----:B---3--:R-:W-:-:S02]  /*14320*/  IMAD.MOV.U32 R8, RZ, RZ, R0 ;  /* 0x000000ffff087224 */ /* 0x008fc400078e0000 */
[----:B----4-:R-:W0:Y:S02]  /*14330*/  SHFL.UP PT, R0, R5, 0x1, RZ ;  /* 0x0420000005007989 */ /* 0x010e2400000e00ff */
        /* <DEDUP_REMOVED lines=11> */
[----:B------:R-:W0:Y:S04]  /*143f0*/  SHFL.UP PT, R0, R7, 0x10, RZ ;  /* 0x0600000007007989 */ /* 0x000e2800000e00ff */
[----:B------:R-:W-:Y:S01]  /*14400*/  SHFL.IDX PT, R6, R8, 0x1, 0x1f ;  /* 0x00201f0008067f89 */ /* 0x000fe200000e0000 */
[----:B0-----:R-:W-:-:S05]  /*14410*/  SEL R0, R0, RZ, P5 ;  /* 0x000000ff00007207 */ /* 0x001fca0002800000 */
[----:B------:R-:W-:-:S05]  /*14420*/  IMAD.IADD R9, R7, 0x1, R0 ;  /* 0x0000000107097824 */ /* 0x000fca00078e0200 */
[----:B------:R-:W2:Y:S04]  /*14430*/  SHFL.IDX PT, R2, R9, 0x1f, 0x1f ;  /* 0x03e01f0009027f89 */ /* 0x000ea800000e0000 */
[----:B------:R-:W0:Y:S01]  /*14440*/  SHFL.IDX PT, R0, R8, RZ, 0x1f ;  /* 0x00001fff08007589 */ /* 0x000e2200000e0000 */
[----:B--2---:R-:W-:-:S04]  /*14450*/  IMAD R2, R2, R10, RZ ;  /* 0x0000000a02027224 */ /* 0x004fc800078e02ff */
[----:B------:R-:W-:-:S05]  /*14460*/  IMAD.IADD R6, R6, 0x1, R2 ;  /* 0x0000000106067824 */ /* 0x000fca00078e0202 */
[----:B0-----:R-:W-:-:S13]  /*14470*/  ISETP.GT.AND P6, PT, R6, R0, PT ;  /* 0x000000000600720c */ /* 0x001fda0003fc4270 */
[----:B------:R-:W-:Y:S05]  /*14480*/  @P6 BRA `(.L_x_1270) ;  /* 0x0000000000906947 */ /* 0x000fea0003800000 */
.L_x_1274:
        /* <DEDUP_REMOVED lines=14> */
.L_x_1273:
[----:B------:R-:W-:Y:S05]  /*14570*/  BSYNC B0 ;  /* 0x0000000000007941 */ /* 0x000fea0003800000 */
.L_x_1272:
[----:B0----5:R-:W0:Y:S01]  /*14580*/  SHFL.UP PT, R2, R5, 0x1, RZ ;  /* 0x0420000005027989 */ /* 0x021e2200000e00ff */
[----:B------:R-:W2:Y:S01]  /*14590*/  LDC R10, c[0x0][0xc38] ;  /* 0x00030e00ff0a7b82 */ /* 0x000ea20000000800 */
        /* <DEDUP_REMOVED lines=14> */
[----:B------:R-:W2:Y:S02]  /*14680*/  SHFL.IDX PT, R2, R9, 0x1f, 0x1f ;  /* 0x03e01f0009027f89 */ /* 0x000ea400000e0000 */
[----:B--2---:R-:W-:-:S04]  /*14690*/  IMAD R2, R2, R10, RZ ;  /* 0x0000000a02027224 */ /* 0x004fc800078e02ff */
[----:B------:R-:W-:-:S05]  /*146a0*/  IMAD.IADD R6, R2, 0x1, R6 ;  /* 0x0000000102067824 */ /* 0x000fca00078e0206 */
[----:B------:R-:W-:-:S13]  /*146b0*/  ISETP.GT.AND P6, PT, R6, R0, PT ;  /* 0x000000000600720c */ /* 0x000fda0003fc4270 */
[----:B------:R-:W-:Y:S05]  /*146c0*/  @!P6 BRA `(.L_x_1274) ;  /* 0xfffffffc0070e947 */ /* 0x000fea000383ffff */
.L_x_1270:
        /* <DEDUP_REMOVED lines=10> */
[----:B------:R0:W2:Y:S01]  /*14770*/  LDG.E R7, desc[UR54][R2.64] ;  /* 0x0000003602077981 */ /* 0x0000a2000c1e1900 */
[----:B------:R-:W-:Y:S01]  /*14780*/  ISETP.NE.AND P0, PT, RZ, UR7, PT ;  /* 0x00000007ff007c0c */ /* 0x000fe2000bf05270 */
[----:B0-----:R-:W-:-:S05]  /*14790*/  IMAD.U32 R2, RZ, RZ, UR6 ;  /* 0x00000006ff027e24 */ /* 0x001fca000f8e00ff */
[----:B------:R0:W2:Y:S02]  /*147a0*/  SHFL.IDX PT, R5, R5, R2, 0x1f ;  /* 0x00001f0205057589 */ /* 0x0000a400000e0000 */
[----:B0-----:R-:W-:Y:S02]  /*147b0*/  IMAD.MOV.U32 R2, RZ, RZ, RZ ;  /* 0x000000ffff027224 */ /* 0x001fe400078e00ff */
[----:B--2---:R-:W-:-:S05]  /*147c0*/  IMAD R4, R5, R7, RZ ;  /* 0x0000000705047224 */ /* 0x004fca00078e02ff */
[----:B------:R-:W-:Y:S01]  /*147d0*/  IABS R8, R4 ;  /* 0x0000000400087213 */ /* 0x000fe20000000000 */
[----:B------:R-:W-:Y:S06]  /*147e0*/  @!P0 BRA `(.L_x_1275) ;  /* 0x00000000000c8947 */ /* 0x000fec0003800000 */
[----:B------:R-:W-:-:S06]  /*147f0*/  UIADD3 UR4, UR6, -0x1, URZ ;  /* 0xffffffff06047890 */ /* 0x000fcc000fffe03f */
[----:B------:R-:W-:-:S06]  /*14800*/  IMAD.U32 R2, RZ, RZ, UR4 ;  /* 0x00000004ff027e24 */ /* 0x000fcc000f8e00ff */
[----:B------:R0:W2:Y:S02]  /*14810*/  SHFL.IDX PT, R2, R9, R2, 0x1f ;  /* 0x00001f0209027589 */ /* 0x0000a400000e0000 */
.L_x_1275:
[----:B------:R-:W3:Y:S01]  /*14820*/  I2F.RP R3, R8 ;  /* 0x0000000800037306 */ /* 0x000ee20000209400 */
[----:B0-2---:R-:W-:-:S04]  /*14830*/  IMAD R9, R2, R10, R6 ;  /* 0x0000000a02097224 */ /* 0x005fc800078e0206 */
[----:B------:R-:W-:Y:S01]  /*14840*/  IMAD.IADD R0, R0, 0x1, -R9 ;  /* 0x0000000100007824 */ /* 0x000fe200078e0a09 */
[----:B------:R2:W-:Y:S02]  /*14850*/  STL [R1+0x20], R9 ;  /* 0x0000200901007387 */ /* 0x0005e40000100800 */
[----:B---3--:R-:W0:Y:S02]  /*14860*/  MUFU.RCP R3, R3 ;  /* 0x0000000300037308 */ /* 0x008e240000001000 */
        /* <DEDUP_REMOVED lines=20> */
[----:B------:R-:W-:-:S05]  /*149b0*/  @!P1 LOP3.LUT R2, RZ, R4, RZ, 0x33, !PT ;  /* 0x00000004ff029212 */ /* 0x000fca00078e33ff */
[----:B------:R-:W-:Y:S02]  /*149c0*/  IMAD R6, R7, R2, RZ ;  /* 0x0000000207067224 */ /* 0x000fe400078e02ff */
[----:B------:R-:W-:Y:S02]  /*149d0*/  IMAD.MOV R2, RZ, RZ, -R2 ;  /* 0x000000ffff027224 */ /* 0x000fe400078e0a02 */
[----:B------:R-:W-:Y:S02]  /*149e0*/  IMAD.MOV R3, RZ, RZ, -R6 ;  /* 0x000000ffff037224 */ /* 0x000fe400078e0a06 */
[----:B------:R-:W-:-:S03]  /*149f0*/  IMAD R0, R4, R2, R0 ;  /* 0x0000000204007224 */ /* 0x000fc600078e0200 */
[----:B------:R-:W-:-:S04]  /*14a00*/  VIADDMNMX R7, R3, R10, R7, PT ;  /* 0x0000000a03077246 */ /* 0x000fc80003800107 */
[----:B------:R-:W-:-:S04]  /*14a10*/  IABS R8, R7 ;  /* 0x0000000700087213 */ /* 0x000fc80000000000 */
[----:B------:R-:W0:Y:S08]  /*14a20*/  I2F.RP R3, R8 ;  /* 0x0000000800037306 */ /* 0x000e300000209400 */
        /* <DEDUP_REMOVED lines=9> */
[----:B------:R-:W-:-:S04]  /*14ac0*/  IMAD.HI.U32 R2, R2, R3, RZ ;  /* 0x0000000302027227 */ /* 0x000fc800078e00ff */
[----:B------:R-:W-:-:S04]  /*14ad0*/  IMAD.MOV R4, RZ, RZ, -R4 ;  /* 0x000000ffff047224 */ /* 0x000fc800078e0a04 */
[----:B------:R-:W-:-:S05]  /*14ae0*/  IMAD R3, R2, R4, R3 ;  /* 0x0000000402037224 */ /* 0x000fca00078e0203 */
[----:B------:R-:W-:-:S13]  /*14af0*/  ISETP.GT.U32.AND P1, PT, R8, R3, PT ;  /* 0x000000030800720c */ /* 0x000fda0003f24070 */
[----:B------:R-:W-:Y:S02]  /*14b00*/  @!P1 IMAD.IADD R3, R3, 0x1, -R8 ;  /* 0x0000000103039824 */ /* 0x000fe400078e0a08 */
[----:B------:R-:W-:Y:S01]  /*14b10*/  @!P1 VIADD R2, R2, 0x1 ;  /* 0x0000000102029836 */ /* 0x000fe20000000000 */
[----:B------:R-:W-:Y:S02]  /*14b20*/  ISETP.NE.AND P1, PT, R7, RZ, PT ;  /* 0x000000ff0700720c */ /* 0x000fe40003f25270 */
[----:B------:R-:W-:Y:S02]  /*14b30*/  ISETP.GE.U32.AND P0, PT, R3, R8, PT ;  /* 0x000000080300720c */ /* 0x000fe40003f06070 */
[C---:B------:R-:W-:Y:S01]  /*14b40*/  LOP3.LUT R3, R0.reuse, R7, RZ, 0x3c, !PT ;  /* 0x0000000700037212 */ /* 0x040fe200078e3cff */
[----:B------:R-:W-:-:S03]  /*14b50*/  IMAD.IADD R0, R0, 0x1, R6 ;  /* 0x0000000100007824 */ /* 0x000fc600078e0206 */
[----:B------:R-:W-:-:S07]  /*14b60*/  ISETP.GE.AND P2, PT, R3, RZ, PT ;  /* 0x000000ff0300720c */ /* 0x000fce0003f46270 */
[----:B------:R-:W-:-:S06]  /*14b70*/  @P0 VIADD R2, R2, 0x1 ;  /* 0x0000000102020836 */ /* 0x000fcc0000000000 */
[----:B------:R-:W-:Y:S01]  /*14b80*/  @!P2 IMAD.MOV R2, RZ, RZ, -R2 ;  /* 0x000000ffff02a224 */ /* 0x000fe200078e0a02 */
[----:B------:R-:W-:Y:S01]  /*14b90*/  @!P1 LOP3.LUT R2, RZ, R7, RZ, 0x33, !PT ;  /* 0x00000007ff029212 */ /* 0x000fe200078e33ff */
[----:B------:R-:W-:-:S04]  /*14ba0*/  IMAD.MOV R7, RZ, RZ, -R7 ;  /* 0x000000ffff077224 */ /* 0x000fc800078e0a07 */
[----:B------:R-:W-:Y:S01]  /*14bb0*/  IMAD R0, R2, R7, R0 ;  /* 0x0000000702007224 */ /* 0x000fe200078e0200 */
[----:B------:R-:W-:-:S04]  /*14bc0*/  LOP3.LUT R2, RZ, R2, RZ, 0x33, !PT ;  /* 0x00000002ff027212 */ /* 0x000fc800078e33ff */
[----:B------:R-:W-:Y:S01]  /*14bd0*/  R2UR UR36, R0 ;  /* 0x00000000002472ca */ /* 0x000fe200000e0000 */
[----:B------:R-:W-:-:S05]  /*14be0*/  IMAD.IADD R0, R5, 0x1, R2 ;  /* 0x0000000105007824 */ /* 0x000fca00078e0202 */
[----:B------:R2:W-:Y:S01]  /*14bf0*/  STL [R1+0x24], R0 ;  /* 0x0000240001007387 */ /* 0x0005e20000100800 */
[----:B------:R-:W-:Y:S08]  /*14c00*/  BRA `(.L_x_1276) ;  /* 0x0000000000107947 */ /* 0x000ff00003800000 */
.L_x_1271:
[----:B------:R0:W-:Y:S01]  /*14c10*/  STL [R1+0x20], R0 ;  /* 0x0000200001007387 */ /* 0x0001e20000100800 */
[----:B------:R-:W-:Y:S01]  /*14c20*/  ULDC UR44, c[0x0][0xc3c] ;  /* 0x00030f00002c7ab9 */ /* 0x000fe20000000800 */
[----:B------:R-:W-:Y:S02]  /*14c30*/  UMOV UR36, URZ ;  /* 0x0000003f00247c82 */ /* 0x000fe40008000000 */
[----:B------:R0:W-:Y:S03]  /*14c40*/  STL [R1+0x24], RZ ;  /* 0x000024ff01007387 */ /* 0x0001e60000100800 */
.L_x_1276:
[----:B------:R-:W3:Y:S04]  /*14c50*/  LDL R3, [R1+0x20] ;  /* 0x0000200001037983 */ /* 0x000ee80000100800 */
[----:B------:R-:W4:Y:S01]  /*14c60*/  LDL R2, [R1+0x24] ;  /* 0x0000240001027983 */ /* 0x000f220000100800 */
[----:B------:R-:W-:Y:S02]  /*14c70*/  IMAD.U32 R6, RZ, RZ, UR36 ;  /* 0x00000024ff067e24 */ /* 0x000fe4000f8e00ff */
[----:B------:R-:W-:Y:S01]  /*14c80*/  IMAD.U32 R7, RZ, RZ, UR44 ;  /* 0x0000002cff077e24 */ /* 0x000fe2000f8e00ff */
[----:B0-2---:R-:W0:Y:S02]  /*14c90*/  S2R R0, SR_TID.X ;  /* 0x0000000000007919 */ /* 0x005e240000002100 */
[----:B0-----:R-:W-:Y:S01]  /*14ca0*/  LOP3.LUT R0, R0, 0x1f, RZ, 0xc0, !PT ;  /* 0x0000001f00007812 */ /* 0x001fe200078ec0ff */
[----:B------:R-:W-:Y:S03]  /*14cb0*/  BAR.SYNC.DEFER_BLOCKING 0x4, 0x180 ;  /* 0x0106000000007b1d */ /* 0x000fe60000010000 */
[----:B------:R-:W-:-:S13]  /*14cc0*/  ISETP.NE.AND P0, PT, R0, RZ, PT ;  /* 0x000000ff0000720c */ /* 0x000fda0003f05270 */
[----:B------:R-:W-:Y:S01]  /*14cd0*/  @!P0 MOV R0, 0x400 ;  /* 0x0000040000008802 */ /* 0x000fe20000000f00 */
[----:B---3--:R-:W-:Y:S02]  /*14ce0*/  IMAD.MOV.U32 R4, RZ, RZ, R3 ;  /* 0x000000ffff047224 */ /* 0x008fe400078e0003 */
[----:B------:R-:W0:Y:S01]  /*14cf0*/  @!P0 S2R R3, SR_CgaCtaId ;  /* 0x0000000000038919 */ /* 0x000e220000008800 */
[----:B----4-:R-:W-:Y:S01]  /*14d00*/  IMAD.MOV.U32 R5, RZ, RZ, R2 ;  /* 0x000000ffff057224 */ /* 0x010fe200078e0002 */
[----:B0-----:R-:W-:-:S05]  /*14d10*/  @!P0 LEA R17, R3, R0, 0x18 ;  /* 0x0000000003118211 */ /* 0x001fca00078ec0ff */
[----:B------:R0:W-:Y:S01]  /*14d20*/  @!P0 STS.128 [R17+0x284d0], R4 ;  /* 0x0284d00411008388 */ /* 0x0001e20000000c00 */
[----:B------:R-:W-:Y:S06]  /*14d30*/  BAR.ARV 0x5, 0x180 ;  /* 0x0146000000007b1d */ /* 0x000fec0000002000 */
.L_x_1269:
[----:B------:R-:W-:Y:S02]  /*14d40*/  ULDC UR4, c[0x0][0xc3c] ;  /* 0x00030f0000047ab9 */ /* 0x000fe40000000800 */
[----:B------:R-:W-:-:S06]  /*14d50*/  UISETP.GE.AND UP0, UPT, UR44, UR4, UPT ;  /* 0x000000042c00728c */ /* 0x000fcc000bf06270 */
[----:B------:R-:W-:-:S13]  /*14d60*/  PLOP3.LUT P0, PT, PT, PT, UP0, 0x80, 0x0 ;  /* 0x000000000000781c */ /* 0x000fda0003f0f008 */
[----:B------:R-:W-:Y:S05]  /*14d70*/  @!P0 BRA `(.L_x_1277) ;  /* 0xffffffb000d08947 */ /* 0x000fea000383ffff */
.L_x_1200:
[----:B------:R-:W3:Y:S01]  /*14d80*/  LDL.LU R0, [R1+0x34] ;  /* 0x0000340001007983 */ /* 0x000ee20000300800 */
[----:B------:R-:W-:Y:S01]  /*14d90*/  BSSY B0, `(.L_x_1278) ;  /* 0x000000b000007945 */ /* 0x000fe20003800000 */
[----:B012---:R-:W0:Y:S01]  /*14da0*/  S2R R5, SR_CgaCtaId ;  /* 0x0000000000057919 */ /* 0x007e220000008800 */
[----:B---3--:R-:W-:-:S05]  /*14db0*/  VIADD R0, R0, 0x1 ;  /* 0x0000000100007836 */ /* 0x008fca0000000000 */
        /* <DEDUP_REMOVED lines=8> */
.L_x_1326:
[----:B------:R-:W-:Y:S05]  /*14e40*/  BSYNC B0 ;  /* 0x0000000000007941 */ /* 0x000fea0003800000 */
.L_x_1278:
[----:B------:R-:W-:-:S03]  /*14e50*/  UMOV UR4, 0xffffffff ;  /* 0xffffffff00047882 */ /* 0x000fc60000000000 */
[----:B------:R-:W-:Y:S05]  /*14e60*/  BRA.DIV UR4, `(.L_x_1280) ;  /* 0x0000001604707947 */ /* 0x000fea000b800000 */
[----:B------:R-:W1:Y:S02]  /*14e70*/  S2R R2, SR_TID.X ;  /* 0x0000000000027919 */ /* 0x000e640000002100 */
[----:B-1----:R-:W-:-:S04]  /*14e80*/  SHF.R.U32.HI R2, RZ, 0x5, R2 ;  /* 0x00000005ff027819 */ /* 0x002fc80000011602 */
[----:B------:R-:W-:-:S05]  /*14e90*/  LOP3.LUT R2, R2, 0x3, RZ, 0xc0, !PT ;  /* 0x0000000302027812 */ /* 0x000fca00078ec0ff */
[----:B------:R1:W2:Y:S02]  /*14ea0*/  SHFL.IDX PT, R14, R2, RZ, 0x1f ;  /* 0x00001fff020e7589 */ /* 0x0002a400000e0000 */
.L_x_1329:
[----:B--2---:R-:W-:Y:S01]  /*14eb0*/  ISETP.NE.AND P0, PT, R14, RZ, PT ;  /* 0x000000ff0e00720c */ /* 0x004fe20003f05270 */
[----:B------:R-:W-:-:S12]  /*14ec0*/  BSSY B0, `(.L_x_1281) ;  /* 0x000002e000007945 */ /* 0x000fd80003800000 */
[----:B------:R-:W-:Y:S05]  /*14ed0*/  @P0 BRA `(.L_x_1282) ;  /* 0x0000000000b00947 */ /* 0x000fea0003800000 */
[----:B------:R-:W-:-:S03]  /*14ee0*/  UMOV UR4, 0xffffffff ;  /* 0xffffffff00047882 */ /* 0x000fc60000000000 */
[----:B------:R-:W-:Y:S05]  /*14ef0*/  BRA.DIV UR4, `(.L_x_1283) ;  /* 0x0000001604807947 */ /* 0x000fea000b800000 */
[----:B------:R-:W-:-:S13]  /*14f00*/  ELECT P6, URZ, PT ;  /* 0x00000000003f782f */ /* 0x000fda00038c0000 */
.L_x_1332:
[----:B------:R-:W-:Y:S05]  /*14f10*/  @!P6 BRA `(.L_x_1282) ;  /* 0x0000000000a0e947 */ /* 0x000fea0003800000 */
[----:B------:R-:W-:-:S06]  /*14f20*/  ULOP3.LUT UR4, UR38, 0x2, URZ, 0xfc, !UPT ;  /* 0x0000000226047892 */ /* 0x000fcc000f8efc3f */
[----:B-1----:R-:W-:-:S05]  /*14f30*/  IMAD.U32 R2, RZ, RZ, UR4 ;  /* 0x00000004ff027e24 */ /* 0x002fca000f8e00ff */
[----:B------:R-:W-:-:S13]  /*14f40*/  ISETP.NE.AND P0, PT, R2, 0x3, PT ;  /* 0x000000030200780c */ /* 0x000fda0003f05270 */
[----:B------:R-:W-:Y:S05]  /*14f50*/  @!P0 BRA `(.L_x_1284) ;  /* 0x0000000000048947 */ /* 0x000fea0003800000 */
[----:B------:R-:W-:Y:S01]  /*14f60*/  BPT.TRAP 0x1 ;  /* 0x000000040000795c */ /* 0x000fe20000300000 */
.L_x_1284:
        /* <DEDUP_REMOVED lines=14> */
.L_x_1333:
[----:B------:R-:W1:Y:S02]  /*15050*/  SYNCS.PHASECHK.TRANS64.TRYWAIT P1, [R7+URZ], R2 ;  /* 0x00000002070075a7 */ /* 0x000e64000802017f */
[----:B-1----:R-:W-:Y:S05]  /*15060*/  @!P1 BRA `(.L_x_1286) ;  /* 0x0000001400589947 */ /* 0x002fea0003800000 */
.L_x_1334:
[----:B------:R-:W-:Y:S05]  /*15070*/  @!P0 BRA `(.L_x_1287) ;  /* 0x0000000000048947 */ /* 0x000fea0003800000 */
[----:B------:R-:W-:Y:S01]  /*15080*/  BPT.TRAP 0x1 ;  /* 0x000000040000795c */ /* 0x000fe20000300000 */
.L_x_1287:
[----:B------:R-:W2:Y:S02]  /*15090*/  LDL.LU R4, [R1] ;  /* 0x0000000001047983 */ /* 0x000ea40000300800 */
[----:B--2---:R-:W-:-:S04]  /*150a0*/  IMAD R4, R4, 0x8, R0 ;  /* 0x0000000804047824 */ /* 0x004fc800078e0200 */
[----:B------:R-:W2:Y:S02]  /*150b0*/  SYNCS.PHASECHK.TRANS64.TRYWAIT P1, [R4+URZ+0x28460], R5 ;  /* 0x02846005040075a7 */ /* 0x000ea4000802017f */
[----:B--2---:R-:W-:Y:S05]  /*150c0*/  @!P1 BRA `(.L_x_1288) ;  /* 0x0000001400549947 */ /* 0x004fea0003800000 */
.L_x_1335:
[----:B------:R-:W-:Y:S05]  /*150d0*/  @!P0 BRA `(.L_x_1289) ;  /* 0x0000000000048947 */ /* 0x000fea0003800000 */
[----:B------:R-:W-:Y:S01]  /*150e0*/  BPT.TRAP 0x1 ;  /* 0x000000040000795c */ /* 0x000fe20000300000 */
.L_x_1289:
[----:B------:R-:W-:-:S04]  /*150f0*/  IMAD R3, R3, 0x8, R0 ;  /* 0x0000000803037824 */ /* 0x000fc800078e0200 */
[----:B------:R-:W3:Y:S02]  /*15100*/  SYNCS.PHASECHK.TRANS64.TRYWAIT P1, [R3+URZ+0x28460], R2 ;  /* 0x02846002030075a7 */ /* 0x000ee4000802017f */
[----:B---3--:R-:W-:Y:S05]  /*15110*/  @!P1 BRA `(.L_x_1290) ;  /* 0x0000001400549947 */ /* 0x008fea0003800000 */
.L_x_1336:
[----:B------:R-:W-:Y:S05]  /*15120*/  @!P0 BRA `(.L_x_1291) ;  /* 0x0000000000048947 */ /* 0x000fea0003800000 */
[----:B------:R-:W-:Y:S01]  /*15130*/  BPT.TRAP 0x1 ;  /* 0x000000040000795c */ /* 0x000fe20000300000 */
.L_x_1291:
[----:B------:R-:W4:Y:S02]  /*15140*/  SYNCS.PHASECHK.TRANS64.TRYWAIT P0, [R4+URZ+0x28480], R5 ;  /* 0x02848005040075a7 */ /* 0x000f24000800017f */
[----:B----4-:R-:W-:Y:S05]  /*15150*/  @!P0 BRA `(.L_x_1292) ;  /* 0x0000001400588947 */ /* 0x010fea0003800000 */
.L_x_1293:
[----:B------:R0:W0:Y:S02]  /*15160*/  SYNCS.PHASECHK.TRANS64.TRYWAIT P0, [R3+URZ+0x28480], R2 ;  /* 0x02848002030075a7 */ /* 0x000024000800017f */
[----:B0-----:R-:W-:Y:S05]  /*15170*/  @!P0 NANOSLEEP.SYNCS 0x989680 ;  /* 0x009896800000895d */ /* 0x001fea0003900000 */
[----:B------:R-:W0:Y:S02]  /*15180*/  @!P0 SYNCS.PHASECHK.TRANS64 P0, [R3+URZ+0x28480], R2 ;  /* 0x02848002030085a7 */ /* 0x000e24000800007f */
[----:B0-----:R-:W-:Y:S05]  /*15190*/  @!P0 BRA `(.L_x_1293) ;  /* 0xfffffffc00f08947 */ /* 0x001fea000383ffff */
.L_x_1282:
[----:B------:R-:W-:Y:S05]  /*151a0*/  BSYNC B0 ;  /* 0x0000000000007941 */ /* 0x000fea0003800000 */
.L_x_1281:
[----:B------:R-:W-:Y:S05]  /*151b0*/  EXIT ;  /* 0x000000000000794d */ /* 0x000fea0003800000 */
.L_x_1098:
[----:B0-----:R-:W-:-:S04]  /*151c0*/  IMAD.U32 R3, RZ, RZ, UR41 ;  /* 0x00000029ff037e24 */ /* 0x001fc8000f8e00ff */
[----:B------:R0:W1:Y:S03]  /*151d0*/  SYNCS.PHASECHK.TRANS64.TRYWAIT P1, [R3+URZ+0x28400], R0 ;  /* 0x02840000030075a7 */ /* 0x000066000802017f */
[----:B-1----:R-:W-:Y:S05]  /*151e0*/  @!P1 NANOSLEEP.SYNCS 0x989680 ;  /* 0x009896800000995d */ /* 0x002fea0003900000 */
[----:B------:R-:W1:Y:S02]  /*151f0*/  @!P1 SYNCS.PHASECHK.TRANS64 P1, [R3+URZ+0x28400], R0 ;  /* 0x02840000030095a7 */ /* 0x000e64000802007f */
[----:B-1----:R-:W-:Y:S05]  /*15200*/  @!P1 BRA `(.L_x_1098) ;  /* 0xfffffffc00ec9947 */ /* 0x002fea000383ffff */
[----:B------:R-:W-:Y:S05]  /*15210*/  BRA `(.L_x_1294) ;  /* 0xfffffecc00c47947 */ /* 0x000fea000383ffff */
.L_x_1102:
[----:B-1----:R1:W2:Y:S02]  /*15220*/  SYNCS.PHASECHK.TRANS64.TRYWAIT P2, [R5+URZ+0x28430], R0 ;  /* 0x02843000050075a7 */ /* 0x0022a4000804017f */
[----:B--2---:R-:W-:Y:S05]  /*15230*/  @!P2 NANOSLEEP.SYNCS 0x989680 ;  /* 0x009896800000a95d */ /* 0x004fea0003900000 */
[----:B------:R-:W2:Y:S02]  /*15240*/  @!P2 SYNCS.PHASECHK.TRANS64 P2, [R5+URZ+0x28430], R0 ;  /* 0x028430000500a5a7 */ /* 0x000ea4000804007f */
[----:B--2---:R-:W-:Y:S05]  /*15250*/  @!P2 BRA `(.L_x_1102) ;  /* 0xfffffffc00f0a947 */ /* 0x004fea000383ffff */
[----:B------:R-:W-:Y:S05]  /*15260*/  BRA `(.L_x_1101) ;  /* 0xfffffecc00e87947 */ /* 0x000fea000383ffff */
.L_x_1118:
[----:B-1----:R-:W-:-:S04]  /*15270*/  IMAD.U32 R8, RZ, RZ, UR6 ;  /* 0x00000006ff087e24 */ /* 0x002fc8000f8e00ff */
[----:B------:R1:W2:Y:S03]  /*15280*/  SYNCS.PHASECHK.TRANS64.TRYWAIT P2, [R8+URZ+0x28430], R7 ;  /* 0x02843007080075a7 */ /* 0x0002a6000804017f */
[----:B--2---:R-:W-:Y:S05]  /*15290*/  @!P2 NANOSLEEP.SYNCS 0x989680 ;  /* 0x009896800000a95d */ /* 0x004fea0003900000 */
[----:B------:R-:W2:Y:S02]  /*152a0*/  @!P2 SYNCS.PHASECHK.TRANS64 P2, [R8+URZ+0x28430], R7 ;  /* 0x028430070800a5a7 */ /* 0x000ea4000804007f */
[----:B--2---:R-:W-:Y:S05]  /*152b0*/  @!P2 BRA `(.L_x_1118) ;  /* 0xfffffffc00eca947 */ /* 0x004fea000383ffff */
[----:B------:R-:W-:Y:S05]  /*152c0*/  BRA `(.L_x_1115) ;  /* 0xfffffef0008c7947 */ /* 0x000fea000383ffff */
.L_x_1122:
[----:B-1----:R-:W-:-:S04]  /*152d0*/  IMAD.U32 R8, RZ, RZ, UR6 ;  /* 0x00000006ff087e24 */ /* 0x002fc8000f8e00ff */
[----:B------:R1:W2:Y:S03]  /*152e0*/  SYNCS.PHASECHK.TRANS64.TRYWAIT P2, [R8+URZ+0x28450], R7 ;  /* 0x02845007080075a7 */ /* 0x0002a6000804017f */
[----:B--2---:R-:W-:Y:S05]  /*152f0*/  @!P2 NANOSLEEP.SYNCS 0x989680 ;  /* 0x009896800000a95d */ /* 0x004fea0003900000 */
[----:B------:R-:W2:Y:S02]  /*15300*/  @!P2 SYNCS.PHASECHK.TRANS64 P2, [R8+URZ+0x28450], R7 ;  /* 0x028450070800a5a7 */ /* 0x000ea4000804007f */
[----:B--2---:R-:W-:Y:S05]  /*15310*/  @!P2 BRA `(.L_x_1122) ;  /* 0xfffffffc00eca947 */ /* 0x004fea000383ffff */
[----:B------:R-:W-:Y:S05]  /*15320*/  BRA `(.L_x_1119) ;  /* 0xfffffef400547947 */ /* 0x000fea000383ffff */
.L_x_1140:
[----:B-1----:R-:W-:-:S04]  /*15330*/  IMAD.U32 R5, RZ, RZ, UR6 ;  /* 0x00000006ff057e24 */ /* 0x002fc8000f8e00ff */
[----:B------:R1:W2:Y:S03]  /*15340*/  SYNCS.PHASECHK.TRANS64.TRYWAIT P2, [R5+URZ+0x28430], R4 ;  /* 0x02843004050075a7 */ /* 0x0002a6000804017f */
[----:B--2---:R-:W-:Y:S05]  /*15350*/  @!P2 NANOSLEEP.SYNCS 0x989680 ;  /* 0x009896800000a95d */ /* 0x004fea0003900000 */
[----:B------:R-:W2:Y:S02]  /*15360*/  @!P2 SYNCS.PHASECHK.TRANS64 P2, [R5+URZ+0x28430], R4 ;  /* 0x028430040500a5a7 */ /* 0x000ea4000804007f */
[----:B--2---:R-:W-:Y:S05]  /*15370*/  @!P2 BRA `(.L_x_1140) ;  /* 0xfffffffc00eca947 */ /* 0x004fea000383ffff */
[----:B------:R-:W-:Y:S05]  /*15380*/  BRA `(.L_x_1137) ;  /* 0xffffff18001c7947 */ /* 0x000fea000383ffff */
.L_x_1144:
[----:B-1----:R-:W-:-:S04]  /*15390*/  IMAD.U32 R5, RZ, RZ, UR6 ;  /* 0x00000006ff057e24 */ /* 0x002fc8000f8e00ff */
[----:B------:R1:W2:Y:S03]  /*153a0*/  SYNCS.PHASECHK.TRANS64.TRYWAIT P2, [R5+URZ+0x28450], R4 ;  /* 0x02845004050075a7 */ /* 0x0002a6000804017f */
[----:B--2---:R-:W-:Y:S05]  /*153b0*/  @!P2 NANOSLEEP.SYNCS 0x989680 ;  /* 0x009896800000a95d */ /* 0x004fea0003900000 */
[----:B------:R-:W2:Y:S02]  /*153c0*/  @!P2 SYNCS.PHASECHK.TRANS64 P2, [R5+URZ+0x28450], R4 ;  /* 0x028450040500a5a7 */ /* 0x000ea4000804007f */
[----:B--2---:R-:W-:Y:S05]  /*153d0*/  @!P2 BRA `(.L_x_1144) ;  /* 0xfffffffc00eca947 */ /* 0x004fea000383ffff */
[----:B------:R-:W-:Y:S05]  /*153e0*/  BRA `(.L_x_1141) ;  /* 0xffffff1800f07947 */ /* 0x000fea000383ffff */
.L_x_1151:
[----:B-1----:R-:W-:-:S04]  /*153f0*/  IMAD.U32 R5, RZ, RZ, UR6 ;  /* 0x00000006ff057e24 */ /* 0x002fc8000f8e00ff */
[----:B------:R1:W2:Y:S03]  /*15400*/  SYNCS.PHASECHK.TRANS64.TRYWAIT P2, [R5+URZ+0x28430], R4 ;  /* 0x02843004050075a7 */ /* 0x0002a6000804017f */
[----:B--2---:R-:W-:Y:S05]  /*15410*/  @!P2 NANOSLEEP.SYNCS 0x989680 ;  /* 0x009896800000a95d */ /* 0x004fea0003900000 */
[----:B------:R-:W2:Y:S02]  /*15420*/  @!P2 SYNCS.PHASECHK.TRANS64 P2, [R5+URZ+0x28430], R4 ;  /* 0x028430040500a5a7 */ /* 0x000ea4000804007f */
[----:B--2---:R-:W-:Y:S05]  /*15430*/  @!P2 BRA `(.L_x_1151) ;  /* 0xfffffffc00eca947 */ /* 0x004fea000383ffff */
[----:B------:R-:W-:Y:S05]  /*15440*/  BRA `(.L_x_1148) ;  /* 0xffffff3000607947 */ /* 0x000fea000383ffff */
.L_x_1155:
[----:B-1----:R-:W-:-:S04]  /*15450*/  IMAD.U32 R5, RZ, RZ, UR6 ;  /* 0x00000006ff057e24 */ /* 0x002fc8000f8e00ff */
[----:B------:R1:W2:Y:S03]  /*15460*/  SYNCS.PHASECHK.TRANS64.TRYWAIT P2, [R5+URZ+0x28450], R4 ;  /* 0x02845004050075a7 */ /* 0x0002a6000804017f */
[----:B--2---:R-:W-:Y:S05]  /*15470*/  @!P2 NANOSLEEP.SYNCS 0x989680 ;  /* 0x009896800000a95d */ /* 0x004fea0003900000 */
[----:B------:R-:W2:Y:S02]  /*15480*/  @!P2 SYNCS.PHASECHK.TRANS64 P2, [R5+URZ+0x28450], R4 ;  /* 0x028450040500a5a7 */ /* 0x000ea4000804007f */
[----:B--2---:R-:W-:Y:S05]  /*15490*/  @!P2 BRA `(.L_x_1155) ;  /* 0xfffffffc00eca947 */ /* 0x004fea000383ffff */
[----:B------:R-:W-:Y:S05]  /*154a0*/  BRA `(.L_x_1152) ;  /* 0xffffff3400347947 */ /* 0x000fea000383ffff */
.L_x_1169:
[----:B-1----:R-:W-:-:S04]  /*154b0*/  IMAD.U32 R7, RZ, RZ, UR9 ;  /* 0x00000009ff077e24 */ /* 0x002fc8000f8e00ff */
[----:B------:R1:W2:Y:S03]  /*154c0*/  SYNCS.PHASECHK.TRANS64.TRYWAIT P1, [R7+URZ+0x28450], R6 ;  /* 0x02845006070075a7 */ /* 0x0002a6000802017f */
[----:B--2---:R-:W-:Y:S05]  /*154d0*/  @!P1 NANOSLEEP.SYNCS 0x989680 ;  /* 0x009896800000995d */ /* 0x004fea0003900000 */
[----:B------:R-:W2:Y:S02]  /*154e0*/  @!P1 SYNCS.PHASECHK.TRANS64 P1, [R7+URZ+0x28450], R6 ;  /* 0x02845006070095a7 */ /* 0x000ea4000802007f */
[----:B--2---:R-:W-:Y:S05]  /*154f0*/  @!P1 BRA `(.L_x_1169) ;  /* 0xfffffffc00ec9947 */ /* 0x004fea000383ffff */
[----:B------:R-:W-:Y:S05]  /*15500*/  BRA `(.L_x_1168) ;  /* 0xffffff5400187947 */ /* 0x000fea000383ffff */
.L_x_1221:
[----:B------:R-:W-:Y:S02]  /*15510*/  IMAD.MOV.U32 R13, RZ, RZ, R0 ;  /* 0x000000ffff0d7224 */ /* 0x000fe400078e0000 */
[----:B------:R-:W-:Y:S02]  /*15520*/  IMAD.MOV.U32 R12, RZ, RZ, RZ ;  /* 0x000000ffff0c7224 */ /* 0x000fe400078e00ff */
[----:B------:R-:W-:Y:S02]  /*15530*/  IMAD.MOV.U32 R11, RZ, RZ, 0x1f ;  /* 0x0000001fff0b7424 */ /* 0x000fe400078e00ff */
[----:B------:R-:W-:-:S07]  /*15540*/  IMAD.MOV.U32 R15, RZ, RZ, -0x1 ;  /* 0xffffffffff0f7424 */ /* 0x000fce00078e00ff */
[----:B01----:R-:W-:Y:S05]  /*15550*/  WARPSYNC.COLLECTIVE R15, `(.L_x_1295) ;  /* 0x000000000f087348 */ /* 0x003fea0003c00000 */
[----:B------:R2:W3:Y:S02]  /*15560*/  SHFL.IDX P6, R14, R13, R12, R11 ;  /* 0x0000000c0d0e7389 */ /* 0x0004e400000c000b */
[----:B0123--:R-:W-:Y:S01]  /*15570*/  ENDCOLLECTIVE ;  /* 0x000000000000791b */ /* 0x00ffe20003800000 */
.L_x_1295:
[----:B------:R-:W-:Y:S05]  /*15580*/  BRA `(.L_x_1296) ;  /* 0xffffffbc00647947 */ /* 0x000fea000383ffff */
.L_x_1223:
[----:B------:R-:W-:Y:S01]  /*15590*/  BSSY B0, `(.L_x_1297) ;  /* 0x0000006000007945 */ /* 0x000fe20003800000 */
[----:B------:R-:W-:-:S07]  /*155a0*/  IMAD.MOV.U32 R15, RZ, RZ, -0x1 ;  /* 0xffffffffff0f7424 */ /* 0x000fce00078e00ff */
[----:B01-3--:R-:W-:Y:S05]  /*155b0*/  WARPSYNC.COLLECTIVE R15, `(.L_x_1298) ;  /* 0x000000000f0c7348 */ /* 0x00bfea0003c00000 */
[----:B------:R-:W-:Y:S02]  /*155c0*/  ELECT P6, UR62, PT ;  /* 0x00000000003e782f */ /* 0x000fe400038c0000 */
[----:B------:R-:W-:Y:S01]  /*155d0*/  MOV R14, UR62 ;  /* 0x0000003e000e7c02 */ /* 0x000fe20008000f00 */
[----:B01-3--:R-:W-:Y:S10]  /*155e0*/  ENDCOLLECTIVE ;  /* 0x000000000000791b */ /* 0x00bff40003800000 */
.L_x_1298:
[----:B------:R-:W-:Y:S05]  /*155f0*/  BSYNC B0 ;  /* 0x0000000000007941 */ /* 0x000fea0003800000 */
.L_x_1297:
[----:B------:R-:W-:Y:S05]  /*15600*/  BRA `(.L_x_1299) ;  /* 0xffffffbc00707947 */ /* 0x000fea000383ffff */
.L_x_1225:
[----:B0-----:R0:W2:Y:S02]  /*15610*/  SYNCS.PHASECHK.TRANS64.TRYWAIT P0, [R4+URZ+0x28480], R3 ;  /* 0x02848003040075a7 */ /* 0x0010a4000800017f */
[----:B--2---:R-:W-:Y:S05]  /*15620*/  @!P0 NANOSLEEP.SYNCS 0x989680 ;  /* 0x009896800000895d */ /* 0x004fea0003900000 */
[----:B------:R-:W2:Y:S02]  /*15630*/  @!P0 SYNCS.PHASECHK.TRANS64 P0, [R4+URZ+0x28480], R3 ;  /* 0x02848003040085a7 */ /* 0x000ea4000800007f */
[----:B--2---:R-:W-:Y:S05]  /*15640*/  @!P0 BRA `(.L_x_1225) ;  /* 0xfffffffc00f08947 */ /* 0x004fea000383ffff */
[----:B------:R-:W-:Y:S05]  /*15650*/  BRA `(.L_x_1300) ;  /* 0xffffffbc00d47947 */ /* 0x000fea000383ffff */
.L_x_1227:
[----:B--2---:R2:W4:Y:S02]  /*15660*/  SYNCS.PHASECHK.TRANS64.TRYWAIT P0, [R4+URZ+0x28440], R3 ;  /* 0x02844003040075a7 */ /* 0x004524000800017f */
[----:B----4-:R-:W-:Y:S05]  /*15670*/  @!P0 NANOSLEEP.SYNCS 0x989680 ;  /* 0x009896800000895d */ /* 0x010fea0003900000 */
[----:B------:R-:W4:Y:S02]  /*15680*/  @!P0 SYNCS.PHASECHK.TRANS64 P0, [R4+URZ+0x28440], R3 ;  /* 0x02844003040085a7 */ /* 0x000f24000800007f */
[----:B----4-:R-:W-:Y:S05]  /*15690*/  @!P0 BRA `(.L_x_1227) ;  /* 0xfffffffc00f08947 */ /* 0x010fea000383ffff */
[----:B------:R-:W-:Y:S05]  /*156a0*/  BRA `(.L_x_1301) ;  /* 0xffffffc000447947 */ /* 0x000fea000383ffff */
.L_x_1231:
[----:B------:R-:W-:Y:S02]  /*156b0*/  IMAD.MOV.U32 R13, RZ, RZ, R3 ;  /* 0x000000ffff0d7224 */ /* 0x000fe400078e0003 */
[----:B------:R-:W-:Y:S02]  /*156c0*/  IMAD.MOV.U32 R12, RZ, RZ, RZ ;  /* 0x000000ffff0c7224 */ /* 0x000fe400078e00ff */
[----:B------:R-:W-:Y:S02]  /*156d0*/  IMAD.MOV.U32 R11, RZ, RZ, 0x181f ;  /* 0x0000181fff0b7424 */ /* 0x000fe400078e00ff */
[----:B------:R-:W-:Y:S02]  /*156e0*/  IMAD.MOV.U32 R15, RZ, RZ, -0x1 ;  /* 0xffffffffff0f7424 */ /* 0x000fe400078e00ff */
[----:B------:R-:W-:Y:S02]  /*156f0*/  IMAD R2, R8, UR42, RZ ;  /* 0x0000002a08027c24 */ /* 0x000fe4000f8e02ff */
[----:B------:R-:W-:-:S07]  /*15700*/  IMAD.IADD R0, R19, 0x1, R18 ;  /* 0x0000000113007824 */ /* 0x000fce00078e0212 */
[----:B-1---5:R-:W-:Y:S05]  /*15710*/  WARPSYNC.COLLECTIVE R15, `(.L_x_1302) ;  /* 0x000000000f087348 */ /* 0x022fea0003c00000 */
[----:B------:R0:W2:Y:S02]  /*15720*/  SHFL.IDX P6, R14, R13, R12, R11 ;  /* 0x0000000c0d0e7389 */ /* 0x0000a400000c000b */
[----:B012--5:R-:W-:Y:S01]  /*15730*/  ENDCOLLECTIVE ;  /* 0x000000000000791b */ /* 0x027fe20003800000 */
.L_x_1302:
[C---:B------:R-:W-:Y:S01]  /*15740*/  VIADD R5, R0.reuse, 0x10 ;  /* 0x0000001000057836 */ /* 0x040fe20000000000 */
[----:B------:R-:W-:Y:S01]  /*15750*/  ISETP.GE.AND P2, PT, R0, R2, PT ;  /* 0x000000020000720c */ /* 0x000fe20003f46270 */
[----:B------:R-:W-:Y:S02]  /*15760*/  IMAD.MOV.U32 R13, RZ, RZ, R4 ;  /* 0x000000ffff0d7224 */ /* 0x000fe400078e0004 */
[----:B------:R-:W-:-:S10]  /*15770*/  IMAD.MOV.U32 R6, RZ, RZ, R14 ;  /* 0x000000ffff067224 */ /* 0x000fd400078e000e */
[----:B------:R-:W-:Y:S05]  /*15780*/  WARPSYNC.COLLECTIVE R15, `(.L_x_1303) ;  /* 0x000000000f087348 */ /* 0x000fea0003c00000 */
[----:B------:R0:W1:Y:S02]  /*15790*/  SHFL.IDX P6, R14, R13, R12, R11 ;  /* 0x0000000c0d0e7389 */ /* 0x00006400000c000b */
[----:B01----:R-:W-:Y:S01]  /*157a0*/  ENDCOLLECTIVE ;  /* 0x000000000000791b */ /* 0x003fe20003800000 */
.L_x_1303:
[----:B------:R-:W-:Y:S02]  /*157b0*/  IMAD.MOV.U32 R13, RZ, RZ, R3 ;  /* 0x000000ffff0d7224 */ /* 0x000fe400078e0003 */
[----:B------:R-:W-:Y:S02]  /*157c0*/  IMAD.MOV.U32 R12, RZ, RZ, 0x1 ;  /* 0x00000001ff0c7424 */ /* 0x000fe400078e00ff */
[----:B------:R-:W-:-:S07]  /*157d0*/  IMAD.MOV.U32 R7, RZ, RZ, R14 ;  /* 0x000000ffff077224 */ /* 0x000fce00078e000e */
[----:B------:R-:W-:Y:S05]  /*157e0*/  WARPSYNC.COLLECTIVE R15, `(.L_x_1304) ;  /* 0x000000000f087348 */ /* 0x000fea0003c00000 */
[----:B------:R0:W1:Y:S02]  /*157f0*/  SHFL.IDX P6, R14, R13, R12, R11 ;  /* 0x0000000c0d0e7389 */ /* 0x00006400000c000b */
[----:B01----:R-:W-:Y:S01]  /*15800*/  ENDCOLLECTIVE ;  /* 0x000000000000791b */ /* 0x003fe20003800000 */
.L_x_1304:
        /* <DEDUP_REMOVED lines=10> */
.L_x_1305:
        /* <DEDUP_REMOVED lines=12> */
.L_x_1306:
        /* <DEDUP_REMOVED lines=18> */
.L_x_1307:
[----:B------:R-:W-:Y:S02]  /*15a90*/  IMAD.MOV.U32 R13, RZ, RZ, R3 ;  /* 0x000000ffff0d7224 */ /* 0x000fe400078e0003 */
[----:B------:R-:W-:Y:S02]  /*15aa0*/  IMAD.MOV.U32 R12, RZ, RZ, 0x3 ;  /* 0x00000003ff0c7424 */ /* 0x000fe400078e00ff */
[----:B------:R-:W-:-:S07]  /*15ab0*/  IMAD.MOV.U32 R7, RZ, RZ, R14 ;  /* 0x000000ffff077224 */ /* 0x000fce00078e000e */
[----:B------:R-:W-:Y:S05]  /*15ac0*/  WARPSYNC.COLLECTIVE R15, `(.L_x_1308) ;  /* 0x000000000f087348 */ /* 0x000fea0003c00000 */
[----:B------:R0:W1:Y:S02]  /*15ad0*/  SHFL.IDX P6, R14, R13, R12, R11 ;  /* 0x0000000c0d0e7389 */ /* 0x00006400000c000b */
[----:B01----:R-:W-:Y:S01]  /*15ae0*/  ENDCOLLECTIVE ;  /* 0x000000000000791b */ /* 0x003fe20003800000 */
.L_x_1308:
        /* <DEDUP_REMOVED lines=17> */
.L_x_1309:
[----:B------:R-:W-:Y:S02]  /*15c00*/  IMAD.MOV.U32 R13, RZ, RZ, R3 ;  /* 0x000000ffff0d7224 */ /* 0x000fe400078e0003 */
[----:B------:R-:W-:Y:S02]  /*15c10*/  IMAD.MOV.U32 R12, RZ, RZ, 0x4 ;  /* 0x00000004ff0c7424 */ /* 0x000fe400078e00ff */
[----:B------:R-:W-:-:S07]  /*15c20*/  IMAD.MOV.U32 R7, RZ, RZ, R14 ;  /* 0x000000ffff077224 */ /* 0x000fce00078e000e */
[----:B------:R-:W-:Y:S05]  /*15c30*/  WARPSYNC.COLLECTIVE R15, `(.L_x_1310) ;  /* 0x000000000f087348 */ /* 0x000fea0003c00000 */
[----:B------:R0:W1:Y:S02]  /*15c40*/  SHFL.IDX P6, R14, R13, R12, R11 ;  /* 0x0000000c0d0e7389 */ /* 0x00006400000c000b */
[----:B01----:R-:W-:Y:S01]  /*15c50*/  ENDCOLLECTIVE ;  /* 0x000000000000791b */ /* 0x003fe20003800000 */
.L_x_1310:
        /* <DEDUP_REMOVED lines=17> */
.L_x_1311:
[----:B------:R-:W-:Y:S02]  /*15d70*/  IMAD.MOV.U32 R13, RZ, RZ, R3 ;  /* 0x000000ffff0d7224 */ /* 0x000fe400078e0003 */
[----:B------:R-:W-:Y:S02]  /*15d80*/  IMAD.MOV.U32 R12, RZ, RZ, 0x5 ;  /* 0x00000005ff0c7424 */ /* 0x000fe400078e00ff */
[----:B------:R-:W-:-:S07]  /*15d90*/  IMAD.MOV.U32 R7, RZ, RZ, R14 ;  /* 0x000000ffff077224 */ /* 0x000fce00078e000e */
[----:B------:R-:W-:Y:S05]  /*15da0*/  WARPSYNC.COLLECTIVE R15, `(.L_x_1312) ;  /* 0x000000000f087348 */ /* 0x000fea0003c00000 */
[----:B------:R0:W1:Y:S02]  /*15db0*/  SHFL.IDX P6, R14, R13, R12, R11 ;  /* 0x0000000c0d0e7389 */ /* 0x00006400000c000b */
[----:B01----:R-:W-:Y:S01]  /*15dc0*/  ENDCOLLECTIVE ;  /* 0x000000000000791b */ /* 0x003fe20003800000 */
.L_x_1312:
        /* <DEDUP_REMOVED lines=17> */
.L_x_1313:
[----:B------:R-:W-:Y:S02]  /*15ee0*/  IMAD.MOV.U32 R13, RZ, RZ, R3 ;  /* 0x000000ffff0d7224 */ /* 0x000fe400078e0003 */
[----:B------:R-:W-:Y:S02]  /*15ef0*/  IMAD.MOV.U32 R12, RZ, RZ, 0x6 ;  /* 0x00000006ff0c7424 */ /* 0x000fe400078e00ff */
[----:B------:R-:W-:-:S07]  /*15f00*/  IMAD.MOV.U32 R7, RZ, RZ, R14 ;  /* 0x000000ffff077224 */ /* 0x000fce00078e000e */
[----:B------:R-:W-:Y:S05]  /*15f10*/  WARPSYNC.COLLECTIVE R15, `(.L_x_1314) ;  /* 0x000000000f087348 */ /* 0x000fea0003c00000 */
[----:B------:R0:W1:Y:S02]  /*15f20*/  SHFL.IDX P6, R14, R13, R12, R11 ;  /* 0x0000000c0d0e7389 */ /* 0x00006400000c000b */
[----:B01----:R-:W-:Y:S01]  /*15f30*/  ENDCOLLECTIVE ;  /* 0x000000000000791b */ /* 0x003fe20003800000 */
.L_x_1314:
        /* <DEDUP_REMOVED lines=16> */
.L_x_1315:
[----:B------:R-:W-:Y:S02]  /*16040*/  IMAD.MOV.U32 R13, RZ, RZ, R3 ;  /* 0x000000ffff0d7224 */ /* 0x000fe400078e0003 */
[----:B------:R-:W-:Y:S02]  /*16050*/  IMAD.MOV.U32 R12, RZ, RZ, 0x7 ;  /* 0x00000007ff0c7424 */ /* 0x000fe400078e00ff */
[----:B------:R-:W-:-:S07]  /*16060*/  IMAD.MOV.U32 R7, RZ, RZ, R14 ;  /* 0x000000ffff077224 */ /* 0x000fce00078e000e */
[----:B------:R-:W-:Y:S05]  /*16070*/  WARPSYNC.COLLECTIVE R15, `(.L_x_1316) ;  /* 0x000000000f087348 */ /* 0x000fea0003c00000 */
[----:B------:R0:W1:Y:S02]  /*16080*/  SHFL.IDX P6, R14, R13, R12, R11 ;  /* 0x0000000c0d0e7389 */ /* 0x00006400000c000b */
[----:B01----:R-:W-:Y:S01]  /*16090*/  ENDCOLLECTIVE ;  /* 0x000000000000791b */ /* 0x003fe20003800000 */
.L_x_1316:
        /* <DEDUP_REMOVED lines=10> */
.L_x_1317:
[----:B------:R-:W-:Y:S01]  /*16140*/  @!PT LDS RZ, [RZ] ;  /* 0x00000000fffff984 */ /* 0x000fe20000000800 */
[----:B------:R-:W-:Y:S01]  /*16150*/  @!PT LDS RZ, [RZ] ;  /* 0x00000000fffff984 */ /* 0x000fe20000000800 */
[----:B------:R-:W-:Y:S01]  /*16160*/  @!PT LDS RZ, [RZ] ;  /* 0x00000000fffff984 */ /* 0x000fe20000000800 */
[----:B------:R2:W-:Y:S04]  /*16170*/  @!P2 LDGSTS.E.BYPASS.LTC128B.128 [R9+0x1b000], desc[UR54][R6.64], !P0 ;  /* 0x1b0000000609afae */ /* 0x0005e8000c101d76 */
[----:B------:R2:W-:Y:S01]  /*16180*/  @!P2 LDGSTS.E.BYPASS.LTC128B.128 [R9+0x1f000], desc[UR54][R6.64+0x80], !P1 ;  /* 0x1f0000800609afae */ /* 0x0005e2000c901d76 */
[----:B------:R-:W-:Y:S01]  /*16190*/  IMAD.MOV.U32 R4, RZ, RZ, R14 ;  /* 0x000000ffff047224 */ /* 0x000fe200078e000e */
[----:B------:R-:W-:Y:S06]  /*161a0*/  BRA `(.L_x_1318) ;  /* 0xffffffc000d07947 */ /* 0x000fec000383ffff */
.L_x_1236:
[----:B---3--:R3:W4:Y:S02]  /*161b0*/  SYNCS.PHASECHK.TRANS64.TRYWAIT P0, [R17+URZ+0x28420], R0 ;  /* 0x02842000110075a7 */ /* 0x008724000800017f */
[----:B----4-:R-:W-:Y:S05]  /*161c0*/  @!P0 NANOSLEEP.SYNCS 0x989680 ;  /* 0x009896800000895d */ /* 0x010fea0003900000 */
[----:B------:R-:W4:Y:S02]  /*161d0*/  @!P0 SYNCS.PHASECHK.TRANS64 P0, [R17+URZ+0x28420], R0 ;  /* 0x02842000110085a7 */ /* 0x000f24000800007f */
[----:B----4-:R-:W-:Y:S05]  /*161e0*/  @!P0 BRA `(.L_x_1236) ;  /* 0xfffffffc00f08947 */ /* 0x010fea000383ffff */
[----:B------:R-:W-:Y:S05]  /*161f0*/  BRA `(.L_x_1319) ;  /* 0xffffffc4003c7947 */ /* 0x000fea000383ffff */
.L_x_1242:
[----:B--2---:R2:W4:Y:S02]  /*16200*/  SYNCS.PHASECHK.TRANS64.TRYWAIT P0, [R6+URZ+0x28480], R5 ;  /* 0x02848005060075a7 */ /* 0x004524000800017f */
[----:B----4-:R-:W-:Y:S05]  /*16210*/  @!P0 NANOSLEEP.SYNCS 0x989680 ;  /* 0x009896800000895d */ /* 0x010fea0003900000 */
[----:B------:R-:W4:Y:S02]  /*16220*/  @!P0 SYNCS.PHASECHK.TRANS64 P0, [R6+URZ+0x28480], R5 ;  /* 0x02848005060085a7 */ /* 0x000f24000800007f */
[----:B----4-:R-:W-:Y:S05]  /*16230*/  @!P0 BRA `(.L_x_1242) ;  /* 0xfffffffc00f08947 */ /* 0x010fea000383ffff */
[----:B------:R-:W-:Y:S05]  /*16240*/  BRA `(.L_x_1320) ;  /* 0xffffffc400f87947 */ /* 0x000fea000383ffff */
.L_x_1248:
[----:B0-----:R0:W2:Y:S02]  /*16250*/  SYNCS.PHASECHK.TRANS64.TRYWAIT P0, [R6+URZ+0x28440], R5 ;  /* 0x02844005060075a7 */ /* 0x0010a4000800017f */
[----:B--2---:R-:W-:Y:S05]  /*16260*/  @!P0 NANOSLEEP.SYNCS 0x989680 ;  /* 0x009896800000895d */ /* 0x004fea0003900000 */
[----:B------:R-:W2:Y:S02]  /*16270*/  @!P0 SYNCS.PHASECHK.TRANS64 P0, [R6+URZ+0x28440], R5 ;  /* 0x02844005060085a7 */ /* 0x000ea4000800007f */
[----:B--2---:R-:W-:Y:S05]  /*16280*/  @!P0 BRA `(.L_x_1248) ;  /* 0xfffffffc00f08947 */ /* 0x004fea000383ffff */
[----:B------:R-:W-:Y:S05]  /*16290*/  BRA `(.L_x_1321) ;  /* 0xffffffc800b87947 */ /* 0x000fea000383ffff */
.L_x_1255:
[----:B--2---:R2:W4:Y:S02]  /*162a0*/  SYNCS.PHASECHK.TRANS64.TRYWAIT P0, [R19+URZ+0x28470], R4 ;  /* 0x02847004130075a7 */ /* 0x004524000800017f */
[----:B----4-:R-:W-:Y:S05]  /*162b0*/  @!P0 NANOSLEEP.SYNCS 0x989680 ;  /* 0x009896800000895d */ /* 0x010fea0003900000 */
[----:B------:R-:W4:Y:S02]  /*162c0*/  @!P0 SYNCS.PHASECHK.TRANS64 P0, [R19+URZ+0x28470], R4 ;  /* 0x02847004130085a7 */ /* 0x000f24000800007f */
[----:B----4-:R-:W-:Y:S05]  /*162d0*/  @!P0 BRA `(.L_x_1255) ;  /* 0xfffffffc00f08947 */ /* 0x010fea000383ffff */
[----:B------:R-:W-:Y:S05]  /*162e0*/  BRA `(.L_x_1322) ;  /* 0xffffffcc00907947 */ /* 0x000fea000383ffff */
.L_x_1257:
[----:B----4-:R4:W0:Y:S02]  /*162f0*/  SYNCS.PHASECHK.TRANS64.TRYWAIT P0, [R19+URZ+0x28460], R3 ;  /* 0x02846003130075a7 */ /* 0x010824000800017f */
[----:B0-----:R-:W-:Y:S05]  /*16300*/  @!P0 NANOSLEEP.SYNCS 0x989680 ;  /* 0x009896800000895d */ /* 0x001fea0003900000 */
[----:B------:R-:W0:Y:S02]  /*16310*/  @!P0 SYNCS.PHASECHK.TRANS64 P0, [R19+URZ+0x28460], R3 ;  /* 0x02846003130085a7 */ /* 0x000e24000800007f */
[----:B0-----:R-:W-:Y:S05]  /*16320*/  @!P0 BRA `(.L_x_1257) ;  /* 0xfffffffc00f08947 */ /* 0x001fea000383ffff */
[----:B------:R-:W-:Y:S05]  /*16330*/  BRA `(.L_x_1323) ;  /* 0xffffffcc00987947 */ /* 0x000fea000383ffff */
.L_x_1264:
[----:B--2---:R2:W3:Y:S02]  /*16340*/  SYNCS.PHASECHK.TRANS64.TRYWAIT P1, [R2+URZ+0x28470], R3 ;  /* 0x02847003020075a7 */ /* 0x0044e4000802017f */
[----:B---3--:R-:W-:Y:S05]  /*16350*/  @!P1 NANOSLEEP.SYNCS 0x989680 ;  /* 0x009896800000995d */ /* 0x008fea0003900000 */
[----:B------:R-:W3:Y:S02]  /*16360*/  @!P1 SYNCS.PHASECHK.TRANS64 P1, [R2+URZ+0x28470], R3 ;  /* 0x02847003020095a7 */ /* 0x000ee4000802007f */
[----:B---3--:R-:W-:Y:S05]  /*16370*/  @!P1 BRA `(.L_x_1264) ;  /* 0xfffffffc00f09947 */ /* 0x008fea000383ffff */
[----:B------:R-:W-:Y:S05]  /*16380*/  BRA `(.L_x_1324) ;  /* 0xffffffd400ac7947 */ /* 0x000fea000383ffff */
.L_x_1266:
[----:B--2---:R2:W3:Y:S02]  /*16390*/  SYNCS.PHASECHK.TRANS64.TRYWAIT P1, [R2+URZ+0x28460], R3 ;  /* 0x02846003020075a7 */ /* 0x0044e4000802017f */
[----:B---3--:R-:W-:Y:S05]  /*163a0*/  @!P1 NANOSLEEP.SYNCS 0x989680 ;  /* 0x009896800000995d */ /* 0x008fea0003900000 */
[----:B------:R-:W3:Y:S02]  /*163b0*/  @!P1 SYNCS.PHASECHK.TRANS64 P1, [R2+URZ+0x28460], R3 ;  /* 0x02846003020095a7 */ /* 0x000ee4000802007f */
[----:B---3--:R-:W-:Y:S05]  /*163c0*/  @!P1 BRA `(.L_x_1266) ;  /* 0xfffffffc00f09947 */ /* 0x008fea000383ffff */
[----:B------:R-:W-:Y:S05]  /*163d0*/  BRA `(.L_x_1325) ;  /* 0xffffffd400b47947 */ /* 0x000fea000383ffff */
.L_x_1279:
[----:B0-----:R0:W1:Y:S02]  /*163e0*/  SYNCS.PHASECHK.TRANS64.TRYWAIT P0, [R0+URZ+0x28420], R3 ;  /* 0x02842003000075a7 */ /* 0x001064000800017f */
[----:B-1----:R-:W-:Y:S05]  /*163f0*/  @!P0 NANOSLEEP.SYNCS 0x989680 ;  /* 0x009896800000895d */ /* 0x002fea0003900000 */
[----:B------:R-:W1:Y:S02]  /*16400*/  @!P0 SYNCS.PHASECHK.TRANS64 P0, [R0+URZ+0x28420], R3 ;  /* 0x02842003000085a7 */ /* 0x000e64000800007f */
[----:B-1----:R-:W-:Y:S05]  /*16410*/  @!P0 BRA `(.L_x_1279) ;  /* 0xfffffffc00f08947 */ /* 0x002fea000383ffff */
[----:B------:R-:W-:Y:S05]  /*16420*/  BRA `(.L_x_1326) ;  /* 0xffffffe800847947 */ /* 0x000fea000383ffff */
.L_x_1280:
        /* <DEDUP_REMOVED lines=11> */
.L_x_1328:
[----:B------:R-:W-:Y:S05]  /*164e0*/  BSYNC B0 ;  /* 0x0000000000007941 */ /* 0x000fea0003800000 */
.L_x_1327:
[----:B------:R-:W-:Y:S05]  /*164f0*/  BRA `(.L_x_1329) ;  /* 0xffffffe8006c7947 */ /* 0x000fea000383ffff */
.L_x_1283:
[----:B------:R-:W-:Y:S01]  /*16500*/  BSSY B1, `(.L_x_1330) ;  /* 0x0000006000017945 */ /* 0x000fe20003800000 */
[----:B------:R-:W-:-:S07]  /*16510*/  IMAD.MOV.U32 R15, RZ, RZ, -0x1 ;  /* 0xffffffffff0f7424 */ /* 0x000fce00078e00ff */
[----:B01----:R-:W-:Y:S05]  /*16520*/  WARPSYNC.COLLECTIVE R15, `(.L_x_1331) ;  /* 0x000000000f0c7348 */ /* 0x003fea0003c00000 */
[----:B------:R-:W-:Y:S02]  /*16530*/  ELECT P6, UR62, PT ;  /* 0x00000000003e782f */ /* 0x000fe400038c0000 */
[----:B------:R-:W-:Y:S01]  /*16540*/  MOV R14, UR62 ;  /* 0x0000003e000e7c02 */ /* 0x000fe20008000f00 */
[----:B01----:R-:W-:Y:S10]  /*16550*/  ENDCOLLECTIVE ;  /* 0x000000000000791b */ /* 0x003ff40003800000 */
.L_x_1331:
[----:B------:R-:W-:Y:S05]  /*16560*/  BSYNC B1 ;  /* 0x0000000000017941 */ /* 0x000fea0003800000 */
.L_x_1330:
[----:B------:R-:W-:Y:S05]  /*16570*/  BRA `(.L_x_1332) ;  /* 0xffffffe800647947 */ /* 0x000fea000383ffff */
.L_x_1285:
[----:B0-----:R0:W1:Y:S02]  /*16580*/  SYNCS.PHASECHK.TRANS64.TRYWAIT P1, [R6+URZ], R5 ;  /* 0x00000005060075a7 */ /* 0x001064000802017f */
[----:B-1----:R-:W-:Y:S05]  /*16590*/  @!P1 NANOSLEEP.SYNCS 0x989680 ;  /* 0x009896800000995d */ /* 0x002fea0003900000 */
[----:B------:R-:W1:Y:S02]  /*165a0*/  @!P1 SYNCS.PHASECHK.TRANS64 P1, [R6+URZ], R5 ;  /* 0x00000005060095a7 */ /* 0x000e64000802007f */
[----:B-1----:R-:W-:Y:S05]  /*165b0*/  @!P1 BRA `(.L_x_1285) ;  /* 0xfffffffc00f09947 */ /* 0x002fea000383ffff */
[----:B------:R-:W-:Y:S05]  /*165c0*/  BRA `(.L_x_1333) ;  /* 0xffffffe800a07947 */ /* 0x000fea000383ffff */
.L_x_1286:
[----:B-1----:R1:W2:Y:S02]  /*165d0*/  SYNCS.PHASECHK.TRANS64.TRYWAIT P1, [R7+URZ], R2 ;  /* 0x00000002070075a7 */ /* 0x0022a4000802017f */
[----:B--2---:R-:W-:Y:S05]  /*165e0*/  @!P1 NANOSLEEP.SYNCS 0x989680 ;  /* 0x009896800000995d */ /* 0x004fea0003900000 */
[----:B------:R-:W2:Y:S02]  /*165f0*/  @!P1 SYNCS.PHASECHK.TRANS64 P1, [R7+URZ], R2 ;  /* 0x00000002070095a7 */ /* 0x000ea4000802007f */
[----:B--2---:R-:W-:Y:S05]  /*16600*/  @!P1 BRA `(.L_x_1286) ;  /* 0xfffffffc00f09947 */ /* 0x004fea000383ffff */
[----:B------:R-:W-:Y:S05]  /*16610*/  BRA `(.L_x_1334) ;  /* 0xffffffe800947947 */ /* 0x000fea000383ffff */
.L_x_1288:
[----:B--2---:R2:W3:Y:S02]  /*16620*/  SYNCS.PHASECHK.TRANS64.TRYWAIT P1, [R4+URZ+0x28460], R5 ;  /* 0x02846005040075a7 */ /* 0x0044e4000802017f */
[----:B---3--:R-:W-:Y:S05]  /*16630*/  @!P1 NANOSLEEP.SYNCS 0x989680 ;  /* 0x009896800000995d */ /* 0x008fea0003900000 */
[----:B------:R-:W3:Y:S02]  /*16640*/  @!P1 SYNCS.PHASECHK.TRANS64 P1, [R4+URZ+0x28460], R5 ;  /* 0x02846005040095a7 */ /* 0x000ee4000802007f */
[----:B---3--:R-:W-:Y:S05]  /*16650*/  @!P1 BRA `(.L_x_1288) ;  /* 0xfffffffc00f09947 */ /* 0x008fea000383ffff */
[----:B------:R-:W-:Y:S05]  /*16660*/  BRA `(.L_x_1335) ;  /* 0xffffffe800987947 */ /* 0x000fea000383ffff */
.L_x_1290:
[----:B---3--:R3:W4:Y:S02]  /*16670*/  SYNCS.PHASECHK.TRANS64.TRYWAIT P1, [R3+URZ+0x28460], R2 ;  /* 0x02846002030075a7 */ /* 0x008724000802017f */
[----:B----4-:R-:W-:Y:S05]  /*16680*/  @!P1 NANOSLEEP.SYNCS 0x989680 ;  /* 0x009896800000995d */ /* 0x010fea0003900000 */
[----:B------:R-:W4:Y:S02]  /*16690*/  @!P1 SYNCS.PHASECHK.TRANS64 P1, [R3+URZ+0x28460], R2 ;  /* 0x02846002030095a7 */ /* 0x000f24000802007f */
[----:B----4-:R-:W-:Y:S05]  /*166a0*/  @!P1 BRA `(.L_x_1290) ;  /* 0xfffffffc00f09947 */ /* 0x010fea000383ffff */
[----:B------:R-:W-:Y:S05]  /*166b0*/  BRA `(.L_x_1336) ;  /* 0xffffffe800987947 */ /* 0x000fea000383ffff */
.L_x_1292:
[----:B----4-:R4:W0:Y:S02]  /*166c0*/  SYNCS.PHASECHK.TRANS64.TRYWAIT P0, [R4+URZ+0x28480], R5 ;  /* 0x02848005040075a7 */ /* 0x010824000800017f */
[----:B0-----:R-:W-:Y:S05]  /*166d0*/  @!P0 NANOSLEEP.SYNCS 0x989680 ;  /* 0x009896800000895d */ /* 0x001fea0003900000 */
[----:B------:R-:W0:Y:S02]  /*166e0*/  @!P0 SYNCS.PHASECHK.TRANS64 P0, [R4+URZ+0x28480], R5 ;  /* 0x02848005040085a7 */ /* 0x000e24000800007f */
[----:B0-----:R-:W-:Y:S05]  /*166f0*/  @!P0 BRA `(.L_x_1292) ;  /* 0xfffffffc00f08947 */ /* 0x001fea000383ffff */
[----:B------:R-:W-:Y:S05]  /*16700*/  BRA `(.L_x_1293) ;  /* 0xffffffe800947947 */ /* 0x000fea000383ffff */
.L_x_1337:
        /* <DEDUP_REMOVED lines=15> */
.L_x_12954:


//--------------------- .text._ZN7cutlass13device_kernelIN5flash11enable_sm90INS1_16FlashAttnFwdSm90INS1_25CollectiveMainloopFwdSm90ILi2EN4cute5tupleIJNS5_1CILi1EEES8_S8_EEENS6_IJNS7_ILi128EEENS7_ILi64EEENS7_ILi256EEEEEELi256ENS_12float_e4m3_tEfNS_4arch4Sm90ELb0ELb1ELb0ELb1ELb0ELb1ELb0ELb1ELb1ELb1ELb0ELb0EEENS1_21CollectiveEpilogueFwdINS6_IJSA_SC_SB_EEES9_NS_10bfloat16_tESG_Li256ELb1ELb1ELb0ELb1EEENS1_36VarlenDynamicPersistentTileSchedulerILi128ELi64ELi256ELi128ELb0ELb1ELb1ELb1ELb0ELb1EEEEEEEEEvNT_6ParamsE --------------------------
	.section	.text._ZN7cutlass13device_kernelIN5flash11enable_sm90INS1_16FlashAttnFwdSm90INS1_25CollectiveMainloopFwdSm90ILi2EN4cute5tupleIJNS5_1CILi1EEES8_S8_EEENS6_IJNS7_ILi128EEENS7_ILi64EEENS7_ILi256EEEEEELi256ENS_12float_e4m3_tEfNS_4arch4Sm90ELb0ELb1ELb0ELb1ELb0ELb1ELb0ELb1ELb1ELb1ELb0ELb0EEENS1_21CollectiveEpilogueFwdINS6_IJSA_SC_SB_EEES9_NS_10bfloat16_tESG_Li256ELb1ELb1ELb0ELb1EEENS1_36VarlenDynamicPersistentTileSchedulerILi128ELi64ELi256ELi128ELb0ELb1ELb1ELb1ELb0ELb1EEEEEEEEEvNT_6ParamsE,"ax",@progbits
	.align	128
.text._ZN7cutlass13device_kernelIN5flash11enable_sm90INS1_16FlashAttnFwdSm90INS1_25CollectiveMainloopFwdSm90ILi2EN4cute5tupleIJNS5_1CILi1EEES8_S8_EEENS6_IJNS7_ILi128EEENS7_ILi64EEENS7_ILi256EEEEEELi256ENS_12float_e4m3_tEfNS_4arch4Sm90ELb0ELb1ELb0ELb1ELb0ELb1ELb0ELb1ELb1ELb1ELb0ELb0EEENS1_21CollectiveEpilogueFwdINS6_IJSA_SC_SB_EEES9_NS_10bfloat16_tESG_Li256ELb1ELb1ELb0ELb1EEENS1_36VarlenDynamicPersistentTileSchedulerILi128ELi64ELi256ELi128ELb0ELb1ELb1ELb1ELb0ELb1EEEEEEEEEvNT_6ParamsE:
        .type           _ZN7cutlass13device_kernelIN5flash11enable_sm90INS1_16FlashAttnFwdSm90INS1_25CollectiveMainloopFwdSm90ILi2EN4cute5tupleIJNS5_1CILi1EEES8_S8_EEENS6_IJNS7_ILi128EEENS7_ILi64EEENS7_ILi256EEEEEELi256ENS_12float_e4m3_tEfNS_4arch4Sm90ELb0ELb1ELb0ELb1ELb0ELb1ELb0ELb1ELb1ELb1ELb0ELb0EEENS1_21CollectiveEpilogueFwdINS6_IJSA_SC_SB_EEES9_NS_10bfloat16_tESG_Li256ELb1ELb1ELb0ELb1EEENS1_36VarlenDynamicPersistentTileSchedulerILi128ELi64ELi256ELi128ELb0ELb1ELb1ELb1ELb0ELb1EEEEEEEEEvNT_6ParamsE,@function
        .size           _ZN7cutlass13device_kernelIN5flash11enable_sm90INS1_16FlashAttnFwdSm90INS1_25CollectiveMainloopFwdSm90ILi2EN4cute5tupleIJNS5_1CILi1EEES8_S8_EEENS6_IJNS7_ILi128EEENS7_ILi64EEENS7_ILi256EEEEEELi256ENS_12float_e4m3_tEfNS_4arch4Sm90ELb0ELb1ELb0ELb1ELb0ELb1ELb0ELb1ELb1ELb1ELb0ELb0EEENS1_21CollectiveEpilogueFwdINS6_IJSA_SC_SB_EEES9_NS_10bfloat16_tESG_Li256ELb1ELb1ELb0ELb1EEENS1_36VarlenDynamicPersistentTileSchedulerILi128ELi64ELi256ELi128ELb0ELb1ELb1ELb1ELb0ELb1EEEEEEEEEvNT_6ParamsE,(.L_x_12955 - _ZN7cutlass13device_kernelIN5flash11enable_sm90INS1_16FlashAttnFwdSm90INS1_25CollectiveMainloopFwdSm90ILi2EN4cute5tupleIJNS5_1CILi1EEES8_S8_EEENS6_IJNS7_ILi128EEENS7_ILi64EEENS7_ILi256EEEEEELi256ENS_12float_e4m3_tEfNS_4arch4Sm90ELb0ELb1ELb0ELb1ELb0ELb1ELb0ELb1ELb1ELb1ELb0ELb0EEENS1_21CollectiveEpilogueFwdINS6_IJSA_SC_SB_EEES9_NS_10bfloat16_tESG_Li256ELb1ELb1ELb0ELb1EEENS1_36VarlenDynamicPersistentTileSchedulerILi128ELi64ELi256ELi128ELb0ELb1ELb1ELb1ELb0ELb1EEEEEEEEEvNT_6ParamsE)
        .other          _ZN7cutlass13device_kernelIN5flash11enable_sm90INS1_16FlashAttnFwdSm90INS1_25CollectiveMainloopFwdSm90ILi2EN4cute5tupleIJNS5_1CILi1EEES8_S8_EEENS6_IJNS7_ILi128EEENS7_ILi64EEENS7_ILi256EEEEEELi256ENS_12float_e4m3_tEfNS_4arch4Sm90ELb0ELb1ELb0ELb1ELb0ELb1ELb0ELb1ELb1ELb1ELb0ELb0EEENS1_21CollectiveEpilogueFwdINS6_IJSA_SC_SB_EEES9_NS_10bfloat16_tESG_Li256ELb1ELb1ELb0ELb1EEENS1_36VarlenDynamicPersistentTileSchedulerILi128ELi64ELi256ELi128ELb0ELb1ELb1ELb1ELb0ELb1EEEEEEEEEvNT_6ParamsE,@"STO_CUDA_ENTRY STV_DEFAULT"
_ZN7cutlass13device_kernelIN5flash11enable_sm90INS1_16FlashAttnFwdSm90INS1_25CollectiveMainloopFwdSm90ILi2EN4cute5tupleIJNS5_1CILi1EEES8_S8_EEENS6_IJNS7_ILi128EEENS7_ILi64EEENS7_ILi256EEEEEELi256ENS_12float_e4m3_tEfNS_4arch4Sm90ELb0ELb1ELb0ELb1ELb0ELb1ELb0ELb1ELb1ELb1ELb0ELb0EEENS1_21CollectiveEpilogueFwdINS6_IJSA_SC_SB_EEES9_NS_10bfloat16_tESG_Li256ELb1ELb1ELb0ELb1EEENS1_36VarlenDynamicPersistentTileSchedulerILi128ELi64ELi256ELi128ELb0ELb1ELb1ELb1ELb0ELb1EEEEEEEEEvNT_6ParamsE:
        /* <DEDUP_REMOVED lines=24> */
.L_x_1339:
[----:B------:R-:W-:Y:S05]  /*0180*/  BSYNC B0 ;  /* 0x0000000000007941 */ /* 0x000fea0003800000 */
.L_x_1338:
        /* <DEDUP_REMOVED lines=41> */
.L_x_1340:
        /* <DEDUP_REMOVED lines=22> */
.L_x_1341:
        /* <DEDUP_REMOVED lines=18> */
.L_x_1342:
        /* <DEDUP_REMOVED lines=22> */
.L_x_1343:
        /* <DEDUP_REMOVED lines=22> */
.L_x_1344:
        /* <DEDUP_REMOVED lines=8> */
.L_x_1347:
        /* <DEDUP_REMOVED lines=20> */
[----:B------:R-:W-:Y:S02]  /*0b20*/  R2UR UR44, R16 ;  /* 0x00000000102c72ca */ /* 0x000fe400000e0000 */
[----:B------:R-:W-:Y:S02]  /*0b30*/  CS2R R192, SRZ ;  /* 0x0000000000c07805 */ /* 0x000fe4000001ff00 */
[----:B------:R-:W-:Y:S01]  /*0b40*/  CS2R R198, SRZ ;  /* 0x0000000000c67805 */ /* 0x000fe2000001ff00 */
[----:B------:R-:W-:Y:S01]  /*0b50*/  ULOP3.LUT UR45, UR40, 0x1, URZ, 0xfc, !UPT ;  /* 0x00000001282d7892 */ /* 0x000fe2000f8efc3f */
[----:B------:R-:W-:-:S07]  /*0b60*/  UMOV UR43, URZ ;  /* 0x0000003f002b7c82 */ /* 0x000fce0008000000 */
[----:B------:R-:W-:Y:S01]  /*0b70*/  UIADD3 UR44, UR44, 0x18000, URZ ;  /* 0x000180002c2c7890 */ /* 0x000fe2000fffe03f */
[----:B0-----:R-:W-:-:S05]  /*0b80*/  VIADD R12, R0, 0xffffff80 ;  /* 0xffffff80000c7836 */ /* 0x001fca0000000000 */
[----:B------:R-:W-:-:S04]  /*0b90*/  SHF.R.S32.HI R0, RZ, 0x1f, R12 ;  /* 0x0000001fff007819 */ /* 0x000fc8000001140c */
[CC--:B------:R-:W-:Y:S02]  /*0ba0*/  LEA.HI R2, R0.reuse, R12.reuse, RZ, 0x7 ;  /* 0x0000000c00027211 */ /* 0x0c0fe400078f38ff */
[-C--:B------:R-:W-:Y:S02]  /*0bb0*/  LEA.HI R4, R0, R12.reuse, RZ, 0x5 ;  /* 0x0000000c00047211 */ /* 0x080fe400078f28ff */
[----:B------:R-:W-:Y:S02]  /*0bc0*/  LOP3.LUT R222, R2, 0xffffff80, RZ, 0xc0, !PT ;  /* 0xffffff8002de7812 */ /* 0x000fe400078ec0ff */
[-C--:B------:R-:W-:Y:S01]  /*0bd0*/  LEA.HI R3, R0, R12.reuse, RZ, 0x4 ;  /* 0x0000000c00037211 */ /* 0x080fe200078f20ff */
[----:B------:R-:W-:Y:S01]  /*0be0*/  IMAD.SHL.U32 R5, R4, 0x20, RZ ;  /* 0x0000002004057824 */ /* 0x000fe200078e00ff */
[----:B------:R-:W-:Y:S01]  /*0bf0*/  LEA.HI R11, R0, R12, RZ, 0x2 ;  /* 0x0000000c000b7211 */ /* 0x000fe200078f10ff */
[----:B------:R-:W-:Y:S01]  /*0c00*/  IMAD.IADD R222, R12, 0x1, -R222 ;  /* 0x000000010cde7824 */ /* 0x000fe200078e0ade */
[----:B------:R-:W-:-:S02]  /*0c10*/  LOP3.LUT R4, R3, 0x3fffff0, RZ, 0xc0, !PT ;  /* 0x03fffff003047812 */ /* 0x000fc400078ec0ff */
[----:B------:R-:W-:Y:S02]  /*0c20*/  LOP3.LUT R5, R5, 0xfffffc00, RZ, 0xc0, !PT ;  /* 0xfffffc0005057812 */ /* 0x000fe400078ec0ff */
[----:B------:R-:W-:Y:S01]  /*0c30*/  SHF.R.S32.HI R7, RZ, 0x1f, R222 ;  /* 0x0000001fff077819 */ /* 0x000fe200000114de */
[----:B------:R-:W-:Y:S01]  /*0c40*/  IMAD.IADD R4, R12, 0x1, -R4 ;  /* 0x000000010c047824 */ /* 0x000fe200078e0a04 */
[----:B------:R-:W-:Y:S02]  /*0c50*/  LEA.HI R17, R0, R12, RZ, 0x3 ;  /* 0x0000000c00117211 */ /* 0x000fe400078f18ff */
[----:B------:R-:W-:Y:S02]  /*0c60*/  LEA.HI R8, R7, R222, RZ, 0x2 ;  /* 0x000000de07087211 */ /* 0x000fe400078f10ff */
[----:B------:R-:W-:Y:S02]  /*0c70*/  SHF.R.S32.HI R229, RZ, 0x7, R2 ;  /* 0x00000007ffe57819 */ /* 0x000fe40000011402 */
[----:B------:R-:W-:-:S02]  /*0c80*/  SHF.R.S32.HI R9, RZ, 0x2, R8 ;  /* 0x00000002ff097819 */ /* 0x000fc40000011408 */
[----:B------:R-:W-:Y:S02]  /*0c90*/  SHF.R.S32.HI R6, RZ, 0x1f, R8 ;  /* 0x0000001fff067819 */ /* 0x000fe40000011408 */
[----:B------:R-:W-:Y:S02]  /*0ca0*/  LOP3.LUT R11, R11, 0xfffffffc, RZ, 0xc0, !PT ;  /* 0xfffffffc0b0b7812 */ /* 0x000fe400078ec0ff */
[----:B------:R-:W-:Y:S02]  /*0cb0*/  LEA.HI R6, R6, R9, RZ, 0x3 ;  /* 0x0000000906067211 */ /* 0x000fe400078f18ff */
[----:B------:R-:W-:Y:S01]  /*0cc0*/  LOP3.LUT R215, R17, 0xfffffff8, RZ, 0xc0, !PT ;  /* 0xfffffff811d77812 */ /* 0x000fe200078ec0ff */
[----:B------:R-:W-:Y:S01]  /*0cd0*/  IMAD.IADD R11, R12, 0x1, -R11 ;  /* 0x000000010c0b7824 */ /* 0x000fe200078e0a0b */
[----:B------:R-:W-:Y:S01]  /*0ce0*/  LOP3.LUT R10, R6, 0xfffffff8, RZ, 0xc0, !PT ;  /* 0xfffffff8060a7812 */ /* 0x000fe200078ec0ff */
[----:B------:R-:W-:Y:S01]  /*0cf0*/  IMAD R6, R4, 0x40, R5 ;  /* 0x0000004004067824 */ /* 0x000fe200078e0205 */
[----:B------:R-:W-:Y:S01]  /*0d00*/  SHF.R.S32.HI R4, RZ, 0x4, R3 ;  /* 0x00000004ff047819 */ /* 0x000fe20000011403 */
[----:B------:R-:W-:Y:S01]  /*0d10*/  IMAD.IADD R215, R12, 0x1, -R215 ;  /* 0x000000010cd77824 */ /* 0x000fe200078e0ad7 */
[----:B------:R-:W-:Y:S01]  /*0d20*/  LEA.HI R7, R7, R222, RZ, 0x5 ;  /* 0x000000de07077211 */ /* 0x000fe200078f28ff */
[----:B------:R-:W-:Y:S01]  /*0d30*/  IMAD.IADD R10, R9, 0x1, -R10 ;  /* 0x00000001090a7824 */ /* 0x000fe200078e0a0a */
[----:B------:R-:W-:Y:S01]  /*0d40*/  LEA.HI R3, R3, R4, RZ, 0x1 ;  /* 0x0000000403037211 */ /* 0x000fe200078f08ff */
[C---:B------:R-:W-:Y:S01]  /*0d50*/  IMAD.SHL.U32 R22, R215.reuse, 0x10, RZ ;  /* 0x00000010d7167824 */ /* 0x040fe200078e00ff */
[----:B------:R-:W-:Y:S01]  /*0d60*/  LEA.HI R2, R2, R229, RZ, 0x1 ;  /* 0x000000e502027211 */ /* 0x000fe200078f08ff */
[----:B------:R-:W-:Y:S01]  /*0d70*/  IMAD.SHL.U32 R18, R215, 0x8, RZ ;  /* 0x00000008d7127824 */ /* 0x000fe200078e00ff */
[----:B------:R-:W-:-:S02]  /*0d80*/  LOP3.LUT R3, R3, 0x1ffffffe, RZ, 0xc0, !PT ;  /* 0x1ffffffe03037812 */ /* 0x000fc400078ec0ff */
[----:B------:R-:W-:Y:S01]  /*0d90*/  SHF.R.S32.HI R17, RZ, 0x3, R17 ;  /* 0x00000003ff117819 */ /* 0x000fe20000011411 */
[----:B------:R-:W-:Y:S01]  /*0da0*/  VIADD R194, R18, 0x40 ;  /* 0x0000004012c27836 */ /* 0x000fe20000000000 */
[----:B------:R-:W-:Y:S01]  /*0db0*/  LEA.HI R0, R0, R12, RZ, 0x6 ;  /* 0x0000000c00007211 */ /* 0x000fe200078f30ff */
[----:B------:R-:W-:Y:S01]  /*0dc0*/  IMAD.IADD R3, R4, 0x1, -R3 ;  /* 0x0000000104037824 */ /* 0x000fe200078e0a03 */
[----:B------:R-:W-:Y:S01]  /*0dd0*/  SHF.R.S32.HI R7, RZ, 0x5, R7 ;  /* 0x00000005ff077819 */ /* 0x000fe20000011407 */
[C---:B------:R-:W-:Y:S01]  /*0de0*/  VIADD R218, R17.reuse, 0x20 ;  /* 0x0000002011da7836 */ /* 0x040fe20000000000 */
[----:B------:R-:W-:Y:S01]  /*0df0*/  LOP3.LUT R2, R2, 0x3fffffe, RZ, 0xc0, !PT ;  /* 0x03fffffe02027812 */ /* 0x000fe200078ec0ff */
[C---:B------:R-:W-:Y:S01]  /*0e00*/  VIADD R237, R17.reuse, 0x40 ;  /* 0x0000004011ed7836 */ /* 0x040fe20000000000 */
[----:B------:R-:W-:Y:S01]  /*0e10*/  SHF.L.U32 R0, R0, 0x4, RZ ;  /* 0x0000000400007819 */ /* 0x000fe200000006ff */
[----:B------:R-:W-:Y:S01]  /*0e20*/  VIADD R236, R17, 0x60 ;  /* 0x0000006011ec7836 */ /* 0x000fe20000000000 */
[----:B------:R-:W-:Y:S01]  /*0e30*/  LEA.HI R5, R11, R11, RZ, 0x1 ;  /* 0x0000000b0b057211 */ /* 0x000fe200078f08ff */
[----:B------:R-:W-:Y:S01]  /*0e40*/  IMAD R7, R7, 0x10, R10 ;  /* 0x0000001007077824 */ /* 0x000fe200078e020a */
[----:B------:R-:W-:Y:S01]  /*0e50*/  LOP3.LUT R211, R0, 0xfffffc00, RZ, 0xc0, !PT ;  /* 0xfffffc0000d37812 */ /* 0x000fe200078ec0ff */
[----:B------:R-:W-:Y:S01]  /*0e60*/  IMAD.IADD R2, R229, 0x1, -R2 ;  /* 0x00000001e5027824 */ /* 0x000fe200078e0a02 */
[----:B------:R-:W-:Y:S01]  /*0e70*/  SHF.R.S32.HI R0, RZ, 0x1f, R237 ;  /* 0x0000001fff007819 */ /* 0x000fe200000114ed */
[----:B------:R-:W-:Y:S01]  /*0e80*/  IMAD R233, R3, 0x8, R6 ;  /* 0x0000000803e97824 */ /* 0x000fe200078e0206 */
[----:B------:R-:W-:Y:S01]  /*0e90*/  SHF.R.S32.HI R3, RZ, 0x1f, R218 ;  /* 0x0000001fff037819 */ /* 0x000fe200000114da */
[----:B------:R-:W-:Y:S01]  /*0ea0*/  IMAD.SHL.U32 R208, R17, 0x80, RZ ;  /* 0x0000008011d07824 */ /* 0x000fe200078e00ff */
[----:B------:R-:W-:Y:S01]  /*0eb0*/  LOP3.LUT R4, R5, 0x1ffffffe, RZ, 0xc0, !PT ;  /* 0x1ffffffe05047812 */ /* 0x000fe200078ec0ff */
[----:B------:R-:W-:Y:S01]  /*0ec0*/  IMAD R232, R2, 0x40, R7 ;  /* 0x0000004002e87824 */ /* 0x000fe200078e0207 */
[----:B------:R-:W-:Y:S01]  /*0ed0*/  SHF.R.S32.HI R5, RZ, 0x1f, R236 ;  /* 0x0000001fff057819 */ /* 0x000fe200000114ec */
[----:B------:R-:W-:Y:S01]  /*0ee0*/  IMAD.SHL.U32 R206, R218, 0x80, RZ ;  /* 0x00000080dace7824 */ /* 0x000fe200078e00ff */
[----:B------:R-:W-:Y:S01]  /*0ef0*/  LEA.HI R3, R3, R218, RZ, 0x3 ;  /* 0x000000da03037211 */ /* 0x000fe200078f18ff */
[----:B------:R-:W-:Y:S01]  /*0f00*/  IMAD.SHL.U32 R228, R237, 0x80, RZ ;  /* 0x00000080ede47824 */ /* 0x000fe200078e00ff */
[----:B------:R-:W-:Y:S01]  /*0f10*/  LEA.HI R2, R0, R237, RZ, 0x3 ;  /* 0x000000ed00027211 */ /* 0x000fe200078f18ff */
[----:B------:R-:W-:Y:S01]  /*0f20*/  IMAD.SHL.U32 R227, R236, 0x80, RZ ;  /* 0x00000080ece37824 */ /* 0x000fe200078e00ff */
[----:B------:R-:W-:Y:S01]  /*0f30*/  LOP3.LUT R208, R208, 0x380, RZ, 0xc0, !PT ;  /* 0x00000380d0d07812 */ /* 0x000fe200078ec0ff */
[----:B------:R-:W-:Y:S01]  /*0f40*/  IMAD.SHL.U32 R3, R3, 0x80, RZ ;  /* 0x0000008003037824 */ /* 0x000fe200078e00ff */
[----:B------:R-:W-:Y:S01]  /*0f50*/  LEA.HI R5, R5, R236, RZ, 0x3 ;  /* 0x000000ec05057211 */ /* 0x000fe200078f18ff */
[----:B------:R-:W-:Y:S01]  /*0f60*/  IMAD.SHL.U32 R2, R2, 0x80, RZ ;  /* 0x0000008002027824 */ /* 0x000fe200078e00ff */
[----:B------:R-:W-:Y:S01]  /*0f70*/  LOP3.LUT R0, R208, 0x70, R22, 0xf8, !PT ;  /* 0x00000070d0007812 */ /* 0x000fe200078ef816 */
[----:B------:R-:W-:Y:S01]  /*0f80*/  IMAD.IADD R205, R11, 0x1, -R4 ;  /* 0x000000010bcd7824 */ /* 0x000fe200078e0a04 */
[----:B------:R-:W-:Y:S01]  /*0f90*/  SHF.R.U32.HI R235, RZ, 0x3, R208 ;  /* 0x00000003ffeb7819 */ /* 0x000fe200000116d0 */
[----:B------:R-:W-:Y:S01]  /*0fa0*/  VIADD R207, R18, 0x80 ;  /* 0x0000008012cf7836 */ /* 0x000fe20000000000 */
[----:B------:R-:W-:Y:S01]  /*0fb0*/  LOP3.LUT R206, R206, 0x380, RZ, 0xc0, !PT ;  /* 0x00000380cece7812 */ /* 0x000fe200078ec0ff */
[----:B------:R-:W-:Y:S01]  /*0fc0*/  VIADD R209, R18, 0xc0 ;  /* 0x000000c012d17836 */ /* 0x000fe20000000000 */
[----:B------:R-:W-:Y:S01]  /*0fd0*/  LOP3.LUT R228, R228, 0x380, RZ, 0xc0, !PT ;  /* 0x00000380e4e47812 */ /* 0x000fe200078ec0ff */
[----:B------:R-:W-:Y:S01]  /*0fe0*/  IMAD R205, R205, 0x8, R232 ;  /* 0x00000008cdcd7824 */ /* 0x000fe200078e02e8 */
[----:B------:R-:W-:-:S02]  /*0ff0*/  LOP3.LUT R227, R227, 0x380, RZ, 0xc0, !PT ;  /* 0x00000380e3e37812 */ /* 0x000fc400078ec0ff */
[----:B------:R-:W-:Y:S02]  /*1000*/  SHF.L.U32 R230, R5, 0x7, RZ ;  /* 0x0000000705e67819 */ /* 0x000fe400000006ff */
[----:B------:R-:W-:Y:S02]  /*1010*/  LOP3.LUT R213, R211, R0, R235, 0xf6, !PT ;  /* 0x00000000d3d57212 */ /* 0x000fe400078ef6eb */
[----:B------:R-:W-:Y:S02]  /*1020*/  SHF.R.U32.HI R234, RZ, 0x3, R206 ;  /* 0x00000003ffea7819 */ /* 0x000fe400000116ce */
[--C-:B------:R-:W-:Y:S01]  /*1030*/  LOP3.LUT R5, R206, 0x70, R22.reuse, 0xf8, !PT ;  /* 0x00000070ce057812 */ /* 0x100fe200078ef816 */
[----:B------:R-:W-:Y:S01]  /*1040*/  IMAD.IADD R212, R16, 0x1, R213 ;  /* 0x0000000110d47824 */ /* 0x000fe200078e02d5 */
[----:B------:R-:W-:Y:S02]  /*1050*/  LOP3.LUT R0, R228, 0x70, R22, 0xf8, !PT ;  /* 0x00000070e4007812 */ /* 0x000fe400078ef816 */
[----:B------:R-:W-:-:S02]  /*1060*/  SHF.R.U32.HI R6, RZ, 0x3, R228 ;  /* 0x00000003ff067819 */ /* 0x000fc400000116e4 */
[----:B------:R-:W-:Y:S02]  /*1070*/  LOP3.LUT R7, R227, 0x70, R22, 0xf8, !PT ;  /* 0x00000070e3077812 */ /* 0x000fe400078ef816 */
[----:B------:R-:W-:Y:S02]  /*1080*/  SHF.R.U32.HI R4, RZ, 0x3, R227 ;  /* 0x00000003ff047819 */ /* 0x000fe400000116e3 */
[----:B------:R-:W-:Y:S02]  /*1090*/  LOP3.LUT R210, R3, 0xfffffc00, RZ, 0xc0, !PT ;  /* 0xfffffc0003d27812 */ /* 0x000fe400078ec0ff */
[----:B------:R-:W-:Y:S02]  /*10a0*/  LOP3.LUT R231, R2, 0xfffffc00, RZ, 0xc0, !PT ;  /* 0xfffffc0002e77812 */ /* 0x000fe400078ec0ff */
[----:B------:R-:W-:Y:S02]  /*10b0*/  LOP3.LUT R230, R230, 0xfffffc00, RZ, 0xc0, !PT ;  /* 0xfffffc00e6e67812 */ /* 0x000fe400078ec0ff */
[----:B------:R-:W-:-:S02]  /*10c0*/  LOP3.LUT R197, R8, 0x7ffffffc, RZ, 0xc0, !PT ;  /* 0x7ffffffc08c57812 */ /* 0x000fc400078ec0ff */
[----:B------:R-:W-:Y:S02]  /*10d0*/  LOP3.LUT R5, R210, R5, R234, 0xf6, !PT ;  /* 0x00000005d2057212 */ /* 0x000fe400078ef6ea */
[----:B------:R-:W-:Y:S01]  /*10e0*/  LOP3.LUT R3, R231, R0, R6, 0xf6, !PT ;  /* 0x00000000e7037212 */ /* 0x000fe200078ef606 */
[----:B------:R-:W-:Y:S01]  /*10f0*/  IMAD.IADD R197, R222, 0x1, -R197 ;  /* 0x00000001dec57824 */ /* 0x000fe200078e0ac5 */
[----:B------:R-:W-:Y:S01]  /*1100*/  LOP3.LUT R7, R230, R7, R4, 0xf6, !PT ;  /* 0x00000007e6077212 */ /* 0x000fe200078ef604 */
[C---:B------:R-:W-:Y:S01]  /*1110*/  IMAD.IADD R225, R16.reuse, 0x1, R5 ;  /* 0x0000000110e17824 */ /* 0x040fe200078e0205 */
[----:B------:R-:W-:Y:S01]  /*1120*/  SHF.R.S32.HI R221, RZ, 0x1f, R17 ;  /* 0x0000001fffdd7819 */ /* 0x000fe20000011411 */
[C---:B------:R-:W-:Y:S01]  /*1130*/  IMAD.IADD R224, R16.reuse, 0x1, R3 ;  /* 0x0000000110e07824 */ /* 0x040fe200078e0203 */
[----:B------:R-:W-:Y:S01]  /*1140*/  SHF.R.S32.HI R23, RZ, 0x1f, R22 ;  /* 0x0000001fff177819 */ /* 0x000fe20000011416 */
[----:B------:R-:W-:Y:S01]  /*1150*/  IMAD.IADD R223, R16, 0x1, R7 ;  /* 0x0000000110df7824 */ /* 0x000fe200078e0207 */
[----:B------:R-:W-:-:S02]  /*1160*/  SHF.R.S32.HI R19, RZ, 0x1f, R18 ;  /* 0x0000001fff137819 */ /* 0x000fc40000011412 */
[----:B------:R-:W-:Y:S02]  /*1170*/  SHF.R.S32.HI R214, RZ, 0x1f, R194 ;  /* 0x0000001fffd67819 */ /* 0x000fe400000114c2 */
[----:B------:R-:W-:Y:S02]  /*1180*/  SHF.R.S32.HI R220, RZ, 0x1f, R207 ;  /* 0x0000001fffdc7819 */ /* 0x000fe400000114cf */
[----:B------:R-:W-:-:S07]  /*1190*/  SHF.R.S32.HI R219, RZ, 0x1f, R209 ;  /* 0x0000001fffdb7819 */ /* 0x000fce00000114d1 */
.L_x_1577:
[----:B------:R-:W-:Y:S05]  /*11a0*/  YIELD ;  /* 0x0000000000007946 */ /* 0x000fea0003800000 */
[----:B------:R-:W-:Y:S01]  /*11b0*/  ULDC.64 UR4, c[0x0][0xa28] ;  /* 0x00028a0000047ab9 */ /* 0x000fe20000000a00 */
[----:B0-2---:R-:W0:Y:S01]  /*11c0*/  LDC.64 R4, c[0x0][0xa08] ;  /* 0x00028200ff047b82 */ /* 0x005e220000000a00 */
[----:B------:R-:W-:Y:S01]  /*11d0*/  ISETP.NE.U32.AND P1, PT, RZ, UR4, PT ;  /* 0x00000004ff007c0c */ /* 0x000fe2000bf25070 */
[----:B------:R-:W-:Y:S02]  /*11e0*/  IMAD.MOV.U32 R11, RZ, RZ, RZ ;  /* 0x000000ffff0b7224 */ /* 0x000fe400078e00ff */
[----:B------:R-:W-:Y:S01]  /*11f0*/  IMAD.MOV.U32 R25, RZ, RZ, RZ ;  /* 0x000000ffff197224 */ /* 0x000fe200078e00ff */
[----:B------:R-:W-:Y:S01]  /*1200*/  ISETP.NE.AND.EX P1, PT, RZ, UR5, PT, P1 ;  /* 0x00000005ff007c0c */ /* 0x000fe2000bf25310 */
[----:B------:R-:W-:-:S02]  /*1210*/  ULDC.64 UR4, c[0x0][0xa18] ;  /* 0x0002860000047ab9 */ /* 0x000fc40000000a00 */
[----:B------:R-:W-:-:S04]  /*1220*/  ISETP.NE.U32.AND P2, PT, RZ, UR4, PT ;  /* 0x00000004ff007c0c */ /* 0x000fc8000bf45070 */
[----:B------:R-:W-:Y:S01]  /*1230*/  ISETP.NE.AND.EX P2, PT, RZ, UR5, PT, P2 ;  /* 0x00000005ff007c0c */ /* 0x000fe2000bf45320 */
[----:B------:R-:W-:Y:S02]  /*1240*/  ULDC.64 UR4, c[0x0][0xa08] ;  /* 0x0002820000047ab9 */ /* 0x000fe40000000a00 */
[----:B------:R-:W-:-:S03]  /*1250*/  ISETP.NE.U32.AND P0, PT, RZ, UR4, PT ;  /* 0x00000004ff007c0c */ /* 0x000fc6000bf05070 */
[----:B------:R-:W1:Y:S01]  /*1260*/  @P1 LDC.64 R2, c[0x0][0xa28] ;  /* 0x00028a00ff021b82 */ /* 0x000e620000000a00 */
[----:B------:R-:W-:Y:S01]  /*1270*/  ISETP.NE.AND.EX P0, PT, RZ, UR5, PT, P0 ;  /* 0x00000005ff007c0c */ /* 0x000fe2000bf05300 */
[----:B0-----:R-:W-:-:S06]  /*1280*/  IMAD.WIDE R8, R203, 0x4, R4 ;  /* 0x00000004cb087825 */ /* 0x001fcc00078e0204 */
[----:B------:R-:W0:Y:S01]  /*1290*/  @P2 LDC.64 R6, c[0x0][0xa18] ;  /* 0x00028600ff062b82 */ /* 0x000e220000000a00 */
[----:B------:R-:W-:Y:S02]  /*12a0*/  ULDC UR4, c[0x0][0x288] ;  /* 0x0000a20000047ab9 */ /* 0x000fe40000000800 */
[----:B------:R-:W-:Y:S01]  /*12b0*/  IMAD.U32 R195, RZ, RZ, UR4 ;  /* 0x00000004ffc37e24 */ /* 0x000fe2000f8e00ff */
[----:B------:R-:W-:Y:S02]  /*12c0*/  ULDC.64 UR4, c[0x0][0x418] ;  /* 0x0001060000047ab9 */ /* 0x000fe40000000a00 */
[----:B------:R2:W5:Y:S01]  /*12d0*/  @P0 LDG.E R25, desc[UR46][R8.64] ;  /* 0x0000002e08190981 */ /* 0x000562000c1e1900 */
[----:B-1----:R-:W-:-:S05]  /*12e0*/  @P1 IMAD.WIDE R2, R203, 0x4, R2 ;  /* 0x00000004cb021825 */ /* 0x002fca00078e0202 */
[----:B------:R2:W5:Y:S01]  /*12f0*/  @P1 LDG.E R11, desc[UR46][R2.64] ;  /* 0x0000002e020b1981 */ /* 0x000562000c1e1900 */
[----:B0-----:R-:W-:-:S05]  /*1300*/  @P2 IMAD.WIDE R4, R203, 0x4, R6 ;  /* 0x00000004cb042825 */ /* 0x001fca00078e0206 */
        /* <DEDUP_REMOVED lines=9> */
[----:B------:R-:W-:Y:S01]  /*13a0*/  IMAD.U32 R24, RZ, RZ, UR4 ;  /* 0x00000004ff187e24 */ /* 0x000fe2000f8e00ff */
[----:B--234-:R-:W-:Y:S06]  /*13b0*/  @P2 BRA `(.L_x_1349) ;  /* 0x0000000000242947 */ /* 0x01cfec0003800000 */
        /* <DEDUP_REMOVED lines=8> */
[----:B--2---:R-:W-:-:S07]  /*1440*/  IMAD.IADD R195, R0, 0x1, -R195 ;  /* 0x0000000100c37824 */ /* 0x004fce00078e0ac3 */
.L_x_1349:
[----:B------:R-:W-:Y:S01]  /*1450*/  ULDC.64 UR4, c[0x0][0xa20] ;  /* 0x0002880000047ab9 */ /* 0x000fe20000000a00 */
[----:B------:R-:W-:Y:S01]  /*1460*/  IMAD.MOV.U32 R216, RZ, RZ, R202 ;  /* 0x000000ffffd87224 */ /* 0x000fe200078e00ca */
[----:B------:R-:W-:Y:S01]  /*1470*/  ISETP.NE.U32.AND P1, PT, RZ, UR4, PT ;  /* 0x00000004ff007c0c */ /* 0x000fe2000bf25070 */
[----:B------:R-:W-:-:S03]  /*1480*/  IMAD.MOV.U32 R217, RZ, RZ, R203 ;  /* 0x000000ffffd97224 */ /* 0x000fc600078e00cb */
[----:B------:R-:W-:-:S13]  /*1490*/  ISETP.NE.AND.EX P1, PT, RZ, UR5, PT, P1 ;  /* 0x00000005ff007c0c */ /* 0x000fda000bf25310 */
[----:B------:R-:W-:Y:S05]  /*14a0*/  @!P1 BRA `(.L_x_1350) ;  /* 0x0000000000109947 */ /* 0x000fea0003800000 */
[----:B------:R-:W0:Y:S02]  /*14b0*/  LDC.64 R2, c[0x0][0xa20] ;  /* 0x00028800ff027b82 */ /* 0x000e240000000a00 */
[----:B0-----:R-:W-:-:S05]  /*14c0*/  IMAD.WIDE R2, R203, 0x4, R2 ;  /* 0x00000004cb027825 */ /* 0x001fca00078e0202 */
[----:B------:R0:W5:Y:S01]  /*14d0*/  LDG.E R24, desc[UR46][R2.64] ;  /* 0x0000002e02187981 */ /* 0x000162000c1e1900 */
[----:B------:R-:W-:Y:S05]  /*14e0*/  BRA `(.L_x_1351) ;  /* 0x0000000000107947 */ /* 0x000fea0003800000 */
.L_x_1350:
[----:B------:R-:W-:Y:S05]  /*14f0*/  @!P0 BRA `(.L_x_1351) ;  /* 0x00000000000c8947 */ /* 0x000fea0003800000 */
[----:B------:R-:W2:Y:S04]  /*1500*/  LDG.E R3, desc[UR46][R8.64] ;  /* 0x0000002e08037981 */ /* 0x000ea8000c1e1900 */
[----:B------:R-:W2:Y:S02]  /*1510*/  LDG.E R24, desc[UR46][R8.64+0x4] ;  /* 0x0000042e08187981 */ /* 0x000ea4000c1e1900 */
[----:B--2---:R-:W-:-:S07]  /*1520*/  IMAD.IADD R24, R24, 0x1, -R3 ;  /* 0x0000000118187824 */ /* 0x004fce00078e0a03 */
.L_x_1351:
[----:B------:R-:W-:Y:S01]  /*1530*/  ULDC.64 UR4, c[0x0][0xa10] ;  /* 0x0002840000047ab9 */ /* 0x000fe20000000a00 */
[----:B------:R-:W1:Y:S01]  /*1540*/  LDC R6, c[0x0][0x448] ;  /* 0x00011200ff067b82 */ /* 0x000e620000000800 */
[----:B------:R-:W-:-:S04]  /*1550*/  ISETP.NE.U32.AND P0, PT, RZ, UR4, PT ;  /* 0x00000004ff007c0c */ /* 0x000fc8000bf05070 */
[----:B------:R-:W-:Y:S01]  /*1560*/  ISETP.NE.AND.EX P0, PT, RZ, UR5, PT, P0 ;  /* 0x00000005ff007c0c */ /* 0x000fe2000bf05300 */
[----:B------:R-:W-:Y:S02]  /*1570*/  ULDC.64 UR4, c[0x0][0xa30] ;  /* 0x00028c0000047ab9 */ /* 0x000fe40000000a00 */
[----:B------:R-:W-:Y:S01]  /*1580*/  ISETP.NE.U32.AND P1, PT, RZ, UR4, PT ;  /* 0x00000004ff007c0c */ /* 0x000fe2000bf25070 */
[----:B------:R-:W2:Y:S03]  /*1590*/  LDC.64 R12, c[0x0][0x9e0] ;  /* 0x00027800ff0c7b82 */ /* 0x000ea60000000a00 */
[----:B------:R-:W-:-:S06]  /*15a0*/  ISETP.NE.AND.EX P1, PT, RZ, UR5, PT, P1 ;  /* 0x00000005ff007c0c */ /* 0x000fcc000bf25310 */
[----:B0-----:R-:W0:Y:S08]  /*15b0*/  @P0 LDC.64 R2, c[0x0][0xa10] ;  /* 0x00028400ff020b82 */ /* 0x001e300000000a00 */
[----:B------:R-:W3:Y:S01]  /*15c0*/  @P1 LDC.64 R4, c[0x0][0xa30] ;  /* 0x00028c00ff041b82 */ /* 0x000ee20000000a00 */
[----:B0-----:R-:W-:-:S05]  /*15d0*/  @P0 IMAD.WIDE R2, R203, 0x4, R2 ;  /* 0x00000004cb020825 */ /* 0x001fca00078e0202 */
[----:B------:R-:W4:Y:S04]  /*15e0*/  @P0 LDG.E R0, desc[UR46][R2.64] ;  /* 0x0000002e02000981 */ /* 0x000f28000c1e1900 */
[----:B------:R-:W4:Y:S01]  /*15f0*/  @P0 LDG.E R7, desc[UR46][R2.64+0x4] ;  /* 0x0000042e02070981 */ /* 0x000f22000c1e1900 */
[----:B-----5:R-:W-:Y:S01]  /*1600*/  MOV R87, R24 ;  /* 0x0000001800577202 */ /* 0x020fe20000000f00 */
[----:B---3--:R-:W-:-:S05]  /*1610*/  @P1 IMAD.WIDE R4, R203, 0x4, R4 ;  /* 0x00000004cb041825 */ /* 0x008fca00078e0204 */
[----:B------:R0:W5:Y:S01]  /*1620*/  @P1 LDG.E R87, desc[UR46][R4.64] ;  /* 0x0000002e04571981 */ /* 0x000162000c1e1900 */
[----:B-1----:R-:W-:Y:S01]  /*1630*/  ISETP.NE.AND P1, PT, R6, 0x1, PT ;  /* 0x000000010600780c */ /* 0x002fe20003f25270 */
[----:B------:R-:W-:Y:S01]  /*1640*/  IMAD.SHL.U32 R204, R201, 0x80, RZ ;  /* 0x00000080c9cc7824 */ /* 0x000fe200078e00ff */
[----:B--2---:R-:W-:Y:S01]  /*1650*/  ISETP.GE.AND P2, PT, R13, 0x1, PT ;  /* 0x000000010d00780c */ /* 0x004fe20003f46270 */
[----:B------:R-:W-:-:S10]  /*1660*/  IMAD.IADD R11, R24, 0x1, -R11 ;  /* 0x00000001180b7824 */ /* 0x000fd400078e0a0b */
[----:B------:R-:W1:Y:S08]  /*1670*/  @P1 LDC R9, c[0x0][0x44c] ;  /* 0x00011300ff091b82 */ /* 0x000e700000000800 */
[----:B------:R-:W2:Y:S01]  /*1680*/  @P1 LDC R6, c[0x0][0x450] ;  /* 0x00011400ff061b82 */ /* 0x000ea20000000800 */
[----:B----4-:R-:W-:Y:S02]  /*1690*/  @P0 IMAD.IADD R46, R7, 0x1, -R0 ;  /* 0x00000001072e0824 */ /* 0x010fe400078e0a00 */
[----:B------:R-:W-:-:S02]  /*16a0*/  VIADD R0, R204, 0x7f ;  /* 0x0000007fcc007836 */ /* 0x000fc40000000000 */
[----:B------:R-:W-:Y:S02]  /*16b0*/  IMAD.IADD R196, R11, 0x1, R46 ;  /* 0x000000010bc47824 */ /* 0x000fe400078e022e */
[----:B-1----:R-:W-:-:S03]  /*16c0*/  @P1 IMAD.HI.U32 R3, R0, R9, RZ ;  /* 0x0000000900031227 */ /* 0x002fc600078e00ff */
[C---:B------:R-:W-:Y:S01]  /*16d0*/  IADD3 R49, R196.reuse, 0x1, -R195 ;  /* 0x00000001c4317810 */ /* 0x040fe20007ffe8c3 */
[----:B------:R-:W-:Y:S01]  /*16e0*/  IMAD.MOV.U32 R2, RZ, RZ, R0 ;  /* 0x000000ffff027224 */ /* 0x000fe200078e0000 */
[----:B--2---:R-:W-:Y:S01]  /*16f0*/  @P1 SHF.R.U32.HI R2, RZ, R6, R3 ;  /* 0x00000006ff021219 */ /* 0x004fe20000011603 */
[----:B------:R-:W-:-:S04]  /*1700*/  VIADD R0, R196, 0x3f ;  /* 0x0000003fc4007836 */ /* 0x000fc80000000000 */
[----:B------:R-:W-:Y:S01]  /*1710*/  IMAD.IADD R7, R49, 0x1, R2 ;  /* 0x0000000131077824 */ /* 0x000fe200078e0202 */
[----:B------:R-:W-:-:S04]  /*1720*/  SHF.R.S32.HI R3, RZ, 0x1f, R0 ;  /* 0x0000001fff037819 */ /* 0x000fc80000011400 */
[----:B------:R-:W-:Y:S01]  /*1730*/  LEA.HI R3, R3, R0, RZ, 0x6 ;  /* 0x0000000003037211 */ /* 0x000fe200078f30ff */
[----:B------:R-:W-:-:S03]  /*1740*/  IMAD.IADD R0, R7, 0x1, R12 ;  /* 0x0000000107007824 */ /* 0x000fc600078e020c */
[----:B------:R-:W-:Y:S01]  /*1750*/  SHF.R.S32.HI R56, RZ, 0x6, R3 ;  /* 0x00000006ff387819 */ /* 0x000fe20000011403 */
[----:B0-----:R-:W-:Y:S06]  /*1760*/  @!P2 BRA `(.L_x_1352) ;  /* 0x000000000048a947 */ /* 0x001fec0003800000 */
[C---:B------:R-:W-:Y:S01]  /*1770*/  ISETP.GT.AND P0, PT, R7.reuse, RZ, PT ;  /* 0x000000ff0700720c */ /* 0x040fe20003f04270 */
[----:B------:R-:W-:Y:S01]  /*1780*/  BSSY B0, `(.L_x_1353) ;  /* 0x000000e000007945 */ /* 0x000fe20003800000 */
[----:B------:R-:W-:-:S11]  /*1790*/  VIADD R2, R7, 0xffffffff ;  /* 0xffffffff07027836 */ /* 0x000fd60000000000 */
[----:B------:R-:W-:Y:S05]  /*17a0*/  @P0 BRA `(.L_x_1354) ;  /* 0x00000000001c0947 */ /* 0x000fea0003800000 */
[----:B------:R-:W-:Y:S01]  /*17b0*/  ISETP.NE.AND P0, PT, R13, 0x1, PT ;  /* 0x000000010d00780c */ /* 0x000fe20003f05270 */
[----:B------:R-:W-:-:S12]  /*17c0*/  IMAD.MOV R3, RZ, RZ, -R7 ;  /* 0x000000ffff037224 */ /* 0x000fd800078e0a07 */
[----:B------:R-:W0:Y:S02]  /*17d0*/  @P0 LDC.64 R4, c[0x0][0x9e8] ;  /* 0x00027a00ff040b82 */ /* 0x000e240000000a00 */
[----:B0-----:R-:W-:-:S05]  /*17e0*/  @P0 IMAD.HI.U32 R2, R3, R4, RZ ;  /* 0x0000000403020227 */ /* 0x001fca00078e00ff */
[----:B------:R-:W-:-:S04]  /*17f0*/  @P0 SHF.R.U32.HI R3, RZ, R5, R2 ;  /* 0x00000005ff030219 */ /* 0x000fc80000011602 */
[----:B------:R-:W-:Y:S01]  /*1800*/  LOP3.LUT R2, RZ, R3, RZ, 0x33, !PT ;  /* 0x00000003ff027212 */ /* 0x000fe200078e33ff */
[----:B------:R-:W-:Y:S06]  /*1810*/  BRA `(.L_x_1355) ;  /* 0x0000000000107947 */ /* 0x000fec0003800000 */
.L_x_1354:
[----:B------:R-:W-:-:S13]  /*1820*/  ISETP.NE.AND P0, PT, R13, 0x1, PT ;  /* 0x000000010d00780c */ /* 0x000fda0003f05270 */
[----:B------:R-:W0:Y:S02]  /*1830*/  @P0 LDC.64 R4, c[0x0][0x9e8] ;  /* 0x00027a00ff040b82 */ /* 0x000e240000000a00 */
[----:B0-----:R-:W-:-:S05]  /*1840*/  @P0 IMAD.HI.U32 R4, R2, R4, RZ ;  /* 0x0000000402040227 */ /* 0x001fca00078e00ff */
[----:B------:R-:W-:-:S07]  /*1850*/  @P0 SHF.R.U32.HI R2, RZ, R5, R4 ;  /* 0x00000005ff020219 */ /* 0x000fce0000011604 */
.L_x_1355:
[----:B------:R-:W-:Y:S05]  /*1860*/  BSYNC B0 ;  /* 0x0000000000007941 */ /* 0x000fea0003800000 */
.L_x_1353:
[----:B------:R-:W-:-:S05]  /*1870*/  IMAD R3, R2, R13, R13 ;  /* 0x0000000d02037224 */ /* 0x000fca00078e020d */
[----:B------:R-:W-:-:S07]  /*1880*/  VIMNMX R0, R0, R3, PT ;  /* 0x0000000300007248 */ /* 0x000fce0003fe0100 */
.L_x_1352:
[----:B------:R-:W0:Y:S01]  /*1890*/  @P1 LDC R3, c[0x0][0x44c] ;  /* 0x00011300ff031b82 */ /* 0x000e220000000800 */
[----:B------:R-:W-:Y:S01]  /*18a0*/  IMAD.MOV.U32 R2, RZ, RZ, R204 ;  /* 0x000000ffff027224 */ /* 0x000fe200078e00cc */
[----:B------:R-:W-:Y:S01]  /*18b0*/  ULDC UR4, c[0x0][0x9dc] ;  /* 0x0002770000047ab9 */ /* 0x000fe20000000800 */
[----:B------:R-:W-:-:S05]  /*18c0*/  IMAD.IADD R57, R196, 0x1, -R195 ;  /* 0x00000001c4397824 */ /* 0x000fca00078e0ac3 */
[----:B------:R-:W1:Y:S01]  /*18d0*/  @P1 LDC R4, c[0x0][0x450] ;  /* 0x00011400ff041b82 */ /* 0x000e620000000800 */
[----:B0-----:R-:W-:-:S05]  /*18e0*/  @P1 IMAD.HI.U32 R3, R204, R3, RZ ;  /* 0x00000003cc031227 */ /* 0x001fca00078e00ff */
[----:B-1----:R-:W-:-:S05]  /*18f0*/  @P1 SHF.R.U32.HI R2, RZ, R4, R3 ;  /* 0x00000004ff021219 */ /* 0x002fca0000011603 */
[----:B------:R-:W-:-:S04]  /*1900*/  IMAD.IADD R2, R57, 0x1, R2 ;  /* 0x0000000139027824 */ /* 0x000fc800078e0202 */
[----:B------:R-:W-:Y:S01]  /*1910*/  VIADD R3, R2, -UR4 ;  /* 0x8000000402037c36 */ /* 0x000fe20008000000 */
[----:B------:R-:W-:Y:S06]  /*1920*/  @!P2 BRA `(.L_x_1356) ;  /* 0x000000000044a947 */ /* 0x000fec0003800000 */
[----:B------:R-:W-:Y:S01]  /*1930*/  ISETP.GT.AND P0, PT, R2, -0x1, PT ;  /* 0xffffffff0200780c */ /* 0x000fe20003f04270 */
[----:B------:R-:W-:-:S12]  /*1940*/  BSSY B0, `(.L_x_1357) ;  /* 0x000000d000007945 */ /* 0x000fd80003800000 */
        /* <DEDUP_REMOVED lines=8> */
.L_x_1358:
[----:B------:R-:W-:-:S13]  /*19d0*/  ISETP.NE.AND P0, PT, R13, 0x1, PT ;  /* 0x000000010d00780c */ /* 0x000fda0003f05270 */
[----:B------:R-:W0:Y:S02]  /*19e0*/  @P0 LDC.64 R4, c[0x0][0x9e8] ;  /* 0x00027a00ff040b82 */ /* 0x000e240000000a00 */
[----:B0-----:R-:W-:-:S05]  /*19f0*/  @P0 IMAD.HI.U32 R4, R2, R4, RZ ;  /* 0x0000000402040227 */ /* 0x001fca00078e00ff */
[----:B------:R-:W-:-:S07]  /*1a00*/  @P0 SHF.R.U32.HI R2, RZ, R5, R4 ;  /* 0x00000005ff020219 */ /* 0x000fce0000011604 */
.L_x_1359:
[----:B------:R-:W-:Y:S05]  /*1a10*/  BSYNC B0 ;  /* 0x0000000000007941 */ /* 0x000fea0003800000 */
.L_x_1357:
[----:B------:R-:W-:-:S05]  /*1a20*/  IMAD R2, R2, R13, RZ ;  /* 0x0000000d02027224 */ /* 0x000fca00078e02ff */
[----:B------:R-:W-:-:S07]  /*1a30*/  VIMNMX R3, R3, R2, !PT ;  /* 0x0000000203037248 */ /* 0x000fce0007fe0100 */
.L_x_1356:
[----:B------:R-:W-:Y:S02]  /*1a40*/  IADD3 R0, R0, 0x3f, RZ ;  /* 0x0000003f00007810 */ /* 0x000fe40007ffe0ff */
[----:B------:R-:W-:Y:S02]  /*1a50*/  SHF.R.S32.HI R2, RZ, 0x1f, R3 ;  /* 0x0000001fff027819 */ /* 0x000fe40000011403 */
[----:B------:R-:W-:Y:S02]  /*1a60*/  SHF.R.S32.HI R5, RZ, 0x1f, R0 ;  /* 0x0000001fff057819 */ /* 0x000fe40000011400 */
[----:B------:R-:W-:Y:S02]  /*1a70*/  LEA.HI R2, R2, R3, RZ, 0x6 ;  /* 0x0000000302027211 */ /* 0x000fe400078f30ff */
[----:B------:R-:W-:Y:S02]  /*1a80*/  LEA.HI R5, R5, R0, RZ, 0x6 ;  /* 0x0000000005057211 */ /* 0x000fe400078f30ff */
[----:B------:R-:W-:-:S02]  /*1a90*/  SHF.R.S32.HI R2, RZ, 0x6, R2 ;  /* 0x00000006ff027819 */ /* 0x000fc40000011402 */
[----:B------:R-:W-:Y:S02]  /*1aa0*/  SHF.R.S32.HI R5, RZ, 0x6, R5 ;  /* 0x00000006ff057819 */ /* 0x000fe40000011405 */
[----:B------:R-:W-:Y:S02]  /*1ab0*/  VIMNMX R2, RZ, R2, !PT ;  /* 0x00000002ff027248 */ /* 0x000fe40007fe0100 */
[----:B------:R-:W-:-:S03]  /*1ac0*/  VIMNMX R5, R56, R5, PT ;  /* 0x0000000538057248 */ /* 0x000fc60003fe0100 */
[--C-:B------:R-:W-:Y:S02]  /*1ad0*/  IMAD R2, R2, 0x40, -R11.reuse ;  /* 0x0000004002027824 */ /* 0x100fe400078e0a0b */
[----:B------:R-:W-:-:S03]  /*1ae0*/  IMAD R5, R5, 0x40, -R11 ;  /* 0x0000004005057824 */ /* 0x000fc600078e0a0b */
[----:B------:R-:W-:Y:S02]  /*1af0*/  VIMNMX R2, RZ, R2, !PT ;  /* 0x00000002ff027248 */ /* 0x000fe40007fe0100 */
[----:B------:R-:W-:Y:S02]  /*1b00*/  VIMNMX R5, R5, R46, PT ;  /* 0x0000002e05057248 */ /* 0x000fe40003fe0100 */
[----:B------:R-:W-:Y:S02]  /*1b10*/  SHF.R.U32.HI R48, RZ, 0x6, R2 ;  /* 0x00000006ff307819 */ /* 0x000fe40000011602 */
[----:B------:R-:W-:-:S03]  /*1b20*/  ISETP.GT.AND P0, PT, R5, R2, PT ;  /* 0x000000020500720c */ /* 0x000fc60003f04270 */
[----:B------:R-:W-:-:S10]  /*1b30*/  IMAD.MOV.U32 R47, RZ, RZ, R48 ;  /* 0x000000ffff2f7224 */ /* 0x000fd400078e0030 */
[----:B------:R-:W-:-:S05]  /*1b40*/  @P0 VIADD R0, R5, 0x3f ;  /* 0x0000003f05000836 */ /* 0x000fca0000000000 */
[----:B------:R-:W-:-:S04]  /*1b50*/  @P0 SHF.R.S32.HI R3, RZ, 0x1f, R0 ;  /* 0x0000001fff030819 */ /* 0x000fc80000011400 */
[----:B------:R-:W-:-:S04]  /*1b60*/  @P0 LEA.HI R3, R3, R0, RZ, 0x6 ;  /* 0x0000000003030211 */ /* 0x000fc800078f30ff */
[----:B------:R-:W-:Y:S02]  /*1b70*/  @P0 SHF.R.S32.HI R47, RZ, 0x6, R3 ;  /* 0x00000006ff2f0819 */ /* 0x000fe40000011403 */
[----:B------:R-:W-:Y:S02]  /*1b80*/  PLOP3.LUT P0, PT, PT, PT, PT, 0x80, 0x0 ;  /* 0x000000000000781c */ /* 0x000fe40003f0f070 */
[----:B------:R-:W-:-:S13]  /*1b90*/  ISETP.GT.AND P1, PT, R47, R48, PT ;  /* 0x000000302f00720c */ /* 0x000fda0003f24270 */
[----:B------:R-:W-:Y:S05]  /*1ba0*/  @!P1 BRA `(.L_x_1360) ;  /* 0x0000005800189947 */ /* 0x000fea0003800000 */
[----:B------:R-:W-:Y:S01]  /*1bb0*/  VIADD R0, R16, 0x20000 ;  /* 0x0002000010007836 */ /* 0x000fe20000000000 */
[----:B------:R-:W-:Y:S04]  /*1bc0*/  BSSY B6, `(.L_x_1361) ;  /* 0x0000013000067945 */ /* 0x000fe80003800000 */
        /* <DEDUP_REMOVED lines=18> */
.L_x_1362:
[----:B------:R-:W-:Y:S05]  /*1cf0*/  BSYNC B6 ;  /* 0x0000000000067941 */ /* 0x000fea0003800000 */
.L_x_1361:
[----:B------:R-:W-:Y:S01]  /*1d00*/  VIADD R0, R16, 0x10000 ;  /* 0x0001000010007836 */ /* 0x000fe20000000000 */
[----:B------:R-:W-:Y:S04]  /*1d10*/  BSSY B6, `(.L_x_1363) ;  /* 0x0000013000067945 */ /* 0x000fe80003800000 */
[----:B------:R-:W-:-:S13]  /*1d20*/  LOP3.LUT P0, RZ, R0, 0x3ff, RZ, 0xc0, !PT ;  /* 0x000003ff00ff7812 */ /* 0x000fda000780c0ff */
[----:B------:R-:W-:Y:S05]  /*1d30*/  @!P0 BRA `(.L_x_1364) ;  /* 0x0000000000408947 */ /* 0x000fea0003800000 */
[----:B------:R-:W-:Y:S01]  /*1d40*/  MOV R0, 0x0 ;  /* 0x0000000000007802 */ /* 0x000fe20000000f00 */
[----:B------:R-:W-:Y:S01]  /*1d50*/  ULDC.64 UR4, c[0x4][0x198] ;  /* 0x0100660000047ab9 */ /* 0x000fe20000000a00 */
[----:B------:R-:W-:Y:S01]  /*1d60*/  ULDC.64 UR6, c[0x4][0x130] ;  /* 0x01004c0000067ab9 */ /* 0x000fe20000000a00 */
[----:B------:R-:W-:Y:S01]  /*1d70*/  MOV R4, UR4 ;  /* 0x0000000400047c02 */ /* 0x000fe20008000f00 */
        /* <DEDUP_REMOVED lines=12> */
.L_x_1364:
[----:B------:R-:W-:Y:S05]  /*1e40*/  BSYNC B6 ;  /* 0x0000000000067941 */ /* 0x000fea0003800000 */
.L_x_1363:
[----:B------:R-:W-:Y:S01]  /*1e50*/  ULDC.64 UR4, c[0x0][0x9f8] ;  /* 0x00027e0000047ab9 */ /* 0x000fe20000000a00 */
[----:B------:R-:W-:Y:S01]  /*1e60*/  IMAD.MOV.U32 R0, RZ, RZ, R203 ;  /* 0x000000ffff007224 */ /* 0x000fe200078e00cb */
[----:B------:R-:W-:Y:S01]  /*1e70*/  ISETP.NE.U32.AND P0, PT, RZ, UR4, PT ;  /* 0x00000004ff007c0c */ /* 0x000fe2000bf05070 */
[----:B------:R-:W0:Y:S01]  /*1e80*/  S2R R20, SR_TID.X ;  /* 0x0000000000147919 */ /* 0x000e220000002100 */
[----:B------:R-:W1:Y:S01]  /*1e90*/  LDC.64 R74, c[0x0][0x300] ;  /* 0x0000c000ff4a7b82 */ /* 0x000e620000000a00 */
[----:B------:R-:W-:Y:S01]  /*1ea0*/  IMAD.IADD R25, R25, 0x1, R24 ;  /* 0x0000000119197824 */ /* 0x000fe200078e0218 */
[----:B------:R-:W-:Y:S01]  /*1eb0*/  ISETP.NE.AND.EX P0, PT, RZ, UR5, PT, P0 ;  /* 0x00000005ff007c0c */ /* 0x000fe2000bf05300 */
[----:B------:R-:W-:Y:S01]  /*1ec0*/  ULDC.64 UR6, c[0x0][0xa08] ;  /* 0x0002820000067ab9 */ /* 0x000fe20000000a00 */
[----:B------:R-:W-:Y:S01]  /*1ed0*/  SHF.R.S32.HI R8, RZ, 0x1f, R202 ;  /* 0x0000001fff087819 */ /* 0x000fe200000114ca */
[----:B------:R-:W-:-:S03]  /*1ee0*/  ULDC.64 UR4, c[0x0][0x308] ;  /* 0x0000c20000047ab9 */ /* 0x000fc60000000a00 */
[----:B------:R-:W2:Y:S08]  /*1ef0*/  LDC.64 R70, c[0x0][0x3f8] ;  /* 0x0000fe00ff467b82 */ /* 0x000eb00000000a00 */
[----:B------:R-:W3:Y:S08]  /*1f00*/  @P0 LDC.64 R2, c[0x0][0x9f8] ;  /* 0x00027e00ff020b82 */ /* 0x000ef00000000a00 */
[----:B------:R-:W4:Y:S08]  /*1f10*/  LDC R63, c[0x0][0x3f4] ;  /* 0x0000fd00ff3f7b82 */ /* 0x000f300000000800 */
[----:B------:R-:W4:Y:S01]  /*1f20*/  LDC.64 R66, c[0x0][0x408] ;  /* 0x00010200ff427b82 */ /* 0x000f220000000a00 */
[----:B---3--:R-:W-:-:S05]  /*1f30*/  @P0 IMAD.WIDE R2, R203, 0x4, R2 ;  /* 0x00000004cb020825 */ /* 0x008fca00078e0202 */
[----:B------:R3:W4:Y:S01]  /*1f40*/  @P0 LDG.E R0, desc[UR46][R2.64] ;  /* 0x0000002e02000981 */ /* 0x000722000c1e1900 */
[----:B------:R-:W-:Y:S01]  /*1f50*/  SHF.R.S32.HI R12, RZ, 0x1f, R25 ;  /* 0x0000001fff0c7819 */ /* 0x000fe20000011419 */
[-C--:B-1----:R-:W-:Y:S01]  /*1f60*/  IMAD.WIDE.U32 R4, R25, R74.reuse, RZ ;  /* 0x0000004a19047225 */ /* 0x082fe200078e00ff */
[----:B------:R-:W-:Y:S02]  /*1f70*/  ISETP.NE.U32.AND P0, PT, RZ, UR6, PT ;  /* 0x00000006ff007c0c */ /* 0x000fe4000bf05070 */
[----:B0-----:R-:W-:Y:S01]  /*1f80*/  SHF.R.U32.HI R26, RZ, 0x7, R20 ;  /* 0x00000007ff1a7819 */ /* 0x001fe20000011614 */
[-C--:B------:R-:W-:Y:S01]  /*1f90*/  IMAD R6, R12, R74.reuse, RZ ;  /* 0x0000004a0c067224 */ /* 0x080fe200078e02ff */
[----:B------:R-:W-:Y:S01]  /*1fa0*/  ISETP.NE.AND.EX P0, PT, RZ, UR7, PT, P0 ;  /* 0x00000007ff007c0c */ /* 0x000fe2000bf05300 */
[----:B------:R-:W-:Y:S01]  /*1fb0*/  IMAD.WIDE.U32 R78, R17, R74, R22 ;  /* 0x0000004a114e7225 */ /* 0x000fe200078e0016 */
[----:B------:R-:W-:Y:S02]  /*1fc0*/  ISETP.NE.AND P6, PT, R26, 0x1, PT ;  /* 0x000000011a00780c */ /* 0x000fe40003fc5270 */
[----:B-----5:R-:W-:Y:S01]  /*1fd0*/  SHF.R.S32.HI R15, RZ, 0x1f, R87 ;  /* 0x0000001fff0f7819 */ /* 0x020fe20000011457 */
[----:B------:R-:W-:Y:S01]  /*1fe0*/  IMAD R7, R25, R75, R6 ;  /* 0x0000004b19077224 */ /* 0x000fe200078e0206 */
[--C-:B------:R-:W-:Y:S01]  /*1ff0*/  SHF.L.U64.HI R77, R74, 0x6, R75.reuse ;  /* 0x000000064a4d7819 */ /* 0x100fe2000001024b */
[----:B---3--:R-:W-:Y:S01]  /*2000*/  IMAD R3, R8, UR4, RZ ;  /* 0x0000000408037c24 */ /* 0x008fe2000f8e02ff */
[----:B------:R-:W-:Y:S01]  /*2010*/  SHF.L.U64.HI R76, R74, 0x5, R75 ;  /* 0x000000054a4c7819 */ /* 0x000fe2000001024b */
[----:B------:R-:W-:Y:S01]  /*2020*/  IMAD.IADD R5, R5, 0x1, R7 ;  /* 0x0000000105057824 */ /* 0x000fe200078e0207 */
[----:B--2---:R-:W-:Y:S01]  /*2030*/  SHF.L.U64.HI R73, R70, 0x5, R71 ;  /* 0x0000000546497819 */ /* 0x004fe20000010247 */
[----:B------:R-:W-:Y:S01]  /*2040*/  IMAD R7, R202, UR5, R3 ;  /* 0x00000005ca077c24 */ /* 0x000fe2000f8e0203 */
[----:B------:R-:W-:Y:S01]  /*2050*/  SHF.L.U64.HI R72, R70, 0x6, R71 ;  /* 0x0000000646487819 */ /* 0x000fe20000010247 */
[----:B------:R-:W-:Y:S01]  /*2060*/  IMAD.WIDE.U32 R2, R202, UR4, R4 ;  /* 0x00000004ca027c25 */ /* 0x000fe2000f8e0004 */
[----:B------:R-:W-:Y:S01]  /*2070*/  ULDC.64 UR4, c[0x0][0x310] ;  /* 0x0000c40000047ab9 */ /* 0x000fe20000000a00 */
[----:B----4-:R-:W-:-:S02]  /*2080*/  SHF.L.U64.HI R69, R66, 0x5, R67 ;  /* 0x0000000542457819 */ /* 0x010fc40000010243 */
[----:B------:R-:W-:Y:S01]  /*2090*/  IMAD.IADD R3, R3, 0x1, R7 ;  /* 0x0000000103037824 */ /* 0x000fe200078e0207 */
[----:B------:R-:W-:Y:S01]  /*20a0*/  SHF.L.U64.HI R68, R66, 0x6, R67 ;  /* 0x0000000642447819 */ /* 0x000fe20000010243 */
[----:B------:R-:W-:Y:S01]  /*20b0*/  VIADD R92, R22, 0x80 ;  /* 0x00000080165c7836 */ /* 0x000fe20000000000 */
[----:B------:R-:W-:Y:S01]  /*20c0*/  SHF.R.S32.HI R65, RZ, 0x1f, R218 ;  /* 0x0000001fff417819 */ /* 0x000fe200000114da */
[----:B------:R-:W-:Y:S01]  /*20d0*/  VIADD R64, R26, 0x8 ;  /* 0x000000081a407836 */ /* 0x000fe20000000000 */
[----:B------:R-:W-:Y:S02]  /*20e0*/  SHF.R.S32.HI R6, RZ, 0x1f, R0 ;  /* 0x0000001fff067819 */ /* 0x000fe40000011400 */
[----:B------:R-:W-:Y:S02]  /*20f0*/  SEL R43, R0, RZ, !P0 ;  /* 0x000000ff002b7207 */ /* 0x000fe40004000000 */
[----:B------:R-:W-:-:S03]  /*2100*/  SEL R6, R6, RZ, !P0 ;  /* 0x000000ff06067207 */ /* 0x000fc60004000000 */
[----:B------:R-:W-:-:S04]  /*2110*/  IMAD.WIDE.U32 R44, R43, UR4, R2 ;  /* 0x000000042b2c7c25 */ /* 0x000fc8000f8e0002 */
[----:B------:R-:W-:Y:S01]  /*2120*/  IMAD R0, R6, UR4, RZ ;  /* 0x0000000406007c24 */ /* 0x000fe2000f8e02ff */
[----:B------:R-:W-:-:S03]  /*2130*/  IADD3 R83, P0, R44, R78, RZ ;  /* 0x0000004e2c537210 */ /* 0x000fc60007f1e0ff */
[----:B------:R-:W-:Y:S01]  /*2140*/  IMAD R85, R43, UR5, R0 ;  /* 0x000000052b557c24 */ /* 0x000fe2000f8e0200 */
[----:B------:R-:W-:Y:S05]  /*2150*/  @!P6 WARPSYNC.ALL ;  /* 0x000000000000e948 */ /* 0x000fea0003800000 */
[----:B------:R-:W-:Y:S01]  /*2160*/  IMAD R0, R221, R74, RZ ;  /* 0x0000004add007224 */ /* 0x000fe200078e02ff */
[----:B------:R-:W-:Y:S01]  /*2170*/  ULDC.64 UR4, c[0x0][0x330] ;  /* 0x0000cc0000047ab9 */ /* 0x000fe20000000a00 */
[----:B------:R-:W-:Y:S02]  /*2180*/  IMAD.IADD R85, R45, 0x1, R85 ;  /* 0x000000012d557824 */ /* 0x000fe400078e0255 */
[----:B------:R-:W-:-:S02]  /*2190*/  IMAD R2, R17, R75, R0 ;  /* 0x0000004b11027224 */ /* 0x000fc400078e0200 */
[----:B------:R-:W-:Y:S02]  /*21a0*/  IMAD R3, R8, UR4, RZ ;  /* 0x0000000408037c24 */ /* 0x000fe4000f8e02ff */
[----:B------:R-:W-:Y:S01]  /*21b0*/  IMAD R0, R221, R70, RZ ;  /* 0x00000046dd007224 */ /* 0x000fe200078e02ff */
[----:B------:R-:W-:Y:S01]  /*21c0*/  IADD3.X R78, R85, R79, R2, P0, !PT ;  /* 0x0000004f554e7210 */ /* 0x000fe200007fe402 */
[----:B------:R-:W-:Y:S01]  /*21d0*/  IMAD.WIDE.U32 R4, R202, UR4, R22 ;  /* 0x00000004ca047c25 */ /* 0x000fe2000f8e0016 */
[----:B------:R-:W-:Y:S01]  /*21e0*/  @!P6 BAR.SYNC.DEFER_BLOCKING 0x9, 0x100 ;  /* 0x024400000000eb1d */ /* 0x000fe20000010000 */
[----:B------:R-:W-:Y:S02]  /*21f0*/  ISETP.GE.AND P0, PT, R22, R63, PT ;  /* 0x0000003f1600720c */ /* 0x000fe40003f06270 */
[----:B------:R-:W-:Y:S02]  /*2200*/  IMAD R3, R202, UR5, R3 ;  /* 0x00000005ca037c24 */ /* 0x000fe4000f8e0203 */
[----:B------:R-:W-:Y:S01]  /*2210*/  IMAD R11, R17, R71, R0 ;  /* 0x00000047110b7224 */ /* 0x000fe200078e0200 */
[----:B------:R-:W-:Y:S01]  /*2220*/  ULDC.64 UR4, c[0x0][0x338] ;  /* 0x0000ce0000047ab9 */ /* 0x000fe20000000a00 */
[----:B------:R-:W-:Y:S01]  /*2230*/  SEL R9, R63, RZ, P0 ;  /* 0x000000ff3f097207 */ /* 0x000fe20000000000 */
[----:B------:R-:W-:-:S02]  /*2240*/  IMAD R0, R6, UR4, RZ ;  /* 0x0000000406007c24 */ /* 0x000fc4000f8e02ff */
[----:B------:R-:W-:Y:S02]  /*2250*/  IMAD.IADD R5, R5, 0x1, R3 ;  /* 0x0000000105057824 */ /* 0x000fe400078e0203 */
[----:B------:R-:W-:-:S04]  /*2260*/  IMAD.WIDE.U32 R2, R17, R70, R18 ;  /* 0x0000004611027225 */ /* 0x000fc800078e0012 */
[----:B------:R-:W-:Y:S01]  /*2270*/  IMAD R55, R43, UR5, R0 ;  /* 0x000000052b377c24 */ /* 0x000fe2000f8e0200 */
[----:B------:R-:W-:Y:S01]  /*2280*/  IADD3 R3, R3, R11, RZ ;  /* 0x0000000b03037210 */ /* 0x000fe20007ffe0ff */
[----:B------:R-:W-:-:S04]  /*2290*/  IMAD.WIDE.U32 R6, R17, R70, R22 ;  /* 0x0000004611067225 */ /* 0x000fc800078e0016 */
[----:B------:R-:W-:Y:S02]  /*22a0*/  IMAD.IADD R0, R22, 0x1, R9 ;  /* 0x0000000116007824 */ /* 0x000fe400078e0209 */
[----:B------:R-:W-:Y:S02]  /*22b0*/  IMAD.IADD R7, R11, 0x1, R7 ;  /* 0x000000010b077824 */ /* 0x000fe400078e0207 */
[----:B------:R-:W-:Y:S01]  /*22c0*/  IMAD R8, R221, R66, RZ ;  /* 0x00000042dd087224 */ /* 0x000fe200078e02ff */
[----:B------:R-:W-:Y:S01]  /*22d0*/  SHF.R.S32.HI R11, RZ, 0x1f, R0 ;  /* 0x0000001fff0b7819 */ /* 0x000fe20000011400 */
[----:B------:R-:W-:Y:S01]  /*22e0*/  IMAD.WIDE.U32 R42, R43, UR4, R4 ;  /* 0x000000042b2a7c25 */ /* 0x000fe2000f8e0004 */
[----:B------:R-:W-:Y:S02]  /*22f0*/  ULDC UR4, c[0x0][0x2f4] ;  /* 0x0000bd0000047ab9 */ /* 0x000fe40000000800 */
[-C--:B------:R-:W-:Y:S01]  /*2300*/  LEA.HI R10, R11, R0.reuse, RZ, 0x7 ;  /* 0x000000000b0a7211 */ /* 0x080fe200078f38ff */
[----:B------:R-:W-:Y:S01]  /*2310*/  IMAD R13, R17, R67, R8 ;  /* 0x00000043110d7224 */ /* 0x000fe200078e0208 */
[----:B------:R-:W-:Y:S01]  /*2320*/  LEA.HI R11, R11, R0, RZ, 0x4 ;  /* 0x000000000b0b7211 */ /* 0x000fe200078f20ff */
[----:B------:R-:W-:Y:S01]  /*2330*/  IMAD.WIDE.U32 R4, R17, R66, R18 ;  /* 0x0000004211047225 */ /* 0x000fe200078e0012 */
[----:B------:R-:W-:-:S02]  /*2340*/  ISETP.GE.AND P2, PT, R92, UR4, PT ;  /* 0x000000045c007c0c */ /* 0x000fc4000bf46270 */
[----:B------:R-:W-:Y:S01]  /*2350*/  LOP3.LUT R0, R208, 0x70, R11, 0xf8, !PT ;  /* 0x00000070d0007812 */ /* 0x000fe200078ef80b */
[----:B------:R-:W-:Y:S01]  /*2360*/  IMAD.WIDE.U32 R8, R17, R66, R22 ;  /* 0x0000004211087225 */ /* 0x000fe200078e0016 */
[----:B------:R-:W-:Y:S02]  /*2370*/  LOP3.LUT R61, R11, 0xfffffff0, RZ, 0xc0, !PT ;  /* 0xfffffff00b3d7812 */ /* 0x000fe400078ec0ff */
[----:B------:R-:W-:Y:S01]  /*2380*/  LOP3.LUT R0, R0, R235, RZ, 0x3c, !PT ;  /* 0x000000eb00007212 */ /* 0x000fe200078e3cff */
[----:B------:R-:W-:Y:S01]  /*2390*/  IMAD.SHL.U32 R10, R10, 0x40, RZ ;  /* 0x000000400a0a7824 */ /* 0x000fe200078e00ff */
[----:B------:R-:W-:Y:S01]  /*23a0*/  SHF.R.S32.HI R54, RZ, 0x4, R11 ;  /* 0x00000004ff367819 */ /* 0x000fe2000001140b */
[----:B------:R-:W-:Y:S02]  /*23b0*/  IMAD.IADD R5, R5, 0x1, R13 ;  /* 0x0000000105057824 */ /* 0x000fe400078e020d */
[----:B------:R-:W-:Y:S01]  /*23c0*/  IMAD.IADD R9, R13, 0x1, R9 ;  /* 0x000000010d097824 */ /* 0x000fe200078e0209 */
[----:B------:R-:W-:Y:S01]  /*23d0*/  LOP3.LUT R13, R206, 0x70, R11, 0xf8, !PT ;  /* 0x00000070ce0d7812 */ /* 0x000fe200078ef80b */
[----:B------:R-:W-:Y:S01]  /*23e0*/  IMAD.WIDE.U32 R40, R87, R70, R2 ;  /* 0x0000004657287225 */ /* 0x000fe200078e0002 */
[----:B------:R-:W-:-:S02]  /*23f0*/  LOP3.LUT R10, R10, 0xffffe000, RZ, 0xc0, !PT ;  /* 0xffffe0000a0a7812 */ /* 0x000fc400078ec0ff */
[----:B------:R-:W-:Y:S01]  /*2400*/  LOP3.LUT R13, R13, R234, RZ, 0x3c, !PT ;  /* 0x000000ea0d0d7212 */ /* 0x000fe200078e3cff */
[----:B------:R-:W-:Y:S01]  /*2410*/  IMAD.WIDE.U32 R38, R87, R70, R6 ;  /* 0x0000004657267225 */ /* 0x000fe200078e0006 */
[-C--:B------:R-:W-:Y:S02]  /*2420*/  IADD3 R81, R0, R10.reuse, R211 ;  /* 0x0000000a00517210 */ /* 0x080fe40007ffe0d3 */
[----:B------:R-:W-:Y:S01]  /*2430*/  IADD3 R79, R13, R10, R210 ;  /* 0x0000000a0d4f7210 */ /* 0x000fe20007ffe0d2 */
[----:B------:R-:W-:Y:S01]  /*2440*/  IMAD R0, R15, R70, RZ ;  /* 0x000000460f007224 */ /* 0x000fe200078e02ff */
[----:B------:R-:W-:Y:S01]  /*2450*/  IADD3 R2, P1, R17, R25, RZ ;  /* 0x0000001911027210 */ /* 0x000fe20007f3e0ff */
[----:B------:R-:W-:-:S03]  /*2460*/  IMAD.WIDE.U32 R36, R87, R66, R4 ;  /* 0x0000004257247225 */ /* 0x000fc600078e0004 */
[----:B------:R-:W-:Y:S01]  /*2470*/  IADD3.X R3, R221, R12, RZ, P1, !PT ;  /* 0x0000000cdd037210 */ /* 0x000fe20000ffe4ff */
[----:B------:R-:W-:Y:S01]  /*2480*/  IMAD R13, R87, R71, R0 ;  /* 0x00000047570d7224 */ /* 0x000fe200078e0200 */
[----:B------:R-:W-:Y:S01]  /*2490*/  ISETP.GE.AND P1, PT, R22, UR4, PT ;  /* 0x0000000416007c0c */ /* 0x000fe2000bf26270 */
[-C--:B------:R-:W-:Y:S02]  /*24a0*/  IMAD R0, R15, R66.reuse, RZ ;  /* 0x000000420f007224 */ /* 0x080fe400078e02ff */
[----:B------:R-:W-:-:S04]  /*24b0*/  IMAD.WIDE.U32 R20, R87, R66, R8 ;  /* 0x0000004257147225 */ /* 0x000fc800078e0008 */
[----:B------:R-:W-:Y:S01]  /*24c0*/  IMAD R7, R87, R67, R0 ;  /* 0x0000004357077224 */ /* 0x000fe200078e0200 */
[----:B------:R-:W-:Y:S01]  /*24d0*/  SHF.R.S32.HI R0, RZ, 0x1f, R61 ;  /* 0x0000001fff007819 */ /* 0x000fe2000001143d */
[----:B------:R-:W-:Y:S02]  /*24e0*/  IMAD.SHL.U32 R75, R74, 0x40, RZ ;  /* 0x000000404a4b7824 */ /* 0x000fe400078e00ff */
[----:B------:R-:W-:Y:S02]  /*24f0*/  IMAD.SHL.U32 R71, R70, 0x20, RZ ;  /* 0x0000002046477824 */ /* 0x000fe400078e00ff */
[----:B------:R-:W-:Y:S02]  /*2500*/  IMAD.SHL.U32 R67, R66, 0x20, RZ ;  /* 0x0000002042437824 */ /* 0x000fe400078e00ff */
[----:B------:R-:W-:Y:S02]  /*2510*/  IMAD.SHL.U32 R74, R74, 0x20, RZ ;  /* 0x000000204a4a7824 */ /* 0x000fe400078e00ff */
[----:B------:R-:W-:-:S02]  /*2520*/  IMAD.SHL.U32 R70, R70, 0x40, RZ ;  /* 0x0000004046467824 */ /* 0x000fc400078e00ff */
[----:B------:R-:W-:Y:S02]  /*2530*/  IMAD.SHL.U32 R66, R66, 0x40, RZ ;  /* 0x0000004042427824 */ /* 0x000fe400078e00ff */
[----:B------:R-:W-:Y:S02]  /*2540*/  IMAD.SHL.U32 R63, R63, 0x2, RZ ;  /* 0x000000023f3f7824 */ /* 0x000fe400078e00ff */
[----:B------:R-:W-:Y:S02]  /*2550*/  IMAD.IADD R62, R41, 0x1, R13 ;  /* 0x00000001293e7824 */ /* 0x000fe400078e020d */
[----:B------:R-:W-:Y:S02]  /*2560*/  IMAD.IADD R60, R13, 0x1, R39 ;  /* 0x000000010d3c7824 */ /* 0x000fe400078e0227 */
[----:B------:R-:W-:Y:S02]  /*2570*/  IMAD.IADD R59, R37, 0x1, R7 ;  /* 0x00000001253b7824 */ /* 0x000fe400078e0207 */
[----:B------:R-:W-:-:S02]  /*2580*/  IMAD.IADD R58, R7, 0x1, R21 ;  /* 0x00000001073a7824 */ /* 0x000fc400078e0215 */
[----:B------:R-:W-:-:S07]  /*2590*/  IMAD.IADD R55, R43, 0x1, R55 ;  /* 0x000000012b377824 */ /* 0x000fce00078e0237 */
.L_x_1412:
[----:B0-----:R-:W0:Y:S01]  /*25a0*/  LDC.64 R50, c[0x0][0x2e8] ;  /* 0x0000ba00ff327b82 */ /* 0x001e220000000a00 */
[----:B------:R-:W-:Y:S01]  /*25b0*/  VIADD R47, R47, 0xffffffff ;  /* 0xffffffff2f2f7836 */ /* 0x000fe20000000000 */
[----:B------:R-:W-:Y:S05]  /*25c0*/  YIELD ;  /* 0x0000000000007946 */ /* 0x000fea0003800000 */
[----:B--23--:R-:W-:Y:S01]  /*25d0*/  SHF.R.S32.HI R11, RZ, 0x1f, R47 ;  /* 0x0000001fff0b7819 */ /* 0x00cfe2000001142f */
[----:B------:R-:W1:Y:S01]  /*25e0*/  LDC R53, c[0x0][0x3f4] ;  /* 0x0000fd00ff357b82 */ /* 0x000e620000000800 */
[-C--:B------:R-:W-:Y:S01]  /*25f0*/  IMAD R4, R77, R47.reuse, RZ ;  /* 0x0000002f4d047224 */ /* 0x080fe200078e02ff */
[----:B------:R-:W-:Y:S01]  /*2600*/  BSSY B0, `(.L_x_1365) ;  /* 0x000048c000007945 */ /* 0x000fe20003800000 */
[----:B------:R-:W-:-:S04]  /*2610*/  IMAD.WIDE.U32 R88, R75, R47, RZ ;  /* 0x0000002f4b587225 */ /* 0x000fc800078e00ff */
[----:B------:R-:W-:Y:S01]  /*2620*/  IMAD R5, R11, R75, R4 ;  /* 0x0000004b0b057224 */ /* 0x000fe200078e0204 */
[----:B------:R-:W-:-:S03]  /*2630*/  IADD3 R13, P3, P4, R83, R88, R74 ;  /* 0x00000058530d7210 */ /* 0x000fc60007c7e04a */
[----:B------:R-:W-:Y:S02]  /*2640*/  IMAD.IADD R91, R89, 0x1, R5 ;  /* 0x00000001595b7824 */ /* 0x000fe400078e0205 */
[----:B------:R-:W-:-:S03]  /*2650*/  IMAD R5, R192, 0x4000, R213 ;  /* 0x00004000c0057824 */ /* 0x000fc600078e02d5 */
[----:B------:R-:W-:Y:S01]  /*2660*/  IADD3.X R4, R78, R91, R76, P3, P4 ;  /* 0x0000005b4e047210 */ /* 0x000fe20001fe844c */
[----:B------:R-:W-:Y:S01]  /*2670*/  IMAD.IADD R82, R16, 0x1, R5 ;  /* 0x0000000110527824 */ /* 0x000fe200078e0205 */
[-C--:B0-----:R-:W-:Y:S02]  /*2680*/  IADD3 R14, P4, P5, R88, R50.reuse, R83 ;  /* 0x00000032580e7210 */ /* 0x081fe40007d9e053 */
[----:B------:R-:W-:Y:S02]  /*2690*/  IADD3 R12, P3, R13, R50, RZ ;  /* 0x000000320d0c7210 */ /* 0x000fe40007f7e0ff */
[----:B------:R-:W-:Y:S02]  /*26a0*/  IADD3.X R15, R91, R51, R78, P4, P5 ;  /* 0x000000335b0f7210 */ /* 0x000fe400027ea44e */
[----:B-1----:R-:W-:Y:S01]  /*26b0*/  ISETP.GE.AND P4, PT, R53, 0x1, PT ;  /* 0x000000013500780c */ /* 0x002fe20003f86270 */
[----:B------:R-:W-:Y:S01]  /*26c0*/  IMAD.X R13, R4, 0x1, R51, P3 ;  /* 0x00000001040d7824 */ /* 0x000fe200018e0633 */
[----:B------:R-:W-:-:S04]  /*26d0*/  ISETP.GT.AND P5, PT, R47, R48, PT ;  /* 0x000000302f00720c */ /* 0x000fc80003fa4270 */
[----:B------:R-:W-:-:S07]  /*26e0*/  P2R R94, PR, RZ, 0x20 ;  /* 0x00000020ff5e7803 */ /* 0x000fce0000000000 */
[----:B----4-:R-:W-:Y:S05]  /*26f0*/  @!P4 BRA `(.L_x_1366) ;  /* 0x000000440088c947 */ /* 0x010fea0003800000 */
[----:B------:R-:W-:Y:S01]  /*2700*/  ULDC.U8 UR4, c[0x0][0x410] ;  /* 0x0001040000047ab9 */ /* 0x000fe20000000000 */
[-C--:B------:R-:W-:Y:S01]  /*2710*/  IMAD R5, R72, R47.reuse, RZ ;  /* 0x0000002f48057224 */ /* 0x080fe200078e02ff */
[----:B------:R-:W-:Y:S01]  /*2720*/  ISETP.NE.AND P3, PT, RZ, UR4, PT ;  /* 0x00000004ff007c0c */ /* 0x000fe2000bf65270 */
[-C--:B------:R-:W-:Y:S02]  /*2730*/  IMAD R7, R68, R47.reuse, RZ ;  /* 0x0000002f44077224 */ /* 0x080fe400078e02ff */
[C---:B------:R-:W-:Y:S02]  /*2740*/  IMAD R9, R11.reuse, R70, R5 ;  /* 0x000000460b097224 */ /* 0x040fe400078e0205 */
[----:B------:R-:W-:Y:S02]  /*2750*/  IMAD R11, R11, R66, R7 ;  /* 0x000000420b0b7224 */ /* 0x000fe400078e0207 */
[----:B------:R-:W-:Y:S02]  /*2760*/  IMAD R84, R47, -0x40, R46 ;  /* 0xffffffc02f547824 */ /* 0x000fe400078e022e */
[----:B------:R-:W-:-:S03]  /*2770*/  IMAD.WIDE.U32 R6, R70, R47, RZ ;  /* 0x0000002f46067225 */ /* 0x000fc600078e00ff */
[----:B------:R-:W-:Y:S01]  /*2780*/  VIMNMX R84, R84, 0x40, PT ;  /* 0x0000004054547848 */ /* 0x000fe20003fe0100 */
        /* <DEDUP_REMOVED lines=28> */
.L_x_1369:
[----:B------:R-:W-:Y:S05]  /*2950*/  BSYNC B1 ;  /* 0x0000000000017941 */ /* 0x000fea0003800000 */
.L_x_1368:
[----:B------:R-:W-:Y:S01]  /*2960*/  ISETP.GE.AND P5, PT, R218, R84, PT ;  /* 0x00000054da00720c */ /* 0x000fe20003fa6270 */
[----:B------:R-:W-:Y:S01]  /*2970*/  BSSY B1, `(.L_x_1370) ;  /* 0x000001b000017945 */ /* 0x000fe20003800000 */
[----:B------:R-:W-:Y:S02]  /*2980*/  CS2R R26, SRZ ;  /* 0x00000000001a7805 */ /* 0x000fe4000001ff00 */
[----:B0-----:R-:W-:Y:S01]  /*2990*/  CS2R R8, SRZ ;  /* 0x0000000000087805 */ /* 0x001fe2000001ff00 */
[----:B-----5:R-:W-:Y:S01]  /*29a0*/  IMAD.MOV.U32 R50, RZ, RZ, R30 ;  /* 0x000000ffff327224 */ /* 0x020fe200078e001e */
[----:B------:R-:W-:Y:S01]  /*29b0*/  CS2R R24, SRZ ;  /* 0x0000000000187805 */ /* 0x000fe2000001ff00 */
[----:B------:R-:W-:-:S06]  /*29c0*/  IMAD.MOV.U32 R104, RZ, RZ, R32 ;  /* 0x000000ffff687224 */ /* 0x000fcc00078e0020 */
        /* <DEDUP_REMOVED lines=21> */
.L_x_1371:
[----:B------:R-:W-:Y:S05]  /*2b20*/  BSYNC B1 ;  /* 0x0000000000017941 */ /* 0x000fea0003800000 */
.L_x_1370:
[----:B------:R-:W-:Y:S01]  /*2b30*/  UISETP.NE.AND UP0, UPT, UR45, 0x3, UPT ;  /* 0x000000032d00788c */ /* 0x000fe2000bf05270 */
[----:B------:R-:W-:Y:S01]  /*2b40*/  MOV R89, R28 ;  /* 0x0000001c00597202 */ /* 0x000fe20000000f00 */
[----:B------:R-:W-:Y:S02]  /*2b50*/  IMAD.MOV.U32 R101, RZ, RZ, R34 ;  /* 0x000000ffff657224 */ /* 0x000fe400078e0022 */
[----:B-----5:R-:W-:Y:S02]  /*2b60*/  IMAD.MOV.U32 R51, RZ, RZ, R10 ;  /* 0x000000ffff337224 */ /* 0x020fe400078e000a */
[----:B------:R-:W-:Y:S01]  /*2b70*/  PLOP3.LUT P3, PT, PT, PT, UP0, 0x80, 0x0 ;  /* 0x000000000000781c */ /* 0x000fe20003f6f008 */
[----:B------:R-:W-:Y:S02]  /*2b80*/  IMAD.MOV.U32 R86, RZ, RZ, R26 ;  /* 0x000000ffff567224 */ /* 0x000fe400078e001a */
[----:B------:R-:W-:Y:S02]  /*2b90*/  IMAD.MOV.U32 R52, RZ, RZ, R8 ;  /* 0x000000ffff347224 */ /* 0x000fe400078e0008 */
[----:B------:R-:W-:-:S08]  /*2ba0*/  IMAD.MOV.U32 R88, RZ, RZ, R24 ;  /* 0x000000ffff587224 */ /* 0x000fd000078e0018 */
[----:B------:R-:W-:Y:S05]  /*2bb0*/  @!P3 BRA `(.L_x_1372) ;  /* 0x000000000004b947 */ /* 0x000fea0003800000 */
[----:B------:R-:W-:Y:S01]  /*2bc0*/  BPT.TRAP 0x1 ;  /* 0x000000040000795c */ /* 0x000fe20000300000 */
.L_x_1372:
[----:B------:R-:W-:Y:S01]  /*2bd0*/  IMAD R80, R192, 0x8, R16 ;  /* 0x00000008c0507824 */ /* 0x000fe200078e0210 */
[----:B------:R-:W-:Y:S01]  /*2be0*/  SHF.L.U32 R93, R198, 0x1f, RZ ;  /* 0x0000001fc65d7819 */ /* 0x000fe200000006ff */
[----:B------:R-:W-:Y:S03]  /*2bf0*/  BSSY B1, `(.L_x_1373) ;  /* 0x0000003000017945 */ /* 0x000fe60003800000 */
[----:B------:R-:W1:Y:S02]  /*2c00*/  SYNCS.PHASECHK.TRANS64.TRYWAIT P6, [R80+URZ+0x28490], R93 ;  /* 0x0284905d500075a7 */ /* 0x000e6400080c017f */
[----:B-1----:R-:W-:Y:S05]  /*2c10*/  @!P6 BRA `(.L_x_1374) ;  /* 0x0000023000f4e947 */ /* 0x002fea0003800000 */
.L_x_1728:
[----:B------:R-:W-:Y:S05]  /*2c20*/  BSYNC B1 ;  /* 0x0000000000017941 */ /* 0x000fea0003800000 */
.L_x_1373:
[----:B------:R-:W-:Y:S04]  /*2c30*/  BSSY B1, `(.L_x_1375) ;  /* 0x00000eb000017945 */ /* 0x000fe80003800000 */
[----:B------:R-:W-:Y:S05]  /*2c40*/  @P4 BRA `(.L_x_1376) ;  /* 0x0000000c00a44947 */ /* 0x000fea0003800000 */
[----:B------:R-:W-:Y:S04]  /*2c50*/  BSSY B2, `(.L_x_1377) ;  /* 0x0000074000027945 */ /* 0x000fe80003800000 */
[----:B------:R-:W-:Y:S05]  /*2c60*/  @P1 BRA `(.L_x_1378) ;  /* 0x0000000400c81947 */ /* 0x000fea0003800000 */
[----:B0-----:R0:W2:Y:S01]  /*2c70*/  LDS.128 R4, [R82+0x20000] ;  /* 0x0200000052047984 */ /* 0x0010a20000000c00 */
        /* <DEDUP_REMOVED lines=10> */
[--C-:B------:R-:W-:Y:S02]  /*2d20*/  SHF.R.U32.HI R97, RZ, 0x18, R33.reuse ;  /* 0x00000018ff617819 */ /* 0x100fe40000011621 */
[----:B------:R-:W-:Y:S01]  /*2d30*/  SHF.R.U32.HI R98, RZ, 0x10, R33 ;  /* 0x00000010ff627819 */ /* 0x000fe20000011621 */
[----:B------:R-:W-:Y:S01]  /*2d40*/  IMAD.MOV.U32 R33, RZ, RZ, R6 ;  /* 0x000000ffff217224 */ /* 0x000fe200078e0006 */
[----:B------:R-:W-:Y:S01]  /*2d50*/  PRMT R90, R35, 0x654, R90 ;  /* 0x00000654235a7816 */ /* 0x000fe2000000005a */
[----:B------:R-:W-:Y:S01]  /*2d60*/  IMAD.SHL.U32 R35, R91, 0x100, RZ ;  /* 0x000001005b237824 */ /* 0x000fe200078e00ff */
[----:B------:R-:W-:Y:S01]  /*2d70*/  PRMT R7, R97, 0x654, R32 ;  /* 0x0000065461077816 */ /* 0x000fe20000000020 */
[----:B------:R-:W-:-:S03]  /*2d80*/  IMAD.SHL.U32 R6, R96, 0x100, RZ ;  /* 0x0000010060067824 */ /* 0x000fc600078e00ff */
[----:B------:R-:W-:Y:S01]  /*2d90*/  LOP3.LUT R96, R90, 0xff00, R35, 0xf8, !PT ;  /* 0x0000ff005a607812 */ /* 0x000fe200078ef823 */
[----:B------:R-:W-:Y:S01]  /*2da0*/  IMAD.U32 R35, R95, 0x10000, RZ ;  /* 0x000100005f237824 */ /* 0x000fe200078e00ff */
[----:B------:R-:W-:Y:S01]  /*2db0*/  LOP3.LUT R32, R7, 0xff00, R6, 0xf8, !PT ;  /* 0x0000ff0007207812 */ /* 0x000fe200078ef806 */
[----:B------:R-:W-:Y:S01]  /*2dc0*/  IMAD.U32 R7, R98, 0x10000, RZ ;  /* 0x0001000062077824 */ /* 0x000fe200078e00ff */
[----:B------:R-:W-:Y:S02]  /*2dd0*/  F2FP.F16.E4M3.UNPACK_B R90, R101.H1 ;  /* 0x00000065ff5a723e */ /* 0x000fe400030006ff */
[-C--:B------:R-:W-:Y:S02]  /*2de0*/  F2FP.F16.E4M3.UNPACK_B R6, R5.reuse ;  /* 0x00000005ff06723e */ /* 0x080fe400020006ff */
[----:B------:R-:W-:Y:S01]  /*2df0*/  F2FP.F16.E4M3.UNPACK_B R5, R5.H1 ;  /* 0x00000005ff05723e */ /* 0x000fe200030006ff */
[--C-:B------:R-:W-:Y:S01]  /*2e00*/  HADD2.F32 R95, -RZ, R90.reuse.H0_H0 ;  /* 0x2000005aff5f7230 */ /* 0x100fe20000004100 */
[----:B------:R-:W-:Y:S01]  /*2e10*/  LOP3.LUT R97, R96, 0xff0000, R35, 0xf8, !PT ;  /* 0x00ff000060617812 */ /* 0x000fe200078ef823 */
[----:B------:R-:W-:Y:S01]  /*2e20*/  HADD2.F32 R96, -RZ, R90.H1_H1 ;  /* 0x3000005aff607230 */ /* 0x000fe20000004100 */
[----:B------:R-:W-:Y:S01]  /*2e30*/  LOP3.LUT R91, R32, 0xff0000, R7, 0xf8, !PT ;  /* 0x00ff0000205b7812 */ /* 0x000fe200078ef807 */
[----:B------:R-:W-:Y:S01]  /*2e40*/  HADD2.F32 R7, -RZ, R6.H1_H1 ;  /* 0x30000006ff077230 */ /* 0x000fe20000004100 */
[----:B------:R-:W-:Y:S01]  /*2e50*/  F2FP.F16.E4M3.UNPACK_B R35, R104.H1 ;  /* 0x00000068ff23723e */ /* 0x000fe200030006ff */
[----:B------:R-:W-:-:S02]  /*2e60*/  HADD2.F32 R32, -RZ, R5.H1_H1 ;  /* 0x30000005ff207230 */ /* 0x000fc40000004100 */
[----:B------:R-:W-:Y:S02]  /*2e70*/  HADD2.F32 R6, -RZ, R6.H0_H0 ;  /* 0x20000006ff067230 */ /* 0x000fe40000004100 */
[-C--:B------:R-:W-:Y:S01]  /*2e80*/  FMUL.FTZ R99, R7, R95.reuse ;  /* 0x0000005f07637220 */ /* 0x080fe20000410000 */
[----:B------:R-:W-:Y:S02]  /*2e90*/  HADD2.F32 R90, -RZ, R35.H0_H0 ;  /* 0x20000023ff5a7230 */ /* 0x000fe40000004100 */
[----:B------:R-:W-:Y:S01]  /*2ea0*/  FMUL.FTZ R102, R32, R96 ;  /* 0x0000006020667220 */ /* 0x000fe20000410000 */
[----:B------:R-:W-:Y:S02]  /*2eb0*/  HADD2.F32 R5, -RZ, R5.H0_H0 ;  /* 0x20000005ff057230 */ /* 0x000fe40000004100 */
[C---:B------:R-:W-:Y:S01]  /*2ec0*/  FMUL.FTZ R98, R6.reuse, R95 ;  /* 0x0000005f06627220 */ /* 0x040fe20000410000 */
[----:B------:R-:W-:Y:S02]  /*2ed0*/  HADD2.F32 R35, -RZ, R35.H1_H1 ;  /* 0x30000023ff237230 */ /* 0x000fe40000004100 */
[----:B------:R-:W-:Y:S01]  /*2ee0*/  FFMA.FTZ R100, R6, R90, -R99 ;  /* 0x0000005a06647223 */ /* 0x000fe20000010863 */
[----:B------:R-:W-:Y:S01]  /*2ef0*/  F2FP.F16.E4M3.UNPACK_B R6, R101 ;  /* 0x00000065ff06723e */ /* 0x000fe200020006ff */
[----:B------:R-:W-:Y:S01]  /*2f00*/  FMUL.FTZ R95, R5, R96 ;  /* 0x00000060055f7220 */ /* 0x000fe20000410000 */
[----:B------:R-:W-:Y:S01]  /*2f10*/  FFMA.FTZ R101, R7, R90, R98 ;  /* 0x0000005a07657223 */ /* 0x000fe20000010062 */
[-C--:B------:R-:W-:Y:S01]  /*2f20*/  FFMA.FTZ R102, R5, R35.reuse, -R102 ;  /* 0x0000002305667223 */ /* 0x080fe20000010866 */
[-C--:B------:R-:W-:Y:S01]  /*2f30*/  F2FP.F16.E4M3.UNPACK_B R5, R4.reuse.H1 ;  /* 0x00000004ff05723e */ /* 0x080fe200030006ff */
[----:B------:R-:W-:Y:S01]  /*2f40*/  FFMA.FTZ R103, R32, R35, R95 ;  /* 0x0000002320677223 */ /* 0x000fe2000001005f */
[----:B------:R-:W-:Y:S01]  /*2f50*/  F2FP.F16.E4M3.UNPACK_B R4, R4 ;  /* 0x00000004ff04723e */ /* 0x000fe200020006ff */
[--C-:B------:R-:W-:Y:S01]  /*2f60*/  HADD2.F32 R95, -RZ, R6.reuse.H1_H1 ;  /* 0x30000006ff5f7230 */ /* 0x100fe20000004100 */
[----:B------:R-:W-:Y:S01]  /*2f70*/  F2FP.F16.E4M3.UNPACK_B R32, R104 ;  /* 0x00000068ff20723e */ /* 0x000fe200020006ff */
[----:B------:R-:W-:Y:S01]  /*2f80*/  HADD2.F32 R90, -RZ, R6.H0_H0 ;  /* 0x20000006ff5a7230 */ /* 0x000fe20000004100 */
[----:B------:R-:W-:Y:S01]  /*2f90*/  F2FP.SATFINITE.E4M3.F32.PACK_AB_MERGE_C R106, R103, R102, RZ ;  /* 0x00000066676a723e */ /* 0x000fe200048070ff */
[----:B------:R-:W-:-:S02]  /*2fa0*/  HADD2.F32 R6, -RZ, R5.H0_H0 ;  /* 0x20000005ff067230 */ /* 0x000fc40000004100 */
[----:B------:R-:W-:Y:S02]  /*2fb0*/  HADD2.F32 R7, -RZ, R5.H1_H1 ;  /* 0x30000005ff077230 */ /* 0x000fe40000004100 */
[--C-:B------:R-:W-:Y:S02]  /*2fc0*/  HADD2.F32 R5, -RZ, R4.reuse.H0_H0 ;  /* 0x20000004ff057230 */ /* 0x100fe40000004100 */
[-C--:B------:R-:W-:Y:S01]  /*2fd0*/  FMUL.FTZ R98, R6, R95.reuse ;  /* 0x0000005f06627220 */ /* 0x080fe20000410000 */
[----:B------:R-:W-:Y:S02]  /*2fe0*/  HADD2.F32 R4, -RZ, R4.H1_H1 ;  /* 0x30000004ff047230 */ /* 0x000fe40000004100 */
[----:B------:R-:W-:Y:S01]  /*2ff0*/  FMUL.FTZ R99, R7, R95 ;  /* 0x0000005f07637220 */ /* 0x000fe20000410000 */
[--C-:B------:R-:W-:Y:S02]  /*3000*/  HADD2.F32 R35, -RZ, R32.reuse.H1_H1 ;  /* 0x30000020ff237230 */ /* 0x100fe40000004100 */
[----:B------:R-:W-:Y:S01]  /*3010*/  FMUL.FTZ R95, R5, R90 ;  /* 0x0000005a055f7220 */ /* 0x000fe20000410000 */
[----:B------:R-:W-:-:S02]  /*3020*/  HADD2.F32 R32, -RZ, R32.H0_H0 ;  /* 0x20000020ff207230 */ /* 0x000fc40000004100 */
[----:B------:R-:W-:Y:S01]  /*3030*/  FMUL.FTZ R96, R4, R90 ;  /* 0x0000005a04607220 */ /* 0x000fe20000410000 */
[----:B------:R-:W-:Y:S01]  /*3040*/  F2FP.F16.E4M3.UNPACK_B R90, R97.H1 ;  /* 0x00000061ff5a723e */ /* 0x000fe200030006ff */
[-C--:B------:R-:W-:Y:S01]  /*3050*/  FFMA.FTZ R7, R7, R35.reuse, R98 ;  /* 0x0000002307077223 */ /* 0x080fe20000010062 */
[----:B------:R-:W-:Y:S01]  /*3060*/  FFMA.FTZ R6, R6, R35, -R99 ;  /* 0x0000002306067223 */ /* 0x000fe20000010863 */
[----:B------:R-:W-:Y:S01]  /*3070*/  FFMA.FTZ R98, R5, R32, -R96 ;  /* 0x0000002005627223 */ /* 0x000fe20000010860 */
[----:B------:R-:W-:Y:S01]  /*3080*/  F2FP.F16.E4M3.UNPACK_B R5, R34.H1 ;  /* 0x00000022ff05723e */ /* 0x000fe200030006ff */
[----:B------:R-:W-:Y:S01]  /*3090*/  FFMA.FTZ R99, R4, R32, R95 ;  /* 0x0000002004637223 */ /* 0x000fe2000001005f */
[----:B------:R-:W-:Y:S01]  /*30a0*/  F2FP.F16.E4M3.UNPACK_B R32, R91.H1 ;  /* 0x0000005bff20723e */ /* 0x000fe200030006ff */
[----:B------:R-:W-:Y:S01]  /*30b0*/  HADD2.F32 R96, -RZ, R90.H1_H1 ;  /* 0x3000005aff607230 */ /* 0x000fe20000004100 */
[----:B------:R-:W-:Y:S01]  /*30c0*/  F2FP.SATFINITE.E4M3.F32.PACK_AB_MERGE_C R105, R7, R6, RZ ;  /* 0x000000060769723e */ /* 0x000fe200048070ff */
[--C-:B------:R-:W-:Y:S01]  /*30d0*/  HADD2.F32 R7, -RZ, R5.reuse.H1_H1 ;  /* 0x30000005ff077230 */ /* 0x100fe20000004100 */
        /* <DEDUP_REMOVED lines=13> */
[-C--:B------:R-:W-:Y:S01]  /*31b0*/  FMUL.FTZ R103, R5, R95.reuse ;  /* 0x0000005f05677220 */ /* 0x080fe20000410000 */
        /* <DEDUP_REMOVED lines=27> */
.L_x_1380:
[----:B------:R-:W-:Y:S05]  /*3370*/  BSYNC B3 ;  /* 0x0000000000037941 */ /* 0x000fea0003800000 */
.L_x_1379:
[----:B--2---:R2:W-:Y:S02]  /*3380*/  STG.E.128 desc[UR46][R14.64], R4 ;  /* 0x000000040e007986 */ /* 0x0045e4000c101d2e */
.L_x_1378:
[----:B------:R-:W-:Y:S05]  /*3390*/  BSYNC B2 ;  /* 0x0000000000027941 */ /* 0x000fea0003800000 */
.L_x_1377:
[----:B------:R-:W-:Y:S05]  /*33a0*/  @P2 BRA `(.L_x_1376) ;  /* 0x0000000400cc2947 */ /* 0x000fea0003800000 */
[----:B0-2---:R0:W2:Y:S01]  /*33b0*/  LDS.128 R4, [R82+0x22000] ;  /* 0x0220000052047984 */ /* 0x0050a20000000c00 */
[----:B------:R-:W-:Y:S01]  /*33c0*/  ISETP.GE.AND P4, PT, R194, R53, PT ;  /* 0x00000035c200720c */ /* 0x000fe20003f86270 */
[----:B------:R-:W-:-:S12]  /*33d0*/  BSSY B2, `(.L_x_1381) ;  /* 0x000006f000027945 */ /* 0x000fd80003800000 */
[----:B0-----:R-:W-:Y:S05]  /*33e0*/  @P4 BRA `(.L_x_1382) ;  /* 0x0000000400b44947 */ /* 0x001fea0003800000 */
[----:B------:R-:W-:Y:S01]  /*33f0*/  SHF.R.U32.HI R32, RZ, 0x8, R29 ;  /* 0x00000008ff207819 */ /* 0x000fe2000001161d */
[----:B--2---:R-:W-:Y:S01]  /*3400*/  IMAD.MOV.U32 R30, RZ, RZ, R7 ;  /* 0x000000ffff1e7224 */ /* 0x004fe200078e0007 */
[--C-:B------:R-:W-:Y:S02]  /*3410*/  SHF.R.U32.HI R91, RZ, 0x18, R31.reuse ;  /* 0x00000018ff5b7819 */ /* 0x100fe4000001161f */
[----:B------:R-:W-:Y:S02]  /*3420*/  LOP3.LUT R28, R31, 0xff, RZ, 0xc0, !PT ;  /* 0x000000ff1f1c7812 */ /* 0x000fe400078ec0ff */
[--C-:B------:R-:W-:Y:S02]  /*3430*/  SHF.R.U32.HI R35, RZ, 0x8, R31.reuse ;  /* 0x00000008ff237819 */ /* 0x100fe4000001161f */
[----:B------:R-:W-:Y:S02]  /*3440*/  SHF.R.U32.HI R33, RZ, 0x10, R31 ;  /* 0x00000010ff217819 */ /* 0x000fe4000001161f */
[----:B------:R-:W-:-:S02]  /*3450*/  SHF.R.U32.HI R90, RZ, 0x18, R29 ;  /* 0x00000018ff5a7819 */ /* 0x000fc4000001161d */
[----:B------:R-:W-:Y:S02]  /*3460*/  LOP3.LUT R31, R29, 0xff, RZ, 0xc0, !PT ;  /* 0x000000ff1d1f7812 */ /* 0x000fe400078ec0ff */
[----:B------:R-:W-:Y:S01]  /*3470*/  SHF.R.U32.HI R34, RZ, 0x10, R29 ;  /* 0x00000010ff227819 */ /* 0x000fe2000001161d */
[----:B------:R-:W-:Y:S01]  /*3480*/  IMAD.MOV.U32 R29, RZ, RZ, R6 ;  /* 0x000000ffff1d7224 */ /* 0x000fe200078e0006 */
[----:B------:R-:W-:Y:S01]  /*3490*/  PRMT R28, R91, 0x654, R28 ;  /* 0x000006545b1c7816 */ /* 0x000fe2000000001c */
[----:B------:R-:W-:Y:S01]  /*34a0*/  IMAD.SHL.U32 R6, R32, 0x100, RZ ;  /* 0x0000010020067824 */ /* 0x000fe200078e00ff */
        /* <DEDUP_REMOVED lines=97> */
.L_x_1382:
[----:B------:R-:W-:Y:S05]  /*3ac0*/  BSYNC B2 ;  /* 0x0000000000027941 */ /* 0x000fea0003800000 */
.L_x_1381:
[----:B--2---:R3:W-:Y:S02]  /*3ad0*/  STG.E.128 desc[UR46][R14.64+0x80], R4 ;  /* 0x000080040e007986 */ /* 0x0047e4000c101d2e */
.L_x_1376:
[----:B------:R-:W-:Y:S05]  /*3ae0*/  BSYNC B1 ;  /* 0x0000000000017941 */ /* 0x000fea0003800000 */
.L_x_1375:
[----:B------:R-:W-:Y:S05]  /*3af0*/  @P5 BRA `(.L_x_1383) ;  /* 0x0000003000f05947 */ /* 0x000fea0003800000 */
[----:B------:R-:W-:Y:S04]  /*3b00*/  BSSY B1, `(.L_x_1384) ;  /* 0x0000075000017945 */ /* 0x000fe80003800000 */
[----:B------:R-:W-:Y:S05]  /*3b10*/  @P1 BRA `(.L_x_1385) ;  /* 0x0000000400cc1947 */ /* 0x000fea0003800000 */
[----:B0-23--:R0:W2:Y:S01]  /*3b20*/  LDS.128 R4, [R82+0x21000] ;  /* 0x0210000052047984 */ /* 0x00d0a20000000c00 */
[----:B------:R-:W-:Y:S01]  /*3b30*/  ISETP.GE.AND P4, PT, R18, R53, PT ;  /* 0x000000351200720c */ /* 0x000fe20003f86270 */
[----:B------:R-:W-:-:S12]  /*3b40*/  BSSY B2, `(.L_x_1386) ;  /* 0x000006f000027945 */ /* 0x000fd80003800000 */
[----:B0-----:R-:W-:Y:S05]  /*3b50*/  @P4 BRA `(.L_x_1387) ;  /* 0x0000000400b44947 */ /* 0x001fea0003800000 */
[----:B------:R-:W-:Y:S01]  /*3b60*/  SHF.R.U32.HI R33, RZ, 0x18, R27 ;  /* 0x00000018ff217819 */ /* 0x000fe2000001161b */
[----:B--2---:R-:W-:Y:S01]  /*3b70*/  IMAD.MOV.U32 R24, RZ, RZ, R7 ;  /* 0x000000ffff187224 */ /* 0x004fe200078e0007 */
[----:B------:R-:W-:Y:S01]  /*3b80*/  LOP3.LUT R14, R27, 0xff, RZ, 0xc0, !PT ;  /* 0x000000ff1b0e7812 */ /* 0x000fe200078ec0ff */
[----:B------:R-:W-:Y:S01]  /*3b90*/  IMAD.MOV.U32 R15, RZ, RZ, R6 ;  /* 0x000000ffff0f7224 */ /* 0x000fe200078e0006 */
[--C-:B------:R-:W-:Y:S02]  /*3ba0*/  SHF.R.U32.HI R31, RZ, 0x8, R27.reuse ;  /* 0x00000008ff1f7819 */ /* 0x100fe4000001161b */
[----:B------:R-:W-:Y:S02]  /*3bb0*/  SHF.R.U32.HI R30, RZ, 0x10, R27 ;  /* 0x00000010ff1e7819 */ /* 0x000fe4000001161b */
[--C-:B------:R-:W-:Y:S01]  /*3bc0*/  SHF.R.U32.HI R27, RZ, 0x8, R25.reuse ;  /* 0x00000008ff1b7819 */ /* 0x100fe20000011619 */
[----:B------:R-:W-:Y:S01]  /*3bd0*/  IMAD.SHL.U32 R7, R31, 0x100, RZ ;  /* 0x000001001f077824 */ /* 0x000fe200078e00ff */
[----:B------:R-:W-:-:S02]  /*3be0*/  SHF.R.U32.HI R29, RZ, 0x18, R25 ;  /* 0x00000018ff1d7819 */ /* 0x000fc40000011619 */
[----:B------:R-:W-:Y:S02]  /*3bf0*/  LOP3.LUT R26, R25, 0xff, RZ, 0xc0, !PT ;  /* 0x000000ff191a7812 */ /* 0x000fe400078ec0ff */
[----:B------:R-:W-:Y:S01]  /*3c00*/  SHF.R.U32.HI R28, RZ, 0x10, R25 ;  /* 0x00000010ff1c7819 */ /* 0x000fe20000011619 */
[----:B------:R-:W-:Y:S01]  /*3c10*/  IMAD.SHL.U32 R25, R27, 0x100, RZ ;  /* 0x000001001b197824 */ /* 0x000fe200078e00ff */
[----:B------:R-:W-:Y:S02]  /*3c20*/  PRMT R14, R33, 0x654, R14 ;  /* 0x00000654210e7816 */ /* 0x000fe4000000000e */
[----:B------:R-:W-:Y:S01]  /*3c30*/  PRMT R26, R29, 0x654, R26 ;  /* 0x000006541d1a7816 */ /* 0x000fe2000000001a */
[----:B------:R-:W-:Y:S01]  /*3c40*/  IMAD.U32 R28, R28, 0x10000, RZ ;  /* 0x000100001c1c7824 */ /* 0x000fe200078e00ff */
        /* <DEDUP_REMOVED lines=94> */
.L_x_1387:
[----:B------:R-:W-:Y:S05]  /*4230*/  BSYNC B2 ;  /* 0x0000000000027941 */ /* 0x000fea0003800000 */
.L_x_1386:
[----:B--2---:R4:W-:Y:S02]  /*4240*/  STG.E.128 desc[UR46][R12.64], R4 ;  /* 0x000000040c007986 */ /* 0x0049e4000c101d2e */
.L_x_1385:
[----:B------:R-:W-:Y:S05]  /*4250*/  BSYNC B1 ;  /* 0x0000000000017941 */ /* 0x000fea0003800000 */
.L_x_1384:
[----:B------:R-:W-:Y:S05]  /*4260*/  @P2 BRA `(.L_x_1383) ;  /* 0x0000002c00142947 */ /* 0x000fea0003800000 */
[----:B0-234-:R0:W2:Y:S01]  /*4270*/  LDS.128 R4, [R82+0x23000] ;  /* 0x0230000052047984 */ /* 0x01d0a20000000c00 */
        /* <DEDUP_REMOVED lines=8> */
[--C-:B------:R-:W-:Y:S02]  /*4300*/  SHF.R.U32.HI R11, RZ, 0x8, R9.reuse ;  /* 0x00000008ff0b7819 */ /* 0x100fe40000011609 */
[----:B------:R-:W-:-:S02]  /*4310*/  SHF.R.U32.HI R15, RZ, 0x10, R9 ;  /* 0x00000010ff0f7819 */ /* 0x000fc40000011609 */
[----:B------:R-:W-:Y:S01]  /*4320*/  LOP3.LUT R14, R9, 0xff0000ff, RZ, 0xc0, !PT ;  /* 0xff0000ff090e7812 */ /* 0x000fe200078ec0ff */
[----:B------:R-:W-:Y:S01]  /*4330*/  IMAD.MOV.U32 R9, RZ, RZ, R6 ;  /* 0x000000ffff097224 */ /* 0x000fe200078e0006 */
[----:B------:R-:W-:Y:S01]  /*4340*/  SHF.L.U32 R11, R11, 0x8, RZ ;  /* 0x000000080b0b7819 */ /* 0x000fe200000006ff */
[----:B------:R-:W-:Y:S01]  /*4350*/  IMAD.SHL.U32 R6, R24, 0x100, RZ ;  /* 0x0000010018067824 */ /* 0x000fe200078e00ff */
[----:B------:R-:W-:Y:S02]  /*4360*/  PRMT R7, R25, 0x654, R8 ;  /* 0x0000065419077816 */ /* 0x000fe40000000008 */
[----:B------:R-:W-:Y:S01]  /*4370*/  LOP3.LUT R24, R14, 0xff00, R11, 0xf8, !PT ;  /* 0x0000ff000e187812 */ /* 0x000fe200078ef80b */
[----:B------:R-:W-:Y:S01]  /*4380*/  IMAD.U32 R11, R15, 0x10000, RZ ;  /* 0x000100000f0b7824 */ /* 0x000fe200078e00ff */
[----:B------:R-:W-:Y:S01]  /*4390*/  LOP3.LUT R8, R7, 0xff00, R6, 0xf8, !PT ;  /* 0x0000ff0007087812 */ /* 0x000fe200078ef806 */
[----:B------:R-:W-:Y:S01]  /*43a0*/  IMAD.U32 R7, R26, 0x10000, RZ ;  /* 0x000100001a077824 */ /* 0x000fe200078e00ff */
[----:B------:R-:W-:-:S02]  /*43b0*/  F2FP.F16.E4M3.UNPACK_B R14, R52.H1 ;  /* 0x00000034ff0e723e */ /* 0x000fc400030006ff */
        /* <DEDUP_REMOVED lines=90> */
.L_x_1389:
[----:B------:R-:W-:Y:S05]  /*4960*/  BSYNC B1 ;  /* 0x0000000000017941 */ /* 0x000fea0003800000 */
.L_x_1388:
[----:B--2---:R0:W-:Y:S01]  /*4970*/  STG.E.128 desc[UR46][R12.64+0x80], R4 ;  /* 0x000080040c007986 */ /* 0x0041e2000c101d2e */
[----:B------:R-:W-:Y:S05]  /*4980*/  BRA `(.L_x_1383) ;  /* 0x00000024004c7947 */ /* 0x000fea0003800000 */
.L_x_1367:
[----:B------:R-:W-:Y:S02]  /*4990*/  ISETP.GE.AND P3, PT, R218, R84, PT ;  /* 0x00000054da00720c */ /* 0x000fe40003f66270 */
[----:B------:R-:W-:Y:S02]  /*49a0*/  CS2R R10, SRZ ;  /* 0x00000000000a7805 */ /* 0x000fe4000001ff00 */
[----:B------:R-:W-:Y:S02]  /*49b0*/  CS2R R8, SRZ ;  /* 0x0000000000087805 */ /* 0x000fe4000001ff00 */
[----:B------:R-:W-:-:S13]  /*49c0*/  ISETP.GE.OR P3, PT, R22, R53, P3 ;  /* 0x000000351600720c */ /* 0x000fda0001f66670 */
[----:B------:R-:W-:Y:S01]  /*49d0*/  @!P3 IADD3 R33, P4, P5, R38, R6, R71 ;  /* 0x000000062621b210 */ /* 0x000fe20007d9e047 */
[----:B------:R-:W0:Y:S03]  /*49e0*/  @!P3 LDC.64 R24, c[0x0][0x3e8] ;  /* 0x0000fa00ff18bb82 */ /* 0x000e260000000a00 */
[----:B------:R-:W-:Y:S02]  /*49f0*/  @!P3 IADD3.X R14, R60, R93, R73, P4, P5 ;  /* 0x0000005d3c0eb210 */ /* 0x000fe400027ea449 */
[----:B------:R-:W-:-:S03]  /*4a00*/  ISETP.GE.AND P4, PT, R17, R84, PT ;  /* 0x000000541100720c */ /* 0x000fc60003f86270 */
[----:B------:R-:W1:Y:S01]  /*4a10*/  @!P3 LDC.64 R26, c[0x0][0x400] ;  /* 0x00010000ff1abb82 */ /* 0x000e620000000a00 */
[----:B------:R-:W-:-:S13]  /*4a20*/  ISETP.GE.OR P4, PT, R22, R53, P4 ;  /* 0x000000351600720c */ /* 0x000fda0002786670 */
[----:B------:R-:W2:Y:S08]  /*4a30*/  @!P4 LDC.64 R28, c[0x0][0x3e8] ;  /* 0x0000fa00ff1ccb82 */ /* 0x000eb00000000a00 */
[----:B------:R-:W3:Y:S01]  /*4a40*/  @!P4 LDC.64 R30, c[0x0][0x400] ;  /* 0x00010000ff1ecb82 */ /* 0x000ee20000000a00 */
[----:B--2---:R-:W-:Y:S02]  /*4a50*/  @!P4 IADD3 R28, P5, P6, R38, R28, R6 ;  /* 0x0000001c261cc210 */ /* 0x004fe40007ebe006 */
[----:B------:R-:W-:-:S02]  /*4a60*/  CS2R R6, SRZ ;  /* 0x0000000000067805 */ /* 0x000fc4000001ff00 */
[----:B------:R-:W-:Y:S02]  /*4a70*/  @!P4 IADD3.X R29, R60, R29, R93, P5, P6 ;  /* 0x0000001d3c1dc210 */ /* 0x000fe40002fec45d */
[----:B---3--:R-:W-:-:S04]  /*4a80*/  @!P4 IADD3 R30, P5, P6, R20, R30, R4 ;  /* 0x0000001e141ec210 */ /* 0x008fc80007ebe004 */
[----:B------:R-:W-:Y:S02]  /*4a90*/  @!P4 IADD3.X R31, R58, R31, R52, P5, P6 ;  /* 0x0000001f3a1fc210 */ /* 0x000fe40002fec434 */
[----:B------:R-:W-:Y:S02]  /*4aa0*/  @!P3 IADD3 R35, P5, P6, R20, R4, R67 ;  /* 0x000000041423b210 */ /* 0x000fe40007ebe043 */
[----:B------:R-:W-:Y:S01]  /*4ab0*/  CS2R R4, SRZ ;  /* 0x0000000000047805 */ /* 0x000fe2000001ff00 */
[----:B------:R-:W2:Y:S01]  /*4ac0*/  @!P4 LDG.E.128 R8, desc[UR46][R30.64] ;  /* 0x0000002e1e08c981 */ /* 0x000ea2000c1e1d00 */
[----:B------:R-:W-:-:S04]  /*4ad0*/  @!P3 IADD3.X R12, R58, R52, R69, P5, P6 ;  /* 0x000000343a0cb210 */ /* 0x000fc80002fec445 */
[----:B------:R-:W3:Y:S01]  /*4ae0*/  @!P4 LDG.E.128 R4, desc[UR46][R28.64] ;  /* 0x0000002e1c04c981 */ /* 0x000ee2000c1e1d00 */
[----:B0-----:R-:W-:-:S05]  /*4af0*/  @!P3 IADD3 R32, P4, R33, R24, RZ ;  /* 0x000000182120b210 */ /* 0x001fca0007f9e0ff */
[----:B------:R-:W-:Y:S01]  /*4b00*/  @!P3 IMAD.X R33, R14, 0x1, R25, P4 ;  /* 0x000000010e21b824 */ /* 0x000fe200020e0619 */
[----:B-1----:R-:W-:Y:S02]  /*4b10*/  @!P3 IADD3 R34, P4, R35, R26, RZ ;  /* 0x0000001a2322b210 */ /* 0x002fe40007f9e0ff */
[----:B------:R-:W-:Y:S02]  /*4b20*/  CS2R R14, SRZ ;  /* 0x00000000000e7805 */ /* 0x000fe4000001ff00 */
[----:B------:R-:W-:Y:S01]  /*4b30*/  CS2R R24, SRZ ;  /* 0x0000000000187805 */ /* 0x000fe2000001ff00 */
[----:B------:R-:W-:Y:S01]  /*4b40*/  @!P3 IMAD.X R35, R12, 0x1, R27, P4 ;  /* 0x000000010c23b824 */ /* 0x000fe200020e061b */
[----:B------:R-:W-:Y:S02]  /*4b50*/  CS2R R12, SRZ ;  /* 0x00000000000c7805 */ /* 0x000fe4000001ff00 */
[----:B------:R-:W-:-:S04]  /*4b60*/  CS2R R26, SRZ ;  /* 0x00000000001a7805 */ /* 0x000fc8000001ff00 */
[----:B------:R-:W4:Y:S04]  /*4b70*/  @!P3 LDG.E.128 R12, desc[UR46][R32.64] ;  /* 0x0000002e200cb981 */ /* 0x000f28000c1e1d00 */
[----:B------:R-:W5:Y:S01]  /*4b80*/  @!P3 LDG.E.128 R24, desc[UR46][R34.64] ;  /* 0x0000002e2218b981 */ /* 0x000f62000c1e1d00 */
[----:B------:R-:W-:-:S06]  /*4b90*/  UISETP.NE.AND UP0, UPT, UR45, 0x3, UPT ;  /* 0x000000032d00788c */ /* 0x000fcc000bf05270 */
[----:B------:R-:W-:Y:S02]  /*4ba0*/  PLOP3.LUT P3, PT, PT, PT, UP0, 0x80, 0x0 ;  /* 0x000000000000781c */ /* 0x000fe40003f6f008 */
[----:B------:R-:W-:Y:S01]  /*4bb0*/  ISETP.GE.AND P4, PT, R22, R53, PT ;  /* 0x000000351600720c */ /* 0x000fe20003f86270 */
[----:B--2---:R-:W-:Y:S02]  /*4bc0*/  IMAD.MOV.U32 R105, RZ, RZ, R10 ;  /* 0x000000ffff697224 */ /* 0x004fe400078e000a */
[----:B------:R-:W-:Y:S02]  /*4bd0*/  IMAD.MOV.U32 R118, RZ, RZ, R8 ;  /* 0x000000ffff767224 */ /* 0x000fe400078e0008 */
[----:B---3--:R-:W-:Y:S02]  /*4be0*/  IMAD.MOV.U32 R103, RZ, RZ, R6 ;  /* 0x000000ffff677224 */ /* 0x008fe400078e0006 */
[----:B------:R-:W-:Y:S02]  /*4bf0*/  IMAD.MOV.U32 R117, RZ, RZ, R4 ;  /* 0x000000ffff757224 */ /* 0x000fe400078e0004 */
[----:B----4-:R-:W-:-:S02]  /*4c00*/  IMAD.MOV.U32 R86, RZ, RZ, R14 ;  /* 0x000000ffff567224 */ /* 0x010fc400078e000e */
[----:B------:R-:W-:Y:S02]  /*4c10*/  IMAD.MOV.U32 R95, RZ, RZ, R12 ;  /* 0x000000ffff5f7224 */ /* 0x000fe400078e000c */
[----:B-----5:R-:W-:Y:S02]  /*4c20*/  IMAD.MOV.U32 R96, RZ, RZ, R26 ;  /* 0x000000ffff607224 */ /* 0x020fe400078e001a */
[----:B------:R-:W-:Y:S01]  /*4c30*/  IMAD.MOV.U32 R97, RZ, RZ, R24 ;  /* 0x000000ffff617224 */ /* 0x000fe200078e0018 */
[----:B------:R-:W-:Y:S06]  /*4c40*/  @!P3 BRA `(.L_x_1390) ;  /* 0x000000000004b947 */ /* 0x000fec0003800000 */
[----:B------:R-:W-:Y:S01]  /*4c50*/  BPT.TRAP 0x1 ;  /* 0x000000040000795c */ /* 0x000fe20000300000 */
.L_x_1390:
[----:B------:R-:W-:Y:S01]  /*4c60*/  IMAD R80, R192, 0x8, R16 ;  /* 0x00000008c0507824 */ /* 0x000fe200078e0210 */
[----:B------:R-:W-:Y:S01]  /*4c70*/  SHF.L.U32 R93, R198, 0x1f, RZ ;  /* 0x0000001fc65d7819 */ /* 0x000fe200000006ff */
[----:B------:R-:W0:Y:S01]  /*4c80*/  LDC R98, c[0x0][0x2f4] ;  /* 0x0000bd00ff627b82 */ /* 0x000e220000000800 */
[----:B------:R-:W-:Y:S01]  /*4c90*/  BSSY B1, `(.L_x_1391) ;  /* 0x0000006000017945 */ /* 0x000fe20003800000 */
[----:B------:R-:W-:Y:S01]  /*4ca0*/  MOV R89, R91 ;  /* 0x0000005b00597202 */ /* 0x000fe20000000f00 */
[----:B------:R-:W1:Y:S05]  /*4cb0*/  SYNCS.PHASECHK.TRANS64.TRYWAIT P5, [R80+URZ+0x28490], R93 ;  /* 0x0284905d500075a7 */ /* 0x000e6a00080a017f */
[----:B------:R-:W2:Y:S01]  /*4cc0*/  LDC.64 R52, c[0x0][0x300] ;  /* 0x0000c000ff347b82 */ /* 0x000ea20000000a00 */
[----:B0-----:R-:W-:Y:S01]  /*4cd0*/  IMAD.IADD R100, R98, 0x1, -R63 ;  /* 0x0000000162647824 */ /* 0x001fe200078e0a3f */
[----:B-1----:R-:W-:Y:S06]  /*4ce0*/  @!P5 BRA `(.L_x_1392) ;  /* 0x0000021000d4d947 */ /* 0x002fec0003800000 */
.L_x_1729:
[----:B------:R-:W-:Y:S05]  /*4cf0*/  BSYNC B1 ;  /* 0x0000000000017941 */ /* 0x000fea0003800000 */
.L_x_1391:
[----:B------:R-:W-:Y:S01]  /*4d00*/  ISETP.GE.OR P5, PT, R17, R84, P1 ;  /* 0x000000541100720c */ /* 0x000fe20000fa6670 */
[----:B------:R-:W-:-:S12]  /*4d10*/  BSSY B1, `(.L_x_1393) ;  /* 0x00000fd000017945 */ /* 0x000fd80003800000 */
[----:B------:R-:W-:Y:S05]  /*4d20*/  @P5 BRA `(.L_x_1394) ;  /* 0x0000000c00ec5947 */ /* 0x000fea0003800000 */
[-C--:B--2---:R-:W-:Y:S01]  /*4d30*/  IMAD R28, R221, R52.reuse, RZ ;  /* 0x00000034dd1c7224 */ /* 0x084fe200078e02ff */
[----:B------:R-:W-:Y:S01]  /*4d40*/  BSSY B2, `(.L_x_1395) ;  /* 0x00000ed000027945 */ /* 0x000fe20003800000 */
[----:B------:R-:W-:-:S04]  /*4d50*/  IMAD.WIDE.U32 R90, R17, R52, R88 ;  /* 0x00000034115a7225 */ /* 0x000fc800078e0058 */
[----:B------:R-:W-:Y:S01]  /*4d60*/  IMAD R29, R17, R53, R28 ;  /* 0x00000035111d7224 */ /* 0x000fe200078e021c */
[----:B------:R-:W-:Y:S02]  /*4d70*/  SEL R28, R63, R100, !P0 ;  /* 0x000000643f1c7207 */ /* 0x000fe40004000000 */
[----:B------:R-:W-:Y:S01]  /*4d80*/  IADD3 R99, P5, P6, R44, R90, R61 ;  /* 0x0000005a2c637210 */ /* 0x000fe20007ebe03d */
[----:B------:R-:W-:Y:S01]  /*4d90*/  IMAD.IADD R104, R29, 0x1, R91 ;  /* 0x000000011d687824 */ /* 0x000fe200078e025b */
[----:B------:R-:W-:-:S04]  /*4da0*/  SHF.R.S32.HI R29, RZ, 0x1f, R28 ;  /* 0x0000001fff1d7819 */ /* 0x000fc8000001141c */
[----:B------:R-:W-:Y:S02]  /*4db0*/  LEA.HI R29, R29, R28, RZ, 0x5 ;  /* 0x0000001c1d1d7211 */ /* 0x000fe400078f28ff */
[----:B------:R-:W-:Y:S02]  /*4dc0*/  IADD3.X R102, R85, R104, R0, P5, P6 ;  /* 0x0000006855667210 */ /* 0x000fe40002fec400 */
[----:B------:R-:W-:-:S04]  /*4dd0*/  LEA.HI.SX32 R29, R29, R54, 0x1b ;  /* 0x000000361d1d7211 */ /* 0x000fc800078fdaff */
[----:B------:R-:W-:Y:S01]  /*4de0*/  SHF.R.S32.HI R28, RZ, 0x1f, R29 ;  /* 0x0000001fff1c7819 */ /* 0x000fe2000001141d */
[----:B------:R-:W-:-:S03]  /*4df0*/  IMAD.SHL.U32 R101, R29, 0x10, RZ ;  /* 0x000000101d657824 */ /* 0x000fc600078e00ff */
[----:B------:R-:W-:Y:S02]  /*4e00*/  LEA.HI R29, R28, R29, RZ, 0x3 ;  /* 0x0000001d1c1d7211 */ /* 0x000fe400078f18ff */
[----:B------:R-:W-:-:S03]  /*4e10*/  LOP3.LUT R28, R208, 0x70, R101, 0xf8, !PT ;  /* 0x00000070d01c7812 */ /* 0x000fc600078ef865 */
[----:B------:R-:W-:Y:S01]  /*4e20*/  IMAD.SHL.U32 R29, R29, 0x400, RZ ;  /* 0x000004001d1d7824 */ /* 0x000fe200078e00ff */
[----:B------:R-:W-:-:S04]  /*4e30*/  LOP3.LUT R30, R28, R235, RZ, 0x3c, !PT ;  /* 0x000000eb1c1e7212 */ /* 0x000fc800078e3cff */
[----:B------:R-:W-:Y:S01]  /*4e40*/  LOP3.LUT R28, R29, 0xffffe000, RZ, 0xc0, !PT ;  /* 0xffffe0001d1c7812 */ /* 0x000fe200078ec0ff */
[----:B------:R-:W-:-:S03]  /*4e50*/  IMAD R29, R192, 0x4000, R81 ;  /* 0x00004000c01d7824 */ /* 0x000fc600078e0251 */
[----:B------:R-:W-:Y:S01]  /*4e60*/  IADD3 R31, R30, R28, R211 ;  /* 0x0000001c1e1f7210 */ /* 0x000fe20007ffe0d3 */
[----:B------:R-:W-:-:S04]  /*4e70*/  IMAD.IADD R29, R16, 0x1, R29 ;  /* 0x00000001101d7824 */ /* 0x000fc800078e021d */
[----:B------:R-:W-:-:S04]  /*4e80*/  IMAD R31, R192, 0x4000, R31 ;  /* 0x00004000c01f7824 */ /* 0x000fc800078e021f */
[----:B------:R-:W-:Y:S02]  /*4e90*/  IMAD.IADD R32, R16, 0x1, R31 ;  /* 0x0000000110207824 */ /* 0x000fe400078e021f */
[----:B------:R-:W1:Y:S04]  /*4ea0*/  LDS.128 R28, [R29+0x20000] ;  /* 0x020000001d1c7984 */ /* 0x000e680000000c00 */
[----:B------:R-:W2:Y:S01]  /*4eb0*/  LDS.128 R32, [R32+0x20000] ;  /* 0x0200000020207984 */ /* 0x000ea20000000c00 */
[----:B------:R-:W-:Y:S05]  /*4ec0*/  @P4 BRA `(.L_x_1396) ;  /* 0x0000000c00504947 */ /* 0x000fea0003800000 */
[--C-:B------:R-:W-:Y:S02]  /*4ed0*/  SHF.R.U32.HI R111, RZ, 0x18, R7.reuse ;  /* 0x00000018ff6f7819 */ /* 0x100fe40000011607 */
[----:B------:R-:W-:Y:S02]  /*4ee0*/  LOP3.LUT R6, R7, 0xff, RZ, 0xc0, !PT ;  /* 0x000000ff07067812 */ /* 0x000fe400078ec0ff */
[--C-:B------:R-:W-:Y:S02]  /*4ef0*/  SHF.R.U32.HI R109, RZ, 0x8, R7.reuse ;  /* 0x00000008ff6d7819 */ /* 0x100fe40000011607 */
[----:B------:R-:W-:Y:S02]  /*4f00*/  SHF.R.U32.HI R108, RZ, 0x10, R7 ;  /* 0x00000010ff6c7819 */ /* 0x000fe40000011607 */
[----:B------:R-:W-:Y:S02]  /*4f10*/  SHF.R.U32.HI R8, RZ, 0x18, R9 ;  /* 0x00000018ff087819 */ /* 0x000fe40000011609 */
[----:B------:R-:W-:-:S02]  /*4f20*/  LOP3.LUT R7, R9, 0xff, RZ, 0xc0, !PT ;  /* 0x000000ff09077812 */ /* 0x000fc400078ec0ff */
[--C-:B------:R-:W-:Y:S02]  /*4f30*/  SHF.R.U32.HI R107, RZ, 0x8, R9.reuse ;  /* 0x00000008ff6b7819 */ /* 0x100fe40000011609 */
[----:B------:R-:W-:Y:S02]  /*4f40*/  SHF.R.U32.HI R112, RZ, 0x10, R9 ;  /* 0x00000010ff707819 */ /* 0x000fe40000011609 */
[--C-:B------:R-:W-:Y:S02]  /*4f50*/  SHF.R.U32.HI R106, RZ, 0x8, R11.reuse ;  /* 0x00000008ff6a7819 */ /* 0x100fe4000001160b */
[----:B------:R-:W-:Y:S02]  /*4f60*/  SHF.R.U32.HI R10, RZ, 0x18, R11 ;  /* 0x00000018ff0a7819 */ /* 0x000fe4000001160b */
[----:B------:R-:W-:Y:S02]  /*4f70*/  LOP3.LUT R9, R11, 0xff, RZ, 0xc0, !PT ;  /* 0x000000ff0b097812 */ /* 0x000fe400078ec0ff */
[----:B------:R-:W-:-:S02]  /*4f80*/  SHF.R.U32.HI R113, RZ, 0x8, R5 ;  /* 0x00000008ff717819 */ /* 0x000fc40000011605 */
[----:B------:R-:W-:Y:S01]  /*4f90*/  SHF.R.U32.HI R114, RZ, 0x10, R11 ;  /* 0x00000010ff727819 */ /* 0x000fe2000001160b */
[----:B------:R-:W-:Y:S01]  /*4fa0*/  IMAD.SHL.U32 R11, R106, 0x100, RZ ;  /* 0x000001006a0b7824 */ /* 0x000fe200078e00ff */
[----:B------:R-:W-:Y:S02]  /*4fb0*/  SHF.R.U32.HI R115, RZ, 0x18, R5 ;  /* 0x00000018ff737819 */ /* 0x000fe40000011605 */
[----:B------:R-:W-:Y:S01]  /*4fc0*/  LOP3.LUT R4, R5, 0xff, RZ, 0xc0, !PT ;  /* 0x000000ff05047812 */ /* 0x000fe200078ec0ff */
[----:B------:R-:W-:Y:S01]  /*4fd0*/  IMAD.U32 R114, R114, 0x10000, RZ ;  /* 0x0001000072727824 */ /* 0x000fe200078e00ff */
[----:B------:R-:W-:Y:S01]  /*4fe0*/  PRMT R10, R10, 0x654, R9 ;  /* 0x000006540a0a7816 */ /* 0x000fe20000000009 */
[----:B------:R-:W-:Y:S01]  /*4ff0*/  IMAD.SHL.U32 R9, R107, 0x100, RZ ;  /* 0x000001006b097824 */ /* 0x000fe200078e00ff */
[----:B------:R-:W-:Y:S01]  /*5000*/  SHF.R.U32.HI R110, RZ, 0x10, R5 ;  /* 0x00000010ff6e7819 */ /* 0x000fe20000011605 */
[----:B------:R-:W-:Y:S01]  /*5010*/  IMAD.SHL.U32 R5, R113, 0x100, RZ ;  /* 0x0000010071057824 */ /* 0x000fe200078e00ff */
[----:B------:R-:W-:Y:S01]  /*5020*/  PRMT R8, R8, 0x654, R7 ;  /* 0x0000065408087816 */ /* 0x000fe20000000007 */
[----:B------:R-:W-:Y:S01]  /*5030*/  IMAD.SHL.U32 R7, R109, 0x100, RZ ;  /* 0x000001006d077824 */ /* 0x000fe200078e00ff */
[----:B------:R-:W-:-:S02]  /*5040*/  PRMT R4, R115, 0x654, R4 ;  /* 0x0000065473047816 */ /* 0x000fc40000000004 */
[----:B------:R-:W-:Y:S02]  /*5050*/  PRMT R6, R111, 0x654, R6 ;  /* 0x000006546f067816 */ /* 0x000fe40000000006 */
[----:B------:R-:W-:Y:S02]  /*5060*/  LOP3.LUT R111, R10, 0xff00, R11, 0xf8, !PT ;  /* 0x0000ff000a6f7812 */ /* 0x000fe400078ef80b */
[----:B------:R-:W-:Y:S02]  /*5070*/  LOP3.LUT R109, R8, 0xff00, R9, 0xf8, !PT ;  /* 0x0000ff00086d7812 */ /* 0x000fe400078ef809 */
[----:B------:R-:W-:Y:S02]  /*5080*/  F2FP.F16.E4M3.UNPACK_B R107, R118.H1 ;  /* 0x00000076ff6b723e */ /* 0x000fe400030006ff */
[----:B--2---:R-:W-:Y:S02]  /*5090*/  F2FP.F16.E4M3.UNPACK_B R10, R32.H1 ;  /* 0x00000020ff0a723e */ /* 0x004fe400030006ff */
[----:B-1----:R-:W-:-:S02]  /*50a0*/  F2FP.F16.E4M3.UNPACK_B R8, R28.H1 ;  /* 0x0000001cff08723e */ /* 0x002fc400030006ff */
[----:B------:R-:W-:Y:S01]  /*50b0*/  LOP3.LUT R4, R4, 0xff00, R5, 0xf8, !PT ;  /* 0x0000ff0004047812 */ /* 0x000fe200078ef805 */
[----:B------:R-:W-:Y:S01]  /*50c0*/  IMAD.U32 R5, R110, 0x10000, RZ ;  /* 0x000100006e057824 */ /* 0x000fe200078e00ff */
[----:B------:R-:W-:Y:S01]  /*50d0*/  F2FP.F16.E4M3.UNPACK_B R106, R117.H1 ;  /* 0x00000075ff6a723e */ /* 0x000fe200030006ff */
[----:B------:R-:W-:Y:S01]  /*50e0*/  HADD2.F32 R110, -RZ, R107.H0_H0 ;  /* 0x2000006bff6e7230 */ /* 0x000fe20000004100 */
[----:B------:R-:W-:Y:S01]  /*50f0*/  LOP3.LUT R7, R6, 0xff00, R7, 0xf8, !PT ;  /* 0x0000ff0006077812 */ /* 0x000fe200078ef807 */
[----:B------:R-:W-:Y:S01]  /*5100*/  HADD2.F32 R11, -RZ, R10.H0_H0 ;  /* 0x2000000aff0b7230 */ /* 0x000fe20000004100 */
[----:B------:R-:W-:Y:S01]  /*5110*/  LOP3.LUT R6, R4, 0xff0000, R5, 0xf8, !PT ;  /* 0x00ff000004067812 */ /* 0x000fe200078ef805 */
[----:B------:R-:W-:Y:S01]  /*5120*/  HADD2.F32 R9, -RZ, R8.H0_H0 ;  /* 0x20000008ff097230 */ /* 0x000fe20000004100 */
[----:B------:R-:W-:Y:S01]  /*5130*/  SHF.L.U32 R112, R112, 0x10, RZ ;  /* 0x0000001070707819 */ /* 0x000fe200000006ff */
[----:B------:R-:W-:Y:S02]  /*5140*/  IMAD.U32 R4, R108, 0x10000, RZ ;  /* 0x000100006c047824 */ /* 0x000fe400078e00ff */
[----:B------:R-:W-:Y:S01]  /*5150*/  FMUL.FTZ R116, R11, R110 ;  /* 0x0000006e0b747220 */ /* 0x000fe20000410000 */
[----:B------:R-:W-:-:S02]  /*5160*/  HADD2.F32 R108, -RZ, R106.H0_H0 ;  /* 0x2000006aff6c7230 */ /* 0x000fc40000004100 */
[----:B------:R-:W-:Y:S01]  /*5170*/  FMUL.FTZ R110, R9, R110 ;  /* 0x0000006e096e7220 */ /* 0x000fe20000410000 */
[----:B------:R-:W-:Y:S02]  /*5180*/  F2FP.F16.E4M3.UNPACK_B R32, R32 ;  /* 0x00000020ff20723e */ /* 0x000fe400020006ff */
[----:B------:R-:W-:Y:S01]  /*5190*/  F2FP.F16.E4M3.UNPACK_B R28, R28 ;  /* 0x0000001cff1c723e */ /* 0x000fe200020006ff */
[-C--:B------:R-:W-:Y:S01]  /*51a0*/  FFMA.FTZ R113, R11, R108.reuse, R110 ;  /* 0x0000006c0b717223 */ /* 0x080fe2000001006e */
[----:B------:R-:W-:Y:S01]  /*51b0*/  FFMA.FTZ R116, R9, R108, -R116 ;  /* 0x0000006c09747223 */ /* 0x000fe20000010874 */
[----:B------:R-:W-:Y:S01]  /*51c0*/  HADD2.F32 R110, -RZ, R107.H1_H1 ;  /* 0x3000006bff6e7230 */ /* 0x000fe20000004100 */
[----:B------:R-:W-:Y:S01]  /*51d0*/  F2FP.F16.E4M3.UNPACK_B R107, R118 ;  /* 0x00000076ff6b723e */ /* 0x000fe200020006ff */
[----:B------:R-:W-:Y:S01]  /*51e0*/  HADD2.F32 R11, -RZ, R10.H1_H1 ;  /* 0x3000000aff0b7230 */ /* 0x000fe20000004100 */
[----:B------:R-:W-:Y:S01]  /*51f0*/  LOP3.LUT R4, R7, 0xff0000, R4, 0xf8, !PT ;  /* 0x00ff000007047812 */ /* 0x000fe200078ef804 */
[----:B------:R-:W-:Y:S01]  /*5200*/  HADD2.F32 R9, -RZ, R8.H1_H1 ;  /* 0x30000008ff097230 */ /* 0x000fe20000004100 */
[----:B------:R-:W-:Y:S01]  /*5210*/  LOP3.LUT R7, R109, 0xff0000, R112, 0xf8, !PT ;  /* 0x00ff00006d077812 */ /* 0x000fe200078ef870 */
[----:B------:R-:W-:Y:S01]  /*5220*/  HADD2.F32 R108, -RZ, R106.H1_H1 ;  /* 0x3000006aff6c7230 */ /* 0x000fe20000004100 */
[----:B------:R-:W-:Y:S01]  /*5230*/  F2FP.F16.E4M3.UNPACK_B R106, R117 ;  /* 0x00000075ff6a723e */ /* 0x000fe200020006ff */
[----:B------:R-:W-:Y:S01]  /*5240*/  FMUL.FTZ R112, R11, R110 ;  /* 0x0000006e0b707220 */ /* 0x000fe20000410000 */
[----:B------:R-:W-:-:S02]  /*5250*/  HADD2.F32 R109, -RZ, R107.H0_H0 ;  /* 0x2000006bff6d7230 */ /* 0x000fc40000004100 */
[----:B------:R-:W-:Y:S01]  /*5260*/  FMUL.FTZ R110, R9, R110 ;  /* 0x0000006e096e7220 */ /* 0x000fe20000410000 */
[----:B------:R-:W-:Y:S01]  /*5270*/  HADD2.F32 R10, -RZ, R32.H0_H0 ;  /* 0x20000020ff0a7230 */ /* 0x000fe20000004100 */
[----:B------:R-:W-:Y:S01]  /*5280*/  LOP3.LUT R5, R111, 0xff0000, R114, 0xf8, !PT ;  /* 0x00ff00006f057812 */ /* 0x000fe200078ef872 */
[----:B------:R-:W-:Y:S02]  /*5290*/  HADD2.F32 R8, -RZ, R28.H0_H0 ;  /* 0x2000001cff087230 */ /* 0x000fe40000004100 */
[-C--:B------:R-:W-:Y:S01]  /*52a0*/  FFMA.FTZ R115, R9, R108.reuse, -R112 ;  /* 0x0000006c09737223 */ /* 0x080fe20000010870 */
[----:B------:R-:W-:Y:S01]  /*52b0*/  FFMA.FTZ R114, R11, R108, R110 ;  /* 0x0000006c0b727223 */ /* 0x000fe2000001006e */
[----:B------:R-:W-:Y:S02]  /*52c0*/  HADD2.F32 R9, -RZ, R106.H0_H0 ;  /* 0x2000006aff097230 */ /* 0x000fe40000004100 */
[-C--:B------:R-:W-:Y:S01]  /*52d0*/  FMUL.FTZ R11, R10, R109.reuse ;  /* 0x0000006d0a0b7220 */ /* 0x080fe20000410000 */
[----:B------:R-:W-:Y:S01]  /*52e0*/  FMUL.FTZ R111, R8, R109 ;  /* 0x0000006d086f7220 */ /* 0x000fe20000410000 */
[----:B------:R-:W-:-:S02]  /*52f0*/  HADD2.F32 R107, -RZ, R107.H1_H1 ;  /* 0x3000006bff6b7230 */ /* 0x000fc40000004100 */
[----:B------:R-:W-:Y:S02]  /*5300*/  HADD2.F32 R32, -RZ, R32.H1_H1 ;  /* 0x30000020ff207230 */ /* 0x000fe40000004100 */
[-C--:B------:R-:W-:Y:S01]  /*5310*/  FFMA.FTZ R109, R8, R9.reuse, -R11 ;  /* 0x00000009086d7223 */ /* 0x080fe2000001080b */
[----:B------:R-:W-:Y:S01]  /*5320*/  FFMA.FTZ R111, R10, R9, R111 ;  /* 0x000000090a6f7223 */ /* 0x000fe2000001006f */
[----:B------:R-:W-:Y:S01]  /*5330*/  HADD2.F32 R28, -RZ, R28.H1_H1 ;  /* 0x3000001cff1c7230 */ /* 0x000fe20000004100 */
[----:B------:R-:W-:Y:S01]  /*5340*/  F2FP.F16.E4M3.UNPACK_B R10, R34.H1 ;  /* 0x00000022ff0a723e */ /* 0x000fe200030006ff */
        /* <DEDUP_REMOVED lines=11> */
[----:B------:R-:W-:Y:S01]  /*5400*/  HADD2.F32 R9, -RZ, R8.H0_H0 ;  /* 0x20000008ff097230 */ /* 0x000fe20000004100 */
[----:B------:R-:W-:Y:S01]  /*5410*/  F2FP.F16.E4M3.UNPACK_B R30, R30 ;  /* 0x0000001eff1e723e */ /* 0x000fe200020006ff */
[----:B------:R-:W-:Y:S02]  /*5420*/  HADD2.F32 R107, -RZ, R106.H1_H1 ;  /* 0x3000006aff6b7230 */ /* 0x000fe40000004100 */
[-C--:B------:R-:W-:Y:S01]  /*5430*/  FMUL.FTZ R106, R11, R108.reuse ;  /* 0x0000006c0b6a7220 */ /* 0x080fe20000410000 */
[----:B------:R-:W-:Y:S02]  /*5440*/  HADD2.F32 R32, -RZ, R28.H0_H0 ;  /* 0x2000001cff207230 */ /* 0x000fe40000004100 */
[----:B------:R-:W-:Y:S01]  /*5450*/  FMUL.FTZ R118, R9, R108 ;  /* 0x0000006c09767220 */ /* 0x000fe20000410000 */
[----:B------:R-:W-:Y:S01]  /*5460*/  HADD2.F32 R10, -RZ, R10.H1_H1 ;  /* 0x3000000aff0a7230 */ /* 0x000fe20000004100 */
[----:B------:R-:W-:Y:S01]  /*5470*/  F2FP.F16.E4M3.UNPACK_B R34, R34 ;  /* 0x00000022ff22723e */ /* 0x000fe200020006ff */
[----:B------:R-:W-:-:S02]  /*5480*/  HADD2.F32 R8, -RZ, R8.H1_H1 ;  /* 0x30000008ff087230 */ /* 0x000fc40000004100 */
[-C--:B------:R-:W-:Y:S01]  /*5490*/  FFMA.FTZ R108, R9, R32.reuse, -R106 ;  /* 0x00000020096c7223 */ /* 0x080fe2000001086a */
[----:B------:R-:W-:Y:S02]  /*54a0*/  HADD2.F32 R9, -RZ, R28.H1_H1 ;  /* 0x3000001cff097230 */ /* 0x000fe40000004100 */
[-C--:B------:R-:W-:Y:S01]  /*54b0*/  FMUL.FTZ R117, R10, R107.reuse ;  /* 0x0000006b0a757220 */ /* 0x080fe20000410000 */
[----:B------:R-:W-:Y:S01]  /*54c0*/  FFMA.FTZ R118, R11, R32, R118 ;  /* 0x000000200b767223 */ /* 0x000fe20000010076 */
[C---:B------:R-:W-:Y:S01]  /*54d0*/  FMUL.FTZ R107, R8.reuse, R107 ;  /* 0x0000006b086b7220 */ /* 0x040fe20000410000 */
[--C-:B------:R-:W-:Y:S02]  /*54e0*/  HADD2.F32 R11, -RZ, R105.reuse.H0_H0 ;  /* 0x20000069ff0b7230 */ /* 0x100fe40000004100 */
[----:B------:R-:W-:Y:S01]  /*54f0*/  FFMA.FTZ R119, R8, R9, -R117 ;  /* 0x0000000908777223 */ /* 0x000fe20000010875 */
[----:B------:R-:W-:Y:S01]  /*5500*/  F2FP.F16.E4M3.UNPACK_B R103, R103 ;  /* 0x00000067ff67723e */ /* 0x000fe200020006ff */
[----:B------:R-:W-:Y:S01]  /*5510*/  FFMA.FTZ R121, R10, R9, R107 ;  /* 0x000000090a797223 */ /* 0x000fe2000001006b */
[----:B------:R-:W-:Y:S01]  /*5520*/  HADD2.F32 R8, -RZ, R30.H0_H0 ;  /* 0x2000001eff087230 */ /* 0x000fe20000004100 */
[----:B------:R-:W-:Y:S01]  /*5530*/  F2FP.SATFINITE.E4M3.F32.PACK_AB_MERGE_C R32, R114, R113, RZ ;  /* 0x000000717220723e */ /* 0x000fe200048070ff */
[----:B------:R-:W-:Y:S01]  /*5540*/  HADD2.F32 R9, -RZ, R34.H0_H0 ;  /* 0x20000022ff097230 */ /* 0x000fe20000004100 */
[----:B------:R-:W-:Y:S01]  /*5550*/  F2FP.SATFINITE.E4M3.F32.PACK_AB_MERGE_C R119, R119, R108, RZ ;  /* 0x0000006c7777723e */ /* 0x000fe200048070ff */
[----:B------:R-:W-:-:S02]  /*5560*/  HADD2.F32 R105, -RZ, R105.H1_H1 ;  /* 0x30000069ff697230 */ /* 0x000fc40000004100 */
[-C--:B------:R-:W-:Y:S01]  /*5570*/  FMUL.FTZ R28, R8, R11.reuse ;  /* 0x0000000b081c7220 */ /* 0x080fe20000410000 */
[----:B------:R-:W-:Y:S02]  /*5580*/  HADD2.F32 R34, -RZ, R34.H1_H1 ;  /* 0x30000022ff227230 */ /* 0x000fe40000004100 */
[C---:B------:R-:W-:Y:S01]  /*5590*/  FMUL.FTZ R107, R9.reuse, R11 ;  /* 0x0000000b096b7220 */ /* 0x040fe20000410000 */
[----:B------:R-:W-:Y:S01]  /*55a0*/  HADD2.F32 R30, -RZ, R30.H1_H1 ;  /* 0x3000001eff1e7230 */ /* 0x000fe20000004100 */
[----:B------:R-:W-:Y:S01]  /*55b0*/  F2FP.SATFINITE.E4M3.F32.PACK_AB_MERGE_C R32, R112, R111, R32 ;  /* 0x0000006f7020723e */ /* 0x000fe20004807020 */
[--C-:B------:R-:W-:Y:S02]  /*55c0*/  HADD2.F32 R10, -RZ, R103.reuse.H0_H0 ;  /* 0x20000067ff0a7230 */ /* 0x100fe40000004100 */
[-C--:B------:R-:W-:Y:S01]  /*55d0*/  FMUL.FTZ R11, R34, R105.reuse ;  /* 0x00000069220b7220 */ /* 0x080fe20000410000 */
[----:B------:R-:W-:Y:S02]  /*55e0*/  HADD2.F32 R103, -RZ, R103.H1_H1 ;  /* 0x30000067ff677230 */ /* 0x000fe40000004100 */
[----:B------:R-:W-:Y:S01]  /*55f0*/  FMUL.FTZ R105, R30, R105 ;  /* 0x000000691e697220 */ /* 0x000fe20000410000 */
[-C--:B------:R-:W-:Y:S01]  /*5600*/  FFMA.FTZ R107, R8, R10.reuse, -R107 ;  /* 0x0000000a086b7223 */ /* 0x080fe2000001086b */
[----:B------:R-:W-:-:S02]  /*5610*/  FFMA.FTZ R106, R9, R10, R28 ;  /* 0x0000000a096a7223 */ /* 0x000fc4000001001c */
[----:B------:R-:W-:Y:S01]  /*5620*/  FFMA.FTZ R117, R34, R103, R105 ;  /* 0x0000006722757223 */ /* 0x000fe20000010069 */
[----:B------:R-:W-:Y:S01]  /*5630*/  F2FP.F16.E4M3.UNPACK_B R10, R33 ;  /* 0x00000021ff0a723e */ /* 0x000fe200020006ff */
[----:B------:R-:W-:Y:S01]  /*5640*/  FFMA.FTZ R30, R30, R103, -R11 ;  /* 0x000000671e1e7223 */ /* 0x000fe2000001080b */
[----:B------:R-:W-:Y:S02]  /*5650*/  F2FP.F16.E4M3.UNPACK_B R105, R7 ;  /* 0x00000007ff69723e */ /* 0x000fe400020006ff */
[----:B------:R-:W-:Y:S01]  /*5660*/  F2FP.SATFINITE.E4M3.F32.PACK_AB_MERGE_C R34, R121, R118, RZ ;  /* 0x000000767922723e */ /* 0x000fe200048070ff */
[--C-:B------:R-:W-:Y:S01]  /*5670*/  HADD2.F32 R11, -RZ, R10.reuse.H0_H0 ;  /* 0x2000000aff0b7230 */ /* 0x100fe20000004100 */
[----:B------:R-:W-:Y:S01]  /*5680*/  F2FP.F16.E4M3.UNPACK_B R8, R29 ;  /* 0x0000001dff08723e */ /* 0x000fe200020006ff */
[----:B------:R-:W-:Y:S01]  /*5690*/  HADD2.F32 R108, -RZ, R105.H0_H0 ;  /* 0x20000069ff6c7230 */ /* 0x000fe20000004100 */
[----:B------:R-:W-:Y:S01]  /*56a0*/  F2FP.F16.E4M3.UNPACK_B R103, R6 ;  /* 0x00000006ff67723e */ /* 0x000fe200020006ff */
[----:B------:R-:W-:Y:S01]  /*56b0*/  HADD2.F32 R10, -RZ, R10.H1_H1 ;  /* 0x3000000aff0a7230 */ /* 0x000fe20000004100 */
[----:B------:R-:W-:Y:S01]  /*56c0*/  F2FP.SATFINITE.E4M3.F32.PACK_AB_MERGE_C R28, R115, R116, RZ ;  /* 0x00000074731c723e */ /* 0x000fe200048070ff */
[----:B------:R-:W-:Y:S01]  /*56d0*/  HADD2.F32 R9, -RZ, R8.H0_H0 ;  /* 0x20000008ff097230 */ /* 0x000fe20000004100 */
[----:B------:R-:W-:Y:S01]  /*56e0*/  F2FP.SATFINITE.E4M3.F32.PACK_AB_MERGE_C R34, R117, R106, R34 ;  /* 0x0000006a7522723e */ /* 0x000fe20004807022 */
[----:B------:R-:W-:Y:S01]  /*56f0*/  HADD2.F32 R106, -RZ, R103.H0_H0 ;  /* 0x20000067ff6a7230 */ /* 0x000fe20000004100 */
[----:B------:R-:W-:Y:S01]  /*5700*/  F2FP.SATFINITE.E4M3.F32.PACK_AB_MERGE_C R28, R110, R109, R28 ;  /* 0x0000006d6e1c723e */ /* 0x000fe2000480701c */
[----:B------:R-:W-:Y:S01]  /*5710*/  FMUL.FTZ R110, R11, R108 ;  /* 0x0000006c0b6e7220 */ /* 0x000fe20000410000 */
[----:B------:R-:W-:-:S02]  /*5720*/  HADD2.F32 R105, -RZ, R105.H1_H1 ;  /* 0x30000069ff697230 */ /* 0x000fc40000004100 */
[C---:B------:R-:W-:Y:S01]  /*5730*/  FMUL.FTZ R108, R9.reuse, R108 ;  /* 0x0000006c096c7220 */ /* 0x040fe20000410000 */
        /* <DEDUP_REMOVED lines=9> */
[----:B------:R-:W-:Y:S01]  /*57d0*/  FFMA.FTZ R111, R10, R103, R105 ;  /* 0x000000670a6f7223 */ /* 0x000fe20000010069 */
[----:B------:R-:W-:Y:S01]  /*57e0*/  F2FP.F16.E4M3.UNPACK_B R6, R6.H1 ;  /* 0x00000006ff06723e */ /* 0x000fe200030006ff */
[----:B------:R-:W-:-:S02]  /*57f0*/  HADD2.F32 R7, -RZ, R29.H0_H0 ;  /* 0x2000001dff077230 */ /* 0x000fc40000004100 */
[----:B------:R-:W-:Y:S01]  /*5800*/  FFMA.FTZ R108, R11, R106, R108 ;  /* 0x0000006a0b6c7223 */ /* 0x000fe2000001006c */
[----:B------:R-:W-:Y:S01]  /*5810*/  HADD2.F32 R8, -RZ, R33.H0_H0 ;  /* 0x20000021ff087230 */ /* 0x000fe20000004100 */
[-C--:B------:R-:W-:Y:S01]  /*5820*/  F2FP.F16.E4M3.UNPACK_B R105, R5.reuse.H1 ;  /* 0x00000005ff69723e */ /* 0x080fe200030006ff */
[--C-:B------:R-:W-:Y:S01]  /*5830*/  HADD2.F32 R10, -RZ, R9.reuse.H0_H0 ;  /* 0x20000009ff0a7230 */ /* 0x100fe20000004100 */
[----:B------:R-:W-:Y:S01]  /*5840*/  F2FP.F16.E4M3.UNPACK_B R103, R5 ;  /* 0x00000005ff67723e */ /* 0x000fe200020006ff */
[----:B------:R-:W-:Y:S01]  /*5850*/  HADD2.F32 R106, -RZ, R9.H1_H1 ;  /* 0x30000009ff6a7230 */ /* 0x000fe20000004100 */
[----:B------:R-:W-:Y:S01]  /*5860*/  F2FP.SATFINITE.E4M3.F32.PACK_AB_MERGE_C R30, R30, R107, R119 ;  /* 0x0000006b1e1e723e */ /* 0x000fe20004807077 */
[----:B------:R-:W-:Y:S02]  /*5870*/  HADD2.F32 R33, -RZ, R33.H1_H1 ;  /* 0x30000021ff217230 */ /* 0x000fe40000004100 */
[----:B------:R-:W-:Y:S01]  /*5880*/  FMUL.FTZ R112, R8, R10 ;  /* 0x0000000a08707220 */ /* 0x000fe20000410000 */
[----:B------:R-:W-:-:S02]  /*5890*/  HADD2.F32 R9, -RZ, R6.H0_H0 ;  /* 0x20000006ff097230 */ /* 0x000fc40000004100 */
[----:B------:R-:W-:Y:S01]  /*58a0*/  FMUL.FTZ R11, R7, R10 ;  /* 0x0000000a070b7220 */ /* 0x000fe20000410000 */
[----:B------:R-:W-:Y:S01]  /*58b0*/  HADD2.F32 R29, -RZ, R29.H1_H1 ;  /* 0x3000001dff1d7230 */ /* 0x000fe20000004100 */
[----:B------:R-:W-:Y:S01]  /*58c0*/  F2FP.F16.E4M3.UNPACK_B R5, R4 ;  /* 0x00000004ff05723e */ /* 0x000fe200020006ff */
[----:B------:R-:W-:Y:S02]  /*58d0*/  HADD2.F32 R10, -RZ, R6.H1_H1 ;  /* 0x30000006ff0a7230 */ /* 0x000fe40000004100 */
[----:B------:R-:W-:Y:S01]  /*58e0*/  FMUL.FTZ R6, R33, R106 ;  /* 0x0000006a21067220 */ /* 0x000fe20000410000 */
[-C--:B------:R-:W-:Y:S01]  /*58f0*/  FFMA.FTZ R112, R7, R9.reuse, -R112 ;  /* 0x0000000907707223 */ /* 0x080fe20000010870 */
[----:B------:R-:W-:Y:S01]  /*5900*/  FFMA.FTZ R113, R8, R9, R11 ;  /* 0x0000000908717223 */ /* 0x000fe2000001000b */
[-C--:B------:R-:W-:Y:S01]  /*5910*/  F2FP.F16.E4M3.UNPACK_B R9, R35.reuse ;  /* 0x00000023ff09723e */ /* 0x080fe200020006ff */
[C---:B------:R-:W-:Y:S01]  /*5920*/  FFMA.FTZ R115, R29.reuse, R10, -R6 ;  /* 0x0000000a1d737223 */ /* 0x040fe20000010806 */
[----:B------:R-:W-:Y:S01]  /*5930*/  F2FP.F16.E4M3.UNPACK_B R35, R35.H1 ;  /* 0x00000023ff23723e */ /* 0x000fe200030006ff */
[----:B------:R-:W-:Y:S01]  /*5940*/  FMUL.FTZ R106, R29, R106 ;  /* 0x0000006a1d6a7220 */ /* 0x000fe20000410000 */
[-C--:B------:R-:W-:Y:S01]  /*5950*/  F2FP.F16.E4M3.UNPACK_B R6, R31.reuse ;  /* 0x0000001fff06723e */ /* 0x080fe200020006ff */
[----:B------:R-:W-:Y:S01]  /*5960*/  HADD2.F32 R107, -RZ, R105.H0_H0 ;  /* 0x20000069ff6b7230 */ /* 0x000fe20000004100 */
[----:B------:R-:W-:Y:S01]  /*5970*/  F2FP.F16.E4M3.UNPACK_B R31, R31.H1 ;  /* 0x0000001fff1f723e */ /* 0x000fe200030006ff */
[----:B------:R-:W-:Y:S01]  /*5980*/  FFMA.FTZ R114, R33, R10, R106 ;  /* 0x0000000a21727223 */ /* 0x000fe2000001006a */
[----:B------:R-:W-:Y:S01]  /*5990*/  F2FP.F16.E4M3.UNPACK_B R11, R4.H1 ;  /* 0x00000004ff0b723e */ /* 0x000fe200030006ff */
[----:B------:R-:W-:Y:S01]  /*59a0*/  HADD2.F32 R4, -RZ, R35.H0_H0 ;  /* 0x20000023ff047230 */ /* 0x000fe20000004100 */
[----:B------:R-:W-:Y:S01]  /*59b0*/  F2FP.SATFINITE.E4M3.F32.PACK_AB_MERGE_C R112, R115, R112, RZ ;  /* 0x000000707370723e */ /* 0x000fe200048070ff */
[----:B------:R-:W-:Y:S01]  /*59c0*/  HADD2.F32 R8, -RZ, R31.H0_H0 ;  /* 0x2000001fff087230 */ /* 0x000fe20000004100 */
[----:B------:R-:W-:Y:S01]  /*59d0*/  F2FP.SATFINITE.E4M3.F32.PACK_AB_MERGE_C R113, R114, R113, RZ ;  /* 0x000000717271723e */ /* 0x000fe200048070ff */
[----:B------:R-:W-:-:S02]  /*59e0*/  HADD2.F32 R33, -RZ, R11.H0_H0 ;  /* 0x2000000bff217230 */ /* 0x000fc40000004100 */
[-C--:B------:R-:W-:Y:S01]  /*59f0*/  FMUL.FTZ R119, R4, R107.reuse ;  /* 0x0000006b04777220 */ /* 0x080fe20000410000 */
[----:B------:R-:W-:Y:S02]  /*5a00*/  HADD2.F32 R7, -RZ, R6.H0_H0 ;  /* 0x20000006ff077230 */ /* 0x000fe40000004100 */
[C---:B------:R-:W-:Y:S01]  /*5a10*/  FMUL.FTZ R107, R8.reuse, R107 ;  /* 0x0000006b086b7220 */ /* 0x040fe20000410000 */
[----:B------:R-:W-:Y:S02]  /*5a20*/  HADD2.F32 R106, -RZ, R103.H0_H0 ;  /* 0x20000067ff6a7230 */ /* 0x000fe40000004100 */
[-C--:B------:R-:W-:Y:S01]  /*5a30*/  FFMA.FTZ R119, R8, R33.reuse, -R119 ;  /* 0x0000002108777223 */ /* 0x080fe20000010877 */
[----:B------:R-:W-:Y:S02]  /*5a40*/  HADD2.F32 R10, -RZ, R9.H0_H0 ;  /* 0x20000009ff0a7230 */ /* 0x000fe40000004100 */
[----:B------:R-:W-:Y:S01]  /*5a50*/  FFMA.FTZ R107, R4, R33, R107 ;  /* 0x00000021046b7223 */ /* 0x000fe2000001006b */
[----:B------:R-:W-:-:S02]  /*5a60*/  HADD2.F32 R29, -RZ, R5.H0_H0 ;  /* 0x20000005ff1d7230 */ /* 0x000fc40000004100 */
[CC--:B------:R-:W-:Y:S01]  /*5a70*/  FMUL.FTZ R117, R7.reuse, R106.reuse ;  /* 0x0000006a07757220 */ /* 0x0c0fe20000410000 */
[----:B------:R-:W-:Y:S02]  /*5a80*/  HADD2.F32 R35, -RZ, R35.H1_H1 ;  /* 0x30000023ff237230 */ /* 0x000fe40000004100 */
[C---:B------:R-:W-:Y:S01]  /*5a90*/  FMUL.FTZ R116, R10.reuse, R106 ;  /* 0x0000006a0a747220 */ /* 0x040fe20000410000 */
[----:B------:R-:W-:Y:S02]  /*5aa0*/  HADD2.F32 R8, -RZ, R105.H1_H1 ;  /* 0x30000069ff087230 */ /* 0x000fe40000004100 */
[-C--:B------:R-:W-:Y:S01]  /*5ab0*/  FFMA.FTZ R117, R10, R29.reuse, R117 ;  /* 0x0000001d0a757223 */ /* 0x080fe20000010075 */
[----:B------:R-:W-:Y:S02]  /*5ac0*/  HADD2.F32 R31, -RZ, R31.H1_H1 ;  /* 0x3000001fff1f7230 */ /* 0x000fe40000004100 */
[----:B------:R-:W-:Y:S01]  /*5ad0*/  FFMA.FTZ R116, R7, R29, -R116 ;  /* 0x0000001d07747223 */ /* 0x000fe20000010874 */
[----:B------:R-:W-:-:S02]  /*5ae0*/  HADD2.F32 R6, -RZ, R6.H1_H1 ;  /* 0x30000006ff067230 */ /* 0x000fc40000004100 */
[-C--:B------:R-:W-:Y:S01]  /*5af0*/  FMUL.FTZ R10, R35, R8.reuse ;  /* 0x00000008230a7220 */ /* 0x080fe20000410000 */
[----:B------:R-:W-:Y:S02]  /*5b00*/  HADD2.F32 R9, -RZ, R9.H1_H1 ;  /* 0x30000009ff097230 */ /* 0x000fe40000004100 */
[----:B------:R-:W-:Y:S01]  /*5b10*/  FMUL.FTZ R106, R31, R8 ;  /* 0x000000081f6a7220 */ /* 0x000fe20000410000 */
[----:B------:R-:W-:Y:S01]  /*5b20*/  HADD2.F32 R103, -RZ, R103.H1_H1 ;  /* 0x30000067ff677230 */ /* 0x000fe20000004100 */
[----:B------:R-:W-:Y:S01]  /*5b30*/  F2FP.SATFINITE.E4M3.F32.PACK_AB_MERGE_C R29, R109, R110, R112 ;  /* 0x0000006e6d1d723e */ /* 0x000fe20004807070 */
[----:B------:R-:W-:Y:S01]  /*5b40*/  HADD2.F32 R4, -RZ, R11.H1_H1 ;  /* 0x3000000bff047230 */ /* 0x000fe20000004100 */
[----:B------:R-:W-:Y:S01]  /*5b50*/  F2FP.SATFINITE.E4M3.F32.PACK_AB_MERGE_C R33, R111, R108, R113 ;  /* 0x0000006c6f21723e */ /* 0x000fe20004807071 */
[----:B------:R-:W-:Y:S02]  /*5b60*/  HADD2.F32 R5, -RZ, R5.H1_H1 ;  /* 0x30000005ff057230 */ /* 0x000fe40000004100 */
[-C--:B------:R-:W-:Y:S01]  /*5b70*/  FMUL.FTZ R7, R9, R103.reuse ;  /* 0x0000006709077220 */ /* 0x080fe20000410000 */
[C---:B------:R-:W-:Y:S01]  /*5b80*/  FMUL.FTZ R8, R6.reuse, R103 ;  /* 0x0000006706087220 */ /* 0x040fe20000410000 */
[-C--:B------:R-:W-:Y:S01]  /*5b90*/  FFMA.FTZ R10, R31, R4.reuse, -R10 ;  /* 0x000000041f0a7223 */ /* 0x080fe2000001080a */
[----:B------:R-:W-:Y:S01]  /*5ba0*/  FFMA.FTZ R106, R35, R4, R106 ;  /* 0x00000004236a7223 */ /* 0x000fe2000001006a */
[-C--:B------:R-:W-:Y:S01]  /*5bb0*/  FFMA.FTZ R7, R6, R5.reuse, -R7 ;  /* 0x0000000506077223 */ /* 0x080fe20000010807 */
[----:B------:R-:W-:-:S02]  /*5bc0*/  FFMA.FTZ R8, R9, R5, R8 ;  /* 0x0000000509087223 */ /* 0x000fc40000010008 */
[----:B------:R-:W-:Y:S02]  /*5bd0*/  F2FP.SATFINITE.E4M3.F32.PACK_AB_MERGE_C R10, R10, R119, RZ ;  /* 0x000000770a0a723e */ /* 0x000fe400048070ff */
[----:B------:R-:W-:Y:S02]  /*5be0*/  F2FP.SATFINITE.E4M3.F32.PACK_AB_MERGE_C R106, R106, R107, RZ ;  /* 0x0000006b6a6a723e */ /* 0x000fe400048070ff */
[----:B------:R-:W-:Y:S02]  /*5bf0*/  F2FP.SATFINITE.E4M3.F32.PACK_AB_MERGE_C R31, R7, R116, R10 ;  /* 0x00000074071f723e */ /* 0x000fe4000480700a */
[----:B------:R-:W-:-:S07]  /*5c00*/  F2FP.SATFINITE.E4M3.F32.PACK_AB_MERGE_C R35, R8, R117, R106 ;  /* 0x000000750823723e */ /* 0x000fce000480706a */
.L_x_1396:
[----:B------:R-:W-:Y:S05]  /*5c10*/  BSYNC B2 ;  /* 0x0000000000027941 */ /* 0x000fea0003800000 */
.L_x_1395:
[----:B------:R-:W-:Y:S02]  /*5c20*/  ISETP.GE.AND P5, PT, R101, R98, PT ;  /* 0x000000626500720c */ /* 0x000fe40003fa6270 */
[----:B------:R-:W-:-:S11]  /*5c30*/  P2R R5, PR, RZ, 0x1 ;  /* 0x00000001ff057803 */ /* 0x000fd60000000000 */
[--C-:B------:R-:W-:Y:S02]  /*5c40*/  @!P5 SHF.R.S32.HI R4, RZ, 0x1f, R101.reuse ;  /* 0x0000001fff04d819 */ /* 0x100fe40000011465 */
[----:B------:R-:W-:-:S04]  /*5c50*/  @!P5 IADD3 R7, P0, P6, R44, R90, R101 ;  /* 0x0000005a2c07d210 */ /* 0x000fc80007e1e065 */
[----:B------:R-:W-:Y:S02]  /*5c60*/  @!P5 IADD3.X R104, R85, R104, R4, P0, P6 ;  /* 0x000000685568d210 */ /* 0x000fe400007ec404 */
[----:B------:R-:W-:Y:S02]  /*5c70*/  IADD3 R4, P6, R99, R50, RZ ;  /* 0x0000003263047210 */ /* 0x000fe40007fde0ff */
[----:B------:R-:W-:-:S03]  /*5c80*/  ISETP.NE.AND P0, PT, R5, RZ, PT ;  /* 0x000000ff0500720c */ /* 0x000fc60003f05270 */
[----:B------:R-:W-:Y:S01]  /*5c90*/  IMAD.X R5, R102, 0x1, R51, P6 ;  /* 0x0000000166057824 */ /* 0x000fe200030e0633 */
[----:B------:R-:W-:-:S04]  /*5ca0*/  @!P5 IADD3 R6, P6, R7, R50, RZ ;  /* 0x000000320706d210 */ /* 0x000fc80007fde0ff */
[----:B-1----:R1:W-:Y:S01]  /*5cb0*/  STG.E.128 desc[UR46][R4.64], R28 ;  /* 0x0000001c04007986 */ /* 0x0023e2000c101d2e */
[----:B------:R-:W-:-:S05]  /*5cc0*/  @!P5 IMAD.X R7, R104, 0x1, R51, P6 ;  /* 0x000000016807d824 */ /* 0x000fca00030e0633 */
[----:B--2---:R1:W-:Y:S03]  /*5cd0*/  @!P5 STG.E.128 desc[UR46][R6.64], R32 ;  /* 0x000000200600d986 */ /* 0x0043e6000c101d2e */
.L_x_1394:
[----:B------:R-:W-:Y:S05]  /*5ce0*/  BSYNC B1 ;  /* 0x0000000000017941 */ /* 0x000fea0003800000 */
.L_x_1393:
[C---:B------:R-:W-:Y:S01]  /*5cf0*/  ISETP.GE.OR P5, PT, R218.reuse, R84, P1 ;  /* 0x00000054da00720c */ /* 0x040fe20000fa6670 */
[-C--:B-12---:R-:W-:Y:S02]  /*5d00*/  IMAD R4, R65, R52.reuse, RZ ;  /* 0x0000003441047224 */ /* 0x086fe400078e02ff */
[----:B------:R-:W-:-:S04]  /*5d10*/  IMAD.WIDE.U32 R88, R218, R52, R88 ;  /* 0x00000034da587225 */ /* 0x000fc800078e0058 */
[----:B------:R-:W-:-:S06]  /*5d20*/  IMAD R53, R218, R53, R4 ;  /* 0x00000035da357224 */ /* 0x000fcc00078e0204 */
[----:B------:R-:W-:Y:S05]  /*5d30*/  @P5 BRA `(.L_x_1383) ;  /* 0x0000001000605947 */ /* 0x000fea0003800000 */
[----:B------:R-:W-:Y:S01]  /*5d40*/  SEL R100, R63, R100, !P0 ;  /* 0x000000643f647207 */ /* 0x000fe20004000000 */
[----:B------:R-:W-:Y:S01]  /*5d50*/  IMAD.IADD R30, R89, 0x1, R53 ;  /* 0x00000001591e7824 */ /* 0x000fe200078e0235 */
[----:B------:R-:W-:Y:S01]  /*5d60*/  IADD3 R29, P5, P6, R44, R88, R61 ;  /* 0x000000582c1d7210 */ /* 0x000fe20007ebe03d */
[----:B------:R-:W-:Y:S01]  /*5d70*/  BSSY B1, `(.L_x_1397) ;  /* 0x00000f0000017945 */ /* 0x000fe20003800000 */
[----:B------:R-:W-:Y:S02]  /*5d80*/  SHF.R.S32.HI R5, RZ, 0x1f, R100 ;  /* 0x0000001fff057819 */ /* 0x000fe40000011464 */
[----:B------:R-:W-:Y:S02]  /*5d90*/  IADD3.X R4, R85, R30, R0, P5, P6 ;  /* 0x0000001e55047210 */ /* 0x000fe40002fec400 */
[----:B------:R-:W-:Y:S02]  /*5da0*/  LEA.HI R5, R5, R100, RZ, 0x5 ;  /* 0x0000006405057211 */ /* 0x000fe400078f28ff */
[----:B------:R-:W-:-:S02]  /*5db0*/  IADD3 R28, P5, R29, R50, RZ ;  /* 0x000000321d1c7210 */ /* 0x000fc40007fbe0ff */
[----:B------:R-:W-:-:S03]  /*5dc0*/  LEA.HI.SX32 R5, R5, R54, 0x1b ;  /* 0x0000003605057211 */ /* 0x000fc600078fdaff */
[----:B------:R-:W-:Y:S01]  /*5dd0*/  IMAD.X R29, R4, 0x1, R51, P5 ;  /* 0x00000001041d7824 */ /* 0x000fe200028e0633 */
[----:B------:R-:W-:Y:S01]  /*5de0*/  SHF.R.S32.HI R4, RZ, 0x1f, R5 ;  /* 0x0000001fff047819 */ /* 0x000fe20000011405 */
[----:B------:R-:W-:-:S03]  /*5df0*/  IMAD.SHL.U32 R31, R5, 0x10, RZ ;  /* 0x00000010051f7824 */ /* 0x000fc600078e00ff */
[----:B------:R-:W-:Y:S02]  /*5e00*/  LEA.HI R4, R4, R5, RZ, 0x3 ;  /* 0x0000000504047211 */ /* 0x000fe400078f18ff */
[----:B------:R-:W-:-:S03]  /*5e10*/  LOP3.LUT R5, R206, 0x70, R31, 0xf8, !PT ;  /* 0x00000070ce057812 */ /* 0x000fc600078ef81f */
[----:B------:R-:W-:Y:S01]  /*5e20*/  IMAD.SHL.U32 R4, R4, 0x400, RZ ;  /* 0x0000040004047824 */ /* 0x000fe200078e00ff */
[----:B------:R-:W-:-:S04]  /*5e30*/  LOP3.LUT R5, R5, R234, RZ, 0x3c, !PT ;  /* 0x000000ea05057212 */ /* 0x000fc800078e3cff */
[----:B------:R-:W-:-:S04]  /*5e40*/  LOP3.LUT R4, R4, 0xffffe000, RZ, 0xc0, !PT ;  /* 0xffffe00004047812 */ /* 0x000fc800078ec0ff */
[----:B------:R-:W-:Y:S01]  /*5e50*/  IADD3 R7, R5, R4, R210 ;  /* 0x0000000405077210 */ /* 0x000fe20007ffe0d2 */
[----:B------:R-:W-:-:S04]  /*5e60*/  IMAD R5, R192, 0x4000, R79 ;  /* 0x00004000c0057824 */ /* 0x000fc800078e024f */
        /* <DEDUP_REMOVED lines=8> */
[--C-:B------:R-:W-:Y:S01]  /*5ef0*/  SHF.R.U32.HI R101, RZ, 0x8, R13.reuse ;  /* 0x00000008ff657819 */ /* 0x100fe2000001160d */
[----:B--2---:R-:W-:Y:S01]  /*5f00*/  IMAD.MOV.U32 R24, RZ, RZ, R8 ;  /* 0x000000ffff187224 */ /* 0x004fe200078e0008 */
[----:B------:R-:W-:Y:S01]  /*5f10*/  LOP3.LUT R14, R13, 0xff, RZ, 0xc0, !PT ;  /* 0x000000ff0d0e7812 */ /* 0x000fe200078ec0ff */
[----:B------:R-:W-:Y:S01]  /*5f20*/  IMAD.U32 R8, R102, 0x10000, RZ ;  /* 0x0001000066087824 */ /* 0x000fe200078e00ff */
[----:B------:R-:W-:Y:S02]  /*5f30*/  SHF.R.U32.HI R13, RZ, 0x18, R13 ;  /* 0x00000018ff0d7819 */ /* 0x000fe4000001160d */
[----:B------:R-:W-:Y:S02]  /*5f40*/  SHF.R.U32.HI R99, RZ, 0x8, R15 ;  /* 0x00000008ff637819 */ /* 0x000fe4000001160f */
[----:B------:R-:W-:-:S02]  /*5f50*/  PRMT R13, R13, 0x654, R14 ;  /* 0x000006540d0d7816 */ /* 0x000fc4000000000e */
[----:B------:R-:W-:Y:S02]  /*5f60*/  SHF.L.U32 R4, R101, 0x8, RZ ;  /* 0x0000000865047819 */ /* 0x000fe400000006ff */
[----:B------:R-:W-:Y:S02]  /*5f70*/  LOP3.LUT R26, R15, 0xff, RZ, 0xc0, !PT ;  /* 0x000000ff0f1a7812 */ /* 0x000fe400078ec0ff */
[----:B------:R-:W-:Y:S02]  /*5f80*/  SHF.R.U32.HI R53, RZ, 0x18, R15 ;  /* 0x00000018ff357819 */ /* 0x000fe4000001160f */
[----:B------:R-:W-:Y:S02]  /*5f90*/  SHF.R.U32.HI R33, RZ, 0x8, R27 ;  /* 0x00000008ff217819 */ /* 0x000fe4000001161b */
[----:B------:R-:W-:Y:S01]  /*5fa0*/  LOP3.LUT R13, R13, 0xff00, R4, 0xf8, !PT ;  /* 0x0000ff000d0d7812 */ /* 0x000fe200078ef804 */
[----:B------:R-:W-:Y:S01]  /*5fb0*/  IMAD.SHL.U32 R4, R99, 0x100, RZ ;  /* 0x0000010063047824 */ /* 0x000fe200078e00ff */
[----:B------:R-:W-:-:S02]  /*5fc0*/  SHF.R.U32.HI R90, RZ, 0x10, R25 ;  /* 0x00000010ff5a7819 */ /* 0x000fc40000011619 */
[--C-:B------:R-:W-:Y:S02]  /*5fd0*/  SHF.R.U32.HI R34, RZ, 0x8, R25.reuse ;  /* 0x00000008ff227819 */ /* 0x100fe40000011619 */
[----:B------:R-:W-:Y:S02]  /*5fe0*/  LOP3.LUT R32, R25, 0xff, RZ, 0xc0, !PT ;  /* 0x000000ff19207812 */ /* 0x000fe400078ec0ff */
[----:B------:R-:W-:Y:S02]  /*5ff0*/  SHF.R.U32.HI R35, RZ, 0x18, R25 ;  /* 0x00000018ff237819 */ /* 0x000fe40000011619 */
[----:B------:R-:W-:Y:S02]  /*6000*/  PRMT R25, R53, 0x654, R26 ;  /* 0x0000065435197816 */ /* 0x000fe4000000001a */
[----:B------:R-:W-:Y:S02]  /*6010*/  SHF.R.U32.HI R52, RZ, 0x10, R27 ;  /* 0x00000010ff347819 */ /* 0x000fe4000001161b */
[----:B------:R-:W-:Y:S01]  /*6020*/  LOP3.LUT R91, R27, 0xff0000ff, RZ, 0xc0, !PT ;  /* 0xff0000ff1b5b7812 */ /* 0x000fe200078ec0ff */
[----:B------:R-:W-:Y:S01]  /*6030*/  IMAD.MOV.U32 R27, RZ, RZ, R10 ;  /* 0x000000ffff1b7224 */ /* 0x000fe200078e000a */
[----:B------:R-:W-:Y:S01]  /*6040*/  SHF.R.U32.HI R100, RZ, 0x10, R15 ;  /* 0x00000010ff647819 */ /* 0x000fe2000001160f */
[----:B------:R-:W-:Y:S01]  /*6050*/  IMAD.MOV.U32 R15, RZ, RZ, R6 ;  /* 0x000000ffff0f7224 */ /* 0x000fe200078e0006 */
[----:B------:R-:W-:Y:S01]  /*6060*/  PRMT R35, R35, 0x654, R32 ;  /* 0x0000065423237816 */ /* 0x000fe20000000020 */
[----:B------:R-:W-:Y:S01]  /*6070*/  IMAD.SHL.U32 R10, R33, 0x100, RZ ;  /* 0x00000100210a7824 */ /* 0x000fe200078e00ff */
[----:B------:R-:W-:Y:S01]  /*6080*/  LOP3.LUT R33, R25, 0xff00, R4, 0xf8, !PT ;  /* 0x0000ff0019217812 */ /* 0x000fe200078ef804 */
[----:B------:R-:W-:Y:S01]  /*6090*/  IMAD.SHL.U32 R6, R34, 0x100, RZ ;  /* 0x0000010022067824 */ /* 0x000fe200078e00ff */
[----:B------:R-:W-:Y:S01]  /*60a0*/  LOP3.LUT R8, R13, 0xff0000, R8, 0xf8, !PT ;  /* 0x00ff00000d087812 */ /* 0x000fe200078ef808 */
[----:B------:R-:W-:Y:S01]  /*60b0*/  IMAD.U32 R4, R100, 0x10000, RZ ;  /* 0x0001000064047824 */ /* 0x000fe200078e00ff */
[----:B------:R-:W-:-:S02]  /*60c0*/  F2FP.F16.E4M3.UNPACK_B R34, R97.H1 ;  /* 0x00000061ff22723e */ /* 0x000fc400030006ff */
[----:B------:R-:W-:Y:S02]  /*60d0*/  F2FP.F16.E4M3.UNPACK_B R25, R24.H1 ;  /* 0x00000018ff19723e */ /* 0x000fe400030006ff */
[----:B------:R-:W-:Y:S02]  /*60e0*/  F2FP.F16.E4M3.UNPACK_B R13, R12.H1 ;  /* 0x0000000cff0d723e */ /* 0x000fe400030006ff */
[----:B------:R-:W-:Y:S01]  /*60f0*/  LOP3.LUT R53, R35, 0xff00, R6, 0xf8, !PT ;  /* 0x0000ff0023357812 */ /* 0x000fe200078ef806 */
[----:B------:R-:W-:Y:S01]  /*6100*/  HADD2.F32 R35, -RZ, R34.H0_H0 ;  /* 0x20000022ff237230 */ /* 0x000fe20000004100 */
[----:B------:R-:W-:Y:S01]  /*6110*/  F2FP.F16.E4M3.UNPACK_B R32, R95.H1 ;  /* 0x0000005fff20723e */ /* 0x000fe200030006ff */
[----:B------:R-:W-:Y:S01]  /*6120*/  HADD2.F32 R26, -RZ, R25.H0_H0 ;  /* 0x20000019ff1a7230 */ /* 0x000fe20000004100 */
[----:B------:R-:W-:Y:S01]  /*6130*/  LOP3.LUT R4, R33, 0xff0000, R4, 0xf8, !PT ;  /* 0x00ff000021047812 */ /* 0x000fe200078ef804 */
[----:B------:R-:W-:Y:S01]  /*6140*/  HADD2.F32 R14, -RZ, R13.H0_H0 ;  /* 0x2000000dff0e7230 */ /* 0x000fe20000004100 */
[----:B------:R-:W-:Y:S01]  /*6150*/  LOP3.LUT R91, R91, 0xff00, R10, 0xf8, !PT ;  /* 0x0000ff005b5b7812 */ /* 0x000fe200078ef80a */
[----:B------:R-:W-:-:S02]  /*6160*/  HADD2.F32 R33, -RZ, R32.H0_H0 ;  /* 0x20000020ff217230 */ /* 0x000fc40000004100 */
[-C--:B------:R-:W-:Y:S01]  /*6170*/  FMUL.FTZ R99, R26, R35.reuse ;  /* 0x000000231a637220 */ /* 0x080fe20000410000 */
[----:B------:R-:W-:Y:S02]  /*6180*/  IMAD.U32 R10, R90, 0x10000, RZ ;  /* 0x000100005a0a7824 */ /* 0x000fe400078e00ff */
[C---:B------:R-:W-:Y:S01]  /*6190*/  FMUL.FTZ R35, R14.reuse, R35 ;  /* 0x000000230e237220 */ /* 0x040fe20000410000 */
[----:B------:R-:W-:Y:S01]  /*61a0*/  F2FP.F16.E4M3.UNPACK_B R97, R97 ;  /* 0x00000061ff61723e */ /* 0x000fe200020006ff */
[-C--:B------:R-:W-:Y:S01]  /*61b0*/  FFMA.FTZ R99, R14, R33.reuse, -R99 ;  /* 0x000000210e637223 */ /* 0x080fe20000010863 */
[----:B------:R-:W-:Y:S02]  /*61c0*/  HADD2.F32 R14, -RZ, R13.H1_H1 ;  /* 0x3000000dff0e7230 */ /* 0x000fe40000004100 */
[----:B------:R-:W-:Y:S01]  /*61d0*/  FFMA.FTZ R90, R26, R33, R35 ;  /* 0x000000211a5a7223 */ /* 0x000fe20000010023 */
[----:B------:R-:W-:Y:S01]  /*61e0*/  HADD2.F32 R35, -RZ, R34.H1_H1 ;  /* 0x30000022ff237230 */ /* 0x000fe20000004100 */
[----:B------:R-:W-:Y:S01]  /*61f0*/  F2FP.F16.E4M3.UNPACK_B R24, R24 ;  /* 0x00000018ff18723e */ /* 0x000fe200020006ff */
[----:B------:R-:W-:Y:S01]  /*6200*/  HADD2.F32 R26, -RZ, R25.H1_H1 ;  /* 0x30000019ff1a7230 */ /* 0x000fe20000004100 */
[----:B------:R-:W-:Y:S01]  /*6210*/  F2FP.F16.E4M3.UNPACK_B R12, R12 ;  /* 0x0000000cff0c723e */ /* 0x000fe200020006ff */
[----:B------:R-:W-:Y:S01]  /*6220*/  IMAD.U32 R6, R52, 0x10000, RZ ;  /* 0x0001000034067824 */ /* 0x000fe200078e00ff */
[----:B------:R-:W-:Y:S01]  /*6230*/  LOP3.LUT R10, R53, 0xff0000, R10, 0xf8, !PT ;  /* 0x00ff0000350a7812 */ /* 0x000fe200078ef80a */
[----:B------:R-:W-:-:S02]  /*6240*/  HADD2.F32 R33, -RZ, R32.H1_H1 ;  /* 0x30000020ff217230 */ /* 0x000fc40000004100 */
[----:B------:R-:W-:Y:S01]  /*6250*/  FMUL.FTZ R53, R26, R35 ;  /* 0x000000231a357220 */ /* 0x000fe20000410000 */
[----:B------:R-:W-:Y:S01]  /*6260*/  F2FP.F16.E4M3.UNPACK_B R95, R95 ;  /* 0x0000005fff5f723e */ /* 0x000fe200020006ff */
[----:B------:R-:W-:Y:S02]  /*6270*/  HADD2.F32 R32, -RZ, R97.H0_H0 ;  /* 0x20000061ff207230 */ /* 0x000fe40000004100 */
[C---:B------:R-:W-:Y:S01]  /*6280*/  FMUL.FTZ R35, R14.reuse, R35 ;  /* 0x000000230e237220 */ /* 0x040fe20000410000 */
[----:B------:R-:W-:Y:S01]  /*6290*/  HADD2.F32 R25, -RZ, R24.H0_H0 ;  /* 0x20000018ff197230 */ /* 0x000fe20000004100 */
[----:B------:R-:W-:Y:S01]  /*62a0*/  LOP3.LUT R6, R91, 0xff0000, R6, 0xf8, !PT ;  /* 0x00ff00005b067812 */ /* 0x000fe200078ef806 */
[----:B------:R-:W-:Y:S02]  /*62b0*/  HADD2.F32 R13, -RZ, R12.H0_H0 ;  /* 0x2000000cff0d7230 */ /* 0x000fe40000004100 */
[-C--:B------:R-:W-:Y:S01]  /*62c0*/  FFMA.FTZ R100, R14, R33.reuse, -R53 ;  /* 0x000000210e647223 */ /* 0x080fe20000010835 */
[----:B------:R-:W-:Y:S01]  /*62d0*/  FFMA.FTZ R91, R26, R33, R35 ;  /* 0x000000211a5b7223 */ /* 0x000fe20000010023 */
[----:B------:R-:W-:-:S02]  /*62e0*/  HADD2.F32 R14, -RZ, R95.H0_H0 ;  /* 0x2000005fff0e7230 */ /* 0x000fc40000004100 */
[-C--:B------:R-:W-:Y:S01]  /*62f0*/  FMUL.FTZ R26, R25, R32.reuse ;  /* 0x00000020191a7220 */ /* 0x080fe20000410000 */
[----:B------:R-:W-:Y:S01]  /*6300*/  FMUL.FTZ R32, R13, R32 ;  /* 0x000000200d207220 */ /* 0x000fe20000410000 */
[----:B------:R-:W-:Y:S01]  /*6310*/  HADD2.F32 R97, -RZ, R97.H1_H1 ;  /* 0x30000061ff617230 */ /* 0x000fe20000004100 */
[----:B------:R-:W-:Y:S01]  /*6320*/  F2FP.SATFINITE.E4M3.F32.PACK_AB_MERGE_C R99, R100, R99, RZ ;  /* 0x000000636463723e */ /* 0x000fe200048070ff */
[----:B------:R-:W-:Y:S02]  /*6330*/  HADD2.F32 R24, -RZ, R24.H1_H1 ;  /* 0x30000018ff187230 */ /* 0x000fe40000004100 */
[-C--:B------:R-:W-:Y:S01]  /*6340*/  FFMA.FTZ R35, R25, R14.reuse, R32 ;  /* 0x0000000e19237223 */ /* 0x080fe20000010020 */
[----:B------:R-:W-:Y:S02]  /*6350*/  HADD2.F32 R12, -RZ, R12.H1_H1 ;  /* 0x3000000cff0c7230 */ /* 0x000fe40000004100 */
[----:B------:R-:W-:Y:S01]  /*6360*/  FFMA.FTZ R34, R13, R14, -R26 ;  /* 0x0000000e0d227223 */ /* 0x000fe2000001081a */
[----:B------:R-:W-:-:S02]  /*6370*/  HADD2.F32 R95, -RZ, R95.H1_H1 ;  /* 0x3000005fff5f7230 */ /* 0x000fc40000004100 */
[-C--:B------:R-:W-:Y:S01]  /*6380*/  FMUL.FTZ R25, R24, R97.reuse ;  /* 0x0000006118197220 */ /* 0x080fe20000410000 */
[----:B------:R-:W-:Y:S01]  /*6390*/  F2FP.F16.E4M3.UNPACK_B R13, R96.H1 ;  /* 0x00000060ff0d723e */ /* 0x000fe200030006ff */
[C---:B------:R-:W-:Y:S01]  /*63a0*/  FMUL.FTZ R97, R12.reuse, R97 ;  /* 0x000000610c617220 */ /* 0x040fe20000410000 */
[----:B------:R-:W-:Y:S01]  /*63b0*/  F2FP.F16.E4M3.UNPACK_B R14, R27.H1 ;  /* 0x0000001bff0e723e */ /* 0x000fe200030006ff */
[----:B------:R-:W-:Y:S01]  /*63c0*/  FFMA.FTZ R53, R12, R95, -R25 ;  /* 0x0000005f0c357223 */ /* 0x000fe20000010819 */
[----:B------:R-:W-:Y:S01]  /*63d0*/  F2FP.F16.E4M3.UNPACK_B R26, R86.H1 ;  /* 0x00000056ff1a723e */ /* 0x000fe200030006ff */
[--C-:B------:R-:W-:Y:S01]  /*63e0*/  HADD2.F32 R32, -RZ, R13.reuse.H0_H0 ;  /* 0x2000000dff207230 */ /* 0x100fe20000004100 */
[----:B------:R-:W-:Y:S01]  /*63f0*/  F2FP.F16.E4M3.UNPACK_B R12, R15.H1 ;  /* 0x0000000fff0c723e */ /* 0x000fe200030006ff */
[----:B------:R-:W-:Y:S02]  /*6400*/  HADD2.F32 R25, -RZ, R14.H0_H0 ;  /* 0x2000000eff197230 */ /* 0x000fe40000004100 */
[----:B------:R-:W-:Y:S01]  /*6410*/  FFMA.FTZ R52, R24, R95, R97 ;  /* 0x0000005f18347223 */ /* 0x000fe20000010061 */
[----:B------:R-:W-:Y:S01]  /*6420*/  HADD2.F32 R33, -RZ, R13.H1_H1 ;  /* 0x3000000dff217230 */ /* 0x000fe20000004100 */
[----:B------:R-:W-:Y:S01]  /*6430*/  F2FP.F16.E4M3.UNPACK_B R96, R96 ;  /* 0x00000060ff60723e */ /* 0x000fe200020006ff */
[----:B------:R-:W-:-:S02]  /*6440*/  HADD2.F32 R13, -RZ, R12.H0_H0 ;  /* 0x2000000cff0d7230 */ /* 0x000fc40000004100 */
[-C--:B------:R-:W-:Y:S01]  /*6450*/  FMUL.FTZ R102, R25, R32.reuse ;  /* 0x0000002019667220 */ /* 0x080fe20000410000 */
[----:B------:R-:W-:Y:S01]  /*6460*/  HADD2.F32 R24, -RZ, R26.H0_H0 ;  /* 0x2000001aff187230 */ /* 0x000fe20000004100 */
[----:B------:R-:W-:Y:S01]  /*6470*/  F2FP.F16.E4M3.UNPACK_B R27, R27 ;  /* 0x0000001bff1b723e */ /* 0x000fe200020006ff */
[----:B------:R-:W-:Y:S02]  /*6480*/  HADD2.F32 R14, -RZ, R14.H1_H1 ;  /* 0x3000000eff0e7230 */ /* 0x000fe40000004100 */
[C---:B------:R-:W-:Y:S01]  /*6490*/  FMUL.FTZ R32, R13.reuse, R32 ;  /* 0x000000200d207220 */ /* 0x040fe20000410000 */
[----:B------:R-:W-:Y:S02]  /*64a0*/  HADD2.F32 R12, -RZ, R12.H1_H1 ;  /* 0x3000000cff0c7230 */ /* 0x000fe40000004100 */
[-C--:B------:R-:W-:Y:S01]  /*64b0*/  FFMA.FTZ R102, R13, R24.reuse, -R102 ;  /* 0x000000180d667223 */ /* 0x080fe20000010866 */
[----:B------:R-:W-:Y:S02]  /*64c0*/  HADD2.F32 R13, -RZ, R26.H1_H1 ;  /* 0x3000001aff0d7230 */ /* 0x000fe40000004100 */
[----:B------:R-:W-:Y:S01]  /*64d0*/  FMUL.FTZ R97, R14, R33 ;  /* 0x000000210e617220 */ /* 0x000fe20000410000 */
[----:B------:R-:W-:Y:S01]  /*64e0*/  F2FP.F16.E4M3.UNPACK_B R15, R15 ;  /* 0x0000000fff0f723e */ /* 0x000fe200020006ff */
[C---:B------:R-:W-:Y:S01]  /*64f0*/  FMUL.FTZ R33, R12.reuse, R33 ;  /* 0x000000210c217220 */ /* 0x040fe20000410000 */
[----:B------:R-:W-:Y:S01]  /*6500*/  FFMA.FTZ R95, R25, R24, R32 ;  /* 0x00000018195f7223 */ /* 0x000fe20000010020 */
[----:B------:R-:W-:Y:S01]  /*6510*/  FFMA.FTZ R97, R12, R13, -R97 ;  /* 0x0000000d0c617223 */ /* 0x000fe20000010861 */
[----:B------:R-:W-:-:S02]  /*6520*/  HADD2.F32 R24, -RZ, R96.H0_H0 ;  /* 0x20000060ff187230 */ /* 0x000fc40000004100 */
[----:B------:R-:W-:Y:S01]  /*6530*/  FFMA.FTZ R104, R14, R13, R33 ;  /* 0x0000000d0e687223 */ /* 0x000fe20000010021 */
[----:B------:R-:W-:Y:S01]  /*6540*/  F2FP.F16.E4M3.UNPACK_B R86, R86 ;  /* 0x00000056ff56723e */ /* 0x000fe200020006ff */
[----:B------:R-:W-:Y:S01]  /*6550*/  HADD2.F32 R13, -RZ, R27.H0_H0 ;  /* 0x2000001bff0d7230 */ /* 0x000fe20000004100 */
[----:B------:R-:W-:Y:S01]  /*6560*/  F2FP.SATFINITE.E4M3.F32.PACK_AB_MERGE_C R97, R97, R102, RZ ;  /* 0x000000666161723e */ /* 0x000fe200048070ff */
[----:B------:R-:W-:Y:S01]  /*6570*/  HADD2.F32 R12, -RZ, R15.H0_H0 ;  /* 0x2000000fff0c7230 */ /* 0x000fe20000004100 */
[----:B------:R-:W-:Y:S01]  /*6580*/  F2FP.SATFINITE.E4M3.F32.PACK_AB_MERGE_C R99, R53, R34, R99 ;  /* 0x000000223563723e */ /* 0x000fe20004807063 */
[----:B------:R-:W-:Y:S02]  /*6590*/  HADD2.F32 R96, -RZ, R96.H1_H1 ;  /* 0x30000060ff607230 */ /* 0x000fe40000004100 */
[-C--:B------:R-:W-:Y:S01]  /*65a0*/  FMUL.FTZ R25, R13, R24.reuse ;  /* 0x000000180d197220 */ /* 0x080fe20000410000 */
[----:B------:R-:W-:Y:S02]  /*65b0*/  HADD2.F32 R27, -RZ, R27.H1_H1 ;  /* 0x3000001bff1b7230 */ /* 0x000fe40000004100 */
[----:B------:R-:W-:Y:S01]  /*65c0*/  FMUL.FTZ R24, R12, R24 ;  /* 0x000000180c187220 */ /* 0x000fe20000410000 */
[----:B------:R-:W-:Y:S01]  /*65d0*/  HADD2.F32 R14, -RZ, R86.H0_H0 ;  /* 0x20000056ff0e7230 */ /* 0x000fe20000004100 */
[----:B------:R-:W-:Y:S01]  /*65e0*/  F2FP.SATFINITE.E4M3.F32.PACK_AB_MERGE_C R95, R104, R95, RZ ;  /* 0x0000005f685f723e */ /* 0x000fe200048070ff */
[----:B------:R-:W-:-:S02]  /*65f0*/  HADD2.F32 R15, -RZ, R15.H1_H1 ;  /* 0x3000000fff0f7230 */ /* 0x000fc40000004100 */
[----:B------:R-:W-:Y:S01]  /*6600*/  FMUL.FTZ R32, R27, R96 ;  /* 0x000000601b207220 */ /* 0x000fe20000410000 */
[----:B------:R-:W-:Y:S02]  /*6610*/  HADD2.F32 R86, -RZ, R86.H1_H1 ;  /* 0x30000056ff567230 */ /* 0x000fe40000004100 */
[-C--:B------:R-:W-:Y:S01]  /*6620*/  FFMA.FTZ R26, R12, R14.reuse, -R25 ;  /* 0x0000000e0c1a7223 */ /* 0x080fe20000010819 */
[----:B------:R-:W-:Y:S01]  /*6630*/  FFMA.FTZ R33, R13, R14, R24 ;  /* 0x0000000e0d217223 */ /* 0x000fe20000010018 */
[----:B------:R-:W-:Y:S01]  /*6640*/  F2FP.F16.E4M3.UNPACK_B R14, R9 ;  /* 0x00000009ff0e723e */ /* 0x000fe200020006ff */
[C---:B------:R-:W-:Y:S01]  /*6650*/  FMUL.FTZ R96, R15.reuse, R96 ;  /* 0x000000600f607220 */ /* 0x040fe20000410000 */
[----:B------:R-:W-:Y:S01]  /*6660*/  FFMA.FTZ R13, R15, R86, -R32 ;  /* 0x000000560f0d7223 */ /* 0x000fe20000010820 */
[----:B------:R-:W-:Y:S02]  /*6670*/  F2FP.F16.E4M3.UNPACK_B R25, R10 ;  /* 0x0000000aff19723e */ /* 0x000fe400020006ff */
[----:B------:R-:W-:Y:S01]  /*6680*/  F2FP.F16.E4M3.UNPACK_B R12, R5 ;  /* 0x00000005ff0c723e */ /* 0x000fe200020006ff */
[----:B------:R-:W-:Y:S01]  /*6690*/  HADD2.F32 R15, -RZ, R14.H0_H0 ;  /* 0x2000000eff0f7230 */ /* 0x000fe20000004100 */
[----:B------:R-:W-:Y:S01]  /*66a0*/  F2FP.F16.E4M3.UNPACK_B R24, R8 ;  /* 0x00000008ff18723e */ /* 0x000fe200020006ff */
[----:B------:R-:W-:Y:S01]  /*66b0*/  HADD2.F32 R32, -RZ, R25.H0_H0 ;  /* 0x20000019ff207230 */ /* 0x000fe20000004100 */
[----:B------:R-:W-:Y:S01]  /*66c0*/  F2FP.SATFINITE.E4M3.F32.PACK_AB_MERGE_C R100, R13, R26, R97 ;  /* 0x0000001a0d64723e */ /* 0x000fe20004807061 */
[----:B------:R-:W-:-:S02]  /*66d0*/  HADD2.F32 R13, -RZ, R12.H0_H0 ;  /* 0x2000000cff0d7230 */ /* 0x000fc40000004100 */
[----:B------:R-:W-:Y:S01]  /*66e0*/  FFMA.FTZ R96, R27, R86, R96 ;  /* 0x000000561b607223 */ /* 0x000fe20000010060 */
[----:B------:R-:W-:Y:S02]  /*66f0*/  HADD2.F32 R26, -RZ, R24.H0_H0 ;  /* 0x20000018ff1a7230 */ /* 0x000fe40000004100 */
[-C--:B------:R-:W-:Y:S01]  /*6700*/  FMUL.FTZ R34, R15, R32.reuse ;  /* 0x000000200f227220 */ /* 0x080fe20000410000 */
[----:B------:R-:W-:Y:S02]  /*6710*/  HADD2.F32 R14, -RZ, R14.H1_H1 ;  /* 0x3000000eff0e7230 */ /* 0x000fe40000004100 */
[----:B------:R-:W-:Y:S01]  /*6720*/  FMUL.FTZ R32, R13, R32 ;  /* 0x000000200d207220 */ /* 0x000fe20000410000 */
[----:B------:R-:W-:Y:S01]  /*6730*/  HADD2.F32 R25, -RZ, R25.H1_H1 ;  /* 0x30000019ff197230 */ /* 0x000fe20000004100 */
[----:B------:R-:W-:Y:S01]  /*6740*/  F2FP.SATFINITE.E4M3.F32.PACK_AB_MERGE_C R96, R96, R33, R95 ;  /* 0x000000216060723e */ /* 0x000fe2000480705f */
[----:B------:R-:W-:Y:S02]  /*6750*/  HADD2.F32 R12, -RZ, R12.H1_H1 ;  /* 0x3000000cff0c7230 */ /* 0x000fe40000004100 */
[----:B------:R-:W-:Y:S01]  /*6760*/  FFMA.FTZ R32, R15, R26, R32 ;  /* 0x0000001a0f207223 */ /* 0x000fe20000010020 */
[----:B------:R-:W-:-:S02]  /*6770*/  HADD2.F32 R15, -RZ, R24.H1_H1 ;  /* 0x30000018ff0f7230 */ /* 0x000fc40000004100 */
[-C--:B------:R-:W-:Y:S01]  /*6780*/  FMUL.FTZ R27, R14, R25.reuse ;  /* 0x000000190e1b7220 */ /* 0x080fe20000410000 */
[----:B------:R-:W-:Y:S01]  /*6790*/  F2FP.SATFINITE.E4M3.F32.PACK_AB_MERGE_C R90, R91, R90, RZ ;  /* 0x0000005a5b5a723e */ /* 0x000fe200048070ff */
[----:B------:R-:W-:Y:S01]  /*67a0*/  FFMA.FTZ R34, R13, R26, -R34 ;  /* 0x0000001a0d227223 */ /* 0x000fe20000010822 */
[C---:B------:R-:W-:Y:S01]  /*67b0*/  FMUL.FTZ R25, R12.reuse, R25 ;  /* 0x000000190c197220 */ /* 0x040fe20000410000 */
[----:B------:R-:W-:Y:S01]  /*67c0*/  FFMA.FTZ R33, R12, R15, -R27 ;  /* 0x0000000f0c217223 */ /* 0x000fe2000001081b */
[----:B------:R-:W-:Y:S02]  /*67d0*/  F2FP.F16.E4M3.UNPACK_B R5, R5.H1 ;  /* 0x00000005ff05723e */ /* 0x000fe400030006ff */
[----:B------:R-:W-:Y:S02]  /*67e0*/  F2FP.F16.E4M3.UNPACK_B R13, R9.H1 ;  /* 0x00000009ff0d723e */ /* 0x000fe400030006ff */
[----:B------:R-:W-:Y:S01]  /*67f0*/  F2FP.F16.E4M3.UNPACK_B R12, R10.H1 ;  /* 0x0000000aff0c723e */ /* 0x000fe200030006ff */
[----:B------:R-:W-:Y:S01]  /*6800*/  HADD2.F32 R9, -RZ, R5.H0_H0 ;  /* 0x20000005ff097230 */ /* 0x000fe20000004100 */
[----:B------:R-:W-:Y:S01]  /*6810*/  F2FP.SATFINITE.E4M3.F32.PACK_AB_MERGE_C R101, R52, R35, R90 ;  /* 0x000000233465723e */ /* 0x000fe2000480705a */
[----:B------:R-:W-:Y:S01]  /*6820*/  FFMA.FTZ R35, R14, R15, R25 ;  /* 0x0000000f0e237223 */ /* 0x000fe20000010019 */
[--C-:B------:R-:W-:Y:S01]  /*6830*/  HADD2.F32 R10, -RZ, R13.reuse.H0_H0 ;  /* 0x2000000dff0a7230 */ /* 0x100fe20000004100 */
[----:B------:R-:W-:Y:S01]  /*6840*/  F2FP.F16.E4M3.UNPACK_B R8, R8.H1 ;  /* 0x00000008ff08723e */ /* 0x000fe200030006ff */
[----:B------:R-:W-:Y:S01]  /*6850*/  HADD2.F32 R14, -RZ, R12.H0_H0 ;  /* 0x2000000cff0e7230 */ /* 0x000fe20000004100 */
[----:B------:R-:W-:Y:S01]  /*6860*/  F2FP.F16.E4M3.UNPACK_B R25, R6.H1 ;  /* 0x00000006ff19723e */ /* 0x000fe200030006ff */
[----:B------:R-:W-:-:S02]  /*6870*/  HADD2.F32 R13, -RZ, R13.H1_H1 ;  /* 0x3000000dff0d7230 */ /* 0x000fc40000004100 */
[----:B------:R-:W-:Y:S02]  /*6880*/  HADD2.F32 R24, -RZ, R12.H1_H1 ;  /* 0x3000000cff187230 */ /* 0x000fe40000004100 */
[CC--:B------:R-:W-:Y:S01]  /*6890*/  FMUL.FTZ R26, R10.reuse, R14.reuse ;  /* 0x0000000e0a1a7220 */ /* 0x0c0fe20000410000 */
[----:B------:R-:W-:Y:S02]  /*68a0*/  HADD2.F32 R5, -RZ, R5.H1_H1 ;  /* 0x30000005ff057230 */ /* 0x000fe40000004100 */
[----:B------:R-:W-:Y:S01]  /*68b0*/  FMUL.FTZ R15, R9, R14 ;  /* 0x0000000e090f7220 */ /* 0x000fe20000410000 */
[--C-:B------:R-:W-:Y:S02]  /*68c0*/  HADD2.F32 R12, -RZ, R8.reuse.H0_H0 ;  /* 0x20000008ff0c7230 */ /* 0x100fe40000004100 */
[-C--:B------:R-:W-:Y:S01]  /*68d0*/  FMUL.FTZ R14, R13, R24.reuse ;  /* 0x000000180d0e7220 */ /* 0x080fe20000410000 */
[----:B------:R-:W-:Y:S02]  /*68e0*/  HADD2.F32 R8, -RZ, R8.H1_H1 ;  /* 0x30000008ff087230 */ /* 0x000fe40000004100 */
[----:B------:R-:W-:Y:S01]  /*68f0*/  FMUL.FTZ R24, R5, R24 ;  /* 0x0000001805187220 */ /* 0x000fe20000410000 */
[----:B------:R-:W-:Y:S01]  /*6900*/  FFMA.FTZ R53, R10, R12, R15 ;  /* 0x0000000c0a357223 */ /* 0x000fe2000001000f */
[----:B------:R-:W-:-:S02]  /*6910*/  F2FP.F16.E4M3.UNPACK_B R10, R11 ;  /* 0x0000000bff0a723e */ /* 0x000fc400020006ff */
        /* <DEDUP_REMOVED lines=45> */
[----:B------:R-:W-:Y:S01]  /*6bf0*/  F2FP.SATFINITE.E4M3.F32.PACK_AB_MERGE_C R7, R7, R90, RZ ;  /* 0x0000005a0707723e */ /* 0x000fe200048070ff */
[----:B------:R-:W-:Y:S01]  /*6c00*/  IMAD.MOV.U32 R10, RZ, RZ, R96 ;  /* 0x000000ffff0a7224 */ /* 0x000fe200078e0060 */
[----:B------:R-:W-:-:S02]  /*6c10*/  F2FP.SATFINITE.E4M3.F32.PACK_AB_MERGE_C R14, R14, R97, RZ ;  /* 0x000000610e0e723e */ /* 0x000fc400048070ff */
[----:B------:R-:W-:Y:S01]  /*6c20*/  F2FP.SATFINITE.E4M3.F32.PACK_AB_MERGE_C R7, R8, R95, R7 ;  /* 0x0000005f0807723e */ /* 0x000fe20004807007 */
[----:B------:R-:W-:Y:S01]  /*6c30*/  IMAD.MOV.U32 R8, RZ, RZ, R101 ;  /* 0x000000ffff087224 */ /* 0x000fe200078e0065 */
[----:B------:R-:W-:Y:S01]  /*6c40*/  F2FP.SATFINITE.E4M3.F32.PACK_AB_MERGE_C R11, R6, R27, R14 ;  /* 0x0000001b060b723e */ /* 0x000fe2000480700e */
[----:B------:R-:W-:Y:S01]  /*6c50*/  IMAD.MOV.U32 R6, RZ, RZ, R100 ;  /* 0x000000ffff067224 */ /* 0x000fe200078e0064 */
[----:B------:R-:W-:-:S07]  /*6c60*/  F2FP.SATFINITE.E4M3.F32.PACK_AB_MERGE_C R9, R35, R32, R53 ;  /* 0x000000202309723e */ /* 0x000fce0004807035 */
.L_x_1398:
[----:B------:R-:W-:Y:S05]  /*6c70*/  BSYNC B1 ;  /* 0x0000000000017941 */ /* 0x000fea0003800000 */
.L_x_1397:
[----:B-1----:R1:W-:Y:S01]  /*6c80*/  STG.E.128 desc[UR46][R28.64], R4 ;  /* 0x000000041c007986 */ /* 0x0023e2000c101d2e */
[----:B------:R-:W-:-:S13]  /*6c90*/  ISETP.GE.AND P4, PT, R31, R98, PT ;  /* 0x000000621f00720c */ /* 0x000fda0003f86270 */
[----:B------:R-:W-:Y:S05]  /*6ca0*/  @P4 BRA `(.L_x_1383) ;  /* 0x0000000000844947 */ /* 0x000fea0003800000 */
[--C-:B-1----:R-:W-:Y:S02]  /*6cb0*/  SHF.R.S32.HI R4, RZ, 0x1f, R31.reuse ;  /* 0x0000001fff047819 */ /* 0x102fe4000001141f */
[----:B------:R-:W-:-:S04]  /*6cc0*/  IADD3 R31, P4, P5, R44, R88, R31 ;  /* 0x000000582c1f7210 */ /* 0x000fc80007d9e01f */
[----:B------:R-:W-:Y:S02]  /*6cd0*/  IADD3.X R30, R85, R30, R4, P4, P5 ;  /* 0x0000001e551e7210 */ /* 0x000fe400027ea404 */
[----:B------:R-:W-:-:S05]  /*6ce0*/  IADD3 R50, P4, R31, R50, RZ ;  /* 0x000000321f327210 */ /* 0x000fca0007f9e0ff */
[----:B------:R-:W-:-:S05]  /*6cf0*/  IMAD.X R51, R30, 0x1, R51, P4 ;  /* 0x000000011e337824 */ /* 0x000fca00020e0633 */
[----:B--2---:R1:W-:Y:S01]  /*6d00*/  STG.E.128 desc[UR46][R50.64], R8 ;  /* 0x0000000832007986 */ /* 0x0043e2000c101d2e */
[----:B------:R-:W-:Y:S05]  /*6d10*/  BRA `(.L_x_1383) ;  /* 0x0000000000687947 */ /* 0x000fea0003800000 */
.L_x_1366:
[----:B------:R-:W-:-:S06]  /*6d20*/  UISETP.NE.AND UP0, UPT, UR45, 0x3, UPT ;  /* 0x000000032d00788c */ /* 0x000fcc000bf05270 */
[----:B------:R-:W-:-:S13]  /*6d30*/  PLOP3.LUT P3, PT, PT, PT, UP0, 0x80, 0x0 ;  /* 0x000000000000781c */ /* 0x000fda0003f6f008 */
[----:B------:R-:W-:Y:S05]  /*6d40*/  @!P3 BRA `(.L_x_1399) ;  /* 0x000000000004b947 */ /* 0x000fea0003800000 */
[----:B------:R-:W-:Y:S01]  /*6d50*/  BPT.TRAP 0x1 ;  /* 0x000000040000795c */ /* 0x000fe20000300000 */
.L_x_1399:
[----:B------:R-:W-:Y:S01]  /*6d60*/  IMAD R80, R192, 0x8, R16 ;  /* 0x00000008c0507824 */ /* 0x000fe200078e0210 */
[----:B------:R-:W-:Y:S01]  /*6d70*/  SHF.L.U32 R93, R198, 0x1f, RZ ;  /* 0x0000001fc65d7819 */ /* 0x000fe200000006ff */
[----:B------:R-:W-:Y:S01]  /*6d80*/  IMAD R84, R47, -0x40, R46 ;  /* 0xffffffc02f547824 */ /* 0x000fe200078e022e */
[----:B------:R-:W-:Y:S02]  /*6d90*/  BSSY B1, `(.L_x_1400) ;  /* 0x0000004000017945 */ /* 0x000fe40003800000 */
[----:B------:R-:W0:Y:S02]  /*6da0*/  SYNCS.PHASECHK.TRANS64.TRYWAIT P4, [R80+URZ+0x28490], R93 ;  /* 0x0284905d500075a7 */ /* 0x000e24000808017f */
[----:B------:R-:W-:Y:S01]  /*6db0*/  VIMNMX R84, R84, 0x40, PT ;  /* 0x0000004054547848 */ /* 0x000fe20003fe0100 */
[----:B0-----:R-:W-:Y:S06]  /*6dc0*/  @!P4 BRA `(.L_x_1401) ;  /* 0x000001f000b0c947 */ /* 0x001fec0003800000 */
.L_x_1730:
[----:B------:R-:W-:Y:S05]  /*6dd0*/  BSYNC B1 ;  /* 0x0000000000017941 */ /* 0x000fea0003800000 */
.L_x_1400:
[-C--:B------:R-:W-:Y:S01]  /*6de0*/  ISETP.GE.AND P5, PT, R17, R84.reuse, PT ;  /* 0x000000541100720c */ /* 0x080fe20003fa6270 */
[----:B------:R-:W-:Y:S01]  /*6df0*/  BSSY B1, `(.L_x_1402) ;  /* 0x0000007000017945 */ /* 0x000fe20003800000 */
[----:B------:R-:W-:-:S11]  /*6e00*/  ISETP.GE.AND P4, PT, R218, R84, PT ;  /* 0x00000054da00720c */ /* 0x000fd60003f86270 */
[----:B------:R-:W-:Y:S05]  /*6e10*/  @P5 BRA `(.L_x_1403) ;  /* 0x0000000000105947 */ /* 0x000fea0003800000 */
[----:B------:R-:W1:Y:S04]  /*6e20*/  @!P1 LDS.128 R4, [R82+0x20000] ;  /* 0x0200000052049984 */ /* 0x000e680000000c00 */
[----:B------:R-:W2:Y:S04]  /*6e30*/  @!P2 LDS.128 R8, [R82+0x22000] ;  /* 0x022000005208a984 */ /* 0x000ea80000000c00 */
[----:B-1----:R1:W-:Y:S04]  /*6e40*/  @!P1 STG.E.128 desc[UR46][R14.64], R4 ;  /* 0x000000040e009986 */ /* 0x0023e8000c101d2e */
[----:B--2---:R1:W-:Y:S02]  /*6e50*/  @!P2 STG.E.128 desc[UR46][R14.64+0x80], R8 ;  /* 0x000080080e00a986 */ /* 0x0043e4000c101d2e */
.L_x_1403:
[----:B------:R-:W-:Y:S05]  /*6e60*/  BSYNC B1 ;  /* 0x0000000000017941 */ /* 0x000fea0003800000 */
.L_x_1402:
[----:B------:R-:W-:Y:S05]  /*6e70*/  @P4 BRA `(.L_x_1383) ;  /* 0x0000000000104947 */ /* 0x000fea0003800000 */
[----:B-1----:R-:W1:Y:S04]  /*6e80*/  @!P1 LDS.128 R4, [R82+0x21000] ;  /* 0x0210000052049984 */ /* 0x002e680000000c00 */
[----:B------:R-:W2:Y:S04]  /*6e90*/  @!P2 LDS.128 R8, [R82+0x23000] ;  /* 0x023000005208a984 */ /* 0x000ea80000000c00 */
[----:B-1----:R1:W-:Y:S04]  /*6ea0*/  @!P1 STG.E.128 desc[UR46][R12.64], R4 ;  /* 0x000000040c009986 */ /* 0x0023e8000c101d2e */
[----:B--2---:R1:W-:Y:S02]  /*6eb0*/  @!P2 STG.E.128 desc[UR46][R12.64+0x80], R8 ;  /* 0x000080080c00a986 */ /* 0x0043e4000c101d2e */
.L_x_1383:
[----:B------:R-:W-:Y:S05]  /*6ec0*/  BSYNC B0 ;  /* 0x0000000000007941 */ /* 0x000fea0003800000 */
.L_x_1365:
        /* <DEDUP_REMOVED lines=12> */
[----:B------:R-:W-:-:S04]  /*6f90*/  @!P4 IADD3 R4, R80, 0x284a0, RZ ;  /* 0x000284a05004c810 */ /* 0x000fc80007ffe0ff */
[----:B------:R-:W-:-:S04]  /*6fa0*/  @!P4 PRMT R4, RZ, 0x654, R4 ;  /* 0x00000654ff04c816 */ /* 0x000fc80000000004 */
[----:B------:R0:W-:Y:S01]  /*6fb0*/  @!P4 SYNCS.ARRIVE.TRANS64.RED.A1T0 RZ, [R4+URZ], RZ ;  /* 0x000000ff04ffc9a7 */ /* 0x0001e2000810043f */
[----:B------:R-:W-:Y:S05]  /*6fc0*/  @!P3 BRA `(.L_x_1405) ;  /* 0x000000000004b947 */ /* 0x000fea0003800000 */
[----:B------:R-:W-:Y:S01]  /*6fd0*/  BPT.TRAP 0x1 ;  /* 0x000000040000795c */ /* 0x000fe20000300000 */
.L_x_1405:
[----:B------:R-:W-:Y:S05]  /*6fe0*/  BSYNC B0 ;  /* 0x0000000000007941 */ /* 0x000fea0003800000 */
.L_x_1404:
[----:B------:R-:W1:Y:S01]  /*6ff0*/  SYNCS.PHASECHK.TRANS64.TRYWAIT P3, [R80+URZ+0x284b0], R93 ;  /* 0x0284b05d500075a7 */ /* 0x000e62000806017f */
[----:B------:R-:W-:Y:S01]  /*7000*/  ULDC UR41, c[0x0][0x2f4] ;  /* 0x0000bd0000297ab9 */ /* 0x000fe20000000800 */
[----:B------:R-:W-:Y:S01]  /*7010*/  ULDC.64 UR36, c[0x0][0x328] ;  /* 0x0000ca0000247ab9 */ /* 0x000fe20000000a00 */
[----:B------:R-:W-:Y:S01]  /*7020*/  ULDC.64 UR38, c[0x0][0x318] ;  /* 0x0000c60000267ab9 */ /* 0x000fe20000000a00 */
[----:B------:R-:W-:Y:S04]  /*7030*/  BSSY B0, `(.L_x_1406) ;  /* 0x0000002000007945 */ /* 0x000fe80003800000 */
[----:B-1----:R-:W-:Y:S05]  /*7040*/  @!P3 BRA `(.L_x_1407) ;  /* 0x000001f00024b947 */ /* 0x002fea0003800000 */
.L_x_1731:
[----:B------:R-:W-:Y:S05]  /*7050*/  BSYNC B0 ;  /* 0x0000000000007941 */ /* 0x000fea0003800000 */
.L_x_1406:
[----:B------:R-:W-:Y:S01]  /*7060*/  ISETP.GE.AND P3, PT, R17, R84, PT ;  /* 0x000000541100720c */ /* 0x000fe20003f66270 */
[----:B------:R-:W-:Y:S01]  /*7070*/  BSSY B0, `(.L_x_1408) ;  /* 0x0000010000007945 */ /* 0x000fe20003800000 */
[----:B------:R-:W-:-:S11]  /*7080*/  IMAD.WIDE R12, R47, 0x40, R2 ;  /* 0x000000402f0c7825 */ /* 0x000fd600078e0202 */
[----:B------:R-:W-:Y:S05]  /*7090*/  @P3 BRA `(.L_x_1409) ;  /* 0x0000000000343947 */ /* 0x000fea0003800000 */
[----:B0-----:R-:W-:Y:S02]  /*70a0*/  IMAD.MOV.U32 R4, RZ, RZ, R42 ;  /* 0x000000ffff047224 */ /* 0x001fe400078e002a */
        /* <DEDUP_REMOVED lines=12> */
.L_x_1409:
[----:B------:R-:W-:Y:S05]  /*7170*/  BSYNC B0 ;  /* 0x0000000000007941 */ /* 0x000fea0003800000 */
.L_x_1408:
[----:B------:R-:W-:Y:S01]  /*7180*/  ISETP.GE.AND P3, PT, R218, R84, PT ;  /* 0x00000054da00720c */ /* 0x000fe20003f66270 */
[----:B------:R-:W-:-:S12]  /*7190*/  BSSY B0, `(.L_x_1410) ;  /* 0x0000011000007945 */ /* 0x000fd80003800000 */
[----:B------:R-:W-:Y:S05]  /*71a0*/  @P3 BRA `(.L_x_1411) ;  /* 0x00000000003c3947 */ /* 0x000fea0003800000 */
[----:B------:R-:W-:Y:S01]  /*71b0*/  IADD3 R7, P3, R12, 0x20, RZ ;  /* 0x000000200c077810 */ /* 0x000fe20007f7e0ff */
[----:B0-----:R-:W-:Y:S02]  /*71c0*/  IMAD.MOV.U32 R4, RZ, RZ, R42 ;  /* 0x000000ffff047224 */ /* 0x001fe400078e002a */
[----:B------:R-:W-:Y:S02]  /*71d0*/  IMAD.MOV.U32 R5, RZ, RZ, R55 ;  /* 0x000000ffff057224 */ /* 0x000fe400078e0037 */
        /* <DEDUP_REMOVED lines=10> */
[----:B--2---:R-:W0:Y:S04]  /*7280*/  @!P3 LDS.128 R8, [R82+0x13000] ;  /* 0x013000005208b984 */ /* 0x004e280000000c00 */
[----:B0-----:R3:W-:Y:S02]  /*7290*/  @!P3 STG.E.128 desc[UR46][R12.64+0x80], R8 ;  /* 0x000080080c00b986 */ /* 0x0017e4000c101d2e */
.L_x_1411:
[----:B------:R-:W-:Y:S05]  /*72a0*/  BSYNC B0 ;  /* 0x0000000000007941 */ /* 0x000fea0003800000 */
.L_x_1410:
[----:B------:R-:W-:Y:S01]  /*72b0*/  @!PT LDS RZ, [RZ] ;  /* 0x00000000fffff984 */ /* 0x000fe20000000800 */
[----:B------:R-:W-:Y:S01]  /*72c0*/  @!PT LDS RZ, [RZ] ;  /* 0x00000000fffff984 */ /* 0x000fe20000000800 */
[----:B------:R-:W-:Y:S01]  /*72d0*/  @!PT LDS RZ, [RZ] ;  /* 0x00000000fffff984 */ /* 0x000fe20000000800 */
[----:B------:R-:W-:Y:S01]  /*72e0*/  @!PT LDS RZ, [RZ] ;  /* 0x00000000fffff984 */ /* 0x000fe20000000800 */
[----:B------:R4:W-:Y:S06]  /*72f0*/  MEMBAR.ALL.CTA ;  /* 0x0000000000007992 */ /* 0x0009ec0000008000 */
[----:B----4-:R-:W4:Y:S02]  /*7300*/  FENCE.VIEW.ASYNC.S ;  /* 0x00000000000073c6 */ /* 0x010f240000000000 */
[----:B----4-:R4:W-:Y:S01]  /*7310*/  BAR.SYNC.DEFER_BLOCKING R64, 0x80 ;  /* 0x000200400000751d */ /* 0x0109e20000010000 */
[----:B------:R-:W-:Y:S01]  /*7320*/  ISETP.NE.AND P5, PT, R94, RZ, PT ;  /* 0x000000ff5e00720c */ /* 0x000fe20003fa5270 */
[----:B------:R-:W-:-:S02]  /*7330*/  VIADD R192, R192, 0x1 ;  /* 0x00000001c0c07836 */ /* 0x000fc40000000000 */
[----:B-1----:R-:W-:-:S03]  /*7340*/  @!P4 VIADD R80, R80, 0x284c0 ;  /* 0x000284c05050c836 */ /* 0x002fc60000000000 */
[C---:B------:R-:W-:Y:S02]  /*7350*/  ISETP.NE.AND P3, PT, R192.reuse, 0x2, PT ;  /* 0x00000002c000780c */ /* 0x040fe40003f65270 */
[----:B------:R-:W-:Y:S02]  /*7360*/  @!P4 PRMT R80, RZ, 0x654, R80 ;  /* 0x00000654ff50c816 */ /* 0x000fe40000000050 */
[----:B------:R-:W-:Y:S02]  /*7370*/  SEL R5, RZ, 0x1, P3 ;  /* 0x00000001ff057807 */ /* 0x000fe40001800000 */
[----:B------:R-:W-:Y:S02]  /*7380*/  SEL R192, R192, RZ, P3 ;  /* 0x000000ffc0c07207 */ /* 0x000fe40001800000 */
[----:B------:R-:W-:Y:S01]  /*7390*/  LOP3.LUT R198, R198, R5, RZ, 0x3c, !PT ;  /* 0x00000005c6c67212 */ /* 0x000fe200078e3cff */
[----:B------:R4:W-:Y:S01]  /*73a0*/  @!P4 SYNCS.ARRIVE.TRANS64.RED.A1T0 RZ, [R80+URZ], RZ ;  /* 0x000000ff50ffc9a7 */ /* 0x0009e2000810043f */
[----:B------:R-:W-:Y:S05]  /*73b0*/  @P5 BRA `(.L_x_1412) ;  /* 0xffffffb000785947 */ /* 0x000fea000383ffff */
[----:B0-----:R-:W0:Y:S01]  /*73c0*/  S2R R4, SR_TID.X ;  /* 0x0000000000047919 */ /* 0x001e220000002100 */
[----:B------:R-:W-:Y:S02]  /*73d0*/  PLOP3.LUT P0, PT, PT, PT, PT, 0x8, 0x0 ;  /* 0x000000000000781c */ /* 0x000fe40003f0e170 */
[----:B0-----:R-:W-:-:S04]  /*73e0*/  SHF.R.U32.HI R4, RZ, 0x7, R4 ;  /* 0x00000007ff047819 */ /* 0x001fc80000011604 */
[----:B------:R-:W-:-:S13]  /*73f0*/  ISETP.NE.AND P5, PT, R4, 0x1, PT ;  /* 0x000000010400780c */ /* 0x000fda0003fa5270 */
[----:B------:R-:W-:Y:S06]  /*7400*/  @!P5 BAR.ARV 0x9, 0x100 ;  /* 0x024400000000db1d */ /* 0x000fec0000002000 */
.L_x_1360:
[----:B------:R-:W-:Y:S05]  /*7410*/  @P0 BRA `(.L_x_1413) ;  /* 0x00000000000c0947 */ /* 0x000fea0003800000 */
[----:B------:R-:W0:Y:S01]  /*7420*/  FENCE.VIEW.ASYNC.G ;  /* 0x00000000000073c6 */ /* 0x000e220000000100 */
[----:B------:R-:W-:Y:S05]  /*7430*/  WARPSYNC.ALL ;  /* 0x0000000000007948 */ /* 0x000fea0003800000 */
[----:B0-----:R-:W-:Y:S06]  /*7440*/  BAR.ARV 0xc, 0x180 ;  /* 0x0306000000007b1d */ /* 0x001fec0000002000 */
.L_x_1413:
[----:B------:R-:W-:Y:S01]  /*7450*/  ULDC.64 UR6, c[0x0][0x998] ;  /* 0x0002660000067ab9 */ /* 0x000fe20000000a00 */
[----:B------:R-:W-:Y:S01]  /*7460*/  ULDC.64 UR4, c[0x0][0x990] ;  /* 0x0002640000047ab9 */ /* 0x000fe20000000a00 */
[----:B------:R-:W-:Y:S02]  /*7470*/  ISETP.NE.U32.AND P1, PT, RZ, UR6, PT ;  /* 0x00000006ff007c0c */ /* 0x000fe4000bf25070 */
[----:B------:R-:W-:Y:S02]  /*7480*/  ISETP.NE.U32.AND P0, PT, RZ, UR4, PT ;  /* 0x00000004ff007c0c */ /* 0x000fe4000bf05070 */
[----:B------:R-:W-:Y:S02]  /*7490*/  ISETP.NE.AND.EX P1, PT, RZ, UR7, PT, P1 ;  /* 0x00000007ff007c0c */ /* 0x000fe4000bf25310 */
[----:B------:R-:W-:-:S11]  /*74a0*/  ISETP.NE.AND.EX P0, PT, RZ, UR5, PT, P0 ;  /* 0x00000005ff007c0c */ /* 0x000fd6000bf05300 */
[----:B--23--:R-:W0:Y:S01]  /*74b0*/  @P1 LDC.64 R8, c[0x0][0x9b8] ;  /* 0x00026e00ff081b82 */ /* 0x00ce220000000a00 */
[--C-:B------:R-:W-:Y:S02]  /*74c0*/  @P1 SHF.R.S32.HI R5, RZ, 0x1f, R203.reuse ;  /* 0x0000001fff051819 */ /* 0x100fe400000114cb */
[----:B------:R-:W-:Y:S02]  /*74d0*/  @P0 SHF.R.S32.HI R3, RZ, 0x1f, R203 ;  /* 0x0000001fff030819 */ /* 0x000fe400000114cb */
[----:B------:R-:W-:-:S03]  /*74e0*/  @P1 SHF.R.S32.HI R15, RZ, 0x1f, R202 ;  /* 0x0000001fff0f1819 */ /* 0x000fc600000114ca */
[----:B------:R-:W1:Y:S08]  /*74f0*/  @P0 LDC.64 R6, c[0x0][0x9a8] ;  /* 0x00026a00ff060b82 */ /* 0x000e700000000a00 */
[----:B------:R-:W2:Y:S08]  /*7500*/  @P1 LDC.64 R10, c[0x0][0x9c0] ;  /* 0x00027000ff0a1b82 */ /* 0x000eb00000000a00 */
[----:B------:R-:W3:Y:S01]  /*7510*/  @P0 LDC.64 R12, c[0x0][0x9b0] ;  /* 0x00026c00ff0c0b82 */ /* 0x000ee20000000a00 */
[----:B0-----:R-:W-:-:S02]  /*7520*/  @P1 IMAD R2, R5, R8, RZ ;  /* 0x0000000805021224 */ /* 0x001fc400078e02ff */
[----:B------:R-:W-:-:S04]  /*7530*/  @P1 IMAD.WIDE.U32 R4, R203, R8, RZ ;  /* 0x00000008cb041225 */ /* 0x000fc800078e00ff */
[----:B------:R-:W-:Y:S02]  /*7540*/  @P1 IMAD R9, R203, R9, R2 ;  /* 0x00000009cb091224 */ /* 0x000fe400078e0202 */
[-C--:B-1----:R-:W-:Y:S02]  /*7550*/  @P0 IMAD R0, R3, R6.reuse, RZ ;  /* 0x0000000603000224 */ /* 0x082fe400078e02ff */
[----:B------:R-:W-:Y:S01]  /*7560*/  @P1 IMAD.IADD R5, R5, 0x1, R9 ;  /* 0x0000000105051824 */ /* 0x000fe200078e0209 */
[----:B------:R-:W-:Y:S01]  /*7570*/  @P0 SHF.R.S32.HI R9, RZ, 0x1f, R202 ;  /* 0x0000001fff090819 */ /* 0x000fe200000114ca */
[C---:B------:R-:W-:Y:S02]  /*7580*/  @P0 IMAD R7, R203.reuse, R7, R0 ;  /* 0x00000007cb070224 */ /* 0x040fe400078e0200 */
[----:B------:R-:W-:-:S04]  /*7590*/  @P0 IMAD.WIDE.U32 R2, R203, R6, RZ ;  /* 0x00000006cb020225 */ /* 0x000fc800078e00ff */
[----:B--2---:R-:W-:Y:S02]  /*75a0*/  @P1 IMAD R6, R15, R10, RZ ;  /* 0x0000000a0f061224 */ /* 0x004fe400078e02ff */
[----:B------:R-:W-:Y:S02]  /*75b0*/  @P0 IMAD.IADD R3, R3, 0x1, R7 ;  /* 0x0000000103030824 */ /* 0x000fe400078e0207 */
[C---:B------:R-:W-:Y:S02]  /*75c0*/  @P1 IMAD R11, R202.reuse, R11, R6 ;  /* 0x0000000bca0b1224 */ /* 0x040fe400078e0206 */
[----:B---3--:R-:W-:Y:S02]  /*75d0*/  @P0 IMAD R0, R9, R12, RZ ;  /* 0x0000000c09000224 */ /* 0x008fe400078e02ff */
[----:B------:R-:W-:-:S04]  /*75e0*/  @P1 IMAD.WIDE.U32 R6, R202, R10, R4 ;  /* 0x0000000aca061225 */ /* 0x000fc800078e0004 */
[----:B------:R-:W-:Y:S01]  /*75f0*/  @P0 IMAD R9, R202, R13, R0 ;  /* 0x0000000dca090224 */ /* 0x000fe200078e0200 */
[----:B------:R-:W-:Y:S01]  /*7600*/  @P1 LEA R8, P3, R6, UR6, 0x2 ;  /* 0x0000000606081c11 */ /* 0x000fe2000f8610ff */
[----:B------:R-:W-:-:S04]  /*7610*/  @P0 IMAD.WIDE.U32 R2, R202, R12, R2 ;  /* 0x0000000cca020225 */ /* 0x000fc800078e0002 */
[----:B------:R-:W-:Y:S01]  /*7620*/  @P1 IMAD.IADD R5, R7, 0x1, R11 ;  /* 0x0000000107051824 */ /* 0x000fe200078e020b */
[----:B------:R-:W-:Y:S01]  /*7630*/  @P0 LEA R4, P2, R2, UR4, 0x2 ;  /* 0x0000000402040c11 */ /* 0x000fe2000f8410ff */
[----:B------:R-:W-:Y:S01]  /*7640*/  @P0 IMAD.IADD R3, R3, 0x1, R9 ;  /* 0x0000000103030824 */ /* 0x000fe200078e0209 */
[----:B------:R-:W0:Y:S01]  /*7650*/  LDC.64 R10, c[0x0][0x9e0] ;  /* 0x00027800ff0a7b82 */ /* 0x000e220000000a00 */
[----:B------:R-:W-:Y:S01]  /*7660*/  IMAD.MOV.U32 R0, RZ, RZ, 0x3f800000 ;  /* 0x3f800000ff007424 */ /* 0x000fe200078e00ff */
[----:B------:R-:W-:Y:S01]  /*7670*/  @P1 LEA.HI.X R9, R6, UR7, R5, 0x2, P3 ;  /* 0x0000000706091c11 */ /* 0x000fe200098f1405 */
[----:B------:R-:W-:Y:S01]  /*7680*/  ULDC UR4, c[0x0][0x988] ;  /* 0x0002620000047ab9 */ /* 0x000fe20000000800 */
[----:B------:R-:W-:Y:S01]  /*7690*/  @P0 LEA.HI.X R5, R2, UR5, R3, 0x2, P2 ;  /* 0x0000000502050c11 */ /* 0x000fe200090f1403 */
[----:B------:R-:W-:Y:S02]  /*76a0*/  IMAD.MOV.U32 R3, RZ, RZ, 0x3f800000 ;  /* 0x3f800000ff037424 */ /* 0x000fe400078e00ff */
[----:B------:R-:W2:Y:S01]  /*76b0*/  @P1 LDG.E R0, desc[UR46][R8.64] ;  /* 0x0000002e08001981 */ /* 0x000ea2000c1e1900 */
[----:B------:R-:W1:Y:S03]  /*76c0*/  LDC R2, c[0x0][0x448] ;  /* 0x00011200ff027b82 */ /* 0x000e660000000800 */
[----:B------:R3:W2:Y:S01]  /*76d0*/  @P0 LDG.E R3, desc[UR46][R4.64] ;  /* 0x0000002e04030981 */ /* 0x0006a2000c1e1900 */
[----:B0-----:R-:W-:-:S02]  /*76e0*/  ISETP.GE.AND P2, PT, R11, 0x1, PT ;  /* 0x000000010b00780c */ /* 0x001fc40003f46270 */
[----:B-1----:R-:W-:Y:S01]  /*76f0*/  ISETP.NE.AND P1, PT, R2, 0x1, PT ;  /* 0x000000010200780c */ /* 0x002fe20003f25270 */
[----:B------:R-:W-:-:S12]  /*7700*/  VIADD R2, R204, 0x7f ;  /* 0x0000007fcc027836 */ /* 0x000fd80000000000 */
[----:B------:R-:W0:Y:S08]  /*7710*/  @P1 LDC R7, c[0x0][0x44c] ;  /* 0x00011300ff071b82 */ /* 0x000e300000000800 */
[----:B------:R-:W1:Y:S01]  /*7720*/  @P1 LDC R6, c[0x0][0x450] ;  /* 0x00011400ff061b82 */ /* 0x000e620000000800 */
[----:B0-----:R-:W-:-:S05]  /*7730*/  @P1 IMAD.HI.U32 R7, R2, R7, RZ ;  /* 0x0000000702071227 */ /* 0x001fca00078e00ff */
[----:B-1----:R-:W-:-:S04]  /*7740*/  @P1 SHF.R.U32.HI R2, RZ, R6, R7 ;  /* 0x00000006ff021219 */ /* 0x002fc80000011607 */
[----:B---3--:R-:W-:Y:S01]  /*7750*/  IADD3 R5, R49, R2, RZ ;  /* 0x0000000231057210 */ /* 0x008fe20007ffe0ff */
[----:B--2---:R-:W-:-:S04]  /*7760*/  FMUL.FTZ R0, R3, R0 ;  /* 0x0000000003007220 */ /* 0x004fc80000410000 */
[----:B------:R-:W-:Y:S02]  /*7770*/  IMAD.IADD R3, R5, 0x1, R10 ;  /* 0x0000000105037824 */ /* 0x000fe400078e020a */
[----:B------:R-:W-:Y:S01]  /*7780*/  FMUL.FTZ R2, R0, UR4 ;  /* 0x0000000400027c20 */ /* 0x000fe20008410000 */
[----:B------:R-:W-:Y:S06]  /*7790*/  @!P2 BRA `(.L_x_1414) ;  /* 0x000000000048a947 */ /* 0x000fec0003800000 */
        /* <DEDUP_REMOVED lines=11> */
.L_x_1416:
[----:B------:R-:W-:-:S13]  /*7850*/  ISETP.NE.AND P0, PT, R11, 0x1, PT ;  /* 0x000000010b00780c */ /* 0x000fda0003f05270 */
[----:B------:R-:W0:Y:S02]  /*7860*/  @P0 LDC.64 R4, c[0x0][0x9e8] ;  /* 0x00027a00ff040b82 */ /* 0x000e240000000a00 */
[----:B0-----:R-:W-:-:S05]  /*7870*/  @P0 IMAD.HI.U32 R4, R0, R4, RZ ;  /* 0x0000000400040227 */ /* 0x001fca00078e00ff */
[----:B------:R-:W-:-:S07]  /*7880*/  @P0 SHF.R.U32.HI R0, RZ, R5, R4 ;  /* 0x00000005ff000219 */ /* 0x000fce0000011604 */
.L_x_1417:
[----:B------:R-:W-:Y:S05]  /*7890*/  BSYNC B0 ;  /* 0x0000000000007941 */ /* 0x000fea0003800000 */
.L_x_1415:
[----:B------:R-:W-:-:S05]  /*78a0*/  IMAD R0, R0, R11, R11 ;  /* 0x0000000b00007224 */ /* 0x000fca00078e020b */
[----:B------:R-:W-:-:S07]  /*78b0*/  VIMNMX R3, R3, R0, PT ;  /* 0x0000000003037248 */ /* 0x000fce0003fe0100 */
.L_x_1414:
[----:B------:R-:W0:Y:S01]  /*78c0*/  @P1 LDC R5, c[0x0][0x44c] ;  /* 0x00011300ff051b82 */ /* 0x000e220000000800 */
[----:B------:R-:W-:Y:S01]  /*78d0*/  VIADD R3, R3, 0x3f ;  /* 0x0000003f03037836 */ /* 0x000fe20000000000 */
[----:B------:R-:W-:Y:S01]  /*78e0*/  ULDC UR4, c[0x0][0x9dc] ;  /* 0x0002770000047ab9 */ /* 0x000fe20000000800 */
[----:B------:R-:W-:-:S03]  /*78f0*/  IMAD.MOV.U32 R4, RZ, RZ, R204 ;  /* 0x000000ffff047224 */ /* 0x000fc600078e00cc */
[----:B------:R-:W-:Y:S02]  /*7900*/  SHF.R.S32.HI R0, RZ, 0x1f, R3 ;  /* 0x0000001fff007819 */ /* 0x000fe40000011403 */
[----:B------:R-:W1:Y:S02]  /*7910*/  @P1 LDC R6, c[0x0][0x450] ;  /* 0x00011400ff061b82 */ /* 0x000e640000000800 */
[----:B------:R-:W-:-:S04]  /*7920*/  LEA.HI R0, R0, R3, RZ, 0x6 ;  /* 0x0000000300007211 */ /* 0x000fc800078f30ff */
[----:B------:R-:W-:-:S04]  /*7930*/  SHF.R.S32.HI R3, RZ, 0x6, R0 ;  /* 0x00000006ff037819 */ /* 0x000fc80000011400 */
[----:B------:R-:W-:Y:S01]  /*7940*/  VIMNMX R56, R56, R3, PT ;  /* 0x0000000338387248 */ /* 0x000fe20003fe0100 */
        /* <DEDUP_REMOVED lines=15> */
.L_x_1420:
[----:B------:R-:W-:-:S13]  /*7a40*/  ISETP.NE.AND P0, PT, R11, 0x1, PT ;  /* 0x000000010b00780c */ /* 0x000fda0003f05270 */
[----:B------:R-:W0:Y:S02]  /*7a50*/  @P0 LDC.64 R6, c[0x0][0x9e8] ;  /* 0x00027a00ff060b82 */ /* 0x000e240000000a00 */
[----:B0-----:R-:W-:-:S05]  /*7a60*/  @P0 IMAD.HI.U32 R6, R0, R6, RZ ;  /* 0x0000000600060227 */ /* 0x001fca00078e00ff */
[----:B------:R-:W-:-:S07]  /*7a70*/  @P0 SHF.R.U32.HI R0, RZ, R7, R6 ;  /* 0x00000007ff000219 */ /* 0x000fce0000011606 */
.L_x_1421:
[----:B------:R-:W-:Y:S05]  /*7a80*/  BSYNC B0 ;  /* 0x0000000000007941 */ /* 0x000fea0003800000 */
.L_x_1419:
[----:B------:R-:W-:-:S05]  /*7a90*/  IMAD R3, R0, R11, RZ ;  /* 0x0000000b00037224 */ /* 0x000fca00078e02ff */
[----:B------:R-:W-:-:S07]  /*7aa0*/  VIMNMX R4, R4, R3, !PT ;  /* 0x0000000304047248 */ /* 0x000fce0007fe0100 */
.L_x_1418:
[----:B------:R-:W-:Y:S01]  /*7ab0*/  SHF.R.S32.HI R5, RZ, 0x1f, R4 ;  /* 0x0000001fff057819 */ /* 0x000fe20000011404 */
[----:B------:R-:W-:Y:S01]  /*7ac0*/  IMAD.MOV.U32 R3, RZ, RZ, RZ ;  /* 0x000000ffff037224 */ /* 0x000fe200078e00ff */
[----:B------:R-:W-:Y:S01]  /*7ad0*/  PLOP3.LUT P0, PT, PT, PT, PT, 0x80, 0x0 ;  /* 0x000000000000781c */ /* 0x000fe20003f0f070 */
[----:B------:R-:W-:Y:S01]  /*7ae0*/  IMAD.MOV.U32 R0, RZ, RZ, RZ ;  /* 0x000000ffff007224 */ /* 0x000fe200078e00ff */
[----:B------:R-:W-:Y:S02]  /*7af0*/  LEA.HI R5, R5, R4, RZ, 0x6 ;  /* 0x0000000405057211 */ /* 0x000fe400078f30ff */
[----:B------:R-:W-:Y:S02]  /*7b00*/  CS2R R140, SRZ ;  /* 0x00000000008c7805 */ /* 0x000fe4000001ff00 */
[----:B------:R-:W-:Y:S02]  /*7b10*/  CS2R R146, SRZ ;  /* 0x0000000000927805 */ /* 0x000fe4000001ff00 */
[----:B------:R-:W-:-:S02]  /*7b20*/  CS2R R108, SRZ ;  /* 0x00000000006c7805 */ /* 0x000fc4000001ff00 */
[----:B------:R-:W-:Y:S02]  /*7b30*/  SHF.R.S32.HI R5, RZ, 0x6, R5 ;  /* 0x00000006ff057819 */ /* 0x000fe40000011405 */
[----:B------:R-:W-:Y:S02]  /*7b40*/  CS2R R144, SRZ ;  /* 0x0000000000907805 */ /* 0x000fe4000001ff00 */
[----:B------:R-:W-:Y:S02]  /*7b50*/  CS2R R134, SRZ ;  /* 0x0000000000867805 */ /* 0x000fe4000001ff00 */
[----:B------:R-:W-:Y:S02]  /*7b60*/  CS2R R138, SRZ ;  /* 0x00000000008a7805 */ /* 0x000fe4000001ff00 */
[----:B------:R-:W-:Y:S02]  /*7b70*/  VIMNMX R201, RZ, R5, !PT ;  /* 0x00000005ffc97248 */ /* 0x000fe40007fe0100 */
[----:B------:R-:W-:-:S02]  /*7b80*/  CS2R R100, SRZ ;  /* 0x0000000000647805 */ /* 0x000fc4000001ff00 */
[----:B------:R-:W-:Y:S02]  /*7b90*/  CS2R R136, SRZ ;  /* 0x0000000000887805 */ /* 0x000fe4000001ff00 */
[----:B------:R-:W-:Y:S02]  /*7ba0*/  CS2R R132, SRZ ;  /* 0x0000000000847805 */ /* 0x000fe4000001ff00 */
[----:B------:R-:W-:Y:S02]  /*7bb0*/  ISETP.GT.AND P1, PT, R56, R201, PT ;  /* 0x000000c93800720c */ /* 0x000fe40003f24270 */
        /* <DEDUP_REMOVED lines=26> */
[----:B------:R-:W-:Y:S02]  /*7d60*/  CS2R R44, SRZ ;  /* 0x00000000002c7805 */ /* 0x000fe4000001ff00 */
[----:B----4-:R-:W-:Y:S01]  /*7d70*/  CS2R R80, SRZ ;  /* 0x0000000000507805 */ /* 0x010fe2000001ff00 */
        /* <DEDUP_REMOVED lines=29> */
[----:B------:R-:W-:Y:S06]  /*7f50*/  @!P1 BRA `(.L_x_1422) ;  /* 0x0000012c00cc9947 */ /* 0x000fec0003800000 */
[----:B------:R-:W-:-:S03]  /*7f60*/  UMOV UR4, 0xffffffff ;  /* 0xffffffff00047882 */ /* 0x000fc60000000000 */
[----:B------:R-:W-:Y:S05]  /*7f70*/  BRA.DIV UR4, `(.L_x_1423) ;  /* 0x000001e2046c7947 */ /* 0x000fea000b800000 */
[----:B------:R0:W1:Y:S02]  /*7f80*/  SHFL.IDX PT, R200, R229, RZ, 0x1f ;  /* 0x00001fffe5c87589 */ /* 0x00006400000e0000 */
.L_x_1734:
[----:B-1----:R-:W-:Y:S01]  /*7f90*/  LEA.HI R0, R200, R200, RZ, 0x1 ;  /* 0x000000c8c8007211 */ /* 0x002fe200078f08ff */
[----:B------:R-:W-:-:S03]  /*7fa0*/  ULOP3.LUT UP0, URZ, UR44, 0x1bf, URZ, 0xc0, !UPT ;  /* 0x000001bf2c3f7892 */ /* 0x000fc6000f80c03f */
[----:B------:R-:W-:-:S03]  /*7fb0*/  LOP3.LUT R3, R0, 0x1e, RZ, 0xc0, !PT ;  /* 0x0000001e00037812 */ /* 0x000fc600078ec0ff */
[----:B------:R-:W-:Y:S02]  /*7fc0*/  PLOP3.LUT P0, PT, PT, PT, UP0, 0x80, 0x0 ;  /* 0x000000000000781c */ /* 0x000fe40003f0f008 */
[----:B------:R-:W-:-:S05]  /*7fd0*/  IMAD.IADD R3, R200, 0x1, -R3 ;  /* 0x00000001c8037824 */ /* 0x000fca00078e0a03 */
[----:B------:R-:W-:-:S04]  /*7fe0*/  LEA R3, R3, UR44, 0xd ;  /* 0x0000002c03037c11 */ /* 0x000fc8000f8e68ff */
[----:B------:R-:W-:-:S04]  /*7ff0*/  SHF.R.U32.HI R3, RZ, 0x4, R3 ;  /* 0x00000004ff037819 */ /* 0x000fc80000011603 */
[----:B------:R-:W-:Y:S01]  /*8000*/  LOP3.LUT R36, R3, 0x3fff, RZ, 0xc0, !PT ;  /* 0x00003fff03247812 */ /* 0x000fe200078ec0ff */
[----:B------:R-:W-:Y:S06]  /*8010*/  @!P0 BRA `(.L_x_1424) ;  /* 0x0000000000408947 */ /* 0x000fec0003800000 */
[----:B------:R-:W-:Y:S01]  /*8020*/  MOV R0, 0x0 ;  /* 0x0000000000007802 */ /* 0x000fe20000000f00 */
[----:B------:R-:W-:Y:S01]  /*8030*/  ULDC.64 UR4, c[0x4][0x198] ;  /* 0x0100660000047ab9 */ /* 0x000fe20000000a00 */
[----:B------:R-:W-:Y:S01]  /*8040*/  ULDC.64 UR6, c[0x4][0x1a0] ;  /* 0x0100680000067ab9 */ /* 0x000fe20000000a00 */
[----:B------:R-:W-:Y:S01]  /*8050*/  MOV R4, UR4 ;  /* 0x0000000400047c02 */ /* 0x000fe20008000f00 */
[----:B------:R1:W2:Y:S01]  /*8060*/  LDC.64 R14, c[0x4][R0] ;  /* 0x01000000000e7b82 */ /* 0x0002a20000000a00 */
        /* <DEDUP_REMOVED lines=8> */
[----:B-1----:R-:W-:-:S07]  /*80f0*/  IMAD.MOV.U32 R13, RZ, RZ, RZ ;  /* 0x000000ffff0d7224 */ /* 0x002fce00078e00ff */
[----:B------:R-:W-:-:S07]  /*8100*/  LEPC R20, `(.L_x_1424) ;  /* 0x000000001014794e */ /* 0x000fce0000000000 */
[----:B0-2--5:R-:W-:Y:S05]  /*8110*/  CALL.ABS.NOINC R14 ;  /* 0x000000000e007343 */ /* 0x025fea0003c00000 */
.L_x_1424:
[----:B------:R-:W-:Y:S02]  /*8120*/  ULDC UR4, c[0x0][0x3f4] ;  /* 0x0000fd0000047ab9 */ /* 0x000fe40000000800 */
[----:B------:R-:W-:-:S13]  /*8130*/  ISETP.LT.AND P0, PT, RZ, UR4, PT ;  /* 0x00000004ff007c0c */ /* 0x000fda000bf01270 */
[----:B------:R-:W-:Y:S05]  /*8140*/  @P0 BRA `(.L_x_1425) ;  /* 0x0000000000400947 */ /* 0x000fea0003800000 */
[----:B------:R-:W-:-:S04]  /*8150*/  ULEA.HI UR4, UR43, UR43, URZ, 0x1 ;  /* 0x0000002b2b047291 */ /* 0x000fc8000f8f083f */
[----:B------:R-:W-:-:S04]  /*8160*/  ULOP3.LUT UR4, UR4, 0xfffffffe, URZ, 0xc0, !UPT ;  /* 0xfffffffe04047892 */ /* 0x000fc8000f8ec03f */
[----:B------:R-:W-:-:S06]  /*8170*/  UIADD3 UR4, UR43, -UR4, URZ ;  /* 0x800000042b047290 */ /* 0x000fcc000fffe03f */
[----:B------:R-:W-:-:S05]  /*8180*/  IMAD.U32 R3, RZ, RZ, UR4 ;  /* 0x00000004ff037e24 */ /* 0x000fca000f8e00ff */
[----:B------:R-:W-:-:S04]  /*8190*/  SHF.L.U32 R3, R3, 0x1f, RZ ;  /* 0x0000001f03037819 */ /* 0x000fc800000006ff */
[----:B------:R1:W2:Y:S03]  /*81a0*/  SYNCS.PHASECHK.TRANS64.TRYWAIT P0, [R16+URZ+0x28400], R3 ;  /* 0x02840003100075a7 */ /* 0x0002a6000800017f */
[----:B--2---:R-:W-:Y:S05]  /*81b0*/  @!P0 NANOSLEEP.SYNCS 0x989680 ;  /* 0x009896800000895d */ /* 0x004fea0003900000 */
[----:B------:R-:W2:Y:S01]  /*81c0*/  @!P0 SYNCS.PHASECHK.TRANS64 P0, [R16+URZ+0x28400], R3 ;  /* 0x02840003100085a7 */ /* 0x000ea2000800007f */
[----:B------:R-:W-:Y:S04]  /*81d0*/  BSSY B0, `(.L_x_1426) ;  /* 0x0000006000007945 */ /* 0x000fe80003800000 */
[----:B--2---:R-:W-:Y:S05]  /*81e0*/  @P0 BRA `(.L_x_1427) ;  /* 0x0000000000100947 */ /* 0x004fea0003800000 */
.L_x_1428:
[----:B--2---:R2:W3:Y:S02]  /*81f0*/  SYNCS.PHASECHK.TRANS64.TRYWAIT P0, [R16+URZ+0x28400], R3 ;  /* 0x02840003100075a7 */ /* 0x0044e4000800017f */
[----:B---3--:R-:W-:Y:S05]  /*8200*/  @!P0 NANOSLEEP.SYNCS 0x989680 ;  /* 0x009896800000895d */ /* 0x008fea0003900000 */
[----:B------:R-:W3:Y:S02]  /*8210*/  @!P0 SYNCS.PHASECHK.TRANS64 P0, [R16+URZ+0x28400], R3 ;  /* 0x02840003100085a7 */ /* 0x000ee4000800007f */
[----:B---3--:R-:W-:Y:S05]  /*8220*/  @!P0 BRA `(.L_x_1428) ;  /* 0xfffffffc00f08947 */ /* 0x008fea000383ffff */
.L_x_1427:
[----:B------:R-:W-:Y:S05]  /*8230*/  BSYNC B0 ;  /* 0x0000000000007941 */ /* 0x000fea0003800000 */
.L_x_1426:
[----:B------:R-:W-:Y:S05]  /*8240*/  BRA `(.L_x_1429) ;  /* 0x0000009400187947 */ /* 0x000fea0003800000 */
.L_x_1425:
[----:B------:R-:W-:Y:S01]  /*8250*/  ULOP3.LUT UP0, URZ, UR44, 0x3ff, URZ, 0xc0, !UPT ;  /* 0x000003ff2c3f7892 */ /* 0x000fe2000f80c03f */
[----:B-----5:R-:W-:Y:S01]  /*8260*/  SHF.R.S32.HI R0, RZ, 0x1f, R87 ;  /* 0x0000001fff007819 */ /* 0x020fe20000011457 */
[----:B------:R-:W-:Y:S01]  /*8270*/  ULDC.64 UR4, c[0x0][0x3f8] ;  /* 0x0000fe0000047ab9 */ /* 0x000fe20000000a00 */
[----:B------:R-:W-:Y:S01]  /*8280*/  ULDC.64 UR6, c[0x0][0x408] ;  /* 0x0001020000067ab9 */ /* 0x000fe20000000a00 */
[----:B------:R-:W-:Y:S02]  /*8290*/  IMAD.WIDE.U32 R24, R87, UR4, RZ ;  /* 0x0000000457187c25 */ /* 0x000fe4000f8e00ff */
[----:B------:R-:W-:Y:S02]  /*82a0*/  PLOP3.LUT P0, PT, PT, PT, UP0, 0x80, 0x0 ;  /* 0x000000000000781c */ /* 0x000fe40003f0f008 */
[C---:B------:R-:W-:Y:S02]  /*82b0*/  IMAD R4, R0.reuse, UR4, RZ ;  /* 0x0000000400047c24 */ /* 0x040fe4000f8e02ff */
[----:B------:R-:W-:-:S02]  /*82c0*/  IMAD R0, R0, UR6, RZ ;  /* 0x0000000600007c24 */ /* 0x000fc4000f8e02ff */
[C---:B------:R-:W-:Y:S02]  /*82d0*/  IMAD R29, R87.reuse, UR5, R4 ;  /* 0x00000005571d7c24 */ /* 0x040fe4000f8e0204 */
[C---:B------:R-:W-:Y:S02]  /*82e0*/  IMAD R31, R87.reuse, UR7, R0 ;  /* 0x00000007571f7c24 */ /* 0x040fe4000f8e0200 */
[----:B------:R-:W-:-:S04]  /*82f0*/  IMAD.WIDE.U32 R26, R87, UR6, RZ ;  /* 0x00000006571a7c25 */ /* 0x000fc8000f8e00ff */
[----:B------:R-:W-:Y:S02]  /*8300*/  IMAD.IADD R29, R29, 0x1, R25 ;  /* 0x000000011d1d7824 */ /* 0x000fe400078e0219 */
[----:B------:R-:W-:Y:S01]  /*8310*/  IMAD.IADD R31, R31, 0x1, R27 ;  /* 0x000000011f1f7824 */ /* 0x000fe200078e021b */
[----:B------:R-:W-:Y:S06]  /*8320*/  @!P0 BRA `(.L_x_1430) ;  /* 0x0000000000408947 */ /* 0x000fec0003800000 */
[----:B------:R-:W-:Y:S01]  /*8330*/  MOV R0, 0x0 ;  /* 0x0000000000007802 */ /* 0x000fe20000000f00 */
[----:B------:R-:W-:Y:S01]  /*8340*/  ULDC.64 UR4, c[0x4][0x198] ;  /* 0x0100660000047ab9 */ /* 0x000fe20000000a00 */
[----:B------:R-:W-:Y:S01]  /*8350*/  ULDC.64 UR6, c[0x4][0x1a0] ;  /* 0x0100680000067ab9 */ /* 0x000fe20000000a00 */
[----:B------:R-:W-:Y:S01]  /*8360*/  IMAD.U32 R4, RZ, RZ, UR4 ;  /* 0x00000004ff047e24 */ /* 0x000fe2000f8e00ff */
[----:B------:R1:W2:Y:S01]  /*8370*/  LDC.64 R14, c[0x4][R0] ;  /* 0x01000000000e7b82 */ /* 0x0002a20000000a00 */
[----:B------:R-:W-:Y:S01]  /*8380*/  IMAD.U32 R5, RZ, RZ, UR5 ;  /* 0x00000005ff057e24 */ /* 0x000fe2000f8e00ff */
[----:B------:R-:W-:Y:S01]  /*8390*/  ULDC.64 UR4, c[0x4][0x108] ;  /* 0x0100420000047ab9 */ /* 0x000fe20000000a00 */
[----:B------:R-:W-:Y:S01]  /*83a0*/  IMAD.U32 R6, RZ, RZ, UR6 ;  /* 0x00000006ff067e24 */ /* 0x000fe2000f8e00ff */
[----:B------:R-:W-:Y:S01]  /*83b0*/  MOV R7, UR7 ;  /* 0x0000000700077c02 */ /* 0x000fe20008000f00 */
[----:B------:R-:W-:Y:S02]  /*83c0*/  IMAD.U32 R10, RZ, RZ, UR4 ;  /* 0x00000004ff0a7e24 */ /* 0x000fe4000f8e00ff */
[----:B------:R-:W-:-:S02]  /*83d0*/  IMAD.U32 R11, RZ, RZ, UR5 ;  /* 0x00000005ff0b7e24 */ /* 0x000fc4000f8e00ff */
[----:B------:R-:W-:Y:S02]  /*83e0*/  IMAD.MOV.U32 R8, RZ, RZ, 0x70 ;  /* 0x00000070ff087424 */ /* 0x000fe400078e00ff */
[----:B------:R-:W-:Y:S02]  /*83f0*/  IMAD.MOV.U32 R12, RZ, RZ, 0x1 ;  /* 0x00000001ff0c7424 */ /* 0x000fe400078e00ff */
[----:B-1----:R-:W-:-:S07]  /*8400*/  IMAD.MOV.U32 R13, RZ, RZ, RZ ;  /* 0x000000ffff0d7224 */ /* 0x002fce00078e00ff */
[----:B------:R-:W-:-:S07]  /*8410*/  LEPC R20, `(.L_x_1430) ;  /* 0x000000001014794e */ /* 0x000fce0000000000 */
[----:B0-2---:R-:W-:Y:S05]  /*8420*/  CALL.ABS.NOINC R14 ;  /* 0x000000000e007343 */ /* 0x005fea0003c00000 */
.L_x_1430:
[----:B------:R-:W-:Y:S01]  /*8430*/  ULDC.U8 UR4, c[0x0][0x410] ;  /* 0x0001040000047ab9 */ /* 0x000fe20000000000 */
[----:B------:R-:W-:Y:S01]  /*8440*/  IMAD.IADD R52, R17, 0x1, R204 ;  /* 0x0000000111347824 */ /* 0x000fe200078e02cc */
[----:B------:R-:W-:Y:S01]  /*8450*/  ISETP.NE.AND P0, PT, RZ, UR4, PT ;  /* 0x00000004ff007c0c */ /* 0x000fe2000bf05270 */
[----:B------:R-:W-:Y:S02]  /*8460*/  BSSY B0, `(.L_x_1431) ;  /* 0x000091c000007945 */ /* 0x000fe40003800000 */
[----:B------:R-:W-:-:S10]  /*8470*/  IMAD R3, R215, 0x20, R52 ;  /* 0x00000020d7037824 */ /* 0x000fd400078e0234 */
[----:B------:R-:W-:Y:S05]  /*8480*/  @!P0 BRA `(.L_x_1432) ;  /* 0x0000004800588947 */ /* 0x000fea0003800000 */
[----:B------:R-:W1:Y:S01]  /*8490*/  LDC R10, c[0x0][0x448] ;  /* 0x00011200ff0a7b82 */ /* 0x000e620000000800 */
[----:B------:R-:W-:Y:S01]  /*84a0*/  ULDC.64 UR4, c[0x0][0x3f8] ;  /* 0x0000fe0000047ab9 */ /* 0x000fe20000000a00 */
[----:B------:R-:W-:Y:S01]  /*84b0*/  IMAD.MOV.U32 R4, RZ, RZ, R24 ;  /* 0x000000ffff047224 */ /* 0x000fe200078e0018 */
[----:B------:R-:W-:Y:S01]  /*84c0*/  ULDC.64 UR6, c[0x0][0x408] ;  /* 0x0001020000067ab9 */ /* 0x000fe20000000a00 */
[----:B------:R-:W-:Y:S01]  /*84d0*/  IMAD.MOV.U32 R8, RZ, RZ, R26 ;  /* 0x000000ffff087224 */ /* 0x000fe200078e001a */
[----:B------:R-:W-:Y:S01]  /*84e0*/  ULDC.64 UR8, c[0x0][0x400] ;  /* 0x0001000000087ab9 */ /* 0x000fe20000000a00 */
[----:B------:R-:W-:Y:S01]  /*84f0*/  IMAD.MOV.U32 R9, RZ, RZ, R31 ;  /* 0x000000ffff097224 */ /* 0x000fe200078e001f */
[----:B-1----:R-:W-:-:S13]  /*8500*/  ISETP.NE.AND P0, PT, R10, 0x1, PT ;  /* 0x000000010a00780c */ /* 0x002fda0003f05270 */
[----:B------:R-:W1:Y:S08]  /*8510*/  @P0 LDC R0, c[0x0][0x44c] ;  /* 0x00011300ff000b82 */ /* 0x000e700000000800 */
[----:B------:R-:W2:Y:S01]  /*8520*/  @P0 LDC R5, c[0x0][0x450] ;  /* 0x00011400ff050b82 */ /* 0x000ea20000000800 */
[----:B-1----:R-:W-:-:S05]  /*8530*/  @P0 IMAD.HI.U32 R0, R3, R0, RZ ;  /* 0x0000000003000227 */ /* 0x002fca00078e00ff */
[----:B--2---:R-:W-:Y:S01]  /*8540*/  @P0 SHF.R.U32.HI R3, RZ, R5, R0 ;  /* 0x00000005ff030219 */ /* 0x004fe20000011600 */
[----:B------:R-:W-:-:S03]  /*8550*/  IMAD.MOV.U32 R5, RZ, RZ, R29 ;  /* 0x000000ffff057224 */ /* 0x000fc600078e001d */
[----:B------:R-:W-:Y:S01]  /*8560*/  SHF.R.S32.HI R0, RZ, 0x1f, R3 ;  /* 0x0000001fff007819 */ /* 0x000fe20000011403 */
[----:B------:R-:W-:-:S04]  /*8570*/  IMAD.WIDE.U32 R4, R3, UR4, R4 ;  /* 0x0000000403047c25 */ /* 0x000fc8000f8e0004 */
[----:B------:R-:W-:Y:S02]  /*8580*/  IMAD R6, R0, UR4, RZ ;  /* 0x0000000400067c24 */ /* 0x000fe4000f8e02ff */
[----:B------:R-:W-:-:S04]  /*8590*/  IMAD.WIDE.U32 R8, R3, UR6, R8 ;  /* 0x0000000603087c25 */ /* 0x000fc8000f8e0008 */
[C---:B------:R-:W-:Y:S01]  /*85a0*/  IMAD R7, R3.reuse, UR5, R6 ;  /* 0x0000000503077c24 */ /* 0x040fe2000f8e0206 */
[----:B------:R-:W-:Y:S01]  /*85b0*/  ULDC.64 UR4, c[0x0][0x3e8] ;  /* 0x0000fa0000047ab9 */ /* 0x000fe20000000a00 */
[----:B------:R-:W-:Y:S01]  /*85c0*/  IMAD R6, R0, UR6, RZ ;  /* 0x0000000600067c24 */ /* 0x000fe2000f8e02ff */
[----:B------:R-:W-:Y:S01]  /*85d0*/  IADD3 R0, P0, R4, UR4, RZ ;  /* 0x0000000404007c10 */ /* 0x000fe2000ff1e0ff */
[----:B------:R-:W-:Y:S02]  /*85e0*/  UMOV UR4, 0xffffffff ;  /* 0xffffffff00047882 */ /* 0x000fe40000000000 */
[----:B------:R-:W-:Y:S01]  /*85f0*/  IMAD R3, R3, UR7, R6 ;  /* 0x0000000703037c24 */ /* 0x000fe2000f8e0206 */
[----:B------:R-:W-:Y:S02]  /*8600*/  IADD3 R6, P1, R8, UR8, RZ ;  /* 0x0000000808067c10 */ /* 0x000fe4000ff3e0ff */
[----:B------:R-:W-:Y:S02]  /*8610*/  IADD3.X R4, R5, UR5, R7, P0, !PT ;  /* 0x0000000505047c10 */ /* 0x000fe400087fe407 */
[----:B------:R-:W-:Y:S01]  /*8620*/  IADD3.X R8, R9, UR9, R3, P1, !PT ;  /* 0x0000000909087c10 */ /* 0x000fe20008ffe403 */
[----:B------:R-:W-:Y:S08]  /*8630*/  BRA.DIV UR4, `(.L_x_1433) ;  /* 0x000001da04e87947 */ /* 0x000ff0000b800000 */
[----:B------:R1:W2:Y:S04]  /*8640*/  SHFL.IDX PT, R3, R4, RZ, 0x181f ;  /* 0x00181fff04037589 */ /* 0x0002a800000e0000 */
[----:B------:R1:W3:Y:S04]  /*8650*/  SHFL.IDX PT, R5, R0, RZ, 0x181f ;  /* 0x00181fff00057589 */ /* 0x0002e800000e0000 */
[----:B------:R1:W4:Y:S04]  /*8660*/  SHFL.IDX PT, R7, R8, RZ, 0x181f ;  /* 0x00181fff08077589 */ /* 0x00032800000e0000 */
[----:B------:R1:W0:Y:S02]  /*8670*/  SHFL.IDX PT, R14, R6, RZ, 0x181f ;  /* 0x00181fff060e7589 */ /* 0x00022400000e0000 */
.L_x_1740:
[----:B------:R-:W-:Y:S01]  /*8680*/  IMAD R37, R195, R10, RZ ;  /* 0x0000000ac3257224 */ /* 0x000fe200078e02ff */
[----:B------:R-:W-:Y:S01]  /*8690*/  BSSY B1, `(.L_x_1434) ;  /* 0x000001a000017945 */ /* 0x000fe20003800000 */
[----:B------:R-:W-:Y:S02]  /*86a0*/  CS2R R24, SRZ ;  /* 0x0000000000187805 */ /* 0x000fe4000001ff00 */
[----:B------:R-:W-:Y:S02]  /*86b0*/  CS2R R38, SRZ ;  /* 0x0000000000267805 */ /* 0x000fe4000001ff00 */
[----:B------:R-:W-:Y:S02]  /*86c0*/  CS2R R30, SRZ ;  /* 0x00000000001e7805 */ /* 0x000fe4000001ff00 */
[----:B------:R-:W-:Y:S02]  /*86d0*/  ISETP.GE.AND P0, PT, R52, R37, PT ;  /* 0x000000253400720c */ /* 0x000fe40003f06270 */
[----:B------:R-:W-:-:S11]  /*86e0*/  CS2R R44, SRZ ;  /* 0x00000000002c7805 */ /* 0x000fd6000001ff00 */
[----:B------:R-:W-:Y:S05]  /*86f0*/  @P0 BRA `(.L_x_1435) ;  /* 0x00000000004c0947 */ /* 0x000fea0003800000 */
[----:B------:R-:W-:Y:S01]  /*8700*/  ULDC UR4, c[0x0][0x3f4] ;  /* 0x0000fd0000047ab9 */ /* 0x000fe20000000800 */
[----:B------:R-:W-:Y:S02]  /*8710*/  CS2R R24, SRZ ;  /* 0x0000000000187805 */ /* 0x000fe4000001ff00 */
[----:B------:R-:W-:Y:S02]  /*8720*/  ISETP.GE.AND P4, PT, R194, UR4, PT ;  /* 0x00000004c2007c0c */ /* 0x000fe4000bf86270 */
[----:B------:R-:W-:Y:S02]  /*8730*/  CS2R R38, SRZ ;  /* 0x0000000000267805 */ /* 0x000fe4000001ff00 */
[----:B------:R-:W-:Y:S02]  /*8740*/  ISETP.GE.AND P3, PT, R18, UR4, PT ;  /* 0x0000000412007c0c */ /* 0x000fe4000bf66270 */
[----:B------:R-:W-:-:S07]  /*8750*/  CS2R R44, SRZ ;  /* 0x00000000002c7805 */ /* 0x000fce000001ff00 */
[----:B---3--:R-:W-:-:S04]  /*8760*/  @!P4 IADD3 R20, P0, R194, R5, RZ ;  /* 0x00000005c214c210 */ /* 0x008fc80007f1e0ff */
[CC--:B0-----:R-:W-:Y:S01]  /*8770*/  @!P3 IADD3 R12, P1, R18.reuse, R14.reuse, RZ ;  /* 0x0000000e120cb210 */ /* 0x0c1fe20007f3e0ff */
[----:B--2---:R-:W-:Y:S01]  /*8780*/  @!P4 IMAD.X R21, R3, 0x1, R214, P0 ;  /* 0x000000010315c824 */ /* 0x004fe200000e06d6 */
[----:B------:R-:W-:Y:S02]  /*8790*/  @!P3 IADD3 R10, P0, R18, R5, RZ ;  /* 0x00000005120ab210 */ /* 0x000fe40007f1e0ff */
[----:B------:R-:W-:Y:S02]  /*87a0*/  @!P4 IADD3 R14, P2, R194, R14, RZ ;  /* 0x0000000ec20ec210 */ /* 0x000fe40007f5e0ff */
[----:B------:R-:W-:Y:S01]  /*87b0*/  CS2R R30, SRZ ;  /* 0x00000000001e7805 */ /* 0x000fe2000001ff00 */
[--C-:B----4-:R-:W-:Y:S01]  /*87c0*/  @!P3 IMAD.X R13, R7, 0x1, R19.reuse, P1 ;  /* 0x00000001070db824 */ /* 0x110fe200008e0613 */
[----:B------:R0:W5:Y:S01]  /*87d0*/  @!P4 LD.E.64 R24, desc[UR46][R20.64] ;  /* 0x0000002e1418c980 */ /* 0x000162000c101b00 */
[----:B------:R-:W-:Y:S01]  /*87e0*/  @!P3 IMAD.X R11, R3, 0x1, R19, P0 ;  /* 0x00000001030bb824 */ /* 0x000fe200000e0613 */
[----:B------:R-:W-:-:S02]  /*87f0*/  @!P4 IADD3.X R15, R7, R214, RZ, P2, !PT ;  /* 0x000000d6070fc210 */ /* 0x000fc400017fe4ff */
[----:B------:R0:W5:Y:S04]  /*8800*/  @!P3 LD.E.64 R44, desc[UR46][R12.64] ;  /* 0x0000002e0c2cb980 */ /* 0x000168000c101b00 */
[----:B------:R0:W5:Y:S04]  /*8810*/  @!P3 LD.E.64 R38, desc[UR46][R10.64] ;  /* 0x0000002e0a26b980 */ /* 0x000168000c101b00 */
[----:B------:R0:W5:Y:S02]  /*8820*/  @!P4 LD.E.64 R30, desc[UR46][R14.64] ;  /* 0x0000002e0e1ec980 */ /* 0x000164000c101b00 */
.L_x_1435:
[----:B------:R-:W-:Y:S05]  /*8830*/  BSYNC B1 ;  /* 0x0000000000017941 */ /* 0x000fea0003800000 */
.L_x_1434:
[----:B------:R-:W-:Y:S01]  /*8840*/  UMOV UR4, 0xffffffff ;  /* 0xffffffff00047882 */ /* 0x000fe20000000000 */
[----:B------:R-:W-:Y:S02]  /*8850*/  CS2R R26, SRZ ;  /* 0x00000000001a7805 */ /* 0x000fe4000001ff00 */
[----:B------:R-:W-:Y:S05]  /*8860*/  BRA.DIV UR4, `(.L_x_1436) ;  /* 0x000001da04cc7947 */ /* 0x000fea000b800000 */
[----:B--2---:R2:W1:Y:S04]  /*8870*/  SHFL.IDX PT, R3, R4, 0x1, 0x181f ;  /* 0x00381f0004037f89 */ /* 0x00446800000e0000 */
[----:B---3--:R2:W3:Y:S04]  /*8880*/  SHFL.IDX PT, R5, R0, 0x1, 0x181f ;  /* 0x00381f0000057f89 */ /* 0x0084e800000e0000 */
[----:B----4-:R2:W4:Y:S04]  /*8890*/  SHFL.IDX PT, R7, R8, 0x1, 0x181f ;  /* 0x00381f0008077f89 */ /* 0x01052800000e0000 */
[----:B0-----:R2:W0:Y:S02]  /*88a0*/  SHFL.IDX PT, R14, R6, 0x1, 0x181f ;  /* 0x00381f00060e7f89 */ /* 0x00142400000e0000 */
.L_x_1746:
[----:B------:R-:W-:Y:S01]  /*88b0*/  VIADD R9, R52, 0x20 ;  /* 0x0000002034097836 */ /* 0x000fe20000000000 */
[----:B------:R-:W-:Y:S01]  /*88c0*/  BSSY B1, `(.L_x_1437) ;  /* 0x0000019000017945 */ /* 0x000fe20003800000 */
[----:B------:R-:W-:Y:S02]  /*88d0*/  CS2R R40, SRZ ;  /* 0x0000000000287805 */ /* 0x000fe4000001ff00 */
[----:B------:R-:W-:Y:S02]  /*88e0*/  CS2R R32, SRZ ;  /* 0x0000000000207805 */ /* 0x000fe4000001ff00 */
[----:B------:R-:W-:Y:S02]  /*88f0*/  CS2R R46, SRZ ;  /* 0x00000000002e7805 */ /* 0x000fe4000001ff00 */
[----:B------:R-:W-:-:S13]  /*8900*/  ISETP.GE.AND P0, PT, R9, R37, PT ;  /* 0x000000250900720c */ /* 0x000fda0003f06270 */
        /* <DEDUP_REMOVED lines=8> */
[-C--:B0-----:R-:W-:Y:S02]  /*8990*/  @!P3 IADD3 R12, P1, R18, R14.reuse, RZ ;  /* 0x0000000e120cb210 */ /* 0x081fe40007f3e0ff */
[----:B------:R-:W-:Y:S01]  /*89a0*/  @!P4 IADD3 R14, P2, R194, R14, RZ ;  /* 0x0000000ec20ec210 */ /* 0x000fe20007f5e0ff */
[--C-:B-1----:R-:W-:Y:S01]  /*89b0*/  @!P4 IMAD.X R21, R3, 0x1, R214.reuse, P0 ;  /* 0x000000010315c824 */ /* 0x102fe200000e06d6 */
[----:B------:R-:W-:Y:S02]  /*89c0*/  @!P3 IADD3 R10, P0, R18, R5, RZ ;  /* 0x00000005120ab210 */ /* 0x000fe40007f1e0ff */
[----:B------:R-:W-:Y:S01]  /*89d0*/  CS2R R32, SRZ ;  /* 0x0000000000207805 */ /* 0x000fe2000001ff00 */
[C-C-:B----4-:R-:W-:Y:S02]  /*89e0*/  @!P3 IMAD.X R13, R7.reuse, 0x1, R19.reuse, P1 ;  /* 0x00000001070db824 */ /* 0x150fe400008e0613 */
[----:B------:R-:W-:Y:S01]  /*89f0*/  @!P4 IMAD.X R15, R7, 0x1, R214, P2 ;  /* 0x00000001070fc824 */ /* 0x000fe200010e06d6 */
[----:B------:R0:W5:Y:S01]  /*8a00*/  @!P4 LD.E.64 R26, desc[UR46][R20.64] ;  /* 0x0000002e141ac980 */ /* 0x000162000c101b00 */
[----:B------:R-:W-:-:S03]  /*8a10*/  @!P3 IMAD.X R11, R3, 0x1, R19, P0 ;  /* 0x00000001030bb824 */ /* 0x000fc600000e0613 */
[----:B------:R0:W5:Y:S04]  /*8a20*/  @!P3 LD.E.64 R46, desc[UR46][R12.64] ;  /* 0x0000002e0c2eb980 */ /* 0x000168000c101b00 */
[----:B------:R0:W5:Y:S04]  /*8a30*/  @!P3 LD.E.64 R40, desc[UR46][R10.64] ;  /* 0x0000002e0a28b980 */ /* 0x000168000c101b00 */
[----:B------:R0:W5:Y:S02]  /*8a40*/  @!P4 LD.E.64 R32, desc[UR46][R14.64] ;  /* 0x0000002e0e20c980 */ /* 0x000164000c101b00 */
.L_x_1438:
[----:B------:R-:W-:Y:S05]  /*8a50*/  BSYNC B1 ;  /* 0x0000000000017941 */ /* 0x000fea0003800000 */
.L_x_1437:
[----:B------:R-:W-:-:S03]  /*8a60*/  UMOV UR4, 0xffffffff ;  /* 0xffffffff00047882 */ /* 0x000fc60000000000 */
[----:B------:R-:W-:Y:S05]  /*8a70*/  BRA.DIV UR4, `(.L_x_1439) ;  /* 0x000001da04b87947 */ /* 0x000fea000b800000 */
[----:B-1----:R1:W1:Y:S04]  /*8a80*/  SHFL.IDX PT, R3, R4, 0x2, 0x181f ;  /* 0x00581f0004037f89 */ /* 0x00226800000e0000 */
[----:B---3--:R3:W1:Y:S04]  /*8a90*/  SHFL.IDX PT, R5, R0, 0x2, 0x181f ;  /* 0x00581f0000057f89 */ /* 0x00866800000e0000 */
[----:B----4-:R3:W4:Y:S04]  /*8aa0*/  SHFL.IDX PT, R7, R8, 0x2, 0x181f ;  /* 0x00581f0008077f89 */ /* 0x01072800000e0000 */
[----:B0-----:R3:W0:Y:S02]  /*8ab0*/  SHFL.IDX PT, R14, R6, 0x2, 0x181f ;  /* 0x00581f00060e7f89 */ /* 0x00162400000e0000 */
.L_x_1752:
[----:B------:R-:W-:Y:S01]  /*8ac0*/  VIADD R9, R52, 0x40 ;  /* 0x0000004034097836 */ /* 0x000fe20000000000 */
        /* <DEDUP_REMOVED lines=13> */
[----:B-1----:R-:W-:-:S04]  /*8ba0*/  @!P4 IADD3 R20, P0, R194, R5, RZ ;  /* 0x00000005c214c210 */ /* 0x002fc80007f1e0ff */
[-C--:B0-----:R-:W-:Y:S02]  /*8bb0*/  @!P3 IADD3 R12, P1, R18, R14.reuse, RZ ;  /* 0x0000000e120cb210 */ /* 0x081fe40007f3e0ff */
[----:B------:R-:W-:Y:S01]  /*8bc0*/  @!P4 IADD3 R14, P2, R194, R14, RZ ;  /* 0x0000000ec20ec210 */ /* 0x000fe20007f5e0ff */
[--C-:B------:R-:W-:Y:S01]  /*8bd0*/  @!P4 IMAD.X R21, R3, 0x1, R214.reuse, P0 ;  /* 0x000000010315c824 */ /* 0x100fe200000e06d6 */
        /* <DEDUP_REMOVED lines=9> */
.L_x_1441:
[----:B------:R-:W-:Y:S05]  /*8c70*/  BSYNC B1 ;  /* 0x0000000000017941 */ /* 0x000fea0003800000 */
.L_x_1440:
[----:B------:R-:W-:Y:S01]  /*8c80*/  UMOV UR4, 0xffffffff ;  /* 0xffffffff00047882 */ /* 0x000fe20000000000 */
[----:B0-----:R-:W-:Y:S02]  /*8c90*/  CS2R R20, SRZ ;  /* 0x0000000000147805 */ /* 0x001fe4000001ff00 */
[----:B------:R-:W-:Y:S05]  /*8ca0*/  BRA.DIV UR4, `(.L_x_1442) ;  /* 0x000001da049c7947 */ /* 0x000fea000b800000 */
[----:B-1----:R0:W1:Y:S04]  /*8cb0*/  SHFL.IDX PT, R3, R4, 0x3, 0x181f ;  /* 0x00781f0004037f89 */ /* 0x00206800000e0000 */
[----:B------:R0:W0:Y:S04]  /*8cc0*/  SHFL.IDX PT, R5, R0, 0x3, 0x181f ;  /* 0x00781f0000057f89 */ /* 0x00002800000e0000 */
[----:B----4-:R4:W0:Y:S04]  /*8cd0*/  SHFL.IDX PT, R7, R8, 0x3, 0x181f ;  /* 0x00781f0008077f89 */ /* 0x01082800000e0000 */
[----:B------:R4:W0:Y:S02]  /*8ce0*/  SHFL.IDX PT, R14, R6, 0x3, 0x181f ;  /* 0x00781f00060e7f89 */ /* 0x00082400000e0000 */
.L_x_1758:
[----:B------:R-:W-:Y:S01]  /*8cf0*/  VIADD R52, R52, 0x60 ;  /* 0x0000006034347836 */ /* 0x000fe20000000000 */
[----:B------:R-:W-:Y:S01]  /*8d00*/  BSSY B1, `(.L_x_1443) ;  /* 0x0000019000017945 */ /* 0x000fe20003800000 */
[----:B------:R-:W-:Y:S02]  /*8d10*/  CS2R R10, SRZ ;  /* 0x00000000000a7805 */ /* 0x000fe4000001ff00 */
[----:B--234-:R-:W-:Y:S02]  /*8d20*/  CS2R R8, SRZ ;  /* 0x0000000000087805 */ /* 0x01cfe4000001ff00 */
        /* <DEDUP_REMOVED lines=9> */
[----:B0-----:R-:W-:-:S04]  /*8dc0*/  @!P4 IADD3 R52, P0, R194, R5, RZ ;  /* 0x00000005c234c210 */ /* 0x001fc80007f1e0ff */
[CC--:B------:R-:W-:Y:S01]  /*8dd0*/  @!P3 IADD3 R50, P1, R18.reuse, R14.reuse, RZ ;  /* 0x0000000e1232b210 */ /* 0x0c0fe20007f3e0ff */
[----:B-1----:R-:W-:Y:S01]  /*8de0*/  @!P4 IMAD.X R53, R3, 0x1, R214, P0 ;  /* 0x000000010335c824 */ /* 0x002fe200000e06d6 */
[----:B------:R-:W-:Y:S02]  /*8df0*/  @!P3 IADD3 R4, P0, R18, R5, RZ ;  /* 0x000000051204b210 */ /* 0x000fe40007f1e0ff */
[----:B------:R-:W-:Y:S02]  /*8e00*/  @!P4 IADD3 R14, P2, R194, R14, RZ ;  /* 0x0000000ec20ec210 */ /* 0x000fe40007f5e0ff */
[----:B------:R-:W-:Y:S01]  /*8e10*/  CS2R R8, SRZ ;  /* 0x0000000000087805 */ /* 0x000fe2000001ff00 */
[--C-:B------:R-:W-:Y:S01]  /*8e20*/  @!P3 IMAD.X R51, R7, 0x1, R19.reuse, P1 ;  /* 0x000000010733b824 */ /* 0x100fe200008e0613 */
[----:B------:R2:W5:Y:S01]  /*8e30*/  @!P4 LD.E.64 R20, desc[UR46][R52.64] ;  /* 0x0000002e3414c980 */ /* 0x000562000c101b00 */
[----:B------:R-:W-:Y:S01]  /*8e40*/  @!P3 IMAD.X R5, R3, 0x1, R19, P0 ;  /* 0x000000010305b824 */ /* 0x000fe200000e0613 */
[----:B------:R-:W-:-:S02]  /*8e50*/  @!P4 IADD3.X R15, R7, R214, RZ, P2, !PT ;  /* 0x000000d6070fc210 */ /* 0x000fc400017fe4ff */
[----:B------:R2:W5:Y:S04]  /*8e60*/  @!P3 LD.E.64 R12, desc[UR46][R50.64] ;  /* 0x0000002e320cb980 */ /* 0x000568000c101b00 */
[----:B------:R2:W5:Y:S04]  /*8e70*/  @!P3 LD.E.64 R10, desc[UR46][R4.64] ;  /* 0x0000002e040ab980 */ /* 0x000568000c101b00 */
[----:B------:R2:W5:Y:S02]  /*8e80*/  @!P4 LD.E.64 R8, desc[UR46][R14.64] ;  /* 0x0000002e0e08c980 */ /* 0x000564000c101b00 */
.L_x_1444:
[----:B------:R-:W-:Y:S05]  /*8e90*/  BSYNC B1 ;  /* 0x0000000000017941 */ /* 0x000fea0003800000 */
.L_x_1443:
[----:B------:R-:W-:Y:S01]  /*8ea0*/  ULEA.HI UR4, UR43, UR43, URZ, 0x1 ;  /* 0x0000002b2b047291 */ /* 0x000fe2000f8f083f */
[----:B0-----:R-:W-:Y:S01]  /*8eb0*/  VIADDMNMX R0, R37, -R204, 0x80, PT ;  /* 0x0000008025007446 */ /* 0x001fe200038009cc */
[----:B------:R-:W-:Y:S02]  /*8ec0*/  BSSY B1, `(.L_x_1445) ;  /* 0x0000008000017945 */ /* 0x000fe40003800000 */
[----:B------:R-:W-:Y:S01]  /*8ed0*/  ULOP3.LUT UR4, UR4, 0xfffffffe, URZ, 0xc0, !UPT ;  /* 0xfffffffe04047892 */ /* 0x000fe2000f8ec03f */
[----:B------:R-:W-:-:S03]  /*8ee0*/  ISETP.GE.AND P1, PT, R17, R0, PT ;  /* 0x000000001100720c */ /* 0x000fc60003f26270 */
[----:B------:R-:W-:-:S06]  /*8ef0*/  UIADD3 UR4, UR43, -UR4, URZ ;  /* 0x800000042b047290 */ /* 0x000fcc000fffe03f */
[----:B-1----:R-:W-:-:S05]  /*8f00*/  IMAD.U32 R3, RZ, RZ, UR4 ;  /* 0x00000004ff037e24 */ /* 0x002fca000f8e00ff */
[----:B------:R-:W-:-:S04]  /*8f10*/  SHF.L.U32 R3, R3, 0x1f, RZ ;  /* 0x0000001f03037819 */ /* 0x000fc800000006ff */
[----:B------:R-:W0:Y:S02]  /*8f20*/  SYNCS.PHASECHK.TRANS64.TRYWAIT P0, [R16+URZ+0x28400], R3 ;  /* 0x02840003100075a7 */ /* 0x000e24000800017f */
[----:B0-----:R-:W-:Y:S05]  /*8f30*/  @!P0 BRA `(.L_x_1446) ;  /* 0x000001d800688947 */ /* 0x001fea0003800000 */
.L_x_1759:
[----:B------:R-:W-:Y:S05]  /*8f40*/  BSYNC B1 ;  /* 0x0000000000017941 */ /* 0x000fea0003800000 */
.L_x_1445:
[----:B------:R-:W-:Y:S04]  /*8f50*/  BSSY B1, `(.L_x_1447) ;  /* 0x00000f9000017945 */ /* 0x000fe80003800000 */
[----:B------:R-:W-:Y:S05]  /*8f60*/  @P1 BRA `(.L_x_1448) ;  /* 0x0000000c00dc1947 */ /* 0x000fea0003800000 */
[----:B0-----:R-:W0:Y:S01]  /*8f70*/  LDC R3, c[0x0][0x3f4] ;  /* 0x0000fd00ff037b82 */ /* 0x001e220000000800 */
[----:B------:R-:W-:Y:S01]  /*8f80*/  BSSY B2, `(.L_x_1449) ;  /* 0x000007a000027945 */ /* 0x000fe20003800000 */
[-C--:B0-----:R-:W-:Y:S02]  /*8f90*/  ISETP.GE.AND P0, PT, R18, R3.reuse, PT ;  /* 0x000000031200720c */ /* 0x081fe40003f06270 */
[----:B------:R-:W-:-:S11]  /*8fa0*/  ISETP.GE.AND P1, PT, R194, R3, PT ;  /* 0x00000003c200720c */ /* 0x000fd60003f26270 */
[----:B------:R-:W-:Y:S05]  /*8fb0*/  @P0 BRA `(.L_x_1450) ;  /* 0x0000000400d80947 */ /* 0x000fea0003800000 */
[----:B--2---:R-:W0:Y:S01]  /*8fc0*/  LDS.128 R4, [R212+0x18000] ;  /* 0x01800000d4047984 */ /* 0x004e220000000c00 */
[----:B-----5:R-:W-:Y:S02]  /*8fd0*/  SHF.R.U32.HI R14, RZ, 0x8, R38 ;  /* 0x00000008ff0e7819 */ /* 0x020fe40000011626 */
[----:B------:R-:W-:Y:S02]  /*8fe0*/  SHF.R.U32.HI R50, RZ, 0x8, R39 ;  /* 0x00000008ff327819 */ /* 0x000fe40000011627 */
[----:B------:R-:W-:Y:S02]  /*8ff0*/  LOP3.LUT R3, R38, 0xff, RZ, 0xc0, !PT ;  /* 0x000000ff26037812 */ /* 0x000fe400078ec0ff */
[----:B------:R-:W-:Y:S02]  /*9000*/  LOP3.LUT R14, R14, 0xff, RZ, 0xc0, !PT ;  /* 0x000000ff0e0e7812 */ /* 0x000fe400078ec0ff */
[----:B------:R-:W-:Y:S02]  /*9010*/  SHF.R.U32.HI R52, RZ, 0x8, R45 ;  /* 0x00000008ff347819 */ /* 0x000fe4000001162d */
[----:B------:R-:W-:-:S02]  /*9020*/  LOP3.LUT R15, R39, 0xff, RZ, 0xc0, !PT ;  /* 0x000000ff270f7812 */ /* 0x000fc400078ec0ff */
[----:B------:R-:W-:Y:S02]  /*9030*/  LOP3.LUT R50, R50, 0xff, RZ, 0xc0, !PT ;  /* 0x000000ff32327812 */ /* 0x000fe400078ec0ff */
[----:B------:R-:W-:Y:S02]  /*9040*/  PRMT R3, R14, 0x7604, R3 ;  /* 0x000076040e037816 */ /* 0x000fe40000000003 */
[----:B------:R-:W-:Y:S02]  /*9050*/  SHF.R.U32.HI R54, RZ, 0x10, R39 ;  /* 0x00000010ff367819 */ /* 0x000fe40000011627 */
[----:B------:R-:W-:Y:S02]  /*9060*/  SHF.R.U32.HI R14, RZ, 0x8, R44 ;  /* 0x00000008ff0e7819 */ /* 0x000fe4000001162c */
[----:B------:R-:W-:Y:S02]  /*9070*/  SHF.R.U32.HI R53, RZ, 0x10, R45 ;  /* 0x00000010ff357819 */ /* 0x000fe4000001162d */
[----:B------:R-:W-:-:S02]  /*9080*/  LOP3.LUT R51, R45, 0xff, RZ, 0xc0, !PT ;  /* 0x000000ff2d337812 */ /* 0x000fc400078ec0ff */
[----:B------:R-:W-:Y:S01]  /*9090*/  LOP3.LUT R52, R52, 0xff, RZ, 0xc0, !PT ;  /* 0x000000ff34347812 */ /* 0x000fe200078ec0ff */
[----:B------:R-:W-:Y:S01]  /*90a0*/  IMAD.U32 R53, R53, 0x10000, RZ ;  /* 0x0001000035357824 */ /* 0x000fe200078e00ff */
[----:B------:R-:W-:Y:S02]  /*90b0*/  PRMT R15, R50, 0x7604, R15 ;  /* 0x00007604320f7816 */ /* 0x000fe4000000000f */
[----:B------:R-:W-:Y:S01]  /*90c0*/  LOP3.LUT R50, R14, 0xff, RZ, 0xc0, !PT ;  /* 0x000000ff0e327812 */ /* 0x000fe200078ec0ff */
[----:B------:R-:W-:Y:S01]  /*90d0*/  IMAD.U32 R14, R54, 0x10000, RZ ;  /* 0x00010000360e7824 */ /* 0x000fe200078e00ff */
[----:B------:R-:W-:Y:S02]  /*90e0*/  LOP3.LUT R37, R44, 0xff, RZ, 0xc0, !PT ;  /* 0x000000ff2c257812 */ /* 0x000fe400078ec0ff */
[----:B------:R-:W-:Y:S02]  /*90f0*/  PRMT R52, R52, 0x7604, R51 ;  /* 0x0000760434347816 */ /* 0x000fe40000000033 */
[----:B------:R-:W-:-:S02]  /*9100*/  PRMT R51, R50, 0x7604, R37 ;  /* 0x0000760432337816 */ /* 0x000fc40000000025 */
[----:B------:R-:W-:Y:S02]  /*9110*/  LOP3.LUT R37, R15, 0xff0000, R14, 0xf8, !PT ;  /* 0x00ff00000f257812 */ /* 0x000fe400078ef80e */
[----:B------:R-:W-:Y:S02]  /*9120*/  LOP3.LUT R53, R52, 0xff0000, R53, 0xf8, !PT ;  /* 0x00ff000034357812 */ /* 0x000fe400078ef835 */
[----:B------:R-:W-:Y:S02]  /*9130*/  LOP3.LUT R51, R51, 0xff0000, R44, 0xf8, !PT ;  /* 0x00ff000033337812 */ /* 0x000fe400078ef82c */
[----:B------:R-:W-:Y:S02]  /*9140*/  LOP3.LUT R53, R53, 0xff000000, R45, 0xf8, !PT ;  /* 0xff00000035357812 */ /* 0x000fe400078ef82d */
[----:B------:R-:W-:Y:S02]  /*9150*/  LOP3.LUT R39, R37, 0xff000000, R39, 0xf8, !PT ;  /* 0xff00000025277812 */ /* 0x000fe400078ef827 */
[----:B------:R-:W-:-:S02]  /*9160*/  LOP3.LUT R15, R3, 0xff0000, R38, 0xf8, !PT ;  /* 0x00ff0000030f7812 */ /* 0x000fc400078ef826 */
[----:B------:R-:W-:Y:S02]  /*9170*/  LOP3.LUT R51, R51, 0xff000000, R44, 0xf8, !PT ;  /* 0xff00000033337812 */ /* 0x000fe400078ef82c */
[-C--:B0-----:R-:W-:Y:S02]  /*9180*/  F2FP.F16.E4M3.UNPACK_B R3, R6.reuse.H1 ;  /* 0x00000006ff03723e */ /* 0x081fe400030006ff */
[----:B------:R-:W-:Y:S02]  /*9190*/  F2FP.F16.E4M3.UNPACK_B R52, R53 ;  /* 0x00000035ff34723e */ /* 0x000fe400020006ff */
[----:B------:R-:W-:Y:S01]  /*91a0*/  F2FP.F16.E4M3.UNPACK_B R44, R39 ;  /* 0x00000027ff2c723e */ /* 0x000fe200020006ff */
[--C-:B------:R-:W-:Y:S01]  /*91b0*/  HADD2.F32 R14, -RZ, R3.reuse.H1_H1 ;  /* 0x30000003ff0e7230 */ /* 0x100fe20000004100 */
[----:B------:R-:W-:Y:S01]  /*91c0*/  F2FP.F16.E4M3.UNPACK_B R6, R6 ;  /* 0x00000006ff06723e */ /* 0x000fe200020006ff */
[----:B------:R-:W-:Y:S01]  /*91d0*/  HADD2.F32 R54, -RZ, R52.H1_H1 ;  /* 0x30000034ff367230 */ /* 0x000fe20000004100 */
[----:B------:R-:W-:Y:S01]  /*91e0*/  LOP3.LUT R50, R15, 0xff000000, R38, 0xf8, !PT ;  /* 0xff0000000f327812 */ /* 0x000fe200078ef826 */
[----:B------:R-:W-:Y:S01]  /*91f0*/  HADD2.F32 R45, -RZ, R44.H1_H1 ;  /* 0x3000002cff2d7230 */ /* 0x000fe20000004100 */
[-C--:B------:R-:W-:Y:S01]  /*9200*/  F2FP.F16.E4M3.UNPACK_B R37, R7.reuse ;  /* 0x00000007ff25723e */ /* 0x080fe200020006ff */
[----:B------:R-:W-:Y:S01]  /*9210*/  HADD2.F32 R15, -RZ, R3.H0_H0 ;  /* 0x20000003ff0f7230 */ /* 0x000fe20000004100 */
[----:B------:R-:W-:Y:S01]  /*9220*/  F2FP.F16.E4M3.UNPACK_B R38, R7.H1 ;  /* 0x00000007ff26723e */ /* 0x000fe200030006ff */
[C---:B------:R-:W-:Y:S01]  /*9230*/  FMUL.FTZ R58, R14.reuse, R54 ;  /* 0x000000360e3a7220 */ /* 0x040fe20000410000 */
[----:B------:R-:W-:Y:S01]  /*9240*/  FMUL.FTZ R55, R14, R45 ;  /* 0x0000002d0e377220 */ /* 0x000fe20000410000 */
[-C--:B------:R-:W-:Y:S01]  /*9250*/  F2FP.F16.E4M3.UNPACK_B R7, R5.reuse ;  /* 0x00000005ff07723e */ /* 0x080fe200020006ff */
[----:B------:R-:W-:Y:S01]  /*9260*/  HADD2.F32 R52, -RZ, R52.H0_H0 ;  /* 0x20000034ff347230 */ /* 0x000fe20000004100 */
[----:B------:R-:W-:Y:S01]  /*9270*/  F2FP.F16.E4M3.UNPACK_B R14, R5.H1 ;  /* 0x00000005ff0e723e */ /* 0x000fe200030006ff */
[----:B------:R-:W-:-:S02]  /*9280*/  HADD2.F32 R5, -RZ, R6.H1_H1 ;  /* 0x30000006ff057230 */ /* 0x000fc40000004100 */
[C---:B------:R-:W-:Y:S01]  /*9290*/  FFMA.FTZ R59, R15.reuse, R45, -R58 ;  /* 0x0000002d0f3b7223 */ /* 0x040fe2000001083a */
[----:B------:R-:W-:Y:S02]  /*92a0*/  HADD2.F32 R44, -RZ, R44.H0_H0 ;  /* 0x2000002cff2c7230 */ /* 0x000fe40000004100 */
[----:B------:R-:W-:Y:S01]  /*92b0*/  FFMA.FTZ R60, R15, R54, R55 ;  /* 0x000000360f3c7223 */ /* 0x000fe20000010037 */
[----:B------:R-:W-:Y:S01]  /*92c0*/  HADD2.F32 R6, -RZ, R6.H0_H0 ;  /* 0x20000006ff067230 */ /* 0x000fe20000004100 */
[----:B------:R-:W-:Y:S01]  /*92d0*/  F2FP.F16.E4M3.UNPACK_B R53, R53.H1 ;  /* 0x00000035ff35723e */ /* 0x000fe200030006ff */
[C---:B------:R-:W-:Y:S01]  /*92e0*/  FMUL.FTZ R15, R5.reuse, R52 ;  /* 0x00000034050f7220 */ /* 0x040fe20000410000 */
[----:B------:R-:W-:Y:S01]  /*92f0*/  F2FP.F16.E4M3.UNPACK_B R39, R39.H1 ;  /* 0x00000027ff27723e */ /* 0x000fe200030006ff */
[-C--:B------:R-:W-:Y:S01]  /*9300*/  FMUL.FTZ R45, R5, R44.reuse ;  /* 0x0000002c052d7220 */ /* 0x080fe20000410000 */
[----:B------:R-:W-:Y:S02]  /*9310*/  HADD2.F32 R5, -RZ, R37.H1_H1 ;  /* 0x30000025ff057230 */ /* 0x000fe40000004100 */
[----:B------:R-:W-:Y:S01]  /*9320*/  FFMA.FTZ R55, R6, R44, -R15 ;  /* 0x0000002c06377223 */ /* 0x000fe2000001080f */
[----:B------:R-:W-:-:S02]  /*9330*/  HADD2.F32 R54, -RZ, R53.H0_H0 ;  /* 0x20000035ff367230 */ /* 0x000fc40000004100 */
[----:B------:R-:W-:Y:S01]  /*9340*/  FFMA.FTZ R58, R6, R52, R45 ;  /* 0x00000034063a7223 */ /* 0x000fe2000001002d */
[----:B------:R-:W-:Y:S01]  /*9350*/  HADD2.F32 R44, -RZ, R39.H0_H0 ;  /* 0x20000027ff2c7230 */ /* 0x000fe20000004100 */
[----:B------:R-:W-:Y:S01]  /*9360*/  F2FP.F16.E4M3.UNPACK_B R3, R4 ;  /* 0x00000004ff03723e */ /* 0x000fe200020006ff */
[----:B------:R-:W-:Y:S02]  /*9370*/  HADD2.F32 R53, -RZ, R53.H1_H1 ;  /* 0x30000035ff357230 */ /* 0x000fe40000004100 */
[C---:B------:R-:W-:Y:S01]  /*9380*/  FMUL.FTZ R52, R5.reuse, R54 ;  /* 0x0000003605347220 */ /* 0x040fe20000410000 */
[----:B------:R-:W-:Y:S02]  /*9390*/  HADD2.F32 R6, -RZ, R38.H1_H1 ;  /* 0x30000026ff067230 */ /* 0x000fe40000004100 */
[----:B------:R-:W-:Y:S01]  /*93a0*/  FMUL.FTZ R62, R5, R44 ;  /* 0x0000002c053e7220 */ /* 0x000fe20000410000 */
[----:B------:R-:W-:Y:S01]  /*93b0*/  HADD2.F32 R37, -RZ, R37.H0_H0 ;  /* 0x20000025ff257230 */ /* 0x000fe20000004100 */
[----:B------:R-:W-:Y:S01]  /*93c0*/  F2FP.F16.E4M3.UNPACK_B R5, R51 ;  /* 0x00000033ff05723e */ /* 0x000fe200020006ff */
[----:B------:R-:W-:-:S02]  /*93d0*/  HADD2.F32 R39, -RZ, R39.H1_H1 ;  /* 0x30000027ff277230 */ /* 0x000fc40000004100 */
[C---:B------:R-:W-:Y:S01]  /*93e0*/  FMUL.FTZ R15, R6.reuse, R53 ;  /* 0x00000035060f7220 */ /* 0x040fe20000410000 */
[----:B------:R-:W-:Y:S02]  /*93f0*/  HADD2.F32 R38, -RZ, R38.H0_H0 ;  /* 0x20000026ff267230 */ /* 0x000fe40000004100 */
[C---:B------:R-:W-:Y:S01]  /*9400*/  FFMA.FTZ R61, R37.reuse, R44, -R52 ;  /* 0x0000002c253d7223 */ /* 0x040fe20000010834 */
[----:B------:R-:W-:Y:S01]  /*9410*/  FFMA.FTZ R62, R37, R54, R62 ;  /* 0x00000036253e7223 */ /* 0x000fe2000001003e */
[-C--:B------:R-:W-:Y:S01]  /*9420*/  FMUL.FTZ R37, R6, R39.reuse ;  /* 0x0000002706257220 */ /* 0x080fe20000410000 */
[----:B------:R-:W-:Y:S01]  /*9430*/  F2FP.F16.E4M3.UNPACK_B R4, R4.H1 ;  /* 0x00000004ff04723e */ /* 0x000fe200030006ff */
[C---:B------:R-:W-:Y:S01]  /*9440*/  FFMA.FTZ R54, R38.reuse, R39, -R15 ;  /* 0x0000002726367223 */ /* 0x040fe2000001080f */
[-C--:B------:R-:W-:Y:S01]  /*9450*/  F2FP.F16.E4M3.UNPACK_B R15, R50.reuse ;  /* 0x00000032ff0f723e */ /* 0x080fe200020006ff */
[----:B------:R-:W-:Y:S01]  /*9460*/  FFMA.FTZ R53, R38, R53, R37 ;  /* 0x0000003526357223 */ /* 0x000fe20000010025 */
[--C-:B------:R-:W-:Y:S01]  /*9470*/  HADD2.F32 R39, -RZ, R5.reuse.H1_H1 ;  /* 0x30000005ff277230 */ /* 0x100fe20000004100 */
[----:B------:R-:W-:Y:S01]  /*9480*/  F2FP.F16.E4M3.UNPACK_B R50, R50.H1 ;  /* 0x00000032ff32723e */ /* 0x000fe200030006ff */
[----:B------:R-:W-:Y:S01]  /*9490*/  HADD2.F32 R38, -RZ, R5.H0_H0 ;  /* 0x20000005ff267230 */ /* 0x000fe20000004100 */
[----:B------:R-:W-:Y:S01]  /*94a0*/  F2FP.F16.E4M3.UNPACK_B R51, R51.H1 ;  /* 0x00000033ff33723e */ /* 0x000fe200030006ff */
[----:B------:R-:W-:-:S02]  /*94b0*/  HADD2.F32 R6, -RZ, R4.H1_H1 ;  /* 0x30000004ff067230 */ /* 0x000fc40000004100 */
[----:B------:R-:W-:Y:S02]  /*94c0*/  HADD2.F32 R37, -RZ, R15.H1_H1 ;  /* 0x3000000fff257230 */ /* 0x000fe40000004100 */
[----:B------:R-:W-:Y:S02]  /*94d0*/  HADD2.F32 R5, -RZ, R4.H0_H0 ;  /* 0x20000004ff057230 */ /* 0x000fe40000004100 */
[C---:B------:R-:W-:Y:S01]  /*94e0*/  FMUL.FTZ R44, R6.reuse, R39 ;  /* 0x00000027062c7220 */ /* 0x040fe20000410000 */
[----:B------:R-:W-:Y:S02]  /*94f0*/  HADD2.F32 R4, -RZ, R3.H1_H1 ;  /* 0x30000003ff047230 */ /* 0x000fe40000004100 */
[-C--:B------:R-:W-:Y:S01]  /*9500*/  FMUL.FTZ R52, R6, R37.reuse ;  /* 0x0000002506347220 */ /* 0x080fe20000410000 */
[----:B------:R-:W-:Y:S02]  /*9510*/  HADD2.F32 R15, -RZ, R15.H0_H0 ;  /* 0x2000000fff0f7230 */ /* 0x000fe40000004100 */
[----:B------:R-:W-:Y:S01]  /*9520*/  FFMA.FTZ R44, R5, R37, -R44 ;  /* 0x00000025052c7223 */ /* 0x000fe2000001082c */
[----:B------:R-:W-:-:S02]  /*9530*/  HADD2.F32 R3, -RZ, R3.H0_H0 ;  /* 0x20000003ff037230 */ /* 0x000fc40000004100 */
[CC--:B------:R-:W-:Y:S01]  /*9540*/  FMUL.FTZ R6, R4.reuse, R38.reuse ;  /* 0x0000002604067220 */ /* 0x0c0fe20000410000 */
[----:B------:R-:W-:Y:S01]  /*9550*/  FFMA.FTZ R39, R5, R39, R52 ;  /* 0x0000002705277223 */ /* 0x000fe20000010034 */
[-C--:B------:R-:W-:Y:S01]  /*9560*/  FMUL.FTZ R45, R4, R15.reuse ;  /* 0x0000000f042d7220 */ /* 0x080fe20000410000 */
[----:B------:R-:W-:Y:S02]  /*9570*/  HADD2.F32 R5, -RZ, R50.H1_H1 ;  /* 0x30000032ff057230 */ /* 0x000fe40000004100 */
[C---:B------:R-:W-:Y:S01]  /*9580*/  FFMA.FTZ R37, R3.reuse, R15, -R6 ;  /* 0x0000000f03257223 */ /* 0x040fe20000010806 */
[----:B------:R-:W-:Y:S02]  /*9590*/  HADD2.F32 R4, -RZ, R14.H1_H1 ;  /* 0x3000000eff047230 */ /* 0x000fe40000004100 */
[----:B------:R-:W-:Y:S01]  /*95a0*/  FFMA.FTZ R38, R3, R38, R45 ;  /* 0x0000002603267223 */ /* 0x000fe2000001002d */
[--C-:B------:R-:W-:Y:S02]  /*95b0*/  HADD2.F32 R15, -RZ, R51.reuse.H1_H1 ;  /* 0x30000033ff0f7230 */ /* 0x100fe40000004100 */
[----:B------:R-:W-:-:S02]  /*95c0*/  HADD2.F32 R6, -RZ, R51.H0_H0 ;  /* 0x20000033ff067230 */ /* 0x000fc40000004100 */
[C---:B------:R-:W-:Y:S01]  /*95d0*/  FMUL.FTZ R52, R4.reuse, R5 ;  /* 0x0000000504347220 */ /* 0x040fe20000410000 */
[--C-:B------:R-:W-:Y:S02]  /*95e0*/  HADD2.F32 R3, -RZ, R7.reuse.H1_H1 ;  /* 0x30000007ff037230 */ /* 0x100fe40000004100 */
[----:B------:R-:W-:Y:S01]  /*95f0*/  FMUL.FTZ R45, R4, R15 ;  /* 0x0000000f042d7220 */ /* 0x000fe20000410000 */
[----:B------:R-:W-:Y:S02]  /*9600*/  HADD2.F32 R50, -RZ, R50.H0_H0 ;  /* 0x20000032ff327230 */ /* 0x000fe40000004100 */
[----:B------:R-:W-:Y:S02]  /*9610*/  HADD2.F32 R14, -RZ, R14.H0_H0 ;  /* 0x2000000eff0e7230 */ /* 0x000fe40000004100 */
[C---:B------:R-:W-:Y:S01]  /*9620*/  FMUL.FTZ R4, R3.reuse, R6 ;  /* 0x0000000603047220 */ /* 0x040fe20000410000 */
[----:B------:R-:W-:Y:S02]  /*9630*/  HADD2.F32 R7, -RZ, R7.H0_H0 ;  /* 0x20000007ff077230 */ /* 0x000fe40000004100 */
[-C--:B------:R-:W-:Y:S01]  /*9640*/  FMUL.FTZ R3, R3, R50.reuse ;  /* 0x0000003203037220 */ /* 0x080fe20000410000 */
[C---:B------:R-:W-:Y:S01]  /*9650*/  FFMA.FTZ R45, R14.reuse, R5, -R45 ;  /* 0x000000050e2d7223 */ /* 0x040fe2000001082d */
[----:B------:R-:W-:Y:S01]  /*9660*/  FFMA.FTZ R52, R14, R15, R52 ;  /* 0x0000000f0e347223 */ /* 0x000fe20000010034 */
[C---:B------:R-:W-:Y:S01]  /*9670*/  FFMA.FTZ R5, R7.reuse, R50, -R4 ;  /* 0x0000003207057223 */ /* 0x040fe20000010804 */
[----:B------:R-:W-:Y:S01]  /*9680*/  FFMA.FTZ R14, R7, R6, R3 ;  /* 0x00000006070e7223 */ /* 0x000fe20000010003 */
[----:B------:R-:W-:-:S02]  /*9690*/  F2FP.SATFINITE.E4M3.F32.PACK_AB_MERGE_C R6, R60, R59, RZ ;  /* 0x0000003b3c06723e */ /* 0x000fc400048070ff */
[----:B------:R-:W-:Y:S02]  /*96a0*/  F2FP.SATFINITE.E4M3.F32.PACK_AB_MERGE_C R7, R53, R54, RZ ;  /* 0x000000363507723e */ /* 0x000fe400048070ff */
[----:B------:R-:W-:Y:S02]  /*96b0*/  F2FP.SATFINITE.E4M3.F32.PACK_AB_MERGE_C R4, R39, R44, RZ ;  /* 0x0000002c2704723e */ /* 0x000fe400048070ff */
[----:B------:R-:W-:Y:S02]  /*96c0*/  F2FP.SATFINITE.E4M3.F32.PACK_AB_MERGE_C R45, R52, R45, RZ ;  /* 0x0000002d342d723e */ /* 0x000fe400048070ff */
[----:B------:R-:W-:Y:S02]  /*96d0*/  F2FP.SATFINITE.E4M3.F32.PACK_AB_MERGE_C R6, R58, R55, R6 ;  /* 0x000000373a06723e */ /* 0x000fe40004807006 */
[----:B------:R-:W-:Y:S02]  /*96e0*/  F2FP.SATFINITE.E4M3.F32.PACK_AB_MERGE_C R7, R62, R61, R7 ;  /* 0x0000003d3e07723e */ /* 0x000fe40004807007 */
[----:B------:R-:W-:-:S02]  /*96f0*/  F2FP.SATFINITE.E4M3.F32.PACK_AB_MERGE_C R4, R38, R37, R4 ;  /* 0x000000252604723e */ /* 0x000fc40004807004 */
[----:B------:R-:W-:-:S05]  /*9700*/  F2FP.SATFINITE.E4M3.F32.PACK_AB_MERGE_C R5, R14, R5, R45 ;  /* 0x000000050e05723e */ /* 0x000fca000480702d */
[----:B------:R0:W-:Y:S02]  /*9710*/  STS.128 [R212+0x18000], R4 ;  /* 0x01800004d4007388 */ /* 0x0001e40000000c00 */
.L_x_1450:
[----:B------:R-:W-:Y:S05]  /*9720*/  BSYNC B2 ;  /* 0x0000000000027941 */ /* 0x000fea0003800000 */
.L_x_1449:
[----:B------:R-:W-:Y:S05]  /*9730*/  @P1 BRA `(.L_x_1448) ;  /* 0x0000000400e81947 */ /* 0x000fea0003800000 */
[----:B0-2---:R-:W0:Y:S01]  /*9740*/  LDS.128 R4, [R212+0x1c000] ;  /* 0x01c00000d4047984 */ /* 0x005e220000000c00 */
[----:B-----5:R-:W-:Y:S02]  /*9750*/  SHF.R.U32.HI R37, RZ, 0x8, R30 ;  /* 0x00000008ff257819 */ /* 0x020fe4000001161e */
[----:B------:R-:W-:Y:S02]  /*9760*/  SHF.R.U32.HI R39, RZ, 0x8, R31 ;  /* 0x00000008ff277819 */ /* 0x000fe4000001161f */
[----:B------:R-:W-:Y:S02]  /*9770*/  SHF.R.U32.HI R15, RZ, 0x8, R25 ;  /* 0x00000008ff0f7819 */ /* 0x000fe40000011619 */
[----:B------:R-:W-:Y:S02]  /*9780*/  LOP3.LUT R44, R30, 0xff, RZ, 0xc0, !PT ;  /* 0x000000ff1e2c7812 */ /* 0x000fe400078ec0ff */
[----:B------:R-:W-:Y:S02]  /*9790*/  LOP3.LUT R50, R31, 0xff, RZ, 0xc0, !PT ;  /* 0x000000ff1f327812 */ /* 0x000fe400078ec0ff */
[----:B------:R-:W-:-:S02]  /*97a0*/  LOP3.LUT R37, R37, 0xff, RZ, 0xc0, !PT ;  /* 0x000000ff25257812 */ /* 0x000fc400078ec0ff */
[----:B------:R-:W-:Y:S02]  /*97b0*/  LOP3.LUT R39, R39, 0xff, RZ, 0xc0, !PT ;  /* 0x000000ff27277812 */ /* 0x000fe400078ec0ff */
[----:B------:R-:W-:Y:S02]  /*97c0*/  SHF.R.U32.HI R3, RZ, 0x8, R24 ;  /* 0x00000008ff037819 */ /* 0x000fe40000011618 */
[----:B------:R-:W-:Y:S02]  /*97d0*/  LOP3.LUT R38, R25, 0xff, RZ, 0xc0, !PT ;  /* 0x000000ff19267812 */ /* 0x000fe400078ec0ff */
[----:B------:R-:W-:Y:S02]  /*97e0*/  LOP3.LUT R15, R15, 0xff, RZ, 0xc0, !PT ;  /* 0x000000ff0f0f7812 */ /* 0x000fe400078ec0ff */
[----:B------:R-:W-:Y:S02]  /*97f0*/  PRMT R45, R37, 0x7604, R44 ;  /* 0x00007604252d7816 */ /* 0x000fe4000000002c */
[----:B------:R-:W-:-:S02]  /*9800*/  PRMT R51, R39, 0x7604, R50 ;  /* 0x0000760427337816 */ /* 0x000fc40000000032 */
[----:B------:R-:W-:Y:S02]  /*9810*/  SHF.R.U32.HI R37, RZ, 0x10, R25 ;  /* 0x00000010ff257819 */ /* 0x000fe40000011619 */
[----:B------:R-:W-:Y:S02]  /*9820*/  SHF.R.U32.HI R50, RZ, 0x10, R31 ;  /* 0x00000010ff327819 */ /* 0x000fe4000001161f */
[----:B------:R-:W-:Y:S02]  /*9830*/  LOP3.LUT R14, R24, 0xff, RZ, 0xc0, !PT ;  /* 0x000000ff180e7812 */ /* 0x000fe400078ec0ff */
[----:B------:R-:W-:Y:S02]  /*9840*/  LOP3.LUT R3, R3, 0xff, RZ, 0xc0, !PT ;  /* 0x000000ff03037812 */ /* 0x000fe400078ec0ff */
[----:B------:R-:W-:Y:S02]  /*9850*/  PRMT R38, R15, 0x7604, R38 ;  /* 0x000076040f267816 */ /* 0x000fe40000000026 */
[----:B------:R-:W-:-:S02]  /*9860*/  SHF.R.U32.HI R15, RZ, 0x10, R30 ;  /* 0x00000010ff0f7819 */ /* 0x000fc4000001161e */
[----:B------:R-:W-:Y:S02]  /*9870*/  LOP3.LUT R37, R37, 0xff, RZ, 0xc0, !PT ;  /* 0x000000ff25257812 */ /* 0x000fe400078ec0ff */
[----:B------:R-:W-:Y:S02]  /*9880*/  LOP3.LUT R50, R50, 0xff, RZ, 0xc0, !PT ;  /* 0x000000ff32327812 */ /* 0x000fe400078ec0ff */
[----:B------:R-:W-:Y:S02]  /*9890*/  PRMT R14, R3, 0x7604, R14 ;  /* 0x00007604030e7816 */ /* 0x000fe4000000000e */
[----:B------:R-:W-:Y:S02]  /*98a0*/  SHF.R.U32.HI R3, RZ, 0x10, R24 ;  /* 0x00000010ff037819 */ /* 0x000fe40000011618 */
[----:B------:R-:W-:Y:S02]  /*98b0*/  LOP3.LUT R44, R15, 0xff, RZ, 0xc0, !PT ;  /* 0x000000ff0f2c7812 */ /* 0x000fe400078ec0ff */
[----:B------:R-:W-:-:S02]  /*98c0*/  PRMT R39, R37, 0x7054, R38 ;  /* 0x0000705425277816 */ /* 0x000fc40000000026 */
[----:B------:R-:W-:Y:S02]  /*98d0*/  PRMT R51, R50, 0x7054, R51 ;  /* 0x0000705432337816 */ /* 0x000fe40000000033 */
[----:B------:R-:W-:Y:S02]  /*98e0*/  LOP3.LUT R3, R3, 0xff, RZ, 0xc0, !PT ;  /* 0x000000ff03037812 */ /* 0x000fe400078ec0ff */
[----:B------:R-:W-:Y:S02]  /*98f0*/  PRMT R45, R44, 0x7054, R45 ;  /* 0x000070542c2d7816 */ /* 0x000fe4000000002d */
[----:B------:R-:W-:Y:S02]  /*9900*/  LOP3.LUT R51, R51, 0xff000000, R31, 0xf8, !PT ;  /* 0xff00000033337812 */ /* 0x000fe400078ef81f */
[----:B------:R-:W-:Y:S02]  /*9910*/  LOP3.LUT R39, R39, 0xff000000, R25, 0xf8, !PT ;  /* 0xff00000027277812 */ /* 0x000fe400078ef819 */
[----:B------:R-:W-:-:S02]  /*9920*/  PRMT R15, R3, 0x7054, R14 ;  /* 0x00007054030f7816 */ /* 0x000fc4000000000e */
        /* <DEDUP_REMOVED lines=32> */
[----:B------:R-:W-:Y:S02]  /*9b30*/  HADD2.F32 R24, -RZ, R24.H0_H0 ;  /* 0x20000018ff187230 */ /* 0x000fe40000004100 */
[C---:B------:R-:W-:Y:S01]  /*9b40*/  FMUL.FTZ R59, R5.reuse, R31 ;  /* 0x0000001f053b7220 */ /* 0x040fe20000410000 */
[----:B------:R-:W-:Y:S02]  /*9b50*/  HADD2.F32 R51, -RZ, R51.H1_H1 ;  /* 0x30000033ff337230 */ /* 0x000fe40000004100 */
[-C--:B------:R-:W-:Y:S01]  /*9b60*/  FMUL.FTZ R5, R5, R15.reuse ;  /* 0x0000000f05057220 */ /* 0x080fe20000410000 */
[----:B------:R-:W-:Y:S02]  /*9b70*/  HADD2.F32 R6, -RZ, R25.H1_H1 ;  /* 0x30000019ff067230 */ /* 0x000fe40000004100 */
[----:B------:R-:W-:Y:S01]  /*9b80*/  FFMA.FTZ R59, R24, R15, -R59 ;  /* 0x0000000f183b7223 */ /* 0x000fe2000001083b */
[----:B------:R-:W-:-:S02]  /*9b90*/  HADD2.F32 R39, -RZ, R39.H1_H1 ;  /* 0x30000027ff277230 */ /* 0x000fc40000004100 */
[----:B------:R-:W-:Y:S01]  /*9ba0*/  FFMA.FTZ R54, R24, R31, R5 ;  /* 0x0000001f18367223 */ /* 0x000fe20000010005 */
[----:B------:R-:W-:Y:S02]  /*9bb0*/  HADD2.F32 R25, -RZ, R25.H0_H0 ;  /* 0x20000019ff197230 */ /* 0x000fe40000004100 */
[C---:B------:R-:W-:Y:S01]  /*9bc0*/  FMUL.FTZ R30, R6.reuse, R51 ;  /* 0x00000033061e7220 */ /* 0x040fe20000410000 */
[----:B------:R-:W-:Y:S01]  /*9bd0*/  F2FP.F16.E4M3.UNPACK_B R5, R45 ;  /* 0x0000002dff05723e */ /* 0x000fe200020006ff */
[-C--:B------:R-:W-:Y:S01]  /*9be0*/  FMUL.FTZ R24, R6, R39.reuse ;  /* 0x0000002706187220 */ /* 0x080fe20000410000 */
[----:B------:R-:W-:Y:S01]  /*9bf0*/  F2FP.F16.E4M3.UNPACK_B R4, R4.H1 ;  /* 0x00000004ff04723e */ /* 0x000fe200030006ff */
[C---:B------:R-:W-:Y:S01]  /*9c00*/  FFMA.FTZ R39, R25.reuse, R39, -R30 ;  /* 0x0000002719277223 */ /* 0x040fe2000001081e */
[----:B------:R-:W-:Y:S01]  /*9c10*/  F2FP.F16.E4M3.UNPACK_B R15, R37 ;  /* 0x00000025ff0f723e */ /* 0x000fe200020006ff */
        /* <DEDUP_REMOVED lines=14> */
[C---:B------:R-:W-:Y:S01]  /*9d00*/  FMUL.FTZ R6, R4.reuse, R25 ;  /* 0x0000001904067220 */ /* 0x040fe20000410000 */
[----:B------:R-:W-:Y:S01]  /*9d10*/  FFMA.FTZ R31, R5, R30, R44 ;  /* 0x0000001e051f7223 */ /* 0x000fe2000001002c */
[-C--:B------:R-:W-:Y:S01]  /*9d20*/  FMUL.FTZ R4, R4, R15.reuse ;  /* 0x0000000f04047220 */ /* 0x080fe20000410000 */
[----:B------:R-:W-:Y:S02]  /*9d30*/  HADD2.F32 R5, -RZ, R37.H1_H1 ;  /* 0x30000025ff057230 */ /* 0x000fe40000004100 */
[C---:B------:R-:W-:Y:S01]  /*9d40*/  FFMA.FTZ R30, R3.reuse, R15, -R6 ;  /* 0x0000000f031e7223 */ /* 0x040fe20000010806 */
[--C-:B------:R-:W-:Y:S02]  /*9d50*/  HADD2.F32 R15, -RZ, R45.reuse.H1_H1 ;  /* 0x3000002dff0f7230 */ /* 0x100fe40000004100 */
[----:B------:R-:W-:Y:S01]  /*9d60*/  FFMA.FTZ R25, R3, R25, R4 ;  /* 0x0000001903197223 */ /* 0x000fe20000010004 */
[----:B------:R-:W-:Y:S02]  /*9d70*/  HADD2.F32 R4, -RZ, R14.H1_H1 ;  /* 0x3000000eff047230 */ /* 0x000fe40000004100 */
[----:B------:R-:W-:-:S02]  /*9d80*/  HADD2.F32 R24, -RZ, R45.H0_H0 ;  /* 0x2000002dff187230 */ /* 0x000fc40000004100 */
[----:B------:R-:W-:Y:S02]  /*9d90*/  HADD2.F32 R3, -RZ, R7.H1_H1 ;  /* 0x30000007ff037230 */ /* 0x000fe40000004100 */
[C---:B------:R-:W-:Y:S01]  /*9da0*/  FMUL.FTZ R44, R4.reuse, R5 ;  /* 0x00000005042c7220 */ /* 0x040fe20000410000 */
[----:B------:R-:W-:Y:S02]  /*9db0*/  HADD2.F32 R6, -RZ, R37.H0_H0 ;  /* 0x20000025ff067230 */ /* 0x000fe40000004100 */
[----:B------:R-:W-:Y:S01]  /*9dc0*/  FMUL.FTZ R37, R4, R15 ;  /* 0x0000000f04257220 */ /* 0x000fe20000410000 */
        /* <DEDUP_REMOVED lines=17> */
.L_x_1448:
[----:B------:R-:W-:Y:S05]  /*9ee0*/  BSYNC B1 ;  /* 0x0000000000017941 */ /* 0x000fea0003800000 */
.L_x_1447:
[----:B------:R-:W-:Y:S01]  /*9ef0*/  ISETP.GE.AND P0, PT, R218, R0, PT ;  /* 0x00000000da00720c */ /* 0x000fe20003f06270 */
[----:B------:R-:W-:-:S12]  /*9f00*/  BSSY B1, `(.L_x_1451) ;  /* 0x00000f9000017945 */ /* 0x000fd80003800000 */
[----:B------:R-:W-:Y:S05]  /*9f10*/  @P0 BRA `(.L_x_1452) ;  /* 0x0000000c00dc0947 */ /* 0x000fea0003800000 */
[----:B0-----:R-:W0:Y:S01]  /*9f20*/  LDC R3, c[0x0][0x3f4] ;  /* 0x0000fd00ff037b82 */ /* 0x001e220000000800 */
[----:B------:R-:W-:Y:S01]  /*9f30*/  BSSY B2, `(.L_x_1453) ;  /* 0x000007e000027945 */ /* 0x000fe20003800000 */
[-C--:B0-----:R-:W-:Y:S02]  /*9f40*/  ISETP.GE.AND P0, PT, R18, R3.reuse, PT ;  /* 0x000000031200720c */ /* 0x081fe40003f06270 */
[----:B------:R-:W-:-:S11]  /*9f50*/  ISETP.GE.AND P1, PT, R194, R3, PT ;  /* 0x00000003c200720c */ /* 0x000fd60003f26270 */
[----:B------:R-:W-:Y:S05]  /*9f60*/  @P0 BRA `(.L_x_1454) ;  /* 0x0000000400e80947 */ /* 0x000fea0003800000 */
[----:B-12---:R-:W0:Y:S01]  /*9f70*/  LDS.128 R4, [R212+0x19000] ;  /* 0x01900000d4047984 */ /* 0x006e220000000c00 */
[----:B-----5:R-:W-:Y:S02]  /*9f80*/  SHF.R.U32.HI R3, RZ, 0x8, R40 ;  /* 0x00000008ff037819 */ /* 0x020fe40000011628 */
[----:B------:R-:W-:Y:S02]  /*9f90*/  SHF.R.U32.HI R15, RZ, 0x8, R41 ;  /* 0x00000008ff0f7819 */ /* 0x000fe40000011629 */
[----:B------:R-:W-:Y:S02]  /*9fa0*/  SHF.R.U32.HI R37, RZ, 0x8, R47 ;  /* 0x00000008ff257819 */ /* 0x000fe4000001162f */
[----:B------:R-:W-:Y:S02]  /*9fb0*/  LOP3.LUT R14, R40, 0xff, RZ, 0xc0, !PT ;  /* 0x000000ff280e7812 */ /* 0x000fe400078ec0ff */
[----:B------:R-:W-:Y:S02]  /*9fc0*/  SHF.R.U32.HI R25, RZ, 0x8, R46 ;  /* 0x00000008ff197819 */ /* 0x000fe4000001162e */
[----:B------:R-:W-:-:S02]  /*9fd0*/  LOP3.LUT R3, R3, 0xff, RZ, 0xc0, !PT ;  /* 0x000000ff03037812 */ /* 0x000fc400078ec0ff */
[----:B------:R-:W-:Y:S02]  /*9fe0*/  LOP3.LUT R24, R41, 0xff, RZ, 0xc0, !PT ;  /* 0x000000ff29187812 */ /* 0x000fe400078ec0ff */
[----:B------:R-:W-:Y:S02]  /*9ff0*/  LOP3.LUT R38, R47, 0xff, RZ, 0xc0, !PT ;  /* 0x000000ff2f267812 */ /* 0x000fe400078ec0ff */
[----:B------:R-:W-:Y:S02]  /*a000*/  LOP3.LUT R15, R15, 0xff, RZ, 0xc0, !PT ;  /* 0x000000ff0f0f7812 */ /* 0x000fe400078ec0ff */
[----:B------:R-:W-:Y:S02]  /*a010*/  LOP3.LUT R37, R37, 0xff, RZ, 0xc0, !PT ;  /* 0x000000ff25257812 */ /* 0x000fe400078ec0ff */
[----:B------:R-:W-:Y:S02]  /*a020*/  LOP3.LUT R30, R25, 0xff, RZ, 0xc0, !PT ;  /* 0x000000ff191e7812 */ /* 0x000fe400078ec0ff */
[----:B------:R-:W-:-:S02]  /*a030*/  PRMT R14, R3, 0x7604, R14 ;  /* 0x00007604030e7816 */ /* 0x000fc4000000000e */
[----:B------:R-:W-:Y:S02]  /*a040*/  PRMT R25, R15, 0x7604, R24 ;  /* 0x000076040f197816 */ /* 0x000fe40000000018 */
[----:B------:R-:W-:Y:S02]  /*a050*/  PRMT R38, R37, 0x7604, R38 ;  /* 0x0000760425267816 */ /* 0x000fe40000000026 */
[----:B------:R-:W-:Y:S02]  /*a060*/  SHF.R.U32.HI R3, RZ, 0x10, R40 ;  /* 0x00000010ff037819 */ /* 0x000fe40000011628 */
[----:B------:R-:W-:Y:S02]  /*a070*/  SHF.R.U32.HI R24, RZ, 0x10, R41 ;  /* 0x00000010ff187819 */ /* 0x000fe40000011629 */
[----:B------:R-:W-:Y:S02]  /*a080*/  SHF.R.U32.HI R37, RZ, 0x10, R47 ;  /* 0x00000010ff257819 */ /* 0x000fe4000001162f */
[----:B------:R-:W-:-:S02]  /*a090*/  LOP3.LUT R31, R46, 0xff, RZ, 0xc0, !PT ;  /* 0x000000ff2e1f7812 */ /* 0x000fc400078ec0ff */
[----:B------:R-:W-:Y:S02]  /*a0a0*/  SHF.R.U32.HI R15, RZ, 0x10, R46 ;  /* 0x00000010ff0f7819 */ /* 0x000fe4000001162e */
[----:B------:R-:W-:Y:S02]  /*a0b0*/  LOP3.LUT R3, R3, 0xff, RZ, 0xc0, !PT ;  /* 0x000000ff03037812 */ /* 0x000fe400078ec0ff */
[----:B------:R-:W-:Y:S02]  /*a0c0*/  LOP3.LUT R24, R24, 0xff, RZ, 0xc0, !PT ;  /* 0x000000ff18187812 */ /* 0x000fe400078ec0ff */
[----:B------:R-:W-:Y:S02]  /*a0d0*/  LOP3.LUT R37, R37, 0xff, RZ, 0xc0, !PT ;  /* 0x000000ff25257812 */ /* 0x000fe400078ec0ff */
[----:B------:R-:W-:Y:S02]  /*a0e0*/  PRMT R31, R30, 0x7604, R31 ;  /* 0x000076041e1f7816 */ /* 0x000fe4000000001f */
[----:B------:R-:W-:-:S02]  /*a0f0*/  LOP3.LUT R30, R15, 0xff, RZ, 0xc0, !PT ;  /* 0x000000ff0f1e7812 */ /* 0x000fc400078ec0ff */
[----:B------:R-:W-:Y:S02]  /*a100*/  PRMT R15, R3, 0x7054, R14 ;  /* 0x00007054030f7816 */ /* 0x000fe4000000000e */
[----:B------:R-:W-:Y:S02]  /*a110*/  PRMT R25, R24, 0x7054, R25 ;  /* 0x0000705418197816 */ /* 0x000fe40000000019 */
[----:B------:R-:W-:Y:S02]  /*a120*/  PRMT R37, R37, 0x7054, R38 ;  /* 0x0000705425257816 */ /* 0x000fe40000000026 */
[----:B------:R-:W-:Y:S02]  /*a130*/  PRMT R31, R30, 0x7054, R31 ;  /* 0x000070541e1f7816 */ /* 0x000fe4000000001f */
[----:B------:R-:W-:Y:S02]  /*a140*/  LOP3.LUT R30, R15, 0xff000000, R40, 0xf8, !PT ;  /* 0xff0000000f1e7812 */ /* 0x000fe400078ef828 */
[----:B------:R-:W-:-:S02]  /*a150*/  LOP3.LUT R38, R37, 0xff000000, R47, 0xf8, !PT ;  /* 0xff00000025267812 */ /* 0x000fc400078ef82f */
[----:B------:R-:W-:Y:S02]  /*a160*/  LOP3.LUT R40, R25, 0xff000000, R41, 0xf8, !PT ;  /* 0xff00000019287812 */ /* 0x000fe400078ef829 */
[----:B------:R-:W-:Y:S02]  /*a170*/  LOP3.LUT R46, R31, 0xff000000, R46, 0xf8, !PT ;  /* 0xff0000001f2e7812 */ /* 0x000fe400078ef82e */
[----:B0-----:R-:W-:Y:S02]  /*a180*/  F2FP.F16.E4M3.UNPACK_B R3, R6.H1 ;  /* 0x00000006ff03723e */ /* 0x001fe400030006ff */
[----:B------:R-:W-:Y:S02]  /*a190*/  F2FP.F16.E4M3.UNPACK_B R39, R38 ;  /* 0x00000026ff27723e */ /* 0x000fe400020006ff */
[----:B------:R-:W-:Y:S01]  /*a1a0*/  F2FP.F16.E4M3.UNPACK_B R31, R40 ;  /* 0x00000028ff1f723e */ /* 0x000fe200020006ff */
[----:B------:R-:W-:Y:S01]  /*a1b0*/  HADD2.F32 R14, -RZ, R3.H1_H1 ;  /* 0x30000003ff0e7230 */ /* 0x000fe20000004100 */
[----:B------:R-:W-:Y:S01]  /*a1c0*/  F2FP.F16.E4M3.UNPACK_B R6, R6 ;  /* 0x00000006ff06723e */ /* 0x000fe200020006ff */
[----:B------:R-:W-:Y:S01]  /*a1d0*/  HADD2.F32 R41, -RZ, R39.H1_H1 ;  /* 0x30000027ff297230 */ /* 0x000fe20000004100 */
[-C--:B------:R-:W-:Y:S01]  /*a1e0*/  F2FP.F16.E4M3.UNPACK_B R24, R7.reuse ;  /* 0x00000007ff18723e */ /* 0x080fe200020006ff */
[----:B------:R-:W-:Y:S01]  /*a1f0*/  HADD2.F32 R37, -RZ, R31.H1_H1 ;  /* 0x3000001fff257230 */ /* 0x000fe20000004100 */
[----:B------:R-:W-:Y:S01]  /*a200*/  F2FP.F16.E4M3.UNPACK_B R25, R7.H1 ;  /* 0x00000007ff19723e */ /* 0x000fe200030006ff */
[----:B------:R-:W-:-:S02]  /*a210*/  HADD2.F32 R15, -RZ, R3.H0_H0 ;  /* 0x20000003ff0f7230 */ /* 0x000fc40000004100 */
[C---:B------:R-:W-:Y:S01]  /*a220*/  FMUL.FTZ R44, R14.reuse, R41 ;  /* 0x000000290e2c7220 */ /* 0x040fe20000410000 */
[----:B------:R-:W-:Y:S01]  /*a230*/  F2FP.F16.E4M3.UNPACK_B R7, R5 ;  /* 0x00000005ff07723e */ /* 0x000fe200020006ff */
[----:B------:R-:W-:Y:S01]  /*a240*/  FMUL.FTZ R50, R14, R37 ;  /* 0x000000250e327220 */ /* 0x000fe20000410000 */
[----:B------:R-:W-:Y:S01]  /*a250*/  F2FP.F16.E4M3.UNPACK_B R14, R5.H1 ;  /* 0x00000005ff0e723e */ /* 0x000fe200030006ff */
[----:B------:R-:W-:Y:S02]  /*a260*/  HADD2.F32 R39, -RZ, R39.H0_H0 ;  /* 0x20000027ff277230 */ /* 0x000fe40000004100 */
[C---:B------:R-:W-:Y:S01]  /*a270*/  FFMA.FTZ R45, R15.reuse, R37, -R44 ;  /* 0x000000250f2d7223 */ /* 0x040fe2000001082c */
[--C-:B------:R-:W-:Y:S02]  /*a280*/  HADD2.F32 R5, -RZ, R6.reuse.H1_H1 ;  /* 0x30000006ff057230 */ /* 0x100fe40000004100 */
[----:B------:R-:W-:Y:S01]  /*a290*/  FFMA.FTZ R50, R15, R41, R50 ;  /* 0x000000290f327223 */ /* 0x000fe20000010032 */
[----:B------:R-:W-:Y:S01]  /*a2a0*/  HADD2.F32 R31, -RZ, R31.H0_H0 ;  /* 0x2000001fff1f7230 */ /* 0x000fe20000004100 */
[----:B------:R-:W-:Y:S01]  /*a2b0*/  F2FP.F16.E4M3.UNPACK_B R38, R38.H1 ;  /* 0x00000026ff26723e */ /* 0x000fe200030006ff */
[----:B------:R-:W-:Y:S01]  /*a2c0*/  HADD2.F32 R6, -RZ, R6.H0_H0 ;  /* 0x20000006ff067230 */ /* 0x000fe20000004100 */
[----:B------:R-:W-:Y:S01]  /*a2d0*/  F2FP.F16.E4M3.UNPACK_B R40, R40.H1 ;  /* 0x00000028ff28723e */ /* 0x000fe200030006ff */
[C---:B------:R-:W-:Y:S01]  /*a2e0*/  FMUL.FTZ R15, R5.reuse, R39 ;  /* 0x00000027050f7220 */ /* 0x040fe20000410000 */
[----:B------:R-:W-:Y:S01]  /*a2f0*/  FMUL.FTZ R44, R5, R31 ;  /* 0x0000001f052c7220 */ /* 0x000fe20000410000 */
[----:B------:R-:W-:Y:S01]  /*a300*/  HADD2.F32 R5, -RZ, R24.H1_H1 ;  /* 0x30000018ff057230 */ /* 0x000fe20000004100 */
[----:B------:R-:W-:Y:S01]  /*a310*/  F2FP.F16.E4M3.UNPACK_B R3, R4 ;  /* 0x00000004ff03723e */ /* 0x000fe200020006ff */
[----:B------:R-:W-:-:S02]  /*a320*/  HADD2.F32 R37, -RZ, R38.H0_H0 ;  /* 0x20000026ff257230 */ /* 0x000fc40000004100 */
[C---:B------:R-:W-:Y:S01]  /*a330*/  FFMA.FTZ R41, R6.reuse, R31, -R15 ;  /* 0x0000001f06297223 */ /* 0x040fe2000001080f */
[----:B------:R-:W-:Y:S02]  /*a340*/  HADD2.F32 R15, -RZ, R40.H0_H0 ;  /* 0x20000028ff0f7230 */ /* 0x000fe40000004100 */
[----:B------:R-:W-:Y:S01]  /*a350*/  FFMA.FTZ R44, R6, R39, R44 ;  /* 0x00000027062c7223 */ /* 0x000fe2000001002c */
[----:B------:R-:W-:Y:S02]  /*a360*/  HADD2.F32 R24, -RZ, R24.H0_H0 ;  /* 0x20000018ff187230 */ /* 0x000fe40000004100 */
[C---:B------:R-:W-:Y:S01]  /*a370*/  FMUL.FTZ R31, R5.reuse, R37 ;  /* 0x00000025051f7220 */ /* 0x040fe20000410000 */
[----:B------:R-:W-:Y:S02]  /*a380*/  HADD2.F32 R38, -RZ, R38.H1_H1 ;  /* 0x30000026ff267230 */ /* 0x000fe40000004100 */
[----:B------:R-:W-:Y:S01]  /*a390*/  FMUL.FTZ R5, R5, R15 ;  /* 0x0000000f05057220 */ /* 0x000fe20000410000 */
[----:B------:R-:W-:-:S02]  /*a3a0*/  HADD2.F32 R6, -RZ, R25.H1_H1 ;  /* 0x30000019ff067230 */ /* 0x000fc40000004100 */
[C---:B------:R-:W-:Y:S01]  /*a3b0*/  FFMA.FTZ R39, R24.reuse, R15, -R31 ;  /* 0x0000000f18277223 */ /* 0x040fe2000001081f */
[----:B------:R-:W-:Y:S02]  /*a3c0*/  HADD2.F32 R40, -RZ, R40.H1_H1 ;  /* 0x30000028ff287230 */ /* 0x000fe40000004100 */
[----:B------:R-:W-:Y:S01]  /*a3d0*/  FFMA.FTZ R52, R24, R37, R5 ;  /* 0x0000002518347223 */ /* 0x000fe20000010005 */
[----:B------:R-:W-:Y:S02]  /*a3e0*/  HADD2.F32 R25, -RZ, R25.H0_H0 ;  /* 0x20000019ff197230 */ /* 0x000fe40000004100 */
[C---:B------:R-:W-:Y:S01]  /*a3f0*/  FMUL.FTZ R54, R6.reuse, R38 ;  /* 0x0000002606367220 */ /* 0x040fe20000410000 */
[----:B------:R-:W-:Y:S01]  /*a400*/  F2FP.F16.E4M3.UNPACK_B R5, R46 ;  /* 0x0000002eff05723e */ /* 0x000fe200020006ff */
[----:B------:R-:W-:Y:S01]  /*a410*/  FMUL.FTZ R24, R6, R40 ;  /* 0x0000002806187220 */ /* 0x000fe20000410000 */
        /* <DEDUP_REMOVED lines=8> */
[----:B------:R-:W-:Y:S01]  /*a4a0*/  HADD2.F32 R6, -RZ, R4.H1_H1 ;  /* 0x30000004ff067230 */ /* 0x000fe20000004100 */
[----:B------:R-:W-:Y:S01]  /*a4b0*/  F2FP.SATFINITE.E4M3.F32.PACK_AB_MERGE_C R45, R50, R45, RZ ;  /* 0x0000002d322d723e */ /* 0x000fe200048070ff */
[----:B------:R-:W-:-:S02]  /*a4c0*/  HADD2.F32 R24, -RZ, R15.H1_H1 ;  /* 0x3000000fff187230 */ /* 0x000fc40000004100 */
[----:B------:R-:W-:Y:S02]  /*a4d0*/  HADD2.F32 R5, -RZ, R4.H0_H0 ;  /* 0x20000004ff057230 */ /* 0x000fe40000004100 */
[C---:B------:R-:W-:Y:S01]  /*a4e0*/  FMUL.FTZ R38, R6.reuse, R31 ;  /* 0x0000001f06267220 */ /* 0x040fe20000410000 */
[----:B------:R-:W-:Y:S02]  /*a4f0*/  HADD2.F32 R4, -RZ, R3.H1_H1 ;  /* 0x30000003ff047230 */ /* 0x000fe40000004100 */
[-C--:B------:R-:W-:Y:S01]  /*a500*/  FMUL.FTZ R40, R6, R24.reuse ;  /* 0x0000001806287220 */ /* 0x080fe20000410000 */
[----:B------:R-:W-:Y:S02]  /*a510*/  HADD2.F32 R15, -RZ, R15.H0_H0 ;  /* 0x2000000fff0f7230 */ /* 0x000fe40000004100 */
[C---:B------:R-:W-:Y:S01]  /*a520*/  FFMA.FTZ R38, R5.reuse, R24, -R38 ;  /* 0x0000001805267223 */ /* 0x040fe20000010826 */
[----:B------:R-:W-:Y:S02]  /*a530*/  HADD2.F32 R3, -RZ, R3.H0_H0 ;  /* 0x20000003ff037230 */ /* 0x000fe40000004100 */
[C---:B------:R-:W-:Y:S01]  /*a540*/  FMUL.FTZ R6, R4.reuse, R25 ;  /* 0x0000001904067220 */ /* 0x040fe20000410000 */
[----:B------:R-:W-:Y:S01]  /*a550*/  FFMA.FTZ R31, R5, R31, R40 ;  /* 0x0000001f051f7223 */ /* 0x000fe20000010028 */
[----:B------:R-:W-:Y:S01]  /*a560*/  FMUL.FTZ R4, R4, R15 ;  /* 0x0000000f04047220 */ /* 0x000fe20000410000 */
[----:B------:R-:W-:-:S02]  /*a570*/  HADD2.F32 R5, -RZ, R30.H1_H1 ;  /* 0x3000001eff057230 */ /* 0x000fc40000004100 */
[C---:B------:R-:W-:Y:S01]  /*a580*/  FFMA.FTZ R24, R3.reuse, R15, -R6 ;  /* 0x0000000f03187223 */ /* 0x040fe20000010806 */
[----:B------:R-:W-:Y:S02]  /*a590*/  HADD2.F32 R15, -RZ, R46.H1_H1 ;  /* 0x3000002eff0f7230 */ /* 0x000fe40000004100 */
[----:B------:R-:W-:Y:S01]  /*a5a0*/  FFMA.FTZ R25, R3, R25, R4 ;  /* 0x0000001903197223 */ /* 0x000fe20000010004 */
[----:B------:R-:W-:Y:S02]  /*a5b0*/  HADD2.F32 R4, -RZ, R14.H1_H1 ;  /* 0x3000000eff047230 */ /* 0x000fe40000004100 */
[----:B------:R-:W-:Y:S02]  /*a5c0*/  HADD2.F32 R46, -RZ, R46.H0_H0 ;  /* 0x2000002eff2e7230 */ /* 0x000fe40000004100 */
[----:B------:R-:W-:Y:S02]  /*a5d0*/  HADD2.F32 R3, -RZ, R7.H1_H1 ;  /* 0x30000007ff037230 */ /* 0x000fe40000004100 */
[----:B------:R-:W-:Y:S01]  /*a5e0*/  FMUL.FTZ R37, R4, R15 ;  /* 0x0000000f04257220 */ /* 0x000fe20000410000 */
[----:B------:R-:W-:-:S02]  /*a5f0*/  HADD2.F32 R30, -RZ, R30.H0_H0 ;  /* 0x2000001eff1e7230 */ /* 0x000fc40000004100 */
[-C--:B------:R-:W-:Y:S01]  /*a600*/  FMUL.FTZ R6, R4, R5.reuse ;  /* 0x0000000504067220 */ /* 0x080fe20000410000 */
        /* <DEDUP_REMOVED lines=11> */
[----:B------:R-:W-:Y:S02]  /*a6c0*/  F2FP.SATFINITE.E4M3.F32.PACK_AB_MERGE_C R6, R44, R41, R45 ;  /* 0x000000292c06723e */ /* 0x000fe4000480702d */
[----:B------:R-:W-:Y:S02]  /*a6d0*/  F2FP.SATFINITE.E4M3.F32.PACK_AB_MERGE_C R7, R52, R39, R7 ;  /* 0x000000273407723e */ /* 0x000fe40004807007 */
[----:B------:R-:W-:Y:S02]  /*a6e0*/  F2FP.SATFINITE.E4M3.F32.PACK_AB_MERGE_C R4, R25, R24, R4 ;  /* 0x000000181904723e */ /* 0x000fe40004807004 */
[----:B------:R-:W-:-:S05]  /*a6f0*/  F2FP.SATFINITE.E4M3.F32.PACK_AB_MERGE_C R5, R46, R5, R37 ;  /* 0x000000052e05723e */ /* 0x000fca0004807025 */
[----:B------:R0:W-:Y:S02]  /*a700*/  STS.128 [R212+0x19000], R4 ;  /* 0x01900004d4007388 */ /* 0x0001e40000000c00 */
.L_x_1454:
[----:B------:R-:W-:Y:S05]  /*a710*/  BSYNC B2 ;  /* 0x0000000000027941 */ /* 0x000fea0003800000 */
.L_x_1453:
[----:B------:R-:W-:Y:S05]  /*a720*/  @P1 BRA `(.L_x_1452) ;  /* 0x0000000400d81947 */ /* 0x000fea0003800000 */
[----:B012---:R-:W0:Y:S01]  /*a730*/  LDS.128 R4, [R212+0x1d000] ;  /* 0x01d00000d4047984 */ /* 0x007e220000000c00 */
[----:B-----5:R-:W-:Y:S02]  /*a740*/  SHF.R.U32.HI R14, RZ, 0x8, R26 ;  /* 0x00000008ff0e7819 */ /* 0x020fe4000001161a */
[----:B------:R-:W-:Y:S02]  /*a750*/  LOP3.LUT R3, R26, 0xff, RZ, 0xc0, !PT ;  /* 0x000000ff1a037812 */ /* 0x000fe400078ec0ff */
[----:B------:R-:W-:Y:S02]  /*a760*/  LOP3.LUT R14, R14, 0xff, RZ, 0xc0, !PT ;  /* 0x000000ff0e0e7812 */ /* 0x000fe400078ec0ff */
[----:B------:R-:W-:Y:S02]  /*a770*/  SHF.R.U32.HI R24, RZ, 0x8, R27 ;  /* 0x00000008ff187819 */ /* 0x000fe4000001161b */
[----:B------:R-:W-:Y:S02]  /*a780*/  SHF.R.U32.HI R31, RZ, 0x8, R33 ;  /* 0x00000008ff1f7819 */ /* 0x000fe40000011621 */
[----:B------:R-:W-:-:S02]  /*a790*/  PRMT R3, R14, 0x7604, R3 ;  /* 0x000076040e037816 */ /* 0x000fc40000000003 */
[----:B------:R-:W-:Y:S02]  /*a7a0*/  LOP3.LUT R15, R27, 0xff, RZ, 0xc0, !PT ;  /* 0x000000ff1b0f7812 */ /* 0x000fe400078ec0ff */
[----:B------:R-:W-:Y:S02]  /*a7b0*/  LOP3.LUT R24, R24, 0xff, RZ, 0xc0, !PT ;  /* 0x000000ff18187812 */ /* 0x000fe400078ec0ff */
        /* <DEDUP_REMOVED lines=17> */
[----:B0-----:R-:W-:-:S02]  /*a8d0*/  F2FP.F16.E4M3.UNPACK_B R3, R6.H1 ;  /* 0x00000006ff03723e */ /* 0x001fc400030006ff */
[--C-:B------:R-:W-:Y:S02]  /*a8e0*/  LOP3.LUT R31, R31, 0xff0000, R32.reuse, 0xf8, !PT ;  /* 0x00ff00001f1f7812 */ /* 0x100fe400078ef820 */
[----:B------:R-:W-:Y:S01]  /*a8f0*/  F2FP.F16.E4M3.UNPACK_B R33, R37 ;  /* 0x00000025ff21723e */ /* 0x000fe200020006ff */
[----:B------:R-:W-:Y:S01]  /*a900*/  HADD2.F32 R14, -RZ, R3.H1_H1 ;  /* 0x30000003ff0e7230 */ /* 0x000fe20000004100 */
[----:B------:R-:W-:Y:S02]  /*a910*/  F2FP.F16.E4M3.UNPACK_B R30, R27 ;  /* 0x0000001bff1e723e */ /* 0x000fe400020006ff */
[----:B------:R-:W-:Y:S01]  /*a920*/  LOP3.LUT R32, R31, 0xff000000, R32, 0xf8, !PT ;  /* 0xff0000001f207812 */ /* 0x000fe200078ef820 */
[----:B------:R-:W-:Y:S01]  /*a930*/  HADD2.F32 R38, -RZ, R33.H1_H1 ;  /* 0x30000021ff267230 */ /* 0x000fe20000004100 */
[----:B------:R-:W-:Y:S01]  /*a940*/  F2FP.F16.E4M3.UNPACK_B R6, R6 ;  /* 0x00000006ff06723e */ /* 0x000fe200020006ff */
[----:B------:R-:W-:Y:S01]  /*a950*/  HADD2.F32 R31, -RZ, R30.H1_H1 ;  /* 0x3000001eff1f7230 */ /* 0x000fe20000004100 */
[----:B------:R-:W-:Y:S01]  /*a960*/  LOP3.LUT R26, R15, 0xff000000, R26, 0xf8, !PT ;  /* 0xff0000000f1a7812 */ /* 0x000fe200078ef81a */
[----:B------:R-:W-:Y:S01]  /*a970*/  HADD2.F32 R15, -RZ, R3.H0_H0 ;  /* 0x20000003ff0f7230 */ /* 0x000fe20000004100 */
[-C--:B------:R-:W-:Y:S01]  /*a980*/  F2FP.F16.E4M3.UNPACK_B R24, R7.reuse ;  /* 0x00000007ff18723e */ /* 0x080fe200020006ff */
[C---:B------:R-:W-:Y:S01]  /*a990*/  FMUL.FTZ R40, R14.reuse, R38 ;  /* 0x000000260e287220 */ /* 0x040fe20000410000 */
[----:B------:R-:W-:Y:S01]  /*a9a0*/  F2FP.F16.E4M3.UNPACK_B R25, R7.H1 ;  /* 0x00000007ff19723e */ /* 0x000fe200030006ff */
        /* <DEDUP_REMOVED lines=78> */
.L_x_1452:
[----:B------:R-:W-:Y:S05]  /*ae90*/  BSYNC B1 ;  /* 0x0000000000017941 */ /* 0x000fea0003800000 */
.L_x_1451:
        /* <DEDUP_REMOVED lines=8> */
[----:B-123--:R-:W0:Y:S01]  /*af20*/  LDS.128 R4, [R212+0x1a000] ;  /* 0x01a00000d4047984 */ /* 0x00ee220000000c00 */
[----:B-----5:R-:W-:Y:S02]  /*af30*/  SHF.R.U32.HI R14, RZ, 0x8, R42 ;  /* 0x00000008ff0e7819 */ /* 0x020fe4000001162a */
[----:B------:R-:W-:Y:S02]  /*af40*/  LOP3.LUT R3, R42, 0xff, RZ, 0xc0, !PT ;  /* 0x000000ff2a037812 */ /* 0x000fe400078ec0ff */
[----:B------:R-:W-:Y:S02]  /*af50*/  LOP3.LUT R14, R14, 0xff, RZ, 0xc0, !PT ;  /* 0x000000ff0e0e7812 */ /* 0x000fe400078ec0ff */
[----:B------:R-:W-:Y:S02]  /*af60*/  SHF.R.U32.HI R24, RZ, 0x8, R43 ;  /* 0x00000008ff187819 */ /* 0x000fe4000001162b */
[----:B------:R-:W-:Y:S02]  /*af70*/  PRMT R3, R14, 0x7604, R3 ;  /* 0x000076040e037816 */ /* 0x000fe40000000003 */
[----:B------:R-:W-:-:S02]  /*af80*/  LOP3.LUT R15, R43, 0xff, RZ, 0xc0, !PT ;  /* 0x000000ff2b0f7812 */ /* 0x000fc400078ec0ff */
[----:B------:R-:W-:Y:S02]  /*af90*/  LOP3.LUT R24, R24, 0xff, RZ, 0xc0, !PT ;  /* 0x000000ff18187812 */ /* 0x000fe400078ec0ff */
[----:B------:R-:W-:Y:S02]  /*afa0*/  SHF.R.U32.HI R30, RZ, 0x10, R43 ;  /* 0x00000010ff1e7819 */ /* 0x000fe4000001162b */
[--C-:B------:R-:W-:Y:S02]  /*afb0*/  SHF.R.U32.HI R27, RZ, 0x8, R49.reuse ;  /* 0x00000008ff1b7819 */ /* 0x100fe40000011631 */
[----:B------:R-:W-:Y:S02]  /*afc0*/  SHF.R.U32.HI R14, RZ, 0x8, R48 ;  /* 0x00000008ff0e7819 */ /* 0x000fe40000011630 */
[----:B------:R-:W-:Y:S02]  /*afd0*/  SHF.R.U32.HI R31, RZ, 0x10, R49 ;  /* 0x00000010ff1f7819 */ /* 0x000fe40000011631 */
[----:B------:R-:W-:-:S02]  /*afe0*/  PRMT R15, R24, 0x7604, R15 ;  /* 0x00007604180f7816 */ /* 0x000fc4000000000f */
[----:B------:R-:W-:Y:S01]  /*aff0*/  LOP3.LUT R26, R49, 0xff, RZ, 0xc0, !PT ;  /* 0x000000ff311a7812 */ /* 0x000fe200078ec0ff */
[----:B------:R-:W-:Y:S01]  /*b000*/  IMAD.U32 R31, R31, 0x10000, RZ ;  /* 0x000100001f1f7824 */ /* 0x000fe200078e00ff */
[----:B------:R-:W-:Y:S02]  /*b010*/  LOP3.LUT R27, R27, 0xff, RZ, 0xc0, !PT ;  /* 0x000000ff1b1b7812 */ /* 0x000fe400078ec0ff */
        /* <DEDUP_REMOVED lines=24> */
[-C--:B------:R-:W-:Y:S01]  /*b1a0*/  F2FP.F16.E4M3.UNPACK_B R7, R5.reuse ;  /* 0x00000005ff07723e */ /* 0x080fe200020006ff */
[-C--:B------:R-:W-:Y:S01]  /*b1b0*/  FMUL.FTZ R40, R14, R30.reuse ;  /* 0x0000001e0e287220 */ /* 0x080fe20000410000 */
        /* <DEDUP_REMOVED lines=26> */
[CC--:B------:R-:W-:Y:S01]  /*b360*/  FMUL.FTZ R32, R6.reuse, R31.reuse ;  /* 0x0000001f06207220 */ /* 0x0c0fe20000410000 */
[----:B------:R-:W-:Y:S01]  /*b370*/  F2FP.F16.E4M3.UNPACK_B R5, R48 ;  /* 0x00000030ff05723e */ /* 0x000fe200020006ff */
[----:B------:R-:W-:Y:S01]  /*b380*/  FMUL.FTZ R24, R6, R42 ;  /* 0x0000002a06187220 */ /* 0x000fe20000410000 */
        /* <DEDUP_REMOVED lines=47> */
.L_x_1458:
[----:B------:R-:W-:Y:S05]  /*b680*/  BSYNC B2 ;  /* 0x0000000000027941 */ /* 0x000fea0003800000 */
.L_x_1457:
[----:B------:R-:W-:Y:S05]  /*b690*/  @P1 BRA `(.L_x_1456) ;  /* 0x0000000400e81947 */ /* 0x000fea0003800000 */
[----:B0123--:R-:W0:Y:S01]  /*b6a0*/  LDS.128 R4, [R212+0x1e000] ;  /* 0x01e00000d4047984 */ /* 0x00fe220000000c00 */
        /* <DEDUP_REMOVED lines=42> */
[CC--:B------:R-:W-:Y:S01]  /*b950*/  FMUL.FTZ R38, R14.reuse, R32.reuse ;  /* 0x000000200e267220 */ /* 0x0c0fe20000410000 */
        /* <DEDUP_REMOVED lines=78> */
.L_x_1456:
[----:B------:R-:W-:Y:S05]  /*be40*/  BSYNC B1 ;  /* 0x0000000000017941 */ /* 0x000fea0003800000 */
.L_x_1455:
[----:B------:R-:W-:-:S13]  /*be50*/  ISETP.GE.AND P0, PT, R236, R0, PT ;  /* 0x00000000ec00720c */ /* 0x000fda0003f06270 */
[----:B------:R-:W-:Y:S05]  /*be60*/  @P0 BRA `(.L_x_1459) ;  /* 0x0000005400ec0947 */ /* 0x000fea0003800000 */
[----:B0-----:R-:W0:Y:S01]  /*be70*/  LDC R3, c[0x0][0x3f4] ;  /* 0x0000fd00ff037b82 */ /* 0x001e220000000800 */
[----:B------:R-:W-:Y:S01]  /*be80*/  BSSY B1, `(.L_x_1460) ;  /* 0x000007e000017945 */ /* 0x000fe20003800000 */
[-C--:B0-----:R-:W-:Y:S02]  /*be90*/  ISETP.GE.AND P0, PT, R18, R3.reuse, PT ;  /* 0x000000031200720c */ /* 0x081fe40003f06270 */
[----:B------:R-:W-:-:S11]  /*bea0*/  ISETP.GE.AND P1, PT, R194, R3, PT ;  /* 0x00000003c200720c */ /* 0x000fd60003f26270 */
[----:B------:R-:W-:Y:S05]  /*beb0*/  @P0 BRA `(.L_x_1461) ;  /* 0x0000000400e80947 */ /* 0x000fea0003800000 */
[----:B-1234-:R-:W0:Y:S01]  /*bec0*/  LDS.128 R4, [R212+0x1b000] ;  /* 0x01b00000d4047984 */ /* 0x01ee220000000c00 */
[----:B-----5:R-:W-:Y:S02]  /*bed0*/  SHF.R.U32.HI R14, RZ, 0x8, R11 ;  /* 0x00000008ff0e7819 */ /* 0x020fe4000001160b */
[----:B------:R-:W-:Y:S02]  /*bee0*/  SHF.R.U32.HI R26, RZ, 0x8, R13 ;  /* 0x00000008ff1a7819 */ /* 0x000fe4000001160d */
[----:B------:R-:W-:Y:S02]  /*bef0*/  LOP3.LUT R15, R11, 0xff, RZ, 0xc0, !PT ;  /* 0x000000ff0b0f7812 */ /* 0x000fe400078ec0ff */
[----:B------:R-:W-:Y:S02]  /*bf00*/  LOP3.LUT R27, R13, 0xff, RZ, 0xc0, !PT ;  /* 0x000000ff0d1b7812 */ /* 0x000fe400078ec0ff */
[----:B------:R-:W-:Y:S02]  /*bf10*/  LOP3.LUT R14, R14, 0xff, RZ, 0xc0, !PT ;  /* 0x000000ff0e0e7812 */ /* 0x000fe400078ec0ff */
[----:B------:R-:W-:-:S02]  /*bf20*/  LOP3.LUT R26, R26, 0xff, RZ, 0xc0, !PT ;  /* 0x000000ff1a1a7812 */ /* 0x000fc400078ec0ff */
[----:B------:R-:W-:Y:S02]  /*bf30*/  SHF.R.U32.HI R0, RZ, 0x8, R10 ;  /* 0x00000008ff007819 */ /* 0x000fe4000001160a */
[----:B------:R-:W-:Y:S02]  /*bf40*/  SHF.R.U32.HI R24, RZ, 0x8, R12 ;  /* 0x00000008ff187819 */ /* 0x000fe4000001160c */
[----:B------:R-:W-:Y:S02]  /*bf50*/  PRMT R15, R14, 0x7604, R15 ;  /* 0x000076040e0f7816 */ /* 0x000fe4000000000f */
[----:B------:R-:W-:Y:S02]  /*bf60*/  PRMT R27, R26, 0x7604, R27 ;  /* 0x000076041a1b7816 */ /* 0x000fe4000000001b */
[----:B------:R-:W-:Y:S02]  /*bf70*/  SHF.R.U32.HI R14, RZ, 0x10, R11 ;  /* 0x00000010ff0e7819 */ /* 0x000fe4000001160b */
[----:B------:R-:W-:-:S02]  /*bf80*/  SHF.R.U32.HI R26, RZ, 0x10, R13 ;  /* 0x00000010ff1a7819 */ /* 0x000fc4000001160d */
[----:B------:R-:W-:Y:S02]  /*bf90*/  LOP3.LUT R3, R10, 0xff, RZ, 0xc0, !PT ;  /* 0x000000ff0a037812 */ /* 0x000fe400078ec0ff */
[----:B------:R-:W-:Y:S02]  /*bfa0*/  LOP3.LUT R25, R12, 0xff, RZ, 0xc0, !PT ;  /* 0x000000ff0c197812 */ /* 0x000fe400078ec0ff */
[----:B------:R-:W-:Y:S02]  /*bfb0*/  LOP3.LUT R0, R0, 0xff, RZ, 0xc0, !PT ;  /* 0x000000ff00007812 */ /* 0x000fe400078ec0ff */
[----:B------:R-:W-:Y:S02]  /*bfc0*/  LOP3.LUT R24, R24, 0xff, RZ, 0xc0, !PT ;  /* 0x000000ff18187812 */ /* 0x000fe400078ec0ff */
[----:B------:R-:W-:Y:S02]  /*bfd0*/  LOP3.LUT R14, R14, 0xff, RZ, 0xc0, !PT ;  /* 0x000000ff0e0e7812 */ /* 0x000fe400078ec0ff */
[----:B------:R-:W-:-:S02]  /*bfe0*/  LOP3.LUT R26, R26, 0xff, RZ, 0xc0, !PT ;  /* 0x000000ff1a1a7812 */ /* 0x000fc400078ec0ff */
[----:B------:R-:W-:Y:S02]  /*bff0*/  PRMT R3, R0, 0x7604, R3 ;  /* 0x0000760400037816 */ /* 0x000fe40000000003 */
[----:B------:R-:W-:Y:S02]  /*c000*/  PRMT R25, R24, 0x7604, R25 ;  /* 0x0000760418197816 */ /* 0x000fe40000000019 */
[----:B------:R-:W-:Y:S02]  /*c010*/  SHF.R.U32.HI R0, RZ, 0x10, R10 ;  /* 0x00000010ff007819 */ /* 0x000fe4000001160a */
[----:B------:R-:W-:Y:S02]  /*c020*/  SHF.R.U32.HI R24, RZ, 0x10, R12 ;  /* 0x00000010ff187819 */ /* 0x000fe4000001160c */
[----:B------:R-:W-:Y:S02]  /*c030*/  PRMT R15, R14, 0x7054, R15 ;  /* 0x000070540e0f7816 */ /* 0x000fe4000000000f */
[----:B------:R-:W-:-:S02]  /*c040*/  PRMT R27, R26, 0x7054, R27 ;  /* 0x000070541a1b7816 */ /* 0x000fc4000000001b */
[----:B------:R-:W-:Y:S02]  /*c050*/  LOP3.LUT R0, R0, 0xff, RZ, 0xc0, !PT ;  /* 0x000000ff00007812 */ /* 0x000fe400078ec0ff */
[----:B------:R-:W-:Y:S02]  /*c060*/  LOP3.LUT R24, R24, 0xff, RZ, 0xc0, !PT ;  /* 0x000000ff18187812 */ /* 0x000fe400078ec0ff */
[----:B------:R-:W-:Y:S02]  /*c070*/  LOP3.LUT R27, R27, 0xff000000, R13, 0xf8, !PT ;  /* 0xff0000001b1b7812 */ /* 0x000fe400078ef80d */
[----:B------:R-:W-:Y:S02]  /*c080*/  LOP3.LUT R15, R15, 0xff000000, R11, 0xf8, !PT ;  /* 0xff0000000f0f7812 */ /* 0x000fe400078ef80b */
[----:B------:R-:W-:Y:S02]  /*c090*/  PRMT R3, R0, 0x7054, R3 ;  /* 0x0000705400037816 */ /* 0x000fe40000000003 */
[----:B------:R-:W-:-:S02]  /*c0a0*/  PRMT R25, R24, 0x7054, R25 ;  /* 0x0000705418197816 */ /* 0x000fc40000000019 */
[-C--:B0-----:R-:W-:Y:S02]  /*c0b0*/  F2FP.F16.E4M3.UNPACK_B R0, R6.reuse.H1 ;  /* 0x00000006ff00723e */ /* 0x081fe400030006ff */
[----:B------:R-:W-:Y:S02]  /*c0c0*/  F2FP.F16.E4M3.UNPACK_B R28, R27 ;  /* 0x0000001bff1c723e */ /* 0x000fe400020006ff */
[----:B------:R-:W-:Y:S01]  /*c0d0*/  F2FP.F16.E4M3.UNPACK_B R24, R15 ;  /* 0x0000000fff18723e */ /* 0x000fe200020006ff */
[----:B------:R-:W-:Y:S01]  /*c0e0*/  HADD2.F32 R11, -RZ, R0.H1_H1 ;  /* 0x30000000ff0b7230 */ /* 0x000fe20000004100 */
[----:B------:R-:W-:Y:S01]  /*c0f0*/  LOP3.LUT R14, R3, 0xff000000, R10, 0xf8, !PT ;  /* 0xff000000030e7812 */ /* 0x000fe200078ef80a */
[----:B------:R-:W-:Y:S01]  /*c100*/  HADD2.F32 R29, -RZ, R28.H1_H1 ;  /* 0x3000001cff1d7230 */ /* 0x000fe20000004100 */
[----:B------:R-:W-:Y:S01]  /*c110*/  LOP3.LUT R26, R25, 0xff000000, R12, 0xf8, !PT ;  /* 0xff000000191a7812 */ /* 0x000fe200078ef80c */
[----:B------:R-:W-:Y:S01]  /*c120*/  HADD2.F32 R25, -RZ, R24.H1_H1 ;  /* 0x30000018ff197230 */ /* 0x000fe20000004100 */
[----:B------:R-:W-:Y:S01]  /*c130*/  F2FP.F16.E4M3.UNPACK_B R3, R6 ;  /* 0x00000006ff03723e */ /* 0x000fe200020006ff */
[----:B------:R-:W-:Y:S01]  /*c140*/  HADD2.F32 R10, -RZ, R0.H0_H0 ;  /* 0x20000000ff0a7230 */ /* 0x000fe20000004100 */
[----:B------:R-:W-:Y:S01]  /*c150*/  F2FP.F16.E4M3.UNPACK_B R12, R7 ;  /* 0x00000007ff0c723e */ /* 0x000fe200020006ff */
[C---:B------:R-:W-:Y:S01]  /*c160*/  FMUL.FTZ R31, R11.reuse, R29 ;  /* 0x0000001d0b1f7220 */ /* 0x040fe20000410000 */
[----:B------:R-:W-:Y:S01]  /*c170*/  F2FP.F16.E4M3.UNPACK_B R13, R7.H1 ;  /* 0x00000007ff0d723e */ /* 0x000fe200030006ff */
[----:B------:R-:W-:Y:S01]  /*c180*/  FMUL.FTZ R30, R11, R25 ;  /* 0x000000190b1e7220 */ /* 0x000fe20000410000 */
[-C--:B------:R-:W-:Y:S01]  /*c190*/  F2FP.F16.E4M3.UNPACK_B R6, R5.reuse ;  /* 0x00000005ff06723e */ /* 0x080fe200020006ff */
[----:B------:R-:W-:Y:S01]  /*c1a0*/  HADD2.F32 R28, -RZ, R28.H0_H0 ;  /* 0x2000001cff1c7230 */ /* 0x000fe20000004100 */
[----:B------:R-:W-:Y:S01]  /*c1b0*/  F2FP.F16.E4M3.UNPACK_B R7, R5.H1 ;  /* 0x00000005ff07723e */ /* 0x000fe200030006ff */
[----:B------:R-:W-:Y:S01]  /*c1c0*/  HADD2.F32 R5, -RZ, R3.H1_H1 ;  /* 0x30000003ff057230 */ /* 0x000fe20000004100 */
[----:B------:R-:W-:Y:S01]  /*c1d0*/  F2FP.F16.E4M3.UNPACK_B R27, R27.H1 ;  /* 0x0000001bff1b723e */ /* 0x000fe200030006ff */
[----:B------:R-:W-:-:S02]  /*c1e0*/  HADD2.F32 R24, -RZ, R24.H0_H0 ;  /* 0x20000018ff187230 */ /* 0x000fc40000004100 */
[C---:B------:R-:W-:Y:S01]  /*c1f0*/  FFMA.FTZ R31, R10.reuse, R25, -R31 ;  /* 0x000000190a1f7223 */ /* 0x040fe2000001081f */
[----:B------:R-:W-:Y:S01]  /*c200*/  FFMA.FTZ R30, R10, R29, R30 ;  /* 0x0000001d0a1e7223 */ /* 0x000fe2000001001e */
[----:B------:R-:W-:Y:S01]  /*c210*/  HADD2.F32 R3, -RZ, R3.H0_H0 ;  /* 0x20000003ff037230 */ /* 0x000fe20000004100 */
[----:B------:R-:W-:Y:S01]  /*c220*/  F2FP.F16.E4M3.UNPACK_B R15, R15.H1 ;  /* 0x0000000fff0f723e */ /* 0x000fe200030006ff */
[C---:B------:R-:W-:Y:S01]  /*c230*/  FMUL.FTZ R10, R5.reuse, R28 ;  /* 0x0000001c050a7220 */ /* 0x040fe20000410000 */
[----:B------:R-:W-:Y:S01]  /*c240*/  FMUL.FTZ R25, R5, R24 ;  /* 0x0000001805197220 */ /* 0x000fe20000410000 */
[--C-:B------:R-:W-:Y:S01]  /*c250*/  HADD2.F32 R5, -RZ, R12.reuse.H1_H1 ;  /* 0x3000000cff057230 */ /* 0x100fe20000004100 */
[----:B------:R-:W-:Y:S01]  /*c260*/  F2FP.F16.E4M3.UNPACK_B R0, R4 ;  /* 0x00000004ff00723e */ /* 0x000fe200020006ff */
[----:B------:R-:W-:Y:S02]  /*c270*/  HADD2.F32 R11, -RZ, R27.H0_H0 ;  /* 0x2000001bff0b7230 */ /* 0x000fe40000004100 */
[C---:B------:R-:W-:Y:S01]  /*c280*/  FFMA.FTZ R29, R3.reuse, R24, -R10 ;  /* 0x00000018031d7223 */ /* 0x040fe2000001080a */
[----:B------:R-:W-:Y:S01]  /*c290*/  FFMA.FTZ R28, R3, R28, R25 ;  /* 0x0000001c031c7223 */ /* 0x000fe20000010019 */
[----:B------:R-:W-:Y:S01]  /*c2a0*/  HADD2.F32 R10, -RZ, R15.H0_H0 ;  /* 0x2000000fff0a7230 */ /* 0x000fe20000004100 */
[----:B------:R-:W-:Y:S01]  /*c2b0*/  F2FP.F16.E4M3.UNPACK_B R4, R4.H1 ;  /* 0x00000004ff04723e */ /* 0x000fe200030006ff */
[----:B------:R-:W-:-:S02]  /*c2c0*/  HADD2.F32 R12, -RZ, R12.H0_H0 ;  /* 0x2000000cff0c7230 */ /* 0x000fc40000004100 */
[CC--:B------:R-:W-:Y:S01]  /*c2d0*/  FMUL.FTZ R25, R5.reuse, R11.reuse ;  /* 0x0000000b05197220 */ /* 0x0c0fe20000410000 */
[----:B------:R-:W-:Y:S02]  /*c2e0*/  HADD2.F32 R24, -RZ, R27.H1_H1 ;  /* 0x3000001bff187230 */ /* 0x000fe40000004100 */
[-C--:B------:R-:W-:Y:S01]  /*c2f0*/  FMUL.FTZ R5, R5, R10.reuse ;  /* 0x0000000a05057220 */ /* 0x080fe20000410000 */
[----:B------:R-:W-:Y:S02]  /*c300*/  HADD2.F32 R3, -RZ, R13.H1_H1 ;  /* 0x3000000dff037230 */ /* 0x000fe40000004100 */
[C---:B------:R-:W-:Y:S01]  /*c310*/  FFMA.FTZ R27, R12.reuse, R10, -R25 ;  /* 0x0000000a0c1b7223 */ /* 0x040fe20000010819 */
[----:B------:R-:W-:Y:S02]  /*c320*/  HADD2.F32 R10, -RZ, R15.H1_H1 ;  /* 0x3000000fff0a7230 */ /* 0x000fe40000004100 */
[----:B------:R-:W-:Y:S01]  /*c330*/  FFMA.FTZ R32, R12, R11, R5 ;  /* 0x0000000b0c207223 */ /* 0x000fe20000010005 */
[----:B------:R-:W-:-:S02]  /*c340*/  HADD2.F32 R13, -RZ, R13.H0_H0 ;  /* 0x2000000dff0d7230 */ /* 0x000fc40000004100 */
[C---:B------:R-:W-:Y:S01]  /*c350*/  FMUL.FTZ R34, R3.reuse, R24 ;  /* 0x0000001803227220 */ /* 0x040fe20000410000 */
[----:B------:R-:W-:Y:S01]  /*c360*/  F2FP.F16.E4M3.UNPACK_B R11, R26 ;  /* 0x0000001aff0b723e */ /* 0x000fe200020006ff */
[-C--:B------:R-:W-:Y:S01]  /*c370*/  FMUL.FTZ R12, R3, R10.reuse ;  /* 0x0000000a030c7220 */ /* 0x080fe20000410000 */
[----:B------:R-:W-:Y:S02]  /*c380*/  HADD2.F32 R5, -RZ, R4.H1_H1 ;  /* 0x30000004ff057230 */ /* 0x000fe40000004100 */
        /* <DEDUP_REMOVED lines=8> */
[C---:B------:R-:W-:Y:S01]  /*c410*/  FMUL.FTZ R13, R5.reuse, R15 ;  /* 0x0000000f050d7220 */ /* 0x040fe20000410000 */
[----:B------:R-:W-:Y:S02]  /*c420*/  HADD2.F32 R3, -RZ, R0.H1_H1 ;  /* 0x30000000ff037230 */ /* 0x000fe40000004100 */
[----:B------:R-:W-:Y:S02]  /*c430*/  HADD2.F32 R10, -RZ, R10.H0_H0 ;  /* 0x2000000aff0a7230 */ /* 0x000fe40000004100 */
        /* <DEDUP_REMOVED lines=9> */
[----:B------:R-:W-:-:S02]  /*c4d0*/  HADD2.F32 R4, -RZ, R14.H1_H1 ;  /* 0x3000000eff047230 */ /* 0x000fc40000004100 */
[--C-:B------:R-:W-:Y:S02]  /*c4e0*/  HADD2.F32 R3, -RZ, R7.reuse.H1_H1 ;  /* 0x30000007ff037230 */ /* 0x100fe40000004100 */
[--C-:B------:R-:W-:Y:S02]  /*c4f0*/  HADD2.F32 R10, -RZ, R26.reuse.H1_H1 ;  /* 0x3000001aff0a7230 */ /* 0x100fe40000004100 */
[----:B------:R-:W-:Y:S02]  /*c500*/  HADD2.F32 R11, -RZ, R26.H0_H0 ;  /* 0x2000001aff0b7230 */ /* 0x000fe40000004100 */
[C---:B------:R-:W-:Y:S01]  /*c510*/  FMUL.FTZ R15, R3.reuse, R4 ;  /* 0x00000004030f7220 */ /* 0x040fe20000410000 */
[----:B------:R-:W-:Y:S02]  /*c520*/  HADD2.F32 R0, -RZ, R6.H1_H1 ;  /* 0x30000006ff007230 */ /* 0x000fe40000004100 */
[----:B------:R-:W-:Y:S02]  /*c530*/  HADD2.F32 R5, -RZ, R14.H0_H0 ;  /* 0x2000000eff057230 */ /* 0x000fe40000004100 */
[----:B------:R-:W-:Y:S01]  /*c540*/  FMUL.FTZ R14, R3, R10 ;  /* 0x0000000a030e7220 */ /* 0x000fe20000410000 */
[----:B------:R-:W-:-:S02]  /*c550*/  HADD2.F32 R7, -RZ, R7.H0_H0 ;  /* 0x20000007ff077230 */ /* 0x000fc40000004100 */
[C---:B------:R-:W-:Y:S01]  /*c560*/  FMUL.FTZ R3, R0.reuse, R11 ;  /* 0x0000000b00037220 */ /* 0x040fe20000410000 */
[----:B------:R-:W-:Y:S02]  /*c570*/  HADD2.F32 R6, -RZ, R6.H0_H0 ;  /* 0x20000006ff067230 */ /* 0x000fe40000004100 */
[-C--:B------:R-:W-:Y:S01]  /*c580*/  FMUL.FTZ R0, R0, R5.reuse ;  /* 0x0000000500007220 */ /* 0x080fe20000410000 */
[C---:B------:R-:W-:Y:S01]  /*c590*/  FFMA.FTZ R14, R7.reuse, R4, -R14 ;  /* 0x00000004070e7223 */ /* 0x040fe2000001080e */
[----:B------:R-:W-:Y:S01]  /*c5a0*/  FFMA.FTZ R15, R7, R10, R15 ;  /* 0x0000000a070f7223 */ /* 0x000fe2000001000f */
[C---:B------:R-:W-:Y:S01]  /*c5b0*/  FFMA.FTZ R5, R6.reuse, R5, -R3 ;  /* 0x0000000506057223 */ /* 0x040fe20000010803 */
[----:B------:R-:W-:Y:S01]  /*c5c0*/  FFMA.FTZ R0, R6, R11, R0 ;  /* 0x0000000b06007223 */ /* 0x000fe20000010000 */
[----:B------:R-:W-:Y:S02]  /*c5d0*/  F2FP.SATFINITE.E4M3.F32.PACK_AB_MERGE_C R6, R30, R31, RZ ;  /* 0x0000001f1e06723e */ /* 0x000fe400048070ff */
        /* <DEDUP_REMOVED lines=8> */
.L_x_1461:
[----:B------:R-:W-:Y:S05]  /*c660*/  BSYNC B1 ;  /* 0x0000000000017941 */ /* 0x000fea0003800000 */
.L_x_1460:
[----:B------:R-:W-:Y:S05]  /*c670*/  @P1 BRA `(.L_x_1459) ;  /* 0x0000004c00e81947 */ /* 0x000fea0003800000 */
[----:B01234-:R-:W0:Y:S01]  /*c680*/  LDS.128 R4, [R212+0x1f000] ;  /* 0x01f00000d4047984 */ /* 0x01fe220000000c00 */
        /* <DEDUP_REMOVED lines=9> */
[----:B------:R-:W-:Y:S02]  /*c720*/  LOP3.LUT R0, R20, 0xff, RZ, 0xc0, !PT ;  /* 0x000000ff14007812 */ /* 0x000fe400078ec0ff */
[----:B------:R-:W-:Y:S02]  /*c730*/  LOP3.LUT R3, R3, 0xff, RZ, 0xc0, !PT ;  /* 0x000000ff03037812 */ /* 0x000fe400078ec0ff */
[----:B------:R-:W-:-:S02]  /*c740*/  SHF.R.U32.HI R24, RZ, 0x10, R21 ;  /* 0x00000010ff187819 */ /* 0x000fc40000011615 */
[----:B------:R-:W-:Y:S02]  /*c750*/  SHF.R.U32.HI R11, RZ, 0x8, R8 ;  /* 0x00000008ff0b7819 */ /* 0x000fe40000011608 */
[----:B------:R-:W-:Y:S01]  /*c760*/  PRMT R12, R15, 0x7604, R12 ;  /* 0x000076040f0c7816 */ /* 0x000fe2000000000c */
[----:B------:R-:W-:Y:S01]  /*c770*/  IMAD.U32 R15, R14, 0x10000, RZ ;  /* 0x000100000e0f7824 */ /* 0x000fe200078e00ff */
[----:B------:R-:W-:Y:S02]  /*c780*/  PRMT R3, R3, 0x7604, R0 ;  /* 0x0000760403037816 */ /* 0x000fe40000000000 */
[----:B------:R-:W-:Y:S01]  /*c790*/  LOP3.LUT R13, R11, 0xff, RZ, 0xc0, !PT ;  /* 0x000000ff0b0d7812 */ /* 0x000fe200078ec0ff */
[----:B------:R-:W-:Y:S01]  /*c7a0*/  IMAD.U32 R11, R24, 0x10000, RZ ;  /* 0x00010000180b7824 */ /* 0x000fe200078e00ff */
[----:B------:R-:W-:Y:S02]  /*c7b0*/  LOP3.LUT R0, R8, 0xff, RZ, 0xc0, !PT ;  /* 0x000000ff08007812 */ /* 0x000fe400078ec0ff */
[----:B------:R-:W-:-:S02]  /*c7c0*/  LOP3.LUT R3, R3, 0xff0000, R20, 0xf8, !PT ;  /* 0x00ff000003037812 */ /* 0x000fc400078ef814 */
[----:B------:R-:W-:Y:S02]  /*c7d0*/  PRMT R13, R13, 0x7604, R0 ;  /* 0x000076040d0d7816 */ /* 0x000fe40000000000 */
[----:B------:R-:W-:Y:S02]  /*c7e0*/  LOP3.LUT R15, R12, 0xff0000, R15, 0xf8, !PT ;  /* 0x00ff00000c0f7812 */ /* 0x000fe400078ef80f */
[----:B------:R-:W-:Y:S02]  /*c7f0*/  LOP3.LUT R11, R10, 0xff0000, R11, 0xf8, !PT ;  /* 0x00ff00000a0b7812 */ /* 0x000fe400078ef80b */
[----:B------:R-:W-:Y:S02]  /*c800*/  LOP3.LUT R13, R13, 0xff0000, R8, 0xf8, !PT ;  /* 0x00ff00000d0d7812 */ /* 0x000fe400078ef808 */
[----:B------:R-:W-:Y:S02]  /*c810*/  LOP3.LUT R12, R3, 0xff000000, R20, 0xf8, !PT ;  /* 0xff000000030c7812 */ /* 0x000fe400078ef814 */
[----:B------:R-:W-:-:S02]  /*c820*/  LOP3.LUT R24, R15, 0xff000000, R9, 0xf8, !PT ;  /* 0xff0000000f187812 */ /* 0x000fc400078ef809 */
[----:B------:R-:W-:Y:S02]  /*c830*/  LOP3.LUT R20, R11, 0xff000000, R21, 0xf8, !PT ;  /* 0xff0000000b147812 */ /* 0x000fe400078ef815 */
[----:B0-----:R-:W-:Y:S02]  /*c840*/  F2FP.F16.E4M3.UNPACK_B R0, R6.H1 ;  /* 0x00000006ff00723e */ /* 0x001fe400030006ff */
[----:B------:R-:W-:Y:S02]  /*c850*/  LOP3.LUT R15, R13, 0xff000000, R8, 0xf8, !PT ;  /* 0xff0000000d0f7812 */ /* 0x000fe400078ef808 */
[----:B------:R-:W-:Y:S01]  /*c860*/  F2FP.F16.E4M3.UNPACK_B R21, R24 ;  /* 0x00000018ff15723e */ /* 0x000fe200020006ff */
[--C-:B------:R-:W-:Y:S01]  /*c870*/  HADD2.F32 R9, -RZ, R0.reuse.H1_H1 ;  /* 0x30000000ff097230 */ /* 0x100fe20000004100 */
[----:B------:R-:W-:Y:S01]  /*c880*/  F2FP.F16.E4M3.UNPACK_B R13, R20 ;  /* 0x00000014ff0d723e */ /* 0x000fe200020006ff */
[----:B------:R-:W-:Y:S01]  /*c890*/  HADD2.F32 R8, -RZ, R0.H0_H0 ;  /* 0x20000000ff087230 */ /* 0x000fe20000004100 */
[----:B------:R-:W-:Y:S01]  /*c8a0*/  F2FP.F16.E4M3.UNPACK_B R3, R6 ;  /* 0x00000006ff03723e */ /* 0x000fe200020006ff */
[----:B------:R-:W-:Y:S01]  /*c8b0*/  HADD2.F32 R25, -RZ, R21.H1_H1 ;  /* 0x30000015ff197230 */ /* 0x000fe20000004100 */
[-C--:B------:R-:W-:Y:S01]  /*c8c0*/  F2FP.F16.E4M3.UNPACK_B R10, R7.reuse ;  /* 0x00000007ff0a723e */ /* 0x080fe200020006ff */
[----:B------:R-:W-:Y:S01]  /*c8d0*/  HADD2.F32 R14, -RZ, R13.H1_H1 ;  /* 0x3000000dff0e7230 */ /* 0x000fe20000004100 */
[----:B------:R-:W-:-:S02]  /*c8e0*/  F2FP.F16.E4M3.UNPACK_B R11, R7.H1 ;  /* 0x00000007ff0b723e */ /* 0x000fc400030006ff */
[C---:B------:R-:W-:Y:S01]  /*c8f0*/  FMUL.FTZ R27, R9.reuse, R25 ;  /* 0x00000019091b7220 */ /* 0x040fe20000410000 */
[-C--:B------:R-:W-:Y:S01]  /*c900*/  F2FP.F16.E4M3.UNPACK_B R6, R5.reuse ;  /* 0x00000005ff06723e */ /* 0x080fe200020006ff */
[-C--:B------:R-:W-:Y:S01]  /*c910*/  FMUL.FTZ R26, R9, R14.reuse ;  /* 0x0000000e091a7220 */ /* 0x080fe20000410000 */
[----:B------:R-:W-:Y:S01]  /*c920*/  F2FP.F16.E4M3.UNPACK_B R7, R5.H1 ;  /* 0x00000005ff07723e */ /* 0x000fe200030006ff */
[C---:B------:R-:W-:Y:S01]  /*c930*/  FFMA.FTZ R27, R8.reuse, R14, -R27 ;  /* 0x0000000e081b7223 */ /* 0x040fe2000001081b */
[----:B------:R-:W-:Y:S02]  /*c940*/  HADD2.F32 R14, -RZ, R21.H0_H0 ;  /* 0x20000015ff0e7230 */ /* 0x000fe40000004100 */
[----:B------:R-:W-:Y:S01]  /*c950*/  FFMA.FTZ R28, R8, R25, R26 ;  /* 0x00000019081c7223 */ /* 0x000fe2000001001a */
[----:B------:R-:W-:Y:S01]  /*c960*/  HADD2.F32 R5, -RZ, R3.H1_H1 ;  /* 0x30000003ff057230 */ /* 0x000fe20000004100 */
[----:B------:R-:W-:Y:S01]  /*c970*/  F2FP.F16.E4M3.UNPACK_B R24, R24.H1 ;  /* 0x00000018ff18723e */ /* 0x000fe200030006ff */
[----:B------:R-:W-:Y:S01]  /*c980*/  HADD2.F32 R8, -RZ, R13.H0_H0 ;  /* 0x2000000dff087230 */ /* 0x000fe20000004100 */
[----:B------:R-:W-:Y:S01]  /*c990*/  F2FP.F16.E4M3.UNPACK_B R20, R20.H1 ;  /* 0x00000014ff14723e */ /* 0x000fe200030006ff */
[----:B------:R-:W-:-:S02]  /*c9a0*/  HADD2.F32 R3, -RZ, R3.H0_H0 ;  /* 0x20000003ff037230 */ /* 0x000fc40000004100 */
[C---:B------:R-:W-:Y:S01]  /*c9b0*/  FMUL.FTZ R26, R5.reuse, R14 ;  /* 0x0000000e051a7220 */ /* 0x040fe20000410000 */
[----:B------:R-:W-:Y:S02]  /*c9c0*/  HADD2.F32 R9, -RZ, R24.H0_H0 ;  /* 0x20000018ff097230 */ /* 0x000fe40000004100 */
[-C--:B------:R-:W-:Y:S01]  /*c9d0*/  FMUL.FTZ R13, R5, R8.reuse ;  /* 0x00000008050d7220 */ /* 0x080fe20000410000 */
[----:B------:R-:W-:Y:S02]  /*c9e0*/  HADD2.F32 R5, -RZ, R10.H1_H1 ;  /* 0x3000000aff057230 */ /* 0x000fe40000004100 */
[C---:B------:R-:W-:Y:S01]  /*c9f0*/  FFMA.FTZ R26, R3.reuse, R8, -R26 ;  /* 0x00000008031a7223 */ /* 0x040fe2000001081a */
[----:B------:R-:W-:Y:S02]  /*ca00*/  HADD2.F32 R8, -RZ, R20.H0_H0 ;  /* 0x20000014ff087230 */ /* 0x000fe40000004100 */
[----:B------:R-:W-:Y:S01]  /*ca10*/  FFMA.FTZ R25, R3, R14, R13 ;  /* 0x0000000e03197223 */ /* 0x000fe2000001000d */
[----:B------:R-:W-:-:S02]  /*ca20*/  HADD2.F32 R10, -RZ, R10.H0_H0 ;  /* 0x2000000aff0a7230 */ /* 0x000fc40000004100 */
[CC--:B------:R-:W-:Y:S01]  /*ca30*/  FMUL.FTZ R13, R5.reuse, R9.reuse ;  /* 0x00000009050d7220 */ /* 0x0c0fe20000410000 */
[----:B------:R-:W-:Y:S02]  /*ca40*/  HADD2.F32 R24, -RZ, R24.H1_H1 ;  /* 0x30000018ff187230 */ /* 0x000fe40000004100 */
[-C--:B------:R-:W-:Y:S01]  /*ca50*/  FMUL.FTZ R5, R5, R8.reuse ;  /* 0x0000000805057220 */ /* 0x080fe20000410000 */
[--C-:B------:R-:W-:Y:S02]  /*ca60*/  HADD2.F32 R3, -RZ, R11.reuse.H1_H1 ;  /* 0x3000000bff037230 */ /* 0x100fe40000004100 */
[C---:B------:R-:W-:Y:S01]  /*ca70*/  FFMA.FTZ R29, R10.reuse, R8, -R13 ;  /* 0x000000080a1d7223 */ /* 0x040fe2000001080d */
[----:B------:R-:W-:Y:S02]  /*ca80*/  HADD2.F32 R20, -RZ, R20.H1_H1 ;  /* 0x30000014ff147230 */ /* 0x000fe40000004100 */
[----:B------:R-:W-:Y:S01]  /*ca90*/  FFMA.FTZ R30, R10, R9, R5 ;  /* 0x000000090a1e7223 */ /* 0x000fe20000010005 */
[----:B------:R-:W-:-:S02]  /*caa0*/  HADD2.F32 R11, -RZ, R11.H0_H0 ;  /* 0x2000000bff0b7230 */ /* 0x000fc40000004100 */
[C---:B------:R-:W-:Y:S01]  /*cab0*/  FMUL.FTZ R8, R3.reuse, R24 ;  /* 0x0000001803087220 */ /* 0x040fe20000410000 */
[----:B------:R-:W-:Y:S01]  /*cac0*/  F2FP.F16.E4M3.UNPACK_B R0, R4 ;  /* 0x00000004ff00723e */ /* 0x000fe200020006ff */
[-C--:B------:R-:W-:Y:S01]  /*cad0*/  FMUL.FTZ R10, R3, R20.reuse ;  /* 0x00000014030a7220 */ /* 0x080fe20000410000 */
[-C--:B------:R-:W-:Y:S01]  /*cae0*/  F2FP.F16.E4M3.UNPACK_B R9, R15.reuse ;  /* 0x0000000fff09723e */ /* 0x080fe200020006ff */
[C---:B------:R-:W-:Y:S01]  /*caf0*/  FFMA.FTZ R20, R11.reuse, R20, -R8 ;  /* 0x000000140b147223 */ /* 0x040fe20000010808 */
[----:B------:R-:W-:Y:S01]  /*cb00*/  F2FP.F16.E4M3.UNPACK_B R4, R4.H1 ;  /* 0x00000004ff04723e */ /* 0x000fe200030006ff */
[----:B------:R-:W-:Y:S01]  /*cb10*/  FFMA.FTZ R31, R11, R24, R10 ;  /* 0x000000180b1f7223 */ /* 0x000fe2000001000a */
[-C--:B------:R-:W-:Y:S01]  /*cb20*/  F2FP.F16.E4M3.UNPACK_B R8, R12.reuse ;  /* 0x0000000cff08723e */ /* 0x080fe200020006ff */
[--C-:B------:R-:W-:Y:S01]  /*cb30*/  HADD2.F32 R13, -RZ, R9.reuse.H1_H1 ;  /* 0x30000009ff0d7230 */ /* 0x100fe20000004100 */
[----:B------:R-:W-:Y:S01]  /*cb40*/  F2FP.F16.E4M3.UNPACK_B R12, R12.H1 ;  /* 0x0000000cff0c723e */ /* 0x000fe200030006ff */
[----:B------:R-:W-:Y:S01]  /*cb50*/  HADD2.F32 R10, -RZ, R9.H0_H0 ;  /* 0x20000009ff0a7230 */ /* 0x000fe20000004100 */
[----:B------:R-:W-:Y:S01]  /*cb60*/  F2FP.F16.E4M3.UNPACK_B R15, R15.H1 ;  /* 0x0000000fff0f723e */ /* 0x000fe200030006ff */
[----:B------:R-:W-:-:S02]  /*cb70*/  HADD2.F32 R5, -RZ, R4.H1_H1 ;  /* 0x30000004ff057230 */ /* 0x000fc40000004100 */
[----:B------:R-:W-:Y:S02]  /*cb80*/  HADD2.F32 R9, -RZ, R8.H1_H1 ;  /* 0x30000008ff097230 */ /* 0x000fe40000004100 */
[----:B------:R-:W-:Y:S02]  /*cb90*/  HADD2.F32 R3, -RZ, R0.H1_H1 ;  /* 0x30000000ff037230 */ /* 0x000fe40000004100 */
[C---:B------:R-:W-:Y:S01]  /*cba0*/  FMUL.FTZ R11, R5.reuse, R13 ;  /* 0x0000000d050b7220 */ /* 0x040fe20000410000 */
[----:B------:R-:W-:Y:S02]  /*cbb0*/  HADD2.F32 R8, -RZ, R8.H0_H0 ;  /* 0x20000008ff087230 */ /* 0x000fe40000004100 */
[----:B------:R-:W-:Y:S01]  /*cbc0*/  FMUL.FTZ R21, R5, R9 ;  /* 0x0000000905157220 */ /* 0x000fe20000410000 */
[----:B------:R-:W-:Y:S02]  /*cbd0*/  HADD2.F32 R4, -RZ, R4.H0_H0 ;  /* 0x20000004ff047230 */ /* 0x000fe40000004100 */
[----:B------:R-:W-:Y:S01]  /*cbe0*/  FMUL.FTZ R5, R3, R10 ;  /* 0x0000000a03057220 */ /* 0x000fe20000410000 */
[----:B------:R-:W-:-:S02]  /*cbf0*/  HADD2.F32 R0, -RZ, R0.H0_H0 ;  /* 0x20000000ff007230 */ /* 0x000fc40000004100 */
[-C--:B------:R-:W-:Y:S01]  /*cc00*/  FMUL.FTZ R3, R3, R8.reuse ;  /* 0x0000000803037220 */ /* 0x080fe20000410000 */
[C---:B------:R-:W-:Y:S01]  /*cc10*/  FFMA.FTZ R11, R4.reuse, R9, -R11 ;  /* 0x00000009040b7223 */ /* 0x040fe2000001080b */
[----:B------:R-:W-:Y:S01]  /*cc20*/  FFMA.FTZ R14, R4, R13, R21 ;  /* 0x0000000d040e7223 */ /* 0x000fe20000010015 */
[C---:B------:R-:W-:Y:S01]  /*cc30*/  FFMA.FTZ R9, R0.reuse, R8, -R5 ;  /* 0x0000000800097223 */ /* 0x040fe20000010805 */
[----:B------:R-:W-:Y:S01]  /*cc40*/  FFMA.FTZ R10, R0, R10, R3 ;  /* 0x0000000a000a7223 */ /* 0x000fe20000010003 */
[----:B------:R-:W-:Y:S02]  /*cc50*/  HADD2.F32 R4, -RZ, R12.H1_H1 ;  /* 0x3000000cff047230 */ /* 0x000fe40000004100 */
[----:B------:R-:W-:Y:S02]  /*cc60*/  HADD2.F32 R3, -RZ, R7.H1_H1 ;  /* 0x30000007ff037230 */ /* 0x000fe40000004100 */
[--C-:B------:R-:W-:Y:S02]  /*cc70*/  HADD2.F32 R8, -RZ, R15.reuse.H1_H1 ;  /* 0x3000000fff087230 */ /* 0x100fe40000004100 */
[----:B------:R-:W-:-:S02]  /*cc80*/  HADD2.F32 R15, -RZ, R15.H0_H0 ;  /* 0x2000000fff0f7230 */ /* 0x000fc40000004100 */
[C---:B------:R-:W-:Y:S01]  /*cc90*/  FMUL.FTZ R13, R3.reuse, R4 ;  /* 0x00000004030d7220 */ /* 0x040fe20000410000 */
[----:B------:R-:W-:Y:S02]  /*cca0*/  HADD2.F32 R0, -RZ, R6.H1_H1 ;  /* 0x30000006ff007230 */ /* 0x000fe40000004100 */
        /* <DEDUP_REMOVED lines=18> */
[----:B------:R0:W-:Y:S01]  /*cdd0*/  STS.128 [R212+0x1f000], R4 ;  /* 0x01f00004d4007388 */ /* 0x0001e20000000c00 */
[----:B------:R-:W-:Y:S05]  /*cde0*/  BRA `(.L_x_1459) ;  /* 0x00000048000c7947 */ /* 0x000fea0003800000 */
.L_x_1432:
[----:B------:R-:W1:Y:S01]  /*cdf0*/  LDC R0, c[0x0][0x448] ;  /* 0x00011200ff007b82 */ /* 0x000e620000000800 */
[----:B------:R-:W-:Y:S01]  /*ce00*/  IMAD.MOV.U32 R25, RZ, RZ, R29 ;  /* 0x000000ffff197224 */ /* 0x000fe200078e001d */
[----:B------:R-:W-:Y:S01]  /*ce10*/  ULDC.64 UR4, c[0x0][0x3f8] ;  /* 0x0000fe0000047ab9 */ /* 0x000fe20000000a00 */
[----:B------:R-:W-:Y:S01]  /*ce20*/  IMAD.MOV.U32 R27, RZ, RZ, R31 ;  /* 0x000000ffff1b7224 */ /* 0x000fe200078e001f */
[----:B------:R-:W-:Y:S01]  /*ce30*/  ULDC.64 UR6, c[0x0][0x408] ;  /* 0x0001020000067ab9 */ /* 0x000fe20000000a00 */
[----:B------:R-:W-:Y:S01]  /*ce40*/  ULDC.64 UR8, c[0x0][0x400] ;  /* 0x0001000000087ab9 */ /* 0x000fe20000000a00 */
[----:B-1----:R-:W-:-:S13]  /*ce50*/  ISETP.NE.AND P0, PT, R0, 0x1, PT ;  /* 0x000000010000780c */ /* 0x002fda0003f05270 */
[----:B------:R-:W1:Y:S08]  /*ce60*/  @P0 LDC R4, c[0x0][0x44c] ;  /* 0x00011300ff040b82 */ /* 0x000e700000000800 */
[----:B------:R-:W2:Y:S01]  /*ce70*/  @P0 LDC R5, c[0x0][0x450] ;  /* 0x00011400ff050b82 */ /* 0x000ea20000000800 */
[----:B-1----:R-:W-:-:S05]  /*ce80*/  @P0 IMAD.HI.U32 R4, R3, R4, RZ ;  /* 0x0000000403040227 */ /* 0x002fca00078e00ff */
[----:B--2---:R-:W-:-:S04]  /*ce90*/  @P0 SHF.R.U32.HI R3, RZ, R5, R4 ;  /* 0x00000005ff030219 */ /* 0x004fc80000011604 */
[----:B------:R-:W-:Y:S01]  /*cea0*/  SHF.R.S32.HI R4, RZ, 0x1f, R3 ;  /* 0x0000001fff047819 */ /* 0x000fe20000011403 */
[----:B------:R-:W-:-:S04]  /*ceb0*/  IMAD.WIDE.U32 R24, R3, UR4, R24 ;  /* 0x0000000403187c25 */ /* 0x000fc8000f8e0018 */
[----:B------:R-:W-:Y:S02]  /*cec0*/  IMAD R6, R4, UR4, RZ ;  /* 0x0000000404067c24 */ /* 0x000fe4000f8e02ff */
[----:B------:R-:W-:-:S04]  /*ced0*/  IMAD.WIDE.U32 R26, R3, UR6, R26 ;  /* 0x00000006031a7c25 */ /* 0x000fc8000f8e001a */
[----:B------:R-:W-:Y:S01]  /*cee0*/  IMAD R4, R4, UR6, RZ ;  /* 0x0000000604047c24 */ /* 0x000fe2000f8e02ff */
[----:B------:R-:W-:Y:S01]  /*cef0*/  IADD3 R55, P1, R26, UR8, RZ ;  /* 0x000000081a377c10 */ /* 0x000fe2000ff3e0ff */
[C---:B------:R-:W-:Y:S01]  /*cf00*/  IMAD R5, R3.reuse, UR5, R6 ;  /* 0x0000000503057c24 */ /* 0x040fe2000f8e0206 */
[----:B------:R-:W-:Y:S01]  /*cf10*/  ULDC.64 UR4, c[0x0][0x3e8] ;  /* 0x0000fa0000047ab9 */ /* 0x000fe20000000a00 */
[----:B------:R-:W-:Y:S01]  /*cf20*/  IMAD R53, R3, UR7, R4 ;  /* 0x0000000703357c24 */ /* 0x000fe2000f8e0204 */
[----:B------:R-:W-:Y:S01]  /*cf30*/  IADD3 R37, P0, R24, UR4, RZ ;  /* 0x0000000418257c10 */ /* 0x000fe2000ff1e0ff */
[----:B------:R-:W-:-:S03]  /*cf40*/  UMOV UR4, 0xffffffff ;  /* 0xffffffff00047882 */ /* 0x000fc60000000000 */
[----:B------:R-:W-:Y:S02]  /*cf50*/  IADD3.X R10, R25, UR5, R5, P0, !PT ;  /* 0x00000005190a7c10 */ /* 0x000fe400087fe405 */
[----:B------:R-:W-:Y:S01]  /*cf60*/  IADD3.X R53, R27, UR9, R53, P1, !PT ;  /* 0x000000091b357c10 */ /* 0x000fe20008ffe435 */
[----:B------:R-:W-:Y:S06]  /*cf70*/  BRA.DIV UR4, `(.L_x_1462) ;  /* 0x0000019a046c7947 */ /* 0x000fec000b800000 */
[----:B------:R-:W1:Y:S01]  /*cf80*/  LDC R54, c[0x0][0x3f4] ;  /* 0x0000fd00ff367b82 */ /* 0x000e620000000800 */
[----:B------:R-:W2:Y:S01]  /*cf90*/  SHFL.IDX PT, R5, R37, RZ, 0x181f ;  /* 0x00181fff25057589 */ /* 0x000ea200000e0000 */
[----:B------:R-:W-:-:S03]  /*cfa0*/  IMAD R59, R195, R0, RZ ;  /* 0x00000000c33b7224 */ /* 0x000fc600078e02ff */
[----:B------:R-:W3:Y:S04]  /*cfb0*/  SHFL.IDX PT, R14, R55, RZ, 0x181f ;  /* 0x00181fff370e7589 */ /* 0x000ee800000e0000 */
[----:B------:R-:W4:Y:S04]  /*cfc0*/  SHFL.IDX PT, R3, R10, RZ, 0x181f ;  /* 0x00181fff0a037589 */ /* 0x000f2800000e0000 */
[----:B------:R-:W5:Y:S01]  /*cfd0*/  SHFL.IDX PT, R7, R53, RZ, 0x181f ;  /* 0x00181fff35077589 */ /* 0x000f6200000e0000 */
[----:B-1----:R-:W-:-:S04]  /*cfe0*/  ISETP.GE.AND P0, PT, R22, R54, PT ;  /* 0x000000361600720c */ /* 0x002fc80003f06270 */
[----:B------:R-:W-:-:S13]  /*cff0*/  ISETP.GE.OR P1, PT, R52, R59, P0 ;  /* 0x0000003b3400720c */ /* 0x000fda0000726670 */
[C---:B--2---:R-:W-:Y:S02]  /*d000*/  @!P1 IADD3 R0, P2, R22.reuse, R5, RZ ;  /* 0x0000000516009210 */ /* 0x044fe40007f5e0ff */
[----:B---3--:R-:W-:-:S03]  /*d010*/  @!P1 IADD3 R14, P3, R22, R14, RZ ;  /* 0x0000000e160e9210 */ /* 0x008fc60007f7e0ff */
[--C-:B----4-:R-:W-:Y:S02]  /*d020*/  @!P1 IMAD.X R5, R3, 0x1, R23.reuse, P2 ;  /* 0x0000000103059824 */ /* 0x110fe400010e0617 */
[----:B-----5:R-:W-:Y:S01]  /*d030*/  @!P1 IMAD.X R3, R7, 0x1, R23, P3 ;  /* 0x0000000107039824 */ /* 0x020fe200018e0617 */
[----:B------:R-:W-:Y:S01]  /*d040*/  @!P1 MOV R24, R14 ;  /* 0x0000000e00189202 */ /* 0x000fe20000000f00 */
[----:B------:R-:W-:Y:S02]  /*d050*/  @!P1 IMAD.MOV.U32 R4, RZ, RZ, R0 ;  /* 0x000000ffff049224 */ /* 0x000fe400078e0000 */
[----:B------:R-:W-:-:S04]  /*d060*/  @!P1 IMAD.MOV.U32 R25, RZ, RZ, R3 ;  /* 0x000000ffff199224 */ /* 0x000fc800078e0003 */
[----:B------:R-:W2:Y:S04]  /*d070*/  @!P1 LD.E.128 R4, desc[UR46][R4.64] ;  /* 0x0000002e04049980 */ /* 0x000ea8000c101d00 */
[----:B------:R-:W3:Y:S01]  /*d080*/  @!P1 LD.E.128 R24, desc[UR46][R24.64] ;  /* 0x0000002e18189980 */ /* 0x000ee2000c101d00 */
[----:B------:R-:W-:Y:S02]  /*d090*/  CS2R R50, SRZ ;  /* 0x0000000000327805 */ /* 0x000fe4000001ff00 */
[----:B------:R-:W-:Y:S02]  /*d0a0*/  CS2R R40, SRZ ;  /* 0x0000000000287805 */ /* 0x000fe4000001ff00 */
[----:B------:R-:W-:Y:S01]  /*d0b0*/  CS2R R38, SRZ ;  /* 0x0000000000267805 */ /* 0x000fe2000001ff00 */
[----:B------:R1:W4:Y:S01]  /*d0c0*/  SHFL.IDX PT, R3, R10, 0x1, 0x181f ;  /* 0x00381f000a037f89 */ /* 0x00032200000e0000 */
[----:B------:R-:W-:-:S03]  /*d0d0*/  CS2R R20, SRZ ;  /* 0x0000000000147805 */ /* 0x000fc6000001ff00 */
[----:B------:R1:W0:Y:S04]  /*d0e0*/  SHFL.IDX PT, R9, R37, 0x1, 0x181f ;  /* 0x00381f0025097f89 */ /* 0x00022800000e0000 */
[----:B------:R1:W0:Y:S04]  /*d0f0*/  SHFL.IDX PT, R33, R53, 0x1, 0x181f ;  /* 0x00381f0035217f89 */ /* 0x00022800000e0000 */
[----:B------:R1:W0:Y:S01]  /*d100*/  SHFL.IDX PT, R14, R55, 0x1, 0x181f ;  /* 0x00381f00370e7f89 */ /* 0x00022200000e0000 */
[----:B--2---:R-:W-:Y:S02]  /*d110*/  @!P1 IMAD.MOV.U32 R50, RZ, RZ, R4 ;  /* 0x000000ffff329224 */ /* 0x004fe400078e0004 */
[----:B------:R-:W-:Y:S01]  /*d120*/  @!P1 IMAD.MOV.U32 R51, RZ, RZ, R5 ;  /* 0x000000ffff339224 */ /* 0x000fe200078e0005 */
[----:B------:R-:W-:Y:S01]  /*d130*/  CS2R R4, SRZ ;  /* 0x0000000000047805 */ /* 0x000fe2000001ff00 */
[----:B------:R-:W-:-:S02]  /*d140*/  @!P1 IMAD.MOV.U32 R40, RZ, RZ, R6 ;  /* 0x000000ffff289224 */ /* 0x000fc400078e0006 */
[----:B------:R-:W-:Y:S02]  /*d150*/  @!P1 IMAD.MOV.U32 R41, RZ, RZ, R7 ;  /* 0x000000ffff299224 */ /* 0x000fe400078e0007 */
[----:B---3--:R-:W-:Y:S02]  /*d160*/  @!P1 IMAD.MOV.U32 R38, RZ, RZ, R24 ;  /* 0x000000ffff269224 */ /* 0x008fe400078e0018 */
[----:B------:R-:W-:Y:S02]  /*d170*/  @!P1 IMAD.MOV.U32 R39, RZ, RZ, R25 ;  /* 0x000000ffff279224 */ /* 0x000fe400078e0019 */
[----:B------:R-:W-:Y:S02]  /*d180*/  @!P1 IMAD.MOV.U32 R20, RZ, RZ, R26 ;  /* 0x000000ffff149224 */ /* 0x000fe400078e001a */
[----:B01--4-:R-:W-:-:S07]  /*d190*/  @!P1 IMAD.MOV.U32 R21, RZ, RZ, R27 ;  /* 0x000000ffff159224 */ /* 0x013fce00078e001b */
.L_x_1769:
[----:B------:R-:W-:Y:S01]  /*d1a0*/  VIADD R0, R52, 0x20 ;  /* 0x0000002034007836 */ /* 0x000fe20000000000 */
[----:B------:R-:W-:Y:S01]  /*d1b0*/  BSSY B1, `(.L_x_1463) ;  /* 0x0000010000017945 */ /* 0x000fe20003800000 */
[----:B------:R-:W-:Y:S02]  /*d1c0*/  CS2R R6, SRZ ;  /* 0x0000000000067805 */ /* 0x000fe4000001ff00 */
[----:B------:R-:W-:Y:S02]  /*d1d0*/  CS2R R28, SRZ ;  /* 0x00000000001c7805 */ /* 0x000fe4000001ff00 */
[----:B------:R-:W-:Y:S02]  /*d1e0*/  CS2R R30, SRZ ;  /* 0x00000000001e7805 */ /* 0x000fe4000001ff00 */
[----:B------:R-:W-:-:S13]  /*d1f0*/  ISETP.GE.AND P1, PT, R0, R59, PT ;  /* 0x0000003b0000720c */ /* 0x000fda0003f26270 */
[----:B------:R-:W-:Y:S05]  /*d200*/  @P1 BRA `(.L_x_1464) ;  /* 0x0000000000281947 */ /* 0x000fea0003800000 */
[----:B------:R-:W-:Y:S02]  /*d210*/  CS2R R6, SRZ ;  /* 0x0000000000067805 */ /* 0x000fe4000001ff00 */
[----:B------:R-:W-:Y:S02]  /*d220*/  CS2R R28, SRZ ;  /* 0x00000000001c7805 */ /* 0x000fe4000001ff00 */
[----:B------:R-:W-:Y:S01]  /*d230*/  CS2R R30, SRZ ;  /* 0x00000000001e7805 */ /* 0x000fe2000001ff00 */
[----:B------:R-:W-:Y:S06]  /*d240*/  @P0 BRA `(.L_x_1464) ;  /* 0x0000000000180947 */ /* 0x000fec0003800000 */
[C---:B------:R-:W-:Y:S02]  /*d250*/  IADD3 R28, P1, R22.reuse, R9, RZ ;  /* 0x00000009161c7210 */ /* 0x040fe40007f3e0ff */
[----:B------:R-:W-:-:S03]  /*d260*/  IADD3 R4, P2, R22, R14, RZ ;  /* 0x0000000e16047210 */ /* 0x000fc60007f5e0ff */
[--C-:B------:R-:W-:Y:S02]  /*d270*/  IMAD.X R29, R3, 0x1, R23.reuse, P1 ;  /* 0x00000001031d7824 */ /* 0x100fe400008e0617 */
[----:B------:R-:W-:-:S04]  /*d280*/  IMAD.X R5, R33, 0x1, R23, P2 ;  /* 0x0000000121057824 */ /* 0x000fc800010e0617 */
[----:B------:R-:W5:Y:S04]  /*d290*/  LD.E.128 R28, desc[UR46][R28.64] ;  /* 0x0000002e1c1c7980 */ /* 0x000f68000c101d00 */
[----:B------:R-:W5:Y:S02]  /*d2a0*/  LD.E.128 R4, desc[UR46][R4.64] ;  /* 0x0000002e04047980 */ /* 0x000f64000c101d00 */
.L_x_1464:
[----:B------:R-:W-:Y:S05]  /*d2b0*/  BSYNC B1 ;  /* 0x0000000000017941 */ /* 0x000fea0003800000 */
.L_x_1463:
[----:B------:R-:W-:-:S03]  /*d2c0*/  UMOV UR4, 0xffffffff ;  /* 0xffffffff00047882 */ /* 0x000fc60000000000 */
[----:B------:R-:W-:Y:S05]  /*d2d0*/  BRA.DIV UR4, `(.L_x_1465) ;  /* 0x0000019a04bc7947 */ /* 0x000fea000b800000 */
[----:B------:R-:W0:Y:S01]  /*d2e0*/  SHFL.IDX PT, R9, R37, 0x2, 0x181f ;  /* 0x00581f0025097f89 */ /* 0x000e2200000e0000 */
[----:B------:R-:W-:-:S03]  /*d2f0*/  VIADD R0, R52, 0x40 ;  /* 0x0000004034007836 */ /* 0x000fc60000000000 */
[----:B------:R-:W1:Y:S02]  /*d300*/  SHFL.IDX PT, R14, R55, 0x2, 0x181f ;  /* 0x00581f00370e7f89 */ /* 0x000e6400000e0000 */
[----:B------:R-:W-:Y:S02]  /*d310*/  ISETP.GE.OR P1, PT, R0, R59, P0 ;  /* 0x0000003b0000720c */ /* 0x000fe40000726670 */
[----:B------:R-:W2:Y:S04]  /*d320*/  SHFL.IDX PT, R3, R10, 0x2, 0x181f ;  /* 0x00581f000a037f89 */ /* 0x000ea800000e0000 */
[----:B------:R-:W3:Y:S07]  /*d330*/  SHFL.IDX PT, R25, R53, 0x2, 0x181f ;  /* 0x00581f0035197f89 */ /* 0x000eee00000e0000 */
[----:B0-----:R-:W-:-:S02]  /*d340*/  @!P1 IADD3 R0, P2, R22, R9, RZ ;  /* 0x0000000916009210 */ /* 0x001fc40007f5e0ff */
[----:B-1----:R-:W-:-:S03]  /*d350*/  @!P1 IADD3 R14, P3, R22, R14, RZ ;  /* 0x0000000e160e9210 */ /* 0x002fc60007f7e0ff */
[----:B------:R-:W-:Y:S02]  /*d360*/  @!P1 IMAD.MOV.U32 R8, RZ, RZ, R0 ;  /* 0x000000ffff089224 */ /* 0x000fe400078e0000 */
[----:B--2---:R-:W-:Y:S01]  /*d370*/  @!P1 IMAD.X R9, R3, 0x1, R23, P2 ;  /* 0x0000000103099824 */ /* 0x004fe200010e0617 */
[----:B---3--:R-:W-:Y:S01]  /*d380*/  @!P1 IADD3.X R3, R25, R23, RZ, P3, !PT ;  /* 0x0000001719039210 */ /* 0x008fe20001ffe4ff */
[----:B------:R-:W-:-:S03]  /*d390*/  @!P1 IMAD.MOV.U32 R32, RZ, RZ, R14 ;  /* 0x000000ffff209224 */ /* 0x000fc600078e000e */
[----:B------:R0:W2:Y:S01]  /*d3a0*/  @!P1 LD.E.128 R24, desc[UR46][R8.64] ;  /* 0x0000002e08189980 */ /* 0x0000a2000c101d00 */
[----:B------:R-:W-:-:S06]  /*d3b0*/  @!P1 IMAD.MOV.U32 R33, RZ, RZ, R3 ;  /* 0x000000ffff219224 */ /* 0x000fcc00078e0003 */
[----:B------:R-:W3:Y:S01]  /*d3c0*/  @!P1 LD.E.128 R32, desc[UR46][R32.64] ;  /* 0x0000002e20209980 */ /* 0x000ee2000c101d00 */
[----:B------:R-:W-:Y:S02]  /*d3d0*/  CS2R R42, SRZ ;  /* 0x00000000002a7805 */ /* 0x000fe4000001ff00 */
[----:B------:R-:W-:Y:S02]  /*d3e0*/  CS2R R44, SRZ ;  /* 0x00000000002c7805 */ /* 0x000fe4000001ff00 */
[----:B------:R-:W-:Y:S01]  /*d3f0*/  CS2R R46, SRZ ;  /* 0x00000000002e7805 */ /* 0x000fe2000001ff00 */
[----:B------:R-:W1:Y:S01]  /*d400*/  SHFL.IDX PT, R37, R37, 0x3, 0x181f ;  /* 0x00781f0025257f89 */ /* 0x000e6200000e0000 */
[----:B------:R-:W-:Y:S02]  /*d410*/  CS2R R48, SRZ ;  /* 0x0000000000307805 */ /* 0x000fe4000001ff00 */
[----:B0-----:R-:W-:Y:S01]  /*d420*/  CS2R R8, SRZ ;  /* 0x0000000000087805 */ /* 0x001fe2000001ff00 */
[----:B------:R0:W4:Y:S04]  /*d430*/  SHFL.IDX PT, R3, R10, 0x3, 0x181f ;  /* 0x00781f000a037f89 */ /* 0x00012800000e0000 */
[----:B------:R-:W0:Y:S04]  /*d440*/  SHFL.IDX PT, R55, R55, 0x3, 0x181f ;  /* 0x00781f0037377f89 */ /* 0x000e2800000e0000 */
[----:B------:R-:W0:Y:S01]  /*d450*/  SHFL.IDX PT, R53, R53, 0x3, 0x181f ;  /* 0x00781f0035357f89 */ /* 0x000e2200000e0000 */
[----:B--2---:R-:W-:-:S02]  /*d460*/  @!P1 IMAD.MOV.U32 R42, RZ, RZ, R24 ;  /* 0x000000ffff2a9224 */ /* 0x004fc400078e0018 */
[----:B------:R-:W-:Y:S02]  /*d470*/  @!P1 IMAD.MOV.U32 R43, RZ, RZ, R25 ;  /* 0x000000ffff2b9224 */ /* 0x000fe400078e0019 */
[----:B------:R-:W-:Y:S02]  /*d480*/  @!P1 IMAD.MOV.U32 R44, RZ, RZ, R26 ;  /* 0x000000ffff2c9224 */ /* 0x000fe400078e001a */
[----:B------:R-:W-:Y:S02]  /*d490*/  @!P1 IMAD.MOV.U32 R45, RZ, RZ, R27 ;  /* 0x000000ffff2d9224 */ /* 0x000fe400078e001b */
[----:B---3--:R-:W-:Y:S02]  /*d4a0*/  @!P1 IMAD.MOV.U32 R46, RZ, RZ, R32 ;  /* 0x000000ffff2e9224 */ /* 0x008fe400078e0020 */
[----:B------:R-:W-:Y:S02]  /*d4b0*/  @!P1 IMAD.MOV.U32 R47, RZ, RZ, R33 ;  /* 0x000000ffff2f9224 */ /* 0x000fe400078e0021 */
[----:B------:R-:W-:-:S02]  /*d4c0*/  @!P1 IMAD.MOV.U32 R48, RZ, RZ, R34 ;  /* 0x000000ffff309224 */ /* 0x000fc400078e0022 */
[----:B01--4-:R-:W-:-:S07]  /*d4d0*/  @!P1 IMAD.MOV.U32 R49, RZ, RZ, R35 ;  /* 0x000000ffff319224 */ /* 0x013fce00078e0023 */
.L_x_1779:
        /* <DEDUP_REMOVED lines=17> */
.L_x_1467:
[----:B------:R-:W-:Y:S05]  /*d5f0*/  BSYNC B1 ;  /* 0x0000000000017941 */ /* 0x000fea0003800000 */
.L_x_1466:
[----:B------:R-:W-:Y:S01]  /*d600*/  ULEA.HI UR4, UR43, UR43, URZ, 0x1 ;  /* 0x0000002b2b047291 */ /* 0x000fe2000f8f083f */
[----:B------:R-:W-:Y:S01]  /*d610*/  VIADDMNMX R59, R59, -R204, 0x80, PT ;  /* 0x000000803b3b7446 */ /* 0x000fe200038009cc */
[----:B------:R-:W-:Y:S02]  /*d620*/  BSSY B1, `(.L_x_1468) ;  /* 0x000000b000017945 */ /* 0x000fe40003800000 */
[----:B------:R-:W-:Y:S01]  /*d630*/  ULOP3.LUT UR4, UR4, 0xfffffffe, URZ, 0xc0, !UPT ;  /* 0xfffffffe04047892 */ /* 0x000fe2000f8ec03f */
[-C--:B------:R-:W-:Y:S02]  /*d640*/  ISETP.GE.OR P3, PT, R17, R59.reuse, P0 ;  /* 0x0000003b1100720c */ /* 0x080fe40000766670 */
[-C--:B------:R-:W-:Y:S01]  /*d650*/  ISETP.GE.OR P2, PT, R218, R59.reuse, P0 ;  /* 0x0000003bda00720c */ /* 0x080fe20000746670 */
[----:B------:R-:W-:Y:S01]  /*d660*/  UIADD3 UR4, UR43, -UR4, URZ ;  /* 0x800000042b047290 */ /* 0x000fe2000fffe03f */
[-C--:B------:R-:W-:Y:S02]  /*d670*/  ISETP.GE.OR P1, PT, R237, R59.reuse, P0 ;  /* 0x0000003bed00720c */ /* 0x080fe40000726670 */
[----:B------:R-:W-:-:S03]  /*d680*/  ISETP.GE.OR P0, PT, R236, R59, P0 ;  /* 0x0000003bec00720c */ /* 0x000fc60000706670 */
[----:B------:R-:W-:-:S04]  /*d690*/  MOV R3, UR4 ;  /* 0x0000000400037c02 */ /* 0x000fc80008000f00 */
[----:B------:R-:W-:-:S04]  /*d6a0*/  SHF.L.U32 R3, R3, 0x1f, RZ ;  /* 0x0000001f03037819 */ /* 0x000fc800000006ff */
[----:B------:R-:W0:Y:S02]  /*d6b0*/  SYNCS.PHASECHK.TRANS64.TRYWAIT P4, [R16+URZ+0x28400], R3 ;  /* 0x02840003100075a7 */ /* 0x000e24000808017f */
[----:B0-----:R-:W-:Y:S05]  /*d6c0*/  @!P4 BRA `(.L_x_1469) ;  /* 0x0000019800e4c947 */ /* 0x001fea0003800000 */
.L_x_1780:
[----:B------:R-:W-:Y:S05]  /*d6d0*/  BSYNC B1 ;  /* 0x0000000000017941 */ /* 0x000fea0003800000 */
.L_x_1468:
[----:B------:R-:W-:Y:S04]  /*d6e0*/  BSSY B1, `(.L_x_1470) ;  /* 0x0000100000017945 */ /* 0x000fe80003800000 */
[----:B------:R-:W-:Y:S05]  /*d6f0*/  @P3 BRA `(.L_x_1471) ;  /* 0x0000000c00f83947 */ /* 0x000fea0003800000 */
[----:B------:R-:W-:Y:S02]  /*d700*/  SHF.R.U32.HI R0, RZ, 0x8, R50 ;  /* 0x00000008ff007819 */ /* 0x000fe40000011632 */
[----:B------:R-:W-:Y:S02]  /*d710*/  LOP3.LUT R24, R50, 0xff, RZ, 0xc0, !PT ;  /* 0x000000ff32187812 */ /* 0x000fe400078ec0ff */
[----:B0-----:R-:W-:Y:S02]  /*d720*/  LOP3.LUT R3, R0, 0xff, RZ, 0xc0, !PT ;  /* 0x000000ff00037812 */ /* 0x001fe400078ec0ff */
[----:B------:R-:W-:Y:S02]  /*d730*/  LEA.HI R0, R54, R215, RZ, 0x1c ;  /* 0x000000d736007211 */ /* 0x000fe400078fe0ff */
[----:B------:R-:W-:Y:S02]  /*d740*/  PRMT R52, R3, 0x7604, R24 ;  /* 0x0000760403347816 */ /* 0x000fe40000000018 */
[----:B------:R-:W-:-:S02]  /*d750*/  SHF.R.S32.HI R3, RZ, 0x1f, R0 ;  /* 0x0000001fff037819 */ /* 0x000fc40000011400 */
[----:B------:R-:W-:Y:S02]  /*d760*/  SHF.R.U32.HI R33, RZ, 0x8, R41 ;  /* 0x00000008ff217819 */ /* 0x000fe40000011629 */
[----:B------:R-:W-:Y:S01]  /*d770*/  LEA.HI R24, R3, R0, RZ, 0x3 ;  /* 0x0000000003187211 */ /* 0x000fe200078f18ff */
[----:B------:R-:W-:Y:S01]  /*d780*/  IMAD.SHL.U32 R3, R0, 0x10, RZ ;  /* 0x0000001000037824 */ /* 0x000fe200078e00ff */
[----:B------:R-:W-:Y:S02]  /*d790*/  SHF.R.U32.HI R25, RZ, 0x8, R51 ;  /* 0x00000008ff197819 */ /* 0x000fe40000011633 */
[----:B------:R-:W-:Y:S01]  /*d7a0*/  LOP3.LUT R32, R41, 0xff, RZ, 0xc0, !PT ;  /* 0x000000ff29207812 */ /* 0x000fe200078ec0ff */
[----:B------:R-:W-:Y:S01]  /*d7b0*/  IMAD.SHL.U32 R24, R24, 0x800, RZ ;  /* 0x0000080018187824 */ /* 0x000fe200078e00ff */
[----:B------:R-:W-:Y:S02]  /*d7c0*/  LOP3.LUT R0, R208, 0x70, R3, 0xf8, !PT ;  /* 0x00000070d0007812 */ /* 0x000fe400078ef803 */
[----:B------:R-:W-:-:S02]  /*d7d0*/  LOP3.LUT R3, R33, 0xff, RZ, 0xc0, !PT ;  /* 0x000000ff21037812 */ /* 0x000fc400078ec0ff */
[----:B------:R-:W-:Y:S02]  /*d7e0*/  SHF.R.U32.HI R27, RZ, 0x8, R38 ;  /* 0x00000008ff1b7819 */ /* 0x000fe40000011626 */
[----:B------:R-:W-:Y:S02]  /*d7f0*/  LOP3.LUT R0, R0, R235, RZ, 0x3c, !PT ;  /* 0x000000eb00007212 */ /* 0x000fe400078e3cff */
[----:B------:R-:W-:Y:S02]  /*d800*/  LOP3.LUT R24, R24, 0xffffc000, RZ, 0xc0, !PT ;  /* 0xffffc00018187812 */ /* 0x000fe400078ec0ff */
[----:B------:R-:W-:Y:S02]  /*d810*/  LOP3.LUT R26, R51, 0xff, RZ, 0xc0, !PT ;  /* 0x000000ff331a7812 */ /* 0x000fe400078ec0ff */
[----:B------:R-:W-:Y:S02]  /*d820*/  LOP3.LUT R25, R25, 0xff, RZ, 0xc0, !PT ;  /* 0x000000ff19197812 */ /* 0x000fe400078ec0ff */
[----:B------:R-:W-:-:S02]  /*d830*/  PRMT R62, R3, 0x7604, R32 ;  /* 0x00007604033e7816 */ /* 0x000fc40000000020 */
[----:B------:R-:W-:Y:S02]  /*d840*/  LOP3.LUT R34, R38, 0xff, RZ, 0xc0, !PT ;  /* 0x000000ff26227812 */ /* 0x000fe400078ec0ff */
[----:B------:R-:W-:Y:S02]  /*d850*/  LOP3.LUT R27, R27, 0xff, RZ, 0xc0, !PT ;  /* 0x000000ff1b1b7812 */ /* 0x000fe400078ec0ff */
[----:B------:R-:W-:Y:S02]  /*d860*/  IADD3 R3, R0, R24, R211 ;  /* 0x0000001800037210 */ /* 0x000fe40007ffe0d3 */
[----:B------:R-:W-:Y:S02]  /*d870*/  SHF.R.U32.HI R0, RZ, 0x8, R39 ;  /* 0x00000008ff007819 */ /* 0x000fe40000011627 */
[----:B------:R-:W-:Y:S02]  /*d880*/  PRMT R58, R25, 0x7604, R26 ;  /* 0x00007604193a7816 */ /* 0x000fe4000000001a */
[----:B------:R-:W-:-:S02]  /*d890*/  SHF.R.U32.HI R25, RZ, 0x8, R40 ;  /* 0x00000008ff197819 */ /* 0x000fc40000011628 */
[----:B------:R-:W-:Y:S02]  /*d8a0*/  PRMT R59, R27, 0x7604, R34 ;  /* 0x000076041b3b7816 */ /* 0x000fe40000000022 */
[----:B------:R-:W-:Y:S02]  /*d8b0*/  LOP3.LUT R33, R39, 0xff, RZ, 0xc0, !PT ;  /* 0x000000ff27217812 */ /* 0x000fe400078ec0ff */
[----:B------:R-:W-:Y:S02]  /*d8c0*/  SHF.R.U32.HI R32, RZ, 0x8, R20 ;  /* 0x00000008ff207819 */ /* 0x000fe40000011614 */
[----:B------:R-:W-:Y:S02]  /*d8d0*/  SHF.R.U32.HI R34, RZ, 0x8, R21 ;  /* 0x00000008ff227819 */ /* 0x000fe40000011615 */
[----:B------:R-:W-:Y:S02]  /*d8e0*/  LOP3.LUT R0, R0, 0xff, RZ, 0xc0, !PT ;  /* 0x000000ff00007812 */ /* 0x000fe400078ec0ff */
[----:B------:R-:W-:-:S02]  /*d8f0*/  LOP3.LUT R26, R40, 0xff, RZ, 0xc0, !PT ;  /* 0x000000ff281a7812 */ /* 0x000fc400078ec0ff */
[----:B------:R-:W-:Y:S02]  /*d900*/  LOP3.LUT R25, R25, 0xff, RZ, 0xc0, !PT ;  /* 0x000000ff19197812 */ /* 0x000fe400078ec0ff */
[----:B------:R-:W-:Y:S02]  /*d910*/  LOP3.LUT R35, R20, 0xff, RZ, 0xc0, !PT ;  /* 0x000000ff14237812 */ /* 0x000fe400078ec0ff */
[----:B------:R-:W-:Y:S02]  /*d920*/  LOP3.LUT R32, R32, 0xff, RZ, 0xc0, !PT ;  /* 0x000000ff20207812 */ /* 0x000fe400078ec0ff */
[----:B------:R-:W-:Y:S02]  /*d930*/  LOP3.LUT R34, R34, 0xff, RZ, 0xc0, !PT ;  /* 0x000000ff22227812 */ /* 0x000fe400078ec0ff */
[----:B------:R-:W-:Y:S01]  /*d940*/  PRMT R61, R0, 0x7604, R33 ;  /* 0x00007604003d7816 */ /* 0x000fe20000000021 */
[----:B------:R-:W-:Y:S01]  /*d950*/  IMAD.IADD R0, R16, 0x1, R3 ;  /* 0x0000000110007824 */ /* 0x000fe200078e0203 */
[----:B------:R-:W-:-:S02]  /*d960*/  LOP3.LUT R37, R21, 0xff, RZ, 0xc0, !PT ;  /* 0x000000ff15257812 */ /* 0x000fc400078ec0ff */
[----:B------:R-:W-:Y:S02]  /*d970*/  PRMT R60, R25, 0x7604, R26 ;  /* 0x00007604193c7816 */ /* 0x000fe4000000001a */
[----:B------:R-:W0:Y:S01]  /*d980*/  LDS.128 R24, [R212+0x18000] ;  /* 0x01800000d4187984 */ /* 0x000e220000000c00 */
[----:B------:R-:W-:Y:S02]  /*d990*/  PRMT R65, R32, 0x7604, R35 ;  /* 0x0000760420417816 */ /* 0x000fe40000000023 */
[----:B------:R-:W-:Y:S02]  /*d9a0*/  PRMT R69, R34, 0x7604, R37 ;  /* 0x0000760422457816 */ /* 0x000fe40000000025 */
[----:B------:R-:W1:Y:S01]  /*d9b0*/  LDS.128 R32, [R0+0x18000] ;  /* 0x0180000000207984 */ /* 0x000e620000000c00 */
[----:B------:R-:W-:Y:S02]  /*d9c0*/  SHF.R.U32.HI R37, RZ, 0x10, R51 ;  /* 0x00000010ff257819 */ /* 0x000fe40000011633 */
[----:B------:R-:W-:-:S02]  /*d9d0*/  SHF.R.U32.HI R53, RZ, 0x10, R40 ;  /* 0x00000010ff357819 */ /* 0x000fc40000011628 */
[----:B------:R-:W-:Y:S02]  /*d9e0*/  LOP3.LUT R37, R37, 0xff, RZ, 0xc0, !PT ;  /* 0x000000ff25257812 */ /* 0x000fe400078ec0ff */
[----:B------:R-:W-:Y:S02]  /*d9f0*/  SHF.R.U32.HI R55, RZ, 0x10, R41 ;  /* 0x00000010ff377819 */ /* 0x000fe40000011629 */
[----:B------:R-:W-:Y:S02]  /*da00*/  PRMT R37, R37, 0x7054, R58 ;  /* 0x0000705425257816 */ /* 0x000fe4000000003a */
[----:B------:R-:W-:Y:S02]  /*da10*/  LOP3.LUT R53, R53, 0xff, RZ, 0xc0, !PT ;  /* 0x000000ff35357812 */ /* 0x000fe400078ec0ff */
[----:B------:R-:W-:Y:S02]  /*da20*/  SHF.R.U32.HI R58, RZ, 0x10, R39 ;  /* 0x00000010ff3a7819 */ /* 0x000fe40000011627 */
[----:B------:R-:W-:-:S02]  /*da30*/  SHF.R.U32.HI R3, RZ, 0x10, R50 ;  /* 0x00000010ff037819 */ /* 0x000fc40000011632 */
[----:B------:R-:W-:Y:S02]  /*da40*/  LOP3.LUT R55, R55, 0xff, RZ, 0xc0, !PT ;  /* 0x000000ff37377812 */ /* 0x000fe400078ec0ff */
[----:B------:R-:W-:Y:S02]  /*da50*/  PRMT R53, R53, 0x7054, R60 ;  /* 0x0000705435357816 */ /* 0x000fe4000000003c */
[----:B------:R-:W-:Y:S02]  /*da60*/  LOP3.LUT R58, R58, 0xff, RZ, 0xc0, !PT ;  /* 0x000000ff3a3a7812 */ /* 0x000fe400078ec0ff */
[----:B------:R-:W-:Y:S02]  /*da70*/  SHF.R.U32.HI R60, RZ, 0x10, R20 ;  /* 0x00000010ff3c7819 */ /* 0x000fe40000011614 */
[----:B------:R-:W-:Y:S02]  /*da80*/  LOP3.LUT R3, R3, 0xff, RZ, 0xc0, !PT ;  /* 0x000000ff03037812 */ /* 0x000fe400078ec0ff */
[----:B------:R-:W-:-:S02]  /*da90*/  PRMT R55, R55, 0x7054, R62 ;  /* 0x0000705437377816 */ /* 0x000fc4000000003e */
[----:B------:R-:W-:Y:S02]  /*daa0*/  SHF.R.U32.HI R62, RZ, 0x10, R21 ;  /* 0x00000010ff3e7819 */ /* 0x000fe40000011615 */
[----:B------:R-:W-:Y:S02]  /*dab0*/  PRMT R63, R58, 0x7054, R61 ;  /* 0x000070543a3f7816 */ /* 0x000fe4000000003d */
[----:B------:R-:W-:Y:S02]  /*dac0*/  LOP3.LUT R60, R60, 0xff, RZ, 0xc0, !PT ;  /* 0x000000ff3c3c7812 */ /* 0x000fe400078ec0ff */
[----:B------:R-:W-:Y:S02]  /*dad0*/  PRMT R3, R3, 0x7054, R52 ;  /* 0x0000705403037816 */ /* 0x000fe40000000034 */
[----:B------:R-:W-:Y:S02]  /*dae0*/  SHF.R.U32.HI R52, RZ, 0x10, R38 ;  /* 0x00000010ff347819 */ /* 0x000fe40000011626 */
[----:B------:R-:W-:-:S02]  /*daf0*/  LOP3.LUT R62, R62, 0xff, RZ, 0xc0, !PT ;  /* 0x000000ff3e3e7812 */ /* 0x000fc400078ec0ff */
[----:B------:R-:W-:Y:S02]  /*db00*/  LOP3.LUT R61, R37, 0xff000000, R51, 0xf8, !PT ;  /* 0xff000000253d7812 */ /* 0x000fe400078ef833 */
[----:B------:R-:W-:Y:S02]  /*db10*/  LOP3.LUT R63, R63, 0xff000000, R39, 0xf8, !PT ;  /* 0xff0000003f3f7812 */ /* 0x000fe400078ef827 */
[----:B------:R-:W-:Y:S02]  /*db20*/  PRMT R67, R60, 0x7054, R65 ;  /* 0x000070543c437816 */ /* 0x000fe40000000041 */
[----:B------:R-:W-:Y:S02]  /*db30*/  LOP3.LUT R60, R3, 0xff000000, R50, 0xf8, !PT ;  /* 0xff000000033c7812 */ /* 0x000fe400078ef832 */
[----:B------:R-:W-:Y:S02]  /*db40*/  LOP3.LUT R64, R55, 0xff000000, R41, 0xf8, !PT ;  /* 0xff00000037407812 */ /* 0x000fe400078ef829 */
[----:B------:R-:W-:-:S02]  /*db50*/  LOP3.LUT R52, R52, 0xff, RZ, 0xc0, !PT ;  /* 0x000000ff34347812 */ /* 0x000fc400078ec0ff */
[----:B------:R-:W-:Y:S02]  /*db60*/  PRMT R69, R62, 0x7054, R69 ;  /* 0x000070543e457816 */ /* 0x000fe40000000045 */
[-C--:B0-----:R-:W-:Y:S02]  /*db70*/  F2FP.F16.E4M3.UNPACK_B R3, R26.reuse ;  /* 0x0000001aff03723e */ /* 0x081fe400020006ff */
[----:B------:R-:W-:Y:S02]  /*db80*/  F2FP.F16.E4M3.UNPACK_B R41, R26.H1 ;  /* 0x0000001aff29723e */ /* 0x000fe400030006ff */
[----:B------:R-:W-:Y:S02]  /*db90*/  F2FP.F16.E4M3.UNPACK_B R62, R61 ;  /* 0x0000003dff3e723e */ /* 0x000fe400020006ff */
[----:B------:R-:W-:Y:S02]  /*dba0*/  F2FP.F16.E4M3.UNPACK_B R66, R63 ;  /* 0x0000003fff42723e */ /* 0x000fe400020006ff */
[----:B-1----:R-:W-:-:S02]  /*dbb0*/  F2FP.F16.E4M3.UNPACK_B R26, R33 ;  /* 0x00000021ff1a723e */ /* 0x002fc400020006ff */
[----:B------:R-:W-:Y:S02]  /*dbc0*/  PRMT R59, R52, 0x7054, R59 ;  /* 0x00007054343b7816 */ /* 0x000fe4000000003b */
[----:B------:R-:W-:Y:S02]  /*dbd0*/  LOP3.LUT R37, R53, 0xff000000, R40, 0xf8, !PT ;  /* 0xff00000035257812 */ /* 0x000fe400078ef828 */
[----:B------:R-:W-:Y:S01]  /*dbe0*/  LOP3.LUT R20, R67, 0xff000000, R20, 0xf8, !PT ;  /* 0xff00000043147812 */ /* 0x000fe200078ef814 */
[----:B------:R-:W-:Y:S01]  /*dbf0*/  HADD2.F32 R67, -RZ, R66.H0_H0 ;  /* 0x20000042ff437230 */ /* 0x000fe20000004100 */
[----:B------:R-:W-:Y:S01]  /*dc00*/  LOP3.LUT R69, R69, 0xff000000, R21, 0xf8, !PT ;  /* 0xff00000045457812 */ /* 0x000fe200078ef815 */
[--C-:B------:R-:W-:Y:S01]  /*dc10*/  HADD2.F32 R21, -RZ, R26.reuse.H0_H0 ;  /* 0x2000001aff157230 */ /* 0x100fe20000004100 */
[-C--:B------:R-:W-:Y:S01]  /*dc20*/  F2FP.F16.E4M3.UNPACK_B R39, R25.reuse ;  /* 0x00000019ff27723e */ /* 0x080fe200020006ff */
[----:B------:R-:W-:Y:S01]  /*dc30*/  HADD2.F32 R26, -RZ, R26.H1_H1 ;  /* 0x3000001aff1a7230 */ /* 0x000fe20000004100 */
[----:B------:R-:W-:Y:S01]  /*dc40*/  F2FP.F16.E4M3.UNPACK_B R40, R25.H1 ;  /* 0x00000019ff28723e */ /* 0x000fe200030006ff */
[--C-:B------:R-:W-:Y:S01]  /*dc50*/  HADD2.F32 R25, -RZ, R62.reuse.H0_H0 ;  /* 0x2000003eff197230 */ /* 0x100fe20000004100 */
[----:B------:R-:W-:Y:S01]  /*dc60*/  LOP3.LUT R65, R59, 0xff000000, R38, 0xf8, !PT ;  /* 0xff0000003b417812 */ /* 0x000fe200078ef826 */
[----:B------:R-:W-:Y:S01]  /*dc70*/  HADD2.F32 R62, -RZ, R62.H1_H1 ;  /* 0x3000003eff3e7230 */ /* 0x000fe20000004100 */
[-C--:B------:R-:W-:Y:S01]  /*dc80*/  F2FP.F16.E4M3.UNPACK_B R50, R27.reuse ;  /* 0x0000001bff32723e */ /* 0x080fe200020006ff */
[----:B------:R-:W-:Y:S01]  /*dc90*/  HADD2.F32 R66, -RZ, R66.H1_H1 ;  /* 0x30000042ff427230 */ /* 0x000fe20000004100 */
[----:B------:R-:W-:-:S02]  /*dca0*/  F2FP.F16.E4M3.UNPACK_B R51, R27.H1 ;  /* 0x0000001bff33723e */ /* 0x000fc400030006ff */
[-C--:B------:R-:W-:Y:S01]  /*dcb0*/  F2FP.F16.E4M3.UNPACK_B R58, R35.reuse ;  /* 0x00000023ff3a723e */ /* 0x080fe200020006ff */
[C---:B------:R-:W-:Y:S01]  /*dcc0*/  FMUL.FTZ R71, R26.reuse, R62 ;  /* 0x0000003e1a477220 */ /* 0x040fe20000410000 */
[----:B------:R-:W-:Y:S01]  /*dcd0*/  F2FP.F16.E4M3.UNPACK_B R59, R35.H1 ;  /* 0x00000023ff3b723e */ /* 0x000fe200030006ff */
[----:B------:R-:W-:Y:S01]  /*dce0*/  FMUL.FTZ R68, R26, R66 ;  /* 0x000000421a447220 */ /* 0x000fe20000410000 */
[-C--:B------:R-:W-:Y:S02]  /*dcf0*/  F2FP.F16.E4M3.UNPACK_B R27, R24.reuse ;  /* 0x00000018ff1b723e */ /* 0x080fe400020006ff */
[----:B------:R-:W-:Y:S01]  /*dd00*/  F2FP.F16.E4M3.UNPACK_B R38, R24.H1 ;  /* 0x00000018ff26723e */ /* 0x000fe200030006ff */
[--C-:B------:R-:W-:Y:S01]  /*dd10*/  HADD2.F32 R24, -RZ, R39.reuse.H0_H0 ;  /* 0x20000027ff187230 */ /* 0x100fe20000004100 */
[----:B------:R-:W-:Y:S01]  /*dd20*/  F2FP.F16.E4M3.UNPACK_B R53, R33.H1 ;  /* 0x00000021ff35723e */ /* 0x000fe200030006ff */
[C---:B------:R-:W-:Y:S01]  /*dd30*/  FMUL.FTZ R33, R21.reuse, R67 ;  /* 0x0000004315217220 */ /* 0x040fe20000410000 */
[-C--:B------:R-:W-:Y:S01]  /*dd40*/  F2FP.F16.E4M3.UNPACK_B R35, R32.reuse ;  /* 0x00000020ff23723e */ /* 0x080fe200020006ff */
[----:B------:R-:W-:Y:S01]  /*dd50*/  HADD2.F32 R39, -RZ, R39.H1_H1 ;  /* 0x30000027ff277230 */ /* 0x000fe20000004100 */
[----:B------:R-:W-:Y:S01]  /*dd60*/  F2FP.F16.E4M3.UNPACK_B R52, R32.H1 ;  /* 0x00000020ff34723e */ /* 0x000fe200030006ff */
[-C--:B------:R-:W-:Y:S01]  /*dd70*/  FMUL.FTZ R32, R21, R25.reuse ;  /* 0x0000001915207220 */ /* 0x080fe20000410000 */
[-C--:B------:R-:W-:Y:S01]  /*dd80*/  F2FP.F16.E4M3.UNPACK_B R21, R34.reuse ;  /* 0x00000022ff15723e */ /* 0x080fe200020006ff */
[C---:B------:R-:W-:Y:S01]  /*dd90*/  FFMA.FTZ R25, R24.reuse, R25, -R33 ;  /* 0x0000001918197223 */ /* 0x040fe20000010821 */
[----:B------:R-:W-:Y:S01]  /*dda0*/  F2FP.F16.E4M3.UNPACK_B R55, R34.H1 ;  /* 0x00000022ff37723e */ /* 0x000fe200030006ff */
[----:B------:R-:W-:Y:S01]  /*ddb0*/  FFMA.FTZ R33, R24, R67, R32 ;  /* 0x0000004318217223 */ /* 0x000fe20000010020 */
[----:B------:R-:W-:Y:S01]  /*ddc0*/  F2FP.F16.E4M3.UNPACK_B R34, R63.H1 ;  /* 0x0000003fff22723e */ /* 0x000fe200030006ff */
[----:B------:R-:W-:Y:S01]  /*ddd0*/  HADD2.F32 R24, -RZ, R53.H0_H0 ;  /* 0x20000035ff187230 */ /* 0x000fe20000004100 */
[----:B------:R-:W-:Y:S01]  /*dde0*/  F2FP.F16.E4M3.UNPACK_B R61, R61.H1 ;  /* 0x0000003dff3d723e */ /* 0x000fe200030006ff */
[----:B------:R-:W-:-:S02]  /*ddf0*/  HADD2.F32 R32, -RZ, R40.H0_H0 ;  /* 0x20000028ff207230 */ /* 0x000fc40000004100 */
[C---:B------:R-:W-:Y:S01]  /*de00*/  FFMA.FTZ R26, R39.reuse, R66, R71 ;  /* 0x00000042271a7223 */ /* 0x040fe20000010047 */
[--C-:B------:R-:W-:Y:S01]  /*de10*/  HADD2.F32 R67, -RZ, R34.reuse.H0_H0 ;  /* 0x20000022ff437230 */ /* 0x100fe20000004100 */
[-C--:B------:R-:W-:Y:S01]  /*de20*/  F2FP.F16.E4M3.UNPACK_B R66, R69.reuse ;  /* 0x00000045ff42723e */ /* 0x080fe200020006ff */
[----:B------:R-:W-:Y:S01]  /*de30*/  HADD2.F32 R63, -RZ, R61.H0_H0 ;  /* 0x2000003dff3f7230 */ /* 0x000fe20000004100 */
[----:B------:R-:W-:Y:S01]  /*de40*/  F2FP.F16.E4M3.UNPACK_B R69, R69.H1 ;  /* 0x00000045ff45723e */ /* 0x000fe200030006ff */
[----:B------:R-:W-:Y:S02]  /*de50*/  HADD2.F32 R53, -RZ, R53.H1_H1 ;  /* 0x30000035ff357230 */ /* 0x000fe40000004100 */
[C---:B------:R-:W-:Y:S01]  /*de60*/  FMUL.FTZ R73, R24.reuse, R67 ;  /* 0x0000004318497220 */ /* 0x040fe20000410000 */
[----:B------:R-:W-:Y:S02]  /*de70*/  HADD2.F32 R61, -RZ, R61.H1_H1 ;  /* 0x3000003dff3d7230 */ /* 0x000fe40000004100 */
[----:B------:R-:W-:Y:S01]  /*de80*/  FMUL.FTZ R70, R24, R63 ;  /* 0x0000003f18467220 */ /* 0x000fe20000410000 */
[----:B------:R-:W-:Y:S01]  /*de90*/  FFMA.FTZ R24, R39, R62, -R68 ;  /* 0x0000003e27187223 */ /* 0x000fe20000010844 */
[----:B------:R-:W-:Y:S01]  /*dea0*/  F2FP.F16.E4M3.UNPACK_B R39, R64 ;  /* 0x00000040ff27723e */ /* 0x000fe200020006ff */
[----:B------:R-:W-:-:S02]  /*deb0*/  HADD2.F32 R62, -RZ, R34.H1_H1 ;  /* 0x30000022ff3e7230 */ /* 0x000fc40000004100 */
[C---:B------:R-:W-:Y:S01]  /*dec0*/  FFMA.FTZ R70, R32.reuse, R67, R70 ;  /* 0x0000004320467223 */ /* 0x040fe20000010046 */
[----:B------:R-:W-:Y:S01]  /*ded0*/  FFMA.FTZ R73, R32, R63, -R73 ;  /* 0x0000003f20497223 */ /* 0x000fe20000010849 */
[----:B------:R-:W-:Y:S01]  /*dee0*/  HADD2.F32 R67, -RZ, R66.H0_H0 ;  /* 0x20000042ff437230 */ /* 0x000fe20000004100 */
[----:B------:R-:W-:Y:S01]  /*def0*/  F2FP.F16.E4M3.UNPACK_B R64, R64.H1 ;  /* 0x00000040ff40723e */ /* 0x000fe200030006ff */
[----:B------:R-:W-:Y:S02]  /*df00*/  HADD2.F32 R34, -RZ, R58.H0_H0 ;  /* 0x2000003aff227230 */ /* 0x000fe40000004100 */
[C---:B------:R-:W-:Y:S01]  /*df10*/  FMUL.FTZ R71, R53.reuse, R62 ;  /* 0x0000003e35477220 */ /* 0x040fe20000410000 */
[----:B------:R-:W-:Y:S02]  /*df20*/  HADD2.F32 R63, -RZ, R39.H0_H0 ;  /* 0x20000027ff3f7230 */ /* 0x000fe40000004100 */
[----:B------:R-:W-:Y:S01]  /*df30*/  FMUL.FTZ R53, R53, R61 ;  /* 0x0000003d35357220 */ /* 0x000fe20000410000 */
[----:B------:R-:W-:-:S02]  /*df40*/  HADD2.F32 R40, -RZ, R40.H1_H1 ;  /* 0x30000028ff287230 */ /* 0x000fc40000004100 */
[C---:B------:R-:W-:Y:S01]  /*df50*/  FMUL.FTZ R75, R34.reuse, R67 ;  /* 0x00000043224b7220 */ /* 0x040fe20000410000 */
[----:B------:R-:W-:Y:S02]  /*df60*/  HADD2.F32 R32, -RZ, R50.H0_H0 ;  /* 0x20000032ff207230 */ /* 0x000fe40000004100 */
[----:B------:R-:W-:Y:S01]  /*df70*/  FMUL.FTZ R34, R34, R63 ;  /* 0x0000003f22227220 */ /* 0x000fe20000410000 */
[----:B------:R-:W-:Y:S02]  /*df80*/  HADD2.F32 R58, -RZ, R58.H1_H1 ;  /* 0x3000003aff3a7230 */ /* 0x000fe40000004100 */
[----:B------:R-:W-:Y:S01]  /*df90*/  FFMA.FTZ R68, R40, R61, -R71 ;  /* 0x0000003d28447223 */ /* 0x000fe20000010847 */
[----:B------:R-:W-:Y:S02]  /*dfa0*/  HADD2.F32 R61, -RZ, R66.H1_H1 ;  /* 0x30000042ff3d7230 */ /* 0x000fe40000004100 */
[C---:B------:R-:W-:Y:S01]  /*dfb0*/  FFMA.FTZ R75, R32.reuse, R63, -R75 ;  /* 0x0000003f204b7223 */ /* 0x040fe2000001084b */
[----:B------:R-:W-:Y:S01]  /*dfc0*/  FFMA.FTZ R67, R32, R67, R34 ;  /* 0x0000004320437223 */ /* 0x000fe20000010022 */
[----:B------:R-:W-:Y:S01]  /*dfd0*/  FFMA.FTZ R71, R40, R62, R53 ;  /* 0x0000003e28477223 */ /* 0x000fe20000010035 */
[----:B------:R-:W-:-:S02]  /*dfe0*/  HADD2.F32 R39, -RZ, R39.H1_H1 ;  /* 0x30000027ff277230 */ /* 0x000fc40000004100 */
[C---:B------:R-:W-:Y:S01]  /*dff0*/  FMUL.FTZ R77, R58.reuse, R61 ;  /* 0x0000003d3a4d7220 */ /* 0x040fe20000410000 */
[----:B------:R-:W-:Y:S01]  /*e000*/  HADD2.F32 R63, -RZ, R69.H0_H0 ;  /* 0x20000045ff3f7230 */ /* 0x000fe20000004100 */
[----:B------:R-:W-:Y:S01]  /*e010*/  F2FP.F16.E4M3.UNPACK_B R40, R65.H1 ;  /* 0x00000041ff28723e */ /* 0x000fe200030006ff */
[----:B------:R-:W-:Y:S02]  /*e020*/  HADD2.F32 R34, -RZ, R59.H0_H0 ;  /* 0x2000003bff227230 */ /* 0x000fe40000004100 */
[----:B------:R-:W-:Y:S01]  /*e030*/  FMUL.FTZ R58, R58, R39 ;  /* 0x000000273a3a7220 */ /* 0x000fe20000410000 */
[----:B------:R-:W-:Y:S01]  /*e040*/  HADD2.F32 R53, -RZ, R64.H0_H0 ;  /* 0x20000040ff357230 */ /* 0x000fe20000004100 */
[----:B------:R-:W-:Y:S01]  /*e050*/  F2FP.F16.E4M3.UNPACK_B R65, R65 ;  /* 0x00000041ff41723e */ /* 0x000fe200020006ff */
[----:B------:R-:W-:Y:S02]  /*e060*/  HADD2.F32 R50, -RZ, R50.H1_H1 ;  /* 0x30000032ff327230 */ /* 0x000fe40000004100 */
[----:B------:R-:W-:Y:S01]  /*e070*/  FMUL.FTZ R79, R34, R63 ;  /* 0x0000003f224f7220 */ /* 0x000fe20000410000 */
[----:B------:R-:W-:-:S02]  /*e080*/  HADD2.F32 R32, -RZ, R51.H0_H0 ;  /* 0x20000033ff207230 */ /* 0x000fc40000004100 */
[----:B------:R-:W-:Y:S01]  /*e090*/  FMUL.FTZ R34, R34, R53 ;  /* 0x0000003522227220 */ /* 0x000fe20000410000 */
[----:B------:R-:W-:Y:S02]  /*e0a0*/  HADD2.F32 R64, -RZ, R64.H1_H1 ;  /* 0x30000040ff407230 */ /* 0x000fe40000004100 */
[C---:B------:R-:W-:Y:S01]  /*e0b0*/  FFMA.FTZ R72, R50.reuse, R39, -R77 ;  /* 0x0000002732487223 */ /* 0x040fe2000001084d */
[----:B------:R-:W-:Y:S01]  /*e0c0*/  FFMA.FTZ R74, R50, R61, R58 ;  /* 0x0000003d324a7223 */ /* 0x000fe2000001003a */
[C---:B------:R-:W-:Y:S01]  /*e0d0*/  FFMA.FTZ R76, R32.reuse, R63, R34 ;  /* 0x0000003f204c7223 */ /* 0x040fe20000010022 */
[----:B------:R-:W-:Y:S01]  /*e0e0*/  HADD2.F32 R50, -RZ, R69.H1_H1 ;  /* 0x30000045ff327230 */ /* 0x000fe20000004100 */
[-C--:B------:R-:W-:Y:S01]  /*e0f0*/  F2FP.F16.E4M3.UNPACK_B R39, R60.reuse.H1 ;  /* 0x0000003cff27723e */ /* 0x080fe200030006ff */
[----:B------:R-:W-:Y:S02]  /*e100*/  HADD2.F32 R59, -RZ, R59.H1_H1 ;  /* 0x3000003bff3b7230 */ /* 0x000fe40000004100 */
[----:B------:R-:W-:Y:S01]  /*e110*/  FFMA.FTZ R79, R32, R53, -R79 ;  /* 0x00000035204f7223 */ /* 0x000fe2000001084f */
[----:B------:R-:W-:Y:S01]  /*e120*/  HADD2.F32 R61, -RZ, R40.H0_H0 ;  /* 0x20000028ff3d7230 */ /* 0x000fe20000004100 */
[----:B------:R-:W-:Y:S01]  /*e130*/  F2FP.F16.E4M3.UNPACK_B R60, R60 ;  /* 0x0000003cff3c723e */ /* 0x000fe200020006ff */
[----:B------:R-:W-:-:S02]  /*e140*/  HADD2.F32 R34, -RZ, R52.H0_H0 ;  /* 0x20000034ff227230 */ /* 0x000fc40000004100 */
[C---:B------:R-:W-:Y:S01]  /*e150*/  FMUL.FTZ R58, R59.reuse, R50 ;  /* 0x000000323b3a7220 */ /* 0x040fe20000410000 */
[----:B------:R-:W-:Y:S02]  /*e160*/  HADD2.F32 R51, -RZ, R51.H1_H1 ;  /* 0x30000033ff337230 */ /* 0x000fe40000004100 */
[-C--:B------:R-:W-:Y:S01]  /*e170*/  FMUL.FTZ R63, R59, R64.reuse ;  /* 0x000000403b3f7220 */ /* 0x080fe20000410000 */
[----:B------:R-:W-:Y:S02]  /*e180*/  HADD2.F32 R53, -RZ, R39.H0_H0 ;  /* 0x20000027ff357230 */ /* 0x000fe40000004100 */
[----:B------:R-:W-:Y:S01]  /*e190*/  FMUL.FTZ R59, R34, R61 ;  /* 0x0000003d223b7220 */ /* 0x000fe20000410000 */
[----:B------:R-:W-:Y:S02]  /*e1a0*/  HADD2.F32 R32, -RZ, R38.H0_H0 ;  /* 0x20000026ff207230 */ /* 0x000fe40000004100 */
[----:B------:R-:W-:Y:S01]  /*e1b0*/  FFMA.FTZ R78, R51, R64, -R58 ;  /* 0x00000040334e7223 */ /* 0x000fe2000001083a */
[----:B------:R-:W-:-:S02]  /*e1c0*/  HADD2.F32 R52, -RZ, R52.H1_H1 ;  /* 0x30000034ff347230 */ /* 0x000fc40000004100 */
[-C--:B------:R-:W-:Y:S01]  /*e1d0*/  FMUL.FTZ R34, R34, R53.reuse ;  /* 0x0000003522227220 */ /* 0x080fe20000410000 */
[----:B------:R-:W-:Y:S02]  /*e1e0*/  HADD2.F32 R39, -RZ, R39.H1_H1 ;  /* 0x30000027ff277230 */ /* 0x000fe40000004100 */
[C---:B------:R-:W-:Y:S01]  /*e1f0*/  FFMA.FTZ R58, R32.reuse, R53, -R59 ;  /* 0x00000035203a7223 */ /* 0x040fe2000001083b */
[----:B------:R-:W-:Y:S02]  /*e200*/  HADD2.F32 R53, -RZ, R40.H1_H1 ;  /* 0x30000028ff357230 */ /* 0x000fe40000004100 */
[----:B------:R-:W-:Y:S01]  /*e210*/  FFMA.FTZ R69, R51, R50, R63 ;  /* 0x0000003233457223 */ /* 0x000fe2000001003f */
[----:B------:R-:W-:Y:S02]  /*e220*/  HADD2.F32 R38, -RZ, R38.H1_H1 ;  /* 0x30000026ff267230 */ /* 0x000fe40000004100 */
[----:B------:R-:W-:Y:S01]  /*e230*/  FFMA.FTZ R61, R32, R61, R34 ;  /* 0x0000003d203d7223 */ /* 0x000fe20000010022 */
[----:B------:R-:W-:-:S02]  /*e240*/  HADD2.F32 R51, -RZ, R65.H0_H0 ;  /* 0x20000041ff337230 */ /* 0x000fc40000004100 */
[C---:B------:R-:W-:Y:S01]  /*e250*/  FMUL.FTZ R59, R52.reuse, R53 ;  /* 0x00000035343b7220 */ /* 0x040fe20000410000 */
[----:B------:R-:W-:Y:S01]  /*e260*/  FMUL.FTZ R52, R52, R39 ;  /* 0x0000002734347220 */ /* 0x000fe20000410000 */
[----:B------:R-:W-:Y:S01]  /*e270*/  HADD2.F32 R34, -RZ, R35.H0_H0 ;  /* 0x20000023ff227230 */ /* 0x000fe20000004100 */
[----:B------:R-:W-:Y:S01]  /*e280*/  F2FP.SATFINITE.E4M3.F32.PACK_AB_MERGE_C R68, R68, R73, RZ ;  /* 0x000000494444723e */ /* 0x000fe200048070ff */
[C---:B------:R-:W-:Y:S01]  /*e290*/  FFMA.FTZ R63, R38.reuse, R39, -R59 ;  /* 0x00000027263f7223 */ /* 0x040fe2000001083b */
[----:B------:R-:W-:Y:S01]  /*e2a0*/  FFMA.FTZ R52, R38, R53, R52 ;  /* 0x0000003526347223 */ /* 0x000fe20000010034 */
[----:B------:R-:W-:Y:S02]  /*e2b0*/  HADD2.F32 R39, -RZ, R60.H0_H0 ;  /* 0x2000003cff277230 */ /* 0x000fe40000004100 */
[----:B------:R-:W-:Y:S01]  /*e2c0*/  FMUL.FTZ R53, R34, R51 ;  /* 0x0000003322357220 */ /* 0x000fe20000410000 */
[----:B------:R-:W-:Y:S01]  /*e2d0*/  HADD2.F32 R32, -RZ, R27.H0_H0 ;  /* 0x2000001bff207230 */ /* 0x000fe20000004100 */
[----:B------:R-:W-:Y:S01]  /*e2e0*/  F2FP.SATFINITE.E4M3.F32.PACK_AB_MERGE_C R70, R71, R70, RZ ;  /* 0x000000464746723e */ /* 0x000fe200048070ff */
[----:B------:R-:W-:-:S02]  /*e2f0*/  HADD2.F32 R38, -RZ, R65.H1_H1 ;  /* 0x30000041ff267230 */ /* 0x000fc40000004100 */
[-C--:B------:R-:W-:Y:S01]  /*e300*/  FMUL.FTZ R59, R34, R39.reuse ;  /* 0x00000027223b7220 */ /* 0x080fe20000410000 */
[----:B------:R-:W-:Y:S02]  /*e310*/  HADD2.F32 R35, -RZ, R35.H1_H1 ;  /* 0x30000023ff237230 */ /* 0x000fe40000004100 */
[C---:B------:R-:W-:Y:S01]  /*e320*/  FFMA.FTZ R53, R32.reuse, R39, -R53 ;  /* 0x0000002720357223 */ /* 0x040fe20000010835 */
[----:B------:R-:W-:Y:S01]  /*e330*/  HADD2.F32 R60, -RZ, R60.H1_H1 ;  /* 0x3000003cff3c7230 */ /* 0x000fe20000004100 */
[----:B------:R-:W-:Y:S01]  /*e340*/  F2FP.F16.E4M3.UNPACK_B R39, R20.H1 ;  /* 0x00000014ff27723e */ /* 0x000fe200030006ff */
[----:B------:R-:W-:Y:S02]  /*e350*/  HADD2.F32 R27, -RZ, R27.H1_H1 ;  /* 0x3000001bff1b7230 */ /* 0x000fe40000004100 */
[C---:B------:R-:W-:Y:S01]  /*e360*/  FMUL.FTZ R40, R35.reuse, R38 ;  /* 0x0000002623287220 */ /* 0x040fe20000410000 */
[----:B------:R-:W-:Y:S01]  /*e370*/  FFMA.FTZ R59, R32, R51, R59 ;  /* 0x00000033203b7223 */ /* 0x000fe2000001003b */
[-C--:B------:R-:W-:Y:S01]  /*e380*/  FMUL.FTZ R35, R35, R60.reuse ;  /* 0x0000003c23237220 */ /* 0x080fe20000410000 */
[----:B------:R-:W-:Y:S01]  /*e390*/  F2FP.F16.E4M3.UNPACK_B R34, R37.H1 ;  /* 0x00000025ff22723e */ /* 0x000fe200030006ff */
[----:B------:R-:W-:Y:S01]  /*e3a0*/  FFMA.FTZ R60, R27, R60, -R40 ;  /* 0x0000003c1b3c7223 */ /* 0x000fe20000010828 */
[----:B------:R-:W-:-:S02]  /*e3b0*/  HADD2.F32 R40, -RZ, R39.H0_H0 ;  /* 0x20000027ff287230 */ /* 0x000fc40000004100 */
[----:B------:R-:W-:Y:S01]  /*e3c0*/  FFMA.FTZ R50, R27, R38, R35 ;  /* 0x000000261b327223 */ /* 0x000fe20000010023 */
[----:B------:R-:W-:Y:S01]  /*e3d0*/  HADD2.F32 R32, -RZ, R55.H0_H0 ;  /* 0x20000037ff207230 */ /* 0x000fe20000004100 */
[----:B------:R-:W-:Y:S01]  /*e3e0*/  F2FP.F16.E4M3.UNPACK_B R20, R20 ;  /* 0x00000014ff14723e */ /* 0x000fe200020006ff */
[----:B------:R-:W-:Y:S01]  /*e3f0*/  HADD2.F32 R35, -RZ, R34.H0_H0 ;  /* 0x20000022ff237230 */ /* 0x000fe20000004100 */
[----:B------:R-:W-:Y:S01]  /*e400*/  F2FP.F16.E4M3.UNPACK_B R37, R37 ;  /* 0x00000025ff25723e */ /* 0x000fe200020006ff */
        /* <DEDUP_REMOVED lines=8> */
[----:B------:R-:W-:Y:S02]  /*e490*/  HADD2.F32 R41, -RZ, R41.H1_H1 ;  /* 0x30000029ff297230 */ /* 0x000fe40000004100 */
[C---:B------:R-:W-:Y:S01]  /*e4a0*/  FMUL.FTZ R62, R55.reuse, R38 ;  /* 0x00000026373e7220 */ /* 0x040fe20000410000 */
[----:B------:R-:W-:Y:S02]  /*e4b0*/  HADD2.F32 R27, -RZ, R21.H0_H0 ;  /* 0x20000015ff1b7230 */ /* 0x000fe40000004100 */
[----:B------:R-:W-:Y:S01]  /*e4c0*/  FMUL.FTZ R55, R55, R34 ;  /* 0x0000002237377220 */ /* 0x000fe20000410000 */
[----:B------:R-:W-:-:S02]  /*e4d0*/  HADD2.F32 R35, -RZ, R20.H0_H0 ;  /* 0x20000014ff237230 */ /* 0x000fc40000004100 */
[C---:B------:R-:W-:Y:S01]  /*e4e0*/  FFMA.FTZ R64, R41.reuse, R34, -R62 ;  /* 0x0000002229407223 */ /* 0x040fe2000001083e */
[----:B------:R-:W-:Y:S02]  /*e4f0*/  HADD2.F32 R21, -RZ, R21.H1_H1 ;  /* 0x30000015ff157230 */ /* 0x000fe40000004100 */
[----:B------:R-:W-:Y:S01]  /*e500*/  FFMA.FTZ R66, R41, R38, R55 ;  /* 0x0000002629427223 */ /* 0x000fe20000010037 */
[----:B------:R-:W-:Y:S01]  /*e510*/  HADD2.F32 R38, -RZ, R20.H1_H1 ;  /* 0x30000014ff267230 */ /* 0x000fe20000004100 */
[----:B------:R-:W-:Y:S01]  /*e520*/  F2FP.SATFINITE.E4M3.F32.PACK_AB_MERGE_C R58, R63, R58, RZ ;  /* 0x0000003a3f3a723e */ /* 0x000fe200048070ff */
[--C-:B------:R-:W-:Y:S01]  /*e530*/  HADD2.F32 R32, -RZ, R37.reuse.H0_H0 ;  /* 0x20000025ff207230 */ /* 0x100fe20000004100 */
[----:B------:R-:W-:Y:S01]  /*e540*/  F2FP.SATFINITE.E4M3.F32.PACK_AB_MERGE_C R39, R64, R39, RZ ;  /* 0x000000274027723e */ /* 0x000fe200048070ff */
[----:B------:R-:W-:Y:S02]  /*e550*/  HADD2.F32 R34, -RZ, R37.H1_H1 ;  /* 0x30000025ff227230 */ /* 0x000fe40000004100 */
[----:B------:R-:W-:Y:S01]  /*e560*/  FMUL.FTZ R37, R27, R35 ;  /* 0x000000231b257220 */ /* 0x000fe20000410000 */
[----:B------:R-:W-:-:S02]  /*e570*/  HADD2.F32 R20, -RZ, R3.H0_H0 ;  /* 0x20000003ff147230 */ /* 0x000fc40000004100 */
[----:B------:R-:W-:Y:S01]  /*e580*/  FMUL.FTZ R62, R21, R38 ;  /* 0x00000026153e7220 */ /* 0x000fe20000410000 */
[----:B------:R-:W-:Y:S02]  /*e590*/  HADD2.F32 R3, -RZ, R3.H1_H1 ;  /* 0x30000003ff037230 */ /* 0x000fe40000004100 */
[----:B------:R-:W-:Y:S01]  /*e5a0*/  FMUL.FTZ R40, R27, R32 ;  /* 0x000000201b287220 */ /* 0x000fe20000410000 */
[----:B------:R-:W-:Y:S01]  /*e5b0*/  FMUL.FTZ R21, R21, R34 ;  /* 0x0000002215157220 */ /* 0x000fe20000410000 */
[----:B------:R-:W-:Y:S01]  /*e5c0*/  FFMA.FTZ R37, R20, R32, -R37 ;  /* 0x0000002014257223 */ /* 0x000fe20000010825 */
[----:B------:R-:W-:Y:S01]  /*e5d0*/  F2FP.SATFINITE.E4M3.F32.PACK_AB_MERGE_C R27, R78, R79, RZ ;  /* 0x0000004f4e1b723e */ /* 0x000fe200048070ff */
[C---:B------:R-:W-:Y:S01]  /*e5e0*/  FFMA.FTZ R62, R3.reuse, R34, -R62 ;  /* 0x00000022033e7223 */ /* 0x040fe2000001083e */
[----:B------:R-:W-:Y:S01]  /*e5f0*/  FFMA.FTZ R40, R20, R35, R40 ;  /* 0x0000002314287223 */ /* 0x000fe20000010028 */
[----:B------:R-:W-:Y:S01]  /*e600*/  FFMA.FTZ R21, R3, R38, R21 ;  /* 0x0000002603157223 */ /* 0x000fe20000010015 */
[----:B------:R-:W-:-:S02]  /*e610*/  F2FP.SATFINITE.E4M3.F32.PACK_AB_MERGE_C R35, R69, R76, RZ ;  /* 0x0000004c4523723e */ /* 0x000fc400048070ff */
[----:B------:R-:W-:Y:S02]  /*e620*/  F2FP.SATFINITE.E4M3.F32.PACK_AB_MERGE_C R32, R52, R61, RZ ;  /* 0x0000003d3420723e */ /* 0x000fe400048070ff */
[----:B------:R-:W-:Y:S02]  /*e630*/  F2FP.SATFINITE.E4M3.F32.PACK_AB_MERGE_C R34, R66, R51, RZ ;  /* 0x000000334222723e */ /* 0x000fe400048070ff */
[----:B------:R-:W-:Y:S02]  /*e640*/  F2FP.SATFINITE.E4M3.F32.PACK_AB_MERGE_C R25, R24, R25, R68 ;  /* 0x000000191819723e */ /* 0x000fe40004807044 */
[----:B------:R-:W-:Y:S02]  /*e650*/  F2FP.SATFINITE.E4M3.F32.PACK_AB_MERGE_C R33, R26, R33, R70 ;  /* 0x000000211a21723e */ /* 0x000fe40004807046 */
[----:B------:R-:W-:Y:S02]  /*e660*/  F2FP.SATFINITE.E4M3.F32.PACK_AB_MERGE_C R27, R72, R75, R27 ;  /* 0x0000004b481b723e */ /* 0x000fe4000480701b */
[----:B------:R-:W-:-:S02]  /*e670*/  F2FP.SATFINITE.E4M3.F32.PACK_AB_MERGE_C R24, R60, R53, R58 ;  /* 0x000000353c18723e */ /* 0x000fc4000480703a */
[----:B------:R-:W-:Y:S02]  /*e680*/  F2FP.SATFINITE.E4M3.F32.PACK_AB_MERGE_C R26, R62, R37, R39 ;  /* 0x000000253e1a723e */ /* 0x000fe40004807027 */
[----:B------:R-:W-:Y:S02]  /*e690*/  F2FP.SATFINITE.E4M3.F32.PACK_AB_MERGE_C R35, R74, R67, R35 ;  /* 0x000000434a23723e */ /* 0x000fe40004807023 */
[----:B------:R-:W-:Y:S01]  /*e6a0*/  F2FP.SATFINITE.E4M3.F32.PACK_AB_MERGE_C R32, R50, R59, R32 ;  /* 0x0000003b3220723e */ /* 0x000fe20004807020 */
[----:B------:R1:W-:Y:S01]  /*e6b0*/  STS.128 [R212+0x18000], R24 ;  /* 0x01800018d4007388 */ /* 0x0003e20000000c00 */
[----:B------:R-:W-:-:S05]  /*e6c0*/  F2FP.SATFINITE.E4M3.F32.PACK_AB_MERGE_C R34, R21, R40, R34 ;  /* 0x000000281522723e */ /* 0x000fca0004807022 */
[----:B------:R1:W-:Y:S02]  /*e6d0*/  STS.128 [R0+0x18000], R32 ;  /* 0x0180002000007388 */ /* 0x0003e40000000c00 */
.L_x_1471:
[----:B------:R-:W-:Y:S05]  /*e6e0*/  BSYNC B1 ;  /* 0x0000000000017941 */ /* 0x000fea0003800000 */
.L_x_1470:
[----:B------:R-:W-:Y:S04]  /*e6f0*/  BSSY B1, `(.L_x_1472) ;  /* 0x00000f8000017945 */ /* 0x000fe80003800000 */
[----:B------:R-:W-:Y:S05]  /*e700*/  @P2 BRA `(.L_x_1473) ;  /* 0x0000000c00d82947 */ /* 0x000fea0003800000 */
[----:B0----5:R-:W-:Y:S02]  /*e710*/  SHF.R.U32.HI R3, RZ, 0x8, R28 ;  /* 0x00000008ff037819 */ /* 0x021fe4000001161c */
[----:B------:R-:W-:Y:S02]  /*e720*/  SHF.R.U32.HI R21, RZ, 0x8, R30 ;  /* 0x00000008ff157819 */ /* 0x000fe4000001161e */
[----:B-1----:R-:W-:Y:S02]  /*e730*/  LOP3.LUT R0, R28, 0xff, RZ, 0xc0, !PT ;  /* 0x000000ff1c007812 */ /* 0x002fe400078ec0ff */
[----:B------:R-:W-:Y:S02]  /*e740*/  LOP3.LUT R3, R3, 0xff, RZ, 0xc0, !PT ;  /* 0x000000ff03037812 */ /* 0x000fe400078ec0ff */
[----:B------:R-:W-:Y:S02]  /*e750*/  LEA.HI R26, R54, R215, RZ, 0x1c ;  /* 0x000000d7361a7211 */ /* 0x000fe400078fe0ff */
[----:B------:R-:W-:-:S02]  /*e760*/  LOP3.LUT R27, R21, 0xff, RZ, 0xc0, !PT ;  /* 0x000000ff151b7812 */ /* 0x000fc400078ec0ff */
[----:B------:R-:W-:Y:S02]  /*e770*/  LOP3.LUT R24, R30, 0xff, RZ, 0xc0, !PT ;  /* 0x000000ff1e187812 */ /* 0x000fe400078ec0ff */
[----:B------:R-:W-:Y:S02]  /*e780*/  PRMT R21, R3, 0x7604, R0 ;  /* 0x0000760403157816 */ /* 0x000fe40000000000 */
[----:B------:R-:W-:Y:S02]  /*e790*/  SHF.R.S32.HI R3, RZ, 0x1f, R26 ;  /* 0x0000001fff037819 */ /* 0x000fe4000001141a */
[----:B------:R-:W-:Y:S02]  /*e7a0*/  PRMT R37, R27, 0x7604, R24 ;  /* 0x000076041b257816 */ /* 0x000fe40000000018 */
[----:B------:R-:W-:Y:S01]  /*e7b0*/  LEA.HI R27, R3, R26, RZ, 0x3 ;  /* 0x0000001a031b7211 */ /* 0x000fe200078f18ff */
[----:B------:R-:W-:Y:S01]  /*e7c0*/  IMAD.SHL.U32 R3, R26, 0x10, RZ ;  /* 0x000000101a037824 */ /* 0x000fe200078e00ff */
[----:B------:R-:W-:-:S02]  /*e7d0*/  SHF.R.U32.HI R25, RZ, 0x8, R29 ;  /* 0x00000008ff197819 */ /* 0x000fc4000001161d */
[----:B------:R-:W-:Y:S01]  /*e7e0*/  LOP3.LUT R20, R29, 0xff, RZ, 0xc0, !PT ;  /* 0x000000ff1d147812 */ /* 0x000fe200078ec0ff */
[----:B------:R-:W-:Y:S01]  /*e7f0*/  IMAD.SHL.U32 R32, R27, 0x800, RZ ;  /* 0x000008001b207824 */ /* 0x000fe200078e00ff */
[----:B------:R-:W-:Y:S02]  /*e800*/  LOP3.LUT R25, R25, 0xff, RZ, 0xc0, !PT ;  /* 0x000000ff19197812 */ /* 0x000fe400078ec0ff */
[----:B------:R-:W-:Y:S02]  /*e810*/  LOP3.LUT R3, R206, 0x70, R3, 0xf8, !PT ;  /* 0x00000070ce037812 */ /* 0x000fe400078ef803 */
[----:B------:R-:W-:Y:S02]  /*e820*/  PRMT R20, R25, 0x7604, R20 ;  /* 0x0000760419147816 */ /* 0x000fe40000000014 */
[----:B------:R-:W-:Y:S02]  /*e830*/  SHF.R.U32.HI R25, RZ, 0x8, R31 ;  /* 0x00000008ff197819 */ /* 0x000fe4000001161f */
[----:B------:R-:W-:-:S02]  /*e840*/  LOP3.LUT R3, R3, R234, RZ, 0x3c, !PT ;  /* 0x000000ea03037212 */ /* 0x000fc400078e3cff */
[----:B------:R-:W-:Y:S02]  /*e850*/  LOP3.LUT R32, R32, 0xffffc000, RZ, 0xc0, !PT ;  /* 0xffffc00020207812 */ /* 0x000fe400078ec0ff */
[----:B------:R-:W-:Y:S02]  /*e860*/  SHF.R.U32.HI R26, RZ, 0x8, R4 ;  /* 0x00000008ff1a7819 */ /* 0x000fe40000011604 */
[----:B------:R-:W-:Y:S02]  /*e870*/  LOP3.LUT R0, R31, 0xff, RZ, 0xc0, !PT ;  /* 0x000000ff1f007812 */ /* 0x000fe400078ec0ff */
[----:B------:R-:W-:Y:S02]  /*e880*/  LOP3.LUT R25, R25, 0xff, RZ, 0xc0, !PT ;  /* 0x000000ff19197812 */ /* 0x000fe400078ec0ff */
[----:B------:R-:W-:Y:S02]  /*e890*/  IADD3 R3, R3, R32, R210 ;  /* 0x0000002003037210 */ /* 0x000fe40007ffe0d2 */
[----:B------:R-:W-:-:S02]  /*e8a0*/  LOP3.LUT R24, R4, 0xff, RZ, 0xc0, !PT ;  /* 0x000000ff04187812 */ /* 0x000fc400078ec0ff */
[----:B------:R-:W-:Y:S02]  /*e8b0*/  LOP3.LUT R27, R26, 0xff, RZ, 0xc0, !PT ;  /* 0x000000ff1a1b7812 */ /* 0x000fe400078ec0ff */
[----:B------:R-:W-:Y:S01]  /*e8c0*/  PRMT R38, R25, 0x7604, R0 ;  /* 0x0000760419267816 */ /* 0x000fe20000000000 */
[----:B------:R-:W-:Y:S01]  /*e8d0*/  IMAD.IADD R0, R16, 0x1, R3 ;  /* 0x0000000110007824 */ /* 0x000fe200078e0203 */
[----:B------:R-:W-:Y:S02]  /*e8e0*/  PRMT R51, R27, 0x7604, R24 ;  /* 0x000076041b337816 */ /* 0x000fe40000000018 */
[----:B------:R-:W0:Y:S01]  /*e8f0*/  LDS.128 R24, [R225+0x18000] ;  /* 0x01800000e1187984 */ /* 0x000e220000000c00 */
[----:B------:R-:W-:Y:S02]  /*e900*/  SHF.R.U32.HI R41, RZ, 0x8, R6 ;  /* 0x00000008ff297819 */ /* 0x000fe40000011606 */
[----:B------:R-:W-:Y:S01]  /*e910*/  SHF.R.U32.HI R53, RZ, 0x8, R7 ;  /* 0x00000008ff357819 */ /* 0x000fe20000011607 */
[----:B------:R-:W1:Y:S01]  /*e920*/  LDS.128 R32, [R0+0x18000] ;  /* 0x0180000000207984 */ /* 0x000e620000000c00 */
[----:B------:R-:W-:-:S02]  /*e930*/  LOP3.LUT R50, R41, 0xff, RZ, 0xc0, !PT ;  /* 0x000000ff29327812 */ /* 0x000fc400078ec0ff */
[----:B------:R-:W-:Y:S02]  /*e940*/  LOP3.LUT R52, R7, 0xff, RZ, 0xc0, !PT ;  /* 0x000000ff07347812 */ /* 0x000fe400078ec0ff */
[----:B------:R-:W-:Y:S02]  /*e950*/  LOP3.LUT R41, R53, 0xff, RZ, 0xc0, !PT ;  /* 0x000000ff35297812 */ /* 0x000fe400078ec0ff */
[----:B------:R-:W-:Y:S02]  /*e960*/  LOP3.LUT R3, R6, 0xff, RZ, 0xc0, !PT ;  /* 0x000000ff06037812 */ /* 0x000fe400078ec0ff */
[----:B------:R-:W-:Y:S02]  /*e970*/  SHF.R.U32.HI R53, RZ, 0x10, R29 ;  /* 0x00000010ff357819 */ /* 0x000fe4000001161d */
[----:B------:R-:W-:Y:S02]  /*e980*/  SHF.R.U32.HI R40, RZ, 0x8, R5 ;  /* 0x00000008ff287819 */ /* 0x000fe40000011605 */
[----:B------:R-:W-:-:S02]  /*e990*/  PRMT R52, R41, 0x7604, R52 ;  /* 0x0000760429347816 */ /* 0x000fc40000000034 */
[----:B------:R-:W-:Y:S02]  /*e9a0*/  SHF.R.U32.HI R41, RZ, 0x10, R5 ;  /* 0x00000010ff297819 */ /* 0x000fe40000011605 */
[----:B------:R-:W-:Y:S01]  /*e9b0*/  PRMT R55, R50, 0x7604, R3 ;  /* 0x0000760432377816 */ /* 0x000fe20000000003 */
[----:B------:R-:W-:Y:S01]  /*e9c0*/  IMAD.U32 R3, R53, 0x10000, RZ ;  /* 0x0001000035037824 */ /* 0x000fe200078e00ff */
[----:B------:R-:W-:Y:S01]  /*e9d0*/  LOP3.LUT R39, R5, 0xff, RZ, 0xc0, !PT ;  /* 0x000000ff05277812 */ /* 0x000fe200078ec0ff */
[----:B------:R-:W-:Y:S01]  /*e9e0*/  IMAD.U32 R41, R41, 0x10000, RZ ;  /* 0x0001000029297824 */ /* 0x000fe200078e00ff */
[----:B------:R-:W-:Y:S02]  /*e9f0*/  LOP3.LUT R40, R40, 0xff, RZ, 0xc0, !PT ;  /* 0x000000ff28287812 */ /* 0x000fe400078ec0ff */
[----:B------:R-:W-:Y:S02]  /*ea00*/  SHF.R.U32.HI R59, RZ, 0x10, R7 ;  /* 0x00000010ff3b7819 */ /* 0x000fe40000011607 */
[----:B------:R-:W-:-:S02]  /*ea10*/  PRMT R40, R40, 0x7604, R39 ;  /* 0x0000760428287816 */ /* 0x000fc40000000027 */
[----:B------:R-:W-:Y:S01]  /*ea20*/  LOP3.LUT R3, R20, 0xff0000, R3, 0xf8, !PT ;  /* 0x00ff000014037812 */ /* 0x000fe200078ef803 */
[----:B------:R-:W-:Y:S01]  /*ea30*/  IMAD.U32 R59, R59, 0x10000, RZ ;  /* 0x000100003b3b7824 */ /* 0x000fe200078e00ff */
        /* <DEDUP_REMOVED lines=8> */
[----:B------:R-:W-:Y:S02]  /*eac0*/  LOP3.LUT R20, R37, 0xff000000, R30, 0xf8, !PT ;  /* 0xff00000025147812 */ /* 0x000fe400078ef81e */
[----:B------:R-:W-:Y:S02]  /*ead0*/  LOP3.LUT R55, R51, 0xff000000, R4, 0xf8, !PT ;  /* 0xff00000033377812 */ /* 0x000fe400078ef804 */
[----:B------:R-:W-:-:S02]  /*eae0*/  LOP3.LUT R4, R3, 0xff000000, R6, 0xf8, !PT ;  /* 0xff00000003047812 */ /* 0x000fc400078ef806 */
[-C--:B0-----:R-:W-:Y:S02]  /*eaf0*/  F2FP.F16.E4M3.UNPACK_B R29, R27.reuse ;  /* 0x0000001bff1d723e */ /* 0x081fe400020006ff */
[----:B------:R-:W-:Y:S02]  /*eb00*/  F2FP.F16.E4M3.UNPACK_B R30, R27.H1 ;  /* 0x0000001bff1e723e */ /* 0x000fe400030006ff */
[-C--:B------:R-:W-:Y:S02]  /*eb10*/  F2FP.F16.E4M3.UNPACK_B R3, R26.reuse ;  /* 0x0000001aff03723e */ /* 0x080fe400020006ff */
[----:B------:R-:W-:Y:S02]  /*eb20*/  F2FP.F16.E4M3.UNPACK_B R27, R26.H1 ;  /* 0x0000001aff1b723e */ /* 0x000fe400030006ff */
[----:B------:R-:W-:Y:S02]  /*eb30*/  LOP3.LUT R40, R21, 0xff000000, R28, 0xf8, !PT ;  /* 0xff00000015287812 */ /* 0x000fe400078ef81c */
[----:B------:R-:W-:-:S02]  /*eb40*/  LOP3.LUT R62, R59, 0xff000000, R7, 0xf8, !PT ;  /* 0xff0000003b3e7812 */ /* 0x000fc400078ef807 */
[----:B------:R-:W-:Y:S02]  /*eb50*/  F2FP.F16.E4M3.UNPACK_B R58, R53 ;  /* 0x00000035ff3a723e */ /* 0x000fe400020006ff */
[----:B-1----:R-:W-:Y:S02]  /*eb60*/  F2FP.F16.E4M3.UNPACK_B R26, R33 ;  /* 0x00000021ff1a723e */ /* 0x002fe400020006ff */
[-C--:B------:R-:W-:Y:S01]  /*eb70*/  F2FP.F16.E4M3.UNPACK_B R7, R24.reuse ;  /* 0x00000018ff07723e */ /* 0x080fe200020006ff */
[----:B------:R-:W-:Y:S01]  /*eb80*/  HADD2.F32 R60, -RZ, R58.H0_H0 ;  /* 0x2000003aff3c7230 */ /* 0x000fe20000004100 */
[----:B------:R-:W-:Y:S01]  /*eb90*/  F2FP.F16.E4M3.UNPACK_B R21, R24.H1 ;  /* 0x00000018ff15723e */ /* 0x000fe200030006ff */
[----:B------:R-:W-:Y:S01]  /*eba0*/  HADD2.F32 R5, -RZ, R26.H0_H0 ;  /* 0x2000001aff057230 */ /* 0x000fe20000004100 */
[----:B------:R-:W-:Y:S01]  /*ebb0*/  F2FP.F16.E4M3.UNPACK_B R24, R41 ;  /* 0x00000029ff18723e */ /* 0x000fe200020006ff */
[----:B------:R-:W-:Y:S01]  /*ebc0*/  HADD2.F32 R59, -RZ, R58.H1_H1 ;  /* 0x3000003aff3b7230 */ /* 0x000fe20000004100 */
[----:B------:R-:W-:-:S02]  /*ebd0*/  SHF.R.U32.HI R39, RZ, 0x10, R31 ;  /* 0x00000010ff277819 */ /* 0x000fc4000001161f */
[-C--:B------:R-:W-:Y:S01]  /*ebe0*/  F2FP.F16.E4M3.UNPACK_B R6, R25.reuse ;  /* 0x00000019ff06723e */ /* 0x080fe200020006ff */
[----:B------:R-:W-:Y:S01]  /*ebf0*/  HADD2.F32 R50, -RZ, R24.H0_H0 ;  /* 0x20000018ff327230 */ /* 0x000fe20000004100 */
[----:B------:R-:W-:Y:S01]  /*ec00*/  F2FP.F16.E4M3.UNPACK_B R28, R25.H1 ;  /* 0x00000019ff1c723e */ /* 0x000fe200030006ff */
[----:B------:R-:W-:Y:S02]  /*ec10*/  IMAD.U32 R39, R39, 0x10000, RZ ;  /* 0x0001000027277824 */ /* 0x000fe400078e00ff */
[C---:B------:R-:W-:Y:S01]  /*ec20*/  FMUL.FTZ R64, R5.reuse, R60 ;  /* 0x0000003c05407220 */ /* 0x040fe20000410000 */
[----:B------:R-:W-:Y:S02]  /*ec30*/  HADD2.F32 R25, -RZ, R6.H0_H0 ;  /* 0x20000006ff197230 */ /* 0x000fe40000004100 */
[-C--:B------:R-:W-:Y:S01]  /*ec40*/  FMUL.FTZ R51, R5, R50.reuse ;  /* 0x0000003205337220 */ /* 0x080fe20000410000 */
[----:B------:R-:W-:Y:S02]  /*ec50*/  F2FP.F16.E4M3.UNPACK_B R33, R33.H1 ;  /* 0x00000021ff21723e */ /* 0x000fe400030006ff */
[----:B------:R-:W-:Y:S01]  /*ec60*/  LOP3.LUT R39, R38, 0xff0000, R39, 0xf8, !PT ;  /* 0x00ff000026277812 */ /* 0x000fe200078ef827 */
[C---:B------:R-:W-:Y:S01]  /*ec70*/  FFMA.FTZ R5, R25.reuse, R50, -R64 ;  /* 0x0000003219057223 */ /* 0x040fe20000010840 */
[----:B------:R-:W-:Y:S01]  /*ec80*/  F2FP.F16.E4M3.UNPACK_B R50, R53.H1 ;  /* 0x00000035ff32723e */ /* 0x000fe200030006ff */
[----:B------:R-:W-:Y:S01]  /*ec90*/  FFMA.FTZ R25, R25, R60, R51 ;  /* 0x0000003c19197223 */ /* 0x000fe20000010033 */
[----:B------:R-:W-:Y:S01]  /*eca0*/  LOP3.LUT R52, R39, 0xff000000, R31, 0xf8, !PT ;  /* 0xff00000027347812 */ /* 0x000fe200078ef81f */
[----:B------:R-:W-:Y:S01]  /*ecb0*/  HADD2.F32 R51, -RZ, R24.H1_H1 ;  /* 0x30000018ff337230 */ /* 0x000fe20000004100 */
[-C--:B------:R-:W-:Y:S01]  /*ecc0*/  F2FP.F16.E4M3.UNPACK_B R38, R35.reuse ;  /* 0x00000023ff26723e */ /* 0x080fe200020006ff */
[----:B------:R-:W-:Y:S01]  /*ecd0*/  HADD2.F32 R24, -RZ, R6.H1_H1 ;  /* 0x30000006ff187230 */ /* 0x000fe20000004100 */
[----:B------:R-:W-:Y:S01]  /*ece0*/  F2FP.F16.E4M3.UNPACK_B R39, R35.H1 ;  /* 0x00000023ff27723e */ /* 0x000fe200030006ff */
[----:B------:R-:W-:Y:S01]  /*ecf0*/  HADD2.F32 R6, -RZ, R26.H1_H1 ;  /* 0x3000001aff067230 */ /* 0x000fe20000004100 */
[-C--:B------:R-:W-:Y:S01]  /*ed00*/  F2FP.F16.E4M3.UNPACK_B R35, R34.reuse ;  /* 0x00000022ff23723e */ /* 0x080fe200020006ff */
[----:B------:R-:W-:Y:S01]  /*ed10*/  HADD2.F32 R61, -RZ, R50.H0_H0 ;  /* 0x20000032ff3d7230 */ /* 0x000fe20000004100 */
[----:B------:R-:W-:Y:S01]  /*ed20*/  F2FP.F16.E4M3.UNPACK_B R37, R34.H1 ;  /* 0x00000022ff25723e */ /* 0x000fe200030006ff */
[----:B------:R-:W-:Y:S01]  /*ed30*/  HADD2.F32 R34, -RZ, R33.H0_H0 ;  /* 0x20000021ff227230 */ /* 0x000fe20000004100 */
[----:B------:R-:W-:Y:S01]  /*ed40*/  F2FP.F16.E4M3.UNPACK_B R41, R41.H1 ;  /* 0x00000029ff29723e */ /* 0x000fe200030006ff */
[----:B------:R-:W-:-:S02]  /*ed50*/  HADD2.F32 R26, -RZ, R28.H0_H0 ;  /* 0x2000001cff1a7230 */ /* 0x000fc40000004100 */
[C---:B------:R-:W-:Y:S01]  /*ed60*/  FMUL.FTZ R63, R6.reuse, R59 ;  /* 0x0000003b063f7220 */ /* 0x040fe20000410000 */
[----:B------:R-:W-:Y:S01]  /*ed70*/  FMUL.FTZ R58, R6, R51 ;  /* 0x00000033063a7220 */ /* 0x000fe20000410000 */
[----:B------:R-:W-:Y:S01]  /*ed80*/  FMUL.FTZ R65, R34, R61 ;  /* 0x0000003d22417220 */ /* 0x000fe20000410000 */
[--C-:B------:R-:W-:Y:S02]  /*ed90*/  HADD2.F32 R53, -RZ, R41.reuse.H0_H0 ;  /* 0x20000029ff357230 */ /* 0x100fe40000004100 */
[C---:B------:R-:W-:Y:S01]  /*eda0*/  FFMA.FTZ R6, R24.reuse, R51, -R63 ;  /* 0x0000003318067223 */ /* 0x040fe2000001083f */
[----:B------:R-:W-:Y:S01]  /*edb0*/  FFMA.FTZ R24, R24, R59, R58 ;  /* 0x0000003b18187223 */ /* 0x000fe2000001003a */
[----:B------:R-:W-:Y:S01]  /*edc0*/  F2FP.F16.E4M3.UNPACK_B R58, R62 ;  /* 0x0000003eff3a723e */ /* 0x000fe200020006ff */
[----:B------:R-:W-:Y:S02]  /*edd0*/  HADD2.F32 R41, -RZ, R41.H1_H1 ;  /* 0x30000029ff297230 */ /* 0x000fe40000004100 */
[-C--:B------:R-:W-:Y:S01]  /*ede0*/  FMUL.FTZ R34, R34, R53.reuse ;  /* 0x0000003522227220 */ /* 0x080fe20000410000 */
[C---:B------:R-:W-:Y:S01]  /*edf0*/  FFMA.FTZ R65, R26.reuse, R53, -R65 ;  /* 0x000000351a417223 */ /* 0x040fe20000010841 */
[----:B------:R-:W-:Y:S01]  /*ee00*/  HADD2.F32 R53, -RZ, R50.H1_H1 ;  /* 0x30000032ff357230 */ /* 0x000fe20000004100 */
[----:B------:R-:W-:Y:S01]  /*ee10*/  F2FP.F16.E4M3.UNPACK_B R50, R52 ;  /* 0x00000034ff32723e */ /* 0x000fe200020006ff */
        /* <DEDUP_REMOVED lines=8> */
[----:B------:R-:W-:Y:S01]  /*eea0*/  FMUL.FTZ R64, R33, R41 ;  /* 0x0000002921407220 */ /* 0x000fe20000410000 */
[----:B------:R-:W-:Y:S02]  /*eeb0*/  HADD2.F32 R28, -RZ, R28.H1_H1 ;  /* 0x3000001cff1c7230 */ /* 0x000fe40000004100 */
[C---:B------:R-:W-:Y:S01]  /*eec0*/  FMUL.FTZ R33, R34.reuse, R59 ;  /* 0x0000003b22217220 */ /* 0x040fe20000410000 */
[----:B------:R-:W-:Y:S02]  /*eed0*/  HADD2.F32 R26, -RZ, R29.H0_H0 ;  /* 0x2000001dff1a7230 */ /* 0x000fe40000004100 */
[----:B------:R-:W-:Y:S01]  /*eee0*/  FMUL.FTZ R34, R34, R51 ;  /* 0x0000003322227220 */ /* 0x000fe20000410000 */
[----:B------:R-:W-:-:S02]  /*eef0*/  HADD2.F32 R58, -RZ, R58.H1_H1 ;  /* 0x3000003aff3a7230 */ /* 0x000fc40000004100 */
[C---:B------:R-:W-:Y:S01]  /*ef00*/  FFMA.FTZ R60, R28.reuse, R41, -R63 ;  /* 0x000000291c3c7223 */ /* 0x040fe2000001083f */
[----:B------:R-:W-:Y:S02]  /*ef10*/  HADD2.F32 R38, -RZ, R38.H1_H1 ;  /* 0x30000026ff267230 */ /* 0x000fe40000004100 */
[----:B------:R-:W-:Y:S01]  /*ef20*/  FFMA.FTZ R64, R28, R53, R64 ;  /* 0x000000351c407223 */ /* 0x000fe20000010040 */
[----:B------:R-:W-:Y:S02]  /*ef30*/  HADD2.F32 R50, -RZ, R50.H1_H1 ;  /* 0x30000032ff327230 */ /* 0x000fe40000004100 */
[C---:B------:R-:W-:Y:S01]  /*ef40*/  FFMA.FTZ R53, R26.reuse, R51, -R33 ;  /* 0x000000331a357223 */ /* 0x040fe20000010821 */
[----:B------:R-:W-:Y:S01]  /*ef50*/  FFMA.FTZ R59, R26, R59, R34 ;  /* 0x0000003b1a3b7223 */ /* 0x000fe20000010022 */
[----:B------:R-:W-:Y:S02]  /*ef60*/  HADD2.F32 R29, -RZ, R29.H1_H1 ;  /* 0x3000001dff1d7230 */ /* 0x000fe40000004100 */
[----:B------:R-:W-:Y:S01]  /*ef70*/  FMUL.FTZ R34, R38, R58 ;  /* 0x0000003a26227220 */ /* 0x000fe20000410000 */
[----:B------:R-:W-:-:S02]  /*ef80*/  HADD2.F32 R41, -RZ, R62.H0_H0 ;  /* 0x2000003eff297230 */ /* 0x000fc40000004100 */
[----:B------:R-:W-:Y:S01]  /*ef90*/  FMUL.FTZ R51, R38, R50 ;  /* 0x0000003226337220 */ /* 0x000fe20000410000 */
[----:B------:R-:W-:Y:S01]  /*efa0*/  HADD2.F32 R28, -RZ, R39.H0_H0 ;  /* 0x20000027ff1c7230 */ /* 0x000fe20000004100 */
[----:B------:R-:W-:Y:S01]  /*efb0*/  F2FP.F16.E4M3.UNPACK_B R31, R32 ;  /* 0x00000020ff1f723e */ /* 0x000fe200020006ff */
[----:B------:R-:W-:Y:S02]  /*efc0*/  HADD2.F32 R33, -RZ, R52.H0_H0 ;  /* 0x20000034ff217230 */ /* 0x000fe40000004100 */
[C---:B------:R-:W-:Y:S01]  /*efd0*/  FFMA.FTZ R66, R29.reuse, R50, -R34 ;  /* 0x000000321d427223 */ /* 0x040fe20000010822 */
[----:B------:R-:W-:Y:S02]  /*efe0*/  HADD2.F32 R26, -RZ, R30.H0_H0 ;  /* 0x2000001eff1a7230 */ /* 0x000fe40000004100 */
[C---:B------:R-:W-:Y:S01]  /*eff0*/  FMUL.FTZ R63, R28.reuse, R41 ;  /* 0x000000291c3f7220 */ /* 0x040fe20000410000 */
[----:B------:R-:W-:Y:S01]  /*f000*/  F2FP.F16.E4M3.UNPACK_B R32, R32.H1 ;  /* 0x00000020ff20723e */ /* 0x000fe200030006ff */
[----:B------:R-:W-:Y:S01]  /*f010*/  FMUL.FTZ R28, R28, R33 ;  /* 0x000000211c1c7220 */ /* 0x000fe20000410000 */
[----:B------:R-:W-:Y:S01]  /*f020*/  FFMA.FTZ R68, R29, R58, R51 ;  /* 0x0000003a1d447223 */ /* 0x000fe20000010033 */
[----:B------:R-:W-:Y:S01]  /*f030*/  F2FP.F16.E4M3.UNPACK_B R34, R55.H1 ;  /* 0x00000037ff22723e */ /* 0x000fe200030006ff */
[----:B------:R-:W-:Y:S01]  /*f040*/  HADD2.F32 R52, -RZ, R52.H1_H1 ;  /* 0x30000034ff347230 */ /* 0x000fe20000004100 */
[----:B------:R-:W-:Y:S01]  /*f050*/  F2FP.F16.E4M3.UNPACK_B R29, R40.H1 ;  /* 0x00000028ff1d723e */ /* 0x000fe200030006ff */
[----:B------:R-:W-:Y:S01]  /*f060*/  FFMA.FTZ R67, R26, R41, R28 ;  /* 0x000000291a437223 */ /* 0x000fe2000001001c */
[----:B------:R-:W-:-:S02]  /*f070*/  HADD2.F32 R62, -RZ, R62.H1_H1 ;  /* 0x3000003eff3e7230 */ /* 0x000fc40000004100 */
[----:B------:R-:W-:Y:S01]  /*f080*/  FFMA.FTZ R63, R26, R33, -R63 ;  /* 0x000000211a3f7223 */ /* 0x000fe2000001083f */
[----:B------:R-:W-:Y:S01]  /*f090*/  HADD2.F32 R39, -RZ, R39.H1_H1 ;  /* 0x30000027ff277230 */ /* 0x000fe20000004100 */
[----:B------:R-:W-:Y:S01]  /*f0a0*/  F2FP.F16.E4M3.UNPACK_B R55, R55 ;  /* 0x00000037ff37723e */ /* 0x000fe200020006ff */
[----:B------:R-:W-:Y:S01]  /*f0b0*/  HADD2.F32 R41, -RZ, R34.H0_H0 ;  /* 0x20000022ff297230 */ /* 0x000fe20000004100 */
[----:B------:R-:W-:Y:S01]  /*f0c0*/  F2FP.F16.E4M3.UNPACK_B R40, R40 ;  /* 0x00000028ff28723e */ /* 0x000fe200020006ff */
[----:B------:R-:W-:Y:S02]  /*f0d0*/  HADD2.F32 R28, -RZ, R32.H0_H0 ;  /* 0x20000020ff1c7230 */ /* 0x000fe40000004100 */
[C---:B------:R-:W-:Y:S01]  /*f0e0*/  FMUL.FTZ R51, R39.reuse, R62 ;  /* 0x0000003e27337220 */ /* 0x040fe20000410000 */
[----:B------:R-:W-:Y:S02]  /*f0f0*/  HADD2.F32 R33, -RZ, R29.H0_H0 ;  /* 0x2000001dff217230 */ /* 0x000fe40000004100 */
[----:B------:R-:W-:Y:S01]  /*f100*/  FMUL.FTZ R69, R39, R52 ;  /* 0x0000003427457220 */ /* 0x000fe20000410000 */
[----:B------:R-:W-:-:S02]  /*f110*/  HADD2.F32 R26, -RZ, R21.H0_H0 ;  /* 0x20000015ff1a7230 */ /* 0x000fc40000004100 */
[C---:B------:R-:W-:Y:S01]  /*f120*/  FMUL.FTZ R39, R28.reuse, R41 ;  /* 0x000000291c277220 */ /* 0x040fe20000410000 */
[----:B------:R-:W-:Y:S02]  /*f130*/  HADD2.F32 R34, -RZ, R34.H1_H1 ;  /* 0x30000022ff227230 */ /* 0x000fe40000004100 */
[-C--:B------:R-:W-:Y:S01]  /*f140*/  FMUL.FTZ R28, R28, R33.reuse ;  /* 0x000000211c1c7220 */ /* 0x080fe20000410000 */
[----:B------:R-:W-:Y:S02]  /*f150*/  HADD2.F32 R32, -RZ, R32.H1_H1 ;  /* 0x30000020ff207230 */ /* 0x000fe40000004100 */
[C---:B------:R-:W-:Y:S01]  /*f160*/  FFMA.FTZ R50, R26.reuse, R33, -R39 ;  /* 0x000000211a327223 */ /* 0x040fe20000010827 */
[----:B------:R-:W-:Y:S02]  /*f170*/  HADD2.F32 R30, -RZ, R30.H1_H1 ;  /* 0x3000001eff1e7230 */ /* 0x000fe40000004100 */
[----:B------:R-:W-:Y:S01]  /*f180*/  FFMA.FTZ R41, R26, R41, R28 ;  /* 0x000000291a297223 */ /* 0x000fe2000001001c */
[----:B------:R-:W-:-:S02]  /*f190*/  HADD2.F32 R29, -RZ, R29.H1_H1 ;  /* 0x3000001dff1d7230 */ /* 0x000fc40000004100 */
[----:B------:R-:W-:Y:S01]  /*f1a0*/  FMUL.FTZ R28, R32, R34 ;  /* 0x00000022201c7220 */ /* 0x000fe20000410000 */
[----:B------:R-:W-:Y:S02]  /*f1b0*/  HADD2.F32 R21, -RZ, R21.H1_H1 ;  /* 0x30000015ff157230 */ /* 0x000fe40000004100 */
[C---:B------:R-:W-:Y:S01]  /*f1c0*/  FFMA.FTZ R70, R30.reuse, R52, -R51 ;  /* 0x000000341e467223 */ /* 0x040fe20000010833 */
[----:B------:R-:W-:Y:S01]  /*f1d0*/  FFMA.FTZ R62, R30, R62, R69 ;  /* 0x0000003e1e3e7223 */ /* 0x000fe20000010045 */
[-C--:B------:R-:W-:Y:S01]  /*f1e0*/  FMUL.FTZ R33, R32, R29.reuse ;  /* 0x0000001d20217220 */ /* 0x080fe20000410000 */
[----:B------:R-:W-:Y:S02]  /*f1f0*/  HADD2.F32 R30, -RZ, R55.H0_H0 ;  /* 0x20000037ff1e7230 */ /* 0x000fe40000004100 */
[C---:B------:R-:W-:Y:S01]  /*f200*/  FFMA.FTZ R51, R21.reuse, R29, -R28 ;  /* 0x0000001d15337223 */ /* 0x040fe2000001081c */
[----:B------:R-:W-:Y:S02]  /*f210*/  HADD2.F32 R26, -RZ, R31.H0_H0 ;  /* 0x2000001fff1a7230 */ /* 0x000fe40000004100 */
[----:B------:R-:W-:Y:S01]  /*f220*/  FFMA.FTZ R52, R21, R34, R33 ;  /* 0x0000002215347223 */ /* 0x000fe20000010021 */
[----:B------:R-:W-:Y:S01]  /*f230*/  HADD2.F32 R28, -RZ, R40.H0_H0 ;  /* 0x20000028ff1c7230 */ /* 0x000fe20000004100 */
[----:B------:R-:W-:Y:S01]  /*f240*/  F2FP.F16.E4M3.UNPACK_B R29, R4.H1 ;  /* 0x00000004ff1d723e */ /* 0x000fe200030006ff */
        /* <DEDUP_REMOVED lines=9> */
[C---:B------:R-:W-:Y:S01]  /*f2e0*/  FMUL.FTZ R28, R31.reuse, R32 ;  /* 0x000000201f1c7220 */ /* 0x040fe20000410000 */
[----:B------:R-:W-:Y:S01]  /*f2f0*/  F2FP.F16.E4M3.UNPACK_B R26, R20.H1 ;  /* 0x00000014ff1a723e */ /* 0x000fe200030006ff */
[-C--:B------:R-:W-:Y:S01]  /*f300*/  FMUL.FTZ R39, R31, R40.reuse ;  /* 0x000000281f277220 */ /* 0x080fe20000410000 */
[----:B------:R-:W-:Y:S02]  /*f310*/  HADD2.F32 R30, -RZ, R29.H0_H0 ;  /* 0x2000001dff1e7230 */ /* 0x000fe40000004100 */
[C---:B------:R-:W-:Y:S01]  /*f320*/  FFMA.FTZ R31, R7.reuse, R40, -R28 ;  /* 0x00000028071f7223 */ /* 0x040fe2000001081c */
[----:B------:R-:W-:Y:S02]  /*f330*/  HADD2.F32 R21, -RZ, R37.H0_H0 ;  /* 0x20000025ff157230 */ /* 0x000fe40000004100 */
[----:B------:R-:W-:Y:S01]  /*f340*/  FFMA.FTZ R38, R7, R32, R39 ;  /* 0x0000002007267223 */ /* 0x000fe20000010027 */
[----:B------:R-:W-:Y:S01]  /*f350*/  HADD2.F32 R28, -RZ, R26.H0_H0 ;  /* 0x2000001aff1c7230 */ /* 0x000fe20000004100 */
[----:B------:R-:W-:Y:S01]  /*f360*/  F2FP.F16.E4M3.UNPACK_B R4, R4 ;  /* 0x00000004ff04723e */ /* 0x000fe200020006ff */
[----:B------:R-:W-:-:S02]  /*f370*/  HADD2.F32 R7, -RZ, R27.H0_H0 ;  /* 0x2000001bff077230 */ /* 0x000fc40000004100 */
[C---:B------:R-:W-:Y:S01]  /*f380*/  FMUL.FTZ R40, R21.reuse, R30 ;  /* 0x0000001e15287220 */ /* 0x040fe20000410000 */
[----:B------:R-:W-:Y:S02]  /*f390*/  HADD2.F32 R32, -RZ, R29.H1_H1 ;  /* 0x3000001dff207230 */ /* 0x000fe40000004100 */
[-C--:B------:R-:W-:Y:S01]  /*f3a0*/  FMUL.FTZ R58, R21, R28.reuse ;  /* 0x0000001c153a7220 */ /* 0x080fe20000410000 */
[----:B------:R-:W-:Y:S02]  /*f3b0*/  HADD2.F32 R37, -RZ, R37.H1_H1 ;  /* 0x30000025ff257230 */ /* 0x000fe40000004100 */
[----:B------:R-:W-:Y:S01]  /*f3c0*/  FFMA.FTZ R40, R7, R28, -R40 ;  /* 0x0000001c07287223 */ /* 0x000fe20000010828 */
[----:B------:R-:W-:Y:S01]  /*f3d0*/  HADD2.F32 R26, -RZ, R26.H1_H1 ;  /* 0x3000001aff1a7230 */ /* 0x000fe20000004100 */
[----:B------:R-:W-:Y:S01]  /*f3e0*/  F2FP.F16.E4M3.UNPACK_B R20, R20 ;  /* 0x00000014ff14723e */ /* 0x000fe200020006ff */
[----:B------:R-:W-:Y:S02]  /*f3f0*/  HADD2.F32 R27, -RZ, R27.H1_H1 ;  /* 0x3000001bff1b7230 */ /* 0x000fe40000004100 */
[----:B------:R-:W-:Y:S01]  /*f400*/  FMUL.FTZ R28, R37, R32 ;  /* 0x00000020251c7220 */ /* 0x000fe20000410000 */
[----:B------:R-:W-:Y:S01]  /*f410*/  FFMA.FTZ R58, R7, R30, R58 ;  /* 0x0000001e073a7223 */ /* 0x000fe2000001003a */
[----:B------:R-:W-:Y:S01]  /*f420*/  FMUL.FTZ R37, R37, R26 ;  /* 0x0000001a25257220 */ /* 0x000fe20000410000 */
[----:B------:R-:W-:-:S02]  /*f430*/  HADD2.F32 R7, -RZ, R35.H0_H0 ;  /* 0x20000023ff077230 */ /* 0x000fc40000004100 */
[C---:B------:R-:W-:Y:S01]  /*f440*/  FFMA.FTZ R29, R27.reuse, R26, -R28 ;  /* 0x0000001a1b1d7223 */ /* 0x040fe2000001081c */
[----:B------:R-:W-:Y:S02]  /*f450*/  HADD2.F32 R26, -RZ, R4.H0_H0 ;  /* 0x20000004ff1a7230 */ /* 0x000fe40000004100 */
[----:B------:R-:W-:Y:S01]  /*f460*/  FFMA.FTZ R37, R27, R32, R37 ;  /* 0x000000201b257223 */ /* 0x000fe20000010025 */
[----:B------:R-:W-:Y:S01]  /*f470*/  HADD2.F32 R21, -RZ, R20.H0_H0 ;  /* 0x20000014ff157230 */ /* 0x000fe20000004100 */
[----:B------:R-:W-:Y:S01]  /*f480*/  F2FP.SATFINITE.E4M3.F32.PACK_AB_MERGE_C R60, R60, R65, RZ ;  /* 0x000000413c3c723e */ /* 0x000fe200048070ff */
[----:B------:R-:W-:Y:S02]  /*f490*/  HADD2.F32 R28, -RZ, R4.H1_H1 ;  /* 0x30000004ff1c7230 */ /* 0x000fe40000004100 */
[C---:B------:R-:W-:Y:S01]  /*f4a0*/  FMUL.FTZ R27, R7.reuse, R26 ;  /* 0x0000001a071b7220 */ /* 0x040fe20000410000 */
[----:B------:R-:W-:Y:S02]  /*f4b0*/  HADD2.F32 R35, -RZ, R35.H1_H1 ;  /* 0x30000023ff237230 */ /* 0x000fe40000004100 */
[----:B------:R-:W-:Y:S01]  /*f4c0*/  FMUL.FTZ R7, R7, R21 ;  /* 0x0000001507077220 */ /* 0x000fe20000410000 */
[----:B------:R-:W-:Y:S01]  /*f4d0*/  HADD2.F32 R20, -RZ, R20.H1_H1 ;  /* 0x30000014ff147230 */ /* 0x000fe20000004100 */
[----:B------:R-:W-:Y:S01]  /*f4e0*/  F2FP.SATFINITE.E4M3.F32.PACK_AB_MERGE_C R61, R64, R61, RZ ;  /* 0x0000003d403d723e */ /* 0x000fe200048070ff */
[----:B------:R-:W-:-:S02]  /*f4f0*/  HADD2.F32 R4, -RZ, R3.H0_H0 ;  /* 0x20000003ff047230 */ /* 0x000fc40000004100 */
[C---:B------:R-:W-:Y:S01]  /*f500*/  FMUL.FTZ R30, R35.reuse, R28 ;  /* 0x0000001c231e7220 */ /* 0x040fe20000410000 */
[----:B------:R-:W-:Y:S02]  /*f510*/  HADD2.F32 R3, -RZ, R3.H1_H1 ;  /* 0x30000003ff037230 */ /* 0x000fe40000004100 */
[----:B------:R-:W-:Y:S01]  /*f520*/  FMUL.FTZ R35, R35, R20 ;  /* 0x0000001423237220 */ /* 0x000fe20000410000 */
[----:B------:R-:W-:Y:S01]  /*f530*/  F2FP.SATFINITE.E4M3.F32.PACK_AB_MERGE_C R29, R29, R40, RZ ;  /* 0x000000281d1d723e */ /* 0x000fe200048070ff */
        /* <DEDUP_REMOVED lines=8> */
[----:B------:R-:W-:Y:S02]  /*f5c0*/  F2FP.SATFINITE.E4M3.F32.PACK_AB_MERGE_C R37, R37, R58, RZ ;  /* 0x0000003a2525723e */ /* 0x000fe400048070ff */
[----:B------:R-:W-:Y:S02]  /*f5d0*/  F2FP.SATFINITE.E4M3.F32.PACK_AB_MERGE_C R5, R6, R5, R60 ;  /* 0x000000050605723e */ /* 0x000fe4000480703c */
[----:B------:R-:W-:Y:S02]  /*f5e0*/  F2FP.SATFINITE.E4M3.F32.PACK_AB_MERGE_C R7, R66, R53, R7 ;  /* 0x000000354207723e */ /* 0x000fe40004807007 */
[----:B------:R-:W-:-:S02]  /*f5f0*/  F2FP.SATFINITE.E4M3.F32.PACK_AB_MERGE_C R25, R24, R25, R61 ;  /* 0x000000191819723e */ /* 0x000fc4000480703d */
[----:B------:R-:W-:Y:S02]  /*f600*/  F2FP.SATFINITE.E4M3.F32.PACK_AB_MERGE_C R4, R31, R34, R4 ;  /* 0x000000221f04723e */ /* 0x000fe40004807004 */
[----:B------:R-:W-:Y:S02]  /*f610*/  F2FP.SATFINITE.E4M3.F32.PACK_AB_MERGE_C R6, R30, R21, R29 ;  /* 0x000000151e06723e */ /* 0x000fe4000480701d */
[----:B------:R-:W-:Y:S02]  /*f620*/  F2FP.SATFINITE.E4M3.F32.PACK_AB_MERGE_C R27, R68, R59, R27 ;  /* 0x0000003b441b723e */ /* 0x000fe4000480701b */
[----:B------:R-:W-:Y:S01]  /*f630*/  F2FP.SATFINITE.E4M3.F32.PACK_AB_MERGE_C R24, R38, R33, R41 ;  /* 0x000000212618723e */ /* 0x000fe20004807029 */
[----:B------:R2:W-:Y:S01]  /*f640*/  STS.128 [R225+0x18000], R4 ;  /* 0x01800004e1007388 */ /* 0x0005e20000000c00 */
[----:B------:R-:W-:-:S05]  /*f650*/  F2FP.SATFINITE.E4M3.F32.PACK_AB_MERGE_C R26, R35, R26, R37 ;  /* 0x0000001a231a723e */ /* 0x000fca0004807025 */
[----:B------:R2:W-:Y:S02]  /*f660*/  STS.128 [R0+0x18000], R24 ;  /* 0x0180001800007388 */ /* 0x0005e40000000c00 */
.L_x_1473:
[----:B------:R-:W-:Y:S05]  /*f670*/  BSYNC B1 ;  /* 0x0000000000017941 */ /* 0x000fea0003800000 */
.L_x_1472:
[----:B------:R-:W-:Y:S04]  /*f680*/  BSSY B1, `(.L_x_1474) ;  /* 0x0000101000017945 */ /* 0x000fe80003800000 */
[----:B------:R-:W-:Y:S05]  /*f690*/  @P1 BRA `(.L_x_1475) ;  /* 0x0000000c00fc1947 */ /* 0x000fea0003800000 */
[----:B-12---:R-:W-:Y:S02]  /*f6a0*/  SHF.R.U32.HI R0, RZ, 0x8, R42 ;  /* 0x00000008ff007819 */ /* 0x006fe4000001162a */
[----:B-----5:R-:W-:Y:S02]  /*f6b0*/  LEA.HI R7, R54, R215, RZ, 0x1c ;  /* 0x000000d736077211 */ /* 0x020fe400078fe0ff */
[----:B0-----:R-:W-:Y:S02]  /*f6c0*/  LOP3.LUT R3, R42, 0xff, RZ, 0xc0, !PT ;  /* 0x000000ff2a037812 */ /* 0x001fe400078ec0ff */
[----:B------:R-:W-:Y:S01]  /*f6d0*/  LOP3.LUT R0, R0, 0xff, RZ, 0xc0, !PT ;  /* 0x000000ff00007812 */ /* 0x000fe200078ec0ff */
[----:B------:R-:W-:Y:S01]  /*f6e0*/  IMAD.SHL.U32 R21, R7, 0x10, RZ ;  /* 0x0000001007157824 */ /* 0x000fe200078e00ff */
[----:B------:R-:W-:Y:S02]  /*f6f0*/  SHF.R.S32.HI R24, RZ, 0x1f, R7 ;  /* 0x0000001fff187819 */ /* 0x000fe40000011407 */
[----:B------:R-:W-:-:S02]  /*f700*/  SHF.R.U32.HI R4, RZ, 0x8, R43 ;  /* 0x00000008ff047819 */ /* 0x000fc4000001162b */
[----:B------:R-:W-:Y:S02]  /*f710*/  PRMT R20, R0, 0x7604, R3 ;  /* 0x0000760400147816 */ /* 0x000fe40000000003 */
[----:B------:R-:W-:Y:S02]  /*f720*/  LEA.HI R25, R24, R7, RZ, 0x3 ;  /* 0x0000000718197211 */ /* 0x000fe400078f18ff */
[----:B------:R-:W-:Y:S02]  /*f730*/  SHF.R.U32.HI R0, RZ, 0x8, R44 ;  /* 0x00000008ff007819 */ /* 0x000fe4000001162c */
[----:B------:R-:W-:Y:S01]  /*f740*/  LOP3.LUT R5, R43, 0xff, RZ, 0xc0, !PT ;  /* 0x000000ff2b057812 */ /* 0x000fe200078ec0ff */
[----:B------:R-:W-:Y:S01]  /*f750*/  IMAD.SHL.U32 R25, R25, 0x800, RZ ;  /* 0x0000080019197824 */ /* 0x000fe200078e00ff */
[----:B------:R-:W-:Y:S02]  /*f760*/  LOP3.LUT R4, R4, 0xff, RZ, 0xc0, !PT ;  /* 0x000000ff04047812 */ /* 0x000fe400078ec0ff */
[----:B------:R-:W-:-:S02]  /*f770*/  LOP3.LUT R3, R0, 0xff, RZ, 0xc0, !PT ;  /* 0x000000ff00037812 */ /* 0x000fc400078ec0ff */
[----:B------:R-:W-:Y:S02]  /*f780*/  LOP3.LUT R0, R228, 0x70, R21, 0xf8, !PT ;  /* 0x00000070e4007812 */ /* 0x000fe400078ef815 */
[----:B------:R-:W-:Y:S02]  /*f790*/  SHF.R.U32.HI R26, RZ, 0x3, R228 ;  /* 0x00000003ff1a7819 */ /* 0x000fe400000116e4 */
[----:B------:R-:W-:Y:S02]  /*f7a0*/  PRMT R28, R4, 0x7604, R5 ;  /* 0x00007604041c7816 */ /* 0x000fe40000000005 */
[----:B------:R-:W-:Y:S02]  /*f7b0*/  LOP3.LUT R4, R44, 0xff, RZ, 0xc0, !PT ;  /* 0x000000ff2c047812 */ /* 0x000fe400078ec0ff */
[----:B------:R-:W-:Y:S02]  /*f7c0*/  SHF.R.U32.HI R7, RZ, 0x8, R46 ;  /* 0x00000008ff077819 */ /* 0x000fe4000001162e */
[----:B------:R-:W-:-:S02]  /*f7d0*/  LOP3.LUT R0, R0, R26, RZ, 0x3c, !PT ;  /* 0x0000001a00007212 */ /* 0x000fc400078e3cff */
[----:B------:R-:W-:Y:S02]  /*f7e0*/  LOP3.LUT R25, R25, 0xffffc000, RZ, 0xc0, !PT ;  /* 0xffffc00019197812 */ /* 0x000fe400078ec0ff */
[----:B------:R-:W-:Y:S02]  /*f7f0*/  PRMT R30, R3, 0x7604, R4 ;  /* 0x00007604031e7816 */ /* 0x000fe40000000004 */
[----:B------:R-:W-:Y:S02]  /*f800*/  LOP3.LUT R24, R46, 0xff, RZ, 0xc0, !PT ;  /* 0x000000ff2e187812 */ /* 0x000fe400078ec0ff */
[----:B------:R-:W-:Y:S02]  /*f810*/  LOP3.LUT R7, R7, 0xff, RZ, 0xc0, !PT ;  /* 0x000000ff07077812 */ /* 0x000fe400078ec0ff */
[----:B------:R-:W-:Y:S02]  /*f820*/  IADD3 R3, R0, R25, R231 ;  /* 0x0000001900037210 */ /* 0x000fe40007ffe0e7 */
[----:B------:R-:W-:-:S02]  /*f830*/  SHF.R.U32.HI R0, RZ, 0x8, R47 ;  /* 0x00000008ff007819 */ /* 0x000fc4000001162f */
[----:B------:R-:W-:Y:S02]  /*f840*/  PRMT R33, R7, 0x7604, R24 ;  /* 0x0000760407217816 */ /* 0x000fe40000000018 */
[----:B------:R-:W-:Y:S02]  /*f850*/  LOP3.LUT R21, R47, 0xff, RZ, 0xc0, !PT ;  /* 0x000000ff2f157812 */ /* 0x000fe400078ec0ff */
[----:B------:R-:W-:Y:S02]  /*f860*/  SHF.R.U32.HI R24, RZ, 0x8, R48 ;  /* 0x00000008ff187819 */ /* 0x000fe40000011630 */
[----:B------:R-:W-:Y:S02]  /*f870*/  SHF.R.U32.HI R26, RZ, 0x8, R49 ;  /* 0x00000008ff1a7819 */ /* 0x000fe40000011631 */
[----:B------:R-:W-:Y:S02]  /*f880*/  LOP3.LUT R0, R0, 0xff, RZ, 0xc0, !PT ;  /* 0x000000ff00007812 */ /* 0x000fe400078ec0ff */
[----:B------:R-:W-:-:S02]  /*f890*/  SHF.R.U32.HI R5, RZ, 0x8, R45 ;  /* 0x00000008ff057819 */ /* 0x000fc4000001162d */
[----:B------:R-:W-:Y:S02]  /*f8a0*/  LOP3.LUT R25, R48, 0xff, RZ, 0xc0, !PT ;  /* 0x000000ff30197812 */ /* 0x000fe400078ec0ff */
[----:B------:R-:W-:Y:S02]  /*f8b0*/  LOP3.LUT R24, R24, 0xff, RZ, 0xc0, !PT ;  /* 0x000000ff18187812 */ /* 0x000fe400078ec0ff */
[----:B------:R-:W-:Y:S02]  /*f8c0*/  LOP3.LUT R27, R49, 0xff, RZ, 0xc0, !PT ;  /* 0x000000ff311b7812 */ /* 0x000fe400078ec0ff */
[----:B------:R-:W-:Y:S02]  /*f8d0*/  LOP3.LUT R26, R26, 0xff, RZ, 0xc0, !PT ;  /* 0x000000ff1a1a7812 */ /* 0x000fe400078ec0ff */
[----:B------:R-:W-:Y:S01]  /*f8e0*/  PRMT R35, R0, 0x7604, R21 ;  /* 0x0000760400237816 */ /* 0x000fe20000000015 */
[----:B------:R-:W-:Y:S01]  /*f8f0*/  IMAD.IADD R0, R16, 0x1, R3 ;  /* 0x0000000110007824 */ /* 0x000fe200078e0203 */
[----:B------:R-:W-:-:S02]  /*f900*/  LOP3.LUT R6, R45, 0xff, RZ, 0xc0, !PT ;  /* 0x000000ff2d067812 */ /* 0x000fc400078ec0ff */
[----:B------:R-:W-:Y:S02]  /*f910*/  LOP3.LUT R5, R5, 0xff, RZ, 0xc0, !PT ;  /* 0x000000ff05057812 */ /* 0x000fe400078ec0ff */
[----:B------:R-:W-:Y:S02]  /*f920*/  PRMT R37, R24, 0x7604, R25 ;  /* 0x0000760418257816 */ /* 0x000fe40000000019 */
[----:B------:R-:W-:Y:S02]  /*f930*/  PRMT R39, R26, 0x7604, R27 ;  /* 0x000076041a277816 */ /* 0x000fe4000000001b */
[----:B------:R-:W0:Y:S01]  /*f940*/  LDS.128 R24, [R0+0x18000] ;  /* 0x0180000000187984 */ /* 0x000e220000000c00 */
[----:B------:R-:W-:Y:S02]  /*f950*/  PRMT R32, R5, 0x7604, R6 ;  /* 0x0000760405207816 */ /* 0x000fe40000000006 */
[----:B------:R-:W-:Y:S01]  /*f960*/  SHF.R.U32.HI R3, RZ, 0x10, R42 ;  /* 0x00000010ff037819 */ /* 0x000fe2000001162a */
[----:B------:R-:W1:Y:S01]  /*f970*/  LDS.128 R4, [R224+0x18000] ;  /* 0x01800000e0047984 */ /* 0x000e620000000c00 */
[----:B------:R-:W-:-:S02]  /*f980*/  SHF.R.U32.HI R21, RZ, 0x10, R43 ;  /* 0x00000010ff157819 */ /* 0x000fc4000001162b */
[----:B------:R-:W-:Y:S02]  /*f990*/  LOP3.LUT R3, R3, 0xff, RZ, 0xc0, !PT ;  /* 0x000000ff03037812 */ /* 0x000fe400078ec0ff */
[----:B------:R-:W-:Y:S02]  /*f9a0*/  SHF.R.U32.HI R31, RZ, 0x10, R45 ;  /* 0x00000010ff1f7819 */ /* 0x000fe4000001162d */
[----:B------:R-:W-:Y:S02]  /*f9b0*/  LOP3.LUT R21, R21, 0xff, RZ, 0xc0, !PT ;  /* 0x000000ff15157812 */ /* 0x000fe400078ec0ff */
[----:B------:R-:W-:Y:S02]  /*f9c0*/  SHF.R.U32.HI R29, RZ, 0x10, R44 ;  /* 0x00000010ff1d7819 */ /* 0x000fe4000001162c */
[----:B------:R-:W-:Y:S02]  /*f9d0*/  PRMT R3, R3, 0x7054, R20 ;  /* 0x0000705403037816 */ /* 0x000fe40000000014 */
[----:B------:R-:W-:-:S02]  /*f9e0*/  LOP3.LUT R31, R31, 0xff, RZ, 0xc0, !PT ;  /* 0x000000ff1f1f7812 */ /* 0x000fc400078ec0ff */
[----:B------:R-:W-:Y:S02]  /*f9f0*/  PRMT R21, R21, 0x7054, R28 ;  /* 0x0000705415157816 */ /* 0x000fe4000000001c */
[----:B------:R-:W-:Y:S02]  /*fa00*/  SHF.R.U32.HI R20, RZ, 0x10, R46 ;  /* 0x00000010ff147819 */ /* 0x000fe4000001162e */
[----:B------:R-:W-:Y:S02]  /*fa10*/  SHF.R.U32.HI R28, RZ, 0x10, R47 ;  /* 0x00000010ff1c7819 */ /* 0x000fe4000001162f */
[----:B------:R-:W-:Y:S02]  /*fa20*/  LOP3.LUT R29, R29, 0xff, RZ, 0xc0, !PT ;  /* 0x000000ff1d1d7812 */ /* 0x000fe400078ec0ff */
[----:B------:R-:W-:Y:S02]  /*fa30*/  PRMT R31, R31, 0x7054, R32 ;  /* 0x000070541f1f7816 */ /* 0x000fe40000000020 */
[----:B------:R-:W-:-:S02]  /*fa40*/  LOP3.LUT R20, R20, 0xff, RZ, 0xc0, !PT ;  /* 0x000000ff14147812 */ /* 0x000fc400078ec0ff */
[----:B------:R-:W-:Y:S02]  /*fa50*/  SHF.R.U32.HI R32, RZ, 0x10, R49 ;  /* 0x00000010ff207819 */ /* 0x000fe40000011631 */
[----:B------:R-:W-:Y:S02]  /*fa60*/  LOP3.LUT R28, R28, 0xff, RZ, 0xc0, !PT ;  /* 0x000000ff1c1c7812 */ /* 0x000fe400078ec0ff */
[----:B------:R-:W-:Y:S02]  /*fa70*/  PRMT R29, R29, 0x7054, R30 ;  /* 0x000070541d1d7816 */ /* 0x000fe4000000001e */
[----:B------:R-:W-:Y:S02]  /*fa80*/  PRMT R33, R20, 0x7054, R33 ;  /* 0x0000705414217816 */ /* 0x000fe40000000021 */
[----:B------:R-:W-:Y:S02]  /*fa90*/  LOP3.LUT R38, R3, 0xff000000, R42, 0xf8, !PT ;  /* 0xff00000003267812 */ /* 0x000fe400078ef82a */
[----:B------:R-:W-:-:S02]  /*faa0*/  LOP3.LUT R32, R32, 0xff, RZ, 0xc0, !PT ;  /* 0x000000ff20207812 */ /* 0x000fc400078ec0ff */
[----:B------:R-:W-:Y:S02]  /*fab0*/  PRMT R35, R28, 0x7054, R35 ;  /* 0x000070541c237816 */ /* 0x000fe40000000023 */
[----:B------:R-:W-:Y:S02]  /*fac0*/  LOP3.LUT R42, R21, 0xff000000, R43, 0xf8, !PT ;  /* 0xff000000152a7812 */ /* 0x000fe400078ef82b */
[----:B------:R-:W-:Y:S02]  /*fad0*/  LOP3.LUT R43, R29, 0xff000000, R44, 0xf8, !PT ;  /* 0xff0000001d2b7812 */ /* 0x000fe400078ef82c */
[----:B------:R-:W-:Y:S02]  /*fae0*/  LOP3.LUT R44, R31, 0xff000000, R45, 0xf8, !PT ;  /* 0xff0000001f2c7812 */ /* 0x000fe400078ef82d */
[----:B------:R-:W-:Y:S02]  /*faf0*/  LOP3.LUT R45, R33, 0xff000000, R46, 0xf8, !PT ;  /* 0xff000000212d7812 */ /* 0x000fe400078ef82e */
[----:B------:R-:W-:-:S02]  /*fb00*/  PRMT R39, R32, 0x7054, R39 ;  /* 0x0000705420277816 */ /* 0x000fc40000000027 */
[----:B------:R-:W-:Y:S02]  /*fb10*/  LOP3.LUT R46, R35, 0xff000000, R47, 0xf8, !PT ;  /* 0xff000000232e7812 */ /* 0x000fe400078ef82f */
[----:B------:R-:W-:Y:S02]  /*fb20*/  SHF.R.U32.HI R30, RZ, 0x10, R48 ;  /* 0x00000010ff1e7819 */ /* 0x000fe40000011630 */
[----:B------:R-:W-:Y:S02]  /*fb30*/  LOP3.LUT R49, R39, 0xff000000, R49, 0xf8, !PT ;  /* 0xff00000027317812 */ /* 0x000fe400078ef831 */
[----:B------:R-:W-:Y:S02]  /*fb40*/  F2FP.F16.E4M3.UNPACK_B R41, R46 ;  /* 0x0000002eff29723e */ /* 0x000fe400020006ff */
[----:B0-----:R-:W-:Y:S02]  /*fb50*/  F2FP.F16.E4M3.UNPACK_B R31, R25 ;  /* 0x00000019ff1f723e */ /* 0x001fe400020006ff */
[----:B------:R-:W-:Y:S01]  /*fb60*/  F2FP.F16.E4M3.UNPACK_B R39, R42 ;  /* 0x0000002aff27723e */ /* 0x000fe200020006ff */
[----:B------:R-:W-:Y:S01]  /*fb70*/  HADD2.F32 R47, -RZ, R41.H0_H0 ;  /* 0x20000029ff2f7230 */ /* 0x000fe20000004100 */
[----:B------:R-:W-:-:S02]  /*fb80*/  LOP3.LUT R30, R30, 0xff, RZ, 0xc0, !PT ;  /* 0x000000ff1e1e7812 */ /* 0x000fc400078ec0ff */
[-C--:B-1----:R-:W-:Y:S01]  /*fb90*/  F2FP.F16.E4M3.UNPACK_B R20, R5.reuse ;  /* 0x00000005ff14723e */ /* 0x082fe200020006ff */
[----:B------:R-:W-:Y:S01]  /*fba0*/  HADD2.F32 R40, -RZ, R39.H0_H0 ;  /* 0x20000027ff287230 */ /* 0x000fe20000004100 */
[----:B------:R-:W-:Y:S01]  /*fbb0*/  F2FP.F16.E4M3.UNPACK_B R21, R5.H1 ;  /* 0x00000005ff15723e */ /* 0x000fe200030006ff */
[--C-:B------:R-:W-:Y:S01]  /*fbc0*/  HADD2.F32 R5, -RZ, R31.reuse.H0_H0 ;  /* 0x2000001fff057230 */ /* 0x100fe20000004100 */
[----:B------:R-:W-:Y:S01]  /*fbd0*/  PRMT R37, R30, 0x7054, R37 ;  /* 0x000070541e257816 */ /* 0x000fe20000000025 */
[----:B------:R-:W-:Y:S01]  /*fbe0*/  HADD2.F32 R31, -RZ, R31.H1_H1 ;  /* 0x3000001fff1f7230 */ /* 0x000fe20000004100 */
[-C--:B------:R-:W-:Y:S01]  /*fbf0*/  F2FP.F16.E4M3.UNPACK_B R29, R7.reuse ;  /* 0x00000007ff1d723e */ /* 0x080fe200020006ff */
[----:B------:R-:W-:Y:S01]  /*fc00*/  HADD2.F32 R39, -RZ, R39.H1_H1 ;  /* 0x30000027ff277230 */ /* 0x000fe20000004100 */
[----:B------:R-:W-:Y:S01]  /*fc10*/  F2FP.F16.E4M3.UNPACK_B R30, R7.H1 ;  /* 0x00000007ff1e723e */ /* 0x000fe200030006ff */
[----:B------:R-:W-:Y:S01]  /*fc20*/  FMUL.FTZ R50, R5, R40 ;  /* 0x0000002805327220 */ /* 0x000fe20000410000 */
[----:B------:R-:W-:-:S02]  /*fc30*/  F2FP.F16.E4M3.UNPACK_B R7, R6 ;  /* 0x00000006ff07723e */ /* 0x000fc400020006ff */
[----:B------:R-:W-:Y:S01]  /*fc40*/  F2FP.F16.E4M3.UNPACK_B R28, R6.H1 ;  /* 0x00000006ff1c723e */ /* 0x000fe200030006ff */
[--C-:B------:R-:W-:Y:S01]  /*fc50*/  HADD2.F32 R6, -RZ, R20.reuse.H0_H0 ;  /* 0x20000014ff067230 */ /* 0x100fe20000004100 */
[----:B------:R-:W-:Y:S01]  /*fc60*/  F2FP.F16.E4M3.UNPACK_B R32, R25.H1 ;  /* 0x00000019ff20723e */ /* 0x000fe200030006ff */
[-C--:B------:R-:W-:Y:S01]  /*fc70*/  FMUL.FTZ R25, R5, R47.reuse ;  /* 0x0000002f05197220 */ /* 0x080fe20000410000 */
[----:B------:R-:W-:Y:S01]  /*fc80*/  F2FP.F16.E4M3.UNPACK_B R46, R46.H1 ;  /* 0x0000002eff2e723e */ /* 0x000fe200030006ff */
[----:B------:R-:W-:Y:S01]  /*fc90*/  HADD2.F32 R20, -RZ, R20.H1_H1 ;  /* 0x30000014ff147230 */ /* 0x000fe20000004100 */
[----:B------:R-:W-:Y:S01]  /*fca0*/  F2FP.F16.E4M3.UNPACK_B R42, R42.H1 ;  /* 0x0000002aff2a723e */ /* 0x000fe200030006ff */
[C---:B------:R-:W-:Y:S01]  /*fcb0*/  FFMA.FTZ R5, R6.reuse, R40, -R25 ;  /* 0x0000002806057223 */ /* 0x040fe20000010819 */
[-C--:B------:R-:W-:Y:S01]  /*fcc0*/  F2FP.F16.E4M3.UNPACK_B R33, R26.reuse ;  /* 0x0000001aff21723e */ /* 0x080fe200020006ff */
[----:B------:R-:W-:Y:S01]  /*fcd0*/  FFMA.FTZ R25, R6, R47, R50 ;  /* 0x0000002f06197223 */ /* 0x000fe20000010032 */
[----:B------:R-:W-:Y:S01]  /*fce0*/  F2FP.F16.E4M3.UNPACK_B R34, R26.H1 ;  /* 0x0000001aff22723e */ /* 0x000fe200030006ff */
[----:B------:R-:W-:Y:S01]  /*fcf0*/  HADD2.F32 R40, -RZ, R41.H1_H1 ;  /* 0x30000029ff287230 */ /* 0x000fe20000004100 */
[----:B------:R-:W-:Y:S01]  /*fd00*/  F2FP.F16.E4M3.UNPACK_B R35, R27 ;  /* 0x0000001bff23723e */ /* 0x000fe200020006ff */
[----:B------:R-:W-:Y:S01]  /*fd10*/  HADD2.F32 R47, -RZ, R46.H0_H0 ;  /* 0x2000002eff2f7230 */ /* 0x000fe20000004100 */
[----:B------:R-:W-:Y:S01]  /*fd20*/  LOP3.LUT R48, R37, 0xff000000, R48, 0xf8, !PT ;  /* 0xff00000025307812 */ /* 0x000fe200078ef830 */
[----:B------:R-:W-:-:S02]  /*fd30*/  HADD2.F32 R26, -RZ, R32.H0_H0 ;  /* 0x20000020ff1a7230 */ /* 0x000fc40000004100 */
[CC--:B------:R-:W-:Y:S01]  /*fd40*/  FMUL.FTZ R51, R31.reuse, R40.reuse ;  /* 0x000000281f337220 */ /* 0x0c0fe20000410000 */
[--C-:B------:R-:W-:Y:S02]  /*fd50*/  HADD2.F32 R41, -RZ, R42.reuse.H0_H0 ;  /* 0x2000002aff297230 */ /* 0x100fe40000004100 */
[----:B------:R-:W-:Y:S01]  /*fd60*/  FMUL.FTZ R31, R31, R39 ;  /* 0x000000271f1f7220 */ /* 0x000fe20000410000 */
[----:B------:R-:W-:Y:S02]  /*fd70*/  HADD2.F32 R6, -RZ, R21.H0_H0 ;  /* 0x20000015ff067230 */ /* 0x000fe40000004100 */
[----:B------:R-:W-:Y:S01]  /*fd80*/  FMUL.FTZ R53, R26, R47 ;  /* 0x0000002f1a357220 */ /* 0x000fe20000410000 */
[----:B------:R-:W-:Y:S01]  /*fd90*/  FFMA.FTZ R50, R20, R39, -R51 ;  /* 0x0000002714327223 */ /* 0x000fe20000010833 */
[----:B------:R-:W-:Y:S01]  /*fda0*/  FMUL.FTZ R26, R26, R41 ;  /* 0x000000291a1a7220 */ /* 0x000fe20000410000 */
[----:B------:R-:W-:Y:S01]  /*fdb0*/  F2FP.F16.E4M3.UNPACK_B R39, R49 ;  /* 0x00000031ff27723e */ /* 0x000fe200020006ff */
[----:B------:R-:W-:Y:S01]  /*fdc0*/  FFMA.FTZ R52, R20, R40, R31 ;  /* 0x0000002814347223 */ /* 0x000fe2000001001f */
[C---:B------:R-:W-:Y:S01]  /*fdd0*/  FFMA.FTZ R53, R6.reuse, R41, -R53 ;  /* 0x0000002906357223 */ /* 0x040fe20000010835 */
[----:B------:R-:W-:Y:S01]  /*fde0*/  FFMA.FTZ R47, R6, R47, R26 ;  /* 0x0000002f062f7223 */ /* 0x000fe2000001001a */
[-C--:B------:R-:W-:Y:S01]  /*fdf0*/  F2FP.F16.E4M3.UNPACK_B R26, R44.reuse ;  /* 0x0000002cff1a723e */ /* 0x080fe200020006ff */
[----:B------:R-:W-:Y:S01]  /*fe00*/  HADD2.F32 R42, -RZ, R42.H1_H1 ;  /* 0x3000002aff2a7230 */ /* 0x000fe20000004100 */
[----:B------:R-:W-:Y:S01]  /*fe10*/  F2FP.F16.E4M3.UNPACK_B R37, R27.H1 ;  /* 0x0000001bff25723e */ /* 0x000fe200030006ff */
[----:B------:R-:W-:Y:S01]  /*fe20*/  HADD2.F32 R32, -RZ, R32.H1_H1 ;  /* 0x30000020ff207230 */ /* 0x000fe20000004100 */
[----:B------:R-:W-:Y:S01]  /*fe30*/  F2FP.F16.E4M3.UNPACK_B R49, R49.H1 ;  /* 0x00000031ff31723e */ /* 0x000fe200030006ff */
[----:B------:R-:W-:Y:S01]  /*fe40*/  HADD2.F32 R41, -RZ, R39.H0_H0 ;  /* 0x20000027ff297230 */ /* 0x000fe20000004100 */
[----:B------:R-:W-:Y:S01]  /*fe50*/  F2FP.F16.E4M3.UNPACK_B R44, R44.H1 ;  /* 0x0000002cff2c723e */ /* 0x000fe200030006ff */
[----:B------:R-:W-:-:S02]  /*fe60*/  HADD2.F32 R20, -RZ, R35.H0_H0 ;  /* 0x20000023ff147230 */ /* 0x000fc40000004100 */
[----:B------:R-:W-:Y:S01]  /*fe70*/  FMUL.FTZ R51, R32, R42 ;  /* 0x0000002a20337220 */ /* 0x000fe20000410000 */
[----:B------:R-:W-:Y:S01]  /*fe80*/  HADD2.F32 R31, -RZ, R26.H0_H0 ;  /* 0x2000001aff1f7230 */ /* 0x000fe20000004100 */
[----:B------:R-:W-:Y:S01]  /*fe90*/  F2FP.F16.E4M3.UNPACK_B R27, R24 ;  /* 0x00000018ff1b723e */ /* 0x000fe200020006ff */
[----:B------:R-:W-:Y:S02]  /*fea0*/  HADD2.F32 R46, -RZ, R46.H1_H1 ;  /* 0x3000002eff2e7230 */ /* 0x000fe40000004100 */
[C---:B------:R-:W-:Y:S01]  /*feb0*/  FMUL.FTZ R55, R20.reuse, R41 ;  /* 0x0000002914377220 */ /* 0x040fe20000410000 */
[----:B------:R-:W-:Y:S02]  /*fec0*/  HADD2.F32 R21, -RZ, R21.H1_H1 ;  /* 0x30000015ff157230 */ /* 0x000fe40000004100 */
[----:B------:R-:W-:Y:S01]  /*fed0*/  FMUL.FTZ R20, R20, R31 ;  /* 0x0000001f14147220 */ /* 0x000fe20000410000 */
[----:B------:R-:W-:Y:S02]  /*fee0*/  HADD2.F32 R6, -RZ, R29.H0_H0 ;  /* 0x2000001dff067230 */ /* 0x000fe40000004100 */
[----:B------:R-:W-:Y:S01]  /*fef0*/  FMUL.FTZ R40, R32, R46 ;  /* 0x0000002e20287220 */ /* 0x000fe20000410000 */
[----:B------:R-:W-:-:S02]  /*ff00*/  HADD2.F32 R32, -RZ, R39.H1_H1 ;  /* 0x30000027ff207230 */ /* 0x000fc40000004100 */
[C---:B------:R-:W-:Y:S01]  /*ff10*/  FFMA.FTZ R46, R21.reuse, R46, R51 ;  /* 0x0000002e152e7223 */ /* 0x040fe20000010033 */
[----:B------:R-:W-:Y:S02]  /*ff20*/  HADD2.F32 R35, -RZ, R35.H1_H1 ;  /* 0x30000023ff237230 */ /* 0x000fe40000004100 */
[C---:B------:R-:W-:Y:S01]  /*ff30*/  FFMA.FTZ R55, R6.reuse, R31, -R55 ;  /* 0x0000001f06377223 */ /* 0x040fe20000010837 */
[----:B------:R-:W-:Y:S01]  /*ff40*/  FFMA.FTZ R51, R6, R41, R20 ;  /* 0x0000002906337223 */ /* 0x000fe20000010014 */
[----:B------:R-:W-:Y:S02]  /*ff50*/  HADD2.F32 R31, -RZ, R49.H0_H0 ;  /* 0x20000031ff1f7230 */ /* 0x000fe40000004100 */
[----:B------:R-:W-:Y:S01]  /*ff60*/  FFMA.FTZ R42, R21, R42, -R40 ;  /* 0x0000002a152a7223 */ /* 0x000fe20000010828 */
[----:B------:R-:W-:Y:S02]  /*ff70*/  HADD2.F32 R20, -RZ, R37.H0_H0 ;  /* 0x20000025ff147230 */ /* 0x000fe40000004100 */
[----:B------:R-:W-:Y:S01]  /*ff80*/  FMUL.FTZ R40, R35, R32 ;  /* 0x0000002023287220 */ /* 0x000fe20000410000 */
[----:B------:R-:W-:Y:S01]  /*ff90*/  HADD2.F32 R26, -RZ, R26.H1_H1 ;  /* 0x3000001aff1a7230 */ /* 0x000fe20000004100 */
[----:B------:R-:W-:Y:S01]  /*ffa0*/  F2FP.F16.E4M3.UNPACK_B R24, R24.H1 ;  /* 0x00000018ff18723e */ /* 0x000fe200030006ff */
[----:B------:R-:W-:-:S02]  /*ffb0*/  HADD2.F32 R29, -RZ, R29.H1_H1 ;  /* 0x3000001dff1d7230 */ /* 0x000fc40000004100 */
[C---:B------:R-:W-:Y:S01]  /*ffc0*/  FMUL.FTZ R39, R20.reuse, R31 ;  /* 0x0000001f14277220 */ /* 0x040fe20000410000 */
[----:B------:R-:W-:Y:S02]  /*ffd0*/  HADD2.F32 R21, -RZ, R44.H0_H0 ;  /* 0x2000002cff157230 */ /* 0x000fe40000004100 */
[-C--:B------:R-:W-:Y:S01]  /*ffe0*/  FMUL.FTZ R35, R35, R26.reuse ;  /* 0x0000001a23237220 */ /* 0x080fe20000410000 */
[----:B------:R-:W-:Y:S02]  /*fff0*/  HADD2.F32 R6, -RZ, R30.H0_H0 ;  /* 0x2000001eff067230 */ /* 0x000fe40000004100 */
[C---:B------:R-:W-:Y:S01]  /*10000*/  FFMA.FTZ R58, R29.reuse, R26, -R40 ;  /* 0x0000001a1d3a7223 */ /* 0x040fe20000010828 */
[----:B------:R-:W-:Y:S01]  /*10010*/  F2FP.F16.E4M3.UNPACK_B R26, R45.H1 ;  /* 0x0000002dff1a723e */ /* 0x000fe200030006ff */
[-C--:B------:R-:W-:Y:S01]  /*10020*/  FMUL.FTZ R20, R20, R21.reuse ;  /* 0x0000001514147220 */ /* 0x080fe20000410000 */
[----:B------:R-:W-:Y:S01]  /*10030*/  F2FP.F16.E4M3.UNPACK_B R3, R4 ;  /* 0x00000004ff03723e */ /* 0x000fe200020006ff */
[C---:B------:R-:W-:Y:S01]  /*10040*/  FFMA.FTZ R59, R6.reuse, R21, -R39 ;  /* 0x00000015063b7223 */ /* 0x040fe20000010827 */
[----:B------:R-:W-:Y:S01]  /*10050*/  F2FP.F16.E4M3.UNPACK_B R21, R38.H1 ;  /* 0x00000026ff15723e */ /* 0x000fe200030006ff */
[----:B------:R-:W-:Y:S01]  /*10060*/  FFMA.FTZ R61, R6, R31, R20 ;  /* 0x0000001f063d7223 */ /* 0x000fe20000010014 */
[----:B------:R-:W-:Y:S01]  /*10070*/  F2FP.F16.E4M3.UNPACK_B R4, R4.H1 ;  /* 0x00000004ff04723e */ /* 0x000fe200030006ff */
[----:B------:R-:W-:Y:S01]  /*10080*/  FFMA.FTZ R60, R29, R32, R35 ;  /* 0x000000201d3c7223 */ /* 0x000fe20000010023 */
[----:B------:R-:W-:Y:S01]  /*10090*/  HADD2.F32 R31, -RZ, R26.H0_H0 ;  /* 0x2000001aff1f7230 */ /* 0x000fe20000004100 */
[----:B------:R-:W-:Y:S01]  /*100a0*/  F2FP.F16.E4M3.UNPACK_B R45, R45 ;  /* 0x0000002dff2d723e */ /* 0x000fe200020006ff */
[----:B------:R-:W-:Y:S01]  /*100b0*/  HADD2.F32 R20, -RZ, R24.H0_H0 ;  /* 0x20000018ff147230 */ /* 0x000fe20000004100 */
[----:B------:R-:W-:Y:S01]  /*100c0*/  F2FP.F16.E4M3.UNPACK_B R38, R38 ;  /* 0x00000026ff26723e */ /* 0x000fe200020006ff */
[----:B------:R-:W-:Y:S01]  /*100d0*/  HADD2.F32 R29, -RZ, R21.H0_H0 ;  /* 0x20000015ff1d7230 */ /* 0x000fe20000004100 */
[----:B------:R-:W-:Y:S01]  /*100e0*/  F2FP.SATFINITE.E4M3.F32.PACK_AB_MERGE_C R42, R42, R53, RZ ;  /* 0x000000352a2a723e */ /* 0x000fe200048070ff */
[----:B------:R-:W-:-:S02]  /*100f0*/  HADD2.F32 R44, -RZ, R44.H1_H1 ;  /* 0x3000002cff2c7230 */ /* 0x000fc40000004100 */
[C---:B------:R-:W-:Y:S01]  /*10100*/  FMUL.FTZ R35, R20.reuse, R31 ;  /* 0x0000001f14237220 */ /* 0x040fe20000410000 */
[----:B------:R-:W-:Y:S02]  /*10110*/  HADD2.F32 R49, -RZ, R49.H1_H1 ;  /* 0x30000031ff317230 */ /* 0x000fe40000004100 */
[----:B------:R-:W-:Y:S01]  /*10120*/  FMUL.FTZ R20, R20, R29 ;  /* 0x0000001d14147220 */ /* 0x000fe20000410000 */
[----:B------:R-:W-:Y:S01]  /*10130*/  HADD2.F32 R37, -RZ, R37.H1_H1 ;  /* 0x30000025ff257230 */ /* 0x000fe20000004100 */
[----:B------:R-:W-:Y:S01]  /*10140*/  F2FP.SATFINITE.E4M3.F32.PACK_AB_MERGE_C R46, R46, R47, RZ ;  /* 0x0000002f2e2e723e */ /* 0x000fe200048070ff */
[----:B------:R-:W-:Y:S01]  /*10150*/  HADD2.F32 R6, -RZ, R4.H0_H0 ;  /* 0x20000004ff067230 */ /* 0x000fe20000004100 */
[----:B------:R-:W-:Y:S01]  /*10160*/  F2FP.SATFINITE.E4M3.F32.PACK_AB_MERGE_C R5, R50, R5, R42 ;  /* 0x000000053205723e */ /* 0x000fe2000480702a */
[----:B------:R-:W-:Y:S02]  /*10170*/  HADD2.F32 R30, -RZ, R30.H1_H1 ;  /* 0x3000001eff1e7230 */ /* 0x000fe40000004100 */
[C---:B------:R-:W-:Y:S01]  /*10180*/  FMUL.FTZ R39, R37.reuse, R49 ;  /* 0x0000003125277220 */ /* 0x040fe20000410000 */
[----:B------:R-:W-:Y:S01]  /*10190*/  FMUL.FTZ R32, R37, R44 ;  /* 0x0000002c25207220 */ /* 0x000fe20000410000 */
[----:B------:R-:W-:Y:S01]  /*101a0*/  FFMA.FTZ R37, R6, R31, R20 ;  /* 0x0000001f06257223 */ /* 0x000fe20000010014 */
[----:B------:R-:W-:-:S02]  /*101b0*/  HADD2.F32 R31, -RZ, R26.H1_H1 ;  /* 0x3000001aff1f7230 */ /* 0x000fc40000004100 */
[C---:B------:R-:W-:Y:S01]  /*101c0*/  FFMA.FTZ R62, R30.reuse, R44, -R39 ;  /* 0x0000002c1e3e7223 */ /* 0x040fe20000010827 */
[----:B------:R-:W-:Y:S02]  /*101d0*/  HADD2.F32 R24, -RZ, R24.H1_H1 ;  /* 0x30000018ff187230 */ /* 0x000fe40000004100 */
[----:B------:R-:W-:Y:S01]  /*101e0*/  FFMA.FTZ R64, R30, R49, R32 ;  /* 0x000000311e407223 */ /* 0x000fe20000010020 */
[----:B------:R-:W-:Y:S02]  /*101f0*/  HADD2.F32 R21, -RZ, R21.H1_H1 ;  /* 0x30000015ff157230 */ /* 0x000fe40000004100 */
[----:B------:R-:W-:Y:S01]  /*10200*/  FFMA.FTZ R32, R6, R29, -R35 ;  /* 0x0000001d06207223 */ /* 0x000fe20000010823 */
[----:B------:R-:W-:Y:S02]  /*10210*/  HADD2.F32 R4, -RZ, R4.H1_H1 ;  /* 0x30000004ff047230 */ /* 0x000fe40000004100 */
[----:B------:R-:W-:Y:S01]  /*10220*/  FMUL.FTZ R35, R24, R31 ;  /* 0x0000001f18237220 */ /* 0x000fe20000410000 */
[----:B------:R-:W-:-:S02]  /*10230*/  HADD2.F32 R6, -RZ, R27.H0_H0 ;  /* 0x2000001bff067230 */ /* 0x000fc40000004100 */
[-C--:B------:R-:W-:Y:S01]  /*10240*/  FMUL.FTZ R24, R24, R21.reuse ;  /* 0x0000001518187220 */ /* 0x080fe20000410000 */
[--C-:B------:R-:W-:Y:S02]  /*10250*/  HADD2.F32 R29, -RZ, R45.reuse.H0_H0 ;  /* 0x2000002dff1d7230 */ /* 0x100fe40000004100 */
[C---:B------:R-:W-:Y:S01]  /*10260*/  FFMA.FTZ R39, R4.reuse, R21, -R35 ;  /* 0x0000001504277223 */ /* 0x040fe20000010823 */
[----:B------:R-:W-:Y:S02]  /*10270*/  HADD2.F32 R21, -RZ, R38.H0_H0 ;  /* 0x20000026ff157230 */ /* 0x000fe40000004100 */
[----:B------:R-:W-:Y:S01]  /*10280*/  FFMA.FTZ R40, R4, R31, R24 ;  /* 0x0000001f04287223 */ /* 0x000fe20000010018 */
[----:B------:R-:W-:Y:S02]  /*10290*/  HADD2.F32 R20, -RZ, R45.H1_H1 ;  /* 0x3000002dff147230 */ /* 0x000fe40000004100 */
[----:B------:R-:W-:Y:S01]  /*102a0*/  FMUL.FTZ R31, R6, R29 ;  /* 0x0000001d061f7220 */ /* 0x000fe20000410000 */
[----:B------:R-:W-:-:S02]  /*102b0*/  HADD2.F32 R27, -RZ, R27.H1_H1 ;  /* 0x3000001bff1b7230 */ /* 0x000fc40000004100 */
[-C--:B------:R-:W-:Y:S01]  /*102c0*/  FMUL.FTZ R35, R6, R21.reuse ;  /* 0x0000001506237220 */ /* 0x080fe20000410000 */
[--C-:B------:R-:W-:Y:S01]  /*102d0*/  HADD2.F32 R4, -RZ, R3.reuse.H0_H0 ;  /* 0x20000003ff047230 */ /* 0x100fe20000004100 */
[----:B------:R-:W-:Y:S01]  /*102e0*/  F2FP.F16.E4M3.UNPACK_B R24, R48.H1 ;  /* 0x00000030ff18723e */ /* 0x000fe200030006ff */
[----:B------:R-:W-:Y:S02]  /*102f0*/  HADD2.F32 R38, -RZ, R38.H1_H1 ;  /* 0x30000026ff267230 */ /* 0x000fe40000004100 */
[C---:B------:R-:W-:Y:S01]  /*10300*/  FMUL.FTZ R26, R27.reuse, R20 ;  /* 0x000000141b1a7220 */ /* 0x040fe20000410000 */
[----:B------:R-:W-:Y:S02]  /*10310*/  HADD2.F32 R3, -RZ, R3.H1_H1 ;  /* 0x30000003ff037230 */ /* 0x000fe40000004100 */
[C---:B------:R-:W-:Y:S01]  /*10320*/  FFMA.FTZ R31, R4.reuse, R21, -R31 ;  /* 0x00000015041f7223 */ /* 0x040fe2000001081f */
        /* <DEDUP_REMOVED lines=8> */
[--C-:B------:R-:W-:Y:S01]  /*103b0*/  HADD2.F32 R20, -RZ, R6.reuse.H0_H0 ;  /* 0x20000006ff147230 */ /* 0x100fe20000004100 */
[----:B------:R-:W-:Y:S01]  /*103c0*/  F2FP.F16.E4M3.UNPACK_B R43, R43 ;  /* 0x0000002bff2b723e */ /* 0x000fe200020006ff */
[----:B------:R-:W-:Y:S02]  /*103d0*/  HADD2.F32 R21, -RZ, R6.H1_H1 ;  /* 0x30000006ff157230 */ /* 0x000fe40000004100 */
[C---:B------:R-:W-:Y:S01]  /*103e0*/  FMUL.FTZ R6, R4.reuse, R26 ;  /* 0x0000001a04067220 */ /* 0x040fe20000410000 */
[----:B------:R-:W-:Y:S02]  /*103f0*/  HADD2.F32 R3, -RZ, R28.H0_H0 ;  /* 0x2000001cff037230 */ /* 0x000fe40000004100 */
[----:B------:R-:W-:Y:S01]  /*10400*/  FMUL.FTZ R4, R4, R20 ;  /* 0x0000001404047220 */ /* 0x000fe20000410000 */
[----:B------:R-:W-:Y:S01]  /*10410*/  HADD2.F32 R27, -RZ, R24.H1_H1 ;  /* 0x30000018ff1b7230 */ /* 0x000fe20000004100 */
[----:B------:R-:W-:Y:S01]  /*10420*/  F2FP.SATFINITE.E4M3.F32.PACK_AB_MERGE_C R61, R64, R61, RZ ;  /* 0x0000003d403d723e */ /* 0x000fe200048070ff */
[----:B------:R-:W-:-:S02]  /*10430*/  HADD2.F32 R34, -RZ, R34.H1_H1 ;  /* 0x30000022ff227230 */ /* 0x000fc40000004100 */
[C---:B------:R-:W-:Y:S01]  /*10440*/  FFMA.FTZ R29, R3.reuse, R20, -R6 ;  /* 0x00000014031d7223 */ /* 0x040fe20000010806 */
[----:B------:R-:W-:Y:S01]  /*10450*/  HADD2.F32 R28, -RZ, R28.H1_H1 ;  /* 0x3000001cff1c7230 */ /* 0x000fe20000004100 */
[----:B------:R-:W-:Y:S01]  /*10460*/  F2FP.SATFINITE.E4M3.F32.PACK_AB_MERGE_C R25, R52, R25, R46 ;  /* 0x000000193419723e */ /* 0x000fe2000480702e */
[----:B------:R-:W-:Y:S02]  /*10470*/  HADD2.F32 R20, -RZ, R43.H1_H1 ;  /* 0x3000002bff147230 */ /* 0x000fe40000004100 */
[C---:B------:R-:W-:Y:S01]  /*10480*/  FMUL.FTZ R41, R34.reuse, R27 ;  /* 0x0000001b22297220 */ /* 0x040fe20000410000 */
[-C--:B------:R-:W-:Y:S01]  /*10490*/  FMUL.FTZ R6, R34, R21.reuse ;  /* 0x0000001522067220 */ /* 0x080fe20000410000 */
[----:B------:R-:W-:Y:S01]  /*104a0*/  FFMA.FTZ R34, R3, R26, R4 ;  /* 0x0000001a03227223 */ /* 0x000fe20000010004 */
[----:B------:R-:W-:Y:S02]  /*104b0*/  HADD2.F32 R4, -RZ, R33.H0_H0 ;  /* 0x20000021ff047230 */ /* 0x000fe40000004100 */
[C---:B------:R-:W-:Y:S01]  /*104c0*/  FFMA.FTZ R44, R28.reuse, R21, -R41 ;  /* 0x000000151c2c7223 */ /* 0x040fe20000010829 */
[----:B------:R-:W-:Y:S01]  /*104d0*/  FFMA.FTZ R27, R28, R27, R6 ;  /* 0x0000001b1c1b7223 */ /* 0x000fe20000010006 */
[----:B------:R-:W-:-:S02]  /*104e0*/  HADD2.F32 R21, -RZ, R48.H0_H0 ;  /* 0x20000030ff157230 */ /* 0x000fc40000004100 */
[----:B------:R-:W-:Y:S01]  /*104f0*/  HADD2.F32 R6, -RZ, R43.H0_H0 ;  /* 0x2000002bff067230 */ /* 0x000fe20000004100 */
[----:B------:R-:W-:Y:S01]  /*10500*/  F2FP.SATFINITE.E4M3.F32.PACK_AB_MERGE_C R29, R44, R29, RZ ;  /* 0x0000001d2c1d723e */ /* 0x000fe200048070ff */
[----:B------:R-:W-:Y:S02]  /*10510*/  HADD2.F32 R48, -RZ, R48.H1_H1 ;  /* 0x30000030ff307230 */ /* 0x000fe40000004100 */
[C---:B------:R-:W-:Y:S01]  /*10520*/  FMUL.FTZ R24, R4.reuse, R21 ;  /* 0x0000001504187220 */ /* 0x040fe20000410000 */
[----:B------:R-:W-:Y:S02]  /*10530*/  HADD2.F32 R33, -RZ, R33.H1_H1 ;  /* 0x30000021ff217230 */ /* 0x000fe40000004100 */
[----:B------:R-:W-:Y:S01]  /*10540*/  FMUL.FTZ R4, R4, R6 ;  /* 0x0000000604047220 */ /* 0x000fe20000410000 */
[--C-:B------:R-:W-:Y:S01]  /*10550*/  HADD2.F32 R3, -RZ, R7.reuse.H0_H0 ;  /* 0x20000007ff037230 */ /* 0x100fe20000004100 */
[----:B------:R-:W-:Y:S01]  /*10560*/  F2FP.SATFINITE.E4M3.F32.PACK_AB_MERGE_C R34, R27, R34, RZ ;  /* 0x000000221b22723e */ /* 0x000fe200048070ff */
[----:B------:R-:W-:-:S02]  /*10570*/  HADD2.F32 R7, -RZ, R7.H1_H1 ;  /* 0x30000007ff077230 */ /* 0x000fc40000004100 */
        /* <DEDUP_REMOVED lines=12> */
[----:B------:R-:W-:Y:S02]  /*10640*/  F2FP.SATFINITE.E4M3.F32.PACK_AB_MERGE_C R27, R60, R51, R61 ;  /* 0x000000333c1b723e */ /* 0x000fe4000480703d */
[----:B------:R-:W-:Y:S01]  /*10650*/  F2FP.SATFINITE.E4M3.F32.PACK_AB_MERGE_C R24, R30, R35, R24 ;  /* 0x000000231e18723e */ /* 0x000fe20004807018 */
[----:B------:R3:W-:Y:S01]  /*10660*/  STS.128 [R224+0x18000], R4 ;  /* 0x01800004e0007388 */ /* 0x0007e20000000c00 */
[----:B------:R-:W-:-:S05]  /*10670*/  F2FP.SATFINITE.E4M3.F32.PACK_AB_MERGE_C R26, R33, R26, R34 ;  /* 0x0000001a211a723e */ /* 0x000fca0004807022 */
[----:B------:R3:W-:Y:S02]  /*10680*/  STS.128 [R0+0x18000], R24 ;  /* 0x0180001800007388 */ /* 0x0007e40000000c00 */
.L_x_1475:
[----:B------:R-:W-:Y:S05]  /*10690*/  BSYNC B1 ;  /* 0x0000000000017941 */ /* 0x000fea0003800000 */
.L_x_1474:
[----:B------:R-:W-:Y:S05]  /*106a0*/  @P0 BRA `(.L_x_1459) ;  /* 0x0000000c00dc0947 */ /* 0x000fea0003800000 */
[----:B0----5:R-:W-:Y:S02]  /*106b0*/  SHF.R.U32.HI R3, RZ, 0x8, R12 ;  /* 0x00000008ff037819 */ /* 0x021fe4000001160c */
[----:B-123--:R-:W-:Y:S02]  /*106c0*/  LOP3.LUT R0, R12, 0xff, RZ, 0xc0, !PT ;  /* 0x000000ff0c007812 */ /* 0x00efe400078ec0ff */
[----:B------:R-:W-:Y:S02]  /*106d0*/  SHF.R.U32.HI R7, RZ, 0x8, R14 ;  /* 0x00000008ff077819 */ /* 0x000fe4000001160e */
[----:B------:R-:W-:Y:S02]  /*106e0*/  LOP3.LUT R3, R3, 0xff, RZ, 0xc0, !PT ;  /* 0x000000ff03037812 */ /* 0x000fe400078ec0ff */
[----:B------:R-:W-:Y:S02]  /*106f0*/  LEA.HI R54, R54, R215, RZ, 0x1c ;  /* 0x000000d736367211 */ /* 0x000fe400078fe0ff */
[----:B------:R-:W-:-:S02]  /*10700*/  LOP3.LUT R6, R14, 0xff, RZ, 0xc0, !PT ;  /* 0x000000ff0e067812 */ /* 0x000fc400078ec0ff */
[----:B------:R-:W-:Y:S02]  /*10710*/  LOP3.LUT R7, R7, 0xff, RZ, 0xc0, !PT ;  /* 0x000000ff07077812 */ /* 0x000fe400078ec0ff */
[----:B------:R-:W-:Y:S01]  /*10720*/  PRMT R21, R3, 0x7604, R0 ;  /* 0x0000760403157816 */ /* 0x000fe20000000000 */
[----:B------:R-:W-:Y:S01]  /*10730*/  IMAD.SHL.U32 R0, R54, 0x10, RZ ;  /* 0x0000001036007824 */ /* 0x000fe200078e00ff */
[----:B------:R-:W-:Y:S02]  /*10740*/  SHF.R.S32.HI R3, RZ, 0x1f, R54 ;  /* 0x0000001fff037819 */ /* 0x000fe40000011436 */
[----:B------:R-:W-:Y:S02]  /*10750*/  PRMT R29, R7, 0x7604, R6 ;  /* 0x00007604071d7816 */ /* 0x000fe40000000006 */
[----:B------:R-:W-:Y:S02]  /*10760*/  LEA.HI R7, R3, R54, RZ, 0x3 ;  /* 0x0000003603077211 */ /* 0x000fe400078f18ff */
[----:B------:R-:W-:-:S02]  /*10770*/  SHF.R.U32.HI R3, RZ, 0x8, R8 ;  /* 0x00000008ff037819 */ /* 0x000fc40000011608 */
[----:B------:R-:W-:Y:S02]  /*10780*/  LOP3.LUT R0, R227, 0x70, R0, 0xf8, !PT ;  /* 0x00000070e3007812 */ /* 0x000fe400078ef800 */
[----:B------:R-:W-:Y:S02]  /*10790*/  SHF.R.U32.HI R25, RZ, 0x3, R227 ;  /* 0x00000003ff197819 */ /* 0x000fe400000116e3 */
[----:B------:R-:W-:Y:S02]  /*107a0*/  SHF.L.U32 R24, R7, 0xb, RZ ;  /* 0x0000000b07187819 */ /* 0x000fe400000006ff */
[----:B------:R-:W-:Y:S02]  /*107b0*/  LOP3.LUT R7, R3, 0xff, RZ, 0xc0, !PT ;  /* 0x000000ff03077812 */ /* 0x000fe400078ec0ff */
[----:B------:R-:W-:Y:S02]  /*107c0*/  SHF.R.U32.HI R5, RZ, 0x8, R13 ;  /* 0x00000008ff057819 */ /* 0x000fe4000001160d */
[----:B------:R-:W-:-:S02]  /*107d0*/  LOP3.LUT R3, R0, R25, RZ, 0x3c, !PT ;  /* 0x0000001900037212 */ /* 0x000fc400078e3cff */
[----:B------:R-:W-:Y:S02]  /*107e0*/  LOP3.LUT R24, R24, 0xffffc000, RZ, 0xc0, !PT ;  /* 0xffffc00018187812 */ /* 0x000fe400078ec0ff */
[----:B------:R-:W-:Y:S02]  /*107f0*/  LOP3.LUT R4, R13, 0xff, RZ, 0xc0, !PT ;  /* 0x000000ff0d047812 */ /* 0x000fe400078ec0ff */
[----:B------:R-:W-:Y:S02]  /*10800*/  LOP3.LUT R5, R5, 0xff, RZ, 0xc0, !PT ;  /* 0x000000ff05057812 */ /* 0x000fe400078ec0ff */
[----:B------:R-:W-:Y:S02]  /*10810*/  IADD3 R3, R3, R24, R230 ;  /* 0x0000001803037210 */ /* 0x000fe40007ffe0e6 */
[----:B------:R-:W-:Y:S02]  /*10820*/  PRMT R20, R5, 0x7604, R4 ;  /* 0x0000760405147816 */ /* 0x000fe40000000004 */
[----:B------:R-:W-:Y:S01]  /*10830*/  SHF.R.U32.HI R24, RZ, 0x8, R9 ;  /* 0x00000008ff187819 */ /* 0x000fe20000011609 */
[----:B------:R-:W-:Y:S01]  /*10840*/  IMAD.IADD R0, R16, 0x1, R3 ;  /* 0x0000000110007824 */ /* 0x000fe200078e0203 */
[----:B------:R-:W-:-:S02]  /*10850*/  SHF.R.U32.HI R5, RZ, 0x8, R15 ;  /* 0x00000008ff057819 */ /* 0x000fc4000001160f */
[----:B------:R-:W-:Y:S02]  /*10860*/  LOP3.LUT R4, R15, 0xff, RZ, 0xc0, !PT ;  /* 0x000000ff0f047812 */ /* 0x000fe400078ec0ff */
[----:B------:R-:W-:Y:S02]  /*10870*/  LOP3.LUT R6, R8, 0xff, RZ, 0xc0, !PT ;  /* 0x000000ff08067812 */ /* 0x000fe400078ec0ff */
[----:B------:R-:W-:Y:S02]  /*10880*/  LOP3.LUT R5, R5, 0xff, RZ, 0xc0, !PT ;  /* 0x000000ff05057812 */ /* 0x000fe400078ec0ff */
[----:B------:R-:W-:Y:S02]  /*10890*/  LOP3.LUT R3, R24, 0xff, RZ, 0xc0, !PT ;  /* 0x000000ff18037812 */ /* 0x000fe400078ec0ff */
[----:B------:R-:W0:Y:S01]  /*108a0*/  LDS.128 R24, [R0+0x18000] ;  /* 0x0180000000187984 */ /* 0x000e220000000c00 */
[----:B------:R-:W-:Y:S02]  /*108b0*/  PRMT R28, R5, 0x7604, R4 ;  /* 0x00007604051c7816 */ /* 0x000fe40000000004 */
[----:B------:R-:W-:-:S02]  /*108c0*/  PRMT R33, R7, 0x7604, R6 ;  /* 0x0000760407217816 */ /* 0x000fc40000000006 */
[----:B------:R-:W1:Y:S01]  /*108d0*/  LDS.128 R4, [R223+0x18000] ;  /* 0x01800000df047984 */ /* 0x000e620000000c00 */
[----:B------:R-:W-:Y:S02]  /*108e0*/  SHF.R.U32.HI R35, RZ, 0x8, R11 ;  /* 0x00000008ff237819 */ /* 0x000fe4000001160b */
[----:B------:R-:W-:Y:S02]  /*108f0*/  SHF.R.U32.HI R32, RZ, 0x8, R10 ;  /* 0x00000008ff207819 */ /* 0x000fe4000001160a */
[----:B------:R-:W-:Y:S02]  /*10900*/  LOP3.LUT R34, R11, 0xff, RZ, 0xc0, !PT ;  /* 0x000000ff0b227812 */ /* 0x000fe400078ec0ff */
[----:B------:R-:W-:Y:S02]  /*10910*/  LOP3.LUT R35, R35, 0xff, RZ, 0xc0, !PT ;  /* 0x000000ff23237812 */ /* 0x000fe400078ec0ff */
[----:B------:R-:W-:Y:S02]  /*10920*/  LOP3.LUT R30, R9, 0xff, RZ, 0xc0, !PT ;  /* 0x000000ff091e7812 */ /* 0x000fe400078ec0ff */
[----:B------:R-:W-:-:S02]  /*10930*/  LOP3.LUT R31, R10, 0xff, RZ, 0xc0, !PT ;  /* 0x000000ff0a1f7812 */ /* 0x000fc400078ec0ff */
[----:B------:R-:W-:Y:S02]  /*10940*/  LOP3.LUT R32, R32, 0xff, RZ, 0xc0, !PT ;  /* 0x000000ff20207812 */ /* 0x000fe400078ec0ff */
[----:B------:R-:W-:Y:S02]  /*10950*/  PRMT R34, R35, 0x7604, R34 ;  /* 0x0000760423227816 */ /* 0x000fe40000000022 */
[----:B------:R-:W-:Y:S02]  /*10960*/  PRMT R30, R3, 0x7604, R30 ;  /* 0x00007604031e7816 */ /* 0x000fe4000000001e */
[----:B------:R-:W-:Y:S02]  /*10970*/  SHF.R.U32.HI R35, RZ, 0x10, R9 ;  /* 0x00000010ff237819 */ /* 0x000fe40000011609 */
[----:B------:R-:W-:Y:S02]  /*10980*/  SHF.R.U32.HI R3, RZ, 0x10, R13 ;  /* 0x00000010ff037819 */ /* 0x000fe4000001160d */
[----:B------:R-:W-:Y:S01]  /*10990*/  PRMT R37, R32, 0x7604, R31 ;  /* 0x0000760420257816 */ /* 0x000fe2000000001f */
[----:B------:R-:W-:Y:S01]  /*109a0*/  IMAD.U32 R35, R35, 0x10000, RZ ;  /* 0x0001000023237824 */ /* 0x000fe200078e00ff */
[----:B------:R-:W-:Y:S01]  /*109b0*/  SHF.R.U32.HI R31, RZ, 0x10, R15 ;  /* 0x00000010ff1f7819 */ /* 0x000fe2000001160f */
[----:B------:R-:W-:Y:S01]  /*109c0*/  IMAD.U32 R3, R3, 0x10000, RZ ;  /* 0x0001000003037824 */ /* 0x000fe200078e00ff */
[----:B------:R-:W-:-:S02]  /*109d0*/  SHF.R.U32.HI R39, RZ, 0x10, R11 ;  /* 0x00000010ff277819 */ /* 0x000fc4000001160b */
[----:B------:R-:W-:Y:S01]  /*109e0*/  LOP3.LUT R35, R30, 0xff0000, R35, 0xf8, !PT ;  /* 0x00ff00001e237812 */ /* 0x000fe200078ef823 */
[----:B------:R-:W-:Y:S01]  /*109f0*/  IMAD.U32 R31, R31, 0x10000, RZ ;  /* 0x000100001f1f7824 */ /* 0x000fe200078e00ff */
[----:B------:R-:W-:Y:S01]  /*10a00*/  LOP3.LUT R3, R20, 0xff0000, R3, 0xf8, !PT ;  /* 0x00ff000014037812 */ /* 0x000fe200078ef803 */
[----:B------:R-:W-:Y:S01]  /*10a10*/  IMAD.U32 R39, R39, 0x10000, RZ ;  /* 0x0001000027277824 */ /* 0x000fe200078e00ff */
        /* <DEDUP_REMOVED lines=8> */
[----:B------:R-:W-:Y:S02]  /*10aa0*/  F2FP.F16.E4M3.UNPACK_B R34, R35 ;  /* 0x00000023ff22723e */ /* 0x000fe400020006ff */
[----:B0-----:R-:W-:-:S02]  /*10ab0*/  F2FP.F16.E4M3.UNPACK_B R13, R25 ;  /* 0x00000019ff0d723e */ /* 0x001fc400020006ff */
[----:B------:R-:W-:Y:S02]  /*10ac0*/  F2FP.F16.E4M3.UNPACK_B R29, R28 ;  /* 0x0000001cff1d723e */ /* 0x000fe400020006ff */
[----:B------:R-:W-:Y:S01]  /*10ad0*/  LOP3.LUT R33, R33, 0xff000000, R8, 0xf8, !PT ;  /* 0xff00000021217812 */ /* 0x000fe200078ef808 */
[----:B------:R-:W-:Y:S01]  /*10ae0*/  HADD2.F32 R14, -RZ, R13.H0_H0 ;  /* 0x2000000dff0e7230 */ /* 0x000fe20000004100 */
[----:B------:R-:W-:Y:S01]  /*10af0*/  LOP3.LUT R38, R37, 0xff000000, R10, 0xf8, !PT ;  /* 0xff00000025267812 */ /* 0x000fe200078ef80a */
[--C-:B------:R-:W-:Y:S01]  /*10b00*/  HADD2.F32 R37, -RZ, R34.reuse.H0_H0 ;  /* 0x20000022ff257230 */ /* 0x100fe20000004100 */
[----:B------:R-:W-:Y:S01]  /*10b10*/  LOP3.LUT R32, R31, 0xff000000, R15, 0xf8, !PT ;  /* 0xff0000001f207812 */ /* 0x000fe200078ef80f */
[----:B------:R-:W-:Y:S01]  /*10b20*/  HADD2.F32 R31, -RZ, R29.H0_H0 ;  /* 0x2000001dff1f7230 */ /* 0x000fe20000004100 */
[----:B-1----:R-:W-:Y:S01]  /*10b30*/  F2FP.F16.E4M3.UNPACK_B R8, R5 ;  /* 0x00000005ff08723e */ /* 0x002fe200020006ff */
[----:B------:R-:W-:Y:S01]  /*10b40*/  HADD2.F32 R34, -RZ, R34.H1_H1 ;  /* 0x30000022ff227230 */ /* 0x000fe20000004100 */
[----:B------:R-:W-:Y:S01]  /*10b50*/  LOP3.LUT R39, R39, 0xff000000, R11, 0xf8, !PT ;  /* 0xff00000027277812 */ /* 0x000fe200078ef80b */
[C---:B------:R-:W-:Y:S01]  /*10b60*/  FMUL.FTZ R41, R14.reuse, R37 ;  /* 0x000000250e297220 */ /* 0x040fe20000410000 */
[----:B------:R-:W-:Y:S01]  /*10b70*/  F2FP.F16.E4M3.UNPACK_B R10, R7 ;  /* 0x00000007ff0a723e */ /* 0x000fe200020006ff */
[----:B------:R-:W-:Y:S01]  /*10b80*/  FMUL.FTZ R14, R14, R31 ;  /* 0x0000001f0e0e7220 */ /* 0x000fe20000410000 */
[----:B------:R-:W-:Y:S01]  /*10b90*/  F2FP.F16.E4M3.UNPACK_B R11, R7.H1 ;  /* 0x00000007ff0b723e */ /* 0x000fe200030006ff */
[----:B------:R-:W-:Y:S01]  /*10ba0*/  HADD2.F32 R13, -RZ, R13.H1_H1 ;  /* 0x3000000dff0d7230 */ /* 0x000fe20000004100 */
[-C--:B------:R-:W-:Y:S01]  /*10bb0*/  F2FP.F16.E4M3.UNPACK_B R7, R6.reuse ;  /* 0x00000006ff07723e */ /* 0x080fe200020006ff */
[----:B------:R-:W-:Y:S01]  /*10bc0*/  HADD2.F32 R29, -RZ, R29.H1_H1 ;  /* 0x3000001dff1d7230 */ /* 0x000fe20000004100 */
[----:B------:R-:W-:Y:S01]  /*10bd0*/  F2FP.F16.E4M3.UNPACK_B R9, R6.H1 ;  /* 0x00000006ff09723e */ /* 0x000fe200030006ff */
[--C-:B------:R-:W-:Y:S01]  /*10be0*/  HADD2.F32 R6, -RZ, R8.reuse.H0_H0 ;  /* 0x20000008ff067230 */ /* 0x100fe20000004100 */
[----:B------:R-:W-:Y:S01]  /*10bf0*/  F2FP.F16.E4M3.UNPACK_B R25, R25.H1 ;  /* 0x00000019ff19723e */ /* 0x000fe200030006ff */
[----:B------:R-:W-:Y:S01]  /*10c00*/  HADD2.F32 R8, -RZ, R8.H1_H1 ;  /* 0x30000008ff087230 */ /* 0x000fe20000004100 */
[----:B------:R-:W-:Y:S01]  /*10c10*/  F2FP.F16.E4M3.UNPACK_B R35, R35.H1 ;  /* 0x00000023ff23723e */ /* 0x000fe200030006ff */
[----:B------:R-:W-:Y:S01]  /*10c20*/  FMUL.FTZ R43, R13, R34 ;  /* 0x000000220d2b7220 */ /* 0x000fe20000410000 */
[----:B------:R-:W-:Y:S01]  /*10c30*/  F2FP.F16.E4M3.UNPACK_B R5, R5.H1 ;  /* 0x00000005ff05723e */ /* 0x000fe200030006ff */
[----:B------:R-:W-:Y:S01]  /*10c40*/  FFMA.FTZ R40, R6, R37, R14 ;  /* 0x0000002506287223 */ /* 0x000fe2000001000e */
[----:B------:R-:W-:Y:S01]  /*10c50*/  F2FP.F16.E4M3.UNPACK_B R28, R28.H1 ;  /* 0x0000001cff1c723e */ /* 0x000fe200030006ff */
[----:B------:R-:W-:-:S02]  /*10c60*/  HADD2.F32 R37, -RZ, R35.H0_H0 ;  /* 0x20000023ff257230 */ /* 0x000fc40000004100 */
[----:B------:R-:W-:Y:S01]  /*10c70*/  FFMA.FTZ R41, R6, R31, -R41 ;  /* 0x0000001f06297223 */ /* 0x000fe20000010829 */
[----:B------:R-:W-:Y:S02]  /*10c80*/  HADD2.F32 R14, -RZ, R25.H0_H0 ;  /* 0x20000019ff0e7230 */ /* 0x000fe40000004100 */
[-C--:B------:R-:W-:Y:S01]  /*10c90*/  FMUL.FTZ R13, R13, R29.reuse ;  /* 0x0000001d0d0d7220 */ /* 0x080fe20000410000 */
[----:B------:R-:W-:Y:S02]  /*10ca0*/  HADD2.F32 R31, -RZ, R28.H0_H0 ;  /* 0x2000001cff1f7230 */ /* 0x000fe40000004100 */
[----:B------:R-:W-:Y:S01]  /*10cb0*/  FFMA.FTZ R42, R8, R29, -R43 ;  /* 0x0000001d082a7223 */ /* 0x000fe2000001082b */
[----:B------:R-:W-:Y:S02]  /*10cc0*/  HADD2.F32 R6, -RZ, R5.H0_H0 ;  /* 0x20000005ff067230 */ /* 0x000fe40000004100 */
[C---:B------:R-:W-:Y:S01]  /*10cd0*/  FMUL.FTZ R45, R14.reuse, R37 ;  /* 0x000000250e2d7220 */ /* 0x040fe20000410000 */
[----:B------:R-:W-:Y:S01]  /*10ce0*/  F2FP.F16.E4M3.UNPACK_B R20, R27 ;  /* 0x0000001bff14723e */ /* 0x000fe200020006ff */
[-C--:B------:R-:W-:Y:S01]  /*10cf0*/  FMUL.FTZ R14, R14, R31.reuse ;  /* 0x0000001f0e0e7220 */ /* 0x080fe20000410000 */
[----:B------:R-:W-:Y:S01]  /*10d00*/  FFMA.FTZ R43, R8, R34, R13 ;  /* 0x00000022082b7223 */ /* 0x000fe2000001000d */
[C---:B------:R-:W-:Y:S01]  /*10d10*/  FFMA.FTZ R45, R6.reuse, R31, -R45 ;  /* 0x0000001f062d7223 */ /* 0x040fe2000001082d */
[----:B------:R-:W-:Y:S01]  /*10d20*/  F2FP.F16.E4M3.UNPACK_B R31, R39 ;  /* 0x00000027ff1f723e */ /* 0x000fe200020006ff */
        /* <DEDUP_REMOVED lines=10> */
[----:B------:R-:W-:Y:S01]  /*10dd0*/  HADD2.F32 R28, -RZ, R28.H1_H1 ;  /* 0x3000001cff1c7230 */ /* 0x000fe20000004100 */
[----:B------:R-:W-:Y:S01]  /*10de0*/  LOP3.LUT R21, R21, 0xff0000, R12, 0xf8, !PT ;  /* 0x00ff000015157812 */ /* 0x000fe200078ef80c */
[----:B------:R-:W-:Y:S02]  /*10df0*/  HADD2.F32 R29, -RZ, R13.H0_H0 ;  /* 0x2000000dff1d7230 */ /* 0x000fe40000004100 */
        /* <DEDUP_REMOVED lines=10> */
[----:B------:R-:W-:Y:S02]  /*10ea0*/  HADD2.F32 R13, -RZ, R13.H1_H1 ;  /* 0x3000000dff0d7230 */ /* 0x000fe40000004100 */
[----:B------:R-:W-:Y:S01]  /*10eb0*/  FFMA.FTZ R34, R5, R28, -R34 ;  /* 0x0000001c05227223 */ /* 0x000fe20000010822 */
[----:B------:R-:W-:Y:S02]  /*10ec0*/  HADD2.F32 R14, -RZ, R39.H0_H0 ;  /* 0x20000027ff0e7230 */ /* 0x000fe40000004100 */
[----:B------:R-:W-:Y:S01]  /*10ed0*/  FMUL.FTZ R25, R20, R31 ;  /* 0x0000001f14197220 */ /* 0x000fe20000410000 */
[----:B------:R-:W-:-:S02]  /*10ee0*/  HADD2.F32 R6, -RZ, R27.H0_H0 ;  /* 0x2000001bff067230 */ /* 0x000fc40000004100 */
[----:B------:R-:W-:Y:S01]  /*10ef0*/  FMUL.FTZ R20, R20, R13 ;  /* 0x0000000d14147220 */ /* 0x000fe20000410000 */
[----:B------:R-:W-:Y:S01]  /*10f00*/  HADD2.F32 R10, -RZ, R10.H1_H1 ;  /* 0x3000000aff0a7230 */ /* 0x000fe20000004100 */
[----:B------:R-:W-:Y:S01]  /*10f10*/  LOP3.LUT R21, R21, 0xff000000, R12, 0xf8, !PT ;  /* 0xff00000015157812 */ /* 0x000fe200078ef80c */
[--C-:B------:R-:W-:Y:S02]  /*10f20*/  HADD2.F32 R8, -RZ, R32.reuse.H0_H0 ;  /* 0x20000020ff087230 */ /* 0x100fe40000004100 */
[----:B------:R-:W-:Y:S01]  /*10f30*/  FMUL.FTZ R28, R6, R14 ;  /* 0x0000000e061c7220 */ /* 0x000fe20000410000 */
[----:B------:R-:W-:Y:S02]  /*10f40*/  HADD2.F32 R5, -RZ, R11.H0_H0 ;  /* 0x2000000bff057230 */ /* 0x000fe40000004100 */
[----:B------:R-:W-:Y:S01]  /*10f50*/  FFMA.FTZ R48, R10, R31, R20 ;  /* 0x0000001f0a307223 */ /* 0x000fe20000010014 */
[----:B------:R-:W-:Y:S01]  /*10f60*/  F2FP.F16.E4M3.UNPACK_B R12, R24 ;  /* 0x00000018ff0c723e */ /* 0x000fe200020006ff */
[-C--:B------:R-:W-:Y:S01]  /*10f70*/  FMUL.FTZ R29, R6, R8.reuse ;  /* 0x00000008061d7220 */ /* 0x080fe20000410000 */
[----:B------:R-:W-:Y:S01]  /*10f80*/  FFMA.FTZ R46, R10, R13, -R25 ;  /* 0x0000000d0a2e7223 */ /* 0x000fe20000010819 */
[C---:B------:R-:W-:Y:S01]  /*10f90*/  FFMA.FTZ R31, R5.reuse, R8, -R28 ;  /* 0x00000008051f7223 */ /* 0x040fe2000001081c */
[----:B------:R-:W-:Y:S01]  /*10fa0*/  HADD2.F32 R20, -RZ, R39.H1_H1 ;  /* 0x30000027ff147230 */ /* 0x000fe20000004100 */
[----:B------:R-:W-:Y:S01]  /*10fb0*/  F2FP.F16.E4M3.UNPACK_B R24, R24.H1 ;  /* 0x00000018ff18723e */ /* 0x000fe200030006ff */
[----:B------:R-:W-:Y:S01]  /*10fc0*/  HADD2.F32 R27, -RZ, R27.H1_H1 ;  /* 0x3000001bff1b7230 */ /* 0x000fe20000004100 */
[----:B------:R-:W-:Y:S01]  /*10fd0*/  F2FP.F16.E4M3.UNPACK_B R13, R33.H1 ;  /* 0x00000021ff0d723e */ /* 0x000fe200030006ff */
[----:B------:R-:W-:Y:S01]  /*10fe0*/  HADD2.F32 R32, -RZ, R32.H1_H1 ;  /* 0x30000020ff207230 */ /* 0x000fe20000004100 */
[----:B------:R-:W-:Y:S01]  /*10ff0*/  F2FP.F16.E4M3.UNPACK_B R8, R21.H1 ;  /* 0x00000015ff08723e */ /* 0x000fe200030006ff */
[----:B------:R-:W-:Y:S01]  /*11000*/  HADD2.F32 R11, -RZ, R11.H1_H1 ;  /* 0x3000000bff0b7230 */ /* 0x000fe20000004100 */
[----:B------:R-:W-:Y:S01]  /*11010*/  F2FP.F16.E4M3.UNPACK_B R3, R4 ;  /* 0x00000004ff03723e */ /* 0x000fe200020006ff */
[----:B------:R-:W-:Y:S01]  /*11020*/  FFMA.FTZ R49, R5, R14, R29 ;  /* 0x0000000e05317223 */ /* 0x000fe2000001001d */
[----:B------:R-:W-:Y:S01]  /*11030*/  F2FP.F16.E4M3.UNPACK_B R4, R4.H1 ;  /* 0x00000004ff04723e */ /* 0x000fe200030006ff */
[----:B------:R-:W-:Y:S01]  /*11040*/  FMUL.FTZ R50, R27, R20 ;  /* 0x000000141b327220 */ /* 0x000fe20000410000 */
[----:B------:R-:W-:-:S02]  /*11050*/  HADD2.F32 R14, -RZ, R13.H0_H0 ;  /* 0x2000000dff0e7230 */ /* 0x000fc40000004100 */
[-C--:B------:R-:W-:Y:S01]  /*11060*/  FMUL.FTZ R27, R27, R32.reuse ;  /* 0x000000201b1b7220 */ /* 0x080fe20000410000 */
[----:B------:R-:W-:Y:S02]  /*11070*/  HADD2.F32 R6, -RZ, R24.H0_H0 ;  /* 0x20000018ff067230 */ /* 0x000fe40000004100 */
[C---:B------:R-:W-:Y:S01]  /*11080*/  FFMA.FTZ R50, R11.reuse, R32, -R50 ;  /* 0x000000200b327223 */ /* 0x040fe20000010832 */
[----:B------:R-:W-:Y:S02]  /*11090*/  HADD2.F32 R10, -RZ, R8.H0_H0 ;  /* 0x20000008ff0a7230 */ /* 0x000fe40000004100 */
[----:B------:R-:W-:Y:S01]  /*110a0*/  FFMA.FTZ R32, R11, R20, R27 ;  /* 0x000000140b207223 */ /* 0x000fe2000001001b */
[----:B------:R-:W-:Y:S02]  /*110b0*/  HADD2.F32 R5, -RZ, R4.H0_H0 ;  /* 0x20000004ff057230 */ /* 0x000fe40000004100 */
[----:B------:R-:W-:Y:S01]  /*110c0*/  FMUL.FTZ R28, R6, R14 ;  /* 0x0000000e061c7220 */ /* 0x000fe20000410000 */
[----:B------:R-:W-:-:S02]  /*110d0*/  HADD2.F32 R13, -RZ, R13.H1_H1 ;  /* 0x3000000dff0d7230 */ /* 0x000fc40000004100 */
[-C--:B------:R-:W-:Y:S01]  /*110e0*/  FMUL.FTZ R25, R6, R10.reuse ;  /* 0x0000000a06197220 */ /* 0x080fe20000410000 */
[----:B------:R-:W-:Y:S01]  /*110f0*/  HADD2.F32 R24, -RZ, R24.H1_H1 ;  /* 0x30000018ff187230 */ /* 0x000fe20000004100 */
[----:B------:R-:W-:Y:S01]  /*11100*/  F2FP.F16.E4M3.UNPACK_B R33, R33 ;  /* 0x00000021ff21723e */ /* 0x000fe200020006ff */
[----:B------:R-:W-:Y:S01]  /*11110*/  HADD2.F32 R11, -RZ, R8.H1_H1 ;  /* 0x30000008ff0b7230 */ /* 0x000fe20000004100 */
[----:B------:R-:W-:Y:S01]  /*11120*/  F2FP.F16.E4M3.UNPACK_B R21, R21 ;  /* 0x00000015ff15723e */ /* 0x000fe200020006ff */
[C---:B------:R-:W-:Y:S01]  /*11130*/  FFMA.FTZ R28, R5.reuse, R10, -R28 ;  /* 0x0000000a051c7223 */ /* 0x040fe2000001081c */
[----:B------:R-:W-:Y:S01]  /*11140*/  FFMA.FTZ R25, R5, R14, R25 ;  /* 0x0000000e05197223 */ /* 0x000fe20000010019 */
[----:B------:R-:W-:Y:S02]  /*11150*/  HADD2.F32 R4, -RZ, R4.H1_H1 ;  /* 0x30000004ff047230 */ /* 0x000fe40000004100 */
[C---:B------:R-:W-:Y:S01]  /*11160*/  FMUL.FTZ R27, R24.reuse, R13 ;  /* 0x0000000d181b7220 */ /* 0x040fe20000410000 */
[----:B------:R-:W-:Y:S01]  /*11170*/  FMUL.FTZ R24, R24, R11 ;  /* 0x0000000b18187220 */ /* 0x000fe20000410000 */
[----:B------:R-:W-:Y:S01]  /*11180*/  HADD2.F32 R8, -RZ, R33.H0_H0 ;  /* 0x20000021ff087230 */ /* 0x000fe20000004100 */
        /* <DEDUP_REMOVED lines=9> */
[----:B------:R-:W-:Y:S01]  /*11220*/  HADD2.F32 R12, -RZ, R12.H1_H1 ;  /* 0x3000000cff0c7230 */ /* 0x000fe20000004100 */
[----:B------:R-:W-:Y:S01]  /*11230*/  F2FP.F16.E4M3.UNPACK_B R26, R26.H1 ;  /* 0x0000001aff1a723e */ /* 0x000fe200030006ff */
[----:B------:R-:W-:Y:S01]  /*11240*/  HADD2.F32 R21, -RZ, R21.H1_H1 ;  /* 0x30000015ff157230 */ /* 0x000fe20000004100 */
[----:B------:R-:W-:Y:S01]  /*11250*/  F2FP.F16.E4M3.UNPACK_B R10, R38.H1 ;  /* 0x00000026ff0a723e */ /* 0x000fe200030006ff */
[----:B------:R-:W-:Y:S01]  /*11260*/  FFMA.FTZ R13, R4, R6, -R11 ;  /* 0x00000006040d7223 */ /* 0x000fe2000001080b */
[----:B------:R-:W-:-:S02]  /*11270*/  HADD2.F32 R3, -RZ, R3.H1_H1 ;  /* 0x30000003ff037230 */ /* 0x000fc40000004100 */
[----:B------:R-:W-:Y:S01]  /*11280*/  FFMA.FTZ R14, R4, R8, R5 ;  /* 0x00000008040e7223 */ /* 0x000fe20000010005 */
[C---:B------:R-:W-:Y:S01]  /*11290*/  FMUL.FTZ R6, R12.reuse, R33 ;  /* 0x000000210c067220 */ /* 0x040fe20000410000 */
[-C--:B------:R-:W-:Y:S01]  /*112a0*/  F2FP.F16.E4M3.UNPACK_B R5, R30.reuse.H1 ;  /* 0x0000001eff05723e */ /* 0x080fe200030006ff */
        /* <DEDUP_REMOVED lines=12> */
[C---:B------:R-:W-:Y:S01]  /*11370*/  FFMA.FTZ R20, R3.reuse, R6, -R20 ;  /* 0x0000000603147223 */ /* 0x040fe20000010814 */
[----:B------:R-:W-:Y:S01]  /*11380*/  HADD2.F32 R5, -RZ, R5.H1_H1 ;  /* 0x30000005ff057230 */ /* 0x000fe20000004100 */
[----:B------:R-:W-:Y:S01]  /*11390*/  F2FP.F16.E4M3.UNPACK_B R38, R38 ;  /* 0x00000026ff26723e */ /* 0x000fe200020006ff */
[----:B------:R-:W-:Y:S02]  /*113a0*/  HADD2.F32 R9, -RZ, R9.H1_H1 ;  /* 0x30000009ff097230 */ /* 0x000fe40000004100 */
[C---:B------:R-:W-:Y:S01]  /*113b0*/  FMUL.FTZ R6, R26.reuse, R10 ;  /* 0x0000000a1a067220 */ /* 0x040fe20000410000 */
[----:B------:R-:W-:Y:S01]  /*113c0*/  FFMA.FTZ R21, R3, R8, R4 ;  /* 0x0000000803157223 */ /* 0x000fe20000010004 */
[----:B------:R-:W-:Y:S01]  /*113d0*/  FMUL.FTZ R11, R26, R5 ;  /* 0x000000051a0b7220 */ /* 0x000fe20000410000 */
[----:B------:R-:W-:-:S02]  /*113e0*/  HADD2.F32 R4, -RZ, R15.H0_H0 ;  /* 0x2000000fff047230 */ /* 0x000fc40000004100 */
[C---:B------:R-:W-:Y:S01]  /*113f0*/  FFMA.FTZ R29, R9.reuse, R5, -R6 ;  /* 0x00000005091d7223 */ /* 0x040fe20000010806 */
[----:B------:R-:W-:Y:S02]  /*11400*/  HADD2.F32 R5, -RZ, R30.H0_H0 ;  /* 0x2000001eff057230 */ /* 0x000fe40000004100 */
[----:B------:R-:W-:Y:S01]  /*11410*/  FFMA.FTZ R26, R9, R10, R11 ;  /* 0x0000000a091a7223 */ /* 0x000fe2000001000b */
[----:B------:R-:W-:Y:S02]  /*11420*/  HADD2.F32 R6, -RZ, R38.H0_H0 ;  /* 0x20000026ff067230 */ /* 0x000fe40000004100 */
[----:B------:R-:W-:Y:S02]  /*11430*/  HADD2.F32 R30, -RZ, R30.H1_H1 ;  /* 0x3000001eff1e7230 */ /* 0x000fe40000004100 */
[C---:B------:R-:W-:Y:S01]  /*11440*/  FMUL.FTZ R9, R4.reuse, R5 ;  /* 0x0000000504097220 */ /* 0x040fe20000410000 */
[----:B------:R-:W-:Y:S02]  /*11450*/  HADD2.F32 R38, -RZ, R38.H1_H1 ;  /* 0x30000026ff267230 */ /* 0x000fe40000004100 */
[----:B------:R-:W-:Y:S01]  /*11460*/  FMUL.FTZ R8, R4, R6 ;  /* 0x0000000604087220 */ /* 0x000fe20000410000 */
[----:B------:R-:W-:Y:S01]  /*11470*/  HADD2.F32 R15, -RZ, R15.H1_H1 ;  /* 0x3000000fff0f7230 */ /* 0x000fe20000004100 */
[----:B------:R-:W-:Y:S01]  /*11480*/  F2FP.SATFINITE.E4M3.F32.PACK_AB_MERGE_C R21, R26, R21, RZ ;  /* 0x000000151a15723e */ /* 0x000fe200048070ff */
[----:B------:R-:W-:-:S02]  /*11490*/  HADD2.F32 R3, -RZ, R7.H0_H0 ;  /* 0x20000007ff037230 */ /* 0x000fc40000004100 */
[----:B------:R-:W-:Y:S02]  /*114a0*/  HADD2.F32 R7, -RZ, R7.H1_H1 ;  /* 0x30000007ff077230 */ /* 0x000fe40000004100 */
[C---:B------:R-:W-:Y:S01]  /*114b0*/  FMUL.FTZ R4, R15.reuse, R38 ;  /* 0x000000260f047220 */ /* 0x040fe20000410000 */
[----:B------:R-:W-:Y:S01]  /*114c0*/  FMUL.FTZ R11, R15, R30 ;  /* 0x0000001e0f0b7220 */ /* 0x000fe20000410000 */
        /* <DEDUP_REMOVED lines=16> */
[----:B------:R-:W-:Y:S01]  /*115d0*/  F2FP.SATFINITE.E4M3.F32.PACK_AB_MERGE_C R11, R48, R35, R11 ;  /* 0x00000023300b723e */ /* 0x000fe2000480700b */
[----:B------:R4:W-:Y:S01]  /*115e0*/  STS.128 [R223+0x18000], R4 ;  /* 0x01800004df007388 */ /* 0x0009e20000000c00 */
[----:B------:R-:W-:-:S02]  /*115f0*/  F2FP.SATFINITE.E4M3.F32.PACK_AB_MERGE_C R8, R33, R14, R8 ;  /* 0x0000000e2108723e */ /* 0x000fc40004807008 */
[----:B------:R-:W-:-:S05]  /*11600*/  F2FP.SATFINITE.E4M3.F32.PACK_AB_MERGE_C R10, R38, R3, R21 ;  /* 0x00000003260a723e */ /* 0x000fca0004807015 */
[----:B------:R4:W-:Y:S02]  /*11610*/  STS.128 [R0+0x18000], R8 ;  /* 0x0180000800007388 */ /* 0x0009e40000000c00 */
.L_x_1459:
[----:B------:R-:W-:Y:S05]  /*11620*/  BSYNC B0 ;  /* 0x0000000000007941 */ /* 0x000fea0003800000 */
.L_x_1431:
[----:B------:R-:W-:Y:S01]  /*11630*/  @!PT LDS RZ, [RZ] ;  /* 0x00000000fffff984 */ /* 0x000fe20000000800 */
[----:B------:R-:W-:Y:S01]  /*11640*/  @!PT LDS RZ, [RZ] ;  /* 0x00000000fffff984 */ /* 0x000fe20000000800 */
[----:B------:R-:W-:Y:S01]  /*11650*/  @!PT LDS RZ, [RZ] ;  /* 0x00000000fffff984 */ /* 0x000fe20000000800 */
[----:B------:R-:W-:Y:S01]  /*11660*/  @!PT LDS RZ, [RZ] ;  /* 0x00000000fffff984 */ /* 0x000fe20000000800 */
[----:B------:R1:W-:Y:S06]  /*11670*/  MEMBAR.ALL.CTA ;  /* 0x0000000000007992 */ /* 0x0003ec0000008000 */
[----:B-1----:R-:W1:Y:S01]  /*11680*/  FENCE.VIEW.ASYNC.S ;  /* 0x00000000000073c6 */ /* 0x002e620000000000 */
[----:B------:R-:W-:Y:S05]  /*11690*/  WARPSYNC.ALL ;  /* 0x0000000000007948 */ /* 0x000fea0003800000 */
[----:B-1----:R-:W-:Y:S06]  /*116a0*/  BAR.SYNC.DEFER_BLOCKING 0xd, 0x100 ;  /* 0x0344000000007b1d */ /* 0x002fec0000010000 */
.L_x_1429:
[----:B--234-:R-:W-:-:S05]  /*116b0*/  IMAD.U32 R0, RZ, RZ, UR45 ;  /* 0x0000002dff007e24 */ /* 0x01cfca000f8e00ff */
[----:B------:R-:W-:-:S13]  /*116c0*/  ISETP.NE.AND P0, PT, R0, 0x3, PT ;  /* 0x000000030000780c */ /* 0x000fda0003f05270 */
[----:B------:R-:W-:Y:S05]  /*116d0*/  @!P0 BRA `(.L_x_1476) ;  /* 0x0000000000048947 */ /* 0x000fea0003800000 */
[----:B------:R-:W-:Y:S01]  /*116e0*/  BPT.TRAP 0x1 ;  /* 0x000000040000795c */ /* 0x000fe20000300000 */
.L_x_1476:
[----:B-----5:R-:W-:Y:S01]  /*116f0*/  IMAD R9, R199, 0x8, R16 ;  /* 0x00000008c7097824 */ /* 0x020fe200078e0210 */
[----:B------:R-:W-:-:S04]  /*11700*/  SHF.L.U32 R0, R193, 0x1f, RZ ;  /* 0x0000001fc1007819 */ /* 0x000fc800000006ff */
[----:B------:R2:W3:Y:S01]  /*11710*/  SYNCS.PHASECHK.TRANS64.TRYWAIT P2, [R9+URZ+0x28430], R0 ;  /* 0x02843000090075a7 */ /* 0x0004e2000804017f */
[----:B------:R-:W-:Y:S05]  /*11720*/  @!P0 BRA `(.L_x_1477) ;  /* 0x0000000000048947 */ /* 0x000fea0003800000 */
[----:B------:R-:W-:Y:S01]  /*11730*/  BPT.TRAP 0x1 ;  /* 0x000000040000795c */ /* 0x000fe20000300000 */
.L_x_1477:
[----:B01----:R-:W0:Y:S02]  /*11740*/  S2R R3, SR_TID.X ;  /* 0x0000000000037919 */ /* 0x003e240000002100 */
[----:B0-----:R-:W-:-:S04]  /*11750*/  LOP3.LUT R3, R3, 0x7f, RZ, 0xc0, !PT ;  /* 0x0000007f03037812 */ /* 0x001fc800078ec0ff */
[----:B------:R-:W-:Y:S01]  /*11760*/  ISETP.NE.AND P1, PT, R3, RZ, PT ;  /* 0x000000ff0300720c */ /* 0x000fe20003f25270 */
[----:B---3--:R-:W-:-:S12]  /*11770*/  @P2 BRA `(.L_x_1478) ;  /* 0x0000000000082947 */ /* 0x008fd80003800000 */
[----:B------:R-:W0:Y:S02]  /*11780*/  SYNCS.PHASECHK.TRANS64.TRYWAIT P2, [R9+URZ+0x28430], R0 ;  /* 0x02843000090075a7 */ /* 0x000e24000804017f */
[----:B0-----:R-:W-:Y:S05]  /*11790*/  @!P2 BRA `(.L_x_1479) ;  /* 0x0000015800c4a947 */ /* 0x001fea0003800000 */
.L_x_1478:
[----:B------:R-:W-:Y:S05]  /*117a0*/  WARPSYNC.ALL ;  /* 0x0000000000007948 */ /* 0x000fea0003800000 */
[----:B0-2---:R-:W-:Y:S01]  /*117b0*/  VIADD R0, R16, 0x20000 ;  /* 0x0002000010007836 */ /* 0x005fe20000000000 */
[----:B------:R-:W-:Y:S01]  /*117c0*/  R2UR UR12, R36 ;  /* 0x00000000240c72ca */ /* 0x000fe200000e0000 */
[----:B------:R-:W-:Y:S01]  /*117d0*/  IMAD.MOV.U32 R7, RZ, RZ, 0x40000040 ;  /* 0x40000040ff077424 */ /* 0x000fe200078e00ff */
[----:B------:R-:W-:Y:S01]  /*117e0*/  WARPGROUP.ARRIVE ;  /* 0x00000000000079c5 */ /* 0x000fe20000000000 */
[----:B------:R-:W-:Y:S01]  /*117f0*/  UMOV UR13, 0x40000040 ;  /* 0x40000040000d7882 */ /* 0x000fe20000000000 */
[----:B------:R-:W-:Y:S01]  /*11800*/  SHF.R.U32.HI R0, RZ, 0x4, R0 ;  /* 0x00000004ff007819 */ /* 0x000fe20000011600 */
[----:B------:R-:W-:Y:S01]  /*11810*/  IMAD.MOV.U32 R11, RZ, RZ, 0x40000040 ;  /* 0x40000040ff0b7424 */ /* 0x000fe200078e00ff */
[----:B------:R-:W-:Y:S01]  /*11820*/  R2UR UR15, R7 ;  /* 0x00000000070f72ca */ /* 0x000fe200000e0000 */
[----:B------:R-:W-:Y:S01]  /*11830*/  UMOV UR9, 0x40000040 ;  /* 0x4000004000097882 */ /* 0x000fe20000000000 */
[----:B------:R-:W-:Y:S01]  /*11840*/  LOP3.LUT R0, R0, 0x3fff, RZ, 0xc0, !PT ;  /* 0x00003fff00007812 */ /* 0x000fe200078ec0ff */
[----:B------:R-:W-:Y:S01]  /*11850*/  UMOV UR5, 0x40000040 ;  /* 0x4000004000057882 */ /* 0x000fe20000000000 */
[----:B------:R-:W-:Y:S01]  /*11860*/  R2UR UR11, R11 ;  /* 0x000000000b0b72ca */ /* 0x000fe200000e0000 */
[----:B------:R-:W-:Y:S01]  /*11870*/  IMAD.MOV.U32 R11, RZ, RZ, 0x40000040 ;  /* 0x40000040ff0b7424 */ /* 0x000fe200078e00ff */
[----:B------:R-:W-:Y:S01]  /*11880*/  LOP3.LUT R4, R0, 0x10000, RZ, 0xfc, !PT ;  /* 0x0001000000047812 */ /* 0x000fe200078efcff */
[----:B------:R-:W-:Y:S01]  /*11890*/  ULOP3.LUT UR12, UR12, 0x10000, URZ, 0xfc, !UPT ;  /* 0x000100000c0c7892 */ /* 0x000fe2000f8efc3f */
[----:B------:R-:W-:Y:S01]  /*118a0*/  IMAD.MOV.U32 R7, RZ, RZ, 0x40000040 ;  /* 0x40000040ff077424 */ /* 0x000fe200078e00ff */
[----:B------:R-:W-:Y:S01]  /*118b0*/  UMOV UR17, 0x40000040 ;  /* 0x4000004000117882 */ /* 0x000fe20000000000 */
[----:B------:R-:W-:Y:S01]  /*118c0*/  R2UR UR7, R11 ;  /* 0x000000000b0772ca */ /* 0x000fe200000e0000 */
[----:B------:R-:W-:Y:S01]  /*118d0*/  IMAD R6, R199, 0x400, R4 ;  /* 0x00000400c7067824 */ /* 0x000fe200078e0204 */
[----:B------:R-:W-:Y:S01]  /*118e0*/  UIADD3 UR8, UR12, 0x2, URZ ;  /* 0x000000020c087890 */ /* 0x000fe2000fffe03f */
[----:B------:R-:W-:Y:S01]  /*118f0*/  IMAD.MOV.U32 R11, RZ, RZ, 0x40000040 ;  /* 0x40000040ff0b7424 */ /* 0x000fe200078e00ff */
[----:B------:R-:W-:Y:S01]  /*11900*/  UIADD3 UR4, UR12, 0x4, URZ ;  /* 0x000000040c047890 */ /* 0x000fe2000fffe03f */
[C---:B------:R-:W-:Y:S01]  /*11910*/  VIADD R10, R6.reuse, 0x2 ;  /* 0x00000002060a7836 */ /* 0x040fe20000000000 */
[----:B------:R-:W-:Y:S01]  /*11920*/  R2UR UR14, R6 ;  /* 0x00000000060e72ca */ /* 0x000fe200000e0000 */
[----:B------:R-:W-:Y:S01]  /*11930*/  UIADD3 UR16, UR12, 0x6, URZ ;  /* 0x000000060c107890 */ /* 0x000fe2000fffe03f */
[----:B------:R-:W-:Y:S01]  /*11940*/  R2UR UR19, R11 ;  /* 0x000000000b1372ca */ /* 0x000fe200000e0000 */
[----:B------:R-:W-:Y:S01]  /*11950*/  IMAD.MOV.U32 R11, RZ, RZ, 0x40000040 ;  /* 0x40000040ff0b7424 */ /* 0x000fe200078e00ff */
[----:B------:R-:W-:Y:S01]  /*11960*/  R2UR UR10, R10 ;  /* 0x000000000a0a72ca */ /* 0x000fe200000e0000 */
[----:B------:R-:W-:Y:S01]  /*11970*/  VIADD R10, R6, 0x4 ;  /* 0x00000004060a7836 */ /* 0x000fe20000000000 */
[----:B------:R-:W-:Y:S01]  /*11980*/  UIADD3 UR20, UR12, 0x400, URZ ;  /* 0x000004000c147890 */ /* 0x000fe2000fffe03f */
[----:B------:R-:W-:Y:S01]  /*11990*/  R2UR UR35, R7 ;  /* 0x00000000072372ca */ /* 0x000fe200000e0000 */
[----:B------:R-:W-:Y:S01]  /*119a0*/  UMOV UR21, 0x40000040 ;  /* 0x4000004000157882 */ /* 0x000fe20000000000 */
[----:B------:R-:W-:Y:S01]  /*119b0*/  R2UR UR23, R11 ;  /* 0x000000000b1772ca */ /* 0x000fe200000e0000 */
[----:B------:R-:W-:Y:S01]  /*119c0*/  IMAD.MOV.U32 R11, RZ, RZ, 0x40000040 ;  /* 0x40000040ff0b7424 */ /* 0x000fe200078e00ff */
[----:B------:R-:W-:Y:S01]  /*119d0*/  R2UR UR6, R10 ;  /* 0x000000000a0672ca */ /* 0x000fe200000e0000 */
[----:B------:R-:W-:-:S02]  /*119e0*/  UIADD3 UR24, UR12, 0x402, URZ ;  /* 0x000004020c187890 */ /* 0x000fc4000fffe03f */
[----:B------:R-:W-:Y:S01]  /*119f0*/  QGMMA.64x64x32.F32.E4M3.E4M3 R24, gdesc[UR12], RZ, !UPT, gsb0 ;  /* 0x00e000000c1879f3 */ /* 0x000fe2000c0008ff */
[----:B------:R-:W-:Y:S01]  /*11a00*/  IADD3 R10, R6, 0x6, RZ ;  /* 0x00000006060a7810 */ /* 0x000fe20007ffe0ff */
[----:B------:R-:W-:Y:S01]  /*11a10*/  UMOV UR25, 0x40000040 ;  /* 0x4000004000197882 */ /* 0x000fe20000000000 */
[----:B------:R-:W-:Y:S01]  /*11a20*/  R2UR UR27, R11 ;  /* 0x000000000b1b72ca */ /* 0x000fe200000e0000 */
[----:B------:R-:W-:Y:S01]  /*11a30*/  IMAD.MOV.U32 R11, RZ, RZ, 0x40000040 ;  /* 0x40000040ff0b7424 */ /* 0x000fe200078e00ff */
[----:B------:R-:W-:Y:S01]  /*11a40*/  R2UR UR18, R10 ;  /* 0x000000000a1272ca */ /* 0x000fe200000e0000 */
[----:B------:R-:W-:Y:S01]  /*11a50*/  VIADD R10, R6, 0x200 ;  /* 0x00000200060a7836 */ /* 0x000fe20000000000 */
[----:B------:R-:W-:Y:S01]  /*11a60*/  UIADD3 UR28, UR12, 0x404, URZ ;  /* 0x000004040c1c7890 */ /* 0x000fe2000fffe03f */
[----:B------:R-:W0:Y:S01]  /*11a70*/  LDC R0, c[0x0][0x448] ;  /* 0x00011200ff007b82 */ /* 0x000e220000000800 */
[----:B------:R-:W-:Y:S01]  /*11a80*/  R2UR UR31, R11 ;  /* 0x000000000b1f72ca */ /* 0x000fe200000e0000 */
[----:B------:R-:W-:Y:S01]  /*11a90*/  UMOV UR29, 0x40000040 ;  /* 0x40000040001d7882 */ /* 0x000fe20000000000 */
[----:B------:R-:W-:Y:S01]  /*11aa0*/  R2UR UR22, R10 ;  /* 0x000000000a1672ca */ /* 0x000fe200000e0000 */
[----:B------:R-:W-:Y:S01]  /*11ab0*/  VIADD R10, R6, 0x202 ;  /* 0x00000202060a7836 */ /* 0x000fe20000000000 */
[----:B------:R-:W-:Y:S01]  /*11ac0*/  UIADD3 UR32, UR12, 0x406, URZ ;  /* 0x000004060c207890 */ /* 0x000fe2000fffe03f */
[----:B------:R-:W-:Y:S01]  /*11ad0*/  IMAD.IADD R3, R205, 0x1, R204 ;  /* 0x00000001cd037824 */ /* 0x000fe200078e02cc */
[----:B------:R-:W-:-:S02]  /*11ae0*/  UMOV UR33, 0x40000040 ;  /* 0x4000004000217882 */ /* 0x000fc40000000000 */
[----:B------:R-:W-:Y:S01]  /*11af0*/  R2UR UR26, R10 ;  /* 0x000000000a1a72ca */ /* 0x000fe200000e0000 */
[C---:B------:R-:W-:Y:S02]  /*11b00*/  VIADD R10, R6.reuse, 0x204 ;  /* 0x00000204060a7836 */ /* 0x040fe40000000000 */
[----:B------:R-:W-:-:S03]  /*11b10*/  VIADD R6, R6, 0x206 ;  /* 0x0000020606067836 */ /* 0x000fc60000000000 */
[----:B------:R-:W-:Y:S02]  /*11b20*/  R2UR UR30, R10 ;  /* 0x000000000a1e72ca */ /* 0x000fe400000e0000 */
[----:B------:R-:W-:Y:S01]  /*11b30*/  R2UR UR34, R6 ;  /* 0x00000000062272ca */ /* 0x000fe200000e0000 */
[----:B------:R-:W1:Y:S01]  /*11b40*/  LDC.64 R10, c[0x0][0x9e0] ;  /* 0x00027800ff0a7b82 */ /* 0x000e620000000a00 */
[----:B0-----:R-:W-:-:S13]  /*11b50*/  ISETP.NE.AND P2, PT, R0, 0x1, PT ;  /* 0x000000010000780c */ /* 0x001fda0003f45270 */
[----:B------:R-:W0:Y:S01]  /*11b60*/  @P2 LDC R0, c[0x0][0x44c] ;  /* 0x00011300ff002b82 */ /* 0x000e220000000800 */
[----:B-1----:R-:W-:-:S07]  /*11b70*/  ISETP.GE.AND P3, PT, R11, 0x1, PT ;  /* 0x000000010b00780c */ /* 0x002fce0003f66270 */
[----:B------:R-:W1:Y:S01]  /*11b80*/  @P2 LDC R5, c[0x0][0x450] ;  /* 0x00011400ff052b82 */ /* 0x000e620000000800 */
[----:B0-----:R-:W-:Y:S01]  /*11b90*/  @P2 IMAD.HI.U32 R0, R3, R0, RZ ;  /* 0x0000000003002227 */ /* 0x001fe200078e00ff */
[----:B------:R-:W-:Y:S02]  /*11ba0*/  WARPGROUP.DEPBAR.LE gsb0, 0x0 ;  /* 0x00008000000079c5 */ /* 0x000fe40000010000 */
[----:B------:R-:W-:Y:S02]  /*11bb0*/  WARPGROUP.ARRIVE ;  /* 0x00000000000079c5 */ /* 0x000fe40000000000 */
[----:B-1----:R-:W-:Y:S01]  /*11bc0*/  @P2 SHF.R.U32.HI R3, RZ, R5, R0 ;  /* 0x00000005ff032219 */ /* 0x002fe20000011600 */
[----:B------:R-:W-:Y:S02]  /*11bd0*/  IMAD.MOV.U32 R5, RZ, RZ, -0x40 ;  /* 0xffffffc0ff057424 */ /* 0x000fe400078e00ff */
[----:B------:R-:W-:Y:S01]  /*11be0*/  @!P1 VIADD R0, R9, 0x28440 ;  /* 0x0002844009009836 */ /* 0x000fe20000000000 */
[----:B------:R-:W-:Y:S01]  /*11bf0*/  QGMMA.64x64x32.F32.E4M3.E4M3 R24, gdesc[UR8], R24, gsb0 ;  /* 0x00e00000081879f3 */ /* 0x000fe20008000818 */
[----:B------:R-:W0:Y:S01]  /*11c00*/  SHFL.IDX PT, R20, R3, RZ, 0x1c1f ;  /* 0x001c1fff03147589 */ /* 0x000e2200000e0000 */
[----:B------:R-:W-:-:S02]  /*11c10*/  IMAD R9, R56, R5, 0x40 ;  /* 0x0000004038097424 */ /* 0x000fc400078e0205 */
[----:B------:R-:W-:Y:S02]  /*11c20*/  @!P1 PRMT R0, RZ, 0x654, R0 ;  /* 0x00000654ff009816 */ /* 0x000fe40000000000 */
[----:B------:R-:W-:-:S04]  /*11c30*/  VIADD R8, R9, 0x1 ;  /* 0x0000000109087836 */ /* 0x000fc80000000000 */
[----:B------:R-:W-:-:S05]  /*11c40*/  IMAD R8, R197, -0x2, R8 ;  /* 0xfffffffec5087824 */ /* 0x000fca00078e0208 */
[----:B------:R-:W-:-:S05]  /*11c50*/  IADD3 R5, -R195, R8, R196 ;  /* 0x00000008c3057210 */ /* 0x000fca0007ffe1c4 */
[----:B------:R-:W-:Y:S01]  /*11c60*/  IMAD.IADD R14, R5, 0x1, R10 ;  /* 0x00000001050e7824 */ /* 0x000fe200078e020a */
[----:B------:R-:W-:Y:S02]  /*11c70*/  WARPGROUP.DEPBAR.LE gsb0, 0x0 ;  /* 0x00008000000079c5 */ /* 0x000fe40000010000 */
[----:B------:R-:W-:-:S06]  /*11c80*/  WARPGROUP.ARRIVE ;  /* 0x00000000000079c5 */ /* 0x000fcc0000000000 */
[----:B------:R-:W-:Y:S01]  /*11c90*/  QGMMA.64x64x32.F32.E4M3.E4M3 R24, gdesc[UR4], R24, gsb0 ;  /* 0x00e00000041879f3 */ /* 0x000fe20008000818 */
[----:B------:R-:W-:Y:S02]  /*11ca0*/  ULDC UR6, c[0x0][0x9dc] ;  /* 0x0002770000067ab9 */ /* 0x000fe40000000800 */
[----:B------:R-:W-:-:S05]  /*11cb0*/  IMAD.U32 R6, RZ, RZ, UR6 ;  /* 0x00000006ff067e24 */ /* 0x000fca000f8e00ff */
[----:B------:R-:W-:-:S05]  /*11cc0*/  LOP3.LUT R12, RZ, R6, RZ, 0x33, !PT ;  /* 0x00000006ff0c7212 */ /* 0x000fca00078e33ff */
[----:B------:R-:W-:Y:S01]  /*11cd0*/  IMAD.IADD R15, R5, 0x1, R12 ;  /* 0x00000001050f7824 */ /* 0x000fe200078e020c */
[----:B------:R-:W-:-:S03]  /*11ce0*/  LEA R12, R56, 0xffffffc0, 0x6 ;  /* 0xffffffc0380c7811 */ /* 0x000fc600078e30ff */
[----:B0-----:R-:W-:Y:S01]  /*11cf0*/  IMAD.IADD R5, R15, 0x1, R20 ;  /* 0x000000010f057824 */ /* 0x001fe200078e0214 */
        /* <DEDUP_REMOVED lines=17> */
[----:B0-----:R-:W-:-:S05]  /*11e10*/  IADD3 R0, R196, R9, RZ ;  /* 0x00000009c4007210 */ /* 0x001fca0007ffe0ff */
[----:B------:R-:W-:-:S05]  /*11e20*/  IMAD R13, R197, -0x2, R0 ;  /* 0xfffffffec50d7824 */ /* 0x000fca00078e0200 */
[----:B------:R-:W-:Y:S01]  /*11e30*/  VIADDMNMX R0, R20, R14, R13, PT ;  /* 0x0000000e14007246 */ /* 0x000fe2000380010d */
[----:B------:R-:W-:Y:S06]  /*11e40*/  @!P3 BRA `(.L_x_1480) ;  /* 0x000000000050b947 */ /* 0x000fec0003800000 */
[----:B------:R-:W-:Y:S01]  /*11e50*/  IADD3 R7, -R195, R196, R20 ;  /* 0x000000c4c3077210 */ /* 0x000fe20007ffe114 */
[----:B------:R-:W-:Y:S03]  /*11e60*/  BSSY B0, `(.L_x_1481) ;  /* 0x000000e000007945 */ /* 0x000fe60003800000 */
        /* <DEDUP_REMOVED lines=9> */
.L_x_1482:
[----:B------:R-:W-:-:S13]  /*11f00*/  ISETP.NE.AND P4, PT, R11, 0x1, PT ;  /* 0x000000010b00780c */ /* 0x000fda0003f85270 */
[----:B------:R-:W0:Y:S02]  /*11f10*/  @P4 LDC.64 R20, c[0x0][0x9e8] ;  /* 0x00027a00ff144b82 */ /* 0x000e240000000a00 */
[----:B0-----:R-:W-:-:S05]  /*11f20*/  @P4 IMAD.HI.U32 R8, R7, R20, RZ ;  /* 0x0000001407084227 */ /* 0x001fca00078e00ff */
[----:B------:R-:W-:-:S07]  /*11f30*/  @P4 SHF.R.U32.HI R7, RZ, R21, R8 ;  /* 0x00000015ff074219 */ /* 0x000fce0000011608 */
.L_x_1483:
[----:B------:R-:W-:Y:S05]  /*11f40*/  BSYNC B0 ;  /* 0x0000000000007941 */ /* 0x000fea0003800000 */
.L_x_1481:
[----:B------:R-:W-:-:S04]  /*11f50*/  IMAD R8, R7, R11, -R12 ;  /* 0x0000000b07087224 */ /* 0x000fc800078e0a0c */
[----:B------:R-:W-:-:S05]  /*11f60*/  IMAD R8, R197, -0x2, R8 ;  /* 0xfffffffec5087824 */ /* 0x000fca00078e0208 */
[----:B------:R-:W-:Y:S02]  /*11f70*/  VIMNMX R5, R5, R8, !PT ;  /* 0x0000000805057248 */ /* 0x000fe40007fe0100 */
[----:B------:R-:W-:-:S07]  /*11f80*/  VIADDMNMX R0, R8, R11, R0, PT ;  /* 0x0000000b08007246 */ /* 0x000fce0003800100 */
.L_x_1480:
[C---:B------:R-:W-:Y:S01]  /*11f90*/  ISETP.GE.AND P4, PT, R9.reuse, 0x2, PT ;  /* 0x000000020900780c */ /* 0x040fe20003f86270 */
[----:B------:R-:W0:Y:S01]  /*11fa0*/  SHFL.IDX PT, R8, R3, 0x1, 0x1c1f ;  /* 0x003c1f0003087f89 */ /* 0x000e2200000e0000 */
[----:B------:R-:W-:Y:S02]  /*11fb0*/  ISETP.GE.AND P6, PT, R9, 0x9, PT ;  /* 0x000000090900780c */ /* 0x000fe40003fc6270 */
[----:B------:R-:W-:Y:S02]  /*11fc0*/  ISETP.GT.AND P5, PT, R5, 0x1, !P4 ;  /* 0x000000010500780c */ /* 0x000fe400067a4270 */
[----:B------:R-:W-:Y:S02]  /*11fd0*/  P2R R21, PR, RZ, 0x40 ;  /* 0x00000040ff157803 */ /* 0x000fe40000000000 */
[----:B------:R-:W-:-:S04]  /*11fe0*/  ISETP.LT.OR P5, PT, R0, 0x2, P5 ;  /* 0x000000020000780c */ /* 0x000fc80002fa1670 */
[----:B------:R-:W-:Y:S02]  /*11ff0*/  FSEL R59, R25, -INF , !P5 ;  /* 0xff800000193b7808 */ /* 0x000fe40006800000 */
[----:B------:R-:W-:Y:S02]  /*12000*/  ISETP.GT.AND P5, PT, R5, 0x8, !P6 ;  /* 0x000000080500780c */ /* 0x000fe400077a4270 */
[----:B------:R-:W-:Y:S02]  /*12010*/  ISETP.GE.AND P6, PT, R9, 0xa, PT ;  /* 0x0000000a0900780c */ /* 0x000fe40003fc6270 */
[----:B------:R-:W-:Y:S02]  /*12020*/  ISETP.LT.OR P5, PT, R0, 0x9, P5 ;  /* 0x000000090000780c */ /* 0x000fe40002fa1670 */
[----:B------:R-:W-:Y:S02]  /*12030*/  P2R R25, PR, RZ, 0x40 ;  /* 0x00000040ff197803 */ /* 0x000fe40000000000 */
[----:B------:R-:W-:-:S02]  /*12040*/  FSEL R28, R28, -INF , !P5 ;  /* 0xff8000001c1c7808 */ /* 0x000fc40006800000 */
[----:B------:R-:W-:Y:S01]  /*12050*/  ISETP.GT.AND P5, PT, R5, 0x9, !P6 ;  /* 0x000000090500780c */ /* 0x000fe200077a4270 */
[----:B0-----:R-:W-:Y:S01]  /*12060*/  IMAD.IADD R7, R15, 0x1, R8 ;  /* 0x000000010f077824 */ /* 0x001fe200078e0208 */
[----:B------:R-:W-:Y:S02]  /*12070*/  ISETP.GE.AND P6, PT, R9, 0x11, PT ;  /* 0x000000110900780c */ /* 0x000fe40003fc6270 */
[----:B------:R-:W-:-:S04]  /*12080*/  ISETP.LT.OR P5, PT, R0, 0xa, P5 ;  /* 0x0000000a0000780c */ /* 0x000fc80002fa1670 */
        /* <DEDUP_REMOVED lines=61> */
[----:B------:R-:W-:-:S04]  /*12460*/  ISETP.GT.AND P6, PT, R5, 0x39, !P6 ;  /* 0x000000390500780c */ /* 0x000fc800077c4270 */
[----:B------:R-:W-:Y:S02]  /*12470*/  ISETP.LT.OR P6, PT, R0, 0x3a, P6 ;  /* 0x0000003a0000780c */ /* 0x000fe400037c1670 */
[----:B------:R-:W-:Y:S02]  /*12480*/  VIADDMNMX R0, R8, R14, R13, PT ;  /* 0x0000000e08007246 */ /* 0x000fe4000380010d */
[----:B------:R-:W-:Y:S01]  /*12490*/  FSEL R70, R53, -INF , !P6 ;  /* 0xff80000035467808 */ /* 0x000fe20007000000 */
[----:B------:R-:W-:Y:S08]  /*124a0*/  @!P3 BRA `(.L_x_1484) ;  /* 0x000000000050b947 */ /* 0x000ff00003800000 */
        /* <DEDUP_REMOVED lines=11> */
.L_x_1486:
[----:B------:R-:W-:-:S13]  /*12560*/  ISETP.NE.AND P6, PT, R11, 0x1, PT ;  /* 0x000000010b00780c */ /* 0x000fda0003fc5270 */
[----:B------:R-:W0:Y:S02]  /*12570*/  @P6 LDC.64 R8, c[0x0][0x9e8] ;  /* 0x00027a00ff086b82 */ /* 0x000e240000000a00 */
[----:B0-----:R-:W-:-:S05]  /*12580*/  @P6 IMAD.HI.U32 R8, R3, R8, RZ ;  /* 0x0000000803086227 */ /* 0x001fca00078e00ff */
[----:B------:R-:W-:-:S07]  /*12590*/  @P6 SHF.R.U32.HI R3, RZ, R9, R8 ;  /* 0x00000009ff036219 */ /* 0x000fce0000011608 */
.L_x_1487:
[----:B------:R-:W-:Y:S05]  /*125a0*/  BSYNC B0 ;  /* 0x0000000000007941 */ /* 0x000fea0003800000 */
.L_x_1485:
[----:B------:R-:W-:-:S04]  /*125b0*/  IMAD R8, R3, R11, -R12 ;  /* 0x0000000b03087224 */ /* 0x000fc800078e0a0c */
[----:B------:R-:W-:-:S05]  /*125c0*/  IMAD R8, R197, -0x2, R8 ;  /* 0xfffffffec5087824 */ /* 0x000fca00078e0208 */
[----:B------:R-:W-:Y:S02]  /*125d0*/  VIMNMX R7, R7, R8, !PT ;  /* 0x0000000807077248 */ /* 0x000fe40007fe0100 */
[----:B------:R-:W-:-:S07]  /*125e0*/  VIADDMNMX R0, R8, R11, R0, PT ;  /* 0x0000000b08007246 */ /* 0x000fce0003800100 */
.L_x_1484:
[----:B------:R-:W-:Y:S02]  /*125f0*/  ISETP.GT.AND P4, PT, R7, 0x1, !P4 ;  /* 0x000000010700780c */ /* 0x000fe40006784270 */
[----:B------:R-:W-:Y:S02]  /*12600*/  ISETP.NE.AND P6, PT, R25, RZ, PT ;  /* 0x000000ff1900720c */ /* 0x000fe40003fc5270 */
[----:B------:R-:W-:Y:S02]  /*12610*/  ISETP.LT.OR P4, PT, R0, 0x2, P4 ;  /* 0x000000020000780c */ /* 0x000fe40002781670 */
        /* <DEDUP_REMOVED lines=9> */
[----:B------:R-:W-:Y:S02]  /*126b0*/  ISETP.GT.AND P4, PT, R7, 0x9, !P6 ;  /* 0x000000090700780c */ /* 0x000fe40007784270 */
[----:B------:R-:W-:Y:S02]  /*126c0*/  FMNMX.FTZ R5, R60, R5, !PT ;  /* 0x000000053c057209 */ /* 0x000fe40007810000 */
        /* <DEDUP_REMOVED lines=24> */
[----:B------:R-:W-:Y:S01]  /*12850*/  ISETP.NE.AND P4, PT, R63, RZ, PT ;  /* 0x000000ff3f00720c */ /* 0x000fe20003f85270 */
[----:B------:R-:W0:Y:S01]  /*12860*/  SHFL.BFLY PT, R5, R12, 0x2, 0x1f ;  /* 0x0c401f000c057f89 */ /* 0x000e2200000e0000 */
[----:B------:R-:W-:Y:S02]  /*12870*/  ISETP.NE.AND P6, PT, R20, RZ, PT ;  /* 0x000000ff1400720c */ /* 0x000fe40003fc5270 */
[C---:B------:R-:W-:Y:S02]  /*12880*/  ISETP.GT.AND P4, PT, R7.reuse, 0x19, !P4 ;  /* 0x000000190700780c */ /* 0x040fe40006784270 */
[----:B------:R-:W-:-:S02]  /*12890*/  ISETP.GT.AND P5, PT, R7, 0x38, !P5 ;  /* 0x000000380700780c */ /* 0x000fc40006fa4270 */
[C---:B------:R-:W-:Y:S02]  /*128a0*/  ISETP.LT.OR P4, PT, R0.reuse, 0x1a, P4 ;  /* 0x0000001a0000780c */ /* 0x040fe40002781670 */
[----:B------:R-:W-:Y:S02]  /*128b0*/  ISETP.LT.OR P5, PT, R0, 0x39, P5 ;  /* 0x000000390000780c */ /* 0x000fe40002fa1670 */
[----:B------:R-:W-:Y:S02]  /*128c0*/  FSEL R39, R39, -INF , !P4 ;  /* 0xff80000027277808 */ /* 0x000fe40006000000 */
[----:B------:R-:W-:Y:S02]  /*128d0*/  ISETP.NE.AND P4, PT, R37, RZ, PT ;  /* 0x000000ff2500720c */ /* 0x000fe40003f85270 */
[----:B------:R-:W-:Y:S02]  /*128e0*/  FSEL R33, R54, -INF , !P5 ;  /* 0xff80000036217808 */ /* 0x000fe40006800000 */
[----:B------:R-:W-:-:S04]  /*128f0*/  ISETP.GT.AND P4, PT, R7, 0x20, !P4 ;  /* 0x000000200700780c */ /* 0x000fc80006784270 */
[----:B------:R-:W-:Y:S02]  /*12900*/  ISETP.LT.OR P4, PT, R0, 0x21, P4 ;  /* 0x000000210000780c */ /* 0x000fe40002781670 */
[----:B0-----:R-:W-:Y:S02]  /*12910*/  FMNMX.FTZ R14, R12, R5, !PT ;  /* 0x000000050c0e7209 */ /* 0x001fe40007810000 */
[----:B------:R-:W-:Y:S02]  /*12920*/  FSEL R21, R42, -INF , !P4 ;  /* 0xff8000002a157808 */ /* 0x000fe40006000000 */
[----:B------:R-:W-:Y:S01]  /*12930*/  ISETP.NE.AND P4, PT, R65, RZ, PT ;  /* 0x000000ff4100720c */ /* 0x000fe20003f85270 */
[----:B------:R-:W0:Y:S03]  /*12940*/  SHFL.BFLY PT, R5, R14, 0x1, 0x1f ;  /* 0x0c201f000e057f89 */ /* 0x000e2600000e0000 */
[----:B------:R-:W-:-:S04]  /*12950*/  ISETP.GT.AND P4, PT, R7, 0x21, !P4 ;  /* 0x000000210700780c */ /* 0x000fc80006784270 */
[----:B------:R-:W-:-:S04]  /*12960*/  ISETP.LT.OR P4, PT, R0, 0x22, P4 ;  /* 0x000000220000780c */ /* 0x000fc80002781670 */
[----:B------:R-:W-:Y:S02]  /*12970*/  FSEL R43, R43, -INF , !P4 ;  /* 0xff8000002b2b7808 */ /* 0x000fe40006000000 */
[----:B------:R-:W-:-:S04]  /*12980*/  ISETP.NE.AND P4, PT, R41, RZ, PT ;  /* 0x000000ff2900720c */ /* 0x000fc80003f85270 */
[----:B------:R-:W-:-:S04]  /*12990*/  ISETP.GT.AND P4, PT, R7, 0x28, !P4 ;  /* 0x000000280700780c */ /* 0x000fc80006784270 */
[----:B------:R-:W-:Y:S02]  /*129a0*/  ISETP.LT.OR P4, PT, R0, 0x29, P4 ;  /* 0x000000290000780c */ /* 0x000fe40002781670 */
[----:B0-----:R-:W-:Y:S02]  /*129b0*/  FMNMX.FTZ R5, R14, R5, !PT ;  /* 0x000000050e057209 */ /* 0x001fe40007810000 */
[----:B------:R-:W-:Y:S02]  /*129c0*/  FSEL R25, R46, -INF , !P4 ;  /* 0xff8000002e197808 */ /* 0x000fe40006000000 */
[----:B------:R-:W-:Y:S01]  /*129d0*/  ISETP.NE.AND P4, PT, R67, RZ, PT ;  /* 0x000000ff4300720c */ /* 0x000fe20003f85270 */
[----:B------:R-:W-:-:S03]  /*129e0*/  FFMA.FTZ R8, R2, R5, -8 ;  /* 0xc100000002087423 */ /* 0x000fc60000010005 */
[----:B------:R-:W-:-:S04]  /*129f0*/  ISETP.GT.AND P4, PT, R7, 0x29, !P4 ;  /* 0x000000290700780c */ /* 0x000fc80006784270 */
[----:B------:R-:W-:-:S04]  /*12a00*/  ISETP.LT.OR P4, PT, R0, 0x2a, P4 ;  /* 0x0000002a0000780c */ /* 0x000fc80002781670 */
[----:B------:R-:W-:Y:S02]  /*12a10*/  FSEL R47, R47, -INF , !P4 ;  /* 0xff8000002f2f7808 */ /* 0x000fe40006000000 */
[----:B------:R-:W-:-:S04]  /*12a20*/  ISETP.NE.AND P4, PT, R45, RZ, PT ;  /* 0x000000ff2d00720c */ /* 0x000fc80003f85270 */
[----:B------:R-:W-:-:S04]  /*12a30*/  ISETP.GT.AND P4, PT, R7, 0x30, !P4 ;  /* 0x000000300700780c */ /* 0x000fc80006784270 */
[----:B------:R-:W-:-:S04]  /*12a40*/  ISETP.LT.OR P4, PT, R0, 0x31, P4 ;  /* 0x000000310000780c */ /* 0x000fc80002781670 */
[----:B------:R-:W-:Y:S02]  /*12a50*/  FSEL R29, R50, -INF , !P4 ;  /* 0xff800000321d7808 */ /* 0x000fe40006000000 */
[----:B------:R-:W-:-:S04]  /*12a60*/  ISETP.NE.AND P4, PT, R69, RZ, PT ;  /* 0x000000ff4500720c */ /* 0x000fc80003f85270 */
[----:B------:R-:W-:-:S04]  /*12a70*/  ISETP.GT.AND P4, PT, R7, 0x31, !P4 ;  /* 0x000000310700780c */ /* 0x000fc80006784270 */
[----:B------:R-:W-:-:S04]  /*12a80*/  ISETP.LT.OR P4, PT, R0, 0x32, P4 ;  /* 0x000000320000780c */ /* 0x000fc80002781670 */
[----:B------:R-:W-:Y:S02]  /*12a90*/  FSEL R51, R51, -INF , !P4 ;  /* 0xff80000033337808 */ /* 0x000fe40006000000 */
[----:B------:R-:W-:Y:S02]  /*12aa0*/  ISETP.GT.AND P4, PT, R7, RZ, !P6 ;  /* 0x000000ff0700720c */ /* 0x000fe40007784270 */
[----:B------:R-:W-:Y:S02]  /*12ab0*/  ISETP.NE.AND P6, PT, R49, RZ, PT ;  /* 0x000000ff3100720c */ /* 0x000fe40003fc5270 */
[----:B------:R-:W-:-:S04]  /*12ac0*/  ISETP.LT.OR P4, PT, R0, 0x1, P4 ;  /* 0x000000010000780c */ /* 0x000fc80002781670 */
[----:B------:R-:W-:Y:S02]  /*12ad0*/  FSEL R3, R26, -INF , !P4 ;  /* 0xff8000001a037808 */ /* 0x000fe40006000000 */
[----:B------:R-:W-:-:S04]  /*12ae0*/  FSETP.NEU.FTZ.AND P4, PT, R5, -INF , PT ;  /* 0xff8000000500780b */ /* 0x000fc80003f9d000 */
[----:B------:R-:W-:Y:S02]  /*12af0*/  FSEL R37, R8, RZ, P4 ;  /* 0x000000ff08257208 */ /* 0x000fe40002000000 */
[----:B------:R-:W-:Y:S02]  /*12b00*/  FMNMX.FTZ R8, R3, R27, !PT ;  /* 0x0000001b03087209 */ /* 0x000fe40007810000 */
[----:B------:R-:W-:Y:S01]  /*12b10*/  ISETP.GT.AND P4, PT, R7, 0x39, !P6 ;  /* 0x000000390700780c */ /* 0x000fe20007784270 */
[----:B------:R-:W-:-:S01]  /*12b20*/  FFMA.FTZ R14, R2, R59, -R37 ;  /* 0x0000003b020e7223 */ /* 0x000fc20000010825 */
[----:B------:R-:W-:Y:S01]  /*12b30*/  FMNMX.FTZ R8, R9, R8, !PT ;  /* 0x0000000809087209 */ /* 0x000fe20007810000 */
[----:B------:R-:W-:-:S01]  /*12b40*/  FFMA.FTZ R12, R2, R24, -R37 ;  /* 0x00000018020c7223 */ /* 0x000fc20000010825 */
[----:B------:R-:W-:Y:S01]  /*12b50*/  ISETP.LT.OR P4, PT, R0, 0x3a, P4 ;  /* 0x0000003a0000780c */ /* 0x000fe20002781670 */
[----:B------:R-:W-:-:S01]  /*12b60*/  FFMA.FTZ R0, R2, R28, -R37 ;  /* 0x0000001c02007223 */ /* 0x000fc20000010825 */
[----:B------:R-:W-:Y:S01]  /*12b70*/  FMNMX.FTZ R8, R31, R8, !PT ;  /* 0x000000081f087209 */ /* 0x000fe20007810000 */
[----:B------:R-:W-:-:S01]  /*12b80*/  FFMA.FTZ R24, R2, R58, -R37 ;  /* 0x0000003a02187223 */ /* 0x000fc20000010825 */
[----:B------:R-:W-:Y:S01]  /*12b90*/  FSEL R55, R55, -INF , !P4 ;  /* 0xff80000037377808 */ /* 0x000fe20006000000 */
[----:B------:R-:W-:Y:S01]  /*12ba0*/  MUFU.EX2 R20, R0 ;  /* 0x0000000000147308 */ /* 0x000fe20000000800 */
[----:B------:R-:W-:Y:S01]  /*12bb0*/  FMNMX.FTZ R8, R13, R8, !PT ;  /* 0x000000080d087209 */ /* 0x000fe20007810000 */
[C-C-:B------:R-:W-:Y:S01]  /*12bc0*/  FFMA.FTZ R34, R2.reuse, R68, -R37.reuse ;  /* 0x0000004402227223 */ /* 0x140fe20000010825 */
[----:B------:R-:W-:-:S01]  /*12bd0*/  FFMA.FTZ R26, R2, R32, -R37 ;  /* 0x00000020021a7223 */ /* 0x000fc20000010825 */
[C-C-:B------:R-:W-:Y:S01]  /*12be0*/  FFMA.FTZ R28, R2.reuse, R36, -R37.reuse ;  /* 0x00000024021c7223 */ /* 0x140fe20000010825 */
[----:B------:R-:W-:Y:S01]  /*12bf0*/  FMNMX.FTZ R8, R35, R8, !PT ;  /* 0x0000000823087209 */ /* 0x000fe20007810000 */
[C-C-:B------:R-:W-:Y:S01]  /*12c00*/  FFMA.FTZ R30, R2.reuse, R62, -R37.reuse ;  /* 0x0000003e021e7223 */ /* 0x140fe20000010825 */
[----:B------:R-:W-:-:S01]  /*12c10*/  FFMA.FTZ R32, R2, R40, -R37 ;  /* 0x0000002802207223 */ /* 0x000fc20000010825 */
[----:B------:R0:W-:Y:S01]  /*12c20*/  MUFU.EX2 R45, R24 ;  /* 0x00000018002d7308 */ /* 0x0001e20000000800 */
[----:B------:R-:W-:-:S04]  /*12c30*/  FMNMX.FTZ R8, R15, R8, !PT ;  /* 0x000000080f087209 */ /* 0x000fc80007810000 */
[----:B------:R-:W-:-:S03]  /*12c40*/  FMNMX.FTZ R8, R39, R8, !PT ;  /* 0x0000000827087209 */ /* 0x000fc60007810000 */
[----:B------:R-:W-:Y:S01]  /*12c50*/  MUFU.EX2 R12, R12 ;  /* 0x0000000c000c7308 */ /* 0x000fe20000000800 */
[----:B------:R-:W-:Y:S01]  /*12c60*/  FMNMX.FTZ R8, R21, R8, !PT ;  /* 0x0000000815087209 */ /* 0x000fe20007810000 */
[----:B0-----:R-:W-:-:S03]  /*12c70*/  FFMA.FTZ R24, R2, R66, -R37 ;  /* 0x0000004202187223 */ /* 0x001fc60000010825 */
[----:B------:R-:W-:-:S03]  /*12c80*/  FMNMX.FTZ R8, R43, R8, !PT ;  /* 0x000000082b087209 */ /* 0x000fc60007810000 */
[----:B------:R0:W1:Y:S01]  /*12c90*/  MUFU.EX2 R41, R14 ;  /* 0x0000000e00297308 */ /* 0x0000620000000800 */
[----:B------:R-:W-:-:S04]  /*12ca0*/  FMNMX.FTZ R8, R25, R8, !PT ;  /* 0x0000000819087209 */ /* 0x000fc80007810000 */
[----:B------:R-:W-:-:S03]  /*12cb0*/  FMNMX.FTZ R8, R47, R8, !PT ;  /* 0x000000082f087209 */ /* 0x000fc60007810000 */
[----:B------:R-:W-:Y:S01]  /*12cc0*/  MUFU.EX2 R61, R24 ;  /* 0x00000018003d7308 */ /* 0x000fe20000000800 */
[----:B------:R-:W-:Y:S01]  /*12cd0*/  FMNMX.FTZ R8, R29, R8, !PT ;  /* 0x000000081d087209 */ /* 0x000fe20007810000 */
[----:B0-----:R-:W-:-:S03]  /*12ce0*/  FFMA.FTZ R14, R2, R60, -R37 ;  /* 0x0000003c020e7223 */ /* 0x001fc60000010825 */
[----:B------:R-:W-:-:S03]  /*12cf0*/  FMNMX.FTZ R8, R51, R8, !PT ;  /* 0x0000000833087209 */ /* 0x000fc60007810000 */
[----:B------:R-:W-:Y:S01]  /*12d00*/  MUFU.EX2 R63, R34 ;  /* 0x00000022003f7308 */ /* 0x000fe20000000800 */
[----:B------:R-:W-:-:S04]  /*12d10*/  FMNMX.FTZ R8, R33, R8, !PT ;  /* 0x0000000821087209 */ /* 0x000fc80007810000 */
[----:B------:R-:W-:-:S03]  /*12d20*/  FMNMX.FTZ R8, R55, R8, !PT ;  /* 0x0000000837087209 */ /* 0x000fc60007810000 */
[----:B------:R-:W-:Y:S02]  /*12d30*/  MUFU.EX2 R26, R26 ;  /* 0x0000001a001a7308 */ /* 0x000fe40000000800 */
[----:B------:R-:W0:Y:S06]  /*12d40*/  SHFL.BFLY PT, R7, R8, 0x2, 0x1f ;  /* 0x0c401f0008077f89 */ /* 0x000e2c00000e0000 */
[----:B------:R-:W-:Y:S08]  /*12d50*/  MUFU.EX2 R28, R28 ;  /* 0x0000001c001c7308 */ /* 0x000ff00000000800 */
[----:B------:R2:W-:Y:S08]  /*12d60*/  MUFU.EX2 R53, R30 ;  /* 0x0000001e00357308 */ /* 0x0005f00000000800 */
[----:B------:R3:W-:Y:S01]  /*12d70*/  MUFU.EX2 R49, R14 ;  /* 0x0000000e00317308 */ /* 0x0007e20000000800 */
[----:B--2---:R-:W-:-:S01]  /*12d80*/  FFMA.FTZ R30, R2, R48, -R37 ;  /* 0x00000030021e7223 */ /* 0x004fc20000010825 */
[----:B0-----:R-:W-:Y:S01]  /*12d90*/  FMNMX.FTZ R0, R8, R7, !PT ;  /* 0x0000000708007209 */ /* 0x001fe20007810000 */
[----:B------:R-:W-:-:S04]  /*12da0*/  FFMA.FTZ R8, R2, R64, -R37 ;  /* 0x0000004002087223 */ /* 0x000fc80000010825 */
[----:B------:R-:W0:Y:S01]  /*12db0*/  SHFL.BFLY PT, R7, R0, 0x1, 0x1f ;  /* 0x0c201f0000077f89 */ /* 0x000e2200000e0000 */
[----:B------:R2:W-:Y:S01]  /*12dc0*/  MUFU.EX2 R59, R8 ;  /* 0x00000008003b7308 */ /* 0x0005e20000000800 */
[----:B---3--:R-:W-:-:S07]  /*12dd0*/  FFMA.FTZ R14, R2, R44, -R37 ;  /* 0x0000002c020e7223 */ /* 0x008fce0000010825 */
[----:B------:R-:W-:Y:S08]  /*12de0*/  MUFU.EX2 R14, R14 ;  /* 0x0000000e000e7308 */ /* 0x000ff00000000800 */
[----:B------:R-:W-:Y:S01]  /*12df0*/  MUFU.EX2 R32, R32 ;  /* 0x0000002000207308 */ /* 0x000fe20000000800 */
[----:B0-----:R-:W-:Y:S01]  /*12e00*/  FMNMX.FTZ R7, R0, R7, !PT ;  /* 0x0000000700077209 */ /* 0x001fe20007810000 */
[C-C-:B------:R-:W-:Y:S01]  /*12e10*/  FFMA.FTZ R0, R2.reuse, R52, -R37.reuse ;  /* 0x0000003402007223 */ /* 0x140fe20000010825 */
[----:B------:R-:W-:-:S05]  /*12e20*/  FFMA.FTZ R37, R2, R70, -R37 ;  /* 0x0000004602257223 */ /* 0x000fca0000010825 */
[----:B------:R-:W-:Y:S01]  /*12e30*/  MUFU.EX2 R30, R30 ;  /* 0x0000001e001e7308 */ /* 0x000fe20000000800 */
[----:B------:R-:W-:Y:S01]  /*12e40*/  FSETP.NEU.FTZ.AND P4, PT, R7, -INF , PT ;  /* 0xff8000000700780b */ /* 0x000fe20003f9d000 */
[----:B--2---:R-:W-:-:S05]  /*12e50*/  FFMA.FTZ R8, R2, R7, -8 ;  /* 0xc100000002087423 */ /* 0x004fca0000010007 */
[----:B------:R-:W-:Y:S01]  /*12e60*/  FSEL R8, R8, RZ, P4 ;  /* 0x000000ff08087208 */ /* 0x000fe20002000000 */
[----:B------:R-:W-:Y:S04]  /*12e70*/  MUFU.EX2 R0, R0 ;  /* 0x0000000000007308 */ /* 0x000fe80000000800 */
[----:B------:R-:W-:-:S01]  /*12e80*/  FFMA.FTZ R3, R2, R3, -R8 ;  /* 0x0000000302037223 */ /* 0x000fc20000010808 */
[C-C-:B------:R-:W-:Y:S01]  /*12e90*/  FFMA.FTZ R27, R2.reuse, R27, -R8.reuse ;  /* 0x0000001b021b7223 */ /* 0x140fe20000010808 */
[----:B------:R-:W-:-:S01]  /*12ea0*/  FFMA.FTZ R9, R2, R9, -R8 ;  /* 0x0000000902097223 */ /* 0x000fc20000010808 */
[C-C-:B------:R-:W-:Y:S01]  /*12eb0*/  FFMA.FTZ R31, R2.reuse, R31, -R8.reuse ;  /* 0x0000001f021f7223 */ /* 0x140fe20000010808 */
[----:B------:R-:W-:-:S01]  /*12ec0*/  FFMA.FTZ R13, R2, R13, -R8 ;  /* 0x0000000d020d7223 */ /* 0x000fc20000010808 */
[----:B------:R1:W-:Y:S01]  /*12ed0*/  MUFU.EX2 R24, R27 ;  /* 0x0000001b00187308 */ /* 0x0003e20000000800 */
[----:B------:R-:W-:-:S01]  /*12ee0*/  FFMA.FTZ R35, R2, R35, -R8 ;  /* 0x0000002302237223 */ /* 0x000fc20000010808 */
[C-C-:B------:R-:W-:Y:S01]  /*12ef0*/  FFMA.FTZ R15, R2.reuse, R15, -R8.reuse ;  /* 0x0000000f020f7223 */ /* 0x140fe20000010808 */
[----:B------:R-:W-:-:S01]  /*12f00*/  FFMA.FTZ R39, R2, R39, -R8 ;  /* 0x0000002702277223 */ /* 0x000fc20000010808 */
[C-C-:B------:R-:W-:Y:S01]  /*12f10*/  FFMA.FTZ R21, R2.reuse, R21, -R8.reuse ;  /* 0x0000001502157223 */ /* 0x140fe20000010808 */
[----:B------:R-:W-:-:S01]  /*12f20*/  FFMA.FTZ R43, R2, R43, -R8 ;  /* 0x0000002b022b7223 */ /* 0x000fc20000010808 */
[C-C-:B------:R-:W-:Y:S01]  /*12f30*/  FFMA.FTZ R25, R2.reuse, R25, -R8.reuse ;  /* 0x0000001902197223 */ /* 0x140fe20000010808 */
[----:B------:R-:W-:-:S01]  /*12f40*/  FFMA.FTZ R47, R2, R47, -R8 ;  /* 0x0000002f022f7223 */ /* 0x000fc20000010808 */
[----:B------:R-:W0:Y:S01]  /*12f50*/  MUFU.EX2 R3, R3 ;  /* 0x0000000300037308 */ /* 0x000e220000000800 */
[----:B-1----:R-:W-:-:S01]  /*12f60*/  FADD.FTZ R27, R12, R41 ;  /* 0x000000290c1b7221 */ /* 0x002fc20000010000 */
[C-C-:B------:R-:W-:Y:S01]  /*12f70*/  FFMA.FTZ R29, R2.reuse, R29, -R8.reuse ;  /* 0x0000001d021d7223 */ /* 0x140fe20000010808 */
[----:B------:R-:W-:-:S01]  /*12f80*/  FFMA.FTZ R51, R2, R51, -R8 ;  /* 0x0000003302337223 */ /* 0x000fc20000010808 */
[----:B------:R-:W-:Y:S01]  /*12f90*/  FFMA.FTZ R33, R2, R33, -R8 ;  /* 0x0000002102217223 */ /* 0x000fe20000010808 */
[----:B------:R-:W-:-:S01]  /*12fa0*/  FADD.FTZ R44, R20, R27 ;  /* 0x0000001b142c7221 */ /* 0x000fc20000010000 */
[----:B------:R-:W-:Y:S01]  /*12fb0*/  F2FP.SATFINITE.E4M3.F32.PACK_AB_MERGE_C R27, R45, R20, RZ ;  /* 0x000000142d1b723e */ /* 0x000fe200048070ff */
[----:B------:R-:W-:-:S01]  /*12fc0*/  FFMA.FTZ R8, R2, R55, -R8 ;  /* 0x0000003702087223 */ /* 0x000fc20000010808 */
[----:B------:R-:W1:Y:S01]  /*12fd0*/  MUFU.EX2 R9, R9 ;  /* 0x0000000900097308 */ /* 0x000e620000000800 */
[----:B------:R-:W-:-:S01]  /*12fe0*/  FADD.FTZ R45, R45, R44 ;  /* 0x0000002c2d2d7221 */ /* 0x000fc20000010000 */
[----:B------:R-:W-:-:S06]  /*12ff0*/  F2FP.SATFINITE.E4M3.F32.PACK_AB_MERGE_C R188, R41, R12, R27 ;  /* 0x0000000c29bc723e */ /* 0x000fcc000480701b */
[----:B------:R2:W3:Y:S01]  /*13000*/  MUFU.EX2 R34, R31 ;  /* 0x0000001f00227308 */ /* 0x0004e20000000800 */
[----:B0-----:R-:W-:-:S07]  /*13010*/  FADD.FTZ R42, R3, R24 ;  /* 0x00000018032a7221 */ /* 0x001fce0000010000 */
[----:B------:R-:W0:Y:S01]  /*13020*/  MUFU.EX2 R13, R13 ;  /* 0x0000000d000d7308 */ /* 0x000e220000000800 */
[----:B-1----:R-:W-:-:S01]  /*13030*/  FADD.FTZ R27, R9, R42 ;  /* 0x0000002a091b7221 */ /* 0x002fc20000010000 */
[----:B------:R-:W-:-:S04]  /*13040*/  FADD.FTZ R42, R26, R45 ;  /* 0x0000002d1a2a7221 */ /* 0x000fc80000010000 */
[----:B--2---:R-:W-:Y:S02]  /*13050*/  FADD.FTZ R31, R49, R42 ;  /* 0x0000002a311f7221 */ /* 0x004fe40000010000 */
[----:B------:R1:W2:Y:S01]  /*13060*/  MUFU.EX2 R36, R35 ;  /* 0x0000002300247308 */ /* 0x0002a20000000800 */
[----:B---3--:R-:W-:-:S01]  /*13070*/  FADD.FTZ R12, R34, R27 ;  /* 0x0000001b220c7221 */ /* 0x008fc20000010000 */
[----:B------:R-:W-:-:S04]  /*13080*/  F2FP.SATFINITE.E4M3.F32.PACK_AB_MERGE_C R34, R34, R9, RZ ;  /* 0x000000092222723e */ /* 0x000fc800048070ff */
[----:B------:R-:W-:Y:S02]  /*13090*/  F2FP.SATFINITE.E4M3.F32.PACK_AB_MERGE_C R189, R24, R3, R34 ;  /* 0x0000000318bd723e */ /* 0x000fe40004807022 */
[----:B------:R-:W3:Y:S01]  /*130a0*/  MUFU.EX2 R15, R15 ;  /* 0x0000000f000f7308 */ /* 0x000ee20000000800 */
[----:B-1----:R-:W-:Y:S01]  /*130b0*/  F2FP.SATFINITE.E4M3.F32.PACK_AB_MERGE_C R35, R53, R28, RZ ;  /* 0x0000001c3523723e */ /* 0x002fe200048070ff */
[----:B0-----:R-:W-:Y:S01]  /*130c0*/  FADD.FTZ R27, R13, R12 ;  /* 0x0000000c0d1b7221 */ /* 0x001fe20000010000 */
[----:B------:R-:W-:-:S01]  /*130d0*/  FADD.FTZ R28, R28, R31 ;  /* 0x0000001f1c1c7221 */ /* 0x000fc20000010000 */
[----:B------:R-:W-:Y:S02]  /*130e0*/  F2FP.SATFINITE.E4M3.F32.PACK_AB_MERGE_C R31, R61, R14, RZ ;  /* 0x0000000e3d1f723e */ /* 0x000fe400048070ff */
[----:B------:R-:W-:Y:S01]  /*130f0*/  F2FP.SATFINITE.E4M3.F32.PACK_AB_MERGE_C R190, R49, R26, R35 ;  /* 0x0000001a31be723e */ /* 0x000fe20004807023 */
[----:B------:R-:W-:Y:S01]  /*13100*/  FADD.FTZ R53, R53, R28 ;  /* 0x0000001c35357221 */ /* 0x000fe20000010000 */
[----:B------:R-:W0:Y:S01]  /*13110*/  MUFU.EX2 R38, R39 ;  /* 0x0000002700267308 */ /* 0x000e220000000800 */
[----:B--2---:R-:W-:-:S01]  /*13120*/  FADD.FTZ R26, R36, R27 ;  /* 0x0000001b241a7221 */ /* 0x004fc20000010000 */
[----:B------:R-:W1:Y:S01]  /*13130*/  @P2 LDC R35, c[0x0][0x44c] ;  /* 0x00011300ff232b82 */ /* 0x000e620000000800 */
[----:B------:R-:W-:Y:S01]  /*13140*/  F2FP.SATFINITE.E4M3.F32.PACK_AB_MERGE_C R184, R59, R32, R31 ;  /* 0x000000203bb8723e */ /* 0x000fe2000480701f */
[----:B------:R-:W-:-:S04]  /*13150*/  FADD.FTZ R32, R32, R53 ;  /* 0x0000003520207221 */ /* 0x000fc80000010000 */
[----:B------:R-:W2:Y:S01]  /*13160*/  MUFU.EX2 R21, R21 ;  /* 0x0000001500157308 */ /* 0x000ea20000000800 */
[----:B---3--:R-:W-:-:S01]  /*13170*/  FADD.FTZ R27, R15, R26 ;  /* 0x0000001a0f1b7221 */ /* 0x008fc20000010000 */
[----:B------:R-:W3:Y:S01]  /*13180*/  @P2 LDC R28, c[0x0][0x450] ;  /* 0x00011400ff1c2b82 */ /* 0x000ee20000000800 */
[----:B------:R-:W-:-:S04]  /*13190*/  FADD.FTZ R59, R59, R32 ;  /* 0x000000203b3b7221 */ /* 0x000fc80000010000 */
[----:B------:R-:W-:Y:S01]  /*131a0*/  FADD.FTZ R14, R14, R59 ;  /* 0x0000003b0e0e7221 */ /* 0x000fe20000010000 */
[----:B------:R-:W4:Y:S01]  /*131b0*/  MUFU.EX2 R40, R43 ;  /* 0x0000002b00287308 */ /* 0x000f220000000800 */
[----:B0-----:R-:W-:-:S01]  /*131c0*/  FADD.FTZ R26, R38, R27 ;  /* 0x0000001b261a7221 */ /* 0x001fc20000010000 */
[----:B------:R-:W-:Y:S01]  /*131d0*/  F2FP.SATFINITE.E4M3.F32.PACK_AB_MERGE_C R15, R38, R15, RZ ;  /* 0x0000000f260f723e */ /* 0x000fe200048070ff */
[----:B------:R-:W-:-:S03]  /*131e0*/  FADD.FTZ R61, R61, R14 ;  /* 0x0000000e3d3d7221 */ /* 0x000fc60000010000 */
[----:B------:R-:W-:Y:S02]  /*131f0*/  F2FP.SATFINITE.E4M3.F32.PACK_AB_MERGE_C R191, R36, R13, R15 ;  /* 0x0000000d24bf723e */ /* 0x000fe4000480700f */
[----:B------:R-:W0:Y:S01]  /*13200*/  MUFU.EX2 R25, R25 ;  /* 0x0000001900197308 */ /* 0x000e220000000800 */
[----:B--2---:R-:W-:-:S01]  /*13210*/  FADD.FTZ R9, R21, R26 ;  /* 0x0000001a15097221 */ /* 0x004fc20000010000 */
[----:B-1----:R-:W-:-:S06]  /*13220*/  @P2 IMAD.HI.U32 R35, R204, R35, RZ ;  /* 0x00000023cc232227 */ /* 0x002fcc00078e00ff */
[----:B------:R-:W1:Y:S01]  /*13230*/  MUFU.EX2 R37, R37 ;  /* 0x0000002500257308 */ /* 0x000e620000000800 */
[----:B----4-:R-:W-:-:S07]  /*13240*/  FADD.FTZ R26, R40, R9 ;  /* 0x00000009281a7221 */ /* 0x010fce0000010000 */
[----:B------:R-:W2:Y:S01]  /*13250*/  MUFU.EX2 R20, R47 ;  /* 0x0000002f00147308 */ /* 0x000ea20000000800 */
[----:B0-----:R-:W-:-:S07]  /*13260*/  FADD.FTZ R3, R25, R26 ;  /* 0x0000001a19037221 */ /* 0x001fce0000010000 */
[----:B------:R-:W0:Y:S01]  /*13270*/  MUFU.EX2 R29, R29 ;  /* 0x0000001d001d7308 */ /* 0x000e220000000800 */
[----:B-1----:R-:W-:-:S04]  /*13280*/  F2FP.SATFINITE.E4M3.F32.PACK_AB_MERGE_C R9, R37, R0, RZ ;  /* 0x000000002509723e */ /* 0x002fc800048070ff */
[----:B------:R-:W-:Y:S01]  /*13290*/  F2FP.SATFINITE.E4M3.F32.PACK_AB_MERGE_C R186, R63, R30, R9 ;  /* 0x0000001e3fba723e */ /* 0x000fe20004807009 */
[----:B------:R-:W-:-:S02]  /*132a0*/  FADD.FTZ R30, R30, R61 ;  /* 0x0000003d1e1e7221 */ /* 0x000fc40000010000 */
[----:B------:R-:W1:Y:S01]  /*132b0*/  MUFU.EX2 R12, R51 ;  /* 0x00000033000c7308 */ /* 0x000e620000000800 */
[C---:B--2---:R-:W-:Y:S01]  /*132c0*/  F2FP.SATFINITE.E4M3.F32.PACK_AB_MERGE_C R25, R20.reuse, R25, RZ ;  /* 0x000000191419723e */ /* 0x044fe200048070ff */
[----:B------:R-:W-:Y:S01]  /*132d0*/  FADD.FTZ R20, R20, R3 ;  /* 0x0000000314147221 */ /* 0x000fe20000010000 */
[----:B------:R-:W-:-:S02]  /*132e0*/  FADD.FTZ R63, R63, R30 ;  /* 0x0000001e3f3f7221 */ /* 0x000fc40000010000 */
[----:B------:R-:W-:Y:S02]  /*132f0*/  F2FP.SATFINITE.E4M3.F32.PACK_AB_MERGE_C R185, R40, R21, R25 ;  /* 0x0000001528b9723e */ /* 0x000fe40004807019 */
[----:B------:R-:W-:-:S01]  /*13300*/  FADD.FTZ R0, R0, R63 ;  /* 0x0000003f00007221 */ /* 0x000fc20000010000 */
[----:B------:R-:W-:Y:S01]  /*13310*/  MUFU.EX2 R33, R33 ;  /* 0x0000002100217308 */ /* 0x000fe20000000800 */
[----:B0-----:R-:W-:-:S01]  /*13320*/  FADD.FTZ R3, R29, R20 ;  /* 0x000000141d037221 */ /* 0x001fc20000010000 */
[----:B------:R-:W-:Y:S01]  /*13330*/  IMAD.MOV.U32 R20, RZ, RZ, R204 ;  /* 0x000000ffff147224 */ /* 0x000fe200078e00cc */
[----:B---3--:R-:W-:-:S05]  /*13340*/  @P2 SHF.R.U32.HI R20, RZ, R28, R35 ;  /* 0x0000001cff142219 */ /* 0x008fca0000011623 */
[----:B------:R-:W0:Y:S01]  /*13350*/  MUFU.EX2 R8, R8 ;  /* 0x0000000800087308 */ /* 0x000e220000000800 */
[----:B-1----:R-:W-:-:S01]  /*13360*/  FADD.FTZ R14, R12, R3 ;  /* 0x000000030c0e7221 */ /* 0x002fc20000010000 */
[----:B------:R-:W-:-:S04]  /*13370*/  IMAD.IADD R57, R57, 0x1, R20 ;  /* 0x0000000139397824 */ /* 0x000fc800078e0214 */
[----:B------:R-:W-:Y:S01]  /*13380*/  IMAD.IADD R10, R57, 0x1, R10 ;  /* 0x00000001390a7824 */ /* 0x000fe200078e020a */
[----:B0-----:R-:W-:Y:S01]  /*13390*/  F2FP.SATFINITE.E4M3.F32.PACK_AB_MERGE_C R3, R8, R33, RZ ;  /* 0x000000210803723e */ /* 0x001fe200048070ff */
[----:B------:R-:W-:-:S03]  /*133a0*/  FADD.FTZ R33, R33, R14 ;  /* 0x0000000e21217221 */ /* 0x000fc60000010000 */
[----:B------:R-:W-:Y:S01]  /*133b0*/  F2FP.SATFINITE.E4M3.F32.PACK_AB_MERGE_C R187, R12, R29, R3 ;  /* 0x0000001d0cbb723e */ /* 0x000fe20004807003 */
[----:B------:R-:W-:-:S01]  /*133c0*/  FADD.FTZ R3, R37, R0 ;  /* 0x0000000025037221 */ /* 0x000fc20000010000 */
[----:B------:R-:W-:Y:S01]  /*133d0*/  FADD.FTZ R0, R8, R33 ;  /* 0x0000002108007221 */ /* 0x000fe20000010000 */
[----:B------:R-:W-:Y:S01]  /*133e0*/  VIADD R8, R56, 0xfffffffe ;  /* 0xfffffffe38087836 */ /* 0x000fe20000000000 */
        /* <DEDUP_REMOVED lines=12> */
.L_x_1490:
[----:B------:R-:W-:-:S13]  /*134b0*/  ISETP.NE.AND P4, PT, R11, 0x1, PT ;  /* 0x000000010b00780c */ /* 0x000fda0003f85270 */
[----:B------:R-:W0:Y:S02]  /*134c0*/  @P4 LDC.64 R12, c[0x0][0x9e8] ;  /* 0x00027a00ff0c4b82 */ /* 0x000e240000000a00 */
[----:B0-----:R-:W-:-:S05]  /*134d0*/  @P4 IMAD.HI.U32 R12, R9, R12, RZ ;  /* 0x0000000c090c4227 */ /* 0x001fca00078e00ff */
[----:B------:R-:W-:-:S07]  /*134e0*/  @P4 SHF.R.U32.HI R9, RZ, R13, R12 ;  /* 0x0000000dff094219 */ /* 0x000fce000001160c */
.L_x_1491:
[----:B------:R-:W-:Y:S05]  /*134f0*/  BSYNC B0 ;  /* 0x0000000000007941 */ /* 0x000fea0003800000 */
.L_x_1489:
[----:B------:R-:W-:-:S05]  /*13500*/  IMAD R9, R9, R11, R11 ;  /* 0x0000000b09097224 */ /* 0x000fca00078e020b */
[----:B------:R-:W-:-:S07]  /*13510*/  VIMNMX R10, R10, R9, PT ;  /* 0x000000090a0a7248 */ /* 0x000fce0003fe0100 */
.L_x_1488:
[----:B------:R-:W-:Y:S01]  /*13520*/  SHF.R.S32.HI R9, RZ, 0x1f, R10 ;  /* 0x0000001fff097819 */ /* 0x000fe2000001140a */
[----:B------:R-:W-:Y:S01]  /*13530*/  ULDC UR49, c[0x0][0x9e4] ;  /* 0x0002790000317ab9 */ /* 0x000fe20000000800 */
[----:B------:R-:W-:Y:S01]  /*13540*/  ULDC UR48, c[0x0][0x9e4] ;  /* 0x0002790000307ab9 */ /* 0x000fe20000000800 */
[----:B------:R-:W-:Y:S01]  /*13550*/  ULDC UR50, c[0x0][0x9dc] ;  /* 0x0002770000327ab9 */ /* 0x000fe20000000800 */
[----:B------:R-:W-:Y:S01]  /*13560*/  LEA.HI R9, R9, R10, RZ, 0x6 ;  /* 0x0000000a09097211 */ /* 0x000fe200078f30ff */
[----:B------:R-:W-:Y:S01]  /*13570*/  ULDC UR52, c[0x0][0x9dc] ;  /* 0x0002770000347ab9 */ /* 0x000fe20000000800 */
[----:B------:R-:W-:Y:S01]  /*13580*/  ULDC UR53, c[0x0][0x9e0] ;  /* 0x0002780000357ab9 */ /* 0x000fe20000000800 */
[----:B------:R-:W-:Y:S01]  /*13590*/  ULDC UR51, c[0x0][0x9e0] ;  /* 0x0002780000337ab9 */ /* 0x000fe20000000800 */
[----:B------:R-:W-:Y:S02]  /*135a0*/  SHF.R.S32.HI R10, RZ, 0x6, R9 ;  /* 0x00000006ff0a7819 */ /* 0x000fe40000011409 */
[----:B------:R-:W-:-:S02]  /*135b0*/  CS2R R150, SRZ ;  /* 0x0000000000967805 */ /* 0x000fc4000001ff00 */
[----:B------:R-:W-:Y:S02]  /*135c0*/  CS2R R148, SRZ ;  /* 0x0000000000947805 */ /* 0x000fe4000001ff00 */
[----:B------:R-:W-:Y:S02]  /*135d0*/  CS2R R146, SRZ ;  /* 0x0000000000927805 */ /* 0x000fe4000001ff00 */
[----:B------:R-:W-:Y:S02]  /*135e0*/  VIMNMX R9, R201, R10, !PT ;  /* 0x0000000ac9097248 */ /* 0x000fe40007fe0100 */
[----:B------:R-:W-:Y:S02]  /*135f0*/  CS2R R144, SRZ ;  /* 0x0000000000907805 */ /* 0x000fe4000001ff00 */
[----:B------:R-:W-:Y:S02]  /*13600*/  CS2R R142, SRZ ;  /* 0x00000000008e7805 */ /* 0x000fe4000001ff00 */
[----:B------:R-:W-:-:S02]  /*13610*/  CS2R R140, SRZ ;  /* 0x00000000008c7805 */ /* 0x000fc4000001ff00 */
[----:B------:R-:W-:Y:S02]  /*13620*/  ISETP.GE.AND P4, PT, R8, R9, PT ;  /* 0x000000090800720c */ /* 0x000fe40003f86270 */
        /* <DEDUP_REMOVED lines=58> */
[----:B------:R-:W-:Y:S06]  /*139d0*/  @!P4 BRA `(.L_x_1492) ;  /* 0x000000240038c947 */ /* 0x000fec0003800000 */
[----:B------:R-:W-:-:S07]  /*139e0*/  IMAD.MOV.U32 R151, RZ, RZ, RZ ;  /* 0x000000ffff977224 */ /* 0x000fce00078e00ff */
.L_x_1511:
[----:B------:R-:W-:Y:S01]  /*139f0*/  VIADD R12, R199, 0x1 ;  /* 0x00000001c70c7836 */ /* 0x000fe20000000000 */
[----:B------:R-:W-:Y:S05]  /*13a00*/  YIELD ;  /* 0x0000000000007946 */ /* 0x000fea0003800000 */
[----:B------:R-:W-:-:S04]  /*13a10*/  ISETP.NE.AND P4, PT, R12, 0x2, PT ;  /* 0x000000020c00780c */ /* 0x000fc80003f85270 */
[----:B------:R-:W-:Y:S02]  /*13a20*/  SEL R6, RZ, 0x1, P4 ;  /* 0x00000001ff067807 */ /* 0x000fe40002000000 */
[----:B------:R-:W-:Y:S02]  /*13a30*/  SEL R12, R12, RZ, P4 ;  /* 0x000000ff0c0c7207 */ /* 0x000fe40002000000 */
[----:B------:R-:W-:Y:S02]  /*13a40*/  ISETP.NE.AND P4, PT, R200, RZ, PT ;  /* 0x000000ffc800720c */ /* 0x000fe40003f85270 */
[----:B------:R-:W-:-:S11]  /*13a50*/  LOP3.LUT R13, R193, R6, RZ, 0x3c, !PT ;  /* 0x00000006c10d7212 */ /* 0x000fd600078e3cff */
[----:B------:R-:W-:Y:S05]  /*13a60*/  @P4 BRA `(.L_x_1493) ;  /* 0x0000000000304947 */ /* 0x000fea0003800000 */
[----:B------:R-:W-:Y:S05]  /*13a70*/  @!P0 BRA `(.L_x_1494) ;  /* 0x0000000000048947 */ /* 0x000fea0003800000 */
[----:B------:R-:W-:Y:S01]  /*13a80*/  BPT.TRAP 0x1 ;  /* 0x000000040000795c */ /* 0x000fe20000300000 */
.L_x_1494:
[----:B------:R-:W-:Y:S01]  /*13a90*/  IMAD R11, R12, 0x8, R16 ;  /* 0x000000080c0b7824 */ /* 0x000fe200078e0210 */
[----:B------:R-:W-:-:S04]  /*13aa0*/  SHF.L.U32 R6, R13, 0x1f, RZ ;  /* 0x0000001f0d067819 */ /* 0x000fc800000006ff */
[----:B------:R0:W1:Y:S01]  /*13ab0*/  SYNCS.PHASECHK.TRANS64.TRYWAIT P5, [R11+URZ+0x28430], R6 ;  /* 0x028430060b0075a7 */ /* 0x00006200080a017f */
[----:B------:R-:W-:Y:S05]  /*13ac0*/  @!P0 BRA `(.L_x_1495) ;  /* 0x0000000000048947 */ /* 0x000fea0003800000 */
[----:B------:R-:W-:Y:S01]  /*13ad0*/  BPT.TRAP 0x1 ;  /* 0x000000040000795c */ /* 0x000fe20000300000 */
.L_x_1495:
[----:B------:R-:W-:Y:S04]  /*13ae0*/  BSSY B0, `(.L_x_1493) ;  /* 0x0000004000007945 */ /* 0x000fe80003800000 */
[----:B-1----:R-:W-:Y:S05]  /*13af0*/  @P5 BRA `(.L_x_1496) ;  /* 0x0000000000085947 */ /* 0x002fea0003800000 */
[----:B------:R-:W1:Y:S02]  /*13b00*/  SYNCS.PHASECHK.TRANS64.TRYWAIT P5, [R11+URZ+0x28430], R6 ;  /* 0x028430060b0075a7 */ /* 0x000e6400080a017f */
[----:B-1----:R-:W-:Y:S05]  /*13b10*/  @!P5 BRA `(.L_x_1497) ;  /* 0x0000013400f8d947 */ /* 0x002fea0003800000 */
.L_x_1496:
[----:B------:R-:W-:Y:S05]  /*13b20*/  BSYNC B0 ;  /* 0x0000000000007941 */ /* 0x000fea0003800000 */
.L_x_1493:
[----:B01----:R-:W0:Y:S01]  /*13b30*/  S2R R6, SR_TID.X ;  /* 0x0000000000067919 */ /* 0x003e220000002100 */
[----:B------:R-:W-:Y:S05]  /*13b40*/  WARPSYNC.ALL ;  /* 0x0000000000007948 */ /* 0x000fea0003800000 */
[----:B------:R-:W-:Y:S02]  /*13b50*/  IMAD R10, R12, 0x400, R4 ;  /* 0x000004000c0a7824 */ /* 0x000fe400078e0204 */
[----:B------:R-:W-:Y:S02]  /*13b60*/  IMAD.MOV.U32 R11, RZ, RZ, 0x40000040 ;  /* 0x40000040ff0b7424 */ /* 0x000fe400078e00ff */
[C---:B------:R-:W-:Y:S01]  /*13b70*/  VIADD R152, R10.reuse, 0x4 ;  /* 0x000000040a987836 */ /* 0x040fe20000000000 */
[C---:B------:R-:W-:Y:S01]  /*13b80*/  R2UR UR14, R10.reuse ;  /* 0x000000000a0e72ca */ /* 0x040fe200000e0000 */
[----:B------:R-:W-:Y:S01]  /*13b90*/  IMAD.MOV.U32 R153, RZ, RZ, 0x40000040 ;  /* 0x40000040ff997424 */ /* 0x000fe200078e00ff */
[----:B------:R-:W-:Y:S01]  /*13ba0*/  R2UR UR15, R11 ;  /* 0x000000000b0f72ca */ /* 0x000fe200000e0000 */
[----:B------:R-:W-:Y:S01]  /*13bb0*/  VIADD R20, R10, 0x2 ;  /* 0x000000020a147836 */ /* 0x000fe20000000000 */
[----:B------:R-:W-:Y:S01]  /*13bc0*/  R2UR UR6, R152 ;  /* 0x00000000980672ca */ /* 0x000fe200000e0000 */
[C---:B------:R-:W-:Y:S01]  /*13bd0*/  VIADD R152, R10.reuse, 0x204 ;  /* 0x000002040a987836 */ /* 0x040fe20000000000 */
[C---:B------:R-:W-:Y:S01]  /*13be0*/  R2UR UR7, R153.reuse ;  /* 0x00000000990772ca */ /* 0x040fe200000e0000 */
[----:B------:R-:W-:Y:S01]  /*13bf0*/  IMAD.MOV.U32 R21, RZ, RZ, 0x40000040 ;  /* 0x40000040ff157424 */ /* 0x000fe200078e00ff */
[----:B------:R-:W-:Y:S01]  /*13c00*/  R2UR UR31, R153 ;  /* 0x00000000991f72ca */ /* 0x000fe200000e0000 */
[----:B------:R-:W-:Y:S01]  /*13c10*/  VIADD R14, R10, 0x6 ;  /* 0x000000060a0e7836 */ /* 0x000fe20000000000 */
[----:B------:R-:W-:Y:S01]  /*13c20*/  R2UR UR30, R152 ;  /* 0x00000000981e72ca */ /* 0x000fe200000e0000 */
[----:B------:R-:W-:Y:S01]  /*13c30*/  IMAD.MOV.U32 R15, RZ, RZ, 0x40000040 ;  /* 0x40000040ff0f7424 */ /* 0x000fe200078e00ff */
[----:B------:R-:W-:Y:S01]  /*13c40*/  R2UR UR10, R20 ;  /* 0x00000000140a72ca */ /* 0x000fe200000e0000 */
[----:B------:R-:W-:Y:S01]  /*13c50*/  VIADD R20, R10, 0x200 ;  /* 0x000002000a147836 */ /* 0x000fe20000000000 */
[----:B------:R-:W-:-:S02]  /*13c60*/  R2UR UR11, R21 ;  /* 0x00000000150b72ca */ /* 0x000fc400000e0000 */
[----:B------:R-:W-:Y:S01]  /*13c70*/  R2UR UR18, R14 ;  /* 0x000000000e1272ca */ /* 0x000fe200000e0000 */
[C---:B------:R-:W-:Y:S01]  /*13c80*/  VIADD R14, R10.reuse, 0x202 ;  /* 0x000002020a0e7836 */ /* 0x040fe20000000000 */
[----:B------:R-:W-:Y:S01]  /*13c90*/  R2UR UR19, R15 ;  /* 0x000000000f1372ca */ /* 0x000fe200000e0000 */
[----:B------:R-:W-:Y:S01]  /*13ca0*/  VIADD R10, R10, 0x206 ;  /* 0x000002060a0a7836 */ /* 0x000fe20000000000 */
[----:B------:R-:W-:Y:S02]  /*13cb0*/  R2UR UR22, R20 ;  /* 0x00000000141672ca */ /* 0x000fe400000e0000 */
[----:B0-----:R-:W-:Y:S02]  /*13cc0*/  SHF.R.U32.HI R6, RZ, 0x7, R6 ;  /* 0x00000007ff067819 */ /* 0x001fe40000011606 */
[----:B------:R-:W-:Y:S02]  /*13cd0*/  R2UR UR23, R21 ;  /* 0x00000000151772ca */ /* 0x000fe400000e0000 */
[----:B------:R-:W-:-:S02]  /*13ce0*/  IADD3 R6, R6, 0x8, RZ ;  /* 0x0000000806067810 */ /* 0x000fc40007ffe0ff */
[----:B------:R-:W-:Y:S02]  /*13cf0*/  R2UR UR26, R14 ;  /* 0x000000000e1a72ca */ /* 0x000fe400000e0000 */
[----:B------:R-:W-:Y:S01]  /*13d00*/  R2UR UR27, R15 ;  /* 0x000000000f1b72ca */ /* 0x000fe200000e0000 */
[----:B------:R0:W-:Y:S01]  /*13d10*/  BAR.SYNC.DEFER_BLOCKING R6, 0x100 ;  /* 0x000400060000751d */ /* 0x0001e20000010000 */
[----:B------:R-:W-:Y:S02]  /*13d20*/  R2UR UR34, R10 ;  /* 0x000000000a2272ca */ /* 0x000fe400000e0000 */
[----:B------:R-:W-:-:S03]  /*13d30*/  R2UR UR35, R11 ;  /* 0x000000000b2372ca */ /* 0x000fc600000e0000 */
        /* <DEDUP_REMOVED lines=27> */
.L_x_1499:
[----:B------:R-:W-:Y:S01]  /*13ef0*/  SHF.L.U32 R6, R193, 0x1f, RZ ;  /* 0x0000001fc1067819 */ /* 0x000fe200000006ff */
[----:B------:R-:W-:-:S04]  /*13f00*/  IMAD R11, R199, 0x8, R16 ;  /* 0x00000008c70b7824 */ /* 0x000fc800078e0210 */
[----:B------:R0:W1:Y:S01]  /*13f10*/  SYNCS.PHASECHK.TRANS64.TRYWAIT P4, [R11+URZ+0x28450], R6 ;  /* 0x028450060b0075a7 */ /* 0x000062000808017f */
[----:B------:R-:W-:Y:S05]  /*13f20*/  @!P0 BRA `(.L_x_1500) ;  /* 0x0000000000048947 */ /* 0x000fea0003800000 */
[----:B------:R-:W-:Y:S01]  /*13f30*/  BPT.TRAP 0x1 ;  /* 0x000000040000795c */ /* 0x000fe20000300000 */
.L_x_1500:
[----:B-1----:R-:W-:Y:S05]  /*13f40*/  @P4 BRA `(.L_x_1498) ;  /* 0x0000000000084947 */ /* 0x002fea0003800000 */
[----:B------:R-:W1:Y:S02]  /*13f50*/  SYNCS.PHASECHK.TRANS64.TRYWAIT P4, [R11+URZ+0x28450], R6 ;  /* 0x028450060b0075a7 */ /* 0x000e64000808017f */
[----:B-1----:R-:W-:Y:S05]  /*13f60*/  @!P4 BRA `(.L_x_1501) ;  /* 0x0000013000f8c947 */ /* 0x002fea0003800000 */
.L_x_1498:
[----:B01----:R-:W-:Y:S01]  /*13f70*/  VIADD R6, R16, 0x8000 ;  /* 0x0000800010067836 */ /* 0x003fe20000000000 */
[----:B------:R-:W-:Y:S01]  /*13f80*/  MOV R11, 0x80000020 ;  /* 0x80000020000b7802 */ /* 0x000fe20000000f00 */
[----:B------:R-:W-:Y:S05]  /*13f90*/  WARPSYNC.ALL ;  /* 0x0000000000007948 */ /* 0x000fea0003800000 */
[----:B------:R-:W-:Y:S01]  /*13fa0*/  SHF.R.U32.HI R6, RZ, 0x4, R6 ;  /* 0x00000004ff067819 */ /* 0x000fe20000011606 */
[----:B------:R-:W-:Y:S01]  /*13fb0*/  WARPGROUP.ARRIVE ;  /* 0x00000000000079c5 */ /* 0x000fe20000000000 */
[----:B------:R-:W-:Y:S01]  /*13fc0*/  R2UR UR7, R11 ;  /* 0x000000000b0772ca */ /* 0x000fe200000e0000 */
[----:B------:R-:W-:Y:S01]  /*13fd0*/  IMAD.MOV.U32 R11, RZ, RZ, -0x7fffffe0 ;  /* 0x80000020ff0b7424 */ /* 0x000fe200078e00ff */
[----:B------:R-:W-:-:S03]  /*13fe0*/  LOP3.LUT R6, R6, 0x3fff, RZ, 0xc0, !PT ;  /* 0x00003fff06067812 */ /* 0x000fc600078ec0ff */
[----:B------:R-:W0:Y:S01]  /*13ff0*/  S2R R14, SR_TID.X ;  /* 0x00000000000e7919 */ /* 0x000e220000002100 */
[----:B------:R-:W-:Y:S01]  /*14000*/  IMAD.IADD R15, R205, 0x1, R204 ;  /* 0x00000001cd0f7824 */ /* 0x000fe200078e02cc */
[----:B------:R-:W-:-:S05]  /*14010*/  LOP3.LUT R6, R6, 0x10000, RZ, 0xfc, !PT ;  /* 0x0001000006067812 */ /* 0x000fca00078efcff */
[----:B------:R-:W-:Y:S02]  /*14020*/  IMAD R10, R199, 0x400, R6 ;  /* 0x00000400c70a7824 */ /* 0x000fe400078e0206 */
[----:B------:R-:W1:Y:S03]  /*14030*/  @P2 LDC R6, c[0x0][0x44c] ;  /* 0x00011300ff062b82 */ /* 0x000e660000000800 */
[C---:B------:R-:W-:Y:S01]  /*14040*/  R2UR UR6, R10.reuse ;  /* 0x000000000a0672ca */ /* 0x040fe200000e0000 */
[----:B------:R-:W-:-:S12]  /*14050*/  VIADD R10, R10, 0x2 ;  /* 0x000000020a0a7836 */ /* 0x000fd80000000000 */
[----:B------:R-:W-:Y:S01]  /*14060*/  QGMMA.64x256x32.F32.E4M3.E4M3 R24, R188, gdesc[UR4], R24, gsb0 ;  /* 0x03e00004bc187df3 */ /* 0x000fe20008000818 */
[----:B------:R-:W-:Y:S02]  /*14070*/  R2UR UR6, R10 ;  /* 0x000000000a0672ca */ /* 0x000fe400000e0000 */
[----:B------:R-:W-:Y:S02]  /*14080*/  R2UR UR7, R11 ;  /* 0x000000000b0772ca */ /* 0x000fe400000e0000 */
[----:B------:R-:W2:Y:S01]  /*14090*/  @P2 LDC R11, c[0x0][0x450] ;  /* 0x00011400ff0b2b82 */ /* 0x000ea20000000800 */
[----:B0-----:R-:W-:Y:S01]  /*140a0*/  SHF.R.U32.HI R14, RZ, 0x7, R14 ;  /* 0x00000007ff0e7819 */ /* 0x001fe2000001160e */
[----:B-1----:R-:W-:-:S03]  /*140b0*/  @P2 IMAD.HI.U32 R6, R15, R6, RZ ;  /* 0x000000060f062227 */ /* 0x002fc600078e00ff */
[----:B------:R-:W-:Y:S01]  /*140c0*/  IADD3 R10, -R14, 0xb, RZ ;  /* 0x0000000b0e0a7810 */ /* 0x000fe20007ffe1ff */
[----:B------:R-:W-:Y:S01]  /*140d0*/  IMAD.SHL.U32 R14, R8, 0x40, RZ ;  /* 0x00000040080e7824 */ /* 0x000fe200078e00ff */
[----:B--2---:R-:W-:Y:S01]  /*140e0*/  @P2 SHF.R.U32.HI R15, RZ, R11, R6 ;  /* 0x0000000bff0f2219 */ /* 0x004fe20000011606 */
[----:B------:R-:W-:-:S04]  /*140f0*/  @!P1 IMAD R6, R12, 0x8, R16 ;  /* 0x000000080c069824 */ /* 0x000fc800078e0210 */
[----:B------:R-:W-:-:S05]  /*14100*/  @!P1 VIADD R6, R6, 0x28440 ;  /* 0x0002844006069836 */ /* 0x000fca0000000000 */
[----:B------:R-:W-:Y:S01]  /*14110*/  @!P1 PRMT R6, RZ, 0x654, R6 ;  /* 0x00000654ff069816 */ /* 0x000fe20000000006 */
[----:B------:R-:W-:Y:S02]  /*14120*/  WARPGROUP.DEPBAR.LE gsb0, 0x0 ;  /* 0x00008000000079c5 */ /* 0x000fe40000010000 */
[----:B------:R-:W-:-:S06]  /*14130*/  WARPGROUP.ARRIVE ;  /* 0x00000000000079c5 */ /* 0x000fcc0000000000 */
[----:B------:R-:W-:Y:S03]  /*14140*/  QGMMA.64x256x32.F32.E4M3.E4M3 R24, R184, gdesc[UR4], R24, gsb0 ;  /* 0x03e00004b8187df3 */ /* 0x000fe60008000818 */
[----:B------:R-:W-:Y:S02]  /*14150*/  WARPGROUP.DEPBAR.LE gsb0, 0x0 ;  /* 0x00008000000079c5 */ /* 0x000fe40000010000 */
[----:B------:R-:W0:Y:S01]  /*14160*/  SHFL.IDX PT, R186, R15, RZ, 0x1c1f ;  /* 0x001c1fff0fba7589 */ /* 0x000e2200000e0000 */
[----:B------:R1:W-:Y:S06]  /*14170*/  BAR.ARV R10, 0x100 ;  /* 0x0004000a0000751d */ /* 0x0003ec0000002000 */
[----:B------:R2:W-:Y:S02]  /*14180*/  @!P1 SYNCS.ARRIVE.TRANS64.RED.A1T0 RZ, [R6+URZ], RZ ;  /* 0x000000ff06ff99a7 */ /* 0x0005e4000810043f */
[----:B--2---:R-:W-:-:S05]  /*14190*/  IADD3 R6, -R14, 0x1, RZ ;  /* 0x000000010e067810 */ /* 0x004fca0007ffe1ff */
[----:B------:R-:W-:Y:S02]  /*141a0*/  IMAD R11, R197, -0x2, R6 ;  /* 0xfffffffec50b7824 */ /* 0x000fe400078e0206 */
[----:B------:R-:W-:-:S03]  /*141b0*/  IMAD.U32 R6, RZ, RZ, UR50 ;  /* 0x00000032ff067e24 */ /* 0x000fc6000f8e00ff */
[----:B------:R-:W-:Y:S02]  /*141c0*/  IADD3 R11, -R195, R11, R196 ;  /* 0x0000000bc30b7210 */ /* 0x000fe40007ffe1c4 */
[----:B------:R-:W-:-:S03]  /*141d0*/  LOP3.LUT R20, RZ, R6, RZ, 0x33, !PT ;  /* 0x00000006ff147212 */ /* 0x000fc600078e33ff */
[----:B------:R-:W-:Y:S02]  /*141e0*/  VIADD R21, R11, UR53 ;  /* 0x000000350b157c36 */ /* 0x000fe40008000000 */
[----:B------:R-:W-:Y:S02]  /*141f0*/  IMAD.IADD R20, R20, 0x1, R11 ;  /* 0x0000000114147824 */ /* 0x000fe400078e020b */
[--C-:B0-----:R-:W-:Y:S02]  /*14200*/  IMAD.IADD R184, R21, 0x1, R186.reuse ;  /* 0x0000000115b87824 */ /* 0x101fe400078e02ba */
[----:B------:R-:W-:Y:S01]  /*14210*/  IMAD.IADD R185, R20, 0x1, R186 ;  /* 0x0000000114b97824 */ /* 0x000fe200078e02ba */
[----:B-1----:R-:W-:Y:S06]  /*14220*/  @!P3 BRA `(.L_x_1502) ;  /* 0x000000000058b947 */ /* 0x002fec0003800000 */
[----:B------:R-:W-:Y:S01]  /*14230*/  IADD3 R186, -R195, R196, R186 ;  /* 0x000000c4c3ba7210 */ /* 0x000fe20007ffe1ba */
[----:B------:R-:W-:Y:S03]  /*14240*/  BSSY B0, `(.L_x_1503) ;  /* 0x0000010000007945 */ /* 0x000fe60003800000 */
        /* <DEDUP_REMOVED lines=10> */
.L_x_1504:
[----:B------:R-:W-:-:S05]  /*142f0*/  IMAD.U32 R187, RZ, RZ, UR49 ;  /* 0x00000031ffbb7e24 */ /* 0x000fca000f8e00ff */
[----:B------:R-:W-:-:S13]  /*14300*/  ISETP.NE.AND P4, PT, R187, 0x1, PT ;  /* 0x00000001bb00780c */ /* 0x000fda0003f85270 */
[----:B------:R-:W0:Y:S02]  /*14310*/  @P4 LDC.64 R10, c[0x0][0x9e8] ;  /* 0x00027a00ff0a4b82 */ /* 0x000e240000000a00 */
[----:B0-----:R-:W-:-:S05]  /*14320*/  @P4 IMAD.HI.U32 R10, R186, R10, RZ ;  /* 0x0000000aba0a4227 */ /* 0x001fca00078e00ff */
[----:B------:R-:W-:-:S07]  /*14330*/  @P4 SHF.R.U32.HI R186, RZ, R11, R10 ;  /* 0x0000000bffba4219 */ /* 0x000fce000001160a */
.L_x_1505:
[----:B------:R-:W-:Y:S05]  /*14340*/  BSYNC B0 ;  /* 0x0000000000007941 */ /* 0x000fea0003800000 */
.L_x_1503:
[----:B------:R-:W-:-:S04]  /*14350*/  IMAD R186, R186, R187, -R14 ;  /* 0x000000bbbaba7224 */ /* 0x000fc800078e0a0e */
[----:B------:R-:W-:-:S05]  /*14360*/  IMAD R186, R197, -0x2, R186 ;  /* 0xfffffffec5ba7824 */ /* 0x000fca00078e02ba */
[----:B------:R-:W-:Y:S02]  /*14370*/  VIADDMNMX R184, R186, R187, R184, PT ;  /* 0x000000bbbab87246 */ /* 0x000fe400038001b8 */
[----:B------:R-:W-:-:S07]  /*14380*/  VIMNMX R185, R185, R186, !PT ;  /* 0x000000bab9b97248 */ /* 0x000fce0007fe0100 */
.L_x_1502:
[----:B------:R-:W-:Y:S01]  /*14390*/  ISETP.GT.AND P4, PT, R8, -0x1, PT ;  /* 0xffffffff0800780c */ /* 0x000fe20003f84270 */
[----:B------:R-:W0:Y:S03]  /*143a0*/  SHFL.IDX PT, R15, R15, 0x1, 0x1c1f ;  /* 0x003c1f000f0f7f89 */ /* 0x000e2600000e0000 */
[----:B------:R-:W-:-:S04]  /*143b0*/  ISETP.GT.AND P5, PT, R185, RZ, P4 ;  /* 0x000000ffb900720c */ /* 0x000fc800027a4270 */
[----:B------:R-:W-:-:S04]  /*143c0*/  ISETP.LT.OR P5, PT, R184, 0x1, P5 ;  /* 0x00000001b800780c */ /* 0x000fc80002fa1670 */
[----:B------:R-:W-:Y:S02]  /*143d0*/  FSEL R152, R152, -INF , !P5 ;  /* 0xff80000098987808 */ /* 0x000fe40006800000 */
[----:B------:R-:W-:-:S04]  /*143e0*/  ISETP.GT.AND P5, PT, R185, 0x1, P4 ;  /* 0x00000001b900780c */ /* 0x000fc800027a4270 */
[----:B------:R-:W-:-:S04]  /*143f0*/  ISETP.LT.OR P5, PT, R184, 0x2, P5 ;  /* 0x00000002b800780c */ /* 0x000fc80002fa1670 */
[----:B------:R-:W-:Y:S02]  /*14400*/  FSEL R153, R153, -INF , !P5 ;  /* 0xff80000099997808 */ /* 0x000fe40006800000 */
[----:B------:R-:W-:Y:S01]  /*14410*/  ISETP.GT.AND P5, PT, R185, 0x8, P4 ;  /* 0x00000008b900780c */ /* 0x000fe200027a4270 */
[----:B0-----:R-:W-:Y:S01]  /*14420*/  IMAD.IADD R21, R21, 0x1, R15 ;  /* 0x0000000115157824 */ /* 0x001fe200078e020f */
[----:B------:R-:W-:Y:S02]  /*14430*/  IADD3 R20, R20, R15, RZ ;  /* 0x0000000f14147210 */ /* 0x000fe40007ffe0ff */
[----:B------:R-:W-:-:S04]  /*14440*/  ISETP.LT.OR P5, PT, R184, 0x9, P5 ;  /* 0x00000009b800780c */ /* 0x000fc80002fa1670 */
[----:B------:R-:W-:Y:S02]  /*14450*/  FSEL R187, R156, -INF , !P5 ;  /* 0xff8000009cbb7808 */ /* 0x000fe40006800000 */
[----:B------:R-:W-:-:S04]  /*14460*/  ISETP.GT.AND P5, PT, R185, 0x9, P4 ;  /* 0x00000009b900780c */ /* 0x000fc800027a4270 */
        /* <DEDUP_REMOVED lines=37> */
[----:B------:R-:W-:Y:S01]  /*146c0*/  FSEL R181, R181, -INF , !P5 ;  /* 0xff800000b5b57808 */ /* 0x000fe20006800000 */
[----:B------:R-:W-:Y:S08]  /*146d0*/  @!P3 BRA `(.L_x_1506) ;  /* 0x000000000058b947 */ /* 0x000ff00003800000 */
        /* <DEDUP_REMOVED lines=12> */
.L_x_1508:
[----:B------:R-:W-:-:S05]  /*147a0*/  IMAD.U32 R15, RZ, RZ, UR49 ;  /* 0x00000031ff0f7e24 */ /* 0x000fca000f8e00ff */
[----:B------:R-:W-:-:S13]  /*147b0*/  ISETP.NE.AND P5, PT, R15, 0x1, PT ;  /* 0x000000010f00780c */ /* 0x000fda0003fa5270 */
[----:B------:R-:W0:Y:S02]  /*147c0*/  @P5 LDC.64 R10, c[0x0][0x9e8] ;  /* 0x00027a00ff0a5b82 */ /* 0x000e240000000a00 */
[----:B0-----:R-:W-:-:S05]  /*147d0*/  @P5 IMAD.HI.U32 R10, R185, R10, RZ ;  /* 0x0000000ab90a5227 */ /* 0x001fca00078e00ff */
[----:B------:R-:W-:-:S07]  /*147e0*/  @P5 SHF.R.U32.HI R185, RZ, R11, R10 ;  /* 0x0000000bffb95219 */ /* 0x000fce000001160a */
.L_x_1509:
[----:B------:R-:W-:Y:S05]  /*147f0*/  BSYNC B0 ;  /* 0x0000000000007941 */ /* 0x000fea0003800000 */
.L_x_1507:
[----:B------:R-:W-:-:S04]  /*14800*/  IMAD R14, R185, R15, -R14 ;  /* 0x0000000fb90e7224 */ /* 0x000fc800078e0a0e */
[----:B------:R-:W-:-:S05]  /*14810*/  IMAD R14, R197, -0x2, R14 ;  /* 0xfffffffec50e7824 */ /* 0x000fca00078e020e */
[----:B------:R-:W-:Y:S02]  /*14820*/  VIADDMNMX R21, R14, R15, R21, PT ;  /* 0x0000000f0e157246 */ /* 0x000fe40003800115 */
[----:B------:R-:W-:-:S07]  /*14830*/  VIMNMX R20, R20, R14, !PT ;  /* 0x0000000e14147248 */ /* 0x000fce0007fe0100 */
.L_x_1506:
[----:B------:R-:W-:Y:S02]  /*14840*/  ISETP.GT.AND P5, PT, R20, 0x1, P4 ;  /* 0x000000011400780c */ /* 0x000fe400027a4270 */
[----:B------:R-:W-:Y:S02]  /*14850*/  FMNMX.FTZ R10, R152, R5, !PT ;  /* 0x00000005980a7209 */ /* 0x000fe40007810000 */
[----:B------:R-:W-:Y:S02]  /*14860*/  ISETP.LT.OR P5, PT, R21, 0x2, P5 ;  /* 0x000000021500780c */ /* 0x000fe40002fa1670 */
[----:B------:R-:W-:Y:S02]  /*14870*/  FMNMX.FTZ R10, R153, R10, !PT ;  /* 0x0000000a990a7209 */ /* 0x000fe40007810000 */
[----:B------:R-:W-:Y:S02]  /*14880*/  FSEL R155, R155, -INF , !P5 ;  /* 0xff8000009b9b7808 */ /* 0x000fe40006800000 */
[----:B------:R-:W-:-:S02]  /*14890*/  ISETP.GT.AND P5, PT, R20, 0x8, P4 ;  /* 0x000000081400780c */ /* 0x000fc400027a4270 */
[----:B------:R-:W-:Y:S02]  /*148a0*/  FMNMX.FTZ R10, R187, R10, !PT ;  /* 0x0000000abb0a7209 */ /* 0x000fe40007810000 */
[----:B------:R-:W-:Y:S02]  /*148b0*/  ISETP.LT.OR P5, PT, R21, 0x9, P5 ;  /* 0x000000091500780c */ /* 0x000fe40002fa1670 */
[----:B------:R-:W-:Y:S02]  /*148c0*/  FMNMX.FTZ R10, R157, R10, !PT ;  /* 0x0000000a9d0a7209 */ /* 0x000fe40007810000 */
[----:B------:R-:W-:Y:S02]  /*148d0*/  FSEL R11, R158, -INF , !P5 ;  /* 0xff8000009e0b7808 */ /* 0x000fe40006800000 */
[----:B------:R-:W-:Y:S02]  /*148e0*/  ISETP.GT.AND P5, PT, R20, 0x9, P4 ;  /* 0x000000091400780c */ /* 0x000fe400027a4270 */
[----:B------:R-:W-:-:S02]  /*148f0*/  FMNMX.FTZ R10, R189, R10, !PT ;  /* 0x0000000abd0a7209 */ /* 0x000fc40007810000 */
[----:B------:R-:W-:Y:S02]  /*14900*/  ISETP.LT.OR P5, PT, R21, 0xa, P5 ;  /* 0x0000000a1500780c */ /* 0x000fe40002fa1670 */
[----:B------:R-:W-:Y:S02]  /*14910*/  FMNMX.FTZ R10, R161, R10, !PT ;  /* 0x0000000aa10a7209 */ /* 0x000fe40007810000 */
[----:B------:R-:W-:Y:S02]  /*14920*/  FSEL R159, R159, -INF , !P5 ;  /* 0xff8000009f9f7808 */ /* 0x000fe40006800000 */
[----:B------:R-:W-:Y:S02]  /*14930*/  ISETP.GT.AND P5, PT, R20, 0x10, P4 ;  /* 0x000000101400780c */ /* 0x000fe400027a4270 */
[----:B------:R-:W-:Y:S02]  /*14940*/  FMNMX.FTZ R10, R191, R10, !PT ;  /* 0x0000000abf0a7209 */ /* 0x000fe40007810000 */
[----:B------:R-:W-:-:S02]  /*14950*/  ISETP.LT.OR P5, PT, R21, 0x11, P5 ;  /* 0x000000111500780c */ /* 0x000fc40002fa1670 */
[----:B------:R-:W-:Y:S02]  /*14960*/  FMNMX.FTZ R10, R165, R10, !PT ;  /* 0x0000000aa50a7209 */ /* 0x000fe40007810000 */
[----:B------:R-:W-:Y:S02]  /*14970*/  FSEL R15, R162, -INF , !P5 ;  /* 0xff800000a20f7808 */ /* 0x000fe40006800000 */
[----:B------:R-:W-:Y:S02]  /*14980*/  ISETP.GT.AND P5, PT, R20, 0x11, P4 ;  /* 0x000000111400780c */ /* 0x000fe400027a4270 */
[----:B------:R-:W-:Y:S02]  /*14990*/  FMNMX.FTZ R10, R193, R10, !PT ;  /* 0x0000000ac10a7209 */ /* 0x000fe40007810000 */
[----:B------:R-:W-:Y:S02]  /*149a0*/  ISETP.LT.OR P5, PT, R21, 0x12, P5 ;  /* 0x000000121500780c */ /* 0x000fe40002fa1670 */
[----:B------:R-:W-:-:S02]  /*149b0*/  FMNMX.FTZ R10, R169, R10, !PT ;  /* 0x0000000aa90a7209 */ /* 0x000fc40007810000 */
[----:B------:R-:W-:Y:S02]  /*149c0*/  FSEL R163, R163, -INF , !P5 ;  /* 0xff800000a3a37808 */ /* 0x000fe40006800000 */
[----:B------:R-:W-:Y:S02]  /*149d0*/  ISETP.GT.AND P5, PT, R20, 0x18, P4 ;  /* 0x000000181400780c */ /* 0x000fe400027a4270 */
[----:B------:R-:W-:Y:S02]  /*149e0*/  FMNMX.FTZ R10, R172, R10, !PT ;  /* 0x0000000aac0a7209 */ /* 0x000fe40007810000 */
[----:B------:R-:W-:Y:S02]  /*149f0*/  ISETP.LT.OR P5, PT, R21, 0x19, P5 ;  /* 0x000000191500780c */ /* 0x000fe40002fa1670 */
[----:B------:R-:W-:Y:S02]  /*14a00*/  FMNMX.FTZ R10, R173, R10, !PT ;  /* 0x0000000aad0a7209 */ /* 0x000fe40007810000 */
[----:B------:R-:W-:-:S02]  /*14a10*/  FSEL R185, R166, -INF , !P5 ;  /* 0xff800000a6b97808 */ /* 0x000fc40006800000 */
        /* <DEDUP_REMOVED lines=10> */
[----:B------:R-:W-:Y:S01]  /*14ac0*/  ISETP.GT.AND P5, PT, R20, 0x21, P4 ;  /* 0x000000211400780c */ /* 0x000fe200027a4270 */
[----:B------:R-:W0:Y:S03]  /*14ad0*/  SHFL.BFLY PT, R10, R14, 0x2, 0x1f ;  /* 0x0c401f000e0a7f89 */ /* 0x000e2600000e0000 */
[----:B------:R-:W-:-:S04]  /*14ae0*/  ISETP.LT.OR P5, PT, R21, 0x22, P5 ;  /* 0x000000221500780c */ /* 0x000fc80002fa1670 */
[----:B------:R-:W-:Y:S02]  /*14af0*/  FSEL R171, R171, -INF , !P5 ;  /* 0xff800000abab7808 */ /* 0x000fe40006800000 */
[----:B------:R-:W-:-:S04]  /*14b00*/  ISETP.GT.AND P5, PT, R20, 0x28, P4 ;  /* 0x000000281400780c */ /* 0x000fc800027a4270 */
[----:B------:R-:W-:-:S04]  /*14b10*/  ISETP.LT.OR P5, PT, R21, 0x29, P5 ;  /* 0x000000291500780c */ /* 0x000fc80002fa1670 */
[----:B------:R-:W-:Y:S02]  /*14b20*/  FSEL R174, R174, -INF , !P5 ;  /* 0xff800000aeae7808 */ /* 0x000fe40006800000 */
[----:B------:R-:W-:-:S04]  /*14b30*/  ISETP.GT.AND P5, PT, R20, 0x29, P4 ;  /* 0x000000291400780c */ /* 0x000fc800027a4270 */
[----:B------:R-:W-:Y:S02]  /*14b40*/  ISETP.LT.OR P5, PT, R21, 0x2a, P5 ;  /* 0x0000002a1500780c */ /* 0x000fe40002fa1670 */
[----:B0-----:R-:W-:Y:S02]  /*14b50*/  FMNMX.FTZ R10, R14, R10, !PT ;  /* 0x0000000a0e0a7209 */ /* 0x001fe40007810000 */
[----:B------:R-:W-:Y:S02]  /*14b60*/  FSEL R175, R175, -INF , !P5 ;  /* 0xff800000afaf7808 */ /* 0x000fe40006800000 */
[----:B------:R-:W-:Y:S01]  /*14b70*/  ISETP.GT.AND P5, PT, R20, 0x30, P4 ;  /* 0x000000301400780c */ /* 0x000fe200027a4270 */
[----:B------:R-:W0:Y:S03]  /*14b80*/  SHFL.BFLY PT, R156, R10, 0x1, 0x1f ;  /* 0x0c201f000a9c7f89 */ /* 0x000e2600000e0000 */
[----:B------:R-:W-:-:S04]  /*14b90*/  ISETP.LT.OR P5, PT, R21, 0x31, P5 ;  /* 0x000000311500780c */ /* 0x000fc80002fa1670 */
[----:B------:R-:W-:Y:S02]  /*14ba0*/  FSEL R178, R178, -INF , !P5 ;  /* 0xff800000b2b27808 */ /* 0x000fe40006800000 */
[----:B------:R-:W-:-:S04]  /*14bb0*/  ISETP.GT.AND P5, PT, R20, RZ, P4 ;  /* 0x000000ff1400720c */ /* 0x000fc800027a4270 */
[----:B------:R-:W-:-:S04]  /*14bc0*/  ISETP.LT.OR P5, PT, R21, 0x1, P5 ;  /* 0x000000011500780c */ /* 0x000fc80002fa1670 */
[----:B------:R-:W-:Y:S02]  /*14bd0*/  FSEL R154, R154, -INF , !P5 ;  /* 0xff8000009a9a7808 */ /* 0x000fe40006800000 */
[----:B------:R-:W-:Y:S02]  /*14be0*/  ISETP.GT.AND P5, PT, R20, 0x31, P4 ;  /* 0x000000311400780c */ /* 0x000fe400027a4270 */
[----:B------:R-:W-:Y:S02]  /*14bf0*/  FMNMX.FTZ R14, R154, R7, !PT ;  /* 0x000000079a0e7209 */ /* 0x000fe40007810000 */
[----:B------:R-:W-:Y:S02]  /*14c00*/  ISETP.LT.OR P5, PT, R21, 0x32, P5 ;  /* 0x000000321500780c */ /* 0x000fe40002fa1670 */
[----:B------:R-:W-:Y:S02]  /*14c10*/  FMNMX.FTZ R14, R155, R14, !PT ;  /* 0x0000000e9b0e7209 */ /* 0x000fe40007810000 */
[----:B------:R-:W-:-:S02]  /*14c20*/  FSEL R179, R179, -INF , !P5 ;  /* 0xff800000b3b37808 */ /* 0x000fc40006800000 */
[----:B------:R-:W-:Y:S02]  /*14c30*/  FMNMX.FTZ R14, R11, R14, !PT ;  /* 0x0000000e0b0e7209 */ /* 0x000fe40007810000 */
[C---:B------:R-:W-:Y:S02]  /*14c40*/  ISETP.GT.AND P5, PT, R20.reuse, 0x38, P4 ;  /* 0x000000381400780c */ /* 0x040fe400027a4270 */
[----:B------:R-:W-:Y:S02]  /*14c50*/  FMNMX.FTZ R14, R159, R14, !PT ;  /* 0x0000000e9f0e7209 */ /* 0x000fe40007810000 */
[----:B------:R-:W-:Y:S02]  /*14c60*/  ISETP.GT.AND P4, PT, R20, 0x39, P4 ;  /* 0x000000391400780c */ /* 0x000fe40002784270 */
[----:B------:R-:W-:Y:S02]  /*14c70*/  FMNMX.FTZ R14, R15, R14, !PT ;  /* 0x0000000e0f0e7209 */ /* 0x000fe40007810000 */
[----:B------:R-:W-:-:S02]  /*14c80*/  ISETP.LT.OR P5, PT, R21, 0x39, P5 ;  /* 0x000000391500780c */ /* 0x000fc40002fa1670 */
[----:B------:R-:W-:Y:S02]  /*14c90*/  ISETP.LT.OR P4, PT, R21, 0x3a, P4 ;  /* 0x0000003a1500780c */ /* 0x000fe40002781670 */
[----:B------:R-:W-:Y:S02]  /*14ca0*/  FMNMX.FTZ R14, R163, R14, !PT ;  /* 0x0000000ea30e7209 */ /* 0x000fe40007810000 */
[----:B0-----:R-:W-:Y:S02]  /*14cb0*/  FMNMX.FTZ R21, R10, R156, !PT ;  /* 0x0000009c0a157209 */ /* 0x001fe40007810000 */
[----:B------:R-:W-:Y:S02]  /*14cc0*/  FMNMX.FTZ R10, R185, R14, !PT ;  /* 0x0000000eb90a7209 */ /* 0x000fe40007810000 */
[----:B------:R-:W-:Y:S01]  /*14cd0*/  FSEL R182, R182, -INF , !P5 ;  /* 0xff800000b6b67808 */ /* 0x000fe20006800000 */
[----:B------:R-:W-:-:S01]  /*14ce0*/  FFMA.FTZ R20, R2, R21, -8 ;  /* 0xc100000002147423 */ /* 0x000fc20000010015 */
[----:B------:R-:W-:-:S02]  /*14cf0*/  FSETP.NEU.FTZ.AND P5, PT, R21, -INF , PT ;  /* 0xff8000001500780b */ /* 0x000fc40003fbd000 */
[----:B------:R-:W-:Y:S02]  /*14d00*/  FMNMX.FTZ R10, R167, R10, !PT ;  /* 0x0000000aa70a7209 */ /* 0x000fe40007810000 */
[----:B------:R-:W-:Y:S02]  /*14d10*/  FSEL R14, R20, RZ, P5 ;  /* 0x000000ff140e7208 */ /* 0x000fe40002800000 */
[----:B------:R-:W-:Y:S02]  /*14d20*/  FMNMX.FTZ R20, R170, R10, !PT ;  /* 0x0000000aaa147209 */ /* 0x000fe40007810000 */
[----:B------:R-:W-:Y:S01]  /*14d30*/  FSEL R183, R183, -INF , !P4 ;  /* 0xff800000b7b77808 */ /* 0x000fe20006000000 */
[----:B------:R-:W-:-:S01]  /*14d40*/  FFMA.FTZ R156, R2, R152, -R14 ;  /* 0x00000098029c7223 */ /* 0x000fc2000001080e */
[----:B------:R-:W-:Y:S01]  /*14d50*/  FMNMX.FTZ R20, R171, R20, !PT ;  /* 0x00000014ab147209 */ /* 0x000fe20007810000 */
[----:B------:R-:W-:-:S01]  /*14d60*/  FFMA.FTZ R158, R2, R187, -R14 ;  /* 0x000000bb029e7223 */ /* 0x000fc2000001080e */
[--C-:B------:R-:W-:Y:S01]  /*14d70*/  FFMA.FTZ R153, R2, R153, -R14.reuse ;  /* 0x0000009902997223 */ /* 0x100fe2000001080e */
[----:B------:R0:W-:Y:S01]  /*14d80*/  MUFU.EX2 R10, R156 ;  /* 0x0000009c000a7308 */ /* 0x0001e20000000800 */
[----:B------:R-:W-:Y:S01]  /*14d90*/  FMNMX.FTZ R20, R174, R20, !PT ;  /* 0x00000014ae147209 */ /* 0x000fe20007810000 */
[C-C-:B------:R-:W-:Y:S01]  /*14da0*/  FFMA.FTZ R157, R2.reuse, R157, -R14.reuse ;  /* 0x0000009d029d7223 */ /* 0x140fe2000001080e */
[----:B------:R-:W-:-:S01]  /*14db0*/  FFMA.FTZ R161, R2, R161, -R14 ;  /* 0x000000a102a17223 */ /* 0x000fc2000001080e */
[C-C-:B------:R-:W-:Y:S01]  /*14dc0*/  FFMA.FTZ R162, R2.reuse, R176, -R14.reuse ;  /* 0x000000b002a27223 */ /* 0x140fe2000001080e */
[----:B------:R-:W-:Y:S01]  /*14dd0*/  FMNMX.FTZ R20, R175, R20, !PT ;  /* 0x00000014af147209 */ /* 0x000fe20007810000 */
[C-C-:B------:R-:W-:Y:S01]  /*14de0*/  FFMA.FTZ R169, R2.reuse, R169, -R14.reuse ;  /* 0x000000a902a97223 */ /* 0x140fe2000001080e */
[----:B------:R-:W-:-:S01]  /*14df0*/  FFMA.FTZ R173, R2, R173, -R14 ;  /* 0x000000ad02ad7223 */ /* 0x000fc2000001080e */
[----:B------:R-:W-:Y:S01]  /*14e00*/  MUFU.EX2 R153, R153 ;  /* 0x0000009900997308 */ /* 0x000fe20000000800 */
[----:B------:R-:W-:Y:S01]  /*14e10*/  FMNMX.FTZ R152, R178, R20, !PT ;  /* 0x00000014b2987209 */ /* 0x000fe20007810000 */
[C-C-:B0-----:R-:W-:Y:S01]  /*14e20*/  FFMA.FTZ R156, R2.reuse, R191, -R14.reuse ;  /* 0x000000bf029c7223 */ /* 0x141fe2000001080e */
[----:B------:R-:W-:-:S01]  /*14e30*/  FFMA.FTZ R177, R2, R177, -R14 ;  /* 0x000000b102b17223 */ /* 0x000fc2000001080e */
[C-C-:B------:R-:W-:Y:S01]  /*14e40*/  FFMA.FTZ R180, R2.reuse, R180, -R14.reuse ;  /* 0x000000b402b47223 */ /* 0x140fe2000001080e */
[----:B------:R-:W-:Y:S01]  /*14e50*/  FMNMX.FTZ R187, R179, R152, !PT ;  /* 0x00000098b3bb7209 */ /* 0x000fe20007810000 */
[C-C-:B------:R-:W-:Y:S01]  /*14e60*/  FFMA.FTZ R152, R2.reuse, R189, -R14.reuse ;  /* 0x000000bd02987223 */ /* 0x140fe2000001080e */
[----:B------:R-:W-:-:S01]  /*14e70*/  FFMA.FTZ R181, R2, R181, -R14 ;  /* 0x000000b502b57223 */ /* 0x000fc2000001080e */
[----:B------:R0:W-:Y:S01]  /*14e80*/  MUFU.EX2 R20, R158 ;  /* 0x0000009e00147308 */ /* 0x0001e20000000800 */
[----:B------:R-:W-:Y:S01]  /*14e90*/  FMNMX.FTZ R160, R182, R187, !PT ;  /* 0x000000bbb6a07209 */ /* 0x000fe20007810000 */
[----:B------:R-:W-:-:S03]  /*14ea0*/  FFMA.FTZ R187, R2, R165, -R14 ;  /* 0x000000a502bb7223 */ /* 0x000fc6000001080e */
[----:B------:R-:W-:-:S03]  /*14eb0*/  FMNMX.FTZ R160, R183, R160, !PT ;  /* 0x000000a0b7a07209 */ /* 0x000fc60007810000 */
[----:B------:R-:W-:Y:S01]  /*14ec0*/  MUFU.EX2 R157, R157 ;  /* 0x0000009d009d7308 */ /* 0x000fe20000000800 */
[----:B0-----:R-:W-:-:S01]  /*14ed0*/  FFMA.FTZ R158, R2, R193, -R14 ;  /* 0x000000c1029e7223 */ /* 0x001fc2000001080e */
[----:B------:R-:W0:Y:S06]  /*14ee0*/  SHFL.BFLY PT, R189, R160, 0x2, 0x1f ;  /* 0x0c401f00a0bd7f89 */ /* 0x000e2c00000e0000 */
[----:B------:R-:W-:Y:S08]  /*14ef0*/  MUFU.EX2 R152, R152 ;  /* 0x0000009800987308 */ /* 0x000ff00000000800 */
[----:B------:R-:W-:Y:S08]  /*14f00*/  MUFU.EX2 R161, R161 ;  /* 0x000000a100a17308 */ /* 0x000ff00000000800 */
[----:B------:R-:W-:Y:S01]  /*14f10*/  MUFU.EX2 R156, R156 ;  /* 0x0000009c009c7308 */ /* 0x000fe20000000800 */
[----:B0-----:R-:W-:Y:S01]  /*14f20*/  FMNMX.FTZ R189, R160, R189, !PT ;  /* 0x000000bda0bd7209 */ /* 0x001fe20007810000 */
[----:B------:R-:W-:-:S04]  /*14f30*/  FFMA.FTZ R160, R2, R172, -R14 ;  /* 0x000000ac02a07223 */ /* 0x000fc8000001080e */
[----:B------:R-:W0:Y:S02]  /*14f40*/  SHFL.BFLY PT, R164, R189, 0x1, 0x1f ;  /* 0x0c201f00bda47f89 */ /* 0x000e2400000e0000 */
[----:B------:R-:W-:Y:S08]  /*14f50*/  MUFU.EX2 R187, R187 ;  /* 0x000000bb00bb7308 */ /* 0x000ff00000000800 */
[----:B------:R-:W-:Y:S08]  /*14f60*/  MUFU.EX2 R158, R158 ;  /* 0x0000009e009e7308 */ /* 0x000ff00000000800 */
[----:B------:R-:W-:Y:S01]  /*14f70*/  MUFU.EX2 R169, R169 ;  /* 0x000000a900a97308 */ /* 0x000fe20000000800 */
[----:B0-----:R-:W-:-:S07]  /*14f80*/  FMNMX.FTZ R165, R189, R164, !PT ;  /* 0x000000a4bda57209 */ /* 0x001fce0007810000 */
[----:B------:R-:W-:Y:S01]  /*14f90*/  MUFU.EX2 R160, R160 ;  /* 0x000000a000a07308 */ /* 0x000fe20000000800 */
[----:B------:R-:W-:Y:S02]  /*14fa0*/  FSEL R164, R21, RZ, P5 ;  /* 0x000000ff15a47208 */ /* 0x000fe40002800000 */
[----:B------:R-:W-:Y:S01]  /*14fb0*/  FSETP.NEU.FTZ.AND P4, PT, R165, -INF , PT ;  /* 0xff800000a500780b */ /* 0x000fe20003f9d000 */
[----:B------:R-:W-:-:S02]  /*14fc0*/  FFMA.FTZ R189, R2, R165, -8 ;  /* 0xc100000002bd7423 */ /* 0x000fc400000100a5 */
[----:B------:R-:W-:Y:S01]  /*14fd0*/  FADD.FTZ R5, -R164, R5 ;  /* 0x00000005a4057221 */ /* 0x000fe20000010100 */
[----:B------:R-:W-:Y:S01]  /*14fe0*/  FSEL R168, R165, RZ, P4 ;  /* 0x000000ffa5a87208 */ /* 0x000fe20002000000 */
[----:B------:R-:W-:Y:S01]  /*14ff0*/  MUFU.EX2 R173, R173 ;  /* 0x000000ad00ad7308 */ /* 0x000fe20000000800 */
[----:B------:R-:W-:Y:S01]  /*15000*/  FSEL R189, R189, RZ, P4 ;  /* 0x000000ffbdbd7208 */ /* 0x000fe20002000000 */
[----:B------:R-:W-:-:S02]  /*15010*/  FMUL.FTZ R5, R2, R5 ;  /* 0x0000000502057220 */ /* 0x000fc40000410000 */
[----:B------:R-:W-:-:S02]  /*15020*/  FADD.FTZ R7, -R168, R7 ;  /* 0x00000007a8077221 */ /* 0x000fc40000010100 */
[C-C-:B------:R-:W-:Y:S01]  /*15030*/  FFMA.FTZ R191, R2.reuse, R154, -R189.reuse ;  /* 0x0000009a02bf7223 */ /* 0x140fe200000108bd */
[----:B------:R-:W-:-:S01]  /*15040*/  FFMA.FTZ R154, R2, R155, -R189 ;  /* 0x0000009b029a7223 */ /* 0x000fc200000108bd */
[C---:B------:R-:W-:Y:S01]  /*15050*/  FMUL.FTZ R172, R2.reuse, R7 ;  /* 0x0000000702ac7220 */ /* 0x040fe20000410000 */
        /* <DEDUP_REMOVED lines=16> */
[----:B------:R-:W1:Y:S01]  /*15160*/  MUFU.EX2 R172, R172 ;  /* 0x000000ac00ac7308 */ /* 0x000e620000000800 */
[----:B0-----:R-:W-:-:S04]  /*15170*/  FFMA.FTZ R176, R5, R3, R10 ;  /* 0x0000000305b07223 */ /* 0x001fc8000001000a */
[----:B------:R-:W-:-:S03]  /*15180*/  FADD.FTZ R159, R153, R176 ;  /* 0x000000b0999f7221 */ /* 0x000fc60000010000 */
[----:B------:R-:W0:Y:S01]  /*15190*/  MUFU.EX2 R154, R154 ;  /* 0x0000009a009a7308 */ /* 0x000e220000000800 */
[----:B------:R-:W-:-:S04]  /*151a0*/  FADD.FTZ R176, R20, R159 ;  /* 0x0000009f14b07221 */ /* 0x000fc80000010000 */
[----:B------:R-:W-:-:S03]  /*151b0*/  FADD.FTZ R159, R157, R176 ;  /* 0x000000b09d9f7221 */ /* 0x000fc60000010000 */
[----:B------:R-:W2:Y:S01]  /*151c0*/  MUFU.EX2 R11, R11 ;  /* 0x0000000b000b7308 */ /* 0x000ea20000000800 */
[----:B-1----:R-:W-:-:S01]  /*151d0*/  FFMA.FTZ R3, R172, R0, R191 ;  /* 0x00000000ac037223 */ /* 0x002fc200000100bf */
[----:B------:R-:W-:-:S04]  /*151e0*/  FADD.FTZ R176, R152, R159 ;  /* 0x0000009f98b07221 */ /* 0x000fc80000010000 */
[----:B------:R-:W-:Y:S02]  /*151f0*/  FADD.FTZ R159, R161, R176 ;  /* 0x000000b0a19f7221 */ /* 0x000fe40000010000 */
[----:B------:R-:W1:Y:S01]  /*15200*/  MUFU.EX2 R164, R164 ;  /* 0x000000a400a47308 */ /* 0x000e620000000800 */
[----:B0-----:R-:W-:-:S01]  /*15210*/  FADD.FTZ R0, R154, R3 ;  /* 0x000000039a007221 */ /* 0x001fc20000010000 */
[----:B------:R-:W-:-:S04]  /*15220*/  FADD.FTZ R176, R156, R159 ;  /* 0x0000009f9cb07221 */ /* 0x000fc80000010000 */
[----:B------:R-:W-:Y:S02]  /*15230*/  FADD.FTZ R159, R187, R176 ;  /* 0x000000b0bb9f7221 */ /* 0x000fe40000010000 */
[----:B------:R-:W0:Y:S01]  /*15240*/  MUFU.EX2 R15, R15 ;  /* 0x0000000f000f7308 */ /* 0x000e220000000800 */
[----:B--2---:R-:W-:-:S01]  /*15250*/  FADD.FTZ R3, R11, R0 ;  /* 0x000000000b037221 */ /* 0x004fc20000010000 */
[----:B------:R-:W-:-:S04]  /*15260*/  FADD.FTZ R176, R158, R159 ;  /* 0x0000009f9eb07221 */ /* 0x000fc80000010000 */
[----:B------:R-:W-:Y:S02]  /*15270*/  FADD.FTZ R159, R169, R176 ;  /* 0x000000b0a99f7221 */ /* 0x000fe40000010000 */
        /* <DEDUP_REMOVED lines=12> */
[----:B------:R-:W-:-:S06]  /*15340*/  FADD.FTZ R0, R160, R159 ;  /* 0x0000009fa0007221 */ /* 0x000fcc0000010000 */
[----:B------:R-:W2:Y:S01]  /*15350*/  MUFU.EX2 R175, R175 ;  /* 0x000000af00af7308 */ /* 0x000ea20000000800 */
[----:B-1----:R-:W-:-:S07]  /*15360*/  FADD.FTZ R3, R170, R3 ;  /* 0x00000003aa037221 */ /* 0x002fce0000010000 */
[----:B------:R-:W1:Y:S01]  /*15370*/  MUFU.EX2 R162, R162 ;  /* 0x000000a200a27308 */ /* 0x000e620000000800 */
[----:B0-----:R-:W-:-:S01]  /*15380*/  FADD.FTZ R176, R174, R3 ;  /* 0x00000003aeb07221 */ /* 0x001fc20000010000 */
[----:B------:R-:W-:-:S06]  /*15390*/  FADD.FTZ R3, R173, R0 ;  /* 0x00000000ad037221 */ /* 0x000fcc0000010000 */
        /* <DEDUP_REMOVED lines=18> */
.L_x_1510:
[----:B------:R-:W-:Y:S01]  /*154c0*/  F2FP.SATFINITE.E4M3.F32.PACK_AB_MERGE_C R188, R157, R20, RZ ;  /* 0x000000149dbc723e */ /* 0x000fe200048070ff */
[----:B------:R-:W-:Y:S01]  /*154d0*/  FMUL.FTZ R24, R24, R5 ;  /* 0x0000000518187220 */ /* 0x000fe20000410000 */
[----:B------:R-:W-:Y:S01]  /*154e0*/  F2FP.SATFINITE.E4M3.F32.PACK_AB_MERGE_C R11, R164, R11, RZ ;  /* 0x0000000ba40b723e */ /* 0x000fe200048070ff */
[----:B------:R-:W-:Y:S01]  /*154f0*/  FMUL.FTZ R25, R25, R5 ;  /* 0x0000000519197220 */ /* 0x000fe20000410000 */
[----:B------:R-:W-:Y:S01]  /*15500*/  F2FP.SATFINITE.E4M3.F32.PACK_AB_MERGE_C R188, R153, R10, R188 ;  /* 0x0000000a99bc723e */ /* 0x000fe200048070bc */
[----:B------:R-:W-:Y:S01]  /*15510*/  IMAD R10, R199, 0x8, R16 ;  /* 0x00000008c70a7824 */ /* 0x000fe200078e0210 */
[----:B------:R-:W-:Y:S01]  /*15520*/  ISETP.GT.AND P4, PT, R8, R9, PT ;  /* 0x000000090800720c */ /* 0x000fe20003f84270 */
[----:B------:R-:W-:Y:S01]  /*15530*/  FMUL.FTZ R28, R28, R5 ;  /* 0x000000051c1c7220 */ /* 0x000fe20000410000 */
[----:B------:R-:W-:Y:S01]  /*15540*/  F2FP.SATFINITE.E4M3.F32.PACK_AB_MERGE_C R189, R154, R191, R11 ;  /* 0x000000bf9abd723e */ /* 0x000fe2000480700b */
[----:B------:R-:W-:Y:S01]  /*15550*/  IMAD.U32 R11, RZ, RZ, UR42 ;  /* 0x0000002aff0b7e24 */ /* 0x000fe2000f8e00ff */
[----:B------:R-:W-:Y:S01]  /*15560*/  F2FP.SATFINITE.E4M3.F32.PACK_AB_MERGE_C R174, R175, R174, RZ ;  /* 0x000000aeafae723e */ /* 0x000fe200048070ff */
[----:B------:R-:W-:Y:S01]  /*15570*/  VIADD R10, R10, 0x28460 ;  /* 0x000284600a0a7836 */ /* 0x000fe20000000000 */
[----:B------:R-:W-:Y:S01]  /*15580*/  F2FP.SATFINITE.E4M3.F32.PACK_AB_MERGE_C R156, R187, R156, RZ ;  /* 0x0000009cbb9c723e */ /* 0x000fe200048070ff */
[----:B------:R-:W-:Y:S01]  /*15590*/  FMUL.FTZ R29, R29, R5 ;  /* 0x000000051d1d7220 */ /* 0x000fe20000410000 */
[----:B------:R-:W-:Y:S01]  /*155a0*/  F2FP.SATFINITE.E4M3.F32.PACK_AB_MERGE_C R155, R168, R155, RZ ;  /* 0x0000009ba89b723e */ /* 0x000fe200048070ff */
[-C--:B------:R-:W-:Y:S01]  /*155b0*/  FMUL.FTZ R32, R32, R5.reuse ;  /* 0x0000000520207220 */ /* 0x080fe20000410000 */
[----:B------:R-:W-:Y:S01]  /*155c0*/  PRMT R10, R11, 0x654, R10 ;  /* 0x000006540b0a7816 */ /* 0x000fe2000000000a */
[-C--:B------:R-:W-:Y:S01]  /*155d0*/  FMUL.FTZ R33, R33, R5.reuse ;  /* 0x0000000521217220 */ /* 0x080fe20000410000 */
[----:B------:R-:W-:Y:S01]  /*155e0*/  F2FP.SATFINITE.E4M3.F32.PACK_AB_MERGE_C R160, R173, R160, RZ ;  /* 0x000000a0ada0723e */ /* 0x000fe200048070ff */
[-C--:B------:R-:W-:Y:S01]  /*155f0*/  FMUL.FTZ R36, R36, R5.reuse ;  /* 0x0000000524247220 */ /* 0x080fe20000410000 */
[----:B------:R-:W-:Y:S01]  /*15600*/  F2FP.SATFINITE.E4M3.F32.PACK_AB_MERGE_C R14, R181, R14, RZ ;  /* 0x0000000eb50e723e */ /* 0x000fe200048070ff */
[----:B------:R0:W-:Y:S01]  /*15610*/  SYNCS.ARRIVE.TRANS64.RED.A1T0 RZ, [R10+URZ], RZ ;  /* 0x000000ff0aff79a7 */ /* 0x0001e2000810043f */
[----:B------:R-:W-:Y:S01]  /*15620*/  F2FP.SATFINITE.E4M3.F32.PACK_AB_MERGE_C R182, R183, R182, RZ ;  /* 0x000000b6b7b6723e */ /* 0x000fe200048070ff */
        /* <DEDUP_REMOVED lines=129> */
[----:B------:R-:W-:Y:S02]  /*15e40*/  IMAD.MOV.U32 R5, RZ, RZ, R21 ;  /* 0x000000ffff057224 */ /* 0x000fe400078e0015 */
[----:B------:R-:W-:Y:S02]  /*15e50*/  IMAD.MOV.U32 R193, RZ, RZ, R13 ;  /* 0x000000ffffc17224 */ /* 0x000fe400078e000d */
[----:B------:R-:W-:Y:S01]  /*15e60*/  IMAD.MOV.U32 R199, RZ, RZ, R12 ;  /* 0x000000ffffc77224 */ /* 0x000fe200078e000c */
[----:B0-----:R-:W-:Y:S06]  /*15e70*/  @P4 BRA `(.L_x_1511) ;  /* 0xffffffd800dc4947 */ /* 0x001fec000383ffff */
[----:B------:R-:W-:Y:S02]  /*15e80*/  IMAD.MOV.U32 R7, RZ, RZ, R165 ;  /* 0x000000ffff077224 */ /* 0x000fe400078e00a5 */
[----:B------:R-:W-:Y:S02]  /*15e90*/  IMAD.MOV.U32 R5, RZ, RZ, R21 ;  /* 0x000000ffff057224 */ /* 0x000fe400078e0015 */
[----:B------:R-:W-:Y:S02]  /*15ea0*/  IMAD.MOV.U32 R199, RZ, RZ, R12 ;  /* 0x000000ffffc77224 */ /* 0x000fe400078e000c */
[----:B------:R-:W-:-:S07]  /*15eb0*/  IMAD.MOV.U32 R193, RZ, RZ, R13 ;  /* 0x000000ffffc17224 */ /* 0x000fce00078e000d */
.L_x_1492:
[----:B------:R-:W0:Y:S01]  /*15ec0*/  LDC R9, c[0x0][0x448] ;  /* 0x00011200ff097b82 */ /* 0x000e220000000800 */
[----:B------:R-:W-:-:S07]  /*15ed0*/  IADD3 R12, R196, 0x1, -R195 ;  /* 0x00000001c40c7810 */ /* 0x000fce0007ffe8c3 */
[----:B------:R-:W1:Y:S01]  /*15ee0*/  LDC R14, c[0x0][0x9e4] ;  /* 0x00027900ff0e7b82 */ /* 0x000e620000000800 */
[----:B0-----:R-:W-:Y:S02]  /*15ef0*/  ISETP.NE.AND P4, PT, R9, 0x1, PT ;  /* 0x000000010900780c */ /* 0x001fe40003f85270 */
[----:B------:R-:W-:Y:S02]  /*15f00*/  IADD3 R9, R204, 0x7f, RZ ;  /* 0x0000007fcc097810 */ /* 0x000fe40007ffe0ff */
[----:B-1----:R-:W-:-:S09]  /*15f10*/  ISETP.GE.AND P5, PT, R14, 0x1, PT ;  /* 0x000000010e00780c */ /* 0x002fd20003fa6270 */
[----:B------:R-:W0:Y:S08]  /*15f20*/  @P4 LDC R10, c[0x0][0x44c] ;  /* 0x00011300ff0a4b82 */ /* 0x000e300000000800 */
[----:B------:R-:W1:Y:S01]  /*15f30*/  @P4 LDC R11, c[0x0][0x450] ;  /* 0x00011400ff0b4b82 */ /* 0x000e620000000800 */
[----:B0-----:R-:W-:-:S05]  /*15f40*/  @P4 IMAD.HI.U32 R10, R9, R10, RZ ;  /* 0x0000000a090a4227 */ /* 0x001fca00078e00ff */
[----:B-1----:R-:W-:-:S05]  /*15f50*/  @P4 SHF.R.U32.HI R9, RZ, R11, R10 ;  /* 0x0000000bff094219 */ /* 0x002fca000001160a */
[----:B------:R-:W-:-:S04]  /*15f60*/  IMAD.IADD R9, R9, 0x1, R12 ;  /* 0x0000000109097824 */ /* 0x000fc800078e020c */
[----:B------:R-:W-:Y:S01]  /*15f70*/  IMAD.IADD R6, R9, 0x1, -R6 ;  /* 0x0000000109067824 */ /* 0x000fe200078e0a06 */
        /* <DEDUP_REMOVED lines=11> */
.L_x_1514:
[----:B------:R-:W-:-:S13]  /*16030*/  ISETP.NE.AND P2, PT, R14, 0x1, PT ;  /* 0x000000010e00780c */ /* 0x000fda0003f45270 */
[----:B------:R-:W0:Y:S02]  /*16040*/  @P2 LDC.64 R10, c[0x0][0x9e8] ;  /* 0x00027a00ff0a2b82 */ /* 0x000e240000000a00 */
[----:B0-----:R-:W-:-:S05]  /*16050*/  @P2 IMAD.HI.U32 R10, R9, R10, RZ ;  /* 0x0000000a090a2227 */ /* 0x001fca00078e00ff */
[----:B------:R-:W-:-:S07]  /*16060*/  @P2 SHF.R.U32.HI R9, RZ, R11, R10 ;  /* 0x0000000bff092219 */ /* 0x000fce000001160a */
.L_x_1515:
[----:B------:R-:W-:Y:S05]  /*16070*/  BSYNC B0 ;  /* 0x0000000000007941 */ /* 0x000fea0003800000 */
.L_x_1513:
[----:B------:R-:W-:-:S05]  /*16080*/  IMAD R9, R9, R14, RZ ;  /* 0x0000000e09097224 */ /* 0x000fca00078e02ff */
[----:B------:R-:W-:-:S07]  /*16090*/  VIMNMX R6, R6, R9, !PT ;  /* 0x0000000906067248 */ /* 0x000fce0007fe0100 */
.L_x_1512:
[----:B------:R-:W-:-:S05]  /*160a0*/  VIADD R6, R6, 0x3f ;  /* 0x0000003f06067836 */ /* 0x000fca0000000000 */
[----:B------:R-:W-:-:S04]  /*160b0*/  SHF.R.S32.HI R9, RZ, 0x1f, R6 ;  /* 0x0000001fff097819 */ /* 0x000fc80000011406 */
[----:B------:R-:W-:-:S04]  /*160c0*/  LEA.HI R9, R9, R6, RZ, 0x6 ;  /* 0x0000000609097211 */ /* 0x000fc800078f30ff */
[----:B------:R-:W-:-:S04]  /*160d0*/  SHF.R.S32.HI R6, RZ, 0x6, R9 ;  /* 0x00000006ff067819 */ /* 0x000fc80000011409 */
[----:B------:R-:W-:-:S04]  /*160e0*/  VIMNMX R9, R201, R6, !PT ;  /* 0x00000006c9097248 */ /* 0x000fc80007fe0100 */
[----:B------:R-:W-:-:S13]  /*160f0*/  ISETP.GE.AND P2, PT, R8, R9, PT ;  /* 0x000000090800720c */ /* 0x000fda0003f46270 */
[----:B------:R-:W-:Y:S05]  /*16100*/  @!P2 BRA `(.L_x_1516) ;  /* 0x0000001800a4a947 */ /* 0x000fea0003800000 */
[----:B------:R-:W-:Y:S02]  /*16110*/  IMAD.MOV.U32 R10, RZ, RZ, R7 ;  /* 0x000000ffff0a7224 */ /* 0x000fe400078e0007 */
[----:B------:R-:W-:Y:S02]  /*16120*/  IMAD.MOV.U32 R11, RZ, RZ, R5 ;  /* 0x000000ffff0b7224 */ /* 0x000fe400078e0005 */
[----:B------:R-:W-:-:S07]  /*16130*/  IMAD.MOV.U32 R13, RZ, RZ, R193 ;  /* 0x000000ffff0d7224 */ /* 0x000fce00078e00c1 */
.L_x_1527:
        /* <DEDUP_REMOVED lines=8> */
.L_x_1518:
        /* <DEDUP_REMOVED lines=8> */
.L_x_1519:
[----:B------:R-:W-:Y:S04]  /*16240*/  BSSY B0, `(.L_x_1517) ;  /* 0x0000004000007945 */ /* 0x000fe80003800000 */
[----:B-1----:R-:W-:Y:S05]  /*16250*/  @P3 BRA `(.L_x_1520) ;  /* 0x0000000000083947 */ /* 0x002fea0003800000 */
[----:B------:R-:W1:Y:S02]  /*16260*/  SYNCS.PHASECHK.TRANS64.TRYWAIT P3, [R5+URZ+0x28430], R6 ;  /* 0x02843006050075a7 */ /* 0x000e64000806017f */
[----:B-1----:R-:W-:Y:S05]  /*16270*/  @!P3 BRA `(.L_x_1521) ;  /* 0x000001100048b947 */ /* 0x002fea0003800000 */
.L_x_1520:
[----:B------:R-:W-:Y:S05]  /*16280*/  BSYNC B0 ;  /* 0x0000000000007941 */ /* 0x000fea0003800000 */
.L_x_1517:
[----:B01----:R-:W0:Y:S01]  /*16290*/  S2R R5, SR_TID.X ;  /* 0x0000000000057919 */ /* 0x003e220000002100 */
[----:B------:R-:W-:Y:S01]  /*162a0*/  VIADD R12, R199, 0x1 ;  /* 0x00000001c70c7836 */ /* 0x000fe20000000000 */
[----:B------:R-:W-:Y:S05]  /*162b0*/  WARPSYNC.ALL ;  /* 0x0000000000007948 */ /* 0x000fea0003800000 */
[C---:B------:R-:W-:Y:S01]  /*162c0*/  ISETP.NE.AND P3, PT, R12.reuse, 0x2, PT ;  /* 0x000000020c00780c */ /* 0x040fe20003f65270 */
[----:B------:R-:W-:Y:S02]  /*162d0*/  IMAD.MOV.U32 R7, RZ, RZ, 0x40000040 ;  /* 0x40000040ff077424 */ /* 0x000fe400078e00ff */
[----:B------:R-:W-:Y:S01]  /*162e0*/  IMAD.MOV.U32 R153, RZ, RZ, 0x40000040 ;  /* 0x40000040ff997424 */ /* 0x000fe200078e00ff */
[----:B------:R-:W-:Y:S01]  /*162f0*/  SEL R12, R12, RZ, P3 ;  /* 0x000000ff0c0c7207 */ /* 0x000fe20001800000 */
[----:B------:R-:W-:Y:S01]  /*16300*/  IMAD.MOV.U32 R21, RZ, RZ, 0x40000040 ;  /* 0x40000040ff157424 */ /* 0x000fe200078e00ff */
[----:B------:R-:W-:Y:S01]  /*16310*/  R2UR UR15, R7 ;  /* 0x00000000070f72ca */ /* 0x000fe200000e0000 */
[----:B------:R-:W-:Y:S01]  /*16320*/  IMAD.MOV.U32 R15, RZ, RZ, 0x40000040 ;  /* 0x40000040ff0f7424 */ /* 0x000fe200078e00ff */
[C---:B------:R-:W-:Y:S01]  /*16330*/  R2UR UR7, R153.reuse ;  /* 0x00000000990772ca */ /* 0x040fe200000e0000 */
[----:B------:R-:W-:Y:S01]  /*16340*/  IMAD R6, R12, 0x400, R4 ;  /* 0x000004000c067824 */ /* 0x000fe200078e0204 */
[----:B------:R-:W-:-:S02]  /*16350*/  R2UR UR31, R153 ;  /* 0x00000000991f72ca */ /* 0x000fc400000e0000 */
[----:B------:R-:W-:Y:S01]  /*16360*/  R2UR UR11, R21 ;  /* 0x00000000150b72ca */ /* 0x000fe200000e0000 */
[C---:B------:R-:W-:Y:S01]  /*16370*/  VIADD R152, R6.reuse, 0x4 ;  /* 0x0000000406987836 */ /* 0x040fe20000000000 */
[C---:B------:R-:W-:Y:S01]  /*16380*/  R2UR UR14, R6.reuse ;  /* 0x00000000060e72ca */ /* 0x040fe200000e0000 */
[C---:B------:R-:W-:Y:S01]  /*16390*/  VIADD R20, R6.reuse, 0x2 ;  /* 0x0000000206147836 */ /* 0x040fe20000000000 */
[----:B------:R-:W-:Y:S02]  /*163a0*/  IADD3 R14, R6, 0x6, RZ ;  /* 0x00000006060e7810 */ /* 0x000fe40007ffe0ff */
[----:B------:R-:W-:Y:S01]  /*163b0*/  R2UR UR6, R152 ;  /* 0x00000000980672ca */ /* 0x000fe200000e0000 */
[----:B------:R-:W-:Y:S01]  /*163c0*/  VIADD R152, R6, 0x204 ;  /* 0x0000020406987836 */ /* 0x000fe20000000000 */
[----:B------:R-:W-:Y:S01]  /*163d0*/  R2UR UR10, R20 ;  /* 0x00000000140a72ca */ /* 0x000fe200000e0000 */
[----:B------:R-:W-:Y:S01]  /*163e0*/  VIADD R20, R6, 0x200 ;  /* 0x0000020006147836 */ /* 0x000fe20000000000 */
[----:B------:R-:W-:Y:S01]  /*163f0*/  R2UR UR18, R14 ;  /* 0x000000000e1272ca */ /* 0x000fe200000e0000 */
[----:B------:R-:W-:Y:S01]  /*16400*/  VIADD R14, R6, 0x202 ;  /* 0x00000202060e7836 */ /* 0x000fe20000000000 */
[----:B------:R-:W-:Y:S01]  /*16410*/  R2UR UR30, R152 ;  /* 0x00000000981e72ca */ /* 0x000fe200000e0000 */
[----:B------:R-:W-:Y:S01]  /*16420*/  VIADD R6, R6, 0x206 ;  /* 0x0000020606067836 */ /* 0x000fe20000000000 */
[----:B0-----:R-:W-:-:S02]  /*16430*/  SHF.R.U32.HI R5, RZ, 0x7, R5 ;  /* 0x00000007ff057819 */ /* 0x001fc40000011605 */
[----:B------:R-:W-:Y:S02]  /*16440*/  R2UR UR19, R15 ;  /* 0x000000000f1372ca */ /* 0x000fe400000e0000 */
[----:B------:R-:W-:Y:S01]  /*16450*/  R2UR UR22, R20 ;  /* 0x00000000141672ca */ /* 0x000fe200000e0000 */
[----:B------:R-:W-:Y:S01]  /*16460*/  VIADD R5, R5, 0x8 ;  /* 0x0000000805057836 */ /* 0x000fe20000000000 */
[----:B------:R-:W-:Y:S02]  /*16470*/  R2UR UR23, R21 ;  /* 0x00000000151772ca */ /* 0x000fe400000e0000 */
[----:B------:R-:W-:Y:S02]  /*16480*/  R2UR UR26, R14 ;  /* 0x000000000e1a72ca */ /* 0x000fe400000e0000 */
[----:B------:R0:W-:Y:S01]  /*16490*/  BAR.SYNC.DEFER_BLOCKING R5, 0x100 ;  /* 0x000400050000751d */ /* 0x0001e20000010000 */
[----:B------:R-:W-:Y:S02]  /*164a0*/  R2UR UR27, R15 ;  /* 0x000000000f1b72ca */ /* 0x000fe400000e0000 */
[----:B------:R-:W-:-:S02]  /*164b0*/  R2UR UR34, R6 ;  /* 0x00000000062272ca */ /* 0x000fc400000e0000 */
[----:B------:R-:W-:Y:S01]  /*164c0*/  R2UR UR35, R7 ;  /* 0x00000000072372ca */ /* 0x000fe200000e0000 */
        /* <DEDUP_REMOVED lines=27> */
.L_x_1523:
[----:B------:R-:W-:Y:S01]  /*16680*/  SHF.L.U32 R5, R13, 0x1f, RZ ;  /* 0x0000001f0d057819 */ /* 0x000fe200000006ff */
[----:B------:R-:W-:-:S04]  /*16690*/  IMAD R6, R199, 0x8, R16 ;  /* 0x00000008c7067824 */ /* 0x000fc800078e0210 */
[----:B------:R0:W1:Y:S01]  /*166a0*/  SYNCS.PHASECHK.TRANS64.TRYWAIT P2, [R6+URZ+0x28450], R5 ;  /* 0x02845005060075a7 */ /* 0x000062000804017f */
[----:B------:R-:W-:Y:S05]  /*166b0*/  @!P0 BRA `(.L_x_1524) ;  /* 0x0000000000048947 */ /* 0x000fea0003800000 */
[----:B------:R-:W-:Y:S01]  /*166c0*/  BPT.TRAP 0x1 ;  /* 0x000000040000795c */ /* 0x000fe20000300000 */
.L_x_1524:
[----:B-1----:R-:W-:Y:S05]  /*166d0*/  @P2 BRA `(.L_x_1522) ;  /* 0x0000000000082947 */ /* 0x002fea0003800000 */
[----:B------:R-:W1:Y:S02]  /*166e0*/  SYNCS.PHASECHK.TRANS64.TRYWAIT P2, [R6+URZ+0x28450], R5 ;  /* 0x02845005060075a7 */ /* 0x000e64000804017f */
[----:B-1----:R-:W-:Y:S05]  /*166f0*/  @!P2 BRA `(.L_x_1525) ;  /* 0x0000010c003ca947 */ /* 0x002fea0003800000 */
.L_x_1522:
[----:B01----:R-:W-:Y:S01]  /*16700*/  VIADD R5, R16, 0x8000 ;  /* 0x0000800010057836 */ /* 0x003fe20000000000 */
[----:B------:R-:W-:Y:S05]  /*16710*/  WARPSYNC.ALL ;  /* 0x0000000000007948 */ /* 0x000fea0003800000 */
[----:B------:R-:W-:Y:S01]  /*16720*/  SHF.R.U32.HI R5, RZ, 0x4, R5 ;  /* 0x00000004ff057819 */ /* 0x000fe20000011605 */
[----:B------:R-:W-:Y:S01]  /*16730*/  IMAD.MOV.U32 R7, RZ, RZ, -0x7fffffe0 ;  /* 0x80000020ff077424 */ /* 0x000fe200078e00ff */
[----:B------:R-:W-:-:S06]  /*16740*/  WARPGROUP.ARRIVE ;  /* 0x00000000000079c5 */ /* 0x000fcc0000000000 */
[----:B------:R-:W0:Y:S01]  /*16750*/  S2R R226, SR_TID.X ;  /* 0x0000000000e27919 */ /* 0x000e220000002100 */
[----:B------:R-:W-:Y:S02]  /*16760*/  LOP3.LUT R5, R5, 0x3fff, RZ, 0xc0, !PT ;  /* 0x00003fff05057812 */ /* 0x000fe400078ec0ff */
[----:B------:R-:W-:Y:S01]  /*16770*/  R2UR UR7, R7 ;  /* 0x00000000070772ca */ /* 0x000fe200000e0000 */
[----:B------:R-:W-:Y:S01]  /*16780*/  IMAD.MOV.U32 R7, RZ, RZ, -0x7fffffe0 ;  /* 0x80000020ff077424 */ /* 0x000fe200078e00ff */
[----:B------:R-:W-:-:S05]  /*16790*/  LOP3.LUT R6, R5, 0x10000, RZ, 0xfc, !PT ;  /* 0x0001000005067812 */ /* 0x000fca00078efcff */
[----:B------:R-:W-:-:S05]  /*167a0*/  IMAD R6, R199, 0x400, R6 ;  /* 0x00000400c7067824 */ /* 0x000fca00078e0206 */
[C---:B------:R-:W-:Y:S01]  /*167b0*/  R2UR UR6, R6.reuse ;  /* 0x00000000060672ca */ /* 0x040fe200000e0000 */
[----:B------:R-:W-:-:S12]  /*167c0*/  VIADD R6, R6, 0x2 ;  /* 0x0000000206067836 */ /* 0x000fd80000000000 */
[----:B------:R-:W-:Y:S01]  /*167d0*/  QGMMA.64x256x32.F32.E4M3.E4M3 R24, R188, gdesc[UR4], R24, gsb0 ;  /* 0x03e00004bc187df3 */ /* 0x000fe20008000818 */
[----:B------:R-:W-:Y:S02]  /*167e0*/  R2UR UR6, R6 ;  /* 0x00000000060672ca */ /* 0x000fe400000e0000 */
[----:B------:R-:W-:Y:S02]  /*167f0*/  R2UR UR7, R7 ;  /* 0x00000000070772ca */ /* 0x000fe400000e0000 */
[----:B------:R-:W-:Y:S02]  /*16800*/  FMNMX.FTZ R6, R152, R11, !PT ;  /* 0x0000000b98067209 */ /* 0x000fe40007810000 */
[----:B0-----:R-:W-:Y:S02]  /*16810*/  SHF.R.U32.HI R226, RZ, 0x7, R226 ;  /* 0x00000007ffe27819 */ /* 0x001fe400000116e2 */
[----:B------:R-:W-:Y:S02]  /*16820*/  FMNMX.FTZ R5, R153, R6, !PT ;  /* 0x0000000699057209 */ /* 0x000fe40007810000 */
[----:B------:R-:W-:-:S04]  /*16830*/  FMNMX.FTZ R6, R154, R10, !PT ;  /* 0x0000000a9a067209 */ /* 0x000fc80007810000 */
        /* <DEDUP_REMOVED lines=33> */
[----:B------:R-:W0:Y:S02]  /*16a50*/  SHFL.BFLY PT, R20, R13, 0x1, 0x1f ;  /* 0x0c201f000d147f89 */ /* 0x000e2400000e0000 */
[----:B0-----:R-:W-:-:S05]  /*16a60*/  FMNMX.FTZ R5, R13, R20, !PT ;  /* 0x000000140d057209 */ /* 0x001fca0007810000 */
[----:B------:R-:W-:Y:S01]  /*16a70*/  FFMA.FTZ R13, R2, R5, -8 ;  /* 0xc1000000020d7423 */ /* 0x000fe20000010005 */
[----:B------:R-:W-:-:S03]  /*16a80*/  FADD.FTZ R11, -R5, R11 ;  /* 0x0000000b050b7221 */ /* 0x000fc60000010100 */
[C-C-:B------:R-:W-:Y:S01]  /*16a90*/  FFMA.FTZ R21, R2.reuse, R157, -R13.reuse ;  /* 0x0000009d02157223 */ /* 0x140fe2000001080d */
[----:B------:R-:W-:-:S01]  /*16aa0*/  FFMA.FTZ R157, R2, R165, -R13 ;  /* 0x000000a5029d7223 */ /* 0x000fc2000001080d */
[C---:B------:R-:W-:Y:S01]  /*16ab0*/  FMUL.FTZ R20, R2.reuse, R11 ;  /* 0x0000000b02147220 */ /* 0x040fe20000410000 */
[----:B------:R-:W-:-:S01]  /*16ac0*/  FFMA.FTZ R165, R2, R173, -R13 ;  /* 0x000000ad02a57223 */ /* 0x000fc2000001080d */
[C-C-:B------:R-:W-:Y:S01]  /*16ad0*/  FFMA.FTZ R14, R2.reuse, R156, -R13.reuse ;  /* 0x0000009c020e7223 */ /* 0x140fe2000001080d */
[----:B------:R-:W-:-:S01]  /*16ae0*/  FFMA.FTZ R156, R2, R168, -R13 ;  /* 0x000000a8029c7223 */ /* 0x000fc2000001080d */
[----:B------:R0:W-:Y:S01]  /*16af0*/  MUFU.EX2 R6, R20 ;  /* 0x0000001400067308 */ /* 0x0001e20000000800 */
[----:B------:R-:W-:-:S07]  /*16b00*/  FFMA.FTZ R168, R2, R180, -R13 ;  /* 0x000000b402a87223 */ /* 0x000fce000001080d */
[----:B------:R-:W-:Y:S01]  /*16b10*/  MUFU.EX2 R14, R14 ;  /* 0x0000000e000e7308 */ /* 0x000fe20000000800 */
[----:B0-----:R-:W-:-:S01]  /*16b20*/  FFMA.FTZ R20, R2, R160, -R13 ;  /* 0x000000a002147223 */ /* 0x001fc2000001080d */
[----:B------:R-:W-:Y:S01]  /*16b30*/  FFMA.FTZ R160, R2, R172, -R13 ;  /* 0x000000ac02a07223 */ /* 0x000fe2000001080d */
[----:B------:R-:W-:-:S05]  /*16b40*/  @!P1 IMAD R172, R12, 0x8, R16 ;  /* 0x000000080cac9824 */ /* 0x000fca00078e0210 */
[----:B------:R-:W-:Y:S01]  /*16b50*/  MUFU.EX2 R21, R21 ;  /* 0x0000001500157308 */ /* 0x000fe20000000800 */
[----:B------:R-:W-:-:S04]  /*16b60*/  @!P1 IADD3 R172, R172, 0x28440, RZ ;  /* 0x00028440acac9810 */ /* 0x000fc80007ffe0ff */
[----:B------:R-:W-:-:S03]  /*16b70*/  @!P1 PRMT R172, RZ, 0x654, R172 ;  /* 0x00000654ffac9816 */ /* 0x000fc600000000ac */
[----:B------:R-:W-:Y:S08]  /*16b80*/  MUFU.EX2 R20, R20 ;  /* 0x0000001400147308 */ /* 0x000ff00000000800 */
[----:B------:R-:W-:Y:S08]  /*16b90*/  MUFU.EX2 R157, R157 ;  /* 0x0000009d009d7308 */ /* 0x000ff00000000800 */
[----:B------:R-:W-:Y:S08]  /*16ba0*/  MUFU.EX2 R156, R156 ;  /* 0x0000009c009c7308 */ /* 0x000ff00000000800 */
[----:B------:R-:W-:Y:S08]  /*16bb0*/  MUFU.EX2 R160, R160 ;  /* 0x000000a000a07308 */ /* 0x000ff00000000800 */
[----:B------:R-:W-:Y:S08]  /*16bc0*/  MUFU.EX2 R165, R165 ;  /* 0x000000a500a57308 */ /* 0x000ff00000000800 */
[----:B------:R-:W-:Y:S01]  /*16bd0*/  MUFU.EX2 R168, R168 ;  /* 0x000000a800a87308 */ /* 0x000fe20000000800 */
[----:B------:R-:W-:-:S02]  /*16be0*/  WARPGROUP.DEPBAR.LE gsb0, 0x0 ;  /* 0x00008000000079c5 */ /* 0x000fc40000010000 */
[----:B------:R-:W-:Y:S01]  /*16bf0*/  WARPGROUP.ARRIVE ;  /* 0x00000000000079c5 */ /* 0x000fe20000000000 */
[----:B------:R-:W0:Y:S05]  /*16c00*/  SHFL.BFLY PT, R188, R15, 0x1, 0x1f ;  /* 0x0c201f000fbc7f89 */ /* 0x000e2a00000e0000 */
[----:B------:R-:W-:Y:S01]  /*16c10*/  QGMMA.64x256x32.F32.E4M3.E4M3 R24, R184, gdesc[UR4], R24, gsb0 ;  /* 0x03e00004b8187df3 */ /* 0x000fe20008000818 */
[----:B0-----:R-:W-:Y:S01]  /*16c20*/  FMNMX.FTZ R7, R15, R188, !PT ;  /* 0x000000bc0f077209 */ /* 0x001fe20007810000 */
[C-C-:B------:R-:W-:Y:S01]  /*16c30*/  FFMA.FTZ R15, R2.reuse, R152, -R13.reuse ;  /* 0x00000098020f7223 */ /* 0x140fe2000001080d */
[----:B------:R-:W-:-:S01]  /*16c40*/  FFMA.FTZ R152, R2, R164, -R13 ;  /* 0x000000a402987223 */ /* 0x000fc2000001080d */
[----:B------:R-:W-:Y:S01]  /*16c50*/  FFMA.FTZ R164, R2, R176, -R13 ;  /* 0x000000b002a47223 */ /* 0x000fe2000001080d */
[----:B------:R-:W-:Y:S01]  /*16c60*/  IADD3 R176, -R226, 0xb, RZ ;  /* 0x0000000be2b07810 */ /* 0x000fe20007ffe1ff */
[----:B------:R-:W-:Y:S01]  /*16c70*/  FADD.FTZ R11, -R7, R10 ;  /* 0x0000000a070b7221 */ /* 0x000fe20000010100 */
[----:B------:R-:W-:-:S01]  /*16c80*/  FFMA.FTZ R173, R2, R7, -8 ;  /* 0xc100000002ad7423 */ /* 0x000fc20000010007 */
[C---:B------:R-:W-:Y:S01]  /*16c90*/  FFMA.FTZ R10, R2.reuse, R153, -R13 ;  /* 0x00000099020a7223 */ /* 0x040fe2000001080d */
[----:B------:R-:W0:Y:S01]  /*16ca0*/  MUFU.EX2 R15, R15 ;  /* 0x0000000f000f7308 */ /* 0x000e220000000800 */
[C---:B------:R-:W-:Y:S01]  /*16cb0*/  FMUL.FTZ R11, R2.reuse, R11 ;  /* 0x0000000b020b7220 */ /* 0x040fe20000410000 */
[C-C-:B------:R-:W-:Y:S01]  /*16cc0*/  FFMA.FTZ R154, R2.reuse, R154, -R173.reuse ;  /* 0x0000009a029a7223 */ /* 0x140fe200000108ad */
[----:B------:R-:W-:-:S01]  /*16cd0*/  FFMA.FTZ R155, R2, R155, -R173 ;  /* 0x0000009b029b7223 */ /* 0x000fc200000108ad */
[C-C-:B------:R-:W-:Y:S01]  /*16ce0*/  FFMA.FTZ R158, R2.reuse, R158, -R173.reuse ;  /* 0x0000009e029e7223 */ /* 0x140fe200000108ad */
        /* <DEDUP_REMOVED lines=9> */
[C-C-:B------:R-:W-:Y:S01]  /*16d80*/  FFMA.FTZ R170, R2.reuse, R170, -R173.reuse ;  /* 0x000000aa02aa7223 */ /* 0x140fe200000108ad */
[----:B------:R-:W-:-:S01]  /*16d90*/  FFMA.FTZ R171, R2, R171, -R173 ;  /* 0x000000ab02ab7223 */ /* 0x000fc200000108ad */
[----:B------:R-:W1:Y:S01]  /*16da0*/  MUFU.EX2 R154, R154 ;  /* 0x0000009a009a7308 */ /* 0x000e620000000800 */
[----:B0-----:R-:W-:-:S01]  /*16db0*/  FFMA.FTZ R3, R6, R3, R15 ;  /* 0x0000000306037223 */ /* 0x001fc2000001000f */
[C-C-:B------:R-:W-:Y:S01]  /*16dc0*/  FFMA.FTZ R175, R2.reuse, R175, -R173.reuse ;  /* 0x000000af02af7223 */ /* 0x140fe200000108ad */
[----:B------:R-:W-:-:S01]  /*16dd0*/  FFMA.FTZ R178, R2, R178, -R173 ;  /* 0x000000b202b27223 */ /* 0x000fc200000108ad */
[C-C-:B------:R-:W-:Y:S01]  /*16de0*/  FFMA.FTZ R179, R2.reuse, R179, -R173.reuse ;  /* 0x000000b302b37223 */ /* 0x140fe200000108ad */
[----:B------:R-:W-:-:S01]  /*16df0*/  FFMA.FTZ R182, R2, R182, -R173 ;  /* 0x000000b602b67223 */ /* 0x000fc200000108ad */
[----:B------:R-:W-:-:S02]  /*16e00*/  FFMA.FTZ R13, R2, R181, -R13 ;  /* 0x000000b5020d7223 */ /* 0x000fc4000001080d */
[----:B------:R-:W0:Y:S08]  /*16e10*/  MUFU.EX2 R10, R10 ;  /* 0x0000000a000a7308 */ /* 0x000e300000000800 */
[----:B------:R-:W2:Y:S01]  /*16e20*/  MUFU.EX2 R155, R155 ;  /* 0x0000009b009b7308 */ /* 0x000ea20000000800 */
[----:B-1----:R-:W-:-:S07]  /*16e30*/  FFMA.FTZ R0, R11, R0, R154 ;  /* 0x000000000b007223 */ /* 0x002fce000001009a */
[----:B------:R-:W-:Y:S01]  /*16e40*/  MUFU.EX2 R158, R158 ;  /* 0x0000009e009e7308 */ /* 0x000fe20000000800 */
[----:B0-----:R-:W-:-:S07]  /*16e50*/  FADD.FTZ R3, R10, R3 ;  /* 0x000000030a037221 */ /* 0x001fce0000010000 */
[----:B------:R-:W-:Y:S01]  /*16e60*/  MUFU.EX2 R159, R159 ;  /* 0x0000009f009f7308 */ /* 0x000fe20000000800 */
[----:B--2---:R-:W-:-:S01]  /*16e70*/  FADD.FTZ R177, R155, R0 ;  /* 0x000000009bb17221 */ /* 0x004fc20000010000 */
[----:B------:R-:W-:-:S04]  /*16e80*/  FADD.FTZ R0, R14, R3 ;  /* 0x000000030e007221 */ /* 0x000fc80000010000 */
[----:B------:R-:W-:Y:S02]  /*16e90*/  FADD.FTZ R3, R21, R0 ;  /* 0x0000000015037221 */ /* 0x000fe40000010000 */
[----:B------:R-:W-:Y:S02]  /*16ea0*/  MUFU.EX2 R162, R162 ;  /* 0x000000a200a27308 */ /* 0x000fe40000000800 */
[----:B------:R-:W-:-:S06]  /*16eb0*/  FADD.FTZ R0, R20, R3 ;  /* 0x0000000314007221 */ /* 0x000fcc0000010000 */
[----:B------:R-:W0:Y:S08]  /*16ec0*/  MUFU.EX2 R153, R153 ;  /* 0x0000009900997308 */ /* 0x000e300000000800 */
[----:B------:R-:W-:Y:S08]  /*16ed0*/  MUFU.EX2 R163, R163 ;  /* 0x000000a300a37308 */ /* 0x000ff00000000800 */
[----:B------:R-:W1:Y:S01]  /*16ee0*/  MUFU.EX2 R152, R152 ;  /* 0x0000009800987308 */ /* 0x000e620000000800 */
[----:B0-----:R-:W-:-:S07]  /*16ef0*/  FADD.FTZ R3, R153, R0 ;  /* 0x0000000099037221 */ /* 0x001fce0000010000 */
[----:B------:R-:W-:Y:S08]  /*16f00*/  MUFU.EX2 R166, R166 ;  /* 0x000000a600a67308 */ /* 0x000ff00000000800 */
[----:B------:R-:W-:Y:S01]  /*16f10*/  MUFU.EX2 R167, R167 ;  /* 0x000000a700a77308 */ /* 0x000fe20000000800 */
[----:B-1----:R-:W-:-:S04]  /*16f20*/  FADD.FTZ R0, R152, R3 ;  /* 0x0000000398007221 */ /* 0x002fc80000010000 */
[----:B------:R-:W-:-:S03]  /*16f30*/  FADD.FTZ R3, R157, R0 ;  /* 0x000000009d037221 */ /* 0x000fc60000010000 */
[----:B------:R-:W-:Y:S01]  /*16f40*/  MUFU.EX2 R170, R170 ;  /* 0x000000aa00aa7308 */ /* 0x000fe20000000800 */
[----:B------:R-:W-:-:S07]  /*16f50*/  FADD.FTZ R0, R156, R3 ;  /* 0x000000039c007221 */ /* 0x000fce0000010000 */
[----:B------:R-:W0:Y:S08]  /*16f60*/  MUFU.EX2 R161, R161 ;  /* 0x000000a100a17308 */ /* 0x000e300000000800 */
[----:B------:R-:W-:Y:S08]  /*16f70*/  MUFU.EX2 R171, R171 ;  /* 0x000000ab00ab7308 */ /* 0x000ff00000000800 */
[----:B------:R-:W-:Y:S01]  /*16f80*/  MUFU.EX2 R175, R175 ;  /* 0x000000af00af7308 */ /* 0x000fe20000000800 */
[----:B0-----:R-:W-:-:S04]  /*16f90*/  FADD.FTZ R3, R161, R0 ;  /* 0x00000000a1037221 */ /* 0x001fc80000010000 */
[----:B------:R-:W-:-:S03]  /*16fa0*/  FADD.FTZ R0, R160, R3 ;  /* 0x00000003a0007221 */ /* 0x000fc60000010000 */
[----:B------:R-:W0:Y:S01]  /*16fb0*/  MUFU.EX2 R164, R164 ;  /* 0x000000a400a47308 */ /* 0x000e220000000800 */
[----:B------:R-:W-:-:S07]  /*16fc0*/  FADD.FTZ R3, R165, R0 ;  /* 0x00000000a5037221 */ /* 0x000fce0000010000 */
[----:B------:R-:W-:Y:S08]  /*16fd0*/  MUFU.EX2 R178, R178 ;  /* 0x000000b200b27308 */ /* 0x000ff00000000800 */
[----:B------:R-:W1:Y:S01]  /*16fe0*/  MUFU.EX2 R169, R169 ;  /* 0x000000a900a97308 */ /* 0x000e620000000800 */
[----:B0-----:R-:W-:-:S07]  /*16ff0*/  FADD.FTZ R0, R164, R3 ;  /* 0x00000003a4007221 */ /* 0x001fce0000010000 */
[----:B------:R-:W-:Y:S08]  /*17000*/  MUFU.EX2 R179, R179 ;  /* 0x000000b300b37308 */ /* 0x000ff00000000800 */
[----:B------:R-:W-:Y:S01]  /*17010*/  MUFU.EX2 R182, R182 ;  /* 0x000000b600b67308 */ /* 0x000fe20000000800 */
[----:B-1----:R-:W-:-:S04]  /*17020*/  FADD.FTZ R3, R169, R0 ;  /* 0x00000000a9037221 */ /* 0x002fc80000010000 */
[----:B------:R-:W-:-:S03]  /*17030*/  FADD.FTZ R0, R168, R3 ;  /* 0x00000003a8007221 */ /* 0x000fc60000010000 */
[----:B------:R-:W0:Y:S02]  /*17040*/  MUFU.EX2 R13, R13 ;  /* 0x0000000d000d7308 */ /* 0x000e240000000800 */
[----:B0-----:R-:W-:-:S01]  /*17050*/  FADD.FTZ R3, R13, R0 ;  /* 0x000000000d037221 */ /* 0x001fc20000010000 */
[----:B------:R-:W-:Y:S02]  /*17060*/  WARPGROUP.DEPBAR.LE gsb0, 0x0 ;  /* 0x00008000000079c5 */ /* 0x000fe40000010000 */
[----:B------:R0:W-:Y:S06]  /*17070*/  BAR.ARV R176, 0x100 ;  /* 0x000400b00000751d */ /* 0x0001ec0000002000 */
[----:B------:R1:W-:Y:S02]  /*17080*/  @!P1 SYNCS.ARRIVE.TRANS64.RED.A1T0 RZ, [R172+URZ], RZ ;  /* 0x000000ffacff99a7 */ /* 0x0003e4000810043f */
[----:B-1----:R-:W-:-:S01]  /*17090*/  FFMA.FTZ R172, R2, R174, -R173 ;  /* 0x000000ae02ac7223 */ /* 0x002fc200000108ad */
[----:B------:R-:W-:Y:S01]  /*170a0*/  FADD.FTZ R174, R158, R177 ;  /* 0x000000b19eae7221 */ /* 0x000fe20000010000 */
[----:B------:R-:W-:-:S03]  /*170b0*/  FFMA.FTZ R173, R2, R183, -R173 ;  /* 0x000000b702ad7223 */ /* 0x000fc600000108ad */
[----:B------:R-:W-:Y:S01]  /*170c0*/  FADD.FTZ R177, R159, R174 ;  /* 0x000000ae9fb17221 */ /* 0x000fe20000010000 */
[----:B------:R-:W1:Y:S03]  /*170d0*/  MUFU.EX2 R172, R172 ;  /* 0x000000ac00ac7308 */ /* 0x000e660000000800 */
[----:B------:R-:W-:-:S04]  /*170e0*/  FADD.FTZ R174, R162, R177 ;  /* 0x000000b1a2ae7221 */ /* 0x000fc80000010000 */
[----:B------:R-:W-:Y:S01]  /*170f0*/  FADD.FTZ R177, R163, R174 ;  /* 0x000000aea3b17221 */ /* 0x000fe20000010000 */
[----:B------:R-:W2:Y:S03]  /*17100*/  MUFU.EX2 R173, R173 ;  /* 0x000000ad00ad7308 */ /* 0x000ea60000000800 */
[----:B------:R-:W-:-:S04]  /*17110*/  FADD.FTZ R174, R166, R177 ;  /* 0x000000b1a6ae7221 */ /* 0x000fc80000010000 */
[----:B------:R-:W-:-:S04]  /*17120*/  FADD.FTZ R177, R167, R174 ;  /* 0x000000aea7b17221 */ /* 0x000fc80000010000 */
[----:B------:R-:W-:-:S04]  /*17130*/  FADD.FTZ R174, R170, R177 ;  /* 0x000000b1aaae7221 */ /* 0x000fc80000010000 */
[----:B------:R-:W-:-:S04]  /*17140*/  FADD.FTZ R177, R171, R174 ;  /* 0x000000aeabb17221 */ /* 0x000fc80000010000 */
[----:B-1----:R-:W-:-:S04]  /*17150*/  FADD.FTZ R174, R172, R177 ;  /* 0x000000b1acae7221 */ /* 0x002fc80000010000 */
[----:B------:R-:W-:-:S04]  /*17160*/  FADD.FTZ R177, R175, R174 ;  /* 0x000000aeafb17221 */ /* 0x000fc80000010000 */
[----:B------:R-:W-:-:S04]  /*17170*/  FADD.FTZ R174, R178, R177 ;  /* 0x000000b1b2ae7221 */ /* 0x000fc80000010000 */
[----:B------:R-:W-:-:S04]  /*17180*/  FADD.FTZ R177, R179, R174 ;  /* 0x000000aeb3b17221 */ /* 0x000fc80000010000 */
[----:B------:R-:W-:-:S04]  /*17190*/  FADD.FTZ R174, R182, R177 ;  /* 0x000000b1b6ae7221 */ /* 0x000fc80000010000 */
[----:B--2---:R-:W-:Y:S01]  /*171a0*/  FADD.FTZ R0, R173, R174 ;  /* 0x000000aead007221 */ /* 0x004fe20000010000 */
[----:B0-----:R-:W-:Y:S06]  /*171b0*/  @!P0 BRA `(.L_x_1526) ;  /* 0x0000000000048947 */ /* 0x001fec0003800000 */
[----:B------:R-:W-:Y:S01]  /*171c0*/  BPT.TRAP 0x1 ;  /* 0x000000040000795c */ /* 0x000fe20000300000 */
.L_x_1526:
[----:B------:R-:W-:Y:S01]  /*171d0*/  F2FP.SATFINITE.E4M3.F32.PACK_AB_MERGE_C R188, R21, R14, RZ ;  /* 0x0000000e15bc723e */ /* 0x000fe200048070ff */
[----:B------:R-:W-:Y:S01]  /*171e0*/  FMUL.FTZ R26, R26, R11 ;  /* 0x0000000b1a1a7220 */ /* 0x000fe20000410000 */
[----:B------:R-:W-:Y:S01]  /*171f0*/  ISETP.GT.AND P2, PT, R8, R9, PT ;  /* 0x000000090800720c */ /* 0x000fe20003f44270 */
[----:B------:R-:W-:Y:S01]  /*17200*/  FMUL.FTZ R27, R27, R11 ;  /* 0x0000000b1b1b7220 */ /* 0x000fe20000410000 */
[----:B------:R-:W-:Y:S01]  /*17210*/  F2FP.SATFINITE.E4M3.F32.PACK_AB_MERGE_C R188, R10, R15, R188 ;  /* 0x0000000f0abc723e */ /* 0x000fe200048070bc */
[----:B------:R-:W-:Y:S01]  /*17220*/  IMAD R10, R199, 0x8, R16 ;  /* 0x00000008c70a7824 */ /* 0x000fe200078e0210 */
[----:B------:R-:W-:Y:S01]  /*17230*/  F2FP.SATFINITE.E4M3.F32.PACK_AB_MERGE_C R13, R13, R168, RZ ;  /* 0x000000a80d0d723e */ /* 0x000fe200048070ff */
[----:B------:R-:W-:Y:S01]  /*17240*/  IMAD.U32 R15, RZ, RZ, UR42 ;  /* 0x0000002aff0f7e24 */ /* 0x000fe2000f8e00ff */
[----:B------:R-:W-:Y:S01]  /*17250*/  F2FP.SATFINITE.E4M3.F32.PACK_AB_MERGE_C R158, R159, R158, RZ ;  /* 0x0000009e9f9e723e */ /* 0x000fe200048070ff */
[----:B------:R-:W-:Y:S01]  /*17260*/  VIADD R10, R10, 0x28460 ;  /* 0x000284600a0a7836 */ /* 0x000fe20000000000 */
[----:B------:R-:W-:Y:S01]  /*17270*/  F2FP.SATFINITE.E4M3.F32.PACK_AB_MERGE_C R152, R157, R152, RZ ;  /* 0x000000989d98723e */ /* 0x000fe200048070ff */
[-C--:B------:R-:W-:Y:S01]  /*17280*/  FMUL.FTZ R30, R30, R11.reuse ;  /* 0x0000000b1e1e7220 */ /* 0x080fe20000410000 */
        /* <DEDUP_REMOVED lines=139> */
[----:B0-----:R-:W-:Y:S02]  /*17b40*/  IMAD.MOV.U32 R10, RZ, RZ, R7 ;  /* 0x000000ffff0a7224 */ /* 0x001fe400078e0007 */
[----:B------:R-:W-:Y:S02]  /*17b50*/  IMAD.MOV.U32 R11, RZ, RZ, R5 ;  /* 0x000000ffff0b7224 */ /* 0x000fe400078e0005 */
[----:B------:R-:W-:Y:S02]  /*17b60*/  IMAD.MOV.U32 R13, RZ, RZ, R193 ;  /* 0x000000ffff0d7224 */ /* 0x000fe400078e00c1 */
[----:B------:R-:W-:Y:S01]  /*17b70*/  IMAD.MOV.U32 R199, RZ, RZ, R12 ;  /* 0x000000ffffc77224 */ /* 0x000fe200078e000c */
[----:B------:R-:W-:Y:S06]  /*17b80*/  @P2 BRA `(.L_x_1527) ;  /* 0xffffffe4006c2947 */ /* 0x000fec000383ffff */
[----:B------:R-:W-:-:S07]  /*17b90*/  IMAD.MOV.U32 R199, RZ, RZ, R12 ;  /* 0x000000ffffc77224 */ /* 0x000fce00078e000c */
.L_x_1516:
[----:B------:R-:W-:-:S13]  /*17ba0*/  ISETP.GE.AND P2, PT, R8, R201, PT ;  /* 0x000000c90800720c */ /* 0x000fda0003f46270 */
[----:B------:R-:W-:Y:S05]  /*17bb0*/  @!P2 BRA `(.L_x_1528) ;  /* 0x000000240040a947 */ /* 0x000fea0003800000 */
[----:B------:R-:W-:Y:S02]  /*17bc0*/  IMAD.MOV.U32 R9, RZ, RZ, R7 ;  /* 0x000000ffff097224 */ /* 0x000fe400078e0007 */
[----:B------:R-:W-:Y:S02]  /*17bd0*/  IMAD.MOV.U32 R10, RZ, RZ, R5 ;  /* 0x000000ffff0a7224 */ /* 0x000fe400078e0005 */
[----:B------:R-:W-:-:S07]  /*17be0*/  IMAD.MOV.U32 R226, RZ, RZ, R193 ;  /* 0x000000ffffe27224 */ /* 0x000fce00078e00c1 */
.L_x_1547:
        /* <DEDUP_REMOVED lines=8> */
.L_x_1530:
        /* <DEDUP_REMOVED lines=8> */
.L_x_1531:
[----:B------:R-:W-:Y:S04]  /*17cf0*/  BSSY B0, `(.L_x_1529) ;  /* 0x0000004000007945 */ /* 0x000fe80003800000 */
[----:B-1----:R-:W-:Y:S05]  /*17d00*/  @P3 BRA `(.L_x_1532) ;  /* 0x0000000000083947 */ /* 0x002fea0003800000 */
[----:B------:R-:W1:Y:S02]  /*17d10*/  SYNCS.PHASECHK.TRANS64.TRYWAIT P3, [R5+URZ+0x28430], R6 ;  /* 0x02843006050075a7 */ /* 0x000e64000806017f */
[----:B-1----:R-:W-:Y:S05]  /*17d20*/  @!P3 BRA `(.L_x_1533) ;  /* 0x000000f400c4b947 */ /* 0x002fea0003800000 */
.L_x_1532:
[----:B------:R-:W-:Y:S05]  /*17d30*/  BSYNC B0 ;  /* 0x0000000000007941 */ /* 0x000fea0003800000 */
.L_x_1529:
[----:B01----:R-:W0:Y:S01]  /*17d40*/  S2R R5, SR_TID.X ;  /* 0x0000000000057919 */ /* 0x003e220000002100 */
[----:B------:R-:W-:Y:S01]  /*17d50*/  IADD3 R11, R199, 0x1, RZ ;  /* 0x00000001c70b7810 */ /* 0x000fe20007ffe0ff */
        /* <DEDUP_REMOVED lines=8> */
[----:B------:R-:W-:Y:S01]  /*17de0*/  R2UR UR11, R15 ;  /* 0x000000000f0b72ca */ /* 0x000fe200000e0000 */
[----:B------:R-:W-:Y:S01]  /*17df0*/  IMAD R6, R11, 0x400, R4 ;  /* 0x000004000b067824 */ /* 0x000fe200078e0204 */
[----:B------:R-:W-:-:S02]  /*17e00*/  R2UR UR7, R21 ;  /* 0x00000000150772ca */ /* 0x000fc400000e0000 */
[----:B------:R-:W-:Y:S01]  /*17e10*/  R2UR UR19, R13 ;  /* 0x000000000d1372ca */ /* 0x000fe200000e0000 */
[C---:B------:R-:W-:Y:S01]  /*17e20*/  VIADD R14, R6.reuse, 0x2 ;  /* 0x00000002060e7836 */ /* 0x040fe20000000000 */
[C---:B------:R-:W-:Y:S01]  /*17e30*/  R2UR UR14, R6.reuse ;  /* 0x00000000060e72ca */ /* 0x040fe200000e0000 */
[C---:B------:R-:W-:Y:S01]  /*17e40*/  VIADD R20, R6.reuse, 0x4 ;  /* 0x0000000406147836 */ /* 0x040fe20000000000 */
        /* <DEDUP_REMOVED lines=46> */
.L_x_1535:
[----:B------:R-:W-:Y:S01]  /*18130*/  SHF.L.U32 R5, R226, 0x1f, RZ ;  /* 0x0000001fe2057819 */ /* 0x000fe200000006ff */
[----:B------:R-:W-:-:S04]  /*18140*/  IMAD R6, R199, 0x8, R16 ;  /* 0x00000008c7067824 */ /* 0x000fc800078e0210 */
[----:B------:R0:W1:Y:S01]  /*18150*/  SYNCS.PHASECHK.TRANS64.TRYWAIT P2, [R6+URZ+0x28450], R5 ;  /* 0x02845005060075a7 */ /* 0x000062000804017f */
[----:B------:R-:W-:Y:S05]  /*18160*/  @!P0 BRA `(.L_x_1536) ;  /* 0x0000000000048947 */ /* 0x000fea0003800000 */
[----:B------:R-:W-:Y:S01]  /*18170*/  BPT.TRAP 0x1 ;  /* 0x000000040000795c */ /* 0x000fe20000300000 */
.L_x_1536:
[----:B-1----:R-:W-:Y:S05]  /*18180*/  @P2 BRA `(.L_x_1534) ;  /* 0x0000000000082947 */ /* 0x002fea0003800000 */
[----:B------:R-:W1:Y:S02]  /*18190*/  SYNCS.PHASECHK.TRANS64.TRYWAIT P2, [R6+URZ+0x28450], R5 ;  /* 0x02845005060075a7 */ /* 0x000e64000804017f */
[----:B-1----:R-:W-:Y:S05]  /*181a0*/  @!P2 BRA `(.L_x_1537) ;  /* 0x000000f000b8a947 */ /* 0x002fea0003800000 */
.L_x_1534:
[----:B01----:R-:W-:Y:S01]  /*181b0*/  IADD3 R5, R16, 0x8000, RZ ;  /* 0x0000800010057810 */ /* 0x003fe20007ffe0ff */
[----:B------:R-:W-:Y:S01]  /*181c0*/  IMAD.MOV.U32 R7, RZ, RZ, -0x7fffffe0 ;  /* 0x80000020ff077424 */ /* 0x000fe200078e00ff */
        /* <DEDUP_REMOVED lines=8> */
[----:B------:R-:W-:Y:S02]  /*18250*/  LOP3.LUT R6, R5, 0x10000, RZ, 0xfc, !PT ;  /* 0x0001000005067812 */ /* 0x000fe400078efcff */
[----:B------:R-:W1:Y:S03]  /*18260*/  @P4 LDC R5, c[0x0][0x450] ;  /* 0x00011400ff054b82 */ /* 0x000e660000000800 */
[----:B------:R-:W-:-:S05]  /*18270*/  IMAD R6, R199, 0x400, R6 ;  /* 0x00000400c7067824 */ /* 0x000fca00078e0206 */
[C---:B------:R-:W-:Y:S01]  /*18280*/  R2UR UR6, R6.reuse ;  /* 0x00000000060672ca */ /* 0x040fe200000e0000 */
[----:B------:R-:W-:-:S12]  /*18290*/  VIADD R6, R6, 0x2 ;  /* 0x0000000206067836 */ /* 0x000fd80000000000 */
[----:B------:R-:W-:Y:S01]  /*182a0*/  QGMMA.64x256x32.F32.E4M3.E4M3 R24, R188, gdesc[UR4], R24, gsb0 ;  /* 0x03e00004bc187df3 */ /* 0x000fe20008000818 */
[----:B------:R-:W-:Y:S02]  /*182b0*/  R2UR UR6, R6 ;  /* 0x00000000060672ca */ /* 0x000fe400000e0000 */
[----:B------:R-:W-:Y:S01]  /*182c0*/  R2UR UR7, R7 ;  /* 0x00000000070772ca */ /* 0x000fe200000e0000 */
[----:B------:R-:W2:Y:S01]  /*182d0*/  @P4 LDC R6, c[0x0][0x44c] ;  /* 0x00011300ff064b82 */ /* 0x000ea20000000800 */
[----:B0-----:R-:W-:-:S04]  /*182e0*/  SHF.R.U32.HI R12, RZ, 0x7, R12 ;  /* 0x00000007ff0c7819 */ /* 0x001fc8000001160c */
[----:B------:R-:W-:Y:S01]  /*182f0*/  IADD3 R7, -R12, 0xb, RZ ;  /* 0x0000000b0c077810 */ /* 0x000fe20007ffe1ff */
[----:B--2---:R-:W-:-:S05]  /*18300*/  @P4 IMAD.HI.U32 R6, R21, R6, RZ ;  /* 0x0000000615064227 */ /* 0x004fca00078e00ff */
[----:B-1----:R-:W-:Y:S01]  /*18310*/  @P4 SHF.R.U32.HI R21, RZ, R5, R6 ;  /* 0x00000005ff154219 */ /* 0x002fe20000011606 */
[----:B------:R-:W-:-:S04]  /*18320*/  @!P1 IMAD R5, R11, 0x8, R16 ;  /* 0x000000080b059824 */ /* 0x000fc800078e0210 */
[----:B------:R-:W-:Y:S01]  /*18330*/  @!P1 VIADD R5, R5, 0x28440 ;  /* 0x0002844005059836 */ /* 0x000fe20000000000 */
[----:B------:R-:W0:Y:S04]  /*18340*/  SHFL.IDX PT, R13, R21, RZ, 0x1c1f ;  /* 0x001c1fff150d7589 */ /* 0x000e2800000e0000 */
[----:B------:R-:W-:Y:S01]  /*18350*/  @!P1 PRMT R5, RZ, 0x654, R5 ;  /* 0x00000654ff059816 */ /* 0x000fe20000000005 */
[----:B------:R-:W-:Y:S02]  /*18360*/  WARPGROUP.DEPBAR.LE gsb0, 0x0 ;  /* 0x00008000000079c5 */ /* 0x000fe40000010000 */
[----:B------:R-:W-:-:S06]  /*18370*/  WARPGROUP.ARRIVE ;  /* 0x00000000000079c5 */ /* 0x000fcc0000000000 */
[----:B------:R-:W-:Y:S01]  /*18380*/  QGMMA.64x256x32.F32.E4M3.E4M3 R24, R184, gdesc[UR4], R24, gsb0 ;  /* 0x03e00004b8187df3 */ /* 0x000fe20008000818 */
[----:B------:R-:W-:Y:S02]  /*18390*/  ULOP3.LUT UR6, URZ, UR52, URZ, 0x33, !UPT ;  /* 0x000000343f067292 */ /* 0x000fe4000f8e333f */
[----:B------:R-:W-:Y:S02]  /*183a0*/  WARPGROUP.DEPBAR.LE gsb0, 0x0 ;  /* 0x00008000000079c5 */ /* 0x000fe40000010000 */
[----:B------:R1:W-:Y:S06]  /*183b0*/  BAR.ARV R7, 0x100 ;  /* 0x000400070000751d */ /* 0x0003ec0000002000 */
[----:B------:R2:W-:Y:S02]  /*183c0*/  @!P1 SYNCS.ARRIVE.TRANS64.RED.A1T0 RZ, [R5+URZ], RZ ;  /* 0x000000ff05ff99a7 */ /* 0x0005e4000810043f */
[----:B--2---:R-:W-:-:S05]  /*183d0*/  IMAD.SHL.U32 R5, R8, 0x40, RZ ;  /* 0x0000004008057824 */ /* 0x004fca00078e00ff */
[----:B------:R-:W-:-:S05]  /*183e0*/  IADD3 R6, -R5, 0x1, RZ ;  /* 0x0000000105067810 */ /* 0x000fca0007ffe1ff */
[----:B------:R-:W-:-:S05]  /*183f0*/  IMAD R6, R197, -0x2, R6 ;  /* 0xfffffffec5067824 */ /* 0x000fca00078e0206 */
[----:B------:R-:W-:-:S05]  /*18400*/  IADD3 R6, -R195, R6, R196 ;  /* 0x00000006c3067210 */ /* 0x000fca0007ffe1c4 */
[C---:B------:R-:W-:Y:S02]  /*18410*/  VIADD R20, R6.reuse, UR51 ;  /* 0x0000003306147c36 */ /* 0x040fe40008000000 */
[----:B------:R-:W-:Y:S02]  /*18420*/  VIADD R15, R6, UR6 ;  /* 0x00000006060f7c36 */ /* 0x000fe40008000000 */
        /* <DEDUP_REMOVED lines=15> */
.L_x_1540:
[----:B------:R-:W-:-:S05]  /*18520*/  IMAD.U32 R184, RZ, RZ, UR48 ;  /* 0x00000030ffb87e24 */ /* 0x000fca000f8e00ff */
[----:B------:R-:W-:-:S13]  /*18530*/  ISETP.NE.AND P2, PT, R184, 0x1, PT ;  /* 0x00000001b800780c */ /* 0x000fda0003f45270 */
[----:B------:R-:W0:Y:S02]  /*18540*/  @P2 LDC.64 R6, c[0x0][0x9e8] ;  /* 0x00027a00ff062b82 */ /* 0x000e240000000a00 */
[----:B0-----:R-:W-:-:S05]  /*18550*/  @P2 IMAD.HI.U32 R6, R13, R6, RZ ;  /* 0x000000060d062227 */ /* 0x001fca00078e00ff */
[----:B------:R-:W-:-:S07]  /*18560*/  @P2 SHF.R.U32.HI R13, RZ, R7, R6 ;  /* 0x00000007ff0d2219 */ /* 0x000fce0000011606 */
.L_x_1541:
[----:B------:R-:W-:Y:S05]  /*18570*/  BSYNC B0 ;  /* 0x0000000000007941 */ /* 0x000fea0003800000 */
.L_x_1539:
[----:B------:R-:W-:-:S04]  /*18580*/  IMAD R6, R13, R184, -R5 ;  /* 0x000000b80d067224 */ /* 0x000fc800078e0a05 */
[----:B------:R-:W-:-:S05]  /*18590*/  IMAD R7, R197, -0x2, R6 ;  /* 0xfffffffec5077824 */ /* 0x000fca00078e0206 */
[----:B------:R-:W-:Y:S02]  /*185a0*/  VIADDMNMX R14, R7, R184, R14, PT ;  /* 0x000000b8070e7246 */ /* 0x000fe4000380010e */
[----:B------:R-:W-:-:S07]  /*185b0*/  VIMNMX R12, R12, R7, !PT ;  /* 0x000000070c0c7248 */ /* 0x000fce0007fe0100 */
.L_x_1538:
        /* <DEDUP_REMOVED lines=65> */
.L_x_1544:
[----:B------:R-:W-:-:S05]  /*189d0*/  IMAD.U32 R12, RZ, RZ, UR48 ;  /* 0x00000030ff0c7e24 */ /* 0x000fca000f8e00ff */
[----:B------:R-:W-:-:S13]  /*189e0*/  ISETP.NE.AND P3, PT, R12, 0x1, PT ;  /* 0x000000010c00780c */ /* 0x000fda0003f65270 */
[----:B------:R-:W0:Y:S02]  /*189f0*/  @P3 LDC.64 R6, c[0x0][0x9e8] ;  /* 0x00027a00ff063b82 */ /* 0x000e240000000a00 */
[----:B0-----:R-:W-:-:S05]  /*18a00*/  @P3 IMAD.HI.U32 R6, R21, R6, RZ ;  /* 0x0000000615063227 */ /* 0x001fca00078e00ff */
[----:B------:R-:W-:-:S07]  /*18a10*/  @P3 SHF.R.U32.HI R21, RZ, R7, R6 ;  /* 0x00000007ff153219 */ /* 0x000fce0000011606 */
.L_x_1545:
[----:B------:R-:W-:Y:S05]  /*18a20*/  BSYNC B0 ;  /* 0x0000000000007941 */ /* 0x000fea0003800000 */
.L_x_1543:
[----:B------:R-:W-:-:S04]  /*18a30*/  IMAD R6, R21, R12, -R5 ;  /* 0x0000000c15067224 */ /* 0x000fc800078e0a05 */
[----:B------:R-:W-:-:S05]  /*18a40*/  IMAD R5, R197, -0x2, R6 ;  /* 0xfffffffec5057824 */ /* 0x000fca00078e0206 */
[----:B------:R-:W-:Y:S02]  /*18a50*/  VIADDMNMX R20, R5, R12, R20, PT ;  /* 0x0000000c05147246 */ /* 0x000fe40003800114 */
[----:B------:R-:W-:-:S07]  /*18a60*/  VIMNMX R15, R15, R5, !PT ;  /* 0x000000050f0f7248 */ /* 0x000fce0007fe0100 */
.L_x_1542:
        /* <DEDUP_REMOVED lines=12> */
[C---:B------:R-:W-:Y:S02]  /*18b30*/  ISETP.LT.OR P3, PT, R20.reuse, 0xa, P3 ;  /* 0x0000000a1400780c */ /* 0x040fe40001f61670 */
        /* <DEDUP_REMOVED lines=53> */
[----:B0-----:R-:W-:Y:S02]  /*18e90*/  FMNMX.FTZ R5, R5, R12, !PT ;  /* 0x0000000c05057209 */ /* 0x001fe40007810000 */
[----:B------:R-:W-:Y:S02]  /*18ea0*/  FMNMX.FTZ R6, R162, R7, !PT ;  /* 0x00000007a2067209 */ /* 0x000fe40007810000 */
[----:B------:R-:W-:Y:S01]  /*18eb0*/  ISETP.LT.OR P3, PT, R20, 0x39, P3 ;  /* 0x000000391400780c */ /* 0x000fe20001f61670 */
[----:B------:R-:W-:-:S01]  /*18ec0*/  FFMA.FTZ R12, R2, R5, -8 ;  /* 0xc1000000020c7423 */ /* 0x000fc20000010005 */
[----:B------:R-:W-:-:S02]  /*18ed0*/  FMNMX.FTZ R7, R163, R6, !PT ;  /* 0x00000006a3077209 */ /* 0x000fc40007810000 */
[----:B------:R-:W-:Y:S02]  /*18ee0*/  ISETP.GT.AND P2, PT, R15, 0x39, P2 ;  /* 0x000000390f00780c */ /* 0x000fe40001744270 */
[----:B------:R-:W-:Y:S02]  /*18ef0*/  FMNMX.FTZ R6, R166, R7, !PT ;  /* 0x00000007a6067209 */ /* 0x000fe40007810000 */
[----:B------:R-:W-:Y:S02]  /*18f00*/  FSEL R15, R182, -INF , !P3 ;  /* 0xff800000b60f7808 */ /* 0x000fe40005800000 */
[----:B------:R-:W-:Y:S02]  /*18f10*/  FSETP.NEU.FTZ.AND P3, PT, R5, -INF , PT ;  /* 0xff8000000500780b */ /* 0x000fe40003f7d000 */
[----:B------:R-:W-:Y:S02]  /*18f20*/  FMNMX.FTZ R6, R167, R6, !PT ;  /* 0x00000006a7067209 */ /* 0x000fe40007810000 */
[----:B------:R-:W-:-:S02]  /*18f30*/  FSEL R7, R12, RZ, P3 ;  /* 0x000000ff0c077208 */ /* 0x000fc40001800000 */
[----:B------:R-:W-:Y:S02]  /*18f40*/  FMNMX.FTZ R12, R170, R6, !PT ;  /* 0x00000006aa0c7209 */ /* 0x000fe40007810000 */
[----:B------:R-:W-:Y:S01]  /*18f50*/  ISETP.LT.OR P2, PT, R20, 0x3a, P2 ;  /* 0x0000003a1400780c */ /* 0x000fe20001741670 */
[----:B------:R-:W-:-:S01]  /*18f60*/  FFMA.FTZ R20, R2, R13, -R7 ;  /* 0x0000000d02147223 */ /* 0x000fc20000010807 */
[----:B------:R-:W-:Y:S01]  /*18f70*/  FMNMX.FTZ R13, R171, R12, !PT ;  /* 0x0000000cab0d7209 */ /* 0x000fe20007810000 */
[----:B------:R-:W-:-:S01]  /*18f80*/  FFMA.FTZ R152, R2, R153, -R7 ;  /* 0x0000009902987223 */ /* 0x000fc20000010807 */
[----:B------:R-:W-:Y:S01]  /*18f90*/  FSEL R183, R183, -INF , !P2 ;  /* 0xff800000b7b77808 */ /* 0x000fe20005000000 */
[----:B------:R0:W-:Y:S01]  /*18fa0*/  MUFU.EX2 R6, R20 ;  /* 0x0000001400067308 */ /* 0x0001e20000000800 */
[----:B------:R-:W-:Y:S01]  /*18fb0*/  FMNMX.FTZ R12, R174, R13, !PT ;  /* 0x0000000dae0c7209 */ /* 0x000fe20007810000 */
[C-C-:B------:R-:W-:Y:S01]  /*18fc0*/  FFMA.FTZ R158, R2.reuse, R176, -R7.reuse ;  /* 0x000000b0029e7223 */ /* 0x140fe20000010807 */
[----:B------:R-:W-:-:S01]  /*18fd0*/  FFMA.FTZ R180, R2, R180, -R7 ;  /* 0x000000b402b47223 */ /* 0x000fc20000010807 */
[C-C-:B------:R-:W-:Y:S01]  /*18fe0*/  FFMA.FTZ R181, R2.reuse, R181, -R7.reuse ;  /* 0x000000b502b57223 */ /* 0x140fe20000010807 */
[----:B------:R-:W-:Y:S01]  /*18ff0*/  FMNMX.FTZ R153, R175, R12, !PT ;  /* 0x0000000caf997209 */ /* 0x000fe20007810000 */
[----:B------:R-:W-:-:S02]  /*19000*/  FFMA.FTZ R12, R2, R185, -R7 ;  /* 0x000000b9020c7223 */ /* 0x000fc40000010807 */
        /* <DEDUP_REMOVED lines=8> */
[C-C-:B0-----:R-:W-:Y:S01]  /*19090*/  FFMA.FTZ R20, R2.reuse, R189, -R7.reuse ;  /* 0x000000bd02147223 */ /* 0x141fe20000010807 */
[----:B------:R-:W-:Y:S01]  /*190a0*/  FMNMX.FTZ R14, R15, R14, !PT ;  /* 0x0000000e0f0e7209 */ /* 0x000fe20007810000 */
[C-C-:B-1----:R-:W-:Y:S01]  /*190b0*/  FFMA.FTZ R152, R2.reuse, R191, -R7.reuse ;  /* 0x000000bf02987223 */ /* 0x142fe20000010807 */
[----:B------:R-:W-:-:S01]  /*190c0*/  FFMA.FTZ R173, R2, R177, -R7 ;  /* 0x000000b102ad7223 */ /* 0x000fc20000010807 */
[----:B------:R-:W-:Y:S01]  /*190d0*/  FSEL R177, R5, RZ, P3 ;  /* 0x000000ff05b17208 */ /* 0x000fe20001800000 */
[----:B------:R-:W-:Y:S01]  /*190e0*/  MUFU.EX2 R12, R12 ;  /* 0x0000000c000c7308 */ /* 0x000fe20000000800 */
[----:B------:R-:W-:Y:S01]  /*190f0*/  FMNMX.FTZ R156, R183, R14, !PT ;  /* 0x0000000eb79c7209 */ /* 0x000fe20007810000 */
[----:B------:R-:W-:-:S02]  /*19100*/  FFMA.FTZ R14, R2, R187, -R7 ;  /* 0x000000bb020e7223 */ /* 0x000fc40000010807 */
[----:B------:R-:W-:-:S02]  /*19110*/  FADD.FTZ R177, -R177, R10 ;  /* 0x0000000ab1b17221 */ /* 0x000fc40000010100 */
[----:B------:R-:W0:Y:S02]  /*19120*/  SHFL.BFLY PT, R185, R156, 0x2, 0x1f ;  /* 0x0c401f009cb97f89 */ /* 0x000e2400000e0000 */
[----:B------:R-:W-:Y:S01]  /*19130*/  FMUL.FTZ R177, R2, R177 ;  /* 0x000000b102b17220 */ /* 0x000fe20000410000 */
[----:B------:R-:W-:Y:S08]  /*19140*/  MUFU.EX2 R153, R153 ;  /* 0x0000009900997308 */ /* 0x000ff00000000800 */
[----:B------:R-:W1:Y:S08]  /*19150*/  MUFU.EX2 R177, R177 ;  /* 0x000000b100b17308 */ /* 0x000e700000000800 */
[----:B------:R-:W2:Y:S01]  /*19160*/  MUFU.EX2 R14, R14 ;  /* 0x0000000e000e7308 */ /* 0x000ea20000000800 */
[----:B0-----:R-:W-:Y:S01]  /*19170*/  FMNMX.FTZ R160, R156, R185, !PT ;  /* 0x000000b99ca07209 */ /* 0x001fe20007810000 */
[----:B------:R-:W-:-:S06]  /*19180*/  FFMA.FTZ R156, R2, R172, -R7 ;  /* 0x000000ac029c7223 */ /* 0x000fcc0000010807 */
[----:B------:R-:W0:Y:S01]  /*19190*/  MUFU.EX2 R157, R157 ;  /* 0x0000009d009d7308 */ /* 0x000e220000000800 */
[----:B------:R-:W3:Y:S07]  /*191a0*/  SHFL.BFLY PT, R185, R160, 0x1, 0x1f ;  /* 0x0c201f00a0b97f89 */ /* 0x000eee00000e0000 */
[----:B------:R-:W-:Y:S08]  /*191b0*/  MUFU.EX2 R20, R20 ;  /* 0x0000001400147308 */ /* 0x000ff00000000800 */
[----:B------:R-:W-:Y:S08]  /*191c0*/  MUFU.EX2 R161, R161 ;  /* 0x000000a100a17308 */ /* 0x000ff00000000800 */
[----:B------:R-:W-:Y:S01]  /*191d0*/  MUFU.EX2 R152, R152 ;  /* 0x0000009800987308 */ /* 0x000fe20000000800 */
[----:B---3--:R-:W-:-:S04]  /*191e0*/  FMNMX.FTZ R7, R160, R185, !PT ;  /* 0x000000b9a0077209 */ /* 0x008fc80007810000 */
[----:B------:R-:W-:Y:S01]  /*191f0*/  FSETP.NEU.FTZ.AND P2, PT, R7, -INF , PT ;  /* 0xff8000000700780b */ /* 0x000fe20003f5d000 */
[----:B------:R-:W-:-:S02]  /*19200*/  FFMA.FTZ R185, R2, R7, -8 ;  /* 0xc100000002b97423 */ /* 0x000fc40000010007 */
[----:B------:R-:W-:Y:S01]  /*19210*/  MUFU.EX2 R165, R165 ;  /* 0x000000a500a57308 */ /* 0x000fe20000000800 */
[----:B------:R-:W-:Y:S02]  /*19220*/  FSEL R164, R7, RZ, P2 ;  /* 0x000000ff07a47208 */ /* 0x000fe40001000000 */
[----:B------:R-:W-:-:S03]  /*19230*/  FSEL R185, R185, RZ, P2 ;  /* 0x000000ffb9b97208 */ /* 0x000fc60001000000 */
[----:B------:R-:W-:Y:S02]  /*19240*/  FADD.FTZ R9, -R164, R9 ;  /* 0x00000009a4097221 */ /* 0x000fe40000010100 */
[----:B------:R-:W-:Y:S01]  /*19250*/  MUFU.EX2 R156, R156 ;  /* 0x0000009c009c7308 */ /* 0x000fe20000000800 */
[----:B------:R-:W-:-:S01]  /*19260*/  FFMA.FTZ R187, R2, R154, -R185 ;  /* 0x0000009a02bb7223 */ /* 0x000fc200000108b9 */
[C-C-:B------:R-:W-:Y:S01]  /*19270*/  FFMA.FTZ R10, R2.reuse, R155, -R185.reuse ;  /* 0x0000009b020a7223 */ /* 0x140fe200000108b9 */
[C---:B------:R-:W-:Y:S01]  /*19280*/  FMUL.FTZ R164, R2.reuse, R9 ;  /* 0x0000000902a47220 */ /* 0x040fe20000410000 */
[C-C-:B------:R-:W-:Y:S01]  /*19290*/  FFMA.FTZ R21, R2.reuse, R21, -R185.reuse ;  /* 0x0000001502157223 */ /* 0x140fe200000108b9 */
[----:B------:R-:W-:-:S01]  /*192a0*/  FFMA.FTZ R154, R2, R159, -R185 ;  /* 0x0000009f029a7223 */ /* 0x000fc200000108b9 */
[C-C-:B------:R-:W-:Y:S01]  /*192b0*/  FFMA.FTZ R155, R2.reuse, R162, -R185.reuse ;  /* 0x000000a2029b7223 */ /* 0x140fe200000108b9 */
[----:B------:R-:W-:-:S01]  /*192c0*/  FFMA.FTZ R162, R2, R163, -R185 ;  /* 0x000000a302a27223 */ /* 0x000fc200000108b9 */
[----:B------:R-:W-:Y:S01]  /*192d0*/  MUFU.EX2 R187, R187 ;  /* 0x000000bb00bb7308 */ /* 0x000fe20000000800 */
[----:B------:R-:W-:-:S01]  /*192e0*/  FFMA.FTZ R9, R2, R170, -R185 ;  /* 0x000000aa02097223 */ /* 0x000fc200000108b9 */
[----:B-1----:R-:W-:Y:S01]  /*192f0*/  FFMA.FTZ R170, R177, R3, R6 ;  /* 0x00000003b1aa7223 */ /* 0x002fe20000010006 */
[----:B------:R-:W-:-:S01]  /*19300*/  FFMA.FTZ R159, R2, R166, -R185 ;  /* 0x000000a6029f7223 */ /* 0x000fc200000108b9 */
[C-C-:B------:R-:W-:Y:S01]  /*19310*/  FFMA.FTZ R166, R2.reuse, R167, -R185.reuse ;  /* 0x000000a702a67223 */ /* 0x140fe200000108b9 */
[----:B------:R-:W-:-:S01]  /*19320*/  FFMA.FTZ R168, R2, R171, -R185 ;  /* 0x000000ab02a87223 */ /* 0x000fc200000108b9 */
[----:B------:R-:W-:Y:S01]  /*19330*/  FADD.FTZ R167, R13, R170 ;  /* 0x000000aa0da77221 */ /* 0x000fe20000010000 */
[----:B------:R-:W-:-:S01]  /*19340*/  FFMA.FTZ R163, R2, R174, -R185 ;  /* 0x000000ae02a37223 */ /* 0x000fc200000108b9 */
[----:B------:R-:W1:Y:S01]  /*19350*/  MUFU.EX2 R164, R164 ;  /* 0x000000a400a47308 */ /* 0x000e620000000800 */
[----:B------:R-:W-:-:S01]  /*19360*/  FFMA.FTZ R175, R2, R175, -R185 ;  /* 0x000000af02af7223 */ /* 0x000fc200000108b9 */
[----:B------:R-:W-:Y:S01]  /*19370*/  FADD.FTZ R172, R12, R167 ;  /* 0x000000a70cac7221 */ /* 0x000fe20000010000 */
[----:B------:R-:W-:-:S01]  /*19380*/  FFMA.FTZ R178, R2, R178, -R185 ;  /* 0x000000b202b27223 */ /* 0x000fc200000108b9 */
[C-C-:B------:R-:W-:Y:S01]  /*19390*/  FFMA.FTZ R179, R2.reuse, R179, -R185.reuse ;  /* 0x000000b302b37223 */ /* 0x140fe200000108b9 */
[----:B------:R-:W-:-:S01]  /*193a0*/  FFMA.FTZ R15, R2, R15, -R185 ;  /* 0x0000000f020f7223 */ /* 0x000fc200000108b9 */
[----:B------:R-:W-:Y:S01]  /*193b0*/  FADD.FTZ R167, R153, R172 ;  /* 0x000000ac99a77221 */ /* 0x000fe20000010000 */
[----:B------:R-:W-:-:S01]  /*193c0*/  FFMA.FTZ R183, R2, R183, -R185 ;  /* 0x000000b702b77223 */ /* 0x000fc200000108b9 */
[----:B------:R-:W3:Y:S02]  /*193d0*/  MUFU.EX2 R10, R10 ;  /* 0x0000000a000a7308 */ /* 0x000ee40000000800 */
[----:B--2---:R-:W-:-:S04]  /*193e0*/  FADD.FTZ R172, R14, R167 ;  /* 0x000000a70eac7221 */ /* 0x004fc80000010000 */
[----:B0-----:R-:W-:Y:S02]  /*193f0*/  FADD.FTZ R167, R157, R172 ;  /* 0x000000ac9da77221 */ /* 0x001fe40000010000 */
[----:B------:R-:W0:Y:S01]  /*19400*/  MUFU.EX2 R21, R21 ;  /* 0x0000001500157308 */ /* 0x000e220000000800 */
[----:B-1----:R-:W-:-:S01]  /*19410*/  FFMA.FTZ R3, R164, R0, R187 ;  /* 0x00000000a4037223 */ /* 0x002fc200000100bb */
[----:B------:R-:W-:-:S04]  /*19420*/  FADD.FTZ R172, R20, R167 ;  /* 0x000000a714ac7221 */ /* 0x000fc80000010000 */
[----:B------:R-:W-:Y:S02]  /*19430*/  FADD.FTZ R167, R161, R172 ;  /* 0x000000aca1a77221 */ /* 0x000fe40000010000 */
[----:B------:R-:W1:Y:S01]  /*19440*/  MUFU.EX2 R154, R154 ;  /* 0x0000009a009a7308 */ /* 0x000e620000000800 */
[----:B---3--:R-:W-:-:S01]  /*19450*/  FADD.FTZ R0, R10, R3 ;  /* 0x000000030a007221 */ /* 0x008fc20000010000 */
[----:B------:R-:W-:-:S04]  /*19460*/  FADD.FTZ R172, R152, R167 ;  /* 0x000000a798ac7221 */ /* 0x000fc80000010000 */
[----:B------:R-:W-:Y:S02]  /*19470*/  FADD.FTZ R167, R165, R172 ;  /* 0x000000aca5a77221 */ /* 0x000fe40000010000 */
[----:B------:R-:W2:Y:S01]  /*19480*/  MUFU.EX2 R155, R155 ;  /* 0x0000009b009b7308 */ /* 0x000ea20000000800 */
[----:B0-----:R-:W-:-:S01]  /*19490*/  FADD.FTZ R3, R21, R0 ;  /* 0x0000000015037221 */ /* 0x001fc20000010000 */
[----:B------:R-:W-:-:S06]  /*194a0*/  FADD.FTZ R174, R156, R167 ;  /* 0x000000a79cae7221 */ /* 0x000fcc0000010000 */
        /* <DEDUP_REMOVED lines=32> */
[----:B--2---:R-:W-:-:S03]  /*196b0*/  FADD.FTZ R3, R181, R0 ;  /* 0x00000000b5037221 */ /* 0x004fc60000010000 */
[----:B0-----:R-:W-:Y:S01]  /*196c0*/  FADD.FTZ R0, R172, R167 ;  /* 0x000000a7ac007221 */ /* 0x001fe20000010000 */
[----:B------:R-:W-:Y:S06]  /*196d0*/  @!P0 BRA `(.L_x_1546) ;  /* 0x0000000000048947 */ /* 0x000fec0003800000 */
[----:B------:R-:W-:Y:S01]  /*196e0*/  BPT.TRAP 0x1 ;  /* 0x000000040000795c */ /* 0x000fe20000300000 */
.L_x_1546:
[----:B------:R-:W-:Y:S01]  /*196f0*/  F2FP.SATFINITE.E4M3.F32.PACK_AB_MERGE_C R12, R153, R12, RZ ;  /* 0x0000000c990c723e */ /* 0x000fe200048070ff */
        /* <DEDUP_REMOVED lines=12> */
[----:B------:R-:W-:Y:S01]  /*197c0*/  FMUL.FTZ R29, R29, R177 ;  /* 0x000000b11d1d7220 */ /* 0x000fe20000410000 */
[----:B------:R-:W-:Y:S01]  /*197d0*/  F2FP.SATFINITE.E4M3.F32.PACK_AB_MERGE_C R159, R166, R159, RZ ;  /* 0x0000009fa69f723e */ /* 0x000fe200048070ff */
[-C--:B------:R-:W-:Y:S01]  /*197e0*/  FMUL.FTZ R32, R32, R177.reuse ;  /* 0x000000b120207220 */ /* 0x080fe20000410000 */
[----:B------:R-:W-:Y:S01]  /*197f0*/  F2FP.SATFINITE.E4M3.F32.PACK_AB_MERGE_C R156, R169, R156, RZ ;  /* 0x0000009ca99c723e */ /* 0x000fe200048070ff */
[----:B------:R0:W-:Y:S01]  /*19800*/  SYNCS.ARRIVE.TRANS64.RED.A1T0 RZ, [R6+URZ], RZ ;  /* 0x000000ff06ff79a7 */ /* 0x0001e2000810043f */
[----:B------:R-:W-:Y:S01]  /*19810*/  F2FP.SATFINITE.E4M3.F32.PACK_AB_MERGE_C R160, R181, R160, RZ ;  /* 0x000000a0b5a0723e */ /* 0x000fe200048070ff */
[----:B------:R-:W-:Y:S01]  /*19820*/  FMUL.FTZ R33, R33, R177 ;  /* 0x000000b121217220 */ /* 0x000fe20000410000 */
[----:B------:R-:W-:Y:S01]  /*19830*/  F2FP.SATFINITE.E4M3.F32.PACK_AB_MERGE_C R15, R172, R15, RZ ;  /* 0x0000000fac0f723e */ /* 0x000fe200048070ff */
        /* <DEDUP_REMOVED lines=135> */
[----:B------:R-:W-:-:S07]  /*1a0b0*/  IMAD.MOV.U32 R199, RZ, RZ, R11 ;  /* 0x000000ffffc77224 */ /* 0x000fce00078e000b */
.L_x_1528:
[----:B------:R-:W-:Y:S05]  /*1a0c0*/  WARPSYNC.ALL ;  /* 0x0000000000007948 */ /* 0x000fea0003800000 */
[----:B------:R-:W-:Y:S06]  /*1a0d0*/  BAR.ARV 0x8, 0x180 ;  /* 0x0206000000007b1d */ /* 0x000fec0000002000 */
[----:B------:R-:W-:Y:S05]  /*1a0e0*/  @!P0 BRA `(.L_x_1548) ;  /* 0x0000000000048947 */ /* 0x000fea0003800000 */
[----:B------:R-:W-:Y:S01]  /*1a0f0*/  BPT.TRAP 0x1 ;  /* 0x000000040000795c */ /* 0x000fe20000300000 */
.L_x_1548:
[----:B------:R-:W-:Y:S01]  /*1a100*/  IMAD R4, R199, 0x8, R16 ;  /* 0x00000008c7047824 */ /* 0x000fe200078e0210 */
[----:B------:R-:W-:-:S04]  /*1a110*/  SHF.L.U32 R9, R193, 0x1f, RZ ;  /* 0x0000001fc1097819 */ /* 0x000fc800000006ff */
[----:B------:R0:W1:Y:S01]  /*1a120*/  SYNCS.PHASECHK.TRANS64.TRYWAIT P1, [R4+URZ+0x28450], R9 ;  /* 0x02845009040075a7 */ /* 0x000062000802017f */
[----:B------:R-:W-:Y:S05]  /*1a130*/  @!P0 BRA `(.L_x_1549) ;  /* 0x0000000000048947 */ /* 0x000fea0003800000 */
[----:B------:R-:W-:Y:S01]  /*1a140*/  BPT.TRAP 0x1 ;  /* 0x000000040000795c */ /* 0x000fe20000300000 */
.L_x_1549:
[----:B-1----:R-:W-:Y:S05]  /*1a150*/  @P1 BRA `(.L_x_1550) ;  /* 0x0000000000081947 */ /* 0x002fea0003800000 */
[----:B------:R-:W1:Y:S02]  /*1a160*/  SYNCS.PHASECHK.TRANS64.TRYWAIT P1, [R4+URZ+0x28450], R9 ;  /* 0x02845009040075a7 */ /* 0x000e64000802017f */
[----:B-1----:R-:W-:Y:S05]  /*1a170*/  @!P1 BRA `(.L_x_1551) ;  /* 0x000000d000d89947 */ /* 0x002fea0003800000 */
.L_x_1550:
[----:B------:R-:W-:Y:S05]  /*1a180*/  WARPSYNC.ALL ;  /* 0x0000000000007948 */ /* 0x000fea0003800000 */
[----:B------:R-:W-:Y:S01]  /*1a190*/  ULDC.64 UR4, c[0x0][0x9a0] ;  /* 0x0002680000047ab9 */ /* 0x000fe20000000a00 */
[----:B------:R-:W-:Y:S01]  /*1a1a0*/  VIADD R16, R16, 0x8000 ;  /* 0x0000800010107836 */ /* 0x000fe20000000000 */
[----:B------:R-:W-:Y:S01]  /*1a1b0*/  ISETP.NE.U32.AND P1, PT, RZ, UR4, PT ;  /* 0x00000004ff007c0c */ /* 0x000fe2000bf25070 */
[----:B------:R-:W-:Y:S01]  /*1a1c0*/  IMAD.MOV.U32 R13, RZ, RZ, -0x7fffffe0 ;  /* 0x80000020ff0d7424 */ /* 0x000fe200078e00ff */
[----:B------:R-:W-:Y:S02]  /*1a1d0*/  WARPGROUP.ARRIVE ;  /* 0x00000000000079c5 */ /* 0x000fe40000000000 */
[----:B------:R-:W-:-:S02]  /*1a1e0*/  ISETP.NE.AND.EX P1, PT, RZ, UR5, PT, P1 ;  /* 0x00000005ff007c0c */ /* 0x000fc4000bf25310 */
[----:B------:R-:W-:Y:S02]  /*1a1f0*/  SHF.R.U32.HI R16, RZ, 0x4, R16 ;  /* 0x00000004ff107819 */ /* 0x000fe40000011610 */
[----:B------:R-:W-:Y:S02]  /*1a200*/  R2UR UR7, R13 ;  /* 0x000000000d0772ca */ /* 0x000fe400000e0000 */
[----:B------:R-:W-:-:S04]  /*1a210*/  LOP3.LUT R16, R16, 0x3fff, RZ, 0xc0, !PT ;  /* 0x00003fff10107812 */ /* 0x000fc800078ec0ff */
[----:B------:R-:W-:-:S03]  /*1a220*/  LOP3.LUT R16, R16, 0x10000, RZ, 0xfc, !PT ;  /* 0x0001000010107812 */ /* 0x000fc600078efcff */
[----:B01----:R-:W0:Y:S01]  /*1a230*/  @P1 LDC.64 R8, c[0x0][0x9c8] ;  /* 0x00027200ff081b82 */ /* 0x003e220000000a00 */
[----:B------:R-:W-:Y:S02]  /*1a240*/  LEA R12, R199, R16, 0xa ;  /* 0x00000010c70c7211 */ /* 0x000fe400078e50ff */
[----:B------:R-:W-:Y:S02]  /*1a250*/  @P1 SHF.R.S32.HI R15, RZ, 0x1f, R203 ;  /* 0x0000001fff0f1819 */ /* 0x000fe400000114cb */
[----:B------:R-:W-:-:S03]  /*1a260*/  R2UR UR6, R12 ;  /* 0x000000000c0672ca */ /* 0x000fc600000e0000 */
[----:B------:R-:W1:Y:S10]  /*1a270*/  @P1 LDC.64 R10, c[0x0][0x9d0] ;  /* 0x00027400ff0a1b82 */ /* 0x000e740000000a00 */
[----:B------:R-:W-:Y:S01]  /*1a280*/  QGMMA.64x256x32.F32.E4M3.E4M3 R24, R188, gdesc[UR4], R24, gsb0 ;  /* 0x03e00004bc187df3 */ /* 0x000fe20008000818 */
[----:B0-----:R-:W-:Y:S01]  /*1a290*/  @P1 IMAD R6, R15, R8, RZ ;  /* 0x000000080f061224 */ /* 0x001fe200078e02ff */
[----:B------:R-:W-:-:S03]  /*1a2a0*/  @P1 SHF.R.S32.HI R15, RZ, 0x1f, R202 ;  /* 0x0000001fff0f1819 */ /* 0x000fc600000114ca */
[C---:B------:R-:W-:Y:S02]  /*1a2b0*/  @P1 IMAD R13, R203.reuse, R9, R6 ;  /* 0x00000009cb0d1224 */ /* 0x040fe400078e0206 */
[----:B------:R-:W-:-:S04]  /*1a2c0*/  @P1 IMAD.WIDE.U32 R8, R203, R8, RZ ;  /* 0x00000008cb081225 */ /* 0x000fc800078e00ff */
[-C--:B-1----:R-:W-:Y:S02]  /*1a2d0*/  @P1 IMAD R6, R15, R10.reuse, RZ ;  /* 0x0000000a0f061224 */ /* 0x082fe400078e02ff */
[----:B------:R-:W-:Y:S02]  /*1a2e0*/  @P1 IMAD.IADD R9, R9, 0x1, R13 ;  /* 0x0000000109091824 */ /* 0x000fe400078e020d */
[C---:B------:R-:W-:Y:S02]  /*1a2f0*/  @P1 IMAD R11, R202.reuse, R11, R6 ;  /* 0x0000000bca0b1224 */ /* 0x040fe400078e0206 */
[----:B------:R-:W-:-:S04]  /*1a300*/  @P1 IMAD.WIDE.U32 R8, R202, R10, R8 ;  /* 0x0000000aca081225 */ /* 0x000fc800078e0008 */
[----:B------:R-:W-:Y:S01]  /*1a310*/  @P1 IMAD.IADD R9, R9, 0x1, R11 ;  /* 0x0000000109091824 */ /* 0x000fe200078e020b */
[----:B------:R-:W-:Y:S01]  /*1a320*/  @P1 LEA R10, P2, R8, UR4, 0x2 ;  /* 0x00000004080a1c11 */ /* 0x000fe2000f8410ff */
[----:B------:R-:W-:-:S03]  /*1a330*/  IMAD.MOV.U32 R6, RZ, RZ, 0x3f800000 ;  /* 0x3f800000ff067424 */ /* 0x000fc600078e00ff */
[----:B------:R-:W-:-:S05]  /*1a340*/  @P1 LEA.HI.X R11, R8, UR5, R9, 0x2, P2 ;  /* 0x00000005080b1c11 */ /* 0x000fca00090f1409 */
[----:B------:R0:W2:Y:S01]  /*1a350*/  @P1 LDG.E R6, desc[UR46][R10.64] ;  /* 0x0000002e0a061981 */ /* 0x0000a2000c1e1900 */
[----:B------:R-:W-:Y:S02]  /*1a360*/  VIADD R12, R12, 0x2 ;  /* 0x000000020c0c7836 */ /* 0x000fe40000000000 */
[----:B------:R-:W-:-:S03]  /*1a370*/  IMAD.MOV.U32 R13, RZ, RZ, -0x7fffffe0 ;  /* 0x80000020ff0d7424 */ /* 0x000fc600078e00ff */
[----:B------:R-:W-:Y:S02]  /*1a380*/  R2UR UR6, R12 ;  /* 0x000000000c0672ca */ /* 0x000fe400000e0000 */
[----:B------:R-:W-:Y:S01]  /*1a390*/  R2UR UR7, R13 ;  /* 0x000000000d0772ca */ /* 0x000fe200000e0000 */
[----:B------:R-:W1:Y:S04]  /*1a3a0*/  SHFL.BFLY PT, R8, R3, 0x2, 0x1f ;  /* 0x0c401f0003087f89 */ /* 0x000e6800000e0000 */
[----:B------:R-:W3:Y:S01]  /*1a3b0*/  SHFL.BFLY PT, R13, R0, 0x2, 0x1f ;  /* 0x0c401f00000d7f89 */ /* 0x000ee200000e0000 */
[----:B-1----:R-:W-:-:S01]  /*1a3c0*/  FADD.FTZ R8, R8, R3 ;  /* 0x0000000308087221 */ /* 0x002fc20000010000 */
[----:B---3--:R-:W-:-:S04]  /*1a3d0*/  FADD.FTZ R13, R13, R0 ;  /* 0x000000000d0d7221 */ /* 0x008fc80000010000 */
[----:B------:R-:W0:Y:S04]  /*1a3e0*/  SHFL.BFLY PT, R9, R8, 0x1, 0x1f ;  /* 0x0c201f0008097f89 */ /* 0x000e2800000e0000 */
[----:B------:R-:W1:Y:S01]  /*1a3f0*/  SHFL.BFLY PT, R12, R13, 0x1, 0x1f ;  /* 0x0c201f000d0c7f89 */ /* 0x000e6200000e0000 */
[----:B0-----:R-:W-:-:S01]  /*1a400*/  FADD.FTZ R11, R8, R9 ;  /* 0x00000009080b7221 */ /* 0x001fc20000010000 */
[----:B-1----:R-:W-:-:S04]  /*1a410*/  FADD.FTZ R14, R13, R12 ;  /* 0x0000000c0d0e7221 */ /* 0x002fc80000010000 */
[C---:B------:R-:W-:Y:S01]  /*1a420*/  FSETP.NE.FTZ.AND P1, PT, R11.reuse, RZ, PT ;  /* 0x000000ff0b00720b */ /* 0x040fe20003f35000 */
[----:B------:R-:W-:Y:S01]  /*1a430*/  FMUL.FTZ R10, R11, 0.00390625 ;  /* 0x3b8000000b0a7820 */ /* 0x000fe20000410000 */
[----:B------:R-:W-:Y:S01]  /*1a440*/  FMUL.FTZ R15, R14, 0.00390625 ;  /* 0x3b8000000e0f7820 */ /* 0x000fe20000410000 */
[----:B------:R-:W-:-:S03]  /*1a450*/  IMAD.MOV.U32 R9, RZ, RZ, RZ ;  /* 0x000000ffff097224 */ /* 0x000fc600078e00ff */
[----:B------:R-:W-:Y:S02]  /*1a460*/  FSETP.NE.FTZ.AND P2, PT, R10, RZ, PT ;  /* 0x000000ff0a00720b */ /* 0x000fe40003f55000 */
[----:B------:R-:W-:-:S05]  /*1a470*/  FSETP.NE.FTZ.AND P3, PT, R15, RZ, PT ;  /* 0x000000ff0f00720b */ /* 0x000fca0003f75000 */
[----:B------:R-:W-:Y:S01]  /*1a480*/  @P1 MUFU.RCP R9, R11 ;  /* 0x0000000b00091308 */ /* 0x000fe20000001000 */
[----:B------:R-:W-:Y:S01]  /*1a490*/  FSETP.NE.FTZ.AND P1, PT, R14, RZ, PT ;  /* 0x000000ff0e00720b */ /* 0x000fe20003f35000 */
[----:B------:R-:W-:Y:S01]  /*1a4a0*/  IMAD.MOV.U32 R13, RZ, RZ, RZ ;  /* 0x000000ffff0d7224 */ /* 0x000fe200078e00ff */
[----:B------:R-:W-:Y:S02]  /*1a4b0*/  WARPGROUP.DEPBAR.LE gsb0, 0x0 ;  /* 0x00008000000079c5 */ /* 0x000fe40000010000 */
[----:B------:R-:W-:-:S06]  /*1a4c0*/  WARPGROUP.ARRIVE ;  /* 0x00000000000079c5 */ /* 0x000fcc0000000000 */
[----:B------:R-:W-:Y:S01]  /*1a4d0*/  QGMMA.64x256x32.F32.E4M3.E4M3 R24, R184, gdesc[UR4], R24, gsb0 ;  /* 0x03e00004b8187df3 */ /* 0x000fe20008000818 */
[----:B------:R-:W0:Y:S08]  /*1a4e0*/  @P2 MUFU.LG2 R10, R10 ;  /* 0x0000000a000a2308 */ /* 0x000e300000000c00 */
[----:B------:R-:W1:Y:S08]  /*1a4f0*/  @P3 MUFU.LG2 R12, R15 ;  /* 0x0000000f000c3308 */ /* 0x000e700000000c00 */
[----:B------:R-:W3:Y:S01]  /*1a500*/  @P1 MUFU.RCP R13, R14 ;  /* 0x0000000e000d1308 */ /* 0x000ee20000001000 */
[C---:B------:R-:W-:Y:S01]  /*1a510*/  @P2 FMUL.FTZ R8, R2.reuse, 0.69314718246459960938 ;  /* 0x3f31721802082820 */ /* 0x040fe20000410000 */
[----:B------:R-:W-:Y:S01]  /*1a520*/  @P3 FMUL.FTZ R21, R2, 0.69314718246459960938 ;  /* 0x3f31721802153820 */ /* 0x000fe20000410000 */
[----:B0-----:R-:W-:Y:S01]  /*1a530*/  @P2 FMUL.FTZ R11, R10, 0.69314718246459960938 ;  /* 0x3f3172180a0b2820 */ /* 0x001fe20000410000 */
[----:B------:R-:W-:-:S02]  /*1a540*/  IMAD.MOV.U32 R0, RZ, RZ, -0x800000 ;  /* 0xff800000ff007424 */ /* 0x000fc400078e00ff */
[----:B------:R-:W-:Y:S02]  /*1a550*/  IMAD.MOV.U32 R3, RZ, RZ, -0x800000 ;  /* 0xff800000ff037424 */ /* 0x000fe400078e00ff */
[----:B-1----:R-:W-:Y:S01]  /*1a560*/  @P3 FMUL.FTZ R12, R12, 0.69314718246459960938 ;  /* 0x3f3172180c0c3820 */ /* 0x002fe20000410000 */
[----:B------:R-:W-:-:S03]  /*1a570*/  @P2 FFMA.FTZ R0, R8, R5, R11 ;  /* 0x0000000508002223 */ /* 0x000fc6000001000b */
[----:B------:R-:W-:Y:S01]  /*1a580*/  @P3 FFMA.FTZ R3, R21, R7, R12 ;  /* 0x0000000715033223 */ /* 0x000fe2000001000c */
[-C--:B--2---:R-:W-:Y:S01]  /*1a590*/  FMUL.FTZ R2, R9, R6.reuse ;  /* 0x0000000609027220 */ /* 0x084fe20000410000 */
[----:B---3--:R-:W-:Y:S01]  /*1a5a0*/  FMUL.FTZ R10, R13, R6 ;  /* 0x000000060d0a7220 */ /* 0x008fe20000410000 */
[----:B------:R-:W-:Y:S02]  /*1a5b0*/  WARPGROUP.DEPBAR.LE gsb0, 0x0 ;  /* 0x00008000000079c5 */ /* 0x000fe40000010000 */
[----:B------:R-:W-:Y:S05]  /*1a5c0*/  @!P0 BRA `(.L_x_1552) ;  /* 0x0000000000048947 */ /* 0x000fea0003800000 */
[----:B------:R-:W-:Y:S01]  /*1a5d0*/  BPT.TRAP 0x1 ;  /* 0x000000040000795c */ /* 0x000fe20000300000 */
.L_x_1552:
[----:B------:R-:W-:Y:S02]  /*1a5e0*/  VIADD R13, R4, 0x28460 ;  /* 0x00028460040d7836 */ /* 0x000fe40000000000 */
[-C--:B------:R-:W-:Y:S01]  /*1a5f0*/  FMUL.FTZ R6, R37, R2.reuse ;  /* 0x0000000225067220 */ /* 0x080fe20000410000 */
[----:B------:R-:W-:Y:S02]  /*1a600*/  IMAD.U32 R4, RZ, RZ, UR42 ;  /* 0x0000002aff047e24 */ /* 0x000fe4000f8e00ff */
[-C--:B------:R-:W-:Y:S01]  /*1a610*/  FMUL.FTZ R37, R76, R2.reuse ;  /* 0x000000024c257220 */ /* 0x080fe20000410000 */
[-C--:B------:R-:W-:Y:S01]  /*1a620*/  FMUL.FTZ R76, R117, R2.reuse ;  /* 0x00000002754c7220 */ /* 0x080fe20000410000 */
[----:B------:R-:W-:Y:S02]  /*1a630*/  VIADD R199, R199, 0x1 ;  /* 0x00000001c7c77836 */ /* 0x000fe40000000000 */
[----:B------:R-:W-:Y:S01]  /*1a640*/  FMUL.FTZ R12, R53, R2 ;  /* 0x00000002350c7220 */ /* 0x000fe20000410000 */
[----:B------:R-:W-:Y:S01]  /*1a650*/  FMUL.FTZ R117, R30, R10 ;  /* 0x0000000a1e757220 */ /* 0x000fe20000410000 */
[----:B------:R-:W-:Y:S01]  /*1a660*/  FMUL.FTZ R53, R92, R2 ;  /* 0x000000025c357220 */ /* 0x000fe20000410000 */
[----:B------:R-:W-:Y:S01]  /*1a670*/  FMUL.FTZ R30, R31, R10 ;  /* 0x0000000a1f1e7220 */ /* 0x000fe20000410000 */
[----:B------:R-:W-:Y:S01]  /*1a680*/  FMUL.FTZ R92, R133, R2 ;  /* 0x00000002855c7220 */ /* 0x000fe20000410000 */
[-C--:B------:R-:W-:Y:S01]  /*1a690*/  FMUL.FTZ R31, R38, R10.reuse ;  /* 0x0000000a261f7220 */ /* 0x080fe20000410000 */
[----:B------:R-:W-:Y:S01]  /*1a6a0*/  PRMT R13, R4, 0x654, R13 ;  /* 0x00000654040d7816 */ /* 0x000fe2000000000d */
[-C--:B------:R-:W-:Y:S01]  /*1a6b0*/  FMUL.FTZ R38, R39, R10.reuse ;  /* 0x0000000a27267220 */ /* 0x080fe20000410000 */
[----:B------:R-:W-:Y:S01]  /*1a6c0*/  FMUL.FTZ R133, R102, R10 ;  /* 0x0000000a66857220 */ /* 0x000fe20000410000 */
[-C--:B------:R-:W-:Y:S01]  /*1a6d0*/  FMUL.FTZ R5, R28, R2.reuse ;  /* 0x000000021c057220 */ /* 0x080fe20000410000 */
[----:B------:R-:W-:Y:S01]  /*1a6e0*/  FMUL.FTZ R4, R29, R2 ;  /* 0x000000021d047220 */ /* 0x000fe20000410000 */
[-C--:B------:R-:W-:Y:S01]  /*1a6f0*/  FMUL.FTZ R39, R46, R10.reuse ;  /* 0x0000000a2e277220 */ /* 0x080fe20000410000 */
[----:B------:R-:W-:Y:S01]  /*1a700*/  FMUL.FTZ R102, R103, R10 ;  /* 0x0000000a67667220 */ /* 0x000fe20000410000 */
        /* <DEDUP_REMOVED lines=80> */
[-C--:B0-----:R-:W-:Y:S01]  /*1ac10*/  FMUL.FTZ R13, R27, R10.reuse ;  /* 0x0000000a1b0d7220 */ /* 0x081fe20000410000 */
        /* <DEDUP_REMOVED lines=38> */
[----:B------:R-:W-:-:S11]  /*1ae80*/  SEL R199, R199, RZ, P1 ;  /* 0x000000ffc7c77207 */ /* 0x000fd60000800000 */
.L_x_1422:
[----:B------:R-:W-:Y:S05]  /*1ae90*/  WARPSYNC.ALL ;  /* 0x0000000000007948 */ /* 0x000fea0003800000 */
[----:B------:R-:W0:Y:S08]  /*1aea0*/  S2UR UR42, SR_CgaCtaId ;  /* 0x00000000002a79c3 */ /* 0x000e300000008800 */
[----:B------:R-:W-:Y:S06]  /*1aeb0*/  BAR.SYNC.DEFER_BLOCKING 0x5, 0x180 ;  /* 0x0146000000007b1d */ /* 0x000fec0000010000 */
[----:B------:R-:W-:Y:S01]  /*1aec0*/  UMOV UR4, 0x400 ;  /* 0x0000040000047882 */ /* 0x000fe20000000000 */
[----:B------:R-:W-:Y:S01]  /*1aed0*/  BSSY B0, `(.L_x_1553) ;  /* 0x0000391000007945 */ /* 0x000fe20003800000 */
[----:B0-----:R-:W-:-:S06]  /*1aee0*/  ULEA UR4, UR42, UR4, 0x18 ;  /* 0x000000042a047291 */ /* 0x001fcc000f8ec03f */
[----:B------:R-:W-:-:S05]  /*1aef0*/  IMAD.U32 R16, RZ, RZ, UR4 ;  /* 0x00000004ff107e24 */ /* 0x000fca000f8e00ff */
[----:B------:R0:W1:Y:S01]  /*1af00*/  LDS.128 R200, [R16+0x284d0] ;  /* 0x0284d00010c87984 */ /* 0x0000620000000c00 */
[----:B------:R-:W-:Y:S06]  /*1af10*/  BAR.ARV 0x4, 0x180 ;  /* 0x0106000000007b1d */ /* 0x000fec0000002000 */
[----:B------:R-:W-:Y:S05]  /*1af20*/  @P0 BRA `(.L_x_1554) ;  /* 0x0000002800d40947 */ /* 0x000fea0003800000 */
[----:B-----5:R-:W2:Y:S01]  /*1af30*/  S2R R87, SR_TID.X ;  /* 0x0000000000577919 */ /* 0x020ea20000002100 */
[----:B------:R-:W-:Y:S01]  /*1af40*/  F2FP.BF16.F32.PACK_AB R57, R30, R13 ;  /* 0x0000000d1e39723e */ /* 0x000fe200000010ff */
[----:B------:R-:W-:Y:S01]  /*1af50*/  ULDC.64 UR4, c[0x4][0x110] ;  /* 0x0100440000047ab9 */ /* 0x000fe20000000a00 */
[----:B------:R-:W3:Y:S01]  /*1af60*/  S2R R13, SR_SWINHI ;  /* 0x00000000000d7919 */ /* 0x000ee20000002f00 */
        /* <DEDUP_REMOVED lines=8> */
[----:B--2---:R-:W-:-:S04]  /*1aff0*/  SHF.L.U32 R2, R87, 0x2, RZ ;  /* 0x0000000257027819 */ /* 0x004fc800000006ff */
[----:B------:R-:W-:Y:S02]  /*1b000*/  LOP3.LUT R2, R2, 0xc, RZ, 0xc0, !PT ;  /* 0x0000000c02027812 */ /* 0x000fe400078ec0ff */
[----:B------:R-:W-:Y:S02]  /*1b010*/  MOV R76, R16 ;  /* 0x00000010004c7202 */ /* 0x000fe40000000f00 */
[----:B---3--:R-:W-:Y:S02]  /*1b020*/  MOV R77, R13 ;  /* 0x0000000d004d7202 */ /* 0x008fe40000000f00 */
[----:B------:R-:W-:Y:S01]  /*1b030*/  IADD3 R26, P0, R2, UR4, RZ ;  /* 0x00000004021a7c10 */ /* 0x000fe2000ff1e0ff */
[----:B------:R-:W-:Y:S01]  /*1b040*/  IMAD.WIDE R62, R233, 0x2, R76 ;  /* 0x00000002e93e7825 */ /* 0x000fe200078e024c */
[----:B------:R-:W-:Y:S02]  /*1b050*/  F2FP.BF16.F32.PACK_AB R78, R117, R116 ;  /* 0x00000074754e723e */ /* 0x000fe400000010ff */
[----:B------:R-:W-:Y:S01]  /*1b060*/  F2FP.BF16.F32.PACK_AB R11, R54, R51 ;  /* 0x00000033360b723e */ /* 0x000fe200000010ff */
[----:B------:R-:W-:Y:S01]  /*1b070*/  IMAD.X R27, RZ, RZ, UR5, P0 ;  /* 0x00000005ff1b7e24 */ /* 0x000fe200080e06ff */
        /* <DEDUP_REMOVED lines=24> */
[----:B------:R-:W-:Y:S01]  /*1b200*/  F2FP.BF16.F32.PACK_AB R7, R7, R32 ;  /* 0x000000200707723e */ /* 0x000fe200000010ff */
[----:B------:R-:W-:Y:S01]  /*1b210*/  UMOV UR4, 0xffffffff ;  /* 0xffffffff00047882 */ /* 0x000fe20000000000 */
[----:B------:R-:W-:Y:S01]  /*1b220*/  F2FP.BF16.F32.PACK_AB R117, R86, R83 ;  /* 0x000000535675723e */ /* 0x000fe200000010ff */
[----:B------:R2:W5:Y:S01]  /*1b230*/  LDG.E.CONSTANT R2, desc[UR46][R26.64] ;  /* 0x0000002e1a027981 */ /* 0x000562000c1e9900 */
[----:B------:R-:W-:-:S02]  /*1b240*/  LOP3.LUT P0, R12, R87, 0x3, RZ, 0xc0, !PT ;  /* 0x00000003570c7812 */ /* 0x000fc4000780c0ff */
[C---:B------:R-:W-:Y:S02]  /*1b250*/  IADD3 R85, P3, R62.reuse, 0xc060, RZ ;  /* 0x0000c0603e557810 */ /* 0x040fe40007f7e0ff */
[C---:B------:R-:W-:Y:S02]  /*1b260*/  IADD3 R83, P2, R62.reuse, 0xc040, RZ ;  /* 0x0000c0403e537810 */ /* 0x040fe40007f5e0ff */
[C---:B------:R-:W-:Y:S02]  /*1b270*/  IADD3 R81, P1, R62.reuse, 0xc020, RZ ;  /* 0x0000c0203e517810 */ /* 0x040fe40007f3e0ff */
[C---:B------:R-:W-:Y:S02]  /*1b280*/  IADD3 R75, P4, R62.reuse, 0x8060, RZ ;  /* 0x000080603e4b7810 */ /* 0x040fe40007f9e0ff */
[----:B------:R-:W-:Y:S02]  /*1b290*/  IADD3 R87, P5, R62, 0xc000, RZ ;  /* 0x0000c0003e577810 */ /* 0x000fe40007fbe0ff */
        /* <DEDUP_REMOVED lines=21> */
[----:B------:R-:W-:-:S02]  /*1b3f0*/  IADD3 R69, P3, R62, 0x8040, RZ ;  /* 0x000080403e457810 */ /* 0x000fc40007f7e0ff */
[C---:B------:R-:W-:Y:S02]  /*1b400*/  IADD3 R61, P2, R62.reuse, 0x8020, RZ ;  /* 0x000080203e3d7810 */ /* 0x040fe40007f5e0ff */
[C---:B------:R-:W-:Y:S02]  /*1b410*/  IADD3 R55, P1, R62.reuse, 0x8000, RZ ;  /* 0x000080003e377810 */ /* 0x040fe40007f3e0ff */
[C---:B------:R-:W-:Y:S02]  /*1b420*/  IADD3 R47, P4, R62.reuse, 0x4040, RZ ;  /* 0x000040403e2f7810 */ /* 0x040fe40007f9e0ff */
[----:B------:R-:W-:Y:S02]  /*1b430*/  IADD3 R53, P5, R62, 0x4060, RZ ;  /* 0x000040603e357810 */ /* 0x000fe40007fbe0ff */
[----:B------:R-:W-:Y:S02]  /*1b440*/  F2FP.BF16.F32.PACK_AB R9, R46, R43 ;  /* 0x0000002b2e09723e */ /* 0x000fe400000010ff */
[----:B------:R-:W-:-:S02]  /*1b450*/  LOP3.LUT R68, R69, 0x380, RZ, 0xc0, !PT ;  /* 0x0000038045447812 */ /* 0x000fc400078ec0ff */
[----:B------:R-:W-:Y:S02]  /*1b460*/  LOP3.LUT R60, R61, 0x380, RZ, 0xc0, !PT ;  /* 0x000003803d3c7812 */ /* 0x000fe400078ec0ff */
[----:B------:R-:W-:Y:S02]  /*1b470*/  LOP3.LUT R54, R55, 0x380, RZ, 0xc0, !PT ;  /* 0x0000038037367812 */ /* 0x000fe400078ec0ff */
[----:B------:R-:W-:Y:S02]  /*1b480*/  LOP3.LUT R46, R47, 0x380, RZ, 0xc0, !PT ;  /* 0x000003802f2e7812 */ /* 0x000fe400078ec0ff */
[----:B------:R-:W-:Y:S02]  /*1b490*/  LOP3.LUT R52, R53, 0x380, RZ, 0xc0, !PT ;  /* 0x0000038035347812 */ /* 0x000fe400078ec0ff */
[----:B------:R-:W-:Y:S02]  /*1b4a0*/  SHF.R.U64 R68, R68, 0x3, RZ ;  /* 0x0000000344447819 */ /* 0x000fe400000012ff */
[----:B------:R-:W-:-:S02]  /*1b4b0*/  SHF.R.U64 R60, R60, 0x3, RZ ;  /* 0x000000033c3c7819 */ /* 0x000fc400000012ff */
        /* <DEDUP_REMOVED lines=13> */
[----:B------:R-:W-:-:S02]  /*1b590*/  ISETP.EQ.OR P0, PT, R12, 0x3, !P0 ;  /* 0x000000030c00780c */ /* 0x000fc40004702670 */
[C---:B------:R-:W-:Y:S02]  /*1b5a0*/  IADD3 R45, P3, R62.reuse, 0x4020, RZ ;  /* 0x000040203e2d7810 */ /* 0x040fe40007f7e0ff */
[C---:B------:R-:W-:Y:S02]  /*1b5b0*/  IADD3 R39, P2, R62.reuse, 0x4000, RZ ;  /* 0x000040003e277810 */ /* 0x040fe40007f5e0ff */
[C---:B------:R-:W-:Y:S02]  /*1b5c0*/  IADD3 R37, P1, R62.reuse, 0x60, RZ ;  /* 0x000000603e257810 */ /* 0x040fe40007f3e0ff */
[C---:B------:R-:W-:Y:S02]  /*1b5d0*/  IADD3 R29, P4, R62.reuse, 0x20, RZ ;  /* 0x000000203e1d7810 */ /* 0x040fe40007f9e0ff */
[----:B------:R-:W-:Y:S02]  /*1b5e0*/  IADD3 R33, P5, R62, 0x40, RZ ;  /* 0x000000403e217810 */ /* 0x000fe40007fbe0ff */
[----:B------:R-:W-:-:S02]  /*1b5f0*/  F2FP.BF16.F32.PACK_AB R43, R36, R73 ;  /* 0x00000049242b723e */ /* 0x000fc400000010ff */
[----:B------:R-:W-:Y:S02]  /*1b600*/  SEL R13, R5, R4, P0 ;  /* 0x00000004050d7207 */ /* 0x000fe40000000000 */
[----:B------:R-:W-:Y:S02]  /*1b610*/  LOP3.LUT R44, R45, 0x380, RZ, 0xc0, !PT ;  /* 0x000003802d2c7812 */ /* 0x000fe400078ec0ff */
[----:B------:R-:W-:Y:S02]  /*1b620*/  LOP3.LUT R38, R39, 0x380, RZ, 0xc0, !PT ;  /* 0x0000038027267812 */ /* 0x000fe400078ec0ff */
[----:B------:R-:W-:Y:S02]  /*1b630*/  LOP3.LUT R36, R37, 0x380, RZ, 0xc0, !PT ;  /* 0x0000038025247812 */ /* 0x000fe400078ec0ff */
[----:B------:R-:W-:Y:S02]  /*1b640*/  LOP3.LUT R28, R29, 0x380, RZ, 0xc0, !PT ;  /* 0x000003801d1c7812 */ /* 0x000fe400078ec0ff */
[----:B------:R-:W-:-:S02]  /*1b650*/  SEL R4, R4, R5, P0 ;  /* 0x0000000504047207 */ /* 0x000fc40000000000 */
[----:B------:R-:W-:Y:S02]  /*1b660*/  LOP3.LUT R32, R33, 0x380, RZ, 0xc0, !PT ;  /* 0x0000038021207812 */ /* 0x000fe400078ec0ff */
[----:B------:R-:W-:Y:S02]  /*1b670*/  LOP3.LUT R5, R62, 0x380, RZ, 0xc0, !PT ;  /* 0x000003803e057812 */ /* 0x000fe400078ec0ff */
[----:B------:R-:W-:Y:S02]  /*1b680*/  SHF.R.U64 R44, R44, 0x3, RZ ;  /* 0x000000032c2c7819 */ /* 0x000fe400000012ff */
[----:B------:R-:W-:Y:S02]  /*1b690*/  SHF.R.U64 R38, R38, 0x3, RZ ;  /* 0x0000000326267819 */ /* 0x000fe400000012ff */
[----:B------:R-:W-:Y:S02]  /*1b6a0*/  SHF.R.U64 R36, R36, 0x3, RZ ;  /* 0x0000000324247819 */ /* 0x000fe400000012ff */
[----:B------:R-:W-:-:S02]  /*1b6b0*/  SHF.R.U64 R28, R28, 0x3, RZ ;  /* 0x000000031c1c7819 */ /* 0x000fc400000012ff */
        /* <DEDUP_REMOVED lines=12> */
[----:B------:R-:W-:Y:S02]  /*1b780*/  IADD3.X R33, RZ, R63, RZ, P5, !PT ;  /* 0x0000003fff217210 */ /* 0x000fe40002ffe4ff */
[----:B------:R-:W-:Y:S02]  /*1b790*/  F2FP.BF16.F32.PACK_AB R107, R110, R107 ;  /* 0x0000006b6e6b723e */ /* 0x000fe400000010ff */
[----:B------:R-:W-:Y:S02]  /*1b7a0*/  F2FP.BF16.F32.PACK_AB R125, R125, R90 ;  /* 0x0000005a7d7d723e */ /* 0x000fe400000010ff */
[----:B------:R-:W-:Y:S02]  /*1b7b0*/  F2FP.BF16.F32.PACK_AB R20, R94, R91 ;  /* 0x0000005b5e14723e */ /* 0x000fe400000010ff */
[----:B------:R-:W-:-:S02]  /*1b7c0*/  F2FP.BF16.F32.PACK_AB R133, R133, R98 ;  /* 0x000000628585723e */ /* 0x000fc400000010ff */
[----:B--2---:R-:W-:Y:S02]  /*1b7d0*/  F2FP.BF16.F32.PACK_AB R26, R102, R95 ;  /* 0x0000005f661a723e */ /* 0x004fe400000010ff */
[----:B------:R-:W-:Y:S02]  /*1b7e0*/  F2FP.BF16.F32.PACK_AB R110, R111, R114 ;  /* 0x000000726f6e723e */ /* 0x000fe400000010ff */
[----:B------:R-:W-:Y:S02]  /*1b7f0*/  F2FP.BF16.F32.PACK_AB R128, R93, R128 ;  /* 0x000000805d80723e */ /* 0x000fe400000010ff */
[----:B------:R-:W-:Y:S02]  /*1b800*/  F2FP.BF16.F32.PACK_AB R129, R92, R129 ;  /* 0x000000815c81723e */ /* 0x000fe400000010ff */
[----:B------:R-:W-:Y:S02]  /*1b810*/  MOV R79, R86 ;  /* 0x00000056004f7202 */ /* 0x000fe40000000f00 */
        /* <DEDUP_REMOVED lines=30> */
[----:B------:R-:W-:Y:S01]  /*1ba00*/  MOV R73, R28 ;  /* 0x0000001c00497202 */ /* 0x000fe20000000f00 */
[----:B------:R-:W-:Y:S06]  /*1ba10*/  BRA.DIV UR4, `(.L_x_1555) ;  /* 0x000000ba04c47947 */ /* 0x000fec000b800000 */
[----:B------:R-:W-:Y:S02]  /*1ba20*/  SEL R25, R7, R6, P0 ;  /* 0x0000000607197207 */ /* 0x000fe40000000000 */
[----:B------:R-:W-:Y:S02]  /*1ba30*/  SEL R6, R6, R7, P0 ;  /* 0x0000000706067207 */ /* 0x000fe40000000000 */
[----:B------:R-:W-:Y:S02]  /*1ba40*/  SEL R27, R40, R41, P0 ;  /* 0x00000029281b7207 */ /* 0x000fe40000000000 */
[----:B------:R-:W-:Y:S02]  /*1ba50*/  SEL R7, R41, R40, P0 ;  /* 0x0000002829077207 */ /* 0x000fe40000000000 */
[----:B------:R-:W-:Y:S02]  /*1ba60*/  SEL R37, R8, R51, P0 ;  /* 0x0000003308257207 */ /* 0x000fe40000000000 */
[----:B------:R-:W-:Y:S01]  /*1ba70*/  SEL R40, R51, R8, P0 ;  /* 0x0000000833287207 */ /* 0x000fe20000000000 */
[----:B-----5:R-:W-:Y:S01]  /*1ba80*/  SHFL.IDX PT, R27, R27, R2, 0x1c1f ;  /* 0x001c1f021b1b7589 */ /* 0x020fe200000e0000 */
[----:B------:R-:W-:-:S02]  /*1ba90*/  SEL R39, R88, R59, P0 ;  /* 0x0000003b58277207 */ /* 0x000fc40000000000 */
[----:B------:R-:W-:Y:S01]  /*1baa0*/  SEL R44, R59, R88, P0 ;  /* 0x000000583b2c7207 */ /* 0x000fe20000000000 */
[----:B------:R-:W-:Y:S01]  /*1bab0*/  SHFL.IDX PT, R8, R13, R2, 0x1c1f ;  /* 0x001c1f020d087589 */ /* 0x000fe200000e0000 */
[----:B------:R-:W-:Y:S02]  /*1bac0*/  SEL R29, R24, R49, P0 ;  /* 0x00000031181d7207 */ /* 0x000fe40000000000 */
[----:B------:R-:W-:Y:S01]  /*1bad0*/  SEL R33, R64, R65, P0 ;  /* 0x0000004140217207 */ /* 0x000fe20000000000 */
[----:B------:R-:W-:Y:S01]  /*1bae0*/  SHFL.IDX PT, R46, R39, R2, 0x1c1f ;  /* 0x001c1f02272e7589 */ /* 0x000fe200000e0000 */
[----:B------:R-:W-:Y:S02]  /*1baf0*/  SEL R32, R65, R64, P0 ;  /* 0x0000004041207207 */ /* 0x000fe40000000000 */
[----:B------:R-:W-:Y:S02]  /*1bb00*/  SEL R35, R72, R43, P0 ;  /* 0x0000002b48237207 */ /* 0x000fe40000000000 */
        /* <DEDUP_REMOVED lines=20> */
[----:B------:R-:W-:Y:S01]  /*1bc50*/  SEL R69, R71, R124, P0 ;  /* 0x0000007c47457207 */ /* 0x000fe20000000000 */
[----:B------:R-:W-:Y:S01]  /*1bc60*/  SHFL.IDX PT, R55, R55, R2, 0x1c1f ;  /* 0x001c1f0237377589 */ /* 0x000fe200000e0000 */
[----:B------:R-:W-:Y:S02]  /*1bc70*/  SEL R100, R124, R71, P0 ;  /* 0x000000477c647207 */ /* 0x000fe40000000000 */
[----:B------:R-:W-:Y:S01]  /*1bc80*/  LOP3.LUT R9, R2, 0x2, RZ, 0x3c, !PT ;  /* 0x0000000202097812 */ /* 0x000fe200078e3cff */
[----:B------:R-:W-:Y:S01]  /*1bc90*/  SHFL.IDX PT, R65, R65, R2, 0x1c1f ;  /* 0x001c1f0241417589 */ /* 0x000fe200000e0000 */
[----:B------:R-:W-:Y:S02]  /*1bca0*/  SEL R28, R21, R14, P0 ;  /* 0x0000000e151c7207 */ /* 0x000fe40000000000 */
[----:B------:R-:W-:Y:S01]  /*1bcb0*/  SEL R41, R48, R143, P0 ;  /* 0x0000008f30297207 */ /* 0x000fe20000000000 */
[----:B------:R-:W2:Y:S01]  /*1bcc0*/  SHFL.IDX PT, R21, R4, R9, 0x1c1f ;  /* 0x001c1f0904157589 */ /* 0x000ea200000e0000 */
        /* <DEDUP_REMOVED lines=41> */
[----:B------:R-:W4:Y:S01]  /*1bf60*/  SHFL.IDX PT, R20, R7, R9, 0x1c1f ;  /* 0x001c1f0907147589 */ /* 0x000f2200000e0000 */
[----:B------:R-:W-:Y:S02]  /*1bf70*/  SEL R110, R115, R110, P0 ;  /* 0x0000006e736e7207 */ /* 0x000fe40000000000 */
[----:B------:R-:W-:Y:S01]  /*1bf80*/  SEL R112, R123, R112, P0 ;  /* 0x000000707b707207 */ /* 0x000fe20000000000 */
[----:B------:R-:W-:Y:S01]  /*1bf90*/  SHFL.IDX PT, R26, R29, R2, 0x1c1f ;  /* 0x001c1f021d1a7589 */ /* 0x000fe200000e0000 */
[----:B------:R-:W-:-:S02]  /*1bfa0*/  SEL R75, R141, R140, P0 ;  /* 0x0000008c8d4b7207 */ /* 0x000fc40000000000 */
[----:B------:R-:W-:Y:S01]  /*1bfb0*/  SEL R5, R140, R141, P0 ;  /* 0x0000008d8c057207 */ /* 0x000fe20000000000 */
[----:B------:R0:W1:Y:S01]  /*1bfc0*/  SHFL.IDX PT, R25, R6, R9, 0x1c1f ;  /* 0x001c1f0906197589 */ /* 0x00006200000e0000 */
[----:B--2---:R-:W-:Y:S02]  /*1bfd0*/  SEL R4, R8, R21, P0 ;  /* 0x0000001508047207 */ /* 0x004fe40000000000 */
[----:B---3--:R-:W-:Y:S01]  /*1bfe0*/  SEL R32, R34, R33, P0 ;  /* 0x0000002122207207 */ /* 0x008fe20000000000 */
[----:B------:R-:W2:Y:S01]  /*1bff0*/  SHFL.IDX PT, R29, R24, R9, 0x1c1f ;  /* 0x001c1f09181d7589 */ /* 0x000ea200000e0000 */
[----:B------:R-:W-:Y:S02]  /*1c000*/  SEL R36, R38, R35, P0 ;  /* 0x0000002326247207 */ /* 0x000fe40000000000 */
[----:B------:R-:W-:Y:S01]  /*1c010*/  SEL R40, R42, R37, P0 ;  /* 0x000000252a287207 */ /* 0x000fe20000000000 */
[----:B------:R-:W3:Y:S01]  /*1c020*/  SHFL.IDX PT, R7, R64, R9, 0x1c1f ;  /* 0x001c1f0940077589 */ /* 0x000ee200000e0000 */
[----:B------:R-:W-:-:S02]  /*1c030*/  SEL R44, R46, R39, P0 ;  /* 0x000000272e2c7207 */ /* 0x000fc40000000000 */
[----:B0-----:R-:W-:Y:S01]  /*1c040*/  SEL R6, R21, R8, P0 ;  /* 0x0000000815067207 */ /* 0x001fe20000000000 */
[----:B------:R-:W0:Y:S01]  /*1c050*/  SHFL.IDX PT, R41, R48, R9, 0x1c1f ;  /* 0x001c1f0930297589 */ /* 0x000e2200000e0000 */
[----:B------:R-:W-:Y:S02]  /*1c060*/  SEL R28, R30, R31, P0 ;  /* 0x0000001f1e1c7207 */ /* 0x000fe40000000000 */
[----:B------:R-:W-:Y:S01]  /*1c070*/  SEL R34, R33, R34, P0 ;  /* 0x0000002221227207 */ /* 0x000fe20000000000 */
[----:B------:R-:W0:Y:S01]  /*1c080*/  SHFL.IDX PT, R43, R52, R9, 0x1c1f ;  /* 0x001c1f09342b7589 */ /* 0x000e2200000e0000 */
[----:B------:R-:W-:Y:S02]  /*1c090*/  SEL R38, R35, R38, P0 ;  /* 0x0000002623267207 */ /* 0x000fe40000000000 */
[----:B------:R-:W-:Y:S01]  /*1c0a0*/  SEL R42, R37, R42, P0 ;  /* 0x0000002a252a7207 */ /* 0x000fe20000000000 */
[----:B------:R-:W0:Y:S01]  /*1c0b0*/  SHFL.IDX PT, R45, R56, R9, 0x1c1f ;  /* 0x001c1f09382d7589 */ /* 0x000e2200000e0000 */
[----:B------:R-:W-:-:S02]  /*1c0c0*/  SEL R46, R39, R46, P0 ;  /* 0x0000002e272e7207 */ /* 0x000fc40000000000 */
[----:B----4-:R-:W-:Y:S01]  /*1c0d0*/  SEL R12, R27, R20, P0 ;  /* 0x000000141b0c7207 */ /* 0x010fe20000000000 */
[----:B------:R-:W4:Y:S01]  /*1c0e0*/  SHFL.IDX PT, R47, R60, R9, 0x1c1f ;  /* 0x001c1f093c2f7589 */ /* 0x000f2200000e0000 */
[----:B-1----:R-:W-:Y:S02]  /*1c0f0*/  SEL R8, R10, R25, P0 ;  /* 0x000000190a087207 */ /* 0x002fe40000000000 */
[----:B------:R-:W-:Y:S01]  /*1c100*/  SEL R10, R25, R10, P0 ;  /* 0x0000000a190a7207 */ /* 0x000fe20000000000 */
[----:B------:R-:W1:Y:S01]  /*1c110*/  SHFL.IDX PT, R49, R68, R9, 0x1c1f ;  /* 0x001c1f0944317589 */ /* 0x000e6200000e0000 */
[----:B--2---:R-:W-:Y:S02]  /*1c120*/  SEL R24, R26, R29, P0 ;  /* 0x0000001d1a187207 */ /* 0x004fe40000000000 */
[----:B------:R-:W-:Y:S01]  /*1c130*/  SEL R14, R20, R27, P0 ;  /* 0x0000001b140e7207 */ /* 0x000fe20000000000 */
[----:B------:R-:W2:Y:S01]  /*1c140*/  SHFL.IDX PT, R51, R72, R9, 0x1c1f ;  /* 0x001c1f0948337589 */ /* 0x000ea200000e0000 */
[----:B---3--:R-:W-:Y:S01]  /*1c150*/  SEL R64, R66, R7, P0 ;  /* 0x0000000742407207 */ /* 0x008fe20000000000 */
[----:B------:R-:W-:Y:S01]  /*1c160*/  IMAD.MOV.U32 R20, RZ, RZ, RZ ;  /* 0x000000ffff147224 */ /* 0x000fe200078e00ff */
[----:B------:R-:W-:Y:S01]  /*1c170*/  SEL R26, R29, R26, P0 ;  /* 0x0000001a1d1a7207 */ /* 0x000fe20000000000 */
[----:B------:R-:W3:Y:S01]  /*1c180*/  SHFL.IDX PT, R88, R88, R9, 0x1c1f ;  /* 0x001c1f0958587589 */ /* 0x000ee200000e0000 */
[----:B------:R-:W-:-:S02]  /*1c190*/  SEL R30, R31, R30, P0 ;  /* 0x0000001e1f1e7207 */ /* 0x000fc40000000000 */
[----:B0-----:R-:W-:Y:S01]  /*1c1a0*/  SEL R48, R50, R41, P0 ;  /* 0x0000002932307207 */ /* 0x001fe20000000000 */
[----:B------:R-:W0:Y:S01]  /*1c1b0*/  SHFL.IDX PT, R100, R100, R9, 0x1c1f ;  /* 0x001c1f0964647589 */ /* 0x000e2200000e0000 */
[----:B------:R-:W-:Y:S02]  /*1c1c0*/  SEL R52, R54, R43, P0 ;  /* 0x0000002b36347207 */ /* 0x000fe40000000000 */
[----:B------:R-:W-:Y:S01]  /*1c1d0*/  SEL R66, R7, R66, P0 ;  /* 0x0000004207427207 */ /* 0x000fe20000000000 */
[----:B------:R-:W-:Y:S01]  /*1c1e0*/  SHFL.IDX PT, R57, R57, R2, 0x1c1f ;  /* 0x001c1f0239397589 */ /* 0x000fe200000e0000 */
[----:B------:R-:W-:Y:S02]  /*1c1f0*/  SEL R56, R58, R45, P0 ;  /* 0x0000002d3a387207 */ /* 0x000fe40000000000 */
[----:B------:R-:W-:Y:S01]  /*1c200*/  SEL R50, R41, R50, P0 ;  /* 0x0000003229327207 */ /* 0x000fe20000000000 */
[----:B------:R-:W-:Y:S01]  /*1c210*/  SHFL.IDX PT, R61, R61, R2, 0x1c1f ;  /* 0x001c1f023d3d7589 */ /* 0x000fe200000e0000 */
[----:B----4-:R-:W-:-:S02]  /*1c220*/  SEL R60, R62, R47, P0 ;  /* 0x0000002f3e3c7207 */ /* 0x010fc40000000000 */
[----:B------:R-:W-:Y:S01]  /*1c230*/  SEL R54, R43, R54, P0 ;  /* 0x000000362b367207 */ /* 0x000fe20000000000 */
[----:B------:R-:W-:Y:S01]  /*1c240*/  SHFL.IDX PT, R63, R63, R2, 0x1c1f ;  /* 0x001c1f023f3f7589 */ /* 0x000fe200000e0000 */
        /* <DEDUP_REMOVED lines=8> */
[----:B------:R-:W1:Y:S01]  /*1c2d0*/  SHFL.IDX PT, R78, R78, R9, 0x1c1f ;  /* 0x001c1f094e4e7589 */ /* 0x000e6200000e0000 */
[----:B0-----:R-:W-:Y:S02]  /*1c2e0*/  SEL R37, R69, R100, P0 ;  /* 0x0000006445257207 */ /* 0x001fe40000000000 */
[----:B------:R-:W-:Y:S01]  /*1c2f0*/  SEL R39, R100, R69, P0 ;  /* 0x0000004564277207 */ /* 0x000fe20000000000 */
[----:B------:R-:W0:Y:S01]  /*1c300*/  SHFL.IDX PT, R80, R80, R9, 0x1c1f ;  /* 0x001c1f0950507589 */ /* 0x000e2200000e0000 */
[----:B------:R-:W-:Y:S02]  /*1c310*/  SEL R70, R49, R70, P0 ;  /* 0x0000004631467207 */ /* 0x000fe40000000000 */
[----:B------:R-:W-:Y:S01]  /*1c320*/  SEL R74, R51, R74, P0 ;  /* 0x0000004a334a7207 */ /* 0x000fe20000000000 */
[----:B------:R-:W2:Y:S04]  /*1c330*/  SHFL.IDX PT, R82, R82, R9, 0x1c1f ;  /* 0x001c1f0952527589 */ /* 0x000ea800000e0000 */
[----:B------:R-:W3:Y:S04]  /*1c340*/  SHFL.IDX PT, R84, R84, R9, 0x1c1f ;  /* 0x001c1f0954547589 */ /* 0x000ee800000e0000 */
[----:B------:R-:W4:Y:S04]  /*1c350*/  SHFL.IDX PT, R86, R86, R9, 0x1c1f ;  /* 0x001c1f0956567589 */ /* 0x000f2800000e0000 */
[----:B------:R-:W4:Y:S04]  /*1c360*/  SHFL.IDX PT, R114, R114, R9, 0x1c1f ;  /* 0x001c1f0972727589 */ /* 0x000f2800000e0000 */
[----:B------:R-:W4:Y:S01]  /*1c370*/  SHFL.IDX PT, R116, R116, R9, 0x1c1f ;  /* 0x001c1f0974747589 */ /* 0x000f2200000e0000 */
[----:B-1----:R-:W-:-:S03]  /*1c380*/  SEL R7, R78, R55, P0 ;  /* 0x000000374e077207 */ /* 0x002fc60000000000 */
[----:B------:R-:W-:Y:S01]  /*1c390*/  SHFL.IDX PT, R99, R99, R2, 0x1c1f ;  /* 0x001c1f0263637589 */ /* 0x000fe200000e0000 */
[----:B0-----:R-:W-:-:S03]  /*1c3a0*/  SEL R11, R80, R57, P0 ;  /* 0x00000039500b7207 */ /* 0x001fc60000000000 */
[----:B------:R-:W-:Y:S01]  /*1c3b0*/  SHFL.IDX PT, R101, R101, R2, 0x1c1f ;  /* 0x001c1f0265657589 */ /* 0x000fe200000e0000 */
[----:B--2---:R-:W-:Y:S02]  /*1c3c0*/  SEL R13, R59, R82, P0 ;  /* 0x000000523b0d7207 */ /* 0x004fe40000000000 */
[----:B------:R-:W-:Y:S01]  /*1c3d0*/  SEL R15, R82, R59, P0 ;  /* 0x0000003b520f7207 */ /* 0x000fe20000000000 */
[----:B------:R-:W-:Y:S01]  /*1c3e0*/  SHFL.IDX PT, R103, R103, R2, 0x1c1f ;  /* 0x001c1f0267677589 */ /* 0x000fe200000e0000 */
[----:B---3--:R-:W-:Y:S02]  /*1c3f0*/  SEL R25, R61, R84, P0 ;  /* 0x000000543d197207 */ /* 0x008fe40000000000 */
[----:B------:R-:W-:Y:S01]  /*1c400*/  SEL R27, R84, R61, P0 ;  /* 0x0000003d541b7207 */ /* 0x000fe20000000000 */
[----:B------:R-:W-:Y:S01]  /*1c410*/  SHFL.IDX PT, R105, R105, R2, 0x1c1f ;  /* 0x001c1f0269697589 */ /* 0x000fe200000e0000 */
[----:B----4-:R-:W-:Y:S02]  /*1c420*/  SEL R29, R63, R86, P0 ;  /* 0x000000563f1d7207 */ /* 0x010fe40000000000 */
[----:B------:R-:W-:Y:S01]  /*1c430*/  SEL R31, R86, R63, P0 ;  /* 0x0000003f561f7207 */ /* 0x000fe20000000000 */
[----:B------:R-:W-:Y:S01]  /*1c440*/  SHFL.IDX PT, R107, R107, R2, 0x1c1f ;  /* 0x001c1f026b6b7589 */ /* 0x000fe200000e0000 */
[----:B------:R-:W-:-:S02]  /*1c450*/  SEL R65, R67, R114, P0 ;  /* 0x0000007243417207 */ /* 0x000fc40000000000 */
[----:B------:R-:W-:Y:S01]  /*1c460*/  SEL R67, R114, R67, P0 ;  /* 0x0000004372437207 */ /* 0x000fe20000000000 */
[----:B------:R-:W-:Y:S01]  /*1c470*/  SHFL.IDX PT, R109, R109, R2, 0x1c1f ;  /* 0x001c1f026d6d7589 */ /* 0x000fe200000e0000 */
[----:B------:R-:W-:Y:S02]  /*1c480*/  SEL R69, R71, R116, P0 ;  /* 0x0000007447457207 */ /* 0x000fe40000000000 */
[----:B------:R-:W-:Y:S01]  /*1c490*/  SEL R71, R116, R71, P0 ;  /* 0x0000004774477207 */ /* 0x000fe20000000000 */
        /* <DEDUP_REMOVED lines=9> */
[----:B------:R0:W4:Y:S01]  /*1c530*/  SHFL.IDX PT, R2, R5, R9, 0x1c1f ;  /* 0x001c1f0905027589 */ /* 0x00012200000e0000 */
[----:B-1----:R-:W-:Y:S02]  /*1c540*/  SEL R45, R101, R104, P0 ;  /* 0x00000068652d7207 */ /* 0x002fe40000000000 */
[----:B------:R-:W-:Y:S02]  /*1c550*/  SEL R47, R104, R101, P0 ;  /* 0x00000065682f7207 */ /* 0x000fe40000000000 */
[----:B--2---:R-:W-:Y:S02]  /*1c560*/  SEL R49, R103, R106, P0 ;  /* 0x0000006a67317207 */ /* 0x004fe40000000000 */
[----:B------:R-:W-:Y:S02]  /*1c570*/  SEL R51, R106, R103, P0 ;  /* 0x000000676a337207 */ /* 0x000fe40000000000 */
[----:B---3--:R-:W-:-:S02]  /*1c580*/  SEL R53, R105, R108, P0 ;  /* 0x0000006c69357207 */ /* 0x008fc40000000000 */
[----:B0-----:R-:W-:Y:S02]  /*1c590*/  SEL R5, R55, R78, P0 ;  /* 0x0000004e37057207 */ /* 0x001fe40000000000 */
[----:B------:R-:W-:Y:S02]  /*1c5a0*/  SEL R9, R57, R80, P0 ;  /* 0x0000005039097207 */ /* 0x000fe40000000000 */
[----:B------:R-:W-:Y:S02]  /*1c5b0*/  SEL R55, R108, R105, P0 ;  /* 0x000000696c377207 */ /* 0x000fe40000000000 */
[----:B----4-:R-:W-:Y:S02]  /*1c5c0*/  SEL R57, R107, R110, P0 ;  /* 0x0000006e6b397207 */ /* 0x010fe40000000000 */
[----:B------:R-:W-:Y:S02]  /*1c5d0*/  SEL R59, R110, R107, P0 ;  /* 0x0000006b6e3b7207 */ /* 0x000fe40000000000 */
[----:B------:R-:W-:-:S02]  /*1c5e0*/  SEL R61, R109, R112, P0 ;  /* 0x000000706d3d7207 */ /* 0x000fc40000000000 */
[----:B------:R-:W-:-:S07]  /*1c5f0*/  SEL R63, R112, R109, P0 ;  /* 0x0000006d703f7207 */ /* 0x000fce0000000000 */
.L_x_1845:
[----:B------:R-:W-:Y:S05]  /*1c600*/  WARPSYNC.ALL ;  /* 0x0000000000007948 */ /* 0x000fea0003800000 */
[----:B------:R-:W-:Y:S06]  /*1c610*/  BAR.SYNC.DEFER_BLOCKING 0x1, 0x100 ;  /* 0x0044000000007b1d */ /* 0x000fec0000010000 */
[----:B------:R-:W-:-:S02]  /*1c620*/  ULDC.64 UR4, c[0x0][0xc00] ;  /* 0x0003000000047ab9 */ /* 0x000fc40000000a00 */
[----:B------:R-:W0:Y:S01]  /*1c630*/  LDC.64 R100, c[0x0][0xc00] ;  /* 0x00030000ff647b82 */ /* 0x000e220000000a00 */
[----:B------:R-:W-:-:S04]  /*1c640*/  ISETP.NE.U32.AND P2, PT, RZ, UR4, PT ;  /* 0x00000004ff007c0c */ /* 0x000fc8000bf45070 */
[----:B------:R-:W-:Y:S01]  /*1c650*/  ISETP.NE.AND.EX P2, PT, RZ, UR5, PT, P2 ;  /* 0x00000005ff007c0c */ /* 0x000fe2000bf45320 */
[----:B------:R-:W-:Y:S01]  /*1c660*/  ULDC.64 UR4, c[0x0][0xc08] ;  /* 0x0003020000047ab9 */ /* 0x000fe20000000a00 */
[----:B------:R-:W-:Y:S04]  /*1c670*/  STSM.16.M88.4 [R98], R4 ;  /* 0x0000000462007844 */ /* 0x000fe80000000200 */
[----:B------:R1:W-:Y:S01]  /*1c680*/  STSM.16.M88.4 [R73], R8 ;  /* 0x0000000849007844 */ /* 0x0003e20000000200 */
[----:B0-----:R-:W-:-:S03]  /*1c690*/  IMAD.WIDE R100, R217, 0x4, R100 ;  /* 0x00000004d9647825 */ /* 0x001fc600078e0264 */
[----:B------:R-:W-:Y:S04]  /*1c6a0*/  STSM.16.M88.4 [R87], R12 ;  /* 0x0000000c57007844 */ /* 0x000fe80000000200 */
[----:B------:R-:W-:Y:S04]  /*1c6b0*/  STSM.16.M88.4 [R89], R24 ;  /* 0x0000001859007844 */ /* 0x000fe80000000200 */
[----:B------:R-:W-:Y:S01]  /*1c6c0*/  STSM.16.M88.4 [R90], R28 ;  /* 0x0000001c5a007844 */ /* 0x000fe20000000200 */
[----:B-1----:R-:W-:-:S03]  /*1c6d0*/  SEL R73, R75, R2, P0 ;  /* 0x000000024b497207 */ /* 0x002fc60000000000 */
[----:B------:R-:W-:Y:S01]  /*1c6e0*/  STSM.16.M88.4 [R91], R32 ;  /* 0x000000205b007844 */ /* 0x000fe20000000200 */
[----:B------:R-:W-:Y:S02]  /*1c6f0*/  SEL R75, R2, R75, P0 ;  /* 0x0000004b024b7207 */ /* 0x000fe40000000000 */
[----:B------:R-:W-:Y:S01]  /*1c700*/  ISETP.NE.U32.AND P0, PT, RZ, UR4, PT ;  /* 0x00000004ff007c0c */ /* 0x000fe2000bf05070 */
[----:B------:R-:W-:Y:S01]  /*1c710*/  STSM.16.M88.4 [R92], R36 ;  /* 0x000000245c007844 */ /* 0x000fe20000000200 */
[----:B------:R-:W0:Y:S02]  /*1c720*/  LDC R2, c[0x0][0xbe8] ;  /* 0x0002fa00ff027b82 */ /* 0x000e240000000800 */
[----:B------:R-:W-:Y:S01]  /*1c730*/  ISETP.NE.AND.EX P0, PT, RZ, UR5, PT, P0 ;  /* 0x00000005ff007c0c */ /* 0x000fe2000bf05300 */
[----:B------:R-:W-:Y:S04]  /*1c740*/  STSM.16.M88.4 [R93], R40 ;  /* 0x000000285d007844 */ /* 0x000fe80000000200 */
[----:B------:R-:W-:Y:S04]  /*1c750*/  STSM.16.M88.4 [R94], R44 ;  /* 0x0000002c5e007844 */ /* 0x000fe80000000200 */
[----:B------:R-:W-:Y:S04]  /*1c760*/  STSM.16.M88.4 [R95], R48 ;  /* 0x000000305f007844 */ /* 0x000fe80000000200 */
[----:B------:R-:W-:Y:S01]  /*1c770*/  STSM.16.M88.4 [R96], R52 ;  /* 0x0000003460007844 */ /* 0x000fe20000000200 */
[----:B------:R-:W1:Y:S03]  /*1c780*/  @P0 LDC.64 R4, c[0x0][0xc08] ;  /* 0x00030200ff040b82 */ /* 0x000e660000000a00 */
[----:B------:R-:W-:Y:S04]  /*1c790*/  STSM.16.M88.4 [R97], R56 ;  /* 0x0000003861007844 */ /* 0x000fe80000000200 */
[----:B------:R-:W-:Y:S04]  /*1c7a0*/  STSM.16.M88.4 [R79], R60 ;  /* 0x0000003c4f007844 */ /* 0x000fe80000000200 */
[----:B------:R2:W-:Y:S04]  /*1c7b0*/  STSM.16.M88.4 [R81], R64 ;  /* 0x0000004051007844 */ /* 0x0005e80000000200 */
[----:B------:R3:W-:Y:S04]  /*1c7c0*/  STSM.16.M88.4 [R83], R68 ;  /* 0x0000004453007844 */ /* 0x0007e80000000200 */
[----:B------:R3:W-:Y:S01]  /*1c7d0*/  STSM.16.M88.4 [R85], R72 ;  /* 0x0000004855007844 */ /* 0x0007e20000000200 */
[----:B------:R-:W-:Y:S01]  /*1c7e0*/  BAR.SYNC.DEFER_BLOCKING 0x1, 0x100 ;  /* 0x0044000000007b1d */ /* 0x000fe20000010000 */
[----:B-1----:R-:W-:-:S05]  /*1c7f0*/  @P0 IMAD.WIDE R4, R217, 0x4, R4 ;  /* 0x00000004d9040825 */ /* 0x002fca00078e0204 */
[----:B------:R-:W-:Y:S02]  /*1c800*/  ULDC UR4, c[0x0][0xa88] ;  /* 0x0002a20000047ab9 */ /* 0x000fe40000000800 */
[----:B--2---:R-:W-:Y:S01]  /*1c810*/  IMAD.U32 R81, RZ, RZ, UR4 ;  /* 0x00000004ff517e24 */ /* 0x004fe2000f8e00ff */
[----:B------:R3:W5:Y:S01]  /*1c820*/  @P2 LDG.E R20, desc[UR46][R100.64] ;  /* 0x0000002e64142981 */ /* 0x000762000c1e1900 */
[----:B0-----:R-:W-:Y:S01]  /*1c830*/  ISETP.NE.AND P1, PT, R2, 0x1, PT ;  /* 0x000000010200780c */ /* 0x001fe20003f25270 */
[----:B------:R-:W-:-:S03]  /*1c840*/  IMAD.IADD R15, R205, 0x1, R204 ;  /* 0x00000001cd0f7824 */ /* 0x000fc600078e02cc */
[----:B------:R3:W5:Y:S09]  /*1c850*/  @P0 LDG.E R81, desc[UR46][R4.64] ;  /* 0x0000002e04510981 */ /* 0x000772000c1e1900 */
[----:B------:R-:W0:Y:S08]  /*1c860*/  @P1 LDC R6, c[0x0][0xbec] ;  /* 0x0002fb00ff061b82 */ /* 0x000e300000000800 */
[----:B------:R-:W1:Y:S01]  /*1c870*/  @P1 LDC R11, c[0x0][0xbf0] ;  /* 0x0002fc00ff0b1b82 */ /* 0x000e620000000800 */
[----:B---3--:R-:W-:Y:S05]  /*1c880*/  @P0 BRA `(.L_x_1556) ;  /* 0x0000000000100947 */ /* 0x008fea0003800000 */
[----:B------:R-:W-:Y:S05]  /*1c890*/  @!P2 BRA `(.L_x_1556) ;  /* 0x00000000000ca947 */ /* 0x000fea0003800000 */
[----:B------:R-:W2:Y:S04]  /*1c8a0*/  LDG.E R4, desc[UR46][R100.64] ;  /* 0x0000002e64047981 */ /* 0x000ea8000c1e1900 */
[----:B-----5:R-:W2:Y:S02]  /*1c8b0*/  LDG.E R81, desc[UR46][R100.64+0x4] ;  /* 0x0000042e64517981 */ /* 0x020ea4000c1e1900 */
[----:B--2---:R-:W-:-:S07]  /*1c8c0*/  IMAD.IADD R81, R81, 0x1, -R4 ;  /* 0x0000000151517824 */ /* 0x004fce00078e0a04 */
.L_x_1556:
[----:B------:R-:W-:Y:S01]  /*1c8d0*/  SHF.R.S32.HI R80, RZ, 0x1f, R216 ;  /* 0x0000001fff507819 */ /* 0x000fe200000114d8 */
[----:B0-----:R-:W-:Y:S01]  /*1c8e0*/  @P1 IMAD.HI.U32 R4, R15, R6, RZ ;  /* 0x000000060f041227 */ /* 0x001fe200078e00ff */
[----:B------:R-:W-:Y:S01]  /*1c8f0*/  ULDC.64 UR4, c[0x0][0xb90] ;  /* 0x0002e40000047ab9 */ /* 0x000fe20000000a00 */
[----:B-----5:R-:W-:Y:S01]  /*1c900*/  SHF.R.S32.HI R21, RZ, 0x1f, R20 ;  /* 0x0000001fff157819 */ /* 0x020fe20000011414 */
[----:B------:R-:W0:Y:S01]  /*1c910*/  @P1 LDC R83, c[0x0][0xbec] ;  /* 0x0002fb00ff531b82 */ /* 0x000e220000000800 */
[----:B------:R-:W-:Y:S01]  /*1c920*/  IMAD R9, R80, UR4, RZ ;  /* 0x0000000450097c24 */ /* 0x000fe2000f8e02ff */
[----:B------:R-:W-:Y:S01]  /*1c930*/  SHF.R.S32.HI R78, RZ, 0x1f, R217 ;  /* 0x0000001fff4e7819 */ /* 0x000fe200000114d9 */
[----:B------:R-:W-:Y:S01]  /*1c940*/  IMAD.MOV.U32 R7, RZ, RZ, R15 ;  /* 0x000000ffff077224 */ /* 0x000fe200078e000f */
[----:B-1----:R-:W-:Y:S01]  /*1c950*/  @P1 SHF.R.U32.HI R7, RZ, R11, R4 ;  /* 0x0000000bff071219 */ /* 0x002fe20000011604 */
[----:B------:R-:W-:Y:S01]  /*1c960*/  IMAD.WIDE.U32 R4, R216, UR4, R20 ;  /* 0x00000004d8047c25 */ /* 0x000fe2000f8e0014 */
[----:B------:R-:W-:-:S02]  /*1c970*/  SEL R78, R78, RZ, !P2 ;  /* 0x000000ff4e4e7207 */ /* 0x000fc40005000000 */
[----:B------:R-:W-:Y:S01]  /*1c980*/  SEL R79, R217, RZ, !P2 ;  /* 0x000000ffd94f7207 */ /* 0x000fe20005000000 */
[----:B------:R-:W-:Y:S01]  /*1c990*/  IMAD R9, R216, UR5, R9 ;  /* 0x00000005d8097c24 */ /* 0x000fe2000f8e0209 */
[----:B------:R-:W-:Y:S01]  /*1c9a0*/  ULDC.64 UR4, c[0x0][0xb98] ;  /* 0x0002e60000047ab9 */ /* 0x000fe20000000a00 */
[----:B------:R-:W-:Y:S01]  /*1c9b0*/  IMAD.MOV R13, RZ, RZ, -R7 ;  /* 0x000000ffff0d7224 */ /* 0x000fe200078e0a07 */
[----:B------:R-:W1:Y:S01]  /*1c9c0*/  @P1 LDC R85, c[0x0][0xbf0] ;  /* 0x0002fc00ff551b82 */ /* 0x000e620000000800 */
[----:B------:R-:W-:Y:S02]  /*1c9d0*/  IMAD.IADD R5, R5, 0x1, R9 ;  /* 0x0000000105057824 */ /* 0x000fe400078e0209 */
[----:B------:R-:W-:Y:S02]  /*1c9e0*/  IMAD R11, R17, 0x40, R18 ;  /* 0x00000040110b7824 */ /* 0x000fe400078e0212 */
[----:B------:R-:W-:Y:S02]  /*1c9f0*/  IMAD R9, R2, R13, R15 ;  /* 0x0000000d02097224 */ /* 0x000fe400078e020f */
[----:B------:R-:W-:-:S02]  /*1ca00*/  IMAD R6, R78, UR4, RZ ;  /* 0x000000044e067c24 */ /* 0x000fc4000f8e02ff */
[----:B------:R-:W-:-:S04]  /*1ca10*/  IMAD.WIDE.U32 R4, R79, UR4, R4 ;  /* 0x000000044f047c25 */ /* 0x000fc8000f8e0004 */
[----:B------:R-:W-:Y:S01]  /*1ca20*/  IMAD.WIDE R76, R11, 0x2, R76 ;  /* 0x000000020b4c7825 */ /* 0x000fe200078e024c */
[----:B------:R-:W-:Y:S02]  /*1ca30*/  SHF.R.S32.HI R11, RZ, 0x1f, R7 ;  /* 0x0000001fff0b7819 */ /* 0x000fe40000011407 */
[----:B------:R-:W-:Y:S01]  /*1ca40*/  IADD3 R4, P0, R7, R4, RZ ;  /* 0x0000000407047210 */ /* 0x000fe20007f1e0ff */
[----:B------:R-:W-:Y:S01]  /*1ca50*/  IMAD R8, R79, UR5, R6 ;  /* 0x000000054f087c24 */ /* 0x000fe2000f8e0206 */
[----:B------:R-:W-:Y:S01]  /*1ca60*/  SHF.R.S32.HI R6, RZ, 0x1f, R9 ;  /* 0x0000001fff067819 */ /* 0x000fe20000011409 */
[----:B------:R-:W-:Y:S01]  /*1ca70*/  ULDC.64 UR4, c[0x0][0xb88] ;  /* 0x0002e20000047ab9 */ /* 0x000fe20000000a00 */
[----:B------:R-:W-:Y:S01]  /*1ca80*/  IADD3 R7, P2, R76, 0x1000, RZ ;  /* 0x000010004c077810 */ /* 0x000fe20007f5e0ff */
[----:B------:R-:W-:Y:S01]  /*1ca90*/  IMAD R81, R81, R2, RZ ;  /* 0x0000000251517224 */ /* 0x000fe200078e02ff */
[----:B------:R-:W-:Y:S01]  /*1caa0*/  IADD3.X R5, R11, R5, R8, P0, !PT ;  /* 0x000000050b057210 */ /* 0x000fe200007fe408 */
[----:B------:R-:W-:Y:S01]  /*1cab0*/  IMAD R6, R6, UR4, RZ ;  /* 0x0000000406067c24 */ /* 0x000fe2000f8e02ff */
[----:B------:R-:W-:-:S02]  /*1cac0*/  IADD3 R13, P3, R76, 0x2000, RZ ;  /* 0x000020004c0d7810 */ /* 0x000fc40007f7e0ff */
[C---:B------:R-:W-:Y:S01]  /*1cad0*/  IADD3 R25, P5, R76.reuse, 0x3000, RZ ;  /* 0x000030004c197810 */ /* 0x040fe20007fbe0ff */
[----:B------:R-:W-:Y:S01]  /*1cae0*/  IMAD R11, R9, UR5, R6 ;  /* 0x00000005090b7c24 */ /* 0x000fe2000f8e0206 */
[----:B------:R-:W-:Y:S01]  /*1caf0*/  LOP3.LUT R12, R13, 0x380, RZ, 0xc0, !PT ;  /* 0x000003800d0c7812 */ /* 0x000fe200078ec0ff */
[----:B------:R-:W-:Y:S01]  /*1cb00*/  IMAD.WIDE.U32 R4, R9, UR4, R4 ;  /* 0x0000000409047c25 */ /* 0x000fe2000f8e0004 */
[----:B------:R-:W-:Y:S01]  /*1cb10*/  ULDC.64 UR4, c[0x0][0xb50] ;  /* 0x0002d40000047ab9 */ /* 0x000fe20000000a00 */
[----:B------:R-:W-:Y:S02]  /*1cb20*/  IADD3 R33, P4, R76, 0x5000, RZ ;  /* 0x000050004c217810 */ /* 0x000fe40007f9e0ff */
[----:B------:R-:W-:Y:S01]  /*1cb30*/  IMAD.IADD R5, R5, 0x1, R11 ;  /* 0x0000000105057824 */ /* 0x000fe200078e020b */
[----:B------:R-:W-:Y:S01]  /*1cb40*/  LEA R6, P0, R4, UR4, 0x2 ;  /* 0x0000000404067c11 */ /* 0x000fe2000f8010ff */
[----:B------:R-:W-:Y:S01]  /*1cb50*/  IMAD.X R9, RZ, RZ, R77, P2 ;  /* 0x000000ffff097224 */ /* 0x000fe200010e064d */
[----:B------:R-:W-:-:S02]  /*1cb60*/  IADD3 R37, P2, R76, 0x6000, RZ ;  /* 0x000060004c257810 */ /* 0x000fc40007f5e0ff */
[----:B------:R-:W-:Y:S01]  /*1cb70*/  LEA.HI.X R10, R4, UR5, R5, 0x2, P0 ;  /* 0x00000005040a7c11 */ /* 0x000fe200080f1405 */
[----:B------:R-:W-:Y:S01]  /*1cb80*/  SHFL.IDX PT, R50, R6, RZ, 0x1c1f ;  /* 0x001c1fff06327589 */ /* 0x000fe200000e0000 */
[----:B------:R-:W-:Y:S01]  /*1cb90*/  IADD3 R29, P0, R76, 0x4000, RZ ;  /* 0x000040004c1d7810 */ /* 0x000fe20007f1e0ff */
[----:B------:R-:W-:Y:S01]  /*1cba0*/  IMAD.IADD R4, R232, 0x1, R204 ;  /* 0x00000001e8047824 */ /* 0x000fe200078e02cc */
[----:B------:R-:W-:Y:S01]  /*1cbb0*/  LOP3.LUT R36, R37, 0x380, RZ, 0xc0, !PT ;  /* 0x0000038025247812 */ /* 0x000fe200078ec0ff */
[----:B------:R-:W2:Y:S01]  /*1cbc0*/  SHFL.IDX PT, R51, R10, RZ, 0x1c1f ;  /* 0x001c1fff0a337589 */ /* 0x000ea200000e0000 */
[----:B------:R-:W-:Y:S01]  /*1cbd0*/  LOP3.LUT R28, R29, 0x380, RZ, 0xc0, !PT ;  /* 0x000003801d1c7812 */ /* 0x000fe200078ec0ff */
[----:B------:R-:W-:Y:S01]  /*1cbe0*/  ULDC.64 UR4, c[0x0][0xaa0] ;  /* 0x0002a80000047ab9 */ /* 0x000fe20000000a00 */
[----:B------:R-:W-:Y:S01]  /*1cbf0*/  SHF.R.U64 R36, R36, 0x3, RZ ;  /* 0x0000000324247819 */ /* 0x000fe200000012ff */
[----:B------:R-:W-:Y:S01]  /*1cc00*/  SHFL.IDX PT, R54, R6, 0x1, 0x1c1f ;  /* 0x003c1f0006367f89 */ /* 0x000fe200000e0000 */
[----:B------:R-:W-:-:S02]  /*1cc10*/  SHF.R.U64 R28, R28, 0x3, RZ ;  /* 0x000000031c1c7819 */ /* 0x000fc400000012ff */
[----:B------:R-:W-:Y:S01]  /*1cc20*/  LOP3.LUT R36, R36, R37, RZ, 0x3c, !PT ;  /* 0x0000002524247212 */ /* 0x000fe200078e3cff */
[--C-:B------:R-:W-:Y:S01]  /*1cc30*/  IMAD.X R37, RZ, RZ, R77.reuse, P2 ;  /* 0x000000ffff257224 */ /* 0x100fe200010e064d */
[----:B------:R-:W-:Y:S01]  /*1cc40*/  LOP3.LUT R28, R28, R29, RZ, 0x3c, !PT ;  /* 0x0000001d1c1c7212 */ /* 0x000fe200078e3cff */
[----:B------:R-:W-:Y:S01]  /*1cc50*/  IMAD.X R29, RZ, RZ, R77, P0 ;  /* 0x000000ffff1d7224 */ /* 0x000fe200000e064d */
[----:B------:R-:W-:Y:S01]  /*1cc60*/  IADD3 R49, P0, R76, 0x9000, RZ ;  /* 0x000090004c317810 */ /* 0x000fe20007f1e0ff */
[----:B------:R-:W3:Y:S01]  /*1cc70*/  SHFL.IDX PT, R55, R10, 0x1, 0x1c1f ;  /* 0x003c1f000a377f89 */ /* 0x000ee200000e0000 */
[----:B------:R-:W-:Y:S02]  /*1cc80*/  SHF.R.U64 R12, R12, 0x3, RZ ;  /* 0x000000030c0c7819 */ /* 0x000fe400000012ff */
[----:B------:R-:W-:Y:S02]  /*1cc90*/  LOP3.LUT R48, R49, 0x380, RZ, 0xc0, !PT ;  /* 0x0000038031307812 */ /* 0x000fe400078ec0ff */
[----:B------:R-:W-:-:S02]  /*1cca0*/  IADD3 R57, P2, R76, 0xb000, RZ ;  /* 0x0000b0004c397810 */ /* 0x000fc40007f5e0ff */
[----:B------:R-:W-:Y:S01]  /*1ccb0*/  LOP3.LUT R12, R12, R13, RZ, 0x3c, !PT ;  /* 0x0000000d0c0c7212 */ /* 0x000fe200078e3cff */
[--C-:B------:R-:W-:Y:S01]  /*1ccc0*/  IMAD.X R13, RZ, RZ, R77.reuse, P3 ;  /* 0x000000ffff0d7224 */ /* 0x100fe200018e064d */
[----:B------:R-:W-:Y:S02]  /*1ccd0*/  SHF.R.U64 R48, R48, 0x3, RZ ;  /* 0x0000000330307819 */ /* 0x000fe400000012ff */
[----:B------:R-:W-:Y:S02]  /*1cce0*/  LOP3.LUT R56, R57, 0x380, RZ, 0xc0, !PT ;  /* 0x0000038039387812 */ /* 0x000fe400078ec0ff */
[----:B------:R-:W-:Y:S02]  /*1ccf0*/  IADD3 R41, P3, R76, 0x7000, RZ ;  /* 0x000070004c297810 */ /* 0x000fe40007f7e0ff */
[----:B------:R-:W-:Y:S01]  /*1cd00*/  LOP3.LUT R48, R48, R49, RZ, 0x3c, !PT ;  /* 0x0000003130307212 */ /* 0x000fe200078e3cff */
[----:B------:R-:W-:Y:S01]  /*1cd10*/  IMAD.X R49, RZ, RZ, R77, P0 ;  /* 0x000000ffff317224 */ /* 0x000fe200000e064d */
[----:B------:R-:W-:-:S02]  /*1cd20*/  SHF.R.U64 R56, R56, 0x3, RZ ;  /* 0x0000000338387819 */ /* 0x000fc400000012ff */
[----:B------:R-:W-:Y:S02]  /*1cd30*/  LOP3.LUT R40, R41, 0x380, RZ, 0xc0, !PT ;  /* 0x0000038029287812 */ /* 0x000fe400078ec0ff */
[----:B------:R-:W-:Y:S02]  /*1cd40*/  LOP3.LUT P0, RZ, R222, 0x3, RZ, 0xc0, !PT ;  /* 0x00000003deff7812 */ /* 0x000fe4000780c0ff */
[----:B------:R-:W-:Y:S01]  /*1cd50*/  LOP3.LUT R56, R56, R57, RZ, 0x3c, !PT ;  /* 0x0000003938387212 */ /* 0x000fe200078e3cff */
[----:B------:R-:W-:Y:S01]  /*1cd60*/  IMAD.X R57, RZ, RZ, R77, P2 ;  /* 0x000000ffff397224 */ /* 0x000fe200010e064d */
[----:B------:R-:W-:Y:S02]  /*1cd70*/  LOP3.LUT R24, R25, 0x380, RZ, 0xc0, !PT ;  /* 0x0000038019187812 */ /* 0x000fe400078ec0ff */
[----:B------:R-:W-:Y:S02]  /*1cd80*/  LOP3.LUT R32, R33, 0x380, RZ, 0xc0, !PT ;  /* 0x0000038021207812 */ /* 0x000fe400078ec0ff */
[----:B------:R-:W-:-:S02]  /*1cd90*/  SHF.R.U64 R40, R40, 0x3, RZ ;  /* 0x0000000328287819 */ /* 0x000fc400000012ff */
[C---:B------:R-:W-:Y:S01]  /*1cda0*/  ISETP.GE.OR P2, PT, R4.reuse, R81, P0 ;  /* 0x000000510400720c */ /* 0x040fe20000746670 */
[----:B------:R-:W-:Y:S01]  /*1cdb0*/  VIADD R4, R4, 0x8 ;  /* 0x0000000804047836 */ /* 0x000fe20000000000 */
[----:B------:R-:W-:Y:S02]  /*1cdc0*/  SHF.R.U64 R24, R24, 0x3, RZ ;  /* 0x0000000318187819 */ /* 0x000fe400000012ff */
[----:B------:R-:W-:Y:S02]  /*1cdd0*/  SHF.R.U64 R32, R32, 0x3, RZ ;  /* 0x0000000320207819 */ /* 0x000fe400000012ff */
[----:B------:R-:W-:Y:S01]  /*1cde0*/  LOP3.LUT R40, R40, R41, RZ, 0x3c, !PT ;  /* 0x0000002928287212 */ /* 0x000fe200078e3cff */
[----:B------:R-:W-:Y:S01]  /*1cdf0*/  IMAD.X R41, RZ, RZ, R77, P3 ;  /* 0x000000ffff297224 */ /* 0x000fe200018e064d */
[----:B------:R-:W-:Y:S02]  /*1ce00*/  IADD3 R61, P3, R76, 0xc000, RZ ;  /* 0x0000c0004c3d7810 */ /* 0x000fe40007f7e0ff */
[----:B------:R-:W-:-:S02]  /*1ce10*/  ISETP.GE.OR P0, PT, R4, R81, P0 ;  /* 0x000000510400720c */ /* 0x000fc40000706670 */
[----:B------:R-:W-:Y:S01]  /*1ce20*/  LOP3.LUT R24, R24, R25, RZ, 0x3c, !PT ;  /* 0x0000001918187212 */ /* 0x000fe200078e3cff */
[----:B------:R-:W-:Y:S01]  /*1ce30*/  IMAD.X R25, RZ, RZ, R77, P5 ;  /* 0x000000ffff197224 */ /* 0x000fe200028e064d */
[----:B------:R-:W-:Y:S01]  /*1ce40*/  LOP3.LUT R32, R32, R33, RZ, 0x3c, !PT ;  /* 0x0000002120207212 */ /* 0x000fe200078e3cff */
[----:B--2---:R-:W-:Y:S01]  /*1ce50*/  @!P2 ST.E desc[UR46][R50.64], R0 ;  /* 0x000000003200a985 */ /* 0x004fe2000c10192e */
[----:B------:R-:W-:Y:S02]  /*1ce60*/  IADD3.X R33, RZ, R77, RZ, P4, !PT ;  /* 0x0000004dff217210 */ /* 0x000fe400027fe4ff */
[C---:B------:R-:W-:Y:S02]  /*1ce70*/  IADD3 R45, P5, R76.reuse, 0x8000, RZ ;  /* 0x000080004c2d7810 */ /* 0x040fe40007fbe0ff */
[----:B------:R-:W-:Y:S02]  /*1ce80*/  IADD3 R53, P4, R76, 0xa000, RZ ;  /* 0x0000a0004c357810 */ /* 0x000fe40007f9e0ff */
[----:B------:R-:W-:Y:S01]  /*1ce90*/  LOP3.LUT R60, R61, 0x380, RZ, 0xc0, !PT ;  /* 0x000003803d3c7812 */ /* 0x000fe200078ec0ff */
[----:B---3--:R2:W-:Y:S01]  /*1cea0*/  @!P0 ST.E desc[UR46][R54.64], R3 ;  /* 0x0000000336008985 */ /* 0x0085e2000c10192e */
[----:B------:R-:W-:-:S02]  /*1ceb0*/  LOP3.LUT R8, R7, 0x380, RZ, 0xc0, !PT ;  /* 0x0000038007087812 */ /* 0x000fc400078ec0ff */
[----:B------:R-:W-:Y:S01]  /*1cec0*/  LOP3.LUT R44, R45, 0x380, RZ, 0xc0, !PT ;  /* 0x000003802d2c7812 */ /* 0x000fe200078ec0ff */
[----:B------:R-:W5:Y:S01]  /*1ced0*/  LD.E.128 R12, desc[UR46][R12.64] ;  /* 0x0000002e0c0c7980 */ /* 0x000f62000c101d00 */
[----:B------:R-:W-:Y:S02]  /*1cee0*/  LOP3.LUT R52, R53, 0x380, RZ, 0xc0, !PT ;  /* 0x0000038035347812 */ /* 0x000fe400078ec0ff */
[----:B------:R-:W-:Y:S01]  /*1cef0*/  SHF.R.U64 R60, R60, 0x3, RZ ;  /* 0x000000033c3c7819 */ /* 0x000fe200000012ff */
[----:B------:R-:W5:Y:S01]  /*1cf00*/  LD.E.128 R24, desc[UR46][R24.64] ;  /* 0x0000002e18187980 */ /* 0x000f62000c101d00 */
[----:B------:R-:W-:Y:S02]  /*1cf10*/  SHF.R.U64 R8, R8, 0x3, RZ ;  /* 0x0000000308087819 */ /* 0x000fe400000012ff */
[----:B------:R-:W-:Y:S01]  /*1cf20*/  SHF.R.U64 R44, R44, 0x3, RZ ;  /* 0x000000032c2c7819 */ /* 0x000fe200000012ff */
[----:B--2---:R-:W-:Y:S01]  /*1cf30*/  IMAD R3, R21, UR4, RZ ;  /* 0x0000000415037c24 */ /* 0x004fe2000f8e02ff */
[----:B------:R-:W-:Y:S01]  /*1cf40*/  SHF.R.U64 R52, R52, 0x3, RZ ;  /* 0x0000000334347819 */ /* 0x000fe200000012ff */
[----:B------:R-:W5:Y:S01]  /*1cf50*/  LD.E.128 R28, desc[UR46][R28.64] ;  /* 0x0000002e1c1c7980 */ /* 0x000f62000c101d00 */
[----:B------:R-:W-:Y:S01]  /*1cf60*/  LOP3.LUT R60, R60, R61, RZ, 0x3c, !PT ;  /* 0x0000003d3c3c7212 */ /* 0x000fe200078e3cff */
[----:B------:R-:W-:Y:S01]  /*1cf70*/  IMAD.X R61, RZ, RZ, R77, P3 ;  /* 0x000000ffff3d7224 */ /* 0x000fe200018e064d */
[----:B------:R-:W-:Y:S01]  /*1cf80*/  LOP3.LUT R8, R8, R7, RZ, 0x3c, !PT ;  /* 0x0000000708087212 */ /* 0x000fe200078e3cff */
[----:B------:R-:W5:Y:S01]  /*1cf90*/  LD.E.128 R32, desc[UR46][R32.64] ;  /* 0x0000002e20207980 */ /* 0x000f62000c101d00 */
[----:B------:R-:W-:-:S02]  /*1cfa0*/  IADD3 R5, P3, R76, 0xf000, RZ ;  /* 0x0000f0004c057810 */ /* 0x000fc40007f7e0ff */
[----:B------:R-:W-:Y:S01]  /*1cfb0*/  LOP3.LUT R44, R44, R45, RZ, 0x3c, !PT ;  /* 0x0000002d2c2c7212 */ /* 0x000fe200078e3cff */
[--C-:B------:R-:W-:Y:S01]  /*1cfc0*/  IMAD.X R45, RZ, RZ, R77.reuse, P5 ;  /* 0x000000ffff2d7224 */ /* 0x100fe200028e064d */
[----:B------:R-:W-:Y:S01]  /*1cfd0*/  LOP3.LUT R52, R52, R53, RZ, 0x3c, !PT ;  /* 0x0000003534347212 */ /* 0x000fe200078e3cff */
[----:B------:R-:W-:Y:S01]  /*1cfe0*/  IMAD.X R53, RZ, RZ, R77, P4 ;  /* 0x000000ffff357224 */ /* 0x000fe200020e064d */
[----:B------:R-:W-:Y:S01]  /*1cff0*/  LOP3.LUT R7, R76, 0x380, RZ, 0xc0, !PT ;  /* 0x000003804c077812 */ /* 0x000fe200078ec0ff */
[----:B------:R-:W-:Y:S01]  /*1d000*/  IMAD R3, R20, UR5, R3 ;  /* 0x0000000514037c24 */ /* 0x000fe2000f8e0203 */
[C---:B------:R-:W-:Y:S01]  /*1d010*/  IADD3 R65, P5, R76.reuse, 0xd000, RZ ;  /* 0x0000d0004c417810 */ /* 0x040fe20007fbe0ff */
[----:B------:R-:W-:Y:S01]  /*1d020*/  IMAD.X R73, RZ, RZ, R77, P3 ;  /* 0x000000ffff497224 */ /* 0x000fe200018e064d */
[----:B------:R-:W-:Y:S01]  /*1d030*/  IADD3 R69, P4, R76, 0xe000, RZ ;  /* 0x0000e0004c457810 */ /* 0x000fe20007f9e0ff */
[----:B------:R-:W-:Y:S01]  /*1d040*/  IMAD.WIDE.U32 R20, R20, UR4, RZ ;  /* 0x0000000414147c25 */ /* 0x000fe2000f8e00ff */
[----:B------:R-:W-:Y:S01]  /*1d050*/  LOP3.LUT R4, R5, 0x380, RZ, 0xc0, !PT ;  /* 0x0000038005047812 */ /* 0x000fe200078ec0ff */
[----:B------:R-:W-:Y:S01]  /*1d060*/  ULDC.64 UR4, c[0x0][0xae8] ;  /* 0x0002ba0000047ab9 */ /* 0x000fe20000000a00 */
[----:B------:R-:W-:Y:S01]  /*1d070*/  SHF.R.U64 R7, R7, 0x3, RZ ;  /* 0x0000000307077819 */ /* 0x000fe200000012ff */
[----:B------:R-:W5:Y:S01]  /*1d080*/  LD.E.128 R8, desc[UR46][R8.64] ;  /* 0x0000002e08087980 */ /* 0x000f62000c101d00 */
[----:B------:R-:W-:-:S02]  /*1d090*/  LOP3.LUT R64, R65, 0x380, RZ, 0xc0, !PT ;  /* 0x0000038041407812 */ /* 0x000fc400078ec0ff */
[----:B------:R-:W-:Y:S01]  /*1d0a0*/  LOP3.LUT R68, R69, 0x380, RZ, 0xc0, !PT ;  /* 0x0000038045447812 */ /* 0x000fe200078ec0ff */
[----:B------:R-:W-:Y:S01]  /*1d0b0*/  IMAD.IADD R21, R21, 0x1, R3 ;  /* 0x0000000115157824 */ /* 0x000fe200078e0203 */
[----:B------:R-:W-:Y:S01]  /*1d0c0*/  SHF.R.U64 R4, R4, 0x3, RZ ;  /* 0x0000000304047819 */ /* 0x000fe200000012ff */
[----:B------:R-:W-:Y:S01]  /*1d0d0*/  IMAD R3, R215, 0x20, R17 ;  /* 0x00000020d7037824 */ /* 0x000fe200078e0211 */
[----:B------:R-:W-:Y:S01]  /*1d0e0*/  LOP3.LUT R76, R7, R76, RZ, 0x3c, !PT ;  /* 0x0000004c074c7212 */ /* 0x000fe200078e3cff */
[----:B------:R-:W5:Y:S01]  /*1d0f0*/  LD.E.128 R36, desc[UR46][R36.64] ;  /* 0x0000002e24247980 */ /* 0x000f62000c101d00 */
[----:B------:R-:W-:Y:S02]  /*1d100*/  SHF.R.U64 R64, R64, 0x3, RZ ;  /* 0x0000000340407819 */ /* 0x000fe400000012ff */
[----:B------:R-:W-:Y:S01]  /*1d110*/  SHF.R.U64 R68, R68, 0x3, RZ ;  /* 0x0000000344447819 */ /* 0x000fe200000012ff */
[----:B------:R-:W5:Y:S01]  /*1d120*/  LD.E.128 R40, desc[UR46][R40.64] ;  /* 0x0000002e28287980 */ /* 0x000f62000c101d00 */
[----:B------:R-:W-:-:S02]  /*1d130*/  LOP3.LUT R72, R4, R5, RZ, 0x3c, !PT ;  /* 0x0000000504487212 */ /* 0x000fc400078e3cff */
[----:B------:R-:W-:Y:S01]  /*1d140*/  LOP3.LUT R64, R64, R65, RZ, 0x3c, !PT ;  /* 0x0000004140407212 */ /* 0x000fe200078e3cff */
[----:B------:R2:W5:Y:S01]  /*1d150*/  LD.E.128 R4, desc[UR46][R76.64] ;  /* 0x0000002e4c047980 */ /* 0x000562000c101d00 */
[----:B------:R-:W-:Y:S01]  /*1d160*/  LOP3.LUT R68, R68, R69, RZ, 0x3c, !PT ;  /* 0x0000004544447212 */ /* 0x000fe200078e3cff */
[--C-:B------:R-:W-:Y:S02]  /*1d170*/  IMAD.X R65, RZ, RZ, R77.reuse, P5 ;  /* 0x000000ffff417224 */ /* 0x100fe400028e064d */
[----:B------:R-:W-:Y:S01]  /*1d180*/  IMAD.X R69, RZ, RZ, R77, P4 ;  /* 0x000000ffff457224 */ /* 0x000fe200020e064d */
[----:B------:R-:W5:Y:S01]  /*1d190*/  LD.E.128 R44, desc[UR46][R44.64] ;  /* 0x0000002e2c2c7980 */ /* 0x000f62000c101d00 */
[----:B------:R-:W-:-:S03]  /*1d1a0*/  IMAD.WIDE.U32 R20, R216, UR4, R20 ;  /* 0x00000004d8147c25 */ /* 0x000fc6000f8e0014 */
[----:B------:R-:W5:Y:S01]  /*1d1b0*/  LD.E.128 R48, desc[UR46][R48.64] ;  /* 0x0000002e30307980 */ /* 0x000f62000c101d00 */
[----:B--2---:R-:W-:Y:S01]  /*1d1c0*/  IADD3 R76, R204, R3, RZ ;  /* 0x00000003cc4c7210 */ /* 0x004fe20007ffe0ff */
[----:B------:R-:W-:Y:S02]  /*1d1d0*/  IMAD R77, R80, UR4, RZ ;  /* 0x00000004504d7c24 */ /* 0x000fe4000f8e02ff */
[----:B------:R-:W5:Y:S02]  /*1d1e0*/  LD.E.128 R52, desc[UR46][R52.64] ;  /* 0x0000002e34347980 */ /* 0x000f64000c101d00 */
[----:B0-----:R-:W-:Y:S02]  /*1d1f0*/  @P1 IMAD.HI.U32 R0, R76, R83, RZ ;  /* 0x000000534c001227 */ /* 0x001fe400078e00ff */
[----:B------:R-:W5:Y:S02]  /*1d200*/  LD.E.128 R56, desc[UR46][R56.64] ;  /* 0x0000002e38387980 */ /* 0x000f64000c101d00 */
[----:B------:R-:W-:Y:S01]  /*1d210*/  IMAD R77, R216, UR5, R77 ;  /* 0x00000005d84d7c24 */ /* 0x000fe2000f8e024d */
[----:B------:R-:W-:Y:S01]  /*1d220*/  ULDC.64 UR4, c[0x0][0xaf0] ;  /* 0x0002bc0000047ab9 */ /* 0x000fe20000000a00 */
[----:B------:R-:W-:Y:S01]  /*1d230*/  IMAD.MOV.U32 R3, RZ, RZ, R76 ;  /* 0x000000ffff037224 */ /* 0x000fe200078e004c */
[----:B-1----:R-:W-:Y:S01]  /*1d240*/  @P1 SHF.R.U32.HI R3, RZ, R85, R0 ;  /* 0x00000055ff031219 */ /* 0x002fe20000011600 */
[----:B------:R-:W-:Y:S01]  /*1d250*/  IMAD.IADD R21, R21, 0x1, R77 ;  /* 0x0000000115157824 */ /* 0x000fe200078e024d */
[----:B------:R-:W5:Y:S01]  /*1d260*/  LD.E.128 R60, desc[UR46][R60.64] ;  /* 0x0000002e3c3c7980 */ /* 0x000f62000c101d00 */
[----:B------:R-:W-:Y:S01]  /*1d270*/  IMAD R78, R78, UR4, RZ ;  /* 0x000000044e4e7c24 */ /* 0x000fe2000f8e02ff */
[----:B------:R-:W-:Y:S01]  /*1d280*/  SHF.R.S32.HI R0, RZ, 0x1f, R3 ;  /* 0x0000001fff007819 */ /* 0x000fe20000011403 */
[C---:B------:R-:W-:Y:S01]  /*1d290*/  IMAD.WIDE.U32 R20, R79.reuse, UR4, R20 ;  /* 0x000000044f147c25 */ /* 0x040fe2000f8e0014 */
[----:B------:R-:W5:Y:S03]  /*1d2a0*/  LD.E.128 R64, desc[UR46][R64.64] ;  /* 0x0000002e40407980 */ /* 0x000f66000c101d00 */
[----:B------:R-:W-:Y:S01]  /*1d2b0*/  IMAD R77, R79, UR5, R78 ;  /* 0x000000054f4d7c24 */ /* 0x000fe2000f8e024e */
[----:B------:R-:W-:Y:S01]  /*1d2c0*/  ULDC.64 UR4, c[0x0][0xae0] ;  /* 0x0002b80000047ab9 */ /* 0x000fe20000000a00 */
[----:B------:R-:W-:Y:S01]  /*1d2d0*/  IMAD.MOV R79, RZ, RZ, -R3 ;  /* 0x000000ffff4f7224 */ /* 0x000fe200078e0a03 */
[----:B------:R-:W5:Y:S01]  /*1d2e0*/  LD.E.128 R68, desc[UR46][R68.64] ;  /* 0x0000002e44447980 */ /* 0x000f62000c101d00 */
[----:B------:R-:W-:-:S02]  /*1d2f0*/  IMAD.IADD R21, R21, 0x1, R77 ;  /* 0x0000000115157824 */ /* 0x000fc400078e024d */
[----:B------:R-:W-:Y:S01]  /*1d300*/  IMAD R0, R0, UR4, RZ ;  /* 0x0000000400007c24 */ /* 0x000fe2000f8e02ff */
[----:B------:R-:W5:Y:S01]  /*1d310*/  LD.E.128 R72, desc[UR46][R72.64] ;  /* 0x0000002e48487980 */ /* 0x000f62000c101d00 */
[----:B------:R-:W-:Y:S02]  /*1d320*/  IMAD R77, R2, R79, R76 ;  /* 0x0000004f024d7224 */ /* 0x000fe400078e024c */
[C---:B------:R-:W-:Y:S01]  /*1d330*/  IMAD R79, R3.reuse, UR5, R0 ;  /* 0x00000005034f7c24 */ /* 0x040fe2000f8e0200 */
[----:B------:R-:W-:Y:S01]  /*1d340*/  @!PT LDS RZ, [RZ] ;  /* 0x00000000fffff984 */ /* 0x000fe20000000800 */
[----:B------:R-:W-:Y:S01]  /*1d350*/  @!PT LDS RZ, [RZ] ;  /* 0x00000000fffff984 */ /* 0x000fe20000000800 */
[----:B------:R-:W-:Y:S01]  /*1d360*/  @!PT LDS RZ, [RZ] ;  /* 0x00000000fffff984 */ /* 0x000fe20000000800 */
[----:B------:R-:W-:Y:S01]  /*1d370*/  @!PT LDS RZ, [RZ] ;  /* 0x00000000fffff984 */ /* 0x000fe20000000800 */
[----:B------:R0:W-:Y:S06]  /*1d380*/  MEMBAR.ALL.CTA ;  /* 0x0000000000007992 */ /* 0x0001ec0000008000 */
[----:B0-----:R-:W0:Y:S01]  /*1d390*/  FENCE.VIEW.ASYNC.S ;  /* 0x00000000000073c6 */ /* 0x001e220000000000 */
[----:B------:R-:W-:Y:S01]  /*1d3a0*/  IMAD.WIDE.U32 R2, R3, UR4, R20 ;  /* 0x0000000403027c25 */ /* 0x000fe2000f8e0014 */
[----:B------:R-:W-:Y:S01]  /*1d3b0*/  SHF.R.S32.HI R0, RZ, 0x1f, R77 ;  /* 0x0000001fff007819 */ /* 0x000fe2000001144d */
[----:B------:R-:W-:-:S02]  /*1d3c0*/  ULDC.64 UR4, c[0x0][0xad8] ;  /* 0x0002b60000047ab9 */ /* 0x000fc40000000a00 */
[----:B------:R-:W-:Y:S02]  /*1d3d0*/  IMAD.IADD R204, R17, 0x1, R204 ;  /* 0x0000000111cc7824 */ /* 0x000fe400078e02cc */
[----:B------:R-:W-:Y:S02]  /*1d3e0*/  IMAD.IADD R3, R3, 0x1, R79 ;  /* 0x0000000103037824 */ /* 0x000fe400078e024f */
[----:B------:R-:W-:Y:S02]  /*1d3f0*/  IMAD R20, R0, UR4, RZ ;  /* 0x0000000400147c24 */ /* 0x000fe4000f8e02ff */
[C---:B------:R-:W-:Y:S02]  /*1d400*/  VIADD R0, R204.reuse, 0x20 ;  /* 0x00000020cc007836 */ /* 0x040fe40000000000 */
[C---:B------:R-:W-:Y:S02]  /*1d410*/  IMAD R21, R77.reuse, UR5, R20 ;  /* 0x000000054d157c24 */ /* 0x040fe4000f8e0214 */
[----:B------:R-:W-:Y:S01]  /*1d420*/  IMAD.WIDE.U32 R2, R77, UR4, R2 ;  /* 0x000000044d027c25 */ /* 0x000fe2000f8e0002 */
[-C--:B------:R-:W-:Y:S01]  /*1d430*/  ISETP.GE.AND P2, PT, R204, R81.reuse, PT ;  /* 0x00000051cc00720c */ /* 0x080fe20003f46270 */
[----:B------:R-:W-:Y:S01]  /*1d440*/  ULDC.64 UR4, c[0x0][0xa80] ;  /* 0x0002a00000047ab9 */ /* 0x000fe20000000a00 */
[----:B------:R-:W-:Y:S01]  /*1d450*/  ISETP.GE.AND P1, PT, R0, R81, PT ;  /* 0x000000510000720c */ /* 0x000fe20003f26270 */
[----:B------:R-:W-:Y:S01]  /*1d460*/  IMAD.IADD R3, R3, 0x1, R21 ;  /* 0x0000000103037824 */ /* 0x000fe200078e0215 */
[----:B------:R-:W-:Y:S01]  /*1d470*/  LEA R80, P3, R2, UR4, 0x1 ;  /* 0x0000000402507c11 */ /* 0x000fe2000f8608ff */
[----:B------:R-:W-:-:S03]  /*1d480*/  VIADD R0, R16, 0x28420 ;  /* 0x0002842010007836 */ /* 0x000fc60000000000 */
[----:B------:R-:W-:Y:S02]  /*1d490*/  LEA.HI.X R82, R2, UR5, R3, 0x1, P3 ;  /* 0x0000000502527c11 */ /* 0x000fe400098f0c03 */
[----:B------:R-:W-:Y:S01]  /*1d4a0*/  PRMT R0, RZ, 0x654, R0 ;  /* 0x00000654ff007816 */ /* 0x000fe20000000000 */
[----:B------:R-:W-:Y:S01]  /*1d4b0*/  VIADD R20, R204, 0x40 ;  /* 0x00000040cc147836 */ /* 0x000fe20000000000 */
[----:B0-----:R0:W1:Y:S01]  /*1d4c0*/  SHFL.IDX PT, R78, R80, RZ, 0x181f ;  /* 0x00181fff504e7589 */ /* 0x00106200000e0000 */
[----:B------:R-:W-:Y:S01]  /*1d4d0*/  BSSY B1, `(.L_x_1557) ;  /* 0x0000016000017945 */ /* 0x000fe20003800000 */
[----:B------:R0:W-:Y:S02]  /*1d4e0*/  SYNCS.ARRIVE.TRANS64.RED.A1T0 RZ, [R0+URZ], RZ ;  /* 0x000000ff00ff79a7 */ /* 0x0001e4000810043f */
[----:B------:R0:W2:Y:S01]  /*1d4f0*/  SHFL.IDX PT, R79, R82, RZ, 0x181f ;  /* 0x00181fff524f7589 */ /* 0x0000a200000e0000 */
[----:B------:R-:W-:Y:S01]  /*1d500*/  ISETP.GE.AND P0, PT, R20, R81, PT ;  /* 0x000000511400720c */ /* 0x000fe20003f06270 */
[----:B------:R-:W-:-:S12]  /*1d510*/  @P2 BRA `(.L_x_1558) ;  /* 0x0000000000442947 */ /* 0x000fd80003800000 */
        /* <DEDUP_REMOVED lines=17> */
.L_x_1558:
[----:B------:R-:W-:Y:S05]  /*1d630*/  BSYNC B1 ;  /* 0x0000000000017941 */ /* 0x000fea0003800000 */
.L_x_1557:
[----:B---3--:R3:W4:Y:S01]  /*1d640*/  SHFL.IDX PT, R21, R82, 0x1, 0x181f ;  /* 0x00381f0052157f89 */ /* 0x00872200000e0000 */
        /* <DEDUP_REMOVED lines=8> */
[----:B0-----:R-:W-:-:S04]  /*1d6d0*/  @!P4 LEA R2, P5, R18, R20, 0x1 ;  /* 0x000000141202c211 */ /* 0x001fc800078a08ff */
        /* <DEDUP_REMOVED lines=11> */
.L_x_1560:
[----:B------:R-:W-:Y:S05]  /*1d790*/  BSYNC B1 ;  /* 0x0000000000017941 */ /* 0x000fea0003800000 */
.L_x_1559:
[----:B0----5:R0:W0:Y:S01]  /*1d7a0*/  SHFL.IDX PT, R9, R82, 0x2, 0x181f ;  /* 0x00581f0052097f89 */ /* 0x02102200000e0000 */
        /* <DEDUP_REMOVED lines=9> */
[-C--:B------:R-:W-:Y:S02]  /*1d840*/  @!P2 LEA R4, P4, R194, R8.reuse, 0x1 ;  /* 0x00000008c204a211 */ /* 0x080fe400078808ff */
[-C--:B------:R-:W-:Y:S02]  /*1d850*/  @!P3 LEA.HI.X R3, R18, R9.reuse, R19, 0x1, P5 ;  /* 0x000000091203b211 */ /* 0x080fe400028f0c13 */
[-C--:B------:R-:W-:Y:S02]  /*1d860*/  @!P1 LEA R6, P5, R207, R8.reuse, 0x1 ;  /* 0x00000008cf069211 */ /* 0x080fe400078a08ff */
        /* <DEDUP_REMOVED lines=8> */
.L_x_1562:
[----:B------:R-:W-:Y:S05]  /*1d8f0*/  BSYNC B1 ;  /* 0x0000000000017941 */ /* 0x000fea0003800000 */
.L_x_1561:
[----:B------:R-:W-:Y:S01]  /*1d900*/  VIADD R0, R204, 0x60 ;  /* 0x00000060cc007836 */ /* 0x000fe20000000000 */
[----:B0-----:R0:W0:Y:S04]  /*1d910*/  SHFL.IDX PT, R9, R82, 0x3, 0x181f ;  /* 0x00781f0052097f89 */ /* 0x00102800000e0000 */
[----:B------:R-:W-:Y:S01]  /*1d920*/  ISETP.GE.AND P0, PT, R0, R81, PT ;  /* 0x000000510000720c */ /* 0x000fe20003f06270 */
[----:B---3--:R-:W3:-:S12]  /*1d930*/  SHFL.IDX PT, R80, R80, 0x3, 0x181f ;  /* 0x00781f0050507f89 */ /* 0x008ed800000e0000 */
[----:B------:R-:W-:Y:S05]  /*1d940*/  @P0 BRA `(.L_x_1563) ;  /* 0x0000000c00a40947 */ /* 0x000fea0003800000 */
[----:B------:R-:W-:Y:S02]  /*1d950*/  ULDC UR4, c[0x0][0xac8] ;  /* 0x0002b20000047ab9 */ /* 0x000fe40000000800 */
[----:B------:R-:W-:Y:S02]  /*1d960*/  ISETP.GE.AND P3, PT, R18, UR4, PT ;  /* 0x0000000412007c0c */ /* 0x000fe4000bf66270 */
[----:B------:R-:W-:Y:S02]  /*1d970*/  ISETP.GE.AND P4, PT, R194, UR4, PT ;  /* 0x00000004c2007c0c */ /* 0x000fe4000bf86270 */
[----:B------:R-:W-:-:S09]  /*1d980*/  ISETP.GE.AND P5, PT, R207, UR4, PT ;  /* 0x00000004cf007c0c */ /* 0x000fd2000bfa6270 */
[-C--:B---3--:R-:W-:Y:S02]  /*1d990*/  @!P3 LEA R2, P0, R18, R80.reuse, 0x1 ;  /* 0x000000501202b211 */ /* 0x088fe400078008ff */
[-C--:B------:R-:W-:Y:S02]  /*1d9a0*/  @!P4 LEA R4, P1, R194, R80.reuse, 0x1 ;  /* 0x00000050c204c211 */ /* 0x080fe400078208ff */
[C---:B------:R-:W-:Y:S02]  /*1d9b0*/  @!P5 LEA R6, P2, R207.reuse, R80, 0x1 ;  /* 0x00000050cf06d211 */ /* 0x040fe400078408ff */
        /* <DEDUP_REMOVED lines=12> */
.L_x_1554:
[----:B------:R-:W-:Y:S01]  /*1da80*/  ULDC.64 UR4, c[0x0][0xc00] ;  /* 0x0003000000047ab9 */ /* 0x000fe20000000a00 */
[----:B------:R-:W2:Y:S01]  /*1da90*/  LDC.64 R2, c[0x0][0xc00] ;  /* 0x00030000ff027b82 */ /* 0x000ea20000000a00 */
[----:B------:R-:W-:Y:S01]  /*1daa0*/  ISETP.NE.U32.AND P0, PT, RZ, UR4, PT ;  /* 0x00000004ff007c0c */ /* 0x000fe2000bf05070 */
[----:B------:R-:W-:-:S03]  /*1dab0*/  IMAD.MOV.U32 R0, RZ, RZ, RZ ;  /* 0x000000ffff007224 */ /* 0x000fc600078e00ff */
[----:B------:R-:W-:Y:S01]  /*1dac0*/  ISETP.NE.AND.EX P0, PT, RZ, UR5, PT, P0 ;  /* 0x00000005ff007c0c */ /* 0x000fe2000bf05300 */
[----:B------:R-:W-:Y:S02]  /*1dad0*/  ULDC.64 UR4, c[0x0][0xc08] ;  /* 0x0003020000047ab9 */ /* 0x000fe40000000a00 */
[----:B------:R-:W-:Y:S01]  /*1dae0*/  ISETP.NE.U32.AND P1, PT, RZ, UR4, PT ;  /* 0x00000004ff007c0c */ /* 0x000fe2000bf25070 */
[----:B------:R-:W3:Y:S03]  /*1daf0*/  LDC R25, c[0x0][0xbe8] ;  /* 0x0002fa00ff197b82 */ /* 0x000ee60000000800 */
[----:B------:R-:W-:Y:S01]  /*1db00*/  ISETP.NE.AND.EX P1, PT, RZ, UR5, PT, P1 ;  /* 0x00000005ff007c0c */ /* 0x000fe2000bf25310 */
[----:B--2---:R-:W-:-:S12]  /*1db10*/  IMAD.WIDE R2, R217, 0x4, R2 ;  /* 0x00000004d9027825 */ /* 0x004fd800078e0202 */
[----:B------:R-:W2:Y:S01]  /*1db20*/  @P1 LDC.64 R4, c[0x0][0xc08] ;  /* 0x00030200ff041b82 */ /* 0x000ea20000000a00 */
[----:B------:R-:W-:Y:S02]  /*1db30*/  ULDC UR4, c[0x0][0xa88] ;  /* 0x0002a20000047ab9 */ /* 0x000fe40000000800 */
[----:B------:R-:W-:Y:S01]  /*1db40*/  IMAD.U32 R6, RZ, RZ, UR4 ;  /* 0x00000004ff067e24 */ /* 0x000fe2000f8e00ff */
[----:B------:R4:W5:Y:S01]  /*1db50*/  @P0 LDG.E R0, desc[UR46][R2.64] ;  /* 0x0000002e02000981 */ /* 0x000962000c1e1900 */
[----:B------:R-:W0:Y:S01]  /*1db60*/  S2R R7, SR_TID.X ;  /* 0x0000000000077919 */ /* 0x000e220000002100 */
[----:B--2---:R-:W-:-:S05]  /*1db70*/  @P1 IMAD.WIDE R4, R217, 0x4, R4 ;  /* 0x00000004d9041825 */ /* 0x004fca00078e0204 */
[----:B------:R4:W5:Y:S01]  /*1db80*/  @P1 LDG.E R6, desc[UR46][R4.64] ;  /* 0x0000002e04061981 */ /* 0x000962000c1e1900 */
[----:B---3--:R-:W-:Y:S01]  /*1db90*/  ISETP.NE.AND P2, PT, R25, 0x1, PT ;  /* 0x000000011900780c */ /* 0x008fe20003f45270 */
[----:B0-----:R-:W-:-:S12]  /*1dba0*/  VIADD R7, R7, 0xffffff80 ;  /* 0xffffff8007077836 */ /* 0x001fd80000000000 */
[----:B------:R-:W0:Y:S01]  /*1dbb0*/  @P2 LDC R14, c[0x0][0xbec] ;  /* 0x0002fb00ff0e2b82 */ /* 0x000e220000000800 */
[----:B------:R-:W-:Y:S02]  /*1dbc0*/  ISETP.GE.AND P3, PT, R7, 0x80, PT ;  /* 0x000000800700780c */ /* 0x000fe40003f66270 */
[----:B------:R-:W-:-:S05]  /*1dbd0*/  SHF.R.S32.HI R7, RZ, 0x1f, R217 ;  /* 0x0000001fff077819 */ /* 0x000fca00000114d9 */
[----:B------:R-:W2:Y:S01]  /*1dbe0*/  @P2 LDC R27, c[0x0][0xbf0] ;  /* 0x0002fc00ff1b2b82 */ /* 0x000ea20000000800 */
[----:B----4-:R-:W-:Y:S05]  /*1dbf0*/  @P1 BRA `(.L_x_1564) ;  /* 0x0000000000101947 */ /* 0x010fea0003800000 */
[----:B------:R-:W-:Y:S05]  /*1dc00*/  @!P0 BRA `(.L_x_1564) ;  /* 0x00000000000c8947 */ /* 0x000fea0003800000 */
[----:B------:R-:W3:Y:S04]  /*1dc10*/  LDG.E R5, desc[UR46][R2.64] ;  /* 0x0000002e02057981 */ /* 0x000ee8000c1e1900 */
[----:B-----5:R-:W3:Y:S02]  /*1dc20*/  LDG.E R6, desc[UR46][R2.64+0x4] ;  /* 0x0000042e02067981 */ /* 0x020ee4000c1e1900 */
[----:B---3--:R-:W-:-:S07]  /*1dc30*/  IADD3 R6, -R5, R6, RZ ;  /* 0x0000000605067210 */ /* 0x008fce0007ffe1ff */
.L_x_1564:
[----:B------:R-:W-:Y:S01]  /*1dc40*/  BSSY B1, `(.L_x_1565) ;  /* 0x000002d000017945 */ /* 0x000fe20003800000 */
[----:B------:R-:W-:Y:S02]  /*1dc50*/  SHF.R.S32.HI R10, RZ, 0x1f, R216 ;  /* 0x0000001fff0a7819 */ /* 0x000fe400000114d8 */
[----:B------:R-:W-:Y:S02]  /*1dc60*/  SEL R13, R217, RZ, !P0 ;  /* 0x000000ffd90d7207 */ /* 0x000fe40004000000 */
[----:B------:R-:W-:Y:S02]  /*1dc70*/  SEL R12, R7, RZ, !P0 ;  /* 0x000000ff070c7207 */ /* 0x000fe40004000000 */
[----:B-----5:R-:W-:Y:S01]  /*1dc80*/  SHF.R.S32.HI R11, RZ, 0x1f, R0 ;  /* 0x0000001fff0b7819 */ /* 0x020fe20000011400 */
[----:B------:R-:W-:Y:S06]  /*1dc90*/  @P3 BRA `(.L_x_1566) ;  /* 0x00000000009c3947 */ /* 0x000fec0003800000 */
[----:B------:R-:W3:Y:S01]  /*1dca0*/  S2R R3, SR_TID.X ;  /* 0x0000000000037919 */ /* 0x000ee20000002100 */
[----:B------:R-:W4:Y:S02]  /*1dcb0*/  LDC R9, c[0x0][0xbe8] ;  /* 0x0002fa00ff097b82 */ /* 0x000f240000000800 */
[----:B----4-:R-:W-:Y:S01]  /*1dcc0*/  IMAD R2, R6, R9, RZ ;  /* 0x0000000906027224 */ /* 0x010fe200078e02ff */
[----:B---3--:R-:W-:-:S04]  /*1dcd0*/  IADD3 R8, R204, -0x80, R3 ;  /* 0xffffff80cc087810 */ /* 0x008fc80007ffe003 */
        /* <DEDUP_REMOVED lines=9> */
[----:B------:R-:W3:Y:S01]  /*1dd70*/  @P0 LDC R15, c[0x0][0xbec] ;  /* 0x0002fb00ff0f0b82 */ /* 0x000ee20000000800 */
[----:B------:R-:W-:Y:S01]  /*1dd80*/  IMAD R7, R216, UR5, R7 ;  /* 0x00000005d8077c24 */ /* 0x000fe2000f8e0207 */
[----:B------:R-:W-:-:S03]  /*1dd90*/  ULDC.64 UR4, c[0x0][0xb98] ;  /* 0x0002e60000047ab9 */ /* 0x000fc60000000a00 */
[----:B------:R-:W-:-:S03]  /*1dda0*/  IMAD.IADD R3, R3, 0x1, R7 ;  /* 0x0000000103037824 */ /* 0x000fc600078e0207 */
[----:B------:R-:W4:Y:S01]  /*1ddb0*/  @P0 LDC R21, c[0x0][0xbf0] ;  /* 0x0002fc00ff150b82 */ /* 0x000f220000000800 */
[----:B------:R-:W-:-:S04]  /*1ddc0*/  IMAD.WIDE.U32 R2, R13, UR4, R2 ;  /* 0x000000040d027c25 */ /* 0x000fc8000f8e0002 */
[----:B---3--:R-:W-:-:S05]  /*1ddd0*/  @P0 IMAD.HI.U32 R4, R8, R15, RZ ;  /* 0x0000000f08040227 */ /* 0x008fca00078e00ff */
[----:B----4-:R-:W-:Y:S01]  /*1dde0*/  @P0 SHF.R.U32.HI R5, RZ, R21, R4 ;  /* 0x00000015ff050219 */ /* 0x010fe20000011604 */
        /* <DEDUP_REMOVED lines=18> */
.L_x_1566:
[----:B------:R-:W-:Y:S05]  /*1df10*/  BSYNC B1 ;  /* 0x0000000000017941 */ /* 0x000fea0003800000 */
.L_x_1565:
[----:B------:R-:W-:Y:S01]  /*1df20*/  ULDC.64 UR4, c[0x0][0xaa0] ;  /* 0x0002a80000047ab9 */ /* 0x000fe20000000a00 */
[----:B------:R-:W-:Y:S02]  /*1df30*/  IMAD R7, R215, 0x20, R17 ;  /* 0x00000020d7077824 */ /* 0x000fe400078e0211 */
[----:B---3--:R-:W-:Y:S02]  /*1df40*/  IMAD R3, R11, UR4, RZ ;  /* 0x000000040b037c24 */ /* 0x008fe4000f8e02ff */
[----:B------:R-:W-:Y:S02]  /*1df50*/  IMAD.IADD R9, R204, 0x1, R7 ;  /* 0x00000001cc097824 */ /* 0x000fe400078e0207 */
[C---:B------:R-:W-:Y:S02]  /*1df60*/  IMAD R5, R0.reuse, UR5, R3 ;  /* 0x0000000500057c24 */ /* 0x040fe4000f8e0203 */
[----:B------:R-:W-:Y:S01]  /*1df70*/  IMAD.WIDE.U32 R2, R0, UR4, RZ ;  /* 0x0000000400027c25 */ /* 0x000fe2000f8e00ff */
[----:B------:R-:W-:-:S03]  /*1df80*/  ULDC.64 UR4, c[0x0][0xae8] ;  /* 0x0002ba0000047ab9 */ /* 0x000fc60000000a00 */
[----:B------:R-:W-:Y:S02]  /*1df90*/  IMAD.IADD R3, R3, 0x1, R5 ;  /* 0x0000000103037824 */ /* 0x000fe400078e0205 */
[----:B------:R-:W-:Y:S02]  /*1dfa0*/  IMAD R7, R10, UR4, RZ ;  /* 0x000000040a077c24 */ /* 0x000fe4000f8e02ff */
[----:B0-----:R-:W-:-:S04]  /*1dfb0*/  @P2 IMAD.HI.U32 R0, R9, R14, RZ ;  /* 0x0000000e09002227 */ /* 0x001fc800078e00ff */
[C---:B------:R-:W-:Y:S02]  /*1dfc0*/  IMAD R7, R216.reuse, UR5, R7 ;  /* 0x00000005d8077c24 */ /* 0x040fe4000f8e0207 */
[----:B------:R-:W-:Y:S01]  /*1dfd0*/  IMAD.WIDE.U32 R2, R216, UR4, R2 ;  /* 0x00000004d8027c25 */ /* 0x000fe2000f8e0002 */
[----:B------:R-:W-:-:S03]  /*1dfe0*/  ULDC.64 UR4, c[0x0][0xaf0] ;  /* 0x0002bc0000047ab9 */ /* 0x000fc60000000a00 */
[----:B------:R-:W-:Y:S01]  /*1dff0*/  IMAD.MOV.U32 R5, RZ, RZ, R9 ;  /* 0x000000ffff057224 */ /* 0x000fe200078e0009 */
[----:B--2---:R-:W-:Y:S01]  /*1e000*/  @P2 SHF.R.U32.HI R5, RZ, R27, R0 ;  /* 0x0000001bff052219 */ /* 0x004fe20000011600 */
[----:B------:R-:W-:Y:S02]  /*1e010*/  IMAD R4, R12, UR4, RZ ;  /* 0x000000040c047c24 */ /* 0x000fe4000f8e02ff */
[----:B------:R-:W-:Y:S01]  /*1e020*/  IMAD.IADD R3, R3, 0x1, R7 ;  /* 0x0000000103037824 */ /* 0x000fe200078e0207 */
[----:B------:R-:W-:Y:S01]  /*1e030*/  SHF.R.S32.HI R0, RZ, 0x1f, R5 ;  /* 0x0000001fff007819 */ /* 0x000fe20000011405 */
[C---:B------:R-:W-:Y:S02]  /*1e040*/  IMAD R7, R13.reuse, UR5, R4 ;  /* 0x000000050d077c24 */ /* 0x040fe4000f8e0204 */
[----:B------:R-:W-:Y:S01]  /*1e050*/  IMAD.WIDE.U32 R2, R13, UR4, R2 ;  /* 0x000000040d027c25 */ /* 0x000fe2000f8e0002 */
[----:B------:R-:W-:-:S03]  /*1e060*/  ULDC.64 UR4, c[0x0][0xae0] ;  /* 0x0002b80000047ab9 */ /* 0x000fc60000000a00 */
[----:B------:R-:W-:Y:S02]  /*1e070*/  IMAD.MOV R4, RZ, RZ, -R5 ;  /* 0x000000ffff047224 */ /* 0x000fe400078e0a05 */
[----:B------:R-:W-:Y:S02]  /*1e080*/  IMAD R0, R0, UR4, RZ ;  /* 0x0000000400007c24 */ /* 0x000fe4000f8e02ff */
[----:B------:R-:W-:Y:S02]  /*1e090*/  IMAD.IADD R3, R3, 0x1, R7 ;  /* 0x0000000103037824 */ /* 0x000fe400078e0207 */
[----:B------:R-:W-:Y:S02]  /*1e0a0*/  IMAD R7, R25, R4, R9 ;  /* 0x0000000419077224 */ /* 0x000fe400078e0209 */
[C---:B------:R-:W-:Y:S02]  /*1e0b0*/  IMAD R9, R5.reuse, UR5, R0 ;  /* 0x0000000505097c24 */ /* 0x040fe4000f8e0200 */
[----:B------:R-:W-:Y:S01]  /*1e0c0*/  IMAD.WIDE.U32 R2, R5, UR4, R2 ;  /* 0x0000000405027c25 */ /* 0x000fe2000f8e0002 */
[----:B------:R-:W-:Y:S01]  /*1e0d0*/  SHF.R.S32.HI R0, RZ, 0x1f, R7 ;  /* 0x0000001fff007819 */ /* 0x000fe20000011407 */
[----:B------:R-:W-:-:S02]  /*1e0e0*/  ULDC.64 UR4, c[0x0][0xad8] ;  /* 0x0002b60000047ab9 */ /* 0x000fc40000000a00 */
[----:B------:R-:W-:Y:S01]  /*1e0f0*/  IMAD.IADD R204, R17, 0x1, R204 ;  /* 0x0000000111cc7824 */ /* 0x000fe200078e02cc */
[----:B------:R-:W-:Y:S01]  /*1e100*/  IADD3 R3, R3, R9, RZ ;  /* 0x0000000903037210 */ /* 0x000fe20007ffe0ff */
[----:B------:R-:W-:Y:S02]  /*1e110*/  IMAD R0, R0, UR4, RZ ;  /* 0x0000000400007c24 */ /* 0x000fe4000f8e02ff */
[----:B------:R-:W-:-:S04]  /*1e120*/  IMAD.WIDE.U32 R2, R7, UR4, R2 ;  /* 0x0000000407027c25 */ /* 0x000fc8000f8e0002 */
[----:B------:R-:W-:Y:S01]  /*1e130*/  IMAD R7, R7, UR5, R0 ;  /* 0x0000000507077c24 */ /* 0x000fe2000f8e0200 */
[----:B------:R-:W-:Y:S02]  /*1e140*/  ULDC.64 UR4, c[0x0][0xa80] ;  /* 0x0002a00000047ab9 */ /* 0x000fe40000000a00 */
[----:B------:R-:W-:Y:S01]  /*1e150*/  LEA R0, P0, R2, UR4, 0x1 ;  /* 0x0000000402007c11 */ /* 0x000fe2000f8008ff */
[----:B------:R-:W-:Y:S01]  /*1e160*/  IMAD.IADD R3, R3, 0x1, R7 ;  /* 0x0000000103037824 */ /* 0x000fe200078e0207 */
[----:B------:R-:W-:-:S04]  /*1e170*/  UMOV UR4, 0xffffffff ;  /* 0xffffffff00047882 */ /* 0x000fc80000000000 */
[----:B------:R-:W-:Y:S01]  /*1e180*/  LEA.HI.X R2, R2, UR5, R3, 0x1, P0 ;  /* 0x0000000502027c11 */ /* 0x000fe200080f0c03 */
[----:B------:R-:W-:Y:S06]  /*1e190*/  BRA.DIV UR4, `(.L_x_1567) ;  /* 0x000000b204e47947 */ /* 0x000fec000b800000 */
[----:B------:R0:W2:Y:S04]  /*1e1a0*/  SHFL.IDX PT, R3, R2, RZ, 0x181f ;  /* 0x00181fff02037589 */ /* 0x0000a800000e0000 */
[----:B------:R0:W3:Y:S02]  /*1e1b0*/  SHFL.IDX PT, R14, R0, RZ, 0x181f ;  /* 0x00181fff000e7589 */ /* 0x0000e400000e0000 */
.L_x_1848:
        /* <DEDUP_REMOVED lines=9> */
[-C--:B---3--:R-:W-:Y:S02]  /*1e250*/  @!P3 LEA R4, P5, R18, R14.reuse, 0x1 ;  /* 0x0000000e1204b211 */ /* 0x088fe400078a08ff */
[-C--:B------:R-:W-:Y:S02]  /*1e260*/  @!P2 LEA R6, P4, R194, R14.reuse, 0x1 ;  /* 0x0000000ec206a211 */ /* 0x080fe400078808ff */
[-C--:B--2---:R-:W-:Y:S02]  /*1e270*/  @!P3 LEA.HI.X R5, R18, R3.reuse, R19, 0x1, P5 ;  /* 0x000000031205b211 */ /* 0x084fe400028f0c13 */
[-C--:B------:R-:W-:Y:S02]  /*1e280*/  @!P1 LEA R8, P5, R207, R14.reuse, 0x1 ;  /* 0x0000000ecf089211 */ /* 0x080fe400078a08ff */
        /* <DEDUP_REMOVED lines=8> */
.L_x_1569:
[----:B------:R-:W-:Y:S05]  /*1e310*/  BSYNC B1 ;  /* 0x0000000000017941 */ /* 0x000fea0003800000 */
.L_x_1568:
[----:B------:R-:W-:-:S03]  /*1e320*/  UMOV UR4, 0xffffffff ;  /* 0xffffffff00047882 */ /* 0x000fc60000000000 */
[----:B------:R-:W-:Y:S05]  /*1e330*/  BRA.DIV UR4, `(.L_x_1570) ;  /* 0x000000b204b07947 */ /* 0x000fea000b800000 */
[----:B--2---:R2:W0:Y:S04]  /*1e340*/  SHFL.IDX PT, R3, R2, 0x1, 0x181f ;  /* 0x00381f0002037f89 */ /* 0x00442800000e0000 */
[----:B---34-:R2:W3:Y:S02]  /*1e350*/  SHFL.IDX PT, R14, R0, 0x1, 0x181f ;  /* 0x00381f00000e7f89 */ /* 0x0184e400000e0000 */
.L_x_1852:
        /* <DEDUP_REMOVED lines=11> */
[-C--:B0-----:R-:W-:Y:S02]  /*1e410*/  @!P3 LEA.HI.X R5, R18, R3.reuse, R19, 0x1, P5 ;  /* 0x000000031205b211 */ /* 0x081fe400028f0c13 */
        /* <DEDUP_REMOVED lines=9> */
.L_x_1572:
[----:B------:R-:W-:Y:S05]  /*1e4b0*/  BSYNC B1 ;  /* 0x0000000000017941 */ /* 0x000fea0003800000 */
.L_x_1571:
[----:B------:R-:W-:-:S03]  /*1e4c0*/  UMOV UR4, 0xffffffff ;  /* 0xffffffff00047882 */ /* 0x000fc60000000000 */
[----:B------:R-:W-:Y:S05]  /*1e4d0*/  BRA.DIV UR4, `(.L_x_1573) ;  /* 0x000000b204907947 */ /* 0x000fea000b800000 */
[----:B0-----:R0:W0:Y:S04]  /*1e4e0*/  SHFL.IDX PT, R3, R2, 0x2, 0x181f ;  /* 0x00581f0002037f89 */ /* 0x00102800000e0000 */
[----:B---34-:R3:W4:Y:S02]  /*1e4f0*/  SHFL.IDX PT, R14, R0, 0x2, 0x181f ;  /* 0x00581f00000e7f89 */ /* 0x01872400000e0000 */
.L_x_1856:
        /* <DEDUP_REMOVED lines=21> */
.L_x_1575:
[----:B------:R-:W-:Y:S05]  /*1e650*/  BSYNC B1 ;  /* 0x0000000000017941 */ /* 0x000fea0003800000 */
.L_x_1574:
[----:B------:R-:W-:-:S03]  /*1e660*/  UMOV UR4, 0xffffffff ;  /* 0xffffffff00047882 */ /* 0x000fc60000000000 */
[----:B------:R-:W-:Y:S05]  /*1e670*/  BRA.DIV UR4, `(.L_x_1576) ;  /* 0x000000b204707947 */ /* 0x000fea000b800000 */
[----:B0-----:R0:W0:Y:S04]  /*1e680*/  SHFL.IDX PT, R3, R2, 0x3, 0x181f ;  /* 0x00781f0002037f89 */ /* 0x00102800000e0000 */
[----:B----4-:R4:W0:Y:S02]  /*1e690*/  SHFL.IDX PT, R14, R0, 0x3, 0x181f ;  /* 0x00781f00000e7f89 */ /* 0x01082400000e0000 */
.L_x_1860:
[----:B--234-:R-:W-:-:S05]  /*1e6a0*/  VIADD R0, R204, 0x60 ;  /* 0x00000060cc007836 */ /* 0x01cfca0000000000 */
[----:B------:R-:W-:-:S13]  /*1e6b0*/  ISETP.GE.AND P0, PT, R0, R25, PT ;  /* 0x000000190000720c */ /* 0x000fda0003f06270 */
        /* <DEDUP_REMOVED lines=18> */
.L_x_1563:
[----:B------:R-:W-:Y:S05]  /*1e7e0*/  BSYNC B0 ;  /* 0x0000000000007941 */ /* 0x000fea0003800000 */
.L_x_1553:
[----:B------:R-:W-:Y:S02]  /*1e7f0*/  ULDC UR4, c[0x0][0xc3c] ;  /* 0x00030f0000047ab9 */ /* 0x000fe40000000800 */
[----:B-1----:R-:W-:-:S13]  /*1e800*/  ISETP.GE.AND P0, PT, R203, UR4, PT ;  /* 0x00000004cb007c0c */ /* 0x002fda000bf06270 */
[----:B------:R-:W-:Y:S05]  /*1e810*/  @!P0 BRA `(.L_x_1577) ;  /* 0xfffffe2800608947 */ /* 0x000fea000383ffff */
[----:B------:R-:W-:Y:S05]  /*1e820*/  BRA `(.L_x_1348) ;  /* 0x0000007400e87947 */ /* 0x000fea0003800000 */
.L_x_1346:
        /* <DEDUP_REMOVED lines=18> */
.L_x_1578:
[----:B------:R-:W1:Y:S01]  /*1e950*/  S2R R0, SR_TID.X ;  /* 0x0000000000007919 */ /* 0x000e620000002100 */
[----:B------:R-:W-:Y:S01]  /*1e960*/  ULDC UR4, c[0x0][0xc3c] ;  /* 0x00030f0000047ab9 */ /* 0x000fe20000000800 */
[----:B------:R-:W2:Y:S01]  /*1e970*/  S2UR UR6, SR_CTAID.X ;  /* 0x00000000000679c3 */ /* 0x000ea20000002500 */
[----:B------:R-:W-:Y:S01]  /*1e980*/  ULDC UR5, c[0x0][0xc38] ;  /* 0x00030e0000057ab9 */ /* 0x000fe20000000800 */
[----:B-1----:R-:W-:-:S04]  /*1e990*/  LOP3.LUT R0, R0, 0x1f, RZ, 0xc0, !PT ;  /* 0x0000001f00007812 */ /* 0x002fc800078ec0ff */
[----:B------:R-:W-:-:S04]  /*1e9a0*/  ISETP.NE.AND P0, PT, R0, 0x1f, PT ;  /* 0x0000001f0000780c */ /* 0x000fc80003f05270 */
[----:B------:R-:W-:-:S13]  /*1e9b0*/  ISETP.GE.OR P1, PT, R0, UR4, !P0 ;  /* 0x0000000400007c0c */ /* 0x000fda000c726670 */
[----:B0-----:R-:W0:Y:S02]  /*1e9c0*/  @!P1 LDC.64 R2, c[0x0][0xc80] ;  /* 0x00032000ff029b82 */ /* 0x001e240000000a00 */
[----:B0-----:R-:W-:-:S05]  /*1e9d0*/  @!P1 IMAD.WIDE.U32 R2, R0, 0x4, R2 ;  /* 0x0000000400029825 */ /* 0x001fca00078e0002 */
[----:B------:R-:W3:Y:S01]  /*1e9e0*/  @!P1 LDG.E R4, desc[UR46][R2.64] ;  /* 0x0000002e02049981 */ /* 0x000ee2000c1e1900 */
[C---:B------:R-:W-:Y:S01]  /*1e9f0*/  ISETP.NE.AND P1, PT, R0.reuse, RZ, PT ;  /* 0x000000ff0000720c */ /* 0x040fe20003f25270 */
[----:B------:R-:W-:Y:S01]  /*1ea00*/  UMOV UR4, URZ ;  /* 0x0000003f00047c82 */ /* 0x000fe20008000000 */
[C---:B------:R-:W-:Y:S01]  /*1ea10*/  ISETP.GE.U32.AND P2, PT, R0.reuse, 0x2, PT ;  /* 0x000000020000780c */ /* 0x040fe20003f46070 */
[----:B------:R-:W-:Y:S01]  /*1ea20*/  IMAD.MOV.U32 R16, RZ, RZ, RZ ;  /* 0x000000ffff107224 */ /* 0x000fe200078e00ff */
[C---:B------:R-:W-:Y:S02]  /*1ea30*/  ISETP.GE.U32.AND P3, PT, R0.reuse, 0x4, PT ;  /* 0x000000040000780c */ /* 0x040fe40003f66070 */
[C---:B------:R-:W-:Y:S02]  /*1ea40*/  ISETP.GE.U32.AND P4, PT, R0.reuse, 0x8, PT ;  /* 0x000000080000780c */ /* 0x040fe40003f86070 */
[----:B------:R-:W-:Y:S01]  /*1ea50*/  ISETP.GE.U32.AND P5, PT, R0, 0x10, PT ;  /* 0x000000100000780c */ /* 0x000fe20003fa6070 */
[----:B---3--:R-:W0:Y:S02]  /*1ea60*/  SHFL.UP PT, R5, R4, 0x1, RZ ;  /* 0x0420000004057989 */ /* 0x008e2400000e00ff */
        /* <DEDUP_REMOVED lines=14> */
[----:B------:R-:W0:Y:S02]  /*1eb50*/  SHFL.IDX PT, R6, R5, 0x1f, 0x1f ;  /* 0x03e01f0005067f89 */ /* 0x000e2400000e0000 */
[----:B0-----:R-:W-:-:S04]  /*1eb60*/  IMAD R6, R6, UR5, RZ ;  /* 0x0000000506067c24 */ /* 0x001fc8000f8e02ff */
[----:B------:R-:W-:Y:S01]  /*1eb70*/  IMAD.MOV.U32 R3, RZ, RZ, R6 ;  /* 0x000000ffff037224 */ /* 0x000fe200078e0006 */
[----:B--2---:R-:W-:-:S13]  /*1eb80*/  ISETP.GT.AND P6, PT, R6, UR6, PT ;  /* 0x0000000606007c0c */ /* 0x004fda000bfc4270 */
[----:B------:R-:W-:Y:S05]  /*1eb90*/  @P6 BRA `(.L_x_1580) ;  /* 0x00000000009c6947 */ /* 0x000fea0003800000 */
[----:B------:R-:W0:Y:S01]  /*1eba0*/  LDC R5, c[0x0][0xc3c] ;  /* 0x00030f00ff057b82 */ /* 0x000e220000000800 */
[----:B------:R-:W-:Y:S01]  /*1ebb0*/  IMAD.MOV.U32 R6, RZ, RZ, R3 ;  /* 0x000000ffff067224 */ /* 0x000fe200078e0003 */
[----:B------:R-:W-:Y:S01]  /*1ebc0*/  UMOV UR4, URZ ;  /* 0x0000003f00047c82 */ /* 0x000fe20008000000 */
[----:B------:R-:W-:Y:S01]  /*1ebd0*/  ULDC UR7, c[0x0][0xc3c] ;  /* 0x00030f0000077ab9 */ /* 0x000fe20000000800 */
[----:B------:R-:W-:-:S05]  /*1ebe0*/  ULDC UR5, c[0x0][0xc38] ;  /* 0x00030e0000057ab9 */ /* 0x000fca0000000800 */
.L_x_1584:
[----:B------:R-:W-:Y:S01]  /*1ebf0*/  UIADD3 UR4, UR4, 0x1f, URZ ;  /* 0x0000001f04047890 */ /* 0x000fe2000fffe03f */
[----:B------:R-:W-:-:S05]  /*1ec00*/  MOV R19, UR7 ;  /* 0x0000000700137c02 */ /* 0x000fca0008000f00 */
        /* <DEDUP_REMOVED lines=10> */
.L_x_1583:
[----:B------:R-:W-:Y:S05]  /*1ecb0*/  BSYNC B0 ;  /* 0x0000000000007941 */ /* 0x000fea0003800000 */
.L_x_1582:
        /* <DEDUP_REMOVED lines=17> */
[----:B------:R-:W-:-:S05]  /*1edd0*/  IMAD.IADD R6, R3, 0x1, R6 ;  /* 0x0000000103067824 */ /* 0x000fca00078e0206 */
[----:B------:R-:W-:-:S13]  /*1ede0*/  ISETP.GT.AND P6, PT, R6, UR6, PT ;  /* 0x0000000606007c0c */ /* 0x000fda000bfc4270 */
[----:B------:R-:W-:Y:S05]  /*1edf0*/  @!P6 BRA `(.L_x_1584) ;  /* 0xfffffffc007ce947 */ /* 0x000fea000383ffff */
[----:B------:R-:W-:-:S07]  /*1ee00*/  IMAD.MOV.U32 R5, RZ, RZ, R9 ;  /* 0x000000ffff057224 */ /* 0x000fce00078e0009 */
.L_x_1580:
[----:B------:R-:W-:-:S04]  /*1ee10*/  IMAD.IADD R6, R6, 0x1, -R3 ;  /* 0x0000000106067824 */ /* 0x000fc800078e0a03 */
[----:B------:R-:W-:-:S05]  /*1ee20*/  IMAD R2, R5, UR5, R6 ;  /* 0x0000000505027c24 */ /* 0x000fca000f8e0206 */
[----:B------:R-:W-:Y:S02]  /*1ee30*/  ISETP.GT.AND P0, PT, R2, UR6, PT ;  /* 0x0000000602007c0c */ /* 0x000fe4000bf04270 */
[----:B------:R-:W0:Y:S11]  /*1ee40*/  LDC.64 R2, c[0x0][0xc90] ;  /* 0x00032400ff027b82 */ /* 0x000e360000000a00 */
[----:B------:R-:W-:-:S04]  /*1ee50*/  VOTE.ANY R11, PT, !P0 ;  /* 0x00000000000b7806 */ /* 0x000fc800040e0100 */
[----:B------:R-:W1:Y:S02]  /*1ee60*/  POPC R7, R11 ;  /* 0x0000000b00077309 */ /* 0x000e640000000000 */
[----:B-1----:R-:W-:-:S04]  /*1ee70*/  VIADD R19, R7, UR4 ;  /* 0x0000000407137c36 */ /* 0x002fc80008000000 */
[----:B0-----:R-:W-:-:S05]  /*1ee80*/  IMAD.WIDE R2, R19, 0x4, R2 ;  /* 0x0000000413027825 */ /* 0x001fca00078e0202 */
[----:B------:R-:W2:Y:S01]  /*1ee90*/  LDG.E R9, desc[UR46][R2.64] ;  /* 0x0000002e02097981 */ /* 0x000ea2000c1e1900 */
[----:B------:R-:W-:-:S03]  /*1eea0*/  ISETP.NE.AND P0, PT, R11, RZ, PT ;  /* 0x000000ff0b00720c */ /* 0x000fc60003f05270 */
[----:B------:R-:W2:Y:S02]  /*1eeb0*/  SHFL.IDX PT, R4, R4, R7, 0x1f ;  /* 0x00001f0704047589 */ /* 0x000ea400000e0000 */
[----:B--2---:R-:W-:-:S05]  /*1eec0*/  IMAD R8, R4, R9, RZ ;  /* 0x0000000904087224 */ /* 0x004fca00078e02ff */
[----:B------:R-:W-:-:S04]  /*1eed0*/  IABS R10, R8 ;  /* 0x00000008000a7213 */ /* 0x000fc80000000000 */
[----:B------:R-:W0:Y:S08]  /*1eee0*/  I2F.RP R12, R10 ;  /* 0x0000000a000c7306 */ /* 0x000e300000209400 */
[----:B0-----:R-:W0:Y:S02]  /*1eef0*/  MUFU.RCP R12, R12 ;  /* 0x0000000c000c7308 */ /* 0x001e240000001000 */
[----:B0-----:R-:W-:-:S06]  /*1ef00*/  VIADD R13, R12, 0xffffffe ;  /* 0x0ffffffe0c0d7836 */ /* 0x001fcc0000000000 */
[----:B------:R0:W1:Y:S01]  /*1ef10*/  F2I.FTZ.U32.TRUNC.NTZ R3, R13 ;  /* 0x0000000d00037305 */ /* 0x000062000021f000 */
[----:B------:R-:W-:Y:S05]  /*1ef20*/  @!P0 BRA `(.L_x_1585) ;  /* 0x0000000000088947 */ /* 0x000fea0003800000 */
[----:B------:R-:W-:-:S06]  /*1ef30*/  VIADD R16, R7, 0xffffffff ;  /* 0xffffffff07107836 */ /* 0x000fcc0000000000 */
[----:B------:R2:W3:Y:S02]  /*1ef40*/  SHFL.IDX PT, R16, R5, R16, 0x1f ;  /* 0x00001f1005107589 */ /* 0x0004e400000e0000 */
.L_x_1585:
[----:B-12---:R-:W-:Y:S01]  /*1ef50*/  IMAD.MOV R5, RZ, RZ, -R3 ;  /* 0x000000ffff057224 */ /* 0x006fe200078e0a03 */
[----:B------:R-:W-:Y:S01]  /*1ef60*/  MOV R2, RZ ;  /* 0x000000ff00027202 */ /* 0x000fe20000000f00 */
[----:B---3--:R-:W-:Y:S01]  /*1ef70*/  IMAD R16, R16, UR5, R6 ;  /* 0x0000000510107c24 */ /* 0x008fe2000f8e0206 */
[----:B------:R-:W-:Y:S01]  /*1ef80*/  IABS R6, R8 ;  /* 0x0000000800067213 */ /* 0x000fe20000000000 */
[----:B------:R-:W-:-:S04]  /*1ef90*/  IMAD R5, R5, R10, RZ ;  /* 0x0000000a05057224 */ /* 0x000fc800078e02ff */
        /* <DEDUP_REMOVED lines=20> */
[----:B------:R-:W-:-:S04]  /*1f0e0*/  VIADDMNMX R9, R10, UR5, R9, PT ;  /* 0x000000050a097c46 */ /* 0x000fc8000b800109 */
[-C--:B------:R-:W-:Y:S02]  /*1f0f0*/  IABS R7, R9.reuse ;  /* 0x0000000900077213 */ /* 0x080fe40000000000 */
[----:B------:R-:W-:Y:S02]  /*1f100*/  IABS R8, R9 ;  /* 0x0000000900087213 */ /* 0x000fe40000000000 */
[----:B------:R-:W1:Y:S03]  /*1f110*/  I2F.RP R10, R7 ;  /* 0x00000007000a7306 */ /* 0x000e660000209400 */
[----:B------:R-:W-:-:S05]  /*1f120*/  IMAD.MOV R8, RZ, RZ, -R8 ;  /* 0x000000ffff087224 */ /* 0x000fca00078e0a08 */
[----:B-1----:R-:W1:Y:S02]  /*1f130*/  MUFU.RCP R10, R10 ;  /* 0x0000000a000a7308 */ /* 0x002e640000001000 */
[----:B-1----:R-:W-:-:S06]  /*1f140*/  VIADD R3, R10, 0xffffffe ;  /* 0x0ffffffe0a037836 */ /* 0x002fcc0000000000 */
[----:B------:R-:W1:Y:S02]  /*1f150*/  F2I.FTZ.U32.TRUNC.NTZ R3, R3 ;  /* 0x0000000300037305 */ /* 0x000e64000021f000 */
[----:B-1----:R-:W-:-:S04]  /*1f160*/  IMAD.MOV R2, RZ, RZ, -R3 ;  /* 0x000000ffff027224 */ /* 0x002fc800078e0a03 */
[----:B------:R-:W-:Y:S02]  /*1f170*/  IMAD R11, R2, R7, RZ ;  /* 0x00000007020b7224 */ /* 0x000fe400078e02ff */
[----:B------:R-:W-:-:S04]  /*1f180*/  IMAD.MOV.U32 R2, RZ, RZ, RZ ;  /* 0x000000ffff027224 */ /* 0x000fc800078e00ff */
[----:B------:R-:W-:Y:S01]  /*1f190*/  IMAD.HI.U32 R2, R3, R11, R2 ;  /* 0x0000000b03027227 */ /* 0x000fe200078e0002 */
[----:B------:R-:W-:Y:S02]  /*1f1a0*/  IABS R11, R5 ;  /* 0x00000005000b7213 */ /* 0x000fe40000000000 */
[C---:B------:R-:W-:Y:S01]  /*1f1b0*/  LOP3.LUT R3, R5.reuse, R9, RZ, 0x3c, !PT ;  /* 0x0000000905037212 */ /* 0x040fe200078e3cff */
[----:B------:R-:W-:Y:S02]  /*1f1c0*/  IMAD.IADD R5, R5, 0x1, R6 ;  /* 0x0000000105057824 */ /* 0x000fe400078e0206 */
[----:B------:R-:W-:Y:S01]  /*1f1d0*/  IMAD.HI.U32 R2, R2, R11, RZ ;  /* 0x0000000b02027227 */ /* 0x000fe200078e00ff */
[----:B------:R-:W-:-:S03]  /*1f1e0*/  ISETP.GE.AND P2, PT, R3, RZ, PT ;  /* 0x000000ff0300720c */ /* 0x000fc60003f46270 */
[----:B------:R-:W-:-:S05]  /*1f1f0*/  IMAD R8, R2, R8, R11 ;  /* 0x0000000802087224 */ /* 0x000fca00078e020b */
[----:B------:R-:W-:-:S13]  /*1f200*/  ISETP.GT.U32.AND P1, PT, R7, R8, PT ;  /* 0x000000080700720c */ /* 0x000fda0003f24070 */
[----:B------:R-:W-:Y:S02]  /*1f210*/  @!P1 IMAD.IADD R8, R8, 0x1, -R7 ;  /* 0x0000000108089824 */ /* 0x000fe400078e0a07 */
[----:B------:R-:W-:Y:S01]  /*1f220*/  @!P1 VIADD R2, R2, 0x1 ;  /* 0x0000000102029836 */ /* 0x000fe20000000000 */
[----:B------:R-:W-:Y:S02]  /*1f230*/  ISETP.NE.AND P1, PT, R9, RZ, PT ;  /* 0x000000ff0900720c */ /* 0x000fe40003f25270 */
[----:B------:R-:W-:-:S13]  /*1f240*/  ISETP.GE.U32.AND P0, PT, R8, R7, PT ;  /* 0x000000070800720c */ /* 0x000fda0003f06070 */
[----:B------:R-:W-:-:S05]  /*1f250*/  @P0 VIADD R2, R2, 0x1 ;  /* 0x0000000102020836 */ /* 0x000fca0000000000 */
[----:B------:R-:W-:Y:S02]  /*1f260*/  @!P2 IADD3 R2, -R2, RZ, RZ ;  /* 0x000000ff0202a210 */ /* 0x000fe40007ffe1ff */
[----:B------:R-:W-:Y:S01]  /*1f270*/  @!P1 LOP3.LUT R2, RZ, R9, RZ, 0x33, !PT ;  /* 0x00000009ff029212 */ /* 0x000fe200078e33ff */
[----:B------:R-:W-:-:S03]  /*1f280*/  IMAD.MOV R9, RZ, RZ, -R9 ;  /* 0x000000ffff097224 */ /* 0x000fc600078e0a09 */
[----:B------:R-:W-:Y:S01]  /*1f290*/  LOP3.LUT R17, RZ, R2, RZ, 0x33, !PT ;  /* 0x00000002ff117212 */ /* 0x000fe200078e33ff */
[----:B------:R-:W-:-:S04]  /*1f2a0*/  IMAD R18, R2, R9, R5 ;  /* 0x0000000902127224 */ /* 0x000fc800078e0205 */
[----:B------:R-:W-:Y:S01]  /*1f2b0*/  IMAD.IADD R17, R4, 0x1, R17 ;  /* 0x0000000104117824 */ /* 0x000fe200078e0211 */
[----:B------:R-:W-:Y:S06]  /*1f2c0*/  BRA `(.L_x_1586) ;  /* 0x00000000000c7947 */ /* 0x000fec0003800000 */
.L_x_1581:
[----:B------:R-:W-:Y:S02]  /*1f2d0*/  IMAD.MOV.U32 R17, RZ, RZ, RZ ;  /* 0x000000ffff117224 */ /* 0x000fe400078e00ff */
[----:B------:R-:W-:Y:S02]  /*1f2e0*/  IMAD.U32 R16, RZ, RZ, UR6 ;  /* 0x00000006ff107e24 */ /* 0x000fe4000f8e00ff */
[----:B------:R-:W-:-:S07]  /*1f2f0*/  IMAD.MOV.U32 R18, RZ, RZ, RZ ;  /* 0x000000ffff127224 */ /* 0x000fce00078e00ff */
.L_x_1586:
[----:B------:R-:W-:-:S13]  /*1f300*/  ISETP.NE.AND P0, PT, R0, RZ, PT ;  /* 0x000000ff0000720c */ /* 0x000fda0003f05270 */
[----:B------:R-:W1:Y:S01]  /*1f310*/  @!P0 S2R R3, SR_CgaCtaId ;  /* 0x0000000000038919 */ /* 0x000e620000008800 */
[----:B------:R-:W-:-:S04]  /*1f320*/  @!P0 MOV R0, 0x400 ;  /* 0x0000040000008802 */ /* 0x000fc80000000f00 */
[----:B-1----:R-:W-:-:S05]  /*1f330*/  @!P0 LEA R0, R3, R0, 0x18 ;  /* 0x0000000003008211 */ /* 0x002fca00078ec0ff */
[----:B------:R2:W-:Y:S01]  /*1f340*/  @!P0 STS.128 [R0+0x284d0], R16 ;  /* 0x0284d01000008388 */ /* 0x0005e20000000c00 */
[----:B------:R-:W-:Y:S06]  /*1f350*/  BAR.ARV 0x5, 0x180 ;  /* 0x0146000000007b1d */ /* 0x000fec0000002000 */
.L_x_1579:
[----:B--2---:R-:W-:Y:S01]  /*1f360*/  IMAD.MOV.U32 R0, RZ, RZ, 0x1 ;  /* 0x00000001ff007424 */ /* 0x004fe200078e00ff */
[----:B------:R2:W-:Y:S01]  /*1f370*/  STL [R1+0xc], RZ ;  /* 0x00000cff01007387 */ /* 0x0005e20000100800 */
[----:B------:R-:W-:Y:S02]  /*1f380*/  ULDC UR4, c[0x0][0xc3c] ;  /* 0x00030f0000047ab9 */ /* 0x000fe40000000800 */
[----:B-1----:R-:W-:Y:S01]  /*1f390*/  ISETP.GE.AND P0, PT, R19, UR4, PT ;  /* 0x0000000413007c0c */ /* 0x002fe2000bf06270 */
[----:B------:R2:W-:Y:S04]  /*1f3a0*/  STL [R1+0x1c], R0 ;  /* 0x00001c0001007387 */ /* 0x0005e80000100800 */
[----:B------:R2:W-:Y:S08]  /*1f3b0*/  STL [R1+0x60], RZ ;  /* 0x000060ff01007387 */ /* 0x0005f00000100800 */
[----:B--2---:R-:W-:Y:S05]  /*1f3c0*/  @P0 BRA `(.L_x_1587) ;  /* 0x0000006400fc0947 */ /* 0x004fea0003800000 */
[----:B------:R-:W1:Y:S01]  /*1f3d0*/  S2R R10, SR_TID.X ;  /* 0x00000000000a7919 */ /* 0x000e620000002100 */
[----:B------:R-:W2:Y:S01]  /*1f3e0*/  S2UR UR5, SR_CgaCtaId ;  /* 0x00000000000579c3 */ /* 0x000ea20000008800 */
[----:B------:R-:W-:Y:S01]  /*1f3f0*/  UMOV UR4, 0x400 ;  /* 0x0000040000047882 */ /* 0x000fe20000000000 */
[----:B------:R-:W-:Y:S01]  /*1f400*/  BSSY B7, `(.L_x_1587) ;  /* 0x000067b000077945 */ /* 0x000fe20003800000 */
[----:B------:R-:W-:Y:S01]  /*1f410*/  ULDC.64 UR42, c[0x0][0x198] ;  /* 0x00006600002a7ab9 */ /* 0x000fe20000000a00 */
[----:B------:R-:W-:Y:S02]  /*1f420*/  ULOP3.LUT UR36, UR40, 0x1, URZ, 0xfc, !UPT ;  /* 0x0000000128247892 */ /* 0x000fe4000f8efc3f */
[----:B------:R-:W-:Y:S01]  /*1f430*/  ULOP3.LUT UR38, UR40, 0x2, URZ, 0xfc, !UPT ;  /* 0x0000000228267892 */ /* 0x000fe2000f8efc3f */
[----:B------:R-:W-:Y:S01]  /*1f440*/  ULDC UR37, c[0x0][0xc] ;  /* 0x0000030000257ab9 */ /* 0x000fe20000000800 */
[----:B--2---:R-:W-:Y:S01]  /*1f450*/  ULEA UR4, UR5, UR4, 0x18 ;  /* 0x0000000405047291 */ /* 0x004fe2000f8ec03f */
[C---:B-1----:R-:W-:Y:S01]  /*1f460*/  LOP3.LUT R9, R10.reuse, 0x7f, RZ, 0xc0, !PT ;  /* 0x0000007f0a097812 */ /* 0x042fe200078ec0ff */
[C---:B0-----:R-:W-:Y:S01]  /*1f470*/  IMAD.SHL.U32 R2, R10.reuse, 0x80, RZ ;  /* 0x000000800a027824 */ /* 0x041fe200078e00ff */
[C---:B------:R-:W-:Y:S01]  /*1f480*/  LOP3.LUT P0, RZ, R10.reuse, 0x4, RZ, 0xc0, !PT ;  /* 0x000000040aff7812 */ /* 0x040fe2000780c0ff */
[----:B------:R-:W-:-:S02]  /*1f490*/  IMAD.SHL.U32 R5, R10, 0x8, RZ ;  /* 0x000000080a057824 */ /* 0x000fc400078e00ff */
[----:B------:R-:W-:-:S05]  /*1f4a0*/  IMAD.SHL.U32 R0, R9, 0x20, RZ ;  /* 0x0000002009007824 */ /* 0x000fca00078e00ff */
[----:B------:R-:W-:Y:S01]  /*1f4b0*/  LOP3.LUT R3, R0, 0xc00, RZ, 0xc0, !PT ;  /* 0x00000c0000037812 */ /* 0x000fe200078ec0ff */
[----:B------:R-:W-:-:S05]  /*1f4c0*/  IMAD.SHL.U32 R0, R10, 0x40, RZ ;  /* 0x000000400a007824 */ /* 0x000fca00078e00ff */
[--C-:B------:R-:W-:Y:S02]  /*1f4d0*/  LOP3.LUT R3, R3, 0x40, R0.reuse, 0xf8, !PT ;  /* 0x0000004003037812 */ /* 0x100fe400078ef800 */
[----:B------:R-:W-:Y:S02]  /*1f4e0*/  LOP3.LUT R4, R0, 0x180, RZ, 0xc0, !PT ;  /* 0x0000018000047812 */ /* 0x000fe400078ec0ff */
[----:B------:R-:W-:Y:S02]  /*1f4f0*/  LOP3.LUT R7, R3, 0x200, R0, 0xf8, !PT ;  /* 0x0000020003077812 */ /* 0x000fe400078ef800 */
[--C-:B------:R-:W-:Y:S02]  /*1f500*/  SHF.R.U32.HI R3, RZ, 0x1, R10.reuse ;  /* 0x00000001ff037819 */ /* 0x100fe4000001160a */
[----:B------:R-:W-:Y:S02]  /*1f510*/  LOP3.LUT R0, R2, 0x380, RZ, 0xc0, !PT ;  /* 0x0000038002007812 */ /* 0x000fe400078ec0ff */
[----:B------:R-:W-:-:S02]  /*1f520*/  LOP3.LUT R4, R4, 0x10, R10, 0xf8, !PT ;  /* 0x0000001004047812 */ /* 0x000fc400078ef80a */
[----:B------:R-:W-:Y:S01]  /*1f530*/  LOP3.LUT R3, R0, 0x30, R3, 0xf8, !PT ;  /* 0x0000003000037812 */ /* 0x000fe200078ef803 */
[----:B------:R-:W-:Y:S01]  /*1f540*/  IMAD.SHL.U32 R0, R10, 0x10, RZ ;  /* 0x000000100a007824 */ /* 0x000fe200078e00ff */
[----:B------:R-:W-:Y:S01]  /*1f550*/  LOP3.LUT R4, R4, 0x30, R5, 0x78, !PT ;  /* 0x0000003004047812 */ /* 0x000fe200078e7805 */
[----:B------:R-:W-:-:S03]  /*1f560*/  IMAD.U32 R5, RZ, RZ, UR4 ;  /* 0x00000004ff057e24 */ /* 0x000fc6000f8e00ff */
[----:B------:R-:W-:Y:S02]  /*1f570*/  LOP3.LUT R3, R3, 0x70, R0, 0x78, !PT ;  /* 0x0000007003037812 */ /* 0x000fe400078e7800 */
[----:B------:R-:W-:Y:S02]  /*1f580*/  LOP3.LUT R6, R7, R4, RZ, 0xfc, !PT ;  /* 0x0000000407067212 */ /* 0x000fe400078efcff */
[----:B------:R-:W-:Y:S01]  /*1f590*/  LOP3.LUT R8, R3, 0xc00, R2, 0xf8, !PT ;  /* 0x00000c0003087812 */ /* 0x000fe200078ef802 */
[----:B------:R-:W-:Y:S01]  /*1f5a0*/  IMAD.SHL.U32 R3, R10, 0x2, RZ ;  /* 0x000000020a037824 */ /* 0x000fe200078e00ff */
[----:B------:R-:W-:Y:S01]  /*1f5b0*/  LOP3.LUT R2, R0, 0x3f0, RZ, 0xc0, !PT ;  /* 0x000003f000027812 */ /* 0x000fe200078ec0ff */
[----:B------:R-:W-:Y:S01]  /*1f5c0*/  STL [R1+0x8], R6 ;  /* 0x0000080601007387 */ /* 0x000fe20000100800 */
[----:B------:R-:W-:Y:S01]  /*1f5d0*/  SHF.R.U32.HI R7, RZ, 0x3, R9 ;  /* 0x00000003ff077819 */ /* 0x000fe20000011609 */
[----:B------:R-:W-:Y:S01]  /*1f5e0*/  VIADD R4, R8, 0x40 ;  /* 0x0000004008047836 */ /* 0x000fe20000000000 */
[----:B------:R-:W-:Y:S01]  /*1f5f0*/  LOP3.LUT R3, R2, 0x70, R3, 0x78, !PT ;  /* 0x0000007002037812 */ /* 0x000fe200078e7803 */
[----:B------:R-:W-:Y:S01]  /*1f600*/  IMAD.SHL.U32 R2, R9, 0x10, RZ ;  /* 0x0000001009027824 */ /* 0x000fe200078e00ff */
[----:B------:R-:W-:Y:S01]  /*1f610*/  STL [R1+0x10], R8 ;  /* 0x0000100801007387 */ /* 0x000fe20000100800 */
[----:B------:R-:W-:-:S03]  /*1f620*/  @P0 VIADD R4, R8, 0xffffffc0 ;  /* 0xffffffc008040836 */ /* 0x000fc60000000000 */
[----:B------:R-:W-:Y:S02]  /*1f630*/  LOP3.LUT R2, R3, 0x400, R2, 0xf8, !PT ;  /* 0x0000040003027812 */ /* 0x000fe400078ef802 */
[----:B------:R-:W-:-:S03]  /*1f640*/  MOV R3, 0x20 ;  /* 0x0000002000037802 */ /* 0x000fc60000000f00 */
[----:B------:R-:W-:Y:S01]  /*1f650*/  IMAD.IADD R2, R5, 0x1, R2 ;  /* 0x0000000105027824 */ /* 0x000fe200078e0202 */
[----:B------:R-:W-:-:S05]  /*1f660*/  SEL R3, R3, 0xffffffe0, !P0 ;  /* 0xffffffe003037807 */ /* 0x000fca0004000000 */
[----:B------:R0:W-:Y:S04]  /*1f670*/  STL [R1+0x40], R3 ;  /* 0x0000400301007387 */ /* 0x0001e80000100800 */
[----:B------:R-:W-:Y:S04]  /*1f680*/  STL [R1], R5 ;  /* 0x0000000501007387 */ /* 0x000fe80000100800 */
[----:B------:R1:W-:Y:S01]  /*1f690*/  STL [R1+0x44], R2 ;  /* 0x0000440201007387 */ /* 0x0003e20000100800 */
[----:B0-----:R-:W-:Y:S02]  /*1f6a0*/  LOP3.LUT R3, R0, 0x70, RZ, 0xc0, !PT ;  /* 0x0000007000037812 */ /* 0x001fe400078ec0ff */
[----:B------:R-:W-:Y:S01]  /*1f6b0*/  LOP3.LUT R0, R7, 0x70, R0, 0xf8, !PT ;  /* 0x0000007007007812 */ /* 0x000fe200078ef800 */
[----:B------:R-:W-:Y:S01]  /*1f6c0*/  IMAD.MOV.U32 R0, RZ, RZ, 0x1 ;  /* 0x00000001ff007424 */ /* 0x000fe200078e00ff */
[----:B------:R-:W-:Y:S04]  /*1f6d0*/  STL [R1+0x60], RZ ;  /* 0x000060ff01007387 */ /* 0x000fe80000100800 */
[----:B------:R0:W-:Y:S01]  /*1f6e0*/  STL [R1+0x38], R4 ;  /* 0x0000380401007387 */ /* 0x0001e20000100800 */
[----:B-1----:R-:W-:-:S03]  /*1f6f0*/  LOP3.LUT R2, R3, 0x80, RZ, 0xfc, !PT ;  /* 0x0000008003027812 */ /* 0x002fc600078efcff */
[----:B------:R1:W-:Y:S04]  /*1f700*/  STL [R1+0x20], R0 ;  /* 0x0000200001007387 */ /* 0x0003e80000100800 */
[----:B------:R2:W-:Y:S01]  /*1f710*/  STL [R1+0x14], RZ ;  /* 0x000014ff01007387 */ /* 0x0005e20000100800 */
[----:B0-----:R-:W-:-:S03]  /*1f720*/  IMAD.MOV.U32 R4, RZ, RZ, 0x1 ;  /* 0x00000001ff047424 */ /* 0x001fc600078e00ff */
[----:B------:R2:W-:Y:S01]  /*1f730*/  STL [R1+0xc], RZ ;  /* 0x00000cff01007387 */ /* 0x0005e20000100800 */
[----:B-1----:R-:W-:-:S03]  /*1f740*/  LOP3.LUT R0, R6, 0x1000, RZ, 0xfc, !PT ;  /* 0x0000100006007812 */ /* 0x002fc600078efcff */
[----:B------:R2:W-:Y:S04]  /*1f750*/  STL [R1+0x1c], R4 ;  /* 0x00001c0401007387 */ /* 0x0005e80000100800 */
[----:B------:R2:W-:Y:S02]  /*1f760*/  STL [R1+0x3c], R0 ;  /* 0x00003c0001007387 */ /* 0x0005e40000100800 */
.L_x_1713:
[----:B------:R-:W-:Y:S05]  /*1f770*/  YIELD ;  /* 0x0000000000007946 */ /* 0x000fea0003800000 */
[----:B------:R-:W-:Y:S01]  /*1f780*/  ULDC.64 UR4, c[0x0][0xa28] ;  /* 0x00028a0000047ab9 */ /* 0x000fe20000000a00 */
[----:B------:R-:W-:Y:S02]  /*1f790*/  CS2R R6, SRZ ;  /* 0x0000000000067805 */ /* 0x000fe4000001ff00 */
[----:B------:R-:W-:Y:S01]  /*1f7a0*/  ISETP.NE.U32.AND P0, PT, RZ, UR4, PT ;  /* 0x00000004ff007c0c */ /* 0x000fe2000bf05070 */
[----:B0-2---:R-:W0:Y:S01]  /*1f7b0*/  LDC.64 R12, c[0x0][0xa00] ;  /* 0x00028000ff0c7b82 */ /* 0x005e220000000a00 */
[----:B------:R-:W-:Y:S01]  /*1f7c0*/  ULDC.64 UR6, c[0x0][0xa08] ;  /* 0x0002820000067ab9 */ /* 0x000fe20000000a00 */
[----:B------:R-:W-:Y:S01]  /*1f7d0*/  ULDC.64 UR8, c[0x0][0xa10] ;  /* 0x0002840000087ab9 */ /* 0x000fe20000000a00 */
[----:B------:R-:W-:Y:S01]  /*1f7e0*/  ISETP.NE.AND.EX P0, PT, RZ, UR5, PT, P0 ;  /* 0x00000005ff007c0c */ /* 0x000fe2000bf05300 */
[----:B------:R-:W-:-:S04]  /*1f7f0*/  ULDC.64 UR4, c[0x0][0xa18] ;  /* 0x0002860000047ab9 */ /* 0x000fc80000000a00 */
[----:B--2---:R-:W1:Y:S08]  /*1f800*/  LDC.64 R4, c[0x0][0xa08] ;  /* 0x00028200ff047b82 */ /* 0x004e700000000a00 */
[----:B---3--:R-:W2:Y:S02]  /*1f810*/  @P0 LDC.64 R2, c[0x0][0xa28] ;  /* 0x00028a00ff020b82 */ /* 0x008ea40000000a00 */
[----:B--2---:R-:W-:-:S05]  /*1f820*/  @P0 IMAD.WIDE R2, R19, 0x4, R2 ;  /* 0x0000000413020825 */ /* 0x004fca00078e0202 */
[----:B------:R2:W5:Y:S01]  /*1f830*/  @P0 LDG.E R6, desc[UR46][R2.64] ;  /* 0x0000002e02060981 */ /* 0x000562000c1e1900 */
[----:B------:R-:W-:Y:S01]  /*1f840*/  ISETP.NE.U32.AND P0, PT, RZ, UR4, PT ;  /* 0x00000004ff007c0c */ /* 0x000fe2000bf05070 */
[----:B0-----:R-:W-:Y:S01]  /*1f850*/  IMAD.WIDE R12, R19, 0x4, R12 ;  /* 0x00000004130c7825 */ /* 0x001fe200078e020c */
[----:B------:R-:W-:Y:S02]  /*1f860*/  ISETP.NE.U32.AND P2, PT, RZ, UR6, PT ;  /* 0x00000006ff007c0c */ /* 0x000fe4000bf45070 */
[----:B------:R-:W-:Y:S01]  /*1f870*/  ISETP.NE.AND.EX P0, PT, RZ, UR5, PT, P0 ;  /* 0x00000005ff007c0c */ /* 0x000fe2000bf05300 */
[----:B------:R-:W-:Y:S01]  /*1f880*/  ULDC.64 UR4, c[0x0][0xa00] ;  /* 0x0002800000047ab9 */ /* 0x000fe20000000a00 */
[----:B------:R-:W-:Y:S01]  /*1f890*/  ISETP.NE.U32.AND P4, PT, RZ, UR8, PT ;  /* 0x00000008ff007c0c */ /* 0x000fe2000bf85070 */
[----:B------:R-:W-:Y:S01]  /*1f8a0*/  IMAD.MOV.U32 R8, RZ, RZ, RZ ;  /* 0x000000ffff087224 */ /* 0x000fe200078e00ff */
[----:B------:R-:W-:Y:S01]  /*1f8b0*/  ISETP.NE.U32.AND P1, PT, RZ, UR4, PT ;  /* 0x00000004ff007c0c */ /* 0x000fe2000bf25070 */
[----:B--2---:R-:W0:Y:S01]  /*1f8c0*/  LDC.64 R2, c[0x0][0xa10] ;  /* 0x00028400ff027b82 */ /* 0x004e220000000a00 */
[----:B------:R-:W-:-:S02]  /*1f8d0*/  IMAD.MOV.U32 R0, RZ, RZ, RZ ;  /* 0x000000ffff007224 */ /* 0x000fc400078e00ff */
[----:B------:R-:W-:Y:S01]  /*1f8e0*/  ISETP.NE.AND.EX P3, PT, RZ, UR5, PT, P1 ;  /* 0x00000005ff007c0c */ /* 0x000fe2000bf65310 */
[----:B-1----:R-:W-:-:S04]  /*1f8f0*/  IMAD.WIDE R4, R19, 0x4, R4 ;  /* 0x0000000413047825 */ /* 0x002fc800078e0204 */
[----:B------:R-:W1:Y:S01]  /*1f900*/  @P0 LDC.64 R10, c[0x0][0xa18] ;  /* 0x00028600ff0a0b82 */ /* 0x000e620000000a00 */
[----:B------:R-:W-:Y:S01]  /*1f910*/  ULDC UR4, c[0x0][0x288] ;  /* 0x0000a20000047ab9 */ /* 0x000fe20000000800 */
[----:B------:R-:W-:Y:S02]  /*1f920*/  ISETP.NE.AND.EX P1, PT, RZ, UR7, PT, P2 ;  /* 0x00000007ff007c0c */ /* 0x000fe4000bf25320 */
[----:B------:R-:W-:-:S04]  /*1f930*/  ISETP.NE.AND.EX P2, PT, RZ, UR9, PT, P4 ;  /* 0x00000009ff007c0c */ /* 0x000fc8000bf45340 */
[----:B------:R-:W2:Y:S07]  /*1f940*/  @P3 LDG.E R7, desc[UR46][R12.64] ;  /* 0x0000002e0c073981 */ /* 0x000eae000c1e1900 */
[----:B------:R-:W5:Y:S01]  /*1f950*/  @P1 LDG.E R8, desc[UR46][R4.64] ;  /* 0x0000002e04081981 */ /* 0x000f62000c1e1900 */
[----:B0-----:R-:W-:-:S05]  /*1f960*/  IMAD.WIDE R2, R19, 0x4, R2 ;  /* 0x0000000413027825 */ /* 0x001fca00078e0202 */
[----:B------:R-:W5:Y:S01]  /*1f970*/  @P2 LDG.E R0, desc[UR46][R2.64] ;  /* 0x0000002e02002981 */ /* 0x000f62000c1e1900 */
[----:B-1----:R-:W-:-:S03]  /*1f980*/  @P0 IMAD.WIDE R10, R19, 0x4, R10 ;  /* 0x00000004130a0825 */ /* 0x002fc600078e020a */
[----:B--2---:R0:W-:Y:S02]  /*1f990*/  STL [R1+0x4c], R7 ;  /* 0x00004c0701007387 */ /* 0x0041e40000100800 */
[----:B0-----:R-:W-:Y:S01]  /*1f9a0*/  IMAD.U32 R7, RZ, RZ, UR4 ;  /* 0x00000004ff077e24 */ /* 0x001fe2000f8e00ff */
[----:B------:R-:W-:-:S05]  /*1f9b0*/  ULDC.64 UR4, c[0x0][0x418] ;  /* 0x0001060000047ab9 */ /* 0x000fca0000000a00 */
        /* <DEDUP_REMOVED lines=8> */
[----:B0-----:R-:W-:Y:S01]  /*1fa40*/  IMAD.U32 R10, RZ, RZ, UR5 ;  /* 0x00000005ff0a7e24 */ /* 0x001fe2000f8e00ff */
[----:B--2---:R0:W-:Y:S01]  /*1fa50*/  STL [R1+0x48], R7 ;  /* 0x0000480701007387 */ /* 0x0041e20000100800 */
[----:B------:R-:W-:Y:S02]  /*1fa60*/  IMAD.MOV.U32 R11, RZ, RZ, R7 ;  /* 0x000000ffff0b7224 */ /* 0x000fe400078e0007 */
[----:B0-----:R-:W-:Y:S01]  /*1fa70*/  IMAD.U32 R7, RZ, RZ, UR4 ;  /* 0x00000004ff077e24 */ /* 0x001fe2000f8e00ff */
[----:B------:R-:W-:Y:S06]  /*1fa80*/  @P0 BRA `(.L_x_1588) ;  /* 0x0000000000140947 */ /* 0x000fec0003800000 */
[----:B------:R-:W-:Y:S05]  /*1fa90*/  @!P3 BRA `(.L_x_1588) ;  /* 0x000000000010b947 */ /* 0x000fea0003800000 */
[----:B------:R-:W2:Y:S04]  /*1faa0*/  LDG.E R9, desc[UR46][R12.64] ;  /* 0x0000002e0c097981 */ /* 0x000ea8000c1e1900 */
[----:B------:R-:W2:Y:S02]  /*1fab0*/  LDG.E R12, desc[UR46][R12.64+0x4] ;  /* 0x0000042e0c0c7981 */ /* 0x000ea4000c1e1900 */
[----:B--2---:R-:W-:-:S05]  /*1fac0*/  IMAD.IADD R11, R12, 0x1, -R9 ;  /* 0x000000010c0b7824 */ /* 0x004fca00078e0a09 */
[----:B------:R0:W-:Y:S02]  /*1fad0*/  STL [R1+0x48], R11 ;  /* 0x0000480b01007387 */ /* 0x0001e40000100800 */
.L_x_1588:
[----:B-----5:R-:W-:Y:S01]  /*1fae0*/  IMAD.IADD R8, R8, 0x1, R6 ;  /* 0x0000000108087824 */ /* 0x020fe200078e0206 */
[----:B------:R-:W-:Y:S02]  /*1faf0*/  ULDC.64 UR4, c[0x0][0xa20] ;  /* 0x0002880000047ab9 */ /* 0x000fe40000000a00 */
[----:B------:R-:W-:Y:S02]  /*1fb00*/  ISETP.NE.U32.AND P0, PT, RZ, UR4, PT ;  /* 0x00000004ff007c0c */ /* 0x000fe4000bf05070 */
[----:B------:R1:W-:Y:S02]  /*1fb10*/  STL [R1+0x34], R8 ;  /* 0x0000340801007387 */ /* 0x0003e40000100800 */
[----:B------:R-:W-:-:S13]  /*1fb20*/  ISETP.NE.AND.EX P0, PT, RZ, UR5, PT, P0 ;  /* 0x00000005ff007c0c */ /* 0x000fda000bf05300 */
[----:B-1----:R-:W-:Y:S05]  /*1fb30*/  @!P0 BRA `(.L_x_1589) ;  /* 0x0000000000108947 */ /* 0x002fea0003800000 */
[----:B------:R-:W1:Y:S02]  /*1fb40*/  LDC.64 R4, c[0x0][0xa20] ;  /* 0x00028800ff047b82 */ /* 0x000e640000000a00 */
[----:B-1----:R-:W-:-:S05]  /*1fb50*/  IMAD.WIDE R4, R19, 0x4, R4 ;  /* 0x0000000413047825 */ /* 0x002fca00078e0204 */
[----:B------:R1:W5:Y:S01]  /*1fb60*/  LDG.E R7, desc[UR46][R4.64] ;  /* 0x0000002e04077981 */ /* 0x000362000c1e1900 */
[----:B------:R-:W-:Y:S05]  /*1fb70*/  BRA `(.L_x_1590) ;  /* 0x0000000000107947 */ /* 0x000fea0003800000 */
.L_x_1589:
[----:B------:R-:W-:Y:S05]  /*1fb80*/  @!P1 BRA `(.L_x_1590) ;  /* 0x00000000000c9947 */ /* 0x000fea0003800000 */
[----:B------:R-:W2:Y:S04]  /*1fb90*/  LDG.E R7, desc[UR46][R4.64] ;  /* 0x0000002e04077981 */ /* 0x000ea8000c1e1900 */
[----:B------:R-:W2:Y:S02]  /*1fba0*/  LDG.E R4, desc[UR46][R4.64+0x4] ;  /* 0x0000042e04047981 */ /* 0x000ea4000c1e1900 */
[----:B--2---:R-:W-:-:S07]  /*1fbb0*/  IADD3 R7, -R7, R4, RZ ;  /* 0x0000000407077210 */ /* 0x004fce0007ffe1ff */
.L_x_1590:
[----:B-1----:R-:W2:Y:S04]  /*1fbc0*/  @P2 LDG.E R4, desc[UR46][R2.64] ;  /* 0x0000002e02042981 */ /* 0x002ea8000c1e1900 */
[----:B------:R1:W2:Y:S01]  /*1fbd0*/  @P2 LDG.E R2, desc[UR46][R2.64+0x4] ;  /* 0x0000042e02022981 */ /* 0x0002a2000c1e1900 */
[----:B------:R-:W-:Y:S02]  /*1fbe0*/  IMAD.SHL.U32 R12, R17, 0x80, RZ ;  /* 0x00000080110c7824 */ /* 0x000fe400078e00ff */
[----:B-----5:R-:W-:-:S03]  /*1fbf0*/  IMAD.IADD R9, R7, 0x1, -R6 ;  /* 0x0000000107097824 */ /* 0x020fc600078e0a06 */
[----:B------:R3:W-:Y:S01]  /*1fc00*/  STL [R1+0x18], R12 ;  /* 0x0000180c01007387 */ /* 0x0007e20000100800 */
[----:B-1----:R-:W1:Y:S02]  /*1fc10*/  LDC R3, c[0x0][0x448] ;  /* 0x00011200ff037b82 */ /* 0x002e640000000800 */
[----:B-1----:R-:W-:-:S13]  /*1fc20*/  ISETP.NE.AND P1, PT, R3, 0x1, PT ;  /* 0x000000010300780c */ /* 0x002fda0003f25270 */
[----:B------:R-:W1:Y:S08]  /*1fc30*/  @P1 LDC R3, c[0x0][0x44c] ;  /* 0x00011300ff031b82 */ /* 0x000e700000000800 */
[----:B------:R-:W4:Y:S01]  /*1fc40*/  @P1 LDC R5, c[0x0][0x450] ;  /* 0x00011400ff051b82 */ /* 0x000f220000000800 */
[----:B--2---:R-:W-:Y:S02]  /*1fc50*/  @P2 IMAD.IADD R10, R2, 0x1, -R4 ;  /* 0x00000001020a2824 */ /* 0x004fe400078e0a04 */
[----:B------:R-:W-:-:S02]  /*1fc60*/  VIADD R2, R12, 0x7f ;  /* 0x0000007f0c027836 */ /* 0x000fc40000000000 */
[----:B------:R-:W-:Y:S02]  /*1fc70*/  IMAD.IADD R7, R9, 0x1, R10 ;  /* 0x0000000109077824 */ /* 0x000fe400078e020a */
[----:B-1----:R-:W-:-:S03]  /*1fc80*/  @P1 IMAD.HI.U32 R3, R2, R3, RZ ;  /* 0x0000000302031227 */ /* 0x002fc600078e00ff */
[C---:B------:R-:W-:Y:S01]  /*1fc90*/  IADD3 R17, R7.reuse, 0x1, -R11 ;  /* 0x0000000107117810 */ /* 0x040fe20007ffe80b */
[----:B------:R-:W-:Y:S01]  /*1fca0*/  IMAD.MOV.U32 R6, RZ, RZ, R2 ;  /* 0x000000ffff067224 */ /* 0x000fe200078e0002 */
[----:B----4-:R-:W-:Y:S01]  /*1fcb0*/  @P1 SHF.R.U32.HI R6, RZ, R5, R3 ;  /* 0x00000005ff061219 */ /* 0x010fe20000011603 */
[----:B------:R-:W-:-:S04]  /*1fcc0*/  VIADD R2, R7, 0x3f ;  /* 0x0000003f07027836 */ /* 0x000fc80000000000 */
[----:B------:R-:W-:Y:S01]  /*1fcd0*/  IMAD.IADD R6, R17, 0x1, R6 ;  /* 0x0000000111067824 */ /* 0x000fe200078e0206 */
[----:B------:R-:W-:-:S04]  /*1fce0*/  SHF.R.S32.HI R3, RZ, 0x1f, R2 ;  /* 0x0000001fff037819 */ /* 0x000fc80000011402 */
[----:B------:R-:W-:Y:S02]  /*1fcf0*/  LEA.HI R21, R3, R2, RZ, 0x6 ;  /* 0x0000000203157211 */ /* 0x000fe400078f30ff */
[----:B------:R-:W1:Y:S02]  /*1fd00*/  LDC.64 R2, c[0x0][0x9e0] ;  /* 0x00027800ff027b82 */ /* 0x000e640000000a00 */
[----:B------:R-:W-:Y:S02]  /*1fd10*/  SHF.R.S32.HI R21, RZ, 0x6, R21 ;  /* 0x00000006ff157819 */ /* 0x000fe40000011415 */
[----:B-1----:R-:W-:Y:S01]  /*1fd20*/  ISETP.GE.AND P3, PT, R3, 0x1, PT ;  /* 0x000000010300780c */ /* 0x002fe20003f66270 */
[----:B------:R-:W-:-:S12]  /*1fd30*/  IMAD.IADD R8, R6, 0x1, R2 ;  /* 0x0000000106087824 */ /* 0x000fd800078e0202 */
[----:B---3--:R-:W-:Y:S05]  /*1fd40*/  @!P3 BRA `(.L_x_1591) ;  /* 0x000000000048b947 */ /* 0x008fea0003800000 */
[C---:B------:R-:W-:Y:S01]  /*1fd50*/  ISETP.GT.AND P0, PT, R6.reuse, RZ, PT ;  /* 0x000000ff0600720c */ /* 0x040fe20003f04270 */
[----:B------:R-:W-:Y:S01]  /*1fd60*/  BSSY B0, `(.L_x_1592) ;  /* 0x000000e000007945 */ /* 0x000fe20003800000 */
[----:B------:R-:W-:-:S11]  /*1fd70*/  VIADD R2, R6, 0xffffffff ;  /* 0xffffffff06027836 */ /* 0x000fd60000000000 */
[----:B------:R-:W-:Y:S05]  /*1fd80*/  @P0 BRA `(.L_x_1593) ;  /* 0x00000000001c0947 */ /* 0x000fea0003800000 */
[----:B------:R-:W-:Y:S01]  /*1fd90*/  ISETP.NE.AND P0, PT, R3, 0x1, PT ;  /* 0x000000010300780c */ /* 0x000fe20003f05270 */
[----:B------:R-:W-:-:S12]  /*1fda0*/  IMAD.MOV R2, RZ, RZ, -R6 ;  /* 0x000000ffff027224 */ /* 0x000fd800078e0a06 */
[----:B------:R-:W1:Y:S02]  /*1fdb0*/  @P0 LDC.64 R4, c[0x0][0x9e8] ;  /* 0x00027a00ff040b82 */ /* 0x000e640000000a00 */
[----:B-1----:R-:W-:-:S05]  /*1fdc0*/  @P0 IMAD.HI.U32 R4, R2, R4, RZ ;  /* 0x0000000402040227 */ /* 0x002fca00078e00ff */
[----:B------:R-:W-:-:S04]  /*1fdd0*/  @P0 SHF.R.U32.HI R2, RZ, R5, R4 ;  /* 0x00000005ff020219 */ /* 0x000fc80000011604 */
[----:B------:R-:W-:Y:S01]  /*1fde0*/  LOP3.LUT R2, RZ, R2, RZ, 0x33, !PT ;  /* 0x00000002ff027212 */ /* 0x000fe200078e33ff */
[----:B------:R-:W-:Y:S06]  /*1fdf0*/  BRA `(.L_x_1594) ;  /* 0x0000000000107947 */ /* 0x000fec0003800000 */
.L_x_1593:
[----:B------:R-:W-:-:S13]  /*1fe00*/  ISETP.NE.AND P0, PT, R3, 0x1, PT ;  /* 0x000000010300780c */ /* 0x000fda0003f05270 */
[----:B------:R-:W1:Y:S02]  /*1fe10*/  @P0 LDC.64 R4, c[0x0][0x9e8] ;  /* 0x00027a00ff040b82 */ /* 0x000e640000000a00 */
[----:B-1----:R-:W-:-:S05]  /*1fe20*/  @P0 IMAD.HI.U32 R4, R2, R4, RZ ;  /* 0x0000000402040227 */ /* 0x002fca00078e00ff */
[----:B------:R-:W-:-:S07]  /*1fe30*/  @P0 SHF.R.U32.HI R2, RZ, R5, R4 ;  /* 0x00000005ff020219 */ /* 0x000fce0000011604 */
.L_x_1594:
[----:B------:R-:W-:Y:S05]  /*1fe40*/  BSYNC B0 ;  /* 0x0000000000007941 */ /* 0x000fea0003800000 */
.L_x_1592:
[----:B------:R-:W-:-:S05]  /*1fe50*/  IMAD R2, R2, R3, R3 ;  /* 0x0000000302027224 */ /* 0x000fca00078e0203 */
[----:B------:R-:W-:-:S07]  /*1fe60*/  VIMNMX R8, R8, R2, PT ;  /* 0x0000000208087248 */ /* 0x000fce0003fe0100 */
.L_x_1591:
[----:B------:R-:W1:Y:S01]  /*1fe70*/  @P1 LDC R4, c[0x0][0x44c] ;  /* 0x00011300ff041b82 */ /* 0x000e620000000800 */
[----:B------:R-:W-:Y:S01]  /*1fe80*/  IMAD.MOV.U32 R2, RZ, RZ, R12 ;  /* 0x000000ffff027224 */ /* 0x000fe200078e000c */
[----:B------:R-:W-:Y:S01]  /*1fe90*/  ULDC UR4, c[0x0][0x9dc] ;  /* 0x0002770000047ab9 */ /* 0x000fe20000000800 */
[----:B------:R-:W-:-:S05]  /*1fea0*/  IMAD.IADD R20, R7, 0x1, -R11 ;  /* 0x0000000107147824 */ /* 0x000fca00078e0a0b */
[----:B------:R-:W2:Y:S01]  /*1feb0*/  @P1 LDC R5, c[0x0][0x450] ;  /* 0x00011400ff051b82 */ /* 0x000ea20000000800 */
[----:B-1----:R-:W-:-:S05]  /*1fec0*/  @P1 IMAD.HI.U32 R4, R12, R4, RZ ;  /* 0x000000040c041227 */ /* 0x002fca00078e00ff */
[----:B--2---:R-:W-:-:S05]  /*1fed0*/  @P1 SHF.R.U32.HI R2, RZ, R5, R4 ;  /* 0x00000005ff021219 */ /* 0x004fca0000011604 */
[----:B------:R-:W-:-:S05]  /*1fee0*/  IMAD.IADD R2, R20, 0x1, R2 ;  /* 0x0000000114027824 */ /* 0x000fca00078e0202 */
[----:B------:R-:W-:Y:S01]  /*1fef0*/  IADD3 R6, R2, -UR4, RZ ;  /* 0x8000000402067c10 */ /* 0x000fe2000fffe0ff */
[----:B------:R-:W-:Y:S06]  /*1ff00*/  @!P3 BRA `(.L_x_1595) ;  /* 0x000000000044b947 */ /* 0x000fec0003800000 */
[----:B------:R-:W-:Y:S01]  /*1ff10*/  ISETP.GT.AND P0, PT, R2, -0x1, PT ;  /* 0xffffffff0200780c */ /* 0x000fe20003f04270 */
[----:B------:R-:W-:-:S12]  /*1ff20*/  BSSY B0, `(.L_x_1596) ;  /* 0x000000d000007945 */ /* 0x000fd80003800000 */
[----:B------:R-:W-:Y:S05]  /*1ff30*/  @P0 BRA `(.L_x_1597) ;  /* 0x00000000001c0947 */ /* 0x000fea0003800000 */
[----:B------:R-:W-:Y:S02]  /*1ff40*/  ISETP.NE.AND P0, PT, R3, 0x1, PT ;  /* 0x000000010300780c */ /* 0x000fe40003f05270 */
[----:B------:R-:W-:-:S11]  /*1ff50*/  LOP3.LUT R2, RZ, R2, RZ, 0x33, !PT ;  /* 0x00000002ff027212 */ /* 0x000fd600078e33ff */
[----:B------:R-:W1:Y:S02]  /*1ff60*/  @P0 LDC.64 R4, c[0x0][0x9e8] ;  /* 0x00027a00ff040b82 */ /* 0x000e640000000a00 */
[----:B-1----:R-:W-:-:S05]  /*1ff70*/  @P0 IMAD.HI.U32 R4, R2, R4, RZ ;  /* 0x0000000402040227 */ /* 0x002fca00078e00ff */
[----:B------:R-:W-:-:S04]  /*1ff80*/  @P0 SHF.R.U32.HI R2, RZ, R5, R4 ;  /* 0x00000005ff020219 */ /* 0x000fc80000011604 */
[----:B------:R-:W-:Y:S01]  /*1ff90*/  LOP3.LUT R2, RZ, R2, RZ, 0x33, !PT ;  /* 0x00000002ff027212 */ /* 0x000fe200078e33ff */
[----:B------:R-:W-:Y:S06]  /*1ffa0*/  BRA `(.L_x_1598) ;  /* 0x0000000000107947 */ /* 0x000fec0003800000 */
.L_x_1597:
[----:B------:R-:W-:-:S13]  /*1ffb0*/  ISETP.NE.AND P0, PT, R3, 0x1, PT ;  /* 0x000000010300780c */ /* 0x000fda0003f05270 */
[----:B------:R-:W1:Y:S02]  /*1ffc0*/  @P0 LDC.64 R4, c[0x0][0x9e8] ;  /* 0x00027a00ff040b82 */ /* 0x000e640000000a00 */
[----:B-1----:R-:W-:-:S05]  /*1ffd0*/  @P0 IMAD.HI.U32 R4, R2, R4, RZ ;  /* 0x0000000402040227 */ /* 0x002fca00078e00ff */
[----:B------:R-:W-:-:S07]  /*1ffe0*/  @P0 SHF.R.U32.HI R2, RZ, R5, R4 ;  /* 0x00000005ff020219 */ /* 0x000fce0000011604 */
.L_x_1598:
[----:B------:R-:W-:Y:S05]  /*1fff0*/  BSYNC B0 ;  /* 0x0000000000007941 */ /* 0x000fea0003800000 */
.L_x_1596:
[----:B------:R-:W-:-:S05]  /*20000*/  IMAD R2, R2, R3, RZ ;  /* 0x0000000302027224 */ /* 0x000fca00078e02ff */
[----:B------:R-:W-:-:S07]  /*20010*/  VIMNMX R6, R6, R2, !PT ;  /* 0x0000000206067248 */ /* 0x000fce0007fe0100 */
.L_x_1595:
[----:B------:R-:W-:Y:S01]  /*20020*/  VIADD R8, R8, 0x3f ;  /* 0x0000003f08087836 */ /* 0x000fe20000000000 */
[----:B------:R-:W-:Y:S04]  /*20030*/  BSSY B0, `(.L_x_1599) ;  /* 0x000012d000007945 */ /* 0x000fe80003800000 */
[----:B------:R-:W-:-:S04]  /*20040*/  SHF.R.S32.HI R2, RZ, 0x1f, R8 ;  /* 0x0000001fff027819 */ /* 0x000fc80000011408 */
[----:B------:R-:W-:Y:S02]  /*20050*/  LEA.HI R4, R2, R8, RZ, 0x6 ;  /* 0x0000000802047211 */ /* 0x000fe400078f30ff */
[----:B------:R-:W-:Y:S02]  /*20060*/  SHF.R.S32.HI R2, RZ, 0x1f, R6 ;  /* 0x0000001fff027819 */ /* 0x000fe40000011406 */
[----:B------:R-:W-:Y:S02]  /*20070*/  SHF.R.S32.HI R4, RZ, 0x6, R4 ;  /* 0x00000006ff047819 */ /* 0x000fe40000011404 */
[----:B------:R-:W-:-:S04]  /*20080*/  LEA.HI R2, R2, R6, RZ, 0x6 ;  /* 0x0000000602027211 */ /* 0x000fc800078f30ff */
[----:B------:R-:W-:-:S04]  /*20090*/  SHF.R.S32.HI R2, RZ, 0x6, R2 ;  /* 0x00000006ff027819 */ /* 0x000fc80000011402 */
[----:B------:R-:W-:Y:S02]  /*200a0*/  VIMNMX R3, RZ, R2, !PT ;  /* 0x00000002ff037248 */ /* 0x000fe40007fe0100 */
[----:B------:R-:W-:-:S03]  /*200b0*/  VIMNMX R2, R21, R4, PT ;  /* 0x0000000415027248 */ /* 0x000fc60003fe0100 */
[--C-:B------:R-:W-:Y:S02]  /*200c0*/  IMAD R3, R3, 0x40, -R9.reuse ;  /* 0x0000004003037824 */ /* 0x100fe400078e0a09 */
[----:B------:R-:W-:-:S03]  /*200d0*/  IMAD R2, R2, 0x40, -R9 ;  /* 0x0000004002027824 */ /* 0x000fc600078e0a09 */
[----:B------:R-:W-:Y:S02]  /*200e0*/  VIMNMX R3, RZ, R3, !PT ;  /* 0x00000003ff037248 */ /* 0x000fe40007fe0100 */
[----:B------:R-:W-:-:S04]  /*200f0*/  VIMNMX R2, R2, R10, PT ;  /* 0x0000000a02027248 */ /* 0x000fc80003fe0100 */
        /* <DEDUP_REMOVED lines=9> */
[----:B------:R-:W-:Y:S05]  /*20190*/  @!P1 BRA `(.L_x_1600) ;  /* 0x0000001000589947 */ /* 0x000fea0003800000 */
[----:B------:R-:W-:Y:S01]  /*201a0*/  UMOV UR4, 0xffffffff ;  /* 0xffffffff00047882 */ /* 0x000fe20000000000 */
[----:B------:R-:W-:Y:S02]  /*201b0*/  SEL R2, R19, RZ, !P2 ;  /* 0x000000ff13027207 */ /* 0x000fe40005000000 */
[----:B------:R-:W-:Y:S05]  /*201c0*/  BRA.DIV UR4, `(.L_x_1601) ;  /* 0x0000009604e47947 */ /* 0x000fea000b800000 */
[----:B------:R-:W1:Y:S02]  /*201d0*/  S2R R4, SR_TID.X ;  /* 0x0000000000047919 */ /* 0x000e640000002100 */
[----:B-1----:R-:W-:-:S04]  /*201e0*/  SHF.R.U32.HI R4, RZ, 0x5, R4 ;  /* 0x00000005ff047819 */ /* 0x002fc80000011604 */
[----:B------:R-:W-:-:S05]  /*201f0*/  LOP3.LUT R4, R4, 0x3, RZ, 0xc0, !PT ;  /* 0x0000000304047812 */ /* 0x000fca00078ec0ff */
[----:B------:R1:W2:Y:S02]  /*20200*/  SHFL.IDX PT, R14, R4, RZ, 0x1f ;  /* 0x00001fff040e7589 */ /* 0x0002a400000e0000 */
.L_x_1863:
[----:B--2---:R-:W-:Y:S02]  /*20210*/  ISETP.NE.AND P0, PT, R14, RZ, PT ;  /* 0x000000ff0e00720c */ /* 0x004fe40003f05270 */
[----:B------:R-:W-:-:S11]  /*20220*/  PLOP3.LUT P6, PT, PT, PT, PT, 0x8, 0x0 ;  /* 0x000000000000781c */ /* 0x000fd60003fce170 */
[----:B------:R-:W-:Y:S05]  /*20230*/  @P0 BRA `(.L_x_1602) ;  /* 0x00000000000c0947 */ /* 0x000fea0003800000 */
[----:B------:R-:W-:-:S03]  /*20240*/  UMOV UR4, 0xffffffff ;  /* 0xffffffff00047882 */ /* 0x000fc60000000000 */
[----:B------:R-:W-:Y:S05]  /*20250*/  BRA.DIV UR4, `(.L_x_1603) ;  /* 0x0000009604f47947 */ /* 0x000fea000b800000 */
[----:B------:R-:W-:-:S13]  /*20260*/  ELECT P6, URZ, PT ;  /* 0x00000000003f782f */ /* 0x000fda00038c0000 */
.L_x_1602:
[----:B-1----:R-:W2:Y:S04]  /*20270*/  LDL R4, [R1+0x60] ;  /* 0x0000600001047983 */ /* 0x002ea80000100800 */
[----:B------:R-:W3:Y:S01]  /*20280*/  LDL R6, [R1] ;  /* 0x0000000001067983 */ /* 0x000ee20000100800 */
[----:B------:R-:W-:Y:S01]  /*20290*/  BSSY B1, `(.L_x_1604) ;  /* 0x0000008000017945 */ /* 0x000fe20003800000 */
[----:B--2---:R-:W-:-:S05]  /*202a0*/  VIADD R4, R4, 0x1 ;  /* 0x0000000104047836 */ /* 0x004fca0000000000 */
[----:B------:R-:W-:-:S04]  /*202b0*/  LEA.HI R5, R4, R4, RZ, 0x1 ;  /* 0x0000000404057211 */ /* 0x000fc800078f08ff */
[----:B------:R-:W-:-:S05]  /*202c0*/  LOP3.LUT R5, R5, 0xfffffffe, RZ, 0xc0, !PT ;  /* 0xfffffffe05057812 */ /* 0x000fca00078ec0ff */
[----:B------:R-:W-:-:S05]  /*202d0*/  IMAD.IADD R4, R4, 0x1, -R5 ;  /* 0x0000000104047824 */ /* 0x000fca00078e0a05 */
[----:B------:R-:W-:-:S04]  /*202e0*/  SHF.L.U32 R4, R4, 0x1f, RZ ;  /* 0x0000001f04047819 */ /* 0x000fc800000006ff */
[----:B---3--:R-:W1:Y:S02]  /*202f0*/  SYNCS.PHASECHK.TRANS64.TRYWAIT P0, [R6+URZ+0x28420], R4 ;  /* 0x02842004060075a7 */ /* 0x008e64000800017f */
[----:B-1----:R-:W-:Y:S05]  /*20300*/  @!P0 BRA `(.L_x_1605) ;  /* 0x0000009400e88947 */ /* 0x002fea0003800000 */
.L_x_1866:
[----:B------:R-:W-:Y:S05]  /*20310*/  BSYNC B1 ;  /* 0x0000000000017941 */ /* 0x000fea0003800000 */
.L_x_1604:
[----:B------:R-:W-:Y:S04]  /*20320*/  BSSY B1, `(.L_x_1606) ;  /* 0x0000072000017945 */ /* 0x000fe80003800000 */
[----:B------:R-:W-:Y:S05]  /*20330*/  @!P6 BRA `(.L_x_1607) ;  /* 0x0000000400c0e947 */ /* 0x000fea0003800000 */
[----:B------:R-:W2:Y:S04]  /*20340*/  LDL R6, [R1] ;  /* 0x0000000001067983 */ /* 0x000ea80000100800 */
[----:B------:R-:W3:Y:S01]  /*20350*/  LDL R7, [R1+0x14] ;  /* 0x0000140001077983 */ /* 0x000ee20000100800 */
[----:B-1----:R-:W1:Y:S01]  /*20360*/  S2R R5, SR_TID.X ;  /* 0x0000000000057919 */ /* 0x002e620000002100 */
[----:B--2---:R-:W-:Y:S02]  /*20370*/  IMAD.MOV.U32 R9, RZ, RZ, R6 ;  /* 0x000000ffff097224 */ /* 0x004fe400078e0006 */
[----:B------:R-:W2:Y:S02]  /*20380*/  LDL R6, [R1+0x20] ;  /* 0x0000200001067983 */ /* 0x000ea40000100800 */
[----:B---3--:R-:W-:Y:S01]  /*20390*/  IMAD R7, R7, 0x8, R9 ;  /* 0x0000000807077824 */ /* 0x008fe200078e0209 */
[----:B-1----:R-:W-:Y:S01]  /*203a0*/  LOP3.LUT R5, R5, 0x7f, RZ, 0xc0, !PT ;  /* 0x0000007f05057812 */ /* 0x002fe200078ec0ff */
[----:B------:R-:W-:Y:S03]  /*203b0*/  BSSY B2, `(.L_x_1608) ;  /* 0x0000005000027945 */ /* 0x000fe60003800000 */
[----:B------:R-:W-:-:S02]  /*203c0*/  ISETP.NE.AND P1, PT, R5, RZ, PT ;  /* 0x000000ff0500720c */ /* 0x000fc40003f25270 */
[----:B--2---:R-:W-:-:S04]  /*203d0*/  SHF.L.U32 R10, R6, 0x1f, RZ ;  /* 0x0000001f060a7819 */ /* 0x004fc800000006ff */
[----:B------:R-:W1:Y:S02]  /*203e0*/  SYNCS.PHASECHK.TRANS64.TRYWAIT P0, [R7+URZ+0x284a0], R10 ;  /* 0x0284a00a070075a7 */ /* 0x000e64000800017f */
[----:B-1----:R-:W-:Y:S05]  /*203f0*/  @!P0 BRA `(.L_x_1609) ;  /* 0x0000009400c48947 */ /* 0x002fea0003800000 */
.L_x_1867:
[----:B------:R-:W-:Y:S05]  /*20400*/  BSYNC B2 ;  /* 0x0000000000027941 */ /* 0x000fea0003800000 */
.L_x_1608:
        /* <DEDUP_REMOVED lines=9> */
.L_x_1611:
[----:B------:R-:W-:Y:S05]  /*204a0*/  BSYNC B2 ;  /* 0x0000000000027941 */ /* 0x000fea0003800000 */
.L_x_1610:
[----:B------:R-:W2:Y:S04]  /*204b0*/  LDL R6, [R1] ;  /* 0x0000000001067983 */ /* 0x000ea80000100800 */
[----:B------:R-:W2:Y:S01]  /*204c0*/  LDL R4, [R1+0x14] ;  /* 0x0000140001047983 */ /* 0x000ea20000100800 */
[----:B------:R-:W-:Y:S01]  /*204d0*/  IMAD.MOV.U32 R13, RZ, RZ, RZ ;  /* 0x000000ffff0d7224 */ /* 0x000fe200078e00ff */
[----:B------:R-:W-:Y:S01]  /*204e0*/  UIADD3 UR4, UP0, UR42, 0x570, URZ ;  /* 0x000005702a047890 */ /* 0x000fe2000ff1e03f */
[----:B------:R-:W-:Y:S01]  /*204f0*/  IMAD R5, R8, 0x40, R0 ;  /* 0x0000004008057824 */ /* 0x000fe200078e0200 */
        /* <DEDUP_REMOVED lines=9> */
.L_x_1612:
        /* <DEDUP_REMOVED lines=16> */
.L_x_1613:
        /* <DEDUP_REMOVED lines=10> */
[----:B------:R-:W2:Y:S01]  /*20730*/  SYNCS.PHASECHK.TRANS64.TRYWAIT P0, [R7+URZ+0x284c0], R10 ;  /* 0x0284c00a070075a7 */ /* 0x000ea2000800017f */
[----:B------:R-:W-:Y:S04]  /*20740*/  BSSY B2, `(.L_x_1614) ;  /* 0x0000002000027945 */ /* 0x000fe80003800000 */
[----:B--2---:R-:W-:Y:S05]  /*20750*/  @!P0 BRA `(.L_x_1615) ;  /* 0x0000009400008947 */ /* 0x004fea0003800000 */
.L_x_1868:
[----:B------:R-:W-:Y:S05]  /*20760*/  BSYNC B2 ;  /* 0x0000000000027941 */ /* 0x000fea0003800000 */
.L_x_1614:
[----:B------:R-:W-:Y:S01]  /*20770*/  BSSY B2, `(.L_x_1616) ;  /* 0x000000b000027945 */ /* 0x000fe20003800000 */
[----:B-12---:R-:W-:Y:S02]  /*20780*/  IMAD.MOV.U32 R10, RZ, RZ, 0x0 ;  /* 0x00000000ff0a7424 */ /* 0x006fe400078e00ff */
[----:B0-----:R-:W-:Y:S01]  /*20790*/  IMAD.MOV.U32 R11, RZ, RZ, 0x12f00000 ;  /* 0x12f00000ff0b7424 */ /* 0x001fe200078e00ff */
[----:B------:R-:W-:Y:S06]  /*207a0*/  @P1 BRA `(.L_x_1617) ;  /* 0x00000000001c1947 */ /* 0x000fec0003800000 */
[----:B------:R-:W0:Y:S02]  /*207b0*/  S2R R4, SR_TID.X ;  /* 0x0000000000047919 */ /* 0x000e240000002100 */
[----:B0-----:R-:W-:Y:S01]  /*207c0*/  LOP3.LUT R6, R4, 0x1f, RZ, 0xc0, !PT ;  /* 0x0000001f04067812 */ /* 0x001fe200078ec0ff */
[----:B------:R-:W-:-:S03]  /*207d0*/  IMAD.MOV.U32 R4, RZ, RZ, 0x4000 ;  /* 0x00004000ff047424 */ /* 0x000fc600078e00ff */
[----:B------:R-:W-:Y:S01]  /*207e0*/  ISETP.NE.AND P0, PT, R6, RZ, PT ;  /* 0x000000ff0600720c */ /* 0x000fe20003f05270 */
[----:B------:R0:W-:-:S12]  /*207f0*/  SYNCS.ARRIVE.TRANS64 RZ, [R7+URZ+0x284b0], R4 ;  /* 0x0284b00407ff79a7 */ /* 0x0001d8000800003f */
[----:B0-----:R-:W-:Y:S05]  /*20800*/  @!P0 BRA `(.L_x_1617) ;  /* 0x0000000000048947 */ /* 0x001fea0003800000 */
[----:B------:R-:W-:Y:S01]  /*20810*/  BPT.TRAP 0x1 ;  /* 0x000000040000795c */ /* 0x000fe20000300000 */
.L_x_1617:
[----:B------:R-:W-:Y:S05]  /*20820*/  BSYNC B2 ;  /* 0x0000000000027941 */ /* 0x000fea0003800000 */
.L_x_1616:
[----:B------:R-:W-:Y:S01]  /*20830*/  R2UR UR10, R13 ;  /* 0x000000000d0a72ca */ /* 0x000fe200000e0000 */
[----:B------:R-:W-:Y:S01]  /*20840*/  UIADD3 UR4, UP0, UR42, 0x670, URZ ;  /* 0x000006702a047890 */ /* 0x000fe2000ff1e03f */
[----:B------:R-:W-:Y:S01]  /*20850*/  R2UR UR6, R10 ;  /* 0x000000000a0672ca */ /* 0x000fe200000e0000 */
[----:B------:R-:W-:Y:S01]  /*20860*/  VIADD R4, R7, 0x284b0 ;  /* 0x000284b007047836 */ /* 0x000fe20000000000 */
[----:B------:R-:W-:Y:S01]  /*20870*/  R2UR UR7, R11 ;  /* 0x000000000b0772ca */ /* 0x000fe200000e0000 */
[----:B------:R-:W-:Y:S01]  /*20880*/  VIADD R6, R9, 0x10000 ;  /* 0x0001000009067836 */ /* 0x000fe20000000000 */
[----:B------:R-:W-:Y:S01]  /*20890*/  PLOP3.LUT P0, PT, PT, PT, PT, 0x80, 0x0 ;  /* 0x000000000000781c */ /* 0x000fe20003f0f070 */
[----:B------:R-:W-:-:S12]  /*208a0*/  UIADD3.X UR5, URZ, UR43, URZ, UP0, !UPT ;  /* 0x0000002b3f057290 */ /* 0x000fd800087fe43f */
.L_x_1618:
        /* <DEDUP_REMOVED lines=15> */
.L_x_1619:
        /* <DEDUP_REMOVED lines=10> */
.L_x_1607:
[----:B------:R-:W-:Y:S05]  /*20a40*/  BSYNC B1 ;  /* 0x0000000000017941 */ /* 0x000fea0003800000 */
.L_x_1606:
[----:B------:R-:W1:Y:S04]  /*20a50*/  LDL.LU R9, [R1+0x14] ;  /* 0x0000140001097983 */ /* 0x000e680000300800 */
[----:B------:R-:W2:Y:S01]  /*20a60*/  LDL.LU R7, [R1+0x20] ;  /* 0x0000200001077983 */ /* 0x000ea20000300800 */
[----:B------:R-:W-:Y:S01]  /*20a70*/  PLOP3.LUT P0, PT, PT, PT, PT, 0x8, 0x0 ;  /* 0x000000000000781c */ /* 0x000fe20003f0e170 */
[----:B-1----:R-:W-:Y:S02]  /*20a80*/  VIADD R4, R9, 0x1 ;  /* 0x0000000109047836 */ /* 0x002fe40000000000 */
[----:B------:R-:W-:-:S03]  /*20a90*/  VIADD R9, R8, 0xfffffffe ;  /* 0xfffffffe08097836 */ /* 0x000fc60000000000 */
[C---:B------:R-:W-:Y:S02]  /*20aa0*/  ISETP.NE.AND P1, PT, R4.reuse, 0x2, PT ;  /* 0x000000020400780c */ /* 0x040fe40003f25270 */
[----:B------:R-:W-:Y:S02]  /*20ab0*/  ISETP.GE.AND P2, PT, R9, R3, PT ;  /* 0x000000030900720c */ /* 0x000fe40003f46270 */
[----:B------:R-:W-:Y:S02]  /*20ac0*/  SEL R5, RZ, 0x1, P1 ;  /* 0x00000001ff057807 */ /* 0x000fe40000800000 */
[----:B------:R-:W-:Y:S02]  /*20ad0*/  SEL R4, R4, RZ, P1 ;  /* 0x000000ff04047207 */ /* 0x000fe40000800000 */
[----:B--2---:R-:W-:-:S03]  /*20ae0*/  LOP3.LUT R7, R7, R5, RZ, 0x3c, !PT ;  /* 0x0000000507077212 */ /* 0x004fc600078e3cff */
[----:B------:R1:W-:Y:S04]  /*20af0*/  STL [R1+0x14], R4 ;  /* 0x0000140401007387 */ /* 0x0003e80000100800 */
[----:B------:R1:W-:Y:S01]  /*20b00*/  STL [R1+0x20], R7 ;  /* 0x0000200701007387 */ /* 0x0003e20000100800 */
[----:B------:R-:W-:Y:S05]  /*20b10*/  @!P2 BRA `(.L_x_1600) ;  /* 0x0000000400f8a947 */ /* 0x000fea0003800000 */
.L_x_1634:
[----:B------:R-:W-:Y:S05]  /*20b20*/  YIELD ;  /* 0x0000000000007946 */ /* 0x000fea0003800000 */
[----:B------:R-:W-:Y:S04]  /*20b30*/  BSSY B1, `(.L_x_1620) ;  /* 0x0000070000017945 */ /* 0x000fe80003800000 */
[----:B--2---:R-:W-:Y:S05]  /*20b40*/  @!P6 BRA `(.L_x_1621) ;  /* 0x0000000400b8e947 */ /* 0x004fea0003800000 */
[----:B-1----:R-:W2:Y:S04]  /*20b50*/  LDL R7, [R1] ;  /* 0x0000000001077983 */ /* 0x002ea80000100800 */
[----:B------:R-:W2:Y:S04]  /*20b60*/  LDL R6, [R1+0x14] ;  /* 0x0000140001067983 */ /* 0x000ea80000100800 */
[----:B------:R-:W3:Y:S01]  /*20b70*/  LDL R5, [R1+0x20] ;  /* 0x0000200001057983 */ /* 0x000ee20000100800 */
[----:B------:R-:W1:Y:S01]  /*20b80*/  S2R R4, SR_TID.X ;  /* 0x0000000000047919 */ /* 0x000e620000002100 */
[----:B------:R-:W-:Y:S01]  /*20b90*/  BSSY B2, `(.L_x_1622) ;  /* 0x0000007000027945 */ /* 0x000fe20003800000 */
[----:B-1----:R-:W-:-:S04]  /*20ba0*/  LOP3.LUT R4, R4, 0x7f, RZ, 0xc0, !PT ;  /* 0x0000007f04047812 */ /* 0x002fc800078ec0ff */
[----:B------:R-:W-:Y:S01]  /*20bb0*/  ISETP.NE.AND P2, PT, R4, RZ, PT ;  /* 0x000000ff0400720c */ /* 0x000fe20003f45270 */
[----:B--2---:R-:W-:Y:S01]  /*20bc0*/  IMAD R8, R6, 0x8, R7 ;  /* 0x0000000806087824 */ /* 0x004fe200078e0207 */
[----:B---3--:R-:W-:-:S04]  /*20bd0*/  SHF.L.U32 R7, R5, 0x1f, RZ ;  /* 0x0000001f05077819 */ /* 0x008fc800000006ff */
[----:B------:R-:W1:Y:S02]  /*20be0*/  SYNCS.PHASECHK.TRANS64.TRYWAIT P1, [R8+URZ+0x284a0], R7 ;  /* 0x0284a007080075a7 */ /* 0x000e64000802017f */
[----:B-1----:R-:W-:Y:S05]  /*20bf0*/  @!P1 BRA `(.L_x_1623) ;  /* 0x0000008c00ec9947 */ /* 0x002fea0003800000 */
.L_x_1869:
[----:B------:R-:W-:Y:S05]  /*20c00*/  BSYNC B2 ;  /* 0x0000000000027941 */ /* 0x000fea0003800000 */
.L_x_1622:
        /* <DEDUP_REMOVED lines=9> */
.L_x_1625:
[----:B------:R-:W-:Y:S05]  /*20ca0*/  BSYNC B2 ;  /* 0x0000000000027941 */ /* 0x000fea0003800000 */
.L_x_1624:
[----:B------:R-:W2:Y:S04]  /*20cb0*/  LDL R5, [R1] ;  /* 0x0000000001057983 */ /* 0x000ea80000100800 */
        /* <DEDUP_REMOVED lines=8> */
[----:B--2---:R-:W-:Y:S01]  /*20d40*/  LEA R6, R4, R5, 0xe ;  /* 0x0000000504067211 */ /* 0x004fe200078e70ff */
[----:B------:R-:W-:-:S02]  /*20d50*/  IMAD R5, R9, 0x40, R0 ;  /* 0x0000004009057824 */ /* 0x000fc400078e0200 */
[----:B------:R-:W-:Y:S02]  /*20d60*/  VIADD R4, R8, 0x28490 ;  /* 0x0002849008047836 */ /* 0x000fe40000000000 */
[----:B------:R-:W-:-:S08]  /*20d70*/  VIADD R10, R6, 0x20000 ;  /* 0x00020000060a7836 */ /* 0x000fd00000000000 */
.L_x_1626:
        /* <DEDUP_REMOVED lines=16> */
.L_x_1627:
        /* <DEDUP_REMOVED lines=13> */
.L_x_1870:
[----:B------:R-:W-:Y:S05]  /*20f50*/  BSYNC B2 ;  /* 0x0000000000027941 */ /* 0x000fea0003800000 */
.L_x_1628:
[----:B------:R-:W-:Y:S01]  /*20f60*/  BSSY B2, `(.L_x_1630) ;  /* 0x000000b000027945 */ /* 0x000fe20003800000 */
[----:B------:R-:W-:Y:S02]  /*20f70*/  IMAD.MOV.U32 R10, RZ, RZ, 0x0 ;  /* 0x00000000ff0a7424 */ /* 0x000fe400078e00ff */
        /* <DEDUP_REMOVED lines=9> */
.L_x_1631:
[----:B------:R-:W-:Y:S05]  /*21010*/  BSYNC B2 ;  /* 0x0000000000027941 */ /* 0x000fea0003800000 */
.L_x_1630:
[----:B------:R-:W-:Y:S01]  /*21020*/  R2UR UR10, R12 ;  /* 0x000000000c0a72ca */ /* 0x000fe200000e0000 */
[----:B------:R-:W-:Y:S01]  /*21030*/  UIADD3 UR4, UP0, UR42, 0x670, URZ ;  /* 0x000006702a047890 */ /* 0x000fe2000ff1e03f */
[----:B------:R-:W-:Y:S01]  /*21040*/  R2UR UR6, R10 ;  /* 0x000000000a0672ca */ /* 0x000fe200000e0000 */
[----:B-12---:R-:W-:Y:S01]  /*21050*/  VIADD R8, R8, 0x284b0 ;  /* 0x000284b008087836 */ /* 0x006fe20000000000 */
[----:B------:R-:W-:Y:S01]  /*21060*/  R2UR UR7, R11 ;  /* 0x000000000b0772ca */ /* 0x000fe200000e0000 */
[----:B------:R-:W-:Y:S01]  /*21070*/  VIADD R4, R6, 0x10000 ;  /* 0x0001000006047836 */ /* 0x000fe20000000000 */
[----:B------:R-:W-:Y:S01]  /*21080*/  PLOP3.LUT P1, PT, PT, PT, PT, 0x80, 0x0 ;  /* 0x000000000000781c */ /* 0x000fe20003f2f070 */
[----:B------:R-:W-:-:S12]  /*21090*/  UIADD3.X UR5, URZ, UR43, URZ, UP0, !UPT ;  /* 0x0000002b3f057290 */ /* 0x000fd800087fe43f */
.L_x_1632:
        /* <DEDUP_REMOVED lines=15> */
.L_x_1633:
        /* <DEDUP_REMOVED lines=10> */
.L_x_1621:
[----:B------:R-:W-:Y:S05]  /*21230*/  BSYNC B1 ;  /* 0x0000000000017941 */ /* 0x000fea0003800000 */
.L_x_1620:
[----:B-1----:R-:W2:Y:S04]  /*21240*/  LDL.LU R4, [R1+0x14] ;  /* 0x0000140001047983 */ /* 0x002ea80000300800 */
[----:B------:R-:W3:Y:S01]  /*21250*/  LDL.LU R7, [R1+0x20] ;  /* 0x0000200001077983 */ /* 0x000ee20000300800 */
[C---:B------:R-:W-:Y:S01]  /*21260*/  ISETP.GT.AND P2, PT, R9.reuse, R3, PT ;  /* 0x000000030900720c */ /* 0x040fe20003f44270 */
[----:B------:R-:W-:Y:S02]  /*21270*/  VIADD R9, R9, 0xffffffff ;  /* 0xffffffff09097836 */ /* 0x000fe40000000000 */
        /* <DEDUP_REMOVED lines=8> */
.L_x_1600:
[----:B------:R-:W-:Y:S05]  /*21300*/  BSYNC B0 ;  /* 0x0000000000007941 */ /* 0x000fea0003800000 */
.L_x_1599:
[----:B-12---:R-:W2:Y:S01]  /*21310*/  LDL R7, [R1+0x18] ;  /* 0x0000180001077983 */ /* 0x006ea20000100800 */
[----:B------:R-:W1:Y:S01]  /*21320*/  LDC R0, c[0x0][0x448] ;  /* 0x00011200ff007b82 */ /* 0x000e620000000800 */
[----:B------:R-:W-:Y:S07]  /*21330*/  @!P0 WARPSYNC.ALL ;  /* 0x0000000000008948 */ /* 0x000fee0003800000 */
[----:B------:R-:W-:Y:S01]  /*21340*/  @!P0 BAR.SYNC.DEFER_BLOCKING 0xc, 0x180 ;  /* 0x0306000000008b1d */ /* 0x000fe20000010000 */
[----:B-1----:R-:W-:-:S13]  /*21350*/  ISETP.NE.AND P1, PT, R0, 0x1, PT ;  /* 0x000000010000780c */ /* 0x002fda0003f25270 */
[----:B------:R-:W1:Y:S08]  /*21360*/  @P1 LDC R2, c[0x0][0x44c] ;  /* 0x00011300ff021b82 */ /* 0x000e700000000800 */
[----:B------:R-:W3:Y:S01]  /*21370*/  @P1 LDC R3, c[0x0][0x450] ;  /* 0x00011400ff031b82 */ /* 0x000ee20000000800 */
[----:B--2---:R-:W-:-:S04]  /*21380*/  VIADD R0, R7, 0x7f ;  /* 0x0000007f07007836 */ /* 0x004fc80000000000 */
[----:B-1----:R-:W-:Y:S01]  /*21390*/  @P1 IMAD.HI.U32 R2, R0, R2, RZ ;  /* 0x0000000200021227 */ /* 0x002fe200078e00ff */
[----:B------:R-:W-:-:S04]  /*213a0*/  MOV R6, R0 ;  /* 0x0000000000067202 */ /* 0x000fc80000000f00 */
[----:B---3--:R-:W-:Y:S02]  /*213b0*/  @P1 SHF.R.U32.HI R6, RZ, R3, R2 ;  /* 0x00000003ff061219 */ /* 0x008fe40000011602 */
[----:B------:R-:W1:Y:S03]  /*213c0*/  LDC.64 R2, c[0x0][0x9e0] ;  /* 0x00027800ff027b82 */ /* 0x000e660000000a00 */
[----:B------:R-:W-:Y:S01]  /*213d0*/  IMAD.IADD R6, R17, 0x1, R6 ;  /* 0x0000000111067824 */ /* 0x000fe200078e0206 */
[----:B-1----:R-:W-:-:S03]  /*213e0*/  ISETP.GE.AND P2, PT, R3, 0x1, PT ;  /* 0x000000010300780c */ /* 0x002fc60003f46270 */
[----:B------:R-:W-:-:S10]  /*213f0*/  IMAD.IADD R2, R6, 0x1, R2 ;  /* 0x0000000106027824 */ /* 0x000fd400078e0202 */
[----:B------:R-:W-:Y:S05]  /*21400*/  @!P2 BRA `(.L_x_1635) ;  /* 0x000000000048a947 */ /* 0x000fea0003800000 */
        /* <DEDUP_REMOVED lines=11> */
.L_x_1637:
[----:B------:R-:W-:-:S13]  /*214c0*/  ISETP.NE.AND P0, PT, R3, 0x1, PT ;  /* 0x000000010300780c */ /* 0x000fda0003f05270 */
[----:B------:R-:W1:Y:S02]  /*214d0*/  @P0 LDC.64 R4, c[0x0][0x9e8] ;  /* 0x00027a00ff040b82 */ /* 0x000e640000000a00 */
[----:B-1----:R-:W-:-:S05]  /*214e0*/  @P0 IMAD.HI.U32 R4, R0, R4, RZ ;  /* 0x0000000400040227 */ /* 0x002fca00078e00ff */
[----:B------:R-:W-:-:S07]  /*214f0*/  @P0 SHF.R.U32.HI R0, RZ, R5, R4 ;  /* 0x00000005ff000219 */ /* 0x000fce0000011604 */
.L_x_1638:
[----:B------:R-:W-:Y:S05]  /*21500*/  BSYNC B0 ;  /* 0x0000000000007941 */ /* 0x000fea0003800000 */
.L_x_1636:
[----:B------:R-:W-:-:S05]  /*21510*/  IMAD R0, R0, R3, R3 ;  /* 0x0000000300007224 */ /* 0x000fca00078e0203 */
[----:B------:R-:W-:-:S07]  /*21520*/  VIMNMX R2, R2, R0, PT ;  /* 0x0000000002027248 */ /* 0x000fce0003fe0100 */
.L_x_1635:
[----:B------:R-:W-:Y:S01]  /*21530*/  VIADD R2, R2, 0x3f ;  /* 0x0000003f02027836 */ /* 0x000fe20000000000 */
[----:B------:R-:W1:Y:S01]  /*21540*/  @P1 LDC R4, c[0x0][0x450] ;  /* 0x00011400ff041b82 */ /* 0x000e620000000800 */
[----:B------:R-:W-:-:S03]  /*21550*/  ULDC UR4, c[0x0][0x9dc] ;  /* 0x0002770000047ab9 */ /* 0x000fc60000000800 */
[----:B------:R-:W-:-:S04]  /*21560*/  SHF.R.S32.HI R0, RZ, 0x1f, R2 ;  /* 0x0000001fff007819 */ /* 0x000fc80000011402 */
[----:B------:R-:W-:Y:S02]  /*21570*/  LEA.HI R0, R0, R2, RZ, 0x6 ;  /* 0x0000000200007211 */ /* 0x000fe400078f30ff */
[----:B------:R-:W2:Y:S02]  /*21580*/  @P1 LDC R2, c[0x0][0x44c] ;  /* 0x00011300ff021b82 */ /* 0x000ea40000000800 */
[----:B------:R-:W-:-:S04]  /*21590*/  SHF.R.S32.HI R0, RZ, 0x6, R0 ;  /* 0x00000006ff007819 */ /* 0x000fc80000011400 */
[----:B------:R-:W-:Y:S01]  /*215a0*/  VIMNMX R6, R21, R0, PT ;  /* 0x0000000015067248 */ /* 0x000fe20003fe0100 */
[----:B------:R-:W-:-:S04]  /*215b0*/  IMAD.MOV.U32 R0, RZ, RZ, R7 ;  /* 0x000000ffff007224 */ /* 0x000fc800078e0007 */
[----:B------:R3:W-:Y:S01]  /*215c0*/  STL [R1+0x50], R6 ;  /* 0x0000500601007387 */ /* 0x0007e20000100800 */
[----:B--2---:R-:W-:-:S05]  /*215d0*/  @P1 IMAD.HI.U32 R2, R7, R2, RZ ;  /* 0x0000000207021227 */ /* 0x004fca00078e00ff */
[----:B-1----:R-:W-:-:S05]  /*215e0*/  @P1 SHF.R.U32.HI R0, RZ, R4, R2 ;  /* 0x00000004ff001219 */ /* 0x002fca0000011602 */
[----:B------:R-:W-:-:S04]  /*215f0*/  IMAD.IADD R0, R20, 0x1, R0 ;  /* 0x0000000114007824 */ /* 0x000fc800078e0200 */
[----:B------:R-:W-:Y:S01]  /*21600*/  VIADD R2, R0, -UR4 ;  /* 0x8000000400027c36 */ /* 0x000fe20008000000 */
[----:B---3--:R-:W-:Y:S06]  /*21610*/  @!P2 BRA `(.L_x_1639) ;  /* 0x000000000044a947 */ /* 0x008fec0003800000 */
        /* <DEDUP_REMOVED lines=10> */
.L_x_1641:
[----:B------:R-:W-:-:S13]  /*216c0*/  ISETP.NE.AND P0, PT, R3, 0x1, PT ;  /* 0x000000010300780c */ /* 0x000fda0003f05270 */
[----:B------:R-:W1:Y:S02]  /*216d0*/  @P0 LDC.64 R4, c[0x0][0x9e8] ;  /* 0x00027a00ff040b82 */ /* 0x000e640000000a00 */
[----:B-1----:R-:W-:-:S05]  /*216e0*/  @P0 IMAD.HI.U32 R4, R0, R4, RZ ;  /* 0x0000000400040227 */ /* 0x002fca00078e00ff */
[----:B------:R-:W-:-:S07]  /*216f0*/  @P0 SHF.R.U32.HI R0, RZ, R5, R4 ;  /* 0x00000005ff000219 */ /* 0x000fce0000011604 */
.L_x_1642:
[----:B------:R-:W-:Y:S05]  /*21700*/  BSYNC B0 ;  /* 0x0000000000007941 */ /* 0x000fea0003800000 */
.L_x_1640:
[----:B------:R-:W-:-:S05]  /*21710*/  IMAD R0, R0, R3, RZ ;  /* 0x0000000300007224 */ /* 0x000fca00078e02ff */
[----:B------:R-:W-:-:S07]  /*21720*/  VIMNMX R2, R2, R0, !PT ;  /* 0x0000000002027248 */ /* 0x000fce0007fe0100 */
.L_x_1639:
[----:B------:R-:W-:-:S04]  /*21730*/  SHF.R.S32.HI R0, RZ, 0x1f, R2 ;  /* 0x0000001fff007819 */ /* 0x000fc80000011402 */
[----:B------:R-:W-:-:S04]  /*21740*/  LEA.HI R0, R0, R2, RZ, 0x6 ;  /* 0x0000000200007211 */ /* 0x000fc800078f30ff */
[----:B------:R-:W-:-:S04]  /*21750*/  SHF.R.S32.HI R0, RZ, 0x6, R0 ;  /* 0x00000006ff007819 */ /* 0x000fc80000011400 */
[----:B------:R-:W-:-:S04]  /*21760*/  VIMNMX R3, RZ, R0, !PT ;  /* 0x00000000ff037248 */ /* 0x000fc80007fe0100 */
[----:B------:R-:W-:Y:S01]  /*21770*/  ISETP.GT.AND P0, PT, R6, R3, PT ;  /* 0x000000030600720c */ /* 0x000fe20003f04270 */
[----:B------:R1:W-:-:S12]  /*21780*/  STL [R1+0x30], R3 ;  /* 0x0000300301007387 */ /* 0x0003d80000100800 */
[----:B-1----:R-:W-:Y:S05]  /*21790*/  @P0 BRA `(.L_x_1643) ;  /* 0x0000000000440947 */ /* 0x002fea0003800000 */
[----:B------:R-:W1:Y:S02]  /*217a0*/  S2R R3, SR_TID.X ;  /* 0x0000000000037919 */ /* 0x000e640000002100 */
[----:B-1----:R-:W-:-:S04]  /*217b0*/  LOP3.LUT R3, R3, 0x7f, RZ, 0xc0, !PT ;  /* 0x0000007f03037812 */ /* 0x002fc800078ec0ff */
[----:B------:R-:W-:-:S13]  /*217c0*/  ISETP.NE.AND P0, PT, R3, RZ, PT ;  /* 0x000000ff0300720c */ /* 0x000fda0003f05270 */
[----:B------:R-:W-:Y:S05]  /*217d0*/  @P0 BRA `(.L_x_1644) ;  /* 0x0000003400d00947 */ /* 0x000fea0003800000 */
[----:B------:R-:W1:Y:S01]  /*217e0*/  S2R R2, SR_LANEID ;  /* 0x0000000000027919 */ /* 0x000e620000000000 */
[----:B------:R-:W-:Y:S01]  /*217f0*/  VOTEU.ANY UR4, UPT, PT ;  /* 0x0000000000047886 */ /* 0x000fe200038e0100 */
[----:B------:R-:W2:Y:S01]  /*21800*/  LDC.64 R4, c[0x0][0xc60] ;  /* 0x00031800ff047b82 */ /* 0x000ea20000000a00 */
[----:B------:R-:W1:Y:S02]  /*21810*/  FLO.U32 R0, UR4 ;  /* 0x0000000400007d00 */ /* 0x000e6400080e0000 */
[----:B-1----:R-:W-:-:S06]  /*21820*/  ISETP.EQ.U32.AND P0, PT, R0, R2, PT ;  /* 0x000000020000720c */ /* 0x002fcc0003f02070 */
[----:B------:R-:W2:Y:S07]  /*21830*/  POPC R2, UR4 ;  /* 0x0000000400027d09 */ /* 0x000eae0008000000 */
[----:B--2---:R-:W2:Y:S04]  /*21840*/  @P0 ATOMG.E.ADD.STRONG.GPU PT, R2, desc[UR46][R4.64], R2 ;  /* 0x00000002040209a8 */ /* 0x004ea800081ee1ee */
[----:B--2---:R1:W2:Y:S02]  /*21850*/  SHFL.IDX PT, R2, R2, R0, 0x1f ;  /* 0x00001f0002027589 */ /* 0x0042a400000e0000 */
[----:B-1----:R-:W1:Y:S02]  /*21860*/  S2R R0, SR_LTMASK ;  /* 0x0000000000007919 */ /* 0x002e640000003900 */
[----:B-1----:R-:W-:-:S06]  /*21870*/  LOP3.LUT R0, R0, UR4, RZ, 0xc0, !PT ;  /* 0x0000000400007c12 */ /* 0x002fcc000f8ec0ff */
[----:B------:R-:W2:Y:S02]  /*21880*/  POPC R0, R0 ;  /* 0x0000000000007309 */ /* 0x000ea40000000000 */
[----:B--2---:R-:W-:Y:S01]  /*21890*/  IADD3 R16, R2, UR37, R0 ;  /* 0x0000002502107c10 */ /* 0x004fe2000fffe000 */
[----:B------:R-:W-:Y:S06]  /*218a0*/  BRA `(.L_x_1644) ;  /* 0x00000034009c7947 */ /* 0x000fec0003800000 */
.L_x_1643:
[----:B------:R-:W2:Y:S01]  /*218b0*/  LDL R17, [R1] ;  /* 0x0000000001117983 */ /* 0x000ea20000100800 */
        /* <DEDUP_REMOVED lines=9> */
[----:B0-----:R-:W-:Y:S01]  /*21950*/  MOV R11, UR5 ;  /* 0x00000005000b7c02 */ /* 0x001fe20008000f00 */
[----:B------:R-:W0:Y:S01]  /*21960*/  LDC.64 R2, c[0x4][R2] ;  /* 0x0100000002027b82 */ /* 0x000e220000000a00 */
[----:B------:R-:W-:Y:S02]  /*21970*/  IMAD.U32 R5, RZ, RZ, UR7 ;  /* 0x00000007ff057e24 */ /* 0x000fe4000f8e00ff */
[----:B------:R-:W-:Y:S02]  /*21980*/  IMAD.U32 R6, RZ, RZ, UR8 ;  /* 0x00000008ff067e24 */ /* 0x000fe4000f8e00ff */
[----:B------:R-:W-:-:S02]  /*21990*/  IMAD.U32 R7, RZ, RZ, UR9 ;  /* 0x00000009ff077e24 */ /* 0x000fc4000f8e00ff */
[----:B------:R-:W-:Y:S02]  /*219a0*/  IMAD.U32 R10, RZ, RZ, UR4 ;  /* 0x00000004ff0a7e24 */ /* 0x000fe4000f8e00ff */
[----:B------:R-:W-:Y:S02]  /*219b0*/  IMAD.MOV.U32 R8, RZ, RZ, 0x70 ;  /* 0x00000070ff087424 */ /* 0x000fe400078e00ff */
[----:B------:R-:W-:Y:S02]  /*219c0*/  IMAD.MOV.U32 R12, RZ, RZ, 0x1 ;  /* 0x00000001ff0c7424 */ /* 0x000fe400078e00ff */
[----:B------:R-:W-:-:S07]  /*219d0*/  IMAD.MOV.U32 R13, RZ, RZ, RZ ;  /* 0x000000ffff0d7224 */ /* 0x000fce00078e00ff */
[----:B------:R-:W-:-:S07]  /*219e0*/  LEPC R20, `(.L_x_1646) ;  /* 0x000000001014794e */ /* 0x000fce0000000000 */
[----:B0-----:R-:W-:Y:S05]  /*219f0*/  CALL.ABS.NOINC R2 ;  /* 0x0000000002007343 */ /* 0x001fea0003c00000 */
.L_x_1646:
[----:B------:R-:W-:Y:S05]  /*21a00*/  BSYNC B6 ;  /* 0x0000000000067941 */ /* 0x000fea0003800000 */
.L_x_1645:
[----:B------:R-:W-:Y:S02]  /*21a10*/  IMAD.MOV.U32 R2, RZ, RZ, R17 ;  /* 0x000000ffff027224 */ /* 0x000fe400078e0011 */
[----:B------:R-:W2:Y:S01]  /*21a20*/  LDL.LU R17, [R1+0x28] ;  /* 0x0000280001117983 */ /* 0x000ea20000300800 */
[----:B------:R-:W-:Y:S01]  /*21a30*/  BSSY B6, `(.L_x_1647) ;  /* 0x0000017000067945 */ /* 0x000fe20003800000 */
[----:B------:R-:W-:-:S05]  /*21a40*/  VIADD R0, R2, 0x10000 ;  /* 0x0001000002007836 */ /* 0x000fca0000000000 */
        /* <DEDUP_REMOVED lines=15> */
[----:B0-----:R-:W-:Y:S02]  /*21b40*/  IMAD.U32 R11, RZ, RZ, UR5 ;  /* 0x00000005ff0b7e24 */ /* 0x001fe4000f8e00ff */
[----:B------:R-:W-:Y:S02]  /*21b50*/  IMAD.MOV.U32 R8, RZ, RZ, 0x70 ;  /* 0x00000070ff087424 */ /* 0x000fe400078e00ff */
[----:B------:R-:W-:Y:S02]  /*21b60*/  IMAD.MOV.U32 R12, RZ, RZ, 0x1 ;  /* 0x00000001ff0c7424 */ /* 0x000fe400078e00ff */
[----:B------:R-:W-:-:S07]  /*21b70*/  IMAD.MOV.U32 R13, RZ, RZ, RZ ;  /* 0x000000ffff0d7224 */ /* 0x000fce00078e00ff */
[----:B------:R-:W-:-:S07]  /*21b80*/  LEPC R20, `(.L_x_1648) ;  /* 0x000000001014794e */ /* 0x000fce0000000000 */
[----:B-12---:R-:W-:Y:S05]  /*21b90*/  CALL.ABS.NOINC R2 ;  /* 0x0000000002007343 */ /* 0x006fea0003c00000 */
.L_x_1648:
[----:B------:R-:W-:Y:S05]  /*21ba0*/  BSYNC B6 ;  /* 0x0000000000067941 */ /* 0x000fea0003800000 */
.L_x_1647:
[----:B------:R-:W2:Y:S01]  /*21bb0*/  LDL R2, [R1] ;  /* 0x0000000001027983 */ /* 0x000ea20000100800 */
[----:B------:R-:W-:Y:S01]  /*21bc0*/  BSSY B6, `(.L_x_1649) ;  /* 0x0000015000067945 */ /* 0x000fe20003800000 */
[----:B--2---:R-:W-:-:S04]  /*21bd0*/  IADD3 R0, R2, 0x8000, RZ ;  /* 0x0000800002007810 */ /* 0x004fc80007ffe0ff */
[----:B------:R-:W-:Y:S01]  /*21be0*/  LOP3.LUT P0, RZ, R0, 0x1bf, RZ, 0xc0, !PT ;  /* 0x000001bf00ff7812 */ /* 0x000fe2000780c0ff */
[----:B------:R2:W-:-:S12]  /*21bf0*/  STL [R1+0x4], R0 ;  /* 0x0000040001007387 */ /* 0x0005d80000100800 */
[----:B--2---:R-:W-:Y:S05]  /*21c00*/  @!P0 BRA `(.L_x_1650) ;  /* 0x0000000000408947 */ /* 0x004fea0003800000 */
        /* <DEDUP_REMOVED lines=16> */
.L_x_1650:
[----:B------:R-:W-:Y:S05]  /*21d10*/  BSYNC B6 ;  /* 0x0000000000067941 */ /* 0x000fea0003800000 */
.L_x_1649:
[----:B------:R-:W-:Y:S01]  /*21d20*/  LOP3.LUT P6, RZ, R17, 0x1, RZ, 0xc0, !PT ;  /* 0x0000000111ff7812 */ /* 0x000fe200078cc0ff */
[----:B------:R-:W-:-:S12]  /*21d30*/  BSSY B6, `(.L_x_1651) ;  /* 0x0000012000067945 */ /* 0x000fd80003800000 */
        /* <DEDUP_REMOVED lines=16> */
[----:B01----:R-:W-:Y:S05]  /*21e40*/  CALL.ABS.NOINC R2 ;  /* 0x0000000002007343 */ /* 0x003fea0003c00000 */
.L_x_1652:
[----:B------:R-:W-:Y:S05]  /*21e50*/  BSYNC B6 ;  /* 0x0000000000067941 */ /* 0x000fea0003800000 */
.L_x_1651:
[----:B------:R-:W-:Y:S01]  /*21e60*/  ULDC.64 UR4, c[0x0][0x9f8] ;  /* 0x00027e0000047ab9 */ /* 0x000fe20000000a00 */
[----:B------:R-:W-:Y:S01]  /*21e70*/  IMAD.MOV.U32 R9, RZ, RZ, R19 ;  /* 0x000000ffff097224 */ /* 0x000fe200078e0013 */
[----:B------:R-:W-:-:S04]  /*21e80*/  ISETP.NE.U32.AND P0, PT, RZ, UR4, PT ;  /* 0x00000004ff007c0c */ /* 0x000fc8000bf05070 */
[----:B------:R-:W-:Y:S01]  /*21e90*/  ISETP.NE.AND.EX P0, PT, RZ, UR5, PT, P0 ;  /* 0x00000005ff007c0c */ /* 0x000fe2000bf05300 */
[----:B------:R-:W-:-:S12]  /*21ea0*/  ULDC.64 UR4, c[0x0][0xa08] ;  /* 0x0002820000047ab9 */ /* 0x000fd80000000a00 */
[----:B------:R-:W2:Y:S02]  /*21eb0*/  @P0 LDC.64 R2, c[0x0][0x9f8] ;  /* 0x00027e00ff020b82 */ /* 0x000ea40000000a00 */
[----:B--2---:R-:W-:-:S05]  /*21ec0*/  @P0 IMAD.WIDE R2, R19, 0x4, R2 ;  /* 0x0000000413020825 */ /* 0x004fca00078e0202 */
[----:B------:R2:W3:Y:S02]  /*21ed0*/  @P0 LDG.E R9, desc[UR46][R2.64] ;  /* 0x0000002e02090981 */ /* 0x0004e4000c1e1900 */
[----:B--2---:R-:W2:Y:S02]  /*21ee0*/  LDC.64 R2, c[0x0][0x418] ;  /* 0x00010600ff027b82 */ /* 0x004ea40000000a00 */
[----:B--2---:R-:W-:Y:S01]  /*21ef0*/  LOP3.LUT P0, RZ, R2, UR4, RZ, 0xfc, !PT ;  /* 0x0000000402ff7c12 */ /* 0x004fe2000f80fcff */
[----:B------:R-:W-:-:S03]  /*21f00*/  UMOV UR4, 0xffffffff ;  /* 0xffffffff00047882 */ /* 0x000fc60000000000 */
[----:B------:R-:W-:Y:S02]  /*21f10*/  LOP3.LUT P0, RZ, R3, UR5, RZ, 0xfc, P0 ;  /* 0x0000000503ff7c12 */ /* 0x000fe4000800fcff */
[----:B---3--:R-:W-:Y:S01]  /*21f20*/  SHF.R.S32.HI R10, RZ, 0x1f, R9 ;  /* 0x0000001fff0a7819 */ /* 0x008fe20000011409 */
[----:B------:R2:W-:Y:S01]  /*21f30*/  STL [R1+0x24], R9 ;  /* 0x0000240901007387 */ /* 0x0005e20000100800 */
[----:B-1----:R-:W-:-:S03]  /*21f40*/  SEL R17, R9, RZ, !P0 ;  /* 0x000000ff09117207 */ /* 0x002fc60004000000 */
[----:B------:R2:W-:Y:S01]  /*21f50*/  STL [R1+0x2c], R10 ;  /* 0x00002c0a01007387 */ /* 0x0005e20000100800 */
[----:B------:R-:W-:Y:S05]  /*21f60*/  BRA.DIV UR4, `(.L_x_1653) ;  /* 0x0000007e04387947 */ /* 0x000fea000b800000 */
[----:B------:R-:W1:Y:S02]  /*21f70*/  S2R R0, SR_TID.X ;  /* 0x0000000000007919 */ /* 0x000e640000002100 */
[----:B-1----:R-:W-:-:S04]  /*21f80*/  SHF.R.U32.HI R0, RZ, 0x5, R0 ;  /* 0x00000005ff007819 */ /* 0x002fc80000011600 */
[----:B------:R-:W-:-:S05]  /*21f90*/  LOP3.LUT R0, R0, 0x3, RZ, 0xc0, !PT ;  /* 0x0000000300007812 */ /* 0x000fca00078ec0ff */
[----:B------:R1:W3:Y:S02]  /*21fa0*/  SHFL.IDX PT, R14, R0, RZ, 0x1f ;  /* 0x00001fff000e7589 */ /* 0x0002e400000e0000 */
.L_x_1873:
[----:B-1----:R-:W4:Y:S01]  /*21fb0*/  LDL.LU R0, [R1+0x28] ;  /* 0x0000280001007983 */ /* 0x002f220000300800 */
[----:B------:R-:W-:Y:S02]  /*21fc0*/  PLOP3.LUT P1, PT, PT, PT, PT, 0x8, 0x0 ;  /* 0x000000000000781c */ /* 0x000fe40003f2e170 */
[----:B---3--:R-:W-:Y:S02]  /*21fd0*/  ISETP.NE.AND P0, PT, R14, RZ, PT ;  /* 0x000000ff0e00720c */ /* 0x008fe40003f05270 */
[----:B----4-:R-:W-:-:S09]  /*21fe0*/  LOP3.LUT R0, R0, 0xfffffffe, RZ, 0xc0, !PT ;  /* 0xfffffffe00007812 */ /* 0x010fd200078ec0ff */
[----:B------:R-:W-:-:S05]  /*21ff0*/  @P1 LOP3.LUT R0, R0, 0x1, RZ, 0xfc, !PT ;  /* 0x0000000100001812 */ /* 0x000fca00078efcff */
[----:B------:R1:W-:Y:S01]  /*22000*/  STL [R1+0x28], R0 ;  /* 0x0000280001007387 */ /* 0x0003e20000100800 */
[----:B------:R-:W-:Y:S05]  /*22010*/  @P0 BRA `(.L_x_1654) ;  /* 0x0000000400980947 */ /* 0x000fea0003800000 */
[----:B------:R-:W-:-:S03]  /*22020*/  UMOV UR4, 0xffffffff ;  /* 0xffffffff00047882 */ /* 0x000fc60000000000 */
[----:B------:R-:W-:Y:S05]  /*22030*/  BRA.DIV UR4, `(.L_x_1655) ;  /* 0x0000007e04387947 */ /* 0x000fea000b800000 */
[----:B------:R-:W-:-:S13]  /*22040*/  ELECT P6, URZ, PT ;  /* 0x00000000003f782f */ /* 0x000fda00038c0000 */
.L_x_1876:
[----:B------:R-:W-:Y:S05]  /*22050*/  @!P6 BRA `(.L_x_1654) ;  /* 0x000000040088e947 */ /* 0x000fea0003800000 */
[----:B-1----:R-:W3:Y:S01]  /*22060*/  LDL R0, [R1+0x50] ;  /* 0x0000500001007983 */ /* 0x002ee20000100800 */
[----:B------:R-:W-:-:S04]  /*22070*/  ISETP.NE.U32.AND P0, PT, R2, RZ, PT ;  /* 0x000000ff0200720c */ /* 0x000fc80003f05070 */
[----:B------:R-:W-:Y:S01]  /*22080*/  ISETP.NE.AND.EX P0, PT, R3, RZ, PT, P0 ;  /* 0x000000ff0300720c */ /* 0x000fe20003f05300 */
[----:B---3--:R-:W-:-:S12]  /*22090*/  VIADD R4, R0, 0xffffffff ;  /* 0xffffffff00047836 */ /* 0x008fd80000000000 */
[----:B------:R-:W-:Y:S05]  /*220a0*/  @!P0 BRA `(.L_x_1656) ;  /* 0x0000000000488947 */ /* 0x000fea0003800000 */
[----:B------:R-:W1:Y:S01]  /*220b0*/  LDC R8, c[0x0][0x43c] ;  /* 0x00010f00ff087b82 */ /* 0x000e620000000800 */
[----:B------:R-:W-:Y:S01]  /*220c0*/  IMAD.MOV.U32 R0, RZ, RZ, R4 ;  /* 0x000000ffff007224 */ /* 0x000fe200078e0004 */
[----:B------:R-:W-:Y:S01]  /*220d0*/  ULDC.64 UR4, c[0x0][0x428] ;  /* 0x00010a0000047ab9 */ /* 0x000fe20000000a00 */
[----:B-1----:R-:W-:-:S13]  /*220e0*/  ISETP.NE.AND P0, PT, R8, 0x1, PT ;  /* 0x000000010800780c */ /* 0x002fda0003f05270 */
[----:B------:R-:W1:Y:S02]  /*220f0*/  @P0 LDC.64 R6, c[0x0][0x440] ;  /* 0x00011000ff060b82 */ /* 0x000e640000000a00 */
[----:B-1----:R-:W-:-:S05]  /*22100*/  @P0 IMAD.HI.U32 R6, R4, R6, RZ ;  /* 0x0000000604060227 */ /* 0x002fca00078e00ff */
        /* <DEDUP_REMOVED lines=11> */
[----:B------:R1:W5:Y:S02]  /*221c0*/  LDG.E R17, desc[UR46][R2.64] ;  /* 0x0000002e02117981 */ /* 0x000364000c1e1900 */
.L_x_1656:
[----:B--2---:R-:W2:Y:S04]  /*221d0*/  LDL R10, [R1] ;  /* 0x00000000010a7983 */ /* 0x004ea80000100800 */
[----:B------:R-:W2:Y:S04]  /*221e0*/  LDL R0, [R1+0xc] ;  /* 0x00000c0001007983 */ /* 0x000ea80000100800 */
[----:B-1----:R-:W3:Y:S01]  /*221f0*/  LDL R2, [R1+0x1c] ;  /* 0x00001c0001027983 */ /* 0x002ee20000100800 */
[----:B------:R-:W1:Y:S02]  /*22200*/  S2R R9, SR_TID.X ;  /* 0x0000000000097919 */ /* 0x000e640000002100 */
[----:B-1----:R-:W-:-:S04]  /*22210*/  LOP3.LUT R9, R9, 0x7f, RZ, 0xc0, !PT ;  /* 0x0000007f09097812 */ /* 0x002fc800078ec0ff */
[----:B------:R-:W-:Y:S01]  /*22220*/  ISETP.NE.AND P1, PT, R9, RZ, PT ;  /* 0x000000ff0900720c */ /* 0x000fe20003f25270 */
[----:B--2---:R-:W-:Y:S01]  /*22230*/  IMAD R0, R0, 0x8, R10 ;  /* 0x0000000800007824 */ /* 0x004fe200078e020a */
[----:B---3--:R-:W-:-:S04]  /*22240*/  SHF.L.U32 R3, R2, 0x1f, RZ ;  /* 0x0000001f02037819 */ /* 0x008fc800000006ff */
[----:B------:R-:W1:Y:S02]  /*22250*/  SYNCS.PHASECHK.TRANS64.TRYWAIT P0, [R0+URZ+0x28480], R3 ;  /* 0x02848003000075a7 */ /* 0x000e64000800017f */
[----:B-1----:R-:W-:Y:S05]  /*22260*/  @!P0 BRA `(.L_x_1657) ;  /* 0x0000007800cc8947 */ /* 0x002fea0003800000 */
.L_x_1877:
        /* <DEDUP_REMOVED lines=8> */
.L_x_1658:
[----:B------:R-:W2:Y:S04]  /*222f0*/  LDL R6, [R1] ;  /* 0x0000000001067983 */ /* 0x000ea80000100800 */
[----:B------:R-:W2:Y:S04]  /*22300*/  LDL R2, [R1+0xc] ;  /* 0x00000c0001027983 */ /* 0x000ea80000100800 */
[----:B------:R-:W3:Y:S01]  /*22310*/  LDL R5, [R1+0x34] ;  /* 0x0000340001057983 */ /* 0x000ee20000100800 */
[----:B------:R-:W-:Y:S01]  /*22320*/  R2UR UR9, R0 ;  /* 0x00000000000972ca */ /* 0x000fe200000e0000 */
[----:B------:R-:W-:Y:S01]  /*22330*/  UIADD3 UR4, UP0, UR42, 0x470, URZ ;  /* 0x000004702a047890 */ /* 0x000fe2000ff1e03f */
[----:B------:R-:W-:Y:S01]  /*22340*/  R2UR UR12, R18 ;  /* 0x00000000120c72ca */ /* 0x000fe200000e0000 */
[----:B------:R-:W-:Y:S01]  /*22350*/  UMOV UR10, URZ ;  /* 0x0000003f000a7c82 */ /* 0x000fe20008000000 */
[----:B-----5:R-:W-:Y:S01]  /*22360*/  R2UR UR13, R17 ;  /* 0x00000000110d72ca */ /* 0x020fe200000e0000 */
[----:B------:R-:W-:Y:S01]  /*22370*/  UIADD3.X UR5, URZ, UR43, URZ, UP0, !UPT ;  /* 0x0000002b3f057290 */ /* 0x000fe200087fe43f */
[----:B------:R-:W-:Y:S01]  /*22380*/  UMOV UR6, 0x0 ;  /* 0x0000000000067882 */ /* 0x000fe20000000000 */
[----:B------:R-:W-:Y:S01]  /*22390*/  UMOV UR7, 0x14f00000 ;  /* 0x14f0000000077882 */ /* 0x000fe20000000000 */
[----:B------:R-:W-:-:S05]  /*223a0*/  UMOV UR15, 0x80 ;  /* 0x00000080000f7882 */ /* 0x000fca0000000000 */
[----:B------:R-:W-:Y:S01]  /*223b0*/  UIADD3 UR9, UR9, 0x28470, URZ ;  /* 0x0002847009097890 */ /* 0x000fe2000fffe03f */
[----:B--2---:R-:W-:Y:S02]  /*223c0*/  IMAD R2, R2, 0x4000, R6 ;  /* 0x0000400002027824 */ /* 0x004fe400078e0206 */
[----:B---3--:R-:W-:-:S03]  /*223d0*/  IMAD R4, R4, 0x40, R5 ;  /* 0x0000004004047824 */ /* 0x008fc600078e0205 */
[----:B------:R-:W-:Y:S02]  /*223e0*/  R2UR UR14, R2 ;  /* 0x00000000020e72ca */ /* 0x000fe400000e0000 */
[----:B------:R-:W-:-:S11]  /*223f0*/  R2UR UR11, R4 ;  /* 0x00000000040b72ca */ /* 0x000fd600000e0000 */
[----:B------:R-:W-:Y:S02]  /*22400*/  UIADD3 UR8, UR14, 0x10000, URZ ;  /* 0x000100000e087890 */ /* 0x000fe4000fffe03f */
[----:B------:R-:W-:-:S07]  /*22410*/  UIADD3 UR14, UR14, 0x12000, URZ ;  /* 0x000120000e0e7890 */ /* 0x000fce000fffe03f */
[----:B------:R2:W-:Y:S02]  /*22420*/  UTMALDG.4D [UR8], [UR4], desc[UR6] ;  /* 0x00000608040075b4 */ /* 0x0005e40008019000 */
[----:B--2---:R-:W-:Y:S01]  /*22430*/  UMOV UR8, UR14 ;  /* 0x0000000e00087c82 */ /* 0x004fe20008000000 */
[----:B------:R-:W-:Y:S02]  /*22440*/  UMOV UR10, UR15 ;  /* 0x0000000f000a7c82 */ /* 0x000fe40008000000 */
[----:B------:R2:W-:Y:S01]  /*22450*/  UTMALDG.4D [UR8], [UR4], desc[UR6] ;  /* 0x00000608040075b4 */ /* 0x0005e20008019000 */
[----:B------:R-:W3:Y:S02]  /*22460*/  SYNCS.PHASECHK.TRANS64.TRYWAIT P0, [R0+URZ+0x28440], R3 ;  /* 0x02844003000075a7 */ /* 0x000ee4000800017f */
[----:B--23--:R-:W-:Y:S05]  /*22470*/  @!P0 BRA `(.L_x_1659) ;  /* 0x00000078005c8947 */ /* 0x00cfea0003800000 */
.L_x_1878:
        /* <DEDUP_REMOVED lines=8> */
.L_x_1660:
[----:B-12---:R-:W2:Y:S01]  /*22500*/  LDL.LU R3, [R1+0x28] ;  /* 0x0000280001037983 */ /* 0x006ea20000300800 */
        /* <DEDUP_REMOVED lines=10> */
[----:B------:R-:W-:Y:S01]  /*225b0*/  R2UR UR13, R17 ;  /* 0x00000000110d72ca */ /* 0x000fe200000e0000 */
[----:B------:R-:W-:-:S02]  /*225c0*/  UMOV UR15, 0x80 ;  /* 0x00000080000f7882 */ /* 0x000fc40000000000 */
[----:B------:R-:W-:Y:S02]  /*225d0*/  UIADD3 UR8, UR14, 0x20000, URZ ;  /* 0x000200000e087890 */ /* 0x000fe4000fffe03f */
[----:B------:R-:W-:Y:S02]  /*225e0*/  UIADD3 UR9, UR9, 0x28430, URZ ;  /* 0x0002843009097890 */ /* 0x000fe4000fffe03f */
[----:B------:R-:W-:-:S07]  /*225f0*/  UIADD3 UR14, UR14, 0x22000, URZ ;  /* 0x000220000e0e7890 */ /* 0x000fce000fffe03f */
[----:B------:R1:W-:Y:S02]  /*22600*/  UTMALDG.4D [UR8], [UR4], desc[UR6] ;  /* 0x00000608040075b4 */ /* 0x0003e40008019000 */
[----:B-1----:R-:W-:Y:S01]  /*22610*/  UMOV UR8, UR14 ;  /* 0x0000000e00087c82 */ /* 0x002fe20008000000 */
[----:B------:R-:W-:Y:S02]  /*22620*/  UMOV UR10, UR15 ;  /* 0x0000000f000a7c82 */ /* 0x000fe40008000000 */
[----:B------:R3:W-:Y:S01]  /*22630*/  UTMALDG.4D [UR8], [UR4], desc[UR6] ;  /* 0x00000608040075b4 */ /* 0x0007e20008019000 */
[----:B--2---:R-:W-:-:S04]  /*22640*/  LOP3.LUT R3, R3, 0xfffffffe, RZ, 0xc0, !PT ;  /* 0xfffffffe03037812 */ /* 0x004fc800078ec0ff */
[----:B------:R-:W-:-:S05]  /*22650*/  @P0 LOP3.LUT R3, R3, 0x1, RZ, 0xfc, !PT ;  /* 0x0000000103030812 */ /* 0x000fca00078efcff */
[----:B------:R3:W-:Y:S01]  /*22660*/  STL [R1+0x28], R3 ;  /* 0x0000280301007387 */ /* 0x0007e20000100800 */
[----:B------:R-:W-:Y:S01]  /*22670*/  NOP ;  /* 0x0000000000007918 */ /* 0x000fe20000000000 */
.L_x_1654:
[----:B------:R-:W4:Y:S04]  /*22680*/  LDL R4, [R1] ;  /* 0x0000000001047983 */ /* 0x000f280000100800 */
[----:B---3--:R-:W1:Y:S01]  /*22690*/  LDL.LU R3, [R1+0x4c] ;  /* 0x00004c0001037983 */ /* 0x008e620000300800 */
[----:B------:R-:W-:Y:S05]  /*226a0*/  WARPSYNC.ALL ;  /* 0x0000000000007948 */ /* 0x000fea0003800000 */
[----:B------:R-:W-:Y:S01]  /*226b0*/  ULDC.64 UR4, c[0x0][0x298] ;  /* 0x0000a60000047ab9 */ /* 0x000fe20000000a00 */
[----:B------:R-:W-:Y:S01]  /*226c0*/  BSSY B6, `(.L_x_1661) ;  /* 0x000001c000067945 */ /* 0x000fe20003800000 */
[----:B------:R-:W-:Y:S01]  /*226d0*/  BAR.SYNC.DEFER_BLOCKING 0x8, 0x180 ;  /* 0x0206000000007b1d */ /* 0x000fe20000010000 */
[----:B-1----:R-:W-:-:S05]  /*226e0*/  SHF.R.S32.HI R0, RZ, 0x1f, R3 ;  /* 0x0000001fff007819 */ /* 0x002fca0000011403 */
[----:B------:R-:W-:Y:S01]  /*226f0*/  IMAD R2, R0, UR4, RZ ;  /* 0x0000000400027c24 */ /* 0x000fe2000f8e02ff */
[----:B----4-:R-:W-:Y:S01]  /*22700*/  IADD3 R0, R4, 0x18000, RZ ;  /* 0x0001800004007810 */ /* 0x010fe20007ffe0ff */
[----:B------:R-:W-:-:S03]  /*22710*/  IMAD.WIDE.U32 R4, R3, UR4, RZ ;  /* 0x0000000403047c25 */ /* 0x000fc6000f8e00ff */
[----:B------:R-:W-:Y:S01]  /*22720*/  LOP3.LUT P0, RZ, R0, 0x3ff, RZ, 0xc0, !PT ;  /* 0x000003ff00ff7812 */ /* 0x000fe2000780c0ff */
[----:B------:R-:W-:Y:S01]  /*22730*/  IMAD R2, R3, UR5, R2 ;  /* 0x0000000503027c24 */ /* 0x000fe2000f8e0202 */
[----:B------:R1:W-:Y:S03]  /*22740*/  STL.64 [R1+0x58], R4 ;  /* 0x0000580401007387 */ /* 0x0003e60000100a00 */
[----:B------:R-:W-:-:S05]  /*22750*/  IMAD.IADD R0, R5, 0x1, R2 ;  /* 0x0000000105007824 */ /* 0x000fca00078e0202 */
[----:B------:R1:W-:Y:S03]  /*22760*/  STL [R1+0x4c], R0 ;  /* 0x00004c0001007387 */ /* 0x0003e60000100800 */
[----:B------:R-:W-:Y:S05]  /*22770*/  @!P0 BRA `(.L_x_1662) ;  /* 0x0000000000408947 */ /* 0x000fea0003800000 */
[----:B------:R-:W-:Y:S01]  /*22780*/  MOV R2, 0x0 ;  /* 0x0000000000027802 */ /* 0x000fe20000000f00 */
[----:B------:R-:W-:Y:S01]  /*22790*/  ULDC.64 UR4, c[0x4][0x198] ;  /* 0x0100660000047ab9 */ /* 0x000fe20000000a00 */
[----:B------:R-:W-:Y:S01]  /*227a0*/  ULDC.64 UR6, c[0x4][0x1a0] ;  /* 0x0100680000067ab9 */ /* 0x000fe20000000a00 */
[----:B------:R-:W-:Y:S01]  /*227b0*/  ULDC.64 UR8, c[0x4][0x108] ;  /* 0x0100420000087ab9 */ /* 0x000fe20000000a00 */
[----:B-1----:R-:W-:Y:S02]  /*227c0*/  IMAD.U32 R4, RZ, RZ, UR4 ;  /* 0x00000004ff047e24 */ /* 0x002fe4000f8e00ff */
[----:B------:R-:W1:Y:S01]  /*227d0*/  LDC.64 R2, c[0x4][R2] ;  /* 0x0100000002027b82 */ /* 0x000e620000000a00 */
[----:B------:R-:W-:Y:S02]  /*227e0*/  IMAD.U32 R5, RZ, RZ, UR5 ;  /* 0x00000005ff057e24 */ /* 0x000fe4000f8e00ff */
[----:B------:R-:W-:Y:S02]  /*227f0*/  IMAD.U32 R6, RZ, RZ, UR6 ;  /* 0x00000006ff067e24 */ /* 0x000fe4000f8e00ff */
[----:B------:R-:W-:-:S02]  /*22800*/  IMAD.U32 R7, RZ, RZ, UR7 ;  /* 0x00000007ff077e24 */ /* 0x000fc4000f8e00ff */
[----:B--2---:R-:W-:Y:S02]  /*22810*/  IMAD.U32 R10, RZ, RZ, UR8 ;  /* 0x00000008ff0a7e24 */ /* 0x004fe4000f8e00ff */
[----:B0-----:R-:W-:Y:S02]  /*22820*/  IMAD.U32 R11, RZ, RZ, UR9 ;  /* 0x00000009ff0b7e24 */ /* 0x001fe4000f8e00ff */
[----:B------:R-:W-:Y:S02]  /*22830*/  IMAD.MOV.U32 R8, RZ, RZ, 0x70 ;  /* 0x00000070ff087424 */ /* 0x000fe400078e00ff */
[----:B------:R-:W-:Y:S02]  /*22840*/  IMAD.MOV.U32 R12, RZ, RZ, 0x1 ;  /* 0x00000001ff0c7424 */ /* 0x000fe400078e00ff */
[----:B------:R-:W-:-:S07]  /*22850*/  IMAD.MOV.U32 R13, RZ, RZ, RZ ;  /* 0x000000ffff0d7224 */ /* 0x000fce00078e00ff */
[----:B------:R-:W-:-:S07]  /*22860*/  LEPC R20, `(.L_x_1662) ;  /* 0x000000001014794e */ /* 0x000fce0000000000 */
[----:B-1----:R-:W-:Y:S05]  /*22870*/  CALL.ABS.NOINC R2 ;  /* 0x0000000002007343 */ /* 0x002fea0003c00000 */
.L_x_1662:
[----:B------:R-:W-:Y:S05]  /*22880*/  BSYNC B6 ;  /* 0x0000000000067941 */ /* 0x000fea0003800000 */
.L_x_1661:
[----:B-1----:R-:W3:Y:S01]  /*22890*/  LDL.LU R0, [R1+0x4c] ;  /* 0x00004c0001007983 */ /* 0x002ee20000300800 */
[----:B------:R-:W1:Y:S01]  /*228a0*/  LDC R7, c[0x0][0x448] ;  /* 0x00011200ff077b82 */ /* 0x000e620000000800 */
[----:B------:R-:W-:Y:S01]  /*228b0*/  ULDC.64 UR4, c[0x0][0x2d8] ;  /* 0x0000b60000047ab9 */ /* 0x000fe20000000a00 */
[----:B------:R-:W-:Y:S01]  /*228c0*/  ULDC.64 UR6, c[0x0][0x280] ;  /* 0x0000a00000067ab9 */ /* 0x000fe20000000a00 */
[----:B------:R-:W3:Y:S04]  /*228d0*/  LDL.LU.64 R2, [R1+0x58] ;  /* 0x0000580001027983 */ /* 0x000ee80000300a00 */
[----:B------:R-:W4:Y:S01]  /*228e0*/  LDL R8, [R1+0x18] ;  /* 0x0000180001087983 */ /* 0x000f220000100800 */
[----:B------:R-:W0:Y:S01]  /*228f0*/  S2R R5, SR_TID.X ;  /* 0x0000000000057919 */ /* 0x000e220000002100 */
[----:B------:R-:W2:Y:S01]  /*22900*/  S2R R6, SR_TID.X ;  /* 0x0000000000067919 */ /* 0x000ea20000002100 */
[----:B0-----:R-:W-:-:S04]  /*22910*/  LOP3.LUT R5, R5, 0x7f, RZ, 0xc0, !PT ;  /* 0x0000007f05057812 */ /* 0x001fc800078ec0ff */
[----:B------:R-:W-:Y:S01]  /*22920*/  SHF.R.U32.HI R5, RZ, 0x3, R5 ;  /* 0x00000003ff057819 */ /* 0x000fe20000011605 */
[----:B--2---:R-:W-:-:S05]  /*22930*/  IMAD.SHL.U32 R9, R6, 0x10, RZ ;  /* 0x0000001006097824 */ /* 0x004fca00078e00ff */
[----:B------:R-:W-:Y:S01]  /*22940*/  LOP3.LUT R9, R5, 0x70, R9, 0xf8, !PT ;  /* 0x0000007005097812 */ /* 0x000fe200078ef809 */
[----:B---3--:R-:W-:Y:S01]  /*22950*/  IMAD.MOV.U32 R3, RZ, RZ, R0 ;  /* 0x000000ffff037224 */ /* 0x008fe200078e0000 */
[----:B------:R-:W-:-:S05]  /*22960*/  SHF.R.S32.HI R0, RZ, 0x1f, R18 ;  /* 0x0000001fff007819 */ /* 0x000fca0000011412 */
[----:B------:R-:W-:Y:S02]  /*22970*/  IMAD R0, R0, UR4, RZ ;  /* 0x0000000400007c24 */ /* 0x000fe4000f8e02ff */
[----:B------:R-:W-:-:S04]  /*22980*/  IMAD.WIDE.U32 R2, R18, UR4, R2 ;  /* 0x0000000412027c25 */ /* 0x000fc8000f8e0002 */
[----:B------:R-:W-:Y:S01]  /*22990*/  IMAD R0, R18, UR5, R0 ;  /* 0x0000000512007c24 */ /* 0x000fe2000f8e0200 */
[----:B------:R-:W-:Y:S02]  /*229a0*/  ULDC.64 UR4, c[0x0][0xa00] ;  /* 0x0002800000047ab9 */ /* 0x000fe40000000a00 */
[----:B------:R-:W-:Y:S01]  /*229b0*/  ISETP.NE.U32.AND P0, PT, RZ, UR4, PT ;  /* 0x00000004ff007c0c */ /* 0x000fe2000bf05070 */
[----:B------:R-:W-:Y:S01]  /*229c0*/  IMAD.IADD R3, R3, 0x1, R0 ;  /* 0x0000000103037824 */ /* 0x000fe200078e0200 */
[----:B------:R-:W-:Y:S02]  /*229d0*/  SHF.R.S32.HI R0, RZ, 0x1f, R19 ;  /* 0x0000001fff007819 */ /* 0x000fe40000011413 */
[----:B------:R-:W-:Y:S01]  /*229e0*/  ISETP.NE.AND.EX P0, PT, RZ, UR5, PT, P0 ;  /* 0x00000005ff007c0c */ /* 0x000fe2000bf05300 */
[----:B------:R-:W-:-:S03]  /*229f0*/  ULDC.64 UR4, c[0x0][0x2e0] ;  /* 0x0000b80000047ab9 */ /* 0x000fc60000000a00 */
[----:B------:R-:W-:Y:S02]  /*22a00*/  SEL R4, R0, RZ, !P0 ;  /* 0x000000ff00047207 */ /* 0x000fe40004000000 */
[----:B------:R-:W-:Y:S02]  /*22a10*/  SEL R0, R19, RZ, !P0 ;  /* 0x000000ff13007207 */ /* 0x000fe40004000000 */
[----:B-1----:R-:W-:Y:S01]  /*22a20*/  ISETP.NE.AND P0, PT, R7, 0x1, PT ;  /* 0x000000010700780c */ /* 0x002fe20003f05270 */
[----:B------:R-:W-:-:S12]  /*22a30*/  IMAD R4, R4, UR4, RZ ;  /* 0x0000000404047c24 */ /* 0x000fd8000f8e02ff */
[----:B------:R-:W0:Y:S01]  /*22a40*/  @P0 LDC R5, c[0x0][0x44c] ;  /* 0x00011300ff050b82 */ /* 0x000e220000000800 */
[----:B------:R-:W-:-:S07]  /*22a50*/  IMAD.WIDE.U32 R2, R0, UR4, R2 ;  /* 0x0000000400027c25 */ /* 0x000fce000f8e0002 */
[----:B------:R-:W1:Y:S01]  /*22a60*/  @P0 LDC R6, c[0x0][0x450] ;  /* 0x00011400ff060b82 */ /* 0x000e620000000800 */
[----:B------:R-:W-:Y:S01]  /*22a70*/  IMAD R0, R0, UR5, R4 ;  /* 0x0000000500007c24 */ /* 0x000fe2000f8e0204 */
[----:B----4-:R-:W-:Y:S01]  /*22a80*/  IADD3 R4, R9, R8, RZ ;  /* 0x0000000809047210 */ /* 0x010fe20007ffe0ff */
[----:B------:R-:W-:Y:S01]  /*22a90*/  ULDC.64 UR4, c[0x0][0x2d0] ;  /* 0x0000b40000047ab9 */ /* 0x000fe20000000a00 */
[----:B------:R-:W2:Y:S01]  /*22aa0*/  S2R R9, SR_TID.X ;  /* 0x0000000000097919 */ /* 0x000ea20000002100 */
[----:B------:R-:W-:Y:S02]  /*22ab0*/  IMAD.IADD R3, R3, 0x1, R0 ;  /* 0x0000000103037824 */ /* 0x000fe400078e0200 */
[----:B------:R-:W-:Y:S02]  /*22ac0*/  IMAD.MOV.U32 R0, RZ, RZ, R4 ;  /* 0x000000ffff007224 */ /* 0x000fe400078e0004 */
[----:B0-----:R-:W-:-:S05]  /*22ad0*/  @P0 IMAD.HI.U32 R5, R4, R5, RZ ;  /* 0x0000000504050227 */ /* 0x001fca00078e00ff */
[----:B-1----:R-:W-:-:S05]  /*22ae0*/  @P0 SHF.R.U32.HI R0, RZ, R6, R5 ;  /* 0x00000006ff000219 */ /* 0x002fca0000011605 */
[----:B------:R-:W-:-:S04]  /*22af0*/  IMAD.MOV R5, RZ, RZ, -R0 ;  /* 0x000000ffff057224 */ /* 0x000fc800078e0a00 */
[----:B------:R-:W-:Y:S01]  /*22b00*/  IMAD R4, R7, R5, R4 ;  /* 0x0000000507047224 */ /* 0x000fe200078e0204 */
[----:B------:R-:W-:Y:S01]  /*22b10*/  SHF.R.S32.HI R5, RZ, 0x1f, R0 ;  /* 0x0000001fff057819 */ /* 0x000fe20000011400 */
[----:B------:R-:W-:-:S04]  /*22b20*/  IMAD.WIDE.U32 R2, R0, UR4, R2 ;  /* 0x0000000400027c25 */ /* 0x000fc8000f8e0002 */
[----:B------:R-:W-:Y:S02]  /*22b30*/  IMAD R5, R5, UR4, RZ ;  /* 0x0000000405057c24 */ /* 0x000fe4000f8e02ff */
[----:B--2---:R-:W-:Y:S02]  /*22b40*/  IMAD.SHL.U32 R9, R9, 0x10, RZ ;  /* 0x0000001009097824 */ /* 0x004fe400078e00ff */
[----:B------:R-:W-:Y:S01]  /*22b50*/  IMAD R0, R0, UR5, R5 ;  /* 0x0000000500007c24 */ /* 0x000fe2000f8e0205 */
[----:B------:R-:W-:Y:S02]  /*22b60*/  ULDC.64 UR4, c[0x0][0x2c8] ;  /* 0x0000b20000047ab9 */ /* 0x000fe40000000a00 */
[----:B------:R-:W-:Y:S01]  /*22b70*/  LOP3.LUT R9, R9, 0x70, RZ, 0xc0, !PT ;  /* 0x0000007009097812 */ /* 0x000fe200078ec0ff */
[----:B------:R-:W-:Y:S01]  /*22b80*/  IMAD.IADD R3, R3, 0x1, R0 ;  /* 0x0000000103037824 */ /* 0x000fe200078e0200 */
[----:B------:R-:W-:Y:S02]  /*22b90*/  SHF.R.S32.HI R0, RZ, 0x1f, R4 ;  /* 0x0000001fff007819 */ /* 0x000fe40000011404 */
[----:B------:R-:W-:Y:S01]  /*22ba0*/  LOP3.LUT R9, R9, 0x80, RZ, 0xfc, !PT ;  /* 0x0000008009097812 */ /* 0x000fe200078efcff */
[----:B------:R-:W-:-:S04]  /*22bb0*/  IMAD.WIDE.U32 R2, R4, UR4, R2 ;  /* 0x0000000404027c25 */ /* 0x000fc8000f8e0002 */
[----:B------:R-:W-:Y:S01]  /*22bc0*/  IMAD R0, R0, UR4, RZ ;  /* 0x0000000400007c24 */ /* 0x000fe2000f8e02ff */
[----:B------:R-:W-:Y:S02]  /*22bd0*/  ULDC UR4, c[0x0][0x2b8] ;  /* 0x0000ae0000047ab9 */ /* 0x000fe40000000800 */
[----:B------:R-:W-:Y:S02]  /*22be0*/  ISETP.GE.AND P1, PT, R9, UR4, PT ;  /* 0x0000000409007c0c */ /* 0x000fe4000bf26270 */
[----:B------:R0:W5:Y:S01]  /*22bf0*/  LDL R9, [R1+0x44] ;  /* 0x0000440001097983 */ /* 0x0001620000100800 */
[----:B------:R-:W1:Y:S01]  /*22c00*/  S2R R5, SR_TID.X ;  /* 0x0000000000057919 */ /* 0x000e620000002100 */
[----:B------:R-:W-:Y:S01]  /*22c10*/  IMAD R0, R4, UR5, R0 ;  /* 0x0000000504007c24 */ /* 0x000fe2000f8e0200 */
[----:B------:R-:W-:-:S04]  /*22c20*/  IADD3 R4, P2, R2, UR6, RZ ;  /* 0x0000000602047c10 */ /* 0x000fc8000ff5e0ff */
[----:B------:R-:W-:Y:S01]  /*22c30*/  IADD3.X R3, R3, UR7, R0, P2, !PT ;  /* 0x0000000703037c10 */ /* 0x000fe200097fe400 */
[----:B-1----:R-:W-:-:S05]  /*22c40*/  IMAD.SHL.U32 R10, R5, 0x10, RZ ;  /* 0x00000010050a7824 */ /* 0x002fca00078e00ff */
[----:B------:R-:W-:-:S04]  /*22c50*/  LOP3.LUT R10, R10, 0x70, RZ, 0xc0, !PT ;  /* 0x000000700a0a7812 */ /* 0x000fc800078ec0ff */
[----:B------:R-:W-:Y:S01]  /*22c60*/  ISETP.GE.AND P0, PT, R10, UR4, PT ;  /* 0x000000040a007c0c */ /* 0x000fe2000bf06270 */
[----:B------:R-:W-:-:S03]  /*22c70*/  UMOV UR4, 0xffffffff ;  /* 0xffffffff00047882 */ /* 0x000fc60000000000 */
[----:B0-----:R-:W-:Y:S09]  /*22c80*/  BRA.DIV UR4, `(.L_x_1663) ;  /* 0x00000072046c7947 */ /* 0x001ff2000b800000 */
[----:B------:R-:W0:Y:S01]  /*22c90*/  S2R R6, SR_TID.X ;  /* 0x0000000000067919 */ /* 0x000e220000002100 */
[----:B------:R-:W2:Y:S01]  /*22ca0*/  LDL.LU R11, [R1+0x18] ;  /* 0x00001800010b7983 */ /* 0x000ea20000300800 */
[----:B0-----:R-:W-:-:S04]  /*22cb0*/  LOP3.LUT R6, R6, 0x7f, RZ, 0xc0, !PT ;  /* 0x0000007f06067812 */ /* 0x001fc800078ec0ff */
[----:B------:R-:W-:Y:S02]  /*22cc0*/  SHF.R.U32.HI R8, RZ, 0x3, R6 ;  /* 0x00000003ff087819 */ /* 0x000fe40000011606 */
[----:B------:R-:W3:Y:S03]  /*22cd0*/  LDL.LU R6, [R1+0x48] ;  /* 0x0000480001067983 */ /* 0x000ee60000300800 */
[----:B--2---:R-:W-:-:S04]  /*22ce0*/  IMAD.IADD R0, R8, 0x1, R11 ;  /* 0x0000000108007824 */ /* 0x004fc800078e020b */
[----:B------:R-:W-:Y:S02]  /*22cf0*/  VIADD R5, R0, 0x10 ;  /* 0x0000001000057836 */ /* 0x000fe40000000000 */
[----:B---3--:R-:W-:Y:S02]  /*22d00*/  IMAD R2, R6, R7, RZ ;  /* 0x0000000706027224 */ /* 0x008fe400078e02ff */
[----:B------:R-:W0:Y:S04]  /*22d10*/  SHFL.IDX PT, R7, R4, RZ, 0x181f ;  /* 0x00181fff04077589 */ /* 0x000e2800000e0000 */
[----:B------:R-:W1:Y:S01]  /*22d20*/  SHFL.IDX PT, R6, R3, RZ, 0x181f ;  /* 0x00181fff03067589 */ /* 0x000e6200000e0000 */
[-C--:B------:R-:W-:Y:S02]  /*22d30*/  ISETP.GE.AND P4, PT, R0, R2.reuse, PT ;  /* 0x000000020000720c */ /* 0x080fe40003f86270 */
[----:B------:R-:W-:-:S02]  /*22d40*/  ISETP.GE.AND P2, PT, R5, R2, PT ;  /* 0x000000020500720c */ /* 0x000fc40003f46270 */
[----:B------:R-:W2:Y:S04]  /*22d50*/  SHFL.IDX PT, R5, R4, 0x1, 0x181f ;  /* 0x00381f0004057f89 */ /* 0x000ea800000e0000 */
[----:B------:R-:W3:Y:S05]  /*22d60*/  SHFL.IDX PT, R8, R3, 0x1, 0x181f ;  /* 0x00381f0003087f89 */ /* 0x000eea00000e0000 */
[----:B0-----:R-:W-:-:S05]  /*22d70*/  @!P4 IADD3 R7, P3, R10, R7, RZ ;  /* 0x000000070a07c210 */ /* 0x001fca0007f7e0ff */
[----:B-1----:R-:W-:-:S05]  /*22d80*/  @!P4 IMAD.X R6, RZ, RZ, R6, P3 ;  /* 0x000000ffff06c224 */ /* 0x002fca00018e0606 */
[----:B------:R-:W-:-:S04]  /*22d90*/  @!P4 LOP3.LUT R7, R7, R6, RZ, 0x3c, !PT ;  /* 0x000000060707c212 */ /* 0x000fc800078e3cff */
[----:B------:R-:W-:-:S04]  /*22da0*/  @!P4 LOP3.LUT R6, R7, R6, RZ, 0x3c, !PT ;  /* 0x000000060706c212 */ /* 0x000fc800078e3cff */
[----:B------:R-:W-:-:S05]  /*22db0*/  @!P4 LOP3.LUT R7, R7, R6, RZ, 0x3c, !PT ;  /* 0x000000060707c212 */ /* 0x000fca00078e3cff */
[----:B-----5:R-:W-:Y:S04]  /*22dc0*/  @!P4 LDGSTS.E.BYPASS.LTC128B.128 [R9+0x18000], desc[UR46][R6.64], !P0 ;  /* 0x180000000609cfae */ /* 0x020fe8000c101d6e */
[----:B------:R2:W-:Y:S02]  /*22dd0*/  @!P4 LDGSTS.E.BYPASS.LTC128B.128 [R9+0x1c000], desc[UR46][R6.64+0x80], !P1 ;  /* 0x1c0000800609cfae */ /* 0x0005e4000c901d6e */
[----:B--2---:R-:W-:-:S05]  /*22de0*/  @!P2 IADD3 R7, P3, R10, R5, RZ ;  /* 0x000000050a07a210 */ /* 0x004fca0007f7e0ff */
[----:B---3--:R-:W-:-:S05]  /*22df0*/  @!P2 IMAD.X R6, RZ, RZ, R8, P3 ;  /* 0x000000ffff06a224 */ /* 0x008fca00018e0608 */
[----:B------:R-:W-:-:S04]  /*22e00*/  @!P2 LOP3.LUT R7, R7, R6, RZ, 0x3c, !PT ;  /* 0x000000060707a212 */ /* 0x000fc800078e3cff */
[----:B------:R-:W-:Y:S01]  /*22e10*/  @!P2 LOP3.LUT R6, R7, R6, RZ, 0x3c, !PT ;  /* 0x000000060706a212 */ /* 0x000fe200078e3cff */
[----:B------:R-:W-:-:S03]  /*22e20*/  VIADD R5, R0, 0x20 ;  /* 0x0000002000057836 */ /* 0x000fc60000000000 */
[----:B------:R-:W-:-:S05]  /*22e30*/  @!P2 LOP3.LUT R7, R7, R6, RZ, 0x3c, !PT ;  /* 0x000000060707a212 */ /* 0x000fca00078e3cff */
[----:B------:R-:W-:Y:S04]  /*22e40*/  @!P2 LDGSTS.E.BYPASS.LTC128B.128 [R9+0x18800], desc[UR46][R6.64], !P0 ;  /* 0x188000000609afae */ /* 0x000fe8000c101d6e */
[----:B------:R0:W-:Y:S01]  /*22e50*/  @!P2 LDGSTS.E.BYPASS.LTC128B.128 [R9+0x1c800], desc[UR46][R6.64+0x80], !P1 ;  /* 0x1c8000800609afae */ /* 0x0001e2000c901d6e */
[----:B------:R-:W-:-:S03]  /*22e60*/  ISETP.GE.AND P2, PT, R5, R2, PT ;  /* 0x000000020500720c */ /* 0x000fc60003f46270 */
[----:B------:R-:W1:Y:S04]  /*22e70*/  SHFL.IDX PT, R5, R4, 0x2, 0x181f ;  /* 0x00581f0004057f89 */ /* 0x000e6800000e0000 */
[----:B0-----:R-:W0:Y:S06]  /*22e80*/  SHFL.IDX PT, R6, R3, 0x2, 0x181f ;  /* 0x00581f0003067f89 */ /* 0x001e2c00000e0000 */
[----:B-1----:R-:W-:-:S05]  /*22e90*/  @!P2 IADD3 R5, P3, R10, R5, RZ ;  /* 0x000000050a05a210 */ /* 0x002fca0007f7e0ff */
[----:B0-----:R-:W-:-:S04]  /*22ea0*/  @!P2 IMAD.X R6, RZ, RZ, R6, P3 ;  /* 0x000000ffff06a224 */ /* 0x001fc800018e0606 */
[----:B------:R-:W-:Y:S02]  /*22eb0*/  @!P2 IMAD.MOV.U32 R7, RZ, RZ, R6 ;  /* 0x000000ffff07a224 */ /* 0x000fe400078e0006 */
[----:B------:R-:W-:Y:S02]  /*22ec0*/  @!P2 IMAD.MOV.U32 R6, RZ, RZ, R5 ;  /* 0x000000ffff06a224 */ /* 0x000fe400078e0005 */
[----:B------:R-:W-:-:S03]  /*22ed0*/  VIADD R5, R0, 0x30 ;  /* 0x0000003000057836 */ /* 0x000fc60000000000 */
[----:B------:R-:W-:Y:S04]  /*22ee0*/  @!P2 LDGSTS.E.BYPASS.LTC128B.128 [R9+0x19000], desc[UR46][R6.64], !P0 ;  /* 0x190000000609afae */ /* 0x000fe8000c101d6e */
[----:B------:R0:W-:Y:S01]  /*22ef0*/  @!P2 LDGSTS.E.BYPASS.LTC128B.128 [R9+0x1d000], desc[UR46][R6.64+0x80], !P1 ;  /* 0x1d0000800609afae */ /* 0x0001e2000c901d6e */
[----:B------:R-:W-:-:S03]  /*22f00*/  ISETP.GE.AND P2, PT, R5, R2, PT ;  /* 0x000000020500720c */ /* 0x000fc60003f46270 */
[----:B------:R-:W1:Y:S04]  /*22f10*/  SHFL.IDX PT, R5, R4, 0x3, 0x181f ;  /* 0x00781f0004057f89 */ /* 0x000e6800000e0000 */
[----:B0-----:R-:W0:Y:S06]  /*22f20*/  SHFL.IDX PT, R6, R3, 0x3, 0x181f ;  /* 0x00781f0003067f89 */ /* 0x001e2c00000e0000 */
[----:B-1----:R-:W-:-:S04]  /*22f30*/  @!P2 IADD3 R5, P3, R10, R5, RZ ;  /* 0x000000050a05a210 */ /* 0x002fc80007f7e0ff */
[----:B0-----:R-:W-:-:S05]  /*22f40*/  @!P2 IADD3.X R6, RZ, R6, RZ, P3, !PT ;  /* 0x00000006ff06a210 */ /* 0x001fca0001ffe4ff */
        /* <DEDUP_REMOVED lines=32> */
[----:B------:R0:W1:Y:S04]  /*23150*/  SHFL.IDX PT, R5, R3, 0x7, 0x181f ;  /* 0x00f81f0003057f89 */ /* 0x00006800000e0000 */
[----:B------:R0:W-:Y:S04]  /*23160*/  @!P2 LDGSTS.E.BYPASS.LTC128B.128 [R9+0x1b000], desc[UR46][R6.64], !P0 ;  /* 0x1b0000000609afae */ /* 0x0001e8000c101d6e */
[----:B------:R0:W-:Y:S04]  /*23170*/  @!P2 LDGSTS.E.BYPASS.LTC128B.128 [R9+0x1f000], desc[UR46][R6.64+0x80], !P1 ;  /* 0x1f0000800609afae */ /* 0x0001e8000c901d6e */
[----:B------:R0:W2:Y:S02]  /*23180*/  SHFL.IDX PT, R3, R4, 0x7, 0x181f ;  /* 0x00f81f0004037f89 */ /* 0x0000a400000e0000 */
.L_x_1895:
[----:B------:R-:W-:Y:S01]  /*23190*/  IADD3 R0, R0, 0x70, RZ ;  /* 0x0000007000007810 */ /* 0x000fe20007ffe0ff */
[----:B------:R-:W-:Y:S03]  /*231a0*/  BSSY B0, `(.L_x_1664) ;  /* 0x000000a000007945 */ /* 0x000fe60003800000 */
[----:B------:R-:W-:-:S13]  /*231b0*/  ISETP.GE.AND P2, PT, R0, R2, PT ;  /* 0x000000020000720c */ /* 0x000fda0003f46270 */
[----:B------:R-:W-:Y:S05]  /*231c0*/  @P2 BRA `(.L_x_1665) ;  /* 0x00000000001c2947 */ /* 0x000fea0003800000 */
[----:B--2---:R-:W-:-:S05]  /*231d0*/  IADD3 R2, P2, R10, R3, RZ ;  /* 0x000000030a027210 */ /* 0x004fca0007f5e0ff */
[----:B01----:R-:W-:-:S05]  /*231e0*/  IMAD.X R3, RZ, RZ, R5, P2 ;  /* 0x000000ffff037224 */ /* 0x003fca00010e0605 */
[----:B------:R-:W-:Y:S01]  /*231f0*/  @!PT LDS RZ, [RZ] ;  /* 0x00000000fffff984 */ /* 0x000fe20000000800 */
[----:B------:R-:W-:Y:S01]  /*23200*/  @!PT LDS RZ, [RZ] ;  /* 0x00000000fffff984 */ /* 0x000fe20000000800 */
[----:B------:R-:W-:Y:S01]  /*23210*/  @!PT LDS RZ, [RZ] ;  /* 0x00000000fffff984 */ /* 0x000fe20000000800 */
[----:B------:R3:W-:Y:S04]  /*23220*/  LDGSTS.E.BYPASS.LTC128B.128 [R9+0x1b800], desc[UR46][R2.64], !P0 ;  /* 0x1b80000002097fae */ /* 0x0007e8000c101d6e */
[----:B------:R3:W-:Y:S02]  /*23230*/  LDGSTS.E.BYPASS.LTC128B.128 [R9+0x1f800], desc[UR46][R2.64+0x80], !P1 ;  /* 0x1f80008002097fae */ /* 0x0007e4000c901d6e */
.L_x_1665:
[----:B------:R-:W-:Y:S05]  /*23240*/  BSYNC B0 ;  /* 0x0000000000007941 */ /* 0x000fea0003800000 */
.L_x_1664:
[----:B0--3--:R0:W5:Y:S01]  /*23250*/  LDL R9, [R1] ;  /* 0x0000000001097983 */ /* 0x0091620000100800 */
[----:B------:R-:W-:Y:S01]  /*23260*/  PLOP3.LUT P0, PT, PT, PT, PT, 0x80, 0x0 ;  /* 0x000000000000781c */ /* 0x000fe20003f0f070 */
[----:B------:R-:W-:-:S12]  /*23270*/  NOP ;  /* 0x0000000000007918 */ /* 0x000fd80000000000 */
.L_x_1666:
[----:B------:R-:W3:Y:S01]  /*23280*/  LDL R2, [R1] ;  /* 0x0000000001027983 */ /* 0x000ee20000100800 */
[----:B------:R-:W-:Y:S02]  /*23290*/  PLOP3.LUT P1, PT, P1, P0, PT, 0xa2, 0x0 ;  /* 0x000000000000781c */ /* 0x000fe40000f21472 */
[----:B---3--:R-:W-:-:S08]  /*232a0*/  @P0 R2UR P1, UR4, R2 ;  /* 0x00000000020402ca */ /* 0x008fd00000020000 */
        /* <DEDUP_REMOVED lines=16> */
.L_x_1896:
[----:B------:R-:W-:Y:S05]  /*233b0*/  BSYNC B0 ;  /* 0x0000000000007941 */ /* 0x000fea0003800000 */
.L_x_1667:
[----:B--2---:R-:W2:Y:S04]  /*233c0*/  LDL.LU R2, [R1+0x50] ;  /* 0x0000500001027983 */ /* 0x004ea80000300800 */
[----:B------:R-:W3:Y:S01]  /*233d0*/  LDL R3, [R1+0x30] ;  /* 0x0000300001037983 */ /* 0x000ee20000100800 */
[----:B--2---:R-:W-:-:S05]  /*233e0*/  VIADD R2, R2, 0xfffffffe ;  /* 0xfffffffe02027836 */ /* 0x004fca0000000000 */
[----:B---3--:R-:W-:-:S13]  /*233f0*/  ISETP.GE.AND P0, PT, R2, R3, PT ;  /* 0x000000030200720c */ /* 0x008fda0003f06270 */
[----:B------:R-:W-:Y:S05]  /*23400*/  @!P0 BRA `(.L_x_1669) ;  /* 0x00000010006c8947 */ /* 0x000fea0003800000 */
[----:B------:R2:W5:Y:S04]  /*23410*/  LDL.LU R0, [R1+0xc] ;  /* 0x00000c0001007983 */ /* 0x0005680000300800 */
[----:B------:R2:W5:Y:S02]  /*23420*/  LDL.LU R3, [R1+0x1c] ;  /* 0x00001c0001037983 */ /* 0x0005640000300800 */
.L_x_1691:
[----:B------:R-:W3:Y:S01]  /*23430*/  LDL R4, [R1+0x28] ;  /* 0x0000280001047983 */ /* 0x000ee20000100800 */
[----:B-1---5:R-:W-:Y:S01]  /*23440*/  VIADD R5, R0, 0x1 ;  /* 0x0000000100057836 */ /* 0x022fe20000000000 */
        /* <DEDUP_REMOVED lines=16> */
[----:B------:R-:W4:Y:S01]  /*23550*/  LDC R7, c[0x0][0x43c] ;  /* 0x00010f00ff077b82 */ /* 0x000f220000000800 */
[----:B------:R-:W-:Y:S02]  /*23560*/  ULDC.64 UR6, c[0x0][0x428] ;  /* 0x00010a0000067ab9 */ /* 0x000fe40000000a00 */
[----:B------:R-:W2:Y:S01]  /*23570*/  LDL R11, [R1+0x24] ;  /* 0x00002400010b7983 */ /* 0x000ea20000100800 */
        /* <DEDUP_REMOVED lines=8> */
[----:B---3--:R-:W-:-:S04]  /*23600*/  IMAD R6, R12, UR6, RZ ;  /* 0x000000060c067c24 */ /* 0x008fc8000f8e02ff */
[C---:B--2---:R-:W-:Y:S02]  /*23610*/  IMAD R6, R11.reuse, UR7, R6 ;  /* 0x000000070b067c24 */ /* 0x044fe4000f8e0206 */
[----:B------:R-:W-:-:S04]  /*23620*/  IMAD.WIDE.U32 R4, R11, UR6, R4 ;  /* 0x000000060b047c25 */ /* 0x000fc8000f8e0004 */
[----:B------:R-:W-:Y:S01]  /*23630*/  IMAD.IADD R5, R6, 0x1, R5 ;  /* 0x0000000106057824 */ /* 0x000fe200078e0205 */
[----:B------:R-:W-:-:S04]  /*23640*/  LEA R6, P0, R4, UR4, 0x2 ;  /* 0x0000000404067c11 */ /* 0x000fc8000f8010ff */
[----:B------:R-:W-:-:S05]  /*23650*/  LEA.HI.X R7, R4, UR5, R5, 0x2, P0 ;  /* 0x0000000504077c11 */ /* 0x000fca00080f1405 */
[----:B------:R3:W5:Y:S04]  /*23660*/  LDG.E R17, desc[UR46][R6.64] ;  /* 0x0000002e06117981 */ /* 0x000768000c1e1900 */
.L_x_1672:
[----:B------:R-:W3:Y:S01]  /*23670*/  LDL R5, [R1] ;  /* 0x0000000001057983 */ /* 0x000ee20000100800 */
[----:B------:R-:W4:Y:S01]  /*23680*/  S2R R4, SR_TID.X ;  /* 0x0000000000047919 */ /* 0x000f220000002100 */
[----:B------:R-:W-:Y:S01]  /*23690*/  BSSY B1, `(.L_x_1673) ;  /* 0x0000007000017945 */ /* 0x000fe20003800000 */
[----:B----4-:R-:W-:-:S04]  /*236a0*/  LOP3.LUT R4, R4, 0x7f, RZ, 0xc0, !PT ;  /* 0x0000007f04047812 */ /* 0x010fc800078ec0ff */
[----:B------:R-:W-:Y:S01]  /*236b0*/  ISETP.NE.AND P1, PT, R4, RZ, PT ;  /* 0x000000ff0400720c */ /* 0x000fe20003f25270 */
[----:B---3--:R-:W-:Y:S01]  /*236c0*/  IMAD R6, R10, 0x8, R5 ;  /* 0x000000080a067824 */ /* 0x008fe200078e0205 */
[----:B------:R-:W-:-:S04]  /*236d0*/  SHF.L.U32 R5, R9, 0x1f, RZ ;  /* 0x0000001f09057819 */ /* 0x000fc800000006ff */
[----:B------:R-:W3:Y:S02]  /*236e0*/  SYNCS.PHASECHK.TRANS64.TRYWAIT P0, [R6+URZ+0x28480], R5 ;  /* 0x02848005060075a7 */ /* 0x000ee4000800017f */
[----:B---3--:R-:W-:Y:S05]  /*236f0*/  @!P0 BRA `(.L_x_1674) ;  /* 0x0000007000a08947 */ /* 0x008fea0003800000 */
.L_x_1897:
[----:B------:R-:W-:Y:S05]  /*23700*/  BSYNC B1 ;  /* 0x0000000000017941 */ /* 0x000fea0003800000 */
.L_x_1673:
        /* <DEDUP_REMOVED lines=9> */
.L_x_1676:
[----:B------:R-:W-:Y:S05]  /*237a0*/  BSYNC B1 ;  /* 0x0000000000017941 */ /* 0x000fea0003800000 */
.L_x_1675:
[----:B-1----:R-:W4:Y:S04]  /*237b0*/  LDL R9, [R1] ;  /* 0x0000000001097983 */ /* 0x002f280000100800 */
[----:B------:R-:W4:Y:S04]  /*237c0*/  LDL R4, [R1+0xc] ;  /* 0x00000c0001047983 */ /* 0x000f280000100800 */
        /* <DEDUP_REMOVED lines=9> */
[----:B--2---:R-:W-:Y:S01]  /*23860*/  IMAD R8, R8, 0x40, R7 ;  /* 0x0000004008087824 */ /* 0x004fe200078e0207 */
[----:B------:R-:W-:Y:S01]  /*23870*/  IADD3 R7, R6, 0x28470, RZ ;  /* 0x0002847006077810 */ /* 0x000fe20007ffe0ff */
[----:B------:R-:W-:-:S09]  /*23880*/  VIADD R9, R4, 0x10000 ;  /* 0x0001000004097836 */ /* 0x000fd20000000000 */
.L_x_1677:
[----:B------:R-:W-:-:S13]  /*23890*/  @P0 ELECT P2, URZ, PT ;  /* 0x00000000003f082f */ /* 0x000fda0003840000 */
[----:B-----5:R-:W-:Y:S02]  /*238a0*/  @P2 R2UR UR13, R17 ;  /* 0x00000000110d22ca */ /* 0x020fe400000e0000 */
        /* <DEDUP_REMOVED lines=14> */
.L_x_1678:
        /* <DEDUP_REMOVED lines=13> */
.L_x_1898:
[----:B------:R-:W-:Y:S05]  /*23a60*/  BSYNC B1 ;  /* 0x0000000000017941 */ /* 0x000fea0003800000 */
.L_x_1679:
[----:B------:R-:W-:Y:S01]  /*23a70*/  BSSY B1, `(.L_x_1681) ;  /* 0x000000b000017945 */ /* 0x000fe20003800000 */
[----:B------:R-:W-:Y:S02]  /*23a80*/  IMAD.MOV.U32 R10, RZ, RZ, 0x0 ;  /* 0x00000000ff0a7424 */ /* 0x000fe400078e00ff */
[----:B------:R-:W-:Y:S01]  /*23a90*/  IMAD.MOV.U32 R11, RZ, RZ, 0x14f00000 ;  /* 0x14f00000ff0b7424 */ /* 0x000fe200078e00ff */
[----:B------:R-:W-:Y:S06]  /*23aa0*/  @P1 BRA `(.L_x_1682) ;  /* 0x00000000001c1947 */ /* 0x000fec0003800000 */
[----:B------:R-:W2:Y:S01]  /*23ab0*/  S2R R7, SR_TID.X ;  /* 0x0000000000077919 */ /* 0x000ea20000002100 */
[----:B-1-3--:R-:W-:-:S04]  /*23ac0*/  IMAD.MOV.U32 R5, RZ, RZ, 0x4000 ;  /* 0x00004000ff057424 */ /* 0x00afc800078e00ff */
[----:B------:R4:W-:Y:S01]  /*23ad0*/  SYNCS.ARRIVE.TRANS64 RZ, [R6+URZ+0x28430], R5 ;  /* 0x0284300506ff79a7 */ /* 0x0009e2000800003f */
[----:B--2---:R-:W-:-:S04]  /*23ae0*/  LOP3.LUT R7, R7, 0x1f, RZ, 0xc0, !PT ;  /* 0x0000001f07077812 */ /* 0x004fc800078ec0ff */
[----:B------:R-:W-:-:S13]  /*23af0*/  ISETP.NE.AND P0, PT, R7, RZ, PT ;  /* 0x000000ff0700720c */ /* 0x000fda0003f05270 */
[----:B----4-:R-:W-:Y:S05]  /*23b00*/  @!P0 BRA `(.L_x_1682) ;  /* 0x0000000000048947 */ /* 0x010fea0003800000 */
[----:B------:R-:W-:Y:S01]  /*23b10*/  BPT.TRAP 0x1 ;  /* 0x000000040000795c */ /* 0x000fe20000300000 */
.L_x_1682:
[----:B------:R-:W-:Y:S05]  /*23b20*/  BSYNC B1 ;  /* 0x0000000000017941 */ /* 0x000fea0003800000 */
.L_x_1681:
[----:B------:R-:W-:Y:S01]  /*23b30*/  R2UR UR10, R13 ;  /* 0x000000000d0a72ca */ /* 0x000fe200000e0000 */
[----:B------:R-:W-:Y:S01]  /*23b40*/  UIADD3 UR4, UP0, UR42, 0x370, URZ ;  /* 0x000003702a047890 */ /* 0x000fe2000ff1e03f */
[----:B------:R-:W-:Y:S01]  /*23b50*/  R2UR UR6, R10 ;  /* 0x000000000a0672ca */ /* 0x000fe200000e0000 */
[----:B-1-3--:R-:W-:Y:S01]  /*23b60*/  VIADD R6, R6, 0x28430 ;  /* 0x0002843006067836 */ /* 0x00afe20000000000 */
[----:B------:R-:W-:Y:S01]  /*23b70*/  R2UR UR7, R11 ;  /* 0x000000000b0772ca */ /* 0x000fe200000e0000 */
[----:B------:R-:W-:Y:S01]  /*23b80*/  VIADD R5, R4, 0x20000 ;  /* 0x0002000004057836 */ /* 0x000fe20000000000 */
[----:B------:R-:W-:Y:S01]  /*23b90*/  PLOP3.LUT P0, PT, PT, PT, PT, 0x80, 0x0 ;  /* 0x000000000000781c */ /* 0x000fe20003f0f070 */
[----:B------:R-:W-:-:S12]  /*23ba0*/  UIADD3.X UR5, URZ, UR43, URZ, UP0, !UPT ;  /* 0x0000002b3f057290 */ /* 0x000fd800087fe43f */
.L_x_1683:
        /* <DEDUP_REMOVED lines=10> */
[----:B------:R-:W-:Y:S01]  /*23c50*/  R2UR UR10, R12 ;  /* 0x000000000c0a72ca */ /* 0x000fe200000e0000 */
[----:B------:R-:W-:Y:S01]  /*23c60*/  VIADD R4, R4, 0x22000 ;  /* 0x0002200004047836 */ /* 0x000fe20000000000 */
[----:B------:R-:W-:Y:S02]  /*23c70*/  R2UR UR6, R10 ;  /* 0x000000000a0672ca */ /* 0x000fe400000e0000 */
[----:B------:R-:W-:Y:S02]  /*23c80*/  R2UR UR7, R11 ;  /* 0x000000000b0772ca */ /* 0x000fe400000e0000 */
[----:B------:R-:W-:-:S13]  /*23c90*/  PLOP3.LUT P0, PT, PT, PT, PT, 0x80, 0x0 ;  /* 0x000000000000781c */ /* 0x000fda0003f0f070 */
.L_x_1684:
        /* <DEDUP_REMOVED lines=9> */
[----:B---3--:R-:W-:Y:S05]  /*23d30*/  @P0 BRA.U.ANY `(.L_x_1684) ;  /* 0xfffffffd00d80947 */ /* 0x008fea000393ffff */
.L_x_1671:
[----:B------:R-:W-:Y:S05]  /*23d40*/  BSYNC B0 ;  /* 0x0000000000007941 */ /* 0x000fea0003800000 */
.L_x_1670:
[----:B------:R-:W-:-:S06]  /*23d50*/  UISETP.NE.AND UP0, UPT, UR36, 0x3, UPT ;  /* 0x000000032400788c */ /* 0x000fcc000bf05270 */
[----:B------:R-:W-:-:S13]  /*23d60*/  PLOP3.LUT P0, PT, PT, PT, UP0, 0x80, 0x0 ;  /* 0x000000000000781c */ /* 0x000fda0003f0f008 */
[----:B------:R-:W-:Y:S05]  /*23d70*/  @!P0 BRA `(.L_x_1685) ;  /* 0x0000000000048947 */ /* 0x000fea0003800000 */
[----:B------:R-:W-:Y:S01]  /*23d80*/  BPT.TRAP 0x1 ;  /* 0x000000040000795c */ /* 0x000fe20000300000 */
.L_x_1685:
[----:B------:R-:W3:Y:S01]  /*23d90*/  LDL R5, [R1] ;  /* 0x0000000001057983 */ /* 0x000ee20000100800 */
[----:B------:R-:W-:Y:S01]  /*23da0*/  IMAD.U32 R4, RZ, RZ, UR38 ;  /* 0x00000026ff047e24 */ /* 0x000fe2000f8e00ff */
[----:B------:R-:W-:Y:S04]  /*23db0*/  BSSY B0, `(.L_x_1686) ;  /* 0x0000007000007945 */ /* 0x000fe80003800000 */
[----:B------:R-:W-:Y:S02]  /*23dc0*/  ISETP.NE.AND P1, PT, R4, 0x3, PT ;  /* 0x000000030400780c */ /* 0x000fe40003f25270 */
[----:B------:R-:W-:-:S04]  /*23dd0*/  LOP3.LUT R4, R3, 0x1, RZ, 0x3c, !PT ;  /* 0x0000000103047812 */ /* 0x000fc800078e3cff */
[----:B------:R-:W-:Y:S01]  /*23de0*/  SHF.L.U32 R4, R4, 0x1f, RZ ;  /* 0x0000001f04047819 */ /* 0x000fe200000006ff */
[----:B---3--:R-:W-:-:S04]  /*23df0*/  IMAD R20, R0, 0x8, R5 ;  /* 0x0000000800147824 */ /* 0x008fc800078e0205 */
[----:B------:R-:W3:Y:S02]  /*23e00*/  SYNCS.PHASECHK.TRANS64.TRYWAIT P0, [R20+URZ+0x28470], R4 ;  /* 0x02847004140075a7 */ /* 0x000ee4000800017f */
[----:B---3--:R-:W-:Y:S05]  /*23e10*/  @!P0 BRA `(.L_x_1687) ;  /* 0x0000006c00008947 */ /* 0x008fea0003800000 */
.L_x_1899:
[----:B------:R-:W-:Y:S05]  /*23e20*/  BSYNC B0 ;  /* 0x0000000000007941 */ /* 0x000fea0003800000 */
.L_x_1686:
[----:B------:R-:W-:Y:S05]  /*23e30*/  @!P1 BRA `(.L_x_1688) ;  /* 0x0000000000049947 */ /* 0x000fea0003800000 */
[----:B------:R-:W-:Y:S01]  /*23e40*/  BPT.TRAP 0x1 ;  /* 0x000000040000795c */ /* 0x000fe20000300000 */
.L_x_1688:
[----:B------:R-:W-:Y:S01]  /*23e50*/  SHF.L.U32 R3, R3, 0x1f, RZ ;  /* 0x0000001f03037819 */ /* 0x000fe200000006ff */
[----:B------:R-:W-:-:S03]  /*23e60*/  IMAD.SHL.U32 R0, R0, 0x4000, RZ ;  /* 0x0000400000007824 */ /* 0x000fc600078e00ff */
[----:B------:R-:W4:Y:S02]  /*23e70*/  SYNCS.PHASECHK.TRANS64.TRYWAIT P0, [R20+URZ+0x28460], R3 ;  /* 0x02846003140075a7 */ /* 0x000f24000800017f */
[----:B----4-:R-:W-:Y:S05]  /*23e80*/  @!P0 BRA `(.L_x_1689) ;  /* 0x0000006800f88947 */ /* 0x010fea0003800000 */
.L_x_1900:
[----:B------:R-:W4:Y:S04]  /*23e90*/  LDL R13, [R1+0x10] ;  /* 0x00001000010d7983 */ /* 0x000f280000100800 */
[----:B------:R-:W2:Y:S04]  /*23ea0*/  LDL R12, [R1+0x38] ;  /* 0x00003800010c7983 */ /* 0x000ea80000100800 */
[----:B------:R-:W2:Y:S04]  /*23eb0*/  LDL R14, [R1+0x4] ;  /* 0x00000400010e7983 */ /* 0x000ea80000100800 */
[----:B------:R0:W-:Y:S04]  /*23ec0*/  STL [R1+0x68], R16 ;  /* 0x0000681001007387 */ /* 0x0001e80000100800 */
[----:B0-----:R-:W2:Y:S04]  /*23ed0*/  LDL R16, [R1+0x8] ;  /* 0x0000080001107983 */ /* 0x001ea80000100800 */
[----:B------:R0:W-:Y:S04]  /*23ee0*/  STL [R1+0x64], R2 ;  /* 0x0000640201007387 */ /* 0x0001e80000100800 */
[----:B0-----:R-:W3:Y:S01]  /*23ef0*/  LDL R2, [R1] ;  /* 0x0000000001027983 */ /* 0x001ee20000100800 */
[----:B------:R-:W-:Y:S05]  /*23f00*/  WARPSYNC.ALL ;  /* 0x0000000000007948 */ /* 0x000fea0003800000 */
[----:B------:R-:W-:-:S02]  /*23f10*/  IADD3 R21, R0, 0x1000, RZ ;  /* 0x0000100000157810 */ /* 0x000fc40007ffe0ff */
[----:B----4-:R-:W-:-:S05]  /*23f20*/  LOP3.LUT R3, R0, R13, RZ, 0xfc, !PT ;  /* 0x0000000d00037212 */ /* 0x010fca00078efcff */
[----:B---3--:R-:W-:-:S05]  /*23f30*/  IMAD.IADD R3, R2, 0x1, R3 ;  /* 0x0000000102037824 */ /* 0x008fca00078e0203 */
[----:B------:R2:W0:Y:S02]  /*23f40*/  LDSM.16.MT88.4 R4, [R3+0x10000] ;  /* 0x010000000304783b */ /* 0x0004240000004200 */
[----:B--2---:R-:W-:Y:S02]  /*23f50*/  IADD3 R3, R2, R12, R0 ;  /* 0x0000000c02037210 */ /* 0x004fe40007ffe000 */
[----:B------:R-:W-:Y:S02]  /*23f60*/  LOP3.LUT R12, R0, R16, RZ, 0xfc, !PT ;  /* 0x00000010000c7212 */ /* 0x000fe400078efcff */
[C-C-:B0-----:R-:W-:Y:S02]  /*23f70*/  PRMT R8, R4.reuse, 0x6420, R5.reuse ;  /* 0x0000642004087816 */ /* 0x141fe40000000005 */
[----:B-1----:R-:W-:Y:S02]  /*23f80*/  PRMT R9, R4, 0x7531, R5 ;  /* 0x0000753104097816 */ /* 0x002fe40000000005 */
[----:B------:R-:W-:-:S02]  /*23f90*/  PRMT R10, R6, 0x6420, R7 ;  /* 0x00006420060a7816 */ /* 0x000fc40000000007 */
[----:B------:R-:W-:Y:S02]  /*23fa0*/  PRMT R11, R6, 0x7531, R7 ;  /* 0x00007531060b7816 */ /* 0x000fe40000000007 */
[----:B------:R-:W0:Y:S01]  /*23fb0*/  LDSM.16.MT88.4 R4, [R3+0x10000] ;  /* 0x010000000304783b */ /* 0x000e220000004200 */
[----:B------:R-:W-:-:S05]  /*23fc0*/  IMAD.IADD R12, R14, 0x1, R12 ;  /* 0x000000010e0c7824 */ /* 0x000fca00078e020c */
[----:B------:R0:W-:Y:S02]  /*23fd0*/  STSM.16.M88.4 [R12], R8 ;  /* 0x000000080c007844 */ /* 0x0001e40000000200 */
[C-C-:B0-----:R-:W-:Y:S02]  /*23fe0*/  PRMT R8, R4.reuse, 0x6420, R5.reuse ;  /* 0x0000642004087816 */ /* 0x141fe40000000005 */
[----:B------:R-:W-:Y:S02]  /*23ff0*/  PRMT R9, R4, 0x7531, R5 ;  /* 0x0000753104097816 */ /* 0x000fe40000000005 */
[----:B------:R-:W-:Y:S02]  /*24000*/  LOP3.LUT R4, R21, R16, RZ, 0xfc, !PT ;  /* 0x0000001015047212 */ /* 0x000fe400078efcff */
[C-C-:B------:R-:W-:Y:S02]  /*24010*/  PRMT R10, R6.reuse, 0x6420, R7.reuse ;  /* 0x00006420060a7816 */ /* 0x140fe40000000007 */
[----:B------:R-:W-:Y:S01]  /*24020*/  PRMT R11, R6, 0x7531, R7 ;  /* 0x00007531060b7816 */ /* 0x000fe20000000007 */
[----:B------:R-:W-:-:S05]  /*24030*/  IMAD.IADD R4, R14, 0x1, R4 ;  /* 0x000000010e047824 */ /* 0x000fca00078e0204 */
[----:B------:R0:W-:Y:S02]  /*24040*/  STSM.16.M88.4 [R4], R8 ;  /* 0x0000000804007844 */ /* 0x0001e40000000200 */
[----:B0-----:R-:W-:Y:S02]  /*24050*/  IMAD.MOV.U32 R11, RZ, RZ, R13 ;  /* 0x000000ffff0b7224 */ /* 0x001fe400078e000d */
[----:B------:R-:W-:-:S05]  /*24060*/  VIADD R8, R0, 0x2000 ;  /* 0x0000200000087836 */ /* 0x000fca0000000000 */
[----:B------:R-:W-:-:S05]  /*24070*/  LOP3.LUT R4, R8, R11, RZ, 0xfc, !PT ;  /* 0x0000000b08047212 */ /* 0x000fca00078efcff */
[----:B------:R-:W-:-:S06]  /*24080*/  IMAD.IADD R4, R2, 0x1, R4 ;  /* 0x0000000102047824 */ /* 0x000fcc00078e0204 */
[----:B------:R-:W0:Y:S01]  /*24090*/  LDSM.16.MT88.4 R4, [R4+0x10000] ;  /* 0x010000000404783b */ /* 0x000e220000004200 */
[----:B------:R-:W-:Y:S01]  /*240a0*/  IMAD.MOV.U32 R10, RZ, RZ, R14 ;  /* 0x000000ffff0a7224 */ /* 0x000fe200078e000e */
[----:B------:R-:W-:-:S05]  /*240b0*/  LOP3.LUT R8, R8, R16, RZ, 0xfc, !PT ;  /* 0x0000001008087212 */ /* 0x000fca00078efcff */
[----:B------:R-:W-:Y:S01]  /*240c0*/  IMAD.IADD R8, R10, 0x1, R8 ;  /* 0x000000010a087824 */ /* 0x000fe200078e0208 */
[C-C-:B0-----:R-:W-:Y:S02]  /*240d0*/  PRMT R12, R4.reuse, 0x6420, R5.reuse ;  /* 0x00006420040c7816 */ /* 0x141fe40000000005 */
[----:B------:R-:W-:Y:S02]  /*240e0*/  PRMT R13, R4, 0x7531, R5 ;  /* 0x00007531040d7816 */ /* 0x000fe40000000005 */
[C-C-:B------:R-:W-:Y:S02]  /*240f0*/  PRMT R14, R6.reuse, 0x6420, R7.reuse ;  /* 0x00006420060e7816 */ /* 0x140fe40000000007 */
[----:B------:R-:W-:Y:S02]  /*24100*/  PRMT R15, R6, 0x7531, R7 ;  /* 0x00007531060f7816 */ /* 0x000fe40000000007 */
[----:B------:R-:W0:Y:S04]  /*24110*/  LDSM.16.MT88.4 R4, [R3+0x12000] ;  /* 0x012000000304783b */ /* 0x000e280000004200 */
[----:B------:R1:W-:Y:S02]  /*24120*/  STSM.16.M88.4 [R8], R12 ;  /* 0x0000000c08007844 */ /* 0x0003e40000000200 */
[----:B-1----:R-:W-:-:S02]  /*24130*/  VIADD R15, R0, 0x3000 ;  /* 0x00003000000f7836 */ /* 0x002fc40000000000 */
[----:B------:R-:W-:Y:S02]  /*24140*/  IMAD.MOV.U32 R13, RZ, RZ, R10 ;  /* 0x000000ffff0d7224 */ /* 0x000fe400078e000a */
[----:B------:R-:W-:Y:S01]  /*24150*/  IMAD.MOV.U32 R14, RZ, RZ, R11 ;  /* 0x000000ffff0e7224 */ /* 0x000fe200078e000b */
[C-C-:B0-----:R-:W-:Y:S02]  /*24160*/  PRMT R8, R4.reuse, 0x6420, R5.reuse ;  /* 0x0000642004087816 */ /* 0x141fe40000000005 */
[----:B------:R-:W-:Y:S02]  /*24170*/  PRMT R9, R4, 0x7531, R5 ;  /* 0x0000753104097816 */ /* 0x000fe40000000005 */
[----:B------:R-:W-:Y:S02]  /*24180*/  LOP3.LUT R4, R15, R16, RZ, 0xfc, !PT ;  /* 0x000000100f047212 */ /* 0x000fe400078efcff */
[C-C-:B------:R-:W-:Y:S02]  /*24190*/  PRMT R10, R6.reuse, 0x6420, R7.reuse ;  /* 0x00006420060a7816 */ /* 0x140fe40000000007 */
[----:B------:R-:W-:Y:S01]  /*241a0*/  PRMT R11, R6, 0x7531, R7 ;  /* 0x00007531060b7816 */ /* 0x000fe20000000007 */
[----:B------:R-:W-:-:S05]  /*241b0*/  IMAD.IADD R4, R13, 0x1, R4 ;  /* 0x000000010d047824 */ /* 0x000fca00078e0204 */
[----:B------:R0:W-:Y:S04]  /*241c0*/  STSM.16.M88.4 [R4], R8 ;  /* 0x0000000804007844 */ /* 0x0001e80000000200 */
[----:B0-----:R-:W2:Y:S01]  /*241d0*/  LDL R8, [R1+0x40] ;  /* 0x0000400001087983 */ /* 0x001ea20000100800 */
[----:B------:R-:W-:-:S05]  /*241e0*/  IMAD.MOV.U32 R10, RZ, RZ, R14 ;  /* 0x000000ffff0a7224 */ /* 0x000fca00078e000e */
[----:B------:R-:W-:-:S05]  /*241f0*/  LOP3.LUT R21, R21, R10, RZ, 0xfc, !PT ;  /* 0x0000000a15157212 */ /* 0x000fca00078efcff */
[----:B------:R-:W-:-:S06]  /*24200*/  IMAD.IADD R4, R2, 0x1, R21 ;  /* 0x0000000102047824 */ /* 0x000fcc00078e0215 */
[----:B------:R-:W0:Y:S01]  /*24210*/  LDSM.16.MT88.4 R4, [R4+0x10000] ;  /* 0x010000000404783b */ /* 0x000e220000004200 */
[----:B------:R-:W-:Y:S02]  /*24220*/  IMAD.MOV.U32 R9, RZ, RZ, R13 ;  /* 0x000000ffff097224 */ /* 0x000fe400078e000d */
[----:B------:R-:W-:Y:S01]  /*24230*/  IMAD.MOV.U32 R11, RZ, RZ, R15 ;  /* 0x000000ffff0b7224 */ /* 0x000fe200078e000f */
[C-C-:B0-----:R-:W-:Y:S02]  /*24240*/  PRMT R12, R4.reuse, 0x6420, R5.reuse ;  /* 0x00006420040c7816 */ /* 0x141fe40000000005 */
[----:B------:R-:W-:Y:S02]  /*24250*/  PRMT R13, R4, 0x7531, R5 ;  /* 0x00007531040d7816 */ /* 0x000fe40000000005 */
[C-C-:B------:R-:W-:Y:S02]  /*24260*/  PRMT R14, R6.reuse, 0x6420, R7.reuse ;  /* 0x00006420060e7816 */ /* 0x140fe40000000007 */
[----:B------:R-:W-:-:S02]  /*24270*/  PRMT R15, R6, 0x7531, R7 ;  /* 0x00007531060f7816 */ /* 0x000fc40000000007 */
[----:B------:R-:W0:Y:S01]  /*24280*/  LDSM.16.MT88.4 R4, [R3+0x11000] ;  /* 0x011000000304783b */ /* 0x000e220000004200 */
[----:B--2---:R-:W-:-:S04]  /*24290*/  IADD3 R0, R8, R0, RZ ;  /* 0x0000000008007210 */ /* 0x004fc80007ffe0ff */
[----:B------:R-:W-:Y:S02]  /*242a0*/  IADD3 R21, R9, R0, R16 ;  /* 0x0000000009157210 */ /* 0x000fe40007ffe010 */
[----:B------:R1:W5:Y:S04]  /*242b0*/  LDL.LU R16, [R1+0x68] ;  /* 0x0000680001107983 */ /* 0x0003680000300800 */
[----:B------:R2:W-:Y:S04]  /*242c0*/  STSM.16.M88.4 [R21], R12 ;  /* 0x0000000c15007844 */ /* 0x0005e80000000200 */
[----:B--2---:R-:W2:Y:S01]  /*242d0*/  LDL R12, [R1+0x3c] ;  /* 0x00003c00010c7983 */ /* 0x004ea20000100800 */
[----:B------:R-:W-:-:S02]  /*242e0*/  IMAD.MOV.U32 R14, RZ, RZ, R10 ;  /* 0x000000ffff0e7224 */ /* 0x000fc400078e000a */
[----:B------:R-:W-:Y:S01]  /*242f0*/  IMAD.MOV.U32 R15, RZ, RZ, R11 ;  /* 0x000000ffff0f7224 */ /* 0x000fe200078e000b */
[C---:B0-----:R-:W-:Y:S01]  /*24300*/  PRMT R8, R4.reuse, 0x6420, R5 ;  /* 0x0000642004087816 */ /* 0x041fe20000000005 */
[----:B------:R-:W-:Y:S01]  /*24310*/  IMAD.MOV.U32 R13, RZ, RZ, R9 ;  /* 0x000000ffff0d7224 */ /* 0x000fe200078e0009 */
[----:B------:R-:W-:Y:S02]  /*24320*/  PRMT R9, R4, 0x7531, R5 ;  /* 0x0000753104097816 */ /* 0x000fe40000000005 */
[----:B------:R-:W-:-:S05]  /*24330*/  LOP3.LUT R4, R15, R14, RZ, 0xfc, !PT ;  /* 0x0000000e0f047212 */ /* 0x000fca00078efcff */
[----:B------:R-:W-:Y:S02]  /*24340*/  IMAD.IADD R4, R2, 0x1, R4 ;  /* 0x0000000102047824 */ /* 0x000fe400078e0204 */
[----:B------:R1:W5:Y:S01]  /*24350*/  LDL.LU R2, [R1+0x64] ;  /* 0x0000640001027983 */ /* 0x0003620000300800 */
[C-C-:B------:R-:W-:Y:S02]  /*24360*/  PRMT R10, R6.reuse, 0x6420, R7.reuse ;  /* 0x00006420060a7816 */ /* 0x140fe40000000007 */
[----:B------:R-:W-:Y:S02]  /*24370*/  PRMT R11, R6, 0x7531, R7 ;  /* 0x00007531060b7816 */ /* 0x000fe40000000007 */
[----:B--2---:R-:W-:-:S05]  /*24380*/  IADD3 R0, R13, R12, R0 ;  /* 0x0000000c0d007210 */ /* 0x004fca0007ffe000 */
[----:B------:R-:W-:Y:S04]  /*24390*/  STSM.16.M88.4 [R0], R8 ;  /* 0x0000000800007844 */ /* 0x000fe80000000200 */
        /* <DEDUP_REMOVED lines=20> */
.L_x_1690:
[----:B-1----:R-:W1:Y:S01]  /*244e0*/  S2R R0, SR_TID.X ;  /* 0x0000000000007919 */ /* 0x002e620000002100 */
[----:B0-----:R0:W-:Y:S01]  /*244f0*/  SYNCS.ARRIVE.TRANS64.A1T0 RZ, [R20+URZ+0x28450], RZ ;  /* 0x028450ff14ff79a7 */ /* 0x0011e2000810003f */
[----:B-1----:R-:W-:Y:S02]  /*24500*/  LOP3.LUT R3, R0, 0x7f, RZ, 0xc0, !PT ;  /* 0x0000007f00037812 */ /* 0x002fe400078ec0ff */
[----:B------:R-:W2:Y:S01]  /*24510*/  LDL R0, [R1+0x30] ;  /* 0x0000300001007983 */ /* 0x000ea20000100800 */
[----:B------:R-:W-:Y:S01]  /*24520*/  BAR.SYNC.DEFER_BLOCKING 0x2, 0x80 ;  /* 0x0082000000007b1d */ /* 0x000fe20000010000 */
[----:B------:R-:W-:-:S05]  /*24530*/  ISETP.NE.AND P0, PT, R3, RZ, PT ;  /* 0x000000ff0300720c */ /* 0x000fca0003f05270 */
[----:B------:R3:W5:Y:S08]  /*24540*/  LDL R3, [R1+0x1c] ;  /* 0x00001c0001037983 */ /* 0x0007700000100800 */
[----:B0-----:R-:W-:-:S05]  /*24550*/  @!P0 VIADD R20, R20, 0x28480 ;  /* 0x0002848014148836 */ /* 0x001fca0000000000 */
[----:B------:R-:W-:-:S04]  /*24560*/  @!P0 PRMT R20, RZ, 0x654, R20 ;  /* 0x00000654ff148816 */ /* 0x000fc80000000014 */
[----:B------:R3:W-:Y:S01]  /*24570*/  @!P0 SYNCS.ARRIVE.TRANS64.RED.A1T0 RZ, [R20+URZ], RZ ;  /* 0x000000ff14ff89a7 */ /* 0x0007e2000810043f */
[C---:B--2--5:R-:W-:Y:S01]  /*24580*/  ISETP.GT.AND P0, PT, R2.reuse, R0, PT ;  /* 0x000000000200720c */ /* 0x064fe20003f04270 */
[----:B------:R-:W-:Y:S01]  /*24590*/  VIADD R2, R2, 0xffffffff ;  /* 0xffffffff02027836 */ /* 0x000fe20000000000 */
[----:B------:R3:W5:Y:S11]  /*245a0*/  LDL R0, [R1+0xc] ;  /* 0x00000c0001007983 */ /* 0x0007760000100800 */
[----:B---3--:R-:W-:Y:S05]  /*245b0*/  @P0 BRA `(.L_x_1691) ;  /* 0xffffffec009c0947 */ /* 0x008fea000383ffff */
.L_x_1669:
[----:B------:R-:W2:Y:S01]  /*245c0*/  S2R R4, SR_TID.X ;  /* 0x0000000000047919 */ /* 0x000ea20000002100 */
[----:B------:R-:W-:Y:S01]  /*245d0*/  BSSY B0, `(.L_x_1692) ;  /* 0x0000010000007945 */ /* 0x000fe20003800000 */
[----:B--2---:R-:W-:-:S04]  /*245e0*/  LOP3.LUT R4, R4, 0x7f, RZ, 0xc0, !PT ;  /* 0x0000007f04047812 */ /* 0x004fc800078ec0ff */
[----:B------:R-:W-:-:S13]  /*245f0*/  ISETP.NE.AND P0, PT, R4, RZ, PT ;  /* 0x000000ff0400720c */ /* 0x000fda0003f05270 */
[----:B------:R-:W-:Y:S05]  /*24600*/  @P0 BRA `(.L_x_1693) ;  /* 0x0000000000300947 */ /* 0x000fea0003800000 */
[----:B------:R-:W2:Y:S01]  /*24610*/  S2R R2, SR_LANEID ;  /* 0x0000000000027919 */ /* 0x000ea20000000000 */
[----:B------:R-:W-:Y:S01]  /*24620*/  VOTEU.ANY UR4, UPT, PT ;  /* 0x0000000000047886 */ /* 0x000fe200038e0100 */
[----:B-1----:R-:W1:Y:S01]  /*24630*/  LDC.64 R4, c[0x0][0xc60] ;  /* 0x00031800ff047b82 */ /* 0x002e620000000a00 */
[----:B-----5:R-:W2:Y:S02]  /*24640*/  FLO.U32 R0, UR4 ;  /* 0x0000000400007d00 */ /* 0x020ea400080e0000 */
[----:B--2---:R-:W-:-:S06]  /*24650*/  ISETP.EQ.U32.AND P1, PT, R0, R2, PT ;  /* 0x000000020000720c */ /* 0x004fcc0003f22070 */
[----:B------:R-:W1:Y:S07]  /*24660*/  POPC R2, UR4 ;  /* 0x0000000400027d09 */ /* 0x000e6e0008000000 */
[----:B-1----:R-:W2:Y:S04]  /*24670*/  @P1 ATOMG.E.ADD.STRONG.GPU PT, R2, desc[UR46][R4.64], R2 ;  /* 0x00000002040219a8 */ /* 0x002ea800081ee1ee */
[----:B--2---:R1:W2:Y:S02]  /*24680*/  SHFL.IDX PT, R2, R2, R0, 0x1f ;  /* 0x00001f0002027589 */ /* 0x0042a400000e0000 */
[----:B-1----:R-:W1:Y:S02]  /*24690*/  S2R R0, SR_LTMASK ;  /* 0x0000000000007919 */ /* 0x002e640000003900 */
[----:B-1----:R-:W-:-:S06]  /*246a0*/  LOP3.LUT R0, R0, UR4, RZ, 0xc0, !PT ;  /* 0x0000000400007c12 */ /* 0x002fcc000f8ec0ff */
[----:B------:R-:W2:Y:S02]  /*246b0*/  POPC R0, R0 ;  /* 0x0000000000007309 */ /* 0x000ea40000000000 */
[----:B--2---:R-:W-:-:S07]  /*246c0*/  IADD3 R16, R2, UR37, R0 ;  /* 0x0000002502107c10 */ /* 0x004fce000fffe000 */
.L_x_1693:
[----:B------:R-:W-:Y:S05]  /*246d0*/  BSYNC B0 ;  /* 0x0000000000007941 */ /* 0x000fea0003800000 */
.L_x_1692:
[----:B------:R-:W-:-:S06]  /*246e0*/  UISETP.NE.AND UP0, UPT, UR36, 0x3, UPT ;  /* 0x000000032400788c */ /* 0x000fcc000bf05270 */
[----:B------:R-:W-:-:S13]  /*246f0*/  PLOP3.LUT P1, PT, PT, PT, UP0, 0x80, 0x0 ;  /* 0x000000000000781c */ /* 0x000fda0003f2f008 */
[----:B------:R-:W-:Y:S05]  /*24700*/  @!P1 BRA `(.L_x_1694) ;  /* 0x0000000000049947 */ /* 0x000fea0003800000 */
[----:B------:R-:W-:Y:S01]  /*24710*/  BPT.TRAP 0x1 ;  /* 0x000000040000795c */ /* 0x000fe20000300000 */
.L_x_1694:
[----:B------:R-:W2:Y:S04]  /*24720*/  LDL R2, [R1+0x1c] ;  /* 0x00001c0001027983 */ /* 0x000ea80000100800 */
[----:B------:R-:W3:Y:S04]  /*24730*/  LDL R4, [R1] ;  /* 0x0000000001047983 */ /* 0x000ee80000100800 */
[----:B------:R-:W3:Y:S01]  /*24740*/  LDL R3, [R1+0xc] ;  /* 0x00000c0001037983 */ /* 0x000ee20000100800 */
[----:B-----5:R-:W-:Y:S01]  /*24750*/  IMAD.U32 R0, RZ, RZ, UR38 ;  /* 0x00000026ff007e24 */ /* 0x020fe2000f8e00ff */
[----:B------:R-:W-:Y:S04]  /*24760*/  BSSY B0, `(.L_x_1695) ;  /* 0x0000007000007945 */ /* 0x000fe80003800000 */
[----:B------:R-:W-:-:S02]  /*24770*/  ISETP.NE.AND P2, PT, R0, 0x3, PT ;  /* 0x000000030000780c */ /* 0x000fc40003f45270 */
[----:B--2---:R-:W-:-:S04]  /*24780*/  LOP3.LUT R2, R2, 0x1, RZ, 0x3c, !PT ;  /* 0x0000000102027812 */ /* 0x004fc800078e3cff */
[----:B------:R-:W-:Y:S01]  /*24790*/  SHF.L.U32 R2, R2, 0x1f, RZ ;  /* 0x0000001f02027819 */ /* 0x000fe200000006ff */
[----:B---3--:R-:W-:-:S04]  /*247a0*/  IMAD R0, R3, 0x8, R4 ;  /* 0x0000000803007824 */ /* 0x008fc800078e0204 */
[----:B------:R-:W2:Y:S02]  /*247b0*/  SYNCS.PHASECHK.TRANS64.TRYWAIT P1, [R0+URZ+0x28470], R2 ;  /* 0x02847002000075a7 */ /* 0x000ea4000802017f */
[----:B--2---:R-:W-:Y:S05]  /*247c0*/  @!P1 BRA `(.L_x_1696) ;  /* 0x0000006000bc9947 */ /* 0x004fea0003800000 */
.L_x_1901:
[----:B------:R-:W-:Y:S05]  /*247d0*/  BSYNC B0 ;  /* 0x0000000000007941 */ /* 0x000fea0003800000 */
.L_x_1695:
[----:B------:R-:W-:Y:S05]  /*247e0*/  @!P2 BRA `(.L_x_1697) ;  /* 0x000000000004a947 */ /* 0x000fea0003800000 */
[----:B------:R-:W-:Y:S01]  /*247f0*/  BPT.TRAP 0x1 ;  /* 0x000000040000795c */ /* 0x000fe20000300000 */
.L_x_1697:
[----:B--2---:R-:W2:Y:S02]  /*24800*/  LDL R2, [R1+0x1c] ;  /* 0x00001c0001027983 */ /* 0x004ea40000100800 */
[----:B--2---:R-:W-:-:S04]  /*24810*/  SHF.L.U32 R2, R2, 0x1f, RZ ;  /* 0x0000001f02027819 */ /* 0x004fc800000006ff */
[----:B------:R-:W2:Y:S02]  /*24820*/  SYNCS.PHASECHK.TRANS64.TRYWAIT P1, [R0+URZ+0x28460], R2 ;  /* 0x02846002000075a7 */ /* 0x000ea4000802017f */
[----:B--2---:R-:W-:Y:S05]  /*24830*/  @!P1 BRA `(.L_x_1698) ;  /* 0x0000006000b49947 */ /* 0x004fea0003800000 */
.L_x_1902:
[----:B------:R-:W3:Y:S04]  /*24840*/  LDL R12, [R1+0x38] ;  /* 0x00003800010c7983 */ /* 0x000ee80000100800 */
[----:B------:R4:W-:Y:S04]  /*24850*/  STL [R1+0x6c], R19 ;  /* 0x00006c1301007387 */ /* 0x0009e80000100800 */
[----:B----4-:R-:W4:Y:S04]  /*24860*/  LDL.LU R19, [R1+0x4] ;  /* 0x0000040001137983 */ /* 0x010f280000300800 */
[----:B------:R0:W-:Y:S04]  /*24870*/  STL [R1+0x68], R16 ;  /* 0x0000681001007387 */ /* 0x0001e80000100800 */
[----:B0-----:R-:W3:Y:S04]  /*24880*/  LDL R16, [R1+0x10] ;  /* 0x0000100001107983 */ /* 0x001ee80000100800 */
[----:B------:R2:W-:Y:S04]  /*24890*/  STL [R1+0x64], R0 ;  /* 0x0000640001007387 */ /* 0x0005e80000100800 */
[----:B------:R-:W4:Y:S04]  /*248a0*/  LDL R18, [R1+0xc] ;  /* 0x00000c0001127983 */ /* 0x000f280000100800 */
[----:B--2---:R-:W2:Y:S01]  /*248b0*/  LDL R0, [R1] ;  /* 0x0000000001007983 */ /* 0x004ea20000100800 */
[----:B------:R-:W-:Y:S05]  /*248c0*/  WARPSYNC.ALL ;  /* 0x0000000000007948 */ /* 0x000fea0003800000 */
[----:B----4-:R-:W-:Y:S01]  /*248d0*/  IMAD.SHL.U32 R3, R18, 0x4000, RZ ;  /* 0x0000400012037824 */ /* 0x010fe200078e00ff */
[----:B------:R0:W-:Y:S04]  /*248e0*/  STL [R1+0x70], R18 ;  /* 0x0000701201007387 */ /* 0x0001e80000100800 */
[----:B0-----:R-:W4:Y:S01]  /*248f0*/  LDL R18, [R1+0x8] ;  /* 0x0000080001127983 */ /* 0x001f220000100800 */
[----:B---3--:R-:W-:-:S05]  /*24900*/  LOP3.LUT R2, R3, R16, RZ, 0xfc, !PT ;  /* 0x0000001003027212 */ /* 0x008fca00078efcff */
[----:B--2---:R-:W-:-:S05]  /*24910*/  IMAD.IADD R2, R0, 0x1, R2 ;  /* 0x0000000100027824 */ /* 0x004fca00078e0202 */
[----:B-1----:R0:W1:Y:S02]  /*24920*/  LDSM.16.MT88.4 R4, [R2+0x10000] ;  /* 0x010000000204783b */ /* 0x0020640000004200 */
[----:B0-----:R-:W-:Y:S02]  /*24930*/  IADD3 R2, R0, R12, R3 ;  /* 0x0000000c00027210 */ /* 0x001fe40007ffe003 */
[C-C-:B-1----:R-:W-:Y:S02]  /*24940*/  PRMT R8, R4.reuse, 0x6420, R5.reuse ;  /* 0x0000642004087816 */ /* 0x142fe40000000005 */
[----:B------:R-:W-:Y:S02]  /*24950*/  PRMT R9, R4, 0x7531, R5 ;  /* 0x0000753104097816 */ /* 0x000fe40000000005 */
[C-C-:B------:R-:W-:Y:S02]  /*24960*/  PRMT R10, R6.reuse, 0x6420, R7.reuse ;  /* 0x00006420060a7816 */ /* 0x140fe40000000007 */
[----:B------:R-:W-:-:S02]  /*24970*/  PRMT R11, R6, 0x7531, R7 ;  /* 0x00007531060b7816 */ /* 0x000fc40000000007 */
[----:B------:R-:W0:Y:S01]  /*24980*/  LDSM.16.MT88.4 R4, [R2+0x10000] ;  /* 0x010000000204783b */ /* 0x000e220000004200 */
[C---:B------:R-:W-:Y:S01]  /*24990*/  VIADD R17, R3.reuse, 0x1000 ;  /* 0x0000100003117836 */ /* 0x040fe20000000000 */
[----:B----4-:R-:W-:-:S05]  /*249a0*/  LOP3.LUT R12, R3, R18, RZ, 0xfc, !PT ;  /* 0x00000012030c7212 */ /* 0x010fca00078efcff */
        /* <DEDUP_REMOVED lines=9> */
[----:B0-----:R-:W-:-:S05]  /*24a40*/  VIADD R8, R3, 0x2000 ;  /* 0x0000200003087836 */ /* 0x001fca0000000000 */
[----:B------:R-:W-:-:S04]  /*24a50*/  LOP3.LUT R4, R8, R16, RZ, 0xfc, !PT ;  /* 0x0000001008047212 */ /* 0x000fc800078efcff */
[----:B------:R-:W-:-:S06]  /*24a60*/  IADD3 R4, R0, R4, RZ ;  /* 0x0000000400047210 */ /* 0x000fcc0007ffe0ff */
[----:B------:R-:W0:Y:S01]  /*24a70*/  LDSM.16.MT88.4 R4, [R4+0x10000] ;  /* 0x010000000404783b */ /* 0x000e220000004200 */
[----:B------:R-:W-:-:S05]  /*24a80*/  LOP3.LUT R8, R8, R18, RZ, 0xfc, !PT ;  /* 0x0000001208087212 */ /* 0x000fca00078efcff */
[----:B------:R-:W-:Y:S01]  /*24a90*/  IMAD.IADD R8, R19, 0x1, R8 ;  /* 0x0000000113087824 */ /* 0x000fe200078e0208 */
[C-C-:B0-----:R-:W-:Y:S02]  /*24aa0*/  PRMT R12, R4.reuse, 0x6420, R5.reuse ;  /* 0x00006420040c7816 */ /* 0x141fe40000000005 */
[----:B------:R-:W-:Y:S02]  /*24ab0*/  PRMT R13, R4, 0x7531, R5 ;  /* 0x00007531040d7816 */ /* 0x000fe40000000005 */
[C-C-:B------:R-:W-:Y:S02]  /*24ac0*/  PRMT R14, R6.reuse, 0x6420, R7.reuse ;  /* 0x00006420060e7816 */ /* 0x140fe40000000007 */
[----:B------:R-:W-:Y:S02]  /*24ad0*/  PRMT R15, R6, 0x7531, R7 ;  /* 0x00007531060f7816 */ /* 0x000fe40000000007 */
[----:B------:R-:W0:Y:S04]  /*24ae0*/  LDSM.16.MT88.4 R4, [R2+0x12000] ;  /* 0x012000000204783b */ /* 0x000e280000004200 */
[----:B------:R1:W-:Y:S04]  /*24af0*/  STSM.16.M88.4 [R8], R12 ;  /* 0x0000000c08007844 */ /* 0x0003e80000000200 */
[----:B-1----:R-:W2:Y:S04]  /*24b00*/  LDL R14, [R1+0x40] ;  /* 0x00004000010e7983 */ /* 0x002ea80000100800 */
[----:B------:R-:W3:Y:S01]  /*24b10*/  LDL R15, [R1+0x3c] ;  /* 0x00003c00010f7983 */ /* 0x000ee20000100800 */
[----:B------:R-:W-:Y:S01]  /*24b20*/  VIADD R12, R3, 0x3000 ;  /* 0x00003000030c7836 */ /* 0x000fe20000000000 */
[----:B0-----:R-:W-:-:S02]  /*24b30*/  PRMT R8, R4, 0x6420, R5 ;  /* 0x0000642004087816 */ /* 0x001fc40000000005 */
[----:B------:R-:W-:Y:S02]  /*24b40*/  PRMT R9, R4, 0x7531, R5 ;  /* 0x0000753104097816 */ /* 0x000fe40000000005 */
[----:B------:R-:W-:Y:S02]  /*24b50*/  LOP3.LUT R4, R12, R18, RZ, 0xfc, !PT ;  /* 0x000000120c047212 */ /* 0x000fe400078efcff */
[C-C-:B------:R-:W-:Y:S02]  /*24b60*/  PRMT R10, R6.reuse, 0x6420, R7.reuse ;  /* 0x00006420060a7816 */ /* 0x140fe40000000007 */
[----:B------:R-:W-:Y:S01]  /*24b70*/  PRMT R11, R6, 0x7531, R7 ;  /* 0x00007531060b7816 */ /* 0x000fe20000000007 */
[----:B------:R-:W-:-:S05]  /*24b80*/  IMAD.IADD R4, R19, 0x1, R4 ;  /* 0x0000000113047824 */ /* 0x000fca00078e0204 */
[----:B------:R0:W-:Y:S02]  /*24b90*/  STSM.16.M88.4 [R4], R8 ;  /* 0x0000000804007844 */ /* 0x0001e40000000200 */
[----:B0-----:R-:W-:-:S05]  /*24ba0*/  LOP3.LUT R4, R17, R16, RZ, 0xfc, !PT ;  /* 0x0000001011047212 */ /* 0x001fca00078efcff */
[----:B------:R-:W-:-:S06]  /*24bb0*/  IMAD.IADD R4, R0, 0x1, R4 ;  /* 0x0000000100047824 */ /* 0x000fcc00078e0204 */
[----:B------:R-:W0:Y:S01]  /*24bc0*/  LDSM.16.MT88.4 R4, [R4+0x10000] ;  /* 0x010000000404783b */ /* 0x000e220000004200 */
[----:B------:R-:W-:Y:S02]  /*24bd0*/  LOP3.LUT R12, R12, R16, RZ, 0xfc, !PT ;  /* 0x000000100c0c7212 */ /* 0x000fe400078efcff */
[C-C-:B0-----:R-:W-:Y:S02]  /*24be0*/  PRMT R8, R4.reuse, 0x6420, R5.reuse ;  /* 0x0000642004087816 */ /* 0x141fe40000000005 */
[----:B------:R-:W-:Y:S02]  /*24bf0*/  PRMT R9, R4, 0x7531, R5 ;  /* 0x0000753104097816 */ /* 0x000fe40000000005 */
[C-C-:B------:R-:W-:Y:S02]  /*24c00*/  PRMT R10, R6.reuse, 0x6420, R7.reuse ;  /* 0x00006420060a7816 */ /* 0x140fe40000000007 */
[----:B------:R-:W-:Y:S02]  /*24c10*/  PRMT R11, R6, 0x7531, R7 ;  /* 0x00007531060b7816 */ /* 0x000fe40000000007 */
[----:B------:R-:W0:Y:S01]  /*24c20*/  LDSM.16.MT88.4 R4, [R2+0x11000] ;  /* 0x011000000204783b */ /* 0x000e220000004200 */
[----:B--2---:R-:W-:-:S05]  /*24c30*/  IMAD.IADD R17, R14, 0x1, R3 ;  /* 0x000000010e117824 */ /* 0x004fca00078e0203 */
[C---:B------:R-:W-:Y:S02]  /*24c40*/  IADD3 R3, R19.reuse, R17, R18 ;  /* 0x0000001113037210 */ /* 0x040fe40007ffe012 */
[----:B------:R1:W5:Y:S01]  /*24c50*/  LDL.LU R18, [R1+0x70] ;  /* 0x0000700001127983 */ /* 0x0003620000300800 */
[----:B---3--:R-:W-:-:S03]  /*24c60*/  IADD3 R17, R19, R15, R17 ;  /* 0x0000000f13117210 */ /* 0x008fc60007ffe011 */
[----:B------:R0:W-:Y:S04]  /*24c70*/  STSM.16.M88.4 [R3], R8 ;  /* 0x0000000803007844 */ /* 0x0001e80000000200 */
[----:B------:R1:W5:Y:S04]  /*24c80*/  LDL.LU R19, [R1+0x6c] ;  /* 0x00006c0001137983 */ /* 0x0003680000300800 */
[----:B------:R1:W5:Y:S01]  /*24c90*/  LDL.LU R16, [R1+0x68] ;  /* 0x0000680001107983 */ /* 0x0003620000300800 */
[C-C-:B0-----:R-:W-:Y:S02]  /*24ca0*/  PRMT R8, R4.reuse, 0x6420, R5.reuse ;  /* 0x0000642004087816 */ /* 0x141fe40000000005 */
[----:B------:R-:W-:Y:S01]  /*24cb0*/  PRMT R9, R4, 0x7531, R5 ;  /* 0x0000753104097816 */ /* 0x000fe20000000005 */
[----:B------:R-:W-:-:S02]  /*24cc0*/  IMAD.IADD R4, R0, 0x1, R12 ;  /* 0x0000000100047824 */ /* 0x000fc400078e020c */
[----:B------:R1:W5:Y:S01]  /*24cd0*/  LDL.LU R0, [R1+0x64] ;  /* 0x0000640001007983 */ /* 0x0003620000300800 */
[C-C-:B------:R-:W-:Y:S02]  /*24ce0*/  PRMT R10, R6.reuse, 0x6420, R7.reuse ;  /* 0x00006420060a7816 */ /* 0x140fe40000000007 */
[----:B------:R-:W-:-:S05]  /*24cf0*/  PRMT R11, R6, 0x7531, R7 ;  /* 0x00007531060b7816 */ /* 0x000fca0000000007 */
        /* <DEDUP_REMOVED lines=21> */
.L_x_1699:
[----:B-1----:R-:W2:Y:S01]  /*24e50*/  LDL.LU R3, [R1+0x1c] ;  /* 0x00001c0001037983 */ /* 0x002ea20000300800 */
[----:B0----5:R0:W-:Y:S02]  /*24e60*/  SYNCS.ARRIVE.TRANS64.A1T0 RZ, [R0+URZ+0x28450], RZ ;  /* 0x028450ff00ff79a7 */ /* 0x0211e4000810003f */
[----:B0-----:R-:W-:-:S05]  /*24e70*/  @!P0 VIADD R0, R0, 0x28480 ;  /* 0x0002848000008836 */ /* 0x001fca0000000000 */
[----:B------:R-:W-:Y:S01]  /*24e80*/  @!P0 PRMT R0, RZ, 0x654, R0 ;  /* 0x00000654ff008816 */ /* 0x000fe20000000000 */
[----:B------:R-:W-:Y:S06]  /*24e90*/  BAR.SYNC.DEFER_BLOCKING 0x2, 0x80 ;  /* 0x0082000000007b1d */ /* 0x000fec0000010000 */
[----:B------:R0:W-:Y:S02]  /*24ea0*/  @!P0 SYNCS.ARRIVE.TRANS64.RED.A1T0 RZ, [R0+URZ], RZ ;  /* 0x000000ff00ff89a7 */ /* 0x0001e4000810043f */
[----:B0-----:R-:W-:-:S05]  /*24eb0*/  VIADD R0, R18, 0x1 ;  /* 0x0000000112007836 */ /* 0x001fca0000000000 */
[----:B------:R-:W-:-:S04]  /*24ec0*/  ISETP.NE.AND P0, PT, R0, 0x2, PT ;  /* 0x000000020000780c */ /* 0x000fc80003f05270 */
[----:B------:R-:W-:Y:S02]  /*24ed0*/  SEL R2, RZ, 0x1, P0 ;  /* 0x00000001ff027807 */ /* 0x000fe40000000000 */
[----:B------:R-:W-:-:S05]  /*24ee0*/  SEL R0, R0, RZ, P0 ;  /* 0x000000ff00007207 */ /* 0x000fca0000000000 */
[----:B------:R0:W-:Y:S01]  /*24ef0*/  STL [R1+0xc], R0 ;  /* 0x00000c0001007387 */ /* 0x0001e20000100800 */
[----:B--2---:R-:W-:-:S05]  /*24f00*/  LOP3.LUT R3, R3, R2, RZ, 0x3c, !PT ;  /* 0x0000000203037212 */ /* 0x004fca00078e3cff */
[----:B------:R0:W-:Y:S02]  /*24f10*/  STL [R1+0x1c], R3 ;  /* 0x00001c0301007387 */ /* 0x0001e40000100800 */
.L_x_1644:
        /* <DEDUP_REMOVED lines=9> */
[----:B------:R0:W1:Y:S04]  /*24fb0*/  LDS.128 R16, [R0+0x284d0] ;  /* 0x0284d00000107984 */ /* 0x0000680000000c00 */
[----:B------:R0:W-:Y:S01]  /*24fc0*/  STL [R1], R0 ;  /* 0x0000000001007387 */ /* 0x0001e20000100800 */
[----:B------:R-:W-:Y:S06]  /*24fd0*/  BAR.ARV 0x4, 0x180 ;  /* 0x0106000000007b1d */ /* 0x000fec0000002000 */
[----:B------:R-:W-:Y:S05]  /*24fe0*/  BRA `(.L_x_1701) ;  /* 0x0000000800e47947 */ /* 0x000fea0003800000 */
.L_x_1700:
[----:B------:R-:W0:Y:S01]  /*24ff0*/  S2R R0, SR_TID.X ;  /* 0x0000000000007919 */ /* 0x000e220000002100 */
[----:B------:R-:W-:Y:S01]  /*25000*/  UMOV UR4, 0xffffffff ;  /* 0xffffffff00047882 */ /* 0x000fe20000000000 */
[----:B0-----:R-:W-:-:S04]  /*25010*/  LOP3.LUT R6, R0, 0x1f, RZ, 0xc0, !PT ;  /* 0x0000001f00067812 */ /* 0x001fc800078ec0ff */
[----:B------:R-:W-:Y:S01]  /*25020*/  ISETP.NE.AND P0, PT, R6, 0x1f, PT ;  /* 0x0000001f0600780c */ /* 0x000fe20003f05270 */
[----:B------:R-:W-:-:S12]  /*25030*/  BRA.DIV UR4, `(.L_x_1702) ;  /* 0x0000005a04c87947 */ /* 0x000fd8000b800000 */
[----:B------:R-:W-:Y:S01]  /*25040*/  IMAD.IADD R0, R19, 0x1, R6 ;  /* 0x0000000113007824 */ /* 0x000fe200078e0206 */
[----:B------:R-:W-:-:S04]  /*25050*/  ULDC UR4, c[0x0][0xc3c] ;  /* 0x00030f0000047ab9 */ /* 0x000fc80000000800 */
        /* <DEDUP_REMOVED lines=28> */
[----:B------:R0:W1:Y:S02]  /*25220*/  SHFL.IDX PT, R7, R5, 0x1f, 0x1f ;  /* 0x03e01f0005077f89 */ /* 0x00006400000e0000 */
.L_x_1912:
[----:B------:R-:W-:Y:S01]  /*25230*/  ULDC UR4, c[0x0][0xc38] ;  /* 0x00030e0000047ab9 */ /* 0x000fe20000000800 */
[----:B------:R-:W-:Y:S02]  /*25240*/  IMAD.MOV.U32 R6, RZ, RZ, R5 ;  /* 0x000000ffff067224 */ /* 0x000fe400078e0005 */
[----:B------:R-:W-:-:S04]  /*25250*/  IMAD.U32 R3, RZ, RZ, UR4 ;  /* 0x00000004ff037e24 */ /* 0x000fc8000f8e00ff */
[----:B-1----:R-:W-:-:S04]  /*25260*/  IMAD R7, R7, R3, RZ ;  /* 0x0000000307077224 */ /* 0x002fc800078e02ff */
[----:B------:R-:W-:-:S05]  /*25270*/  IMAD.IADD R4, R4, 0x1, R7 ;  /* 0x0000000104047824 */ /* 0x000fca00078e0207 */
[----:B------:R-:W-:-:S13]  /*25280*/  ISETP.GT.AND P6, PT, R4, R0, PT ;  /* 0x000000000400720c */ /* 0x000fda0003fc4270 */
[----:B------:R-:W-:Y:S05]  /*25290*/  @P6 BRA `(.L_x_1703) ;  /* 0x0000000000a06947 */ /* 0x000fea0003800000 */
.L_x_1708:
[----:B------:R-:W1:Y:S01]  /*252a0*/  LDC R2, c[0x0][0xc3c] ;  /* 0x00030f00ff027b82 */ /* 0x000e620000000800 */
[----:B------:R-:W-:-:S05]  /*252b0*/  VIADD R19, R19, 0x1f ;  /* 0x0000001f13137836 */ /* 0x000fca0000000000 */
[----:B-1----:R-:W-:-:S13]  /*252c0*/  ISETP.GE.AND P6, PT, R19, R2, PT ;  /* 0x000000021300720c */ /* 0x002fda0003fc6270 */
[----:B------:R-:W-:Y:S05]  /*252d0*/  @P6 BRA `(.L_x_1704) ;  /* 0x0000000400dc6947 */ /* 0x000fea0003800000 */
[----:B------:R-:W1:Y:S01]  /*252e0*/  S2R R3, SR_TID.X ;  /* 0x0000000000037919 */ /* 0x000e620000002100 */
[----:B------:R-:W-:Y:S01]  /*252f0*/  BSSY B0, `(.L_x_1705) ;  /* 0x0000009000007945 */ /* 0x000fe20003800000 */
[----:B-1----:R-:W-:-:S05]  /*25300*/  LOP3.LUT R3, R3, 0x1f, RZ, 0xc0, !PT ;  /* 0x0000001f03037812 */ /* 0x002fca00078ec0ff */
[----:B------:R-:W-:-:S05]  /*25310*/  IMAD.IADD R3, R19, 0x1, R3 ;  /* 0x0000000113037824 */ /* 0x000fca00078e0203 */
[----:B------:R-:W-:Y:S01]  /*25320*/  ISETP.GE.OR P6, PT, R3, R2, !P0 ;  /* 0x000000020300720c */ /* 0x000fe200047c6670 */
[----:B------:R-:W-:-:S12]  /*25330*/  IMAD.MOV.U32 R2, RZ, RZ, RZ ;  /* 0x000000ffff027224 */ /* 0x000fd800078e00ff */
[----:B------:R-:W-:Y:S05]  /*25340*/  @P6 BRA `(.L_x_1706) ;  /* 0x00000000000c6947 */ /* 0x000fea0003800000 */
[----:B------:R-:W1:Y:S02]  /*25350*/  LDC.64 R6, c[0x0][0xc80] ;  /* 0x00032000ff067b82 */ /* 0x000e640000000a00 */
[----:B-1----:R-:W-:-:S06]  /*25360*/  IMAD.WIDE R2, R3, 0x4, R6 ;  /* 0x0000000403027825 */ /* 0x002fcc00078e0206 */
[----:B------:R1:W5:Y:S02]  /*25370*/  LDG.E R2, desc[UR46][R2.64] ;  /* 0x0000002e02027981 */ /* 0x000364000c1e1900 */
.L_x_1706:
[----:B------:R-:W-:Y:S05]  /*25380*/  BSYNC B0 ;  /* 0x0000000000007941 */ /* 0x000fea0003800000 */
.L_x_1705:
[----:B------:R-:W-:-:S03]  /*25390*/  UMOV UR4, 0xffffffff ;  /* 0xffffffff00047882 */ /* 0x000fc60000000000 */
[----:B------:R-:W-:Y:S05]  /*253a0*/  BRA.DIV UR4, `(.L_x_1707) ;  /* 0x0000005e04287947 */ /* 0x000fea000b800000 */
[----:B-1---5:R-:W1:Y:S02]  /*253b0*/  SHFL.UP PT, R3, R2, 0x1, RZ ;  /* 0x0420000002037989 */ /* 0x022e6400000e00ff */
[----:B-1----:R-:W-:-:S05]  /*253c0*/  SEL R3, R3, RZ, P1 ;  /* 0x000000ff03037207 */ /* 0x002fca0000800000 */
[----:B------:R-:W-:-:S05]  /*253d0*/  IMAD.IADD R3, R2, 0x1, R3 ;  /* 0x0000000102037824 */ /* 0x000fca00078e0203 */
[----:B0-----:R-:W0:Y:S02]  /*253e0*/  SHFL.UP PT, R5, R3, 0x2, RZ ;  /* 0x0440000003057989 */ /* 0x001e2400000e00ff */
        /* <DEDUP_REMOVED lines=11> */
[----:B------:R0:W1:Y:S02]  /*254a0*/  SHFL.IDX PT, R7, R5, 0x1f, 0x1f ;  /* 0x03e01f0005077f89 */ /* 0x00006400000e0000 */
.L_x_1920:
[----:B------:R-:W-:Y:S02]  /*254b0*/  ULDC UR4, c[0x0][0xc38] ;  /* 0x00030e0000047ab9 */ /* 0x000fe40000000800 */
[----:B------:R-:W-:-:S04]  /*254c0*/  IMAD.U32 R3, RZ, RZ, UR4 ;  /* 0x00000004ff037e24 */ /* 0x000fc8000f8e00ff */
[----:B-1----:R-:W-:-:S05]  /*254d0*/  IMAD R7, R7, R3, RZ ;  /* 0x0000000307077224 */ /* 0x002fca00078e02ff */
[----:B------:R-:W-:-:S04]  /*254e0*/  IADD3 R4, R7, R4, RZ ;  /* 0x0000000407047210 */ /* 0x000fc80007ffe0ff */
[----:B------:R-:W-:-:S13]  /*254f0*/  ISETP.GT.AND P6, PT, R4, R0, PT ;  /* 0x000000000400720c */ /* 0x000fda0003fc4270 */
[----:B------:R-:W-:Y:S05]  /*25500*/  @!P6 BRA `(.L_x_1708) ;  /* 0xfffffffc0064e947 */ /* 0x000fea000383ffff */
[----:B------:R-:W-:-:S07]  /*25510*/  IMAD.MOV.U32 R6, RZ, RZ, R5 ;  /* 0x000000ffff067224 */ /* 0x000fce00078e0005 */
.L_x_1703:
[----:B------:R-:W-:Y:S01]  /*25520*/  IMAD.IADD R7, R4, 0x1, -R7 ;  /* 0x0000000104077824 */ /* 0x000fe200078e0a07 */
[----:B------:R-:W-:-:S03]  /*25530*/  UMOV UR4, 0xffffffff ;  /* 0xffffffff00047882 */ /* 0x000fc60000000000 */
[----:B------:R-:W-:-:S05]  /*25540*/  IMAD R4, R6, R3, R7 ;  /* 0x0000000306047224 */ /* 0x000fca00078e0207 */
[----:B------:R-:W-:Y:S01]  /*25550*/  ISETP.GT.AND P6, PT, R4, R0, PT ;  /* 0x000000000400720c */ /* 0x000fe20003fc4270 */
[----:B------:R-:W-:-:S12]  /*25560*/  BRA.DIV UR4, `(.L_x_1709) ;  /* 0x0000005e04907947 */ /* 0x000fd8000b800000 */
[----:B0-----:R-:W-:-:S04]  /*25570*/  VOTE.ANY R5, PT, !P6 ;  /* 0x0000000000057806 */ /* 0x001fc800070e0100 */
[----:B------:R-:W0:Y:S02]  /*25580*/  POPC R4, R5 ;  /* 0x0000000500047309 */ /* 0x000e240000000000 */
[----:B0-----:R0:W1:Y:S02]  /*25590*/  SHFL.IDX PT, R17, R2, R4, 0x1f ;  /* 0x00001f0402117589 */ /* 0x00106400000e0000 */
.L_x_1924:
[----:B------:R-:W-:Y:S01]  /*255a0*/  ISETP.NE.AND P0, PT, R5, RZ, PT ;  /* 0x000000ff0500720c */ /* 0x000fe20003f05270 */
[----:B------:R-:W-:-:S12]  /*255b0*/  IMAD.MOV.U32 R16, RZ, RZ, RZ ;  /* 0x000000ffff107224 */ /* 0x000fd800078e00ff */
[----:B------:R-:W-:Y:S05]  /*255c0*/  @!P0 BRA `(.L_x_1710) ;  /* 0x0000000000148947 */ /* 0x000fea0003800000 */
[----:B------:R-:W-:Y:S01]  /*255d0*/  UMOV UR4, 0xffffffff ;  /* 0xffffffff00047882 */ /* 0x000fe20000000000 */
[----:B------:R-:W-:Y:S02]  /*255e0*/  VIADD R12, R4, 0xffffffff ;  /* 0xffffffff040c7836 */ /* 0x000fe40000000000 */
[----:B------:R-:W-:Y:S05]  /*255f0*/  BRA.DIV UR4, `(.L_x_1711) ;  /* 0x0000005e04b47947 */ /* 0x000fea000b800000 */
[----:B------:R2:W3:Y:S02]  /*25600*/  SHFL.IDX PT, R6, R6, R12, 0x1f ;  /* 0x00001f0c06067589 */ /* 0x0004e400000e0000 */
.L_x_1927:
[----:B---3--:R-:W-:-:S07]  /*25610*/  IMAD.MOV.U32 R16, RZ, RZ, R6 ;  /* 0x000000ffff107224 */ /* 0x008fce00078e0006 */
.L_x_1710:
[----:B------:R-:W0:Y:S01]  /*25620*/  LDC.64 R8, c[0x0][0xc90] ;  /* 0x00032400ff087b82 */ /* 0x000e220000000a00 */
[----:B------:R-:W-:-:S04]  /*25630*/  IMAD.IADD R19, R4, 0x1, R19 ;  /* 0x0000000104137824 */ /* 0x000fc800078e0213 */
[----:B0-----:R-:W-:-:S05]  /*25640*/  IMAD.WIDE R4, R19, 0x4, R8 ;  /* 0x0000000413047825 */ /* 0x001fca00078e0208 */
[----:B------:R-:W1:Y:S01]  /*25650*/  LDG.E R2, desc[UR46][R4.64] ;  /* 0x0000002e04027981 */ /* 0x000e62000c1e1900 */
[----:B------:R-:W-:-:S04]  /*25660*/  IMAD R16, R16, R3, R7 ;  /* 0x0000000310107224 */ /* 0x000fc800078e0207 */
[----:B------:R-:W-:Y:S02]  /*25670*/  IMAD.IADD R0, R0, 0x1, -R16 ;  /* 0x0000000100007824 */ /* 0x000fe400078e0a10 */
[----:B-1----:R-:W-:-:S05]  /*25680*/  IMAD R8, R17, R2, RZ ;  /* 0x0000000211087224 */ /* 0x002fca00078e02ff */
        /* <DEDUP_REMOVED lines=22> */
[----:B------:R-:W-:Y:S02]  /*257f0*/  @!P2 IADD3 R4, -R4, RZ, RZ ;  /* 0x000000ff0404a210 */ /* 0x000fe40007ffe1ff */
        /* <DEDUP_REMOVED lines=17> */
[----:B------:R-:W-:-:S04]  /*25910*/  IMAD.MOV R2, RZ, RZ, -R2 ;  /* 0x000000ffff027224 */ /* 0x000fc800078e0a02 */
[----:B------:R-:W-:Y:S02]  /*25920*/  IMAD.MOV.U32 R4, RZ, RZ, R2 ;  /* 0x000000ffff047224 */ /* 0x000fe400078e0002 */
[----:B------:R-:W-:-:S04]  /*25930*/  IMAD.HI.U32 R2, R8, R3, RZ ;  /* 0x0000000308027227 */ /* 0x000fc800078e00ff */
        /* <DEDUP_REMOVED lines=14> */
[----:B------:R-:W-:-:S05]  /*25a20*/  LOP3.LUT R2, RZ, R2, RZ, 0x33, !PT ;  /* 0x00000002ff027212 */ /* 0x000fca00078e33ff */
[----:B------:R-:W-:Y:S01]  /*25a30*/  IMAD.IADD R17, R17, 0x1, R2 ;  /* 0x0000000111117824 */ /* 0x000fe200078e0202 */
[----:B------:R-:W-:Y:S06]  /*25a40*/  BRA `(.L_x_1712) ;  /* 0x00000000001c7947 */ /* 0x000fec0003800000 */
.L_x_1704:
[----:B------:R-:W-:Y:S01]  /*25a50*/  UMOV UR4, URZ ;  /* 0x0000003f00047c82 */ /* 0x000fe20008000000 */
[----:B------:R-:W-:Y:S01]  /*25a60*/  UMOV UR5, URZ ;  /* 0x0000003f00057c82 */ /* 0x000fe20008000000 */
[----:B------:R-:W-:Y:S01]  /*25a70*/  ULDC UR6, c[0x0][0xc3c] ;  /* 0x00030f0000067ab9 */ /* 0x000fe20000000800 */
[----:B------:R-:W-:Y:S01]  /*25a80*/  MOV R16, R0 ;  /* 0x0000000000107202 */ /* 0x000fe20000000f00 */
[----:B------:R-:W-:Y:S02]  /*25a90*/  IMAD.U32 R17, RZ, RZ, UR4 ;  /* 0x00000004ff117e24 */ /* 0x000fe4000f8e00ff */
[----:B------:R-:W-:Y:S02]  /*25aa0*/  IMAD.U32 R18, RZ, RZ, UR5 ;  /* 0x00000005ff127e24 */ /* 0x000fe4000f8e00ff */
[----:B------:R-:W-:-:S07]  /*25ab0*/  IMAD.U32 R19, RZ, RZ, UR6 ;  /* 0x00000006ff137e24 */ /* 0x000fce000f8e00ff */
.L_x_1712:
[----:B------:R3:W4:Y:S01]  /*25ac0*/  LDL R3, [R1] ;  /* 0x0000000001037983 */ /* 0x0007220000100800 */
[----:B------:R-:W1:Y:S01]  /*25ad0*/  S2R R0, SR_TID.X ;  /* 0x0000000000007919 */ /* 0x000e620000002100 */
[----:B------:R-:W-:Y:S05]  /*25ae0*/  WARPSYNC.ALL ;  /* 0x0000000000007948 */ /* 0x000fea0003800000 */
[----:B-1----:R-:W-:Y:S01]  /*25af0*/  LOP3.LUT R0, R0, 0x1f, RZ, 0xc0, !PT ;  /* 0x0000001f00007812 */ /* 0x002fe200078ec0ff */
[----:B------:R-:W-:Y:S03]  /*25b00*/  BAR.SYNC.DEFER_BLOCKING 0x4, 0x180 ;  /* 0x0106000000007b1d */ /* 0x000fe60000010000 */
[----:B------:R-:W-:-:S13]  /*25b10*/  ISETP.NE.AND P0, PT, R0, RZ, PT ;  /* 0x000000ff0000720c */ /* 0x000fda0003f05270 */
[----:B------:R-:W4:Y:S01]  /*25b20*/  @!P0 S2R R0, SR_CgaCtaId ;  /* 0x0000000000008919 */ /* 0x000f220000008800 */
[----:B------:R-:W-:-:S04]  /*25b30*/  @!P0 MOV R2, 0x400 ;  /* 0x0000040000028802 */ /* 0x000fc80000000f00 */
[----:B----4-:R-:W-:-:S05]  /*25b40*/  @!P0 LEA R3, R0, R2, 0x18 ;  /* 0x0000000200038211 */ /* 0x010fca00078ec0ff */
[----:B------:R3:W-:Y:S04]  /*25b50*/  @!P0 STS.128 [R3+0x284d0], R16 ;  /* 0x0284d01003008388 */ /* 0x0007e80000000c00 */
[----:B------:R3:W-:Y:S01]  /*25b60*/  @!P0 STL [R1], R3 ;  /* 0x0000000301008387 */ /* 0x0007e20000100800 */
[----:B------:R-:W-:Y:S06]  /*25b70*/  BAR.ARV 0x5, 0x180 ;  /* 0x0146000000007b1d */ /* 0x000fec0000002000 */
.L_x_1701:
[----:B------:R-:W-:Y:S02]  /*25b80*/  ULDC UR4, c[0x0][0xc3c] ;  /* 0x00030f0000047ab9 */ /* 0x000fe40000000800 */
[----:B-1----:R-:W-:-:S13]  /*25b90*/  ISETP.GE.AND P0, PT, R19, UR4, PT ;  /* 0x0000000413007c0c */ /* 0x002fda000bf06270 */
[----:B------:R-:W-:Y:S05]  /*25ba0*/  @!P0 BRA `(.L_x_1713) ;  /* 0xffffff9800f08947 */ /* 0x000fea000383ffff */
[----:B------:R-:W-:Y:S05]  /*25bb0*/  BSYNC B7 ;  /* 0x0000000000077941 */ /* 0x000fea0003800000 */
.L_x_1587:
[----:B0-----:R-:W4:Y:S01]  /*25bc0*/  LDL.LU R0, [R1+0x60] ;  /* 0x0000600001007983 */ /* 0x001f220000300800 */
[----:B------:R-:W-:Y:S01]  /*25bd0*/  BSSY B0, `(.L_x_1714) ;  /* 0x000000b000007945 */ /* 0x000fe20003800000 */
[----:B------:R-:W0:Y:S01]  /*25be0*/  S2R R5, SR_CgaCtaId ;  /* 0x0000000000057919 */ /* 0x000e220000008800 */
[----:B----4-:R-:W-:-:S05]  /*25bf0*/  VIADD R0, R0, 0x1 ;  /* 0x0000000100007836 */ /* 0x010fca0000000000 */
[----:B------:R-:W-:-:S04]  /*25c00*/  LEA.HI R2, R0, R0, RZ, 0x1 ;  /* 0x0000000000027211 */ /* 0x000fc800078f08ff */
[----:B---3--:R-:W-:-:S05]  /*25c10*/  LOP3.LUT R3, R2, 0xfffffffe, RZ, 0xc0, !PT ;  /* 0xfffffffe02037812 */ /* 0x008fca00078ec0ff */
[----:B------:R-:W-:Y:S01]  /*25c20*/  IMAD.IADD R3, R0, 0x1, -R3 ;  /* 0x0000000100037824 */ /* 0x000fe200078e0a03 */
[----:B------:R-:W-:-:S04]  /*25c30*/  MOV R0, 0x400 ;  /* 0x0000040000007802 */ /* 0x000fc80000000f00 */
[----:B0-----:R-:W-:Y:S02]  /*25c40*/  LEA R0, R5, R0, 0x18 ;  /* 0x0000000005007211 */ /* 0x001fe400078ec0ff */
[----:B------:R-:W-:-:S04]  /*25c50*/  SHF.L.U32 R3, R3, 0x1f, RZ ;  /* 0x0000001f03037819 */ /* 0x000fc800000006ff */
[----:B------:R-:W0:Y:S02]  /*25c60*/  SYNCS.PHASECHK.TRANS64.TRYWAIT P0, [R0+URZ+0x28420], R3 ;  /* 0x02842003000075a7 */ /* 0x000e24000800017f */
[----:B0-----:R-:W-:Y:S05]  /*25c70*/  @!P0 BRA `(.L_x_1715) ;  /* 0x00000058003c8947 */ /* 0x001fea0003800000 */
.L_x_1928:
[----:B------:R-:W-:Y:S05]  /*25c80*/  BSYNC B0 ;  /* 0x0000000000007941 */ /* 0x000fea0003800000 */
.L_x_1714:
[----:B------:R-:W-:-:S03]  /*25c90*/  UMOV UR4, 0xffffffff ;  /* 0xffffffff00047882 */ /* 0x000fc60000000000 */
[----:B------:R-:W-:Y:S05]  /*25ca0*/  BRA.DIV UR4, `(.L_x_1716) ;  /* 0x0000005a04447947 */ /* 0x000fea000b800000 */
[----:B------:R-:W1:Y:S02]  /*25cb0*/  S2R R2, SR_TID.X ;  /* 0x0000000000027919 */ /* 0x000e640000002100 */
[----:B-1----:R-:W-:-:S04]  /*25cc0*/  SHF.R.U32.HI R2, RZ, 0x5, R2 ;  /* 0x00000005ff027819 */ /* 0x002fc80000011602 */
[----:B------:R-:W-:-:S05]  /*25cd0*/  LOP3.LUT R2, R2, 0x3, RZ, 0xc0, !PT ;  /* 0x0000000302027812 */ /* 0x000fca00078ec0ff */
[----:B------:R1:W3:Y:S02]  /*25ce0*/  SHFL.IDX PT, R14, R2, RZ, 0x1f ;  /* 0x00001fff020e7589 */ /* 0x0002e400000e0000 */
.L_x_1931:
[----:B---3--:R-:W-:-:S13]  /*25cf0*/  ISETP.NE.AND P0, PT, R14, RZ, PT ;  /* 0x000000ff0e00720c */ /* 0x008fda0003f05270 */
[----:B------:R-:W-:Y:S05]  /*25d00*/  @P0 BRA `(.L_x_1348) ;  /* 0x0000000000b00947 */ /* 0x000fea0003800000 */
[----:B------:R-:W-:-:S03]  /*25d10*/  UMOV UR4, 0xffffffff ;  /* 0xffffffff00047882 */ /* 0x000fc60000000000 */
[----:B------:R-:W-:Y:S05]  /*25d20*/  BRA.DIV UR4, `(.L_x_1717) ;  /* 0x0000005a04587947 */ /* 0x000fea000b800000 */
[----:B------:R-:W-:-:S13]  /*25d30*/  ELECT P6, URZ, PT ;  /* 0x00000000003f782f */ /* 0x000fda00038c0000 */
.L_x_1934:
[----:B------:R-:W-:Y:S05]  /*25d40*/  @!P6 BRA `(.L_x_1348) ;  /* 0x0000000000a0e947 */ /* 0x000fea0003800000 */
[----:B------:R-:W-:-:S06]  /*25d50*/  ULOP3.LUT UR4, UR40, 0x2, URZ, 0xfc, !UPT ;  /* 0x0000000228047892 */ /* 0x000fcc000f8efc3f */
[----:B-1----:R-:W-:-:S05]  /*25d60*/  IMAD.U32 R2, RZ, RZ, UR4 ;  /* 0x00000004ff027e24 */ /* 0x002fca000f8e00ff */
[----:B------:R-:W-:-:S13]  /*25d70*/  ISETP.NE.AND P0, PT, R2, 0x3, PT ;  /* 0x000000030200780c */ /* 0x000fda0003f05270 */
[----:B------:R-:W-:Y:S05]  /*25d80*/  @!P0 BRA `(.L_x_1718) ;  /* 0x0000000000048947 */ /* 0x000fea0003800000 */
[----:B------:R-:W-:Y:S01]  /*25d90*/  BPT.TRAP 0x1 ;  /* 0x000000040000795c */ /* 0x000fe20000300000 */
.L_x_1718:
[----:B0-----:R-:W3:Y:S04]  /*25da0*/  LDL R3, [R1+0xc] ;  /* 0x00000c0001037983 */ /* 0x001ee80000100800 */
[----:B------:R-:W4:Y:S01]  /*25db0*/  LDL.LU R7, [R1+0x1c] ;  /* 0x00001c0001077983 */ /* 0x000f220000300800 */
[----:B------:R-:W-:-:S04]  /*25dc0*/  VIADD R2, R0, 0x28440 ;  /* 0x0002844000027836 */ /* 0x000fc80000000000 */
[C---:B---3--:R-:W-:Y:S02]  /*25dd0*/  IMAD R6, R3.reuse, 0x8, R2 ;  /* 0x0000000803067824 */ /* 0x048fe400078e0202 */
[----:B------:R-:W-:Y:S01]  /*25de0*/  VIADD R3, R3, 0x1 ;  /* 0x0000000103037836 */ /* 0x000fe20000000000 */
[----:B----4-:R-:W-:-:S04]  /*25df0*/  SHF.L.U32 R5, R7, 0x1f, RZ ;  /* 0x0000001f07057819 */ /* 0x010fc800000006ff */
        /* <DEDUP_REMOVED lines=8> */
.L_x_1935:
[----:B------:R-:W1:Y:S02]  /*25e80*/  SYNCS.PHASECHK.TRANS64.TRYWAIT P1, [R7+URZ], R2 ;  /* 0x00000002070075a7 */ /* 0x000e64000802017f */
[----:B-1----:R-:W-:Y:S05]  /*25e90*/  @!P1 BRA `(.L_x_1720) ;  /* 0x0000005800309947 */ /* 0x002fea0003800000 */
.L_x_1936:
[----:B------:R-:W-:Y:S05]  /*25ea0*/  @!P0 BRA `(.L_x_1721) ;  /* 0x0000000000048947 */ /* 0x000fea0003800000 */
[----:B------:R-:W-:Y:S01]  /*25eb0*/  BPT.TRAP 0x1 ;  /* 0x000000040000795c */ /* 0x000fe20000300000 */
.L_x_1721:
[----:B------:R-:W3:Y:S02]  /*25ec0*/  LDL.LU R4, [R1+0xc] ;  /* 0x00000c0001047983 */ /* 0x000ee40000300800 */
[----:B---3--:R-:W-:-:S04]  /*25ed0*/  IMAD R4, R4, 0x8, R0 ;  /* 0x0000000804047824 */ /* 0x008fc800078e0200 */
[----:B------:R-:W3:Y:S02]  /*25ee0*/  SYNCS.PHASECHK.TRANS64.TRYWAIT P1, [R4+URZ+0x28460], R5 ;  /* 0x02846005040075a7 */ /* 0x000ee4000802017f */
[----:B---3--:R-:W-:Y:S05]  /*25ef0*/  @!P1 BRA `(.L_x_1722) ;  /* 0x00000058002c9947 */ /* 0x008fea0003800000 */
.L_x_1937:
[----:B------:R-:W-:Y:S05]  /*25f00*/  @!P0 BRA `(.L_x_1723) ;  /* 0x0000000000048947 */ /* 0x000fea0003800000 */
[----:B------:R-:W-:Y:S01]  /*25f10*/  BPT.TRAP 0x1 ;  /* 0x000000040000795c */ /* 0x000fe20000300000 */
.L_x_1723:
[----:B------:R-:W-:-:S04]  /*25f20*/  IMAD R3, R3, 0x8, R0 ;  /* 0x0000000803037824 */ /* 0x000fc800078e0200 */
[----:B------:R-:W4:Y:S02]  /*25f30*/  SYNCS.PHASECHK.TRANS64.TRYWAIT P1, [R3+URZ+0x28460], R2 ;  /* 0x02846002030075a7 */ /* 0x000f24000802017f */
[----:B----4-:R-:W-:Y:S05]  /*25f40*/  @!P1 BRA `(.L_x_1724) ;  /* 0x00000058002c9947 */ /* 0x010fea0003800000 */
.L_x_1938:
[----:B------:R-:W-:Y:S05]  /*25f50*/  @!P0 BRA `(.L_x_1725) ;  /* 0x0000000000048947 */ /* 0x000fea0003800000 */
[----:B------:R-:W-:Y:S01]  /*25f60*/  BPT.TRAP 0x1 ;  /* 0x000000040000795c */ /* 0x000fe20000300000 */
.L_x_1725:
[----:B------:R-:W5:Y:S02]  /*25f70*/  SYNCS.PHASECHK.TRANS64.TRYWAIT P0, [R4+URZ+0x28480], R5 ;  /* 0x02848005040075a7 */ /* 0x000f64000800017f */
[----:B-----5:R-:W-:Y:S05]  /*25f80*/  @!P0 BRA `(.L_x_1726) ;  /* 0x0000005800308947 */ /* 0x020fea0003800000 */
.L_x_1727:
[----:B------:R0:W0:Y:S02]  /*25f90*/  SYNCS.PHASECHK.TRANS64.TRYWAIT P0, [R3+URZ+0x28480], R2 ;  /* 0x02848002030075a7 */ /* 0x000024000800017f */
[----:B0-----:R-:W-:Y:S05]  /*25fa0*/  @!P0 NANOSLEEP.SYNCS 0x989680 ;  /* 0x009896800000895d */ /* 0x001fea0003900000 */
[----:B------:R-:W0:Y:S02]  /*25fb0*/  @!P0 SYNCS.PHASECHK.TRANS64 P0, [R3+URZ+0x28480], R2 ;  /* 0x02848002030085a7 */ /* 0x000e24000800007f */
[----:B0-----:R-:W-:Y:S05]  /*25fc0*/  @!P0 BRA `(.L_x_1727) ;  /* 0xfffffffc00f08947 */ /* 0x001fea000383ffff */
.L_x_1348:
[----:B------:R-:W-:Y:S05]  /*25fd0*/  BSYNC B8 ;  /* 0x0000000000087941 */ /* 0x000fea0003800000 */
.L_x_1345:
[----:B------:R-:W-:Y:S05]  /*25fe0*/  EXIT ;  /* 0x000000000000794d */ /* 0x000fea0003800000 */
.L_x_1374:
[----:B-1----:R1:W2:Y:S02]  /*25ff0*/  SYNCS.PHASECHK.TRANS64.TRYWAIT P6, [R80+URZ+0x28490], R93 ;  /* 0x0284905d500075a7 */ /* 0x0022a400080c017f */
[----:B--2---:R-:W-:Y:S05]  /*26000*/  @!P6 NANOSLEEP.SYNCS 0x989680 ;  /* 0x009896800000e95d */ /* 0x004fea0003900000 */
[----:B------:R-:W2:Y:S02]  /*26010*/  @!P6 SYNCS.PHASECHK.TRANS64 P6, [R80+URZ+0x28490], R93 ;  /* 0x0284905d5000e5a7 */ /* 0x000ea400080c007f */
[----:B--2---:R-:W-:Y:S05]  /*26020*/  @!P6 BRA `(.L_x_1374) ;  /* 0xfffffffc00f0e947 */ /* 0x004fea000383ffff */
[----:B------:R-:W-:Y:S05]  /*26030*/  BRA `(.L_x_1728) ;  /* 0xfffffdc800f87947 */ /* 0x000fea000383ffff */
.L_x_1392:
[----:B0-----:R0:W1:Y:S02]  /*26040*/  SYNCS.PHASECHK.TRANS64.TRYWAIT P5, [R80+URZ+0x28490], R93 ;  /* 0x0284905d500075a7 */ /* 0x00106400080a017f */
[----:B-1----:R-:W-:Y:S05]  /*26050*/  @!P5 NANOSLEEP.SYNCS 0x989680 ;  /* 0x009896800000d95d */ /* 0x002fea0003900000 */
[----:B------:R-:W1:Y:S02]  /*26060*/  @!P5 SYNCS.PHASECHK.TRANS64 P5, [R80+URZ+0x28490], R93 ;  /* 0x0284905d5000d5a7 */ /* 0x000e6400080a007f */
[----:B-1----:R-:W-:Y:S05]  /*26070*/  @!P5 BRA `(.L_x_1392) ;  /* 0xfffffffc00f0d947 */ /* 0x002fea000383ffff */
[----:B------:R-:W-:Y:S05]  /*26080*/  BRA `(.L_x_1729) ;  /* 0xfffffdec00187947 */ /* 0x000fea000383ffff */
.L_x_1401:
[----:B0-----:R0:W1:Y:S02]  /*26090*/  SYNCS.PHASECHK.TRANS64.TRYWAIT P4, [R80+URZ+0x28490], R93 ;  /* 0x0284905d500075a7 */ /* 0x001064000808017f */
[----:B-1----:R-:W-:Y:S05]  /*260a0*/  @!P4 NANOSLEEP.SYNCS 0x989680 ;  /* 0x009896800000c95d */ /* 0x002fea0003900000 */
[----:B------:R-:W1:Y:S02]  /*260b0*/  @!P4 SYNCS.PHASECHK.TRANS64 P4, [R80+URZ+0x28490], R93 ;  /* 0x0284905d5000c5a7 */ /* 0x000e64000808007f */
[----:B-1----:R-:W-:Y:S05]  /*260c0*/  @!P4 BRA `(.L_x_1401) ;  /* 0xfffffffc00f0c947 */ /* 0x002fea000383ffff */
[----:B------:R-:W-:Y:S05]  /*260d0*/  BRA `(.L_x_1730) ;  /* 0xfffffe0c003c7947 */ /* 0x000fea000383ffff */
.L_x_1407:
[----:B-1----:R1:W2:Y:S02]  /*260e0*/  SYNCS.PHASECHK.TRANS64.TRYWAIT P3, [R80+URZ+0x284b0], R93 ;  /* 0x0284b05d500075a7 */ /* 0x0022a4000806017f */
[----:B--2---:R-:W-:Y:S05]  /*260f0*/  @!P3 NANOSLEEP.SYNCS 0x989680 ;  /* 0x009896800000b95d */ /* 0x004fea0003900000 */
[----:B------:R-:W2:Y:S02]  /*26100*/  @!P3 SYNCS.PHASECHK.TRANS64 P3, [R80+URZ+0x284b0], R93 ;  /* 0x0284b05d5000b5a7 */ /* 0x000ea4000806007f */
[----:B--2---:R-:W-:Y:S05]  /*26110*/  @!P3 BRA `(.L_x_1407) ;  /* 0xfffffffc00f0b947 */ /* 0x004fea000383ffff */
[----:B------:R-:W-:Y:S05]  /*26120*/  BRA `(.L_x_1731) ;  /* 0xfffffe0c00c87947 */ /* 0x000fea000383ffff */
.L_x_1423:
[----:B------:R-:W-:Y:S01]  /*26130*/  BSSY B0, `(.L_x_1732) ;  /* 0x0000008000007945 */ /* 0x000fe20003800000 */
[----:B------:R-:W-:Y:S01]  /*26140*/  IMAD.MOV.U32 R13, RZ, RZ, R229 ;  /* 0x000000ffff0d7224 */ /* 0x000fe200078e00e5 */
[----:B------:R-:W-:Y:S01]  /*26150*/  MOV R11, 0x1f ;  /* 0x0000001f000b7802 */ /* 0x000fe20000000f00 */
[----:B------:R-:W-:Y:S02]  /*26160*/  IMAD.MOV.U32 R12, RZ, RZ, RZ ;  /* 0x000000ffff0c7224 */ /* 0x000fe400078e00ff */
[----:B------:R-:W-:-:S07]  /*26170*/  IMAD.MOV.U32 R15, RZ, RZ, -0x1 ;  /* 0xffffffffff0f7424 */ /* 0x000fce00078e00ff */
[----:B-----5:R-:W-:Y:S05]  /*26180*/  WARPSYNC.COLLECTIVE R15, `(.L_x_1733) ;  /* 0x000000000f087348 */ /* 0x020fea0003c00000 */
[----:B------:R0:W1:Y:S02]  /*26190*/  SHFL.IDX P6, R14, R13, R12, R11 ;  /* 0x0000000c0d0e7389 */ /* 0x00006400000c000b */
[----:B01---5:R-:W-:Y:S01]  /*261a0*/  ENDCOLLECTIVE ;  /* 0x000000000000791b */ /* 0x023fe20003800000 */
.L_x_1733:
[----:B------:R-:W-:Y:S05]  /*261b0*/  BSYNC B0 ;  /* 0x0000000000007941 */ /* 0x000fea0003800000 */
.L_x_1732:
[----:B------:R-:W-:Y:S01]  /*261c0*/  IMAD.MOV.U32 R200, RZ, RZ, R14 ;  /* 0x000000ffffc87224 */ /* 0x000fe200078e000e */
[----:B------:R-:W-:Y:S06]  /*261d0*/  BRA `(.L_x_1734) ;  /* 0xfffffe1c006c7947 */ /* 0x000fec000383ffff */
.L_x_1433:
[----:B------:R-:W-:Y:S01]  /*261e0*/  BSSY B1, `(.L_x_1735) ;  /* 0x0000008000017945 */ /* 0x000fe20003800000 */
[----:B------:R-:W-:Y:S02]  /*261f0*/  IMAD.MOV.U32 R13, RZ, RZ, R4 ;  /* 0x000000ffff0d7224 */ /* 0x000fe400078e0004 */
[----:B------:R-:W-:Y:S02]  /*26200*/  IMAD.MOV.U32 R12, RZ, RZ, RZ ;  /* 0x000000ffff0c7224 */ /* 0x000fe400078e00ff */
[----:B------:R-:W-:Y:S02]  /*26210*/  IMAD.MOV.U32 R11, RZ, RZ, 0x181f ;  /* 0x0000181fff0b7424 */ /* 0x000fe400078e00ff */
[----:B------:R-:W-:-:S07]  /*26220*/  IMAD.MOV.U32 R15, RZ, RZ, -0x1 ;  /* 0xffffffffff0f7424 */ /* 0x000fce00078e00ff */
[----:B0-----:R-:W-:Y:S05]  /*26230*/  WARPSYNC.COLLECTIVE R15, `(.L_x_1736) ;  /* 0x000000000f087348 */ /* 0x001fea0003c00000 */
[----:B------:R1:W2:Y:S02]  /*26240*/  SHFL.IDX P6, R14, R13, R12, R11 ;  /* 0x0000000c0d0e7389 */ /* 0x0002a400000c000b */
[----:B012---:R-:W-:Y:S01]  /*26250*/  ENDCOLLECTIVE ;  /* 0x000000000000791b */ /* 0x007fe20003800000 */
.L_x_1736:
[----:B------:R-:W-:Y:S05]  /*26260*/  BSYNC B1 ;  /* 0x0000000000017941 */ /* 0x000fea0003800000 */
.L_x_1735:
[----:B------:R-:W-:Y:S02]  /*26270*/  IMAD.MOV.U32 R13, RZ, RZ, R0 ;  /* 0x000000ffff0d7224 */ /* 0x000fe400078e0000 */
[----:B------:R-:W-:Y:S02]  /*26280*/  IMAD.MOV.U32 R12, RZ, RZ, RZ ;  /* 0x000000ffff0c7224 */ /* 0x000fe400078e00ff */
[----:B------:R-:W-:Y:S02]  /*26290*/  IMAD.MOV.U32 R11, RZ, RZ, 0x181f ;  /* 0x0000181fff0b7424 */ /* 0x000fe400078e00ff */
[----:B------:R-:W-:Y:S02]  /*262a0*/  IMAD.MOV.U32 R15, RZ, RZ, -0x1 ;  /* 0xffffffffff0f7424 */ /* 0x000fe400078e00ff */
[----:B------:R-:W-:-:S07]  /*262b0*/  IMAD.MOV.U32 R3, RZ, RZ, R14 ;  /* 0x000000ffff037224 */ /* 0x000fce00078e000e */
[----:B------:R-:W-:Y:S05]  /*262c0*/  WARPSYNC.COLLECTIVE R15, `(.L_x_1737) ;  /* 0x000000000f087348 */ /* 0x000fea0003c00000 */
[----:B------:R0:W1:Y:S02]  /*262d0*/  SHFL.IDX P6, R14, R13, R12, R11 ;  /* 0x0000000c0d0e7389 */ /* 0x00006400000c000b */
[----:B01----:R-:W-:Y:S01]  /*262e0*/  ENDCOLLECTIVE ;  /* 0x000000000000791b */ /* 0x003fe20003800000 */
.L_x_1737:
[----:B------:R-:W-:Y:S02]  /*262f0*/  IMAD.MOV.U32 R13, RZ, RZ, R8 ;  /* 0x000000ffff0d7224 */ /* 0x000fe400078e0008 */
[----:B------:R-:W-:-:S07]  /*26300*/  IMAD.MOV.U32 R5, RZ, RZ, R14 ;  /* 0x000000ffff057224 */ /* 0x000fce00078e000e */
[----:B------:R-:W-:Y:S05]  /*26310*/  WARPSYNC.COLLECTIVE R15, `(.L_x_1738) ;  /* 0x000000000f087348 */ /* 0x000fea0003c00000 */
[----:B------:R0:W1:Y:S02]  /*26320*/  SHFL.IDX P6, R14, R13, R12, R11 ;  /* 0x0000000c0d0e7389 */ /* 0x00006400000c000b */
[----:B01----:R-:W-:Y:S01]  /*26330*/  ENDCOLLECTIVE ;  /* 0x000000000000791b */ /* 0x003fe20003800000 */
.L_x_1738:
[----:B------:R-:W-:Y:S01]  /*26340*/  MOV R13, R6 ;  /* 0x00000006000d7202 */ /* 0x000fe20000000f00 */
[----:B------:R-:W-:-:S07]  /*26350*/  IMAD.MOV.U32 R7, RZ, RZ, R14 ;  /* 0x000000ffff077224 */ /* 0x000fce00078e000e */
[----:B------:R-:W-:Y:S05]  /*26360*/  WARPSYNC.COLLECTIVE R15, `(.L_x_1739) ;  /* 0x000000000f087348 */ /* 0x000fea0003c00000 */
[----:B------:R0:W1:Y:S02]  /*26370*/  SHFL.IDX P6, R14, R13, R12, R11 ;  /* 0x0000000c0d0e7389 */ /* 0x00006400000c000b */
[----:B01----:R-:W-:Y:S01]  /*26380*/  ENDCOLLECTIVE ;  /* 0x000000000000791b */ /* 0x003fe20003800000 */
.L_x_1739:
[----:B------:R-:W-:Y:S05]  /*26390*/  BRA `(.L_x_1740) ;  /* 0xfffffe2000b87947 */ /* 0x000fea000383ffff */
.L_x_1436:
[----:B------:R-:W-:Y:S01]  /*263a0*/  BSSY B1, `(.L_x_1741) ;  /* 0x0000008000017945 */ /* 0x000fe20003800000 */
[----:B0-----:R-:W-:Y:S02]  /*263b0*/  IMAD.MOV.U32 R13, RZ, RZ, R4 ;  /* 0x000000ffff0d7224 */ /* 0x001fe400078e0004 */
[----:B------:R-:W-:Y:S02]  /*263c0*/  IMAD.MOV.U32 R12, RZ, RZ, 0x1 ;  /* 0x00000001ff0c7424 */ /* 0x000fe400078e00ff */
[----:B------:R-:W-:Y:S02]  /*263d0*/  IMAD.MOV.U32 R11, RZ, RZ, 0x181f ;  /* 0x0000181fff0b7424 */ /* 0x000fe400078e00ff */
[----:B------:R-:W-:-:S07]  /*263e0*/  IMAD.MOV.U32 R15, RZ, RZ, -0x1 ;  /* 0xffffffffff0f7424 */ /* 0x000fce00078e00ff */
[----:B-12345:R-:W-:Y:S05]  /*263f0*/  WARPSYNC.COLLECTIVE R15, `(.L_x_1742) ;  /* 0x000000000f087348 */ /* 0x03efea0003c00000 */
[----:B------:R0:W0:Y:S02]  /*26400*/  SHFL.IDX P6, R14, R13, R12, R11 ;  /* 0x0000000c0d0e7389 */ /* 0x00002400000c000b */
[----:B012345:R-:W-:Y:S01]  /*26410*/  ENDCOLLECTIVE ;  /* 0x000000000000791b */ /* 0x03ffe20003800000 */
.L_x_1742:
[----:B------:R-:W-:Y:S05]  /*26420*/  BSYNC B1 ;  /* 0x0000000000017941 */ /* 0x000fea0003800000 */
.L_x_1741:
[----:B------:R-:W-:Y:S02]  /*26430*/  IMAD.MOV.U32 R13, RZ, RZ, R0 ;  /* 0x000000ffff0d7224 */ /* 0x000fe400078e0000 */
[----:B------:R-:W-:Y:S02]  /*26440*/  IMAD.MOV.U32 R12, RZ, RZ, 0x1 ;  /* 0x00000001ff0c7424 */ /* 0x000fe400078e00ff */
[----:B------:R-:W-:Y:S02]  /*26450*/  IMAD.MOV.U32 R11, RZ, RZ, 0x181f ;  /* 0x0000181fff0b7424 */ /* 0x000fe400078e00ff */
[----:B------:R-:W-:Y:S02]  /*26460*/  IMAD.MOV.U32 R15, RZ, RZ, -0x1 ;  /* 0xffffffffff0f7424 */ /* 0x000fe400078e00ff */
[----:B------:R-:W-:-:S07]  /*26470*/  IMAD.MOV.U32 R3, RZ, RZ, R14 ;  /* 0x000000ffff037224 */ /* 0x000fce00078e000e */
[----:B------:R-:W-:Y:S05]  /*26480*/  WARPSYNC.COLLECTIVE R15, `(.L_x_1743) ;  /* 0x000000000f087348 */ /* 0x000fea0003c00000 */
[----:B------:R0:W1:Y:S02]  /*26490*/  SHFL.IDX P6, R14, R13, R12, R11 ;  /* 0x0000000c0d0e7389 */ /* 0x00006400000c000b */
[----:B01----:R-:W-:Y:S01]  /*264a0*/  ENDCOLLECTIVE ;  /* 0x000000000000791b */ /* 0x003fe20003800000 */
.L_x_1743:
[----:B------:R-:W-:Y:S02]  /*264b0*/  IMAD.MOV.U32 R13, RZ, RZ, R8 ;  /* 0x000000ffff0d7224 */ /* 0x000fe400078e0008 */
[----:B------:R-:W-:-:S07]  /*264c0*/  IMAD.MOV.U32 R5, RZ, RZ, R14 ;  /* 0x000000ffff057224 */ /* 0x000fce00078e000e */
[----:B------:R-:W-:Y:S05]  /*264d0*/  WARPSYNC.COLLECTIVE R15, `(.L_x_1744) ;  /* 0x000000000f087348 */ /* 0x000fea0003c00000 */
[----:B------:R0:W1:Y:S02]  /*264e0*/  SHFL.IDX P6, R14, R13, R12, R11 ;  /* 0x0000000c0d0e7389 */ /* 0x00006400000c000b */
[----:B01----:R-:W-:Y:S01]  /*264f0*/  ENDCOLLECTIVE ;  /* 0x000000000000791b */ /* 0x003fe20003800000 */
.L_x_1744:
[----:B------:R-:W-:Y:S02]  /*26500*/  IMAD.MOV.U32 R13, RZ, RZ, R6 ;  /* 0x000000ffff0d7224 */ /* 0x000fe400078e0006 */
[----:B------:R-:W-:-:S07]  /*26510*/  IMAD.MOV.U32 R7, RZ, RZ, R14 ;  /* 0x000000ffff077224 */ /* 0x000fce00078e000e */
[----:B------:R-:W-:Y:S05]  /*26520*/  WARPSYNC.COLLECTIVE R15, `(.L_x_1745) ;  /* 0x000000000f087348 */ /* 0x000fea0003c00000 */
[----:B------:R0:W1:Y:S02]  /*26530*/  SHFL.IDX P6, R14, R13, R12, R11 ;  /* 0x0000000c0d0e7389 */ /* 0x00006400000c000b */
[----:B01----:R-:W-:Y:S01]  /*26540*/  ENDCOLLECTIVE ;  /* 0x000000000000791b */ /* 0x003fe20003800000 */
.L_x_1745:
[----:B------:R-:W-:Y:S05]  /*26550*/  BRA `(.L_x_1746) ;  /* 0xfffffe2000d47947 */ /* 0x000fea000383ffff */
.L_x_1439:
[----:B------:R-:W-:Y:S01]  /*26560*/  BSSY B1, `(.L_x_1747) ;  /* 0x0000008000017945 */ /* 0x000fe20003800000 */
[----:B0-----:R-:W-:Y:S01]  /*26570*/  IMAD.MOV.U32 R13, RZ, RZ, R4 ;  /* 0x000000ffff0d7224 */ /* 0x001fe200078e0004 */
[----:B------:R-:W-:Y:S01]  /*26580*/  MOV R12, 0x2 ;  /* 0x00000002000c7802 */ /* 0x000fe20000000f00 */
[----:B------:R-:W-:Y:S02]  /*26590*/  IMAD.MOV.U32 R11, RZ, RZ, 0x181f ;  /* 0x0000181fff0b7424 */ /* 0x000fe400078e00ff */
[----:B------:R-:W-:-:S07]  /*265a0*/  IMAD.MOV.U32 R15, RZ, RZ, -0x1 ;  /* 0xffffffffff0f7424 */ /* 0x000fce00078e00ff */
[----:B-12345:R-:W-:Y:S05]  /*265b0*/  WARPSYNC.COLLECTIVE R15, `(.L_x_1748) ;  /* 0x000000000f087348 */ /* 0x03efea0003c00000 */
[----:B------:R0:W0:Y:S02]  /*265c0*/  SHFL.IDX P6, R14, R13, R12, R11 ;  /* 0x0000000c0d0e7389 */ /* 0x00002400000c000b */
[----:B012345:R-:W-:Y:S01]  /*265d0*/  ENDCOLLECTIVE ;  /* 0x000000000000791b */ /* 0x03ffe20003800000 */
.L_x_1748:
[----:B------:R-:W-:Y:S05]  /*265e0*/  BSYNC B1 ;  /* 0x0000000000017941 */ /* 0x000fea0003800000 */
.L_x_1747:
        /* <DEDUP_REMOVED lines=8> */
.L_x_1749:
[----:B------:R-:W-:Y:S02]  /*26670*/  IMAD.MOV.U32 R13, RZ, RZ, R8 ;  /* 0x000000ffff0d7224 */ /* 0x000fe400078e0008 */
[----:B------:R-:W-:-:S07]  /*26680*/  IMAD.MOV.U32 R5, RZ, RZ, R14 ;  /* 0x000000ffff057224 */ /* 0x000fce00078e000e */
[----:B------:R-:W-:Y:S05]  /*26690*/  WARPSYNC.COLLECTIVE R15, `(.L_x_1750) ;  /* 0x000000000f087348 */ /* 0x000fea0003c00000 */
[----:B------:R0:W1:Y:S02]  /*266a0*/  SHFL.IDX P6, R14, R13, R12, R11 ;  /* 0x0000000c0d0e7389 */ /* 0x00006400000c000b */
[----:B01----:R-:W-:Y:S01]  /*266b0*/  ENDCOLLECTIVE ;  /* 0x000000000000791b */ /* 0x003fe20003800000 */
.L_x_1750:
[----:B------:R-:W-:Y:S02]  /*266c0*/  IMAD.MOV.U32 R13, RZ, RZ, R6 ;  /* 0x000000ffff0d7224 */ /* 0x000fe400078e0006 */
[----:B------:R-:W-:-:S07]  /*266d0*/  IMAD.MOV.U32 R7, RZ, RZ, R14 ;  /* 0x000000ffff077224 */ /* 0x000fce00078e000e */
[----:B------:R-:W-:Y:S05]  /*266e0*/  WARPSYNC.COLLECTIVE R15, `(.L_x_1751) ;  /* 0x000000000f087348 */ /* 0x000fea0003c00000 */
[----:B------:R0:W1:Y:S02]  /*266f0*/  SHFL.IDX P6, R14, R13, R12, R11 ;  /* 0x0000000c0d0e7389 */ /* 0x00006400000c000b */
[----:B01----:R-:W-:Y:S01]  /*26700*/  ENDCOLLECTIVE ;  /* 0x000000000000791b */ /* 0x003fe20003800000 */
.L_x_1751:
[----:B------:R-:W-:Y:S05]  /*26710*/  BRA `(.L_x_1752) ;  /* 0xfffffe2000e87947 */ /* 0x000fea000383ffff */
.L_x_1442:
[----:B------:R-:W-:Y:S01]  /*26720*/  BSSY B1, `(.L_x_1753) ;  /* 0x0000008000017945 */ /* 0x000fe20003800000 */
[----:B------:R-:W-:Y:S01]  /*26730*/  IMAD.MOV.U32 R13, RZ, RZ, R4 ;  /* 0x000000ffff0d7224 */ /* 0x000fe200078e0004 */
[----:B------:R-:W-:Y:S01]  /*26740*/  MOV R15, 0xffffffff ;  /* 0xffffffff000f7802 */ /* 0x000fe20000000f00 */
[----:B------:R-:W-:Y:S02]  /*26750*/  IMAD.MOV.U32 R12, RZ, RZ, 0x3 ;  /* 0x00000003ff0c7424 */ /* 0x000fe400078e00ff */
[----:B------:R-:W-:-:S07]  /*26760*/  IMAD.MOV.U32 R11, RZ, RZ, 0x181f ;  /* 0x0000181fff0b7424 */ /* 0x000fce00078e00ff */
[----:B-12345:R-:W-:Y:S05]  /*26770*/  WARPSYNC.COLLECTIVE R15, `(.L_x_1754) ;  /* 0x000000000f087348 */ /* 0x03efea0003c00000 */
[----:B------:R0:W0:Y:S02]  /*26780*/  SHFL.IDX P6, R14, R13, R12, R11 ;  /* 0x0000000c0d0e7389 */ /* 0x00002400000c000b */
[----:B012345:R-:W-:Y:S01]  /*26790*/  ENDCOLLECTIVE ;  /* 0x000000000000791b */ /* 0x03ffe20003800000 */
.L_x_1754:
[----:B------:R-:W-:Y:S05]  /*267a0*/  BSYNC B1 ;  /* 0x0000000000017941 */ /* 0x000fea0003800000 */
.L_x_1753:
        /* <DEDUP_REMOVED lines=8> */
.L_x_1755:
[----:B------:R-:W-:Y:S02]  /*26830*/  IMAD.MOV.U32 R13, RZ, RZ, R8 ;  /* 0x000000ffff0d7224 */ /* 0x000fe400078e0008 */
[----:B------:R-:W-:-:S07]  /*26840*/  IMAD.MOV.U32 R5, RZ, RZ, R14 ;  /* 0x000000ffff057224 */ /* 0x000fce00078e000e */
[----:B------:R-:W-:Y:S05]  /*26850*/  WARPSYNC.COLLECTIVE R15, `(.L_x_1756) ;  /* 0x000000000f087348 */ /* 0x000fea0003c00000 */
[----:B------:R0:W1:Y:S02]  /*26860*/  SHFL.IDX P6, R14, R13, R12, R11 ;  /* 0x0000000c0d0e7389 */ /* 0x00006400000c000b */
[----:B01----:R-:W-:Y:S01]  /*26870*/  ENDCOLLECTIVE ;  /* 0x000000000000791b */ /* 0x003fe20003800000 */
.L_x_1756:
[----:B------:R-:W-:Y:S02]  /*26880*/  IMAD.MOV.U32 R13, RZ, RZ, R6 ;  /* 0x000000ffff0d7224 */ /* 0x000fe400078e0006 */
[----:B------:R-:W-:-:S07]  /*26890*/  IMAD.MOV.U32 R7, RZ, RZ, R14 ;  /* 0x000000ffff077224 */ /* 0x000fce00078e000e */
[----:B------:R-:W-:Y:S05]  /*268a0*/  WARPSYNC.COLLECTIVE R15, `(.L_x_1757) ;  /* 0x000000000f087348 */ /* 0x000fea0003c00000 */
[----:B------:R0:W1:Y:S02]  /*268b0*/  SHFL.IDX P6, R14, R13, R12, R11 ;  /* 0x0000000c0d0e7389 */ /* 0x00006400000c000b */
[----:B01----:R-:W-:Y:S01]  /*268c0*/  ENDCOLLECTIVE ;  /* 0x000000000000791b */ /* 0x003fe20003800000 */
.L_x_1757:
[----:B------:R-:W-:Y:S05]  /*268d0*/  BRA `(.L_x_1758) ;  /* 0xfffffe2400047947 */ /* 0x000fea000383ffff */
.L_x_1446:
[----:B0-----:R0:W1:Y:S02]  /*268e0*/  SYNCS.PHASECHK.TRANS64.TRYWAIT P0, [R16+URZ+0x28400], R3 ;  /* 0x02840003100075a7 */ /* 0x001064000800017f */
[----:B-1----:R-:W-:Y:S05]  /*268f0*/  @!P0 NANOSLEEP.SYNCS 0x989680 ;  /* 0x009896800000895d */ /* 0x002fea0003900000 */
[----:B------:R-:W1:Y:S02]  /*26900*/  @!P0 SYNCS.PHASECHK.TRANS64 P0, [R16+URZ+0x28400], R3 ;  /* 0x02840003100085a7 */ /* 0x000e64000800007f */
[----:B-1----:R-:W-:Y:S05]  /*26910*/  @!P0 BRA `(.L_x_1446) ;  /* 0xfffffffc00f08947 */ /* 0x002fea000383ffff */
[----:B------:R-:W-:Y:S05]  /*26920*/  BRA `(.L_x_1759) ;  /* 0xfffffe2400847947 */ /* 0x000fea000383ffff */
.L_x_1462:
[----:B------:R-:W1:Y:S01]  /*26930*/  LDC R54, c[0x0][0x3f4] ;  /* 0x0000fd00ff367b82 */ /* 0x000e620000000800 */
[----:B------:R-:W-:Y:S01]  /*26940*/  BSSY B1, `(.L_x_1760) ;  /* 0x0000008000017945 */ /* 0x000fe20003800000 */
[----:B------:R-:W-:Y:S02]  /*26950*/  IMAD.MOV.U32 R13, RZ, RZ, R10 ;  /* 0x000000ffff0d7224 */ /* 0x000fe400078e000a */
[----:B------:R-:W-:Y:S02]  /*26960*/  IMAD.MOV.U32 R12, RZ, RZ, RZ ;  /* 0x000000ffff0c7224 */ /* 0x000fe400078e00ff */
[----:B------:R-:W-:Y:S02]  /*26970*/  IMAD.MOV.U32 R11, RZ, RZ, 0x181f ;  /* 0x0000181fff0b7424 */ /* 0x000fe400078e00ff */
[----:B------:R-:W-:-:S07]  /*26980*/  IMAD.MOV.U32 R15, RZ, RZ, -0x1 ;  /* 0xffffffffff0f7424 */ /* 0x000fce00078e00ff */
[----:B01----:R-:W-:Y:S05]  /*26990*/  WARPSYNC.COLLECTIVE R15, `(.L_x_1761) ;  /* 0x000000000f087348 */ /* 0x003fea0003c00000 */
[----:B------:R2:W3:Y:S02]  /*269a0*/  SHFL.IDX P6, R14, R13, R12, R11 ;  /* 0x0000000c0d0e7389 */ /* 0x0004e400000c000b */
[----:B0123--:R-:W-:Y:S01]  /*269b0*/  ENDCOLLECTIVE ;  /* 0x000000000000791b */ /* 0x00ffe20003800000 */
.L_x_1761:
[----:B------:R-:W-:Y:S05]  /*269c0*/  BSYNC B1 ;  /* 0x0000000000017941 */ /* 0x000fea0003800000 */
.L_x_1760:
[----:B------:R-:W-:Y:S01]  /*269d0*/  MOV R13, R37 ;  /* 0x00000025000d7202 */ /* 0x000fe20000000f00 */
[----:B------:R-:W-:Y:S01]  /*269e0*/  IMAD.MOV.U32 R12, RZ, RZ, RZ ;  /* 0x000000ffff0c7224 */ /* 0x000fe200078e00ff */
[----:B------:R-:W-:Y:S01]  /*269f0*/  ISETP.GE.AND P0, PT, R22, R54, PT ;  /* 0x000000361600720c */ /* 0x000fe20003f06270 */
[----:B------:R-:W-:Y:S02]  /*26a00*/  IMAD.MOV.U32 R11, RZ, RZ, 0x181f ;  /* 0x0000181fff0b7424 */ /* 0x000fe400078e00ff */
[----:B------:R-:W-:Y:S02]  /*26a10*/  IMAD.MOV.U32 R15, RZ, RZ, -0x1 ;  /* 0xffffffffff0f7424 */ /* 0x000fe400078e00ff */
[----:B------:R-:W-:Y:S02]  /*26a20*/  IMAD.MOV.U32 R3, RZ, RZ, R14 ;  /* 0x000000ffff037224 */ /* 0x000fe400078e000e */
[----:B------:R-:W-:-:S07]  /*26a30*/  IMAD R59, R195, R0, RZ ;  /* 0x00000000c33b7224 */ /* 0x000fce00078e02ff */
[----:B------:R-:W-:Y:S05]  /*26a40*/  WARPSYNC.COLLECTIVE R15, `(.L_x_1762) ;  /* 0x000000000f087348 */ /* 0x000fea0003c00000 */
[----:B------:R0:W1:Y:S02]  /*26a50*/  SHFL.IDX P6, R14, R13, R12, R11 ;  /* 0x0000000c0d0e7389 */ /* 0x00006400000c000b */
[----:B01----:R-:W-:Y:S01]  /*26a60*/  ENDCOLLECTIVE ;  /* 0x000000000000791b */ /* 0x003fe20003800000 */
.L_x_1762:
[----:B------:R-:W-:Y:S01]  /*26a70*/  ISETP.GE.OR P1, PT, R52, R59, P0 ;  /* 0x0000003b3400720c */ /* 0x000fe20000726670 */
[----:B------:R-:W-:Y:S02]  /*26a80*/  IMAD.MOV.U32 R13, RZ, RZ, R53 ;  /* 0x000000ffff0d7224 */ /* 0x000fe400078e0035 */
[----:B------:R-:W-:-:S10]  /*26a90*/  IMAD.MOV.U32 R5, RZ, RZ, R14 ;  /* 0x000000ffff057224 */ /* 0x000fd400078e000e */
[----:B------:R-:W-:Y:S05]  /*26aa0*/  WARPSYNC.COLLECTIVE R15, `(.L_x_1763) ;  /* 0x000000000f087348 */ /* 0x000fea0003c00000 */
[----:B------:R0:W1:Y:S02]  /*26ab0*/  SHFL.IDX P6, R14, R13, R12, R11 ;  /* 0x0000000c0d0e7389 */ /* 0x00006400000c000b */
[----:B01----:R-:W-:Y:S01]  /*26ac0*/  ENDCOLLECTIVE ;  /* 0x000000000000791b */ /* 0x003fe20003800000 */
.L_x_1763:
[----:B------:R-:W-:-:S05]  /*26ad0*/  @!P1 IADD3 R0, P2, R22, R5, RZ ;  /* 0x0000000516009210 */ /* 0x000fca0007f5e0ff */
[----:B------:R-:W-:Y:S02]  /*26ae0*/  @!P1 IMAD.X R5, R3, 0x1, R23, P2 ;  /* 0x0000000103059824 */ /* 0x000fe400010e0617 */
[----:B------:R-:W-:Y:S02]  /*26af0*/  @!P1 IMAD.MOV.U32 R4, RZ, RZ, R0 ;  /* 0x000000ffff049224 */ /* 0x000fe400078e0000 */
[----:B------:R-:W-:Y:S02]  /*26b00*/  IMAD.MOV.U32 R13, RZ, RZ, R55 ;  /* 0x000000ffff0d7224 */ /* 0x000fe400078e0037 */
[----:B------:R-:W-:-:S07]  /*26b10*/  IMAD.MOV.U32 R7, RZ, RZ, R14 ;  /* 0x000000ffff077224 */ /* 0x000fce00078e000e */
[----:B------:R-:W-:Y:S05]  /*26b20*/  WARPSYNC.COLLECTIVE R15, `(.L_x_1764) ;  /* 0x000000000f087348 */ /* 0x000fea0003c00000 */
[----:B------:R0:W1:Y:S02]  /*26b30*/  SHFL.IDX P6, R14, R13, R12, R11 ;  /* 0x0000000c0d0e7389 */ /* 0x00006400000c000b */
[----:B01----:R-:W-:Y:S01]  /*26b40*/  ENDCOLLECTIVE ;  /* 0x000000000000791b */ /* 0x003fe20003800000 */
.L_x_1764:
[----:B------:R-:W-:-:S05]  /*26b50*/  @!P1 IADD3 R14, P3, R22, R14, RZ ;  /* 0x0000000e160e9210 */ /* 0x000fca0007f7e0ff */
[----:B------:R-:W-:Y:S02]  /*26b60*/  @!P1 IMAD.X R3, R7, 0x1, R23, P3 ;  /* 0x0000000107039824 */ /* 0x000fe400018e0617 */
[----:B------:R-:W-:Y:S01]  /*26b70*/  @!P1 IMAD.MOV.U32 R24, RZ, RZ, R14 ;  /* 0x000000ffff189224 */ /* 0x000fe200078e000e */
[----:B------:R-:W5:Y:S01]  /*26b80*/  @!P1 LD.E.128 R4, desc[UR46][R4.64] ;  /* 0x0000002e04049980 */ /* 0x000f62000c101d00 */
[----:B------:R-:W-:-:S06]  /*26b90*/  @!P1 IMAD.MOV.U32 R25, RZ, RZ, R3 ;  /* 0x000000ffff199224 */ /* 0x000fcc00078e0003 */
[----:B------:R-:W5:Y:S01]  /*26ba0*/  @!P1 LD.E.128 R24, desc[UR46][R24.64] ;  /* 0x0000002e18189980 */ /* 0x000f62000c101d00 */
[----:B------:R-:W-:Y:S01]  /*26bb0*/  IMAD.MOV.U32 R13, RZ, RZ, R10 ;  /* 0x000000ffff0d7224 */ /* 0x000fe200078e000a */
[----:B------:R-:W-:Y:S01]  /*26bc0*/  CS2R R50, SRZ ;  /* 0x0000000000327805 */ /* 0x000fe2000001ff00 */
[----:B------:R-:W-:Y:S01]  /*26bd0*/  IMAD.MOV.U32 R12, RZ, RZ, 0x1 ;  /* 0x00000001ff0c7424 */ /* 0x000fe200078e00ff */
[----:B------:R-:W-:Y:S02]  /*26be0*/  CS2R R40, SRZ ;  /* 0x0000000000287805 */ /* 0x000fe4000001ff00 */
[----:B------:R-:W-:Y:S02]  /*26bf0*/  CS2R R38, SRZ ;  /* 0x0000000000267805 */ /* 0x000fe4000001ff00 */
[----:B------:R-:W-:-:S07]  /*26c00*/  CS2R R20, SRZ ;  /* 0x0000000000147805 */ /* 0x000fce000001ff00 */
[----:B-----5:R-:W-:Y:S05]  /*26c10*/  WARPSYNC.COLLECTIVE R15, `(.L_x_1765) ;  /* 0x000000000f087348 */ /* 0x020fea0003c00000 */
[----:B------:R0:W1:Y:S02]  /*26c20*/  SHFL.IDX P6, R14, R13, R12, R11 ;  /* 0x0000000c0d0e7389 */ /* 0x00006400000c000b */
[----:B01---5:R-:W-:Y:S01]  /*26c30*/  ENDCOLLECTIVE ;  /* 0x000000000000791b */ /* 0x023fe20003800000 */
.L_x_1765:
[----:B------:R-:W-:Y:S01]  /*26c40*/  IMAD.MOV.U32 R13, RZ, RZ, R37 ;  /* 0x000000ffff0d7224 */ /* 0x000fe200078e0025 */
[----:B------:R-:W-:-:S07]  /*26c50*/  MOV R3, R14 ;  /* 0x0000000e00037202 */ /* 0x000fce0000000f00 */
[----:B------:R-:W-:Y:S05]  /*26c60*/  WARPSYNC.COLLECTIVE R15, `(.L_x_1766) ;  /* 0x000000000f087348 */ /* 0x000fea0003c00000 */
[----:B------:R0:W1:Y:S02]  /*26c70*/  SHFL.IDX P6, R14, R13, R12, R11 ;  /* 0x0000000c0d0e7389 */ /* 0x00006400000c000b */
[----:B01----:R-:W-:Y:S01]  /*26c80*/  ENDCOLLECTIVE ;  /* 0x000000000000791b */ /* 0x003fe20003800000 */
.L_x_1766:
[----:B------:R-:W-:Y:S02]  /*26c90*/  IMAD.MOV.U32 R13, RZ, RZ, R53 ;  /* 0x000000ffff0d7224 */ /* 0x000fe400078e0035 */
[----:B------:R-:W-:-:S07]  /*26ca0*/  IMAD.MOV.U32 R9, RZ, RZ, R14 ;  /* 0x000000ffff097224 */ /* 0x000fce00078e000e */
[----:B------:R-:W-:Y:S05]  /*26cb0*/  WARPSYNC.COLLECTIVE R15, `(.L_x_1767) ;  /* 0x000000000f087348 */ /* 0x000fea0003c00000 */
[----:B------:R0:W1:Y:S02]  /*26cc0*/  SHFL.IDX P6, R14, R13, R12, R11 ;  /* 0x0000000c0d0e7389 */ /* 0x00006400000c000b */
[----:B01----:R-:W-:Y:S01]  /*26cd0*/  ENDCOLLECTIVE ;  /* 0x000000000000791b */ /* 0x003fe20003800000 */
.L_x_1767:
[----:B------:R-:W-:Y:S02]  /*26ce0*/  IMAD.MOV.U32 R13, RZ, RZ, R55 ;  /* 0x000000ffff0d7224 */ /* 0x000fe400078e0037 */
[----:B------:R-:W-:-:S07]  /*26cf0*/  IMAD.MOV.U32 R33, RZ, RZ, R14 ;  /* 0x000000ffff217224 */ /* 0x000fce00078e000e */
[----:B------:R-:W-:Y:S05]  /*26d00*/  WARPSYNC.COLLECTIVE R15, `(.L_x_1768) ;  /* 0x000000000f087348 */ /* 0x000fea0003c00000 */
[----:B------:R0:W1:Y:S02]  /*26d10*/  SHFL.IDX P6, R14, R13, R12, R11 ;  /* 0x0000000c0d0e7389 */ /* 0x00006400000c000b */
[----:B01----:R-:W-:Y:S01]  /*26d20*/  ENDCOLLECTIVE ;  /* 0x000000000000791b */ /* 0x003fe20003800000 */
.L_x_1768:
[----:B------:R-:W-:Y:S02]  /*26d30*/  @!P1 IMAD.MOV.U32 R50, RZ, RZ, R4 ;  /* 0x000000ffff329224 */ /* 0x000fe400078e0004 */
[----:B------:R-:W-:Y:S01]  /*26d40*/  @!P1 IMAD.MOV.U32 R51, RZ, RZ, R5 ;  /* 0x000000ffff339224 */ /* 0x000fe200078e0005 */
[----:B------:R-:W-:Y:S01]  /*26d50*/  CS2R R4, SRZ ;  /* 0x0000000000047805 */ /* 0x000fe2000001ff00 */
[----:B------:R-:W-:Y:S02]  /*26d60*/  @!P1 IMAD.MOV.U32 R40, RZ, RZ, R6 ;  /* 0x000000ffff289224 */ /* 0x000fe400078e0006 */
[----:B------:R-:W-:Y:S02]  /*26d70*/  @!P1 IMAD.MOV.U32 R41, RZ, RZ, R7 ;  /* 0x000000ffff299224 */ /* 0x000fe400078e0007 */
[----:B------:R-:W-:Y:S02]  /*26d80*/  @!P1 IMAD.MOV.U32 R38, RZ, RZ, R24 ;  /* 0x000000ffff269224 */ /* 0x000fe400078e0018 */
[----:B------:R-:W-:-:S02]  /*26d90*/  @!P1 IMAD.MOV.U32 R39, RZ, RZ, R25 ;  /* 0x000000ffff279224 */ /* 0x000fc400078e0019 */
[----:B------:R-:W-:Y:S02]  /*26da0*/  @!P1 IMAD.MOV.U32 R20, RZ, RZ, R26 ;  /* 0x000000ffff149224 */ /* 0x000fe400078e001a */
[----:B------:R-:W-:Y:S01]  /*26db0*/  @!P1 IMAD.MOV.U32 R21, RZ, RZ, R27 ;  /* 0x000000ffff159224 */ /* 0x000fe200078e001b */
[----:B------:R-:W-:Y:S06]  /*26dc0*/  BRA `(.L_x_1769) ;  /* 0xfffffe6000f47947 */ /* 0x000fec000383ffff */
.L_x_1465:
[----:B------:R-:W-:Y:S01]  /*26dd0*/  BSSY B1, `(.L_x_1770) ;  /* 0x0000008000017945 */ /* 0x000fe20003800000 */
[----:B------:R-:W-:Y:S01]  /*26de0*/  IMAD.MOV.U32 R13, RZ, RZ, R10 ;  /* 0x000000ffff0d7224 */ /* 0x000fe200078e000a */
[----:B------:R-:W-:Y:S01]  /*26df0*/  MOV R12, 0x2 ;  /* 0x00000002000c7802 */ /* 0x000fe20000000f00 */
[----:B------:R-:W-:Y:S02]  /*26e00*/  IMAD.MOV.U32 R11, RZ, RZ, 0x181f ;  /* 0x0000181fff0b7424 */ /* 0x000fe400078e00ff */
[----:B------:R-:W-:-:S07]  /*26e10*/  IMAD.MOV.U32 R15, RZ, RZ, -0x1 ;  /* 0xffffffffff0f7424 */ /* 0x000fce00078e00ff */
[----:B-----5:R-:W-:Y:S05]  /*26e20*/  WARPSYNC.COLLECTIVE R15, `(.L_x_1771) ;  /* 0x000000000f087348 */ /* 0x020fea0003c00000 */
[----:B------:R0:W1:Y:S02]  /*26e30*/  SHFL.IDX P6, R14, R13, R12, R11 ;  /* 0x0000000c0d0e7389 */ /* 0x00006400000c000b */
[----:B01---5:R-:W-:Y:S01]  /*26e40*/  ENDCOLLECTIVE ;  /* 0x000000000000791b */ /* 0x023fe20003800000 */
.L_x_1771:
[----:B------:R-:W-:Y:S05]  /*26e50*/  BSYNC B1 ;  /* 0x0000000000017941 */ /* 0x000fea0003800000 */
.L_x_1770:
[----:B------:R-:W-:Y:S02]  /*26e60*/  IMAD.MOV.U32 R13, RZ, RZ, R37 ;  /* 0x000000ffff0d7224 */ /* 0x000fe400078e0025 */
[----:B------:R-:W-:Y:S02]  /*26e70*/  IMAD.MOV.U32 R12, RZ, RZ, 0x2 ;  /* 0x00000002ff0c7424 */ /* 0x000fe400078e00ff */
[----:B------:R-:W-:Y:S02]  /*26e80*/  IMAD.MOV.U32 R11, RZ, RZ, 0x181f ;  /* 0x0000181fff0b7424 */ /* 0x000fe400078e00ff */
[----:B------:R-:W-:Y:S02]  /*26e90*/  IMAD.MOV.U32 R15, RZ, RZ, -0x1 ;  /* 0xffffffffff0f7424 */ /* 0x000fe400078e00ff */
[----:B------:R-:W-:Y:S02]  /*26ea0*/  IMAD.MOV.U32 R3, RZ, RZ, R14 ;  /* 0x000000ffff037224 */ /* 0x000fe400078e000e */
[----:B------:R-:W-:-:S07]  /*26eb0*/  VIADD R0, R52, 0x40 ;  /* 0x0000004034007836 */ /* 0x000fce0000000000 */
[----:B------:R-:W-:Y:S05]  /*26ec0*/  WARPSYNC.COLLECTIVE R15, `(.L_x_1772) ;  /* 0x000000000f087348 */ /* 0x000fea0003c00000 */
[----:B------:R0:W1:Y:S02]  /*26ed0*/  SHFL.IDX P6, R14, R13, R12, R11 ;  /* 0x0000000c0d0e7389 */ /* 0x00006400000c000b */
[----:B01----:R-:W-:Y:S01]  /*26ee0*/  ENDCOLLECTIVE ;  /* 0x000000000000791b */ /* 0x003fe20003800000 */
.L_x_1772:
[----:B------:R-:W-:Y:S01]  /*26ef0*/  ISETP.GE.OR P1, PT, R0, R59, P0 ;  /* 0x0000003b0000720c */ /* 0x000fe20000726670 */
[----:B------:R-:W-:Y:S02]  /*26f00*/  IMAD.MOV.U32 R13, RZ, RZ, R53 ;  /* 0x000000ffff0d7224 */ /* 0x000fe400078e0035 */
[----:B------:R-:W-:-:S10]  /*26f10*/  IMAD.MOV.U32 R9, RZ, RZ, R14 ;  /* 0x000000ffff097224 */ /* 0x000fd400078e000e */
[----:B------:R-:W-:Y:S05]  /*26f20*/  WARPSYNC.COLLECTIVE R15, `(.L_x_1773) ;  /* 0x000000000f087348 */ /* 0x000fea0003c00000 */
[----:B------:R0:W1:Y:S02]  /*26f30*/  SHFL.IDX P6, R14, R13, R12, R11 ;  /* 0x0000000c0d0e7389 */ /* 0x00006400000c000b */
[----:B01----:R-:W-:Y:S01]  /*26f40*/  ENDCOLLECTIVE ;  /* 0x000000000000791b */ /* 0x003fe20003800000 */
.L_x_1773:
[----:B------:R-:W-:-:S04]  /*26f50*/  @!P1 IADD3 R0, P2, R22, R9, RZ ;  /* 0x0000000916009210 */ /* 0x000fc80007f5e0ff */
[----:B------:R-:W-:Y:S01]  /*26f60*/  @!P1 MOV R8, R0 ;  /* 0x0000000000089202 */ /* 0x000fe20000000f00 */
[----:B------:R-:W-:Y:S02]  /*26f70*/  @!P1 IMAD.X R9, R3, 0x1, R23, P2 ;  /* 0x0000000103099824 */ /* 0x000fe400010e0617 */
[----:B------:R-:W-:Y:S02]  /*26f80*/  IMAD.MOV.U32 R13, RZ, RZ, R55 ;  /* 0x000000ffff0d7224 */ /* 0x000fe400078e0037 */
[----:B------:R-:W-:-:S07]  /*26f90*/  IMAD.MOV.U32 R25, RZ, RZ, R14 ;  /* 0x000000ffff197224 */ /* 0x000fce00078e000e */
[----:B------:R-:W-:Y:S05]  /*26fa0*/  WARPSYNC.COLLECTIVE R15, `(.L_x_1774) ;  /* 0x000000000f087348 */ /* 0x000fea0003c00000 */
[----:B------:R0:W1:Y:S02]  /*26fb0*/  SHFL.IDX P6, R14, R13, R12, R11 ;  /* 0x0000000c0d0e7389 */ /* 0x00006400000c000b */
[----:B01----:R-:W-:Y:S01]  /*26fc0*/  ENDCOLLECTIVE ;  /* 0x000000000000791b */ /* 0x003fe20003800000 */
.L_x_1774:
[----:B------:R-:W-:-:S05]  /*26fd0*/  @!P1 IADD3 R14, P3, R22, R14, RZ ;  /* 0x0000000e160e9210 */ /* 0x000fca0007f7e0ff */
[----:B------:R-:W-:Y:S02]  /*26fe0*/  @!P1 IMAD.X R3, R25, 0x1, R23, P3 ;  /* 0x0000000119039824 */ /* 0x000fe400018e0617 */
[----:B------:R-:W-:Y:S01]  /*26ff0*/  @!P1 IMAD.MOV.U32 R32, RZ, RZ, R14 ;  /* 0x000000ffff209224 */ /* 0x000fe200078e000e */
[----:B------:R0:W5:Y:S01]  /*27000*/  @!P1 LD.E.128 R24, desc[UR46][R8.64] ;  /* 0x0000002e08189980 */ /* 0x000162000c101d00 */
[----:B------:R-:W-:-:S06]  /*27010*/  @!P1 IMAD.MOV.U32 R33, RZ, RZ, R3 ;  /* 0x000000ffff219224 */ /* 0x000fcc00078e0003 */
[----:B------:R-:W5:Y:S01]  /*27020*/  @!P1 LD.E.128 R32, desc[UR46][R32.64] ;  /* 0x0000002e20209980 */ /* 0x000f62000c101d00 */
[----:B------:R-:W-:Y:S01]  /*27030*/  IMAD.MOV.U32 R13, RZ, RZ, R10 ;  /* 0x000000ffff0d7224 */ /* 0x000fe200078e000a */
[----:B------:R-:W-:Y:S01]  /*27040*/  CS2R R42, SRZ ;  /* 0x00000000002a7805 */ /* 0x000fe2000001ff00 */
[----:B------:R-:W-:Y:S01]  /*27050*/  IMAD.MOV.U32 R12, RZ, RZ, 0x3 ;  /* 0x00000003ff0c7424 */ /* 0x000fe200078e00ff */
[----:B------:R-:W-:Y:S02]  /*27060*/  CS2R R44, SRZ ;  /* 0x00000000002c7805 */ /* 0x000fe4000001ff00 */
[----:B------:R-:W-:Y:S02]  /*27070*/  CS2R R46, SRZ ;  /* 0x00000000002e7805 */ /* 0x000fe4000001ff00 */
[----:B------:R-:W-:Y:S02]  /*27080*/  CS2R R48, SRZ ;  /* 0x0000000000307805 */ /* 0x000fe4000001ff00 */
[----:B0-----:R-:W-:-:S07]  /*27090*/  CS2R R8, SRZ ;  /* 0x0000000000087805 */ /* 0x001fce000001ff00 */
[----:B-----5:R-:W-:Y:S05]  /*270a0*/  WARPSYNC.COLLECTIVE R15, `(.L_x_1775) ;  /* 0x000000000f087348 */ /* 0x020fea0003c00000 */
[----:B------:R0:W1:Y:S02]  /*270b0*/  SHFL.IDX P6, R14, R13, R12, R11 ;  /* 0x0000000c0d0e7389 */ /* 0x00006400000c000b */
[----:B01---5:R-:W-:Y:S01]  /*270c0*/  ENDCOLLECTIVE ;  /* 0x000000000000791b */ /* 0x023fe20003800000 */
.L_x_1775:
[----:B------:R-:W-:Y:S02]  /*270d0*/  IMAD.MOV.U32 R13, RZ, RZ, R37 ;  /* 0x000000ffff0d7224 */ /* 0x000fe400078e0025 */
[----:B------:R-:W-:-:S07]  /*270e0*/  IMAD.MOV.U32 R3, RZ, RZ, R14 ;  /* 0x000000ffff037224 */ /* 0x000fce00078e000e */
[----:B------:R-:W-:Y:S05]  /*270f0*/  WARPSYNC.COLLECTIVE R15, `(.L_x_1776) ;  /* 0x000000000f087348 */ /* 0x000fea0003c00000 */
[----:B------:R0:W1:Y:S02]  /*27100*/  SHFL.IDX P6, R14, R13, R12, R11 ;  /* 0x0000000c0d0e7389 */ /* 0x00006400000c000b */
[----:B01----:R-:W-:Y:S01]  /*27110*/  ENDCOLLECTIVE ;  /* 0x000000000000791b */ /* 0x003fe20003800000 */
.L_x_1776:
[----:B------:R-:W-:Y:S02]  /*27120*/  IMAD.MOV.U32 R13, RZ, RZ, R53 ;  /* 0x000000ffff0d7224 */ /* 0x000fe400078e0035 */
[----:B------:R-:W-:-:S07]  /*27130*/  IMAD.MOV.U32 R37, RZ, RZ, R14 ;  /* 0x000000ffff257224 */ /* 0x000fce00078e000e */
[----:B------:R-:W-:Y:S05]  /*27140*/  WARPSYNC.COLLECTIVE R15, `(.L_x_1777) ;  /* 0x000000000f087348 */ /* 0x000fea0003c00000 */
[----:B------:R0:W1:Y:S02]  /*27150*/  SHFL.IDX P6, R14, R13, R12, R11 ;  /* 0x0000000c0d0e7389 */ /* 0x00006400000c000b */
[----:B01----:R-:W-:Y:S01]  /*27160*/  ENDCOLLECTIVE ;  /* 0x000000000000791b */ /* 0x003fe20003800000 */
.L_x_1777:
[----:B------:R-:W-:Y:S02]  /*27170*/  IMAD.MOV.U32 R13, RZ, RZ, R55 ;  /* 0x000000ffff0d7224 */ /* 0x000fe400078e0037 */
[----:B------:R-:W-:-:S07]  /*27180*/  IMAD.MOV.U32 R53, RZ, RZ, R14 ;  /* 0x000000ffff357224 */ /* 0x000fce00078e000e */
[----:B------:R-:W-:Y:S05]  /*27190*/  WARPSYNC.COLLECTIVE R15, `(.L_x_1778) ;  /* 0x000000000f087348 */ /* 0x000fea0003c00000 */
[----:B------:R0:W1:Y:S02]  /*271a0*/  SHFL.IDX P6, R14, R13, R12, R11 ;  /* 0x0000000c0d0e7389 */ /* 0x00006400000c000b */
[----:B01----:R-:W-:Y:S01]  /*271b0*/  ENDCOLLECTIVE ;  /* 0x000000000000791b */ /* 0x003fe20003800000 */
.L_x_1778:
[----:B------:R-:W-:Y:S02]  /*271c0*/  IMAD.MOV.U32 R55, RZ, RZ, R14 ;  /* 0x000000ffff377224 */ /* 0x000fe400078e000e */
[----:B------:R-:W-:Y:S01]  /*271d0*/  @!P1 IMAD.MOV.U32 R42, RZ, RZ, R24 ;  /* 0x000000ffff2a9224 */ /* 0x000fe200078e0018 */
[----:B------:R-:W-:Y:S01]  /*271e0*/  @!P1 MOV R45, R27 ;  /* 0x0000001b002d9202 */ /* 0x000fe20000000f00 */
[----:B------:R-:W-:Y:S02]  /*271f0*/  @!P1 IMAD.MOV.U32 R43, RZ, RZ, R25 ;  /* 0x000000ffff2b9224 */ /* 0x000fe400078e0019 */
[----:B------:R-:W-:Y:S02]  /*27200*/  @!P1 IMAD.MOV.U32 R44, RZ, RZ, R26 ;  /* 0x000000ffff2c9224 */ /* 0x000fe400078e001a */
[----:B------:R-:W-:Y:S02]  /*27210*/  @!P1 IMAD.MOV.U32 R46, RZ, RZ, R32 ;  /* 0x000000ffff2e9224 */ /* 0x000fe400078e0020 */
[----:B------:R-:W-:-:S02]  /*27220*/  @!P1 IMAD.MOV.U32 R47, RZ, RZ, R33 ;  /* 0x000000ffff2f9224 */ /* 0x000fc400078e0021 */
[----:B------:R-:W-:Y:S02]  /*27230*/  @!P1 IMAD.MOV.U32 R48, RZ, RZ, R34 ;  /* 0x000000ffff309224 */ /* 0x000fe400078e0022 */
[----:B------:R-:W-:Y:S01]  /*27240*/  @!P1 IMAD.MOV.U32 R49, RZ, RZ, R35 ;  /* 0x000000ffff319224 */ /* 0x000fe200078e0023 */
[----:B------:R-:W-:Y:S06]  /*27250*/  BRA `(.L_x_1779) ;  /* 0xfffffe6000a07947 */ /* 0x000fec000383ffff */
.L_x_1469:
[----:B0-----:R0:W1:Y:S02]  /*27260*/  SYNCS.PHASECHK.TRANS64.TRYWAIT P4, [R16+URZ+0x28400], R3 ;  /* 0x02840003100075a7 */ /* 0x001064000808017f */
[----:B-1----:R-:W-:Y:S05]  /*27270*/  @!P4 NANOSLEEP.SYNCS 0x989680 ;  /* 0x009896800000c95d */ /* 0x002fea0003900000 */
[----:B------:R-:W1:Y:S02]  /*27280*/  @!P4 SYNCS.PHASECHK.TRANS64 P4, [R16+URZ+0x28400], R3 ;  /* 0x028400031000c5a7 */ /* 0x000e64000808007f */
[----:B-1----:R-:W-:Y:S05]  /*27290*/  @!P4 BRA `(.L_x_1469) ;  /* 0xfffffffc00f0c947 */ /* 0x002fea000383ffff */
[----:B------:R-:W-:Y:S05]  /*272a0*/  BRA `(.L_x_1780) ;  /* 0xfffffe6400087947 */ /* 0x000fea000383ffff */
.L_x_1479:
[----:B0-----:R0:W1:Y:S02]  /*272b0*/  SYNCS.PHASECHK.TRANS64.TRYWAIT P2, [R9+URZ+0x28430], R0 ;  /* 0x02843000090075a7 */ /* 0x001064000804017f */
[----:B-1----:R-:W-:Y:S05]  /*272c0*/  @!P2 NANOSLEEP.SYNCS 0x989680 ;  /* 0x009896800000a95d */ /* 0x002fea0003900000 */
[----:B------:R-:W1:Y:S02]  /*272d0*/  @!P2 SYNCS.PHASECHK.TRANS64 P2, [R9+URZ+0x28430], R0 ;  /* 0x028430000900a5a7 */ /* 0x000e64000804007f */
[----:B-1----:R-:W-:Y:S05]  /*272e0*/  @!P2 BRA `(.L_x_1479) ;  /* 0xfffffffc00f0a947 */ /* 0x002fea000383ffff */
[----:B------:R-:W-:Y:S05]  /*272f0*/  BRA `(.L_x_1478) ;  /* 0xfffffea400287947 */ /* 0x000fea000383ffff */
.L_x_1497:
[----:B-1----:R1:W2:Y:S02]  /*27300*/  SYNCS.PHASECHK.TRANS64.TRYWAIT P5, [R11+URZ+0x28430], R6 ;  /* 0x028430060b0075a7 */ /* 0x0022a400080a017f */
[----:B--2---:R-:W-:Y:S05]  /*27310*/  @!P5 NANOSLEEP.SYNCS 0x989680 ;  /* 0x009896800000d95d */ /* 0x004fea0003900000 */
[----:B------:R-:W2:Y:S02]  /*27320*/  @!P5 SYNCS.PHASECHK.TRANS64 P5, [R11+URZ+0x28430], R6 ;  /* 0x028430060b00d5a7 */ /* 0x000ea400080a007f */
[----:B--2---:R-:W-:Y:S05]  /*27330*/  @!P5 BRA `(.L_x_1497) ;  /* 0xfffffffc00f0d947 */ /* 0x004fea000383ffff */
[----:B------:R-:W-:Y:S05]  /*27340*/  BRA `(.L_x_1496) ;  /* 0xfffffec400f47947 */ /* 0x000fea000383ffff */
.L_x_1501:
[----:B-1----:R1:W2:Y:S02]  /*27350*/  SYNCS.PHASECHK.TRANS64.TRYWAIT P4, [R11+URZ+0x28450], R6 ;  /* 0x028450060b0075a7 */ /* 0x0022a4000808017f */
[----:B--2---:R-:W-:Y:S05]  /*27360*/  @!P4 NANOSLEEP.SYNCS 0x989680 ;  /* 0x009896800000c95d */ /* 0x004fea0003900000 */
[----:B------:R-:W2:Y:S02]  /*27370*/  @!P4 SYNCS.PHASECHK.TRANS64 P4, [R11+URZ+0x28450], R6 ;  /* 0x028450060b00c5a7 */ /* 0x000ea4000808007f */
[----:B--2---:R-:W-:Y:S05]  /*27380*/  @!P4 BRA `(.L_x_1501) ;  /* 0xfffffffc00f0c947 */ /* 0x004fea000383ffff */
[----:B------:R-:W-:Y:S05]  /*27390*/  BRA `(.L_x_1498) ;  /* 0xfffffec800f47947 */ /* 0x000fea000383ffff */
.L_x_1521:
[----:B-1----:R1:W2:Y:S02]  /*273a0*/  SYNCS.PHASECHK.TRANS64.TRYWAIT P3, [R5+URZ+0x28430], R6 ;  /* 0x02843006050075a7 */ /* 0x0022a4000806017f */
[----:B--2---:R-:W-:Y:S05]  /*273b0*/  @!P3 NANOSLEEP.SYNCS 0x989680 ;  /* 0x009896800000b95d */ /* 0x004fea0003900000 */
[----:B------:R-:W2:Y:S02]  /*273c0*/  @!P3 SYNCS.PHASECHK.TRANS64 P3, [R5+URZ+0x28430], R6 ;  /* 0x028430060500b5a7 */ /* 0x000ea4000806007f */
[----:B--2---:R-:W-:Y:S05]  /*273d0*/  @!P3 BRA `(.L_x_1521) ;  /* 0xfffffffc00f0b947 */ /* 0x004fea000383ffff */
[----:B------:R-:W-:Y:S05]  /*273e0*/  BRA `(.L_x_1520) ;  /* 0xfffffeec00a47947 */ /* 0x000fea000383ffff */
.L_x_1525:
[----:B-1----:R1:W2:Y:S02]  /*273f0*/  SYNCS.PHASECHK.TRANS64.TRYWAIT P2, [R6+URZ+0x28450], R5 ;  /* 0x02845005060075a7 */ /* 0x0022a4000804017f */
[----:B--2---:R-:W-:Y:S05]  /*27400*/  @!P2 NANOSLEEP.SYNCS 0x989680 ;  /* 0x009896800000a95d */ /* 0x004fea0003900000 */
[----:B------:R-:W2:Y:S02]  /*27410*/  @!P2 SYNCS.PHASECHK.TRANS64 P2, [R6+URZ+0x28450], R5 ;  /* 0x028450050600a5a7 */ /* 0x000ea4000804007f */
[----:B--2---:R-:W-:Y:S05]  /*27420*/  @!P2 BRA `(.L_x_1525) ;  /* 0xfffffffc00f0a947 */ /* 0x004fea000383ffff */
[----:B------:R-:W-:Y:S05]  /*27430*/  BRA `(.L_x_1522) ;  /* 0xfffffef000b07947 */ /* 0x000fea000383ffff */
.L_x_1533:
[----:B-1----:R1:W2:Y:S02]  /*27440*/  SYNCS.PHASECHK.TRANS64.TRYWAIT P3, [R5+URZ+0x28430], R6 ;  /* 0x02843006050075a7 */ /* 0x0022a4000806017f */
[----:B--2---:R-:W-:Y:S05]  /*27450*/  @!P3 NANOSLEEP.SYNCS 0x989680 ;  /* 0x009896800000b95d */ /* 0x004fea0003900000 */
[----:B------:R-:W2:Y:S02]  /*27460*/  @!P3 SYNCS.PHASECHK.TRANS64 P3, [R5+URZ+0x28430], R6 ;  /* 0x028430060500b5a7 */ /* 0x000ea4000806007f */
[----:B--2---:R-:W-:Y:S05]  /*27470*/  @!P3 BRA `(.L_x_1533) ;  /* 0xfffffffc00f0b947 */ /* 0x004fea000383ffff */
[----:B------:R-:W-:Y:S05]  /*27480*/  BRA `(.L_x_1532) ;  /* 0xffffff0800287947 */ /* 0x000fea000383ffff */
.L_x_1537:
[----:B-1----:R1:W2:Y:S02]  /*27490*/  SYNCS.PHASECHK.TRANS64.TRYWAIT P2, [R6+URZ+0x28450], R5 ;  /* 0x02845005060075a7 */ /* 0x0022a4000804017f */
[----:B--2---:R-:W-:Y:S05]  /*274a0*/  @!P2 NANOSLEEP.SYNCS 0x989680 ;  /* 0x009896800000a95d */ /* 0x004fea0003900000 */
[----:B------:R-:W2:Y:S02]  /*274b0*/  @!P2 SYNCS.PHASECHK.TRANS64 P2, [R6+URZ+0x28450], R5 ;  /* 0x028450050600a5a7 */ /* 0x000ea4000804007f */
[----:B--2---:R-:W-:Y:S05]  /*274c0*/  @!P2 BRA `(.L_x_1537) ;  /* 0xfffffffc00f0a947 */ /* 0x004fea000383ffff */
[----:B------:R-:W-:Y:S05]  /*274d0*/  BRA `(.L_x_1534) ;  /* 0xffffff0c00347947 */ /* 0x000fea000383ffff */
.L_x_1551:
[----:B-1----:R1:W2:Y:S02]  /*274e0*/  SYNCS.PHASECHK.TRANS64.TRYWAIT P1, [R4+URZ+0x28450], R9 ;  /* 0x02845009040075a7 */ /* 0x0022a4000802017f */
[----:B--2---:R-:W-:Y:S05]  /*274f0*/  @!P1 NANOSLEEP.SYNCS 0x989680 ;  /* 0x009896800000995d */ /* 0x004fea0003900000 */
[----:B------:R-:W2:Y:S02]  /*27500*/  @!P1 SYNCS.PHASECHK.TRANS64 P1, [R4+URZ+0x28450], R9 ;  /* 0x02845009040095a7 */ /* 0x000ea4000802007f */
[----:B--2---:R-:W-:Y:S05]  /*27510*/  @!P1 BRA `(.L_x_1551) ;  /* 0xfffffffc00f09947 */ /* 0x004fea000383ffff */
[----:B------:R-:W-:Y:S05]  /*27520*/  BRA `(.L_x_1550) ;  /* 0xffffff2c00147947 */ /* 0x000fea000383ffff */
.L_x_1555:
[----:B------:R-:W-:Y:S01]  /*27530*/  SEL R61, R50, R11, P0 ;  /* 0x0000000b323d7207 */ /* 0x000fe20000000000 */
[----:B-----5:R-:W-:Y:S01]  /*27540*/  IMAD.MOV.U32 R12, RZ, RZ, R2 ;  /* 0x000000ffff0c7224 */ /* 0x020fe200078e0002 */
[----:B------:R-:W-:Y:S01]  /*27550*/  SEL R84, R11, R50, P0 ;  /* 0x000000320b547207 */ /* 0x000fe20000000000 */
[----:B------:R-:W-:Y:S01]  /*27560*/  IMAD.MOV.U32 R11, RZ, RZ, 0x1c1f ;  /* 0x00001c1fff0b7424 */ /* 0x000fe200078e00ff */
[----:B------:R-:W-:Y:S02]  /*27570*/  SEL R63, R58, R15, P0 ;  /* 0x0000000f3a3f7207 */ /* 0x000fe40000000000 */
[----:B------:R-:W-:Y:S01]  /*27580*/  SEL R86, R15, R58, P0 ;  /* 0x0000003a0f567207 */ /* 0x000fe20000000000 */
[----:B------:R-:W-:Y:S01]  /*27590*/  IMAD.MOV.U32 R15, RZ, RZ, -0x1 ;  /* 0xffffffffff0f7424 */ /* 0x000fe200078e00ff */
[----:B------:R-:W-:Y:S02]  /*275a0*/  SEL R31, R14, R21, P0 ;  /* 0x000000150e1f7207 */ /* 0x000fe40000000000 */
[----:B------:R-:W-:-:S07]  /*275b0*/  SEL R28, R21, R14, P0 ;  /* 0x0000000e151c7207 */ /* 0x000fce0000000000 */
[----:B01----:R-:W-:Y:S05]  /*275c0*/  WARPSYNC.COLLECTIVE R15, `(.L_x_1781) ;  /* 0x000000000f087348 */ /* 0x003fea0003c00000 */
[----:B------:R2:W3:Y:S02]  /*275d0*/  SHFL.IDX P6, R14, R13, R12, R11 ;  /* 0x0000000c0d0e7389 */ /* 0x0004e400000c000b */
[----:B0123--:R-:W-:Y:S01]  /*275e0*/  ENDCOLLECTIVE ;  /* 0x000000000000791b */ /* 0x00ffe20003800000 */
.L_x_1781:
[----:B------:R-:W-:Y:S02]  /*275f0*/  SEL R39, R88, R59, P0 ;  /* 0x0000003b58277207 */ /* 0x000fe40000000000 */
[----:B------:R-:W-:Y:S02]  /*27600*/  SEL R44, R59, R88, P0 ;  /* 0x000000583b2c7207 */ /* 0x000fe40000000000 */
[----:B------:R-:W-:Y:S02]  /*27610*/  SEL R59, R42, R9, P0 ;  /* 0x000000092a3b7207 */ /* 0x000fe40000000000 */
[----:B------:R-:W-:Y:S02]  /*27620*/  SEL R82, R9, R42, P0 ;  /* 0x0000002a09527207 */ /* 0x000fe40000000000 */
[----:B------:R-:W-:Y:S02]  /*27630*/  LOP3.LUT R9, R2, 0x2, RZ, 0x3c, !PT ;  /* 0x0000000202097812 */ /* 0x000fe400078e3cff */
        /* <DEDUP_REMOVED lines=14> */
.L_x_1782:
        /* <DEDUP_REMOVED lines=19> */
.L_x_1783:
        /* <DEDUP_REMOVED lines=18> */
.L_x_1784:
        /* <DEDUP_REMOVED lines=19> */
.L_x_1785:
        /* <DEDUP_REMOVED lines=11> */
[----:B------:R-:W-:Y:S01]  /*27b50*/  SEL R10, R25, R10, P0 ;  /* 0x0000000a190a7207 */ /* 0x000fe20000000000 */
[----:B------:R-:W-:-:S07]  /*27b60*/  IMAD.MOV.U32 R27, RZ, RZ, R14 ;  /* 0x000000ffff1b7224 */ /* 0x000fce00078e000e */
[----:B------:R-:W-:Y:S05]  /*27b70*/  WARPSYNC.COLLECTIVE R15, `(.L_x_1786) ;  /* 0x000000000f087348 */ /* 0x000fea0003c00000 */
[----:B------:R0:W1:Y:S02]  /*27b80*/  SHFL.IDX P6, R14, R13, R12, R11 ;  /* 0x0000000c0d0e7389 */ /* 0x00006400000c000b */
[----:B01----:R-:W-:Y:S01]  /*27b90*/  ENDCOLLECTIVE ;  /* 0x000000000000791b */ /* 0x003fe20003800000 */
.L_x_1786:
[----:B------:R-:W-:Y:S02]  /*27ba0*/  IMAD.MOV.U32 R13, RZ, RZ, R29 ;  /* 0x000000ffff0d7224 */ /* 0x000fe400078e001d */
[----:B------:R-:W-:Y:S02]  /*27bb0*/  IMAD.MOV.U32 R12, RZ, RZ, R2 ;  /* 0x000000ffff0c7224 */ /* 0x000fe400078e0002 */
[----:B------:R-:W-:-:S07]  /*27bc0*/  IMAD.MOV.U32 R20, RZ, RZ, R14 ;  /* 0x000000ffff147224 */ /* 0x000fce00078e000e */
[----:B------:R-:W-:Y:S05]  /*27bd0*/  WARPSYNC.COLLECTIVE R15, `(.L_x_1787) ;  /* 0x000000000f087348 */ /* 0x000fea0003c00000 */
[----:B------:R0:W1:Y:S02]  /*27be0*/  SHFL.IDX P6, R14, R13, R12, R11 ;  /* 0x0000000c0d0e7389 */ /* 0x00006400000c000b */
[----:B01----:R-:W-:Y:S01]  /*27bf0*/  ENDCOLLECTIVE ;  /* 0x000000000000791b */ /* 0x003fe20003800000 */
.L_x_1787:
[----:B------:R-:W-:Y:S02]  /*27c00*/  IMAD.MOV.U32 R13, RZ, RZ, R24 ;  /* 0x000000ffff0d7224 */ /* 0x000fe400078e0018 */
[----:B------:R-:W-:Y:S02]  /*27c10*/  IMAD.MOV.U32 R12, RZ, RZ, R9 ;  /* 0x000000ffff0c7224 */ /* 0x000fe400078e0009 */
[----:B------:R-:W-:-:S07]  /*27c20*/  IMAD.MOV.U32 R26, RZ, RZ, R14 ;  /* 0x000000ffff1a7224 */ /* 0x000fce00078e000e */
[----:B------:R-:W-:Y:S05]  /*27c30*/  WARPSYNC.COLLECTIVE R15, `(.L_x_1788) ;  /* 0x000000000f087348 */ /* 0x000fea0003c00000 */
[----:B------:R0:W1:Y:S02]  /*27c40*/  SHFL.IDX P6, R14, R13, R12, R11 ;  /* 0x0000000c0d0e7389 */ /* 0x00006400000c000b */
[----:B01----:R-:W-:Y:S01]  /*27c50*/  ENDCOLLECTIVE ;  /* 0x000000000000791b */ /* 0x003fe20003800000 */
.L_x_1788:
[----:B------:R-:W-:Y:S01]  /*27c60*/  MOV R13, R31 ;  /* 0x0000001f000d7202 */ /* 0x000fe20000000f00 */
[----:B------:R-:W-:Y:S02]  /*27c70*/  IMAD.MOV.U32 R12, RZ, RZ, R2 ;  /* 0x000000ffff0c7224 */ /* 0x000fe400078e0002 */
[----:B------:R-:W-:-:S07]  /*27c80*/  IMAD.MOV.U32 R29, RZ, RZ, R14 ;  /* 0x000000ffff1d7224 */ /* 0x000fce00078e000e */
[----:B------:R-:W-:Y:S05]  /*27c90*/  WARPSYNC.COLLECTIVE R15, `(.L_x_1789) ;  /* 0x000000000f087348 */ /* 0x000fea0003c00000 */
[----:B------:R0:W1:Y:S02]  /*27ca0*/  SHFL.IDX P6, R14, R13, R12, R11 ;  /* 0x0000000c0d0e7389 */ /* 0x00006400000c000b */
[----:B01----:R-:W-:Y:S01]  /*27cb0*/  ENDCOLLECTIVE ;  /* 0x000000000000791b */ /* 0x003fe20003800000 */
.L_x_1789:
[----:B------:R-:W-:Y:S02]  /*27cc0*/  SEL R24, R26, R29, P0 ;  /* 0x0000001d1a187207 */ /* 0x000fe40000000000 */
[----:B------:R-:W-:Y:S01]  /*27cd0*/  SEL R26, R29, R26, P0 ;  /* 0x0000001a1d1a7207 */ /* 0x000fe20000000000 */
[----:B------:R-:W-:Y:S02]  /*27ce0*/  IMAD.MOV.U32 R13, RZ, RZ, R28 ;  /* 0x000000ffff0d7224 */ /* 0x000fe400078e001c */
[----:B------:R-:W-:Y:S02]  /*27cf0*/  IMAD.MOV.U32 R12, RZ, RZ, R9 ;  /* 0x000000ffff0c7224 */ /* 0x000fe400078e0009 */
[----:B------:R-:W-:-:S07]  /*27d00*/  IMAD.MOV.U32 R30, RZ, RZ, R14 ;  /* 0x000000ffff1e7224 */ /* 0x000fce00078e000e */
[----:B------:R-:W-:Y:S05]  /*27d10*/  WARPSYNC.COLLECTIVE R15, `(.L_x_1790) ;  /* 0x000000000f087348 */ /* 0x000fea0003c00000 */
[----:B------:R0:W1:Y:S02]  /*27d20*/  SHFL.IDX P6, R14, R13, R12, R11 ;  /* 0x0000000c0d0e7389 */ /* 0x00006400000c000b */
[----:B01----:R-:W-:Y:S01]  /*27d30*/  ENDCOLLECTIVE ;  /* 0x000000000000791b */ /* 0x003fe20003800000 */
.L_x_1790:
[----:B------:R-:W-:Y:S02]  /*27d40*/  IMAD.MOV.U32 R13, RZ, RZ, R33 ;  /* 0x000000ffff0d7224 */ /* 0x000fe400078e0021 */
[----:B------:R-:W-:Y:S02]  /*27d50*/  IMAD.MOV.U32 R12, RZ, RZ, R2 ;  /* 0x000000ffff0c7224 */ /* 0x000fe400078e0002 */
[----:B------:R-:W-:-:S07]  /*27d60*/  IMAD.MOV.U32 R31, RZ, RZ, R14 ;  /* 0x000000ffff1f7224 */ /* 0x000fce00078e000e */
[----:B------:R-:W-:Y:S05]  /*27d70*/  WARPSYNC.COLLECTIVE R15, `(.L_x_1791) ;  /* 0x000000000f087348 */ /* 0x000fea0003c00000 */
[----:B------:R0:W1:Y:S02]  /*27d80*/  SHFL.IDX P6, R14, R13, R12, R11 ;  /* 0x0000000c0d0e7389 */ /* 0x00006400000c000b */
[----:B01----:R-:W-:Y:S01]  /*27d90*/  ENDCOLLECTIVE ;  /* 0x000000000000791b */ /* 0x003fe20003800000 */
.L_x_1791:
        /* <DEDUP_REMOVED lines=8> */
.L_x_1792:
[----:B------:R-:W-:Y:S02]  /*27e20*/  IMAD.MOV.U32 R13, RZ, RZ, R35 ;  /* 0x000000ffff0d7224 */ /* 0x000fe400078e0023 */
[----:B------:R-:W-:Y:S02]  /*27e30*/  IMAD.MOV.U32 R12, RZ, RZ, R2 ;  /* 0x000000ffff0c7224 */ /* 0x000fe400078e0002 */
[----:B------:R-:W-:-:S07]  /*27e40*/  IMAD.MOV.U32 R33, RZ, RZ, R14 ;  /* 0x000000ffff217224 */ /* 0x000fce00078e000e */
[----:B------:R-:W-:Y:S05]  /*27e50*/  WARPSYNC.COLLECTIVE R15, `(.L_x_1793) ;  /* 0x000000000f087348 */ /* 0x000fea0003c00000 */
[----:B------:R0:W1:Y:S02]  /*27e60*/  SHFL.IDX P6, R14, R13, R12, R11 ;  /* 0x0000000c0d0e7389 */ /* 0x00006400000c000b */
[----:B01----:R-:W-:Y:S01]  /*27e70*/  ENDCOLLECTIVE ;  /* 0x000000000000791b */ /* 0x003fe20003800000 */
.L_x_1793:
[----:B------:R-:W-:Y:S02]  /*27e80*/  SEL R32, R34, R33, P0 ;  /* 0x0000002122207207 */ /* 0x000fe40000000000 */
[----:B------:R-:W-:Y:S02]  /*27e90*/  SEL R34, R33, R34, P0 ;  /* 0x0000002221227207 */ /* 0x000fe40000000000 */
[----:B------:R-:W-:Y:S01]  /*27ea0*/  MOV R13, R36 ;  /* 0x00000024000d7202 */ /* 0x000fe20000000f00 */
[----:B------:R-:W-:Y:S02]  /*27eb0*/  IMAD.MOV.U32 R12, RZ, RZ, R9 ;  /* 0x000000ffff0c7224 */ /* 0x000fe400078e0009 */
[----:B------:R-:W-:-:S07]  /*27ec0*/  IMAD.MOV.U32 R38, RZ, RZ, R14 ;  /* 0x000000ffff267224 */ /* 0x000fce00078e000e */
[----:B------:R-:W-:Y:S05]  /*27ed0*/  WARPSYNC.COLLECTIVE R15, `(.L_x_1794) ;  /* 0x000000000f087348 */ /* 0x000fea0003c00000 */
[----:B------:R0:W1:Y:S02]  /*27ee0*/  SHFL.IDX P6, R14, R13, R12, R11 ;  /* 0x0000000c0d0e7389 */ /* 0x00006400000c000b */
[----:B01----:R-:W-:Y:S01]  /*27ef0*/  ENDCOLLECTIVE ;  /* 0x000000000000791b */ /* 0x003fe20003800000 */
.L_x_1794:
[----:B------:R-:W-:Y:S02]  /*27f00*/  IMAD.MOV.U32 R13, RZ, RZ, R37 ;  /* 0x000000ffff0d7224 */ /* 0x000fe400078e0025 */
[----:B------:R-:W-:Y:S02]  /*27f10*/  IMAD.MOV.U32 R12, RZ, RZ, R2 ;  /* 0x000000ffff0c7224 */ /* 0x000fe400078e0002 */
[----:B------:R-:W-:-:S07]  /*27f20*/  IMAD.MOV.U32 R35, RZ, RZ, R14 ;  /* 0x000000ffff237224 */ /* 0x000fce00078e000e */
[----:B------:R-:W-:Y:S05]  /*27f30*/  WARPSYNC.COLLECTIVE R15, `(.L_x_1795) ;  /* 0x000000000f087348 */ /* 0x000fea0003c00000 */
[----:B------:R0:W1:Y:S02]  /*27f40*/  SHFL.IDX P6, R14, R13, R12, R11 ;  /* 0x0000000c0d0e7389 */ /* 0x00006400000c000b */
[----:B01----:R-:W-:Y:S01]  /*27f50*/  ENDCOLLECTIVE ;  /* 0x000000000000791b */ /* 0x003fe20003800000 */
.L_x_1795:
        /* <DEDUP_REMOVED lines=8> */
.L_x_1796:
[----:B------:R-:W-:Y:S02]  /*27fe0*/  IMAD.MOV.U32 R13, RZ, RZ, R39 ;  /* 0x000000ffff0d7224 */ /* 0x000fe400078e0027 */
[----:B------:R-:W-:Y:S02]  /*27ff0*/  IMAD.MOV.U32 R12, RZ, RZ, R2 ;  /* 0x000000ffff0c7224 */ /* 0x000fe400078e0002 */
[----:B------:R-:W-:-:S07]  /*28000*/  IMAD.MOV.U32 R37, RZ, RZ, R14 ;  /* 0x000000ffff257224 */ /* 0x000fce00078e000e */
[----:B------:R-:W-:Y:S05]  /*28010*/  WARPSYNC.COLLECTIVE R15, `(.L_x_1797) ;  /* 0x000000000f087348 */ /* 0x000fea0003c00000 */
[----:B------:R0:W1:Y:S02]  /*28020*/  SHFL.IDX P6, R14, R13, R12, R11 ;  /* 0x0000000c0d0e7389 */ /* 0x00006400000c000b */
[----:B01----:R-:W-:Y:S01]  /*28030*/  ENDCOLLECTIVE ;  /* 0x000000000000791b */ /* 0x003fe20003800000 */
.L_x_1797:
        /* <DEDUP_REMOVED lines=8> */
.L_x_1798:
[----:B------:R-:W-:Y:S01]  /*280c0*/  MOV R13, R41 ;  /* 0x00000029000d7202 */ /* 0x000fe20000000f00 */
[----:B------:R-:W-:Y:S02]  /*280d0*/  IMAD.MOV.U32 R12, RZ, RZ, R2 ;  /* 0x000000ffff0c7224 */ /* 0x000fe400078e0002 */
[----:B------:R-:W-:-:S07]  /*280e0*/  IMAD.MOV.U32 R39, RZ, RZ, R14 ;  /* 0x000000ffff277224 */ /* 0x000fce00078e000e */
[----:B------:R-:W-:Y:S05]  /*280f0*/  WARPSYNC.COLLECTIVE R15, `(.L_x_1799) ;  /* 0x000000000f087348 */ /* 0x000fea0003c00000 */
[----:B------:R0:W1:Y:S02]  /*28100*/  SHFL.IDX P6, R14, R13, R12, R11 ;  /* 0x0000000c0d0e7389 */ /* 0x00006400000c000b */
[----:B01----:R-:W-:Y:S01]  /*28110*/  ENDCOLLECTIVE ;  /* 0x000000000000791b */ /* 0x003fe20003800000 */
.L_x_1799:
        /* <DEDUP_REMOVED lines=8> */
.L_x_1800:
[----:B------:R-:W-:Y:S02]  /*281a0*/  IMAD.MOV.U32 R13, RZ, RZ, R43 ;  /* 0x000000ffff0d7224 */ /* 0x000fe400078e002b */
[----:B------:R-:W-:Y:S02]  /*281b0*/  IMAD.MOV.U32 R12, RZ, RZ, R2 ;  /* 0x000000ffff0c7224 */ /* 0x000fe400078e0002 */
[----:B------:R-:W-:-:S07]  /*281c0*/  IMAD.MOV.U32 R41, RZ, RZ, R14 ;  /* 0x000000ffff297224 */ /* 0x000fce00078e000e */
[----:B------:R-:W-:Y:S05]  /*281d0*/  WARPSYNC.COLLECTIVE R15, `(.L_x_1801) ;  /* 0x000000000f087348 */ /* 0x000fea0003c00000 */
[----:B------:R0:W1:Y:S02]  /*281e0*/  SHFL.IDX P6, R14, R13, R12, R11 ;  /* 0x0000000c0d0e7389 */ /* 0x00006400000c000b */
[----:B01----:R-:W-:Y:S01]  /*281f0*/  ENDCOLLECTIVE ;  /* 0x000000000000791b */ /* 0x003fe20003800000 */
.L_x_1801:
        /* <DEDUP_REMOVED lines=8> */
.L_x_1802:
[----:B------:R-:W-:Y:S02]  /*28280*/  IMAD.MOV.U32 R13, RZ, RZ, R45 ;  /* 0x000000ffff0d7224 */ /* 0x000fe400078e002d */
[----:B------:R-:W-:Y:S02]  /*28290*/  IMAD.MOV.U32 R12, RZ, RZ, R2 ;  /* 0x000000ffff0c7224 */ /* 0x000fe400078e0002 */
[----:B------:R-:W-:-:S07]  /*282a0*/  IMAD.MOV.U32 R43, RZ, RZ, R14 ;  /* 0x000000ffff2b7224 */ /* 0x000fce00078e000e */
[----:B------:R-:W-:Y:S05]  /*282b0*/  WARPSYNC.COLLECTIVE R15, `(.L_x_1803) ;  /* 0x000000000f087348 */ /* 0x000fea0003c00000 */
[----:B------:R0:W1:Y:S02]  /*282c0*/  SHFL.IDX P6, R14, R13, R12, R11 ;  /* 0x0000000c0d0e7389 */ /* 0x00006400000c000b */
[----:B01----:R-:W-:Y:S01]  /*282d0*/  ENDCOLLECTIVE ;  /* 0x000000000000791b */ /* 0x003fe20003800000 */
.L_x_1803:
        /* <DEDUP_REMOVED lines=8> */
.L_x_1804:
[----:B------:R-:W-:Y:S02]  /*28360*/  IMAD.MOV.U32 R13, RZ, RZ, R47 ;  /* 0x000000ffff0d7224 */ /* 0x000fe400078e002f */
[----:B------:R-:W-:Y:S02]  /*28370*/  IMAD.MOV.U32 R12, RZ, RZ, R2 ;  /* 0x000000ffff0c7224 */ /* 0x000fe400078e0002 */
[----:B------:R-:W-:-:S07]  /*28380*/  IMAD.MOV.U32 R45, RZ, RZ, R14 ;  /* 0x000000ffff2d7224 */ /* 0x000fce00078e000e */
[----:B------:R-:W-:Y:S05]  /*28390*/  WARPSYNC.COLLECTIVE R15, `(.L_x_1805) ;  /* 0x000000000f087348 */ /* 0x000fea0003c00000 */
[----:B------:R0:W1:Y:S02]  /*283a0*/  SHFL.IDX P6, R14, R13, R12, R11 ;  /* 0x0000000c0d0e7389 */ /* 0x00006400000c000b */
[----:B01----:R-:W-:Y:S01]  /*283b0*/  ENDCOLLECTIVE ;  /* 0x000000000000791b */ /* 0x003fe20003800000 */
.L_x_1805:
        /* <DEDUP_REMOVED lines=8> */
.L_x_1806:
[----:B------:R-:W-:Y:S02]  /*28440*/  IMAD.MOV.U32 R13, RZ, RZ, R49 ;  /* 0x000000ffff0d7224 */ /* 0x000fe400078e0031 */
[----:B------:R-:W-:Y:S02]  /*28450*/  IMAD.MOV.U32 R12, RZ, RZ, R2 ;  /* 0x000000ffff0c7224 */ /* 0x000fe400078e0002 */
[----:B------:R-:W-:-:S07]  /*28460*/  IMAD.MOV.U32 R47, RZ, RZ, R14 ;  /* 0x000000ffff2f7224 */ /* 0x000fce00078e000e */
[----:B------:R-:W-:Y:S05]  /*28470*/  WARPSYNC.COLLECTIVE R15, `(.L_x_1807) ;  /* 0x000000000f087348 */ /* 0x000fea0003c00000 */
[----:B------:R0:W1:Y:S02]  /*28480*/  SHFL.IDX P6, R14, R13, R12, R11 ;  /* 0x0000000c0d0e7389 */ /* 0x00006400000c000b */
[----:B01----:R-:W-:Y:S01]  /*28490*/  ENDCOLLECTIVE ;  /* 0x000000000000791b */ /* 0x003fe20003800000 */
.L_x_1807:
        /* <DEDUP_REMOVED lines=8> */
.L_x_1808:
[----:B------:R-:W-:Y:S01]  /*28520*/  MOV R13, R51 ;  /* 0x00000033000d7202 */ /* 0x000fe20000000f00 */
[----:B------:R-:W-:Y:S02]  /*28530*/  IMAD.MOV.U32 R12, RZ, RZ, R2 ;  /* 0x000000ffff0c7224 */ /* 0x000fe400078e0002 */
[----:B------:R-:W-:-:S07]  /*28540*/  IMAD.MOV.U32 R7, RZ, RZ, R14 ;  /* 0x000000ffff077224 */ /* 0x000fce00078e000e */
[----:B------:R-:W-:Y:S05]  /*28550*/  WARPSYNC.COLLECTIVE R15, `(.L_x_1809) ;  /* 0x000000000f087348 */ /* 0x000fea0003c00000 */
[----:B------:R0:W1:Y:S02]  /*28560*/  SHFL.IDX P6, R14, R13, R12, R11 ;  /* 0x0000000c0d0e7389 */ /* 0x00006400000c000b */
[----:B01----:R-:W-:Y:S01]  /*28570*/  ENDCOLLECTIVE ;  /* 0x000000000000791b */ /* 0x003fe20003800000 */
.L_x_1809:
        /* <DEDUP_REMOVED lines=8> */
.L_x_1810:
[----:B------:R-:W-:Y:S02]  /*28600*/  IMAD.MOV.U32 R13, RZ, RZ, R53 ;  /* 0x000000ffff0d7224 */ /* 0x000fe400078e0035 */
[----:B------:R-:W-:Y:S02]  /*28610*/  IMAD.MOV.U32 R12, RZ, RZ, R2 ;  /* 0x000000ffff0c7224 */ /* 0x000fe400078e0002 */
[----:B------:R-:W-:-:S07]  /*28620*/  IMAD.MOV.U32 R49, RZ, RZ, R14 ;  /* 0x000000ffff317224 */ /* 0x000fce00078e000e */
[----:B------:R-:W-:Y:S05]  /*28630*/  WARPSYNC.COLLECTIVE R15, `(.L_x_1811) ;  /* 0x000000000f087348 */ /* 0x000fea0003c00000 */
[----:B------:R0:W1:Y:S02]  /*28640*/  SHFL.IDX P6, R14, R13, R12, R11 ;  /* 0x0000000c0d0e7389 */ /* 0x00006400000c000b */
[----:B01----:R-:W-:Y:S01]  /*28650*/  ENDCOLLECTIVE ;  /* 0x000000000000791b */ /* 0x003fe20003800000 */
.L_x_1811:
        /* <DEDUP_REMOVED lines=8> */
.L_x_1812:
[----:B------:R-:W-:Y:S02]  /*286e0*/  IMAD.MOV.U32 R13, RZ, RZ, R55 ;  /* 0x000000ffff0d7224 */ /* 0x000fe400078e0037 */
[----:B------:R-:W-:Y:S02]  /*286f0*/  IMAD.MOV.U32 R12, RZ, RZ, R2 ;  /* 0x000000ffff0c7224 */ /* 0x000fe400078e0002 */
[----:B------:R-:W-:-:S07]  /*28700*/  IMAD.MOV.U32 R51, RZ, RZ, R14 ;  /* 0x000000ffff337224 */ /* 0x000fce00078e000e */
[----:B------:R-:W-:Y:S05]  /*28710*/  WARPSYNC.COLLECTIVE R15, `(.L_x_1813) ;  /* 0x000000000f087348 */ /* 0x000fea0003c00000 */
[----:B------:R0:W1:Y:S02]  /*28720*/  SHFL.IDX P6, R14, R13, R12, R11 ;  /* 0x0000000c0d0e7389 */ /* 0x00006400000c000b */
[----:B01----:R-:W-:Y:S01]  /*28730*/  ENDCOLLECTIVE ;  /* 0x000000000000791b */ /* 0x003fe20003800000 */
.L_x_1813:
        /* <DEDUP_REMOVED lines=8> */
.L_x_1814:
[----:B------:R-:W-:Y:S02]  /*287c0*/  IMAD.MOV.U32 R13, RZ, RZ, R57 ;  /* 0x000000ffff0d7224 */ /* 0x000fe400078e0039 */
[----:B------:R-:W-:Y:S02]  /*287d0*/  IMAD.MOV.U32 R12, RZ, RZ, R2 ;  /* 0x000000ffff0c7224 */ /* 0x000fe400078e0002 */
[----:B------:R-:W-:-:S07]  /*287e0*/  IMAD.MOV.U32 R78, RZ, RZ, R14 ;  /* 0x000000ffff4e7224 */ /* 0x000fce00078e000e */
[----:B------:R-:W-:Y:S05]  /*287f0*/  WARPSYNC.COLLECTIVE R15, `(.L_x_1815) ;  /* 0x000000000f087348 */ /* 0x000fea0003c00000 */
[----:B------:R0:W1:Y:S02]  /*28800*/  SHFL.IDX P6, R14, R13, R12, R11 ;  /* 0x0000000c0d0e7389 */ /* 0x00006400000c000b */
[----:B01----:R-:W-:Y:S01]  /*28810*/  ENDCOLLECTIVE ;  /* 0x000000000000791b */ /* 0x003fe20003800000 */
.L_x_1815:
[----:B------:R-:W-:Y:S01]  /*28820*/  SEL R7, R78, R55, P0 ;  /* 0x000000374e077207 */ /* 0x000fe20000000000 */
[----:B------:R-:W-:Y:S02]  /*28830*/  IMAD.MOV.U32 R13, RZ, RZ, R80 ;  /* 0x000000ffff0d7224 */ /* 0x000fe400078e0050 */
[----:B------:R-:W-:Y:S02]  /*28840*/  IMAD.MOV.U32 R12, RZ, RZ, R9 ;  /* 0x000000ffff0c7224 */ /* 0x000fe400078e0009 */
[----:B------:R-:W-:-:S07]  /*28850*/  IMAD.MOV.U32 R57, RZ, RZ, R14 ;  /* 0x000000ffff397224 */ /* 0x000fce00078e000e */
[----:B------:R-:W-:Y:S05]  /*28860*/  WARPSYNC.COLLECTIVE R15, `(.L_x_1816) ;  /* 0x000000000f087348 */ /* 0x000fea0003c00000 */
[----:B------:R0:W1:Y:S02]  /*28870*/  SHFL.IDX P6, R14, R13, R12, R11 ;  /* 0x0000000c0d0e7389 */ /* 0x00006400000c000b */
[----:B01----:R-:W-:Y:S01]  /*28880*/  ENDCOLLECTIVE ;  /* 0x000000000000791b */ /* 0x003fe20003800000 */
.L_x_1816:
[----:B------:R-:W-:Y:S02]  /*28890*/  IMAD.MOV.U32 R13, RZ, RZ, R59 ;  /* 0x000000ffff0d7224 */ /* 0x000fe400078e003b */
[----:B------:R-:W-:Y:S02]  /*288a0*/  IMAD.MOV.U32 R12, RZ, RZ, R2 ;  /* 0x000000ffff0c7224 */ /* 0x000fe400078e0002 */
[----:B------:R-:W-:-:S07]  /*288b0*/  IMAD.MOV.U32 R80, RZ, RZ, R14 ;  /* 0x000000ffff507224 */ /* 0x000fce00078e000e */
[----:B------:R-:W-:Y:S05]  /*288c0*/  WARPSYNC.COLLECTIVE R15, `(.L_x_1817) ;  /* 0x000000000f087348 */ /* 0x000fea0003c00000 */
[----:B------:R0:W1:Y:S02]  /*288d0*/  SHFL.IDX P6, R14, R13, R12, R11 ;  /* 0x0000000c0d0e7389 */ /* 0x00006400000c000b */
[----:B01----:R-:W-:Y:S01]  /*288e0*/  ENDCOLLECTIVE ;  /* 0x000000000000791b */ /* 0x003fe20003800000 */
.L_x_1817:
[----:B------:R-:W-:Y:S02]  /*288f0*/  IMAD.MOV.U32 R13, RZ, RZ, R82 ;  /* 0x000000ffff0d7224 */ /* 0x000fe400078e0052 */
[----:B------:R-:W-:Y:S02]  /*28900*/  IMAD.MOV.U32 R12, RZ, RZ, R9 ;  /* 0x000000ffff0c7224 */ /* 0x000fe400078e0009 */
[----:B------:R-:W-:-:S07]  /*28910*/  IMAD.MOV.U32 R59, RZ, RZ, R14 ;  /* 0x000000ffff3b7224 */ /* 0x000fce00078e000e */
[----:B------:R-:W-:Y:S05]  /*28920*/  WARPSYNC.COLLECTIVE R15, `(.L_x_1818) ;  /* 0x000000000f087348 */ /* 0x000fea0003c00000 */
[----:B------:R0:W1:Y:S02]  /*28930*/  SHFL.IDX P6, R14, R13, R12, R11 ;  /* 0x0000000c0d0e7389 */ /* 0x00006400000c000b */
[----:B01----:R-:W-:Y:S01]  /*28940*/  ENDCOLLECTIVE ;  /* 0x000000000000791b */ /* 0x003fe20003800000 */
.L_x_1818:
[----:B------:R-:W-:Y:S01]  /*28950*/  MOV R13, R61 ;  /* 0x0000003d000d7202 */ /* 0x000fe20000000f00 */
[----:B------:R-:W-:Y:S02]  /*28960*/  IMAD.MOV.U32 R12, RZ, RZ, R2 ;  /* 0x000000ffff0c7224 */ /* 0x000fe400078e0002 */
[----:B------:R-:W-:-:S07]  /*28970*/  IMAD.MOV.U32 R82, RZ, RZ, R14 ;  /* 0x000000ffff527224 */ /* 0x000fce00078e000e */
[----:B------:R-:W-:Y:S05]  /*28980*/  WARPSYNC.COLLECTIVE R15, `(.L_x_1819) ;  /* 0x000000000f087348 */ /* 0x000fea0003c00000 */
[----:B------:R0:W1:Y:S02]  /*28990*/  SHFL.IDX P6, R14, R13, R12, R11 ;  /* 0x0000000c0d0e7389 */ /* 0x00006400000c000b */
[----:B01----:R-:W-:Y:S01]  /*289a0*/  ENDCOLLECTIVE ;  /* 0x000000000000791b */ /* 0x003fe20003800000 */
.L_x_1819:
[----:B------:R-:W-:Y:S02]  /*289b0*/  IMAD.MOV.U32 R13, RZ, RZ, R84 ;  /* 0x000000ffff0d7224 */ /* 0x000fe400078e0054 */
[----:B------:R-:W-:Y:S02]  /*289c0*/  IMAD.MOV.U32 R12, RZ, RZ, R9 ;  /* 0x000000ffff0c7224 */ /* 0x000fe400078e0009 */
[----:B------:R-:W-:-:S07]  /*289d0*/  IMAD.MOV.U32 R61, RZ, RZ, R14 ;  /* 0x000000ffff3d7224 */ /* 0x000fce00078e000e */
[----:B------:R-:W-:Y:S05]  /*289e0*/  WARPSYNC.COLLECTIVE R15, `(.L_x_1820) ;  /* 0x000000000f087348 */ /* 0x000fea0003c00000 */
[----:B------:R0:W1:Y:S02]  /*289f0*/  SHFL.IDX P6, R14, R13, R12, R11 ;  /* 0x0000000c0d0e7389 */ /* 0x00006400000c000b */
[----:B01----:R-:W-:Y:S01]  /*28a00*/  ENDCOLLECTIVE ;  /* 0x000000000000791b */ /* 0x003fe20003800000 */
.L_x_1820:
[----:B------:R-:W-:Y:S02]  /*28a10*/  IMAD.MOV.U32 R13, RZ, RZ, R63 ;  /* 0x000000ffff0d7224 */ /* 0x000fe400078e003f */
[----:B------:R-:W-:Y:S02]  /*28a20*/  IMAD.MOV.U32 R12, RZ, RZ, R2 ;  /* 0x000000ffff0c7224 */ /* 0x000fe400078e0002 */
[----:B------:R-:W-:-:S07]  /*28a30*/  IMAD.MOV.U32 R84, RZ, RZ, R14 ;  /* 0x000000ffff547224 */ /* 0x000fce00078e000e */
[----:B------:R-:W-:Y:S05]  /*28a40*/  WARPSYNC.COLLECTIVE R15, `(.L_x_1821) ;  /* 0x000000000f087348 */ /* 0x000fea0003c00000 */
[----:B------:R0:W1:Y:S02]  /*28a50*/  SHFL.IDX P6, R14, R13, R12, R11 ;  /* 0x0000000c0d0e7389 */ /* 0x00006400000c000b */
[----:B01----:R-:W-:Y:S01]  /*28a60*/  ENDCOLLECTIVE ;  /* 0x000000000000791b */ /* 0x003fe20003800000 */
.L_x_1821:
[----:B------:R-:W-:Y:S01]  /*28a70*/  SEL R25, R61, R84, P0 ;  /* 0x000000543d197207 */ /* 0x000fe20000000000 */
[----:B------:R-:W-:Y:S02]  /*28a80*/  IMAD.MOV.U32 R13, RZ, RZ, R86 ;  /* 0x000000ffff0d7224 */ /* 0x000fe400078e0056 */
[----:B------:R-:W-:Y:S02]  /*28a90*/  IMAD.MOV.U32 R12, RZ, RZ, R9 ;  /* 0x000000ffff0c7224 */ /* 0x000fe400078e0009 */
[----:B------:R-:W-:-:S07]  /*28aa0*/  IMAD.MOV.U32 R63, RZ, RZ, R14 ;  /* 0x000000ffff3f7224 */ /* 0x000fce00078e000e */
[----:B------:R-:W-:Y:S05]  /*28ab0*/  WARPSYNC.COLLECTIVE R15, `(.L_x_1822) ;  /* 0x000000000f087348 */ /* 0x000fea0003c00000 */
[----:B------:R0:W1:Y:S02]  /*28ac0*/  SHFL.IDX P6, R14, R13, R12, R11 ;  /* 0x0000000c0d0e7389 */ /* 0x00006400000c000b */
[----:B01----:R-:W-:Y:S01]  /*28ad0*/  ENDCOLLECTIVE ;  /* 0x000000000000791b */ /* 0x003fe20003800000 */
.L_x_1822:
[----:B------:R-:W-:Y:S02]  /*28ae0*/  IMAD.MOV.U32 R13, RZ, RZ, R65 ;  /* 0x000000ffff0d7224 */ /* 0x000fe400078e0041 */
[----:B------:R-:W-:Y:S02]  /*28af0*/  IMAD.MOV.U32 R12, RZ, RZ, R2 ;  /* 0x000000ffff0c7224 */ /* 0x000fe400078e0002 */
[----:B------:R-:W-:-:S07]  /*28b00*/  IMAD.MOV.U32 R86, RZ, RZ, R14 ;  /* 0x000000ffff567224 */ /* 0x000fce00078e000e */
[----:B------:R-:W-:Y:S05]  /*28b10*/  WARPSYNC.COLLECTIVE R15, `(.L_x_1823) ;  /* 0x000000000f087348 */ /* 0x000fea0003c00000 */
[----:B------:R0:W1:Y:S02]  /*28b20*/  SHFL.IDX P6, R14, R13, R12, R11 ;  /* 0x0000000c0d0e7389 */ /* 0x00006400000c000b */
[----:B01----:R-:W-:Y:S01]  /*28b30*/  ENDCOLLECTIVE ;  /* 0x000000000000791b */ /* 0x003fe20003800000 */
.L_x_1823:
        /* <DEDUP_REMOVED lines=8> */
.L_x_1824:
[----:B------:R-:W-:Y:S02]  /*28bc0*/  IMAD.MOV.U32 R13, RZ, RZ, R69 ;  /* 0x000000ffff0d7224 */ /* 0x000fe400078e0045 */
[----:B------:R-:W-:Y:S02]  /*28bd0*/  IMAD.MOV.U32 R12, RZ, RZ, R2 ;  /* 0x000000ffff0c7224 */ /* 0x000fe400078e0002 */
[----:B------:R-:W-:-:S07]  /*28be0*/  IMAD.MOV.U32 R88, RZ, RZ, R14 ;  /* 0x000000ffff587224 */ /* 0x000fce00078e000e */
[----:B------:R-:W-:Y:S05]  /*28bf0*/  WARPSYNC.COLLECTIVE R15, `(.L_x_1825) ;  /* 0x000000000f087348 */ /* 0x000fea0003c00000 */
[----:B------:R0:W1:Y:S02]  /*28c00*/  SHFL.IDX P6, R14, R13, R12, R11 ;  /* 0x0000000c0d0e7389 */ /* 0x00006400000c000b */
[----:B01----:R-:W-:Y:S01]  /*28c10*/  ENDCOLLECTIVE ;  /* 0x000000000000791b */ /* 0x003fe20003800000 */
.L_x_1825:
        /* <DEDUP_REMOVED lines=8> */
.L_x_1826:
[----:B------:R-:W-:Y:S02]  /*28ca0*/  IMAD.MOV.U32 R13, RZ, RZ, R99 ;  /* 0x000000ffff0d7224 */ /* 0x000fe400078e0063 */
[----:B------:R-:W-:Y:S02]  /*28cb0*/  IMAD.MOV.U32 R12, RZ, RZ, R2 ;  /* 0x000000ffff0c7224 */ /* 0x000fe400078e0002 */
[----:B------:R-:W-:-:S07]  /*28cc0*/  IMAD.MOV.U32 R100, RZ, RZ, R14 ;  /* 0x000000ffff647224 */ /* 0x000fce00078e000e */
[----:B------:R-:W-:Y:S05]  /*28cd0*/  WARPSYNC.COLLECTIVE R15, `(.L_x_1827) ;  /* 0x000000000f087348 */ /* 0x000fea0003c00000 */
[----:B------:R0:W1:Y:S02]  /*28ce0*/  SHFL.IDX P6, R14, R13, R12, R11 ;  /* 0x0000000c0d0e7389 */ /* 0x00006400000c000b */
[----:B01----:R-:W-:Y:S01]  /*28cf0*/  ENDCOLLECTIVE ;  /* 0x000000000000791b */ /* 0x003fe20003800000 */
.L_x_1827:
        /* <DEDUP_REMOVED lines=8> */
.L_x_1828:
[----:B------:R-:W-:Y:S01]  /*28d80*/  MOV R13, R101 ;  /* 0x00000065000d7202 */ /* 0x000fe20000000f00 */
[----:B------:R-:W-:Y:S02]  /*28d90*/  IMAD.MOV.U32 R12, RZ, RZ, R2 ;  /* 0x000000ffff0c7224 */ /* 0x000fe400078e0002 */
[----:B------:R-:W-:-:S07]  /*28da0*/  IMAD.MOV.U32 R102, RZ, RZ, R14 ;  /* 0x000000ffff667224 */ /* 0x000fce00078e000e */
[----:B------:R-:W-:Y:S05]  /*28db0*/  WARPSYNC.COLLECTIVE R15, `(.L_x_1829) ;  /* 0x000000000f087348 */ /* 0x000fea0003c00000 */
[----:B------:R0:W1:Y:S02]  /*28dc0*/  SHFL.IDX P6, R14, R13, R12, R11 ;  /* 0x0000000c0d0e7389 */ /* 0x00006400000c000b */
[----:B01----:R-:W-:Y:S01]  /*28dd0*/  ENDCOLLECTIVE ;  /* 0x000000000000791b */ /* 0x003fe20003800000 */
.L_x_1829:
        /* <DEDUP_REMOVED lines=8> */
.L_x_1830:
[----:B------:R-:W-:Y:S02]  /*28e60*/  IMAD.MOV.U32 R13, RZ, RZ, R103 ;  /* 0x000000ffff0d7224 */ /* 0x000fe400078e0067 */
[----:B------:R-:W-:Y:S02]  /*28e70*/  IMAD.MOV.U32 R12, RZ, RZ, R2 ;  /* 0x000000ffff0c7224 */ /* 0x000fe400078e0002 */
[----:B------:R-:W-:-:S07]  /*28e80*/  IMAD.MOV.U32 R104, RZ, RZ, R14 ;  /* 0x000000ffff687224 */ /* 0x000fce00078e000e */
[----:B------:R-:W-:Y:S05]  /*28e90*/  WARPSYNC.COLLECTIVE R15, `(.L_x_1831) ;  /* 0x000000000f087348 */ /* 0x000fea0003c00000 */
[----:B------:R0:W1:Y:S02]  /*28ea0*/  SHFL.IDX P6, R14, R13, R12, R11 ;  /* 0x0000000c0d0e7389 */ /* 0x00006400000c000b */
[----:B01----:R-:W-:Y:S01]  /*28eb0*/  ENDCOLLECTIVE ;  /* 0x000000000000791b */ /* 0x003fe20003800000 */
.L_x_1831:
        /* <DEDUP_REMOVED lines=8> */
.L_x_1832:
[----:B------:R-:W-:Y:S02]  /*28f40*/  IMAD.MOV.U32 R13, RZ, RZ, R105 ;  /* 0x000000ffff0d7224 */ /* 0x000fe400078e0069 */
[----:B------:R-:W-:Y:S02]  /*28f50*/  IMAD.MOV.U32 R12, RZ, RZ, R2 ;  /* 0x000000ffff0c7224 */ /* 0x000fe400078e0002 */
[----:B------:R-:W-:-:S07]  /*28f60*/  IMAD.MOV.U32 R106, RZ, RZ, R14 ;  /* 0x000000ffff6a7224 */ /* 0x000fce00078e000e */
[----:B------:R-:W-:Y:S05]  /*28f70*/  WARPSYNC.COLLECTIVE R15, `(.L_x_1833) ;  /* 0x000000000f087348 */ /* 0x000fea0003c00000 */
[----:B------:R0:W1:Y:S02]  /*28f80*/  SHFL.IDX P6, R14, R13, R12, R11 ;  /* 0x0000000c0d0e7389 */ /* 0x00006400000c000b */
[----:B01----:R-:W-:Y:S01]  /*28f90*/  ENDCOLLECTIVE ;  /* 0x000000000000791b */ /* 0x003fe20003800000 */
.L_x_1833:
        /* <DEDUP_REMOVED lines=8> */
.L_x_1834:
[----:B------:R-:W-:Y:S02]  /*29020*/  IMAD.MOV.U32 R13, RZ, RZ, R107 ;  /* 0x000000ffff0d7224 */ /* 0x000fe400078e006b */
[----:B------:R-:W-:Y:S02]  /*29030*/  IMAD.MOV.U32 R12, RZ, RZ, R2 ;  /* 0x000000ffff0c7224 */ /* 0x000fe400078e0002 */
[----:B------:R-:W-:-:S07]  /*29040*/  IMAD.MOV.U32 R108, RZ, RZ, R14 ;  /* 0x000000ffff6c7224 */ /* 0x000fce00078e000e */
[----:B------:R-:W-:Y:S05]  /*29050*/  WARPSYNC.COLLECTIVE R15, `(.L_x_1835) ;  /* 0x000000000f087348 */ /* 0x000fea0003c00000 */
[----:B------:R0:W1:Y:S02]  /*29060*/  SHFL.IDX P6, R14, R13, R12, R11 ;  /* 0x0000000c0d0e7389 */ /* 0x00006400000c000b */
[----:B01----:R-:W-:Y:S01]  /*29070*/  ENDCOLLECTIVE ;  /* 0x000000000000791b */ /* 0x003fe20003800000 */
.L_x_1835:
[----:B------:R-:W-:Y:S01]  /*29080*/  SEL R53, R105, R108, P0 ;  /* 0x0000006c69357207 */ /* 0x000fe20000000000 */
[----:B------:R-:W-:Y:S02]  /*29090*/  IMAD.MOV.U32 R13, RZ, RZ, R110 ;  /* 0x000000ffff0d7224 */ /* 0x000fe400078e006e */
[----:B------:R-:W-:Y:S02]  /*290a0*/  IMAD.MOV.U32 R12, RZ, RZ, R9 ;  /* 0x000000ffff0c7224 */ /* 0x000fe400078e0009 */
[----:B------:R-:W-:-:S07]  /*290b0*/  IMAD.MOV.U32 R107, RZ, RZ, R14 ;  /* 0x000000ffff6b7224 */ /* 0x000fce00078e000e */
[----:B------:R-:W-:Y:S05]  /*290c0*/  WARPSYNC.COLLECTIVE R15, `(.L_x_1836) ;  /* 0x000000000f087348 */ /* 0x000fea0003c00000 */
[----:B------:R0:W1:Y:S02]  /*290d0*/  SHFL.IDX P6, R14, R13, R12, R11 ;  /* 0x0000000c0d0e7389 */ /* 0x00006400000c000b */
[----:B01----:R-:W-:Y:S01]  /*290e0*/  ENDCOLLECTIVE ;  /* 0x000000000000791b */ /* 0x003fe20003800000 */
.L_x_1836:
[----:B------:R-:W-:Y:S02]  /*290f0*/  IMAD.MOV.U32 R13, RZ, RZ, R109 ;  /* 0x000000ffff0d7224 */ /* 0x000fe400078e006d */
[----:B------:R-:W-:Y:S02]  /*29100*/  IMAD.MOV.U32 R12, RZ, RZ, R2 ;  /* 0x000000ffff0c7224 */ /* 0x000fe400078e0002 */
[----:B------:R-:W-:-:S07]  /*29110*/  IMAD.MOV.U32 R110, RZ, RZ, R14 ;  /* 0x000000ffff6e7224 */ /* 0x000fce00078e000e */
[----:B------:R-:W-:Y:S05]  /*29120*/  WARPSYNC.COLLECTIVE R15, `(.L_x_1837) ;  /* 0x000000000f087348 */ /* 0x000fea0003c00000 */
[----:B------:R0:W1:Y:S02]  /*29130*/  SHFL.IDX P6, R14, R13, R12, R11 ;  /* 0x0000000c0d0e7389 */ /* 0x00006400000c000b */
[----:B01----:R-:W-:Y:S01]  /*29140*/  ENDCOLLECTIVE ;  /* 0x000000000000791b */ /* 0x003fe20003800000 */
.L_x_1837:
[----:B------:R-:W-:Y:S02]  /*29150*/  IMAD.MOV.U32 R13, RZ, RZ, R112 ;  /* 0x000000ffff0d7224 */ /* 0x000fe400078e0070 */
[----:B------:R-:W-:Y:S02]  /*29160*/  IMAD.MOV.U32 R12, RZ, RZ, R9 ;  /* 0x000000ffff0c7224 */ /* 0x000fe400078e0009 */
[----:B------:R-:W-:-:S07]  /*29170*/  IMAD.MOV.U32 R109, RZ, RZ, R14 ;  /* 0x000000ffff6d7224 */ /* 0x000fce00078e000e */
[----:B------:R-:W-:Y:S05]  /*29180*/  WARPSYNC.COLLECTIVE R15, `(.L_x_1838) ;  /* 0x000000000f087348 */ /* 0x000fea0003c00000 */
[----:B------:R0:W1:Y:S02]  /*29190*/  SHFL.IDX P6, R14, R13, R12, R11 ;  /* 0x0000000c0d0e7389 */ /* 0x00006400000c000b */
[----:B01----:R-:W-:Y:S01]  /*291a0*/  ENDCOLLECTIVE ;  /* 0x000000000000791b */ /* 0x003fe20003800000 */
.L_x_1838:
[----:B------:R-:W-:Y:S01]  /*291b0*/  MOV R13, R67 ;  /* 0x00000043000d7202 */ /* 0x000fe20000000f00 */
[----:B------:R-:W-:Y:S02]  /*291c0*/  IMAD.MOV.U32 R12, RZ, RZ, R2 ;  /* 0x000000ffff0c7224 */ /* 0x000fe400078e0002 */
[----:B------:R-:W-:-:S07]  /*291d0*/  IMAD.MOV.U32 R112, RZ, RZ, R14 ;  /* 0x000000ffff707224 */ /* 0x000fce00078e000e */
[----:B------:R-:W-:Y:S05]  /*291e0*/  WARPSYNC.COLLECTIVE R15, `(.L_x_1839) ;  /* 0x000000000f087348 */ /* 0x000fea0003c00000 */
[----:B------:R0:W1:Y:S02]  /*291f0*/  SHFL.IDX P6, R14, R13, R12, R11 ;  /* 0x0000000c0d0e7389 */ /* 0x00006400000c000b */
[----:B01----:R-:W-:Y:S01]  /*29200*/  ENDCOLLECTIVE ;  /* 0x000000000000791b */ /* 0x003fe20003800000 */
.L_x_1839:
[----:B------:R-:W-:Y:S01]  /*29210*/  SEL R63, R112, R109, P0 ;  /* 0x0000006d703f7207 */ /* 0x000fe20000000000 */
[----:B------:R-:W-:Y:S02]  /*29220*/  IMAD.MOV.U32 R13, RZ, RZ, R114 ;  /* 0x000000ffff0d7224 */ /* 0x000fe400078e0072 */
[----:B------:R-:W-:Y:S02]  /*29230*/  IMAD.MOV.U32 R12, RZ, RZ, R9 ;  /* 0x000000ffff0c7224 */ /* 0x000fe400078e0009 */
[----:B------:R-:W-:-:S07]  /*29240*/  IMAD.MOV.U32 R67, RZ, RZ, R14 ;  /* 0x000000ffff437224 */ /* 0x000fce00078e000e */
[----:B------:R-:W-:Y:S05]  /*29250*/  WARPSYNC.COLLECTIVE R15, `(.L_x_1840) ;  /* 0x000000000f087348 */ /* 0x000fea0003c00000 */
[----:B------:R0:W1:Y:S02]  /*29260*/  SHFL.IDX P6, R14, R13, R12, R11 ;  /* 0x0000000c0d0e7389 */ /* 0x00006400000c000b */
[----:B01----:R-:W-:Y:S01]  /*29270*/  ENDCOLLECTIVE ;  /* 0x000000000000791b */ /* 0x003fe20003800000 */
.L_x_1840:
[----:B------:R-:W-:Y:S02]  /*29280*/  IMAD.MOV.U32 R13, RZ, RZ, R71 ;  /* 0x000000ffff0d7224 */ /* 0x000fe400078e0047 */
[----:B------:R-:W-:Y:S02]  /*29290*/  IMAD.MOV.U32 R12, RZ, RZ, R2 ;  /* 0x000000ffff0c7224 */ /* 0x000fe400078e0002 */
[----:B------:R-:W-:-:S07]  /*292a0*/  IMAD.MOV.U32 R114, RZ, RZ, R14 ;  /* 0x000000ffff727224 */ /* 0x000fce00078e000e */
[----:B------:R-:W-:Y:S05]  /*292b0*/  WARPSYNC.COLLECTIVE R15, `(.L_x_1841) ;  /* 0x000000000f087348 */ /* 0x000fea0003c00000 */
[----:B------:R0:W1:Y:S02]  /*292c0*/  SHFL.IDX P6, R14, R13, R12, R11 ;  /* 0x0000000c0d0e7389 */ /* 0x00006400000c000b */
[----:B01----:R-:W-:Y:S01]  /*292d0*/  ENDCOLLECTIVE ;  /* 0x000000000000791b */ /* 0x003fe20003800000 */
.L_x_1841:
        /* <DEDUP_REMOVED lines=8> */
.L_x_1842:
[----:B------:R-:W-:Y:S02]  /*29360*/  IMAD.MOV.U32 R13, RZ, RZ, R75 ;  /* 0x000000ffff0d7224 */ /* 0x000fe400078e004b */
[----:B------:R-:W-:Y:S02]  /*29370*/  IMAD.MOV.U32 R12, RZ, RZ, R2 ;  /* 0x000000ffff0c7224 */ /* 0x000fe400078e0002 */
[----:B------:R-:W-:-:S07]  /*29380*/  IMAD.MOV.U32 R116, RZ, RZ, R14 ;  /* 0x000000ffff747224 */ /* 0x000fce00078e000e */
[----:B------:R-:W-:Y:S05]  /*29390*/  WARPSYNC.COLLECTIVE R15, `(.L_x_1843) ;  /* 0x000000000f087348 */ /* 0x000fea0003c00000 */
[----:B------:R0:W1:Y:S02]  /*293a0*/  SHFL.IDX P6, R14, R13, R12, R11 ;  /* 0x0000000c0d0e7389 */ /* 0x00006400000c000b */
[----:B01----:R-:W-:Y:S01]  /*293b0*/  ENDCOLLECTIVE ;  /* 0x000000000000791b */ /* 0x003fe20003800000 */
.L_x_1843:
[----:B------:R-:W-:Y:S02]  /*293c0*/  SEL R69, R71, R116, P0 ;  /* 0x0000007447457207 */ /* 0x000fe40000000000 */
[----:B------:R-:W-:Y:S02]  /*293d0*/  SEL R71, R116, R71, P0 ;  /* 0x0000004774477207 */ /* 0x000fe40000000000 */
[----:B------:R-:W-:Y:S01]  /*293e0*/  MOV R13, R5 ;  /* 0x00000005000d7202 */ /* 0x000fe20000000f00 */
[----:B------:R-:W-:Y:S01]  /*293f0*/  IMAD.MOV.U32 R12, RZ, RZ, R9 ;  /* 0x000000ffff0c7224 */ /* 0x000fe200078e0009 */
[----:B------:R-:W-:Y:S02]  /*29400*/  SEL R5, R55, R78, P0 ;  /* 0x0000004e37057207 */ /* 0x000fe40000000000 */
[----:B------:R-:W-:Y:S02]  /*29410*/  SEL R9, R57, R80, P0 ;  /* 0x0000005039097207 */ /* 0x000fe40000000000 */
[----:B------:R-:W-:Y:S01]  /*29420*/  SEL R55, R108, R105, P0 ;  /* 0x000000696c377207 */ /* 0x000fe20000000000 */
[----:B------:R-:W-:-:S07]  /*29430*/  IMAD.MOV.U32 R75, RZ, RZ, R14 ;  /* 0x000000ffff4b7224 */ /* 0x000fce00078e000e */
[----:B------:R-:W-:Y:S05]  /*29440*/  WARPSYNC.COLLECTIVE R15, `(.L_x_1844) ;  /* 0x000000000f087348 */ /* 0x000fea0003c00000 */
[----:B------:R0:W1:Y:S02]  /*29450*/  SHFL.IDX P6, R14, R13, R12, R11 ;  /* 0x0000000c0d0e7389 */ /* 0x00006400000c000b */
[----:B01----:R-:W-:Y:S01]  /*29460*/  ENDCOLLECTIVE ;  /* 0x000000000000791b */ /* 0x003fe20003800000 */
.L_x_1844:
[----:B------:R-:W-:Y:S02]  /*29470*/  SEL R12, R27, R20, P0 ;  /* 0x000000141b0c7207 */ /* 0x000fe40000000000 */
[----:B------:R-:W-:Y:S02]  /*29480*/  SEL R11, R80, R57, P0 ;  /* 0x00000039500b7207 */ /* 0x000fe40000000000 */
[----:B------:R-:W-:Y:S02]  /*29490*/  SEL R13, R59, R82, P0 ;  /* 0x000000523b0d7207 */ /* 0x000fe40000000000 */
[----:B------:R-:W-:Y:S02]  /*294a0*/  SEL R15, R82, R59, P0 ;  /* 0x0000003b520f7207 */ /* 0x000fe40000000000 */
[----:B------:R-:W-:Y:S01]  /*294b0*/  SEL R57, R107, R110, P0 ;  /* 0x0000006e6b397207 */ /* 0x000fe20000000000 */
[----:B------:R-:W-:Y:S01]  /*294c0*/  IMAD.MOV.U32 R2, RZ, RZ, R14 ;  /* 0x000000ffff027224 */ /* 0x000fe200078e000e */
[----:B------:R-:W-:Y:S01]  /*294d0*/  SEL R14, R20, R27, P0 ;  /* 0x0000001b140e7207 */ /* 0x000fe20000000000 */
[----:B------:R-:W-:Y:S01]  /*294e0*/  IMAD.MOV.U32 R20, RZ, RZ, RZ ;  /* 0x000000ffff147224 */ /* 0x000fe200078e00ff */
[----:B------:R-:W-:-:S02]  /*294f0*/  SEL R27, R84, R61, P0 ;  /* 0x0000003d541b7207 */ /* 0x000fc40000000000 */
[----:B------:R-:W-:Y:S02]  /*29500*/  SEL R59, R110, R107, P0 ;  /* 0x0000006b6e3b7207 */ /* 0x000fe40000000000 */
[----:B------:R-:W-:Y:S01]  /*29510*/  SEL R61, R109, R112, P0 ;  /* 0x000000706d3d7207 */ /* 0x000fe20000000000 */
[----:B------:R-:W-:Y:S06]  /*29520*/  BRA `(.L_x_1845) ;  /* 0xffffff3000347947 */ /* 0x000fec000383ffff */
.L_x_1567:
[----:B------:R-:W-:Y:S02]  /*29530*/  IMAD.MOV.U32 R13, RZ, RZ, R2 ;  /* 0x000000ffff0d7224 */ /* 0x000fe400078e0002 */
[----:B------:R-:W-:Y:S02]  /*29540*/  IMAD.MOV.U32 R12, RZ, RZ, RZ ;  /* 0x000000ffff0c7224 */ /* 0x000fe400078e00ff */
[----:B------:R-:W-:Y:S02]  /*29550*/  IMAD.MOV.U32 R11, RZ, RZ, 0x181f ;  /* 0x0000181fff0b7424 */ /* 0x000fe400078e00ff */
[----:B------:R-:W-:-:S07]  /*29560*/  IMAD.MOV.U32 R15, RZ, RZ, -0x1 ;  /* 0xffffffffff0f7424 */ /* 0x000fce00078e00ff */
[----:B-1----:R-:W-:Y:S05]  /*29570*/  WARPSYNC.COLLECTIVE R15, `(.L_x_1846) ;  /* 0x000000000f087348 */ /* 0x002fea0003c00000 */
[----:B------:R0:W2:Y:S02]  /*29580*/  SHFL.IDX P6, R14, R13, R12, R11 ;  /* 0x0000000c0d0e7389 */ /* 0x0000a400000c000b */
[----:B012---:R-:W-:Y:S01]  /*29590*/  ENDCOLLECTIVE ;  /* 0x000000000000791b */ /* 0x007fe20003800000 */
.L_x_1846:
[----:B------:R-:W-:Y:S02]  /*295a0*/  IMAD.MOV.U32 R13, RZ, RZ, R0 ;  /* 0x000000ffff0d7224 */ /* 0x000fe400078e0000 */
[----:B------:R-:W-:-:S07]  /*295b0*/  IMAD.MOV.U32 R3, RZ, RZ, R14 ;  /* 0x000000ffff037224 */ /* 0x000fce00078e000e */
[----:B------:R-:W-:Y:S05]  /*295c0*/  WARPSYNC.COLLECTIVE R15, `(.L_x_1847) ;  /* 0x000000000f087348 */ /* 0x000fea0003c00000 */
[----:B------:R0:W1:Y:S02]  /*295d0*/  SHFL.IDX P6, R14, R13, R12, R11 ;  /* 0x0000000c0d0e7389 */ /* 0x00006400000c000b */
[----:B01----:R-:W-:Y:S01]  /*295e0*/  ENDCOLLECTIVE ;  /* 0x000000000000791b */ /* 0x003fe20003800000 */
.L_x_1847:
[----:B------:R-:W-:Y:S05]  /*295f0*/  BRA `(.L_x_1848) ;  /* 0xffffff4800f07947 */ /* 0x000fea000383ffff */
.L_x_1570:
[----:B------:R-:W-:Y:S01]  /*29600*/  BSSY B1, `(.L_x_1849) ;  /* 0x0000008000017945 */ /* 0x000fe20003800000 */
[----:B------:R-:W-:Y:S02]  /*29610*/  IMAD.MOV.U32 R13, RZ, RZ, R2 ;  /* 0x000000ffff0d7224 */ /* 0x000fe400078e0002 */
[----:B------:R-:W-:Y:S02]  /*29620*/  IMAD.MOV.U32 R12, RZ, RZ, 0x1 ;  /* 0x00000001ff0c7424 */ /* 0x000fe400078e00ff */
[----:B------:R-:W-:Y:S02]  /*29630*/  IMAD.MOV.U32 R11, RZ, RZ, 0x181f ;  /* 0x0000181fff0b7424 */ /* 0x000fe400078e00ff */
[----:B----4-:R-:W-:-:S07]  /*29640*/  IMAD.MOV.U32 R15, RZ, RZ, -0x1 ;  /* 0xffffffffff0f7424 */ /* 0x010fce00078e00ff */
[----:B0123--:R-:W-:Y:S05]  /*29650*/  WARPSYNC.COLLECTIVE R15, `(.L_x_1850) ;  /* 0x000000000f087348 */ /* 0x00ffea0003c00000 */
[----:B---3--:R3:W4:Y:S02]  /*29660*/  SHFL.IDX P6, R14, R13, R12, R11 ;  /* 0x0000000c0d0e7389 */ /* 0x00872400000c000b */
[----:B01234-:R-:W-:Y:S01]  /*29670*/  ENDCOLLECTIVE ;  /* 0x000000000000791b */ /* 0x01ffe20003800000 */
.L_x_1850:
[----:B------:R-:W-:Y:S05]  /*29680*/  BSYNC B1 ;  /* 0x0000000000017941 */ /* 0x000fea0003800000 */
.L_x_1849:
        /* <DEDUP_REMOVED lines=8> */
.L_x_1851:
[----:B------:R-:W-:Y:S05]  /*29710*/  BRA `(.L_x_1852) ;  /* 0xffffff4c00107947 */ /* 0x000fea000383ffff */
.L_x_1573:
        /* <DEDUP_REMOVED lines=8> */
.L_x_1854:
[----:B------:R-:W-:Y:S05]  /*297a0*/  BSYNC B1 ;  /* 0x0000000000017941 */ /* 0x000fea0003800000 */
.L_x_1853:
        /* <DEDUP_REMOVED lines=8> */
.L_x_1855:
[----:B------:R-:W-:Y:S05]  /*29830*/  BRA `(.L_x_1856) ;  /* 0xffffff4c00307947 */ /* 0x000fea000383ffff */
.L_x_1576:
[----:B------:R-:W-:Y:S01]  /*29840*/  BSSY B1, `(.L_x_1857) ;  /* 0x0000008000017945 */ /* 0x000fe20003800000 */
[----:B------:R-:W-:Y:S01]  /*29850*/  IMAD.MOV.U32 R13, RZ, RZ, R2 ;  /* 0x000000ffff0d7224 */ /* 0x000fe200078e0002 */
[----:B------:R-:W-:Y:S01]  /*29860*/  MOV R11, 0x181f ;  /* 0x0000181f000b7802 */ /* 0x000fe20000000f00 */
[----:B------:R-:W-:Y:S02]  /*29870*/  IMAD.MOV.U32 R12, RZ, RZ, 0x3 ;  /* 0x00000003ff0c7424 */ /* 0x000fe400078e00ff */
[----:B0-----:R-:W-:-:S07]  /*29880*/  IMAD.MOV.U32 R15, RZ, RZ, -0x1 ;  /* 0xffffffffff0f7424 */ /* 0x001fce00078e00ff */
[----:B-1234-:R-:W-:Y:S05]  /*29890*/  WARPSYNC.COLLECTIVE R15, `(.L_x_1858) ;  /* 0x000000000f087348 */ /* 0x01efea0003c00000 */
[----:B----4-:R0:W4:Y:S02]  /*298a0*/  SHFL.IDX P6, R14, R13, R12, R11 ;  /* 0x0000000c0d0e7389 */ /* 0x01012400000c000b */
[----:B01234-:R-:W-:Y:S01]  /*298b0*/  ENDCOLLECTIVE ;  /* 0x000000000000791b */ /* 0x01ffe20003800000 */
.L_x_1858:
[----:B------:R-:W-:Y:S05]  /*298c0*/  BSYNC B1 ;  /* 0x0000000000017941 */ /* 0x000fea0003800000 */
.L_x_1857:
        /* <DEDUP_REMOVED lines=8> */
.L_x_1859:
[----:B------:R-:W-:Y:S05]  /*29950*/  BRA `(.L_x_1860) ;  /* 0xffffff4c00507947 */ /* 0x000fea000383ffff */
.L_x_1601:
[----:B------:R-:W1:Y:S01]  /*29960*/  S2R R5, SR_TID.X ;  /* 0x0000000000057919 */ /* 0x000e620000002100 */
[----:B------:R-:W-:Y:S01]  /*29970*/  BSSY B1, `(.L_x_1861) ;  /* 0x000000a000017945 */ /* 0x000fe20003800000 */
[----:B------:R-:W-:Y:S02]  /*29980*/  IMAD.MOV.U32 R12, RZ, RZ, RZ ;  /* 0x000000ffff0c7224 */ /* 0x000fe400078e00ff */
[----:B0-----:R-:W-:Y:S02]  /*29990*/  IMAD.MOV.U32 R11, RZ, RZ, 0x1f ;  /* 0x0000001fff0b7424 */ /* 0x001fe400078e00ff */
[----:B------:R-:W-:Y:S01]  /*299a0*/  IMAD.MOV.U32 R15, RZ, RZ, -0x1 ;  /* 0xffffffffff0f7424 */ /* 0x000fe200078e00ff */
[----:B-1----:R-:W-:-:S04]  /*299b0*/  SHF.R.U32.HI R5, RZ, 0x5, R5 ;  /* 0x00000005ff057819 */ /* 0x002fc80000011605 */
[----:B------:R-:W-:-:S05]  /*299c0*/  LOP3.LUT R5, R5, 0x3, RZ, 0xc0, !PT ;  /* 0x0000000305057812 */ /* 0x000fca00078ec0ff */
[----:B------:R-:W-:-:S07]  /*299d0*/  IMAD.MOV.U32 R13, RZ, RZ, R5 ;  /* 0x000000ffff0d7224 */ /* 0x000fce00078e0005 */
[----:B------:R-:W-:Y:S05]  /*299e0*/  WARPSYNC.COLLECTIVE R15, `(.L_x_1862) ;  /* 0x000000000f087348 */ /* 0x000fea0003c00000 */
[----:B------:R0:W1:Y:S02]  /*299f0*/  SHFL.IDX P6, R14, R13, R12, R11 ;  /* 0x0000000c0d0e7389 */ /* 0x00006400000c000b */
[----:B01----:R-:W-:Y:S01]  /*29a00*/  ENDCOLLECTIVE ;  /* 0x000000000000791b */ /* 0x003fe20003800000 */
.L_x_1862:
[----:B------:R-:W-:Y:S05]  /*29a10*/  BSYNC B1 ;  /* 0x0000000000017941 */ /* 0x000fea0003800000 */
.L_x_1861:
[----:B------:R-:W-:Y:S05]  /*29a20*/  BRA `(.L_x_1863) ;  /* 0xffffff6400f87947 */ /* 0x000fea000383ffff */
.L_x_1603:
[----:B------:R-:W-:Y:S01]  /*29a30*/  BSSY B1, `(.L_x_1864) ;  /* 0x0000006000017945 */ /* 0x000fe20003800000 */
[----:B------:R-:W-:-:S07]  /*29a40*/  IMAD.MOV.U32 R15, RZ, RZ, -0x1 ;  /* 0xffffffffff0f7424 */ /* 0x000fce00078e00ff */
[----:B01----:R-:W-:Y:S05]  /*29a50*/  WARPSYNC.COLLECTIVE R15, `(.L_x_1865) ;  /* 0x000000000f0c7348 */ /* 0x003fea0003c00000 */
[----:B------:R-:W-:Y:S02]  /*29a60*/  ELECT P6, UR62, PT ;  /* 0x00000000003e782f */ /* 0x000fe400038c0000 */
[----:B------:R-:W-:Y:S01]  /*29a70*/  MOV R14, UR62 ;  /* 0x0000003e000e7c02 */ /* 0x000fe20008000f00 */
[----:B01----:R-:W-:Y:S10]  /*29a80*/  ENDCOLLECTIVE ;  /* 0x000000000000791b */ /* 0x003ff40003800000 */
.L_x_1865:
[----:B------:R-:W-:Y:S05]  /*29a90*/  BSYNC B1 ;  /* 0x0000000000017941 */ /* 0x000fea0003800000 */
.L_x_1864:
[----:B------:R-:W-:Y:S05]  /*29aa0*/  BRA `(.L_x_1602) ;  /* 0xffffff6400f07947 */ /* 0x000fea000383ffff */
.L_x_1605:
[----:B-1----:R-:W2:Y:S02]  /*29ab0*/  LDL R5, [R1] ;  /* 0x0000000001057983 */ /* 0x002ea40000100800 */
[----:B--2---:R1:W2:Y:S02]  /*29ac0*/  SYNCS.PHASECHK.TRANS64.TRYWAIT P0, [R5+URZ+0x28420], R4 ;  /* 0x02842004050075a7 */ /* 0x0042a4000800017f */
[----:B--2---:R-:W-:Y:S05]  /*29ad0*/  @!P0 NANOSLEEP.SYNCS 0x989680 ;  /* 0x009896800000895d */ /* 0x004fea0003900000 */
[----:B------:R-:W2:Y:S02]  /*29ae0*/  @!P0 SYNCS.PHASECHK.TRANS64 P0, [R5+URZ+0x28420], R4 ;  /* 0x02842004050085a7 */ /* 0x000ea4000800007f */
[----:B--2---:R-:W-:Y:S05]  /*29af0*/  @!P0 BRA `(.L_x_1605) ;  /* 0xfffffffc00ec8947 */ /* 0x004fea000383ffff */
[----:B------:R-:W-:Y:S05]  /*29b00*/  BRA `(.L_x_1866) ;  /* 0xffffff6800007947 */ /* 0x000fea000383ffff */
.L_x_1609:
[----:B-1----:R1:W2:Y:S02]  /*29b10*/  SYNCS.PHASECHK.TRANS64.TRYWAIT P0, [R7+URZ+0x284a0], R10 ;  /* 0x0284a00a070075a7 */ /* 0x0022a4000800017f */
[----:B--2---:R-:W-:Y:S05]  /*29b20*/  @!P0 NANOSLEEP.SYNCS 0x989680 ;  /* 0x009896800000895d */ /* 0x004fea0003900000 */
[----:B------:R-:W2:Y:S02]  /*29b30*/  @!P0 SYNCS.PHASECHK.TRANS64 P0, [R7+URZ+0x284a0], R10 ;  /* 0x0284a00a070085a7 */ /* 0x000ea4000800007f */
[----:B--2---:R-:W-:Y:S05]  /*29b40*/  @!P0 BRA `(.L_x_1609) ;  /* 0xfffffffc00f08947 */ /* 0x004fea000383ffff */
[----:B------:R-:W-:Y:S05]  /*29b50*/  BRA `(.L_x_1867) ;  /* 0xffffff6800287947 */ /* 0x000fea000383ffff */
.L_x_1615:
[----:B--2---:R2:W3:Y:S02]  /*29b60*/  SYNCS.PHASECHK.TRANS64.TRYWAIT P0, [R7+URZ+0x284c0], R10 ;  /* 0x0284c00a070075a7 */ /* 0x0044e4000800017f */
[----:B---3--:R-:W-:Y:S05]  /*29b70*/  @!P0 NANOSLEEP.SYNCS 0x989680 ;  /* 0x009896800000895d */ /* 0x008fea0003900000 */
[----:B------:R-:W3:Y:S02]  /*29b80*/  @!P0 SYNCS.PHASECHK.TRANS64 P0, [R7+URZ+0x284c0], R10 ;  /* 0x0284c00a070085a7 */ /* 0x000ee4000800007f */
[----:B---3--:R-:W-:Y:S05]  /*29b90*/  @!P0 BRA `(.L_x_1615) ;  /* 0xfffffffc00f08947 */ /* 0x008fea000383ffff */
[----:B------:R-:W-:Y:S05]  /*29ba0*/  BRA `(.L_x_1868) ;  /* 0xffffff6800ec7947 */ /* 0x000fea000383ffff */
.L_x_1623:
[----:B-1----:R1:W2:Y:S02]  /*29bb0*/  SYNCS.PHASECHK.TRANS64.TRYWAIT P1, [R8+URZ+0x284a0], R7 ;  /* 0x0284a007080075a7 */ /* 0x0022a4000802017f */
[----:B--2---:R-:W-:Y:S05]  /*29bc0*/  @!P1 NANOSLEEP.SYNCS 0x989680 ;  /* 0x009896800000995d */ /* 0x004fea0003900000 */
[----:B------:R-:W2:Y:S02]  /*29bd0*/  @!P1 SYNCS.PHASECHK.TRANS64 P1, [R8+URZ+0x284a0], R7 ;  /* 0x0284a007080095a7 */ /* 0x000ea4000802007f */
[----:B--2---:R-:W-:Y:S05]  /*29be0*/  @!P1 BRA `(.L_x_1623) ;  /* 0xfffffffc00f09947 */ /* 0x004fea000383ffff */
[----:B------:R-:W-:Y:S05]  /*29bf0*/  BRA `(.L_x_1869) ;  /* 0xffffff7000007947 */ /* 0x000fea000383ffff */
.L_x_1629:
[----:B--2---:R2:W3:Y:S02]  /*29c00*/  SYNCS.PHASECHK.TRANS64.TRYWAIT P1, [R8+URZ+0x284c0], R7 ;  /* 0x0284c007080075a7 */ /* 0x0044e4000802017f */
[----:B---3--:R-:W-:Y:S05]  /*29c10*/  @!P1 NANOSLEEP.SYNCS 0x989680 ;  /* 0x009896800000995d */ /* 0x008fea0003900000 */
[----:B------:R-:W3:Y:S02]  /*29c20*/  @!P1 SYNCS.PHASECHK.TRANS64 P1, [R8+URZ+0x284c0], R7 ;  /* 0x0284c007080095a7 */ /* 0x000ee4000802007f */
[----:B---3--:R-:W-:Y:S05]  /*29c30*/  @!P1 BRA `(.L_x_1629) ;  /* 0xfffffffc00f09947 */ /* 0x008fea000383ffff */
[----:B------:R-:W-:Y:S05]  /*29c40*/  BRA `(.L_x_1870) ;  /* 0xffffff7000c07947 */ /* 0x000fea000383ffff */
.L_x_1653:
[----:B------:R-:W1:Y:S01]  /*29c50*/  S2R R0, SR_TID.X ;  /* 0x0000000000007919 */ /* 0x000e620000002100 */
[----:B------:R-:W-:Y:S01]  /*29c60*/  BSSY B0, `(.L_x_1871) ;  /* 0x000000a000007945 */ /* 0x000fe20003800000 */
[----:B------:R-:W-:Y:S01]  /*29c70*/  IMAD.MOV.U32 R12, RZ, RZ, RZ ;  /* 0x000000ffff0c7224 */ /* 0x000fe200078e00ff */
[----:B------:R-:W-:Y:S01]  /*29c80*/  MOV R15, 0xffffffff ;  /* 0xffffffff000f7802 */ /* 0x000fe20000000f00 */
[----:B0-----:R-:W-:Y:S01]  /*29c90*/  IMAD.MOV.U32 R11, RZ, RZ, 0x1f ;  /* 0x0000001fff0b7424 */ /* 0x001fe200078e00ff */
[----:B-1----:R-:W-:-:S04]  /*29ca0*/  SHF.R.U32.HI R0, RZ, 0x5, R0 ;  /* 0x00000005ff007819 */ /* 0x002fc80000011600 */
[----:B------:R-:W-:-:S05]  /*29cb0*/  LOP3.LUT R0, R0, 0x3, RZ, 0xc0, !PT ;  /* 0x0000000300007812 */ /* 0x000fca00078ec0ff */
[----:B------:R-:W-:-:S07]  /*29cc0*/  IMAD.MOV.U32 R13, RZ, RZ, R0 ;  /* 0x000000ffff0d7224 */ /* 0x000fce00078e0000 */
[----:B--2---:R-:W-:Y:S05]  /*29cd0*/  WARPSYNC.COLLECTIVE R15, `(.L_x_1872) ;  /* 0x000000000f087348 */ /* 0x004fea0003c00000 */
[----:B------:R0:W1:Y:S02]  /*29ce0*/  SHFL.IDX P6, R14, R13, R12, R11 ;  /* 0x0000000c0d0e7389 */ /* 0x00006400000c000b */
[----:B012---:R-:W-:Y:S01]  /*29cf0*/  ENDCOLLECTIVE ;  /* 0x000000000000791b */ /* 0x007fe20003800000 */
.L_x_1872:
[----:B------:R-:W-:Y:S05]  /*29d00*/  BSYNC B0 ;  /* 0x0000000000007941 */ /* 0x000fea0003800000 */
.L_x_1871:
[----:B------:R-:W-:Y:S05]  /*29d10*/  BRA `(.L_x_1873) ;  /* 0xffffff8000a47947 */ /* 0x000fea000383ffff */
.L_x_1655:
[----:B------:R-:W-:Y:S01]  /*29d20*/  BSSY B0, `(.L_x_1874) ;  /* 0x0000006000007945 */ /* 0x000fe20003800000 */
[----:B------:R-:W-:-:S07]  /*29d30*/  IMAD.MOV.U32 R15, RZ, RZ, -0x1 ;  /* 0xffffffffff0f7424 */ /* 0x000fce00078e00ff */
[----:B012---:R-:W-:Y:S05]  /*29d40*/  WARPSYNC.COLLECTIVE R15, `(.L_x_1875) ;  /* 0x000000000f0c7348 */ /* 0x007fea0003c00000 */
[----:B------:R-:W-:Y:S02]  /*29d50*/  ELECT P6, UR62, PT ;  /* 0x00000000003e782f */ /* 0x000fe400038c0000 */
[----:B------:R-:W-:Y:S01]  /*29d60*/  MOV R14, UR62 ;  /* 0x0000003e000e7c02 */ /* 0x000fe20008000f00 */
[----:B012---:R-:W-:Y:S10]  /*29d70*/  ENDCOLLECTIVE ;  /* 0x000000000000791b */ /* 0x007ff40003800000 */
.L_x_1875:
[----:B------:R-:W-:Y:S05]  /*29d80*/  BSYNC B0 ;  /* 0x0000000000007941 */ /* 0x000fea0003800000 */
.L_x_1874:
[----:B------:R-:W-:Y:S05]  /*29d90*/  BRA `(.L_x_1876) ;  /* 0xffffff8000ac7947 */ /* 0x000fea000383ffff */
.L_x_1657:
[----:B-1----:R1:W2:Y:S02]  /*29da0*/  SYNCS.PHASECHK.TRANS64.TRYWAIT P0, [R0+URZ+0x28480], R3 ;  /* 0x02848003000075a7 */ /* 0x0022a4000800017f */
[----:B--2---:R-:W-:Y:S05]  /*29db0*/  @!P0 NANOSLEEP.SYNCS 0x989680 ;  /* 0x009896800000895d */ /* 0x004fea0003900000 */
[----:B------:R-:W2:Y:S02]  /*29dc0*/  @!P0 SYNCS.PHASECHK.TRANS64 P0, [R0+URZ+0x28480], R3 ;  /* 0x02848003000085a7 */ /* 0x000ea4000800007f */
[----:B--2---:R-:W-:Y:S05]  /*29dd0*/  @!P0 BRA `(.L_x_1657) ;  /* 0xfffffffc00f08947 */ /* 0x004fea000383ffff */
[----:B------:R-:W-:Y:S05]  /*29de0*/  BRA `(.L_x_1877) ;  /* 0xffffff8400207947 */ /* 0x000fea000383ffff */
.L_x_1659:
[----:B--2---:R2:W3:Y:S02]  /*29df0*/  SYNCS.PHASECHK.TRANS64.TRYWAIT P0, [R0+URZ+0x28440], R3 ;  /* 0x02844003000075a7 */ /* 0x0044e4000800017f */
[----:B---3--:R-:W-:Y:S05]  /*29e00*/  @!P0 NANOSLEEP.SYNCS 0x989680 ;  /* 0x009896800000895d */ /* 0x008fea0003900000 */
[----:B------:R-:W3:Y:S02]  /*29e10*/  @!P0 SYNCS.PHASECHK.TRANS64 P0, [R0+URZ+0x28440], R3 ;  /* 0x02844003000085a7 */ /* 0x000ee4000800007f */
[----:B---3--:R-:W-:Y:S05]  /*29e20*/  @!P0 BRA `(.L_x_1659) ;  /* 0xfffffffc00f08947 */ /* 0x008fea000383ffff */
[----:B------:R-:W-:Y:S05]  /*29e30*/  BRA `(.L_x_1878) ;  /* 0xffffff8400907947 */ /* 0x000fea000383ffff */
.L_x_1663:
[----:B------:R-:W2:Y:S01]  /*29e40*/  LDL.LU R11, [R1+0x48] ;  /* 0x00004800010b7983 */ /* 0x000ea20000300800 */
[----:B------:R-:W-:Y:S01]  /*29e50*/  IMAD.MOV.U32 R13, RZ, RZ, R3 ;  /* 0x000000ffff0d7224 */ /* 0x000fe200078e0003 */
[----:B------:R-:W-:Y:S01]  /*29e60*/  LOP3.LUT R5, R5, 0x7f, RZ, 0xc0, !PT ;  /* 0x0000007f05057812 */ /* 0x000fe200078ec0ff */
[----:B------:R-:W-:Y:S02]  /*29e70*/  IMAD.MOV.U32 R12, RZ, RZ, RZ ;  /* 0x000000ffff0c7224 */ /* 0x000fe400078e00ff */
[----:B------:R-:W-:Y:S01]  /*29e80*/  IMAD.MOV.U32 R15, RZ, RZ, -0x1 ;  /* 0xffffffffff0f7424 */ /* 0x000fe200078e00ff */
[----:B------:R-:W-:-:S05]  /*29e90*/  SHF.R.U32.HI R5, RZ, 0x3, R5 ;  /* 0x00000003ff057819 */ /* 0x000fca0000011605 */
[----:B------:R-:W-:-:S04]  /*29ea0*/  IMAD.IADD R0, R5, 0x1, R8 ;  /* 0x0000000105007824 */ /* 0x000fc800078e0208 */
[----:B------:R-:W-:Y:S02]  /*29eb0*/  VIADD R5, R0, 0x10 ;  /* 0x0000001000057836 */ /* 0x000fe40000000000 */
[----:B--2---:R-:W-:Y:S02]  /*29ec0*/  IMAD R2, R11, R7, RZ ;  /* 0x000000070b027224 */ /* 0x004fe400078e02ff */
[----:B------:R-:W-:-:S03]  /*29ed0*/  IMAD.MOV.U32 R11, RZ, RZ, 0x181f ;  /* 0x0000181fff0b7424 */ /* 0x000fc600078e00ff */
[----:B------:R-:W-:-:S13]  /*29ee0*/  ISETP.GE.AND P2, PT, R0, R2, PT ;  /* 0x000000020000720c */ /* 0x000fda0003f46270 */
[----:B-----5:R-:W-:Y:S05]  /*29ef0*/  WARPSYNC.COLLECTIVE R15, `(.L_x_1879) ;  /* 0x000000000f087348 */ /* 0x020fea0003c00000 */
[----:B------:R0:W1:Y:S02]  /*29f00*/  SHFL.IDX P6, R14, R13, R12, R11 ;  /* 0x0000000c0d0e7389 */ /* 0x00006400000c000b */
[----:B01---5:R-:W-:Y:S01]  /*29f10*/  ENDCOLLECTIVE ;  /* 0x000000000000791b */ /* 0x023fe20003800000 */
.L_x_1879:
[----:B------:R-:W-:Y:S02]  /*29f20*/  IMAD.MOV.U32 R13, RZ, RZ, R4 ;  /* 0x000000ffff0d7224 */ /* 0x000fe400078e0004 */
[----:B------:R-:W-:-:S07]  /*29f30*/  IMAD.MOV.U32 R6, RZ, RZ, R14 ;  /* 0x000000ffff067224 */ /* 0x000fce00078e000e */
[----:B------:R-:W-:Y:S05]  /*29f40*/  WARPSYNC.COLLECTIVE R15, `(.L_x_1880) ;  /* 0x000000000f087348 */ /* 0x000fea0003c00000 */
[----:B------:R0:W1:Y:S02]  /*29f50*/  SHFL.IDX P6, R14, R13, R12, R11 ;  /* 0x0000000c0d0e7389 */ /* 0x00006400000c000b */
[----:B01----:R-:W-:Y:S01]  /*29f60*/  ENDCOLLECTIVE ;  /* 0x000000000000791b */ /* 0x003fe20003800000 */
.L_x_1880:
[----:B------:R-:W-:Y:S02]  /*29f70*/  IMAD.MOV.U32 R13, RZ, RZ, R3 ;  /* 0x000000ffff0d7224 */ /* 0x000fe400078e0003 */
[----:B------:R-:W-:Y:S02]  /*29f80*/  IMAD.MOV.U32 R12, RZ, RZ, 0x1 ;  /* 0x00000001ff0c7424 */ /* 0x000fe400078e00ff */
[----:B------:R-:W-:-:S07]  /*29f90*/  IMAD.MOV.U32 R7, RZ, RZ, R14 ;  /* 0x000000ffff077224 */ /* 0x000fce00078e000e */
[----:B------:R-:W-:Y:S05]  /*29fa0*/  WARPSYNC.COLLECTIVE R15, `(.L_x_1881) ;  /* 0x000000000f087348 */ /* 0x000fea0003c00000 */
[----:B------:R0:W1:Y:S02]  /*29fb0*/  SHFL.IDX P6, R14, R13, R12, R11 ;  /* 0x0000000c0d0e7389 */ /* 0x00006400000c000b */
[----:B01----:R-:W-:Y:S01]  /*29fc0*/  ENDCOLLECTIVE ;  /* 0x000000000000791b */ /* 0x003fe20003800000 */
.L_x_1881:
[----:B------:R-:W-:-:S05]  /*29fd0*/  @!P2 IADD3 R7, P3, R10, R7, RZ ;  /* 0x000000070a07a210 */ /* 0x000fca0007f7e0ff */
[----:B------:R-:W-:-:S05]  /*29fe0*/  @!P2 IMAD.X R6, RZ, RZ, R6, P3 ;  /* 0x000000ffff06a224 */ /* 0x000fca00018e0606 */
[----:B------:R-:W-:Y:S02]  /*29ff0*/  @!P2 LOP3.LUT R7, R7, R6, RZ, 0x3c, !PT ;  /* 0x000000060707a212 */ /* 0x000fe400078e3cff */
[----:B------:R-:W-:Y:S02]  /*2a000*/  MOV R13, R4 ;  /* 0x00000004000d7202 */ /* 0x000fe40000000f00 */
[----:B------:R-:W-:-:S04]  /*2a010*/  @!P2 LOP3.LUT R6, R7, R6, RZ, 0x3c, !PT ;  /* 0x000000060706a212 */ /* 0x000fc800078e3cff */
[----:B------:R-:W-:Y:S01]  /*2a020*/  @!P2 LOP3.LUT R7, R7, R6, RZ, 0x3c, !PT ;  /* 0x000000060707a212 */ /* 0x000fe200078e3cff */
[----:B------:R-:W-:-:S07]  /*2a030*/  IMAD.MOV.U32 R8, RZ, RZ, R14 ;  /* 0x000000ffff087224 */ /* 0x000fce00078e000e */
[----:B------:R-:W-:Y:S05]  /*2a040*/  WARPSYNC.COLLECTIVE R15, `(.L_x_1882) ;  /* 0x000000000f087348 */ /* 0x000fea0003c00000 */
[----:B------:R0:W1:Y:S02]  /*2a050*/  SHFL.IDX P6, R14, R13, R12, R11 ;  /* 0x0000000c0d0e7389 */ /* 0x00006400000c000b */
[----:B01----:R-:W-:Y:S01]  /*2a060*/  ENDCOLLECTIVE ;  /* 0x000000000000791b */ /* 0x003fe20003800000 */
.L_x_1882:
        /* <DEDUP_REMOVED lines=12> */
.L_x_1883:
        /* <DEDUP_REMOVED lines=17> */
.L_x_1884:
[----:B------:R-:W-:Y:S02]  /*2a240*/  IMAD.MOV.U32 R13, RZ, RZ, R3 ;  /* 0x000000ffff0d7224 */ /* 0x000fe400078e0003 */
[----:B------:R-:W-:Y:S02]  /*2a250*/  IMAD.MOV.U32 R12, RZ, RZ, 0x3 ;  /* 0x00000003ff0c7424 */ /* 0x000fe400078e00ff */
[----:B------:R-:W-:-:S07]  /*2a260*/  IMAD.MOV.U32 R5, RZ, RZ, R14 ;  /* 0x000000ffff057224 */ /* 0x000fce00078e000e */
[----:B------:R-:W-:Y:S05]  /*2a270*/  WARPSYNC.COLLECTIVE R15, `(.L_x_1885) ;  /* 0x000000000f087348 */ /* 0x000fea0003c00000 */
[----:B------:R0:W1:Y:S02]  /*2a280*/  SHFL.IDX P6, R14, R13, R12, R11 ;  /* 0x0000000c0d0e7389 */ /* 0x00006400000c000b */
[----:B01----:R-:W-:Y:S01]  /*2a290*/  ENDCOLLECTIVE ;  /* 0x000000000000791b */ /* 0x003fe20003800000 */
.L_x_1885:
[----:B------:R-:W-:-:S05]  /*2a2a0*/  @!P2 IADD3 R5, P3, R10, R5, RZ ;  /* 0x000000050a05a210 */ /* 0x000fca0007f7e0ff */
[----:B------:R-:W-:-:S04]  /*2a2b0*/  @!P2 IMAD.X R6, RZ, RZ, R6, P3 ;  /* 0x000000ffff06a224 */ /* 0x000fc800018e0606 */
        /* <DEDUP_REMOVED lines=14> */
.L_x_1886:
[----:B------:R-:W-:Y:S02]  /*2a3a0*/  IMAD.MOV.U32 R13, RZ, RZ, R3 ;  /* 0x000000ffff0d7224 */ /* 0x000fe400078e0003 */
[----:B------:R-:W-:Y:S02]  /*2a3b0*/  IMAD.MOV.U32 R12, RZ, RZ, 0x4 ;  /* 0x00000004ff0c7424 */ /* 0x000fe400078e00ff */
[----:B------:R-:W-:-:S07]  /*2a3c0*/  IMAD.MOV.U32 R5, RZ, RZ, R14 ;  /* 0x000000ffff057224 */ /* 0x000fce00078e000e */
[----:B------:R-:W-:Y:S05]  /*2a3d0*/  WARPSYNC.COLLECTIVE R15, `(.L_x_1887) ;  /* 0x000000000f087348 */ /* 0x000fea0003c00000 */
[----:B------:R0:W1:Y:S02]  /*2a3e0*/  SHFL.IDX P6, R14, R13, R12, R11 ;  /* 0x0000000c0d0e7389 */ /* 0x00006400000c000b */
[----:B01----:R-:W-:Y:S01]  /*2a3f0*/  ENDCOLLECTIVE ;  /* 0x000000000000791b */ /* 0x003fe20003800000 */
.L_x_1887:
        /* <DEDUP_REMOVED lines=16> */
.L_x_1888:
[----:B------:R-:W-:Y:S02]  /*2a500*/  IMAD.MOV.U32 R13, RZ, RZ, R3 ;  /* 0x000000ffff0d7224 */ /* 0x000fe400078e0003 */
[----:B------:R-:W-:Y:S02]  /*2a510*/  IMAD.MOV.U32 R12, RZ, RZ, 0x5 ;  /* 0x00000005ff0c7424 */ /* 0x000fe400078e00ff */
[----:B------:R-:W-:-:S07]  /*2a520*/  IMAD.MOV.U32 R5, RZ, RZ, R14 ;  /* 0x000000ffff057224 */ /* 0x000fce00078e000e */
[----:B------:R-:W-:Y:S05]  /*2a530*/  WARPSYNC.COLLECTIVE R15, `(.L_x_1889) ;  /* 0x000000000f087348 */ /* 0x000fea0003c00000 */
[----:B------:R0:W1:Y:S02]  /*2a540*/  SHFL.IDX P6, R14, R13, R12, R11 ;  /* 0x0000000c0d0e7389 */ /* 0x00006400000c000b */
[----:B01----:R-:W-:Y:S01]  /*2a550*/  ENDCOLLECTIVE ;  /* 0x000000000000791b */ /* 0x003fe20003800000 */
.L_x_1889:
[----:B------:R-:W-:-:S05]  /*2a560*/  @!P2 IADD3 R5, P3, R10, R5, RZ ;  /* 0x000000050a05a210 */ /* 0x000fca0007f7e0ff */
[----:B------:R-:W-:-:S04]  /*2a570*/  @!P2 IMAD.X R6, RZ, RZ, R6, P3 ;  /* 0x000000ffff06a224 */ /* 0x000fc800018e0606 */
[----:B------:R-:W-:Y:S02]  /*2a580*/  @!P2 IMAD.MOV.U32 R7, RZ, RZ, R6 ;  /* 0x000000ffff07a224 */ /* 0x000fe400078e0006 */
[----:B------:R-:W-:Y:S01]  /*2a590*/  @!P2 IMAD.MOV.U32 R6, RZ, RZ, R5 ;  /* 0x000000ffff06a224 */ /* 0x000fe200078e0005 */
[----:B------:R-:W-:Y:S01]  /*2a5a0*/  IADD3 R5, R0, 0x50, RZ ;  /* 0x0000005000057810 */ /* 0x000fe20007ffe0ff */
[----:B------:R-:W-:-:S03]  /*2a5b0*/  IMAD.MOV.U32 R13, RZ, RZ, R4 ;  /* 0x000000ffff0d7224 */ /* 0x000fc600078e0004 */
        /* <DEDUP_REMOVED lines=10> */
.L_x_1890:
[----:B------:R-:W-:Y:S02]  /*2a660*/  IMAD.MOV.U32 R13, RZ, RZ, R3 ;  /* 0x000000ffff0d7224 */ /* 0x000fe400078e0003 */
[----:B------:R-:W-:Y:S02]  /*2a670*/  IMAD.MOV.U32 R12, RZ, RZ, 0x6 ;  /* 0x00000006ff0c7424 */ /* 0x000fe400078e00ff */
[----:B------:R-:W-:-:S07]  /*2a680*/  IMAD.MOV.U32 R5, RZ, RZ, R14 ;  /* 0x000000ffff057224 */ /* 0x000fce00078e000e */
[----:B------:R-:W-:Y:S05]  /*2a690*/  WARPSYNC.COLLECTIVE R15, `(.L_x_1891) ;  /* 0x000000000f087348 */ /* 0x000fea0003c00000 */
[----:B------:R0:W1:Y:S02]  /*2a6a0*/  SHFL.IDX P6, R14, R13, R12, R11 ;  /* 0x0000000c0d0e7389 */ /* 0x00006400000c000b */
[----:B01----:R-:W-:Y:S01]  /*2a6b0*/  ENDCOLLECTIVE ;  /* 0x000000000000791b */ /* 0x003fe20003800000 */
.L_x_1891:
        /* <DEDUP_REMOVED lines=14> */
.L_x_1892:
        /* <DEDUP_REMOVED lines=8> */
.L_x_1893:
[----:B------:R-:W-:-:S04]  /*2a820*/  @!P2 IADD3 R5, P3, R10, R5, RZ ;  /* 0x000000050a05a210 */ /* 0x000fc80007f7e0ff */
[----:B------:R-:W-:-:S05]  /*2a830*/  @!P2 IADD3.X R6, RZ, R6, RZ, P3, !PT ;  /* 0x00000006ff06a210 */ /* 0x000fca0001ffe4ff */
[----:B------:R-:W-:Y:S02]  /*2a840*/  @!P2 IMAD.MOV.U32 R7, RZ, RZ, R6 ;  /* 0x000000ffff07a224 */ /* 0x000fe400078e0006 */
[----:B------:R-:W-:Y:S02]  /*2a850*/  IMAD.MOV.U32 R13, RZ, RZ, R4 ;  /* 0x000000ffff0d7224 */ /* 0x000fe400078e0004 */
[----:B------:R-:W-:-:S05]  /*2a860*/  @!P2 IMAD.MOV.U32 R6, RZ, RZ, R5 ;  /* 0x000000ffff06a224 */ /* 0x000fca00078e0005 */
[----:B------:R-:W-:Y:S01]  /*2a870*/  @!PT LDS RZ, [RZ] ;  /* 0x00000000fffff984 */ /* 0x000fe20000000800 */
[----:B------:R-:W-:Y:S01]  /*2a880*/  @!PT LDS RZ, [RZ] ;  /* 0x00000000fffff984 */ /* 0x000fe20000000800 */
[----:B------:R-:W-:Y:S01]  /*2a890*/  @!PT LDS RZ, [RZ] ;  /* 0x00000000fffff984 */ /* 0x000fe20000000800 */
[----:B------:R0:W-:Y:S01]  /*2a8a0*/  @!P2 LDGSTS.E.BYPASS.LTC128B.128 [R9+0x1b000], desc[UR46][R6.64], !P0 ;  /* 0x1b0000000609afae */ /* 0x0001e2000c101d6e */
[----:B------:R-:W-:-:S03]  /*2a8b0*/  IMAD.MOV.U32 R5, RZ, RZ, R14 ;  /* 0x000000ffff057224 */ /* 0x000fc600078e000e */
[----:B------:R0:W-:Y:S04]  /*2a8c0*/  @!P2 LDGSTS.E.BYPASS.LTC128B.128 [R9+0x1f000], desc[UR46][R6.64+0x80], !P1 ;  /* 0x1f0000800609afae */ /* 0x0001e8000c901d6e */
[----:B0-----:R-:W-:Y:S05]  /*2a8d0*/  WARPSYNC.COLLECTIVE R15, `(.L_x_1894) ;  /* 0x000000000f087348 */ /* 0x001fea0003c00000 */
[----:B------:R1:W2:Y:S02]  /*2a8e0*/  SHFL.IDX P6, R14, R13, R12, R11 ;  /* 0x0000000c0d0e7389 */ /* 0x0002a400000c000b */
[----:B012---:R-:W-:Y:S01]  /*2a8f0*/  ENDCOLLECTIVE ;  /* 0x000000000000791b */ /* 0x007fe20003800000 */
.L_x_1894:
[----:B------:R-:W-:Y:S01]  /*2a900*/  IMAD.MOV.U32 R3, RZ, RZ, R14 ;  /* 0x000000ffff037224 */ /* 0x000fe200078e000e */
[----:B------:R-:W-:Y:S06]  /*2a910*/  BRA `(.L_x_1895) ;  /* 0xffffff88001c7947 */ /* 0x000fec000383ffff */
.L_x_1668:
[----:B--2---:R-:W2:Y:S02]  /*2a920*/  LDL R2, [R1] ;  /* 0x0000000001027983 */ /* 0x004ea40000100800 */
[----:B--2---:R2:W3:Y:S02]  /*2a930*/  SYNCS.PHASECHK.TRANS64.TRYWAIT P0, [R2+URZ+0x28420], R0 ;  /* 0x02842000020075a7 */ /* 0x0044e4000800017f */
[----:B---3--:R-:W-:Y:S05]  /*2a940*/  @!P0 NANOSLEEP.SYNCS 0x989680 ;  /* 0x009896800000895d */ /* 0x008fea0003900000 */
[----:B------:R-:W3:Y:S02]  /*2a950*/  @!P0 SYNCS.PHASECHK.TRANS64 P0, [R2+URZ+0x28420], R0 ;  /* 0x02842000020085a7 */ /* 0x000ee4000800007f */
[----:B---3--:R-:W-:Y:S05]  /*2a960*/  @!P0 BRA `(.L_x_1668) ;  /* 0xfffffffc00ec8947 */ /* 0x008fea000383ffff */
[----:B------:R-:W-:Y:S05]  /*2a970*/  BRA `(.L_x_1896) ;  /* 0xffffff88008c7947 */ /* 0x000fea000383ffff */
.L_x_1674:
[----:B---3--:R3:W4:Y:S02]  /*2a980*/  SYNCS.PHASECHK.TRANS64.TRYWAIT P0, [R6+URZ+0x28480], R5 ;  /* 0x02848005060075a7 */ /* 0x008724000800017f */
[----:B----4-:R-:W-:Y:S05]  /*2a990*/  @!P0 NANOSLEEP.SYNCS 0x989680 ;  /* 0x009896800000895d */ /* 0x010fea0003900000 */
[----:B------:R-:W4:Y:S02]  /*2a9a0*/  @!P0 SYNCS.PHASECHK.TRANS64 P0, [R6+URZ+0x28480], R5 ;  /* 0x02848005060085a7 */ /* 0x000f24000800007f */
[----:B----4-:R-:W-:Y:S05]  /*2a9b0*/  @!P0 BRA `(.L_x_1674) ;  /* 0xfffffffc00f08947 */ /* 0x010fea000383ffff */
[----:B------:R-:W-:Y:S05]  /*2a9c0*/  BRA `(.L_x_1897) ;  /* 0xffffff8c004c7947 */ /* 0x000fea000383ffff */
.L_x_1680:
[----:B-1----:R1:W2:Y:S02]  /*2a9d0*/  SYNCS.PHASECHK.TRANS64.TRYWAIT P0, [R6+URZ+0x28440], R5 ;  /* 0x02844005060075a7 */ /* 0x0022a4000800017f */
[----:B--2---:R-:W-:Y:S05]  /*2a9e0*/  @!P0 NANOSLEEP.SYNCS 0x989680 ;  /* 0x009896800000895d */ /* 0x004fea0003900000 */
[----:B------:R-:W2:Y:S02]  /*2a9f0*/  @!P0 SYNCS.PHASECHK.TRANS64 P0, [R6+URZ+0x28440], R5 ;  /* 0x02844005060085a7 */ /* 0x000ea4000800007f */
[----:B--2---:R-:W-:Y:S05]  /*2aa00*/  @!P0 BRA `(.L_x_1680) ;  /* 0xfffffffc00f08947 */ /* 0x004fea000383ffff */
[----:B------:R-:W-:Y:S05]  /*2aa10*/  BRA `(.L_x_1898) ;  /* 0xffffff9000107947 */ /* 0x000fea000383ffff */
.L_x_1687:
[----:B---3--:R3:W4:Y:S02]  /*2aa20*/  SYNCS.PHASECHK.TRANS64.TRYWAIT P0, [R20+URZ+0x28470], R4 ;  /* 0x02847004140075a7 */ /* 0x008724000800017f */
[----:B----4-:R-:W-:Y:S05]  /*2aa30*/  @!P0 NANOSLEEP.SYNCS 0x989680 ;  /* 0x009896800000895d */ /* 0x010fea0003900000 */
[----:B------:R-:W4:Y:S02]  /*2aa40*/  @!P0 SYNCS.PHASECHK.TRANS64 P0, [R20+URZ+0x28470], R4 ;  /* 0x02847004140085a7 */ /* 0x000f24000800007f */
[----:B----4-:R-:W-:Y:S05]  /*2aa50*/  @!P0 BRA `(.L_x_1687) ;  /* 0xfffffffc00f08947 */ /* 0x010fea000383ffff */
[----:B------:R-:W-:Y:S05]  /*2aa60*/  BRA `(.L_x_1899) ;  /* 0xffffff9000ec7947 */ /* 0x000fea000383ffff */
.L_x_1689:
[----:B----4-:R4:W0:Y:S02]  /*2aa70*/  SYNCS.PHASECHK.TRANS64.TRYWAIT P0, [R20+URZ+0x28460], R3 ;  /* 0x02846003140075a7 */ /* 0x010824000800017f */
[----:B0-----:R-:W-:Y:S05]  /*2aa80*/  @!P0 NANOSLEEP.SYNCS 0x989680 ;  /* 0x009896800000895d */ /* 0x001fea0003900000 */
[----:B------:R-:W0:Y:S02]  /*2aa90*/  @!P0 SYNCS.PHASECHK.TRANS64 P0, [R20+URZ+0x28460], R3 ;  /* 0x02846003140085a7 */ /* 0x000e24000800007f */
[----:B0-----:R-:W-:Y:S05]  /*2aaa0*/  @!P0 BRA `(.L_x_1689) ;  /* 0xfffffffc00f08947 */ /* 0x001fea000383ffff */
[----:B------:R-:W-:Y:S05]  /*2aab0*/  BRA `(.L_x_1900) ;  /* 0xffffff9000f47947 */ /* 0x000fea000383ffff */
.L_x_1696:
[----:B--2---:R2:W3:Y:S02]  /*2aac0*/  SYNCS.PHASECHK.TRANS64.TRYWAIT P1, [R0+URZ+0x28470], R2 ;  /* 0x02847002000075a7 */ /* 0x0044e4000802017f */
[----:B---3--:R-:W-:Y:S05]  /*2aad0*/  @!P1 NANOSLEEP.SYNCS 0x989680 ;  /* 0x009896800000995d */ /* 0x008fea0003900000 */
[----:B------:R-:W3:Y:S02]  /*2aae0*/  @!P1 SYNCS.PHASECHK.TRANS64 P1, [R0+URZ+0x28470], R2 ;  /* 0x02847002000095a7 */ /* 0x000ee4000802007f */
[----:B---3--:R-:W-:Y:S05]  /*2aaf0*/  @!P1 BRA `(.L_x_1696) ;  /* 0xfffffffc00f09947 */ /* 0x008fea000383ffff */
[----:B------:R-:W-:Y:S05]  /*2ab00*/  BRA `(.L_x_1901) ;  /* 0xffffff9c00307947 */ /* 0x000fea000383ffff */
.L_x_1698:
[----:B--2---:R2:W3:Y:S02]  /*2ab10*/  SYNCS.PHASECHK.TRANS64.TRYWAIT P1, [R0+URZ+0x28460], R2 ;  /* 0x02846002000075a7 */ /* 0x0044e4000802017f */
[----:B---3--:R-:W-:Y:S05]  /*2ab20*/  @!P1 NANOSLEEP.SYNCS 0x989680 ;  /* 0x009896800000995d */ /* 0x008fea0003900000 */
[----:B------:R-:W3:Y:S02]  /*2ab30*/  @!P1 SYNCS.PHASECHK.TRANS64 P1, [R0+URZ+0x28460], R2 ;  /* 0x02846002000095a7 */ /* 0x000ee4000802007f */
[----:B---3--:R-:W-:Y:S05]  /*2ab40*/  @!P1 BRA `(.L_x_1698) ;  /* 0xfffffffc00f09947 */ /* 0x008fea000383ffff */
[----:B------:R-:W-:Y:S05]  /*2ab50*/  BRA `(.L_x_1902) ;  /* 0xffffff9c00387947 */ /* 0x000fea000383ffff */
.L_x_1702:
[----:B------:R-:W-:Y:S01]  /*2ab60*/  BSSY B0, `(.L_x_1903) ;  /* 0x0000008000007945 */ /* 0x000fe20003800000 */
[----:B------:R-:W-:Y:S02]  /*2ab70*/  IMAD.MOV.U32 R13, RZ, RZ, R16 ;  /* 0x000000ffff0d7224 */ /* 0x000fe400078e0010 */
[----:B------:R-:W-:Y:S02]  /*2ab80*/  IMAD.MOV.U32 R12, RZ, RZ, RZ ;  /* 0x000000ffff0c7224 */ /* 0x000fe400078e00ff */
[----:B------:R-:W-:Y:S02]  /*2ab90*/  IMAD.MOV.U32 R11, RZ, RZ, 0x1f ;  /* 0x0000001fff0b7424 */ /* 0x000fe400078e00ff */
[----:B------:R-:W-:-:S07]  /*2aba0*/  IMAD.MOV.U32 R15, RZ, RZ, -0x1 ;  /* 0xffffffffff0f7424 */ /* 0x000fce00078e00ff */
[----:B------:R-:W-:Y:S05]  /*2abb0*/  WARPSYNC.COLLECTIVE R15, `(.L_x_1904) ;  /* 0x000000000f087348 */ /* 0x000fea0003c00000 */
[----:B------:R0:W1:Y:S02]  /*2abc0*/  SHFL.IDX P6, R14, R13, R12, R11 ;  /* 0x0000000c0d0e7389 */ /* 0x00006400000c000b */
[----:B01----:R-:W-:Y:S01]  /*2abd0*/  ENDCOLLECTIVE ;  /* 0x000000000000791b */ /* 0x003fe20003800000 */
.L_x_1904:
[----:B------:R-:W-:Y:S05]  /*2abe0*/  BSYNC B0 ;  /* 0x0000000000007941 */ /* 0x000fea0003800000 */
.L_x_1903:
[----:B------:R-:W-:Y:S01]  /*2abf0*/  IMAD.MOV.U32 R13, RZ, RZ, R16 ;  /* 0x000000ffff0d7224 */ /* 0x000fe200078e0010 */
[----:B------:R-:W-:Y:S01]  /*2ac00*/  MOV R11, 0x1f ;  /* 0x0000001f000b7802 */ /* 0x000fe20000000f00 */
[----:B------:R-:W-:Y:S02]  /*2ac10*/  IMAD.MOV.U32 R12, RZ, RZ, 0x1 ;  /* 0x00000001ff0c7424 */ /* 0x000fe400078e00ff */
[----:B------:R-:W-:Y:S02]  /*2ac20*/  IMAD.MOV.U32 R15, RZ, RZ, -0x1 ;  /* 0xffffffffff0f7424 */ /* 0x000fe400078e00ff */
[----:B------:R-:W-:Y:S02]  /*2ac30*/  IMAD.IADD R5, R19, 0x1, R6 ;  /* 0x0000000113057824 */ /* 0x000fe400078e0206 */
[----:B------:R-:W-:-:S07]  /*2ac40*/  IMAD.MOV.U32 R0, RZ, RZ, R14 ;  /* 0x000000ffff007224 */ /* 0x000fce00078e000e */
[----:B------:R-:W-:Y:S05]  /*2ac50*/  WARPSYNC.COLLECTIVE R15, `(.L_x_1905) ;  /* 0x000000000f087348 */ /* 0x000fea0003c00000 */
[----:B------:R0:W1:Y:S02]  /*2ac60*/  SHFL.IDX P6, R14, R13, R12, R11 ;  /* 0x0000000c0d0e7389 */ /* 0x00006400000c000b */
[----:B01----:R-:W-:Y:S01]  /*2ac70*/  ENDCOLLECTIVE ;  /* 0x000000000000791b */ /* 0x003fe20003800000 */
.L_x_1905:
[----:B------:R-:W-:Y:S02]  /*2ac80*/  ULDC UR4, c[0x0][0xc3c] ;  /* 0x00030f0000047ab9 */ /* 0x000fe40000000800 */
[----:B------:R-:W-:-:S13]  /*2ac90*/  ISETP.GE.OR P1, PT, R5, UR4, !P0 ;  /* 0x0000000405007c0c */ /* 0x000fda000c726670 */
[----:B------:R-:W0:Y:S01]  /*2aca0*/  @!P1 LDC.64 R2, c[0x0][0xc80] ;  /* 0x00032000ff029b82 */ /* 0x000e220000000a00 */
[----:B------:R-:W-:Y:S02]  /*2acb0*/  IMAD.MOV.U32 R11, RZ, RZ, RZ ;  /* 0x000000ffff0b7224 */ /* 0x000fe400078e00ff */
        /* <DEDUP_REMOVED lines=14> */
.L_x_1906:
[----:B------:R-:W-:Y:S02]  /*2ada0*/  IMAD.MOV.U32 R12, RZ, RZ, 0x2 ;  /* 0x00000002ff0c7424 */ /* 0x000fe400078e00ff */
[----:B------:R-:W-:-:S05]  /*2adb0*/  IMAD.MOV.U32 R3, RZ, RZ, R14 ;  /* 0x000000ffff037224 */ /* 0x000fca00078e000e */
[----:B------:R-:W-:-:S05]  /*2adc0*/  SEL R3, R3, RZ, P1 ;  /* 0x000000ff03037207 */ /* 0x000fca0000800000 */
[----:B------:R-:W-:-:S04]  /*2add0*/  IMAD.IADD R3, R2, 0x1, R3 ;  /* 0x0000000102037824 */ /* 0x000fc800078e0203 */
[----:B------:R-:W-:-:S07]  /*2ade0*/  IMAD.MOV.U32 R13, RZ, RZ, R3 ;  /* 0x000000ffff0d7224 */ /* 0x000fce00078e0003 */
[----:B------:R-:W-:Y:S05]  /*2adf0*/  WARPSYNC.COLLECTIVE R15, `(.L_x_1907) ;  /* 0x000000000f087348 */ /* 0x000fea0003c00000 */
[----:B------:R0:W1:Y:S02]  /*2ae00*/  SHFL.UP P6, R14, R13, R12, R11 ;  /* 0x0400000c0d0e7389 */ /* 0x00006400000c000b */
[----:B01----:R-:W-:Y:S01]  /*2ae10*/  ENDCOLLECTIVE ;  /* 0x000000000000791b */ /* 0x003fe20003800000 */
.L_x_1907:
        /* <DEDUP_REMOVED lines=8> */
.L_x_1908:
        /* <DEDUP_REMOVED lines=8> */
.L_x_1909:
        /* <DEDUP_REMOVED lines=8> */
.L_x_1910:
[----:B------:R-:W-:Y:S02]  /*2afa0*/  IMAD.MOV.U32 R12, RZ, RZ, 0x1f ;  /* 0x0000001fff0c7424 */ /* 0x000fe400078e00ff */
        /* <DEDUP_REMOVED lines=8> */
.L_x_1911:
[----:B------:R-:W-:Y:S01]  /*2b030*/  IMAD.MOV.U32 R7, RZ, RZ, R14 ;  /* 0x000000ffff077224 */ /* 0x000fe200078e000e */
[----:B------:R-:W-:Y:S06]  /*2b040*/  BRA `(.L_x_1912) ;  /* 0xffffffa000787947 */ /* 0x000fec000383ffff */
.L_x_1707:
[----:B------:R-:W-:Y:S01]  /*2b050*/  BSSY B0, `(.L_x_1913) ;  /* 0x0000008000007945 */ /* 0x000fe20003800000 */
[----:B-----5:R-:W-:Y:S01]  /*2b060*/  MOV R13, R2 ;  /* 0x00000002000d7202 */ /* 0x020fe20000000f00 */
[----:B------:R-:W-:Y:S02]  /*2b070*/  IMAD.MOV.U32 R12, RZ, RZ, 0x1 ;  /* 0x00000001ff0c7424 */ /* 0x000fe400078e00ff */
[----:B------:R-:W-:Y:S02]  /*2b080*/  IMAD.MOV.U32 R11, RZ, RZ, RZ ;  /* 0x000000ffff0b7224 */ /* 0x000fe400078e00ff */
[----:B------:R-:W-:-:S07]  /*2b090*/  IMAD.MOV.U32 R15, RZ, RZ, -0x1 ;  /* 0xffffffffff0f7424 */ /* 0x000fce00078e00ff */
[----:B01----:R-:W-:Y:S05]  /*2b0a0*/  WARPSYNC.COLLECTIVE R15, `(.L_x_1914) ;  /* 0x000000000f087348 */ /* 0x003fea0003c00000 */
[----:B------:R2:W3:Y:S02]  /*2b0b0*/  SHFL.UP P6, R14, R13, R12, R11 ;  /* 0x0400000c0d0e7389 */ /* 0x0004e400000c000b */
[----:B0123--:R-:W-:Y:S01]  /*2b0c0*/  ENDCOLLECTIVE ;  /* 0x000000000000791b */ /* 0x00ffe20003800000 */
.L_x_1914:
[----:B------:R-:W-:Y:S05]  /*2b0d0*/  BSYNC B0 ;  /* 0x0000000000007941 */ /* 0x000fea0003800000 */
.L_x_1913:
[----:B------:R-:W-:Y:S02]  /*2b0e0*/  IMAD.MOV.U32 R3, RZ, RZ, R14 ;  /* 0x000000ffff037224 */ /* 0x000fe400078e000e */
[----:B------:R-:W-:Y:S02]  /*2b0f0*/  IMAD.MOV.U32 R12, RZ, RZ, 0x2 ;  /* 0x00000002ff0c7424 */ /* 0x000fe400078e00ff */
[----:B------:R-:W-:Y:S01]  /*2b100*/  IMAD.MOV.U32 R11, RZ, RZ, RZ ;  /* 0x000000ffff0b7224 */ /* 0x000fe200078e00ff */
[----:B------:R-:W-:Y:S01]  /*2b110*/  SEL R3, R3, RZ, P1 ;  /* 0x000000ff03037207 */ /* 0x000fe20000800000 */
[----:B------:R-:W-:-:S04]  /*2b120*/  IMAD.MOV.U32 R15, RZ, RZ, -0x1 ;  /* 0xffffffffff0f7424 */ /* 0x000fc800078e00ff */
[----:B------:R-:W-:-:S04]  /*2b130*/  IMAD.IADD R3, R2, 0x1, R3 ;  /* 0x0000000102037824 */ /* 0x000fc800078e0203 */
[----:B------:R-:W-:-:S07]  /*2b140*/  IMAD.MOV.U32 R13, RZ, RZ, R3 ;  /* 0x000000ffff0d7224 */ /* 0x000fce00078e0003 */
[----:B------:R-:W-:Y:S05]  /*2b150*/  WARPSYNC.COLLECTIVE R15, `(.L_x_1915) ;  /* 0x000000000f087348 */ /* 0x000fea0003c00000 */
[----:B------:R0:W1:Y:S02]  /*2b160*/  SHFL.UP P6, R14, R13, R12, R11 ;  /* 0x0400000c0d0e7389 */ /* 0x00006400000c000b */
[----:B01----:R-:W-:Y:S01]  /*2b170*/  ENDCOLLECTIVE ;  /* 0x000000000000791b */ /* 0x003fe20003800000 */
.L_x_1915:
        /* <DEDUP_REMOVED lines=8> */
.L_x_1916:
[----:B------:R-:W-:Y:S02]  /*2b200*/  IMAD.MOV.U32 R12, RZ, RZ, 0x8 ;  /* 0x00000008ff0c7424 */ /* 0x000fe400078e00ff */
[----:B------:R-:W-:-:S05]  /*2b210*/  IMAD.MOV.U32 R5, RZ, RZ, R14 ;  /* 0x000000ffff057224 */ /* 0x000fca00078e000e */
[----:B------:R-:W-:-:S04]  /*2b220*/  SEL R5, R5, RZ, P3 ;  /* 0x000000ff05057207 */ /* 0x000fc80001800000 */
[----:B------:R-:W-:-:S05]  /*2b230*/  IADD3 R3, R3, R5, RZ ;  /* 0x0000000503037210 */ /* 0x000fca0007ffe0ff */
[----:B------:R-:W-:-:S07]  /*2b240*/  IMAD.MOV.U32 R13, RZ, RZ, R3 ;  /* 0x000000ffff0d7224 */ /* 0x000fce00078e0003 */
[----:B------:R-:W-:Y:S05]  /*2b250*/  WARPSYNC.COLLECTIVE R15, `(.L_x_1917) ;  /* 0x000000000f087348 */ /* 0x000fea0003c00000 */
[----:B------:R0:W1:Y:S02]  /*2b260*/  SHFL.UP P6, R14, R13, R12, R11 ;  /* 0x0400000c0d0e7389 */ /* 0x00006400000c000b */
[----:B01----:R-:W-:Y:S01]  /*2b270*/  ENDCOLLECTIVE ;  /* 0x000000000000791b */ /* 0x003fe20003800000 */
.L_x_1917:
        /* <DEDUP_REMOVED lines=8> */
.L_x_1918:
        /* <DEDUP_REMOVED lines=9> */
.L_x_1919:
[----:B------:R-:W-:Y:S01]  /*2b390*/  IMAD.MOV.U32 R7, RZ, RZ, R14 ;  /* 0x000000ffff077224 */ /* 0x000fe200078e000e */
[----:B------:R-:W-:Y:S06]  /*2b3a0*/  BRA `(.L_x_1920) ;  /* 0xffffffa000407947 */ /* 0x000fec000383ffff */
.L_x_1709:
[----:B------:R-:W-:Y:S01]  /*2b3b0*/  BSSY B0, `(.L_x_1921) ;  /* 0x0000006000007945 */ /* 0x000fe20003800000 */
[----:B------:R-:W-:Y:S01]  /*2b3c0*/  PLOP3.LUT P6, PT, P6, PT, PT, 0x8, 0x0 ;  /* 0x000000000000781c */ /* 0x000fe200037ce170 */
[----:B------:R-:W-:-:S12]  /*2b3d0*/  IMAD.MOV.U32 R15, RZ, RZ, -0x1 ;  /* 0xffffffffff0f7424 */ /* 0x000fd800078e00ff */
[----:B0-----:R-:W-:Y:S05]  /*2b3e0*/  WARPSYNC.COLLECTIVE R15, `(.L_x_1922) ;  /* 0x000000000f087348 */ /* 0x001fea0003c00000 */
[----:B------:R-:W-:Y:S01]  /*2b3f0*/  VOTE.ANY R14, PT, P6 ;  /* 0x00000000000e7806 */ /* 0x000fe200030e0100 */
[----:B0-----:R-:W-:Y:S06]  /*2b400*/  ENDCOLLECTIVE ;  /* 0x000000000000791b */ /* 0x001fec0003800000 */
.L_x_1922:
[----:B------:R-:W-:Y:S05]  /*2b410*/  BSYNC B0 ;  /* 0x0000000000007941 */ /* 0x000fea0003800000 */
.L_x_1921:
[----:B------:R-:W-:Y:S01]  /*2b420*/  IMAD.MOV.U32 R5, RZ, RZ, R14 ;  /* 0x000000ffff057224 */ /* 0x000fe200078e000e */
[----:B------:R-:W-:Y:S01]  /*2b430*/  MOV R13, R2 ;  /* 0x00000002000d7202 */ /* 0x000fe20000000f00 */
[----:B------:R-:W-:Y:S02]  /*2b440*/  IMAD.MOV.U32 R11, RZ, RZ, 0x1f ;  /* 0x0000001fff0b7424 */ /* 0x000fe400078e00ff */
[----:B------:R-:W0:Y:S01]  /*2b450*/  POPC R4, R5 ;  /* 0x0000000500047309 */ /* 0x000e220000000000 */
[----:B------:R-:W-:Y:S02]  /*2b460*/  IMAD.MOV.U32 R15, RZ, RZ, -0x1 ;  /* 0xffffffffff0f7424 */ /* 0x000fe400078e00ff */
[----:B0-----:R-:W-:-:S07]  /*2b470*/  IMAD.MOV.U32 R12, RZ, RZ, R4 ;  /* 0x000000ffff0c7224 */ /* 0x001fce00078e0004 */
[----:B------:R-:W-:Y:S05]  /*2b480*/  WARPSYNC.COLLECTIVE R15, `(.L_x_1923) ;  /* 0x000000000f087348 */ /* 0x000fea0003c00000 */
[----:B------:R0:W1:Y:S02]  /*2b490*/  SHFL.IDX P6, R14, R13, R12, R11 ;  /* 0x0000000c0d0e7389 */ /* 0x00006400000c000b */
[----:B01----:R-:W-:Y:S01]  /*2b4a0*/  ENDCOLLECTIVE ;  /* 0x000000000000791b */ /* 0x003fe20003800000 */
.L_x_1923:
[----:B------:R-:W-:Y:S01]  /*2b4b0*/  IMAD.MOV.U32 R17, RZ, RZ, R14 ;  /* 0x000000ffff117224 */ /* 0x000fe200078e000e */
[----:B------:R-:W-:Y:S06]  /*2b4c0*/  BRA `(.L_x_1924) ;  /* 0xffffffa000347947 */ /* 0x000fec000383ffff */
.L_x_1711:
[----:B------:R-:W-:Y:S01]  /*2b4d0*/  BSSY B0, `(.L_x_1925) ;  /* 0x0000007000007945 */ /* 0x000fe20003800000 */
[----:B------:R-:W-:Y:S02]  /*2b4e0*/  IMAD.MOV.U32 R13, RZ, RZ, R6 ;  /* 0x000000ffff0d7224 */ /* 0x000fe400078e0006 */
[----:B------:R-:W-:Y:S02]  /*2b4f0*/  IMAD.MOV.U32 R11, RZ, RZ, 0x1f ;  /* 0x0000001fff0b7424 */ /* 0x000fe400078e00ff */
[----:B------:R-:W-:-:S07]  /*2b500*/  IMAD.MOV.U32 R15, RZ, RZ, -0x1 ;  /* 0xffffffffff0f7424 */ /* 0x000fce00078e00ff */
[----:B01----:R-:W-:Y:S05]  /*2b510*/  WARPSYNC.COLLECTIVE R15, `(.L_x_1926) ;  /* 0x000000000f087348 */ /* 0x003fea0003c00000 */
[----:B------:R2:W3:Y:S02]  /*2b520*/  SHFL.IDX P6, R14, R13, R12, R11 ;  /* 0x0000000c0d0e7389 */ /* 0x0004e400000c000b */
[----:B0123--:R-:W-:Y:S01]  /*2b530*/  ENDCOLLECTIVE ;  /* 0x000000000000791b */ /* 0x00ffe20003800000 */
.L_x_1926:
[----:B------:R-:W-:Y:S05]  /*2b540*/  BSYNC B0 ;  /* 0x0000000000007941 */ /* 0x000fea0003800000 */
.L_x_1925:
[----:B------:R-:W-:Y:S01]  /*2b550*/  IMAD.MOV.U32 R6, RZ, RZ, R14 ;  /* 0x000000ffff067224 */ /* 0x000fe200078e000e */
[----:B------:R-:W-:Y:S06]  /*2b560*/  BRA `(.L_x_1927) ;  /* 0xffffffa000287947 */ /* 0x000fec000383ffff */
.L_x_1715:
[----:B0-----:R0:W1:Y:S02]  /*2b570*/  SYNCS.PHASECHK.TRANS64.TRYWAIT P0, [R0+URZ+0x28420], R3 ;  /* 0x02842003000075a7 */ /* 0x001064000800017f */
[----:B-1----:R-:W-:Y:S05]  /*2b580*/  @!P0 NANOSLEEP.SYNCS 0x989680 ;  /* 0x009896800000895d */ /* 0x002fea0003900000 */
[----:B------:R-:W1:Y:S02]  /*2b590*/  @!P0 SYNCS.PHASECHK.TRANS64 P0, [R0+URZ+0x28420], R3 ;  /* 0x02842003000085a7 */ /* 0x000e64000800007f */
[----:B-1----:R-:W-:Y:S05]  /*2b5a0*/  @!P0 BRA `(.L_x_1715) ;  /* 0xfffffffc00f08947 */ /* 0x002fea000383ffff */
[----:B------:R-:W-:Y:S05]  /*2b5b0*/  BRA `(.L_x_1928) ;  /* 0xffffffa400b07947 */ /* 0x000fea000383ffff */
.L_x_1716:
[----:B------:R-:W1:Y:S01]  /*2b5c0*/  S2R R2, SR_TID.X ;  /* 0x0000000000027919 */ /* 0x000e620000002100 */
[----:B------:R-:W-:Y:S01]  /*2b5d0*/  BSSY B0, `(.L_x_1929) ;  /* 0x000000a000007945 */ /* 0x000fe20003800000 */
[----:B--2---:R-:W-:Y:S02]  /*2b5e0*/  IMAD.MOV.U32 R12, RZ, RZ, RZ ;  /* 0x000000ffff0c7224 */ /* 0x004fe400078e00ff */
        /* <DEDUP_REMOVED lines=8> */
.L_x_1930:
[----:B------:R-:W-:Y:S05]  /*2b670*/  BSYNC B0 ;  /* 0x0000000000007941 */ /* 0x000fea0003800000 */
.L_x_1929:
[----:B------:R-:W-:Y:S05]  /*2b680*/  BRA `(.L_x_1931) ;  /* 0xffffffa400987947 */ /* 0x000fea000383ffff */
.L_x_1717:
[----:B------:R-:W-:Y:S01]  /*2b690*/  BSSY B0, `(.L_x_1932) ;  /* 0x0000006000007945 */ /* 0x000fe20003800000 */
[----:B------:R-:W-:-:S07]  /*2b6a0*/  IMAD.MOV.U32 R15, RZ, RZ, -0x1 ;  /* 0xffffffffff0f7424 */ /* 0x000fce00078e00ff */
[----:B012---:R-:W-:Y:S05]  /*2b6b0*/  WARPSYNC.COLLECTIVE R15, `(.L_x_1933) ;  /* 0x000000000f0c7348 */ /* 0x007fea0003c00000 */
[----:B------:R-:W-:Y:S02]  /*2b6c0*/  ELECT P6, UR62, PT ;  /* 0x00000000003e782f */ /* 0x000fe400038c0000 */
[----:B------:R-:W-:Y:S01]  /*2b6d0*/  MOV R14, UR62 ;  /* 0x0000003e000e7c02 */ /* 0x000fe20008000f00 */
[----:B012---:R-:W-:Y:S10]  /*2b6e0*/  ENDCOLLECTIVE ;  /* 0x000000000000791b */ /* 0x007ff40003800000 */
.L_x_1933:
[----:B------:R-:W-:Y:S05]  /*2b6f0*/  BSYNC B0 ;  /* 0x0000000000007941 */ /* 0x000fea0003800000 */
.L_x_1932:
[----:B------:R-:W-:Y:S05]  /*2b700*/  BRA `(.L_x_1934) ;  /* 0xffffffa4008c7947 */ /* 0x000fea000383ffff */
.L_x_1719:
[----:B0-----:R0:W1:Y:S02]  /*2b710*/  SYNCS.PHASECHK.TRANS64.TRYWAIT P1, [R6+URZ], R5 ;  /* 0x00000005060075a7 */ /* 0x001064000802017f */
[----:B-1----:R-:W-:Y:S05]  /*2b720*/  @!P1 NANOSLEEP.SYNCS 0x989680 ;  /* 0x009896800000995d */ /* 0x002fea0003900000 */
[----:B------:R-:W1:Y:S02]  /*2b730*/  @!P1 SYNCS.PHASECHK.TRANS64 P1, [R6+URZ], R5 ;  /* 0x00000005060095a7 */ /* 0x000e64000802007f */
[----:B-1----:R-:W-:Y:S05]  /*2b740*/  @!P1 BRA `(.L_x_1719) ;  /* 0xfffffffc00f09947 */ /* 0x002fea000383ffff */
[----:B------:R-:W-:Y:S05]  /*2b750*/  BRA `(.L_x_1935) ;  /* 0xffffffa400c87947 */ /* 0x000fea000383ffff */
.L_x_1720:
[----:B-1----:R1:W3:Y:S02]  /*2b760*/  SYNCS.PHASECHK.TRANS64.TRYWAIT P1, [R7+URZ], R2 ;  /* 0x00000002070075a7 */ /* 0x0022e4000802017f */
[----:B---3--:R-:W-:Y:S05]  /*2b770*/  @!P1 NANOSLEEP.SYNCS 0x989680 ;  /* 0x009896800000995d */ /* 0x008fea0003900000 */
[----:B------:R-:W3:Y:S02]  /*2b780*/  @!P1 SYNCS.PHASECHK.TRANS64 P1, [R7+URZ], R2 ;  /* 0x00000002070095a7 */ /* 0x000ee4000802007f */
[----:B---3--:R-:W-:Y:S05]  /*2b790*/  @!P1 BRA `(.L_x_1720) ;  /* 0xfffffffc00f09947 */ /* 0x008fea000383ffff */
[----:B------:R-:W-:Y:S05]  /*2b7a0*/  BRA `(.L_x_1936) ;  /* 0xffffffa400bc7947 */ /* 0x000fea000383ffff */
.L_x_1722:
[----:B---3--:R3:W4:Y:S02]  /*2b7b0*/  SYNCS.PHASECHK.TRANS64.TRYWAIT P1, [R4+URZ+0x28460], R5 ;  /* 0x02846005040075a7 */ /* 0x008724000802017f */
[----:B----4-:R-:W-:Y:S05]  /*2b7c0*/  @!P1 NANOSLEEP.SYNCS 0x989680 ;  /* 0x009896800000995d */ /* 0x010fea0003900000 */
[----:B------:R-:W4:Y:S02]  /*2b7d0*/  @!P1 SYNCS.PHASECHK.TRANS64 P1, [R4+URZ+0x28460], R5 ;  /* 0x02846005040095a7 */ /* 0x000f24000802007f */
[----:B----4-:R-:W-:Y:S05]  /*2b7e0*/  @!P1 BRA `(.L_x_1722) ;  /* 0xfffffffc00f09947 */ /* 0x010fea000383ffff */
[----:B------:R-:W-:Y:S05]  /*2b7f0*/  BRA `(.L_x_1937) ;  /* 0xffffffa400c07947 */ /* 0x000fea000383ffff */
.L_x_1724:
[----:B----4-:R4:W0:Y:S02]  /*2b800*/  SYNCS.PHASECHK.TRANS64.TRYWAIT P1, [R3+URZ+0x28460], R2 ;  /* 0x02846002030075a7 */ /* 0x010824000802017f */
[----:B0-----:R-:W-:Y:S05]  /*2b810*/  @!P1 NANOSLEEP.SYNCS 0x989680 ;  /* 0x009896800000995d */ /* 0x001fea0003900000 */
[----:B------:R-:W0:Y:S02]  /*2b820*/  @!P1 SYNCS.PHASECHK.TRANS64 P1, [R3+URZ+0x28460], R2 ;  /* 0x02846002030095a7 */ /* 0x000e24000802007f */
[----:B0-----:R-:W-:Y:S05]  /*2b830*/  @!P1 BRA `(.L_x_1724) ;  /* 0xfffffffc00f09947 */ /* 0x001fea000383ffff */
[----:B------:R-:W-:Y:S05]  /*2b840*/  BRA `(.L_x_1938) ;  /* 0xffffffa400c07947 */ /* 0x000fea000383ffff */
.L_x_1726:
[----:B------:R0:W0:Y:S02]  /*2b850*/  SYNCS.PHASECHK.TRANS64.TRYWAIT P0, [R4+URZ+0x28480], R5 ;  /* 0x02848005040075a7 */ /* 0x000024000800017f */
[----:B0-----:R-:W-:Y:S05]  /*2b860*/  @!P0 NANOSLEEP.SYNCS 0x989680 ;  /* 0x009896800000895d */ /* 0x001fea0003900000 */
[----:B------:R-:W0:Y:S02]  /*2b870*/  @!P0 SYNCS.PHASECHK.TRANS64 P0, [R4+URZ+0x28480], R5 ;  /* 0x02848005040085a7 */ /* 0x000e24000800007f */
[----:B0-----:R-:W-:Y:S05]  /*2b880*/  @!P0 BRA `(.L_x_1726) ;  /* 0xfffffffc00f08947 */ /* 0x001fea000383ffff */
[----:B------:R-:W-:Y:S05]  /*2b890*/  BRA `(.L_x_1727) ;  /* 0xffffffa400bc7947 */ /* 0x000fea000383ffff */
.L_x_1939:
        /* <DEDUP_REMOVED lines=14> */
.L_x_12955:


//--------------------- .text._ZN7cutlass13device_kernelIN5flash11enable_sm90INS1_16FlashAttnFwdSm90INS1_25CollectiveMainloopFwdSm90ILi2EN4cute5tupleIJNS5_1CILi1EEES8_S8_EEENS6_IJNS7_ILi128EEESA_NS7_ILi256EEEEEELi256ENS_12float_e4m3_tEfNS_4arch4Sm90ELb1ELb0ELb0ELb0ELb0ELb0ELb0ELb1ELb1ELb1ELb0ELb0EEENS1_21CollectiveEpilogueFwdINS6_IJSA_SB_SA_EEES9_NS_10bfloat16_tESF_Li256ELb0ELb1ELb0ELb1EEENS1_30DynamicPersistentTileSchedulerILi256ELi128ELb0ELb1ELb1EEEEEEEEEvNT_6ParamsE --------------------------
	.section	.text._ZN7cutlass13device_kernelIN5flash11enable_sm90INS1_16FlashAttnFwdSm90INS1_25CollectiveMainloopFwdSm90ILi2EN4cute5tupleIJNS5_1CILi1EEES8_S8_EEENS6_IJNS7_ILi128EEESA_NS7_ILi256EEEEEELi256ENS_12float_e4m3_tEfNS_4arch4Sm90ELb1ELb0ELb0ELb0ELb0ELb0ELb0ELb1ELb1ELb1ELb0ELb0EEENS1_21CollectiveEpilogueFwdINS6_IJSA_SB_SA_EEES9_NS_10bfloat16_tESF_Li256ELb0ELb1ELb0ELb1EEENS1_30DynamicPersistentTileSchedulerILi256ELi128ELb0ELb1ELb1EEEEEEEEEvNT_6ParamsE,"ax",@progbits
	.align	128
.text._ZN7cutlass13device_kernelIN5flash11enable_sm90INS1_16FlashAttnFwdSm90INS1_25CollectiveMainloopFwdSm90ILi2EN4cute5tupleIJNS5_1CILi1EEES8_S8_EEENS6_IJNS7_ILi128EEESA_NS7_ILi256EEEEEELi256ENS_12float_e4m3_tEfNS_4arch4Sm90ELb1ELb0ELb0ELb0ELb0ELb0ELb0ELb1ELb1ELb1ELb0ELb0EEENS1_21CollectiveEpilogueFwdINS6_IJSA_SB_SA_EEES9_NS_10bfloat16_tESF_Li256ELb0ELb1ELb0ELb1EEENS1_30DynamicPersistentTileSchedulerILi256ELi128ELb0ELb1ELb1EEEEEEEEEvNT_6ParamsE:
        .type           _ZN7cutlass13device_kernelIN5flash11enable_sm90INS1_16FlashAttnFwdSm90INS1_25CollectiveMainloopFwdSm90ILi2EN4cute5tupleIJNS5_1CILi1EEES8_S8_EEENS6_IJNS7_ILi128EEESA_NS7_ILi256EEEEEELi256ENS_12float_e4m3_tEfNS_4arch4Sm90ELb1ELb0ELb0ELb0ELb0ELb0ELb0ELb1ELb1ELb1ELb0ELb0EEENS1_21CollectiveEpilogueFwdINS6_IJSA_SB_SA_EEES9_NS_10bfloat16_tESF_Li256ELb0ELb1ELb0ELb1EEENS1_30DynamicPersistentTileSchedulerILi256ELi128ELb0ELb1ELb1EEEEEEEEEvNT_6ParamsE,@function
        .size           _ZN7cutlass13device_kernelIN5flash11enable_sm90INS1_16FlashAttnFwdSm90INS1_25CollectiveMainloopFwdSm90ILi2EN4cute5tupleIJNS5_1CILi1EEES8_S8_EEENS6_IJNS7_ILi128EEESA_NS7_ILi256EEEEEELi256ENS_12float_e4m3_tEfNS_4arch4Sm90ELb1ELb0ELb0ELb0ELb0ELb0ELb0ELb1ELb1ELb1ELb0ELb0EEENS1_21CollectiveEpilogueFwdINS6_IJSA_SB_SA_EEES9_NS_10bfloat16_tESF_Li256ELb0ELb1ELb0ELb1EEENS1_30DynamicPersistentTileSchedulerILi256ELi128ELb0ELb1ELb1EEEEEEEEEvNT_6ParamsE,(.L_x_12956 - _ZN7cutlass13device_kernelIN5flash11enable_sm90INS1_16FlashAttnFwdSm90INS1_25CollectiveMainloopFwdSm90ILi2EN4cute5tupleIJNS5_1CILi1EEES8_S8_EEENS6_IJNS7_ILi128EEESA_NS7_ILi256EEEEEELi256ENS_12float_e4m3_tEfNS_4arch4Sm90ELb1ELb0ELb0ELb0ELb0ELb0ELb0ELb1ELb1ELb1ELb0ELb0EEENS1_21CollectiveEpilogueFwdINS6_IJSA_SB_SA_EEES9_NS_10bfloat16_tESF_Li256ELb0ELb1ELb0ELb1EEENS1_30DynamicPersistentTileSchedulerILi256ELi128ELb0ELb1ELb1EEEEEEEEEvNT_6ParamsE)
        .other          _ZN7cutlass13device_kernelIN5flash11enable_sm90INS1_16FlashAttnFwdSm90INS1_25CollectiveMainloopFwdSm90ILi2EN4cute5tupleIJNS5_1CILi1EEES8_S8_EEENS6_IJNS7_ILi128EEESA_NS7_ILi256EEEEEELi256ENS_12float_e4m3_tEfNS_4arch4Sm90ELb1ELb0ELb0ELb0ELb0ELb0ELb0ELb1ELb1ELb1ELb0ELb0EEENS1_21CollectiveEpilogueFwdINS6_IJSA_SB_SA_EEES9_NS_10bfloat16_tESF_Li256ELb0ELb1ELb0ELb1EEENS1_30DynamicPersistentTileSchedulerILi256ELi128ELb0ELb1ELb1EEEEEEEEEvNT_6ParamsE,@"STO_CUDA_ENTRY STV_DEFAULT"
_ZN7cutlass13device_kernelIN5flash11enable_sm90INS1_16FlashAttnFwdSm90INS1_25CollectiveMainloopFwdSm90ILi2EN4cute5tupleIJNS5_1CILi1EEES8_S8_EEENS6_IJNS7_ILi128EEESA_NS7_ILi256EEEEEELi256ENS_12float_e4m3_tEfNS_4arch4Sm90ELb1ELb0ELb0ELb0ELb0ELb0ELb0ELb1ELb1ELb1ELb0ELb0EEENS1_21CollectiveEpilogueFwdINS6_IJSA_SB_SA_EEES9_NS_10bfloat16_tESF_Li256ELb0ELb1ELb0ELb1EEENS1_30DynamicPersistentTileSchedulerILi256ELi128ELb0ELb1ELb1EEEEEEEEEvNT_6ParamsE:
        /* <DEDUP_REMOVED lines=18> */
.L_x_1941:
[----:B------:R-:W-:Y:S05]  /*0120*/  BSYNC B0 ;  /* 0x0000000000007941 */ /* 0x000fea0003800000 */
.L_x_1940:
        /* <DEDUP_REMOVED lines=41> */
.L_x_1942:
        /* <DEDUP_REMOVED lines=22> */
.L_x_1943:
        /* <DEDUP_REMOVED lines=18> */
.L_x_1944:
        /* <DEDUP_REMOVED lines=22> */
.L_x_1945:
        /* <DEDUP_REMOVED lines=22> */
.L_x_1946:
[----:B------:R-:W-:Y:S01]  /*0900*/  PLOP3.LUT P0, PT, PT, PT, UP0, 0x80, 0x0 ;  /* 0x000000000000781c */ /* 0x000fe20003f0f008 */
[----:B------:R-:W-:Y:S01]  /*0910*/  UMOV UR38, 0x1 ;  /* 0x0000000100267882 */ /* 0x000fe20000000000 */
[----:B------:R-:W-:Y:S01]  /*0920*/  NOP ;  /* 0x0000000000007918 */ /* 0x000fe20000000000 */
[----:B------:R-:W-:Y:S01]  /*0930*/  USEL UR38, UR38, 0x2, !UP0 ;  /* 0x0000000226267887 */ /* 0x000fe2000c000000 */
[----:B------:R-:W-:Y:S01]  /*0940*/  ULDC.64 UR48, c[0x0][0x208] ;  /* 0x0000820000307ab9 */ /* 0x000fe20000000a00 */
[----:B012-4-:R-:W-:Y:S08]  /*0950*/  BAR.SYNC.DEFER_BLOCKING 0x0 ;  /* 0x0000000000007b1d */ /* 0x017ff00000010000 */
[----:B------:R-:W-:Y:S05]  /*0960*/  @!P0 BRA `(.L_x_1947) ;  /* 0x000000cc00888947 */ /* 0x000fea0003800000 */
.L_x_1948:
        /* <DEDUP_REMOVED lines=23> */
[-C--:B------:R-:W-:Y:S01]  /*0ae0*/  LEA.HI R3, R0, R12.reuse, RZ, 0x4 ;  /* 0x0000000c00037211 */ /* 0x080fe200078f20ff */
[----:B------:R-:W-:Y:S01]  /*0af0*/  IMAD.SHL.U32 R5, R4, 0x20, RZ ;  /* 0x0000002004057824 */ /* 0x000fe200078e00ff */
[----:B------:R-:W-:Y:S01]  /*0b00*/  LEA.HI R11, R0, R12, RZ, 0x2 ;  /* 0x0000000c000b7211 */ /* 0x000fe200078f10ff */
[----:B------:R-:W-:Y:S01]  /*0b10*/  IMAD.IADD R234, R12, 0x1, -R234 ;  /* 0x000000010cea7824 */ /* 0x000fe200078e0aea */
[----:B------:R-:W-:-:S02]  /*0b20*/  SHF.R.S32.HI R6, RZ, 0x4, R3 ;  /* 0x00000004ff067819 */ /* 0x000fc40000011403 */
[----:B------:R-:W-:Y:S02]  /*0b30*/  LOP3.LUT R4, R3, 0x3fffff0, RZ, 0xc0, !PT ;  /* 0x03fffff003047812 */ /* 0x000fe400078ec0ff */
[----:B------:R-:W-:Y:S02]  /*0b40*/  SHF.R.S32.HI R7, RZ, 0x1f, R234 ;  /* 0x0000001fff077819 */ /* 0x000fe400000114ea */
[----:B------:R-:W-:Y:S01]  /*0b50*/  LOP3.LUT R11, R11, 0xfffffffc, RZ, 0xc0, !PT ;  /* 0xfffffffc0b0b7812 */ /* 0x000fe200078ec0ff */
[----:B------:R-:W-:Y:S01]  /*0b60*/  IMAD.IADD R4, R12, 0x1, -R4 ;  /* 0x000000010c047824 */ /* 0x000fe200078e0a04 */
[----:B------:R-:W-:Y:S02]  /*0b70*/  LEA.HI R8, R7, R234, RZ, 0x2 ;  /* 0x000000ea07087211 */ /* 0x000fe400078f10ff */
[----:B------:R-:W-:Y:S01]  /*0b80*/  LEA.HI R0, R0, R12, RZ, 0x3 ;  /* 0x0000000c00007211 */ /* 0x000fe200078f18ff */
[----:B------:R-:W-:Y:S01]  /*0b90*/  IMAD.IADD R11, R12, 0x1, -R11 ;  /* 0x000000010c0b7824 */ /* 0x000fe200078e0a0b */
[----:B------:R-:W-:-:S02]  /*0ba0*/  SHF.R.S32.HI R9, RZ, 0x2, R8 ;  /* 0x00000002ff097819 */ /* 0x000fc40000011408 */
[----:B------:R-:W-:Y:S02]  /*0bb0*/  SHF.R.S32.HI R10, RZ, 0x1f, R8 ;  /* 0x0000001fff0a7819 */ /* 0x000fe40000011408 */
[----:B------:R-:W-:Y:S02]  /*0bc0*/  SHF.R.S32.HI R235, RZ, 0x7, R2 ;  /* 0x00000007ffeb7819 */ /* 0x000fe40000011402 */
[----:B------:R-:W-:Y:S02]  /*0bd0*/  LEA.HI R10, R10, R9, RZ, 0x3 ;  /* 0x000000090a0a7211 */ /* 0x000fe400078f18ff */
[----:B------:R-:W-:Y:S02]  /*0be0*/  LEA.HI R3, R3, R6, RZ, 0x1 ;  /* 0x0000000603037211 */ /* 0x000fe400078f08ff */
[----:B------:R-:W-:Y:S02]  /*0bf0*/  LOP3.LUT R5, R5, 0xfffffc00, RZ, 0xc0, !PT ;  /* 0xfffffc0005057812 */ /* 0x000fe400078ec0ff */
[----:B------:R-:W-:-:S02]  /*0c00*/  LOP3.LUT R232, R0, 0xfffffff8, RZ, 0xc0, !PT ;  /* 0xfffffff800e87812 */ /* 0x000fc400078ec0ff */
[----:B------:R-:W-:Y:S01]  /*0c10*/  LOP3.LUT R10, R10, 0xfffffff8, RZ, 0xc0, !PT ;  /* 0xfffffff80a0a7812 */ /* 0x000fe200078ec0ff */
[----:B------:R-:W-:Y:S01]  /*0c20*/  IMAD R4, R4, 0x40, R5 ;  /* 0x0000004004047824 */ /* 0x000fe200078e0205 */
[----:B------:R-:W-:Y:S01]  /*0c30*/  LEA.HI R7, R7, R234, RZ, 0x5 ;  /* 0x000000ea07077211 */ /* 0x000fe200078f28ff */
[----:B------:R-:W-:Y:S01]  /*0c40*/  IMAD.IADD R232, R12, 0x1, -R232 ;  /* 0x000000010ce87824 */ /* 0x000fe200078e0ae8 */
[----:B------:R-:W-:Y:S01]  /*0c50*/  LEA.HI R2, R2, R235, RZ, 0x1 ;  /* 0x000000eb02027211 */ /* 0x000fe200078f08ff */
[----:B------:R-:W-:Y:S01]  /*0c60*/  IMAD.IADD R10, R9, 0x1, -R10 ;  /* 0x00000001090a7824 */ /* 0x000fe200078e0a0a */
[----:B------:R-:W-:Y:S01]  /*0c70*/  LOP3.LUT R3, R3, 0x1ffffffe, RZ, 0xc0, !PT ;  /* 0x1ffffffe03037812 */ /* 0x000fe200078ec0ff */
[----:B------:R-:W-:Y:S01]  /*0c80*/  IMAD.SHL.U32 R16, R232, 0x8, RZ ;  /* 0x00000008e8107824 */ /* 0x000fe200078e00ff */
[----:B------:R-:W-:Y:S02]  /*0c90*/  SHF.R.S32.HI R7, RZ, 0x5, R7 ;  /* 0x00000005ff077819 */ /* 0x000fe40000011407 */
[----:B------:R-:W-:Y:S01]  /*0ca0*/  LEA.HI R5, R11, R11, RZ, 0x1 ;  /* 0x0000000b0b057211 */ /* 0x000fe200078f08ff */
[----:B------:R-:W-:Y:S01]  /*0cb0*/  IMAD.IADD R3, R6, 0x1, -R3 ;  /* 0x0000000106037824 */ /* 0x000fe200078e0a03 */
        /* <DEDUP_REMOVED lines=9> */
[----:B------:R-:W-:-:S02]  /*0d50*/  VIADD R23, R16, 0xc0 ;  /* 0x000000c010177836 */ /* 0x000fc40000000000 */
[----:B------:R-:W-:Y:S02]  /*0d60*/  IMAD.IADD R11, R11, 0x1, -R6 ;  /* 0x000000010b0b7824 */ /* 0x000fe400078e0a06 */
[----:B------:R-:W-:Y:S01]  /*0d70*/  IMAD R236, R2, 0x40, R7 ;  /* 0x0000004002ec7824 */ /* 0x000fe200078e0207 */
[----:B------:R-:W-:Y:S01]  /*0d80*/  SHF.R.S32.HI R2, RZ, 0x1f, R19 ;  /* 0x0000001fff027819 */ /* 0x000fe20000011413 */
[----:B------:R-:W-:Y:S01]  /*0d90*/  IMAD R237, R3, 0x8, R4 ;  /* 0x0000000803ed7824 */ /* 0x000fe200078e0204 */
[----:B------:R-:W-:Y:S01]  /*0da0*/  SHF.R.S32.HI R3, RZ, 0x1f, R22 ;  /* 0x0000001fff037819 */ /* 0x000fe20000011416 */
[----:B------:R-:W-:Y:S01]  /*0db0*/  IMAD.IADD R17, R234, 0x1, -R17 ;  /* 0x00000001ea117824 */ /* 0x000fe200078e0a11 */
[----:B------:R-:W-:Y:S01]  /*0dc0*/  SHF.R.S32.HI R0, RZ, 0x1f, R23 ;  /* 0x0000001fff007819 */ /* 0x000fe20000011417 */
[----:B------:R-:W-:-:S07]  /*0dd0*/  IMAD R18, R11, 0x8, R236 ;  /* 0x000000080b127824 */ /* 0x000fce00078e02ec */
.L_x_2002:
        /* <DEDUP_REMOVED lines=21> */
.L_x_1949:
[----:B------:R-:W-:Y:S01]  /*0f30*/  ULDC UR6, c[0x0][0xc54] ;  /* 0x0003150000067ab9 */ /* 0x000fe20000000800 */
[----:B------:R-:W-:Y:S01]  /*0f40*/  UMOV UR8, UR7 ;  /* 0x0000000700087c82 */ /* 0x000fe20008000000 */
[----:B------:R-:W-:-:S11]  /*0f50*/  UISETP.NE.AND UP0, UPT, UR6, 0x1, UPT ;  /* 0x000000010600788c */ /* 0x000fd6000bf05270 */
[----:B------:R-:W-:Y:S02]  /*0f60*/  @UP0 ULDC.64 UR10, c[0x0][0xc58] ;  /* 0x00031600000a0ab9 */ /* 0x000fe40000000a00 */
[----:B------:R-:W-:-:S04]  /*0f70*/  UIMAD.WIDE.U32 UR4, UR7, UR10, URZ ;  /* 0x0000000a070472a5 */ /* 0x000fc8000f8e003f */
[----:B------:R-:W-:-:S04]  /*0f80*/  @UP0 USHF.R.U32.HI UR8, URZ, UR11, UR5 ;  /* 0x0000000b3f080299 */ /* 0x000fc80008011605 */
[----:B------:R-:W-:-:S12]  /*0f90*/  UIMAD UR4, UR8, UR6, URZ ;  /* 0x00000006080472a4 */ /* 0x000fd8000f8e023f */
.L_x_1950:
        /* <DEDUP_REMOVED lines=55> */
[----:B------:R-:W-:Y:S01]  /*1310*/  ULDC UR5, c[0x0][0x448] ;  /* 0x0001120000057ab9 */ /* 0x000fe20000000800 */
[----:B------:R-:W-:Y:S01]  /*1320*/  IMAD.U32 R5, RZ, RZ, UR7 ;  /* 0x00000007ff057e24 */ /* 0x000fe2000f8e00ff */
[----:B------:R-:W-:Y:S01]  /*1330*/  ULDC UR50, c[0x0][0x424] ;  /* 0x0001090000327ab9 */ /* 0x000fe20000000800 */
[----:B------:R-:W-:Y:S01]  /*1340*/  ULDC UR9, c[0x0][0x2f0] ;  /* 0x0000bc0000097ab9 */ /* 0x000fe20000000800 */
[----:B------:R0:W2:Y:S01]  /*1350*/  @P0 LDG.E R7, desc[UR48][R2.64] ;  /* 0x0000003002070981 */ /* 0x0000a2000c1e1900 */
[----:B------:R-:W-:Y:S01]  /*1360*/  UISETP.NE.AND UP1, UPT, UR5, 0x1, UPT ;  /* 0x000000010500788c */ /* 0x000fe2000bf25270 */
[----:B------:R-:W-:Y:S02]  /*1370*/  ULDC.64 UR6, c[0x0][0x418] ;  /* 0x0001060000067ab9 */ /* 0x000fe40000000a00 */
[----:B------:R1:W2:Y:S01]  /*1380*/  @P1 LDG.E R0, desc[UR48][R4.64] ;  /* 0x0000003004001981 */ /* 0x0002a2000c1e1900 */
[----:B------:R-:W-:Y:S01]  /*1390*/  UISETP.NE.U32.AND UP0, UPT, UR6, URZ, UPT ;  /* 0x0000003f0600728c */ /* 0x000fe2000bf05070 */
[----:B------:R-:W-:-:S02]  /*13a0*/  PLOP3.LUT P0, PT, PT, PT, PT, 0x80, 0x0 ;  /* 0x000000000000781c */ /* 0x000fc40003f0f070 */
[----:B------:R-:W-:Y:S02]  /*13b0*/  CS2R R150, SRZ ;  /* 0x0000000000967805 */ /* 0x000fe4000001ff00 */
[----:B------:R-:W-:Y:S01]  /*13c0*/  CS2R R26, SRZ ;  /* 0x00000000001a7805 */ /* 0x000fe2000001ff00 */
[----:B------:R-:W-:Y:S01]  /*13d0*/  UISETP.NE.AND.EX UP0, UPT, UR7, URZ, UPT, UP0 ;  /* 0x0000003f0700728c */ /* 0x000fe2000bf05300 */
[----:B0-----:R-:W-:Y:S02]  /*13e0*/  CS2R R2, SRZ ;  /* 0x0000000000027805 */ /* 0x001fe4000001ff00 */
[----:B------:R-:W-:Y:S01]  /*13f0*/  CS2R R92, SRZ ;  /* 0x00000000005c7805 */ /* 0x000fe2000001ff00 */
[----:B------:R-:W-:Y:S01]  /*1400*/  ULDC UR7, c[0x0][0x288] ;  /* 0x0000a20000077ab9 */ /* 0x000fe20000000800 */
[----:B------:R-:W-:Y:S01]  /*1410*/  USEL UR50, UR50, 0x1, UP0 ;  /* 0x0000000132327887 */ /* 0x000fe20008000000 */
[----:B-1----:R-:W-:Y:S01]  /*1420*/  CS2R R4, SRZ ;  /* 0x0000000000047805 */ /* 0x002fe2000001ff00 */
[----:B------:R-:W-:Y:S01]  /*1430*/  UIADD3 UR7, -UR7, 0x80, URZ ;  /* 0x0000008007077890 */ /* 0x000fe2000fffe13f */
[----:B------:R-:W-:-:S02]  /*1440*/  CS2R R144, SRZ ;  /* 0x0000000000907805 */ /* 0x000fc4000001ff00 */
[----:B------:R-:W-:Y:S02]  /*1450*/  CS2R R30, SRZ ;  /* 0x00000000001e7805 */ /* 0x000fe4000001ff00 */
[----:B------:R-:W-:Y:S01]  /*1460*/  CS2R R142, SRZ ;  /* 0x00000000008e7805 */ /* 0x000fe2000001ff00 */
[----:B------:R-:W-:Y:S01]  /*1470*/  UIMAD UR7, UR50, UR9, UR7 ;  /* 0x00000009320772a4 */ /* 0x000fe2000f8e0207 */
        /* <DEDUP_REMOVED lines=56> */
[----:B--2---:R-:W-:Y:S01]  /*1800*/  FMUL.FTZ R0, R7, R0 ;  /* 0x0000000007007220 */ /* 0x004fe20000410000 */
[----:B------:R-:W-:-:S03]  /*1810*/  CS2R R6, SRZ ;  /* 0x0000000000067805 */ /* 0x000fc6000001ff00 */
[----:B------:R-:W-:Y:S01]  /*1820*/  FMUL.FTZ R0, R0, UR4 ;  /* 0x0000000400007c20 */ /* 0x000fe20008410000 */
[----:B------:R-:W-:Y:S02]  /*1830*/  ULDC UR4, c[0x0][0xc3c] ;  /* 0x00030f0000047ab9 */ /* 0x000fe40000000800 */
[----:B------:R-:W-:Y:S02]  /*1840*/  UIADD3 UR4, UR8, UR4, URZ ;  /* 0x0000000408047290 */ /* 0x000fe4000fffe03f */
[----:B------:R-:W-:Y:S01]  /*1850*/  R2UR UR37, R0 ;  /* 0x00000000002572ca */ /* 0x000fe200000e0000 */
[----:B------:R-:W-:Y:S01]  /*1860*/  @UP1 ULDC UR8, c[0x0][0x450] ;  /* 0x0001140000081ab9 */ /* 0x000fe20000000800 */
[----:B------:R-:W-:-:S03]  /*1870*/  USHF.L.U32 UR39, UR4, 0x7, URZ ;  /* 0x0000000704277899 */ /* 0x000fc6000800063f */
[----:B------:R-:W-:Y:S01]  /*1880*/  @UP1 ULDC UR4, c[0x0][0x44c] ;  /* 0x0001130000041ab9 */ /* 0x000fe20000000800 */
[----:B------:R-:W-:-:S04]  /*1890*/  UIADD3 UR6, UR39, 0x7f, URZ ;  /* 0x0000007f27067890 */ /* 0x000fc8000fffe03f */
[----:B------:R-:W-:Y:S02]  /*18a0*/  UIMAD.WIDE.U32 UR4, UR6, UR4, URZ ;  /* 0x00000004060472a5 */ /* 0x000fe4000f8e003f */
[----:B------:R-:W-:Y:S02]  /*18b0*/  UIMAD UR4, UR50, UR9, 0x7f ;  /* 0x0000007f320474a4 */ /* 0x000fe4000f8e0209 */
[----:B------:R-:W-:Y:S02]  /*18c0*/  @UP1 USHF.R.U32.HI UR6, URZ, UR8, UR5 ;  /* 0x000000083f061299 */ /* 0x000fe40008011605 */
[----:B------:R-:W-:Y:S02]  /*18d0*/  USHF.R.S32.HI UR5, URZ, 0x1f, UR4 ;  /* 0x0000001f3f057899 */ /* 0x000fe40008011404 */
[----:B------:R-:W-:Y:S02]  /*18e0*/  UIADD3 UR6, UR7, UR6, URZ ;  /* 0x0000000607067290 */ /* 0x000fe4000fffe03f */
[----:B------:R-:W-:-:S02]  /*18f0*/  ULEA.HI UR5, UR5, UR4, URZ, 0x7 ;  /* 0x0000000405057291 */ /* 0x000fc4000f8f383f */
[----:B------:R-:W-:Y:S02]  /*1900*/  USHF.R.S32.HI UR7, URZ, 0x1f, UR6 ;  /* 0x0000001f3f077899 */ /* 0x000fe40008011406 */
[----:B------:R-:W-:Y:S02]  /*1910*/  USHF.R.S32.HI UR5, URZ, 0x7, UR5 ;  /* 0x000000073f057899 */ /* 0x000fe40008011405 */
[----:B------:R-:W-:-:S04]  /*1920*/  ULEA.HI UR7, UR7, UR6, URZ, 0x7 ;  /* 0x0000000607077291 */ /* 0x000fc8000f8f383f */
[----:B------:R-:W-:-:S04]  /*1930*/  USHF.R.S32.HI UR7, URZ, 0x7, UR7 ;  /* 0x000000073f077899 */ /* 0x000fc80008011407 */
[----:B------:R-:W-:-:S04]  /*1940*/  UISETP.LT.AND UP0, UPT, UR5, UR7, UPT ;  /* 0x000000070500728c */ /* 0x000fc8000bf01270 */
[----:B------:R-:W-:-:S04]  /*1950*/  USEL UR52, UR5, UR7, UP0 ;  /* 0x0000000705347287 */ /* 0x000fc80008000000 */
[----:B------:R-:W-:-:S06]  /*1960*/  UISETP.GE.AND UP0, UPT, UR52, 0x1, UPT ;  /* 0x000000013400788c */ /* 0x000fcc000bf06270 */
[----:B------:R-:W-:-:S13]  /*1970*/  PLOP3.LUT P1, PT, PT, PT, UP0, 0x80, 0x0 ;  /* 0x000000000000781c */ /* 0x000fda0003f2f008 */
[----:B------:R-:W-:Y:S05]  /*1980*/  @!P1 BRA `(.L_x_1951) ;  /* 0x0000008400d89947 */ /* 0x000fea0003800000 */
        /* <DEDUP_REMOVED lines=31> */
.L_x_1952:
        /* <DEDUP_REMOVED lines=9> */
.L_x_2083:
[----:B------:R-:W-:Y:S05]  /*1c10*/  @!P0 BRA `(.L_x_1954) ;  /* 0x0000000000048947 */ /* 0x000fea0003800000 */
[----:B------:R-:W-:Y:S01]  /*1c20*/  BPT.TRAP 0x1 ;  /* 0x000000040000795c */ /* 0x000fe20000300000 */
.L_x_1954:
[----:B0-----:R-:W-:Y:S02]  /*1c30*/  IMAD.U32 R3, RZ, RZ, UR51 ;  /* 0x00000033ff037e24 */ /* 0x001fe4000f8e00ff */
[----:B------:R-:W-:-:S03]  /*1c40*/  IMAD.U32 R0, RZ, RZ, UR44 ;  /* 0x0000002cff007e24 */ /* 0x000fc6000f8e00ff */
[----:B------:R-:W-:Y:S02]  /*1c50*/  LEA R3, R3, UR41, 0x3 ;  /* 0x0000002903037c11 */ /* 0x000fe4000f8e18ff */
[----:B------:R-:W-:-:S04]  /*1c60*/  SHF.L.U32 R0, R0, 0x1f, RZ ;  /* 0x0000001f00007819 */ /* 0x000fc800000006ff */
[----:B------:R0:W1:Y:S01]  /*1c70*/  SYNCS.PHASECHK.TRANS64.TRYWAIT P2, [R3+URZ+0x38830], R0 ;  /* 0x03883000030075a7 */ /* 0x000062000804017f */
[----:B------:R-:W-:Y:S05]  /*1c80*/  @!P0 BRA `(.L_x_1955) ;  /* 0x0000000000048947 */ /* 0x000fea0003800000 */
[----:B------:R-:W-:Y:S01]  /*1c90*/  BPT.TRAP 0x1 ;  /* 0x000000040000795c */ /* 0x000fe20000300000 */
.L_x_1955:
[----:B------:R-:W2:Y:S02]  /*1ca0*/  S2R R2, SR_TID.X ;  /* 0x0000000000027919 */ /* 0x000ea40000002100 */
[----:B--2---:R-:W-:Y:S01]  /*1cb0*/  LOP3.LUT P1, RZ, R2, 0x7f, RZ, 0xc0, !PT ;  /* 0x0000007f02ff7812 */ /* 0x004fe2000782c0ff */
[----:B-1----:R-:W-:-:S12]  /*1cc0*/  @P2 BRA `(.L_x_1956) ;  /* 0x0000000000082947 */ /* 0x002fd80003800000 */
[----:B------:R-:W1:Y:S02]  /*1cd0*/  SYNCS.PHASECHK.TRANS64.TRYWAIT P2, [R3+URZ+0x38830], R0 ;  /* 0x03883000030075a7 */ /* 0x000e64000804017f */
[----:B-1----:R-:W-:Y:S05]  /*1ce0*/  @!P2 BRA `(.L_x_1957) ;  /* 0x000001080030a947 */ /* 0x002fea0003800000 */
.L_x_1956:
        /* <DEDUP_REMOVED lines=10> */
[----:B------:R-:W-:Y:S01]  /*1d90*/  @!P1 VIADD R3, R3, 0x38840 ;  /* 0x0003884003039836 */ /* 0x000fe20000000000 */
[----:B------:R-:W-:Y:S01]  /*1da0*/  UMOV UR5, 0x40000040 ;  /* 0x4000004000057882 */ /* 0x000fe20000000000 */
[----:B------:R-:W-:Y:S01]  /*1db0*/  UMOV UR7, 0x40000040 ;  /* 0x4000004000077882 */ /* 0x000fe20000000000 */
[----:B------:R-:W-:Y:S01]  /*1dc0*/  ULOP3.LUT UR47, UR4, 0x10000, URZ, 0xfc, !UPT ;  /* 0x00010000042f7892 */ /* 0x000fe2000f8efc3f */
[----:B------:R-:W-:Y:S01]  /*1dd0*/  CS2R R150, SRZ ;  /* 0x0000000000967805 */ /* 0x000fe2000001ff00 */
[----:B------:R-:W-:Y:S01]  /*1de0*/  UIADD3 UR4, UR32, 0x2, URZ ;  /* 0x0000000220047890 */ /* 0x000fe2000fffe03f */
[----:B------:R-:W-:Y:S01]  /*1df0*/  @!P1 PRMT R3, RZ, 0x654, R3 ;  /* 0x00000654ff039816 */ /* 0x000fe20000000003 */
[----:B------:R-:W-:Y:S01]  /*1e00*/  ULEA UR34, UR51, UR47, 0xb ;  /* 0x0000002f33227291 */ /* 0x000fe2000f8e583f */
[----:B------:R-:W-:Y:S01]  /*1e10*/  CS2R R148, SRZ ;  /* 0x0000000000947805 */ /* 0x000fe2000001ff00 */
[----:B------:R-:W-:Y:S01]  /*1e20*/  UIADD3 UR8, UR32, 0x4, URZ ;  /* 0x0000000420087890 */ /* 0x000fe2000fffe03f */
[----:B------:R-:W-:Y:S01]  /*1e30*/  CS2R R146, SRZ ;  /* 0x0000000000927805 */ /* 0x000fe2000001ff00 */
[----:B------:R-:W-:Y:S01]  /*1e40*/  UIADD3 UR6, UR34, 0x2, URZ ;  /* 0x0000000222067890 */ /* 0x000fe2000fffe03f */
[----:B------:R-:W-:Y:S01]  /*1e50*/  CS2R R144, SRZ ;  /* 0x0000000000907805 */ /* 0x000fe2000001ff00 */
[----:B------:R-:W-:Y:S01]  /*1e60*/  UIADD3 UR10, UR34, 0x4, URZ ;  /* 0x00000004220a7890 */ /* 0x000fe2000fffe03f */
[----:B------:R-:W-:Y:S01]  /*1e70*/  CS2R R142, SRZ ;  /* 0x00000000008e7805 */ /* 0x000fe2000001ff00 */
[----:B------:R-:W-:Y:S01]  /*1e80*/  UMOV UR9, 0x40000040 ;  /* 0x4000004000097882 */ /* 0x000fe20000000000 */
[----:B------:R-:W-:Y:S01]  /*1e90*/  QGMMA.64x128x32.F32.E4M3.E4M3 R24, gdesc[UR32], RZ, !UPT, gsb0 ;  /* 0x01e00000201879f3 */ /* 0x000fe2000c0008ff */
[----:B------:R-:W-:Y:S01]  /*1ea0*/  UMOV UR11, 0x40000040 ;  /* 0x40000040000b7882 */ /* 0x000fe20000000000 */
[----:B------:R-:W-:Y:S01]  /*1eb0*/  UIADD3 UR12, UR32, 0x6, URZ ;  /* 0x00000006200c7890 */ /* 0x000fe2000fffe03f */
[----:B------:R-:W-:Y:S01]  /*1ec0*/  CS2R R140, SRZ ;  /* 0x00000000008c7805 */ /* 0x000fe2000001ff00 */
[----:B------:R-:W-:Y:S01]  /*1ed0*/  UIADD3 UR14, UR34, 0x6, URZ ;  /* 0x00000006220e7890 */ /* 0x000fe2000fffe03f */
[----:B------:R-:W-:Y:S01]  /*1ee0*/  CS2R R138, SRZ ;  /* 0x00000000008a7805 */ /* 0x000fe2000001ff00 */
[----:B------:R-:W-:Y:S01]  /*1ef0*/  UMOV UR13, 0x40000040 ;  /* 0x40000040000d7882 */ /* 0x000fe20000000000 */
        /* <DEDUP_REMOVED lines=25> */
[----:B------:R-:W-:Y:S01]  /*2090*/  UIADD3 UR53, UR52, -0x2, URZ ;  /* 0xfffffffe34357890 */ /* 0x000fe2000fffe03f */
        /* <DEDUP_REMOVED lines=16> */
[----:B------:R-:W-:Y:S02]  /*21a0*/  WARPGROUP.DEPBAR.LE gsb0, 0x0 ;  /* 0x00008000000079c5 */ /* 0x000fe40000010000 */
[----:B------:R-:W-:-:S06]  /*21b0*/  WARPGROUP.ARRIVE ;  /* 0x00000000000079c5 */ /* 0x000fcc0000000000 */
[----:B------:R-:W-:Y:S01]  /*21c0*/  QGMMA.64x128x32.F32.E4M3.E4M3 R24, gdesc[UR4], R24, gsb0 ;  /* 0x01e00000041879f3 */ /* 0x000fe20008000818 */
[----:B------:R-:W-:Y:S02]  /*21d0*/  ULDC UR6, c[0x0][0x448] ;  /* 0x0001120000067ab9 */ /* 0x000fe40000000800 */
[----:B------:R-:W-:-:S06]  /*21e0*/  UISETP.NE.AND UP0, UPT, UR6, 0x1, UPT ;  /* 0x000000010600788c */ /* 0x000fcc000bf05270 */
[----:B------:R-:W-:-:S05]  /*21f0*/  PLOP3.LUT P2, PT, PT, PT, UP0, 0x80, 0x0 ;  /* 0x000000000000781c */ /* 0x000fca0003f4f008 */
[----:B------:R-:W-:-:S08]  /*2200*/  @UP0 ULDC UR6, c[0x0][0x44c] ;  /* 0x0001130000060ab9 */ /* 0x000fd00000000800 */
[----:B------:R-:W-:Y:S01]  /*2210*/  @P2 IMAD.HI.U32 R2, R0, UR6, RZ ;  /* 0x0000000600022c27 */ /* 0x000fe2000f8e00ff */
[----:B------:R-:W-:-:S04]  /*2220*/  @UP0 ULDC UR6, c[0x0][0x450] ;  /* 0x0001140000060ab9 */ /* 0x000fc80000000800 */
[----:B------:R-:W-:Y:S01]  /*2230*/  @P2 SHF.R.U32.HI R0, RZ, UR6, R2 ;  /* 0x00000006ff002c19 */ /* 0x000fe20008011602 */
[----:B------:R-:W-:Y:S02]  /*2240*/  UMOV UR6, 0xffffff80 ;  /* 0xffffff8000067882 */ /* 0x000fe40000000000 */
[----:B------:R-:W-:Y:S02]  /*2250*/  UIMAD UR6, UR52, UR6, 0x80 ;  /* 0x00000080340674a4 */ /* 0x000fe4000f8e0206 */
[----:B------:R-:W0:Y:S02]  /*2260*/  SHFL.IDX PT, R5, R0, 0x1, 0x1c1f ;  /* 0x003c1f0000057f89 */ /* 0x000e2400000e0000 */
[----:B------:R-:W-:-:S06]  /*2270*/  UIADD3 UR7, UR6, 0x1, URZ ;  /* 0x0000000106077890 */ /* 0x000fcc000fffe03f */
[----:B------:R-:W-:-:S04]  /*2280*/  IMAD.U32 R2, RZ, RZ, UR7 ;  /* 0x00000007ff027e24 */ /* 0x000fc8000f8e00ff */
[----:B------:R-:W-:Y:S01]  /*2290*/  IMAD R2, R17, -0x2, R2 ;  /* 0xfffffffe11027824 */ /* 0x000fe200078e0202 */
[----:B------:R-:W-:Y:S02]  /*22a0*/  WARPGROUP.DEPBAR.LE gsb0, 0x0 ;  /* 0x00008000000079c5 */ /* 0x000fe40000010000 */
[----:B------:R-:W-:-:S06]  /*22b0*/  WARPGROUP.ARRIVE ;  /* 0x00000000000079c5 */ /* 0x000fcc0000000000 */
[----:B------:R-:W-:Y:S01]  /*22c0*/  QGMMA.64x128x32.F32.E4M3.E4M3 R24, gdesc[UR8], R24, gsb0 ;  /* 0x01e00000081879f3 */ /* 0x000fe20008000818 */
[----:B------:R-:W-:Y:S01]  /*22d0*/  ULDC UR11, c[0x0][0x2f0] ;  /* 0x0000bc00000b7ab9 */ /* 0x000fe20000000800 */
[----:B------:R-:W-:Y:S01]  /*22e0*/  UMOV UR10, UR39 ;  /* 0x00000027000a7c82 */ /* 0x000fe20008000000 */
[----:B------:R-:W-:Y:S02]  /*22f0*/  UIMAD UR6, UR50, UR11, UR6 ;  /* 0x0000000b320672a4 */ /* 0x000fe4000f8e0206 */
[----:B------:R-:W-:-:S04]  /*2300*/  IMAD.U32 R7, RZ, RZ, UR11 ;  /* 0x0000000bff077e24 */ /* 0x000fc8000f8e00ff */
[----:B------:R-:W-:Y:S02]  /*2310*/  IMAD R4, R7, UR50, R2 ;  /* 0x0000003207047c24 */ /* 0x000fe4000f8e0202 */
[----:B------:R-:W-:Y:S01]  /*2320*/  IMAD.U32 R6, RZ, RZ, UR6 ;  /* 0x00000006ff067e24 */ /* 0x000fe2000f8e00ff */
[----:B------:R-:W-:Y:S02]  /*2330*/  @UP0 ULDC UR6, c[0x0][0x44c] ;  /* 0x0001130000060ab9 */ /* 0x000fe40000000800 */
[----:B------:R-:W-:Y:S01]  /*2340*/  UIMAD.WIDE.U32 UR6, UR39, UR6, URZ ;  /* 0x00000006270672a5 */ /* 0x000fe2000f8e003f */
[----:B------:R-:W-:Y:S01]  /*2350*/  IMAD R2, R17, -0x2, R6 ;  /* 0xfffffffe11027824 */ /* 0x000fe200078e0206 */
[----:B------:R-:W-:Y:S02]  /*2360*/  WARPGROUP.DEPBAR.LE gsb0, 0x0 ;  /* 0x00008000000079c5 */ /* 0x000fe40000010000 */
[----:B------:R-:W-:-:S06]  /*2370*/  WARPGROUP.ARRIVE ;  /* 0x00000000000079c5 */ /* 0x000fcc0000000000 */
[----:B------:R-:W-:Y:S01]  /*2380*/  QGMMA.64x128x32.F32.E4M3.E4M3 R24, gdesc[UR12], R24, gsb0 ;  /* 0x01e000000c1879f3 */ /* 0x000fe20008000818 */
[----:B------:R-:W-:Y:S02]  /*2390*/  ULDC UR14, c[0x0][0x288] ;  /* 0x0000a200000e7ab9 */ /* 0x000fe40000000800 */
[----:B0-----:R-:W-:Y:S01]  /*23a0*/  IADD3 R5, R5, -UR14, R4 ;  /* 0x8000000e05057c10 */ /* 0x001fe2000fffe004 */
[----:B------:R-:W-:-:S03]  /*23b0*/  UIMAD UR11, UR50, UR11, -UR14 ;  /* 0x0000000b320b72a4 */ /* 0x000fc6000f8e0a0e */
[----:B------:R-:W-:-:S04]  /*23c0*/  VIMNMX R5, R2, R5, PT ;  /* 0x0000000502057248 */ /* 0x000fc80003fe0100 */
[C---:B------:R-:W-:Y:S02]  /*23d0*/  ISETP.GT.AND P3, PT, R5.reuse, RZ, PT ;  /* 0x000000ff0500720c */ /* 0x040fe40003f64270 */
[C---:B------:R-:W-:Y:S02]  /*23e0*/  ISETP.GT.AND P4, PT, R5.reuse, 0x1, PT ;  /* 0x000000010500780c */ /* 0x040fe40003f84270 */
[----:B------:R-:W-:Y:S01]  /*23f0*/  ISETP.GT.AND P5, PT, R5, 0x8, PT ;  /* 0x000000080500780c */ /* 0x000fe20003fa4270 */
        /* <DEDUP_REMOVED lines=13> */
[----:B------:R-:W-:Y:S01]  /*24d0*/  FSEL R26, R26, -INF , P3 ;  /* 0xff8000001a1a7808 */ /* 0x000fe20001800000 */
[----:B------:R0:W-:Y:S01]  /*24e0*/  @!P1 SYNCS.ARRIVE.TRANS64.RED.A1T0 RZ, [R3+URZ], RZ ;  /* 0x000000ff03ff99a7 */ /* 0x0001e2000810043f */
[----:B------:R-:W-:Y:S02]  /*24f0*/  FSEL R27, R27, -INF , P4 ;  /* 0xff8000001b1b7808 */ /* 0x000fe40002000000 */
[----:B------:R-:W-:Y:S02]  /*2500*/  ISETP.GT.AND P3, PT, R5, 0x9, PT ;  /* 0x000000090500780c */ /* 0x000fe40003f64270 */
[----:B------:R-:W-:-:S02]  /*2510*/  FSEL R30, R30, -INF , P5 ;  /* 0xff8000001e1e7808 */ /* 0x000fc40002800000 */
[----:B------:R-:W-:Y:S02]  /*2520*/  FMNMX.FTZ R7, R26, R27, !PT ;  /* 0x0000001b1a077209 */ /* 0x000fe40007810000 */
[----:B------:R-:W-:Y:S02]  /*2530*/  ISETP.GT.AND P4, PT, R5, 0x10, PT ;  /* 0x000000100500780c */ /* 0x000fe40003f84270 */
[----:B------:R-:W-:Y:S02]  /*2540*/  FSEL R31, R31, -INF , P3 ;  /* 0xff8000001f1f7808 */ /* 0x000fe40001800000 */
[----:B------:R-:W-:Y:S02]  /*2550*/  FMNMX.FTZ R6, R30, R7, !PT ;  /* 0x000000071e067209 */ /* 0x000fe40007810000 */
        /* <DEDUP_REMOVED lines=81> */
[----:B------:R-:W-:Y:S02]  /*2a70*/  FSEL R87, R87, -INF , P3 ;  /* 0xff80000057577808 */ /* 0x000fe40001800000 */
[----:B------:R-:W-:-:S04]  /*2a80*/  FMNMX.FTZ R6, R86, R5, !PT ;  /* 0x0000000556067209 */ /* 0x000fc80007810000 */
[----:B------:R-:W-:-:S05]  /*2a90*/  FMNMX.FTZ R7, R87, R6, !PT ;  /* 0x0000000657077209 */ /* 0x000fca0007810000 */
[----:B------:R-:W1:Y:S02]  /*2aa0*/  SHFL.BFLY PT, R6, R7, 0x2, 0x1f ;  /* 0x0c401f0007067f89 */ /* 0x000e6400000e0000 */
[----:B-1----:R-:W-:Y:S02]  /*2ab0*/  FMNMX.FTZ R8, R7, R6, !PT ;  /* 0x0000000607087209 */ /* 0x002fe40007810000 */
[----:B------:R-:W-:Y:S04]  /*2ac0*/  SHFL.IDX PT, R6, R0, RZ, 0x1c1f ;  /* 0x001c1fff00067589 */ /* 0x000fe800000e0000 */
[----:B------:R-:W1:Y:S02]  /*2ad0*/  SHFL.BFLY PT, R5, R8, 0x1, 0x1f ;  /* 0x0c201f0008057f89 */ /* 0x000e6400000e0000 */
[----:B-1----:R-:W-:-:S04]  /*2ae0*/  FMNMX.FTZ R0, R8, R5, !PT ;  /* 0x0000000508007209 */ /* 0x002fc80007810000 */
[C---:B------:R-:W-:Y:S01]  /*2af0*/  FSETP.NEU.FTZ.AND P3, PT, R0.reuse, -INF , PT ;  /* 0xff8000000000780b */ /* 0x040fe20003f7d000 */
[----:B------:R-:W-:-:S05]  /*2b00*/  FFMA.FTZ R5, R0, R13, -8 ;  /* 0xc100000000057423 */ /* 0x000fca000001000d */
[----:B------:R-:W-:Y:S01]  /*2b10*/  FSEL R88, R5, RZ, P3 ;  /* 0x000000ff05587208 */ /* 0x000fe20001800000 */
[----:B------:R-:W-:Y:S01]  /*2b20*/  VIADD R5, R4, -UR14 ;  /* 0x8000000e04057c36 */ /* 0x000fe20008000000 */
[----:B------:R-:W-:Y:S02]  /*2b30*/  @UP0 ULDC UR14, c[0x0][0x450] ;  /* 0x00011400000e0ab9 */ /* 0x000fe40000000800 */
[----:B------:R-:W-:Y:S01]  /*2b40*/  @UP0 USHF.R.U32.HI UR10, URZ, UR14, UR7 ;  /* 0x0000000e3f0a0299 */ /* 0x000fe20008011607 */
[----:B------:R-:W-:Y:S01]  /*2b50*/  FFMA.FTZ R26, R26, UR37, -R88 ;  /* 0x000000251a1a7c23 */ /* 0x000fe20008010858 */
[----:B------:R-:W-:Y:S01]  /*2b60*/  VIADDMNMX R2, R6, R5, R2, PT ;  /* 0x0000000506027246 */ /* 0x000fe20003800102 */
[--C-:B------:R-:W-:Y:S01]  /*2b70*/  FFMA.FTZ R5, R27, UR37, -R88.reuse ;  /* 0x000000251b057c23 */ /* 0x100fe20008010858 */
[----:B------:R-:W-:-:S01]  /*2b80*/  FFMA.FTZ R6, R30, UR37, -R88 ;  /* 0x000000251e067c23 */ /* 0x000fc20008010858 */
[----:B------:R-:W-:Y:S01]  /*2b90*/  MUFU.EX2 R4, R26 ;  /* 0x0000001a00047308 */ /* 0x000fe20000000800 */
[C---:B------:R-:W-:Y:S01]  /*2ba0*/  ISETP.GT.AND P3, PT, R2.reuse, RZ, PT ;  /* 0x000000ff0200720c */ /* 0x040fe20003f64270 */
[--C-:B------:R-:W-:Y:S01]  /*2bb0*/  FFMA.FTZ R7, R31, UR37, -R88.reuse ;  /* 0x000000251f077c23 */ /* 0x100fe20008010858 */
[----:B------:R-:W-:Y:S01]  /*2bc0*/  ISETP.GT.AND P4, PT, R2, 0x1, PT ;  /* 0x000000010200780c */ /* 0x000fe20003f84270 */
[--C-:B------:R-:W-:Y:S01]  /*2bd0*/  FFMA.FTZ R34, R34, UR37, -R88.reuse ;  /* 0x0000002522227c23 */ /* 0x100fe20008010858 */
[----:B------:R-:W-:Y:S01]  /*2be0*/  ISETP.GT.AND P5, PT, R2, 0x8, PT ;  /* 0x000000080200780c */ /* 0x000fe20003fa4270 */
[--C-:B------:R-:W-:Y:S01]  /*2bf0*/  FFMA.FTZ R9, R9, UR37, -R88.reuse ;  /* 0x0000002509097c23 */ /* 0x100fe20008010858 */
[----:B------:R-:W-:Y:S01]  /*2c00*/  FSEL R35, R24, -INF , P3 ;  /* 0xff80000018237808 */ /* 0x000fe20001800000 */
[--C-:B------:R-:W-:Y:S01]  /*2c10*/  FFMA.FTZ R24, R11, UR37, -R88.reuse ;  /* 0x000000250b187c23 */ /* 0x100fe20008010858 */
[----:B------:R-:W-:Y:S01]  /*2c20*/  FSEL R38, R25, -INF , P4 ;  /* 0xff80000019267808 */ /* 0x000fe20002000000 */
[----:B------:R-:W1:Y:S01]  /*2c30*/  MUFU.EX2 R5, R5 ;  /* 0x0000000500057308 */ /* 0x000e620000000800 */
[----:B------:R-:W-:Y:S01]  /*2c40*/  ISETP.GT.AND P3, PT, R2, 0x9, PT ;  /* 0x000000090200780c */ /* 0x000fe20003f64270 */
[--C-:B------:R-:W-:Y:S01]  /*2c50*/  FFMA.FTZ R50, R50, UR37, -R88.reuse ;  /* 0x0000002532327c23 */ /* 0x100fe20008010858 */
[----:B------:R-:W-:Y:S01]  /*2c60*/  FSEL R39, R28, -INF , P5 ;  /* 0xff8000001c277808 */ /* 0x000fe20002800000 */
[--C-:B------:R-:W-:Y:S01]  /*2c70*/  FFMA.FTZ R10, R10, UR37, -R88.reuse ;  /* 0x000000250a0a7c23 */ /* 0x100fe20008010858 */
[----:B------:R-:W-:Y:S01]  /*2c80*/  FMNMX.FTZ R8, R35, R38, !PT ;  /* 0x0000002623087209 */ /* 0x000fe20007810000 */
[--C-:B------:R-:W-:Y:S01]  /*2c90*/  FFMA.FTZ R59, R59, UR37, -R88.reuse ;  /* 0x000000253b3b7c23 */ /* 0x100fe20008010858 */
[----:B------:R-:W-:Y:S01]  /*2ca0*/  ISETP.GT.AND P4, PT, R2, 0x10, PT ;  /* 0x000000100200780c */ /* 0x000fe20003f84270 */
[----:B------:R-:W2:Y:S01]  /*2cb0*/  MUFU.EX2 R6, R6 ;  /* 0x0000000600067308 */ /* 0x000ea20000000800 */
[----:B------:R-:W-:Y:S01]  /*2cc0*/  FSEL R42, R29, -INF , P3 ;  /* 0xff8000001d2a7808 */ /* 0x000fe20001800000 */
[--C-:B------:R-:W-:Y:S01]  /*2cd0*/  FFMA.FTZ R54, R54, UR37, -R88.reuse ;  /* 0x0000002536367c23 */ /* 0x100fe20008010858 */
[----:B------:R-:W-:Y:S01]  /*2ce0*/  FMNMX.FTZ R13, R39, R8, !PT ;  /* 0x00000008270d7209 */ /* 0x000fe20007810000 */
[--C-:B------:R-:W-:Y:S01]  /*2cf0*/  FFMA.FTZ R55, R55, UR37, -R88.reuse ;  /* 0x0000002537377c23 */ /* 0x100fe20008010858 */
[----:B------:R-:W-:Y:S01]  /*2d00*/  ISETP.GT.AND P3, PT, R2, 0x11, PT ;  /* 0x000000110200780c */ /* 0x000fe20003f64270 */
[--C-:B------:R-:W-:Y:S01]  /*2d10*/  FFMA.FTZ R62, R62, UR37, -R88.reuse ;  /* 0x000000253e3e7c23 */ /* 0x100fe20008010858 */
[----:B------:R-:W-:Y:S01]  /*2d20*/  FSEL R43, R32, -INF , P4 ;  /* 0xff800000202b7808 */ /* 0x000fe20002000000 */
[----:B------:R-:W3:Y:S01]  /*2d30*/  MUFU.EX2 R7, R7 ;  /* 0x0000000700077308 */ /* 0x000ee20000000800 */
[----:B------:R-:W-:Y:S01]  /*2d40*/  FMNMX.FTZ R8, R42, R13, !PT ;  /* 0x0000000d2a087209 */ /* 0x000fe20007810000 */
[--C-:B------:R-:W-:Y:S01]  /*2d50*/  FFMA.FTZ R63, R63, UR37, -R88.reuse ;  /* 0x000000253f3f7c23 */ /* 0x100fe20008010858 */
[----:B------:R-:W-:Y:S01]  /*2d60*/  ISETP.GT.AND P4, PT, R2, 0x18, PT ;  /* 0x000000180200780c */ /* 0x000fe20003f84270 */
[--C-:B------:R-:W-:Y:S01]  /*2d70*/  FFMA.FTZ R27, R67, UR37, -R88.reuse ;  /* 0x00000025431b7c23 */ /* 0x100fe20008010858 */
[----:B------:R-:W-:Y:S01]  /*2d80*/  FSEL R46, R33, -INF , P3 ;  /* 0xff800000212e7808 */ /* 0x000fe20001800000 */
[--C-:B------:R-:W-:Y:S01]  /*2d90*/  FFMA.FTZ R70, R70, UR37, -R88.reuse ;  /* 0x0000002546467c23 */ /* 0x100fe20008010858 */
[----:B------:R-:W-:Y:S01]  /*2da0*/  FMNMX.FTZ R13, R43, R8, !PT ;  /* 0x000000082b0d7209 */ /* 0x000fe20007810000 */
[----:B------:R-:W-:Y:S01]  /*2db0*/  MUFU.EX2 R9, R9 ;  /* 0x0000000900097308 */ /* 0x000fe20000000800 */
[----:B------:R-:W-:Y:S01]  /*2dc0*/  ISETP.GT.AND P3, PT, R2, 0x19, PT ;  /* 0x000000190200780c */ /* 0x000fe20003f64270 */
[--C-:B------:R-:W-:Y:S01]  /*2dd0*/  FFMA.FTZ R71, R71, UR37, -R88.reuse ;  /* 0x0000002547477c23 */ /* 0x100fe20008010858 */
[----:B------:R-:W-:Y:S01]  /*2de0*/  FSEL R36, R36, -INF , P4 ;  /* 0xff80000024247808 */ /* 0x000fe20002000000 */
[--C-:B------:R-:W-:Y:S01]  /*2df0*/  FFMA.FTZ R33, R78, UR37, -R88.reuse ;  /* 0x000000254e217c23 */ /* 0x100fe20008010858 */
[----:B------:R-:W-:Y:S01]  /*2e00*/  FMNMX.FTZ R13, R46, R13, !PT ;  /* 0x0000000d2e0d7209 */ /* 0x000fe20007810000 */
[--C-:B------:R-:W-:Y:S01]  /*2e10*/  FFMA.FTZ R30, R79, UR37, -R88.reuse ;  /* 0x000000254f1e7c23 */ /* 0x100fe20008010858 */
[----:B------:R-:W-:Y:S01]  /*2e20*/  ISETP.GT.AND P4, PT, R2, 0x20, PT ;  /* 0x000000200200780c */ /* 0x000fe20003f84270 */
[----:B------:R4:W-:Y:S01]  /*2e30*/  MUFU.EX2 R8, R34 ;  /* 0x0000002200087308 */ /* 0x0009e20000000800 */
[----:B------:R-:W-:Y:S01]  /*2e40*/  FSEL R37, R37, -INF , P3 ;  /* 0xff80000025257808 */ /* 0x000fe20001800000 */
[--C-:B------:R-:W-:Y:S01]  /*2e50*/  FFMA.FTZ R75, R75, UR37, -R88.reuse ;  /* 0x000000254b4b7c23 */ /* 0x100fe20008010858 */
[----:B------:R-:W-:Y:S01]  /*2e60*/  FMNMX.FTZ R20, R36, R13, !PT ;  /* 0x0000000d24147209 */ /* 0x000fe20007810000 */
[----:B------:R-:W-:Y:S01]  /*2e70*/  UIADD3 UR11, UR11, UR10, URZ ;  /* 0x0000000a0b0b7290 */ /* 0x000fe2000fffe03f */
[----:B------:R-:W-:Y:S01]  /*2e80*/  ISETP.GT.AND P3, PT, R2, 0x21, PT ;  /* 0x000000210200780c */ /* 0x000fe20003f64270 */
[--C-:B------:R-:W-:Y:S01]  /*2e90*/  FFMA.FTZ R28, R82, UR37, -R88.reuse ;  /* 0x00000025521c7c23 */ /* 0x100fe20008010858 */
[----:B------:R-:W-:Y:S01]  /*2ea0*/  FSEL R40, R40, -INF , P4 ;  /* 0xff80000028287808 */ /* 0x000fe20002000000 */
[----:B------:R-:W-:Y:S01]  /*2eb0*/  MUFU.EX2 R10, R10 ;  /* 0x0000000a000a7308 */ /* 0x000fe20000000800 */
[----:B------:R-:W-:Y:S01]  /*2ec0*/  FMNMX.FTZ R13, R37, R20, !PT ;  /* 0x00000014250d7209 */ /* 0x000fe20007810000 */
[--C-:B----4-:R-:W-:Y:S01]  /*2ed0*/  FFMA.FTZ R34, R74, UR37, -R88.reuse ;  /* 0x000000254a227c23 */ /* 0x110fe20008010858 */
[----:B------:R-:W-:Y:S01]  /*2ee0*/  ISETP.GT.AND P4, PT, R2, 0x28, PT ;  /* 0x000000280200780c */ /* 0x000fe20003f84270 */
[----:B------:R-:W-:Y:S01]  /*2ef0*/  USHF.R.S32.HI UR6, URZ, 0x1f, UR11 ;  /* 0x0000001f3f067899 */ /* 0x000fe2000801140b */
[----:B------:R-:W-:Y:S01]  /*2f00*/  FSEL R41, R41, -INF , P3 ;  /* 0xff80000029297808 */ /* 0x000fe20001800000 */
[--C-:B------:R-:W-:Y:S01]  /*2f10*/  FFMA.FTZ R87, R87, UR37, -R88.reuse ;  /* 0x0000002557577c23 */ /* 0x100fe20008010858 */
[----:B------:R-:W-:Y:S01]  /*2f20*/  FMNMX.FTZ R20, R40, R13, !PT ;  /* 0x0000000d28147209 */ /* 0x000fe20007810000 */
[----:B------:R-:W-:Y:S01]  /*2f30*/  MUFU.EX2 R54, R54 ;  /* 0x0000003600367308 */ /* 0x000fe20000000800 */
[----:B------:R-:W-:Y:S01]  /*2f40*/  ISETP.GT.AND P3, PT, R2, 0x29, PT ;  /* 0x000000290200780c */ /* 0x000fe20003f64270 */
[----:B------:R-:W-:Y:S01]  /*2f50*/  ULEA.HI UR6, UR6, UR11, URZ, 0x7 ;  /* 0x0000000b06067291 */ /* 0x000fe2000f8f383f */
[----:B------:R-:W-:Y:S01]  /*2f60*/  FSEL R44, R44, -INF , P4 ;  /* 0xff8000002c2c7808 */ /* 0x000fe20002000000 */
[----:B------:R-:W-:Y:S01]  /*2f70*/  FFMA.FTZ R31, R83, UR37, -R88 ;  /* 0x00000025531f7c23 */ /* 0x000fe20008010858 */
[----:B------:R-:W-:Y:S01]  /*2f80*/  FMNMX.FTZ R13, R41, R20, !PT ;  /* 0x00000014290d7209 */ /* 0x000fe20007810000 */
[----:B------:R-:W-:Y:S01]  /*2f90*/  USHF.R.S32.HI UR6, URZ, 0x7, UR6 ;  /* 0x000000073f067899 */ /* 0x000fe20008011406 */
[----:B------:R-:W-:Y:S01]  /*2fa0*/  ISETP.GT.AND P4, PT, R2, 0x30, PT ;  /* 0x000000300200780c */ /* 0x000fe20003f84270 */
[----:B------:R-:W-:Y:S01]  /*2fb0*/  MUFU.EX2 R55, R55 ;  /* 0x0000003700377308 */ /* 0x000fe20000000800 */
[----:B------:R-:W-:Y:S01]  /*2fc0*/  FSEL R45, R45, -INF , P3 ;  /* 0xff8000002d2d7808 */ /* 0x000fe20001800000 */
[----:B------:R-:W-:Y:S01]  /*2fd0*/  UISETP.LT.AND UP1, UPT, URZ, UR6, UPT ;  /* 0x000000063f00728c */ /* 0x000fe2000bf21270 */
[----:B------:R-:W-:-:S02]  /*2fe0*/  FMNMX.FTZ R20, R44, R13, !PT ;  /* 0x0000000d2c147209 */ /* 0x000fc40007810000 */
[----:B------:R-:W-:Y:S02]  /*2ff0*/  CS2R R82, SRZ ;  /* 0x0000000000527805 */ /* 0x000fe4000001ff00 */
[----:B------:R-:W-:Y:S01]  /*3000*/  ISETP.GT.AND P3, PT, R2, 0x31, PT ;  /* 0x000000310200780c */ /* 0x000fe20003f64270 */
[----:B------:R-:W-:Y:S01]  /*3010*/  USEL UR52, URZ, UR6, !UP1 ;  /* 0x000000063f347287 */ /* 0x000fe2000c800000 */
[----:B------:R-:W-:Y:S01]  /*3020*/  FSEL R48, R48, -INF , P4 ;  /* 0xff80000030307808 */ /* 0x000fe20002000000 */
[----:B------:R-:W4:Y:S01]  /*3030*/  MUFU.EX2 R13, R24 ;  /* 0x00000018000d7308 */ /* 0x000f220000000800 */
[----:B------:R-:W-:Y:S01]  /*3040*/  FMNMX.FTZ R11, R45, R20, !PT ;  /* 0x000000142d0b7209 */ /* 0x000fe20007810000 */
[----:B------:R-:W-:Y:S01]  /*3050*/  FFMA.FTZ R20, R12, UR37, -R88 ;  /* 0x000000250c147c23 */ /* 0x000fe20008010858 */
[----:B------:R-:W-:Y:S01]  /*3060*/  ISETP.GT.AND P4, PT, R2, 0x38, PT ;  /* 0x000000380200780c */ /* 0x000fe20003f84270 */
[----:B------:R-:W-:Y:S01]  /*3070*/  UISETP.GE.AND UP1, UPT, UR53, UR52, UPT ;  /* 0x000000343500728c */ /* 0x000fe2000bf26270 */
[----:B------:R-:W-:-:S02]  /*3080*/  FSEL R49, R49, -INF , P3 ;  /* 0xff80000031317808 */ /* 0x000fc40001800000 */
[----:B------:R-:W-:Y:S02]  /*3090*/  CS2R R78, SRZ ;  /* 0x00000000004e7805 */ /* 0x000fe4000001ff00 */
[----:B------:R-:W-:Y:S01]  /*30a0*/  FMNMX.FTZ R12, R48, R11, !PT ;  /* 0x0000000b300c7209 */ /* 0x000fe20007810000 */
[----:B------:R-:W-:Y:S01]  /*30b0*/  MUFU.EX2 R62, R62 ;  /* 0x0000003e003e7308 */ /* 0x000fe20000000800 */
[----:B------:R-:W-:Y:S02]  /*30c0*/  ISETP.GT.AND P3, PT, R2, 0x39, PT ;  /* 0x000000390200780c */ /* 0x000fe40003f64270 */
[----:B------:R-:W-:Y:S02]  /*30d0*/  FSEL R52, R52, -INF , P4 ;  /* 0xff80000034347808 */ /* 0x000fe40002000000 */
[----:B------:R-:W-:Y:S01]  /*30e0*/  FMNMX.FTZ R21, R49, R12, !PT ;  /* 0x0000000c31157209 */ /* 0x000fe20007810000 */
[----:B------:R-:W-:Y:S01]  /*30f0*/  FFMA.FTZ R12, R14, UR37, -R88 ;  /* 0x000000250e0c7c23 */ /* 0x000fe20008010858 */
[----:B------:R-:W-:Y:S01]  /*3100*/  ISETP.GT.AND P4, PT, R2, 0x40, PT ;  /* 0x000000400200780c */ /* 0x000fe20003f84270 */
[----:B------:R5:W-:Y:S01]  /*3110*/  MUFU.EX2 R11, R20 ;  /* 0x00000014000b7308 */ /* 0x000be20000000800 */
[----:B------:R-:W-:-:S02]  /*3120*/  FSEL R53, R53, -INF , P3 ;  /* 0xff80000035357808 */ /* 0x000fc40001800000 */
[----:B------:R-:W-:Y:S02]  /*3130*/  FMNMX.FTZ R14, R52, R21, !PT ;  /* 0x00000015340e7209 */ /* 0x000fe40007810000 */
[----:B------:R-:W-:Y:S02]  /*3140*/  ISETP.GT.AND P3, PT, R2, 0x41, PT ;  /* 0x000000410200780c */ /* 0x000fe40003f64270 */
[----:B------:R-:W-:Y:S01]  /*3150*/  FSEL R56, R56, -INF , P4 ;  /* 0xff80000038387808 */ /* 0x000fe20002000000 */
[----:B------:R-:W-:Y:S01]  /*3160*/  MUFU.EX2 R12, R12 ;  /* 0x0000000c000c7308 */ /* 0x000fe20000000800 */
[----:B------:R-:W-:Y:S01]  /*3170*/  FMNMX.FTZ R21, R53, R14, !PT ;  /* 0x0000000e35157209 */ /* 0x000fe20007810000 */
[----:B------:R-:W-:Y:S01]  /*3180*/  FFMA.FTZ R14, R15, UR37, -R88 ;  /* 0x000000250f0e7c23 */ /* 0x000fe20008010858 */
[----:B------:R-:W-:Y:S02]  /*3190*/  ISETP.GT.AND P4, PT, R2, 0x48, PT ;  /* 0x000000480200780c */ /* 0x000fe40003f84270 */
[----:B------:R-:W-:-:S02]  /*31a0*/  FSEL R57, R57, -INF , P3 ;  /* 0xff80000039397808 */ /* 0x000fc40001800000 */
[----:B-----5:R-:W-:Y:S01]  /*31b0*/  FMNMX.FTZ R20, R56, R21, !PT ;  /* 0x0000001538147209 */ /* 0x020fe20007810000 */
[----:B------:R-:W-:Y:S01]  /*31c0*/  FFMA.FTZ R21, R47, UR37, -R88 ;  /* 0x000000252f157c23 */ /* 0x000fe20008010858 */
[----:B------:R-:W-:Y:S01]  /*31d0*/  ISETP.GT.AND P3, PT, R2, 0x49, PT ;  /* 0x000000490200780c */ /* 0x000fe20003f64270 */
[----:B------:R-:W-:Y:S01]  /*31e0*/  IMAD.U32 R47, RZ, RZ, UR37 ;  /* 0x00000025ff2f7e24 */ /* 0x000fe2000f8e00ff */
[----:B------:R-:W-:Y:S01]  /*31f0*/  FSEL R60, R60, -INF , P4 ;  /* 0xff8000003c3c7808 */ /* 0x000fe20002000000 */
[----:B------:R-:W-:Y:S01]  /*3200*/  MUFU.EX2 R14, R14 ;  /* 0x0000000e000e7308 */ /* 0x000fe20000000800 */
[----:B------:R-:W-:Y:S02]  /*3210*/  FMNMX.FTZ R15, R57, R20, !PT ;  /* 0x00000014390f7209 */ /* 0x000fe40007810000 */
[----:B------:R-:W-:Y:S02]  /*3220*/  ISETP.GT.AND P4, PT, R2, 0x50, PT ;  /* 0x000000500200780c */ /* 0x000fe40003f84270 */
[----:B------:R-:W-:-:S02]  /*3230*/  FSEL R61, R61, -INF , P3 ;  /* 0xff8000003d3d7808 */ /* 0x000fc40001800000 */
[----:B------:R-:W-:Y:S01]  /*3240*/  FMNMX.FTZ R20, R60, R15, !PT ;  /* 0x0000000f3c147209 */ /* 0x000fe20007810000 */
[----:B------:R-:W5:Y:S01]  /*3250*/  MUFU.EX2 R21, R21 ;  /* 0x0000001500157308 */ /* 0x000f620000000800 */
[----:B------:R-:W-:Y:S02]  /*3260*/  ISETP.GT.AND P3, PT, R2, 0x51, PT ;  /* 0x000000510200780c */ /* 0x000fe40003f64270 */
[----:B------:R-:W-:Y:S02]  /*3270*/  FSEL R64, R64, -INF , P4 ;  /* 0xff80000040407808 */ /* 0x000fe40002000000 */
[----:B------:R-:W-:Y:S02]  /*3280*/  FMNMX.FTZ R15, R61, R20, !PT ;  /* 0x000000143d0f7209 */ /* 0x000fe40007810000 */
[----:B------:R-:W-:Y:S01]  /*3290*/  ISETP.GT.AND P4, PT, R2, 0x58, PT ;  /* 0x000000580200780c */ /* 0x000fe20003f84270 */
[----:B------:R-:W-:Y:S01]  /*32a0*/  MUFU.EX2 R63, R63 ;  /* 0x0000003f003f7308 */ /* 0x000fe20000000800 */
[----:B------:R-:W-:-:S02]  /*32b0*/  FSEL R65, R65, -INF , P3 ;  /* 0xff80000041417808 */ /* 0x000fc40001800000 */
[----:B------:R-:W-:Y:S02]  /*32c0*/  FMNMX.FTZ R20, R64, R15, !PT ;  /* 0x0000000f40147209 */ /* 0x000fe40007810000 */
[----:B------:R-:W-:Y:S02]  /*32d0*/  ISETP.GT.AND P3, PT, R2, 0x59, PT ;  /* 0x000000590200780c */ /* 0x000fe40003f64270 */
[----:B------:R-:W-:Y:S01]  /*32e0*/  FSEL R68, R68, -INF , P4 ;  /* 0xff80000044447808 */ /* 0x000fe20002000000 */
[----:B------:R-:W-:Y:S01]  /*32f0*/  MUFU.EX2 R15, R50 ;  /* 0x00000032000f7308 */ /* 0x000fe20000000800 */
[----:B------:R-:W-:Y:S01]  /*3300*/  FMNMX.FTZ R25, R65, R20, !PT ;  /* 0x0000001441197209 */ /* 0x000fe20007810000 */
[----:B------:R-:W-:Y:S01]  /*3310*/  FFMA.FTZ R20, R51, UR37, -R88 ;  /* 0x0000002533147c23 */ /* 0x000fe20008010858 */
[----:B------:R-:W-:Y:S01]  /*3320*/  ISETP.GT.AND P4, PT, R2, 0x60, PT ;  /* 0x000000600200780c */ /* 0x000fe20003f84270 */
[----:B-1----:R-:W-:Y:S01]  /*3330*/  FADD.FTZ R51, R4, R5 ;  /* 0x0000000504337221 */ /* 0x002fe20000010000 */
[----:B------:R-:W-:-:S02]  /*3340*/  FSEL R69, R69, -INF , P3 ;  /* 0xff80000045457808 */ /* 0x000fc40001800000 */
[----:B------:R-:W-:Y:S01]  /*3350*/  FMNMX.FTZ R24, R68, R25, !PT ;  /* 0x0000001944187209 */ /* 0x000fe20007810000 */
[----:B------:R-:W1:Y:S01]  /*3360*/  MUFU.EX2 R20, R20 ;  /* 0x0000001400147308 */ /* 0x000e620000000800 */
        /* <DEDUP_REMOVED lines=10> */
[----:B------:R-:W-:Y:S02]  /*3410*/  FMNMX.FTZ R25, R73, R24, !PT ;  /* 0x0000001849197209 */ /* 0x000fe40007810000 */
[----:B------:R-:W-:Y:S02]  /*3420*/  ISETP.GT.AND P4, PT, R2, 0x70, PT ;  /* 0x000000700200780c */ /* 0x000fe40003f84270 */
[----:B------:R-:W-:-:S02]  /*3430*/  FSEL R77, R77, -INF , P3 ;  /* 0xff8000004d4d7808 */ /* 0x000fc40001800000 */
[----:B------:R-:W-:Y:S01]  /*3440*/  FMNMX.FTZ R24, R76, R25, !PT ;  /* 0x000000194c187209 */ /* 0x000fe20007810000 */
[----:B------:R-:W-:Y:S01]  /*3450*/  MUFU.EX2 R71, R71 ;  /* 0x0000004700477308 */ /* 0x000fe20000000800 */
[----:B------:R-:W-:Y:S02]  /*3460*/  ISETP.GT.AND P3, PT, R2, 0x71, PT ;  /* 0x000000710200780c */ /* 0x000fe40003f64270 */
[----:B------:R-:W-:Y:S02]  /*3470*/  FSEL R80, R80, -INF , P4 ;  /* 0xff80000050507808 */ /* 0x000fe40002000000 */
[----:B------:R-:W-:Y:S01]  /*3480*/  FMNMX.FTZ R25, R77, R24, !PT ;  /* 0x000000184d197209 */ /* 0x000fe20007810000 */
[----:B------:R-:W-:Y:S01]  /*3490*/  FFMA.FTZ R24, R58, UR37, -R88 ;  /* 0x000000253a187c23 */ /* 0x000fe20008010858 */
[----:B------:R-:W-:Y:S01]  /*34a0*/  ISETP.GT.AND P4, PT, R2, 0x78, PT ;  /* 0x000000780200780c */ /* 0x000fe20003f84270 */
[----:B--2---:R-:W-:Y:S01]  /*34b0*/  FADD.FTZ R58, R6, R51 ;  /* 0x00000033063a7221 */ /* 0x004fe20000010000 */
[----:B------:R-:W-:Y:S01]  /*34c0*/  FSEL R81, R81, -INF , P3 ;  /* 0xff80000051517808 */ /* 0x000fe20001800000 */
[----:B------:R-:W-:Y:S01]  /*34d0*/  MUFU.EX2 R33, R33 ;  /* 0x0000002100217308 */ /* 0x000fe20000000800 */
[----:B------:R-:W-:-:S02]  /*34e0*/  FMNMX.FTZ R26, R80, R25, !PT ;  /* 0x00000019501a7209 */ /* 0x000fc40007810000 */
[----:B------:R-:W-:Y:S02]  /*34f0*/  ISETP.GT.AND P3, PT, R2, 0x79, PT ;  /* 0x000000790200780c */ /* 0x000fe40003f64270 */
[----:B------:R-:W-:Y:S02]  /*3500*/  FSEL R84, R84, -INF , P4 ;  /* 0xff80000054547808 */ /* 0x000fe40002000000 */
[----:B------:R-:W-:Y:S01]  /*3510*/  FMNMX.FTZ R25, R81, R26, !PT ;  /* 0x0000001a51197209 */ /* 0x000fe20007810000 */
[----:B------:R-:W-:Y:S01]  /*3520*/  MUFU.EX2 R24, R24 ;  /* 0x0000001800187308 */ /* 0x000fe20000000800 */
[----:B------:R-:W-:Y:S01]  /*3530*/  FSEL R85, R85, -INF , P3 ;  /* 0xff80000055557808 */ /* 0x000fe20001800000 */
[----:B------:R-:W-:Y:S01]  /*3540*/  FFMA.FTZ R26, R66, UR37, -R88 ;  /* 0x00000025421a7c23 */ /* 0x000fe20008010858 */
[----:B------:R-:W-:Y:S02]  /*3550*/  FMNMX.FTZ R2, R84, R25, !PT ;  /* 0x0000001954027209 */ /* 0x000fe40007810000 */
[----:B------:R-:W-:-:S02]  /*3560*/  CS2R R66, SRZ ;  /* 0x0000000000427805 */ /* 0x000fc4000001ff00 */
[----:B---3--:R-:W-:Y:S02]  /*3570*/  F2FP.SATFINITE.E4M3.F32.PACK_AB_MERGE_C R229, R7, R6, RZ ;  /* 0x0000000607e5723e */ /* 0x008fe400048070ff */
[----:B------:R-:W-:Y:S01]  /*3580*/  FMNMX.FTZ R2, R85, R2, !PT ;  /* 0x0000000255027209 */ /* 0x000fe20007810000 */
[----:B------:R2:W-:Y:S01]  /*3590*/  MUFU.EX2 R25, R59 ;  /* 0x0000003b00197308 */ /* 0x0005e20000000800 */
[----:B----4-:R-:W-:Y:S02]  /*35a0*/  F2FP.SATFINITE.E4M3.F32.PACK_AB_MERGE_C R231, R13, R10, RZ ;  /* 0x0000000a0de7723e */ /* 0x010fe400048070ff */
[----:B------:R-:W-:Y:S01]  /*35b0*/  F2FP.SATFINITE.E4M3.F32.PACK_AB_MERGE_C R227, R55, R54, RZ ;  /* 0x0000003637e3723e */ /* 0x000fe200048070ff */
[----:B------:R-:W3:Y:S01]  /*35c0*/  SHFL.BFLY PT, R29, R2, 0x2, 0x1f ;  /* 0x0c401f00021d7f89 */ /* 0x000ee200000e0000 */
[----:B------:R-:W-:Y:S02]  /*35d0*/  F2FP.SATFINITE.E4M3.F32.PACK_AB_MERGE_C R229, R5, R4, R229 ;  /* 0x0000000405e5723e */ /* 0x000fe400048070e5 */
[----:B-----5:R-:W-:Y:S01]  /*35e0*/  F2FP.SATFINITE.E4M3.F32.PACK_AB_MERGE_C R225, R21, R14, RZ ;  /* 0x0000000e15e1723e */ /* 0x020fe200048070ff */
[----:B------:R-:W-:Y:S01]  /*35f0*/  MUFU.EX2 R26, R26 ;  /* 0x0000001a001a7308 */ /* 0x000fe20000000800 */
[----:B--2---:R-:W-:-:S01]  /*3600*/  FADD.FTZ R59, R7, R58 ;  /* 0x0000003a073b7221 */ /* 0x004fc20000010000 */
[----:B------:R-:W-:-:S02]  /*3610*/  F2FP.SATFINITE.E4M3.F32.PACK_AB_MERGE_C R231, R9, R8, R231 ;  /* 0x0000000809e7723e */ /* 0x000fc400048070e7 */
[----:B------:R-:W-:Y:S01]  /*3620*/  F2FP.SATFINITE.E4M3.F32.PACK_AB_MERGE_C R225, R12, R11, R225 ;  /* 0x0000000b0ce1723e */ /* 0x000fe200048070e1 */
[----:B------:R-:W-:Y:S01]  /*3630*/  FADD.FTZ R58, R8, R59 ;  /* 0x0000003b083a7221 */ /* 0x000fe20000010000 */
[----:B-1----:R-:W-:Y:S02]  /*3640*/  F2FP.SATFINITE.E4M3.F32.PACK_AB_MERGE_C R227, R20, R15, R227 ;  /* 0x0000000f14e3723e */ /* 0x002fe400048070e3 */
[----:B------:R-:W-:Y:S01]  /*3650*/  MUFU.EX2 R30, R30 ;  /* 0x0000001e001e7308 */ /* 0x000fe20000000800 */
[----:B------:R-:W-:-:S04]  /*3660*/  FADD.FTZ R59, R9, R58 ;  /* 0x0000003a093b7221 */ /* 0x000fc80000010000 */
[----:B------:R-:W-:-:S03]  /*3670*/  FADD.FTZ R58, R10, R59 ;  /* 0x0000003b0a3a7221 */ /* 0x000fc60000010000 */
[----:B------:R-:W-:Y:S01]  /*3680*/  MUFU.EX2 R34, R34 ;  /* 0x0000002200227308 */ /* 0x000fe20000000800 */
[----:B------:R-:W-:-:S01]  /*3690*/  FADD.FTZ R58, R13, R58 ;  /* 0x0000003a0d3a7221 */ /* 0x000fc20000010000 */
[----:B---3--:R-:W-:-:S06]  /*36a0*/  FMNMX.FTZ R29, R2, R29, !PT ;  /* 0x0000001d021d7209 */ /* 0x008fcc0007810000 */
[----:B------:R-:W-:Y:S01]  /*36b0*/  MUFU.EX2 R75, R75 ;  /* 0x0000004b004b7308 */ /* 0x000fe20000000800 */
[----:B------:R-:W1:Y:S07]  /*36c0*/  SHFL.BFLY PT, R2, R29, 0x1, 0x1f ;  /* 0x0c201f001d027f89 */ /* 0x000e6e00000e0000 */
[----:B------:R-:W-:Y:S08]  /*36d0*/  MUFU.EX2 R28, R28 ;  /* 0x0000001c001c7308 */ /* 0x000ff00000000800 */
[----:B------:R-:W-:Y:S01]  /*36e0*/  MUFU.EX2 R31, R31 ;  /* 0x0000001f001f7308 */ /* 0x000fe20000000800 */
[----:B-1----:R-:W-:Y:S01]  /*36f0*/  FMNMX.FTZ R2, R29, R2, !PT ;  /* 0x000000021d027209 */ /* 0x002fe20007810000 */
[----:B------:R-:W-:Y:S01]  /*3700*/  FFMA.FTZ R29, R86, UR37, -R88 ;  /* 0x00000025561d7c23 */ /* 0x000fe20008010858 */
[----:B------:R-:W-:-:S02]  /*3710*/  CS2R R88, SRZ ;  /* 0x0000000000587805 */ /* 0x000fc4000001ff00 */
[C---:B------:R-:W-:Y:S01]  /*3720*/  FSETP.NEU.FTZ.AND P3, PT, R2.reuse, -INF , PT ;  /* 0xff8000000200780b */ /* 0x040fe20003f7d000 */
[----:B------:R-:W-:-:S02]  /*3730*/  FFMA.FTZ R32, R2, R47, -8 ;  /* 0xc100000002207423 */ /* 0x000fc4000001002f */
        /* <DEDUP_REMOVED lines=39> */
[----:B------:R-:W-:-:S02]  /*39b0*/  FFMA.FTZ R47, R85, UR37, -R47 ;  /* 0x00000025552f7c23 */ /* 0x000fc4000801082f */
[----:B------:R-:W1:Y:S01]  /*39c0*/  MUFU.EX2 R43, R43 ;  /* 0x0000002b002b7308 */ /* 0x000e620000000800 */
[----:B--2---:R-:W-:-:S07]  /*39d0*/  FADD.FTZ R51, R39, R50 ;  /* 0x0000003227337221 */ /* 0x004fce0000010000 */
[----:B------:R-:W2:Y:S01]  /*39e0*/  MUFU.EX2 R46, R46 ;  /* 0x0000002e002e7308 */ /* 0x000ea20000000800 */
[----:B---3--:R-:W-:-:S01]  /*39f0*/  FADD.FTZ R50, R42, R51 ;  /* 0x000000332a327221 */ /* 0x008fc20000010000 */
[----:B------:R-:W-:-:S04]  /*3a00*/  F2FP.SATFINITE.E4M3.F32.PACK_AB_MERGE_C R39, R42, R39, RZ ;  /* 0x000000272a27723e */ /* 0x000fc800048070ff */
[----:B------:R-:W-:Y:S02]  /*3a10*/  F2FP.SATFINITE.E4M3.F32.PACK_AB_MERGE_C R228, R38, R35, R39 ;  /* 0x0000002326e4723e */ /* 0x000fe40004807027 */
[----:B------:R-:W-:Y:S01]  /*3a20*/  CS2R R38, SRZ ;  /* 0x0000000000267805 */ /* 0x000fe2000001ff00 */
[----:B------:R-:W3:Y:S01]  /*3a30*/  MUFU.EX2 R36, R36 ;  /* 0x0000002400247308 */ /* 0x000ee20000000800 */
[----:B-1----:R-:W-:-:S07]  /*3a40*/  FADD.FTZ R51, R43, R50 ;  /* 0x000000322b337221 */ /* 0x002fce0000010000 */
[----:B------:R-:W0:Y:S01]  /*3a50*/  MUFU.EX2 R37, R37 ;  /* 0x0000002500257308 */ /* 0x000e220000000800 */
[----:B--2---:R-:W-:-:S07]  /*3a60*/  FADD.FTZ R51, R46, R51 ;  /* 0x000000332e337221 */ /* 0x004fce0000010000 */
[----:B------:R-:W1:Y:S01]  /*3a70*/  MUFU.EX2 R40, R40 ;  /* 0x0000002800287308 */ /* 0x000e620000000800 */
[----:B---3--:R-:W-:-:S01]  /*3a80*/  FADD.FTZ R50, R36, R51 ;  /* 0x0000003324327221 */ /* 0x008fc20000010000 */
[----:B------:R-:W-:-:S04]  /*3a90*/  FADD.FTZ R51, R11, R58 ;  /* 0x0000003a0b337221 */ /* 0x000fc80000010000 */
[----:B------:R-:W-:Y:S02]  /*3aa0*/  FADD.FTZ R51, R12, R51 ;  /* 0x000000330c337221 */ /* 0x000fe40000010000 */
[----:B------:R-:W2:Y:S01]  /*3ab0*/  MUFU.EX2 R41, R41 ;  /* 0x0000002900297308 */ /* 0x000ea20000000800 */
[----:B0-----:R-:W-:-:S01]  /*3ac0*/  FADD.FTZ R3, R37, R50 ;  /* 0x0000003225037221 */ /* 0x001fc20000010000 */
[----:B------:R-:W-:Y:S01]  /*3ad0*/  FADD.FTZ R58, R14, R51 ;  /* 0x000000330e3a7221 */ /* 0x000fe20000010000 */
[----:B------:R-:W-:-:S03]  /*3ae0*/  F2FP.SATFINITE.E4M3.F32.PACK_AB_MERGE_C R36, R37, R36, RZ ;  /* 0x000000242524723e */ /* 0x000fc600048070ff */
[----:B------:R-:W-:Y:S01]  /*3af0*/  FADD.FTZ R58, R21, R58 ;  /* 0x0000003a153a7221 */ /* 0x000fe20000010000 */
[----:B------:R-:W-:Y:S01]  /*3b00*/  F2FP.SATFINITE.E4M3.F32.PACK_AB_MERGE_C R230, R46, R43, R36 ;  /* 0x0000002b2ee6723e */ /* 0x000fe20004807024 */
[----:B------:R-:W0:Y:S01]  /*3b10*/  MUFU.EX2 R44, R44 ;  /* 0x0000002c002c7308 */ /* 0x000e220000000800 */
[----:B-1----:R-:W-:-:S01]  /*3b20*/  FADD.FTZ R50, R40, R3 ;  /* 0x0000000328327221 */ /* 0x002fc20000010000 */
[----:B------:R-:W-:Y:S01]  /*3b30*/  FADD.FTZ R51, R15, R58 ;  /* 0x0000003a0f337221 */ /* 0x000fe20000010000 */
[----:B------:R-:W-:Y:S02]  /*3b40*/  CS2R R58, SRZ ;  /* 0x00000000003a7805 */ /* 0x000fe4000001ff00 */
[----:B------:R-:W-:Y:S02]  /*3b50*/  CS2R R42, SRZ ;  /* 0x00000000002a7805 */ /* 0x000fe4000001ff00 */
[----:B------:R-:W-:Y:S01]  /*3b60*/  CS2R R36, SRZ ;  /* 0x0000000000247805 */ /* 0x000fe2000001ff00 */
[----:B------:R-:W-:Y:S01]  /*3b70*/  FADD.FTZ R51, R20, R51 ;  /* 0x0000003314337221 */ /* 0x000fe20000010000 */
[----:B------:R-:W1:Y:S01]  /*3b80*/  MUFU.EX2 R45, R45 ;  /* 0x0000002d002d7308 */ /* 0x000e620000000800 */
[----:B--2---:R-:W-:-:S02]  /*3b90*/  FADD.FTZ R3, R41, R50 ;  /* 0x0000003229037221 */ /* 0x004fc40000010000 */
[----:B------:R-:W-:-:S04]  /*3ba0*/  FADD.FTZ R10, R54, R51 ;  /* 0x00000033360a7221 */ /* 0x000fc80000010000 */
[----:B------:R-:W-:Y:S01]  /*3bb0*/  FADD.FTZ R55, R55, R10 ;  /* 0x0000000a37377221 */ /* 0x000fe20000010000 */
[----:B------:R-:W2:Y:S01]  /*3bc0*/  MUFU.EX2 R48, R48 ;  /* 0x0000003000307308 */ /* 0x000ea20000000800 */
[----:B0-----:R-:W-:-:S02]  /*3bd0*/  FADD.FTZ R50, R44, R3 ;  /* 0x000000032c327221 */ /* 0x001fc40000010000 */
[----:B------:R-:W-:Y:S01]  /*3be0*/  FADD.FTZ R10, R24, R55 ;  /* 0x00000037180a7221 */ /* 0x000fe20000010000 */
[----:B------:R-:W-:-:S03]  /*3bf0*/  CS2R R54, SRZ ;  /* 0x0000000000367805 */ /* 0x000fc6000001ff00 */
[----:B------:R-:W-:Y:S01]  /*3c00*/  FADD.FTZ R7, R25, R10 ;  /* 0x0000000a19077221 */ /* 0x000fe20000010000 */
[----:B------:R-:W0:Y:S01]  /*3c10*/  MUFU.EX2 R49, R49 ;  /* 0x0000003100317308 */ /* 0x000e220000000800 */
[----:B-1----:R-:W-:-:S01]  /*3c20*/  FADD.FTZ R3, R45, R50 ;  /* 0x000000322d037221 */ /* 0x002fc20000010000 */
[----:B------:R-:W-:-:S04]  /*3c30*/  F2FP.SATFINITE.E4M3.F32.PACK_AB_MERGE_C R44, R45, R44, RZ ;  /* 0x0000002c2d2c723e */ /* 0x000fc800048070ff */
[----:B------:R-:W-:Y:S02]  /*3c40*/  F2FP.SATFINITE.E4M3.F32.PACK_AB_MERGE_C R224, R41, R40, R44 ;  /* 0x0000002829e0723e */ /* 0x000fe4000480702c */
[----:B------:R-:W-:Y:S01]  /*3c50*/  CS2R R44, SRZ ;  /* 0x00000000002c7805 */ /* 0x000fe2000001ff00 */
[----:B------:R-:W1:Y:S01]  /*3c60*/  MUFU.EX2 R52, R52 ;  /* 0x0000003400347308 */ /* 0x000e620000000800 */
[----:B--2---:R-:W-:-:S01]  /*3c70*/  FADD.FTZ R50, R48, R3 ;  /* 0x0000000330327221 */ /* 0x004fc20000010000 */
[----:B------:R-:W-:-:S06]  /*3c80*/  CS2R R40, SRZ ;  /* 0x0000000000287805 */ /* 0x000fcc000001ff00 */
[----:B------:R-:W2:Y:S01]  /*3c90*/  MUFU.EX2 R53, R53 ;  /* 0x0000003500357308 */ /* 0x000ea20000000800 */
[----:B0-----:R-:W-:-:S01]  /*3ca0*/  FADD.FTZ R3, R49, R50 ;  /* 0x0000003231037221 */ /* 0x001fc20000010000 */
[----:B------:R-:W-:-:S06]  /*3cb0*/  CS2R R50, SRZ ;  /* 0x0000000000327805 */ /* 0x000fcc000001ff00 */
[----:B------:R-:W0:Y:S01]  /*3cc0*/  MUFU.EX2 R56, R56 ;  /* 0x0000003800387308 */ /* 0x000e220000000800 */
[----:B-1----:R-:W-:-:S07]  /*3cd0*/  FADD.FTZ R6, R52, R3 ;  /* 0x0000000334067221 */ /* 0x002fce0000010000 */
[----:B------:R-:W1:Y:S01]  /*3ce0*/  MUFU.EX2 R57, R57 ;  /* 0x0000003900397308 */ /* 0x000e620000000800 */
[----:B--2---:R-:W-:-:S01]  /*3cf0*/  FADD.FTZ R3, R53, R6 ;  /* 0x0000000635037221 */ /* 0x004fc20000010000 */
[----:B------:R-:W-:-:S04]  /*3d00*/  F2FP.SATFINITE.E4M3.F32.PACK_AB_MERGE_C R52, R53, R52, RZ ;  /* 0x000000343534723e */ /* 0x000fc800048070ff */
[----:B------:R-:W-:Y:S02]  /*3d10*/  F2FP.SATFINITE.E4M3.F32.PACK_AB_MERGE_C R226, R49, R48, R52 ;  /* 0x0000003031e2723e */ /* 0x000fe40004807034 */
[----:B------:R-:W-:Y:S01]  /*3d20*/  CS2R R52, SRZ ;  /* 0x0000000000347805 */ /* 0x000fe2000001ff00 */
[----:B------:R-:W2:Y:S01]  /*3d30*/  MUFU.EX2 R60, R60 ;  /* 0x0000003c003c7308 */ /* 0x000ea20000000800 */
[----:B0-----:R-:W-:-:S01]  /*3d40*/  FADD.FTZ R6, R56, R3 ;  /* 0x0000000338067221 */ /* 0x001fc20000010000 */
[----:B------:R-:W-:-:S06]  /*3d50*/  CS2R R48, SRZ ;  /* 0x0000000000307805 */ /* 0x000fcc000001ff00 */
        /* <DEDUP_REMOVED lines=9> */
[----:B------:R-:W-:Y:S02]  /*3df0*/  CS2R R62, SRZ ;  /* 0x00000000003e7805 */ /* 0x000fe4000001ff00 */
[----:B------:R-:W-:Y:S01]  /*3e00*/  CS2R R24, SRZ ;  /* 0x0000000000187805 */ /* 0x000fe2000001ff00 */
[----:B------:R-:W-:-:S02]  /*3e10*/  FADD.FTZ R5, R27, R6 ;  /* 0x000000061b057221 */ /* 0x000fc40000010000 */
[----:B------:R-:W2:Y:S01]  /*3e20*/  MUFU.EX2 R65, R65 ;  /* 0x0000004100417308 */ /* 0x000ea20000000800 */
[C---:B0-----:R-:W-:Y:S01]  /*3e30*/  F2FP.SATFINITE.E4M3.F32.PACK_AB_MERGE_C R60, R61.reuse, R60, RZ ;  /* 0x0000003c3d3c723e */ /* 0x041fe200048070ff */
[----:B------:R-:W-:Y:S01]  /*3e40*/  FADD.FTZ R61, R61, R4 ;  /* 0x000000043d3d7221 */ /* 0x000fe20000010000 */
[----:B------:R-:W-:-:S01]  /*3e50*/  FADD.FTZ R6, R70, R5 ;  /* 0x0000000546067221 */ /* 0x000fc20000010000 */
[----:B------:R-:W-:-:S02]  /*3e60*/  F2FP.SATFINITE.E4M3.F32.PACK_AB_MERGE_C R70, R71, R70, RZ ;  /* 0x000000464746723e */ /* 0x000fc400048070ff */
[----:B------:R-:W-:Y:S01]  /*3e70*/  F2FP.SATFINITE.E4M3.F32.PACK_AB_MERGE_C R220, R57, R56, R60 ;  /* 0x0000003839dc723e */ /* 0x000fe2000480703c */
[----:B------:R-:W-:Y:S01]  /*3e80*/  FADD.FTZ R71, R71, R6 ;  /* 0x0000000647477221 */ /* 0x000fe20000010000 */
[----:B------:R-:W0:Y:S01]  /*3e90*/  MUFU.EX2 R68, R68 ;  /* 0x0000004400447308 */ /* 0x000e220000000800 */
[----:B-1----:R-:W-:-:S01]  /*3ea0*/  FADD.FTZ R4, R64, R61 ;  /* 0x0000003d40047221 */ /* 0x002fc20000010000 */
[----:B------:R-:W-:Y:S01]  /*3eb0*/  F2FP.SATFINITE.E4M3.F32.PACK_AB_MERGE_C R223, R27, R26, R70 ;  /* 0x0000001a1bdf723e */ /* 0x000fe20004807046 */
[----:B------:R-:W-:-:S01]  /*3ec0*/  FADD.FTZ R6, R34, R71 ;  /* 0x0000004722067221 */ /* 0x000fc20000010000 */
[----:B------:R-:W-:Y:S02]  /*3ed0*/  CS2R R70, SRZ ;  /* 0x0000000000467805 */ /* 0x000fe4000001ff00 */
[----:B------:R-:W-:Y:S02]  /*3ee0*/  CS2R R60, SRZ ;  /* 0x00000000003c7805 */ /* 0x000fe4000001ff00 */
[----:B------:R-:W-:Y:S01]  /*3ef0*/  CS2R R56, SRZ ;  /* 0x0000000000387805 */ /* 0x000fe2000001ff00 */
[----:B------:R-:W-:-:S01]  /*3f00*/  FADD.FTZ R6, R75, R6 ;  /* 0x000000064b067221 */ /* 0x000fc20000010000 */
[----:B------:R-:W1:Y:S01]  /*3f10*/  MUFU.EX2 R69, R69 ;  /* 0x0000004500457308 */ /* 0x000e620000000800 */
[----:B--2---:R-:W-:-:S01]  /*3f20*/  FADD.FTZ R3, R65, R4 ;  /* 0x0000000441037221 */ /* 0x004fc20000010000 */
[----:B------:R-:W-:-:S06]  /*3f30*/  CS2R R26, SRZ ;  /* 0x00000000001a7805 */ /* 0x000fcc000001ff00 */
[----:B------:R-:W2:Y:S01]  /*3f40*/  MUFU.EX2 R72, R72 ;  /* 0x0000004800487308 */ /* 0x000ea20000000800 */
[----:B0-----:R-:W-:-:S01]  /*3f50*/  FADD.FTZ R4, R68, R3 ;  /* 0x0000000344047221 */ /* 0x001fc20000010000 */
[----:B------:R-:W-:Y:S01]  /*3f60*/  F2FP.SATFINITE.E4M3.F32.PACK_AB_MERGE_C R3, R30, R33, RZ ;  /* 0x000000211e03723e */ /* 0x000fe200048070ff */
[----:B------:R-:W-:-:S03]  /*3f70*/  FADD.FTZ R33, R33, R6 ;  /* 0x0000000621217221 */ /* 0x000fc60000010000 */
[----:B------:R-:W-:Y:S01]  /*3f80*/  F2FP.SATFINITE.E4M3.F32.PACK_AB_MERGE_C R217, R75, R34, R3 ;  /* 0x000000224bd9723e */ /* 0x000fe20004807003 */
[----:B------:R-:W-:-:S01]  /*3f90*/  FADD.FTZ R33, R30, R33 ;  /* 0x000000211e217221 */ /* 0x000fc20000010000 */
[----:B------:R-:W0:Y:S01]  /*3fa0*/  MUFU.EX2 R73, R73 ;  /* 0x0000004900497308 */ /* 0x000e220000000800 */
[C---:B-1----:R-:W-:Y:S01]  /*3fb0*/  F2FP.SATFINITE.E4M3.F32.PACK_AB_MERGE_C R68, R69.reuse, R68, RZ ;  /* 0x000000444544723e */ /* 0x042fe200048070ff */
[----:B------:R-:W-:Y:S01]  /*3fc0*/  FADD.FTZ R69, R69, R4 ;  /* 0x0000000445457221 */ /* 0x000fe20000010000 */
[----:B------:R-:W-:-:S01]  /*3fd0*/  FADD.FTZ R6, R28, R33 ;  /* 0x000000211c067221 */ /* 0x000fc20000010000 */
[----:B------:R-:W-:Y:S02]  /*3fe0*/  CS2R R74, SRZ ;  /* 0x00000000004a7805 */ /* 0x000fe4000001ff00 */
[----:B------:R-:W-:Y:S02]  /*3ff0*/  F2FP.SATFINITE.E4M3.F32.PACK_AB_MERGE_C R222, R65, R64, R68 ;  /* 0x0000004041de723e */ /* 0x000fe40004807044 */
[----:B------:R-:W-:Y:S01]  /*4000*/  CS2R R64, SRZ ;  /* 0x0000000000407805 */ /* 0x000fe2000001ff00 */
[----:B------:R-:W-:-:S01]  /*4010*/  FADD.FTZ R6, R31, R6 ;  /* 0x000000061f067221 */ /* 0x000fc20000010000 */
[----:B------:R-:W1:Y:S01]  /*4020*/  MUFU.EX2 R76, R76 ;  /* 0x0000004c004c7308 */ /* 0x000e620000000800 */
[----:B--2---:R-:W-:-:S01]  /*4030*/  FADD.FTZ R4, R72, R69 ;  /* 0x0000004548047221 */ /* 0x004fc20000010000 */
[----:B------:R-:W-:-:S02]  /*4040*/  CS2R R68, SRZ ;  /* 0x0000000000447805 */ /* 0x000fc4000001ff00 */
[----:B------:R-:W-:-:S04]  /*4050*/  CS2R R34, SRZ ;  /* 0x0000000000227805 */ /* 0x000fc8000001ff00 */
[----:B------:R-:W2:Y:S01]  /*4060*/  MUFU.EX2 R77, R77 ;  /* 0x0000004d004d7308 */ /* 0x000ea20000000800 */
[----:B0-----:R-:W-:-:S07]  /*4070*/  FADD.FTZ R3, R73, R4 ;  /* 0x0000000449037221 */ /* 0x001fce0000010000 */
[----:B------:R0:W3:Y:S01]  /*4080*/  MUFU.EX2 R32, R87 ;  /* 0x0000005700207308 */ /* 0x0000e20000000800 */
[----:B-1----:R-:W-:-:S07]  /*4090*/  FADD.FTZ R4, R76, R3 ;  /* 0x000000034c047221 */ /* 0x002fce0000010000 */
[----:B------:R-:W1:Y:S01]  /*40a0*/  MUFU.EX2 R80, R80 ;  /* 0x0000005000507308 */ /* 0x000e620000000800 */
[C---:B--2---:R-:W-:Y:S01]  /*40b0*/  F2FP.SATFINITE.E4M3.F32.PACK_AB_MERGE_C R76, R77.reuse, R76, RZ ;  /* 0x0000004c4d4c723e */ /* 0x044fe200048070ff */
[----:B------:R-:W-:Y:S01]  /*40c0*/  FADD.FTZ R77, R77, R4 ;  /* 0x000000044d4d7221 */ /* 0x000fe20000010000 */
[----:B0-----:R-:W-:Y:S02]  /*40d0*/  CS2R R86, SRZ ;  /* 0x0000000000567805 */ /* 0x001fe4000001ff00 */
[----:B------:R-:W-:Y:S02]  /*40e0*/  F2FP.SATFINITE.E4M3.F32.PACK_AB_MERGE_C R216, R73, R72, R76 ;  /* 0x0000004849d8723e */ /* 0x000fe4000480704c */
[----:B------:R-:W-:Y:S01]  /*40f0*/  CS2R R72, SRZ ;  /* 0x0000000000487805 */ /* 0x000fe2000001ff00 */
[----:B------:R-:W0:Y:S01]  /*4100*/  MUFU.EX2 R81, R81 ;  /* 0x0000005100517308 */ /* 0x000e220000000800 */
[----:B---3--:R-:W-:Y:S01]  /*4110*/  F2FP.SATFINITE.E4M3.F32.PACK_AB_MERGE_C R3, R32, R29, RZ ;  /* 0x0000001d2003723e */ /* 0x008fe200048070ff */
[----:B------:R-:W-:-:S03]  /*4120*/  FADD.FTZ R29, R29, R6 ;  /* 0x000000061d1d7221 */ /* 0x000fc60000010000 */
[----:B------:R-:W-:Y:S02]  /*4130*/  F2FP.SATFINITE.E4M3.F32.PACK_AB_MERGE_C R219, R31, R28, R3 ;  /* 0x0000001c1fdb723e */ /* 0x000fe40004807003 */
[----:B------:R-:W-:Y:S01]  /*4140*/  CS2R R30, SRZ ;  /* 0x00000000001e7805 */ /* 0x000fe2000001ff00 */
[----:B------:R-:W2:Y:S01]  /*4150*/  MUFU.EX2 R84, R84 ;  /* 0x0000005400547308 */ /* 0x000ea20000000800 */
[----:B-1----:R-:W-:-:S01]  /*4160*/  FADD.FTZ R4, R80, R77 ;  /* 0x0000004d50047221 */ /* 0x002fc20000010000 */
[----:B------:R-:W-:-:S06]  /*4170*/  CS2R R76, SRZ ;  /* 0x00000000004c7805 */ /* 0x000fcc000001ff00 */
[----:B------:R-:W1:Y:S01]  /*4180*/  MUFU.EX2 R47, R47 ;  /* 0x0000002f002f7308 */ /* 0x000e620000000800 */
[----:B0-----:R-:W-:-:S04]  /*4190*/  FADD.FTZ R3, R81, R4 ;  /* 0x0000000451037221 */ /* 0x001fc80000010000 */
[----:B--2---:R-:W-:Y:S01]  /*41a0*/  FADD.FTZ R4, R84, R3 ;  /* 0x0000000354047221 */ /* 0x004fe20000010000 */
[----:B------:R-:W-:-:S01]  /*41b0*/  FADD.FTZ R3, R32, R29 ;  /* 0x0000001d20037221 */ /* 0x000fc20000010000 */
[----:B------:R-:W-:Y:S02]  /*41c0*/  CS2R R32, SRZ ;  /* 0x0000000000207805 */ /* 0x000fe4000001ff00 */
[----:B------:R-:W-:Y:S02]  /*41d0*/  CS2R R28, SRZ ;  /* 0x00000000001c7805 */ /* 0x000fe4000001ff00 */
[C---:B-1----:R-:W-:Y:S01]  /*41e0*/  F2FP.SATFINITE.E4M3.F32.PACK_AB_MERGE_C R5, R47.reuse, R84, RZ ;  /* 0x000000542f05723e */ /* 0x042fe200048070ff */
[----:B------:R-:W-:-:S01]  /*41f0*/  FADD.FTZ R4, R47, R4 ;  /* 0x000000042f047221 */ /* 0x000fc20000010000 */
[----:B------:R-:W-:Y:S02]  /*4200*/  CS2R R84, SRZ ;  /* 0x0000000000547805 */ /* 0x000fe4000001ff00 */
[----:B------:R-:W-:-:S02]  /*4210*/  CS2R R46, SRZ ;  /* 0x00000000002e7805 */ /* 0x000fc4000001ff00 */
[----:B------:R-:W-:Y:S02]  /*4220*/  F2FP.SATFINITE.E4M3.F32.PACK_AB_MERGE_C R218, R81, R80, R5 ;  /* 0x0000005051da723e */ /* 0x000fe40004807005 */
[----:B------:R-:W-:Y:S01]  /*4230*/  CS2R R80, SRZ ;  /* 0x0000000000507805 */ /* 0x000fe2000001ff00 */
[----:B------:R-:W-:Y:S06]  /*4240*/  @!P3 BRA `(.L_x_1958) ;  /* 0x0000002c0038b947 */ /* 0x000fec0003800000 */
[----:B------:R-:W-:Y:S01]  /*4250*/  IMAD.MOV.U32 R6, RZ, RZ, R0 ;  /* 0x000000ffff067224 */ /* 0x000fe200078e0000 */
[----:B------:R-:W-:Y:S01]  /*4260*/  UMOV UR55, UR51 ;  /* 0x0000003300377c82 */ /* 0x000fe20008000000 */
[----:B------:R-:W-:Y:S01]  /*4270*/  IMAD.MOV.U32 R5, RZ, RZ, R2 ;  /* 0x000000ffff057224 */ /* 0x000fe200078e0002 */
[----:B------:R-:W-:Y:S01]  /*4280*/  UMOV UR56, UR44 ;  /* 0x0000002c00387c82 */ /* 0x000fe20008000000 */
[----:B------:R-:W-:Y:S01]  /*4290*/  IMAD.MOV.U32 R151, RZ, RZ, RZ ;  /* 0x000000ffff977224 */ /* 0x000fe200078e00ff */
[----:B------:R-:W-:-:S06]  /*42a0*/  ULDC UR51, c[0x0][0x288] ;  /* 0x0000a20000337ab9 */ /* 0x000fcc0000000800 */
.L_x_1968:
[----:B------:R-:W-:Y:S01]  /*42b0*/  ISETP.NE.AND P4, PT, RZ, UR42, PT ;  /* 0x0000002aff007c0c */ /* 0x000fe2000bf85270 */
[----:B------:R-:W-:-:S04]  /*42c0*/  UISETP.NE.AND UP1, UPT, UR55, 0x1, UPT ;  /* 0x000000013700788c */ /* 0x000fc8000bf25270 */
[----:B------:R-:W-:-:S04]  /*42d0*/  USEL UR44, URZ, 0x1, UP1 ;  /* 0x000000013f2c7887 */ /* 0x000fc80008800000 */
[----:B------:R-:W-:-:S04]  /*42e0*/  ULOP3.LUT UR44, UR56, UR44, URZ, 0x3c, !UPT ;  /* 0x0000002c382c7292 */ /* 0x000fc8000f8e3c3f */
[----:B------:R-:W-:Y:S08]  /*42f0*/  @P4 BRA `(.L_x_1959) ;  /* 0x0000000000384947 */ /* 0x000ff00003800000 */
[----:B------:R-:W-:Y:S05]  /*4300*/  @!P0 BRA `(.L_x_1960) ;  /* 0x0000000000048947 */ /* 0x000fea0003800000 */
[----:B------:R-:W-:Y:S01]  /*4310*/  BPT.TRAP 0x1 ;  /* 0x000000040000795c */ /* 0x000fe20000300000 */
.L_x_1960:
        /* <DEDUP_REMOVED lines=9> */
.L_x_1961:
[----:B-1----:R-:W-:Y:S05]  /*43b0*/  @P3 BRA `(.L_x_1959) ;  /* 0x0000000000083947 */ /* 0x002fea0003800000 */
[----:B------:R-:W1:Y:S02]  /*43c0*/  SYNCS.PHASECHK.TRANS64.TRYWAIT P3, [UR6+0x38830], R0 ;  /* 0x03883000ff0075a7 */ /* 0x000e640008060146 */
[----:B-1----:R-:W-:Y:S05]  /*43d0*/  @!P3 BRA `(.L_x_1962) ;  /* 0x000000e00088b947 */ /* 0x002fea0003800000 */
.L_x_1959:
        /* <DEDUP_REMOVED lines=50> */
.L_x_1964:
[----:B------:R-:W-:Y:S01]  /*4700*/  ULEA UR6, UR55, UR41, 0x3 ;  /* 0x0000002937067291 */ /* 0x000fe2000f8e183f */
[----:B------:R-:W-:-:S05]  /*4710*/  IMAD.U32 R0, RZ, RZ, UR56 ;  /* 0x00000038ff007e24 */ /* 0x000fca000f8e00ff */
[----:B------:R-:W-:-:S04]  /*4720*/  SHF.L.U32 R0, R0, 0x1f, RZ ;  /* 0x0000001f00007819 */ /* 0x000fc800000006ff */
[----:B------:R0:W1:Y:S01]  /*4730*/  SYNCS.PHASECHK.TRANS64.TRYWAIT P3, [UR6+0x38850], R0 ;  /* 0x03885000ff0075a7 */ /* 0x0000620008060146 */
[----:B------:R-:W-:Y:S05]  /*4740*/  @!P0 BRA `(.L_x_1965) ;  /* 0x0000000000048947 */ /* 0x000fea0003800000 */
[----:B------:R-:W-:Y:S01]  /*4750*/  BPT.TRAP 0x1 ;  /* 0x000000040000795c */ /* 0x000fe20000300000 */
.L_x_1965:
[----:B-1----:R-:W-:Y:S05]  /*4760*/  @P3 BRA `(.L_x_1963) ;  /* 0x0000000000083947 */ /* 0x002fea0003800000 */
[----:B------:R-:W1:Y:S02]  /*4770*/  SYNCS.PHASECHK.TRANS64.TRYWAIT P3, [UR6+0x38850], R0 ;  /* 0x03885000ff0075a7 */ /* 0x000e640008060146 */
[----:B-1----:R-:W-:Y:S05]  /*4780*/  @!P3 BRA `(.L_x_1966) ;  /* 0x000000dc00b4b947 */ /* 0x002fea0003800000 */
.L_x_1963:
[----:B------:R-:W-:Y:S01]  /*4790*/  UIADD3 UR6, UR41, 0x400, URZ ;  /* 0x0000040029067890 */ /* 0x000fe2000fffe03f */
[----:B------:R-:W-:Y:S01]  /*47a0*/  WARPGROUP.ARRIVE ;  /* 0x00000000000079c5 */ /* 0x000fe20000000000 */
[----:B------:R-:W-:Y:S01]  /*47b0*/  UMOV UR7, 0x40000040 ;  /* 0x4000004000077882 */ /* 0x000fe20000000000 */
[----:B-1----:R-:W-:Y:S01]  /*47c0*/  VIADD R7, R18, UR39 ;  /* 0x0000002712077c36 */ /* 0x002fe20008000000 */
[----:B------:R-:W-:Y:S01]  /*47d0*/  USHF.R.U32.HI UR6, URZ, 0x4, UR6 ;  /* 0x000000043f067899 */ /* 0x000fe20008011606 */
[----:B------:R-:W1:Y:S03]  /*47e0*/  LDC R11, c[0x0][0x2f0] ;  /* 0x0000bc00ff0b7b82 */ /* 0x000e660000000800 */
[----:B------:R-:W-:-:S04]  /*47f0*/  ULOP3.LUT UR6, UR6, 0x3fff, URZ, 0xc0, !UPT ;  /* 0x00003fff06067892 */ /* 0x000fc8000f8ec03f */
[----:B------:R-:W-:-:S04]  /*4800*/  ULOP3.LUT UR6, UR6, 0x10000, URZ, 0xfc, !UPT ;  /* 0x0001000006067892 */ /* 0x000fc8000f8efc3f */
[----:B------:R-:W-:-:S07]  /*4810*/  ULEA UR10, UR55, UR6, 0xb ;  /* 0x00000006370a7291 */ /* 0x000fce000f8e583f */
[----:B------:R-:W-:Y:S02]  /*4820*/  UMOV UR6, UR10 ;  /* 0x0000000a00067c82 */ /* 0x000fe40008000000 */
[----:B------:R-:W-:Y:S01]  /*4830*/  QGMMA.64x256x32.F32.E4M3.E4M3 R24, R228, gdesc[UR4], R24, gsb0 ;  /* 0x03e00004e4187df3 */ /* 0x000fe20008000818 */
[----:B------:R-:W-:Y:S01]  /*4840*/  UIADD3 UR6, UR10, 0x2, URZ ;  /* 0x000000020a067890 */ /* 0x000fe2000fffe03f */
[----:B------:R-:W-:Y:S01]  /*4850*/  UMOV UR7, 0x40000040 ;  /* 0x4000004000077882 */ /* 0x000fe20000000000 */
[----:B------:R-:W-:Y:S02]  /*4860*/  WARPGROUP.DEPBAR.LE gsb0, 0x0 ;  /* 0x00008000000079c5 */ /* 0x000fe40000010000 */
[----:B------:R-:W-:-:S06]  /*4870*/  WARPGROUP.ARRIVE ;  /* 0x00000000000079c5 */ /* 0x000fcc0000000000 */
[----:B------:R-:W2:-:S15]  /*4880*/  S2R R231, SR_TID.X ;  /* 0x0000000000e77919 */ /* 0x000e9e0000002100 */
[----:B------:R-:W-:-:S02]  /*4890*/  NOP ;  /* 0x0000000000007918 */ /* 0x000fc40000000000 */
[----:B------:R-:W-:Y:S01]  /*48a0*/  QGMMA.64x256x32.F32.E4M3.E4M3 R24, R224, gdesc[UR4], R24, gsb0 ;  /* 0x03e00004e0187df3 */ /* 0x000fe20008000818 */
[----:B------:R-:W-:Y:S01]  /*48b0*/  UIADD3 UR6, UR10, 0x4, URZ ;  /* 0x000000040a067890 */ /* 0x000fe2000fffe03f */
[----:B------:R-:W-:Y:S01]  /*48c0*/  UMOV UR7, 0x40000040 ;  /* 0x4000004000077882 */ /* 0x000fe20000000000 */
[----:B--2---:R-:W-:Y:S01]  /*48d0*/  SHF.R.U32.HI R231, RZ, 0x7, R231 ;  /* 0x00000007ffe77819 */ /* 0x004fe200000116e7 */
[----:B------:R-:W-:Y:S02]  /*48e0*/  WARPGROUP.DEPBAR.LE gsb0, 0x0 ;  /* 0x00008000000079c5 */ /* 0x000fe40000010000 */
[----:B------:R-:W-:-:S15]  /*48f0*/  WARPGROUP.ARRIVE ;  /* 0x00000000000079c5 */ /* 0x000fde0000000000 */
[----:B------:R-:W-:-:S07]  /*4900*/  NOP ;  /* 0x0000000000007918 */ /* 0x000fce0000000000 */
[----:B------:R-:W-:Y:S01]  /*4910*/  QGMMA.64x256x32.F32.E4M3.E4M3 R24, R220, gdesc[UR4], R24, gsb0 ;  /* 0x03e00004dc187df3 */ /* 0x000fe20008000818 */
[----:B------:R-:W-:Y:S01]  /*4920*/  @UP0 ULDC UR6, c[0x0][0x44c] ;  /* 0x0001130000060ab9 */ /* 0x000fe20000000800 */
[----:B------:R-:W-:Y:S01]  /*4930*/  UMOV UR7, 0x40000040 ;  /* 0x4000004000077882 */ /* 0x000fe20000000000 */
[----:B0-----:R-:W-:Y:S01]  /*4940*/  @P2 IMAD.HI.U32 R0, R7, UR6, RZ ;  /* 0x0000000607002c27 */ /* 0x001fe2000f8e00ff */
[----:B------:R-:W-:-:S04]  /*4950*/  @UP0 ULDC UR6, c[0x0][0x450] ;  /* 0x0001140000060ab9 */ /* 0x000fc80000000800 */
[----:B------:R-:W-:Y:S01]  /*4960*/  @P2 SHF.R.U32.HI R7, RZ, UR6, R0 ;  /* 0x00000006ff072c19 */ /* 0x000fe20008011600 */
[----:B------:R-:W-:Y:S01]  /*4970*/  UMOV UR6, 0xffffff80 ;  /* 0xffffff8000067882 */ /* 0x000fe20000000000 */
[----:B------:R-:W-:Y:S01]  /*4980*/  IMAD.MOV.U32 R0, RZ, RZ, -0x2 ;  /* 0xfffffffeff007424 */ /* 0x000fe200078e00ff */
[----:B------:R-:W-:Y:S02]  /*4990*/  UIMAD UR6, UR53, UR6, 0x1 ;  /* 0x00000001350674a4 */ /* 0x000fe4000f8e0206 */
[----:B------:R-:W0:Y:S04]  /*49a0*/  SHFL.IDX PT, R9, R7, RZ, 0x1c1f ;  /* 0x001c1fff07097589 */ /* 0x000e2800000e0000 */
[----:B------:R-:W-:Y:S01]  /*49b0*/  IMAD R0, R17, R0, UR6 ;  /* 0x0000000611007e24 */ /* 0x000fe2000f8e0200 */
[----:B------:R-:W2:Y:S01]  /*49c0*/  SHFL.IDX PT, R7, R7, 0x1, 0x1c1f ;  /* 0x003c1f0007077f89 */ /* 0x000ea200000e0000 */
[----:B------:R-:W-:-:S02]  /*49d0*/  UIADD3 UR6, UR10, 0x6, URZ ;  /* 0x000000060a067890 */ /* 0x000fc4000fffe03f */
[----:B-1----:R-:W-:Y:S02]  /*49e0*/  IMAD R0, R11, UR50, R0 ;  /* 0x000000320b007c24 */ /* 0x002fe4000f8e0200 */
[----:B------:R-:W-:-:S03]  /*49f0*/  IMAD.U32 R11, RZ, RZ, UR37 ;  /* 0x00000025ff0b7e24 */ /* 0x000fc6000f8e00ff */
[----:B0-----:R-:W-:-:S04]  /*4a00*/  IADD3 R2, R9, -UR51, R0 ;  /* 0x8000003309027c10 */ /* 0x001fc8000fffe000 */
[C---:B------:R-:W-:Y:S02]  /*4a10*/  ISETP.GT.AND P3, PT, R2.reuse, RZ, PT ;  /* 0x000000ff0200720c */ /* 0x040fe40003f64270 */
[----:B------:R-:W-:Y:S02]  /*4a20*/  ISETP.GT.AND P4, PT, R2, 0x1, PT ;  /* 0x000000010200780c */ /* 0x000fe40003f84270 */
[----:B------:R-:W-:Y:S02]  /*4a30*/  FSEL R152, R152, -INF , P3 ;  /* 0xff80000098987808 */ /* 0x000fe40001800000 */
[----:B------:R-:W-:Y:S02]  /*4a40*/  ISETP.GT.AND P3, PT, R2, 0x8, PT ;  /* 0x000000080200780c */ /* 0x000fe40003f64270 */
[----:B------:R-:W-:Y:S02]  /*4a50*/  FSEL R153, R153, -INF , P4 ;  /* 0xff80000099997808 */ /* 0x000fe40002000000 */
[----:B------:R-:W-:-:S02]  /*4a60*/  FMNMX.FTZ R8, R152, R5, !PT ;  /* 0x0000000598087209 */ /* 0x000fc40007810000 */
[----:B------:R-:W-:Y:S02]  /*4a70*/  ISETP.GT.AND P4, PT, R2, 0x9, PT ;  /* 0x000000090200780c */ /* 0x000fe40003f84270 */
[----:B------:R-:W-:Y:S02]  /*4a80*/  FSEL R156, R156, -INF , P3 ;  /* 0xff8000009c9c7808 */ /* 0x000fe40001800000 */
[----:B------:R-:W-:Y:S02]  /*4a90*/  FMNMX.FTZ R9, R153, R8, !PT ;  /* 0x0000000899097209 */ /* 0x000fe40007810000 */
        /* <DEDUP_REMOVED lines=72> */
[----:B------:R-:W-:Y:S02]  /*4f20*/  FSEL R205, R205, -INF , P5 ;  /* 0xff800000cdcd7808 */ /* 0x000fe40002800000 */
[C---:B------:R-:W-:Y:S02]  /*4f30*/  ISETP.GT.AND P3, PT, R2.reuse, 0x70, PT ;  /* 0x000000700200780c */ /* 0x040fe40003f64270 */
[----:B------:R-:W-:-:S02]  /*4f40*/  ISETP.GT.AND P4, PT, R2, 0x71, PT ;  /* 0x000000710200780c */ /* 0x000fc40003f84270 */
[C---:B------:R-:W-:Y:S02]  /*4f50*/  ISETP.GT.AND P6, PT, R2.reuse, 0x78, PT ;  /* 0x000000780200780c */ /* 0x040fe40003fc4270 */
[----:B------:R-:W-:Y:S02]  /*4f60*/  ISETP.GT.AND P5, PT, R2, 0x79, PT ;  /* 0x000000790200780c */ /* 0x000fe40003fa4270 */
[----:B------:R-:W-:Y:S02]  /*4f70*/  FMNMX.FTZ R2, R204, R9, !PT ;  /* 0x00000009cc027209 */ /* 0x000fe40007810000 */
[----:B------:R-:W-:Y:S02]  /*4f80*/  FSEL R208, R208, -INF , P3 ;  /* 0xff800000d0d07808 */ /* 0x000fe40001800000 */
[----:B------:R-:W-:Y:S02]  /*4f90*/  FMNMX.FTZ R9, R205, R2, !PT ;  /* 0x00000002cd097209 */ /* 0x000fe40007810000 */
[----:B------:R-:W-:-:S02]  /*4fa0*/  FSEL R209, R209, -INF , P4 ;  /* 0xff800000d1d17808 */ /* 0x000fc40002000000 */
[----:B------:R-:W-:Y:S02]  /*4fb0*/  FMNMX.FTZ R2, R208, R9, !PT ;  /* 0x00000009d0027209 */ /* 0x000fe40007810000 */
[----:B------:R-:W-:Y:S02]  /*4fc0*/  FSEL R212, R212, -INF , P6 ;  /* 0xff800000d4d47808 */ /* 0x000fe40003000000 */
[----:B------:R-:W-:Y:S02]  /*4fd0*/  FMNMX.FTZ R9, R209, R2, !PT ;  /* 0x00000002d1097209 */ /* 0x000fe40007810000 */
[----:B------:R-:W-:Y:S02]  /*4fe0*/  FSEL R213, R213, -INF , P5 ;  /* 0xff800000d5d57808 */ /* 0x000fe40002800000 */
[----:B------:R-:W-:Y:S02]  /*4ff0*/  FMNMX.FTZ R2, R212, R9, !PT ;  /* 0x00000009d4027209 */ /* 0x000fe40007810000 */
[----:B--2---:R-:W-:-:S02]  /*5000*/  IADD3 R0, R7, -UR51, R0 ;  /* 0x8000003307007c10 */ /* 0x004fc4000fffe000 */
[----:B------:R-:W-:Y:S02]  /*5010*/  FMNMX.FTZ R8, R213, R2, !PT ;  /* 0x00000002d5087209 */ /* 0x000fe40007810000 */
[C---:B------:R-:W-:Y:S02]  /*5020*/  ISETP.GT.AND P4, PT, R0.reuse, RZ, PT ;  /* 0x000000ff0000720c */ /* 0x040fe40003f84270 */
[----:B------:R-:W-:Y:S01]  /*5030*/  ISETP.GT.AND P5, PT, R0, 0x1, PT ;  /* 0x000000010000780c */ /* 0x000fe20003fa4270 */
[----:B------:R-:W0:Y:S01]  /*5040*/  SHFL.BFLY PT, R9, R8, 0x2, 0x1f ;  /* 0x0c401f0008097f89 */ /* 0x000e2200000e0000 */
        /* <DEDUP_REMOVED lines=12> */
[----:B0-----:R-:W-:Y:S02]  /*5110*/  FMNMX.FTZ R9, R8, R9, !PT ;  /* 0x0000000908097209 */ /* 0x001fe40007810000 */
[----:B------:R-:W-:Y:S02]  /*5120*/  FMNMX.FTZ R13, R159, R14, !PT ;  /* 0x0000000e9f0d7209 */ /* 0x000fe40007810000 */
[----:B------:R-:W-:Y:S01]  /*5130*/  ISETP.GT.AND P4, PT, R0, 0x18, PT ;  /* 0x000000180000780c */ /* 0x000fe20003f84270 */
[----:B------:R-:W0:Y:S01]  /*5140*/  SHFL.BFLY PT, R2, R9, 0x1, 0x1f ;  /* 0x0c201f0009027f89 */ /* 0x000e2200000e0000 */
[----:B------:R-:W-:Y:S01]  /*5150*/  FSEL R163, R163, -INF , P5 ;  /* 0xff800000a3a37808 */ /* 0x000fe20002800000 */
[----:B------:R-:W-:-:S02]  /*5160*/  WARPGROUP.DEPBAR.LE gsb0, 0x0 ;  /* 0x00008000000079c5 */ /* 0x000fc40000010000 */
[----:B------:R-:W-:Y:S01]  /*5170*/  FMNMX.FTZ R14, R162, R13, !PT ;  /* 0x0000000da20e7209 */ /* 0x000fe20007810000 */
[----:B------:R-:W-:Y:S01]  /*5180*/  WARPGROUP.ARRIVE ;  /* 0x00000000000079c5 */ /* 0x000fe20000000000 */
[----:B------:R-:W-:Y:S02]  /*5190*/  ISETP.GT.AND P5, PT, R0, 0x19, PT ;  /* 0x000000190000780c */ /* 0x000fe40003fa4270 */
[----:B------:R-:W-:Y:S02]  /*51a0*/  FSEL R166, R166, -INF , P4 ;  /* 0xff800000a6a67808 */ /* 0x000fe40002000000 */
[----:B------:R-:W-:Y:S01]  /*51b0*/  FMNMX.FTZ R15, R163, R14, !PT ;  /* 0x0000000ea30f7209 */ /* 0x000fe20007810000 */
[----:B------:R-:W-:Y:S01]  /*51c0*/  QGMMA.64x256x32.F32.E4M3.E4M3 R24, R216, gdesc[UR4], R24, gsb0 ;  /* 0x03e00004d8187df3 */ /* 0x000fe20008000818 */
[----:B------:R-:W-:Y:S02]  /*51d0*/  ISETP.GT.AND P4, PT, R0, 0x20, PT ;  /* 0x000000200000780c */ /* 0x000fe40003f84270 */
[----:B------:R-:W-:-:S02]  /*51e0*/  FSEL R167, R167, -INF , P5 ;  /* 0xff800000a7a77808 */ /* 0x000fc40002800000 */
[----:B------:R-:W-:Y:S02]  /*51f0*/  FMNMX.FTZ R20, R166, R15, !PT ;  /* 0x0000000fa6147209 */ /* 0x000fe40007810000 */
[----:B------:R-:W-:Y:S02]  /*5200*/  ISETP.GT.AND P5, PT, R0, 0x21, PT ;  /* 0x000000210000780c */ /* 0x000fe40003fa4270 */
[----:B------:R-:W-:Y:S02]  /*5210*/  FSEL R170, R170, -INF , P4 ;  /* 0xff800000aaaa7808 */ /* 0x000fe40002000000 */
[----:B------:R-:W-:Y:S02]  /*5220*/  FMNMX.FTZ R15, R167, R20, !PT ;  /* 0x00000014a70f7209 */ /* 0x000fe40007810000 */
[----:B0-----:R-:W-:Y:S02]  /*5230*/  FMNMX.FTZ R2, R9, R2, !PT ;  /* 0x0000000209027209 */ /* 0x001fe40007810000 */
[----:B------:R-:W-:-:S02]  /*5240*/  ISETP.GT.AND P4, PT, R0, 0x28, PT ;  /* 0x000000280000780c */ /* 0x000fc40003f84270 */
[C---:B------:R-:W-:Y:S01]  /*5250*/  FSETP.NEU.FTZ.AND P3, PT, R2.reuse, -INF , PT ;  /* 0xff8000000200780b */ /* 0x040fe20003f7d000 */
[----:B------:R-:W-:-:S01]  /*5260*/  FFMA.FTZ R10, R2, R11, -8 ;  /* 0xc1000000020a7423 */ /* 0x000fc2000001000b */
[----:B------:R-:W-:Y:S02]  /*5270*/  FSEL R171, R171, -INF , P5 ;  /* 0xff800000abab7808 */ /* 0x000fe40002800000 */
[----:B------:R-:W-:Y:S02]  /*5280*/  FMNMX.FTZ R20, R170, R15, !PT ;  /* 0x0000000faa147209 */ /* 0x000fe40007810000 */
[----:B------:R-:W-:Y:S02]  /*5290*/  FSEL R8, R10, RZ, P3 ;  /* 0x000000ff0a087208 */ /* 0x000fe40001800000 */
[----:B------:R-:W-:Y:S02]  /*52a0*/  ISETP.GT.AND P5, PT, R0, 0x29, PT ;  /* 0x000000290000780c */ /* 0x000fe40003fa4270 */
[----:B------:R-:W-:Y:S01]  /*52b0*/  FSEL R174, R174, -INF , P4 ;  /* 0xff800000aeae7808 */ /* 0x000fe20002000000 */
[----:B------:R-:W-:-:S01]  /*52c0*/  FFMA.FTZ R152, R152, UR37, -R8 ;  /* 0x0000002598987c23 */ /* 0x000fc20008010808 */
[----:B------:R-:W-:Y:S01]  /*52d0*/  FMNMX.FTZ R21, R171, R20, !PT ;  /* 0x00000014ab157209 */ /* 0x000fe20007810000 */
[----:B------:R-:W-:-:S01]  /*52e0*/  FFMA.FTZ R10, R153, UR37, -R8 ;  /* 0x00000025990a7c23 */ /* 0x000fc20008010808 */
[C---:B------:R-:W-:Y:S01]  /*52f0*/  ISETP.GT.AND P4, PT, R0.reuse, 0x30, PT ;  /* 0x000000300000780c */ /* 0x040fe20003f84270 */
[----:B------:R0:W-:Y:S01]  /*5300*/  MUFU.EX2 R9, R152 ;  /* 0x0000009800097308 */ /* 0x0001e20000000800 */
[----:B------:R-:W-:Y:S01]  /*5310*/  FSEL R175, R175, -INF , P5 ;  /* 0xff800000afaf7808 */ /* 0x000fe20002800000 */
[--C-:B------:R-:W-:Y:S01]  /*5320*/  FFMA.FTZ R12, R157, UR37, -R8.reuse ;  /* 0x000000259d0c7c23 */ /* 0x100fe20008010808 */
[----:B------:R-:W-:Y:S01]  /*5330*/  ISETP.GT.AND P5, PT, R0, 0x31, PT ;  /* 0x000000310000780c */ /* 0x000fe20003fa4270 */
[--C-:B------:R-:W-:Y:S01]  /*5340*/  FFMA.FTZ R11, R156, UR37, -R8.reuse ;  /* 0x000000259c0b7c23 */ /* 0x100fe20008010808 */
[----:B------:R-:W-:Y:S01]  /*5350*/  FSEL R178, R178, -INF , P4 ;  /* 0xff800000b2b27808 */ /* 0x000fe20002000000 */
[--C-:B------:R-:W-:Y:S01]  /*5360*/  FFMA.FTZ R160, R160, UR37, -R8.reuse ;  /* 0x00000025a0a07c23 */ /* 0x100fe20008010808 */
[----:B------:R-:W-:Y:S01]  /*5370*/  ISETP.GT.AND P4, PT, R0, 0x38, PT ;  /* 0x000000380000780c */ /* 0x000fe20003f84270 */
[--C-:B------:R-:W-:Y:S01]  /*5380*/  FFMA.FTZ R14, R161, UR37, -R8.reuse ;  /* 0x00000025a10e7c23 */ /* 0x100fe20008010808 */
[----:B0-----:R-:W-:Y:S01]  /*5390*/  FMNMX.FTZ R152, R174, R21, !PT ;  /* 0x00000015ae987209 */ /* 0x001fe20007810000 */
[----:B------:R-:W-:Y:S01]  /*53a0*/  MUFU.EX2 R13, R160 ;  /* 0x000000a0000d7308 */ /* 0x000fe20000000800 */
[----:B------:R-:W-:Y:S01]  /*53b0*/  FSEL R179, R179, -INF , P5 ;  /* 0xff800000b3b37808 */ /* 0x000fe20002800000 */
[--C-:B------:R-:W-:Y:S01]  /*53c0*/  FFMA.FTZ R164, R164, UR37, -R8.reuse ;  /* 0x00000025a4a47c23 */ /* 0x100fe20008010808 */
[----:B------:R-:W-:Y:S01]  /*53d0*/  FMNMX.FTZ R21, R175, R152, !PT ;  /* 0x00000098af157209 */ /* 0x000fe20007810000 */
[--C-:B------:R-:W-:Y:S01]  /*53e0*/  FFMA.FTZ R20, R165, UR37, -R8.reuse ;  /* 0x00000025a5147c23 */ /* 0x100fe20008010808 */
[----:B------:R-:W-:Y:S01]  /*53f0*/  ISETP.GT.AND P5, PT, R0, 0x39, PT ;  /* 0x000000390000780c */ /* 0x000fe20003fa4270 */
[--C-:B------:R-:W-:Y:S01]  /*5400*/  FFMA.FTZ R168, R168, UR37, -R8.reuse ;  /* 0x00000025a8a87c23 */ /* 0x100fe20008010808 */
[----:B------:R-:W-:Y:S01]  /*5410*/  FMNMX.FTZ R152, R178, R21, !PT ;  /* 0x00000015b2987209 */ /* 0x000fe20007810000 */
[----:B------:R-:W-:Y:S01]  /*5420*/  MUFU.EX2 R15, R164 ;  /* 0x000000a4000f7308 */ /* 0x000fe20000000800 */
[----:B------:R-:W-:Y:S01]  /*5430*/  FSEL R182, R182, -INF , P4 ;  /* 0xff800000b6b67808 */ /* 0x000fe20002000000 */
[--C-:B------:R-:W-:Y:S01]  /*5440*/  FFMA.FTZ R177, R177, UR37, -R8.reuse ;  /* 0x00000025b1b17c23 */ /* 0x100fe20008010808 */
[----:B------:R-:W-:Y:S01]  /*5450*/  FMNMX.FTZ R153, R179, R152, !PT ;  /* 0x00000098b3997209 */ /* 0x000fe20007810000 */
[--C-:B------:R-:W-:Y:S01]  /*5460*/  FFMA.FTZ R152, R169, UR37, -R8.reuse ;  /* 0x00000025a9987c23 */ /* 0x100fe20008010808 */
[----:B------:R-:W-:Y:S01]  /*5470*/  ISETP.GT.AND P4, PT, R0, 0x40, PT ;  /* 0x000000400000780c */ /* 0x000fe20003f84270 */
[--C-:B------:R-:W-:Y:S01]  /*5480*/  FFMA.FTZ R169, R189, UR37, -R8.reuse ;  /* 0x00000025bda97c23 */ /* 0x100fe20008010808 */
[----:B------:R-:W-:Y:S01]  /*5490*/  FSEL R183, R183, -INF , P5 ;  /* 0xff800000b7b77808 */ /* 0x000fe20002800000 */
[----:B------:R-:W-:Y:S01]  /*54a0*/  MUFU.EX2 R21, R168 ;  /* 0x000000a800157308 */ /* 0x000fe20000000800 */
[----:B------:R-:W-:Y:S01]  /*54b0*/  FMNMX.FTZ R154, R182, R153, !PT ;  /* 0x00000099b69a7209 */ /* 0x000fe20007810000 */
[--C-:B------:R-:W-:Y:S01]  /*54c0*/  FFMA.FTZ R172, R172, UR37, -R8.reuse ;  /* 0x00000025acac7c23 */ /* 0x100fe20008010808 */
[----:B------:R-:W-:Y:S01]  /*54d0*/  ISETP.GT.AND P5, PT, R0, 0x41, PT ;  /* 0x000000410000780c */ /* 0x000fe20003fa4270 */
[--C-:B------:R-:W-:Y:S01]  /*54e0*/  FFMA.FTZ R181, R181, UR37, -R8.reuse ;  /* 0x00000025b5b57c23 */ /* 0x100fe20008010808 */
[----:B------:R-:W-:Y:S01]  /*54f0*/  FSEL R186, R186, -INF , P4 ;  /* 0xff800000baba7808 */ /* 0x000fe20002000000 */
[--C-:B------:R-:W-:Y:S01]  /*5500*/  FFMA.FTZ R185, R185, UR37, -R8.reuse ;  /* 0x00000025b9b97c23 */ /* 0x100fe20008010808 */
[----:B------:R-:W-:Y:S01]  /*5510*/  FMNMX.FTZ R153, R183, R154, !PT ;  /* 0x0000009ab7997209 */ /* 0x000fe20007810000 */
[----:B------:R-:W-:Y:S01]  /*5520*/  FFMA.FTZ R197, R197, UR37, -R8 ;  /* 0x00000025c5c57c23 */ /* 0x000fe20008010808 */
[----:B------:R-:W-:Y:S01]  /*5530*/  ISETP.GT.AND P4, PT, R0, 0x48, PT ;  /* 0x000000480000780c */ /* 0x000fe20003f84270 */
[----:B------:R-:W-:Y:S01]  /*5540*/  MUFU.EX2 R10, R10 ;  /* 0x0000000a000a7308 */ /* 0x000fe20000000800 */
[----:B------:R-:W-:-:S02]  /*5550*/  FSEL R187, R187, -INF , P5 ;  /* 0xff800000bbbb7808 */ /* 0x000fc40002800000 */
[----:B------:R-:W-:Y:S02]  /*5560*/  FMNMX.FTZ R154, R186, R153, !PT ;  /* 0x00000099ba9a7209 */ /* 0x000fe40007810000 */
[----:B------:R-:W-:Y:S02]  /*5570*/  ISETP.GT.AND P5, PT, R0, 0x49, PT ;  /* 0x000000490000780c */ /* 0x000fe40003fa4270 */
[----:B------:R-:W-:Y:S01]  /*5580*/  FSEL R190, R190, -INF , P4 ;  /* 0xff800000bebe7808 */ /* 0x000fe20002000000 */
[----:B------:R0:W-:Y:S01]  /*5590*/  MUFU.EX2 R153, R172 ;  /* 0x000000ac00997308 */ /* 0x0001e20000000800 */
[----:B------:R-:W-:Y:S01]  /*55a0*/  FMNMX.FTZ R157, R187, R154, !PT ;  /* 0x0000009abb9d7209 */ /* 0x000fe20007810000 */
[--C-:B------:R-:W-:Y:S01]  /*55b0*/  FFMA.FTZ R154, R173, UR37, -R8.reuse ;  /* 0x00000025ad9a7c23 */ /* 0x100fe20008010808 */
[----:B------:R-:W-:Y:S01]  /*55c0*/  ISETP.GT.AND P4, PT, R0, 0x50, PT ;  /* 0x000000500000780c */ /* 0x000fe20003f84270 */
[--C-:B------:R-:W-:Y:S01]  /*55d0*/  FFMA.FTZ R173, R193, UR37, -R8.reuse ;  /* 0x00000025c1ad7c23 */ /* 0x100fe20008010808 */
[----:B------:R-:W-:Y:S01]  /*55e0*/  FSEL R191, R191, -INF , P5 ;  /* 0xff800000bfbf7808 */ /* 0x000fe20002800000 */
[----:B------:R-:W-:Y:S01]  /*55f0*/  IMAD.U32 R193, RZ, RZ, UR37 ;  /* 0x00000025ffc17e24 */ /* 0x000fe2000f8e00ff */
[----:B------:R-:W-:Y:S01]  /*5600*/  FMNMX.FTZ R156, R190, R157, !PT ;  /* 0x0000009dbe9c7209 */ /* 0x000fe20007810000 */
[----:B------:R-:W-:Y:S01]  /*5610*/  MUFU.EX2 R11, R11 ;  /* 0x0000000b000b7308 */ /* 0x000fe20000000800 */
[----:B------:R-:W-:Y:S01]  /*5620*/  ISETP.GT.AND P5, PT, R0, 0x51, PT ;  /* 0x000000510000780c */ /* 0x000fe20003fa4270 */
[--C-:B0-----:R-:W-:Y:S01]  /*5630*/  FFMA.FTZ R172, R192, UR37, -R8.reuse ;  /* 0x00000025c0ac7c23 */ /* 0x101fe20008010808 */
[----:B------:R-:W-:Y:S01]  /*5640*/  FSEL R194, R194, -INF , P4 ;  /* 0xff800000c2c27808 */ /* 0x000fe20002000000 */
[--C-:B------:R-:W-:Y:S01]  /*5650*/  FFMA.FTZ R192, R212, UR37, -R8.reuse ;  /* 0x00000025d4c07c23 */ /* 0x100fe20008010808 */
[----:B------:R-:W-:Y:S01]  /*5660*/  FMNMX.FTZ R157, R191, R156, !PT ;  /* 0x0000009cbf9d7209 */ /* 0x000fe20007810000 */
[--C-:B------:R-:W-:Y:S01]  /*5670*/  FFMA.FTZ R156, R176, UR37, -R8.reuse ;  /* 0x00000025b09c7c23 */ /* 0x100fe20008010808 */
[----:B------:R-:W-:Y:S01]  /*5680*/  ISETP.GT.AND P4, PT, R0, 0x58, PT ;  /* 0x000000580000780c */ /* 0x000fe20003f84270 */
[----:B------:R-:W-:Y:S01]  /*5690*/  FFMA.FTZ R176, R196, UR37, -R8 ;  /* 0x00000025c4b07c23 */ /* 0x000fe20008010808 */
[----:B------:R-:W-:Y:S01]  /*56a0*/  FSEL R195, R195, -INF , P5 ;  /* 0xff800000c3c37808 */ /* 0x000fe20002800000 */
[----:B------:R-:W-:Y:S01]  /*56b0*/  MUFU.EX2 R12, R12 ;  /* 0x0000000c000c7308 */ /* 0x000fe20000000800 */
[----:B------:R-:W-:-:S02]  /*56c0*/  FMNMX.FTZ R160, R194, R157, !PT ;  /* 0x0000009dc2a07209 */ /* 0x000fc40007810000 */
[----:B------:R-:W-:Y:S02]  /*56d0*/  ISETP.GT.AND P5, PT, R0, 0x59, PT ;  /* 0x000000590000780c */ /* 0x000fe40003fa4270 */
[----:B------:R-:W-:Y:S02]  /*56e0*/  FSEL R198, R198, -INF , P4 ;  /* 0xff800000c6c67808 */ /* 0x000fe40002000000 */
[----:B------:R-:W-:Y:S01]  /*56f0*/  FMNMX.FTZ R157, R195, R160, !PT ;  /* 0x000000a0c39d7209 */ /* 0x000fe20007810000 */
[----:B------:R-:W-:Y:S01]  /*5700*/  MUFU.EX2 R14, R14 ;  /* 0x0000000e000e7308 */ /* 0x000fe20000000800 */
[----:B------:R-:W-:Y:S02]  /*5710*/  ISETP.GT.AND P4, PT, R0, 0x60, PT ;  /* 0x000000600000780c */ /* 0x000fe40003f84270 */
[----:B------:R-:W-:Y:S02]  /*5720*/  FSEL R199, R199, -INF , P5 ;  /* 0xff800000c7c77808 */ /* 0x000fe40002800000 */
[----:B------:R-:W-:-:S02]  /*5730*/  FMNMX.FTZ R160, R198, R157, !PT ;  /* 0x0000009dc6a07209 */ /* 0x000fc40007810000 */
[----:B------:R-:W-:Y:S01]  /*5740*/  ISETP.GT.AND P5, PT, R0, 0x61, PT ;  /* 0x000000610000780c */ /* 0x000fe20003fa4270 */
[----:B------:R-:W-:Y:S01]  /*5750*/  MUFU.EX2 R157, R177 ;  /* 0x000000b1009d7308 */ /* 0x000fe20000000800 */
[----:B------:R-:W-:Y:S02]  /*5760*/  FSEL R202, R202, -INF , P4 ;  /* 0xff800000caca7808 */ /* 0x000fe40002000000 */
[----:B------:R-:W-:Y:S01]  /*5770*/  FMNMX.FTZ R161, R199, R160, !PT ;  /* 0x000000a0c7a17209 */ /* 0x000fe20007810000 */
[----:B------:R-:W-:-:S01]  /*5780*/  FFMA.FTZ R160, R180, UR37, -R8 ;  /* 0x00000025b4a07c23 */ /* 0x000fc20008010808 */
[----:B------:R-:W-:Y:S01]  /*5790*/  ISETP.GT.AND P4, PT, R0, 0x68, PT ;  /* 0x000000680000780c */ /* 0x000fe20003f84270 */
[----:B------:R-:W-:-:S01]  /*57a0*/  FFMA.FTZ R180, R200, UR37, -R8 ;  /* 0x00000025c8b47c23 */ /* 0x000fc20008010808 */
        /* <DEDUP_REMOVED lines=11> */
[----:B------:R0:W-:Y:S01]  /*5860*/  MUFU.EX2 R161, R181 ;  /* 0x000000b500a17308 */ /* 0x0001e20000000800 */
[----:B------:R-:W-:Y:S02]  /*5870*/  FSEL R210, R210, -INF , P4 ;  /* 0xff800000d2d27808 */ /* 0x000fe40002000000 */
[----:B------:R-:W-:Y:S01]  /*5880*/  FMNMX.FTZ R165, R207, R164, !PT ;  /* 0x000000a4cfa57209 */ /* 0x000fe20007810000 */
[----:B------:R-:W-:-:S01]  /*5890*/  FFMA.FTZ R164, R184, UR37, -R8 ;  /* 0x00000025b8a47c23 */ /* 0x000fc20008010808 */
[----:B------:R-:W-:Y:S01]  /*58a0*/  ISETP.GT.AND P4, PT, R0, 0x78, PT ;  /* 0x000000780000780c */ /* 0x000fe20003f84270 */
[----:B------:R-:W-:-:S01]  /*58b0*/  FFMA.FTZ R184, R204, UR37, -R8 ;  /* 0x00000025ccb87c23 */ /* 0x000fc20008010808 */
[----:B------:R-:W-:Y:S01]  /*58c0*/  FSEL R211, R211, -INF , P5 ;  /* 0xff800000d3d37808 */ /* 0x000fe20002800000 */
[----:B------:R-:W-:Y:S01]  /*58d0*/  MUFU.EX2 R154, R154 ;  /* 0x0000009a009a7308 */ /* 0x000fe20000000800 */
[----:B------:R-:W-:Y:S01]  /*58e0*/  FMNMX.FTZ R168, R210, R165, !PT ;  /* 0x000000a5d2a87209 */ /* 0x000fe20007810000 */
[----:B0-----:R-:W-:Y:S01]  /*58f0*/  FFMA.FTZ R181, R201, UR37, -R8 ;  /* 0x00000025c9b57c23 */ /* 0x001fe20008010808 */
[----:B------:R-:W-:-:S02]  /*5900*/  ISETP.GT.AND P5, PT, R0, 0x79, PT ;  /* 0x000000790000780c */ /* 0x000fc40003fa4270 */
[----:B------:R-:W-:Y:S02]  /*5910*/  FSEL R214, R214, -INF , P4 ;  /* 0xff800000d6d67808 */ /* 0x000fe40002000000 */
[----:B------:R-:W-:Y:S01]  /*5920*/  FMNMX.FTZ R165, R211, R168, !PT ;  /* 0x000000a8d3a57209 */ /* 0x000fe20007810000 */
[--C-:B------:R-:W-:Y:S01]  /*5930*/  FFMA.FTZ R168, R188, UR37, -R8.reuse ;  /* 0x00000025bca87c23 */ /* 0x100fe20008010808 */
[----:B------:R-:W-:Y:S01]  /*5940*/  FSEL R215, R215, -INF , P5 ;  /* 0xff800000d7d77808 */ /* 0x000fe20002800000 */
[----:B------:R-:W-:Y:S01]  /*5950*/  FFMA.FTZ R188, R208, UR37, -R8 ;  /* 0x00000025d0bc7c23 */ /* 0x000fe20008010808 */
[----:B------:R-:W-:Y:S01]  /*5960*/  FMNMX.FTZ R0, R214, R165, !PT ;  /* 0x000000a5d6007209 */ /* 0x000fe20007810000 */
[----:B------:R-:W-:Y:S01]  /*5970*/  MUFU.EX2 R156, R156 ;  /* 0x0000009c009c7308 */ /* 0x000fe20000000800 */
[----:B------:R-:W-:Y:S02]  /*5980*/  FSEL R200, R2, RZ, P3 ;  /* 0x000000ff02c87208 */ /* 0x000fe40001800000 */
[----:B------:R-:W-:-:S03]  /*5990*/  FMNMX.FTZ R0, R215, R0, !PT ;  /* 0x00000000d7007209 */ /* 0x000fc60007810000 */
[----:B------:R-:W-:Y:S02]  /*59a0*/  FADD.FTZ R200, -R200, R5 ;  /* 0x00000005c8c87221 */ /* 0x000fe40000010100 */
[----:B------:R-:W0:Y:S01]  /*59b0*/  SHFL.BFLY PT, R177, R0, 0x2, 0x1f ;  /* 0x0c401f0000b17f89 */ /* 0x000e2200000e0000 */
[----:B------:R1:W-:Y:S01]  /*59c0*/  MUFU.EX2 R165, R185 ;  /* 0x000000b900a57308 */ /* 0x0003e20000000800 */
[----:B------:R-:W-:-:S07]  /*59d0*/  FMUL.FTZ R200, R200, UR37 ;  /* 0x00000025c8c87c20 */ /* 0x000fce0008410000 */
[----:B------:R-:W-:Y:S01]  /*59e0*/  MUFU.EX2 R160, R160 ;  /* 0x000000a000a07308 */ /* 0x000fe20000000800 */
[----:B-1----:R-:W-:-:S07]  /*59f0*/  FFMA.FTZ R185, R205, UR37, -R8 ;  /* 0x00000025cdb97c23 */ /* 0x002fce0008010808 */
[----:B------:R-:W-:Y:S01]  /*5a00*/  MUFU.EX2 R164, R164 ;  /* 0x000000a400a47308 */ /* 0x000fe20000000800 */
[----:B0-----:R-:W-:-:S07]  /*5a10*/  FMNMX.FTZ R189, R0, R177, !PT ;  /* 0x000000b100bd7209 */ /* 0x001fce0007810000 */
[----:B------:R-:W-:Y:S01]  /*5a20*/  MUFU.EX2 R168, R168 ;  /* 0x000000a800a87308 */ /* 0x000fe20000000800 */
[----:B------:R-:W0:Y:S07]  /*5a30*/  SHFL.BFLY PT, R0, R189, 0x1, 0x1f ;  /* 0x0c201f00bd007f89 */ /* 0x000e2e00000e0000 */
[----:B------:R-:W-:Y:S08]  /*5a40*/  MUFU.EX2 R177, R197 ;  /* 0x000000c500b17308 */ /* 0x000ff00000000800 */
[----:B------:R-:W-:Y:S08]  /*5a50*/  MUFU.EX2 R169, R169 ;  /* 0x000000a900a97308 */ /* 0x000ff00000000800 */
[----:B------:R-:W-:Y:S01]  /*5a60*/  MUFU.EX2 R172, R172 ;  /* 0x000000ac00ac7308 */ /* 0x000fe20000000800 */
[----:B0-----:R-:W-:Y:S01]  /*5a70*/  FMNMX.FTZ R0, R189, R0, !PT ;  /* 0x00000000bd007209 */ /* 0x001fe20007810000 */
[----:B------:R-:W-:-:S03]  /*5a80*/  FFMA.FTZ R189, R209, UR37, -R8 ;  /* 0x00000025d1bd7c23 */ /* 0x000fc60008010808 */
[C---:B------:R-:W-:Y:S01]  /*5a90*/  FSETP.NEU.FTZ.AND P4, PT, R0.reuse, -INF , PT ;  /* 0xff8000000000780b */ /* 0x040fe20003f9d000 */
[----:B------:R-:W-:-:S01]  /*5aa0*/  FFMA.FTZ R196, R0, R193, -8 ;  /* 0xc100000000c47423 */ /* 0x000fc200000100c1 */
[----:B------:R-:W-:Y:S01]  /*5ab0*/  FFMA.FTZ R193, R213, UR37, -R8 ;  /* 0x00000025d5c17c23 */ /* 0x000fe20008010808 */
[----:B------:R-:W-:Y:S03]  /*5ac0*/  MUFU.EX2 R173, R173 ;  /* 0x000000ad00ad7308 */ /* 0x000fe60000000800 */
[----:B------:R-:W-:-:S05]  /*5ad0*/  FSEL R8, R196, RZ, P4 ;  /* 0x000000ffc4087208 */ /* 0x000fca0002000000 */
[--C-:B------:R-:W-:Y:S01]  /*5ae0*/  FFMA.FTZ R196, R7, UR37, -R8.reuse ;  /* 0x0000002507c47c23 */ /* 0x100fe20008010808 */
[----:B------:R-:W-:-:S01]  /*5af0*/  FFMA.FTZ R7, R155, UR37, -R8 ;  /* 0x000000259b077c23 */ /* 0x000fc20008010808 */
        /* <DEDUP_REMOVED lines=22> */
[----:B------:R-:W0:Y:S08]  /*5c60*/  MUFU.EX2 R6, R200 ;  /* 0x000000c800067308 */ /* 0x000e300000000800 */
[----:B------:R-:W1:Y:S08]  /*5c70*/  MUFU.EX2 R179, R179 ;  /* 0x000000b300b37308 */ /* 0x000e700000000800 */
[----:B------:R-:W2:Y:S01]  /*5c80*/  MUFU.EX2 R7, R7 ;  /* 0x0000000700077308 */ /* 0x000ea20000000800 */
[----:B0-----:R-:W-:-:S01]  /*5c90*/  FFMA.FTZ R197, R6, R4, R9 ;  /* 0x0000000406c57223 */ /* 0x001fc20000010009 */
[----:B------:R-:W-:-:S03]  /*5ca0*/  WARPGROUP.DEPBAR.LE gsb0, 0x0 ;  /* 0x00008000000079c5 */ /* 0x000fc60000010000 */
[----:B------:R-:W-:-:S03]  /*5cb0*/  FADD.FTZ R200, R10, R197 ;  /* 0x000000c50ac87221 */ /* 0x000fc60000010000 */
[----:B------:R-:W0:Y:S01]  /*5cc0*/  MUFU.EX2 R155, R155 ;  /* 0x0000009b009b7308 */ /* 0x000e220000000800 */
[----:B-1----:R-:W-:-:S01]  /*5cd0*/  FFMA.FTZ R4, R179, R3, R196 ;  /* 0x00000003b3047223 */ /* 0x002fc200000100c4 */
[----:B------:R-:W-:-:S06]  /*5ce0*/  FADD.FTZ R3, R11, R200 ;  /* 0x000000c80b037221 */ /* 0x000fcc0000010000 */
        /* <DEDUP_REMOVED lines=8> */
[----:B------:R-:W-:Y:S01]  /*5d70*/  FADD.FTZ R4, R14, R3 ;  /* 0x000000030e047221 */ /* 0x000fe20000010000 */
[----:B------:R-:W-:-:S01]  /*5d80*/  FFMA.FTZ R191, R194, UR37, -R8 ;  /* 0x00000025c2bf7c23 */ /* 0x000fc20008010808 */
[----:B------:R-:W-:Y:S02]  /*5d90*/  FFMA.FTZ R194, R195, UR37, -R8 ;  /* 0x00000025c3c27c23 */ /* 0x000fe40008010808 */
[----:B------:R-:W-:-:S02]  /*5da0*/  FADD.FTZ R3, R15, R4 ;  /* 0x000000040f037221 */ /* 0x000fc40000010000 */
        /* <DEDUP_REMOVED lines=20> */
[----:B--2---:R-:W-:-:S01]  /*5ef0*/  FADD.FTZ R197, R171, R200 ;  /* 0x000000c8abc57221 */ /* 0x004fc20000010000 */
[----:B------:R-:W-:-:S04]  /*5f00*/  FADD.FTZ R200, R156, R3 ;  /* 0x000000039cc87221 */ /* 0x000fc80000010000 */
[----:B------:R-:W-:Y:S01]  /*5f10*/  FADD.FTZ R199, R157, R200 ;  /* 0x000000c89dc77221 */ /* 0x000fe20000010000 */
[----:B------:R-:W-:-:S01]  /*5f20*/  FFMA.FTZ R200, R203, UR37, -R8 ;  /* 0x00000025cbc87c23 */ /* 0x000fc20008010808 */
[----:B------:R-:W2:Y:S01]  /*5f30*/  MUFU.EX2 R178, R178 ;  /* 0x000000b200b27308 */ /* 0x000ea20000000800 */
[----:B0-----:R-:W-:-:S01]  /*5f40*/  FADD.FTZ R4, R174, R197 ;  /* 0x000000c5ae047221 */ /* 0x001fc20000010000 */
[----:B------:R-:W-:Y:S01]  /*5f50*/  FFMA.FTZ R197, R202, UR37, -R8 ;  /* 0x00000025cac57c23 */ /* 0x000fe20008010808 */
[----:B------:R-:W-:-:S01]  /*5f60*/  FADD.FTZ R202, R160, R199 ;  /* 0x000000c7a0ca7221 */ /* 0x000fc20000010000 */
[----:B------:R-:W-:-:S03]  /*5f70*/  FFMA.FTZ R199, R206, UR37, -R8 ;  /* 0x00000025cec77c23 */ /* 0x000fc60008010808 */
[----:B------:R-:W-:Y:S01]  /*5f80*/  FADD.FTZ R201, R161, R202 ;  /* 0x000000caa1c97221 */ /* 0x000fe20000010000 */
[----:B------:R-:W0:Y:S01]  /*5f90*/  MUFU.EX2 R5, R5 ;  /* 0x0000000500057308 */ /* 0x000e220000000800 */
[----:B-1----:R-:W-:-:S02]  /*5fa0*/  FADD.FTZ R3, R175, R4 ;  /* 0x00000004af037221 */ /* 0x002fc40000010000 */
[----:B------:R-:W-:-:S04]  /*5fb0*/  FADD.FTZ R202, R164, R201 ;  /* 0x000000c9a4ca7221 */ /* 0x000fc80000010000 */
[----:B------:R-:W-:Y:S01]  /*5fc0*/  FADD.FTZ R201, R165, R202 ;  /* 0x000000caa5c97221 */ /* 0x000fe20000010000 */
[----:B------:R-:W1:Y:S01]  /*5fd0*/  MUFU.EX2 R182, R182 ;  /* 0x000000b600b67308 */ /* 0x000e620000000800 */
[----:B--2---:R-:W-:-:S01]  /*5fe0*/  FADD.FTZ R4, R178, R3 ;  /* 0x00000003b2047221 */ /* 0x004fc20000010000 */
[----:B------:R-:W-:Y:S01]  /*5ff0*/  FFMA.FTZ R202, R207, UR37, -R8 ;  /* 0x00000025cfca7c23 */ /* 0x000fe20008010808 */
[----:B------:R-:W-:-:S01]  /*6000*/  FADD.FTZ R204, R168, R201 ;  /* 0x000000c9a8cc7221 */ /* 0x000fc20000010000 */
[----:B------:R-:W-:Y:S02]  /*6010*/  IMAD.U32 R207, RZ, RZ, UR54 ;  /* 0x00000036ffcf7e24 */ /* 0x000fe4000f8e00ff */
[----:B------:R-:W-:-:S01]  /*6020*/  FFMA.FTZ R201, R210, UR37, -R8 ;  /* 0x00000025d2c97c23 */ /* 0x000fc20008010808 */
[----:B------:R-:W-:Y:S01]  /*6030*/  FADD.FTZ R203, R169, R204 ;  /* 0x000000cca9cb7221 */ /* 0x000fe20000010000 */
[----:B------:R-:W2:Y:S01]  /*6040*/  MUFU.EX2 R183, R183 ;  /* 0x000000b700b77308 */ /* 0x000ea20000000800 */
[----:B0-----:R-:W-:-:S01]  /*6050*/  FADD.FTZ R3, R5, R4 ;  /* 0x0000000405037221 */ /* 0x001fc20000010000 */
[----:B------:R-:W-:Y:S01]  /*6060*/  @!P1 LEA R207, R207, UR41, 0x3 ;  /* 0x00000029cfcf9c11 */ /* 0x000fe2000f8e18ff */
[----:B------:R-:W-:-:S04]  /*6070*/  FADD.FTZ R204, R172, R203 ;  /* 0x000000cbaccc7221 */ /* 0x000fc80000010000 */
[----:B------:R-:W-:Y:S01]  /*6080*/  FADD.FTZ R205, R173, R204 ;  /* 0x000000ccadcd7221 */ /* 0x000fe20000010000 */
        /* <DEDUP_REMOVED lines=11> */
[----:B------:R-:W-:-:S05]  /*6140*/  IADD3 R3, -R231, 0xb, RZ ;  /* 0x0000000be7037810 */ /* 0x000fca0007ffe1ff */
[----:B------:R2:W-:Y:S06]  /*6150*/  BAR.ARV R3, 0x100 ;  /* 0x000400030000751d */ /* 0x0005ec0000002000 */
[----:B------:R-:W3:Y:S01]  /*6160*/  MUFU.EX2 R176, R176 ;  /* 0x000000b000b07308 */ /* 0x000ee20000000800 */
[----:B0-----:R-:W-:-:S01]  /*6170*/  FADD.FTZ R203, R191, R4 ;  /* 0x00000004bfcb7221 */ /* 0x001fc20000010000 */
[----:B--2---:R-:W-:-:S03]  /*6180*/  @!P1 VIADD R3, R207, 0x38840 ;  /* 0x00038840cf039836 */ /* 0x004fc60000000000 */
[----:B-1----:R-:W-:Y:S02]  /*6190*/  FADD.FTZ R4, R194, R203 ;  /* 0x000000cbc2047221 */ /* 0x002fe40000010000 */
[----:B------:R-:W-:Y:S01]  /*61a0*/  @!P1 PRMT R3, RZ, 0x654, R3 ;  /* 0x00000654ff039816 */ /* 0x000fe20000000003 */
[----:B------:R-:W0:Y:S03]  /*61b0*/  MUFU.EX2 R195, R195 ;  /* 0x000000c300c37308 */ /* 0x000e260000000800 */
[----:B------:R1:W-:Y:S05]  /*61c0*/  @!P1 SYNCS.ARRIVE.TRANS64.RED.A1T0 RZ, [R3+URZ], RZ ;  /* 0x000000ff03ff99a7 */ /* 0x0003ea000810043f */
[----:B------:R-:W2:Y:S01]  /*61d0*/  MUFU.EX2 R198, R198 ;  /* 0x000000c600c67308 */ /* 0x000ea20000000800 */
[----:B---3--:R-:W-:-:S04]  /*61e0*/  FADD.FTZ R206, R176, R205 ;  /* 0x000000cdb0ce7221 */ /* 0x008fc80000010000 */
[----:B------:R-:W-:-:S03]  /*61f0*/  FADD.FTZ R205, R177, R206 ;  /* 0x000000ceb1cd7221 */ /* 0x000fc60000010000 */
[----:B------:R-:W3:Y:S01]  /*6200*/  MUFU.EX2 R180, R180 ;  /* 0x000000b400b47308 */ /* 0x000ee20000000800 */
[----:B0-----:R-:W-:-:S07]  /*6210*/  FADD.FTZ R203, R195, R4 ;  /* 0x00000004c3cb7221 */ /* 0x001fce0000010000 */
[----:B------:R-:W0:Y:S01]  /*6220*/  MUFU.EX2 R197, R197 ;  /* 0x000000c500c57308 */ /* 0x000e220000000800 */
[----:B--2---:R-:W-:-:S01]  /*6230*/  FADD.FTZ R4, R198, R203 ;  /* 0x000000cbc6047221 */ /* 0x004fc20000010000 */
[--C-:B------:R-:W-:Y:S01]  /*6240*/  FFMA.FTZ R203, R214, UR37, -R8.reuse ;  /* 0x00000025d6cb7c23 */ /* 0x100fe20008010808 */
[----:B------:R-:W-:-:S05]  /*6250*/  FFMA.FTZ R8, R215, UR37, -R8 ;  /* 0x00000025d7087c23 */ /* 0x000fca0008010808 */
[----:B------:R-:W2:Y:S01]  /*6260*/  MUFU.EX2 R181, R181 ;  /* 0x000000b500b57308 */ /* 0x000ea20000000800 */
[----:B---3--:R-:W-:-:S07]  /*6270*/  FADD.FTZ R206, R180, R205 ;  /* 0x000000cdb4ce7221 */ /* 0x008fce0000010000 */
[----:B------:R-:W3:Y:S01]  /*6280*/  MUFU.EX2 R200, R200 ;  /* 0x000000c800c87308 */ /* 0x000ee20000000800 */
[----:B0-----:R-:W-:-:S07]  /*6290*/  FADD.FTZ R205, R197, R4 ;  /* 0x00000004c5cd7221 */ /* 0x001fce0000010000 */
[----:B------:R-:W0:Y:S01]  /*62a0*/  MUFU.EX2 R184, R184 ;  /* 0x000000b800b87308 */ /* 0x000e220000000800 */
[----:B--2---:R-:W-:-:S07]  /*62b0*/  FADD.FTZ R207, R181, R206 ;  /* 0x000000ceb5cf7221 */ /* 0x004fce0000010000 */
[----:B------:R-:W2:Y:S01]  /*62c0*/  MUFU.EX2 R199, R199 ;  /* 0x000000c700c77308 */ /* 0x000ea20000000800 */
[----:B---3--:R-:W-:-:S07]  /*62d0*/  FADD.FTZ R4, R200, R205 ;  /* 0x000000cdc8047221 */ /* 0x008fce0000010000 */
        /* <DEDUP_REMOVED lines=24> */
.L_x_1967:
[----:B------:R-:W-:Y:S01]  /*6460*/  UISETP.GT.AND UP1, UPT, UR53, UR52, UPT ;  /* 0x000000343500728c */ /* 0x000fe2000bf24270 */
[----:B------:R-:W-:Y:S01]  /*6470*/  F2FP.SATFINITE.E4M3.F32.PACK_AB_MERGE_C R5, R182, R5, RZ ;  /* 0x00000005b605723e */ /* 0x000fe200048070ff */
[----:B------:R-:W-:Y:S01]  /*6480*/  ULEA UR6, UR55, UR41, 0x3 ;  /* 0x0000002937067291 */ /* 0x000fe2000f8e183f */
[----:B------:R-:W-:Y:S01]  /*6490*/  F2FP.SATFINITE.E4M3.F32.PACK_AB_MERGE_C R11, R12, R11, RZ ;  /* 0x0000000b0c0b723e */ /* 0x000fe200048070ff */
[----:B------:R-:W-:Y:S01]  /*64a0*/  UIADD3 UR53, UR53, -0x1, URZ ;  /* 0xffffffff35357890 */ /* 0x000fe2000fffe03f */
[----:B------:R-:W-:Y:S01]  /*64b0*/  F2FP.SATFINITE.E4M3.F32.PACK_AB_MERGE_C R155, R158, R155, RZ ;  /* 0x0000009b9e9b723e */ /* 0x000fe200048070ff */
[----:B------:R-:W-:Y:S01]  /*64c0*/  UIADD3 UR6, UR6, 0x38860, URZ ;  /* 0x0003886006067890 */ /* 0x000fe2000fffe03f */
[----:B------:R-:W-:Y:S01]  /*64d0*/  PLOP3.LUT P3, PT, PT, PT, UP1, 0x80, 0x0 ;  /* 0x000000000000781c */ /* 0x000fe20003f6f018 */
[----:B------:R-:W-:Y:S01]  /*64e0*/  UMOV UR56, UR44 ;  /* 0x0000002c00387c82 */ /* 0x000fe20008000000 */
[----:B------:R-:W-:Y:S01]  /*64f0*/  F2FP.SATFINITE.E4M3.F32.PACK_AB_MERGE_C R15, R20, R15, RZ ;  /* 0x0000000f140f723e */ /* 0x000fe200048070ff */
[----:B------:R-:W-:Y:S01]  /*6500*/  UPRMT UR6, UR40, 0x654, UR6 ;  /* 0x0000065428067896 */ /* 0x000fe20008000006 */
[----:B------:R-:W-:Y:S01]  /*6510*/  F2FP.SATFINITE.E4M3.F32.PACK_AB_MERGE_C R163, R166, R163, RZ ;  /* 0x000000a3a6a3723e */ /* 0x000fe200048070ff */
[----:B------:R-:W-:Y:S01]  /*6520*/  UMOV UR55, UR54 ;  /* 0x0000003600377c82 */ /* 0x000fe20008000000 */
[----:B------:R-:W-:Y:S01]  /*6530*/  F2FP.SATFINITE.E4M3.F32.PACK_AB_MERGE_C R153, R154, R153, RZ ;  /* 0x000000999a99723e */ /* 0x000fe200048070ff */
[-C--:B------:R-:W-:Y:S01]  /*6540*/  FMUL.FTZ R24, R24, R6.reuse ;  /* 0x0000000618187220 */ /* 0x080fe20000410000 */
        /* <DEDUP_REMOVED lines=158> */
.L_x_1958:
[----:B------:R-:W-:-:S13]  /*6f30*/  ISETP.LE.AND P2, PT, RZ, UR53, PT ;  /* 0x00000035ff007c0c */ /* 0x000fda000bf43270 */
[----:B------:R-:W-:Y:S05]  /*6f40*/  @!P2 BRA `(.L_x_1969) ;  /* 0x0000002000c0a947 */ /* 0x000fea0003800000 */
[----:B------:R-:W-:Y:S01]  /*6f50*/  IMAD.MOV.U32 R7, RZ, RZ, R0 ;  /* 0x000000ffff077224 */ /* 0x000fe200078e0000 */
[----:B------:R-:W-:Y:S01]  /*6f60*/  UMOV UR52, UR44 ;  /* 0x0000002c00347c82 */ /* 0x000fe20008000000 */
[----:B------:R-:W-:Y:S01]  /*6f70*/  IMAD.MOV.U32 R5, RZ, RZ, R2 ;  /* 0x000000ffff057224 */ /* 0x000fe200078e0002 */
[----:B------:R-:W-:-:S06]  /*6f80*/  UMOV UR50, UR51 ;  /* 0x0000003300327c82 */ /* 0x000fcc0008000000 */
.L_x_1979:
        /* <DEDUP_REMOVED lines=9> */
.L_x_1971:
[----:B------:R-:W-:Y:S01]  /*7020*/  ULEA UR6, UR51, UR41, 0x3 ;  /* 0x0000002933067291 */ /* 0x000fe2000f8e183f */
[----:B------:R-:W-:-:S05]  /*7030*/  IMAD.U32 R0, RZ, RZ, UR44 ;  /* 0x0000002cff007e24 */ /* 0x000fca000f8e00ff */
[----:B------:R-:W-:-:S04]  /*7040*/  SHF.L.U32 R0, R0, 0x1f, RZ ;  /* 0x0000001f00007819 */ /* 0x000fc800000006ff */
[----:B------:R0:W1:Y:S01]  /*7050*/  SYNCS.PHASECHK.TRANS64.TRYWAIT P2, [UR6+0x38830], R0 ;  /* 0x03883000ff0075a7 */ /* 0x0000620008040146 */
[----:B------:R-:W-:Y:S05]  /*7060*/  @!P0 BRA `(.L_x_1972) ;  /* 0x0000000000048947 */ /* 0x000fea0003800000 */
[----:B------:R-:W-:Y:S01]  /*7070*/  BPT.TRAP 0x1 ;  /* 0x000000040000795c */ /* 0x000fe20000300000 */
.L_x_1972:
[----:B-1----:R-:W-:Y:S05]  /*7080*/  @P2 BRA `(.L_x_1970) ;  /* 0x0000000000082947 */ /* 0x002fea0003800000 */
[----:B------:R-:W1:Y:S02]  /*7090*/  SYNCS.PHASECHK.TRANS64.TRYWAIT P2, [UR6+0x38830], R0 ;  /* 0x03883000ff0075a7 */ /* 0x000e640008040146 */
[----:B-1----:R-:W-:Y:S05]  /*70a0*/  @!P2 BRA `(.L_x_1973) ;  /* 0x000000b40084a947 */ /* 0x002fea0003800000 */
.L_x_1970:
[----:B------:R-:W2:Y:S01]  /*70b0*/  S2R R2, SR_TID.X ;  /* 0x0000000000027919 */ /* 0x000ea20000002100 */
        /* <DEDUP_REMOVED lines=46> */
.L_x_1975:
[----:B------:R-:W-:Y:S01]  /*73a0*/  ULEA UR6, UR50, UR41, 0x3 ;  /* 0x0000002932067291 */ /* 0x000fe2000f8e183f */
[----:B------:R-:W-:-:S05]  /*73b0*/  IMAD.U32 R0, RZ, RZ, UR52 ;  /* 0x00000034ff007e24 */ /* 0x000fca000f8e00ff */
[----:B------:R-:W-:-:S04]  /*73c0*/  SHF.L.U32 R0, R0, 0x1f, RZ ;  /* 0x0000001f00007819 */ /* 0x000fc800000006ff */
[----:B------:R0:W1:Y:S01]  /*73d0*/  SYNCS.PHASECHK.TRANS64.TRYWAIT P2, [UR6+0x38850], R0 ;  /* 0x03885000ff0075a7 */ /* 0x0000620008040146 */
[----:B------:R-:W-:Y:S05]  /*73e0*/  @!P0 BRA `(.L_x_1976) ;  /* 0x0000000000048947 */ /* 0x000fea0003800000 */
[----:B------:R-:W-:Y:S01]  /*73f0*/  BPT.TRAP 0x1 ;  /* 0x000000040000795c */ /* 0x000fe20000300000 */
.L_x_1976:
[----:B-1----:R-:W-:Y:S05]  /*7400*/  @P2 BRA `(.L_x_1974) ;  /* 0x0000000000082947 */ /* 0x002fea0003800000 */
[----:B------:R-:W1:Y:S02]  /*7410*/  SYNCS.PHASECHK.TRANS64.TRYWAIT P2, [UR6+0x38850], R0 ;  /* 0x03885000ff0075a7 */ /* 0x000e640008040146 */
[----:B-1----:R-:W-:Y:S05]  /*7420*/  @!P2 BRA `(.L_x_1977) ;  /* 0x000000b000bca947 */ /* 0x002fea0003800000 */
.L_x_1974:
[----:B------:R-:W-:Y:S01]  /*7430*/  UIADD3 UR6, UR41, 0x400, URZ ;  /* 0x0000040029067890 */ /* 0x000fe2000fffe03f */
[----:B------:R-:W-:Y:S01]  /*7440*/  WARPGROUP.ARRIVE ;  /* 0x00000000000079c5 */ /* 0x000fe20000000000 */
[----:B------:R-:W-:Y:S01]  /*7450*/  UMOV UR7, 0x40000040 ;  /* 0x4000004000077882 */ /* 0x000fe20000000000 */
[----:B01----:R-:W-:Y:S01]  /*7460*/  FMNMX.FTZ R0, R152, R5, !PT ;  /* 0x0000000598007209 */ /* 0x003fe20007810000 */
[----:B------:R-:W-:Y:S01]  /*7470*/  USHF.R.U32.HI UR6, URZ, 0x4, UR6 ;  /* 0x000000043f067899 */ /* 0x000fe20008011606 */
[----:B------:R-:W-:Y:S02]  /*7480*/  IMAD.U32 R13, RZ, RZ, UR37 ;  /* 0x00000025ff0d7e24 */ /* 0x000fe4000f8e00ff */
        /* <DEDUP_REMOVED lines=79> */
[----:B------:R-:W-:-:S01]  /*7980*/  FADD.FTZ R6, -R0, R7 ;  /* 0x0000000700067221 */ /* 0x000fc20000010100 */
[----:B------:R-:W-:Y:S01]  /*7990*/  FFMA.FTZ R7, R2, R13, -8 ;  /* 0xc100000002077423 */ /* 0x000fe2000001000d */
[----:B------:R-:W-:Y:S02]  /*79a0*/  FMUL.FTZ R5, R5, UR37 ;  /* 0x0000002505057c20 */ /* 0x000fe40008410000 */
[----:B------:R-:W-:Y:S01]  /*79b0*/  FMUL.FTZ R6, R6, UR37 ;  /* 0x0000002506067c20 */ /* 0x000fe20008410000 */
[----:B------:R-:W-:-:S01]  /*79c0*/  FFMA.FTZ R9, R153, UR37, -R7 ;  /* 0x0000002599097c23 */ /* 0x000fc20008010807 */
[--C-:B------:R-:W-:Y:S01]  /*79d0*/  FFMA.FTZ R153, R173, UR37, -R7.reuse ;  /* 0x00000025ad997c23 */ /* 0x100fe20008010807 */
[----:B------:R-:W-:-:S01]  /*79e0*/  FFMA.FTZ R173, R193, UR37, -R7 ;  /* 0x00000025c1ad7c23 */ /* 0x000fc20008010807 */
[----:B------:R-:W-:-:S02]  /*79f0*/  IMAD.U32 R193, RZ, RZ, UR37 ;  /* 0x00000025ffc17e24 */ /* 0x000fc4000f8e00ff */
        /* <DEDUP_REMOVED lines=9> */
[--C-:B------:R-:W-:Y:S01]  /*7a90*/  FFMA.FTZ R155, R158, UR37, -R193.reuse ;  /* 0x000000259e9b7c23 */ /* 0x100fe200080108c1 */
        /* <DEDUP_REMOVED lines=29> */
[----:B------:R-:W-:Y:S01]  /*7c70*/  FFMA.FTZ R21, R169, UR37, -R7 ;  /* 0x00000025a9157c23 */ /* 0x000fe20008010807 */
        /* <DEDUP_REMOVED lines=11> */
[--C-:B------:R-:W-:Y:S01]  /*7d30*/  FFMA.FTZ R169, R189, UR37, -R7.reuse ;  /* 0x00000025bda97c23 */ /* 0x100fe20008010807 */
[----:B------:R-:W-:-:S01]  /*7d40*/  FFMA.FTZ R172, R192, UR37, -R7 ;  /* 0x00000025c0ac7c23 */ /* 0x000fc20008010807 */
[----:B------:R-:W1:Y:S01]  /*7d50*/  MUFU.EX2 R10, R10 ;  /* 0x0000000a000a7308 */ /* 0x000e620000000800 */
[----:B0-----:R-:W-:-:S01]  /*7d60*/  FADD.FTZ R201, R9, R4 ;  /* 0x0000000409c97221 */ /* 0x001fc20000010000 */
[--C-:B------:R-:W-:Y:S01]  /*7d70*/  FFMA.FTZ R184, R204, UR37, -R7.reuse ;  /* 0x00000025ccb87c23 */ /* 0x100fe20008010807 */
[----:B------:R-:W-:-:S01]  /*7d80*/  FFMA.FTZ R185, R205, UR37, -R7 ;  /* 0x00000025cdb97c23 */ /* 0x000fc20008010807 */
[--C-:B------:R-:W-:Y:S01]  /*7d90*/  FFMA.FTZ R188, R208, UR37, -R7.reuse ;  /* 0x00000025d0bc7c23 */ /* 0x100fe20008010807 */
[----:B------:R-:W-:-:S01]  /*7da0*/  FFMA.FTZ R189, R209, UR37, -R7 ;  /* 0x00000025d1bd7c23 */ /* 0x000fc20008010807 */
[--C-:B------:R-:W-:Y:S01]  /*7db0*/  FFMA.FTZ R192, R212, UR37, -R7.reuse ;  /* 0x00000025d4c07c23 */ /* 0x100fe20008010807 */
[----:B------:R-:W-:-:S01]  /*7dc0*/  FFMA.FTZ R7, R213, UR37, -R7 ;  /* 0x00000025d5077c23 */ /* 0x000fc20008010807 */
[----:B------:R-:W0:Y:S01]  /*7dd0*/  MUFU.EX2 R155, R155 ;  /* 0x0000009b009b7308 */ /* 0x000e220000000800 */
[----:B--2---:R-:W-:-:S07]  /*7de0*/  FADD.FTZ R4, R154, R3 ;  /* 0x000000039a047221 */ /* 0x004fce0000010000 */
[----:B------:R-:W2:Y:S01]  /*7df0*/  MUFU.EX2 R11, R11 ;  /* 0x0000000b000b7308 */ /* 0x000ea20000000800 */
[----:B-1----:R-:W-:-:S07]  /*7e00*/  FADD.FTZ R196, R10, R201 ;  /* 0x000000c90ac47221 */ /* 0x002fce0000010000 */
[----:B------:R-:W1:Y:S01]  /*7e10*/  MUFU.EX2 R158, R158 ;  /* 0x0000009e009e7308 */ /* 0x000e620000000800 */
[----:B0-----:R-:W-:-:S07]  /*7e20*/  FADD.FTZ R3, R155, R4 ;  /* 0x000000049b037221 */ /* 0x001fce0000010000 */
[----:B------:R-:W0:Y:S01]  /*7e30*/  MUFU.EX2 R12, R12 ;  /* 0x0000000c000c7308 */ /* 0x000e220000000800 */
[----:B------:R-:W-:Y:S02]  /*7e40*/  WARPGROUP.DEPBAR.LE gsb0, 0x0 ;  /* 0x00008000000079c5 */ /* 0x000fe40000010000 */
[----:B------:R-:W-:Y:S01]  /*7e50*/  WARPGROUP.ARRIVE ;  /* 0x00000000000079c5 */ /* 0x000fe20000000000 */
[----:B--2---:R-:W-:-:S05]  /*7e60*/  FADD.FTZ R201, R11, R196 ;  /* 0x000000c40bc97221 */ /* 0x004fca0000010000 */
[----:B------:R-:W2:Y:S01]  /*7e70*/  S2R R231, SR_TID.X ;  /* 0x0000000000e77919 */ /* 0x000ea20000002100 */
[----:B------:R-:W3:Y:S01]  /*7e80*/  MUFU.EX2 R159, R159 ;  /* 0x0000009f009f7308 */ /* 0x000ee20000000800 */
[----:B------:R-:W-:Y:S01]  /*7e90*/  QGMMA.64x256x32.F32.E4M3.E4M3 R24, R224, gdesc[UR4], R24, gsb0 ;  /* 0x03e00004e0187df3 */ /* 0x000fe20008000818 */
[----:B------:R-:W-:Y:S01]  /*7ea0*/  UIADD3 UR6, UR10, 0x4, URZ ;  /* 0x000000040a067890 */ /* 0x000fe2000fffe03f */
[----:B-1----:R-:W-:Y:S01]  /*7eb0*/  FADD.FTZ R4, R158, R3 ;  /* 0x000000039e047221 */ /* 0x002fe20000010000 */
[----:B------:R-:W-:-:S04]  /*7ec0*/  UMOV UR7, 0x40000040 ;  /* 0x4000004000077882 */ /* 0x000fc80000000000 */
[----:B------:R-:W1:Y:S01]  /*7ed0*/  MUFU.EX2 R13, R13 ;  /* 0x0000000d000d7308 */ /* 0x000e620000000800 */
[----:B0-----:R-:W-:-:S07]  /*7ee0*/  FADD.FTZ R194, R12, R201 ;  /* 0x000000c90cc27221 */ /* 0x001fce0000010000 */
[----:B------:R-:W0:Y:S01]  /*7ef0*/  MUFU.EX2 R162, R162 ;  /* 0x000000a200a27308 */ /* 0x000e220000000800 */
[----:B---3--:R-:W-:-:S07]  /*7f00*/  FADD.FTZ R3, R159, R4 ;  /* 0x000000049f037221 */ /* 0x008fce0000010000 */
[----:B------:R-:W3:Y:S01]  /*7f10*/  MUFU.EX2 R14, R14 ;  /* 0x0000000e000e7308 */ /* 0x000ee20000000800 */
[----:B-1----:R-:W-:-:S01]  /*7f20*/  FADD.FTZ R201, R13, R194 ;  /* 0x000000c20dc97221 */ /* 0x002fc20000010000 */
[--C-:B------:R-:W-:Y:S01]  /*7f30*/  FFMA.FTZ R194, R195, UR37, -R193.reuse ;  /* 0x00000025c3c27c23 */ /* 0x100fe200080108c1 */
[----:B------:R-:W-:-:S01]  /*7f40*/  FFMA.FTZ R195, R198, UR37, -R193 ;  /* 0x00000025c6c37c23 */ /* 0x000fc200080108c1 */
[----:B--2---:R-:W-:-:S04]  /*7f50*/  SHF.R.U32.HI R231, RZ, 0x7, R231 ;  /* 0x00000007ffe77819 */ /* 0x004fc800000116e7 */
[----:B------:R-:W1:Y:S01]  /*7f60*/  MUFU.EX2 R163, R163 ;  /* 0x000000a300a37308 */ /* 0x000e620000000800 */
[----:B0-----:R-:W-:-:S07]  /*7f70*/  FADD.FTZ R4, R162, R3 ;  /* 0x00000003a2047221 */ /* 0x001fce0000010000 */
        /* <DEDUP_REMOVED lines=14> */
[----:B------:R-:W-:-:S06]  /*8060*/  FFMA.FTZ R196, R199, UR37, -R193 ;  /* 0x00000025c7c47c23 */ /* 0x000fcc00080108c1 */
        /* <DEDUP_REMOVED lines=8> */
[----:B------:R-:W-:-:S06]  /*80f0*/  FFMA.FTZ R198, R202, UR37, -R193 ;  /* 0x00000025cac67c23 */ /* 0x000fcc00080108c1 */
        /* <DEDUP_REMOVED lines=17> */
[----:B------:R-:W-:Y:S01]  /*8210*/  FFMA.FTZ R200, R206, UR37, -R193 ;  /* 0x00000025cec87c23 */ /* 0x000fe200080108c1 */
[----:B------:R-:W-:-:S05]  /*8220*/  IADD3 R206, -R231, 0xb, RZ ;  /* 0x0000000be7ce7810 */ /* 0x000fca0007ffe1ff */
[----:B------:R-:W2:Y:S01]  /*8230*/  MUFU.EX2 R183, R183 ;  /* 0x000000b700b77308 */ /* 0x000ea20000000800 */
[----:B-1----:R-:W-:-:S07]  /*8240*/  FADD.FTZ R4, R182, R3 ;  /* 0x00000003b6047221 */ /* 0x002fce0000010000 */
[----:B------:R-:W1:Y:S01]  /*8250*/  MUFU.EX2 R165, R165 ;  /* 0x000000a500a57308 */ /* 0x000e620000000800 */
[----:B0-----:R-:W-:-:S01]  /*8260*/  FADD.FTZ R202, R164, R201 ;  /* 0x000000c9a4ca7221 */ /* 0x001fc20000010000 */
[----:B------:R-:W-:Y:S01]  /*8270*/  FFMA.FTZ R201, R207, UR37, -R193 ;  /* 0x00000025cfc97c23 */ /* 0x000fe200080108c1 */
[----:B------:R-:W-:-:S05]  /*8280*/  IMAD.U32 R207, RZ, RZ, UR51 ;  /* 0x00000033ffcf7e24 */ /* 0x000fca000f8e00ff */
[----:B------:R-:W0:Y:S01]  /*8290*/  MUFU.EX2 R186, R186 ;  /* 0x000000ba00ba7308 */ /* 0x000e220000000800 */
[----:B--2---:R-:W-:-:S01]  /*82a0*/  FADD.FTZ R3, R183, R4 ;  /* 0x00000004b7037221 */ /* 0x004fc20000010000 */
[----:B------:R-:W-:-:S06]  /*82b0*/  @!P1 LEA R207, R207, UR41, 0x3 ;  /* 0x00000029cfcf9c11 */ /* 0x000fcc000f8e18ff */
        /* <DEDUP_REMOVED lines=10> */
[----:B------:R-:W-:-:S06]  /*8360*/  FFMA.FTZ R202, R210, UR37, -R193 ;  /* 0x00000025d2ca7c23 */ /* 0x000fcc00080108c1 */
[----:B------:R-:W0:Y:S01]  /*8370*/  MUFU.EX2 R191, R191 ;  /* 0x000000bf00bf7308 */ /* 0x000e220000000800 */
[----:B--2---:R-:W-:-:S07]  /*8380*/  FADD.FTZ R4, R190, R3 ;  /* 0x00000003be047221 */ /* 0x004fce0000010000 */
[----:B------:R-:W2:Y:S01]  /*8390*/  MUFU.EX2 R173, R173 ;  /* 0x000000ad00ad7308 */ /* 0x000ea20000000800 */
[----:B-1----:R-:W-:-:S01]  /*83a0*/  FADD.FTZ R204, R172, R203 ;  /* 0x000000cbaccc7221 */ /* 0x002fc20000010000 */
[----:B------:R-:W-:Y:S01]  /*83b0*/  FFMA.FTZ R203, R211, UR37, -R193 ;  /* 0x00000025d3cb7c23 */ /* 0x000fe200080108c1 */
[----:B------:R-:W-:Y:S02]  /*83c0*/  WARPGROUP.DEPBAR.LE gsb0, 0x0 ;  /* 0x00008000000079c5 */ /* 0x000fe40000010000 */
[----:B------:R-:W-:-:S03]  /*83d0*/  WARPGROUP.ARRIVE ;  /* 0x00000000000079c5 */ /* 0x000fc60000000000 */
[----:B------:R-:W1:Y:S01]  /*83e0*/  MUFU.EX2 R194, R194 ;  /* 0x000000c200c27308 */ /* 0x000e620000000800 */
[----:B0-----:R-:W-:-:S02]  /*83f0*/  FADD.FTZ R3, R191, R4 ;  /* 0x00000004bf037221 */ /* 0x001fc40000010000 */
[----:B------:R-:W-:Y:S01]  /*8400*/  QGMMA.64x256x32.F32.E4M3.E4M3 R24, R220, gdesc[UR4], R24, gsb0 ;  /* 0x03e00004dc187df3 */ /* 0x000fe20008000818 */
[----:B------:R-:W-:Y:S01]  /*8410*/  UIADD3 UR6, UR10, 0x6, URZ ;  /* 0x000000060a067890 */ /* 0x000fe2000fffe03f */
[----:B--2---:R-:W-:Y:S01]  /*8420*/  FADD.FTZ R205, R173, R204 ;  /* 0x000000ccadcd7221 */ /* 0x004fe20000010000 */
[----:B------:R-:W-:Y:S02]  /*8430*/  UMOV UR7, 0x40000040 ;  /* 0x4000004000077882 */ /* 0x000fe40000000000 */
[----:B------:R-:W0:Y:S08]  /*8440*/  MUFU.EX2 R176, R176 ;  /* 0x000000b000b07308 */ /* 0x000e300000000800 */
        /* <DEDUP_REMOVED lines=8> */
[--C-:B------:R-:W-:Y:S01]  /*84d0*/  FFMA.FTZ R204, R214, UR37, -R193.reuse ;  /* 0x00000025d6cc7c23 */ /* 0x100fe200080108c1 */
[----:B------:R-:W-:-:S05]  /*84e0*/  FFMA.FTZ R193, R215, UR37, -R193 ;  /* 0x00000025d7c17c23 */ /* 0x000fca00080108c1 */
[----:B------:R-:W-:Y:S01]  /*84f0*/  MUFU.EX2 R198, R198 ;  /* 0x000000c600c67308 */ /* 0x000fe20000000800 */
[----:B0-----:R-:W-:-:S07]  /*8500*/  FADD.FTZ R3, R196, R3 ;  /* 0x00000003c4037221 */ /* 0x001fce0000010000 */
[----:B------:R-:W0:Y:S01]  /*8510*/  MUFU.EX2 R181, R181 ;  /* 0x000000b500b57308 */ /* 0x000e220000000800 */
[----:B--2---:R-:W-:-:S07]  /*8520*/  FADD.FTZ R4, R180, R205 ;  /* 0x000000cdb4047221 */ /* 0x004fce0000010000 */
[----:B------:R-:W-:Y:S08]  /*8530*/  MUFU.EX2 R199, R199 ;  /* 0x000000c700c77308 */ /* 0x000ff00000000800 */
[----:B------:R-:W1:Y:S01]  /*8540*/  MUFU.EX2 R184, R184 ;  /* 0x000000b800b87308 */ /* 0x000e620000000800 */
[----:B0-----:R-:W-:-:S07]  /*8550*/  FADD.FTZ R205, R181, R4 ;  /* 0x00000004b5cd7221 */ /* 0x001fce0000010000 */
[----:B------:R-:W0:Y:S08]  /*8560*/  MUFU.EX2 R200, R200 ;  /* 0x000000c800c87308 */ /* 0x000e300000000800 */
[----:B------:R-:W-:Y:S01]  /*8570*/  MUFU.EX2 R185, R185 ;  /* 0x000000b900b97308 */ /* 0x000fe20000000800 */
[----:B-1----:R-:W-:-:S07]  /*8580*/  FADD.FTZ R4, R184, R205 ;  /* 0x000000cdb8047221 */ /* 0x002fce0000010000 */
[----:B------:R-:W1:Y:S08]  /*8590*/  MUFU.EX2 R201, R201 ;  /* 0x000000c900c97308 */ /* 0x000e700000000800 */
[----:B------:R-:W-:Y:S08]  /*85a0*/  MUFU.EX2 R188, R188 ;  /* 0x000000bc00bc7308 */ /* 0x000ff00000000800 */
[----:B------:R-:W2:Y:S08]  /*85b0*/  MUFU.EX2 R202, R202 ;  /* 0x000000ca00ca7308 */ /* 0x000eb00000000800 */
[----:B------:R-:W-:Y:S08]  /*85c0*/  MUFU.EX2 R189, R189 ;  /* 0x000000bd00bd7308 */ /* 0x000ff00000000800 */
[----:B------:R-:W3:Y:S08]  /*85d0*/  MUFU.EX2 R203, R203 ;  /* 0x000000cb00cb7308 */ /* 0x000ef00000000800 */
[----:B------:R-:W-:Y:S08]  /*85e0*/  MUFU.EX2 R192, R192 ;  /* 0x000000c000c07308 */ /* 0x000ff00000000800 */
[----:B------:R-:W4:Y:S08]  /*85f0*/  MUFU.EX2 R204, R204 ;  /* 0x000000cc00cc7308 */ /* 0x000f300000000800 */
[----:B------:R-:W-:Y:S08]  /*8600*/  MUFU.EX2 R7, R7 ;  /* 0x0000000700077308 */ /* 0x000ff00000000800 */
[----:B------:R-:W5:Y:S01]  /*8610*/  MUFU.EX2 R193, R193 ;  /* 0x000000c100c17308 */ /* 0x000f620000000800 */
[----:B------:R-:W-:-:S02]  /*8620*/  WARPGROUP.DEPBAR.LE gsb0, 0x0 ;  /* 0x00008000000079c5 */ /* 0x000fc40000010000 */
[----:B------:R-:W-:-:S06]  /*8630*/  WARPGROUP.ARRIVE ;  /* 0x00000000000079c5 */ /* 0x000fcc0000000000 */
[----:B------:R-:W-:Y:S03]  /*8640*/  QGMMA.64x256x32.F32.E4M3.E4M3 R24, R216, gdesc[UR4], R24, gsb0 ;  /* 0x03e00004d8187df3 */ /* 0x000fe60008000818 */
[----:B------:R-:W-:Y:S02]  /*8650*/  WARPGROUP.DEPBAR.LE gsb0, 0x0 ;  /* 0x00008000000079c5 */ /* 0x000fe40000010000 */
[----:B------:R0:W-:Y:S06]  /*8660*/  BAR.ARV R206, 0x100 ;  /* 0x000400ce0000751d */ /* 0x0001ec0000002000 */
[----:B0-----:R-:W-:-:S01]  /*8670*/  FADD.FTZ R206, R198, R3 ;  /* 0x00000003c6ce7221 */ /* 0x001fc20000010000 */
[----:B------:R-:W-:-:S03]  /*8680*/  @!P1 VIADD R3, R207, 0x38840 ;  /* 0x00038840cf039836 */ /* 0x000fc60000000000 */
[----:B------:R-:W-:Y:S02]  /*8690*/  FADD.FTZ R207, R199, R206 ;  /* 0x000000cec7cf7221 */ /* 0x000fe40000010000 */
[----:B------:R-:W-:Y:S02]  /*86a0*/  @!P1 PRMT R3, RZ, 0x654, R3 ;  /* 0x00000654ff039816 */ /* 0x000fe40000000003 */
[----:B------:R-:W-:Y:S02]  /*86b0*/  FADD.FTZ R206, R200, R207 ;  /* 0x000000cfc8ce7221 */ /* 0x000fe40000010000 */
[----:B------:R0:W-:Y:S02]  /*86c0*/  @!P1 SYNCS.ARRIVE.TRANS64.RED.A1T0 RZ, [R3+URZ], RZ ;  /* 0x000000ff03ff99a7 */ /* 0x0001e4000810043f */
[----:B-1----:R-:W-:-:S04]  /*86d0*/  FADD.FTZ R205, R201, R206 ;  /* 0x000000cec9cd7221 */ /* 0x002fc80000010000 */
[----:B--2---:R-:W-:Y:S01]  /*86e0*/  FADD.FTZ R206, R202, R205 ;  /* 0x000000cdcace7221 */ /* 0x004fe20000010000 */
[----:B0-----:R-:W-:-:S03]  /*86f0*/  FADD.FTZ R3, R185, R4 ;  /* 0x00000004b9037221 */ /* 0x001fc60000010000 */
[----:B---3--:R-:W-:Y:S01]  /*8700*/  FADD.FTZ R205, R203, R206 ;  /* 0x000000cecbcd7221 */ /* 0x008fe20000010000 */
[----:B------:R-:W-:-:S03]  /*8710*/  FADD.FTZ R4, R188, R3 ;  /* 0x00000003bc047221 */ /* 0x000fc60000010000 */
[----:B----4-:R-:W-:Y:S01]  /*8720*/  FADD.FTZ R206, R204, R205 ;  /* 0x000000cdccce7221 */ /* 0x010fe20000010000 */
[----:B------:R-:W-:-:S04]  /*8730*/  FADD.FTZ R3, R189, R4 ;  /* 0x00000004bd037221 */ /* 0x000fc80000010000 */
[----:B------:R-:W-:Y:S01]  /*8740*/  FADD.FTZ R4, R192, R3 ;  /* 0x00000003c0047221 */ /* 0x000fe20000010000 */
[----:B-----5:R-:W-:-:S03]  /*8750*/  FADD.FTZ R3, R193, R206 ;  /* 0x000000cec1037221 */ /* 0x020fc60000010000 */
[----:B------:R-:W-:Y:S01]  /*8760*/  FADD.FTZ R4, R7, R4 ;  /* 0x0000000407047221 */ /* 0x000fe20000010000 */
[----:B------:R-:W-:Y:S06]  /*8770*/  @!P0 BRA `(.L_x_1978) ;  /* 0x0000000000048947 */ /* 0x000fec0003800000 */
[----:B------:R-:W-:Y:S01]  /*8780*/  BPT.TRAP 0x1 ;  /* 0x000000040000795c */ /* 0x000fe20000300000 */
.L_x_1978:
        /* <DEDUP_REMOVED lines=172> */
.L_x_1969:
[----:B------:R-:W-:Y:S06]  /*9250*/  BAR.ARV 0x8, 0x180 ;  /* 0x0206000000007b1d */ /* 0x000fec0000002000 */
[----:B------:R-:W-:Y:S05]  /*9260*/  @!P0 BRA `(.L_x_1980) ;  /* 0x0000000000048947 */ /* 0x000fea0003800000 */
[----:B------:R-:W-:Y:S01]  /*9270*/  BPT.TRAP 0x1 ;  /* 0x000000040000795c */ /* 0x000fe20000300000 */
.L_x_1980:
[----:B------:R-:W-:Y:S01]  /*9280*/  ULEA UR14, UR51, UR41, 0x3 ;  /* 0x00000029330e7291 */ /* 0x000fe2000f8e183f */
[----:B------:R-:W-:-:S05]  /*9290*/  IMAD.U32 R5, RZ, RZ, UR44 ;  /* 0x0000002cff057e24 */ /* 0x000fca000f8e00ff */
[----:B------:R-:W-:-:S04]  /*92a0*/  SHF.L.U32 R5, R5, 0x1f, RZ ;  /* 0x0000001f05057819 */ /* 0x000fc800000006ff */
[----:B------:R0:W1:Y:S01]  /*92b0*/  SYNCS.PHASECHK.TRANS64.TRYWAIT P1, [UR14+0x38850], R5 ;  /* 0x03885005ff0075a7 */ /* 0x000062000802014e */
[----:B------:R-:W-:Y:S05]  /*92c0*/  @!P0 BRA `(.L_x_1981) ;  /* 0x0000000000048947 */ /* 0x000fea0003800000 */
[----:B------:R-:W-:Y:S01]  /*92d0*/  BPT.TRAP 0x1 ;  /* 0x000000040000795c */ /* 0x000fe20000300000 */
.L_x_1981:
[----:B-1----:R-:W-:Y:S05]  /*92e0*/  @P1 BRA `(.L_x_1982) ;  /* 0x0000000000081947 */ /* 0x002fea0003800000 */
[----:B------:R-:W1:Y:S02]  /*92f0*/  SYNCS.PHASECHK.TRANS64.TRYWAIT P1, [UR14+0x38850], R5 ;  /* 0x03885005ff0075a7 */ /* 0x000e64000802014e */
[----:B-1----:R-:W-:Y:S05]  /*9300*/  @!P1 BRA `(.L_x_1983) ;  /* 0x00000094001c9947 */ /* 0x002fea0003800000 */
.L_x_1982:
[----:B------:R-:W-:Y:S01]  /*9310*/  UIADD3 UR41, UR41, 0x400, URZ ;  /* 0x0000040029297890 */ /* 0x000fe2000fffe03f */
[----:B------:R-:W-:Y:S01]  /*9320*/  WARPGROUP.ARRIVE ;  /* 0x00000000000079c5 */ /* 0x000fe20000000000 */
[----:B------:R-:W-:Y:S01]  /*9330*/  UMOV UR7, 0x40000040 ;  /* 0x4000004000077882 */ /* 0x000fe20000000000 */
[----:B------:R-:W-:Y:S01]  /*9340*/  ULDC.64 UR10, c[0x0][0x9a0] ;  /* 0x00026800000a7ab9 */ /* 0x000fe20000000a00 */
[----:B------:R-:W-:Y:S01]  /*9350*/  USHF.R.U32.HI UR41, URZ, 0x4, UR41 ;  /* 0x000000043f297899 */ /* 0x000fe20008011629 */
[----:B01----:R-:W-:Y:S01]  /*9360*/  IMAD.MOV.U32 R5, RZ, RZ, 0x3f800000 ;  /* 0x3f800000ff057424 */ /* 0x003fe200078e00ff */
[----:B------:R-:W-:Y:S02]  /*9370*/  UISETP.NE.U32.AND UP0, UPT, UR10, URZ, UPT ;  /* 0x0000003f0a00728c */ /* 0x000fe4000bf05070 */
[----:B------:R-:W-:Y:S02]  /*9380*/  ULOP3.LUT UR41, UR41, 0x3fff, URZ, 0xc0, !UPT ;  /* 0x00003fff29297892 */ /* 0x000fe4000f8ec03f */
[----:B------:R-:W-:-:S02]  /*9390*/  UISETP.NE.AND.EX UP0, UPT, UR11, URZ, UPT, UP0 ;  /* 0x0000003f0b00728c */ /* 0x000fc4000bf05300 */
[----:B------:R-:W-:-:S04]  /*93a0*/  ULOP3.LUT UR8, UR41, 0x10000, URZ, 0xfc, !UPT ;  /* 0x0001000029087892 */ /* 0x000fc8000f8efc3f */
[----:B------:R-:W-:Y:S01]  /*93b0*/  ULEA UR8, UR51, UR8, 0xb ;  /* 0x0000000833087291 */ /* 0x000fe2000f8e583f */
[----:B------:R-:W-:-:S03]  /*93c0*/  PLOP3.LUT P1, PT, PT, PT, UP0, 0x80, 0x0 ;  /* 0x000000000000781c */ /* 0x000fc60003f2f008 */
[----:B------:R-:W-:Y:S01]  /*93d0*/  UIADD3 UR4, UR8, 0x2, URZ ;  /* 0x0000000208047890 */ /* 0x000fe2000fffe03f */
[----:B------:R-:W-:Y:S02]  /*93e0*/  @UP0 ULDC.64 UR12, c[0x0][0x9c8] ;  /* 0x00027200000c0ab9 */ /* 0x000fe40000000a00 */
[----:B------:R-:W-:-:S06]  /*93f0*/  UMOV UR6, UR8 ;  /* 0x0000000800067c82 */ /* 0x000fcc0008000000 */
[----:B------:R-:W-:Y:S01]  /*9400*/  QGMMA.64x256x32.F32.E4M3.E4M3 R24, R228, gdesc[UR4], R24, gsb0 ;  /* 0x03e00004e4187df3 */ /* 0x000fe20008000818 */
[----:B------:R-:W-:Y:S01]  /*9410*/  UMOV UR7, 0x40000040 ;  /* 0x4000004000077882 */ /* 0x000fe20000000000 */
[----:B------:R-:W-:Y:S01]  /*9420*/  UMOV UR6, UR4 ;  /* 0x0000000400067c82 */ /* 0x000fe20008000000 */
[----:B------:R-:W-:Y:S01]  /*9430*/  @UP0 UIMAD.WIDE.U32 UR4, UR43, UR12, URZ ;  /* 0x0000000c2b0402a5 */ /* 0x000fe2000f8e003f */
[----:B------:R-:W-:Y:S02]  /*9440*/  WARPGROUP.DEPBAR.LE gsb0, 0x0 ;  /* 0x00008000000079c5 */ /* 0x000fe40000010000 */
[----:B------:R-:W-:-:S15]  /*9450*/  WARPGROUP.ARRIVE ;  /* 0x00000000000079c5 */ /* 0x000fde0000000000 */
[----:B------:R-:W-:-:S07]  /*9460*/  NOP ;  /* 0x0000000000007918 */ /* 0x000fce0000000000 */
[----:B------:R-:W-:Y:S01]  /*9470*/  QGMMA.64x256x32.F32.E4M3.E4M3 R24, R224, gdesc[UR4], R24, gsb0 ;  /* 0x03e00004e0187df3 */ /* 0x000fe20008000818 */
[----:B------:R-:W-:Y:S02]  /*9480*/  @UP0 USHF.R.S32.HI UR6, URZ, 0x1f, UR43 ;  /* 0x0000001f3f060899 */ /* 0x000fe4000801142b */
[----:B------:R-:W-:Y:S02]  /*9490*/  @UP0 USHF.R.S32.HI UR7, URZ, 0x1f, UR36 ;  /* 0x0000001f3f070899 */ /* 0x000fe40008011424 */
[----:B------:R-:W-:-:S04]  /*94a0*/  @UP0 UIMAD UR6, UR6, UR12, URZ ;  /* 0x0000000c060602a4 */ /* 0x000fc8000f8e023f */
[----:B------:R-:W-:-:S03]  /*94b0*/  @UP0 UIMAD UR6, UR43, UR13, UR6 ;  /* 0x0000000d2b0602a4 */ /* 0x000fc6000f8e0206 */
[----:B------:R-:W-:Y:S01]  /*94c0*/  @UP0 ULDC.64 UR12, c[0x0][0x9d0] ;  /* 0x00027400000c0ab9 */ /* 0x000fe20000000a00 */
[----:B------:R-:W-:Y:S02]  /*94d0*/  @UP0 UIADD3 UR5, UR5, UR6, URZ ;  /* 0x0000000605050290 */ /* 0x000fe4000fffe03f */
[----:B------:R-:W-:Y:S02]  /*94e0*/  @UP0 UIMAD UR7, UR7, UR12, URZ ;  /* 0x0000000c070702a4 */ /* 0x000fe4000f8e023f */
[----:B------:R-:W-:Y:S02]  /*94f0*/  UIADD3 UR6, UR8, 0x4, URZ ;  /* 0x0000000408067890 */ /* 0x000fe4000fffe03f */
[----:B------:R-:W-:Y:S02]  /*9500*/  @UP0 UIMAD UR9, UR36, UR13, UR7 ;  /* 0x0000000d240902a4 */ /* 0x000fe4000f8e0207 */
[----:B------:R-:W-:Y:S01]  /*9510*/  @UP0 UIMAD.WIDE.U32 UR4, UR36, UR12, UR4 ;  /* 0x0000000c240402a5 */ /* 0x000fe2000f8e0004 */
[----:B------:R-:W-:-:S03]  /*9520*/  UMOV UR7, 0x40000040 ;  /* 0x4000004000077882 */ /* 0x000fc60000000000 */
[----:B------:R-:W-:Y:S02]  /*9530*/  @UP0 UIADD3 UR5, UR5, UR9, URZ ;  /* 0x0000000905050290 */ /* 0x000fe4000fffe03f */
[----:B------:R-:W-:Y:S01]  /*9540*/  UIADD3 UR8, UR8, 0x6, URZ ;  /* 0x0000000608087890 */ /* 0x000fe2000fffe03f */
[----:B------:R-:W0:Y:S01]  /*9550*/  SHFL.BFLY PT, R9, R4, 0x2, 0x1f ;  /* 0x0c401f0004097f89 */ /* 0x000e2200000e0000 */
[----:B------:R-:W-:Y:S02]  /*9560*/  WARPGROUP.DEPBAR.LE gsb0, 0x0 ;  /* 0x00008000000079c5 */ /* 0x000fe40000010000 */
[----:B------:R-:W-:-:S06]  /*9570*/  WARPGROUP.ARRIVE ;  /* 0x00000000000079c5 */ /* 0x000fcc0000000000 */
[----:B------:R-:W-:Y:S01]  /*9580*/  QGMMA.64x256x32.F32.E4M3.E4M3 R24, R220, gdesc[UR4], R24, gsb0 ;  /* 0x03e00004dc187df3 */ /* 0x000fe20008000818 */
[----:B------:R-:W-:-:S04]  /*9590*/  @UP0 ULEA UR6, UP1, UR4, UR10, 0x2 ;  /* 0x0000000a04060291 */ /* 0x000fc8000f82103f */
[----:B------:R-:W-:Y:S02]  /*95a0*/  @UP0 ULEA.HI.X UR7, UR4, UR11, UR5, 0x2, UP1 ;  /* 0x0000000b04070291 */ /* 0x000fe400088f1405 */
[----:B------:R-:W-:-:S04]  /*95b0*/  IMAD.U32 R6, RZ, RZ, UR6 ;  /* 0x00000006ff067e24 */ /* 0x000fc8000f8e00ff */
[----:B------:R-:W-:-:S05]  /*95c0*/  IMAD.U32 R7, RZ, RZ, UR7 ;  /* 0x00000007ff077e24 */ /* 0x000fca000f8e00ff */
[----:B------:R1:W2:Y:S01]  /*95d0*/  @P1 LDG.E R5, desc[UR48][R6.64] ;  /* 0x0000003006051981 */ /* 0x0002a2000c1e1900 */
[----:B------:R-:W-:Y:S01]  /*95e0*/  UMOV UR6, UR8 ;  /* 0x0000000800067c82 */ /* 0x000fe20008000000 */
[----:B------:R-:W-:Y:S02]  /*95f0*/  UMOV UR7, 0x40000040 ;  /* 0x4000004000077882 */ /* 0x000fe40000000000 */
[----:B------:R-:W3:Y:S01]  /*9600*/  SHFL.BFLY PT, R10, R3, 0x2, 0x1f ;  /* 0x0c401f00030a7f89 */ /* 0x000ee200000e0000 */
[----:B0-----:R-:W-:-:S05]  /*9610*/  FADD.FTZ R9, R9, R4 ;  /* 0x0000000409097221 */ /* 0x001fca0000010000 */
[----:B------:R-:W0:Y:S01]  /*9620*/  SHFL.BFLY PT, R8, R9, 0x1, 0x1f ;  /* 0x0c201f0009087f89 */ /* 0x000e2200000e0000 */
[----:B---3--:R-:W-:-:S05]  /*9630*/  FADD.FTZ R10, R10, R3 ;  /* 0x000000030a0a7221 */ /* 0x008fca0000010000 */
[----:B------:R-:W3:Y:S01]  /*9640*/  SHFL.BFLY PT, R11, R10, 0x1, 0x1f ;  /* 0x0c201f000a0b7f89 */ /* 0x000ee200000e0000 */
[----:B0-----:R-:W-:-:S05]  /*9650*/  FADD.FTZ R12, R9, R8 ;  /* 0x00000008090c7221 */ /* 0x001fca0000010000 */
[C---:B------:R-:W-:Y:S01]  /*9660*/  FSETP.NE.FTZ.AND P1, PT, R12.reuse, RZ, PT ;  /* 0x000000ff0c00720b */ /* 0x040fe20003f35000 */
[----:B------:R-:W-:Y:S01]  /*9670*/  FMUL.FTZ R8, R12, 0.00390625 ;  /* 0x3b8000000c087820 */ /* 0x000fe20000410000 */
[----:B-1----:R-:W-:-:S04]  /*9680*/  IMAD.MOV.U32 R6, RZ, RZ, RZ ;  /* 0x000000ffff067224 */ /* 0x002fc800078e00ff */
[----:B------:R-:W-:Y:S01]  /*9690*/  FSETP.NE.FTZ.AND P2, PT, R8, RZ, PT ;  /* 0x000000ff0800720b */ /* 0x000fe20003f55000 */
[----:B---3--:R-:W-:-:S04]  /*96a0*/  FADD.FTZ R11, R10, R11 ;  /* 0x0000000b0a0b7221 */ /* 0x008fc80000010000 */
[----:B------:R-:W-:Y:S02]  /*96b0*/  FMUL.FTZ R13, R11, 0.00390625 ;  /* 0x3b8000000b0d7820 */ /* 0x000fe40000410000 */
[----:B------:R0:W-:Y:S03]  /*96c0*/  @P1 MUFU.RCP R6, R12 ;  /* 0x0000000c00061308 */ /* 0x0001e60000001000 */
[----:B------:R-:W-:Y:S02]  /*96d0*/  FSETP.NE.FTZ.AND P3, PT, R13, RZ, PT ;  /* 0x000000ff0d00720b */ /* 0x000fe40003f75000 */
[----:B------:R-:W-:Y:S01]  /*96e0*/  FSETP.NE.FTZ.AND P1, PT, R11, RZ, PT ;  /* 0x000000ff0b00720b */ /* 0x000fe20003f35000 */
[----:B------:R-:W-:Y:S02]  /*96f0*/  IMAD.MOV.U32 R10, RZ, RZ, RZ ;  /* 0x000000ffff0a7224 */ /* 0x000fe400078e00ff */
[----:B------:R-:W-:Y:S08]  /*9700*/  @P2 MUFU.LG2 R8, R8 ;  /* 0x0000000800082308 */ /* 0x000ff00000000c00 */
[----:B------:R-:W1:Y:S08]  /*9710*/  @P3 MUFU.LG2 R9, R13 ;  /* 0x0000000d00093308 */ /* 0x000e700000000c00 */
[----:B------:R-:W3:Y:S01]  /*9720*/  @P1 MUFU.RCP R10, R11 ;  /* 0x0000000b000a1308 */ /* 0x000ee20000001000 */
[----:B------:R-:W-:-:S02]  /*9730*/  IMAD.U32 R14, RZ, RZ, UR37 ;  /* 0x00000025ff0e7e24 */ /* 0x000fc4000f8e00ff */
[----:B------:R-:W-:Y:S01]  /*9740*/  IMAD.U32 R7, RZ, RZ, UR37 ;  /* 0x00000025ff077e24 */ /* 0x000fe2000f8e00ff */
[----:B------:R-:W-:Y:S02]  /*9750*/  WARPGROUP.DEPBAR.LE gsb0, 0x0 ;  /* 0x00008000000079c5 */ /* 0x000fe40000010000 */
[----:B------:R-:W-:-:S06]  /*9760*/  WARPGROUP.ARRIVE ;  /* 0x00000000000079c5 */ /* 0x000fcc0000000000 */
[----:B------:R-:W-:Y:S01]  /*9770*/  QGMMA.64x256x32.F32.E4M3.E4M3 R24, R216, gdesc[UR4], R24, gsb0 ;  /* 0x03e00004d8187df3 */ /* 0x000fe20008000818 */
[----:B0-----:R-:W-:Y:S01]  /*9780*/  @P3 FMUL.FTZ R12, R14, 0.69314718246459960938 ;  /* 0x3f3172180e0c3820 */ /* 0x001fe20000410000 */
[----:B-1----:R-:W-:Y:S01]  /*9790*/  @P3 FMUL.FTZ R9, R9, 0.69314718246459960938 ;  /* 0x3f31721809093820 */ /* 0x002fe20000410000 */
[----:B------:R-:W-:Y:S01]  /*97a0*/  @P2 FMUL.FTZ R7, R7, 0.69314718246459960938 ;  /* 0x3f31721807072820 */ /* 0x000fe20000410000 */
[----:B------:R-:W-:Y:S01]  /*97b0*/  @P2 FMUL.FTZ R8, R8, 0.69314718246459960938 ;  /* 0x3f31721808082820 */ /* 0x000fe20000410000 */
[----:B------:R-:W-:Y:S02]  /*97c0*/  IMAD.MOV.U32 R3, RZ, RZ, -0x800000 ;  /* 0xff800000ff037424 */ /* 0x000fe400078e00ff */
[----:B------:R-:W-:Y:S01]  /*97d0*/  @P3 FFMA.FTZ R3, R12, R0, R9 ;  /* 0x000000000c033223 */ /* 0x000fe20000010009 */
[----:B------:R-:W-:Y:S02]  /*97e0*/  IMAD.MOV.U32 R4, RZ, RZ, -0x800000 ;  /* 0xff800000ff047424 */ /* 0x000fe400078e00ff */
[----:B------:R-:W-:Y:S01]  /*97f0*/  @P2 FFMA.FTZ R4, R7, R2, R8 ;  /* 0x0000000207042223 */ /* 0x000fe20000010008 */
[-C--:B--2---:R-:W-:Y:S01]  /*9800*/  FMUL.FTZ R152, R6, R5.reuse ;  /* 0x0000000506987220 */ /* 0x084fe20000410000 */
[----:B---3--:R-:W-:Y:S01]  /*9810*/  FMUL.FTZ R0, R10, R5 ;  /* 0x000000050a007220 */ /* 0x008fe20000410000 */
[----:B------:R-:W-:-:S02]  /*9820*/  WARPGROUP.DEPBAR.LE gsb0, 0x0 ;  /* 0x00008000000079c5 */ /* 0x000fc40000010000 */
[----:B------:R-:W-:Y:S05]  /*9830*/  @!P0 BRA `(.L_x_1984) ;  /* 0x0000000000048947 */ /* 0x000fea0003800000 */
[----:B------:R-:W-:Y:S01]  /*9840*/  BPT.TRAP 0x1 ;  /* 0x000000040000795c */ /* 0x000fe20000300000 */
.L_x_1984:
        /* <DEDUP_REMOVED lines=138> */
.L_x_1951:
        /* <DEDUP_REMOVED lines=78> */
[----:B------:R-:W-:Y:S02]  /*a5d0*/  F2FP.BF16.F32.PACK_AB R8, R132, R141 ;  /* 0x0000008d8408723e */ /* 0x000fe400000010ff */
[----:B------:R-:W-:Y:S02]  /*a5e0*/  F2FP.BF16.F32.PACK_AB R89, R77, R128 ;  /* 0x000000804d59723e */ /* 0x000fe400000010ff */
[----:B------:R-:W-:Y:S02]  /*a5f0*/  F2FP.BF16.F32.PACK_AB R48, R116, R125 ;  /* 0x0000007d7430723e */ /* 0x000fe400000010ff */
[----:B0-----:R-:W-:-:S04]  /*a600*/  LOP3.LUT P0, R7, R82, 0x3, RZ, 0xc0, !PT ;  /* 0x0000000352077812 */ /* 0x001fc8000780c0ff */
[----:B------:R-:W-:Y:S02]  /*a610*/  ISETP.EQ.OR P0, PT, R7, 0x3, !P0 ;  /* 0x000000030700780c */ /* 0x000fe40004702670 */
[----:B------:R-:W0:Y:S01]  /*a620*/  S2R R7, SR_SWINHI ;  /* 0x0000000000077919 */ /* 0x000e220000002f00 */
        /* <DEDUP_REMOVED lines=9> */
[----:B------:R-:W-:Y:S02]  /*a6c0*/  MOV R42, R0 ;  /* 0x00000000002a7202 */ /* 0x000fe40000000f00 */
[----:B0-----:R-:W-:-:S03]  /*a6d0*/  MOV R43, R7 ;  /* 0x00000007002b7202 */ /* 0x001fc60000000f00 */
[----:B------:R-:W-:-:S03]  /*a6e0*/  IMAD.WIDE R74, R237, 0x2, R42 ;  /* 0x00000002ed4a7825 */ /* 0x000fc600078e022a */
[----:B------:R-:W-:Y:S01]  /*a6f0*/  IADD3 R14, P2, R74, 0xc020, RZ ;  /* 0x0000c0204a0e7810 */ /* 0x000fe20007f5e0ff */
[----:B------:R-:W-:-:S04]  /*a700*/  IMAD R7, R233, 0x40, R16 ;  /* 0x00000040e9077824 */ /* 0x000fc800078e0210 */
[--C-:B------:R-:W-:Y:S01]  /*a710*/  IMAD.X R69, RZ, RZ, R75.reuse, P2 ;  /* 0x000000ffff457224 */ /* 0x100fe200010e064b */
[----:B------:R-:W-:Y:S02]  /*a720*/  IADD3 R25, P2, R74, 0x8000, RZ ;  /* 0x000080004a197810 */ /* 0x000fe40007f5e0ff */
[----:B------:R-:W-:Y:S02]  /*a730*/  SEL R126, R29, R28, P0 ;  /* 0x0000001c1d7e7207 */ /* 0x000fe40000000000 */
[----:B------:R-:W-:Y:S02]  /*a740*/  SEL R83, R28, R29, P0 ;  /* 0x0000001d1c537207 */ /* 0x000fe40000000000 */
[----:B------:R-:W-:Y:S02]  /*a750*/  SEL R174, R31, R26, P0 ;  /* 0x0000001a1fae7207 */ /* 0x000fe40000000000 */
[----:B------:R-:W-:Y:S01]  /*a760*/  SEL R113, R26, R31, P0 ;  /* 0x0000001f1a717207 */ /* 0x000fe20000000000 */
[----:B------:R-:W-:Y:S01]  /*a770*/  IMAD.X R57, RZ, RZ, R75, P2 ;  /* 0x000000ffff397224 */ /* 0x000fe200010e064b */
[----:B------:R-:W-:-:S02]  /*a780*/  IADD3 R31, P1, R74, 0xc000, RZ ;  /* 0x0000c0004a1f7810 */ /* 0x000fc40007f3e0ff */
[----:B------:R-:W-:Y:S02]  /*a790*/  IADD3 R29, P6, R74, 0x8060, RZ ;  /* 0x000080604a1d7810 */ /* 0x000fe40007fde0ff */
[----:B------:R-:W-:Y:S02]  /*a7a0*/  SEL R120, R13, R12, P0 ;  /* 0x0000000c0d787207 */ /* 0x000fe40000000000 */
[----:B------:R-:W-:Y:S01]  /*a7b0*/  SEL R80, R12, R13, P0 ;  /* 0x0000000d0c507207 */ /* 0x000fe20000000000 */
[----:B------:R-:W-:Y:S01]  /*a7c0*/  IMAD.WIDE R42, R7, 0x2, R42 ;  /* 0x00000002072a7825 */ /* 0x000fe200078e022a */
[----:B------:R-:W-:Y:S02]  /*a7d0*/  SEL R142, R93, R92, P0 ;  /* 0x0000005c5d8e7207 */ /* 0x000fe40000000000 */
[----:B------:R-:W-:Y:S02]  /*a7e0*/  SEL R91, R92, R93, P0 ;  /* 0x0000005d5c5b7207 */ /* 0x000fe40000000000 */
[----:B------:R-:W-:-:S02]  /*a7f0*/  SEL R152, R108, R109, P0 ;  /* 0x0000006d6c987207 */ /* 0x000fc40000000000 */
[----:B------:R-:W-:Y:S02]  /*a800*/  SEL R95, R109, R108, P0 ;  /* 0x0000006c6d5f7207 */ /* 0x000fe40000000000 */
[----:B------:R-:W-:Y:S02]  /*a810*/  IADD3 R13, P2, R74, 0x60, RZ ;  /* 0x000000604a0d7810 */ /* 0x000fe40007f5e0ff */
[----:B------:R-:W-:Y:S02]  /*a820*/  SEL R146, R2, R27, P0 ;  /* 0x0000001b02927207 */ /* 0x000fe40000000000 */
[----:B------:R-:W-:Y:S02]  /*a830*/  SEL R93, R27, R2, P0 ;  /* 0x000000021b5d7207 */ /* 0x000fe40000000000 */
[----:B------:R-:W-:Y:S02]  /*a840*/  SEL R168, R6, R127, P0 ;  /* 0x0000007f06a87207 */ /* 0x000fe40000000000 */
[----:B------:R-:W-:-:S02]  /*a850*/  SEL R108, R127, R6, P0 ;  /* 0x000000067f6c7207 */ /* 0x000fc40000000000 */
[----:B------:R-:W-:Y:S02]  /*a860*/  LOP3.LUT R6, R31, 0x380, RZ, 0xc0, !PT ;  /* 0x000003801f067812 */ /* 0x000fe400078ec0ff */
[----:B------:R-:W-:Y:S02]  /*a870*/  LOP3.LUT R2, R29, 0x380, RZ, 0xc0, !PT ;  /* 0x000003801d027812 */ /* 0x000fe400078ec0ff */
[----:B------:R-:W-:Y:S02]  /*a880*/  SEL R166, R47, R104, P0 ;  /* 0x000000682fa67207 */ /* 0x000fe40000000000 */
[----:B------:R-:W-:Y:S01]  /*a890*/  SEL R104, R104, R47, P0 ;  /* 0x0000002f68687207 */ /* 0x000fe20000000000 */
[----:B------:R-:W-:Y:S01]  /*a8a0*/  IMAD.X R47, RZ, RZ, R75, P2 ;  /* 0x000000ffff2f7224 */ /* 0x000fe200010e064b */
[----:B------:R-:W-:Y:S02]  /*a8b0*/  SEL R128, R37, R36, P0 ;  /* 0x0000002425807207 */ /* 0x000fe40000000000 */
[----:B------:R-:W-:-:S02]  /*a8c0*/  SEL R84, R36, R37, P0 ;  /* 0x0000002524547207 */ /* 0x000fc40000000000 */
[----:B------:R-:W-:Y:S02]  /*a8d0*/  SEL R148, R9, R8, P0 ;  /* 0x0000000809947207 */ /* 0x000fe40000000000 */
[----:B------:R-:W-:Y:S02]  /*a8e0*/  SEL R92, R8, R9, P0 ;  /* 0x00000009085c7207 */ /* 0x000fe40000000000 */
[----:B------:R-:W-:Y:S02]  /*a8f0*/  IADD3 R73, P4, R74, 0xc060, RZ ;  /* 0x0000c0604a497810 */ /* 0x000fe40007f9e0ff */
[----:B------:R-:W-:Y:S02]  /*a900*/  SHF.R.U64 R6, R6, 0x3, RZ ;  /* 0x0000000306067819 */ /* 0x000fe400000012ff */
[----:B------:R-:W-:Y:S02]  /*a910*/  SHF.R.U64 R2, R2, 0x3, RZ ;  /* 0x0000000302027819 */ /* 0x000fe400000012ff */
[----:B------:R-:W-:-:S02]  /*a920*/  IADD3 R37, P2, R42, 0x3000, RZ ;  /* 0x000030002a257810 */ /* 0x000fc40007f5e0ff */
[----:B------:R-:W-:Y:S02]  /*a930*/  IADD3 R9, P5, R74, 0x20, RZ ;  /* 0x000000204a097810 */ /* 0x000fe40007fbe0ff */
[----:B------:R-:W-:Y:S02]  /*a940*/  LOP3.LUT R72, R73, 0x380, RZ, 0xc0, !PT ;  /* 0x0000038049487812 */ /* 0x000fe400078ec0ff */
[----:B------:R-:W-:Y:S02]  /*a950*/  LOP3.LUT R66, R6, R31, RZ, 0x3c, !PT ;  /* 0x0000001f06427212 */ /* 0x000fe400078e3cff */
[----:B------:R-:W-:Y:S02]  /*a960*/  LOP3.LUT R64, R2, R29, RZ, 0x3c, !PT ;  /* 0x0000001d02407212 */ /* 0x000fe400078e3cff */
[----:B------:R-:W-:Y:S02]  /*a970*/  LOP3.LUT R36, R37, 0x380, RZ, 0xc0, !PT ;  /* 0x0000038025247812 */ /* 0x000fe400078ec0ff */
[----:B------:R-:W-:-:S02]  /*a980*/  SEL R114, R32, R33, P0 ;  /* 0x0000002120727207 */ /* 0x000fc40000000000 */
[----:B------:R-:W-:Y:S02]  /*a990*/  SEL R77, R33, R32, P0 ;  /* 0x00000020214d7207 */ /* 0x000fe40000000000 */
[----:B------:R-:W-:Y:S02]  /*a9a0*/  LOP3.LUT R2, R9, 0x380, RZ, 0xc0, !PT ;  /* 0x0000038009027812 */ /* 0x000fe400078ec0ff */
[----:B------:R-:W-:Y:S02]  /*a9b0*/  LOP3.LUT R6, R25, 0x380, RZ, 0xc0, !PT ;  /* 0x0000038019067812 */ /* 0x000fe400078ec0ff */
[----:B------:R-:W-:Y:S01]  /*a9c0*/  IADD3 R33, P3, R74, 0xc040, RZ ;  /* 0x0000c0404a217810 */ /* 0x000fe20007f7e0ff */
[----:B------:R-:W-:Y:S01]  /*a9d0*/  IMAD.X R65, RZ, RZ, R75, P6 ;  /* 0x000000ffff417224 */ /* 0x000fe200030e064b */
[----:B------:R-:W-:Y:S02]  /*a9e0*/  SHF.R.U64 R72, R72, 0x3, RZ ;  /* 0x0000000348487819 */ /* 0x000fe400000012ff */
[----:B------:R-:W-:-:S02]  /*a9f0*/  SHF.R.U64 R36, R36, 0x3, RZ ;  /* 0x0000000324247819 */ /* 0x000fc400000012ff */
[----:B------:R-:W-:Y:S02]  /*aa00*/  SEL R118, R11, R10, P0 ;  /* 0x0000000a0b767207 */ /* 0x000fe40000000000 */
[----:B------:R-:W-:Y:S02]  /*aa10*/  SEL R79, R10, R11, P0 ;  /* 0x0000000b0a4f7207 */ /* 0x000fe40000000000 */
[----:B------:R-:W-:Y:S02]  /*aa20*/  SHF.R.U64 R2, R2, 0x3, RZ ;  /* 0x0000000302027819 */ /* 0x000fe400000012ff */
[----:B------:R-:W-:Y:S02]  /*aa30*/  SHF.R.U64 R6, R6, 0x3, RZ ;  /* 0x0000000306067819 */ /* 0x000fe400000012ff */
[----:B------:R-:W-:Y:S02]  /*aa40*/  SEL R154, R70, R71, P0 ;  /* 0x00000047469a7207 */ /* 0x000fe40000000000 */
[----:B------:R-:W-:Y:S01]  /*aa50*/  SEL R96, R71, R70, P0 ;  /* 0x0000004647607207 */ /* 0x000fe20000000000 */
[----:B------:R-:W-:Y:S01]  /*aa60*/  IMAD.X R71, RZ, RZ, R75, P3 ;  /* 0x000000ffff477224 */ /* 0x000fe200018e064b */
[----:B------:R-:W-:-:S02]  /*aa70*/  IADD3 R11, P6, R74, 0x40, RZ ;  /* 0x000000404a0b7810 */ /* 0x000fc40007fde0ff */
[----:B------:R-:W-:Y:S02]  /*aa80*/  SEL R134, R61, R60, P0 ;  /* 0x0000003c3d867207 */ /* 0x000fe40000000000 */
[----:B------:R-:W-:Y:S02]  /*aa90*/  SEL R87, R60, R61, P0 ;  /* 0x0000003d3c577207 */ /* 0x000fe40000000000 */
[----:B------:R-:W-:Y:S01]  /*aaa0*/  LOP3.LUT R72, R72, R73, RZ, 0x3c, !PT ;  /* 0x0000004948487212 */ /* 0x000fe200078e3cff */
[----:B------:R-:W-:Y:S01]  /*aab0*/  IMAD.X R73, RZ, RZ, R75, P4 ;  /* 0x000000ffff497224 */ /* 0x000fe200020e064b */
[----:B------:R-:W-:Y:S02]  /*aac0*/  IADD3 R12, P3, R74, 0x8020, RZ ;  /* 0x000080204a0c7810 */ /* 0x000fe40007f7e0ff */
[----:B------:R-:W-:Y:S01]  /*aad0*/  LOP3.LUT R36, R36, R37, RZ, 0x3c, !PT ;  /* 0x0000002524247212 */ /* 0x000fe200078e3cff */
[----:B------:R-:W-:Y:S01]  /*aae0*/  IMAD.X R37, RZ, RZ, R43, P2 ;  /* 0x000000ffff257224 */ /* 0x000fe200010e062b */
[----:B------:R-:W-:-:S02]  /*aaf0*/  LOP3.LUT R7, R74, 0x380, RZ, 0xc0, !PT ;  /* 0x000003804a077812 */ /* 0x000fc400078ec0ff */
[----:B------:R-:W-:Y:S02]  /*ab00*/  LOP3.LUT R60, R2, R9, RZ, 0x3c, !PT ;  /* 0x00000009023c7212 */ /* 0x000fe400078e3cff */
[----:B------:R-:W-:Y:S02]  /*ab10*/  LOP3.LUT R56, R6, R25, RZ, 0x3c, !PT ;  /* 0x0000001906387212 */ /* 0x000fe400078e3cff */
[----:B------:R-:W-:Y:S02]  /*ab20*/  IADD3 R27, P4, R74, 0x8040, RZ ;  /* 0x000080404a1b7810 */ /* 0x000fe40007f9e0ff */
[----:B------:R-:W-:Y:S02]  /*ab30*/  LOP3.LUT R2, R11, 0x380, RZ, 0xc0, !PT ;  /* 0x000003800b027812 */ /* 0x000fe400078ec0ff */
[----:B------:R-:W-:Y:S02]  /*ab40*/  IADD3 R25, P2, R42, 0x9000, RZ ;  /* 0x000090002a197810 */ /* 0x000fe40007f5e0ff */
[----:B------:R-:W-:-:S02]  /*ab50*/  SEL R160, R59, R54, P0 ;  /* 0x000000363ba07207 */ /* 0x000fc40000000000 */
[----:B------:R-:W-:Y:S01]  /*ab60*/  SEL R100, R54, R59, P0 ;  /* 0x0000003b36647207 */ /* 0x000fe20000000000 */
[--C-:B------:R-:W-:Y:S01]  /*ab70*/  IMAD.X R59, RZ, RZ, R75.reuse, P3 ;  /* 0x000000ffff3b7224 */ /* 0x100fe200018e064b */
[----:B------:R-:W-:Y:S01]  /*ab80*/  SHF.R.U64 R7, R7, 0x3, RZ ;  /* 0x0000000307077819 */ /* 0x000fe200000012ff */
[--C-:B------:R-:W-:Y:S01]  /*ab90*/  IMAD.X R61, RZ, RZ, R75.reuse, P5 ;  /* 0x000000ffff3d7224 */ /* 0x100fe200028e064b */
[----:B------:R-:W-:Y:S02]  /*aba0*/  SEL R156, R67, R62, P0 ;  /* 0x0000003e439c7207 */ /* 0x000fe40000000000 */
[----:B------:R-:W-:Y:S01]  /*abb0*/  SEL R98, R62, R67, P0 ;  /* 0x000000433e627207 */ /* 0x000fe20000000000 */
[--C-:B------:R-:W-:Y:S01]  /*abc0*/  IMAD.X R67, RZ, RZ, R75.reuse, P1 ;  /* 0x000000ffff437224 */ /* 0x100fe200008e064b */
[----:B------:R-:W-:Y:S02]  /*abd0*/  SEL R158, R63, R58, P0 ;  /* 0x0000003a3f9e7207 */ /* 0x000fe40000000000 */
[----:B------:R-:W-:Y:S01]  /*abe0*/  SEL R99, R58, R63, P0 ;  /* 0x0000003f3a637207 */ /* 0x000fe20000000000 */
[----:B------:R-:W-:Y:S01]  /*abf0*/  IMAD.X R63, RZ, RZ, R75, P4 ;  /* 0x000000ffff3f7224 */ /* 0x000fe200020e064b */
[----:B------:R-:W-:-:S02]  /*ac00*/  IADD3 R15, P3, R74, 0x4000, RZ ;  /* 0x000040004a0f7810 */ /* 0x000fc40007f7e0ff */
[----:B------:R-:W-:Y:S02]  /*ac10*/  SHF.R.U64 R2, R2, 0x3, RZ ;  /* 0x0000000302027819 */ /* 0x000fe400000012ff */
[----:B------:R-:W-:Y:S02]  /*ac20*/  LOP3.LUT R24, R25, 0x380, RZ, 0xc0, !PT ;  /* 0x0000038019187812 */ /* 0x000fe400078ec0ff */
[----:B------:R-:W-:Y:S02]  /*ac30*/  SEL R124, R21, R20, P0 ;  /* 0x00000014157c7207 */ /* 0x000fe40000000000 */
[----:B------:R-:W-:Y:S02]  /*ac40*/  SEL R82, R20, R21, P0 ;  /* 0x0000001514527207 */ /* 0x000fe40000000000 */
[C---:B------:R-:W-:Y:S02]  /*ac50*/  IADD3 R10, P1, R74.reuse, 0x4060, RZ ;  /* 0x000040604a0a7810 */ /* 0x040fe40007f3e0ff */
[----:B------:R-:W-:-:S02]  /*ac60*/  IADD3 R8, P5, R74, 0x4040, RZ ;  /* 0x000040404a087810 */ /* 0x000fc40007fbe0ff */
[----:B------:R-:W-:Y:S02]  /*ac70*/  IADD3 R21, P4, R74, 0x4020, RZ ;  /* 0x000040204a157810 */ /* 0x000fe40007f9e0ff */
[----:B------:R-:W-:Y:S02]  /*ac80*/  SEL R162, R55, R50, P0 ;  /* 0x0000003237a27207 */ /* 0x000fe40000000000 */
[----:B------:R-:W-:Y:S02]  /*ac90*/  SEL R101, R50, R55, P0 ;  /* 0x0000003732657207 */ /* 0x000fe40000000000 */
[----:B------:R-:W-:Y:S02]  /*aca0*/  LOP3.LUT R74, R7, R74, RZ, 0x3c, !PT ;  /* 0x0000004a074a7212 */ /* 0x000fe400078e3cff */
[----:B------:R-:W-:Y:S02]  /*acb0*/  SEL R130, R45, R44, P0 ;  /* 0x0000002c2d827207 */ /* 0x000fe40000000000 */
[----:B------:R-:W-:Y:S01]  /*acc0*/  SEL R85, R44, R45, P0 ;  /* 0x0000002d2c557207 */ /* 0x000fe20000000000 */
[----:B------:R-:W-:Y:S01]  /*acd0*/  IMAD.X R45, RZ, RZ, R75, P3 ;  /* 0x000000ffff2d7224 */ /* 0x000fe200018e064b */
[----:B------:R-:W-:-:S02]  /*ace0*/  LOP3.LUT R7, R14, 0x380, RZ, 0xc0, !PT ;  /* 0x000003800e077812 */ /* 0x000fc400078ec0ff */
[----:B------:R-:W-:Y:S02]  /*acf0*/  LOP3.LUT R50, R2, R11, RZ, 0x3c, !PT ;  /* 0x0000000b02327212 */ /* 0x000fe400078e3cff */
[----:B------:R-:W-:Y:S02]  /*ad00*/  SHF.R.U64 R24, R24, 0x3, RZ ;  /* 0x0000000318187819 */ /* 0x000fe400000012ff */
[----:B------:R-:W-:Y:S02]  /*ad10*/  SEL R170, R39, R34, P0 ;  /* 0x0000002227aa7207 */ /* 0x000fe40000000000 */
[----:B------:R-:W-:Y:S02]  /*ad20*/  SEL R109, R34, R39, P0 ;  /* 0x00000027226d7207 */ /* 0x000fe40000000000 */
[----:B------:R-:W-:Y:S02]  /*ad30*/  LOP3.LUT R2, R13, 0x380, RZ, 0xc0, !PT ;  /* 0x000003800d027812 */ /* 0x000fe400078ec0ff */
[----:B------:R-:W-:-:S02]  /*ad40*/  IADD3 R39, P3, R42, 0x2000, RZ ;  /* 0x000020002a277810 */ /* 0x000fc40007f7e0ff */
[----:B------:R-:W-:Y:S02]  /*ad50*/  SEL R138, R89, R38, P0 ;  /* 0x00000026598a7207 */ /* 0x000fe40000000000 */
[----:B------:R-:W-:Y:S02]  /*ad60*/  SHF.R.U64 R7, R7, 0x3, RZ ;  /* 0x0000000307077819 */ /* 0x000fe400000012ff */
[----:B------:R-:W-:Y:S01]  /*ad70*/  LOP3.LUT R24, R24, R25, RZ, 0x3c, !PT ;  /* 0x0000001918187212 */ /* 0x000fe200078e3cff */
[----:B------:R-:W-:Y:S01]  /*ad80*/  IMAD.X R25, RZ, RZ, R43, P2 ;  /* 0x000000ffff197224 */ /* 0x000fe200010e062b */
[----:B------:R-:W-:Y:S02]  /*ad90*/  SEL R89, R38, R89, P0 ;  /* 0x0000005926597207 */ /* 0x000fe40000000000 */
[----:B------:R-:W-:Y:S02]  /*ada0*/  SHF.R.U64 R2, R2, 0x3, RZ ;  /* 0x0000000302027819 */ /* 0x000fe400000012ff */
[----:B------:R-:W-:-:S02]  /*adb0*/  LOP3.LUT R38, R39, 0x380, RZ, 0xc0, !PT ;  /* 0x0000038027267812 */ /* 0x000fc400078ec0ff */
[----:B------:R-:W-:Y:S02]  /*adc0*/  IADD3 R103, P2, R42, 0xf000, RZ ;  /* 0x0000f0002a677810 */ /* 0x000fe40007f5e0ff */
[----:B------:R-:W-:Y:S02]  /*add0*/  LOP3.LUT R6, R21, 0x380, RZ, 0xc0, !PT ;  /* 0x0000038015067812 */ /* 0x000fe400078ec0ff */
[----:B------:R-:W-:Y:S02]  /*ade0*/  SEL R164, R51, R46, P0 ;  /* 0x0000002e33a47207 */ /* 0x000fe40000000000 */
[----:B------:R-:W-:Y:S02]  /*adf0*/  SEL R102, R46, R51, P0 ;  /* 0x000000332e667207 */ /* 0x000fe40000000000 */
[----:B------:R-:W-:Y:S02]  /*ae00*/  LOP3.LUT R68, R7, R14, RZ, 0x3c, !PT ;  /* 0x0000000e07447212 */ /* 0x000fe400078e3cff */
[----:B------:R-:W-:-:S02]  /*ae10*/  LOP3.LUT R7, R12, 0x380, RZ, 0xc0, !PT ;  /* 0x000003800c077812 */ /* 0x000fc400078ec0ff */
[----:B------:R-:W-:Y:S02]  /*ae20*/  LOP3.LUT R46, R2, R13, RZ, 0x3c, !PT ;  /* 0x0000000d022e7212 */ /* 0x000fe400078e3cff */
[----:B------:R-:W-:Y:S02]  /*ae30*/  SHF.R.U64 R38, R38, 0x3, RZ ;  /* 0x0000000326267819 */ /* 0x000fe400000012ff */
[----:B------:R-:W-:Y:S02]  /*ae40*/  LOP3.LUT R2, R103, 0x380, RZ, 0xc0, !PT ;  /* 0x0000038067027812 */ /* 0x000fe400078ec0ff */
[----:B------:R-:W-:Y:S02]  /*ae50*/  LOP3.LUT R20, R33, 0x380, RZ, 0xc0, !PT ;  /* 0x0000038021147812 */ /* 0x000fe400078ec0ff */
[----:B------:R-:W-:Y:S02]  /*ae60*/  SHF.R.U64 R6, R6, 0x3, RZ ;  /* 0x0000000306067819 */ /* 0x000fe400000012ff */
[----:B------:R-:W-:-:S02]  /*ae70*/  SHF.R.U64 R7, R7, 0x3, RZ ;  /* 0x0000000307077819 */ /* 0x000fc400000012ff */
[----:B------:R-:W-:Y:S02]  /*ae80*/  SEL R150, R133, R48, P0 ;  /* 0x0000003085967207 */ /* 0x000fe40000000000 */
[----:B------:R-:W-:Y:S02]  /*ae90*/  SEL R94, R48, R133, P0 ;  /* 0x00000085305e7207 */ /* 0x000fe40000000000 */
[----:B------:R-:W-:Y:S01]  /*aea0*/  LOP3.LUT R38, R38, R39, RZ, 0x3c, !PT ;  /* 0x0000002726267212 */ /* 0x000fe200078e3cff */
[----:B------:R-:W-:Y:S01]  /*aeb0*/  IMAD.X R39, RZ, RZ, R43, P3 ;  /* 0x000000ffff277224 */ /* 0x000fe200018e062b */
[----:B------:R-:W-:Y:S02]  /*aec0*/  SHF.R.U64 R2, R2, 0x3, RZ ;  /* 0x0000000302027819 */ /* 0x000fe400000012ff */
[----:B------:R-:W-:Y:S02]  /*aed0*/  SHF.R.U64 R20, R20, 0x3, RZ ;  /* 0x0000000314147819 */ /* 0x000fe400000012ff */
[----:B------:R-:W-:-:S02]  /*aee0*/  LOP3.LUT R48, R6, R21, RZ, 0x3c, !PT ;  /* 0x0000001506307212 */ /* 0x000fc400078e3cff */
[----:B------:R-:W-:Y:S02]  /*aef0*/  IADD3 R21, P3, R42, 0x8000, RZ ;  /* 0x000080002a157810 */ /* 0x000fe40007f7e0ff */
[----:B------:R-:W-:Y:S02]  /*af00*/  LOP3.LUT R58, R7, R12, RZ, 0x3c, !PT ;  /* 0x0000000c073a7212 */ /* 0x000fe400078e3cff */
[----:B------:R-:W-:Y:S02]  /*af10*/  LOP3.LUT R7, R8, 0x380, RZ, 0xc0, !PT ;  /* 0x0000038008077812 */ /* 0x000fe400078ec0ff */
[----:B------:R-:W-:Y:S02]  /*af20*/  LOP3.LUT R70, R20, R33, RZ, 0x3c, !PT ;  /* 0x0000002114467212 */ /* 0x000fe400078e3cff */
[----:B------:R-:W-:Y:S02]  /*af30*/  LOP3.LUT R12, R2, R103, RZ, 0x3c, !PT ;  /* 0x00000067020c7212 */ /* 0x000fe400078e3cff */
[----:B------:R-:W-:Y:S01]  /*af40*/  LOP3.LUT R20, R21, 0x380, RZ, 0xc0, !PT ;  /* 0x0000038015147812 */ /* 0x000fe200078ec0ff */
[----:B------:R-:W0:Y:S01]  /*af50*/  LDC R2, c[0x0][0xbe8] ;  /* 0x0002fa00ff027b82 */ /* 0x000e220000000800 */
[----:B------:R-:W-:-:S02]  /*af60*/  SHF.R.U64 R7, R7, 0x3, RZ ;  /* 0x0000000307077819 */ /* 0x000fc400000012ff */
[----:B------:R-:W-:Y:S02]  /*af70*/  SEL R132, R53, R52, P0 ;  /* 0x0000003435847207 */ /* 0x000fe40000000000 */
[----:B------:R-:W-:Y:S01]  /*af80*/  SEL R86, R52, R53, P0 ;  /* 0x0000003534567207 */ /* 0x000fe20000000000 */
[----:B------:R-:W-:Y:S01]  /*af90*/  IMAD.X R53, RZ, RZ, R75, P5 ;  /* 0x000000ffff357224 */ /* 0x000fe200028e064b */
[----:B------:R-:W-:Y:S02]  /*afa0*/  SHF.R.U64 R20, R20, 0x3, RZ ;  /* 0x0000000314147819 */ /* 0x000fe400000012ff */
[----:B------:R-:W-:Y:S02]  /*afb0*/  LOP3.LUT R9, R10, 0x380, RZ, 0xc0, !PT ;  /* 0x000003800a097812 */ /* 0x000fe400078ec0ff */
[----:B------:R-:W-:Y:S02]  /*afc0*/  LOP3.LUT R52, R7, R8, RZ, 0x3c, !PT ;  /* 0x0000000807347212 */ /* 0x000fe400078e3cff */
[----:B------:R-:W-:Y:S01]  /*afd0*/  LOP3.LUT R20, R20, R21, RZ, 0x3c, !PT ;  /* 0x0000001514147212 */ /* 0x000fe200078e3cff */
[----:B------:R-:W-:Y:S01]  /*afe0*/  IMAD.X R21, RZ, RZ, R43, P3 ;  /* 0x000000ffff157224 */ /* 0x000fe200018e062b */
[----:B------:R-:W-:Y:S01]  /*aff0*/  SHF.R.U64 R9, R9, 0x3, RZ ;  /* 0x0000000309097819 */ /* 0x000fe200000012ff */
[----:B------:R-:W-:Y:S01]  /*b000*/  IMAD.X R51, RZ, RZ, R75, P6 ;  /* 0x000000ffff337224 */ /* 0x000fe200030e064b */
[----:B------:R-:W-:-:S02]  /*b010*/  IADD3 R11, P3, R42, 0xe000, RZ ;  /* 0x0000e0002a0b7810 */ /* 0x000fc40007f7e0ff */
[----:B------:R-:W-:Y:S02]  /*b020*/  MOV R110, R52 ;  /* 0x00000034006e7202 */ /* 0x000fe40000000f00 */
[----:B--2---:R-:W-:Y:S02]  /*b030*/  LOP3.LUT R53, R5, 0x2, RZ, 0x3c, !PT ;  /* 0x0000000205357812 */ /* 0x004fe400078e3cff */
[----:B------:R-:W-:Y:S02]  /*b040*/  LOP3.LUT R54, R9, R10, RZ, 0x3c, !PT ;  /* 0x0000000a09367212 */ /* 0x000fe400078e3cff */
[----:B------:R-:W-:Y:S01]  /*b050*/  LOP3.LUT R10, R11, 0x380, RZ, 0xc0, !PT ;  /* 0x000003800b0a7812 */ /* 0x000fe200078ec0ff */
[----:B------:R-:W-:Y:S01]  /*b060*/  SHFL.IDX PT, R77, R77, R53, 0x1c1f ;  /* 0x001c1f354d4d7589 */ /* 0x000fe200000e0000 */
[----:B------:R-:W-:Y:S02]  /*b070*/  MOV R135, R50 ;  /* 0x0000003200877202 */ /* 0x000fe40000000f00 */
[----:B------:R-:W-:Y:S01]  /*b080*/  LOP3.LUT R6, R15, 0x380, RZ, 0xc0, !PT ;  /* 0x000003800f067812 */ /* 0x000fe200078ec0ff */
[----:B------:R-:W1:Y:S01]  /*b090*/  SHFL.IDX PT, R50, R114, R5, 0x1c1f ;  /* 0x001c1f0572327589 */ /* 0x000e6200000e0000 */
[----:B------:R-:W-:-:S02]  /*b0a0*/  SHF.R.U64 R10, R10, 0x3, RZ ;  /* 0x000000030a0a7819 */ /* 0x000fc400000012ff */
[----:B------:R-:W-:Y:S02]  /*b0b0*/  SHF.R.U64 R6, R6, 0x3, RZ ;  /* 0x0000000306067819 */ /* 0x000fe400000012ff */
[----:B------:R-:W-:Y:S01]  /*b0c0*/  LOP3.LUT R10, R10, R11, RZ, 0x3c, !PT ;  /* 0x0000000b0a0a7212 */ /* 0x000fe200078e3cff */
[----:B------:R-:W-:Y:S01]  /*b0d0*/  IMAD.X R11, RZ, RZ, R43, P3 ;  /* 0x000000ffff0b7224 */ /* 0x000fe200018e062b */
[----:B------:R-:W-:Y:S02]  /*b0e0*/  LOP3.LUT R44, R6, R15, RZ, 0x3c, !PT ;  /* 0x0000000f062c7212 */ /* 0x000fe400078e3cff */
[----:B0-----:R-:W-:Y:S02]  /*b0f0*/  ISETP.NE.AND P3, PT, R2, 0x1, PT ;  /* 0x000000010200780c */ /* 0x001fe40003f65270 */
[----:B------:R-:W-:Y:S02]  /*b100*/  MOV R131, R44 ;  /* 0x0000002c00837202 */ /* 0x000fe40000000f00 */
[----:B------:R-:W-:Y:S01]  /*b110*/  MOV R133, R46 ;  /* 0x0000002e00857202 */ /* 0x000fe20000000f00 */
[----:B------:R0:W-:Y:S01]  /*b120*/  SHFL.IDX PT, R45, R76, R53, 0x1c1f ;  /* 0x001c1f354c2d7589 */ /* 0x0001e200000e0000 */
[----:B------:R-:W-:Y:S01]  /*b130*/  SEL R116, R40, R41, P0 ;  /* 0x0000002928747207 */ /* 0x000fe20000000000 */
[----:B------:R-:W-:-:S02]  /*b140*/  IMAD.X R55, RZ, RZ, R75, P1 ;  /* 0x000000ffff377224 */ /* 0x000fc400008e064b */
[----:B------:R-:W2:Y:S01]  /*b150*/  SHFL.IDX PT, R46, R106, R5, 0x1c1f ;  /* 0x001c1f056a2e7589 */ /* 0x000ea200000e0000 */
[----:B------:R-:W-:-:S03]  /*b160*/  SEL R78, R41, R40, P0 ;  /* 0x00000028294e7207 */ /* 0x000fc60000000000 */
[----:B------:R-:W-:Y:S01]  /*b170*/  SHFL.IDX PT, R144, R144, R5, 0x1c1f ;  /* 0x001c1f0590907589 */ /* 0x000fe200000e0000 */
[----:B------:R-:W-:-:S03]  /*b180*/  IMAD.X R49, RZ, RZ, R75, P4 ;  /* 0x000000ffff317224 */ /* 0x000fc600020e064b */
[----:B------:R-:W3:Y:S01]  /*b190*/  SHFL.IDX PT, R97, R97, R53, 0x1c1f ;  /* 0x001c1f3561617589 */ /* 0x000ee200000e0000 */
[----:B------:R-:W-:Y:S01]  /*b1a0*/  MOV R68, R68 ;  /* 0x0000004400447202 */ /* 0x000fe20000000f00 */
[----:B0-----:R-:W0:Y:S02]  /*b1b0*/  @P3 LDC R76, c[0x0][0xbec] ;  /* 0x0002fb00ff4c3b82 */ /* 0x001e240000000800 */
[----:B------:R-:W-:Y:S04]  /*b1c0*/  SHFL.IDX PT, R118, R118, R5, 0x1c1f ;  /* 0x001c1f0576767589 */ /* 0x000fe800000e0000 */
[----:B------:R-:W4:Y:S01]  /*b1d0*/  SHFL.IDX PT, R79, R79, R53, 0x1c1f ;  /* 0x001c1f354f4f7589 */ /* 0x000f2200000e0000 */
[----:B------:R-:W-:Y:S02]  /*b1e0*/  MOV R70, R70 ;  /* 0x0000004600467202 */ /* 0x000fe40000000f00 */
[----:B------:R-:W-:Y:S01]  /*b1f0*/  MOV R69, R66 ;  /* 0x0000004200457202 */ /* 0x000fe20000000f00 */
[----:B------:R-:W-:Y:S01]  /*b200*/  SHFL.IDX PT, R116, R116, R5, 0x1c1f ;  /* 0x001c1f0574747589 */ /* 0x000fe200000e0000 */
[----:B------:R-:W-:-:S02]  /*b210*/  MOV R105, R54 ;  /* 0x0000003600697202 */ /* 0x000fc40000000f00 */
[----:B------:R-:W-:Y:S01]  /*b220*/  SEL R140, R90, R137, P0 ;  /* 0x000000895a8c7207 */ /* 0x000fe20000000000 */
[----:B------:R-:W0:Y:S01]  /*b230*/  SHFL.IDX PT, R55, R78, R53, 0x1c1f ;  /* 0x001c1f354e377589 */ /* 0x000e2200000e0000 */
[----:B------:R-:W-:Y:S02]  /*b240*/  MOV R71, R64 ;  /* 0x0000004000477202 */ /* 0x000fe40000000f00 */
[----:B------:R-:W-:Y:S01]  /*b250*/  MOV R66, R56 ;  /* 0x0000003800427202 */ /* 0x000fe20000000f00 */
[----:B------:R-:W-:Y:S01]  /*b260*/  SHFL.IDX PT, R146, R146, R5, 0x1c1f ;  /* 0x001c1f0592927589 */ /* 0x000fe200000e0000 */
[----:B------:R-:W-:Y:S02]  /*b270*/  SEL R90, R137, R90, P0 ;  /* 0x0000005a895a7207 */ /* 0x000fe40000000000 */
[----:B------:R-:W-:Y:S01]  /*b280*/  MOV R65, R58 ;  /* 0x0000003a00417202 */ /* 0x000fe20000000f00 */
[----:B------:R-:W-:Y:S01]  /*b290*/  SHFL.IDX PT, R148, R148, R5, 0x1c1f ;  /* 0x001c1f0594947589 */ /* 0x000fe200000e0000 */
[----:B------:R-:W-:-:S02]  /*b2a0*/  MOV R137, R60 ;  /* 0x0000003c00897202 */ /* 0x000fc40000000f00 */
[----:B------:R-:W-:Y:S01]  /*b2b0*/  MOV R115, R48 ;  /* 0x0000003000737202 */ /* 0x000fe20000000f00 */
[----:B------:R-:W0:Y:S01]  /*b2c0*/  SHFL.IDX PT, R93, R93, R53, 0x1c1f ;  /* 0x001c1f355d5d7589 */ /* 0x000e2200000e0000 */
[----:B-1----:R-:W-:-:S03]  /*b2d0*/  SEL R48, R50, R77, P0 ;  /* 0x0000004d32307207 */ /* 0x002fc60000000000 */
[----:B------:R-:W1:Y:S01]  /*b2e0*/  SHFL.IDX PT, R57, R92, R53, 0x1c1f ;  /* 0x001c1f355c397589 */ /* 0x000e6200000e0000 */
[----:B------:R-:W-:Y:S02]  /*b2f0*/  SEL R50, R77, R50, P0 ;  /* 0x000000324d327207 */ /* 0x000fe40000000000 */
[----:B------:R-:W1:Y:S01]  /*b300*/  @P3 LDC R77, c[0x0][0xbf0] ;  /* 0x0002fc00ff4d3b82 */ /* 0x000e620000000800 */
[----:B------:R-:W-:Y:S04]  /*b310*/  SHFL.IDX PT, R150, R150, R5, 0x1c1f ;  /* 0x001c1f0596967589 */ /* 0x000fe800000e0000 */
[----:B------:R-:W-:Y:S01]  /*b320*/  SHFL.IDX PT, R59, R94, R53, 0x1c1f ;  /* 0x001c1f355e3b7589 */ /* 0x000fe200000e0000 */
[----:B------:R-:W-:-:S03]  /*b330*/  IADD3 R41, P4, R42, 0x1000, RZ ;  /* 0x000010002a297810 */ /* 0x000fc60007f9e0ff */
[----:B------:R-:W-:Y:S04]  /*b340*/  SHFL.IDX PT, R120, R120, R5, 0x1c1f ;  /* 0x001c1f0578787589 */ /* 0x000fe800000e0000 */
[----:B------:R-:W1:Y:S04]  /*b350*/  SHFL.IDX PT, R61, R80, R53, 0x1c1f ;  /* 0x001c1f35503d7589 */ /* 0x000e6800000e0000 */
[----:B------:R-:W-:Y:S04]  /*b360*/  SHFL.IDX PT, R152, R152, R5, 0x1c1f ;  /* 0x001c1f0598987589 */ /* 0x000fe800000e0000 */
[----:B------:R-:W1:Y:S01]  /*b370*/  SHFL.IDX PT, R95, R95, R53, 0x1c1f ;  /* 0x001c1f355f5f7589 */ /* 0x000e6200000e0000 */
[----:B------:R-:W-:-:S03]  /*b380*/  LOP3.LUT R40, R41, 0x380, RZ, 0xc0, !PT ;  /* 0x0000038029287812 */ /* 0x000fc600078ec0ff */
[----:B------:R-:W-:Y:S04]  /*b390*/  SHFL.IDX PT, R122, R122, R5, 0x1c1f ;  /* 0x001c1f057a7a7589 */ /* 0x000fe800000e0000 */
[----:B------:R-:W-:Y:S04]  /*b3a0*/  SHFL.IDX PT, R154, R154, R5, 0x1c1f ;  /* 0x001c1f059a9a7589 */ /* 0x000fe800000e0000 */
[----:B------:R-:W1:Y:S04]  /*b3b0*/  SHFL.IDX PT, R81, R81, R53, 0x1c1f ;  /* 0x001c1f3551517589 */ /* 0x000e6800000e0000 */
[----:B------:R-:W1:Y:S04]  /*b3c0*/  SHFL.IDX PT, R123, R96, R53, 0x1c1f ;  /* 0x001c1f35607b7589 */ /* 0x000e6800000e0000 */
[----:B------:R-:W-:Y:S04]  /*b3d0*/  SHFL.IDX PT, R124, R124, R5, 0x1c1f ;  /* 0x001c1f057c7c7589 */ /* 0x000fe800000e0000 */
[----:B------:R-:W-:Y:S04]  /*b3e0*/  SHFL.IDX PT, R156, R156, R5, 0x1c1f ;  /* 0x001c1f059c9c7589 */ /* 0x000fe800000e0000 */
[----:B------:R-:W1:Y:S04]  /*b3f0*/  SHFL.IDX PT, R119, R82, R53, 0x1c1f ;  /* 0x001c1f3552777589 */ /* 0x000e6800000e0000 */
[----:B------:R-:W1:Y:S01]  /*b400*/  SHFL.IDX PT, R125, R98, R53, 0x1c1f ;  /* 0x001c1f35627d7589 */ /* 0x000e6200000e0000 */
[----:B------:R-:W-:-:S03]  /*b410*/  IADD3 R33, P1, R42, 0x4000, RZ ;  /* 0x000040002a217810 */ /* 0x000fc60007f3e0ff */
[----:B------:R-:W-:Y:S04]  /*b420*/  SHFL.IDX PT, R126, R126, R5, 0x1c1f ;  /* 0x001c1f057e7e7589 */ /* 0x000fe800000e0000 */
[----:B------:R-:W-:Y:S04]  /*b430*/  SHFL.IDX PT, R158, R158, R5, 0x1c1f ;  /* 0x001c1f059e9e7589 */ /* 0x000fe800000e0000 */
[----:B------:R-:W1:Y:S04]  /*b440*/  SHFL.IDX PT, R83, R83, R53, 0x1c1f ;  /* 0x001c1f3553537589 */ /* 0x000e6800000e0000 */
[----:B------:R-:W1:Y:S01]  /*b450*/  SHFL.IDX PT, R99, R99, R53, 0x1c1f ;  /* 0x001c1f3563637589 */ /* 0x000e6200000e0000 */
[----:B------:R-:W-:-:S02]  /*b460*/  LOP3.LUT R14, R27, 0x380, RZ, 0xc0, !PT ;  /* 0x000003801b0e7812 */ /* 0x000fc400078ec0ff */
[----:B------:R-:W-:Y:S02]  /*b470*/  SHF.R.U64 R40, R40, 0x3, RZ ;  /* 0x0000000328287819 */ /* 0x000fe400000012ff */
[----:B--2---:R-:W-:Y:S02]  /*b480*/  SEL R44, R46, R45, P0 ;  /* 0x0000002d2e2c7207 */ /* 0x004fe40000000000 */
[----:B------:R-:W-:Y:S02]  /*b490*/  LOP3.LUT R32, R33, 0x380, RZ, 0xc0, !PT ;  /* 0x0000038021207812 */ /* 0x000fe400078ec0ff */
[----:B------:R-:W-:Y:S02]  /*b4a0*/  SEL R46, R45, R46, P0 ;  /* 0x0000002e2d2e7207 */ /* 0x000fe40000000000 */
[----:B------:R-:W-:Y:S02]  /*b4b0*/  SEL R172, R35, R30, P0 ;  /* 0x0000001e23ac7207 */ /* 0x000fe40000000000 */
[----:B------:R-:W-:-:S02]  /*b4c0*/  SEL R112, R30, R35, P0 ;  /* 0x000000231e707207 */ /* 0x000fc40000000000 */
[----:B------:R-:W-:Y:S02]  /*b4d0*/  SHF.R.U64 R14, R14, 0x3, RZ ;  /* 0x000000030e0e7819 */ /* 0x000fe400000012ff */
[----:B------:R-:W-:Y:S01]  /*b4e0*/  LOP3.LUT R40, R40, R41, RZ, 0x3c, !PT ;  /* 0x0000002928287212 */ /* 0x000fe200078e3cff */
[----:B------:R-:W-:Y:S01]  /*b4f0*/  IMAD.X R41, RZ, RZ, R43, P4 ;  /* 0x000000ffff297224 */ /* 0x000fe200020e062b */
[----:B------:R-:W-:Y:S02]  /*b500*/  MOV R103, R74 ;  /* 0x0000004a00677202 */ /* 0x000fe40000000f00 */
[----:B---3--:R-:W-:Y:S02]  /*b510*/  SEL R45, R144, R97, P0 ;  /* 0x00000061902d7207 */ /* 0x008fe40000000000 */
[----:B------:R-:W-:Y:S01]  /*b520*/  SEL R47, R97, R144, P0 ;  /* 0x00000090612f7207 */ /* 0x000fe20000000000 */
[----:B------:R-:W-:Y:S01]  /*b530*/  BAR.SYNC.DEFER_BLOCKING 0x1, 0x100 ;  /* 0x0044000000007b1d */ /* 0x000fe20000010000 */
[----:B----4-:R-:W-:-:S02]  /*b540*/  SEL R56, R118, R79, P0 ;  /* 0x0000004f76387207 */ /* 0x010fc40000000000 */
[----:B------:R-:W-:Y:S01]  /*b550*/  SEL R58, R79, R118, P0 ;  /* 0x000000764f3a7207 */ /* 0x000fe20000000000 */
[----:B------:R-:W-:Y:S01]  /*b560*/  VIADD R79, R18, UR39 ;  /* 0x00000027124f7c36 */ /* 0x000fe20008000000 */
[----:B------:R-:W-:Y:S01]  /*b570*/  IADD3 R29, P4, R42, 0x7000, RZ ;  /* 0x000070002a1d7810 */ /* 0x000fe20007f9e0ff */
[----:B------:R-:W-:Y:S01]  /*b580*/  UIMAD UR5, UR10, UR8, URZ ;  /* 0x000000080a0572a4 */ /* 0x000fe2000f8e023f */
[----:B------:R-:W-:Y:S01]  /*b590*/  SHF.R.U64 R32, R32, 0x3, RZ ;  /* 0x0000000320207819 */ /* 0x000fe200000012ff */
[----:B------:R-:W-:Y:S01]  /*b5a0*/  SHFL.IDX PT, R128, R128, R5, 0x1c1f ;  /* 0x001c1f0580807589 */ /* 0x000fe200000e0000 */
[----:B------:R-:W-:Y:S02]  /*b5b0*/  LOP3.LUT R62, R14, R27, RZ, 0x3c, !PT ;  /* 0x0000001b0e3e7212 */ /* 0x000fe400078e3cff */
[----:B------:R-:W-:Y:S01]  /*b5c0*/  MOV R72, R72 ;  /* 0x0000004800487202 */ /* 0x000fe20000000f00 */
[----:B------:R-:W-:Y:S01]  /*b5d0*/  SHFL.IDX PT, R130, R130, R5, 0x1c1f ;  /* 0x001c1f0582827589 */ /* 0x000fe200000e0000 */
[----:B------:R-:W-:Y:S01]  /*b5e0*/  LOP3.LUT R28, R29, 0x380, RZ, 0xc0, !PT ;  /* 0x000003801d1c7812 */ /* 0x000fe200078ec0ff */
[----:B------:R-:W-:Y:S01]  /*b5f0*/  UIMAD.WIDE.U32 UR6, UR36, UR8, URZ ;  /* 0x00000008240672a5 */ /* 0x000fe2000f8e003f */
[----:B0-----:R-:W-:Y:S01]  /*b600*/  SEL R52, R116, R55, P0 ;  /* 0x0000003774347207 */ /* 0x001fe20000000000 */
[----:B------:R-:W-:Y:S01]  /*b610*/  SHFL.IDX PT, R117, R132, R5, 0x1c1f ;  /* 0x001c1f0584757589 */ /* 0x000fe200000e0000 */
[----:B------:R-:W-:Y:S01]  /*b620*/  SEL R54, R55, R116, P0 ;  /* 0x0000007437367207 */ /* 0x000fe20000000000 */
[----:B------:R-:W-:-:S02]  /*b630*/  UIMAD UR5, UR36, UR9, UR5 ;  /* 0x00000009240572a4 */ /* 0x000fc4000f8e0205 */
[----:B------:R-:W-:Y:S01]  /*b640*/  SHFL.IDX PT, R106, R134, R5, 0x1c1f ;  /* 0x001c1f05866a7589 */ /* 0x000fe200000e0000 */
[----:B------:R-:W-:-:S03]  /*b650*/  LOP3.LUT R32, R32, R33, RZ, 0x3c, !PT ;  /* 0x0000002120207212 */ /* 0x000fc600078e3cff */
[----:B------:R-:W-:Y:S01]  /*b660*/  SHFL.IDX PT, R67, R136, R5, 0x1c1f ;  /* 0x001c1f0588437589 */ /* 0x000fe200000e0000 */
[----:B------:R-:W-:-:S03]  /*b670*/  SEL R49, R146, R93, P0 ;  /* 0x0000005d92317207 */ /* 0x000fc60000000000 */
[----:B------:R-:W-:Y:S01]  /*b680*/  SHFL.IDX PT, R75, R138, R5, 0x1c1f ;  /* 0x001c1f058a4b7589 */ /* 0x000fe200000e0000 */
[----:B------:R-:W-:-:S03]  /*b690*/  SEL R51, R93, R146, P0 ;  /* 0x000000925d337207 */ /* 0x000fc60000000000 */
[----:B------:R-:W-:Y:S01]  /*b6a0*/  SHFL.IDX PT, R74, R140, R5, 0x1c1f ;  /* 0x001c1f058c4a7589 */ /* 0x000fe200000e0000 */
[----:B-1----:R-:W-:-:S03]  /*b6b0*/  SEL R55, R57, R148, P0 ;  /* 0x0000009439377207 */ /* 0x002fc60000000000 */
[----:B------:R-:W-:Y:S01]  /*b6c0*/  SHFL.IDX PT, R73, R142, R5, 0x1c1f ;  /* 0x001c1f058e497589 */ /* 0x000fe200000e0000 */
[----:B------:R-:W-:-:S03]  /*b6d0*/  IMAD.X R33, RZ, RZ, R43, P1 ;  /* 0x000000ffff217224 */ /* 0x000fc600008e062b */
[----:B------:R-:W-:Y:S01]  /*b6e0*/  SHFL.IDX PT, R160, R160, R5, 0x1c1f ;  /* 0x001c1f05a0a07589 */ /* 0x000fe200000e0000 */
[----:B------:R-:W-:Y:S01]  /*b6f0*/  MOV R64, R62 ;  /* 0x0000003e00407202 */ /* 0x000fe20000000f00 */
[----:B------:R-:W-:Y:S02]  /*b700*/  USHF.R.S32.HI UR12, URZ, 0x1f, UR43 ;  /* 0x0000001f3f0c7899 */ /* 0x000fe4000801142b */
        /* <DEDUP_REMOVED lines=9> */
[----:B------:R0:W-:Y:S01]  /*b7a0*/  STSM.16.M88.4 [R103], R44 ;  /* 0x0000002c67007844 */ /* 0x0001e20000000200 */
[----:B------:R-:W-:Y:S01]  /*b7b0*/  IADD3 R27, P1, R42, 0xa000, RZ ;  /* 0x0000a0002a1b7810 */ /* 0x000fe20007f3e0ff */
[----:B------:R-:W-:-:S02]  /*b7c0*/  ULDC.64 UR8, c[0x0][0xb98] ;  /* 0x0002e60000087ab9 */ /* 0x000fc40000000a00 */
[----:B------:R-:W1:Y:S01]  /*b7d0*/  SHFL.IDX PT, R121, R84, R53, 0x1c1f ;  /* 0x001c1f3554797589 */ /* 0x000e6200000e0000 */
[----:B------:R-:W-:-:S03]  /*b7e0*/  SEL R60, R120, R61, P0 ;  /* 0x0000003d783c7207 */ /* 0x000fc60000000000 */
[----:B------:R-:W-:Y:S01]  /*b7f0*/  SHFL.IDX PT, R85, R85, R53, 0x1c1f ;  /* 0x001c1f3555557589 */ /* 0x000fe200000e0000 */
[----:B------:R-:W-:-:S03]  /*b800*/  SEL R62, R61, R120, P0 ;  /* 0x000000783d3e7207 */ /* 0x000fc60000000000 */
[----:B------:R-:W-:Y:S04]  /*b810*/  SHFL.IDX PT, R86, R86, R53, 0x1c1f ;  /* 0x001c1f3556567589 */ /* 0x000fe800000e0000 */
[----:B------:R-:W-:Y:S01]  /*b820*/  SHFL.IDX PT, R87, R87, R53, 0x1c1f ;  /* 0x001c1f3557577589 */ /* 0x000fe200000e0000 */
[----:B0-----:R-:W-:-:S03]  /*b830*/  @P3 IMAD.HI.U32 R44, R79, R76, RZ ;  /* 0x0000004c4f2c3227 */ /* 0x001fc600078e00ff */
[----:B------:R-:W-:Y:S04]  /*b840*/  SHFL.IDX PT, R88, R88, R53, 0x1c1f ;  /* 0x001c1f3558587589 */ /* 0x000fe800000e0000 */
[----:B------:R-:W-:Y:S04]  /*b850*/  SHFL.IDX PT, R5, R90, R53, 0x1c1f ;  /* 0x001c1f355a057589 */ /* 0x000fe800000e0000 */
[----:B------:R-:W0:Y:S04]  /*b860*/  SHFL.IDX PT, R127, R100, R53, 0x1c1f ;  /* 0x001c1f35647f7589 */ /* 0x000e2800000e0000 */
[----:B------:R-:W2:Y:S04]  /*b870*/  SHFL.IDX PT, R101, R101, R53, 0x1c1f ;  /* 0x001c1f3565657589 */ /* 0x000ea800000e0000 */
[----:B------:R-:W3:Y:S04]  /*b880*/  SHFL.IDX PT, R89, R102, R53, 0x1c1f ;  /* 0x001c1f3566597589 */ /* 0x000ee800000e0000 */
[----:B------:R-:W4:Y:S04]  /*b890*/  SHFL.IDX PT, R129, R104, R53, 0x1c1f ;  /* 0x001c1f3568817589 */ /* 0x000f2800000e0000 */
[----:B------:R-:W4:Y:S04]  /*b8a0*/  SHFL.IDX PT, R91, R108, R53, 0x1c1f ;  /* 0x001c1f356c5b7589 */ /* 0x000f2800000e0000 */
[----:B------:R-:W4:Y:S04]  /*b8b0*/  SHFL.IDX PT, R82, R109, R53, 0x1c1f ;  /* 0x001c1f356d527589 */ /* 0x000f2800000e0000 */
[----:B------:R-:W4:Y:S04]  /*b8c0*/  SHFL.IDX PT, R112, R112, R53, 0x1c1f ;  /* 0x001c1f3570707589 */ /* 0x000f2800000e0000 */
[----:B------:R1:W4:Y:S01]  /*b8d0*/  SHFL.IDX PT, R113, R113, R53, 0x1c1f ;  /* 0x001c1f3571717589 */ /* 0x00032200000e0000 */
[----:B------:R-:W-:Y:S01]  /*b8e0*/  SHF.R.U64 R28, R28, 0x3, RZ ;  /* 0x000000031c1c7819 */ /* 0x000fe200000012ff */
[----:B------:R-:W-:Y:S01]  /*b8f0*/  IMAD.MOV.U32 R76, RZ, RZ, R79 ;  /* 0x000000ffff4c7224 */ /* 0x000fe200078e004f */
[----:B------:R-:W-:Y:S01]  /*b900*/  SEL R61, R152, R95, P0 ;  /* 0x0000005f983d7207 */ /* 0x000fe20000000000 */
[----:B------:R-:W-:Y:S01]  /*b910*/  UIADD3 UR7, UR7, UR5, URZ ;  /* 0x0000000507077290 */ /* 0x000fe2000fffe03f */
[----:B------:R-:W-:-:S02]  /*b920*/  SEL R63, R95, R152, P0 ;  /* 0x000000985f3f7207 */ /* 0x000fc40000000000 */
[----:B-1----:R-:W-:Y:S02]  /*b930*/  SEL R53, R148, R57, P0 ;  /* 0x0000003994357207 */ /* 0x002fe40000000000 */
[----:B------:R-:W-:Y:S02]  /*b940*/  SEL R57, R150, R59, P0 ;  /* 0x0000003b96397207 */ /* 0x000fe40000000000 */
[----:B------:R-:W-:Y:S01]  /*b950*/  SEL R59, R59, R150, P0 ;  /* 0x000000963b3b7207 */ /* 0x000fe20000000000 */
[----:B------:R1:W-:Y:S01]  /*b960*/  STSM.16.M88.4 [R137], R48 ;  /* 0x0000003089007844 */ /* 0x0003e20000000200 */
[----:B------:R-:W-:Y:S01]  /*b970*/  @P3 SHF.R.U32.HI R76, RZ, R77, R44 ;  /* 0x0000004dff4c3219 */ /* 0x000fe2000001162c */
[----:B------:R-:W-:Y:S01]  /*b980*/  UIMAD UR5, UR12, UR8, URZ ;  /* 0x000000080c0572a4 */ /* 0x000fe2000f8e023f */
[----:B------:R-:W-:Y:S01]  /*b990*/  LOP3.LUT R26, R27, 0x380, RZ, 0xc0, !PT ;  /* 0x000003801b1a7812 */ /* 0x000fe200078ec0ff */
[----:B------:R0:W-:Y:S01]  /*b9a0*/  STSM.16.M88.4 [R135], R52 ;  /* 0x0000003487007844 */ /* 0x0001e20000000200 */
[----:B------:R-:W-:Y:S01]  /*b9b0*/  LOP3.LUT R28, R28, R29, RZ, 0x3c, !PT ;  /* 0x0000001d1c1c7212 */ /* 0x000fe200078e3cff */
[----:B------:R-:W-:Y:S01]  /*b9c0*/  IMAD.X R29, RZ, RZ, R43, P4 ;  /* 0x000000ffff1d7224 */ /* 0x000fe200020e062b */
[----:B------:R-:W-:Y:S01]  /*b9d0*/  SEL R44, R122, R81, P0 ;  /* 0x000000517a2c7207 */ /* 0x000fe20000000000 */
[----:B------:R-:W-:Y:S01]  /*b9e0*/  STSM.16.M88.4 [R133], R56 ;  /* 0x0000003885007844 */ /* 0x000fe20000000200 */
[----:B------:R-:W-:-:S02]  /*b9f0*/  SEL R46, R81, R122, P0 ;  /* 0x0000007a512e7207 */ /* 0x000fc40000000000 */
[----:B------:R-:W-:Y:S01]  /*ba00*/  SEL R45, R154, R123, P0 ;  /* 0x0000007b9a2d7207 */ /* 0x000fe20000000000 */
[----:B------:R2:W-:Y:S01]  /*ba10*/  STSM.16.M88.4 [R131], R60 ;  /* 0x0000003c83007844 */ /* 0x0005e20000000200 */
[----:B------:R-:W-:Y:S01]  /*ba20*/  SEL R47, R123, R154, P0 ;  /* 0x0000009a7b2f7207 */ /* 0x000fe20000000000 */
[----:B------:R-:W-:Y:S01]  /*ba30*/  UIMAD UR5, UR43, UR9, UR5 ;  /* 0x000000092b0572a4 */ /* 0x000fe2000f8e0205 */
[----:B------:R-:W-:Y:S02]  /*ba40*/  IADD3 R9, P4, R42, 0xd000, RZ ;  /* 0x0000d0002a097810 */ /* 0x000fe40007f9e0ff */
[----:B-1----:R-:W-:Y:S02]  /*ba50*/  SEL R48, R124, R119, P0 ;  /* 0x000000777c307207 */ /* 0x002fe40000000000 */
[----:B------:R-:W-:Y:S02]  /*ba60*/  SEL R50, R119, R124, P0 ;  /* 0x0000007c77327207 */ /* 0x000fe40000000000 */
[----:B------:R-:W-:-:S02]  /*ba70*/  SEL R49, R156, R125, P0 ;  /* 0x0000007d9c317207 */ /* 0x000fc40000000000 */
[----:B------:R-:W-:Y:S01]  /*ba80*/  SEL R51, R125, R156, P0 ;  /* 0x0000009c7d337207 */ /* 0x000fe20000000000 */
[----:B------:R-:W-:Y:S01]  /*ba90*/  UIMAD.WIDE.U32 UR6, UR43, UR8, UR6 ;  /* 0x000000082b0672a5 */ /* 0x000fe2000f8e0006 */
[----:B0-----:R-:W-:Y:S02]  /*baa0*/  SEL R52, R126, R83, P0 ;  /* 0x000000537e347207 */ /* 0x001fe40000000000 */
[----:B------:R-:W-:Y:S01]  /*bab0*/  SEL R54, R83, R126, P0 ;  /* 0x0000007e53367207 */ /* 0x000fe20000000000 */
[----:B--2---:R-:W-:Y:S01]  /*bac0*/  IMAD.MOV R61, RZ, RZ, -R76 ;  /* 0x000000ffff3d7224 */ /* 0x004fe200078e0a4c */
[----:B------:R-:W-:Y:S02]  /*bad0*/  SEL R53, R158, R99, P0 ;  /* 0x000000639e357207 */ /* 0x000fe40000000000 */
[----:B------:R-:W-:Y:S02]  /*bae0*/  SEL R55, R99, R158, P0 ;  /* 0x0000009e63377207 */ /* 0x000fe40000000000 */
[----:B------:R-:W-:Y:S01]  /*baf0*/  SHF.R.U64 R26, R26, 0x3, RZ ;  /* 0x000000031a1a7819 */ /* 0x000fe200000012ff */
[----:B------:R-:W-:Y:S01]  /*bb00*/  STSM.16.M88.4 [R115], R44 ;  /* 0x0000002c73007844 */ /* 0x000fe20000000200 */
[----:B------:R-:W-:Y:S01]  /*bb10*/  LOP3.LUT R8, R9, 0x380, RZ, 0xc0, !PT ;  /* 0x0000038009087812 */ /* 0x000fe200078ec0ff */
[----:B------:R-:W-:Y:S01]  /*bb20*/  IMAD R61, R2, R61, R79 ;  /* 0x0000003d023d7224 */ /* 0x000fe200078e024f */
[----:B------:R-:W-:Y:S01]  /*bb30*/  LOP3.LUT R26, R26, R27, RZ, 0x3c, !PT ;  /* 0x0000001b1a1a7212 */ /* 0x000fe200078e3cff */
[----:B------:R0:W-:Y:S01]  /*bb40*/  STSM.16.M88.4 [R110], R48 ;  /* 0x000000306e007844 */ /* 0x0001e20000000200 */
[C---:B------:R-:W-:Y:S01]  /*bb50*/  IADD3 R35, P6, R42.reuse, 0x5000, RZ ;  /* 0x000050002a237810 */ /* 0x040fe20007fde0ff */
[--C-:B------:R-:W-:Y:S01]  /*bb60*/  IMAD.X R27, RZ, RZ, R43.reuse, P1 ;  /* 0x000000ffff1b7224 */ /* 0x100fe200008e062b */
[----:B------:R-:W-:Y:S01]  /*bb70*/  IADD3 R31, P5, R42, 0x6000, RZ ;  /* 0x000060002a1f7810 */ /* 0x000fe20007fbe0ff */
[----:B------:R1:W-:Y:S01]  /*bb80*/  STSM.16.M88.4 [R105], R52 ;  /* 0x0000003469007844 */ /* 0x0003e20000000200 */
[----:B------:R-:W-:Y:S01]  /*bb90*/  SHF.R.U64 R8, R8, 0x3, RZ ;  /* 0x0000000308087819 */ /* 0x000fe200000012ff */
[----:B------:R-:W-:Y:S01]  /*bba0*/  IMAD.X R13, RZ, RZ, R43, P2 ;  /* 0x000000ffff0d7224 */ /* 0x000fe200010e062b */
[----:B------:R-:W-:Y:S01]  /*bbb0*/  LOP3.LUT R34, R35, 0x380, RZ, 0xc0, !PT ;  /* 0x0000038023227812 */ /* 0x000fe200078ec0ff */
[----:B------:R-:W-:Y:S01]  /*bbc0*/  ULDC.64 UR8, c[0x0][0xae8] ;  /* 0x0002ba0000087ab9 */ /* 0x000fe20000000a00 */
[----:B------:R-:W-:-:S02]  /*bbd0*/  LOP3.LUT R30, R31, 0x380, RZ, 0xc0, !PT ;  /* 0x000003801f1e7812 */ /* 0x000fc400078ec0ff */
[----:B------:R-:W-:Y:S02]  /*bbe0*/  LOP3.LUT R8, R8, R9, RZ, 0x3c, !PT ;  /* 0x0000000908087212 */ /* 0x000fe400078e3cff */
[----:B0-----:R-:W-:Y:S02]  /*bbf0*/  SHF.R.S32.HI R49, RZ, 0x1f, R76 ;  /* 0x0000001fff317819 */ /* 0x001fe4000001144c */
[----:B------:R-:W-:Y:S01]  /*bc00*/  IADD3 R48, P1, R76, UR6, RZ ;  /* 0x000000064c307c10 */ /* 0x000fe2000ff3e0ff */
[----:B-1----:R-:W-:Y:S01]  /*bc10*/  IMAD.U32 R52, RZ, RZ, UR5 ;  /* 0x00000005ff347e24 */ /* 0x002fe2000f8e00ff */
[----:B------:R-:W-:Y:S02]  /*bc20*/  SHF.R.S32.HI R50, RZ, 0x1f, R61 ;  /* 0x0000001fff327819 */ /* 0x000fe4000001143d */
        /* <DEDUP_REMOVED lines=8> */
[----:B------:R-:W-:Y:S01]  /*bcb0*/  VIADD R51, R236, UR39 ;  /* 0x00000027ec337c36 */ /* 0x000fe20008000000 */
[----:B------:R-:W-:Y:S01]  /*bcc0*/  IADD3.X R49, R49, UR7, R52, P1, !PT ;  /* 0x0000000731317c10 */ /* 0x000fe20008ffe434 */
[----:B------:R-:W-:Y:S01]  /*bcd0*/  ULDC.64 UR6, c[0x0][0xb88] ;  /* 0x0002e20000067ab9 */ /* 0x000fe20000000a00 */
[----:B------:R-:W-:Y:S01]  /*bce0*/  LOP3.LUT R9, R42, 0x380, RZ, 0xc0, !PT ;  /* 0x000003802a097812 */ /* 0x000fe200078ec0ff */
[----:B------:R-:W-:Y:S01]  /*bcf0*/  IMAD R50, R50, UR6, RZ ;  /* 0x0000000632327c24 */ /* 0x000fe2000f8e02ff */
[----:B------:R-:W-:-:S02]  /*bd00*/  SHF.R.U64 R34, R34, 0x3, RZ ;  /* 0x0000000322227819 */ /* 0x000fc400000012ff */
[----:B------:R-:W-:Y:S01]  /*bd10*/  SHF.R.U64 R30, R30, 0x3, RZ ;  /* 0x000000031e1e7819 */ /* 0x000fe200000012ff */
        /* <DEDUP_REMOVED lines=18> */
[----:B---3--:R-:W-:Y:S02]  /*be40*/  SEL R53, R164, R89, P0 ;  /* 0x00000059a4357207 */ /* 0x008fe40000000000 */
        /* <DEDUP_REMOVED lines=11> */
[----:B----4-:R-:W-:Y:S02]  /*bf00*/  SEL R45, R166, R129, P0 ;  /* 0x00000081a62d7207 */ /* 0x010fe40000000000 */
[----:B------:R-:W-:Y:S02]  /*bf10*/  SEL R47, R129, R166, P0 ;  /* 0x000000a6812f7207 */ /* 0x000fe40000000000 */
[----:B------:R-:W-:-:S02]  /*bf20*/  SEL R66, R88, R67, P0 ;  /* 0x0000004358427207 */ /* 0x000fc40000000000 */
[----:B------:R-:W-:Y:S02]  /*bf30*/  SEL R65, R114, R91, P0 ;  /* 0x0000005b72417207 */ /* 0x000fe40000000000 */
[----:B0-----:R-:W-:Y:S02]  /*bf40*/  SEL R64, R67, R88, P0 ;  /* 0x0000005843407207 */ /* 0x001fe40000000000 */
[----:B------:R-:W-:Y:S02]  /*bf50*/  SEL R67, R91, R114, P0 ;  /* 0x000000725b437207 */ /* 0x000fe40000000000 */
[----:B------:R-:W-:Y:S01]  /*bf60*/  SEL R76, R75, R78, P0 ;  /* 0x0000004e4b4c7207 */ /* 0x000fe20000000000 */
[----:B------:R-:W-:Y:S01]  /*bf70*/  SHFL.IDX PT, R84, R50, RZ, 0x1c1f ;  /* 0x001c1fff32547589 */ /* 0x000fe200000e0000 */
[----:B------:R-:W-:Y:S02]  /*bf80*/  SEL R78, R78, R75, P0 ;  /* 0x0000004b4e4e7207 */ /* 0x000fe40000000000 */
[----:B------:R-:W-:Y:S01]  /*bf90*/  SEL R77, R111, R82, P0 ;  /* 0x000000526f4d7207 */ /* 0x000fe20000000000 */
[----:B------:R-:W0:Y:S01]  /*bfa0*/  SHFL.IDX PT, R85, R48, RZ, 0x1c1f ;  /* 0x001c1fff30557589 */ /* 0x000e2200000e0000 */
[----:B------:R-:W-:-:S02]  /*bfb0*/  SEL R79, R82, R111, P0 ;  /* 0x0000006f524f7207 */ /* 0x000fc40000000000 */
[----:B------:R-:W-:Y:S01]  /*bfc0*/  SEL R105, R107, R112, P0 ;  /* 0x000000706b697207 */ /* 0x000fe20000000000 */
[----:B------:R1:W-:Y:S01]  /*bfd0*/  SHFL.IDX PT, R92, R50, 0x1, 0x1c1f ;  /* 0x003c1f00325c7f89 */ /* 0x0003e200000e0000 */
[----:B------:R-:W-:Y:S02]  /*bfe0*/  SEL R104, R74, R5, P0 ;  /* 0x000000054a687207 */ /* 0x000fe40000000000 */
[----:B------:R-:W-:Y:S01]  /*bff0*/  SEL R106, R5, R74, P0 ;  /* 0x0000004a056a7207 */ /* 0x000fe20000000000 */
[----:B------:R2:W3:Y:S01]  /*c000*/  SHFL.IDX PT, R93, R48, 0x1, 0x1c1f ;  /* 0x003c1f00305d7f89 */ /* 0x0004e200000e0000 */
[----:B------:R-:W-:Y:S02]  /*c010*/  SEL R107, R112, R107, P0 ;  /* 0x0000006b706b7207 */ /* 0x000fe40000000000 */
[----:B------:R-:W-:Y:S01]  /*c020*/  SEL R49, R174, R113, P0 ;  /* 0x00000071ae317207 */ /* 0x000fe20000000000 */
[----:B------:R-:W-:Y:S01]  /*c030*/  STSM.16.M88.4 [R71], R44 ;  /* 0x0000002c47007844 */ /* 0x000fe20000000200 */
[----:B------:R-:W-:-:S02]  /*c040*/  SEL R51, R113, R174, P0 ;  /* 0x000000ae71337207 */ /* 0x000fc40000000000 */
[----:B-1----:R-:W-:Y:S02]  /*c050*/  SEL R50, R80, R73, P0 ;  /* 0x0000004950327207 */ /* 0x002fe40000000000 */
[----:B--2---:R-:W-:Y:S01]  /*c060*/  SEL R48, R73, R80, P0 ;  /* 0x0000005049307207 */ /* 0x004fe20000000000 */
[----:B------:R-:W-:Y:S04]  /*c070*/  STSM.16.M88.4 [R69], R64 ;  /* 0x0000004045007844 */ /* 0x000fe80000000200 */
[----:B------:R-:W-:Y:S04]  /*c080*/  STSM.16.M88.4 [R68], R76 ;  /* 0x0000004c44007844 */ /* 0x000fe80000000200 */
[----:B------:R1:W-:Y:S04]  /*c090*/  STSM.16.M88.4 [R70], R104 ;  /* 0x0000006846007844 */ /* 0x0003e80000000200 */
[----:B------:R-:W-:Y:S01]  /*c0a0*/  STSM.16.M88.4 [R72], R48 ;  /* 0x0000003048007844 */ /* 0x000fe20000000200 */
[----:B------:R-:W-:Y:S01]  /*c0b0*/  BAR.SYNC.DEFER_BLOCKING 0x1, 0x100 ;  /* 0x0044000000007b1d */ /* 0x000fe20000010000 */
[----:B------:R-:W-:-:S04]  /*c0c0*/  LOP3.LUT R14, R15, 0x380, RZ, 0xc0, !PT ;  /* 0x000003800f0e7812 */ /* 0x000fc800078ec0ff */
[----:B------:R-:W-:Y:S01]  /*c0d0*/  SHF.R.U64 R14, R14, 0x3, RZ ;  /* 0x000000030e0e7819 */ /* 0x000fe200000012ff */
[----:B0-----:R-:W-:Y:S04]  /*c0e0*/  @!P2 ST.E desc[UR48][R84.64], R4 ;  /* 0x000000045400a985 */ /* 0x001fe8000c101930 */
[----:B---3--:R0:W-:Y:S04]  /*c0f0*/  @!P1 ST.E desc[UR48][R92.64], R3 ;  /* 0x000000035c009985 */ /* 0x0081e8000c101930 */
[----:B------:R2:W5:Y:S04]  /*c100*/  LD.E.128 R80, desc[UR48][R32.64] ;  /* 0x0000003020507980 */ /* 0x000568000c101d00 */
[----:B-1----:R1:W5:Y:S01]  /*c110*/  LD.E.128 R68, desc[UR48][R30.64] ;  /* 0x000000301e447980 */ /* 0x002362000c101d00 */
[----:B------:R-:W-:Y:S01]  /*c120*/  LOP3.LUT R14, R14, R15, RZ, 0x3c, !PT ;  /* 0x0000000f0e0e7212 */ /* 0x000fe200078e3cff */
[----:B------:R-:W-:Y:S01]  /*c130*/  UIMAD UR5, UR10, UR8, URZ ;  /* 0x000000080a0572a4 */ /* 0x000fe2000f8e023f */
[----:B------:R-:W-:Y:S01]  /*c140*/  LOP3.LUT R6, R7, 0x380, RZ, 0xc0, !PT ;  /* 0x0000038007067812 */ /* 0x000fe200078ec0ff */
[----:B0-----:R-:W-:Y:S01]  /*c150*/  IMAD R3, R232, 0x20, R233 ;  /* 0x00000020e8037824 */ /* 0x001fe200078e02e9 */
[----:B------:R-:W-:Y:S01]  /*c160*/  UIMAD.WIDE.U32 UR6, UR36, UR8, URZ ;  /* 0x00000008240672a5 */ /* 0x000fe2000f8e003f */
[----:B--2---:R-:W0:Y:S01]  /*c170*/  @P3 LDC R33, c[0x0][0xbec] ;  /* 0x0002fb00ff213b82 */ /* 0x004e220000000800 */
[----:B------:R-:W5:Y:S04]  /*c180*/  LD.E.128 R52, desc[UR48][R42.64] ;  /* 0x000000302a347980 */ /* 0x000f68000c101d00 */
[----:B------:R-:W5:Y:S03]  /*c190*/  LD.E.128 R56, desc[UR48][R40.64] ;  /* 0x0000003028387980 */ /* 0x000f66000c101d00 */
[----:B-1----:R-:W1:Y:S01]  /*c1a0*/  @P3 LDC R30, c[0x0][0xbf0] ;  /* 0x0002fc00ff1e3b82 */ /* 0x002e620000000800 */
[----:B------:R-:W-:Y:S01]  /*c1b0*/  IMAD.X R15, RZ, RZ, R43, P6 ;  /* 0x000000ffff0f7224 */ /* 0x000fe200030e062b */
[----:B------:R-:W-:Y:S01]  /*c1c0*/  SHF.R.U64 R6, R6, 0x3, RZ ;  /* 0x0000000306067819 */ /* 0x000fe200000012ff */
[----:B------:R-:W-:Y:S01]  /*c1d0*/  UIMAD UR5, UR36, UR9, UR5 ;  /* 0x00000009240572a4 */ /* 0x000fe2000f8e0205 */
[----:B------:R-:W5:Y:S01]  /*c1e0*/  LD.E.128 R60, desc[UR48][R38.64] ;  /* 0x00000030263c7980 */ /* 0x000f62000c101d00 */
[----:B------:R-:W-:-:S03]  /*c1f0*/  ULDC.64 UR10, c[0x0][0xaf0] ;  /* 0x0002bc00000a7ab9 */ /* 0x000fc60000000a00 */
[----:B------:R2:W5:Y:S01]  /*c200*/  LD.E.128 R76, desc[UR48][R14.64] ;  /* 0x000000300e4c7980 */ /* 0x000562000c101d00 */
[----:B------:R-:W-:Y:S01]  /*c210*/  LOP3.LUT R6, R6, R7, RZ, 0x3c, !PT ;  /* 0x0000000706067212 */ /* 0x000fe200078e3cff */
[----:B------:R-:W-:Y:S01]  /*c220*/  IMAD.X R7, RZ, RZ, R43, P5 ;  /* 0x000000ffff077224 */ /* 0x000fe200028e062b */
[----:B------:R-:W-:Y:S01]  /*c230*/  UIMAD UR8, UR12, UR10, URZ ;  /* 0x0000000a0c0872a4 */ /* 0x000fe2000f8e023f */
[----:B------:R3:W5:Y:S01]  /*c240*/  LD.E.128 R40, desc[UR48][R10.64] ;  /* 0x000000300a287980 */ /* 0x000762000c101d00 */
[----:B------:R-:W-:-:S03]  /*c250*/  UIADD3 UR7, UR7, UR5, URZ ;  /* 0x0000000507077290 */ /* 0x000fc6000fffe03f */
[----:B------:R-:W5:Y:S01]  /*c260*/  LD.E.128 R44, desc[UR48][R36.64] ;  /* 0x00000030242c7980 */ /* 0x000f62000c101d00 */
[----:B--2---:R-:W-:-:S03]  /*c270*/  VIADD R14, R3, UR39 ;  /* 0x00000027030e7c36 */ /* 0x004fc60008000000 */
[----:B------:R2:W5:Y:S01]  /*c280*/  LD.E.128 R92, desc[UR48][R8.64] ;  /* 0x00000030085c7980 */ /* 0x000562000c101d00 */
[----:B0-----:R-:W-:Y:S01]  /*c290*/  @P3 IMAD.HI.U32 R3, R14, R33, RZ ;  /* 0x000000210e033227 */ /* 0x001fe200078e00ff */
[----:B------:R-:W-:Y:S02]  /*c2a0*/  UIMAD UR5, UR43, UR11, UR8 ;  /* 0x0000000b2b0572a4 */ /* 0x000fe4000f8e0208 */
[----:B------:R-:W5:Y:S01]  /*c2b0*/  LD.E.128 R64, desc[UR48][R34.64] ;  /* 0x0000003022407980 */ /* 0x000f62000c101d00 */
[----:B---3--:R-:W-:Y:S01]  /*c2c0*/  IMAD.MOV.U32 R11, RZ, RZ, R14 ;  /* 0x000000ffff0b7224 */ /* 0x008fe200078e000e */
[----:B-1----:R-:W-:Y:S01]  /*c2d0*/  @P3 SHF.R.U32.HI R11, RZ, R30, R3 ;  /* 0x0000001eff0b3219 */ /* 0x002fe20000011603 */
[----:B------:R-:W-:Y:S01]  /*c2e0*/  UIMAD.WIDE.U32 UR6, UR43, UR10, UR6 ;  /* 0x0000000a2b0672a5 */ /* 0x000fe2000f8e0006 */
[----:B------:R0:W5:Y:S01]  /*c2f0*/  LD.E.128 R36, desc[UR48][R12.64] ;  /* 0x000000300c247980 */ /* 0x000162000c101d00 */
[----:B------:R-:W-:Y:S01]  /*c300*/  ULDC.64 UR8, c[0x0][0xae0] ;  /* 0x0002b80000087ab9 */ /* 0x000fe20000000a00 */
[----:B------:R-:W-:Y:S01]  /*c310*/  SHF.R.S32.HI R10, RZ, 0x1f, R11 ;  /* 0x0000001fff0a7819 */ /* 0x000fe2000001140b */
[----:B------:R-:W-:Y:S01]  /*c320*/  UIADD3 UR5, UR7, UR5, URZ ;  /* 0x0000000507057290 */ /* 0x000fe2000fffe03f */
[----:B------:R-:W5:Y:S01]  /*c330*/  LD.E.128 R48, desc[UR48][R28.64] ;  /* 0x000000301c307980 */ /* 0x000f62000c101d00 */
[----:B--2---:R-:W-:-:S02]  /*c340*/  IMAD.U32 R8, RZ, RZ, UR6 ;  /* 0x00000006ff087e24 */ /* 0x004fc4000f8e00ff */
[----:B------:R-:W-:Y:S01]  /*c350*/  IMAD.U32 R9, RZ, RZ, UR7 ;  /* 0x00000007ff097e24 */ /* 0x000fe2000f8e00ff */
[----:B------:R1:W5:Y:S01]  /*c360*/  LD.E.128 R88, desc[UR48][R20.64] ;  /* 0x0000003014587980 */ /* 0x000362000c101d00 */
[----:B0-----:R-:W-:Y:S01]  /*c370*/  IMAD.MOV R13, RZ, RZ, -R11 ;  /* 0x000000ffff0d7224 */ /* 0x001fe200078e0a0b */
[----:B------:R-:W-:Y:S02]  /*c380*/  ULDC.64 UR6, c[0x0][0xad8] ;  /* 0x0002b60000067ab9 */ /* 0x000fe40000000a00 */
[----:B------:R0:W5:Y:S01]  /*c390*/  LD.E.128 R84, desc[UR48][R24.64] ;  /* 0x0000003018547980 */ /* 0x000162000c101d00 */
[----:B------:R-:W-:-:S03]  /*c3a0*/  IMAD R9, R2, R13, R14 ;  /* 0x0000000d02097224 */ /* 0x000fc600078e020e */
[----:B------:R0:W5:Y:S01]  /*c3b0*/  LD.E.128 R72, desc[UR48][R26.64] ;  /* 0x000000301a487980 */ /* 0x000162000c101d00 */
[----:B------:R-:W-:Y:S02]  /*c3c0*/  IMAD.U32 R3, RZ, RZ, UR5 ;  /* 0x00000005ff037e24 */ /* 0x000fe4000f8e00ff */
[----:B------:R-:W-:Y:S01]  /*c3d0*/  IMAD R10, R10, UR8, RZ ;  /* 0x000000080a0a7c24 */ /* 0x000fe2000f8e02ff */
[----:B------:R-:W5:Y:S01]  /*c3e0*/  LD.E.128 R4, desc[UR48][R6.64] ;  /* 0x0000003006047980 */ /* 0x000f62000c101d00 */
[----:B------:R-:W-:Y:S01]  /*c3f0*/  IMAD.MOV.U32 R2, RZ, RZ, R8 ;  /* 0x000000ffff027224 */ /* 0x000fe200078e0008 */
[----:B------:R-:W-:Y:S01]  /*c400*/  SHF.R.S32.HI R8, RZ, 0x1f, R9 ;  /* 0x0000001fff087819 */ /* 0x000fe20000011409 */
[----:B------:R-:W-:Y:S01]  /*c410*/  @!PT LDS RZ, [RZ] ;  /* 0x00000000fffff984 */ /* 0x000fe20000000800 */
[----:B------:R-:W-:Y:S01]  /*c420*/  @!PT LDS RZ, [RZ] ;  /* 0x00000000fffff984 */ /* 0x000fe20000000800 */
[----:B------:R-:W-:Y:S01]  /*c430*/  @!PT LDS RZ, [RZ] ;  /* 0x00000000fffff984 */ /* 0x000fe20000000800 */
[----:B------:R-:W-:Y:S01]  /*c440*/  @!PT LDS RZ, [RZ] ;  /* 0x00000000fffff984 */ /* 0x000fe20000000800 */
[----:B------:R2:W-:Y:S06]  /*c450*/  MEMBAR.ALL.CTA ;  /* 0x0000000000007992 */ /* 0x0005ec0000008000 */
[----:B--2---:R-:W2:Y:S01]  /*c460*/  FENCE.VIEW.ASYNC.S ;  /* 0x00000000000073c6 */ /* 0x004ea20000000000 */
[----:B------:R-:W-:-:S02]  /*c470*/  IMAD R13, R11, UR9, R10 ;  /* 0x000000090b0d7c24 */ /* 0x000fc4000f8e020a */
[----:B------:R-:W-:-:S04]  /*c480*/  IMAD.WIDE.U32 R2, R11, UR8, R2 ;  /* 0x000000080b027c25 */ /* 0x000fc8000f8e0002 */
[----:B------:R-:W-:Y:S02]  /*c490*/  IMAD.IADD R3, R3, 0x1, R13 ;  /* 0x0000000103037824 */ /* 0x000fe400078e020d */
[----:B------:R-:W-:Y:S02]  /*c4a0*/  IMAD R8, R8, UR6, RZ ;  /* 0x0000000608087c24 */ /* 0x000fe4000f8e02ff */
[----:B-1----:R-:W-:Y:S02]  /*c4b0*/  VIADD R21, R233, UR39 ;  /* 0x00000027e9157c36 */ /* 0x002fe40008000000 */
[C---:B------:R-:W-:Y:S02]  /*c4c0*/  IMAD R13, R9.reuse, UR7, R8 ;  /* 0x00000007090d7c24 */ /* 0x040fe4000f8e0208 */
[----:B------:R-:W-:Y:S01]  /*c4d0*/  IMAD.WIDE.U32 R2, R9, UR6, R2 ;  /* 0x0000000609027c25 */ /* 0x000fe2000f8e0002 */
[----:B------:R-:W-:Y:S01]  /*c4e0*/  ISETP.GE.AND P2, PT, R21, R96, PT ;  /* 0x000000601500720c */ /* 0x000fe20003f46270 */
[----:B------:R-:W-:-:S02]  /*c4f0*/  ULDC.64 UR6, c[0x0][0xa80] ;  /* 0x0002a00000067ab9 */ /* 0x000fc40000000a00 */
[----:B------:R-:W-:Y:S01]  /*c500*/  VIADD R0, R0, 0x38820 ;  /* 0x0003882000007836 */ /* 0x000fe20000000000 */
[----:B------:R-:W-:Y:S01]  /*c510*/  LEA R14, P3, R2, UR6, 0x1 ;  /* 0x00000006020e7c11 */ /* 0x000fe2000f8608ff */
[----:B------:R-:W-:-:S03]  /*c520*/  IMAD.IADD R3, R3, 0x1, R13 ;  /* 0x0000000103037824 */ /* 0x000fc600078e020d */
[----:B------:R-:W-:Y:S02]  /*c530*/  PRMT R0, RZ, 0x654, R0 ;  /* 0x00000654ff007816 */ /* 0x000fe40000000000 */
[----:B------:R-:W-:Y:S01]  /*c540*/  LEA.HI.X R15, R2, UR7, R3, 0x1, P3 ;  /* 0x00000007020f7c11 */ /* 0x000fe200098f0c03 */
[C---:B------:R-:W-:Y:S01]  /*c550*/  VIADD R11, R21.reuse, 0x20 ;  /* 0x00000020150b7836 */ /* 0x040fe20000000000 */
[----:B--2---:R1:W-:Y:S01]  /*c560*/  SYNCS.ARRIVE.TRANS64.RED.A1T0 RZ, [R0+URZ], RZ ;  /* 0x000000ff00ff79a7 */ /* 0x0043e2000810043f */
[----:B------:R-:W-:Y:S01]  /*c570*/  VIADD R9, R21, 0x40 ;  /* 0x0000004015097836 */ /* 0x000fe20000000000 */
[----:B------:R0:W2:Y:S01]  /*c580*/  SHFL.IDX PT, R12, R14, RZ, 0x181f ;  /* 0x00181fff0e0c7589 */ /* 0x0000a200000e0000 */
[----:B------:R-:W-:Y:S01]  /*c590*/  BSSY B1, `(.L_x_1987) ;  /* 0x000001a000017945 */ /* 0x000fe20003800000 */
[-C--:B------:R-:W-:Y:S02]  /*c5a0*/  ISETP.GE.AND P1, PT, R11, R96.reuse, PT ;  /* 0x000000600b00720c */ /* 0x080fe40003f26270 */
[----:B-1----:R0:W1:Y:S01]  /*c5b0*/  SHFL.IDX PT, R0, R15, RZ, 0x181f ;  /* 0x00181fff0f007589 */ /* 0x00206200000e0000 */
[----:B------:R-:W-:-:S02]  /*c5c0*/  ISETP.GE.AND P0, PT, R9, R96, PT ;  /* 0x000000600900720c */ /* 0x000fc40003f06270 */
[----:B------:R-:W-:Y:S02]  /*c5d0*/  SHF.R.S32.HI R139, RZ, 0x1f, R23 ;  /* 0x0000001fff8b7819 */ /* 0x000fe40000011417 */
        /* <DEDUP_REMOVED lines=9> */
[----:B--2---:R-:W-:-:S04]  /*c670*/  @!P5 LEA R2, P6, R16, R12, 0x1 ;  /* 0x0000000c1002d211 */ /* 0x004fc800078c08ff */
[----:B-1----:R-:W-:Y:S02]  /*c680*/  @!P5 LEA.HI.X R3, R16, R0, R149, 0x1, P6 ;  /* 0x000000001003d211 */ /* 0x002fe400030f0c95 */
        /* <DEDUP_REMOVED lines=10> */
.L_x_1988:
[----:B------:R-:W-:Y:S05]  /*c730*/  BSYNC B1 ;  /* 0x0000000000017941 */ /* 0x000fea0003800000 */
.L_x_1987:
[----:B-1----:R1:W3:Y:S01]  /*c740*/  SHFL.IDX PT, R0, R15, 0x1, 0x181f ;  /* 0x00381f000f007f89 */ /* 0x0022e200000e0000 */
        /* <DEDUP_REMOVED lines=20> */
.L_x_1990:
[----:B------:R-:W-:Y:S05]  /*c890*/  BSYNC B1 ;  /* 0x0000000000017941 */ /* 0x000fea0003800000 */
.L_x_1989:
[----:B---3--:R3:W1:Y:S01]  /*c8a0*/  SHFL.IDX PT, R0, R15, 0x2, 0x181f ;  /* 0x00581f000f007f89 */ /* 0x00866200000e0000 */
[----:B------:R-:W-:Y:S03]  /*c8b0*/  BSSY B1, `(.L_x_1991) ;  /* 0x0000014000017945 */ /* 0x000fe60003800000 */
[----:B0---4-:R3:W0:Y:S01]  /*c8c0*/  SHFL.IDX PT, R8, R14, 0x2, 0x181f ;  /* 0x00581f000e087f89 */ /* 0x01162200000e0000 */
[----:B------:R-:W-:Y:S05]  /*c8d0*/  @P0 BRA `(.L_x_1992) ;  /* 0x0000000000440947 */ /* 0x000fea0003800000 */
[----:B------:R-:W-:Y:S02]  /*c8e0*/  ULDC UR5, c[0x0][0xac8] ;  /* 0x0002b20000057ab9 */ /* 0x000fe40000000800 */
[----:B------:R-:W-:Y:S02]  /*c8f0*/  ISETP.GE.AND P3, PT, R16, UR5, PT ;  /* 0x0000000510007c0c */ /* 0x000fe4000bf66270 */
[----:B------:R-:W-:Y:S02]  /*c900*/  ISETP.GE.AND P2, PT, R22, UR5, PT ;  /* 0x0000000516007c0c */ /* 0x000fe4000bf46270 */
[----:B------:R-:W-:Y:S02]  /*c910*/  ISETP.GE.AND P1, PT, R19, UR5, PT ;  /* 0x0000000513007c0c */ /* 0x000fe4000bf26270 */
[----:B------:R-:W-:-:S07]  /*c920*/  ISETP.GE.AND P0, PT, R23, UR5, PT ;  /* 0x0000000517007c0c */ /* 0x000fce000bf06270 */
[-C--:B0-----:R-:W-:Y:S02]  /*c930*/  @!P3 LEA R2, P6, R16, R8.reuse, 0x1 ;  /* 0x000000081002b211 */ /* 0x081fe400078c08ff */
[-C--:B-----5:R-:W-:Y:S02]  /*c940*/  @!P2 LEA R4, P5, R22, R8.reuse, 0x1 ;  /* 0x000000081604a211 */ /* 0x0a0fe400078a08ff */
[----:B------:R-:W-:Y:S02]  /*c950*/  @!P1 LEA R6, P4, R19, R8, 0x1 ;  /* 0x0000000813069211 */ /* 0x000fe400078808ff */
[----:B-1----:R-:W-:Y:S02]  /*c960*/  @!P3 LEA.HI.X R3, R16, R0, R149, 0x1, P6 ;  /* 0x000000001003b211 */ /* 0x002fe400030f0c95 */
        /* <DEDUP_REMOVED lines=8> */
.L_x_1992:
[----:B------:R-:W-:Y:S05]  /*c9f0*/  BSYNC B1 ;  /* 0x0000000000017941 */ /* 0x000fea0003800000 */
.L_x_1991:
[----:B----4-:R-:W-:Y:S01]  /*ca00*/  VIADD R3, R21, 0x60 ;  /* 0x0000006015037836 */ /* 0x010fe20000000000 */
[----:B-1-3--:R-:W1:Y:S04]  /*ca10*/  SHFL.IDX PT, R15, R15, 0x3, 0x181f ;  /* 0x00781f000f0f7f89 */ /* 0x00ae6800000e0000 */
[----:B------:R-:W-:Y:S01]  /*ca20*/  ISETP.GE.AND P0, PT, R3, R96, PT ;  /* 0x000000600300720c */ /* 0x000fe20003f06270 */
[----:B------:R-:W3:-:S12]  /*ca30*/  SHFL.IDX PT, R14, R14, 0x3, 0x181f ;  /* 0x00781f000e0e7f89 */ /* 0x000ed800000e0000 */
[----:B------:R-:W-:Y:S05]  /*ca40*/  @P0 BRA `(.L_x_1993) ;  /* 0x0000000c00380947 */ /* 0x000fea0003800000 */
[----:B------:R-:W-:Y:S02]  /*ca50*/  ULDC UR5, c[0x0][0xac8] ;  /* 0x0002b20000057ab9 */ /* 0x000fe40000000800 */
[----:B------:R-:W-:Y:S02]  /*ca60*/  ISETP.GE.AND P3, PT, R16, UR5, PT ;  /* 0x0000000510007c0c */ /* 0x000fe4000bf66270 */
[----:B------:R-:W-:Y:S02]  /*ca70*/  ISETP.GE.AND P4, PT, R22, UR5, PT ;  /* 0x0000000516007c0c */ /* 0x000fe4000bf86270 */
[----:B------:R-:W-:-:S09]  /*ca80*/  ISETP.GE.AND P5, PT, R19, UR5, PT ;  /* 0x0000000513007c0c */ /* 0x000fd2000bfa6270 */
[-C--:B---3--:R-:W-:Y:S02]  /*ca90*/  @!P3 LEA R2, P0, R16, R14.reuse, 0x1 ;  /* 0x0000000e1002b211 */ /* 0x088fe400078008ff */
[-C--:B-----5:R-:W-:Y:S02]  /*caa0*/  @!P4 LEA R4, P1, R22, R14.reuse, 0x1 ;  /* 0x0000000e1604c211 */ /* 0x0a0fe400078208ff */
[C---:B------:R-:W-:Y:S02]  /*cab0*/  @!P5 LEA R6, P2, R19.reuse, R14, 0x1 ;  /* 0x0000000e1306d211 */ /* 0x040fe400078408ff */
[-C--:B-1----:R-:W-:Y:S02]  /*cac0*/  @!P3 LEA.HI.X R3, R16, R15.reuse, R149, 0x1, P0 ;  /* 0x0000000f1003b211 */ /* 0x082fe400000f0c95 */
        /* <DEDUP_REMOVED lines=11> */
.L_x_1986:
[----:B------:R-:W0:Y:S01]  /*cb80*/  LDC R8, c[0x0][0xbe8] ;  /* 0x0002fa00ff087b82 */ /* 0x000e220000000800 */
[----:B------:R-:W1:Y:S01]  /*cb90*/  S2R R0, SR_TID.X ;  /* 0x0000000000007919 */ /* 0x000e620000002100 */
[----:B------:R-:W-:Y:S01]  /*cba0*/  USHF.R.S32.HI UR8, URZ, 0x1f, UR36 ;  /* 0x0000001f3f087899 */ /* 0x000fe20008011424 */
[----:B------:R-:W-:Y:S01]  /*cbb0*/  BSSY B1, `(.L_x_1994) ;  /* 0x0000031000017945 */ /* 0x000fe20003800000 */
[----:B------:R-:W-:Y:S01]  /*cbc0*/  USHF.R.S32.HI UR9, URZ, 0x1f, UR43 ;  /* 0x0000001f3f097899 */ /* 0x000fe2000801142b */
[----:B------:R-:W-:Y:S01]  /*cbd0*/  IMAD R6, R232, 0x20, R233 ;  /* 0x00000020e8067824 */ /* 0x000fe200078e02e9 */
[----:B0-----:R-:W-:Y:S01]  /*cbe0*/  ISETP.NE.AND P1, PT, R8, 0x1, PT ;  /* 0x000000010800780c */ /* 0x001fe20003f25270 */
[----:B-1----:R-:W-:-:S12]  /*cbf0*/  VIADD R0, R0, 0xffffff80 ;  /* 0xffffff8000007836 */ /* 0x002fd80000000000 */
[----:B------:R-:W0:Y:S01]  /*cc00*/  @P1 LDC R9, c[0x0][0xbec] ;  /* 0x0002fb00ff091b82 */ /* 0x000e220000000800 */
[----:B------:R-:W-:-:S07]  /*cc10*/  ISETP.GE.AND P0, PT, R0, 0x80, PT ;  /* 0x000000800000780c */ /* 0x000fce0003f06270 */
[----:B------:R-:W1:Y:S06]  /*cc20*/  @P1 LDC R11, c[0x0][0xbf0] ;  /* 0x0002fc00ff0b1b82 */ /* 0x000e6c0000000800 */
        /* <DEDUP_REMOVED lines=41> */
.L_x_1995:
[----:B------:R-:W-:Y:S05]  /*cec0*/  BSYNC B1 ;  /* 0x0000000000017941 */ /* 0x000fea0003800000 */
.L_x_1994:
[----:B------:R-:W-:Y:S01]  /*ced0*/  ULDC.64 UR10, c[0x0][0xae8] ;  /* 0x0002ba00000a7ab9 */ /* 0x000fe20000000a00 */
[----:B------:R-:W-:Y:S01]  /*cee0*/  VIADD R6, R6, UR39 ;  /* 0x0000002706067c36 */ /* 0x000fe20008000000 */
[----:B------:R-:W-:Y:S01]  /*cef0*/  UIMAD UR5, UR8, UR10, URZ ;  /* 0x0000000a080572a4 */ /* 0x000fe2000f8e023f */
[----:B------:R-:W-:Y:S01]  /*cf00*/  BSSY B1, `(.L_x_1996) ;  /* 0x0000040000017945 */ /* 0x000fe20003800000 */
[----:B------:R-:W-:Y:S01]  /*cf10*/  UIMAD.WIDE.U32 UR6, UR36, UR10, URZ ;  /* 0x0000000a240672a5 */ /* 0x000fe2000f8e003f */
[----:B0-----:R-:W-:Y:S01]  /*cf20*/  @P1 IMAD.HI.U32 R0, R6, R9, RZ ;  /* 0x0000000906001227 */ /* 0x001fe200078e00ff */
[----:B------:R-:W-:Y:S01]  /*cf30*/  UIMAD UR5, UR36, UR11, UR5 ;  /* 0x0000000b240572a4 */ /* 0x000fe2000f8e0205 */
[----:B------:R-:W-:Y:S02]  /*cf40*/  SHF.R.S32.HI R20, RZ, 0x1f, R23 ;  /* 0x0000001fff147819 */ /* 0x000fe40000011417 */
[----:B------:R-:W-:Y:S01]  /*cf50*/  ULDC.64 UR10, c[0x0][0xaf0] ;  /* 0x0002bc00000a7ab9 */ /* 0x000fe20000000a00 */
[----:B------:R-:W-:Y:S01]  /*cf60*/  UIADD3 UR7, UR7, UR5, URZ ;  /* 0x0000000507077290 */ /* 0x000fe2000fffe03f */
[----:B--2---:R-:W-:Y:S01]  /*cf70*/  IMAD.MOV.U32 R5, RZ, RZ, R6 ;  /* 0x000000ffff057224 */ /* 0x004fe200078e0006 */
[----:B------:R-:W-:Y:S01]  /*cf80*/  UIMAD UR5, UR9, UR10, URZ ;  /* 0x0000000a090572a4 */ /* 0x000fe2000f8e023f */
[----:B-1----:R-:W-:Y:S01]  /*cf90*/  @P1 SHF.R.U32.HI R5, RZ, R11, R0 ;  /* 0x0000000bff051219 */ /* 0x002fe20000011600 */
[----:B------:R-:W-:Y:S01]  /*cfa0*/  UIMAD.WIDE.U32 UR6, UR43, UR10, UR6 ;  /* 0x0000000a2b0672a5 */ /* 0x000fe2000f8e0006 */
[----:B------:R-:W-:Y:S01]  /*cfb0*/  SHF.R.S32.HI R21, RZ, 0x1f, R19 ;  /* 0x0000001fff157819 */ /* 0x000fe20000011413 */
[----:B------:R-:W-:Y:S01]  /*cfc0*/  UIMAD UR5, UR43, UR11, UR5 ;  /* 0x0000000b2b0572a4 */ /* 0x000fe2000f8e0205 */
[--C-:B------:R-:W-:Y:S01]  /*cfd0*/  SHF.R.S32.HI R0, RZ, 0x1f, R5.reuse ;  /* 0x0000001fff007819 */ /* 0x100fe20000011405 */
[----:B------:R-:W-:Y:S01]  /*cfe0*/  IMAD.MOV R7, RZ, RZ, -R5 ;  /* 0x000000ffff077224 */ /* 0x000fe200078e0a05 */
[----:B------:R-:W-:Y:S01]  /*cff0*/  ULDC.64 UR8, c[0x0][0xae0] ;  /* 0x0002b80000087ab9 */ /* 0x000fe20000000a00 */
[----:B------:R-:W-:-:S02]  /*d000*/  UIADD3 UR5, UR7, UR5, URZ ;  /* 0x0000000507057290 */ /* 0x000fc4000fffe03f */
[----:B------:R-:W-:Y:S01]  /*d010*/  IMAD.U32 R3, RZ, RZ, UR7 ;  /* 0x00000007ff037e24 */ /* 0x000fe2000f8e00ff */
[----:B------:R-:W-:Y:S01]  /*d020*/  SHF.R.S32.HI R24, RZ, 0x1f, R22 ;  /* 0x0000001fff187819 */ /* 0x000fe20000011416 */
[----:B------:R-:W-:Y:S01]  /*d030*/  IMAD R0, R0, UR8, RZ ;  /* 0x0000000800007c24 */ /* 0x000fe2000f8e02ff */
[----:B------:R-:W-:Y:S01]  /*d040*/  SHF.R.S32.HI R25, RZ, 0x1f, R16 ;  /* 0x0000001fff197819 */ /* 0x000fe20000011410 */
        /* <DEDUP_REMOVED lines=43> */
.L_x_1997:
[----:B------:R-:W-:Y:S05]  /*d300*/  BSYNC B1 ;  /* 0x0000000000017941 */ /* 0x000fea0003800000 */
.L_x_1996:
        /* <DEDUP_REMOVED lines=21> */
.L_x_1999:
[----:B------:R-:W-:Y:S05]  /*d460*/  BSYNC B1 ;  /* 0x0000000000017941 */ /* 0x000fea0003800000 */
.L_x_1998:
        /* <DEDUP_REMOVED lines=21> */
.L_x_2001:
[----:B------:R-:W-:Y:S05]  /*d5c0*/  BSYNC B1 ;  /* 0x0000000000017941 */ /* 0x000fea0003800000 */
.L_x_2000:
[----:B---3--:R-:W-:Y:S01]  /*d5d0*/  VIADD R3, R6, 0x60 ;  /* 0x0000006006037836 */ /* 0x008fe20000000000 */
[----:B0-----:R0:W3:Y:S04]  /*d5e0*/  SHFL.IDX PT, R0, R5, 0x3, 0x181f ;  /* 0x00781f0005007f89 */ /* 0x0010e800000e0000 */
[----:B------:R-:W-:Y:S01]  /*d5f0*/  ISETP.GE.AND P0, PT, R3, R9, PT ;  /* 0x000000090300720c */ /* 0x000fe20003f06270 */
[----:B-1----:R0:W1:-:S12]  /*d600*/  SHFL.IDX PT, R2, R4, 0x3, 0x181f ;  /* 0x00781f0004027f89 */ /* 0x00205800000e0000 */
[----:B0-----:R-:W-:Y:S05]  /*d610*/  @P0 BRA `(.L_x_1993) ;  /* 0x0000000000440947 */ /* 0x001fea0003800000 */
[----:B------:R-:W-:Y:S02]  /*d620*/  ULDC UR5, c[0x0][0xac8] ;  /* 0x0002b20000057ab9 */ /* 0x000fe40000000800 */
[----:B------:R-:W-:Y:S02]  /*d630*/  ISETP.GE.AND P3, PT, R16, UR5, PT ;  /* 0x0000000510007c0c */ /* 0x000fe4000bf66270 */
[----:B------:R-:W-:Y:S02]  /*d640*/  ISETP.GE.AND P2, PT, R22, UR5, PT ;  /* 0x0000000516007c0c */ /* 0x000fe4000bf46270 */
[----:B------:R-:W-:Y:S02]  /*d650*/  ISETP.GE.AND P1, PT, R19, UR5, PT ;  /* 0x0000000513007c0c */ /* 0x000fe4000bf26270 */
[----:B------:R-:W-:-:S07]  /*d660*/  ISETP.GE.AND P0, PT, R23, UR5, PT ;  /* 0x0000000517007c0c */ /* 0x000fce000bf06270 */
[-C--:B-12-4-:R-:W-:Y:S02]  /*d670*/  @!P3 LEA R4, P6, R16, R2.reuse, 0x1 ;  /* 0x000000021004b211 */ /* 0x096fe400078c08ff */
[-C--:B------:R-:W-:Y:S02]  /*d680*/  @!P2 LEA R6, P5, R22, R2.reuse, 0x1 ;  /* 0x000000021606a211 */ /* 0x080fe400078a08ff */
[----:B------:R-:W-:Y:S02]  /*d690*/  @!P1 LEA R8, P4, R19, R2, 0x1 ;  /* 0x0000000213089211 */ /* 0x000fe400078808ff */
[----:B---3--:R-:W-:Y:S02]  /*d6a0*/  @!P3 LEA.HI.X R5, R16, R0, R25, 0x1, P6 ;  /* 0x000000001005b211 */ /* 0x008fe400030f0c19 */
        /* <DEDUP_REMOVED lines=8> */
.L_x_1993:
[----:B------:R-:W-:Y:S05]  /*d730*/  BSYNC B0 ;  /* 0x0000000000007941 */ /* 0x000fea0003800000 */
.L_x_1985:
[----:B------:R-:W-:Y:S02]  /*d740*/  ULDC UR5, c[0x0][0xc38] ;  /* 0x00030e0000057ab9 */ /* 0x000fe40000000800 */
[----:B------:R-:W-:-:S06]  /*d750*/  UISETP.GE.AND UP0, UPT, UR4, UR5, UPT ;  /* 0x000000050400728c */ /* 0x000fcc000bf06270 */
[----:B------:R-:W-:-:S13]  /*d760*/  PLOP3.LUT P0, PT, PT, PT, UP0, 0x80, 0x0 ;  /* 0x000000000000781c */ /* 0x000fda0003f0f008 */
[----:B------:R-:W-:Y:S05]  /*d770*/  @!P0 BRA `(.L_x_2002) ;  /* 0xffffff3400988947 */ /* 0x000fea000383ffff */
[----:B------:R-:W-:Y:S05]  /*d780*/  EXIT ;  /* 0x000000000000794d */ /* 0x000fea0003800000 */
.L_x_1947:
        /* <DEDUP_REMOVED lines=14> */
[----:B------:R0:W-:Y:S04]  /*d870*/  STL [R1+0x34], RZ ;  /* 0x000034ff01007387 */ /* 0x0001e80000100800 */
        /* <DEDUP_REMOVED lines=40> */
[----:B------:R-:W-:Y:S01]  /*db00*/  IMAD.U32 R0, RZ, RZ, UR6 ;  /* 0x00000006ff007e24 */ /* 0x000fe2000f8e00ff */
[----:B------:R-:W-:Y:S04]  /*db10*/  STL [R1+0x1c], R3 ;  /* 0x00001c0301007387 */ /* 0x000fe80000100800 */
[----:B------:R0:W-:Y:S04]  /*db20*/  STL [R1+0x20], R5 ;  /* 0x0000200501007387 */ /* 0x0001e80000100800 */
[----:B------:R1:W-:Y:S04]  /*db30*/  STL [R1+0x2c], R2 ;  /* 0x00002c0201007387 */ /* 0x0003e80000100800 */
[----:B------:R-:W-:Y:S01]  /*db40*/  STL [R1+0x4], RZ ;  /* 0x000004ff01007387 */ /* 0x000fe20000100800 */
[----:B0-----:R-:W-:-:S03]  /*db50*/  IMAD.IADD R5, R3, 0x1, R5 ;  /* 0x0000000103057824 */ /* 0x001fc600078e0205 */
[----:B------:R0:W-:Y:S01]  /*db60*/  STL [R1+0x30], R0 ;  /* 0x0000300001007387 */ /* 0x0001e20000100800 */
[----:B-1----:R-:W-:-:S03]  /*db70*/  LOP3.LUT R2, R4, 0x80, RZ, 0xfc, !PT ;  /* 0x0000008004027812 */ /* 0x002fc600078efcff */
[----:B------:R-:W-:Y:S01]  /*db80*/  STL [R1+0x34], RZ ;  /* 0x000034ff01007387 */ /* 0x000fe20000100800 */
[----:B0-----:R-:W-:-:S05]  /*db90*/  IMAD.MOV.U32 R0, RZ, RZ, 0x1 ;  /* 0x00000001ff007424 */ /* 0x001fca00078e00ff */
[----:B------:R0:W-:Y:S04]  /*dba0*/  STL [R1+0xc], R0 ;  /* 0x00000c0001007387 */ /* 0x0001e80000100800 */
[----:B------:R1:W-:Y:S01]  /*dbb0*/  STL [R1+0x24], R5 ;  /* 0x0000240501007387 */ /* 0x0003e20000100800 */
[----:B0-----:R-:W-:-:S05]  /*dbc0*/  IMAD.IADD R0, R3, 0x1, R18 ;  /* 0x0000000103007824 */ /* 0x001fca00078e0212 */
[----:B------:R1:W-:Y:S02]  /*dbd0*/  STL [R1+0x28], R0 ;  /* 0x0000280001007387 */ /* 0x0003e40000100800 */
.L_x_2066:
[----:B-1----:R-:W2:Y:S01]  /*dbe0*/  LDL R0, [R1+0x30] ;  /* 0x0000300001007983 */ /* 0x002ea20000100800 */
        /* <DEDUP_REMOVED lines=22> */
.L_x_2004:
[----:B------:R-:W-:Y:S01]  /*dd50*/  ULDC UR8, c[0x0][0xc54] ;  /* 0x0003150000087ab9 */ /* 0x000fe20000000800 */
[----:B------:R-:W-:Y:S01]  /*dd60*/  UMOV UR5, UR9 ;  /* 0x0000000900057c82 */ /* 0x000fe20008000000 */
[----:B------:R-:W-:-:S11]  /*dd70*/  UISETP.NE.AND UP0, UPT, UR8, 0x1, UPT ;  /* 0x000000010800788c */ /* 0x000fd6000bf05270 */
[----:B------:R-:W-:Y:S02]  /*dd80*/  @UP0 ULDC.64 UR10, c[0x0][0xc58] ;  /* 0x00031600000a0ab9 */ /* 0x000fe40000000a00 */
[----:B------:R-:W-:-:S04]  /*dd90*/  UIMAD.WIDE.U32 UR6, UR9, UR10, URZ ;  /* 0x0000000a090672a5 */ /* 0x000fc8000f8e003f */
[----:B------:R-:W-:-:S04]  /*dda0*/  @UP0 USHF.R.U32.HI UR5, URZ, UR11, UR7 ;  /* 0x0000000b3f050299 */ /* 0x000fc80008011607 */
[----:B------:R-:W-:-:S12]  /*ddb0*/  UIMAD UR8, UR5, UR8, URZ ;  /* 0x00000008050872a4 */ /* 0x000fd8000f8e023f */
.L_x_2005:
[----:B------:R-:W-:Y:S01]  /*ddc0*/  ULOP3.LUT UR41, URZ, UR5, URZ, 0x33, !UPT ;  /* 0x000000053f297292 */ /* 0x000fe2000f8e333f */
[----:B------:R-:W-:Y:S01]  /*ddd0*/  BSSY B7, `(.L_x_2006) ;  /* 0x000041a000077945 */ /* 0x000fe20003800000 */
[----:B------:R-:W-:Y:S01]  /*dde0*/  ULDC UR10, c[0x0][0x448] ;  /* 0x00011200000a7ab9 */ /* 0x000fe20000000800 */
[----:B------:R-:W-:Y:S01]  /*ddf0*/  ULDC UR5, c[0x0][0xc3c] ;  /* 0x00030f0000057ab9 */ /* 0x000fe20000000800 */
[----:B------:R-:W-:Y:S01]  /*de00*/  UISETP.NE.AND UP1, UPT, UR10, 0x1, UPT ;  /* 0x000000010a00788c */ /* 0x000fe2000bf25270 */
[----:B------:R-:W-:Y:S01]  /*de10*/  ULDC.64 UR6, c[0x0][0x418] ;  /* 0x0001060000067ab9 */ /* 0x000fe20000000a00 */
[----:B------:R-:W-:Y:S02]  /*de20*/  UIADD3 UR41, UR41, UR5, URZ ;  /* 0x0000000529297290 */ /* 0x000fe4000fffe03f */
[----:B------:R-:W-:Y:S02]  /*de30*/  UISETP.NE.U32.AND UP0, UPT, UR6, URZ, UPT ;  /* 0x0000003f0600728c */ /* 0x000fe4000bf05070 */
[----:B------:R-:W-:-:S02]  /*de40*/  USHF.L.U32 UR5, UR41, 0x7, URZ ;  /* 0x0000000729057899 */ /* 0x000fc4000800063f */
[----:B------:R-:W-:Y:S02]  /*de50*/  UISETP.NE.AND.EX UP0, UPT, UR7, URZ, UPT, UP0 ;  /* 0x0000003f0700728c */ /* 0x000fe4000bf05300 */
[----:B------:R-:W-:Y:S01]  /*de60*/  UIADD3 UR5, UR5, 0x7f, URZ ;  /* 0x0000007f05057890 */ /* 0x000fe2000fffe03f */
[----:B------:R-:W-:Y:S01]  /*de70*/  ULDC UR7, c[0x0][0x288] ;  /* 0x0000a20000077ab9 */ /* 0x000fe20000000800 */
[----:B------:R-:W-:Y:S01]  /*de80*/  ULDC UR6, c[0x0][0x424] ;  /* 0x0001090000067ab9 */ /* 0x000fe20000000800 */
[----:B------:R-:W-:Y:S02]  /*de90*/  UIADD3 UR13, -UR7, 0x80, URZ ;  /* 0x00000080070d7890 */ /* 0x000fe4000fffe13f */
[----:B------:R-:W-:Y:S01]  /*dea0*/  USEL UR11, UR6, 0x1, UP0 ;  /* 0x00000001060b7887 */ /* 0x000fe20008000000 */
[----:B------:R-:W-:Y:S01]  /*deb0*/  @UP1 ULDC UR7, c[0x0][0x44c] ;  /* 0x0001130000071ab9 */ /* 0x000fe20000000800 */
[----:B------:R-:W-:Y:S01]  /*dec0*/  ULDC UR12, c[0x0][0x2f0] ;  /* 0x0000bc00000c7ab9 */ /* 0x000fe20000000800 */
[----:B------:R-:W-:Y:S01]  /*ded0*/  UIMAD.WIDE.U32 UR6, UR5, UR7, URZ ;  /* 0x00000007050672a5 */ /* 0x000fe2000f8e003f */
[----:B------:R-:W-:Y:S01]  /*dee0*/  @UP1 ULDC UR14, c[0x0][0x450] ;  /* 0x00011400000e1ab9 */ /* 0x000fe20000000800 */
[----:B------:R-:W-:-:S02]  /*def0*/  UIMAD UR13, UR11, UR12, UR13 ;  /* 0x0000000c0b0d72a4 */ /* 0x000fc4000f8e020d */
[----:B------:R-:W-:Y:S02]  /*df00*/  @UP1 USHF.R.U32.HI UR5, URZ, UR14, UR7 ;  /* 0x0000000e3f051299 */ /* 0x000fe40008011607 */
[----:B------:R-:W-:Y:S02]  /*df10*/  UIMAD UR11, UR11, UR12, 0x7f ;  /* 0x0000007f0b0b74a4 */ /* 0x000fe4000f8e020c */
[----:B------:R-:W-:Y:S02]  /*df20*/  UIADD3 UR5, UR13, UR5, URZ ;  /* 0x000000050d057290 */ /* 0x000fe4000fffe03f */
[----:B------:R-:W-:Y:S02]  /*df30*/  UIADD3 UR8, UR9, -UR8, URZ ;  /* 0x8000000809087290 */ /* 0x000fe4000fffe03f */
[----:B------:R-:W-:Y:S02]  /*df40*/  USHF.R.S32.HI UR9, URZ, 0x1f, UR11 ;  /* 0x0000001f3f097899 */ /* 0x000fe4000801140b */
[----:B------:R-:W-:-:S02]  /*df50*/  USHF.R.S32.HI UR6, URZ, 0x1f, UR5 ;  /* 0x0000001f3f067899 */ /* 0x000fc40008011405 */
[----:B------:R-:W-:Y:S02]  /*df60*/  ULEA.HI UR9, UR9, UR11, URZ, 0x7 ;  /* 0x0000000b09097291 */ /* 0x000fe4000f8f383f */
[----:B------:R-:W-:Y:S01]  /*df70*/  ULEA.HI UR6, UR6, UR5, URZ, 0x7 ;  /* 0x0000000506067291 */ /* 0x000fe2000f8f383f */
[----:B------:R-:W-:Y:S01]  /*df80*/  ULDC UR10, c[0x0][0xc48] ;  /* 0x00031200000a7ab9 */ /* 0x000fe20000000800 */
[----:B------:R-:W-:Y:S02]  /*df90*/  USHF.R.S32.HI UR9, URZ, 0x7, UR9 ;  /* 0x000000073f097899 */ /* 0x000fe40008011409 */
[----:B------:R-:W-:Y:S02]  /*dfa0*/  USHF.R.S32.HI UR6, URZ, 0x7, UR6 ;  /* 0x000000073f067899 */ /* 0x000fe40008011406 */
[----:B------:R-:W-:Y:S02]  /*dfb0*/  UISETP.NE.AND UP0, UPT, UR10, 0x1, UPT ;  /* 0x000000010a00788c */ /* 0x000fe4000bf05270 */
[----:B------:R-:W-:Y:S01]  /*dfc0*/  UISETP.LT.AND UP1, UPT, UR9, UR6, UPT ;  /* 0x000000060900728c */ /* 0x000fe2000bf21270 */
[----:B------:R-:W-:-:S03]  /*dfd0*/  ULDC UR7, c[0x0][0xc54] ;  /* 0x0003150000077ab9 */ /* 0x000fc60000000800 */
[----:B------:R-:W-:Y:S02]  /*dfe0*/  USEL UR40, UR9, UR6, UP1 ;  /* 0x0000000609287287 */ /* 0x000fe40008800000 */
[----:B------:R-:W-:-:S03]  /*dff0*/  UIMAD UR8, UR4, UR7, UR8 ;  /* 0x00000007040872a4 */ /* 0x000fc6000f8e0208 */
[----:B------:R-:W-:Y:S01]  /*e000*/  @UP0 ULDC UR4, c[0x0][0xc4c] ;  /* 0x0003130000040ab9 */ /* 0x000fe20000000800 */
[----:B------:R-:W-:Y:S01]  /*e010*/  ISETP.LT.AND P0, PT, RZ, UR40, PT ;  /* 0x00000028ff007c0c */ /* 0x000fe2000bf01270 */
[----:B------:R-:W-:Y:S01]  /*e020*/  UIMAD.WIDE.U32 UR4, UR8, UR4, URZ ;  /* 0x00000004080472a5 */ /* 0x000fe2000f8e003f */
[----:B------:R-:W-:Y:S01]  /*e030*/  @UP0 ULDC UR7, c[0x0][0xc50] ;  /* 0x0003140000070ab9 */ /* 0x000fe20000000800 */
[----:B------:R-:W-:Y:S02]  /*e040*/  UMOV UR43, UR8 ;  /* 0x00000008002b7c82 */ /* 0x000fe40008000000 */
[----:B------:R-:W-:-:S04]  /*e050*/  @UP0 USHF.R.U32.HI UR43, URZ, UR7, UR5 ;  /* 0x000000073f2b0299 */ /* 0x000fc80008011605 */
[----:B------:R-:W-:-:S04]  /*e060*/  UIADD3 UR36, -UR43, URZ, URZ ;  /* 0x0000003f2b247290 */ /* 0x000fc8000fffe13f */
[----:B------:R-:W-:Y:S01]  /*e070*/  UIMAD UR36, UR10, UR36, UR8 ;  /* 0x000000240a2472a4 */ /* 0x000fe2000f8e0208 */
[----:B------:R-:W-:Y:S11]  /*e080*/  @P0 BRA `(.L_x_2007) ;  /* 0x0000000000480947 */ /* 0x000ff60003800000 */
        /* <DEDUP_REMOVED lines=18> */
.L_x_2007:
        /* <DEDUP_REMOVED lines=20> */
.L_x_2010:
[----:B------:R-:W-:Y:S05]  /*e2f0*/  BSYNC B6 ;  /* 0x0000000000067941 */ /* 0x000fea0003800000 */
.L_x_2009:
        /* <DEDUP_REMOVED lines=24> */
.L_x_2012:
[----:B------:R-:W-:Y:S05]  /*e480*/  BSYNC B6 ;  /* 0x0000000000067941 */ /* 0x000fea0003800000 */
.L_x_2011:
        /* <DEDUP_REMOVED lines=21> */
.L_x_2014:
[----:B------:R-:W-:Y:S05]  /*e5e0*/  BSYNC B6 ;  /* 0x0000000000067941 */ /* 0x000fea0003800000 */
.L_x_2013:
        /* <DEDUP_REMOVED lines=20> */
.L_x_2016:
[----:B------:R-:W-:Y:S05]  /*e730*/  BSYNC B6 ;  /* 0x0000000000067941 */ /* 0x000fea0003800000 */
.L_x_2015:
        /* <DEDUP_REMOVED lines=26> */
.L_x_2085:
[----:B------:R-:W-:Y:S01]  /*e8e0*/  PLOP3.LUT P2, PT, PT, PT, PT, 0x8, 0x0 ;  /* 0x000000000000781c */ /* 0x000fe20003f4e170 */
[----:B0-----:R-:W-:Y:S01]  /*e8f0*/  IMAD.MOV.U32 R0, RZ, RZ, R19 ;  /* 0x000000ffff007224 */ /* 0x001fe200078e0013 */
[----:B--2---:R-:W-:-:S04]  /*e900*/  ISETP.NE.AND P0, PT, R14, RZ, PT ;  /* 0x000000ff0e00720c */ /* 0x004fc80003f05270 */
[----:B------:R-:W-:-:S07]  /*e910*/  LOP3.LUT R0, R0, 0xfffffffd, RZ, 0xc0, !PT ;  /* 0xfffffffd00007812 */ /* 0x000fce00078ec0ff */
[----:B------:R-:W-:-:S05]  /*e920*/  @P2 LOP3.LUT R0, R0, 0x2, RZ, 0xfc, !PT ;  /* 0x0000000200002812 */ /* 0x000fca00078efcff */
[----:B------:R0:W-:Y:S01]  /*e930*/  STL [R1+0x10], R0 ;  /* 0x0000100001007387 */ /* 0x0001e20000100800 */
[----:B------:R-:W-:Y:S05]  /*e940*/  @P0 BRA `(.L_x_2018) ;  /* 0x0000000400900947 */ /* 0x000fea0003800000 */
[----:B------:R-:W-:-:S06]  /*e950*/  UIADD3 UR4, UR40, -0x1, URZ ;  /* 0xffffffff28047890 */ /* 0x000fcc000fffe03f */
[----:B0-----:R-:W-:Y:S01]  /*e960*/  IMAD.U32 R0, RZ, RZ, UR4 ;  /* 0x00000004ff007e24 */ /* 0x001fe2000f8e00ff */
[----:B------:R-:W-:-:S03]  /*e970*/  UMOV UR4, 0xffffffff ;  /* 0xffffffff00047882 */ /* 0x000fc60000000000 */
[----:B------:R-:W-:Y:S05]  /*e980*/  BRA.DIV UR4, `(.L_x_2019) ;  /* 0x0000003e04b47947 */ /* 0x000fea000b800000 */
[----:B------:R-:W-:-:S13]  /*e990*/  ELECT P6, URZ, PT ;  /* 0x00000000003f782f */ /* 0x000fda00038c0000 */
.L_x_2088:
[----:B------:R-:W-:Y:S05]  /*e9a0*/  @!P6 BRA `(.L_x_2018) ;  /* 0x000000040078e947 */ /* 0x000fea0003800000 */
[----:B------:R-:W-:Y:S01]  /*e9b0*/  IMAD.MOV.U32 R16, RZ, RZ, R8 ;  /* 0x000000ffff107224 */ /* 0x000fe200078e0008 */
[----:B------:R-:W-:Y:S06]  /*e9c0*/  @!P1 BRA `(.L_x_2020) ;  /* 0x0000000000449947 */ /* 0x000fec0003800000 */
        /* <DEDUP_REMOVED lines=17> */
.L_x_2020:
[----:B------:R-:W2:Y:S04]  /*eae0*/  LDL R4, [R1+0x4] ;  /* 0x0000040001047983 */ /* 0x000ea80000100800 */
[----:B0-----:R-:W3:Y:S01]  /*eaf0*/  LDL R3, [R1+0xc] ;  /* 0x00000c0001037983 */ /* 0x001ee20000100800 */
[----:B------:R-:W0:Y:S02]  /*eb00*/  S2R R2, SR_TID.X ;  /* 0x0000000000027919 */ /* 0x000e240000002100 */
[----:B0-----:R-:W-:-:S04]  /*eb10*/  LOP3.LUT R2, R2, 0x7f, RZ, 0xc0, !PT ;  /* 0x0000007f02027812 */ /* 0x001fc800078ec0ff */
[----:B------:R-:W-:Y:S01]  /*eb20*/  ISETP.NE.AND P0, PT, R2, RZ, PT ;  /* 0x000000ff0200720c */ /* 0x000fe20003f05270 */
[----:B--2---:R-:W-:Y:S01]  /*eb30*/  IMAD R4, R4, 0x8, R17 ;  /* 0x0000000804047824 */ /* 0x004fe200078e0211 */
[----:B---3--:R-:W-:-:S04]  /*eb40*/  SHF.L.U32 R3, R3, 0x1f, RZ ;  /* 0x0000001f03037819 */ /* 0x008fc800000006ff */
[----:B------:R-:W0:Y:S02]  /*eb50*/  SYNCS.PHASECHK.TRANS64.TRYWAIT P1, [R4+URZ+0x38880], R3 ;  /* 0x03888003040075a7 */ /* 0x000e24000802017f */
[----:B0-----:R-:W-:Y:S05]  /*eb60*/  @!P1 BRA `(.L_x_2021) ;  /* 0x0000003c005c9947 */ /* 0x001fea0003800000 */
.L_x_2089:
        /* <DEDUP_REMOVED lines=8> */
.L_x_2022:
[----:B------:R-:W2:Y:S01]  /*ebf0*/  LDL R2, [R1+0x4] ;  /* 0x0000040001027983 */ /* 0x000ea20000100800 */
        /* <DEDUP_REMOVED lines=21> */
[----:B------:R-:W3:Y:S02]  /*ed50*/  SYNCS.PHASECHK.TRANS64.TRYWAIT P1, [R4+URZ+0x38840], R3 ;  /* 0x03884003040075a7 */ /* 0x000ee4000802017f */
[----:B--23--:R-:W-:Y:S05]  /*ed60*/  @!P1 BRA `(.L_x_2023) ;  /* 0x0000003800f09947 */ /* 0x00cfea0003800000 */
.L_x_2090:
[----:B------:R-:W-:Y:S05]  /*ed70*/  @P0 BRA `(.L_x_2024) ;  /* 0x00000000001c0947 */ /* 0x000fea0003800000 */
[----:B------:R-:W3:Y:S01]  /*ed80*/  S2R R5, SR_TID.X ;  /* 0x0000000000057919 */ /* 0x000ee20000002100 */
[----:B0-2---:R-:W-:-:S04]  /*ed90*/  IMAD.MOV.U32 R3, RZ, RZ, 0x8000 ;  /* 0x00008000ff037424 */ /* 0x005fc800078e00ff */
[----:B------:R4:W-:Y:S01]  /*eda0*/  SYNCS.ARRIVE.TRANS64 RZ, [R4+URZ+0x38830], R3 ;  /* 0x0388300304ff79a7 */ /* 0x0009e2000800003f */
[----:B---3--:R-:W-:-:S04]  /*edb0*/  LOP3.LUT R5, R5, 0x1f, RZ, 0xc0, !PT ;  /* 0x0000001f05057812 */ /* 0x008fc800078ec0ff */
[----:B------:R-:W-:-:S13]  /*edc0*/  ISETP.NE.AND P0, PT, R5, RZ, PT ;  /* 0x000000ff0500720c */ /* 0x000fda0003f05270 */
[----:B----4-:R-:W-:Y:S05]  /*edd0*/  @!P0 BRA `(.L_x_2024) ;  /* 0x0000000000048947 */ /* 0x010fea0003800000 */
[----:B------:R-:W-:Y:S01]  /*ede0*/  BPT.TRAP 0x1 ;  /* 0x000000040000795c */ /* 0x000fe20000300000 */
.L_x_2024:
        /* <DEDUP_REMOVED lines=26> */
.L_x_2018:
[----:B0-----:R-:W-:Y:S01]  /*ef90*/  VIADD R0, R17, 0x20400 ;  /* 0x0002040011007836 */ /* 0x001fe20000000000 */
        /* <DEDUP_REMOVED lines=20> */
[----:B0-----:R-:W-:Y:S05]  /*f0e0*/  CALL.ABS.NOINC R2 ;  /* 0x0000000002007343 */ /* 0x001fea0003c00000 */
.L_x_2026:
[----:B---3--:R-:W-:Y:S05]  /*f0f0*/  BSYNC B6 ;  /* 0x0000000000067941 */ /* 0x008fea0003800000 */
.L_x_2025:
[----:B------:R-:W0:Y:S01]  /*f100*/  S2R R2, SR_TID.X ;  /* 0x0000000000027919 */ /* 0x000e220000002100 */
[----:B-1----:R-:W1:Y:S01]  /*f110*/  LDC R8, c[0x0][0x448] ;  /* 0x00011200ff087b82 */ /* 0x002e620000000800 */
[----:B------:R-:W-:Y:S01]  /*f120*/  USHF.R.S32.HI UR4, URZ, 0x1f, UR36 ;  /* 0x0000001f3f047899 */ /* 0x000fe20008011424 */
[----:B------:R-:W2:Y:S01]  /*f130*/  S2R R19, SR_TID.X ;  /* 0x0000000000137919 */ /* 0x000ea20000002100 */
[----:B------:R-:W-:Y:S01]  /*f140*/  ULDC.64 UR8, c[0x0][0x2d8] ;  /* 0x0000b60000087ab9 */ /* 0x000fe20000000a00 */
[----:B------:R-:W-:Y:S02]  /*f150*/  USHF.R.S32.HI UR7, URZ, 0x1f, UR43 ;  /* 0x0000001f3f077899 */ /* 0x000fe4000801142b */
[----:B------:R-:W-:Y:S01]  /*f160*/  UIMAD UR6, UR4, UR8, URZ ;  /* 0x00000008040672a4 */ /* 0x000fe2000f8e023f */
[----:B------:R-:W3:Y:S01]  /*f170*/  S2R R9, SR_TID.X ;  /* 0x0000000000097919 */ /* 0x000ee20000002100 */
        /* <DEDUP_REMOVED lines=12> */
[----:B0-----:R-:W-:Y:S01]  /*f240*/  LOP3.LUT R2, R2, 0x7f, RZ, 0xc0, !PT ;  /* 0x0000007f02027812 */ /* 0x001fe200078ec0ff */
[----:B--2---:R-:W-:-:S03]  /*f250*/  IMAD.SHL.U32 R19, R19, 0x10, RZ ;  /* 0x0000001013137824 */ /* 0x004fc600078e00ff */
[----:B------:R-:W-:Y:S01]  /*f260*/  SHF.R.U32.HI R2, RZ, 0x3, R2 ;  /* 0x00000003ff027819 */ /* 0x000fe20000011602 */
[----:B------:R-:W0:Y:S03]  /*f270*/  @P0 LDC R3, c[0x0][0x44c] ;  /* 0x00011300ff030b82 */ /* 0x000e260000000800 */
[----:B------:R-:W-:Y:S01]  /*f280*/  LOP3.LUT R19, R2, 0x70, R19, 0xf8, !PT ;  /* 0x0000007002137812 */ /* 0x000fe200078ef813 */
[----:B------:R-:W-:-:S04]  /*f290*/  IMAD.U32 R2, RZ, RZ, UR41 ;  /* 0x00000029ff027e24 */ /* 0x000fc8000f8e00ff */
[----:B------:R-:W1:Y:S01]  /*f2a0*/  @P0 LDC R0, c[0x0][0x450] ;  /* 0x00011400ff000b82 */ /* 0x000e620000000800 */
[----:B------:R-:W-:Y:S02]  /*f2b0*/  IMAD R2, R2, 0x80, R19 ;  /* 0x0000008002027824 */ /* 0x000fe400078e0213 */
[----:B------:R-:W2:Y:S02]  /*f2c0*/  S2R R19, SR_TID.X ;  /* 0x0000000000137919 */ /* 0x000ea40000002100 */
[----:B------:R-:W-:Y:S02]  /*f2d0*/  IMAD.MOV.U32 R4, RZ, RZ, R2 ;  /* 0x000000ffff047224 */ /* 0x000fe400078e0002 */
[----:B0-----:R-:W-:-:S05]  /*f2e0*/  @P0 IMAD.HI.U32 R3, R2, R3, RZ ;  /* 0x0000000302030227 */ /* 0x001fca00078e00ff */
[----:B-1----:R-:W-:Y:S01]  /*f2f0*/  @P0 SHF.R.U32.HI R4, RZ, R0, R3 ;  /* 0x00000000ff040219 */ /* 0x002fe20000011603 */
[----:B------:R-:W-:Y:S01]  /*f300*/  IMAD.U32 R3, RZ, RZ, UR6 ;  /* 0x00000006ff037e24 */ /* 0x000fe2000f8e00ff */
[----:B------:R-:W-:Y:S02]  /*f310*/  ULDC.64 UR6, c[0x0][0x280] ;  /* 0x0000a00000067ab9 */ /* 0x000fe40000000a00 */
[--C-:B------:R-:W-:Y:S01]  /*f320*/  SHF.R.S32.HI R5, RZ, 0x1f, R4.reuse ;  /* 0x0000001fff057819 */ /* 0x100fe20000011404 */
[----:B------:R-:W-:-:S04]  /*f330*/  IMAD.MOV R0, RZ, RZ, -R4 ;  /* 0x000000ffff007224 */ /* 0x000fc800078e0a04 */
[----:B------:R-:W-:Y:S02]  /*f340*/  IMAD R0, R8, R0, R2 ;  /* 0x0000000008007224 */ /* 0x000fe400078e0202 */
[----:B------:R-:W-:Y:S02]  /*f350*/  IMAD.MOV.U32 R2, RZ, RZ, R6 ;  /* 0x000000ffff027224 */ /* 0x000fe400078e0006 */
[----:B------:R-:W-:Y:S02]  /*f360*/  IMAD R5, R5, UR4, RZ ;  /* 0x0000000405057c24 */ /* 0x000fe4000f8e02ff */
[----:B--2---:R-:W-:Y:S02]  /*f370*/  IMAD.SHL.U32 R10, R19, 0x10, RZ ;  /* 0x00000010130a7824 */ /* 0x004fe400078e00ff */
[----:B------:R-:W-:-:S03]  /*f380*/  IMAD.WIDE.U32 R2, R4, UR4, R2 ;  /* 0x0000000404027c25 */ /* 0x000fc6000f8e0002 */
[----:B------:R-:W-:Y:S01]  /*f390*/  LOP3.LUT R10, R10, 0x70, RZ, 0xc0, !PT ;  /* 0x000000700a0a7812 */ /* 0x000fe200078ec0ff */
[----:B------:R-:W-:Y:S01]  /*f3a0*/  IMAD R5, R4, UR5, R5 ;  /* 0x0000000504057c24 */ /* 0x000fe2000f8e0205 */
[----:B------:R-:W-:Y:S01]  /*f3b0*/  SHF.R.S32.HI R4, RZ, 0x1f, R0 ;  /* 0x0000001fff047819 */ /* 0x000fe20000011400 */
[----:B------:R-:W-:Y:S01]  /*f3c0*/  ULDC.64 UR4, c[0x0][0x2c8] ;  /* 0x0000b20000047ab9 */ /* 0x000fe20000000a00 */
[----:B------:R-:W-:Y:S01]  /*f3d0*/  LOP3.LUT R10, R10, 0x80, RZ, 0xfc, !PT ;  /* 0x000000800a0a7812 */ /* 0x000fe200078efcff */
[----:B------:R-:W-:Y:S02]  /*f3e0*/  IMAD.IADD R3, R3, 0x1, R5 ;  /* 0x0000000103037824 */ /* 0x000fe400078e0205 */
[----:B------:R-:W-:Y:S02]  /*f3f0*/  IMAD R4, R4, UR4, RZ ;  /* 0x0000000404047c24 */ /* 0x000fe4000f8e02ff */
[----:B------:R-:W-:Y:S01]  /*f400*/  IMAD.WIDE.U32 R2, R0, UR4, R2 ;  /* 0x0000000400027c25 */ /* 0x000fe2000f8e0002 */
[----:B------:R-:W-:-:S02]  /*f410*/  ULDC UR4, c[0x0][0x2b8] ;  /* 0x0000ae0000047ab9 */ /* 0x000fc40000000800 */
[----:B------:R-:W-:Y:S01]  /*f420*/  ISETP.GE.AND P0, PT, R10, UR4, PT ;  /* 0x000000040a007c0c */ /* 0x000fe2000bf06270 */
[----:B---3--:R-:W-:Y:S01]  /*f430*/  IMAD.SHL.U32 R19, R9, 0x10, RZ ;  /* 0x0000001009137824 */ /* 0x008fe200078e00ff */
[----:B------:R0:W5:Y:S01]  /*f440*/  LDL R10, [R1+0x2c] ;  /* 0x00002c00010a7983 */ /* 0x0001620000100800 */
[----:B------:R-:W-:-:S03]  /*f450*/  IMAD R4, R0, UR5, R4 ;  /* 0x0000000500047c24 */ /* 0x000fc6000f8e0204 */
[----:B------:R-:W-:Y:S02]  /*f460*/  LOP3.LUT R19, R19, 0x70, RZ, 0xc0, !PT ;  /* 0x0000007013137812 */ /* 0x000fe400078ec0ff */
[----:B------:R-:W-:Y:S02]  /*f470*/  IADD3 R0, P2, R2, UR6, RZ ;  /* 0x0000000602007c10 */ /* 0x000fe4000ff5e0ff */
[----:B------:R-:W-:Y:S01]  /*f480*/  ISETP.GE.AND P1, PT, R19, UR4, PT ;  /* 0x0000000413007c0c */ /* 0x000fe2000bf26270 */
[----:B------:R-:W-:Y:S01]  /*f490*/  UMOV UR4, 0xffffffff ;  /* 0xffffffff00047882 */ /* 0x000fe20000000000 */
[----:B------:R-:W-:Y:S02]  /*f4a0*/  IADD3.X R2, R3, UR7, R4, P2, !PT ;  /* 0x0000000703027c10 */ /* 0x000fe400097fe404 */
[----:B0-----:R-:W-:Y:S09]  /*f4b0*/  BRA.DIV UR4, `(.L_x_2027) ;  /* 0x0000003604307947 */ /* 0x001ff2000b800000 */
[----:B------:R-:W0:Y:S01]  /*f4c0*/  S2R R6, SR_TID.X ;  /* 0x0000000000067919 */ /* 0x000e220000002100 */
[----:B------:R-:W-:Y:S01]  /*f4d0*/  IMAD.U32 R4, RZ, RZ, UR41 ;  /* 0x00000029ff047e24 */ /* 0x000fe2000f8e00ff */
[----:B------:R-:W-:Y:S01]  /*f4e0*/  ULDC UR4, c[0x0][0x288] ;  /* 0x0000a20000047ab9 */ /* 0x000fe20000000800 */
[----:B------:R-:W1:Y:S01]  /*f4f0*/  SHFL.IDX PT, R7, R0, RZ, 0x181f ;  /* 0x00181fff00077589 */ /* 0x000e6200000e0000 */
[----:B------:R-:W-:-:S03]  /*f500*/  IMAD R3, R8, UR4, RZ ;  /* 0x0000000408037c24 */ /* 0x000fc6000f8e02ff */
[----:B------:R-:W-:Y:S01]  /*f510*/  SHFL.IDX PT, R9, R2, 0x1, 0x181f ;  /* 0x00381f0002097f89 */ /* 0x000fe200000e0000 */
[----:B0-----:R-:W-:-:S04]  /*f520*/  LOP3.LUT R6, R6, 0x7f, RZ, 0xc0, !PT ;  /* 0x0000007f06067812 */ /* 0x001fc800078ec0ff */
[----:B------:R-:W-:-:S05]  /*f530*/  SHF.R.U32.HI R6, RZ, 0x3, R6 ;  /* 0x00000003ff067819 */ /* 0x000fca0000011606 */
[----:B------:R-:W-:Y:S02]  /*f540*/  IMAD R4, R4, 0x80, R6 ;  /* 0x0000008004047824 */ /* 0x000fe400078e0206 */
[----:B------:R-:W0:Y:S02]  /*f550*/  SHFL.IDX PT, R6, R2, RZ, 0x181f ;  /* 0x00181fff02067589 */ /* 0x000e2400000e0000 */
[C---:B------:R-:W-:Y:S01]  /*f560*/  VIADD R5, R4.reuse, 0x10 ;  /* 0x0000001004057836 */ /* 0x040fe20000000000 */
[----:B------:R-:W-:-:S04]  /*f570*/  ISETP.GE.AND P3, PT, R4, R3, PT ;  /* 0x000000030400720c */ /* 0x000fc80003f66270 */
[----:B------:R-:W-:Y:S02]  /*f580*/  ISETP.GE.AND P2, PT, R5, R3, PT ;  /* 0x000000030500720c */ /* 0x000fe40003f46270 */
[----:B------:R-:W2:Y:S07]  /*f590*/  SHFL.IDX PT, R5, R0, 0x1, 0x181f ;  /* 0x00381f0000057f89 */ /* 0x000eae00000e0000 */
[----:B-1----:R-:W-:-:S05]  /*f5a0*/  @!P3 IADD3 R7, P4, R19, R7, RZ ;  /* 0x000000071307b210 */ /* 0x002fca0007f9e0ff */
[----:B0-----:R-:W-:-:S05]  /*f5b0*/  @!P3 IMAD.X R6, RZ, RZ, R6, P4 ;  /* 0x000000ffff06b224 */ /* 0x001fca00020e0606 */
[----:B------:R-:W-:-:S04]  /*f5c0*/  @!P3 LOP3.LUT R7, R7, R6, RZ, 0x3c, !PT ;  /* 0x000000060707b212 */ /* 0x000fc800078e3cff */
[----:B------:R-:W-:Y:S02]  /*f5d0*/  @!P3 LOP3.LUT R6, R7, R6, RZ, 0x3c, !PT ;  /* 0x000000060706b212 */ /* 0x000fe400078e3cff */
        /* <DEDUP_REMOVED lines=48> */
[----:B-1----:R-:W-:Y:S01]  /*f8e0*/  @!P2 IMAD.X R6, RZ, RZ, R6, P3 ;  /* 0x000000ffff06a224 */ /* 0x002fe200018e0606 */
[----:B------:R-:W-:Y:S02]  /*f8f0*/  ISETP.GE.AND P3, PT, R5, R3, PT ;  /* 0x000000030500720c */ /* 0x000fe40003f66270 */
[----:B------:R-:W-:Y:S02]  /*f900*/  SHFL.IDX PT, R5, R2, 0x7, 0x181f ;  /* 0x00f81f0002057f89 */ /* 0x000fe400000e0000 */
[----:B------:R-:W-:-:S04]  /*f910*/  @!P2 LOP3.LUT R7, R7, R6, RZ, 0x3c, !PT ;  /* 0x000000060707a212 */ /* 0x000fc800078e3cff */
[----:B------:R-:W-:-:S04]  /*f920*/  @!P2 LOP3.LUT R6, R7, R6, RZ, 0x3c, !PT ;  /* 0x000000060706a212 */ /* 0x000fc800078e3cff */
[----:B------:R-:W-:-:S05]  /*f930*/  @!P2 LOP3.LUT R7, R7, R6, RZ, 0x3c, !PT ;  /* 0x000000060707a212 */ /* 0x000fca00078e3cff */
[----:B------:R-:W-:Y:S04]  /*f940*/  @!P2 LDGSTS.E.BYPASS.LTC128B.128 [R10+0x22c00], desc[UR48][R6.64], !P1 ;  /* 0x22c00000060aafae */ /* 0x000fe8000c901d70 */
[----:B------:R0:W-:Y:S04]  /*f950*/  @!P2 LDGSTS.E.BYPASS.LTC128B.128 [R10+0x26c00], desc[UR48][R6.64+0x80], !P0 ;  /* 0x26c00080060aafae */ /* 0x0001e8000c101d70 */
        /* <DEDUP_REMOVED lines=10> */
.L_x_2107:
        /* <DEDUP_REMOVED lines=11> */
.L_x_2029:
[----:B------:R-:W-:Y:S05]  /*fab0*/  BSYNC B0 ;  /* 0x0000000000007941 */ /* 0x000fea0003800000 */
.L_x_2028:
[----:B------:R-:W-:Y:S01]  /*fac0*/  NOP ;  /* 0x0000000000007918 */ /* 0x000fe20000000000 */
[----:B------:R-:W-:-:S13]  /*fad0*/  PLOP3.LUT P0, PT, PT, PT, PT, 0x80, 0x0 ;  /* 0x000000000000781c */ /* 0x000fda0003f0f070 */
.L_x_2030:
        /* <DEDUP_REMOVED lines=18> */
.L_x_2108:
[----:B------:R-:W-:Y:S05]  /*fc00*/  BSYNC B0 ;  /* 0x0000000000007941 */ /* 0x000fea0003800000 */
.L_x_2031:
[----:B------:R-:W-:-:S06]  /*fc10*/  UISETP.GE.AND UP0, UPT, UR40, 0x2, UPT ;  /* 0x000000022800788c */ /* 0x000fcc000bf06270 */
[----:B------:R-:W-:-:S13]  /*fc20*/  PLOP3.LUT P0, PT, PT, PT, UP0, 0x80, 0x0 ;  /* 0x000000000000781c */ /* 0x000fda0003f0f008 */
[----:B------:R-:W-:Y:S05]  /*fc30*/  @!P0 BRA `(.L_x_2033) ;  /* 0x0000001400608947 */ /* 0x000fea0003800000 */
[----:B--2---:R2:W5:Y:S01]  /*fc40*/  LDL.LU R0, [R1+0xc] ;  /* 0x00000c0001007983 */ /* 0x0045620000300800 */
[----:B------:R-:W-:-:S03]  /*fc50*/  UIADD3 UR4, UR40, -0x2, URZ ;  /* 0xfffffffe28047890 */ /* 0x000fc6000fffe03f */
[----:B------:R2:W5:Y:S03]  /*fc60*/  LDL.LU R3, [R1+0x4] ;  /* 0x0000040001037983 */ /* 0x0005660000300800 */
[----:B------:R-:W-:-:S07]  /*fc70*/  IMAD.U32 R2, RZ, RZ, UR4 ;  /* 0x00000004ff027e24 */ /* 0x000fce000f8e00ff */
.L_x_2055:
[----:B01----:R-:W3:Y:S01]  /*fc80*/  LDL R6, [R1+0x10] ;  /* 0x0000100001067983 */ /* 0x003ee20000100800 */
        /* <DEDUP_REMOVED lines=8> */
[----:B------:R0:W-:Y:S01]  /*fd10*/  STL [R1+0x4], R10 ;  /* 0x0000040a01007387 */ /* 0x0001e20000100800 */
[----:B---3--:R-:W-:-:S13]  /*fd20*/  LOP3.LUT P1, RZ, R6, 0x2, RZ, 0xc0, !PT ;  /* 0x0000000206ff7812 */ /* 0x008fda000782c0ff */
[----:B0-----:R-:W-:Y:S05]  /*fd30*/  @!P1 BRA `(.L_x_2035) ;  /* 0x0000000800049947 */ /* 0x001fea0003800000 */
[----:B------:R-:W-:Y:S01]  /*fd40*/  LOP3.LUT P1, RZ, R6, 0x1, RZ, 0xc0, !PT ;  /* 0x0000000106ff7812 */ /* 0x000fe2000782c0ff */
[----:B------:R-:W-:-:S12]  /*fd50*/  IMAD.MOV.U32 R8, RZ, RZ, R2 ;  /* 0x000000ffff087224 */ /* 0x000fd800078e0002 */
[----:B------:R-:W-:Y:S05]  /*fd60*/  @!P1 BRA `(.L_x_2036) ;  /* 0x0000000000509947 */ /* 0x000fea0003800000 */
[----:B------:R-:W3:Y:S01]  /*fd70*/  LDL R12, [R1+0x18] ;  /* 0x00001800010c7983 */ /* 0x000ee20000100800 */
[----:B------:R-:W0:Y:S01]  /*fd80*/  LDC R7, c[0x0][0x43c] ;  /* 0x00010f00ff077b82 */ /* 0x000e220000000800 */
[----:B------:R-:W-:Y:S02]  /*fd90*/  ULDC.64 UR4, c[0x0][0x428] ;  /* 0x00010a0000047ab9 */ /* 0x000fe40000000a00 */
[----:B------:R-:W4:Y:S01]  /*fda0*/  LDL R11, [R1+0x14] ;  /* 0x00001400010b7983 */ /* 0x000f220000100800 */
[----:B0-----:R-:W-:-:S13]  /*fdb0*/  ISETP.NE.AND P0, PT, R7, 0x1, PT ;  /* 0x000000010700780c */ /* 0x001fda0003f05270 */
[----:B------:R-:W0:Y:S02]  /*fdc0*/  @P0 LDC.64 R4, c[0x0][0x440] ;  /* 0x00011000ff040b82 */ /* 0x000e240000000a00 */
[----:B0-----:R-:W-:-:S04]  /*fdd0*/  @P0 IMAD.HI.U32 R6, R2, R4, RZ ;  /* 0x0000000402060227 */ /* 0x001fc800078e00ff */
[----:B------:R-:W-:Y:S01]  /*fde0*/  IMAD.MOV.U32 R4, RZ, RZ, R2 ;  /* 0x000000ffff047224 */ /* 0x000fe200078e0002 */
[----:B------:R-:W-:-:S04]  /*fdf0*/  @P0 SHF.R.U32.HI R4, RZ, R5, R6 ;  /* 0x00000005ff040219 */ /* 0x000fc80000011606 */
[--C-:B------:R-:W-:Y:S01]  /*fe00*/  SHF.R.S32.HI R5, RZ, 0x1f, R4.reuse ;  /* 0x0000001fff057819 */ /* 0x100fe20000011404 */
[----:B------:R-:W-:-:S04]  /*fe10*/  IMAD.MOV R8, RZ, RZ, -R4 ;  /* 0x000000ffff087224 */ /* 0x000fc800078e0a04 */
[----:B------:R-:W-:Y:S02]  /*fe20*/  IMAD R8, R7, R8, R2 ;  /* 0x0000000807087224 */ /* 0x000fe400078e0202 */
[----:B---3--:R-:W-:-:S04]  /*fe30*/  IMAD R6, R12, UR4, RZ ;  /* 0x000000040c067c24 */ /* 0x008fc8000f8e02ff */
[C---:B----4-:R-:W-:Y:S02]  /*fe40*/  IMAD R6, R11.reuse, UR5, R6 ;  /* 0x000000050b067c24 */ /* 0x050fe4000f8e0206 */
[----:B------:R-:W-:Y:S01]  /*fe50*/  IMAD.WIDE.U32 R4, R11, UR4, R4 ;  /* 0x000000040b047c25 */ /* 0x000fe2000f8e0004 */
[----:B------:R-:W-:-:S03]  /*fe60*/  ULDC.64 UR4, c[0x0][0x418] ;  /* 0x0001060000047ab9 */ /* 0x000fc60000000a00 */
[----:B------:R-:W-:Y:S01]  /*fe70*/  IMAD.IADD R5, R6, 0x1, R5 ;  /* 0x0000000106057824 */ /* 0x000fe200078e0205 */
[----:B------:R-:W-:-:S04]  /*fe80*/  LEA R6, P0, R4, UR4, 0x2 ;  /* 0x0000000404067c11 */ /* 0x000fc8000f8010ff */
[----:B------:R-:W-:-:S05]  /*fe90*/  LEA.HI.X R7, R4, UR5, R5, 0x2, P0 ;  /* 0x0000000504077c11 */ /* 0x000fca00080f1405 */
[----:B------:R0:W5:Y:S04]  /*fea0*/  LDG.E R16, desc[UR48][R6.64] ;  /* 0x0000003006107981 */ /* 0x000168000c1e1900 */
.L_x_2036:
[----:B0-----:R-:W-:Y:S01]  /*feb0*/  IMAD R6, R10, 0x8, R17 ;  /* 0x000000080a067824 */ /* 0x001fe200078e0211 */
[----:B------:R-:W-:Y:S01]  /*fec0*/  SHF.L.U32 R5, R9, 0x1f, RZ ;  /* 0x0000001f09057819 */ /* 0x000fe200000006ff */
[----:B------:R-:W0:Y:S01]  /*fed0*/  S2R R4, SR_TID.X ;  /* 0x0000000000047919 */ /* 0x000e220000002100 */
[----:B------:R-:W-:Y:S02]  /*fee0*/  BSSY B1, `(.L_x_2037) ;  /* 0x0000005000017945 */ /* 0x000fe40003800000 */
[----:B------:R-:W1:Y:S01]  /*fef0*/  SYNCS.PHASECHK.TRANS64.TRYWAIT P0, [R6+URZ+0x38880], R5 ;  /* 0x03888005060075a7 */ /* 0x000e62000800017f */
[----:B0-----:R-:W-:-:S04]  /*ff00*/  LOP3.LUT R4, R4, 0x7f, RZ, 0xc0, !PT ;  /* 0x0000007f04047812 */ /* 0x001fc800078ec0ff */
[----:B------:R-:W-:Y:S01]  /*ff10*/  ISETP.NE.AND P1, PT, R4, RZ, PT ;  /* 0x000000ff0400720c */ /* 0x000fe20003f25270 */
[----:B-1----:R-:W-:-:S12]  /*ff20*/  @!P0 BRA `(.L_x_2038) ;  /* 0x0000003400748947 */ /* 0x002fd80003800000 */
.L_x_2109:
[----:B------:R-:W-:Y:S05]  /*ff30*/  BSYNC B1 ;  /* 0x0000000000017941 */ /* 0x000fea0003800000 */
.L_x_2037:
        /* <DEDUP_REMOVED lines=9> */
.L_x_2040:
[----:B------:R-:W-:Y:S05]  /*ffd0*/  BSYNC B1 ;  /* 0x0000000000017941 */ /* 0x000fea0003800000 */
.L_x_2039:
[----:B------:R-:W3:Y:S01]  /*ffe0*/  LDL R4, [R1+0x4] ;  /* 0x0000040001047983 */ /* 0x000ee20000100800 */
        /* <DEDUP_REMOVED lines=9> */
[----:B---3--:R-:W-:-:S04]  /*10080*/  IMAD R4, R4, 0x8000, R17 ;  /* 0x0000800004047824 */ /* 0x008fc800078e0211 */
[----:B------:R-:W-:-:S07]  /*10090*/  VIADD R9, R4, 0x10400 ;  /* 0x0001040004097836 */ /* 0x000fce0000000000 */
.L_x_2041:
        /* <DEDUP_REMOVED lines=16> */
.L_x_2042:
        /* <DEDUP_REMOVED lines=13> */
.L_x_2110:
[----:B------:R-:W-:Y:S05]  /*10270*/  BSYNC B1 ;  /* 0x0000000000017941 */ /* 0x000fea0003800000 */
.L_x_2043:
        /* <DEDUP_REMOVED lines=11> */
.L_x_2046:
[----:B------:R-:W-:Y:S05]  /*10330*/  BSYNC B1 ;  /* 0x0000000000017941 */ /* 0x000fea0003800000 */
.L_x_2045:
        /* <DEDUP_REMOVED lines=8> */
.L_x_2047:
        /* <DEDUP_REMOVED lines=15> */
.L_x_2048:
        /* <DEDUP_REMOVED lines=10> */
.L_x_2035:
[----:B------:R-:W-:Y:S05]  /*10550*/  BSYNC B0 ;  /* 0x0000000000007941 */ /* 0x000fea0003800000 */
.L_x_2034:
[----:B------:R-:W-:-:S06]  /*10560*/  UISETP.NE.AND UP0, UPT, UR39, 0x3, UPT ;  /* 0x000000032700788c */ /* 0x000fcc000bf05270 */
[----:B------:R-:W-:-:S13]  /*10570*/  PLOP3.LUT P0, PT, PT, PT, UP0, 0x80, 0x0 ;  /* 0x000000000000781c */ /* 0x000fda0003f0f008 */
[----:B------:R-:W-:Y:S05]  /*10580*/  @!P0 BRA `(.L_x_2049) ;  /* 0x0000000000048947 */ /* 0x000fea0003800000 */
[----:B------:R-:W-:Y:S01]  /*10590*/  BPT.TRAP 0x1 ;  /* 0x000000040000795c */ /* 0x000fe20000300000 */
.L_x_2049:
        /* <DEDUP_REMOVED lines=8> */
.L_x_2111:
[----:B------:R-:W-:Y:S05]  /*10620*/  BSYNC B0 ;  /* 0x0000000000007941 */ /* 0x000fea0003800000 */
.L_x_2050:
[----:B------:R-:W-:Y:S05]  /*10630*/  @!P0 BRA `(.L_x_2052) ;  /* 0x0000000000048947 */ /* 0x000fea0003800000 */
[----:B------:R-:W-:Y:S01]  /*10640*/  BPT.TRAP 0x1 ;  /* 0x000000040000795c */ /* 0x000fe20000300000 */
.L_x_2052:
[----:B0-----:R-:W-:Y:S01]  /*10650*/  SHF.L.U32 R4, R0, 0x1f, RZ ;  /* 0x0000001f00047819 */ /* 0x001fe200000006ff */
[----:B------:R-:W-:-:S03]  /*10660*/  IMAD.SHL.U32 R0, R3, 0x8000, RZ ;  /* 0x0000800003007824 */ /* 0x000fc600078e00ff */
[----:B------:R-:W0:Y:S02]  /*10670*/  SYNCS.PHASECHK.TRANS64.TRYWAIT P1, [R19+URZ+0x38860], R4 ;  /* 0x03886004130075a7 */ /* 0x000e24000802017f */
[----:B0-----:R-:W-:Y:S05]  /*10680*/  @!P1 BRA `(.L_x_2053) ;  /* 0x0000002c00d89947 */ /* 0x001fea0003800000 */
.L_x_2112:
[----:B------:R-:W3:Y:S04]  /*10690*/  LDL R14, [R1+0x28] ;  /* 0x00002800010e7983 */ /* 0x000ee80000100800 */
[----:B------:R-:W4:Y:S04]  /*106a0*/  LDL R13, [R1+0x8] ;  /* 0x00000800010d7983 */ /* 0x000f280000100800 */
[----:B------:R-:W4:Y:S01]  /*106b0*/  LDL R12, [R1] ;  /* 0x00000000010c7983 */ /* 0x000f220000100800 */
[----:B------:R-:W-:Y:S01]  /*106c0*/  LOP3.LUT R3, R0, R18, RZ, 0xfc, !PT ;  /* 0x0000001200037212 */ /* 0x000fe200078efcff */
[----:B------:R-:W-:Y:S05]  /*106d0*/  WARPSYNC.ALL ;  /* 0x0000000000007948 */ /* 0x000fea0003800000 */
[----:B------:R-:W-:-:S05]  /*106e0*/  IMAD.IADD R3, R17, 0x1, R3 ;  /* 0x0000000111037824 */ /* 0x000fca00078e0203 */
[----:B------:R-:W0:Y:S02]  /*106f0*/  LDSM.16.MT88.4 R8, [R3+0x10400] ;  /* 0x010400000308783b */ /* 0x000e240000004200 */
[C-C-:B0-----:R-:W-:Y:S02]  /*10700*/  PRMT R4, R8.reuse, 0x6420, R9.reuse ;  /* 0x0000642008047816 */ /* 0x141fe40000000009 */
        /* <DEDUP_REMOVED lines=158> */
.L_x_2054:
        /* <DEDUP_REMOVED lines=13> */
.L_x_2033:
        /* <DEDUP_REMOVED lines=18> */
.L_x_2057:
[----:B------:R-:W-:Y:S05]  /*112e0*/  BSYNC B0 ;  /* 0x0000000000007941 */ /* 0x000fea0003800000 */
.L_x_2056:
[----:B------:R-:W-:-:S06]  /*112f0*/  UISETP.NE.AND UP0, UPT, UR39, 0x3, UPT ;  /* 0x000000032700788c */ /* 0x000fcc000bf05270 */
[----:B------:R-:W-:-:S13]  /*11300*/  PLOP3.LUT P1, PT, PT, PT, UP0, 0x80, 0x0 ;  /* 0x000000000000781c */ /* 0x000fda0003f2f008 */
[----:B------:R-:W-:Y:S05]  /*11310*/  @!P1 BRA `(.L_x_2058) ;  /* 0x0000000000049947 */ /* 0x000fea0003800000 */
[----:B------:R-:W-:Y:S01]  /*11320*/  BPT.TRAP 0x1 ;  /* 0x000000040000795c */ /* 0x000fe20000300000 */
.L_x_2058:
        /* <DEDUP_REMOVED lines=10> */
.L_x_2113:
[----:B------:R-:W-:Y:S05]  /*113d0*/  BSYNC B0 ;  /* 0x0000000000007941 */ /* 0x000fea0003800000 */
.L_x_2059:
[----:B------:R-:W-:Y:S05]  /*113e0*/  @!P2 BRA `(.L_x_2061) ;  /* 0x000000000004a947 */ /* 0x000fea0003800000 */
[----:B------:R-:W-:Y:S01]  /*113f0*/  BPT.TRAP 0x1 ;  /* 0x000000040000795c */ /* 0x000fe20000300000 */
.L_x_2061:
[----:B--2---:R-:W2:Y:S02]  /*11400*/  LDL R0, [R1+0xc] ;  /* 0x00000c0001007983 */ /* 0x004ea40000100800 */
[----:B--2---:R-:W-:-:S04]  /*11410*/  SHF.L.U32 R0, R0, 0x1f, RZ ;  /* 0x0000001f00007819 */ /* 0x004fc800000006ff */
[----:B------:R-:W2:Y:S02]  /*11420*/  SYNCS.PHASECHK.TRANS64.TRYWAIT P1, [R2+URZ+0x38860], R0 ;  /* 0x03886000020075a7 */ /* 0x000ea4000802017f */
[----:B--2---:R-:W-:Y:S05]  /*11430*/  @!P1 BRA `(.L_x_2062) ;  /* 0x0000002000949947 */ /* 0x004fea0003800000 */
.L_x_2114:
        /* <DEDUP_REMOVED lines=166> */
.L_x_2063:
[----:B------:R-:W2:Y:S01]  /*11ea0*/  LDL.LU R3, [R1+0xc] ;  /* 0x00000c0001037983 */ /* 0x000ea20000300800 */
[----:B0-----:R0:W-:Y:S01]  /*11eb0*/  SYNCS.ARRIVE.TRANS64.A1T0 RZ, [R2+URZ+0x38850], RZ ;  /* 0x038850ff02ff79a7 */ /* 0x0011e2000810003f */
[----:B-1----:R-:W-:Y:S01]  /*11ec0*/  VIADD R0, R19, 0x1 ;  /* 0x0000000113007836 */ /* 0x002fe20000000000 */
[----:B------:R-:W-:Y:S04]  /*11ed0*/  BAR.SYNC.DEFER_BLOCKING 0x2, 0x80 ;  /* 0x0082000000007b1d */ /* 0x000fe80000010000 */
[----:B------:R-:W-:Y:S01]  /*11ee0*/  ISETP.NE.AND P1, PT, R0, 0x2, PT ;  /* 0x000000020000780c */ /* 0x000fe20003f25270 */
[----:B0-----:R-:W-:-:S03]  /*11ef0*/  @!P0 VIADD R2, R2, 0x38880 ;  /* 0x0003888002028836 */ /* 0x001fc60000000000 */
[----:B------:R-:W-:Y:S02]  /*11f00*/  SEL R0, R0, RZ, P1 ;  /* 0x000000ff00007207 */ /* 0x000fe40000800000 */
[----:B------:R-:W-:-:S03]  /*11f10*/  @!P0 PRMT R2, RZ, 0x654, R2 ;  /* 0x00000654ff028816 */ /* 0x000fc60000000002 */
[----:B------:R0:W-:Y:S01]  /*11f20*/  STL [R1+0x4], R0 ;  /* 0x0000040001007387 */ /* 0x0001e20000100800 */
[----:B------:R1:W-:Y:S02]  /*11f30*/  @!P0 SYNCS.ARRIVE.TRANS64.RED.A1T0 RZ, [R2+URZ], RZ ;  /* 0x000000ff02ff89a7 */ /* 0x0003e4000810043f */
[----:B-1----:R-:W-:-:S04]  /*11f40*/  SEL R2, RZ, 0x1, P1 ;  /* 0x00000001ff027807 */ /* 0x002fc80000800000 */
[----:B--2---:R-:W-:-:S05]  /*11f50*/  LOP3.LUT R3, R3, R2, RZ, 0x3c, !PT ;  /* 0x0000000203037212 */ /* 0x004fca00078e3cff */
[----:B------:R0:W-:Y:S02]  /*11f60*/  STL [R1+0xc], R3 ;  /* 0x00000c0301007387 */ /* 0x0001e40000100800 */
.L_x_2008:
[----:B------:R-:W-:Y:S05]  /*11f70*/  BSYNC B7 ;  /* 0x0000000000077941 */ /* 0x000fea0003800000 */
.L_x_2006:
        /* <DEDUP_REMOVED lines=13> */
.L_x_2064:
        /* <DEDUP_REMOVED lines=8> */
.L_x_2065:
[----:B-1----:R-:W2:Y:S01]  /*120d0*/  LDL R0, [R1+0x30] ;  /* 0x0000300001007983 */ /* 0x002ea20000100800 */
[----:B------:R-:W-:Y:S02]  /*120e0*/  ULDC UR4, c[0x0][0xc38] ;  /* 0x00030e0000047ab9 */ /* 0x000fe40000000800 */
[----:B--2---:R-:W-:-:S13]  /*120f0*/  ISETP.GE.AND P0, PT, R0, UR4, PT ;  /* 0x0000000400007c0c */ /* 0x004fda000bf06270 */
[----:B------:R-:W-:Y:S05]  /*12100*/  @!P0 BRA `(.L_x_2066) ;  /* 0xffffffb800b48947 */ /* 0x000fea000383ffff */
.L_x_2003:
        /* <DEDUP_REMOVED lines=12> */
.L_x_2115:
[----:B------:R-:W-:Y:S05]  /*121d0*/  BSYNC B0 ;  /* 0x0000000000007941 */ /* 0x000fea0003800000 */
.L_x_2067:
[----:B------:R-:W-:-:S03]  /*121e0*/  UMOV UR4, 0xffffffff ;  /* 0xffffffff00047882 */ /* 0x000fc60000000000 */
[----:B------:R-:W-:Y:S05]  /*121f0*/  BRA.DIV UR4, `(.L_x_2069) ;  /* 0x00000016044c7947 */ /* 0x000fea000b800000 */
[----:B------:R-:W1:Y:S02]  /*12200*/  S2R R2, SR_TID.X ;  /* 0x0000000000027919 */ /* 0x000e640000002100 */
[----:B-1----:R-:W-:-:S04]  /*12210*/  SHF.R.U32.HI R2, RZ, 0x5, R2 ;  /* 0x00000005ff027819 */ /* 0x002fc80000011602 */
[----:B------:R-:W-:-:S05]  /*12220*/  LOP3.LUT R2, R2, 0x3, RZ, 0xc0, !PT ;  /* 0x0000000302027812 */ /* 0x000fca00078ec0ff */
[----:B------:R1:W2:Y:S02]  /*12230*/  SHFL.IDX PT, R14, R2, RZ, 0x1f ;  /* 0x00001fff020e7589 */ /* 0x0002a400000e0000 */
.L_x_2118:
[----:B--2---:R-:W-:Y:S01]  /*12240*/  ISETP.NE.AND P0, PT, R14, RZ, PT ;  /* 0x000000ff0e00720c */ /* 0x004fe20003f05270 */
[----:B------:R-:W-:-:S12]  /*12250*/  BSSY B0, `(.L_x_2070) ;  /* 0x000002e000007945 */ /* 0x000fd80003800000 */
[----:B------:R-:W-:Y:S05]  /*12260*/  @P0 BRA `(.L_x_2071) ;  /* 0x0000000000b00947 */ /* 0x000fea0003800000 */
[----:B------:R-:W-:-:S03]  /*12270*/  UMOV UR4, 0xffffffff ;  /* 0xffffffff00047882 */ /* 0x000fc60000000000 */
[----:B------:R-:W-:Y:S05]  /*12280*/  BRA.DIV UR4, `(.L_x_2072) ;  /* 0x00000016045c7947 */ /* 0x000fea000b800000 */
[----:B------:R-:W-:-:S13]  /*12290*/  ELECT P6, URZ, PT ;  /* 0x00000000003f782f */ /* 0x000fda00038c0000 */
.L_x_2121:
[----:B------:R-:W-:Y:S05]  /*122a0*/  @!P6 BRA `(.L_x_2071) ;  /* 0x0000000000a0e947 */ /* 0x000fea0003800000 */
[----:B------:R-:W-:-:S06]  /*122b0*/  ULOP3.LUT UR4, UR38, 0x2, URZ, 0xfc, !UPT ;  /* 0x0000000226047892 */ /* 0x000fcc000f8efc3f */
[----:B-1----:R-:W-:-:S05]  /*122c0*/  IMAD.U32 R2, RZ, RZ, UR4 ;  /* 0x00000004ff027e24 */ /* 0x002fca000f8e00ff */
[----:B------:R-:W-:-:S13]  /*122d0*/  ISETP.NE.AND P0, PT, R2, 0x3, PT ;  /* 0x000000030200780c */ /* 0x000fda0003f05270 */
[----:B------:R-:W-:Y:S05]  /*122e0*/  @!P0 BRA `(.L_x_2073) ;  /* 0x0000000000048947 */ /* 0x000fea0003800000 */
[----:B------:R-:W-:Y:S01]  /*122f0*/  BPT.TRAP 0x1 ;  /* 0x000000040000795c */ /* 0x000fe20000300000 */
.L_x_2073:
        /* <DEDUP_REMOVED lines=14> */
.L_x_2122:
[----:B------:R-:W1:Y:S02]  /*123e0*/  SYNCS.PHASECHK.TRANS64.TRYWAIT P1, [R7+URZ], R2 ;  /* 0x00000002070075a7 */ /* 0x000e64000802017f */
[----:B-1----:R-:W-:Y:S05]  /*123f0*/  @!P1 BRA `(.L_x_2075) ;  /* 0x0000001400349947 */ /* 0x002fea0003800000 */
.L_x_2123:
[----:B------:R-:W-:Y:S05]  /*12400*/  @!P0 BRA `(.L_x_2076) ;  /* 0x0000000000048947 */ /* 0x000fea0003800000 */
[----:B------:R-:W-:Y:S01]  /*12410*/  BPT.TRAP 0x1 ;  /* 0x000000040000795c */ /* 0x000fe20000300000 */
.L_x_2076:
[----:B------:R-:W2:Y:S02]  /*12420*/  LDL.LU R4, [R1+0x4] ;  /* 0x0000040001047983 */ /* 0x000ea40000300800 */
[----:B--2---:R-:W-:-:S04]  /*12430*/  IMAD R4, R4, 0x8, R0 ;  /* 0x0000000804047824 */ /* 0x004fc800078e0200 */
[----:B------:R-:W2:Y:S02]  /*12440*/  SYNCS.PHASECHK.TRANS64.TRYWAIT P1, [R4+URZ+0x38860], R5 ;  /* 0x03886005040075a7 */ /* 0x000ea4000802017f */
[----:B--2---:R-:W-:Y:S05]  /*12450*/  @!P1 BRA `(.L_x_2077) ;  /* 0x0000001400309947 */ /* 0x004fea0003800000 */
.L_x_2124:
[----:B------:R-:W-:Y:S05]  /*12460*/  @!P0 BRA `(.L_x_2078) ;  /* 0x0000000000048947 */ /* 0x000fea0003800000 */
[----:B------:R-:W-:Y:S01]  /*12470*/  BPT.TRAP 0x1 ;  /* 0x000000040000795c */ /* 0x000fe20000300000 */
.L_x_2078:
[----:B------:R-:W-:-:S04]  /*12480*/  IMAD R3, R3, 0x8, R0 ;  /* 0x0000000803037824 */ /* 0x000fc800078e0200 */
[----:B------:R-:W3:Y:S02]  /*12490*/  SYNCS.PHASECHK.TRANS64.TRYWAIT P1, [R3+URZ+0x38860], R2 ;  /* 0x03886002030075a7 */ /* 0x000ee4000802017f */
[----:B---3--:R-:W-:Y:S05]  /*124a0*/  @!P1 BRA `(.L_x_2079) ;  /* 0x0000001400309947 */ /* 0x008fea0003800000 */
.L_x_2125:
[----:B------:R-:W-:Y:S05]  /*124b0*/  @!P0 BRA `(.L_x_2080) ;  /* 0x0000000000048947 */ /* 0x000fea0003800000 */
[----:B------:R-:W-:Y:S01]  /*124c0*/  BPT.TRAP 0x1 ;  /* 0x000000040000795c */ /* 0x000fe20000300000 */
.L_x_2080:
[----:B------:R-:W4:Y:S02]  /*124d0*/  SYNCS.PHASECHK.TRANS64.TRYWAIT P0, [R4+URZ+0x38880], R5 ;  /* 0x03888005040075a7 */ /* 0x000f24000800017f */
[----:B----4-:R-:W-:Y:S05]  /*124e0*/  @!P0 BRA `(.L_x_2081) ;  /* 0x0000001400348947 */ /* 0x010fea0003800000 */
.L_x_2082:
[----:B------:R0:W0:Y:S02]  /*124f0*/  SYNCS.PHASECHK.TRANS64.TRYWAIT P0, [R3+URZ+0x38880], R2 ;  /* 0x03888002030075a7 */ /* 0x000024000800017f */
[----:B0-----:R-:W-:Y:S05]  /*12500*/  @!P0 NANOSLEEP.SYNCS 0x989680 ;  /* 0x009896800000895d */ /* 0x001fea0003900000 */
[----:B------:R-:W0:Y:S02]  /*12510*/  @!P0 SYNCS.PHASECHK.TRANS64 P0, [R3+URZ+0x38880], R2 ;  /* 0x03888002030085a7 */ /* 0x000e24000800007f */
[----:B0-----:R-:W-:Y:S05]  /*12520*/  @!P0 BRA `(.L_x_2082) ;  /* 0xfffffffc00f08947 */ /* 0x001fea000383ffff */
.L_x_2071:
[----:B------:R-:W-:Y:S05]  /*12530*/  BSYNC B0 ;  /* 0x0000000000007941 */ /* 0x000fea0003800000 */
.L_x_2070:
[----:B------:R-:W-:Y:S05]  /*12540*/  EXIT ;  /* 0x000000000000794d */ /* 0x000fea0003800000 */
.L_x_1953:
[----:B0-----:R-:W-:-:S04]  /*12550*/  IMAD.U32 R3, RZ, RZ, UR41 ;  /* 0x00000029ff037e24 */ /* 0x001fc8000f8e00ff */
[----:B------:R0:W1:Y:S03]  /*12560*/  SYNCS.PHASECHK.TRANS64.TRYWAIT P1, [R3+URZ+0x38800], R0 ;  /* 0x03880000030075a7 */ /* 0x000066000802017f */
[----:B-1----:R-:W-:Y:S05]  /*12570*/  @!P1 NANOSLEEP.SYNCS 0x989680 ;  /* 0x009896800000995d */ /* 0x002fea0003900000 */
[----:B------:R-:W1:Y:S02]  /*12580*/  @!P1 SYNCS.PHASECHK.TRANS64 P1, [R3+URZ+0x38800], R0 ;  /* 0x03880000030095a7 */ /* 0x000e64000802007f */
[----:B-1----:R-:W-:Y:S05]  /*12590*/  @!P1 BRA `(.L_x_1953) ;  /* 0xfffffffc00ec9947 */ /* 0x002fea000383ffff */
[----:B------:R-:W-:Y:S05]  /*125a0*/  BRA `(.L_x_2083) ;  /* 0xfffffef400987947 */ /* 0x000fea000383ffff */
.L_x_1957:
[----:B-1----:R1:W2:Y:S02]  /*125b0*/  SYNCS.PHASECHK.TRANS64.TRYWAIT P2, [R3+URZ+0x38830], R0 ;  /* 0x03883000030075a7 */ /* 0x0022a4000804017f */
[----:B--2---:R-:W-:Y:S05]  /*125c0*/  @!P2 NANOSLEEP.SYNCS 0x989680 ;  /* 0x009896800000a95d */ /* 0x004fea0003900000 */
[----:B------:R-:W2:Y:S02]  /*125d0*/  @!P2 SYNCS.PHASECHK.TRANS64 P2, [R3+URZ+0x38830], R0 ;  /* 0x038830000300a5a7 */ /* 0x000ea4000804007f */
[----:B--2---:R-:W-:Y:S05]  /*125e0*/  @!P2 BRA `(.L_x_1957) ;  /* 0xfffffffc00f0a947 */ /* 0x004fea000383ffff */
[----:B------:R-:W-:Y:S05]  /*125f0*/  BRA `(.L_x_1956) ;  /* 0xfffffef400bc7947 */ /* 0x000fea000383ffff */
.L_x_1962:
[----:B-1----:R-:W-:-:S04]  /*12600*/  IMAD.U32 R7, RZ, RZ, UR6 ;  /* 0x00000006ff077e24 */ /* 0x002fc8000f8e00ff */
[----:B------:R1:W2:Y:S03]  /*12610*/  SYNCS.PHASECHK.TRANS64.TRYWAIT P3, [R7+URZ+0x38830], R0 ;  /* 0x03883000070075a7 */ /* 0x0002a6000806017f */
[----:B--2---:R-:W-:Y:S05]  /*12620*/  @!P3 NANOSLEEP.SYNCS 0x989680 ;  /* 0x009896800000b95d */ /* 0x004fea0003900000 */
[----:B------:R-:W2:Y:S02]  /*12630*/  @!P3 SYNCS.PHASECHK.TRANS64 P3, [R7+URZ+0x38830], R0 ;  /* 0x038830000700b5a7 */ /* 0x000ea4000806007f */
[----:B--2---:R-:W-:Y:S05]  /*12640*/  @!P3 BRA `(.L_x_1962) ;  /* 0xfffffffc00ecb947 */ /* 0x004fea000383ffff */
[----:B------:R-:W-:Y:S05]  /*12650*/  BRA `(.L_x_1959) ;  /* 0xffffff1c00607947 */ /* 0x000fea000383ffff */
.L_x_1966:
[----:B-1----:R-:W-:-:S04]  /*12660*/  IMAD.U32 R7, RZ, RZ, UR6 ;  /* 0x00000006ff077e24 */ /* 0x002fc8000f8e00ff */
[----:B------:R1:W2:Y:S03]  /*12670*/  SYNCS.PHASECHK.TRANS64.TRYWAIT P3, [R7+URZ+0x38850], R0 ;  /* 0x03885000070075a7 */ /* 0x0002a6000806017f */
[----:B--2---:R-:W-:Y:S05]  /*12680*/  @!P3 NANOSLEEP.SYNCS 0x989680 ;  /* 0x009896800000b95d */ /* 0x004fea0003900000 */
[----:B------:R-:W2:Y:S02]  /*12690*/  @!P3 SYNCS.PHASECHK.TRANS64 P3, [R7+URZ+0x38850], R0 ;  /* 0x038850000700b5a7 */ /* 0x000ea4000806007f */
[----:B--2---:R-:W-:Y:S05]  /*126a0*/  @!P3 BRA `(.L_x_1966) ;  /* 0xfffffffc00ecb947 */ /* 0x004fea000383ffff */
[----:B------:R-:W-:Y:S05]  /*126b0*/  BRA `(.L_x_1963) ;  /* 0xffffff2000347947 */ /* 0x000fea000383ffff */
.L_x_1973:
[----:B-1----:R-:W-:-:S04]  /*126c0*/  IMAD.U32 R9, RZ, RZ, UR6 ;  /* 0x00000006ff097e24 */ /* 0x002fc8000f8e00ff */
[----:B------:R1:W2:Y:S03]  /*126d0*/  SYNCS.PHASECHK.TRANS64.TRYWAIT P2, [R9+URZ+0x38830], R0 ;  /* 0x03883000090075a7 */ /* 0x0002a6000804017f */
[----:B--2---:R-:W-:Y:S05]  /*126e0*/  @!P2 NANOSLEEP.SYNCS 0x989680 ;  /* 0x009896800000a95d */ /* 0x004fea0003900000 */
[----:B------:R-:W2:Y:S02]  /*126f0*/  @!P2 SYNCS.PHASECHK.TRANS64 P2, [R9+URZ+0x38830], R0 ;  /* 0x038830000900a5a7 */ /* 0x000ea4000804007f */
[----:B--2---:R-:W-:Y:S05]  /*12700*/  @!P2 BRA `(.L_x_1973) ;  /* 0xfffffffc00eca947 */ /* 0x004fea000383ffff */
[----:B------:R-:W-:Y:S05]  /*12710*/  BRA `(.L_x_1970) ;  /* 0xffffff4800647947 */ /* 0x000fea000383ffff */
.L_x_1977:
[----:B-1----:R-:W-:-:S04]  /*12720*/  IMAD.U32 R9, RZ, RZ, UR6 ;  /* 0x00000006ff097e24 */ /* 0x002fc8000f8e00ff */
[----:B------:R1:W2:Y:S03]  /*12730*/  SYNCS.PHASECHK.TRANS64.TRYWAIT P2, [R9+URZ+0x38850], R0 ;  /* 0x03885000090075a7 */ /* 0x0002a6000804017f */
[----:B--2---:R-:W-:Y:S05]  /*12740*/  @!P2 NANOSLEEP.SYNCS 0x989680 ;  /* 0x009896800000a95d */ /* 0x004fea0003900000 */
[----:B------:R-:W2:Y:S02]  /*12750*/  @!P2 SYNCS.PHASECHK.TRANS64 P2, [R9+URZ+0x38850], R0 ;  /* 0x038850000900a5a7 */ /* 0x000ea4000804007f */
[----:B--2---:R-:W-:Y:S05]  /*12760*/  @!P2 BRA `(.L_x_1977) ;  /* 0xfffffffc00eca947 */ /* 0x004fea000383ffff */
[----:B------:R-:W-:Y:S05]  /*12770*/  BRA `(.L_x_1974) ;  /* 0xffffff4c002c7947 */ /* 0x000fea000383ffff */
.L_x_1983:
[----:B-1----:R-:W-:-:S04]  /*12780*/  IMAD.U32 R6, RZ, RZ, UR14 ;  /* 0x0000000eff067e24 */ /* 0x002fc8000f8e00ff */
[----:B------:R1:W2:Y:S03]  /*12790*/  SYNCS.PHASECHK.TRANS64.TRYWAIT P1, [R6+URZ+0x38850], R5 ;  /* 0x03885005060075a7 */ /* 0x0002a6000802017f */
[----:B--2---:R-:W-:Y:S05]  /*127a0*/  @!P1 NANOSLEEP.SYNCS 0x989680 ;  /* 0x009896800000995d */ /* 0x004fea0003900000 */
[----:B------:R-:W2:Y:S02]  /*127b0*/  @!P1 SYNCS.PHASECHK.TRANS64 P1, [R6+URZ+0x38850], R5 ;  /* 0x03885005060095a7 */ /* 0x000ea4000802007f */
[----:B--2---:R-:W-:Y:S05]  /*127c0*/  @!P1 BRA `(.L_x_1983) ;  /* 0xfffffffc00ec9947 */ /* 0x004fea000383ffff */
[----:B------:R-:W-:Y:S05]  /*127d0*/  BRA `(.L_x_1982) ;  /* 0xffffff6800cc7947 */ /* 0x000fea000383ffff */
.L_x_2017:
[----:B------:R-:W-:Y:S02]  /*127e0*/  IMAD.MOV.U32 R13, RZ, RZ, R0 ;  /* 0x000000ffff0d7224 */ /* 0x000fe400078e0000 */
[----:B------:R-:W-:Y:S02]  /*127f0*/  IMAD.MOV.U32 R12, RZ, RZ, RZ ;  /* 0x000000ffff0c7224 */ /* 0x000fe400078e00ff */
[----:B------:R-:W-:Y:S02]  /*12800*/  IMAD.MOV.U32 R11, RZ, RZ, 0x1f ;  /* 0x0000001fff0b7424 */ /* 0x000fe400078e00ff */
[----:B------:R-:W-:-:S07]  /*12810*/  IMAD.MOV.U32 R15, RZ, RZ, -0x1 ;  /* 0xffffffffff0f7424 */ /* 0x000fce00078e00ff */
[----:B-1----:R-:W-:Y:S05]  /*12820*/  WARPSYNC.COLLECTIVE R15, `(.L_x_2084) ;  /* 0x000000000f087348 */ /* 0x002fea0003c00000 */
[----:B------:R0:W2:Y:S02]  /*12830*/  SHFL.IDX P6, R14, R13, R12, R11 ;  /* 0x0000000c0d0e7389 */ /* 0x0000a400000c000b */
[----:B012---:R-:W-:Y:S01]  /*12840*/  ENDCOLLECTIVE ;  /* 0x000000000000791b */ /* 0x007fe20003800000 */
.L_x_2084:
[----:B------:R-:W-:Y:S05]  /*12850*/  BRA `(.L_x_2085) ;  /* 0xffffffc000207947 */ /* 0x000fea000383ffff */
.L_x_2019:
[----:B------:R-:W-:Y:S01]  /*12860*/  BSSY B0, `(.L_x_2086) ;  /* 0x0000006000007945 */ /* 0x000fe20003800000 */
[----:B------:R-:W-:-:S07]  /*12870*/  IMAD.MOV.U32 R15, RZ, RZ, -0x1 ;  /* 0xffffffffff0f7424 */ /* 0x000fce00078e00ff */
[----:B-1----:R-:W-:Y:S05]  /*12880*/  WARPSYNC.COLLECTIVE R15, `(.L_x_2087) ;  /* 0x000000000f0c7348 */ /* 0x002fea0003c00000 */
[----:B------:R-:W-:Y:S02]  /*12890*/  ELECT P6, UR62, PT ;  /* 0x00000000003e782f */ /* 0x000fe400038c0000 */
[----:B------:R-:W-:Y:S01]  /*128a0*/  MOV R14, UR62 ;  /* 0x0000003e000e7c02 */ /* 0x000fe20008000f00 */
[----:B-1----:R-:W-:Y:S10]  /*128b0*/  ENDCOLLECTIVE ;  /* 0x000000000000791b */ /* 0x002ff40003800000 */
.L_x_2087:
[----:B------:R-:W-:Y:S05]  /*128c0*/  BSYNC B0 ;  /* 0x0000000000007941 */ /* 0x000fea0003800000 */
.L_x_2086:
[----:B------:R-:W-:Y:S05]  /*128d0*/  BRA `(.L_x_2088) ;  /* 0xffffffc000307947 */ /* 0x000fea000383ffff */
.L_x_2021:
[----:B0-----:R0:W2:Y:S02]  /*128e0*/  SYNCS.PHASECHK.TRANS64.TRYWAIT P1, [R4+URZ+0x38880], R3 ;  /* 0x03888003040075a7 */ /* 0x0010a4000802017f */
[----:B--2---:R-:W-:Y:S05]  /*128f0*/  @!P1 NANOSLEEP.SYNCS 0x989680 ;  /* 0x009896800000995d */ /* 0x004fea0003900000 */
[----:B------:R-:W2:Y:S02]  /*12900*/  @!P1 SYNCS.PHASECHK.TRANS64 P1, [R4+URZ+0x38880], R3 ;  /* 0x03888003040095a7 */ /* 0x000ea4000802007f */
[----:B--2---:R-:W-:Y:S05]  /*12910*/  @!P1 BRA `(.L_x_2021) ;  /* 0xfffffffc00f09947 */ /* 0x004fea000383ffff */
[----:B------:R-:W-:Y:S05]  /*12920*/  BRA `(.L_x_2089) ;  /* 0xffffffc000907947 */ /* 0x000fea000383ffff */
.L_x_2023:
[----:B--2---:R2:W3:Y:S02]  /*12930*/  SYNCS.PHASECHK.TRANS64.TRYWAIT P1, [R4+URZ+0x38840], R3 ;  /* 0x03884003040075a7 */ /* 0x0044e4000802017f */
[----:B---3--:R-:W-:Y:S05]  /*12940*/  @!P1 NANOSLEEP.SYNCS 0x989680 ;  /* 0x009896800000995d */ /* 0x008fea0003900000 */
[----:B------:R-:W3:Y:S02]  /*12950*/  @!P1 SYNCS.PHASECHK.TRANS64 P1, [R4+URZ+0x38840], R3 ;  /* 0x03884003040095a7 */ /* 0x000ee4000802007f */
[----:B---3--:R-:W-:Y:S05]  /*12960*/  @!P1 BRA `(.L_x_2023) ;  /* 0xfffffffc00f09947 */ /* 0x008fea000383ffff */
[----:B------:R-:W-:Y:S05]  /*12970*/  BRA `(.L_x_2090) ;  /* 0xffffffc000fc7947 */ /* 0x000fea000383ffff */
.L_x_2027:
[----:B------:R-:W-:Y:S01]  /*12980*/  IMAD.MOV.U32 R13, RZ, RZ, R2 ;  /* 0x000000ffff0d7224 */ /* 0x000fe200078e0002 */
[----:B------:R-:W-:Y:S01]  /*12990*/  LOP3.LUT R9, R9, 0x7f, RZ, 0xc0, !PT ;  /* 0x0000007f09097812 */ /* 0x000fe200078ec0ff */
[----:B------:R-:W-:Y:S02]  /*129a0*/  IMAD.MOV.U32 R12, RZ, RZ, RZ ;  /* 0x000000ffff0c7224 */ /* 0x000fe400078e00ff */
[----:B------:R-:W-:Y:S01]  /*129b0*/  IMAD.MOV.U32 R11, RZ, RZ, 0x181f ;  /* 0x0000181fff0b7424 */ /* 0x000fe200078e00ff */
[----:B------:R-:W-:Y:S01]  /*129c0*/  SHF.R.U32.HI R5, RZ, 0x3, R9 ;  /* 0x00000003ff057819 */ /* 0x000fe20000011609 */
[----:B------:R-:W-:Y:S02]  /*129d0*/  IMAD.MOV.U32 R15, RZ, RZ, -0x1 ;  /* 0xffffffffff0f7424 */ /* 0x000fe400078e00ff */
[----:B------:R-:W-:-:S07]  /*129e0*/  IMAD.U32 R4, RZ, RZ, UR41 ;  /* 0x00000029ff047e24 */ /* 0x000fce000f8e00ff */
[----:B-----5:R-:W-:Y:S05]  /*129f0*/  WARPSYNC.COLLECTIVE R15, `(.L_x_2091) ;  /* 0x000000000f087348 */ /* 0x020fea0003c00000 */
[----:B------:R0:W1:Y:S02]  /*12a00*/  SHFL.IDX P6, R14, R13, R12, R11 ;  /* 0x0000000c0d0e7389 */ /* 0x00006400000c000b */
[----:B01---5:R-:W-:Y:S01]  /*12a10*/  ENDCOLLECTIVE ;  /* 0x000000000000791b */ /* 0x023fe20003800000 */
.L_x_2091:
[----:B------:R-:W-:-:S04]  /*12a20*/  IMAD R4, R4, 0x80, R5 ;  /* 0x0000008004047824 */ /* 0x000fc800078e0205 */
[----:B------:R-:W-:Y:S02]  /*12a30*/  VIADD R5, R4, 0x10 ;  /* 0x0000001004057836 */ /* 0x000fe40000000000 */
[----:B------:R-:W-:Y:S02]  /*12a40*/  IMAD.MOV.U32 R13, RZ, RZ, R0 ;  /* 0x000000ffff0d7224 */ /* 0x000fe400078e0000 */
[----:B------:R-:W-:-:S07]  /*12a50*/  IMAD.MOV.U32 R6, RZ, RZ, R14 ;  /* 0x000000ffff067224 */ /* 0x000fce00078e000e */
[----:B------:R-:W-:Y:S05]  /*12a60*/  WARPSYNC.COLLECTIVE R15, `(.L_x_2092) ;  /* 0x000000000f087348 */ /* 0x000fea0003c00000 */
[----:B------:R0:W1:Y:S02]  /*12a70*/  SHFL.IDX P6, R14, R13, R12, R11 ;  /* 0x0000000c0d0e7389 */ /* 0x00006400000c000b */
[----:B01----:R-:W-:Y:S01]  /*12a80*/  ENDCOLLECTIVE ;  /* 0x000000000000791b */ /* 0x003fe20003800000 */
.L_x_2092:
        /* <DEDUP_REMOVED lines=9> */
.L_x_2093:
        /* <DEDUP_REMOVED lines=10> */
.L_x_2094:
        /* <DEDUP_REMOVED lines=12> */
.L_x_2095:
[----:B------:R-:W-:-:S05]  /*12c80*/  @!P2 IADD3 R8, P4, R19, R5, RZ ;  /* 0x000000051308a210 */ /* 0x000fca0007f9e0ff */
[----:B------:R-:W-:Y:S02]  /*12c90*/  @!P2 IMAD.X R5, RZ, RZ, R9, P4 ;  /* 0x000000ffff05a224 */ /* 0x000fe400020e0609 */
[----:B------:R-:W-:Y:S02]  /*12ca0*/  @!P2 IMAD.MOV.U32 R6, RZ, RZ, R8 ;  /* 0x000000ffff06a224 */ /* 0x000fe400078e0008 */
[----:B------:R-:W-:Y:S02]  /*12cb0*/  @!P2 IMAD.MOV.U32 R7, RZ, RZ, R5 ;  /* 0x000000ffff07a224 */ /* 0x000fe400078e0005 */
[----:B------:R-:W-:Y:S02]  /*12cc0*/  IMAD.MOV.U32 R13, RZ, RZ, R0 ;  /* 0x000000ffff0d7224 */ /* 0x000fe400078e0000 */
[C---:B------:R-:W-:Y:S01]  /*12cd0*/  VIADD R5, R4.reuse, 0x20 ;  /* 0x0000002004057836 */ /* 0x040fe20000000000 */
[----:B------:R-:W-:Y:S01]  /*12ce0*/  @!PT LDS RZ, [RZ] ;  /* 0x00000000fffff984 */ /* 0x000fe20000000800 */
[----:B------:R-:W-:Y:S01]  /*12cf0*/  @!PT LDS RZ, [RZ] ;  /* 0x00000000fffff984 */ /* 0x000fe20000000800 */
[----:B------:R-:W-:Y:S01]  /*12d00*/  @!PT LDS RZ, [RZ] ;  /* 0x00000000fffff984 */ /* 0x000fe20000000800 */
[----:B------:R-:W-:Y:S01]  /*12d10*/  @!P2 LDGSTS.E.BYPASS.LTC128B.128 [R10+0x20c00], desc[UR48][R6.64], !P1 ;  /* 0x20c00000060aafae */ /* 0x000fe2000c901d70 */
[----:B------:R-:W-:-:S03]  /*12d20*/  VIADD R8, R4, 0x60 ;  /* 0x0000006004087836 */ /* 0x000fc60000000000 */
[----:B------:R0:W-:Y:S01]  /*12d30*/  @!P2 LDGSTS.E.BYPASS.LTC128B.128 [R10+0x24c00], desc[UR48][R6.64+0x80], !P0 ;  /* 0x24c00080060aafae */ /* 0x0001e2000c101d70 */
[----:B------:R-:W-:Y:S01]  /*12d40*/  ISETP.GE.AND P2, PT, R5, R3, PT ;  /* 0x000000030500720c */ /* 0x000fe20003f46270 */
[----:B------:R-:W-:Y:S02]  /*12d50*/  VIADD R5, R4, 0x30 ;  /* 0x0000003004057836 */ /* 0x000fe40000000000 */
[----:B0-----:R-:W-:-:S10]  /*12d60*/  IMAD.MOV.U32 R6, RZ, RZ, R14 ;  /* 0x000000ffff067224 */ /* 0x001fd400078e000e */
[----:B------:R-:W-:Y:S05]  /*12d70*/  WARPSYNC.COLLECTIVE R15, `(.L_x_2096) ;  /* 0x000000000f087348 */ /* 0x000fea0003c00000 */
[----:B------:R0:W1:Y:S02]  /*12d80*/  SHFL.IDX P6, R14, R13, R12, R11 ;  /* 0x0000000c0d0e7389 */ /* 0x00006400000c000b */
[----:B01----:R-:W-:Y:S01]  /*12d90*/  ENDCOLLECTIVE ;  /* 0x000000000000791b */ /* 0x003fe20003800000 */
.L_x_2096:
[----:B------:R-:W-:Y:S02]  /*12da0*/  IMAD.MOV.U32 R13, RZ, RZ, R2 ;  /* 0x000000ffff0d7224 */ /* 0x000fe400078e0002 */
[----:B------:R-:W-:Y:S02]  /*12db0*/  IMAD.MOV.U32 R12, RZ, RZ, 0x3 ;  /* 0x00000003ff0c7424 */ /* 0x000fe400078e00ff */
[----:B------:R-:W-:-:S07]  /*12dc0*/  IMAD.MOV.U32 R7, RZ, RZ, R14 ;  /* 0x000000ffff077224 */ /* 0x000fce00078e000e */
[----:B------:R-:W-:Y:S05]  /*12dd0*/  WARPSYNC.COLLECTIVE R15, `(.L_x_2097) ;  /* 0x000000000f087348 */ /* 0x000fea0003c00000 */
[----:B------:R0:W1:Y:S02]  /*12de0*/  SHFL.IDX P6, R14, R13, R12, R11 ;  /* 0x0000000c0d0e7389 */ /* 0x00006400000c000b */
[----:B01----:R-:W-:Y:S01]  /*12df0*/  ENDCOLLECTIVE ;  /* 0x000000000000791b */ /* 0x003fe20003800000 */
.L_x_2097:
        /* <DEDUP_REMOVED lines=17> */
.L_x_2098:
[----:B------:R-:W-:Y:S02]  /*12f10*/  IMAD.MOV.U32 R13, RZ, RZ, R2 ;  /* 0x000000ffff0d7224 */ /* 0x000fe400078e0002 */
[----:B------:R-:W-:Y:S02]  /*12f20*/  IMAD.MOV.U32 R12, RZ, RZ, 0x4 ;  /* 0x00000004ff0c7424 */ /* 0x000fe400078e00ff */
[----:B------:R-:W-:-:S07]  /*12f30*/  IMAD.MOV.U32 R7, RZ, RZ, R14 ;  /* 0x000000ffff077224 */ /* 0x000fce00078e000e */
[----:B------:R-:W-:Y:S05]  /*12f40*/  WARPSYNC.COLLECTIVE R15, `(.L_x_2099) ;  /* 0x000000000f087348 */ /* 0x000fea0003c00000 */
[----:B------:R0:W1:Y:S02]  /*12f50*/  SHFL.IDX P6, R14, R13, R12, R11 ;  /* 0x0000000c0d0e7389 */ /* 0x00006400000c000b */
[----:B01----:R-:W-:Y:S01]  /*12f60*/  ENDCOLLECTIVE ;  /* 0x000000000000791b */ /* 0x003fe20003800000 */
.L_x_2099:
        /* <DEDUP_REMOVED lines=17> */
.L_x_2100:
[----:B------:R-:W-:Y:S02]  /*13080*/  IMAD.MOV.U32 R13, RZ, RZ, R2 ;  /* 0x000000ffff0d7224 */ /* 0x000fe400078e0002 */
[----:B------:R-:W-:Y:S02]  /*13090*/  IMAD.MOV.U32 R12, RZ, RZ, 0x5 ;  /* 0x00000005ff0c7424 */ /* 0x000fe400078e00ff */
[----:B------:R-:W-:-:S07]  /*130a0*/  IMAD.MOV.U32 R7, RZ, RZ, R14 ;  /* 0x000000ffff077224 */ /* 0x000fce00078e000e */
[----:B------:R-:W-:Y:S05]  /*130b0*/  WARPSYNC.COLLECTIVE R15, `(.L_x_2101) ;  /* 0x000000000f087348 */ /* 0x000fea0003c00000 */
[----:B------:R0:W1:Y:S02]  /*130c0*/  SHFL.IDX P6, R14, R13, R12, R11 ;  /* 0x0000000c0d0e7389 */ /* 0x00006400000c000b */
[----:B01----:R-:W-:Y:S01]  /*130d0*/  ENDCOLLECTIVE ;  /* 0x000000000000791b */ /* 0x003fe20003800000 */
.L_x_2101:
        /* <DEDUP_REMOVED lines=16> */
.L_x_2102:
[----:B------:R-:W-:Y:S02]  /*131e0*/  IMAD.MOV.U32 R13, RZ, RZ, R2 ;  /* 0x000000ffff0d7224 */ /* 0x000fe400078e0002 */
[----:B------:R-:W-:Y:S02]  /*131f0*/  IMAD.MOV.U32 R12, RZ, RZ, 0x6 ;  /* 0x00000006ff0c7424 */ /* 0x000fe400078e00ff */
[----:B------:R-:W-:-:S07]  /*13200*/  IMAD.MOV.U32 R7, RZ, RZ, R14 ;  /* 0x000000ffff077224 */ /* 0x000fce00078e000e */
[----:B------:R-:W-:Y:S05]  /*13210*/  WARPSYNC.COLLECTIVE R15, `(.L_x_2103) ;  /* 0x000000000f087348 */ /* 0x000fea0003c00000 */
[----:B------:R0:W1:Y:S02]  /*13220*/  SHFL.IDX P6, R14, R13, R12, R11 ;  /* 0x0000000c0d0e7389 */ /* 0x00006400000c000b */
[----:B01----:R-:W-:Y:S01]  /*13230*/  ENDCOLLECTIVE ;  /* 0x000000000000791b */ /* 0x003fe20003800000 */
.L_x_2103:
[----:B------:R-:W-:-:S05]  /*13240*/  @!P2 IADD3 R7, P3, R19, R7, RZ ;  /* 0x000000071307a210 */ /* 0x000fca0007f7e0ff */
[----:B------:R-:W-:Y:S01]  /*13250*/  @!P2 IMAD.X R6, RZ, RZ, R6, P3 ;  /* 0x000000ffff06a224 */ /* 0x000fe200018e0606 */
[----:B------:R-:W-:-:S04]  /*13260*/  ISETP.GE.AND P3, PT, R8, R3, PT ;  /* 0x000000030800720c */ /* 0x000fc80003f66270 */
        /* <DEDUP_REMOVED lines=13> */
.L_x_2104:
[----:B------:R-:W-:Y:S02]  /*13340*/  IMAD.MOV.U32 R13, RZ, RZ, R2 ;  /* 0x000000ffff0d7224 */ /* 0x000fe400078e0002 */
[----:B------:R-:W-:Y:S02]  /*13350*/  IMAD.MOV.U32 R12, RZ, RZ, 0x7 ;  /* 0x00000007ff0c7424 */ /* 0x000fe400078e00ff */
[----:B------:R-:W-:-:S07]  /*13360*/  IMAD.MOV.U32 R7, RZ, RZ, R14 ;  /* 0x000000ffff077224 */ /* 0x000fce00078e000e */
[----:B------:R-:W-:Y:S05]  /*13370*/  WARPSYNC.COLLECTIVE R15, `(.L_x_2105) ;  /* 0x000000000f087348 */ /* 0x000fea0003c00000 */
[----:B------:R0:W1:Y:S02]  /*13380*/  SHFL.IDX P6, R14, R13, R12, R11 ;  /* 0x0000000c0d0e7389 */ /* 0x00006400000c000b */
[----:B01----:R-:W-:Y:S01]  /*13390*/  ENDCOLLECTIVE ;  /* 0x000000000000791b */ /* 0x003fe20003800000 */
.L_x_2105:
        /* <DEDUP_REMOVED lines=10> */
.L_x_2106:
[----:B------:R-:W-:Y:S01]  /*13440*/  @!PT LDS RZ, [RZ] ;  /* 0x00000000fffff984 */ /* 0x000fe20000000800 */
[----:B------:R-:W-:Y:S01]  /*13450*/  @!PT LDS RZ, [RZ] ;  /* 0x00000000fffff984 */ /* 0x000fe20000000800 */
[----:B------:R-:W-:Y:S01]  /*13460*/  @!PT LDS RZ, [RZ] ;  /* 0x00000000fffff984 */ /* 0x000fe20000000800 */
[----:B------:R1:W-:Y:S04]  /*13470*/  @!P3 LDGSTS.E.BYPASS.LTC128B.128 [R10+0x23400], desc[UR48][R6.64], !P1 ;  /* 0x23400000060abfae */ /* 0x0003e8000c901d70 */
[----:B------:R1:W-:Y:S01]  /*13480*/  @!P3 LDGSTS.E.BYPASS.LTC128B.128 [R10+0x27400], desc[UR48][R6.64+0x80], !P0 ;  /* 0x27400080060abfae */ /* 0x0003e2000c101d70 */
[----:B------:R-:W-:Y:S01]  /*13490*/  IMAD.MOV.U32 R0, RZ, RZ, R14 ;  /* 0x000000ffff007224 */ /* 0x000fe200078e000e */
[----:B------:R-:W-:Y:S06]  /*134a0*/  BRA `(.L_x_2107) ;  /* 0xffffffc400547947 */ /* 0x000fec000383ffff */
.L_x_2032:
[----:B--2---:R2:W3:Y:S02]  /*134b0*/  SYNCS.PHASECHK.TRANS64.TRYWAIT P0, [R17+URZ+0x38820], R0 ;  /* 0x03882000110075a7 */ /* 0x0044e4000800017f */
[----:B---3--:R-:W-:Y:S05]  /*134c0*/  @!P0 NANOSLEEP.SYNCS 0x989680 ;  /* 0x009896800000895d */ /* 0x008fea0003900000 */
[----:B------:R-:W3:Y:S02]  /*134d0*/  @!P0 SYNCS.PHASECHK.TRANS64 P0, [R17+URZ+0x38820], R0 ;  /* 0x03882000110085a7 */ /* 0x000ee4000800007f */
[----:B---3--:R-:W-:Y:S05]  /*134e0*/  @!P0 BRA `(.L_x_2032) ;  /* 0xfffffffc00f08947 */ /* 0x008fea000383ffff */
[----:B------:R-:W-:Y:S05]  /*134f0*/  BRA `(.L_x_2108) ;  /* 0xffffffc400c07947 */ /* 0x000fea000383ffff */
.L_x_2038:
[----:B0-----:R0:W1:Y:S02]  /*13500*/  SYNCS.PHASECHK.TRANS64.TRYWAIT P0, [R6+URZ+0x38880], R5 ;  /* 0x03888005060075a7 */ /* 0x001064000800017f */
[----:B-1----:R-:W-:Y:S05]  /*13510*/  @!P0 NANOSLEEP.SYNCS 0x989680 ;  /* 0x009896800000895d */ /* 0x002fea0003900000 */
[----:B------:R-:W1:Y:S02]  /*13520*/  @!P0 SYNCS.PHASECHK.TRANS64 P0, [R6+URZ+0x38880], R5 ;  /* 0x03888005060085a7 */ /* 0x000e64000800007f */
[----:B-1----:R-:W-:Y:S05]  /*13530*/  @!P0 BRA `(.L_x_2038) ;  /* 0xfffffffc00f08947 */ /* 0x002fea000383ffff */
[----:B------:R-:W-:Y:S05]  /*13540*/  BRA `(.L_x_2109) ;  /* 0xffffffc800787947 */ /* 0x000fea000383ffff */
.L_x_2044:
[----:B-1----:R1:W3:Y:S02]  /*13550*/  SYNCS.PHASECHK.TRANS64.TRYWAIT P0, [R6+URZ+0x38840], R5 ;  /* 0x03884005060075a7 */ /* 0x0022e4000800017f */
[----:B---3--:R-:W-:Y:S05]  /*13560*/  @!P0 NANOSLEEP.SYNCS 0x989680 ;  /* 0x009896800000895d */ /* 0x008fea0003900000 */
[----:B------:R-:W3:Y:S02]  /*13570*/  @!P0 SYNCS.PHASECHK.TRANS64 P0, [R6+URZ+0x38840], R5 ;  /* 0x03884005060085a7 */ /* 0x000ee4000800007f */
[----:B---3--:R-:W-:Y:S05]  /*13580*/  @!P0 BRA `(.L_x_2044) ;  /* 0xfffffffc00f08947 */ /* 0x008fea000383ffff */
[----:B------:R-:W-:Y:S05]  /*13590*/  BRA `(.L_x_2110) ;  /* 0xffffffcc00347947 */ /* 0x000fea000383ffff */
.L_x_2051:
[----:B0-----:R0:W1:Y:S02]  /*135a0*/  SYNCS.PHASECHK.TRANS64.TRYWAIT P1, [R19+URZ+0x38870], R4 ;  /* 0x03887004130075a7 */ /* 0x001064000802017f */
[----:B-1----:R-:W-:Y:S05]  /*135b0*/  @!P1 NANOSLEEP.SYNCS 0x989680 ;  /* 0x009896800000995d */ /* 0x002fea0003900000 */
[----:B------:R-:W1:Y:S02]  /*135c0*/  @!P1 SYNCS.PHASECHK.TRANS64 P1, [R19+URZ+0x38870], R4 ;  /* 0x03887004130095a7 */ /* 0x000e64000802007f */
[----:B-1----:R-:W-:Y:S05]  /*135d0*/  @!P1 BRA `(.L_x_2051) ;  /* 0xfffffffc00f09947 */ /* 0x002fea000383ffff */
[----:B------:R-:W-:Y:S05]  /*135e0*/  BRA `(.L_x_2111) ;  /* 0xffffffd0000c7947 */ /* 0x000fea000383ffff */
.L_x_2053:
[----:B0-----:R0:W1:Y:S02]  /*135f0*/  SYNCS.PHASECHK.TRANS64.TRYWAIT P1, [R19+URZ+0x38860], R4 ;  /* 0x03886004130075a7 */ /* 0x001064000802017f */
[----:B-1----:R-:W-:Y:S05]  /*13600*/  @!P1 NANOSLEEP.SYNCS 0x989680 ;  /* 0x009896800000995d */ /* 0x002fea0003900000 */
[----:B------:R-:W1:Y:S02]  /*13610*/  @!P1 SYNCS.PHASECHK.TRANS64 P1, [R19+URZ+0x38860], R4 ;  /* 0x03886004130095a7 */ /* 0x000e64000802007f */
[----:B-1----:R-:W-:Y:S05]  /*13620*/  @!P1 BRA `(.L_x_2053) ;  /* 0xfffffffc00f09947 */ /* 0x002fea000383ffff */
[----:B------:R-:W-:Y:S05]  /*13630*/  BRA `(.L_x_2112) ;  /* 0xffffffd000147947 */ /* 0x000fea000383ffff */
.L_x_2060:
[----:B--2---:R2:W3:Y:S02]  /*13640*/  SYNCS.PHASECHK.TRANS64.TRYWAIT P1, [R2+URZ+0x38870], R0 ;  /* 0x03887000020075a7 */ /* 0x0044e4000802017f */
[----:B---3--:R-:W-:Y:S05]  /*13650*/  @!P1 NANOSLEEP.SYNCS 0x989680 ;  /* 0x009896800000995d */ /* 0x008fea0003900000 */
[----:B------:R-:W3:Y:S02]  /*13660*/  @!P1 SYNCS.PHASECHK.TRANS64 P1, [R2+URZ+0x38870], R0 ;  /* 0x03887000020095a7 */ /* 0x000ee4000802007f */
[----:B---3--:R-:W-:Y:S05]  /*13670*/  @!P1 BRA `(.L_x_2060) ;  /* 0xfffffffc00f09947 */ /* 0x008fea000383ffff */
[----:B------:R-:W-:Y:S05]  /*13680*/  BRA `(.L_x_2113) ;  /* 0xffffffdc00507947 */ /* 0x000fea000383ffff */
.L_x_2062:
[----:B--2---:R2:W3:Y:S02]  /*13690*/  SYNCS.PHASECHK.TRANS64.TRYWAIT P1, [R2+URZ+0x38860], R0 ;  /* 0x03886000020075a7 */ /* 0x0044e4000802017f */
[----:B---3--:R-:W-:Y:S05]  /*136a0*/  @!P1 NANOSLEEP.SYNCS 0x989680 ;  /* 0x009896800000995d */ /* 0x008fea0003900000 */
[----:B------:R-:W3:Y:S02]  /*136b0*/  @!P1 SYNCS.PHASECHK.TRANS64 P1, [R2+URZ+0x38860], R0 ;  /* 0x03886000020095a7 */ /* 0x000ee4000802007f */
[----:B---3--:R-:W-:Y:S05]  /*136c0*/  @!P1 BRA `(.L_x_2062) ;  /* 0xfffffffc00f09947 */ /* 0x008fea000383ffff */
[----:B------:R-:W-:Y:S05]  /*136d0*/  BRA `(.L_x_2114) ;  /* 0xffffffdc00587947 */ /* 0x000fea000383ffff */
.L_x_2068:
[----:B0-----:R0:W1:Y:S02]  /*136e0*/  SYNCS.PHASECHK.TRANS64.TRYWAIT P0, [R0+URZ+0x38820], R3 ;  /* 0x03882003000075a7 */ /* 0x001064000800017f */
[----:B-1----:R-:W-:Y:S05]  /*136f0*/  @!P0 NANOSLEEP.SYNCS 0x989680 ;  /* 0x009896800000895d */ /* 0x002fea0003900000 */
[----:B------:R-:W1:Y:S02]  /*13700*/  @!P0 SYNCS.PHASECHK.TRANS64 P0, [R0+URZ+0x38820], R3 ;  /* 0x03882003000085a7 */ /* 0x000e64000800007f */
[----:B-1----:R-:W-:Y:S05]  /*13710*/  @!P0 BRA `(.L_x_2068) ;  /* 0xfffffffc00f08947 */ /* 0x002fea000383ffff */
[----:B------:R-:W-:Y:S05]  /*13720*/  BRA `(.L_x_2115) ;  /* 0xffffffe800a87947 */ /* 0x000fea000383ffff */
.L_x_2069:
        /* <DEDUP_REMOVED lines=11> */
.L_x_2117:
[----:B------:R-:W-:Y:S05]  /*137e0*/  BSYNC B0 ;  /* 0x0000000000007941 */ /* 0x000fea0003800000 */
.L_x_2116:
[----:B------:R-:W-:Y:S05]  /*137f0*/  BRA `(.L_x_2118) ;  /* 0xffffffe800907947 */ /* 0x000fea000383ffff */
.L_x_2072:
[----:B------:R-:W-:Y:S01]  /*13800*/  BSSY B1, `(.L_x_2119) ;  /* 0x0000006000017945 */ /* 0x000fe20003800000 */
[----:B------:R-:W-:-:S07]  /*13810*/  IMAD.MOV.U32 R15, RZ, RZ, -0x1 ;  /* 0xffffffffff0f7424 */ /* 0x000fce00078e00ff */
[----:B01----:R-:W-:Y:S05]  /*13820*/  WARPSYNC.COLLECTIVE R15, `(.L_x_2120) ;  /* 0x000000000f0c7348 */ /* 0x003fea0003c00000 */
[----:B------:R-:W-:Y:S02]  /*13830*/  ELECT P6, UR62, PT ;  /* 0x00000000003e782f */ /* 0x000fe400038c0000 */
[----:B------:R-:W-:Y:S01]  /*13840*/  MOV R14, UR62 ;  /* 0x0000003e000e7c02 */ /* 0x000fe20008000f00 */
[----:B01----:R-:W-:Y:S10]  /*13850*/  ENDCOLLECTIVE ;  /* 0x000000000000791b */ /* 0x003ff40003800000 */
.L_x_2120:
[----:B------:R-:W-:Y:S05]  /*13860*/  BSYNC B1 ;  /* 0x0000000000017941 */ /* 0x000fea0003800000 */
.L_x_2119:
[----:B------:R-:W-:Y:S05]  /*13870*/  BRA `(.L_x_2121) ;  /* 0xffffffe800887947 */ /* 0x000fea000383ffff */
.L_x_2074:
[----:B0-----:R0:W1:Y:S02]  /*13880*/  SYNCS.PHASECHK.TRANS64.TRYWAIT P1, [R6+URZ], R5 ;  /* 0x00000005060075a7 */ /* 0x001064000802017f */
[----:B-1----:R-:W-:Y:S05]  /*13890*/  @!P1 NANOSLEEP.SYNCS 0x989680 ;  /* 0x009896800000995d */ /* 0x002fea0003900000 */
[----:B------:R-:W1:Y:S02]  /*138a0*/  @!P1 SYNCS.PHASECHK.TRANS64 P1, [R6+URZ], R5 ;  /* 0x00000005060095a7 */ /* 0x000e64000802007f */
[----:B-1----:R-:W-:Y:S05]  /*138b0*/  @!P1 BRA `(.L_x_2074) ;  /* 0xfffffffc00f09947 */ /* 0x002fea000383ffff */
[----:B------:R-:W-:Y:S05]  /*138c0*/  BRA `(.L_x_2122) ;  /* 0xffffffe800c47947 */ /* 0x000fea000383ffff */
.L_x_2075:
[----:B-1----:R1:W2:Y:S02]  /*138d0*/  SYNCS.PHASECHK.TRANS64.TRYWAIT P1, [R7+URZ], R2 ;  /* 0x00000002070075a7 */ /* 0x0022a4000802017f */
[----:B--2---:R-:W-:Y:S05]  /*138e0*/  @!P1 NANOSLEEP.SYNCS 0x989680 ;  /* 0x009896800000995d */ /* 0x004fea0003900000 */
[----:B------:R-:W2:Y:S02]  /*138f0*/  @!P1 SYNCS.PHASECHK.TRANS64 P1, [R7+URZ], R2 ;  /* 0x00000002070095a7 */ /* 0x000ea4000802007f */
[----:B--2---:R-:W-:Y:S05]  /*13900*/  @!P1 BRA `(.L_x_2075) ;  /* 0xfffffffc00f09947 */ /* 0x004fea000383ffff */
[----:B------:R-:W-:Y:S05]  /*13910*/  BRA `(.L_x_2123) ;  /* 0xffffffe800b87947 */ /* 0x000fea000383ffff */
.L_x_2077:
[----:B--2---:R2:W3:Y:S02]  /*13920*/  SYNCS.PHASECHK.TRANS64.TRYWAIT P1, [R4+URZ+0x38860], R5 ;  /* 0x03886005040075a7 */ /* 0x0044e4000802017f */
[----:B---3--:R-:W-:Y:S05]  /*13930*/  @!P1 NANOSLEEP.SYNCS 0x989680 ;  /* 0x009896800000995d */ /* 0x008fea0003900000 */
[----:B------:R-:W3:Y:S02]  /*13940*/  @!P1 SYNCS.PHASECHK.TRANS64 P1, [R4+URZ+0x38860], R5 ;  /* 0x03886005040095a7 */ /* 0x000ee4000802007f */
[----:B---3--:R-:W-:Y:S05]  /*13950*/  @!P1 BRA `(.L_x_2077) ;  /* 0xfffffffc00f09947 */ /* 0x008fea000383ffff */
[----:B------:R-:W-:Y:S05]  /*13960*/  BRA `(.L_x_2124) ;  /* 0xffffffe800bc7947 */ /* 0x000fea000383ffff */
.L_x_2079:
[----:B---3--:R3:W4:Y:S02]  /*13970*/  SYNCS.PHASECHK.TRANS64.TRYWAIT P1, [R3+URZ+0x38860], R2 ;  /* 0x03886002030075a7 */ /* 0x008724000802017f */
[----:B----4-:R-:W-:Y:S05]  /*13980*/  @!P1 NANOSLEEP.SYNCS 0x989680 ;  /* 0x009896800000995d */ /* 0x010fea0003900000 */
[----:B------:R-:W4:Y:S02]  /*13990*/  @!P1 SYNCS.PHASECHK.TRANS64 P1, [R3+URZ+0x38860], R2 ;  /* 0x03886002030095a7 */ /* 0x000f24000802007f */
[----:B----4-:R-:W-:Y:S05]  /*139a0*/  @!P1 BRA `(.L_x_2079) ;  /* 0xfffffffc00f09947 */ /* 0x010fea000383ffff */
[----:B------:R-:W-:Y:S05]  /*139b0*/  BRA `(.L_x_2125) ;  /* 0xffffffe800bc7947 */ /* 0x000fea000383ffff */
.L_x_2081:
[----:B----4-:R4:W0:Y:S02]  /*139c0*/  SYNCS.PHASECHK.TRANS64.TRYWAIT P0, [R4+URZ+0x38880], R5 ;  /* 0x03888005040075a7 */ /* 0x010824000800017f */
[----:B0-----:R-:W-:Y:S05]  /*139d0*/  @!P0 NANOSLEEP.SYNCS 0x989680 ;  /* 0x009896800000895d */ /* 0x001fea0003900000 */
[----:B------:R-:W0:Y:S02]  /*139e0*/  @!P0 SYNCS.PHASECHK.TRANS64 P0, [R4+URZ+0x38880], R5 ;  /* 0x03888005040085a7 */ /* 0x000e24000800007f */
[----:B0-----:R-:W-:Y:S05]  /*139f0*/  @!P0 BRA `(.L_x_2081) ;  /* 0xfffffffc00f08947 */ /* 0x001fea000383ffff */
[----:B------:R-:W-:Y:S05]  /*13a00*/  BRA `(.L_x_2082) ;  /* 0xffffffe800b87947 */ /* 0x000fea000383ffff */
.L_x_2126:
        /* <DEDUP_REMOVED lines=15> */
.L_x_12956:


//--------------------- .text._ZN7cutlass13device_kernelIN5flash11enable_sm90INS1_16FlashAttnFwdSm90INS1_25CollectiveMainloopFwdSm90ILi2EN4cute5tupleIJNS5_1CILi1EEES8_S8_EEENS6_IJNS7_ILi128EEESA_NS7_ILi256EEEEEELi256ENS_12float_e4m3_tEfNS_4arch4Sm90ELb1ELb0ELb0ELb1ELb0ELb0ELb0ELb1ELb1ELb1ELb0ELb0EEENS1_21CollectiveEpilogueFwdINS6_IJSA_SB_SA_EEES9_NS_10bfloat16_tESF_Li256ELb1ELb1ELb0ELb1EEENS1_36VarlenDynamicPersistentTileSchedulerILi128ELi128ELi256ELi128ELb0ELb1ELb1ELb1ELb1ELb1EEEEEEEEEvNT_6ParamsE --------------------------
	.section	.text._ZN7cutlass13device_kernelIN5flash11enable_sm90INS1_16FlashAttnFwdSm90INS1_25CollectiveMainloopFwdSm90ILi2EN4cute5tupleIJNS5_1CILi1EEES8_S8_EEENS6_IJNS7_ILi128EEESA_NS7_ILi256EEEEEELi256ENS_12float_e4m3_tEfNS_4arch4Sm90ELb1ELb0ELb0ELb1ELb0ELb0ELb0ELb1ELb1ELb1ELb0ELb0EEENS1_21CollectiveEpilogueFwdINS6_IJSA_SB_SA_EEES9_NS_10bfloat16_tESF_Li256ELb1ELb1ELb0ELb1EEENS1_36VarlenDynamicPersistentTileSchedulerILi128ELi128ELi256ELi128ELb0ELb1ELb1ELb1ELb1ELb1EEEEEEEEEvNT_6ParamsE,"ax",@progbits
	.align	128
.text._ZN7cutlass13device_kernelIN5flash11enable_sm90INS1_16FlashAttnFwdSm90INS1_25CollectiveMainloopFwdSm90ILi2EN4cute5tupleIJNS5_1CILi1EEES8_S8_EEENS6_IJNS7_ILi128EEESA_NS7_ILi256EEEEEELi256ENS_12float_e4m3_tEfNS_4arch4Sm90ELb1ELb0ELb0ELb1ELb0ELb0ELb0ELb1ELb1ELb1ELb0ELb0EEENS1_21CollectiveEpilogueFwdINS6_IJSA_SB_SA_EEES9_NS_10bfloat16_tESF_Li256ELb1ELb1ELb0ELb1EEENS1_36VarlenDynamicPersistentTileSchedulerILi128ELi128ELi256ELi128ELb0ELb1ELb1ELb1ELb1ELb1EEEEEEEEEvNT_6ParamsE:
        .type           _ZN7cutlass13device_kernelIN5flash11enable_sm90INS1_16FlashAttnFwdSm90INS1_25CollectiveMainloopFwdSm90ILi2EN4cute5tupleIJNS5_1CILi1EEES8_S8_EEENS6_IJNS7_ILi128EEESA_NS7_ILi256EEEEEELi256ENS_12float_e4m3_tEfNS_4arch4Sm90ELb1ELb0ELb0ELb1ELb0ELb0ELb0ELb1ELb1ELb1ELb0ELb0EEENS1_21CollectiveEpilogueFwdINS6_IJSA_SB_SA_EEES9_NS_10bfloat16_tESF_Li256ELb1ELb1ELb0ELb1EEENS1_36VarlenDynamicPersistentTileSchedulerILi128ELi128ELi256ELi128ELb0ELb1ELb1ELb1ELb1ELb1EEEEEEEEEvNT_6ParamsE,@function
        .size           _ZN7cutlass13device_kernelIN5flash11enable_sm90INS1_16FlashAttnFwdSm90INS1_25CollectiveMainloopFwdSm90ILi2EN4cute5tupleIJNS5_1CILi1EEES8_S8_EEENS6_IJNS7_ILi128EEESA_NS7_ILi256EEEEEELi256ENS_12float_e4m3_tEfNS_4arch4Sm90ELb1ELb0ELb0ELb1ELb0ELb0ELb0ELb1ELb1ELb1ELb0ELb0EEENS1_21CollectiveEpilogueFwdINS6_IJSA_SB_SA_EEES9_NS_10bfloat16_tESF_Li256ELb1ELb1ELb0ELb1EEENS1_36VarlenDynamicPersistentTileSchedulerILi128ELi128ELi256ELi128ELb0ELb1ELb1ELb1ELb1ELb1EEEEEEEEEvNT_6ParamsE,(.L_x_12957 - _ZN7cutlass13device_kernelIN5flash11enable_sm90INS1_16FlashAttnFwdSm90INS1_25CollectiveMainloopFwdSm90ILi2EN4cute5tupleIJNS5_1CILi1EEES8_S8_EEENS6_IJNS7_ILi128EEESA_NS7_ILi256EEEEEELi256ENS_12float_e4m3_tEfNS_4arch4Sm90ELb1ELb0ELb0ELb1ELb0ELb0ELb0ELb1ELb1ELb1ELb0ELb0EEENS1_21CollectiveEpilogueFwdINS6_IJSA_SB_SA_EEES9_NS_10bfloat16_tESF_Li256ELb1ELb1ELb0ELb1EEENS1_36VarlenDynamicPersistentTileSchedulerILi128ELi128ELi256ELi128ELb0ELb1ELb1ELb1ELb1ELb1EEEEEEEEEvNT_6ParamsE)
        .other          _ZN7cutlass13device_kernelIN5flash11enable_sm90INS1_16FlashAttnFwdSm90INS1_25CollectiveMainloopFwdSm90ILi2EN4cute5tupleIJNS5_1CILi1EEES8_S8_EEENS6_IJNS7_ILi128EEESA_NS7_ILi256EEEEEELi256ENS_12float_e4m3_tEfNS_4arch4Sm90ELb1ELb0ELb0ELb1ELb0ELb0ELb0ELb1ELb1ELb1ELb0ELb0EEENS1_21CollectiveEpilogueFwdINS6_IJSA_SB_SA_EEES9_NS_10bfloat16_tESF_Li256ELb1ELb1ELb0ELb1EEENS1_36VarlenDynamicPersistentTileSchedulerILi128ELi128ELi256ELi128ELb0ELb1ELb1ELb1ELb1ELb1EEEEEEEEEvNT_6ParamsE,@"STO_CUDA_ENTRY STV_DEFAULT"
_ZN7cutlass13device_kernelIN5flash11enable_sm90INS1_16FlashAttnFwdSm90INS1_25CollectiveMainloopFwdSm90ILi2EN4cute5tupleIJNS5_1CILi1EEES8_S8_EEENS6_IJNS7_ILi128EEESA_NS7_ILi256EEEEEELi256ENS_12float_e4m3_tEfNS_4arch4Sm90ELb1ELb0ELb0ELb1ELb0ELb0ELb0ELb1ELb1ELb1ELb0ELb0EEENS1_21CollectiveEpilogueFwdINS6_IJSA_SB_SA_EEES9_NS_10bfloat16_tESF_Li256ELb1ELb1ELb0ELb1EEENS1_36VarlenDynamicPersistentTileSchedulerILi128ELi128ELi256ELi128ELb0ELb1ELb1ELb1ELb1ELb1EEEEEEEEEvNT_6ParamsE:
        /* <DEDUP_REMOVED lines=18> */
.L_x_2128:
[----:B------:R-:W-:Y:S05]  /*0120*/  BSYNC B0 ;  /* 0x0000000000007941 */ /* 0x000fea0003800000 */
.L_x_2127:
        /* <DEDUP_REMOVED lines=41> */
.L_x_2129:
        /* <DEDUP_REMOVED lines=22> */
.L_x_2130:
        /* <DEDUP_REMOVED lines=18> */
.L_x_2131:
        /* <DEDUP_REMOVED lines=22> */
.L_x_2132:
        /* <DEDUP_REMOVED lines=22> */
.L_x_2133:
[----:B------:R-:W-:Y:S01]  /*0900*/  PLOP3.LUT P0, PT, PT, PT, UP0, 0x80, 0x0 ;  /* 0x000000000000781c */ /* 0x000fe20003f0f008 */
[----:B------:R-:W-:Y:S01]  /*0910*/  UMOV UR38, 0x1 ;  /* 0x0000000100267882 */ /* 0x000fe20000000000 */
[----:B------:R-:W-:Y:S01]  /*0920*/  NOP ;  /* 0x0000000000007918 */ /* 0x000fe20000000000 */
[----:B------:R-:W-:Y:S01]  /*0930*/  USEL UR38, UR38, 0x2, !UP0 ;  /* 0x0000000226267887 */ /* 0x000fe2000c000000 */
[----:B------:R-:W-:Y:S01]  /*0940*/  ULDC.64 UR50, c[0x0][0x208] ;  /* 0x0000820000327ab9 */ /* 0x000fe20000000a00 */
[----:B012-4-:R-:W-:Y:S08]  /*0950*/  BAR.SYNC.DEFER_BLOCKING 0x0 ;  /* 0x0000000000007b1d */ /* 0x017ff00000010000 */
[----:B------:R-:W-:Y:S05]  /*0960*/  @!P0 BRA `(.L_x_2134) ;  /* 0x000000d000e48947 */ /* 0x000fea0003800000 */
.L_x_2135:
        /* <DEDUP_REMOVED lines=29> */
[-C--:B------:R-:W-:Y:S01]  /*0b40*/  LEA.HI R3, R0, R12.reuse, RZ, 0x4 ;  /* 0x0000000c00037211 */ /* 0x080fe200078f20ff */
[----:B------:R-:W-:Y:S01]  /*0b50*/  IMAD.SHL.U32 R5, R4, 0x20, RZ ;  /* 0x0000002004057824 */ /* 0x000fe200078e00ff */
[----:B------:R-:W-:Y:S01]  /*0b60*/  LEA.HI R11, R0, R12, RZ, 0x2 ;  /* 0x0000000c000b7211 */ /* 0x000fe200078f10ff */
[----:B------:R-:W-:Y:S01]  /*0b70*/  IMAD.IADD R234, R12, 0x1, -R234 ;  /* 0x000000010cea7824 */ /* 0x000fe200078e0aea */
[----:B------:R-:W-:Y:S02]  /*0b80*/  SHF.R.S32.HI R6, RZ, 0x4, R3 ;  /* 0x00000004ff067819 */ /* 0x000fe40000011403 */
[----:B------:R-:W-:Y:S02]  /*0b90*/  LOP3.LUT R4, R3, 0x3fffff0, RZ, 0xc0, !PT ;  /* 0x03fffff003047812 */ /* 0x000fe400078ec0ff */
[----:B------:R-:W-:-:S02]  /*0ba0*/  SHF.R.S32.HI R7, RZ, 0x1f, R234 ;  /* 0x0000001fff077819 */ /* 0x000fc400000114ea */
[----:B------:R-:W-:Y:S01]  /*0bb0*/  LOP3.LUT R11, R11, 0xfffffffc, RZ, 0xc0, !PT ;  /* 0xfffffffc0b0b7812 */ /* 0x000fe200078ec0ff */
[----:B------:R-:W-:Y:S01]  /*0bc0*/  IMAD.IADD R4, R12, 0x1, -R4 ;  /* 0x000000010c047824 */ /* 0x000fe200078e0a04 */
[----:B------:R-:W-:Y:S02]  /*0bd0*/  LEA.HI R8, R7, R234, RZ, 0x2 ;  /* 0x000000ea07087211 */ /* 0x000fe400078f10ff */
[----:B------:R-:W-:Y:S01]  /*0be0*/  LEA.HI R0, R0, R12, RZ, 0x3 ;  /* 0x0000000c00007211 */ /* 0x000fe200078f18ff */
[----:B------:R-:W-:Y:S01]  /*0bf0*/  IMAD.IADD R11, R12, 0x1, -R11 ;  /* 0x000000010c0b7824 */ /* 0x000fe200078e0a0b */
[--C-:B------:R-:W-:Y:S02]  /*0c00*/  SHF.R.S32.HI R9, RZ, 0x2, R8.reuse ;  /* 0x00000002ff097819 */ /* 0x100fe40000011408 */
[----:B------:R-:W-:Y:S02]  /*0c10*/  SHF.R.S32.HI R10, RZ, 0x1f, R8 ;  /* 0x0000001fff0a7819 */ /* 0x000fe40000011408 */
[----:B------:R-:W-:-:S02]  /*0c20*/  SHF.R.S32.HI R235, RZ, 0x7, R2 ;  /* 0x00000007ffeb7819 */ /* 0x000fc40000011402 */
[----:B------:R-:W-:Y:S02]  /*0c30*/  LEA.HI R10, R10, R9, RZ, 0x3 ;  /* 0x000000090a0a7211 */ /* 0x000fe400078f18ff */
[----:B------:R-:W-:Y:S02]  /*0c40*/  LEA.HI R3, R3, R6, RZ, 0x1 ;  /* 0x0000000603037211 */ /* 0x000fe400078f08ff */
[----:B------:R-:W-:Y:S02]  /*0c50*/  LOP3.LUT R5, R5, 0xfffffc00, RZ, 0xc0, !PT ;  /* 0xfffffc0005057812 */ /* 0x000fe400078ec0ff */
[----:B------:R-:W-:Y:S02]  /*0c60*/  LOP3.LUT R232, R0, 0xfffffff8, RZ, 0xc0, !PT ;  /* 0xfffffff800e87812 */ /* 0x000fe400078ec0ff */
        /* <DEDUP_REMOVED lines=8> */
[----:B------:R-:W-:-:S02]  /*0cf0*/  SHF.R.S32.HI R7, RZ, 0x5, R7 ;  /* 0x00000005ff077819 */ /* 0x000fc40000011407 */
        /* <DEDUP_REMOVED lines=20> */
.L_x_2192:
[----:B012---:R-:W0:Y:S01]  /*0e40*/  LDC.64 R2, c[0x0][0xc88] ;  /* 0x00032200ff027b82 */ /* 0x007e220000000a00 */
[----:B------:R-:W-:Y:S01]  /*0e50*/  ULDC.64 UR6, c[0x0][0xa28] ;  /* 0x00028a0000067ab9 */ /* 0x000fe20000000a00 */
[----:B------:R-:W-:Y:S01]  /*0e60*/  ULDC.64 UR8, c[0x0][0xa18] ;  /* 0x0002860000087ab9 */ /* 0x000fe20000000a00 */
[----:B------:R-:W-:Y:S01]  /*0e70*/  ULDC UR4, c[0x0][0x424] ;  /* 0x0001090000047ab9 */ /* 0x000fe20000000800 */
[----:B0-----:R-:W-:-:S06]  /*0e80*/  IMAD.WIDE R2, R55, 0x4, R2 ;  /* 0x0000000437027825 */ /* 0x001fcc00078e0202 */
[----:B------:R-:W2:Y:S01]  /*0e90*/  LDG.E R2, desc[UR50][R2.64] ;  /* 0x0000003202027981 */ /* 0x000ea2000c1e1900 */
[----:B------:R-:W-:Y:S02]  /*0ea0*/  UISETP.NE.U32.AND UP0, UPT, UR6, URZ, UPT ;  /* 0x0000003f0600728c */ /* 0x000fe4000bf05070 */
[----:B------:R-:W-:Y:S02]  /*0eb0*/  UISETP.NE.U32.AND UP1, UPT, UR8, URZ, UPT ;  /* 0x0000003f0800728c */ /* 0x000fe4000bf25070 */
[----:B------:R-:W-:Y:S02]  /*0ec0*/  UISETP.NE.AND.EX UP0, UPT, UR7, URZ, UPT, UP0 ;  /* 0x0000003f0700728c */ /* 0x000fe4000bf05300 */
[----:B------:R-:W-:-:S04]  /*0ed0*/  UISETP.NE.AND.EX UP1, UPT, UR9, URZ, UPT, UP1 ;  /* 0x0000003f0900728c */ /* 0x000fc8000bf25310 */
[----:B------:R-:W-:Y:S02]  /*0ee0*/  PLOP3.LUT P0, PT, PT, PT, UP0, 0x80, 0x0 ;  /* 0x000000000000781c */ /* 0x000fe40003f0f008 */
[----:B------:R-:W-:Y:S02]  /*0ef0*/  PLOP3.LUT P2, PT, PT, PT, UP1, 0x80, 0x0 ;  /* 0x000000000000781c */ /* 0x000fe40003f4f018 */
[----:B--2---:R-:W-:-:S13]  /*0f00*/  R2UR UR42, R2 ;  /* 0x00000000022a72ca */ /* 0x004fda00000e0000 */
[----:B------:R-:W-:Y:S02]  /*0f10*/  USHF.R.S32.HI UR36, URZ, 0x1f, UR42 ;  /* 0x0000001f3f247899 */ /* 0x000fe4000801142a */
[----:B------:R-:W-:-:S04]  /*0f20*/  @UP0 ULEA UR6, UP2, UR42, UR6, 0x2 ;  /* 0x000000062a060291 */ /* 0x000fc8000f84103f */
[----:B------:R-:W-:Y:S02]  /*0f30*/  @UP0 ULEA.HI.X UR7, UR42, UR7, UR36, 0x2, UP2 ;  /* 0x000000072a070291 */ /* 0x000fe400090f1424 */
[----:B------:R-:W-:Y:S01]  /*0f40*/  @UP1 ULEA UR8, UP0, UR42, UR8, 0x2 ;  /* 0x000000082a081291 */ /* 0x000fe2000f80103f */
[----:B------:R-:W-:-:S03]  /*0f50*/  IMAD.U32 R2, RZ, RZ, UR6 ;  /* 0x00000006ff027e24 */ /* 0x000fc6000f8e00ff */
[----:B------:R-:W-:Y:S01]  /*0f60*/  @UP1 ULEA.HI.X UR9, UR42, UR9, UR36, 0x2, UP0 ;  /* 0x000000092a091291 */ /* 0x000fe200080f1424 */
[----:B------:R-:W-:Y:S01]  /*0f70*/  IMAD.U32 R3, RZ, RZ, UR7 ;  /* 0x00000007ff037e24 */ /* 0x000fe2000f8e00ff */
[----:B------:R-:W-:Y:S01]  /*0f80*/  ULDC.64 UR6, c[0x0][0x418] ;  /* 0x0001060000067ab9 */ /* 0x000fe20000000a00 */
[----:B------:R-:W-:-:S03]  /*0f90*/  IMAD.U32 R4, RZ, RZ, UR8 ;  /* 0x00000008ff047e24 */ /* 0x000fc6000f8e00ff */
[----:B------:R-:W-:Y:S01]  /*0fa0*/  IMAD.U32 R5, RZ, RZ, UR9 ;  /* 0x00000009ff057e24 */ /* 0x000fe2000f8e00ff */
[----:B------:R-:W2:Y:S01]  /*0fb0*/  @P0 LDG.E R2, desc[UR50][R2.64] ;  /* 0x0000003202020981 */ /* 0x000ea2000c1e1900 */
[----:B------:R-:W-:Y:S01]  /*0fc0*/  UISETP.NE.U32.AND UP0, UPT, UR6, URZ, UPT ;  /* 0x0000003f0600728c */ /* 0x000fe2000bf05070 */
[----:B------:R-:W-:Y:S02]  /*0fd0*/  ULDC.64 UR8, c[0x0][0xa20] ;  /* 0x0002880000087ab9 */ /* 0x000fe40000000a00 */
[----:B---3--:R-:W3:Y:S01]  /*0fe0*/  @P2 LDG.E R4, desc[UR50][R4.64] ;  /* 0x0000003204042981 */ /* 0x008ee2000c1e1900 */
[----:B------:R-:W-:Y:S01]  /*0ff0*/  UISETP.NE.AND.EX UP0, UPT, UR7, URZ, UPT, UP0 ;  /* 0x0000003f0700728c */ /* 0x000fe2000bf05300 */
[----:B------:R-:W-:Y:S01]  /*1000*/  ISETP.NE.U32.AND P1, PT, RZ, UR8, PT ;  /* 0x00000008ff007c0c */ /* 0x000fe2000bf25070 */
[----:B------:R-:W-:Y:S01]  /*1010*/  ULDC UR6, c[0x0][0x2f0] ;  /* 0x0000bc0000067ab9 */ /* 0x000fe20000000800 */
[----:B------:R-:W-:Y:S01]  /*1020*/  UMOV UR52, URZ ;  /* 0x0000003f00347c82 */ /* 0x000fe20008000000 */
[----:B------:R-:W-:Y:S01]  /*1030*/  USEL UR4, UR4, 0x1, UP0 ;  /* 0x0000000104047887 */ /* 0x000fe20008000000 */
[----:B------:R-:W-:Y:S01]  /*1040*/  ISETP.NE.AND.EX P1, PT, RZ, UR9, PT, P1 ;  /* 0x00000009ff007c0c */ /* 0x000fe2000bf25310 */
[----:B------:R-:W-:-:S02]  /*1050*/  ULDC UR53, c[0x0][0x288] ;  /* 0x0000a20000357ab9 */ /* 0x000fc40000000800 */
[----:B------:R-:W-:Y:S01]  /*1060*/  UIMAD UR4, UR4, UR6, URZ ;  /* 0x00000006040472a4 */ /* 0x000fe2000f8e023f */
[----:B--2---:R-:W-:Y:S02]  /*1070*/  @P0 R2UR UR52, R2 ;  /* 0x00000000023402ca */ /* 0x004fe400000e0000 */
[----:B---3--:R-:W-:Y:S01]  /*1080*/  @P2 R2UR UR53, R4 ;  /* 0x00000000043522ca */ /* 0x008fe200000e0000 */
[----:B----4-:R-:W-:-:S14]  /*1090*/  @P2 BRA `(.L_x_2136) ;  /* 0x0000000000342947 */ /* 0x010fdc0003800000 */
        /* <DEDUP_REMOVED lines=13> */
.L_x_2136:
[----:B------:R-:W-:Y:S01]  /*1170*/  UMOV UR43, UR48 ;  /* 0x00000030002b7c82 */ /* 0x000fe20008000000 */
[----:B------:R-:W-:Y:S05]  /*1180*/  @!P1 BRA `(.L_x_2137) ;  /* 0x00000000001c9947 */ /* 0x000fea0003800000 */
[----:B------:R-:W-:-:S04]  /*1190*/  ULEA UR4, UP0, UR42, UR8, 0x2 ;  /* 0x000000082a047291 */ /* 0x000fc8000f80103f */
[----:B------:R-:W-:Y:S02]  /*11a0*/  ULEA.HI.X UR6, UR42, UR9, UR36, 0x2, UP0 ;  /* 0x000000092a067291 */ /* 0x000fe400080f1424 */
[----:B------:R-:W-:-:S04]  /*11b0*/  IMAD.U32 R2, RZ, RZ, UR4 ;  /* 0x00000004ff027e24 */ /* 0x000fc8000f8e00ff */
[----:B------:R-:W-:-:S05]  /*11c0*/  IMAD.U32 R3, RZ, RZ, UR6 ;  /* 0x00000006ff037e24 */ /* 0x000fca000f8e00ff */
[----:B------:R-:W2:Y:S02]  /*11d0*/  LDG.E R2, desc[UR50][R2.64] ;  /* 0x0000003202027981 */ /* 0x000ea4000c1e1900 */
[----:B--2---:R-:W-:Y:S01]  /*11e0*/  R2UR UR4, R2 ;  /* 0x00000000020472ca */ /* 0x004fe200000e0000 */
[----:B------:R-:W-:-:S14]  /*11f0*/  BRA `(.L_x_2138) ;  /* 0x0000000000347947 */ /* 0x000fdc0003800000 */
.L_x_2137:
        /* <DEDUP_REMOVED lines=13> */
.L_x_2138:
        /* <DEDUP_REMOVED lines=13> */
[----:B------:R-:W-:Y:S02]  /*13a0*/  @UP0 UIMAD UR10, UR36, UR16, URZ ;  /* 0x00000010240a02a4 */ /* 0x000fe4000f8e023f */
[----:B------:R-:W-:Y:S02]  /*13b0*/  @UP1 UIMAD UR12, UR36, UR18, URZ ;  /* 0x00000012240c12a4 */ /* 0x000fe4000f8e023f */
[----:B------:R-:W-:Y:S02]  /*13c0*/  @UP0 UIMAD UR17, UR42, UR17, UR10 ;  /* 0x000000112a1102a4 */ /* 0x000fe4000f8e020a */
[----:B------:R-:W-:Y:S02]  /*13d0*/  @UP1 UIMAD.WIDE.U32 UR10, UR42, UR18, URZ ;  /* 0x000000122a0a12a5 */ /* 0x000fe4000f8e003f */
[----:B------:R-:W-:-:S02]  /*13e0*/  @UP0 UIMAD.WIDE.U32 UR14, UR42, UR16, URZ ;  /* 0x000000102a0e02a5 */ /* 0x000fc4000f8e003f */
[----:B------:R-:W-:Y:S02]  /*13f0*/  @UP1 UIMAD UR18, UR42, UR19, UR12 ;  /* 0x000000132a1212a4 */ /* 0x000fe4000f8e020c */
[----:B------:R-:W-:Y:S02]  /*1400*/  @UP1 USHF.R.S32.HI UR19, URZ, 0x1f, UR48 ;  /* 0x0000001f3f131899 */ /* 0x000fe40008011430 */
[----:B------:R-:W-:Y:S01]  /*1410*/  @UP0 USHF.R.S32.HI UR16, URZ, 0x1f, UR48 ;  /* 0x0000001f3f100899 */ /* 0x000fe20008011430 */
[----:B------:R-:W-:Y:S01]  /*1420*/  @UP1 ULDC.64 UR12, c[0x0][0x9c0] ;  /* 0x00027000000c1ab9 */ /* 0x000fe20000000a00 */
[----:B------:R-:W-:Y:S02]  /*1430*/  @UP0 UIADD3 UR15, UR15, UR17, URZ ;  /* 0x000000110f0f0290 */ /* 0x000fe4000fffe03f */
[----:B------:R-:W-:Y:S02]  /*1440*/  @UP1 UIMAD UR17, UR19, UR12, URZ ;  /* 0x0000000c131112a4 */ /* 0x000fe4000f8e023f */
[----:B------:R-:W-:-:S02]  /*1450*/  @UP0 UIMAD UR16, UR16, UR20, URZ ;  /* 0x00000014101002a4 */ /* 0x000fc4000f8e023f */
[----:B------:R-:W-:Y:S02]  /*1460*/  @UP1 UIADD3 UR11, UR11, UR18, URZ ;  /* 0x000000120b0b1290 */ /* 0x000fe4000fffe03f */
[----:B------:R-:W-:Y:S02]  /*1470*/  @UP1 UIMAD UR17, UR48, UR13, UR17 ;  /* 0x0000000d301112a4 */ /* 0x000fe4000f8e0211 */
[----:B------:R-:W-:Y:S02]  /*1480*/  @UP0 UIMAD UR16, UR48, UR21, UR16 ;  /* 0x00000015301002a4 */ /* 0x000fe4000f8e0210 */
[----:B------:R-:W-:Y:S02]  /*1490*/  @UP0 UIMAD.WIDE.U32 UR14, UR48, UR20, UR14 ;  /* 0x00000014300e02a5 */ /* 0x000fe4000f8e000e */
[----:B------:R-:W-:Y:S02]  /*14a0*/  @UP1 UIMAD.WIDE.U32 UR12, UR48, UR12, UR10 ;  /* 0x0000000c300c12a5 */ /* 0x000fe4000f8e000a */
[----:B------:R-:W-:-:S02]  /*14b0*/  @UP0 UIADD3 UR11, UR15, UR16, URZ ;  /* 0x000000100f0b0290 */ /* 0x000fc4000fffe03f */
[----:B------:R-:W-:Y:S02]  /*14c0*/  @UP0 ULEA UR8, UP2, UR14, UR8, 0x2 ;  /* 0x000000080e080291 */ /* 0x000fe4000f84103f */
[----:B------:R-:W-:Y:S02]  /*14d0*/  @UP1 UIADD3 UR10, UR13, UR17, URZ ;  /* 0x000000110d0a1290 */ /* 0x000fe4000fffe03f */
[----:B------:R-:W-:Y:S02]  /*14e0*/  @UP1 ULEA UR6, UP3, UR12, UR6, 0x2 ;  /* 0x000000060c061291 */ /* 0x000fe4000f86103f */
[----:B------:R-:W-:Y:S01]  /*14f0*/  @UP0 ULEA.HI.X UR9, UR14, UR9, UR11, 0x2, UP2 ;  /* 0x000000090e090291 */ /* 0x000fe200090f140b */
[----:B------:R-:W-:Y:S01]  /*1500*/  IMAD.U32 R4, RZ, RZ, UR8 ;  /* 0x00000008ff047e24 */ /* 0x000fe2000f8e00ff */
[----:B------:R-:W-:Y:S02]  /*1510*/  @UP1 ULEA.HI.X UR7, UR12, UR7, UR10, 0x2, UP3 ;  /* 0x000000070c071291 */ /* 0x000fe400098f140a */
[----:B------:R-:W-:Y:S01]  /*1520*/  IMAD.U32 R6, RZ, RZ, UR6 ;  /* 0x00000006ff067e24 */ /* 0x000fe2000f8e00ff */
[----:B------:R-:W-:Y:S01]  /*1530*/  USHF.L.U32 UR37, UR5, 0x7, URZ ;  /* 0x0000000705257899 */ /* 0x000fe2000800063f */
[----:B------:R-:W-:Y:S01]  /*1540*/  IMAD.U32 R5, RZ, RZ, UR9 ;  /* 0x00000009ff057e24 */ /* 0x000fe2000f8e00ff */
[----:B------:R-:W-:Y:S01]  /*1550*/  ULDC UR6, c[0x0][0x988] ;  /* 0x0002620000067ab9 */ /* 0x000fe20000000800 */
[----:B------:R-:W-:Y:S01]  /*1560*/  IMAD.U32 R7, RZ, RZ, UR7 ;  /* 0x00000007ff077e24 */ /* 0x000fe2000f8e00ff */
[----:B------:R-:W-:-:S02]  /*1570*/  ULDC UR5, c[0x0][0x448] ;  /* 0x0001120000057ab9 */ /* 0x000fc40000000800 */
[----:B------:R0:W2:Y:S04]  /*1580*/  @P0 LDG.E R3, desc[UR50][R4.64] ;  /* 0x0000003204030981 */ /* 0x0000a8000c1e1900 */
[----:B------:R1:W2:Y:S01]  /*1590*/  @P1 LDG.E R0, desc[UR50][R6.64] ;  /* 0x0000003206001981 */ /* 0x0002a2000c1e1900 */
[----:B------:R-:W-:Y:S01]  /*15a0*/  UISETP.NE.AND UP0, UPT, UR5, 0x1, UPT ;  /* 0x000000010500788c */ /* 0x000fe2000bf05270 */
[----:B------:R-:W-:Y:S01]  /*15b0*/  PLOP3.LUT P0, PT, PT, PT, PT, 0x80, 0x0 ;  /* 0x000000000000781c */ /* 0x000fe20003f0f070 */
[----:B------:R-:W-:Y:S01]  /*15c0*/  UIADD3 UR52, -UR52, UR4, URZ ;  /* 0x0000000434347290 */ /* 0x000fe2000fffe13f */
[----:B------:R-:W-:Y:S02]  /*15d0*/  CS2R R150, SRZ ;  /* 0x0000000000967805 */ /* 0x000fe4000001ff00 */
[----:B------:R-:W-:-:S02]  /*15e0*/  CS2R R26, SRZ ;  /* 0x00000000001a7805 */ /* 0x000fc4000001ff00 */
[----:B0-----:R-:W-:Y:S01]  /*15f0*/  CS2R R4, SRZ ;  /* 0x0000000000047805 */ /* 0x001fe2000001ff00 */
[----:B------:R-:W-:Y:S01]  /*1600*/  UIADD3 UR7, UR52, 0x80, -UR53 ;  /* 0x0000008034077890 */ /* 0x000fe2000fffe835 */
[----:B------:R-:W-:Y:S02]  /*1610*/  CS2R R108, SRZ ;  /* 0x00000000006c7805 */ /* 0x000fe4000001ff00 */
[----:B------:R-:W-:Y:S02]  /*1620*/  CS2R R144, SRZ ;  /* 0x0000000000907805 */ /* 0x000fe4000001ff00 */
[----:B------:R-:W-:Y:S02]  /*1630*/  CS2R R142, SRZ ;  /* 0x00000000008e7805 */ /* 0x000fe4000001ff00 */
[----:B------:R-:W-:Y:S01]  /*1640*/  CS2R R30, SRZ ;  /* 0x00000000001e7805 */ /* 0x000fe2000001ff00 */
[----:B------:R-:W-:Y:S01]  /*1650*/  @UP0 ULDC UR4, c[0x0][0x44c] ;  /* 0x0001130000040ab9 */ /* 0x000fe20000000800 */
[----:B------:R-:W-:Y:S01]  /*1660*/  @UP0 ULDC UR8, c[0x0][0x450] ;  /* 0x0001140000080ab9 */ /* 0x000fe20000000800 */
        /* <DEDUP_REMOVED lines=51> */
[----:B-1----:R-:W-:Y:S02]  /*19a0*/  CS2R R6, SRZ ;  /* 0x0000000000067805 */ /* 0x002fe4000001ff00 */
[----:B------:R-:W-:Y:S02]  /*19b0*/  CS2R R32, SRZ ;  /* 0x0000000000207805 */ /* 0x000fe4000001ff00 */
[----:B------:R-:W-:Y:S02]  /*19c0*/  CS2R R158, SRZ ;  /* 0x00000000009e7805 */ /* 0x000fe4000001ff00 */
[----:B------:R-:W-:-:S02]  /*19d0*/  CS2R R160, SRZ ;  /* 0x0000000000a07805 */ /* 0x000fc4000001ff00 */
[----:B------:R-:W-:Y:S02]  /*19e0*/  CS2R R24, SRZ ;  /* 0x0000000000187805 */ /* 0x000fe4000001ff00 */
[----:B------:R-:W-:Y:S01]  /*19f0*/  CS2R R162, SRZ ;  /* 0x0000000000a27805 */ /* 0x000fe2000001ff00 */
[----:B--2---:R-:W-:Y:S01]  /*1a00*/  FMUL.FTZ R0, R3, R0 ;  /* 0x0000000003007220 */ /* 0x004fe20000410000 */
[----:B------:R-:W-:-:S03]  /*1a10*/  CS2R R2, SRZ ;  /* 0x0000000000027805 */ /* 0x000fc6000001ff00 */
[----:B------:R-:W-:Y:S01]  /*1a20*/  FMUL.FTZ R0, R0, UR6 ;  /* 0x0000000600007c20 */ /* 0x000fe20008410000 */
[----:B------:R-:W-:-:S04]  /*1a30*/  UIADD3 UR6, UR37, 0x7f, URZ ;  /* 0x0000007f25067890 */ /* 0x000fc8000fffe03f */
[----:B------:R-:W-:Y:S01]  /*1a40*/  UIMAD.WIDE.U32 UR4, UR6, UR4, URZ ;  /* 0x00000004060472a5 */ /* 0x000fe2000f8e003f */
[----:B------:R-:W-:Y:S01]  /*1a50*/  R2UR UR39, R0 ;  /* 0x00000000002772ca */ /* 0x000fe200000e0000 */
[----:B------:R-:W-:Y:S02]  /*1a60*/  UIADD3 UR4, UR52, 0x7f, URZ ;  /* 0x0000007f34047890 */ /* 0x000fe4000fffe03f */
        /* <DEDUP_REMOVED lines=44> */
.L_x_2140:
        /* <DEDUP_REMOVED lines=9> */
.L_x_2290:
[----:B------:R-:W-:Y:S05]  /*1dc0*/  @!P0 BRA `(.L_x_2142) ;  /* 0x0000000000048947 */ /* 0x000fea0003800000 */
[----:B------:R-:W-:Y:S01]  /*1dd0*/  BPT.TRAP 0x1 ;  /* 0x000000040000795c */ /* 0x000fe20000300000 */
.L_x_2142:
[----:B0-----:R-:W-:Y:S02]  /*1de0*/  IMAD.U32 R3, RZ, RZ, UR54 ;  /* 0x00000036ff037e24 */ /* 0x001fe4000f8e00ff */
[----:B------:R-:W-:-:S03]  /*1df0*/  IMAD.U32 R0, RZ, RZ, UR45 ;  /* 0x0000002dff007e24 */ /* 0x000fc6000f8e00ff */
[----:B------:R-:W-:Y:S02]  /*1e00*/  LEA R3, R3, UR41, 0x3 ;  /* 0x0000002903037c11 */ /* 0x000fe4000f8e18ff */
[----:B------:R-:W-:-:S04]  /*1e10*/  SHF.L.U32 R0, R0, 0x1f, RZ ;  /* 0x0000001f00007819 */ /* 0x000fc800000006ff */
[----:B------:R0:W1:Y:S01]  /*1e20*/  SYNCS.PHASECHK.TRANS64.TRYWAIT P2, [R3+URZ+0x38830], R0 ;  /* 0x03883000030075a7 */ /* 0x000062000804017f */
[----:B------:R-:W-:Y:S05]  /*1e30*/  @!P0 BRA `(.L_x_2143) ;  /* 0x0000000000048947 */ /* 0x000fea0003800000 */
[----:B------:R-:W-:Y:S01]  /*1e40*/  BPT.TRAP 0x1 ;  /* 0x000000040000795c */ /* 0x000fe20000300000 */
.L_x_2143:
[----:B------:R-:W2:Y:S02]  /*1e50*/  S2R R2, SR_TID.X ;  /* 0x0000000000027919 */ /* 0x000ea40000002100 */
[----:B--2---:R-:W-:Y:S01]  /*1e60*/  LOP3.LUT P1, RZ, R2, 0x7f, RZ, 0xc0, !PT ;  /* 0x0000007f02ff7812 */ /* 0x004fe2000782c0ff */
[----:B-1----:R-:W-:-:S12]  /*1e70*/  @P2 BRA `(.L_x_2144) ;  /* 0x0000000000082947 */ /* 0x002fd80003800000 */
[----:B------:R-:W1:Y:S02]  /*1e80*/  SYNCS.PHASECHK.TRANS64.TRYWAIT P2, [R3+URZ+0x38830], R0 ;  /* 0x03883000030075a7 */ /* 0x000e64000804017f */
[----:B-1----:R-:W-:Y:S05]  /*1e90*/  @!P2 BRA `(.L_x_2145) ;  /* 0x00000124002ca947 */ /* 0x002fea0003800000 */
.L_x_2144:
        /* <DEDUP_REMOVED lines=10> */
[----:B------:R-:W-:Y:S01]  /*1f40*/  IMAD.U32 R21, RZ, RZ, UR39 ;  /* 0x00000027ff157e24 */ /* 0x000fe2000f8e00ff */
[----:B------:R-:W-:Y:S01]  /*1f50*/  UMOV UR5, 0x40000040 ;  /* 0x4000004000057882 */ /* 0x000fe20000000000 */
[----:B------:R-:W-:Y:S01]  /*1f60*/  UMOV UR7, 0x40000040 ;  /* 0x4000004000077882 */ /* 0x000fe20000000000 */
[----:B------:R-:W-:Y:S01]  /*1f70*/  ULOP3.LUT UR49, UR4, 0x10000, URZ, 0xfc, !UPT ;  /* 0x0001000004317892 */ /* 0x000fe2000f8efc3f */
[----:B------:R-:W-:Y:S01]  /*1f80*/  @!P1 VIADD R3, R3, 0x38840 ;  /* 0x0003884003039836 */ /* 0x000fe20000000000 */
[----:B------:R-:W-:Y:S01]  /*1f90*/  UIADD3 UR4, UR32, 0x2, URZ ;  /* 0x0000000220047890 */ /* 0x000fe2000fffe03f */
[----:B------:R-:W-:Y:S01]  /*1fa0*/  CS2R R150, SRZ ;  /* 0x0000000000967805 */ /* 0x000fe2000001ff00 */
[----:B------:R-:W-:Y:S01]  /*1fb0*/  ULEA UR34, UR54, UR49, 0xb ;  /* 0x0000003136227291 */ /* 0x000fe2000f8e583f */
[----:B------:R-:W-:Y:S01]  /*1fc0*/  CS2R R148, SRZ ;  /* 0x0000000000947805 */ /* 0x000fe2000001ff00 */
[----:B------:R-:W-:Y:S01]  /*1fd0*/  UIADD3 UR8, UR32, 0x4, URZ ;  /* 0x0000000420087890 */ /* 0x000fe2000fffe03f */
[----:B------:R-:W-:Y:S01]  /*1fe0*/  @!P1 PRMT R3, RZ, 0x654, R3 ;  /* 0x00000654ff039816 */ /* 0x000fe20000000003 */
        /* <DEDUP_REMOVED lines=68> */
[----:B------:R-:W-:Y:S02]  /*2430*/  UIADD3 UR7, UR6, 0x1, URZ ;  /* 0x0000000106077890 */ /* 0x000fe4000fffe03f */
[----:B------:R-:W-:-:S04]  /*2440*/  UIADD3 UR6, UR52, UR6, URZ ;  /* 0x0000000634067290 */ /* 0x000fc8000fffe03f */
[----:B------:R-:W-:Y:S02]  /*2450*/  IMAD.U32 R4, RZ, RZ, UR7 ;  /* 0x00000007ff047e24 */ /* 0x000fe4000f8e00ff */
[----:B------:R-:W-:Y:S01]  /*2460*/  IMAD.U32 R2, RZ, RZ, UR6 ;  /* 0x00000006ff027e24 */ /* 0x000fe2000f8e00ff */
[----:B------:R-:W-:Y:S01]  /*2470*/  @UP0 ULDC UR6, c[0x0][0x44c] ;  /* 0x0001130000060ab9 */ /* 0x000fe20000000800 */
[C---:B------:R-:W-:Y:S01]  /*2480*/  IMAD R4, R17.reuse, -0x2, R4 ;  /* 0xfffffffe11047824 */ /* 0x040fe200078e0204 */
[----:B------:R-:W-:Y:S01]  /*2490*/  UIMAD.WIDE.U32 UR6, UR37, UR6, URZ ;  /* 0x00000006250672a5 */ /* 0x000fe2000f8e003f */
[----:B------:R-:W-:-:S03]  /*24a0*/  IMAD R2, R17, -0x2, R2 ;  /* 0xfffffffe11027824 */ /* 0x000fc600078e0202 */
[----:B------:R-:W-:-:S04]  /*24b0*/  IADD3 R5, -R5, UR52, R4 ;  /* 0x0000003405057c10 */ /* 0x000fc8000fffe104 */
[----:B0-----:R-:W-:-:S04]  /*24c0*/  VIADDMNMX R6, R6, R5, R2, PT ;  /* 0x0000000506067246 */ /* 0x001fc80003800102 */
[C---:B------:R-:W-:Y:S02]  /*24d0*/  ISETP.GT.AND P3, PT, R6.reuse, RZ, PT ;  /* 0x000000ff0600720c */ /* 0x040fe40003f64270 */
[C---:B------:R-:W-:Y:S02]  /*24e0*/  ISETP.GT.AND P4, PT, R6.reuse, 0x1, PT ;  /* 0x000000010600780c */ /* 0x040fe40003f84270 */
[----:B------:R-:W-:Y:S01]  /*24f0*/  ISETP.GT.AND P5, PT, R6, 0x8, PT ;  /* 0x000000080600780c */ /* 0x000fe20003fa4270 */
[----:B------:R-:W-:Y:S02]  /*2500*/  WARPGROUP.DEPBAR.LE gsb0, 0x0 ;  /* 0x00008000000079c5 */ /* 0x000fe40000010000 */
[----:B------:R-:W-:-:S06]  /*2510*/  WARPGROUP.ARRIVE ;  /* 0x00000000000079c5 */ /* 0x000fcc0000000000 */
[----:B------:R-:W-:Y:S01]  /*2520*/  QGMMA.64x128x32.F32.E4M3.E4M3 R24, gdesc[UR8], R24, gsb0 ;  /* 0x01e00000081879f3 */ /* 0x000fe20008000818 */
[----:B------:R-:W-:Y:S01]  /*2530*/  @UP0 ULDC UR11, c[0x0][0x450] ;  /* 0x00011400000b0ab9 */ /* 0x000fe20000000800 */
[----:B------:R-:W-:Y:S01]  /*2540*/  UMOV UR10, UR37 ;  /* 0x00000025000a7c82 */ /* 0x000fe20008000000 */
[----:B------:R-:W-:-:S04]  /*2550*/  @UP0 USHF.R.U32.HI UR10, URZ, UR11, UR7 ;  /* 0x0000000b3f0a0299 */ /* 0x000fc80008011607 */
[----:B------:R-:W-:-:S04]  /*2560*/  UIADD3 UR6, UR10, UR52, -UR53 ;  /* 0x000000340a067290 */ /* 0x000fc8000fffe835 */
[----:B------:R-:W-:-:S04]  /*2570*/  USHF.R.S32.HI UR7, URZ, 0x1f, UR6 ;  /* 0x0000001f3f077899 */ /* 0x000fc80008011406 */
[----:B------:R-:W-:-:S04]  /*2580*/  ULEA.HI UR7, UR7, UR6, URZ, 0x7 ;  /* 0x0000000607077291 */ /* 0x000fc8000f8f383f */
[----:B------:R-:W-:-:S04]  /*2590*/  USHF.R.S32.HI UR7, URZ, 0x7, UR7 ;  /* 0x000000073f077899 */ /* 0x000fc80008011407 */
[----:B------:R-:W-:-:S04]  /*25a0*/  UISETP.LT.AND UP1, UPT, URZ, UR7, UPT ;  /* 0x000000073f00728c */ /* 0x000fc8000bf21270 */
[----:B------:R-:W-:-:S04]  /*25b0*/  USEL UR55, URZ, UR7, !UP1 ;  /* 0x000000073f377287 */ /* 0x000fc8000c800000 */
[----:B------:R-:W-:Y:S01]  /*25c0*/  UISETP.GE.AND UP1, UPT, UR56, UR55, UPT ;  /* 0x000000373800728c */ /* 0x000fe2000bf26270 */
        /* <DEDUP_REMOVED lines=46> */
[C---:B------:R-:W-:Y:S02]  /*28b0*/  ISETP.GT.AND P4, PT, R6.reuse, 0x30, PT ;  /* 0x000000300600780c */ /* 0x040fe40003f84270 */
        /* <DEDUP_REMOVED lines=57> */
[----:B------:R-:W-:Y:S01]  /*2c50*/  FSEL R86, R86, -INF , P4 ;  /* 0xff80000056567808 */ /* 0x000fe20002000000 */
[----:B------:R-:W1:Y:S01]  /*2c60*/  SHFL.IDX PT, R6, R0, RZ, 0x1c1f ;  /* 0x001c1fff00067589 */ /* 0x000e6200000e0000 */
[----:B------:R-:W-:-:S02]  /*2c70*/  FMNMX.FTZ R7, R83, R4, !PT ;  /* 0x0000000453077209 */ /* 0x000fc40007810000 */
[----:B------:R-:W-:Y:S02]  /*2c80*/  FSEL R87, R87, -INF , P3 ;  /* 0xff80000057577808 */ /* 0x000fe40001800000 */
[----:B------:R-:W-:-:S04]  /*2c90*/  FMNMX.FTZ R4, R86, R7, !PT ;  /* 0x0000000756047209 */ /* 0x000fc80007810000 */
[----:B------:R-:W-:-:S05]  /*2ca0*/  FMNMX.FTZ R7, R87, R4, !PT ;  /* 0x0000000457077209 */ /* 0x000fca0007810000 */
[----:B------:R-:W2:Y:S01]  /*2cb0*/  SHFL.BFLY PT, R4, R7, 0x2, 0x1f ;  /* 0x0c401f0007047f89 */ /* 0x000ea200000e0000 */
[----:B-1----:R-:W-:-:S04]  /*2cc0*/  VIADDMNMX R2, R6, R5, R2, PT ;  /* 0x0000000506027246 */ /* 0x002fc80003800102 */
[C---:B------:R-:W-:Y:S02]  /*2cd0*/  ISETP.GT.AND P4, PT, R2.reuse, 0x1, PT ;  /* 0x000000010200780c */ /* 0x040fe40003f84270 */
[----:B------:R-:W-:Y:S02]  /*2ce0*/  ISETP.GT.AND P5, PT, R2, 0x8, PT ;  /* 0x000000080200780c */ /* 0x000fe40003fa4270 */
[----:B------:R-:W-:Y:S02]  /*2cf0*/  FSEL R38, R25, -INF , P4 ;  /* 0xff80000019267808 */ /* 0x000fe40002000000 */
[----:B------:R-:W-:Y:S02]  /*2d00*/  FSEL R39, R28, -INF , P5 ;  /* 0xff8000001c277808 */ /* 0x000fe40002800000 */
[----:B------:R-:W-:Y:S02]  /*2d10*/  ISETP.GT.AND P4, PT, R2, 0x10, PT ;  /* 0x000000100200780c */ /* 0x000fe40003f84270 */
[----:B--2---:R-:W-:-:S02]  /*2d20*/  FMNMX.FTZ R8, R7, R4, !PT ;  /* 0x0000000407087209 */ /* 0x004fc40007810000 */
[----:B------:R-:W-:Y:S02]  /*2d30*/  FSEL R43, R32, -INF , P4 ;  /* 0xff800000202b7808 */ /* 0x000fe40002000000 */
[----:B------:R-:W-:Y:S01]  /*2d40*/  ISETP.GT.AND P4, PT, R2, 0x18, PT ;  /* 0x000000180200780c */ /* 0x000fe20003f84270 */
[----:B------:R-:W1:Y:S03]  /*2d50*/  SHFL.BFLY PT, R13, R8, 0x1, 0x1f ;  /* 0x0c201f00080d7f89 */ /* 0x000e6600000e0000 */
[----:B------:R-:W-:Y:S02]  /*2d60*/  FSEL R36, R36, -INF , P4 ;  /* 0xff80000024247808 */ /* 0x000fe40002000000 */
[----:B------:R-:W-:-:S04]  /*2d70*/  ISETP.GT.AND P4, PT, R2, 0x20, PT ;  /* 0x000000200200780c */ /* 0x000fc80003f84270 */
[----:B------:R-:W-:Y:S02]  /*2d80*/  FSEL R40, R40, -INF , P4 ;  /* 0xff80000028287808 */ /* 0x000fe40002000000 */
[----:B------:R-:W-:-:S04]  /*2d90*/  ISETP.GT.AND P4, PT, R2, 0x28, PT ;  /* 0x000000280200780c */ /* 0x000fc80003f84270 */
[----:B------:R-:W-:Y:S02]  /*2da0*/  FSEL R44, R44, -INF , P4 ;  /* 0xff8000002c2c7808 */ /* 0x000fe40002000000 */
[----:B------:R-:W-:-:S04]  /*2db0*/  ISETP.GT.AND P4, PT, R2, 0x30, PT ;  /* 0x000000300200780c */ /* 0x000fc80003f84270 */
[----:B------:R-:W-:Y:S02]  /*2dc0*/  FSEL R48, R48, -INF , P4 ;  /* 0xff80000030307808 */ /* 0x000fe40002000000 */
[----:B------:R-:W-:Y:S02]  /*2dd0*/  ISETP.GT.AND P4, PT, R2, 0x38, PT ;  /* 0x000000380200780c */ /* 0x000fe40003f84270 */
[----:B-1----:R-:W-:Y:S02]  /*2de0*/  FMNMX.FTZ R0, R8, R13, !PT ;  /* 0x0000000d08007209 */ /* 0x002fe40007810000 */
[----:B------:R-:W-:Y:S02]  /*2df0*/  FSEL R52, R52, -INF , P4 ;  /* 0xff80000034347808 */ /* 0x000fe40002000000 */
[C---:B------:R-:W-:Y:S01]  /*2e00*/  FSETP.NEU.FTZ.AND P3, PT, R0.reuse, -INF , PT ;  /* 0xff8000000000780b */ /* 0x040fe20003f7d000 */
[----:B------:R-:W-:-:S01]  /*2e10*/  FFMA.FTZ R4, R0, R21, -8 ;  /* 0xc100000000047423 */ /* 0x000fc20000010015 */
[----:B------:R-:W-:-:S04]  /*2e20*/  ISETP.GT.AND P4, PT, R2, 0x40, PT ;  /* 0x000000400200780c */ /* 0x000fc80003f84270 */
[----:B------:R-:W-:Y:S02]  /*2e30*/  FSEL R88, R4, RZ, P3 ;  /* 0x000000ff04587208 */ /* 0x000fe40001800000 */
[----:B------:R-:W-:Y:S02]  /*2e40*/  ISETP.GT.AND P3, PT, R2, RZ, PT ;  /* 0x000000ff0200720c */ /* 0x000fe40003f64270 */
[----:B------:R-:W-:Y:S01]  /*2e50*/  FSEL R56, R56, -INF , P4 ;  /* 0xff80000038387808 */ /* 0x000fe20002000000 */
[----:B------:R-:W-:-:S01]  /*2e60*/  FFMA.FTZ R4, R26, UR39, -R88 ;  /* 0x000000271a047c23 */ /* 0x000fc20008010858 */
[----:B------:R-:W-:Y:S01]  /*2e70*/  FSEL R35, R24, -INF , P3 ;  /* 0xff80000018237808 */ /* 0x000fe20001800000 */
[----:B------:R-:W-:-:S01]  /*2e80*/  FFMA.FTZ R24, R11, UR39, -R88 ;  /* 0x000000270b187c23 */ /* 0x000fc20008010858 */
[----:B------:R-:W-:Y:S01]  /*2e90*/  ISETP.GT.AND P3, PT, R2, 0x9, PT ;  /* 0x000000090200780c */ /* 0x000fe20003f64270 */
[----:B------:R-:W-:-:S01]  /*2ea0*/  FFMA.FTZ R5, R27, UR39, -R88 ;  /* 0x000000271b057c23 */ /* 0x000fc20008010858 */
[----:B------:R-:W-:Y:S01]  /*2eb0*/  FMNMX.FTZ R8, R35, R38, !PT ;  /* 0x0000002623087209 */ /* 0x000fe20007810000 */
[----:B------:R-:W-:-:S01]  /*2ec0*/  FFMA.FTZ R6, R30, UR39, -R88 ;  /* 0x000000271e067c23 */ /* 0x000fc20008010858 */
[----:B------:R-:W-:Y:S01]  /*2ed0*/  FSEL R42, R29, -INF , P3 ;  /* 0xff8000001d2a7808 */ /* 0x000fe20001800000 */
[----:B------:R-:W-:Y:S01]  /*2ee0*/  MUFU.EX2 R4, R4 ;  /* 0x0000000400047308 */ /* 0x000fe20000000800 */
[----:B------:R-:W-:Y:S01]  /*2ef0*/  FMNMX.FTZ R13, R39, R8, !PT ;  /* 0x00000008270d7209 */ /* 0x000fe20007810000 */
[--C-:B------:R-:W-:Y:S01]  /*2f00*/  FFMA.FTZ R7, R31, UR39, -R88.reuse ;  /* 0x000000271f077c23 */ /* 0x100fe20008010858 */
[----:B------:R-:W-:Y:S01]  /*2f10*/  ISETP.GT.AND P3, PT, R2, 0x11, PT ;  /* 0x000000110200780c */ /* 0x000fe20003f64270 */
[--C-:B------:R-:W-:Y:S01]  /*2f20*/  FFMA.FTZ R34, R34, UR39, -R88.reuse ;  /* 0x0000002722227c23 */ /* 0x100fe20008010858 */
[----:B------:R-:W-:Y:S01]  /*2f30*/  FMNMX.FTZ R8, R42, R13, !PT ;  /* 0x0000000d2a087209 */ /* 0x000fe20007810000 */
[--C-:B------:R-:W-:Y:S01]  /*2f40*/  FFMA.FTZ R9, R9, UR39, -R88.reuse ;  /* 0x0000002709097c23 */ /* 0x100fe20008010858 */
[----:B------:R-:W-:Y:S01]  /*2f50*/  FSEL R46, R33, -INF , P3 ;  /* 0xff800000212e7808 */ /* 0x000fe20001800000 */
[----:B------:R-:W1:Y:S01]  /*2f60*/  MUFU.EX2 R5, R5 ;  /* 0x0000000500057308 */ /* 0x000e620000000800 */
[----:B------:R-:W-:Y:S01]  /*2f70*/  FMNMX.FTZ R13, R43, R8, !PT ;  /* 0x000000082b0d7209 */ /* 0x000fe20007810000 */
[--C-:B------:R-:W-:Y:S01]  /*2f80*/  FFMA.FTZ R50, R50, UR39, -R88.reuse ;  /* 0x0000002732327c23 */ /* 0x100fe20008010858 */
[----:B------:R-:W-:Y:S01]  /*2f90*/  ISETP.GT.AND P3, PT, R2, 0x19, PT ;  /* 0x000000190200780c */ /* 0x000fe20003f64270 */
[--C-:B------:R-:W-:Y:S01]  /*2fa0*/  FFMA.FTZ R10, R10, UR39, -R88.reuse ;  /* 0x000000270a0a7c23 */ /* 0x100fe20008010858 */
[----:B------:R-:W-:Y:S01]  /*2fb0*/  FMNMX.FTZ R13, R46, R13, !PT ;  /* 0x0000000d2e0d7209 */ /* 0x000fe20007810000 */
[--C-:B------:R-:W-:Y:S01]  /*2fc0*/  FFMA.FTZ R59, R59, UR39, -R88.reuse ;  /* 0x000000273b3b7c23 */ /* 0x100fe20008010858 */
[----:B------:R-:W-:Y:S01]  /*2fd0*/  FSEL R37, R37, -INF , P3 ;  /* 0xff80000025257808 */ /* 0x000fe20001800000 */
[----:B------:R-:W2:Y:S01]  /*2fe0*/  MUFU.EX2 R6, R6 ;  /* 0x0000000600067308 */ /* 0x000ea20000000800 */
[----:B------:R-:W-:Y:S01]  /*2ff0*/  FMNMX.FTZ R20, R36, R13, !PT ;  /* 0x0000000d24147209 */ /* 0x000fe20007810000 */
[--C-:B------:R-:W-:Y:S01]  /*3000*/  FFMA.FTZ R54, R54, UR39, -R88.reuse ;  /* 0x0000002736367c23 */ /* 0x100fe20008010858 */
[----:B------:R-:W-:Y:S01]  /*3010*/  ISETP.GT.AND P3, PT, R2, 0x21, PT ;  /* 0x000000210200780c */ /* 0x000fe20003f64270 */
[--C-:B------:R-:W-:Y:S01]  /*3020*/  FFMA.FTZ R55, R55, UR39, -R88.reuse ;  /* 0x0000002737377c23 */ /* 0x100fe20008010858 */
[----:B------:R-:W-:Y:S01]  /*3030*/  FMNMX.FTZ R13, R37, R20, !PT ;  /* 0x00000014250d7209 */ /* 0x000fe20007810000 */
[--C-:B------:R-:W-:Y:S01]  /*3040*/  FFMA.FTZ R62, R62, UR39, -R88.reuse ;  /* 0x000000273e3e7c23 */ /* 0x100fe20008010858 */
[----:B------:R-:W-:Y:S01]  /*3050*/  FSEL R41, R41, -INF , P3 ;  /* 0xff80000029297808 */ /* 0x000fe20001800000 */
[----:B------:R-:W3:Y:S01]  /*3060*/  MUFU.EX2 R7, R7 ;  /* 0x0000000700077308 */ /* 0x000ee20000000800 */
[----:B------:R-:W-:Y:S01]  /*3070*/  FMNMX.FTZ R20, R40, R13, !PT ;  /* 0x0000000d28147209 */ /* 0x000fe20007810000 */
[--C-:B------:R-:W-:Y:S01]  /*3080*/  FFMA.FTZ R63, R63, UR39, -R88.reuse ;  /* 0x000000273f3f7c23 */ /* 0x100fe20008010858 */
[----:B------:R-:W-:Y:S01]  /*3090*/  ISETP.GT.AND P3, PT, R2, 0x29, PT ;  /* 0x000000290200780c */ /* 0x000fe20003f64270 */
[--C-:B------:R-:W-:Y:S01]  /*30a0*/  FFMA.FTZ R27, R67, UR39, -R88.reuse ;  /* 0x00000027431b7c23 */ /* 0x100fe20008010858 */
[----:B------:R-:W-:Y:S01]  /*30b0*/  FMNMX.FTZ R13, R41, R20, !PT ;  /* 0x00000014290d7209 */ /* 0x000fe20007810000 */
[--C-:B------:R-:W-:Y:S01]  /*30c0*/  FFMA.FTZ R70, R70, UR39, -R88.reuse ;  /* 0x0000002746467c23 */ /* 0x100fe20008010858 */
[----:B------:R-:W-:Y:S01]  /*30d0*/  FSEL R45, R45, -INF , P3 ;  /* 0xff8000002d2d7808 */ /* 0x000fe20001800000 */
[----:B------:R4:W-:Y:S01]  /*30e0*/  MUFU.EX2 R8, R34 ;  /* 0x0000002200087308 */ /* 0x0009e20000000800 */
[----:B------:R-:W-:Y:S01]  /*30f0*/  FMNMX.FTZ R20, R44, R13, !PT ;  /* 0x0000000d2c147209 */ /* 0x000fe20007810000 */
[--C-:B------:R-:W-:Y:S01]  /*3100*/  FFMA.FTZ R71, R71, UR39, -R88.reuse ;  /* 0x0000002747477c23 */ /* 0x100fe20008010858 */
[----:B------:R-:W-:Y:S01]  /*3110*/  ISETP.GT.AND P3, PT, R2, 0x31, PT ;  /* 0x000000310200780c */ /* 0x000fe20003f64270 */
[--C-:B------:R-:W-:Y:S01]  /*3120*/  FFMA.FTZ R33, R78, UR39, -R88.reuse ;  /* 0x000000274e217c23 */ /* 0x100fe20008010858 */
[----:B------:R-:W-:Y:S01]  /*3130*/  FMNMX.FTZ R11, R45, R20, !PT ;  /* 0x000000142d0b7209 */ /* 0x000fe20007810000 */
[--C-:B------:R-:W-:Y:S01]  /*3140*/  FFMA.FTZ R20, R12, UR39, -R88.reuse ;  /* 0x000000270c147c23 */ /* 0x100fe20008010858 */
[----:B------:R-:W-:Y:S01]  /*3150*/  FSEL R49, R49, -INF , P3 ;  /* 0xff80000031317808 */ /* 0x000fe20001800000 */
[----:B------:R-:W-:Y:S01]  /*3160*/  MUFU.EX2 R13, R24 ;  /* 0x00000018000d7308 */ /* 0x000fe20000000800 */
[----:B------:R-:W-:Y:S01]  /*3170*/  FMNMX.FTZ R12, R48, R11, !PT ;  /* 0x0000000b300c7209 */ /* 0x000fe20007810000 */
[--C-:B------:R-:W-:Y:S01]  /*3180*/  FFMA.FTZ R30, R79, UR39, -R88.reuse ;  /* 0x000000274f1e7c23 */ /* 0x100fe20008010858 */
[----:B------:R-:W-:Y:S01]  /*3190*/  ISETP.GT.AND P3, PT, R2, 0x39, PT ;  /* 0x000000390200780c */ /* 0x000fe20003f64270 */
[--C-:B----4-:R-:W-:Y:S01]  /*31a0*/  FFMA.FTZ R34, R74, UR39, -R88.reuse ;  /* 0x000000274a227c23 */ /* 0x110fe20008010858 */
        /* <DEDUP_REMOVED lines=10> */
[----:B------:R-:W-:Y:S01]  /*3250*/  ISETP.GT.AND P4, PT, R2, 0x48, PT ;  /* 0x000000480200780c */ /* 0x000fe20003f84270 */
[----:B------:R-:W-:Y:S01]  /*3260*/  MUFU.EX2 R9, R9 ;  /* 0x0000000900097308 */ /* 0x000fe20000000800 */
[----:B------:R-:W-:Y:S01]  /*3270*/  FSEL R57, R57, -INF , P3 ;  /* 0xff80000039397808 */ /* 0x000fe20001800000 */
[--C-:B------:R-:W-:Y:S01]  /*3280*/  FFMA.FTZ R87, R87, UR39, -R88.reuse ;  /* 0x0000002757577c23 */ /* 0x100fe20008010858 */
[----:B----4-:R-:W-:Y:S01]  /*3290*/  FMNMX.FTZ R20, R56, R21, !PT ;  /* 0x0000001538147209 */ /* 0x010fe20007810000 */
[--C-:B------:R-:W-:Y:S01]  /*32a0*/  FFMA.FTZ R21, R47, UR39, -R88.reuse ;  /* 0x000000272f157c23 */ /* 0x100fe20008010858 */
[----:B------:R-:W-:Y:S01]  /*32b0*/  ISETP.GT.AND P3, PT, R2, 0x49, PT ;  /* 0x000000490200780c */ /* 0x000fe20003f64270 */
[----:B------:R-:W-:Y:S01]  /*32c0*/  IMAD.U32 R47, RZ, RZ, UR39 ;  /* 0x00000027ff2f7e24 */ /* 0x000fe2000f8e00ff */
[----:B------:R-:W-:Y:S01]  /*32d0*/  FSEL R60, R60, -INF , P4 ;  /* 0xff8000003c3c7808 */ /* 0x000fe20002000000 */
[----:B------:R-:W4:Y:S01]  /*32e0*/  MUFU.EX2 R10, R10 ;  /* 0x0000000a000a7308 */ /* 0x000f220000000800 */
[----:B------:R-:W-:Y:S01]  /*32f0*/  FMNMX.FTZ R15, R57, R20, !PT ;  /* 0x00000014390f7209 */ /* 0x000fe20007810000 */
[----:B------:R-:W-:Y:S01]  /*3300*/  FFMA.FTZ R31, R83, UR39, -R88 ;  /* 0x00000027531f7c23 */ /* 0x000fe20008010858 */
[----:B------:R-:W-:-:S02]  /*3310*/  ISETP.GT.AND P4, PT, R2, 0x50, PT ;  /* 0x000000500200780c */ /* 0x000fc40003f84270 */
[----:B------:R-:W-:Y:S02]  /*3320*/  CS2R R82, SRZ ;  /* 0x0000000000527805 */ /* 0x000fe4000001ff00 */
[----:B------:R-:W-:Y:S02]  /*3330*/  FSEL R61, R61, -INF , P3 ;  /* 0xff8000003d3d7808 */ /* 0x000fe40001800000 */
[----:B------:R-:W-:Y:S02]  /*3340*/  CS2R R78, SRZ ;  /* 0x00000000004e7805 */ /* 0x000fe4000001ff00 */
[----:B------:R-:W-:Y:S01]  /*3350*/  FMNMX.FTZ R20, R60, R15, !PT ;  /* 0x0000000f3c147209 */ /* 0x000fe20007810000 */
[----:B------:R-:W-:Y:S01]  /*3360*/  MUFU.EX2 R12, R12 ;  /* 0x0000000c000c7308 */ /* 0x000fe20000000800 */
[----:B------:R-:W-:Y:S02]  /*3370*/  ISETP.GT.AND P3, PT, R2, 0x51, PT ;  /* 0x000000510200780c */ /* 0x000fe40003f64270 */
[----:B------:R-:W-:-:S02]  /*3380*/  FSEL R64, R64, -INF , P4 ;  /* 0xff80000040407808 */ /* 0x000fc40002000000 */
[----:B------:R-:W-:Y:S02]  /*3390*/  FMNMX.FTZ R15, R61, R20, !PT ;  /* 0x000000143d0f7209 */ /* 0x000fe40007810000 */
[----:B------:R-:W-:Y:S01]  /*33a0*/  ISETP.GT.AND P4, PT, R2, 0x58, PT ;  /* 0x000000580200780c */ /* 0x000fe20003f84270 */
[----:B------:R-:W-:Y:S01]  /*33b0*/  MUFU.EX2 R14, R14 ;  /* 0x0000000e000e7308 */ /* 0x000fe20000000800 */
[----:B------:R-:W-:Y:S02]  /*33c0*/  FSEL R65, R65, -INF , P3 ;  /* 0xff80000041417808 */ /* 0x000fe40001800000 */
        /* <DEDUP_REMOVED lines=10> */
[----:B------:R-:W-:Y:S01]  /*3470*/  MUFU.EX2 R21, R21 ;  /* 0x0000001500157308 */ /* 0x000fe20000000800 */
        /* <DEDUP_REMOVED lines=14> */
[----:B------:R-:W1:Y:S01]  /*3560*/  MUFU.EX2 R55, R55 ;  /* 0x0000003700377308 */ /* 0x000e620000000800 */
        /* <DEDUP_REMOVED lines=21> */
[----:B-1----:R-:W-:Y:S01]  /*36c0*/  F2FP.SATFINITE.E4M3.F32.PACK_AB_MERGE_C R227, R55, R54, RZ ;  /* 0x0000003637e3723e */ /* 0x002fe200048070ff */
[----:B------:R-:W1:Y:S01]  /*36d0*/  SHFL.BFLY PT, R29, R2, 0x2, 0x1f ;  /* 0x0c401f00021d7f89 */ /* 0x000e6200000e0000 */
[----:B------:R-:W-:Y:S02]  /*36e0*/  F2FP.SATFINITE.E4M3.F32.PACK_AB_MERGE_C R229, R5, R4, R229 ;  /* 0x0000000405e5723e */ /* 0x000fe400048070e5 */
[----:B------:R-:W-:Y:S01]  /*36f0*/  F2FP.SATFINITE.E4M3.F32.PACK_AB_MERGE_C R225, R21, R14, RZ ;  /* 0x0000000e15e1723e */ /* 0x000fe200048070ff */
[----:B------:R-:W-:Y:S01]  /*3700*/  MUFU.EX2 R63, R63 ;  /* 0x0000003f003f7308 */ /* 0x000fe20000000800 */
[----:B--2---:R-:W-:-:S01]  /*3710*/  FADD.FTZ R59, R7, R58 ;  /* 0x0000003a073b7221 */ /* 0x004fc20000010000 */
[----:B------:R-:W-:-:S02]  /*3720*/  F2FP.SATFINITE.E4M3.F32.PACK_AB_MERGE_C R231, R9, R8, R231 ;  /* 0x0000000809e7723e */ /* 0x000fc400048070e7 */
[----:B------:R-:W-:Y:S01]  /*3730*/  F2FP.SATFINITE.E4M3.F32.PACK_AB_MERGE_C R225, R12, R11, R225 ;  /* 0x0000000b0ce1723e */ /* 0x000fe200048070e1 */
[----:B------:R-:W-:Y:S01]  /*3740*/  FADD.FTZ R58, R8, R59 ;  /* 0x0000003b083a7221 */ /* 0x000fe20000010000 */
[----:B------:R-:W-:Y:S02]  /*3750*/  F2FP.SATFINITE.E4M3.F32.PACK_AB_MERGE_C R227, R20, R15, R227 ;  /* 0x0000000f14e3723e */ /* 0x000fe400048070e3 */
[----:B------:R-:W-:Y:S01]  /*3760*/  MUFU.EX2 R26, R26 ;  /* 0x0000001a001a7308 */ /* 0x000fe20000000800 */
[----:B------:R-:W-:-:S04]  /*3770*/  FADD.FTZ R59, R9, R58 ;  /* 0x0000003a093b7221 */ /* 0x000fc80000010000 */
[----:B------:R-:W-:-:S03]  /*3780*/  FADD.FTZ R58, R10, R59 ;  /* 0x0000003b0a3a7221 */ /* 0x000fc60000010000 */
[----:B------:R-:W-:Y:S01]  /*3790*/  MUFU.EX2 R27, R27 ;  /* 0x0000001b001b7308 */ /* 0x000fe20000000800 */
[----:B------:R-:W-:-:S01]  /*37a0*/  FADD.FTZ R58, R13, R58 ;  /* 0x0000003a0d3a7221 */ /* 0x000fc20000010000 */
[----:B-1----:R-:W-:-:S06]  /*37b0*/  FMNMX.FTZ R29, R2, R29, !PT ;  /* 0x0000001d021d7209 */ /* 0x002fcc0007810000 */
[----:B------:R-:W-:Y:S01]  /*37c0*/  MUFU.EX2 R70, R70 ;  /* 0x0000004600467308 */ /* 0x000fe20000000800 */
[----:B------:R-:W1:Y:S07]  /*37d0*/  SHFL.BFLY PT, R2, R29, 0x1, 0x1f ;  /* 0x0c201f001d027f89 */ /* 0x000e6e00000e0000 */
[----:B------:R-:W-:Y:S08]  /*37e0*/  MUFU.EX2 R71, R71 ;  /* 0x0000004700477308 */ /* 0x000ff00000000800 */
        /* <DEDUP_REMOVED lines=130> */
[----:B------:R-:W-:-:S02]  /*4010*/  CS2R R56, SRZ ;  /* 0x0000000000387805 */ /* 0x000fc4000001ff00 */
[----:B------:R-:W-:Y:S01]  /*4020*/  CS2R R26, SRZ ;  /* 0x00000000001a7805 */ /* 0x000fe2000001ff00 */
[----:B------:R-:W1:Y:S01]  /*4030*/  MUFU.EX2 R69, R69 ;  /* 0x0000004500457308 */ /* 0x000e620000000800 */
[----:B--2---:R-:W-:-:S07]  /*4040*/  FADD.FTZ R3, R65, R4 ;  /* 0x0000000441037221 */ /* 0x004fce0000010000 */
[----:B------:R-:W2:Y:S01]  /*4050*/  MUFU.EX2 R72, R72 ;  /* 0x0000004800487308 */ /* 0x000ea20000000800 */
[----:B0-----:R-:W-:-:S01]  /*4060*/  FADD.FTZ R4, R68, R3 ;  /* 0x0000000344047221 */ /* 0x001fc20000010000 */
[----:B------:R-:W-:-:S06]  /*4070*/  F2FP.SATFINITE.E4M3.F32.PACK_AB_MERGE_C R3, R30, R33, RZ ;  /* 0x000000211e03723e */ /* 0x000fcc00048070ff */
[----:B------:R-:W0:Y:S01]  /*4080*/  MUFU.EX2 R75, R75 ;  /* 0x0000004b004b7308 */ /* 0x000e220000000800 */
[C---:B-1----:R-:W-:Y:S01]  /*4090*/  F2FP.SATFINITE.E4M3.F32.PACK_AB_MERGE_C R68, R69.reuse, R68, RZ ;  /* 0x000000444544723e */ /* 0x042fe200048070ff */
[----:B------:R-:W-:-:S03]  /*40a0*/  FADD.FTZ R69, R69, R4 ;  /* 0x0000000445457221 */ /* 0x000fc60000010000 */
[----:B------:R-:W-:Y:S02]  /*40b0*/  F2FP.SATFINITE.E4M3.F32.PACK_AB_MERGE_C R222, R65, R64, R68 ;  /* 0x0000004041de723e */ /* 0x000fe40004807044 */
[----:B------:R-:W-:Y:S01]  /*40c0*/  CS2R R64, SRZ ;  /* 0x0000000000407805 */ /* 0x000fe2000001ff00 */
[----:B------:R-:W1:Y:S01]  /*40d0*/  MUFU.EX2 R73, R73 ;  /* 0x0000004900497308 */ /* 0x000e620000000800 */
[----:B--2---:R-:W-:-:S01]  /*40e0*/  FADD.FTZ R4, R72, R69 ;  /* 0x0000004548047221 */ /* 0x004fc20000010000 */
[----:B------:R-:W-:-:S06]  /*40f0*/  CS2R R68, SRZ ;  /* 0x0000000000447805 */ /* 0x000fcc000001ff00 */
[----:B------:R-:W2:Y:S01]  /*4100*/  MUFU.EX2 R76, R76 ;  /* 0x0000004c004c7308 */ /* 0x000ea20000000800 */
[C---:B0-----:R-:W-:Y:S01]  /*4110*/  F2FP.SATFINITE.E4M3.F32.PACK_AB_MERGE_C R217, R75.reuse, R34, R3 ;  /* 0x000000224bd9723e */ /* 0x041fe20004807003 */
[----:B------:R-:W-:Y:S01]  /*4120*/  FADD.FTZ R6, R75, R6 ;  /* 0x000000064b067221 */ /* 0x000fe20000010000 */
[----:B------:R-:W-:Y:S02]  /*4130*/  CS2R R74, SRZ ;  /* 0x00000000004a7805 */ /* 0x000fe4000001ff00 */
[----:B------:R-:W-:Y:S01]  /*4140*/  CS2R R34, SRZ ;  /* 0x0000000000227805 */ /* 0x000fe2000001ff00 */
[----:B------:R-:W-:-:S02]  /*4150*/  FADD.FTZ R33, R33, R6 ;  /* 0x0000000621217221 */ /* 0x000fc40000010000 */
[----:B------:R-:W0:Y:S01]  /*4160*/  MUFU.EX2 R77, R77 ;  /* 0x0000004d004d7308 */ /* 0x000e220000000800 */
[----:B-1----:R-:W-:-:S01]  /*4170*/  FADD.FTZ R3, R73, R4 ;  /* 0x0000000449037221 */ /* 0x002fc20000010000 */
[----:B------:R-:W-:-:S06]  /*4180*/  FADD.FTZ R33, R30, R33 ;  /* 0x000000211e217221 */ /* 0x000fcc0000010000 */
[----:B------:R-:W-:Y:S01]  /*4190*/  MUFU.EX2 R29, R29 ;  /* 0x0000001d001d7308 */ /* 0x000fe20000000800 */
[----:B--2---:R-:W-:-:S07]  /*41a0*/  FADD.FTZ R4, R76, R3 ;  /* 0x000000034c047221 */ /* 0x004fce0000010000 */
[----:B------:R1:W2:Y:S01]  /*41b0*/  MUFU.EX2 R32, R87 ;  /* 0x0000005700207308 */ /* 0x0002a20000000800 */
[C---:B0-----:R-:W-:Y:S01]  /*41c0*/  F2FP.SATFINITE.E4M3.F32.PACK_AB_MERGE_C R76, R77.reuse, R76, RZ ;  /* 0x0000004c4d4c723e */ /* 0x041fe200048070ff */
[----:B------:R-:W-:-:S03]  /*41d0*/  FADD.FTZ R77, R77, R4 ;  /* 0x000000044d4d7221 */ /* 0x000fc60000010000 */
[----:B------:R-:W-:Y:S02]  /*41e0*/  F2FP.SATFINITE.E4M3.F32.PACK_AB_MERGE_C R216, R73, R72, R76 ;  /* 0x0000004849d8723e */ /* 0x000fe4000480704c */
[----:B------:R-:W-:Y:S01]  /*41f0*/  CS2R R72, SRZ ;  /* 0x0000000000487805 */ /* 0x000fe2000001ff00 */
[----:B------:R-:W0:Y:S01]  /*4200*/  MUFU.EX2 R28, R28 ;  /* 0x0000001c001c7308 */ /* 0x000e220000000800 */
[----:B-1----:R-:W-:-:S07]  /*4210*/  CS2R R86, SRZ ;  /* 0x0000000000567805 */ /* 0x002fce000001ff00 */
[----:B------:R-:W1:Y:S01]  /*4220*/  MUFU.EX2 R80, R80 ;  /* 0x0000005000507308 */ /* 0x000e620000000800 */
[----:B--2---:R-:W-:-:S07]  /*4230*/  F2FP.SATFINITE.E4M3.F32.PACK_AB_MERGE_C R3, R32, R29, RZ ;  /* 0x0000001d2003723e */ /* 0x004fce00048070ff */
[----:B------:R-:W2:Y:S01]  /*4240*/  MUFU.EX2 R31, R31 ;  /* 0x0000001f001f7308 */ /* 0x000ea20000000800 */
[----:B0-----:R-:W-:-:S07]  /*4250*/  FADD.FTZ R6, R28, R33 ;  /* 0x000000211c067221 */ /* 0x001fce0000010000 */
[----:B------:R-:W0:Y:S01]  /*4260*/  MUFU.EX2 R81, R81 ;  /* 0x0000005100517308 */ /* 0x000e220000000800 */
[----:B-1----:R-:W-:-:S01]  /*4270*/  FADD.FTZ R4, R80, R77 ;  /* 0x0000004d50047221 */ /* 0x002fc20000010000 */
[----:B------:R-:W-:-:S06]  /*4280*/  CS2R R76, SRZ ;  /* 0x00000000004c7805 */ /* 0x000fcc000001ff00 */
[----:B------:R-:W1:Y:S01]  /*4290*/  MUFU.EX2 R84, R84 ;  /* 0x0000005400547308 */ /* 0x000e620000000800 */
[C---:B--2---:R-:W-:Y:S01]  /*42a0*/  F2FP.SATFINITE.E4M3.F32.PACK_AB_MERGE_C R219, R31.reuse, R28, R3 ;  /* 0x0000001c1fdb723e */ /* 0x044fe20004807003 */
[----:B------:R-:W-:Y:S01]  /*42b0*/  FADD.FTZ R6, R31, R6 ;  /* 0x000000061f067221 */ /* 0x000fe20000010000 */
[----:B------:R-:W-:-:S03]  /*42c0*/  CS2R R30, SRZ ;  /* 0x00000000001e7805 */ /* 0x000fc6000001ff00 */
[----:B------:R-:W-:Y:S02]  /*42d0*/  FADD.FTZ R29, R29, R6 ;  /* 0x000000061d1d7221 */ /* 0x000fe40000010000 */
[----:B------:R-:W2:Y:S01]  /*42e0*/  MUFU.EX2 R47, R47 ;  /* 0x0000002f002f7308 */ /* 0x000ea20000000800 */
[----:B0-----:R-:W-:-:S04]  /*42f0*/  FADD.FTZ R3, R81, R4 ;  /* 0x0000000451037221 */ /* 0x001fc80000010000 */
[----:B-1----:R-:W-:Y:S01]  /*4300*/  FADD.FTZ R4, R84, R3 ;  /* 0x0000000354047221 */ /* 0x002fe20000010000 */
[----:B------:R-:W-:-:S01]  /*4310*/  FADD.FTZ R3, R32, R29 ;  /* 0x0000001d20037221 */ /* 0x000fc20000010000 */
[----:B------:R-:W-:Y:S02]  /*4320*/  CS2R R32, SRZ ;  /* 0x0000000000207805 */ /* 0x000fe4000001ff00 */
[----:B------:R-:W-:Y:S02]  /*4330*/  CS2R R28, SRZ ;  /* 0x00000000001c7805 */ /* 0x000fe4000001ff00 */
[C---:B--2---:R-:W-:Y:S01]  /*4340*/  F2FP.SATFINITE.E4M3.F32.PACK_AB_MERGE_C R5, R47.reuse, R84, RZ ;  /* 0x000000542f05723e */ /* 0x044fe200048070ff */
        /* <DEDUP_REMOVED lines=10> */
[----:B------:R-:W-:-:S07]  /*43f0*/  IMAD.MOV.U32 R151, RZ, RZ, RZ ;  /* 0x000000ffff977224 */ /* 0x000fce00078e00ff */
.L_x_2156:
[----:B------:R-:W-:Y:S01]  /*4400*/  ISETP.NE.AND P4, PT, RZ, UR44, PT ;  /* 0x0000002cff007c0c */ /* 0x000fe2000bf85270 */
[----:B------:R-:W-:-:S04]  /*4410*/  UISETP.NE.AND UP1, UPT, UR57, 0x1, UPT ;  /* 0x000000013900788c */ /* 0x000fc8000bf25270 */
[----:B------:R-:W-:-:S04]  /*4420*/  USEL UR45, URZ, 0x1, UP1 ;  /* 0x000000013f2d7887 */ /* 0x000fc80008800000 */
[----:B------:R-:W-:-:S04]  /*4430*/  ULOP3.LUT UR45, UR58, UR45, URZ, 0x3c, !UPT ;  /* 0x0000002d3a2d7292 */ /* 0x000fc8000f8e3c3f */
[----:B------:R-:W-:Y:S08]  /*4440*/  @P4 BRA `(.L_x_2147) ;  /* 0x0000000000384947 */ /* 0x000ff00003800000 */
[----:B------:R-:W-:Y:S05]  /*4450*/  @!P0 BRA `(.L_x_2148) ;  /* 0x0000000000048947 */ /* 0x000fea0003800000 */
[----:B------:R-:W-:Y:S01]  /*4460*/  BPT.TRAP 0x1 ;  /* 0x000000040000795c */ /* 0x000fe20000300000 */
.L_x_2148:
        /* <DEDUP_REMOVED lines=9> */
.L_x_2149:
[----:B-1----:R-:W-:Y:S05]  /*4500*/  @P3 BRA `(.L_x_2147) ;  /* 0x0000000000083947 */ /* 0x002fea0003800000 */
[----:B------:R-:W1:Y:S02]  /*4510*/  SYNCS.PHASECHK.TRANS64.TRYWAIT P3, [UR6+0x38830], R0 ;  /* 0x03883000ff0075a7 */ /* 0x000e640008060146 */
[----:B-1----:R-:W-:Y:S05]  /*4520*/  @!P3 BRA `(.L_x_2150) ;  /* 0x000000fc009cb947 */ /* 0x002fea0003800000 */
.L_x_2147:
        /* <DEDUP_REMOVED lines=50> */
.L_x_2152:
[----:B------:R-:W-:Y:S01]  /*4850*/  ULEA UR6, UR57, UR41, 0x3 ;  /* 0x0000002939067291 */ /* 0x000fe2000f8e183f */
[----:B------:R-:W-:-:S05]  /*4860*/  IMAD.U32 R0, RZ, RZ, UR58 ;  /* 0x0000003aff007e24 */ /* 0x000fca000f8e00ff */
[----:B------:R-:W-:-:S04]  /*4870*/  SHF.L.U32 R0, R0, 0x1f, RZ ;  /* 0x0000001f00007819 */ /* 0x000fc800000006ff */
[----:B------:R0:W1:Y:S01]  /*4880*/  SYNCS.PHASECHK.TRANS64.TRYWAIT P3, [UR6+0x38850], R0 ;  /* 0x03885000ff0075a7 */ /* 0x0000620008060146 */
[----:B------:R-:W-:Y:S05]  /*4890*/  @!P0 BRA `(.L_x_2153) ;  /* 0x0000000000048947 */ /* 0x000fea0003800000 */
[----:B------:R-:W-:Y:S01]  /*48a0*/  BPT.TRAP 0x1 ;  /* 0x000000040000795c */ /* 0x000fe20000300000 */
.L_x_2153:
[----:B-1----:R-:W-:Y:S05]  /*48b0*/  @P3 BRA `(.L_x_2151) ;  /* 0x0000000000083947 */ /* 0x002fea0003800000 */
[----:B------:R-:W1:Y:S02]  /*48c0*/  SYNCS.PHASECHK.TRANS64.TRYWAIT P3, [UR6+0x38850], R0 ;  /* 0x03885000ff0075a7 */ /* 0x000e640008060146 */
[----:B-1----:R-:W-:Y:S05]  /*48d0*/  @!P3 BRA `(.L_x_2154) ;  /* 0x000000f800c8b947 */ /* 0x002fea0003800000 */
.L_x_2151:
[----:B------:R-:W-:Y:S01]  /*48e0*/  UIADD3 UR6, UR41, 0x400, URZ ;  /* 0x0000040029067890 */ /* 0x000fe2000fffe03f */
[----:B------:R-:W-:Y:S01]  /*48f0*/  WARPGROUP.ARRIVE ;  /* 0x00000000000079c5 */ /* 0x000fe20000000000 */
[----:B------:R-:W-:Y:S01]  /*4900*/  UMOV UR7, 0x40000040 ;  /* 0x4000004000077882 */ /* 0x000fe20000000000 */
[----:B-1----:R-:W-:Y:S01]  /*4910*/  VIADD R7, R18, UR37 ;  /* 0x0000002512077c36 */ /* 0x002fe20008000000 */
[----:B------:R-:W-:Y:S01]  /*4920*/  USHF.R.U32.HI UR6, URZ, 0x4, UR6 ;  /* 0x000000043f067899 */ /* 0x000fe20008011606 */
[----:B------:R-:W-:-:S03]  /*4930*/  IMAD.U32 R11, RZ, RZ, UR53 ;  /* 0x00000035ff0b7e24 */ /* 0x000fc6000f8e00ff */
        /* <DEDUP_REMOVED lines=9> */
[----:B------:R-:W1:-:S15]  /*49d0*/  S2R R231, SR_TID.X ;  /* 0x0000000000e77919 */ /* 0x000e5e0000002100 */
[----:B------:R-:W-:-:S02]  /*49e0*/  NOP ;  /* 0x0000000000007918 */ /* 0x000fc40000000000 */
[----:B------:R-:W-:Y:S01]  /*49f0*/  QGMMA.64x256x32.F32.E4M3.E4M3 R24, R224, gdesc[UR4], R24, gsb0 ;  /* 0x03e00004e0187df3 */ /* 0x000fe20008000818 */
[----:B------:R-:W-:Y:S01]  /*4a00*/  UIADD3 UR6, UR10, 0x4, URZ ;  /* 0x000000040a067890 */ /* 0x000fe2000fffe03f */
[----:B------:R-:W-:Y:S01]  /*4a10*/  UMOV UR7, 0x40000040 ;  /* 0x4000004000077882 */ /* 0x000fe20000000000 */
[----:B-1----:R-:W-:Y:S01]  /*4a20*/  SHF.R.U32.HI R231, RZ, 0x7, R231 ;  /* 0x00000007ffe77819 */ /* 0x002fe200000116e7 */
        /* <DEDUP_REMOVED lines=14> */
[----:B------:R-:W1:Y:S01]  /*4b10*/  SHFL.IDX PT, R7, R7, 0x1, 0x1c1f ;  /* 0x003c1f0007077f89 */ /* 0x000e6200000e0000 */
[----:B------:R-:W-:-:S03]  /*4b20*/  UIADD3 UR6, UR10, 0x6, URZ ;  /* 0x000000060a067890 */ /* 0x000fc6000fffe03f */
[----:B------:R-:W-:Y:S01]  /*4b30*/  IADD3 R0, -R11, UR52, R0 ;  /* 0x000000340b007c10 */ /* 0x000fe2000fffe100 */
[----:B------:R-:W-:-:S04]  /*4b40*/  IMAD.U32 R11, RZ, RZ, UR39 ;  /* 0x00000027ff0b7e24 */ /* 0x000fc8000f8e00ff */
[----:B0-----:R-:W-:-:S05]  /*4b50*/  IMAD.IADD R2, R0, 0x1, R9 ;  /* 0x0000000100027824 */ /* 0x001fca00078e0209 */
[----:B------:R-:W-:Y:S01]  /*4b60*/  ISETP.GT.AND P3, PT, R2, RZ, PT ;  /* 0x000000ff0200720c */ /* 0x000fe20003f64270 */
[----:B-1----:R-:W-:Y:S01]  /*4b70*/  IMAD.IADD R0, R0, 0x1, R7 ;  /* 0x0000000100007824 */ /* 0x002fe200078e0207 */
        /* <DEDUP_REMOVED lines=94> */
[----:B------:R-:W-:-:S02]  /*5160*/  ISETP.GT.AND P4, PT, R0, RZ, PT ;  /* 0x000000ff0000720c */ /* 0x000fc40003f84270 */
[----:B------:R-:W-:Y:S02]  /*5170*/  FMNMX.FTZ R8, R213, R2, !PT ;  /* 0x00000002d5087209 */ /* 0x000fe40007810000 */
[----:B------:R-:W-:Y:S02]  /*5180*/  ISETP.GT.AND P5, PT, R0, 0x1, PT ;  /* 0x000000010000780c */ /* 0x000fe40003fa4270 */
[----:B------:R-:W-:Y:S01]  /*5190*/  FSEL R7, R154, -INF , P4 ;  /* 0xff8000009a077808 */ /* 0x000fe20002000000 */
[----:B------:R-:W0:Y:S01]  /*51a0*/  SHFL.BFLY PT, R9, R8, 0x2, 0x1f ;  /* 0x0c401f0008097f89 */ /* 0x000e2200000e0000 */
        /* <DEDUP_REMOVED lines=12> */
[----:B0-----:R-:W-:Y:S02]  /*5270*/  FMNMX.FTZ R9, R8, R9, !PT ;  /* 0x0000000908097209 */ /* 0x001fe40007810000 */
[----:B------:R-:W-:Y:S02]  /*5280*/  ISETP.GT.AND P4, PT, R0, 0x18, PT ;  /* 0x000000180000780c */ /* 0x000fe40003f84270 */
[----:B------:R-:W-:Y:S01]  /*5290*/  FSEL R163, R163, -INF , P5 ;  /* 0xff800000a3a37808 */ /* 0x000fe20002800000 */
[----:B------:R-:W0:Y:S01]  /*52a0*/  SHFL.BFLY PT, R2, R9, 0x1, 0x1f ;  /* 0x0c201f0009027f89 */ /* 0x000e2200000e0000 */
[----:B------:R-:W-:Y:S01]  /*52b0*/  FMNMX.FTZ R14, R162, R13, !PT ;  /* 0x0000000da20e7209 */ /* 0x000fe20007810000 */
[----:B------:R-:W-:-:S02]  /*52c0*/  WARPGROUP.DEPBAR.LE gsb0, 0x0 ;  /* 0x00008000000079c5 */ /* 0x000fc40000010000 */
[----:B------:R-:W-:Y:S01]  /*52d0*/  ISETP.GT.AND P5, PT, R0, 0x19, PT ;  /* 0x000000190000780c */ /* 0x000fe20003fa4270 */
[----:B------:R-:W-:Y:S01]  /*52e0*/  WARPGROUP.ARRIVE ;  /* 0x00000000000079c5 */ /* 0x000fe20000000000 */
[----:B------:R-:W-:Y:S02]  /*52f0*/  FSEL R166, R166, -INF , P4 ;  /* 0xff800000a6a67808 */ /* 0x000fe40002000000 */
[----:B------:R-:W-:Y:S02]  /*5300*/  FMNMX.FTZ R15, R163, R14, !PT ;  /* 0x0000000ea30f7209 */ /* 0x000fe40007810000 */
[----:B------:R-:W-:Y:S01]  /*5310*/  ISETP.GT.AND P4, PT, R0, 0x20, PT ;  /* 0x000000200000780c */ /* 0x000fe20003f84270 */
[----:B------:R-:W-:Y:S01]  /*5320*/  QGMMA.64x256x32.F32.E4M3.E4M3 R24, R216, gdesc[UR4], R24, gsb0 ;  /* 0x03e00004d8187df3 */ /* 0x000fe20008000818 */
[----:B------:R-:W-:Y:S02]  /*5330*/  FSEL R167, R167, -INF , P5 ;  /* 0xff800000a7a77808 */ /* 0x000fe40002800000 */
[----:B------:R-:W-:-:S02]  /*5340*/  FMNMX.FTZ R20, R166, R15, !PT ;  /* 0x0000000fa6147209 */ /* 0x000fc40007810000 */
[----:B------:R-:W-:Y:S02]  /*5350*/  ISETP.GT.AND P5, PT, R0, 0x21, PT ;  /* 0x000000210000780c */ /* 0x000fe40003fa4270 */
[----:B------:R-:W-:Y:S02]  /*5360*/  FSEL R170, R170, -INF , P4 ;  /* 0xff800000aaaa7808 */ /* 0x000fe40002000000 */
[----:B------:R-:W-:Y:S02]  /*5370*/  FMNMX.FTZ R15, R167, R20, !PT ;  /* 0x00000014a70f7209 */ /* 0x000fe40007810000 */
[----:B------:R-:W-:Y:S02]  /*5380*/  ISETP.GT.AND P4, PT, R0, 0x28, PT ;  /* 0x000000280000780c */ /* 0x000fe40003f84270 */
[----:B0-----:R-:W-:Y:S02]  /*5390*/  FMNMX.FTZ R2, R9, R2, !PT ;  /* 0x0000000209027209 */ /* 0x001fe40007810000 */
[----:B------:R-:W-:-:S02]  /*53a0*/  FSEL R171, R171, -INF , P5 ;  /* 0xff800000abab7808 */ /* 0x000fc40002800000 */
[C---:B------:R-:W-:Y:S01]  /*53b0*/  FSETP.NEU.FTZ.AND P3, PT, R2.reuse, -INF , PT ;  /* 0xff8000000200780b */ /* 0x040fe20003f7d000 */
[----:B------:R-:W-:-:S01]  /*53c0*/  FFMA.FTZ R10, R2, R11, -8 ;  /* 0xc1000000020a7423 */ /* 0x000fc2000001000b */
[----:B------:R-:W-:Y:S02]  /*53d0*/  FMNMX.FTZ R20, R170, R15, !PT ;  /* 0x0000000faa147209 */ /* 0x000fe40007810000 */
[----:B------:R-:W-:Y:S02]  /*53e0*/  ISETP.GT.AND P5, PT, R0, 0x29, PT ;  /* 0x000000290000780c */ /* 0x000fe40003fa4270 */
[----:B------:R-:W-:Y:S02]  /*53f0*/  FSEL R8, R10, RZ, P3 ;  /* 0x000000ff0a087208 */ /* 0x000fe40001800000 */
[----:B------:R-:W-:Y:S02]  /*5400*/  FSEL R174, R174, -INF , P4 ;  /* 0xff800000aeae7808 */ /* 0x000fe40002000000 */
[----:B------:R-:W-:Y:S01]  /*5410*/  FMNMX.FTZ R21, R171, R20, !PT ;  /* 0x00000014ab157209 */ /* 0x000fe20007810000 */
[----:B------:R-:W-:-:S01]  /*5420*/  FFMA.FTZ R152, R152, UR39, -R8 ;  /* 0x0000002798987c23 */ /* 0x000fc20008010808 */
[----:B------:R-:W-:Y:S01]  /*5430*/  ISETP.GT.AND P4, PT, R0, 0x30, PT ;  /* 0x000000300000780c */ /* 0x000fe20003f84270 */
[----:B------:R-:W-:-:S01]  /*5440*/  FFMA.FTZ R10, R153, UR39, -R8 ;  /* 0x00000027990a7c23 */ /* 0x000fc20008010808 */
[----:B------:R-:W-:Y:S01]  /*5450*/  FSEL R175, R175, -INF , P5 ;  /* 0xff800000afaf7808 */ /* 0x000fe20002800000 */
[----:B------:R0:W-:Y:S01]  /*5460*/  MUFU.EX2 R9, R152 ;  /* 0x0000009800097308 */ /* 0x0001e20000000800 */
[----:B------:R-:W-:Y:S01]  /*5470*/  ISETP.GT.AND P5, PT, R0, 0x31, PT ;  /* 0x000000310000780c */ /* 0x000fe20003fa4270 */
[--C-:B------:R-:W-:Y:S01]  /*5480*/  FFMA.FTZ R12, R157, UR39, -R8.reuse ;  /* 0x000000279d0c7c23 */ /* 0x100fe20008010808 */
[----:B------:R-:W-:Y:S01]  /*5490*/  FSEL R178, R178, -INF , P4 ;  /* 0xff800000b2b27808 */ /* 0x000fe20002000000 */
[--C-:B------:R-:W-:Y:S01]  /*54a0*/  FFMA.FTZ R11, R156, UR39, -R8.reuse ;  /* 0x000000279c0b7c23 */ /* 0x100fe20008010808 */
[----:B------:R-:W-:Y:S01]  /*54b0*/  ISETP.GT.AND P4, PT, R0, 0x38, PT ;  /* 0x000000380000780c */ /* 0x000fe20003f84270 */
[--C-:B------:R-:W-:Y:S01]  /*54c0*/  FFMA.FTZ R160, R160, UR39, -R8.reuse ;  /* 0x00000027a0a07c23 */ /* 0x100fe20008010808 */
[----:B------:R-:W-:Y:S01]  /*54d0*/  FSEL R179, R179, -INF , P5 ;  /* 0xff800000b3b37808 */ /* 0x000fe20002800000 */
[--C-:B------:R-:W-:Y:S01]  /*54e0*/  FFMA.FTZ R14, R161, UR39, -R8.reuse ;  /* 0x00000027a10e7c23 */ /* 0x100fe20008010808 */
[----:B0-----:R-:W-:Y:S01]  /*54f0*/  FMNMX.FTZ R152, R174, R21, !PT ;  /* 0x00000015ae987209 */ /* 0x001fe20007810000 */
[----:B------:R-:W-:Y:S01]  /*5500*/  MUFU.EX2 R13, R160 ;  /* 0x000000a0000d7308 */ /* 0x000fe20000000800 */
[----:B------:R-:W-:Y:S01]  /*5510*/  ISETP.GT.AND P5, PT, R0, 0x39, PT ;  /* 0x000000390000780c */ /* 0x000fe20003fa4270 */
[--C-:B------:R-:W-:Y:S01]  /*5520*/  FFMA.FTZ R164, R164, UR39, -R8.reuse ;  /* 0x00000027a4a47c23 */ /* 0x100fe20008010808 */
[----:B------:R-:W-:Y:S01]  /*5530*/  FMNMX.FTZ R21, R175, R152, !PT ;  /* 0x00000098af157209 */ /* 0x000fe20007810000 */
[--C-:B------:R-:W-:Y:S01]  /*5540*/  FFMA.FTZ R20, R165, UR39, -R8.reuse ;  /* 0x00000027a5147c23 */ /* 0x100fe20008010808 */
[----:B------:R-:W-:Y:S01]  /*5550*/  FSEL R182, R182, -INF , P4 ;  /* 0xff800000b6b67808 */ /* 0x000fe20002000000 */
[--C-:B------:R-:W-:Y:S01]  /*5560*/  FFMA.FTZ R168, R168, UR39, -R8.reuse ;  /* 0x00000027a8a87c23 */ /* 0x100fe20008010808 */
[----:B------:R-:W-:Y:S01]  /*5570*/  FMNMX.FTZ R152, R178, R21, !PT ;  /* 0x00000015b2987209 */ /* 0x000fe20007810000 */
        /* <DEDUP_REMOVED lines=23> */
[----:B------:R-:W-:-:S01]  /*56f0*/  FFMA.FTZ R154, R173, UR39, -R8 ;  /* 0x00000027ad9a7c23 */ /* 0x000fc20008010808 */
[----:B------:R-:W-:Y:S01]  /*5700*/  ISETP.GT.AND P4, PT, R0, 0x50, PT ;  /* 0x000000500000780c */ /* 0x000fe20003f84270 */
[----:B------:R-:W-:-:S01]  /*5710*/  FFMA.FTZ R173, R193, UR39, -R8 ;  /* 0x00000027c1ad7c23 */ /* 0x000fc20008010808 */
[----:B------:R-:W-:Y:S01]  /*5720*/  FSEL R191, R191, -INF , P5 ;  /* 0xff800000bfbf7808 */ /* 0x000fe20002800000 */
[----:B------:R-:W-:Y:S01]  /*5730*/  IMAD.U32 R193, RZ, RZ, UR39 ;  /* 0x00000027ffc17e24 */ /* 0x000fe2000f8e00ff */
[----:B------:R-:W-:Y:S01]  /*5740*/  FMNMX.FTZ R156, R190, R157, !PT ;  /* 0x0000009dbe9c7209 */ /* 0x000fe20007810000 */
[----:B------:R0:W-:Y:S01]  /*5750*/  MUFU.EX2 R153, R172 ;  /* 0x000000ac00997308 */ /* 0x0001e20000000800 */
[----:B------:R-:W-:-:S02]  /*5760*/  ISETP.GT.AND P5, PT, R0, 0x51, PT ;  /* 0x000000510000780c */ /* 0x000fc40003fa4270 */
[----:B------:R-:W-:Y:S02]  /*5770*/  FSEL R194, R194, -INF , P4 ;  /* 0xff800000c2c27808 */ /* 0x000fe40002000000 */
[----:B------:R-:W-:Y:S01]  /*5780*/  FMNMX.FTZ R157, R191, R156, !PT ;  /* 0x0000009cbf9d7209 */ /* 0x000fe20007810000 */
[--C-:B------:R-:W-:Y:S01]  /*5790*/  FFMA.FTZ R156, R176, UR39, -R8.reuse ;  /* 0x00000027b09c7c23 */ /* 0x100fe20008010808 */
[----:B------:R-:W-:Y:S01]  /*57a0*/  ISETP.GT.AND P4, PT, R0, 0x58, PT ;  /* 0x000000580000780c */ /* 0x000fe20003f84270 */
[--C-:B------:R-:W-:Y:S01]  /*57b0*/  FFMA.FTZ R176, R196, UR39, -R8.reuse ;  /* 0x00000027c4b07c23 */ /* 0x100fe20008010808 */
[----:B------:R-:W-:Y:S01]  /*57c0*/  FSEL R195, R195, -INF , P5 ;  /* 0xff800000c3c37808 */ /* 0x000fe20002800000 */
[--C-:B0-----:R-:W-:Y:S01]  /*57d0*/  FFMA.FTZ R172, R192, UR39, -R8.reuse ;  /* 0x00000027c0ac7c23 */ /* 0x101fe20008010808 */
        /* <DEDUP_REMOVED lines=14> */
[----:B------:R-:W-:Y:S01]  /*58c0*/  ISETP.GT.AND P4, PT, R0, 0x68, PT ;  /* 0x000000680000780c */ /* 0x000fe20003f84270 */
[--C-:B------:R-:W-:Y:S01]  /*58d0*/  FFMA.FTZ R160, R180, UR39, -R8.reuse ;  /* 0x00000027b4a07c23 */ /* 0x100fe20008010808 */
[----:B------:R-:W-:Y:S01]  /*58e0*/  FSEL R203, R203, -INF , P5 ;  /* 0xff800000cbcb7808 */ /* 0x000fe20002800000 */
[----:B------:R-:W-:Y:S01]  /*58f0*/  FFMA.FTZ R180, R200, UR39, -R8 ;  /* 0x00000027c8b47c23 */ /* 0x000fe20008010808 */
        /* <DEDUP_REMOVED lines=12> */
[----:B------:R0:W-:Y:S01]  /*59c0*/  MUFU.EX2 R161, R181 ;  /* 0x000000b500a17308 */ /* 0x0001e20000000800 */
[----:B------:R-:W-:Y:S01]  /*59d0*/  ISETP.GT.AND P4, PT, R0, 0x78, PT ;  /* 0x000000780000780c */ /* 0x000fe20003f84270 */
[--C-:B------:R-:W-:Y:S01]  /*59e0*/  FFMA.FTZ R164, R184, UR39, -R8.reuse ;  /* 0x00000027b8a47c23 */ /* 0x100fe20008010808 */
[----:B------:R-:W-:Y:S01]  /*59f0*/  FSEL R211, R211, -INF , P5 ;  /* 0xff800000d3d37808 */ /* 0x000fe20002800000 */
[--C-:B------:R-:W-:Y:S01]  /*5a00*/  FFMA.FTZ R184, R204, UR39, -R8.reuse ;  /* 0x00000027ccb87c23 */ /* 0x100fe20008010808 */
[----:B------:R-:W-:Y:S02]  /*5a10*/  FMNMX.FTZ R168, R210, R165, !PT ;  /* 0x000000a5d2a87209 */ /* 0x000fe40007810000 */
[----:B------:R-:W-:Y:S01]  /*5a20*/  ISETP.GT.AND P5, PT, R0, 0x79, PT ;  /* 0x000000790000780c */ /* 0x000fe20003fa4270 */
[----:B------:R-:W-:Y:S01]  /*5a30*/  MUFU.EX2 R152, R152 ;  /* 0x0000009800987308 */ /* 0x000fe20000000800 */
[----:B------:R-:W-:Y:S01]  /*5a40*/  FSEL R214, R214, -INF , P4 ;  /* 0xff800000d6d67808 */ /* 0x000fe20002000000 */
[--C-:B0-----:R-:W-:Y:S01]  /*5a50*/  FFMA.FTZ R181, R201, UR39, -R8.reuse ;  /* 0x00000027c9b57c23 */ /* 0x101fe20008010808 */
[----:B------:R-:W-:Y:S01]  /*5a60*/  FMNMX.FTZ R165, R211, R168, !PT ;  /* 0x000000a8d3a57209 */ /* 0x000fe20007810000 */
[--C-:B------:R-:W-:Y:S01]  /*5a70*/  FFMA.FTZ R168, R188, UR39, -R8.reuse ;  /* 0x00000027bca87c23 */ /* 0x100fe20008010808 */
[----:B------:R-:W-:Y:S01]  /*5a80*/  FSEL R215, R215, -INF , P5 ;  /* 0xff800000d7d77808 */ /* 0x000fe20002800000 */
[----:B------:R-:W-:Y:S01]  /*5a90*/  FFMA.FTZ R188, R208, UR39, -R8 ;  /* 0x00000027d0bc7c23 */ /* 0x000fe20008010808 */
[----:B------:R-:W-:Y:S01]  /*5aa0*/  FMNMX.FTZ R0, R214, R165, !PT ;  /* 0x000000a5d6007209 */ /* 0x000fe20007810000 */
[----:B------:R-:W-:Y:S01]  /*5ab0*/  MUFU.EX2 R154, R154 ;  /* 0x0000009a009a7308 */ /* 0x000fe20000000800 */
[----:B------:R-:W-:-:S02]  /*5ac0*/  FSEL R200, R2, RZ, P3 ;  /* 0x000000ff02c87208 */ /* 0x000fc40001800000 */
        /* <DEDUP_REMOVED lines=110> */
[----:B------:R-:W-:-:S05]  /*61b0*/  FADD.FTZ R204, R172, R203 ;  /* 0x000000cbaccc7221 */ /* 0x000fca0000010000 */
        /* <DEDUP_REMOVED lines=14> */
[----:B--2---:R-:W-:Y:S02]  /*62a0*/  @!P1 VIADD R3, R207, 0x38840 ;  /* 0x00038840cf039836 */ /* 0x004fe40000000000 */
[----:B-1----:R-:W-:-:S01]  /*62b0*/  FADD.FTZ R205, R173, R204 ;  /* 0x000000ccadcd7221 */ /* 0x002fc20000010000 */
[----:B------:R-:W-:-:S02]  /*62c0*/  FFMA.FTZ R204, R211, UR39, -R8 ;  /* 0x00000027d3cc7c23 */ /* 0x000fc40008010808 */
[----:B------:R-:W-:Y:S01]  /*62d0*/  @!P1 PRMT R3, RZ, 0x654, R3 ;  /* 0x00000654ff039816 */ /* 0x000fe20000000003 */
[----:B------:R-:W0:Y:S03]  /*62e0*/  MUFU.EX2 R176, R176 ;  /* 0x000000b000b07308 */ /* 0x000e260000000800 */
[----:B------:R1:W-:Y:S05]  /*62f0*/  @!P1 SYNCS.ARRIVE.TRANS64.RED.A1T0 RZ, [R3+URZ], RZ ;  /* 0x000000ff03ff99a7 */ /* 0x0003ea000810043f */
[----:B------:R-:W2:Y:S01]  /*6300*/  MUFU.EX2 R195, R195 ;  /* 0x000000c300c37308 */ /* 0x000ea20000000800 */
[----:B---3--:R-:W-:-:S07]  /*6310*/  FADD.FTZ R4, R194, R203 ;  /* 0x000000cbc2047221 */ /* 0x008fce0000010000 */
[----:B------:R-:W3:Y:S01]  /*6320*/  MUFU.EX2 R198, R198 ;  /* 0x000000c600c67308 */ /* 0x000ee20000000800 */
[----:B0-----:R-:W-:-:S04]  /*6330*/  FADD.FTZ R206, R176, R205 ;  /* 0x000000cdb0ce7221 */ /* 0x001fc80000010000 */
[----:B------:R-:W-:-:S03]  /*6340*/  FADD.FTZ R205, R177, R206 ;  /* 0x000000ceb1cd7221 */ /* 0x000fc60000010000 */
[----:B------:R-:W0:Y:S01]  /*6350*/  MUFU.EX2 R180, R180 ;  /* 0x000000b400b47308 */ /* 0x000e220000000800 */
[----:B--2---:R-:W-:-:S07]  /*6360*/  FADD.FTZ R203, R195, R4 ;  /* 0x00000004c3cb7221 */ /* 0x004fce0000010000 */
[----:B------:R-:W2:Y:S01]  /*6370*/  MUFU.EX2 R197, R197 ;  /* 0x000000c500c57308 */ /* 0x000ea20000000800 */
[----:B---3--:R-:W-:-:S01]  /*6380*/  FADD.FTZ R4, R198, R203 ;  /* 0x000000cbc6047221 */ /* 0x008fc20000010000 */
[--C-:B------:R-:W-:Y:S01]  /*6390*/  FFMA.FTZ R203, R214, UR39, -R8.reuse ;  /* 0x00000027d6cb7c23 */ /* 0x100fe20008010808 */
[----:B------:R-:W-:-:S05]  /*63a0*/  FFMA.FTZ R8, R215, UR39, -R8 ;  /* 0x00000027d7087c23 */ /* 0x000fca0008010808 */
[----:B------:R-:W3:Y:S01]  /*63b0*/  MUFU.EX2 R181, R181 ;  /* 0x000000b500b57308 */ /* 0x000ee20000000800 */
[----:B0-----:R-:W-:-:S07]  /*63c0*/  FADD.FTZ R206, R180, R205 ;  /* 0x000000cdb4ce7221 */ /* 0x001fce0000010000 */
[----:B------:R-:W0:Y:S01]  /*63d0*/  MUFU.EX2 R200, R200 ;  /* 0x000000c800c87308 */ /* 0x000e220000000800 */
[----:B--2---:R-:W-:-:S07]  /*63e0*/  FADD.FTZ R205, R197, R4 ;  /* 0x00000004c5cd7221 */ /* 0x004fce0000010000 */
[----:B------:R-:W2:Y:S01]  /*63f0*/  MUFU.EX2 R184, R184 ;  /* 0x000000b800b87308 */ /* 0x000ea20000000800 */
[----:B---3--:R-:W-:-:S07]  /*6400*/  FADD.FTZ R207, R181, R206 ;  /* 0x000000ceb5cf7221 */ /* 0x008fce0000010000 */
[----:B------:R-:W3:Y:S01]  /*6410*/  MUFU.EX2 R199, R199 ;  /* 0x000000c700c77308 */ /* 0x000ee20000000800 */
[----:B0-----:R-:W-:-:S07]  /*6420*/  FADD.FTZ R4, R200, R205 ;  /* 0x000000cdc8047221 */ /* 0x001fce0000010000 */
[----:B------:R-:W1:Y:S01]  /*6430*/  MUFU.EX2 R185, R185 ;  /* 0x000000b900b97308 */ /* 0x000e620000000800 */
[----:B--2---:R-:W-:-:S07]  /*6440*/  FADD.FTZ R206, R184, R207 ;  /* 0x000000cfb8ce7221 */ /* 0x004fce0000010000 */
        /* <DEDUP_REMOVED lines=22> */
.L_x_2155:
        /* <DEDUP_REMOVED lines=172> */
.L_x_2146:
[----:B------:R-:W-:-:S13]  /*7070*/  ISETP.LE.AND P2, PT, RZ, UR56, PT ;  /* 0x00000038ff007c0c */ /* 0x000fda000bf43270 */
[----:B------:R-:W-:Y:S05]  /*7080*/  @!P2 BRA `(.L_x_2157) ;  /* 0x0000002000c0a947 */ /* 0x000fea0003800000 */
[----:B------:R-:W-:Y:S01]  /*7090*/  IMAD.MOV.U32 R7, RZ, RZ, R0 ;  /* 0x000000ffff077224 */ /* 0x000fe200078e0000 */
[----:B------:R-:W-:Y:S01]  /*70a0*/  UMOV UR53, UR45 ;  /* 0x0000002d00357c82 */ /* 0x000fe20008000000 */
[----:B------:R-:W-:Y:S01]  /*70b0*/  IMAD.MOV.U32 R5, RZ, RZ, R2 ;  /* 0x000000ffff057224 */ /* 0x000fe200078e0002 */
[----:B------:R-:W-:-:S06]  /*70c0*/  UMOV UR52, UR54 ;  /* 0x0000003600347c82 */ /* 0x000fcc0008000000 */
.L_x_2167:
        /* <DEDUP_REMOVED lines=9> */
.L_x_2159:
[----:B------:R-:W-:Y:S01]  /*7160*/  ULEA UR6, UR54, UR41, 0x3 ;  /* 0x0000002936067291 */ /* 0x000fe2000f8e183f */
[----:B------:R-:W-:-:S05]  /*7170*/  IMAD.U32 R0, RZ, RZ, UR45 ;  /* 0x0000002dff007e24 */ /* 0x000fca000f8e00ff */
[----:B------:R-:W-:-:S04]  /*7180*/  SHF.L.U32 R0, R0, 0x1f, RZ ;  /* 0x0000001f00007819 */ /* 0x000fc800000006ff */
[----:B------:R0:W1:Y:S01]  /*7190*/  SYNCS.PHASECHK.TRANS64.TRYWAIT P2, [UR6+0x38830], R0 ;  /* 0x03883000ff0075a7 */ /* 0x0000620008040146 */
[----:B------:R-:W-:Y:S05]  /*71a0*/  @!P0 BRA `(.L_x_2160) ;  /* 0x0000000000048947 */ /* 0x000fea0003800000 */
[----:B------:R-:W-:Y:S01]  /*71b0*/  BPT.TRAP 0x1 ;  /* 0x000000040000795c */ /* 0x000fe20000300000 */
.L_x_2160:
[----:B-1----:R-:W-:Y:S05]  /*71c0*/  @P2 BRA `(.L_x_2158) ;  /* 0x0000000000082947 */ /* 0x002fea0003800000 */
[----:B------:R-:W1:Y:S02]  /*71d0*/  SYNCS.PHASECHK.TRANS64.TRYWAIT P2, [UR6+0x38830], R0 ;  /* 0x03883000ff0075a7 */ /* 0x000e640008040146 */
[----:B-1----:R-:W-:Y:S05]  /*71e0*/  @!P2 BRA `(.L_x_2161) ;  /* 0x000000d0009ca947 */ /* 0x002fea0003800000 */
.L_x_2158:
        /* <DEDUP_REMOVED lines=47> */
.L_x_2163:
[----:B------:R-:W-:Y:S01]  /*74e0*/  ULEA UR6, UR52, UR41, 0x3 ;  /* 0x0000002934067291 */ /* 0x000fe2000f8e183f */
[----:B------:R-:W-:-:S05]  /*74f0*/  IMAD.U32 R0, RZ, RZ, UR53 ;  /* 0x00000035ff007e24 */ /* 0x000fca000f8e00ff */
[----:B------:R-:W-:-:S04]  /*7500*/  SHF.L.U32 R0, R0, 0x1f, RZ ;  /* 0x0000001f00007819 */ /* 0x000fc800000006ff */
[----:B------:R0:W1:Y:S01]  /*7510*/  SYNCS.PHASECHK.TRANS64.TRYWAIT P2, [UR6+0x38850], R0 ;  /* 0x03885000ff0075a7 */ /* 0x0000620008040146 */
[----:B------:R-:W-:Y:S05]  /*7520*/  @!P0 BRA `(.L_x_2164) ;  /* 0x0000000000048947 */ /* 0x000fea0003800000 */
[----:B------:R-:W-:Y:S01]  /*7530*/  BPT.TRAP 0x1 ;  /* 0x000000040000795c */ /* 0x000fe20000300000 */
.L_x_2164:
[----:B-1----:R-:W-:Y:S05]  /*7540*/  @P2 BRA `(.L_x_2162) ;  /* 0x0000000000082947 */ /* 0x002fea0003800000 */
[----:B------:R-:W1:Y:S02]  /*7550*/  SYNCS.PHASECHK.TRANS64.TRYWAIT P2, [UR6+0x38850], R0 ;  /* 0x03885000ff0075a7 */ /* 0x000e640008040146 */
[----:B-1----:R-:W-:Y:S05]  /*7560*/  @!P2 BRA `(.L_x_2165) ;  /* 0x000000cc00d4a947 */ /* 0x002fea0003800000 */
.L_x_2162:
        /* <DEDUP_REMOVED lines=310> */
.L_x_2166:
        /* <DEDUP_REMOVED lines=172> */
.L_x_2157:
[----:B------:R-:W-:Y:S06]  /*9390*/  BAR.ARV 0x8, 0x180 ;  /* 0x0206000000007b1d */ /* 0x000fec0000002000 */
[----:B------:R-:W-:Y:S05]  /*93a0*/  @!P0 BRA `(.L_x_2168) ;  /* 0x0000000000048947 */ /* 0x000fea0003800000 */
[----:B------:R-:W-:Y:S01]  /*93b0*/  BPT.TRAP 0x1 ;  /* 0x000000040000795c */ /* 0x000fe20000300000 */
.L_x_2168:
[----:B------:R-:W-:Y:S01]  /*93c0*/  ULEA UR16, UR54, UR41, 0x3 ;  /* 0x0000002936107291 */ /* 0x000fe2000f8e183f */
[----:B------:R-:W-:-:S05]  /*93d0*/  IMAD.U32 R5, RZ, RZ, UR45 ;  /* 0x0000002dff057e24 */ /* 0x000fca000f8e00ff */
[----:B------:R-:W-:-:S04]  /*93e0*/  SHF.L.U32 R5, R5, 0x1f, RZ ;  /* 0x0000001f05057819 */ /* 0x000fc800000006ff */
[----:B------:R0:W1:Y:S01]  /*93f0*/  SYNCS.PHASECHK.TRANS64.TRYWAIT P1, [UR16+0x38850], R5 ;  /* 0x03885005ff0075a7 */ /* 0x0000620008020150 */
[----:B------:R-:W-:Y:S05]  /*9400*/  @!P0 BRA `(.L_x_2169) ;  /* 0x0000000000048947 */ /* 0x000fea0003800000 */
[----:B------:R-:W-:Y:S01]  /*9410*/  BPT.TRAP 0x1 ;  /* 0x000000040000795c */ /* 0x000fe20000300000 */
.L_x_2169:
[----:B-1----:R-:W-:Y:S05]  /*9420*/  @P1 BRA `(.L_x_2170) ;  /* 0x0000000000081947 */ /* 0x002fea0003800000 */
[----:B------:R-:W1:Y:S02]  /*9430*/  SYNCS.PHASECHK.TRANS64.TRYWAIT P1, [UR16+0x38850], R5 ;  /* 0x03885005ff0075a7 */ /* 0x000e640008020150 */
[----:B-1----:R-:W-:Y:S05]  /*9440*/  @!P1 BRA `(.L_x_2171) ;  /* 0x000000b000349947 */ /* 0x002fea0003800000 */
.L_x_2170:
        /* <DEDUP_REMOVED lines=14> */
[----:B------:R-:W-:Y:S01]  /*9530*/  UMOV UR6, UR10 ;  /* 0x0000000a00067c82 */ /* 0x000fe20008000000 */
[----:B------:R-:W-:Y:S01]  /*9540*/  @UP0 UIMAD UR8, UR36, UR12, URZ ;  /* 0x0000000c240802a4 */ /* 0x000fe2000f8e023f */
[----:B------:R-:W-:Y:S01]  /*9550*/  QGMMA.64x256x32.F32.E4M3.E4M3 R24, R228, gdesc[UR4], R24, gsb0 ;  /* 0x03e00004e4187df3 */ /* 0x000fe20008000818 */
[----:B------:R-:W-:Y:S01]  /*9560*/  UIADD3 UR6, UR10, 0x2, URZ ;  /* 0x000000020a067890 */ /* 0x000fe2000fffe03f */
[----:B------:R-:W-:Y:S01]  /*9570*/  UMOV UR7, 0x40000040 ;  /* 0x4000004000077882 */ /* 0x000fe20000000000 */
[----:B------:R-:W-:Y:S02]  /*9580*/  @UP0 UIMAD UR8, UR42, UR13, UR8 ;  /* 0x0000000d2a0802a4 */ /* 0x000fe4000f8e0208 */
[----:B------:R-:W-:Y:S01]  /*9590*/  @UP0 USHF.R.S32.HI UR9, URZ, 0x1f, UR48 ;  /* 0x0000001f3f090899 */ /* 0x000fe20008011430 */
[----:B------:R-:W-:Y:S01]  /*95a0*/  @UP0 ULDC.64 UR14, c[0x0][0x9d0] ;  /* 0x00027400000e0ab9 */ /* 0x000fe20000000a00 */
[----:B------:R-:W-:-:S02]  /*95b0*/  WARPGROUP.DEPBAR.LE gsb0, 0x0 ;  /* 0x00008000000079c5 */ /* 0x000fc40000010000 */
[----:B------:R-:W-:-:S15]  /*95c0*/  WARPGROUP.ARRIVE ;  /* 0x00000000000079c5 */ /* 0x000fde0000000000 */
[----:B------:R-:W-:-:S04]  /*95d0*/  NOP ;  /* 0x0000000000007918 */ /* 0x000fc80000000000 */
[----:B------:R-:W-:Y:S01]  /*95e0*/  QGMMA.64x256x32.F32.E4M3.E4M3 R24, R224, gdesc[UR4], R24, gsb0 ;  /* 0x03e00004e0187df3 */ /* 0x000fe20008000818 */
[----:B------:R-:W-:-:S04]  /*95f0*/  @UP0 UIMAD.WIDE.U32 UR6, UR42, UR12, URZ ;  /* 0x0000000c2a0602a5 */ /* 0x000fc8000f8e003f */
[----:B------:R-:W-:Y:S02]  /*9600*/  @UP0 UIADD3 UR7, UR7, UR8, URZ ;  /* 0x0000000807070290 */ /* 0x000fe4000fffe03f */
[----:B------:R-:W-:-:S04]  /*9610*/  @UP0 UIMAD UR8, UR9, UR14, URZ ;  /* 0x0000000e090802a4 */ /* 0x000fc8000f8e023f */
[----:B------:R-:W-:Y:S02]  /*9620*/  @UP0 UIMAD UR12, UR48, UR15, UR8 ;  /* 0x0000000f300c02a4 */ /* 0x000fe4000f8e0208 */
[----:B------:R-:W-:-:S03]  /*9630*/  @UP0 UIMAD.WIDE.U32 UR8, UR48, UR14, UR6 ;  /* 0x0000000e300802a5 */ /* 0x000fc6000f8e0006 */
[----:B------:R-:W-:Y:S01]  /*9640*/  UMOV UR6, UR11 ;  /* 0x0000000b00067c82 */ /* 0x000fe20008000000 */
[----:B------:R-:W-:Y:S01]  /*9650*/  UMOV UR7, 0x40000040 ;  /* 0x4000004000077882 */ /* 0x000fe20000000000 */
[----:B------:R-:W-:Y:S02]  /*9660*/  @UP0 UIADD3 UR9, UR9, UR12, URZ ;  /* 0x0000000c09090290 */ /* 0x000fe4000fffe03f */
[----:B------:R-:W-:-:S04]  /*9670*/  @UP0 ULEA UR4, UP1, UR8, UR4, 0x2 ;  /* 0x0000000408040291 */ /* 0x000fc8000f82103f */
[----:B------:R-:W-:Y:S02]  /*9680*/  @UP0 ULEA.HI.X UR5, UR8, UR5, UR9, 0x2, UP1 ;  /* 0x0000000508050291 */ /* 0x000fe400088f1409 */
[----:B------:R-:W-:-:S04]  /*9690*/  IMAD.U32 R6, RZ, RZ, UR4 ;  /* 0x00000004ff067e24 */ /* 0x000fc8000f8e00ff */
[----:B------:R-:W-:-:S05]  /*96a0*/  IMAD.U32 R7, RZ, RZ, UR5 ;  /* 0x00000005ff077e24 */ /* 0x000fca000f8e00ff */
[----:B------:R0:W2:Y:S01]  /*96b0*/  @P1 LDG.E R5, desc[UR50][R6.64] ;  /* 0x0000003206051981 */ /* 0x0000a2000c1e1900 */
[----:B------:R-:W-:Y:S01]  /*96c0*/  UIADD3 UR10, UR10, 0x6, URZ ;  /* 0x000000060a0a7890 */ /* 0x000fe2000fffe03f */
[----:B------:R-:W-:Y:S01]  /*96d0*/  UMOV UR11, 0x40000040 ;  /* 0x40000040000b7882 */ /* 0x000fe20000000000 */
[----:B------:R-:W-:Y:S02]  /*96e0*/  WARPGROUP.DEPBAR.LE gsb0, 0x0 ;  /* 0x00008000000079c5 */ /* 0x000fe40000010000 */
[----:B------:R-:W-:-:S06]  /*96f0*/  WARPGROUP.ARRIVE ;  /* 0x00000000000079c5 */ /* 0x000fcc0000000000 */
[----:B------:R-:W-:Y:S01]  /*9700*/  QGMMA.64x256x32.F32.E4M3.E4M3 R24, R220, gdesc[UR4], R24, gsb0 ;  /* 0x03e00004dc187df3 */ /* 0x000fe20008000818 */
        /* <DEDUP_REMOVED lines=20> */
[----:B------:R-:W-:-:S02]  /*9850*/  IMAD.U32 R14, RZ, RZ, UR39 ;  /* 0x00000027ff0e7e24 */ /* 0x000fc4000f8e00ff */
[----:B------:R-:W-:Y:S02]  /*9860*/  IMAD.U32 R7, RZ, RZ, UR39 ;  /* 0x00000027ff077e24 */ /* 0x000fe4000f8e00ff */
[----:B0-----:R-:W-:Y:S01]  /*9870*/  @P3 FMUL.FTZ R9, R9, 0.69314718246459960938 ;  /* 0x3f31721809093820 */ /* 0x001fe20000410000 */
[----:B------:R-:W-:Y:S01]  /*9880*/  @P3 FMUL.FTZ R12, R14, 0.69314718246459960938 ;  /* 0x3f3172180e0c3820 */ /* 0x000fe20000410000 */
[----:B------:R-:W-:Y:S02]  /*9890*/  WARPGROUP.DEPBAR.LE gsb0, 0x0 ;  /* 0x00008000000079c5 */ /* 0x000fe40000010000 */
[----:B------:R-:W-:-:S06]  /*98a0*/  WARPGROUP.ARRIVE ;  /* 0x00000000000079c5 */ /* 0x000fcc0000000000 */
[----:B------:R-:W-:Y:S01]  /*98b0*/  QGMMA.64x256x32.F32.E4M3.E4M3 R24, R216, gdesc[UR8], R24, gsb0 ;  /* 0x03e00008d8187df3 */ /* 0x000fe20008000818 */
[----:B------:R-:W-:Y:S01]  /*98c0*/  @P2 FMUL.FTZ R7, R7, 0.69314718246459960938 ;  /* 0x3f31721807072820 */ /* 0x000fe20000410000 */
[----:B-1----:R-:W-:Y:S01]  /*98d0*/  @P2 FMUL.FTZ R8, R8, 0.69314718246459960938 ;  /* 0x3f31721808082820 */ /* 0x002fe20000410000 */
        /* <DEDUP_REMOVED lines=9> */
.L_x_2172:
        /* <DEDUP_REMOVED lines=138> */
.L_x_2139:
        /* <DEDUP_REMOVED lines=85> */
[----:B------:R-:W-:Y:S02]  /*a760*/  SEL R87, R21, R20, P0 ;  /* 0x0000001415577207 */ /* 0x000fe40000000000 */
[----:B------:R-:W-:-:S02]  /*a770*/  SEL R15, R20, R21, P0 ;  /* 0x00000015140f7207 */ /* 0x000fc40000000000 */
        /* <DEDUP_REMOVED lines=20> */
[----:B------:R-:W-:Y:S02]  /*a8c0*/  F2FP.BF16.F32.PACK_AB R42, R119, R42 ;  /* 0x0000002a772a723e */ /* 0x000fe400000010ff */
[----:B------:R-:W-:Y:S02]  /*a8d0*/  F2FP.BF16.F32.PACK_AB R137, R100, R137 ;  /* 0x000000896489723e */ /* 0x000fe400000010ff */
        /* <DEDUP_REMOVED lines=9> */
[----:B------:R-:W-:Y:S01]  /*a970*/  SEL R64, R62, R63, P0 ;  /* 0x0000003f3e407207 */ /* 0x000fe20000000000 */
[--C-:B------:R-:W-:Y:S01]  /*a980*/  IMAD.X R63, RZ, RZ, R57.reuse, P2 ;  /* 0x000000ffff3f7224 */ /* 0x100fe200010e0639 */
[----:B------:R-:W-:Y:S02]  /*a990*/  SEL R125, R59, R58, P0 ;  /* 0x0000003a3b7d7207 */ /* 0x000fe40000000000 */
[----:B------:R-:W-:Y:S01]  /*a9a0*/  SEL R66, R58, R59, P0 ;  /* 0x0000003b3a427207 */ /* 0x000fe20000000000 */
[----:B------:R-:W-:Y:S01]  /*a9b0*/  IMAD.X R59, RZ, RZ, R57, P3 ;  /* 0x000000ffff3b7224 */ /* 0x000fe200018e0639 */
[----:B------:R-:W-:Y:S02]  /*a9c0*/  F2FP.BF16.F32.PACK_AB R128, R93, R128 ;  /* 0x000000805d80723e */ /* 0x000fe400000010ff */
[----:B------:R-:W-:Y:S02]  /*a9d0*/  F2FP.BF16.F32.PACK_AB R129, R92, R129 ;  /* 0x000000815c81723e */ /* 0x000fe400000010ff */
[----:B------:R-:W-:-:S02]  /*a9e0*/  SEL R89, R29, R28, P0 ;  /* 0x0000001c1d597207 */ /* 0x000fc40000000000 */
[----:B------:R-:W-:Y:S02]  /*a9f0*/  SEL R20, R28, R29, P0 ;  /* 0x0000001d1c147207 */ /* 0x000fe40000000000 */
[----:B------:R-:W-:Y:S02]  /*aa00*/  SEL R139, R27, R26, P0 ;  /* 0x0000001a1b8b7207 */ /* 0x000fe40000000000 */
[----:B------:R-:W-:Y:S02]  /*aa10*/  SEL R76, R26, R27, P0 ;  /* 0x0000001b1a4c7207 */ /* 0x000fe40000000000 */
[----:B------:R-:W-:Y:S02]  /*aa20*/  LOP3.LUT R5, R56, 0x380, RZ, 0xc0, !PT ;  /* 0x0000038038057812 */ /* 0x000fe400078ec0ff */
        /* <DEDUP_REMOVED lines=9> */
[C---:B------:R-:W-:Y:S02]  /*aac0*/  IADD3 R147, P1, R56.reuse, 0x4040, RZ ;  /* 0x0000404038937810 */ /* 0x040fe40007f3e0ff */
[C---:B------:R-:W-:Y:S01]  /*aad0*/  IADD3 R149, P2, R56.reuse, 0x4060, RZ ;  /* 0x0000406038957810 */ /* 0x040fe20007f5e0ff */
[----:B------:R-:W-:Y:S01]  /*aae0*/  IMAD.X R49, RZ, RZ, R57, P6 ;  /* 0x000000ffff317224 */ /* 0x000fe200030e0639 */
[C---:B------:R-:W-:Y:S02]  /*aaf0*/  IADD3 R151, P3, R56.reuse, 0x8000, RZ ;  /* 0x0000800038977810 */ /* 0x040fe40007f7e0ff */
[----:B------:R-:W-:Y:S02]  /*ab00*/  IADD3 R28, P4, R56, 0x8020, RZ ;  /* 0x00008020381c7810 */ /* 0x000fe40007f9e0ff */
[----:B------:R-:W-:-:S02]  /*ab10*/  F2FP.BF16.F32.PACK_AB R154, R154, R155 ;  /* 0x0000009b9a9a723e */ /* 0x000fc400000010ff */
[----:B------:R-:W-:Y:S02]  /*ab20*/  F2FP.BF16.F32.PACK_AB R153, R152, R153 ;  /* 0x000000999899723e */ /* 0x000fe400000010ff */
        /* <DEDUP_REMOVED lines=10> */
[----:B------:R-:W-:-:S02]  /*abd0*/  SHF.R.U64 R5, R5, 0x3, RZ ;  /* 0x0000000305057819 */ /* 0x000fc400000012ff */
        /* <DEDUP_REMOVED lines=17> */
[----:B------:R-:W-:-:S02]  /*acf0*/  LOP3.LUT R8, R10, 0x380, RZ, 0xc0, !PT ;  /* 0x000003800a087812 */ /* 0x000fc400078ec0ff */
[----:B------:R-:W-:Y:S02]  /*ad00*/  SEL R111, R154, R153, P0 ;  /* 0x000000999a6f7207 */ /* 0x000fe40000000000 */
[----:B------:R-:W-:Y:S02]  /*ad10*/  SEL R78, R153, R154, P0 ;  /* 0x0000009a994e7207 */ /* 0x000fe40000000000 */
[----:B------:R-:W-:Y:S02]  /*ad20*/  LOP3.LUT R24, R143, 0x380, RZ, 0xc0, !PT ;  /* 0x000003808f187812 */ /* 0x000fe400078ec0ff */
[C---:B------:R-:W-:Y:S02]  /*ad30*/  IADD3 R153, P5, R56.reuse, 0x8040, RZ ;  /* 0x0000804038997810 */ /* 0x040fe40007fbe0ff */
[C---:B------:R-:W-:Y:S02]  /*ad40*/  IADD3 R155, P6, R56.reuse, 0x8060, RZ ;  /* 0x00008060389b7810 */ /* 0x040fe40007fde0ff */
[C---:B------:R-:W-:Y:S01]  /*ad50*/  IADD3 R157, P1, R56.reuse, 0xc000, RZ ;  /* 0x0000c000389d7810 */ /* 0x040fe20007f3e0ff */
[--C-:B------:R-:W-:Y:S01]  /*ad60*/  IMAD.X R41, RZ, RZ, R57.reuse, P5 ;  /* 0x000000ffff297224 */ /* 0x100fe200028e0639 */
[C---:B------:R-:W-:Y:S01]  /*ad70*/  IADD3 R82, P2, R56.reuse, 0xc020, RZ ;  /* 0x0000c02038527810 */ /* 0x040fe20007f5e0ff */
[--C-:B------:R-:W-:Y:S01]  /*ad80*/  IMAD.X R29, RZ, RZ, R57.reuse, P6 ;  /* 0x000000ffff1d7224 */ /* 0x100fe200030e0639 */
[C---:B------:R-:W-:Y:S01]  /*ad90*/  IADD3 R159, P3, R56.reuse, 0xc040, RZ ;  /* 0x0000c040389f7810 */ /* 0x040fe20007f7e0ff */
[--C-:B------:R-:W-:Y:S01]  /*ada0*/  IMAD.X R27, RZ, RZ, R57.reuse, P1 ;  /* 0x000000ffff1b7224 */ /* 0x100fe200008e0639 */
[----:B------:R-:W-:Y:S01]  /*adb0*/  IADD3 R161, P4, R56, 0xc060, RZ ;  /* 0x0000c06038a17810 */ /* 0x000fe20007f9e0ff */
[--C-:B------:R-:W-:Y:S01]  /*adc0*/  IMAD.X R25, RZ, RZ, R57.reuse, P2 ;  /* 0x000000ffff197224 */ /* 0x100fe200010e0639 */
[----:B------:R-:W-:Y:S01]  /*add0*/  LOP3.LUT R56, R5, R56, RZ, 0x3c, !PT ;  /* 0x0000003805387212 */ /* 0x000fe200078e3cff */
[----:B--2---:R-:W-:Y:S01]  /*ade0*/  SHFL.IDX PT, R81, R81, R12, 0x1c1f ;  /* 0x001c1f0c51517589 */ /* 0x004fe200000e0000 */
[----:B------:R-:W-:Y:S01]  /*adf0*/  SHF.R.U64 R5, R8, 0x3, RZ ;  /* 0x0000000308057819 */ /* 0x000fe200000012ff */
[--C-:B------:R-:W-:Y:S01]  /*ae00*/  IMAD.X R11, RZ, RZ, R57.reuse, P3 ;  /* 0x000000ffff0b7224 */ /* 0x100fe200018e0639 */
[----:B------:R-:W-:Y:S01]  /*ae10*/  LOP3.LUT R2, R141, 0x380, RZ, 0xc0, !PT ;  /* 0x000003808d027812 */ /* 0x000fe200078ec0ff */
[----:B------:R-:W-:Y:S01]  /*ae20*/  SHFL.IDX PT, R111, R111, R12, 0x1c1f ;  /* 0x001c1f0c6f6f7589 */ /* 0x000fe200000e0000 */
[----:B------:R-:W-:Y:S01]  /*ae30*/  SHF.R.U64 R8, R24, 0x3, RZ ;  /* 0x0000000318087819 */ /* 0x000fe200000012ff */
[----:B------:R-:W-:Y:S01]  /*ae40*/  IMAD.X R9, RZ, RZ, R57, P4 ;  /* 0x000000ffff097224 */ /* 0x000fe200020e0639 */
[----:B------:R-:W-:Y:S01]  /*ae50*/  SHF.R.U64 R2, R2, 0x3, RZ ;  /* 0x0000000302027819 */ /* 0x000fe200000012ff */
[----:B------:R-:W-:Y:S01]  /*ae60*/  SHFL.IDX PT, R119, R119, R12, 0x1c1f ;  /* 0x001c1f0c77777589 */ /* 0x000fe200000e0000 */
[----:B------:R-:W-:-:S02]  /*ae70*/  LOP3.LUT R52, R8, R143, RZ, 0x3c, !PT ;  /* 0x0000008f08347212 */ /* 0x000fc400078e3cff */
[----:B------:R-:W-:Y:S01]  /*ae80*/  LOP3.LUT R8, R147, 0x380, RZ, 0xc0, !PT ;  /* 0x0000038093087812 */ /* 0x000fe200078ec0ff */
[----:B------:R-:W-:Y:S01]  /*ae90*/  SHFL.IDX PT, R77, R77, R12, 0x1c1f ;  /* 0x001c1f0c4d4d7589 */ /* 0x000fe200000e0000 */
[----:B------:R-:W-:Y:S02]  /*aea0*/  LOP3.LUT R62, R2, R141, RZ, 0x3c, !PT ;  /* 0x0000008d023e7212 */ /* 0x000fe400078e3cff */
[----:B------:R-:W-:Y:S01]  /*aeb0*/  LOP3.LUT R2, R145, 0x380, RZ, 0xc0, !PT ;  /* 0x0000038091027812 */ /* 0x000fe200078ec0ff */
[----:B------:R-:W-:Y:S01]  /*aec0*/  SHFL.IDX PT, R79, R79, R12, 0x1c1f ;  /* 0x001c1f0c4f4f7589 */ /* 0x000fe200000e0000 */
[----:B------:R-:W-:Y:S02]  /*aed0*/  SHF.R.U64 R8, R8, 0x3, RZ ;  /* 0x0000000308087819 */ /* 0x000fe400000012ff */
[----:B------:R-:W-:Y:S01]  /*aee0*/  LOP3.LUT R58, R5, R10, RZ, 0x3c, !PT ;  /* 0x0000000a053a7212 */ /* 0x000fe200078e3cff */
[----:B------:R-:W-:Y:S01]  /*aef0*/  SHFL.IDX PT, R117, R117, R12, 0x1c1f ;  /* 0x001c1f0c75757589 */ /* 0x000fe200000e0000 */
[----:B------:R-:W-:-:S02]  /*af00*/  LOP3.LUT R5, R26, 0x380, RZ, 0xc0, !PT ;  /* 0x000003801a057812 */ /* 0x000fc400078ec0ff */
[----:B------:R-:W-:Y:S01]  /*af10*/  SHF.R.U64 R2, R2, 0x3, RZ ;  /* 0x0000000302027819 */ /* 0x000fe200000012ff */
[----:B------:R-:W-:Y:S01]  /*af20*/  SHFL.IDX PT, R83, R83, R12, 0x1c1f ;  /* 0x001c1f0c53537589 */ /* 0x000fe200000e0000 */
[----:B------:R-:W-:Y:S02]  /*af30*/  LOP3.LUT R46, R8, R147, RZ, 0x3c, !PT ;  /* 0x00000093082e7212 */ /* 0x000fe400078e3cff */
[----:B------:R-:W-:Y:S01]  /*af40*/  LOP3.LUT R8, R153, 0x380, RZ, 0xc0, !PT ;  /* 0x0000038099087812 */ /* 0x000fe200078ec0ff */
[----:B------:R-:W-:Y:S01]  /*af50*/  SHFL.IDX PT, R109, R109, R12, 0x1c1f ;  /* 0x001c1f0c6d6d7589 */ /* 0x000fe200000e0000 */
[----:B------:R-:W-:Y:S02]  /*af60*/  LOP3.LUT R10, R149, 0x380, RZ, 0xc0, !PT ;  /* 0x00000380950a7812 */ /* 0x000fe400078ec0ff */
[----:B------:R-:W-:Y:S01]  /*af70*/  SHF.R.U64 R5, R5, 0x3, RZ ;  /* 0x0000000305057819 */ /* 0x000fe200000012ff */
[----:B------:R-:W-:Y:S01]  /*af80*/  SHFL.IDX PT, R85, R85, R12, 0x1c1f ;  /* 0x001c1f0c55557589 */ /* 0x000fe200000e0000 */
[----:B------:R-:W-:-:S02]  /*af90*/  LOP3.LUT R50, R2, R145, RZ, 0x3c, !PT ;  /* 0x0000009102327212 */ /* 0x000fc400078e3cff */
[----:B------:R-:W-:Y:S01]  /*afa0*/  LOP3.LUT R2, R151, 0x380, RZ, 0xc0, !PT ;  /* 0x0000038097027812 */ /* 0x000fe200078ec0ff */
[----:B------:R-:W-:Y:S01]  /*afb0*/  SHFL.IDX PT, R113, R113, R12, 0x1c1f ;  /* 0x001c1f0c71717589 */ /* 0x000fe200000e0000 */
[----:B------:R-:W-:Y:S02]  /*afc0*/  SHF.R.U64 R8, R8, 0x3, RZ ;  /* 0x0000000308087819 */ /* 0x000fe400000012ff */
[----:B------:R-:W-:Y:S01]  /*afd0*/  SHF.R.U64 R10, R10, 0x3, RZ ;  /* 0x000000030a0a7819 */ /* 0x000fe200000012ff */
[----:B------:R-:W-:Y:S01]  /*afe0*/  SHFL.IDX PT, R87, R87, R12, 0x1c1f ;  /* 0x001c1f0c57577589 */ /* 0x000fe200000e0000 */
[----:B------:R-:W-:Y:S02]  /*aff0*/  LOP3.LUT R48, R5, R26, RZ, 0x3c, !PT ;  /* 0x0000001a05307212 */ /* 0x000fe400078e3cff */
[----:B------:R-:W-:Y:S01]  /*b000*/  SHF.R.U64 R2, R2, 0x3, RZ ;  /* 0x0000000302027819 */ /* 0x000fe200000012ff */
[----:B------:R-:W-:Y:S01]  /*b010*/  SHFL.IDX PT, R115, R115, R12, 0x1c1f ;  /* 0x001c1f0c73737589 */ /* 0x000fe200000e0000 */
[----:B------:R-:W-:-:S02]  /*b020*/  LOP3.LUT R40, R8, R153, RZ, 0x3c, !PT ;  /* 0x0000009908287212 */ /* 0x000fc400078e3cff */
[----:B------:R-:W-:Y:S01]  /*b030*/  LOP3.LUT R44, R10, R149, RZ, 0x3c, !PT ;  /* 0x000000950a2c7212 */ /* 0x000fe200078e3cff */
[----:B------:R-:W-:Y:S01]  /*b040*/  SHFL.IDX PT, R89, R89, R12, 0x1c1f ;  /* 0x001c1f0c59597589 */ /* 0x000fe200000e0000 */
[----:B------:R-:W-:Y:S02]  /*b050*/  LOP3.LUT R5, R28, 0x380, RZ, 0xc0, !PT ;  /* 0x000003801c057812 */ /* 0x000fe400078ec0ff */
[----:B------:R-:W-:Y:S01]  /*b060*/  MOV R98, R62 ;  /* 0x0000003e00627202 */ /* 0x000fe20000000f00 */
[----:B------:R-:W-:Y:S01]  /*b070*/  SHFL.IDX PT, R121, R121, R12, 0x1c1f ;  /* 0x001c1f0c79797589 */ /* 0x000fe200000e0000 */
[----:B------:R-:W-:Y:S02]  /*b080*/  LOP3.LUT R10, R155, 0x380, RZ, 0xc0, !PT ;  /* 0x000003809b0a7812 */ /* 0x000fe400078ec0ff */
[----:B------:R-:W-:Y:S01]  /*b090*/  MOV R63, R48 ;  /* 0x00000030003f7202 */ /* 0x000fe20000000f00 */
[----:B------:R-:W-:Y:S01]  /*b0a0*/  SHFL.IDX PT, R91, R91, R12, 0x1c1f ;  /* 0x001c1f0c5b5b7589 */ /* 0x000fe200000e0000 */
[----:B------:R-:W-:-:S02]  /*b0b0*/  LOP3.LUT R42, R2, R151, RZ, 0x3c, !PT ;  /* 0x00000097022a7212 */ /* 0x000fc400078e3cff */
[----:B------:R-:W-:Y:S01]  /*b0c0*/  LOP3.LUT R8, R159, 0x380, RZ, 0xc0, !PT ;  /* 0x000003809f087812 */ /* 0x000fe200078ec0ff */
[----:B------:R-:W-:Y:S01]  /*b0d0*/  SHFL.IDX PT, R123, R123, R12, 0x1c1f ;  /* 0x001c1f0c7b7b7589 */ /* 0x000fe200000e0000 */
[----:B------:R-:W-:Y:S02]  /*b0e0*/  MOV R49, R40 ;  /* 0x0000002800317202 */ /* 0x000fe40000000f00 */
[----:B------:R-:W-:Y:S01]  /*b0f0*/  LOP3.LUT R2, R157, 0x380, RZ, 0xc0, !PT ;  /* 0x000003809d027812 */ /* 0x000fe200078ec0ff */
[----:B------:R-:W-:Y:S01]  /*b100*/  SHFL.IDX PT, R93, R93, R12, 0x1c1f ;  /* 0x001c1f0c5d5d7589 */ /* 0x000fe200000e0000 */
[----:B------:R-:W-:Y:S02]  /*b110*/  LOP3.LUT R41, R12, 0x2, RZ, 0x3c, !PT ;  /* 0x000000020c297812 */ /* 0x000fe400078e3cff */
[----:B------:R-:W-:Y:S01]  /*b120*/  SHF.R.U64 R5, R5, 0x3, RZ ;  /* 0x0000000305057819 */ /* 0x000fe200000012ff */
[----:B------:R-:W-:Y:S01]  /*b130*/  SHFL.IDX PT, R125, R125, R12, 0x1c1f ;  /* 0x001c1f0c7d7d7589 */ /* 0x000fe200000e0000 */
[----:B------:R-:W-:-:S02]  /*b140*/  SHF.R.U64 R10, R10, 0x3, RZ ;  /* 0x000000030a0a7819 */ /* 0x000fc400000012ff */
[----:B------:R-:W-:Y:S01]  /*b150*/  SHF.R.U64 R8, R8, 0x3, RZ ;  /* 0x0000000308087819 */ /* 0x000fe200000012ff */
[----:B------:R-:W0:Y:S01]  /*b160*/  SHFL.IDX PT, R68, R68, R41, 0x1c1f ;  /* 0x001c1f2944447589 */ /* 0x000e2200000e0000 */
[----:B------:R-:W-:Y:S02]  /*b170*/  SHF.R.U64 R2, R2, 0x3, RZ ;  /* 0x0000000302027819 */ /* 0x000fe400000012ff */
[----:B------:R-:W-:Y:S01]  /*b180*/  LOP3.LUT R30, R5, R28, RZ, 0x3c, !PT ;  /* 0x0000001c051e7212 */ /* 0x000fe200078e3cff */
[----:B------:R-:W1:Y:S01]  /*b190*/  SHFL.IDX PT, R78, R78, R41, 0x1c1f ;  /* 0x001c1f294e4e7589 */ /* 0x000e6200000e0000 */
[----:B------:R-:W-:Y:S02]  /*b1a0*/  LOP3.LUT R28, R10, R155, RZ, 0x3c, !PT ;  /* 0x0000009b0a1c7212 */ /* 0x000fe400078e3cff */
[----:B------:R-:W-:Y:S01]  /*b1b0*/  LOP3.LUT R10, R8, R159, RZ, 0x3c, !PT ;  /* 0x0000009f080a7212 */ /* 0x000fe200078e3cff */
[----:B------:R-:W2:Y:S01]  /*b1c0*/  SHFL.IDX PT, R80, R80, R41, 0x1c1f ;  /* 0x001c1f2950507589 */ /* 0x000ea200000e0000 */
[----:B------:R-:W-:-:S02]  /*b1d0*/  LOP3.LUT R26, R2, R157, RZ, 0x3c, !PT ;  /* 0x0000009d021a7212 */ /* 0x000fc400078e3cff */
[----:B------:R-:W-:Y:S01]  /*b1e0*/  LOP3.LUT R5, R82, 0x380, RZ, 0xc0, !PT ;  /* 0x0000038052057812 */ /* 0x000fe200078ec0ff */
[----:B------:R-:W-:Y:S01]  /*b1f0*/  SHFL.IDX PT, R156, R156, R41, 0x1c1f ;  /* 0x001c1f299c9c7589 */ /* 0x000fe200000e0000 */
[----:B------:R-:W-:Y:S02]  /*b200*/  MOV R100, R56 ;  /* 0x0000003800647202 */ /* 0x000fe40000000f00 */
[----:B------:R-:W-:Y:S01]  /*b210*/  LOP3.LUT R84, R161, 0x380, RZ, 0xc0, !PT ;  /* 0x00000380a1547812 */ /* 0x000fe200078ec0ff */
[----:B------:R-:W-:Y:S01]  /*b220*/  SHFL.IDX PT, R40, R13, R41, 0x1c1f ;  /* 0x001c1f290d287589 */ /* 0x000fe200000e0000 */
[----:B------:R-:W-:Y:S02]  /*b230*/  MOV R57, R44 ;  /* 0x0000002c00397202 */ /* 0x000fe40000000f00 */
[----:B------:R-:W-:Y:S01]  /*b240*/  MOV R44, R10 ;  /* 0x0000000a002c7202 */ /* 0x000fe20000000f00 */
[----:B------:R-:W-:Y:S01]  /*b250*/  SHFL.IDX PT, R60, R60, R41, 0x1c1f ;  /* 0x001c1f293c3c7589 */ /* 0x000fe200000e0000 */
[----:B------:R-:W-:-:S02]  /*b260*/  SHF.R.U64 R5, R5, 0x3, RZ ;  /* 0x0000000305057819 */ /* 0x000fc400000012ff */
[----:B------:R-:W-:Y:S01]  /*b270*/  MOV R2, R26 ;  /* 0x0000001a00027202 */ /* 0x000fe20000000f00 */
[----:B------:R-:W3:Y:S01]  /*b280*/  SHFL.IDX PT, R10, R73, R41, 0x1c1f ;  /* 0x001c1f29490a7589 */ /* 0x000ee200000e0000 */
[----:B------:R-:W-:Y:S02]  /*b290*/  SHF.R.U64 R84, R84, 0x3, RZ ;  /* 0x0000000354547819 */ /* 0x000fe400000012ff */
[----:B------:R-:W-:Y:S01]  /*b2a0*/  LOP3.LUT R24, R5, R82, RZ, 0x3c, !PT ;  /* 0x0000005205187212 */ /* 0x000fe200078e3cff */
[----:B------:R-:W4:Y:S01]  /*b2b0*/  SHFL.IDX PT, R26, R71, R41, 0x1c1f ;  /* 0x001c1f29471a7589 */ /* 0x000f2200000e0000 */
[----:B------:R-:W-:Y:S02]  /*b2c0*/  MOV R94, R52 ;  /* 0x00000034005e7202 */ /* 0x000fe40000000f00 */
[----:B------:R-:W-:Y:S01]  /*b2d0*/  MOV R96, R58 ;  /* 0x0000003a00607202 */ /* 0x000fe20000000f00 */
[----:B------:R-:W4:Y:S01]  /*b2e0*/  SHFL.IDX PT, R82, R65, R41, 0x1c1f ;  /* 0x001c1f2941527589 */ /* 0x000f2200000e0000 */
[----:B------:R-:W-:-:S02]  /*b2f0*/  MOV R53, R42 ;  /* 0x0000002a00357202 */ /* 0x000fc40000000f00 */
[----:B------:R-:W-:Y:S01]  /*b300*/  MOV R59, R46 ;  /* 0x0000002e003b7202 */ /* 0x000fe20000000f00 */
[----:B------:R4:W4:Y:S01]  /*b310*/  SHFL.IDX PT, R42, R14, R41, 0x1c1f ;  /* 0x001c1f290e2a7589 */ /* 0x00092200000e0000 */
[----:B------:R-:W-:Y:S02]  /*b320*/  LOP3.LUT R8, R84, R161, RZ, 0x3c, !PT ;  /* 0x000000a154087212 */ /* 0x000fe400078e3cff */
[----:B------:R-:W-:Y:S01]  /*b330*/  MOV R92, R50 ;  /* 0x00000032005c7202 */ /* 0x000fe20000000f00 */
[----:B------:R4:W-:Y:S01]  /*b340*/  SHFL.IDX PT, R46, R15, R41, 0x1c1f ;  /* 0x001c1f290f2e7589 */ /* 0x0009e200000e0000 */
[----:B------:R-:W-:Y:S02]  /*b350*/  MOV R51, R30 ;  /* 0x0000001e00337202 */ /* 0x000fe40000000f00 */
[----:B------:R-:W-:Y:S01]  /*b360*/  MOV R47, R28 ;  /* 0x0000001c002f7202 */ /* 0x000fe20000000f00 */
[----:B------:R-:W-:Y:S01]  /*b370*/  SHFL.IDX PT, R54, R54, R41, 0x1c1f ;  /* 0x001c1f2936367589 */ /* 0x000fe200000e0000 */
[----:B0-----:R-:W-:-:S02]  /*b380*/  SEL R28, R81, R68, P0 ;  /* 0x00000044511c7207 */ /* 0x001fc40000000000 */
[----:B------:R-:W-:Y:S01]  /*b390*/  SEL R30, R68, R81, P0 ;  /* 0x00000051441e7207 */ /* 0x000fe20000000000 */
[----:B------:R-:W-:Y:S01]  /*b3a0*/  SHFL.IDX PT, R20, R20, R41, 0x1c1f ;  /* 0x001c1f2914147589 */ /* 0x000fe200000e0000 */
[----:B-1----:R-:W-:Y:S02]  /*b3b0*/  SEL R29, R111, R78, P0 ;  /* 0x0000004e6f1d7207 */ /* 0x002fe40000000000 */
[----:B------:R-:W-:Y:S01]  /*b3c0*/  SEL R31, R78, R111, P0 ;  /* 0x0000006f4e1f7207 */ /* 0x000fe20000000000 */
[----:B------:R-:W-:Y:S01]  /*b3d0*/  SHFL.IDX PT, R84, R61, R41, 0x1c1f ;  /* 0x001c1f293d547589 */ /* 0x000fe200000e0000 */
[----:B------:R-:W-:Y:S02]  /*b3e0*/  MOV R45, R8 ;  /* 0x00000008002d7202 */ /* 0x000fe40000000f00 */
[----:B--2---:R-:W-:Y:S01]  /*b3f0*/  SEL R9, R119, R80, P0 ;  /* 0x0000005077097207 */ /* 0x004fe20000000000 */
[----:B------:R-:W-:Y:S01]  /*b400*/  SHFL.IDX PT, R48, R21, R41, 0x1c1f ;  /* 0x001c1f2915307589 */ /* 0x000fe200000e0000 */
[----:B------:R-:W-:-:S02]  /*b410*/  SEL R11, R80, R119, P0 ;  /* 0x00000077500b7207 */ /* 0x000fc40000000000 */
[----:B------:R-:W-:Y:S01]  /*b420*/  MOV R5, R24 ;  /* 0x0000001800057202 */ /* 0x000fe20000000f00 */
[----:B------:R-:W-:Y:S01]  /*b430*/  SHFL.IDX PT, R64, R64, R41, 0x1c1f ;  /* 0x001c1f2940407589 */ /* 0x000fe200000e0000 */
[----:B---3--:R-:W-:Y:S02]  /*b440*/  SEL R8, R77, R10, P0 ;  /* 0x0000000a4d087207 */ /* 0x008fe40000000000 */
[----:B------:R-:W-:Y:S01]  /*b450*/  SEL R10, R10, R77, P0 ;  /* 0x0000004d0a0a7207 */ /* 0x000fe20000000000 */
[----:B------:R-:W-:Y:S01]  /*b460*/  BAR.SYNC.DEFER_BLOCKING 0x1, 0x100 ;  /* 0x0044000000007b1d */ /* 0x000fe20000010000 */
[----:B----4-:R-:W-:Y:S02]  /*b470*/  SEL R24, R79, R26, P0 ;  /* 0x0000001a4f187207 */ /* 0x010fe40000000000 */
[----:B------:R-:W-:Y:S02]  /*b480*/  SEL R26, R26, R79, P0 ;  /* 0x0000004f1a1a7207 */ /* 0x000fe40000000000 */
[----:B------:R-:W-:-:S02]  /*b490*/  SEL R25, R117, R156, P0 ;  /* 0x0000009c75197207 */ /* 0x000fc40000000000 */
[----:B------:R-:W-:Y:S01]  /*b4a0*/  SEL R27, R156, R117, P0 ;  /* 0x000000759c1b7207 */ /* 0x000fe20000000000 */
[----:B------:R0:W-:Y:S01]  /*b4b0*/  SHFL.IDX PT, R50, R32, R41, 0x1c1f ;  /* 0x001c1f2920327589 */ /* 0x0001e200000e0000 */
[----:B------:R-:W-:Y:S02]  /*b4c0*/  SEL R14, R40, R83, P0 ;  /* 0x00000053280e7207 */ /* 0x000fe40000000000 */
[----:B------:R-:W-:Y:S01]  /*b4d0*/  SEL R13, R109, R82, P0 ;  /* 0x000000526d0d7207 */ /* 0x000fe20000000000 */
[----:B------:R-:W-:Y:S01]  /*b4e0*/  SHFL.IDX PT, R66, R66, R41, 0x1c1f ;  /* 0x001c1f2942427589 */ /* 0x000fe200000e0000 */
[----:B------:R-:W-:Y:S02]  /*b4f0*/  SEL R15, R82, R109, P0 ;  /* 0x0000006d520f7207 */ /* 0x000fe40000000000 */
[----:B------:R-:W-:Y:S01]  /*b500*/  PLOP3.LUT P2, PT, PT, PT, UP0, 0x80, 0x0 ;  /* 0x000000000000781c */ /* 0x000fe20003f4f008 */
[----:B------:R-:W-:Y:S01]  /*b510*/  SHFL.IDX PT, R99, R99, R12, 0x1c1f ;  /* 0x001c1f0c63637589 */ /* 0x000fe200000e0000 */
[----:B0-----:R-:W-:-:S03]  /*b520*/  SEL R32, R85, R42, P0 ;  /* 0x0000002a55207207 */ /* 0x001fc60000000000 */
        /* <DEDUP_REMOVED lines=41> */
[----:B------:R-:W-:Y:S02]  /*b7c0*/  SEL R40, R99, R52, P0 ;  /* 0x0000003463287207 */ /* 0x000fe40000000000 */
[----:B--2---:R-:W-:Y:S01]  /*b7d0*/  SEL R39, R66, R125, P0 ;  /* 0x0000007d42277207 */ /* 0x004fe20000000000 */
        /* <DEDUP_REMOVED lines=10> */
[----:B-1----:R-:W-:Y:S02]  /*b880*/  SEL R24, R89, R20, P0 ;  /* 0x0000001459187207 */ /* 0x002fe40000000000 */
[----:B------:R-:W-:Y:S01]  /*b890*/  SEL R26, R20, R89, P0 ;  /* 0x00000059141a7207 */ /* 0x000fe20000000000 */
[----:B------:R0:W-:Y:S01]  /*b8a0*/  STSM.16.M88.4 [R63], R8 ;  /* 0x000000083f007844 */ /* 0x0001e20000000200 */
[----:B------:R-:W-:Y:S02]  /*b8b0*/  SEL R25, R121, R84, P0 ;  /* 0x0000005479197207 */ /* 0x000fe40000000000 */
[----:B------:R-:W-:Y:S02]  /*b8c0*/  SEL R27, R84, R121, P0 ;  /* 0x00000079541b7207 */ /* 0x000fe40000000000 */
[----:B--2---:R-:W-:Y:S02]  /*b8d0*/  SEL R28, R91, R48, P0 ;  /* 0x000000305b1c7207 */ /* 0x004fe40000000000 */
[----:B------:R-:W-:Y:S01]  /*b8e0*/  SEL R30, R48, R91, P0 ;  /* 0x0000005b301e7207 */ /* 0x000fe20000000000 */
[----:B------:R1:W-:Y:S01]  /*b8f0*/  STSM.16.M88.4 [R59], R24 ;  /* 0x000000183b007844 */ /* 0x0003e20000000200 */
[----:B------:R-:W-:-:S02]  /*b900*/  SEL R29, R123, R64, P0 ;  /* 0x000000407b1d7207 */ /* 0x000fc40000000000 */
[----:B------:R-:W-:Y:S02]  /*b910*/  SEL R31, R64, R123, P0 ;  /* 0x0000007b401f7207 */ /* 0x000fe40000000000 */
[----:B---3--:R-:W-:Y:S02]  /*b920*/  SEL R12, R107, R68, P0 ;  /* 0x000000446b0c7207 */ /* 0x008fe40000000000 */
[----:B------:R-:W-:Y:S01]  /*b930*/  SEL R14, R68, R107, P0 ;  /* 0x0000006b440e7207 */ /* 0x000fe20000000000 */
[----:B------:R2:W-:Y:S01]  /*b940*/  STSM.16.M88.4 [R57], R28 ;  /* 0x0000001c39007844 */ /* 0x0005e20000000200 */
[----:B0-----:R-:W-:Y:S02]  /*b950*/  SEL R8, R97, R56, P0 ;  /* 0x0000003861087207 */ /* 0x001fe40000000000 */
[----:B------:R-:W-:Y:S01]  /*b960*/  SEL R10, R56, R97, P0 ;  /* 0x00000061380a7207 */ /* 0x000fe20000000000 */
[----:B------:R0:W-:Y:S01]  /*b970*/  STSM.16.M88.4 [R53], R36 ;  /* 0x0000002435007844 */ /* 0x0001e20000000200 */
[----:B------:R-:W-:-:S02]  /*b980*/  SEL R9, R131, R88, P0 ;  /* 0x0000005883097207 */ /* 0x000fc40000000000 */
[----:B------:R-:W-:Y:S01]  /*b990*/  SEL R11, R88, R131, P0 ;  /* 0x00000083580b7207 */ /* 0x000fe20000000000 */
[----:B------:R-:W-:Y:S01]  /*b9a0*/  STSM.16.M88.4 [R51], R40 ;  /* 0x0000002833007844 */ /* 0x000fe20000000200 */
[----:B------:R-:W-:Y:S02]  /*b9b0*/  SEL R56, R101, R58, P0 ;  /* 0x0000003a65387207 */ /* 0x000fe40000000000 */
[----:B------:R-:W-:Y:S01]  /*b9c0*/  SEL R58, R58, R101, P0 ;  /* 0x000000653a3a7207 */ /* 0x000fe20000000000 */
[----:B------:R3:W-:Y:S01]  /*b9d0*/  STSM.16.M88.4 [R49], R8 ;  /* 0x0000000831007844 */ /* 0x0007e20000000200 */
[----:B-1----:R-:W-:Y:S02]  /*b9e0*/  SEL R59, R70, R133, P0 ;  /* 0x00000085463b7207 */ /* 0x002fe40000000000 */
[----:B------:R-:W-:Y:S02]  /*b9f0*/  SEL R25, R139, R76, P0 ;  /* 0x0000004c8b197207 */ /* 0x000fe40000000000 */
[----:B--2---:R-:W-:-:S02]  /*ba00*/  SEL R57, R133, R70, P0 ;  /* 0x0000004685397207 */ /* 0x004fc40000000000 */
[----:B------:R-:W-:Y:S01]  /*ba10*/  SEL R27, R76, R139, P0 ;  /* 0x0000008b4c1b7207 */ /* 0x000fe20000000000 */
[----:B------:R-:W-:Y:S01]  /*ba20*/  ULDC UR8, c[0x0][0xa88] ;  /* 0x0002a20000087ab9 */ /* 0x000fe20000000800 */
[----:B------:R-:W-:Y:S01]  /*ba30*/  SEL R63, R72, R137, P0 ;  /* 0x00000089483f7207 */ /* 0x000fe20000000000 */
[----:B------:R-:W-:Y:S01]  /*ba40*/  STSM.16.M88.4 [R47], R56 ;  /* 0x000000382f007844 */ /* 0x000fe20000000200 */
[----:B------:R-:W-:Y:S01]  /*ba50*/  SEL R13, R127, R74, P0 ;  /* 0x0000004a7f0d7207 */ /* 0x000fe20000000000 */
[----:B0-----:R-:W0:Y:S01]  /*ba60*/  LDC R53, c[0x0][0xbe8] ;  /* 0x0002fa00ff357b82 */ /* 0x001e220000000800 */
[----:B------:R-:W-:Y:S01]  /*ba70*/  SEL R15, R74, R127, P0 ;  /* 0x0000007f4a0f7207 */ /* 0x000fe20000000000 */
[----:B------:R1:W-:Y:S01]  /*ba80*/  STSM.16.M88.4 [R2], R60 ;  /* 0x0000003c02007844 */ /* 0x0003e20000000200 */
[----:B------:R-:W-:Y:S01]  /*ba90*/  SEL R76, R103, R78, P0 ;  /* 0x0000004e674c7207 */ /* 0x000fe20000000000 */
[----:B---3--:R-:W-:Y:S01]  /*baa0*/  IMAD.U32 R8, RZ, RZ, UR6 ;  /* 0x00000006ff087e24 */ /* 0x008fe2000f8e00ff */
[----:B------:R-:W-:Y:S01]  /*bab0*/  SEL R78, R78, R103, P0 ;  /* 0x000000674e4e7207 */ /* 0x000fe20000000000 */
[----:B------:R2:W-:Y:S01]  /*bac0*/  STSM.16.M88.4 [R5], R12 ;  /* 0x0000000c05007844 */ /* 0x0005e20000000200 */
[----:B------:R-:W-:Y:S01]  /*bad0*/  SEL R24, R95, R80, P0 ;  /* 0x000000505f187207 */ /* 0x000fe20000000000 */
[----:B------:R-:W-:Y:S01]  /*bae0*/  IMAD.U32 R9, RZ, RZ, UR7 ;  /* 0x00000007ff097e24 */ /* 0x000fe2000f8e00ff */
[----:B------:R-:W-:Y:S01]  /*baf0*/  SEL R26, R80, R95, P0 ;  /* 0x0000005f501a7207 */ /* 0x000fe20000000000 */
[----:B------:R3:W-:Y:S01]  /*bb00*/  STSM.16.M88.4 [R44], R76 ;  /* 0x0000004c2c007844 */ /* 0x0007e20000000200 */
[----:B------:R-:W-:-:S03]  /*bb10*/  ULDC.64 UR6, c[0x0][0xc08] ;  /* 0x0003020000067ab9 */ /* 0x000fc60000000a00 */
[----:B------:R3:W-:Y:S01]  /*bb20*/  STSM.16.M88.4 [R45], R24 ;  /* 0x000000182d007844 */ /* 0x0007e20000000200 */
[----:B------:R-:W-:Y:S01]  /*bb30*/  UISETP.NE.U32.AND UP1, UPT, UR6, URZ, UPT ;  /* 0x0000003f0600728c */ /* 0x000fe2000bf25070 */
[----:B------:R-:W-:Y:S03]  /*bb40*/  BAR.SYNC.DEFER_BLOCKING 0x1, 0x100 ;  /* 0x0044000000007b1d */ /* 0x000fe60000010000 */
[----:B------:R-:W-:-:S06]  /*bb50*/  UISETP.NE.AND.EX UP1, UPT, UR7, URZ, UPT, UP1 ;  /* 0x0000003f0700728c */ /* 0x000fcc000bf25310 */
[----:B------:R-:W-:-:S05]  /*bb60*/  PLOP3.LUT P0, PT, PT, PT, UP1, 0x80, 0x0 ;  /* 0x000000000000781c */ /* 0x000fca0003f0f018 */
[----:B------:R-:W-:Y:S02]  /*bb70*/  @UP1 ULDC.64 UR6, c[0x0][0xc08] ;  /* 0x0003020000061ab9 */ /* 0x000fe40000000a00 */
[----:B------:R-:W-:Y:S01]  /*bb80*/  @UP1 UIMAD.WIDE UR6, UR42, 0x4, UR6 ;  /* 0x000000042a0618a5 */ /* 0x000fe2000f8e0206 */
[----:B-1----:R-:W-:-:S05]  /*bb90*/  IMAD.U32 R2, RZ, RZ, UR8 ;  /* 0x00000008ff027e24 */ /* 0x002fca000f8e00ff */
[----:B--2---:R-:W-:Y:S02]  /*bba0*/  IMAD.U32 R14, RZ, RZ, UR6 ;  /* 0x00000006ff0e7e24 */ /* 0x004fe4000f8e00ff */
[----:B------:R-:W-:Y:S01]  /*bbb0*/  IMAD.U32 R15, RZ, RZ, UR7 ;  /* 0x00000007ff0f7e24 */ /* 0x000fe2000f8e00ff */
[----:B------:R-:W2:Y:S01]  /*bbc0*/  @P2 LDG.E R10, desc[UR50][R8.64] ;  /* 0x00000032080a2981 */ /* 0x000ea2000c1e1900 */
[----:B0-----:R-:W-:Y:S01]  /*bbd0*/  ISETP.NE.AND P1, PT, R53, 0x1, PT ;  /* 0x000000013500780c */ /* 0x001fe20003f25270 */
[----:B------:R-:W-:Y:S02]  /*bbe0*/  UMOV UR4, URZ ;  /* 0x0000003f00047c82 */ /* 0x000fe40008000000 */
        /* <DEDUP_REMOVED lines=9> */
.L_x_2175:
[----:B------:R-:W-:Y:S01]  /*bc80*/  USHF.R.S32.HI UR14, URZ, 0x1f, UR43 ;  /* 0x0000001f3f0e7899 */ /* 0x000fe2000801142b */
[----:B------:R-:W-:Y:S01]  /*bc90*/  VIADD R14, R18, UR37 ;  /* 0x00000025120e7c36 */ /* 0x000fe20008000000 */
        /* <DEDUP_REMOVED lines=24> */
[----:B------:R-:W-:Y:S01]  /*be20*/  VIADD R14, R236, UR37 ;  /* 0x00000025ec0e7c36 */ /* 0x000fe20008000000 */
[----:B------:R-:W-:Y:S01]  /*be30*/  IADD3 R8, P0, R8, UR6, RZ ;  /* 0x0000000608087c10 */ /* 0x000fe2000ff1e0ff */
[----:B------:R-:W-:Y:S01]  /*be40*/  ULDC.64 UR10, c[0x0][0xaa0] ;  /* 0x0002a800000a7ab9 */ /* 0x000fe20000000a00 */
[----:B------:R-:W-:Y:S01]  /*be50*/  IMAD.U32 R12, RZ, RZ, UR8 ;  /* 0x00000008ff0c7e24 */ /* 0x000fe2000f8e00ff */
[----:B------:R-:W-:-:S02]  /*be60*/  SHF.R.S32.HI R10, RZ, 0x1f, R5 ;  /* 0x0000001fff0a7819 */ /* 0x000fc40000011405 */
[----:B------:R-:W-:Y:S02]  /*be70*/  LOP3.LUT R32, R33, 0x380, RZ, 0xc0, !PT ;  /* 0x0000038021207812 */ /* 0x000fe400078ec0ff */
[----:B------:R-:W-:Y:S01]  /*be80*/  IADD3.X R9, R9, UR7, R12, P0, !PT ;  /* 0x0000000709097c10 */ /* 0x000fe200087fe40c */
[----:B------:R-:W-:Y:S01]  /*be90*/  ULDC.64 UR6, c[0x0][0xb88] ;  /* 0x0002e20000067ab9 */ /* 0x000fe20000000a00 */
[----:B------:R-:W-:Y:S01]  /*bea0*/  SHF.R.U64 R32, R32, 0x3, RZ ;  /* 0x0000000320207819 */ /* 0x000fe200000012ff */
[----:B------:R-:W-:Y:S01]  /*beb0*/  IMAD R10, R10, UR6, RZ ;  /* 0x000000060a0a7c24 */ /* 0x000fe2000f8e02ff */
[----:B------:R-:W-:Y:S01]  /*bec0*/  IADD3 R57, P3, R6, 0x4000, RZ ;  /* 0x0000400006397810 */ /* 0x000fe20007f7e0ff */
[----:B------:R-:W-:Y:S01]  /*bed0*/  IMAD.WIDE.U32 R8, R5, UR6, R8 ;  /* 0x0000000605087c25 */ /* 0x000fe2000f8e0008 */
[----:B------:R-:W-:Y:S02]  /*bee0*/  LOP3.LUT R32, R32, R33, RZ, 0x3c, !PT ;  /* 0x0000002120207212 */ /* 0x000fe400078e3cff */
[----:B------:R-:W-:Y:S01]  /*bef0*/  LOP3.LUT R56, R57, 0x380, RZ, 0xc0, !PT ;  /* 0x0000038039387812 */ /* 0x000fe200078ec0ff */
[----:B------:R-:W-:Y:S01]  /*bf00*/  IMAD R11, R5, UR7, R10 ;  /* 0x00000007050b7c24 */ /* 0x000fe2000f8e020a */
[----:B------:R-:W-:Y:S01]  /*bf10*/  ULDC.64 UR6, c[0x0][0xb50] ;  /* 0x0002d40000067ab9 */ /* 0x000fe20000000a00 */
[----:B------:R-:W-:Y:S01]  /*bf20*/  IMAD.X R33, RZ, RZ, R7, P2 ;  /* 0x000000ffff217224 */ /* 0x000fe200010e0607 */
[----:B------:R-:W-:Y:S01]  /*bf30*/  LEA R10, P0, R8, UR6, 0x2 ;  /* 0x00000006080a7c11 */ /* 0x000fe2000f8010ff */
[----:B------:R-:W-:Y:S01]  /*bf40*/  IMAD.IADD R5, R9, 0x1, R11 ;  /* 0x0000000109057824 */ /* 0x000fe200078e020b */
[----:B------:R-:W-:-:S02]  /*bf50*/  IADD3 R21, P2, R6, 0xb000, RZ ;  /* 0x0000b00006157810 */ /* 0x000fc40007f5e0ff */
[----:B------:R-:W-:Y:S01]  /*bf60*/  SHF.R.U64 R56, R56, 0x3, RZ ;  /* 0x0000000338387819 */ /* 0x000fe200000012ff */
[----:B------:R-:W-:Y:S01]  /*bf70*/  SHFL.IDX PT, R46, R10, RZ, 0x1c1f ;  /* 0x001c1fff0a2e7589 */ /* 0x000fe200000e0000 */
[----:B------:R-:W-:Y:S01]  /*bf80*/  LEA.HI.X R8, R8, UR7, R5, 0x2, P0 ;  /* 0x0000000708087c11 */ /* 0x000fe200080f1405 */
[----:B------:R-:W-:Y:S01]  /*bf90*/  VIADD R5, R14, 0x8 ;  /* 0x000000080e057836 */ /* 0x000fe20000000000 */
[----:B------:R-:W-:Y:S01]  /*bfa0*/  IADD3 R29, P0, R6, 0x3000, RZ ;  /* 0x00003000061d7810 */ /* 0x000fe20007f1e0ff */
[----:B------:R-:W-:Y:S01]  /*bfb0*/  SHFL.IDX PT, R50, R10, 0x1, 0x1c1f ;  /* 0x003c1f000a327f89 */ /* 0x000fe200000e0000 */
[----:B------:R-:W-:Y:S02]  /*bfc0*/  LOP3.LUT R20, R21, 0x380, RZ, 0xc0, !PT ;  /* 0x0000038015147812 */ /* 0x000fe400078ec0ff */
[----:B------:R-:W-:Y:S01]  /*bfd0*/  LOP3.LUT R28, R29, 0x380, RZ, 0xc0, !PT ;  /* 0x000003801d1c7812 */ /* 0x000fe200078ec0ff */
[----:B------:R-:W1:Y:S01]  /*bfe0*/  SHFL.IDX PT, R47, R8, RZ, 0x1c1f ;  /* 0x001c1fff082f7589 */ /* 0x000e6200000e0000 */
[----:B------:R-:W-:-:S02]  /*bff0*/  SHF.R.U64 R20, R20, 0x3, RZ ;  /* 0x0000000314147819 */ /* 0x000fc400000012ff */
[----:B------:R-:W-:Y:S01]  /*c000*/  SHF.R.U64 R28, R28, 0x3, RZ ;  /* 0x000000031c1c7819 */ /* 0x000fe200000012ff */
[----:B------:R-:W2:Y:S01]  /*c010*/  SHFL.IDX PT, R51, R8, 0x1, 0x1c1f ;  /* 0x003c1f0008337f89 */ /* 0x000ea200000e0000 */
[----:B------:R-:W-:Y:S01]  /*c020*/  LOP3.LUT R20, R20, R21, RZ, 0x3c, !PT ;  /* 0x0000001514147212 */ /* 0x000fe200078e3cff */
[--C-:B------:R-:W-:Y:S01]  /*c030*/  IMAD.X R21, RZ, RZ, R7.reuse, P2 ;  /* 0x000000ffff157224 */ /* 0x100fe200010e0607 */
[----:B------:R-:W-:Y:S01]  /*c040*/  LOP3.LUT R28, R28, R29, RZ, 0x3c, !PT ;  /* 0x0000001d1c1c7212 */ /* 0x000fe200078e3cff */
[----:B------:R-:W-:Y:S01]  /*c050*/  IMAD.X R29, RZ, RZ, R7, P0 ;  /* 0x000000ffff1d7224 */ /* 0x000fe200000e0607 */
[C---:B------:R-:W-:Y:S02]  /*c060*/  IADD3 R61, P0, R6.reuse, 0x9000, RZ ;  /* 0x00009000063d7810 */ /* 0x040fe40007f1e0ff */
[----:B------:R-:W-:Y:S02]  /*c070*/  IADD3 R13, P5, R6, 0x1000, RZ ;  /* 0x00001000060d7810 */ /* 0x000fe40007fbe0ff */
[----:B------:R-:W-:-:S02]  /*c080*/  LOP3.LUT R60, R61, 0x380, RZ, 0xc0, !PT ;  /* 0x000003803d3c7812 */ /* 0x000fc400078ec0ff */
[----:B------:R-:W-:Y:S02]  /*c090*/  IADD3 R25, P4, R6, 0x2000, RZ ;  /* 0x0000200006197810 */ /* 0x000fe40007f9e0ff */
[----:B------:R-:W-:Y:S02]  /*c0a0*/  SHF.R.U64 R60, R60, 0x3, RZ ;  /* 0x000000033c3c7819 */ /* 0x000fe400000012ff */
[----:B------:R-:W-:Y:S01]  /*c0b0*/  LOP3.LUT R56, R56, R57, RZ, 0x3c, !PT ;  /* 0x0000003938387212 */ /* 0x000fe200078e3cff */
[--C-:B------:R-:W-:Y:S01]  /*c0c0*/  IMAD.X R57, RZ, RZ, R7.reuse, P3 ;  /* 0x000000ffff397224 */ /* 0x100fe200018e0607 */
[----:B------:R-:W-:Y:S01]  /*c0d0*/  LOP3.LUT R60, R60, R61, RZ, 0x3c, !PT ;  /* 0x0000003d3c3c7212 */ /* 0x000fe200078e3cff */
[----:B------:R-:W-:Y:S01]  /*c0e0*/  IMAD.X R61, RZ, RZ, R7, P0 ;  /* 0x000000ffff3d7224 */ /* 0x000fe200000e0607 */
[----:B------:R-:W-:Y:S02]  /*c0f0*/  LOP3.LUT P0, RZ, R234, 0x3, RZ, 0xc0, !PT ;  /* 0x00000003eaff7812 */ /* 0x000fe4000780c0ff */
[----:B------:R-:W-:-:S02]  /*c100*/  LOP3.LUT R12, R13, 0x380, RZ, 0xc0, !PT ;  /* 0x000003800d0c7812 */ /* 0x000fc400078ec0ff */
[-C--:B------:R-:W-:Y:S02]  /*c110*/  ISETP.GE.OR P2, PT, R14, R83.reuse, P0 ;  /* 0x000000530e00720c */ /* 0x080fe40000746670 */
[----:B------:R-:W-:Y:S02]  /*c120*/  ISETP.GE.OR P0, PT, R5, R83, P0 ;  /* 0x000000530500720c */ /* 0x000fe40000706670 */
[----:B------:R-:W-:Y:S02]  /*c130*/  LOP3.LUT R24, R25, 0x380, RZ, 0xc0, !PT ;  /* 0x0000038019187812 */ /* 0x000fe400078ec0ff */
[----:B------:R-:W-:Y:S02]  /*c140*/  IADD3 R45, P3, R6, 0xa000, RZ ;  /* 0x0000a000062d7810 */ /* 0x000fe40007f7e0ff */
[----:B------:R-:W-:Y:S02]  /*c150*/  SHF.R.U64 R12, R12, 0x3, RZ ;  /* 0x000000030c0c7819 */ /* 0x000fe400000012ff */
[----:B------:R-:W-:-:S02]  /*c160*/  SHF.R.U64 R24, R24, 0x3, RZ ;  /* 0x0000000318187819 */ /* 0x000fc400000012ff */
[----:B------:R-:W-:Y:S01]  /*c170*/  LOP3.LUT R44, R45, 0x380, RZ, 0xc0, !PT ;  /* 0x000003802d2c7812 */ /* 0x000fe200078ec0ff */
[----:B-1----:R-:W-:Y:S01]  /*c180*/  @!P2 ST.E desc[UR50][R46.64], R4 ;  /* 0x000000042e00a985 */ /* 0x002fe2000c101932 */
[----:B------:R-:W-:Y:S01]  /*c190*/  LOP3.LUT R12, R12, R13, RZ, 0x3c, !PT ;  /* 0x0000000d0c0c7212 */ /* 0x000fe200078e3cff */
[--C-:B------:R-:W-:Y:S01]  /*c1a0*/  IMAD.X R13, RZ, RZ, R7.reuse, P5 ;  /* 0x000000ffff0d7224 */ /* 0x100fe200028e0607 */
[----:B------:R-:W-:Y:S01]  /*c1b0*/  LOP3.LUT R24, R24, R25, RZ, 0x3c, !PT ;  /* 0x0000001918187212 */ /* 0x000fe200078e3cff */
[--C-:B------:R-:W-:Y:S01]  /*c1c0*/  IMAD.X R25, RZ, RZ, R7.reuse, P4 ;  /* 0x000000ffff197224 */ /* 0x100fe200020e0607 */
[----:B------:R-:W-:Y:S01]  /*c1d0*/  SHF.R.U64 R44, R44, 0x3, RZ ;  /* 0x000000032c2c7819 */ /* 0x000fe200000012ff */
[----:B--2---:R1:W-:Y:S01]  /*c1e0*/  @!P0 ST.E desc[UR50][R50.64], R3 ;  /* 0x0000000332008985 */ /* 0x0043e2000c101932 */
[C---:B------:R-:W-:Y:S02]  /*c1f0*/  IADD3 R37, P6, R6.reuse, 0x6000, RZ ;  /* 0x0000600006257810 */ /* 0x040fe40007fde0ff */
[C---:B------:R-:W-:Y:S01]  /*c200*/  IADD3 R41, P5, R6.reuse, 0x7000, RZ ;  /* 0x0000700006297810 */ /* 0x040fe20007fbe0ff */
[----:B------:R-:W-:Y:S01]  /*c210*/  UIMAD UR8, UR9, UR10, URZ ;  /* 0x0000000a090872a4 */ /* 0x000fe2000f8e023f */
[----:B------:R-:W-:Y:S01]  /*c220*/  IADD3 R69, P4, R6, 0x8000, RZ ;  /* 0x0000800006457810 */ /* 0x000fe20007f9e0ff */
[----:B------:R-:W-:Y:S01]  /*c230*/  UIMAD.WIDE.U32 UR6, UR4, UR10, URZ ;  /* 0x0000000a040672a5 */ /* 0x000fe2000f8e003f */
[----:B------:R-:W-:Y:S01]  /*c240*/  LOP3.LUT R44, R44, R45, RZ, 0x3c, !PT ;  /* 0x0000002d2c2c7212 */ /* 0x000fe200078e3cff */
[----:B------:R-:W-:Y:S01]  /*c250*/  IMAD.X R45, RZ, RZ, R7, P3 ;  /* 0x000000ffff2d7224 */ /* 0x000fe200018e0607 */
[----:B------:R-:W-:Y:S01]  /*c260*/  LOP3.LUT R36, R37, 0x380, RZ, 0xc0, !PT ;  /* 0x0000038025247812 */ /* 0x000fe200078ec0ff */
[----:B------:R-:W5:Y:S01]  /*c270*/  LD.E.128 R12, desc[UR50][R12.64] ;  /* 0x000000320c0c7980 */ /* 0x000f62000c101d00 */
[----:B------:R-:W-:Y:S01]  /*c280*/  LOP3.LUT R40, R41, 0x380, RZ, 0xc0, !PT ;  /* 0x0000038029287812 */ /* 0x000fe200078ec0ff */
[----:B-1----:R-:W1:Y:S01]  /*c290*/  @P1 LDC R3, c[0x0][0xbec] ;  /* 0x0002fb00ff031b82 */ /* 0x002e620000000800 */
[----:B------:R-:W-:Y:S01]  /*c2a0*/  LOP3.LUT R68, R69, 0x380, RZ, 0xc0, !PT ;  /* 0x0000038045447812 */ /* 0x000fe200078ec0ff */
[----:B------:R-:W-:Y:S01]  /*c2b0*/  UIMAD UR8, UR4, UR11, UR8 ;  /* 0x0000000b040872a4 */ /* 0x000fe2000f8e0208 */
[----:B------:R-:W-:Y:S01]  /*c2c0*/  IADD3 R9, P3, R6, 0xf000, RZ ;  /* 0x0000f00006097810 */ /* 0x000fe20007f7e0ff */
[----:B------:R-:W5:Y:S01]  /*c2d0*/  LD.E.128 R24, desc[UR50][R24.64] ;  /* 0x0000003218187980 */ /* 0x000f62000c101d00 */
[----:B------:R-:W-:Y:S01]  /*c2e0*/  SHF.R.U64 R36, R36, 0x3, RZ ;  /* 0x0000000324247819 */ /* 0x000fe200000012ff */
[----:B------:R-:W-:Y:S01]  /*c2f0*/  ULDC.64 UR10, c[0x0][0xae8] ;  /* 0x0002ba00000a7ab9 */ /* 0x000fe20000000a00 */
[----:B------:R-:W-:Y:S01]  /*c300*/  SHF.R.U64 R40, R40, 0x3, RZ ;  /* 0x0000000328287819 */ /* 0x000fe200000012ff */
[----:B------:R-:W5:Y:S01]  /*c310*/  LD.E.128 R28, desc[UR50][R28.64] ;  /* 0x000000321c1c7980 */ /* 0x000f62000c101d00 */
[----:B------:R-:W-:-:S02]  /*c320*/  SHF.R.U64 R68, R68, 0x3, RZ ;  /* 0x0000000344447819 */ /* 0x000fc400000012ff */
[----:B------:R-:W-:Y:S01]  /*c330*/  LOP3.LUT R11, R6, 0x380, RZ, 0xc0, !PT ;  /* 0x00000380060b7812 */ /* 0x000fe200078ec0ff */
[----:B------:R-:W-:Y:S01]  /*c340*/  UIADD3 UR7, UR7, UR8, URZ ;  /* 0x0000000807077290 */ /* 0x000fe2000fffe03f */
[----:B------:R-:W-:Y:S01]  /*c350*/  LOP3.LUT R2, R9, 0x380, RZ, 0xc0, !PT ;  /* 0x0000038009027812 */ /* 0x000fe200078ec0ff */
[--C-:B------:R-:W-:Y:S01]  /*c360*/  IMAD.X R49, RZ, RZ, R7.reuse, P3 ;  /* 0x000000ffff317224 */ /* 0x100fe200018e0607 */
[----:B------:R-:W-:Y:S01]  /*c370*/  LOP3.LUT R36, R36, R37, RZ, 0x3c, !PT ;  /* 0x0000002524247212 */ /* 0x000fe200078e3cff */
[--C-:B------:R-:W-:Y:S01]  /*c380*/  IMAD.X R37, RZ, RZ, R7.reuse, P6 ;  /* 0x000000ffff257224 */ /* 0x100fe200030e0607 */
[----:B------:R-:W-:Y:S01]  /*c390*/  LOP3.LUT R40, R40, R41, RZ, 0x3c, !PT ;  /* 0x0000002928287212 */ /* 0x000fe200078e3cff */
[--C-:B------:R-:W-:Y:S01]  /*c3a0*/  IMAD.X R41, RZ, RZ, R7.reuse, P5 ;  /* 0x000000ffff297224 */ /* 0x100fe200028e0607 */
[----:B------:R-:W-:Y:S01]  /*c3b0*/  LOP3.LUT R68, R68, R69, RZ, 0x3c, !PT ;  /* 0x0000004544447212 */ /* 0x000fe200078e3cff */
[----:B------:R-:W-:Y:S01]  /*c3c0*/  IMAD.X R69, RZ, RZ, R7, P4 ;  /* 0x000000ffff457224 */ /* 0x000fe200020e0607 */
[----:B------:R-:W-:Y:S01]  /*c3d0*/  SHF.R.U64 R2, R2, 0x3, RZ ;  /* 0x0000000302027819 */ /* 0x000fe200000012ff */
[----:B------:R-:W-:Y:S01]  /*c3e0*/  UIMAD UR4, UR14, UR10, URZ ;  /* 0x0000000a0e0472a4 */ /* 0x000fe2000f8e023f */
[C---:B------:R-:W-:Y:S01]  /*c3f0*/  IADD3 R77, P6, R6.reuse, 0xc000, RZ ;  /* 0x0000c000064d7810 */ /* 0x040fe20007fde0ff */
[----:B------:R-:W5:Y:S01]  /*c400*/  LD.E.128 R56, desc[UR50][R56.64] ;  /* 0x0000003238387980 */ /* 0x000f62000c101d00 */
[C---:B------:R-:W-:Y:S01]  /*c410*/  IADD3 R73, P5, R6.reuse, 0xd000, RZ ;  /* 0x0000d00006497810 */ /* 0x040fe20007fbe0ff */
[----:B------:R-:W-:Y:S01]  /*c420*/  ULDC.64 UR8, c[0x0][0xaf0] ;  /* 0x0002bc0000087ab9 */ /* 0x000fe20000000a00 */
[----:B------:R-:W-:Y:S01]  /*c430*/  IADD3 R65, P4, R6, 0xe000, RZ ;  /* 0x0000e00006417810 */ /* 0x000fe20007f9e0ff */
[----:B------:R-:W5:Y:S01]  /*c440*/  LD.E.128 R32, desc[UR50][R32.64] ;  /* 0x0000003220207980 */ /* 0x000f62000c101d00 */
[----:B------:R-:W-:Y:S01]  /*c450*/  LOP3.LUT R48, R2, R9, RZ, 0x3c, !PT ;  /* 0x0000000902307212 */ /* 0x000fe200078e3cff */
[----:B------:R-:W-:Y:S01]  /*c460*/  IMAD R2, R232, 0x20, R233 ;  /* 0x00000020e8027824 */ /* 0x000fe200078e02e9 */
[----:B------:R-:W-:Y:S01]  /*c470*/  LOP3.LUT R76, R77, 0x380, RZ, 0xc0, !PT ;  /* 0x000003804d4c7812 */ /* 0x000fe200078ec0ff */
[----:B------:R-:W5:Y:S01]  /*c480*/  LD.E.128 R60, desc[UR50][R60.64] ;  /* 0x000000323c3c7980 */ /* 0x000f62000c101d00 */
[----:B------:R-:W-:-:S02]  /*c490*/  LOP3.LUT R72, R73, 0x380, RZ, 0xc0, !PT ;  /* 0x0000038049487812 */ /* 0x000fc400078ec0ff */
[----:B------:R-:W-:Y:S01]  /*c4a0*/  LOP3.LUT R64, R65, 0x380, RZ, 0xc0, !PT ;  /* 0x0000038041407812 */ /* 0x000fe200078ec0ff */
[----:B------:R-:W5:Y:S01]  /*c4b0*/  LD.E.128 R44, desc[UR50][R44.64] ;  /* 0x000000322c2c7980 */ /* 0x000f62000c101d00 */
[----:B------:R-:W-:Y:S01]  /*c4c0*/  SHF.R.U64 R11, R11, 0x3, RZ ;  /* 0x000000030b0b7819 */ /* 0x000fe200000012ff */
[----:B------:R-:W-:Y:S01]  /*c4d0*/  VIADD R54, R2, UR37 ;  /* 0x0000002502367c36 */ /* 0x000fe20008000000 */
[----:B------:R-:W-:Y:S01]  /*c4e0*/  SHF.R.U64 R76, R76, 0x3, RZ ;  /* 0x000000034c4c7819 */ /* 0x000fe200000012ff */
[----:B------:R-:W-:Y:S01]  /*c4f0*/  UIMAD UR4, UR43, UR11, UR4 ;  /* 0x0000000b2b0472a4 */ /* 0x000fe2000f8e0204 */
[----:B------:R-:W-:Y:S01]  /*c500*/  SHF.R.U64 R72, R72, 0x3, RZ ;  /* 0x0000000348487819 */ /* 0x000fe200000012ff */
[----:B------:R-:W-:Y:S01]  /*c510*/  UIMAD.WIDE.U32 UR6, UR43, UR10, UR6 ;  /* 0x0000000a2b0672a5 */ /* 0x000fe2000f8e0006 */
[----:B------:R-:W-:Y:S01]  /*c520*/  SHF.R.U64 R64, R64, 0x3, RZ ;  /* 0x0000000340407819 */ /* 0x000fe200000012ff */
[----:B------:R-:W5:Y:S01]  /*c530*/  LD.E.128 R36, desc[UR50][R36.64] ;  /* 0x0000003224247980 */ /* 0x000f62000c101d00 */
[----:B------:R-:W-:Y:S01]  /*c540*/  LOP3.LUT R6, R11, R6, RZ, 0x3c, !PT ;  /* 0x000000060b067212 */ /* 0x000fe200078e3cff */
[----:B-1----:R-:W-:Y:S01]  /*c550*/  @P1 IMAD.HI.U32 R2, R54, R3, RZ ;  /* 0x0000000336021227 */ /* 0x002fe200078e00ff */
[----:B------:R-:W-:Y:S01]  /*c560*/  LOP3.LUT R76, R76, R77, RZ, 0x3c, !PT ;  /* 0x0000004d4c4c7212 */ /* 0x000fe200078e3cff */
[----:B------:R-:W-:Y:S01]  /*c570*/  UIADD3 UR7, UR7, UR4, URZ ;  /* 0x0000000407077290 */ /* 0x000fe2000fffe03f */
[----:B------:R-:W-:Y:S01]  /*c580*/  LOP3.LUT R72, R72, R73, RZ, 0x3c, !PT ;  /* 0x0000004948487212 */ /* 0x000fe200078e3cff */
[--C-:B------:R-:W-:Y:S01]  /*c590*/  IMAD.X R77, RZ, RZ, R7.reuse, P6 ;  /* 0x000000ffff4d7224 */ /* 0x100fe200030e0607 */
[----:B------:R-:W-:Y:S01]  /*c5a0*/  LOP3.LUT R64, R64, R65, RZ, 0x3c, !PT ;  /* 0x0000004140407212 */ /* 0x000fe200078e3cff */
[--C-:B------:R-:W-:Y:S01]  /*c5b0*/  IMAD.X R73, RZ, RZ, R7.reuse, P5 ;  /* 0x000000ffff497224 */ /* 0x100fe200028e0607 */
[----:B------:R-:W5:Y:S01]  /*c5c0*/  LD.E.128 R8, desc[UR50][R6.64] ;  /* 0x0000003206087980 */ /* 0x000f62000c101d00 */
[----:B------:R-:W-:Y:S01]  /*c5d0*/  IMAD.X R65, RZ, RZ, R7, P4 ;  /* 0x000000ffff417224 */ /* 0x000fe200020e0607 */
[----:B------:R-:W-:-:S02]  /*c5e0*/  UIMAD UR4, UR36, UR8, URZ ;  /* 0x00000008240472a4 */ /* 0x000fc4000f8e023f */
[----:B------:R-:W-:Y:S01]  /*c5f0*/  UIMAD.WIDE.U32 UR6, UR42, UR8, UR6 ;  /* 0x000000082a0672a5 */ /* 0x000fe2000f8e0006 */
[----:B------:R-:W5:Y:S01]  /*c600*/  LD.E.128 R40, desc[UR50][R40.64] ;  /* 0x0000003228287980 */ /* 0x000f62000c101d00 */
[----:B------:R-:W-:-:S03]  /*c610*/  UIMAD UR4, UR42, UR9, UR4 ;  /* 0x000000092a0472a4 */ /* 0x000fc6000f8e0204 */
[----:B------:R-:W-:Y:S01]  /*c620*/  ULDC.64 UR8, c[0x0][0xae0] ;  /* 0x0002b80000087ab9 */ /* 0x000fe20000000a00 */
[----:B------:R1:W5:Y:S01]  /*c630*/  LD.E.128 R4, desc[UR50][R20.64] ;  /* 0x0000003214047980 */ /* 0x000362000c101d00 */
[----:B------:R-:W-:-:S03]  /*c640*/  UIADD3 UR4, UR7, UR4, URZ ;  /* 0x0000000407047290 */ /* 0x000fc6000fffe03f */
[----:B------:R-:W5:Y:S04]  /*c650*/  LD.E.128 R68, desc[UR50][R68.64] ;  /* 0x0000003244447980 */ /* 0x000f68000c101d00 */
[----:B------:R-:W5:Y:S01]  /*c660*/  LD.E.128 R76, desc[UR50][R76.64] ;  /* 0x000000324c4c7980 */ /* 0x000f62000c101d00 */
[----:B-1----:R-:W-:Y:S01]  /*c670*/  IMAD.MOV.U32 R21, RZ, RZ, R54 ;  /* 0x000000ffff157224 */ /* 0x002fe200078e0036 */
[----:B0-----:R-:W-:Y:S02]  /*c680*/  @P1 SHF.R.U32.HI R21, RZ, R81, R2 ;  /* 0x00000051ff151219 */ /* 0x001fe40000011602 */
[----:B------:R-:W5:Y:S02]  /*c690*/  LD.E.128 R72, desc[UR50][R72.64] ;  /* 0x0000003248487980 */ /* 0x000f64000c101d00 */
[--C-:B------:R-:W-:Y:S01]  /*c6a0*/  SHF.R.S32.HI R20, RZ, 0x1f, R21.reuse ;  /* 0x0000001fff147819 */ /* 0x100fe20000011415 */
[----:B------:R-:W-:Y:S01]  /*c6b0*/  IMAD.MOV R52, RZ, RZ, -R21 ;  /* 0x000000ffff347224 */ /* 0x000fe200078e0a15 */
[----:B------:R-:W5:Y:S01]  /*c6c0*/  LD.E.128 R64, desc[UR50][R64.64] ;  /* 0x0000003240407980 */ /* 0x000f62000c101d00 */
[----:B------:R-:W-:-:S02]  /*c6d0*/  IMAD.U32 R3, RZ, RZ, UR7 ;  /* 0x00000007ff037e24 */ /* 0x000fc4000f8e00ff */
[----:B------:R-:W-:Y:S01]  /*c6e0*/  IMAD R20, R20, UR8, RZ ;  /* 0x0000000814147c24 */ /* 0x000fe2000f8e02ff */
[----:B------:R-:W5:Y:S01]  /*c6f0*/  LD.E.128 R48, desc[UR50][R48.64] ;  /* 0x0000003230307980 */ /* 0x000f62000c101d00 */
[----:B------:R-:W-:Y:S02]  /*c700*/  IMAD R53, R53, R52, R54 ;  /* 0x0000003435357224 */ /* 0x000fe400078e0236 */
[----:B------:R-:W-:Y:S01]  /*c710*/  IMAD.U32 R2, RZ, RZ, UR6 ;  /* 0x00000006ff027e24 */ /* 0x000fe2000f8e00ff */
[----:B------:R-:W-:Y:S01]  /*c720*/  @!PT LDS RZ, [RZ] ;  /* 0x00000000fffff984 */ /* 0x000fe20000000800 */
[----:B------:R-:W-:Y:S01]  /*c730*/  @!PT LDS RZ, [RZ] ;  /* 0x00000000fffff984 */ /* 0x000fe20000000800 */
[----:B------:R-:W-:Y:S01]  /*c740*/  @!PT LDS RZ, [RZ] ;  /* 0x00000000fffff984 */ /* 0x000fe20000000800 */
[----:B------:R-:W-:Y:S01]  /*c750*/  @!PT LDS RZ, [RZ] ;  /* 0x00000000fffff984 */ /* 0x000fe20000000800 */
[----:B------:R0:W-:Y:S06]  /*c760*/  MEMBAR.ALL.CTA ;  /* 0x0000000000007992 */ /* 0x0001ec0000008000 */
[----:B0-----:R-:W0:Y:S01]  /*c770*/  FENCE.VIEW.ASYNC.S ;  /* 0x00000000000073c6 */ /* 0x001e220000000000 */
[----:B------:R-:W-:Y:S01]  /*c780*/  IMAD.U32 R3, RZ, RZ, UR4 ;  /* 0x00000004ff037e24 */ /* 0x000fe2000f8e00ff */
[----:B------:R-:W-:Y:S01]  /*c790*/  ULDC.64 UR6, c[0x0][0xad8] ;  /* 0x0002b60000067ab9 */ /* 0x000fe20000000a00 */
[C---:B------:R-:W-:Y:S01]  /*c7a0*/  IMAD R81, R21.reuse, UR9, R20 ;  /* 0x0000000915517c24 */ /* 0x040fe2000f8e0214 */
[----:B------:R-:W-:Y:S01]  /*c7b0*/  SHF.R.S32.HI R20, RZ, 0x1f, R53 ;  /* 0x0000001fff147819 */ /* 0x000fe20000011435 */
[----:B------:R-:W-:-:S04]  /*c7c0*/  IMAD.WIDE.U32 R2, R21, UR8, R2 ;  /* 0x0000000815027c25 */ /* 0x000fc8000f8e0002 */
[----:B------:R-:W-:Y:S02]  /*c7d0*/  IMAD.IADD R3, R3, 0x1, R81 ;  /* 0x0000000103037824 */ /* 0x000fe400078e0251 */
[----:B------:R-:W-:Y:S02]  /*c7e0*/  IMAD R52, R20, UR6, RZ ;  /* 0x0000000614347c24 */ /* 0x000fe4000f8e02ff */
[----:B------:R-:W-:Y:S02]  /*c7f0*/  VIADD R84, R233, UR37 ;  /* 0x00000025e9547c36 */ /* 0x000fe40008000000 */
[C---:B------:R-:W-:Y:S02]  /*c800*/  IMAD R21, R53.reuse, UR7, R52 ;  /* 0x0000000735157c24 */ /* 0x040fe4000f8e0234 */
[----:B------:R-:W-:Y:S01]  /*c810*/  IMAD.WIDE.U32 R2, R53, UR6, R2 ;  /* 0x0000000635027c25 */ /* 0x000fe2000f8e0002 */
[----:B------:R-:W-:Y:S01]  /*c820*/  ISETP.GE.AND P2, PT, R84, R83, PT ;  /* 0x000000535400720c */ /* 0x000fe20003f46270 */
[----:B------:R-:W-:-:S02]  /*c830*/  ULDC.64 UR6, c[0x0][0xa80] ;  /* 0x0002a00000067ab9 */ /* 0x000fc40000000a00 */
[----:B------:R-:W-:Y:S01]  /*c840*/  VIADD R0, R0, 0x38820 ;  /* 0x0003882000007836 */ /* 0x000fe20000000000 */
[----:B------:R-:W-:Y:S01]  /*c850*/  LEA R54, P3, R2, UR6, 0x1 ;  /* 0x0000000602367c11 */ /* 0x000fe2000f8608ff */
[----:B------:R-:W-:Y:S02]  /*c860*/  IMAD.IADD R3, R3, 0x1, R21 ;  /* 0x0000000103037824 */ /* 0x000fe400078e0215 */
[----:B------:R-:W-:Y:S01]  /*c870*/  VIADD R20, R84, 0x20 ;  /* 0x0000002054147836 */ /* 0x000fe20000000000 */
[----:B------:R-:W-:Y:S02]  /*c880*/  PRMT R0, RZ, 0x654, R0 ;  /* 0x00000654ff007816 */ /* 0x000fe40000000000 */
[----:B------:R-:W-:Y:S02]  /*c890*/  LEA.HI.X R82, R2, UR7, R3, 0x1, P3 ;  /* 0x0000000702527c11 */ /* 0x000fe400098f0c03 */
[----:B------:R-:W-:Y:S01]  /*c8a0*/  ISETP.GE.AND P1, PT, R20, R83, PT ;  /* 0x000000531400720c */ /* 0x000fe20003f26270 */
[----:B------:R-:W-:Y:S01]  /*c8b0*/  VIADD R20, R84, 0x40 ;  /* 0x0000004054147836 */ /* 0x000fe20000000000 */
[----:B0-----:R0:W-:Y:S01]  /*c8c0*/  SYNCS.ARRIVE.TRANS64.RED.A1T0 RZ, [R0+URZ], RZ ;  /* 0x000000ff00ff79a7 */ /* 0x0011e2000810043f */
[----:B------:R1:W2:Y:S01]  /*c8d0*/  SHFL.IDX PT, R80, R54, RZ, 0x181f ;  /* 0x00181fff36507589 */ /* 0x0002a200000e0000 */
[----:B------:R-:W-:Y:S01]  /*c8e0*/  BSSY B1, `(.L_x_2176) ;  /* 0x0000019000017945 */ /* 0x000fe20003800000 */
[----:B------:R-:W-:-:S02]  /*c8f0*/  SHF.R.S32.HI R85, RZ, 0x1f, R23 ;  /* 0x0000001fff557819 */ /* 0x000fc40000011417 */
[----:B------:R-:W-:Y:S01]  /*c900*/  ISETP.GE.AND P0, PT, R20, R83, PT ;  /* 0x000000531400720c */ /* 0x000fe20003f06270 */
[----:B0-----:R1:W0:Y:S01]  /*c910*/  SHFL.IDX PT, R0, R82, RZ, 0x181f ;  /* 0x00181fff52007589 */ /* 0x00122200000e0000 */
[----:B------:R-:W-:Y:S02]  /*c920*/  SHF.R.S32.HI R86, RZ, 0x1f, R19 ;  /* 0x0000001fff567819 */ /* 0x000fe40000011413 */
[----:B------:R-:W-:Y:S02]  /*c930*/  SHF.R.S32.HI R87, RZ, 0x1f, R22 ;  /* 0x0000001fff577819 */ /* 0x000fe40000011416 */
[----:B------:R-:W-:Y:S01]  /*c940*/  SHF.R.S32.HI R88, RZ, 0x1f, R16 ;  /* 0x0000001fff587819 */ /* 0x000fe20000011410 */
[----:B------:R-:W-:Y:S06]  /*c950*/  @P2 BRA `(.L_x_2177) ;  /* 0x0000000000442947 */ /* 0x000fec0003800000 */
[----:B------:R-:W-:Y:S02]  /*c960*/  ULDC UR4, c[0x0][0xac8] ;  /* 0x0002b20000047ab9 */ /* 0x000fe40000000800 */
[----:B------:R-:W-:Y:S02]  /*c970*/  ISETP.GE.AND P5, PT, R16, UR4, PT ;  /* 0x0000000410007c0c */ /* 0x000fe4000bfa6270 */
[----:B------:R-:W-:Y:S02]  /*c980*/  ISETP.GE.AND P4, PT, R22, UR4, PT ;  /* 0x0000000416007c0c */ /* 0x000fe4000bf86270 */
[----:B------:R-:W-:Y:S02]  /*c990*/  ISETP.GE.AND P3, PT, R19, UR4, PT ;  /* 0x0000000413007c0c */ /* 0x000fe4000bf66270 */
[----:B------:R-:W-:-:S07]  /*c9a0*/  ISETP.GE.AND P2, PT, R23, UR4, PT ;  /* 0x0000000417007c0c */ /* 0x000fce000bf46270 */
[----:B--2---:R-:W-:-:S04]  /*c9b0*/  @!P5 LEA R2, P6, R16, R80, 0x1 ;  /* 0x000000501002d211 */ /* 0x004fc800078c08ff */
[----:B0-----:R-:W-:Y:S02]  /*c9c0*/  @!P5 LEA.HI.X R3, R16, R0, R88, 0x1, P6 ;  /* 0x000000001003d211 */ /* 0x001fe400030f0c58 */
        /* <DEDUP_REMOVED lines=10> */
.L_x_2177:
[----:B------:R-:W-:Y:S05]  /*ca70*/  BSYNC B1 ;  /* 0x0000000000017941 */ /* 0x000fea0003800000 */
.L_x_2176:
[----:B0-----:R0:W4:Y:S01]  /*ca80*/  SHFL.IDX PT, R0, R82, 0x1, 0x181f ;  /* 0x00381f0052007f89 */ /* 0x00112200000e0000 */
        /* <DEDUP_REMOVED lines=8> */
[-C--:B---3--:R-:W-:Y:S02]  /*cb10*/  @!P4 LEA R2, P6, R16, R20.reuse, 0x1 ;  /* 0x000000141002c211 */ /* 0x088fe400078c08ff */
[----:B-----5:R-:W-:Y:S02]  /*cb20*/  @!P3 LEA R8, P5, R22, R20, 0x1 ;  /* 0x000000141608b211 */ /* 0x020fe400078a08ff */
        /* <DEDUP_REMOVED lines=10> */
.L_x_2179:
[----:B------:R-:W-:Y:S05]  /*cbd0*/  BSYNC B1 ;  /* 0x0000000000017941 */ /* 0x000fea0003800000 */
.L_x_2178:
        /* <DEDUP_REMOVED lines=21> */
.L_x_2181:
[----:B------:R-:W-:Y:S05]  /*cd30*/  BSYNC B1 ;  /* 0x0000000000017941 */ /* 0x000fea0003800000 */
.L_x_2180:
[----:B0-----:R-:W-:Y:S01]  /*cd40*/  VIADD R0, R84, 0x60 ;  /* 0x0000006054007836 */ /* 0x001fe20000000000 */
[----:B-1--4-:R-:W4:Y:S04]  /*cd50*/  SHFL.IDX PT, R82, R82, 0x3, 0x181f ;  /* 0x00781f0052527f89 */ /* 0x012f2800000e0000 */
        /* <DEDUP_REMOVED lines=10> */
[-C--:B----4-:R-:W-:Y:S02]  /*ce00*/  @!P3 LEA.HI.X R3, R16, R82.reuse, R88, 0x1, P0 ;  /* 0x000000521003b211 */ /* 0x090fe400000f0c58 */
        /* <DEDUP_REMOVED lines=11> */
.L_x_2174:
        /* <DEDUP_REMOVED lines=37> */
.L_x_2183:
[----:B------:R-:W-:Y:S01]  /*d110*/  USEL UR42, UR42, URZ, !UP0 ;  /* 0x0000003f2a2a7287 */ /* 0x000fe2000c000000 */
[----:B------:R-:W-:Y:S01]  /*d120*/  BSSY B1, `(.L_x_2184) ;  /* 0x000002c000017945 */ /* 0x000fe20003800000 */
[----:B------:R-:W-:-:S03]  /*d130*/  USEL UR36, UR36, URZ, !UP0 ;  /* 0x0000003f24247287 */ /* 0x000fc6000c000000 */
[----:B------:R-:W-:Y:S09]  /*d140*/  @P1 BRA `(.L_x_2185) ;  /* 0x0000000000a41947 */ /* 0x000ff20003800000 */
        /* <DEDUP_REMOVED lines=41> */
.L_x_2185:
[----:B------:R-:W-:Y:S05]  /*d3e0*/  BSYNC B1 ;  /* 0x0000000000017941 */ /* 0x000fea0003800000 */
.L_x_2184:
[----:B0-----:R-:W0:Y:S01]  /*d3f0*/  @P0 LDC R3, c[0x0][0xbf0] ;  /* 0x0002fc00ff030b82 */ /* 0x001e220000000800 */
[----:B------:R-:W-:Y:S01]  /*d400*/  ULDC.64 UR12, c[0x0][0xaa0] ;  /* 0x0002a800000c7ab9 */ /* 0x000fe20000000a00 */
[----:B------:R-:W-:Y:S01]  /*d410*/  IMAD R2, R232, 0x20, R233 ;  /* 0x00000020e8027824 */ /* 0x000fe200078e02e9 */
[----:B------:R-:W-:Y:S01]  /*d420*/  UIMAD UR8, UR9, UR12, URZ ;  /* 0x0000000c090872a4 */ /* 0x000fe2000f8e023f */
[----:B------:R-:W-:Y:S01]  /*d430*/  BSSY B1, `(.L_x_2186) ;  /* 0x0000045000017945 */ /* 0x000fe20003800000 */
[----:B------:R-:W-:Y:S01]  /*d440*/  UIMAD.WIDE.U32 UR6, UR4, UR12, URZ ;  /* 0x0000000c040672a5 */ /* 0x000fe2000f8e003f */
[----:B------:R-:W-:Y:S01]  /*d450*/  VIADD R6, R2, UR37 ;  /* 0x0000002502067c36 */ /* 0x000fe20008000000 */
[----:B------:R-:W-:Y:S01]  /*d460*/  UIMAD UR8, UR4, UR13, UR8 ;  /* 0x0000000d040872a4 */ /* 0x000fe2000f8e0208 */
[----:B------:R-:W-:Y:S02]  /*d470*/  SHF.R.S32.HI R20, RZ, 0x1f, R23 ;  /* 0x0000001fff147819 */ /* 0x000fe40000011417 */
        /* <DEDUP_REMOVED lines=64> */
.L_x_2187:
[----:B------:R-:W-:Y:S05]  /*d880*/  BSYNC B1 ;  /* 0x0000000000017941 */ /* 0x000fea0003800000 */
.L_x_2186:
        /* <DEDUP_REMOVED lines=21> */
.L_x_2189:
[----:B------:R-:W-:Y:S05]  /*d9e0*/  BSYNC B1 ;  /* 0x0000000000017941 */ /* 0x000fea0003800000 */
.L_x_2188:
        /* <DEDUP_REMOVED lines=21> */
.L_x_2191:
[----:B------:R-:W-:Y:S05]  /*db40*/  BSYNC B1 ;  /* 0x0000000000017941 */ /* 0x000fea0003800000 */
.L_x_2190:
        /* <DEDUP_REMOVED lines=22> */
.L_x_2182:
[----:B------:R-:W-:Y:S05]  /*dcb0*/  BSYNC B0 ;  /* 0x0000000000007941 */ /* 0x000fea0003800000 */
.L_x_2173:
[----:B------:R-:W-:Y:S02]  /*dcc0*/  ULDC UR4, c[0x0][0xc3c] ;  /* 0x00030f0000047ab9 */ /* 0x000fe40000000800 */
[----:B------:R-:W-:-:S13]  /*dcd0*/  ISETP.GE.AND P0, PT, R55, UR4, PT ;  /* 0x0000000437007c0c */ /* 0x000fda000bf06270 */
[----:B------:R-:W-:Y:S05]  /*dce0*/  @!P0 BRA `(.L_x_2192) ;  /* 0xffffff3000548947 */ /* 0x000fea000383ffff */
[----:B------:R-:W-:Y:S05]  /*dcf0*/  EXIT ;  /* 0x000000000000794d */ /* 0x000fea0003800000 */
.L_x_2134:
[----:B------:R-:W-:-:S08]  /*dd00*/  NOP ;  /* 0x0000000000007918 */ /* 0x000fd00000000000 */
[----:B------:R-:W0:-:S00]  /*dd10*/  USETMAXREG.DEALLOC.CTAPOOL 0x18 ;  /* 0x00000018000079c8 */ /* 0x000e0000080e0500 */
[----:B0-----:R-:W-:Y:S01]  /*dd20*/  LOP3.LUT R0, R0, 0x3, RZ, 0xc0, !PT ;  /* 0x0000000300007812 */ /* 0x001fe200078ec0ff */
[----:B------:R-:W-:-:S05]  /*dd30*/  IMAD.MOV.U32 R6, RZ, RZ, RZ ;  /* 0x000000ffff067224 */ /* 0x000fca00078e00ff */
[----:B------:R-:W0:Y:S02]  /*dd40*/  SHFL.IDX PT, R0, R0, RZ, 0x1f ;  /* 0x00001fff00007589 */ /* 0x000e2400000e0000 */
[----:B0-----:R-:W-:-:S04]  /*dd50*/  ISETP.NE.AND P0, PT, R0, RZ, PT ;  /* 0x000000ff0000720c */ /* 0x001fc80003f05270 */
[----:B------:R-:W-:-:S05]  /*dd60*/  P2R R0, PR, RZ, 0x1 ;  /* 0x00000001ff007803 */ /* 0x000fca0000000000 */
[----:B------:R0:W-:Y:S04]  /*dd70*/  STL [R1+0x44], R0 ;  /* 0x0000440001007387 */ /* 0x0001e80000100800 */
        /* <DEDUP_REMOVED lines=12> */
.L_x_2193:
[----:B0-----:R-:W0:Y:S01]  /*de40*/  S2R R0, SR_TID.X ;  /* 0x0000000000007919 */ /* 0x001e220000002100 */
        /* <DEDUP_REMOVED lines=40> */
.L_x_2199:
        /* <DEDUP_REMOVED lines=14> */
.L_x_2198:
[----:B------:R-:W-:Y:S05]  /*e1b0*/  BSYNC B0 ;  /* 0x0000000000007941 */ /* 0x000fea0003800000 */
.L_x_2197:
        /* <DEDUP_REMOVED lines=22> */
.L_x_2195:
        /* <DEDUP_REMOVED lines=25> */
.L_x_2200:
        /* <DEDUP_REMOVED lines=58> */
.L_x_2196:
[----:B------:R0:W-:Y:S01]  /*e850*/  STL [R1+0x20], R0 ;  /* 0x0000200001007387 */ /* 0x0001e20000100800 */
[----:B------:R-:W-:-:S03]  /*e860*/  UMOV UR36, URZ ;  /* 0x0000003f00247c82 */ /* 0x000fc60008000000 */
[----:B------:R0:W-:Y:S02]  /*e870*/  STL [R1+0x24], RZ ;  /* 0x000024ff01007387 */ /* 0x0001e40000100800 */
.L_x_2201:
        /* <DEDUP_REMOVED lines=11> */
.L_x_2194:
[----:B0-----:R-:W-:Y:S01]  /*e930*/  IMAD.MOV.U32 R0, RZ, RZ, 0x1 ;  /* 0x00000001ff007424 */ /* 0x001fe200078e00ff */
[----:B------:R-:W-:Y:S01]  /*e940*/  ULDC UR4, c[0x0][0xc3c] ;  /* 0x00030f0000047ab9 */ /* 0x000fe20000000800 */
[----:B------:R0:W-:Y:S01]  /*e950*/  STL [R1+0x40], RZ ;  /* 0x000040ff01007387 */ /* 0x0001e20000100800 */
[----:B------:R-:W-:-:S03]  /*e960*/  UISETP.GE.AND UP0, UPT, UR42, UR4, UPT ;  /* 0x000000042a00728c */ /* 0x000fc6000bf06270 */
[----:B------:R0:W-:Y:S03]  /*e970*/  STL [R1+0xc], R0 ;  /* 0x00000c0001007387 */ /* 0x0001e60000100800 */
[----:B------:R-:W-:Y:S01]  /*e980*/  PLOP3.LUT P0, PT, PT, PT, UP0, 0x80, 0x0 ;  /* 0x000000000000781c */ /* 0x000fe20003f0f008 */
[----:B------:R0:W-:-:S12]  /*e990*/  STL [R1+0x4], RZ ;  /* 0x000004ff01007387 */ /* 0x0001d80000100800 */
[----:B0-----:R-:W-:Y:S05]  /*e9a0*/  @P0 BRA `(.L_x_2202) ;  /* 0x0000005400400947 */ /* 0x001fea0003800000 */
[----:B-1----:R-:W0:Y:S01]  /*e9b0*/  S2R R4, SR_TID.X ;  /* 0x0000000000047919 */ /* 0x002e220000002100 */
[----:B------:R-:W1:Y:S01]  /*e9c0*/  S2UR UR5, SR_CgaCtaId ;  /* 0x00000000000579c3 */ /* 0x000e620000008800 */
[----:B------:R-:W-:Y:S01]  /*e9d0*/  UMOV UR4, 0x400 ;  /* 0x0000040000047882 */ /* 0x000fe20000000000 */
[----:B------:R-:W-:Y:S01]  /*e9e0*/  ULDC UR40, c[0x0][0xc] ;  /* 0x0000030000287ab9 */ /* 0x000fe20000000800 */
[----:B------:R-:W-:Y:S02]  /*e9f0*/  ULOP3.LUT UR39, UR38, 0x1, URZ, 0xfc, !UPT ;  /* 0x0000000126277892 */ /* 0x000fe4000f8efc3f */
[----:B------:R-:W-:Y:S01]  /*ea00*/  ULOP3.LUT UR41, UR38, 0x2, URZ, 0xfc, !UPT ;  /* 0x0000000226297892 */ /* 0x000fe2000f8efc3f */
[----:B------:R-:W-:Y:S01]  /*ea10*/  ULDC.64 UR48, c[0x0][0x198] ;  /* 0x0000660000307ab9 */ /* 0x000fe20000000a00 */
[----:B-1----:R-:W-:-:S06]  /*ea20*/  ULEA UR4, UR5, UR4, 0x18 ;  /* 0x0000000405047291 */ /* 0x002fcc000f8ec03f */
[----:B------:R-:W-:Y:S01]  /*ea30*/  IMAD.U32 R17, RZ, RZ, UR4 ;  /* 0x00000004ff117e24 */ /* 0x000fe2000f8e00ff */
[C---:B0-----:R-:W-:Y:S01]  /*ea40*/  LOP3.LUT R6, R4.reuse, 0x7f, RZ, 0xc0, !PT ;  /* 0x0000007f04067812 */ /* 0x041fe200078ec0ff */
[C---:B------:R-:W-:Y:S01]  /*ea50*/  IMAD.SHL.U32 R18, R4.reuse, 0x80, RZ ;  /* 0x0000008004127824 */ /* 0x040fe200078e00ff */
[----:B------:R-:W-:Y:S02]  /*ea60*/  R2P PR, R4, 0x6 ;  /* 0x0000000604007804 */ /* 0x000fe40000000000 */
[----:B------:R-:W-:Y:S02]  /*ea70*/  SHF.R.U32.HI R3, RZ, 0x5, R6 ;  /* 0x00000005ff037819 */ /* 0x000fe40000011606 */
[C---:B------:R-:W-:Y:S02]  /*ea80*/  LOP3.LUT R2, R18.reuse, 0x400, RZ, 0xc0, !PT ;  /* 0x0000040012027812 */ /* 0x040fe400078ec0ff */
        /* <DEDUP_REMOVED lines=35> */
.L_x_2273:
[----:B------:R-:W-:Y:S01]  /*ecc0*/  ULDC.64 UR4, c[0x0][0xc88] ;  /* 0x0003220000047ab9 */ /* 0x000fe20000000a00 */
[----:B-1----:R-:W-:Y:S01]  /*ecd0*/  IMAD.MOV.U32 R0, RZ, RZ, RZ ;  /* 0x000000ffff007224 */ /* 0x002fe200078e00ff */
[----:B------:R-:W-:Y:S01]  /*ece0*/  UIMAD.WIDE UR4, UR42, 0x4, UR4 ;  /* 0x000000042a0478a5 */ /* 0x000fe2000f8e0204 */
[----:B------:R-:W-:Y:S01]  /*ecf0*/  ULDC.64 UR8, c[0x0][0xa18] ;  /* 0x0002860000087ab9 */ /* 0x000fe20000000a00 */
[----:B------:R-:W-:-:S04]  /*ed00*/  ULDC.64 UR6, c[0x0][0xa08] ;  /* 0x0002820000067ab9 */ /* 0x000fc80000000a00 */
[----:B------:R-:W-:Y:S02]  /*ed10*/  IMAD.U32 R2, RZ, RZ, UR4 ;  /* 0x00000004ff027e24 */ /* 0x000fe4000f8e00ff */
[----:B------:R-:W-:Y:S01]  /*ed20*/  IMAD.U32 R3, RZ, RZ, UR5 ;  /* 0x00000005ff037e24 */ /* 0x000fe2000f8e00ff */
[----:B------:R-:W-:-:S04]  /*ed30*/  ULDC.64 UR4, c[0x0][0xa28] ;  /* 0x00028a0000047ab9 */ /* 0x000fc80000000a00 */
[----:B------:R-:W2:Y:S01]  /*ed40*/  LDG.E R2, desc[UR50][R2.64] ;  /* 0x0000003202027981 */ /* 0x000ea2000c1e1900 */
[----:B------:R-:W-:-:S04]  /*ed50*/  UISETP.NE.U32.AND UP0, UPT, UR4, URZ, UPT ;  /* 0x0000003f0400728c */ /* 0x000fc8000bf05070 */
[----:B------:R-:W-:-:S06]  /*ed60*/  UISETP.NE.AND.EX UP0, UPT, UR5, URZ, UPT, UP0 ;  /* 0x0000003f0500728c */ /* 0x000fcc000bf05300 */
[----:B------:R-:W-:Y:S02]  /*ed70*/  PLOP3.LUT P0, PT, PT, PT, UP0, 0x80, 0x0 ;  /* 0x000000000000781c */ /* 0x000fe40003f0f008 */
[----:B------:R-:W-:-:S04]  /*ed80*/  ISETP.NE.U32.AND P1, PT, RZ, UR6, PT ;  /* 0x00000006ff007c0c */ /* 0x000fc8000bf25070 */
[----:B------:R-:W-:Y:S01]  /*ed90*/  ISETP.NE.AND.EX P1, PT, RZ, UR7, PT, P1 ;  /* 0x00000007ff007c0c */ /* 0x000fe2000bf25310 */
[----:B------:R-:W-:Y:S01]  /*eda0*/  IMAD.MOV.U32 R8, RZ, RZ, RZ ;  /* 0x000000ffff087224 */ /* 0x000fe200078e00ff */
[----:B--2---:R-:W-:-:S13]  /*edb0*/  R2UR UR43, R2 ;  /* 0x00000000022b72ca */ /* 0x004fda00000e0000 */
[----:B------:R-:W-:Y:S02]  /*edc0*/  USHF.R.S32.HI UR46, URZ, 0x1f, UR43 ;  /* 0x0000001f3f2e7899 */ /* 0x000fe4000801142b */
[----:B------:R-:W-:-:S04]  /*edd0*/  @UP0 ULEA UR4, UP1, UR43, UR4, 0x2 ;  /* 0x000000042b040291 */ /* 0x000fc8000f82103f */
[----:B------:R-:W-:Y:S02]  /*ede0*/  @UP0 ULEA.HI.X UR5, UR43, UR5, UR46, 0x2, UP1 ;  /* 0x000000052b050291 */ /* 0x000fe400088f142e */
[----:B------:R-:W-:Y:S01]  /*edf0*/  IMAD.U32 R2, RZ, RZ, UR4 ;  /* 0x00000004ff027e24 */ /* 0x000fe2000f8e00ff */
[----:B------:R-:W-:-:S03]  /*ee00*/  USHF.L.U32 UR44, UR43, 0x2, URZ ;  /* 0x000000022b2c7899 */ /* 0x000fc6000800063f */
[----:B------:R-:W-:Y:S01]  /*ee10*/  IMAD.U32 R3, RZ, RZ, UR5 ;  /* 0x00000005ff037e24 */ /* 0x000fe2000f8e00ff */
[----:B------:R-:W-:Y:S01]  /*ee20*/  ULDC.64 UR4, c[0x0][0xa00] ;  /* 0x0002800000047ab9 */ /* 0x000fe20000000a00 */
[----:B------:R-:W-:-:S03]  /*ee30*/  USHF.L.U64.HI UR45, UR43, 0x2, UR46 ;  /* 0x000000022b2d7899 */ /* 0x000fc6000801022e */
[----:B0-----:R0:W5:Y:S01]  /*ee40*/  @P0 LDG.E R0, desc[UR50][R2.64] ;  /* 0x0000003202000981 */ /* 0x001162000c1e1900 */
[----:B------:R-:W-:Y:S01]  /*ee50*/  ISETP.NE.U32.AND P0, PT, RZ, UR4, PT ;  /* 0x00000004ff007c0c */ /* 0x000fe2000bf05070 */
[----:B------:R-:W-:Y:S02]  /*ee60*/  UIADD3 UR4, UP0, UR44, UR4, URZ ;  /* 0x000000042c047290 */ /* 0x000fe4000ff1e03f */
[----:B------:R-:W-:Y:S01]  /*ee70*/  UIADD3 UR6, UP1, UR44, UR6, URZ ;  /* 0x000000062c067290 */ /* 0x000fe2000ff3e03f */
[----:B------:R-:W-:Y:S01]  /*ee80*/  ISETP.NE.AND.EX P0, PT, RZ, UR5, PT, P0 ;  /* 0x00000005ff007c0c */ /* 0x000fe2000bf05300 */
[----:B------:R-:W-:Y:S02]  /*ee90*/  UIADD3.X UR5, UR45, UR5, URZ, UP0, !UPT ;  /* 0x000000052d057290 */ /* 0x000fe400087fe43f */
[----:B------:R-:W-:Y:S02]  /*eea0*/  UISETP.NE.U32.AND UP0, UPT, UR8, URZ, UPT ;  /* 0x0000003f0800728c */ /* 0x000fe4000bf05070 */
[----:B------:R-:W-:Y:S01]  /*eeb0*/  UIADD3.X UR7, UR45, UR7, URZ, UP1, !UPT ;  /* 0x000000072d077290 */ /* 0x000fe20008ffe43f */
[----:B0-----:R-:W-:Y:S01]  /*eec0*/  IMAD.U32 R2, RZ, RZ, UR4 ;  /* 0x00000004ff027e24 */ /* 0x001fe2000f8e00ff */
[----:B------:R-:W-:Y:S01]  /*eed0*/  UISETP.NE.AND.EX UP0, UPT, UR9, URZ, UPT, UP0 ;  /* 0x0000003f0900728c */ /* 0x000fe2000bf05300 */
[----:B------:R-:W-:-:S02]  /*eee0*/  IMAD.U32 R3, RZ, RZ, UR5 ;  /* 0x00000005ff037e24 */ /* 0x000fc4000f8e00ff */
[----:B------:R-:W-:Y:S02]  /*eef0*/  IMAD.U32 R4, RZ, RZ, UR6 ;  /* 0x00000006ff047e24 */ /* 0x000fe4000f8e00ff */
[----:B------:R-:W-:Y:S01]  /*ef00*/  IMAD.U32 R5, RZ, RZ, UR7 ;  /* 0x00000007ff057e24 */ /* 0x000fe2000f8e00ff */
[----:B------:R-:W-:-:S05]  /*ef10*/  PLOP3.LUT P2, PT, PT, PT, UP0, 0x80, 0x0 ;  /* 0x000000000000781c */ /* 0x000fca0003f4f008 */
[----:B------:R-:W-:Y:S01]  /*ef20*/  @UP0 UIADD3 UR4, UP1, UR44, UR8, URZ ;  /* 0x000000082c040290 */ /* 0x000fe2000ff3e03f */
[----:B------:R0:W5:Y:S03]  /*ef30*/  @P1 LDG.E R8, desc[UR50][R4.64] ;  /* 0x0000003204081981 */ /* 0x000166000c1e1900 */
[----:B------:R-:W-:Y:S01]  /*ef40*/  @UP0 UIADD3.X UR5, UR45, UR9, URZ, UP1, !UPT ;  /* 0x000000092d050290 */ /* 0x000fe20008ffe43f */
[----:B------:R0:W5:Y:S01]  /*ef50*/  @P0 LDG.E R9, desc[UR50][R2.64] ;  /* 0x0000003202090981 */ /* 0x000162000c1e1900 */
[----:B------:R-:W-:Y:S01]  /*ef60*/  ULDC UR6, c[0x0][0x288] ;  /* 0x0000a20000067ab9 */ /* 0x000fe20000000800 */
[----:B------:R-:W-:Y:S02]  /*ef70*/  IMAD.U32 R6, RZ, RZ, UR4 ;  /* 0x00000004ff067e24 */ /* 0x000fe4000f8e00ff */
[----:B------:R-:W-:Y:S02]  /*ef80*/  IMAD.U32 R10, RZ, RZ, UR6 ;  /* 0x00000006ff0a7e24 */ /* 0x000fe4000f8e00ff */
[----:B------:R-:W-:-:S05]  /*ef90*/  IMAD.U32 R7, RZ, RZ, UR5 ;  /* 0x00000005ff077e24 */ /* 0x000fca000f8e00ff */
[----:B------:R-:W2:Y:S04]  /*efa0*/  @P2 LDG.E R10, desc[UR50][R6.64] ;  /* 0x00000032060a2981 */ /* 0x000ea8000c1e1900 */
[----:B--2---:R0:W-:Y:S01]  /*efb0*/  STL [R1+0x28], R10 ;  /* 0x0000280a01007387 */ /* 0x0041e20000100800 */
[----:B------:R-:W-:Y:S05]  /*efc0*/  @P2 BRA `(.L_x_2203) ;  /* 0x0000000000142947 */ /* 0x000fea0003800000 */
[----:B------:R-:W-:Y:S05]  /*efd0*/  @!P0 BRA `(.L_x_2203) ;  /* 0x0000000000108947 */ /* 0x000fea0003800000 */
[----:B------:R-:W2:Y:S04]  /*efe0*/  LDG.E R6, desc[UR50][R2.64] ;  /* 0x0000003202067981 */ /* 0x000ea8000c1e1900 */
[----:B0-----:R-:W2:Y:S02]  /*eff0*/  LDG.E R2, desc[UR50][R2.64+0x4] ;  /* 0x0000043202027981 */ /* 0x001ea4000c1e1900 */
[----:B--2---:R-:W-:-:S05]  /*f000*/  IMAD.IADD R2, R2, 0x1, -R6 ;  /* 0x0000000102027824 */ /* 0x004fca00078e0a06 */
[----:B------:R1:W-:Y:S02]  /*f010*/  STL [R1+0x28], R2 ;  /* 0x0000280201007387 */ /* 0x0003e40000100800 */
.L_x_2203:
[----:B-----5:R-:W-:Y:S01]  /*f020*/  IMAD.IADD R6, R8, 0x1, R0 ;  /* 0x0000000108067824 */ /* 0x020fe200078e0200 */
[----:B------:R-:W-:Y:S01]  /*f030*/  ULDC.64 UR4, c[0x0][0x418] ;  /* 0x0001060000047ab9 */ /* 0x000fe20000000a00 */
[----:B0-----:R-:W-:Y:S01]  /*f040*/  IMAD.U32 R3, RZ, RZ, UR43 ;  /* 0x0000002bff037e24 */ /* 0x001fe2000f8e00ff */
[----:B------:R-:W-:Y:S01]  /*f050*/  UISETP.NE.U32.AND UP0, UPT, UR4, URZ, UPT ;  /* 0x0000003f0400728c */ /* 0x000fe2000bf05070 */
[----:B------:R-:W-:Y:S01]  /*f060*/  UMOV UR47, URZ ;  /* 0x0000003f002f7c82 */ /* 0x000fe20008000000 */
[----:B------:R-:W-:Y:S01]  /*f070*/  ULDC.64 UR6, c[0x0][0xa20] ;  /* 0x0002880000067ab9 */ /* 0x000fe20000000a00 */
[----:B------:R0:W-:Y:S01]  /*f080*/  STL [R1+0x1c], R6 ;  /* 0x00001c0601007387 */ /* 0x0001e20000100800 */
[----:B------:R-:W-:Y:S01]  /*f090*/  @P0 R2UR UR47, R9 ;  /* 0x00000000092f02ca */ /* 0x000fe200000e0000 */
[----:B------:R-:W-:Y:S01]  /*f0a0*/  UISETP.NE.AND.EX UP0, UPT, UR5, URZ, UPT, UP0 ;  /* 0x0000003f0500728c */ /* 0x000fe2000bf05300 */
[----:B------:R-:W-:Y:S01]  /*f0b0*/  ISETP.NE.U32.AND P0, PT, RZ, UR6, PT ;  /* 0x00000006ff007c0c */ /* 0x000fe2000bf05070 */
[----:B------:R0:W-:Y:S01]  /*f0c0*/  STL [R1+0x10], R3 ;  /* 0x0000100301007387 */ /* 0x0001e20000100800 */
[----:B------:R-:W-:Y:S01]  /*f0d0*/  ULDC UR4, c[0x0][0x424] ;  /* 0x0001090000047ab9 */ /* 0x000fe20000000800 */
[----:B------:R-:W-:Y:S01]  /*f0e0*/  ULDC UR5, c[0x0][0x2f0] ;  /* 0x0000bc0000057ab9 */ /* 0x000fe20000000800 */
[----:B------:R-:W-:Y:S01]  /*f0f0*/  ISETP.NE.AND.EX P0, PT, RZ, UR7, PT, P0 ;  /* 0x00000007ff007c0c */ /* 0x000fe2000bf05300 */
[----:B------:R-:W-:-:S04]  /*f100*/  USEL UR4, UR4, 0x1, UP0 ;  /* 0x0000000104047887 */ /* 0x000fc80008000000 */
[----:B------:R-:W-:-:S06]  /*f110*/  UIMAD UR4, UR4, UR5, URZ ;  /* 0x00000005040472a4 */ /* 0x000fcc000f8e023f */
[----:B-1----:R-:W-:Y:S02]  /*f120*/  IMAD.U32 R2, RZ, RZ, UR4 ;  /* 0x00000004ff027e24 */ /* 0x002fe4000f8e00ff */
[----:B0-----:R-:W-:Y:S05]  /*f130*/  @!P0 BRA `(.L_x_2204) ;  /* 0x0000000000188947 */ /* 0x001fea0003800000 */
[----:B------:R-:W-:-:S04]  /*f140*/  UIADD3 UR4, UP0, UR44, UR6, URZ ;  /* 0x000000062c047290 */ /* 0x000fc8000ff1e03f */
[----:B------:R-:W-:Y:S02]  /*f150*/  UIADD3.X UR5, UR45, UR7, URZ, UP0, !UPT ;  /* 0x000000072d057290 */ /* 0x000fe400087fe43f */
[----:B------:R-:W-:-:S04]  /*f160*/  IMAD.U32 R2, RZ, RZ, UR4 ;  /* 0x00000004ff027e24 */ /* 0x000fc8000f8e00ff */
[----:B------:R-:W-:-:S05]  /*f170*/  IMAD.U32 R3, RZ, RZ, UR5 ;  /* 0x00000005ff037e24 */ /* 0x000fca000f8e00ff */
[----:B------:R0:W5:Y:S01]  /*f180*/  LDG.E R2, desc[UR50][R2.64] ;  /* 0x0000003202027981 */ /* 0x000162000c1e1900 */
[----:B------:R-:W-:Y:S05]  /*f190*/  BRA `(.L_x_2205) ;  /* 0x0000000000107947 */ /* 0x000fea0003800000 */
.L_x_2204:
[----:B------:R-:W-:Y:S05]  /*f1a0*/  @!P1 BRA `(.L_x_2205) ;  /* 0x00000000000c9947 */ /* 0x000fea0003800000 */
[----:B------:R-:W2:Y:S04]  /*f1b0*/  LDG.E R2, desc[UR50][R4.64] ;  /* 0x0000003204027981 */ /* 0x000ea8000c1e1900 */
[----:B------:R-:W2:Y:S02]  /*f1c0*/  LDG.E R4, desc[UR50][R4.64+0x4] ;  /* 0x0000043204047981 */ /* 0x000ea4000c1e1900 */
[----:B--2---:R-:W-:-:S07]  /*f1d0*/  IMAD.IADD R2, R4, 0x1, -R2 ;  /* 0x0000000104027824 */ /* 0x004fce00078e0a02 */
.L_x_2205:
[----:B------:R-:W2:Y:S04]  /*f1e0*/  LDL R4, [R1+0x28] ;  /* 0x0000280001047983 */ /* 0x000ea80000100800 */
[----:B0-----:R-:W3:Y:S01]  /*f1f0*/  LDL R3, [R1+0x24] ;  /* 0x0000240001037983 */ /* 0x001ee20000100800 */
[----:B-----5:R-:W-:Y:S01]  /*f200*/  IMAD.IADD R2, R2, 0x1, -R0 ;  /* 0x0000000102027824 */ /* 0x020fe200078e0a00 */
[----:B------:R-:W-:Y:S01]  /*f210*/  BSSY B7, `(.L_x_2206) ;  /* 0x00003ff000077945 */ /* 0x000fe20003800000 */
[----:B------:R-:W0:Y:S02]  /*f220*/  LDC R0, c[0x0][0x448] ;  /* 0x00011200ff007b82 */ /* 0x000e240000000800 */
[----:B0-----:R-:W-:-:S13]  /*f230*/  ISETP.NE.AND P0, PT, R0, 0x1, PT ;  /* 0x000000010000780c */ /* 0x001fda0003f05270 */
[----:B------:R-:W0:Y:S01]  /*f240*/  @P0 LDC R0, c[0x0][0x450] ;  /* 0x00011400ff000b82 */ /* 0x000e220000000800 */
[----:B--2---:R-:W-:-:S07]  /*f250*/  IMAD.MOV.U32 R5, RZ, RZ, R4 ;  /* 0x000000ffff057224 */ /* 0x004fce00078e0004 */
[----:B------:R-:W1:Y:S01]  /*f260*/  @P0 LDC R4, c[0x0][0x44c] ;  /* 0x00011300ff040b82 */ /* 0x000e620000000800 */
[----:B---3--:R-:W-:-:S04]  /*f270*/  IMAD.SHL.U32 R3, R3, 0x80, RZ ;  /* 0x0000008003037824 */ /* 0x008fc800078e00ff */
[----:B------:R-:W-:-:S04]  /*f280*/  VIADD R3, R3, 0x7f ;  /* 0x0000007f03037836 */ /* 0x000fc80000000000 */
[----:B-1----:R-:W-:-:S05]  /*f290*/  @P0 IMAD.HI.U32 R4, R3, R4, RZ ;  /* 0x0000000403040227 */ /* 0x002fca00078e00ff */
[----:B0-----:R-:W-:Y:S02]  /*f2a0*/  @P0 SHF.R.U32.HI R3, RZ, R0, R4 ;  /* 0x00000000ff030219 */ /* 0x001fe40000011604 */
[C---:B------:R-:W-:Y:S01]  /*f2b0*/  IADD3 R0, R2.reuse, 0x80, -R5 ;  /* 0x0000008002007810 */ /* 0x040fe20007ffe805 */
[----:B------:R-:W-:-:S04]  /*f2c0*/  VIADD R2, R2, 0x7f ;  /* 0x0000007f02027836 */ /* 0x000fc80000000000 */
[----:B------:R-:W-:Y:S01]  /*f2d0*/  IMAD.IADD R0, R0, 0x1, R3 ;  /* 0x0000000100007824 */ /* 0x000fe200078e0203 */
[----:B------:R-:W-:-:S04]  /*f2e0*/  SHF.R.S32.HI R3, RZ, 0x1f, R2 ;  /* 0x0000001fff037819 */ /* 0x000fc80000011402 */
[----:B------:R-:W-:Y:S02]  /*f2f0*/  LEA.HI R3, R3, R2, RZ, 0x7 ;  /* 0x0000000203037211 */ /* 0x000fe400078f38ff */
[----:B------:R-:W-:Y:S02]  /*f300*/  SHF.R.S32.HI R2, RZ, 0x1f, R0 ;  /* 0x0000001fff027819 */ /* 0x000fe40000011400 */
[----:B------:R-:W-:Y:S02]  /*f310*/  SHF.R.S32.HI R3, RZ, 0x7, R3 ;  /* 0x00000007ff037819 */ /* 0x000fe40000011403 */
[----:B------:R-:W-:-:S04]  /*f320*/  LEA.HI R2, R2, R0, RZ, 0x7 ;  /* 0x0000000002027211 */ /* 0x000fc800078f38ff */
[----:B------:R-:W-:-:S04]  /*f330*/  SHF.R.S32.HI R2, RZ, 0x7, R2 ;  /* 0x00000007ff027819 */ /* 0x000fc80000011402 */
[----:B------:R-:W-:-:S04]  /*f340*/  VIMNMX R19, R3, R2, PT ;  /* 0x0000000203137248 */ /* 0x000fc80003fe0100 */
[----:B------:R-:W-:-:S13]  /*f350*/  ISETP.GT.AND P0, PT, R19, RZ, PT ;  /* 0x000000ff1300720c */ /* 0x000fda0003f04270 */
        /* <DEDUP_REMOVED lines=19> */
.L_x_2207:
        /* <DEDUP_REMOVED lines=20> */
.L_x_2210:
[----:B------:R-:W-:Y:S05]  /*f5d0*/  BSYNC B6 ;  /* 0x0000000000067941 */ /* 0x000fea0003800000 */
.L_x_2209:
[----:B------:R-:W-:Y:S01]  /*f5e0*/  VIADD R0, R17, 0x10400 ;  /* 0x0001040011007836 */ /* 0x000fe20000000000 */
[----:B------:R-:W-:Y:S04]  /*f5f0*/  BSSY B6, `(.L_x_2211) ;  /* 0x0000014000067945 */ /* 0x000fe80003800000 */
[----:B------:R-:W-:-:S04]  /*f600*/  LOP3.LUT P0, RZ, R0, 0x3ff, RZ, 0xc0, !PT ;  /* 0x000003ff00ff7812 */ /* 0x000fc8000780c0ff */
[----:B------:R-:W-:-:S09]  /*f610*/  P2R R16, PR, RZ, 0x1 ;  /* 0x00000001ff107803 */ /* 0x000fd20000000000 */
        /* <DEDUP_REMOVED lines=17> */
.L_x_2212:
[----:B------:R-:W-:Y:S05]  /*f730*/  BSYNC B6 ;  /* 0x0000000000067941 */ /* 0x000fea0003800000 */
.L_x_2211:
[----:B------:R-:W-:Y:S01]  /*f740*/  VIADD R0, R17, 0x400 ;  /* 0x0000040011007836 */ /* 0x000fe20000000000 */
[----:B------:R-:W-:Y:S04]  /*f750*/  BSSY B6, `(.L_x_2213) ;  /* 0x0000014000067945 */ /* 0x000fe80003800000 */
[----:B------:R0:W-:Y:S01]  /*f760*/  STL [R1], R0 ;  /* 0x0000000001007387 */ /* 0x0001e20000100800 */
[----:B------:R-:W-:-:S13]  /*f770*/  LOP3.LUT P0, RZ, R0, 0x3ff, RZ, 0xc0, !PT ;  /* 0x000003ff00ff7812 */ /* 0x000fda000780c0ff */
[----:B0-----:R-:W-:Y:S05]  /*f780*/  @!P0 BRA `(.L_x_2214) ;  /* 0x0000000000408947 */ /* 0x001fea0003800000 */
        /* <DEDUP_REMOVED lines=16> */
.L_x_2214:
[----:B------:R-:W-:Y:S05]  /*f890*/  BSYNC B6 ;  /* 0x0000000000067941 */ /* 0x000fea0003800000 */
.L_x_2213:
[----:B------:R-:W-:Y:S01]  /*f8a0*/  ISETP.NE.AND P6, PT, R16, RZ, PT ;  /* 0x000000ff1000720c */ /* 0x000fe20003fc5270 */
[----:B------:R-:W-:-:S12]  /*f8b0*/  BSSY B6, `(.L_x_2215) ;  /* 0x0000012000067945 */ /* 0x000fd80003800000 */
        /* <DEDUP_REMOVED lines=17> */
.L_x_2216:
[----:B------:R-:W-:Y:S05]  /*f9d0*/  BSYNC B6 ;  /* 0x0000000000067941 */ /* 0x000fea0003800000 */
.L_x_2215:
        /* <DEDUP_REMOVED lines=9> */
[----:B------:R-:W0:Y:S01]  /*fa70*/  S2R R0, SR_TID.X ;  /* 0x0000000000007919 */ /* 0x000e220000002100 */
[----:B------:R-:W-:-:S03]  /*fa80*/  ULDC.64 UR4, c[0x0][0xa08] ;  /* 0x0002820000047ab9 */ /* 0x000fc60000000a00 */
[----:B--2---:R1:W2:Y:S01]  /*fa90*/  @P0 LDG.E R8, desc[UR50][R2.64] ;  /* 0x0000003202080981 */ /* 0x0042a2000c1e1900 */
[----:B0-----:R-:W-:-:S04]  /*faa0*/  SHF.R.U32.HI R0, RZ, 0x5, R0 ;  /* 0x00000005ff007819 */ /* 0x001fc80000011600 */
[----:B------:R-:W-:Y:S01]  /*fab0*/  LOP3.LUT R0, R0, 0x3, RZ, 0xc0, !PT ;  /* 0x0000000300007812 */ /* 0x000fe200078ec0ff */
[----:B-1----:R-:W0:Y:S01]  /*fac0*/  LDC.64 R2, c[0x0][0x418] ;  /* 0x00010600ff027b82 */ /* 0x002e220000000a00 */
        /* <DEDUP_REMOVED lines=8> */
[----:B------:R0:W2:Y:S02]  /*fb50*/  SHFL.IDX PT, R14, R0, RZ, 0x1f ;  /* 0x00001fff000e7589 */ /* 0x0000a400000e0000 */
.L_x_2292:
[----:B------:R-:W-:Y:S02]  /*fb60*/  PLOP3.LUT P1, PT, PT, PT, PT, 0x8, 0x0 ;  /* 0x000000000000781c */ /* 0x000fe40003f2e170 */
[----:B--2---:R-:W-:Y:S02]  /*fb70*/  ISETP.NE.AND P0, PT, R14, RZ, PT ;  /* 0x000000ff0e00720c */ /* 0x004fe40003f05270 */
[----:B0-----:R-:W-:-:S05]  /*fb80*/  P2R R0, PR, RZ, 0x2 ;  /* 0x00000002ff007803 */ /* 0x001fca0000000000 */
[----:B------:R0:W-:Y:S06]  /*fb90*/  STL [R1+0x18], R0 ;  /* 0x0000180001007387 */ /* 0x0001ec0000100800 */
[----:B------:R-:W-:Y:S05]  /*fba0*/  @P0 BRA `(.L_x_2218) ;  /* 0x00000004008c0947 */ /* 0x000fea0003800000 */
[----:B------:R-:W-:Y:S01]  /*fbb0*/  UMOV UR4, 0xffffffff ;  /* 0xffffffff00047882 */ /* 0x000fe20000000000 */
[----:B0-----:R-:W-:Y:S02]  /*fbc0*/  VIADD R0, R19, 0xffffffff ;  /* 0xffffffff13007836 */ /* 0x001fe40000000000 */
[----:B------:R-:W-:Y:S05]  /*fbd0*/  BRA.DIV UR4, `(.L_x_2219) ;  /* 0x0000004a04887947 */ /* 0x000fea000b800000 */
[----:B------:R-:W-:-:S13]  /*fbe0*/  ELECT P6, URZ, PT ;  /* 0x00000000003f782f */ /* 0x000fda00038c0000 */
.L_x_2295:
        /* <DEDUP_REMOVED lines=21> */
.L_x_2220:
[----:B0-----:R-:W2:Y:S04]  /*fd40*/  LDL R2, [R1+0x4] ;  /* 0x0000040001027983 */ /* 0x001ea80000100800 */
[----:B------:R-:W3:Y:S01]  /*fd50*/  LDL R3, [R1+0xc] ;  /* 0x00000c0001037983 */ /* 0x000ee20000100800 */
[----:B-1----:R-:W0:Y:S02]  /*fd60*/  S2R R8, SR_TID.X ;  /* 0x0000000000087919 */ /* 0x002e240000002100 */
[----:B0-----:R-:W-:-:S04]  /*fd70*/  LOP3.LUT R8, R8, 0x7f, RZ, 0xc0, !PT ;  /* 0x0000007f08087812 */ /* 0x001fc800078ec0ff */
[----:B------:R-:W-:Y:S01]  /*fd80*/  ISETP.NE.AND P1, PT, R8, RZ, PT ;  /* 0x000000ff0800720c */ /* 0x000fe20003f25270 */
[----:B--2---:R-:W-:Y:S01]  /*fd90*/  IMAD R2, R2, 0x8, R17 ;  /* 0x0000000802027824 */ /* 0x004fe200078e0211 */
[----:B---3--:R-:W-:-:S04]  /*fda0*/  SHF.L.U32 R4, R3, 0x1f, RZ ;  /* 0x0000001f03047819 */ /* 0x008fc800000006ff */
[----:B------:R-:W0:Y:S02]  /*fdb0*/  SYNCS.PHASECHK.TRANS64.TRYWAIT P0, [R2+URZ+0x38880], R4 ;  /* 0x03888004020075a7 */ /* 0x000e24000800017f */
[----:B0-----:R-:W-:Y:S05]  /*fdc0*/  @!P0 BRA `(.L_x_2221) ;  /* 0x00000048002c8947 */ /* 0x001fea0003800000 */
.L_x_2296:
        /* <DEDUP_REMOVED lines=8> */
.L_x_2222:
[----:B------:R-:W2:Y:S04]  /*fe50*/  LDL R3, [R1+0x4] ;  /* 0x0000040001037983 */ /* 0x000ea80000100800 */
[----:B------:R-:W3:Y:S01]  /*fe60*/  LDL R5, [R1+0x1c] ;  /* 0x00001c0001057983 */ /* 0x000ee20000100800 */
        /* <DEDUP_REMOVED lines=13> */
[----:B---3--:R-:W-:-:S03]  /*ff40*/  IMAD R0, R0, 0x80, R5 ;  /* 0x0000008000007824 */ /* 0x008fc600078e0205 */
[----:B------:R-:W-:Y:S02]  /*ff50*/  R2UR UR8, R3 ;  /* 0x00000000030872ca */ /* 0x000fe400000e0000 */
[----:B------:R-:W-:-:S11]  /*ff60*/  R2UR UR35, R0 ;  /* 0x00000000002372ca */ /* 0x000fd600000e0000 */
[----:B------:R-:W-:Y:S02]  /*ff70*/  UIADD3 UR32, UR8, 0x10400, URZ ;  /* 0x0001040008207890 */ /* 0x000fe4000fffe03f */
[----:B------:R-:W-:Y:S01]  /*ff80*/  UIADD3 UR8, UR8, 0x14400, URZ ;  /* 0x0001440008087890 */ /* 0x000fe2000fffe03f */
[----:B------:R-:W-:-:S06]  /*ff90*/  UMOV UR11, UR35 ;  /* 0x00000023000b7c82 */ /* 0x000fcc0008000000 */
[----:B------:R1:W-:Y:S02]  /*ffa0*/  UTMALDG.4D [UR32], [UR4], desc[UR6] ;  /* 0x00000620040075b4 */ /* 0x0003e40008019000 */
[----:B------:R1:W-:Y:S01]  /*ffb0*/  UTMALDG.4D [UR8], [UR4], desc[UR6] ;  /* 0x00000608040075b4 */ /* 0x0003e20008019000 */
[----:B------:R-:W2:Y:S02]  /*ffc0*/  SYNCS.PHASECHK.TRANS64.TRYWAIT P0, [R2+URZ+0x38840], R4 ;  /* 0x03884004020075a7 */ /* 0x000ea4000800017f */
[----:B-12---:R-:W-:Y:S05]  /*ffd0*/  @!P0 BRA `(.L_x_2223) ;  /* 0x0000004400bc8947 */ /* 0x006fea0003800000 */
.L_x_2297:
        /* <DEDUP_REMOVED lines=8> */
.L_x_2224:
[----:B------:R-:W-:Y:S01]  /*10060*/  R2UR UR8, R3 ;  /* 0x00000000030872ca */ /* 0x000fe200000e0000 */
[----:B------:R-:W-:Y:S01]  /*10070*/  UIADD3 UR4, UP0, UR48, 0x370, URZ ;  /* 0x0000037030047890 */ /* 0x000fe2000ff1e03f */
[----:B------:R-:W-:Y:S01]  /*10080*/  R2UR UR17, R2 ;  /* 0x00000000021172ca */ /* 0x000fe200000e0000 */
[----:B------:R-:W-:Y:S01]  /*10090*/  UMOV UR6, 0x0 ;  /* 0x0000000000067882 */ /* 0x000fe20000000000 */
[----:B------:R-:W-:Y:S01]  /*100a0*/  R2UR UR19, R0 ;  /* 0x00000000001372ca */ /* 0x000fe200000e0000 */
[----:B------:R-:W-:Y:S01]  /*100b0*/  UIADD3.X UR5, URZ, UR49, URZ, UP0, !UPT ;  /* 0x000000313f057290 */ /* 0x000fe200087fe43f */
[----:B------:R-:W-:Y:S01]  /*100c0*/  R2UR UR21, R16 ;  /* 0x00000000101572ca */ /* 0x000fe200000e0000 */
[----:B------:R-:W-:Y:S01]  /*100d0*/  UMOV UR7, 0x14f00000 ;  /* 0x14f0000000077882 */ /* 0x000fe20000000000 */
[----:B------:R-:W-:Y:S01]  /*100e0*/  PLOP3.LUT P0, PT, PT, PT, PT, 0x80, 0x0 ;  /* 0x000000000000781c */ /* 0x000fe20003f0f070 */
[----:B------:R-:W-:Y:S01]  /*100f0*/  UMOV UR18, URZ ;  /* 0x0000003f00127c82 */ /* 0x000fe20008000000 */
[----:B------:R-:W-:Y:S01]  /*10100*/  UMOV UR20, UR36 ;  /* 0x0000002400147c82 */ /* 0x000fe20008000000 */
[----:B------:R-:W-:Y:S01]  /*10110*/  UMOV UR10, 0x80 ;  /* 0x00000080000a7882 */ /* 0x000fe20000000000 */
[----:B------:R-:W-:Y:S01]  /*10120*/  P2R R0, PR, RZ, 0x1 ;  /* 0x00000001ff007803 */ /* 0x000fe20000000000 */
[----:B------:R-:W-:-:S02]  /*10130*/  UIADD3 UR16, UR8, 0x28400, URZ ;  /* 0x0002840008107890 */ /* 0x000fc4000fffe03f */
[----:B------:R-:W-:Y:S02]  /*10140*/  UIADD3 UR17, UR17, 0x38830, URZ ;  /* 0x0003883011117890 */ /* 0x000fe4000fffe03f */
[----:B------:R-:W-:Y:S01]  /*10150*/  UIADD3 UR8, UR8, 0x2c400, URZ ;  /* 0x0002c40008087890 */ /* 0x000fe2000fffe03f */
[----:B------:R2:W-:Y:S01]  /*10160*/  STL [R1+0x18], R0 ;  /* 0x0000180001007387 */ /* 0x0005e20000100800 */
[----:B------:R-:W-:Y:S01]  /*10170*/  UMOV UR12, UR36 ;  /* 0x00000024000c7c82 */ /* 0x000fe20008000000 */
[----:B------:R-:W-:Y:S01]  /*10180*/  UMOV UR11, UR19 ;  /* 0x00000013000b7c82 */ /* 0x000fe20008000000 */
[----:B------:R-:W-:Y:S01]  /*10190*/  UMOV UR13, UR21 ;  /* 0x00000015000d7c82 */ /* 0x000fe20008000000 */
[----:B------:R-:W-:Y:S02]  /*101a0*/  UMOV UR9, UR17 ;  /* 0x0000001100097c82 */ /* 0x000fe40008000000 */
[----:B------:R2:W-:Y:S02]  /*101b0*/  UTMALDG.4D [UR16], [UR4], desc[UR6] ;  /* 0x00000610040075b4 */ /* 0x0005e40008019000 */
[----:B------:R2:W-:Y:S01]  /*101c0*/  UTMALDG.4D [UR8], [UR4], desc[UR6] ;  /* 0x00000608040075b4 */ /* 0x0005e20008019000 */
[----:B------:R-:W-:-:S02]  /*101d0*/  NOP ;  /* 0x0000000000007918 */ /* 0x000fc40000000000 */
.L_x_2218:
[----:B------:R-:W-:Y:S05]  /*101e0*/  WARPSYNC.ALL ;  /* 0x0000000000007948 */ /* 0x000fea0003800000 */
[----:B0-2---:R-:W-:Y:S01]  /*101f0*/  VIADD R0, R17, 0x20400 ;  /* 0x0002040011007836 */ /* 0x005fe20000000000 */
[----:B------:R-:W-:Y:S01]  /*10200*/  USHF.R.S32.HI UR4, URZ, 0x1f, UR47 ;  /* 0x0000001f3f047899 */ /* 0x000fe2000801142f */
        /* <DEDUP_REMOVED lines=15> */
[----:B-1----:R-:W-:Y:S01]  /*10300*/  MOV R2, 0x0 ;  /* 0x0000000000027802 */ /* 0x002fe20000000f00 */
        /* <DEDUP_REMOVED lines=15> */
.L_x_2226:
[----:B------:R-:W-:Y:S05]  /*10400*/  BSYNC B6 ;  /* 0x0000000000067941 */ /* 0x000fea0003800000 */
.L_x_2225:
[----:B-1----:R-:W2:Y:S01]  /*10410*/  LDL R8, [R1+0x24] ;  /* 0x0000240001087983 */ /* 0x002ea20000100800 */
[----:B------:R-:W0:Y:S01]  /*10420*/  LDC R6, c[0x0][0x448] ;  /* 0x00011200ff067b82 */ /* 0x000e220000000800 */
[----:B------:R-:W-:Y:S01]  /*10430*/  ULDC.64 UR8, c[0x0][0x2d8] ;  /* 0x0000b60000087ab9 */ /* 0x000fe20000000a00 */
[----:B------:R-:W1:Y:S01]  /*10440*/  S2R R2, SR_TID.X ;  /* 0x0000000000027919 */ /* 0x000e620000002100 */
[----:B0-----:R-:W-:Y:S02]  /*10450*/  ISETP.NE.AND P0, PT, R6, 0x1, PT ;  /* 0x000000010600780c */ /* 0x001fe40003f05270 */
[----:B-1----:R-:W-:-:S11]  /*10460*/  LOP3.LUT R0, R2, 0x7f, RZ, 0xc0, !PT ;  /* 0x0000007f02007812 */ /* 0x002fd600078ec0ff */
[----:B------:R-:W0:Y:S01]  /*10470*/  @P0 LDC R3, c[0x0][0x44c] ;  /* 0x00011300ff030b82 */ /* 0x000e220000000800 */
[----:B------:R-:W-:Y:S01]  /*10480*/  IMAD.SHL.U32 R2, R2, 0x10, RZ ;  /* 0x0000001002027824 */ /* 0x000fe200078e00ff */
[----:B------:R-:W-:-:S06]  /*10490*/  SHF.R.U32.HI R0, RZ, 0x3, R0 ;  /* 0x00000003ff007819 */ /* 0x000fcc0000011600 */
[----:B------:R-:W1:Y:S01]  /*104a0*/  @P0 LDC R4, c[0x0][0x450] ;  /* 0x00011400ff040b82 */ /* 0x000e620000000800 */
[----:B------:R-:W-:Y:S01]  /*104b0*/  LOP3.LUT R2, R0, 0x70, R2, 0xf8, !PT ;  /* 0x0000007000027812 */ /* 0x000fe200078ef802 */
[----:B------:R-:W3:Y:S01]  /*104c0*/  S2R R9, SR_TID.X ;  /* 0x0000000000097919 */ /* 0x000ee20000002100 */
[----:B------:R-:W-:Y:S01]  /*104d0*/  UIMAD UR6, UR44, UR8, URZ ;  /* 0x000000082c0672a4 */ /* 0x000fe2000f8e023f */
[----:B------:R-:W-:Y:S01]  /*104e0*/  UMOV UR4, UR52 ;  /* 0x0000003400047c82 */ /* 0x000fe20008000000 */
[----:B------:R-:W-:Y:S02]  /*104f0*/  UMOV UR5, UR45 ;  /* 0x0000002d00057c82 */ /* 0x000fe40008000000 */
[----:B------:R-:W-:Y:S02]  /*10500*/  UIMAD UR6, UR36, UR9, UR6 ;  /* 0x00000009240672a4 */ /* 0x000fe4000f8e0206 */
[----:B------:R-:W-:-:S03]  /*10510*/  UIMAD.WIDE.U32 UR4, UR36, UR8, UR4 ;  /* 0x00000008240472a5 */ /* 0x000fc6000f8e0004 */
[----:B------:R-:W-:Y:S01]  /*10520*/  ULDC.64 UR8, c[0x0][0x2e0] ;  /* 0x0000b80000087ab9 */ /* 0x000fe20000000a00 */
[----:B------:R-:W-:Y:S02]  /*10530*/  UIADD3 UR5, UR5, UR6, URZ ;  /* 0x0000000605057290 */ /* 0x000fe4000fffe03f */
[----:B------:R-:W-:Y:S02]  /*10540*/  UIMAD UR6, UR37, UR8, URZ ;  /* 0x00000008250672a4 */ /* 0x000fe4000f8e023f */
[----:B------:R-:W-:Y:S02]  /*10550*/  UIMAD.WIDE.U32 UR4, UR43, UR8, UR4 ;  /* 0x000000082b0472a5 */ /* 0x000fe4000f8e0004 */
[----:B------:R-:W-:-:S03]  /*10560*/  UIMAD UR6, UR43, UR9, UR6 ;  /* 0x000000092b0672a4 */ /* 0x000fc6000f8e0206 */
[----:B------:R-:W-:Y:S01]  /*10570*/  ULDC.64 UR8, c[0x0][0x2d0] ;  /* 0x0000b40000087ab9 */ /* 0x000fe20000000a00 */
[----:B------:R-:W-:Y:S01]  /*10580*/  UIADD3 UR5, UR5, UR6, URZ ;  /* 0x0000000605057290 */ /* 0x000fe2000fffe03f */
[----:B---3--:R-:W-:-:S05]  /*10590*/  IMAD.SHL.U32 R9, R9, 0x10, RZ ;  /* 0x0000001009097824 */ /* 0x008fca00078e00ff */
[----:B------:R-:W-:-:S04]  /*105a0*/  LOP3.LUT R9, R9, 0x70, RZ, 0xc0, !PT ;  /* 0x0000007009097812 */ /* 0x000fc800078ec0ff */
[----:B------:R-:W-:Y:S01]  /*105b0*/  LOP3.LUT R9, R9, 0x80, RZ, 0xfc, !PT ;  /* 0x0000008009097812 */ /* 0x000fe200078efcff */
[----:B--2---:R-:W-:-:S04]  /*105c0*/  IMAD R2, R8, 0x80, R2 ;  /* 0x0000008008027824 */ /* 0x004fc800078e0202 */
[----:B0-----:R-:W-:-:S04]  /*105d0*/  @P0 IMAD.HI.U32 R3, R2, R3, RZ ;  /* 0x0000000302030227 */ /* 0x001fc800078e00ff */
[----:B------:R-:W-:Y:S01]  /*105e0*/  IMAD.MOV.U32 R0, RZ, RZ, R2 ;  /* 0x000000ffff007224 */ /* 0x000fe200078e0002 */
[----:B-1----:R-:W-:-:S05]  /*105f0*/  @P0 SHF.R.U32.HI R0, RZ, R4, R3 ;  /* 0x00000004ff000219 */ /* 0x002fca0000011603 */
[----:B------:R-:W-:-:S04]  /*10600*/  IMAD.MOV R4, RZ, RZ, -R0 ;  /* 0x000000ffff047224 */ /* 0x000fc800078e0a00 */
[----:B------:R-:W-:Y:S01]  /*10610*/  IMAD R4, R6, R4, R2 ;  /* 0x0000000406047224 */ /* 0x000fe200078e0202 */
[----:B------:R-:W-:-:S05]  /*10620*/  SHF.R.S32.HI R2, RZ, 0x1f, R0 ;  /* 0x0000001fff027819 */ /* 0x000fca0000011400 */
[----:B------:R-:W-:Y:S02]  /*10630*/  IMAD R3, R2, UR8, RZ ;  /* 0x0000000802037c24 */ /* 0x000fe4000f8e02ff */
[----:B------:R-:W-:Y:S02]  /*10640*/  IMAD.U32 R2, RZ, RZ, UR8 ;  /* 0x00000008ff027e24 */ /* 0x000fe4000f8e00ff */
[C---:B------:R-:W-:Y:S02]  /*10650*/  IMAD R5, R0.reuse, UR9, R3 ;  /* 0x0000000900057c24 */ /* 0x040fe4000f8e0203 */
[----:B------:R-:W-:Y:S01]  /*10660*/  IMAD.WIDE.U32 R2, R0, R2, UR4 ;  /* 0x0000000400027e25 */ /* 0x000fe2000f8e0002 */
[----:B------:R-:W-:Y:S01]  /*10670*/  SHF.R.S32.HI R0, RZ, 0x1f, R4 ;  /* 0x0000001fff007819 */ /* 0x000fe20000011404 */
[----:B------:R-:W-:Y:S02]  /*10680*/  ULDC.64 UR4, c[0x0][0x2c8] ;  /* 0x0000b20000047ab9 */ /* 0x000fe40000000a00 */
[----:B------:R-:W-:-:S02]  /*10690*/  IMAD.IADD R3, R3, 0x1, R5 ;  /* 0x0000000103037824 */ /* 0x000fc400078e0205 */
        /* <DEDUP_REMOVED lines=8> */
[----:B------:R-:W1:Y:S01]  /*10720*/  S2R R7, SR_TID.X ;  /* 0x0000000000077919 */ /* 0x000e620000002100 */
        /* <DEDUP_REMOVED lines=11> */
[----:B--2---:R-:W-:Y:S02]  /*107e0*/  IMAD R4, R7, 0x80, R8 ;  /* 0x0000008007047824 */ /* 0x004fe400078e0208 */
[----:B------:R-:W0:Y:S04]  /*107f0*/  SHFL.IDX PT, R7, R2, RZ, 0x181f ;  /* 0x00181fff02077589 */ /* 0x000e2800000e0000 */
[----:B------:R-:W-:Y:S01]  /*10800*/  SHFL.IDX PT, R8, R0, 0x1, 0x181f ;  /* 0x00381f0000087f89 */ /* 0x000fe200000e0000 */
[----:B---3--:R-:W-:-:S03]  /*10810*/  IMAD R3, R5, R6, RZ ;  /* 0x0000000605037224 */ /* 0x008fc600078e02ff */
[----:B------:R-:W1:Y:S02]  /*10820*/  SHFL.IDX PT, R6, R0, RZ, 0x181f ;  /* 0x00181fff00067589 */ /* 0x000e6400000e0000 */
[C---:B------:R-:W-:Y:S01]  /*10830*/  ISETP.GE.AND P4, PT, R4.reuse, R3, PT ;  /* 0x000000030400720c */ /* 0x040fe20003f86270 */
[----:B------:R-:W-:-:S05]  /*10840*/  VIADD R5, R4, 0x10 ;  /* 0x0000001004057836 */ /* 0x000fca0000000000 */
[----:B------:R-:W-:Y:S02]  /*10850*/  ISETP.GE.AND P2, PT, R5, R3, PT ;  /* 0x000000030500720c */ /* 0x000fe40003f46270 */
[----:B------:R-:W2:Y:S05]  /*10860*/  SHFL.IDX PT, R5, R2, 0x1, 0x181f ;  /* 0x00381f0002057f89 */ /* 0x000eaa00000e0000 */
        /* <DEDUP_REMOVED lines=8> */
[----:B------:R-:W-:-:S05]  /*108f0*/  @!P2 IMAD.X R6, RZ, RZ, R8, P3 ;  /* 0x000000ffff06a224 */ /* 0x000fca00018e0608 */
        /* <DEDUP_REMOVED lines=52> */
[----:B------:R-:W-:Y:S01]  /*10c40*/  @!P2 IMAD.MOV.U32 R6, RZ, RZ, R5 ;  /* 0x000000ffff06a224 */ /* 0x000fe200078e0005 */
[----:B------:R-:W0:Y:S04]  /*10c50*/  SHFL.IDX PT, R0, R0, 0x7, 0x181f ;  /* 0x00f81f0000007f89 */ /* 0x000e2800000e0000 */
[----:B------:R1:W-:Y:S04]  /*10c60*/  @!P2 LDGSTS.E.BYPASS.LTC128B.128 [R9+0x23400], desc[UR50][R6.64], !P0 ;  /* 0x234000000609afae */ /* 0x0003e8000c101d72 */
[----:B------:R1:W-:Y:S04]  /*10c70*/  @!P2 LDGSTS.E.BYPASS.LTC128B.128 [R9+0x27400], desc[UR50][R6.64+0x80], !P1 ;  /* 0x274000800609afae */ /* 0x0003e8000c901d72 */
[----:B------:R-:W2:Y:S02]  /*10c80*/  SHFL.IDX PT, R2, R2, 0x7, 0x181f ;  /* 0x00f81f0002027f89 */ /* 0x000ea400000e0000 */
.L_x_2314:
[----:B------:R-:W-:Y:S01]  /*10c90*/  VIADD R4, R4, 0x70 ;  /* 0x0000007004047836 */ /* 0x000fe20000000000 */
[----:B------:R-:W-:Y:S04]  /*10ca0*/  BSSY B0, `(.L_x_2228) ;  /* 0x000000a000007945 */ /* 0x000fe80003800000 */
[----:B------:R-:W-:-:S13]  /*10cb0*/  ISETP.GE.AND P2, PT, R4, R3, PT ;  /* 0x000000030400720c */ /* 0x000fda0003f46270 */
[----:B------:R-:W-:Y:S05]  /*10cc0*/  @P2 BRA `(.L_x_2229) ;  /* 0x00000000001c2947 */ /* 0x000fea0003800000 */
[----:B--2---:R-:W-:-:S05]  /*10cd0*/  IADD3 R2, P2, R10, R2, RZ ;  /* 0x000000020a027210 */ /* 0x004fca0007f5e0ff */
[----:B0-----:R-:W-:-:S05]  /*10ce0*/  IMAD.X R3, RZ, RZ, R0, P2 ;  /* 0x000000ffff037224 */ /* 0x001fca00010e0600 */
[----:B------:R-:W-:Y:S01]  /*10cf0*/  @!PT LDS RZ, [RZ] ;  /* 0x00000000fffff984 */ /* 0x000fe20000000800 */
[----:B------:R-:W-:Y:S01]  /*10d00*/  @!PT LDS RZ, [RZ] ;  /* 0x00000000fffff984 */ /* 0x000fe20000000800 */
[----:B------:R-:W-:Y:S01]  /*10d10*/  @!PT LDS RZ, [RZ] ;  /* 0x00000000fffff984 */ /* 0x000fe20000000800 */
[----:B------:R3:W-:Y:S04]  /*10d20*/  LDGSTS.E.BYPASS.LTC128B.128 [R9+0x23c00], desc[UR50][R2.64], !P0 ;  /* 0x23c0000002097fae */ /* 0x0007e8000c101d72 */
[----:B------:R3:W-:Y:S02]  /*10d30*/  LDGSTS.E.BYPASS.LTC128B.128 [R9+0x27c00], desc[UR50][R2.64+0x80], !P1 ;  /* 0x27c0008002097fae */ /* 0x0007e4000c901d72 */
.L_x_2229:
[----:B------:R-:W-:Y:S05]  /*10d40*/  BSYNC B0 ;  /* 0x0000000000007941 */ /* 0x000fea0003800000 */
.L_x_2228:
[----:B------:R-:W-:Y:S01]  /*10d50*/  NOP ;  /* 0x0000000000007918 */ /* 0x000fe20000000000 */
[----:B------:R-:W-:-:S13]  /*10d60*/  PLOP3.LUT P0, PT, PT, PT, PT, 0x80, 0x0 ;  /* 0x000000000000781c */ /* 0x000fda0003f0f070 */
.L_x_2230:
[----:B------:R-:W-:Y:S02]  /*10d70*/  PLOP3.LUT P1, PT, P1, P0, PT, 0xa2, 0x0 ;  /* 0x000000000000781c */ /* 0x000fe40000f21472 */
[----:B------:R-:W-:-:S08]  /*10d80*/  @P0 R2UR P1, UR4, R17 ;  /* 0x00000000110402ca */ /* 0x000fd00000020000 */
[----:B------:R-:W-:-:S05]  /*10d90*/  @P0 PLOP3.LUT P0, PT, P1, PT, PT, 0x80, 0x0 ;  /* 0x000000000000081c */ /* 0x000fca0000f0f070 */
[----:B------:R-:W-:Y:S01]  /*10da0*/  @!P1 SYNCS.ARRIVE.TRANS64.RED.A0T1 RZ, [UR4+0x38800], RZ ;  /* 0x038800ffffff99a7 */ /* 0x000fe20008200404 */
[----:B------:R-:W-:Y:S07]  /*10db0*/  @!P1 ARRIVES.LDGSTSBAR.64.TRANSCNT [UR4+0x38800] ;  /* 0x03880000ff0099b0 */ /* 0x000fee0008000a84 */
[----:B------:R-:W-:Y:S05]  /*10dc0*/  @P0 BRA.U.ANY `(.L_x_2230) ;  /* 0xfffffffd00e80947 */ /* 0x000fea000393ffff */
[----:B--23--:R-:W2:Y:S02]  /*10dd0*/  LDL.LU R2, [R1+0x40] ;  /* 0x0000400001027983 */ /* 0x00cea40000300800 */
[----:B--2---:R-:W-:-:S05]  /*10de0*/  VIADD R2, R2, 0x1 ;  /* 0x0000000102027836 */ /* 0x004fca0000000000 */
[----:B------:R2:W-:Y:S01]  /*10df0*/  STL [R1+0x40], R2 ;  /* 0x0000400201007387 */ /* 0x0005e20000100800 */
[----:B0-----:R-:W-:-:S04]  /*10e00*/  LEA.HI R0, R2, R2, RZ, 0x1 ;  /* 0x0000000202007211 */ /* 0x001fc800078f08ff */
[----:B------:R-:W-:-:S05]  /*10e10*/  LOP3.LUT R0, R0, 0xfffffffe, RZ, 0xc0, !PT ;  /* 0xfffffffe00007812 */ /* 0x000fca00078ec0ff */
[----:B------:R-:W-:-:S05]  /*10e20*/  IMAD.IADD R0, R2, 0x1, -R0 ;  /* 0x0000000102007824 */ /* 0x000fca00078e0a00 */
[----:B------:R-:W-:Y:S01]  /*10e30*/  SHF.L.U32 R0, R0, 0x1f, RZ ;  /* 0x0000001f00007819 */ /* 0x000fe200000006ff */
[----:B------:R-:W-:Y:S01]  /*10e40*/  NOP ;  /* 0x0000000000007918 */ /* 0x000fe20000000000 */
[----:B------:R2:W-:Y:S01]  /*10e50*/  SYNCS.ARRIVE.TRANS64.A1T0 RZ, [R17+URZ+0x38800], RZ ;  /* 0x038800ff11ff79a7 */ /* 0x0005e2000810003f */
[----:B------:R-:W-:Y:S01]  /*10e60*/  BSSY B0, `(.L_x_2231) ;  /* 0x0000003000007945 */ /* 0x000fe20003800000 */
[----:B------:R-:W0:Y:S03]  /*10e70*/  SYNCS.PHASECHK.TRANS64.TRYWAIT P0, [R17+URZ+0x38820], R0 ;  /* 0x03882000110075a7 */ /* 0x000e26000800017f */
[----:B0-2---:R-:W-:Y:S05]  /*10e80*/  @!P0 BRA `(.L_x_2232) ;  /* 0x0000004000dc8947 */ /* 0x005fea0003800000 */
.L_x_2315:
[----:B------:R-:W-:Y:S05]  /*10e90*/  BSYNC B0 ;  /* 0x0000000000007941 */ /* 0x000fea0003800000 */
.L_x_2231:
[----:B------:R-:W-:-:S13]  /*10ea0*/  ISETP.GE.AND P0, PT, R19, 0x2, PT ;  /* 0x000000021300780c */ /* 0x000fda0003f06270 */
[----:B------:R-:W-:Y:S05]  /*10eb0*/  @!P0 BRA `(.L_x_2233) ;  /* 0x0000001400648947 */ /* 0x000fea0003800000 */
[----:B0-----:R0:W5:Y:S01]  /*10ec0*/  LDL.LU R0, [R1+0xc] ;  /* 0x00000c0001007983 */ /* 0x0011620000300800 */
[----:B------:R-:W-:-:S03]  /*10ed0*/  VIADD R2, R19, 0xfffffffe ;  /* 0xfffffffe13027836 */ /* 0x000fc60000000000 */
[----:B------:R0:W5:Y:S04]  /*10ee0*/  LDL.LU R3, [R1+0x4] ;  /* 0x0000040001037983 */ /* 0x0001680000300800 */
.L_x_2255:
[----:B------:R-:W2:Y:S01]  /*10ef0*/  LDL R4, [R1+0x18] ;  /* 0x0000180001047983 */ /* 0x000ea20000100800 */
[----:B-----5:R-:W-:Y:S01]  /*10f00*/  VIADD R5, R3, 0x1 ;  /* 0x0000000103057836 */ /* 0x020fe20000000000 */
[----:B------:R-:W-:Y:S05]  /*10f10*/  YIELD ;  /* 0x0000000000007946 */ /* 0x000fea0003800000 */
[C---:B------:R-:W-:Y:S01]  /*10f20*/  ISETP.NE.AND P0, PT, R5.reuse, 0x2, PT ;  /* 0x000000020500780c */ /* 0x040fe20003f05270 */
[----:B------:R-:W-:Y:S03]  /*10f30*/  BSSY B0, `(.L_x_2234) ;  /* 0x000008b000007945 */ /* 0x000fe60003800000 */
[----:B------:R-:W-:-:S02]  /*10f40*/  SEL R10, R5, RZ, P0 ;  /* 0x000000ff050a7207 */ /* 0x000fc40000000000 */
[----:B--2---:R-:W-:Y:S02]  /*10f50*/  ISETP.NE.AND P1, PT, R4, RZ, PT ;  /* 0x000000ff0400720c */ /* 0x004fe40003f25270 */
[----:B------:R-:W-:-:S04]  /*10f60*/  SEL R4, RZ, 0x1, P0 ;  /* 0x00000001ff047807 */ /* 0x000fc80000000000 */
[----:B-1----:R-:W-:-:S05]  /*10f70*/  LOP3.LUT R9, R0, R4, RZ, 0x3c, !PT ;  /* 0x0000000400097212 */ /* 0x002fca00078e3cff */
        /* <DEDUP_REMOVED lines=8> */
[----:B------:R-:W2:Y:S01]  /*11000*/  LDL R12, [R1+0x14] ;  /* 0x00001400010c7983 */ /* 0x000ea20000100800 */
[----:B------:R-:W3:Y:S01]  /*11010*/  LDC R7, c[0x0][0x43c] ;  /* 0x00010f00ff077b82 */ /* 0x000ee20000000800 */
[----:B------:R-:W-:Y:S02]  /*11020*/  ULDC.64 UR6, c[0x0][0x428] ;  /* 0x00010a0000067ab9 */ /* 0x000fe40000000a00 */
[----:B------:R-:W4:Y:S01]  /*11030*/  LDL R11, [R1+0x10] ;  /* 0x00001000010b7983 */ /* 0x000f220000100800 */
[----:B---3--:R-:W-:-:S13]  /*11040*/  ISETP.NE.AND P0, PT, R7, 0x1, PT ;  /* 0x000000010700780c */ /* 0x008fda0003f05270 */
[----:B------:R-:W3:Y:S02]  /*11050*/  @P0 LDC.64 R4, c[0x0][0x440] ;  /* 0x00011000ff040b82 */ /* 0x000ee40000000a00 */
[----:B---3--:R-:W-:-:S04]  /*11060*/  @P0 IMAD.HI.U32 R6, R2, R4, RZ ;  /* 0x0000000402060227 */ /* 0x008fc800078e00ff */
[----:B------:R-:W-:Y:S01]  /*11070*/  IMAD.MOV.U32 R4, RZ, RZ, R2 ;  /* 0x000000ffff047224 */ /* 0x000fe200078e0002 */
[----:B------:R-:W-:-:S04]  /*11080*/  @P0 SHF.R.U32.HI R4, RZ, R5, R6 ;  /* 0x00000005ff040219 */ /* 0x000fc80000011606 */
[--C-:B------:R-:W-:Y:S01]  /*11090*/  SHF.R.S32.HI R5, RZ, 0x1f, R4.reuse ;  /* 0x0000001fff057819 */ /* 0x100fe20000011404 */
[----:B------:R-:W-:-:S04]  /*110a0*/  IMAD.MOV R8, RZ, RZ, -R4 ;  /* 0x000000ffff087224 */ /* 0x000fc800078e0a04 */
[----:B------:R-:W-:Y:S02]  /*110b0*/  IMAD R8, R7, R8, R2 ;  /* 0x0000000807087224 */ /* 0x000fe400078e0202 */
[----:B--2---:R-:W-:-:S04]  /*110c0*/  IMAD R6, R12, UR6, RZ ;  /* 0x000000060c067c24 */ /* 0x004fc8000f8e02ff */
[C---:B----4-:R-:W-:Y:S02]  /*110d0*/  IMAD R6, R11.reuse, UR7, R6 ;  /* 0x000000070b067c24 */ /* 0x050fe4000f8e0206 */
[----:B------:R-:W-:-:S04]  /*110e0*/  IMAD.WIDE.U32 R4, R11, UR6, R4 ;  /* 0x000000060b047c25 */ /* 0x000fc8000f8e0004 */
[----:B------:R-:W-:Y:S01]  /*110f0*/  IMAD.IADD R5, R6, 0x1, R5 ;  /* 0x0000000106057824 */ /* 0x000fe200078e0205 */
[----:B------:R-:W-:-:S04]  /*11100*/  LEA R6, P0, R4, UR4, 0x2 ;  /* 0x0000000404067c11 */ /* 0x000fc8000f8010ff */
[----:B------:R-:W-:-:S05]  /*11110*/  LEA.HI.X R7, R4, UR5, R5, 0x2, P0 ;  /* 0x0000000504077c11 */ /* 0x000fca00080f1405 */
[----:B------:R2:W5:Y:S04]  /*11120*/  LDG.E R16, desc[UR50][R6.64] ;  /* 0x0000003206107981 */ /* 0x000568000c1e1900 */
.L_x_2236:
[----:B--2---:R-:W-:Y:S01]  /*11130*/  IMAD R6, R10, 0x8, R17 ;  /* 0x000000080a067824 */ /* 0x004fe200078e0211 */
[----:B------:R-:W-:Y:S01]  /*11140*/  SHF.L.U32 R5, R9, 0x1f, RZ ;  /* 0x0000001f09057819 */ /* 0x000fe200000006ff */
[----:B------:R-:W2:Y:S01]  /*11150*/  S2R R4, SR_TID.X ;  /* 0x0000000000047919 */ /* 0x000ea20000002100 */
[----:B------:R-:W-:Y:S02]  /*11160*/  BSSY B1, `(.L_x_2237) ;  /* 0x0000005000017945 */ /* 0x000fe40003800000 */
[----:B------:R-:W3:Y:S01]  /*11170*/  SYNCS.PHASECHK.TRANS64.TRYWAIT P0, [R6+URZ+0x38880], R5 ;  /* 0x03888005060075a7 */ /* 0x000ee2000800017f */
[----:B--2---:R-:W-:-:S04]  /*11180*/  LOP3.LUT R4, R4, 0x7f, RZ, 0xc0, !PT ;  /* 0x0000007f04047812 */ /* 0x004fc800078ec0ff */
[----:B------:R-:W-:Y:S01]  /*11190*/  ISETP.NE.AND P1, PT, R4, RZ, PT ;  /* 0x000000ff0400720c */ /* 0x000fe20003f25270 */
[----:B---3--:R-:W-:-:S12]  /*111a0*/  @!P0 BRA `(.L_x_2238) ;  /* 0x0000004000288947 */ /* 0x008fd80003800000 */
.L_x_2316:
[----:B------:R-:W-:Y:S05]  /*111b0*/  BSYNC B1 ;  /* 0x0000000000017941 */ /* 0x000fea0003800000 */
.L_x_2237:
        /* <DEDUP_REMOVED lines=9> */
.L_x_2240:
[----:B------:R-:W-:Y:S05]  /*11250*/  BSYNC B1 ;  /* 0x0000000000017941 */ /* 0x000fea0003800000 */
.L_x_2239:
        /* <DEDUP_REMOVED lines=10> */
[----:B----4-:R-:W-:Y:S02]  /*11300*/  IMAD R8, R8, 0x80, R7 ;  /* 0x0000008008087824 */ /* 0x010fe400078e0207 */
[----:B------:R-:W-:Y:S02]  /*11310*/  VIADD R7, R6, 0x38870 ;  /* 0x0003887006077836 */ /* 0x000fe40000000000 */
[----:B-1----:R-:W-:-:S07]  /*11320*/  VIADD R9, R4, 0x10400 ;  /* 0x0001040004097836 */ /* 0x002fce0000000000 */
.L_x_2241:
        /* <DEDUP_REMOVED lines=16> */
.L_x_2242:
        /* <DEDUP_REMOVED lines=13> */
.L_x_2317:
[----:B------:R-:W-:Y:S05]  /*11500*/  BSYNC B1 ;  /* 0x0000000000017941 */ /* 0x000fea0003800000 */
.L_x_2243:
[----:B------:R-:W-:Y:S01]  /*11510*/  BSSY B1, `(.L_x_2245) ;  /* 0x000000b000017945 */ /* 0x000fe20003800000 */
[----:B------:R-:W-:Y:S02]  /*11520*/  IMAD.MOV.U32 R10, RZ, RZ, 0x0 ;  /* 0x00000000ff0a7424 */ /* 0x000fe400078e00ff */
[----:B------:R-:W-:Y:S01]  /*11530*/  IMAD.MOV.U32 R11, RZ, RZ, 0x14f00000 ;  /* 0x14f00000ff0b7424 */ /* 0x000fe200078e00ff */
[----:B------:R-:W-:Y:S06]  /*11540*/  @P1 BRA `(.L_x_2246) ;  /* 0x00000000001c1947 */ /* 0x000fec0003800000 */
[----:B------:R-:W3:Y:S01]  /*11550*/  S2R R7, SR_TID.X ;  /* 0x0000000000077919 */ /* 0x000ee20000002100 */
[----:B-12---:R-:W-:-:S04]  /*11560*/  IMAD.MOV.U32 R5, RZ, RZ, 0x8000 ;  /* 0x00008000ff057424 */ /* 0x006fc800078e00ff */
[----:B------:R4:W-:Y:S01]  /*11570*/  SYNCS.ARRIVE.TRANS64 RZ, [R6+URZ+0x38830], R5 ;  /* 0x0388300506ff79a7 */ /* 0x0009e2000800003f */
[----:B---3--:R-:W-:-:S04]  /*11580*/  LOP3.LUT R7, R7, 0x1f, RZ, 0xc0, !PT ;  /* 0x0000001f07077812 */ /* 0x008fc800078ec0ff */
[----:B------:R-:W-:-:S13]  /*11590*/  ISETP.NE.AND P0, PT, R7, RZ, PT ;  /* 0x000000ff0700720c */ /* 0x000fda0003f05270 */
[----:B----4-:R-:W-:Y:S05]  /*115a0*/  @!P0 BRA `(.L_x_2246) ;  /* 0x0000000000048947 */ /* 0x010fea0003800000 */
[----:B------:R-:W-:Y:S01]  /*115b0*/  BPT.TRAP 0x1 ;  /* 0x000000040000795c */ /* 0x000fe20000300000 */
.L_x_2246:
[----:B------:R-:W-:Y:S05]  /*115c0*/  BSYNC B1 ;  /* 0x0000000000017941 */ /* 0x000fea0003800000 */
.L_x_2245:
        /* <DEDUP_REMOVED lines=8> */
.L_x_2247:
        /* <DEDUP_REMOVED lines=15> */
.L_x_2248:
        /* <DEDUP_REMOVED lines=10> */
.L_x_2235:
[----:B------:R-:W-:Y:S05]  /*117e0*/  BSYNC B0 ;  /* 0x0000000000007941 */ /* 0x000fea0003800000 */
.L_x_2234:
[----:B------:R-:W-:-:S06]  /*117f0*/  UISETP.NE.AND UP0, UPT, UR39, 0x3, UPT ;  /* 0x000000032700788c */ /* 0x000fcc000bf05270 */
[----:B------:R-:W-:-:S13]  /*11800*/  PLOP3.LUT P0, PT, PT, PT, UP0, 0x80, 0x0 ;  /* 0x000000000000781c */ /* 0x000fda0003f0f008 */
[----:B------:R-:W-:Y:S05]  /*11810*/  @!P0 BRA `(.L_x_2249) ;  /* 0x0000000000048947 */ /* 0x000fea0003800000 */
[----:B------:R-:W-:Y:S01]  /*11820*/  BPT.TRAP 0x1 ;  /* 0x000000040000795c */ /* 0x000fe20000300000 */
.L_x_2249:
        /* <DEDUP_REMOVED lines=8> */
.L_x_2318:
[----:B------:R-:W-:Y:S05]  /*118b0*/  BSYNC B0 ;  /* 0x0000000000007941 */ /* 0x000fea0003800000 */
.L_x_2250:
[----:B------:R-:W-:Y:S05]  /*118c0*/  @!P1 BRA `(.L_x_2252) ;  /* 0x0000000000049947 */ /* 0x000fea0003800000 */
[----:B------:R-:W-:Y:S01]  /*118d0*/  BPT.TRAP 0x1 ;  /* 0x000000040000795c */ /* 0x000fe20000300000 */
.L_x_2252:
[----:B--2---:R-:W-:Y:S01]  /*118e0*/  SHF.L.U32 R4, R0, 0x1f, RZ ;  /* 0x0000001f00047819 */ /* 0x004fe200000006ff */
[----:B------:R-:W-:-:S03]  /*118f0*/  IMAD.SHL.U32 R0, R3, 0x8000, RZ ;  /* 0x0000800003007824 */ /* 0x000fc600078e00ff */
[----:B------:R-:W2:Y:S02]  /*11900*/  SYNCS.PHASECHK.TRANS64.TRYWAIT P0, [R19+URZ+0x38860], R4 ;  /* 0x03886004130075a7 */ /* 0x000ea4000800017f */
[----:B--2---:R-:W-:Y:S05]  /*11910*/  @!P0 BRA `(.L_x_2253) ;  /* 0x0000003800888947 */ /* 0x004fea0003800000 */
.L_x_2319:
[----:B------:R-:W3:Y:S04]  /*11920*/  LDL R14, [R1+0x38] ;  /* 0x00003800010e7983 */ /* 0x000ee80000100800 */
[----:B------:R-:W4:Y:S04]  /*11930*/  LDL R13, [R1+0x8] ;  /* 0x00000800010d7983 */ /* 0x000f280000100800 */
[----:B------:R-:W4:Y:S01]  /*11940*/  LDL R12, [R1] ;  /* 0x00000000010c7983 */ /* 0x000f220000100800 */
[----:B------:R-:W-:Y:S01]  /*11950*/  LOP3.LUT R3, R0, R18, RZ, 0xfc, !PT ;  /* 0x0000001200037212 */ /* 0x000fe200078efcff */
[----:B------:R-:W-:Y:S05]  /*11960*/  WARPSYNC.ALL ;  /* 0x0000000000007948 */ /* 0x000fea0003800000 */
[----:B------:R-:W-:-:S05]  /*11970*/  IMAD.IADD R3, R17, 0x1, R3 ;  /* 0x0000000111037824 */ /* 0x000fca00078e0203 */
[----:B-1----:R-:W2:Y:S02]  /*11980*/  LDSM.16.MT88.4 R8, [R3+0x10400] ;  /* 0x010400000308783b */ /* 0x002ea40000004200 */
[C-C-:B--2---:R-:W-:Y:S02]  /*11990*/  PRMT R4, R8.reuse, 0x6420, R9.reuse ;  /* 0x0000642008047816 */ /* 0x144fe40000000009 */
[----:B------:R-:W-:Y:S02]  /*119a0*/  PRMT R5, R8, 0x7531, R9 ;  /* 0x0000753108057816 */ /* 0x000fe40000000009 */
[C-C-:B------:R-:W-:Y:S02]  /*119b0*/  PRMT R6, R10.reuse, 0x6420, R11.reuse ;  /* 0x000064200a067816 */ /* 0x140fe4000000000b */
[----:B------:R-:W-:Y:S02]  /*119c0*/  PRMT R7, R10, 0x7531, R11 ;  /* 0x000075310a077816 */ /* 0x000fe4000000000b */
[----:B---3--:R-:W-:-:S05]  /*119d0*/  IADD3 R20, R17, R14, R0 ;  /* 0x0000000e11147210 */ /* 0x008fca0007ffe000 */
[----:B------:R-:W1:Y:S01]  /*119e0*/  LDSM.16.MT88.4 R8, [R20+0x10400] ;  /* 0x010400001408783b */ /* 0x000e620000004200 */
[----:B----4-:R-:W-:-:S05]  /*119f0*/  IADD3 R3, R12, R0, R13 ;  /* 0x000000000c037210 */ /* 0x010fca0007ffe00d */
[----:B------:R2:W-:Y:S02]  /*11a00*/  STSM.16.M88.4 [R3], R4 ;  /* 0x0000000403007844 */ /* 0x0005e40000000200 */
[----:B--2---:R-:W-:Y:S02]  /*11a10*/  VIADD R4, R0, 0x4000 ;  /* 0x0000400000047836 */ /* 0x004fe40000000000 */
[----:B------:R-:W-:Y:S02]  /*11a20*/  IMAD.MOV.U32 R6, RZ, RZ, R13 ;  /* 0x000000ffff067224 */ /* 0x000fe400078e000d */
[----:B------:R-:W-:Y:S01]  /*11a30*/  IMAD.MOV.U32 R7, RZ, RZ, R12 ;  /* 0x000000ffff077224 */ /* 0x000fe200078e000c */
[----:B------:R-:W-:-:S05]  /*11a40*/  LOP3.LUT R4, R4, R18, RZ, 0xfc, !PT ;  /* 0x0000001204047212 */ /* 0x000fca00078efcff */
[----:B------:R-:W-:Y:S01]  /*11a50*/  IMAD.IADD R4, R17, 0x1, R4 ;  /* 0x0000000111047824 */ /* 0x000fe200078e0204 */
[C-C-:B-1----:R-:W-:Y:S02]  /*11a60*/  PRMT R12, R8.reuse, 0x6420, R9.reuse ;  /* 0x00006420080c7816 */ /* 0x142fe40000000009 */
[----:B------:R-:W-:Y:S02]  /*11a70*/  PRMT R13, R8, 0x7531, R9 ;  /* 0x00007531080d7816 */ /* 0x000fe40000000009 */
[C-C-:B------:R-:W-:Y:S02]  /*11a80*/  PRMT R14, R10.reuse, 0x6420, R11.reuse ;  /* 0x000064200a0e7816 */ /* 0x140fe4000000000b */
[----:B------:R-:W-:-:S05]  /*11a90*/  PRMT R15, R10, 0x7531, R11 ;  /* 0x000075310a0f7816 */ /* 0x000fca000000000b */
[----:B------:R1:W-:Y:S04]  /*11aa0*/  STSM.16.M88.4 [R3+0x2000], R12 ;  /* 0x0020000c03007844 */ /* 0x0003e80000000200 */
[----:B------:R-:W2:Y:S01]  /*11ab0*/  LDSM.16.MT88.4 R8, [R4+0x10400] ;  /* 0x010400000408783b */ /* 0x000ea20000004200 */
[----:B-1----:R-:W-:Y:S02]  /*11ac0*/  IMAD.MOV.U32 R14, RZ, RZ, R6 ;  /* 0x000000ffff0e7224 */ /* 0x002fe400078e0006 */
[----:B------:R-:W-:Y:S01]  /*11ad0*/  IMAD.MOV.U32 R15, RZ, RZ, R7 ;  /* 0x000000ffff0f7224 */ /* 0x000fe200078e0007 */
[C-C-:B--2---:R-:W-:Y:S02]  /*11ae0*/  PRMT R4, R8.reuse, 0x6420, R9.reuse ;  /* 0x0000642008047816 */ /* 0x144fe40000000009 */
[----:B------:R-:W-:-:S02]  /*11af0*/  PRMT R5, R8, 0x7531, R9 ;  /* 0x0000753108057816 */ /* 0x000fc40000000009 */
[C-C-:B------:R-:W-:Y:S02]  /*11b00*/  PRMT R6, R10.reuse, 0x6420, R11.reuse ;  /* 0x000064200a067816 */ /* 0x140fe4000000000b */
[----:B------:R-:W-:Y:S02]  /*11b10*/  PRMT R7, R10, 0x7531, R11 ;  /* 0x000075310a077816 */ /* 0x000fe4000000000b */
[----:B------:R-:W1:Y:S04]  /*11b20*/  LDSM.16.MT88.4 R8, [R20+0x14400] ;  /* 0x014400001408783b */ /* 0x000e680000004200 */
[----:B------:R2:W-:Y:S02]  /*11b30*/  STSM.16.M88.4 [R3+0x4000], R4 ;  /* 0x0040000403007844 */ /* 0x0005e40000000200 */
[----:B--2---:R-:W-:-:S02]  /*11b40*/  IMAD.MOV.U32 R6, RZ, RZ, R14 ;  /* 0x000000ffff067224 */ /* 0x004fc400078e000e */
[----:B------:R-:W-:Y:S01]  /*11b50*/  IMAD.MOV.U32 R7, RZ, RZ, R15 ;  /* 0x000000ffff077224 */ /* 0x000fe200078e000f */
[C-C-:B-1----:R-:W-:Y:S02]  /*11b60*/  PRMT R12, R8.reuse, 0x6420, R9.reuse ;  /* 0x00006420080c7816 */ /* 0x142fe40000000009 */
[----:B------:R-:W-:Y:S02]  /*11b70*/  PRMT R13, R8, 0x7531, R9 ;  /* 0x00007531080d7816 */ /* 0x000fe40000000009 */
[C-C-:B------:R-:W-:Y:S02]  /*11b80*/  PRMT R14, R10.reuse, 0x6420, R11.reuse ;  /* 0x000064200a0e7816 */ /* 0x140fe4000000000b */
[----:B------:R-:W-:-:S05]  /*11b90*/  PRMT R15, R10, 0x7531, R11 ;  /* 0x000075310a0f7816 */ /* 0x000fca000000000b */
[----:B------:R1:W-:Y:S04]  /*11ba0*/  STSM.16.M88.4 [R3+0x6000], R12 ;  /* 0x0060000c03007844 */ /* 0x0003e80000000200 */
[----:B-1----:R-:W2:Y:S01]  /*11bb0*/  LDL R13, [R1+0x30] ;  /* 0x00003000010d7983 */ /* 0x002ea20000100800 */
[----:B------:R-:W-:Y:S02]  /*11bc0*/  VIADD R3, R0, 0x1000 ;  /* 0x0000100000037836 */ /* 0x000fe40000000000 */
[----:B------:R-:W-:Y:S02]  /*11bd0*/  IMAD.MOV.U32 R14, RZ, RZ, R6 ;  /* 0x000000ffff0e7224 */ /* 0x000fe400078e0006 */
[----:B------:R-:W-:Y:S01]  /*11be0*/  IMAD.MOV.U32 R15, RZ, RZ, R7 ;  /* 0x000000ffff0f7224 */ /* 0x000fe200078e0007 */
[----:B------:R-:W-:-:S05]  /*11bf0*/  LOP3.LUT R3, R3, R18, RZ, 0xfc, !PT ;  /* 0x0000001203037212 */ /* 0x000fca00078efcff */
[----:B------:R-:W-:-:S05]  /*11c00*/  IMAD.IADD R3, R17, 0x1, R3 ;  /* 0x0000000111037824 */ /* 0x000fca00078e0203 */
[----:B------:R-:W1:Y:S02]  /*11c10*/  LDSM.16.MT88.4 R8, [R3+0x10400] ;  /* 0x010400000308783b */ /* 0x000e640000004200 */
[C-C-:B-1----:R-:W-:Y:S02]  /*11c20*/  PRMT R4, R8.reuse, 0x6420, R9.reuse ;  /* 0x0000642008047816 */ /* 0x142fe40000000009 */
[----:B------:R-:W-:Y:S02]  /*11c30*/  PRMT R5, R8, 0x7531, R9 ;  /* 0x0000753108057816 */ /* 0x000fe40000000009 */
[C-C-:B------:R-:W-:Y:S02]  /*11c40*/  PRMT R6, R10.reuse, 0x6420, R11.reuse ;  /* 0x000064200a067816 */ /* 0x140fe4000000000b */
[----:B------:R-:W-:Y:S02]  /*11c50*/  PRMT R7, R10, 0x7531, R11 ;  /* 0x000075310a077816 */ /* 0x000fe4000000000b */
[----:B------:R-:W1:Y:S02]  /*11c60*/  LDSM.16.MT88.4 R8, [R20+0x11400] ;  /* 0x011400001408783b */ /* 0x000e640000004200 */
[----:B-1----:R-:W-:-:S02]  /*11c70*/  PRMT R12, R8, 0x6420, R9 ;  /* 0x00006420080c7816 */ /* 0x002fc40000000009 */
[----:B--2---:R-:W-:Y:S02]  /*11c80*/  IADD3 R3, R14, R0, R13 ;  /* 0x000000000e037210 */ /* 0x004fe40007ffe00d */
[----:B------:R-:W-:-:S03]  /*11c90*/  PRMT R13, R8, 0x7531, R9 ;  /* 0x00007531080d7816 */ /* 0x000fc60000000009 */
[----:B------:R-:W-:-:S05]  /*11ca0*/  IMAD.IADD R3, R15, 0x1, R3 ;  /* 0x000000010f037824 */ /* 0x000fca00078e0203 */
[----:B------:R1:W-:Y:S02]  /*11cb0*/  STSM.16.M88.4 [R3], R4 ;  /* 0x0000000403007844 */ /* 0x0003e40000000200 */
[----:B-1----:R-:W-:Y:S02]  /*11cc0*/  VIADD R4, R0, 0x5000 ;  /* 0x0000500000047836 */ /* 0x002fe40000000000 */
[----:B------:R-:W-:Y:S01]  /*11cd0*/  IMAD.MOV.U32 R6, RZ, RZ, R14 ;  /* 0x000000ffff067224 */ /* 0x000fe200078e000e */
[----:B------:R-:W-:Y:S01]  /*11ce0*/  PRMT R14, R10, 0x6420, R11 ;  /* 0x000064200a0e7816 */ /* 0x000fe2000000000b */
[----:B------:R-:W-:Y:S01]  /*11cf0*/  IMAD.MOV.U32 R7, RZ, RZ, R15 ;  /* 0x000000ffff077224 */ /* 0x000fe200078e000f */
[----:B------:R-:W-:Y:S02]  /*11d00*/  LOP3.LUT R4, R4, R18, RZ, 0xfc, !PT ;  /* 0x0000001204047212 */ /* 0x000fe400078efcff */
[----:B------:R-:W-:-:S03]  /*11d10*/  PRMT R15, R10, 0x7531, R11 ;  /* 0x000075310a0f7816 */ /* 0x000fc6000000000b */
[----:B------:R-:W-:Y:S02]  /*11d20*/  IMAD.IADD R4, R17, 0x1, R4 ;  /* 0x0000000111047824 */ /* 0x000fe400078e0204 */
[----:B------:R1:W-:Y:S04]  /*11d30*/  STSM.16.M88.4 [R3+0x2000], R12 ;  /* 0x0020000c03007844 */ /* 0x0003e80000000200 */
[----:B------:R-:W2:Y:S01]  /*11d40*/  LDSM.16.MT88.4 R8, [R4+0x10400] ;  /* 0x010400000408783b */ /* 0x000ea20000004200 */
[----:B-1----:R-:W-:Y:S02]  /*11d50*/  IMAD.MOV.U32 R14, RZ, RZ, R6 ;  /* 0x000000ffff0e7224 */ /* 0x002fe400078e0006 */
[----:B------:R-:W-:Y:S01]  /*11d60*/  IMAD.MOV.U32 R15, RZ, RZ, R7 ;  /* 0x000000ffff0f7224 */ /* 0x000fe200078e0007 */
[----:B--2---:R-:W-:-:S02]  /*11d70*/  PRMT R4, R8, 0x6420, R9 ;  /* 0x0000642008047816 */ /* 0x004fc40000000009 */
[----:B------:R-:W-:Y:S02]  /*11d80*/  PRMT R5, R8, 0x7531, R9 ;  /* 0x0000753108057816 */ /* 0x000fe40000000009 */
        /* <DEDUP_REMOVED lines=63> */
[----:B------:R-:W1:Y:S01]  /*12180*/  LDSM.16.MT88.4 R8, [R20+0x13400] ;  /* 0x013400001408783b */ /* 0x000e620000004200 */
[----:B--2---:R-:W-:Y:S01]  /*12190*/  IADD3 R3, R14, R13, R0 ;  /* 0x0000000d0e037210 */ /* 0x004fe20007ffe000 */
[----:B------:R-:W-:-:S04]  /*121a0*/  VIADD R0, R0, 0x7000 ;  /* 0x0000700000007836 */ /* 0x000fc80000000000 */
[----:B------:R-:W-:Y:S01]  /*121b0*/  IMAD.IADD R3, R15, 0x1, R3 ;  /* 0x000000010f037824 */ /* 0x000fe200078e0203 */
[----:B------:R-:W-:-:S04]  /*121c0*/  LOP3.LUT R0, R0, R18, RZ, 0xfc, !PT ;  /* 0x0000001200007212 */ /* 0x000fc800078efcff */
[----:B------:R1:W-:Y:S01]  /*121d0*/  STSM.16.M88.4 [R3], R4 ;  /* 0x0000000403007844 */ /* 0x0003e20000000200 */
[----:B------:R-:W-:Y:S01]  /*121e0*/  IMAD.IADD R0, R17, 0x1, R0 ;  /* 0x0000000111007824 */ /* 0x000fe200078e0200 */
[C-C-:B-1----:R-:W-:Y:S02]  /*121f0*/  PRMT R4, R8.reuse, 0x6420, R9.reuse ;  /* 0x0000642008047816 */ /* 0x142fe40000000009 */
[----:B------:R-:W-:Y:S02]  /*12200*/  PRMT R5, R8, 0x7531, R9 ;  /* 0x0000753108057816 */ /* 0x000fe40000000009 */
        /* <DEDUP_REMOVED lines=9> */
[----:B------:R1:W-:Y:S02]  /*122a0*/  STSM.16.M88.4 [R3+0x4000], R4 ;  /* 0x0040000403007844 */ /* 0x0003e40000000200 */
[C-C-:B-1----:R-:W-:Y:S02]  /*122b0*/  PRMT R4, R8.reuse, 0x6420, R9.reuse ;  /* 0x0000642008047816 */ /* 0x142fe40000000009 */
        /* <DEDUP_REMOVED lines=12> */
.L_x_2254:
[----:B------:R-:W3:Y:S01]  /*12380*/  S2R R0, SR_TID.X ;  /* 0x0000000000007919 */ /* 0x000ee20000002100 */
[----:B--2---:R2:W-:Y:S01]  /*12390*/  SYNCS.ARRIVE.TRANS64.A1T0 RZ, [R19+URZ+0x38850], RZ ;  /* 0x038850ff13ff79a7 */ /* 0x0045e2000810003f */
[----:B-1----:R4:W5:Y:S01]  /*123a0*/  LDL R3, [R1+0x4] ;  /* 0x0000040001037983 */ /* 0x0029620000100800 */
        /* <DEDUP_REMOVED lines=10> */
.L_x_2233:
        /* <DEDUP_REMOVED lines=8> */
[----:B0----5:R-:W2:Y:S02]  /*124d0*/  FLO.U32 R0, UR4 ;  /* 0x0000000400007d00 */ /* 0x021ea400080e0000 */
[----:B--2---:R-:W-:-:S06]  /*124e0*/  ISETP.EQ.U32.AND P1, PT, R0, R2, PT ;  /* 0x000000020000720c */ /* 0x004fcc0003f22070 */
[----:B------:R-:W3:Y:S07]  /*124f0*/  POPC R2, UR4 ;  /* 0x0000000400027d09 */ /* 0x000eee0008000000 */
[----:B---3--:R-:W2:Y:S04]  /*12500*/  @P1 ATOMG.E.ADD.STRONG.GPU PT, R2, desc[UR50][R4.64], R2 ;  /* 0x00000002040219a8 */ /* 0x008ea800081ee1f2 */
[----:B--2---:R0:W2:Y:S02]  /*12510*/  SHFL.IDX PT, R2, R2, R0, 0x1f ;  /* 0x00001f0002027589 */ /* 0x0040a400000e0000 */
[----:B0-----:R-:W0:Y:S02]  /*12520*/  S2R R0, SR_LTMASK ;  /* 0x0000000000007919 */ /* 0x001e240000003900 */
[----:B0-----:R-:W-:-:S06]  /*12530*/  LOP3.LUT R0, R0, UR4, RZ, 0xc0, !PT ;  /* 0x0000000400007c12 */ /* 0x001fcc000f8ec0ff */
[----:B------:R-:W2:Y:S02]  /*12540*/  POPC R0, R0 ;  /* 0x0000000000007309 */ /* 0x000ea40000000000 */
[----:B--2---:R-:W-:-:S05]  /*12550*/  IADD3 R0, R2, UR40, R0 ;  /* 0x0000002802007c10 */ /* 0x004fca000fffe000 */
[----:B------:R2:W-:Y:S02]  /*12560*/  STL [R1+0x20], R0 ;  /* 0x0000200001007387 */ /* 0x0005e40000100800 */
.L_x_2257:
[----:B------:R-:W-:Y:S05]  /*12570*/  BSYNC B0 ;  /* 0x0000000000007941 */ /* 0x000fea0003800000 */
.L_x_2256:
[----:B------:R-:W-:-:S06]  /*12580*/  UISETP.NE.AND UP0, UPT, UR39, 0x3, UPT ;  /* 0x000000032700788c */ /* 0x000fcc000bf05270 */
[----:B------:R-:W-:-:S13]  /*12590*/  PLOP3.LUT P1, PT, PT, PT, UP0, 0x80, 0x0 ;  /* 0x000000000000781c */ /* 0x000fda0003f2f008 */
[----:B------:R-:W-:Y:S05]  /*125a0*/  @!P1 BRA `(.L_x_2258) ;  /* 0x0000000000049947 */ /* 0x000fea0003800000 */
[----:B------:R-:W-:Y:S01]  /*125b0*/  BPT.TRAP 0x1 ;  /* 0x000000040000795c */ /* 0x000fe20000300000 */
.L_x_2258:
[----:B-----5:R-:W3:Y:S04]  /*125c0*/  LDL R3, [R1+0xc] ;  /* 0x00000c0001037983 */ /* 0x020ee80000100800 */
[----:B------:R-:W4:Y:S01]  /*125d0*/  LDL R2, [R1+0x4] ;  /* 0x0000040001027983 */ /* 0x000f220000100800 */
[----:B0-2---:R-:W-:Y:S01]  /*125e0*/  IMAD.U32 R0, RZ, RZ, UR41 ;  /* 0x00000029ff007e24 */ /* 0x005fe2000f8e00ff */
[----:B------:R-:W-:Y:S04]  /*125f0*/  BSSY B0, `(.L_x_2259) ;  /* 0x0000007000007945 */ /* 0x000fe80003800000 */
[----:B------:R-:W-:-:S02]  /*12600*/  ISETP.NE.AND P2, PT, R0, 0x3, PT ;  /* 0x000000030000780c */ /* 0x000fc40003f45270 */
[----:B---3--:R-:W-:-:S04]  /*12610*/  LOP3.LUT R0, R3, 0x1, RZ, 0x3c, !PT ;  /* 0x0000000103007812 */ /* 0x008fc800078e3cff */
[----:B------:R-:W-:Y:S01]  /*12620*/  SHF.L.U32 R0, R0, 0x1f, RZ ;  /* 0x0000001f00007819 */ /* 0x000fe200000006ff */
[----:B----4-:R-:W-:-:S04]  /*12630*/  IMAD R2, R2, 0x8, R17 ;  /* 0x0000000802027824 */ /* 0x010fc800078e0211 */
[----:B------:R-:W0:Y:S02]  /*12640*/  SYNCS.PHASECHK.TRANS64.TRYWAIT P1, [R2+URZ+0x38870], R0 ;  /* 0x03887000020075a7 */ /* 0x000e24000802017f */
[----:B0-----:R-:W-:Y:S05]  /*12650*/  @!P1 BRA `(.L_x_2260) ;  /* 0x0000002c004c9947 */ /* 0x001fea0003800000 */
.L_x_2320:
[----:B------:R-:W-:Y:S05]  /*12660*/  BSYNC B0 ;  /* 0x0000000000007941 */ /* 0x000fea0003800000 */
.L_x_2259:
[----:B------:R-:W-:Y:S05]  /*12670*/  @!P2 BRA `(.L_x_2261) ;  /* 0x000000000004a947 */ /* 0x000fea0003800000 */
[----:B------:R-:W-:Y:S01]  /*12680*/  BPT.TRAP 0x1 ;  /* 0x000000040000795c */ /* 0x000fe20000300000 */
.L_x_2261:
[----:B0-----:R-:W2:Y:S02]  /*12690*/  LDL R0, [R1+0xc] ;  /* 0x00000c0001007983 */ /* 0x001ea40000100800 */
[----:B--2---:R-:W-:-:S04]  /*126a0*/  SHF.L.U32 R0, R0, 0x1f, RZ ;  /* 0x0000001f00007819 */ /* 0x004fc800000006ff */
[----:B------:R-:W0:Y:S02]  /*126b0*/  SYNCS.PHASECHK.TRANS64.TRYWAIT P1, [R2+URZ+0x38860], R0 ;  /* 0x03886000020075a7 */ /* 0x000e24000802017f */
[----:B0-----:R-:W-:Y:S05]  /*126c0*/  @!P1 BRA `(.L_x_2262) ;  /* 0x0000002c00449947 */ /* 0x001fea0003800000 */
.L_x_2321:
[----:B------:R-:W2:Y:S04]  /*126d0*/  LDL R3, [R1+0x38] ;  /* 0x0000380001037983 */ /* 0x000ea80000100800 */
[----:B------:R-:W3:Y:S04]  /*126e0*/  LDL R13, [R1+0x8] ;  /* 0x00000800010d7983 */ /* 0x000ee80000100800 */
[----:B------:R-:W3:Y:S04]  /*126f0*/  LDL.LU R12, [R1] ;  /* 0x00000000010c7983 */ /* 0x000ee80000300800 */
[----:B------:R-:W4:Y:S01]  /*12700*/  LDL R19, [R1+0x4] ;  /* 0x0000040001137983 */ /* 0x000f220000100800 */
[----:B------:R-:W-:Y:S05]  /*12710*/  WARPSYNC.ALL ;  /* 0x0000000000007948 */ /* 0x000fea0003800000 */
[----:B----4-:R-:W-:-:S05]  /*12720*/  IMAD.SHL.U32 R16, R19, 0x8000, RZ ;  /* 0x0000800013107824 */ /* 0x010fca00078e00ff */
[----:B0-----:R-:W-:Y:S02]  /*12730*/  LOP3.LUT R0, R16, R18, RZ, 0xfc, !PT ;  /* 0x0000001210007212 */ /* 0x001fe400078efcff */
[----:B--2---:R-:W-:-:S03]  /*12740*/  IADD3 R3, R17, R3, R16 ;  /* 0x0000000311037210 */ /* 0x004fc60007ffe010 */
[----:B------:R-:W-:-:S05]  /*12750*/  IMAD.IADD R0, R17, 0x1, R0 ;  /* 0x0000000111007824 */ /* 0x000fca00078e0200 */
[----:B-1----:R3:W0:Y:S02]  /*12760*/  LDSM.16.MT88.4 R4, [R0+0x10400] ;  /* 0x010400000004783b */ /* 0x0026240000004200 */
[----:B---3--:R-:W-:Y:S02]  /*12770*/  IADD3 R0, R12, R16, R13 ;  /* 0x000000100c007210 */ /* 0x008fe40007ffe00d */
        /* <DEDUP_REMOVED lines=155> */
.L_x_2263:
        /* <DEDUP_REMOVED lines=13> */
.L_x_2208:
[----:B------:R-:W-:Y:S05]  /*13200*/  BSYNC B7 ;  /* 0x0000000000077941 */ /* 0x000fea0003800000 */
.L_x_2206:
[----:B01----:R-:W2:Y:S02]  /*13210*/  LDL R0, [R1+0x44] ;  /* 0x0000440001007983 */ /* 0x003ea40000100800 */
[----:B--2---:R-:W-:-:S13]  /*13220*/  ISETP.NE.AND P0, PT, R0, RZ, PT ;  /* 0x000000ff0000720c */ /* 0x004fda0003f05270 */
        /* <DEDUP_REMOVED lines=14> */
.L_x_2264:
[----:B------:R-:W2:Y:S01]  /*13310*/  LDL.LU R0, [R1+0x20] ;  /* 0x0000200001007983 */ /* 0x000ea20000300800 */
[----:B------:R-:W-:Y:S01]  /*13320*/  ULDC UR4, c[0x0][0xc3c] ;  /* 0x00030f0000047ab9 */ /* 0x000fe20000000800 */
        /* <DEDUP_REMOVED lines=9> */
[----:B-1----:R-:W-:-:S04]  /*133c0*/  @!P1 IMAD.WIDE R2, R0, 0x4, R2 ;  /* 0x0000000400029825 */ /* 0x002fc800078e0202 */
[----:B------:R-:W-:-:S06]  /*133d0*/  IMAD.MOV.U32 R0, RZ, RZ, RZ ;  /* 0x000000ffff007224 */ /* 0x000fcc00078e00ff */
[----:B------:R-:W2:Y:S01]  /*133e0*/  @!P1 LDG.E R0, desc[UR50][R2.64] ;  /* 0x0000003202009981 */ /* 0x000ea2000c1e1900 */
[C---:B------:R-:W-:Y:S02]  /*133f0*/  ISETP.NE.AND P1, PT, R4.reuse, RZ, PT ;  /* 0x000000ff0400720c */ /* 0x040fe40003f25270 */
[C---:B------:R-:W-:Y:S02]  /*13400*/  ISETP.GE.U32.AND P2, PT, R4.reuse, 0x2, PT ;  /* 0x000000020400780c */ /* 0x040fe40003f46070 */
[C---:B------:R-:W-:Y:S02]  /*13410*/  ISETP.GE.U32.AND P3, PT, R4.reuse, 0x4, PT ;  /* 0x000000040400780c */ /* 0x040fe40003f66070 */
[C---:B------:R-:W-:Y:S02]  /*13420*/  ISETP.GE.U32.AND P4, PT, R4.reuse, 0x8, PT ;  /* 0x000000080400780c */ /* 0x040fe40003f86070 */
[----:B------:R-:W-:Y:S02]  /*13430*/  ISETP.GE.U32.AND P5, PT, R4, 0x10, PT ;  /* 0x000000100400780c */ /* 0x000fe40003fa6070 */
[----:B------:R-:W-:Y:S04]  /*13440*/  SHFL.IDX PT, R4, R5, 0x1, 0x1f ;  /* 0x00201f0005047f89 */ /* 0x000fe800000e0000 */
[----:B------:R-:W-:Y:S04]  /*13450*/  SHFL.IDX PT, R5, R5, RZ, 0x1f ;  /* 0x00001fff05057589 */ /* 0x000fe800000e0000 */
        /* <DEDUP_REMOVED lines=15> */
[----:B------:R-:W0:Y:S02]  /*13550*/  SHFL.IDX PT, R2, R3, 0x1f, 0x1f ;  /* 0x03e01f0003027f89 */ /* 0x000e2400000e0000 */
[----:B0-----:R-:W-:-:S04]  /*13560*/  IMAD R2, R2, R9, RZ ;  /* 0x0000000902027224 */ /* 0x001fc800078e02ff */
[----:B------:R-:W-:-:S05]  /*13570*/  IMAD.IADD R4, R4, 0x1, R2 ;  /* 0x0000000104047824 */ /* 0x000fca00078e0202 */
[----:B------:R-:W-:-:S13]  /*13580*/  ISETP.GT.AND P6, PT, R4, R5, PT ;  /* 0x000000050400720c */ /* 0x000fda0003fc4270 */
[----:B------:R-:W-:Y:S05]  /*13590*/  @P6 BRA `(.L_x_2266) ;  /* 0x0000000000906947 */ /* 0x000fea0003800000 */
.L_x_2270:
[----:B------:R-:W-:-:S04]  /*135a0*/  UIADD3 UR42, UR42, 0x1f, URZ ;  /* 0x0000001f2a2a7890 */ /* 0x000fc8000fffe03f */
[----:B------:R-:W-:-:S06]  /*135b0*/  UISETP.GE.AND UP0, UPT, UR42, UR4, UPT ;  /* 0x000000042a00728c */ /* 0x000fcc000bf06270 */
[----:B------:R-:W-:-:S13]  /*135c0*/  PLOP3.LUT P6, PT, PT, PT, UP0, 0x40, 0x0 ;  /* 0x000000000000781c */ /* 0x000fda0003fce808 */
[----:B------:R-:W-:Y:S05]  /*135d0*/  @!P6 BRA `(.L_x_2267) ;  /* 0x0000000400d4e947 */ /* 0x000fea0003800000 */
[----:B------:R-:W0:Y:S01]  /*135e0*/  S2R R0, SR_TID.X ;  /* 0x0000000000007919 */ /* 0x000e220000002100 */
[----:B------:R-:W-:Y:S01]  /*135f0*/  BSSY B0, `(.L_x_2268) ;  /* 0x0000009000007945 */ /* 0x000fe20003800000 */
[----:B0-----:R-:W-:-:S05]  /*13600*/  LOP3.LUT R0, R0, 0x1f, RZ, 0xc0, !PT ;  /* 0x0000001f00007812 */ /* 0x001fca00078ec0ff */
[----:B------:R-:W-:Y:S02]  /*13610*/  VIADD R6, R0, UR42 ;  /* 0x0000002a00067c36 */ /* 0x000fe40008000000 */
[----:B------:R-:W-:-:S03]  /*13620*/  IMAD.MOV.U32 R0, RZ, RZ, RZ ;  /* 0x000000ffff007224 */ /* 0x000fc600078e00ff */
[----:B------:R-:W-:-:S13]  /*13630*/  ISETP.GE.OR P6, PT, R6, UR4, !P0 ;  /* 0x0000000406007c0c */ /* 0x000fda000c7c6670 */
[----:B------:R-:W-:Y:S05]  /*13640*/  @P6 BRA `(.L_x_2269) ;  /* 0x00000000000c6947 */ /* 0x000fea0003800000 */
[----:B------:R-:W0:Y:S02]  /*13650*/  LDC.64 R2, c[0x0][0xc80] ;  /* 0x00032000ff027b82 */ /* 0x000e240000000a00 */
[----:B0-----:R-:W-:-:S05]  /*13660*/  IMAD.WIDE R2, R6, 0x4, R2 ;  /* 0x0000000406027825 */ /* 0x001fca00078e0202 */
[----:B------:R0:W5:Y:S02]  /*13670*/  LDG.E R0, desc[UR50][R2.64] ;  /* 0x0000003202007981 */ /* 0x000164000c1e1900 */
.L_x_2269:
[----:B------:R-:W-:Y:S05]  /*13680*/  BSYNC B0 ;  /* 0x0000000000007941 */ /* 0x000fea0003800000 */
.L_x_2268:
        /* <DEDUP_REMOVED lines=21> */
.L_x_2266:
        /* <DEDUP_REMOVED lines=12> */
[----:B------:R-:W-:Y:S01]  /*138a0*/  ISETP.NE.AND P0, PT, RZ, UR7, PT ;  /* 0x00000007ff007c0c */ /* 0x000fe2000bf05270 */
[----:B------:R-:W-:-:S03]  /*138b0*/  IMAD.MOV.U32 R8, RZ, RZ, RZ ;  /* 0x000000ffff087224 */ /* 0x000fc600078e00ff */
[----:B------:R-:W2:Y:S02]  /*138c0*/  SHFL.IDX PT, R0, R0, R4, 0x1f ;  /* 0x00001f0400007589 */ /* 0x000ea400000e0000 */
[----:B--2---:R-:W-:-:S05]  /*138d0*/  IMAD R4, R0, R6, RZ ;  /* 0x0000000600047224 */ /* 0x004fca00078e02ff */
[----:B------:R-:W-:Y:S02]  /*138e0*/  IABS R7, R4 ;  /* 0x0000000400077213 */ /* 0x000fe40000000000 */
[----:B------:R-:W-:Y:S05]  /*138f0*/  @!P0 BRA `(.L_x_2271) ;  /* 0x00000000000c8947 */ /* 0x000fea0003800000 */
[----:B------:R-:W-:-:S06]  /*13900*/  UIADD3 UR4, UR6, -0x1, URZ ;  /* 0xffffffff06047890 */ /* 0x000fcc000fffe03f */
[----:B------:R-:W-:-:S06]  /*13910*/  IMAD.U32 R8, RZ, RZ, UR4 ;  /* 0x00000004ff087e24 */ /* 0x000fcc000f8e00ff */
[----:B------:R0:W1:Y:S02]  /*13920*/  SHFL.IDX PT, R8, R3, R8, 0x1f ;  /* 0x00001f0803087589 */ /* 0x00006400000e0000 */
.L_x_2271:
[----:B0-----:R-:W0:Y:S01]  /*13930*/  I2F.RP R3, R7 ;  /* 0x0000000700037306 */ /* 0x001e220000209400 */
[----:B-1----:R-:W-:-:S05]  /*13940*/  IMAD R10, R8, R9, R2 ;  /* 0x00000009080a7224 */ /* 0x002fca00078e0202 */
[----:B------:R1:W-:Y:S02]  /*13950*/  STL [R1+0x20], R10 ;  /* 0x0000200a01007387 */ /* 0x0003e40000100800 */
[----:B0-----:R-:W0:Y:S02]  /*13960*/  MUFU.RCP R3, R3 ;  /* 0x0000000300037308 */ /* 0x001e240000001000 */
[----:B0-----:R-:W-:-:S06]  /*13970*/  VIADD R3, R3, 0xffffffe ;  /* 0x0ffffffe03037836 */ /* 0x001fcc0000000000 */
[----:B------:R-:W0:Y:S02]  /*13980*/  F2I.FTZ.U32.TRUNC.NTZ R3, R3 ;  /* 0x0000000300037305 */ /* 0x000e24000021f000 */
[----:B0-----:R-:W-:-:S04]  /*13990*/  IMAD.MOV R2, RZ, RZ, -R3 ;  /* 0x000000ffff027224 */ /* 0x001fc800078e0a03 */
[----:B------:R-:W-:Y:S02]  /*139a0*/  IMAD R8, R2, R7, RZ ;  /* 0x0000000702087224 */ /* 0x000fe400078e02ff */
[----:B------:R-:W-:-:S04]  /*139b0*/  IMAD.MOV.U32 R2, RZ, RZ, RZ ;  /* 0x000000ffff027224 */ /* 0x000fc800078e00ff */
[----:B------:R-:W-:Y:S01]  /*139c0*/  IMAD.HI.U32 R3, R3, R8, R2 ;  /* 0x0000000803037227 */ /* 0x000fe200078e0002 */
[----:B------:R-:W-:-:S03]  /*139d0*/  IABS R8, R4 ;  /* 0x0000000400087213 */ /* 0x000fc60000000000 */
[----:B------:R-:W-:Y:S02]  /*139e0*/  IMAD.IADD R2, R5, 0x1, -R10 ;  /* 0x0000000105027824 */ /* 0x000fe400078e0a0a */
[----:B------:R-:W-:-:S03]  /*139f0*/  IMAD.MOV R8, RZ, RZ, -R8 ;  /* 0x000000ffff087224 */ /* 0x000fc600078e0a08 */
        /* <DEDUP_REMOVED lines=10> */
[----:B------:R-:W-:-:S04]  /*13aa0*/  @P0 VIADD R3, R3, 0x1 ;  /* 0x0000000103030836 */ /* 0x000fc80000000000 */
[----:B------:R-:W-:-:S04]  /*13ab0*/  IMAD.MOV.U32 R8, RZ, RZ, R3 ;  /* 0x000000ffff087224 */ /* 0x000fc800078e0003 */
[----:B------:R-:W-:Y:S01]  /*13ac0*/  @!P2 IMAD.MOV R8, RZ, RZ, -R8 ;  /* 0x000000ffff08a224 */ /* 0x000fe200078e0a08 */
[----:B------:R-:W-:-:S05]  /*13ad0*/  @!P1 LOP3.LUT R8, RZ, R4, RZ, 0x33, !PT ;  /* 0x00000004ff089212 */ /* 0x000fca00078e33ff */
[----:B------:R-:W-:Y:S02]  /*13ae0*/  IMAD R5, R6, R8, RZ ;  /* 0x0000000806057224 */ /* 0x000fe400078e02ff */
[----:B------:R-:W-:Y:S02]  /*13af0*/  IMAD.MOV R8, RZ, RZ, -R8 ;  /* 0x000000ffff087224 */ /* 0x000fe400078e0a08 */
[----:B------:R-:W-:Y:S02]  /*13b00*/  IMAD.MOV R3, RZ, RZ, -R5 ;  /* 0x000000ffff037224 */ /* 0x000fe400078e0a05 */
[----:B------:R-:W-:-:S03]  /*13b10*/  IMAD R8, R4, R8, R2 ;  /* 0x0000000804087224 */ /* 0x000fc600078e0202 */
[----:B------:R-:W-:Y:S01]  /*13b20*/  VIADDMNMX R6, R3, R9, R6, PT ;  /* 0x0000000903067246 */ /* 0x000fe20003800106 */
[----:B------:R-:W-:-:S03]  /*13b30*/  IMAD.IADD R5, R8, 0x1, R5 ;  /* 0x0000000108057824 */ /* 0x000fc600078e0205 */
        /* <DEDUP_REMOVED lines=31> */
.L_x_2267:
[----:B------:R0:W-:Y:S01]  /*13d30*/  STL [R1+0x20], R5 ;  /* 0x0000200501007387 */ /* 0x0001e20000100800 */
[----:B------:R-:W-:Y:S01]  /*13d40*/  ULDC UR42, c[0x0][0xc3c] ;  /* 0x00030f00002a7ab9 */ /* 0x000fe20000000800 */
[----:B------:R-:W-:Y:S02]  /*13d50*/  UMOV UR36, URZ ;  /* 0x0000003f00247c82 */ /* 0x000fe40008000000 */
[----:B------:R0:W-:Y:S03]  /*13d60*/  STL [R1+0x24], RZ ;  /* 0x000024ff01007387 */ /* 0x0001e60000100800 */
.L_x_2272:
[----:B------:R-:W2:Y:S04]  /*13d70*/  LDL R3, [R1+0x20] ;  /* 0x0000200001037983 */ /* 0x000ea80000100800 */
[----:B------:R-:W3:Y:S01]  /*13d80*/  LDL R2, [R1+0x24] ;  /* 0x0000240001027983 */ /* 0x000ee20000100800 */
[----:B------:R-:W-:Y:S02]  /*13d90*/  IMAD.U32 R6, RZ, RZ, UR36 ;  /* 0x00000024ff067e24 */ /* 0x000fe4000f8e00ff */
[----:B------:R-:W-:Y:S01]  /*13da0*/  IMAD.U32 R7, RZ, RZ, UR42 ;  /* 0x0000002aff077e24 */ /* 0x000fe2000f8e00ff */
[----:B-1----:R-:W1:Y:S02]  /*13db0*/  S2R R0, SR_TID.X ;  /* 0x0000000000007919 */ /* 0x002e640000002100 */
[----:B-1----:R-:W-:Y:S01]  /*13dc0*/  LOP3.LUT R0, R0, 0x1f, RZ, 0xc0, !PT ;  /* 0x0000001f00007812 */ /* 0x002fe200078ec0ff */
[----:B------:R-:W-:Y:S03]  /*13dd0*/  BAR.SYNC.DEFER_BLOCKING 0x4, 0x180 ;  /* 0x0106000000007b1d */ /* 0x000fe60000010000 */
[----:B------:R-:W-:-:S13]  /*13de0*/  ISETP.NE.AND P0, PT, R0, RZ, PT ;  /* 0x000000ff0000720c */ /* 0x000fda0003f05270 */
[----:B------:R-:W1:Y:S01]  /*13df0*/  @!P0 S2R R0, SR_CgaCtaId ;  /* 0x0000000000008919 */ /* 0x000e620000008800 */
[----:B--2---:R-:W-:Y:S02]  /*13e00*/  IMAD.MOV.U32 R4, RZ, RZ, R3 ;  /* 0x000000ffff047224 */ /* 0x004fe400078e0003 */
[----:B---3--:R-:W-:Y:S01]  /*13e10*/  IMAD.MOV.U32 R3, RZ, RZ, R2 ;  /* 0x000000ffff037224 */ /* 0x008fe200078e0002 */
[----:B------:R-:W-:-:S03]  /*13e20*/  @!P0 MOV R2, 0x400 ;  /* 0x0000040000028802 */ /* 0x000fc60000000f00 */
[----:B0-----:R-:W-:Y:S01]  /*13e30*/  IMAD.MOV.U32 R5, RZ, RZ, R3 ;  /* 0x000000ffff057224 */ /* 0x001fe200078e0003 */
[----:B-1----:R-:W-:-:S05]  /*13e40*/  @!P0 LEA R17, R0, R2, 0x18 ;  /* 0x0000000200118211 */ /* 0x002fca00078ec0ff */
[----:B------:R0:W-:Y:S01]  /*13e50*/  @!P0 STS.128 [R17+0x388d0], R4 ;  /* 0x0388d00411008388 */ /* 0x0001e20000000c00 */
[----:B------:R-:W-:Y:S06]  /*13e60*/  BAR.ARV 0x5, 0x180 ;  /* 0x0146000000007b1d */ /* 0x000fec0000002000 */
.L_x_2265:
[----:B------:R-:W-:Y:S02]  /*13e70*/  ULDC UR4, c[0x0][0xc3c] ;  /* 0x00030f0000047ab9 */ /* 0x000fe40000000800 */
[----:B------:R-:W-:-:S06]  /*13e80*/  UISETP.GE.AND UP0, UPT, UR42, UR4, UPT ;  /* 0x000000042a00728c */ /* 0x000fcc000bf06270 */
[----:B------:R-:W-:-:S13]  /*13e90*/  PLOP3.LUT P0, PT, PT, PT, UP0, 0x80, 0x0 ;  /* 0x000000000000781c */ /* 0x000fda0003f0f008 */
[----:B------:R-:W-:Y:S05]  /*13ea0*/  @!P0 BRA `(.L_x_2273) ;  /* 0xffffffac00848947 */ /* 0x000fea000383ffff */
.L_x_2202:
        /* <DEDUP_REMOVED lines=12> */
.L_x_2322:
[----:B------:R-:W-:Y:S05]  /*13f70*/  BSYNC B0 ;  /* 0x0000000000007941 */ /* 0x000fea0003800000 */
.L_x_2274:
[----:B------:R-:W-:-:S03]  /*13f80*/  UMOV UR4, 0xffffffff ;  /* 0xffffffff00047882 */ /* 0x000fc60000000000 */
[----:B------:R-:W-:Y:S05]  /*13f90*/  BRA.DIV UR4, `(.L_x_2276) ;  /* 0x0000001604387947 */ /* 0x000fea000b800000 */
[----:B------:R-:W1:Y:S02]  /*13fa0*/  S2R R2, SR_TID.X ;  /* 0x0000000000027919 */ /* 0x000e640000002100 */
[----:B-1----:R-:W-:-:S04]  /*13fb0*/  SHF.R.U32.HI R2, RZ, 0x5, R2 ;  /* 0x00000005ff027819 */ /* 0x002fc80000011602 */
[----:B------:R-:W-:-:S05]  /*13fc0*/  LOP3.LUT R2, R2, 0x3, RZ, 0xc0, !PT ;  /* 0x0000000302027812 */ /* 0x000fca00078ec0ff */
[----:B------:R1:W2:Y:S02]  /*13fd0*/  SHFL.IDX PT, R14, R2, RZ, 0x1f ;  /* 0x00001fff020e7589 */ /* 0x0002a400000e0000 */
.L_x_2325:
[----:B--2---:R-:W-:Y:S01]  /*13fe0*/  ISETP.NE.AND P0, PT, R14, RZ, PT ;  /* 0x000000ff0e00720c */ /* 0x004fe20003f05270 */
[----:B------:R-:W-:-:S12]  /*13ff0*/  BSSY B0, `(.L_x_2277) ;  /* 0x000002e000007945 */ /* 0x000fd80003800000 */
[----:B------:R-:W-:Y:S05]  /*14000*/  @P0 BRA `(.L_x_2278) ;  /* 0x0000000000b00947 */ /* 0x000fea0003800000 */
[----:B------:R-:W-:-:S03]  /*14010*/  UMOV UR4, 0xffffffff ;  /* 0xffffffff00047882 */ /* 0x000fc60000000000 */
[----:B------:R-:W-:Y:S05]  /*14020*/  BRA.DIV UR4, `(.L_x_2279) ;  /* 0x0000001604487947 */ /* 0x000fea000b800000 */
[----:B------:R-:W-:-:S13]  /*14030*/  ELECT P6, URZ, PT ;  /* 0x00000000003f782f */ /* 0x000fda00038c0000 */
.L_x_2328:
[----:B------:R-:W-:Y:S05]  /*14040*/  @!P6 BRA `(.L_x_2278) ;  /* 0x0000000000a0e947 */ /* 0x000fea0003800000 */
[----:B------:R-:W-:-:S06]  /*14050*/  ULOP3.LUT UR4, UR38, 0x2, URZ, 0xfc, !UPT ;  /* 0x0000000226047892 */ /* 0x000fcc000f8efc3f */
[----:B-1----:R-:W-:-:S05]  /*14060*/  IMAD.U32 R2, RZ, RZ, UR4 ;  /* 0x00000004ff027e24 */ /* 0x002fca000f8e00ff */
[----:B------:R-:W-:-:S13]  /*14070*/  ISETP.NE.AND P0, PT, R2, 0x3, PT ;  /* 0x000000030200780c */ /* 0x000fda0003f05270 */
[----:B------:R-:W-:Y:S05]  /*14080*/  @!P0 BRA `(.L_x_2280) ;  /* 0x0000000000048947 */ /* 0x000fea0003800000 */
[----:B------:R-:W-:Y:S01]  /*14090*/  BPT.TRAP 0x1 ;  /* 0x000000040000795c */ /* 0x000fe20000300000 */
.L_x_2280:
        /* <DEDUP_REMOVED lines=14> */
.L_x_2329:
[----:B------:R-:W1:Y:S02]  /*14180*/  SYNCS.PHASECHK.TRANS64.TRYWAIT P1, [R7+URZ], R2 ;  /* 0x00000002070075a7 */ /* 0x000e64000802017f */
[----:B-1----:R-:W-:Y:S05]  /*14190*/  @!P1 BRA `(.L_x_2282) ;  /* 0x0000001400209947 */ /* 0x002fea0003800000 */
.L_x_2330:
[----:B------:R-:W-:Y:S05]  /*141a0*/  @!P0 BRA `(.L_x_2283) ;  /* 0x0000000000048947 */ /* 0x000fea0003800000 */
[----:B------:R-:W-:Y:S01]  /*141b0*/  BPT.TRAP 0x1 ;  /* 0x000000040000795c */ /* 0x000fe20000300000 */
.L_x_2283:
[----:B------:R-:W2:Y:S02]  /*141c0*/  LDL.LU R4, [R1+0x4] ;  /* 0x0000040001047983 */ /* 0x000ea40000300800 */
[----:B--2---:R-:W-:-:S04]  /*141d0*/  IMAD R4, R4, 0x8, R0 ;  /* 0x0000000804047824 */ /* 0x004fc800078e0200 */
[----:B------:R-:W2:Y:S02]  /*141e0*/  SYNCS.PHASECHK.TRANS64.TRYWAIT P1, [R4+URZ+0x38860], R5 ;  /* 0x03886005040075a7 */ /* 0x000ea4000802017f */
[----:B--2---:R-:W-:Y:S05]  /*141f0*/  @!P1 BRA `(.L_x_2284) ;  /* 0x00000014001c9947 */ /* 0x004fea0003800000 */
.L_x_2331:
[----:B------:R-:W-:Y:S05]  /*14200*/  @!P0 BRA `(.L_x_2285) ;  /* 0x0000000000048947 */ /* 0x000fea0003800000 */
[----:B------:R-:W-:Y:S01]  /*14210*/  BPT.TRAP 0x1 ;  /* 0x000000040000795c */ /* 0x000fe20000300000 */
.L_x_2285:
[----:B------:R-:W-:-:S04]  /*14220*/  IMAD R3, R3, 0x8, R0 ;  /* 0x0000000803037824 */ /* 0x000fc800078e0200 */
[----:B------:R-:W3:Y:S02]  /*14230*/  SYNCS.PHASECHK.TRANS64.TRYWAIT P1, [R3+URZ+0x38860], R2 ;  /* 0x03886002030075a7 */ /* 0x000ee4000802017f */
[----:B---3--:R-:W-:Y:S05]  /*14240*/  @!P1 BRA `(.L_x_2286) ;  /* 0x00000014001c9947 */ /* 0x008fea0003800000 */
.L_x_2332:
[----:B------:R-:W-:Y:S05]  /*14250*/  @!P0 BRA `(.L_x_2287) ;  /* 0x0000000000048947 */ /* 0x000fea0003800000 */
[----:B------:R-:W-:Y:S01]  /*14260*/  BPT.TRAP 0x1 ;  /* 0x000000040000795c */ /* 0x000fe20000300000 */
.L_x_2287:
[----:B------:R-:W4:Y:S02]  /*14270*/  SYNCS.PHASECHK.TRANS64.TRYWAIT P0, [R4+URZ+0x38880], R5 ;  /* 0x03888005040075a7 */ /* 0x000f24000800017f */
[----:B----4-:R-:W-:Y:S05]  /*14280*/  @!P0 BRA `(.L_x_2288) ;  /* 0x0000001400208947 */ /* 0x010fea0003800000 */
.L_x_2289:
[----:B------:R0:W0:Y:S02]  /*14290*/  SYNCS.PHASECHK.TRANS64.TRYWAIT P0, [R3+URZ+0x38880], R2 ;  /* 0x03888002030075a7 */ /* 0x000024000800017f */
[----:B0-----:R-:W-:Y:S05]  /*142a0*/  @!P0 NANOSLEEP.SYNCS 0x989680 ;  /* 0x009896800000895d */ /* 0x001fea0003900000 */
[----:B------:R-:W0:Y:S02]  /*142b0*/  @!P0 SYNCS.PHASECHK.TRANS64 P0, [R3+URZ+0x38880], R2 ;  /* 0x03888002030085a7 */ /* 0x000e24000800007f */
[----:B0-----:R-:W-:Y:S05]  /*142c0*/  @!P0 BRA `(.L_x_2289) ;  /* 0xfffffffc00f08947 */ /* 0x001fea000383ffff */
.L_x_2278:
[----:B------:R-:W-:Y:S05]  /*142d0*/  BSYNC B0 ;  /* 0x0000000000007941 */ /* 0x000fea0003800000 */
.L_x_2277:
[----:B------:R-:W-:Y:S05]  /*142e0*/  EXIT ;  /* 0x000000000000794d */ /* 0x000fea0003800000 */
.L_x_2141:
[----:B0-----:R-:W-:-:S04]  /*142f0*/  IMAD.U32 R3, RZ, RZ, UR41 ;  /* 0x00000029ff037e24 */ /* 0x001fc8000f8e00ff */
[----:B------:R0:W1:Y:S03]  /*14300*/  SYNCS.PHASECHK.TRANS64.TRYWAIT P1, [R3+URZ+0x38800], R0 ;  /* 0x03880000030075a7 */ /* 0x000066000802017f */
[----:B-1----:R-:W-:Y:S05]  /*14310*/  @!P1 NANOSLEEP.SYNCS 0x989680 ;  /* 0x009896800000995d */ /* 0x002fea0003900000 */
[----:B------:R-:W1:Y:S02]  /*14320*/  @!P1 SYNCS.PHASECHK.TRANS64 P1, [R3+URZ+0x38800], R0 ;  /* 0x03880000030095a7 */ /* 0x000e64000802007f */
[----:B-1----:R-:W-:Y:S05]  /*14330*/  @!P1 BRA `(.L_x_2141) ;  /* 0xfffffffc00ec9947 */ /* 0x002fea000383ffff */
[----:B------:R-:W-:Y:S05]  /*14340*/  BRA `(.L_x_2290) ;  /* 0xfffffed8009c7947 */ /* 0x000fea000383ffff */
.L_x_2145:
[----:B-1----:R1:W2:Y:S02]  /*14350*/  SYNCS.PHASECHK.TRANS64.TRYWAIT P2, [R3+URZ+0x38830], R0 ;  /* 0x03883000030075a7 */ /* 0x0022a4000804017f */
[----:B--2---:R-:W-:Y:S05]  /*14360*/  @!P2 NANOSLEEP.SYNCS 0x989680 ;  /* 0x009896800000a95d */ /* 0x004fea0003900000 */
[----:B------:R-:W2:Y:S02]  /*14370*/  @!P2 SYNCS.PHASECHK.TRANS64 P2, [R3+URZ+0x38830], R0 ;  /* 0x038830000300a5a7 */ /* 0x000ea4000804007f */
[----:B--2---:R-:W-:Y:S05]  /*14380*/  @!P2 BRA `(.L_x_2145) ;  /* 0xfffffffc00f0a947 */ /* 0x004fea000383ffff */
[----:B------:R-:W-:Y:S05]  /*14390*/  BRA `(.L_x_2144) ;  /* 0xfffffed800c07947 */ /* 0x000fea000383ffff */
.L_x_2150:
[----:B-1----:R-:W-:-:S04]  /*143a0*/  IMAD.U32 R7, RZ, RZ, UR6 ;  /* 0x00000006ff077e24 */ /* 0x002fc8000f8e00ff */
[----:B------:R1:W2:Y:S03]  /*143b0*/  SYNCS.PHASECHK.TRANS64.TRYWAIT P3, [R7+URZ+0x38830], R0 ;  /* 0x03883000070075a7 */ /* 0x0002a6000806017f */
[----:B--2---:R-:W-:Y:S05]  /*143c0*/  @!P3 NANOSLEEP.SYNCS 0x989680 ;  /* 0x009896800000b95d */ /* 0x004fea0003900000 */
[----:B------:R-:W2:Y:S02]  /*143d0*/  @!P3 SYNCS.PHASECHK.TRANS64 P3, [R7+URZ+0x38830], R0 ;  /* 0x038830000700b5a7 */ /* 0x000ea4000806007f */
[----:B--2---:R-:W-:Y:S05]  /*143e0*/  @!P3 BRA `(.L_x_2150) ;  /* 0xfffffffc00ecb947 */ /* 0x004fea000383ffff */
[----:B------:R-:W-:Y:S05]  /*143f0*/  BRA `(.L_x_2147) ;  /* 0xffffff00004c7947 */ /* 0x000fea000383ffff */
.L_x_2154:
[----:B-1----:R-:W-:-:S04]  /*14400*/  IMAD.U32 R7, RZ, RZ, UR6 ;  /* 0x00000006ff077e24 */ /* 0x002fc8000f8e00ff */
[----:B------:R1:W2:Y:S03]  /*14410*/  SYNCS.PHASECHK.TRANS64.TRYWAIT P3, [R7+URZ+0x38850], R0 ;  /* 0x03885000070075a7 */ /* 0x0002a6000806017f */
[----:B--2---:R-:W-:Y:S05]  /*14420*/  @!P3 NANOSLEEP.SYNCS 0x989680 ;  /* 0x009896800000b95d */ /* 0x004fea0003900000 */
[----:B------:R-:W2:Y:S02]  /*14430*/  @!P3 SYNCS.PHASECHK.TRANS64 P3, [R7+URZ+0x38850], R0 ;  /* 0x038850000700b5a7 */ /* 0x000ea4000806007f */
[----:B--2---:R-:W-:Y:S05]  /*14440*/  @!P3 BRA `(.L_x_2154) ;  /* 0xfffffffc00ecb947 */ /* 0x004fea000383ffff */
[----:B------:R-:W-:Y:S05]  /*14450*/  BRA `(.L_x_2151) ;  /* 0xffffff0400207947 */ /* 0x000fea000383ffff */
.L_x_2161:
[----:B-1----:R-:W-:-:S04]  /*14460*/  IMAD.U32 R9, RZ, RZ, UR6 ;  /* 0x00000006ff097e24 */ /* 0x002fc8000f8e00ff */
[----:B------:R1:W2:Y:S03]  /*14470*/  SYNCS.PHASECHK.TRANS64.TRYWAIT P2, [R9+URZ+0x38830], R0 ;  /* 0x03883000090075a7 */ /* 0x0002a6000804017f */
[----:B--2---:R-:W-:Y:S05]  /*14480*/  @!P2 NANOSLEEP.SYNCS 0x989680 ;  /* 0x009896800000a95d */ /* 0x004fea0003900000 */
[----:B------:R-:W2:Y:S02]  /*14490*/  @!P2 SYNCS.PHASECHK.TRANS64 P2, [R9+URZ+0x38830], R0 ;  /* 0x038830000900a5a7 */ /* 0x000ea4000804007f */
[----:B--2---:R-:W-:Y:S05]  /*144a0*/  @!P2 BRA `(.L_x_2161) ;  /* 0xfffffffc00eca947 */ /* 0x004fea000383ffff */
[----:B------:R-:W-:Y:S05]  /*144b0*/  BRA `(.L_x_2158) ;  /* 0xffffff2c004c7947 */ /* 0x000fea000383ffff */
.L_x_2165:
[----:B-1----:R-:W-:-:S04]  /*144c0*/  IMAD.U32 R9, RZ, RZ, UR6 ;  /* 0x00000006ff097e24 */ /* 0x002fc8000f8e00ff */
[----:B------:R1:W2:Y:S03]  /*144d0*/  SYNCS.PHASECHK.TRANS64.TRYWAIT P2, [R9+URZ+0x38850], R0 ;  /* 0x03885000090075a7 */ /* 0x0002a6000804017f */
[----:B--2---:R-:W-:Y:S05]  /*144e0*/  @!P2 NANOSLEEP.SYNCS 0x989680 ;  /* 0x009896800000a95d */ /* 0x004fea0003900000 */
[----:B------:R-:W2:Y:S02]  /*144f0*/  @!P2 SYNCS.PHASECHK.TRANS64 P2, [R9+URZ+0x38850], R0 ;  /* 0x038850000900a5a7 */ /* 0x000ea4000804007f */
[----:B--2---:R-:W-:Y:S05]  /*14500*/  @!P2 BRA `(.L_x_2165) ;  /* 0xfffffffc00eca947 */ /* 0x004fea000383ffff */
[----:B------:R-:W-:Y:S05]  /*14510*/  BRA `(.L_x_2162) ;  /* 0xffffff3000147947 */ /* 0x000fea000383ffff */
.L_x_2171:
[----:B-1----:R-:W-:-:S04]  /*14520*/  IMAD.U32 R6, RZ, RZ, UR16 ;  /* 0x00000010ff067e24 */ /* 0x002fc8000f8e00ff */
[----:B------:R1:W2:Y:S03]  /*14530*/  SYNCS.PHASECHK.TRANS64.TRYWAIT P1, [R6+URZ+0x38850], R5 ;  /* 0x03885005060075a7 */ /* 0x0002a6000802017f */
[----:B--2---:R-:W-:Y:S05]  /*14540*/  @!P1 NANOSLEEP.SYNCS 0x989680 ;  /* 0x009896800000995d */ /* 0x004fea0003900000 */
[----:B------:R-:W2:Y:S02]  /*14550*/  @!P1 SYNCS.PHASECHK.TRANS64 P1, [R6+URZ+0x38850], R5 ;  /* 0x03885005060095a7 */ /* 0x000ea4000802007f */
[----:B--2---:R-:W-:Y:S05]  /*14560*/  @!P1 BRA `(.L_x_2171) ;  /* 0xfffffffc00ec9947 */ /* 0x004fea000383ffff */
[----:B------:R-:W-:Y:S05]  /*14570*/  BRA `(.L_x_2170) ;  /* 0xffffff4c00b47947 */ /* 0x000fea000383ffff */
.L_x_2217:
[----:B------:R-:W-:Y:S02]  /*14580*/  IMAD.MOV.U32 R13, RZ, RZ, R0 ;  /* 0x000000ffff0d7224 */ /* 0x000fe400078e0000 */
[----:B------:R-:W-:Y:S02]  /*14590*/  IMAD.MOV.U32 R12, RZ, RZ, RZ ;  /* 0x000000ffff0c7224 */ /* 0x000fe400078e00ff */
[----:B------:R-:W-:Y:S02]  /*145a0*/  IMAD.MOV.U32 R11, RZ, RZ, 0x1f ;  /* 0x0000001fff0b7424 */ /* 0x000fe400078e00ff */
[----:B------:R-:W-:-:S07]  /*145b0*/  IMAD.MOV.U32 R15, RZ, RZ, -0x1 ;  /* 0xffffffffff0f7424 */ /* 0x000fce00078e00ff */
[----:B-1----:R-:W-:Y:S05]  /*145c0*/  WARPSYNC.COLLECTIVE R15, `(.L_x_2291) ;  /* 0x000000000f087348 */ /* 0x002fea0003c00000 */
[----:B------:R0:W2:Y:S02]  /*145d0*/  SHFL.IDX P6, R14, R13, R12, R11 ;  /* 0x0000000c0d0e7389 */ /* 0x0000a400000c000b */
[----:B012---:R-:W-:Y:S01]  /*145e0*/  ENDCOLLECTIVE ;  /* 0x000000000000791b */ /* 0x007fe20003800000 */
.L_x_2291:
[----:B------:R-:W-:Y:S05]  /*145f0*/  BRA `(.L_x_2292) ;  /* 0xffffffb400587947 */ /* 0x000fea000383ffff */
.L_x_2219:
[----:B------:R-:W-:Y:S01]  /*14600*/  BSSY B0, `(.L_x_2293) ;  /* 0x0000006000007945 */ /* 0x000fe20003800000 */
[----:B------:R-:W-:-:S07]  /*14610*/  IMAD.MOV.U32 R15, RZ, RZ, -0x1 ;  /* 0xffffffffff0f7424 */ /* 0x000fce00078e00ff */
[----:B-1----:R-:W-:Y:S05]  /*14620*/  WARPSYNC.COLLECTIVE R15, `(.L_x_2294) ;  /* 0x000000000f0c7348 */ /* 0x002fea0003c00000 */
[----:B------:R-:W-:Y:S02]  /*14630*/  ELECT P6, UR62, PT ;  /* 0x00000000003e782f */ /* 0x000fe400038c0000 */
[----:B------:R-:W-:Y:S01]  /*14640*/  MOV R14, UR62 ;  /* 0x0000003e000e7c02 */ /* 0x000fe20008000f00 */
[----:B-1----:R-:W-:Y:S10]  /*14650*/  ENDCOLLECTIVE ;  /* 0x000000000000791b */ /* 0x002ff40003800000 */
.L_x_2294:
[----:B------:R-:W-:Y:S05]  /*14660*/  BSYNC B0 ;  /* 0x0000000000007941 */ /* 0x000fea0003800000 */
.L_x_2293:
[----:B------:R-:W-:Y:S05]  /*14670*/  BRA `(.L_x_2295) ;  /* 0xffffffb4005c7947 */ /* 0x000fea000383ffff */
.L_x_2221:
[----:B0-----:R0:W1:Y:S02]  /*14680*/  SYNCS.PHASECHK.TRANS64.TRYWAIT P0, [R2+URZ+0x38880], R4 ;  /* 0x03888004020075a7 */ /* 0x001064000800017f */
[----:B-1----:R-:W-:Y:S05]  /*14690*/  @!P0 NANOSLEEP.SYNCS 0x989680 ;  /* 0x009896800000895d */ /* 0x002fea0003900000 */
[----:B------:R-:W1:Y:S02]  /*146a0*/  @!P0 SYNCS.PHASECHK.TRANS64 P0, [R2+URZ+0x38880], R4 ;  /* 0x03888004020085a7 */ /* 0x000e64000800007f */
[----:B-1----:R-:W-:Y:S05]  /*146b0*/  @!P0 BRA `(.L_x_2221) ;  /* 0xfffffffc00f08947 */ /* 0x002fea000383ffff */
[----:B------:R-:W-:Y:S05]  /*146c0*/  BRA `(.L_x_2296) ;  /* 0xffffffb400c07947 */ /* 0x000fea000383ffff */
.L_x_2223:
[----:B-1----:R1:W2:Y:S02]  /*146d0*/  SYNCS.PHASECHK.TRANS64.TRYWAIT P0, [R2+URZ+0x38840], R4 ;  /* 0x03884004020075a7 */ /* 0x0022a4000800017f */
[----:B--2---:R-:W-:Y:S05]  /*146e0*/  @!P0 NANOSLEEP.SYNCS 0x989680 ;  /* 0x009896800000895d */ /* 0x004fea0003900000 */
[----:B------:R-:W2:Y:S02]  /*146f0*/  @!P0 SYNCS.PHASECHK.TRANS64 P0, [R2+URZ+0x38840], R4 ;  /* 0x03884004020085a7 */ /* 0x000ea4000800007f */
[----:B--2---:R-:W-:Y:S05]  /*14700*/  @!P0 BRA `(.L_x_2223) ;  /* 0xfffffffc00f08947 */ /* 0x004fea000383ffff */
[----:B------:R-:W-:Y:S05]  /*14710*/  BRA `(.L_x_2297) ;  /* 0xffffffb800307947 */ /* 0x000fea000383ffff */
.L_x_2227:
[----:B------:R-:W2:Y:S01]  /*14720*/  LDL.LU R11, [R1+0x28] ;  /* 0x00002800010b7983 */ /* 0x000ea20000300800 */
[----:B------:R-:W-:Y:S01]  /*14730*/  IMAD.MOV.U32 R13, RZ, RZ, R0 ;  /* 0x000000ffff0d7224 */ /* 0x000fe200078e0000 */
[----:B------:R-:W-:Y:S01]  /*14740*/  LOP3.LUT R7, R7, 0x7f, RZ, 0xc0, !PT ;  /* 0x0000007f07077812 */ /* 0x000fe200078ec0ff */
[----:B------:R-:W-:Y:S02]  /*14750*/  IMAD.MOV.U32 R12, RZ, RZ, RZ ;  /* 0x000000ffff0c7224 */ /* 0x000fe400078e00ff */
[----:B------:R-:W-:Y:S01]  /*14760*/  IMAD.MOV.U32 R15, RZ, RZ, -0x1 ;  /* 0xffffffffff0f7424 */ /* 0x000fe200078e00ff */
[----:B------:R-:W-:-:S05]  /*14770*/  SHF.R.U32.HI R4, RZ, 0x3, R7 ;  /* 0x00000003ff047819 */ /* 0x000fca0000011607 */
[----:B------:R-:W-:-:S04]  /*14780*/  IMAD R4, R8, 0x80, R4 ;  /* 0x0000008008047824 */ /* 0x000fc800078e0204 */
[----:B------:R-:W-:Y:S02]  /*14790*/  VIADD R5, R4, 0x10 ;  /* 0x0000001004057836 */ /* 0x000fe40000000000 */
[----:B--2---:R-:W-:Y:S02]  /*147a0*/  IMAD R3, R11, R6, RZ ;  /* 0x000000060b037224 */ /* 0x004fe400078e02ff */
[----:B------:R-:W-:-:S03]  /*147b0*/  IMAD.MOV.U32 R11, RZ, RZ, 0x181f ;  /* 0x0000181fff0b7424 */ /* 0x000fc600078e00ff */
[----:B------:R-:W-:-:S13]  /*147c0*/  ISETP.GE.AND P2, PT, R4, R3, PT ;  /* 0x000000030400720c */ /* 0x000fda0003f46270 */
[----:B-----5:R-:W-:Y:S05]  /*147d0*/  WARPSYNC.COLLECTIVE R15, `(.L_x_2298) ;  /* 0x000000000f087348 */ /* 0x020fea0003c00000 */
[----:B------:R0:W1:Y:S02]  /*147e0*/  SHFL.IDX P6, R14, R13, R12, R11 ;  /* 0x0000000c0d0e7389 */ /* 0x00006400000c000b */
[----:B01---5:R-:W-:Y:S01]  /*147f0*/  ENDCOLLECTIVE ;  /* 0x000000000000791b */ /* 0x023fe20003800000 */
.L_x_2298:
[----:B------:R-:W-:Y:S02]  /*14800*/  IMAD.MOV.U32 R13, RZ, RZ, R2 ;  /* 0x000000ffff0d7224 */ /* 0x000fe400078e0002 */
[----:B------:R-:W-:-:S07]  /*14810*/  IMAD.MOV.U32 R6, RZ, RZ, R14 ;  /* 0x000000ffff067224 */ /* 0x000fce00078e000e */
[----:B------:R-:W-:Y:S05]  /*14820*/  WARPSYNC.COLLECTIVE R15, `(.L_x_2299) ;  /* 0x000000000f087348 */ /* 0x000fea0003c00000 */
[----:B------:R0:W1:Y:S02]  /*14830*/  SHFL.IDX P6, R14, R13, R12, R11 ;  /* 0x0000000c0d0e7389 */ /* 0x00006400000c000b */
[----:B01----:R-:W-:Y:S01]  /*14840*/  ENDCOLLECTIVE ;  /* 0x000000000000791b */ /* 0x003fe20003800000 */
.L_x_2299:
[----:B------:R-:W-:Y:S02]  /*14850*/  IMAD.MOV.U32 R13, RZ, RZ, R0 ;  /* 0x000000ffff0d7224 */ /* 0x000fe400078e0000 */
[----:B------:R-:W-:Y:S02]  /*14860*/  IMAD.MOV.U32 R12, RZ, RZ, 0x1 ;  /* 0x00000001ff0c7424 */ /* 0x000fe400078e00ff */
[----:B------:R-:W-:-:S07]  /*14870*/  IMAD.MOV.U32 R7, RZ, RZ, R14 ;  /* 0x000000ffff077224 */ /* 0x000fce00078e000e */
[----:B------:R-:W-:Y:S05]  /*14880*/  WARPSYNC.COLLECTIVE R15, `(.L_x_2300) ;  /* 0x000000000f087348 */ /* 0x000fea0003c00000 */
[----:B------:R0:W1:Y:S02]  /*14890*/  SHFL.IDX P6, R14, R13, R12, R11 ;  /* 0x0000000c0d0e7389 */ /* 0x00006400000c000b */
[----:B01----:R-:W-:Y:S01]  /*148a0*/  ENDCOLLECTIVE ;  /* 0x000000000000791b */ /* 0x003fe20003800000 */
.L_x_2300:
        /* <DEDUP_REMOVED lines=10> */
.L_x_2301:
        /* <DEDUP_REMOVED lines=12> */
.L_x_2302:
[----:B------:R-:W-:Y:S01]  /*14a10*/  @!P2 IADD3 R7, P3, R10, R5, RZ ;  /* 0x000000050a07a210 */ /* 0x000fe20007f7e0ff */
[----:B------:R-:W-:-:S04]  /*14a20*/  VIADD R5, R4, 0x20 ;  /* 0x0000002004057836 */ /* 0x000fc80000000000 */
[----:B------:R-:W-:Y:S02]  /*14a30*/  @!P2 IMAD.X R6, RZ, RZ, R8, P3 ;  /* 0x000000ffff06a224 */ /* 0x000fe400018e0608 */
[----:B------:R-:W-:-:S03]  /*14a40*/  VIADD R8, R4, 0x60 ;  /* 0x0000006004087836 */ /* 0x000fc60000000000 */
        /* <DEDUP_REMOVED lines=14> */
.L_x_2303:
[----:B------:R-:W-:Y:S02]  /*14b30*/  IMAD.MOV.U32 R13, RZ, RZ, R0 ;  /* 0x000000ffff0d7224 */ /* 0x000fe400078e0000 */
[----:B------:R-:W-:Y:S02]  /*14b40*/  IMAD.MOV.U32 R12, RZ, RZ, 0x3 ;  /* 0x00000003ff0c7424 */ /* 0x000fe400078e00ff */
[----:B------:R-:W-:-:S07]  /*14b50*/  IMAD.MOV.U32 R5, RZ, RZ, R14 ;  /* 0x000000ffff057224 */ /* 0x000fce00078e000e */
[----:B------:R-:W-:Y:S05]  /*14b60*/  WARPSYNC.COLLECTIVE R15, `(.L_x_2304) ;  /* 0x000000000f087348 */ /* 0x000fea0003c00000 */
[----:B------:R0:W1:Y:S02]  /*14b70*/  SHFL.IDX P6, R14, R13, R12, R11 ;  /* 0x0000000c0d0e7389 */ /* 0x00006400000c000b */
[----:B01----:R-:W-:Y:S01]  /*14b80*/  ENDCOLLECTIVE ;  /* 0x000000000000791b */ /* 0x003fe20003800000 */
.L_x_2304:
        /* <DEDUP_REMOVED lines=16> */
.L_x_2305:
[----:B------:R-:W-:Y:S02]  /*14c90*/  IMAD.MOV.U32 R13, RZ, RZ, R0 ;  /* 0x000000ffff0d7224 */ /* 0x000fe400078e0000 */
[----:B------:R-:W-:Y:S02]  /*14ca0*/  IMAD.MOV.U32 R12, RZ, RZ, 0x4 ;  /* 0x00000004ff0c7424 */ /* 0x000fe400078e00ff */
[----:B------:R-:W-:-:S07]  /*14cb0*/  IMAD.MOV.U32 R5, RZ, RZ, R14 ;  /* 0x000000ffff057224 */ /* 0x000fce00078e000e */
[----:B------:R-:W-:Y:S05]  /*14cc0*/  WARPSYNC.COLLECTIVE R15, `(.L_x_2306) ;  /* 0x000000000f087348 */ /* 0x000fea0003c00000 */
[----:B------:R0:W1:Y:S02]  /*14cd0*/  SHFL.IDX P6, R14, R13, R12, R11 ;  /* 0x0000000c0d0e7389 */ /* 0x00006400000c000b */
[----:B01----:R-:W-:Y:S01]  /*14ce0*/  ENDCOLLECTIVE ;  /* 0x000000000000791b */ /* 0x003fe20003800000 */
.L_x_2306:
        /* <DEDUP_REMOVED lines=16> */
.L_x_2307:
[----:B------:R-:W-:Y:S02]  /*14df0*/  IMAD.MOV.U32 R13, RZ, RZ, R0 ;  /* 0x000000ffff0d7224 */ /* 0x000fe400078e0000 */
[----:B------:R-:W-:Y:S02]  /*14e00*/  IMAD.MOV.U32 R12, RZ, RZ, 0x5 ;  /* 0x00000005ff0c7424 */ /* 0x000fe400078e00ff */
[----:B------:R-:W-:-:S07]  /*14e10*/  IMAD.MOV.U32 R5, RZ, RZ, R14 ;  /* 0x000000ffff057224 */ /* 0x000fce00078e000e */
[----:B------:R-:W-:Y:S05]  /*14e20*/  WARPSYNC.COLLECTIVE R15, `(.L_x_2308) ;  /* 0x000000000f087348 */ /* 0x000fea0003c00000 */
[----:B------:R0:W1:Y:S02]  /*14e30*/  SHFL.IDX P6, R14, R13, R12, R11 ;  /* 0x0000000c0d0e7389 */ /* 0x00006400000c000b */
[----:B01----:R-:W-:Y:S01]  /*14e40*/  ENDCOLLECTIVE ;  /* 0x000000000000791b */ /* 0x003fe20003800000 */
.L_x_2308:
        /* <DEDUP_REMOVED lines=16> */
.L_x_2309:
[----:B------:R-:W-:Y:S02]  /*14f50*/  IMAD.MOV.U32 R13, RZ, RZ, R0 ;  /* 0x000000ffff0d7224 */ /* 0x000fe400078e0000 */
[----:B------:R-:W-:Y:S02]  /*14f60*/  IMAD.MOV.U32 R12, RZ, RZ, 0x6 ;  /* 0x00000006ff0c7424 */ /* 0x000fe400078e00ff */
[----:B------:R-:W-:-:S07]  /*14f70*/  IMAD.MOV.U32 R5, RZ, RZ, R14 ;  /* 0x000000ffff057224 */ /* 0x000fce00078e000e */
[----:B------:R-:W-:Y:S05]  /*14f80*/  WARPSYNC.COLLECTIVE R15, `(.L_x_2310) ;  /* 0x000000000f087348 */ /* 0x000fea0003c00000 */
[----:B------:R0:W1:Y:S02]  /*14f90*/  SHFL.IDX P6, R14, R13, R12, R11 ;  /* 0x0000000c0d0e7389 */ /* 0x00006400000c000b */
[----:B01----:R-:W-:Y:S01]  /*14fa0*/  ENDCOLLECTIVE ;  /* 0x000000000000791b */ /* 0x003fe20003800000 */
.L_x_2310:
        /* <DEDUP_REMOVED lines=15> */
.L_x_2311:
[----:B------:R-:W-:Y:S02]  /*150a0*/  IMAD.MOV.U32 R13, RZ, RZ, R0 ;  /* 0x000000ffff0d7224 */ /* 0x000fe400078e0000 */
[----:B------:R-:W-:Y:S02]  /*150b0*/  IMAD.MOV.U32 R12, RZ, RZ, 0x7 ;  /* 0x00000007ff0c7424 */ /* 0x000fe400078e00ff */
[----:B------:R-:W-:-:S07]  /*150c0*/  IMAD.MOV.U32 R5, RZ, RZ, R14 ;  /* 0x000000ffff057224 */ /* 0x000fce00078e000e */
[----:B------:R-:W-:Y:S05]  /*150d0*/  WARPSYNC.COLLECTIVE R15, `(.L_x_2312) ;  /* 0x000000000f087348 */ /* 0x000fea0003c00000 */
[----:B------:R0:W1:Y:S02]  /*150e0*/  SHFL.IDX P6, R14, R13, R12, R11 ;  /* 0x0000000c0d0e7389 */ /* 0x00006400000c000b */
[----:B01----:R-:W-:Y:S01]  /*150f0*/  ENDCOLLECTIVE ;  /* 0x000000000000791b */ /* 0x003fe20003800000 */
.L_x_2312:
[----:B------:R-:W-:-:S05]  /*15100*/  @!P2 IADD3 R5, P3, R10, R5, RZ ;  /* 0x000000050a05a210 */ /* 0x000fca0007f7e0ff */
[----:B------:R-:W-:-:S04]  /*15110*/  @!P2 IMAD.X R6, RZ, RZ, R6, P3 ;  /* 0x000000ffff06a224 */ /* 0x000fc800018e0606 */
        /* <DEDUP_REMOVED lines=12> */
.L_x_2313:
[----:B------:R-:W-:Y:S01]  /*151e0*/  IMAD.MOV.U32 R2, RZ, RZ, R14 ;  /* 0x000000ffff027224 */ /* 0x000fe200078e000e */
[----:B------:R-:W-:Y:S06]  /*151f0*/  BRA `(.L_x_2314) ;  /* 0xffffffb800a47947 */ /* 0x000fec000383ffff */
.L_x_2232:
[----:B0-----:R0:W2:Y:S02]  /*15200*/  SYNCS.PHASECHK.TRANS64.TRYWAIT P0, [R17+URZ+0x38820], R0 ;  /* 0x03882000110075a7 */ /* 0x0010a4000800017f */
[----:B--2---:R-:W-:Y:S05]  /*15210*/  @!P0 NANOSLEEP.SYNCS 0x989680 ;  /* 0x009896800000895d */ /* 0x004fea0003900000 */
[----:B------:R-:W2:Y:S02]  /*15220*/  @!P0 SYNCS.PHASECHK.TRANS64 P0, [R17+URZ+0x38820], R0 ;  /* 0x03882000110085a7 */ /* 0x000ea4000800007f */
[----:B--2---:R-:W-:Y:S05]  /*15230*/  @!P0 BRA `(.L_x_2232) ;  /* 0xfffffffc00f08947 */ /* 0x004fea000383ffff */
[----:B------:R-:W-:Y:S05]  /*15240*/  BRA `(.L_x_2315) ;  /* 0xffffffbc00107947 */ /* 0x000fea000383ffff */
.L_x_2238:
[----:B--2---:R2:W3:Y:S02]  /*15250*/  SYNCS.PHASECHK.TRANS64.TRYWAIT P0, [R6+URZ+0x38880], R5 ;  /* 0x03888005060075a7 */ /* 0x0044e4000800017f */
[----:B---3--:R-:W-:Y:S05]  /*15260*/  @!P0 NANOSLEEP.SYNCS 0x989680 ;  /* 0x009896800000895d */ /* 0x008fea0003900000 */
[----:B------:R-:W3:Y:S02]  /*15270*/  @!P0 SYNCS.PHASECHK.TRANS64 P0, [R6+URZ+0x38880], R5 ;  /* 0x03888005060085a7 */ /* 0x000ee4000800007f */
[----:B---3--:R-:W-:Y:S05]  /*15280*/  @!P0 BRA `(.L_x_2238) ;  /* 0xfffffffc00f08947 */ /* 0x008fea000383ffff */
[----:B------:R-:W-:Y:S05]  /*15290*/  BRA `(.L_x_2316) ;  /* 0xffffffbc00c47947 */ /* 0x000fea000383ffff */
.L_x_2244:
[----:B-1----:R1:W3:Y:S02]  /*152a0*/  SYNCS.PHASECHK.TRANS64.TRYWAIT P0, [R6+URZ+0x38840], R5 ;  /* 0x03884005060075a7 */ /* 0x0022e4000800017f */
[----:B---3--:R-:W-:Y:S05]  /*152b0*/  @!P0 NANOSLEEP.SYNCS 0x989680 ;  /* 0x009896800000895d */ /* 0x008fea0003900000 */
[----:B------:R-:W3:Y:S02]  /*152c0*/  @!P0 SYNCS.PHASECHK.TRANS64 P0, [R6+URZ+0x38840], R5 ;  /* 0x03884005060085a7 */ /* 0x000ee4000800007f */
[----:B---3--:R-:W-:Y:S05]  /*152d0*/  @!P0 BRA `(.L_x_2244) ;  /* 0xfffffffc00f08947 */ /* 0x008fea000383ffff */
[----:B------:R-:W-:Y:S05]  /*152e0*/  BRA `(.L_x_2317) ;  /* 0xffffffc000847947 */ /* 0x000fea000383ffff */
.L_x_2251:
[----:B--2---:R2:W3:Y:S02]  /*152f0*/  SYNCS.PHASECHK.TRANS64.TRYWAIT P0, [R19+URZ+0x38870], R4 ;  /* 0x03887004130075a7 */ /* 0x0044e4000800017f */
[----:B---3--:R-:W-:Y:S05]  /*15300*/  @!P0 NANOSLEEP.SYNCS 0x989680 ;  /* 0x009896800000895d */ /* 0x008fea0003900000 */
[----:B------:R-:W3:Y:S02]  /*15310*/  @!P0 SYNCS.PHASECHK.TRANS64 P0, [R19+URZ+0x38870], R4 ;  /* 0x03887004130085a7 */ /* 0x000ee4000800007f */
[----:B---3--:R-:W-:Y:S05]  /*15320*/  @!P0 BRA `(.L_x_2251) ;  /* 0xfffffffc00f08947 */ /* 0x008fea000383ffff */
[----:B------:R-:W-:Y:S05]  /*15330*/  BRA `(.L_x_2318) ;  /* 0xffffffc4005c7947 */ /* 0x000fea000383ffff */
.L_x_2253:
[----:B--2---:R2:W3:Y:S02]  /*15340*/  SYNCS.PHASECHK.TRANS64.TRYWAIT P0, [R19+URZ+0x38860], R4 ;  /* 0x03886004130075a7 */ /* 0x0044e4000800017f */
[----:B---3--:R-:W-:Y:S05]  /*15350*/  @!P0 NANOSLEEP.SYNCS 0x989680 ;  /* 0x009896800000895d */ /* 0x008fea0003900000 */
[----:B------:R-:W3:Y:S02]  /*15360*/  @!P0 SYNCS.PHASECHK.TRANS64 P0, [R19+URZ+0x38860], R4 ;  /* 0x03886004130085a7 */ /* 0x000ee4000800007f */
[----:B---3--:R-:W-:Y:S05]  /*15370*/  @!P0 BRA `(.L_x_2253) ;  /* 0xfffffffc00f08947 */ /* 0x008fea000383ffff */
[----:B------:R-:W-:Y:S05]  /*15380*/  BRA `(.L_x_2319) ;  /* 0xffffffc400647947 */ /* 0x000fea000383ffff */
.L_x_2260:
[----:B0-----:R0:W2:Y:S02]  /*15390*/  SYNCS.PHASECHK.TRANS64.TRYWAIT P1, [R2+URZ+0x38870], R0 ;  /* 0x03887000020075a7 */ /* 0x0010a4000802017f */
[----:B--2---:R-:W-:Y:S05]  /*153a0*/  @!P1 NANOSLEEP.SYNCS 0x989680 ;  /* 0x009896800000995d */ /* 0x004fea0003900000 */
[----:B------:R-:W2:Y:S02]  /*153b0*/  @!P1 SYNCS.PHASECHK.TRANS64 P1, [R2+URZ+0x38870], R0 ;  /* 0x03887000020095a7 */ /* 0x000ea4000802007f */
[----:B--2---:R-:W-:Y:S05]  /*153c0*/  @!P1 BRA `(.L_x_2260) ;  /* 0xfffffffc00f09947 */ /* 0x004fea000383ffff */
[----:B------:R-:W-:Y:S05]  /*153d0*/  BRA `(.L_x_2320) ;  /* 0xffffffd000a07947 */ /* 0x000fea000383ffff */
.L_x_2262:
[----:B0-----:R0:W2:Y:S02]  /*153e0*/  SYNCS.PHASECHK.TRANS64.TRYWAIT P1, [R2+URZ+0x38860], R0 ;  /* 0x03886000020075a7 */ /* 0x0010a4000802017f */
[----:B--2---:R-:W-:Y:S05]  /*153f0*/  @!P1 NANOSLEEP.SYNCS 0x989680 ;  /* 0x009896800000995d */ /* 0x004fea0003900000 */
[----:B------:R-:W2:Y:S02]  /*15400*/  @!P1 SYNCS.PHASECHK.TRANS64 P1, [R2+URZ+0x38860], R0 ;  /* 0x03886000020095a7 */ /* 0x000ea4000802007f */
[----:B--2---:R-:W-:Y:S05]  /*15410*/  @!P1 BRA `(.L_x_2262) ;  /* 0xfffffffc00f09947 */ /* 0x004fea000383ffff */
[----:B------:R-:W-:Y:S05]  /*15420*/  BRA `(.L_x_2321) ;  /* 0xffffffd000a87947 */ /* 0x000fea000383ffff */
.L_x_2275:
[----:B0-----:R0:W1:Y:S02]  /*15430*/  SYNCS.PHASECHK.TRANS64.TRYWAIT P0, [R0+URZ+0x38820], R3 ;  /* 0x03882003000075a7 */ /* 0x001064000800017f */
[----:B-1----:R-:W-:Y:S05]  /*15440*/  @!P0 NANOSLEEP.SYNCS 0x989680 ;  /* 0x009896800000895d */ /* 0x002fea0003900000 */
[----:B------:R-:W1:Y:S02]  /*15450*/  @!P0 SYNCS.PHASECHK.TRANS64 P0, [R0+URZ+0x38820], R3 ;  /* 0x03882003000085a7 */ /* 0x000e64000800007f */
[----:B-1----:R-:W-:Y:S05]  /*15460*/  @!P0 BRA `(.L_x_2275) ;  /* 0xfffffffc00f08947 */ /* 0x002fea000383ffff */
[----:B------:R-:W-:Y:S05]  /*15470*/  BRA `(.L_x_2322) ;  /* 0xffffffe800bc7947 */ /* 0x000fea000383ffff */
.L_x_2276:
        /* <DEDUP_REMOVED lines=11> */
.L_x_2324:
[----:B------:R-:W-:Y:S05]  /*15530*/  BSYNC B0 ;  /* 0x0000000000007941 */ /* 0x000fea0003800000 */
.L_x_2323:
[----:B------:R-:W-:Y:S05]  /*15540*/  BRA `(.L_x_2325) ;  /* 0xffffffe800a47947 */ /* 0x000fea000383ffff */
.L_x_2279:
[----:B------:R-:W-:Y:S01]  /*15550*/  BSSY B1, `(.L_x_2326) ;  /* 0x0000006000017945 */ /* 0x000fe20003800000 */
[----:B------:R-:W-:-:S07]  /*15560*/  IMAD.MOV.U32 R15, RZ, RZ, -0x1 ;  /* 0xffffffffff0f7424 */ /* 0x000fce00078e00ff */
[----:B01----:R-:W-:Y:S05]  /*15570*/  WARPSYNC.COLLECTIVE R15, `(.L_x_2327) ;  /* 0x000000000f0c7348 */ /* 0x003fea0003c00000 */
[----:B------:R-:W-:Y:S02]  /*15580*/  ELECT P6, UR62, PT ;  /* 0x00000000003e782f */ /* 0x000fe400038c0000 */
[----:B------:R-:W-:Y:S01]  /*15590*/  MOV R14, UR62 ;  /* 0x0000003e000e7c02 */ /* 0x000fe20008000f00 */
[----:B01----:R-:W-:Y:S10]  /*155a0*/  ENDCOLLECTIVE ;  /* 0x000000000000791b */ /* 0x003ff40003800000 */
.L_x_2327:
[----:B------:R-:W-:Y:S05]  /*155b0*/  BSYNC B1 ;  /* 0x0000000000017941 */ /* 0x000fea0003800000 */
.L_x_2326:
[----:B------:R-:W-:Y:S05]  /*155c0*/  BRA `(.L_x_2328) ;  /* 0xffffffe8009c7947 */ /* 0x000fea000383ffff */
.L_x_2281:
[----:B0-----:R0:W1:Y:S02]  /*155d0*/  SYNCS.PHASECHK.TRANS64.TRYWAIT P1, [R6+URZ], R5 ;  /* 0x00000005060075a7 */ /* 0x001064000802017f */
[----:B-1----:R-:W-:Y:S05]  /*155e0*/  @!P1 NANOSLEEP.SYNCS 0x989680 ;  /* 0x009896800000995d */ /* 0x002fea0003900000 */
[----:B------:R-:W1:Y:S02]  /*155f0*/  @!P1 SYNCS.PHASECHK.TRANS64 P1, [R6+URZ], R5 ;  /* 0x00000005060095a7 */ /* 0x000e64000802007f */
[----:B-1----:R-:W-:Y:S05]  /*15600*/  @!P1 BRA `(.L_x_2281) ;  /* 0xfffffffc00f09947 */ /* 0x002fea000383ffff */
[----:B------:R-:W-:Y:S05]  /*15610*/  BRA `(.L_x_2329) ;  /* 0xffffffe800d87947 */ /* 0x000fea000383ffff */
.L_x_2282:
[----:B-1----:R1:W2:Y:S02]  /*15620*/  SYNCS.PHASECHK.TRANS64.TRYWAIT P1, [R7+URZ], R2 ;  /* 0x00000002070075a7 */ /* 0x0022a4000802017f */
[----:B--2---:R-:W-:Y:S05]  /*15630*/  @!P1 NANOSLEEP.SYNCS 0x989680 ;  /* 0x009896800000995d */ /* 0x004fea0003900000 */
[----:B------:R-:W2:Y:S02]  /*15640*/  @!P1 SYNCS.PHASECHK.TRANS64 P1, [R7+URZ], R2 ;  /* 0x00000002070095a7 */ /* 0x000ea4000802007f */
[----:B--2---:R-:W-:Y:S05]  /*15650*/  @!P1 BRA `(.L_x_2282) ;  /* 0xfffffffc00f09947 */ /* 0x004fea000383ffff */
[----:B------:R-:W-:Y:S05]  /*15660*/  BRA `(.L_x_2330) ;  /* 0xffffffe800cc7947 */ /* 0x000fea000383ffff */
.L_x_2284:
[----:B--2---:R2:W3:Y:S02]  /*15670*/  SYNCS.PHASECHK.TRANS64.TRYWAIT P1, [R4+URZ+0x38860], R5 ;  /* 0x03886005040075a7 */ /* 0x0044e4000802017f */
[----:B---3--:R-:W-:Y:S05]  /*15680*/  @!P1 NANOSLEEP.SYNCS 0x989680 ;  /* 0x009896800000995d */ /* 0x008fea0003900000 */
[----:B------:R-:W3:Y:S02]  /*15690*/  @!P1 SYNCS.PHASECHK.TRANS64 P1, [R4+URZ+0x38860], R5 ;  /* 0x03886005040095a7 */ /* 0x000ee4000802007f */
[----:B---3--:R-:W-:Y:S05]  /*156a0*/  @!P1 BRA `(.L_x_2284) ;  /* 0xfffffffc00f09947 */ /* 0x008fea000383ffff */
[----:B------:R-:W-:Y:S05]  /*156b0*/  BRA `(.L_x_2331) ;  /* 0xffffffe800d07947 */ /* 0x000fea000383ffff */
.L_x_2286:
[----:B---3--:R3:W4:Y:S02]  /*156c0*/  SYNCS.PHASECHK.TRANS64.TRYWAIT P1, [R3+URZ+0x38860], R2 ;  /* 0x03886002030075a7 */ /* 0x008724000802017f */
[----:B----4-:R-:W-:Y:S05]  /*156d0*/  @!P1 NANOSLEEP.SYNCS 0x989680 ;  /* 0x009896800000995d */ /* 0x010fea0003900000 */
[----:B------:R-:W4:Y:S02]  /*156e0*/  @!P1 SYNCS.PHASECHK.TRANS64 P1, [R3+URZ+0x38860], R2 ;  /* 0x03886002030095a7 */ /* 0x000f24000802007f */
[----:B----4-:R-:W-:Y:S05]  /*156f0*/  @!P1 BRA `(.L_x_2286) ;  /* 0xfffffffc00f09947 */ /* 0x010fea000383ffff */
[----:B------:R-:W-:Y:S05]  /*15700*/  BRA `(.L_x_2332) ;  /* 0xffffffe800d07947 */ /* 0x000fea000383ffff */
.L_x_2288:
[----:B----4-:R4:W0:Y:S02]  /*15710*/  SYNCS.PHASECHK.TRANS64.TRYWAIT P0, [R4+URZ+0x38880], R5 ;  /* 0x03888005040075a7 */ /* 0x010824000800017f */
[----:B0-----:R-:W-:Y:S05]  /*15720*/  @!P0 NANOSLEEP.SYNCS 0x989680 ;  /* 0x009896800000895d */ /* 0x001fea0003900000 */
[----:B------:R-:W0:Y:S02]  /*15730*/  @!P0 SYNCS.PHASECHK.TRANS64 P0, [R4+URZ+0x38880], R5 ;  /* 0x03888005040085a7 */ /* 0x000e24000800007f */
[----:B0-----:R-:W-:Y:S05]  /*15740*/  @!P0 BRA `(.L_x_2288) ;  /* 0xfffffffc00f08947 */ /* 0x001fea000383ffff */
[----:B------:R-:W-:Y:S05]  /*15750*/  BRA `(.L_x_2289) ;  /* 0xffffffe800cc7947 */ /* 0x000fea000383ffff */
.L_x_2333:
        /* <DEDUP_REMOVED lines=10> */
.L_x_12957:


//--------------------- .text._ZN7cutlass13device_kernelIN5flash11enable_sm90INS1_16FlashAttnFwdSm90INS1_25CollectiveMainloopFwdSm90ILi2EN4cute5tupleIJNS5_1CILi1EEES8_S8_EEENS6_IJNS7_ILi128EEESA_NS7_ILi256EEEEEELi256ENS_12float_e4m3_tEfNS_4arch4Sm90ELb1ELb0ELb0ELb1ELb0ELb1ELb0ELb1ELb1ELb1ELb0ELb0EEENS1_21CollectiveEpilogueFwdINS6_IJSA_SB_SA_EEES9_NS_10bfloat16_tESF_Li256ELb1ELb1ELb0ELb1EEENS1_36VarlenDynamicPersistentTileSchedulerILi128ELi128ELi256ELi128ELb0ELb1ELb1ELb1ELb1ELb1EEEEEEEEEvNT_6ParamsE --------------------------
	.section	.text._ZN7cutlass13device_kernelIN5flash11enable_sm90INS1_16FlashAttnFwdSm90INS1_25CollectiveMainloopFwdSm90ILi2EN4cute5tupleIJNS5_1CILi1EEES8_S8_EEENS6_IJNS7_ILi128EEESA_NS7_ILi256EEEEEELi256ENS_12float_e4m3_tEfNS_4arch4Sm90ELb1ELb0ELb0ELb1ELb0ELb1ELb0ELb1ELb1ELb1ELb0ELb0EEENS1_21CollectiveEpilogueFwdINS6_IJSA_SB_SA_EEES9_NS_10bfloat16_tESF_Li256ELb1ELb1ELb0ELb1EEENS1_36VarlenDynamicPersistentTileSchedulerILi128ELi128ELi256ELi128ELb0ELb1ELb1ELb1ELb1ELb1EEEEEEEEEvNT_6ParamsE,"ax",@progbits
	.align	128
.text._ZN7cutlass13device_kernelIN5flash11enable_sm90INS1_16FlashAttnFwdSm90INS1_25CollectiveMainloopFwdSm90ILi2EN4cute5tupleIJNS5_1CILi1EEES8_S8_EEENS6_IJNS7_ILi128EEESA_NS7_ILi256EEEEEELi256ENS_12float_e4m3_tEfNS_4arch4Sm90ELb1ELb0ELb0ELb1ELb0ELb1ELb0ELb1ELb1ELb1ELb0ELb0EEENS1_21CollectiveEpilogueFwdINS6_IJSA_SB_SA_EEES9_NS_10bfloat16_tESF_Li256ELb1ELb1ELb0ELb1EEENS1_36VarlenDynamicPersistentTileSchedulerILi128ELi128ELi256ELi128ELb0ELb1ELb1ELb1ELb1ELb1EEEEEEEEEvNT_6ParamsE:
        .type           _ZN7cutlass13device_kernelIN5flash11enable_sm90INS1_16FlashAttnFwdSm90INS1_25CollectiveMainloopFwdSm90ILi2EN4cute5tupleIJNS5_1CILi1EEES8_S8_EEENS6_IJNS7_ILi128EEESA_NS7_ILi256EEEEEELi256ENS_12float_e4m3_tEfNS_4arch4Sm90ELb1ELb0ELb0ELb1ELb0ELb1ELb0ELb1ELb1ELb1ELb0ELb0EEENS1_21CollectiveEpilogueFwdINS6_IJSA_SB_SA_EEES9_NS_10bfloat16_tESF_Li256ELb1ELb1ELb0ELb1EEENS1_36VarlenDynamicPersistentTileSchedulerILi128ELi128ELi256ELi128ELb0ELb1ELb1ELb1ELb1ELb1EEEEEEEEEvNT_6ParamsE,@function
        .size           _ZN7cutlass13device_kernelIN5flash11enable_sm90INS1_16FlashAttnFwdSm90INS1_25CollectiveMainloopFwdSm90ILi2EN4cute5tupleIJNS5_1CILi1EEES8_S8_EEENS6_IJNS7_ILi128EEESA_NS7_ILi256EEEEEELi256ENS_12float_e4m3_tEfNS_4arch4Sm90ELb1ELb0ELb0ELb1ELb0ELb1ELb0ELb1ELb1ELb1ELb0ELb0EEENS1_21CollectiveEpilogueFwdINS6_IJSA_SB_SA_EEES9_NS_10bfloat16_tESF_Li256ELb1ELb1ELb0ELb1EEENS1_36VarlenDynamicPersistentTileSchedulerILi128ELi128ELi256ELi128ELb0ELb1ELb1ELb1ELb1ELb1EEEEEEEEEvNT_6ParamsE,(.L_x_12958 - _ZN7cutlass13device_kernelIN5flash11enable_sm90INS1_16FlashAttnFwdSm90INS1_25CollectiveMainloopFwdSm90ILi2EN4cute5tupleIJNS5_1CILi1EEES8_S8_EEENS6_IJNS7_ILi128EEESA_NS7_ILi256EEEEEELi256ENS_12float_e4m3_tEfNS_4arch4Sm90ELb1ELb0ELb0ELb1ELb0ELb1ELb0ELb1ELb1ELb1ELb0ELb0EEENS1_21CollectiveEpilogueFwdINS6_IJSA_SB_SA_EEES9_NS_10bfloat16_tESF_Li256ELb1ELb1ELb0ELb1EEENS1_36VarlenDynamicPersistentTileSchedulerILi128ELi128ELi256ELi128ELb0ELb1ELb1ELb1ELb1ELb1EEEEEEEEEvNT_6ParamsE)
        .other          _ZN7cutlass13device_kernelIN5flash11enable_sm90INS1_16FlashAttnFwdSm90INS1_25CollectiveMainloopFwdSm90ILi2EN4cute5tupleIJNS5_1CILi1EEES8_S8_EEENS6_IJNS7_ILi128EEESA_NS7_ILi256EEEEEELi256ENS_12float_e4m3_tEfNS_4arch4Sm90ELb1ELb0ELb0ELb1ELb0ELb1ELb0ELb1ELb1ELb1ELb0ELb0EEENS1_21CollectiveEpilogueFwdINS6_IJSA_SB_SA_EEES9_NS_10bfloat16_tESF_Li256ELb1ELb1ELb0ELb1EEENS1_36VarlenDynamicPersistentTileSchedulerILi128ELi128ELi256ELi128ELb0ELb1ELb1ELb1ELb1ELb1EEEEEEEEEvNT_6ParamsE,@"STO_CUDA_ENTRY STV_DEFAULT"
_ZN7cutlass13device_kernelIN5flash11enable_sm90INS1_16FlashAttnFwdSm90INS1_25CollectiveMainloopFwdSm90ILi2EN4cute5tupleIJNS5_1CILi1EEES8_S8_EEENS6_IJNS7_ILi128EEESA_NS7_ILi256EEEEEELi256ENS_12float_e4m3_tEfNS_4arch4Sm90ELb1ELb0ELb0ELb1ELb0ELb1ELb0ELb1ELb1ELb1ELb0ELb0EEENS1_21CollectiveEpilogueFwdINS6_IJSA_SB_SA_EEES9_NS_10bfloat16_tESF_Li256ELb1ELb1ELb0ELb1EEENS1_36VarlenDynamicPersistentTileSchedulerILi128ELi128ELi256ELi128ELb0ELb1ELb1ELb1ELb1ELb1EEEEEEEEEvNT_6ParamsE:
        /* <DEDUP_REMOVED lines=24> */
.L_x_2335:
[----:B------:R-:W-:Y:S05]  /*0180*/  BSYNC B0 ;  /* 0x0000000000007941 */ /* 0x000fea0003800000 */
.L_x_2334:
        /* <DEDUP_REMOVED lines=41> */
.L_x_2336:
        /* <DEDUP_REMOVED lines=22> */
.L_x_2337:
        /* <DEDUP_REMOVED lines=18> */
.L_x_2338:
        /* <DEDUP_REMOVED lines=22> */
.L_x_2339:
        /* <DEDUP_REMOVED lines=22> */
.L_x_2340:
        /* <DEDUP_REMOVED lines=8> */
.L_x_2343:
        /* <DEDUP_REMOVED lines=30> */
[CC--:B------:R-:W-:Y:S02]  /*0bc0*/  LEA.HI R5, R3.reuse, R0.reuse, RZ, 0x4 ;  /* 0x0000000003057211 */ /* 0x0c0fe400078f20ff */
[CC--:B------:R-:W-:Y:S02]  /*0bd0*/  LEA.HI R19, R3.reuse, R0.reuse, RZ, 0x3 ;  /* 0x0000000003137211 */ /* 0x0c0fe400078f18ff */
[CC--:B------:R-:W-:Y:S02]  /*0be0*/  LEA.HI R8, R3.reuse, R0.reuse, RZ, 0x2 ;  /* 0x0000000003087211 */ /* 0x0c0fe400078f10ff */
[CC--:B------:R-:W-:Y:S02]  /*0bf0*/  LEA.HI R6, R3.reuse, R0.reuse, RZ, 0x5 ;  /* 0x0000000003067211 */ /* 0x0c0fe400078f28ff */
[----:B------:R-:W-:-:S02]  /*0c00*/  LEA.HI R4, R3, R0, RZ, 0x6 ;  /* 0x0000000003047211 */ /* 0x000fc400078f30ff */
[----:B------:R-:W-:Y:S01]  /*0c10*/  LOP3.LUT R9, R2, 0xffffff80, RZ, 0xc0, !PT ;  /* 0xffffff8002097812 */ /* 0x000fe200078ec0ff */
[----:B------:R-:W-:Y:S01]  /*0c20*/  IMAD.SHL.U32 R6, R6, 0x20, RZ ;  /* 0x0000002006067824 */ /* 0x000fe200078e00ff */
[----:B------:R-:W-:Y:S01]  /*0c30*/  LOP3.LUT R7, R5, 0x3fffff0, RZ, 0xc0, !PT ;  /* 0x03fffff005077812 */ /* 0x000fe200078ec0ff */
[----:B------:R-:W-:Y:S01]  /*0c40*/  IMAD.SHL.U32 R4, R4, 0x10, RZ ;  /* 0x0000001004047824 */ /* 0x000fe200078e00ff */
[----:B------:R-:W-:Y:S01]  /*0c50*/  LOP3.LUT R3, R19, 0xfffffff8, RZ, 0xc0, !PT ;  /* 0xfffffff813037812 */ /* 0x000fe200078ec0ff */
[----:B------:R-:W-:Y:S01]  /*0c60*/  IMAD.IADD R9, R0, 0x1, -R9 ;  /* 0x0000000100097824 */ /* 0x000fe200078e0a09 */
[----:B------:R-:W-:Y:S01]  /*0c70*/  LOP3.LUT R11, R8, 0xfffffffc, RZ, 0xc0, !PT ;  /* 0xfffffffc080b7812 */ /* 0x000fe200078ec0ff */
[----:B------:R-:W-:Y:S01]  /*0c80*/  IMAD.IADD R7, R0, 0x1, -R7 ;  /* 0x0000000100077824 */ /* 0x000fe200078e0a07 */
[----:B------:R-:W-:Y:S01]  /*0c90*/  LOP3.LUT R6, R6, 0xfffffc00, RZ, 0xc0, !PT ;  /* 0xfffffc0006067812 */ /* 0x000fe200078ec0ff */
[C---:B------:R-:W-:Y:S01]  /*0ca0*/  IMAD.IADD R22, R0.reuse, 0x1, -R3 ;  /* 0x0000000100167824 */ /* 0x040fe200078e0a03 */
[----:B------:R-:W-:Y:S01]  /*0cb0*/  SHF.R.S32.HI R3, RZ, 0x7, R2 ;  /* 0x00000007ff037819 */ /* 0x000fe20000011402 */
[----:B------:R-:W-:Y:S01]  /*0cc0*/  IMAD.IADD R13, R0, 0x1, -R11 ;  /* 0x00000001000d7824 */ /* 0x000fe200078e0a0b */
[----:B------:R-:W-:Y:S01]  /*0cd0*/  SHF.R.S32.HI R0, RZ, 0x4, R5 ;  /* 0x00000004ff007819 */ /* 0x000fe20000011405 */
[----:B------:R-:W-:Y:S01]  /*0ce0*/  IMAD R6, R7, 0x40, R6 ;  /* 0x0000004007067824 */ /* 0x000fe200078e0206 */
[----:B------:R-:W-:Y:S01]  /*0cf0*/  SHF.R.S32.HI R8, RZ, 0x1f, R9 ;  /* 0x0000001fff087819 */ /* 0x000fe20000011409 */
[C---:B------:R-:W-:Y:S01]  /*0d00*/  IMAD.SHL.U32 R16, R22.reuse, 0x10, RZ ;  /* 0x0000001016107824 */ /* 0x040fe200078e00ff */
[----:B------:R-:W-:Y:S01]  /*0d10*/  LEA.HI R5, R5, R0, RZ, 0x1 ;  /* 0x0000000005057211 */ /* 0x000fe200078f08ff */
[----:B------:R-:W-:Y:S01]  /*0d20*/  IMAD.SHL.U32 R22, R22, 0x8, RZ ;  /* 0x0000000816167824 */ /* 0x000fe200078e00ff */
[----:B------:R-:W-:-:S02]  /*0d30*/  LEA.HI R2, R2, R3, RZ, 0x1 ;  /* 0x0000000302027211 */ /* 0x000fc400078f08ff */
[----:B------:R-:W-:Y:S01]  /*0d40*/  LOP3.LUT R5, R5, 0x1ffffffe, RZ, 0xc0, !PT ;  /* 0x1ffffffe05057812 */ /* 0x000fe200078ec0ff */
[----:B------:R-:W-:Y:S01]  /*0d50*/  VIADD R233, R22, 0x40 ;  /* 0x0000004016e97836 */ /* 0x000fe20000000000 */
[----:B------:R-:W-:Y:S02]  /*0d60*/  SHF.R.S32.HI R19, RZ, 0x3, R19 ;  /* 0x00000003ff137819 */ /* 0x000fe40000011413 */
[----:B------:R-:W-:Y:S01]  /*0d70*/  LEA.HI R10, R8, R9, RZ, 0x2 ;  /* 0x00000009080a7211 */ /* 0x000fe200078f10ff */
[----:B------:R-:W-:Y:S01]  /*0d80*/  IMAD.IADD R5, R0, 0x1, -R5 ;  /* 0x0000000100057824 */ /* 0x000fe200078e0a05 */
[----:B------:R-:W-:Y:S01]  /*0d90*/  LOP3.LUT R2, R2, 0x3fffffe, RZ, 0xc0, !PT ;  /* 0x03fffffe02027812 */ /* 0x000fe200078ec0ff */
[----:B------:R-:W-:Y:S01]  /*0da0*/  VIADD R7, R19, 0x40 ;  /* 0x0000004013077836 */ /* 0x000fe20000000000 */
[--C-:B------:R-:W-:Y:S02]  /*0db0*/  SHF.R.S32.HI R11, RZ, 0x2, R10.reuse ;  /* 0x00000002ff0b7819 */ /* 0x100fe4000001140a */
[----:B------:R-:W-:-:S02]  /*0dc0*/  SHF.R.S32.HI R12, RZ, 0x1f, R10 ;  /* 0x0000001fff0c7819 */ /* 0x000fc4000001140a */
[----:B------:R-:W-:Y:S01]  /*0dd0*/  IADD3 R2, R3, -R2, RZ ;  /* 0x8000000203027210 */ /* 0x000fe20007ffe0ff */
[----:B------:R-:W-:Y:S01]  /*0de0*/  IMAD R3, R5, 0x8, R6 ;  /* 0x0000000805037824 */ /* 0x000fe200078e0206 */
[----:B------:R-:W-:Y:S02]  /*0df0*/  LEA.HI R12, R12, R11, RZ, 0x3 ;  /* 0x0000000b0c0c7211 */ /* 0x000fe400078f18ff */
[----:B------:R-:W-:Y:S02]  /*0e00*/  SHF.R.S32.HI R5, RZ, 0x1f, R7 ;  /* 0x0000001fff057819 */ /* 0x000fe40000011407 */
[----:B------:R-:W-:Y:S01]  /*0e10*/  LOP3.LUT R12, R12, 0xfffffff8, RZ, 0xc0, !PT ;  /* 0xfffffff80c0c7812 */ /* 0x000fe200078ec0ff */
[----:B------:R0:W-:Y:S01]  /*0e20*/  STL [R1+0x78], R3 ;  /* 0x0000780301007387 */ /* 0x0001e20000100800 */
[----:B------:R-:W-:Y:S02]  /*0e30*/  LEA.HI R8, R8, R9, RZ, 0x5 ;  /* 0x0000000908087211 */ /* 0x000fe400078f28ff */
[----:B------:R-:W-:Y:S01]  /*0e40*/  LEA.HI R5, R5, R7, RZ, 0x3 ;  /* 0x0000000705057211 */ /* 0x000fe200078f18ff */
[----:B------:R-:W-:Y:S01]  /*0e50*/  IMAD.IADD R11, R11, 0x1, -R12 ;  /* 0x000000010b0b7824 */ /* 0x000fe200078e0a0c */
[----:B------:R-:W-:-:S02]  /*0e60*/  LEA.HI R0, R13, R13, RZ, 0x1 ;  /* 0x0000000d0d007211 */ /* 0x000fc400078f08ff */
[----:B------:R-:W-:Y:S01]  /*0e70*/  SHF.R.S32.HI R8, RZ, 0x5, R8 ;  /* 0x00000005ff087819 */ /* 0x000fe20000011408 */
[----:B------:R-:W-:Y:S01]  /*0e80*/  IMAD.SHL.U32 R5, R5, 0x80, RZ ;  /* 0x0000008005057824 */ /* 0x000fe200078e00ff */
[----:B------:R-:W-:Y:S01]  /*0e90*/  LOP3.LUT R0, R0, 0x1ffffffe, RZ, 0xc0, !PT ;  /* 0x1ffffffe00007812 */ /* 0x000fe200078ec0ff */
[----:B0-----:R-:W-:Y:S01]  /*0ea0*/  IMAD.SHL.U32 R3, R7, 0x80, RZ ;  /* 0x0000008007037824 */ /* 0x001fe200078e00ff */
[----:B------:R-:W-:Y:S01]  /*0eb0*/  LOP3.LUT R10, R10, 0x7ffffffc, RZ, 0xc0, !PT ;  /* 0x7ffffffc0a0a7812 */ /* 0x000fe200078ec0ff */
[----:B------:R-:W-:Y:S01]  /*0ec0*/  IMAD R11, R8, 0x10, R11 ;  /* 0x00000010080b7824 */ /* 0x000fe200078e020b */
[----:B------:R-:W-:Y:S01]  /*0ed0*/  LOP3.LUT R5, R5, 0xfffffc00, RZ, 0xc0, !PT ;  /* 0xfffffc0005057812 */ /* 0x000fe200078ec0ff */
[----:B------:R-:W-:Y:S01]  /*0ee0*/  IMAD.IADD R13, R13, 0x1, -R0 ;  /* 0x000000010d0d7824 */ /* 0x000fe200078e0a00 */
[----:B------:R-:W-:Y:S01]  /*0ef0*/  LOP3.LUT R3, R3, 0x380, RZ, 0xc0, !PT ;  /* 0x0000038003037812 */ /* 0x000fe200078ec0ff */
[----:B------:R-:W-:Y:S01]  /*0f00*/  IMAD R2, R2, 0x40, R11 ;  /* 0x0000004002027824 */ /* 0x000fe200078e020b */
[----:B------:R-:W-:Y:S01]  /*0f10*/  SHF.R.S32.HI R17, RZ, 0x1f, R16 ;  /* 0x0000001fff117819 */ /* 0x000fe20000011410 */
[----:B------:R-:W-:Y:S01]  /*0f20*/  IMAD.IADD R6, R9, 0x1, -R10 ;  /* 0x0000000109067824 */ /* 0x000fe200078e0a0a */
[----:B------:R-:W-:Y:S01]  /*0f30*/  SHF.R.U32.HI R0, RZ, 0x3, R3 ;  /* 0x00000003ff007819 */ /* 0x000fe20000011603 */
[----:B------:R0:W-:Y:S01]  /*0f40*/  STL [R1+0x34], R5 ;  /* 0x0000340501007387 */ /* 0x0001e20000100800 */
[----:B------:R-:W-:Y:S01]  /*0f50*/  LOP3.LUT R3, R3, 0x70, R16, 0xf8, !PT ;  /* 0x0000007003037812 */ /* 0x000fe200078ef810 */
[----:B------:R-:W-:Y:S01]  /*0f60*/  VIADD R7, R19, 0x20 ;  /* 0x0000002013077836 */ /* 0x000fe20000000000 */
[----:B------:R-:W-:Y:S01]  /*0f70*/  LOP3.LUT R9, R4, 0xfffffc00, RZ, 0xc0, !PT ;  /* 0xfffffc0004097812 */ /* 0x000fe200078ec0ff */
[----:B------:R1:W-:Y:S04]  /*0f80*/  STL [R1+0x44], R6 ;  /* 0x0000440601007387 */ /* 0x0003e80000100800 */
[----:B------:R-:W-:Y:S01]  /*0f90*/  STL [R1+0x14], R25 ;  /* 0x0000141901007387 */ /* 0x000fe20000100800 */
[----:B0-----:R-:W-:-:S02]  /*0fa0*/  LOP3.LUT R5, R5, R3, R0, 0xf6, !PT ;  /* 0x0000000305057212 */ /* 0x001fc400078ef600 */
[----:B------:R-:W-:Y:S01]  /*0fb0*/  LEA R0, R13, R2, 0x3 ;  /* 0x000000020d007211 */ /* 0x000fe200078e18ff */
[----:B-1----:R-:W-:Y:S01]  /*0fc0*/  VIADD R6, R19, 0x60 ;  /* 0x0000006013067836 */ /* 0x002fe20000000000 */
[----:B------:R-:W-:-:S03]  /*0fd0*/  SHF.R.S32.HI R2, RZ, 0x1f, R19 ;  /* 0x0000001fff027819 */ /* 0x000fc60000011413 */
[----:B------:R0:W-:Y:S01]  /*0fe0*/  STL [R1+0x48], R0 ;  /* 0x0000480001007387 */ /* 0x0001e20000100800 */
[----:B------:R-:W-:Y:S01]  /*0ff0*/  SHF.R.S32.HI R2, RZ, 0x1f, R7 ;  /* 0x0000001fff027819 */ /* 0x000fe20000011407 */
[----:B------:R-:W-:Y:S01]  /*1000*/  IMAD.SHL.U32 R3, R6, 0x80, RZ ;  /* 0x0000008006037824 */ /* 0x000fe200078e00ff */
[----:B------:R-:W-:Y:S01]  /*1010*/  SHF.R.S32.HI R4, RZ, 0x1f, R6 ;  /* 0x0000001fff047819 */ /* 0x000fe20000011406 */
[----:B------:R-:W-:Y:S01]  /*1020*/  STL [R1+0x18], R26 ;  /* 0x0000181a01007387 */ /* 0x000fe20000100800 */
[----:B------:R-:W-:Y:S02]  /*1030*/  LEA.HI R2, R2, R7, RZ, 0x3 ;  /* 0x0000000702027211 */ /* 0x000fe400078f18ff */
[----:B------:R-:W-:Y:S01]  /*1040*/  LEA.HI R4, R4, R6, RZ, 0x3 ;  /* 0x0000000604047211 */ /* 0x000fe200078f18ff */
[----:B------:R-:W-:Y:S01]  /*1050*/  STL [R1+0x1c], R27 ;  /* 0x00001c1b01007387 */ /* 0x000fe20000100800 */
[----:B------:R-:W-:Y:S01]  /*1060*/  LOP3.LUT R6, R3, 0x380, RZ, 0xc0, !PT ;  /* 0x0000038003067812 */ /* 0x000fe200078ec0ff */
[----:B0-----:R-:W-:Y:S01]  /*1070*/  IMAD.SHL.U32 R0, R19, 0x80, RZ ;  /* 0x0000008013007824 */ /* 0x001fe200078e00ff */
[----:B------:R-:W-:Y:S01]  /*1080*/  SHF.L.U32 R4, R4, 0x7, RZ ;  /* 0x0000000704047819 */ /* 0x000fe200000006ff */
[----:B------:R-:W-:Y:S01]  /*1090*/  IMAD.SHL.U32 R2, R2, 0x80, RZ ;  /* 0x0000008002027824 */ /* 0x000fe200078e00ff */
[----:B------:R-:W-:Y:S02]  /*10a0*/  STL [R1+0x3c], R9 ;  /* 0x00003c0901007387 */ /* 0x000fe40000100800 */
[----:B------:R-:W-:Y:S01]  /*10b0*/  LOP3.LUT R8, R0, 0x380, RZ, 0xc0, !PT ;  /* 0x0000038000087812 */ /* 0x000fe200078ec0ff */
[----:B------:R-:W-:Y:S01]  /*10c0*/  IMAD.SHL.U32 R0, R7, 0x80, RZ ;  /* 0x0000008007007824 */ /* 0x000fe200078e00ff */
[----:B------:R-:W-:-:S02]  /*10d0*/  LOP3.LUT R2, R2, 0xfffffc00, RZ, 0xc0, !PT ;  /* 0xfffffc0002027812 */ /* 0x000fc400078ec0ff */
[----:B------:R-:W-:Y:S02]  /*10e0*/  SHF.R.U32.HI R10, RZ, 0x3, R8 ;  /* 0x00000003ff0a7819 */ /* 0x000fe40000011608 */
[----:B------:R-:W-:Y:S01]  /*10f0*/  LOP3.LUT R7, R0, 0x380, RZ, 0xc0, !PT ;  /* 0x0000038000077812 */ /* 0x000fe200078ec0ff */
[----:B------:R-:W-:Y:S01]  /*1100*/  STL [R1+0x38], R2 ;  /* 0x0000380201007387 */ /* 0x000fe20000100800 */
[----:B------:R-:W-:Y:S02]  /*1110*/  LOP3.LUT R0, R8, 0x70, R16, 0xf8, !PT ;  /* 0x0000007008007812 */ /* 0x000fe400078ef810 */
[----:B------:R-:W-:Y:S02]  /*1120*/  LOP3.LUT R4, R4, 0xfffffc00, RZ, 0xc0, !PT ;  /* 0xfffffc0004047812 */ /* 0x000fe400078ec0ff */
[----:B------:R-:W-:Y:S02]  /*1130*/  LOP3.LUT R0, R9, R0, R10, 0xf6, !PT ;  /* 0x0000000009007212 */ /* 0x000fe400078ef60a */
[----:B------:R-:W-:Y:S01]  /*1140*/  SHF.R.U32.HI R8, RZ, 0x3, R7 ;  /* 0x00000003ff087819 */ /* 0x000fe20000011607 */
[----:B------:R0:W-:Y:S01]  /*1150*/  STL [R1+0x30], R4 ;  /* 0x0000300401007387 */ /* 0x0001e20000100800 */
[----:B------:R-:W-:-:S02]  /*1160*/  LOP3.LUT R3, R7, 0x70, R16, 0xf8, !PT ;  /* 0x0000007007037812 */ /* 0x000fc400078ef810 */
[----:B------:R-:W-:Y:S01]  /*1170*/  SHF.R.U32.HI R7, RZ, 0x3, R6 ;  /* 0x00000003ff077819 */ /* 0x000fe20000011606 */
[----:B------:R1:W-:Y:S01]  /*1180*/  STL [R1+0x4c], R0 ;  /* 0x00004c0001007387 */ /* 0x0003e20000100800 */
[----:B------:R-:W-:Y:S02]  /*1190*/  LOP3.LUT R6, R6, 0x70, R16, 0xf8, !PT ;  /* 0x0000007006067812 */ /* 0x000fe400078ef810 */
[----:B------:R-:W-:Y:S02]  /*11a0*/  LOP3.LUT R3, R2, R3, R8, 0xf6, !PT ;  /* 0x0000000302037212 */ /* 0x000fe400078ef608 */
[----:B------:R-:W-:Y:S01]  /*11b0*/  LOP3.LUT R7, R4, R6, R7, 0xf6, !PT ;  /* 0x0000000604077212 */ /* 0x000fe200078ef607 */
[C---:B0-----:R-:W-:Y:S02]  /*11c0*/  IMAD.IADD R4, R18.reuse, 0x1, R5 ;  /* 0x0000000112047824 */ /* 0x041fe400078e0205 */
[C---:B------:R-:W-:Y:S02]  /*11d0*/  IMAD.IADD R2, R18.reuse, 0x1, R3 ;  /* 0x0000000112027824 */ /* 0x040fe400078e0203 */
[----:B-1----:R-:W-:-:S05]  /*11e0*/  IMAD.IADD R0, R18, 0x1, R0 ;  /* 0x0000000112007824 */ /* 0x002fca00078e0200 */
[----:B------:R0:W-:Y:S04]  /*11f0*/  STL [R1+0x40], R0 ;  /* 0x0000400001007387 */ /* 0x0001e80000100800 */
[----:B------:R1:W-:Y:S04]  /*1200*/  STL [R1+0x70], R4 ;  /* 0x0000700401007387 */ /* 0x0003e80000100800 */
[----:B------:R1:W-:Y:S01]  /*1210*/  STL [R1+0x74], R2 ;  /* 0x0000740201007387 */ /* 0x0003e20000100800 */
[----:B0-----:R-:W-:-:S05]  /*1220*/  IMAD.IADD R0, R18, 0x1, R7 ;  /* 0x0000000112007824 */ /* 0x001fca00078e0207 */
[----:B------:R1:W-:Y:S02]  /*1230*/  STL [R1+0x6c], R0 ;  /* 0x00006c0001007387 */ /* 0x0003e40000100800 */
.L_x_2549:
        /* <DEDUP_REMOVED lines=9> */
[----:B------:R-:W-:Y:S01]  /*12d0*/  ISETP.NE.AND.EX P1, PT, RZ, UR5, PT, P1 ;  /* 0x00000005ff007c0c */ /* 0x000fe2000bf25310 */
[----:B------:R-:W-:Y:S01]  /*12e0*/  IMAD.MOV.U32 R29, RZ, RZ, RZ ;  /* 0x000000ffff1d7224 */ /* 0x000fe200078e00ff */
[----:B------:R-:W-:-:S04]  /*12f0*/  ISETP.NE.U32.AND P0, PT, RZ, UR6, PT ;  /* 0x00000006ff007c0c */ /* 0x000fc8000bf05070 */
        /* <DEDUP_REMOVED lines=11> */
[----:B------:R-:W-:Y:S01]  /*13b0*/  IADD3 R8, P3, R28, UR6, RZ ;  /* 0x000000061c087c10 */ /* 0x000fe2000ff7e0ff */
        /* <DEDUP_REMOVED lines=8> */
[----:B------:R-:W2:Y:S01]  /*1440*/  @P2 LDG.E R2, desc[UR46][R6.64] ;  /* 0x0000002e06022981 */ /* 0x000ea2000c1e1900 */
[----:B------:R-:W-:-:S03]  /*1450*/  UISETP.NE.U32.AND UP0, UPT, UR4, URZ, UPT ;  /* 0x0000003f0400728c */ /* 0x000fc6000bf05070 */
[----:B------:R-:W-:Y:S01]  /*1460*/  ULDC UR4, c[0x0][0x424] ;  /* 0x0001090000047ab9 */ /* 0x000fe20000000800 */
[----:B------:R-:W-:-:S03]  /*1470*/  UISETP.NE.AND.EX UP0, UPT, UR5, URZ, UPT, UP0 ;  /* 0x0000003f0500728c */ /* 0x000fc6000bf05300 */
[----:B------:R-:W-:Y:S01]  /*1480*/  ULDC UR5, c[0x0][0x2f0] ;  /* 0x0000bc0000057ab9 */ /* 0x000fe20000000800 */
[----:B------:R-:W-:-:S04]  /*1490*/  USEL UR4, UR4, 0x1, UP0 ;  /* 0x0000000104047887 */ /* 0x000fc80008000000 */
[----:B------:R-:W-:-:S03]  /*14a0*/  UIMAD UR4, UR4, UR5, URZ ;  /* 0x00000005040472a4 */ /* 0x000fc6000f8e023f */
[----:B------:R-:W-:-:S03]  /*14b0*/  ULDC UR5, c[0x0][0x348] ;  /* 0x0000d20000057ab9 */ /* 0x000fc60000000800 */
[----:B------:R-:W-:Y:S02]  /*14c0*/  IMAD.U32 R26, RZ, RZ, UR4 ;  /* 0x00000004ff1a7e24 */ /* 0x000fe4000f8e00ff */
[----:B------:R-:W-:Y:S01]  /*14d0*/  IMAD.MOV.U32 R27, RZ, RZ, R0 ;  /* 0x000000ffff1b7224 */ /* 0x000fe200078e0000 */
[----:B--2---:R0:W-:Y:S01]  /*14e0*/  STL [R1+0x4], R2 ;  /* 0x0000040201007387 */ /* 0x0041e20000100800 */
[----:B------:R-:W-:Y:S01]  /*14f0*/  IMAD.MOV.U32 R10, RZ, RZ, R2 ;  /* 0x000000ffff0a7224 */ /* 0x000fe200078e0002 */
[----:B0-----:R-:W-:Y:S01]  /*1500*/  MOV R2, UR5 ;  /* 0x0000000500027c02 */ /* 0x001fe20008000f00 */
[----:B-1-3--:R-:W-:Y:S06]  /*1510*/  @P2 BRA `(.L_x_2345) ;  /* 0x0000000000282947 */ /* 0x00afec0003800000 */
[----:B------:R-:W-:Y:S02]  /*1520*/  ULDC.64 UR4, c[0x0][0xa00] ;  /* 0x0002800000047ab9 */ /* 0x000fe40000000a00 */
[----:B------:R-:W-:-:S04]  /*1530*/  ISETP.NE.U32.AND P1, PT, RZ, UR4, PT ;  /* 0x00000004ff007c0c */ /* 0x000fc8000bf25070 */
[----:B------:R-:W-:-:S13]  /*1540*/  ISETP.NE.AND.EX P1, PT, RZ, UR5, PT, P1 ;  /* 0x00000005ff007c0c */ /* 0x000fda000bf25310 */
[----:B------:R-:W-:Y:S05]  /*1550*/  @!P1 BRA `(.L_x_2345) ;  /* 0x0000000000189947 */ /* 0x000fea0003800000 */
[----:B------:R-:W0:Y:S02]  /*1560*/  LDC.64 R4, c[0x0][0xa00] ;  /* 0x00028000ff047b82 */ /* 0x000e240000000a00 */
[----:B0-----:R-:W-:-:S05]  /*1570*/  IMAD.WIDE R4, R27, 0x4, R4 ;  /* 0x000000041b047825 */ /* 0x001fca00078e0204 */
[----:B------:R-:W2:Y:S04]  /*1580*/  LDG.E R0, desc[UR46][R4.64] ;  /* 0x0000002e04007981 */ /* 0x000ea8000c1e1900 */
[----:B------:R-:W2:Y:S02]  /*1590*/  LDG.E R7, desc[UR46][R4.64+0x4] ;  /* 0x0000042e04077981 */ /* 0x000ea4000c1e1900 */
[----:B--2---:R-:W-:-:S05]  /*15a0*/  IMAD.IADD R10, R7, 0x1, -R0 ;  /* 0x00000001070a7824 */ /* 0x004fca00078e0a00 */
[----:B------:R0:W-:Y:S02]  /*15b0*/  STL [R1+0x4], R10 ;  /* 0x0000040a01007387 */ /* 0x0001e40000100800 */
.L_x_2345:
[----:B------:R-:W2:Y:S01]  /*15c0*/  LDL R31, [R1+0x18] ;  /* 0x00001800011f7983 */ /* 0x000ea20000100800 */
[----:B------:R-:W-:Y:S02]  /*15d0*/  ULDC.64 UR4, c[0x0][0xa20] ;  /* 0x0002880000047ab9 */ /* 0x000fe40000000a00 */
[----:B------:R-:W-:-:S04]  /*15e0*/  ISETP.NE.U32.AND P1, PT, RZ, UR4, PT ;  /* 0x00000004ff007c0c */ /* 0x000fc8000bf25070 */
[----:B------:R-:W-:Y:S01]  /*15f0*/  ISETP.NE.AND.EX P1, PT, RZ, UR5, PT, P1 ;  /* 0x00000005ff007c0c */ /* 0x000fe2000bf25310 */
[----:B--2---:R1:W-:-:S12]  /*1600*/  STL [R1+0x50], R31 ;  /* 0x0000501f01007387 */ /* 0x0043d80000100800 */
[----:B------:R-:W-:Y:S05]  /*1610*/  @!P1 BRA `(.L_x_2346) ;  /* 0x0000000000109947 */ /* 0x000fea0003800000 */
[----:B------:R-:W-:-:S04]  /*1620*/  IADD3 R4, P0, R28, UR4, RZ ;  /* 0x000000041c047c10 */ /* 0x000fc8000ff1e0ff */
[----:B------:R-:W-:-:S05]  /*1630*/  IADD3.X R5, R30, UR5, RZ, P0, !PT ;  /* 0x000000051e057c10 */ /* 0x000fca00087fe4ff */
[----:B------:R2:W5:Y:S01]  /*1640*/  LDG.E R26, desc[UR46][R4.64] ;  /* 0x0000002e041a7981 */ /* 0x000562000c1e1900 */
[----:B------:R-:W-:Y:S05]  /*1650*/  BRA `(.L_x_2347) ;  /* 0x0000000000107947 */ /* 0x000fea0003800000 */
.L_x_2346:
[----:B------:R-:W-:Y:S05]  /*1660*/  @!P0 BRA `(.L_x_2347) ;  /* 0x00000000000c8947 */ /* 0x000fea0003800000 */
[----:B------:R-:W2:Y:S04]  /*1670*/  LDG.E R5, desc[UR46][R8.64] ;  /* 0x0000002e08057981 */ /* 0x000ea8000c1e1900 */
[----:B------:R-:W2:Y:S02]  /*1680*/  LDG.E R26, desc[UR46][R8.64+0x4] ;  /* 0x0000042e081a7981 */ /* 0x000ea4000c1e1900 */
[----:B--2---:R-:W-:-:S07]  /*1690*/  IMAD.IADD R26, R26, 0x1, -R5 ;  /* 0x000000011a1a7824 */ /* 0x004fce00078e0a05 */
.L_x_2347:
[----:B------:R-:W-:Y:S01]  /*16a0*/  ULDC.64 UR4, c[0x0][0xa10] ;  /* 0x0002840000047ab9 */ /* 0x000fe20000000a00 */
[----:B------:R-:W3:Y:S01]  /*16b0*/  LDL.LU R12, [R1+0x14] ;  /* 0x00001400010c7983 */ /* 0x000ee20000300800 */
[----:B------:R-:W-:Y:S01]  /*16c0*/  ISETP.NE.U32.AND P0, PT, RZ, UR4, PT ;  /* 0x00000004ff007c0c */ /* 0x000fe2000bf05070 */
[----:B------:R-:W4:Y:S03]  /*16d0*/  LDC R8, c[0x0][0x448] ;  /* 0x00011200ff087b82 */ /* 0x000f260000000800 */
[----:B------:R-:W-:Y:S01]  /*16e0*/  ISETP.NE.AND.EX P0, PT, RZ, UR5, PT, P0 ;  /* 0x00000005ff007c0c */ /* 0x000fe2000bf05300 */
[----:B------:R-:W-:-:S12]  /*16f0*/  ULDC.64 UR4, c[0x0][0xa30] ;  /* 0x00028c0000047ab9 */ /* 0x000fd80000000a00 */
[----:B--2---:R-:W2:Y:S02]  /*1700*/  @P0 LDC.64 R4, c[0x0][0xa10] ;  /* 0x00028400ff040b82 */ /* 0x004ea40000000a00 */
[----:B--2---:R-:W-:-:S05]  /*1710*/  @P0 IMAD.WIDE R4, R27, 0x4, R4 ;  /* 0x000000041b040825 */ /* 0x004fca00078e0204 */
[----:B------:R-:W2:Y:S04]  /*1720*/  @P0 LDG.E R0, desc[UR46][R4.64] ;  /* 0x0000002e04000981 */ /* 0x000ea8000c1e1900 */
[----:B------:R0:W2:Y:S01]  /*1730*/  @P0 LDG.E R9, desc[UR46][R4.64+0x4] ;  /* 0x0000042e04090981 */ /* 0x0000a2000c1e1900 */
[----:B------:R-:W-:Y:S01]  /*1740*/  ISETP.NE.U32.AND P1, PT, RZ, UR4, PT ;  /* 0x00000004ff007c0c */ /* 0x000fe2000bf25070 */
[----:B-----5:R-:W-:-:S03]  /*1750*/  IMAD.MOV.U32 R113, RZ, RZ, R26 ;  /* 0x000000ffff717224 */ /* 0x020fc600078e001a */
[----:B------:R-:W-:-:S13]  /*1760*/  ISETP.NE.AND.EX P1, PT, RZ, UR5, PT, P1 ;  /* 0x00000005ff007c0c */ /* 0x000fda000bf25310 */
[----:B------:R-:W-:-:S04]  /*1770*/  @P1 IADD3 R6, P2, R28, UR4, RZ ;  /* 0x000000041c061c10 */ /* 0x000fc8000ff5e0ff */
[----:B------:R-:W-:-:S05]  /*1780*/  @P1 IADD3.X R7, R30, UR5, RZ, P2, !PT ;  /* 0x000000051e071c10 */ /* 0x000fca00097fe4ff */
[----:B------:R1:W5:Y:S01]  /*1790*/  @P1 LDG.E R113, desc[UR46][R6.64] ;  /* 0x0000002e06711981 */ /* 0x000362000c1e1900 */
[----:B----4-:R-:W-:-:S13]  /*17a0*/  ISETP.NE.AND P1, PT, R8, 0x1, PT ;  /* 0x000000010800780c */ /* 0x010fda0003f25270 */
[----:B------:R-:W4:Y:S08]  /*17b0*/  @P1 LDC R11, c[0x0][0x44c] ;  /* 0x00011300ff0b1b82 */ /* 0x000f300000000800 */
[----:B0-----:R-:W0:Y:S01]  /*17c0*/  @P1 LDC R5, c[0x0][0x450] ;  /* 0x00011400ff051b82 */ /* 0x001e220000000800 */
[----:B---3--:R-:W-:-:S04]  /*17d0*/  IMAD.SHL.U32 R12, R12, 0x80, RZ ;  /* 0x000000800c0c7824 */ /* 0x008fc800078e00ff */
[----:B------:R-:W-:Y:S01]  /*17e0*/  VIADD R4, R12, 0x7f ;  /* 0x0000007f0c047836 */ /* 0x000fe20000000000 */
[----:B------:R3:W-:Y:S01]  /*17f0*/  STL [R1], R12 ;  /* 0x0000000c01007387 */ /* 0x0007e20000100800 */
[----:B--2---:R-:W-:Y:S02]  /*1800*/  @P0 IMAD.IADD R2, R9, 0x1, -R0 ;  /* 0x0000000109020824 */ /* 0x004fe400078e0a00 */
[----:B------:R-:W-:Y:S02]  /*1810*/  IMAD.IADD R9, R26, 0x1, -R3 ;  /* 0x000000011a097824 */ /* 0x000fe400078e0a03 */
[----:B----4-:R-:W-:-:S04]  /*1820*/  @P1 IMAD.HI.U32 R0, R4, R11, RZ ;  /* 0x0000000b04001227 */ /* 0x010fc800078e00ff */
[----:B-1----:R-:W-:Y:S01]  /*1830*/  IMAD.IADD R6, R9, 0x1, R2 ;  /* 0x0000000109067824 */ /* 0x002fe200078e0202 */
[----:B0-----:R-:W-:Y:S01]  /*1840*/  @P1 SHF.R.U32.HI R4, RZ, R5, R0 ;  /* 0x00000005ff041219 */ /* 0x001fe20000011600 */
[----:B------:R-:W-:-:S03]  /*1850*/  IMAD.MOV R24, RZ, RZ, -R9 ;  /* 0x000000ffff187224 */ /* 0x000fc600078e0a09 */
[C---:B------:R-:W-:Y:S01]  /*1860*/  IADD3 R126, R6.reuse, 0x80, -R10 ;  /* 0x00000080067e7810 */ /* 0x040fe20007ffe80a */
[----:B------:R3:W-:Y:S01]  /*1870*/  STL [R1+0xc], R6 ;  /* 0x00000c0601007387 */ /* 0x0007e20000100800 */
[----:B------:R-:W-:Y:S02]  /*1880*/  IADD3 R0, R6, 0x7f, RZ ;  /* 0x0000007f06007810 */ /* 0x000fe40007ffe0ff */
[----:B------:R-:W-:Y:S01]  /*1890*/  VIMNMX R24, RZ, R24, !PT ;  /* 0x00000018ff187248 */ /* 0x000fe20007fe0100 */
[----:B------:R-:W-:Y:S01]  /*18a0*/  IMAD.IADD R4, R126, 0x1, R4 ;  /* 0x000000017e047824 */ /* 0x000fe200078e0204 */
[----:B------:R-:W-:-:S04]  /*18b0*/  SHF.R.S32.HI R3, RZ, 0x1f, R0 ;  /* 0x0000001fff037819 */ /* 0x000fc80000011400 */
[----:B------:R-:W-:Y:S02]  /*18c0*/  SHF.R.S32.HI R5, RZ, 0x1f, R4 ;  /* 0x0000001fff057819 */ /* 0x000fe40000011404 */
[----:B------:R-:W-:Y:S02]  /*18d0*/  LEA.HI R3, R3, R0, RZ, 0x7 ;  /* 0x0000000003037211 */ /* 0x000fe400078f38ff */
[----:B------:R-:W-:Y:S02]  /*18e0*/  LEA.HI R5, R5, R4, RZ, 0x7 ;  /* 0x0000000405057211 */ /* 0x000fe400078f38ff */
[----:B------:R-:W-:Y:S02]  /*18f0*/  SHF.R.S32.HI R127, RZ, 0x7, R3 ;  /* 0x00000007ff7f7819 */ /* 0x000fe40000011403 */
[----:B------:R-:W-:-:S04]  /*1900*/  SHF.R.S32.HI R0, RZ, 0x7, R5 ;  /* 0x00000007ff007819 */ /* 0x000fc80000011405 */
[----:B------:R-:W-:-:S05]  /*1910*/  VIMNMX R0, R127, R0, PT ;  /* 0x000000007f007248 */ /* 0x000fca0003fe0100 */
[----:B------:R-:W-:-:S05]  /*1920*/  IMAD R3, R0, 0x80, -R9 ;  /* 0x0000008000037824 */ /* 0x000fca00078e0a09 */
        /* <DEDUP_REMOVED lines=10> */
[----:B---3--:R-:W-:Y:S05]  /*19d0*/  @!P1 BRA `(.L_x_2348) ;  /* 0x000000a800f49947 */ /* 0x008fea0003800000 */
        /* <DEDUP_REMOVED lines=20> */
.L_x_2350:
[----:B------:R-:W-:Y:S05]  /*1b20*/  BSYNC B6 ;  /* 0x0000000000067941 */ /* 0x000fea0003800000 */
.L_x_2349:
        /* <DEDUP_REMOVED lines=20> */
.L_x_2352:
[----:B------:R-:W-:Y:S05]  /*1c70*/  BSYNC B6 ;  /* 0x0000000000067941 */ /* 0x000fea0003800000 */
.L_x_2351:
[----:B------:R-:W-:Y:S01]  /*1c80*/  ULDC.64 UR4, c[0x0][0x9f8] ;  /* 0x00027e0000047ab9 */ /* 0x000fe20000000a00 */
[----:B------:R-:W0:Y:S01]  /*1c90*/  S2R R20, SR_TID.X ;  /* 0x0000000000147919 */ /* 0x000e220000002100 */
[----:B------:R-:W-:Y:S01]  /*1ca0*/  ISETP.NE.U32.AND P0, PT, RZ, UR4, PT ;  /* 0x00000004ff007c0c */ /* 0x000fe2000bf05070 */
[----:B------:R-:W-:Y:S01]  /*1cb0*/  IMAD.IADD R88, R29, 0x1, R26 ;  /* 0x000000011d587824 */ /* 0x000fe200078e021a */
[----:B------:R-:W1:Y:S01]  /*1cc0*/  LDC.64 R104, c[0x0][0x300] ;  /* 0x0000c000ff687b82 */ /* 0x000e620000000a00 */
[----:B------:R-:W2:Y:S01]  /*1cd0*/  LDL R26, [R1+0x38] ;  /* 0x00003800011a7983 */ /* 0x000ea20000100800 */
[----:B------:R-:W-:Y:S01]  /*1ce0*/  ISETP.NE.AND.EX P0, PT, RZ, UR5, PT, P0 ;  /* 0x00000005ff007c0c */ /* 0x000fe2000bf05300 */
[----:B------:R-:W-:Y:S02]  /*1cf0*/  ULDC.64 UR6, c[0x0][0xa08] ;  /* 0x0002820000067ab9 */ /* 0x000fe40000000a00 */
[----:B------:R-:W3:Y:S01]  /*1d00*/  LDL R21, [R1+0x34] ;  /* 0x0000340001157983 */ /* 0x000ee20000100800 */
[----:B------:R-:W-:-:S02]  /*1d10*/  SHF.R.S32.HI R8, RZ, 0x1f, R31 ;  /* 0x0000001fff087819 */ /* 0x000fc4000001141f */
[----:B------:R-:W4:Y:S07]  /*1d20*/  LDC R37, c[0x0][0x3f4] ;  /* 0x0000fd00ff257b82 */ /* 0x000f2e0000000800 */
[----:B------:R-:W-:Y:S01]  /*1d30*/  @P0 IADD3 R4, P1, R28, UR4, RZ ;  /* 0x000000041c040c10 */ /* 0x000fe2000ff3e0ff */
[----:B------:R-:W4:Y:S01]  /*1d40*/  LDC.64 R32, c[0x0][0x3f8] ;  /* 0x0000fe00ff207b82 */ /* 0x000f220000000a00 */
[----:B------:R-:W2:Y:S02]  /*1d50*/  LDL R28, [R1+0x3c] ;  /* 0x00003c00011c7983 */ /* 0x000ea40000100800 */
[----:B------:R-:W-:Y:S01]  /*1d60*/  @P0 IADD3.X R5, R30, UR5, RZ, P1, !PT ;  /* 0x000000051e050c10 */ /* 0x000fe20008ffe4ff */
[----:B------:R-:W-:-:S04]  /*1d70*/  ULDC.64 UR4, c[0x0][0x308] ;  /* 0x0000c20000047ab9 */ /* 0x000fc80000000a00 */
[----:B------:R0:W3:Y:S01]  /*1d80*/  @P0 LDG.E R27, desc[UR46][R4.64] ;  /* 0x0000002e041b0981 */ /* 0x0000e2000c1e1900 */
[----:B------:R-:W-:Y:S01]  /*1d90*/  SHF.R.S32.HI R41, RZ, 0x1f, R88 ;  /* 0x0000001fff297819 */ /* 0x000fe20000011458 */
[CC--:B-1----:R-:W-:Y:S01]  /*1da0*/  IMAD.WIDE.U32 R6, R88.reuse, R104.reuse, RZ ;  /* 0x0000006858067225 */ /* 0x0c2fe200078e00ff */
[----:B------:R-:W-:Y:S02]  /*1db0*/  ISETP.NE.U32.AND P0, PT, RZ, UR6, PT ;  /* 0x00000006ff007c0c */ /* 0x000fe4000bf05070 */
[----:B0-----:R-:W-:Y:S01]  /*1dc0*/  SHF.R.U32.HI R34, RZ, 0x7, R20 ;  /* 0x00000007ff227819 */ /* 0x001fe20000011614 */
[----:B------:R-:W-:Y:S01]  /*1dd0*/  IMAD R0, R41, R104, RZ ;  /* 0x0000006829007224 */ /* 0x000fe200078e02ff */
[----:B------:R-:W2:Y:S01]  /*1de0*/  LDL R20, [R1+0x30] ;  /* 0x0000300001147983 */ /* 0x000ea20000100800 */
[----:B------:R-:W-:Y:S02]  /*1df0*/  ISETP.NE.AND.EX P0, PT, RZ, UR7, PT, P0 ;  /* 0x00000007ff007c0c */ /* 0x000fe4000bf05300 */
[----:B------:R-:W-:Y:S01]  /*1e00*/  IMAD R3, R88, R105, R0 ;  /* 0x0000006958037224 */ /* 0x000fe200078e0200 */
[----:B------:R-:W-:Y:S01]  /*1e10*/  ISETP.NE.AND P6, PT, R34, 0x1, PT ;  /* 0x000000012200780c */ /* 0x000fe20003fc5270 */
[----:B------:R-:W-:-:S02]  /*1e20*/  IMAD R0, R8, UR4, RZ ;  /* 0x0000000408007c24 */ /* 0x000fc4000f8e02ff */
[----:B------:R-:W-:Y:S02]  /*1e30*/  IMAD.IADD R7, R7, 0x1, R3 ;  /* 0x0000000107077824 */ /* 0x000fe400078e0203 */
[C---:B------:R-:W-:Y:S02]  /*1e40*/  IMAD R3, R31.reuse, UR5, R0 ;  /* 0x000000051f037c24 */ /* 0x040fe4000f8e0200 */
[----:B------:R-:W-:Y:S01]  /*1e50*/  IMAD.WIDE.U32 R4, R31, UR4, R6 ;  /* 0x000000041f047c25 */ /* 0x000fe2000f8e0006 */
[----:B------:R-:W-:-:S03]  /*1e60*/  ULDC.64 UR4, c[0x0][0x310] ;  /* 0x0000c40000047ab9 */ /* 0x000fc60000000a00 */
[----:B------:R-:W-:Y:S01]  /*1e70*/  IMAD.IADD R5, R5, 0x1, R3 ;  /* 0x0000000105057824 */ /* 0x000fe200078e0203 */
[----:B----4-:R-:W-:Y:S02]  /*1e80*/  ISETP.GE.AND P2, PT, R16, R37, PT ;  /* 0x000000251000720c */ /* 0x010fe40003f46270 */
[----:B------:R-:W-:Y:S01]  /*1e90*/  SHF.R.S32.HI R36, RZ, 0x1f, R19 ;  /* 0x0000001fff247819 */ /* 0x000fe20000011413 */
[C---:B------:R-:W-:Y:S01]  /*1ea0*/  VIADD R29, R19.reuse, 0x40 ;  /* 0x00000040131d7836 */ /* 0x040fe20000000000 */
[----:B------:R-:W-:Y:S01]  /*1eb0*/  SHF.R.S32.HI R23, RZ, 0x1f, R22 ;  /* 0x0000001fff177819 */ /* 0x000fe20000011416 */
[----:B------:R-:W-:Y:S02]  /*1ec0*/  VIADD R30, R19, 0x20 ;  /* 0x00000020131e7836 */ /* 0x000fe40000000000 */
[----:B------:R-:W-:Y:S02]  /*1ed0*/  IMAD.SHL.U32 R29, R29, 0x80, RZ ;  /* 0x000000801d1d7824 */ /* 0x000fe400078e00ff */
[----:B------:R-:W-:-:S03]  /*1ee0*/  IMAD.SHL.U32 R30, R30, 0x80, RZ ;  /* 0x000000801e1e7824 */ /* 0x000fc600078e00ff */
[----:B------:R-:W-:Y:S02]  /*1ef0*/  LOP3.LUT R29, R29, 0x380, RZ, 0xc0, !PT ;  /* 0x000003801d1d7812 */ /* 0x000fe400078ec0ff */
[----:B------:R-:W-:Y:S02]  /*1f00*/  LOP3.LUT R30, R30, 0x380, RZ, 0xc0, !PT ;  /* 0x000003801e1e7812 */ /* 0x000fe400078ec0ff */
[----:B------:R-:W-:Y:S01]  /*1f10*/  SHF.R.U32.HI R132, RZ, 0x3, R29 ;  /* 0x00000003ff847819 */ /* 0x000fe2000001161d */
[----:B------:R-:W-:-:S05]  /*1f20*/  IMAD.SHL.U32 R35, R19, 0x80, RZ ;  /* 0x0000008013237824 */ /* 0x000fca00078e00ff */
[----:B------:R-:W-:Y:S01]  /*1f30*/  LOP3.LUT R35, R35, 0x380, RZ, 0xc0, !PT ;  /* 0x0000038023237812 */ /* 0x000fe200078ec0ff */
[----:B------:R-:W-:Y:S01]  /*1f40*/  IMAD.WIDE.U32 R10, R19, R32, R16 ;  /* 0x00000020130a7225 */ /* 0x000fe200078e0010 */
[----:B------:R-:W-:-:S03]  /*1f50*/  SHF.L.U64.HI R91, R104, 0x5, R105 ;  /* 0x00000005685b7819 */ /* 0x000fc60000010269 */
[----:B------:R-:W-:-:S04]  /*1f60*/  IMAD.SHL.U32 R90, R104, 0x20, RZ ;  /* 0x00000020685a7824 */ /* 0x000fc800078e00ff */
[----:B------:R-:W-:-:S04]  /*1f70*/  IMAD.WIDE.U32 R130, R19, R104, R90 ;  /* 0x0000006813827225 */ /* 0x000fc800078e005a */
[----:B------:R-:W-:-:S04]  /*1f80*/  IMAD.WIDE.U32 R46, R19, R104, R16 ;  /* 0x00000068132e7225 */ /* 0x000fc800078e0010 */
[----:B------:R-:W-:-:S05]  /*1f90*/  VIADD R38, R19, 0x20 ;  /* 0x0000002013267836 */ /* 0x000fca0000000000 */
[----:B------:R-:W-:Y:S01]  /*1fa0*/  SHF.R.S32.HI R118, RZ, 0x1f, R38 ;  /* 0x0000001fff767819 */ /* 0x000fe20000011426 */
[----:B------:R-:W-:Y:S02]  /*1fb0*/  VIADD R38, R19, 0x60 ;  /* 0x0000006013267836 */ /* 0x000fe40000000000 */
[----:B------:R-:W-:Y:S02]  /*1fc0*/  VIADD R124, R34, 0x8 ;  /* 0x00000008227c7836 */ /* 0x000fe40000000000 */
[----:B------:R-:W-:Y:S01]  /*1fd0*/  IMAD.SHL.U32 R34, R37, 0x2, RZ ;  /* 0x0000000225227824 */ /* 0x000fe200078e00ff */
[----:B------:R-:W-:Y:S01]  /*1fe0*/  SHF.R.S32.HI R116, RZ, 0x1f, R38 ;  /* 0x0000001fff747819 */ /* 0x000fe20000011426 */
[----:B------:R-:W-:Y:S01]  /*1ff0*/  IMAD.SHL.U32 R125, R104, 0x80, RZ ;  /* 0x00000080687d7824 */ /* 0x000fe200078e00ff */
[----:B---3--:R-:W-:Y:S02]  /*2000*/  SHF.R.S32.HI R0, RZ, 0x1f, R27 ;  /* 0x0000001fff007819 */ /* 0x008fe4000001141b */
[----:B------:R-:W-:-:S02]  /*2010*/  SEL R101, R27, RZ, !P0 ;  /* 0x000000ff1b657207 */ /* 0x000fc40004000000 */
        /* <DEDUP_REMOVED lines=11> */
[----:B------:R-:W-:Y:S01]  /*20d0*/  IMAD.IADD R7, R7, 0x1, R3 ;  /* 0x0000000107077824 */ /* 0x000fe200078e0203 */
[----:B------:R-:W-:Y:S01]  /*20e0*/  SEL R3, R37, RZ, P2 ;  /* 0x000000ff25037207 */ /* 0x000fe20001000000 */
[----:B------:R-:W-:-:S03]  /*20f0*/  VIADD R27, R19, 0x60 ;  /* 0x00000060131b7836 */ /* 0x000fc60000000000 */
[----:B------:R-:W-:Y:S01]  /*2100*/  IADD3 R3, R16, R3, RZ ;  /* 0x0000000310037210 */ /* 0x000fe20007ffe0ff */
[-C--:B0-----:R-:W-:Y:S01]  /*2110*/  IMAD R12, R36, R4.reuse, RZ ;  /* 0x00000004240c7224 */ /* 0x081fe200078e02ff */
[----:B------:R-:W-:Y:S01]  /*2120*/  SHF.L.U32 R27, R27, 0x7, RZ ;  /* 0x000000071b1b7819 */ /* 0x000fe200000006ff */
[----:B------:R-:W-:Y:S01]  /*2130*/  IMAD R0, R9, UR4, RZ ;  /* 0x0000000409007c24 */ /* 0x000fe2000f8e02ff */
[----:B------:R-:W-:Y:S01]  /*2140*/  SHF.R.S32.HI R14, RZ, 0x1f, R3 ;  /* 0x0000001fff0e7819 */ /* 0x000fe20000011403 */
[----:B------:R-:W-:Y:S01]  /*2150*/  IMAD.WIDE.U32 R8, R19, R4, R22 ;  /* 0x0000000413087225 */ /* 0x000fe200078e0016 */
[----:B------:R-:W-:-:S03]  /*2160*/  LOP3.LUT R27, R27, 0x380, RZ, 0xc0, !PT ;  /* 0x000003801b1b7812 */ /* 0x000fc600078ec0ff */
[C---:B------:R-:W-:Y:S01]  /*2170*/  IMAD R93, R19.reuse, R5, R12 ;  /* 0x00000005135d7224 */ /* 0x040fe200078e020c */
[----:B------:R-:W-:Y:S01]  /*2180*/  LEA.HI R106, R14, R3, RZ, 0x4 ;  /* 0x000000030e6a7211 */ /* 0x000fe200078f20ff */
[----:B------:R-:W-:-:S04]  /*2190*/  IMAD.WIDE.U32 R12, R19, R4, R16 ;  /* 0x00000004130c7225 */ /* 0x000fc800078e0010 */
[----:B------:R-:W-:Y:S02]  /*21a0*/  IMAD.IADD R95, R9, 0x1, R93 ;  /* 0x00000001095f7824 */ /* 0x000fe400078e025d */
[----:B------:R-:W-:Y:S01]  /*21b0*/  IMAD.IADD R93, R93, 0x1, R13 ;  /* 0x000000015d5d7824 */ /* 0x000fe200078e020d */
[----:B------:R-:W-:Y:S01]  /*21c0*/  LOP3.LUT R13, R29, 0x70, R106, 0xf8, !PT ;  /* 0x000000701d0d7812 */ /* 0x000fe200078ef86a */
[----:B------:R-:W-:Y:S01]  /*21d0*/  IMAD.MOV.U32 R92, RZ, RZ, R12 ;  /* 0x000000ffff5c7224 */ /* 0x000fe200078e000c */
[--C-:B------:R-:W-:Y:S01]  /*21e0*/  LOP3.LUT R12, R27, 0x70, R106.reuse, 0xf8, !PT ;  /* 0x000000701b0c7812 */ /* 0x100fe200078ef86a */
[C---:B------:R-:W-:Y:S02]  /*21f0*/  VIADD R27, R19.reuse, 0x60 ;  /* 0x00000060131b7836 */ /* 0x040fe40000000000 */
[C---:B------:R-:W-:Y:S01]  /*2200*/  VIADD R29, R19.reuse, 0x20 ;  /* 0x00000020131d7836 */ /* 0x040fe20000000000 */
[----:B------:R-:W-:Y:S01]  /*2210*/  LOP3.LUT R9, R30, 0x70, R106, 0xf8, !PT ;  /* 0x000000701e097812 */ /* 0x000fe200078ef86a */
[----:B------:R-:W-:-:S02]  /*2220*/  IMAD.SHL.U32 R30, R19, 0x80, RZ ;  /* 0x00000080131e7824 */ /* 0x000fc400078e00ff */
[----:B------:R-:W-:Y:S02]  /*2230*/  IMAD.SHL.U32 R27, R27, 0x80, RZ ;  /* 0x000000801b1b7824 */ /* 0x000fe400078e00ff */
[----:B------:R-:W-:Y:S02]  /*2240*/  IMAD.SHL.U32 R29, R29, 0x80, RZ ;  /* 0x000000801d1d7824 */ /* 0x000fe400078e00ff */
[----:B------:R-:W-:Y:S01]  /*2250*/  IMAD.MOV.U32 R94, RZ, RZ, R8 ;  /* 0x000000ffff5e7224 */ /* 0x000fe200078e0008 */
[----:B------:R-:W-:Y:S02]  /*2260*/  LEA.HI R8, R14, R3, RZ, 0x7 ;  /* 0x000000030e087211 */ /* 0x000fe400078f38ff */
[----:B------:R-:W-:Y:S02]  /*2270*/  LOP3.LUT R30, R30, 0x380, RZ, 0xc0, !PT ;  /* 0x000003801e1e7812 */ /* 0x000fe400078ec0ff */
[----:B------:R-:W-:Y:S02]  /*2280*/  LOP3.LUT R29, R29, 0x380, RZ, 0xc0, !PT ;  /* 0x000003801d1d7812 */ /* 0x000fe400078ec0ff */
[----:B------:R-:W-:Y:S01]  /*2290*/  LOP3.LUT R27, R27, 0x380, RZ, 0xc0, !PT ;  /* 0x000003801b1b7812 */ /* 0x000fe200078ec0ff */
[----:B------:R-:W-:Y:S01]  /*22a0*/  IMAD.SHL.U32 R8, R8, 0x80, RZ ;  /* 0x0000008008087824 */ /* 0x000fe200078e00ff */
[----:B------:R-:W-:Y:S01]  /*22b0*/  LOP3.LUT R3, R35, 0x70, R106, 0xf8, !PT ;  /* 0x0000007023037812 */ /* 0x000fe200078ef86a */
[----:B------:R-:W-:Y:S01]  /*22c0*/  IMAD R51, R101, UR5, R0 ;  /* 0x0000000565337c24 */ /* 0x000fe2000f8e0200 */
[----:B------:R-:W-:Y:S01]  /*22d0*/  SHF.R.U32.HI R30, RZ, 0x3, R30 ;  /* 0x00000003ff1e7819 */ /* 0x000fe2000001161e */
[----:B------:R-:W-:Y:S01]  /*22e0*/  IMAD R0, R36, R32, RZ ;  /* 0x0000002024007224 */ /* 0x000fe200078e02ff */
[----:B------:R-:W-:-:S02]  /*22f0*/  SHF.R.U32.HI R29, RZ, 0x3, R29 ;  /* 0x00000003ff1d7819 */ /* 0x000fc4000001161d */
[----:B------:R-:W-:Y:S01]  /*2300*/  SHF.R.U32.HI R27, RZ, 0x3, R27 ;  /* 0x00000003ff1b7819 */ /* 0x000fe2000001161b */
[----:B------:R-:W-:Y:S01]  /*2310*/  IMAD.WIDE.U32 R100, R101, UR4, R6 ;  /* 0x0000000465647c25 */ /* 0x000fe2000f8e0006 */
[----:B------:R-:W-:Y:S01]  /*2320*/  LOP3.LUT R8, R8, 0xffffc000, RZ, 0xc0, !PT ;  /* 0xffffc00008087812 */ /* 0x000fe200078ec0ff */
[----:B------:R-:W-:Y:S01]  /*2330*/  ULDC UR4, c[0x0][0x2f4] ;  /* 0x0000bd0000047ab9 */ /* 0x000fe20000000800 */
[----:B------:R-:W-:Y:S01]  /*2340*/  LOP3.LUT R3, R3, R30, RZ, 0x3c, !PT ;  /* 0x0000001e03037212 */ /* 0x000fe200078e3cff */
[C---:B------:R-:W-:Y:S01]  /*2350*/  IMAD R15, R19.reuse, R33, R0 ;  /* 0x00000021130f7224 */ /* 0x040fe200078e0200 */
[----:B-----5:R-:W-:Y:S01]  /*2360*/  SHF.R.S32.HI R31, RZ, 0x1f, R113 ;  /* 0x0000001fff1f7819 */ /* 0x020fe20000011471 */
[----:B------:R-:W-:Y:S01]  /*2370*/  IMAD.WIDE.U32 R6, R19, R32, R22 ;  /* 0x0000002013067225 */ /* 0x000fe200078e0016 */
[----:B------:R-:W-:Y:S02]  /*2380*/  LOP3.LUT R9, R9, R29, RZ, 0x3c, !PT ;  /* 0x0000001d09097212 */ /* 0x000fe400078e3cff */
[----:B------:R-:W-:-:S02]  /*2390*/  LOP3.LUT R13, R13, R132, RZ, 0x3c, !PT ;  /* 0x000000840d0d7212 */ /* 0x000fc400078e3cff */
[----:B------:R-:W-:Y:S02]  /*23a0*/  LOP3.LUT R27, R12, R27, RZ, 0x3c, !PT ;  /* 0x0000001b0c1b7212 */ /* 0x000fe400078e3cff */
[-C--:B--2---:R-:W-:Y:S01]  /*23b0*/  IADD3 R30, R3, R8.reuse, R28 ;  /* 0x00000008031e7210 */ /* 0x084fe20007ffe01c */
[----:B------:R-:W-:Y:S01]  /*23c0*/  IMAD.IADD R7, R7, 0x1, R15 ;  /* 0x0000000107077824 */ /* 0x000fe200078e020f */
[-C--:B------:R-:W-:Y:S01]  /*23d0*/  IADD3 R29, R9, R8.reuse, R26 ;  /* 0x00000008091d7210 */ /* 0x080fe20007ffe01a */
[----:B------:R-:W-:Y:S01]  /*23e0*/  IMAD.IADD R11, R15, 0x1, R11 ;  /* 0x000000010f0b7824 */ /* 0x000fe200078e020b */
[-C--:B------:R-:W-:Y:S02]  /*23f0*/  IADD3 R28, R13, R8.reuse, R21 ;  /* 0x000000080d1c7210 */ /* 0x080fe40007ffe015 */
[----:B------:R-:W-:Y:S01]  /*2400*/  IADD3 R27, R27, R8, R20 ;  /* 0x000000081b1b7210 */ /* 0x000fe20007ffe014 */
[----:B------:R-:W-:Y:S01]  /*2410*/  IMAD R8, R31, R4, RZ ;  /* 0x000000041f087224 */ /* 0x000fe200078e02ff */
[C---:B------:R-:W-:Y:S01]  /*2420*/  SHF.L.U64.HI R12, R4.reuse, 0x5, R5 ;  /* 0x00000005040c7819 */ /* 0x040fe20000010205 */
[----:B------:R-:W-:Y:S01]  /*2430*/  IMAD.WIDE.U32 R98, R113, R32, R6 ;  /* 0x0000002071627225 */ /* 0x000fe200078e0006 */
[----:B------:R-:W-:-:S03]  /*2440*/  SHF.L.U32 R7, R4, 0x7, RZ ;  /* 0x0000000704077819 */ /* 0x000fc600000006ff */
        /* <DEDUP_REMOVED lines=8> */
[----:B------:R-:W-:Y:S01]  /*24d0*/  IMAD.WIDE.U32 R92, R113, R4, R92 ;  /* 0x00000004715c7225 */ /* 0x000fe200078e005c */
[----:B------:R-:W-:-:S03]  /*24e0*/  SHF.R.S32.HI R117, RZ, 0x1f, R35 ;  /* 0x0000001fff757819 */ /* 0x000fc60000011423 */
[----:B------:R-:W-:Y:S01]  /*24f0*/  IMAD R4, R36, R104, RZ ;  /* 0x0000006824047224 */ /* 0x000fe200078e02ff */
[----:B------:R-:W-:Y:S01]  /*2500*/  IADD3 R88, P0, R19, R88, RZ ;  /* 0x0000005813587210 */ /* 0x000fe20007f1e0ff */
[----:B------:R-:W-:Y:S02]  /*2510*/  IMAD R14, R31, R32, RZ ;  /* 0x000000201f0e7224 */ /* 0x000fe400078e02ff */
[----:B------:R-:W-:Y:S01]  /*2520*/  IMAD R35, R19, R105, R4 ;  /* 0x0000006913237224 */ /* 0x000fe200078e0204 */
[----:B------:R-:W-:Y:S01]  /*2530*/  IADD3 R4, P1, R90, R130, RZ ;  /* 0x000000825a047210 */ /* 0x000fe20007f3e0ff */
[----:B------:R-:W-:Y:S01]  /*2540*/  IMAD R39, R113, R33, R14 ;  /* 0x0000002171277224 */ /* 0x000fe200078e020e */
[----:B------:R-:W-:Y:S01]  /*2550*/  IADD3.X R89, R36, R41, RZ, P0, !PT ;  /* 0x0000002924597210 */ /* 0x000fe200007fe4ff */
[----:B------:R-:W-:Y:S01]  /*2560*/  IMAD.IADD R5, R35, 0x1, R131 ;  /* 0x0000000123057824 */ /* 0x000fe200078e0283 */
[----:B------:R-:W-:Y:S01]  /*2570*/  IADD3 R40, P0, R102, R46, RZ ;  /* 0x0000002e66287210 */ /* 0x000fe20007f1e0ff */
[C---:B------:R-:W-:Y:S01]  /*2580*/  IMAD.SHL.U32 R15, R32.reuse, 0x20, RZ ;  /* 0x00000020200f7824 */ /* 0x040fe200078e00ff */
[C-C-:B------:R-:W-:Y:S01]  /*2590*/  SHF.L.U64.HI R26, R32.reuse, 0x5, R33.reuse ;  /* 0x00000005201a7819 */ /* 0x140fe20000010221 */
[C---:B------:R-:W-:Y:S01]  /*25a0*/  IMAD.SHL.U32 R14, R32.reuse, 0x40, RZ ;  /* 0x00000040200e7824 */ /* 0x040fe200078e00ff */
[C-C-:B------:R-:W-:Y:S01]  /*25b0*/  SHF.L.U64.HI R21, R32.reuse, 0x6, R33.reuse ;  /* 0x0000000620157819 */ /* 0x140fe20000010221 */
[C---:B------:R-:W-:Y:S01]  /*25c0*/  IMAD.SHL.U32 R13, R32.reuse, 0x80, RZ ;  /* 0x00000080200d7824 */ /* 0x040fe200078e00ff */
[----:B------:R-:W-:Y:S01]  /*25d0*/  SHF.L.U64.HI R20, R32, 0x7, R33 ;  /* 0x0000000720147819 */ /* 0x000fe20000010221 */
[----:B------:R-:W-:-:S02]  /*25e0*/  IMAD.IADD R35, R47, 0x1, R35 ;  /* 0x000000012f237824 */ /* 0x000fc400078e0223 */
[----:B------:R-:W-:Y:S01]  /*25f0*/  IMAD.IADD R42, R103, 0x1, R43 ;  /* 0x00000001672a7824 */ /* 0x000fe200078e022b */
[----:B------:R-:W-:Y:S01]  /*2600*/  P2R R0, PR, RZ, 0x4 ;  /* 0x00000004ff007803 */ /* 0x000fe20000000000 */
[--C-:B------:R-:W-:Y:S01]  /*2610*/  IMAD.X R32, R5, 0x1, R91.reuse, P1 ;  /* 0x0000000105207824 */ /* 0x100fe200008e065b */
[----:B------:R-:W-:Y:S01]  /*2620*/  IADD3 R33, P1, R4, R90, RZ ;  /* 0x0000005a04217210 */ /* 0x000fe20007f3e0ff */
[----:B------:R-:W-:Y:S01]  /*2630*/  VIADD R6, R16, 0x80 ;  /* 0x0000008010067836 */ /* 0x000fe20000000000 */
[----:B------:R-:W-:Y:S01]  /*2640*/  IADD3 R43, P3, R102, 0x80, RZ ;  /* 0x00000080662b7810 */ /* 0x000fe20007f7e0ff */
[----:B------:R-:W-:Y:S01]  /*2650*/  IMAD.X R45, R35, 0x1, R42, P0 ;  /* 0x00000001232d7824 */ /* 0x000fe200000e062a */
[----:B------:R-:W-:Y:S02]  /*2660*/  IADD3 R44, P2, R40, 0x80, RZ ;  /* 0x00000080282c7810 */ /* 0x000fe40007f5e0ff */
[----:B------:R-:W-:Y:S01]  /*2670*/  LOP3.LUT R41, R106, 0xfffffff0, RZ, 0xc0, !PT ;  /* 0xfffffff06a297812 */ /* 0x000fe200078ec0ff */
[----:B------:R-:W-:Y:S01]  /*2680*/  IMAD.X R36, R32, 0x1, R91, P1 ;  /* 0x0000000120247824 */ /* 0x000fe200008e065b */
[C---:B------:R-:W-:Y:S01]  /*2690*/  SHF.L.U64.HI R3, R104.reuse, 0x7, R105 ;  /* 0x0000000768037819 */ /* 0x040fe20000010269 */
[----:B------:R-:W-:Y:S01]  /*26a0*/  IMAD.IADD R37, R99, 0x1, R39 ;  /* 0x0000000163257824 */ /* 0x000fe200078e0227 */
[----:B------:R-:W-:Y:S01]  /*26b0*/  SHF.L.U64.HI R31, R104, 0x6, R105 ;  /* 0x00000006681f7819 */ /* 0x000fe20000010269 */
[----:B------:R-:W-:Y:S01]  /*26c0*/  IMAD.IADD R38, R39, 0x1, R97 ;  /* 0x0000000127267824 */ /* 0x000fe200078e0261 */
[----:B------:R-:W-:Y:S01]  /*26d0*/  ISETP.GE.AND P0, PT, R16, UR4, PT ;  /* 0x0000000410007c0c */ /* 0x000fe2000bf06270 */
[----:B------:R-:W-:Y:S01]  /*26e0*/  IMAD.IADD R39, R95, 0x1, R49 ;  /* 0x000000015f277824 */ /* 0x000fe200078e0231 */
[----:B------:R-:W-:Y:S01]  /*26f0*/  @!P6 BAR.SYNC.DEFER_BLOCKING 0x9, 0x100 ;  /* 0x024400000000eb1d */ /* 0x000fe20000010000 */
[----:B------:R-:W-:Y:S01]  /*2700*/  ISETP.GE.AND P1, PT, R6, UR4, PT ;  /* 0x0000000406007c0c */ /* 0x000fe2000bf26270 */
[----:B------:R-:W-:Y:S01]  /*2710*/  IMAD.IADD R105, R49, 0x1, R93 ;  /* 0x0000000131697824 */ /* 0x000fe200078e025d */
[----:B------:R-:W-:Y:S01]  /*2720*/  SHF.R.S32.HI R106, RZ, 0x4, R106 ;  /* 0x00000004ff6a7819 */ /* 0x000fe2000001146a */
[----:B------:R-:W-:Y:S01]  /*2730*/  IMAD.X R108, RZ, RZ, R42, P3 ;  /* 0x000000ffff6c7224 */ /* 0x000fe200018e062a */
[----:B------:R-:W-:Y:S01]  /*2740*/  SHF.R.S32.HI R107, RZ, 0x1f, R41 ;  /* 0x0000001fff6b7819 */ /* 0x000fe20000011429 */
[----:B------:R-:W-:Y:S01]  /*2750*/  IMAD.X R109, RZ, RZ, R45, P2 ;  /* 0x000000ffff6d7224 */ /* 0x000fe200010e062d */
[----:B------:R-:W-:-:S07]  /*2760*/  IADD3 R110, R101, R51, RZ ;  /* 0x00000033656e7210 */ /* 0x000fce0007ffe0ff */
.L_x_2436:
        /* <DEDUP_REMOVED lines=23> */
[----:B------:R-:W-:-:S04]  /*28e0*/  IMAD.WIDE.U32 R48, R13, R25, RZ ;  /* 0x000000190d307225 */ /* 0x000fc800078e00ff */
[----:B------:R-:W-:-:S04]  /*28f0*/  IMAD.WIDE.U32 R50, R7, R25, RZ ;  /* 0x0000001907327225 */ /* 0x000fc800078e00ff */
[----:B------:R-:W-:Y:S02]  /*2900*/  IMAD.IADD R123, R121, 0x1, R123 ;  /* 0x00000001797b7824 */ /* 0x000fe400078e027b */
        /* <DEDUP_REMOVED lines=27> */
.L_x_2357:
[----:B------:R-:W-:Y:S05]  /*2ac0*/  BSYNC B1 ;  /* 0x0000000000017941 */ /* 0x000fea0003800000 */
.L_x_2356:
        /* <DEDUP_REMOVED lines=14> */
[----:B------:R-:W-:Y:S01]  /*2bb0*/  CS2R R74, SRZ ;  /* 0x00000000004a7805 */ /* 0x000fe2000001ff00 */
[----:B------:R-:W-:Y:S01]  /*2bc0*/  IMAD.MOV.U32 R143, RZ, RZ, R80 ;  /* 0x000000ffff8f7224 */ /* 0x000fe200078e0050 */
        /* <DEDUP_REMOVED lines=21> */
.L_x_2359:
[----:B------:R-:W-:Y:S05]  /*2d20*/  BSYNC B1 ;  /* 0x0000000000017941 */ /* 0x000fea0003800000 */
.L_x_2358:
        /* <DEDUP_REMOVED lines=25> */
.L_x_2361:
[----:B------:R-:W-:Y:S05]  /*2ec0*/  BSYNC B1 ;  /* 0x0000000000017941 */ /* 0x000fea0003800000 */
.L_x_2360:
[----:B0-----:R-:W-:Y:S01]  /*2ed0*/  IADD3 R84, R19, 0x60, RZ ;  /* 0x0000006013547810 */ /* 0x001fe20007ffe0ff */
[----:B------:R-:W-:Y:S03]  /*2ee0*/  BSSY B1, `(.L_x_2362) ;  /* 0x000001d000017945 */ /* 0x000fe60003800000 */
[----:B------:R-:W-:-:S13]  /*2ef0*/  ISETP.GE.AND P4, PT, R84, R115, PT ;  /* 0x000000735400720c */ /* 0x000fda0003f86270 */
[----:B------:R-:W-:Y:S05]  /*2f00*/  @P4 BRA `(.L_x_2363) ;  /* 0x0000000000684947 */ /* 0x000fea0003800000 */
[----:B------:R-:W0:Y:S01]  /*2f10*/  LDC.64 R52, c[0x0][0x3f8] ;  /* 0x0000fe00ff347b82 */ /* 0x000e220000000a00 */
[----:B------:R-:W-:Y:S01]  /*2f20*/  IMAD.MOV.U32 R49, RZ, RZ, R111 ;  /* 0x000000ffff317224 */ /* 0x000fe200078e006f */
[----:B------:R-:W-:Y:S01]  /*2f30*/  ULDC.64 UR4, c[0x0][0x3e8] ;  /* 0x0000fa0000047ab9 */ /* 0x000fe20000000a00 */
[----:B------:R-:W-:Y:S01]  /*2f40*/  IMAD.MOV.U32 R51, RZ, RZ, R128 ;  /* 0x000000ffff337224 */ /* 0x000fe200078e0080 */
[----:B------:R-:W-:Y:S02]  /*2f50*/  CS2R R56, SRZ ;  /* 0x0000000000387805 */ /* 0x000fe4000001ff00 */
[----:B------:R-:W-:Y:S01]  /*2f60*/  CS2R R58, SRZ ;  /* 0x00000000003a7805 */ /* 0x000fe2000001ff00 */
[----:B0-----:R-:W-:-:S04]  /*2f70*/  IMAD.WIDE.U32 R48, R52, 0x60, R48 ;  /* 0x0000006034307825 */ /* 0x001fc800078e0030 */
[----:B------:R-:W-:Y:S01]  /*2f80*/  IMAD R53, R53, 0x60, RZ ;  /* 0x0000006035357824 */ /* 0x000fe200078e02ff */
[----:B------:R-:W-:-:S03]  /*2f90*/  IADD3 R48, P5, P6, R98, UR4, R48 ;  /* 0x0000000462307c10 */ /* 0x000fc6000febe030 */
[----:B------:R-:W-:-:S05]  /*2fa0*/  IMAD.IADD R52, R49, 0x1, R53 ;  /* 0x0000000131347824 */ /* 0x000fca00078e0235 */
[----:B------:R-:W-:Y:S01]  /*2fb0*/  IADD3.X R49, R37, UR5, R52, P5, P6 ;  /* 0x0000000525317c10 */ /* 0x000fe2000afec434 */
[----:B------:R-:W-:Y:S01]  /*2fc0*/  ULDC.64 UR4, c[0x0][0x400] ;  /* 0x0001000000047ab9 */ /* 0x000fe20000000a00 */
[----:B------:R-:W0:Y:S02]  /*2fd0*/  LDC.64 R52, c[0x0][0x408] ;  /* 0x00010200ff347b82 */ /* 0x000e240000000a00 */
        /* <DEDUP_REMOVED lines=13> */
.L_x_2363:
[----:B------:R-:W-:Y:S05]  /*30b0*/  BSYNC B1 ;  /* 0x0000000000017941 */ /* 0x000fea0003800000 */
.L_x_2362:
[----:B------:R-:W-:Y:S01]  /*30c0*/  UISETP.NE.AND UP0, UPT, UR45, 0x3, UPT ;  /* 0x000000032d00788c */ /* 0x000fe2000bf05270 */
[----:B------:R-:W-:Y:S01]  /*30d0*/  IMAD.MOV.U32 R142, RZ, RZ, R78 ;  /* 0x000000ffff8e7224 */ /* 0x000fe200078e004e */
[----:B-----5:R-:W-:Y:S01]  /*30e0*/  MOV R128, R60 ;  /* 0x0000003c00807202 */ /* 0x020fe20000000f00 */
[----:B------:R-:W-:Y:S02]  /*30f0*/  IMAD.MOV.U32 R153, RZ, RZ, R82 ;  /* 0x000000ffff997224 */ /* 0x000fe400078e0052 */
[----:B------:R-:W-:Y:S01]  /*3100*/  IMAD.MOV.U32 R136, RZ, RZ, R68 ;  /* 0x000000ffff887224 */ /* 0x000fe200078e0044 */
[----:B------:R-:W-:Y:S01]  /*3110*/  PLOP3.LUT P5, PT, PT, PT, UP0, 0x80, 0x0 ;  /* 0x000000000000781c */ /* 0x000fe20003faf008 */
[----:B------:R-:W-:Y:S02]  /*3120*/  IMAD.MOV.U32 R138, RZ, RZ, R72 ;  /* 0x000000ffff8a7224 */ /* 0x000fe400078e0048 */
[----:B------:R-:W-:Y:S02]  /*3130*/  IMAD.MOV.U32 R137, RZ, RZ, R70 ;  /* 0x000000ffff897224 */ /* 0x000fe400078e0046 */
[----:B------:R-:W-:-:S02]  /*3140*/  IMAD.MOV.U32 R139, RZ, RZ, R74 ;  /* 0x000000ffff8b7224 */ /* 0x000fc400078e004a */
[----:B------:R-:W-:Y:S02]  /*3150*/  IMAD.MOV.U32 R133, RZ, RZ, R64 ;  /* 0x000000ffff857224 */ /* 0x000fe400078e0040 */
[----:B------:R-:W-:Y:S02]  /*3160*/  IMAD.MOV.U32 R129, RZ, RZ, R62 ;  /* 0x000000ffff817224 */ /* 0x000fe400078e003e */
[----:B------:R-:W-:Y:S02]  /*3170*/  IMAD.MOV.U32 R134, RZ, RZ, R66 ;  /* 0x000000ffff867224 */ /* 0x000fe400078e0042 */
[----:B------:R-:W-:Y:S02]  /*3180*/  IMAD.MOV.U32 R84, RZ, RZ, R52 ;  /* 0x000000ffff547224 */ /* 0x000fe400078e0034 */
[----:B------:R-:W-:Y:S02]  /*3190*/  IMAD.MOV.U32 R87, RZ, RZ, R56 ;  /* 0x000000ffff577224 */ /* 0x000fe400078e0038 */
[----:B------:R-:W-:-:S02]  /*31a0*/  IMAD.MOV.U32 R85, RZ, RZ, R54 ;  /* 0x000000ffff557224 */ /* 0x000fc400078e0036 */
[----:B------:R-:W-:Y:S01]  /*31b0*/  IMAD.MOV.U32 R86, RZ, RZ, R58 ;  /* 0x000000ffff567224 */ /* 0x000fe200078e003a */
[----:B------:R-:W-:Y:S06]  /*31c0*/  @!P5 BRA `(.L_x_2364) ;  /* 0x000000000004d947 */ /* 0x000fec0003800000 */
[----:B------:R-:W-:Y:S01]  /*31d0*/  BPT.TRAP 0x1 ;  /* 0x000000040000795c */ /* 0x000fe20000300000 */
.L_x_2364:
[----:B------:R-:W-:Y:S01]  /*31e0*/  IMAD R111, R232, 0x8, R18 ;  /* 0x00000008e86f7824 */ /* 0x000fe200078e0212 */
[----:B------:R-:W-:Y:S01]  /*31f0*/  SHF.L.U32 R119, R236, 0x1f, RZ ;  /* 0x0000001fec777819 */ /* 0x000fe200000006ff */
[----:B------:R-:W-:Y:S03]  /*3200*/  BSSY B1, `(.L_x_2365) ;  /* 0x0000003000017945 */ /* 0x000fe60003800000 */
[----:B------:R-:W1:Y:S02]  /*3210*/  SYNCS.PHASECHK.TRANS64.TRYWAIT P6, [R111+URZ+0x38890], R119 ;  /* 0x038890776f0075a7 */ /* 0x000e6400080c017f */
[----:B-1----:R-:W-:Y:S05]  /*3220*/  @!P6 BRA `(.L_x_2366) ;  /* 0x0000027800a4e947 */ /* 0x002fea0003800000 */
.L_x_2684:
[----:B------:R-:W-:Y:S05]  /*3230*/  BSYNC B1 ;  /* 0x0000000000017941 */ /* 0x000fea0003800000 */
.L_x_2365:
        /* <DEDUP_REMOVED lines=14> */
[----:B------:R-:W-:Y:S02]  /*3320*/  LOP3.LUT R81, R83, 0xff, RZ, 0xc0, !PT ;  /* 0x000000ff53517812 */ /* 0x000fe400078ec0ff */
[----:B------:R-:W-:-:S02]  /*3330*/  SHF.R.U32.HI R146, RZ, 0x18, R83 ;  /* 0x00000018ff927819 */ /* 0x000fc40000011653 */
[----:B------:R-:W-:Y:S02]  /*3340*/  SHF.R.U32.HI R145, RZ, 0x8, R83 ;  /* 0x00000008ff917819 */ /* 0x000fe40000011653 */
[----:B------:R-:W-:Y:S01]  /*3350*/  PRMT R146, R146, 0x654, R81 ;  /* 0x0000065492927816 */ /* 0x000fe20000000051 */
[----:B------:R-:W-:Y:S01]  /*3360*/  IMAD.SHL.U32 R81, R148, 0x100, RZ ;  /* 0x0000010094517824 */ /* 0x000fe200078e00ff */
[----:B------:R-:W-:Y:S02]  /*3370*/  SHF.R.U32.HI R147, RZ, 0x10, R83 ;  /* 0x00000010ff937819 */ /* 0x000fe40000011653 */
[----:B------:R-:W-:Y:S01]  /*3380*/  PRMT R82, R149, 0x654, R80 ;  /* 0x0000065495527816 */ /* 0x000fe20000000050 */
[----:B--2---:R-:W-:Y:S01]  /*3390*/  IMAD.MOV.U32 R80, RZ, RZ, R48 ;  /* 0x000000ffff507224 */ /* 0x004fe200078e0030 */
[----:B------:R-:W-:Y:S01]  /*33a0*/  SHF.L.U32 R83, R145, 0x8, RZ ;  /* 0x0000000891537819 */ /* 0x000fe200000006ff */
[----:B------:R-:W-:Y:S01]  /*33b0*/  IMAD.U32 R145, R147, 0x10000, RZ ;  /* 0x0001000093917824 */ /* 0x000fe200078e00ff */
        /* <DEDUP_REMOVED lines=14> */
[----:B------:R-:W-:Y:S02]  /*34a0*/  HADD2.F32 R146, -RZ, R145.H0_H0 ;  /* 0x20000091ff927230 */ /* 0x000fe40000004100 */
[C---:B------:R-:W-:Y:S01]  /*34b0*/  FMUL.FTZ R152, R48.reuse, R148 ;  /* 0x0000009430987220 */ /* 0x040fe20000410000 */
[--C-:B------:R-:W-:Y:S01]  /*34c0*/  HADD2.F32 R83, -RZ, R49.reuse.H1_H1 ;  /* 0x30000031ff537230 */ /* 0x100fe20000004100 */
[----:B------:R-:W-:Y:S01]  /*34d0*/  F2FP.F16.E4M3.UNPACK_B R148, R153 ;  /* 0x00000099ff94723e */ /* 0x000fe200020006ff */
[----:B------:R-:W-:Y:S02]  /*34e0*/  HADD2.F32 R82, -RZ, R49.H0_H0 ;  /* 0x20000031ff527230 */ /* 0x000fe40000004100 */
[-C--:B------:R-:W-:Y:S01]  /*34f0*/  FFMA.FTZ R48, R48, R146.reuse, -R151 ;  /* 0x0000009230307223 */ /* 0x080fe20000010897 */
[----:B------:R-:W-:Y:S02]  /*3500*/  HADD2.F32 R145, -RZ, R145.H1_H1 ;  /* 0x30000091ff917230 */ /* 0x000fe40000004100 */
[----:B------:R-:W-:Y:S01]  /*3510*/  FFMA.FTZ R49, R81, R146, R152 ;  /* 0x0000009251317223 */ /* 0x000fe20000010098 */
[CC--:B------:R-:W-:Y:S01]  /*3520*/  FMUL.FTZ R151, R83.reuse, R149.reuse ;  /* 0x0000009553977220 */ /* 0x0c0fe20000410000 */
[C---:B------:R-:W-:Y:S01]  /*3530*/  FMUL.FTZ R154, R82.reuse, R149 ;  /* 0x00000095529a7220 */ /* 0x040fe20000410000 */
[-C--:B------:R-:W-:Y:S01]  /*3540*/  F2FP.F16.E4M3.UNPACK_B R81, R80.reuse.H1 ;  /* 0x00000050ff51723e */ /* 0x080fe200030006ff */
[----:B------:R-:W-:Y:S01]  /*3550*/  HADD2.F32 R146, -RZ, R148.H1_H1 ;  /* 0x30000094ff927230 */ /* 0x000fe20000004100 */
[----:B------:R-:W-:Y:S01]  /*3560*/  F2FP.F16.E4M3.UNPACK_B R80, R80 ;  /* 0x00000050ff50723e */ /* 0x000fe200020006ff */
[-C--:B------:R-:W-:Y:S01]  /*3570*/  FFMA.FTZ R153, R82, R145.reuse, -R151 ;  /* 0x0000009152997223 */ /* 0x080fe20000010897 */
[----:B------:R-:W-:Y:S01]  /*3580*/  FFMA.FTZ R154, R83, R145, R154 ;  /* 0x00000091539a7223 */ /* 0x000fe2000001009a */
[----:B------:R-:W-:Y:S01]  /*3590*/  F2FP.F16.E4M3.UNPACK_B R143, R143 ;  /* 0x0000008fff8f723e */ /* 0x000fe200020006ff */
[----:B------:R-:W-:-:S02]  /*35a0*/  HADD2.F32 R82, -RZ, R81.H0_H0 ;  /* 0x20000051ff527230 */ /* 0x000fc40000004100 */
[----:B------:R-:W-:Y:S01]  /*35b0*/  HADD2.F32 R83, -RZ, R81.H1_H1 ;  /* 0x30000051ff537230 */ /* 0x000fe20000004100 */
[----:B------:R-:W-:Y:S01]  /*35c0*/  F2FP.SATFINITE.E4M3.F32.PACK_AB_MERGE_C R156, R154, R153, RZ ;  /* 0x000000999a9c723e */ /* 0x000fe200048070ff */
[----:B------:R-:W-:Y:S02]  /*35d0*/  HADD2.F32 R81, -RZ, R80.H0_H0 ;  /* 0x20000050ff517230 */ /* 0x000fe40000004100 */
[-C--:B------:R-:W-:Y:S01]  /*35e0*/  FMUL.FTZ R152, R82, R146.reuse ;  /* 0x0000009252987220 */ /* 0x080fe20000410000 */
[----:B------:R-:W-:Y:S02]  /*35f0*/  HADD2.F32 R148, -RZ, R148.H0_H0 ;  /* 0x20000094ff947230 */ /* 0x000fe40000004100 */
[----:B------:R-:W-:Y:S01]  /*3600*/  FMUL.FTZ R151, R83, R146 ;  /* 0x0000009253977220 */ /* 0x000fe20000410000 */
[----:B------:R-:W-:Y:S01]  /*3610*/  HADD2.F32 R80, -RZ, R80.H1_H1 ;  /* 0x30000050ff507230 */ /* 0x000fe20000004100 */
[----:B------:R-:W-:Y:S01]  /*3620*/  F2FP.SATFINITE.E4M3.F32.PACK_AB_MERGE_C R49, R49, R48, R156 ;  /* 0x000000303131723e */ /* 0x000fe2000480709c */
[----:B------:R-:W-:-:S02]  /*3630*/  HADD2.F32 R145, -RZ, R143.H1_H1 ;  /* 0x3000008fff917230 */ /* 0x000fc40000004100 */
        /* <DEDUP_REMOVED lines=53> */
.L_x_2372:
[----:B------:R-:W-:Y:S05]  /*3990*/  BSYNC B3 ;  /* 0x0000000000037941 */ /* 0x000fea0003800000 */
.L_x_2371:
[----:B------:R-:W-:Y:S02]  /*39a0*/  ULDC.64 UR4, c[0x0][0x2e8] ;  /* 0x0000ba0000047ab9 */ /* 0x000fe40000000a00 */
[----:B------:R-:W-:-:S04]  /*39b0*/  IADD3 R80, P2, P6, R140, UR4, R102 ;  /* 0x000000048c507c10 */ /* 0x000fc8000fe5e066 */
[----:B------:R-:W-:-:S05]  /*39c0*/  IADD3.X R81, R141, UR5, R42, P2, P6 ;  /* 0x000000058d517c10 */ /* 0x000fca00097ec42a */
[----:B--2---:R2:W-:Y:S04]  /*39d0*/  STG.E.128 desc[UR46][R80.64], R48 ;  /* 0x0000003050007986 */ /* 0x0045e8000c101d2e */
.L_x_2370:
[----:B------:R-:W-:Y:S05]  /*39e0*/  BSYNC B2 ;  /* 0x0000000000027941 */ /* 0x000fea0003800000 */
.L_x_2369:
        /* <DEDUP_REMOVED lines=17> */
[----:B--2---:R-:W-:Y:S01]  /*3b00*/  IMAD.MOV.U32 R76, RZ, RZ, R48 ;  /* 0x000000ffff4c7224 */ /* 0x004fe200078e0030 */
[----:B------:R-:W-:Y:S01]  /*3b10*/  F2FP.F16.E4M3.UNPACK_B R48, R49 ;  /* 0x00000031ff30723e */ /* 0x000fe200020006ff */
[----:B------:R-:W-:Y:S01]  /*3b20*/  IMAD.U32 R81, R81, 0x10000, RZ ;  /* 0x0001000051517824 */ /* 0x000fe200078e00ff */
[----:B------:R-:W-:Y:S01]  /*3b30*/  LOP3.LUT R77, R77, 0xff00, R78, 0xf8, !PT ;  /* 0x0000ff004d4d7812 */ /* 0x000fe200078ef84e */
[----:B------:R-:W-:Y:S01]  /*3b40*/  IMAD.U32 R78, R82, 0x10000, RZ ;  /* 0x00010000524e7824 */ /* 0x000fe200078e00ff */
[----:B------:R-:W-:-:S02]  /*3b50*/  LOP3.LUT R80, R79, 0xff00, R80, 0xf8, !PT ;  /* 0x0000ff004f507812 */ /* 0x000fc400078ef850 */
        /* <DEDUP_REMOVED lines=8> */
[----:B------:R-:W-:Y:S02]  /*3be0*/  HADD2.F32 R143, -RZ, R79.H1_H1 ;  /* 0x3000004fff8f7230 */ /* 0x000fe40000004100 */
[----:B------:R-:W-:Y:S01]  /*3bf0*/  FMUL.FTZ R147, R77, R83 ;  /* 0x000000534d937220 */ /* 0x000fe20000410000 */
[----:B------:R-:W-:-:S02]  /*3c00*/  HADD2.F32 R81, -RZ, R80.H0_H0 ;  /* 0x20000050ff517230 */ /* 0x000fc40000004100 */
        /* <DEDUP_REMOVED lines=78> */
.L_x_2374:
[----:B------:R-:W-:Y:S05]  /*40f0*/  BSYNC B2 ;  /* 0x0000000000027941 */ /* 0x000fea0003800000 */
.L_x_2373:
[----:B------:R-:W-:Y:S02]  /*4100*/  ULDC.64 UR4, c[0x0][0x2e8] ;  /* 0x0000ba0000047ab9 */ /* 0x000fe40000000a00 */
[----:B------:R-:W-:-:S04]  /*4110*/  IADD3 R76, P2, P6, R43, UR4, R140 ;  /* 0x000000042b4c7c10 */ /* 0x000fc8000fe5e08c */
[----:B------:R-:W-:-:S05]  /*4120*/  IADD3.X R77, R108, UR5, R141, P2, P6 ;  /* 0x000000056c4d7c10 */ /* 0x000fca00097ec48d */
[----:B--2---:R3:W-:Y:S04]  /*4130*/  STG.E.128 desc[UR46][R76.64], R48 ;  /* 0x000000304c007986 */ /* 0x0047e8000c101d2e */
.L_x_2368:
[----:B------:R-:W-:Y:S05]  /*4140*/  BSYNC B1 ;  /* 0x0000000000017941 */ /* 0x000fea0003800000 */
.L_x_2367:
        /* <DEDUP_REMOVED lines=117> */
.L_x_2380:
[----:B------:R-:W-:Y:S05]  /*48a0*/  BSYNC B3 ;  /* 0x0000000000037941 */ /* 0x000fea0003800000 */
.L_x_2379:
[----:B------:R-:W-:Y:S02]  /*48b0*/  ULDC.64 UR4, c[0x0][0x2e8] ;  /* 0x0000ba0000047ab9 */ /* 0x000fe40000000a00 */
[----:B------:R-:W-:-:S04]  /*48c0*/  IADD3 R72, P2, P3, R76, UR4, R102 ;  /* 0x000000044c487c10 */ /* 0x000fc8000fb5e066 */
[----:B------:R-:W-:-:S05]  /*48d0*/  IADD3.X R73, R77, UR5, R42, P2, P3 ;  /* 0x000000054d497c10 */ /* 0x000fca00097e642a */
[----:B--2---:R3:W-:Y:S04]  /*48e0*/  STG.E.128 desc[UR46][R72.64], R48 ;  /* 0x0000003048007986 */ /* 0x0047e8000c101d2e */
.L_x_2378:
[----:B------:R-:W-:Y:S05]  /*48f0*/  BSYNC B2 ;  /* 0x0000000000027941 */ /* 0x000fea0003800000 */
.L_x_2377:
        /* <DEDUP_REMOVED lines=16> */
[----:B------:R-:W-:Y:S01]  /*4a00*/  PRMT R70, R79, 0x654, R68 ;  /* 0x000006544f467816 */ /* 0x000fe20000000044 */
[----:B--2---:R-:W-:Y:S01]  /*4a10*/  IMAD.MOV.U32 R68, RZ, RZ, R48 ;  /* 0x000000ffff447224 */ /* 0x004fe200078e0030 */
[----:B------:R-:W-:Y:S01]  /*4a20*/  LOP3.LUT R74, R72, 0xff00, R71, 0xf8, !PT ;  /* 0x0000ff00484a7812 */ /* 0x000fe200078ef847 */
[----:B------:R-:W-:Y:S01]  /*4a30*/  IMAD.U32 R71, R75, 0x10000, RZ ;  /* 0x000100004b477824 */ /* 0x000fe200078e00ff */
[----:B------:R-:W-:Y:S01]  /*4a40*/  LOP3.LUT R70, R70, 0xff00, R69, 0xf8, !PT ;  /* 0x0000ff0046467812 */ /* 0x000fe200078ef845 */
[----:B------:R-:W-:Y:S01]  /*4a50*/  IMAD.U32 R69, R78, 0x10000, RZ ;  /* 0x000100004e457824 */ /* 0x000fe200078e00ff */
[----:B------:R-:W-:-:S02]  /*4a60*/  F2FP.F16.E4M3.UNPACK_B R72, R137.H1 ;  /* 0x00000089ff48723e */ /* 0x000fc400030006ff */
[-C--:B------:R-:W-:Y:S02]  /*4a70*/  F2FP.F16.E4M3.UNPACK_B R48, R49.reuse ;  /* 0x00000031ff30723e */ /* 0x080fe400020006ff */
[----:B------:R-:W-:Y:S01]  /*4a80*/  F2FP.F16.E4M3.UNPACK_B R49, R49.H1 ;  /* 0x00000031ff31723e */ /* 0x000fe200030006ff */
[--C-:B------:R-:W-:Y:S01]  /*4a90*/  HADD2.F32 R75, -RZ, R72.reuse.H1_H1 ;  /* 0x30000048ff4b7230 */ /* 0x100fe20000004100 */
[----:B------:R-:W-:Y:S01]  /*4aa0*/  LOP3.LUT R78, R74, 0xff0000, R71, 0xf8, !PT ;  /* 0x00ff00004a4e7812 */ /* 0x000fe200078ef847 */
[----:B------:R-:W-:Y:S01]  /*4ab0*/  HADD2.F32 R74, -RZ, R72.H0_H0 ;  /* 0x20000048ff4a7230 */ /* 0x000fe20000004100 */
[----:B------:R-:W-:Y:S01]  /*4ac0*/  LOP3.LUT R73, R70, 0xff0000, R69, 0xf8, !PT ;  /* 0x00ff000046497812 */ /* 0x000fe200078ef845 */
[--C-:B------:R-:W-:Y:S01]  /*4ad0*/  HADD2.F32 R69, -RZ, R48.reuse.H1_H1 ;  /* 0x30000030ff457230 */ /* 0x100fe20000004100 */
[----:B------:R-:W-:Y:S01]  /*4ae0*/  F2FP.F16.E4M3.UNPACK_B R71, R136.H1 ;  /* 0x00000088ff47723e */ /* 0x000fe200030006ff */
[----:B------:R-:W-:Y:S01]  /*4af0*/  HADD2.F32 R70, -RZ, R49.H1_H1 ;  /* 0x30000031ff467230 */ /* 0x000fe20000004100 */
[----:B------:R-:W-:Y:S01]  /*4b00*/  F2FP.F16.E4M3.UNPACK_B R137, R137 ;  /* 0x00000089ff89723e */ /* 0x000fe200020006ff */
[----:B------:R-:W-:-:S02]  /*4b10*/  HADD2.F32 R48, -RZ, R48.H0_H0 ;  /* 0x20000030ff307230 */ /* 0x000fc40000004100 */
[-C--:B------:R-:W-:Y:S01]  /*4b20*/  FMUL.FTZ R79, R69, R74.reuse ;  /* 0x0000004a454f7220 */ /* 0x080fe20000410000 */
[----:B------:R-:W-:Y:S02]  /*4b30*/  HADD2.F32 R72, -RZ, R71.H0_H0 ;  /* 0x20000047ff487230 */ /* 0x000fe40000004100 */
[-C--:B------:R-:W-:Y:S01]  /*4b40*/  FMUL.FTZ R80, R70, R75.reuse ;  /* 0x0000004b46507220 */ /* 0x080fe20000410000 */
        /* <DEDUP_REMOVED lines=11> */
[----:B------:R-:W-:-:S02]  /*4c00*/  HADD2.F32 R72, -RZ, R137.H1_H1 ;  /* 0x30000089ff487230 */ /* 0x000fc40000004100 */
[--C-:B------:R-:W-:Y:S02]  /*4c10*/  HADD2.F32 R69, -RZ, R49.reuse.H0_H0 ;  /* 0x20000031ff457230 */ /* 0x100fe40000004100 */
        /* <DEDUP_REMOVED lines=13> */
[----:B------:R-:W-:Y:S01]  /*4cf0*/  FFMA.FTZ R137, R68, R136, R137 ;  /* 0x0000008844897223 */ /* 0x000fe20000010089 */
[----:B------:R-:W-:-:S02]  /*4d00*/  F2FP.F16.E4M3.UNPACK_B R68, R51.H1 ;  /* 0x00000033ff44723e */ /* 0x000fc400030006ff */
[----:B------:R-:W-:Y:S02]  /*4d10*/  F2FP.SATFINITE.E4M3.F32.PACK_AB_MERGE_C R135, R75, R74, RZ ;  /* 0x0000004a4b87723e */ /* 0x000fe400048070ff */
[----:B------:R-:W-:Y:S01]  /*4d20*/  F2FP.F16.E4M3.UNPACK_B R74, R78.H1 ;  /* 0x0000004eff4a723e */ /* 0x000fe200030006ff */
[--C-:B------:R-:W-:Y:S01]  /*4d30*/  HADD2.F32 R70, -RZ, R68.reuse.H1_H1 ;  /* 0x30000044ff467230 */ /* 0x100fe20000004100 */
[----:B------:R-:W-:Y:S01]  /*4d40*/  F2FP.SATFINITE.E4M3.F32.PACK_AB_MERGE_C R136, R82, R79, RZ ;  /* 0x0000004f5288723e */ /* 0x000fe200048070ff */
[----:B------:R-:W-:Y:S01]  /*4d50*/  HADD2.F32 R69, -RZ, R68.H0_H0 ;  /* 0x20000044ff457230 */ /* 0x000fe20000004100 */
[-C--:B------:R-:W-:Y:S01]  /*4d60*/  F2FP.F16.E4M3.UNPACK_B R71, R73.reuse.H1 ;  /* 0x00000049ff47723e */ /* 0x080fe200030006ff */
[--C-:B------:R-:W-:Y:S01]  /*4d70*/  HADD2.F32 R79, -RZ, R74.reuse.H1_H1 ;  /* 0x3000004aff4f7230 */ /* 0x100fe20000004100 */
[----:B------:R-:W-:Y:S01]  /*4d80*/  F2FP.F16.E4M3.UNPACK_B R49, R50.H1 ;  /* 0x00000032ff31723e */ /* 0x000fe200030006ff */
[----:B------:R-:W-:Y:S01]  /*4d90*/  HADD2.F32 R74, -RZ, R74.H0_H0 ;  /* 0x2000004aff4a7230 */ /* 0x000fe20000004100 */
        /* <DEDUP_REMOVED lines=19> */
[----:B------:R-:W-:Y:S02]  /*4ed0*/  HADD2.F32 R51, -RZ, R51.H1_H1 ;  /* 0x30000033ff337230 */ /* 0x000fe40000004100 */
[--C-:B------:R-:W-:Y:S01]  /*4ee0*/  HADD2.F32 R49, -RZ, R50.reuse.H0_H0 ;  /* 0x20000032ff317230 */ /* 0x100fe20000004100 */
[----:B------:R-:W-:Y:S01]  /*4ef0*/  F2FP.SATFINITE.E4M3.F32.PACK_AB_MERGE_C R75, R75, R82, RZ ;  /* 0x000000524b4b723e */ /* 0x000fe200048070ff */
[----:B------:R-:W-:Y:S02]  /*4f00*/  HADD2.F32 R50, -RZ, R50.H1_H1 ;  /* 0x30000032ff327230 */ /* 0x000fe40000004100 */
[----:B------:R-:W-:Y:S01]  /*4f10*/  FMUL.FTZ R79, R51, R74 ;  /* 0x0000004a334f7220 */ /* 0x000fe20000410000 */
[----:B------:R-:W-:-:S02]  /*4f20*/  HADD2.F32 R71, -RZ, R71.H0_H0 ;  /* 0x20000047ff477230 */ /* 0x000fc40000004100 */
[----:B------:R-:W-:Y:S01]  /*4f30*/  FMUL.FTZ R74, R68, R74 ;  /* 0x0000004a444a7220 */ /* 0x000fe20000410000 */
[----:B------:R-:W-:Y:S02]  /*4f40*/  HADD2.F32 R73, -RZ, R73.H0_H0 ;  /* 0x20000049ff497230 */ /* 0x000fe40000004100 */
[-C--:B------:R-:W-:Y:S01]  /*4f50*/  FMUL.FTZ R70, R50, R78.reuse ;  /* 0x0000004e32467220 */ /* 0x080fe20000410000 */
[----:B------:R-:W-:Y:S01]  /*4f60*/  FMUL.FTZ R69, R49, R78 ;  /* 0x0000004e31457220 */ /* 0x000fe20000410000 */
[-C--:B------:R-:W-:Y:S01]  /*4f70*/  FFMA.FTZ R79, R68, R71.reuse, -R79 ;  /* 0x00000047444f7223 */ /* 0x080fe2000001084f */
[----:B------:R-:W-:Y:S01]  /*4f80*/  FFMA.FTZ R74, R51, R71, R74 ;  /* 0x00000047334a7223 */ /* 0x000fe2000001004a */
[-C--:B------:R-:W-:Y:S01]  /*4f90*/  FFMA.FTZ R70, R49, R73.reuse, -R70 ;  /* 0x0000004931467223 */ /* 0x080fe20000010846 */
[----:B------:R-:W-:Y:S01]  /*4fa0*/  FFMA.FTZ R69, R50, R73, R69 ;  /* 0x0000004932457223 */ /* 0x000fe20000010045 */
[----:B------:R-:W-:Y:S02]  /*4fb0*/  F2FP.SATFINITE.E4M3.F32.PACK_AB_MERGE_C R72, R72, R83, RZ ;  /* 0x000000534848723e */ /* 0x000fe400048070ff */
[----:B------:R-:W-:-:S02]  /*4fc0*/  F2FP.SATFINITE.E4M3.F32.PACK_AB_MERGE_C R49, R81, R48, R136 ;  /* 0x000000305131723e */ /* 0x000fc40004807088 */
[----:B------:R-:W-:Y:S02]  /*4fd0*/  F2FP.SATFINITE.E4M3.F32.PACK_AB_MERGE_C R48, R137, R80, R135 ;  /* 0x000000508930723e */ /* 0x000fe40004807087 */
[----:B------:R-:W-:Y:S02]  /*4fe0*/  F2FP.SATFINITE.E4M3.F32.PACK_AB_MERGE_C R50, R69, R70, R75 ;  /* 0x000000464532723e */ /* 0x000fe4000480704b */
[----:B------:R-:W-:-:S07]  /*4ff0*/  F2FP.SATFINITE.E4M3.F32.PACK_AB_MERGE_C R51, R74, R79, R72 ;  /* 0x0000004f4a33723e */ /* 0x000fce0004807048 */
.L_x_2382:
[----:B------:R-:W-:Y:S05]  /*5000*/  BSYNC B2 ;  /* 0x0000000000027941 */ /* 0x000fea0003800000 */
.L_x_2381:
[----:B------:R-:W-:Y:S02]  /*5010*/  ULDC.64 UR4, c[0x0][0x2e8] ;  /* 0x0000ba0000047ab9 */ /* 0x000fe40000000a00 */
[----:B------:R-:W-:-:S04]  /*5020*/  IADD3 R68, P2, P3, R43, UR4, R76 ;  /* 0x000000042b447c10 */ /* 0x000fc8000fb5e04c */
[----:B------:R-:W-:-:S05]  /*5030*/  IADD3.X R69, R108, UR5, R77, P2, P3 ;  /* 0x000000056c457c10 */ /* 0x000fca00097e644d */
[----:B--2---:R4:W-:Y:S04]  /*5040*/  STG.E.128 desc[UR46][R68.64], R48 ;  /* 0x0000003044007986 */ /* 0x0049e8000c101d2e */
.L_x_2376:
[----:B------:R-:W-:Y:S05]  /*5050*/  BSYNC B1 ;  /* 0x0000000000017941 */ /* 0x000fea0003800000 */
.L_x_2375:
        /* <DEDUP_REMOVED lines=11> */
[----:B------:R-:W-:Y:S01]  /*5110*/  SHF.R.U32.HI R71, RZ, 0x8, R67 ;  /* 0x00000008ff477819 */ /* 0x000fe20000011643 */
[----:B--2---:R-:W-:Y:S01]  /*5120*/  IMAD.MOV.U32 R66, RZ, RZ, R51 ;  /* 0x000000ffff427224 */ /* 0x004fe200078e0033 */
[--C-:B------:R-:W-:Y:S02]  /*5130*/  SHF.R.U32.HI R74, RZ, 0x10, R65.reuse ;  /* 0x00000010ff4a7819 */ /* 0x100fe40000011641 */
[--C-:B------:R-:W-:Y:S02]  /*5140*/  SHF.R.U32.HI R72, RZ, 0x8, R65.reuse ;  /* 0x00000008ff487819 */ /* 0x100fe40000011641 */
[----:B------:R-:W-:Y:S02]  /*5150*/  LOP3.LUT R64, R65, 0xff, RZ, 0xc0, !PT ;  /* 0x000000ff41407812 */ /* 0x000fe400078ec0ff */
[----:B------:R-:W-:Y:S01]  /*5160*/  SHF.R.U32.HI R75, RZ, 0x18, R65 ;  /* 0x00000018ff4b7819 */ /* 0x000fe20000011641 */
[----:B------:R-:W-:Y:S01]  /*5170*/  IMAD.SHL.U32 R51, R72, 0x100, RZ ;  /* 0x0000010048337824 */ /* 0x000fe200078e00ff */
[----:B------:R-:W-:-:S02]  /*5180*/  LOP3.LUT R65, R67, 0xff, RZ, 0xc0, !PT ;  /* 0x000000ff43417812 */ /* 0x000fc400078ec0ff */
[--C-:B------:R-:W-:Y:S02]  /*5190*/  SHF.R.U32.HI R70, RZ, 0x18, R67.reuse ;  /* 0x00000018ff467819 */ /* 0x100fe40000011643 */
[----:B------:R-:W-:Y:S01]  /*51a0*/  SHF.R.U32.HI R73, RZ, 0x10, R67 ;  /* 0x00000010ff497819 */ /* 0x000fe20000011643 */
[----:B------:R-:W-:Y:S01]  /*51b0*/  IMAD.SHL.U32 R67, R71, 0x100, RZ ;  /* 0x0000010047437824 */ /* 0x000fe200078e00ff */
[----:B------:R-:W-:Y:S02]  /*51c0*/  PRMT R70, R70, 0x654, R65 ;  /* 0x0000065446467816 */ /* 0x000fe40000000041 */
[----:B------:R-:W-:Y:S02]  /*51d0*/  PRMT R64, R75, 0x654, R64 ;  /* 0x000006544b407816 */ /* 0x000fe40000000040 */
[----:B------:R-:W-:Y:S01]  /*51e0*/  LOP3.LUT R72, R70, 0xff00, R67, 0xf8, !PT ;  /* 0x0000ff0046487812 */ /* 0x000fe200078ef843 */
[----:B------:R-:W-:Y:S01]  /*51f0*/  IMAD.U32 R67, R73, 0x10000, RZ ;  /* 0x0001000049437824 */ /* 0x000fe200078e00ff */
[----:B------:R-:W-:-:S02]  /*5200*/  LOP3.LUT R65, R64, 0xff00, R51, 0xf8, !PT ;  /* 0x0000ff0040417812 */ /* 0x000fc400078ef833 */
[----:B------:R-:W-:Y:S02]  /*5210*/  SHF.L.U32 R64, R74, 0x10, RZ ;  /* 0x000000104a407819 */ /* 0x000fe400000006ff */
[----:B------:R-:W-:Y:S02]  /*5220*/  F2FP.F16.E4M3.UNPACK_B R70, R134.H1 ;  /* 0x00000086ff46723e */ /* 0x000fe400030006ff */
[----:B------:R-:W-:Y:S02]  /*5230*/  F2FP.F16.E4M3.UNPACK_B R51, R49 ;  /* 0x00000031ff33723e */ /* 0x000fe400020006ff */
        /* <DEDUP_REMOVED lines=14> */
[----:B------:R-:W-:Y:S01]  /*5320*/  FFMA.FTZ R77, R51, R70, -R76 ;  /* 0x00000046334d7223 */ /* 0x000fe2000001084c */
[----:B------:R-:W-:Y:S02]  /*5330*/  HADD2.F32 R72, -RZ, R67.H1_H1 ;  /* 0x30000043ff487230 */ /* 0x000fe40000004100 */
[----:B------:R-:W-:Y:S01]  /*5340*/  FMUL.FTZ R76, R65, R74 ;  /* 0x0000004a414c7220 */ /* 0x000fe20000410000 */
[----:B------:R-:W-:Y:S01]  /*5350*/  FFMA.FTZ R78, R64, R70, R75 ;  /* 0x00000046404e7223 */ /* 0x000fe2000001004b */
[C---:B------:R-:W-:Y:S01]  /*5360*/  FMUL.FTZ R80, R49.reuse, R74 ;  /* 0x0000004a31507220 */ /* 0x040fe20000410000 */
[----:B------:R-:W-:Y:S01]  /*5370*/  F2FP.F16.E4M3.UNPACK_B R133, R133 ;  /* 0x00000085ff85723e */ /* 0x000fe200020006ff */
[----:B------:R-:W-:Y:S01]  /*5380*/  FFMA.FTZ R74, R49, R72, -R76 ;  /* 0x00000048314a7223 */ /* 0x000fe2000001084c */
[-C--:B------:R-:W-:Y:S01]  /*5390*/  F2FP.F16.E4M3.UNPACK_B R49, R48.reuse.H1 ;  /* 0x00000030ff31723e */ /* 0x080fe200030006ff */
[--C-:B------:R-:W-:Y:S01]  /*53a0*/  HADD2.F32 R67, -RZ, R134.reuse.H1_H1 ;  /* 0x30000086ff437230 */ /* 0x100fe20000004100 */
[----:B------:R-:W-:Y:S01]  /*53b0*/  F2FP.F16.E4M3.UNPACK_B R48, R48 ;  /* 0x00000030ff30723e */ /* 0x000fe200020006ff */
[----:B------:R-:W-:-:S02]  /*53c0*/  HADD2.F32 R134, -RZ, R134.H0_H0 ;  /* 0x20000086ff867230 */ /* 0x000fc40000004100 */
[----:B------:R-:W-:Y:S01]  /*53d0*/  FFMA.FTZ R79, R65, R72, R80 ;  /* 0x00000048414f7223 */ /* 0x000fe20000010050 */
[--C-:B------:R-:W-:Y:S02]  /*53e0*/  HADD2.F32 R51, -RZ, R49.reuse.H0_H0 ;  /* 0x20000031ff337230 */ /* 0x100fe40000004100 */
[----:B------:R-:W-:Y:S02]  /*53f0*/  HADD2.F32 R64, -RZ, R49.H1_H1 ;  /* 0x30000031ff407230 */ /* 0x000fe40000004100 */
[--C-:B------:R-:W-:Y:S02]  /*5400*/  HADD2.F32 R49, -RZ, R48.reuse.H0_H0 ;  /* 0x20000030ff317230 */ /* 0x100fe40000004100 */
[-C--:B------:R-:W-:Y:S01]  /*5410*/  FMUL.FTZ R75, R51, R67.reuse ;  /* 0x00000043334b7220 */ /* 0x080fe20000410000 */
[----:B------:R-:W-:Y:S02]  /*5420*/  HADD2.F32 R48, -RZ, R48.H1_H1 ;  /* 0x30000030ff307230 */ /* 0x000fe40000004100 */
[----:B------:R-:W-:Y:S01]  /*5430*/  FMUL.FTZ R72, R64, R67 ;  /* 0x0000004340487220 */ /* 0x000fe20000410000 */
[----:B------:R-:W-:-:S02]  /*5440*/  HADD2.F32 R65, -RZ, R133.H1_H1 ;  /* 0x30000085ff417230 */ /* 0x000fc40000004100 */
[-C--:B------:R-:W-:Y:S01]  /*5450*/  FMUL.FTZ R67, R49, R134.reuse ;  /* 0x0000008631437220 */ /* 0x080fe20000410000 */
[----:B------:R-:W-:Y:S02]  /*5460*/  HADD2.F32 R133, -RZ, R133.H0_H0 ;  /* 0x20000085ff857230 */ /* 0x000fe40000004100 */
[----:B------:R-:W-:Y:S01]  /*5470*/  FMUL.FTZ R70, R48, R134 ;  /* 0x0000008630467220 */ /* 0x000fe20000410000 */
[----:B------:R-:W-:Y:S01]  /*5480*/  F2FP.SATFINITE.E4M3.F32.PACK_AB_MERGE_C R83, R79, R74, RZ ;  /* 0x0000004a4f53723e */ /* 0x000fe200048070ff */
        /* <DEDUP_REMOVED lines=41> */
[C---:B------:R-:W-:Y:S01]  /*5720*/  FMUL.FTZ R67, R49.reuse, R70 ;  /* 0x0000004631437220 */ /* 0x040fe20000410000 */
[-C--:B------:R-:W-:Y:S01]  /*5730*/  FFMA.FTZ R51, R48, R71.reuse, -R51 ;  /* 0x0000004730337223 */ /* 0x080fe20000010833 */
[----:B------:R-:W-:Y:S01]  /*5740*/  FFMA.FTZ R50, R50, R71, R73 ;  /* 0x0000004732327223 */ /* 0x000fe20000010049 */
[-C--:B------:R-:W-:Y:S01]  /*5750*/  FFMA.FTZ R64, R49, R65.reuse, -R64 ;  /* 0x0000004131407223 */ /* 0x080fe20000010840 */
[----:B------:R-:W-:Y:S01]  /*5760*/  FFMA.FTZ R67, R66, R65, R67 ;  /* 0x0000004142437223 */ /* 0x000fe20000010043 */
[----:B------:R-:W-:-:S02]  /*5770*/  F2FP.SATFINITE.E4M3.F32.PACK_AB_MERGE_C R80, R81, R80, RZ ;  /* 0x000000505150723e */ /* 0x000fc400048070ff */
[----:B------:R-:W-:Y:S02]  /*5780*/  F2FP.SATFINITE.E4M3.F32.PACK_AB_MERGE_C R50, R50, R51, R72 ;  /* 0x000000333232723e */ /* 0x000fe40004807048 */
[----:B------:R-:W-:Y:S02]  /*5790*/  F2FP.SATFINITE.E4M3.F32.PACK_AB_MERGE_C R49, R78, R77, R83 ;  /* 0x0000004d4e31723e */ /* 0x000fe40004807053 */
[----:B------:R-:W-:Y:S02]  /*57a0*/  F2FP.SATFINITE.E4M3.F32.PACK_AB_MERGE_C R48, R76, R75, R82 ;  /* 0x0000004b4c30723e */ /* 0x000fe40004807052 */
[----:B------:R-:W-:-:S07]  /*57b0*/  F2FP.SATFINITE.E4M3.F32.PACK_AB_MERGE_C R51, R67, R64, R80 ;  /* 0x000000404333723e */ /* 0x000fce0004807050 */
.L_x_2388:
[----:B------:R-:W-:Y:S05]  /*57c0*/  BSYNC B3 ;  /* 0x0000000000037941 */ /* 0x000fea0003800000 */
.L_x_2387:
[----:B------:R-:W-:Y:S02]  /*57d0*/  ULDC.64 UR4, c[0x0][0x2e8] ;  /* 0x0000ba0000047ab9 */ /* 0x000fe40000000a00 */
[----:B------:R-:W-:-:S04]  /*57e0*/  IADD3 R64, P2, P3, R68, UR4, R102 ;  /* 0x0000000444407c10 */ /* 0x000fc8000fb5e066 */
[----:B------:R-:W-:-:S05]  /*57f0*/  IADD3.X R65, R69, UR5, R42, P2, P3 ;  /* 0x0000000545417c10 */ /* 0x000fca00097e642a */
[----:B--2---:R4:W-:Y:S04]  /*5800*/  STG.E.128 desc[UR46][R64.64], R48 ;  /* 0x0000003040007986 */ /* 0x0049e8000c101d2e */
.L_x_2386:
[----:B------:R-:W-:Y:S05]  /*5810*/  BSYNC B2 ;  /* 0x0000000000027941 */ /* 0x000fea0003800000 */
.L_x_2385:
        /* <DEDUP_REMOVED lines=15> */
[----:B------:R-:W-:Y:S01]  /*5910*/  SHF.R.U32.HI R70, RZ, 0x10, R61 ;  /* 0x00000010ff467819 */ /* 0x000fe2000001163d */
[----:B------:R-:W-:Y:S01]  /*5920*/  IMAD.MOV.U32 R61, RZ, RZ, R50 ;  /* 0x000000ffff3d7224 */ /* 0x000fe200078e0032 */
[----:B------:R-:W-:Y:S01]  /*5930*/  PRMT R60, R73, 0x654, R60 ;  /* 0x00000654493c7816 */ /* 0x000fe2000000003c */
        /* <DEDUP_REMOVED lines=96> */
.L_x_2390:
[----:B------:R-:W-:Y:S05]  /*5f40*/  BSYNC B2 ;  /* 0x0000000000027941 */ /* 0x000fea0003800000 */
.L_x_2389:
[----:B------:R-:W-:Y:S02]  /*5f50*/  ULDC.64 UR4, c[0x0][0x2e8] ;  /* 0x0000ba0000047ab9 */ /* 0x000fe40000000a00 */
[----:B------:R-:W-:-:S04]  /*5f60*/  IADD3 R60, P2, P3, R43, UR4, R68 ;  /* 0x000000042b3c7c10 */ /* 0x000fc8000fb5e044 */
[----:B------:R-:W-:-:S05]  /*5f70*/  IADD3.X R61, R108, UR5, R69, P2, P3 ;  /* 0x000000056c3d7c10 */ /* 0x000fca00097e6445 */
[----:B--2---:R0:W-:Y:S04]  /*5f80*/  STG.E.128 desc[UR46][R60.64], R48 ;  /* 0x000000303c007986 */ /* 0x0041e8000c101d2e */
.L_x_2384:
[----:B------:R-:W-:Y:S05]  /*5f90*/  BSYNC B1 ;  /* 0x0000000000017941 */ /* 0x000fea0003800000 */
.L_x_2383:
[----:B------:R-:W-:Y:S05]  /*5fa0*/  @P4 BRA `(.L_x_2391) ;  /* 0x0000005c00884947 */ /* 0x000fea0003800000 */
[----:B------:R-:W-:Y:S01]  /*5fb0*/  IADD3 R120, P2, P3, R33, R120, R16 ;  /* 0x0000007821787210 */ /* 0x000fe20007b5e010 */
[----:B------:R-:W-:Y:S03]  /*5fc0*/  BSSY B1, `(.L_x_2392) ;  /* 0x0000079000017945 */ /* 0x000fe60003800000 */
[----:B------:R-:W-:Y:S01]  /*5fd0*/  IADD3.X R123, R36, R123, R17, P2, P3 ;  /* 0x0000007b247b7210 */ /* 0x000fe200017e6411 */
[----:B------:R-:W-:Y:S08]  /*5fe0*/  @P0 BRA `(.L_x_2393) ;  /* 0x0000000400d80947 */ /* 0x000ff00003800000 */
        /* <DEDUP_REMOVED lines=17> */
[----:B------:R-:W-:Y:S02]  /*6100*/  SHF.L.U32 R51, R65, 0x8, RZ ;  /* 0x0000000841337819 */ /* 0x000fe400000006ff */
[----:B------:R-:W-:Y:S02]  /*6110*/  PRMT R60, R63, 0x654, R60 ;  /* 0x000006543f3c7816 */ /* 0x000fe4000000003c */
[----:B------:R-:W-:Y:S01]  /*6120*/  LOP3.LUT R51, R56, 0xff00, R51, 0xf8, !PT ;  /* 0x0000ff0038337812 */ /* 0x000fe200078ef833 */
[----:B------:R-:W-:Y:S01]  /*6130*/  IMAD.U32 R56, R64, 0x10000, RZ ;  /* 0x0001000040387824 */ /* 0x000fe200078e00ff */
[----:B------:R-:W-:-:S02]  /*6140*/  LOP3.LUT R59, R60, 0xff00, R59, 0xf8, !PT ;  /* 0x0000ff003c3b7812 */ /* 0x000fc400078ef83b */
        /* <DEDUP_REMOVED lines=91> */
.L_x_2395:
[----:B------:R-:W-:Y:S05]  /*6700*/  BSYNC B2 ;  /* 0x0000000000027941 */ /* 0x000fea0003800000 */
.L_x_2394:
[----:B------:R-:W-:Y:S02]  /*6710*/  ULDC.64 UR4, c[0x0][0x2e8] ;  /* 0x0000ba0000047ab9 */ /* 0x000fe40000000a00 */
[----:B------:R-:W-:-:S04]  /*6720*/  IADD3 R56, P2, P3, R120, UR4, R102 ;  /* 0x0000000478387c10 */ /* 0x000fc8000fb5e066 */
[----:B------:R-:W-:-:S05]  /*6730*/  IADD3.X R57, R123, UR5, R42, P2, P3 ;  /* 0x000000057b397c10 */ /* 0x000fca00097e642a */
[----:B--2---:R0:W-:Y:S04]  /*6740*/  STG.E.128 desc[UR46][R56.64], R48 ;  /* 0x0000003038007986 */ /* 0x0041e8000c101d2e */
.L_x_2393:
[----:B------:R-:W-:Y:S05]  /*6750*/  BSYNC B1 ;  /* 0x0000000000017941 */ /* 0x000fea0003800000 */
.L_x_2392:
        /* <DEDUP_REMOVED lines=10> */
[----:B------:R-:W-:Y:S01]  /*6800*/  SHF.R.U32.HI R60, RZ, 0x10, R53 ;  /* 0x00000010ff3c7819 */ /* 0x000fe20000011635 */
[----:B------:R-:W-:Y:S01]  /*6810*/  IMAD.MOV.U32 R53, RZ, RZ, R50 ;  /* 0x000000ffff357224 */ /* 0x000fe200078e0032 */
[----:B------:R-:W-:Y:S01]  /*6820*/  SHF.R.U32.HI R59, RZ, 0x10, R55 ;  /* 0x00000010ff3b7819 */ /* 0x000fe20000011637 */
[----:B------:R-:W-:Y:S01]  /*6830*/  IMAD.SHL.U32 R50, R58, 0x100, RZ ;  /* 0x000001003a327824 */ /* 0x000fe200078e00ff */
[----:B------:R-:W-:Y:S01]  /*6840*/  LOP3.LUT R56, R55, 0xff0000ff, RZ, 0xc0, !PT ;  /* 0xff0000ff37387812 */ /* 0x000fe200078ec0ff */
[----:B------:R-:W-:Y:S01]  /*6850*/  IMAD.SHL.U32 R55, R57, 0x100, RZ ;  /* 0x0000010039377824 */ /* 0x000fe200078e00ff */
[----:B------:R-:W-:-:S04]  /*6860*/  PRMT R51, R61, 0x654, R52 ;  /* 0x000006543d337816 */ /* 0x000fc80000000034 */
[----:B------:R-:W-:Y:S01]  /*6870*/  LOP3.LUT R58, R56, 0xff00, R55, 0xf8, !PT ;  /* 0x0000ff00383a7812 */ /* 0x000fe200078ef837 */
[----:B------:R-:W-:Y:S01]  /*6880*/  IMAD.U32 R55, R59, 0x10000, RZ ;  /* 0x000100003b377824 */ /* 0x000fe200078e00ff */
[----:B------:R-:W-:Y:S01]  /*6890*/  LOP3.LUT R52, R51, 0xff00, R50, 0xf8, !PT ;  /* 0x0000ff0033347812 */ /* 0x000fe200078ef832 */
[----:B------:R-:W-:Y:S01]  /*68a0*/  IMAD.U32 R51, R60, 0x10000, RZ ;  /* 0x000100003c337824 */ /* 0x000fe200078e00ff */
        /* <DEDUP_REMOVED lines=89> */
[----:B------:R-:W-:Y:S02]  /*6e40*/  F2FP.SATFINITE.E4M3.F32.PACK_AB_MERGE_C R48, R84, R61, R66 ;  /* 0x0000003d5430723e */ /* 0x000fe40004807042 */
[----:B------:R-:W-:-:S07]  /*6e50*/  MOV R50, R58 ;  /* 0x0000003a00327202 */ /* 0x000fce0000000f00 */
.L_x_2397:
[----:B------:R-:W-:Y:S05]  /*6e60*/  BSYNC B1 ;  /* 0x0000000000017941 */ /* 0x000fea0003800000 */
.L_x_2396:
[----:B------:R-:W-:Y:S02]  /*6e70*/  ULDC.64 UR4, c[0x0][0x2e8] ;  /* 0x0000ba0000047ab9 */ /* 0x000fe40000000a00 */
[----:B------:R-:W-:-:S04]  /*6e80*/  IADD3 R120, P2, P3, R43, UR4, R120 ;  /* 0x000000042b787c10 */ /* 0x000fc8000fb5e078 */
[----:B------:R-:W-:-:S05]  /*6e90*/  IADD3.X R121, R108, UR5, R123, P2, P3 ;  /* 0x000000056c797c10 */ /* 0x000fca00097e647b */
[----:B--2---:R0:W-:Y:S01]  /*6ea0*/  STG.E.128 desc[UR46][R120.64], R48 ;  /* 0x0000003078007986 */ /* 0x0041e2000c101d2e */
[----:B------:R-:W-:Y:S05]  /*6eb0*/  BRA `(.L_x_2391) ;  /* 0x0000004c00c47947 */ /* 0x000fea0003800000 */
.L_x_2355:
[C---:B------:R-:W-:Y:S01]  /*6ec0*/  ISETP.GE.AND P5, PT, R19.reuse, R115, PT ;  /* 0x000000731300720c */ /* 0x040fe20003fa6270 */
[C---:B------:R-:W-:Y:S01]  /*6ed0*/  VIADD R52, R19.reuse, 0x60 ;  /* 0x0000006013347836 */ /* 0x040fe20000000000 */
[----:B------:R-:W-:Y:S01]  /*6ee0*/  P2R R60, PR, RZ, 0x1 ;  /* 0x00000001ff3c7803 */ /* 0x000fe20000000000 */
[----:B------:R-:W-:Y:S01]  /*6ef0*/  VIADD R61, R19, 0x20 ;  /* 0x00000020133d7836 */ /* 0x000fe20000000000 */
[----:B------:R-:W-:-:S13]  /*6f00*/  ISETP.GE.OR P5, PT, R16, R122, P5 ;  /* 0x0000007a1000720c */ /* 0x000fda0002fa6670 */
        /* <DEDUP_REMOVED lines=12> */
[----:B------:R-:W-:-:S04]  /*6fd0*/  @!P2 IMAD R53, R53, 0x60, RZ ;  /* 0x000000603535a824 */ /* 0x000fc800078e02ff */
[----:B------:R-:W-:Y:S01]  /*6fe0*/  @!P2 IMAD.IADD R53, R55, 0x1, R53 ;  /* 0x000000013735a824 */ /* 0x000fe200078e0235 */
[----:B--2---:R-:W-:-:S04]  /*6ff0*/  @!P2 IADD3 R80, P3, P4, R96, R80, R54 ;  /* 0x000000506050a210 */ /* 0x004fc80007c7e036 */
        /* <DEDUP_REMOVED lines=9> */
[----:B------:R-:W-:Y:S01]  /*7090*/  ISETP.GE.AND P4, PT, R61, R115, PT ;  /* 0x000000733d00720c */ /* 0x000fe20003f86270 */
[----:B------:R-:W-:-:S03]  /*70a0*/  VIADD R61, R19, 0x40 ;  /* 0x00000040133d7836 */ /* 0x000fc60000000000 */
        /* <DEDUP_REMOVED lines=19> */
[----:B-1----:R-:W-:Y:S02]  /*71e0*/  @!P4 IADD3 R66, P6, R53, R66, RZ ;  /* 0x000000423542c210 */ /* 0x002fe40007fde0ff */
[----:B------:R-:W-:-:S03]  /*71f0*/  CS2R R54, SRZ ;  /* 0x0000000000367805 */ /* 0x000fc6000001ff00 */
[----:B------:R-:W-:Y:S01]  /*7200*/  @!P4 IMAD.X R67, R52, 0x1, R67, P6 ;  /* 0x000000013443c824 */ /* 0x000fe200030e0643 */
[----:B--2---:R-:W-:Y:S02]  /*7210*/  @!P3 IADD3 R68, P6, R49, R68, RZ ;  /* 0x000000443144b210 */ /* 0x004fe40007fde0ff */
[----:B------:R-:W-:-:S03]  /*7220*/  CS2R R52, SRZ ;  /* 0x0000000000347805 */ /* 0x000fc6000001ff00 */
[----:B------:R-:W-:Y:S01]  /*7230*/  @!P3 IMAD.X R69, R48, 0x1, R69, P6 ;  /* 0x000000013045b824 */ /* 0x000fe200030e0645 */
[----:B---3--:R-:W-:Y:S02]  /*7240*/  @!P3 IADD3 R84, P6, R51, R84, RZ ;  /* 0x000000543354b210 */ /* 0x008fe40007fde0ff */
[----:B------:R-:W-:Y:S02]  /*7250*/  CS2R R50, SRZ ;  /* 0x0000000000327805 */ /* 0x000fe4000001ff00 */
[----:B------:R-:W-:Y:S01]  /*7260*/  CS2R R48, SRZ ;  /* 0x0000000000307805 */ /* 0x000fe2000001ff00 */
[----:B------:R0:W2:Y:S01]  /*7270*/  @!P5 LDG.E.128 R52, desc[UR46][R58.64] ;  /* 0x0000002e3a34d981 */ /* 0x0000a2000c1e1d00 */
[----:B------:R-:W-:Y:S02]  /*7280*/  CS2R R60, SRZ ;  /* 0x00000000003c7805 */ /* 0x000fe4000001ff00 */
[----:B------:R-:W-:Y:S02]  /*7290*/  CS2R R70, SRZ ;  /* 0x0000000000467805 */ /* 0x000fe4000001ff00 */
[----:B------:R-:W-:-:S02]  /*72a0*/  CS2R R74, SRZ ;  /* 0x00000000004a7805 */ /* 0x000fc4000001ff00 */
[----:B------:R-:W-:Y:S01]  /*72b0*/  CS2R R72, SRZ ;  /* 0x0000000000487805 */ /* 0x000fe2000001ff00 */
[----:B------:R1:W3:Y:S01]  /*72c0*/  @!P5 LDG.E.128 R48, desc[UR46][R56.64] ;  /* 0x0000002e3830d981 */ /* 0x0002e2000c1e1d00 */
[----:B------:R-:W-:Y:S02]  /*72d0*/  CS2R R78, SRZ ;  /* 0x00000000004e7805 */ /* 0x000fe4000001ff00 */
[----:B------:R-:W-:Y:S02]  /*72e0*/  CS2R R76, SRZ ;  /* 0x00000000004c7805 */ /* 0x000fe4000001ff00 */
[----:B------:R-:W-:Y:S01]  /*72f0*/  @!P3 IADD3.X R85, R128, R85, RZ, P6, !PT ;  /* 0x000000558055b210 */ /* 0x000fe200037fe4ff */
[----:B------:R4:W5:Y:S01]  /*7300*/  @!P4 LDG.E.128 R60, desc[UR46][R66.64] ;  /* 0x0000002e423cc981 */ /* 0x000962000c1e1d00 */
[----:B0-----:R-:W-:-:S03]  /*7310*/  CS2R R58, SRZ ;  /* 0x00000000003a7805 */ /* 0x001fc6000001ff00 */
[----:B------:R-:W5:Y:S01]  /*7320*/  @!P2 LDG.E.128 R72, desc[UR46][R80.64] ;  /* 0x0000002e5048a981 */ /* 0x000f62000c1e1d00 */
[----:B-1----:R-:W-:-:S03]  /*7330*/  CS2R R56, SRZ ;  /* 0x0000000000387805 */ /* 0x002fc6000001ff00 */
[----:B------:R-:W5:Y:S01]  /*7340*/  @!P2 LDG.E.128 R76, desc[UR46][R82.64] ;  /* 0x0000002e524ca981 */ /* 0x000f62000c1e1d00 */
[----:B----4-:R-:W-:-:S03]  /*7350*/  CS2R R66, SRZ ;  /* 0x0000000000427805 */ /* 0x010fc6000001ff00 */
[----:B------:R0:W4:Y:S02]  /*7360*/  @!P4 LDG.E.128 R56, desc[UR46][R64.64] ;  /* 0x0000002e4038c981 */ /* 0x000124000c1e1d00 */
[----:B0-----:R-:W-:-:S06]  /*7370*/  CS2R R64, SRZ ;  /* 0x0000000000407805 */ /* 0x001fcc000001ff00 */
[----:B------:R0:W4:Y:S02]  /*7380*/  @!P3 LDG.E.128 R64, desc[UR46][R68.64] ;  /* 0x0000002e4440b981 */ /* 0x000124000c1e1d00 */
[----:B0-----:R-:W-:-:S06]  /*7390*/  CS2R R68, SRZ ;  /* 0x0000000000447805 */ /* 0x001fcc000001ff00 */
[----:B------:R-:W4:Y:S01]  /*73a0*/  @!P3 LDG.E.128 R68, desc[UR46][R84.64] ;  /* 0x0000002e5444b981 */ /* 0x000f22000c1e1d00 */
[----:B------:R-:W-:-:S06]  /*73b0*/  UISETP.NE.AND UP0, UPT, UR45, 0x3, UPT ;  /* 0x000000032d00788c */ /* 0x000fcc000bf05270 */
[----:B------:R-:W-:Y:S02]  /*73c0*/  PLOP3.LUT P5, PT, PT, PT, UP0, 0x80, 0x0 ;  /* 0x000000000000781c */ /* 0x000fe40003faf008 */
[----:B------:R-:W-:Y:S01]  /*73d0*/  ISETP.GE.AND P2, PT, R16, R122, PT ;  /* 0x0000007a1000720c */ /* 0x000fe20003f46270 */
[----:B--2---:R-:W-:Y:S02]  /*73e0*/  IMAD.MOV.U32 R151, RZ, RZ, R54 ;  /* 0x000000ffff977224 */ /* 0x004fe400078e0036 */
[----:B------:R-:W-:Y:S02]  /*73f0*/  IMAD.MOV.U32 R153, RZ, RZ, R52 ;  /* 0x000000ffff997224 */ /* 0x000fe400078e0034 */
[----:B---3--:R-:W-:Y:S02]  /*7400*/  IMAD.MOV.U32 R150, RZ, RZ, R50 ;  /* 0x000000ffff967224 */ /* 0x008fe400078e0032 */
[----:B------:R-:W-:Y:S02]  /*7410*/  IMAD.MOV.U32 R152, RZ, RZ, R48 ;  /* 0x000000ffff987224 */ /* 0x000fe400078e0030 */
[----:B-----5:R-:W-:-:S02]  /*7420*/  IMAD.MOV.U32 R144, RZ, RZ, R62 ;  /* 0x000000ffff907224 */ /* 0x020fc400078e003e */
[----:B------:R-:W-:Y:S02]  /*7430*/  IMAD.MOV.U32 R143, RZ, RZ, R60 ;  /* 0x000000ffff8f7224 */ /* 0x000fe400078e003c */
[----:B------:R-:W-:Y:S02]  /*7440*/  IMAD.MOV.U32 R133, RZ, RZ, R74 ;  /* 0x000000ffff857224 */ /* 0x000fe400078e004a */
[----:B------:R-:W-:Y:S02]  /*7450*/  IMAD.MOV.U32 R134, RZ, RZ, R72 ;  /* 0x000000ffff867224 */ /* 0x000fe400078e0048 */
[----:B------:R-:W-:Y:S02]  /*7460*/  IMAD.MOV.U32 R135, RZ, RZ, R78 ;  /* 0x000000ffff877224 */ /* 0x000fe400078e004e */
[----:B------:R-:W-:Y:S02]  /*7470*/  IMAD.MOV.U32 R136, RZ, RZ, R76 ;  /* 0x000000ffff887224 */ /* 0x000fe400078e004c */
[----:B----4-:R-:W-:-:S02]  /*7480*/  IMAD.MOV.U32 R145, RZ, RZ, R58 ;  /* 0x000000ffff917224 */ /* 0x010fc400078e003a */
[----:B------:R-:W-:Y:S02]  /*7490*/  IMAD.MOV.U32 R146, RZ, RZ, R56 ;  /* 0x000000ffff927224 */ /* 0x000fe400078e0038 */
[----:B------:R-:W-:Y:S02]  /*74a0*/  IMAD.MOV.U32 R138, RZ, RZ, R66 ;  /* 0x000000ffff8a7224 */ /* 0x000fe400078e0042 */
[----:B------:R-:W-:Y:S01]  /*74b0*/  IMAD.MOV.U32 R140, RZ, RZ, R64 ;  /* 0x000000ffff8c7224 */ /* 0x000fe200078e0040 */
[----:B------:R-:W-:Y:S01]  /*74c0*/  MOV R141, R70 ;  /* 0x00000046008d7202 */ /* 0x000fe20000000f00 */
[----:B------:R-:W-:Y:S01]  /*74d0*/  IMAD.MOV.U32 R142, RZ, RZ, R68 ;  /* 0x000000ffff8e7224 */ /* 0x000fe200078e0044 */
[----:B------:R-:W-:Y:S06]  /*74e0*/  @!P5 BRA `(.L_x_2398) ;  /* 0x000000000004d947 */ /* 0x000fec0003800000 */
[----:B------:R-:W-:Y:S01]  /*74f0*/  BPT.TRAP 0x1 ;  /* 0x000000040000795c */ /* 0x000fe20000300000 */
.L_x_2398:
        /* <DEDUP_REMOVED lines=9> */
.L_x_2685:
[----:B------:R-:W-:Y:S05]  /*7590*/  BSYNC B1 ;  /* 0x0000000000017941 */ /* 0x000fea0003800000 */
.L_x_2399:
[----:B------:R-:W-:Y:S01]  /*75a0*/  ISETP.GE.OR P3, PT, R19, R115, P0 ;  /* 0x000000731300720c */ /* 0x000fe20000766670 */
[----:B------:R-:W-:-:S12]  /*75b0*/  BSSY B1, `(.L_x_2401) ;  /* 0x0000104000017945 */ /* 0x000fd80003800000 */
[----:B------:R-:W-:Y:S05]  /*75c0*/  @P3 BRA `(.L_x_2402) ;  /* 0x0000001000083947 */ /* 0x000fea0003800000 */
[----:B------:R-:W3:Y:S01]  /*75d0*/  LDL R82, [R1+0x3c] ;  /* 0x00003c0001527983 */ /* 0x000ee20000100800 */
[----:B------:R-:W-:Y:S02]  /*75e0*/  SHF.R.S32.HI R80, RZ, 0x1f, R19 ;  /* 0x0000001fff507819 */ /* 0x000fe40000011413 */
[----:B------:R-:W-:-:S03]  /*75f0*/  ISETP.NE.AND P6, PT, R0, RZ, PT ;  /* 0x000000ff0000720c */ /* 0x000fc60003fc5270 */
[----:B--2---:R-:W-:-:S04]  /*7600*/  IMAD R80, R80, R122, RZ ;  /* 0x0000007a50507224 */ /* 0x004fc800078e02ff */
[----:B------:R-:W-:Y:S01]  /*7610*/  IMAD R147, R19, R123, R80 ;  /* 0x0000007b13937224 */ /* 0x000fe200078e0250 */
[----:B------:R-:W-:-:S04]  /*7620*/  SEL R80, R34, R139, !P6 ;  /* 0x0000008b22507207 */ /* 0x000fc80007000000 */
[----:B------:R-:W-:-:S04]  /*7630*/  SHF.R.S32.HI R81, RZ, 0x1f, R80 ;  /* 0x0000001fff517819 */ /* 0x000fc80000011450 */
[----:B------:R-:W-:-:S04]  /*7640*/  LEA.HI R81, R81, R80, RZ, 0x5 ;  /* 0x0000005051517211 */ /* 0x000fc800078f28ff */
[----:B------:R-:W-:Y:S01]  /*7650*/  LEA.HI.SX32 R81, R81, R106, 0x1b ;  /* 0x0000006a51517211 */ /* 0x000fe200078fdaff */
[C---:B------:R-:W-:Y:S01]  /*7660*/  IMAD.SHL.U32 R84, R19.reuse, 0x80, RZ ;  /* 0x0000008013547824 */ /* 0x040fe200078e00ff */
        /* <DEDUP_REMOVED lines=10> */
[----:B------:R-:W-:Y:S01]  /*7710*/  LOP3.LUT R81, R81, 0xffffc000, RZ, 0xc0, !PT ;  /* 0xffffc00051517812 */ /* 0x000fe200078ec0ff */
[----:B------:R-:W-:Y:S01]  /*7720*/  IMAD.WIDE.U32 R128, R19, R122, R120 ;  /* 0x0000007a13807225 */ /* 0x000fe200078e0078 */
[----:B------:R-:W-:Y:S03]  /*7730*/  BSSY B2, `(.L_x_2403) ;  /* 0x00000e0000027945 */ /* 0x000fe60003800000 */
[----:B------:R-:W-:Y:S01]  /*7740*/  IMAD.IADD R147, R147, 0x1, R129 ;  /* 0x0000000193937824 */ /* 0x000fe200078e0281 */
[----:B------:R-:W-:-:S04]  /*7750*/  IADD3 R148, P3, P4, R102, R128, R41 ;  /* 0x0000008066947210 */ /* 0x000fc80007c7e029 */
[----:B------:R-:W-:Y:S02]  /*7760*/  IADD3.X R154, R42, R147, R107, P3, P4 ;  /* 0x000000932a9a7210 */ /* 0x000fe40001fe846b */
[----:B---3--:R-:W-:Y:S01]  /*7770*/  IADD3 R83, R80, R81, R82 ;  /* 0x0000005150537210 */ /* 0x008fe20007ffe052 */
[----:B------:R-:W-:-:S04]  /*7780*/  IMAD R81, R232, 0x8000, R30 ;  /* 0x00008000e8517824 */ /* 0x000fc800078e021e */
[----:B------:R-:W-:Y:S02]  /*7790*/  IMAD R83, R232, 0x8000, R83 ;  /* 0x00008000e8537824 */ /* 0x000fe400078e0253 */
[C---:B------:R-:W-:Y:S02]  /*77a0*/  IMAD.IADD R81, R18.reuse, 0x1, R81 ;  /* 0x0000000112517824 */ /* 0x040fe400078e0251 */
[----:B------:R-:W-:-:S04]  /*77b0*/  IMAD.IADD R84, R18, 0x1, R83 ;  /* 0x0000000112547824 */ /* 0x000fc800078e0253 */
[----:B------:R-:W1:Y:S04]  /*77c0*/  LDS.128 R80, [R81+0x28400] ;  /* 0x0284000051507984 */ /* 0x000e680000000c00 */
[----:B------:R-:W2:Y:S01]  /*77d0*/  LDS.128 R84, [R84+0x28400] ;  /* 0x0284000054547984 */ /* 0x000ea20000000c00 */
[----:B------:R-:W-:Y:S05]  /*77e0*/  @P2 BRA `(.L_x_2404) ;  /* 0x0000000c00502947 */ /* 0x000fea0003800000 */
[--C-:B------:R-:W-:Y:S02]  /*77f0*/  SHF.R.U32.HI R163, RZ, 0x8, R49.reuse ;  /* 0x00000008ffa37819 */ /* 0x100fe40000011631 */
[----:B------:R-:W-:Y:S02]  /*7800*/  SHF.R.U32.HI R165, RZ, 0x18, R49 ;  /* 0x00000018ffa57819 */ /* 0x000fe40000011631 */
[----:B------:R-:W-:Y:S02]  /*7810*/  LOP3.LUT R48, R49, 0xff, RZ, 0xc0, !PT ;  /* 0x000000ff31307812 */ /* 0x000fe400078ec0ff */
[--C-:B------:R-:W-:Y:S02]  /*7820*/  SHF.R.U32.HI R159, RZ, 0x18, R51.reuse ;  /* 0x00000018ff9f7819 */ /* 0x100fe40000011633 */
[----:B------:R-:W-:Y:S02]  /*7830*/  LOP3.LUT R50, R51, 0xff, RZ, 0xc0, !PT ;  /* 0x000000ff33327812 */ /* 0x000fe400078ec0ff */
[----:B------:R-:W-:-:S02]  /*7840*/  SHF.R.U32.HI R157, RZ, 0x8, R51 ;  /* 0x00000008ff9d7819 */ /* 0x000fc40000011633 */
[----:B------:R-:W-:Y:S02]  /*7850*/  SHF.R.U32.HI R158, RZ, 0x10, R51 ;  /* 0x00000010ff9e7819 */ /* 0x000fe40000011633 */
[----:B------:R-:W-:Y:S01]  /*7860*/  SHF.R.U32.HI R161, RZ, 0x10, R49 ;  /* 0x00000010ffa17819 */ /* 0x000fe20000011631 */
[----:B------:R-:W-:Y:S01]  /*7870*/  IMAD.SHL.U32 R49, R163, 0x100, RZ ;  /* 0x00000100a3317824 */ /* 0x000fe200078e00ff */
[----:B------:R-:W-:Y:S02]  /*7880*/  SHF.R.U32.HI R52, RZ, 0x18, R53 ;  /* 0x00000018ff347819 */ /* 0x000fe40000011635 */
[----:B------:R-:W-:Y:S02]  /*7890*/  LOP3.LUT R51, R53, 0xff, RZ, 0xc0, !PT ;  /* 0x000000ff35337812 */ /* 0x000fe400078ec0ff */
[----:B------:R-:W-:Y:S02]  /*78a0*/  SHF.R.U32.HI R155, RZ, 0x8, R55 ;  /* 0x00000008ff9b7819 */ /* 0x000fe40000011637 */
[----:B------:R-:W-:-:S02]  /*78b0*/  PRMT R48, R165, 0x654, R48 ;  /* 0x00000654a5307816 */ /* 0x000fc40000000030 */
[--C-:B------:R-:W-:Y:S02]  /*78c0*/  SHF.R.U32.HI R156, RZ, 0x8, R53.reuse ;  /* 0x00000008ff9c7819 */ /* 0x100fe40000011635 */
[----:B------:R-:W-:Y:S02]  /*78d0*/  SHF.R.U32.HI R160, RZ, 0x10, R53 ;  /* 0x00000010ffa07819 */ /* 0x000fe40000011635 */
[----:B------:R-:W-:Y:S02]  /*78e0*/  SHF.R.U32.HI R54, RZ, 0x18, R55 ;  /* 0x00000018ff367819 */ /* 0x000fe40000011637 */
[----:B------:R-:W-:Y:S01]  /*78f0*/  LOP3.LUT R53, R55, 0xff, RZ, 0xc0, !PT ;  /* 0x000000ff37357812 */ /* 0x000fe200078ec0ff */
[----:B------:R-:W-:Y:S01]  /*7900*/  IMAD.U32 R160, R160, 0x10000, RZ ;  /* 0x00010000a0a07824 */ /* 0x000fe200078e00ff */
[----:B------:R-:W-:Y:S01]  /*7910*/  PRMT R52, R52, 0x654, R51 ;  /* 0x0000065434347816 */ /* 0x000fe20000000033 */
[----:B------:R-:W-:Y:S01]  /*7920*/  IMAD.SHL.U32 R51, R157, 0x100, RZ ;  /* 0x000001009d337824 */ /* 0x000fe200078e00ff */
[----:B------:R-:W-:Y:S01]  /*7930*/  SHF.R.U32.HI R162, RZ, 0x10, R55 ;  /* 0x00000010ffa27819 */ /* 0x000fe20000011637 */
[----:B------:R-:W-:Y:S01]  /*7940*/  IMAD.SHL.U32 R55, R155, 0x100, RZ ;  /* 0x000001009b377824 */ /* 0x000fe200078e00ff */
[----:B------:R-:W-:-:S02]  /*7950*/  PRMT R50, R159, 0x654, R50 ;  /* 0x000006549f327816 */ /* 0x000fc40000000032 */
[----:B------:R-:W-:Y:S01]  /*7960*/  LOP3.LUT R48, R48, 0xff00, R49, 0xf8, !PT ;  /* 0x0000ff0030307812 */ /* 0x000fe200078ef831 */
[----:B------:R-:W-:Y:S01]  /*7970*/  IMAD.U32 R162, R162, 0x10000, RZ ;  /* 0x00010000a2a27824 */ /* 0x000fe200078e00ff */
[----:B------:R-:W-:Y:S02]  /*7980*/  SHF.L.U32 R49, R161, 0x10, RZ ;  /* 0x00000010a1317819 */ /* 0x000fe400000006ff */
[----:B------:R-:W-:Y:S01]  /*7990*/  PRMT R54, R54, 0x654, R53 ;  /* 0x0000065436367816 */ /* 0x000fe20000000035 */
[----:B------:R-:W-:Y:S01]  /*79a0*/  IMAD.SHL.U32 R53, R156, 0x100, RZ ;  /* 0x000001009c357824 */ /* 0x000fe200078e00ff */
[----:B------:R-:W-:Y:S02]  /*79b0*/  LOP3.LUT R51, R50, 0xff00, R51, 0xf8, !PT ;  /* 0x0000ff0032337812 */ /* 0x000fe400078ef833 */
[----:B------:R-:W-:Y:S01]  /*79c0*/  LOP3.LUT R50, R48, 0xff0000, R49, 0xf8, !PT ;  /* 0x00ff000030327812 */ /* 0x000fe200078ef831 */
[----:B------:R-:W-:Y:S01]  /*79d0*/  IMAD.U32 R48, R158, 0x10000, RZ ;  /* 0x000100009e307824 */ /* 0x000fe200078e00ff */
[----:B------:R-:W-:-:S02]  /*79e0*/  LOP3.LUT R159, R54, 0xff00, R55, 0xf8, !PT ;  /* 0x0000ff00369f7812 */ /* 0x000fc400078ef837 */
[----:B------:R-:W-:Y:S02]  /*79f0*/  F2FP.F16.E4M3.UNPACK_B R158, R153.H1 ;  /* 0x00000099ff9e723e */ /* 0x000fe400030006ff */
[----:B--2---:R-:W-:Y:S02]  /*7a00*/  F2FP.F16.E4M3.UNPACK_B R55, R84.H1 ;  /* 0x00000054ff37723e */ /* 0x004fe400030006ff */
[----:B-1----:R-:W-:Y:S01]  /*7a10*/  F2FP.F16.E4M3.UNPACK_B R54, R80.H1 ;  /* 0x00000050ff36723e */ /* 0x002fe200030006ff */
[----:B------:R-:W-:Y:S01]  /*7a20*/  HADD2.F32 R49, -RZ, R158.H0_H0 ;  /* 0x2000009eff317230 */ /* 0x000fe20000004100 */
[----:B------:R-:W-:Y:S01]  /*7a30*/  LOP3.LUT R157, R52, 0xff00, R53, 0xf8, !PT ;  /* 0x0000ff00349d7812 */ /* 0x000fe200078ef835 */
[----:B------:R-:W-:Y:S01]  /*7a40*/  HADD2.F32 R53, -RZ, R55.H0_H0 ;  /* 0x20000037ff357230 */ /* 0x000fe20000004100 */
[----:B------:R-:W-:Y:S01]  /*7a50*/  F2FP.F16.E4M3.UNPACK_B R155, R152.H1 ;  /* 0x00000098ff9b723e */ /* 0x000fe200030006ff */
[--C-:B------:R-:W-:Y:S01]  /*7a60*/  HADD2.F32 R52, -RZ, R54.reuse.H0_H0 ;  /* 0x20000036ff347230 */ /* 0x100fe20000004100 */
[----:B------:R-:W-:Y:S01]  /*7a70*/  LOP3.LUT R48, R51, 0xff0000, R48, 0xf8, !PT ;  /* 0x00ff000033307812 */ /* 0x000fe200078ef830 */
[----:B------:R-:W-:-:S02]  /*7a80*/  HADD2.F32 R54, -RZ, R54.H1_H1 ;  /* 0x30000036ff367230 */ /* 0x000fc40000004100 */
[-C--:B------:R-:W-:Y:S01]  /*7a90*/  FMUL.FTZ R161, R53, R49.reuse ;  /* 0x0000003135a17220 */ /* 0x080fe20000410000 */
[--C-:B------:R-:W-:Y:S02]  /*7aa0*/  HADD2.F32 R156, -RZ, R155.reuse.H0_H0 ;  /* 0x2000009bff9c7230 */ /* 0x100fe40000004100 */
[C---:B------:R-:W-:Y:S01]  /*7ab0*/  FMUL.FTZ R164, R52.reuse, R49 ;  /* 0x0000003134a47220 */ /* 0x040fe20000410000 */
[----:B------:R-:W-:Y:S01]  /*7ac0*/  LOP3.LUT R51, R157, 0xff0000, R160, 0xf8, !PT ;  /* 0x00ff00009d337812 */ /* 0x000fe200078ef8a0 */
[----:B------:R-:W-:Y:S01]  /*7ad0*/  HADD2.F32 R157, -RZ, R155.H1_H1 ;  /* 0x3000009bff9d7230 */ /* 0x000fe20000004100 */
[----:B------:R-:W-:Y:S01]  /*7ae0*/  F2FP.F16.E4M3.UNPACK_B R84, R84 ;  /* 0x00000054ff54723e */ /* 0x000fe200020006ff */
[-C--:B------:R-:W-:Y:S01]  /*7af0*/  FFMA.FTZ R52, R52, R156.reuse, -R161 ;  /* 0x0000009c34347223 */ /* 0x080fe200000108a1 */
[----:B------:R-:W-:Y:S01]  /*7b00*/  FFMA.FTZ R53, R53, R156, R164 ;  /* 0x0000009c35357223 */ /* 0x000fe200000100a4 */
[----:B------:R-:W-:Y:S01]  /*7b10*/  HADD2.F32 R160, -RZ, R158.H1_H1 ;  /* 0x3000009effa07230 */ /* 0x000fe20000004100 */
[----:B------:R-:W-:Y:S01]  /*7b20*/  F2FP.F16.E4M3.UNPACK_B R156, R152 ;  /* 0x00000098ff9c723e */ /* 0x000fe200020006ff */
[----:B------:R-:W-:Y:S01]  /*7b30*/  HADD2.F32 R155, -RZ, R55.H1_H1 ;  /* 0x30000037ff9b7230 */ /* 0x000fe20000004100 */
[----:B------:R-:W-:Y:S01]  /*7b40*/  F2FP.F16.E4M3.UNPACK_B R158, R153 ;  /* 0x00000099ff9e723e */ /* 0x000fe200020006ff */
[----:B------:R-:W-:Y:S01]  /*7b50*/  HADD2.F32 R153, -RZ, R84.H0_H0 ;  /* 0x20000054ff997230 */ /* 0x000fe20000004100 */
[----:B------:R-:W-:-:S02]  /*7b60*/  F2FP.F16.E4M3.UNPACK_B R152, R80 ;  /* 0x00000050ff98723e */ /* 0x000fc400020006ff */
[-C--:B------:R-:W-:Y:S01]  /*7b70*/  FMUL.FTZ R55, R155, R160.reuse ;  /* 0x000000a09b377220 */ /* 0x080fe20000410000 */
[----:B------:R-:W-:Y:S01]  /*7b80*/  LOP3.LUT R49, R159, 0xff0000, R162, 0xf8, !PT ;  /* 0x00ff00009f317812 */ /* 0x000fe200078ef8a2 */
[C---:B------:R-:W-:Y:S01]  /*7b90*/  FMUL.FTZ R160, R54.reuse, R160 ;  /* 0x000000a036a07220 */ /* 0x040fe20000410000 */
[----:B------:R-:W-:Y:S02]  /*7ba0*/  HADD2.F32 R159, -RZ, R158.H0_H0 ;  /* 0x2000009eff9f7230 */ /* 0x000fe40000004100 */
[-C--:B------:R-:W-:Y:S01]  /*7bb0*/  FFMA.FTZ R55, R54, R157.reuse, -R55 ;  /* 0x0000009d36377223 */ /* 0x080fe20000010837 */
[----:B------:R-:W-:Y:S02]  /*7bc0*/  HADD2.F32 R80, -RZ, R152.H0_H0 ;  /* 0x20000098ff507230 */ /* 0x000fe40000004100 */
        /* <DEDUP_REMOVED lines=20> */
[----:B------:R-:W-:Y:S01]  /*7d10*/  HADD2.F32 R161, -RZ, R159.H0_H0 ;  /* 0x2000009fffa17230 */ /* 0x000fe20000004100 */
[----:B------:R-:W-:Y:S01]  /*7d20*/  F2FP.F16.E4M3.UNPACK_B R82, R82 ;  /* 0x00000052ff52723e */ /* 0x000fe200020006ff */
[----:B------:R-:W-:Y:S02]  /*7d30*/  HADD2.F32 R156, -RZ, R152.H0_H0 ;  /* 0x20000098ff9c7230 */ /* 0x000fe40000004100 */
[----:B------:R-:W-:Y:S01]  /*7d40*/  FMUL.FTZ R165, R158, R163 ;  /* 0x000000a39ea57220 */ /* 0x000fe20000410000 */
[----:B------:R-:W-:Y:S01]  /*7d50*/  HADD2.F32 R160, -RZ, R160.H1_H1 ;  /* 0x300000a0ffa07230 */ /* 0x000fe20000004100 */
[----:B------:R-:W-:Y:S01]  /*7d60*/  F2FP.SATFINITE.E4M3.F32.PACK_AB_MERGE_C R53, R54, R53, RZ ;  /* 0x000000353635723e */ /* 0x000fe200048070ff */
[----:B------:R-:W-:Y:S02]  /*7d70*/  HADD2.F32 R157, -RZ, R157.H1_H1 ;  /* 0x3000009dff9d7230 */ /* 0x000fe40000004100 */
[----:B------:R-:W-:Y:S01]  /*7d80*/  FMUL.FTZ R163, R156, R163 ;  /* 0x000000a39ca37220 */ /* 0x000fe20000410000 */
[----:B------:R-:W-:-:S02]  /*7d90*/  HADD2.F32 R152, -RZ, R152.H1_H1 ;  /* 0x30000098ff987230 */ /* 0x000fc40000004100 */
[----:B------:R-:W-:Y:S01]  /*7da0*/  FFMA.FTZ R165, R156, R161, -R165 ;  /* 0x000000a19ca57223 */ /* 0x000fe200000108a5 */
[----:B------:R-:W-:Y:S02]  /*7db0*/  HADD2.F32 R159, -RZ, R159.H1_H1 ;  /* 0x3000009fff9f7230 */ /* 0x000fe40000004100 */
[CC--:B------:R-:W-:Y:S01]  /*7dc0*/  FMUL.FTZ R167, R157.reuse, R160.reuse ;  /* 0x000000a09da77220 */ /* 0x0c0fe20000410000 */
        /* <DEDUP_REMOVED lines=8> */
[--C-:B------:R-:W-:Y:S01]  /*7e50*/  HADD2.F32 R150, -RZ, R151.reuse.H0_H0 ;  /* 0x20000097ff967230 */ /* 0x100fe20000004100 */
[----:B------:R-:W-:Y:S01]  /*7e60*/  F2FP.SATFINITE.E4M3.F32.PACK_AB_MERGE_C R52, R55, R52, RZ ;  /* 0x000000343734723e */ /* 0x000fe200048070ff */
[----:B------:R-:W-:Y:S01]  /*7e70*/  HADD2.F32 R156, -RZ, R156.H1_H1 ;  /* 0x3000009cff9c7230 */ /* 0x000fe20000004100 */
[----:B------:R-:W-:Y:S01]  /*7e80*/  F2FP.F16.E4M3.UNPACK_B R54, R85 ;  /* 0x00000055ff36723e */ /* 0x000fe200020006ff */
[--C-:B------:R-:W-:Y:S02]  /*7e90*/  HADD2.F32 R86, -RZ, R82.reuse.H0_H0 ;  /* 0x20000052ff567230 */ /* 0x100fe40000004100 */
[----:B------:R-:W-:Y:S01]  /*7ea0*/  FMUL.FTZ R161, R150, R159 ;  /* 0x0000009f96a17220 */ /* 0x000fe20000410000 */
[----:B------:R-:W-:Y:S01]  /*7eb0*/  HADD2.F32 R151, -RZ, R151.H1_H1 ;  /* 0x30000097ff977230 */ /* 0x000fe20000004100 */
[----:B------:R-:W-:Y:S01]  /*7ec0*/  F2FP.F16.E4M3.UNPACK_B R55, R51 ;  /* 0x00000033ff37723e */ /* 0x000fe200020006ff */
[----:B------:R-:W-:-:S02]  /*7ed0*/  HADD2.F32 R82, -RZ, R82.H1_H1 ;  /* 0x30000052ff527230 */ /* 0x000fc40000004100 */
[----:B------:R-:W-:Y:S01]  /*7ee0*/  FMUL.FTZ R159, R86, R159 ;  /* 0x0000009f569f7220 */ /* 0x000fe20000410000 */
[--C-:B------:R-:W-:Y:S02]  /*7ef0*/  HADD2.F32 R157, -RZ, R152.reuse.H0_H0 ;  /* 0x20000098ff9d7230 */ /* 0x100fe40000004100 */
[-C--:B------:R-:W-:Y:S01]  /*7f00*/  FMUL.FTZ R163, R151, R156.reuse ;  /* 0x0000009c97a37220 */ /* 0x080fe20000410000 */
[----:B------:R-:W-:Y:S02]  /*7f10*/  HADD2.F32 R152, -RZ, R152.H1_H1 ;  /* 0x30000098ff987230 */ /* 0x000fe40000004100 */
[----:B------:R-:W-:Y:S01]  /*7f20*/  FMUL.FTZ R156, R82, R156 ;  /* 0x0000009c529c7220 */ /* 0x000fe20000410000 */
[----:B------:R-:W-:Y:S01]  /*7f30*/  F2FP.SATFINITE.E4M3.F32.PACK_AB_MERGE_C R84, R155, R84, R53 ;  /* 0x000000549b54723e */ /* 0x000fe20004807035 */
[----:B------:R-:W-:Y:S01]  /*7f40*/  FFMA.FTZ R161, R86, R157, -R161 ;  /* 0x0000009d56a17223 */ /* 0x000fe200000108a1 */
[----:B------:R-:W-:Y:S01]  /*7f50*/  F2FP.F16.E4M3.UNPACK_B R53, R81 ;  /* 0x00000051ff35723e */ /* 0x000fe200020006ff */
[----:B------:R-:W-:Y:S01]  /*7f60*/  FFMA.FTZ R86, R150, R157, R159 ;  /* 0x0000009d96567223 */ /* 0x000fe2000001009f */
[----:B------:R-:W-:Y:S01]  /*7f70*/  FFMA.FTZ R157, R151, R152, R156 ;  /* 0x00000098979d7223 */ /* 0x000fe2000001009c */
[----:B------:R-:W-:Y:S01]  /*7f80*/  F2FP.SATFINITE.E4M3.F32.PACK_AB_MERGE_C R158, R167, R158, RZ ;  /* 0x0000009ea79e723e */ /* 0x000fe200048070ff */
[----:B------:R-:W-:Y:S01]  /*7f90*/  HADD2.F32 R150, -RZ, R54.H0_H0 ;  /* 0x20000036ff967230 */ /* 0x000fe20000004100 */
[----:B------:R-:W-:Y:S01]  /*7fa0*/  F2FP.SATFINITE.E4M3.F32.PACK_AB_MERGE_C R80, R153, R80, R52 ;  /* 0x000000509950723e */ /* 0x000fe20004807034 */
[----:B------:R-:W-:Y:S01]  /*7fb0*/  HADD2.F32 R155, -RZ, R55.H0_H0 ;  /* 0x20000037ff9b7230 */ /* 0x000fe20000004100 */
[----:B------:R-:W-:Y:S01]  /*7fc0*/  F2FP.F16.E4M3.UNPACK_B R151, R50 ;  /* 0x00000032ff97723e */ /* 0x000fe200020006ff */
[----:B------:R-:W-:-:S02]  /*7fd0*/  HADD2.F32 R52, -RZ, R53.H0_H0 ;  /* 0x20000035ff347230 */ /* 0x000fc40000004100 */
[----:B------:R-:W-:Y:S01]  /*7fe0*/  FFMA.FTZ R82, R82, R152, -R163 ;  /* 0x0000009852527223 */ /* 0x000fe200000108a3 */
[----:B------:R-:W-:Y:S01]  /*7ff0*/  F2FP.SATFINITE.E4M3.F32.PACK_AB_MERGE_C R86, R157, R86, R158 ;  /* 0x000000569d56723e */ /* 0x000fe2000480709e */
[-C--:B------:R-:W-:Y:S01]  /*8000*/  FMUL.FTZ R157, R150, R155.reuse ;  /* 0x0000009b969d7220 */ /* 0x080fe20000410000 */
[----:B------:R-:W-:Y:S02]  /*8010*/  HADD2.F32 R153, -RZ, R151.H0_H0 ;  /* 0x20000097ff997230 */ /* 0x000fe40000004100 */
[C---:B------:R-:W-:Y:S01]  /*8020*/  FMUL.FTZ R155, R52.reuse, R155 ;  /* 0x0000009b349b7220 */ /* 0x040fe20000410000 */
[----:B------:R-:W-:Y:S01]  /*8030*/  HADD2.F32 R152, -RZ, R55.H1_H1 ;  /* 0x30000037ff987230 */ /* 0x000fe20000004100 */
[----:B------:R-:W-:Y:S01]  /*8040*/  F2FP.F16.E4M3.UNPACK_B R85, R85.H1 ;  /* 0x00000055ff55723e */ /* 0x000fe200030006ff */
[----:B------:R-:W-:Y:S02]  /*8050*/  HADD2.F32 R54, -RZ, R54.H1_H1 ;  /* 0x30000036ff367230 */ /* 0x000fe40000004100 */
[----:B------:R-:W-:Y:S01]  /*8060*/  FFMA.FTZ R52, R52, R153, -R157 ;  /* 0x0000009934347223 */ /* 0x000fe2000001089d */
[----:B------:R-:W-:-:S02]  /*8070*/  HADD2.F32 R55, -RZ, R53.H1_H1 ;  /* 0x30000035ff377230 */ /* 0x000fc40000004100 */
[----:B------:R-:W-:Y:S01]  /*8080*/  FFMA.FTZ R53, R150, R153, R155 ;  /* 0x0000009996357223 */ /* 0x000fe2000001009b */
[----:B------:R-:W-:Y:S02]  /*8090*/  HADD2.F32 R151, -RZ, R151.H1_H1 ;  /* 0x30000097ff977230 */ /* 0x000fe40000004100 */
[CC--:B------:R-:W-:Y:S01]  /*80a0*/  FMUL.FTZ R150, R54.reuse, R152.reuse ;  /* 0x0000009836967220 */ /* 0x0c0fe20000410000 */
[----:B------:R-:W-:Y:S01]  /*80b0*/  F2FP.F16.E4M3.UNPACK_B R81, R81.H1 ;  /* 0x00000051ff51723e */ /* 0x000fe200030006ff */
[C---:B------:R-:W-:Y:S01]  /*80c0*/  FMUL.FTZ R153, R55.reuse, R152 ;  /* 0x0000009837997220 */ /* 0x040fe20000410000 */
[----:B------:R-:W-:Y:S01]  /*80d0*/  F2FP.F16.E4M3.UNPACK_B R152, R51.H1 ;  /* 0x00000033ff98723e */ /* 0x000fe200030006ff */
[-C--:B------:R-:W-:Y:S01]  /*80e0*/  FFMA.FTZ R55, R55, R151.reuse, -R150 ;  /* 0x0000009737377223 */ /* 0x080fe20000010896 */
[----:B------:R-:W-:Y:S02]  /*80f0*/  HADD2.F32 R150, -RZ, R85.H0_H0 ;  /* 0x20000055ff967230 */ /* 0x000fe40000004100 */
[----:B------:R-:W-:Y:S01]  /*8100*/  FFMA.FTZ R54, R54, R151, R153 ;  /* 0x0000009736367223 */ /* 0x000fe20000010099 */
[----:B------:R-:W-:Y:S01]  /*8110*/  F2FP.F16.E4M3.UNPACK_B R50, R50.H1 ;  /* 0x00000032ff32723e */ /* 0x000fe200030006ff */
[----:B------:R-:W-:Y:S01]  /*8120*/  HADD2.F32 R153, -RZ, R152.H0_H0 ;  /* 0x20000098ff997230 */ /* 0x000fe20000004100 */
[----:B------:R-:W-:Y:S01]  /*8130*/  F2FP.SATFINITE.E4M3.F32.PACK_AB_MERGE_C R160, R160, R165, RZ ;  /* 0x000000a5a0a0723e */ /* 0x000fe200048070ff */
[----:B------:R-:W-:Y:S01]  /*8140*/  HADD2.F32 R51, -RZ, R81.H0_H0 ;  /* 0x20000051ff337230 */ /* 0x000fe20000004100 */
[----:B------:R-:W-:Y:S01]  /*8150*/  F2FP.F16.E4M3.UNPACK_B R155, R49 ;  /* 0x00000031ff9b723e */ /* 0x000fe200020006ff */
[----:B------:R-:W-:-:S02]  /*8160*/  HADD2.F32 R85, -RZ, R85.H1_H1 ;  /* 0x30000055ff557230 */ /* 0x000fc40000004100 */
[-C--:B------:R-:W-:Y:S01]  /*8170*/  FMUL.FTZ R158, R150, R153.reuse ;  /* 0x00000099969e7220 */ /* 0x080fe20000410000 */
[----:B------:R-:W-:Y:S02]  /*8180*/  HADD2.F32 R156, -RZ, R152.H1_H1 ;  /* 0x30000098ff9c7230 */ /* 0x000fe40000004100 */
[----:B------:R-:W-:Y:S01]  /*8190*/  FMUL.FTZ R153, R51, R153 ;  /* 0x0000009933997220 */ /* 0x000fe20000410000 */
[----:B------:R-:W-:Y:S01]  /*81a0*/  HADD2.F32 R81, -RZ, R81.H1_H1 ;  /* 0x30000051ff517230 */ /* 0x000fe20000004100 */
[----:B------:R-:W-:Y:S01]  /*81b0*/  F2FP.SATFINITE.E4M3.F32.PACK_AB_MERGE_C R82, R82, R161, R160 ;  /* 0x000000a15252723e */ /* 0x000fe200048070a0 */
[--C-:B------:R-:W-:Y:S02]  /*81c0*/  HADD2.F32 R151, -RZ, R50.reuse.H0_H0 ;  /* 0x20000032ff977230 */ /* 0x100fe40000004100 */
[----:B------:R-:W-:Y:S02]  /*81d0*/  HADD2.F32 R152, -RZ, R50.H1_H1 ;  /* 0x30000032ff987230 */ /* 0x000fe40000004100 */
[-C--:B------:R-:W-:Y:S01]  /*81e0*/  FMUL.FTZ R50, R85, R156.reuse ;  /* 0x0000009c55327220 */ /* 0x080fe20000410000 */
[C---:B------:R-:W-:Y:S01]  /*81f0*/  FMUL.FTZ R156, R81.reuse, R156 ;  /* 0x0000009c519c7220 */ /* 0x040fe20000410000 */
[----:B------:R-:W-:Y:S01]  /*8200*/  FFMA.FTZ R160, R150, R151, R153 ;  /* 0x0000009796a07223 */ /* 0x000fe20000010099 */
[----:B------:R-:W-:Y:S01]  /*8210*/  F2FP.F16.E4M3.UNPACK_B R150, R87 ;  /* 0x00000057ff96723e */ /* 0x000fe200020006ff */
[-C--:B------:R-:W-:Y:S01]  /*8220*/  FFMA.FTZ R162, R81, R152.reuse, -R50 ;  /* 0x0000009851a27223 */ /* 0x080fe20000010832 */
[----:B------:R-:W-:Y:S01]  /*8230*/  FFMA.FTZ R161, R85, R152, R156 ;  /* 0x0000009855a17223 */ /* 0x000fe2000001009c */
[----:B------:R-:W-:Y:S01]  /*8240*/  F2FP.F16.E4M3.UNPACK_B R50, R83 ;  /* 0x00000053ff32723e */ /* 0x000fe200020006ff */
[----:B------:R-:W-:Y:S01]  /*8250*/  FFMA.FTZ R159, R51, R151, -R158 ;  /* 0x00000097339f7223 */ /* 0x000fe2000001089e */
[----:B------:R-:W-:Y:S01]  /*8260*/  F2FP.F16.E4M3.UNPACK_B R87, R87.H1 ;  /* 0x00000057ff57723e */ /* 0x000fe200030006ff */
[----:B------:R-:W-:Y:S01]  /*8270*/  HADD2.F32 R85, -RZ, R150.H0_H0 ;  /* 0x20000096ff557230 */ /* 0x000fe20000004100 */
[----:B------:R-:W-:Y:S01]  /*8280*/  F2FP.F16.E4M3.UNPACK_B R156, R49.H1 ;  /* 0x00000031ff9c723e */ /* 0x000fe200030006ff */
[----:B------:R-:W-:Y:S01]  /*8290*/  HADD2.F32 R158, -RZ, R155.H0_H0 ;  /* 0x2000009bff9e7230 */ /* 0x000fe20000004100 */
[----:B------:R-:W-:Y:S01]  /*82a0*/  F2FP.F16.E4M3.UNPACK_B R83, R83.H1 ;  /* 0x00000053ff53723e */ /* 0x000fe200030006ff */
[----:B------:R-:W-:Y:S01]  /*82b0*/  HADD2.F32 R51, -RZ, R50.H0_H0 ;  /* 0x20000032ff337230 */ /* 0x000fe20000004100 */
[-C--:B------:R-:W-:Y:S01]  /*82c0*/  F2FP.F16.E4M3.UNPACK_B R49, R48.reuse ;  /* 0x00000030ff31723e */ /* 0x080fe200020006ff */
[----:B------:R-:W-:Y:S01]  /*82d0*/  HADD2.F32 R157, -RZ, R156.H0_H0 ;  /* 0x2000009cff9d7230 */ /* 0x000fe20000004100 */
[----:B------:R-:W-:Y:S01]  /*82e0*/  F2FP.F16.E4M3.UNPACK_B R151, R48.H1 ;  /* 0x00000030ff97723e */ /* 0x000fe200030006ff */
[----:B------:R-:W-:-:S02]  /*82f0*/  HADD2.F32 R48, -RZ, R87.H0_H0 ;  /* 0x20000057ff307230 */ /* 0x000fc40000004100 */
[-C--:B------:R-:W-:Y:S01]  /*8300*/  FMUL.FTZ R164, R85, R158.reuse ;  /* 0x0000009e55a47220 */ /* 0x080fe20000410000 */
[----:B------:R-:W-:Y:S02]  /*8310*/  HADD2.F32 R81, -RZ, R83.H0_H0 ;  /* 0x20000053ff517230 */ /* 0x000fe40000004100 */
[----:B------:R-:W-:Y:S01]  /*8320*/  FMUL.FTZ R158, R51, R158 ;  /* 0x0000009e339e7220 */ /* 0x000fe20000410000 */
[----:B------:R-:W-:Y:S02]  /*8330*/  HADD2.F32 R152, -RZ, R49.H0_H0 ;  /* 0x20000031ff987230 */ /* 0x000fe40000004100 */
[-C--:B------:R-:W-:Y:S01]  /*8340*/  FMUL.FTZ R166, R48, R157.reuse ;  /* 0x0000009d30a67220 */ /* 0x080fe20000410000 */
[----:B------:R-:W-:Y:S02]  /*8350*/  HADD2.F32 R153, -RZ, R151.H0_H0 ;  /* 0x20000097ff997230 */ /* 0x000fe40000004100 */
[----:B------:R-:W-:Y:S01]  /*8360*/  FMUL.FTZ R157, R81, R157 ;  /* 0x0000009d519d7220 */ /* 0x000fe20000410000 */
[----:B------:R-:W-:-:S02]  /*8370*/  HADD2.F32 R87, -RZ, R87.H1_H1 ;  /* 0x30000057ff577230 */ /* 0x000fc40000004100 */
[-C--:B------:R-:W-:Y:S01]  /*8380*/  FFMA.FTZ R164, R51, R152.reuse, -R164 ;  /* 0x0000009833a47223 */ /* 0x080fe200000108a4 */
[----:B------:R-:W-:Y:S02]  /*8390*/  HADD2.F32 R156, -RZ, R156.H1_H1 ;  /* 0x3000009cff9c7230 */ /* 0x000fe40000004100 */
[----:B------:R-:W-:Y:S01]  /*83a0*/  FFMA.FTZ R158, R85, R152, R158 ;  /* 0x00000098559e7223 */ /* 0x000fe2000001009e */
[----:B------:R-:W-:Y:S02]  /*83b0*/  HADD2.F32 R83, -RZ, R83.H1_H1 ;  /* 0x30000053ff537230 */ /* 0x000fe40000004100 */
[----:B------:R-:W-:Y:S01]  /*83c0*/  FFMA.FTZ R157, R48, R153, R157 ;  /* 0x00000099309d7223 */ /* 0x000fe2000001009d */
[----:B------:R-:W-:Y:S02]  /*83d0*/  HADD2.F32 R150, -RZ, R150.H1_H1 ;  /* 0x30000096ff967230 */ /* 0x000fe40000004100 */
[----:B------:R-:W-:Y:S01]  /*83e0*/  FMUL.FTZ R152, R87, R156 ;  /* 0x0000009c57987220 */ /* 0x000fe20000410000 */
[----:B------:R-:W-:-:S02]  /*83f0*/  HADD2.F32 R155, -RZ, R155.H1_H1 ;  /* 0x3000009bff9b7230 */ /* 0x000fc40000004100 */
[----:B------:R-:W-:Y:S01]  /*8400*/  FMUL.FTZ R156, R83, R156 ;  /* 0x0000009c539c7220 */ /* 0x000fe20000410000 */
[----:B------:R-:W-:Y:S02]  /*8410*/  HADD2.F32 R50, -RZ, R50.H1_H1 ;  /* 0x30000032ff327230 */ /* 0x000fe40000004100 */
[----:B------:R-:W-:Y:S01]  /*8420*/  FFMA.FTZ R166, R81, R153, -R166 ;  /* 0x0000009951a67223 */ /* 0x000fe200000108a6 */
        /* <DEDUP_REMOVED lines=11> */
[----:B------:R-:W-:Y:S02]  /*84e0*/  F2FP.SATFINITE.E4M3.F32.PACK_AB_MERGE_C R156, R156, R157, RZ ;  /* 0x0000009d9c9c723e */ /* 0x000fe400048070ff */
[----:B------:R-:W-:Y:S02]  /*84f0*/  F2FP.SATFINITE.E4M3.F32.PACK_AB_MERGE_C R81, R55, R52, R159 ;  /* 0x000000343751723e */ /* 0x000fe4000480709f */
[----:B------:R-:W-:Y:S02]  /*8500*/  F2FP.SATFINITE.E4M3.F32.PACK_AB_MERGE_C R83, R51, R164, R83 ;  /* 0x000000a43353723e */ /* 0x000fe40004807053 */
[----:B------:R-:W-:Y:S02]  /*8510*/  F2FP.SATFINITE.E4M3.F32.PACK_AB_MERGE_C R85, R54, R53, R160 ;  /* 0x000000353655723e */ /* 0x000fe400048070a0 */
[----:B------:R-:W-:-:S07]  /*8520*/  F2FP.SATFINITE.E4M3.F32.PACK_AB_MERGE_C R87, R155, R158, R156 ;  /* 0x0000009e9b57723e */ /* 0x000fce000480709c */
.L_x_2404:
[----:B------:R-:W-:Y:S05]  /*8530*/  BSYNC B2 ;  /* 0x0000000000027941 */ /* 0x000fea0003800000 */
.L_x_2403:
        /* <DEDUP_REMOVED lines=11> */
.L_x_2402:
[----:B------:R-:W-:Y:S05]  /*85f0*/  BSYNC B1 ;  /* 0x0000000000017941 */ /* 0x000fea0003800000 */
.L_x_2401:
[----:B-1----:R-:W-:Y:S01]  /*8600*/  VIADD R49, R19, 0x20 ;  /* 0x0000002013317836 */ /* 0x002fe20000000000 */
[----:B------:R-:W-:Y:S04]  /*8610*/  BSSY B1, `(.L_x_2405) ;  /* 0x000010d000017945 */ /* 0x000fe80003800000 */
        /* <DEDUP_REMOVED lines=9> */
[C---:B------:R-:W-:Y:S01]  /*86b0*/  VIADD R51, R19.reuse, 0x20 ;  /* 0x0000002013337836 */ /* 0x040fe20000000000 */
[----:B------:R-:W-:Y:S01]  /*86c0*/  IADD3 R82, P3, P4, R102, R80, R41 ;  /* 0x0000005066527210 */ /* 0x000fe20007c7e029 */
[----:B------:R-:W-:Y:S01]  /*86d0*/  VIADD R52, R19, 0x20 ;  /* 0x0000002013347836 */ /* 0x000fe20000000000 */
[----:B------:R-:W-:Y:S01]  /*86e0*/  SHF.R.S32.HI R49, RZ, 0x1f, R48 ;  /* 0x0000001fff317819 */ /* 0x000fe20000011430 */
[----:B------:R-:W-:-:S02]  /*86f0*/  IMAD.SHL.U32 R51, R51, 0x80, RZ ;  /* 0x0000008033337824 */ /* 0x000fc400078e00ff */
[----:B------:R-:W-:Y:S01]  /*8700*/  IMAD.SHL.U32 R52, R52, 0x80, RZ ;  /* 0x0000008034347824 */ /* 0x000fe200078e00ff */
[----:B------:R-:W-:Y:S01]  /*8710*/  LEA.HI R49, R49, R48, RZ, 0x5 ;  /* 0x0000003031317211 */ /* 0x000fe200078f28ff */
[----:B------:R-:W-:Y:S01]  /*8720*/  IMAD.IADD R83, R81, 0x1, R83 ;  /* 0x0000000151537824 */ /* 0x000fe200078e0253 */
        /* <DEDUP_REMOVED lines=8> */
[----:B------:R-:W-:Y:S02]  /*87b0*/  SHF.L.U32 R49, R49, 0xb, RZ ;  /* 0x0000000b31317819 */ /* 0x000fe400000006ff */
[----:B------:R-:W-:Y:S02]  /*87c0*/  LOP3.LUT R48, R48, R51, RZ, 0x3c, !PT ;  /* 0x0000003330307212 */ /* 0x000fe400078e3cff */
[----:B------:R-:W-:Y:S02]  /*87d0*/  LOP3.LUT R49, R49, 0xffffc000, RZ, 0xc0, !PT ;  /* 0xffffc00031317812 */ /* 0x000fe400078ec0ff */
[----:B------:R-:W-:-:S02]  /*87e0*/  IADD3.X R86, R42, R83, R107, P3, P4 ;  /* 0x000000532a567210 */ /* 0x000fc40001fe846b */
        /* <DEDUP_REMOVED lines=8> */
[----:B------:R-:W-:Y:S01]  /*8870*/  SHF.R.U32.HI R154, RZ, 0x8, R57 ;  /* 0x00000008ff9a7819 */ /* 0x000fe20000011639 */
[----:B-1----:R-:W-:Y:S01]  /*8880*/  IMAD.MOV.U32 R60, RZ, RZ, R48 ;  /* 0x000000ffff3c7224 */ /* 0x002fe200078e0030 */
[----:B------:R-:W-:Y:S01]  /*8890*/  LOP3.LUT R58, R57, 0xff, RZ, 0xc0, !PT ;  /* 0x000000ff393a7812 */ /* 0x000fe200078ec0ff */
[----:B------:R-:W-:Y:S01]  /*88a0*/  IMAD.MOV.U32 R56, RZ, RZ, R49 ;  /* 0x000000ffff387224 */ /* 0x000fe200078e0031 */
[----:B------:R-:W-:Y:S01]  /*88b0*/  SHF.R.U32.HI R153, RZ, 0x18, R57 ;  /* 0x00000018ff997819 */ /* 0x000fe20000011639 */
[----:B------:R-:W-:Y:S01]  /*88c0*/  IMAD.SHL.U32 R48, R154, 0x100, RZ ;  /* 0x000001009a307824 */ /* 0x000fe200078e00ff */
[--C-:B------:R-:W-:Y:S01]  /*88d0*/  SHF.R.U32.HI R149, RZ, 0x8, R59.reuse ;  /* 0x00000008ff957819 */ /* 0x100fe2000001163b */
[----:B--2---:R-:W-:Y:S01]  /*88e0*/  IMAD.MOV.U32 R62, RZ, RZ, R52 ;  /* 0x000000ffff3e7224 */ /* 0x004fe200078e0034 */
[----:B------:R-:W-:Y:S02]  /*88f0*/  PRMT R49, R153, 0x654, R58 ;  /* 0x0000065499317816 */ /* 0x000fe4000000003a */
[----:B------:R-:W-:-:S02]  /*8900*/  SHF.R.U32.HI R152, RZ, 0x10, R59 ;  /* 0x00000010ff987819 */ /* 0x000fc4000001163b */
[----:B------:R-:W-:Y:S02]  /*8910*/  LOP3.LUT R84, R59, 0xff, RZ, 0xc0, !PT ;  /* 0x000000ff3b547812 */ /* 0x000fe400078ec0ff */
[----:B------:R-:W-:Y:S02]  /*8920*/  SHF.R.U32.HI R129, RZ, 0x8, R63 ;  /* 0x00000008ff817819 */ /* 0x000fe4000001163f */
[----:B------:R-:W-:Y:S02]  /*8930*/  SHF.R.U32.HI R59, RZ, 0x18, R59 ;  /* 0x00000018ff3b7819 */ /* 0x000fe4000001163b */
[--C-:B------:R-:W-:Y:S01]  /*8940*/  SHF.R.U32.HI R151, RZ, 0x10, R61.reuse ;  /* 0x00000010ff977819 */ /* 0x100fe2000001163d */
[----:B------:R-:W-:Y:S01]  /*8950*/  IMAD.SHL.U32 R58, R129, 0x100, RZ ;  /* 0x00000100813a7824 */ /* 0x000fe200078e00ff */
[----:B------:R-:W-:Y:S02]  /*8960*/  SHF.R.U32.HI R147, RZ, 0x8, R61 ;  /* 0x00000008ff937819 */ /* 0x000fe4000001163d */
[----:B------:R-:W-:-:S02]  /*8970*/  LOP3.LUT R87, R61, 0xff, RZ, 0xc0, !PT ;  /* 0x000000ff3d577812 */ /* 0x000fc400078ec0ff */
[----:B------:R-:W-:Y:S02]  /*8980*/  SHF.R.U32.HI R150, RZ, 0x18, R61 ;  /* 0x00000018ff967819 */ /* 0x000fe4000001163d */
[----:B------:R-:W-:Y:S02]  /*8990*/  LOP3.LUT R61, R63, 0xff, RZ, 0xc0, !PT ;  /* 0x000000ff3f3d7812 */ /* 0x000fe400078ec0ff */
[----:B------:R-:W-:Y:S02]  /*89a0*/  SHF.R.U32.HI R128, RZ, 0x18, R63 ;  /* 0x00000018ff807819 */ /* 0x000fe4000001163f */
[----:B------:R-:W-:Y:S01]  /*89b0*/  LOP3.LUT R49, R49, 0xff00, R48, 0xf8, !PT ;  /* 0x0000ff0031317812 */ /* 0x000fe200078ef830 */
[----:B------:R-:W-:Y:S01]  /*89c0*/  IMAD.SHL.U32 R48, R149, 0x100, RZ ;  /* 0x0000010095307824 */ /* 0x000fe200078e00ff */
[----:B------:R-:W-:Y:S01]  /*89d0*/  SHF.R.U32.HI R155, RZ, 0x10, R57 ;  /* 0x00000010ff9b7819 */ /* 0x000fe20000011639 */
[----:B------:R-:W-:Y:S01]  /*89e0*/  IMAD.MOV.U32 R57, RZ, RZ, R50 ;  /* 0x000000ffff397224 */ /* 0x000fe200078e0032 */
[----:B------:R-:W-:-:S02]  /*89f0*/  PRMT R59, R59, 0x654, R84 ;  /* 0x000006543b3b7816 */ /* 0x000fc40000000054 */
[----:B------:R-:W-:Y:S01]  /*8a00*/  PRMT R61, R128, 0x654, R61 ;  /* 0x00000654803d7816 */ /* 0x000fe2000000003d */
[----:B------:R-:W-:Y:S01]  /*8a10*/  IMAD.U32 R50, R155, 0x10000, RZ ;  /* 0x000100009b327824 */ /* 0x000fe200078e00ff */
[----:B------:R-:W-:Y:S01]  /*8a20*/  LOP3.LUT R59, R59, 0xff00, R48, 0xf8, !PT ;  /* 0x0000ff003b3b7812 */ /* 0x000fe200078ef830 */
[----:B------:R-:W-:Y:S01]  /*8a30*/  IMAD.U32 R48, R152, 0x10000, RZ ;  /* 0x0001000098307824 */ /* 0x000fe200078e00ff */
[----:B------:R-:W-:Y:S02]  /*8a40*/  SHF.R.U32.HI R148, RZ, 0x10, R63 ;  /* 0x00000010ff947819 */ /* 0x000fe4000001163f */
[----:B------:R-:W-:Y:S02]  /*8a50*/  LOP3.LUT R149, R61, 0xff00, R58, 0xf8, !PT ;  /* 0x0000ff003d957812 */ /* 0x000fe400078ef83a */
[----:B------:R-:W-:Y:S01]  /*8a60*/  F2FP.F16.E4M3.UNPACK_B R129, R143.H1 ;  /* 0x0000008fff81723e */ /* 0x000fe200030006ff */
[----:B------:R-:W-:Y:S01]  /*8a70*/  IMAD.U32 R128, R148, 0x10000, RZ ;  /* 0x0001000094807824 */ /* 0x000fe200078e00ff */
[----:B------:R-:W-:-:S02]  /*8a80*/  F2FP.F16.E4M3.UNPACK_B R63, R62.H1 ;  /* 0x0000003eff3f723e */ /* 0x000fc400030006ff */
[----:B------:R-:W-:Y:S02]  /*8a90*/  F2FP.F16.E4M3.UNPACK_B R61, R60.H1 ;  /* 0x0000003cff3d723e */ /* 0x000fe400030006ff */
[----:B------:R-:W-:Y:S02]  /*8aa0*/  PRMT R87, R150, 0x654, R87 ;  /* 0x0000065496577816 */ /* 0x000fe40000000057 */
[----:B------:R-:W-:Y:S01]  /*8ab0*/  SHF.L.U32 R52, R147, 0x8, RZ ;  /* 0x0000000893347819 */ /* 0x000fe200000006ff */
[----:B------:R-:W-:Y:S01]  /*8ac0*/  HADD2.F32 R58, -RZ, R61.H0_H0 ;  /* 0x2000003dff3a7230 */ /* 0x000fe20000004100 */
[----:B------:R-:W-:Y:S01]  /*8ad0*/  LOP3.LUT R50, R49, 0xff0000, R50, 0xf8, !PT ;  /* 0x00ff000031327812 */ /* 0x000fe200078ef832 */
[----:B------:R-:W-:Y:S01]  /*8ae0*/  HADD2.F32 R49, -RZ, R129.H0_H0 ;  /* 0x20000081ff317230 */ /* 0x000fe20000004100 */
[----:B------:R-:W-:Y:S01]  /*8af0*/  LOP3.LUT R48, R59, 0xff0000, R48, 0xf8, !PT ;  /* 0x00ff00003b307812 */ /* 0x000fe200078ef830 */
[----:B------:R-:W-:Y:S01]  /*8b00*/  HADD2.F32 R59, -RZ, R63.H0_H0 ;  /* 0x2000003fff3b7230 */ /* 0x000fe20000004100 */
[----:B------:R-:W-:Y:S01]  /*8b10*/  F2FP.F16.E4M3.UNPACK_B R84, R146.H1 ;  /* 0x00000092ff54723e */ /* 0x000fe200030006ff */
[----:B------:R-:W-:Y:S01]  /*8b20*/  HADD2.F32 R61, -RZ, R61.H1_H1 ;  /* 0x3000003dff3d7230 */ /* 0x000fe20000004100 */
[----:B------:R-:W-:Y:S01]  /*8b30*/  LOP3.LUT R147, R87, 0xff00, R52, 0xf8, !PT ;  /* 0x0000ff0057937812 */ /* 0x000fe200078ef834 */
[----:B------:R-:W-:-:S02]  /*8b40*/  IMAD.U32 R52, R151, 0x10000, RZ ;  /* 0x0001000097347824 */ /* 0x000fc400078e00ff */
        /* <DEDUP_REMOVED lines=12> */
[----:B------:R-:W-:-:S02]  /*8c10*/  HADD2.F32 R129, -RZ, R143.H0_H0 ;  /* 0x2000008fff817230 */ /* 0x000fc40000004100 */
[----:B------:R-:W-:Y:S01]  /*8c20*/  FMUL.FTZ R150, R61, R84 ;  /* 0x000000543d967220 */ /* 0x000fe20000410000 */
[----:B------:R-:W-:Y:S01]  /*8c30*/  F2FP.F16.E4M3.UNPACK_B R146, R146 ;  /* 0x00000092ff92723e */ /* 0x000fe200020006ff */
[----:B------:R-:W-:Y:S01]  /*8c40*/  FMUL.FTZ R148, R87, R84 ;  /* 0x0000005457947220 */ /* 0x000fe20000410000 */
[----:B------:R-:W-:Y:S01]  /*8c50*/  HADD2.F32 R84, -RZ, R63.H0_H0 ;  /* 0x2000003fff547230 */ /* 0x000fe20000004100 */
[----:B------:R-:W-:Y:S01]  /*8c60*/  LOP3.LUT R52, R147, 0xff0000, R52, 0xf8, !PT ;  /* 0x00ff000093347812 */ /* 0x000fe200078ef834 */
[----:B------:R-:W-:Y:S02]  /*8c70*/  HADD2.F32 R62, -RZ, R60.H0_H0 ;  /* 0x2000003cff3e7230 */ /* 0x000fe40000004100 */
[----:B------:R-:W-:Y:S01]  /*8c80*/  FFMA.FTZ R154, R87, R128, R150 ;  /* 0x00000080579a7223 */ /* 0x000fe20000010096 */
[----:B------:R-:W-:Y:S02]  /*8c90*/  HADD2.F32 R87, -RZ, R146.H0_H0 ;  /* 0x20000092ff577230 */ /* 0x000fe40000004100 */
[----:B------:R-:W-:Y:S01]  /*8ca0*/  FMUL.FTZ R147, R84, R129 ;  /* 0x0000008154937220 */ /* 0x000fe20000410000 */
[----:B------:R-:W-:-:S02]  /*8cb0*/  HADD2.F32 R143, -RZ, R143.H1_H1 ;  /* 0x3000008fff8f7230 */ /* 0x000fc40000004100 */
[C---:B------:R-:W-:Y:S01]  /*8cc0*/  FMUL.FTZ R129, R62.reuse, R129 ;  /* 0x000000813e817220 */ /* 0x040fe20000410000 */
[----:B------:R-:W-:Y:S02]  /*8cd0*/  HADD2.F32 R63, -RZ, R63.H1_H1 ;  /* 0x3000003fff3f7230 */ /* 0x000fe40000004100 */
[----:B------:R-:W-:Y:S01]  /*8ce0*/  FFMA.FTZ R61, R61, R128, -R148 ;  /* 0x000000803d3d7223 */ /* 0x000fe20000010894 */
[-C--:B------:R-:W-:Y:S01]  /*8cf0*/  FFMA.FTZ R147, R62, R87.reuse, -R147 ;  /* 0x000000573e937223 */ /* 0x080fe20000010893 */
[----:B------:R-:W-:Y:S01]  /*8d00*/  FFMA.FTZ R148, R84, R87, R129 ;  /* 0x0000005754947223 */ /* 0x000fe20000010081 */
[----:B------:R-:W-:Y:S02]  /*8d10*/  HADD2.F32 R60, -RZ, R60.H1_H1 ;  /* 0x3000003cff3c7230 */ /* 0x000fe40000004100 */
[-C--:B------:R-:W-:Y:S01]  /*8d20*/  FMUL.FTZ R87, R63, R143.reuse ;  /* 0x0000008f3f577220 */ /* 0x080fe20000410000 */
[----:B------:R-:W-:Y:S01]  /*8d30*/  HADD2.F32 R146, -RZ, R146.H1_H1 ;  /* 0x30000092ff927230 */ /* 0x000fe20000004100 */
[----:B------:R-:W-:Y:S01]  /*8d40*/  F2FP.F16.E4M3.UNPACK_B R62, R144.H1 ;  /* 0x00000090ff3e723e */ /* 0x000fe200030006ff */
[----:B------:R-:W-:Y:S01]  /*8d50*/  FMUL.FTZ R152, R60, R143 ;  /* 0x0000008f3c987220 */ /* 0x000fe20000410000 */
[----:B------:R-:W-:-:S02]  /*8d60*/  F2FP.F16.E4M3.UNPACK_B R84, R54.H1 ;  /* 0x00000036ff54723e */ /* 0x000fc400030006ff */
[-C--:B------:R-:W-:Y:S01]  /*8d70*/  FFMA.FTZ R150, R60, R146.reuse, -R87 ;  /* 0x000000923c967223 */ /* 0x080fe20000010857 */
[----:B------:R-:W-:Y:S01]  /*8d80*/  F2FP.F16.E4M3.UNPACK_B R60, R57.H1 ;  /* 0x00000039ff3c723e */ /* 0x000fe200030006ff */
[--C-:B------:R-:W-:Y:S01]  /*8d90*/  HADD2.F32 R129, -RZ, R62.reuse.H0_H0 ;  /* 0x2000003eff817230 */ /* 0x100fe20000004100 */
[----:B------:R-:W-:Y:S01]  /*8da0*/  F2FP.F16.E4M3.UNPACK_B R128, R145.H1 ;  /* 0x00000091ff80723e */ /* 0x000fe200030006ff */
[----:B------:R-:W-:Y:S02]  /*8db0*/  HADD2.F32 R143, -RZ, R62.H1_H1 ;  /* 0x3000003eff8f7230 */ /* 0x000fe40000004100 */
[----:B------:R-:W-:Y:S01]  /*8dc0*/  FFMA.FTZ R149, R63, R146, R152 ;  /* 0x000000923f957223 */ /* 0x000fe20000010098 */
[----:B------:R-:W-:Y:S01]  /*8dd0*/  HADD2.F32 R87, -RZ, R84.H0_H0 ;  /* 0x20000054ff577230 */ /* 0x000fe20000004100 */
[----:B------:R-:W-:Y:S01]  /*8de0*/  F2FP.F16.E4M3.UNPACK_B R144, R144 ;  /* 0x00000090ff90723e */ /* 0x000fe200020006ff */
[----:B------:R-:W-:Y:S01]  /*8df0*/  HADD2.F32 R62, -RZ, R60.H0_H0 ;  /* 0x2000003cff3e7230 */ /* 0x000fe20000004100 */
[----:B------:R-:W-:Y:S01]  /*8e00*/  F2FP.F16.E4M3.UNPACK_B R57, R57 ;  /* 0x00000039ff39723e */ /* 0x000fe200020006ff */
[----:B------:R-:W-:-:S02]  /*8e10*/  HADD2.F32 R84, -RZ, R84.H1_H1 ;  /* 0x30000054ff547230 */ /* 0x000fc40000004100 */
[CC--:B------:R-:W-:Y:S01]  /*8e20*/  FMUL.FTZ R151, R87.reuse, R129.reuse ;  /* 0x0000008157977220 */ /* 0x0c0fe20000410000 */
[----:B------:R-:W-:Y:S02]  /*8e30*/  HADD2.F32 R60, -RZ, R60.H1_H1 ;  /* 0x3000003cff3c7230 */ /* 0x000fe40000004100 */
[----:B------:R-:W-:Y:S01]  /*8e40*/  FMUL.FTZ R146, R62, R129 ;  /* 0x000000813e927220 */ /* 0x000fe20000410000 */
[--C-:B------:R-:W-:Y:S02]  /*8e50*/  HADD2.F32 R129, -RZ, R128.reuse.H1_H1 ;  /* 0x30000080ff817230 */ /* 0x100fe40000004100 */
[-C--:B------:R-:W-:Y:S01]  /*8e60*/  FMUL.FTZ R153, R84, R143.reuse ;  /* 0x0000008f54997220 */ /* 0x080fe20000410000 */
[----:B------:R-:W-:Y:S02]  /*8e70*/  HADD2.F32 R63, -RZ, R128.H0_H0 ;  /* 0x20000080ff3f7230 */ /* 0x000fe40000004100 */
[C---:B------:R-:W-:Y:S01]  /*8e80*/  FMUL.FTZ R143, R60.reuse, R143 ;  /* 0x0000008f3c8f7220 */ /* 0x040fe20000410000 */
[----:B------:R-:W-:Y:S01]  /*8e90*/  F2FP.F16.E4M3.UNPACK_B R145, R145 ;  /* 0x00000091ff91723e */ /* 0x000fe200020006ff */
[----:B------:R-:W-:Y:S01]  /*8ea0*/  FFMA.FTZ R152, R60, R129, -R153 ;  /* 0x000000813c987223 */ /* 0x000fe20000010899 */
[----:B------:R-:W-:Y:S01]  /*8eb0*/  F2FP.F16.E4M3.UNPACK_B R60, R54 ;  /* 0x00000036ff3c723e */ /* 0x000fe200020006ff */
[-C--:B------:R-:W-:Y:S01]  /*8ec0*/  FFMA.FTZ R151, R62, R63.reuse, -R151 ;  /* 0x0000003f3e977223 */ /* 0x080fe20000010897 */
[----:B------:R-:W-:Y:S01]  /*8ed0*/  FFMA.FTZ R146, R87, R63, R146 ;  /* 0x0000003f57927223 */ /* 0x000fe20000010092 */
[----:B------:R-:W-:-:S02]  /*8ee0*/  HADD2.F32 R87, -RZ, R144.H0_H0 ;  /* 0x20000090ff577230 */ /* 0x000fc40000004100 */
[----:B------:R-:W-:Y:S01]  /*8ef0*/  FFMA.FTZ R153, R84, R129, R143 ;  /* 0x0000008154997223 */ /* 0x000fe2000001008f */
[----:B------:R-:W-:Y:S01]  /*8f00*/  HADD2.F32 R62, -RZ, R60.H0_H0 ;  /* 0x2000003cff3e7230 */ /* 0x000fe20000004100 */
[----:B------:R-:W-:Y:S01]  /*8f10*/  F2FP.SATFINITE.E4M3.F32.PACK_AB_MERGE_C R58, R61, R58, RZ ;  /* 0x0000003a3d3a723e */ /* 0x000fe200048070ff */
[--C-:B------:R-:W-:Y:S01]  /*8f20*/  HADD2.F32 R54, -RZ, R57.reuse.H0_H0 ;  /* 0x20000039ff367230 */ /* 0x100fe20000004100 */
[----:B------:R-:W-:Y:S01]  /*8f30*/  F2FP.F16.E4M3.UNPACK_B R61, R56 ;  /* 0x00000038ff3d723e */ /* 0x000fe200020006ff */
[----:B------:R-:W-:Y:S02]  /*8f40*/  HADD2.F32 R144, -RZ, R144.H1_H1 ;  /* 0x30000090ff907230 */ /* 0x000fe40000004100 */
[-C--:B------:R-:W-:Y:S01]  /*8f50*/  FMUL.FTZ R129, R62, R87.reuse ;  /* 0x000000573e817220 */ /* 0x080fe20000410000 */
[----:B------:R-:W-:Y:S02]  /*8f60*/  HADD2.F32 R60, -RZ, R60.H1_H1 ;  /* 0x3000003cff3c7230 */ /* 0x000fe40000004100 */
[----:B------:R-:W-:Y:S01]  /*8f70*/  FMUL.FTZ R87, R54, R87 ;  /* 0x0000005736577220 */ /* 0x000fe20000410000 */
[----:B------:R-:W-:Y:S01]  /*8f80*/  HADD2.F32 R57, -RZ, R57.H1_H1 ;  /* 0x30000039ff397230 */ /* 0x000fe20000004100 */
[----:B------:R-:W-:Y:S01]  /*8f90*/  F2FP.SATFINITE.E4M3.F32.PACK_AB_MERGE_C R151, R152, R151, RZ ;  /* 0x000000979897723e */ /* 0x000fe200048070ff */
[----:B------:R-:W-:-:S02]  /*8fa0*/  HADD2.F32 R63, -RZ, R145.H0_H0 ;  /* 0x20000091ff3f7230 */ /* 0x000fc40000004100 */
[-C--:B------:R-:W-:Y:S01]  /*8fb0*/  FMUL.FTZ R128, R60, R144.reuse ;  /* 0x000000903c807220 */ /* 0x080fe20000410000 */
[----:B------:R-:W-:Y:S02]  /*8fc0*/  HADD2.F32 R145, -RZ, R145.H1_H1 ;  /* 0x30000091ff917230 */ /* 0x000fe40000004100 */
[----:B------:R-:W-:Y:S01]  /*8fd0*/  FMUL.FTZ R143, R57, R144 ;  /* 0x00000090398f7220 */ /* 0x000fe20000410000 */
[----:B------:R-:W-:Y:S01]  /*8fe0*/  F2FP.SATFINITE.E4M3.F32.PACK_AB_MERGE_C R146, R153, R146, RZ ;  /* 0x000000929992723e */ /* 0x000fe200048070ff */
[-C--:B------:R-:W-:Y:S01]  /*8ff0*/  FFMA.FTZ R54, R54, R63.reuse, -R129 ;  /* 0x0000003f36367223 */ /* 0x080fe20000010881 */
[----:B------:R-:W-:Y:S01]  /*9000*/  FFMA.FTZ R84, R62, R63, R87 ;  /* 0x0000003f3e547223 */ /* 0x000fe20000010057 */
[----:B------:R-:W-:Y:S01]  /*9010*/  F2FP.F16.E4M3.UNPACK_B R62, R53 ;  /* 0x00000035ff3e723e */ /* 0x000fe200020006ff */
[-C--:B------:R-:W-:Y:S01]  /*9020*/  FFMA.FTZ R57, R57, R145.reuse, -R128 ;  /* 0x0000009139397223 */ /* 0x080fe20000010880 */
[----:B------:R-:W-:Y:S01]  /*9030*/  F2FP.F16.E4M3.UNPACK_B R129, R52 ;  /* 0x00000034ff81723e */ /* 0x000fe200020006ff */
[----:B------:R-:W-:Y:S01]  /*9040*/  FFMA.FTZ R145, R60, R145, R143 ;  /* 0x000000913c917223 */ /* 0x000fe2000001008f */
[----:B------:R-:W-:Y:S01]  /*9050*/  F2FP.F16.E4M3.UNPACK_B R87, R50 ;  /* 0x00000032ff57723e */ /* 0x000fe200020006ff */
[----:B------:R-:W-:Y:S01]  /*9060*/  HADD2.F32 R63, -RZ, R62.H0_H0 ;  /* 0x2000003eff3f7230 */ /* 0x000fe20000004100 */
[----:B------:R-:W-:Y:S01]  /*9070*/  F2FP.SATFINITE.E4M3.F32.PACK_AB_MERGE_C R57, R57, R54, R151 ;  /* 0x000000363939723e */ /* 0x000fe20004807097 */
[----:B------:R-:W-:Y:S01]  /*9080*/  HADD2.F32 R143, -RZ, R129.H0_H0 ;  /* 0x20000081ff8f7230 */ /* 0x000fe20000004100 */
[----:B------:R-:W-:Y:S01]  /*9090*/  F2FP.SATFINITE.E4M3.F32.PACK_AB_MERGE_C R54, R145, R84, R146 ;  /* 0x000000549136723e */ /* 0x000fe20004807092 */
[----:B------:R-:W-:Y:S01]  /*90a0*/  HADD2.F32 R60, -RZ, R61.H0_H0 ;  /* 0x2000003dff3c7230 */ /* 0x000fe20000004100 */
[----:B------:R-:W-:Y:S01]  /*90b0*/  F2FP.F16.E4M3.UNPACK_B R56, R56.H1 ;  /* 0x00000038ff38723e */ /* 0x000fe200030006ff */
[----:B------:R-:W-:-:S02]  /*90c0*/  HADD2.F32 R128, -RZ, R87.H0_H0 ;  /* 0x20000057ff807230 */ /* 0x000fc40000004100 */
[CC--:B------:R-:W-:Y:S01]  /*90d0*/  FMUL.FTZ R145, R63.reuse, R143.reuse ;  /* 0x0000008f3f917220 */ /* 0x0c0fe20000410000 */
[----:B------:R-:W-:Y:S02]  /*90e0*/  HADD2.F32 R84, -RZ, R62.H1_H1 ;  /* 0x3000003eff547230 */ /* 0x000fe40000004100 */
[C---:B------:R-:W-:Y:S01]  /*90f0*/  FMUL.FTZ R144, R60.reuse, R143 ;  /* 0x0000008f3c907220 */ /* 0x040fe20000410000 */
[----:B------:R-:W-:Y:S02]  /*9100*/  HADD2.F32 R129, -RZ, R129.H1_H1 ;  /* 0x30000081ff817230 */ /* 0x000fe40000004100 */
[-C--:B------:R-:W-:Y:S01]  /*9110*/  FFMA.FTZ R60, R60, R128.reuse, -R145 ;  /* 0x000000803c3c7223 */ /* 0x080fe20000010891 */
[----:B------:R-:W-:Y:S02]  /*9120*/  HADD2.F32 R62, -RZ, R61.H1_H1 ;  /* 0x3000003dff3e7230 */ /* 0x000fe40000004100 */
[----:B------:R-:W-:Y:S01]  /*9130*/  FFMA.FTZ R61, R63, R128, R144 ;  /* 0x000000803f3d7223 */ /* 0x000fe20000010090 */
[----:B------:R-:W-:-:S02]  /*9140*/  HADD2.F32 R87, -RZ, R87.H1_H1 ;  /* 0x30000057ff577230 */ /* 0x000fc40000004100 */
[----:B------:R-:W-:Y:S01]  /*9150*/  FMUL.FTZ R143, R84, R129 ;  /* 0x00000081548f7220 */ /* 0x000fe20000410000 */
[----:B------:R-:W-:Y:S01]  /*9160*/  F2FP.F16.E4M3.UNPACK_B R63, R53.H1 ;  /* 0x00000035ff3f723e */ /* 0x000fe200030006ff */
[C---:B------:R-:W-:Y:S01]  /*9170*/  FMUL.FTZ R129, R62.reuse, R129 ;  /* 0x000000813e817220 */ /* 0x040fe20000410000 */
[----:B------:R-:W-:Y:S01]  /*9180*/  F2FP.F16.E4M3.UNPACK_B R128, R52.H1 ;  /* 0x00000034ff80723e */ /* 0x000fe200030006ff */
[-C--:B------:R-:W-:Y:S01]  /*9190*/  FFMA.FTZ R53, R62, R87.reuse, -R143 ;  /* 0x000000573e357223 */ /* 0x080fe2000001088f */
[----:B------:R-:W-:Y:S01]  /*91a0*/  F2FP.F16.E4M3.UNPACK_B R50, R50.H1 ;  /* 0x00000032ff32723e */ /* 0x000fe200030006ff */
[----:B------:R-:W-:Y:S01]  /*91b0*/  FFMA.FTZ R52, R84, R87, R129 ;  /* 0x0000005754347223 */ /* 0x000fe20000010081 */
[----:B------:R-:W-:Y:S01]  /*91c0*/  HADD2.F32 R84, -RZ, R63.H0_H0 ;  /* 0x2000003fff547230 */ /* 0x000fe20000004100 */
[----:B------:R-:W-:Y:S01]  /*91d0*/  F2FP.SATFINITE.E4M3.F32.PACK_AB_MERGE_C R154, R154, R59, RZ ;  /* 0x0000003b9a9a723e */ /* 0x000fe200048070ff */
[----:B------:R-:W-:Y:S01]  /*91e0*/  HADD2.F32 R129, -RZ, R128.H0_H0 ;  /* 0x20000080ff817230 */ /* 0x000fe20000004100 */
[----:B------:R-:W-:Y:S01]  /*91f0*/  F2FP.SATFINITE.E4M3.F32.PACK_AB_MERGE_C R59, R150, R147, R58 ;  /* 0x00000093963b723e */ /* 0x000fe2000480703a */
[----:B------:R-:W-:Y:S01]  /*9200*/  HADD2.F32 R62, -RZ, R56.H0_H0 ;  /* 0x20000038ff3e7230 */ /* 0x000fe20000004100 */
[----:B------:R-:W-:Y:S01]  /*9210*/  F2FP.SATFINITE.E4M3.F32.PACK_AB_MERGE_C R58, R149, R148, R154 ;  /* 0x00000094953a723e */ /* 0x000fe2000480709a */
[----:B------:R-:W-:-:S02]  /*9220*/  HADD2.F32 R87, -RZ, R50.H0_H0 ;  /* 0x20000032ff577230 */ /* 0x000fc40000004100 */
[-C--:B------:R-:W-:Y:S01]  /*9230*/  FMUL.FTZ R145, R84, R129.reuse ;  /* 0x0000008154917220 */ /* 0x080fe20000410000 */
[----:B------:R-:W-:Y:S02]  /*9240*/  HADD2.F32 R56, -RZ, R56.H1_H1 ;  /* 0x30000038ff387230 */ /* 0x000fe40000004100 */
[----:B------:R-:W-:Y:S01]  /*9250*/  FMUL.FTZ R129, R62, R129 ;  /* 0x000000813e817220 */ /* 0x000fe20000410000 */
[----:B------:R-:W-:Y:S01]  /*9260*/  HADD2.F32 R143, -RZ, R128.H1_H1 ;  /* 0x30000080ff8f7230 */ /* 0x000fe20000004100 */
[----:B------:R-:W-:Y:S01]  /*9270*/  F2FP.F16.E4M3.UNPACK_B R144, R49.H1 ;  /* 0x00000031ff90723e */ /* 0x000fe200030006ff */
[----:B------:R-:W-:Y:S02]  /*9280*/  HADD2.F32 R63, -RZ, R63.H1_H1 ;  /* 0x3000003fff3f7230 */ /* 0x000fe40000004100 */
[----:B------:R-:W-:Y:S01]  /*9290*/  FFMA.FTZ R148, R84, R87, R129 ;  /* 0x0000005754947223 */ /* 0x000fe20000010081 */
[----:B------:R-:W-:Y:S02]  /*92a0*/  HADD2.F32 R128, -RZ, R50.H1_H1 ;  /* 0x30000032ff807230 */ /* 0x000fe40000004100 */
[----:B------:R-:W-:Y:S01]  /*92b0*/  FMUL.FTZ R84, R56, R143 ;  /* 0x0000008f38547220 */ /* 0x000fe20000410000 */
[----:B------:R-:W-:Y:S01]  /*92c0*/  F2FP.F16.E4M3.UNPACK_B R50, R51 ;  /* 0x00000033ff32723e */ /* 0x000fe200020006ff */
[C---:B------:R-:W-:Y:S01]  /*92d0*/  FMUL.FTZ R147, R63.reuse, R143 ;  /* 0x0000008f3f937220 */ /* 0x040fe20000410000 */
[----:B------:R-:W-:Y:S01]  /*92e0*/  F2FP.F16.E4M3.UNPACK_B R51, R51.H1 ;  /* 0x00000033ff33723e */ /* 0x000fe200030006ff */
[-C--:B------:R-:W-:Y:S01]  /*92f0*/  FFMA.FTZ R151, R63, R128.reuse, R84 ;  /* 0x000000803f977223 */ /* 0x080fe20000010054 */
[----:B------:R-:W-:Y:S01]  /*9300*/  F2FP.F16.E4M3.UNPACK_B R63, R55.H1 ;  /* 0x00000037ff3f723e */ /* 0x000fe200030006ff */
[----:B------:R-:W-:Y:S01]  /*9310*/  FFMA.FTZ R146, R62, R87, -R145 ;  /* 0x000000573e927223 */ /* 0x000fe20000010891 */
[----:B------:R-:W-:Y:S01]  /*9320*/  F2FP.F16.E4M3.UNPACK_B R143, R49 ;  /* 0x00000031ff8f723e */ /* 0x000fe200020006ff */
        /* <DEDUP_REMOVED lines=14> */
[----:B------:R-:W-:Y:S02]  /*9410*/  HADD2.F32 R63, -RZ, R63.H1_H1 ;  /* 0x3000003fff3f7230 */ /* 0x000fe40000004100 */
[----:B------:R-:W-:Y:S01]  /*9420*/  FFMA.FTZ R147, R48, R129, R147 ;  /* 0x0000008130937223 */ /* 0x000fe20000010093 */
[----:B------:R-:W-:-:S02]  /*9430*/  HADD2.F32 R144, -RZ, R144.H1_H1 ;  /* 0x30000090ff907230 */ /* 0x000fc40000004100 */
[-C--:B------:R-:W-:Y:S01]  /*9440*/  FMUL.FTZ R150, R84, R145.reuse ;  /* 0x0000009154967220 */ /* 0x080fe20000410000 */
[----:B------:R-:W-:Y:S01]  /*9450*/  HADD2.F32 R51, -RZ, R51.H1_H1 ;  /* 0x30000033ff337230 */ /* 0x000fe20000004100 */
[----:B------:R-:W-:Y:S01]  /*9460*/  F2FP.SATFINITE.E4M3.F32.PACK_AB_MERGE_C R148, R151, R148, RZ ;  /* 0x000000949794723e */ /* 0x000fe200048070ff */
[----:B------:R-:W-:Y:S02]  /*9470*/  HADD2.F32 R55, -RZ, R50.H0_H0 ;  /* 0x20000032ff377230 */ /* 0x000fe40000004100 */
[-C--:B------:R-:W-:Y:S01]  /*9480*/  FMUL.FTZ R56, R63, R144.reuse ;  /* 0x000000903f387220 */ /* 0x080fe20000410000 */
[----:B------:R-:W-:Y:S02]  /*9490*/  HADD2.F32 R128, -RZ, R49.H0_H0 ;  /* 0x20000031ff807230 */ /* 0x000fe40000004100 */
[----:B------:R-:W-:Y:S01]  /*94a0*/  FMUL.FTZ R144, R51, R144 ;  /* 0x0000009033907220 */ /* 0x000fe20000410000 */
[----:B------:R-:W-:Y:S02]  /*94b0*/  HADD2.F32 R62, -RZ, R62.H1_H1 ;  /* 0x3000003eff3e7230 */ /* 0x000fe40000004100 */
[----:B------:R-:W-:Y:S01]  /*94c0*/  FMUL.FTZ R145, R55, R145 ;  /* 0x0000009137917220 */ /* 0x000fe20000410000 */
[----:B------:R-:W-:-:S02]  /*94d0*/  HADD2.F32 R143, -RZ, R143.H1_H1 ;  /* 0x3000008fff8f7230 */ /* 0x000fc40000004100 */
[-C--:B------:R-:W-:Y:S01]  /*94e0*/  FFMA.FTZ R150, R55, R128.reuse, -R150 ;  /* 0x0000008037967223 */ /* 0x080fe20000010896 */
[----:B------:R-:W-:Y:S02]  /*94f0*/  HADD2.F32 R48, -RZ, R87.H1_H1 ;  /* 0x30000057ff307230 */ /* 0x000fe40000004100 */
[----:B------:R-:W-:Y:S01]  /*9500*/  FFMA.FTZ R145, R84, R128, R145 ;  /* 0x0000008054917223 */ /* 0x000fe20000010091 */
[----:B------:R-:W-:Y:S02]  /*9510*/  HADD2.F32 R50, -RZ, R50.H1_H1 ;  /* 0x30000032ff327230 */ /* 0x000fe40000004100 */
[-C--:B------:R-:W-:Y:S01]  /*9520*/  FMUL.FTZ R55, R62, R143.reuse ;  /* 0x0000008f3e377220 */ /* 0x080fe20000410000 */
[----:B------:R-:W-:Y:S02]  /*9530*/  HADD2.F32 R49, -RZ, R49.H1_H1 ;  /* 0x30000031ff317230 */ /* 0x000fe40000004100 */
[-C--:B------:R-:W-:Y:S01]  /*9540*/  FFMA.FTZ R56, R51, R48.reuse, -R56 ;  /* 0x0000003033387223 */ /* 0x080fe20000010838 */
[----:B------:R-:W-:Y:S01]  /*9550*/  FFMA.FTZ R144, R63, R48, R144 ;  /* 0x000000303f907223 */ /* 0x000fe20000010090 */
[----:B------:R-:W-:Y:S01]  /*9560*/  FMUL.FTZ R143, R50, R143 ;  /* 0x0000008f328f7220 */ /* 0x000fe20000410000 */
[----:B------:R-:W-:-:S02]  /*9570*/  IMAD.MOV.U32 R48, RZ, RZ, R59 ;  /* 0x000000ffff307224 */ /* 0x000fc400078e003b */
[----:B------:R-:W-:Y:S01]  /*9580*/  FFMA.FTZ R55, R50, R49, -R55 ;  /* 0x0000003132377223 */ /* 0x000fe20000010837 */
[----:B------:R-:W-:Y:S01]  /*9590*/  F2FP.SATFINITE.E4M3.F32.PACK_AB_MERGE_C R56, R56, R153, RZ ;  /* 0x000000993838723e */ /* 0x000fe200048070ff */
[----:B------:R-:W-:Y:S01]  /*95a0*/  FFMA.FTZ R62, R62, R49, R143 ;  /* 0x000000313e3e7223 */ /* 0x000fe2000001008f */
[----:B------:R-:W-:Y:S01]  /*95b0*/  F2FP.SATFINITE.E4M3.F32.PACK_AB_MERGE_C R144, R144, R147, RZ ;  /* 0x000000939090723e */ /* 0x000fe200048070ff */
[----:B------:R-:W-:Y:S01]  /*95c0*/  IMAD.MOV.U32 R50, RZ, RZ, R57 ;  /* 0x000000ffff327224 */ /* 0x000fe200078e0039 */
[----:B------:R-:W-:Y:S02]  /*95d0*/  F2FP.SATFINITE.E4M3.F32.PACK_AB_MERGE_C R49, R53, R60, R146 ;  /* 0x0000003c3531723e */ /* 0x000fe40004807092 */
[----:B------:R-:W-:Y:S02]  /*95e0*/  F2FP.SATFINITE.E4M3.F32.PACK_AB_MERGE_C R51, R55, R150, R56 ;  /* 0x000000963733723e */ /* 0x000fe40004807038 */
[----:B------:R-:W-:Y:S01]  /*95f0*/  F2FP.SATFINITE.E4M3.F32.PACK_AB_MERGE_C R53, R52, R61, R148 ;  /* 0x0000003d3435723e */ /* 0x000fe20004807094 */
[----:B------:R-:W-:Y:S01]  /*9600*/  IMAD.MOV.U32 R52, RZ, RZ, R58 ;  /* 0x000000ffff347224 */ /* 0x000fe200078e003a */
[----:B------:R-:W-:-:S07]  /*9610*/  F2FP.SATFINITE.E4M3.F32.PACK_AB_MERGE_C R55, R62, R145, R144 ;  /* 0x000000913e37723e */ /* 0x000fce0004807090 */
.L_x_2408:
[----:B------:R-:W-:Y:S05]  /*9620*/  BSYNC B2 ;  /* 0x0000000000027941 */ /* 0x000fea0003800000 */
.L_x_2407:
        /* <DEDUP_REMOVED lines=11> */
.L_x_2406:
[----:B------:R-:W-:Y:S05]  /*96e0*/  BSYNC B1 ;  /* 0x0000000000017941 */ /* 0x000fea0003800000 */
.L_x_2405:
        /* <DEDUP_REMOVED lines=12> */
[----:B------:R-:W-:Y:S01]  /*97b0*/  IMAD.SHL.U32 R51, R51, 0x80, RZ ;  /* 0x0000008033337824 */ /* 0x000fe200078e00ff */
[----:B------:R-:W-:Y:S01]  /*97c0*/  IADD3 R58, P3, P4, R102, R56, R41 ;  /* 0x00000038663a7210 */ /* 0x000fe20007c7e029 */
[----:B------:R-:W-:Y:S01]  /*97d0*/  IMAD.IADD R59, R57, 0x1, R59 ;  /* 0x00000001393b7824 */ /* 0x000fe200078e023b */
[----:B------:R-:W-:-:S02]  /*97e0*/  SHF.R.S32.HI R49, RZ, 0x1f, R48 ;  /* 0x0000001fff317819 */ /* 0x000fc40000011430 */
[----:B------:R-:W-:Y:S02]  /*97f0*/  LOP3.LUT R51, R51, 0x380, RZ, 0xc0, !PT ;  /* 0x0000038033337812 */ /* 0x000fe400078ec0ff */
        /* <DEDUP_REMOVED lines=25> */
[----:B------:R-:W-:Y:S01]  /*9990*/  PRMT R63, R144, 0x654, R63 ;  /* 0x00000654903f7816 */ /* 0x000fe2000000003f */
[----:B------:R-:W-:Y:S01]  /*99a0*/  IMAD.SHL.U32 R48, R143, 0x100, RZ ;  /* 0x000001008f307824 */ /* 0x000fe200078e00ff */
[----:B------:R-:W-:-:S02]  /*99b0*/  SHF.R.U32.HI R129, RZ, 0x18, R67 ;  /* 0x00000018ff817819 */ /* 0x000fc40000011643 */
[----:B------:R-:W-:Y:S02]  /*99c0*/  LOP3.LUT R64, R67, 0xff, RZ, 0xc0, !PT ;  /* 0x000000ff43407812 */ /* 0x000fe400078ec0ff */
[--C-:B------:R-:W-:Y:S02]  /*99d0*/  SHF.R.U32.HI R87, RZ, 0x8, R67.reuse ;  /* 0x00000008ff577819 */ /* 0x100fe40000011643 */
[----:B------:R-:W-:Y:S02]  /*99e0*/  SHF.R.U32.HI R86, RZ, 0x10, R67 ;  /* 0x00000010ff567819 */ /* 0x000fe40000011643 */
[----:B------:R-:W-:Y:S02]  /*99f0*/  SHF.R.U32.HI R81, RZ, 0x8, R69 ;  /* 0x00000008ff517819 */ /* 0x000fe40000011645 */
[----:B------:R-:W-:Y:S02]  /*9a00*/  SHF.R.U32.HI R82, RZ, 0x18, R71 ;  /* 0x00000018ff527819 */ /* 0x000fe40000011647 */
[----:B------:R-:W-:-:S02]  /*9a10*/  LOP3.LUT R67, R71, 0xff, RZ, 0xc0, !PT ;  /* 0x000000ff47437812 */ /* 0x000fc400078ec0ff */
[--C-:B------:R-:W-:Y:S02]  /*9a20*/  SHF.R.U32.HI R85, RZ, 0x18, R69.reuse ;  /* 0x00000018ff557819 */ /* 0x100fe40000011645 */
[----:B------:R-:W-:Y:S02]  /*9a30*/  LOP3.LUT R66, R69, 0xff, RZ, 0xc0, !PT ;  /* 0x000000ff45427812 */ /* 0x000fe400078ec0ff */
[----:B------:R-:W-:Y:S01]  /*9a40*/  LOP3.LUT R48, R63, 0xff00, R48, 0xf8, !PT ;  /* 0x0000ff003f307812 */ /* 0x000fe200078ef830 */
[----:B------:R-:W-:Y:S01]  /*9a50*/  IMAD.U32 R63, R128, 0x10000, RZ ;  /* 0x00010000803f7824 */ /* 0x000fe200078e00ff */
[----:B------:R-:W-:Y:S01]  /*9a60*/  SHF.R.U32.HI R84, RZ, 0x10, R69 ;  /* 0x00000010ff547819 */ /* 0x000fe20000011645 */
[----:B------:R-:W-:Y:S01]  /*9a70*/  IMAD.SHL.U32 R69, R81, 0x100, RZ ;  /* 0x0000010051457824 */ /* 0x000fe200078e00ff */
[----:B------:R-:W-:Y:S02]  /*9a80*/  SHF.R.U32.HI R70, RZ, 0x8, R71 ;  /* 0x00000008ff467819 */ /* 0x000fe40000011647 */
[----:B------:R-:W-:Y:S01]  /*9a90*/  PRMT R50, R82, 0x654, R67 ;  /* 0x0000065452327816 */ /* 0x000fe20000000043 */
[----:B------:R-:W-:Y:S01]  /*9aa0*/  IMAD.SHL.U32 R67, R87, 0x100, RZ ;  /* 0x0000010057437824 */ /* 0x000fe200078e00ff */
[----:B------:R-:W-:-:S02]  /*9ab0*/  PRMT R66, R85, 0x654, R66 ;  /* 0x0000065455427816 */ /* 0x000fc40000000042 */
[----:B------:R-:W-:Y:S02]  /*9ac0*/  PRMT R64, R129, 0x654, R64 ;  /* 0x0000065481407816 */ /* 0x000fe40000000040 */
[----:B------:R-:W-:Y:S01]  /*9ad0*/  SHF.R.U32.HI R83, RZ, 0x10, R71 ;  /* 0x00000010ff537819 */ /* 0x000fe20000011647 */
[----:B------:R-:W-:Y:S01]  /*9ae0*/  IMAD.SHL.U32 R71, R70, 0x100, RZ ;  /* 0x0000010046477824 */ /* 0x000fe200078e00ff */
[----:B------:R-:W-:Y:S02]  /*9af0*/  MOV R62, R54 ;  /* 0x00000036003e7202 */ /* 0x000fe40000000f00 */
[----:B------:R-:W-:Y:S01]  /*9b00*/  LOP3.LUT R52, R48, 0xff0000, R63, 0xf8, !PT ;  /* 0x00ff000030347812 */ /* 0x000fe200078ef83f */
[----:B------:R-:W-:Y:S01]  /*9b10*/  IMAD.U32 R63, R86, 0x10000, RZ ;  /* 0x00010000563f7824 */ /* 0x000fe200078e00ff */
[----:B------:R-:W-:Y:S01]  /*9b20*/  LOP3.LUT R54, R66, 0xff00, R69, 0xf8, !PT ;  /* 0x0000ff0042367812 */ /* 0x000fe200078ef845 */
[----:B------:R-:W-:Y:S01]  /*9b30*/  IMAD.U32 R83, R83, 0x10000, RZ ;  /* 0x0001000053537824 */ /* 0x000fe200078e00ff */
[----:B------:R-:W-:-:S02]  /*9b40*/  LOP3.LUT R64, R64, 0xff00, R67, 0xf8, !PT ;  /* 0x0000ff0040407812 */ /* 0x000fc400078ef843 */
        /* <DEDUP_REMOVED lines=8> */
[----:B------:R-:W-:Y:S01]  /*9bd0*/  HADD2.F32 R63, -RZ, R66.H0_H0 ;  /* 0x20000042ff3f7230 */ /* 0x000fe20000004100 */
[----:B------:R-:W-:Y:S01]  /*9be0*/  F2FP.F16.E4M3.UNPACK_B R142, R142 ;  /* 0x0000008eff8e723e */ /* 0x000fe200020006ff */
[----:B------:R-:W-:-:S02]  /*9bf0*/  IMAD.U32 R71, R84, 0x10000, RZ ;  /* 0x0001000054477824 */ /* 0x000fc400078e00ff */
[-C--:B------:R-:W-:Y:S01]  /*9c00*/  FMUL.FTZ R84, R64, R50.reuse ;  /* 0x0000003240547220 */ /* 0x080fe20000410000 */
[----:B------:R-:W-:Y:S02]  /*9c10*/  HADD2.F32 R70, -RZ, R67.H0_H0 ;  /* 0x20000043ff467230 */ /* 0x000fe40000004100 */
        /* <DEDUP_REMOVED lines=52> */
[--C-:B------:R-:W-:Y:S02]  /*9f60*/  HADD2.F32 R69, -RZ, R141.reuse.H0_H0 ;  /* 0x2000008dff457230 */ /* 0x100fe40000004100 */
[----:B------:R-:W-:Y:S01]  /*9f70*/  FFMA.FTZ R129, R65, R70, -R66 ;  /* 0x0000004641817223 */ /* 0x000fe20000010842 */
[----:B------:R-:W-:Y:S01]  /*9f80*/  F2FP.F16.E4M3.UNPACK_B R65, R62 ;  /* 0x0000003eff41723e */ /* 0x000fe200020006ff */
[--C-:B------:R-:W-:Y:S01]  /*9f90*/  HADD2.F32 R62, -RZ, R60.reuse.H0_H0 ;  /* 0x2000003cff3e7230 */ /* 0x100fe20000004100 */
        /* <DEDUP_REMOVED lines=8> */
[----:B------:R-:W-:-:S02]  /*a020*/  HADD2.F32 R60, -RZ, R60.H1_H1 ;  /* 0x3000003cff3c7230 */ /* 0x000fc40000004100 */
[-C--:B------:R-:W-:Y:S01]  /*a030*/  FMUL.FTZ R71, R66, R69.reuse ;  /* 0x0000004542477220 */ /* 0x080fe20000410000 */
[--C-:B------:R-:W-:Y:S02]  /*a040*/  HADD2.F32 R67, -RZ, R138.reuse.H0_H0 ;  /* 0x2000008aff437230 */ /* 0x100fe40000004100 */
[----:B------:R-:W-:Y:S01]  /*a050*/  FMUL.FTZ R69, R62, R69 ;  /* 0x000000453e457220 */ /* 0x000fe20000410000 */
[----:B------:R-:W-:Y:S02]  /*a060*/  HADD2.F32 R138, -RZ, R138.H1_H1 ;  /* 0x3000008aff8a7230 */ /* 0x000fe40000004100 */
[CC--:B------:R-:W-:Y:S01]  /*a070*/  FMUL.FTZ R85, R65.reuse, R141.reuse ;  /* 0x0000008d41557220 */ /* 0x0c0fe20000410000 */
[----:B------:R-:W-:Y:S01]  /*a080*/  FMUL.FTZ R68, R60, R141 ;  /* 0x0000008d3c447220 */ /* 0x000fe20000410000 */
[-C--:B------:R-:W-:Y:S01]  /*a090*/  FFMA.FTZ R62, R62, R67.reuse, -R71 ;  /* 0x000000433e3e7223 */ /* 0x080fe20000010847 */
[----:B------:R-:W-:Y:S01]  /*a0a0*/  FFMA.FTZ R69, R66, R67, R69 ;  /* 0x0000004342457223 */ /* 0x000fe20000010045 */
[----:B------:R-:W-:Y:S01]  /*a0b0*/  F2FP.F16.E4M3.UNPACK_B R67, R53 ;  /* 0x00000035ff43723e */ /* 0x000fe200020006ff */
[----:B------:R-:W-:Y:S01]  /*a0c0*/  FFMA.FTZ R85, R60, R138, -R85 ;  /* 0x0000008a3c557223 */ /* 0x000fe20000010855 */
        /* <DEDUP_REMOVED lines=8> */
[----:B------:R-:W-:Y:S01]  /*a150*/  F2FP.SATFINITE.E4M3.F32.PACK_AB_MERGE_C R60, R60, R69, R142 ;  /* 0x000000453c3c723e */ /* 0x000fe2000480708e */
[----:B------:R-:W-:-:S02]  /*a160*/  HADD2.F32 R69, -RZ, R67.H1_H1 ;  /* 0x30000043ff457230 */ /* 0x000fc40000004100 */
[-C--:B------:R-:W-:Y:S01]  /*a170*/  FMUL.FTZ R84, R68, R82.reuse ;  /* 0x0000005244547220 */ /* 0x080fe20000410000 */
[----:B------:R-:W-:Y:S02]  /*a180*/  HADD2.F32 R71, -RZ, R70.H0_H0 ;  /* 0x20000046ff477230 */ /* 0x000fe40000004100 */
[C---:B------:R-:W-:Y:S01]  /*a190*/  FMUL.FTZ R67, R65.reuse, R82 ;  /* 0x0000005241437220 */ /* 0x040fe20000410000 */
[----:B------:R-:W-:Y:S01]  /*a1a0*/  HADD2.F32 R81, -RZ, R81.H1_H1 ;  /* 0x30000051ff517230 */ /* 0x000fe20000004100 */
[----:B------:R-:W-:Y:S01]  /*a1b0*/  F2FP.SATFINITE.E4M3.F32.PACK_AB_MERGE_C R63, R140, R83, R87 ;  /* 0x000000538c3f723e */ /* 0x000fe20004807057 */
[----:B------:R-:W-:Y:S02]  /*a1c0*/  HADD2.F32 R66, -RZ, R66.H1_H1 ;  /* 0x30000042ff427230 */ /* 0x000fe40000004100 */
[-C--:B------:R-:W-:Y:S01]  /*a1d0*/  FFMA.FTZ R65, R65, R71.reuse, -R84 ;  /* 0x0000004741417223 */ /* 0x080fe20000010854 */
[----:B------:R-:W-:Y:S01]  /*a1e0*/  FFMA.FTZ R83, R68, R71, R67 ;  /* 0x0000004744537223 */ /* 0x000fe20000010043 */
[----:B------:R-:W-:-:S02]  /*a1f0*/  HADD2.F32 R70, -RZ, R70.H1_H1 ;  /* 0x30000046ff467230 */ /* 0x000fc40000004100 */
[CC--:B------:R-:W-:Y:S01]  /*a200*/  FMUL.FTZ R71, R69.reuse, R81.reuse ;  /* 0x0000005145477220 */ /* 0x0c0fe20000410000 */
[C---:B------:R-:W-:Y:S01]  /*a210*/  FMUL.FTZ R68, R66.reuse, R81 ;  /* 0x0000005142447220 */ /* 0x040fe20000410000 */
[----:B------:R-:W-:Y:S02]  /*a220*/  F2FP.F16.E4M3.UNPACK_B R49, R49.H1 ;  /* 0x00000031ff31723e */ /* 0x000fe400030006ff */
[-C--:B------:R-:W-:Y:S01]  /*a230*/  FFMA.FTZ R84, R66, R70.reuse, -R71 ;  /* 0x0000004642547223 */ /* 0x080fe20000010847 */
        /* <DEDUP_REMOVED lines=8> */
[----:B------:R-:W-:Y:S01]  /*a2c0*/  F2FP.F16.E4M3.UNPACK_B R71, R50.H1 ;  /* 0x00000032ff47723e */ /* 0x000fe200030006ff */
        /* <DEDUP_REMOVED lines=62> */
[----:B------:R-:W-:Y:S02]  /*a6b0*/  F2FP.SATFINITE.E4M3.F32.PACK_AB_MERGE_C R55, R50, R81, R68 ;  /* 0x000000513237723e */ /* 0x000fe40004807044 */
[----:B------:R-:W-:Y:S02]  /*a6c0*/  F2FP.SATFINITE.E4M3.F32.PACK_AB_MERGE_C R53, R86, R83, R87 ;  /* 0x000000535635723e */ /* 0x000fe40004807057 */
[----:B------:R-:W-:-:S07]  /*a6d0*/  MOV R50, R62 ;  /* 0x0000003e00327202 */ /* 0x000fce0000000f00 */
.L_x_2412:
[----:B------:R-:W-:Y:S05]  /*a6e0*/  BSYNC B2 ;  /* 0x0000000000027941 */ /* 0x000fea0003800000 */
.L_x_2411:
        /* <DEDUP_REMOVED lines=11> */
.L_x_2410:
[----:B------:R-:W-:Y:S05]  /*a7a0*/  BSYNC B1 ;  /* 0x0000000000017941 */ /* 0x000fea0003800000 */
.L_x_2409:
        /* <DEDUP_REMOVED lines=8> */
[----:B------:R-:W-:Y:S01]  /*a830*/  IMAD.IADD R61, R121, 0x1, R61 ;  /* 0x00000001793d7824 */ /* 0x000fe200078e023d */
[----:B------:R-:W-:Y:S01]  /*a840*/  IADD3 R59, P3, P4, R102, R120, R41 ;  /* 0x00000078663b7210 */ /* 0x000fe20007c7e029 */
[C---:B------:R-:W-:Y:S01]  /*a850*/  VIADD R50, R19.reuse, 0x60 ;  /* 0x0000006013327836 */ /* 0x040fe20000000000 */
[----:B------:R-:W-:Y:S01]  /*a860*/  ISETP.NE.AND P6, PT, R0, RZ, PT ;  /* 0x000000ff0000720c */ /* 0x000fe20003fc5270 */
[----:B------:R-:W-:Y:S01]  /*a870*/  VIADD R51, R19, 0x60 ;  /* 0x0000006013337836 */ /* 0x000fe20000000000 */
[----:B------:R-:W-:Y:S01]  /*a880*/  IADD3.X R48, R42, R61, R107, P3, P4 ;  /* 0x0000003d2a307210 */ /* 0x000fe20001fe846b */
[----:B------:R-:W-:Y:S01]  /*a890*/  IMAD.SHL.U32 R50, R50, 0x80, RZ ;  /* 0x0000008032327824 */ /* 0x000fe200078e00ff */
[----:B------:R-:W-:Y:S01]  /*a8a0*/  SEL R139, R34, R139, !P6 ;  /* 0x0000008b228b7207 */ /* 0x000fe20007000000 */
[----:B------:R-:W-:Y:S01]  /*a8b0*/  IMAD.SHL.U32 R51, R51, 0x80, RZ ;  /* 0x0000008033337824 */ /* 0x000fe200078e00ff */
[----:B------:R-:W-:Y:S02]  /*a8c0*/  BSSY B1, `(.L_x_2413) ;  /* 0x00000f2000017945 */ /* 0x000fe40003800000 */
[----:B------:R-:W-:-:S02]  /*a8d0*/  LOP3.LUT R50, R50, 0x380, RZ, 0xc0, !PT ;  /* 0x0000038032327812 */ /* 0x000fc400078ec0ff */
[----:B------:R-:W-:Y:S02]  /*a8e0*/  LOP3.LUT R51, R51, 0x380, RZ, 0xc0, !PT ;  /* 0x0000038033337812 */ /* 0x000fe400078ec0ff */
        /* <DEDUP_REMOVED lines=25> */
[--C-:B------:R-:W-:Y:S01]  /*aa80*/  SHF.R.U32.HI R65, RZ, 0x18, R73.reuse ;  /* 0x00000018ff417819 */ /* 0x100fe20000011649 */
[----:B------:R-:W-:Y:S01]  /*aa90*/  IMAD.SHL.U32 R48, R80, 0x100, RZ ;  /* 0x0000010050307824 */ /* 0x000fe200078e00ff */
[----:B------:R-:W-:Y:S01]  /*aaa0*/  SHF.R.U32.HI R81, RZ, 0x10, R73 ;  /* 0x00000010ff517819 */ /* 0x000fe20000011649 */
[----:B------:R-:W-:Y:S01]  /*aab0*/  IMAD.MOV.U32 R60, RZ, RZ, R50 ;  /* 0x000000ffff3c7224 */ /* 0x000fe200078e0032 */
[--C-:B------:R-:W-:Y:S02]  /*aac0*/  SHF.R.U32.HI R73, RZ, 0x8, R75.reuse ;  /* 0x00000008ff497819 */ /* 0x100fe4000001164b */
[----:B------:R-:W-:Y:S01]  /*aad0*/  PRMT R65, R65, 0x654, R62 ;  /* 0x0000065441417816 */ /* 0x000fe2000000003e */
[----:B------:R-:W-:Y:S01]  /*aae0*/  IMAD.U32 R52, R81, 0x10000, RZ ;  /* 0x0001000051347824 */ /* 0x000fe200078e00ff */
[----:B------:R-:W-:Y:S01]  /*aaf0*/  LOP3.LUT R66, R75, 0xff, RZ, 0xc0, !PT ;  /* 0x000000ff4b427812 */ /* 0x000fe200078ec0ff */
[----:B------:R-:W-:Y:S01]  /*ab00*/  IMAD.MOV.U32 R62, RZ, RZ, R54 ;  /* 0x000000ffff3e7224 */ /* 0x000fe200078e0036 */
[----:B------:R-:W-:-:S02]  /*ab10*/  SHF.R.U32.HI R69, RZ, 0x18, R75 ;  /* 0x00000018ff457819 */ /* 0x000fc4000001164b */
[----:B------:R-:W-:Y:S01]  /*ab20*/  LOP3.LUT R65, R65, 0xff00, R48, 0xf8, !PT ;  /* 0x0000ff0041417812 */ /* 0x000fe200078ef830 */
[----:B------:R-:W-:Y:S01]  /*ab30*/  IMAD.SHL.U32 R48, R73, 0x100, RZ ;  /* 0x0000010049307824 */ /* 0x000fe200078e00ff */
[----:B------:R-:W-:Y:S02]  /*ab40*/  SHF.R.U32.HI R72, RZ, 0x8, R77 ;  /* 0x00000008ff487819 */ /* 0x000fe4000001164d */
[----:B------:R-:W-:Y:S02]  /*ab50*/  SHF.R.U32.HI R78, RZ, 0x10, R75 ;  /* 0x00000010ff4e7819 */ /* 0x000fe4000001164b */
[----:B------:R-:W-:Y:S01]  /*ab60*/  PRMT R69, R69, 0x654, R66 ;  /* 0x0000065445457816 */ /* 0x000fe20000000042 */
[----:B------:R-:W-:Y:S01]  /*ab70*/  IMAD.SHL.U32 R50, R72, 0x100, RZ ;  /* 0x0000010048327824 */ /* 0x000fe200078e00ff */
[----:B------:R-:W-:Y:S02]  /*ab80*/  LOP3.LUT R68, R77, 0xff, RZ, 0xc0, !PT ;  /* 0x000000ff4d447812 */ /* 0x000fe400078ec0ff */
[----:B------:R-:W-:-:S02]  /*ab90*/  SHF.R.U32.HI R71, RZ, 0x18, R77 ;  /* 0x00000018ff477819 */ /* 0x000fc4000001164d */
[----:B------:R-:W-:Y:S02]  /*aba0*/  SHF.R.U32.HI R70, RZ, 0x8, R79 ;  /* 0x00000008ff467819 */ /* 0x000fe4000001164f */
[----:B------:R-:W-:Y:S01]  /*abb0*/  LOP3.LUT R69, R69, 0xff00, R48, 0xf8, !PT ;  /* 0x0000ff0045457812 */ /* 0x000fe200078ef830 */
[----:B------:R-:W-:Y:S01]  /*abc0*/  IMAD.U32 R48, R78, 0x10000, RZ ;  /* 0x000100004e307824 */ /* 0x000fe200078e00ff */
[----:B------:R-:W-:Y:S02]  /*abd0*/  LOP3.LUT R52, R65, 0xff0000, R52, 0xf8, !PT ;  /* 0x00ff000041347812 */ /* 0x000fe400078ef834 */
[----:B------:R-:W-:Y:S02]  /*abe0*/  PRMT R71, R71, 0x654, R68 ;  /* 0x0000065447477816 */ /* 0x000fe40000000044 */
[----:B------:R-:W-:Y:S02]  /*abf0*/  F2FP.F16.E4M3.UNPACK_B R72, R136.H1 ;  /* 0x00000088ff48723e */ /* 0x000fe400030006ff */
[----:B------:R-:W-:-:S02]  /*ac00*/  F2FP.F16.E4M3.UNPACK_B R65, R64.H1 ;  /* 0x00000040ff41723e */ /* 0x000fc400030006ff */
[----:B------:R-:W-:Y:S02]  /*ac10*/  F2FP.F16.E4M3.UNPACK_B R68, R67.H1 ;  /* 0x00000043ff44723e */ /* 0x000fe400030006ff */
[----:B------:R-:W-:Y:S01]  /*ac20*/  SHF.L.U32 R54, R70, 0x8, RZ ;  /* 0x0000000846367819 */ /* 0x000fe200000006ff */
[----:B------:R-:W-:Y:S01]  /*ac30*/  HADD2.F32 R66, -RZ, R65.H0_H0 ;  /* 0x20000041ff427230 */ /* 0x000fe20000004100 */
[----:B------:R-:W-:Y:S02]  /*ac40*/  SHF.R.U32.HI R76, RZ, 0x10, R77 ;  /* 0x00000010ff4c7819 */ /* 0x000fe4000001164d */
[----:B------:R-:W-:Y:S02]  /*ac50*/  LOP3.LUT R75, R79, 0xff0000ff, RZ, 0xc0, !PT ;  /* 0xff0000ff4f4b7812 */ /* 0x000fe400078ec0ff */
[----:B------:R-:W-:Y:S01]  /*ac60*/  LOP3.LUT R73, R71, 0xff00, R50, 0xf8, !PT ;  /* 0x0000ff0047497812 */ /* 0x000fe200078ef832 */
[--C-:B------:R-:W-:Y:S01]  /*ac70*/  HADD2.F32 R50, -RZ, R72.reuse.H0_H0 ;  /* 0x20000048ff327230 */ /* 0x100fe20000004100 */
[----:B------:R-:W-:Y:S01]  /*ac80*/  F2FP.F16.E4M3.UNPACK_B R70, R134.H1 ;  /* 0x00000086ff46723e */ /* 0x000fe200030006ff */
[----:B------:R-:W-:Y:S01]  /*ac90*/  HADD2.F32 R72, -RZ, R72.H1_H1 ;  /* 0x30000048ff487230 */ /* 0x000fe20000004100 */
[----:B------:R-:W-:Y:S01]  /*aca0*/  LOP3.LUT R48, R69, 0xff0000, R48, 0xf8, !PT ;  /* 0x00ff000045307812 */ /* 0x000fe200078ef830 */
[----:B------:R-:W-:Y:S01]  /*acb0*/  HADD2.F32 R69, -RZ, R68.H0_H0 ;  /* 0x20000044ff457230 */ /* 0x000fe20000004100 */
[----:B------:R-:W-:Y:S01]  /*acc0*/  LOP3.LUT R75, R75, 0xff00, R54, 0xf8, !PT ;  /* 0x0000ff004b4b7812 */ /* 0x000fe200078ef836 */
[----:B------:R-:W-:-:S02]  /*acd0*/  IMAD.U32 R54, R76, 0x10000, RZ ;  /* 0x000100004c367824 */ /* 0x000fc400078e00ff */
[CC--:B------:R-:W-:Y:S01]  /*ace0*/  FMUL.FTZ R76, R66.reuse, R50.reuse ;  /* 0x00000032424c7220 */ /* 0x0c0fe20000410000 */
[--C-:B------:R-:W-:Y:S02]  /*acf0*/  HADD2.F32 R71, -RZ, R70.reuse.H0_H0 ;  /* 0x20000046ff477230 */ /* 0x100fe40000004100 */
        /* <DEDUP_REMOVED lines=16> */
[--C-:B------:R-:W-:Y:S01]  /*ae00*/  HADD2.F32 R68, -RZ, R67.reuse.H0_H0 ;  /* 0x20000043ff447230 */ /* 0x100fe20000004100 */
[----:B------:R-:W-:Y:S01]  /*ae10*/  LOP3.LUT R50, R75, 0xff0000, R74, 0xf8, !PT ;  /* 0x00ff00004b327812 */ /* 0x000fe200078ef84a */
[----:B------:R-:W-:Y:S02]  /*ae20*/  HADD2.F32 R65, -RZ, R64.H0_H0 ;  /* 0x20000040ff417230 */ /* 0x000fe40000004100 */
[-C--:B------:R-:W-:Y:S01]  /*ae30*/  FFMA.FTZ R74, R66, R70.reuse, -R73 ;  /* 0x00000046424a7223 */ /* 0x080fe20000010849 */
[----:B------:R-:W-:Y:S01]  /*ae40*/  FFMA.FTZ R79, R69, R70, R72 ;  /* 0x00000046454f7223 */ /* 0x000fe20000010048 */
[----:B------:R-:W-:Y:S02]  /*ae50*/  HADD2.F32 R136, -RZ, R136.H1_H1 ;  /* 0x30000088ff887230 */ /* 0x000fe40000004100 */
[----:B------:R-:W-:Y:S01]  /*ae60*/  FMUL.FTZ R70, R68, R71 ;  /* 0x0000004744467220 */ /* 0x000fe20000410000 */
[----:B------:R-:W-:-:S02]  /*ae70*/  HADD2.F32 R67, -RZ, R67.H1_H1 ;  /* 0x30000043ff437230 */ /* 0x000fc40000004100 */
[----:B------:R-:W-:Y:S01]  /*ae80*/  FMUL.FTZ R71, R65, R71 ;  /* 0x0000004741477220 */ /* 0x000fe20000410000 */
[----:B------:R-:W-:Y:S02]  /*ae90*/  HADD2.F32 R66, -RZ, R134.H0_H0 ;  /* 0x20000086ff427230 */ /* 0x000fe40000004100 */
[----:B------:R-:W-:Y:S02]  /*aea0*/  HADD2.F32 R64, -RZ, R64.H1_H1 ;  /* 0x30000040ff407230 */ /* 0x000fe40000004100 */
[----:B------:R-:W-:Y:S01]  /*aeb0*/  FMUL.FTZ R69, R67, R136 ;  /* 0x0000008843457220 */ /* 0x000fe20000410000 */
[----:B------:R-:W-:Y:S02]  /*aec0*/  HADD2.F32 R134, -RZ, R134.H1_H1 ;  /* 0x30000086ff867230 */ /* 0x000fe40000004100 */
[-C--:B------:R-:W-:Y:S01]  /*aed0*/  FFMA.FTZ R72, R65, R66.reuse, -R70 ;  /* 0x0000004241487223 */ /* 0x080fe20000010846 */
[----:B------:R-:W-:Y:S01]  /*aee0*/  FFMA.FTZ R73, R68, R66, R71 ;  /* 0x0000004244497223 */ /* 0x000fe20000010047 */
        /* <DEDUP_REMOVED lines=23> */
[----:B------:R-:W-:Y:S01]  /*b060*/  F2FP.F16.E4M3.UNPACK_B R133, R133 ;  /* 0x00000085ff85723e */ /* 0x000fe200020006ff */
[-C--:B------:R-:W-:Y:S01]  /*b070*/  FFMA.FTZ R83, R64, R69.reuse, -R65 ;  /* 0x0000004540537223 */ /* 0x080fe20000010841 */
[----:B------:R-:W-:Y:S01]  /*b080*/  F2FP.F16.E4M3.UNPACK_B R64, R62 ;  /* 0x0000003eff40723e */ /* 0x000fe200020006ff */
[--C-:B------:R-:W-:Y:S02]  /*b090*/  HADD2.F32 R67, -RZ, R135.reuse.H0_H0 ;  /* 0x20000087ff437230 */ /* 0x100fe40000004100 */
[----:B------:R-:W-:Y:S01]  /*b0a0*/  FFMA.FTZ R82, R66, R69, R71 ;  /* 0x0000004542527223 */ /* 0x000fe20000010047 */
[----:B------:R-:W-:-:S02]  /*b0b0*/  HADD2.F32 R135, -RZ, R135.H1_H1 ;  /* 0x30000087ff877230 */ /* 0x000fc40000004100 */
[----:B------:R-:W-:Y:S02]  /*b0c0*/  HADD2.F32 R65, -RZ, R64.H0_H0 ;  /* 0x20000040ff417230 */ /* 0x000fe40000004100 */
[----:B------:R-:W-:Y:S01]  /*b0d0*/  HADD2.F32 R62, -RZ, R60.H0_H0 ;  /* 0x2000003cff3e7230 */ /* 0x000fe20000004100 */
[----:B------:R-:W-:Y:S01]  /*b0e0*/  F2FP.SATFINITE.E4M3.F32.PACK_AB_MERGE_C R81, R82, R81, RZ ;  /* 0x000000515251723e */ /* 0x000fe200048070ff */
[----:B------:R-:W-:Y:S02]  /*b0f0*/  HADD2.F32 R64, -RZ, R64.H1_H1 ;  /* 0x30000040ff407230 */ /* 0x000fe40000004100 */
[-C--:B------:R-:W-:Y:S01]  /*b100*/  FMUL.FTZ R69, R65, R67.reuse ;  /* 0x0000004341457220 */ /* 0x080fe20000410000 */
[----:B------:R-:W-:Y:S02]  /*b110*/  HADD2.F32 R60, -RZ, R60.H1_H1 ;  /* 0x3000003cff3c7230 */ /* 0x000fe40000004100 */
[----:B------:R-:W-:Y:S01]  /*b120*/  FMUL.FTZ R68, R62, R67 ;  /* 0x000000433e447220 */ /* 0x000fe20000410000 */
[----:B------:R-:W-:-:S02]  /*b130*/  HADD2.F32 R66, -RZ, R133.H0_H0 ;  /* 0x20000085ff427230 */ /* 0x000fc40000004100 */
[-C--:B------:R-:W-:Y:S01]  /*b140*/  FMUL.FTZ R71, R64, R135.reuse ;  /* 0x0000008740477220 */ /* 0x080fe20000410000 */
[----:B------:R-:W-:Y:S02]  /*b150*/  HADD2.F32 R133, -RZ, R133.H1_H1 ;  /* 0x30000085ff857230 */ /* 0x000fe40000004100 */
[----:B------:R-:W-:Y:S01]  /*b160*/  FMUL.FTZ R135, R60, R135 ;  /* 0x000000873c877220 */ /* 0x000fe20000410000 */
[-C--:B------:R-:W-:Y:S01]  /*b170*/  FFMA.FTZ R65, R65, R66.reuse, R68 ;  /* 0x0000004241417223 */ /* 0x080fe20000010044 */
[----:B------:R-:W-:Y:S01]  /*b180*/  FFMA.FTZ R67, R62, R66, -R69 ;  /* 0x000000423e437223 */ /* 0x000fe20000010845 */
[-C--:B------:R-:W-:Y:S01]  /*b190*/  FFMA.FTZ R78, R60, R133.reuse, -R71 ;  /* 0x000000853c4e7223 */ /* 0x080fe20000010847 */
[----:B------:R-:W-:Y:S01]  /*b1a0*/  FFMA.FTZ R80, R64, R133, R135 ;  /* 0x0000008540507223 */ /* 0x000fe20000010087 */
[----:B------:R-:W-:Y:S02]  /*b1b0*/  F2FP.F16.E4M3.UNPACK_B R68, R53 ;  /* 0x00000035ff44723e */ /* 0x000fe400020006ff */
[----:B------:R-:W-:-:S02]  /*b1c0*/  F2FP.F16.E4M3.UNPACK_B R71, R54 ;  /* 0x00000036ff47723e */ /* 0x000fc400020006ff */
[----:B------:R-:W-:Y:S01]  /*b1d0*/  F2FP.SATFINITE.E4M3.F32.PACK_AB_MERGE_C R64, R83, R70, RZ ;  /* 0x000000465340723e */ /* 0x000fe200048070ff */
[--C-:B------:R-:W-:Y:S01]  /*b1e0*/  HADD2.F32 R69, -RZ, R68.reuse.H0_H0 ;  /* 0x20000044ff457230 */ /* 0x100fe20000004100 */
[----:B------:R-:W-:Y:S01]  /*b1f0*/  F2FP.F16.E4M3.UNPACK_B R66, R49 ;  /* 0x00000031ff42723e */ /* 0x000fe200020006ff */
[----:B------:R-:W-:Y:S01]  /*b200*/  HADD2.F32 R68, -RZ, R68.H1_H1 ;  /* 0x30000044ff447230 */ /* 0x000fe20000004100 */
[----:B------:R-:W-:Y:S01]  /*b210*/  F2FP.SATFINITE.E4M3.F32.PACK_AB_MERGE_C R60, R74, R77, RZ ;  /* 0x0000004d4a3c723e */ /* 0x000fe200048070ff */
[--C-:B------:R-:W-:Y:S01]  /*b220*/  HADD2.F32 R74, -RZ, R71.reuse.H0_H0 ;  /* 0x20000047ff4a7230 */ /* 0x100fe20000004100 */
[----:B------:R-:W-:Y:S01]  /*b230*/  F2FP.F16.E4M3.UNPACK_B R70, R52 ;  /* 0x00000034ff46723e */ /* 0x000fe200020006ff */
[----:B------:R-:W-:Y:S01]  /*b240*/  HADD2.F32 R71, -RZ, R71.H1_H1 ;  /* 0x30000047ff477230 */ /* 0x000fe20000004100 */
[----:B------:R-:W-:Y:S01]  /*b250*/  F2FP.SATFINITE.E4M3.F32.PACK_AB_MERGE_C R64, R78, R67, R64 ;  /* 0x000000434e40723e */ /* 0x000fe20004807040 */
[----:B------:R-:W-:Y:S01]  /*b260*/  HADD2.F32 R67, -RZ, R66.H0_H0 ;  /* 0x20000042ff437230 */ /* 0x000fe20000004100 */
[----:B------:R-:W-:Y:S01]  /*b270*/  F2FP.SATFINITE.E4M3.F32.PACK_AB_MERGE_C R62, R79, R76, RZ ;  /* 0x0000004c4f3e723e */ /* 0x000fe200048070ff */
[----:B------:R-:W-:Y:S01]  /*b280*/  FMUL.FTZ R76, R69, R74 ;  /* 0x0000004a454c7220 */ /* 0x000fe20000410000 */
[----:B------:R-:W-:Y:S01]  /*b290*/  F2FP.SATFINITE.E4M3.F32.PACK_AB_MERGE_C R60, R75, R72, R60 ;  /* 0x000000484b3c723e */ /* 0x000fe2000480703c */
[----:B------:R-:W-:-:S02]  /*b2a0*/  HADD2.F32 R72, -RZ, R70.H0_H0 ;  /* 0x20000046ff487230 */ /* 0x000fc40000004100 */
[----:B------:R-:W-:Y:S01]  /*b2b0*/  FMUL.FTZ R74, R67, R74 ;  /* 0x0000004a434a7220 */ /* 0x000fe20000410000 */
[----:B------:R-:W-:Y:S01]  /*b2c0*/  F2FP.SATFINITE.E4M3.F32.PACK_AB_MERGE_C R62, R136, R73, R62 ;  /* 0x00000049883e723e */ /* 0x000fe2000480703e */
[----:B------:R-:W-:Y:S02]  /*b2d0*/  HADD2.F32 R66, -RZ, R66.H1_H1 ;  /* 0x30000042ff427230 */ /* 0x000fe40000004100 */
[-C--:B------:R-:W-:Y:S01]  /*b2e0*/  FMUL.FTZ R73, R68, R71.reuse ;  /* 0x0000004744497220 */ /* 0x080fe20000410000 */
[-C--:B------:R-:W-:Y:S01]  /*b2f0*/  FFMA.FTZ R74, R69, R72.reuse, R74 ;  /* 0x00000048454a7223 */ /* 0x080fe2000001004a */
[----:B------:R-:W-:Y:S02]  /*b300*/  HADD2.F32 R69, -RZ, R70.H1_H1 ;  /* 0x30000046ff457230 */ /* 0x000fe40000004100 */
        /* <DEDUP_REMOVED lines=10> */
[----:B------:R-:W-:Y:S01]  /*b3b0*/  F2FP.SATFINITE.E4M3.F32.PACK_AB_MERGE_C R65, R80, R65, R81 ;  /* 0x000000415041723e */ /* 0x000fe20004807051 */
        /* <DEDUP_REMOVED lines=66> */
.L_x_2414:
[----:B------:R-:W-:Y:S05]  /*b7e0*/  BSYNC B1 ;  /* 0x0000000000017941 */ /* 0x000fea0003800000 */
.L_x_2413:
[----:B-1----:R3:W-:Y:S01]  /*b7f0*/  STG.E.128 desc[UR46][R58.64], R48 ;  /* 0x000000303a007986 */ /* 0x0027e2000c101d2e */
[----:B------:R-:W-:-:S13]  /*b800*/  ISETP.GE.AND P2, PT, R63, R137, PT ;  /* 0x000000893f00720c */ /* 0x000fda0003f46270 */
[----:B------:R-:W-:Y:S05]  /*b810*/  @P2 BRA `(.L_x_2391) ;  /* 0x00000004006c2947 */ /* 0x000fea0003800000 */
[--C-:B---3--:R-:W-:Y:S02]  /*b820*/  SHF.R.S32.HI R48, RZ, 0x1f, R63.reuse ;  /* 0x0000001fff307819 */ /* 0x108fe4000001143f */
[----:B------:R-:W-:-:S04]  /*b830*/  IADD3 R63, P2, P3, R102, R120, R63 ;  /* 0x00000078663f7210 */ /* 0x000fc80007b5e03f */
[----:B------:R-:W-:Y:S02]  /*b840*/  IADD3.X R48, R42, R61, R48, P2, P3 ;  /* 0x0000003d2a307210 */ /* 0x000fe400017e6430 */
[----:B------:R-:W-:-:S05]  /*b850*/  IADD3 R56, P2, R63, R56, RZ ;  /* 0x000000383f387210 */ /* 0x000fca0007f5e0ff */
[----:B------:R-:W-:-:S05]  /*b860*/  IMAD.X R57, R48, 0x1, R57, P2 ;  /* 0x0000000130397824 */ /* 0x000fca00010e0639 */
[----:B--2---:R4:W-:Y:S01]  /*b870*/  STG.E.128 desc[UR46][R56.64], R52 ;  /* 0x0000003438007986 */ /* 0x0049e2000c101d2e */
[----:B------:R-:W-:Y:S05]  /*b880*/  BRA `(.L_x_2391) ;  /* 0x0000000400507947 */ /* 0x000fea0003800000 */
.L_x_2354:
[----:B------:R-:W-:-:S06]  /*b890*/  UISETP.NE.AND UP0, UPT, UR45, 0x3, UPT ;  /* 0x000000032d00788c */ /* 0x000fcc000bf05270 */
[----:B------:R-:W-:-:S13]  /*b8a0*/  PLOP3.LUT P5, PT, PT, PT, UP0, 0x80, 0x0 ;  /* 0x000000000000781c */ /* 0x000fda0003faf008 */
[----:B------:R-:W-:Y:S05]  /*b8b0*/  @!P5 BRA `(.L_x_2415) ;  /* 0x000000000004d947 */ /* 0x000fea0003800000 */
[----:B------:R-:W-:Y:S01]  /*b8c0*/  BPT.TRAP 0x1 ;  /* 0x000000040000795c */ /* 0x000fe20000300000 */
.L_x_2415:
        /* <DEDUP_REMOVED lines=9> */
.L_x_2686:
[----:B------:R-:W-:Y:S05]  /*b960*/  BSYNC B1 ;  /* 0x0000000000017941 */ /* 0x000fea0003800000 */
.L_x_2416:
[----:B------:R-:W-:Y:S01]  /*b970*/  ISETP.GE.AND P2, PT, R19, R115, PT ;  /* 0x000000731300720c */ /* 0x000fe20003f46270 */
[----:B------:R-:W-:Y:S01]  /*b980*/  IMAD R49, R48, R125, R49 ;  /* 0x0000007d30317224 */ /* 0x000fe200078e0231 */
[----:B------:R-:W-:Y:S01]  /*b990*/  BSSY B1, `(.L_x_2418) ;  /* 0x000000e000017945 */ /* 0x000fe20003800000 */
[----:B------:R-:W-:-:S05]  /*b9a0*/  IMAD.WIDE.U32 R56, R125, R25, RZ ;  /* 0x000000197d387225 */ /* 0x000fca00078e00ff */
[----:B------:R-:W-:-:S05]  /*b9b0*/  IADD3 R62, R49, R57, RZ ;  /* 0x00000039313e7210 */ /* 0x000fca0007ffe0ff */
        /* <DEDUP_REMOVED lines=11> */
.L_x_2419:
[----:B------:R-:W-:Y:S05]  /*ba70*/  BSYNC B1 ;  /* 0x0000000000017941 */ /* 0x000fea0003800000 */
.L_x_2418:
[----:B-1----:R-:W-:Y:S01]  /*ba80*/  VIADD R48, R19, 0x20 ;  /* 0x0000002013307836 */ /* 0x002fe20000000000 */
[----:B------:R-:W-:Y:S04]  /*ba90*/  BSSY B1, `(.L_x_2420) ;  /* 0x000000f000017945 */ /* 0x000fe80003800000 */
[----:B------:R-:W-:-:S13]  /*baa0*/  ISETP.GE.AND P2, PT, R48, R115, PT ;  /* 0x000000733000720c */ /* 0x000fda0003f46270 */
[----:B------:R-:W-:Y:S05]  /*bab0*/  @P2 BRA `(.L_x_2421) ;  /* 0x0000000000302947 */ /* 0x000fea0003800000 */
[----:B------:R-:W1:Y:S01]  /*bac0*/  @!P0 LDC.64 R58, c[0x0][0x2e8] ;  /* 0x0000ba00ff3a8b82 */ /* 0x000e620000000a00 */
[----:B------:R-:W-:Y:S01]  /*bad0*/  IADD3 R49, P2, R90, R56, RZ ;  /* 0x000000385a317210 */ /* 0x000fe20007f5e0ff */
        /* <DEDUP_REMOVED lines=10> */
.L_x_2421:
[----:B------:R-:W-:Y:S05]  /*bb80*/  BSYNC B1 ;  /* 0x0000000000017941 */ /* 0x000fea0003800000 */
.L_x_2420:
        /* <DEDUP_REMOVED lines=16> */
.L_x_2423:
[----:B------:R-:W-:Y:S05]  /*bc90*/  BSYNC B1 ;  /* 0x0000000000017941 */ /* 0x000fea0003800000 */
.L_x_2422:
[----:B-1----:R-:W-:-:S05]  /*bca0*/  VIADD R48, R19, 0x60 ;  /* 0x0000006013307836 */ /* 0x002fca0000000000 */
[----:B------:R-:W-:-:S13]  /*bcb0*/  ISETP.GE.AND P2, PT, R48, R115, PT ;  /* 0x000000733000720c */ /* 0x000fda0003f46270 */
[----:B------:R-:W-:Y:S05]  /*bcc0*/  @P2 BRA `(.L_x_2391) ;  /* 0x0000000000402947 */ /* 0x000fea0003800000 */
[----:B------:R-:W1:Y:S01]  /*bcd0*/  LDC.64 R50, c[0x0][0x300] ;  /* 0x0000c000ff327b82 */ /* 0x000e620000000a00 */
[----:B------:R-:W-:Y:S01]  /*bce0*/  IMAD.MOV.U32 R58, RZ, RZ, R56 ;  /* 0x000000ffff3a7224 */ /* 0x000fe200078e0038 */
[----:B------:R-:W-:Y:S01]  /*bcf0*/  @!P1 LDS.128 R52, [R114+0x2f400] ;  /* 0x02f4000072349984 */ /* 0x000fe20000000c00 */
[----:B------:R-:W-:-:S05]  /*bd00*/  IMAD.MOV.U32 R59, RZ, RZ, R62 ;  /* 0x000000ffff3b7224 */ /* 0x000fca00078e003e */
        /* <DEDUP_REMOVED lines=12> */
.L_x_2391:
[----:B------:R-:W-:Y:S05]  /*bdd0*/  BSYNC B0 ;  /* 0x0000000000007941 */ /* 0x000fea0003800000 */
.L_x_2353:
        /* <DEDUP_REMOVED lines=17> */
.L_x_2425:
[----:B------:R-:W-:Y:S05]  /*bef0*/  BSYNC B0 ;  /* 0x0000000000007941 */ /* 0x000fea0003800000 */
.L_x_2424:
[----:B------:R-:W1:Y:S01]  /*bf00*/  SYNCS.PHASECHK.TRANS64.TRYWAIT P3, [R111+URZ+0x388b0], R119 ;  /* 0x0388b0776f0075a7 */ /* 0x000e62000806017f */
[----:B------:R-:W-:Y:S01]  /*bf10*/  ULDC UR41, c[0x0][0x2f4] ;  /* 0x0000bd0000297ab9 */ /* 0x000fe20000000800 */
[----:B------:R-:W-:Y:S01]  /*bf20*/  ULDC.64 UR36, c[0x0][0x328] ;  /* 0x0000ca0000247ab9 */ /* 0x000fe20000000a00 */
[----:B------:R-:W-:Y:S01]  /*bf30*/  ULDC.64 UR38, c[0x0][0x318] ;  /* 0x0000c60000267ab9 */ /* 0x000fe20000000a00 */
[----:B------:R-:W-:Y:S04]  /*bf40*/  BSSY B0, `(.L_x_2426) ;  /* 0x0000002000007945 */ /* 0x000fe80003800000 */
[----:B-1----:R-:W-:Y:S05]  /*bf50*/  @!P3 BRA `(.L_x_2427) ;  /* 0x000001ec0094b947 */ /* 0x002fea0003800000 */
.L_x_2687:
[----:B------:R-:W-:Y:S05]  /*bf60*/  BSYNC B0 ;  /* 0x0000000000007941 */ /* 0x000fea0003800000 */
.L_x_2426:
[----:B------:R-:W-:Y:S01]  /*bf70*/  ISETP.GE.AND P3, PT, R19, R115, PT ;  /* 0x000000731300720c */ /* 0x000fe20003f66270 */
[----:B------:R-:W-:Y:S01]  /*bf80*/  BSSY B0, `(.L_x_2428) ;  /* 0x0000010000007945 */ /* 0x000fe20003800000 */
[----:B------:R-:W-:-:S11]  /*bf90*/  IMAD.WIDE R52, R25, 0x80, R88 ;  /* 0x0000008019347825 */ /* 0x000fd600078e0258 */
[----:B------:R-:W-:Y:S05]  /*bfa0*/  @P3 BRA `(.L_x_2429) ;  /* 0x0000000000343947 */ /* 0x000fea0003800000 */
[----:B------:R-:W-:Y:S01]  /*bfb0*/  MOV R49, R110 ;  /* 0x0000006e00317202 */ /* 0x000fe20000000f00 */
[----:B0-----:R-:W-:Y:S02]  /*bfc0*/  IMAD.MOV.U32 R48, RZ, RZ, R100 ;  /* 0x000000ffff307224 */ /* 0x001fe400078e0064 */
        /* <DEDUP_REMOVED lines=11> */
.L_x_2429:
[----:B------:R-:W-:Y:S05]  /*c080*/  BSYNC B0 ;  /* 0x0000000000007941 */ /* 0x000fea0003800000 */
.L_x_2428:
[----:B0-2---:R-:W-:Y:S01]  /*c090*/  VIADD R48, R19, 0x20 ;  /* 0x0000002013307836 */ /* 0x005fe20000000000 */
[----:B------:R-:W-:Y:S04]  /*c0a0*/  BSSY B0, `(.L_x_2430) ;  /* 0x0000012000007945 */ /* 0x000fe80003800000 */
[----:B------:R-:W-:-:S13]  /*c0b0*/  ISETP.GE.AND P3, PT, R48, R115, PT ;  /* 0x000000733000720c */ /* 0x000fda0003f66270 */
[----:B------:R-:W-:Y:S05]  /*c0c0*/  @P3 BRA `(.L_x_2431) ;  /* 0x00000000003c3947 */ /* 0x000fea0003800000 */
[----:B------:R-:W-:Y:S01]  /*c0d0*/  IADD3 R51, P3, R52, 0x20, RZ ;  /* 0x0000002034337810 */ /* 0x000fe20007f7e0ff */
[----:B------:R-:W-:Y:S02]  /*c0e0*/  IMAD.MOV.U32 R48, RZ, RZ, R100 ;  /* 0x000000ffff307224 */ /* 0x000fe400078e0064 */
[----:B------:R-:W-:Y:S02]  /*c0f0*/  IMAD.MOV.U32 R49, RZ, RZ, R110 ;  /* 0x000000ffff317224 */ /* 0x000fe400078e006e */
        /* <DEDUP_REMOVED lines=12> */
.L_x_2431:
[----:B------:R-:W-:Y:S05]  /*c1c0*/  BSYNC B0 ;  /* 0x0000000000007941 */ /* 0x000fea0003800000 */
.L_x_2430:
[----:B0-----:R-:W-:Y:S01]  /*c1d0*/  VIADD R48, R19, 0x40 ;  /* 0x0000004013307836 */ /* 0x001fe20000000000 */
        /* <DEDUP_REMOVED lines=18> */
.L_x_2433:
[----:B------:R-:W-:Y:S05]  /*c300*/  BSYNC B0 ;  /* 0x0000000000007941 */ /* 0x000fea0003800000 */
.L_x_2432:
        /* <DEDUP_REMOVED lines=19> */
.L_x_2435:
[----:B------:R-:W-:Y:S05]  /*c440*/  BSYNC B0 ;  /* 0x0000000000007941 */ /* 0x000fea0003800000 */
.L_x_2434:
        /* <DEDUP_REMOVED lines=22> */
.L_x_2348:
[----:B------:R-:W-:Y:S05]  /*c5b0*/  @P0 BRA `(.L_x_2437) ;  /* 0x00000000000c0947 */ /* 0x000fea0003800000 */
[----:B------:R-:W0:Y:S01]  /*c5c0*/  FENCE.VIEW.ASYNC.G ;  /* 0x00000000000073c6 */ /* 0x000e220000000100 */
[----:B------:R-:W-:Y:S05]  /*c5d0*/  WARPSYNC.ALL ;  /* 0x0000000000007948 */ /* 0x000fea0003800000 */
[----:B0-----:R-:W-:Y:S06]  /*c5e0*/  BAR.ARV 0xc, 0x180 ;  /* 0x0306000000007b1d */ /* 0x001fec0000002000 */
.L_x_2437:
[----:B------:R-:W2:Y:S01]  /*c5f0*/  LDL R0, [R1+0x54] ;  /* 0x0000540001007983 */ /* 0x000ea20000100800 */
[----:B------:R-:W-:Y:S01]  /*c600*/  ULDC.64 UR6, c[0x0][0x998] ;  /* 0x0002660000067ab9 */ /* 0x000fe20000000a00 */
[----:B------:R-:W-:Y:S02]  /*c610*/  ULDC.64 UR4, c[0x0][0x990] ;  /* 0x0002640000047ab9 */ /* 0x000fe40000000a00 */
[----:B------:R-:W3:Y:S04]  /*c620*/  LDL R3, [R1+0x2c] ;  /* 0x00002c0001037983 */ /* 0x000ee80000100800 */
[----:B------:R-:W4:Y:S01]  /*c630*/  LDL R20, [R1+0x18] ;  /* 0x0000180001147983 */ /* 0x000f220000100800 */
[----:B------:R-:W-:Y:S02]  /*c640*/  ISETP.NE.U32.AND P1, PT, RZ, UR6, PT ;  /* 0x00000006ff007c0c */ /* 0x000fe4000bf25070 */
[----:B------:R-:W-:Y:S01]  /*c650*/  ISETP.NE.U32.AND P0, PT, RZ, UR4, PT ;  /* 0x00000004ff007c0c */ /* 0x000fe2000bf05070 */
[----:B------:R-:W4:Y:S01]  /*c660*/  LDL R14, [R1] ;  /* 0x00000000010e7983 */ /* 0x000f220000100800 */
[----:B------:R-:W-:-:S02]  /*c670*/  ISETP.NE.AND.EX P1, PT, RZ, UR7, PT, P1 ;  /* 0x00000007ff007c0c */ /* 0x000fc4000bf25310 */
        /* <DEDUP_REMOVED lines=10> */
[----:B------:R-:W-:Y:S01]  /*c720*/  @P1 IMAD.IADD R5, R5, 0x1, R9 ;  /* 0x0000000105051824 */ /* 0x000fe200078e0209 */
[----:B------:R-:W-:Y:S01]  /*c730*/  @P0 SHF.R.S32.HI R9, RZ, 0x1f, R20 ;  /* 0x0000001fff090819 */ /* 0x000fe20000011414 */
[C---:B------:R-:W-:Y:S02]  /*c740*/  @P0 IMAD R7, R3.reuse, R7, R0 ;  /* 0x0000000703070224 */ /* 0x040fe400078e0200 */
[----:B------:R-:W-:-:S04]  /*c750*/  @P0 IMAD.WIDE.U32 R2, R3, R6, RZ ;  /* 0x0000000603020225 */ /* 0x000fc800078e00ff */
[----:B-1----:R-:W-:Y:S02]  /*c760*/  @P1 IMAD R6, R15, R10, RZ ;  /* 0x0000000a0f061224 */ /* 0x002fe400078e02ff */
[----:B------:R-:W-:Y:S02]  /*c770*/  @P0 IMAD.IADD R3, R3, 0x1, R7 ;  /* 0x0000000103030824 */ /* 0x000fe400078e0207 */
[----:B------:R-:W-:Y:S02]  /*c780*/  @P0 IMAD R0, R9, R12, RZ ;  /* 0x0000000c09000224 */ /* 0x000fe400078e02ff */
[C---:B------:R-:W-:Y:S02]  /*c790*/  @P1 IMAD R11, R20.reuse, R11, R6 ;  /* 0x0000000b140b1224 */ /* 0x040fe400078e0206 */
[----:B------:R-:W-:-:S04]  /*c7a0*/  @P1 IMAD.WIDE.U32 R6, R20, R10, R4 ;  /* 0x0000000a14061225 */ /* 0x000fc800078e0004 */
[C---:B------:R-:W-:Y:S02]  /*c7b0*/  @P0 IMAD R9, R20.reuse, R13, R0 ;  /* 0x0000000d14090224 */ /* 0x040fe400078e0200 */
[----:B------:R-:W-:Y:S01]  /*c7c0*/  @P0 IMAD.WIDE.U32 R2, R20, R12, R2 ;  /* 0x0000000c14020225 */ /* 0x000fe200078e0002 */
[----:B------:R-:W-:-:S03]  /*c7d0*/  @P1 LEA R8, P3, R6, UR6, 0x2 ;  /* 0x0000000606081c11 */ /* 0x000fc6000f8610ff */
[----:B------:R-:W-:Y:S01]  /*c7e0*/  @P1 IMAD.IADD R5, R7, 0x1, R11 ;  /* 0x0000000107051824 */ /* 0x000fe200078e020b */
[----:B------:R-:W-:Y:S01]  /*c7f0*/  @P0 LEA R4, P2, R2, UR4, 0x2 ;  /* 0x0000000402040c11 */ /* 0x000fe2000f8410ff */
[----:B------:R-:W-:Y:S01]  /*c800*/  @P0 IMAD.IADD R3, R3, 0x1, R9 ;  /* 0x0000000103030824 */ /* 0x000fe200078e0209 */
[----:B------:R-:W-:Y:S02]  /*c810*/  ULDC UR4, c[0x0][0x988] ;  /* 0x0002620000047ab9 */ /* 0x000fe40000000800 */
[----:B------:R-:W-:Y:S01]  /*c820*/  @P1 LEA.HI.X R9, R6, UR7, R5, 0x2, P3 ;  /* 0x0000000706091c11 */ /* 0x000fe200098f1405 */
[----:B------:R-:W-:Y:S01]  /*c830*/  IMAD.MOV.U32 R0, RZ, RZ, 0x3f800000 ;  /* 0x3f800000ff007424 */ /* 0x000fe200078e00ff */
[----:B------:R-:W-:Y:S01]  /*c840*/  @P0 LEA.HI.X R5, R2, UR5, R3, 0x2, P2 ;  /* 0x0000000502050c11 */ /* 0x000fe200090f1403 */
[----:B------:R-:W-:Y:S01]  /*c850*/  IMAD.MOV.U32 R3, RZ, RZ, 0x3f800000 ;  /* 0x3f800000ff037424 */ /* 0x000fe200078e00ff */
[----:B------:R-:W0:Y:S03]  /*c860*/  LDC R2, c[0x0][0x448] ;  /* 0x00011200ff027b82 */ /* 0x000e260000000800 */
[----:B------:R1:W2:Y:S04]  /*c870*/  @P1 LDG.E R0, desc[UR46][R8.64] ;  /* 0x0000002e08001981 */ /* 0x0002a8000c1e1900 */
[----:B------:R3:W2:Y:S01]  /*c880*/  @P0 LDG.E R3, desc[UR46][R4.64] ;  /* 0x0000002e04030981 */ /* 0x0006a2000c1e1900 */
[----:B0-----:R-:W-:-:S13]  /*c890*/  ISETP.NE.AND P0, PT, R2, 0x1, PT ;  /* 0x000000010200780c */ /* 0x001fda0003f05270 */
[----:B------:R-:W0:Y:S08]  /*c8a0*/  @P0 LDC R2, c[0x0][0x44c] ;  /* 0x00011300ff020b82 */ /* 0x000e300000000800 */
[----:B------:R-:W4:Y:S01]  /*c8b0*/  @P0 LDC R11, c[0x0][0x450] ;  /* 0x00011400ff0b0b82 */ /* 0x000f220000000800 */
[----:B------:R-:W-:-:S04]  /*c8c0*/  VIADD R7, R14, 0x7f ;  /* 0x0000007f0e077836 */ /* 0x000fc80000000000 */
[----:B0-----:R-:W-:-:S05]  /*c8d0*/  @P0 IMAD.HI.U32 R2, R7, R2, RZ ;  /* 0x0000000207020227 */ /* 0x001fca00078e00ff */
[----:B----4-:R-:W-:-:S04]  /*c8e0*/  @P0 SHF.R.U32.HI R7, RZ, R11, R2 ;  /* 0x0000000bff070219 */ /* 0x010fc80000011602 */
[----:B------:R-:W-:-:S04]  /*c8f0*/  IADD3 R7, R126, R7, RZ ;  /* 0x000000077e077210 */ /* 0x000fc80007ffe0ff */
[----:B------:R-:W-:-:S04]  /*c900*/  SHF.R.S32.HI R2, RZ, 0x1f, R7 ;  /* 0x0000001fff027819 */ /* 0x000fc80000011407 */
[----:B------:R-:W-:-:S04]  /*c910*/  LEA.HI R2, R2, R7, RZ, 0x7 ;  /* 0x0000000702027211 */ /* 0x000fc800078f38ff */
[----:B------:R-:W-:-:S04]  /*c920*/  SHF.R.S32.HI R2, RZ, 0x7, R2 ;  /* 0x00000007ff027819 */ /* 0x000fc80000011402 */
[----:B------:R-:W-:-:S04]  /*c930*/  VIMNMX R127, R127, R2, PT ;  /* 0x000000027f7f7248 */ /* 0x000fc80003fe0100 */
[----:B------:R-:W-:Y:S02]  /*c940*/  ISETP.GE.AND P1, PT, R127, 0x1, PT ;  /* 0x000000017f00780c */ /* 0x000fe40003f26270 */
[----:B------:R-:W-:Y:S02]  /*c950*/  CS2R R20, SRZ ;  /* 0x0000000000147805 */ /* 0x000fe4000001ff00 */
[----:B------:R-:W-:Y:S02]  /*c960*/  PLOP3.LUT P0, PT, PT, PT, PT, 0x80, 0x0 ;  /* 0x000000000000781c */ /* 0x000fe40003f0f070 */
        /* <DEDUP_REMOVED lines=23> */
[----:B------:R-:W-:Y:S01]  /*cae0*/  CS2R R106, SRZ ;  /* 0x00000000006a7805 */ /* 0x000fe2000001ff00 */
[----:B------:R-:W-:Y:S01]  /*caf0*/  IMAD.MOV.U32 R110, RZ, RZ, RZ ;  /* 0x000000ffff6e7224 */ /* 0x000fe200078e00ff */
[----:B------:R-:W-:-:S02]  /*cb00*/  CS2R R104, SRZ ;  /* 0x0000000000687805 */ /* 0x000fc4000001ff00 */
[----:B------:R-:W-:Y:S02]  /*cb10*/  CS2R R94, SRZ ;  /* 0x00000000005e7805 */ /* 0x000fe4000001ff00 */
[----:B------:R-:W-:Y:S02]  /*cb20*/  CS2R R52, SRZ ;  /* 0x0000000000347805 */ /* 0x000fe4000001ff00 */
[----:B------:R-:W-:Y:S02]  /*cb30*/  CS2R R98, SRZ ;  /* 0x0000000000627805 */ /* 0x000fe4000001ff00 */
[----:B------:R-:W-:Y:S01]  /*cb40*/  CS2R R96, SRZ ;  /* 0x0000000000607805 */ /* 0x000fe2000001ff00 */
[----:B------:R-:W-:Y:S01]  /*cb50*/  IMAD.MOV.U32 R87, RZ, RZ, RZ ;  /* 0x000000ffff577224 */ /* 0x000fe200078e00ff */
[----:B------:R-:W-:Y:S02]  /*cb60*/  CS2R R44, SRZ ;  /* 0x00000000002c7805 */ /* 0x000fe4000001ff00 */
[----:B------:R-:W-:Y:S01]  /*cb70*/  CS2R R140, SRZ ;  /* 0x00000000008c7805 */ /* 0x000fe2000001ff00 */
[----:B------:R-:W-:Y:S01]  /*cb80*/  IMAD.MOV.U32 R91, RZ, RZ, RZ ;  /* 0x000000ffff5b7224 */ /* 0x000fe200078e00ff */
        /* <DEDUP_REMOVED lines=8> */
[----:B------:R-:W-:-:S02]  /*cc10*/  CS2R R28, SRZ ;  /* 0x00000000001c7805 */ /* 0x000fc4000001ff00 */
[----:B------:R-:W-:Y:S02]  /*cc20*/  MOV R54, RZ ;  /* 0x000000ff00367202 */ /* 0x000fe40000000f00 */
        /* <DEDUP_REMOVED lines=20> */
[----:B------:R-:W-:Y:S02]  /*cd70*/  CS2R R34, SRZ ;  /* 0x0000000000227805 */ /* 0x000fe4000001ff00 */
[----:B------:R-:W-:Y:S01]  /*cd80*/  CS2R R32, SRZ ;  /* 0x0000000000207805 */ /* 0x000fe2000001ff00 */
[----:B------:R-:W-:Y:S01]  /*cd90*/  IMAD.MOV.U32 R153, RZ, RZ, RZ ;  /* 0x000000ffff997224 */ /* 0x000fe200078e00ff */
[----:B---3--:R-:W-:Y:S02]  /*cda0*/  CS2R R4, SRZ ;  /* 0x0000000000047805 */ /* 0x008fe4000001ff00 */
[----:B------:R-:W-:Y:S02]  /*cdb0*/  CS2R R108, SRZ ;  /* 0x00000000006c7805 */ /* 0x000fe4000001ff00 */
[----:B------:R-:W-:Y:S01]  /*cdc0*/  CS2R R24, SRZ ;  /* 0x0000000000187805 */ /* 0x000fe2000001ff00 */
[----:B--2---:R-:W-:Y:S01]  /*cdd0*/  FMUL.FTZ R0, R3, R0 ;  /* 0x0000000003007220 */ /* 0x004fe20000410000 */
[----:B------:R-:W-:-:S03]  /*cde0*/  IMAD.MOV.U32 R3, RZ, RZ, RZ ;  /* 0x000000ffff037224 */ /* 0x000fc600078e00ff */
[----:B------:R-:W-:Y:S01]  /*cdf0*/  FMUL.FTZ R2, R0, UR4 ;  /* 0x0000000400027c20 */ /* 0x000fe20008410000 */
[----:B------:R-:W-:Y:S06]  /*ce00*/  @!P1 BRA `(.L_x_2438) ;  /* 0x0000012000cc9947 */ /* 0x000fec0003800000 */
[----:B------:R-:W0:Y:S01]  /*ce10*/  S2R R26, SR_TID.X ;  /* 0x00000000001a7919 */ /* 0x000e220000002100 */
[----:B------:R-:W-:Y:S01]  /*ce20*/  UMOV UR4, 0xffffffff ;  /* 0xffffffff00047882 */ /* 0x000fe20000000000 */
[----:B0-----:R-:W-:-:S05]  /*ce30*/  VIADD R54, R26, 0xffffff80 ;  /* 0xffffff801a367836 */ /* 0x001fca0000000000 */
[----:B------:R-:W-:-:S04]  /*ce40*/  SHF.R.S32.HI R33, RZ, 0x1f, R54 ;  /* 0x0000001fff217819 */ /* 0x000fc80000011436 */
[----:B------:R-:W-:-:S04]  /*ce50*/  LEA.HI R13, R33, R54, RZ, 0x7 ;  /* 0x00000036210d7211 */ /* 0x000fc800078f38ff */
[----:B------:R-:W-:Y:S01]  /*ce60*/  SHF.R.S32.HI R13, RZ, 0x7, R13 ;  /* 0x00000007ff0d7819 */ /* 0x000fe2000001140d */
[----:B------:R-:W-:Y:S06]  /*ce70*/  BRA.DIV UR4, `(.L_x_2439) ;  /* 0x000001de04e07947 */ /* 0x000fec000b800000 */
[----:B------:R0:W1:Y:S02]  /*ce80*/  SHFL.IDX PT, R237, R13, RZ, 0x1f ;  /* 0x00001fff0ded7589 */ /* 0x00006400000e0000 */
.L_x_2690:
[----:B-1----:R-:W-:Y:S01]  /*ce90*/  LEA.HI R0, R237, R237, RZ, 0x1 ;  /* 0x000000eded007211 */ /* 0x002fe200078f08ff */
[----:B------:R-:W-:-:S03]  /*cea0*/  IMAD.U32 R3, RZ, RZ, UR44 ;  /* 0x0000002cff037e24 */ /* 0x000fc6000f8e00ff */
[----:B------:R-:W-:Y:S02]  /*ceb0*/  LOP3.LUT R0, R0, 0x1e, RZ, 0xc0, !PT ;  /* 0x0000001e00007812 */ /* 0x000fe400078ec0ff */
[----:B------:R-:W-:-:S03]  /*cec0*/  LOP3.LUT P0, RZ, R3, 0x3ff, RZ, 0xc0, !PT ;  /* 0x000003ff03ff7812 */ /* 0x000fc6000780c0ff */
[----:B------:R-:W-:Y:S01]  /*ced0*/  IMAD.IADD R0, R237, 0x1, -R0 ;  /* 0x00000001ed007824 */ /* 0x000fe200078e0a00 */
[----:B------:R-:W-:-:S04]  /*cee0*/  P2R R24, PR, RZ, 0x1 ;  /* 0x00000001ff187803 */ /* 0x000fc80000000000 */
[----:B------:R-:W-:-:S04]  /*cef0*/  LEA R0, R0, UR44, 0xd ;  /* 0x0000002c00007c11 */ /* 0x000fc8000f8e68ff */
[----:B------:R-:W-:-:S04]  /*cf00*/  SHF.R.U32.HI R0, RZ, 0x4, R0 ;  /* 0x00000004ff007819 */ /* 0x000fc80000011600 */
[----:B------:R-:W-:Y:S01]  /*cf10*/  LOP3.LUT R52, R0, 0x3fff, RZ, 0xc0, !PT ;  /* 0x00003fff00347812 */ /* 0x000fe200078ec0ff */
        /* <DEDUP_REMOVED lines=14> */
[----:B01----:R-:W-:-:S07]  /*d000*/  IMAD.MOV.U32 R13, RZ, RZ, RZ ;  /* 0x000000ffff0d7224 */ /* 0x003fce00078e00ff */
[----:B------:R-:W-:-:S07]  /*d010*/  LEPC R20, `(.L_x_2440) ;  /* 0x000000001014794e */ /* 0x000fce0000000000 */
[----:B--2--5:R-:W-:Y:S05]  /*d020*/  CALL.ABS.NOINC R14 ;  /* 0x000000000e007343 */ /* 0x024fea0003c00000 */
.L_x_2440:
        /* <DEDUP_REMOVED lines=13> */
.L_x_2444:
[----:B--2---:R2:W3:Y:S02]  /*d100*/  SYNCS.PHASECHK.TRANS64.TRYWAIT P0, [R18+URZ+0x38800], R3 ;  /* 0x03880003120075a7 */ /* 0x0044e4000800017f */
[----:B---3--:R-:W-:Y:S05]  /*d110*/  @!P0 NANOSLEEP.SYNCS 0x989680 ;  /* 0x009896800000895d */ /* 0x008fea0003900000 */
[----:B------:R-:W3:Y:S02]  /*d120*/  @!P0 SYNCS.PHASECHK.TRANS64 P0, [R18+URZ+0x38800], R3 ;  /* 0x03880003120085a7 */ /* 0x000ee4000800007f */
[----:B---3--:R-:W-:Y:S05]  /*d130*/  @!P0 BRA `(.L_x_2444) ;  /* 0xfffffffc00f08947 */ /* 0x008fea000383ffff */
.L_x_2443:
[----:B------:R-:W-:Y:S05]  /*d140*/  BSYNC B0 ;  /* 0x0000000000007941 */ /* 0x000fea0003800000 */
.L_x_2442:
[----:B------:R-:W-:Y:S05]  /*d150*/  BRA `(.L_x_2445) ;  /* 0x0000009400d47947 */ /* 0x000fea0003800000 */
.L_x_2441:
[----:B------:R-:W-:Y:S01]  /*d160*/  ISETP.NE.AND P0, PT, R24, RZ, PT ;  /* 0x000000ff1800720c */ /* 0x000fe20003f05270 */
[----:B------:R-:W-:Y:S01]  /*d170*/  ULDC.64 UR4, c[0x0][0x3f8] ;  /* 0x0000fe0000047ab9 */ /* 0x000fe20000000a00 */
[----:B-----5:R-:W-:Y:S01]  /*d180*/  SHF.R.S32.HI R0, RZ, 0x1f, R113 ;  /* 0x0000001fff007819 */ /* 0x020fe20000011471 */
[----:B------:R-:W-:Y:S01]  /*d190*/  ULDC.64 UR6, c[0x0][0x408] ;  /* 0x0001020000067ab9 */ /* 0x000fe20000000a00 */
[----:B------:R-:W-:-:S04]  /*d1a0*/  IMAD.WIDE.U32 R24, R113, UR4, RZ ;  /* 0x0000000471187c25 */ /* 0x000fc8000f8e00ff */
[C---:B------:R-:W-:Y:S02]  /*d1b0*/  IMAD R4, R0.reuse, UR4, RZ ;  /* 0x0000000400047c24 */ /* 0x040fe4000f8e02ff */
[----:B------:R-:W-:Y:S02]  /*d1c0*/  IMAD R0, R0, UR6, RZ ;  /* 0x0000000600007c24 */ /* 0x000fe4000f8e02ff */
        /* <DEDUP_REMOVED lines=21> */
[----:B--2---:R-:W-:Y:S05]  /*d320*/  CALL.ABS.NOINC R14 ;  /* 0x000000000e007343 */ /* 0x004fea0003c00000 */
.L_x_2446:
[----:B------:R-:W2:Y:S01]  /*d330*/  LDL R55, [R1] ;  /* 0x0000000001377983 */ /* 0x000ea20000100800 */
[----:B------:R-:W-:Y:S01]  /*d340*/  ULDC.U8 UR4, c[0x0][0x410] ;  /* 0x0001040000047ab9 */ /* 0x000fe20000000000 */
[----:B------:R-:W-:Y:S01]  /*d350*/  LEA.HI R33, R33, R54, RZ, 0x3 ;  /* 0x0000003621217211 */ /* 0x000fe200078f18ff */
[----:B------:R-:W-:Y:S01]  /*d360*/  BSSY B0, `(.L_x_2447) ;  /* 0x000094c000007945 */ /* 0x000fe20003800000 */
[----:B------:R-:W-:Y:S02]  /*d370*/  ISETP.NE.AND P0, PT, RZ, UR4, PT ;  /* 0x00000004ff007c0c */ /* 0x000fe4000bf05270 */
[----:B------:R-:W-:-:S05]  /*d380*/  LOP3.LUT R33, R33, 0xfffffff8, RZ, 0xc0, !PT ;  /* 0xfffffff821217812 */ /* 0x000fca00078ec0ff */
[----:B------:R-:W-:Y:S02]  /*d390*/  IMAD.IADD R54, R54, 0x1, -R33 ;  /* 0x0000000136367824 */ /* 0x000fe400078e0a21 */
[----:B--2---:R-:W-:-:S04]  /*d3a0*/  IMAD.IADD R59, R19, 0x1, R55 ;  /* 0x00000001133b7824 */ /* 0x004fc800078e0237 */
[----:B------:R-:W-:Y:S01]  /*d3b0*/  IMAD R3, R54, 0x20, R59 ;  /* 0x0000002036037824 */ /* 0x000fe200078e023b */
[----:B------:R-:W-:Y:S06]  /*d3c0*/  @!P0 BRA `(.L_x_2448) ;  /* 0x0000004800808947 */ /* 0x000fec0003800000 */
[----:B------:R-:W1:Y:S01]  /*d3d0*/  LDC R54, c[0x0][0x448] ;  /* 0x00011200ff367b82 */ /* 0x000e620000000800 */
[----:B------:R-:W-:Y:S01]  /*d3e0*/  MOV R10, R26 ;  /* 0x0000001a000a7202 */ /* 0x000fe20000000f00 */
[----:B------:R-:W-:Y:S01]  /*d3f0*/  IMAD.MOV.U32 R8, RZ, RZ, R24 ;  /* 0x000000ffff087224 */ /* 0x000fe200078e0018 */
[----:B------:R-:W-:Y:S01]  /*d400*/  ULDC.64 UR4, c[0x0][0x3f8] ;  /* 0x0000fe0000047ab9 */ /* 0x000fe20000000a00 */
[----:B------:R-:W-:Y:S01]  /*d410*/  IMAD.MOV.U32 R9, RZ, RZ, R29 ;  /* 0x000000ffff097224 */ /* 0x000fe200078e001d */
[----:B------:R-:W-:Y:S01]  /*d420*/  ULDC.64 UR6, c[0x0][0x408] ;  /* 0x0001020000067ab9 */ /* 0x000fe20000000a00 */
[----:B------:R-:W-:Y:S01]  /*d430*/  IMAD.MOV.U32 R11, RZ, RZ, R31 ;  /* 0x000000ffff0b7224 */ /* 0x000fe200078e001f */
[----:B------:R-:W-:Y:S01]  /*d440*/  ULDC.64 UR8, c[0x0][0x400] ;  /* 0x0001000000087ab9 */ /* 0x000fe20000000a00 */
[----:B------:R-:W-:Y:S02]  /*d450*/  SHF.R.S32.HI R53, RZ, 0x1f, R233 ;  /* 0x0000001fff357819 */ /* 0x000fe400000114e9 */
[----:B------:R-:W-:-:S02]  /*d460*/  SHF.R.S32.HI R49, RZ, 0x1f, R22 ;  /* 0x0000001fff317819 */ /* 0x000fc40000011416 */
        /* <DEDUP_REMOVED lines=11> */
[C---:B0-----:R-:W-:Y:S01]  /*d520*/  IMAD R13, R3.reuse, UR5, R4 ;  /* 0x00000005030d7c24 */ /* 0x041fe2000f8e0204 */
[----:B------:R-:W-:Y:S01]  /*d530*/  ULDC.64 UR4, c[0x0][0x3e8] ;  /* 0x0000fa0000047ab9 */ /* 0x000fe20000000a00 */
[----:B------:R-:W-:Y:S01]  /*d540*/  IMAD R3, R3, UR7, R0 ;  /* 0x0000000703037c24 */ /* 0x000fe2000f8e0200 */
[----:B------:R-:W-:Y:S01]  /*d550*/  IADD3 R5, P0, R8, UR4, RZ ;  /* 0x0000000408057c10 */ /* 0x000fe2000ff1e0ff */
[----:B------:R-:W-:-:S03]  /*d560*/  UMOV UR4, 0xffffffff ;  /* 0xffffffff00047882 */ /* 0x000fc60000000000 */
[----:B------:R-:W-:Y:S02]  /*d570*/  IADD3.X R6, R9, UR5, R13, P0, !PT ;  /* 0x0000000509067c10 */ /* 0x000fe400087fe40d */
[----:B------:R-:W-:Y:S01]  /*d580*/  IADD3.X R8, R11, UR9, R3, P1, !PT ;  /* 0x000000090b087c10 */ /* 0x000fe20008ffe403 */
[----:B------:R-:W-:Y:S06]  /*d590*/  BRA.DIV UR4, `(.L_x_2449) ;  /* 0x000001da04407947 */ /* 0x000fec000b800000 */
[----:B------:R0:W1:Y:S04]  /*d5a0*/  SHFL.IDX PT, R0, R6, RZ, 0x181f ;  /* 0x00181fff06007589 */ /* 0x00006800000e0000 */
[----:B------:R0:W2:Y:S04]  /*d5b0*/  SHFL.IDX PT, R3, R5, RZ, 0x181f ;  /* 0x00181fff05037589 */ /* 0x0000a800000e0000 */
[----:B------:R0:W3:Y:S04]  /*d5c0*/  SHFL.IDX PT, R4, R8, RZ, 0x181f ;  /* 0x00181fff08047589 */ /* 0x0000e800000e0000 */
[----:B------:R0:W4:Y:S02]  /*d5d0*/  SHFL.IDX PT, R14, R7, RZ, 0x181f ;  /* 0x00181fff070e7589 */ /* 0x00012400000e0000 */
.L_x_2696:
[----:B------:R-:W5:Y:S01]  /*d5e0*/  LDL R9, [R1+0x4] ;  /* 0x0000040001097983 */ /* 0x000f620000100800 */
[----:B------:R-:W-:Y:S01]  /*d5f0*/  BSSY B1, `(.L_x_2450) ;  /* 0x000001b000017945 */ /* 0x000fe20003800000 */
[----:B------:R-:W-:Y:S02]  /*d600*/  CS2R R20, SRZ ;  /* 0x0000000000147805 */ /* 0x000fe4000001ff00 */
[----:B------:R-:W-:Y:S02]  /*d610*/  CS2R R44, SRZ ;  /* 0x00000000002c7805 */ /* 0x000fe4000001ff00 */
[----:B------:R-:W-:Y:S02]  /*d620*/  CS2R R26, SRZ ;  /* 0x00000000001a7805 */ /* 0x000fe4000001ff00 */
[----:B------:R-:W-:Y:S01]  /*d630*/  CS2R R46, SRZ ;  /* 0x00000000002e7805 */ /* 0x000fe2000001ff00 */
[----:B-----5:R-:W-:-:S05]  /*d640*/  IMAD R54, R9, R54, RZ ;  /* 0x0000003609367224 */ /* 0x020fca00078e02ff */
        /* <DEDUP_REMOVED lines=8> */
[----:B--2---:R-:W-:-:S04]  /*d6d0*/  @!P4 IADD3 R24, P0, R233, R3, RZ ;  /* 0x00000003e918c210 */ /* 0x004fc80007f1e0ff */
[-C--:B----4-:R-:W-:Y:S02]  /*d6e0*/  @!P3 IADD3 R12, P1, R22, R14.reuse, RZ ;  /* 0x0000000e160cb210 */ /* 0x090fe40007f3e0ff */
[----:B------:R-:W-:Y:S01]  /*d6f0*/  @!P4 IADD3 R14, P2, R233, R14, RZ ;  /* 0x0000000ee90ec210 */ /* 0x000fe20007f5e0ff */
[----:B-1----:R-:W-:Y:S01]  /*d700*/  @!P4 IMAD.X R25, R0, 0x1, R53, P0 ;  /* 0x000000010019c824 */ /* 0x002fe200000e0635 */
[----:B------:R-:W-:Y:S02]  /*d710*/  @!P3 IADD3 R10, P0, R22, R3, RZ ;  /* 0x00000003160ab210 */ /* 0x000fe40007f1e0ff */
[----:B------:R-:W-:Y:S01]  /*d720*/  CS2R R26, SRZ ;  /* 0x00000000001a7805 */ /* 0x000fe2000001ff00 */
[C---:B---3--:R-:W-:Y:S02]  /*d730*/  @!P3 IMAD.X R13, R4.reuse, 0x1, R49, P1 ;  /* 0x00000001040db824 */ /* 0x048fe400008e0631 */
[----:B------:R-:W-:Y:S01]  /*d740*/  @!P4 IMAD.X R15, R4, 0x1, R53, P2 ;  /* 0x00000001040fc824 */ /* 0x000fe200010e0635 */
[----:B------:R1:W5:Y:S01]  /*d750*/  @!P4 LD.E.64 R20, desc[UR46][R24.64] ;  /* 0x0000002e1814c980 */ /* 0x000362000c101b00 */
[----:B------:R-:W-:-:S03]  /*d760*/  @!P3 IMAD.X R11, R0, 0x1, R49, P0 ;  /* 0x00000001000bb824 */ /* 0x000fc600000e0631 */
[----:B------:R1:W5:Y:S04]  /*d770*/  @!P3 LD.E.64 R46, desc[UR46][R12.64] ;  /* 0x0000002e0c2eb980 */ /* 0x000368000c101b00 */
[----:B------:R1:W5:Y:S04]  /*d780*/  @!P3 LD.E.64 R44, desc[UR46][R10.64] ;  /* 0x0000002e0a2cb980 */ /* 0x000368000c101b00 */
[----:B------:R1:W5:Y:S02]  /*d790*/  @!P4 LD.E.64 R26, desc[UR46][R14.64] ;  /* 0x0000002e0e1ac980 */ /* 0x000364000c101b00 */
.L_x_2451:
[----:B------:R-:W-:Y:S05]  /*d7a0*/  BSYNC B1 ;  /* 0x0000000000017941 */ /* 0x000fea0003800000 */
.L_x_2450:
[----:B------:R-:W-:Y:S01]  /*d7b0*/  UMOV UR4, 0xffffffff ;  /* 0xffffffff00047882 */ /* 0x000fe20000000000 */
[----:B-1----:R-:W-:Y:S02]  /*d7c0*/  CS2R R24, SRZ ;  /* 0x0000000000187805 */ /* 0x002fe4000001ff00 */
[----:B------:R-:W-:Y:S05]  /*d7d0*/  BRA.DIV UR4, `(.L_x_2452) ;  /* 0x000001da04207947 */ /* 0x000fea000b800000 */
[----:B------:R1:W0:Y:S04]  /*d7e0*/  SHFL.IDX PT, R0, R6, 0x1, 0x181f ;  /* 0x00381f0006007f89 */ /* 0x00022800000e0000 */
[----:B--2---:R1:W2:Y:S04]  /*d7f0*/  SHFL.IDX PT, R3, R5, 0x1, 0x181f ;  /* 0x00381f0005037f89 */ /* 0x0042a800000e0000 */
[----:B---3--:R1:W3:Y:S04]  /*d800*/  SHFL.IDX PT, R4, R8, 0x1, 0x181f ;  /* 0x00381f0008047f89 */ /* 0x0082e800000e0000 */
[----:B----4-:R1:W4:Y:S02]  /*d810*/  SHFL.IDX PT, R14, R7, 0x1, 0x181f ;  /* 0x00381f00070e7f89 */ /* 0x01032400000e0000 */
.L_x_2702:
        /* <DEDUP_REMOVED lines=16> */
[----:B0-----:R-:W-:Y:S01]  /*d920*/  @!P4 IMAD.X R31, R0, 0x1, R53, P0 ;  /* 0x00000001001fc824 */ /* 0x001fe200000e0635 */
        /* <DEDUP_REMOVED lines=9> */
.L_x_2454:
[----:B------:R-:W-:Y:S05]  /*d9c0*/  BSYNC B1 ;  /* 0x0000000000017941 */ /* 0x000fea0003800000 */
.L_x_2453:
[----:B------:R-:W-:-:S03]  /*d9d0*/  UMOV UR4, 0xffffffff ;  /* 0xffffffff00047882 */ /* 0x000fc60000000000 */
[----:B------:R-:W-:Y:S05]  /*d9e0*/  BRA.DIV UR4, `(.L_x_2455) ;  /* 0x000001da040c7947 */ /* 0x000fea000b800000 */
[----:B0-----:R0:W0:Y:S04]  /*d9f0*/  SHFL.IDX PT, R0, R6, 0x2, 0x181f ;  /* 0x00581f0006007f89 */ /* 0x00102800000e0000 */
[----:B--2---:R2:W0:Y:S04]  /*da00*/  SHFL.IDX PT, R3, R5, 0x2, 0x181f ;  /* 0x00581f0005037f89 */ /* 0x00442800000e0000 */
[----:B---3--:R2:W3:Y:S04]  /*da10*/  SHFL.IDX PT, R4, R8, 0x2, 0x181f ;  /* 0x00581f0008047f89 */ /* 0x0084e800000e0000 */
[----:B----4-:R2:W4:Y:S02]  /*da20*/  SHFL.IDX PT, R14, R7, 0x2, 0x181f ;  /* 0x00581f00070e7f89 */ /* 0x01052400000e0000 */
.L_x_2708:
[----:B------:R-:W-:Y:S01]  /*da30*/  IADD3 R9, R59, 0x40, RZ ;  /* 0x000000403b097810 */ /* 0x000fe20007ffe0ff */
[----:B------:R-:W-:Y:S01]  /*da40*/  BSSY B1, `(.L_x_2456) ;  /* 0x000001a000017945 */ /* 0x000fe20003800000 */
[----:B------:R-:W-:Y:S02]  /*da50*/  CS2R R30, SRZ ;  /* 0x00000000001e7805 */ /* 0x000fe4000001ff00 */
[----:B------:R-:W-:Y:S02]  /*da60*/  CS2R R40, SRZ ;  /* 0x0000000000287805 */ /* 0x000fe4000001ff00 */
[----:B------:R-:W-:Y:S02]  /*da70*/  ISETP.GE.AND P0, PT, R9, R54, PT ;  /* 0x000000360900720c */ /* 0x000fe40003f06270 */
[----:B------:R-:W-:Y:S02]  /*da80*/  CS2R R32, SRZ ;  /* 0x0000000000207805 */ /* 0x000fe4000001ff00 */
[----:B------:R-:W-:-:S09]  /*da90*/  CS2R R42, SRZ ;  /* 0x00000000002a7805 */ /* 0x000fd2000001ff00 */
        /* <DEDUP_REMOVED lines=8> */
[-C--:B----4-:R-:W-:Y:S02]  /*db20*/  @!P3 IADD3 R12, P1, R22, R14.reuse, RZ ;  /* 0x0000000e160cb210 */ /* 0x090fe40007f3e0ff */
[----:B------:R-:W-:Y:S01]  /*db30*/  @!P4 IADD3 R14, P2, R233, R14, RZ ;  /* 0x0000000ee90ec210 */ /* 0x000fe20007f5e0ff */
[----:B------:R-:W-:Y:S01]  /*db40*/  @!P4 IMAD.X R35, R0, 0x1, R53, P0 ;  /* 0x000000010023c824 */ /* 0x000fe200000e0635 */
        /* <DEDUP_REMOVED lines=9> */
.L_x_2457:
[----:B------:R-:W-:Y:S05]  /*dbe0*/  BSYNC B1 ;  /* 0x0000000000017941 */ /* 0x000fea0003800000 */
.L_x_2456:
[----:B------:R-:W-:Y:S01]  /*dbf0*/  UMOV UR4, 0xffffffff ;  /* 0xffffffff00047882 */ /* 0x000fe20000000000 */
[----:B0-----:R-:W-:Y:S02]  /*dc00*/  CS2R R34, SRZ ;  /* 0x0000000000227805 */ /* 0x001fe4000001ff00 */
[----:B------:R-:W-:Y:S05]  /*dc10*/  BRA.DIV UR4, `(.L_x_2458) ;  /* 0x000001d604f07947 */ /* 0x000fea000b800000 */
[----:B------:R0:W0:Y:S04]  /*dc20*/  SHFL.IDX PT, R0, R6, 0x3, 0x181f ;  /* 0x00781f0006007f89 */ /* 0x00002800000e0000 */
[----:B------:R0:W0:Y:S04]  /*dc30*/  SHFL.IDX PT, R3, R5, 0x3, 0x181f ;  /* 0x00781f0005037f89 */ /* 0x00002800000e0000 */
[----:B---3--:R3:W0:Y:S04]  /*dc40*/  SHFL.IDX PT, R4, R8, 0x3, 0x181f ;  /* 0x00781f0008047f89 */ /* 0x00862800000e0000 */
[----:B----4-:R3:W4:Y:S02]  /*dc50*/  SHFL.IDX PT, R14, R7, 0x3, 0x181f ;  /* 0x00781f00070e7f89 */ /* 0x01072400000e0000 */
.L_x_2714:
[----:B------:R-:W-:Y:S01]  /*dc60*/  VIADD R59, R59, 0x60 ;  /* 0x000000603b3b7836 */ /* 0x000fe20000000000 */
[----:B------:R-:W-:Y:S01]  /*dc70*/  BSSY B1, `(.L_x_2459) ;  /* 0x0000019000017945 */ /* 0x000fe20003800000 */
[----:B------:R-:W-:Y:S02]  /*dc80*/  CS2R R10, SRZ ;  /* 0x00000000000a7805 */ /* 0x000fe4000001ff00 */
[----:B-123--:R-:W-:Y:S02]  /*dc90*/  CS2R R8, SRZ ;  /* 0x0000000000087805 */ /* 0x00efe4000001ff00 */
        /* <DEDUP_REMOVED lines=8> */
[----:B------:R-:W-:Y:S02]  /*dd20*/  CS2R R12, SRZ ;  /* 0x00000000000c7805 */ /* 0x000fe4000001ff00 */
[----:B------:R-:W-:-:S05]  /*dd30*/  CS2R R8, SRZ ;  /* 0x0000000000087805 */ /* 0x000fca000001ff00 */
[CC--:B0-----:R-:W-:Y:S02]  /*dd40*/  @!P4 IADD3 R6, P0, R22.reuse, R3.reuse, RZ ;  /* 0x000000031606c210 */ /* 0x0c1fe40007f1e0ff */
[-C--:B----4-:R-:W-:Y:S02]  /*dd50*/  @!P4 IADD3 R48, P1, R22, R14.reuse, RZ ;  /* 0x0000000e1630c210 */ /* 0x090fe40007f3e0ff */
[C---:B------:R-:W-:Y:S01]  /*dd60*/  @!P5 IADD3 R50, P2, R233.reuse, R3, RZ ;  /* 0x00000003e932d210 */ /* 0x040fe20007f5e0ff */
[--C-:B------:R-:W-:Y:S01]  /*dd70*/  @!P4 IMAD.X R7, R0, 0x1, R49.reuse, P0 ;  /* 0x000000010007c824 */ /* 0x100fe200000e0631 */
[----:B------:R-:W-:Y:S01]  /*dd80*/  @!P5 IADD3 R14, P3, R233, R14, RZ ;  /* 0x0000000ee90ed210 */ /* 0x000fe20007f7e0ff */
[----:B------:R-:W-:Y:S02]  /*dd90*/  @!P4 IMAD.X R49, R4, 0x1, R49, P1 ;  /* 0x000000010431c824 */ /* 0x000fe400008e0631 */
[--C-:B------:R-:W-:Y:S01]  /*dda0*/  @!P5 IMAD.X R51, R0, 0x1, R53.reuse, P2 ;  /* 0x000000010033d824 */ /* 0x100fe200010e0635 */
[----:B------:R1:W5:Y:S01]  /*ddb0*/  @!P4 LD.E.64 R10, desc[UR46][R6.64] ;  /* 0x0000002e060ac980 */ /* 0x000362000c101b00 */
[----:B------:R-:W-:-:S03]  /*ddc0*/  @!P5 IMAD.X R15, R4, 0x1, R53, P3 ;  /* 0x00000001040fd824 */ /* 0x000fc600018e0635 */
[----:B------:R1:W5:Y:S04]  /*ddd0*/  @!P5 LD.E.64 R34, desc[UR46][R50.64] ;  /* 0x0000002e3222d980 */ /* 0x000368000c101b00 */
[----:B------:R1:W5:Y:S04]  /*dde0*/  @!P4 LD.E.64 R12, desc[UR46][R48.64] ;  /* 0x0000002e300cc980 */ /* 0x000368000c101b00 */
[----:B------:R1:W5:Y:S02]  /*ddf0*/  @!P5 LD.E.64 R8, desc[UR46][R14.64] ;  /* 0x0000002e0e08d980 */ /* 0x000364000c101b00 */
.L_x_2460:
[----:B------:R-:W-:Y:S05]  /*de00*/  BSYNC B1 ;  /* 0x0000000000017941 */ /* 0x000fea0003800000 */
.L_x_2459:
[----:B------:R-:W-:Y:S01]  /*de10*/  ULEA.HI UR4, UR43, UR43, URZ, 0x1 ;  /* 0x0000002b2b047291 */ /* 0x000fe2000f8f083f */
[----:B0-----:R-:W-:Y:S01]  /*de20*/  VIADDMNMX R0, R54, -R55, 0x80, PT ;  /* 0x0000008036007446 */ /* 0x001fe20003800937 */
[----:B------:R-:W-:Y:S02]  /*de30*/  BSSY B1, `(.L_x_2461) ;  /* 0x0000008000017945 */ /* 0x000fe40003800000 */
[----:B------:R-:W-:Y:S01]  /*de40*/  ULOP3.LUT UR4, UR4, 0xfffffffe, URZ, 0xc0, !UPT ;  /* 0xfffffffe04047892 */ /* 0x000fe2000f8ec03f */
[----:B------:R-:W-:-:S03]  /*de50*/  ISETP.GE.AND P1, PT, R19, R0, PT ;  /* 0x000000001300720c */ /* 0x000fc60003f26270 */
[----:B------:R-:W-:-:S06]  /*de60*/  UIADD3 UR4, UR43, -UR4, URZ ;  /* 0x800000042b047290 */ /* 0x000fcc000fffe03f */
[----:B------:R-:W-:-:S05]  /*de70*/  IMAD.U32 R3, RZ, RZ, UR4 ;  /* 0x00000004ff037e24 */ /* 0x000fca000f8e00ff */
[----:B------:R-:W-:-:S04]  /*de80*/  SHF.L.U32 R3, R3, 0x1f, RZ ;  /* 0x0000001f03037819 */ /* 0x000fc800000006ff */
[----:B------:R-:W0:Y:S02]  /*de90*/  SYNCS.PHASECHK.TRANS64.TRYWAIT P0, [R18+URZ+0x38800], R3 ;  /* 0x03880003120075a7 */ /* 0x000e24000800017f */
[----:B0-----:R-:W-:Y:S05]  /*dea0*/  @!P0 BRA `(.L_x_2462) ;  /* 0x000001d400bc8947 */ /* 0x001fea0003800000 */
.L_x_2715:
[----:B------:R-:W-:Y:S05]  /*deb0*/  BSYNC B1 ;  /* 0x0000000000017941 */ /* 0x000fea0003800000 */
.L_x_2461:
[----:B------:R-:W-:Y:S04]  /*dec0*/  BSSY B1, `(.L_x_2463) ;  /* 0x00000fa000017945 */ /* 0x000fe80003800000 */
[----:B------:R-:W-:Y:S05]  /*ded0*/  @P1 BRA `(.L_x_2464) ;  /* 0x0000000c00e01947 */ /* 0x000fea0003800000 */
[----:B------:R2:W5:Y:S01]  /*dee0*/  LDL R63, [R1+0x40] ;  /* 0x00004000013f7983 */ /* 0x0005620000100800 */
[----:B0-----:R-:W0:Y:S01]  /*def0*/  LDC R3, c[0x0][0x3f4] ;  /* 0x0000fd00ff037b82 */ /* 0x001e220000000800 */
[----:B------:R-:W-:Y:S01]  /*df00*/  BSSY B2, `(.L_x_2465) ;  /* 0x000007a000027945 */ /* 0x000fe20003800000 */
[-C--:B0-----:R-:W-:Y:S02]  /*df10*/  ISETP.GE.AND P0, PT, R22, R3.reuse, PT ;  /* 0x000000031600720c */ /* 0x081fe40003f06270 */
[----:B------:R-:W-:-:S11]  /*df20*/  ISETP.GE.AND P1, PT, R233, R3, PT ;  /* 0x00000003e900720c */ /* 0x000fd60003f26270 */
[----:B--2---:R-:W-:Y:S05]  /*df30*/  @P0 BRA `(.L_x_2466) ;  /* 0x0000000400d80947 */ /* 0x004fea0003800000 */
[----:B-1---5:R-:W0:Y:S01]  /*df40*/  LDS.128 R4, [R63+0x20400] ;  /* 0x020400003f047984 */ /* 0x022e220000000c00 */
[----:B----4-:R-:W-:Y:S02]  /*df50*/  SHF.R.U32.HI R14, RZ, 0x8, R44 ;  /* 0x00000008ff0e7819 */ /* 0x010fe4000001162c */
        /* <DEDUP_REMOVED lines=9> */
[----:B------:R-:W-:Y:S01]  /*dff0*/  SHF.R.U32.HI R54, RZ, 0x10, R45 ;  /* 0x00000010ff367819 */ /* 0x000fe2000001162d */
[----:B------:R-:W-:Y:S01]  /*e000*/  IMAD.U32 R53, R53, 0x10000, RZ ;  /* 0x0001000035357824 */ /* 0x000fe200078e00ff */
[----:B------:R-:W-:-:S02]  /*e010*/  LOP3.LUT R50, R47, 0xff, RZ, 0xc0, !PT ;  /* 0x000000ff2f327812 */ /* 0x000fc400078ec0ff */
[----:B------:R-:W-:Y:S02]  /*e020*/  LOP3.LUT R51, R51, 0xff, RZ, 0xc0, !PT ;  /* 0x000000ff33337812 */ /* 0x000fe400078ec0ff */
[----:B------:R-:W-:Y:S02]  /*e030*/  PRMT R15, R48, 0x7604, R15 ;  /* 0x00007604300f7816 */ /* 0x000fe4000000000f */
[----:B------:R-:W-:Y:S02]  /*e040*/  LOP3.LUT R48, R46, 0xff, RZ, 0xc0, !PT ;  /* 0x000000ff2e307812 */ /* 0x000fe400078ec0ff */
[----:B------:R-:W-:Y:S02]  /*e050*/  LOP3.LUT R49, R14, 0xff, RZ, 0xc0, !PT ;  /* 0x000000ff0e317812 */ /* 0x000fe400078ec0ff */
[----:B------:R-:W-:Y:S02]  /*e060*/  SHF.L.U32 R14, R54, 0x10, RZ ;  /* 0x00000010360e7819 */ /* 0x000fe400000006ff */
[----:B------:R-:W-:-:S02]  /*e070*/  PRMT R50, R51, 0x7604, R50 ;  /* 0x0000760433327816 */ /* 0x000fc40000000032 */
[----:B------:R-:W-:Y:S02]  /*e080*/  PRMT R51, R49, 0x7604, R48 ;  /* 0x0000760431337816 */ /* 0x000fe40000000030 */
[----:B------:R-:W-:Y:S02]  /*e090*/  LOP3.LUT R49, R15, 0xff0000, R14, 0xf8, !PT ;  /* 0x00ff00000f317812 */ /* 0x000fe400078ef80e */
[----:B------:R-:W-:Y:S02]  /*e0a0*/  LOP3.LUT R53, R50, 0xff0000, R53, 0xf8, !PT ;  /* 0x00ff000032357812 */ /* 0x000fe400078ef835 */
[----:B------:R-:W-:Y:S02]  /*e0b0*/  LOP3.LUT R51, R51, 0xff0000, R46, 0xf8, !PT ;  /* 0x00ff000033337812 */ /* 0x000fe400078ef82e */
[----:B------:R-:W-:Y:S02]  /*e0c0*/  LOP3.LUT R53, R53, 0xff000000, R47, 0xf8, !PT ;  /* 0xff00000035357812 */ /* 0x000fe400078ef82f */
[----:B------:R-:W-:-:S02]  /*e0d0*/  LOP3.LUT R49, R49, 0xff000000, R45, 0xf8, !PT ;  /* 0xff00000031317812 */ /* 0x000fc400078ef82d */
[----:B------:R-:W-:Y:S02]  /*e0e0*/  LOP3.LUT R15, R3, 0xff0000, R44, 0xf8, !PT ;  /* 0x00ff0000030f7812 */ /* 0x000fe400078ef82c */
        /* <DEDUP_REMOVED lines=70> */
[--C-:B------:R-:W-:Y:S02]  /*e550*/  HADD2.F32 R3, -RZ, R7.reuse.H1_H1 ;  /* 0x30000007ff037230 */ /* 0x100fe40000004100 */
[C---:B------:R-:W-:Y:S01]  /*e560*/  FMUL.FTZ R49, R4.reuse, R15 ;  /* 0x0000000f04317220 */ /* 0x040fe20000410000 */
        /* <DEDUP_REMOVED lines=19> */
.L_x_2466:
[----:B------:R-:W-:Y:S05]  /*e6a0*/  BSYNC B2 ;  /* 0x0000000000027941 */ /* 0x000fea0003800000 */
.L_x_2465:
[----:B------:R-:W-:Y:S05]  /*e6b0*/  @P1 BRA `(.L_x_2464) ;  /* 0x0000000400e81947 */ /* 0x000fea0003800000 */
[----:B01---5:R-:W0:Y:S01]  /*e6c0*/  LDS.128 R4, [R63+0x24400] ;  /* 0x024400003f047984 */ /* 0x023e220000000c00 */
[----:B------:R-:W-:Y:S02]  /*e6d0*/  SHF.R.U32.HI R15, RZ, 0x8, R21 ;  /* 0x00000008ff0f7819 */ /* 0x000fe40000011615 */
        /* <DEDUP_REMOVED lines=8> */
[----:B------:R-:W-:Y:S02]  /*e760*/  PRMT R45, R15, 0x7604, R44 ;  /* 0x000076040f2d7816 */ /* 0x000fe4000000002c */
[----:B------:R-:W-:Y:S02]  /*e770*/  PRMT R49, R48, 0x7604, R49 ;  /* 0x0000760430317816 */ /* 0x000fe40000000031 */
[----:B------:R-:W-:-:S02]  /*e780*/  SHF.R.U32.HI R44, RZ, 0x10, R21 ;  /* 0x00000010ff2c7819 */ /* 0x000fc40000011615 */
[----:B------:R-:W-:Y:S02]  /*e790*/  SHF.R.U32.HI R48, RZ, 0x10, R27 ;  /* 0x00000010ff307819 */ /* 0x000fe4000001161b */
[----:B----4-:R-:W-:Y:S02]  /*e7a0*/  LOP3.LUT R14, R20, 0xff, RZ, 0xc0, !PT ;  /* 0x000000ff140e7812 */ /* 0x010fe400078ec0ff */
[----:B------:R-:W-:Y:S02]  /*e7b0*/  LOP3.LUT R47, R26, 0xff, RZ, 0xc0, !PT ;  /* 0x000000ff1a2f7812 */ /* 0x000fe400078ec0ff */
[----:B------:R-:W-:Y:S02]  /*e7c0*/  LOP3.LUT R3, R3, 0xff, RZ, 0xc0, !PT ;  /* 0x000000ff03037812 */ /* 0x000fe400078ec0ff */
[----:B------:R-:W-:Y:S02]  /*e7d0*/  SHF.R.U32.HI R15, RZ, 0x10, R26 ;  /* 0x00000010ff0f7819 */ /* 0x000fe4000001161a */
[----:B------:R-:W-:-:S02]  /*e7e0*/  LOP3.LUT R44, R44, 0xff, RZ, 0xc0, !PT ;  /* 0x000000ff2c2c7812 */ /* 0x000fc400078ec0ff */
[----:B------:R-:W-:Y:S02]  /*e7f0*/  LOP3.LUT R48, R48, 0xff, RZ, 0xc0, !PT ;  /* 0x000000ff30307812 */ /* 0x000fe400078ec0ff */
[----:B------:R-:W-:Y:S02]  /*e800*/  PRMT R14, R3, 0x7604, R14 ;  /* 0x00007604030e7816 */ /* 0x000fe4000000000e */
        /* <DEDUP_REMOVED lines=101> */
.L_x_2464:
[----:B------:R-:W-:Y:S05]  /*ee60*/  BSYNC B1 ;  /* 0x0000000000017941 */ /* 0x000fea0003800000 */
.L_x_2463:
[----:B0-----:R-:W-:Y:S01]  /*ee70*/  VIADD R3, R19, 0x20 ;  /* 0x0000002013037836 */ /* 0x001fe20000000000 */
[----:B------:R-:W-:Y:S04]  /*ee80*/  BSSY B1, `(.L_x_2467) ;  /* 0x00000fb000017945 */ /* 0x000fe80003800000 */
[----:B------:R-:W-:-:S13]  /*ee90*/  ISETP.GE.AND P0, PT, R3, R0, PT ;  /* 0x000000000300720c */ /* 0x000fda0003f06270 */
[----:B------:R-:W-:Y:S05]  /*eea0*/  @P0 BRA `(.L_x_2468) ;  /* 0x0000000c00e00947 */ /* 0x000fea0003800000 */
[----:B------:R0:W5:Y:S01]  /*eeb0*/  LDL R53, [R1+0x40] ;  /* 0x0000400001357983 */ /* 0x0001620000100800 */
[----:B------:R-:W3:Y:S01]  /*eec0*/  LDC R3, c[0x0][0x3f4] ;  /* 0x0000fd00ff037b82 */ /* 0x000ee20000000800 */
[----:B------:R-:W-:Y:S01]  /*eed0*/  BSSY B2, `(.L_x_2469) ;  /* 0x000007e000027945 */ /* 0x000fe20003800000 */
[-C--:B---3--:R-:W-:Y:S02]  /*eee0*/  ISETP.GE.AND P0, PT, R22, R3.reuse, PT ;  /* 0x000000031600720c */ /* 0x088fe40003f06270 */
[----:B------:R-:W-:-:S11]  /*eef0*/  ISETP.GE.AND P1, PT, R233, R3, PT ;  /* 0x00000003e900720c */ /* 0x000fd60003f26270 */
[----:B0-----:R-:W-:Y:S05]  /*ef00*/  @P0 BRA `(.L_x_2470) ;  /* 0x0000000400e80947 */ /* 0x001fea0003800000 */
[----:B-12--5:R-:W0:Y:S01]  /*ef10*/  LDS.128 R4, [R53+0x21400] ;  /* 0x0214000035047984 */ /* 0x026e220000000c00 */
[----:B------:R-:W-:Y:S02]  /*ef20*/  SHF.R.U32.HI R3, RZ, 0x8, R36 ;  /* 0x00000008ff037819 */ /* 0x000fe40000011624 */
[----:B------:R-:W-:Y:S02]  /*ef30*/  SHF.R.U32.HI R15, RZ, 0x8, R37 ;  /* 0x00000008ff0f7819 */ /* 0x000fe40000011625 */
[----:B------:R-:W-:Y:S02]  /*ef40*/  SHF.R.U32.HI R44, RZ, 0x8, R39 ;  /* 0x00000008ff2c7819 */ /* 0x000fe40000011627 */
[----:B----4-:R-:W-:Y:S02]  /*ef50*/  LOP3.LUT R14, R36, 0xff, RZ, 0xc0, !PT ;  /* 0x000000ff240e7812 */ /* 0x010fe400078ec0ff */
        /* <DEDUP_REMOVED lines=117> */
.L_x_2470:
[----:B------:R-:W-:Y:S05]  /*f6b0*/  BSYNC B2 ;  /* 0x0000000000027941 */ /* 0x000fea0003800000 */
.L_x_2469:
[----:B------:R-:W-:Y:S05]  /*f6c0*/  @P1 BRA `(.L_x_2468) ;  /* 0x0000000400d81947 */ /* 0x000fea0003800000 */
[----:B012--5:R-:W0:Y:S01]  /*f6d0*/  LDS.128 R4, [R53+0x25400] ;  /* 0x0254000035047984 */ /* 0x027e220000000c00 */
[----:B----4-:R-:W-:Y:S02]  /*f6e0*/  SHF.R.U32.HI R14, RZ, 0x8, R24 ;  /* 0x00000008ff0e7819 */ /* 0x010fe40000011618 */
        /* <DEDUP_REMOVED lines=116> */
.L_x_2468:
[----:B------:R-:W-:Y:S05]  /*fe30*/  BSYNC B1 ;  /* 0x0000000000017941 */ /* 0x000fea0003800000 */
.L_x_2467:
[----:B------:R-:W-:Y:S01]  /*fe40*/  VIADD R3, R19, 0x40 ;  /* 0x0000004013037836 */ /* 0x000fe20000000000 */
[----:B------:R-:W-:Y:S04]  /*fe50*/  BSSY B1, `(.L_x_2471) ;  /* 0x00000fb000017945 */ /* 0x000fe80003800000 */
[----:B------:R-:W-:-:S13]  /*fe60*/  ISETP.GE.AND P0, PT, R3, R0, PT ;  /* 0x000000000300720c */ /* 0x000fda0003f06270 */
[----:B------:R-:W-:Y:S05]  /*fe70*/  @P0 BRA `(.L_x_2472) ;  /* 0x0000000c00e00947 */ /* 0x000fea0003800000 */
[----:B-----5:R0:W5:Y:S01]  /*fe80*/  LDL R45, [R1+0x40] ;  /* 0x00004000012d7983 */ /* 0x0201620000100800 */
[----:B------:R-:W1:Y:S01]  /*fe90*/  LDC R3, c[0x0][0x3f4] ;  /* 0x0000fd00ff037b82 */ /* 0x000e620000000800 */
[----:B------:R-:W-:Y:S01]  /*fea0*/  BSSY B2, `(.L_x_2473) ;  /* 0x000007a000027945 */ /* 0x000fe20003800000 */
[-C--:B-1----:R-:W-:Y:S02]  /*feb0*/  ISETP.GE.AND P0, PT, R22, R3.reuse, PT ;  /* 0x000000031600720c */ /* 0x082fe40003f06270 */
[----:B------:R-:W-:-:S11]  /*fec0*/  ISETP.GE.AND P1, PT, R233, R3, PT ;  /* 0x00000003e900720c */ /* 0x000fd60003f26270 */
[----:B0-----:R-:W-:Y:S05]  /*fed0*/  @P0 BRA `(.L_x_2474) ;  /* 0x0000000400d80947 */ /* 0x001fea0003800000 */
[----:B--23-5:R-:W0:Y:S01]  /*fee0*/  LDS.128 R4, [R45+0x22400] ;  /* 0x022400002d047984 */ /* 0x02ce220000000c00 */
[----:B----4-:R-:W-:Y:S02]  /*fef0*/  SHF.R.U32.HI R14, RZ, 0x8, R40 ;  /* 0x00000008ff0e7819 */ /* 0x010fe40000011628 */
        /* <DEDUP_REMOVED lines=116> */
.L_x_2474:
[----:B------:R-:W-:Y:S05]  /*10640*/  BSYNC B2 ;  /* 0x0000000000027941 */ /* 0x000fea0003800000 */
.L_x_2473:
[----:B------:R-:W-:Y:S05]  /*10650*/  @P1 BRA `(.L_x_2472) ;  /* 0x0000000400e81947 */ /* 0x000fea0003800000 */
[----:B0-23-5:R-:W0:Y:S01]  /*10660*/  LDS.128 R4, [R45+0x26400] ;  /* 0x026400002d047984 */ /* 0x02de220000000c00 */
        /* <DEDUP_REMOVED lines=121> */
.L_x_2472:
[----:B------:R-:W-:Y:S05]  /*10e00*/  BSYNC B1 ;  /* 0x0000000000017941 */ /* 0x000fea0003800000 */
.L_x_2471:
[----:B------:R-:W-:-:S05]  /*10e10*/  VIADD R3, R19, 0x60 ;  /* 0x0000006013037836 */ /* 0x000fca0000000000 */
        /* <DEDUP_REMOVED lines=94> */
[----:B------:R-:W-:Y:S01]  /*11400*/  HADD2.F32 R3, -RZ, R0.H1_H1 ;  /* 0x30000000ff037230 */ /* 0x000fe20000004100 */
[----:B------:R-:W-:Y:S01]  /*11410*/  F2FP.SATFINITE.E4M3.F32.PACK_AB_MERGE_C R28, R28, R29, RZ ;  /* 0x0000001d1c1c723e */ /* 0x000fe200048070ff */
[----:B------:R-:W-:Y:S02]  /*11420*/  HADD2.F32 R10, -RZ, R10.H0_H0 ;  /* 0x2000000aff0a7230 */ /* 0x000fe40000004100 */
[-C--:B------:R-:W-:Y:S01]  /*11430*/  FMUL.FTZ R21, R5, R11.reuse ;  /* 0x0000000b05157220 */ /* 0x080fe20000410000 */
[----:B------:R-:W-:Y:S02]  /*11440*/  HADD2.F32 R4, -RZ, R4.H0_H0 ;  /* 0x20000004ff047230 */ /* 0x000fe40000004100 */
[C---:B------:R-:W-:Y:S01]  /*11450*/  FMUL.FTZ R5, R3.reuse, R12 ;  /* 0x0000000c03057220 */ /* 0x040fe20000410000 */
[----:B------:R-:W-:Y:S02]  /*11460*/  HADD2.F32 R0, -RZ, R0.H0_H0 ;  /* 0x20000000ff007230 */ /* 0x000fe40000004100 */
[----:B------:R-:W-:Y:S01]  /*11470*/  FMUL.FTZ R3, R3, R10 ;  /* 0x0000000a03037220 */ /* 0x000fe20000410000 */
[----:B------:R-:W-:Y:S01]  /*11480*/  F2FP.SATFINITE.E4M3.F32.PACK_AB_MERGE_C R31, R31, R32, RZ ;  /* 0x000000201f1f723e */ /* 0x000fe200048070ff */
[C---:B------:R-:W-:Y:S01]  /*11490*/  FFMA.FTZ R20, R4.reuse, R11, -R13 ;  /* 0x0000000b04147223 */ /* 0x040fe2000001080d */
[----:B------:R-:W-:Y:S01]  /*114a0*/  FFMA.FTZ R21, R4, R15, R21 ;  /* 0x0000000f04157223 */ /* 0x000fe20000010015 */
[C---:B------:R-:W-:Y:S01]  /*114b0*/  FFMA.FTZ R13, R0.reuse, R10, -R5 ;  /* 0x0000000a000d7223 */ /* 0x040fe20000010805 */
[----:B------:R-:W-:Y:S01]  /*114c0*/  FFMA.FTZ R12, R0, R12, R3 ;  /* 0x0000000c000c7223 */ /* 0x000fe20000010003 */
[----:B------:R-:W-:-:S02]  /*114d0*/  HADD2.F32 R4, -RZ, R14.H1_H1 ;  /* 0x3000000eff047230 */ /* 0x000fc40000004100 */
[--C-:B------:R-:W-:Y:S01]  /*114e0*/  HADD2.F32 R3, -RZ, R7.reuse.H1_H1 ;  /* 0x30000007ff037230 */ /* 0x100fe20000004100 */
[----:B------:R-:W-:Y:S01]  /*114f0*/  F2FP.SATFINITE.E4M3.F32.PACK_AB_MERGE_C R20, R21, R20, RZ ;  /* 0x000000141514723e */ /* 0x000fe200048070ff */
[--C-:B------:R-:W-:Y:S02]  /*11500*/  HADD2.F32 R10, -RZ, R24.reuse.H1_H1 ;  /* 0x30000018ff0a7230 */ /* 0x100fe40000004100 */
[----:B------:R-:W-:Y:S02]  /*11510*/  HADD2.F32 R11, -RZ, R24.H0_H0 ;  /* 0x20000018ff0b7230 */ /* 0x000fe40000004100 */
[C---:B------:R-:W-:Y:S01]  /*11520*/  FMUL.FTZ R15, R3.reuse, R4 ;  /* 0x00000004030f7220 */ /* 0x040fe20000410000 */
[----:B------:R-:W-:Y:S01]  /*11530*/  HADD2.F32 R0, -RZ, R6.H1_H1 ;  /* 0x30000006ff007230 */ /* 0x000fe20000004100 */
[----:B------:R-:W-:Y:S01]  /*11540*/  F2FP.SATFINITE.E4M3.F32.PACK_AB_MERGE_C R12, R12, R13, R20 ;  /* 0x0000000d0c0c723e */ /* 0x000fe20004807014 */
        /* <DEDUP_REMOVED lines=9> */
[----:B------:R-:W-:-:S03]  /*115e0*/  FFMA.FTZ R0, R6, R11, R0 ;  /* 0x0000000b06007223 */ /* 0x000fc60000010000 */
[----:B------:R-:W-:Y:S02]  /*115f0*/  F2FP.SATFINITE.E4M3.F32.PACK_AB_MERGE_C R4, R15, R14, RZ ;  /* 0x0000000e0f04723e */ /* 0x000fe400048070ff */
[----:B------:R-:W-:Y:S02]  /*11600*/  F2FP.SATFINITE.E4M3.F32.PACK_AB_MERGE_C R14, R26, R27, R28 ;  /* 0x0000001b1a0e723e */ /* 0x000fe4000480701c */
[----:B------:R-:W-:Y:S02]  /*11610*/  F2FP.SATFINITE.E4M3.F32.PACK_AB_MERGE_C R15, R30, R25, R31 ;  /* 0x000000191e0f723e */ /* 0x000fe4000480701f */
[----:B------:R-:W-:-:S05]  /*11620*/  F2FP.SATFINITE.E4M3.F32.PACK_AB_MERGE_C R13, R0, R3, R4 ;  /* 0x00000003000d723e */ /* 0x000fca0004807004 */
[----:B------:R0:W-:Y:S02]  /*11630*/  STS.128 [R33+0x23400], R12 ;  /* 0x0234000c21007388 */ /* 0x0001e40000000c00 */
.L_x_2477:
[----:B------:R-:W-:Y:S05]  /*11640*/  BSYNC B1 ;  /* 0x0000000000017941 */ /* 0x000fea0003800000 */
.L_x_2476:
[----:B------:R-:W-:Y:S05]  /*11650*/  @P1 BRA `(.L_x_2475) ;  /* 0x0000005000701947 */ /* 0x000fea0003800000 */
[----:B--23-5:R-:W1:Y:S01]  /*11660*/  LDS.128 R4, [R33+0x27400] ;  /* 0x0274000021047984 */ /* 0x02ce620000000c00 */
[----:B------:R-:W-:Y:S02]  /*11670*/  SHF.R.U32.HI R11, RZ, 0x8, R35 ;  /* 0x00000008ff0b7819 */ /* 0x000fe40000011623 */
[----:B------:R-:W-:Y:S02]  /*11680*/  LOP3.LUT R10, R35, 0xff, RZ, 0xc0, !PT ;  /* 0x000000ff230a7812 */ /* 0x000fe400078ec0ff */
[----:B------:R-:W-:Y:S02]  /*11690*/  LOP3.LUT R11, R11, 0xff, RZ, 0xc0, !PT ;  /* 0x000000ff0b0b7812 */ /* 0x000fe400078ec0ff */
[----:B0-----:R-:W-:Y:S02]  /*116a0*/  SHF.R.U32.HI R15, RZ, 0x8, R9 ;  /* 0x00000008ff0f7819 */ /* 0x001fe40000011609 */
[----:B------:R-:W-:Y:S02]  /*116b0*/  SHF.R.U32.HI R3, RZ, 0x8, R34 ;  /* 0x00000008ff037819 */ /* 0x000fe40000011622 */
[----:B------:R-:W-:-:S02]  /*116c0*/  PRMT R10, R11, 0x7604, R10 ;  /* 0x000076040b0a7816 */ /* 0x000fc4000000000a */
[----:B------:R-:W-:Y:S02]  /*116d0*/  LOP3.LUT R12, R9, 0xff, RZ, 0xc0, !PT ;  /* 0x000000ff090c7812 */ /* 0x000fe400078ec0ff */
[----:B------:R-:W-:Y:S02]  /*116e0*/  LOP3.LUT R15, R15, 0xff, RZ, 0xc0, !PT ;  /* 0x000000ff0f0f7812 */ /* 0x000fe400078ec0ff */
[----:B----4-:R-:W-:Y:S02]  /*116f0*/  SHF.R.U32.HI R14, RZ, 0x10, R9 ;  /* 0x00000010ff0e7819 */ /* 0x010fe40000011609 */
        /* <DEDUP_REMOVED lines=18> */
[----:B-1----:R-:W-:Y:S02]  /*11820*/  F2FP.F16.E4M3.UNPACK_B R0, R6.H1 ;  /* 0x00000006ff00723e */ /* 0x002fe400030006ff */
        /* <DEDUP_REMOVED lines=65> */
[----:B------:R-:W-:Y:S01]  /*11c40*/  HADD2.F32 R3, -RZ, R7.H1_H1 ;  /* 0x30000007ff037230 */ /* 0x000fe20000004100 */
[----:B------:R-:W-:Y:S01]  /*11c50*/  F2FP.SATFINITE.E4M3.F32.PACK_AB_MERGE_C R11, R14, R11, RZ ;  /* 0x0000000b0e0b723e */ /* 0x000fe200048070ff */
        /* <DEDUP_REMOVED lines=21> */
[----:B------:R0:W-:Y:S01]  /*11db0*/  STS.128 [R33+0x27400], R4 ;  /* 0x0274000421007388 */ /* 0x0001e20000000c00 */
[----:B------:R-:W-:Y:S05]  /*11dc0*/  BRA `(.L_x_2475) ;  /* 0x0000004800947947 */ /* 0x000fea0003800000 */
.L_x_2448:
[----:B------:R-:W1:Y:S01]  /*11dd0*/  LDC R50, c[0x0][0x448] ;  /* 0x00011200ff327b82 */ /* 0x000e620000000800 */
[----:B------:R-:W-:Y:S01]  /*11de0*/  MOV R25, R29 ;  /* 0x0000001d00197202 */ /* 0x000fe20000000f00 */
        /* <DEDUP_REMOVED lines=23> */
[----:B------:R-:W2:Y:S01]  /*11f60*/  LDL R0, [R1+0x4] ;  /* 0x0000040001007983 */ /* 0x000ea20000100800 */
[----:B------:R-:W1:Y:S03]  /*11f70*/  LDC R57, c[0x0][0x3f4] ;  /* 0x0000fd00ff397b82 */ /* 0x000e660000000800 */
[----:B------:R-:W3:Y:S04]  /*11f80*/  SHFL.IDX PT, R5, R51, RZ, 0x181f ;  /* 0x00181fff33057589 */ /* 0x000ee800000e0000 */
[----:B------:R-:W4:Y:S04]  /*11f90*/  SHFL.IDX PT, R14, R55, RZ, 0x181f ;  /* 0x00181fff370e7589 */ /* 0x000f2800000e0000 */
[----:B------:R-:W5:Y:S04]  /*11fa0*/  SHFL.IDX PT, R3, R10, RZ, 0x181f ;  /* 0x00181fff0a037589 */ /* 0x000f6800000e0000 */
[----:B------:R-:W0:Y:S01]  /*11fb0*/  SHFL.IDX PT, R7, R53, RZ, 0x181f ;  /* 0x00181fff35077589 */ /* 0x000e2200000e0000 */
[----:B-1----:R-:W-:Y:S01]  /*11fc0*/  ISETP.GE.AND P0, PT, R16, R57, PT ;  /* 0x000000391000720c */ /* 0x002fe20003f06270 */
[----:B--2---:R-:W-:-:S05]  /*11fd0*/  IMAD R50, R0, R50, RZ ;  /* 0x0000003200327224 */ /* 0x004fca00078e02ff */
[----:B------:R-:W-:-:S13]  /*11fe0*/  ISETP.GE.OR P1, PT, R59, R50, P0 ;  /* 0x000000323b00720c */ /* 0x000fda0000726670 */
[C---:B---3--:R-:W-:Y:S02]  /*11ff0*/  @!P1 IADD3 R0, P2, R16.reuse, R5, RZ ;  /* 0x0000000510009210 */ /* 0x048fe40007f5e0ff */
[----:B----4-:R-:W-:-:S03]  /*12000*/  @!P1 IADD3 R14, P3, R16, R14, RZ ;  /* 0x0000000e100e9210 */ /* 0x010fc60007f7e0ff */
[--C-:B-----5:R-:W-:Y:S02]  /*12010*/  @!P1 IMAD.X R5, R3, 0x1, R17.reuse, P2 ;  /* 0x0000000103059824 */ /* 0x120fe400010e0611 */
[----:B0-----:R-:W-:Y:S02]  /*12020*/  @!P1 IMAD.X R3, R7, 0x1, R17, P3 ;  /* 0x0000000107039824 */ /* 0x001fe400018e0611 */
[----:B------:R-:W-:Y:S02]  /*12030*/  @!P1 IMAD.MOV.U32 R4, RZ, RZ, R0 ;  /* 0x000000ffff049224 */ /* 0x000fe400078e0000 */
[----:B------:R-:W-:Y:S02]  /*12040*/  @!P1 IMAD.MOV.U32 R26, RZ, RZ, R14 ;  /* 0x000000ffff1a9224 */ /* 0x000fe400078e000e */
[----:B------:R-:W-:Y:S02]  /*12050*/  @!P1 IMAD.MOV.U32 R27, RZ, RZ, R3 ;  /* 0x000000ffff1b9224 */ /* 0x000fe400078e0003 */
[----:B------:R-:W2:Y:S04]  /*12060*/  @!P1 LD.E.128 R4, desc[UR46][R4.64] ;  /* 0x0000002e04049980 */ /* 0x000ea8000c101d00 */
[----:B------:R-:W3:Y:S01]  /*12070*/  @!P1 LD.E.128 R36, desc[UR46][R26.64] ;  /* 0x0000002e1a249980 */ /* 0x000ee2000c101d00 */
[----:B------:R-:W-:-:S02]  /*12080*/  CS2R R32, SRZ ;  /* 0x0000000000207805 */ /* 0x000fc4000001ff00 */
[----:B------:R-:W-:Y:S02]  /*12090*/  CS2R R28, SRZ ;  /* 0x00000000001c7805 */ /* 0x000fe4000001ff00 */
[----:B------:R-:W-:Y:S01]  /*120a0*/  CS2R R30, SRZ ;  /* 0x00000000001e7805 */ /* 0x000fe2000001ff00 */
[----:B------:R0:W1:Y:S01]  /*120b0*/  SHFL.IDX PT, R3, R10, 0x1, 0x181f ;  /* 0x00381f000a037f89 */ /* 0x00006200000e0000 */
[----:B------:R-:W-:-:S03]  /*120c0*/  CS2R R20, SRZ ;  /* 0x0000000000147805 */ /* 0x000fc6000001ff00 */
[----:B------:R0:W4:Y:S04]  /*120d0*/  SHFL.IDX PT, R9, R51, 0x1, 0x181f ;  /* 0x00381f0033097f89 */ /* 0x00012800000e0000 */
[----:B------:R0:W0:Y:S04]  /*120e0*/  SHFL.IDX PT, R25, R53, 0x1, 0x181f ;  /* 0x00381f0035197f89 */ /* 0x00002800000e0000 */
[----:B------:R0:W0:Y:S01]  /*120f0*/  SHFL.IDX PT, R14, R55, 0x1, 0x181f ;  /* 0x00381f00370e7f89 */ /* 0x00002200000e0000 */
[----:B--2---:R-:W-:Y:S02]  /*12100*/  @!P1 IMAD.MOV.U32 R32, RZ, RZ, R4 ;  /* 0x000000ffff209224 */ /* 0x004fe400078e0004 */
[----:B------:R-:W-:Y:S01]  /*12110*/  @!P1 IMAD.MOV.U32 R33, RZ, RZ, R5 ;  /* 0x000000ffff219224 */ /* 0x000fe200078e0005 */
[----:B------:R-:W-:Y:S01]  /*12120*/  CS2R R4, SRZ ;  /* 0x0000000000047805 */ /* 0x000fe2000001ff00 */
[----:B------:R-:W-:Y:S01]  /*12130*/  @!P1 IMAD.MOV.U32 R28, RZ, RZ, R6 ;  /* 0x000000ffff1c9224 */ /* 0x000fe200078e0006 */
[----:B---3--:R-:W-:Y:S01]  /*12140*/  @!P1 MOV R30, R36 ;  /* 0x00000024001e9202 */ /* 0x008fe20000000f00 */
[----:B------:R-:W-:-:S02]  /*12150*/  @!P1 IMAD.MOV.U32 R29, RZ, RZ, R7 ;  /* 0x000000ffff1d9224 */ /* 0x000fc400078e0007 */
[----:B------:R-:W-:Y:S02]  /*12160*/  @!P1 IMAD.MOV.U32 R31, RZ, RZ, R37 ;  /* 0x000000ffff1f9224 */ /* 0x000fe400078e0025 */
[----:B------:R-:W-:Y:S02]  /*12170*/  @!P1 IMAD.MOV.U32 R20, RZ, RZ, R38 ;  /* 0x000000ffff149224 */ /* 0x000fe400078e0026 */
[----:B01--4-:R-:W-:-:S07]  /*12180*/  @!P1 IMAD.MOV.U32 R21, RZ, RZ, R39 ;  /* 0x000000ffff159224 */ /* 0x013fce00078e0027 */
.L_x_2725:
[----:B------:R-:W-:Y:S01]  /*12190*/  VIADD R7, R59, 0x20 ;  /* 0x000000203b077836 */ /* 0x000fe20000000000 */
[----:B------:R-:W-:Y:S01]  /*121a0*/  BSSY B1, `(.L_x_2479) ;  /* 0x0000010000017945 */ /* 0x000fe20003800000 */
[----:B------:R-:W-:Y:S02]  /*121b0*/  CS2R R40, SRZ ;  /* 0x0000000000287805 */ /* 0x000fe4000001ff00 */
[----:B------:R-:W-:Y:S02]  /*121c0*/  CS2R R42, SRZ ;  /* 0x00000000002a7805 */ /* 0x000fe4000001ff00 */
[----:B------:R-:W-:Y:S02]  /*121d0*/  ISETP.GE.AND P1, PT, R7, R50, PT ;  /* 0x000000320700720c */ /* 0x000fe40003f26270 */
[----:B------:R-:W-:-:S11]  /*121e0*/  CS2R R6, SRZ ;  /* 0x0000000000067805 */ /* 0x000fd6000001ff00 */
        /* <DEDUP_REMOVED lines=11> */
.L_x_2480:
[----:B------:R-:W-:Y:S05]  /*122a0*/  BSYNC B1 ;  /* 0x0000000000017941 */ /* 0x000fea0003800000 */
.L_x_2479:
        /* <DEDUP_REMOVED lines=11> */
[--C-:B--2---:R-:W-:Y:S02]  /*12360*/  @!P1 IMAD.X R9, R3, 0x1, R17.reuse, P2 ;  /* 0x0000000103099824 */ /* 0x104fe400010e0611 */
[----:B---3--:R-:W-:Y:S01]  /*12370*/  @!P1 IMAD.X R3, R25, 0x1, R17, P3 ;  /* 0x0000000119039824 */ /* 0x008fe200018e0611 */
[----:B------:R-:W-:Y:S02]  /*12380*/  @!P1 MOV R44, R14 ;  /* 0x0000000e002c9202 */ /* 0x000fe40000000f00 */
        /* <DEDUP_REMOVED lines=20> */
.L_x_2735:
        /* <DEDUP_REMOVED lines=13> */
[----:B------:R-:W-:Y:S01]  /*125a0*/  IMAD.X R9, R53, 0x1, R17, P2 ;  /* 0x0000000135097824 */ /* 0x000fe200010e0611 */
[----:B------:R-:W-:-:S05]  /*125b0*/  IADD3.X R13, R3, R17, RZ, P1, !PT ;  /* 0x00000011030d7210 */ /* 0x000fca0000ffe4ff */
[----:B------:R-:W5:Y:S04]  /*125c0*/  LD.E.128 R8, desc[UR46][R8.64] ;  /* 0x0000002e08087980 */ /* 0x000f68000c101d00 */
[----:B------:R-:W5:Y:S02]  /*125d0*/  LD.E.128 R12, desc[UR46][R12.64] ;  /* 0x0000002e0c0c7980 */ /* 0x000f64000c101d00 */
.L_x_2483:
[----:B------:R-:W-:Y:S05]  /*125e0*/  BSYNC B1 ;  /* 0x0000000000017941 */ /* 0x000fea0003800000 */
.L_x_2482:
[----:B------:R-:W2:Y:S01]  /*125f0*/  LDL R0, [R1] ;  /* 0x0000000001007983 */ /* 0x000ea20000100800 */
[----:B------:R-:W-:Y:S01]  /*12600*/  ULEA.HI UR4, UR43, UR43, URZ, 0x1 ;  /* 0x0000002b2b047291 */ /* 0x000fe2000f8f083f */
[C---:B------:R-:W-:Y:S01]  /*12610*/  VIADD R25, R19.reuse, 0x20 ;  /* 0x0000002013197836 */ /* 0x040fe20000000000 */
[----:B------:R-:W-:Y:S01]  /*12620*/  BSSY B1, `(.L_x_2484) ;  /* 0x000000e000017945 */ /* 0x000fe20003800000 */
[----:B------:R-:W-:Y:S01]  /*12630*/  VIADD R24, R19, 0x40 ;  /* 0x0000004013187836 */ /* 0x000fe20000000000 */
[----:B------:R-:W-:-:S04]  /*12640*/  ULOP3.LUT UR4, UR4, 0xfffffffe, URZ, 0xc0, !UPT ;  /* 0xfffffffe04047892 */ /* 0x000fc8000f8ec03f */
[----:B------:R-:W-:-:S06]  /*12650*/  UIADD3 UR4, UR43, -UR4, URZ ;  /* 0x800000042b047290 */ /* 0x000fcc000fffe03f */
[----:B------:R-:W-:-:S05]  /*12660*/  IMAD.U32 R3, RZ, RZ, UR4 ;  /* 0x00000004ff037e24 */ /* 0x000fca000f8e00ff */
[----:B------:R-:W-:-:S04]  /*12670*/  SHF.L.U32 R3, R3, 0x1f, RZ ;  /* 0x0000001f03037819 */ /* 0x000fc800000006ff */
[----:B------:R-:W0:Y:S01]  /*12680*/  SYNCS.PHASECHK.TRANS64.TRYWAIT P4, [R18+URZ+0x38800], R3 ;  /* 0x03880003120075a7 */ /* 0x000e22000808017f */
[----:B--2---:R-:W-:Y:S01]  /*12690*/  VIADDMNMX R50, R50, -R0, 0x80, PT ;  /* 0x0000008032327446 */ /* 0x004fe20003800900 */
[----:B------:R-:W-:-:S03]  /*126a0*/  VIADD R0, R19, 0x60 ;  /* 0x0000006013007836 */ /* 0x000fc60000000000 */
[-C--:B------:R-:W-:Y:S02]  /*126b0*/  ISETP.GE.OR P3, PT, R19, R50.reuse, P0 ;  /* 0x000000321300720c */ /* 0x080fe40000766670 */
[-C--:B------:R-:W-:Y:S02]  /*126c0*/  ISETP.GE.OR P2, PT, R25, R50.reuse, P0 ;  /* 0x000000321900720c */ /* 0x080fe40000746670 */
[-C--:B------:R-:W-:Y:S02]  /*126d0*/  ISETP.GE.OR P1, PT, R24, R50.reuse, P0 ;  /* 0x000000321800720c */ /* 0x080fe40000726670 */
[----:B------:R-:W-:Y:S01]  /*126e0*/  ISETP.GE.OR P0, PT, R0, R50, P0 ;  /* 0x000000320000720c */ /* 0x000fe20000706670 */
[----:B0-----:R-:W-:-:S12]  /*126f0*/  @!P4 BRA `(.L_x_2485) ;  /* 0x00000198000cc947 */ /* 0x001fd80003800000 */
.L_x_2736:
[----:B------:R-:W-:Y:S05]  /*12700*/  BSYNC B1 ;  /* 0x0000000000017941 */ /* 0x000fea0003800000 */
.L_x_2484:
[----:B------:R-:W-:Y:S04]  /*12710*/  BSSY B1, `(.L_x_2486) ;  /* 0x0000107000017945 */ /* 0x000fe80003800000 */
[----:B------:R-:W-:Y:S05]  /*12720*/  @P3 BRA `(.L_x_2487) ;  /* 0x0000001000143947 */ /* 0x000fea0003800000 */
[----:B------:R-:W2:Y:S04]  /*12730*/  LDL R46, [R1+0x3c] ;  /* 0x00003c00012e7983 */ /* 0x000ea80000100800 */
[----:B------:R-:W3:Y:S01]  /*12740*/  LDL R75, [R1+0x40] ;  /* 0x00004000014b7983 */ /* 0x000ee20000100800 */
[----:B------:R-:W-:Y:S01]  /*12750*/  SHF.R.U32.HI R0, RZ, 0x8, R32 ;  /* 0x00000008ff007819 */ /* 0x000fe20000011620 */
[----:B------:R-:W-:Y:S01]  /*12760*/  IMAD.SHL.U32 R47, R19, 0x80, RZ ;  /* 0x00000080132f7824 */ /* 0x000fe200078e00ff */
[----:B------:R-:W-:Y:S02]  /*12770*/  LOP3.LUT R24, R32, 0xff, RZ, 0xc0, !PT ;  /* 0x000000ff20187812 */ /* 0x000fe400078ec0ff */
[----:B0-----:R-:W-:Y:S02]  /*12780*/  LOP3.LUT R3, R0, 0xff, RZ, 0xc0, !PT ;  /* 0x000000ff00037812 */ /* 0x001fe400078ec0ff */
[----:B------:R-:W-:-:S02]  /*12790*/  LEA.HI R0, R57, R54, RZ, 0x1c ;  /* 0x0000003639007211 */ /* 0x000fc400078fe0ff */
[----:B------:R-:W-:Y:S02]  /*127a0*/  PRMT R50, R3, 0x7604, R24 ;  /* 0x0000760403327816 */ /* 0x000fe40000000018 */
[----:B------:R-:W-:Y:S02]  /*127b0*/  SHF.R.S32.HI R3, RZ, 0x1f, R0 ;  /* 0x0000001fff037819 */ /* 0x000fe40000011400 */
[----:B------:R-:W-:Y:S02]  /*127c0*/  LOP3.LUT R47, R47, 0x380, RZ, 0xc0, !PT ;  /* 0x000003802f2f7812 */ /* 0x000fe400078ec0ff */
[----:B------:R-:W-:Y:S01]  /*127d0*/  LEA.HI R3, R3, R0, RZ, 0x3 ;  /* 0x0000000003037211 */ /* 0x000fe200078f18ff */
[----:B------:R-:W-:Y:S01]  /*127e0*/  IMAD.SHL.U32 R0, R0, 0x10, RZ ;  /* 0x0000001000007824 */ /* 0x000fe200078e00ff */
[----:B------:R-:W-:Y:S02]  /*127f0*/  SHF.R.U32.HI R25, RZ, 0x8, R33 ;  /* 0x00000008ff197819 */ /* 0x000fe40000011621 */
[----:B------:R-:W-:Y:S01]  /*12800*/  SHF.R.U32.HI R44, RZ, 0x8, R30 ;  /* 0x00000008ff2c7819 */ /* 0x000fe2000001161e */
[----:B------:R-:W-:Y:S01]  /*12810*/  IMAD.SHL.U32 R3, R3, 0x800, RZ ;  /* 0x0000080003037824 */ /* 0x000fe200078e00ff */
[----:B------:R-:W-:Y:S01]  /*12820*/  LOP3.LUT R0, R47, 0x70, R0, 0xf8, !PT ;  /* 0x000000702f007812 */ /* 0x000fe200078ef800 */
[----:B------:R-:W-:Y:S01]  /*12830*/  IMAD.SHL.U32 R47, R19, 0x80, RZ ;  /* 0x00000080132f7824 */ /* 0x000fe200078e00ff */
[----:B------:R-:W-:-:S02]  /*12840*/  LOP3.LUT R26, R33, 0xff, RZ, 0xc0, !PT ;  /* 0x000000ff211a7812 */ /* 0x000fc400078ec0ff */
[----:B------:R-:W-:Y:S02]  /*12850*/  LOP3.LUT R3, R3, 0xffffc000, RZ, 0xc0, !PT ;  /* 0xffffc00003037812 */ /* 0x000fe400078ec0ff */
[----:B------:R-:W-:Y:S02]  /*12860*/  LOP3.LUT R47, R47, 0x380, RZ, 0xc0, !PT ;  /* 0x000003802f2f7812 */ /* 0x000fe400078ec0ff */
[----:B------:R-:W-:Y:S02]  /*12870*/  LOP3.LUT R25, R25, 0xff, RZ, 0xc0, !PT ;  /* 0x000000ff19197812 */ /* 0x000fe400078ec0ff */
[----:B------:R-:W-:Y:S02]  /*12880*/  SHF.R.U32.HI R47, RZ, 0x3, R47 ;  /* 0x00000003ff2f7819 */ /* 0x000fe4000001162f */
[----:B------:R-:W-:Y:S02]  /*12890*/  LOP3.LUT R45, R30, 0xff, RZ, 0xc0, !PT ;  /* 0x000000ff1e2d7812 */ /* 0x000fe400078ec0ff */
[----:B------:R-:W-:-:S02]  /*128a0*/  LOP3.LUT R0, R0, R47, RZ, 0x3c, !PT ;  /* 0x0000002f00007212 */ /* 0x000fc400078e3cff */
[----:B------:R-:W-:Y:S02]  /*128b0*/  LOP3.LUT R44, R44, 0xff, RZ, 0xc0, !PT ;  /* 0x000000ff2c2c7812 */ /* 0x000fe400078ec0ff */
[----:B------:R-:W-:Y:S02]  /*128c0*/  PRMT R56, R25, 0x7604, R26 ;  /* 0x0000760419387816 */ /* 0x000fe4000000001a */
[----:B------:R-:W-:Y:S02]  /*128d0*/  SHF.R.U32.HI R24, RZ, 0x8, R28 ;  /* 0x00000008ff187819 */ /* 0x000fe4000001161c */
[----:B------:R-:W-:Y:S02]  /*128e0*/  SHF.R.U32.HI R26, RZ, 0x8, R29 ;  /* 0x00000008ff1a7819 */ /* 0x000fe4000001161d */
[----:B------:R-:W-:Y:S02]  /*128f0*/  PRMT R59, R44, 0x7604, R45 ;  /* 0x000076042c3b7816 */ /* 0x000fe4000000002d */
[----:B------:R-:W-:-:S02]  /*12900*/  LOP3.LUT R45, R31, 0xff, RZ, 0xc0, !PT ;  /* 0x000000ff1f2d7812 */ /* 0x000fc400078ec0ff */
[----:B------:R-:W-:Y:S02]  /*12910*/  SHF.R.U32.HI R44, RZ, 0x8, R20 ;  /* 0x00000008ff2c7819 */ /* 0x000fe40000011614 */
[----:B------:R-:W-:Y:S02]  /*12920*/  LOP3.LUT R25, R28, 0xff, RZ, 0xc0, !PT ;  /* 0x000000ff1c197812 */ /* 0x000fe400078ec0ff */
[----:B------:R-:W-:Y:S02]  /*12930*/  LOP3.LUT R27, R29, 0xff, RZ, 0xc0, !PT ;  /* 0x000000ff1d1b7812 */ /* 0x000fe400078ec0ff */
[----:B------:R-:W-:Y:S02]  /*12940*/  LOP3.LUT R24, R24, 0xff, RZ, 0xc0, !PT ;  /* 0x000000ff18187812 */ /* 0x000fe400078ec0ff */
[----:B------:R-:W-:Y:S02]  /*12950*/  LOP3.LUT R26, R26, 0xff, RZ, 0xc0, !PT ;  /* 0x000000ff1a1a7812 */ /* 0x000fe400078ec0ff */
[----:B------:R-:W-:-:S02]  /*12960*/  LOP3.LUT R47, R20, 0xff, RZ, 0xc0, !PT ;  /* 0x000000ff142f7812 */ /* 0x000fc400078ec0ff */
[----:B------:R-:W-:Y:S02]  /*12970*/  LOP3.LUT R44, R44, 0xff, RZ, 0xc0, !PT ;  /* 0x000000ff2c2c7812 */ /* 0x000fe400078ec0ff */
[----:B------:R-:W-:Y:S02]  /*12980*/  LOP3.LUT R51, R21, 0xff, RZ, 0xc0, !PT ;  /* 0x000000ff15337812 */ /* 0x000fe400078ec0ff */
[----:B------:R-:W-:Y:S02]  /*12990*/  PRMT R58, R24, 0x7604, R25 ;  /* 0x00007604183a7816 */ /* 0x000fe40000000019 */
[----:B------:R-:W-:Y:S02]  /*129a0*/  PRMT R60, R26, 0x7604, R27 ;  /* 0x000076041a3c7816 */ /* 0x000fe4000000001b */
[----:B------:R-:W-:Y:S02]  /*129b0*/  PRMT R65, R44, 0x7604, R47 ;  /* 0x000076042c417816 */ /* 0x000fe4000000002f */
[----:B------:R-:W-:-:S02]  /*129c0*/  SHF.R.U32.HI R53, RZ, 0x10, R28 ;  /* 0x00000010ff357819 */ /* 0x000fc4000001161c */
[----:B------:R-:W-:Y:S02]  /*129d0*/  SHF.R.U32.HI R55, RZ, 0x10, R29 ;  /* 0x00000010ff377819 */ /* 0x000fe4000001161d */
[----:B------:R-:W-:Y:S02]  /*129e0*/  LOP3.LUT R53, R53, 0xff, RZ, 0xc0, !PT ;  /* 0x000000ff35357812 */ /* 0x000fe400078ec0ff */
[----:B------:R-:W-:Y:S02]  /*129f0*/  LOP3.LUT R55, R55, 0xff, RZ, 0xc0, !PT ;  /* 0x000000ff37377812 */ /* 0x000fe400078ec0ff */
[----:B------:R-:W-:Y:S02]  /*12a00*/  PRMT R53, R53, 0x7054, R58 ;  /* 0x0000705435357816 */ /* 0x000fe4000000003a */
[----:B------:R-:W-:Y:S02]  /*12a10*/  SHF.R.U32.HI R58, RZ, 0x10, R20 ;  /* 0x00000010ff3a7819 */ /* 0x000fe40000011614 */
[----:B------:R-:W-:-:S02]  /*12a20*/  PRMT R55, R55, 0x7054, R60 ;  /* 0x0000705437377816 */ /* 0x000fc4000000003c */
[----:B------:R-:W-:Y:S02]  /*12a30*/  SHF.R.U32.HI R60, RZ, 0x10, R21 ;  /* 0x00000010ff3c7819 */ /* 0x000fe40000011615 */
[----:B------:R-:W-:Y:S02]  /*12a40*/  LOP3.LUT R58, R58, 0xff, RZ, 0xc0, !PT ;  /* 0x000000ff3a3a7812 */ /* 0x000fe400078ec0ff */
[----:B------:R-:W-:Y:S02]  /*12a50*/  LOP3.LUT R60, R60, 0xff, RZ, 0xc0, !PT ;  /* 0x000000ff3c3c7812 */ /* 0x000fe400078ec0ff */
[----:B------:R-:W-:Y:S02]  /*12a60*/  PRMT R65, R58, 0x7054, R65 ;  /* 0x000070543a417816 */ /* 0x000fe40000000041 */
[----:B------:R-:W-:Y:S02]  /*12a70*/  LOP3.LUT R28, R53, 0xff000000, R28, 0xf8, !PT ;  /* 0xff000000351c7812 */ /* 0x000fe400078ef81c */
[----:B--2---:R-:W-:-:S02]  /*12a80*/  IADD3 R3, R0, R3, R46 ;  /* 0x0000000300037210 */ /* 0x004fc40007ffe02e */
[----:B------:R-:W-:Y:S02]  /*12a90*/  SHF.R.U32.HI R0, RZ, 0x8, R31 ;  /* 0x00000008ff007819 */ /* 0x000fe4000001161f */
[----:B------:R-:W-:Y:S01]  /*12aa0*/  SHF.R.U32.HI R46, RZ, 0x8, R21 ;  /* 0x00000008ff2e7819 */ /* 0x000fe20000011615 */
[----:B---3--:R-:W0:Y:S01]  /*12ab0*/  LDS.128 R24, [R75+0x20400] ;  /* 0x020400004b187984 */ /* 0x008e220000000c00 */
[----:B------:R-:W-:Y:S02]  /*12ac0*/  LOP3.LUT R0, R0, 0xff, RZ, 0xc0, !PT ;  /* 0x000000ff00007812 */ /* 0x000fe400078ec0ff */
[----:B------:R-:W-:Y:S02]  /*12ad0*/  LOP3.LUT R46, R46, 0xff, RZ, 0xc0, !PT ;  /* 0x000000ff2e2e7812 */ /* 0x000fe400078ec0ff */
[----:B------:R-:W-:Y:S01]  /*12ae0*/  PRMT R61, R0, 0x7604, R45 ;  /* 0x00007604003d7816 */ /* 0x000fe2000000002d */
[----:B------:R-:W-:Y:S01]  /*12af0*/  IMAD.IADD R0, R18, 0x1, R3 ;  /* 0x0000000112007824 */ /* 0x000fe200078e0203 */
[----:B------:R-:W-:-:S02]  /*12b00*/  PRMT R67, R46, 0x7604, R51 ;  /* 0x000076042e437816 */ /* 0x000fc40000000033 */
[----:B------:R-:W-:Y:S02]  /*12b10*/  SHF.R.U32.HI R51, RZ, 0x10, R33 ;  /* 0x00000010ff337819 */ /* 0x000fe40000011621 */
[----:B------:R-:W1:Y:S01]  /*12b20*/  LDS.128 R44, [R0+0x20400] ;  /* 0x02040000002c7984 */ /* 0x000e620000000c00 */
[----:B------:R-:W-:Y:S02]  /*12b30*/  SHF.R.U32.HI R3, RZ, 0x10, R32 ;  /* 0x00000010ff037819 */ /* 0x000fe40000011620 */
[----:B------:R-:W-:Y:S02]  /*12b40*/  LOP3.LUT R51, R51, 0xff, RZ, 0xc0, !PT ;  /* 0x000000ff33337812 */ /* 0x000fe400078ec0ff */
[----:B------:R-:W-:Y:S02]  /*12b50*/  LOP3.LUT R3, R3, 0xff, RZ, 0xc0, !PT ;  /* 0x000000ff03037812 */ /* 0x000fe400078ec0ff */
[----:B------:R-:W-:Y:S02]  /*12b60*/  PRMT R51, R51, 0x7054, R56 ;  /* 0x0000705433337816 */ /* 0x000fe40000000038 */
[----:B------:R-:W-:-:S02]  /*12b70*/  SHF.R.U32.HI R56, RZ, 0x10, R31 ;  /* 0x00000010ff387819 */ /* 0x000fc4000001161f */
[----:B------:R-:W-:Y:S02]  /*12b80*/  PRMT R3, R3, 0x7054, R50 ;  /* 0x0000705403037816 */ /* 0x000fe40000000032 */
[----:B------:R-:W-:Y:S02]  /*12b90*/  SHF.R.U32.HI R50, RZ, 0x10, R30 ;  /* 0x00000010ff327819 */ /* 0x000fe4000001161e */
[----:B------:R-:W-:Y:S02]  /*12ba0*/  LOP3.LUT R56, R56, 0xff, RZ, 0xc0, !PT ;  /* 0x000000ff38387812 */ /* 0x000fe400078ec0ff */
[----:B------:R-:W-:Y:S02]  /*12bb0*/  LOP3.LUT R50, R50, 0xff, RZ, 0xc0, !PT ;  /* 0x000000ff32327812 */ /* 0x000fe400078ec0ff */
[----:B------:R-:W-:Y:S02]  /*12bc0*/  PRMT R63, R56, 0x7054, R61 ;  /* 0x00007054383f7816 */ /* 0x000fe4000000003d */
[----:B------:R-:W-:-:S02]  /*12bd0*/  PRMT R59, R50, 0x7054, R59 ;  /* 0x00007054323b7816 */ /* 0x000fc4000000003b */
[----:B------:R-:W-:Y:S02]  /*12be0*/  LOP3.LUT R63, R63, 0xff000000, R31, 0xf8, !PT ;  /* 0xff0000003f3f7812 */ /* 0x000fe400078ef81f */
[----:B------:R-:W-:Y:S02]  /*12bf0*/  LOP3.LUT R56, R3, 0xff000000, R32, 0xf8, !PT ;  /* 0xff00000003387812 */ /* 0x000fe400078ef820 */
[----:B------:R-:W-:Y:S02]  /*12c00*/  LOP3.LUT R58, R51, 0xff000000, R33, 0xf8, !PT ;  /* 0xff000000333a7812 */ /* 0x000fe400078ef821 */
[-C--:B0-----:R-:W-:Y:S02]  /*12c10*/  F2FP.F16.E4M3.UNPACK_B R31, R27.reuse ;  /* 0x0000001bff1f723e */ /* 0x081fe400020006ff */
[----:B------:R-:W-:Y:S02]  /*12c20*/  F2FP.F16.E4M3.UNPACK_B R32, R27.H1 ;  /* 0x0000001bff20723e */ /* 0x000fe400030006ff */
[----:B------:R-:W-:-:S02]  /*12c30*/  PRMT R69, R60, 0x7054, R67 ;  /* 0x000070543c457816 */ /* 0x000fc40000000043 */
[-C--:B------:R-:W-:Y:S02]  /*12c40*/  F2FP.F16.E4M3.UNPACK_B R3, R26.reuse ;  /* 0x0000001aff03723e */ /* 0x080fe400020006ff */
[----:B------:R-:W-:Y:S02]  /*12c50*/  F2FP.F16.E4M3.UNPACK_B R27, R26.H1 ;  /* 0x0000001aff1b723e */ /* 0x000fe400030006ff */
[----:B------:R-:W-:Y:S02]  /*12c60*/  LOP3.LUT R62, R59, 0xff000000, R30, 0xf8, !PT ;  /* 0xff0000003b3e7812 */ /* 0x000fe400078ef81e */
[----:B------:R-:W-:Y:S02]  /*12c70*/  F2FP.F16.E4M3.UNPACK_B R64, R63 ;  /* 0x0000003fff40723e */ /* 0x000fe400020006ff */
[----:B-1----:R-:W-:Y:S02]  /*12c80*/  F2FP.F16.E4M3.UNPACK_B R26, R45 ;  /* 0x0000002dff1a723e */ /* 0x002fe400020006ff */
[----:B------:R-:W-:Y:S01]  /*12c90*/  F2FP.F16.E4M3.UNPACK_B R59, R58 ;  /* 0x0000003aff3b723e */ /* 0x000fe200020006ff */
[--C-:B------:R-:W-:Y:S01]  /*12ca0*/  HADD2.F32 R66, -RZ, R64.reuse.H0_H0 ;  /* 0x20000040ff427230 */ /* 0x100fe20000004100 */
[----:B------:R-:W-:Y:S01]  /*12cb0*/  LOP3.LUT R69, R69, 0xff000000, R21, 0xf8, !PT ;  /* 0xff00000045457812 */ /* 0x000fe200078ef815 */
[----:B------:R-:W-:Y:S01]  /*12cc0*/  HADD2.F32 R64, -RZ, R64.H1_H1 ;  /* 0x30000040ff407230 */ /* 0x000fe20000004100 */
[-C--:B------:R-:W-:Y:S01]  /*12cd0*/  F2FP.F16.E4M3.UNPACK_B R21, R25.reuse ;  /* 0x00000019ff15723e */ /* 0x080fe200020006ff */
[----:B------:R-:W-:Y:S01]  /*12ce0*/  HADD2.F32 R60, -RZ, R59.H0_H0 ;  /* 0x2000003bff3c7230 */ /* 0x000fe20000004100 */
[----:B------:R-:W-:Y:S01]  /*12cf0*/  F2FP.F16.E4M3.UNPACK_B R30, R25.H1 ;  /* 0x00000019ff1e723e */ /* 0x000fe200030006ff */
[--C-:B------:R-:W-:Y:S01]  /*12d00*/  HADD2.F32 R25, -RZ, R26.reuse.H0_H0 ;  /* 0x2000001aff197230 */ /* 0x100fe20000004100 */
[----:B------:R-:W-:Y:S01]  /*12d10*/  LOP3.LUT R61, R55, 0xff000000, R29, 0xf8, !PT ;  /* 0xff000000373d7812 */ /* 0x000fe200078ef81d */
[----:B------:R-:W-:Y:S01]  /*12d20*/  HADD2.F32 R29, -RZ, R21.H0_H0 ;  /* 0x20000015ff1d7230 */ /* 0x000fe20000004100 */
[-C--:B------:R-:W-:Y:S01]  /*12d30*/  F2FP.F16.E4M3.UNPACK_B R53, R47.reuse ;  /* 0x0000002fff35723e */ /* 0x080fe200020006ff */
[----:B------:R-:W-:Y:S01]  /*12d40*/  HADD2.F32 R59, -RZ, R59.H1_H1 ;  /* 0x3000003bff3b7230 */ /* 0x000fe20000004100 */
[----:B------:R-:W-:Y:S01]  /*12d50*/  F2FP.F16.E4M3.UNPACK_B R55, R47.H1 ;  /* 0x0000002fff37723e */ /* 0x000fe200030006ff */
[C---:B------:R-:W-:Y:S01]  /*12d60*/  FMUL.FTZ R68, R25.reuse, R66 ;  /* 0x0000004219447220 */ /* 0x040fe20000410000 */
[----:B------:R-:W-:Y:S01]  /*12d70*/  F2FP.F16.E4M3.UNPACK_B R45, R45.H1 ;  /* 0x0000002dff2d723e */ /* 0x000fe200030006ff */
[----:B------:R-:W-:Y:S01]  /*12d80*/  FMUL.FTZ R47, R25, R60 ;  /* 0x0000003c192f7220 */ /* 0x000fe20000410000 */
[----:B------:R-:W-:Y:S01]  /*12d90*/  F2FP.F16.E4M3.UNPACK_B R58, R58.H1 ;  /* 0x0000003aff3a723e */ /* 0x000fe200030006ff */
[C---:B------:R-:W-:Y:S01]  /*12da0*/  FFMA.FTZ R25, R29.reuse, R60, -R68 ;  /* 0x0000003c1d197223 */ /* 0x040fe20000010844 */
[----:B------:R-:W-:Y:S01]  /*12db0*/  F2FP.F16.E4M3.UNPACK_B R50, R46 ;  /* 0x0000002eff32723e */ /* 0x000fe200020006ff */
[----:B------:R-:W-:Y:S01]  /*12dc0*/  FFMA.FTZ R29, R29, R66, R47 ;  /* 0x000000421d1d7223 */ /* 0x000fe2000001002f */
[----:B------:R-:W-:Y:S01]  /*12dd0*/  F2FP.F16.E4M3.UNPACK_B R51, R46.H1 ;  /* 0x0000002eff33723e */ /* 0x000fe200030006ff */
[----:B------:R-:W-:Y:S01]  /*12de0*/  HADD2.F32 R46, -RZ, R26.H1_H1 ;  /* 0x3000001aff2e7230 */ /* 0x000fe20000004100 */
[----:B------:R-:W-:Y:S01]  /*12df0*/  F2FP.F16.E4M3.UNPACK_B R63, R63.H1 ;  /* 0x0000003fff3f723e */ /* 0x000fe200030006ff */
[----:B------:R-:W-:Y:S01]  /*12e00*/  HADD2.F32 R47, -RZ, R45.H0_H0 ;  /* 0x2000002dff2f7230 */ /* 0x000fe20000004100 */
[----:B------:R-:W-:Y:S01]  /*12e10*/  LOP3.LUT R67, R65, 0xff000000, R20, 0xf8, !PT ;  /* 0xff00000041437812 */ /* 0x000fe200078ef814 */
[----:B------:R-:W-:-:S02]  /*12e20*/  HADD2.F32 R60, -RZ, R58.H0_H0 ;  /* 0x2000003aff3c7230 */ /* 0x000fc40000004100 */
[C---:B------:R-:W-:Y:S01]  /*12e30*/  FMUL.FTZ R66, R46.reuse, R64 ;  /* 0x000000402e427220 */ /* 0x040fe20000410000 */
[----:B------:R-:W-:Y:S02]  /*12e40*/  HADD2.F32 R65, -RZ, R63.H0_H0 ;  /* 0x2000003fff417230 */ /* 0x000fe40000004100 */
[----:B------:R-:W-:Y:S01]  /*12e50*/  FMUL.FTZ R71, R46, R59 ;  /* 0x0000003b2e477220 */ /* 0x000fe20000410000 */
[----:B------:R-:W-:Y:S02]  /*12e60*/  HADD2.F32 R26, -RZ, R30.H0_H0 ;  /* 0x2000001eff1a7230 */ /* 0x000fe40000004100 */
[C---:B------:R-:W-:Y:S01]  /*12e70*/  FMUL.FTZ R46, R47.reuse, R60 ;  /* 0x0000003c2f2e7220 */ /* 0x040fe20000410000 */
[----:B------:R-:W-:Y:S02]  /*12e80*/  HADD2.F32 R21, -RZ, R21.H1_H1 ;  /* 0x30000015ff157230 */ /* 0x000fe40000004100 */
[----:B------:R-:W-:Y:S01]  /*12e90*/  FMUL.FTZ R73, R47, R65 ;  /* 0x000000412f497220 */ /* 0x000fe20000410000 */
[----:B------:R-:W-:-:S02]  /*12ea0*/  HADD2.F32 R58, -RZ, R58.H1_H1 ;  /* 0x3000003aff3a7230 */ /* 0x000fc40000004100 */
[C---:B------:R-:W-:Y:S01]  /*12eb0*/  FFMA.FTZ R65, R26.reuse, R65, R46 ;  /* 0x000000411a417223 */ /* 0x040fe2000001002e */
[----:B------:R-:W-:Y:S01]  /*12ec0*/  F2FP.F16.E4M3.UNPACK_B R46, R61 ;  /* 0x0000003dff2e723e */ /* 0x000fe200020006ff */
[C---:B------:R-:W-:Y:S01]  /*12ed0*/  FFMA.FTZ R66, R21.reuse, R59, -R66 ;  /* 0x0000003b15427223 */ /* 0x040fe20000010842 */
[----:B------:R-:W-:Y:S01]  /*12ee0*/  FFMA.FTZ R73, R26, R60, -R73 ;  /* 0x0000003c1a497223 */ /* 0x000fe20000010849 */
[-C--:B------:R-:W-:Y:S01]  /*12ef0*/  F2FP.F16.E4M3.UNPACK_B R59, R69.reuse ;  /* 0x00000045ff3b723e */ /* 0x080fe200020006ff */
[----:B------:R-:W-:Y:S02]  /*12f00*/  HADD2.F32 R63, -RZ, R63.H1_H1 ;  /* 0x3000003fff3f7230 */ /* 0x000fe40000004100 */
[----:B------:R-:W-:Y:S01]  /*12f10*/  FFMA.FTZ R64, R21, R64, R71 ;  /* 0x0000004015407223 */ /* 0x000fe20000010047 */
[----:B------:R-:W-:Y:S01]  /*12f20*/  HADD2.F32 R45, -RZ, R45.H1_H1 ;  /* 0x3000002dff2d7230 */ /* 0x000fe20000004100 */
[----:B------:R-:W-:Y:S01]  /*12f30*/  F2FP.F16.E4M3.UNPACK_B R69, R69.H1 ;  /* 0x00000045ff45723e */ /* 0x000fe200030006ff */
[----:B------:R-:W-:Y:S01]  /*12f40*/  HADD2.F32 R26, -RZ, R53.H0_H0 ;  /* 0x20000035ff1a7230 */ /* 0x000fe20000004100 */
[----:B------:R-:W-:Y:S01]  /*12f50*/  F2FP.F16.E4M3.UNPACK_B R61, R61.H1 ;  /* 0x0000003dff3d723e */ /* 0x000fe200030006ff */
[----:B------:R-:W-:-:S02]  /*12f60*/  HADD2.F32 R47, -RZ, R46.H0_H0 ;  /* 0x2000002eff2f7230 */ /* 0x000fc40000004100 */
[C---:B------:R-:W-:Y:S01]  /*12f70*/  FMUL.FTZ R71, R45.reuse, R63 ;  /* 0x0000003f2d477220 */ /* 0x040fe20000410000 */
[----:B------:R-:W-:Y:S02]  /*12f80*/  HADD2.F32 R30, -RZ, R30.H1_H1 ;  /* 0x3000001eff1e7230 */ /* 0x000fe40000004100 */
[-C--:B------:R-:W-:Y:S01]  /*12f90*/  FMUL.FTZ R70, R45, R58.reuse ;  /* 0x0000003a2d467220 */ /* 0x080fe20000410000 */
[----:B------:R-:W-:Y:S02]  /*12fa0*/  HADD2.F32 R60, -RZ, R59.H0_H0 ;  /* 0x2000003bff3c7230 */ /* 0x000fe40000004100 */
[----:B------:R-:W-:Y:S01]  /*12fb0*/  FMUL.FTZ R45, R26, R47 ;  /* 0x0000002f1a2d7220 */ /* 0x000fe20000410000 */
[----:B------:R-:W-:Y:S02]  /*12fc0*/  HADD2.F32 R21, -RZ, R31.H0_H0 ;  /* 0x2000001fff157230 */ /* 0x000fe40000004100 */
[C---:B------:R-:W-:Y:S01]  /*12fd0*/  FFMA.FTZ R70, R30.reuse, R63, R70 ;  /* 0x0000003f1e467223 */ /* 0x040fe20000010046 */
[----:B------:R-:W-:Y:S01]  /*12fe0*/  FFMA.FTZ R68, R30, R58, -R71 ;  /* 0x0000003a1e447223 */ /* 0x000fe20000010847 */
[----:B------:R-:W-:Y:S01]  /*12ff0*/  FMUL.FTZ R72, R26, R60 ;  /* 0x0000003c1a487220 */ /* 0x000fe20000410000 */
[----:B------:R-:W-:-:S02]  /*13000*/  HADD2.F32 R26, -RZ, R55.H0_H0 ;  /* 0x20000037ff1a7230 */ /* 0x000fc40000004100 */
[C---:B------:R-:W-:Y:S01]  /*13010*/  FFMA.FTZ R63, R21.reuse, R60, R45 ;  /* 0x0000003c153f7223 */ /* 0x040fe2000001002d */
[----:B------:R-:W-:Y:S02]  /*13020*/  HADD2.F32 R45, -RZ, R69.H0_H0 ;  /* 0x20000045ff2d7230 */ /* 0x000fe40000004100 */
[----:B------:R-:W-:Y:S01]  /*13030*/  FFMA.FTZ R72, R21, R47, -R72 ;  /* 0x0000002f15487223 */ /* 0x000fe20000010848 */
[----:B------:R-:W-:Y:S01]  /*13040*/  HADD2.F32 R30, -RZ, R61.H0_H0 ;  /* 0x2000003dff1e7230 */ /* 0x000fe20000004100 */
[----:B------:R-:W-:Y:S01]  /*13050*/  F2FP.F16.E4M3.UNPACK_B R33, R44 ;  /* 0x0000002cff21723e */ /* 0x000fe200020006ff */
[----:B------:R-:W-:Y:S02]  /*13060*/  HADD2.F32 R58, -RZ, R59.H1_H1 ;  /* 0x3000003bff3a7230 */ /* 0x000fe40000004100 */
[C---:B------:R-:W-:Y:S01]  /*13070*/  FMUL.FTZ R76, R26.reuse, R45 ;  /* 0x0000002d1a4c7220 */ /* 0x040fe20000410000 */
[----:B------:R-:W-:Y:S02]  /*13080*/  HADD2.F32 R53, -RZ, R53.H1_H1 ;  /* 0x30000035ff357230 */ /* 0x000fe40000004100 */
[----:B------:R-:W-:Y:S01]  /*13090*/  FMUL.FTZ R26, R26, R30 ;  /* 0x0000001e1a1a7220 */ /* 0x000fe20000410000 */
[----:B------:R-:W-:Y:S01]  /*130a0*/  HADD2.F32 R21, -RZ, R32.H0_H0 ;  /* 0x20000020ff157230 */ /* 0x000fe20000004100 */
[----:B------:R-:W-:Y:S01]  /*130b0*/  F2FP.F16.E4M3.UNPACK_B R44, R44.H1 ;  /* 0x0000002cff2c723e */ /* 0x000fe200030006ff */
[----:B------:R-:W-:-:S02]  /*130c0*/  HADD2.F32 R46, -RZ, R46.H1_H1 ;  /* 0x3000002eff2e7230 */ /* 0x000fc40000004100 */
[----:B------:R-:W-:Y:S01]  /*130d0*/  FMUL.FTZ R60, R53, R58 ;  /* 0x0000003a353c7220 */ /* 0x000fe20000410000 */
[----:B------:R-:W-:Y:S02]  /*130e0*/  HADD2.F32 R31, -RZ, R31.H1_H1 ;  /* 0x3000001fff1f7230 */ /* 0x000fe40000004100 */
[C---:B------:R-:W-:Y:S01]  /*130f0*/  FFMA.FTZ R76, R21.reuse, R30, -R76 ;  /* 0x0000001e154c7223 */ /* 0x040fe2000001084c */
[----:B------:R-:W-:Y:S01]  /*13100*/  FFMA.FTZ R71, R21, R45, R26 ;  /* 0x0000002d15477223 */ /* 0x000fe2000001001a */
[----:B------:R-:W-:Y:S01]  /*13110*/  FMUL.FTZ R53, R53, R46 ;  /* 0x0000002e35357220 */ /* 0x000fe20000410000 */
[----:B------:R-:W-:Y:S01]  /*13120*/  F2FP.F16.E4M3.UNPACK_B R45, R62.H1 ;  /* 0x0000003eff2d723e */ /* 0x000fe200030006ff */
[C---:B------:R-:W-:Y:S01]  /*13130*/  FFMA.FTZ R59, R31.reuse, R46, -R60 ;  /* 0x0000002e1f3b7223 */ /* 0x040fe2000001083c */
[----:B------:R-:W-:Y:S01]  /*13140*/  F2FP.F16.E4M3.UNPACK_B R30, R56.H1 ;  /* 0x00000038ff1e723e */ /* 0x000fe200030006ff */
[----:B------:R-:W-:Y:S01]  /*13150*/  FFMA.FTZ R74, R31, R58, R53 ;  /* 0x0000003a1f4a7223 */ /* 0x000fe20000010035 */
[-C--:B------:R-:W-:Y:S01]  /*13160*/  F2FP.F16.E4M3.UNPACK_B R20, R24.reuse ;  /* 0x00000018ff14723e */ /* 0x080fe200020006ff */
[----:B------:R-:W-:Y:S01]  /*13170*/  HADD2.F32 R46, -RZ, R45.H0_H0 ;  /* 0x2000002dff2e7230 */ /* 0x000fe20000004100 */
[----:B------:R-:W-:Y:S01]  /*13180*/  F2FP.F16.E4M3.UNPACK_B R24, R24.H1 ;  /* 0x00000018ff18723e */ /* 0x000fe200030006ff */
[----:B------:R-:W-:Y:S01]  /*13190*/  HADD2.F32 R26, -RZ, R44.H0_H0 ;  /* 0x2000002cff1a7230 */ /* 0x000fe20000004100 */
[----:B------:R-:W-:Y:S01]  /*131a0*/  F2FP.F16.E4M3.UNPACK_B R62, R62 ;  /* 0x0000003eff3e723e */ /* 0x000fe200020006ff */
[----:B------:R-:W-:Y:S01]  /*131b0*/  HADD2.F32 R31, -RZ, R30.H0_H0 ;  /* 0x2000001eff1f7230 */ /* 0x000fe20000004100 */
[----:B------:R-:W-:Y:S01]  /*131c0*/  F2FP.F16.E4M3.UNPACK_B R56, R56 ;  /* 0x00000038ff38723e */ /* 0x000fe200020006ff */
        /* <DEDUP_REMOVED lines=10> */
[----:B------:R-:W-:Y:S01]  /*13270*/  HADD2.F32 R21, -RZ, R30.H1_H1 ;  /* 0x3000001eff157230 */ /* 0x000fe20000004100 */
[----:B------:R-:W-:Y:S01]  /*13280*/  F2FP.SATFINITE.E4M3.F32.PACK_AB_MERGE_C R68, R68, R73, RZ ;  /* 0x000000494444723e */ /* 0x000fe200048070ff */
[----:B------:R-:W-:Y:S02]  /*13290*/  HADD2.F32 R61, -RZ, R61.H1_H1 ;  /* 0x3000003dff3d7230 */ /* 0x000fe40000004100 */
[C---:B------:R-:W-:Y:S01]  /*132a0*/  FMUL.FTZ R31, R44.reuse, R45 ;  /* 0x0000002d2c1f7220 */ /* 0x040fe20000410000 */
[----:B------:R-:W-:Y:S02]  /*132b0*/  HADD2.F32 R32, -RZ, R32.H1_H1 ;  /* 0x30000020ff207230 */ /* 0x000fe40000004100 */
[----:B------:R-:W-:Y:S01]  /*132c0*/  FMUL.FTZ R44, R44, R21 ;  /* 0x000000152c2c7220 */ /* 0x000fe20000410000 */
[----:B------:R-:W-:Y:S02]  /*132d0*/  HADD2.F32 R24, -RZ, R24.H1_H1 ;  /* 0x30000018ff187230 */ /* 0x000fe40000004100 */
[----:B------:R-:W-:Y:S01]  /*132e0*/  FMUL.FTZ R60, R55, R61 ;  /* 0x0000003d373c7220 */ /* 0x000fe20000410000 */
[----:B------:R-:W-:-:S02]  /*132f0*/  HADD2.F32 R30, -RZ, R62.H0_H0 ;  /* 0x2000003eff1e7230 */ /* 0x000fc40000004100 */
[----:B------:R-:W-:Y:S01]  /*13300*/  FFMA.FTZ R61, R32, R61, -R53 ;  /* 0x0000003d203d7223 */ /* 0x000fe20000010835 */
[----:B------:R-:W-:Y:S02]  /*13310*/  HADD2.F32 R26, -RZ, R33.H0_H0 ;  /* 0x20000021ff1a7230 */ /* 0x000fe40000004100 */
[C---:B------:R-:W-:Y:S01]  /*13320*/  FFMA.FTZ R53, R24.reuse, R21, -R31 ;  /* 0x0000001518357223 */ /* 0x040fe2000001081f */
[----:B------:R-:W-:Y:S01]  /*13330*/  FFMA.FTZ R55, R24, R45, R44 ;  /* 0x0000002d18377223 */ /* 0x000fe2000001002c */
[----:B------:R-:W-:Y:S02]  /*13340*/  HADD2.F32 R24, -RZ, R56.H0_H0 ;  /* 0x20000038ff187230 */ /* 0x000fe40000004100 */
[----:B------:R-:W-:Y:S01]  /*13350*/  FFMA.FTZ R78, R32, R69, R60 ;  /* 0x00000045204e7223 */ /* 0x000fe2000001003c */
[----:B------:R-:W-:Y:S02]  /*13360*/  HADD2.F32 R21, -RZ, R20.H0_H0 ;  /* 0x20000014ff157230 */ /* 0x000fe40000004100 */
[----:B------:R-:W-:Y:S01]  /*13370*/  FMUL.FTZ R32, R26, R30 ;  /* 0x0000001e1a207220 */ /* 0x000fe20000410000 */
[----:B------:R-:W-:-:S02]  /*13380*/  HADD2.F32 R62, -RZ, R62.H1_H1 ;  /* 0x3000003eff3e7230 */ /* 0x000fc40000004100 */
[-C--:B------:R-:W-:Y:S01]  /*13390*/  FMUL.FTZ R26, R26, R24.reuse ;  /* 0x000000181a1a7220 */ /* 0x080fe20000410000 */
        /* <DEDUP_REMOVED lines=8> */
[----:B------:R-:W-:Y:S01]  /*13420*/  FMUL.FTZ R33, R33, R56 ;  /* 0x0000003821217220 */ /* 0x000fe20000410000 */
[----:B------:R-:W-:-:S02]  /*13430*/  HADD2.F32 R30, -RZ, R31.H0_H0 ;  /* 0x2000001fff1e7230 */ /* 0x000fc40000004100 */
[C---:B------:R-:W-:Y:S01]  /*13440*/  FFMA.FTZ R47, R20.reuse, R56, -R47 ;  /* 0x00000038142f7223 */ /* 0x040fe2000001082f */
[----:B------:R-:W-:Y:S02]  /*13450*/  HADD2.F32 R21, -RZ, R51.H0_H0 ;  /* 0x20000033ff157230 */ /* 0x000fe40000004100 */
[----:B------:R-:W-:Y:S01]  /*13460*/  FFMA.FTZ R62, R20, R62, R33 ;  /* 0x0000003e143e7223 */ /* 0x000fe20000010021 */
[----:B------:R-:W-:Y:S01]  /*13470*/  HADD2.F32 R26, -RZ, R24.H0_H0 ;  /* 0x20000018ff1a7230 */ /* 0x000fe20000004100 */
[----:B------:R-:W-:Y:S01]  /*13480*/  F2FP.F16.E4M3.UNPACK_B R28, R28 ;  /* 0x0000001cff1c723e */ /* 0x000fe200020006ff */
[----:B------:R-:W-:Y:S02]  /*13490*/  HADD2.F32 R20, -RZ, R27.H0_H0 ;  /* 0x2000001bff147230 */ /* 0x000fe40000004100 */
[C---:B------:R-:W-:Y:S01]  /*134a0*/  FMUL.FTZ R33, R21.reuse, R30 ;  /* 0x0000001e15217220 */ /* 0x040fe20000410000 */
[----:B------:R-:W-:Y:S02]  /*134b0*/  HADD2.F32 R32, -RZ, R31.H1_H1 ;  /* 0x3000001fff207230 */ /* 0x000fe40000004100 */
[----:B------:R-:W-:Y:S01]  /*134c0*/  FMUL.FTZ R21, R21, R26 ;  /* 0x0000001a15157220 */ /* 0x000fe20000410000 */
[----:B------:R-:W-:-:S02]  /*134d0*/  HADD2.F32 R51, -RZ, R51.H1_H1 ;  /* 0x30000033ff337230 */ /* 0x000fc40000004100 */
[----:B------:R-:W-:Y:S01]  /*134e0*/  FFMA.FTZ R33, R20, R26, -R33 ;  /* 0x0000001a14217223 */ /* 0x000fe20000010821 */
[----:B------:R-:W-:Y:S01]  /*134f0*/  HADD2.F32 R24, -RZ, R24.H1_H1 ;  /* 0x30000018ff187230 */ /* 0x000fe20000004100 */
[----:B------:R-:W-:Y:S01]  /*13500*/  F2FP.F16.E4M3.UNPACK_B R67, R67 ;  /* 0x00000043ff43723e */ /* 0x000fe200020006ff */
[----:B------:R-:W-:Y:S02]  /*13510*/  HADD2.F32 R27, -RZ, R27.H1_H1 ;  /* 0x3000001bff1b7230 */ /* 0x000fe40000004100 */
[C---:B------:R-:W-:Y:S01]  /*13520*/  FMUL.FTZ R26, R51.reuse, R32 ;  /* 0x00000020331a7220 */ /* 0x040fe20000410000 */
[----:B------:R-:W-:Y:S01]  /*13530*/  F2FP.SATFINITE.E4M3.F32.PACK_AB_MERGE_C R65, R70, R65, RZ ;  /* 0x000000414641723e */ /* 0x000fe200048070ff */
[----:B------:R-:W-:Y:S01]  /*13540*/  FMUL.FTZ R31, R51, R24 ;  /* 0x00000018331f7220 */ /* 0x000fe20000410000 */
[----:B------:R-:W-:Y:S01]  /*13550*/  FFMA.FTZ R51, R20, R30, R21 ;  /* 0x0000001e14337223 */ /* 0x000fe20000010015 */
[----:B------:R-:W-:Y:S01]  /*13560*/  FFMA.FTZ R56, R27, R24, -R26 ;  /* 0x000000181b387223 */ /* 0x000fe2000001081a */
[----:B------:R-:W-:-:S02]  /*13570*/  HADD2.F32 R24, -RZ, R28.H0_H0 ;  /* 0x2000001cff187230 */ /* 0x000fc40000004100 */
[----:B------:R-:W-:Y:S01]  /*13580*/  FFMA.FTZ R60, R27, R32, R31 ;  /* 0x000000201b3c7223 */ /* 0x000fe2000001001f */
[--C-:B------:R-:W-:Y:S01]  /*13590*/  HADD2.F32 R26, -RZ, R67.reuse.H0_H0 ;  /* 0x20000043ff1a7230 */ /* 0x100fe20000004100 */
[----:B------:R-:W-:Y:S01]  /*135a0*/  F2FP.SATFINITE.E4M3.F32.PACK_AB_MERGE_C R25, R66, R25, R68 ;  /* 0x000000194219723e */ /* 0x000fe20004807044 */
[--C-:B------:R-:W-:Y:S01]  /*135b0*/  HADD2.F32 R21, -RZ, R50.reuse.H0_H0 ;  /* 0x20000032ff157230 */ /* 0x100fe20000004100 */
[----:B------:R-:W-:Y:S01]  /*135c0*/  F2FP.SATFINITE.E4M3.F32.PACK_AB_MERGE_C R33, R56, R33, RZ ;  /* 0x000000213821723e */ /* 0x000fe200048070ff */
[----:B------:R-:W-:Y:S01]  /*135d0*/  HADD2.F32 R67, -RZ, R67.H1_H1 ;  /* 0x30000043ff437230 */ /* 0x000fe20000004100 */
[----:B------:R-:W-:Y:S01]  /*135e0*/  F2FP.SATFINITE.E4M3.F32.PACK_AB_MERGE_C R51, R60, R51, RZ ;  /* 0x000000333c33723e */ /* 0x000fe200048070ff */
[----:B------:R-:W-:Y:S02]  /*135f0*/  HADD2.F32 R50, -RZ, R50.H1_H1 ;  /* 0x30000032ff327230 */ /* 0x000fe40000004100 */
[----:B------:R-:W-:Y:S01]  /*13600*/  FMUL.FTZ R31, R21, R24 ;  /* 0x00000018151f7220 */ /* 0x000fe20000410000 */
[----:B------:R-:W-:-:S02]  /*13610*/  HADD2.F32 R28, -RZ, R28.H1_H1 ;  /* 0x3000001cff1c7230 */ /* 0x000fc40000004100 */
[----:B------:R-:W-:Y:S01]  /*13620*/  FMUL.FTZ R27, R21, R26 ;  /* 0x0000001a151b7220 */ /* 0x000fe20000410000 */
[--C-:B------:R-:W-:Y:S02]  /*13630*/  HADD2.F32 R20, -RZ, R3.reuse.H0_H0 ;  /* 0x20000003ff147230 */ /* 0x100fe40000004100 */
[C---:B------:R-:W-:Y:S01]  /*13640*/  FMUL.FTZ R32, R50.reuse, R67 ;  /* 0x0000004332207220 */ /* 0x040fe20000410000 */
[----:B------:R-:W-:Y:S02]  /*13650*/  HADD2.F32 R3, -RZ, R3.H1_H1 ;  /* 0x30000003ff037230 */ /* 0x000fe40000004100 */
[----:B------:R-:W-:Y:S01]  /*13660*/  FMUL.FTZ R50, R50, R28 ;  /* 0x0000001c32327220 */ /* 0x000fe20000410000 */
[----:B------:R-:W-:Y:S01]  /*13670*/  F2FP.SATFINITE.E4M3.F32.PACK_AB_MERGE_C R29, R64, R29, R65 ;  /* 0x0000001d401d723e */ /* 0x000fe20004807041 */
[C---:B------:R-:W-:Y:S01]  /*13680*/  FFMA.FTZ R30, R20.reuse, R26, R31 ;  /* 0x0000001a141e7223 */ /* 0x040fe2000001001f */
[----:B------:R-:W-:Y:S01]  /*13690*/  FFMA.FTZ R21, R20, R24, -R27 ;  /* 0x0000001814157223 */ /* 0x000fe2000001081b */
        /* <DEDUP_REMOVED lines=10> */
[----:B------:R-:W-:Y:S01]  /*13740*/  F2FP.SATFINITE.E4M3.F32.PACK_AB_MERGE_C R28, R62, R45, R28 ;  /* 0x0000002d3e1c723e */ /* 0x000fe2000480701c */
[----:B------:R1:W-:Y:S01]  /*13750*/  STS.128 [R75+0x20400], R24 ;  /* 0x020400184b007388 */ /* 0x0003e20000000c00 */
[----:B------:R-:W-:-:S05]  /*13760*/  F2FP.SATFINITE.E4M3.F32.PACK_AB_MERGE_C R30, R3, R30, R51 ;  /* 0x0000001e031e723e */ /* 0x000fca0004807033 */
[----:B------:R1:W-:Y:S02]  /*13770*/  STS.128 [R0+0x20400], R28 ;  /* 0x0204001c00007388 */ /* 0x0003e40000000c00 */
.L_x_2487:
[----:B------:R-:W-:Y:S05]  /*13780*/  BSYNC B1 ;  /* 0x0000000000017941 */ /* 0x000fea0003800000 */
.L_x_2486:
[----:B------:R-:W-:Y:S04]  /*13790*/  BSSY B1, `(.L_x_2488) ;  /* 0x0000101000017945 */ /* 0x000fe80003800000 */
[----:B------:R-:W-:Y:S05]  /*137a0*/  @P2 BRA `(.L_x_2489) ;  /* 0x0000000c00fc2947 */ /* 0x000fea0003800000 */
[----:B-1----:R-:W2:Y:S04]  /*137b0*/  LDL R28, [R1+0x38] ;  /* 0x00003800011c7983 */ /* 0x002ea80000100800 */
[----:B------:R-:W3:Y:S01]  /*137c0*/  LDL R69, [R1+0x74] ;  /* 0x0000740001457983 */ /* 0x000ee20000100800 */
[----:B0----5:R-:W-:Y:S01]  /*137d0*/  SHF.R.U32.HI R3, RZ, 0x8, R40 ;  /* 0x00000008ff037819 */ /* 0x021fe20000011628 */
[----:B------:R-:W-:Y:S01]  /*137e0*/  VIADD R29, R19, 0x20 ;  /* 0x00000020131d7836 */ /* 0x000fe20000000000 */
[----:B------:R-:W-:Y:S02]  /*137f0*/  SHF.R.U32.HI R21, RZ, 0x8, R42 ;  /* 0x00000008ff157819 */ /* 0x000fe4000001162a */
[----:B------:R-:W-:Y:S01]  /*13800*/  LOP3.LUT R0, R40, 0xff, RZ, 0xc0, !PT ;  /* 0x000000ff28007812 */ /* 0x000fe200078ec0ff */
[----:B------:R-:W-:Y:S01]  /*13810*/  IMAD.SHL.U32 R29, R29, 0x80, RZ ;  /* 0x000000801d1d7824 */ /* 0x000fe200078e00ff */
[----:B------:R-:W-:-:S02]  /*13820*/  LOP3.LUT R3, R3, 0xff, RZ, 0xc0, !PT ;  /* 0x000000ff03037812 */ /* 0x000fc400078ec0ff */
[----:B------:R-:W-:Y:S02]  /*13830*/  LEA.HI R26, R57, R54, RZ, 0x1c ;  /* 0x00000036391a7211 */ /* 0x000fe400078fe0ff */
[----:B------:R-:W-:Y:S02]  /*13840*/  LOP3.LUT R27, R21, 0xff, RZ, 0xc0, !PT ;  /* 0x000000ff151b7812 */ /* 0x000fe400078ec0ff */
[----:B------:R-:W-:Y:S02]  /*13850*/  PRMT R21, R3, 0x7604, R0 ;  /* 0x0000760403157816 */ /* 0x000fe40000000000 */
[----:B------:R-:W-:Y:S02]  /*13860*/  SHF.L.U32 R0, R26, 0x4, RZ ;  /* 0x000000041a007819 */ /* 0x000fe400000006ff */
[----:B------:R-:W-:Y:S02]  /*13870*/  LOP3.LUT R29, R29, 0x380, RZ, 0xc0, !PT ;  /* 0x000003801d1d7812 */ /* 0x000fe400078ec0ff */
[----:B------:R-:W-:-:S02]  /*13880*/  LOP3.LUT R24, R42, 0xff, RZ, 0xc0, !PT ;  /* 0x000000ff2a187812 */ /* 0x000fc400078ec0ff */
[----:B------:R-:W-:Y:S01]  /*13890*/  LOP3.LUT R0, R29, 0x70, R0, 0xf8, !PT ;  /* 0x000000701d007812 */ /* 0x000fe200078ef800 */
[----:B------:R-:W-:Y:S01]  /*138a0*/  VIADD R29, R19, 0x20 ;  /* 0x00000020131d7836 */ /* 0x000fe20000000000 */
[----:B------:R-:W-:Y:S02]  /*138b0*/  SHF.R.S32.HI R3, RZ, 0x1f, R26 ;  /* 0x0000001fff037819 */ /* 0x000fe4000001141a */
[----:B------:R-:W-:Y:S01]  /*138c0*/  PRMT R33, R27, 0x7604, R24 ;  /* 0x000076041b217816 */ /* 0x000fe20000000018 */
[----:B------:R-:W-:Y:S01]  /*138d0*/  IMAD.SHL.U32 R29, R29, 0x80, RZ ;  /* 0x000000801d1d7824 */ /* 0x000fe200078e00ff */
[----:B------:R-:W-:Y:S02]  /*138e0*/  LEA.HI R27, R3, R26, RZ, 0x3 ;  /* 0x0000001a031b7211 */ /* 0x000fe400078f18ff */
[----:B------:R-:W-:Y:S02]  /*138f0*/  SHF.R.U32.HI R24, RZ, 0x8, R43 ;  /* 0x00000008ff187819 */ /* 0x000fe4000001162b */
[----:B------:R-:W-:Y:S01]  /*13900*/  LOP3.LUT R29, R29, 0x380, RZ, 0xc0, !PT ;  /* 0x000003801d1d7812 */ /* 0x000fe200078ec0ff */
[----:B------:R-:W-:Y:S01]  /*13910*/  IMAD.SHL.U32 R27, R27, 0x800, RZ ;  /* 0x000008001b1b7824 */ /* 0x000fe200078e00ff */
[----:B------:R-:W-:-:S02]  /*13920*/  LOP3.LUT R3, R43, 0xff, RZ, 0xc0, !PT ;  /* 0x000000ff2b037812 */ /* 0x000fc400078ec0ff */
[----:B------:R-:W-:Y:S02]  /*13930*/  SHF.R.U32.HI R29, RZ, 0x3, R29 ;  /* 0x00000003ff1d7819 */ /* 0x000fe4000001161d */
[----:B------:R-:W-:Y:S02]  /*13940*/  LOP3.LUT R24, R24, 0xff, RZ, 0xc0, !PT ;  /* 0x000000ff18187812 */ /* 0x000fe400078ec0ff */
[----:B------:R-:W-:Y:S02]  /*13950*/  LOP3.LUT R0, R0, R29, RZ, 0x3c, !PT ;  /* 0x0000001d00007212 */ /* 0x000fe400078e3cff */
[----:B------:R-:W-:Y:S02]  /*13960*/  LOP3.LUT R29, R27, 0xffffc000, RZ, 0xc0, !PT ;  /* 0xffffc0001b1d7812 */ /* 0x000fe400078ec0ff */
[----:B------:R-:W-:Y:S02]  /*13970*/  SHF.R.U32.HI R25, RZ, 0x8, R41 ;  /* 0x00000008ff197819 */ /* 0x000fe40000011629 */
[----:B------:R-:W-:-:S02]  /*13980*/  PRMT R32, R24, 0x7604, R3 ;  /* 0x0000760418207816 */ /* 0x000fc40000000003 */
[----:B------:R-:W-:Y:S02]  /*13990*/  LOP3.LUT R20, R41, 0xff, RZ, 0xc0, !PT ;  /* 0x000000ff29147812 */ /* 0x000fe400078ec0ff */
[----:B------:R-:W-:Y:S02]  /*139a0*/  LOP3.LUT R25, R25, 0xff, RZ, 0xc0, !PT ;  /* 0x000000ff19197812 */ /* 0x000fe400078ec0ff */
[----:B------:R-:W-:Y:S02]  /*139b0*/  SHF.R.U32.HI R26, RZ, 0x8, R4 ;  /* 0x00000008ff1a7819 */ /* 0x000fe40000011604 */
[----:B------:R-:W-:Y:S02]  /*139c0*/  PRMT R20, R25, 0x7604, R20 ;  /* 0x0000760419147816 */ /* 0x000fe40000000014 */
[----:B------:R-:W-:Y:S02]  /*139d0*/  LOP3.LUT R25, R4, 0xff, RZ, 0xc0, !PT ;  /* 0x000000ff04197812 */ /* 0x000fe400078ec0ff */
[----:B------:R-:W-:-:S02]  /*139e0*/  LOP3.LUT R26, R26, 0xff, RZ, 0xc0, !PT ;  /* 0x000000ff1a1a7812 */ /* 0x000fc400078ec0ff */
[----:B------:R-:W-:Y:S02]  /*139f0*/  SHF.R.U32.HI R46, RZ, 0x8, R6 ;  /* 0x00000008ff2e7819 */ /* 0x000fe40000011606 */
[----:B------:R-:W-:Y:S02]  /*13a00*/  PRMT R47, R26, 0x7604, R25 ;  /* 0x000076041a2f7816 */ /* 0x000fe40000000019 */
[----:B------:R-:W-:Y:S02]  /*13a10*/  LOP3.LUT R44, R5, 0xff, RZ, 0xc0, !PT ;  /* 0x000000ff052c7812 */ /* 0x000fe400078ec0ff */
[----:B------:R-:W-:Y:S02]  /*13a20*/  LOP3.LUT R45, R6, 0xff, RZ, 0xc0, !PT ;  /* 0x000000ff062d7812 */ /* 0x000fe400078ec0ff */
[----:B------:R-:W-:Y:S02]  /*13a30*/  LOP3.LUT R46, R46, 0xff, RZ, 0xc0, !PT ;  /* 0x000000ff2e2e7812 */ /* 0x000fe400078ec0ff */
[----:B------:R-:W-:-:S02]  /*13a40*/  SHF.R.U32.HI R53, RZ, 0x10, R5 ;  /* 0x00000010ff357819 */ /* 0x000fc40000011605 */
[----:B------:R-:W-:Y:S02]  /*13a50*/  SHF.R.U32.HI R51, RZ, 0x8, R7 ;  /* 0x00000008ff337819 */ /* 0x000fe40000011607 */
[----:B------:R-:W-:Y:S01]  /*13a60*/  PRMT R55, R46, 0x7604, R45 ;  /* 0x000076042e377816 */ /* 0x000fe2000000002d */
[----:B------:R-:W-:Y:S01]  /*13a70*/  IMAD.U32 R53, R53, 0x10000, RZ ;  /* 0x0001000035357824 */ /* 0x000fe200078e00ff */
[----:B------:R-:W-:Y:S02]  /*13a80*/  SHF.R.U32.HI R59, RZ, 0x10, R7 ;  /* 0x00000010ff3b7819 */ /* 0x000fe40000011607 */
[----:B------:R-:W-:Y:S02]  /*13a90*/  SHF.R.U32.HI R45, RZ, 0x10, R43 ;  /* 0x00000010ff2d7819 */ /* 0x000fe4000001162b */
[----:B------:R-:W-:Y:S01]  /*13aa0*/  LOP3.LUT R50, R7, 0xff, RZ, 0xc0, !PT ;  /* 0x000000ff07327812 */ /* 0x000fe200078ec0ff */
[----:B------:R-:W-:Y:S01]  /*13ab0*/  IMAD.U32 R59, R59, 0x10000, RZ ;  /* 0x000100003b3b7824 */ /* 0x000fe200078e00ff */
[----:B------:R-:W-:Y:S01]  /*13ac0*/  LOP3.LUT R51, R51, 0xff, RZ, 0xc0, !PT ;  /* 0x000000ff33337812 */ /* 0x000fe200078ec0ff */
[----:B------:R-:W-:Y:S01]  /*13ad0*/  IMAD.U32 R45, R45, 0x10000, RZ ;  /* 0x000100002d2d7824 */ /* 0x000fe200078e00ff */
        /* <DEDUP_REMOVED lines=9> */
[----:B--2---:R-:W-:Y:S02]  /*13b70*/  IADD3 R3, R0, R29, R28 ;  /* 0x0000001d00037210 */ /* 0x004fe40007ffe01c */
[----:B------:R-:W-:Y:S01]  /*13b80*/  SHF.R.U32.HI R28, RZ, 0x8, R5 ;  /* 0x00000008ff1c7819 */ /* 0x000fe20000011605 */
[----:B---3--:R-:W0:Y:S02]  /*13b90*/  LDS.128 R24, [R69+0x20400] ;  /* 0x0204000045187984 */ /* 0x008e240000000c00 */
[----:B------:R-:W-:Y:S01]  /*13ba0*/  IMAD.IADD R0, R18, 0x1, R3 ;  /* 0x0000000112007824 */ /* 0x000fe200078e0203 */
[----:B------:R-:W-:-:S04]  /*13bb0*/  LOP3.LUT R3, R28, 0xff, RZ, 0xc0, !PT ;  /* 0x000000ff1c037812 */ /* 0x000fc800078ec0ff */
[----:B------:R-:W1:Y:S01]  /*13bc0*/  LDS.128 R28, [R0+0x20400] ;  /* 0x02040000001c7984 */ /* 0x000e620000000c00 */
[----:B------:R-:W-:Y:S02]  /*13bd0*/  PRMT R44, R3, 0x7604, R44 ;  /* 0x00007604032c7816 */ /* 0x000fe4000000002c */
[----:B------:R-:W-:Y:S02]  /*13be0*/  SHF.R.U32.HI R3, RZ, 0x10, R41 ;  /* 0x00000010ff037819 */ /* 0x000fe40000011629 */
[----:B------:R-:W-:Y:S02]  /*13bf0*/  LOP3.LUT R53, R44, 0xff0000, R53, 0xf8, !PT ;  /* 0x00ff00002c357812 */ /* 0x000fe400078ef835 */
[----:B------:R-:W-:Y:S01]  /*13c00*/  LOP3.LUT R44, R21, 0xff000000, R40, 0xf8, !PT ;  /* 0xff000000152c7812 */ /* 0x000fe200078ef828 */
[----:B------:R-:W-:Y:S01]  /*13c10*/  IMAD.U32 R3, R3, 0x10000, RZ ;  /* 0x0001000003037824 */ /* 0x000fe200078e00ff */
[----:B------:R-:W-:-:S04]  /*13c20*/  LOP3.LUT R53, R53, 0xff000000, R5, 0xf8, !PT ;  /* 0xff00000035357812 */ /* 0x000fc800078ef805 */
[----:B------:R-:W-:Y:S02]  /*13c30*/  LOP3.LUT R3, R20, 0xff0000, R3, 0xf8, !PT ;  /* 0x00ff000014037812 */ /* 0x000fe400078ef803 */
[----:B------:R-:W-:Y:S02]  /*13c40*/  F2FP.F16.E4M3.UNPACK_B R55, R53 ;  /* 0x00000035ff37723e */ /* 0x000fe400020006ff */
[----:B------:R-:W-:Y:S02]  /*13c50*/  LOP3.LUT R45, R3, 0xff000000, R41, 0xf8, !PT ;  /* 0xff000000032d7812 */ /* 0x000fe400078ef829 */
[--C-:B------:R-:W-:Y:S01]  /*13c60*/  LOP3.LUT R3, R47, 0xff0000, R4.reuse, 0xf8, !PT ;  /* 0x00ff00002f037812 */ /* 0x100fe200078ef804 */
[--C-:B------:R-:W-:Y:S01]  /*13c70*/  HADD2.F32 R56, -RZ, R55.reuse.H0_H0 ;  /* 0x20000037ff387230 */ /* 0x100fe20000004100 */
[----:B------:R-:W-:Y:S01]  /*13c80*/  F2FP.F16.E4M3.UNPACK_B R43, R45 ;  /* 0x0000002dff2b723e */ /* 0x000fe200020006ff */
[----:B------:R-:W-:Y:S01]  /*13c90*/  HADD2.F32 R55, -RZ, R55.H1_H1 ;  /* 0x30000037ff377230 */ /* 0x000fe20000004100 */
[----:B------:R-:W-:-:S02]  /*13ca0*/  LOP3.LUT R50, R3, 0xff000000, R4, 0xf8, !PT ;  /* 0xff00000003327812 */ /* 0x000fc400078ef804 */
[----:B------:R-:W-:Y:S01]  /*13cb0*/  LOP3.LUT R47, R33, 0xff000000, R42, 0xf8, !PT ;  /* 0xff000000212f7812 */ /* 0x000fe200078ef82a */
[--C-:B------:R-:W-:Y:S01]  /*13cc0*/  HADD2.F32 R46, -RZ, R43.reuse.H0_H0 ;  /* 0x2000002bff2e7230 */ /* 0x100fe20000004100 */
[----:B------:R-:W-:Y:S01]  /*13cd0*/  F2FP.F16.E4M3.UNPACK_B R53, R53.H1 ;  /* 0x00000035ff35723e */ /* 0x000fe200030006ff */
[----:B------:R-:W-:Y:S01]  /*13ce0*/  HADD2.F32 R43, -RZ, R43.H1_H1 ;  /* 0x3000002bff2b7230 */ /* 0x000fe20000004100 */
[----:B------:R-:W-:Y:S02]  /*13cf0*/  F2FP.F16.E4M3.UNPACK_B R45, R45.H1 ;  /* 0x0000002dff2d723e */ /* 0x000fe400030006ff */
[-C--:B0-----:R-:W-:Y:S02]  /*13d00*/  F2FP.F16.E4M3.UNPACK_B R4, R25.reuse ;  /* 0x00000019ff04723e */ /* 0x081fe400020006ff */
[----:B------:R-:W-:Y:S02]  /*13d10*/  F2FP.F16.E4M3.UNPACK_B R6, R25.H1 ;  /* 0x00000019ff06723e */ /* 0x000fe400030006ff */
[----:B------:R-:W-:Y:S01]  /*13d20*/  F2FP.F16.E4M3.UNPACK_B R21, R27 ;  /* 0x0000001bff15723e */ /* 0x000fe200020006ff */
[--C-:B------:R-:W-:Y:S01]  /*13d30*/  HADD2.F32 R25, -RZ, R4.reuse.H0_H0 ;  /* 0x20000004ff197230 */ /* 0x100fe20000004100 */
[----:B-1----:R-:W-:Y:S01]  /*13d40*/  F2FP.F16.E4M3.UNPACK_B R7, R29 ;  /* 0x0000001dff07723e */ /* 0x002fe200020006ff */
[----:B------:R-:W-:Y:S01]  /*13d50*/  HADD2.F32 R4, -RZ, R4.H1_H1 ;  /* 0x30000004ff047230 */ /* 0x000fe20000004100 */
[----:B------:R-:W-:-:S02]  /*13d60*/  F2FP.F16.E4M3.UNPACK_B R41, R31 ;  /* 0x0000001fff29723e */ /* 0x000fc400020006ff */
[----:B------:R-:W-:Y:S01]  /*13d70*/  F2FP.F16.E4M3.UNPACK_B R42, R31.H1 ;  /* 0x0000001fff2a723e */ /* 0x000fe200030006ff */
[--C-:B------:R-:W-:Y:S01]  /*13d80*/  HADD2.F32 R5, -RZ, R7.reuse.H0_H0 ;  /* 0x20000007ff057230 */ /* 0x100fe20000004100 */
[----:B------:R-:W-:Y:S02]  /*13d90*/  F2FP.F16.E4M3.UNPACK_B R32, R29.H1 ;  /* 0x0000001dff20723e */ /* 0x000fe400030006ff */
[----:B------:R-:W-:Y:S02]  /*13da0*/  F2FP.F16.E4M3.UNPACK_B R33, R30 ;  /* 0x0000001eff21723e */ /* 0x000fe400020006ff */
[C---:B------:R-:W-:Y:S01]  /*13db0*/  FMUL.FTZ R60, R5.reuse, R56 ;  /* 0x00000038053c7220 */ /* 0x040fe20000410000 */
[----:B------:R-:W-:Y:S01]  /*13dc0*/  FMUL.FTZ R31, R5, R46 ;  /* 0x0000002e051f7220 */ /* 0x000fe20000410000 */
[----:B------:R-:W-:Y:S01]  /*13dd0*/  F2FP.F16.E4M3.UNPACK_B R40, R30.H1 ;  /* 0x0000001eff28723e */ /* 0x000fe200030006ff */
[----:B------:R-:W-:Y:S02]  /*13de0*/  HADD2.F32 R30, -RZ, R7.H1_H1 ;  /* 0x30000007ff1e7230 */ /* 0x000fe40000004100 */
[C---:B------:R-:W-:Y:S01]  /*13df0*/  FFMA.FTZ R5, R25.reuse, R46, -R60 ;  /* 0x0000002e19057223 */ /* 0x040fe2000001083c */
[----:B------:R-:W-:Y:S01]  /*13e00*/  FFMA.FTZ R25, R25, R56, R31 ;  /* 0x0000003819197223 */ /* 0x000fe2000001001f */
[----:B------:R-:W-:Y:S01]  /*13e10*/  HADD2.F32 R56, -RZ, R53.H0_H0 ;  /* 0x20000035ff387230 */ /* 0x000fe20000004100 */
[----:B------:R-:W-:Y:S01]  /*13e20*/  F2FP.F16.E4M3.UNPACK_B R27, R27.H1 ;  /* 0x0000001bff1b723e */ /* 0x000fe200030006ff */
[----:B------:R-:W-:-:S02]  /*13e30*/  HADD2.F32 R31, -RZ, R32.H0_H0 ;  /* 0x20000020ff1f7230 */ /* 0x000fc40000004100 */
[C---:B------:R-:W-:Y:S01]  /*13e40*/  FMUL.FTZ R61, R30.reuse, R55 ;  /* 0x000000371e3d7220 */ /* 0x040fe20000410000 */
[----:B------:R-:W-:Y:S02]  /*13e50*/  HADD2.F32 R46, -RZ, R45.H0_H0 ;  /* 0x2000002dff2e7230 */ /* 0x000fe40000004100 */
[-C--:B------:R-:W-:Y:S01]  /*13e60*/  FMUL.FTZ R30, R30, R43.reuse ;  /* 0x0000002b1e1e7220 */ /* 0x080fe20000410000 */
[----:B------:R-:W-:Y:S02]  /*13e70*/  HADD2.F32 R7, -RZ, R6.H0_H0 ;  /* 0x20000006ff077230 */ /* 0x000fe40000004100 */
[C---:B------:R-:W-:Y:S01]  /*13e80*/  FMUL.FTZ R64, R31.reuse, R56 ;  /* 0x000000381f407220 */ /* 0x040fe20000410000 */
[C---:B------:R-:W-:Y:S01]  /*13e90*/  FFMA.FTZ R60, R4.reuse, R43, -R61 ;  /* 0x0000002b043c7223 */ /* 0x040fe2000001083d */
[----:B------:R-:W-:Y:S01]  /*13ea0*/  FMUL.FTZ R31, R31, R46 ;  /* 0x0000002e1f1f7220 */ /* 0x000fe20000410000 */
[----:B------:R-:W-:Y:S01]  /*13eb0*/  F2FP.F16.E4M3.UNPACK_B R43, R59 ;  /* 0x0000003bff2b723e */ /* 0x000fe200020006ff */
[----:B------:R-:W-:Y:S01]  /*13ec0*/  FFMA.FTZ R62, R4, R55, R30 ;  /* 0x00000037043e7223 */ /* 0x000fe2000001001e */
[----:B------:R-:W-:-:S02]  /*13ed0*/  HADD2.F32 R53, -RZ, R53.H1_H1 ;  /* 0x30000035ff357230 */ /* 0x000fc40000004100 */
[C---:B------:R-:W-:Y:S01]  /*13ee0*/  FFMA.FTZ R64, R7.reuse, R46, -R64 ;  /* 0x0000002e07407223 */ /* 0x040fe20000010840 */
[----:B------:R-:W-:Y:S02]  /*13ef0*/  HADD2.F32 R32, -RZ, R32.H1_H1 ;  /* 0x30000020ff207230 */ /* 0x000fe40000004100 */
[----:B------:R-:W-:Y:S01]  /*13f00*/  FFMA.FTZ R56, R7, R56, R31 ;  /* 0x0000003807387223 */ /* 0x000fe2000001001f */
[----:B------:R-:W-:Y:S01]  /*13f10*/  HADD2.F32 R45, -RZ, R45.H1_H1 ;  /* 0x3000002dff2d7230 */ /* 0x000fe20000004100 */
[----:B------:R-:W-:Y:S01]  /*13f20*/  F2FP.F16.E4M3.UNPACK_B R30, R51 ;  /* 0x00000033ff1e723e */ /* 0x000fe200020006ff */
[----:B------:R-:W-:Y:S02]  /*13f30*/  HADD2.F32 R46, -RZ, R43.H0_H0 ;  /* 0x2000002bff2e7230 */ /* 0x000fe40000004100 */
[C---:B------:R-:W-:Y:S01]  /*13f40*/  FMUL.FTZ R55, R32.reuse, R53 ;  /* 0x0000003520377220 */ /* 0x040fe20000410000 */
[----:B------:R-:W-:Y:S02]  /*13f50*/  HADD2.F32 R7, -RZ, R41.H0_H0 ;  /* 0x20000029ff077230 */ /* 0x000fe40000004100 */
[----:B------:R-:W-:Y:S01]  /*13f60*/  FMUL.FTZ R32, R32, R45 ;  /* 0x0000002d20207220 */ /* 0x000fe20000410000 */
[----:B------:R-:W-:Y:S01]  /*13f70*/  HADD2.F32 R6, -RZ, R6.H1_H1 ;  /* 0x30000006ff067230 */ /* 0x000fe20000004100 */
[----:B------:R-:W-:Y:S01]  /*13f80*/  F2FP.F16.E4M3.UNPACK_B R59, R59.H1 ;  /* 0x0000003bff3b723e */ /* 0x000fe200030006ff */
[----:B------:R-:W-:-:S02]  /*13f90*/  HADD2.F32 R31, -RZ, R30.H0_H0 ;  /* 0x2000001eff1f7230 */ /* 0x000fc40000004100 */
[C---:B------:R-:W-:Y:S01]  /*13fa0*/  FMUL.FTZ R61, R7.reuse, R46 ;  /* 0x0000002e073d7220 */ /* 0x040fe20000410000 */
[----:B------:R-:W-:Y:S02]  /*13fb0*/  HADD2.F32 R4, -RZ, R21.H0_H0 ;  /* 0x20000015ff047230 */ /* 0x000fe40000004100 */
[C---:B------:R-:W-:Y:S01]  /*13fc0*/  FFMA.FTZ R53, R6.reuse, R53, R32 ;  /* 0x0000003506357223 */ /* 0x040fe20000010020 */
[----:B------:R-:W-:Y:S01]  /*13fd0*/  FFMA.FTZ R55, R6, R45, -R55 ;  /* 0x0000002d06377223 */ /* 0x000fe20000010837 */
[-C--:B------:R-:W-:Y:S01]  /*13fe0*/  FMUL.FTZ R7, R7, R31.reuse ;  /* 0x0000001f07077220 */ /* 0x080fe20000410000 */
[----:B------:R-:W-:Y:S02]  /*13ff0*/  HADD2.F32 R32, -RZ, R43.H1_H1 ;  /* 0x3000002bff207230 */ /* 0x000fe40000004100 */
[----:B------:R-:W-:Y:S01]  /*14000*/  FFMA.FTZ R61, R4, R31, -R61 ;  /* 0x0000001f043d7223 */ /* 0x000fe2000001083d */
[----:B------:R-:W-:Y:S01]  /*14010*/  F2FP.F16.E4M3.UNPACK_B R51, R51.H1 ;  /* 0x00000033ff33723e */ /* 0x000fe200030006ff */
[----:B------:R-:W-:-:S02]  /*14020*/  HADD2.F32 R41, -RZ, R41.H1_H1 ;  /* 0x30000029ff297230 */ /* 0x000fc40000004100 */
[----:B------:R-:W-:Y:S01]  /*14030*/  FFMA.FTZ R46, R4, R46, R7 ;  /* 0x0000002e042e7223 */ /* 0x000fe20000010007 */
[----:B------:R-:W-:Y:S01]  /*14040*/  HADD2.F32 R31, -RZ, R59.H0_H0 ;  /* 0x2000003bff1f7230 */ /* 0x000fe20000004100 */
[----:B------:R-:W-:Y:S01]  /*14050*/  F2FP.F16.E4M3.UNPACK_B R29, R28 ;  /* 0x0000001cff1d723e */ /* 0x000fe200020006ff */
[----:B------:R-:W-:Y:S02]  /*14060*/  HADD2.F32 R6, -RZ, R42.H0_H0 ;  /* 0x2000002aff067230 */ /* 0x000fe40000004100 */
[----:B------:R-:W-:Y:S01]  /*14070*/  FMUL.FTZ R66, R41, R32 ;  /* 0x0000002029427220 */ /* 0x000fe20000410000 */
[----:B------:R-:W-:Y:S01]  /*14080*/  HADD2.F32 R30, -RZ, R30.H1_H1 ;  /* 0x3000001eff1e7230 */ /* 0x000fe20000004100 */
[----:B------:R-:W-:Y:S01]  /*14090*/  F2FP.F16.E4M3.UNPACK_B R28, R28.H1 ;  /* 0x0000001cff1c723e */ /* 0x000fe200030006ff */
[----:B------:R-:W-:Y:S02]  /*140a0*/  HADD2.F32 R21, -RZ, R21.H1_H1 ;  /* 0x30000015ff157230 */ /* 0x000fe40000004100 */
[----:B------:R-:W-:Y:S01]  /*140b0*/  FMUL.FTZ R43, R6, R31 ;  /* 0x0000001f062b7220 */ /* 0x000fe20000410000 */
[----:B------:R-:W-:-:S02]  /*140c0*/  HADD2.F32 R7, -RZ, R51.H0_H0 ;  /* 0x20000033ff077230 */ /* 0x000fc40000004100 */
[-C--:B------:R-:W-:Y:S01]  /*140d0*/  FMUL.FTZ R41, R41, R30.reuse ;  /* 0x0000001e29297220 */ /* 0x080fe20000410000 */
[----:B------:R-:W-:Y:S02]  /*140e0*/  HADD2.F32 R4, -RZ, R27.H0_H0 ;  /* 0x2000001bff047230 */ /* 0x000fe40000004100 */
[C---:B------:R-:W-:Y:S01]  /*140f0*/  FFMA.FTZ R66, R21.reuse, R30, -R66 ;  /* 0x0000001e15427223 */ /* 0x040fe20000010842 */
[----:B------:R-:W-:Y:S01]  /*14100*/  F2FP.F16.E4M3.UNPACK_B R30, R50.H1 ;  /* 0x00000032ff1e723e */ /* 0x000fe200030006ff */
[-C--:B------:R-:W-:Y:S01]  /*14110*/  FMUL.FTZ R6, R6, R7.reuse ;  /* 0x0000000706067220 */ /* 0x080fe20000410000 */
[----:B------:R-:W-:Y:S02]  /*14120*/  HADD2.F32 R59, -RZ, R59.H1_H1 ;  /* 0x3000003bff3b7230 */ /* 0x000fe40000004100 */
[C---:B------:R-:W-:Y:S01]  /*14130*/  FFMA.FTZ R65, R4.reuse, R7, -R43 ;  /* 0x0000000704417223 */ /* 0x040fe2000001082b */
[----:B------:R-:W-:Y:S01]  /*14140*/  HADD2.F32 R42, -RZ, R42.H1_H1 ;  /* 0x3000002aff2a7230 */ /* 0x000fe20000004100 */
[----:B------:R-:W-:Y:S01]  /*14150*/  F2FP.F16.E4M3.UNPACK_B R7, R44.H1 ;  /* 0x0000002cff07723e */ /* 0x000fe200030006ff */
[----:B------:R-:W-:Y:S01]  /*14160*/  HADD2.F32 R51, -RZ, R51.H1_H1 ;  /* 0x30000033ff337230 */ /* 0x000fe20000004100 */
[----:B------:R-:W-:Y:S01]  /*14170*/  F2FP.F16.E4M3.UNPACK_B R3, R24 ;  /* 0x00000018ff03723e */ /* 0x000fe200020006ff */
[----:B------:R-:W-:Y:S01]  /*14180*/  FFMA.FTZ R63, R21, R32, R41 ;  /* 0x00000020153f7223 */ /* 0x000fe20000010029 */
[----:B------:R-:W-:Y:S01]  /*14190*/  FFMA.FTZ R67, R4, R31, R6 ;  /* 0x0000001f04437223 */ /* 0x000fe20000010006 */
[----:B------:R-:W-:Y:S01]  /*141a0*/  F2FP.F16.E4M3.UNPACK_B R24, R24.H1 ;  /* 0x00000018ff18723e */ /* 0x000fe200030006ff */
[----:B------:R-:W-:-:S02]  /*141b0*/  HADD2.F32 R27, -RZ, R27.H1_H1 ;  /* 0x3000001bff1b7230 */ /* 0x000fc40000004100 */
[C---:B------:R-:W-:Y:S01]  /*141c0*/  FMUL.FTZ R32, R42.reuse, R59 ;  /* 0x0000003b2a207220 */ /* 0x040fe20000410000 */
[----:B------:R-:W-:Y:S02]  /*141d0*/  HADD2.F32 R31, -RZ, R30.H0_H0 ;  /* 0x2000001eff1f7230 */ /* 0x000fe40000004100 */
[-C--:B------:R-:W-:Y:S01]  /*141e0*/  FMUL.FTZ R42, R42, R51.reuse ;  /* 0x000000332a2a7220 */ /* 0x080fe20000410000 */
[----:B------:R-:W-:Y:S02]  /*141f0*/  HADD2.F32 R6, -RZ, R28.H0_H0 ;  /* 0x2000001cff067230 */ /* 0x000fe40000004100 */
[C---:B------:R-:W-:Y:S01]  /*14200*/  FFMA.FTZ R68, R27.reuse, R51, -R32 ;  /* 0x000000331b447223 */ /* 0x040fe20000010820 */
[----:B------:R-:W-:Y:S02]  /*14210*/  HADD2.F32 R21, -RZ, R7.H0_H0 ;  /* 0x20000007ff157230 */ /* 0x000fe40000004100 */
[----:B------:R-:W-:Y:S01]  /*14220*/  FFMA.FTZ R70, R27, R59, R42 ;  /* 0x0000003b1b467223 */ /* 0x000fe2000001002a */
[----:B------:R-:W-:-:S02]  /*14230*/  HADD2.F32 R4, -RZ, R24.H0_H0 ;  /* 0x20000018ff047230 */ /* 0x000fc40000004100 */
[C---:B------:R-:W-:Y:S01]  /*14240*/  FMUL.FTZ R41, R6.reuse, R31 ;  /* 0x0000001f06297220 */ /* 0x040fe20000410000 */
[----:B------:R-:W-:Y:S02]  /*14250*/  HADD2.F32 R27, -RZ, R30.H1_H1 ;  /* 0x3000001eff1b7230 */ /* 0x000fe40000004100 */
[----:B------:R-:W-:Y:S01]  /*14260*/  FMUL.FTZ R6, R6, R21 ;  /* 0x0000001506067220 */ /* 0x000fe20000410000 */
[----:B------:R-:W-:Y:S01]  /*14270*/  HADD2.F32 R28, -RZ, R28.H1_H1 ;  /* 0x3000001cff1c7230 */ /* 0x000fe20000004100 */
[----:B------:R-:W-:Y:S01]  /*14280*/  F2FP.F16.E4M3.UNPACK_B R50, R50 ;  /* 0x00000032ff32723e */ /* 0x000fe200020006ff */
[----:B------:R-:W-:Y:S02]  /*14290*/  HADD2.F32 R7, -RZ, R7.H1_H1 ;  /* 0x30000007ff077230 */ /* 0x000fe40000004100 */
[----:B------:R-:W-:Y:S01]  /*142a0*/  FFMA.FTZ R42, R4, R31, R6 ;  /* 0x0000001f042a7223 */ /* 0x000fe20000010006 */
[----:B------:R-:W-:Y:S01]  /*142b0*/  HADD2.F32 R24, -RZ, R24.H1_H1 ;  /* 0x30000018ff187230 */ /* 0x000fe20000004100 */
[----:B------:R-:W-:Y:S01]  /*142c0*/  F2FP.F16.E4M3.UNPACK_B R44, R44 ;  /* 0x0000002cff2c723e */ /* 0x000fe200020006ff */
[----:B------:R-:W-:Y:S01]  /*142d0*/  FMUL.FTZ R31, R28, R27 ;  /* 0x0000001b1c1f7220 */ /* 0x000fe20000410000 */
[----:B------:R-:W-:Y:S01]  /*142e0*/  FFMA.FTZ R32, R4, R21, -R41 ;  /* 0x0000001504207223 */ /* 0x000fe20000010829 */
[----:B------:R-:W-:Y:S01]  /*142f0*/  FMUL.FTZ R28, R28, R7 ;  /* 0x000000071c1c7220 */ /* 0x000fe20000410000 */
[----:B------:R-:W-:-:S02]  /*14300*/  HADD2.F32 R21, -RZ, R50.H0_H0 ;  /* 0x20000032ff157230 */ /* 0x000fc40000004100 */
[C---:B------:R-:W-:Y:S01]  /*14310*/  FFMA.FTZ R43, R24.reuse, R7, -R31 ;  /* 0x00000007182b7223 */ /* 0x040fe2000001081f */
[--C-:B------:R-:W-:Y:S02]  /*14320*/  HADD2.F32 R6, -RZ, R29.reuse.H0_H0 ;  /* 0x2000001dff067230 */ /* 0x100fe40000004100 */
[----:B------:R-:W-:Y:S01]  /*14330*/  FFMA.FTZ R45, R24, R27, R28 ;  /* 0x0000001b182d7223 */ /* 0x000fe2000001001c */
[----:B------:R-:W-:Y:S01]  /*14340*/  HADD2.F32 R7, -RZ, R44.H0_H0 ;  /* 0x2000002cff077230 */ /* 0x000fe20000004100 */
[----:B------:R-:W-:Y:S01]  /*14350*/  F2FP.F16.E4M3.UNPACK_B R24, R58.H1 ;  /* 0x0000003aff18723e */ /* 0x000fe200030006ff */
        /* <DEDUP_REMOVED lines=8> */
[----:B------:R-:W-:Y:S01]  /*143e0*/  HADD2.F32 R3, -RZ, R3.H1_H1 ;  /* 0x30000003ff037230 */ /* 0x000fe20000004100 */
[----:B------:R-:W-:Y:S01]  /*143f0*/  F2FP.F16.E4M3.UNPACK_B R26, R26.H1 ;  /* 0x0000001aff1a723e */ /* 0x000fe200030006ff */
[C---:B------:R-:W-:Y:S01]  /*14400*/  FFMA.FTZ R28, R4.reuse, R7, -R27 ;  /* 0x00000007041c7223 */ /* 0x040fe2000001081b */
[----:B------:R-:W-:Y:S01]  /*14410*/  FFMA.FTZ R31, R4, R21, R31 ;  /* 0x00000015041f7223 */ /* 0x000fe2000001001f */
[----:B------:R-:W-:Y:S01]  /*14420*/  F2FP.F16.E4M3.UNPACK_B R6, R47.H1 ;  /* 0x0000002fff06723e */ /* 0x000fe200030006ff */
[-C--:B------:R-:W-:Y:S01]  /*14430*/  FMUL.FTZ R29, R29, R44.reuse ;  /* 0x0000002c1d1d7220 */ /* 0x080fe20000410000 */
[----:B------:R-:W-:Y:S02]  /*14440*/  HADD2.F32 R27, -RZ, R24.H0_H0 ;  /* 0x20000018ff1b7230 */ /* 0x000fe40000004100 */
[----:B------:R-:W-:Y:S01]  /*14450*/  FFMA.FTZ R41, R3, R44, -R30 ;  /* 0x0000002c03297223 */ /* 0x000fe2000001081e */
[----:B------:R-:W-:-:S02]  /*14460*/  HADD2.F32 R4, -RZ, R40.H0_H0 ;  /* 0x20000028ff047230 */ /* 0x000fc40000004100 */
[----:B------:R-:W-:Y:S01]  /*14470*/  FFMA.FTZ R50, R3, R50, R29 ;  /* 0x0000003203327223 */ /* 0x000fe2000001001d */
[--C-:B------:R-:W-:Y:S01]  /*14480*/  HADD2.F32 R7, -RZ, R6.reuse.H0_H0 ;  /* 0x20000006ff077230 */ /* 0x100fe20000004100 */
[----:B------:R-:W-:Y:S01]  /*14490*/  F2FP.F16.E4M3.UNPACK_B R58, R58 ;  /* 0x0000003aff3a723e */ /* 0x000fe200020006ff */
[----:B------:R-:W-:Y:S02]  /*144a0*/  HADD2.F32 R21, -RZ, R6.H1_H1 ;  /* 0x30000006ff157230 */ /* 0x000fe40000004100 */
[C---:B------:R-:W-:Y:S01]  /*144b0*/  FMUL.FTZ R6, R4.reuse, R27 ;  /* 0x0000001b04067220 */ /* 0x040fe20000410000 */
[----:B------:R-:W-:Y:S02]  /*144c0*/  HADD2.F32 R3, -RZ, R26.H0_H0 ;  /* 0x2000001aff037230 */ /* 0x000fe40000004100 */
[----:B------:R-:W-:Y:S01]  /*144d0*/  FMUL.FTZ R4, R4, R7 ;  /* 0x0000000704047220 */ /* 0x000fe20000410000 */
[----:B------:R-:W-:Y:S01]  /*144e0*/  HADD2.F32 R29, -RZ, R24.H1_H1 ;  /* 0x30000018ff1d7230 */ /* 0x000fe20000004100 */
[----:B------:R-:W-:Y:S01]  /*144f0*/  F2FP.F16.E4M3.UNPACK_B R47, R47 ;  /* 0x0000002fff2f723e */ /* 0x000fe200020006ff */
[----:B------:R-:W-:-:S02]  /*14500*/  HADD2.F32 R40, -RZ, R40.H1_H1 ;  /* 0x30000028ff287230 */ /* 0x000fc40000004100 */
[C---:B------:R-:W-:Y:S01]  /*14510*/  FFMA.FTZ R30, R3.reuse, R7, -R6 ;  /* 0x00000007031e7223 */ /* 0x040fe20000010806 */
[----:B------:R-:W-:Y:S02]  /*14520*/  HADD2.F32 R26, -RZ, R26.H1_H1 ;  /* 0x3000001aff1a7230 */ /* 0x000fe40000004100 */
[----:B------:R-:W-:Y:S01]  /*14530*/  FFMA.FTZ R27, R3, R27, R4 ;  /* 0x0000001b031b7223 */ /* 0x000fe20000010004 */
[----:B------:R-:W-:Y:S02]  /*14540*/  HADD2.F32 R4, -RZ, R33.H0_H0 ;  /* 0x20000021ff047230 */ /* 0x000fe40000004100 */
[C---:B------:R-:W-:Y:S01]  /*14550*/  FMUL.FTZ R7, R40.reuse, R29 ;  /* 0x0000001d28077220 */ /* 0x040fe20000410000 */
[----:B------:R-:W-:Y:S02]  /*14560*/  HADD2.F32 R6, -RZ, R47.H0_H0 ;  /* 0x2000002fff067230 */ /* 0x000fe40000004100 */
[----:B------:R-:W-:Y:S01]  /*14570*/  FMUL.FTZ R40, R40, R21 ;  /* 0x0000001528287220 */ /* 0x000fe20000410000 */
[----:B------:R-:W-:-:S02]  /*14580*/  HADD2.F32 R33, -RZ, R33.H1_H1 ;  /* 0x30000021ff217230 */ /* 0x000fc40000004100 */
[C---:B------:R-:W-:Y:S01]  /*14590*/  FFMA.FTZ R51, R26.reuse, R21, -R7 ;  /* 0x000000151a337223 */ /* 0x040fe20000010807 */
[--C-:B------:R-:W-:Y:S02]  /*145a0*/  HADD2.F32 R7, -RZ, R58.reuse.H0_H0 ;  /* 0x2000003aff077230 */ /* 0x100fe40000004100 */
[----:B------:R-:W-:Y:S01]  /*145b0*/  FFMA.FTZ R40, R26, R29, R40 ;  /* 0x0000001d1a287223 */ /* 0x000fe20000010028 */
[----:B------:R-:W-:Y:S01]  /*145c0*/  HADD2.F32 R58, -RZ, R58.H1_H1 ;  /* 0x3000003aff3a7230 */ /* 0x000fe20000004100 */
[----:B------:R-:W-:Y:S01]  /*145d0*/  F2FP.SATFINITE.E4M3.F32.PACK_AB_MERGE_C R55, R55, R64, RZ ;  /* 0x000000403737723e */ /* 0x000fe200048070ff */
[----:B------:R-:W-:Y:S02]  /*145e0*/  HADD2.F32 R47, -RZ, R47.H1_H1 ;  /* 0x3000002fff2f7230 */ /* 0x000fe40000004100 */
[C---:B------:R-:W-:Y:S01]  /*145f0*/  FMUL.FTZ R24, R4.reuse, R7 ;  /* 0x0000000704187220 */ /* 0x040fe20000410000 */
[--C-:B------:R-:W-:Y:S02]  /*14600*/  HADD2.F32 R3, -RZ, R20.reuse.H0_H0 ;  /* 0x20000014ff037230 */ /* 0x100fe40000004100 */
[----:B------:R-:W-:Y:S01]  /*14610*/  FMUL.FTZ R4, R4, R6 ;  /* 0x0000000604047220 */ /* 0x000fe20000410000 */
        /* <DEDUP_REMOVED lines=14> */
[----:B------:R-:W-:Y:S02]  /*14700*/  F2FP.SATFINITE.E4M3.F32.PACK_AB_MERGE_C R5, R60, R5, R55 ;  /* 0x000000053c05723e */ /* 0x000fe40004807037 */
[----:B------:R-:W-:-:S02]  /*14710*/  F2FP.SATFINITE.E4M3.F32.PACK_AB_MERGE_C R7, R66, R61, R7 ;  /* 0x0000003d4207723e */ /* 0x000fc40004807007 */
[----:B------:R-:W-:Y:S02]  /*14720*/  F2FP.SATFINITE.E4M3.F32.PACK_AB_MERGE_C R4, R41, R28, R4 ;  /* 0x0000001c2904723e */ /* 0x000fe40004807004 */
[----:B------:R-:W-:Y:S02]  /*14730*/  F2FP.SATFINITE.E4M3.F32.PACK_AB_MERGE_C R6, R21, R6, R30 ;  /* 0x000000061506723e */ /* 0x000fe4000480701e */
[----:B------:R-:W-:Y:S02]  /*14740*/  F2FP.SATFINITE.E4M3.F32.PACK_AB_MERGE_C R25, R62, R25, R53 ;  /* 0x000000193e19723e */ /* 0x000fe40004807035 */
[----:B------:R-:W-:Y:S01]  /*14750*/  F2FP.SATFINITE.E4M3.F32.PACK_AB_MERGE_C R27, R63, R46, R67 ;  /* 0x0000002e3f1b723e */ /* 0x000fe20004807043 */
[----:B------:R2:W-:Y:S01]  /*14760*/  STS.128 [R69+0x20400], R4 ;  /* 0x0204000445007388 */ /* 0x0005e20000000c00 */
[----:B------:R-:W-:Y:S02]  /*14770*/  F2FP.SATFINITE.E4M3.F32.PACK_AB_MERGE_C R24, R50, R31, R24 ;  /* 0x0000001f3218723e */ /* 0x000fe40004807018 */
[----:B------:R-:W-:-:S05]  /*14780*/  F2FP.SATFINITE.E4M3.F32.PACK_AB_MERGE_C R26, R33, R26, R40 ;  /* 0x0000001a211a723e */ /* 0x000fca0004807028 */
[----:B------:R2:W-:Y:S02]  /*14790*/  STS.128 [R0+0x20400], R24 ;  /* 0x0204001800007388 */ /* 0x0005e40000000c00 */
.L_x_2489:
[----:B------:R-:W-:Y:S05]  /*147a0*/  BSYNC B1 ;  /* 0x0000000000017941 */ /* 0x000fea0003800000 */
.L_x_2488:
[----:B------:R-:W-:Y:S04]  /*147b0*/  BSSY B1, `(.L_x_2490) ;  /* 0x0000106000017945 */ /* 0x000fe80003800000 */
[----:B------:R-:W-:Y:S05]  /*147c0*/  @P1 BRA `(.L_x_2491) ;  /* 0x0000001000101947 */ /* 0x000fea0003800000 */
[----:B-12---:R-:W2:Y:S04]  /*147d0*/  LDL R26, [R1+0x34] ;  /* 0x00003400011a7983 */ /* 0x006ea80000100800 */
[----:B------:R-:W3:Y:S01]  /*147e0*/  LDL R61, [R1+0x70] ;  /* 0x00007000013d7983 */ /* 0x000ee20000100800 */
[----:B------:R-:W-:Y:S02]  /*147f0*/  IADD3 R21, R19, 0x40, RZ ;  /* 0x0000004013157810 */ /* 0x000fe40007ffe0ff */
[----:B-----5:R-:W-:Y:S02]  /*14800*/  LEA.HI R7, R57, R54, RZ, 0x1c ;  /* 0x0000003639077211 */ /* 0x020fe400078fe0ff */
[----:B------:R-:W-:Y:S01]  /*14810*/  SHF.R.U32.HI R0, RZ, 0x8, R34 ;  /* 0x00000008ff007819 */ /* 0x000fe20000011622 */
[----:B------:R-:W-:Y:S01]  /*14820*/  IMAD.SHL.U32 R21, R21, 0x80, RZ ;  /* 0x0000008015157824 */ /* 0x000fe200078e00ff */
[----:B------:R-:W-:Y:S01]  /*14830*/  SHF.R.S32.HI R24, RZ, 0x1f, R7 ;  /* 0x0000001fff187819 */ /* 0x000fe20000011407 */
[----:B------:R-:W-:Y:S01]  /*14840*/  IMAD.SHL.U32 R20, R7, 0x10, RZ ;  /* 0x0000001007147824 */ /* 0x000fe200078e00ff */
[----:B0-----:R-:W-:-:S02]  /*14850*/  LOP3.LUT R3, R0, 0xff, RZ, 0xc0, !PT ;  /* 0x000000ff00037812 */ /* 0x001fc400078ec0ff */
[----:B------:R-:W-:Y:S02]  /*14860*/  LOP3.LUT R21, R21, 0x380, RZ, 0xc0, !PT ;  /* 0x0000038015157812 */ /* 0x000fe400078ec0ff */
[----:B------:R-:W-:Y:S02]  /*14870*/  LOP3.LUT R4, R34, 0xff, RZ, 0xc0, !PT ;  /* 0x000000ff22047812 */ /* 0x000fe400078ec0ff */
[----:B------:R-:W-:Y:S02]  /*14880*/  SHF.R.U32.HI R25, RZ, 0x3, R21 ;  /* 0x00000003ff197819 */ /* 0x000fe40000011615 */
[----:B------:R-:W-:Y:S02]  /*14890*/  LOP3.LUT R0, R21, 0x70, R20, 0xf8, !PT ;  /* 0x0000007015007812 */ /* 0x000fe400078ef814 */
[----:B------:R-:W-:Y:S02]  /*148a0*/  LEA.HI R21, R24, R7, RZ, 0x3 ;  /* 0x0000000718157211 */ /* 0x000fe400078f18ff */
[----:B------:R-:W-:-:S02]  /*148b0*/  PRMT R20, R3, 0x7604, R4 ;  /* 0x0000760403147816 */ /* 0x000fc40000000004 */
[----:B------:R-:W-:Y:S01]  /*148c0*/  SHF.R.U32.HI R3, RZ, 0x8, R36 ;  /* 0x00000008ff037819 */ /* 0x000fe20000011624 */
[----:B------:R-:W-:Y:S01]  /*148d0*/  IMAD.SHL.U32 R21, R21, 0x800, RZ ;  /* 0x0000080015157824 */ /* 0x000fe200078e00ff */
[----:B------:R-:W-:Y:S02]  /*148e0*/  LOP3.LUT R4, R36, 0xff, RZ, 0xc0, !PT ;  /* 0x000000ff24047812 */ /* 0x000fe400078ec0ff */
[----:B------:R-:W-:Y:S02]  /*148f0*/  LOP3.LUT R3, R3, 0xff, RZ, 0xc0, !PT ;  /* 0x000000ff03037812 */ /* 0x000fe400078ec0ff */
[----:B------:R-:W-:Y:S02]  /*14900*/  LOP3.LUT R0, R0, R25, RZ, 0x3c, !PT ;  /* 0x0000001900007212 */ /* 0x000fe400078e3cff */
[----:B------:R-:W-:Y:S02]  /*14910*/  SHF.R.U32.HI R7, RZ, 0x8, R38 ;  /* 0x00000008ff077819 */ /* 0x000fe40000011626 */
[----:B------:R-:W-:-:S02]  /*14920*/  LOP3.LUT R21, R21, 0xffffc000, RZ, 0xc0, !PT ;  /* 0xffffc00015157812 */ /* 0x000fc400078ec0ff */
[----:B------:R-:W-:Y:S02]  /*14930*/  PRMT R30, R3, 0x7604, R4 ;  /* 0x00007604031e7816 */ /* 0x000fe40000000004 */
[----:B------:R-:W-:Y:S02]  /*14940*/  SHF.R.U32.HI R5, RZ, 0x8, R35 ;  /* 0x00000008ff057819 */ /* 0x000fe40000011623 */
[----:B------:R-:W-:Y:S02]  /*14950*/  LOP3.LUT R24, R38, 0xff, RZ, 0xc0, !PT ;  /* 0x000000ff26187812 */ /* 0x000fe400078ec0ff */
[----:B------:R-:W-:Y:S02]  /*14960*/  LOP3.LUT R7, R7, 0xff, RZ, 0xc0, !PT ;  /* 0x000000ff07077812 */ /* 0x000fe400078ec0ff */
[----:B------:R-:W-:Y:S02]  /*14970*/  LOP3.LUT R6, R35, 0xff, RZ, 0xc0, !PT ;  /* 0x000000ff23067812 */ /* 0x000fe400078ec0ff */
[----:B------:R-:W-:-:S02]  /*14980*/  LOP3.LUT R5, R5, 0xff, RZ, 0xc0, !PT ;  /* 0x000000ff05057812 */ /* 0x000fc400078ec0ff */
[----:B------:R-:W-:Y:S02]  /*14990*/  PRMT R33, R7, 0x7604, R24 ;  /* 0x0000760407217816 */ /* 0x000fe40000000018 */
[----:B------:R-:W-:Y:S02]  /*149a0*/  SHF.R.U32.HI R24, RZ, 0x8, R48 ;  /* 0x00000008ff187819 */ /* 0x000fe40000011630 */
[----:B------:R-:W-:Y:S02]  /*149b0*/  PRMT R28, R5, 0x7604, R6 ;  /* 0x00007604051c7816 */ /* 0x000fe40000000006 */
[----:B------:R-:W-:Y:S02]  /*149c0*/  SHF.R.U32.HI R5, RZ, 0x8, R37 ;  /* 0x00000008ff057819 */ /* 0x000fe40000011625 */
[----:B------:R-:W-:Y:S02]  /*149d0*/  LOP3.LUT R25, R48, 0xff, RZ, 0xc0, !PT ;  /* 0x000000ff30197812 */ /* 0x000fe400078ec0ff */
        /* <DEDUP_REMOVED lines=13> */
[----:B------:R-:W-:Y:S02]  /*14ab0*/  LOP3.LUT R30, R30, 0xff, RZ, 0xc0, !PT ;  /* 0x000000ff1e1e7812 */ /* 0x000fe400078ec0ff */
[----:B------:R-:W-:Y:S02]  /*14ac0*/  SHF.R.U32.HI R32, RZ, 0x10, R49 ;  /* 0x00000010ff207819 */ /* 0x000fe40000011631 */
[----:B------:R-:W-:Y:S02]  /*14ad0*/  PRMT R45, R30, 0x7054, R45 ;  /* 0x000070541e2d7816 */ /* 0x000fe4000000002d */
[----:B------:R-:W-:Y:S02]  /*14ae0*/  LOP3.LUT R32, R32, 0xff, RZ, 0xc0, !PT ;  /* 0x000000ff20207812 */ /* 0x000fe400078ec0ff */
[----:B------:R-:W-:Y:S02]  /*14af0*/  LOP3.LUT R42, R31, 0xff000000, R37, 0xf8, !PT ;  /* 0xff0000001f2a7812 */ /* 0x000fe400078ef825 */
[----:B------:R-:W-:-:S02]  /*14b00*/  LOP3.LUT R44, R45, 0xff000000, R48, 0xf8, !PT ;  /* 0xff0000002d2c7812 */ /* 0x000fc400078ef830 */
[----:B--2---:R-:W-:Y:S02]  /*14b10*/  IADD3 R3, R0, R21, R26 ;  /* 0x0000001500037210 */ /* 0x004fe40007ffe01a */
[----:B------:R-:W-:Y:S02]  /*14b20*/  SHF.R.U32.HI R0, RZ, 0x8, R39 ;  /* 0x00000008ff007819 */ /* 0x000fe40000011627 */
[----:B------:R-:W-:Y:S01]  /*14b30*/  LOP3.LUT R21, R39, 0xff, RZ, 0xc0, !PT ;  /* 0x000000ff27157812 */ /* 0x000fe200078ec0ff */
[----:B---3--:R-:W0:Y:S01]  /*14b40*/  LDS.128 R4, [R61+0x20400] ;  /* 0x020400003d047984 */ /* 0x008e220000000c00 */
[----:B------:R-:W-:Y:S02]  /*14b50*/  SHF.R.U32.HI R26, RZ, 0x8, R49 ;  /* 0x00000008ff1a7819 */ /* 0x000fe40000011631 */
[----:B------:R-:W-:Y:S02]  /*14b60*/  LOP3.LUT R0, R0, 0xff, RZ, 0xc0, !PT ;  /* 0x000000ff00007812 */ /* 0x000fe400078ec0ff */
[----:B------:R-:W-:-:S02]  /*14b70*/  LOP3.LUT R26, R26, 0xff, RZ, 0xc0, !PT ;  /* 0x000000ff1a1a7812 */ /* 0x000fc400078ec0ff */
[----:B------:R-:W-:Y:S01]  /*14b80*/  PRMT R41, R0, 0x7604, R21 ;  /* 0x0000760400297816 */ /* 0x000fe20000000015 */
[----:B------:R-:W-:Y:S01]  /*14b90*/  IMAD.IADD R0, R18, 0x1, R3 ;  /* 0x0000000112007824 */ /* 0x000fe200078e0203 */
[----:B------:R-:W-:Y:S02]  /*14ba0*/  PRMT R47, R26, 0x7604, R27 ;  /* 0x000076041a2f7816 */ /* 0x000fe4000000001b */
[----:B------:R-:W-:Y:S02]  /*14bb0*/  SHF.R.U32.HI R21, RZ, 0x10, R35 ;  /* 0x00000010ff157819 */ /* 0x000fe40000011623 */
[----:B------:R-:W1:Y:S01]  /*14bc0*/  LDS.128 R24, [R0+0x20400] ;  /* 0x0204000000187984 */ /* 0x000e620000000c00 */
[----:B------:R-:W-:Y:S02]  /*14bd0*/  SHF.R.U32.HI R3, RZ, 0x10, R34 ;  /* 0x00000010ff037819 */ /* 0x000fe40000011622 */
[----:B------:R-:W-:Y:S02]  /*14be0*/  LOP3.LUT R21, R21, 0xff, RZ, 0xc0, !PT ;  /* 0x000000ff15157812 */ /* 0x000fe400078ec0ff */
[----:B------:R-:W-:-:S02]  /*14bf0*/  LOP3.LUT R3, R3, 0xff, RZ, 0xc0, !PT ;  /* 0x000000ff03037812 */ /* 0x000fc400078ec0ff */
[----:B------:R-:W-:Y:S02]  /*14c00*/  PRMT R21, R21, 0x7054, R28 ;  /* 0x0000705415157816 */ /* 0x000fe4000000001c */
[----:B------:R-:W-:Y:S02]  /*14c10*/  SHF.R.U32.HI R28, RZ, 0x10, R39 ;  /* 0x00000010ff1c7819 */ /* 0x000fe40000011627 */
[----:B------:R-:W-:Y:S02]  /*14c20*/  PRMT R3, R3, 0x7054, R20 ;  /* 0x0000705403037816 */ /* 0x000fe40000000014 */
[----:B------:R-:W-:Y:S02]  /*14c30*/  LOP3.LUT R28, R28, 0xff, RZ, 0xc0, !PT ;  /* 0x000000ff1c1c7812 */ /* 0x000fe400078ec0ff */
[----:B------:R-:W-:Y:S02]  /*14c40*/  SHF.R.U32.HI R20, RZ, 0x10, R38 ;  /* 0x00000010ff147819 */ /* 0x000fe40000011626 */
[----:B------:R-:W-:-:S02]  /*14c50*/  PRMT R43, R28, 0x7054, R41 ;  /* 0x000070541c2b7816 */ /* 0x000fc40000000029 */
[----:B------:R-:W-:Y:S02]  /*14c60*/  LOP3.LUT R35, R21, 0xff000000, R35, 0xf8, !PT ;  /* 0xff00000015237812 */ /* 0x000fe400078ef823 */
[----:B------:R-:W-:Y:S02]  /*14c70*/  LOP3.LUT R43, R43, 0xff000000, R39, 0xf8, !PT ;  /* 0xff0000002b2b7812 */ /* 0x000fe400078ef827 */
[----:B------:R-:W-:Y:S02]  /*14c80*/  LOP3.LUT R20, R20, 0xff, RZ, 0xc0, !PT ;  /* 0x000000ff14147812 */ /* 0x000fe400078ec0ff */
[----:B------:R-:W-:Y:S02]  /*14c90*/  LOP3.LUT R41, R29, 0xff000000, R36, 0xf8, !PT ;  /* 0xff0000001d297812 */ /* 0x000fe400078ef824 */
[----:B------:R-:W-:Y:S02]  /*14ca0*/  F2FP.F16.E4M3.UNPACK_B R36, R35 ;  /* 0x00000023ff24723e */ /* 0x000fe400020006ff */
[----:B------:R-:W-:-:S02]  /*14cb0*/  F2FP.F16.E4M3.UNPACK_B R39, R43 ;  /* 0x0000002bff27723e */ /* 0x000fc400020006ff */
[----:B------:R-:W-:Y:S01]  /*14cc0*/  PRMT R33, R20, 0x7054, R33 ;  /* 0x0000705414217816 */ /* 0x000fe20000000021 */
[----:B------:R-:W-:Y:S01]  /*14cd0*/  HADD2.F32 R37, -RZ, R36.H0_H0 ;  /* 0x20000024ff257230 */ /* 0x000fe20000004100 */
[----:B------:R-:W-:Y:S01]  /*14ce0*/  PRMT R47, R32, 0x7054, R47 ;  /* 0x00007054202f7816 */ /* 0x000fe2000000002f */
[----:B------:R-:W-:Y:S01]  /*14cf0*/  HADD2.F32 R45, -RZ, R39.H0_H0 ;  /* 0x20000027ff2d7230 */ /* 0x000fe20000004100 */
[----:B0-----:R-:W-:Y:S02]  /*14d00*/  F2FP.F16.E4M3.UNPACK_B R20, R5 ;  /* 0x00000005ff14723e */ /* 0x001fe400020006ff */
[-C--:B------:R-:W-:Y:S02]  /*14d10*/  F2FP.F16.E4M3.UNPACK_B R28, R7.reuse ;  /* 0x00000007ff1c723e */ /* 0x080fe400020006ff */
[----:B------:R-:W-:Y:S02]  /*14d20*/  F2FP.F16.E4M3.UNPACK_B R29, R7.H1 ;  /* 0x00000007ff1d723e */ /* 0x000fe400030006ff */
[----:B-1----:R-:W-:-:S02]  /*14d30*/  F2FP.F16.E4M3.UNPACK_B R30, R25 ;  /* 0x00000019ff1e723e */ /* 0x002fc400020006ff */
[-C--:B------:R-:W-:Y:S02]  /*14d40*/  F2FP.F16.E4M3.UNPACK_B R7, R6.reuse ;  /* 0x00000006ff07723e */ /* 0x080fe400020006ff */
[----:B------:R-:W-:Y:S01]  /*14d50*/  F2FP.F16.E4M3.UNPACK_B R21, R6.H1 ;  /* 0x00000006ff15723e */ /* 0x000fe200030006ff */
[----:B------:R-:W-:Y:S01]  /*14d60*/  HADD2.F32 R32, -RZ, R30.H0_H0 ;  /* 0x2000001eff207230 */ /* 0x000fe20000004100 */
[----:B------:R-:W-:Y:S01]  /*14d70*/  LOP3.LUT R48, R47, 0xff000000, R49, 0xf8, !PT ;  /* 0xff0000002f307812 */ /* 0x000fe200078ef831 */
[----:B------:R-:W-:Y:S01]  /*14d80*/  HADD2.F32 R6, -RZ, R20.H0_H0 ;  /* 0x20000014ff067230 */ /* 0x000fe20000004100 */
[----:B------:R-:W-:Y:S01]  /*14d90*/  F2FP.F16.E4M3.UNPACK_B R31, R25.H1 ;  /* 0x00000019ff1f723e */ /* 0x000fe200030006ff */
[----:B------:R-:W-:Y:S02]  /*14da0*/  HADD2.F32 R30, -RZ, R30.H1_H1 ;  /* 0x3000001eff1e7230 */ /* 0x000fe40000004100 */
[C---:B------:R-:W-:Y:S01]  /*14db0*/  FMUL.FTZ R50, R32.reuse, R37 ;  /* 0x0000002520327220 */ /* 0x040fe20000410000 */
[----:B------:R-:W-:Y:S01]  /*14dc0*/  FMUL.FTZ R47, R32, R45 ;  /* 0x0000002d202f7220 */ /* 0x000fe20000410000 */
[----:B------:R-:W-:Y:S01]  /*14dd0*/  F2FP.F16.E4M3.UNPACK_B R43, R43.H1 ;  /* 0x0000002bff2b723e */ /* 0x000fe200030006ff */
[----:B------:R-:W-:-:S02]  /*14de0*/  HADD2.F32 R20, -RZ, R20.H1_H1 ;  /* 0x30000014ff147230 */ /* 0x000fc40000004100 */
[C---:B------:R-:W-:Y:S01]  /*14df0*/  FFMA.FTZ R50, R6.reuse, R45, R50 ;  /* 0x0000002d06327223 */ /* 0x040fe20000010032 */
[----:B------:R-:W-:Y:S01]  /*14e00*/  FFMA.FTZ R46, R6, R37, -R47 ;  /* 0x00000025062e7223 */ /* 0x000fe2000001082f */
[----:B------:R-:W-:Y:S01]  /*14e10*/  HADD2.F32 R45, -RZ, R39.H1_H1 ;  /* 0x30000027ff2d7230 */ /* 0x000fe20000004100 */
[----:B------:R-:W-:Y:S01]  /*14e20*/  F2FP.F16.E4M3.UNPACK_B R35, R35.H1 ;  /* 0x00000023ff23723e */ /* 0x000fe200030006ff */
[----:B------:R-:W-:Y:S01]  /*14e30*/  HADD2.F32 R37, -RZ, R36.H1_H1 ;  /* 0x30000024ff257230 */ /* 0x000fe20000004100 */
[----:B------:R-:W-:Y:S01]  /*14e40*/  LOP3.LUT R40, R3, 0xff000000, R34, 0xf8, !PT ;  /* 0xff00000003287812 */ /* 0x000fe200078ef822 */
[----:B------:R-:W-:Y:S01]  /*14e50*/  HADD2.F32 R47, -RZ, R43.H0_H0 ;  /* 0x2000002bff2f7230 */ /* 0x000fe20000004100 */
[----:B------:R-:W-:Y:S01]  /*14e60*/  LOP3.LUT R38, R33, 0xff000000, R38, 0xf8, !PT ;  /* 0xff00000021267812 */ /* 0x000fe200078ef826 */
[----:B------:R-:W-:Y:S01]  /*14e70*/  HADD2.F32 R39, -RZ, R35.H0_H0 ;  /* 0x20000023ff277230 */ /* 0x000fe20000004100 */
[----:B------:R-:W-:Y:S01]  /*14e80*/  F2FP.F16.E4M3.UNPACK_B R33, R27 ;  /* 0x0000001bff21723e */ /* 0x000fe200020006ff */
[C---:B------:R-:W-:Y:S01]  /*14e90*/  FMUL.FTZ R49, R30.reuse, R45 ;  /* 0x0000002d1e317220 */ /* 0x040fe20000410000 */
[----:B------:R-:W-:Y:S01]  /*14ea0*/  F2FP.F16.E4M3.UNPACK_B R34, R27.H1 ;  /* 0x0000001bff22723e */ /* 0x000fe200030006ff */
[-C--:B------:R-:W-:Y:S01]  /*14eb0*/  FMUL.FTZ R30, R30, R37.reuse ;  /* 0x000000251e1e7220 */ /* 0x080fe20000410000 */
[-C--:B------:R-:W-:Y:S01]  /*14ec0*/  F2FP.F16.E4M3.UNPACK_B R27, R26.reuse ;  /* 0x0000001aff1b723e */ /* 0x080fe200020006ff */
[C---:B------:R-:W-:Y:S01]  /*14ed0*/  FFMA.FTZ R49, R20.reuse, R37, -R49 ;  /* 0x0000002514317223 */ /* 0x040fe20000010831 */
[----:B------:R-:W-:Y:S01]  /*14ee0*/  F2FP.F16.E4M3.UNPACK_B R32, R26.H1 ;  /* 0x0000001aff20723e */ /* 0x000fe200030006ff */
[----:B------:R-:W-:Y:S01]  /*14ef0*/  HADD2.F32 R26, -RZ, R31.H0_H0 ;  /* 0x2000001fff1a7230 */ /* 0x000fe20000004100 */
[----:B------:R-:W-:Y:S01]  /*14f00*/  F2FP.F16.E4M3.UNPACK_B R5, R5.H1 ;  /* 0x00000005ff05723e */ /* 0x000fe200030006ff */
[----:B------:R-:W-:Y:S01]  /*14f10*/  FFMA.FTZ R45, R20, R45, R30 ;  /* 0x0000002d142d7223 */ /* 0x000fe2000001001e */
[----:B------:R-:W-:Y:S01]  /*14f20*/  F2FP.F16.E4M3.UNPACK_B R37, R48 ;  /* 0x00000030ff25723e */ /* 0x000fe200020006ff */
[----:B------:R-:W-:-:S02]  /*14f30*/  HADD2.F32 R20, -RZ, R33.H0_H0 ;  /* 0x20000021ff147230 */ /* 0x000fc40000004100 */
[C---:B------:R-:W-:Y:S01]  /*14f40*/  FMUL.FTZ R51, R26.reuse, R47 ;  /* 0x0000002f1a337220 */ /* 0x040fe20000410000 */
[----:B------:R-:W-:Y:S02]  /*14f50*/  HADD2.F32 R6, -RZ, R5.H0_H0 ;  /* 0x20000005ff067230 */ /* 0x000fe40000004100 */
[-C--:B------:R-:W-:Y:S01]  /*14f60*/  FMUL.FTZ R26, R26, R39.reuse ;  /* 0x000000271a1a7220 */ /* 0x080fe20000410000 */
[----:B------:R-:W-:Y:S01]  /*14f70*/  F2FP.F16.E4M3.UNPACK_B R30, R42 ;  /* 0x0000002aff1e723e */ /* 0x000fe200020006ff */
[----:B------:R-:W-:Y:S01]  /*14f80*/  HADD2.F32 R36, -RZ, R43.H1_H1 ;  /* 0x3000002bff247230 */ /* 0x000fe20000004100 */
[----:B------:R-:W-:Y:S01]  /*14f90*/  F2FP.F16.E4M3.UNPACK_B R48, R48.H1 ;  /* 0x00000030ff30723e */ /* 0x000fe200030006ff */
[C---:B------:R-:W-:Y:S01]  /*14fa0*/  FFMA.FTZ R51, R6.reuse, R39, -R51 ;  /* 0x0000002706337223 */ /* 0x040fe20000010833 */
[----:B------:R-:W-:Y:S01]  /*14fb0*/  FFMA.FTZ R47, R6, R47, R26 ;  /* 0x0000002f062f7223 */ /* 0x000fe2000001001a */
[----:B------:R-:W-:Y:S01]  /*14fc0*/  HADD2.F32 R26, -RZ, R35.H1_H1 ;  /* 0x30000023ff1a7230 */ /* 0x000fe20000004100 */
[----:B------:R-:W-:Y:S01]  /*14fd0*/  F2FP.F16.E4M3.UNPACK_B R42, R42.H1 ;  /* 0x0000002aff2a723e */ /* 0x000fe200030006ff */
[----:B------:R-:W-:Y:S01]  /*14fe0*/  HADD2.F32 R39, -RZ, R37.H0_H0 ;  /* 0x20000025ff277230 */ /* 0x000fe20000004100 */
[-C--:B------:R-:W-:Y:S01]  /*14ff0*/  F2FP.F16.E4M3.UNPACK_B R25, R24.reuse ;  /* 0x00000018ff19723e */ /* 0x080fe200020006ff */
[----:B------:R-:W-:Y:S01]  /*15000*/  HADD2.F32 R31, -RZ, R31.H1_H1 ;  /* 0x3000001fff1f7230 */ /* 0x000fe20000004100 */
[----:B------:R-:W-:Y:S01]  /*15010*/  F2FP.F16.E4M3.UNPACK_B R24, R24.H1 ;  /* 0x00000018ff18723e */ /* 0x000fe200030006ff */
[----:B------:R-:W-:-:S02]  /*15020*/  HADD2.F32 R35, -RZ, R30.H0_H0 ;  /* 0x2000001eff237230 */ /* 0x000fc40000004100 */
[C---:B------:R-:W-:Y:S01]  /*15030*/  FMUL.FTZ R43, R20.reuse, R39 ;  /* 0x00000027142b7220 */ /* 0x040fe20000410000 */
[----:B------:R-:W-:Y:S02]  /*15040*/  HADD2.F32 R5, -RZ, R5.H1_H1 ;  /* 0x30000005ff057230 */ /* 0x000fe40000004100 */
[C---:B------:R-:W-:Y:S01]  /*15050*/  FMUL.FTZ R56, R31.reuse, R36 ;  /* 0x000000241f387220 */ /* 0x040fe20000410000 */
[----:B------:R-:W-:Y:S02]  /*15060*/  HADD2.F32 R6, -RZ, R28.H0_H0 ;  /* 0x2000001cff067230 */ /* 0x000fe40000004100 */
[-C--:B------:R-:W-:Y:S01]  /*15070*/  FMUL.FTZ R20, R20, R35.reuse ;  /* 0x0000002314147220 */ /* 0x080fe20000410000 */
[-C--:B------:R-:W-:Y:S01]  /*15080*/  FMUL.FTZ R31, R31, R26.reuse ;  /* 0x0000001a1f1f7220 */ /* 0x080fe20000410000 */
[----:B------:R-:W-:Y:S01]  /*15090*/  FFMA.FTZ R56, R5, R26, -R56 ;  /* 0x0000001a05387223 */ /* 0x000fe20000010838 */
[----:B------:R-:W-:Y:S02]  /*150a0*/  HADD2.F32 R26, -RZ, R48.H0_H0 ;  /* 0x20000030ff1a7230 */ /* 0x000fe40000004100 */
[C---:B------:R-:W-:Y:S01]  /*150b0*/  FFMA.FTZ R43, R6.reuse, R35, -R43 ;  /* 0x00000023062b7223 */ /* 0x040fe2000001082b */
[----:B------:R-:W-:Y:S01]  /*150c0*/  FFMA.FTZ R53, R6, R39, R20 ;  /* 0x0000002706357223 */ /* 0x000fe20000010014 */
[----:B------:R-:W-:-:S02]  /*150d0*/  HADD2.F32 R6, -RZ, R34.H0_H0 ;  /* 0x20000022ff067230 */ /* 0x000fc40000004100 */
[----:B------:R-:W-:Y:S01]  /*150e0*/  FFMA.FTZ R36, R5, R36, R31 ;  /* 0x0000002405247223 */ /* 0x000fe2000001001f */
[----:B------:R-:W-:Y:S01]  /*150f0*/  HADD2.F32 R30, -RZ, R30.H1_H1 ;  /* 0x3000001eff1e7230 */ /* 0x000fe20000004100 */
[----:B------:R-:W-:Y:S01]  /*15100*/  F2FP.F16.E4M3.UNPACK_B R3, R4 ;  /* 0x00000004ff03723e */ /* 0x000fe200020006ff */
[----:B------:R-:W-:Y:S02]  /*15110*/  HADD2.F32 R37, -RZ, R37.H1_H1 ;  /* 0x30000025ff257230 */ /* 0x000fe40000004100 */
[----:B------:R-:W-:Y:S01]  /*15120*/  FMUL.FTZ R62, R6, R26 ;  /* 0x0000001a063e7220 */ /* 0x000fe20000410000 */
[----:B------:R-:W-:Y:S01]  /*15130*/  HADD2.F32 R33, -RZ, R33.H1_H1 ;  /* 0x30000021ff217230 */ /* 0x000fe20000004100 */
[----:B------:R-:W-:Y:S01]  /*15140*/  F2FP.F16.E4M3.UNPACK_B R4, R4.H1 ;  /* 0x00000004ff04723e */ /* 0x000fe200030006ff */
[----:B------:R-:W-:Y:S02]  /*15150*/  HADD2.F32 R20, -RZ, R42.H0_H0 ;  /* 0x2000002aff147230 */ /* 0x000fe40000004100 */
[----:B------:R-:W-:-:S02]  /*15160*/  HADD2.F32 R5, -RZ, R29.H0_H0 ;  /* 0x2000001dff057230 */ /* 0x000fc40000004100 */
[CC--:B------:R-:W-:Y:S01]  /*15170*/  FMUL.FTZ R31, R33.reuse, R37.reuse ;  /* 0x00000025211f7220 */ /* 0x0c0fe20000410000 */
[----:B------:R-:W-:Y:S02]  /*15180*/  HADD2.F32 R28, -RZ, R28.H1_H1 ;  /* 0x3000001cff1c7230 */ /* 0x000fe40000004100 */
[----:B------:R-:W-:Y:S01]  /*15190*/  FMUL.FTZ R60, R33, R30 ;  /* 0x0000001e213c7220 */ /* 0x000fe20000410000 */
[-C--:B------:R-:W-:Y:S01]  /*151a0*/  FMUL.FTZ R33, R6, R20.reuse ;  /* 0x0000001406217220 */ /* 0x080fe20000410000 */
[C---:B------:R-:W-:Y:S01]  /*151b0*/  FFMA.FTZ R62, R5.reuse, R20, -R62 ;  /* 0x00000014053e7223 */ /* 0x040fe2000001083e */
[----:B------:R-:W-:Y:S01]  /*151c0*/  F2FP.F16.E4M3.UNPACK_B R20, R40.H1 ;  /* 0x00000028ff14723e */ /* 0x000fe200030006ff */
[C---:B------:R-:W-:Y:S01]  /*151d0*/  FFMA.FTZ R58, R28.reuse, R30, -R31 ;  /* 0x0000001e1c3a7223 */ /* 0x040fe2000001081f */
[----:B------:R-:W-:Y:S01]  /*151e0*/  FFMA.FTZ R60, R28, R37, R60 ;  /* 0x000000251c3c7223 */ /* 0x000fe2000001003c */
[----:B------:R-:W-:Y:S01]  /*151f0*/  F2FP.F16.E4M3.UNPACK_B R28, R38.H1 ;  /* 0x00000026ff1c723e */ /* 0x000fe200030006ff */
[----:B------:R-:W-:Y:S01]  /*15200*/  FFMA.FTZ R55, R5, R26, R33 ;  /* 0x0000001a05377223 */ /* 0x000fe20000010021 */
[----:B------:R-:W-:Y:S01]  /*15210*/  HADD2.F32 R6, -RZ, R24.H0_H0 ;  /* 0x20000018ff067230 */ /* 0x000fe20000004100 */
[----:B------:R-:W-:Y:S01]  /*15220*/  F2FP.F16.E4M3.UNPACK_B R38, R38 ;  /* 0x00000026ff26723e */ /* 0x000fe200020006ff */
[----:B------:R-:W-:Y:S01]  /*15230*/  HADD2.F32 R26, -RZ, R20.H0_H0 ;  /* 0x20000014ff1a7230 */ /* 0x000fe20000004100 */
[----:B------:R-:W-:Y:S01]  /*15240*/  F2FP.F16.E4M3.UNPACK_B R40, R40 ;  /* 0x00000028ff28723e */ /* 0x000fe200020006ff */
[----:B------:R-:W-:-:S02]  /*15250*/  HADD2.F32 R42, -RZ, R42.H1_H1 ;  /* 0x3000002aff2a7230 */ /* 0x000fc40000004100 */
[----:B------:R-:W-:Y:S02]  /*15260*/  HADD2.F32 R48, -RZ, R48.H1_H1 ;  /* 0x30000030ff307230 */ /* 0x000fe40000004100 */
[----:B------:R-:W-:Y:S01]  /*15270*/  FMUL.FTZ R31, R6, R26 ;  /* 0x0000001a061f7220 */ /* 0x000fe20000410000 */
[----:B------:R-:W-:Y:S02]  /*15280*/  HADD2.F32 R34, -RZ, R34.H1_H1 ;  /* 0x30000022ff227230 */ /* 0x000fe40000004100 */
[----:B------:R-:W-:Y:S02]  /*15290*/  HADD2.F32 R30, -RZ, R28.H0_H0 ;  /* 0x2000001cff1e7230 */ /* 0x000fe40000004100 */
[----:B------:R-:W-:Y:S02]  /*152a0*/  HADD2.F32 R5, -RZ, R4.H0_H0 ;  /* 0x20000004ff057230 */ /* 0x000fe40000004100 */
[----:B------:R-:W-:Y:S01]  /*152b0*/  FMUL.FTZ R64, R34, R48 ;  /* 0x0000003022407220 */ /* 0x000fe20000410000 */
[----:B------:R-:W-:-:S02]  /*152c0*/  HADD2.F32 R29, -RZ, R29.H1_H1 ;  /* 0x3000001dff1d7230 */ /* 0x000fc40000004100 */
[----:B------:R-:W-:Y:S01]  /*152d0*/  FMUL.FTZ R33, R34, R42 ;  /* 0x0000002a22217220 */ /* 0x000fe20000410000 */
[-C--:B------:R-:W-:Y:S01]  /*152e0*/  FMUL.FTZ R34, R6, R30.reuse ;  /* 0x0000001e06227220 */ /* 0x080fe20000410000 */
[----:B------:R-:W-:Y:S01]  /*152f0*/  FFMA.FTZ R30, R5, R30, R31 ;  /* 0x0000001e051e7223 */ /* 0x000fe2000001001f */
[----:B------:R-:W-:Y:S02]  /*15300*/  HADD2.F32 R31, -RZ, R28.H1_H1 ;  /* 0x3000001cff1f7230 */ /* 0x000fe40000004100 */
[C---:B------:R-:W-:Y:S01]  /*15310*/  FFMA.FTZ R59, R29.reuse, R42, -R64 ;  /* 0x0000002a1d3b7223 */ /* 0x040fe20000010840 */
[----:B------:R-:W-:Y:S01]  /*15320*/  FFMA.FTZ R48, R29, R48, R33 ;  /* 0x000000301d307223 */ /* 0x000fe20000010021 */
[----:B------:R-:W-:Y:S02]  /*15330*/  HADD2.F32 R24, -RZ, R24.H1_H1 ;  /* 0x30000018ff187230 */ /* 0x000fe40000004100 */
[----:B------:R-:W-:Y:S01]  /*15340*/  FFMA.FTZ R34, R5, R26, -R34 ;  /* 0x0000001a05227223 */ /* 0x000fe20000010822 */
[----:B------:R-:W-:-:S02]  /*15350*/  HADD2.F32 R29, -RZ, R20.H1_H1 ;  /* 0x30000014ff1d7230 */ /* 0x000fc40000004100 */
[----:B------:R-:W-:Y:S02]  /*15360*/  HADD2.F32 R4, -RZ, R4.H1_H1 ;  /* 0x30000004ff047230 */ /* 0x000fe40000004100 */
        /* <DEDUP_REMOVED lines=12> */
[----:B------:R-:W-:Y:S01]  /*15430*/  F2FP.F16.E4M3.UNPACK_B R24, R44.H1 ;  /* 0x0000002cff18723e */ /* 0x000fe200030006ff */
[----:B------:R-:W-:Y:S02]  /*15440*/  HADD2.F32 R40, -RZ, R40.H1_H1 ;  /* 0x30000028ff287230 */ /* 0x000fe40000004100 */
[C---:B------:R-:W-:Y:S01]  /*15450*/  FFMA.FTZ R29, R4.reuse, R6, -R29 ;  /* 0x00000006041d7223 */ /* 0x040fe2000001081d */
[----:B------:R-:W-:Y:S02]  /*15460*/  HADD2.F32 R3, -RZ, R3.H1_H1 ;  /* 0x30000003ff037230 */ /* 0x000fe40000004100 */
[C---:B------:R-:W-:Y:S01]  /*15470*/  FMUL.FTZ R6, R25.reuse, R38 ;  /* 0x0000002619067220 */ /* 0x040fe20000410000 */
        /* <DEDUP_REMOVED lines=15> */
[----:B------:R-:W-:Y:S01]  /*15570*/  HADD2.F32 R5, -RZ, R5.H1_H1 ;  /* 0x30000005ff057230 */ /* 0x000fe20000004100 */
[----:B------:R-:W-:Y:S01]  /*15580*/  F2FP.F16.E4M3.UNPACK_B R44, R44 ;  /* 0x0000002cff2c723e */ /* 0x000fe200020006ff */
[----:B------:R-:W-:Y:S02]  /*15590*/  HADD2.F32 R21, -RZ, R21.H1_H1 ;  /* 0x30000015ff157230 */ /* 0x000fe40000004100 */
[C---:B------:R-:W-:Y:S01]  /*155a0*/  FMUL.FTZ R6, R32.reuse, R24 ;  /* 0x0000001820067220 */ /* 0x040fe20000410000 */
[-C--:B------:R-:W-:Y:S01]  /*155b0*/  FMUL.FTZ R25, R32, R5.reuse ;  /* 0x0000000520197220 */ /* 0x080fe20000410000 */
[----:B------:R-:W-:Y:S02]  /*155c0*/  FFMA.FTZ R32, R3, R20, R4 ;  /* 0x0000001403207223 */ /* 0x000fe40000010004 */
[----:B------:R-:W-:Y:S01]  /*155d0*/  FFMA.FTZ R37, R21, R5, -R6 ;  /* 0x0000000515257223 */ /* 0x000fe20000010806 */
[----:B------:R-:W-:-:S02]  /*155e0*/  HADD2.F32 R5, -RZ, R41.H0_H0 ;  /* 0x20000029ff057230 */ /* 0x000fc40000004100 */
[----:B------:R-:W-:Y:S01]  /*155f0*/  FFMA.FTZ R39, R21, R24, R25 ;  /* 0x0000001815277223 */ /* 0x000fe20000010019 */
[--C-:B------:R-:W-:Y:S02]  /*15600*/  HADD2.F32 R20, -RZ, R44.reuse.H0_H0 ;  /* 0x2000002cff147230 */ /* 0x100fe40000004100 */
[--C-:B------:R-:W-:Y:S01]  /*15610*/  HADD2.F32 R4, -RZ, R27.reuse.H0_H0 ;  /* 0x2000001bff047230 */ /* 0x100fe20000004100 */
[----:B------:R-:W-:Y:S01]  /*15620*/  F2FP.SATFINITE.E4M3.F32.PACK_AB_MERGE_C R28, R37, R28, RZ ;  /* 0x0000001c251c723e */ /* 0x000fe200048070ff */
[----:B------:R-:W-:Y:S01]  /*15630*/  HADD2.F32 R44, -RZ, R44.H1_H1 ;  /* 0x3000002cff2c7230 */ /* 0x000fe20000004100 */
[----:B------:R-:W-:Y:S01]  /*15640*/  F2FP.SATFINITE.E4M3.F32.PACK_AB_MERGE_C R32, R39, R32, RZ ;  /* 0x000000202720723e */ /* 0x000fe200048070ff */
[----:B------:R-:W-:Y:S02]  /*15650*/  HADD2.F32 R27, -RZ, R27.H1_H1 ;  /* 0x3000001bff1b7230 */ /* 0x000fe40000004100 */
[----:B------:R-:W-:Y:S01]  /*15660*/  FMUL.FTZ R24, R4, R20 ;  /* 0x0000001404187220 */ /* 0x000fe20000410000 */
[----:B------:R-:W-:-:S02]  /*15670*/  HADD2.F32 R6, -RZ, R41.H1_H1 ;  /* 0x30000029ff067230 */ /* 0x000fc40000004100 */
[-C--:B------:R-:W-:Y:S01]  /*15680*/  FMUL.FTZ R25, R4, R5.reuse ;  /* 0x0000000504197220 */ /* 0x080fe20000410000 */
[--C-:B------:R-:W-:Y:S02]  /*15690*/  HADD2.F32 R3, -RZ, R7.reuse.H0_H0 ;  /* 0x20000007ff037230 */ /* 0x100fe40000004100 */
[C---:B------:R-:W-:Y:S01]  /*156a0*/  FMUL.FTZ R4, R27.reuse, R44 ;  /* 0x0000002c1b047220 */ /* 0x040fe20000410000 */
[----:B------:R-:W-:Y:S02]  /*156b0*/  HADD2.F32 R7, -RZ, R7.H1_H1 ;  /* 0x30000007ff077230 */ /* 0x000fe40000004100 */
[----:B------:R-:W-:Y:S01]  /*156c0*/  FMUL.FTZ R27, R27, R6 ;  /* 0x000000061b1b7220 */ /* 0x000fe20000410000 */
        /* <DEDUP_REMOVED lines=20> */
.L_x_2491:
[----:B------:R-:W-:Y:S05]  /*15810*/  BSYNC B1 ;  /* 0x0000000000017941 */ /* 0x000fea0003800000 */
.L_x_2490:
[----:B------:R-:W-:Y:S05]  /*15820*/  @P0 BRA `(.L_x_2475) ;  /* 0x0000000c00fc0947 */ /* 0x000fea0003800000 */
[----:B-123--:R-:W2:Y:S04]  /*15830*/  LDL R24, [R1+0x30] ;  /* 0x0000300001187983 */ /* 0x00eea80000100800 */
[----:B------:R-:W3:Y:S01]  /*15840*/  LDL R49, [R1+0x6c] ;  /* 0x00006c0001317983 */ /* 0x000ee20000100800 */
[----:B0----5:R-:W-:Y:S01]  /*15850*/  SHF.R.U32.HI R3, RZ, 0x8, R12 ;  /* 0x00000008ff037819 */ /* 0x021fe2000001160c */
[----:B------:R-:W-:Y:S01]  /*15860*/  VIADD R25, R19, 0x60 ;  /* 0x0000006013197836 */ /* 0x000fe20000000000 */
[----:B------:R-:W-:Y:S02]  /*15870*/  LEA.HI R54, R57, R54, RZ, 0x1c ;  /* 0x0000003639367211 */ /* 0x000fe400078fe0ff */
[----:B------:R-:W-:Y:S01]  /*15880*/  LOP3.LUT R0, R12, 0xff, RZ, 0xc0, !PT ;  /* 0x000000ff0c007812 */ /* 0x000fe200078ec0ff */
[----:B------:R-:W-:Y:S01]  /*15890*/  IMAD.SHL.U32 R25, R25, 0x80, RZ ;  /* 0x0000008019197824 */ /* 0x000fe200078e00ff */
[----:B------:R-:W-:-:S02]  /*158a0*/  LOP3.LUT R3, R3, 0xff, RZ, 0xc0, !PT ;  /* 0x000000ff03037812 */ /* 0x000fc400078ec0ff */
[----:B------:R-:W-:Y:S02]  /*158b0*/  SHF.R.U32.HI R7, RZ, 0x8, R14 ;  /* 0x00000008ff077819 */ /* 0x000fe4000001160e */
[----:B------:R-:W-:Y:S01]  /*158c0*/  PRMT R21, R3, 0x7604, R0 ;  /* 0x0000760403157816 */ /* 0x000fe20000000000 */
[----:B------:R-:W-:Y:S01]  /*158d0*/  IMAD.SHL.U32 R0, R54, 0x10, RZ ;  /* 0x0000001036007824 */ /* 0x000fe200078e00ff */
[----:B------:R-:W-:Y:S02]  /*158e0*/  LOP3.LUT R25, R25, 0x380, RZ, 0xc0, !PT ;  /* 0x0000038019197812 */ /* 0x000fe400078ec0ff */
[----:B------:R-:W-:Y:S02]  /*158f0*/  LOP3.LUT R6, R14, 0xff, RZ, 0xc0, !PT ;  /* 0x000000ff0e067812 */ /* 0x000fe400078ec0ff */
[----:B------:R-:W-:Y:S01]  /*15900*/  LOP3.LUT R0, R25, 0x70, R0, 0xf8, !PT ;  /* 0x0000007019007812 */ /* 0x000fe200078ef800 */
[----:B------:R-:W-:Y:S01]  /*15910*/  VIADD R25, R19, 0x60 ;  /* 0x0000006013197836 */ /* 0x000fe20000000000 */
[----:B------:R-:W-:-:S02]  /*15920*/  LOP3.LUT R7, R7, 0xff, RZ, 0xc0, !PT ;  /* 0x000000ff07077812 */ /* 0x000fc400078ec0ff */
[----:B------:R-:W-:Y:S01]  /*15930*/  SHF.R.U32.HI R5, RZ, 0x8, R13 ;  /* 0x00000008ff057819 */ /* 0x000fe2000001160d */
[----:B------:R-:W-:Y:S01]  /*15940*/  IMAD.SHL.U32 R25, R25, 0x80, RZ ;  /* 0x0000008019197824 */ /* 0x000fe200078e00ff */
[----:B------:R-:W-:Y:S02]  /*15950*/  SHF.R.S32.HI R3, RZ, 0x1f, R54 ;  /* 0x0000001fff037819 */ /* 0x000fe40000011436 */
[----:B------:R-:W-:Y:S02]  /*15960*/  PRMT R29, R7, 0x7604, R6 ;  /* 0x00007604071d7816 */ /* 0x000fe40000000006 */
[----:B------:R-:W-:Y:S02]  /*15970*/  LOP3.LUT R4, R13, 0xff, RZ, 0xc0, !PT ;  /* 0x000000ff0d047812 */ /* 0x000fe400078ec0ff */
[----:B------:R-:W-:Y:S02]  /*15980*/  LOP3.LUT R5, R5, 0xff, RZ, 0xc0, !PT ;  /* 0x000000ff05057812 */ /* 0x000fe400078ec0ff */
[----:B------:R-:W-:-:S02]  /*15990*/  LEA.HI R7, R3, R54, RZ, 0x3 ;  /* 0x0000003603077211 */ /* 0x000fc400078f18ff */
[----:B------:R-:W-:Y:S02]  /*159a0*/  LOP3.LUT R25, R25, 0x380, RZ, 0xc0, !PT ;  /* 0x0000038019197812 */ /* 0x000fe400078ec0ff */
[----:B------:R-:W-:Y:S01]  /*159b0*/  PRMT R20, R5, 0x7604, R4 ;  /* 0x0000760405147816 */ /* 0x000fe20000000004 */
[----:B------:R-:W-:Y:S01]  /*159c0*/  IMAD.SHL.U32 R7, R7, 0x800, RZ ;  /* 0x0000080007077824 */ /* 0x000fe200078e00ff */
[----:B------:R-:W-:Y:S02]  /*159d0*/  SHF.R.U32.HI R4, RZ, 0x8, R15 ;  /* 0x00000008ff047819 */ /* 0x000fe4000001160f */
[----:B------:R-:W-:Y:S02]  /*159e0*/  SHF.R.U32.HI R25, RZ, 0x3, R25 ;  /* 0x00000003ff197819 */ /* 0x000fe40000011619 */
[----:B------:R-:W-:Y:S02]  /*159f0*/  LOP3.LUT R3, R15, 0xff, RZ, 0xc0, !PT ;  /* 0x000000ff0f037812 */ /* 0x000fe400078ec0ff */
[----:B------:R-:W-:-:S02]  /*15a00*/  LOP3.LUT R4, R4, 0xff, RZ, 0xc0, !PT ;  /* 0x000000ff04047812 */ /* 0x000fc400078ec0ff */
[----:B------:R-:W-:Y:S02]  /*15a10*/  LOP3.LUT R0, R0, R25, RZ, 0x3c, !PT ;  /* 0x0000001900007212 */ /* 0x000fe400078e3cff */
[----:B------:R-:W-:Y:S02]  /*15a20*/  LOP3.LUT R25, R7, 0xffffc000, RZ, 0xc0, !PT ;  /* 0xffffc00007197812 */ /* 0x000fe400078ec0ff */
[----:B------:R-:W-:Y:S02]  /*15a30*/  PRMT R28, R4, 0x7604, R3 ;  /* 0x00007604041c7816 */ /* 0x000fe40000000003 */
[----:B------:R-:W-:Y:S02]  /*15a40*/  SHF.R.U32.HI R6, RZ, 0x8, R8 ;  /* 0x00000008ff067819 */ /* 0x000fe40000011608 */
[----:B------:R-:W-:Y:S02]  /*15a50*/  LOP3.LUT R5, R8, 0xff, RZ, 0xc0, !PT ;  /* 0x000000ff08057812 */ /* 0x000fe400078ec0ff */
[----:B------:R-:W-:-:S02]  /*15a60*/  LOP3.LUT R6, R6, 0xff, RZ, 0xc0, !PT ;  /* 0x000000ff06067812 */ /* 0x000fc400078ec0ff */
[----:B------:R-:W-:Y:S02]  /*15a70*/  SHF.R.U32.HI R35, RZ, 0x8, R11 ;  /* 0x00000008ff237819 */ /* 0x000fe4000001160b */
[----:B------:R-:W-:Y:S02]  /*15a80*/  PRMT R33, R6, 0x7604, R5 ;  /* 0x0000760406217816 */ /* 0x000fe40000000005 */
[----:B------:R-:W-:Y:S02]  /*15a90*/  SHF.R.U32.HI R32, RZ, 0x8, R10 ;  /* 0x00000008ff207819 */ /* 0x000fe4000001160a */
[----:B------:R-:W-:Y:S02]  /*15aa0*/  LOP3.LUT R34, R11, 0xff, RZ, 0xc0, !PT ;  /* 0x000000ff0b227812 */ /* 0x000fe400078ec0ff */
[----:B------:R-:W-:Y:S02]  /*15ab0*/  LOP3.LUT R35, R35, 0xff, RZ, 0xc0, !PT ;  /* 0x000000ff23237812 */ /* 0x000fe400078ec0ff */
[----:B------:R-:W-:-:S02]  /*15ac0*/  LOP3.LUT R30, R9, 0xff, RZ, 0xc0, !PT ;  /* 0x000000ff091e7812 */ /* 0x000fc400078ec0ff */
[----:B------:R-:W-:Y:S02]  /*15ad0*/  LOP3.LUT R31, R10, 0xff, RZ, 0xc0, !PT ;  /* 0x000000ff0a1f7812 */ /* 0x000fe400078ec0ff */
[----:B------:R-:W-:Y:S02]  /*15ae0*/  LOP3.LUT R32, R32, 0xff, RZ, 0xc0, !PT ;  /* 0x000000ff20207812 */ /* 0x000fe400078ec0ff */
[----:B------:R-:W-:Y:S02]  /*15af0*/  PRMT R34, R35, 0x7604, R34 ;  /* 0x0000760423227816 */ /* 0x000fe40000000022 */
[----:B------:R-:W-:Y:S02]  /*15b00*/  SHF.R.U32.HI R35, RZ, 0x10, R9 ;  /* 0x00000010ff237819 */ /* 0x000fe40000011609 */
[----:B------:R-:W-:Y:S02]  /*15b10*/  PRMT R37, R32, 0x7604, R31 ;  /* 0x0000760420257816 */ /* 0x000fe4000000001f */
        /* <DEDUP_REMOVED lines=14> */
[----:B------:R-:W-:-:S04]  /*15c00*/  LOP3.LUT R21, R21, 0xff0000, R12, 0xf8, !PT ;  /* 0x00ff000015157812 */ /* 0x000fc800078ef80c */
[----:B------:R-:W-:Y:S02]  /*15c10*/  LOP3.LUT R21, R21, 0xff000000, R12, 0xf8, !PT ;  /* 0xff00000015157812 */ /* 0x000fe400078ef80c */
[----:B--2---:R-:W-:Y:S02]  /*15c20*/  IADD3 R3, R0, R25, R24 ;  /* 0x0000001900037210 */ /* 0x004fe40007ffe018 */
[----:B------:R-:W-:Y:S02]  /*15c30*/  SHF.R.U32.HI R24, RZ, 0x8, R9 ;  /* 0x00000008ff187819 */ /* 0x000fe40000011609 */
[----:B------:R-:W-:Y:S01]  /*15c40*/  IADD3 R0, R18, R3, RZ ;  /* 0x0000000312007210 */ /* 0x000fe20007ffe0ff */
[----:B---3--:R-:W0:Y:S01]  /*15c50*/  LDS.128 R4, [R49+0x20400] ;  /* 0x0204000031047984 */ /* 0x008e220000000c00 */
[----:B------:R-:W-:-:S03]  /*15c60*/  LOP3.LUT R3, R24, 0xff, RZ, 0xc0, !PT ;  /* 0x000000ff18037812 */ /* 0x000fc600078ec0ff */
        /* <DEDUP_REMOVED lines=8> */
[-C--:B------:R-:W-:Y:S02]  /*15cf0*/  F2FP.F16.E4M3.UNPACK_B R34, R35.reuse ;  /* 0x00000023ff22723e */ /* 0x080fe400020006ff */
[----:B------:R-:W-:Y:S02]  /*15d00*/  LOP3.LUT R28, R3, 0xff000000, R13, 0xf8, !PT ;  /* 0xff000000031c7812 */ /* 0x000fe400078ef80d */
[----:B------:R-:W-:Y:S01]  /*15d10*/  F2FP.F16.E4M3.UNPACK_B R35, R35.H1 ;  /* 0x00000023ff23723e */ /* 0x000fe200030006ff */
[--C-:B------:R-:W-:Y:S01]  /*15d20*/  HADD2.F32 R37, -RZ, R34.reuse.H0_H0 ;  /* 0x20000022ff257230 */ /* 0x100fe20000004100 */
[-C--:B------:R-:W-:Y:S01]  /*15d30*/  F2FP.F16.E4M3.UNPACK_B R29, R28.reuse ;  /* 0x0000001cff1d723e */ /* 0x080fe200020006ff */
[----:B------:R-:W-:Y:S01]  /*15d40*/  HADD2.F32 R34, -RZ, R34.H1_H1 ;  /* 0x30000022ff227230 */ /* 0x000fe20000004100 */
[----:B------:R-:W-:-:S03]  /*15d50*/  F2FP.F16.E4M3.UNPACK_B R28, R28.H1 ;  /* 0x0000001cff1c723e */ /* 0x000fc600030006ff */
[--C-:B------:R-:W-:Y:S02]  /*15d60*/  HADD2.F32 R31, -RZ, R29.reuse.H0_H0 ;  /* 0x2000001dff1f7230 */ /* 0x100fe40000004100 */
[----:B------:R-:W-:Y:S01]  /*15d70*/  HADD2.F32 R29, -RZ, R29.H1_H1 ;  /* 0x3000001dff1d7230 */ /* 0x000fe20000004100 */
[----:B0-----:R-:W-:Y:S02]  /*15d80*/  F2FP.F16.E4M3.UNPACK_B R8, R5 ;  /* 0x00000005ff08723e */ /* 0x001fe400020006ff */
[----:B------:R-:W-:Y:S02]  /*15d90*/  F2FP.F16.E4M3.UNPACK_B R10, R7 ;  /* 0x00000007ff0a723e */ /* 0x000fe400020006ff */
[----:B-1----:R-:W-:Y:S02]  /*15da0*/  F2FP.F16.E4M3.UNPACK_B R13, R25 ;  /* 0x00000019ff0d723e */ /* 0x002fe400020006ff */
[----:B------:R-:W-:Y:S02]  /*15db0*/  F2FP.F16.E4M3.UNPACK_B R11, R7.H1 ;  /* 0x00000007ff0b723e */ /* 0x000fe400030006ff */
[-C--:B------:R-:W-:Y:S01]  /*15dc0*/  F2FP.F16.E4M3.UNPACK_B R7, R6.reuse ;  /* 0x00000006ff07723e */ /* 0x080fe200020006ff */
[--C-:B------:R-:W-:Y:S01]  /*15dd0*/  HADD2.F32 R14, -RZ, R13.reuse.H0_H0 ;  /* 0x2000000dff0e7230 */ /* 0x100fe20000004100 */
[----:B------:R-:W-:Y:S01]  /*15de0*/  F2FP.F16.E4M3.UNPACK_B R9, R6.H1 ;  /* 0x00000006ff09723e */ /* 0x000fe200030006ff */
[----:B------:R-:W-:Y:S01]  /*15df0*/  HADD2.F32 R6, -RZ, R8.H0_H0 ;  /* 0x20000008ff067230 */ /* 0x000fe20000004100 */
[----:B------:R-:W-:Y:S01]  /*15e00*/  F2FP.F16.E4M3.UNPACK_B R25, R25.H1 ;  /* 0x00000019ff19723e */ /* 0x000fe200030006ff */
[----:B------:R-:W-:-:S02]  /*15e10*/  HADD2.F32 R13, -RZ, R13.H1_H1 ;  /* 0x3000000dff0d7230 */ /* 0x000fc40000004100 */
[C---:B------:R-:W-:Y:S01]  /*15e20*/  FMUL.FTZ R41, R14.reuse, R37 ;  /* 0x000000250e297220 */ /* 0x040fe20000410000 */
[----:B------:R-:W-:Y:S01]  /*15e30*/  FMUL.FTZ R14, R14, R31 ;  /* 0x0000001f0e0e7220 */ /* 0x000fe20000410000 */
[----:B------:R-:W-:Y:S01]  /*15e40*/  F2FP.F16.E4M3.UNPACK_B R5, R5.H1 ;  /* 0x00000005ff05723e */ /* 0x000fe200030006ff */
[----:B------:R-:W-:Y:S02]  /*15e50*/  HADD2.F32 R8, -RZ, R8.H1_H1 ;  /* 0x30000008ff087230 */ /* 0x000fe40000004100 */
[C---:B------:R-:W-:Y:S01]  /*15e60*/  FFMA.FTZ R41, R6.reuse, R31, -R41 ;  /* 0x0000001f06297223 */ /* 0x040fe20000010829 */
[----:B------:R-:W-:Y:S01]  /*15e70*/  FFMA.FTZ R38, R6, R37, R14 ;  /* 0x0000002506267223 */ /* 0x000fe2000001000e */
[----:B------:R-:W-:Y:S02]  /*15e80*/  HADD2.F32 R37, -RZ, R35.H0_H0 ;  /* 0x20000023ff257230 */ /* 0x000fe40000004100 */
[----:B------:R-:W-:Y:S01]  /*15e90*/  FMUL.FTZ R43, R13, R34 ;  /* 0x000000220d2b7220 */ /* 0x000fe20000410000 */
[----:B------:R-:W-:-:S02]  /*15ea0*/  HADD2.F32 R14, -RZ, R25.H0_H0 ;  /* 0x20000019ff0e7230 */ /* 0x000fc40000004100 */
        /* <DEDUP_REMOVED lines=19> */
[C---:B------:R-:W-:Y:S01]  /*15fe0*/  FMUL.FTZ R34, R25.reuse, R14 ;  /* 0x0000000e19227220 */ /* 0x040fe20000410000 */
[----:B------:R-:W-:Y:S01]  /*15ff0*/  HADD2.F32 R28, -RZ, R28.H1_H1 ;  /* 0x3000001cff1c7230 */ /* 0x000fe20000004100 */
[----:B------:R-:W-:Y:S01]  /*16000*/  F2FP.F16.E4M3.UNPACK_B R12, R24 ;  /* 0x00000018ff0c723e */ /* 0x000fe200020006ff */
        /* <DEDUP_REMOVED lines=18> */
[----:B------:R-:W-:Y:S01]  /*16130*/  F2FP.F16.E4M3.UNPACK_B R24, R24.H1 ;  /* 0x00000018ff18723e */ /* 0x000fe200030006ff */
[----:B------:R-:W-:Y:S02]  /*16140*/  HADD2.F32 R8, -RZ, R32.H0_H0 ;  /* 0x20000020ff087230 */ /* 0x000fe40000004100 */
[----:B------:R-:W-:Y:S01]  /*16150*/  FMUL.FTZ R28, R6, R14 ;  /* 0x0000000e061c7220 */ /* 0x000fe20000410000 */
[----:B------:R-:W-:Y:S02]  /*16160*/  HADD2.F32 R5, -RZ, R11.H0_H0 ;  /* 0x2000000bff057230 */ /* 0x000fe40000004100 */
[C---:B------:R-:W-:Y:S01]  /*16170*/  FFMA.FTZ R46, R10.reuse, R31, R20 ;  /* 0x0000001f0a2e7223 */ /* 0x040fe20000010014 */
[----:B------:R-:W-:Y:S01]  /*16180*/  FFMA.FTZ R44, R10, R13, -R25 ;  /* 0x0000000d0a2c7223 */ /* 0x000fe20000010819 */
[----:B------:R-:W-:Y:S01]  /*16190*/  FMUL.FTZ R29, R6, R8 ;  /* 0x00000008061d7220 */ /* 0x000fe20000410000 */
[----:B------:R-:W-:-:S02]  /*161a0*/  HADD2.F32 R20, -RZ, R39.H1_H1 ;  /* 0x30000027ff147230 */ /* 0x000fc40000004100 */
[C---:B------:R-:W-:Y:S01]  /*161b0*/  FFMA.FTZ R31, R5.reuse, R8, -R28 ;  /* 0x00000008051f7223 */ /* 0x040fe2000001081c */
[----:B------:R-:W-:Y:S01]  /*161c0*/  HADD2.F32 R27, -RZ, R27.H1_H1 ;  /* 0x3000001bff1b7230 */ /* 0x000fe20000004100 */
[----:B------:R-:W-:Y:S01]  /*161d0*/  F2FP.F16.E4M3.UNPACK_B R13, R33.H1 ;  /* 0x00000021ff0d723e */ /* 0x000fe200030006ff */
[----:B------:R-:W-:Y:S01]  /*161e0*/  HADD2.F32 R32, -RZ, R32.H1_H1 ;  /* 0x30000020ff207230 */ /* 0x000fe20000004100 */
[----:B------:R-:W-:Y:S01]  /*161f0*/  F2FP.F16.E4M3.UNPACK_B R8, R21.H1 ;  /* 0x00000015ff08723e */ /* 0x000fe200030006ff */
[----:B------:R-:W-:Y:S01]  /*16200*/  FFMA.FTZ R48, R5, R14, R29 ;  /* 0x0000000e05307223 */ /* 0x000fe2000001001d */
[-C--:B------:R-:W-:Y:S01]  /*16210*/  F2FP.F16.E4M3.UNPACK_B R3, R4.reuse ;  /* 0x00000004ff03723e */ /* 0x080fe200020006ff */
[----:B------:R-:W-:Y:S01]  /*16220*/  HADD2.F32 R11, -RZ, R11.H1_H1 ;  /* 0x3000000bff0b7230 */ /* 0x000fe20000004100 */
        /* <DEDUP_REMOVED lines=95> */
.L_x_2475:
[----:B------:R-:W-:Y:S05]  /*16820*/  BSYNC B0 ;  /* 0x0000000000007941 */ /* 0x000fea0003800000 */
.L_x_2447:
        /* <DEDUP_REMOVED lines=8> */
.L_x_2445:
[----:B--234-:R-:W-:-:S05]  /*168b0*/  IMAD.U32 R0, RZ, RZ, UR45 ;  /* 0x0000002dff007e24 */ /* 0x01cfca000f8e00ff */
[----:B------:R-:W-:-:S13]  /*168c0*/  ISETP.NE.AND P1, PT, R0, 0x3, PT ;  /* 0x000000030000780c */ /* 0x000fda0003f25270 */
[----:B------:R-:W-:Y:S05]  /*168d0*/  @!P1 BRA `(.L_x_2492) ;  /* 0x0000000000049947 */ /* 0x000fea0003800000 */
[----:B------:R-:W-:Y:S01]  /*168e0*/  BPT.TRAP 0x1 ;  /* 0x000000040000795c */ /* 0x000fe20000300000 */
.L_x_2492:
[----:B0----5:R-:W-:Y:S01]  /*168f0*/  IMAD R4, R234, 0x8, R18 ;  /* 0x00000008ea047824 */ /* 0x021fe200078e0212 */
[----:B-1----:R-:W-:-:S04]  /*16900*/  SHF.L.U32 R3, R235, 0x1f, RZ ;  /* 0x0000001feb037819 */ /* 0x002fc800000006ff */
[----:B------:R0:W1:Y:S01]  /*16910*/  SYNCS.PHASECHK.TRANS64.TRYWAIT P0, [R4+URZ+0x38830], R3 ;  /* 0x03883003040075a7 */ /* 0x000062000800017f */
[----:B------:R-:W-:Y:S05]  /*16920*/  @!P1 BRA `(.L_x_2493) ;  /* 0x0000000000049947 */ /* 0x000fea0003800000 */
[----:B------:R-:W-:Y:S01]  /*16930*/  BPT.TRAP 0x1 ;  /* 0x000000040000795c */ /* 0x000fe20000300000 */
.L_x_2493:
[----:B------:R-:W2:Y:S02]  /*16940*/  S2R R0, SR_TID.X ;  /* 0x0000000000007919 */ /* 0x000ea40000002100 */
[----:B--2---:R-:W-:-:S04]  /*16950*/  LOP3.LUT R0, R0, 0x7f, RZ, 0xc0, !PT ;  /* 0x0000007f00007812 */ /* 0x004fc800078ec0ff */
[----:B------:R-:W-:Y:S01]  /*16960*/  ISETP.NE.AND P2, PT, R0, RZ, PT ;  /* 0x000000ff0000720c */ /* 0x000fe20003f45270 */
[----:B-1----:R-:W-:-:S12]  /*16970*/  @P0 BRA `(.L_x_2494) ;  /* 0x0000000000080947 */ /* 0x002fd80003800000 */
[----:B------:R-:W1:Y:S02]  /*16980*/  SYNCS.PHASECHK.TRANS64.TRYWAIT P0, [R4+URZ+0x38830], R3 ;  /* 0x03883003040075a7 */ /* 0x000e64000800017f */
[----:B-1----:R-:W-:Y:S05]  /*16990*/  @!P0 BRA `(.L_x_2495) ;  /* 0x0000015400788947 */ /* 0x002fea0003800000 */
.L_x_2494:
[----:B------:R-:W-:Y:S05]  /*169a0*/  WARPSYNC.ALL ;  /* 0x0000000000007948 */ /* 0x000fea0003800000 */
[----:B------:R-:W-:Y:S01]  /*169b0*/  VIADD R0, R18, 0x28400 ;  /* 0x0002840012007836 */ /* 0x000fe20000000000 */
[----:B------:R-:W2:Y:S04]  /*169c0*/  LDL R5, [R1+0x48] ;  /* 0x0000480001057983 */ /* 0x000ea80000100800 */
[----:B------:R-:W-:Y:S01]  /*169d0*/  SHF.R.U32.HI R0, RZ, 0x4, R0 ;  /* 0x00000004ff007819 */ /* 0x000fe20000011600 */
[----:B------:R-:W2:Y:S03]  /*169e0*/  LDL R96, [R1] ;  /* 0x0000000001607983 */ /* 0x000ea60000100800 */
[----:B------:R-:W-:Y:S01]  /*169f0*/  LOP3.LUT R0, R0, 0x3fff, RZ, 0xc0, !PT ;  /* 0x00003fff00007812 */ /* 0x000fe200078ec0ff */
[----:B------:R-:W3:Y:S01]  /*16a00*/  LDL R9, [R1+0x44] ;  /* 0x0000440001097983 */ /* 0x000ee20000100800 */
[----:B------:R-:W-:-:S02]  /*16a10*/  R2UR UR12, R52 ;  /* 0x00000000340c72ca */ /* 0x000fc400000e0000 */
[----:B------:R-:W-:Y:S01]  /*16a20*/  LOP3.LUT R8, R0, 0x10000, RZ, 0xfc, !PT ;  /* 0x0001000000087812 */ /* 0x000fe200078efcff */
[----:B------:R-:W-:Y:S01]  /*16a30*/  IMAD.MOV.U32 R7, RZ, RZ, 0x40000040 ;  /* 0x40000040ff077424 */ /* 0x000fe200078e00ff */
[----:B------:R-:W-:Y:S01]  /*16a40*/  WARPGROUP.ARRIVE ;  /* 0x00000000000079c5 */ /* 0x000fe20000000000 */
[----:B------:R-:W-:Y:S01]  /*16a50*/  UMOV UR13, 0x40000040 ;  /* 0x40000040000d7882 */ /* 0x000fe20000000000 */
[----:B------:R-:W-:Y:S01]  /*16a60*/  MOV R11, 0x40000040 ;  /* 0x40000040000b7802 */ /* 0x000fe20000000f00 */
[----:B------:R-:W-:Y:S01]  /*16a70*/  IMAD R6, R234, 0x800, R8 ;  /* 0x00000800ea067824 */ /* 0x000fe200078e0208 */
[----:B------:R-:W-:Y:S01]  /*16a80*/  R2UR UR15, R7 ;  /* 0x00000000070f72ca */ /* 0x000fe200000e0000 */
[----:B------:R-:W-:Y:S01]  /*16a90*/  UMOV UR9, 0x40000040 ;  /* 0x4000004000097882 */ /* 0x000fe20000000000 */
[----:B------:R-:W-:Y:S01]  /*16aa0*/  UMOV UR5, 0x40000040 ;  /* 0x4000004000057882 */ /* 0x000fe20000000000 */
[----:B------:R-:W-:Y:S01]  /*16ab0*/  UMOV UR17, 0x40000040 ;  /* 0x4000004000117882 */ /* 0x000fe20000000000 */
[----:B------:R-:W-:Y:S01]  /*16ac0*/  R2UR UR14, R6 ;  /* 0x00000000060e72ca */ /* 0x000fe200000e0000 */
[----:B------:R-:W-:Y:S01]  /*16ad0*/  ULOP3.LUT UR12, UR12, 0x10000, URZ, 0xfc, !UPT ;  /* 0x000100000c0c7892 */ /* 0x000fe2000f8efc3f */
[----:B------:R-:W4:Y:S01]  /*16ae0*/  LDL R92, [R1+0xc] ;  /* 0x00000c00015c7983 */ /* 0x000f220000100800 */
[----:B------:R-:W-:Y:S01]  /*16af0*/  UMOV UR21, 0x40000040 ;  /* 0x4000004000157882 */ /* 0x000fe20000000000 */
[----:B------:R-:W-:-:S02]  /*16b00*/  UMOV UR25, 0x40000040 ;  /* 0x4000004000197882 */ /* 0x000fc40000000000 */
[----:B------:R-:W5:Y:S01]  /*16b10*/  LDL R94, [R1+0x4] ;  /* 0x00000400015e7983 */ /* 0x000f620000100800 */
[----:B------:R-:W-:Y:S01]  /*16b20*/  UMOV UR29, 0x40000040 ;  /* 0x40000040001d7882 */ /* 0x000fe20000000000 */
[----:B------:R-:W-:Y:S01]  /*16b30*/  UMOV UR33, 0x40000040 ;  /* 0x4000004000217882 */ /* 0x000fe20000000000 */
[----:B------:R-:W0:Y:S04]  /*16b40*/  LDC R0, c[0x0][0x448] ;  /* 0x00011200ff007b82 */ /* 0x000e280000000800 */
[----:B------:R-:W-:Y:S01]  /*16b50*/  QGMMA.64x128x32.F32.E4M3.E4M3 R24, gdesc[UR12], RZ, !UPT, gsb0 ;  /* 0x01e000000c1879f3 */ /* 0x000fe2000c0008ff */
[----:B------:R-:W-:Y:S01]  /*16b60*/  VIADD R10, R6, 0x2 ;  /* 0x00000002060a7836 */ /* 0x000fe20000000000 */
[----:B------:R-:W-:-:S04]  /*16b70*/  R2UR UR11, R11 ;  /* 0x000000000b0b72ca */ /* 0x000fc800000e0000 */
[----:B------:R-:W-:Y:S01]  /*16b80*/  R2UR UR10, R10 ;  /* 0x000000000a0a72ca */ /* 0x000fe200000e0000 */
[----:B------:R-:W-:Y:S01]  /*16b90*/  UIADD3 UR8, UR12, 0x2, URZ ;  /* 0x000000020c087890 */ /* 0x000fe2000fffe03f */
[----:B------:R-:W-:Y:S02]  /*16ba0*/  VIADD R10, R6, 0x4 ;  /* 0x00000004060a7836 */ /* 0x000fe40000000000 */
[----:B------:R-:W-:-:S03]  /*16bb0*/  IMAD.MOV.U32 R11, RZ, RZ, 0x40000040 ;  /* 0x40000040ff0b7424 */ /* 0x000fc600078e00ff */
[----:B------:R-:W-:Y:S02]  /*16bc0*/  R2UR UR6, R10 ;  /* 0x000000000a0672ca */ /* 0x000fe400000e0000 */
[----:B------:R-:W-:Y:S01]  /*16bd0*/  R2UR UR7, R11 ;  /* 0x000000000b0772ca */ /* 0x000fe200000e0000 */
[----:B------:R-:W-:Y:S01]  /*16be0*/  UIADD3 UR4, UR12, 0x4, URZ ;  /* 0x000000040c047890 */ /* 0x000fe2000fffe03f */
[----:B------:R-:W-:Y:S02]  /*16bf0*/  WARPGROUP.DEPBAR.LE gsb0, 0x0 ;  /* 0x00008000000079c5 */ /* 0x000fe40000010000 */
[----:B------:R-:W-:-:S06]  /*16c00*/  WARPGROUP.ARRIVE ;  /* 0x00000000000079c5 */ /* 0x000fcc0000000000 */
[----:B------:R-:W-:Y:S01]  /*16c10*/  QGMMA.64x128x32.F32.E4M3.E4M3 R24, gdesc[UR8], R24, gsb0 ;  /* 0x01e00000081879f3 */ /* 0x000fe20008000818 */
        /* <DEDUP_REMOVED lines=32> */
[----:B------:R-:W-:Y:S01]  /*16e20*/  IMAD.MOV.U32 R7, RZ, RZ, 0x40000040 ;  /* 0x40000040ff077424 */ /* 0x000fe200078e00ff */
[----:B------:R-:W-:-:S04]  /*16e30*/  IADD3 R6, R6, 0x406, RZ ;  /* 0x0000040606067810 */ /* 0x000fc80007ffe0ff */
[----:B------:R-:W-:Y:S02]  /*16e40*/  R2UR UR34, R6 ;  /* 0x00000000062272ca */ /* 0x000fe400000e0000 */
[----:B------:R-:W-:Y:S01]  /*16e50*/  R2UR UR35, R7 ;  /* 0x00000000072372ca */ /* 0x000fe200000e0000 */
[----:B------:R-:W-:Y:S01]  /*16e60*/  UIADD3 UR32, UR12, 0x406, URZ ;  /* 0x000004060c207890 */ /* 0x000fe2000fffe03f */
[----:B------:R-:W-:Y:S02]  /*16e70*/  WARPGROUP.DEPBAR.LE gsb0, 0x0 ;  /* 0x00008000000079c5 */ /* 0x000fe40000010000 */
[----:B------:R-:W-:-:S06]  /*16e80*/  WARPGROUP.ARRIVE ;  /* 0x00000000000079c5 */ /* 0x000fcc0000000000 */
[----:B------:R-:W-:Y:S01]  /*16e90*/  QGMMA.64x128x32.F32.E4M3.E4M3 R24, gdesc[UR28], R24, gsb0 ;  /* 0x01e000001c1879f3 */ /* 0x000fe20008000818 */
[----:B0-----:R-:W-:-:S13]  /*16ea0*/  ISETP.NE.AND P0, PT, R0, 0x1, PT ;  /* 0x000000010000780c */ /* 0x001fda0003f05270 */
[----:B------:R-:W0:Y:S08]  /*16eb0*/  @P0 LDC R0, c[0x0][0x44c] ;  /* 0x00011300ff000b82 */ /* 0x000e300000000800 */
[----:B-1----:R-:W1:Y:S01]  /*16ec0*/  @P0 LDC R3, c[0x0][0x450] ;  /* 0x00011400ff030b82 */ /* 0x002e620000000800 */
[----:B--2---:R-:W-:-:S04]  /*16ed0*/  IMAD.IADD R7, R5, 0x1, R96 ;  /* 0x0000000105077824 */ /* 0x004fc800078e0260 */
[----:B0-----:R-:W-:-:S05]  /*16ee0*/  @P0 IMAD.HI.U32 R0, R7, R0, RZ ;  /* 0x0000000007000227 */ /* 0x001fca00078e00ff */
[----:B-1----:R-:W-:Y:S01]  /*16ef0*/  @P0 SHF.R.U32.HI R7, RZ, R3, R0 ;  /* 0x00000003ff070219 */ /* 0x002fe20000011600 */
[----:B------:R-:W-:Y:S01]  /*16f00*/  IMAD.MOV.U32 R0, RZ, RZ, -0x80 ;  /* 0xffffff80ff007424 */ /* 0x000fe200078e00ff */
[----:B------:R-:W-:Y:S02]  /*16f10*/  WARPGROUP.DEPBAR.LE gsb0, 0x0 ;  /* 0x00008000000079c5 */ /* 0x000fe40000010000 */
[----:B------:R-:W-:-:S06]  /*16f20*/  WARPGROUP.ARRIVE ;  /* 0x00000000000079c5 */ /* 0x000fcc0000000000 */
[----:B------:R-:W-:Y:S01]  /*16f30*/  QGMMA.64x128x32.F32.E4M3.E4M3 R24, gdesc[UR32], R24, gsb0 ;  /* 0x01e00000201879f3 */ /* 0x000fe20008000818 */
[----:B------:R-:W0:Y:S01]  /*16f40*/  SHFL.IDX PT, R5, R7, 0x1, 0x1c1f ;  /* 0x003c1f0007057f89 */ /* 0x000e2200000e0000 */
[----:B------:R-:W-:-:S04]  /*16f50*/  IMAD R0, R127, R0, 0x80 ;  /* 0x000000807f007424 */ /* 0x000fc800078e0200 */
[----:B------:R-:W-:Y:S02]  /*16f60*/  VIADD R3, R0, 0x1 ;  /* 0x0000000100037836 */ /* 0x000fe40000000000 */
[----:B----4-:R-:W-:Y:S02]  /*16f70*/  IMAD.IADD R0, R92, 0x1, R0 ;  /* 0x000000015c007824 */ /* 0x010fe400078e0200 */
[C---:B---3--:R-:W-:Y:S02]  /*16f80*/  IMAD R3, R9.reuse, -0x2, R3 ;  /* 0xfffffffe09037824 */ /* 0x048fe400078e0203 */
[----:B------:R-:W-:-:S03]  /*16f90*/  IMAD R6, R9, -0x2, R0 ;  /* 0xfffffffe09067824 */ /* 0x000fc600078e0200 */
[----:B-----5:R-:W-:-:S04]  /*16fa0*/  IADD3 R9, -R94, R3, R92 ;  /* 0x000000035e097210 */ /* 0x020fc80007ffe15c */
[----:B0-----:R-:W-:-:S04]  /*16fb0*/  VIADDMNMX R5, R5, R9, R6, PT ;  /* 0x0000000905057246 */ /* 0x001fc80003800106 */
[C---:B------:R-:W-:Y:S02]  /*16fc0*/  ISETP.GT.AND P4, PT, R5.reuse, RZ, PT ;  /* 0x000000ff0500720c */ /* 0x040fe40003f84270 */
[C---:B------:R-:W-:Y:S02]  /*16fd0*/  ISETP.GT.AND P5, PT, R5.reuse, 0x1, PT ;  /* 0x000000010500780c */ /* 0x040fe40003fa4270 */
[----:B------:R-:W-:Y:S01]  /*16fe0*/  ISETP.GT.AND P3, PT, R5, 0x8, PT ;  /* 0x000000080500780c */ /* 0x000fe20003f64270 */
[----:B------:R-:W-:Y:S02]  /*16ff0*/  WARPGROUP.DEPBAR.LE gsb0, 0x0 ;  /* 0x00008000000079c5 */ /* 0x000fe40000010000 */
[----:B------:R-:W-:Y:S02]  /*17000*/  FSEL R26, R26, -INF , P4 ;  /* 0xff8000001a1a7808 */ /* 0x000fe40002000000 */
[----:B------:R-:W-:Y:S02]  /*17010*/  FSEL R10, R27, -INF , P5 ;  /* 0xff8000001b0a7808 */ /* 0x000fe40002800000 */
[----:B------:R-:W-:-:S02]  /*17020*/  ISETP.GT.AND P4, PT, R5, 0x9, PT ;  /* 0x000000090500780c */ /* 0x000fc40003f84270 */
[----:B------:R-:W-:Y:S02]  /*17030*/  FSEL R30, R30, -INF , P3 ;  /* 0xff8000001e1e7808 */ /* 0x000fe40001800000 */
[----:B------:R-:W-:Y:S02]  /*17040*/  FMNMX.FTZ R3, R26, R10, !PT ;  /* 0x0000000a1a037209 */ /* 0x000fe40007810000 */
[----:B------:R-:W-:Y:S02]  /*17050*/  ISETP.GT.AND P3, PT, R5, 0x10, PT ;  /* 0x000000100500780c */ /* 0x000fe40003f64270 */
[----:B------:R-:W-:Y:S02]  /*17060*/  FSEL R11, R31, -INF , P4 ;  /* 0xff8000001f0b7808 */ /* 0x000fe40002000000 */
[----:B------:R-:W-:Y:S02]  /*17070*/  FMNMX.FTZ R0, R30, R3, !PT ;  /* 0x000000031e007209 */ /* 0x000fe40007810000 */
        /* <DEDUP_REMOVED lines=81> */
[----:B------:R-:W-:Y:S02]  /*17590*/  FSEL R87, R87, -INF , P4 ;  /* 0xff80000057577808 */ /* 0x000fe40002000000 */
[----:B------:R-:W-:-:S04]  /*175a0*/  FMNMX.FTZ R0, R43, R0, !PT ;  /* 0x000000002b007209 */ /* 0x000fc80007810000 */
[----:B------:R-:W-:-:S05]  /*175b0*/  FMNMX.FTZ R34, R87, R0, !PT ;  /* 0x0000000057227209 */ /* 0x000fca0007810000 */
[----:B------:R-:W0:Y:S04]  /*175c0*/  SHFL.BFLY PT, R5, R34, 0x2, 0x1f ;  /* 0x0c401f0022057f89 */ /* 0x000e2800000e0000 */
[----:B------:R-:W1:Y:S01]  /*175d0*/  SHFL.IDX PT, R7, R7, RZ, 0x1c1f ;  /* 0x001c1fff07077589 */ /* 0x000e6200000e0000 */
[----:B0-----:R-:W-:-:S05]  /*175e0*/  FMNMX.FTZ R51, R34, R5, !PT ;  /* 0x0000000522337209 */ /* 0x001fca0007810000 */
[----:B------:R-:W0:Y:S01]  /*175f0*/  SHFL.BFLY PT, R0, R51, 0x1, 0x1f ;  /* 0x0c201f0033007f89 */ /* 0x000e2200000e0000 */
[----:B-1----:R-:W-:-:S04]  /*17600*/  VIADDMNMX R34, R7, R9, R6, PT ;  /* 0x0000000907227246 */ /* 0x002fc80003800106 */
[C---:B------:R-:W-:Y:S02]  /*17610*/  ISETP.GT.AND P4, PT, R34.reuse, RZ, PT ;  /* 0x000000ff2200720c */ /* 0x040fe40003f84270 */
[----:B------:R-:W-:Y:S02]  /*17620*/  ISETP.GT.AND P5, PT, R34, 0x1, PT ;  /* 0x000000012200780c */ /* 0x000fe40003fa4270 */
[----:B0-----:R-:W-:-:S04]  /*17630*/  FMNMX.FTZ R0, R51, R0, !PT ;  /* 0x0000000033007209 */ /* 0x001fc80007810000 */
[----:B------:R-:W-:Y:S01]  /*17640*/  FSETP.NEU.FTZ.AND P3, PT, R0, -INF , PT ;  /* 0xff8000000000780b */ /* 0x000fe20003f7d000 */
[----:B------:R-:W-:-:S05]  /*17650*/  FFMA.FTZ R47, R2, R0, -8 ;  /* 0xc1000000022f7423 */ /* 0x000fca0000010000 */
[----:B------:R-:W-:Y:S02]  /*17660*/  FSEL R47, R47, RZ, P3 ;  /* 0x000000ff2f2f7208 */ /* 0x000fe40001800000 */
[----:B------:R-:W-:Y:S02]  /*17670*/  ISETP.GT.AND P3, PT, R34, 0x8, PT ;  /* 0x000000082200780c */ /* 0x000fe40003f64270 */
[----:B------:R-:W-:Y:S01]  /*17680*/  FSEL R89, R24, -INF , P4 ;  /* 0xff80000018597808 */ /* 0x000fe20002000000 */
[----:B------:R-:W-:-:S01]  /*17690*/  FFMA.FTZ R5, R2, R26, -R47 ;  /* 0x0000001a02057223 */ /* 0x000fc2000001082f */
[----:B------:R-:W-:Y:S02]  /*176a0*/  FSEL R26, R25, -INF , P5 ;  /* 0xff800000191a7808 */ /* 0x000fe40002800000 */
        /* <DEDUP_REMOVED lines=59> */
[----:B------:R-:W-:Y:S01]  /*17a60*/  FMNMX.FTZ R28, R109, R28, !PT ;  /* 0x0000001c6d1c7209 */ /* 0x000fe20007810000 */
[----:B------:R-:W-:-:S01]  /*17a70*/  FFMA.FTZ R7, R2, R30, -R47 ;  /* 0x0000001e02077223 */ /* 0x000fc2000001082f */
        /* <DEDUP_REMOVED lines=18> */
[----:B------:R-:W-:Y:S01]  /*17ba0*/  FFMA.FTZ R45, R2, R55, -R47 ;  /* 0x00000037022d7223 */ /* 0x000fe2000001082f */
        /* <DEDUP_REMOVED lines=9> */
[----:B------:R-:W-:Y:S02]  /*17c40*/  FSEL R85, R85, -INF , P4 ;  /* 0xff80000055557808 */ /* 0x000fe40002000000 */
[----:B------:R-:W-:-:S04]  /*17c50*/  FMNMX.FTZ R34, R117, R34, !PT ;  /* 0x0000002275227209 */ /* 0x000fc80007810000 */
[----:B------:R-:W-:Y:S01]  /*17c60*/  FMNMX.FTZ R40, R85, R34, !PT ;  /* 0x0000002255287209 */ /* 0x000fe20007810000 */
[----:B------:R-:W-:-:S04]  /*17c70*/  FFMA.FTZ R36, R2, R59, -R47 ;  /* 0x0000003b02247223 */ /* 0x000fc8000001082f */
[----:B------:R-:W0:Y:S02]  /*17c80*/  SHFL.BFLY PT, R59, R40, 0x2, 0x1f ;  /* 0x0c401f00283b7f89 */ /* 0x000e2400000e0000 */
[----:B0-----:R-:W-:-:S05]  /*17c90*/  FMNMX.FTZ R59, R40, R59, !PT ;  /* 0x0000003b283b7209 */ /* 0x001fca0007810000 */
[----:B------:R-:W0:Y:S01]  /*17ca0*/  SHFL.BFLY PT, R44, R59, 0x1, 0x1f ;  /* 0x0c201f003b2c7f89 */ /* 0x000e2200000e0000 */
[----:B------:R-:W-:-:S01]  /*17cb0*/  FFMA.FTZ R221, R2, R35, -R47 ;  /* 0x0000002302dd7223 */ /* 0x000fc2000001082f */
[C-C-:B------:R-:W-:Y:S01]  /*17cc0*/  FFMA.FTZ R35, R2.reuse, R3, -R47.reuse ;  /* 0x0000000302237223 */ /* 0x140fe2000001082f */
[----:B------:R-:W-:-:S04]  /*17cd0*/  FFMA.FTZ R46, R2, R46, -R47 ;  /* 0x0000002e022e7223 */ /* 0x000fc8000001082f */
[----:B------:R1:W-:Y:S01]  /*17ce0*/  MUFU.EX2 R24, R46 ;  /* 0x0000002e00187308 */ /* 0x0003e20000000800 */
[----:B------:R-:W-:-:S01]  /*17cf0*/  FFMA.FTZ R10, R2, R10, -R47 ;  /* 0x0000000a020a7223 */ /* 0x000fc2000001082f */
[----:B0-----:R-:W-:-:S04]  /*17d00*/  FMNMX.FTZ R3, R59, R44, !PT ;  /* 0x0000002c3b037209 */ /* 0x001fc80007810000 */
[----:B------:R-:W-:Y:S01]  /*17d10*/  FSETP.NEU.FTZ.AND P3, PT, R3, -INF , PT ;  /* 0xff8000000300780b */ /* 0x000fe20003f7d000 */
[----:B-1----:R-:W-:-:S05]  /*17d20*/  FFMA.FTZ R46, R2, R3, -8 ;  /* 0xc1000000022e7423 */ /* 0x002fca0000010003 */
[----:B------:R-:W-:Y:S01]  /*17d30*/  FSEL R48, R46, RZ, P3 ;  /* 0x000000ff2e307208 */ /* 0x000fe20001800000 */
[----:B------:R-:W-:Y:S04]  /*17d40*/  MUFU.EX2 R5, R5 ;  /* 0x0000000500057308 */ /* 0x000fe80000000800 */
[----:B------:R-:W-:-:S01]  /*17d50*/  FFMA.FTZ R89, R2, R89, -R48 ;  /* 0x0000005902597223 */ /* 0x000fc20000010830 */
[----:B------:R-:W-:-:S03]  /*17d60*/  FFMA.FTZ R26, R2, R26, -R48 ;  /* 0x0000001a021a7223 */ /* 0x000fc60000010830 */
[----:B------:R-:W0:Y:S01]  /*17d70*/  MUFU.EX2 R6, R10 ;  /* 0x0000000a00067308 */ /* 0x000e220000000800 */
[----:B------:R-:W-:-:S01]  /*17d80*/  FFMA.FTZ R51, R2, R51, -R48 ;  /* 0x0000003302337223 */ /* 0x000fc20000010830 */
[C-C-:B------:R-:W-:Y:S01]  /*17d90*/  FFMA.FTZ R11, R2.reuse, R11, -R47.reuse ;  /* 0x0000000b020b7223 */ /* 0x140fe2000001082f */
[----:B------:R-:W-:-:S05]  /*17da0*/  FFMA.FTZ R9, R2, R12, -R47 ;  /* 0x0000000c02097223 */ /* 0x000fca000001082f */
[----:B------:R-:W1:Y:S01]  /*17db0*/  MUFU.EX2 R7, R7 ;  /* 0x0000000700077308 */ /* 0x000e620000000800 */
[----:B------:R-:W-:-:S01]  /*17dc0*/  FFMA.FTZ R29, R2, R29, -R48 ;  /* 0x0000001d021d7223 */ /* 0x000fc20000010830 */
[----:B------:R-:W-:-:S06]  /*17dd0*/  FFMA.FTZ R12, R2, R13, -R47 ;  /* 0x0000000d020c7223 */ /* 0x000fcc000001082f */
[----:B------:R-:W-:Y:S01]  /*17de0*/  MUFU.EX2 R89, R89 ;  /* 0x0000005900597308 */ /* 0x000fe20000000800 */
[----:B------:R-:W-:-:S07]  /*17df0*/  FFMA.FTZ R91, R2, R91, -R48 ;  /* 0x0000005b025b7223 */ /* 0x000fce0000010830 */
[----:B------:R-:W2:Y:S01]  /*17e00*/  MUFU.EX2 R26, R26 ;  /* 0x0000001a001a7308 */ /* 0x000ea20000000800 */
[----:B------:R-:W-:-:S07]  /*17e10*/  FFMA.FTZ R227, R2, R50, -R47 ;  /* 0x0000003202e37223 */ /* 0x000fce000001082f */
[----:B------:R3:W4:Y:S08]  /*17e20*/  MUFU.EX2 R10, R11 ;  /* 0x0000000b000a7308 */ /* 0x0007300000000800 */
[----:B------:R-:W5:Y:S01]  /*17e30*/  MUFU.EX2 R51, R51 ;  /* 0x0000003300337308 */ /* 0x000f620000000800 */
[----:B---3--:R-:W-:-:S01]  /*17e40*/  FFMA.FTZ R11, R2, R38, -R47 ;  /* 0x00000026020b7223 */ /* 0x008fc2000001082f */
[----:B------:R-:W-:Y:S01]  /*17e50*/  FFMA.FTZ R33, R2, R33, -R48 ;  /* 0x0000002102217223 */ /* 0x000fe20000010830 */
[----:B0-----:R-:W-:-:S05]  /*17e60*/  FADD.FTZ R58, R5, R6 ;  /* 0x00000006053a7221 */ /* 0x001fca0000010000 */
[----:B------:R-:W-:Y:S01]  /*17e70*/  MUFU.EX2 R9, R9 ;  /* 0x0000000900097308 */ /* 0x000fe20000000800 */
[----:B------:R-:W-:-:S01]  /*17e80*/  FFMA.FTZ R14, R2, R14, -R47 ;  /* 0x0000000e020e7223 */ /* 0x000fc2000001082f */
[----:B------:R-:W-:-:S06]  /*17e90*/  FFMA.FTZ R93, R2, R93, -R48 ;  /* 0x0000005d025d7223 */ /* 0x000fcc0000010830 */
[----:B------:R1:W0:Y:S01]  /*17ea0*/  MUFU.EX2 R50, R29 ;  /* 0x0000001d00327308 */ /* 0x0002220000000800 */
[----:B------:R-:W-:-:S07]  /*17eb0*/  FFMA.FTZ R13, R2, R42, -R47 ;  /* 0x0000002a020d7223 */ /* 0x000fce000001082f */
[----:B------:R-:W3:Y:S01]  /*17ec0*/  MUFU.EX2 R12, R12 ;  /* 0x0000000c000c7308 */ /* 0x000ee20000000800 */
[----:B-1----:R-:W-:-:S01]  /*17ed0*/  FADD.FTZ R29, R7, R58 ;  /* 0x0000003a071d7221 */ /* 0x002fc20000010000 */
[----:B--2---:R-:W-:-:S06]  /*17ee0*/  FADD.FTZ R58, R89, R26 ;  /* 0x0000001a593a7221 */ /* 0x004fcc0000010000 */
[----:B------:R-:W1:Y:S01]  /*17ef0*/  MUFU.EX2 R91, R91 ;  /* 0x0000005b005b7308 */ /* 0x000e620000000800 */
[----:B------:R-:W-:-:S01]  /*17f00*/  FFMA.FTZ R37, R2, R37, -R48 ;  /* 0x0000002502257223 */ /* 0x000fc20000010830 */
[----:B----4-:R-:W-:-:S06]  /*17f10*/  FADD.FTZ R60, R10, R29 ;  /* 0x0000001d0a3c7221 */ /* 0x010fcc0000010000 */
[----:B------:R-:W2:Y:S01]  /*17f20*/  MUFU.EX2 R11, R11 ;  /* 0x0000000b000b7308 */ /* 0x000ea20000000800 */
[----:B------:R-:W-:-:S01]  /*17f30*/  FFMA.FTZ R20, R2, R20, -R47 ;  /* 0x0000001402147223 */ /* 0x000fc2000001082f */
[----:B-----5:R-:W-:-:S06]  /*17f40*/  FADD.FTZ R29, R51, R58 ;  /* 0x0000003a331d7221 */ /* 0x020fcc0000010000 */
[----:B------:R4:W5:Y:S01]  /*17f50*/  MUFU.EX2 R230, R33 ;  /* 0x0000002100e67308 */ /* 0x0009620000000800 */
[----:B------:R-:W-:-:S01]  /*17f60*/  FFMA.FTZ R95, R2, R95, -R48 ;  /* 0x0000005f025f7223 */ /* 0x000fc20000010830 */
[----:B0-----:R-:W-:-:S06]  /*17f70*/  FADD.FTZ R58, R50, R29 ;  /* 0x0000001d323a7221 */ /* 0x001fcc0000010000 */
[----:B------:R-:W0:Y:S01]  /*17f80*/  MUFU.EX2 R14, R14 ;  /* 0x0000000e000e7308 */ /* 0x000e220000000800 */
[----:B----4-:R-:W-:-:S07]  /*17f90*/  FADD.FTZ R33, R9, R60 ;  /* 0x0000003c09217221 */ /* 0x010fce0000010000 */
[----:B------:R-:W4:Y:S01]  /*17fa0*/  MUFU.EX2 R93, R93 ;  /* 0x0000005d005d7308 */ /* 0x000f220000000800 */
[----:B------:R-:W-:-:S01]  /*17fb0*/  FFMA.FTZ R41, R2, R41, -R48 ;  /* 0x0000002902297223 */ /* 0x000fc20000010830 */
[----:B---3--:R-:W-:-:S06]  /*17fc0*/  FADD.FTZ R60, R12, R33 ;  /* 0x000000210c3c7221 */ /* 0x008fcc0000010000 */
[----:B------:R-:W3:Y:S01]  /*17fd0*/  MUFU.EX2 R13, R13 ;  /* 0x0000000d000d7308 */ /* 0x000ee20000000800 */
[----:B------:R-:W-:-:S01]  /*17fe0*/  FFMA.FTZ R25, R2, R88, -R47 ;  /* 0x0000005802197223 */ /* 0x000fc2000001082f */
[----:B-1----:R-:W-:-:S06]  /*17ff0*/  FADD.FTZ R29, R91, R58 ;  /* 0x0000003a5b1d7221 */ /* 0x002fcc0000010000 */
[----:B------:R-:W1:Y:S01]  /*18000*/  MUFU.EX2 R52, R37 ;  /* 0x0000002500347308 */ /* 0x000e620000000800 */
[----:B------:R-:W-:-:S01]  /*18010*/  FFMA.FTZ R97, R2, R97, -R48 ;  /* 0x0000006102617223 */ /* 0x000fc20000010830 */
[----:B--2---:R-:W-:-:S06]  /*18020*/  FADD.FTZ R33, R11, R60 ;  /* 0x0000003c0b217221 */ /* 0x004fcc0000010000 */
[----:B------:R-:W2:Y:S01]  /*18030*/  MUFU.EX2 R20, R20 ;  /* 0x0000001400147308 */ /* 0x000ea20000000800 */
[----:B-----5:R-:W-:-:S01]  /*18040*/  FADD.FTZ R58, R230, R29 ;  /* 0x0000001de63a7221 */ /* 0x020fc20000010000 */
[----:B------:R-:W-:-:S06]  /*18050*/  FFMA.FTZ R54, R2, R54, -R47 ;  /* 0x0000003602367223 */ /* 0x000fcc000001082f */
[----:B------:R-:W5:Y:S01]  /*18060*/  MUFU.EX2 R95, R95 ;  /* 0x0000005f005f7308 */ /* 0x000f620000000800 */
[----:B------:R-:W-:-:S01]  /*18070*/  FFMA.FTZ R99, R2, R99, -R48 ;  /* 0x0000006302637223 */ /* 0x000fc20000010830 */
[----:B0-----:R-:W-:Y:S01]  /*18080*/  FADD.FTZ R60, R14, R33 ;  /* 0x000000210e3c7221 */ /* 0x001fe20000010000 */
[----:B----4-:R-:W-:-:S05]  /*18090*/  FADD.FTZ R29, R93, R58 ;  /* 0x0000003a5d1d7221 */ /* 0x010fca0000010000 */
[----:B------:R-:W0:Y:S01]  /*180a0*/  MUFU.EX2 R224, R41 ;  /* 0x0000002900e07308 */ /* 0x000e220000000800 */
[----:B------:R-:W-:-:S01]  /*180b0*/  FFMA.FTZ R101, R2, R101, -R48 ;  /* 0x0000006502657223 */ /* 0x000fc20000010830 */
[----:B------:R-:W-:Y:S01]  /*180c0*/  FFMA.FTZ R90, R2, R90, -R47 ;  /* 0x0000005a025a7223 */ /* 0x000fe2000001082f */
[----:B---3--:R-:W-:-:S05]  /*180d0*/  FADD.FTZ R33, R13, R60 ;  /* 0x0000003c0d217221 */ /* 0x008fca0000010000 */
[----:B------:R-:W3:Y:S01]  /*180e0*/  MUFU.EX2 R25, R25 ;  /* 0x0000001900197308 */ /* 0x000ee20000000800 */
[----:B-1----:R-:W-:-:S07]  /*180f0*/  FADD.FTZ R58, R52, R29 ;  /* 0x0000001d343a7221 */ /* 0x002fce0000010000 */
[----:B------:R-:W1:Y:S01]  /*18100*/  MUFU.EX2 R97, R97 ;  /* 0x0000006100617308 */ /* 0x000e620000000800 */
[----:B------:R-:W-:-:S01]  /*18110*/  FFMA.FTZ R49, R2, R49, -R48 ;  /* 0x0000003102317223 */ /* 0x000fc20000010830 */
[----:B--2---:R-:W-:-:S06]  /*18120*/  FADD.FTZ R33, R20, R33 ;  /* 0x0000002114217221 */ /* 0x004fcc0000010000 */
[----:B------:R-:W2:Y:S01]  /*18130*/  MUFU.EX2 R227, R227 ;  /* 0x000000e300e37308 */ /* 0x000ea20000000800 */
[----:B-----5:R-:W-:-:S07]  /*18140*/  FADD.FTZ R29, R95, R58 ;  /* 0x0000003a5f1d7221 */ /* 0x020fce0000010000 */
[----:B------:R-:W-:Y:S01]  /*18150*/  MUFU.EX2 R30, R54 ;  /* 0x00000036001e7308 */ /* 0x000fe20000000800 */
[----:B------:R-:W-:-:S07]  /*18160*/  FFMA.FTZ R103, R2, R103, -R48 ;  /* 0x0000006702677223 */ /* 0x000fce0000010830 */
[----:B------:R-:W4:Y:S01]  /*18170*/  MUFU.EX2 R54, R99 ;  /* 0x0000006300367308 */ /* 0x000f220000000800 */
[----:B------:R-:W-:-:S01]  /*18180*/  FADD.FTZ R58, R24, R33 ;  /* 0x00000021183a7221 */ /* 0x000fc20000010000 */
[----:B------:R-:W-:-:S06]  /*18190*/  F2FP.SATFINITE.E4M3.F32.PACK_AB_MERGE_C R229, R10, R7, RZ ;  /* 0x000000070ae5723e */ /* 0x000fcc00048070ff */
[----:B------:R-:W5:Y:S01]  /*181a0*/  MUFU.EX2 R28, R90 ;  /* 0x0000005a001c7308 */ /* 0x000f620000000800 */
[----:B0-----:R-:W-:-:S07]  /*181b0*/  FADD.FTZ R10, R224, R29 ;  /* 0x0000001de00a7221 */ /* 0x001fce0000010000 */
[----:B------:R-:W0:Y:S01]  /*181c0*/  MUFU.EX2 R101, R101 ;  /* 0x0000006500657308 */ /* 0x000e220000000800 */
[----:B------:R-:W-:-:S01]  /*181d0*/  FFMA.FTZ R53, R2, R53, -R48 ;  /* 0x0000003502357223 */ /* 0x000fc20000010830 */
[----:B---3--:R-:W-:Y:S01]  /*181e0*/  FADD.FTZ R58, R25, R58 ;  /* 0x0000003a193a7221 */ /* 0x008fe20000010000 */
[----:B-1----:R-:W-:-:S05]  /*181f0*/  FADD.FTZ R7, R97, R10 ;  /* 0x0000000a61077221 */ /* 0x002fca0000010000 */
[----:B------:R-:W1:Y:S01]  /*18200*/  MUFU.EX2 R226, R49 ;  /* 0x0000003100e27308 */ /* 0x000e620000000800 */
[----:B------:R-:W-:-:S01]  /*18210*/  FFMA.FTZ R105, R2, R105, -R48 ;  /* 0x0000006902697223 */ /* 0x000fc20000010830 */
[----:B------:R-:W-:Y:S01]  /*18220*/  F2FP.SATFINITE.E4M3.F32.PACK_AB_MERGE_C R231, R14, R11, RZ ;  /* 0x0000000b0ee7723e */ /* 0x000fe200048070ff */
[----:B--2---:R-:W-:-:S05]  /*18230*/  FADD.FTZ R11, R227, R58 ;  /* 0x0000003ae30b7221 */ /* 0x004fca0000010000 */
[----:B------:R-:W2:Y:S01]  /*18240*/  MUFU.EX2 R45, R45 ;  /* 0x0000002d002d7308 */ /* 0x000ea20000000800 */
[----:B------:R-:W-:-:S01]  /*18250*/  FFMA.FTZ R15, R2, R15, -R47 ;  /* 0x0000000f020f7223 */ /* 0x000fc2000001082f */
[----:B----4-:R-:W-:-:S06]  /*18260*/  FADD.FTZ R10, R54, R7 ;  /* 0x00000007360a7221 */ /* 0x010fcc0000010000 */
[----:B------:R-:W3:Y:S01]  /*18270*/  MUFU.EX2 R103, R103 ;  /* 0x0000006700677308 */ /* 0x000ee20000000800 */
[----:B------:R-:W-:-:S01]  /*18280*/  FFMA.FTZ R57, R2, R57, -R48 ;  /* 0x0000003902397223 */ /* 0x000fc20000010830 */
[----:B------:R-:W-:Y:S02]  /*18290*/  @!P2 VIADD R4, R4, 0x38840 ;  /* 0x000388400404a836 */ /* 0x000fe40000000000 */
[----:B-----5:R-:W-:-:S04]  /*182a0*/  FADD.FTZ R11, R28, R11 ;  /* 0x0000000b1c0b7221 */ /* 0x020fc80000010000 */
[----:B------:R-:W4:Y:S01]  /*182b0*/  MUFU.EX2 R221, R221 ;  /* 0x000000dd00dd7308 */ /* 0x000f220000000800 */
[----:B0-----:R-:W-:-:S07]  /*182c0*/  FADD.FTZ R7, R101, R10 ;  /* 0x0000000a65077221 */ /* 0x001fce0000010000 */
[----:B------:R-:W0:Y:S01]  /*182d0*/  MUFU.EX2 R56, R53 ;  /* 0x0000003500387308 */ /* 0x000e220000000800 */
[----:B------:R-:W-:-:S01]  /*182e0*/  FFMA.FTZ R107, R2, R107, -R48 ;  /* 0x0000006b026b7223 */ /* 0x000fc20000010830 */
[----:B------:R-:W-:Y:S01]  /*182f0*/  FADD.FTZ R10, R30, R11 ;  /* 0x0000000b1e0a7221 */ /* 0x000fe20000010000 */
[----:B------:R-:W-:-:S05]  /*18300*/  F2FP.SATFINITE.E4M3.F32.PACK_AB_MERGE_C R229, R6, R5, R229 ;  /* 0x0000000506e5723e */ /* 0x000fca00048070e5 */
[----:B------:R-:W5:Y:S01]  /*18310*/  MUFU.EX2 R32, R36 ;  /* 0x0000002400207308 */ /* 0x000f620000000800 */
[----:B------:R-:W-:Y:S01]  /*18320*/  @!P2 PRMT R4, RZ, 0x654, R4 ;  /* 0x00000654ff04a816 */ /* 0x000fe20000000004 */
[----:B-1----:R-:W-:-:S06]  /*18330*/  FADD.FTZ R6, R226, R7 ;  /* 0x00000007e2067221 */ /* 0x002fcc0000010000 */
[----:B------:R-:W1:Y:S01]  /*18340*/  MUFU.EX2 R105, R105 ;  /* 0x0000006900697308 */ /* 0x000e620000000800 */
[----:B------:R-:W-:-:S01]  /*18350*/  FFMA.FTZ R61, R2, R61, -R48 ;  /* 0x0000003d023d7223 */ /* 0x000fc20000010830 */
[----:B--2---:R-:W-:-:S06]  /*18360*/  FADD.FTZ R10, R45, R10 ;  /* 0x0000000a2d0a7221 */ /* 0x004fcc0000010000 */
[----:B------:R-:W2:Y:S01]  /*18370*/  MUFU.EX2 R15, R15 ;  /* 0x0000000f000f7308 */ /* 0x000ea20000000800 */
[----:B---3--:R-:W-:-:S01]  /*18380*/  FADD.FTZ R5, R103, R6 ;  /* 0x0000000667057221 */ /* 0x008fc20000010000 */
[----:B------:R3:W-:Y:S06]  /*18390*/  @!P2 SYNCS.ARRIVE.TRANS64.RED.A1T0 RZ, [R4+URZ], RZ ;  /* 0x000000ff04ffa9a7 */ /* 0x0007ec000810043f */
[----:B------:R-:W2:Y:S01]  /*183a0*/  MUFU.EX2 R220, R57 ;  /* 0x0000003900dc7308 */ /* 0x000ea20000000800 */
[----:B------:R-:W-:-:S01]  /*183b0*/  FFMA.FTZ R109, R2, R109, -R48 ;  /* 0x0000006d026d7223 */ /* 0x000fc20000010830 */
[----:B----4-:R-:W-:Y:S01]  /*183c0*/  FADD.FTZ R7, R221, R10 ;  /* 0x0000000add077221 */ /* 0x010fe20000010000 */
[----:B0-----:R-:W-:-:S05]  /*183d0*/  F2FP.SATFINITE.E4M3.F32.PACK_AB_MERGE_C R103, R56, R103, RZ ;  /* 0x000000673867723e */ /* 0x001fca00048070ff */
[----:B------:R-:W0:Y:S01]  /*183e0*/  MUFU.EX2 R107, R107 ;  /* 0x0000006b006b7308 */ /* 0x000e220000000800 */
[----:B------:R-:W-:-:S01]  /*183f0*/  FADD.FTZ R56, R56, R5 ;  /* 0x0000000538387221 */ /* 0x000fc20000010000 */
[----:B------:R-:W-:Y:S01]  /*18400*/  FFMA.FTZ R65, R2, R65, -R48 ;  /* 0x0000004102417223 */ /* 0x000fe20000010830 */
[----:B-----5:R-:W-:-:S05]  /*18410*/  FADD.FTZ R10, R32, R7 ;  /* 0x00000007200a7221 */ /* 0x020fca0000010000 */
[----:B---3--:R-:W3:Y:S01]  /*18420*/  MUFU.EX2 R4, R61 ;  /* 0x0000003d00047308 */ /* 0x008ee20000000800 */
[----:B-1----:R-:W-:-:S01]  /*18430*/  FADD.FTZ R5, R105, R56 ;  /* 0x0000003869057221 */ /* 0x002fc20000010000 */
[----:B------:R-:W-:Y:S01]  /*18440*/  FFMA.FTZ R111, R2, R111, -R48 ;  /* 0x0000006f026f7223 */ /* 0x000fe20000010830 */
[----:B--2---:R-:W-:-:S05]  /*18450*/  FADD.FTZ R7, R15, R10 ;  /* 0x0000000a0f077221 */ /* 0x004fca0000010000 */
[----:B------:R-:W1:Y:S01]  /*18460*/  MUFU.EX2 R109, R109 ;  /* 0x0000006d006d7308 */ /* 0x000e620000000800 */
[----:B------:R-:W-:-:S01]  /*18470*/  FADD.FTZ R10, R220, R5 ;  /* 0x00000005dc0a7221 */ /* 0x000fc20000010000 */
[----:B------:R-:W-:-:S06]  /*18480*/  FFMA.FTZ R69, R2, R69, -R48 ;  /* 0x0000004502457223 */ /* 0x000fcc0000010830 */
[----:B------:R-:W2:Y:S01]  /*18490*/  MUFU.EX2 R222, R65 ;  /* 0x0000004100de7308 */ /* 0x000ea20000000800 */
[----:B0-----:R-:W-:-:S01]  /*184a0*/  FADD.FTZ R5, R107, R10 ;  /* 0x0000000a6b057221 */ /* 0x001fc20000010000 */
[C-C-:B------:R-:W-:Y:S01]  /*184b0*/  FFMA.FTZ R113, R2.reuse, R113, -R48.reuse ;  /* 0x0000007102717223 */ /* 0x140fe20000010830 */
[----:B------:R-:W-:-:S01]  /*184c0*/  FFMA.FTZ R73, R2, R73, -R48 ;  /* 0x0000004902497223 */ /* 0x000fc20000010830 */
[C-C-:B------:R-:W-:Y:S01]  /*184d0*/  FFMA.FTZ R115, R2.reuse, R115, -R48.reuse ;  /* 0x0000007302737223 */ /* 0x140fe20000010830 */
[----:B------:R-:W-:-:S01]  /*184e0*/  FFMA.FTZ R77, R2, R77, -R48 ;  /* 0x0000004d024d7223 */ /* 0x000fc20000010830 */
[C-C-:B------:R-:W-:Y:S02]  /*184f0*/  FFMA.FTZ R55, R2.reuse, R55, -R48.reuse ;  /* 0x0000003702377223 */ /* 0x140fe40000010830 */
[----:B------:R-:W0:Y:S01]  /*18500*/  MUFU.EX2 R111, R111 ;  /* 0x0000006f006f7308 */ /* 0x000e220000000800 */
[----:B------:R-:W-:-:S01]  /*18510*/  FFMA.FTZ R81, R2, R81, -R48 ;  /* 0x0000005102517223 */ /* 0x000fc20000010830 */
[C-C-:B------:R-:W-:Y:S01]  /*18520*/  FFMA.FTZ R117, R2.reuse, R117, -R48.reuse ;  /* 0x0000007502757223 */ /* 0x140fe20000010830 */
[----:B------:R-:W-:-:S01]  /*18530*/  FFMA.FTZ R85, R2, R85, -R48 ;  /* 0x0000005502557223 */ /* 0x000fc20000010830 */
[C---:B---3--:R-:W-:Y:S01]  /*18540*/  F2FP.SATFINITE.E4M3.F32.PACK_AB_MERGE_C R107, R4.reuse, R107, RZ ;  /* 0x0000006b046b723e */ /* 0x048fe200048070ff */
[----:B------:R-:W-:-:S03]  /*18550*/  FADD.FTZ R4, R4, R5 ;  /* 0x0000000504047221 */ /* 0x000fc60000010000 */
[----:B------:R-:W3:Y:S01]  /*18560*/  MUFU.EX2 R48, R69 ;  /* 0x0000004500307308 */ /* 0x000ee20000000800 */
[----:B------:R-:W-:-:S01]  /*18570*/  FFMA.FTZ R36, R2, R21, -R47 ;  /* 0x0000001502247223 */ /* 0x000fc2000001082f */
[C-C-:B------:R-:W-:Y:S01]  /*18580*/  FFMA.FTZ R34, R2.reuse, R63, -R47.reuse ;  /* 0x0000003f02227223 */ /* 0x140fe2000001082f */
[----:B------:R-:W-:-:S01]  /*18590*/  FFMA.FTZ R21, R2, R71, -R47 ;  /* 0x0000004702157223 */ /* 0x000fc2000001082f */
[----:B-1----:R-:W-:-:S04]  /*185a0*/  FADD.FTZ R5, R109, R4 ;  /* 0x000000046d057221 */ /* 0x002fc80000010000 */
[----:B------:R-:W1:Y:S01]  /*185b0*/  MUFU.EX2 R113, R113 ;  /* 0x0000007100717308 */ /* 0x000e620000000800 */
[----:B------:R-:W-:-:S01]  /*185c0*/  FFMA.FTZ R38, R2, R67, -R47 ;  /* 0x0000004302267223 */ /* 0x000fc2000001082f */
[----:B------:R-:W-:Y:S01]  /*185d0*/  F2FP.SATFINITE.E4M3.F32.PACK_AB_MERGE_C R231, R12, R9, R231 ;  /* 0x000000090ce7723e */ /* 0x000fe200048070e7 */
[----:B--2---:R-:W-:-:S01]  /*185e0*/  FADD.FTZ R10, R222, R5 ;  /* 0x00000005de0a7221 */ /* 0x004fc20000010000 */
[----:B------:R-:W-:Y:S01]  /*185f0*/  F2FP.SATFINITE.E4M3.F32.PACK_AB_MERGE_C R225, R25, R24, RZ ;  /* 0x0000001819e1723e */ /* 0x000fe200048070ff */
[----:B------:R-:W2:Y:S03]  /*18600*/  @P0 LDC R9, c[0x0][0x44c] ;  /* 0x00011300ff090b82 */ /* 0x000ea60000000800 */
[----:B------:R-:W4:Y:S01]  /*18610*/  MUFU.EX2 R216, R73 ;  /* 0x0000004900d87308 */ /* 0x000f220000000800 */
[----:B------:R-:W-:Y:S01]  /*18620*/  F2FP.SATFINITE.E4M3.F32.PACK_AB_MERGE_C R225, R20, R13, R225 ;  /* 0x0000000d14e1723e */ /* 0x000fe200048070e1 */
[----:B0-----:R-:W-:Y:S01]  /*18630*/  FADD.FTZ R5, R111, R10 ;  /* 0x0000000a6f057221 */ /* 0x001fe20000010000 */
[----:B------:R-:W-:-:S01]  /*18640*/  FFMA.FTZ R43, R2, R43, -R47 ;  /* 0x0000002b022b7223 */ /* 0x000fc2000001082f */
[C-C-:B------:R-:W-:Y:S01]  /*18650*/  FFMA.FTZ R27, R2.reuse, R27, -R47.reuse ;  /* 0x0000001b021b7223 */ /* 0x140fe2000001082f */
[----:B------:R-:W0:Y:S03]  /*18660*/  @P0 LDC R13, c[0x0][0x450] ;  /* 0x00011400ff0d0b82 */ /* 0x000e260000000800 */
[----:B------:R-:W5:Y:S01]  /*18670*/  MUFU.EX2 R34, R34 ;  /* 0x0000002200227308 */ /* 0x000f620000000800 */
[----:B------:R-:W-:-:S01]  /*18680*/  FFMA.FTZ R40, R2, R75, -R47 ;  /* 0x0000004b02287223 */ /* 0x000fc2000001082f */
[C-C-:B------:R-:W-:Y:S01]  /*18690*/  FFMA.FTZ R31, R2.reuse, R31, -R47.reuse ;  /* 0x0000001f021f7223 */ /* 0x140fe2000001082f */
[----:B------:R-:W-:-:S05]  /*186a0*/  FFMA.FTZ R42, R2, R79, -R47 ;  /* 0x0000004f022a7223 */ /* 0x000fca000001082f */
[----:B------:R-:W-:Y:S01]  /*186b0*/  MUFU.EX2 R36, R36 ;  /* 0x0000002400247308 */ /* 0x000fe20000000800 */
[----:B------:R-:W-:-:S01]  /*186c0*/  FFMA.FTZ R39, R2, R39, -R47 ;  /* 0x0000002702277223 */ /* 0x000fc2000001082f */
[----:B------:R-:W-:-:S06]  /*186d0*/  FFMA.FTZ R83, R2, R83, -R47 ;  /* 0x0000005302537223 */ /* 0x000fcc000001082f */
[----:B------:R-:W2:Y:S01]  /*186e0*/  MUFU.EX2 R21, R21 ;  /* 0x0000001500157308 */ /* 0x000ea20000000800 */
[----:B------:R-:W-:-:S01]  /*186f0*/  FFMA.FTZ R47, R2, R87, -R47 ;  /* 0x00000057022f7223 */ /* 0x000fc2000001082f */
[----:B---3--:R-:W-:-:S06]  /*18700*/  F2FP.SATFINITE.E4M3.F32.PACK_AB_MERGE_C R111, R48, R111, RZ ;  /* 0x0000006f306f723e */ /* 0x008fcc00048070ff */
[----:B------:R-:W-:Y:S01]  /*18710*/  MUFU.EX2 R115, R115 ;  /* 0x0000007300737308 */ /* 0x000fe20000000800 */
[----:B------:R-:W-:-:S07]  /*18720*/  FADD.FTZ R48, R48, R5 ;  /* 0x0000000530307221 */ /* 0x000fce0000010000 */
[----:B------:R-:W3:Y:S01]  /*18730*/  MUFU.EX2 R6, R77 ;  /* 0x0000004d00067308 */ /* 0x000ee20000000800 */
[----:B-1----:R-:W-:-:S07]  /*18740*/  FADD.FTZ R5, R113, R48 ;  /* 0x0000003071057221 */ /* 0x002fce0000010000 */
[----:B------:R-:W-:Y:S08]  /*18750*/  MUFU.EX2 R35, R35 ;  /* 0x0000002300237308 */ /* 0x000ff00000000800 */
[----:B------:R-:W1:Y:S01]  /*18760*/  MUFU.EX2 R38, R38 ;  /* 0x0000002600267308 */ /* 0x000e620000000800 */
[----:B----4-:R-:W-:-:S07]  /*18770*/  FADD.FTZ R12, R216, R5 ;  /* 0x00000005d80c7221 */ /* 0x010fce0000010000 */
[----:B------:R-:W-:Y:S01]  /*18780*/  MUFU.EX2 R43, R43 ;  /* 0x0000002b002b7308 */ /* 0x000fe20000000800 */
[----:B-----5:R-:W-:-:S07]  /*18790*/  F2FP.SATFINITE.E4M3.F32.PACK_AB_MERGE_C R15, R34, R15, RZ ;  /* 0x0000000f220f723e */ /* 0x020fce00048070ff */
[----:B------:R-:W4:Y:S01]  /*187a0*/  MUFU.EX2 R46, R47 ;  /* 0x0000002f002e7308 */ /* 0x000f220000000800 */
[----:B--2---:R-:W-:-:S07]  /*187b0*/  F2FP.SATFINITE.E4M3.F32.PACK_AB_MERGE_C R223, R21, R36, RZ ;  /* 0x0000002415df723e */ /* 0x004fce00048070ff */
[----:B------:R-:W2:Y:S01]  /*187c0*/  MUFU.EX2 R55, R55 ;  /* 0x0000003700377308 */ /* 0x000ea20000000800 */
[----:B------:R-:W-:-:S01]  /*187d0*/  FADD.FTZ R34, R34, R7 ;  /* 0x0000000722227221 */ /* 0x000fc20000010000 */
[----:B---3--:R-:W-:Y:S01]  /*187e0*/  F2FP.SATFINITE.E4M3.F32.PACK_AB_MERGE_C R5, R6, R115, RZ ;  /* 0x000000730605723e */ /* 0x008fe200048070ff */
[----:B------:R-:W-:-:S05]  /*187f0*/  FADD.FTZ R115, R115, R12 ;  /* 0x0000000c73737221 */ /* 0x000fca0000010000 */
[----:B------:R-:W-:Y:S01]  /*18800*/  MUFU.EX2 R39, R39 ;  /* 0x0000002700277308 */ /* 0x000fe20000000800 */
[----:B-1----:R-:W-:-:S07]  /*18810*/  F2FP.SATFINITE.E4M3.F32.PACK_AB_MERGE_C R223, R38, R35, R223 ;  /* 0x0000002326df723e */ /* 0x002fce00048070df */
[----:B------:R-:W1:Y:S08]  /*18820*/  MUFU.EX2 R44, R83 ;  /* 0x00000053002c7308 */ /* 0x000e700000000800 */
[----:B------:R-:W3:Y:S01]  /*18830*/  MUFU.EX2 R4, R81 ;  /* 0x0000005100047308 */ /* 0x000ee20000000800 */
[----:B------:R-:W-:-:S01]  /*18840*/  FADD.FTZ R35, R35, R34 ;  /* 0x0000002223237221 */ /* 0x000fc20000010000 */
[----:B------:R-:W-:Y:S01]  /*18850*/  FADD.FTZ R6, R6, R115 ;  /* 0x0000007306067221 */ /* 0x000fe20000010000 */
[----:B------:R-:W-:-:S05]  /*18860*/  @P0 IMAD.HI.U32 R12, R96, R9, RZ ;  /* 0x00000009600c0227 */ /* 0x000fca00078e00ff */
[----:B------:R-:W5:Y:S01]  /*18870*/  MUFU.EX2 R117, R117 ;  /* 0x0000007500757308 */ /* 0x000f620000000800 */
[----:B------:R-:W-:-:S01]  /*18880*/  FADD.FTZ R35, R38, R35 ;  /* 0x0000002326237221 */ /* 0x000fc20000010000 */
[----:B------:R-:W-:-:S06]  /*18890*/  F2FP.SATFINITE.E4M3.F32.PACK_AB_MERGE_C R216, R216, R113, R5 ;  /* 0x00000071d8d8723e */ /* 0x000fcc0004807005 */
[----:B------:R-:W-:Y:S01]  /*188a0*/  MUFU.EX2 R31, R31 ;  /* 0x0000001f001f7308 */ /* 0x000fe20000000800 */
[----:B------:R-:W-:-:S07]  /*188b0*/  IMAD.MOV.U32 R11, RZ, RZ, R96 ;  /* 0x000000ffff0b7224 */ /* 0x000fce00078e0060 */
[----:B------:R-:W5:Y:S01]  /*188c0*/  MUFU.EX2 R42, R42 ;  /* 0x0000002a002a7308 */ /* 0x000f620000000800 */
[----:B----4-:R-:W-:Y:S01]  /*188d0*/  F2FP.SATFINITE.E4M3.F32.PACK_AB_MERGE_C R9, R46, R43, RZ ;  /* 0x0000002b2e09723e */ /* 0x010fe200048070ff */
[----:B--2---:R-:W-:-:S06]  /*188e0*/  FADD.FTZ R5, R55, R6 ;  /* 0x0000000637057221 */ /* 0x004fcc0000010000 */
[----:B------:R-:W2:Y:S01]  /*188f0*/  MUFU.EX2 R27, R27 ;  /* 0x0000001b001b7308 */ /* 0x000ea20000000800 */
[----:B0-----:R-:W-:Y:S01]  /*18900*/  @P0 SHF.R.U32.HI R11, RZ, R13, R12 ;  /* 0x0000000dff0b0219 */ /* 0x001fe2000001160c */
[----:B------:R-:W-:-:S06]  /*18910*/  FADD.FTZ R36, R36, R35 ;  /* 0x0000002324247221 */ /* 0x000fcc0000010000 */
[----:B------:R-:W0:Y:S01]  /*18920*/  MUFU.EX2 R40, R40 ;  /* 0x0000002800287308 */ /* 0x000e220000000800 */
[----:B-1----:R-:W-:Y:S01]  /*18930*/  F2FP.SATFINITE.E4M3.F32.PACK_AB_MERGE_C R219, R44, R39, R9 ;  /* 0x000000272cdb723e */ /* 0x002fe20004807009 */
[----:B---3--:R-:W-:Y:S01]  /*18940*/  FADD.FTZ R6, R4, R5 ;  /* 0x0000000504067221 */ /* 0x008fe20000010000 */
[----:B------:R-:W-:Y:S01]  /*18950*/  IADD3 R9, R11, R92, -R94 ;  /* 0x0000005c0b097210 */ /* 0x000fe20007ffe85e */
[----:B------:R-:W-:Y:S02]  /*18960*/  FADD.FTZ R36, R21, R36 ;  /* 0x0000002415247221 */ /* 0x000fe40000010000 */
[----:B-----5:R-:W-:-:S01]  /*18970*/  FADD.FTZ R5, R117, R6 ;  /* 0x0000000675057221 */ /* 0x020fc20000010000 */
[----:B------:R-:W-:Y:S02]  /*18980*/  SHF.R.S32.HI R6, RZ, 0x1f, R9 ;  /* 0x0000001fff067819 */ /* 0x000fe40000011409 */
[----:B------:R-:W-:Y:S01]  /*18990*/  F2FP.SATFINITE.E4M3.F32.PACK_AB_MERGE_C R217, R42, R31, RZ ;  /* 0x0000001f2ad9723e */ /* 0x000fe200048070ff */
[----:B--2---:R-:W-:Y:S01]  /*189a0*/  FADD.FTZ R7, R27, R36 ;  /* 0x000000241b077221 */ /* 0x004fe20000010000 */
[----:B------:R-:W-:Y:S01]  /*189b0*/  LEA.HI R6, R6, R9, RZ, 0x7 ;  /* 0x0000000906067211 */ /* 0x000fe200078f38ff */
[----:B------:R-:W1:Y:S01]  /*189c0*/  MUFU.EX2 R10, R85 ;  /* 0x00000055000a7308 */ /* 0x000e620000000800 */
[C---:B0-----:R-:W-:Y:S01]  /*189d0*/  F2FP.SATFINITE.E4M3.F32.PACK_AB_MERGE_C R217, R40.reuse, R27, R217 ;  /* 0x0000001b28d9723e */ /* 0x041fe200048070d9 */
[----:B------:R-:W-:Y:S01]  /*189e0*/  FADD.FTZ R40, R40, R7 ;  /* 0x0000000728287221 */ /* 0x000fe20000010000 */
[----:B------:R-:W-:Y:S01]  /*189f0*/  SHF.R.S32.HI R6, RZ, 0x7, R6 ;  /* 0x00000007ff067819 */ /* 0x000fe20000011406 */
[----:B------:R-:W-:-:S02]  /*18a00*/  VIADD R9, R127, 0xfffffffe ;  /* 0xfffffffe7f097836 */ /* 0x000fc40000000000 */
[----:B------:R-:W-:-:S01]  /*18a10*/  FADD.FTZ R31, R31, R40 ;  /* 0x000000281f1f7221 */ /* 0x000fc20000010000 */
[----:B------:R-:W-:-:S03]  /*18a20*/  VIMNMX R14, RZ, R6, !PT ;  /* 0x00000006ff0e7248 */ /* 0x000fc60007fe0100 */
[----:B------:R-:W-:Y:S01]  /*18a30*/  FADD.FTZ R42, R42, R31 ;  /* 0x0000001f2a2a7221 */ /* 0x000fe20000010000 */
[----:B------:R-:W-:-:S03]  /*18a40*/  ISETP.GE.AND P2, PT, R9, R14, PT ;  /* 0x0000000e0900720c */ /* 0x000fc60003f46270 */
[----:B------:R-:W-:-:S04]  /*18a50*/  FADD.FTZ R7, R39, R42 ;  /* 0x0000002a27077221 */ /* 0x000fc80000010000 */
[----:B------:R-:W-:Y:S01]  /*18a60*/  FADD.FTZ R44, R44, R7 ;  /* 0x000000072c2c7221 */ /* 0x000fe20000010000 */
[----:B-1----:R-:W-:Y:S02]  /*18a70*/  F2FP.SATFINITE.E4M3.F32.PACK_AB_MERGE_C R7, R10, R117, RZ ;  /* 0x000000750a07723e */ /* 0x002fe400048070ff */
[----:B------:R-:W-:Y:S01]  /*18a80*/  F2FP.SATFINITE.E4M3.F32.PACK_AB_MERGE_C R228, R50, R51, RZ ;  /* 0x0000003332e4723e */ /* 0x000fe200048070ff */
[----:B------:R-:W-:-:S01]  /*18a90*/  FADD.FTZ R43, R43, R44 ;  /* 0x0000002c2b2b7221 */ /* 0x000fc20000010000 */
[----:B------:R-:W-:Y:S02]  /*18aa0*/  F2FP.SATFINITE.E4M3.F32.PACK_AB_MERGE_C R52, R52, R93, RZ ;  /* 0x0000005d3434723e */ /* 0x000fe400048070ff */
[----:B------:R-:W-:Y:S02]  /*18ab0*/  F2FP.SATFINITE.E4M3.F32.PACK_AB_MERGE_C R54, R54, R97, RZ ;  /* 0x000000613636723e */ /* 0x000fe400048070ff */
[----:B------:R-:W-:Y:S02]  /*18ac0*/  F2FP.SATFINITE.E4M3.F32.PACK_AB_MERGE_C R30, R45, R30, RZ ;  /* 0x0000001e2d1e723e */ /* 0x000fe400048070ff */
[----:B------:R-:W-:Y:S01]  /*18ad0*/  F2FP.SATFINITE.E4M3.F32.PACK_AB_MERGE_C R218, R4, R55, R7 ;  /* 0x0000003704da723e */ /* 0x000fe20004807007 */
[----:B------:R-:W-:Y:S01]  /*18ae0*/  FADD.FTZ R4, R46, R43 ;  /* 0x0000002b2e047221 */ /* 0x000fe20000010000 */
[----:B------:R-:W-:Y:S01]  /*18af0*/  F2FP.SATFINITE.E4M3.F32.PACK_AB_MERGE_C R227, R28, R227, R30 ;  /* 0x000000e31ce3723e */ /* 0x000fe2000480701e */
[----:B------:R-:W-:Y:S01]  /*18b00*/  FADD.FTZ R5, R10, R5 ;  /* 0x000000050a057221 */ /* 0x000fe20000010000 */
[----:B------:R-:W-:-:S02]  /*18b10*/  F2FP.SATFINITE.E4M3.F32.PACK_AB_MERGE_C R221, R32, R221, R15 ;  /* 0x000000dd20dd723e */ /* 0x000fc4000480700f */
[----:B------:R-:W-:Y:S02]  /*18b20*/  CS2R R150, SRZ ;  /* 0x0000000000967805 */ /* 0x000fe4000001ff00 */
[----:B------:R-:W-:Y:S02]  /*18b30*/  F2FP.SATFINITE.E4M3.F32.PACK_AB_MERGE_C R228, R26, R89, R228 ;  /* 0x000000591ae4723e */ /* 0x000fe400048070e4 */
[----:B------:R-:W-:Y:S02]  /*18b40*/  CS2R R148, SRZ ;  /* 0x0000000000947805 */ /* 0x000fe4000001ff00 */
[----:B------:R-:W-:Y:S02]  /*18b50*/  F2FP.SATFINITE.E4M3.F32.PACK_AB_MERGE_C R230, R230, R91, R52 ;  /* 0x0000005be6e6723e */ /* 0x000fe40004807034 */
[----:B------:R-:W-:Y:S02]  /*18b60*/  CS2R R146, SRZ ;  /* 0x0000000000927805 */ /* 0x000fe4000001ff00 */
        /* <DEDUP_REMOVED lines=66> */
[----:B------:R-:W-:Y:S01]  /*18f90*/  IMAD.MOV.U32 R13, RZ, RZ, R0 ;  /* 0x000000ffff0d7224 */ /* 0x000fe200078e0000 */
[----:B------:R-:W-:Y:S01]  /*18fa0*/  MOV R6, R235 ;  /* 0x000000eb00067202 */ /* 0x000fe20000000f00 */
[----:B------:R-:W-:Y:S02]  /*18fb0*/  IMAD.MOV.U32 R12, RZ, RZ, R3 ;  /* 0x000000ffff0c7224 */ /* 0x000fe400078e0003 */
[----:B------:R-:W-:-:S07]  /*18fc0*/  IMAD.MOV.U32 R151, RZ, RZ, RZ ;  /* 0x000000ffff977224 */ /* 0x000fce00078e00ff */
.L_x_2507:
        /* <DEDUP_REMOVED lines=8> */
.L_x_2498:
[----:B------:R-:W-:-:S05]  /*19050*/  VIADD R0, R234, 0x1 ;  /* 0x00000001ea007836 */ /* 0x000fca0000000000 */
[----:B------:R-:W-:-:S04]  /*19060*/  ISETP.NE.AND P3, PT, R0, 0x2, PT ;  /* 0x000000020000780c */ /* 0x000fc80003f65270 */
[----:B------:R-:W-:Y:S02]  /*19070*/  SEL R3, R0, RZ, P3 ;  /* 0x000000ff00037207 */ /* 0x000fe40001800000 */
[----:B------:R-:W-:-:S03]  /*19080*/  SHF.L.U32 R0, R235, 0x1f, RZ ;  /* 0x0000001feb007819 */ /* 0x000fc600000006ff */
[----:B------:R-:W-:-:S04]  /*19090*/  IMAD R3, R3, 0x8, R18 ;  /* 0x0000000803037824 */ /* 0x000fc800078e0212 */
[----:B------:R0:W1:Y:S01]  /*190a0*/  SYNCS.PHASECHK.TRANS64.TRYWAIT P3, [R3+URZ+0x38830], R0 ;  /* 0x03883000030075a7 */ /* 0x000062000806017f */
[----:B------:R-:W-:Y:S05]  /*190b0*/  @!P1 BRA `(.L_x_2499) ;  /* 0x0000000000049947 */ /* 0x000fea0003800000 */
[----:B------:R-:W-:Y:S01]  /*190c0*/  BPT.TRAP 0x1 ;  /* 0x000000040000795c */ /* 0x000fe20000300000 */
.L_x_2499:
[----:B------:R-:W-:Y:S04]  /*190d0*/  BSSY B0, `(.L_x_2497) ;  /* 0x0000004000007945 */ /* 0x000fe80003800000 */
[----:B-1----:R-:W-:Y:S05]  /*190e0*/  @P3 BRA `(.L_x_2500) ;  /* 0x0000000000083947 */ /* 0x002fea0003800000 */
[----:B------:R-:W1:Y:S02]  /*190f0*/  SYNCS.PHASECHK.TRANS64.TRYWAIT P3, [R3+URZ+0x38830], R0 ;  /* 0x03883000030075a7 */ /* 0x000e64000806017f */
[----:B-1----:R-:W-:Y:S05]  /*19100*/  @!P3 BRA `(.L_x_2501) ;  /* 0x0000012c00b0b947 */ /* 0x002fea0003800000 */
.L_x_2500:
[----:B------:R-:W-:Y:S05]  /*19110*/  BSYNC B0 ;  /* 0x0000000000007941 */ /* 0x000fea0003800000 */
.L_x_2497:
        /* <DEDUP_REMOVED lines=29> */
[C---:B------:R-:W-:Y:S01]  /*192f0*/  R2UR UR19, R21.reuse ;  /* 0x00000000151372ca */ /* 0x040fe200000e0000 */
[----:B------:R-:W-:Y:S01]  /*19300*/  VIADD R0, R0, 0x8 ;  /* 0x0000000800007836 */ /* 0x000fe20000000000 */
[----:B------:R-:W-:Y:S02]  /*19310*/  R2UR UR26, R20 ;  /* 0x00000000141a72ca */ /* 0x000fe400000e0000 */
[----:B------:R-:W-:Y:S02]  /*19320*/  R2UR UR27, R21 ;  /* 0x00000000151b72ca */ /* 0x000fe400000e0000 */
[----:B------:R0:W-:Y:S01]  /*19330*/  BAR.SYNC.DEFER_BLOCKING R0, 0x100 ;  /* 0x000400000000751d */ /* 0x0001e20000010000 */
[----:B------:R-:W-:Y:S02]  /*19340*/  R2UR UR34, R10 ;  /* 0x000000000a2272ca */ /* 0x000fe400000e0000 */
[----:B------:R-:W-:-:S03]  /*19350*/  R2UR UR35, R11 ;  /* 0x000000000b2372ca */ /* 0x000fc600000e0000 */
        /* <DEDUP_REMOVED lines=27> */
.L_x_2503:
[----:B------:R-:W-:Y:S01]  /*19510*/  SHF.L.U32 R0, R6, 0x1f, RZ ;  /* 0x0000001f06007819 */ /* 0x000fe200000006ff */
[----:B------:R-:W-:-:S04]  /*19520*/  IMAD R3, R234, 0x8, R18 ;  /* 0x00000008ea037824 */ /* 0x000fc800078e0212 */
[----:B------:R0:W1:Y:S01]  /*19530*/  SYNCS.PHASECHK.TRANS64.TRYWAIT P2, [R3+URZ+0x38850], R0 ;  /* 0x03885000030075a7 */ /* 0x000062000804017f */
[----:B------:R-:W-:Y:S05]  /*19540*/  @!P1 BRA `(.L_x_2504) ;  /* 0x0000000000049947 */ /* 0x000fea0003800000 */
[----:B------:R-:W-:Y:S01]  /*19550*/  BPT.TRAP 0x1 ;  /* 0x000000040000795c */ /* 0x000fe20000300000 */
.L_x_2504:
[----:B-1----:R-:W-:Y:S05]  /*19560*/  @P2 BRA `(.L_x_2502) ;  /* 0x0000000000082947 */ /* 0x002fea0003800000 */
[----:B------:R-:W1:Y:S02]  /*19570*/  SYNCS.PHASECHK.TRANS64.TRYWAIT P2, [R3+URZ+0x38850], R0 ;  /* 0x03885000030075a7 */ /* 0x000e64000804017f */
[----:B-1----:R-:W-:Y:S05]  /*19580*/  @!P2 BRA `(.L_x_2505) ;  /* 0x0000012800a4a947 */ /* 0x002fea0003800000 */
.L_x_2502:
[----:B01----:R-:W-:Y:S01]  /*19590*/  VIADD R0, R18, 0x400 ;  /* 0x0000040012007836 */ /* 0x003fe20000000000 */
[----:B------:R-:W-:Y:S05]  /*195a0*/  WARPSYNC.ALL ;  /* 0x0000000000007948 */ /* 0x000fea0003800000 */
[----:B------:R-:W-:Y:S01]  /*195b0*/  SHF.R.U32.HI R0, RZ, 0x4, R0 ;  /* 0x00000004ff007819 */ /* 0x000fe20000011600 */
[----:B------:R-:W-:Y:S01]  /*195c0*/  IMAD.MOV.U32 R7, RZ, RZ, 0x40000040 ;  /* 0x40000040ff077424 */ /* 0x000fe200078e00ff */
[----:B------:R-:W2:Y:S04]  /*195d0*/  LDL R21, [R1+0xc] ;  /* 0x00000c0001157983 */ /* 0x000ea80000100800 */
[----:B------:R-:W2:Y:S01]  /*195e0*/  LDL R20, [R1+0x4] ;  /* 0x0000040001147983 */ /* 0x000ea20000100800 */
[----:B------:R-:W-:Y:S01]  /*195f0*/  LOP3.LUT R0, R0, 0x3fff, RZ, 0xc0, !PT ;  /* 0x00003fff00007812 */ /* 0x000fe200078ec0ff */
[----:B------:R-:W-:Y:S01]  /*19600*/  WARPGROUP.ARRIVE ;  /* 0x00000000000079c5 */ /* 0x000fe20000000000 */
[----:B------:R-:W-:Y:S01]  /*19610*/  R2UR UR7, R7 ;  /* 0x00000000070772ca */ /* 0x000fe200000e0000 */
[----:B------:R-:W-:Y:S01]  /*19620*/  IMAD.MOV.U32 R11, RZ, RZ, 0x40000040 ;  /* 0x40000040ff0b7424 */ /* 0x000fe200078e00ff */
[----:B------:R-:W-:Y:S01]  /*19630*/  LOP3.LUT R0, R0, 0x10000, RZ, 0xfc, !PT ;  /* 0x0001000000007812 */ /* 0x000fe200078efcff */
[----:B------:R-:W0:Y:S04]  /*19640*/  @P0 LDC R3, c[0x0][0x450] ;  /* 0x00011400ff030b82 */ /* 0x000e280000000800 */
[----:B------:R-:W-:-:S04]  /*19650*/  IMAD R6, R234, 0x800, R0 ;  /* 0x00000800ea067824 */ /* 0x000fc800078e0200 */
[----:B------:R-:W1:Y:S01]  /*19660*/  @P0 LDC R0, c[0x0][0x44c] ;  /* 0x00011300ff000b82 */ /* 0x000e620000000800 */
[----:B------:R-:W-:-:S13]  /*19670*/  R2UR UR6, R6 ;  /* 0x00000000060672ca */ /* 0x000fda00000e0000 */
[----:B------:R-:W-:Y:S01]  /*19680*/  QGMMA.64x256x32.F32.E4M3.E4M3 R24, R228, gdesc[UR4], R24, gsb0 ;  /* 0x03e00004e4187df3 */ /* 0x000fe20008000818 */
[----:B------:R-:W-:Y:S02]  /*19690*/  IADD3 R10, R6, 0x2, RZ ;  /* 0x00000002060a7810 */ /* 0x000fe40007ffe0ff */
[----:B------:R-:W-:Y:S02]  /*196a0*/  R2UR UR7, R11 ;  /* 0x000000000b0772ca */ /* 0x000fe400000e0000 */
[----:B------:R-:W-:Y:S01]  /*196b0*/  R2UR UR6, R10 ;  /* 0x000000000a0672ca */ /* 0x000fe200000e0000 */
[----:B------:R-:W-:Y:S02]  /*196c0*/  WARPGROUP.DEPBAR.LE gsb0, 0x0 ;  /* 0x00008000000079c5 */ /* 0x000fe40000010000 */
[----:B------:R-:W3:Y:S04]  /*196d0*/  LDL R229, [R1] ;  /* 0x0000000001e57983 */ /* 0x000ee80000100800 */
[----:B------:R-:W3:Y:S04]  /*196e0*/  LDL R230, [R1+0x48] ;  /* 0x0000480001e67983 */ /* 0x000ee80000100800 */
[----:B------:R-:W4:Y:S01]  /*196f0*/  LDL R231, [R1+0x44] ;  /* 0x0000440001e77983 */ /* 0x000f220000100800 */
[----:B------:R-:W-:Y:S01]  /*19700*/  WARPGROUP.ARRIVE ;  /* 0x00000000000079c5 */ /* 0x000fe20000000000 */
[----:B------:R-:W-:-:S02]  /*19710*/  VIADD R10, R6, 0x4 ;  /* 0x00000004060a7836 */ /* 0x000fc40000000000 */
[----:B------:R-:W-:Y:S02]  /*19720*/  IMAD.MOV.U32 R11, RZ, RZ, 0x40000040 ;  /* 0x40000040ff0b7424 */ /* 0x000fe400078e00ff */
[----:B------:R-:W-:-:S06]  /*19730*/  VIADD R6, R6, 0x6 ;  /* 0x0000000606067836 */ /* 0x000fcc0000000000 */
[----:B------:R-:W-:Y:S01]  /*19740*/  QGMMA.64x256x32.F32.E4M3.E4M3 R24, R224, gdesc[UR4], R24, gsb0 ;  /* 0x03e00004e0187df3 */ /* 0x000fe20008000818 */
[----:B------:R-:W-:Y:S02]  /*19750*/  R2UR UR6, R10 ;  /* 0x000000000a0672ca */ /* 0x000fe400000e0000 */
[----:B------:R-:W-:Y:S01]  /*19760*/  R2UR UR7, R11 ;  /* 0x000000000b0772ca */ /* 0x000fe200000e0000 */
[----:B------:R-:W-:Y:S02]  /*19770*/  WARPGROUP.DEPBAR.LE gsb0, 0x0 ;  /* 0x00008000000079c5 */ /* 0x000fe40000010000 */
[----:B------:R-:W-:-:S15]  /*19780*/  WARPGROUP.ARRIVE ;  /* 0x00000000000079c5 */ /* 0x000fde0000000000 */
[----:B------:R-:W-:-:S07]  /*19790*/  NOP ;  /* 0x0000000000007918 */ /* 0x000fce0000000000 */
[----:B------:R-:W-:Y:S01]  /*197a0*/  QGMMA.64x256x32.F32.E4M3.E4M3 R24, R220, gdesc[UR4], R24, gsb0 ;  /* 0x03e00004dc187df3 */ /* 0x000fe20008000818 */
[----:B------:R-:W-:Y:S01]  /*197b0*/  R2UR UR6, R6 ;  /* 0x00000000060672ca */ /* 0x000fe200000e0000 */
[----:B---3--:R-:W-:-:S04]  /*197c0*/  IMAD.IADD R7, R230, 0x1, R229 ;  /* 0x00000001e6077824 */ /* 0x008fc800078e02e5 */
[----:B-1----:R-:W-:-:S05]  /*197d0*/  @P0 IMAD.HI.U32 R0, R7, R0, RZ ;  /* 0x0000000007000227 */ /* 0x002fca00078e00ff */
[----:B0-----:R-:W-:Y:S01]  /*197e0*/  @P0 SHF.R.U32.HI R7, RZ, R3, R0 ;  /* 0x00000003ff070219 */ /* 0x001fe20000011600 */
[----:B------:R-:W-:-:S04]  /*197f0*/  IMAD.MOV.U32 R0, RZ, RZ, -0x80 ;  /* 0xffffff80ff007424 */ /* 0x000fc800078e00ff */
[----:B------:R-:W0:Y:S01]  /*19800*/  SHFL.IDX PT, R3, R7, RZ, 0x1c1f ;  /* 0x001c1fff07037589 */ /* 0x000e2200000e0000 */
[----:B------:R-:W-:-:S04]  /*19810*/  IMAD R0, R9, R0, 0x1 ;  /* 0x0000000109007424 */ /* 0x000fc800078e0200 */
[----:B----4-:R-:W-:Y:S02]  /*19820*/  IMAD R0, R231, -0x2, R0 ;  /* 0xfffffffee7007824 */ /* 0x010fe400078e0200 */
[----:B------:R-:W1:Y:S03]  /*19830*/  S2R R231, SR_TID.X ;  /* 0x0000000000e77919 */ /* 0x000e660000002100 */
[----:B--2---:R-:W-:-:S05]  /*19840*/  IADD3 R0, -R20, R0, R21 ;  /* 0x0000000014007210 */ /* 0x004fca0007ffe115 */
[----:B0-----:R-:W-:-:S05]  /*19850*/  IMAD.IADD R3, R0, 0x1, R3 ;  /* 0x0000000100037824 */ /* 0x001fca00078e0203 */
[C---:B------:R-:W-:Y:S02]  /*19860*/  ISETP.GT.AND P2, PT, R3.reuse, RZ, PT ;  /* 0x000000ff0300720c */ /* 0x040fe40003f44270 */
[C---:B------:R-:W-:Y:S02]  /*19870*/  ISETP.GT.AND P3, PT, R3.reuse, 0x1, PT ;  /* 0x000000010300780c */ /* 0x040fe40003f64270 */
        /* <DEDUP_REMOVED lines=92> */
[----:B------:R-:W-:-:S04]  /*19e40*/  FMNMX.FTZ R3, R212, R10, !PT ;  /* 0x0000000ad4037209 */ /* 0x000fc80007810000 */
[----:B------:R-:W-:-:S05]  /*19e50*/  FMNMX.FTZ R3, R213, R3, !PT ;  /* 0x00000003d5037209 */ /* 0x000fca0007810000 */
[----:B------:R-:W0:Y:S01]  /*19e60*/  SHFL.BFLY PT, R10, R3, 0x2, 0x1f ;  /* 0x0c401f00030a7f89 */ /* 0x000e2200000e0000 */
[----:B------:R-:W-:Y:S02]  /*19e70*/  WARPGROUP.DEPBAR.LE gsb0, 0x0 ;  /* 0x00008000000079c5 */ /* 0x000fe40000010000 */
[----:B------:R-:W-:Y:S01]  /*19e80*/  WARPGROUP.ARRIVE ;  /* 0x00000000000079c5 */ /* 0x000fe20000000000 */
[----:B-1----:R-:W-:Y:S02]  /*19e90*/  LOP3.LUT R220, R231, 0x7f, RZ, 0xc0, !PT ;  /* 0x0000007fe7dc7812 */ /* 0x002fe400078ec0ff */
[----:B0-----:R-:W-:-:S03]  /*19ea0*/  FMNMX.FTZ R3, R3, R10, !PT ;  /* 0x0000000a03037209 */ /* 0x001fc60007810000 */
[----:B------:R-:W0:Y:S01]  /*19eb0*/  S2R R231, SR_TID.X ;  /* 0x0000000000e77919 */ /* 0x000e220000002100 */
[----:B------:R1:W2:Y:S04]  /*19ec0*/  SHFL.IDX PT, R10, R7, 0x1, 0x1c1f ;  /* 0x003c1f00070a7f89 */ /* 0x0002a800000e0000 */
[----:B------:R-:W3:Y:S01]  /*19ed0*/  SHFL.BFLY PT, R11, R3, 0x1, 0x1f ;  /* 0x0c201f00030b7f89 */ /* 0x000ee200000e0000 */
[----:B-1----:R-:W-:-:S05]  /*19ee0*/  IMAD.MOV.U32 R7, RZ, RZ, 0x40000040 ;  /* 0x40000040ff077424 */ /* 0x002fca00078e00ff */
[----:B------:R-:W-:Y:S01]  /*19ef0*/  R2UR UR7, R7 ;  /* 0x00000000070772ca */ /* 0x000fe200000e0000 */
[----:B--2---:R-:W-:-:S12]  /*19f00*/  IMAD.IADD R10, R0, 0x1, R10 ;  /* 0x00000001000a7824 */ /* 0x004fd800078e020a */
[----:B------:R-:W-:Y:S01]  /*19f10*/  QGMMA.64x256x32.F32.E4M3.E4M3 R24, R216, gdesc[UR4], R24, gsb0 ;  /* 0x03e00004d8187df3 */ /* 0x000fe20008000818 */
[----:B---3--:R-:W-:Y:S02]  /*19f20*/  FMNMX.FTZ R3, R3, R11, !PT ;  /* 0x0000000b03037209 */ /* 0x008fe40007810000 */
[C---:B------:R-:W-:Y:S02]  /*19f30*/  ISETP.GT.AND P3, PT, R10.reuse, RZ, PT ;  /* 0x000000ff0a00720c */ /* 0x040fe40003f64270 */
[----:B------:R-:W-:Y:S01]  /*19f40*/  ISETP.GT.AND P4, PT, R10, 0x1, PT ;  /* 0x000000010a00780c */ /* 0x000fe20003f84270 */
[----:B------:R-:W-:-:S01]  /*19f50*/  FFMA.FTZ R7, R2, R3, -8 ;  /* 0xc100000002077423 */ /* 0x000fc20000010003 */
        /* <DEDUP_REMOVED lines=88> */
[----:B------:R-:W-:Y:S02]  /*1a4e0*/  FSETP.NEU.FTZ.AND P3, PT, R3, -INF , PT ;  /* 0xff8000000300780b */ /* 0x000fe40003f7d000 */
[----:B------:R-:W-:Y:S02]  /*1a4f0*/  ISETP.GT.AND P4, PT, R10, 0x79, PT ;  /* 0x000000790a00780c */ /* 0x000fe40003f84270 */
[----:B------:R-:W-:Y:S02]  /*1a500*/  FSEL R214, R214, -INF , P2 ;  /* 0xff800000d6d67808 */ /* 0x000fe40001000000 */
[----:B------:R-:W-:Y:S02]  /*1a510*/  FMNMX.FTZ R0, R211, R0, !PT ;  /* 0x00000000d3007209 */ /* 0x000fe40007810000 */
[----:B------:R-:W-:-:S02]  /*1a520*/  FSEL R7, R7, RZ, P3 ;  /* 0x000000ff07077208 */ /* 0x000fc40001800000 */
[----:B------:R-:W-:Y:S02]  /*1a530*/  FSEL R215, R215, -INF , P4 ;  /* 0xff800000d7d77808 */ /* 0x000fe40002000000 */
[----:B------:R-:W-:Y:S01]  /*1a540*/  FMNMX.FTZ R0, R214, R0, !PT ;  /* 0x00000000d6007209 */ /* 0x000fe20007810000 */
[----:B------:R-:W-:-:S01]  /*1a550*/  FFMA.FTZ R20, R2, R156, -R7 ;  /* 0x0000009c02147223 */ /* 0x000fc20000010807 */
[C-C-:B------:R-:W-:Y:S01]  /*1a560*/  FFMA.FTZ R156, R2.reuse, R165, -R7.reuse ;  /* 0x000000a5029c7223 */ /* 0x140fe20000010807 */
[----:B------:R-:W-:-:S01]  /*1a570*/  FFMA.FTZ R165, R2, R176, -R7 ;  /* 0x000000b002a57223 */ /* 0x000fc20000010807 */
[----:B------:R-:W-:Y:S01]  /*1a580*/  FMNMX.FTZ R0, R215, R0, !PT ;  /* 0x00000000d7007209 */ /* 0x000fe20007810000 */
[----:B------:R-:W-:-:S01]  /*1a590*/  FFMA.FTZ R176, R2, R185, -R7 ;  /* 0x000000b902b07223 */ /* 0x000fc20000010807 */
[C-C-:B------:R-:W-:Y:S01]  /*1a5a0*/  FFMA.FTZ R21, R2.reuse, R157, -R7.reuse ;  /* 0x0000009d02157223 */ /* 0x140fe20000010807 */
[----:B------:R-:W-:-:S01]  /*1a5b0*/  FFMA.FTZ R157, R2, R168, -R7 ;  /* 0x000000a8029d7223 */ /* 0x000fc20000010807 */
[C-C-:B------:R-:W-:Y:S01]  /*1a5c0*/  FFMA.FTZ R168, R2.reuse, R177, -R7.reuse ;  /* 0x000000b102a87223 */ /* 0x140fe20000010807 */
[----:B------:R-:W1:Y:S01]  /*1a5d0*/  SHFL.BFLY PT, R185, R0, 0x2, 0x1f ;  /* 0x0c401f0000b97f89 */ /* 0x000e6200000e0000 */
[----:B------:R-:W-:-:S01]  /*1a5e0*/  FFMA.FTZ R177, R2, R188, -R7 ;  /* 0x000000bc02b17223 */ /* 0x000fc20000010807 */
[C-C-:B------:R-:W-:Y:S01]  /*1a5f0*/  FFMA.FTZ R188, R2.reuse, R196, -R7.reuse ;  /* 0x000000c402bc7223 */ /* 0x140fe20000010807 */
        /* <DEDUP_REMOVED lines=19> */
[----:B------:R-:W-:Y:S01]  /*1a730*/  ISETP.NE.AND P4, PT, R220, RZ, PT ;  /* 0x000000ffdc00720c */ /* 0x000fe20003f85270 */
[----:B------:R-:W-:Y:S01]  /*1a740*/  MUFU.EX2 R6, R6 ;  /* 0x0000000600067308 */ /* 0x000fe20000000800 */
[----:B-1----:R-:W-:Y:S01]  /*1a750*/  FMNMX.FTZ R0, R0, R185, !PT ;  /* 0x000000b900007209 */ /* 0x002fe20007810000 */
[C---:B------:R-:W-:Y:S01]  /*1a760*/  FFMA.FTZ R185, R2.reuse, R201, -R7 ;  /* 0x000000c902b97223 */ /* 0x040fe20000010807 */
[----:B0-----:R-:W-:Y:S01]  /*1a770*/  SHF.R.U32.HI R220, RZ, 0x7, R231 ;  /* 0x00000007ffdc7819 */ /* 0x001fe200000116e7 */
[----:B------:R-:W-:-:S02]  /*1a780*/  FFMA.FTZ R201, R2, R209, -R7 ;  /* 0x000000d102c97223 */ /* 0x000fc40000010807 */
[----:B------:R-:W0:Y:S02]  /*1a790*/  SHFL.BFLY PT, R196, R0, 0x1, 0x1f ;  /* 0x0c201f0000c47f89 */ /* 0x000e2400000e0000 */
[----:B------:R-:W-:Y:S08]  /*1a7a0*/  MUFU.EX2 R11, R11 ;  /* 0x0000000b000b7308 */ /* 0x000ff00000000800 */
[----:B------:R-:W-:Y:S08]  /*1a7b0*/  MUFU.EX2 R20, R20 ;  /* 0x0000001400147308 */ /* 0x000ff00000000800 */
[----:B------:R-:W-:Y:S01]  /*1a7c0*/  MUFU.EX2 R21, R21 ;  /* 0x0000001500157308 */ /* 0x000fe20000000800 */
[----:B0-----:R-:W-:Y:S01]  /*1a7d0*/  FMNMX.FTZ R0, R0, R196, !PT ;  /* 0x000000c400007209 */ /* 0x001fe20007810000 */
[----:B------:R-:W-:-:S06]  /*1a7e0*/  FFMA.FTZ R196, R2, R212, -R7 ;  /* 0x000000d402c47223 */ /* 0x000fcc0000010807 */
[----:B------:R-:W-:Y:S01]  /*1a7f0*/  MUFU.EX2 R10, R10 ;  /* 0x0000000a000a7308 */ /* 0x000fe20000000800 */
[----:B------:R-:W-:-:S01]  /*1a800*/  FFMA.FTZ R7, R2, R213, -R7 ;  /* 0x000000d502077223 */ /* 0x000fc20000010807 */
[----:B------:R-:W-:Y:S01]  /*1a810*/  FSETP.NEU.FTZ.AND P2, PT, R0, -INF , PT ;  /* 0xff8000000000780b */ /* 0x000fe20003f5d000 */
[----:B------:R-:W-:-:S03]  /*1a820*/  FFMA.FTZ R205, R2, R0, -8 ;  /* 0xc100000002cd7423 */ /* 0x000fc60000010000 */
[----:B------:R-:W-:Y:S02]  /*1a830*/  FSEL R204, R0, RZ, P2 ;  /* 0x000000ff00cc7208 */ /* 0x000fe40001000000 */
[----:B------:R-:W-:Y:S01]  /*1a840*/  FSEL R205, R205, RZ, P2 ;  /* 0x000000ffcdcd7208 */ /* 0x000fe20001000000 */
[----:B------:R-:W-:Y:S01]  /*1a850*/  MUFU.EX2 R152, R152 ;  /* 0x0000009800987308 */ /* 0x000fe20000000800 */
[----:B------:R-:W-:Y:S02]  /*1a860*/  WARPGROUP.DEPBAR.LE gsb0, 0x0 ;  /* 0x00008000000079c5 */ /* 0x000fe40000010000 */
[----:B------:R-:W-:Y:S01]  /*1a870*/  FADD.FTZ R204, -R204, R13 ;  /* 0x0000000dcccc7221 */ /* 0x000fe20000010100 */
[----:B------:R-:W-:-:S01]  /*1a880*/  FFMA.FTZ R208, R2, R182, -R205 ;  /* 0x000000b602d07223 */ /* 0x000fc200000108cd */
[----:B------:R-:W-:Y:S01]  /*1a890*/  FSEL R182, R3, RZ, P3 ;  /* 0x000000ff03b67208 */ /* 0x000fe20001800000 */
[----:B------:R-:W-:-:S01]  /*1a8a0*/  FFMA.FTZ R154, R2, R154, -R205 ;  /* 0x0000009a029a7223 */ /* 0x000fc200000108cd */
[C---:B------:R-:W-:Y:S01]  /*1a8b0*/  FMUL.FTZ R204, R2.reuse, R204 ;  /* 0x000000cc02cc7220 */ /* 0x040fe20000410000 */
[----:B------:R-:W-:-:S01]  /*1a8c0*/  FFMA.FTZ R155, R2, R155, -R205 ;  /* 0x0000009b029b7223 */ /* 0x000fc200000108cd */
[----:B------:R-:W-:Y:S01]  /*1a8d0*/  FFMA.FTZ R158, R2, R158, -R205 ;  /* 0x0000009e029e7223 */ /* 0x000fe200000108cd */
[----:B------:R-:W-:-:S01]  /*1a8e0*/  FADD.FTZ R182, -R182, R12 ;  /* 0x0000000cb6b67221 */ /* 0x000fc20000010100 */
[----:B------:R-:W-:Y:S01]  /*1a8f0*/  FFMA.FTZ R159, R2, R159, -R205 ;  /* 0x0000009f029f7223 */ /* 0x000fe200000108cd */
[----:B------:R-:W-:Y:S01]  /*1a900*/  MUFU.EX2 R154, R154 ;  /* 0x0000009a009a7308 */ /* 0x000fe20000000800 */
[----:B------:R-:W-:-:S02]  /*1a910*/  @!P4 IMAD R13, R15, 0x8, R18 ;  /* 0x000000080f0dc824 */ /* 0x000fc400078e0212 */
[C---:B------:R-:W-:Y:S01]  /*1a920*/  FMUL.FTZ R182, R2.reuse, R182 ;  /* 0x000000b602b67220 */ /* 0x040fe20000410000 */
[----:B------:R-:W-:-:S01]  /*1a930*/  FFMA.FTZ R162, R2, R162, -R205 ;  /* 0x000000a202a27223 */ /* 0x000fc200000108cd */
[C-C-:B------:R-:W-:Y:S01]  /*1a940*/  FFMA.FTZ R12, R2.reuse, R183, -R205.reuse ;  /* 0x000000b7020c7223 */ /* 0x140fe200000108cd */
[----:B------:R-:W-:-:S01]  /*1a950*/  FFMA.FTZ R163, R2, R163, -R205 ;  /* 0x000000a302a37223 */ /* 0x000fc200000108cd */
[----:B------:R-:W-:Y:S01]  /*1a960*/  @!P4 IADD3 R13, R13, 0x38840, RZ ;  /* 0x000388400d0dc810 */ /* 0x000fe20007ffe0ff */
[----:B------:R-:W-:-:S01]  /*1a970*/  FFMA.FTZ R166, R2, R166, -R205 ;  /* 0x000000a602a67223 */ /* 0x000fc200000108cd */
[----:B------:R-:W0:Y:S01]  /*1a980*/  MUFU.EX2 R182, R182 ;  /* 0x000000b600b67308 */ /* 0x000e220000000800 */
[----:B------:R-:W-:Y:S01]  /*1a990*/  IADD3 R183, -R220, 0xb, RZ ;  /* 0x0000000bdcb77810 */ /* 0x000fe20007ffe1ff */
[C---:B------:R-:W-:Y:S01]  /*1a9a0*/  FFMA.FTZ R167, R2.reuse, R167, -R205 ;  /* 0x000000a702a77223 */ /* 0x040fe200000108cd */
[----:B------:R-:W-:Y:S01]  /*1a9b0*/  @!P4 PRMT R13, RZ, 0x654, R13 ;  /* 0x00000654ff0dc816 */ /* 0x000fe2000000000d */
[C-C-:B------:R-:W-:Y:S01]  /*1a9c0*/  FFMA.FTZ R170, R2.reuse, R170, -R205.reuse ;  /* 0x000000aa02aa7223 */ /* 0x140fe200000108cd */
[----:B------:R-:W-:-:S01]  /*1a9d0*/  FFMA.FTZ R171, R2, R171, -R205 ;  /* 0x000000ab02ab7223 */ /* 0x000fc200000108cd */
[----:B------:R1:W-:Y:S06]  /*1a9e0*/  BAR.ARV R183, 0x100 ;  /* 0x000400b70000751d */ /* 0x0003ec0000002000 */
[----:B------:R-:W2:Y:S01]  /*1a9f0*/  MUFU.EX2 R204, R204 ;  /* 0x000000cc00cc7308 */ /* 0x000ea20000000800 */
[----:B------:R3:W-:Y:S01]  /*1aa00*/  @!P4 SYNCS.ARRIVE.TRANS64.RED.A1T0 RZ, [R13+URZ], RZ ;  /* 0x000000ff0dffc9a7 */ /* 0x0007e2000810043f */
[----:B------:R-:W-:-:S01]  /*1aa10*/  FFMA.FTZ R174, R2, R174, -R205 ;  /* 0x000000ae02ae7223 */ /* 0x000fc200000108cd */
[C-C-:B------:R-:W-:Y:S01]  /*1aa20*/  FFMA.FTZ R175, R2.reuse, R175, -R205.reuse ;  /* 0x000000af02af7223 */ /* 0x140fe200000108cd */
[----:B------:R-:W-:-:S01]  /*1aa30*/  FFMA.FTZ R178, R2, R178, -R205 ;  /* 0x000000b202b27223 */ /* 0x000fc200000108cd */
[----:B0-----:R-:W-:Y:S01]  /*1aa40*/  FFMA.FTZ R5, R182, R5, R6 ;  /* 0x00000005b6057223 */ /* 0x001fe20000010006 */
[----:B------:R-:W-:-:S01]  /*1aa50*/  FFMA.FTZ R179, R2, R179, -R205 ;  /* 0x000000b302b37223 */ /* 0x000fc200000108cd */
[----:B------:R-:W-:Y:S01]  /*1aa60*/  FFMA.FTZ R186, R2, R186, -R205 ;  /* 0x000000ba02ba7223 */ /* 0x000fe200000108cd */
[----:B------:R-:W3:Y:S01]  /*1aa70*/  MUFU.EX2 R155, R155 ;  /* 0x0000009b009b7308 */ /* 0x000ee20000000800 */
[----:B------:R-:W-:-:S01]  /*1aa80*/  FADD.FTZ R5, R11, R5 ;  /* 0x000000050b057221 */ /* 0x000fc20000010000 */
[C-C-:B------:R-:W-:Y:S01]  /*1aa90*/  FFMA.FTZ R187, R2.reuse, R187, -R205.reuse ;  /* 0x000000bb02bb7223 */ /* 0x140fe200000108cd */
[----:B------:R-:W-:-:S01]  /*1aaa0*/  FFMA.FTZ R190, R2, R190, -R205 ;  /* 0x000000be02be7223 */ /* 0x000fc200000108cd */
[C-C-:B------:R-:W-:Y:S01]  /*1aab0*/  FFMA.FTZ R191, R2.reuse, R191, -R205.reuse ;  /* 0x000000bf02bf7223 */ /* 0x140fe200000108cd */
[----:B------:R-:W-:-:S01]  /*1aac0*/  FFMA.FTZ R194, R2, R194, -R205 ;  /* 0x000000c202c27223 */ /* 0x000fc200000108cd */
[C-C-:B------:R-:W-:Y:S01]  /*1aad0*/  FFMA.FTZ R195, R2.reuse, R195, -R205.reuse ;  /* 0x000000c302c37223 */ /* 0x140fe200000108cd */
[----:B------:R-:W-:-:S01]  /*1aae0*/  FFMA.FTZ R198, R2, R198, -R205 ;  /* 0x000000c602c67223 */ /* 0x000fc200000108cd */
[----:B------:R-:W0:Y:S01]  /*1aaf0*/  MUFU.EX2 R158, R158 ;  /* 0x0000009e009e7308 */ /* 0x000e220000000800 */
[----:B--2---:R-:W-:-:S01]  /*1ab00*/  FFMA.FTZ R4, R204, R4, R154 ;  /* 0x00000004cc047223 */ /* 0x004fc2000001009a */
[C-C-:B------:R-:W-:Y:S01]  /*1ab10*/  FFMA.FTZ R199, R2.reuse, R199, -R205.reuse ;  /* 0x000000c702c77223 */ /* 0x140fe200000108cd */
[----:B------:R-:W-:-:S01]  /*1ab20*/  FFMA.FTZ R202, R2, R202, -R205 ;  /* 0x000000ca02ca7223 */ /* 0x000fc200000108cd */
[C-C-:B------:R-:W-:Y:S01]  /*1ab30*/  FFMA.FTZ R203, R2.reuse, R203, -R205.reuse ;  /* 0x000000cb02cb7223 */ /* 0x140fe200000108cd */
[----:B------:R-:W-:-:S01]  /*1ab40*/  FFMA.FTZ R206, R2, R206, -R205 ;  /* 0x000000ce02ce7223 */ /* 0x000fc200000108cd */
[C-C-:B------:R-:W-:Y:S01]  /*1ab50*/  FFMA.FTZ R207, R2.reuse, R207, -R205.reuse ;  /* 0x000000cf02cf7223 */ /* 0x140fe200000108cd */
[----:B------:R-:W-:-:S01]  /*1ab60*/  FFMA.FTZ R210, R2, R210, -R205 ;  /* 0x000000d202d27223 */ /* 0x000fc200000108cd */
[----:B------:R-:W2:Y:S01]  /*1ab70*/  MUFU.EX2 R159, R159 ;  /* 0x0000009f009f7308 */ /* 0x000ea20000000800 */
[----:B---3--:R-:W-:-:S01]  /*1ab80*/  FADD.FTZ R13, R155, R4 ;  /* 0x000000049b0d7221 */ /* 0x008fc20000010000 */
[----:B------:R-:W-:Y:S01]  /*1ab90*/  FADD.FTZ R4, R20, R5 ;  /* 0x0000000514047221 */ /* 0x000fe20000010000 */
[----:B------:R-:W-:-:S01]  /*1aba0*/  FFMA.FTZ R211, R2, R211, -R205 ;  /* 0x000000d302d37223 */ /* 0x000fc200000108cd */
[C-C-:B------:R-:W-:Y:S01]  /*1abb0*/  FFMA.FTZ R214, R2.reuse, R214, -R205.reuse ;  /* 0x000000d602d67223 */ /* 0x140fe200000108cd */
[----:B------:R-:W-:-:S01]  /*1abc0*/  FFMA.FTZ R205, R2, R215, -R205 ;  /* 0x000000d702cd7223 */ /* 0x000fc200000108cd */
[----:B------:R-:W-:-:S02]  /*1abd0*/  FADD.FTZ R4, R21, R4 ;  /* 0x0000000415047221 */ /* 0x000fc40000010000 */
[----:B------:R-:W3:Y:S01]  /*1abe0*/  MUFU.EX2 R162, R162 ;  /* 0x000000a200a27308 */ /* 0x000ee20000000800 */
[----:B0-----:R-:W-:-:S01]  /*1abf0*/  FADD.FTZ R5, R158, R13 ;  /* 0x0000000d9e057221 */ /* 0x001fc20000010000 */
[----:B------:R-:W-:-:S04]  /*1ac00*/  FADD.FTZ R4, R10, R4 ;  /* 0x000000040a047221 */ /* 0x000fc80000010000 */
[----:B------:R-:W-:Y:S02]  /*1ac10*/  FADD.FTZ R4, R152, R4 ;  /* 0x0000000498047221 */ /* 0x000fe40000010000 */
[----:B------:R-:W0:Y:S01]  /*1ac20*/  MUFU.EX2 R163, R163 ;  /* 0x000000a300a37308 */ /* 0x000e220000000800 */
[----:B--2---:R-:W-:-:S07]  /*1ac30*/  FADD.FTZ R5, R159, R5 ;  /* 0x000000059f057221 */ /* 0x004fce0000010000 */
        /* <DEDUP_REMOVED lines=103> */
[----:B---3--:R-:W-:-:S01]  /*1b2b0*/  FADD.FTZ R13, R214, R5 ;  /* 0x00000005d60d7221 */ /* 0x008fc20000010000 */
[----:B0-----:R-:W-:-:S03]  /*1b2c0*/  FADD.FTZ R5, R7, R4 ;  /* 0x0000000407057221 */ /* 0x001fc60000010000 */
[----:B--2---:R-:W-:Y:S01]  /*1b2d0*/  FADD.FTZ R4, R205, R13 ;  /* 0x0000000dcd047221 */ /* 0x004fe20000010000 */
[----:B-1----:R-:W-:Y:S06]  /*1b2e0*/  @!P1 BRA `(.L_x_2506) ;  /* 0x0000000000049947 */ /* 0x002fec0003800000 */
[----:B------:R-:W-:Y:S01]  /*1b2f0*/  BPT.TRAP 0x1 ;  /* 0x000000040000795c */ /* 0x000fe20000300000 */
.L_x_2506:
[----:B------:R-:W-:Y:S01]  /*1b300*/  IMAD R13, R234, 0x8, R18 ;  /* 0x00000008ea0d7824 */ /* 0x000fe200078e0212 */
[----:B------:R-:W-:Y:S01]  /*1b310*/  ISETP.GT.AND P2, PT, R9, R14, PT ;  /* 0x0000000e0900720c */ /* 0x000fe20003f44270 */
[----:B------:R-:W-:Y:S01]  /*1b320*/  IMAD.U32 R183, RZ, RZ, UR42 ;  /* 0x0000002affb77e24 */ /* 0x000fe2000f8e00ff */
[----:B------:R-:W-:Y:S01]  /*1b330*/  F2FP.SATFINITE.E4M3.F32.PACK_AB_MERGE_C R20, R21, R20, RZ ;  /* 0x000000141514723e */ /* 0x000fe200048070ff */
[----:B------:R-:W-:Y:S01]  /*1b340*/  VIADD R13, R13, 0x38860 ;  /* 0x000388600d0d7836 */ /* 0x000fe20000000000 */
[----:B------:R-:W-:Y:S01]  /*1b350*/  F2FP.SATFINITE.E4M3.F32.PACK_AB_MERGE_C R12, R12, R208, RZ ;  /* 0x000000d00c0c723e */ /* 0x000fe200048070ff */
[----:B------:R-:W-:Y:S01]  /*1b360*/  FMUL.FTZ R24, R24, R182 ;  /* 0x000000b618187220 */ /* 0x000fe20000410000 */
        /* <DEDUP_REMOVED lines=163> */
[----:B------:R-:W-:Y:S02]  /*1bda0*/  IMAD.MOV.U32 R234, RZ, RZ, R15 ;  /* 0x000000ffffea7224 */ /* 0x000fe400078e000f */
[----:B------:R-:W-:Y:S01]  /*1bdb0*/  IMAD.MOV.U32 R228, RZ, RZ, R11 ;  /* 0x000000ffffe47224 */ /* 0x000fe200078e000b */
[----:B------:R-:W-:Y:S06]  /*1bdc0*/  @P2 BRA `(.L_x_2507) ;  /* 0xffffffd000802947 */ /* 0x000fec000383ffff */
[----:B------:R-:W-:-:S07]  /*1bdd0*/  IMAD.MOV.U32 R234, RZ, RZ, R15 ;  /* 0x000000ffffea7224 */ /* 0x000fce00078e000f */
.L_x_2496:
[----:B------:R-:W-:-:S13]  /*1bde0*/  ISETP.GE.AND P0, PT, R9, RZ, PT ;  /* 0x000000ff0900720c */ /* 0x000fda0003f06270 */
[----:B------:R-:W-:Y:S05]  /*1bdf0*/  @!P0 BRA `(.L_x_2508) ;  /* 0x00000024001c8947 */ /* 0x000fea0003800000 */
[----:B------:R-:W-:Y:S01]  /*1be00*/  MOV R14, R0 ;  /* 0x00000000000e7202 */ /* 0x000fe20000000f00 */
[----:B------:R-:W-:Y:S02]  /*1be10*/  IMAD.MOV.U32 R12, RZ, RZ, R3 ;  /* 0x000000ffff0c7224 */ /* 0x000fe400078e0003 */
[----:B------:R-:W-:Y:S02]  /*1be20*/  IMAD.MOV.U32 R6, RZ, RZ, R235 ;  /* 0x000000ffff067224 */ /* 0x000fe400078e00eb */
[----:B------:R-:W-:-:S07]  /*1be30*/  IMAD.MOV.U32 R13, RZ, RZ, R234 ;  /* 0x000000ffff0d7224 */ /* 0x000fce00078e00ea */
.L_x_2519:
[----:B------:R-:W-:Y:S01]  /*1be40*/  ISETP.NE.AND P2, PT, R237, RZ, PT ;  /* 0x000000ffed00720c */ /* 0x000fe20003f45270 */
[----:B------:R-:W-:Y:S01]  /*1be50*/  VIADD R234, R13, 0x1 ;  /* 0x000000010dea7836 */ /* 0x000fe20000000000 */
[----:B------:R-:W-:Y:S05]  /*1be60*/  YIELD ;  /* 0x0000000000007946 */ /* 0x000fea0003800000 */
[----:B------:R-:W-:-:S04]  /*1be70*/  ISETP.NE.AND P0, PT, R234, 0x2, PT ;  /* 0x00000002ea00780c */ /* 0x000fc80003f05270 */
[----:B------:R-:W-:Y:S02]  /*1be80*/  SEL R235, RZ, 0x1, P0 ;  /* 0x00000001ffeb7807 */ /* 0x000fe40000000000 */
[----:B------:R-:W-:Y:S02]  /*1be90*/  SEL R234, R234, RZ, P0 ;  /* 0x000000ffeaea7207 */ /* 0x000fe40000000000 */
[----:B------:R-:W-:Y:S01]  /*1bea0*/  LOP3.LUT R235, R6, R235, RZ, 0x3c, !PT ;  /* 0x000000eb06eb7212 */ /* 0x000fe200078e3cff */
[----:B------:R-:W-:Y:S06]  /*1beb0*/  @P2 BRA `(.L_x_2509) ;  /* 0x0000000000302947 */ /* 0x000fec0003800000 */
[----:B------:R-:W-:Y:S05]  /*1bec0*/  @!P1 BRA `(.L_x_2510) ;  /* 0x0000000000049947 */ /* 0x000fea0003800000 */
[----:B------:R-:W-:Y:S01]  /*1bed0*/  BPT.TRAP 0x1 ;  /* 0x000000040000795c */ /* 0x000fe20000300000 */
.L_x_2510:
[----:B------:R-:W-:Y:S01]  /*1bee0*/  IMAD R0, R234, 0x8, R18 ;  /* 0x00000008ea007824 */ /* 0x000fe200078e0212 */
[----:B------:R-:W-:-:S04]  /*1bef0*/  SHF.L.U32 R3, R235, 0x1f, RZ ;  /* 0x0000001feb037819 */ /* 0x000fc800000006ff */
[----:B------:R0:W1:Y:S01]  /*1bf00*/  SYNCS.PHASECHK.TRANS64.TRYWAIT P0, [R0+URZ+0x38830], R3 ;  /* 0x03883003000075a7 */ /* 0x000062000800017f */
[----:B------:R-:W-:Y:S05]  /*1bf10*/  @!P1 BRA `(.L_x_2511) ;  /* 0x0000000000049947 */ /* 0x000fea0003800000 */
[----:B------:R-:W-:Y:S01]  /*1bf20*/  BPT.TRAP 0x1 ;  /* 0x000000040000795c */ /* 0x000fe20000300000 */
.L_x_2511:
[----:B------:R-:W-:Y:S04]  /*1bf30*/  BSSY B0, `(.L_x_2509) ;  /* 0x0000004000007945 */ /* 0x000fe80003800000 */
[----:B-1----:R-:W-:Y:S05]  /*1bf40*/  @P0 BRA `(.L_x_2512) ;  /* 0x0000000000080947 */ /* 0x002fea0003800000 */
[----:B------:R-:W1:Y:S02]  /*1bf50*/  SYNCS.PHASECHK.TRANS64.TRYWAIT P0, [R0+URZ+0x38830], R3 ;  /* 0x03883003000075a7 */ /* 0x000e64000800017f */
[----:B-1----:R-:W-:Y:S05]  /*1bf60*/  @!P0 BRA `(.L_x_2513) ;  /* 0x0000010000408947 */ /* 0x002fea0003800000 */
.L_x_2512:
[----:B------:R-:W-:Y:S05]  /*1bf70*/  BSYNC B0 ;  /* 0x0000000000007941 */ /* 0x000fea0003800000 */
.L_x_2509:
[----:B01----:R-:W0:Y:S01]  /*1bf80*/  S2R R0, SR_TID.X ;  /* 0x0000000000007919 */ /* 0x003e220000002100 */
[----:B------:R-:W-:Y:S05]  /*1bf90*/  WARPSYNC.ALL ;  /* 0x0000000000007948 */ /* 0x000fea0003800000 */
[----:B------:R-:W-:Y:S02]  /*1bfa0*/  IMAD R10, R234, 0x800, R8 ;  /* 0x00000800ea0a7824 */ /* 0x000fe400078e0208 */
[----:B------:R-:W-:Y:S02]  /*1bfb0*/  IMAD.MOV.U32 R11, RZ, RZ, 0x40000040 ;  /* 0x40000040ff0b7424 */ /* 0x000fe400078e00ff */
[C---:B------:R-:W-:Y:S01]  /*1bfc0*/  VIADD R152, R10.reuse, 0x2 ;  /* 0x000000020a987836 */ /* 0x040fe20000000000 */
[C---:B------:R-:W-:Y:S01]  /*1bfd0*/  R2UR UR14, R10.reuse ;  /* 0x000000000a0e72ca */ /* 0x040fe200000e0000 */
[----:B------:R-:W-:Y:S01]  /*1bfe0*/  VIADD R154, R10, 0x4 ;  /* 0x000000040a9a7836 */ /* 0x000fe20000000000 */
[----:B------:R-:W-:Y:S01]  /*1bff0*/  R2UR UR15, R11 ;  /* 0x000000000b0f72ca */ /* 0x000fe200000e0000 */
[----:B------:R-:W-:Y:S01]  /*1c000*/  IMAD.MOV.U32 R153, RZ, RZ, 0x40000040 ;  /* 0x40000040ff997424 */ /* 0x000fe200078e00ff */
[----:B------:R-:W-:Y:S01]  /*1c010*/  R2UR UR10, R152 ;  /* 0x00000000980a72ca */ /* 0x000fe200000e0000 */
[----:B------:R-:W-:Y:S01]  /*1c020*/  IMAD.MOV.U32 R155, RZ, RZ, 0x40000040 ;  /* 0x40000040ff9b7424 */ /* 0x000fe200078e00ff */
[----:B------:R-:W-:Y:S01]  /*1c030*/  R2UR UR6, R154 ;  /* 0x000000009a0672ca */ /* 0x000fe200000e0000 */
[C---:B------:R-:W-:Y:S01]  /*1c040*/  VIADD R152, R10.reuse, 0x400 ;  /* 0x000004000a987836 */ /* 0x040fe20000000000 */
[----:B------:R-:W-:Y:S01]  /*1c050*/  R2UR UR11, R153 ;  /* 0x00000000990b72ca */ /* 0x000fe200000e0000 */
[----:B------:R-:W-:Y:S01]  /*1c060*/  VIADD R154, R10, 0x404 ;  /* 0x000004040a9a7836 */ /* 0x000fe20000000000 */
[----:B------:R-:W-:Y:S01]  /*1c070*/  R2UR UR7, R155 ;  /* 0x000000009b0772ca */ /* 0x000fe200000e0000 */
[----:B------:R-:W-:Y:S01]  /*1c080*/  IMAD.MOV.U32 R21, RZ, RZ, 0x40000040 ;  /* 0x40000040ff157424 */ /* 0x000fe200078e00ff */
[----:B------:R-:W-:-:S02]  /*1c090*/  R2UR UR22, R152 ;  /* 0x00000000981672ca */ /* 0x000fc400000e0000 */
[----:B------:R-:W-:Y:S02]  /*1c0a0*/  R2UR UR23, R153 ;  /* 0x00000000991772ca */ /* 0x000fe400000e0000 */
[----:B------:R-:W-:Y:S02]  /*1c0b0*/  R2UR UR30, R154 ;  /* 0x000000009a1e72ca */ /* 0x000fe400000e0000 */
[----:B------:R-:W-:Y:S02]  /*1c0c0*/  R2UR UR31, R155 ;  /* 0x000000009b1f72ca */ /* 0x000fe400000e0000 */
[----:B------:R-:W-:Y:S02]  /*1c0d0*/  IADD3 R20, R10, 0x6, RZ ;  /* 0x000000060a147810 */ /* 0x000fe40007ffe0ff */
[----:B0-----:R-:W-:Y:S02]  /*1c0e0*/  SHF.R.U32.HI R0, RZ, 0x7, R0 ;  /* 0x00000007ff007819 */ /* 0x001fe40000011600 */
[----:B------:R-:W-:Y:S01]  /*1c0f0*/  R2UR UR18, R20 ;  /* 0x00000000141272ca */ /* 0x000fe200000e0000 */
[----:B------:R-:W-:Y:S01]  /*1c100*/  VIADD R20, R10, 0x402 ;  /* 0x000004020a147836 */ /* 0x000fe20000000000 */
[C---:B------:R-:W-:Y:S01]  /*1c110*/  R2UR UR19, R21.reuse ;  /* 0x00000000151372ca */ /* 0x040fe200000e0000 */
[----:B------:R-:W-:Y:S01]  /*1c120*/  VIADD R0, R0, 0x8 ;  /* 0x0000000800007836 */ /* 0x000fe20000000000 */
[----:B------:R-:W-:Y:S01]  /*1c130*/  R2UR UR27, R21 ;  /* 0x00000000151b72ca */ /* 0x000fe200000e0000 */
[----:B------:R-:W-:Y:S01]  /*1c140*/  VIADD R10, R10, 0x406 ;  /* 0x000004060a0a7836 */ /* 0x000fe20000000000 */
[----:B------:R-:W-:-:S02]  /*1c150*/  R2UR UR26, R20 ;  /* 0x00000000141a72ca */ /* 0x000fc400000e0000 */
        /* <DEDUP_REMOVED lines=30> */
.L_x_2515:
[----:B------:R-:W-:Y:S01]  /*1c340*/  SHF.L.U32 R0, R6, 0x1f, RZ ;  /* 0x0000001f06007819 */ /* 0x000fe200000006ff */
[----:B------:R-:W-:-:S04]  /*1c350*/  IMAD R3, R13, 0x8, R18 ;  /* 0x000000080d037824 */ /* 0x000fc800078e0212 */
[----:B------:R0:W1:Y:S01]  /*1c360*/  SYNCS.PHASECHK.TRANS64.TRYWAIT P0, [R3+URZ+0x38850], R0 ;  /* 0x03885000030075a7 */ /* 0x000062000800017f */
[----:B------:R-:W-:Y:S05]  /*1c370*/  @!P1 BRA `(.L_x_2516) ;  /* 0x0000000000049947 */ /* 0x000fea0003800000 */
[----:B------:R-:W-:Y:S01]  /*1c380*/  BPT.TRAP 0x1 ;  /* 0x000000040000795c */ /* 0x000fe20000300000 */
.L_x_2516:
[----:B-1----:R-:W-:Y:S05]  /*1c390*/  @P0 BRA `(.L_x_2514) ;  /* 0x0000000000080947 */ /* 0x002fea0003800000 */
[----:B------:R-:W1:Y:S02]  /*1c3a0*/  SYNCS.PHASECHK.TRANS64.TRYWAIT P0, [R3+URZ+0x38850], R0 ;  /* 0x03885000030075a7 */ /* 0x000e64000800017f */
[----:B-1----:R-:W-:Y:S05]  /*1c3b0*/  @!P0 BRA `(.L_x_2517) ;  /* 0x000000fc00408947 */ /* 0x002fea0003800000 */
.L_x_2514:
[----:B01----:R-:W-:Y:S01]  /*1c3c0*/  VIADD R0, R18, 0x400 ;  /* 0x0000040012007836 */ /* 0x003fe20000000000 */
[----:B------:R-:W-:Y:S01]  /*1c3d0*/  MOV R7, 0x40000040 ;  /* 0x4000004000077802 */ /* 0x000fe20000000f00 */
[----:B------:R-:W-:Y:S05]  /*1c3e0*/  WARPSYNC.ALL ;  /* 0x0000000000007948 */ /* 0x000fea0003800000 */
[----:B------:R-:W-:Y:S01]  /*1c3f0*/  SHF.R.U32.HI R0, RZ, 0x4, R0 ;  /* 0x00000004ff007819 */ /* 0x000fe20000011600 */
[----:B------:R-:W-:Y:S01]  /*1c400*/  WARPGROUP.ARRIVE ;  /* 0x00000000000079c5 */ /* 0x000fe20000000000 */
[----:B------:R-:W-:Y:S01]  /*1c410*/  R2UR UR7, R7 ;  /* 0x00000000070772ca */ /* 0x000fe200000e0000 */
[----:B------:R-:W-:Y:S01]  /*1c420*/  IMAD.MOV.U32 R11, RZ, RZ, 0x40000040 ;  /* 0x40000040ff0b7424 */ /* 0x000fe200078e00ff */
[----:B------:R-:W-:-:S02]  /*1c430*/  LOP3.LUT R0, R0, 0x3fff, RZ, 0xc0, !PT ;  /* 0x00003fff00007812 */ /* 0x000fc400078ec0ff */
[----:B------:R-:W-:Y:S02]  /*1c440*/  FMNMX.FTZ R3, R154, R14, !PT ;  /* 0x0000000e9a037209 */ /* 0x000fe40007810000 */
[----:B------:R-:W-:Y:S02]  /*1c450*/  LOP3.LUT R0, R0, 0x10000, RZ, 0xfc, !PT ;  /* 0x0001000000007812 */ /* 0x000fe400078efcff */
[----:B------:R-:W-:-:S03]  /*1c460*/  FMNMX.FTZ R3, R155, R3, !PT ;  /* 0x000000039b037209 */ /* 0x000fc60007810000 */
[----:B------:R-:W-:Y:S01]  /*1c470*/  IMAD R6, R13, 0x800, R0 ;  /* 0x000008000d067824 */ /* 0x000fe200078e0200 */
[----:B------:R-:W-:Y:S02]  /*1c480*/  FMNMX.FTZ R0, R152, R12, !PT ;  /* 0x0000000c98007209 */ /* 0x000fe40007810000 */
[----:B------:R-:W-:Y:S01]  /*1c490*/  FMNMX.FTZ R3, R158, R3, !PT ;  /* 0x000000039e037209 */ /* 0x000fe20007810000 */
[C---:B------:R-:W-:Y:S01]  /*1c4a0*/  VIADD R10, R6.reuse, 0x2 ;  /* 0x00000002060a7836 */ /* 0x040fe20000000000 */
[----:B------:R-:W-:Y:S02]  /*1c4b0*/  R2UR UR6, R6 ;  /* 0x00000000060672ca */ /* 0x000fe400000e0000 */
[----:B------:R-:W-:Y:S02]  /*1c4c0*/  FMNMX.FTZ R0, R153, R0, !PT ;  /* 0x0000000099007209 */ /* 0x000fe40007810000 */
[----:B------:R-:W-:Y:S02]  /*1c4d0*/  FMNMX.FTZ R3, R159, R3, !PT ;  /* 0x000000039f037209 */ /* 0x000fe40007810000 */
[----:B------:R-:W-:-:S02]  /*1c4e0*/  FMNMX.FTZ R0, R156, R0, !PT ;  /* 0x000000009c007209 */ /* 0x000fc40007810000 */
[----:B------:R-:W-:Y:S02]  /*1c4f0*/  FMNMX.FTZ R3, R162, R3, !PT ;  /* 0x00000003a2037209 */ /* 0x000fe40007810000 */
[----:B------:R-:W-:Y:S02]  /*1c500*/  FMNMX.FTZ R0, R157, R0, !PT ;  /* 0x000000009d007209 */ /* 0x000fe40007810000 */
[----:B------:R-:W-:Y:S01]  /*1c510*/  FMNMX.FTZ R3, R163, R3, !PT ;  /* 0x00000003a3037209 */ /* 0x000fe20007810000 */
[----:B------:R-:W-:Y:S01]  /*1c520*/  QGMMA.64x256x32.F32.E4M3.E4M3 R24, R228, gdesc[UR4], R24, gsb0 ;  /* 0x03e00004e4187df3 */ /* 0x000fe20008000818 */
[----:B------:R-:W-:Y:S01]  /*1c530*/  R2UR UR6, R10 ;  /* 0x000000000a0672ca */ /* 0x000fe200000e0000 */
[----:B------:R-:W-:Y:S01]  /*1c540*/  VIADD R10, R6, 0x4 ;  /* 0x00000004060a7836 */ /* 0x000fe20000000000 */
[----:B------:R-:W-:Y:S01]  /*1c550*/  R2UR UR7, R11 ;  /* 0x000000000b0772ca */ /* 0x000fe200000e0000 */
[----:B------:R-:W-:Y:S01]  /*1c560*/  IMAD.MOV.U32 R11, RZ, RZ, 0x40000040 ;  /* 0x40000040ff0b7424 */ /* 0x000fe200078e00ff */
[----:B------:R-:W-:Y:S01]  /*1c570*/  FMNMX.FTZ R0, R160, R0, !PT ;  /* 0x00000000a0007209 */ /* 0x000fe20007810000 */
[----:B------:R-:W-:Y:S01]  /*1c580*/  VIADD R6, R6, 0x6 ;  /* 0x0000000606067836 */ /* 0x000fe20000000000 */
        /* <DEDUP_REMOVED lines=61> */
[----:B------:R-:W-:Y:S01]  /*1c960*/  R2UR UR7, R11 ;  /* 0x000000000b0772ca */ /* 0x000fe200000e0000 */
[----:B------:R-:W1:Y:S01]  /*1c970*/  SHFL.BFLY PT, R10, R3, 0x2, 0x1f ;  /* 0x0c401f00030a7f89 */ /* 0x000e6200000e0000 */
[----:B0-----:R-:W-:Y:S02]  /*1c980*/  LOP3.LUT R231, R231, 0x7f, RZ, 0xc0, !PT ;  /* 0x0000007fe7e77812 */ /* 0x001fe400078ec0ff */
[----:B-1----:R-:W-:Y:S02]  /*1c990*/  FMNMX.FTZ R10, R3, R10, !PT ;  /* 0x0000000a030a7209 */ /* 0x002fe40007810000 */
[----:B------:R-:W0:Y:S01]  /*1c9a0*/  SHFL.BFLY PT, R3, R0, 0x1, 0x1f ;  /* 0x0c201f0000037f89 */ /* 0x000e2200000e0000 */
[----:B------:R-:W-:-:S02]  /*1c9b0*/  ISETP.NE.AND P0, PT, R231, RZ, PT ;  /* 0x000000ffe700720c */ /* 0x000fc40003f05270 */
[----:B------:R-:W1:Y:S01]  /*1c9c0*/  S2R R231, SR_TID.X ;  /* 0x0000000000e77919 */ /* 0x000e620000002100 */
[----:B0-----:R-:W-:-:S05]  /*1c9d0*/  FMNMX.FTZ R3, R0, R3, !PT ;  /* 0x0000000300037209 */ /* 0x001fca0007810000 */
[----:B------:R-:W-:-:S04]  /*1c9e0*/  FFMA.FTZ R11, R2, R3, -8 ;  /* 0xc1000000020b7423 */ /* 0x000fc80000010003 */
[C-C-:B------:R-:W-:Y:S01]  /*1c9f0*/  FFMA.FTZ R15, R2.reuse, R157, -R11.reuse ;  /* 0x0000009d020f7223 */ /* 0x140fe2000001080b */
[----:B------:R-:W-:-:S01]  /*1ca00*/  FFMA.FTZ R20, R2, R160, -R11 ;  /* 0x000000a002147223 */ /* 0x000fc2000001080b */
[C---:B------:R-:W-:Y:S01]  /*1ca10*/  FFMA.FTZ R157, R2.reuse, R169, -R11 ;  /* 0x000000a9029d7223 */ /* 0x040fe2000001080b */
[----:B-1----:R-:W-:Y:S01]  /*1ca20*/  SHF.R.U32.HI R231, RZ, 0x7, R231 ;  /* 0x00000007ffe77819 */ /* 0x002fe200000116e7 */
[C-C-:B------:R-:W-:Y:S01]  /*1ca30*/  FFMA.FTZ R169, R2.reuse, R181, -R11.reuse ;  /* 0x000000b502a97223 */ /* 0x140fe2000001080b */
[----:B------:R-:W-:-:S01]  /*1ca40*/  FFMA.FTZ R181, R2, R193, -R11 ;  /* 0x000000c102b57223 */ /* 0x000fc2000001080b */
[----:B------:R-:W-:Y:S01]  /*1ca50*/  MUFU.EX2 R15, R15 ;  /* 0x0000000f000f7308 */ /* 0x000fe20000000800 */
[----:B------:R-:W-:-:S01]  /*1ca60*/  FFMA.FTZ R21, R2, R161, -R11 ;  /* 0x000000a102157223 */ /* 0x000fc2000001080b */
[C-C-:B------:R-:W-:Y:S01]  /*1ca70*/  FFMA.FTZ R193, R2.reuse, R205, -R11.reuse ;  /* 0x000000cd02c17223 */ /* 0x140fe2000001080b */
[----:B------:R-:W-:Y:S01]  /*1ca80*/  IADD3 R205, -R231, 0xb, RZ ;  /* 0x0000000be7cd7810 */ /* 0x000fe20007ffe1ff */
        /* <DEDUP_REMOVED lines=8> */
[----:B------:R-:W-:-:S04]  /*1cb10*/  FFMA.FTZ R197, R2, R209, -R11 ;  /* 0x000000d102c57223 */ /* 0x000fc8000001080b */
[----:B------:R-:W-:Y:S08]  /*1cb20*/  MUFU.EX2 R21, R21 ;  /* 0x0000001500157308 */ /* 0x000ff00000000800 */
        /* <DEDUP_REMOVED lines=14> */
[----:B------:R-:W-:Y:S01]  /*1cc10*/  QGMMA.64x256x32.F32.E4M3.E4M3 R24, R220, gdesc[UR4], R24, gsb0 ;  /* 0x03e00004dc187df3 */ /* 0x000fe20008000818 */
[----:B------:R-:W-:Y:S02]  /*1cc20*/  R2UR UR6, R6 ;  /* 0x00000000060672ca */ /* 0x000fe400000e0000 */
[----:B------:R-:W-:Y:S01]  /*1cc30*/  R2UR UR7, R7 ;  /* 0x00000000070772ca */ /* 0x000fe200000e0000 */
[----:B------:R-:W0:Y:S01]  /*1cc40*/  SHFL.BFLY PT, R6, R10, 0x1, 0x1f ;  /* 0x0c201f000a067f89 */ /* 0x000e2200000e0000 */
[----:B------:R-:W-:-:S01]  /*1cc50*/  FADD.FTZ R7, -R3, R12 ;  /* 0x0000000c03077221 */ /* 0x000fc20000010100 */
[C-C-:B------:R-:W-:Y:S01]  /*1cc60*/  FFMA.FTZ R12, R2.reuse, R153, -R11.reuse ;  /* 0x00000099020c7223 */ /* 0x140fe2000001080b */
[----:B------:R-:W-:-:S01]  /*1cc70*/  FFMA.FTZ R153, R2, R165, -R11 ;  /* 0x000000a502997223 */ /* 0x000fc2000001080b */
[C-C-:B------:R-:W-:Y:S01]  /*1cc80*/  FFMA.FTZ R165, R2.reuse, R177, -R11.reuse ;  /* 0x000000b102a57223 */ /* 0x140fe2000001080b */
[----:B------:R-:W-:-:S01]  /*1cc90*/  FFMA.FTZ R177, R2, R189, -R11 ;  /* 0x000000bd02b17223 */ /* 0x000fc2000001080b */
[C-C-:B------:R-:W-:Y:S01]  /*1cca0*/  FFMA.FTZ R189, R2.reuse, R201, -R11.reuse ;  /* 0x000000c902bd7223 */ /* 0x140fe2000001080b */
[----:B------:R-:W-:Y:S01]  /*1ccb0*/  FMUL.FTZ R7, R2, R7 ;  /* 0x0000000702077220 */ /* 0x000fe20000410000 */
[----:B------:R-:W-:Y:S08]  /*1ccc0*/  MUFU.EX2 R12, R12 ;  /* 0x0000000c000c7308 */ /* 0x000ff00000000800 */
[----:B------:R-:W-:Y:S01]  /*1ccd0*/  MUFU.EX2 R7, R7 ;  /* 0x0000000700077308 */ /* 0x000fe20000000800 */
[----:B0-----:R-:W-:Y:S01]  /*1cce0*/  FMNMX.FTZ R0, R10, R6, !PT ;  /* 0x000000060a007209 */ /* 0x001fe20007810000 */
[C-C-:B------:R-:W-:Y:S01]  /*1ccf0*/  FFMA.FTZ R10, R2.reuse, R152, -R11.reuse ;  /* 0x00000098020a7223 */ /* 0x140fe2000001080b */
[----:B------:R-:W-:-:S05]  /*1cd00*/  FFMA.FTZ R152, R2, R164, -R11 ;  /* 0x000000a402987223 */ /* 0x000fca000001080b */
[----:B------:R-:W-:Y:S01]  /*1cd10*/  MUFU.EX2 R153, R153 ;  /* 0x0000009900997308 */ /* 0x000fe20000000800 */
[----:B------:R-:W-:-:S01]  /*1cd20*/  FFMA.FTZ R164, R2, R176, -R11 ;  /* 0x000000b002a47223 */ /* 0x000fc2000001080b */
[----:B------:R-:W-:Y:S01]  /*1cd30*/  FADD.FTZ R6, -R0, R14 ;  /* 0x0000000e00067221 */ /* 0x000fe20000010100 */
[----:B------:R-:W-:-:S01]  /*1cd40*/  FFMA.FTZ R201, R2, R0, -8 ;  /* 0xc100000002c97423 */ /* 0x000fc20000010000 */
[C-C-:B------:R-:W-:Y:S01]  /*1cd50*/  FFMA.FTZ R14, R2.reuse, R156, -R11.reuse ;  /* 0x0000009c020e7223 */ /* 0x140fe2000001080b */
[----:B------:R-:W-:-:S01]  /*1cd60*/  FFMA.FTZ R156, R2, R168, -R11 ;  /* 0x000000a8029c7223 */ /* 0x000fc2000001080b */
[C---:B------:R-:W-:Y:S01]  /*1cd70*/  FMUL.FTZ R6, R2.reuse, R6 ;  /* 0x0000000602067220 */ /* 0x040fe20000410000 */
[----:B------:R-:W-:-:S01]  /*1cd80*/  FFMA.FTZ R154, R2, R154, -R201 ;  /* 0x0000009a029a7223 */ /* 0x000fc200000108c9 */
[C-C-:B------:R-:W-:Y:S01]  /*1cd90*/  FFMA.FTZ R155, R2.reuse, R155, -R201.reuse ;  /* 0x0000009b029b7223 */ /* 0x140fe200000108c9 */
[----:B------:R-:W0:Y:S01]  /*1cda0*/  MUFU.EX2 R10, R10 ;  /* 0x0000000a000a7308 */ /* 0x000e220000000800 */
[----:B------:R-:W-:-:S01]  /*1cdb0*/  FFMA.FTZ R158, R2, R158, -R201 ;  /* 0x0000009e029e7223 */ /* 0x000fc200000108c9 */
[C-C-:B------:R-:W-:Y:S01]  /*1cdc0*/  FFMA.FTZ R168, R2.reuse, R180, -R11.reuse ;  /* 0x000000b402a87223 */ /* 0x140fe2000001080b */
[----:B------:R-:W-:-:S01]  /*1cdd0*/  FFMA.FTZ R180, R2, R192, -R11 ;  /* 0x000000c002b47223 */ /* 0x000fc2000001080b */
[C---:B------:R-:W-:Y:S01]  /*1cde0*/  FFMA.FTZ R192, R2.reuse, R204, -R11 ;  /* 0x000000cc02c07223 */ /* 0x040fe2000001080b */
[----:B------:R-:W-:-:S01]  /*1cdf0*/  FFMA.FTZ R159, R2, R159, -R201 ;  /* 0x0000009f029f7223 */ /* 0x000fc200000108c9 */
[----:B------:R-:W-:-:S02]  /*1ce00*/  @!P0 IMAD R204, R234, 0x8, R18 ;  /* 0x00000008eacc8824 */ /* 0x000fc400078e0212 */
[----:B------:R-:W-:-:S01]  /*1ce10*/  FFMA.FTZ R162, R2, R162, -R201 ;  /* 0x000000a202a27223 */ /* 0x000fc200000108c9 */
[----:B------:R-:W-:Y:S01]  /*1ce20*/  MUFU.EX2 R6, R6 ;  /* 0x0000000600067308 */ /* 0x000fe20000000800 */
[----:B------:R-:W-:-:S01]  /*1ce30*/  FFMA.FTZ R163, R2, R163, -R201 ;  /* 0x000000a302a37223 */ /* 0x000fc200000108c9 */
[----:B------:R-:W-:Y:S02]  /*1ce40*/  @!P0 VIADD R204, R204, 0x38840 ;  /* 0x00038840cccc8836 */ /* 0x000fe40000000000 */
[----:B------:R-:W-:-:S01]  /*1ce50*/  FFMA.FTZ R166, R2, R166, -R201 ;  /* 0x000000a602a67223 */ /* 0x000fc200000108c9 */
[C-C-:B------:R-:W-:Y:S01]  /*1ce60*/  FFMA.FTZ R167, R2.reuse, R167, -R201.reuse ;  /* 0x000000a702a77223 */ /* 0x140fe200000108c9 */
[----:B------:R-:W-:-:S01]  /*1ce70*/  FFMA.FTZ R170, R2, R170, -R201 ;  /* 0x000000aa02aa7223 */ /* 0x000fc200000108c9 */
[----:B------:R-:W-:Y:S01]  /*1ce80*/  FFMA.FTZ R171, R2, R171, -R201 ;  /* 0x000000ab02ab7223 */ /* 0x000fe200000108c9 */
[----:B------:R-:W-:Y:S01]  /*1ce90*/  @!P0 PRMT R204, RZ, 0x654, R204 ;  /* 0x00000654ffcc8816 */ /* 0x000fe200000000cc */
[----:B------:R-:W1:Y:S01]  /*1cea0*/  MUFU.EX2 R154, R154 ;  /* 0x0000009a009a7308 */ /* 0x000e620000000800 */
[----:B0-----:R-:W-:-:S01]  /*1ceb0*/  FFMA.FTZ R5, R7, R5, R10 ;  /* 0x0000000507057223 */ /* 0x001fc2000001000a */
[C-C-:B------:R-:W-:Y:S01]  /*1cec0*/  FFMA.FTZ R174, R2.reuse, R174, -R201.reuse ;  /* 0x000000ae02ae7223 */ /* 0x140fe200000108c9 */
[----:B------:R-:W-:-:S01]  /*1ced0*/  FFMA.FTZ R175, R2, R175, -R201 ;  /* 0x000000af02af7223 */ /* 0x000fc200000108c9 */
[----:B------:R-:W-:Y:S01]  /*1cee0*/  FFMA.FTZ R178, R2, R178, -R201 ;  /* 0x000000b202b27223 */ /* 0x000fe200000108c9 */
[----:B------:R-:W-:-:S01]  /*1cef0*/  FADD.FTZ R5, R12, R5 ;  /* 0x000000050c057221 */ /* 0x000fc20000010000 */
[C-C-:B------:R-:W-:Y:S01]  /*1cf00*/  FFMA.FTZ R179, R2.reuse, R179, -R201.reuse ;  /* 0x000000b302b37223 */ /* 0x140fe200000108c9 */
[----:B------:R-:W-:-:S01]  /*1cf10*/  FFMA.FTZ R182, R2, R182, -R201 ;  /* 0x000000b602b67223 */ /* 0x000fc200000108c9 */
[----:B------:R-:W0:Y:S01]  /*1cf20*/  MUFU.EX2 R155, R155 ;  /* 0x0000009b009b7308 */ /* 0x000e220000000800 */
[----:B------:R-:W-:-:S01]  /*1cf30*/  FFMA.FTZ R183, R2, R183, -R201 ;  /* 0x000000b702b77223 */ /* 0x000fc200000108c9 */
[C-C-:B------:R-:W-:Y:S01]  /*1cf40*/  FFMA.FTZ R186, R2.reuse, R186, -R201.reuse ;  /* 0x000000ba02ba7223 */ /* 0x140fe200000108c9 */
[----:B------:R-:W-:-:S01]  /*1cf50*/  FFMA.FTZ R187, R2, R187, -R201 ;  /* 0x000000bb02bb7223 */ /* 0x000fc200000108c9 */
[C---:B------:R-:W-:Y:S01]  /*1cf60*/  FFMA.FTZ R176, R2.reuse, R188, -R11 ;  /* 0x000000bc02b07223 */ /* 0x040fe2000001080b */
[----:B------:R-:W-:-:S01]  /*1cf70*/  FFMA.FTZ R190, R2, R190, -R201 ;  /* 0x000000be02be7223 */ /* 0x000fc200000108c9 */
[C-C-:B------:R-:W-:Y:S01]  /*1cf80*/  FFMA.FTZ R191, R2.reuse, R191, -R201.reuse ;  /* 0x000000bf02bf7223 */ /* 0x140fe200000108c9 */
[----:B------:R-:W-:-:S01]  /*1cf90*/  FFMA.FTZ R194, R2, R194, -R201 ;  /* 0x000000c202c27223 */ /* 0x000fc200000108c9 */
[----:B------:R-:W2:Y:S01]  /*1cfa0*/  MUFU.EX2 R14, R14 ;  /* 0x0000000e000e7308 */ /* 0x000ea20000000800 */
[----:B-1----:R-:W-:-:S01]  /*1cfb0*/  FFMA.FTZ R4, R6, R4, R154 ;  /* 0x0000000406047223 */ /* 0x002fc2000001009a */
[C-C-:B------:R-:W-:Y:S01]  /*1cfc0*/  FFMA.FTZ R195, R2.reuse, R195, -R201.reuse ;  /* 0x000000c302c37223 */ /* 0x140fe200000108c9 */
[----:B------:R-:W-:-:S01]  /*1cfd0*/  FFMA.FTZ R198, R2, R198, -R201 ;  /* 0x000000c602c67223 */ /* 0x000fc200000108c9 */
[C---:B------:R-:W-:Y:S01]  /*1cfe0*/  FFMA.FTZ R199, R2.reuse, R199, -R201 ;  /* 0x000000c702c77223 */ /* 0x040fe200000108c9 */
[----:B------:R-:W-:-:S01]  /*1cff0*/  FFMA.FTZ R188, R2, R200, -R11 ;  /* 0x000000c802bc7223 */ /* 0x000fc2000001080b */
[C-C-:B------:R-:W-:Y:S01]  /*1d000*/  FFMA.FTZ R202, R2.reuse, R202, -R201.reuse ;  /* 0x000000ca02ca7223 */ /* 0x140fe200000108c9 */
[----:B------:R-:W-:-:S01]  /*1d010*/  FFMA.FTZ R203, R2, R203, -R201 ;  /* 0x000000cb02cb7223 */ /* 0x000fc200000108c9 */
[----:B------:R-:W1:Y:S01]  /*1d020*/  MUFU.EX2 R158, R158 ;  /* 0x0000009e009e7308 */ /* 0x000e620000000800 */
[----:B------:R-:W-:-:S01]  /*1d030*/  FFMA.FTZ R206, R2, R206, -R201 ;  /* 0x000000ce02ce7223 */ /* 0x000fc200000108c9 */
[C-C-:B------:R-:W-:Y:S01]  /*1d040*/  FFMA.FTZ R207, R2.reuse, R207, -R201.reuse ;  /* 0x000000cf02cf7223 */ /* 0x140fe200000108c9 */
[----:B------:R-:W-:-:S01]  /*1d050*/  FFMA.FTZ R210, R2, R210, -R201 ;  /* 0x000000d202d27223 */ /* 0x000fc200000108c9 */
[C---:B------:R-:W-:Y:S01]  /*1d060*/  FFMA.FTZ R211, R2.reuse, R211, -R201 ;  /* 0x000000d302d37223 */ /* 0x040fe200000108c9 */
[----:B------:R-:W-:-:S01]  /*1d070*/  FFMA.FTZ R200, R2, R212, -R11 ;  /* 0x000000d402c87223 */ /* 0x000fc2000001080b */
[C---:B------:R-:W-:Y:S01]  /*1d080*/  FFMA.FTZ R214, R2.reuse, R214, -R201 ;  /* 0x000000d602d67223 */ /* 0x040fe200000108c9 */
[----:B------:R-:W-:-:S01]  /*1d090*/  FFMA.FTZ R11, R2, R213, -R11 ;  /* 0x000000d5020b7223 */ /* 0x000fc2000001080b */
[----:B------:R-:W3:Y:S01]  /*1d0a0*/  MUFU.EX2 R159, R159 ;  /* 0x0000009f009f7308 */ /* 0x000ee20000000800 */
[----:B------:R-:W-:-:S07]  /*1d0b0*/  FFMA.FTZ R201, R2, R215, -R201 ;  /* 0x000000d702c97223 */ /* 0x000fce00000108c9 */
[----:B------:R-:W4:Y:S08]  /*1d0c0*/  MUFU.EX2 R162, R162 ;  /* 0x000000a200a27308 */ /* 0x000f300000000800 */
[----:B------:R-:W5:Y:S08]  /*1d0d0*/  MUFU.EX2 R163, R163 ;  /* 0x000000a300a37308 */ /* 0x000f700000000800 */
        /* <DEDUP_REMOVED lines=19> */
[----:B------:R-:W5:Y:S01]  /*1d210*/  MUFU.EX2 R177, R177 ;  /* 0x000000b100b17308 */ /* 0x000f620000000800 */
[----:B------:R-:W-:-:S02]  /*1d220*/  WARPGROUP.DEPBAR.LE gsb0, 0x0 ;  /* 0x00008000000079c5 */ /* 0x000fc40000010000 */
[----:B------:R-:W-:-:S05]  /*1d230*/  WARPGROUP.ARRIVE ;  /* 0x00000000000079c5 */ /* 0x000fca0000000000 */
[----:B------:R-:W5:Y:S01]  /*1d240*/  MUFU.EX2 R191, R191 ;  /* 0x000000bf00bf7308 */ /* 0x000f620000000800 */
[----:B------:R-:W-:Y:S07]  /*1d250*/  QGMMA.64x256x32.F32.E4M3.E4M3 R24, R216, gdesc[UR4], R24, gsb0 ;  /* 0x03e00004d8187df3 */ /* 0x000fee0008000818 */
        /* <DEDUP_REMOVED lines=19> */
[----:B------:R0:W-:Y:S06]  /*1d390*/  BAR.ARV R205, 0x100 ;  /* 0x000400cd0000751d */ /* 0x0001ec0000002000 */
[----:B------:R0:W-:Y:S02]  /*1d3a0*/  @!P0 SYNCS.ARRIVE.TRANS64.RED.A1T0 RZ, [R204+URZ], RZ ;  /* 0x000000ffccff89a7 */ /* 0x0001e4000810043f */
[----:B0-----:R-:W-:-:S01]  /*1d3b0*/  FADD.FTZ R204, R155, R4 ;  /* 0x000000049bcc7221 */ /* 0x001fc20000010000 */
[----:B--2---:R-:W-:-:S03]  /*1d3c0*/  FADD.FTZ R4, R14, R5 ;  /* 0x000000050e047221 */ /* 0x004fc60000010000 */
[----:B-1----:R-:W-:Y:S01]  /*1d3d0*/  FADD.FTZ R5, R158, R204 ;  /* 0x000000cc9e057221 */ /* 0x002fe20000010000 */
[----:B------:R-:W-:-:S03]  /*1d3e0*/  FADD.FTZ R4, R15, R4 ;  /* 0x000000040f047221 */ /* 0x000fc60000010000 */
[----:B---3--:R-:W-:Y:S01]  /*1d3f0*/  FADD.FTZ R5, R159, R5 ;  /* 0x000000059f057221 */ /* 0x008fe20000010000 */
[----:B------:R-:W-:-:S03]  /*1d400*/  FADD.FTZ R4, R20, R4 ;  /* 0x0000000414047221 */ /* 0x000fc60000010000 */
[----:B----4-:R-:W-:Y:S01]  /*1d410*/  FADD.FTZ R5, R162, R5 ;  /* 0x00000005a2057221 */ /* 0x010fe20000010000 */
[----:B------:R-:W-:-:S03]  /*1d420*/  FADD.FTZ R4, R21, R4 ;  /* 0x0000000415047221 */ /* 0x000fc60000010000 */
[----:B-----5:R-:W-:Y:S01]  /*1d430*/  FADD.FTZ R5, R163, R5 ;  /* 0x00000005a3057221 */ /* 0x020fe20000010000 */
        /* <DEDUP_REMOVED lines=52> */
[----:B------:R-:W-:Y:S06]  /*1d780*/  @!P1 BRA `(.L_x_2518) ;  /* 0x0000000000049947 */ /* 0x000fec0003800000 */
[----:B------:R-:W-:Y:S01]  /*1d790*/  BPT.TRAP 0x1 ;  /* 0x000000040000795c */ /* 0x000fe20000300000 */
.L_x_2518:
[----:B------:R-:W-:Y:S01]  /*1d7a0*/  IMAD R13, R13, 0x8, R18 ;  /* 0x000000080d0d7824 */ /* 0x000fe200078e0212 */
[----:B------:R-:W-:Y:S01]  /*1d7b0*/  ISETP.GT.AND P0, PT, R9, RZ, PT ;  /* 0x000000ff0900720c */ /* 0x000fe20003f04270 */
[----:B------:R-:W-:Y:S01]  /*1d7c0*/  FMUL.FTZ R26, R26, R6 ;  /* 0x000000061a1a7220 */ /* 0x000fe20000410000 */
[----:B------:R-:W-:Y:S01]  /*1d7d0*/  MOV R204, UR42 ;  /* 0x0000002a00cc7c02 */ /* 0x000fe20008000f00 */
[----:B------:R-:W-:Y:S01]  /*1d7e0*/  VIADD R13, R13, 0x38860 ;  /* 0x000388600d0d7836 */ /* 0x000fe20000000000 */
[----:B------:R-:W-:Y:S01]  /*1d7f0*/  F2FP.SATFINITE.E4M3.F32.PACK_AB_MERGE_C R14, R15, R14, RZ ;  /* 0x0000000e0f0e723e */ /* 0x000fe200048070ff */
[----:B------:R-:W-:Y:S01]  /*1d800*/  FMUL.FTZ R27, R27, R6 ;  /* 0x000000061b1b7220 */ /* 0x000fe20000410000 */
[----:B------:R-:W-:Y:S01]  /*1d810*/  F2FP.SATFINITE.E4M3.F32.PACK_AB_MERGE_C R158, R159, R158, RZ ;  /* 0x0000009e9f9e723e */ /* 0x000fe200048070ff */
[-C--:B------:R-:W-:Y:S01]  /*1d820*/  FMUL.FTZ R30, R30, R6.reuse ;  /* 0x000000061e1e7220 */ /* 0x080fe20000410000 */
[----:B------:R-:W-:Y:S01]  /*1d830*/  PRMT R13, R204, 0x654, R13 ;  /* 0x00000654cc0d7816 */ /* 0x000fe2000000000d */
[----:B------:R-:W-:Y:S01]  /*1d840*/  FMUL.FTZ R31, R31, R6 ;  /* 0x000000061f1f7220 */ /* 0x000fe20000410000 */
[----:B------:R-:W-:Y:S01]  /*1d850*/  F2FP.SATFINITE.E4M3.F32.PACK_AB_MERGE_C R10, R12, R10, R14 ;  /* 0x0000000a0c0a723e */ /* 0x000fe2000480700e */
[----:B------:R-:W-:Y:S01]  /*1d860*/  FMUL.FTZ R34, R34, R6 ;  /* 0x0000000622227220 */ /* 0x000fe20000410000 */
[----:B------:R-:W-:Y:S01]  /*1d870*/  F2FP.SATFINITE.E4M3.F32.PACK_AB_MERGE_C R152, R153, R152, RZ ;  /* 0x000000989998723e */ /* 0x000fe200048070ff */
[----:B------:R0:W-:Y:S01]  /*1d880*/  SYNCS.ARRIVE.TRANS64.RED.A1T0 RZ, [R13+URZ], RZ ;  /* 0x000000ff0dff79a7 */ /* 0x0001e2000810043f */
        /* <DEDUP_REMOVED lines=155> */
[----:B0-----:R-:W-:Y:S02]  /*1e240*/  IMAD.MOV.U32 R13, RZ, RZ, R234 ;  /* 0x000000ffff0d7224 */ /* 0x001fe400078e00ea */
[----:B------:R-:W-:Y:S01]  /*1e250*/  IMAD.MOV.U32 R228, RZ, RZ, R10 ;  /* 0x000000ffffe47224 */ /* 0x000fe200078e000a */
[----:B------:R-:W-:Y:S06]  /*1e260*/  @P0 BRA `(.L_x_2519) ;  /* 0xffffffd800f40947 */ /* 0x000fec000383ffff */
.L_x_2508:
[----:B------:R-:W-:Y:S05]  /*1e270*/  WARPSYNC.ALL ;  /* 0x0000000000007948 */ /* 0x000fea0003800000 */
[----:B------:R-:W-:Y:S06]  /*1e280*/  BAR.ARV 0x8, 0x180 ;  /* 0x0206000000007b1d */ /* 0x000fec0000002000 */
[----:B------:R-:W-:Y:S05]  /*1e290*/  @!P1 BRA `(.L_x_2520) ;  /* 0x0000000000049947 */ /* 0x000fea0003800000 */
[----:B------:R-:W-:Y:S01]  /*1e2a0*/  BPT.TRAP 0x1 ;  /* 0x000000040000795c */ /* 0x000fe20000300000 */
.L_x_2520:
[----:B------:R-:W-:Y:S01]  /*1e2b0*/  IMAD R12, R234, 0x8, R18 ;  /* 0x00000008ea0c7824 */ /* 0x000fe200078e0212 */
[----:B------:R-:W-:-:S04]  /*1e2c0*/  SHF.L.U32 R7, R235, 0x1f, RZ ;  /* 0x0000001feb077819 */ /* 0x000fc800000006ff */
[----:B------:R0:W1:Y:S01]  /*1e2d0*/  SYNCS.PHASECHK.TRANS64.TRYWAIT P0, [R12+URZ+0x38850], R7 ;  /* 0x038850070c0075a7 */ /* 0x000062000800017f */
[----:B------:R-:W-:Y:S05]  /*1e2e0*/  @!P1 BRA `(.L_x_2521) ;  /* 0x0000000000049947 */ /* 0x000fea0003800000 */
[----:B------:R-:W-:Y:S01]  /*1e2f0*/  BPT.TRAP 0x1 ;  /* 0x000000040000795c */ /* 0x000fe20000300000 */
.L_x_2521:
[----:B------:R-:W-:-:S05]  /*1e300*/  VIADD R18, R18, 0x400 ;  /* 0x0000040012127836 */ /* 0x000fca0000000000 */
[----:B------:R-:W-:-:S04]  /*1e310*/  SHF.R.U32.HI R18, RZ, 0x4, R18 ;  /* 0x00000004ff127819 */ /* 0x000fc80000011612 */
[----:B------:R-:W-:-:S04]  /*1e320*/  LOP3.LUT R18, R18, 0x3fff, RZ, 0xc0, !PT ;  /* 0x00003fff12127812 */ /* 0x000fc800078ec0ff */
[----:B------:R-:W-:Y:S01]  /*1e330*/  LOP3.LUT R9, R18, 0x10000, RZ, 0xfc, !PT ;  /* 0x0001000012097812 */ /* 0x000fe200078efcff */
[----:B-1----:R-:W-:Y:S06]  /*1e340*/  @P0 BRA `(.L_x_2522) ;  /* 0x0000000000080947 */ /* 0x002fec0003800000 */
[----:B------:R-:W1:Y:S02]  /*1e350*/  SYNCS.PHASECHK.TRANS64.TRYWAIT P0, [R12+URZ+0x38850], R7 ;  /* 0x038850070c0075a7 */ /* 0x000e64000800017f */
[----:B-1----:R-:W-:Y:S05]  /*1e360*/  @!P0 BRA `(.L_x_2523) ;  /* 0x000000dc00688947 */ /* 0x002fea0003800000 */
.L_x_2522:
[----:B------:R-:W-:Y:S01]  /*1e370*/  IMAD R6, R234, 0x800, R9 ;  /* 0x00000800ea067824 */ /* 0x000fe200078e0209 */
[----:B------:R-:W2:Y:S01]  /*1e380*/  LDL R13, [R1+0x54] ;  /* 0x00005400010d7983 */ /* 0x000ea20000100800 */
[----:B01----:R-:W-:Y:S01]  /*1e390*/  IMAD.MOV.U32 R7, RZ, RZ, 0x40000040 ;  /* 0x40000040ff077424 */ /* 0x003fe200078e00ff */
[----:B------:R-:W-:Y:S05]  /*1e3a0*/  WARPSYNC.ALL ;  /* 0x0000000000007948 */ /* 0x000fea0003800000 */
[C---:B------:R-:W-:Y:S01]  /*1e3b0*/  R2UR UR6, R6.reuse ;  /* 0x00000000060672ca */ /* 0x040fe200000e0000 */
[----:B------:R-:W3:Y:S01]  /*1e3c0*/  LDL R18, [R1+0x2c] ;  /* 0x00002c0001127983 */ /* 0x000ee20000100800 */
[----:B------:R-:W-:Y:S01]  /*1e3d0*/  R2UR UR7, R7 ;  /* 0x00000000070772ca */ /* 0x000fe200000e0000 */
[----:B------:R-:W-:Y:S01]  /*1e3e0*/  WARPGROUP.ARRIVE ;  /* 0x00000000000079c5 */ /* 0x000fe20000000000 */
[----:B------:R-:W-:Y:S01]  /*1e3f0*/  IMAD.MOV.U32 R9, RZ, RZ, 0x40000040 ;  /* 0x40000040ff097424 */ /* 0x000fe200078e00ff */
[----:B------:R-:W4:Y:S01]  /*1e400*/  LDL.LU R15, [R1+0x18] ;  /* 0x00001800010f7983 */ /* 0x000f220000300800 */
[C---:B------:R-:W-:Y:S01]  /*1e410*/  IADD3 R8, R6.reuse, 0x2, RZ ;  /* 0x0000000206087810 */ /* 0x040fe20007ffe0ff */
        /* <DEDUP_REMOVED lines=9> */
[----:B------:R-:W0:Y:S01]  /*1e4b0*/  @P0 LDC.64 R8, c[0x0][0x9d0] ;  /* 0x00027400ff080b82 */ /* 0x000e220000000a00 */
[----:B------:R-:W-:Y:S02]  /*1e4c0*/  WARPGROUP.DEPBAR.LE gsb0, 0x0 ;  /* 0x00008000000079c5 */ /* 0x000fe40000010000 */
[----:B------:R-:W-:-:S06]  /*1e4d0*/  WARPGROUP.ARRIVE ;  /* 0x00000000000079c5 */ /* 0x000fcc0000000000 */
[----:B------:R-:W-:Y:S01]  /*1e4e0*/  QGMMA.64x256x32.F32.E4M3.E4M3 R24, R224, gdesc[UR4], R24, gsb0 ;  /* 0x03e00004e0187df3 */ /* 0x000fe20008000818 */
[----:B------:R-:W-:Y:S01]  /*1e4f0*/  R2UR UR6, R20 ;  /* 0x00000000140672ca */ /* 0x000fe200000e0000 */
[----:B--2---:R-:W-:Y:S01]  /*1e500*/  @P0 IMAD R14, R13, R10, RZ ;  /* 0x0000000a0d0e0224 */ /* 0x004fe200078e02ff */
[----:B------:R-:W-:-:S03]  /*1e510*/  R2UR UR7, R21 ;  /* 0x00000000150772ca */ /* 0x000fc600000e0000 */
[C---:B---3--:R-:W-:Y:S02]  /*1e520*/  @P0 IMAD R7, R18.reuse, R11, R14 ;  /* 0x0000000b12070224 */ /* 0x048fe400078e020e */
[----:B------:R-:W-:Y:S01]  /*1e530*/  @P0 IMAD.WIDE.U32 R10, R18, R10, RZ ;  /* 0x0000000a120a0225 */ /* 0x000fe200078e00ff */
[----:B----4-:R-:W-:-:S03]  /*1e540*/  @P0 SHF.R.S32.HI R13, RZ, 0x1f, R15 ;  /* 0x0000001fff0d0819 */ /* 0x010fc6000001140f */
[----:B------:R-:W-:Y:S02]  /*1e550*/  @P0 IMAD.IADD R11, R11, 0x1, R7 ;  /* 0x000000010b0b0824 */ /* 0x000fe400078e0207 */
[----:B0-----:R-:W-:-:S04]  /*1e560*/  @P0 IMAD R14, R13, R8, RZ ;  /* 0x000000080d0e0224 */ /* 0x001fc800078e02ff */
[C---:B------:R-:W-:Y:S02]  /*1e570*/  @P0 IMAD R7, R15.reuse, R9, R14 ;  /* 0x000000090f070224 */ /* 0x040fe400078e020e */
[----:B------:R-:W-:-:S04]  /*1e580*/  @P0 IMAD.WIDE.U32 R8, R15, R8, R10 ;  /* 0x000000080f080225 */ /* 0x000fc800078e000a */
[----:B------:R-:W-:Y:S01]  /*1e590*/  @P0 IMAD.IADD R7, R9, 0x1, R7 ;  /* 0x0000000109070824 */ /* 0x000fe200078e0207 */
[----:B------:R-:W-:-:S04]  /*1e5a0*/  @P0 LEA R10, P2, R8, UR4, 0x2 ;  /* 0x00000004080a0c11 */ /* 0x000fc8000f8410ff */
[----:B------:R-:W-:Y:S01]  /*1e5b0*/  @P0 LEA.HI.X R11, R8, UR5, R7, 0x2, P2 ;  /* 0x00000005080b0c11 */ /* 0x000fe200090f1407 */
[----:B------:R-:W-:-:S06]  /*1e5c0*/  IMAD.MOV.U32 R8, RZ, RZ, 0x3f800000 ;  /* 0x3f800000ff087424 */ /* 0x000fcc00078e00ff */
        /* <DEDUP_REMOVED lines=13> */
[----:B------:R-:W3:Y:S01]  /*1e6a0*/  SHFL.BFLY PT, R14, R9, 0x1, 0x1f ;  /* 0x0c201f00090e7f89 */ /* 0x000ee200000e0000 */
[----:B------:R-:W-:Y:S02]  /*1e6b0*/  IMAD.MOV.U32 R5, RZ, RZ, RZ ;  /* 0x000000ffff057224 */ /* 0x000fe400078e00ff */
[----:B-1----:R-:W-:Y:S01]  /*1e6c0*/  FADD.FTZ R7, R6, R7 ;  /* 0x0000000706077221 */ /* 0x002fe20000010000 */
[----:B---3--:R-:W-:-:S04]  /*1e6d0*/  FADD.FTZ R14, R9, R14 ;  /* 0x0000000e090e7221 */ /* 0x008fc80000010000 */
[C---:B------:R-:W-:Y:S01]  /*1e6e0*/  FSETP.NE.FTZ.AND P0, PT, R7.reuse, RZ, PT ;  /* 0x000000ff0700720b */ /* 0x040fe20003f15000 */
[----:B------:R-:W-:Y:S01]  /*1e6f0*/  FMUL.FTZ R13, R7, 0.00390625 ;  /* 0x3b800000070d7820 */ /* 0x000fe20000410000 */
[----:B0-----:R-:W-:-:S04]  /*1e700*/  FMUL.FTZ R10, R14, 0.00390625 ;  /* 0x3b8000000e0a7820 */ /* 0x001fc80000410000 */
        /* <DEDUP_REMOVED lines=15> */
[----:B------:R-:W-:Y:S01]  /*1e800*/  IMAD.MOV.U32 R21, RZ, RZ, -0x800000 ;  /* 0xff800000ff157424 */ /* 0x000fe200078e00ff */
[----:B------:R-:W-:Y:S01]  /*1e810*/  MOV R20, 0xff800000 ;  /* 0xff80000000147802 */ /* 0x000fe20000000f00 */
[----:B------:R-:W-:Y:S01]  /*1e820*/  @P3 FFMA.FTZ R21, R2, R0, R11 ;  /* 0x0000000002153223 */ /* 0x000fe2000001000b */
[----:B------:R-:W-:-:S01]  /*1e830*/  @P2 FFMA.FTZ R20, R4, R3, R7 ;  /* 0x0000000304142223 */ /* 0x000fc20000010007 */
[-C--:B--2---:R-:W-:Y:S01]  /*1e840*/  FMUL.FTZ R2, R5, R8.reuse ;  /* 0x0000000805027220 */ /* 0x084fe20000410000 */
[----:B---3--:R-:W-:Y:S01]  /*1e850*/  FMUL.FTZ R0, R9, R8 ;  /* 0x0000000809007220 */ /* 0x008fe20000410000 */
[----:B------:R-:W-:Y:S02]  /*1e860*/  WARPGROUP.DEPBAR.LE gsb0, 0x0 ;  /* 0x00008000000079c5 */ /* 0x000fe40000010000 */
[----:B------:R-:W-:Y:S05]  /*1e870*/  @!P1 BRA `(.L_x_2524) ;  /* 0x0000000000049947 */ /* 0x000fea0003800000 */
[----:B------:R-:W-:Y:S01]  /*1e880*/  BPT.TRAP 0x1 ;  /* 0x000000040000795c */ /* 0x000fe20000300000 */
.L_x_2524:
[----:B------:R-:W-:Y:S02]  /*1e890*/  VIADD R12, R12, 0x38860 ;  /* 0x000388600c0c7836 */ /* 0x000fe40000000000 */
[-C--:B------:R-:W-:Y:S01]  /*1e8a0*/  FMUL.FTZ R15, R76, R2.reuse ;  /* 0x000000024c0f7220 */ /* 0x080fe20000410000 */
[----:B------:R-:W-:Y:S02]  /*1e8b0*/  IMAD.U32 R3, RZ, RZ, UR42 ;  /* 0x0000002aff037e24 */ /* 0x000fe4000f8e00ff */
[-C--:B------:R-:W-:Y:S01]  /*1e8c0*/  FMUL.FTZ R76, R125, R2.reuse ;  /* 0x000000027d4c7220 */ /* 0x080fe20000410000 */
[----:B------:R-:W-:Y:S02]  /*1e8d0*/  VIADD R234, R234, 0x1 ;  /* 0x00000001eaea7836 */ /* 0x000fe40000000000 */
[-C--:B------:R-:W-:Y:S01]  /*1e8e0*/  FMUL.FTZ R4, R29, R2.reuse ;  /* 0x000000021d047220 */ /* 0x080fe20000410000 */
[-C--:B------:R-:W-:Y:S01]  /*1e8f0*/  FMUL.FTZ R5, R36, R2.reuse ;  /* 0x0000000224057220 */ /* 0x080fe20000410000 */
[----:B------:R-:W-:Y:S01]  /*1e900*/  PRMT R18, R3, 0x654, R12 ;  /* 0x0000065403127816 */ /* 0x000fe2000000000c */
[-C--:B------:R-:W-:Y:S01]  /*1e910*/  FMUL.FTZ R3, R28, R2.reuse ;  /* 0x000000021c037220 */ /* 0x080fe20000410000 */
[----:B------:R-:W-:Y:S01]  /*1e920*/  ISETP.NE.AND P1, PT, R234, 0x2, PT ;  /* 0x00000002ea00780c */ /* 0x000fe20003f25270 */
[-C--:B------:R-:W-:Y:S01]  /*1e930*/  FMUL.FTZ R6, R37, R2.reuse ;  /* 0x0000000225067220 */ /* 0x080fe20000410000 */
[----:B------:R0:W-:Y:S01]  /*1e940*/  SYNCS.ARRIVE.TRANS64.RED.A1T0 RZ, [R18+URZ], RZ ;  /* 0x000000ff12ff79a7 */ /* 0x0001e2000810043f */
[-C--:B------:R-:W-:Y:S01]  /*1e950*/  FMUL.FTZ R7, R44, R2.reuse ;  /* 0x000000022c077220 */ /* 0x080fe20000410000 */
[-C--:B------:R-:W-:Y:S01]  /*1e960*/  FMUL.FTZ R8, R45, R2.reuse ;  /* 0x000000022d087220 */ /* 0x080fe20000410000 */
[----:B------:R-:W-:Y:S01]  /*1e970*/  FMUL.FTZ R9, R52, R2 ;  /* 0x0000000234097220 */ /* 0x000fe20000410000 */
        /* <DEDUP_REMOVED lines=124> */
.L_x_2438:
        /* <DEDUP_REMOVED lines=8> */
[----:B0-----:R0:W-:Y:S04]  /*1f1c0*/  STL.64 [R1+0x10], R156 ;  /* 0x0000109c01007387 */ /* 0x0011e80000100a00 */
[----:B------:R0:W-:Y:S01]  /*1f1d0*/  STL.64 [R1+0x18], R158 ;  /* 0x0000189e01007387 */ /* 0x0001e20000100a00 */
[----:B------:R-:W-:Y:S06]  /*1f1e0*/  BAR.ARV 0x4, 0x180 ;  /* 0x0106000000007b1d */ /* 0x000fec0000002000 */
[----:B------:R-:W-:Y:S05]  /*1f1f0*/  @P0 BRA `(.L_x_2526) ;  /* 0x0000002c006c0947 */ /* 0x000fea0003800000 */
[----:B------:R-:W2:Y:S04]  /*1f200*/  LDL R152, [R1+0x78] ;  /* 0x0000780001987983 */ /* 0x000ea80000100800 */
[----:B------:R-:W3:Y:S04]  /*1f210*/  LDL R2, [R1+0x54] ;  /* 0x0000540001027983 */ /* 0x000ee80000100800 */
[----:B------:R-:W4:Y:S01]  /*1f220*/  LDL R151, [R1+0x2c] ;  /* 0x00002c0001977983 */ /* 0x000f220000100800 */
[----:B------:R-:W-:Y:S01]  /*1f230*/  F2FP.BF16.F32.PACK_AB R3, R3, R24 ;  /* 0x000000180303723e */ /* 0x000fe200000010ff */
[----:B------:R-:W-:Y:S01]  /*1f240*/  ULDC.64 UR4, c[0x4][0x110] ;  /* 0x0100440000047ab9 */ /* 0x000fe20000000a00 */
[----:B------:R-:W-:-:S02]  /*1f250*/  F2FP.BF16.F32.PACK_AB R24, R7, R40 ;  /* 0x000000280718723e */ /* 0x000fc400000010ff */
[----:B------:R-:W1:Y:S01]  /*1f260*/  S2R R7, SR_SWINHI ;  /* 0x0000000000077919 */ /* 0x000e620000002f00 */
[----:B------:R-:W0:Y:S01]  /*1f270*/  S2R R150, SR_TID.X ;  /* 0x0000000000967919 */ /* 0x000e220000002100 */
        /* <DEDUP_REMOVED lines=10> */
[----:B------:R-:W-:-:S02]  /*1f320*/  MOV R76, R18 ;  /* 0x00000012004c7202 */ /* 0x000fc40000000f00 */
[----:B-1----:R-:W-:Y:S01]  /*1f330*/  MOV R77, R7 ;  /* 0x00000007004d7202 */ /* 0x002fe20000000f00 */
[----:B0-----:R-:W-:Y:S01]  /*1f340*/  IMAD.SHL.U32 R0, R150, 0x4, RZ ;  /* 0x0000000496007824 */ /* 0x001fe200078e00ff */
[----:B------:R-:W-:Y:S02]  /*1f350*/  F2FP.BF16.F32.PACK_AB R90, R47, R74 ;  /* 0x0000004a2f5a723e */ /* 0x000fe400000010ff */
[----:B------:R-:W-:Y:S02]  /*1f360*/  F2FP.BF16.F32.PACK_AB R63, R46, R51 ;  /* 0x000000332e3f723e */ /* 0x000fe400000010ff */
[----:B------:R-:W-:Y:S02]  /*1f370*/  LOP3.LUT R0, R0, 0xc, RZ, 0xc0, !PT ;  /* 0x0000000c00007812 */ /* 0x000fe400078ec0ff */
[----:B------:R-:W-:Y:S02]  /*1f380*/  F2FP.BF16.F32.PACK_AB R47, R28, R73 ;  /* 0x000000491c2f723e */ /* 0x000fe400000010ff */
[----:B------:R-:W-:-:S02]  /*1f390*/  F2FP.BF16.F32.PACK_AB R67, R54, R75 ;  /* 0x0000004b3643723e */ /* 0x000fc400000010ff */
[----:B------:R-:W-:Y:S02]  /*1f3a0*/  F2FP.BF16.F32.PACK_AB R127, R68, R61 ;  /* 0x0000003d447f723e */ /* 0x000fe400000010ff */
[----:B------:R-:W-:Y:S02]  /*1f3b0*/  F2FP.BF16.F32.PACK_AB R128, R85, R128 ;  /* 0x000000805580723e */ /* 0x000fe400000010ff */
[----:B------:R-:W-:Y:S02]  /*1f3c0*/  F2FP.BF16.F32.PACK_AB R46, R69, R112 ;  /* 0x00000070452e723e */ /* 0x000fe400000010ff */
[----:B------:R-:W-:Y:S02]  /*1f3d0*/  IADD3 R26, P0, R0, UR4, RZ ;  /* 0x00000004001a7c10 */ /* 0x000fe4000ff1e0ff */
[----:B------:R-:W-:Y:S02]  /*1f3e0*/  F2FP.BF16.F32.PACK_AB R40, R15, R72 ;  /* 0x000000480f28723e */ /* 0x000fe400000010ff */
[----:B------:R-:W-:-:S02]  /*1f3f0*/  F2FP.BF16.F32.PACK_AB R105, R60, R105 ;  /* 0x000000693c69723e */ /* 0x000fc400000010ff */
[----:B------:R-:W-:Y:S01]  /*1f400*/  F2FP.BF16.F32.PACK_AB R129, R84, R129 ;  /* 0x000000815481723e */ /* 0x000fe200000010ff */
[----:B------:R-:W-:Y:S01]  /*1f410*/  IMAD.X R27, RZ, RZ, UR5, P0 ;  /* 0x00000005ff1b7e24 */ /* 0x000fe200080e06ff */
[----:B------:R-:W-:Y:S02]  /*1f420*/  F2FP.BF16.F32.PACK_AB R57, R12, R57 ;  /* 0x000000390c39723e */ /* 0x000fe400000010ff */
[----:B------:R-:W-:Y:S02]  /*1f430*/  F2FP.BF16.F32.PACK_AB R12, R45, R96 ;  /* 0x000000602d0c723e */ /* 0x000fe400000010ff */
[----:B------:R0:W5:Y:S01]  /*1f440*/  LDG.E.CONSTANT R0, desc[UR46][R26.64] ;  /* 0x0000002e1a007981 */ /* 0x000162000c1e9900 */
[----:B------:R-:W-:Y:S02]  /*1f450*/  F2FP.BF16.F32.PACK_AB R144, R101, R144 ;  /* 0x000000906590723e */ /* 0x000fe400000010ff */
[----:B------:R-:W-:Y:S02]  /*1f460*/  F2FP.BF16.F32.PACK_AB R59, R116, R43 ;  /* 0x0000002b743b723e */ /* 0x000fe400000010ff */
[----:B------:R-:W-:-:S02]  /*1f470*/  F2FP.BF16.F32.PACK_AB R55, R117, R108 ;  /* 0x0000006c7537723e */ /* 0x000fc400000010ff */
[----:B------:R-:W-:Y:S02]  /*1f480*/  F2FP.BF16.F32.PACK_AB R33, R6, R33 ;  /* 0x000000210621723e */ /* 0x000fe400000010ff */
[----:B0-----:R-:W-:Y:S02]  /*1f490*/  F2FP.BF16.F32.PACK_AB R26, R62, R39 ;  /* 0x000000273e1a723e */ /* 0x001fe400000010ff */
        /* <DEDUP_REMOVED lines=10> */
[----:B------:R-:W-:Y:S02]  /*1f540*/  LOP3.LUT P0, R7, R150, 0x3, RZ, 0xc0, !PT ;  /* 0x0000000396077812 */ /* 0x000fe4000780c0ff */
[----:B------:R-:W-:Y:S02]  /*1f550*/  F2FP.BF16.F32.PACK_AB R132, R4, R25 ;  /* 0x000000190484723e */ /* 0x000fe400000010ff */
[----:B------:R-:W-:Y:S02]  /*1f560*/  F2FP.BF16.F32.PACK_AB R4, R153, R34 ;  /* 0x000000229904723e */ /* 0x000fe400000010ff */
[----:B------:R-:W-:Y:S02]  /*1f570*/  F2FP.BF16.F32.PACK_AB R41, R8, R41 ;  /* 0x000000290829723e */ /* 0x000fe400000010ff */
[----:B-----5:R-:W-:Y:S02]  /*1f580*/  F2FP.BF16.F32.PACK_AB R113, R36, R81 ;  /* 0x000000512471723e */ /* 0x020fe400000010ff */
[----:B------:R-:W-:Y:S01]  /*1f590*/  ISETP.EQ.OR P0, PT, R7, 0x3, !P0 ;  /* 0x000000030700780c */ /* 0x000fe20004702670 */
[----:B------:R-:W-:Y:S01]  /*1f5a0*/  UMOV UR4, 0xffffffff ;  /* 0xffffffff00047882 */ /* 0x000fe20000000000 */
        /* <DEDUP_REMOVED lines=21> */
[----:B------:R-:W-:Y:S01]  /*1f700*/  SEL R3, R132, R3, P0 ;  /* 0x0000000384037207 */ /* 0x000fe20000000000 */
[----:B--2---:R-:W-:-:S03]  /*1f710*/  IMAD.WIDE R52, R152, 0x2, R76 ;  /* 0x0000000298347825 */ /* 0x004fc600078e024c */
        /* <DEDUP_REMOVED lines=18> */
[----:B------:R-:W-:Y:S01]  /*1f840*/  IMAD.X R75, RZ, RZ, R53, P2 ;  /* 0x000000ffff4b7224 */ /* 0x000fe200010e0635 */
[----:B------:R-:W-:-:S02]  /*1f850*/  LOP3.LUT R72, R72, R73, RZ, 0x3c, !PT ;  /* 0x0000004948487212 */ /* 0x000fc400078e3cff */
[----:B------:R-:W-:Y:S01]  /*1f860*/  LOP3.LUT R60, R60, R61, RZ, 0x3c, !PT ;  /* 0x0000003d3c3c7212 */ /* 0x000fe200078e3cff */
[--C-:B------:R-:W-:Y:S01]  /*1f870*/  IMAD.X R61, RZ, RZ, R53.reuse, P4 ;  /* 0x000000ffff3d7224 */ /* 0x100fe200020e0635 */
[----:B------:R-:W-:Y:S01]  /*1f880*/  LOP3.LUT R68, R68, R69, RZ, 0x3c, !PT ;  /* 0x0000004544447212 */ /* 0x000fe200078e3cff */
[----:B------:R-:W-:Y:S01]  /*1f890*/  IMAD.X R69, RZ, RZ, R53, P5 ;  /* 0x000000ffff457224 */ /* 0x000fe200028e0635 */
[----:B------:R-:W-:Y:S02]  /*1f8a0*/  IADD3.X R73, RZ, R53, RZ, P1, !PT ;  /* 0x00000035ff497210 */ /* 0x000fe40000ffe4ff */
[C---:B------:R-:W-:Y:S02]  /*1f8b0*/  IADD3 R101, P3, R52.reuse, 0x8040, RZ ;  /* 0x0000804034657810 */ /* 0x040fe40007f7e0ff */
[C---:B------:R-:W-:Y:S02]  /*1f8c0*/  IADD3 R51, P2, R52.reuse, 0x8020, RZ ;  /* 0x0000802034337810 */ /* 0x040fe40007f5e0ff */
[----:B------:R-:W-:-:S02]  /*1f8d0*/  IADD3 R45, P1, R52, 0x8000, RZ ;  /* 0x00008000342d7810 */ /* 0x000fc40007f3e0ff */
[C---:B------:R-:W-:Y:S02]  /*1f8e0*/  IADD3 R39, P4, R52.reuse, 0x4040, RZ ;  /* 0x0000404034277810 */ /* 0x040fe40007f9e0ff */
[----:B------:R-:W-:Y:S02]  /*1f8f0*/  IADD3 R43, P5, R52, 0x4060, RZ ;  /* 0x00004060342b7810 */ /* 0x000fe40007fbe0ff */
[----:B------:R-:W-:Y:S02]  /*1f900*/  LOP3.LUT R100, R101, 0x380, RZ, 0xc0, !PT ;  /* 0x0000038065647812 */ /* 0x000fe400078ec0ff */
[----:B------:R-:W-:Y:S02]  /*1f910*/  LOP3.LUT R50, R51, 0x380, RZ, 0xc0, !PT ;  /* 0x0000038033327812 */ /* 0x000fe400078ec0ff */
[----:B------:R-:W-:Y:S02]  /*1f920*/  LOP3.LUT R44, R45, 0x380, RZ, 0xc0, !PT ;  /* 0x000003802d2c7812 */ /* 0x000fe400078ec0ff */
[----:B------:R-:W-:-:S02]  /*1f930*/  LOP3.LUT R38, R39, 0x380, RZ, 0xc0, !PT ;  /* 0x0000038027267812 */ /* 0x000fc400078ec0ff */
[----:B------:R-:W-:Y:S02]  /*1f940*/  LOP3.LUT R42, R43, 0x380, RZ, 0xc0, !PT ;  /* 0x000003802b2a7812 */ /* 0x000fe400078ec0ff */
[----:B------:R-:W-:Y:S02]  /*1f950*/  SHF.R.U64 R100, R100, 0x3, RZ ;  /* 0x0000000364647819 */ /* 0x000fe400000012ff */
[----:B------:R-:W-:Y:S02]  /*1f960*/  SHF.R.U64 R50, R50, 0x3, RZ ;  /* 0x0000000332327819 */ /* 0x000fe400000012ff */
[----:B------:R-:W-:Y:S02]  /*1f970*/  SHF.R.U64 R44, R44, 0x3, RZ ;  /* 0x000000032c2c7819 */ /* 0x000fe400000012ff */
[----:B------:R-:W-:Y:S02]  /*1f980*/  SHF.R.U64 R38, R38, 0x3, RZ ;  /* 0x0000000326267819 */ /* 0x000fe400000012ff */
[----:B------:R-:W-:-:S02]  /*1f990*/  SHF.R.U64 R42, R42, 0x3, RZ ;  /* 0x000000032a2a7819 */ /* 0x000fc400000012ff */
        /* <DEDUP_REMOVED lines=15> */
[----:B------:R-:W-:Y:S02]  /*1fa90*/  LOP3.LUT R36, R37, 0x380, RZ, 0xc0, !PT ;  /* 0x0000038025247812 */ /* 0x000fe400078ec0ff */
        /* <DEDUP_REMOVED lines=10> */
[----:B------:R-:W-:Y:S01]  /*1fb40*/  SHF.R.U64 R7, R7, 0x3, RZ ;  /* 0x0000000307077819 */ /* 0x000fe200000012ff */
[----:B---3--:R-:W-:Y:S01]  /*1fb50*/  IMAD.MOV.U32 R152, RZ, RZ, R2 ;  /* 0x000000ffff987224 */ /* 0x008fe200078e0002 */
        /* <DEDUP_REMOVED lines=11> */
[----:B----4-:R-:W-:Y:S01]  /*1fc10*/  IMAD.SHL.U32 R87, R151, 0x4, RZ ;  /* 0x0000000497577824 */ /* 0x010fe200078e00ff */
[----:B------:R-:W-:Y:S02]  /*1fc20*/  MOV R81, R72 ;  /* 0x0000004800517202 */ /* 0x000fe40000000f00 */
[----:B------:R-:W-:Y:S02]  /*1fc30*/  MOV R100, R100 ;  /* 0x0000006400647202 */ /* 0x000fe40000000f00 */
[----:B------:R-:W-:Y:S02]  /*1fc40*/  F2FP.BF16.F32.PACK_AB R2, R143, R146 ;  /* 0x000000928f02723e */ /* 0x000fe400000010ff */
        /* <DEDUP_REMOVED lines=14> */
[----:B------:R-:W-:Y:S01]  /*1fd30*/  SHF.L.U64.HI R101, R151, 0x2, R152 ;  /* 0x0000000297657819 */ /* 0x000fe20000010298 */
[----:B------:R-:W-:Y:S06]  /*1fd40*/  BRA.DIV UR4, `(.L_x_2527) ;  /* 0x000000c604047947 */ /* 0x000fec000b800000 */
[----:B------:R-:W-:Y:S02]  /*1fd50*/  SEL R7, R32, R33, P0 ;  /* 0x0000002120077207 */ /* 0x000fe40000000000 */
[----:B------:R-:W-:Y:S02]  /*1fd60*/  SEL R8, R33, R32, P0 ;  /* 0x0000002021087207 */ /* 0x000fe40000000000 */
[----:B------:R-:W-:Y:S02]  /*1fd70*/  SEL R27, R56, R57, P0 ;  /* 0x00000039381b7207 */ /* 0x000fe40000000000 */
[----:B------:R-:W-:Y:S02]  /*1fd80*/  SEL R32, R57, R56, P0 ;  /* 0x0000003839207207 */ /* 0x000fe40000000000 */
[----:B------:R-:W-:Y:S01]  /*1fd90*/  SEL R29, R64, R31, P0 ;  /* 0x0000001f401d7207 */ /* 0x000fe20000000000 */
[----:B------:R-:W-:Y:S01]  /*1fda0*/  SHFL.IDX PT, R34, R27, R0, 0x1c1f ;  /* 0x001c1f001b227589 */ /* 0x000fe200000e0000 */
[----:B------:R-:W-:-:S02]  /*1fdb0*/  SEL R36, R31, R64, P0 ;  /* 0x000000401f247207 */ /* 0x000fc40000000000 */
[----:B------:R-:W-:Y:S01]  /*1fdc0*/  SEL R35, R88, R117, P0 ;  /* 0x0000007558237207 */ /* 0x000fe20000000000 */
[----:B------:R-:W-:Y:S01]  /*1fdd0*/  SHFL.IDX PT, R38, R29, R0, 0x1c1f ;  /* 0x001c1f001d267589 */ /* 0x000fe200000e0000 */
        /* <DEDUP_REMOVED lines=59> */
[----:B------:R-:W0:Y:S01]  /*20190*/  SHFL.IDX PT, R7, R8, R5, 0x1c1f ;  /* 0x001c1f0508077589 */ /* 0x000e2200000e0000 */
[----:B------:R-:W-:-:S02]  /*201a0*/  SEL R94, R109, R94, P0 ;  /* 0x0000005e6d5e7207 */ /* 0x000fc40000000000 */
[----:B------:R-:W-:Y:S01]  /*201b0*/  SEL R69, R30, R111, P0 ;  /* 0x0000006f1e457207 */ /* 0x000fe20000000000 */
[----:B------:R-:W1:Y:S01]  /*201c0*/  SHFL.IDX PT, R9, R24, R5, 0x1c1f ;  /* 0x001c1f0518097589 */ /* 0x000e6200000e0000 */
[----:B------:R-:W-:Y:S02]  /*201d0*/  SEL R104, R111, R30, P0 ;  /* 0x0000001e6f687207 */ /* 0x000fe40000000000 */
[----:B------:R-:W-:Y:S01]  /*201e0*/  SEL R106, R107, R106, P0 ;  /* 0x0000006a6b6a7207 */ /* 0x000fe20000000000 */
[----:B------:R-:W-:Y:S01]  /*201f0*/  SHFL.IDX PT, R30, R25, R0, 0x1c1f ;  /* 0x001c1f00191e7589 */ /* 0x000fe200000e0000 */
[----:B------:R-:W-:Y:S02]  /*20200*/  SEL R86, R11, R86, P0 ;  /* 0x000000560b567207 */ /* 0x000fe40000000000 */
[----:B------:R-:W-:Y:S01]  /*20210*/  SEL R105, R108, R115, P0 ;  /* 0x000000736c697207 */ /* 0x000fe20000000000 */
[----:B------:R-:W2:Y:S01]  /*20220*/  SHFL.IDX PT, R25, R28, R5, 0x1c1f ;  /* 0x001c1f051c197589 */ /* 0x000ea200000e0000 */
[----:B------:R-:W-:-:S02]  /*20230*/  SEL R107, R110, R123, P0 ;  /* 0x0000007b6e6b7207 */ /* 0x000fc40000000000 */
[----:B------:R-:W-:Y:S01]  /*20240*/  SEL R109, R112, R131, P0 ;  /* 0x00000083706d7207 */ /* 0x000fe20000000000 */
[----:B------:R-:W3:Y:S01]  /*20250*/  SHFL.IDX PT, R27, R32, R5, 0x1c1f ;  /* 0x001c1f05201b7589 */ /* 0x000ee200000e0000 */
[----:B------:R-:W-:Y:S02]  /*20260*/  SEL R111, R114, R139, P0 ;  /* 0x0000008b726f7207 */ /* 0x000fe40000000000 */
[----:B------:R-:W-:Y:S01]  /*20270*/  SEL R108, R115, R108, P0 ;  /* 0x0000006c736c7207 */ /* 0x000fe20000000000 */
[----:B------:R-:W4:Y:S01]  /*20280*/  SHFL.IDX PT, R40, R40, R5, 0x1c1f ;  /* 0x001c1f0528287589 */ /* 0x000f2200000e0000 */
[----:B------:R-:W-:Y:S02]  /*20290*/  SEL R110, R123, R110, P0 ;  /* 0x0000006e7b6e7207 */ /* 0x000fe40000000000 */
[----:B------:R-:W-:Y:S01]  /*202a0*/  SEL R112, R131, R112, P0 ;  /* 0x0000007083707207 */ /* 0x000fe20000000000 */
[----:B------:R-:W5:Y:S01]  /*202b0*/  SHFL.IDX PT, R29, R36, R5, 0x1c1f ;  /* 0x001c1f05241d7589 */ /* 0x000f6200000e0000 */
[----:B------:R-:W-:-:S02]  /*202c0*/  SEL R114, R139, R114, P0 ;  /* 0x000000728b727207 */ /* 0x000fc40000000000 */
[----:B------:R-:W-:Y:S01]  /*202d0*/  SEL R75, R2, R147, P0 ;  /* 0x00000093024b7207 */ /* 0x000fe20000000000 */
[----:B------:R-:W5:Y:S01]  /*202e0*/  SHFL.IDX PT, R42, R42, R5, 0x1c1f ;  /* 0x001c1f052a2a7589 */ /* 0x000f6200000e0000 */
[----:B------:R-:W-:Y:S02]  /*202f0*/  SEL R2, R147, R2, P0 ;  /* 0x0000000293027207 */ /* 0x000fe40000000000 */
[----:B0-----:R-:W-:Y:S01]  /*20300*/  SEL R8, R10, R7, P0 ;  /* 0x000000070a087207 */ /* 0x001fe20000000000 */
[----:B------:R-:W0:Y:S01]  /*20310*/  SHFL.IDX PT, R35, R44, R5, 0x1c1f ;  /* 0x001c1f052c237589 */ /* 0x000e2200000e0000 */
[----:B-1----:R-:W-:Y:S02]  /*20320*/  SEL R24, R26, R9, P0 ;  /* 0x000000091a187207 */ /* 0x002fe40000000000 */
[----:B------:R-:W-:Y:S01]  /*20330*/  SEL R10, R7, R10, P0 ;  /* 0x0000000a070a7207 */ /* 0x000fe20000000000 */
[----:B------:R-:W1:Y:S01]  /*20340*/  SHFL.IDX PT, R37, R48, R5, 0x1c1f ;  /* 0x001c1f0530257589 */ /* 0x000e6200000e0000 */
[----:B--2---:R-:W-:-:S02]  /*20350*/  SEL R28, R30, R25, P0 ;  /* 0x000000191e1c7207 */ /* 0x004fc40000000000 */
[----:B------:R-:W-:Y:S01]  /*20360*/  SEL R26, R9, R26, P0 ;  /* 0x0000001a091a7207 */ /* 0x000fe20000000000 */
[----:B------:R-:W2:Y:S01]  /*20370*/  SHFL.IDX PT, R39, R52, R5, 0x1c1f ;  /* 0x001c1f0534277589 */ /* 0x000ea200000e0000 */
[----:B---3--:R-:W-:Y:S02]  /*20380*/  SEL R32, R34, R27, P0 ;  /* 0x0000001b22207207 */ /* 0x008fe40000000000 */
[----:B------:R-:W-:Y:S01]  /*20390*/  SEL R30, R25, R30, P0 ;  /* 0x0000001e191e7207 */ /* 0x000fe20000000000 */
[----:B------:R-:W3:Y:S01]  /*203a0*/  SHFL.IDX PT, R41, R56, R5, 0x1c1f ;  /* 0x001c1f0538297589 */ /* 0x000ee200000e0000 */
[----:B----4-:R-:W-:Y:S02]  /*203b0*/  SEL R12, R31, R40, P0 ;  /* 0x000000281f0c7207 */ /* 0x010fe40000000000 */
[----:B------:R-:W-:Y:S01]  /*203c0*/  SEL R14, R40, R31, P0 ;  /* 0x0000001f280e7207 */ /* 0x000fe20000000000 */
[----:B------:R-:W4:Y:S01]  /*203d0*/  SHFL.IDX PT, R43, R60, R5, 0x1c1f ;  /* 0x001c1f053c2b7589 */ /* 0x000f2200000e0000 */
[----:B------:R-:W-:-:S02]  /*203e0*/  SEL R34, R27, R34, P0 ;  /* 0x000000221b227207 */ /* 0x000fc40000000000 */
[----:B-----5:R-:W-:Y:S01]  /*203f0*/  SEL R36, R38, R29, P0 ;  /* 0x0000001d26247207 */ /* 0x020fe20000000000 */
[----:B------:R-:W5:Y:S01]  /*20400*/  SHFL.IDX PT, R45, R64, R5, 0x1c1f ;  /* 0x001c1f05402d7589 */ /* 0x000f6200000e0000 */
[----:B------:R-:W-:Y:S02]  /*20410*/  SEL R40, R33, R42, P0 ;  /* 0x0000002a21287207 */ /* 0x000fe40000000000 */
[----:B------:R-:W-:Y:S01]  /*20420*/  SEL R38, R29, R38, P0 ;  /* 0x000000261d267207 */ /* 0x000fe20000000000 */
[----:B------:R-:W5:Y:S01]  /*20430*/  SHFL.IDX PT, R47, R68, R5, 0x1c1f ;  /* 0x001c1f05442f7589 */ /* 0x000f6200000e0000 */
[----:B0-----:R-:W-:Y:S02]  /*20440*/  SEL R44, R46, R35, P0 ;  /* 0x000000232e2c7207 */ /* 0x001fe40000000000 */
[----:B------:R-:W-:Y:S01]  /*20450*/  SEL R42, R42, R33, P0 ;  /* 0x000000212a2a7207 */ /* 0x000fe20000000000 */
[----:B------:R-:W0:Y:S01]  /*20460*/  SHFL.IDX PT, R49, R72, R5, 0x1c1f ;  /* 0x001c1f0548317589 */ /* 0x000e2200000e0000 */
[----:B-1----:R-:W-:-:S02]  /*20470*/  SEL R48, R50, R37, P0 ;  /* 0x0000002532307207 */ /* 0x002fc40000000000 */
[----:B------:R-:W-:Y:S01]  /*20480*/  SEL R46, R35, R46, P0 ;  /* 0x0000002e232e7207 */ /* 0x000fe20000000000 */
[----:B------:R-:W-:Y:S01]  /*20490*/  SHFL.IDX PT, R55, R55, R0, 0x1c1f ;  /* 0x001c1f0037377589 */ /* 0x000fe200000e0000 */
[----:B--2---:R-:W-:Y:S02]  /*204a0*/  SEL R52, R54, R39, P0 ;  /* 0x0000002736347207 */ /* 0x004fe40000000000 */
[----:B------:R-:W-:Y:S01]  /*204b0*/  SEL R50, R37, R50, P0 ;  /* 0x0000003225327207 */ /* 0x000fe20000000000 */
[----:B------:R-:W1:Y:S01]  /*204c0*/  SHFL.IDX PT, R78, R78, R5, 0x1c1f ;  /* 0x001c1f054e4e7589 */ /* 0x000e6200000e0000 */
[----:B---3--:R-:W-:Y:S02]  /*204d0*/  SEL R56, R58, R41, P0 ;  /* 0x000000293a387207 */ /* 0x008fe40000000000 */
[----:B------:R-:W-:Y:S01]  /*204e0*/  SEL R54, R39, R54, P0 ;  /* 0x0000003627367207 */ /* 0x000fe20000000000 */
[----:B------:R-:W2:Y:S01]  /*204f0*/  SHFL.IDX PT, R80, R80, R5, 0x1c1f ;  /* 0x001c1f0550507589 */ /* 0x000ea200000e0000 */
[----:B----4-:R-:W-:-:S02]  /*20500*/  SEL R60, R62, R43, P0 ;  /* 0x0000002b3e3c7207 */ /* 0x010fc40000000000 */
[----:B------:R-:W-:Y:S01]  /*20510*/  SEL R58, R41, R58, P0 ;  /* 0x0000003a293a7207 */ /* 0x000fe20000000000 */
[----:B------:R-:W3:Y:S01]  /*20520*/  SHFL.IDX PT, R82, R82, R5, 0x1c1f ;  /* 0x001c1f0552527589 */ /* 0x000ee200000e0000 */
[----:B-----5:R-:W-:Y:S02]  /*20530*/  SEL R64, R66, R45, P0 ;  /* 0x0000002d42407207 */ /* 0x020fe40000000000 */
[----:B------:R-:W-:Y:S01]  /*20540*/  SEL R62, R43, R62, P0 ;  /* 0x0000003e2b3e7207 */ /* 0x000fe20000000000 */
[----:B------:R-:W-:Y:S01]  /*20550*/  SHFL.IDX PT, R59, R59, R0, 0x1c1f ;  /* 0x001c1f003b3b7589 */ /* 0x000fe200000e0000 */
[----:B------:R-:W-:Y:S02]  /*20560*/  SEL R68, R70, R47, P0 ;  /* 0x0000002f46447207 */ /* 0x000fe40000000000 */
[----:B------:R-:W-:Y:S01]  /*20570*/  SEL R66, R45, R66, P0 ;  /* 0x000000422d427207 */ /* 0x000fe20000000000 */
[----:B------:R-:W-:Y:S01]  /*20580*/  SHFL.IDX PT, R65, R65, R0, 0x1c1f ;  /* 0x001c1f0041417589 */ /* 0x000fe200000e0000 */
[----:B0-----:R-:W-:-:S02]  /*20590*/  SEL R72, R74, R49, P0 ;  /* 0x000000314a487207 */ /* 0x001fc40000000000 */
[----:B------:R-:W-:Y:S01]  /*205a0*/  SEL R70, R47, R70, P0 ;  /* 0x000000462f467207 */ /* 0x000fe20000000000 */
[----:B------:R-:W-:Y:S01]  /*205b0*/  SHFL.IDX PT, R67, R67, R0, 0x1c1f ;  /* 0x001c1f0043437589 */ /* 0x000fe200000e0000 */
[----:B------:R-:W-:-:S03]  /*205c0*/  SEL R74, R49, R74, P0 ;  /* 0x0000004a314a7207 */ /* 0x000fc60000000000 */
[----:B------:R-:W-:Y:S01]  /*205d0*/  SHFL.IDX PT, R69, R69, R0, 0x1c1f ;  /* 0x001c1f0045457589 */ /* 0x000fe200000e0000 */
[----:B-1----:R-:W-:-:S03]  /*205e0*/  SEL R7, R78, R51, P0 ;  /* 0x000000334e077207 */ /* 0x002fc60000000000 */
[----:B------:R-:W-:Y:S01]  /*205f0*/  SHFL.IDX PT, R71, R71, R0, 0x1c1f ;  /* 0x001c1f0047477589 */ /* 0x000fe200000e0000 */
[----:B--2---:R-:W-:Y:S02]  /*20600*/  SEL R9, R53, R80, P0 ;  /* 0x0000005035097207 */ /* 0x004fe40000000000 */
[----:B------:R-:W-:Y:S01]  /*20610*/  SEL R11, R80, R53, P0 ;  /* 0x00000035500b7207 */ /* 0x000fe20000000000 */
[----:B------:R-:W0:Y:S01]  /*20620*/  SHFL.IDX PT, R3, R3, R5, 0x1c1f ;  /* 0x001c1f0503037589 */ /* 0x000e2200000e0000 */
[----:B---3--:R-:W-:Y:S02]  /*20630*/  SEL R25, R55, R82, P0 ;  /* 0x0000005237197207 */ /* 0x008fe40000000000 */
[----:B------:R-:W-:Y:S01]  /*20640*/  SEL R27, R82, R55, P0 ;  /* 0x00000037521b7207 */ /* 0x000fe20000000000 */
[----:B------:R-:W1:Y:S04]  /*20650*/  SHFL.IDX PT, R84, R84, R5, 0x1c1f ;  /* 0x001c1f0554547589 */ /* 0x000e6800000e0000 */
[----:B------:R-:W2:Y:S04]  /*20660*/  SHFL.IDX PT, R86, R86, R5, 0x1c1f ;  /* 0x001c1f0556567589 */ /* 0x000ea800000e0000 */
[----:B------:R-:W3:Y:S04]  /*20670*/  SHFL.IDX PT, R88, R88, R5, 0x1c1f ;  /* 0x001c1f0558587589 */ /* 0x000ee800000e0000 */
[----:B------:R-:W4:Y:S04]  /*20680*/  SHFL.IDX PT, R90, R90, R5, 0x1c1f ;  /* 0x001c1f055a5a7589 */ /* 0x000f2800000e0000 */
[----:B------:R-:W5:Y:S04]  /*20690*/  SHFL.IDX PT, R92, R92, R5, 0x1c1f ;  /* 0x001c1f055c5c7589 */ /* 0x000f6800000e0000 */
[----:B------:R-:W5:Y:S01]  /*206a0*/  SHFL.IDX PT, R94, R94, R5, 0x1c1f ;  /* 0x001c1f055e5e7589 */ /* 0x000f6200000e0000 */
[----:B0-----:R-:W-:-:S02]  /*206b0*/  SEL R4, R6, R3, P0 ;  /* 0x0000000306047207 */ /* 0x001fc40000000000 */
[----:B------:R-:W-:Y:S01]  /*206c0*/  SEL R6, R3, R6, P0 ;  /* 0x0000000603067207 */ /* 0x000fe20000000000 */
[----:B------:R-:W0:Y:S01]  /*206d0*/  SHFL.IDX PT, R104, R104, R5, 0x1c1f ;  /* 0x001c1f0568687589 */ /* 0x000e2200000e0000 */
[----:B-1----:R-:W-:Y:S02]  /*206e0*/  SEL R29, R57, R84, P0 ;  /* 0x00000054391d7207 */ /* 0x002fe40000000000 */
[----:B------:R-:W-:Y:S01]  /*206f0*/  SEL R31, R84, R57, P0 ;  /* 0x00000039541f7207 */ /* 0x000fe20000000000 */
[----:B------:R-:W1:Y:S01]  /*20700*/  SHFL.IDX PT, R106, R106, R5, 0x1c1f ;  /* 0x001c1f056a6a7589 */ /* 0x000e6200000e0000 */
        /* <DEDUP_REMOVED lines=9> */
[----:B-----5:R-:W-:Y:S02]  /*207a0*/  SEL R41, R65, R92, P0 ;  /* 0x0000005c41297207 */ /* 0x020fe40000000000 */
[----:B------:R-:W-:Y:S01]  /*207b0*/  SEL R43, R92, R65, P0 ;  /* 0x000000415c2b7207 */ /* 0x000fe20000000000 */
[----:B------:R-:W-:Y:S01]  /*207c0*/  SHFL.IDX PT, R111, R111, R0, 0x1c1f ;  /* 0x001c1f006f6f7589 */ /* 0x000fe200000e0000 */
[----:B------:R-:W-:-:S02]  /*207d0*/  SEL R45, R67, R94, P0 ;  /* 0x0000005e432d7207 */ /* 0x000fc40000000000 */
[----:B------:R-:W-:Y:S01]  /*207e0*/  SEL R47, R94, R67, P0 ;  /* 0x000000435e2f7207 */ /* 0x000fe20000000000 */
[----:B------:R-:W2:Y:S01]  /*207f0*/  SHFL.IDX PT, R108, R108, R5, 0x1c1f ;  /* 0x001c1f056c6c7589 */ /* 0x000ea200000e0000 */
[----:B0-----:R-:W-:-:S03]  /*20800*/  SEL R49, R69, R104, P0 ;  /* 0x0000006845317207 */ /* 0x001fc60000000000 */
[----:B------:R-:W0:Y:S01]  /*20810*/  SHFL.IDX PT, R110, R110, R5, 0x1c1f ;  /* 0x001c1f056e6e7589 */ /* 0x000e2200000e0000 */
[----:B-1----:R-:W-:Y:S02]  /*20820*/  SEL R53, R71, R106, P0 ;  /* 0x0000006a47357207 */ /* 0x002fe40000000000 */
[----:B------:R-:W-:Y:S01]  /*20830*/  SEL R55, R106, R71, P0 ;  /* 0x000000476a377207 */ /* 0x000fe20000000000 */
[----:B------:R-:W1:Y:S04]  /*20840*/  SHFL.IDX PT, R112, R112, R5, 0x1c1f ;  /* 0x001c1f0570707589 */ /* 0x000e6800000e0000 */
[----:B------:R-:W3:Y:S04]  /*20850*/  SHFL.IDX PT, R114, R114, R5, 0x1c1f ;  /* 0x001c1f0572727589 */ /* 0x000ee800000e0000 */
[----:B------:R4:W3:Y:S04]  /*20860*/  SHFL.IDX PT, R2, R2, R5, 0x1c1f ;  /* 0x001c1f0502027589 */ /* 0x0008e800000e0000 */
[----:B------:R5:W3:Y:S01]  /*20870*/  SHFL.IDX PT, R75, R75, R0, 0x1c1f ;  /* 0x001c1f004b4b7589 */ /* 0x000ae200000e0000 */
[----:B--2---:R-:W-:-:S02]  /*20880*/  SEL R57, R105, R108, P0 ;  /* 0x0000006c69397207 */ /* 0x004fc40000000000 */
[----:B----4-:R-:W-:Y:S02]  /*20890*/  SEL R5, R51, R78, P0 ;  /* 0x0000004e33057207 */ /* 0x010fe40000000000 */
[----:B------:R-:W-:Y:S02]  /*208a0*/  SEL R51, R104, R69, P0 ;  /* 0x0000004568337207 */ /* 0x000fe40000000000 */
[----:B------:R-:W-:Y:S01]  /*208b0*/  SEL R59, R108, R105, P0 ;  /* 0x000000696c3b7207 */ /* 0x000fe20000000000 */
[----:B-----5:R-:W-:Y:S01]  /*208c0*/  IMAD.MOV.U32 R0, RZ, RZ, RZ ;  /* 0x000000ffff007224 */ /* 0x020fe200078e00ff */
[----:B0-----:R-:W-:Y:S02]  /*208d0*/  SEL R61, R107, R110, P0 ;  /* 0x0000006e6b3d7207 */ /* 0x001fe40000000000 */
[----:B------:R-:W-:Y:S02]  /*208e0*/  SEL R63, R110, R107, P0 ;  /* 0x0000006b6e3f7207 */ /* 0x000fe40000000000 */
[----:B-1----:R-:W-:-:S02]  /*208f0*/  SEL R65, R109, R112, P0 ;  /* 0x000000706d417207 */ /* 0x002fc40000000000 */
[----:B------:R-:W-:Y:S02]  /*20900*/  SEL R67, R112, R109, P0 ;  /* 0x0000006d70437207 */ /* 0x000fe40000000000 */
[----:B---3--:R-:W-:Y:S02]  /*20910*/  SEL R69, R111, R114, P0 ;  /* 0x000000726f457207 */ /* 0x008fe40000000000 */
[----:B------:R-:W-:-:S07]  /*20920*/  SEL R71, R114, R111, P0 ;  /* 0x0000006f72477207 */ /* 0x000fce0000000000 */
.L_x_2801:
[----:B------:R-:W-:Y:S05]  /*20930*/  WARPSYNC.ALL ;  /* 0x0000000000007948 */ /* 0x000fea0003800000 */
[----:B------:R-:W-:Y:S06]  /*20940*/  BAR.SYNC.DEFER_BLOCKING 0x1, 0x100 ;  /* 0x0044000000007b1d */ /* 0x000fec0000010000 */
[----:B------:R-:W-:-:S02]  /*20950*/  ULDC.64 UR4, c[0x0][0xc00] ;  /* 0x0003000000047ab9 */ /* 0x000fc40000000a00 */
[----:B------:R-:W0:Y:S01]  /*20960*/  LDC R78, c[0x0][0xbe8] ;  /* 0x0002fa00ff4e7b82 */ /* 0x000e220000000800 */
[----:B------:R-:W-:Y:S01]  /*20970*/  ISETP.NE.U32.AND P1, PT, RZ, UR4, PT ;  /* 0x00000004ff007c0c */ /* 0x000fe2000bf25070 */
[----:B------:R-:W2:Y:S01]  /*20980*/  LDL R80, [R1+0x48] ;  /* 0x0000480001507983 */ /* 0x000ea20000100800 */
[----:B------:R-:W-:Y:S02]  /*20990*/  IADD3 R104, P2, R87, UR4, RZ ;  /* 0x0000000457687c10 */ /* 0x000fe4000ff5e0ff */
[----:B------:R-:W-:Y:S01]  /*209a0*/  ISETP.NE.AND.EX P1, PT, RZ, UR5, PT, P1 ;  /* 0x00000005ff007c0c */ /* 0x000fe2000bf25310 */
[----:B------:R-:W2:Y:S01]  /*209b0*/  LDL R84, [R1] ;  /* 0x0000000001547983 */ /* 0x000ea20000100800 */
        /* <DEDUP_REMOVED lines=8> */
[----:B-1----:R-:W-:-:S02]  /*20a40*/  SEL R73, R75, R2, P0 ;  /* 0x000000024b497207 */ /* 0x002fc40000000000 */
[----:B------:R-:W-:Y:S01]  /*20a50*/  SEL R75, R2, R75, P0 ;  /* 0x0000004b024b7207 */ /* 0x000fe20000000000 */
[----:B------:R-:W-:Y:S04]  /*20a60*/  STSM.16.M88.4 [R96], R12 ;  /* 0x0000000c60007844 */ /* 0x000fe80000000200 */
[----:B------:R-:W-:Y:S04]  /*20a70*/  STSM.16.M88.4 [R97], R40 ;  /* 0x0000002861007844 */ /* 0x000fe80000000200 */
[----:B------:R-:W-:Y:S04]  /*20a80*/  STSM.16.M88.4 [R98], R44 ;  /* 0x0000002c62007844 */ /* 0x000fe80000000200 */
[----:B------:R-:W-:Y:S04]  /*20a90*/  STSM.16.M88.4 [R99], R48 ;  /* 0x0000003063007844 */ /* 0x000fe80000000200 */
[----:B------:R-:W-:Y:S01]  /*20aa0*/  STSM.16.M88.4 [R100], R52 ;  /* 0x0000003464007844 */ /* 0x000fe20000000200 */
[----:B------:R-:W-:-:S03]  /*20ab0*/  ISETP.NE.U32.AND P0, PT, RZ, UR4, PT ;  /* 0x00000004ff007c0c */ /* 0x000fc6000bf05070 */
        /* <DEDUP_REMOVED lines=16> */
[----:B--2---:R-:W-:Y:S01]  /*20bc0*/  IMAD.IADD R15, R80, 0x1, R84 ;  /* 0x00000001500f7824 */ /* 0x004fe200078e0254 */
[----:B01-3--:R-:W-:Y:S06]  /*20bd0*/  @P0 BRA `(.L_x_2528) ;  /* 0x0000000000100947 */ /* 0x00bfec0003800000 */
[----:B------:R-:W-:Y:S05]  /*20be0*/  @!P1 BRA `(.L_x_2528) ;  /* 0x00000000000c9947 */ /* 0x000fea0003800000 */
[----:B------:R-:W2:Y:S04]  /*20bf0*/  LDG.E R2, desc[UR46][R104.64] ;  /* 0x0000002e68027981 */ /* 0x000ea8000c1e1900 */
[----:B-----5:R-:W2:Y:S02]  /*20c00*/  LDG.E R81, desc[UR46][R104.64+0x4] ;  /* 0x0000042e68517981 */ /* 0x020ea4000c1e1900 */
[----:B--2---:R-:W-:-:S07]  /*20c10*/  IMAD.IADD R81, R81, 0x1, -R2 ;  /* 0x0000000151517824 */ /* 0x004fce00078e0a02 */
.L_x_2528:
[----:B------:R-:W2:Y:S01]  /*20c20*/  LDL.LU R86, [R1+0x50] ;  /* 0x0000500001567983 */ /* 0x000ea20000300800 */
[----:B------:R-:W-:Y:S01]  /*20c30*/  @P2 IMAD.HI.U32 R2, R15, R4, RZ ;  /* 0x000000040f022227 */ /* 0x000fe200078e00ff */
[----:B------:R-:W-:Y:S01]  /*20c40*/  ULDC.64 UR4, c[0x0][0xb90] ;  /* 0x0002e40000047ab9 */ /* 0x000fe20000000a00 */
[----:B-----5:R-:W-:Y:S02]  /*20c50*/  SHF.R.S32.HI R3, RZ, 0x1f, R0 ;  /* 0x0000001fff037819 */ /* 0x020fe40000011400 */
[----:B------:R-:W-:Y:S01]  /*20c60*/  IMAD.MOV.U32 R7, RZ, RZ, R15 ;  /* 0x000000ffff077224 */ /* 0x000fe200078e000f */
[----:B------:R-:W-:Y:S01]  /*20c70*/  @P2 SHF.R.U32.HI R7, RZ, R5, R2 ;  /* 0x00000005ff072219 */ /* 0x000fe20000011602 */
[----:B------:R-:W-:Y:S01]  /*20c80*/  IMAD.MOV.U32 R2, RZ, RZ, R0 ;  /* 0x000000ffff027224 */ /* 0x000fe200078e0000 */
[----:B------:R-:W-:Y:S01]  /*20c90*/  SEL R79, R151, RZ, !P1 ;  /* 0x000000ff974f7207 */ /* 0x000fe20004800000 */
[----:B------:R-:W-:Y:S02]  /*20ca0*/  IMAD R11, R19, 0x40, R22 ;  /* 0x00000040130b7824 */ /* 0x000fe400078e0216 */
[----:B------:R-:W-:-:S02]  /*20cb0*/  IMAD.MOV R13, RZ, RZ, -R7 ;  /* 0x000000ffff0d7224 */ /* 0x000fc400078e0a07 */
[----:B------:R-:W-:Y:S01]  /*20cc0*/  IMAD.WIDE R76, R11, 0x2, R76 ;  /* 0x000000020b4c7825 */ /* 0x000fe200078e024c */
[----:B------:R-:W-:-:S03]  /*20cd0*/  SHF.R.S32.HI R11, RZ, 0x1f, R7 ;  /* 0x0000001fff0b7819 */ /* 0x000fc60000011407 */
[----:B------:R-:W-:Y:S01]  /*20ce0*/  VIADD R82, R150, 0xffffff80 ;  /* 0xffffff8096527836 */ /* 0x000fe20000000000 */
[C---:B------:R-:W-:Y:S01]  /*20cf0*/  IADD3 R69, P0, R76.reuse, 0x1000, RZ ;  /* 0x000010004c457810 */ /* 0x040fe20007f1e0ff */
[----:B------:R-:W-:Y:S01]  /*20d00*/  IMAD R81, R81, R78, RZ ;  /* 0x0000004e51517224 */ /* 0x000fe200078e02ff */
[C---:B------:R-:W-:Y:S02]  /*20d10*/  IADD3 R57, P5, R76.reuse, 0x4000, RZ ;  /* 0x000040004c397810 */ /* 0x040fe40007fbe0ff */
[----:B------:R-:W-:Y:S02]  /*20d20*/  SHF.R.S32.HI R83, RZ, 0x1f, R82 ;  /* 0x0000001fff537819 */ /* 0x000fe40000011452 */
[----:B------:R-:W-:Y:S02]  /*20d30*/  LOP3.LUT R68, R69, 0x380, RZ, 0xc0, !PT ;  /* 0x0000038045447812 */ /* 0x000fe400078ec0ff */
[----:B------:R-:W-:Y:S02]  /*20d40*/  IADD3 R53, P4, R76, 0x5000, RZ ;  /* 0x000050004c357810 */ /* 0x000fe40007f9e0ff */
[----:B------:R-:W-:-:S02]  /*20d50*/  SHF.R.U64 R68, R68, 0x3, RZ ;  /* 0x0000000344447819 */ /* 0x000fc400000012ff */
[----:B------:R-:W-:Y:S02]  /*20d60*/  LOP3.LUT R56, R57, 0x380, RZ, 0xc0, !PT ;  /* 0x0000038039387812 */ /* 0x000fe400078ec0ff */
[----:B------:R-:W-:Y:S01]  /*20d70*/  LOP3.LUT R68, R68, R69, RZ, 0x3c, !PT ;  /* 0x0000004544447212 */ /* 0x000fe200078e3cff */
[----:B------:R-:W-:Y:S01]  /*20d80*/  IMAD.X R69, RZ, RZ, R77, P0 ;  /* 0x000000ffff457224 */ /* 0x000fe200000e064d */
[----:B------:R-:W-:Y:S02]  /*20d90*/  IADD3 R49, P0, R76, 0x6000, RZ ;  /* 0x000060004c317810 */ /* 0x000fe40007f1e0ff */
[----:B------:R-:W-:Y:S02]  /*20da0*/  LOP3.LUT R52, R53, 0x380, RZ, 0xc0, !PT ;  /* 0x0000038035347812 */ /* 0x000fe400078ec0ff */
[----:B------:R-:W-:Y:S02]  /*20db0*/  LOP3.LUT R48, R49, 0x380, RZ, 0xc0, !PT ;  /* 0x0000038031307812 */ /* 0x000fe400078ec0ff */
        /* <DEDUP_REMOVED lines=8> */
[----:B------:R-:W-:Y:S01]  /*20e40*/  IMAD.X R49, RZ, RZ, R77, P0 ;  /* 0x000000ffff317224 */ /* 0x000fe200000e064d */
[----:B------:R-:W-:-:S02]  /*20e50*/  IADD3 R37, P5, R76, 0x9000, RZ ;  /* 0x000090004c257810 */ /* 0x000fc40007fbe0ff */
[----:B------:R-:W-:Y:S02]  /*20e60*/  IADD3 R33, P4, R76, 0xa000, RZ ;  /* 0x0000a0004c217810 */ /* 0x000fe40007f9e0ff */
[----:B------:R-:W-:Y:S02]  /*20e70*/  LOP3.LUT R36, R37, 0x380, RZ, 0xc0, !PT ;  /* 0x0000038025247812 */ /* 0x000fe400078ec0ff */
[----:B------:R-:W-:Y:S02]  /*20e80*/  LOP3.LUT R32, R33, 0x380, RZ, 0xc0, !PT ;  /* 0x0000038021207812 */ /* 0x000fe400078ec0ff */
[----:B------:R-:W-:Y:S02]  /*20e90*/  SHF.R.U64 R36, R36, 0x3, RZ ;  /* 0x0000000324247819 */ /* 0x000fe400000012ff */
[----:B------:R-:W-:Y:S02]  /*20ea0*/  SHF.R.U64 R32, R32, 0x3, RZ ;  /* 0x0000000320207819 */ /* 0x000fe400000012ff */
[----:B------:R-:W-:Y:S01]  /*20eb0*/  LOP3.LUT R36, R36, R37, RZ, 0x3c, !PT ;  /* 0x0000002524247212 */ /* 0x000fe200078e3cff */
[--C-:B------:R-:W-:Y:S01]  /*20ec0*/  IMAD.X R37, RZ, RZ, R77.reuse, P5 ;  /* 0x000000ffff257224 */ /* 0x100fe200028e064d */
[----:B------:R-:W-:Y:S01]  /*20ed0*/  LOP3.LUT R32, R32, R33, RZ, 0x3c, !PT ;  /* 0x0000002120207212 */ /* 0x000fe200078e3cff */
[----:B------:R-:W-:-:S02]  /*20ee0*/  IMAD.X R33, RZ, RZ, R77, P4 ;  /* 0x000000ffff217224 */ /* 0x000fc400020e064d */
[----:B------:R-:W-:Y:S01]  /*20ef0*/  VIADD R87, R22, 0x80 ;  /* 0x0000008016577836 */ /* 0x000fe20000000000 */
[----:B------:R-:W-:Y:S04]  /*20f00*/  BSSY B1, `(.L_x_2529) ;  /* 0x00000c6000017945 */ /* 0x000fe80003800000 */
[----:B------:R-:W-:Y:S02]  /*20f10*/  SHF.R.S32.HI R88, RZ, 0x1f, R87 ;  /* 0x0000001fff587819 */ /* 0x000fe40000011457 */
[----:B--2---:R-:W-:Y:S01]  /*20f20*/  SHF.R.S32.HI R80, RZ, 0x1f, R86 ;  /* 0x0000001fff507819 */ /* 0x004fe20000011456 */
[----:B------:R-:W-:Y:S01]  /*20f30*/  IMAD.WIDE.U32 R4, R86, UR4, R2 ;  /* 0x0000000456047c25 */ /* 0x000fe2000f8e0002 */
[----:B------:R-:W-:-:S03]  /*20f40*/  SEL R2, R152, RZ, !P1 ;  /* 0x000000ff98027207 */ /* 0x000fc60004800000 */
[----:B------:R-:W-:-:S04]  /*20f50*/  IMAD R6, R80, UR4, RZ ;  /* 0x0000000450067c24 */ /* 0x000fc8000f8e02ff */
[----:B------:R-:W-:Y:S01]  /*20f60*/  IMAD R9, R86, UR5, R6 ;  /* 0x0000000556097c24 */ /* 0x000fe2000f8e0206 */
[----:B------:R-:W-:Y:S02]  /*20f70*/  ULDC.64 UR4, c[0x0][0xb98] ;  /* 0x0002e60000047ab9 */ /* 0x000fe40000000a00 */
[----:B------:R-:W-:Y:S02]  /*20f80*/  IMAD R6, R2, UR4, RZ ;  /* 0x0000000402067c24 */ /* 0x000fe4000f8e02ff */
[----:B------:R-:W-:Y:S01]  /*20f90*/  IADD3 R5, R5, R9, RZ ;  /* 0x0000000905057210 */ /* 0x000fe20007ffe0ff */
[----:B------:R-:W-:Y:S01]  /*20fa0*/  IMAD R9, R78, R13, R15 ;  /* 0x0000000d4e097224 */ /* 0x000fe200078e020f */
[----:B------:R-:W-:Y:S01]  /*20fb0*/  IADD3 R13, P5, R76, 0xd000, RZ ;  /* 0x0000d0004c0d7810 */ /* 0x000fe20007fbe0ff */
[C---:B------:R-:W-:Y:S02]  /*20fc0*/  IMAD R8, R79.reuse, UR5, R6 ;  /* 0x000000054f087c24 */ /* 0x040fe4000f8e0206 */
[----:B------:R-:W-:Y:S01]  /*20fd0*/  IMAD.WIDE.U32 R4, R79, UR4, R4 ;  /* 0x000000044f047c25 */ /* 0x000fe2000f8e0004 */
[----:B------:R-:W-:Y:S01]  /*20fe0*/  SHF.R.S32.HI R6, RZ, 0x1f, R9 ;  /* 0x0000001fff067819 */ /* 0x000fe20000011409 */
[----:B------:R-:W-:Y:S01]  /*20ff0*/  ULDC.64 UR4, c[0x0][0xb88] ;  /* 0x0002e20000047ab9 */ /* 0x000fe20000000a00 */
[----:B------:R-:W-:-:S02]  /*21000*/  LOP3.LUT R12, R13, 0x380, RZ, 0xc0, !PT ;  /* 0x000003800d0c7812 */ /* 0x000fc400078ec0ff */
[----:B------:R-:W-:Y:S01]  /*21010*/  IADD3 R4, P1, R7, R4, RZ ;  /* 0x0000000407047210 */ /* 0x000fe20007f3e0ff */
[----:B------:R-:W-:Y:S01]  /*21020*/  IMAD R6, R6, UR4, RZ ;  /* 0x0000000406067c24 */ /* 0x000fe2000f8e02ff */
[----:B------:R-:W-:Y:S02]  /*21030*/  SHF.R.U64 R12, R12, 0x3, RZ ;  /* 0x000000030c0c7819 */ /* 0x000fe400000012ff */
[----:B------:R-:W-:Y:S01]  /*21040*/  IADD3.X R5, R11, R5, R8, P1, !PT ;  /* 0x000000050b057210 */ /* 0x000fe20000ffe408 */
[C---:B------:R-:W-:Y:S01]  /*21050*/  IMAD R7, R9.reuse, UR5, R6 ;  /* 0x0000000509077c24 */ /* 0x040fe2000f8e0206 */
[----:B------:R-:W-:Y:S02]  /*21060*/  IADD3 R65, P1, R76, 0x2000, RZ ;  /* 0x000020004c417810 */ /* 0x000fe40007f3e0ff */
[----:B------:R-:W-:Y:S01]  /*21070*/  LOP3.LUT R12, R12, R13, RZ, 0x3c, !PT ;  /* 0x0000000d0c0c7212 */ /* 0x000fe200078e3cff */
[----:B------:R-:W-:Y:S01]  /*21080*/  IMAD.WIDE.U32 R4, R9, UR4, R4 ;  /* 0x0000000409047c25 */ /* 0x000fe2000f8e0004 */
[----:B------:R-:W-:Y:S01]  /*21090*/  ULDC.64 UR4, c[0x0][0xb50] ;  /* 0x0002d40000047ab9 */ /* 0x000fe20000000a00 */
[----:B------:R-:W-:-:S02]  /*210a0*/  LOP3.LUT R64, R65, 0x380, RZ, 0xc0, !PT ;  /* 0x0000038041407812 */ /* 0x000fc400078ec0ff */
[----:B------:R-:W-:Y:S01]  /*210b0*/  IMAD.IADD R5, R5, 0x1, R7 ;  /* 0x0000000105057824 */ /* 0x000fe200078e0207 */
[----:B------:R-:W-:Y:S02]  /*210c0*/  LEA R14, P3, R4, UR4, 0x2 ;  /* 0x00000004040e7c11 */ /* 0x000fe4000f8610ff */
[----:B------:R-:W-:Y:S02]  /*210d0*/  SHF.R.U64 R64, R64, 0x3, RZ ;  /* 0x0000000340407819 */ /* 0x000fe400000012ff */
[----:B------:R-:W-:Y:S01]  /*210e0*/  LEA.HI.X R26, R4, UR5, R5, 0x2, P3 ;  /* 0x00000005041a7c11 */ /* 0x000fe200098f1405 */
[----:B------:R-:W-:Y:S01]  /*210f0*/  SHFL.IDX PT, R10, R14, 0x1, 0x1c1f ;  /* 0x003c1f000e0a7f89 */ /* 0x000fe200000e0000 */
[----:B------:R-:W-:Y:S01]  /*21100*/  LEA.HI R4, R83, R82, RZ, 0x7 ;  /* 0x0000005253047211 */ /* 0x000fe200078f38ff */
[----:B------:R-:W-:Y:S01]  /*21110*/  ULDC.64 UR4, c[0x0][0xaa0] ;  /* 0x0002a80000047ab9 */ /* 0x000fe20000000a00 */
[----:B------:R-:W-:Y:S01]  /*21120*/  LOP3.LUT R64, R64, R65, RZ, 0x3c, !PT ;  /* 0x0000004140407212 */ /* 0x000fe200078e3cff */
[----:B------:R-:W-:Y:S01]  /*21130*/  IMAD.X R65, RZ, RZ, R77, P1 ;  /* 0x000000ffff417224 */ /* 0x000fe200008e064d */
[----:B------:R-:W-:Y:S01]  /*21140*/  LOP3.LUT R7, R4, 0xffffff80, RZ, 0xc0, !PT ;  /* 0xffffff8004077812 */ /* 0x000fe200078ec0ff */
[----:B------:R-:W-:Y:S01]  /*21150*/  SHFL.IDX PT, R11, R26, 0x1, 0x1c1f ;  /* 0x003c1f001a0b7f89 */ /* 0x000fe200000e0000 */
[----:B------:R-:W-:-:S02]  /*21160*/  SHF.R.S32.HI R5, RZ, 0x7, R4 ;  /* 0x00000007ff057819 */ /* 0x000fc40000011404 */
[----:B------:R-:W-:Y:S01]  /*21170*/  IADD3 R61, P3, R76, 0x3000, RZ ;  /* 0x000030004c3d7810 */ /* 0x000fe20007f7e0ff */
[----:B------:R-:W-:Y:S01]  /*21180*/  IMAD.IADD R7, R82, 0x1, -R7 ;  /* 0x0000000152077824 */ /* 0x000fe200078e0a07 */
[----:B------:R-:W-:Y:S02]  /*21190*/  LEA.HI R4, R4, R5, RZ, 0x1 ;  /* 0x0000000504047211 */ /* 0x000fe400078f08ff */
[----:B------:R-:W-:Y:S02]  /*211a0*/  IADD3 R45, P1, R76, 0x7000, RZ ;  /* 0x000070004c2d7810 */ /* 0x000fe40007f3e0ff */
[----:B------:R-:W-:Y:S02]  /*211b0*/  SHF.R.S32.HI R6, RZ, 0x1f, R7 ;  /* 0x0000001fff067819 */ /* 0x000fe40000011407 */
[----:B------:R-:W-:Y:S02]  /*211c0*/  LOP3.LUT R4, R4, 0x3fffffe, RZ, 0xc0, !PT ;  /* 0x03fffffe04047812 */ /* 0x000fe400078ec0ff */
[----:B------:R-:W-:-:S02]  /*211d0*/  LEA.HI R8, R6, R7, RZ, 0x2 ;  /* 0x0000000706087211 */ /* 0x000fc400078f10ff */
[----:B------:R-:W-:Y:S01]  /*211e0*/  LOP3.LUT R60, R61, 0x380, RZ, 0xc0, !PT ;  /* 0x000003803d3c7812 */ /* 0x000fe200078ec0ff */
[----:B------:R-:W-:Y:S01]  /*211f0*/  IMAD.IADD R4, R5, 0x1, -R4 ;  /* 0x0000000105047824 */ /* 0x000fe200078e0a04 */
[--C-:B------:R-:W-:Y:S02]  /*21200*/  SHF.R.S32.HI R5, RZ, 0x2, R8.reuse ;  /* 0x00000002ff057819 */ /* 0x100fe40000011408 */
[----:B------:R-:W-:Y:S02]  /*21210*/  SHF.R.S32.HI R8, RZ, 0x1f, R8 ;  /* 0x0000001fff087819 */ /* 0x000fe40000011408 */
[----:B------:R-:W-:Y:S02]  /*21220*/  LOP3.LUT R44, R45, 0x380, RZ, 0xc0, !PT ;  /* 0x000003802d2c7812 */ /* 0x000fe400078ec0ff */
[----:B------:R-:W-:Y:S02]  /*21230*/  LEA.HI R8, R8, R5, RZ, 0x3 ;  /* 0x0000000508087211 */ /* 0x000fe400078f18ff */
[----:B------:R-:W-:-:S02]  /*21240*/  LEA.HI R6, R6, R7, RZ, 0x5 ;  /* 0x0000000706067211 */ /* 0x000fc400078f28ff */
[----:B------:R-:W-:Y:S02]  /*21250*/  LOP3.LUT R8, R8, 0xfffffff8, RZ, 0xc0, !PT ;  /* 0xfffffff808087812 */ /* 0x000fe400078ec0ff */
[----:B------:R-:W-:Y:S02]  /*21260*/  SHF.R.U64 R60, R60, 0x3, RZ ;  /* 0x000000033c3c7819 */ /* 0x000fe400000012ff */
[----:B------:R-:W-:Y:S01]  /*21270*/  SHF.R.U64 R44, R44, 0x3, RZ ;  /* 0x000000032c2c7819 */ /* 0x000fe200000012ff */
[----:B------:R-:W-:Y:S01]  /*21280*/  IMAD.IADD R5, R5, 0x1, -R8 ;  /* 0x0000000105057824 */ /* 0x000fe200078e0a08 */
[----:B------:R-:W-:Y:S02]  /*21290*/  SHF.R.S32.HI R6, RZ, 0x5, R6 ;  /* 0x00000005ff067819 */ /* 0x000fe40000011406 */
[----:B------:R-:W-:Y:S01]  /*212a0*/  LOP3.LUT R60, R60, R61, RZ, 0x3c, !PT ;  /* 0x0000003d3c3c7212 */ /* 0x000fe200078e3cff */
[----:B------:R-:W-:Y:S01]  /*212b0*/  IMAD.X R61, RZ, RZ, R77, P3 ;  /* 0x000000ffff3d7224 */ /* 0x000fe200018e064d */
[----:B------:R-:W-:Y:S01]  /*212c0*/  LOP3.LUT R44, R44, R45, RZ, 0x3c, !PT ;  /* 0x0000002d2c2c7212 */ /* 0x000fe200078e3cff */
[----:B------:R-:W-:Y:S01]  /*212d0*/  IMAD R5, R6, 0x10, R5 ;  /* 0x0000001006057824 */ /* 0x000fe200078e0205 */
[----:B------:R-:W-:Y:S01]  /*212e0*/  IADD3.X R45, RZ, R77, RZ, P1, !PT ;  /* 0x0000004dff2d7210 */ /* 0x000fe20000ffe4ff */
[----:B------:R-:W-:Y:S01]  /*212f0*/  SHFL.IDX PT, R6, R14, RZ, 0x1c1f ;  /* 0x001c1fff0e067589 */ /* 0x000fe200000e0000 */
[----:B------:R-:W-:Y:S01]  /*21300*/  IADD3 R41, P3, R76, 0x8000, RZ ;  /* 0x000080004c297810 */ /* 0x000fe20007f7e0ff */
[----:B------:R-:W-:Y:S01]  /*21310*/  IMAD R4, R4, 0x40, R5 ;  /* 0x0000004004047824 */ /* 0x000fe200078e0205 */
[----:B------:R-:W-:-:S02]  /*21320*/  IADD3 R29, P1, R76, 0xb000, RZ ;  /* 0x0000b0004c1d7810 */ /* 0x000fc40007f3e0ff */
[----:B------:R-:W-:Y:S01]  /*21330*/  LOP3.LUT R40, R41, 0x380, RZ, 0xc0, !PT ;  /* 0x0000038029287812 */ /* 0x000fe200078ec0ff */
[----:B------:R-:W-:Y:S01]  /*21340*/  IMAD.IADD R4, R4, 0x1, R84 ;  /* 0x0000000104047824 */ /* 0x000fe200078e0254 */
[----:B------:R-:W-:Y:S02]  /*21350*/  LOP3.LUT R28, R29, 0x380, RZ, 0xc0, !PT ;  /* 0x000003801d1c7812 */ /* 0x000fe400078ec0ff */
[----:B------:R-:W-:Y:S02]  /*21360*/  LOP3.LUT P0, RZ, R7, 0x3, RZ, 0xc0, !PT ;  /* 0x0000000307ff7812 */ /* 0x000fe4000780c0ff */
[----:B------:R-:W-:Y:S01]  /*21370*/  SHF.R.U64 R40, R40, 0x3, RZ ;  /* 0x0000000328287819 */ /* 0x000fe200000012ff */
[----:B------:R-:W0:Y:S01]  /*21380*/  SHFL.IDX PT, R7, R26, RZ, 0x1c1f ;  /* 0x001c1fff1a077589 */ /* 0x000e2200000e0000 */
[----:B------:R-:W-:Y:S02]  /*21390*/  SHF.R.U64 R28, R28, 0x3, RZ ;  /* 0x000000031c1c7819 */ /* 0x000fe400000012ff */
[----:B------:R-:W-:Y:S01]  /*213a0*/  LOP3.LUT R40, R40, R41, RZ, 0x3c, !PT ;  /* 0x0000002928287212 */ /* 0x000fe200078e3cff */
[--C-:B------:R-:W-:Y:S01]  /*213b0*/  IMAD.X R41, RZ, RZ, R77.reuse, P3 ;  /* 0x000000ffff297224 */ /* 0x100fe200018e064d */
[----:B------:R-:W-:Y:S01]  /*213c0*/  LOP3.LUT R28, R28, R29, RZ, 0x3c, !PT ;  /* 0x0000001d1c1c7212 */ /* 0x000fe200078e3cff */
[----:B------:R-:W-:Y:S01]  /*213d0*/  IMAD.X R29, RZ, RZ, R77, P1 ;  /* 0x000000ffff1d7224 */ /* 0x000fe200008e064d */
[----:B------:R-:W-:-:S02]  /*213e0*/  IADD3 R25, P3, R76, 0xc000, RZ ;  /* 0x0000c0004c197810 */ /* 0x000fc40007f7e0ff */
[CC--:B------:R-:W-:Y:S01]  /*213f0*/  ISETP.GE.OR P1, PT, R4.reuse, R81.reuse, P0 ;  /* 0x000000510400720c */ /* 0x0c0fe20000726670 */
[----:B------:R-:W-:Y:S01]  /*21400*/  VIADD R4, R4, 0x8 ;  /* 0x0000000804047836 */ /* 0x000fe20000000000 */
[----:B------:R-:W-:Y:S02]  /*21410*/  LOP3.LUT R24, R25, 0x380, RZ, 0xc0, !PT ;  /* 0x0000038019187812 */ /* 0x000fe400078ec0ff */
[----:B------:R-:W-:Y:S02]  /*21420*/  IADD3 R9, P4, R76, 0xe000, RZ ;  /* 0x0000e0004c097810 */ /* 0x000fe40007f9e0ff */
[----:B------:R-:W-:Y:S02]  /*21430*/  ISETP.GE.OR P0, PT, R4, R81, P0 ;  /* 0x000000510400720c */ /* 0x000fe40000706670 */
[----:B------:R-:W-:Y:S02]  /*21440*/  LOP3.LUT R5, R76, 0x380, RZ, 0xc0, !PT ;  /* 0x000003804c057812 */ /* 0x000fe400078ec0ff */
[----:B------:R-:W-:-:S02]  /*21450*/  SHF.R.U64 R24, R24, 0x3, RZ ;  /* 0x0000000318187819 */ /* 0x000fc400000012ff */
[----:B------:R-:W-:Y:S02]  /*21460*/  LOP3.LUT R8, R9, 0x380, RZ, 0xc0, !PT ;  /* 0x0000038009087812 */ /* 0x000fe400078ec0ff */
[----:B------:R-:W-:Y:S01]  /*21470*/  SHF.R.U64 R5, R5, 0x3, RZ ;  /* 0x0000000305057819 */ /* 0x000fe200000012ff */
[----:B0-----:R-:W-:Y:S01]  /*21480*/  @!P1 ST.E desc[UR46][R6.64], R20 ;  /* 0x0000001406009985 */ /* 0x001fe2000c10192e */
[----:B------:R-:W-:Y:S01]  /*21490*/  LOP3.LUT R24, R24, R25, RZ, 0x3c, !PT ;  /* 0x0000001918187212 */ /* 0x000fe200078e3cff */
[--C-:B------:R-:W-:Y:S01]  /*214a0*/  IMAD.X R25, RZ, RZ, R77.reuse, P3 ;  /* 0x000000ffff197224 */ /* 0x100fe200018e064d */
[----:B------:R-:W-:Y:S01]  /*214b0*/  IADD3 R15, P3, R76, 0xf000, RZ ;  /* 0x0000f0004c0f7810 */ /* 0x000fe20007f7e0ff */
[----:B------:R0:W-:Y:S01]  /*214c0*/  @!P0 ST.E desc[UR46][R10.64], R21 ;  /* 0x000000150a008985 */ /* 0x0001e2000c10192e */
[----:B------:R-:W-:Y:S02]  /*214d0*/  SHF.R.U64 R8, R8, 0x3, RZ ;  /* 0x0000000308087819 */ /* 0x000fe400000012ff */
[----:B------:R-:W-:Y:S01]  /*214e0*/  LOP3.LUT R76, R5, R76, RZ, 0x3c, !PT ;  /* 0x0000004c054c7212 */ /* 0x000fe200078e3cff */
[--C-:B------:R-:W-:Y:S01]  /*214f0*/  IMAD.X R5, RZ, RZ, R77.reuse, P3 ;  /* 0x000000ffff057224 */ /* 0x100fe200018e064d */
[----:B------:R-:W-:Y:S01]  /*21500*/  LOP3.LUT R8, R8, R9, RZ, 0x3c, !PT ;  /* 0x0000000908087212 */ /* 0x000fe200078e3cff */
[----:B------:R-:W-:Y:S01]  /*21510*/  IMAD.X R9, RZ, RZ, R77, P4 ;  /* 0x000000ffff097224 */ /* 0x000fe200020e064d */
[----:B------:R-:W-:Y:S01]  /*21520*/  IADD3.X R13, RZ, R77, RZ, P5, !PT ;  /* 0x0000004dff0d7210 */ /* 0x000fe20002ffe4ff */
[----:B------:R1:W5:Y:S01]  /*21530*/  LD.E.128 R72, desc[UR46][R76.64] ;  /* 0x0000002e4c487980 */ /* 0x000362000c101d00 */
[----:B------:R-:W-:Y:S01]  /*21540*/  LEA.HI R83, R83, R82, RZ, 0x3 ;  /* 0x0000005253537211 */ /* 0x000fe200078f18ff */
[----:B------:R-:W-:Y:S01]  /*21550*/  IMAD R3, R3, UR4, RZ ;  /* 0x0000000403037c24 */ /* 0x000fe2000f8e02ff */
[----:B------:R-:W-:Y:S01]  /*21560*/  LOP3.LUT R4, R15, 0x380, RZ, 0xc0, !PT ;  /* 0x000003800f047812 */ /* 0x000fe200078ec0ff */
[C---:B0-----:R-:W-:Y:S01]  /*21570*/  IMAD.WIDE.U32 R20, R0.reuse, UR4, RZ ;  /* 0x0000000400147c25 */ /* 0x041fe2000f8e00ff */
[----:B------:R-:W-:Y:S01]  /*21580*/  LOP3.LUT R85, R83, 0xfffffff8, RZ, 0xc0, !PT ;  /* 0xfffffff853557812 */ /* 0x000fe200078ec0ff */
[----:B------:R-:W5:Y:S01]  /*21590*/  LD.E.128 R68, desc[UR46][R68.64] ;  /* 0x0000002e44447980 */ /* 0x000f62000c101d00 */
[----:B------:R-:W0:Y:S03]  /*215a0*/  @P2 LDC R83, c[0x0][0xbf0] ;  /* 0x0002fc00ff532b82 */ /* 0x000e260000000800 */
[----:B------:R-:W5:Y:S04]  /*215b0*/  LD.E.128 R64, desc[UR46][R64.64] ;  /* 0x0000002e40407980 */ /* 0x000f68000c101d00 */
[----:B------:R-:W5:Y:S01]  /*215c0*/  LD.E.128 R60, desc[UR46][R60.64] ;  /* 0x0000002e3c3c7980 */ /* 0x000f62000c101d00 */
[----:B-1----:R-:W1:Y:S01]  /*215d0*/  @P2 LDC R77, c[0x0][0xbec] ;  /* 0x0002fb00ff4d2b82 */ /* 0x002e620000000800 */
[----:B------:R-:W-:Y:S01]  /*215e0*/  IMAD R3, R0, UR5, R3 ;  /* 0x0000000500037c24 */ /* 0x000fe2000f8e0203 */
[----:B------:R-:W-:Y:S01]  /*215f0*/  ULDC.64 UR4, c[0x0][0xae8] ;  /* 0x0002ba0000047ab9 */ /* 0x000fe20000000a00 */
[----:B------:R-:W-:Y:S01]  /*21600*/  IMAD.IADD R0, R82, 0x1, -R85 ;  /* 0x0000000152007824 */ /* 0x000fe200078e0a55 */
[----:B------:R-:W-:Y:S01]  /*21610*/  SHF.R.U64 R4, R4, 0x3, RZ ;  /* 0x0000000304047819 */ /* 0x000fe200000012ff */
[----:B------:R-:W5:Y:S02]  /*21620*/  LD.E.128 R56, desc[UR46][R56.64] ;  /* 0x0000002e38387980 */ /* 0x000f64000c101d00 */
[----:B------:R-:W-:Y:S01]  /*21630*/  IMAD R0, R0, 0x20, R19 ;  /* 0x0000002000007824 */ /* 0x000fe200078e0213 */
[----:B------:R-:W-:Y:S01]  /*21640*/  LOP3.LUT R4, R4, R15, RZ, 0x3c, !PT ;  /* 0x0000000f04047212 */ /* 0x000fe200078e3cff */
[----:B------:R-:W-:Y:S01]  /*21650*/  IMAD.IADD R21, R21, 0x1, R3 ;  /* 0x0000000115157824 */ /* 0x000fe200078e0203 */
[----:B------:R-:W5:Y:S01]  /*21660*/  LD.E.128 R52, desc[UR46][R52.64] ;  /* 0x0000002e34347980 */ /* 0x000f62000c101d00 */
[----:B------:R-:W-:-:S02]  /*21670*/  IMAD.IADD R76, R84, 0x1, R0 ;  /* 0x00000001544c7824 */ /* 0x000fc400078e0200 */
[----:B------:R-:W-:Y:S01]  /*21680*/  IMAD R80, R80, UR4, RZ ;  /* 0x0000000450507c24 */ /* 0x000fe2000f8e02ff */
[----:B------:R-:W5:Y:S01]  /*21690*/  LD.E.128 R48, desc[UR46][R48.64] ;  /* 0x0000002e30307980 */ /* 0x000f62000c101d00 */
[----:B------:R-:W-:-:S03]  /*216a0*/  IMAD.WIDE.U32 R20, R86, UR4, R20 ;  /* 0x0000000456147c25 */ /* 0x000fc6000f8e0014 */
[----:B------:R-:W5:Y:S01]  /*216b0*/  LD.E.128 R44, desc[UR46][R44.64] ;  /* 0x0000002e2c2c7980 */ /* 0x000f62000c101d00 */
[----:B------:R-:W-:Y:S01]  /*216c0*/  IMAD R3, R86, UR5, R80 ;  /* 0x0000000556037c24 */ /* 0x000fe2000f8e0250 */
[----:B------:R-:W-:Y:S02]  /*216d0*/  ULDC.64 UR4, c[0x0][0xaf0] ;  /* 0x0002bc0000047ab9 */ /* 0x000fe40000000a00 */
[----:B------:R-:W5:Y:S01]  /*216e0*/  LD.E.128 R40, desc[UR46][R40.64] ;  /* 0x0000002e28287980 */ /* 0x000f62000c101d00 */
[----:B-1----:R-:W-:-:S03]  /*216f0*/  @P2 IMAD.HI.U32 R0, R76, R77, RZ ;  /* 0x0000004d4c002227 */ /* 0x002fc600078e00ff */
[----:B------:R-:W5:Y:S01]  /*21700*/  LD.E.128 R36, desc[UR46][R36.64] ;  /* 0x0000002e24247980 */ /* 0x000f62000c101d00 */
[----:B------:R-:W-:Y:S01]  /*21710*/  IMAD.MOV.U32 R77, RZ, RZ, R76 ;  /* 0x000000ffff4d7224 */ /* 0x000fe200078e004c */
[----:B0-----:R-:W-:Y:S01]  /*21720*/  @P2 SHF.R.U32.HI R77, RZ, R83, R0 ;  /* 0x00000053ff4d2219 */ /* 0x001fe20000011600 */
[----:B------:R-:W-:Y:S01]  /*21730*/  IMAD R2, R2, UR4, RZ ;  /* 0x0000000402027c24 */ /* 0x000fe2000f8e02ff */
[----:B------:R-:W5:Y:S01]  /*21740*/  LD.E.128 R32, desc[UR46][R32.64] ;  /* 0x0000002e20207980 */ /* 0x000f62000c101d00 */
[----:B------:R-:W-:Y:S01]  /*21750*/  IMAD.IADD R21, R21, 0x1, R3 ;  /* 0x0000000115157824 */ /* 0x000fe200078e0203 */
[----:B------:R-:W-:Y:S01]  /*21760*/  SHF.R.S32.HI R0, RZ, 0x1f, R77 ;  /* 0x0000001fff007819 */ /* 0x000fe2000001144d */
[C---:B------:R-:W-:Y:S01]  /*21770*/  IMAD R83, R79.reuse, UR5, R2 ;  /* 0x000000054f537c24 */ /* 0x040fe2000f8e0202 */
[----:B------:R-:W5:Y:S01]  /*21780*/  LD.E.128 R28, desc[UR46][R28.64] ;  /* 0x0000002e1c1c7980 */ /* 0x000f62000c101d00 */
[----:B------:R-:W-:Y:S01]  /*21790*/  IMAD.WIDE.U32 R2, R79, UR4, R20 ;  /* 0x000000044f027c25 */ /* 0x000fe2000f8e0014 */
[----:B------:R-:W-:-:S02]  /*217a0*/  ULDC.64 UR4, c[0x0][0xae0] ;  /* 0x0002b80000047ab9 */ /* 0x000fc40000000a00 */
[----:B------:R-:W5:Y:S01]  /*217b0*/  LD.E.128 R24, desc[UR46][R24.64] ;  /* 0x0000002e18187980 */ /* 0x000f62000c101d00 */
[----:B------:R-:W-:Y:S02]  /*217c0*/  IMAD.MOV R21, RZ, RZ, -R77 ;  /* 0x000000ffff157224 */ /* 0x000fe400078e0a4d */
[----:B------:R-:W-:Y:S01]  /*217d0*/  IMAD.IADD R3, R3, 0x1, R83 ;  /* 0x0000000103037824 */ /* 0x000fe200078e0253 */
[----:B------:R-:W5:Y:S01]  /*217e0*/  LD.E.128 R12, desc[UR46][R12.64] ;  /* 0x0000002e0c0c7980 */ /* 0x000f62000c101d00 */
[----:B------:R-:W-:Y:S02]  /*217f0*/  IMAD R0, R0, UR4, RZ ;  /* 0x0000000400007c24 */ /* 0x000fe4000f8e02ff */
[----:B------:R-:W-:Y:S01]  /*21800*/  IMAD R21, R78, R21, R76 ;  /* 0x000000154e157224 */ /* 0x000fe200078e024c */
[----:B------:R-:W5:Y:S01]  /*21810*/  LD.E.128 R8, desc[UR46][R8.64] ;  /* 0x0000002e08087980 */ /* 0x000f62000c101d00 */
[C---:B------:R-:W-:Y:S02]  /*21820*/  IMAD R79, R77.reuse, UR5, R0 ;  /* 0x000000054d4f7c24 */ /* 0x040fe4000f8e0200 */
[----:B------:R-:W-:Y:S01]  /*21830*/  IMAD.WIDE.U32 R2, R77, UR4, R2 ;  /* 0x000000044d027c25 */ /* 0x000fe2000f8e0002 */
[----:B------:R-:W-:Y:S01]  /*21840*/  SHF.R.S32.HI R0, RZ, 0x1f, R21 ;  /* 0x0000001fff007819 */ /* 0x000fe20000011415 */
[----:B------:R-:W-:Y:S01]  /*21850*/  ULDC.64 UR4, c[0x0][0xad8] ;  /* 0x0002b60000047ab9 */ /* 0x000fe20000000a00 */
[----:B------:R-:W5:Y:S02]  /*21860*/  LD.E.128 R4, desc[UR46][R4.64] ;  /* 0x0000002e04047980 */ /* 0x000f64000c101d00 */
[----:B------:R-:W-:Y:S01]  /*21870*/  IADD3 R3, R3, R79, RZ ;  /* 0x0000004f03037210 */ /* 0x000fe20007ffe0ff */
[----:B------:R-:W-:Y:S01]  /*21880*/  IMAD R0, R0, UR4, RZ ;  /* 0x0000000400007c24 */ /* 0x000fe2000f8e02ff */
[----:B------:R-:W-:Y:S01]  /*21890*/  @!PT LDS RZ, [RZ] ;  /* 0x00000000fffff984 */ /* 0x000fe20000000800 */
[----:B------:R-:W-:Y:S01]  /*218a0*/  @!PT LDS RZ, [RZ] ;  /* 0x00000000fffff984 */ /* 0x000fe20000000800 */
[----:B------:R-:W-:Y:S01]  /*218b0*/  @!PT LDS RZ, [RZ] ;  /* 0x00000000fffff984 */ /* 0x000fe20000000800 */
[----:B------:R-:W-:Y:S01]  /*218c0*/  @!PT LDS RZ, [RZ] ;  /* 0x00000000fffff984 */ /* 0x000fe20000000800 */
[----:B------:R0:W-:Y:S06]  /*218d0*/  MEMBAR.ALL.CTA ;  /* 0x0000000000007992 */ /* 0x0001ec0000008000 */
[----:B0-----:R-:W0:Y:S01]  /*218e0*/  FENCE.VIEW.ASYNC.S ;  /* 0x00000000000073c6 */ /* 0x001e220000000000 */
[----:B------:R-:W-:-:S02]  /*218f0*/  IMAD R77, R21, UR5, R0 ;  /* 0x00000005154d7c24 */ /* 0x000fc4000f8e0200 */
[----:B------:R-:W-:Y:S01]  /*21900*/  IMAD.WIDE.U32 R2, R21, UR4, R2 ;  /* 0x0000000415027c25 */ /* 0x000fe2000f8e0002 */
[----:B------:R-:W-:-:S03]  /*21910*/  ULDC.64 UR4, c[0x0][0xa80] ;  /* 0x0002a00000047ab9 */ /* 0x000fc60000000a00 */
[----:B------:R-:W-:Y:S01]  /*21920*/  IMAD.IADD R3, R3, 0x1, R77 ;  /* 0x0000000103037824 */ /* 0x000fe200078e024d */
[----:B------:R-:W-:Y:S01]  /*21930*/  LEA R80, P2, R2, UR4, 0x1 ;  /* 0x0000000402507c11 */ /* 0x000fe2000f8408ff */
[----:B------:R-:W-:-:S03]  /*21940*/  IMAD.IADD R84, R19, 0x1, R84 ;  /* 0x0000000113547824 */ /* 0x000fc600078e0254 */
[----:B------:R-:W-:Y:S01]  /*21950*/  LEA.HI.X R82, R2, UR5, R3, 0x1, P2 ;  /* 0x0000000502527c11 */ /* 0x000fe200090f0c03 */
[----:B------:R-:W-:Y:S01]  /*21960*/  VIADD R0, R18, 0x38820 ;  /* 0x0003882012007836 */ /* 0x000fe20000000000 */
[----:B------:R-:W-:-:S04]  /*21970*/  ISETP.GE.AND P2, PT, R84, R81, PT ;  /* 0x000000515400720c */ /* 0x000fc80003f46270 */
[----:B------:R-:W-:Y:S01]  /*21980*/  PRMT R0, RZ, 0x654, R0 ;  /* 0x00000654ff007816 */ /* 0x000fe20000000000 */
[C---:B------:R-:W-:Y:S02]  /*21990*/  VIADD R20, R84.reuse, 0x20 ;  /* 0x0000002054147836 */ /* 0x040fe40000000000 */
[----:B------:R-:W-:Y:S01]  /*219a0*/  VIADD R76, R84, 0x40 ;  /* 0x00000040544c7836 */ /* 0x000fe20000000000 */
[----:B0-----:R0:W-:Y:S01]  /*219b0*/  SYNCS.ARRIVE.TRANS64.RED.A1T0 RZ, [R0+URZ], RZ ;  /* 0x000000ff00ff79a7 */ /* 0x0011e2000810043f */
[----:B------:R-:W-:Y:S01]  /*219c0*/  VIADD R83, R22, 0xc0 ;  /* 0x000000c016537836 */ /* 0x000fe20000000000 */
[----:B------:R1:W2:Y:S01]  /*219d0*/  SHFL.IDX PT, R78, R80, RZ, 0x181f ;  /* 0x00181fff504e7589 */ /* 0x0002a200000e0000 */
[-C--:B------:R-:W-:Y:S02]  /*219e0*/  ISETP.GE.AND P1, PT, R20, R81.reuse, PT ;  /* 0x000000511400720c */ /* 0x080fe40003f26270 */
[----:B------:R-:W-:Y:S01]  /*219f0*/  ISETP.GE.AND P0, PT, R76, R81, PT ;  /* 0x000000514c00720c */ /* 0x000fe20003f06270 */
[----:B0-----:R1:W0:Y:S01]  /*21a00*/  SHFL.IDX PT, R0, R82, RZ, 0x181f ;  /* 0x00181fff52007589 */ /* 0x00122200000e0000 */
[----:B------:R-:W-:-:S02]  /*21a10*/  SHF.R.S32.HI R85, RZ, 0x1f, R22 ;  /* 0x0000001fff557819 */ /* 0x000fc40000011416 */
[----:B------:R-:W-:Y:S02]  /*21a20*/  SHF.R.S32.HI R86, RZ, 0x1f, R233 ;  /* 0x0000001fff567819 */ /* 0x000fe400000114e9 */
[----:B------:R-:W-:Y:S01]  /*21a30*/  SHF.R.S32.HI R89, RZ, 0x1f, R83 ;  /* 0x0000001fff597819 */ /* 0x000fe20000011453 */
[----:B------:R-:W-:Y:S06]  /*21a40*/  @P2 BRA `(.L_x_2530) ;  /* 0x0000000000442947 */ /* 0x000fec0003800000 */
[----:B------:R-:W-:Y:S02]  /*21a50*/  ULDC UR4, c[0x0][0xac8] ;  /* 0x0002b20000047ab9 */ /* 0x000fe40000000800 */
[----:B------:R-:W-:Y:S02]  /*21a60*/  ISETP.GE.AND P2, PT, R22, UR4, PT ;  /* 0x0000000416007c0c */ /* 0x000fe4000bf46270 */
[----:B------:R-:W-:Y:S02]  /*21a70*/  ISETP.GE.AND P3, PT, R233, UR4, PT ;  /* 0x00000004e9007c0c */ /* 0x000fe4000bf66270 */
[----:B------:R-:W-:-:S09]  /*21a80*/  ISETP.GE.AND P4, PT, R87, UR4, PT ;  /* 0x0000000457007c0c */ /* 0x000fd2000bf86270 */
[----:B--2---:R-:W-:-:S04]  /*21a90*/  @!P2 LEA R2, P5, R22, R78, 0x1 ;  /* 0x0000004e1602a211 */ /* 0x004fc800078a08ff */
[----:B0-----:R-:W-:Y:S02]  /*21aa0*/  @!P2 LEA.HI.X R3, R22, R0, R85, 0x1, P5 ;  /* 0x000000001603a211 */ /* 0x001fe400028f0c55 */
        /* <DEDUP_REMOVED lines=11> */
.L_x_2530:
[----:B------:R-:W-:Y:S05]  /*21b60*/  BSYNC B1 ;  /* 0x0000000000017941 */ /* 0x000fea0003800000 */
.L_x_2529:
[----:B0-----:R0:W4:Y:S01]  /*21b70*/  SHFL.IDX PT, R0, R82, 0x1, 0x181f ;  /* 0x00381f0052007f89 */ /* 0x00112200000e0000 */
        /* <DEDUP_REMOVED lines=10> */
[----:B------:R-:W-:-:S03]  /*21c20*/  @!P3 LEA R20, P5, R233, R26, 0x1 ;  /* 0x0000001ae914b211 */ /* 0x000fc600078a08ff */
        /* <DEDUP_REMOVED lines=9> */
.L_x_2532:
[----:B------:R-:W-:Y:S05]  /*21cc0*/  BSYNC B1 ;  /* 0x0000000000017941 */ /* 0x000fea0003800000 */
.L_x_2531:
[----:B----4-:R4:W0:Y:S01]  /*21cd0*/  SHFL.IDX PT, R0, R82, 0x2, 0x181f ;  /* 0x00581f0052007f89 */ /* 0x01082200000e0000 */
        /* <DEDUP_REMOVED lines=20> */
.L_x_2534:
[----:B------:R-:W-:Y:S05]  /*21e20*/  BSYNC B1 ;  /* 0x0000000000017941 */ /* 0x000fea0003800000 */
.L_x_2533:
[----:B0-----:R-:W-:Y:S01]  /*21e30*/  VIADD R0, R84, 0x60 ;  /* 0x0000006054007836 */ /* 0x001fe20000000000 */
[----:B-1--4-:R-:W0:Y:S04]  /*21e40*/  SHFL.IDX PT, R82, R82, 0x3, 0x181f ;  /* 0x00781f0052527f89 */ /* 0x012e2800000e0000 */
[----:B------:R-:W-:Y:S01]  /*21e50*/  ISETP.GE.AND P0, PT, R0, R81, PT ;  /* 0x000000510000720c */ /* 0x000fe20003f06270 */
[----:B------:R-:W1:-:S12]  /*21e60*/  SHFL.IDX PT, R80, R80, 0x3, 0x181f ;  /* 0x00781f0050507f89 */ /* 0x000e5800000e0000 */
[----:B------:R-:W-:Y:S05]  /*21e70*/  @P0 BRA `(.L_x_2535) ;  /* 0x0000000c00dc0947 */ /* 0x000fea0003800000 */
[----:B------:R-:W-:Y:S02]  /*21e80*/  ULDC UR4, c[0x0][0xac8] ;  /* 0x0002b20000047ab9 */ /* 0x000fe40000000800 */
[----:B------:R-:W-:Y:S02]  /*21e90*/  ISETP.GE.AND P3, PT, R22, UR4, PT ;  /* 0x0000000416007c0c */ /* 0x000fe4000bf66270 */
[----:B------:R-:W-:Y:S02]  /*21ea0*/  ISETP.GE.AND P4, PT, R233, UR4, PT ;  /* 0x00000004e9007c0c */ /* 0x000fe4000bf86270 */
[----:B------:R-:W-:-:S09]  /*21eb0*/  ISETP.GE.AND P5, PT, R87, UR4, PT ;  /* 0x0000000457007c0c */ /* 0x000fd2000bfa6270 */
[CC--:B-1----:R-:W-:Y:S02]  /*21ec0*/  @!P3 LEA R2, P0, R22.reuse, R80.reuse, 0x1 ;  /* 0x000000501602b211 */ /* 0x0c2fe400078008ff */
        /* <DEDUP_REMOVED lines=14> */
.L_x_2526:
        /* <DEDUP_REMOVED lines=14> */
[----:B------:R-:W-:-:S13]  /*22090*/  ISETP.NE.AND.EX P1, PT, RZ, UR5, PT, P1 ;  /* 0x00000005ff007c0c */ /* 0x000fda000bf25310 */
[----:B------:R-:W-:Y:S01]  /*220a0*/  @P1 IADD3 R4, P2, R4, UR4, RZ ;  /* 0x0000000404041c10 */ /* 0x000fe2000ff5e0ff */
[----:B------:R-:W-:Y:S02]  /*220b0*/  ULDC UR4, c[0x0][0xa88] ;  /* 0x0002a20000047ab9 */ /* 0x000fe40000000800 */
[----:B------:R-:W-:Y:S02]  /*220c0*/  MOV R6, UR4 ;  /* 0x0000000400067c02 */ /* 0x000fe40008000f00 */
[----:B------:R-:W-:-:S05]  /*220d0*/  @P1 IADD3.X R5, R5, UR5, RZ, P2, !PT ;  /* 0x0000000505051c10 */ /* 0x000fca00097fe4ff */
[----:B------:R2:W5:Y:S01]  /*220e0*/  @P1 LDG.E R6, desc[UR46][R4.64] ;  /* 0x0000002e04061981 */ /* 0x000562000c1e1900 */
[----:B-1----:R-:W-:Y:S01]  /*220f0*/  ISETP.NE.AND P2, PT, R25, 0x1, PT ;  /* 0x000000011900780c */ /* 0x002fe20003f45270 */
[----:B------:R-:W1:-:S12]  /*22100*/  S2R R8, SR_TID.X ;  /* 0x0000000000087919 */ /* 0x000e580000002100 */
[----:B------:R-:W3:Y:S08]  /*22110*/  @P2 LDC R27, c[0x0][0xbec] ;  /* 0x0002fb00ff1b2b82 */ /* 0x000ef00000000800 */
[----:B------:R-:W4:Y:S01]  /*22120*/  @P2 LDC R29, c[0x0][0xbf0] ;  /* 0x0002fc00ff1d2b82 */ /* 0x000f220000000800 */
[----:B-1----:R-:W-:-:S05]  /*22130*/  VIADD R14, R8, 0xffffff80 ;  /* 0xffffff80080e7836 */ /* 0x002fca0000000000 */
[----:B------:R-:W-:Y:S02]  /*22140*/  ISETP.GE.AND P3, PT, R14, 0x80, PT ;  /* 0x000000800e00780c */ /* 0x000fe40003f66270 */
[----:B------:R-:W-:Y:S01]  /*22150*/  SHF.R.S32.HI R7, RZ, 0x1f, R14 ;  /* 0x0000001fff077819 */ /* 0x000fe2000001140e */
[----:B--2---:R-:W-:Y:S10]  /*22160*/  @P1 BRA `(.L_x_2536) ;  /* 0x0000000000101947 */ /* 0x004ff40003800000 */
[----:B------:R-:W-:Y:S05]  /*22170*/  @!P0 BRA `(.L_x_2536) ;  /* 0x00000000000c8947 */ /* 0x000fea0003800000 */
[----:B------:R-:W2:Y:S04]  /*22180*/  LDG.E R5, desc[UR46][R2.64] ;  /* 0x0000002e02057981 */ /* 0x000ea8000c1e1900 */
[----:B-----5:R-:W2:Y:S02]  /*22190*/  LDG.E R6, desc[UR46][R2.64+0x4] ;  /* 0x0000042e02067981 */ /* 0x020ea4000c1e1900 */
[----:B--2---:R-:W-:-:S07]  /*221a0*/  IMAD.IADD R6, R6, 0x1, -R5 ;  /* 0x0000000106067824 */ /* 0x004fce00078e0a05 */
.L_x_2536:
[----:B------:R-:W2:Y:S04]  /*221b0*/  LDL R26, [R1+0x50] ;  /* 0x00005000011a7983 */ /* 0x000ea80000100800 */
[----:B------:R1:W5:Y:S01]  /*221c0*/  LDL R24, [R1] ;  /* 0x0000000001187983 */ /* 0x0003620000100800 */
[----:B------:R-:W-:Y:S01]  /*221d0*/  BSSY B1, `(.L_x_2537) ;  /* 0x000002d000017945 */ /* 0x000fe20003800000 */
[----:B------:R-:W-:Y:S02]  /*221e0*/  SEL R13, R11, RZ, !P0 ;  /* 0x000000ff0b0d7207 */ /* 0x000fe40004000000 */
[----:B------:R-:W-:Y:S02]  /*221f0*/  LEA.HI R20, R7, R14, RZ, 0x3 ;  /* 0x0000000e07147211 */ /* 0x000fe400078f18ff */
[----:B------:R-:W-:-:S02]  /*22200*/  SEL R12, R9, RZ, !P0 ;  /* 0x000000ff090c7207 */ /* 0x000fc40004000000 */
[----:B-----5:R-:W-:Y:S02]  /*22210*/  SHF.R.S32.HI R11, RZ, 0x1f, R0 ;  /* 0x0000001fff0b7819 */ /* 0x020fe40000011400 */
[----:B--2---:R-:W-:Y:S01]  /*22220*/  SHF.R.S32.HI R10, RZ, 0x1f, R26 ;  /* 0x0000001fff0a7819 */ /* 0x004fe2000001141a */
[----:B-1----:R-:W-:Y:S06]  /*22230*/  @P3 BRA `(.L_x_2538) ;  /* 0x0000000000983947 */ /* 0x002fec0003800000 */
[----:B------:R-:W1:Y:S01]  /*22240*/  LDC R9, c[0x0][0xbe8] ;  /* 0x0002fa00ff097b82 */ /* 0x000e620000000800 */
[----:B------:R-:W-:Y:S01]  /*22250*/  IADD3 R8, R24, -0x80, R8 ;  /* 0xffffff8018087810 */ /* 0x000fe20007ffe008 */
[----:B-1----:R-:W-:-:S05]  /*22260*/  IMAD R2, R6, R9, RZ ;  /* 0x0000000906027224 */ /* 0x002fca00078e02ff */
        /* <DEDUP_REMOVED lines=9> */
[----:B------:R-:W1:Y:S01]  /*22300*/  @P0 LDC R15, c[0x0][0xbec] ;  /* 0x0002fb00ff0f0b82 */ /* 0x000e620000000800 */
[----:B------:R-:W-:Y:S01]  /*22310*/  IMAD R7, R26, UR5, R7 ;  /* 0x000000051a077c24 */ /* 0x000fe2000f8e0207 */
[----:B------:R-:W-:-:S03]  /*22320*/  ULDC.64 UR4, c[0x0][0xb98] ;  /* 0x0002e60000047ab9 */ /* 0x000fc60000000a00 */
[----:B------:R-:W-:-:S03]  /*22330*/  IMAD.IADD R3, R3, 0x1, R7 ;  /* 0x0000000103037824 */ /* 0x000fc600078e0207 */
[----:B------:R-:W2:Y:S01]  /*22340*/  @P0 LDC R21, c[0x0][0xbf0] ;  /* 0x0002fc00ff150b82 */ /* 0x000ea20000000800 */
[----:B------:R-:W-:-:S04]  /*22350*/  IMAD.WIDE.U32 R2, R13, UR4, R2 ;  /* 0x000000040d027c25 */ /* 0x000fc8000f8e0002 */
[----:B-1----:R-:W-:-:S05]  /*22360*/  @P0 IMAD.HI.U32 R4, R8, R15, RZ ;  /* 0x0000000f08040227 */ /* 0x002fca00078e00ff */
[----:B--2---:R-:W-:Y:S01]  /*22370*/  @P0 SHF.R.U32.HI R5, RZ, R21, R4 ;  /* 0x00000015ff050219 */ /* 0x004fe20000011604 */
        /* <DEDUP_REMOVED lines=18> */
.L_x_2538:
[----:B------:R-:W-:Y:S05]  /*224a0*/  BSYNC B1 ;  /* 0x0000000000017941 */ /* 0x000fea0003800000 */
.L_x_2537:
[----:B-1----:R-:W-:Y:S01]  /*224b0*/  LOP3.LUT R5, R20, 0xfffffff8, RZ, 0xc0, !PT ;  /* 0xfffffff814057812 */ /* 0x002fe200078ec0ff */
[----:B------:R-:W-:Y:S01]  /*224c0*/  ULDC.64 UR4, c[0x0][0xaa0] ;  /* 0x0002a80000047ab9 */ /* 0x000fe20000000a00 */
[----:B------:R-:W-:Y:S01]  /*224d0*/  SHF.R.S32.HI R21, RZ, 0x1f, R22 ;  /* 0x0000001fff157819 */ /* 0x000fe20000011416 */
[----:B------:R-:W-:Y:S01]  /*224e0*/  IMAD R3, R11, UR4, RZ ;  /* 0x000000040b037c24 */ /* 0x000fe2000f8e02ff */
[----:B------:R-:W-:Y:S01]  /*224f0*/  SHF.R.S32.HI R20, RZ, 0x1f, R233 ;  /* 0x0000001fff147819 */ /* 0x000fe200000114e9 */
[----:B------:R-:W-:Y:S02]  /*22500*/  IMAD.IADD R4, R14, 0x1, -R5 ;  /* 0x000000010e047824 */ /* 0x000fe400078e0a05 */
[C---:B------:R-:W-:Y:S02]  /*22510*/  IMAD R5, R0.reuse, UR5, R3 ;  /* 0x0000000500057c24 */ /* 0x040fe4000f8e0203 */
[----:B------:R-:W-:Y:S01]  /*22520*/  IMAD.WIDE.U32 R2, R0, UR4, RZ ;  /* 0x0000000400027c25 */ /* 0x000fe2000f8e00ff */
[----:B------:R-:W-:Y:S01]  /*22530*/  LEA R4, R4, R19, 0x5 ;  /* 0x0000001304047211 */ /* 0x000fe200078e28ff */
[----:B------:R-:W-:-:S02]  /*22540*/  ULDC.64 UR4, c[0x0][0xae8] ;  /* 0x0002ba0000047ab9 */ /* 0x000fc40000000a00 */
[----:B------:R-:W-:Y:S02]  /*22550*/  IMAD R0, R10, UR4, RZ ;  /* 0x000000040a007c24 */ /* 0x000fe4000f8e02ff */
[----:B------:R-:W-:Y:S02]  /*22560*/  IMAD.IADD R8, R24, 0x1, R4 ;  /* 0x0000000118087824 */ /* 0x000fe400078e0204 */
[----:B------:R-:W-:Y:S02]  /*22570*/  IMAD R7, R26, UR5, R0 ;  /* 0x000000051a077c24 */ /* 0x000fe4000f8e0200 */
[----:B------:R-:W-:Y:S02]  /*22580*/  IMAD.IADD R3, R3, 0x1, R5 ;  /* 0x0000000103037824 */ /* 0x000fe400078e0205 */
[----:B---3--:R-:W-:-:S04]  /*22590*/  @P2 IMAD.HI.U32 R0, R8, R27, RZ ;  /* 0x0000001b08002227 */ /* 0x008fc800078e00ff */
[----:B------:R-:W-:Y:S01]  /*225a0*/  IMAD.WIDE.U32 R2, R26, UR4, R2 ;  /* 0x000000041a027c25 */ /* 0x000fe2000f8e0002 */
[----:B------:R-:W-:-:S03]  /*225b0*/  ULDC.64 UR4, c[0x0][0xaf0] ;  /* 0x0002bc0000047ab9 */ /* 0x000fc60000000a00 */
[----:B------:R-:W-:Y:S01]  /*225c0*/  IMAD.MOV.U32 R5, RZ, RZ, R8 ;  /* 0x000000ffff057224 */ /* 0x000fe200078e0008 */
[----:B----4-:R-:W-:Y:S01]  /*225d0*/  @P2 SHF.R.U32.HI R5, RZ, R29, R0 ;  /* 0x0000001dff052219 */ /* 0x010fe20000011600 */
[----:B------:R-:W-:Y:S02]  /*225e0*/  IMAD.IADD R3, R3, 0x1, R7 ;  /* 0x0000000103037824 */ /* 0x000fe400078e0207 */
[----:B------:R-:W-:Y:S01]  /*225f0*/  IMAD R4, R12, UR4, RZ ;  /* 0x000000040c047c24 */ /* 0x000fe2000f8e02ff */
[--C-:B------:R-:W-:Y:S01]  /*22600*/  SHF.R.S32.HI R0, RZ, 0x1f, R5.reuse ;  /* 0x0000001fff007819 */ /* 0x100fe20000011405 */
[----:B------:R-:W-:Y:S02]  /*22610*/  IMAD.MOV R7, RZ, RZ, -R5 ;  /* 0x000000ffff077224 */ /* 0x000fe400078e0a05 */
[C---:B------:R-:W-:Y:S02]  /*22620*/  IMAD R9, R13.reuse, UR5, R4 ;  /* 0x000000050d097c24 */ /* 0x040fe4000f8e0204 */
[----:B------:R-:W-:Y:S01]  /*22630*/  IMAD.WIDE.U32 R2, R13, UR4, R2 ;  /* 0x000000040d027c25 */ /* 0x000fe2000f8e0002 */
[----:B------:R-:W-:-:S03]  /*22640*/  ULDC.64 UR4, c[0x0][0xae0] ;  /* 0x0002b80000047ab9 */ /* 0x000fc60000000a00 */
[----:B------:R-:W-:Y:S02]  /*22650*/  IMAD R7, R25, R7, R8 ;  /* 0x0000000719077224 */ /* 0x000fe400078e0208 */
[----:B------:R-:W-:Y:S02]  /*22660*/  IMAD R4, R0, UR4, RZ ;  /* 0x0000000400047c24 */ /* 0x000fe4000f8e02ff */
[----:B------:R-:W-:Y:S01]  /*22670*/  IMAD.IADD R3, R3, 0x1, R9 ;  /* 0x0000000103037824 */ /* 0x000fe200078e0209 */
[----:B------:R-:W-:Y:S01]  /*22680*/  SHF.R.S32.HI R0, RZ, 0x1f, R7 ;  /* 0x0000001fff007819 */ /* 0x000fe20000011407 */
[C---:B------:R-:W-:Y:S02]  /*22690*/  IMAD R9, R5.reuse, UR5, R4 ;  /* 0x0000000505097c24 */ /* 0x040fe4000f8e0204 */
[----:B------:R-:W-:Y:S01]  /*226a0*/  IMAD.WIDE.U32 R2, R5, UR4, R2 ;  /* 0x0000000405027c25 */ /* 0x000fe2000f8e0002 */
[----:B------:R-:W-:-:S03]  /*226b0*/  ULDC.64 UR4, c[0x0][0xad8] ;  /* 0x0002b60000047ab9 */ /* 0x000fc60000000a00 */
[----:B------:R-:W-:Y:S02]  /*226c0*/  IMAD R0, R0, UR4, RZ ;  /* 0x0000000400007c24 */ /* 0x000fe4000f8e02ff */
[----:B------:R-:W-:Y:S02]  /*226d0*/  IMAD.IADD R3, R3, 0x1, R9 ;  /* 0x0000000103037824 */ /* 0x000fe400078e0209 */
[C---:B------:R-:W-:Y:S02]  /*226e0*/  IMAD R9, R7.reuse, UR5, R0 ;  /* 0x0000000507097c24 */ /* 0x040fe4000f8e0200 */
[----:B------:R-:W-:Y:S01]  /*226f0*/  IMAD.WIDE.U32 R4, R7, UR4, R2 ;  /* 0x0000000407047c25 */ /* 0x000fe2000f8e0002 */
[----:B------:R-:W-:-:S03]  /*22700*/  ULDC.64 UR4, c[0x0][0xa80] ;  /* 0x0002a00000047ab9 */ /* 0x000fc60000000a00 */
[----:B------:R-:W-:Y:S01]  /*22710*/  IMAD.IADD R3, R5, 0x1, R9 ;  /* 0x0000000105037824 */ /* 0x000fe200078e0209 */
[----:B------:R-:W-:Y:S01]  /*22720*/  LEA R2, P0, R4, UR4, 0x1 ;  /* 0x0000000404027c11 */ /* 0x000fe2000f8008ff */
[C---:B------:R-:W-:Y:S01]  /*22730*/  VIADD R7, R22.reuse, 0x80 ;  /* 0x0000008016077836 */ /* 0x040fe20000000000 */
[----:B------:R-:W-:Y:S01]  /*22740*/  UMOV UR4, 0xffffffff ;  /* 0xffffffff00047882 */ /* 0x000fe20000000000 */
[----:B------:R-:W-:Y:S01]  /*22750*/  IADD3 R9, R22, 0xc0, RZ ;  /* 0x000000c016097810 */ /* 0x000fe20007ffe0ff */
[----:B------:R-:W-:Y:S01]  /*22760*/  IMAD.IADD R5, R19, 0x1, R24 ;  /* 0x0000000113057824 */ /* 0x000fe200078e0218 */
[----:B------:R-:W-:Y:S02]  /*22770*/  LEA.HI.X R3, R4, UR5, R3, 0x1, P0 ;  /* 0x0000000504037c11 */ /* 0x000fe400080f0c03 */
[----:B------:R-:W-:Y:S02]  /*22780*/  SHF.R.S32.HI R8, RZ, 0x1f, R7 ;  /* 0x0000001fff087819 */ /* 0x000fe40000011407 */
[----:B------:R-:W-:Y:S01]  /*22790*/  SHF.R.S32.HI R10, RZ, 0x1f, R9 ;  /* 0x0000001fff0a7819 */ /* 0x000fe20000011409 */
[----:B------:R-:W-:Y:S06]  /*227a0*/  BRA.DIV UR4, `(.L_x_2539) ;  /* 0x000000ba046c7947 */ /* 0x000fec000b800000 */
[----:B------:R1:W2:Y:S04]  /*227b0*/  SHFL.IDX PT, R0, R3, RZ, 0x181f ;  /* 0x00181fff03007589 */ /* 0x0002a800000e0000 */
[----:B------:R1:W3:Y:S02]  /*227c0*/  SHFL.IDX PT, R14, R2, RZ, 0x181f ;  /* 0x00181fff020e7589 */ /* 0x0002e400000e0000 */
.L_x_2804:
        /* <DEDUP_REMOVED lines=21> */
.L_x_2541:
[----:B------:R-:W-:Y:S05]  /*22920*/  BSYNC B1 ;  /* 0x0000000000017941 */ /* 0x000fea0003800000 */
.L_x_2540:
[----:B------:R-:W-:-:S03]  /*22930*/  UMOV UR4, 0xffffffff ;  /* 0xffffffff00047882 */ /* 0x000fc60000000000 */
[----:B------:R-:W-:Y:S05]  /*22940*/  BRA.DIV UR4, `(.L_x_2542) ;  /* 0x000000ba04387947 */ /* 0x000fea000b800000 */
[----:B--2---:R2:W0:Y:S04]  /*22950*/  SHFL.IDX PT, R0, R3, 0x1, 0x181f ;  /* 0x00381f0003007f89 */ /* 0x00442800000e0000 */
[----:B---34-:R2:W3:Y:S02]  /*22960*/  SHFL.IDX PT, R14, R2, 0x1, 0x181f ;  /* 0x00381f00020e7f89 */ /* 0x0184e400000e0000 */
.L_x_2808:
        /* <DEDUP_REMOVED lines=21> */
.L_x_2544:
[----:B------:R-:W-:Y:S05]  /*22ac0*/  BSYNC B1 ;  /* 0x0000000000017941 */ /* 0x000fea0003800000 */
.L_x_2543:
[----:B------:R-:W-:-:S03]  /*22ad0*/  UMOV UR4, 0xffffffff ;  /* 0xffffffff00047882 */ /* 0x000fc60000000000 */
[----:B------:R-:W-:Y:S05]  /*22ae0*/  BRA.DIV UR4, `(.L_x_2545) ;  /* 0x000000ba04187947 */ /* 0x000fea000b800000 */
[----:B0-----:R0:W0:Y:S04]  /*22af0*/  SHFL.IDX PT, R0, R3, 0x2, 0x181f ;  /* 0x00581f0003007f89 */ /* 0x00102800000e0000 */
[----:B---34-:R3:W4:Y:S02]  /*22b00*/  SHFL.IDX PT, R14, R2, 0x2, 0x181f ;  /* 0x00581f00020e7f89 */ /* 0x01872400000e0000 */
.L_x_2812:
        /* <DEDUP_REMOVED lines=21> */
.L_x_2547:
[----:B------:R-:W-:Y:S05]  /*22c60*/  BSYNC B1 ;  /* 0x0000000000017941 */ /* 0x000fea0003800000 */
.L_x_2546:
[----:B------:R-:W-:-:S03]  /*22c70*/  UMOV UR4, 0xffffffff ;  /* 0xffffffff00047882 */ /* 0x000fc60000000000 */
[----:B------:R-:W-:Y:S05]  /*22c80*/  BRA.DIV UR4, `(.L_x_2548) ;  /* 0x000000b604f87947 */ /* 0x000fea000b800000 */
[----:B0-----:R0:W0:Y:S04]  /*22c90*/  SHFL.IDX PT, R0, R3, 0x3, 0x181f ;  /* 0x00781f0003007f89 */ /* 0x00102800000e0000 */
[----:B----4-:R4:W0:Y:S02]  /*22ca0*/  SHFL.IDX PT, R14, R2, 0x3, 0x181f ;  /* 0x00781f00020e7f89 */ /* 0x01082400000e0000 */
.L_x_2816:
        /* <DEDUP_REMOVED lines=20> */
.L_x_2535:
[----:B------:R-:W-:Y:S05]  /*22df0*/  BSYNC B0 ;  /* 0x0000000000007941 */ /* 0x000fea0003800000 */
.L_x_2525:
[----:B0-----:R-:W5:Y:S01]  /*22e00*/  LDL R0, [R1+0x1c] ;  /* 0x00001c0001007983 */ /* 0x001f620000100800 */
[----:B------:R-:W-:Y:S02]  /*22e10*/  ULDC UR4, c[0x0][0xc3c] ;  /* 0x00030f0000047ab9 */ /* 0x000fe40000000800 */
[----:B-----5:R-:W-:-:S13]  /*22e20*/  ISETP.GE.AND P0, PT, R0, UR4, PT ;  /* 0x0000000400007c0c */ /* 0x020fda000bf06270 */
[----:B------:R-:W-:Y:S05]  /*22e30*/  @!P0 BRA `(.L_x_2549) ;  /* 0xfffffde400008947 */ /* 0x000fea000383ffff */
[----:B------:R-:W-:Y:S05]  /*22e40*/  BRA `(.L_x_2344) ;  /* 0x0000007c00947947 */ /* 0x000fea0003800000 */
.L_x_2342:
        /* <DEDUP_REMOVED lines=18> */
.L_x_2550:
        /* <DEDUP_REMOVED lines=33> */
[----:B0-----:R-:W-:-:S05]  /*23180*/  IMAD R6, R6, UR5, RZ ;  /* 0x0000000506067c24 */ /* 0x001fca000f8e02ff */
[----:B--2---:R-:W-:Y:S02]  /*23190*/  ISETP.GT.AND P6, PT, R6, UR6, PT ;  /* 0x0000000606007c0c */ /* 0x004fe4000bfc4270 */
[----:B------:R-:W-:-:S11]  /*231a0*/  MOV R3, R6 ;  /* 0x0000000600037202 */ /* 0x000fd60000000f00 */
[----:B------:R-:W-:Y:S05]  /*231b0*/  @P6 BRA `(.L_x_2552) ;  /* 0x00000000009c6947 */ /* 0x000fea0003800000 */
[----:B------:R-:W0:Y:S01]  /*231c0*/  LDC R5, c[0x0][0xc3c] ;  /* 0x00030f00ff057b82 */ /* 0x000e220000000800 */
[----:B------:R-:W-:Y:S01]  /*231d0*/  IMAD.MOV.U32 R6, RZ, RZ, R3 ;  /* 0x000000ffff067224 */ /* 0x000fe200078e0003 */
[----:B------:R-:W-:Y:S01]  /*231e0*/  UMOV UR4, URZ ;  /* 0x0000003f00047c82 */ /* 0x000fe20008000000 */
[----:B------:R-:W-:Y:S01]  /*231f0*/  ULDC UR7, c[0x0][0xc3c] ;  /* 0x00030f0000077ab9 */ /* 0x000fe20000000800 */
[----:B------:R-:W-:-:S05]  /*23200*/  ULDC UR5, c[0x0][0xc38] ;  /* 0x00030e0000057ab9 */ /* 0x000fca0000000800 */
.L_x_2556:
        /* <DEDUP_REMOVED lines=12> */
.L_x_2555:
[----:B------:R-:W-:Y:S05]  /*232d0*/  BSYNC B0 ;  /* 0x0000000000007941 */ /* 0x000fea0003800000 */
.L_x_2554:
        /* <DEDUP_REMOVED lines=17> */
[----:B------:R-:W-:-:S04]  /*233f0*/  IADD3 R6, R3, R6, RZ ;  /* 0x0000000603067210 */ /* 0x000fc80007ffe0ff */
[----:B------:R-:W-:-:S13]  /*23400*/  ISETP.GT.AND P6, PT, R6, UR6, PT ;  /* 0x0000000606007c0c */ /* 0x000fda000bfc4270 */
[----:B------:R-:W-:Y:S05]  /*23410*/  @!P6 BRA `(.L_x_2556) ;  /* 0xfffffffc007ce947 */ /* 0x000fea000383ffff */
[----:B------:R-:W-:-:S07]  /*23420*/  IMAD.MOV.U32 R5, RZ, RZ, R9 ;  /* 0x000000ffff057224 */ /* 0x000fce00078e0009 */
.L_x_2552:
        /* <DEDUP_REMOVED lines=20> */
.L_x_2557:
[--C-:B-12---:R-:W-:Y:S02]  /*23570*/  IMAD.MOV R5, RZ, RZ, -R3.reuse ;  /* 0x000000ffff057224 */ /* 0x106fe400078e0a03 */
[----:B---3--:R-:W-:Y:S01]  /*23580*/  IMAD R16, R16, UR5, R6 ;  /* 0x0000000510107c24 */ /* 0x008fe2000f8e0206 */
[----:B------:R-:W-:Y:S01]  /*23590*/  IABS R6, R8 ;  /* 0x0000000800067213 */ /* 0x000fe20000000000 */
[----:B------:R-:W-:Y:S02]  /*235a0*/  IMAD R5, R5, R10, RZ ;  /* 0x0000000a05057224 */ /* 0x000fe400078e02ff */
[----:B------:R-:W-:Y:S02]  /*235b0*/  IMAD.MOV.U32 R2, RZ, RZ, RZ ;  /* 0x000000ffff027224 */ /* 0x000fe400078e00ff */
[----:B------:R-:W-:Y:S02]  /*235c0*/  IMAD.MOV R6, RZ, RZ, -R6 ;  /* 0x000000ffff067224 */ /* 0x000fe400078e0a06 */
[----:B------:R-:W-:Y:S01]  /*235d0*/  IMAD.HI.U32 R2, R3, R5, R2 ;  /* 0x0000000503027227 */ /* 0x000fe200078e0002 */
[----:B------:R-:W-:-:S04]  /*235e0*/  IADD3 R5, -R16, UR6, RZ ;  /* 0x0000000610057c10 */ /* 0x000fc8000fffe1ff */
[----:B------:R-:W-:-:S05]  /*235f0*/  IABS R3, R5 ;  /* 0x0000000500037213 */ /* 0x000fca0000000000 */
        /* <DEDUP_REMOVED lines=35> */
[----:B------:R-:W-:Y:S01]  /*23830*/  @!P1 IMAD.IADD R8, R8, 0x1, -R7 ;  /* 0x0000000108089824 */ /* 0x000fe200078e0a07 */
[----:B------:R-:W-:Y:S02]  /*23840*/  @!P1 IADD3 R2, R2, 0x1, RZ ;  /* 0x0000000102029810 */ /* 0x000fe40007ffe0ff */
[----:B------:R-:W-:Y:S02]  /*23850*/  ISETP.NE.AND P1, PT, R9, RZ, PT ;  /* 0x000000ff0900720c */ /* 0x000fe40003f25270 */
[----:B------:R-:W-:-:S13]  /*23860*/  ISETP.GE.U32.AND P0, PT, R8, R7, PT ;  /* 0x000000070800720c */ /* 0x000fda0003f06070 */
[----:B------:R-:W-:-:S04]  /*23870*/  @P0 VIADD R2, R2, 0x1 ;  /* 0x0000000102020836 */ /* 0x000fc80000000000 */
[----:B------:R-:W-:Y:S01]  /*23880*/  @!P2 IMAD.MOV R2, RZ, RZ, -R2 ;  /* 0x000000ffff02a224 */ /* 0x000fe200078e0a02 */
[----:B------:R-:W-:Y:S01]  /*23890*/  @!P1 LOP3.LUT R2, RZ, R9, RZ, 0x33, !PT ;  /* 0x00000009ff029212 */ /* 0x000fe200078e33ff */
[----:B------:R-:W-:-:S03]  /*238a0*/  IMAD.MOV R9, RZ, RZ, -R9 ;  /* 0x000000ffff097224 */ /* 0x000fc600078e0a09 */
[----:B------:R-:W-:Y:S01]  /*238b0*/  LOP3.LUT R17, RZ, R2, RZ, 0x33, !PT ;  /* 0x00000002ff117212 */ /* 0x000fe200078e33ff */
[----:B------:R-:W-:-:S04]  /*238c0*/  IMAD R18, R2, R9, R5 ;  /* 0x0000000902127224 */ /* 0x000fc800078e0205 */
[----:B------:R-:W-:Y:S01]  /*238d0*/  IMAD.IADD R17, R4, 0x1, R17 ;  /* 0x0000000104117824 */ /* 0x000fe200078e0211 */
[----:B------:R-:W-:Y:S06]  /*238e0*/  BRA `(.L_x_2558) ;  /* 0x00000000000c7947 */ /* 0x000fec0003800000 */
.L_x_2553:
[----:B------:R-:W-:Y:S02]  /*238f0*/  IMAD.MOV.U32 R17, RZ, RZ, RZ ;  /* 0x000000ffff117224 */ /* 0x000fe400078e00ff */
[----:B------:R-:W-:Y:S02]  /*23900*/  IMAD.U32 R16, RZ, RZ, UR6 ;  /* 0x00000006ff107e24 */ /* 0x000fe4000f8e00ff */
[----:B------:R-:W-:-:S07]  /*23910*/  IMAD.MOV.U32 R18, RZ, RZ, RZ ;  /* 0x000000ffff127224 */ /* 0x000fce00078e00ff */
.L_x_2558:
[----:B------:R-:W-:-:S13]  /*23920*/  ISETP.NE.AND P0, PT, R0, RZ, PT ;  /* 0x000000ff0000720c */ /* 0x000fda0003f05270 */
[----:B------:R-:W1:Y:S01]  /*23930*/  @!P0 S2R R3, SR_CgaCtaId ;  /* 0x0000000000038919 */ /* 0x000e620000008800 */
[----:B------:R-:W-:-:S04]  /*23940*/  @!P0 MOV R0, 0x400 ;  /* 0x0000040000008802 */ /* 0x000fc80000000f00 */
[----:B-1----:R-:W-:-:S05]  /*23950*/  @!P0 LEA R0, R3, R0, 0x18 ;  /* 0x0000000003008211 */ /* 0x002fca00078ec0ff */
[----:B------:R2:W-:Y:S01]  /*23960*/  @!P0 STS.128 [R0+0x388d0], R16 ;  /* 0x0388d01000008388 */ /* 0x0005e20000000c00 */
[----:B------:R-:W-:Y:S06]  /*23970*/  BAR.ARV 0x5, 0x180 ;  /* 0x0146000000007b1d */ /* 0x000fec0000002000 */
.L_x_2551:
        /* <DEDUP_REMOVED lines=16> */
[----:B-1----:R-:W-:-:S02]  /*23a80*/  LOP3.LUT R8, R9, 0x7f, RZ, 0xc0, !PT ;  /* 0x0000007f09087812 */ /* 0x002fc400078ec0ff */
[C---:B0-----:R-:W-:Y:S02]  /*23a90*/  SHF.L.U32 R2, R9.reuse, 0x7, RZ ;  /* 0x0000000709027819 */ /* 0x041fe400000006ff */
[----:B------:R-:W-:Y:S01]  /*23aa0*/  R2P PR, R9, 0x6 ;  /* 0x0000000609007804 */ /* 0x000fe20000000000 */
        /* <DEDUP_REMOVED lines=10> */
[----:B------:R-:W-:Y:S01]  /*23b50*/  LOP3.LUT R7, R3, 0xc00, R2, 0xf8, !PT ;  /* 0x00000c0003077812 */ /* 0x000fe200078ef802 */
[----:B------:R-:W-:Y:S01]  /*23b60*/  IMAD.SHL.U32 R3, R9, 0x2, RZ ;  /* 0x0000000209037824 */ /* 0x000fe200078e00ff */
[----:B------:R-:W-:Y:S02]  /*23b70*/  LOP3.LUT R2, R0, 0x3f0, RZ, 0xc0, !PT ;  /* 0x000003f000027812 */ /* 0x000fe400078ec0ff */
[----:B------:R-:W-:Y:S01]  /*23b80*/  LOP3.LUT R6, R4, R5, RZ, 0xfc, !PT ;  /* 0x0000000504067212 */ /* 0x000fe200078efcff */
[----:B------:R-:W-:Y:S01]  /*23b90*/  IMAD.MOV.U32 R4, RZ, RZ, 0x20 ;  /* 0x00000020ff047424 */ /* 0x000fe200078e00ff */
[----:B------:R-:W-:Y:S01]  /*23ba0*/  LOP3.LUT R3, R2, 0x70, R3, 0x78, !PT ;  /* 0x0000007002037812 */ /* 0x000fe200078e7803 */
[----:B------:R-:W-:Y:S01]  /*23bb0*/  IMAD.SHL.U32 R2, R8, 0x10, RZ ;  /* 0x0000001008027824 */ /* 0x000fe200078e00ff */
[----:B------:R-:W-:Y:S01]  /*23bc0*/  SHF.R.U32.HI R9, RZ, 0x3, R8 ;  /* 0x00000003ff097819 */ /* 0x000fe20000011608 */
[----:B------:R-:W-:Y:S01]  /*23bd0*/  IMAD.U32 R8, RZ, RZ, UR4 ;  /* 0x00000004ff087e24 */ /* 0x000fe2000f8e00ff */
[----:B------:R-:W-:Y:S01]  /*23be0*/  SEL R5, R4, 0xffffffe0, !P1 ;  /* 0xffffffe004057807 */ /* 0x000fe20004800000 */
[----:B------:R-:W-:Y:S01]  /*23bf0*/  STL [R1+0xc], R7 ;  /* 0x00000c0701007387 */ /* 0x000fe20000100800 */
[----:B------:R-:W-:Y:S01]  /*23c00*/  LOP3.LUT R2, R3, 0x400, R2, 0xf8, !PT ;  /* 0x0000040003027812 */ /* 0x000fe200078ef802 */
[----:B------:R-:W-:Y:S01]  /*23c10*/  IMAD.MOV.U32 R3, RZ, RZ, 0x40 ;  /* 0x00000040ff037424 */ /* 0x000fe200078e00ff */
[----:B------:R-:W-:Y:S01]  /*23c20*/  LOP3.LUT R4, R0, 0x70, RZ, 0xc0, !PT ;  /* 0x0000007000047812 */ /* 0x000fe200078ec0ff */
[----:B------:R-:W-:Y:S01]  /*23c30*/  STL [R1+0x10], R6 ;  /* 0x0000100601007387 */ /* 0x000fe20000100800 */
[----:B------:R-:W-:Y:S01]  /*23c40*/  LOP3.LUT R9, R9, 0x70, R0, 0xf8, !PT ;  /* 0x0000007009097812 */ /* 0x000fe200078ef800 */
[----:B------:R-:W-:Y:S01]  /*23c50*/  IMAD.IADD R2, R8, 0x1, R2 ;  /* 0x0000000108027824 */ /* 0x000fe200078e0202 */
[----:B------:R-:W-:Y:S01]  /*23c60*/  SEL R3, R3, 0xffffffc0, !P2 ;  /* 0xffffffc003037807 */ /* 0x000fe20005000000 */
[----:B------:R-:W-:Y:S01]  /*23c70*/  IMAD.MOV.U32 R0, RZ, RZ, 0x1 ;  /* 0x00000001ff007424 */ /* 0x000fe200078e00ff */
[----:B------:R-:W-:-:S03]  /*23c80*/  LOP3.LUT R4, R4, 0x80, RZ, 0xfc, !PT ;  /* 0x0000008004047812 */ /* 0x000fc600078efcff */
[----:B------:R-:W-:Y:S04]  /*23c90*/  STL [R1+0x40], R3 ;  /* 0x0000400301007387 */ /* 0x000fe80000100800 */
[----:B------:R-:W-:Y:S04]  /*23ca0*/  STL [R1+0x44], R5 ;  /* 0x0000440501007387 */ /* 0x000fe80000100800 */
[----:B------:R-:W-:Y:S04]  /*23cb0*/  STL [R1+0x4], R8 ;  /* 0x0000040801007387 */ /* 0x000fe80000100800 */
[----:B------:R0:W-:Y:S04]  /*23cc0*/  STL [R1+0x50], R2 ;  /* 0x0000500201007387 */ /* 0x0001e80000100800 */
[----:B------:R-:W-:Y:S04]  /*23cd0*/  STL [R1+0x70], RZ ;  /* 0x000070ff01007387 */ /* 0x000fe80000100800 */
[----:B------:R1:W-:Y:S01]  /*23ce0*/  STL [R1+0x28], R0 ;  /* 0x0000280001007387 */ /* 0x0003e20000100800 */
[----:B0-----:R-:W-:-:S03]  /*23cf0*/  MOV R2, 0x1 ;  /* 0x0000000100027802 */ /* 0x001fc60000000f00 */
[----:B------:R-:W-:Y:S04]  /*23d00*/  STL [R1+0x1c], RZ ;  /* 0x00001cff01007387 */ /* 0x000fe80000100800 */
[----:B------:R-:W-:Y:S01]  /*23d10*/  STL [R1+0x14], RZ ;  /* 0x000014ff01007387 */ /* 0x000fe20000100800 */
[----:B-1----:R-:W-:-:S03]  /*23d20*/  IMAD.IADD R0, R3, 0x1, R5 ;  /* 0x0000000103007824 */ /* 0x002fc600078e0205 */
[----:B------:R0:W-:Y:S04]  /*23d30*/  STL [R1+0x24], R2 ;  /* 0x0000240201007387 */ /* 0x0001e80000100800 */
[----:B------:R1:W-:Y:S01]  /*23d40*/  STL [R1+0x48], R0 ;  /* 0x0000480001007387 */ /* 0x0003e20000100800 */
[----:B0-----:R-:W-:Y:S01]  /*23d50*/  IMAD.IADD R2, R3, 0x1, R7 ;  /* 0x0000000103027824 */ /* 0x001fe200078e0207 */
[----:B-1----:R-:W-:-:S04]  /*23d60*/  LOP3.LUT R0, R6, 0x2000, RZ, 0xfc, !PT ;  /* 0x0000200006007812 */ /* 0x002fc800078efcff */
[----:B------:R0:W-:Y:S04]  /*23d70*/  STL [R1+0x4c], R2 ;  /* 0x00004c0201007387 */ /* 0x0001e80000100800 */
[----:B------:R0:W-:Y:S02]  /*23d80*/  STL [R1+0x2c], R0 ;  /* 0x00002c0001007387 */ /* 0x0001e40000100800 */
.L_x_2669:
[----:B0-2---:R-:W0:Y:S02]  /*23d90*/  LDC.64 R2, c[0x0][0xc88] ;  /* 0x00032200ff027b82 */ /* 0x005e240000000a00 */
[----:B0-----:R-:W-:-:S05]  /*23da0*/  IMAD.WIDE R2, R19, 0x4, R2 ;  /* 0x0000000413027825 */ /* 0x001fca00078e0202 */
[----:B------:R-:W2:Y:S01]  /*23db0*/  LDG.E R4, desc[UR46][R2.64] ;  /* 0x0000002e02047981 */ /* 0x000ea2000c1e1900 */
[----:B------:R-:W-:Y:S05]  /*23dc0*/  YIELD ;  /* 0x0000000000007946 */ /* 0x000fea0003800000 */
[----:B------:R-:W-:Y:S01]  /*23dd0*/  ULDC.64 UR4, c[0x0][0xa28] ;  /* 0x00028a0000047ab9 */ /* 0x000fe20000000a00 */
[----:B----4-:R-:W-:Y:S01]  /*23de0*/  IMAD.MOV.U32 R0, RZ, RZ, RZ ;  /* 0x000000ffff007224 */ /* 0x010fe200078e00ff */
[----:B------:R-:W-:Y:S01]  /*23df0*/  ISETP.NE.U32.AND P0, PT, RZ, UR4, PT ;  /* 0x00000004ff007c0c */ /* 0x000fe2000bf05070 */
[----:B------:R-:W-:Y:S01]  /*23e00*/  IMAD.MOV.U32 R8, RZ, RZ, RZ ;  /* 0x000000ffff087224 */ /* 0x000fe200078e00ff */
[----:B------:R-:W-:Y:S01]  /*23e10*/  ULDC.64 UR10, c[0x0][0xa18] ;  /* 0x00028600000a7ab9 */ /* 0x000fe20000000a00 */
[----:B------:R-:W-:Y:S01]  /*23e20*/  ULDC.64 UR8, c[0x0][0xa10] ;  /* 0x0002840000087ab9 */ /* 0x000fe20000000a00 */
[----:B------:R-:W-:Y:S01]  /*23e30*/  ISETP.NE.AND.EX P0, PT, RZ, UR5, PT, P0 ;  /* 0x00000005ff007c0c */ /* 0x000fe2000bf05300 */
[----:B------:R-:W-:Y:S01]  /*23e40*/  ULDC.64 UR6, c[0x0][0xa08] ;  /* 0x0002820000067ab9 */ /* 0x000fe20000000a00 */
[----:B--2---:R-:W-:Y:S01]  /*23e50*/  SHF.R.S32.HI R5, RZ, 0x1f, R4 ;  /* 0x0000001fff057819 */ /* 0x004fe20000011404 */
[----:B------:R-:W-:-:S10]  /*23e60*/  IMAD.SHL.U32 R15, R4, 0x4, RZ ;  /* 0x00000004040f7824 */ /* 0x000fd400078e00ff */
[C---:B------:R-:W-:Y:S01]  /*23e70*/  @P0 LEA R2, P1, R4.reuse, UR4, 0x2 ;  /* 0x0000000404020c11 */ /* 0x040fe2000f8210ff */
[----:B------:R0:W-:Y:S03]  /*23e80*/  STL [R1+0x18], R4 ;  /* 0x0000180401007387 */ /* 0x0001e60000100800 */
[C-C-:B------:R-:W-:Y:S01]  /*23e90*/  @P0 LEA.HI.X R3, R4.reuse, UR5, R5.reuse, 0x2, P1 ;  /* 0x0000000504030c11 */ /* 0x140fe200088f1405 */
[----:B------:R-:W-:Y:S01]  /*23ea0*/  ULDC.64 UR4, c[0x0][0xa00] ;  /* 0x0002800000047ab9 */ /* 0x000fe20000000a00 */
[----:B------:R-:W-:Y:S01]  /*23eb0*/  SHF.L.U64.HI R14, R4, 0x2, R5 ;  /* 0x00000002040e7819 */ /* 0x000fe20000010205 */
[----:B-1----:R1:W-:Y:S01]  /*23ec0*/  STL [R1+0x68], R5 ;  /* 0x0000680501007387 */ /* 0x0023e20000100800 */
[----:B------:R-:W-:-:S03]  /*23ed0*/  ISETP.NE.U32.AND P2, PT, RZ, UR4, PT ;  /* 0x00000004ff007c0c */ /* 0x000fc6000bf45070 */
[----:B------:R2:W5:Y:S01]  /*23ee0*/  @P0 LDG.E R0, desc[UR46][R2.64] ;  /* 0x0000002e02000981 */ /* 0x000562000c1e1900 */
        /* <DEDUP_REMOVED lines=8> */
[C---:B--2---:R-:W-:Y:S02]  /*23f70*/  IADD3 R2, P4, R15.reuse, UR4, RZ ;  /* 0x000000040f027c10 */ /* 0x044fe4000ff9e0ff */
[----:B------:R-:W-:Y:S02]  /*23f80*/  ISETP.NE.AND.EX P0, PT, RZ, UR7, PT, P0 ;  /* 0x00000007ff007c0c */ /* 0x000fe4000bf05300 */
[C---:B------:R-:W-:Y:S02]  /*23f90*/  IADD3.X R3, R14.reuse, UR5, RZ, P4, !PT ;  /* 0x000000050e037c10 */ /* 0x040fe4000a7fe4ff */
[C---:B0-----:R-:W-:Y:S02]  /*23fa0*/  IADD3 R4, P4, R15.reuse, UR8, RZ ;  /* 0x000000080f047c10 */ /* 0x041fe4000ff9e0ff */
[----:B------:R-:W-:Y:S01]  /*23fb0*/  ISETP.NE.AND.EX P1, PT, RZ, UR9, PT, P1 ;  /* 0x00000009ff007c0c */ /* 0x000fe2000bf25310 */
[----:B------:R-:W2:Y:S01]  /*23fc0*/  @P2 LDG.E R8, desc[UR46][R2.64] ;  /* 0x0000002e02082981 */ /* 0x000ea2000c1e1900 */
[----:B-1----:R-:W-:Y:S01]  /*23fd0*/  IADD3.X R5, R14, UR9, RZ, P4, !PT ;  /* 0x000000090e057c10 */ /* 0x002fe2000a7fe4ff */
[----:B------:R-:W-:Y:S01]  /*23fe0*/  ULDC UR4, c[0x0][0x288] ;  /* 0x0000a20000047ab9 */ /* 0x000fe20000000800 */
[----:B------:R-:W-:Y:S01]  /*23ff0*/  IADD3 R6, P5, R15, UR6, RZ ;  /* 0x000000060f067c10 */ /* 0x000fe2000ffbe0ff */
[----:B---3--:R-:W-:Y:S01]  /*24000*/  IMAD.U32 R12, RZ, RZ, UR4 ;  /* 0x00000004ff0c7e24 */ /* 0x008fe2000f8e00ff */
[----:B------:R-:W-:-:S02]  /*24010*/  ULDC.64 UR4, c[0x0][0x418] ;  /* 0x0001060000047ab9 */ /* 0x000fc40000000a00 */
[----:B------:R-:W-:-:S05]  /*24020*/  IADD3.X R7, R14, UR7, RZ, P5, !PT ;  /* 0x000000070e077c10 */ /* 0x000fca000affe4ff */
[----:B------:R0:W5:Y:S04]  /*24030*/  @P0 LDG.E R11, desc[UR46][R6.64] ;  /* 0x0000002e060b0981 */ /* 0x000168000c1e1900 */
[----:B------:R0:W5:Y:S04]  /*24040*/  @P1 LDG.E R10, desc[UR46][R4.64] ;  /* 0x0000002e040a1981 */ /* 0x000168000c1e1900 */
[----:B--2---:R1:W-:Y:S02]  /*24050*/  STL [R1+0x58], R8 ;  /* 0x0000580801007387 */ /* 0x0043e40000100800 */
[----:B-1----:R-:W-:-:S04]  /*24060*/  @P3 IADD3 R8, P4, R15, UR10, RZ ;  /* 0x0000000a0f083c10 */ /* 0x002fc8000ff9e0ff */
[----:B------:R-:W-:-:S05]  /*24070*/  @P3 IADD3.X R9, R14, UR11, RZ, P4, !PT ;  /* 0x0000000b0e093c10 */ /* 0x000fca000a7fe4ff */
[----:B------:R-:W2:Y:S01]  /*24080*/  @P3 LDG.E R12, desc[UR46][R8.64] ;  /* 0x0000002e080c3981 */ /* 0x000ea2000c1e1900 */
[----:B------:R-:W-:-:S03]  /*24090*/  UISETP.NE.U32.AND UP0, UPT, UR4, URZ, UPT ;  /* 0x0000003f0400728c */ /* 0x000fc6000bf05070 */
[----:B------:R-:W-:Y:S01]  /*240a0*/  ULDC UR4, c[0x0][0x424] ;  /* 0x0001090000047ab9 */ /* 0x000fe20000000800 */
[----:B------:R-:W-:-:S03]  /*240b0*/  UISETP.NE.AND.EX UP0, UPT, UR5, URZ, UPT, UP0 ;  /* 0x0000003f0500728c */ /* 0x000fc6000bf05300 */
[----:B------:R-:W-:Y:S01]  /*240c0*/  ULDC UR5, c[0x0][0x2f0] ;  /* 0x0000bc0000057ab9 */ /* 0x000fe20000000800 */
[----:B------:R-:W-:Y:S01]  /*240d0*/  USEL UR4, UR4, 0x1, UP0 ;  /* 0x0000000104047887 */ /* 0x000fe20008000000 */
[----:B--2---:R0:W-:Y:S04]  /*240e0*/  STL [R1+0x5c], R12 ;  /* 0x00005c0c01007387 */ /* 0x0041e80000100800 */
[----:B------:R0:W5:Y:S01]  /*240f0*/  LDL R13, [R1+0x5c] ;  /* 0x00005c00010d7983 */ /* 0x0001620000100800 */
[----:B------:R-:W-:-:S03]  /*24100*/  UIMAD UR4, UR4, UR5, URZ ;  /* 0x00000005040472a4 */ /* 0x000fc6000f8e023f */
[----:B------:R-:W-:Y:S02]  /*24110*/  ULDC UR5, c[0x0][0x348] ;  /* 0x0000d20000057ab9 */ /* 0x000fe40000000800 */
[----:B------:R-:W-:Y:S02]  /*24120*/  IMAD.U32 R8, RZ, RZ, UR5 ;  /* 0x00000005ff087e24 */ /* 0x000fe4000f8e00ff */
[----:B------:R-:W-:Y:S01]  /*24130*/  IMAD.U32 R9, RZ, RZ, UR4 ;  /* 0x00000004ff097e24 */ /* 0x000fe2000f8e00ff */
[----:B0-----:R-:W-:Y:S06]  /*24140*/  @P3 BRA `(.L_x_2560) ;  /* 0x0000000000143947 */ /* 0x001fec0003800000 */
[----:B------:R-:W-:Y:S05]  /*24150*/  @!P2 BRA `(.L_x_2560) ;  /* 0x000000000010a947 */ /* 0x000fea0003800000 */
[----:B------:R-:W2:Y:S04]  /*24160*/  LDG.E R12, desc[UR46][R2.64] ;  /* 0x0000002e020c7981 */ /* 0x000ea8000c1e1900 */
[----:B------:R-:W2:Y:S02]  /*24170*/  LDG.E R2, desc[UR46][R2.64+0x4] ;  /* 0x0000042e02027981 */ /* 0x000ea4000c1e1900 */
[----:B--2--5:R-:W-:-:S05]  /*24180*/  IMAD.IADD R13, R2, 0x1, -R12 ;  /* 0x00000001020d7824 */ /* 0x024fca00078e0a0c */
[----:B------:R0:W-:Y:S02]  /*24190*/  STL [R1+0x5c], R13 ;  /* 0x00005c0d01007387 */ /* 0x0001e40000100800 */
.L_x_2560:
[----:B------:R-:W2:Y:S01]  /*241a0*/  LDL R12, [R1+0x18] ;  /* 0x00001800010c7983 */ /* 0x000ea20000100800 */
[----:B-----5:R-:W-:Y:S01]  /*241b0*/  IADD3 R2, R11, R0, RZ ;  /* 0x000000000b027210 */ /* 0x020fe20007ffe0ff */
[----:B------:R-:W-:Y:S02]  /*241c0*/  ULDC.64 UR4, c[0x0][0xa20] ;  /* 0x0002880000047ab9 */ /* 0x000fe40000000a00 */
[----:B------:R-:W-:Y:S02]  /*241d0*/  ISETP.NE.U32.AND P2, PT, RZ, UR4, PT ;  /* 0x00000004ff007c0c */ /* 0x000fe4000bf45070 */
[----:B------:R1:W-:Y:S02]  /*241e0*/  STL [R1+0x3c], R2 ;  /* 0x00003c0201007387 */ /* 0x0003e40000100800 */
[----:B------:R-:W-:Y:S02]  /*241f0*/  ISETP.NE.AND.EX P2, PT, RZ, UR5, PT, P2 ;  /* 0x00000005ff007c0c */ /* 0x000fe4000bf45320 */
[----:B--2---:R1:W-:Y:S11]  /*24200*/  STL [R1+0x30], R12 ;  /* 0x0000300c01007387 */ /* 0x0043f60000100800 */
[----:B------:R-:W-:Y:S05]  /*24210*/  @!P2 BRA `(.L_x_2561) ;  /* 0x000000000010a947 */ /* 0x000fea0003800000 */
[----:B-1----:R-:W-:-:S04]  /*24220*/  IADD3 R2, P0, R15, UR4, RZ ;  /* 0x000000040f027c10 */ /* 0x002fc8000ff1e0ff */
[----:B------:R-:W-:-:S05]  /*24230*/  IADD3.X R3, R14, UR5, RZ, P0, !PT ;  /* 0x000000050e037c10 */ /* 0x000fca00087fe4ff */
[----:B------:R1:W5:Y:S01]  /*24240*/  LDG.E R9, desc[UR46][R2.64] ;  /* 0x0000002e02097981 */ /* 0x000362000c1e1900 */
[----:B------:R-:W-:Y:S05]  /*24250*/  BRA `(.L_x_2562) ;  /* 0x0000000000107947 */ /* 0x000fea0003800000 */
.L_x_2561:
[----:B------:R-:W-:Y:S05]  /*24260*/  @!P0 BRA `(.L_x_2562) ;  /* 0x00000000000c8947 */ /* 0x000fea0003800000 */
[----:B------:R-:W2:Y:S04]  /*24270*/  LDG.E R9, desc[UR46][R6.64] ;  /* 0x0000002e06097981 */ /* 0x000ea8000c1e1900 */
[----:B------:R-:W2:Y:S02]  /*24280*/  LDG.E R6, desc[UR46][R6.64+0x4] ;  /* 0x0000042e06067981 */ /* 0x000ea4000c1e1900 */
[----:B--2---:R-:W-:-:S07]  /*24290*/  IMAD.IADD R9, R6, 0x1, -R9 ;  /* 0x0000000106097824 */ /* 0x004fce00078e0a09 */
.L_x_2562:
[----:B-1----:R-:W2:Y:S01]  /*242a0*/  @P1 LDG.E R2, desc[UR46][R4.64] ;  /* 0x0000002e04021981 */ /* 0x002ea2000c1e1900 */
[----:B------:R-:W1:Y:S01]  /*242b0*/  LDC R3, c[0x0][0x448] ;  /* 0x00011200ff037b82 */ /* 0x000e620000000800 */
[----:B-----5:R-:W-:Y:S02]  /*242c0*/  IMAD.IADD R0, R9, 0x1, -R0 ;  /* 0x0000000109007824 */ /* 0x020fe400078e0a00 */
[----:B------:R3:W2:Y:S01]  /*242d0*/  @P1 LDG.E R4, desc[UR46][R4.64+0x4] ;  /* 0x0000042e04041981 */ /* 0x0006a2000c1e1900 */
[----:B-1----:R-:W-:-:S13]  /*242e0*/  ISETP.NE.AND P0, PT, R3, 0x1, PT ;  /* 0x000000010300780c */ /* 0x002fda0003f05270 */
[----:B---3--:R-:W1:Y:S01]  /*242f0*/  @P0 LDC R5, c[0x0][0x450] ;  /* 0x00011400ff050b82 */ /* 0x008e620000000800 */
[----:B------:R-:W-:-:S05]  /*24300*/  IMAD.MOV R9, RZ, RZ, -R0 ;  /* 0x000000ffff097224 */ /* 0x000fca00078e0a00 */
[----:B------:R-:W-:Y:S01]  /*24310*/  VIMNMX R9, RZ, R9, !PT ;  /* 0x00000009ff097248 */ /* 0x000fe20007fe0100 */
[----:B------:R-:W-:Y:S01]  /*24320*/  BSSY B0, `(.L_x_2563) ;  /* 0x0000135000007945 */ /* 0x000fe20003800000 */
[----:B--2---:R-:W-:Y:S02]  /*24330*/  @P1 IMAD.IADD R8, R4, 0x1, -R2 ;  /* 0x0000000104081824 */ /* 0x004fe400078e0a02 */
[----:B------:R-:W2:Y:S01]  /*24340*/  @P0 LDC R4, c[0x0][0x44c] ;  /* 0x00011300ff040b82 */ /* 0x000ea20000000800 */
[----:B------:R-:W-:-:S04]  /*24350*/  IMAD.SHL.U32 R2, R17, 0x80, RZ ;  /* 0x0000008011027824 */ /* 0x000fc800078e00ff */
[----:B------:R-:W-:-:S04]  /*24360*/  VIADD R2, R2, 0x7f ;  /* 0x0000007f02027836 */ /* 0x000fc80000000000 */
[----:B------:R-:W-:Y:S02]  /*24370*/  IMAD.MOV.U32 R3, RZ, RZ, R2 ;  /* 0x000000ffff037224 */ /* 0x000fe400078e0002 */
[----:B--2---:R-:W-:-:S04]  /*24380*/  @P0 IMAD.HI.U32 R4, R2, R4, RZ ;  /* 0x0000000402040227 */ /* 0x004fc800078e00ff */
[----:B------:R-:W-:Y:S01]  /*24390*/  IMAD.IADD R2, R0, 0x1, R8 ;  /* 0x0000000100027824 */ /* 0x000fe200078e0208 */
[----:B-1----:R-:W-:-:S03]  /*243a0*/  @P0 SHF.R.U32.HI R3, RZ, R5, R4 ;  /* 0x00000005ff030219 */ /* 0x002fc60000011604 */
[C---:B------:R-:W-:Y:S01]  /*243b0*/  VIADD R4, R2.reuse, 0x7f ;  /* 0x0000007f02047836 */ /* 0x040fe20000000000 */
[----:B------:R-:W-:-:S05]  /*243c0*/  IADD3 R21, R2, 0x80, -R13 ;  /* 0x0000008002157810 */ /* 0x000fca0007ffe80d */
[----:B------:R-:W-:Y:S01]  /*243d0*/  IMAD.IADD R2, R21, 0x1, R3 ;  /* 0x0000000115027824 */ /* 0x000fe200078e0203 */
[----:B------:R-:W-:-:S04]  /*243e0*/  SHF.R.S32.HI R3, RZ, 0x1f, R4 ;  /* 0x0000001fff037819 */ /* 0x000fc80000011404 */
[----:B------:R-:W-:Y:S02]  /*243f0*/  LEA.HI R20, R3, R4, RZ, 0x7 ;  /* 0x0000000403147211 */ /* 0x000fe400078f38ff */
[----:B------:R-:W-:-:S04]  /*24400*/  SHF.R.S32.HI R3, RZ, 0x1f, R2 ;  /* 0x0000001fff037819 */ /* 0x000fc80000011402 */
[----:B------:R-:W-:Y:S02]  /*24410*/  LEA.HI R2, R3, R2, RZ, 0x7 ;  /* 0x0000000203027211 */ /* 0x000fe400078f38ff */
[----:B------:R-:W-:Y:S02]  /*24420*/  SHF.R.S32.HI R20, RZ, 0x7, R20 ;  /* 0x00000007ff147819 */ /* 0x000fe40000011414 */
[----:B------:R-:W-:-:S04]  /*24430*/  SHF.R.S32.HI R2, RZ, 0x7, R2 ;  /* 0x00000007ff027819 */ /* 0x000fc80000011402 */
[----:B------:R-:W-:-:S04]  /*24440*/  VIMNMX R2, R20, R2, PT ;  /* 0x0000000214027248 */ /* 0x000fc80003fe0100 */
[----:B------:R-:W-:-:S04]  /*24450*/  LEA R2, R2, -R0, 0x7 ;  /* 0x8000000002027211 */ /* 0x000fc800078e38ff */
[----:B------:R-:W-:-:S04]  /*24460*/  VIMNMX R8, R2, R8, PT ;  /* 0x0000000802087248 */ /* 0x000fc80003fe0100 */
[----:B------:R-:W-:Y:S02]  /*24470*/  ISETP.GT.AND P0, PT, R8, R9, PT ;  /* 0x000000090800720c */ /* 0x000fe40003f04270 */
[----:B------:R-:W-:-:S11]  /*24480*/  SHF.R.U32.HI R9, RZ, 0x7, R9 ;  /* 0x00000007ff097819 */ /* 0x000fd60000011609 */
[----:B------:R-:W-:-:S05]  /*24490*/  @P0 VIADD R8, R8, 0x7f ;  /* 0x0000007f08080836 */ /* 0x000fca0000000000 */
[----:B------:R-:W-:Y:S01]  /*244a0*/  @P0 SHF.R.S32.HI R0, RZ, 0x1f, R8 ;  /* 0x0000001fff000819 */ /* 0x000fe20000011408 */
[----:B------:R-:W-:-:S03]  /*244b0*/  IMAD.MOV.U32 R6, RZ, RZ, R9 ;  /* 0x000000ffff067224 */ /* 0x000fc600078e0009 */
[----:B------:R-:W-:-:S04]  /*244c0*/  @P0 LEA.HI R8, R0, R8, RZ, 0x7 ;  /* 0x0000000800080211 */ /* 0x000fc800078f38ff */
[----:B------:R-:W-:-:S04]  /*244d0*/  @P0 SHF.R.S32.HI R6, RZ, 0x7, R8 ;  /* 0x00000007ff060819 */ /* 0x000fc80000011408 */
[----:B------:R-:W-:Y:S02]  /*244e0*/  ISETP.GT.AND P2, PT, R6, R9, PT ;  /* 0x000000090600720c */ /* 0x000fe40003f44270 */
[----:B------:R-:W-:-:S11]  /*244f0*/  PLOP3.LUT P0, PT, PT, PT, PT, 0x80, 0x0 ;  /* 0x000000000000781c */ /* 0x000fd60003f0f070 */
        /* <DEDUP_REMOVED lines=8> */
.L_x_2819:
[----:B--2---:R-:W-:Y:S02]  /*24580*/  ISETP.NE.AND P0, PT, R14, RZ, PT ;  /* 0x000000ff0e00720c */ /* 0x004fe40003f05270 */
[----:B------:R-:W-:-:S11]  /*24590*/  PLOP3.LUT P6, PT, PT, PT, PT, 0x8, 0x0 ;  /* 0x000000000000781c */ /* 0x000fd60003fce170 */
[----:B------:R-:W-:Y:S05]  /*245a0*/  @P0 BRA `(.L_x_2566) ;  /* 0x00000000000c0947 */ /* 0x000fea0003800000 */
[----:B------:R-:W-:-:S03]  /*245b0*/  UMOV UR4, 0xffffffff ;  /* 0xffffffff00047882 */ /* 0x000fc60000000000 */
[----:B------:R-:W-:Y:S05]  /*245c0*/  BRA.DIV UR4, `(.L_x_2567) ;  /* 0x000000a204247947 */ /* 0x000fea000b800000 */
[----:B------:R-:W-:-:S13]  /*245d0*/  ELECT P6, URZ, PT ;  /* 0x00000000003f782f */ /* 0x000fda00038c0000 */
.L_x_2566:
[----:B-1----:R-:W2:Y:S04]  /*245e0*/  LDL R2, [R1+0x70] ;  /* 0x0000700001027983 */ /* 0x002ea80000100800 */
[----:B------:R-:W3:Y:S01]  /*245f0*/  LDL R4, [R1+0x4] ;  /* 0x0000040001047983 */ /* 0x000ee20000100800 */
        /* <DEDUP_REMOVED lines=8> */
.L_x_2822:
[----:B------:R-:W-:Y:S05]  /*24680*/  BSYNC B1 ;  /* 0x0000000000017941 */ /* 0x000fea0003800000 */
.L_x_2568:
[----:B------:R-:W-:Y:S04]  /*24690*/  BSSY B1, `(.L_x_2570) ;  /* 0x0000072000017945 */ /* 0x000fe80003800000 */
[----:B------:R-:W-:Y:S05]  /*246a0*/  @!P6 BRA `(.L_x_2571) ;  /* 0x0000000400c0e947 */ /* 0x000fea0003800000 */
[----:B------:R-:W2:Y:S04]  /*246b0*/  LDL R4, [R1+0x4] ;  /* 0x0000040001047983 */ /* 0x000ea80000100800 */
        /* <DEDUP_REMOVED lines=11> */
.L_x_2823:
[----:B------:R-:W-:Y:S05]  /*24770*/  BSYNC B2 ;  /* 0x0000000000027941 */ /* 0x000fea0003800000 */
.L_x_2572:
        /* <DEDUP_REMOVED lines=9> */
.L_x_2575:
[----:B------:R-:W-:Y:S05]  /*24810*/  BSYNC B2 ;  /* 0x0000000000027941 */ /* 0x000fea0003800000 */
.L_x_2574:
[----:B------:R-:W2:Y:S04]  /*24820*/  LDL R4, [R1+0x4] ;  /* 0x0000040001047983 */ /* 0x000ea80000100800 */
[----:B------:R-:W2:Y:S01]  /*24830*/  LDL R2, [R1+0x1c] ;  /* 0x00001c0001027983 */ /* 0x000ea20000100800 */
[----:B------:R-:W-:Y:S01]  /*24840*/  IMAD.MOV.U32 R14, RZ, RZ, RZ ;  /* 0x000000ffff0e7224 */ /* 0x000fe200078e00ff */
[----:B------:R-:W-:Y:S01]  /*24850*/  LEA R3, R6, R10, 0x7 ;  /* 0x0000000a06037211 */ /* 0x000fe200078e38ff */
[----:B------:R-:W-:Y:S01]  /*24860*/  UIADD3 UR4, UP0, UR42, 0x570, URZ ;  /* 0x000005702a047890 */ /* 0x000fe2000ff1e03f */
[----:B------:R-:W-:Y:S01]  /*24870*/  PLOP3.LUT P0, PT, PT, PT, PT, 0x80, 0x0 ;  /* 0x000000000000781c */ /* 0x000fe20003f0f070 */
[----:B------:R-:W-:Y:S01]  /*24880*/  UMOV UR6, 0x0 ;  /* 0x0000000000067882 */ /* 0x000fe20000000000 */
[----:B------:R-:W-:Y:S01]  /*24890*/  R2UR UR10, R14 ;  /* 0x000000000e0a72ca */ /* 0x000fe200000e0000 */
[----:B------:R-:W-:Y:S01]  /*248a0*/  VIADD R3, R3, 0xffffff80 ;  /* 0xffffff8003037836 */ /* 0x000fe20000000000 */
[----:B------:R-:W-:Y:S01]  /*248b0*/  UIADD3.X UR5, URZ, UR43, URZ, UP0, !UPT ;  /* 0x0000002b3f057290 */ /* 0x000fe200087fe43f */
[----:B------:R-:W-:Y:S01]  /*248c0*/  UMOV UR7, 0x12f00000 ;  /* 0x12f0000000077882 */ /* 0x000fe20000000000 */
[----:B--2---:R-:W-:-:S02]  /*248d0*/  IMAD R7, R2, 0x8000, R4 ;  /* 0x0000800002077824 */ /* 0x004fc400078e0204 */
[----:B------:R-:W-:Y:S02]  /*248e0*/  VIADD R2, R5, 0x38890 ;  /* 0x0003889005027836 */ /* 0x000fe40000000000 */
[----:B------:R-:W-:-:S07]  /*248f0*/  VIADD R4, R7, 0x28400 ;  /* 0x0002840007047836 */ /* 0x000fce0000000000 */
.L_x_2576:
        /* <DEDUP_REMOVED lines=16> */
.L_x_2577:
        /* <DEDUP_REMOVED lines=13> */
.L_x_2824:
[----:B------:R-:W-:Y:S05]  /*24ad0*/  BSYNC B2 ;  /* 0x0000000000027941 */ /* 0x000fea0003800000 */
.L_x_2578:
        /* <DEDUP_REMOVED lines=11> */
.L_x_2581:
[----:B------:R-:W-:Y:S05]  /*24b90*/  BSYNC B2 ;  /* 0x0000000000027941 */ /* 0x000fea0003800000 */
.L_x_2580:
        /* <DEDUP_REMOVED lines=8> */
.L_x_2582:
        /* <DEDUP_REMOVED lines=15> */
.L_x_2583:
        /* <DEDUP_REMOVED lines=10> */
.L_x_2571:
[----:B------:R-:W-:Y:S05]  /*24db0*/  BSYNC B1 ;  /* 0x0000000000017941 */ /* 0x000fea0003800000 */
.L_x_2570:
[----:B------:R-:W3:Y:S04]  /*24dc0*/  LDL.LU R7, [R1+0x1c] ;  /* 0x00001c0001077983 */ /* 0x000ee80000300800 */
[----:B-12---:R-:W2:Y:S01]  /*24dd0*/  LDL.LU R5, [R1+0x28] ;  /* 0x0000280001057983 */ /* 0x006ea20000300800 */
[----:B------:R-:W-:Y:S01]  /*24de0*/  PLOP3.LUT P0, PT, PT, PT, PT, 0x8, 0x0 ;  /* 0x000000000000781c */ /* 0x000fe20003f0e170 */
[----:B---3--:R-:W-:Y:S02]  /*24df0*/  VIADD R2, R7, 0x1 ;  /* 0x0000000107027836 */ /* 0x008fe40000000000 */
        /* <DEDUP_REMOVED lines=9> */
.L_x_2598:
[----:B------:R-:W-:Y:S05]  /*24e90*/  YIELD ;  /* 0x0000000000007946 */ /* 0x000fea0003800000 */
[----:B------:R-:W-:Y:S04]  /*24ea0*/  BSSY B1, `(.L_x_2584) ;  /* 0x0000070000017945 */ /* 0x000fe80003800000 */
[----:B--2---:R-:W-:Y:S05]  /*24eb0*/  @!P6 BRA `(.L_x_2585) ;  /* 0x0000000400b8e947 */ /* 0x004fea0003800000 */
[----:B-1----:R-:W2:Y:S04]  /*24ec0*/  LDL R5, [R1+0x4] ;  /* 0x0000040001057983 */ /* 0x002ea80000100800 */
        /* <DEDUP_REMOVED lines=10> */
.L_x_2825:
[----:B------:R-:W-:Y:S05]  /*24f70*/  BSYNC B2 ;  /* 0x0000000000027941 */ /* 0x000fea0003800000 */
.L_x_2586:
        /* <DEDUP_REMOVED lines=9> */
.L_x_2589:
[----:B------:R-:W-:Y:S05]  /*25010*/  BSYNC B2 ;  /* 0x0000000000027941 */ /* 0x000fea0003800000 */
.L_x_2588:
        /* <DEDUP_REMOVED lines=10> */
[----:B------:R-:W-:Y:S01]  /*250c0*/  IADD3 R2, R6, 0x38890, RZ ;  /* 0x0003889006027810 */ /* 0x000fe20007ffe0ff */
[----:B------:R-:W-:-:S02]  /*250d0*/  IMAD R3, R7, 0x80, R10 ;  /* 0x0000008007037824 */ /* 0x000fc400078e020a */
[----:B------:R-:W-:-:S09]  /*250e0*/  VIADD R8, R4, 0x28400 ;  /* 0x0002840004087836 */ /* 0x000fd20000000000 */
.L_x_2590:
        /* <DEDUP_REMOVED lines=16> */
.L_x_2591:
        /* <DEDUP_REMOVED lines=13> */
.L_x_2826:
[----:B------:R-:W-:Y:S05]  /*252c0*/  BSYNC B2 ;  /* 0x0000000000027941 */ /* 0x000fea0003800000 */
.L_x_2592:
        /* <DEDUP_REMOVED lines=11> */
.L_x_2595:
[----:B------:R-:W-:Y:S05]  /*25380*/  BSYNC B2 ;  /* 0x0000000000027941 */ /* 0x000fea0003800000 */
.L_x_2594:
        /* <DEDUP_REMOVED lines=8> */
.L_x_2596:
        /* <DEDUP_REMOVED lines=15> */
.L_x_2597:
        /* <DEDUP_REMOVED lines=10> */
.L_x_2585:
[----:B------:R-:W-:Y:S05]  /*255a0*/  BSYNC B1 ;  /* 0x0000000000017941 */ /* 0x000fea0003800000 */
.L_x_2584:
[----:B-1----:R-:W2:Y:S04]  /*255b0*/  LDL.LU R2, [R1+0x1c] ;  /* 0x00001c0001027983 */ /* 0x002ea80000300800 */
[----:B------:R-:W3:Y:S01]  /*255c0*/  LDL.LU R5, [R1+0x28] ;  /* 0x0000280001057983 */ /* 0x000ee20000300800 */
[C---:B------:R-:W-:Y:S01]  /*255d0*/  ISETP.GT.AND P2, PT, R7.reuse, R9, PT ;  /* 0x000000090700720c */ /* 0x040fe20003f44270 */
[----:B------:R-:W-:Y:S01]  /*255e0*/  VIADD R7, R7, 0xffffffff ;  /* 0xffffffff07077836 */ /* 0x000fe20000000000 */
[----:B--2---:R-:W-:-:S04]  /*255f0*/  IADD3 R2, R2, 0x1, RZ ;  /* 0x0000000102027810 */ /* 0x004fc80007ffe0ff */
[----:B------:R-:W-:-:S04]  /*25600*/  ISETP.NE.AND P1, PT, R2, 0x2, PT ;  /* 0x000000020200780c */ /* 0x000fc80003f25270 */
[----:B------:R-:W-:Y:S02]  /*25610*/  SEL R3, RZ, 0x1, P1 ;  /* 0x00000001ff037807 */ /* 0x000fe40000800000 */
[----:B------:R-:W-:Y:S02]  /*25620*/  SEL R2, R2, RZ, P1 ;  /* 0x000000ff02027207 */ /* 0x000fe40000800000 */
[----:B---3--:R-:W-:-:S05]  /*25630*/  LOP3.LUT R5, R5, R3, RZ, 0x3c, !PT ;  /* 0x0000000305057212 */ /* 0x008fca00078e3cff */
[----:B------:R2:W-:Y:S04]  /*25640*/  STL [R1+0x28], R5 ;  /* 0x0000280501007387 */ /* 0x0005e80000100800 */
[----:B------:R2:W-:Y:S01]  /*25650*/  STL [R1+0x1c], R2 ;  /* 0x00001c0201007387 */ /* 0x0005e20000100800 */
[----:B------:R-:W-:Y:S05]  /*25660*/  @P2 BRA `(.L_x_2598) ;  /* 0xfffffff800082947 */ /* 0x000fea000383ffff */
.L_x_2564:
[----:B------:R-:W-:Y:S05]  /*25670*/  BSYNC B0 ;  /* 0x0000000000007941 */ /* 0x000fea0003800000 */
.L_x_2563:
[----:B------:R-:W3:Y:S01]  /*25680*/  LDC R0, c[0x0][0x448] ;  /* 0x00011200ff007b82 */ /* 0x000ee20000000800 */
[----:B------:R-:W-:Y:S07]  /*25690*/  @!P0 WARPSYNC.ALL ;  /* 0x0000000000008948 */ /* 0x000fee0003800000 */
[----:B------:R-:W-:Y:S01]  /*256a0*/  @!P0 BAR.SYNC.DEFER_BLOCKING 0xc, 0x180 ;  /* 0x0306000000008b1d */ /* 0x000fe20000010000 */
[----:B---3--:R-:W-:Y:S02]  /*256b0*/  ISETP.NE.AND P1, PT, R0, 0x1, PT ;  /* 0x000000010000780c */ /* 0x008fe40003f25270 */
[----:B------:R-:W-:-:S11]  /*256c0*/  LEA R0, R17, 0x7f, 0x7 ;  /* 0x0000007f11007811 */ /* 0x000fd600078e38ff */
[----:B-12---:R-:W1:Y:S08]  /*256d0*/  @P1 LDC R2, c[0x0][0x44c] ;  /* 0x00011300ff021b82 */ /* 0x006e700000000800 */
[----:B------:R-:W2:Y:S01]  /*256e0*/  @P1 LDC R3, c[0x0][0x450] ;  /* 0x00011400ff031b82 */ /* 0x000ea20000000800 */
[----:B-1----:R-:W-:-:S05]  /*256f0*/  @P1 IMAD.HI.U32 R2, R0, R2, RZ ;  /* 0x0000000200021227 */ /* 0x002fca00078e00ff */
[----:B--2---:R-:W-:-:S05]  /*25700*/  @P1 SHF.R.U32.HI R0, RZ, R3, R2 ;  /* 0x00000003ff001219 */ /* 0x004fca0000011602 */
[----:B------:R-:W-:-:S05]  /*25710*/  IMAD.IADD R0, R21, 0x1, R0 ;  /* 0x0000000115007824 */ /* 0x000fca00078e0200 */
[----:B------:R-:W-:-:S04]  /*25720*/  SHF.R.S32.HI R2, RZ, 0x1f, R0 ;  /* 0x0000001fff027819 */ /* 0x000fc80000011400 */
[----:B------:R-:W-:-:S04]  /*25730*/  LEA.HI R0, R2, R0, RZ, 0x7 ;  /* 0x0000000002007211 */ /* 0x000fc800078f38ff */
[----:B------:R-:W-:-:S04]  /*25740*/  SHF.R.S32.HI R0, RZ, 0x7, R0 ;  /* 0x00000007ff007819 */ /* 0x000fc80000011400 */
[----:B------:R-:W-:-:S04]  /*25750*/  VIMNMX R4, R20, R0, PT ;  /* 0x0000000014047248 */ /* 0x000fc80003fe0100 */
[----:B------:R-:W-:Y:S01]  /*25760*/  ISETP.GT.AND P0, PT, R4, RZ, PT ;  /* 0x000000ff0400720c */ /* 0x000fe20003f04270 */
        /* <DEDUP_REMOVED lines=19> */
.L_x_2599:
        /* <DEDUP_REMOVED lines=10> */
[----:B------:R-:W-:Y:S01]  /*25940*/  MOV R8, 0x70 ;  /* 0x0000007000087802 */ /* 0x000fe20000000f00 */
[----:B------:R-:W1:Y:S01]  /*25950*/  LDC.64 R2, c[0x4][R2] ;  /* 0x0100000002027b82 */ /* 0x000e620000000a00 */
[----:B------:R-:W-:Y:S02]  /*25960*/  IMAD.U32 R5, RZ, RZ, UR7 ;  /* 0x00000007ff057e24 */ /* 0x000fe4000f8e00ff */
[----:B------:R-:W-:Y:S02]  /*25970*/  IMAD.U32 R6, RZ, RZ, UR8 ;  /* 0x00000008ff067e24 */ /* 0x000fe4000f8e00ff */
[----:B------:R-:W-:-:S02]  /*25980*/  IMAD.U32 R7, RZ, RZ, UR9 ;  /* 0x00000009ff077e24 */ /* 0x000fc4000f8e00ff */
[----:B------:R-:W-:Y:S02]  /*25990*/  IMAD.U32 R10, RZ, RZ, UR4 ;  /* 0x00000004ff0a7e24 */ /* 0x000fe4000f8e00ff */
[----:B------:R-:W-:Y:S02]  /*259a0*/  IMAD.U32 R11, RZ, RZ, UR5 ;  /* 0x00000005ff0b7e24 */ /* 0x000fe4000f8e00ff */
[----:B------:R-:W-:Y:S02]  /*259b0*/  IMAD.MOV.U32 R12, RZ, RZ, 0x1 ;  /* 0x00000001ff0c7424 */ /* 0x000fe400078e00ff */
[----:B0-----:R-:W-:-:S07]  /*259c0*/  IMAD.MOV.U32 R13, RZ, RZ, RZ ;  /* 0x000000ffff0d7224 */ /* 0x001fce00078e00ff */
[----:B------:R-:W-:-:S07]  /*259d0*/  LEPC R20, `(.L_x_2602) ;  /* 0x000000001014794e */ /* 0x000fce0000000000 */
[----:B-1----:R-:W-:Y:S05]  /*259e0*/  CALL.ABS.NOINC R2 ;  /* 0x0000000002007343 */ /* 0x002fea0003c00000 */
.L_x_2602:
[----:B------:R-:W-:Y:S05]  /*259f0*/  BSYNC B6 ;  /* 0x0000000000067941 */ /* 0x000fea0003800000 */
.L_x_2601:
        /* <DEDUP_REMOVED lines=9> */
[----:B-1----:R-:W-:Y:S01]  /*25a90*/  MOV R2, 0x0 ;  /* 0x0000000000027802 */ /* 0x002fe20000000f00 */
        /* <DEDUP_REMOVED lines=15> */
.L_x_2604:
[----:B------:R-:W-:Y:S05]  /*25b90*/  BSYNC B6 ;  /* 0x0000000000067941 */ /* 0x000fea0003800000 */
.L_x_2603:
[----:B-1----:R-:W2:Y:S01]  /*25ba0*/  LDL R2, [R1+0x4] ;  /* 0x0000040001027983 */ /* 0x002ea20000100800 */
[----:B------:R-:W-:Y:S01]  /*25bb0*/  BSSY B6, `(.L_x_2605) ;  /* 0x0000015000067945 */ /* 0x000fe20003800000 */
[----:B--2---:R-:W-:-:S05]  /*25bc0*/  VIADD R0, R2, 0x400 ;  /* 0x0000040002007836 */ /* 0x004fca0000000000 */
[----:B------:R1:W-:Y:S01]  /*25bd0*/  STL [R1+0x8], R0 ;  /* 0x0000080001007387 */ /* 0x0003e20000100800 */
[----:B------:R-:W-:-:S13]  /*25be0*/  LOP3.LUT P0, RZ, R0, 0x3ff, RZ, 0xc0, !PT ;  /* 0x000003ff00ff7812 */ /* 0x000fda000780c0ff */
[----:B-1----:R-:W-:Y:S05]  /*25bf0*/  @!P0 BRA `(.L_x_2606) ;  /* 0x0000000000408947 */ /* 0x002fea0003800000 */
        /* <DEDUP_REMOVED lines=16> */
.L_x_2606:
[----:B------:R-:W-:Y:S05]  /*25d00*/  BSYNC B6 ;  /* 0x0000000000067941 */ /* 0x000fea0003800000 */
.L_x_2605:
        /* <DEDUP_REMOVED lines=20> */
.L_x_2608:
[----:B------:R-:W-:Y:S05]  /*25e50*/  BSYNC B6 ;  /* 0x0000000000067941 */ /* 0x000fea0003800000 */
.L_x_2607:
        /* <DEDUP_REMOVED lines=10> */
[----:B-1----:R-:W1:Y:S01]  /*25f00*/  LDC.64 R2, c[0x0][0x418] ;  /* 0x00010600ff027b82 */ /* 0x002e620000000a00 */
[----:B--2---:R-:W-:Y:S01]  /*25f10*/  SHF.R.S32.HI R10, RZ, 0x1f, R9 ;  /* 0x0000001fff0a7819 */ /* 0x004fe20000011409 */
[----:B------:R2:W-:Y:S01]  /*25f20*/  @P0 STL [R1+0x30], R9 ;  /* 0x0000300901000387 */ /* 0x0005e20000100800 */
[----:B-1----:R-:W-:Y:S01]  /*25f30*/  LOP3.LUT P0, RZ, R2, UR4, RZ, 0xfc, !PT ;  /* 0x0000000402ff7c12 */ /* 0x002fe2000f80fcff */
[----:B------:R-:W-:Y:S02]  /*25f40*/  UMOV UR4, 0xffffffff ;  /* 0xffffffff00047882 */ /* 0x000fe40000000000 */
[----:B------:R2:W-:Y:S01]  /*25f50*/  STL [R1+0x38], R10 ;  /* 0x0000380a01007387 */ /* 0x0005e20000100800 */
[----:B------:R-:W-:-:S04]  /*25f60*/  LOP3.LUT P0, RZ, R3, UR5, RZ, 0xfc, P0 ;  /* 0x0000000503ff7c12 */ /* 0x000fc8000800fcff */
[----:B------:R-:W-:Y:S01]  /*25f70*/  SEL R0, R9, RZ, !P0 ;  /* 0x000000ff09007207 */ /* 0x000fe20004000000 */
[----:B------:R-:W-:Y:S08]  /*25f80*/  BRA.DIV UR4, `(.L_x_2609) ;  /* 0x0000008a043c7947 */ /* 0x000ff0000b800000 */
[----:B------:R-:W1:Y:S02]  /*25f90*/  S2R R4, SR_TID.X ;  /* 0x0000000000047919 */ /* 0x000e640000002100 */
[----:B-1----:R-:W-:-:S04]  /*25fa0*/  SHF.R.U32.HI R4, RZ, 0x5, R4 ;  /* 0x00000005ff047819 */ /* 0x002fc80000011604 */
[----:B------:R-:W-:-:S05]  /*25fb0*/  LOP3.LUT R4, R4, 0x3, RZ, 0xc0, !PT ;  /* 0x0000000304047812 */ /* 0x000fca00078ec0ff */
[----:B------:R1:W3:Y:S02]  /*25fc0*/  SHFL.IDX PT, R14, R4, RZ, 0x1f ;  /* 0x00001fff040e7589 */ /* 0x0002e400000e0000 */
.L_x_2829:
[----:B-1----:R-:W4:Y:S01]  /*25fd0*/  LDL.LU R4, [R1+0x34] ;  /* 0x0000340001047983 */ /* 0x002f220000300800 */
[----:B------:R-:W-:Y:S02]  /*25fe0*/  PLOP3.LUT P1, PT, PT, PT, PT, 0x8, 0x0 ;  /* 0x000000000000781c */ /* 0x000fe40003f2e170 */
[----:B---3--:R-:W-:Y:S01]  /*25ff0*/  ISETP.NE.AND P0, PT, R14, RZ, PT ;  /* 0x000000ff0e00720c */ /* 0x008fe20003f05270 */
[----:B------:R1:W-:Y:S01]  /*26000*/  STL [R1], R0 ;  /* 0x0000000001007387 */ /* 0x0003e20000100800 */
[----:B----4-:R-:W-:-:S09]  /*26010*/  LOP3.LUT R4, R4, 0xfffffffe, RZ, 0xc0, !PT ;  /* 0xfffffffe04047812 */ /* 0x010fd200078ec0ff */
[----:B------:R-:W-:-:S05]  /*26020*/  @P1 LOP3.LUT R4, R4, 0x1, RZ, 0xfc, !PT ;  /* 0x0000000104041812 */ /* 0x000fca00078efcff */
[----:B------:R1:W-:Y:S01]  /*26030*/  STL [R1+0x34], R4 ;  /* 0x0000340401007387 */ /* 0x0003e20000100800 */
[----:B------:R-:W-:Y:S05]  /*26040*/  @P0 BRA `(.L_x_2610) ;  /* 0x0000000400a40947 */ /* 0x000fea0003800000 */
[----:B------:R-:W-:-:S03]  /*26050*/  UMOV UR4, 0xffffffff ;  /* 0xffffffff00047882 */ /* 0x000fc60000000000 */
[----:B------:R-:W-:Y:S05]  /*26060*/  BRA.DIV UR4, `(.L_x_2611) ;  /* 0x0000008a04387947 */ /* 0x000fea000b800000 */
[----:B------:R-:W-:-:S13]  /*26070*/  ELECT P6, URZ, PT ;  /* 0x00000000003f782f */ /* 0x000fda00038c0000 */
.L_x_2832:
        /* <DEDUP_REMOVED lines=23> */
[----:B------:R-:W3:Y:S04]  /*261f0*/  LDG.E R0, desc[UR46][R2.64] ;  /* 0x0000002e02007981 */ /* 0x000ee8000c1e1900 */
[----:B---3--:R1:W-:Y:S02]  /*26200*/  STL [R1], R0 ;  /* 0x0000000001007387 */ /* 0x0083e40000100800 */
.L_x_2612:
[----:B--2---:R-:W2:Y:S04]  /*26210*/  LDL R10, [R1+0x4] ;  /* 0x00000400010a7983 */ /* 0x004ea80000100800 */
[----:B-1----:R-:W2:Y:S04]  /*26220*/  LDL R0, [R1+0x14] ;  /* 0x0000140001007983 */ /* 0x002ea80000100800 */
[----:B------:R-:W3:Y:S01]  /*26230*/  LDL R2, [R1+0x24] ;  /* 0x0000240001027983 */ /* 0x000ee20000100800 */
[----:B------:R-:W1:Y:S02]  /*26240*/  S2R R9, SR_TID.X ;  /* 0x0000000000097919 */ /* 0x000e640000002100 */
[----:B-1----:R-:W-:-:S04]  /*26250*/  LOP3.LUT R9, R9, 0x7f, RZ, 0xc0, !PT ;  /* 0x0000007f09097812 */ /* 0x002fc800078ec0ff */
[----:B------:R-:W-:Y:S01]  /*26260*/  ISETP.NE.AND P1, PT, R9, RZ, PT ;  /* 0x000000ff0900720c */ /* 0x000fe20003f25270 */
[----:B--2---:R-:W-:Y:S01]  /*26270*/  IMAD R0, R0, 0x8, R10 ;  /* 0x0000000800007824 */ /* 0x004fe200078e020a */
[----:B---3--:R-:W-:-:S04]  /*26280*/  SHF.L.U32 R3, R2, 0x1f, RZ ;  /* 0x0000001f02037819 */ /* 0x008fc800000006ff */
[----:B------:R-:W1:Y:S02]  /*26290*/  SYNCS.PHASECHK.TRANS64.TRYWAIT P0, [R0+URZ+0x38880], R3 ;  /* 0x03888003000075a7 */ /* 0x000e64000800017f */
[----:B-1----:R-:W-:Y:S05]  /*262a0*/  @!P0 BRA `(.L_x_2613) ;  /* 0x0000008400c88947 */ /* 0x002fea0003800000 */
.L_x_2833:
        /* <DEDUP_REMOVED lines=8> */
.L_x_2614:
        /* <DEDUP_REMOVED lines=13> */
[----:B--2---:R-:W-:Y:S01]  /*26400*/  IMAD R2, R2, 0x8000, R7 ;  /* 0x0000800002027824 */ /* 0x004fe200078e0207 */
[----:B---3--:R-:W-:-:S04]  /*26410*/  LEA R4, R4, R6, 0x7 ;  /* 0x0000000604047211 */ /* 0x008fc800078e38ff */
[----:B------:R-:W-:Y:S02]  /*26420*/  R2UR UR14, R2 ;  /* 0x00000000020e72ca */ /* 0x000fe400000e0000 */
[----:B----4-:R-:W-:Y:S02]  /*26430*/  R2UR UR13, R5 ;  /* 0x00000000050d72ca */ /* 0x010fe400000e0000 */
[----:B------:R-:W-:-:S09]  /*26440*/  R2UR UR11, R4 ;  /* 0x00000000040b72ca */ /* 0x000fd200000e0000 */
        /* <DEDUP_REMOVED lines=8> */
.L_x_2834:
        /* <DEDUP_REMOVED lines=8> */
.L_x_2616:
[----:B------:R-:W3:Y:S04]  /*26550*/  LDL R5, [R1] ;  /* 0x0000000001057983 */ /* 0x000ee80000100800 */
        /* <DEDUP_REMOVED lines=15> */
[----:B---3--:R-:W-:Y:S02]  /*26650*/  R2UR UR13, R5 ;  /* 0x00000000050d72ca */ /* 0x008fe400000e0000 */
[----:B--2---:R-:W-:-:S04]  /*26660*/  LOP3.LUT R3, R3, 0xfffffffe, RZ, 0xc0, !PT ;  /* 0xfffffffe03037812 */ /* 0x004fc800078ec0ff */
[----:B------:R-:W-:-:S07]  /*26670*/  @P0 LOP3.LUT R3, R3, 0x1, RZ, 0xfc, !PT ;  /* 0x0000000103030812 */ /* 0x000fce00078efcff */
[----:B------:R1:W-:Y:S01]  /*26680*/  UTMALDG.4D [UR8], [UR4], desc[UR6] ;  /* 0x00000608040075b4 */ /* 0x0003e20008019000 */
[----:B------:R3:W-:Y:S01]  /*26690*/  STL [R1+0x34], R3 ;  /* 0x0000340301007387 */ /* 0x0007e20000100800 */
[----:B-1----:R-:W-:Y:S01]  /*266a0*/  UMOV UR8, UR14 ;  /* 0x0000000e00087c82 */ /* 0x002fe20008000000 */
[----:B------:R-:W-:Y:S02]  /*266b0*/  UMOV UR10, UR15 ;  /* 0x0000000f000a7c82 */ /* 0x000fe40008000000 */
[----:B------:R3:W-:Y:S01]  /*266c0*/  UTMALDG.4D [UR8], [UR4], desc[UR6] ;  /* 0x00000608040075b4 */ /* 0x0007e20008019000 */
[----:B------:R-:W-:Y:S02]  /*266d0*/  NOP ;  /* 0x0000000000007918 */ /* 0x000fe40000000000 */
.L_x_2610:
[----:B------:R-:W4:Y:S04]  /*266e0*/  LDL R2, [R1+0x4] ;  /* 0x0000040001027983 */ /* 0x000f280000100800 */
[----:B---3--:R-:W3:Y:S04]  /*266f0*/  LDL.LU R3, [R1+0x58] ;  /* 0x0000580001037983 */ /* 0x008ee80000300800 */
[----:B------:R-:W5:Y:S04]  /*26700*/  LDL.LU R5, [R1+0x18] ;  /* 0x0000180001057983 */ /* 0x000f680000300800 */
[----:B-1----:R-:W2:Y:S01]  /*26710*/  LDL.LU R4, [R1+0x68] ;  /* 0x0000680001047983 */ /* 0x002ea20000300800 */
[----:B------:R-:W-:Y:S05]  /*26720*/  WARPSYNC.ALL ;  /* 0x0000000000007948 */ /* 0x000fea0003800000 */
[----:B------:R-:W-:Y:S01]  /*26730*/  ULDC.64 UR4, c[0x0][0x298] ;  /* 0x0000a60000047ab9 */ /* 0x000fe20000000a00 */
[----:B------:R-:W-:Y:S01]  /*26740*/  ULDC.64 UR6, c[0x0][0xa00] ;  /* 0x0002800000067ab9 */ /* 0x000fe20000000a00 */
[----:B------:R-:W-:Y:S01]  /*26750*/  BSSY B6, `(.L_x_2617) ;  /* 0x0000024000067945 */ /* 0x000fe20003800000 */
[----:B------:R-:W-:Y:S01]  /*26760*/  BAR.SYNC.DEFER_BLOCKING 0x8, 0x180 ;  /* 0x0206000000007b1d */ /* 0x000fe20000010000 */
[----:B------:R-:W-:-:S04]  /*26770*/  ISETP.NE.U32.AND P0, PT, RZ, UR6, PT ;  /* 0x00000006ff007c0c */ /* 0x000fc8000bf05070 */
[----:B------:R-:W-:Y:S01]  /*26780*/  ISETP.NE.AND.EX P0, PT, RZ, UR7, PT, P0 ;  /* 0x00000007ff007c0c */ /* 0x000fe2000bf05300 */
[----:B----4-:R-:W-:Y:S01]  /*26790*/  VIADD R2, R2, 0x20400 ;  /* 0x0002040002027836 */ /* 0x010fe20000000000 */
[----:B---3--:R-:W-:-:S04]  /*267a0*/  SHF.R.S32.HI R0, RZ, 0x1f, R3 ;  /* 0x0000001fff007819 */ /* 0x008fc80000011403 */
[----:B------:R-:W-:Y:S02]  /*267b0*/  LOP3.LUT P1, RZ, R2, 0x3ff, RZ, 0xc0, !PT ;  /* 0x000003ff02ff7812 */ /* 0x000fe4000782c0ff */
[----:B-----5:R-:W-:Y:S01]  /*267c0*/  SEL R5, R5, RZ, !P0 ;  /* 0x000000ff05057207 */ /* 0x020fe20004000000 */
[----:B------:R-:W-:Y:S01]  /*267d0*/  IMAD R0, R0, UR4, RZ ;  /* 0x0000000400007c24 */ /* 0x000fe2000f8e02ff */
[----:B--2---:R-:W-:-:S03]  /*267e0*/  SEL R4, R4, RZ, !P0 ;  /* 0x000000ff04047207 */ /* 0x004fc60004000000 */
[C---:B------:R-:W-:Y:S02]  /*267f0*/  IMAD R0, R3.reuse, UR5, R0 ;  /* 0x0000000503007c24 */ /* 0x040fe4000f8e0200 */
[----:B------:R-:W-:-:S05]  /*26800*/  IMAD.WIDE.U32 R2, R3, UR4, RZ ;  /* 0x0000000403027c25 */ /* 0x000fca000f8e00ff */
[----:B------:R1:W-:Y:S04]  /*26810*/  STL.64 [R1+0x60], R2 ;  /* 0x0000600201007387 */ /* 0x0003e80000100a00 */
[----:B------:R2:W-:Y:S04]  /*26820*/  STL [R1+0x18], R5 ;  /* 0x0000180501007387 */ /* 0x0005e80000100800 */
[----:B------:R2:W-:Y:S01]  /*26830*/  STL [R1+0x68], R4 ;  /* 0x0000680401007387 */ /* 0x0005e20000100800 */
[----:B-1----:R-:W-:Y:S01]  /*26840*/  IMAD.IADD R2, R3, 0x1, R0 ;  /* 0x0000000103027824 */ /* 0x002fe200078e0200 */
        /* <DEDUP_REMOVED lines=20> */
.L_x_2618:
[----:B------:R-:W-:Y:S05]  /*26990*/  BSYNC B6 ;  /* 0x0000000000067941 */ /* 0x000fea0003800000 */
.L_x_2617:
[----:B--2---:R-:W2:Y:S01]  /*269a0*/  LDL.LU R5, [R1+0x20] ;  /* 0x0000200001057983 */ /* 0x004ea20000300800 */
[----:B------:R-:W-:Y:S01]  /*269b0*/  ULDC.64 UR4, c[0x0][0x2d8] ;  /* 0x0000b60000047ab9 */ /* 0x000fe20000000a00 */
[----:B------:R-:W1:Y:S01]  /*269c0*/  LDC R8, c[0x0][0x448] ;  /* 0x00011200ff087b82 */ /* 0x000e620000000800 */
[----:B------:R-:W-:Y:S01]  /*269d0*/  ULDC.64 UR6, c[0x0][0x280] ;  /* 0x0000a00000067ab9 */ /* 0x000fe20000000a00 */
[----:B------:R-:W2:Y:S04]  /*269e0*/  LDL.LU.64 R2, [R1+0x60] ;  /* 0x0000600001027983 */ /* 0x000ea80000300a00 */
[----:B------:R-:W3:Y:S04]  /*269f0*/  LDL.LU R0, [R1+0x58] ;  /* 0x0000580001007983 */ /* 0x000ee80000300800 */
[----:B------:R-:W4:Y:S04]  /*26a00*/  LDL.LU R6, [R1+0x68] ;  /* 0x0000680001067983 */ /* 0x000f280000300800 */
[----:B------:R-:W4:Y:S01]  /*26a10*/  LDL.LU R4, [R1+0x18] ;  /* 0x0000180001047983 */ /* 0x000f220000300800 */
[----:B------:R-:W0:Y:S01]  /*26a20*/  S2R R9, SR_TID.X ;  /* 0x0000000000097919 */ /* 0x000e220000002100 */
[----:B-1----:R-:W-:Y:S01]  /*26a30*/  ISETP.NE.AND P0, PT, R8, 0x1, PT ;  /* 0x000000010800780c */ /* 0x002fe20003f05270 */
[----:B0-----:R-:W-:-:S05]  /*26a40*/  IMAD.SHL.U32 R9, R9, 0x10, RZ ;  /* 0x0000001009097824 */ /* 0x001fca00078e00ff */
[----:B------:R-:W-:-:S04]  /*26a50*/  LOP3.LUT R9, R9, 0x70, RZ, 0xc0, !PT ;  /* 0x0000007009097812 */ /* 0x000fc800078ec0ff */
[----:B------:R-:W-:Y:S01]  /*26a60*/  LOP3.LUT R9, R9, 0x80, RZ, 0xfc, !PT ;  /* 0x0000008009097812 */ /* 0x000fe200078efcff */
[----:B--2---:R-:W-:Y:S02]  /*26a70*/  IMAD.MOV.U32 R3, RZ, RZ, R5 ;  /* 0x000000ffff037224 */ /* 0x004fe400078e0005 */
        /* <DEDUP_REMOVED lines=10> */
[----:B------:R-:W-:Y:S01]  /*26b20*/  ULDC.64 UR4, c[0x0][0x2d0] ;  /* 0x0000b40000047ab9 */ /* 0x000fe20000000a00 */
[----:B------:R-:W2:Y:S02]  /*26b30*/  S2R R4, SR_TID.X ;  /* 0x0000000000047919 */ /* 0x000ea40000002100 */
[----:B------:R-:W-:Y:S01]  /*26b40*/  IMAD.IADD R3, R3, 0x1, R0 ;  /* 0x0000000103037824 */ /* 0x000fe200078e0200 */
[----:B0-----:R-:W-:-:S04]  /*26b50*/  LOP3.LUT R5, R5, 0x7f, RZ, 0xc0, !PT ;  /* 0x0000007f05057812 */ /* 0x001fc800078ec0ff */
[----:B------:R-:W-:Y:S01]  /*26b60*/  SHF.R.U32.HI R5, RZ, 0x3, R5 ;  /* 0x00000003ff057819 */ /* 0x000fe20000011605 */
[----:B--2---:R-:W-:-:S05]  /*26b70*/  IMAD.SHL.U32 R4, R4, 0x10, RZ ;  /* 0x0000001004047824 */ /* 0x004fca00078e00ff */
[----:B------:R-:W-:Y:S02]  /*26b80*/  LOP3.LUT R4, R5, 0x70, R4, 0xf8, !PT ;  /* 0x0000007005047812 */ /* 0x000fe400078ef804 */
[----:B------:R-:W0:Y:S03]  /*26b90*/  @P0 LDC R5, c[0x0][0x44c] ;  /* 0x00011300ff050b82 */ /* 0x000e260000000800 */
[----:B------:R-:W-:-:S04]  /*26ba0*/  IMAD R4, R17, 0x80, R4 ;  /* 0x0000008011047824 */ /* 0x000fc800078e0204 */
        /* <DEDUP_REMOVED lines=9> */
[----:B------:R-:W-:Y:S01]  /*26c40*/  ULDC.64 UR4, c[0x0][0x2c8] ;  /* 0x0000b20000047ab9 */ /* 0x000fe20000000a00 */
[----:B------:R-:W0:Y:S03]  /*26c50*/  S2R R5, SR_TID.X ;  /* 0x0000000000057919 */ /* 0x000e260000002100 */
[----:B------:R-:W-:Y:S02]  /*26c60*/  IADD3 R3, R3, R0, RZ ;  /* 0x0000000003037210 */ /* 0x000fe40007ffe0ff */
[----:B------:R-:W-:Y:S01]  /*26c70*/  SHF.R.S32.HI R0, RZ, 0x1f, R4 ;  /* 0x0000001fff007819 */ /* 0x000fe20000011404 */
[----:B------:R-:W-:-:S04]  /*26c80*/  IMAD.WIDE.U32 R6, R4, UR4, R2 ;  /* 0x0000000404067c25 */ /* 0x000fc8000f8e0002 */
[----:B------:R-:W-:Y:S01]  /*26c90*/  IMAD R0, R0, UR4, RZ ;  /* 0x0000000400007c24 */ /* 0x000fe2000f8e02ff */
[----:B------:R-:W-:Y:S02]  /*26ca0*/  ULDC UR4, c[0x0][0x2b8] ;  /* 0x0000ae0000047ab9 */ /* 0x000fe40000000800 */
[----:B------:R-:W-:Y:S01]  /*26cb0*/  ISETP.GE.AND P1, PT, R9, UR4, PT ;  /* 0x0000000409007c0c */ /* 0x000fe2000bf26270 */
[----:B------:R-:W-:Y:S01]  /*26cc0*/  IMAD R2, R4, UR5, R0 ;  /* 0x0000000504027c24 */ /* 0x000fe2000f8e0200 */
[----:B------:R1:W5:Y:S01]  /*26cd0*/  LDL R9, [R1+0x50] ;  /* 0x0000500001097983 */ /* 0x0003620000100800 */
[----:B------:R-:W-:Y:S01]  /*26ce0*/  IADD3 R3, P2, R6, UR6, RZ ;  /* 0x0000000606037c10 */ /* 0x000fe2000ff5e0ff */
[----:B0-----:R-:W-:-:S05]  /*26cf0*/  IMAD.SHL.U32 R10, R5, 0x10, RZ ;  /* 0x00000010050a7824 */ /* 0x001fca00078e00ff */
[----:B------:R-:W-:-:S04]  /*26d00*/  LOP3.LUT R10, R10, 0x70, RZ, 0xc0, !PT ;  /* 0x000000700a0a7812 */ /* 0x000fc800078ec0ff */
[----:B------:R-:W-:Y:S01]  /*26d10*/  ISETP.GE.AND P0, PT, R10, UR4, PT ;  /* 0x000000040a007c0c */ /* 0x000fe2000bf06270 */
[----:B------:R-:W-:Y:S01]  /*26d20*/  UMOV UR4, 0xffffffff ;  /* 0xffffffff00047882 */ /* 0x000fe20000000000 */
[----:B------:R-:W-:Y:S02]  /*26d30*/  IADD3.X R2, R7, UR7, R2, P2, !PT ;  /* 0x0000000707027c10 */ /* 0x000fe400097fe402 */
[----:B-1----:R-:W-:Y:S09]  /*26d40*/  BRA.DIV UR4, `(.L_x_2619) ;  /* 0x0000007e04487947 */ /* 0x002ff2000b800000 */
[----:B------:R-:W0:Y:S02]  /*26d50*/  S2R R5, SR_TID.X ;  /* 0x0000000000057919 */ /* 0x000e240000002100 */
[----:B0-----:R-:W-:-:S04]  /*26d60*/  LOP3.LUT R5, R5, 0x7f, RZ, 0xc0, !PT ;  /* 0x0000007f05057812 */ /* 0x001fc800078ec0ff */
[----:B------:R-:W-:Y:S02]  /*26d70*/  SHF.R.U32.HI R6, RZ, 0x3, R5 ;  /* 0x00000003ff067819 */ /* 0x000fe40000011605 */
[----:B------:R-:W2:Y:S03]  /*26d80*/  LDL.LU R5, [R1+0x5c] ;  /* 0x00005c0001057983 */ /* 0x000ea60000300800 */
[----:B------:R-:W-:Y:S01]  /*26d90*/  IMAD R17, R17, 0x80, R6 ;  /* 0x0000008011117824 */ /* 0x000fe200078e0206 */
[----:B------:R-:W-:Y:S03]  /*26da0*/  SHFL.IDX PT, R7, R2, 0x1, 0x181f ;  /* 0x00381f0002077f89 */ /* 0x000fe600000e0000 */
[----:B------:R-:W-:Y:S01]  /*26db0*/  VIADD R4, R17, 0x10 ;  /* 0x0000001011047836 */ /* 0x000fe20000000000 */
[----:B------:R-:W-:Y:S01]  /*26dc0*/  SHFL.IDX PT, R6, R3, 0x1, 0x181f ;  /* 0x00381f0003067f89 */ /* 0x000fe200000e0000 */
[----:B--2---:R-:W-:-:S03]  /*26dd0*/  IMAD R0, R5, R8, RZ ;  /* 0x0000000805007224 */ /* 0x004fc600078e02ff */
[----:B------:R-:W0:Y:S02]  /*26de0*/  SHFL.IDX PT, R5, R3, RZ, 0x181f ;  /* 0x00181fff03057589 */ /* 0x000e2400000e0000 */
[-C--:B------:R-:W-:Y:S02]  /*26df0*/  ISETP.GE.AND P2, PT, R4, R0.reuse, PT ;  /* 0x000000000400720c */ /* 0x080fe40003f46270 */
[----:B------:R-:W1:Y:S01]  /*26e00*/  SHFL.IDX PT, R4, R2, RZ, 0x181f ;  /* 0x00181fff02047589 */ /* 0x000e6200000e0000 */
[----:B------:R-:W-:-:S13]  /*26e10*/  ISETP.GE.AND P4, PT, R17, R0, PT ;  /* 0x000000001100720c */ /* 0x000fda0003f86270 */
[----:B0-----:R-:W-:-:S05]  /*26e20*/  @!P4 IADD3 R5, P3, R10, R5, RZ ;  /* 0x000000050a05c210 */ /* 0x001fca0007f7e0ff */
[----:B-1----:R-:W-:-:S05]  /*26e30*/  @!P4 IMAD.X R4, RZ, RZ, R4, P3 ;  /* 0x000000ffff04c224 */ /* 0x002fca00018e0604 */
[----:B------:R-:W-:-:S04]  /*26e40*/  @!P4 LOP3.LUT R5, R5, R4, RZ, 0x3c, !PT ;  /* 0x000000040505c212 */ /* 0x000fc800078e3cff */
[----:B------:R-:W-:-:S04]  /*26e50*/  @!P4 LOP3.LUT R4, R5, R4, RZ, 0x3c, !PT ;  /* 0x000000040504c212 */ /* 0x000fc800078e3cff */
[----:B------:R-:W-:-:S05]  /*26e60*/  @!P4 LOP3.LUT R5, R5, R4, RZ, 0x3c, !PT ;  /* 0x000000040505c212 */ /* 0x000fca00078e3cff */
[----:B-----5:R-:W-:Y:S04]  /*26e70*/  @!P4 LDGSTS.E.BYPASS.LTC128B.128 [R9+0x20400], desc[UR46][R4.64], !P0 ;  /* 0x204000000409cfae */ /* 0x020fe8000c101d6e */
[----:B------:R0:W-:Y:S02]  /*26e80*/  @!P4 LDGSTS.E.BYPASS.LTC128B.128 [R9+0x24400], desc[UR46][R4.64+0x80], !P1 ;  /* 0x244000800409cfae */ /* 0x0001e4000c901d6e */
[----:B0-----:R-:W-:Y:S02]  /*26e90*/  @!P2 IADD3 R5, P3, R10, R6, RZ ;  /* 0x000000060a05a210 */ /* 0x001fe40007f7e0ff */
[----:B------:R-:W-:Y:S03]  /*26ea0*/  SHFL.IDX PT, R6, R2, 0x2, 0x181f ;  /* 0x00581f0002067f89 */ /* 0x000fe600000e0000 */
[----:B------:R-:W-:-:S05]  /*26eb0*/  @!P2 IMAD.X R4, RZ, RZ, R7, P3 ;  /* 0x000000ffff04a224 */ /* 0x000fca00018e0607 */
[----:B------:R-:W-:-:S04]  /*26ec0*/  @!P2 LOP3.LUT R5, R5, R4, RZ, 0x3c, !PT ;  /* 0x000000040505a212 */ /* 0x000fc800078e3cff */
[----:B------:R-:W-:-:S04]  /*26ed0*/  @!P2 LOP3.LUT R4, R5, R4, RZ, 0x3c, !PT ;  /* 0x000000040504a212 */ /* 0x000fc800078e3cff */
[----:B------:R-:W-:-:S05]  /*26ee0*/  @!P2 LOP3.LUT R5, R5, R4, RZ, 0x3c, !PT ;  /* 0x000000040505a212 */ /* 0x000fca00078e3cff */
[----:B------:R-:W-:Y:S04]  /*26ef0*/  @!P2 LDGSTS.E.BYPASS.LTC128B.128 [R9+0x20c00], desc[UR46][R4.64], !P0 ;  /* 0x20c000000409afae */ /* 0x000fe8000c101d6e */
[----:B------:R0:W-:Y:S02]  /*26f00*/  @!P2 LDGSTS.E.BYPASS.LTC128B.128 [R9+0x24c00], desc[UR46][R4.64+0x80], !P1 ;  /* 0x24c000800409afae */ /* 0x0001e4000c901d6e */
[----:B0-----:R-:W-:-:S05]  /*26f10*/  VIADD R4, R17, 0x20 ;  /* 0x0000002011047836 */ /* 0x001fca0000000000 */
[----:B------:R-:W-:Y:S02]  /*26f20*/  ISETP.GE.AND P2, PT, R4, R0, PT ;  /* 0x000000000400720c */ /* 0x000fe40003f46270 */
[----:B------:R-:W0:Y:S11]  /*26f30*/  SHFL.IDX PT, R4, R3, 0x2, 0x181f ;  /* 0x00581f0003047f89 */ /* 0x000e3600000e0000 */
[----:B0-----:R-:W-:-:S05]  /*26f40*/  @!P2 IADD3 R5, P3, R10, R4, RZ ;  /* 0x000000040a05a210 */ /* 0x001fca0007f7e0ff */
[----:B------:R-:W-:Y:S02]  /*26f50*/  @!P2 IMAD.X R4, RZ, RZ, R6, P3 ;  /* 0x000000ffff04a224 */ /* 0x000fe400018e0606 */
[----:B------:R-:W-:Y:S03]  /*26f60*/  SHFL.IDX PT, R6, R2, 0x3, 0x181f ;  /* 0x00781f0002067f89 */ /* 0x000fe600000e0000 */
        /* <DEDUP_REMOVED lines=8> */
[----:B0-----:R-:W-:-:S04]  /*26ff0*/  @!P2 IADD3 R5, P3, R10, R4, RZ ;  /* 0x000000040a05a210 */ /* 0x001fc80007f7e0ff */
[----:B------:R-:W-:Y:S02]  /*27000*/  @!P2 IADD3.X R4, RZ, R6, RZ, P3, !PT ;  /* 0x00000006ff04a210 */ /* 0x000fe40001ffe4ff */
[----:B------:R-:W-:Y:S02]  /*27010*/  SHFL.IDX PT, R6, R2, 0x4, 0x181f ;  /* 0x00981f0002067f89 */ /* 0x000fe400000e0000 */
        /* <DEDUP_REMOVED lines=29> */
[----:B------:R-:W0:Y:S04]  /*271f0*/  SHFL.IDX PT, R4, R3, 0x6, 0x181f ;  /* 0x00d81f0003047f89 */ /* 0x000e2800000e0000 */
[----:B------:R-:W1:Y:S07]  /*27200*/  SHFL.IDX PT, R3, R3, 0x7, 0x181f ;  /* 0x00f81f0003037f89 */ /* 0x000e6e00000e0000 */
[----:B0-----:R-:W-:-:S05]  /*27210*/  @!P2 IADD3 R5, P3, R10, R4, RZ ;  /* 0x000000040a05a210 */ /* 0x001fca0007f7e0ff */
[----:B------:R-:W-:-:S05]  /*27220*/  @!P2 IMAD.X R4, RZ, RZ, R6, P3 ;  /* 0x000000ffff04a224 */ /* 0x000fca00018e0606 */
[----:B------:R-:W-:-:S04]  /*27230*/  @!P2 LOP3.LUT R5, R5, R4, RZ, 0x3c, !PT ;  /* 0x000000040505a212 */ /* 0x000fc800078e3cff */
[----:B------:R-:W-:-:S04]  /*27240*/  @!P2 LOP3.LUT R4, R5, R4, RZ, 0x3c, !PT ;  /* 0x000000040504a212 */ /* 0x000fc800078e3cff */
[----:B------:R-:W-:-:S05]  /*27250*/  @!P2 LOP3.LUT R5, R5, R4, RZ, 0x3c, !PT ;  /* 0x000000040505a212 */ /* 0x000fca00078e3cff */
[----:B------:R-:W-:Y:S04]  /*27260*/  @!P2 LDGSTS.E.BYPASS.LTC128B.128 [R9+0x23400], desc[UR46][R4.64], !P0 ;  /* 0x234000000409afae */ /* 0x000fe8000c101d6e */
[----:B------:R0:W-:Y:S04]  /*27270*/  @!P2 LDGSTS.E.BYPASS.LTC128B.128 [R9+0x27400], desc[UR46][R4.64+0x80], !P1 ;  /* 0x274000800409afae */ /* 0x0001e8000c901d6e */
[----:B01----:R0:W2:Y:S02]  /*27280*/  SHFL.IDX PT, R4, R2, 0x7, 0x181f ;  /* 0x00f81f0002047f89 */ /* 0x0030a400000e0000 */
.L_x_2851:
        /* <DEDUP_REMOVED lines=11> */
.L_x_2621:
[----:B------:R-:W-:Y:S05]  /*27340*/  BSYNC B0 ;  /* 0x0000000000007941 */ /* 0x000fea0003800000 */
.L_x_2620:
[----:B-1----:R1:W5:Y:S01]  /*27350*/  LDL R9, [R1+0x4] ;  /* 0x0000040001097983 */ /* 0x0023620000100800 */
[----:B------:R-:W-:Y:S01]  /*27360*/  PLOP3.LUT P0, PT, PT, PT, PT, 0x80, 0x0 ;  /* 0x000000000000781c */ /* 0x000fe20003f0f070 */
[----:B------:R-:W-:-:S12]  /*27370*/  NOP ;  /* 0x0000000000007918 */ /* 0x000fd80000000000 */
.L_x_2622:
[----:B0-----:R-:W3:Y:S01]  /*27380*/  LDL R2, [R1+0x4] ;  /* 0x0000040001027983 */ /* 0x001ee20000100800 */
[----:B------:R-:W-:Y:S02]  /*27390*/  PLOP3.LUT P1, PT, P1, P0, PT, 0xa2, 0x0 ;  /* 0x000000000000781c */ /* 0x000fe40000f21472 */
[----:B---3--:R-:W-:-:S08]  /*273a0*/  @P0 R2UR P1, UR4, R2 ;  /* 0x00000000020402ca */ /* 0x008fd00000020000 */
[----:B------:R-:W-:-:S05]  /*273b0*/  @P0 PLOP3.LUT P0, PT, P1, PT, PT, 0x80, 0x0 ;  /* 0x000000000000081c */ /* 0x000fca0000f0f070 */
[----:B------:R-:W-:Y:S01]  /*273c0*/  @!P1 SYNCS.ARRIVE.TRANS64.RED.A0T1 RZ, [UR4+0x38800], RZ ;  /* 0x038800ffffff99a7 */ /* 0x000fe20008200404 */
[----:B------:R-:W-:Y:S07]  /*273d0*/  @!P1 ARRIVES.LDGSTSBAR.64.TRANSCNT [UR4+0x38800] ;  /* 0x03880000ff0099b0 */ /* 0x000fee0008000a84 */
[----:B------:R-:W-:Y:S05]  /*273e0*/  @P0 BRA.U.ANY `(.L_x_2622) ;  /* 0xfffffffd00e40947 */ /* 0x000fea000393ffff */
[----:B------:R-:W3:Y:S02]  /*273f0*/  LDL.LU R3, [R1+0x70] ;  /* 0x0000700001037983 */ /* 0x000ee40000300800 */
[----:B---3--:R-:W-:-:S05]  /*27400*/  VIADD R3, R3, 0x1 ;  /* 0x0000000103037836 */ /* 0x008fca0000000000 */
[----:B------:R0:W-:Y:S01]  /*27410*/  STL [R1+0x70], R3 ;  /* 0x0000700301007387 */ /* 0x0001e20000100800 */
[----:B------:R-:W-:-:S04]  /*27420*/  LEA.HI R0, R3, R3, RZ, 0x1 ;  /* 0x0000000303007211 */ /* 0x000fc800078f08ff */
[----:B------:R-:W-:-:S04]  /*27430*/  LOP3.LUT R0, R0, 0xfffffffe, RZ, 0xc0, !PT ;  /* 0xfffffffe00007812 */ /* 0x000fc800078ec0ff */
[----:B------:R-:W-:-:S04]  /*27440*/  IADD3 R0, R3, -R0, RZ ;  /* 0x8000000003007210 */ /* 0x000fc80007ffe0ff */
[----:B------:R-:W-:Y:S01]  /*27450*/  SHF.L.U32 R0, R0, 0x1f, RZ ;  /* 0x0000001f00007819 */ /* 0x000fe200000006ff */
[----:B------:R-:W-:Y:S01]  /*27460*/  NOP ;  /* 0x0000000000007918 */ /* 0x000fe20000000000 */
[----:B------:R0:W-:Y:S01]  /*27470*/  SYNCS.ARRIVE.TRANS64.A1T0 RZ, [R2+URZ+0x38800], RZ ;  /* 0x038800ff02ff79a7 */ /* 0x0001e2000810003f */
[----:B------:R-:W-:Y:S01]  /*27480*/  BSSY B0, `(.L_x_2623) ;  /* 0x0000003000007945 */ /* 0x000fe20003800000 */
[----:B------:R-:W3:Y:S03]  /*27490*/  SYNCS.PHASECHK.TRANS64.TRYWAIT P0, [R2+URZ+0x38820], R0 ;  /* 0x03882000020075a7 */ /* 0x000ee6000800017f */
[----:B0--3--:R-:W-:Y:S05]  /*274a0*/  @!P0 BRA `(.L_x_2624) ;  /* 0x0000008000488947 */ /* 0x009fea0003800000 */
.L_x_2852:
[----:B------:R-:W-:Y:S05]  /*274b0*/  BSYNC B0 ;  /* 0x0000000000007941 */ /* 0x000fea0003800000 */
.L_x_2623:
[----:B0-----:R-:W3:Y:S02]  /*274c0*/  LDL R2, [R1+0x54] ;  /* 0x0000540001027983 */ /* 0x001ee40000100800 */
[----:B---3--:R-:W-:-:S13]  /*274d0*/  ISETP.GE.AND P0, PT, R2, 0x2, PT ;  /* 0x000000020200780c */ /* 0x008fda0003f06270 */
[----:B------:R-:W-:Y:S05]  /*274e0*/  @!P0 BRA `(.L_x_2625) ;  /* 0x0000001400ec8947 */ /* 0x000fea0003800000 */
[----:B------:R0:W5:Y:S01]  /*274f0*/  LDL.LU R0, [R1+0x14] ;  /* 0x0000140001007983 */ /* 0x0001620000300800 */
[----:B------:R-:W-:-:S03]  /*27500*/  VIADD R2, R2, 0xfffffffe ;  /* 0xfffffffe02027836 */ /* 0x000fc60000000000 */
[----:B------:R0:W5:Y:S04]  /*27510*/  LDL.LU R8, [R1+0x24] ;  /* 0x0000240001087983 */ /* 0x0001680000300800 */
.L_x_2647:
[----:B------:R-:W3:Y:S01]  /*27520*/  LDL R3, [R1+0x34] ;  /* 0x0000340001037983 */ /* 0x000ee20000100800 */
[----:B--2--5:R-:W-:Y:S01]  /*27530*/  VIADD R4, R0, 0x1 ;  /* 0x0000000100047836 */ /* 0x024fe20000000000 */
        /* <DEDUP_REMOVED lines=18> */
[----:B------:R-:W5:Y:S01]  /*27660*/  LDL R7, [R1+0x30] ;  /* 0x0000300001077983 */ /* 0x000f620000100800 */
        /* <DEDUP_REMOVED lines=9> */
[C---:B-----5:R-:W-:Y:S02]  /*27700*/  IMAD R6, R7.reuse, UR7, R6 ;  /* 0x0000000707067c24 */ /* 0x060fe4000f8e0206 */
[----:B------:R-:W-:-:S04]  /*27710*/  IMAD.WIDE.U32 R4, R7, UR6, R4 ;  /* 0x0000000607047c25 */ /* 0x000fc8000f8e0004 */
[----:B------:R-:W-:Y:S01]  /*27720*/  IMAD.IADD R5, R6, 0x1, R5 ;  /* 0x0000000106057824 */ /* 0x000fe200078e0205 */
[----:B------:R-:W-:-:S04]  /*27730*/  LEA R6, P0, R4, UR4, 0x2 ;  /* 0x0000000404067c11 */ /* 0x000fc8000f8010ff */
[----:B------:R-:W-:-:S05]  /*27740*/  LEA.HI.X R7, R4, UR5, R5, 0x2, P0 ;  /* 0x0000000504077c11 */ /* 0x000fca00080f1405 */
[----:B------:R-:W3:Y:S04]  /*27750*/  LDG.E R4, desc[UR46][R6.64] ;  /* 0x0000002e06047981 */ /* 0x000ee8000c1e1900 */
[----:B---3--:R3:W-:Y:S02]  /*27760*/  STL [R1], R4 ;  /* 0x0000000401007387 */ /* 0x0087e40000100800 */
.L_x_2628:
[----:B------:R-:W4:Y:S01]  /*27770*/  LDL R5, [R1+0x4] ;  /* 0x0000040001057983 */ /* 0x000f220000100800 */
[----:B---3--:R-:W3:Y:S01]  /*27780*/  S2R R4, SR_TID.X ;  /* 0x0000000000047919 */ /* 0x008ee20000002100 */
[----:B------:R-:W-:Y:S01]  /*27790*/  BSSY B1, `(.L_x_2629) ;  /* 0x0000007000017945 */ /* 0x000fe20003800000 */
[----:B---3--:R-:W-:-:S04]  /*277a0*/  LOP3.LUT R4, R4, 0x7f, RZ, 0xc0, !PT ;  /* 0x0000007f04047812 */ /* 0x008fc800078ec0ff */
[----:B------:R-:W-:Y:S01]  /*277b0*/  ISETP.NE.AND P1, PT, R4, RZ, PT ;  /* 0x000000ff0400720c */ /* 0x000fe20003f25270 */
[----:B----4-:R-:W-:Y:S01]  /*277c0*/  IMAD R6, R10, 0x8, R5 ;  /* 0x000000080a067824 */ /* 0x010fe200078e0205 */
[----:B------:R-:W-:-:S04]  /*277d0*/  SHF.L.U32 R5, R9, 0x1f, RZ ;  /* 0x0000001f09057819 */ /* 0x000fc800000006ff */
[----:B------:R-:W3:Y:S02]  /*277e0*/  SYNCS.PHASECHK.TRANS64.TRYWAIT P0, [R6+URZ+0x38880], R5 ;  /* 0x03888005060075a7 */ /* 0x000ee4000800017f */
[----:B---3--:R-:W-:Y:S05]  /*277f0*/  @!P0 BRA `(.L_x_2630) ;  /* 0x0000007c008c8947 */ /* 0x008fea0003800000 */
.L_x_2853:
[----:B------:R-:W-:Y:S05]  /*27800*/  BSYNC B1 ;  /* 0x0000000000017941 */ /* 0x000fea0003800000 */
.L_x_2629:
        /* <DEDUP_REMOVED lines=9> */
.L_x_2632:
[----:B------:R-:W-:Y:S05]  /*278a0*/  BSYNC B1 ;  /* 0x0000000000017941 */ /* 0x000fea0003800000 */
.L_x_2631:
[----:B--2---:R-:W2:Y:S04]  /*278b0*/  LDL R9, [R1+0x4] ;  /* 0x0000040001097983 */ /* 0x004ea80000100800 */
[----:B------:R-:W2:Y:S04]  /*278c0*/  LDL R4, [R1+0x14] ;  /* 0x0000140001047983 */ /* 0x000ea80000100800 */
        /* <DEDUP_REMOVED lines=9> */
[----:B----4-:R-:W-:-:S02]  /*27960*/  IMAD R7, R3, 0x80, R7 ;  /* 0x0000008003077824 */ /* 0x010fc400078e0207 */
[----:B------:R-:W-:Y:S02]  /*27970*/  VIADD R3, R6, 0x38870 ;  /* 0x0003887006037836 */ /* 0x000fe40000000000 */
[----:B------:R-:W-:-:S08]  /*27980*/  VIADD R9, R4, 0x10400 ;  /* 0x0001040004097836 */ /* 0x000fd00000000000 */
.L_x_2633:
        /* <DEDUP_REMOVED lines=17> */
.L_x_2634:
        /* <DEDUP_REMOVED lines=11> */
[----:B------:R-:W2:Y:S01]  /*27b50*/  SYNCS.PHASECHK.TRANS64.TRYWAIT P0, [R6+URZ+0x38840], R5 ;  /* 0x03884005060075a7 */ /* 0x000ea2000800017f */
[----:B------:R-:W-:Y:S04]  /*27b60*/  BSSY B1, `(.L_x_2635) ;  /* 0x0000002000017945 */ /* 0x000fe80003800000 */
[----:B--2---:R-:W-:Y:S05]  /*27b70*/  @!P0 BRA `(.L_x_2636) ;  /* 0x0000007800c08947 */ /* 0x004fea0003800000 */
.L_x_2854:
[----:B------:R-:W-:Y:S05]  /*27b80*/  BSYNC B1 ;  /* 0x0000000000017941 */ /* 0x000fea0003800000 */
.L_x_2635:
[----:B------:R-:W-:Y:S01]  /*27b90*/  BSSY B1, `(.L_x_2637) ;  /* 0x000000b000017945 */ /* 0x000fe20003800000 */
[----:B------:R-:W-:Y:S02]  /*27ba0*/  IMAD.MOV.U32 R10, RZ, RZ, 0x0 ;  /* 0x00000000ff0a7424 */ /* 0x000fe400078e00ff */
[----:B------:R-:W-:Y:S01]  /*27bb0*/  IMAD.MOV.U32 R11, RZ, RZ, 0x14f00000 ;  /* 0x14f00000ff0b7424 */ /* 0x000fe200078e00ff */
[----:B------:R-:W-:Y:S06]  /*27bc0*/  @P1 BRA `(.L_x_2638) ;  /* 0x00000000001c1947 */ /* 0x000fec0003800000 */
[----:B------:R-:W4:Y:S02]  /*27bd0*/  S2R R3, SR_TID.X ;  /* 0x0000000000037919 */ /* 0x000f240000002100 */
[----:B----4-:R-:W-:Y:S01]  /*27be0*/  LOP3.LUT R9, R3, 0x1f, RZ, 0xc0, !PT ;  /* 0x0000001f03097812 */ /* 0x010fe200078ec0ff */
[----:B------:R-:W-:-:S03]  /*27bf0*/  IMAD.MOV.U32 R3, RZ, RZ, 0x8000 ;  /* 0x00008000ff037424 */ /* 0x000fc600078e00ff */
[----:B------:R-:W-:Y:S01]  /*27c00*/  ISETP.NE.AND P0, PT, R9, RZ, PT ;  /* 0x000000ff0900720c */ /* 0x000fe20003f05270 */
[----:B------:R4:W-:-:S12]  /*27c10*/  SYNCS.ARRIVE.TRANS64 RZ, [R6+URZ+0x38830], R3 ;  /* 0x0388300306ff79a7 */ /* 0x0009d8000800003f */
[----:B----4-:R-:W-:Y:S05]  /*27c20*/  @!P0 BRA `(.L_x_2638) ;  /* 0x0000000000048947 */ /* 0x010fea0003800000 */
[----:B------:R-:W-:Y:S01]  /*27c30*/  BPT.TRAP 0x1 ;  /* 0x000000040000795c */ /* 0x000fe20000300000 */
.L_x_2638:
[----:B------:R-:W-:Y:S05]  /*27c40*/  BSYNC B1 ;  /* 0x0000000000017941 */ /* 0x000fea0003800000 */
.L_x_2637:
        /* <DEDUP_REMOVED lines=8> */
.L_x_2639:
        /* <DEDUP_REMOVED lines=16> */
.L_x_2640:
        /* <DEDUP_REMOVED lines=10> */
[----:B---3--:R-:W-:Y:S05]  /*27e70*/  @P0 BRA.U.ANY `(.L_x_2640) ;  /* 0xfffffffd00d40947 */ /* 0x008fea000393ffff */
.L_x_2627:
[----:B------:R-:W-:Y:S05]  /*27e80*/  BSYNC B0 ;  /* 0x0000000000007941 */ /* 0x000fea0003800000 */
.L_x_2626:
[----:B------:R-:W-:-:S06]  /*27e90*/  UISETP.NE.AND UP0, UPT, UR36, 0x3, UPT ;  /* 0x000000032400788c */ /* 0x000fcc000bf05270 */
[----:B------:R-:W-:-:S13]  /*27ea0*/  PLOP3.LUT P0, PT, PT, PT, UP0, 0x80, 0x0 ;  /* 0x000000000000781c */ /* 0x000fda0003f0f008 */
[----:B------:R-:W-:Y:S05]  /*27eb0*/  @!P0 BRA `(.L_x_2641) ;  /* 0x0000000000048947 */ /* 0x000fea0003800000 */
[----:B------:R-:W-:Y:S01]  /*27ec0*/  BPT.TRAP 0x1 ;  /* 0x000000040000795c */ /* 0x000fe20000300000 */
.L_x_2641:
[----:B------:R-:W3:Y:S01]  /*27ed0*/  LDL R5, [R1+0x4] ;  /* 0x0000040001057983 */ /* 0x000ee20000100800 */
[----:B------:R-:W-:Y:S01]  /*27ee0*/  IMAD.U32 R3, RZ, RZ, UR38 ;  /* 0x00000026ff037e24 */ /* 0x000fe2000f8e00ff */
[----:B------:R-:W-:Y:S01]  /*27ef0*/  LOP3.LUT R4, R8, 0x1, RZ, 0x3c, !PT ;  /* 0x0000000108047812 */ /* 0x000fe200078e3cff */
[----:B------:R-:W-:Y:S03]  /*27f00*/  BSSY B0, `(.L_x_2642) ;  /* 0x0000006000007945 */ /* 0x000fe60003800000 */
[----:B------:R-:W-:Y:S02]  /*27f10*/  ISETP.NE.AND P1, PT, R3, 0x3, PT ;  /* 0x000000030300780c */ /* 0x000fe40003f25270 */
[----:B------:R-:W-:Y:S01]  /*27f20*/  SHF.L.U32 R4, R4, 0x1f, RZ ;  /* 0x0000001f04047819 */ /* 0x000fe200000006ff */
[----:B---3--:R-:W-:-:S04]  /*27f30*/  IMAD R3, R0, 0x8, R5 ;  /* 0x0000000800037824 */ /* 0x008fc800078e0205 */
[----:B------:R-:W3:Y:S02]  /*27f40*/  SYNCS.PHASECHK.TRANS64.TRYWAIT P0, [R3+URZ+0x38870], R4 ;  /* 0x03887004030075a7 */ /* 0x000ee4000800017f */
[----:B---3--:R-:W-:Y:S05]  /*27f50*/  @!P0 BRA `(.L_x_2643) ;  /* 0x0000007400dc8947 */ /* 0x008fea0003800000 */
.L_x_2855:
[----:B------:R-:W-:Y:S05]  /*27f60*/  BSYNC B0 ;  /* 0x0000000000007941 */ /* 0x000fea0003800000 */
.L_x_2642:
[----:B------:R-:W-:Y:S05]  /*27f70*/  @!P1 BRA `(.L_x_2644) ;  /* 0x0000000000049947 */ /* 0x000fea0003800000 */
[----:B------:R-:W-:Y:S01]  /*27f80*/  BPT.TRAP 0x1 ;  /* 0x000000040000795c */ /* 0x000fe20000300000 */
.L_x_2644:
[----:B---3--:R-:W-:Y:S01]  /*27f90*/  SHF.L.U32 R4, R8, 0x1f, RZ ;  /* 0x0000001f08047819 */ /* 0x008fe200000006ff */
[----:B------:R-:W-:-:S03]  /*27fa0*/  IMAD.SHL.U32 R0, R0, 0x8000, RZ ;  /* 0x0000800000007824 */ /* 0x000fc600078e00ff */
[----:B------:R-:W3:Y:S02]  /*27fb0*/  SYNCS.PHASECHK.TRANS64.TRYWAIT P0, [R3+URZ+0x38860], R4 ;  /* 0x03886004030075a7 */ /* 0x000ee4000800017f */
[----:B---3--:R-:W-:Y:S05]  /*27fc0*/  @!P0 BRA `(.L_x_2645) ;  /* 0x0000007400d48947 */ /* 0x008fea0003800000 */
.L_x_2856:
[----:B------:R-:W4:Y:S04]  /*27fd0*/  LDL R5, [R1+0x4c] ;  /* 0x00004c0001057983 */ /* 0x000f280000100800 */
[----:B------:R-:W2:Y:S04]  /*27fe0*/  LDL R14, [R1+0xc] ;  /* 0x00000c00010e7983 */ /* 0x000ea80000100800 */
[----:B------:R-:W-:Y:S04]  /*27ff0*/  STL [R1+0x84], R16 ;  /* 0x0000841001007387 */ /* 0x000fe80000100800 */
[----:B------:R3:W-:Y:S04]  /*28000*/  STL [R1+0x80], R3 ;  /* 0x0000800301007387 */ /* 0x0007e80000100800 */
[----:B---3--:R-:W3:Y:S04]  /*28010*/  LDL R3, [R1+0x10] ;  /* 0x0000100001037983 */ /* 0x008ee80000100800 */
[----:B------:R0:W-:Y:S01]  /*28020*/  STL [R1+0x7c], R2 ;  /* 0x00007c0201007387 */ /* 0x0001e20000100800 */
[----:B------:R-:W-:Y:S05]  /*28030*/  WARPSYNC.ALL ;  /* 0x0000000000007948 */ /* 0x000fea0003800000 */
[----:B------:R-:W3:Y:S04]  /*28040*/  LDL R16, [R1+0x2c] ;  /* 0x00002c0001107983 */ /* 0x000ee80000100800 */
[----:B0-----:R-:W4:Y:S01]  /*28050*/  LDL R2, [R1+0x4] ;  /* 0x0000040001027983 */ /* 0x001f220000100800 */
[----:B--2---:R-:W-:-:S05]  /*28060*/  LOP3.LUT R4, R0, R14, RZ, 0xfc, !PT ;  /* 0x0000000e00047212 */ /* 0x004fca00078efcff */
[C---:B----4-:R-:W-:Y:S01]  /*28070*/  IMAD.IADD R4, R2.reuse, 0x1, R4 ;  /* 0x0000000102047824 */ /* 0x050fe200078e0204 */
[----:B------:R-:W-:-:S04]  /*28080*/  IADD3 R17, R2, R5, R0 ;  /* 0x0000000502117210 */ /* 0x000fc80007ffe000 */
[----:B------:R-:W0:Y:S04]  /*28090*/  LDSM.16.MT88.4 R8, [R4+0x10400] ;  /* 0x010400000408783b */ /* 0x000e280000004200 */
[----:B------:R-:W2:Y:S01]  /*280a0*/  LDSM.16.MT88.4 R4, [R17+0x10400] ;  /* 0x010400001104783b */ /* 0x000ea20000004200 */
[C-C-:B0-----:R-:W-:Y:S02]  /*280b0*/  PRMT R12, R8.reuse, 0x6420, R9.reuse ;  /* 0x00006420080c7816 */ /* 0x141fe40000000009 */
[----:B------:R-:W-:Y:S01]  /*280c0*/  PRMT R13, R8, 0x7531, R9 ;  /* 0x00007531080d7816 */ /* 0x000fe20000000009 */
[----:B------:R-:W-:Y:S01]  /*280d0*/  IMAD.MOV.U32 R9, RZ, RZ, R14 ;  /* 0x000000ffff097224 */ /* 0x000fe200078e000e */
[C-C-:B------:R-:W-:Y:S02]  /*280e0*/  PRMT R14, R10.reuse, 0x6420, R11.reuse ;  /* 0x000064200a0e7816 */ /* 0x140fe4000000000b */
[----:B------:R-:W-:-:S02]  /*280f0*/  PRMT R15, R10, 0x7531, R11 ;  /* 0x000075310a0f7816 */ /* 0x000fc4000000000b */
[----:B------:R-:W4:Y:S01]  /*28100*/  LDL R11, [R1+0x8] ;  /* 0x00000800010b7983 */ /* 0x000f220000100800 */
[----:B---3--:R-:W-:Y:S02]  /*28110*/  LOP3.LUT R8, R0, R3, RZ, 0xfc, !PT ;  /* 0x0000000300087212 */ /* 0x008fe400078efcff */
[----:B--2---:R-:W-:-:S03]  /*28120*/  PRMT R10, R6, 0x6420, R7 ;  /* 0x00006420060a7816 */ /* 0x004fc60000000007 */
[----:B----4-:R-:W-:-:S05]  /*28130*/  IMAD.IADD R8, R11, 0x1, R8 ;  /* 0x000000010b087824 */ /* 0x010fca00078e0208 */
[----:B------:R0:W-:Y:S02]  /*28140*/  STSM.16.M88.4 [R8], R12 ;  /* 0x0000000c08007844 */ /* 0x0001e40000000200 */
[----:B0-----:R-:W-:Y:S01]  /*28150*/  IADD3 R12, R0, 0x2000, RZ ;  /* 0x00002000000c7810 */ /* 0x001fe20007ffe0ff */
[----:B------:R-:W-:Y:S01]  /*28160*/  IMAD.MOV.U32 R15, RZ, RZ, R9 ;  /* 0x000000ffff0f7224 */ /* 0x000fe200078e0009 */
[C-C-:B------:R-:W-:Y:S02]  /*28170*/  PRMT R8, R4.reuse, 0x6420, R5.reuse ;  /* 0x0000642004087816 */ /* 0x140fe40000000005 */
[----:B------:R-:W-:Y:S01]  /*28180*/  PRMT R9, R4, 0x7531, R5 ;  /* 0x0000753104097816 */ /* 0x000fe20000000005 */
[----:B------:R-:W-:Y:S01]  /*28190*/  IMAD.MOV.U32 R14, RZ, RZ, R11 ;  /* 0x000000ffff0e7224 */ /* 0x000fe200078e000b */
        /* <DEDUP_REMOVED lines=44> */
[----:B------:R-:W-:Y:S02]  /*28460*/  PRMT R9, R4, 0x7531, R5 ;  /* 0x0000753104097816 */ /* 0x000fe40000000005 */
[----:B------:R-:W-:Y:S01]  /*28470*/  IADD3 R4, R0, 0x5000, RZ ;  /* 0x0000500000047810 */ /* 0x000fe20007ffe0ff */
        /* <DEDUP_REMOVED lines=26> */
[----:B------:R-:W-:-:S05]  /*28620*/  IMAD.MOV.U32 R11, RZ, RZ, R14 ;  /* 0x000000ffff0b7224 */ /* 0x000fca00078e000e */
        /* <DEDUP_REMOVED lines=39> */
[----:B------:R-:W-:-:S03]  /*288a0*/  PRMT R11, R6, 0x7531, R7 ;  /* 0x00007531060b7816 */ /* 0x000fc60000000007 */
[----:B------:R-:W-:Y:S02]  /*288b0*/  IMAD.IADD R4, R2, 0x1, R4 ;  /* 0x0000000102047824 */ /* 0x000fe400078e0204 */
[----:B------:R-:W-:Y:S04]  /*288c0*/  STSM.16.M88.4 [R20+0x4000], R8 ;  /* 0x0040000814007844 */ /* 0x000fe80000000200 */
[----:B------:R-:W0:Y:S04]  /*288d0*/  LDSM.16.MT88.4 R8, [R4+0x10400] ;  /* 0x010400000408783b */ /* 0x000e280000004200 */
[----:B------:R-:W2:Y:S01]  /*288e0*/  LDSM.16.MT88.4 R4, [R17+0x13400] ;  /* 0x013400001104783b */ /* 0x000ea20000004200 */
[----:B0-----:R-:W-:-:S02]  /*288f0*/  PRMT R12, R8, 0x6420, R9 ;  /* 0x00006420080c7816 */ /* 0x001fc40000000009 */
[----:B------:R-:W-:Y:S01]  /*28900*/  PRMT R13, R8, 0x7531, R9 ;  /* 0x00007531080d7816 */ /* 0x000fe20000000009 */
[----:B------:R-:W-:Y:S01]  /*28910*/  IMAD.MOV.U32 R8, RZ, RZ, R14 ;  /* 0x000000ffff087224 */ /* 0x000fe200078e000e */
[----:B------:R-:W-:Y:S02]  /*28920*/  MOV R9, R15 ;  /* 0x0000000f00097202 */ /* 0x000fe40000000f00 */
[C-C-:B------:R-:W-:Y:S02]  /*28930*/  PRMT R14, R10.reuse, 0x6420, R11.reuse ;  /* 0x000064200a0e7816 */ /* 0x140fe4000000000b */
[----:B------:R-:W-:Y:S01]  /*28940*/  PRMT R15, R10, 0x7531, R11 ;  /* 0x000075310a0f7816 */ /* 0x000fe2000000000b */
[----:B------:R-:W-:Y:S02]  /*28950*/  IMAD.MOV.U32 R11, RZ, RZ, R16 ;  /* 0x000000ffff0b7224 */ /* 0x000fe400078e0010 */
[----:B------:R0:W5:Y:S04]  /*28960*/  LDL.LU R16, [R1+0x84] ;  /* 0x0000840001107983 */ /* 0x0001680000300800 */
[----:B------:R-:W3:Y:S02]  /*28970*/  LDL R10, [R1+0x48] ;  /* 0x00004800010a7983 */ /* 0x000ee40000100800 */
[----:B---3--:R-:W-:-:S05]  /*28980*/  IMAD.IADD R20, R10, 0x1, R0 ;  /* 0x000000010a147824 */ /* 0x008fca00078e0200 */
[----:B------:R-:W-:Y:S01]  /*28990*/  IADD3 R21, R8, R20, R3 ;  /* 0x0000001408157210 */ /* 0x000fe20007ffe003 */
[----:B------:R-:W-:Y:S01]  /*289a0*/  VIADD R0, R0, 0x7000 ;  /* 0x0000700000007836 */ /* 0x000fe20000000000 */
        /* <DEDUP_REMOVED lines=34> */
.L_x_2646:
        /* <DEDUP_REMOVED lines=13> */
.L_x_2625:
[----:B------:R-:W0:Y:S01]  /*28ca0*/  S2R R3, SR_TID.X ;  /* 0x0000000000037919 */ /* 0x000e220000002100 */
[----:B------:R-:W-:Y:S01]  /*28cb0*/  BSSY B0, `(.L_x_2648) ;  /* 0x0000010000007945 */ /* 0x000fe20003800000 */
[----:B0-----:R-:W-:-:S04]  /*28cc0*/  LOP3.LUT R3, R3, 0x7f, RZ, 0xc0, !PT ;  /* 0x0000007f03037812 */ /* 0x001fc800078ec0ff */
[----:B------:R-:W-:-:S13]  /*28cd0*/  ISETP.NE.AND P0, PT, R3, RZ, PT ;  /* 0x000000ff0300720c */ /* 0x000fda0003f05270 */
[----:B------:R-:W-:Y:S05]  /*28ce0*/  @P0 BRA `(.L_x_2649) ;  /* 0x0000000000300947 */ /* 0x000fea0003800000 */
[----:B------:R-:W0:Y:S01]  /*28cf0*/  S2R R2, SR_LANEID ;  /* 0x0000000000027919 */ /* 0x000e220000000000 */
[----:B------:R-:W-:Y:S01]  /*28d00*/  VOTEU.ANY UR4, UPT, PT ;  /* 0x0000000000047886 */ /* 0x000fe200038e0100 */
[----:B--2---:R-:W2:Y:S01]  /*28d10*/  LDC.64 R4, c[0x0][0xc60] ;  /* 0x00031800ff047b82 */ /* 0x004ea20000000a00 */
[----:B-----5:R-:W0:Y:S02]  /*28d20*/  FLO.U32 R0, UR4 ;  /* 0x0000000400007d00 */ /* 0x020e2400080e0000 */
[----:B0-----:R-:W-:-:S06]  /*28d30*/  ISETP.EQ.U32.AND P1, PT, R0, R2, PT ;  /* 0x000000020000720c */ /* 0x001fcc0003f22070 */
[----:B------:R-:W2:Y:S07]  /*28d40*/  POPC R2, UR4 ;  /* 0x0000000400027d09 */ /* 0x000eae0008000000 */
[----:B--2---:R-:W2:Y:S04]  /*28d50*/  @P1 ATOMG.E.ADD.STRONG.GPU PT, R2, desc[UR46][R4.64], R2 ;  /* 0x00000002040219a8 */ /* 0x004ea800081ee1ee */
[----:B--2---:R0:W2:Y:S02]  /*28d60*/  SHFL.IDX PT, R2, R2, R0, 0x1f ;  /* 0x00001f0002027589 */ /* 0x0040a400000e0000 */
[----:B0-----:R-:W0:Y:S02]  /*28d70*/  S2R R0, SR_LTMASK ;  /* 0x0000000000007919 */ /* 0x001e240000003900 */
[----:B0-----:R-:W-:-:S06]  /*28d80*/  LOP3.LUT R0, R0, UR4, RZ, 0xc0, !PT ;  /* 0x0000000400007c12 */ /* 0x001fcc000f8ec0ff */
[----:B------:R-:W2:Y:S02]  /*28d90*/  POPC R0, R0 ;  /* 0x0000000000007309 */ /* 0x000ea40000000000 */
[----:B--2---:R-:W-:-:S07]  /*28da0*/  IADD3 R16, R2, UR37, R0 ;  /* 0x0000002502107c10 */ /* 0x004fce000fffe000 */
.L_x_2649:
[----:B------:R-:W-:Y:S05]  /*28db0*/  BSYNC B0 ;  /* 0x0000000000007941 */ /* 0x000fea0003800000 */
.L_x_2648:
[----:B------:R-:W-:-:S06]  /*28dc0*/  UISETP.NE.AND UP0, UPT, UR36, 0x3, UPT ;  /* 0x000000032400788c */ /* 0x000fcc000bf05270 */
[----:B------:R-:W-:-:S13]  /*28dd0*/  PLOP3.LUT P1, PT, PT, PT, UP0, 0x80, 0x0 ;  /* 0x000000000000781c */ /* 0x000fda0003f2f008 */
[----:B------:R-:W-:Y:S05]  /*28de0*/  @!P1 BRA `(.L_x_2650) ;  /* 0x0000000000049947 */ /* 0x000fea0003800000 */
[----:B------:R-:W-:Y:S01]  /*28df0*/  BPT.TRAP 0x1 ;  /* 0x000000040000795c */ /* 0x000fe20000300000 */
.L_x_2650:
[----:B------:R-:W3:Y:S04]  /*28e00*/  LDL R2, [R1+0x24] ;  /* 0x0000240001027983 */ /* 0x000ee80000100800 */
[----:B--2---:R-:W2:Y:S04]  /*28e10*/  LDL R4, [R1+0x4] ;  /* 0x0000040001047983 */ /* 0x004ea80000100800 */
[----:B------:R-:W2:Y:S01]  /*28e20*/  LDL R3, [R1+0x14] ;  /* 0x0000140001037983 */ /* 0x000ea20000100800 */
[----:B-----5:R-:W-:Y:S01]  /*28e30*/  MOV R0, UR38 ;  /* 0x0000002600007c02 */ /* 0x020fe20008000f00 */
[----:B------:R-:W-:Y:S03]  /*28e40*/  BSSY B0, `(.L_x_2651) ;  /* 0x0000007000007945 */ /* 0x000fe60003800000 */
[----:B------:R-:W-:-:S02]  /*28e50*/  ISETP.NE.AND P2, PT, R0, 0x3, PT ;  /* 0x000000030000780c */ /* 0x000fc40003f45270 */
[----:B---3--:R-:W-:-:S04]  /*28e60*/  LOP3.LUT R2, R2, 0x1, RZ, 0x3c, !PT ;  /* 0x0000000102027812 */ /* 0x008fc800078e3cff */
[----:B------:R-:W-:Y:S01]  /*28e70*/  SHF.L.U32 R2, R2, 0x1f, RZ ;  /* 0x0000001f02027819 */ /* 0x000fe200000006ff */
[----:B--2---:R-:W-:-:S04]  /*28e80*/  IMAD R0, R3, 0x8, R4 ;  /* 0x0000000803007824 */ /* 0x004fc800078e0204 */
[----:B------:R-:W0:Y:S02]  /*28e90*/  SYNCS.PHASECHK.TRANS64.TRYWAIT P1, [R0+URZ+0x38870], R2 ;  /* 0x03887002000075a7 */ /* 0x000e24000802017f */
[----:B0-----:R-:W-:Y:S05]  /*28ea0*/  @!P1 BRA `(.L_x_2652) ;  /* 0x0000006800309947 */ /* 0x001fea0003800000 */
.L_x_2857:
[----:B------:R-:W-:Y:S05]  /*28eb0*/  BSYNC B0 ;  /* 0x0000000000007941 */ /* 0x000fea0003800000 */
.L_x_2651:
[----:B------:R-:W-:Y:S05]  /*28ec0*/  @!P2 BRA `(.L_x_2653) ;  /* 0x000000000004a947 */ /* 0x000fea0003800000 */
[----:B------:R-:W-:Y:S01]  /*28ed0*/  BPT.TRAP 0x1 ;  /* 0x000000040000795c */ /* 0x000fe20000300000 */
.L_x_2653:
[----:B0-----:R-:W2:Y:S02]  /*28ee0*/  LDL R2, [R1+0x24] ;  /* 0x0000240001027983 */ /* 0x001ea40000100800 */
[----:B--2---:R-:W-:-:S04]  /*28ef0*/  SHF.L.U32 R2, R2, 0x1f, RZ ;  /* 0x0000001f02027819 */ /* 0x004fc800000006ff */
[----:B------:R-:W0:Y:S02]  /*28f00*/  SYNCS.PHASECHK.TRANS64.TRYWAIT P1, [R0+URZ+0x38860], R2 ;  /* 0x03886002000075a7 */ /* 0x000e24000802017f */
[----:B0-----:R-:W-:Y:S05]  /*28f10*/  @!P1 BRA `(.L_x_2654) ;  /* 0x0000006800289947 */ /* 0x001fea0003800000 */
.L_x_2858:
[----:B------:R-:W2:Y:S04]  /*28f20*/  LDL R5, [R1+0x14] ;  /* 0x0000140001057983 */ /* 0x000ea80000100800 */
[----:B------:R-:W3:Y:S04]  /*28f30*/  LDL R14, [R1+0xc] ;  /* 0x00000c00010e7983 */ /* 0x000ee80000100800 */
[----:B------:R-:W4:Y:S04]  /*28f40*/  LDL R3, [R1+0x4] ;  /* 0x0000040001037983 */ /* 0x000f280000100800 */
[----:B------:R-:W4:Y:S04]  /*28f50*/  LDL R4, [R1+0x4c] ;  /* 0x00004c0001047983 */ /* 0x000f280000100800 */
[----:B------:R0:W-:Y:S04]  /*28f60*/  STL [R1+0x84], R19 ;  /* 0x0000841301007387 */ /* 0x0001e80000100800 */
[----:B0-----:R-:W4:Y:S04]  /*28f70*/  LDL R19, [R1+0x10] ;  /* 0x0000100001137983 */ /* 0x001f280000100800 */
[----:B------:R-:W-:Y:S04]  /*28f80*/  STL [R1+0x80], R16 ;  /* 0x0000801001007387 */ /* 0x000fe80000100800 */
[----:B------:R0:W-:Y:S04]  /*28f90*/  STL [R1+0x7c], R0 ;  /* 0x00007c0001007387 */ /* 0x0001e80000100800 */
[----:B0-----:R-:W4:Y:S04]  /*28fa0*/  LDL.LU R0, [R1+0x8] ;  /* 0x0000080001007983 */ /* 0x001f280000300800 */
[----:B------:R-:W4:Y:S04]  /*28fb0*/  LDL R17, [R1+0x44] ;  /* 0x0000440001117983 */ /* 0x000f280000100800 */
[----:B------:R-:W4:Y:S01]  /*28fc0*/  LDL R16, [R1+0x2c] ;  /* 0x00002c0001107983 */ /* 0x000f220000100800 */
[----:B------:R-:W-:Y:S05]  /*28fd0*/  WARPSYNC.ALL ;  /* 0x0000000000007948 */ /* 0x000fea0003800000 */
[----:B--2---:R-:W-:-:S05]  /*28fe0*/  IMAD.SHL.U32 R18, R5, 0x8000, RZ ;  /* 0x0000800005127824 */ /* 0x004fca00078e00ff */
[----:B---3--:R-:W-:-:S05]  /*28ff0*/  LOP3.LUT R2, R18, R14, RZ, 0xfc, !PT ;  /* 0x0000000e12027212 */ /* 0x008fca00078efcff */
[----:B----4-:R-:W-:-:S05]  /*29000*/  IMAD.IADD R2, R3, 0x1, R2 ;  /* 0x0000000103027824 */ /* 0x010fca00078e0202 */
[----:B------:R0:W2:Y:S02]  /*29010*/  LDSM.16.MT88.4 R8, [R2+0x10400] ;  /* 0x010400000208783b */ /* 0x0000a40000004200 */
[----:B0-----:R-:W-:-:S05]  /*29020*/  IADD3 R2, R3, R4, R18 ;  /* 0x0000000403027210 */ /* 0x001fca0007ffe012 */
[----:B------:R-:W0:Y:S01]  /*29030*/  LDSM.16.MT88.4 R4, [R2+0x10400] ;  /* 0x010400000204783b */ /* 0x000e220000004200 */
[----:B------:R-:W-:Y:S01]  /*29040*/  VIADD R21, R18, 0x2000 ;  /* 0x0000200012157836 */ /* 0x000fe20000000000 */
[C-C-:B--2---:R-:W-:Y:S02]  /*29050*/  PRMT R12, R8.reuse, 0x6420, R9.reuse ;  /* 0x00006420080c7816 */ /* 0x144fe40000000009 */
[----:B------:R-:W-:Y:S01]  /*29060*/  PRMT R13, R8, 0x7531, R9 ;  /* 0x00007531080d7816 */ /* 0x000fe20000000009 */
[----:B------:R-:W-:Y:S01]  /*29070*/  IMAD.MOV.U32 R9, RZ, RZ, R3 ;  /* 0x000000ffff097224 */ /* 0x000fe200078e0003 */
[----:B------:R-:W-:Y:S01]  /*29080*/  LOP3.LUT R3, R18, R19, RZ, 0xfc, !PT ;  /* 0x0000001312037212 */ /* 0x000fe200078efcff */
[----:B------:R-:W-:Y:S01]  /*29090*/  IMAD.MOV.U32 R8, RZ, RZ, R14 ;  /* 0x000000ffff087224 */ /* 0x000fe200078e000e */
[C-C-:B------:R-:W-:Y:S02]  /*290a0*/  PRMT R14, R10.reuse, 0x6420, R11.reuse ;  /* 0x000064200a0e7816 */ /* 0x140fe4000000000b */
[----:B------:R-:W-:Y:S01]  /*290b0*/  PRMT R15, R10, 0x7531, R11 ;  /* 0x000075310a0f7816 */ /* 0x000fe2000000000b */
[----:B------:R-:W-:-:S05]  /*290c0*/  IMAD.IADD R3, R0, 0x1, R3 ;  /* 0x0000000100037824 */ /* 0x000fca00078e0203 */
[----:B------:R2:W-:Y:S01]  /*290d0*/  STSM.16.M88.4 [R3], R12 ;  /* 0x0000000c03007844 */ /* 0x0005e20000000200 */
[C-C-:B0-----:R-:W-:Y:S02]  /*290e0*/  PRMT R10, R6.reuse, 0x6420, R7.reuse ;  /* 0x00006420060a7816 */ /* 0x141fe40000000007 */
[----:B------:R-:W-:Y:S02]  /*290f0*/  PRMT R11, R6, 0x7531, R7 ;  /* 0x00007531060b7816 */ /* 0x000fe40000000007 */
[----:B--2---:R-:W-:Y:S01]  /*29100*/  LOP3.LUT R3, R21, R19, RZ, 0xfc, !PT ;  /* 0x0000001315037212 */ /* 0x004fe200078efcff */
[----:B------:R-:W-:Y:S01]  /*29110*/  IMAD.MOV.U32 R14, RZ, RZ, R8 ;  /* 0x000000ffff0e7224 */ /* 0x000fe200078e0008 */
[C---:B------:R-:W-:Y:S01]  /*29120*/  PRMT R8, R4.reuse, 0x6420, R5 ;  /* 0x0000642004087816 */ /* 0x040fe20000000005 */
[----:B------:R-:W-:Y:S01]  /*29130*/  IMAD.MOV.U32 R15, RZ, RZ, R9 ;  /* 0x000000ffff0f7224 */ /* 0x000fe200078e0009 */
[----:B------:R-:W-:Y:S02]  /*29140*/  PRMT R9, R4, 0x7531, R5 ;  /* 0x0000753104097816 */ /* 0x000fe40000000005 */
[----:B------:R-:W-:-:S05]  /*29150*/  IADD3 R3, R0, R3, RZ ;  /* 0x0000000300037210 */ /* 0x000fca0007ffe0ff */
[----:B------:R0:W-:Y:S02]  /*29160*/  STSM.16.M88.4 [R3], R8 ;  /* 0x0000000803007844 */ /* 0x0001e40000000200 */
[----:B0-----:R-:W-:Y:S02]  /*29170*/  IMAD.MOV.U32 R10, RZ, RZ, R14 ;  /* 0x000000ffff0a7224 */ /* 0x001fe400078e000e */
[----:B------:R-:W-:Y:S02]  /*29180*/  VIADD R8, R18, 0x4000 ;  /* 0x0000400012087836 */ /* 0x000fe40000000000 */
[----:B------:R-:W-:-:S03]  /*29190*/  IMAD.MOV.U32 R11, RZ, RZ, R15 ;  /* 0x000000ffff0b7224 */ /* 0x000fc600078e000f */
        /* <DEDUP_REMOVED lines=13> */
[----:B------:R-:W-:Y:S02]  /*29270*/  IMAD.MOV.U32 R14, RZ, RZ, R10 ;  /* 0x000000ffff0e7224 */ /* 0x000fe400078e000a */
[----:B------:R-:W-:Y:S02]  /*29280*/  IMAD.MOV.U32 R15, RZ, RZ, R11 ;  /* 0x000000ffff0f7224 */ /* 0x000fe400078e000b */
[----:B------:R-:W-:Y:S01]  /*29290*/  IMAD.IADD R3, R0, 0x1, R3 ;  /* 0x0000000100037824 */ /* 0x000fe200078e0203 */
[C-C-:B0-----:R-:W-:Y:S02]  /*292a0*/  PRMT R8, R4.reuse, 0x6420, R5.reuse ;  /* 0x0000642004087816 */ /* 0x141fe40000000005 */
[----:B------:R-:W-:-:S02]  /*292b0*/  PRMT R9, R4, 0x7531, R5 ;  /* 0x0000753104097816 */ /* 0x000fc40000000005 */
        /* <DEDUP_REMOVED lines=9> */
[----:B0-----:R-:W-:Y:S01]  /*29350*/  IMAD.IADD R3, R17, 0x1, R18 ;  /* 0x0000000111037824 */ /* 0x001fe200078e0212 */
[C-C-:B--2---:R-:W-:Y:S02]  /*29360*/  PRMT R12, R4.reuse, 0x6420, R5.reuse ;  /* 0x00006420040c7816 */ /* 0x144fe40000000005 */
[----:B------:R-:W-:Y:S02]  /*29370*/  PRMT R13, R4, 0x7531, R5 ;  /* 0x00007531040d7816 */ /* 0x000fe40000000005 */
[C-C-:B------:R-:W-:Y:S02]  /*29380*/  PRMT R14, R6.reuse, 0x6420, R7.reuse ;  /* 0x00006420060e7816 */ /* 0x140fe40000000007 */
[----:B------:R-:W-:Y:S02]  /*29390*/  PRMT R15, R6, 0x7531, R7 ;  /* 0x00007531060f7816 */ /* 0x000fe40000000007 */
[----:B------:R-:W0:Y:S01]  /*293a0*/  LDSM.16.MT88.4 R4, [R2+0x11400] ;  /* 0x011400000204783b */ /* 0x000e220000004200 */
[----:B------:R-:W-:-:S02]  /*293b0*/  IADD3 R17, R0, R3, R19 ;  /* 0x0000000300117210 */ /* 0x000fc40007ffe013 */
        /* <DEDUP_REMOVED lines=10> */
[----:B0-----:R-:W-:Y:S02]  /*29460*/  IMAD.MOV.U32 R10, RZ, RZ, R14 ;  /* 0x000000ffff0a7224 */ /* 0x001fe400078e000e */
[----:B------:R-:W-:-:S03]  /*29470*/  IMAD.MOV.U32 R11, RZ, RZ, R15 ;  /* 0x000000ffff0b7224 */ /* 0x000fc600078e000f */
[----:B------:R-:W-:-:S04]  /*29480*/  LOP3.LUT R4, R4, R10, RZ, 0xfc, !PT ;  /* 0x0000000a04047212 */ /* 0x000fc800078efcff */
[----:B------:R-:W-:-:S06]  /*29490*/  IADD3 R4, R11, R4, RZ ;  /* 0x000000040b047210 */ /* 0x000fcc0007ffe0ff */
        /* <DEDUP_REMOVED lines=26> */
[----:B------:R-:W-:Y:S01]  /*29640*/  PRMT R9, R4, 0x7531, R5 ;  /* 0x0000753104097816 */ /* 0x000fe20000000005 */
[----:B--2---:R-:W-:-:S05]  /*29650*/  IMAD.IADD R3, R17, 0x1, R18 ;  /* 0x0000000111037824 */ /* 0x004fca00078e0212 */
        /* <DEDUP_REMOVED lines=28> */
[----:B------:R-:W-:Y:S02]  /*29820*/  VIADD R3, R18, 0x3000 ;  /* 0x0000300012037836 */ /* 0x000fe40000000000 */
[----:B------:R-:W-:-:S03]  /*29830*/  IMAD.MOV.U32 R11, RZ, RZ, R15 ;  /* 0x000000ffff0b7224 */ /* 0x000fc600078e000f */
[----:B------:R-:W-:-:S05]  /*29840*/  LOP3.LUT R3, R3, R10, RZ, 0xfc, !PT ;  /* 0x0000000a03037212 */ /* 0x000fca00078efcff */
[----:B------:R-:W-:-:S05]  /*29850*/  IMAD.IADD R3, R11, 0x1, R3 ;  /* 0x000000010b037824 */ /* 0x000fca00078e0203 */
[----:B------:R2:W0:Y:S02]  /*29860*/  LDSM.16.MT88.4 R4, [R3+0x10400] ;  /* 0x010400000304783b */ /* 0x0004240000004200 */
[----:B--2---:R-:W-:-:S05]  /*29870*/  IMAD.IADD R3, R17, 0x1, R18 ;  /* 0x0000000111037824 */ /* 0x004fca00078e0212 */
[C---:B------:R-:W-:Y:S02]  /*29880*/  IADD3 R17, R0.reuse, R3, R19 ;  /* 0x0000000300117210 */ /* 0x040fe40007ffe013 */
[----:B------:R2:W5:Y:S01]  /*29890*/  LDL.LU R19, [R1+0x84] ;  /* 0x0000840001137983 */ /* 0x0005620000300800 */
[----:B------:R-:W-:-:S03]  /*298a0*/  IADD3 R3, R0, R16, R3 ;  /* 0x0000001000037210 */ /* 0x000fc60007ffe003 */
[----:B------:R2:W5:Y:S04]  /*298b0*/  LDL.LU R16, [R1+0x80] ;  /* 0x0000800001107983 */ /* 0x0005680000300800 */
[----:B------:R2:W5:Y:S01]  /*298c0*/  LDL.LU R0, [R1+0x7c] ;  /* 0x00007c0001007983 */ /* 0x0005620000300800 */
[C-C-:B0-----:R-:W-:Y:S02]  /*298d0*/  PRMT R12, R4.reuse, 0x6420, R5.reuse ;  /* 0x00006420040c7816 */ /* 0x141fe40000000005 */
[----:B------:R-:W-:Y:S02]  /*298e0*/  PRMT R13, R4, 0x7531, R5 ;  /* 0x00007531040d7816 */ /* 0x000fe40000000005 */
[C-C-:B------:R-:W-:Y:S02]  /*298f0*/  PRMT R14, R6.reuse, 0x6420, R7.reuse ;  /* 0x00006420060e7816 */ /* 0x140fe40000000007 */
[----:B------:R-:W-:-:S02]  /*29900*/  PRMT R15, R6, 0x7531, R7 ;  /* 0x00007531060f7816 */ /* 0x000fc40000000007 */
[----:B------:R-:W0:Y:S04]  /*29910*/  LDSM.16.MT88.4 R4, [R2+0x13400] ;  /* 0x013400000204783b */ /* 0x000e280000004200 */
[----:B------:R3:W-:Y:S02]  /*29920*/  STSM.16.M88.4 [R17], R12 ;  /* 0x0000000c11007844 */ /* 0x0007e40000000200 */
[----:B---3--:R-:W-:Y:S01]  /*29930*/  IMAD.MOV.U32 R14, RZ, RZ, R10 ;  /* 0x000000ffff0e7224 */ /* 0x008fe200078e000a */
[----:B------:R-:W-:Y:S02]  /*29940*/  MOV R15, R11 ;  /* 0x0000000b000f7202 */ /* 0x000fe40000000f00 */
[C-C-:B0-----:R-:W-:Y:S02]  /*29950*/  PRMT R8, R4.reuse, 0x6420, R5.reuse ;  /* 0x0000642004087816 */ /* 0x141fe40000000005 */
[----:B------:R-:W-:Y:S01]  /*29960*/  PRMT R9, R4, 0x7531, R5 ;  /* 0x0000753104097816 */ /* 0x000fe20000000005 */
[----:B------:R-:W-:Y:S01]  /*29970*/  VIADD R4, R18, 0x7000 ;  /* 0x0000700012047836 */ /* 0x000fe20000000000 */
[----:B------:R-:W-:-:S04]  /*29980*/  PRMT R10, R6, 0x6420, R7 ;  /* 0x00006420060a7816 */ /* 0x000fc80000000007 */
[----:B------:R-:W-:Y:S02]  /*29990*/  LOP3.LUT R4, R4, R14, RZ, 0xfc, !PT ;  /* 0x0000000e04047212 */ /* 0x000fe400078efcff */
[----:B------:R-:W-:-:S03]  /*299a0*/  PRMT R11, R6, 0x7531, R7 ;  /* 0x00007531060b7816 */ /* 0x000fc60000000007 */
[----:B------:R-:W-:Y:S02]  /*299b0*/  IMAD.IADD R4, R15, 0x1, R4 ;  /* 0x000000010f047824 */ /* 0x000fe400078e0204 */
[----:B------:R-:W-:Y:S04]  /*299c0*/  STSM.16.M88.4 [R3], R8 ;  /* 0x0000000803007844 */ /* 0x000fe80000000200 */
[----:B------:R-:W0:Y:S04]  /*299d0*/  LDSM.16.MT88.4 R8, [R4+0x10400] ;  /* 0x010400000408783b */ /* 0x000e280000004200 */
[----:B------:R-:W3:Y:S01]  /*299e0*/  LDSM.16.MT88.4 R4, [R2+0x17400] ;  /* 0x017400000204783b */ /* 0x000ee20000004200 */
[----:B0-----:R-:W-:-:S02]  /*299f0*/  PRMT R12, R8, 0x6420, R9 ;  /* 0x00006420080c7816 */ /* 0x001fc40000000009 */
[----:B------:R-:W-:Y:S02]  /*29a00*/  PRMT R13, R8, 0x7531, R9 ;  /* 0x00007531080d7816 */ /* 0x000fe40000000009 */
[C-C-:B------:R-:W-:Y:S02]  /*29a10*/  PRMT R14, R10.reuse, 0x6420, R11.reuse ;  /* 0x000064200a0e7816 */ /* 0x140fe4000000000b */
[----:B------:R-:W-:Y:S02]  /*29a20*/  PRMT R15, R10, 0x7531, R11 ;  /* 0x000075310a0f7816 */ /* 0x000fe4000000000b */
[C-C-:B---3--:R-:W-:Y:S02]  /*29a30*/  PRMT R8, R4.reuse, 0x6420, R5.reuse ;  /* 0x0000642004087816 */ /* 0x148fe40000000005 */
[----:B------:R-:W-:Y:S02]  /*29a40*/  PRMT R9, R4, 0x7531, R5 ;  /* 0x0000753104097816 */ /* 0x000fe40000000005 */
[----:B------:R-:W-:-:S02]  /*29a50*/  PRMT R10, R6, 0x6420, R7 ;  /* 0x00006420060a7816 */ /* 0x000fc40000000007 */
        /* <DEDUP_REMOVED lines=11> */
.L_x_2655:
[----:B------:R-:W3:Y:S01]  /*29b10*/  LDL.LU R2, [R1+0x14] ;  /* 0x0000140001027983 */ /* 0x000ee20000300800 */
[----:B0----5:R0:W-:Y:S03]  /*29b20*/  SYNCS.ARRIVE.TRANS64.A1T0 RZ, [R0+URZ+0x38850], RZ ;  /* 0x038850ff00ff79a7 */ /* 0x0211e6000810003f */
[----:B--2---:R-:W2:Y:S01]  /*29b30*/  LDL.LU R3, [R1+0x24] ;  /* 0x0000240001037983 */ /* 0x004ea20000300800 */
[----:B0-----:R-:W-:-:S05]  /*29b40*/  @!P0 VIADD R0, R0, 0x38880 ;  /* 0x0003888000008836 */ /* 0x001fca0000000000 */
[----:B------:R-:W-:Y:S01]  /*29b50*/  @!P0 PRMT R0, RZ, 0x654, R0 ;  /* 0x00000654ff008816 */ /* 0x000fe20000000000 */
[----:B------:R-:W-:Y:S06]  /*29b60*/  BAR.SYNC.DEFER_BLOCKING 0x2, 0x80 ;  /* 0x0082000000007b1d */ /* 0x000fec0000010000 */
[----:B------:R3:W-:Y:S02]  /*29b70*/  @!P0 SYNCS.ARRIVE.TRANS64.RED.A1T0 RZ, [R0+URZ], RZ ;  /* 0x000000ff00ff89a7 */ /* 0x0007e4000810043f */
[----:B---3--:R-:W-:-:S05]  /*29b80*/  VIADD R0, R2, 0x1 ;  /* 0x0000000102007836 */ /* 0x008fca0000000000 */
[----:B------:R-:W-:-:S04]  /*29b90*/  ISETP.NE.AND P0, PT, R0, 0x2, PT ;  /* 0x000000020000780c */ /* 0x000fc80003f05270 */
[----:B------:R-:W-:Y:S02]  /*29ba0*/  SEL R2, RZ, 0x1, P0 ;  /* 0x00000001ff027807 */ /* 0x000fe40000000000 */
[----:B------:R-:W-:Y:S02]  /*29bb0*/  SEL R0, R0, RZ, P0 ;  /* 0x000000ff00007207 */ /* 0x000fe40000000000 */
[----:B--2---:R-:W-:-:S03]  /*29bc0*/  LOP3.LUT R3, R3, R2, RZ, 0x3c, !PT ;  /* 0x0000000203037212 */ /* 0x004fc600078e3cff */
[----:B------:R0:W-:Y:S04]  /*29bd0*/  STL [R1+0x14], R0 ;  /* 0x0000140001007387 */ /* 0x0001e80000100800 */
[----:B------:R0:W-:Y:S02]  /*29be0*/  STL [R1+0x24], R3 ;  /* 0x0000240301007387 */ /* 0x0001e40000100800 */
.L_x_2600:
        /* <DEDUP_REMOVED lines=9> */
[----:B------:R4:W0:Y:S04]  /*29c80*/  LDS.128 R16, [R0+0x388d0] ;  /* 0x0388d00000107984 */ /* 0x0008280000000c00 */
[----:B------:R4:W-:Y:S01]  /*29c90*/  STL [R1+0x4], R0 ;  /* 0x0000040001007387 */ /* 0x0009e20000100800 */
[----:B------:R-:W-:Y:S06]  /*29ca0*/  BAR.ARV 0x4, 0x180 ;  /* 0x0106000000007b1d */ /* 0x000fec0000002000 */
[----:B------:R-:W-:Y:S05]  /*29cb0*/  BRA `(.L_x_2657) ;  /* 0x0000000800e47947 */ /* 0x000fea0003800000 */
.L_x_2656:
        /* <DEDUP_REMOVED lines=36> */
.L_x_2868:
[----:B------:R-:W-:Y:S01]  /*29f00*/  ULDC UR4, c[0x0][0xc38] ;  /* 0x00030e0000047ab9 */ /* 0x000fe20000000800 */
[----:B------:R-:W-:Y:S02]  /*29f10*/  IMAD.MOV.U32 R7, RZ, RZ, R5 ;  /* 0x000000ffff077224 */ /* 0x000fe400078e0005 */
[----:B------:R-:W-:-:S04]  /*29f20*/  IMAD.U32 R3, RZ, RZ, UR4 ;  /* 0x00000004ff037e24 */ /* 0x000fc8000f8e00ff */
[----:B--2---:R-:W-:-:S04]  /*29f30*/  IMAD R6, R6, R3, RZ ;  /* 0x0000000306067224 */ /* 0x004fc800078e02ff */
[----:B------:R-:W-:-:S05]  /*29f40*/  IMAD.IADD R4, R4, 0x1, R6 ;  /* 0x0000000104047824 */ /* 0x000fca00078e0206 */
[----:B------:R-:W-:-:S13]  /*29f50*/  ISETP.GT.AND P6, PT, R4, R0, PT ;  /* 0x000000000400720c */ /* 0x000fda0003fc4270 */
[----:B------:R-:W-:Y:S05]  /*29f60*/  @P6 BRA `(.L_x_2659) ;  /* 0x0000000000a06947 */ /* 0x000fea0003800000 */
.L_x_2664:
[----:B------:R-:W2:Y:S01]  /*29f70*/  LDC R2, c[0x0][0xc3c] ;  /* 0x00030f00ff027b82 */ /* 0x000ea20000000800 */
[----:B------:R-:W-:-:S05]  /*29f80*/  VIADD R19, R19, 0x1f ;  /* 0x0000001f13137836 */ /* 0x000fca0000000000 */
[----:B--2---:R-:W-:-:S13]  /*29f90*/  ISETP.GE.AND P6, PT, R19, R2, PT ;  /* 0x000000021300720c */ /* 0x004fda0003fc6270 */
[----:B------:R-:W-:Y:S05]  /*29fa0*/  @P6 BRA `(.L_x_2660) ;  /* 0x0000000400dc6947 */ /* 0x000fea0003800000 */
[----:B------:R-:W2:Y:S01]  /*29fb0*/  S2R R3, SR_TID.X ;  /* 0x0000000000037919 */ /* 0x000ea20000002100 */
[----:B------:R-:W-:Y:S01]  /*29fc0*/  BSSY B0, `(.L_x_2661) ;  /* 0x0000009000007945 */ /* 0x000fe20003800000 */
[----:B--2---:R-:W-:-:S05]  /*29fd0*/  LOP3.LUT R3, R3, 0x1f, RZ, 0xc0, !PT ;  /* 0x0000001f03037812 */ /* 0x004fca00078ec0ff */
[----:B------:R-:W-:-:S05]  /*29fe0*/  IMAD.IADD R3, R19, 0x1, R3 ;  /* 0x0000000113037824 */ /* 0x000fca00078e0203 */
[----:B------:R-:W-:Y:S01]  /*29ff0*/  ISETP.GE.OR P6, PT, R3, R2, !P0 ;  /* 0x000000020300720c */ /* 0x000fe200047c6670 */
[----:B------:R-:W-:-:S12]  /*2a000*/  IMAD.MOV.U32 R2, RZ, RZ, RZ ;  /* 0x000000ffff027224 */ /* 0x000fd800078e00ff */
[----:B------:R-:W-:Y:S05]  /*2a010*/  @P6 BRA `(.L_x_2662) ;  /* 0x00000000000c6947 */ /* 0x000fea0003800000 */
[----:B------:R-:W2:Y:S02]  /*2a020*/  LDC.64 R6, c[0x0][0xc80] ;  /* 0x00032000ff067b82 */ /* 0x000ea40000000a00 */
[----:B--2---:R-:W-:-:S06]  /*2a030*/  IMAD.WIDE R2, R3, 0x4, R6 ;  /* 0x0000000403027825 */ /* 0x004fcc00078e0206 */
[----:B------:R2:W5:Y:S02]  /*2a040*/  LDG.E R2, desc[UR46][R2.64] ;  /* 0x0000002e02027981 */ /* 0x000564000c1e1900 */
.L_x_2662:
[----:B------:R-:W-:Y:S05]  /*2a050*/  BSYNC B0 ;  /* 0x0000000000007941 */ /* 0x000fea0003800000 */
.L_x_2661:
[----:B------:R-:W-:-:S03]  /*2a060*/  UMOV UR4, 0xffffffff ;  /* 0xffffffff00047882 */ /* 0x000fc60000000000 */
[----:B------:R-:W-:Y:S05]  /*2a070*/  BRA.DIV UR4, `(.L_x_2663) ;  /* 0x0000005e04207947 */ /* 0x000fea000b800000 */
[----:B--2--5:R-:W2:Y:S02]  /*2a080*/  SHFL.UP PT, R3, R2, 0x1, RZ ;  /* 0x0420000002037989 */ /* 0x024ea400000e00ff */
[----:B--2---:R-:W-:-:S04]  /*2a090*/  SEL R3, R3, RZ, P1 ;  /* 0x000000ff03037207 */ /* 0x004fc80000800000 */
[----:B------:R-:W-:-:S05]  /*2a0a0*/  IADD3 R3, R2, R3, RZ ;  /* 0x0000000302037210 */ /* 0x000fca0007ffe0ff */
        /* <DEDUP_REMOVED lines=13> */
.L_x_2876:
[----:B------:R-:W-:Y:S02]  /*2a180*/  ULDC UR4, c[0x0][0xc38] ;  /* 0x00030e0000047ab9 */ /* 0x000fe40000000800 */
[----:B------:R-:W-:-:S04]  /*2a190*/  IMAD.U32 R3, RZ, RZ, UR4 ;  /* 0x00000004ff037e24 */ /* 0x000fc8000f8e00ff */
[----:B--2---:R-:W-:-:S04]  /*2a1a0*/  IMAD R6, R6, R3, RZ ;  /* 0x0000000306067224 */ /* 0x004fc800078e02ff */
[----:B------:R-:W-:-:S05]  /*2a1b0*/  IMAD.IADD R4, R6, 0x1, R4 ;  /* 0x0000000106047824 */ /* 0x000fca00078e0204 */
[----:B------:R-:W-:-:S13]  /*2a1c0*/  ISETP.GT.AND P6, PT, R4, R0, PT ;  /* 0x000000000400720c */ /* 0x000fda0003fc4270 */
[----:B------:R-:W-:Y:S05]  /*2a1d0*/  @!P6 BRA `(.L_x_2664) ;  /* 0xfffffffc0064e947 */ /* 0x000fea000383ffff */
[----:B------:R-:W-:-:S07]  /*2a1e0*/  IMAD.MOV.U32 R7, RZ, RZ, R5 ;  /* 0x000000ffff077224 */ /* 0x000fce00078e0005 */
.L_x_2659:
[----:B------:R-:W-:Y:S01]  /*2a1f0*/  IMAD.IADD R6, R4, 0x1, -R6 ;  /* 0x0000000104067824 */ /* 0x000fe200078e0a06 */
[----:B------:R-:W-:-:S03]  /*2a200*/  UMOV UR4, 0xffffffff ;  /* 0xffffffff00047882 */ /* 0x000fc60000000000 */
[----:B------:R-:W-:-:S05]  /*2a210*/  IMAD R4, R7, R3, R6 ;  /* 0x0000000307047224 */ /* 0x000fca00078e0206 */
[----:B------:R-:W-:Y:S01]  /*2a220*/  ISETP.GT.AND P6, PT, R4, R0, PT ;  /* 0x000000000400720c */ /* 0x000fe20003fc4270 */
[----:B------:R-:W-:-:S12]  /*2a230*/  BRA.DIV UR4, `(.L_x_2665) ;  /* 0x0000005e04887947 */ /* 0x000fd8000b800000 */
[----:B0-----:R-:W-:-:S04]  /*2a240*/  VOTE.ANY R5, PT, !P6 ;  /* 0x0000000000057806 */ /* 0x001fc800070e0100 */
[----:B------:R-:W0:Y:S02]  /*2a250*/  POPC R4, R5 ;  /* 0x0000000500047309 */ /* 0x000e240000000000 */
[----:B0-----:R0:W2:Y:S02]  /*2a260*/  SHFL.IDX PT, R17, R2, R4, 0x1f ;  /* 0x00001f0402117589 */ /* 0x0010a400000e0000 */
.L_x_2880:
[----:B------:R-:W-:Y:S01]  /*2a270*/  ISETP.NE.AND P0, PT, R5, RZ, PT ;  /* 0x000000ff0500720c */ /* 0x000fe20003f05270 */
[----:B------:R-:W-:-:S12]  /*2a280*/  IMAD.MOV.U32 R16, RZ, RZ, RZ ;  /* 0x000000ffff107224 */ /* 0x000fd800078e00ff */
[----:B------:R-:W-:Y:S05]  /*2a290*/  @!P0 BRA `(.L_x_2666) ;  /* 0x0000000000148947 */ /* 0x000fea0003800000 */
[----:B------:R-:W-:Y:S01]  /*2a2a0*/  UMOV UR4, 0xffffffff ;  /* 0xffffffff00047882 */ /* 0x000fe20000000000 */
[----:B------:R-:W-:Y:S02]  /*2a2b0*/  IADD3 R12, R4, -0x1, RZ ;  /* 0xffffffff040c7810 */ /* 0x000fe40007ffe0ff */
[----:B------:R-:W-:Y:S05]  /*2a2c0*/  BRA.DIV UR4, `(.L_x_2667) ;  /* 0x0000005e04ac7947 */ /* 0x000fea000b800000 */
[----:B------:R3:W4:Y:S02]  /*2a2d0*/  SHFL.IDX PT, R7, R7, R12, 0x1f ;  /* 0x00001f0c07077589 */ /* 0x00072400000e0000 */
.L_x_2883:
[----:B----4-:R-:W-:-:S07]  /*2a2e0*/  IMAD.MOV.U32 R16, RZ, RZ, R7 ;  /* 0x000000ffff107224 */ /* 0x010fce00078e0007 */
.L_x_2666:
[----:B------:R-:W0:Y:S01]  /*2a2f0*/  LDC.64 R8, c[0x0][0xc90] ;  /* 0x00032400ff087b82 */ /* 0x000e220000000a00 */
[----:B------:R-:W-:-:S04]  /*2a300*/  IMAD.IADD R19, R4, 0x1, R19 ;  /* 0x0000000104137824 */ /* 0x000fc800078e0213 */
[----:B0-----:R-:W-:-:S05]  /*2a310*/  IMAD.WIDE R4, R19, 0x4, R8 ;  /* 0x0000000413047825 */ /* 0x001fca00078e0208 */
[----:B------:R-:W2:Y:S01]  /*2a320*/  LDG.E R2, desc[UR46][R4.64] ;  /* 0x0000002e04027981 */ /* 0x000ea2000c1e1900 */
[----:B------:R-:W-:Y:S02]  /*2a330*/  IMAD R16, R16, R3, R6 ;  /* 0x0000000310107224 */ /* 0x000fe400078e0206 */
[----:B--2---:R-:W-:-:S05]  /*2a340*/  IMAD R8, R17, R2, RZ ;  /* 0x0000000211087224 */ /* 0x004fca00078e02ff */
[-C--:B------:R-:W-:Y:S02]  /*2a350*/  IABS R7, R8.reuse ;  /* 0x0000000800077213 */ /* 0x080fe40000000000 */
[----:B------:R-:W-:Y:S02]  /*2a360*/  IABS R9, R8 ;  /* 0x0000000800097213 */ /* 0x000fe40000000000 */
[----:B------:R-:W0:Y:S03]  /*2a370*/  I2F.RP R4, R7 ;  /* 0x0000000700047306 */ /* 0x000e260000209400 */
[----:B------:R-:W-:-:S05]  /*2a380*/  IMAD.MOV R9, RZ, RZ, -R9 ;  /* 0x000000ffff097224 */ /* 0x000fca00078e0a09 */
[----:B0-----:R-:W0:Y:S02]  /*2a390*/  MUFU.RCP R4, R4 ;  /* 0x0000000400047308 */ /* 0x001e240000001000 */
[----:B0-----:R-:W-:-:S06]  /*2a3a0*/  VIADD R4, R4, 0xffffffe ;  /* 0x0ffffffe04047836 */ /* 0x001fcc0000000000 */
[----:B------:R-:W0:Y:S02]  /*2a3b0*/  F2I.FTZ.U32.TRUNC.NTZ R5, R4 ;  /* 0x0000000400057305 */ /* 0x000e24000021f000 */
[----:B0-----:R-:W-:-:S04]  /*2a3c0*/  IMAD.MOV R4, RZ, RZ, -R5 ;  /* 0x000000ffff047224 */ /* 0x001fc800078e0a05 */
[----:B------:R-:W-:Y:S02]  /*2a3d0*/  IMAD R6, R4, R7, RZ ;  /* 0x0000000704067224 */ /* 0x000fe400078e02ff */
[----:B------:R-:W-:-:S04]  /*2a3e0*/  IMAD.MOV.U32 R4, RZ, RZ, RZ ;  /* 0x000000ffff047224 */ /* 0x000fc800078e00ff */
[----:B------:R-:W-:-:S04]  /*2a3f0*/  IMAD.HI.U32 R5, R5, R6, R4 ;  /* 0x0000000605057227 */ /* 0x000fc800078e0004 */
[----:B------:R-:W-:-:S05]  /*2a400*/  IMAD.IADD R6, R0, 0x1, -R16 ;  /* 0x0000000100067824 */ /* 0x000fca00078e0a10 */
        /* <DEDUP_REMOVED lines=22> */
[----:B------:R0:W2:Y:S02]  /*2a570*/  F2I.FTZ.U32.TRUNC.NTZ R3, R2 ;  /* 0x0000000200037305 */ /* 0x0000a4000021f000 */
[----:B0-----:R-:W-:Y:S02]  /*2a580*/  IMAD.MOV.U32 R2, RZ, RZ, RZ ;  /* 0x000000ffff027224 */ /* 0x001fe400078e00ff */
[----:B--2---:R-:W-:-:S04]  /*2a590*/  IMAD.MOV R0, RZ, RZ, -R3 ;  /* 0x000000ffff007224 */ /* 0x004fc800078e0a03 */
[----:B------:R-:W-:-:S04]  /*2a5a0*/  IMAD R0, R0, R5, RZ ;  /* 0x0000000500007224 */ /* 0x000fc800078e02ff */
        /* <DEDUP_REMOVED lines=23> */
.L_x_2660:
[----:B------:R-:W-:Y:S01]  /*2a720*/  UMOV UR4, URZ ;  /* 0x0000003f00047c82 */ /* 0x000fe20008000000 */
[----:B------:R-:W-:Y:S01]  /*2a730*/  UMOV UR5, URZ ;  /* 0x0000003f00057c82 */ /* 0x000fe20008000000 */
[----:B------:R-:W-:Y:S01]  /*2a740*/  ULDC UR6, c[0x0][0xc3c] ;  /* 0x00030f0000067ab9 */ /* 0x000fe20000000800 */
[----:B------:R-:W-:Y:S02]  /*2a750*/  IMAD.MOV.U32 R16, RZ, RZ, R0 ;  /* 0x000000ffff107224 */ /* 0x000fe400078e0000 */
[----:B------:R-:W-:Y:S02]  /*2a760*/  IMAD.U32 R17, RZ, RZ, UR4 ;  /* 0x00000004ff117e24 */ /* 0x000fe4000f8e00ff */
[----:B------:R-:W-:Y:S02]  /*2a770*/  IMAD.U32 R18, RZ, RZ, UR5 ;  /* 0x00000005ff127e24 */ /* 0x000fe4000f8e00ff */
[----:B------:R-:W-:-:S07]  /*2a780*/  IMAD.U32 R19, RZ, RZ, UR6 ;  /* 0x00000006ff137e24 */ /* 0x000fce000f8e00ff */
.L_x_2668:
[----:B------:R2:W4:Y:S01]  /*2a790*/  LDL R3, [R1+0x4] ;  /* 0x0000040001037983 */ /* 0x0005220000100800 */
[----:B------:R-:W5:Y:S01]  /*2a7a0*/  S2R R0, SR_TID.X ;  /* 0x0000000000007919 */ /* 0x000f620000002100 */
[----:B------:R-:W-:Y:S05]  /*2a7b0*/  WARPSYNC.ALL ;  /* 0x0000000000007948 */ /* 0x000fea0003800000 */
[----:B-----5:R-:W-:Y:S01]  /*2a7c0*/  LOP3.LUT R0, R0, 0x1f, RZ, 0xc0, !PT ;  /* 0x0000001f00007812 */ /* 0x020fe200078ec0ff */
[----:B------:R-:W-:Y:S03]  /*2a7d0*/  BAR.SYNC.DEFER_BLOCKING 0x4, 0x180 ;  /* 0x0106000000007b1d */ /* 0x000fe60000010000 */
[----:B------:R-:W-:-:S13]  /*2a7e0*/  ISETP.NE.AND P0, PT, R0, RZ, PT ;  /* 0x000000ff0000720c */ /* 0x000fda0003f05270 */
[----:B------:R-:W4:Y:S01]  /*2a7f0*/  @!P0 S2R R0, SR_CgaCtaId ;  /* 0x0000000000008919 */ /* 0x000f220000008800 */
[----:B------:R-:W-:-:S04]  /*2a800*/  @!P0 MOV R2, 0x400 ;  /* 0x0000040000028802 */ /* 0x000fc80000000f00 */
[----:B----4-:R-:W-:-:S05]  /*2a810*/  @!P0 LEA R3, R0, R2, 0x18 ;  /* 0x0000000200038211 */ /* 0x010fca00078ec0ff */
[----:B------:R2:W-:Y:S04]  /*2a820*/  @!P0 STS.128 [R3+0x388d0], R16 ;  /* 0x0388d01003008388 */ /* 0x0005e80000000c00 */
[----:B------:R2:W-:Y:S01]  /*2a830*/  @!P0 STL [R1+0x4], R3 ;  /* 0x0000040301008387 */ /* 0x0005e20000100800 */
[----:B------:R-:W-:Y:S06]  /*2a840*/  BAR.ARV 0x5, 0x180 ;  /* 0x0146000000007b1d */ /* 0x000fec0000002000 */
.L_x_2657:
[----:B------:R-:W-:Y:S02]  /*2a850*/  ULDC UR4, c[0x0][0xc3c] ;  /* 0x00030f0000047ab9 */ /* 0x000fe40000000800 */
[----:B0-----:R-:W-:-:S13]  /*2a860*/  ISETP.GE.AND P0, PT, R19, UR4, PT ;  /* 0x0000000413007c0c */ /* 0x001fda000bf06270 */
[----:B------:R-:W-:Y:S05]  /*2a870*/  @!P0 BRA `(.L_x_2669) ;  /* 0xffffff9400448947 */ /* 0x000fea000383ffff */
[----:B------:R-:W-:Y:S05]  /*2a880*/  BSYNC B7 ;  /* 0x0000000000077941 */ /* 0x000fea0003800000 */
.L_x_2559:
[----:B----4-:R-:W4:Y:S01]  /*2a890*/  LDL.LU R0, [R1+0x70] ;  /* 0x0000700001007983 */ /* 0x010f220000300800 */
[----:B------:R-:W-:Y:S01]  /*2a8a0*/  BSSY B0, `(.L_x_2670) ;  /* 0x000000b000007945 */ /* 0x000fe20003800000 */
[----:B------:R-:W5:Y:S01]  /*2a8b0*/  S2R R5, SR_CgaCtaId ;  /* 0x0000000000057919 */ /* 0x000f620000008800 */
[----:B----4-:R-:W-:-:S04]  /*2a8c0*/  IADD3 R0, R0, 0x1, RZ ;  /* 0x0000000100007810 */ /* 0x010fc80007ffe0ff */
[----:B0-----:R-:W-:-:S04]  /*2a8d0*/  LEA.HI R2, R0, R0, RZ, 0x1 ;  /* 0x0000000000027211 */ /* 0x001fc800078f08ff */
[----:B--2---:R-:W-:-:S05]  /*2a8e0*/  LOP3.LUT R3, R2, 0xfffffffe, RZ, 0xc0, !PT ;  /* 0xfffffffe02037812 */ /* 0x004fca00078ec0ff */
[----:B------:R-:W-:Y:S01]  /*2a8f0*/  IMAD.IADD R3, R0, 0x1, -R3 ;  /* 0x0000000100037824 */ /* 0x000fe200078e0a03 */
[----:B------:R-:W-:-:S04]  /*2a900*/  MOV R0, 0x400 ;  /* 0x0000040000007802 */ /* 0x000fc80000000f00 */
[----:B-----5:R-:W-:Y:S02]  /*2a910*/  LEA R0, R5, R0, 0x18 ;  /* 0x0000000005007211 */ /* 0x020fe400078ec0ff */
[----:B------:R-:W-:-:S04]  /*2a920*/  SHF.L.U32 R3, R3, 0x1f, RZ ;  /* 0x0000001f03037819 */ /* 0x000fc800000006ff */
[----:B------:R-:W0:Y:S02]  /*2a930*/  SYNCS.PHASECHK.TRANS64.TRYWAIT P0, [R0+URZ+0x38820], R3 ;  /* 0x03882003000075a7 */ /* 0x000e24000800017f */
[----:B0-----:R-:W-:Y:S05]  /*2a940*/  @!P0 BRA `(.L_x_2671) ;  /* 0x0000005800348947 */ /* 0x001fea0003800000 */
.L_x_2884:
[----:B------:R-:W-:Y:S05]  /*2a950*/  BSYNC B0 ;  /* 0x0000000000007941 */ /* 0x000fea0003800000 */
.L_x_2670:
[----:B------:R-:W-:-:S03]  /*2a960*/  UMOV UR4, 0xffffffff ;  /* 0xffffffff00047882 */ /* 0x000fc60000000000 */
[----:B------:R-:W-:Y:S05]  /*2a970*/  BRA.DIV UR4, `(.L_x_2672) ;  /* 0x0000005a043c7947 */ /* 0x000fea000b800000 */
[----:B------:R-:W2:Y:S02]  /*2a980*/  S2R R2, SR_TID.X ;  /* 0x0000000000027919 */ /* 0x000ea40000002100 */
[----:B--2---:R-:W-:-:S04]  /*2a990*/  SHF.R.U32.HI R2, RZ, 0x5, R2 ;  /* 0x00000005ff027819 */ /* 0x004fc80000011602 */
[----:B------:R-:W-:-:S05]  /*2a9a0*/  LOP3.LUT R2, R2, 0x3, RZ, 0xc0, !PT ;  /* 0x0000000302027812 */ /* 0x000fca00078ec0ff */
[----:B------:R2:W4:Y:S02]  /*2a9b0*/  SHFL.IDX PT, R14, R2, RZ, 0x1f ;  /* 0x00001fff020e7589 */ /* 0x00052400000e0000 */
.L_x_2887:
[----:B----4-:R-:W-:-:S13]  /*2a9c0*/  ISETP.NE.AND P0, PT, R14, RZ, PT ;  /* 0x000000ff0e00720c */ /* 0x010fda0003f05270 */
[----:B------:R-:W-:Y:S05]  /*2a9d0*/  @P0 BRA `(.L_x_2344) ;  /* 0x0000000000b00947 */ /* 0x000fea0003800000 */
[----:B------:R-:W-:-:S03]  /*2a9e0*/  UMOV UR4, 0xffffffff ;  /* 0xffffffff00047882 */ /* 0x000fc60000000000 */
[----:B------:R-:W-:Y:S05]  /*2a9f0*/  BRA.DIV UR4, `(.L_x_2673) ;  /* 0x0000005a04507947 */ /* 0x000fea000b800000 */
[----:B------:R-:W-:-:S13]  /*2aa00*/  ELECT P6, URZ, PT ;  /* 0x00000000003f782f */ /* 0x000fda00038c0000 */
.L_x_2890:
[----:B------:R-:W-:Y:S05]  /*2aa10*/  @!P6 BRA `(.L_x_2344) ;  /* 0x0000000000a0e947 */ /* 0x000fea0003800000 */
[----:B------:R-:W-:-:S06]  /*2aa20*/  ULOP3.LUT UR4, UR40, 0x2, URZ, 0xfc, !UPT ;  /* 0x0000000228047892 */ /* 0x000fcc000f8efc3f */
[----:B--2---:R-:W-:-:S05]  /*2aa30*/  IMAD.U32 R2, RZ, RZ, UR4 ;  /* 0x00000004ff027e24 */ /* 0x004fca000f8e00ff */
[----:B------:R-:W-:-:S13]  /*2aa40*/  ISETP.NE.AND P0, PT, R2, 0x3, PT ;  /* 0x000000030200780c */ /* 0x000fda0003f05270 */
[----:B------:R-:W-:Y:S05]  /*2aa50*/  @!P0 BRA `(.L_x_2674) ;  /* 0x0000000000048947 */ /* 0x000fea0003800000 */
[----:B------:R-:W-:Y:S01]  /*2aa60*/  BPT.TRAP 0x1 ;  /* 0x000000040000795c */ /* 0x000fe20000300000 */
.L_x_2674:
[----:B0-----:R-:W2:Y:S04]  /*2aa70*/  LDL R3, [R1+0x14] ;  /* 0x0000140001037983 */ /* 0x001ea80000100800 */
[----:B------:R-:W4:Y:S01]  /*2aa80*/  LDL.LU R7, [R1+0x24] ;  /* 0x0000240001077983 */ /* 0x000f220000300800 */
[----:B------:R-:W-:-:S04]  /*2aa90*/  VIADD R2, R0, 0x38840 ;  /* 0x0003884000027836 */ /* 0x000fc80000000000 */
[C---:B--2---:R-:W-:Y:S02]  /*2aaa0*/  IMAD R6, R3.reuse, 0x8, R2 ;  /* 0x0000000803067824 */ /* 0x044fe400078e0202 */
        /* <DEDUP_REMOVED lines=10> */
.L_x_2891:
[----:B------:R-:W2:Y:S02]  /*2ab50*/  SYNCS.PHASECHK.TRANS64.TRYWAIT P1, [R7+URZ], R2 ;  /* 0x00000002070075a7 */ /* 0x000ea4000802017f */
[----:B--2---:R-:W-:Y:S05]  /*2ab60*/  @!P1 BRA `(.L_x_2676) ;  /* 0x0000005800289947 */ /* 0x004fea0003800000 */
.L_x_2892:
[----:B------:R-:W-:Y:S05]  /*2ab70*/  @!P0 BRA `(.L_x_2677) ;  /* 0x0000000000048947 */ /* 0x000fea0003800000 */
[----:B------:R-:W-:Y:S01]  /*2ab80*/  BPT.TRAP 0x1 ;  /* 0x000000040000795c */ /* 0x000fe20000300000 */
.L_x_2677:
[----:B------:R-:W4:Y:S02]  /*2ab90*/  LDL.LU R4, [R1+0x14] ;  /* 0x0000140001047983 */ /* 0x000f240000300800 */
[----:B----4-:R-:W-:-:S04]  /*2aba0*/  IMAD R4, R4, 0x8, R0 ;  /* 0x0000000804047824 */ /* 0x010fc800078e0200 */
[----:B------:R-:W4:Y:S02]  /*2abb0*/  SYNCS.PHASECHK.TRANS64.TRYWAIT P1, [R4+URZ+0x38860], R5 ;  /* 0x03886005040075a7 */ /* 0x000f24000802017f */
[----:B----4-:R-:W-:Y:S05]  /*2abc0*/  @!P1 BRA `(.L_x_2678) ;  /* 0x0000005800249947 */ /* 0x010fea0003800000 */
.L_x_2893:
[----:B------:R-:W-:Y:S05]  /*2abd0*/  @!P0 BRA `(.L_x_2679) ;  /* 0x0000000000048947 */ /* 0x000fea0003800000 */
[----:B------:R-:W-:Y:S01]  /*2abe0*/  BPT.TRAP 0x1 ;  /* 0x000000040000795c */ /* 0x000fe20000300000 */
.L_x_2679:
[----:B------:R-:W-:-:S04]  /*2abf0*/  IMAD R3, R3, 0x8, R0 ;  /* 0x0000000803037824 */ /* 0x000fc800078e0200 */
[----:B------:R-:W5:Y:S02]  /*2ac00*/  SYNCS.PHASECHK.TRANS64.TRYWAIT P1, [R3+URZ+0x38860], R2 ;  /* 0x03886002030075a7 */ /* 0x000f64000802017f */
[----:B-----5:R-:W-:Y:S05]  /*2ac10*/  @!P1 BRA `(.L_x_2680) ;  /* 0x0000005800249947 */ /* 0x020fea0003800000 */
.L_x_2894:
[----:B------:R-:W-:Y:S05]  /*2ac20*/  @!P0 BRA `(.L_x_2681) ;  /* 0x0000000000048947 */ /* 0x000fea0003800000 */
[----:B------:R-:W-:Y:S01]  /*2ac30*/  BPT.TRAP 0x1 ;  /* 0x000000040000795c */ /* 0x000fe20000300000 */
.L_x_2681:
[----:B------:R-:W5:Y:S02]  /*2ac40*/  SYNCS.PHASECHK.TRANS64.TRYWAIT P0, [R4+URZ+0x38880], R5 ;  /* 0x03888005040075a7 */ /* 0x000f64000800017f */
[----:B-----5:R-:W-:Y:S05]  /*2ac50*/  @!P0 BRA `(.L_x_2682) ;  /* 0x0000005800288947 */ /* 0x020fea0003800000 */
.L_x_2683:
[----:B------:R0:W0:Y:S02]  /*2ac60*/  SYNCS.PHASECHK.TRANS64.TRYWAIT P0, [R3+URZ+0x38880], R2 ;  /* 0x03888002030075a7 */ /* 0x000024000800017f */
[----:B0-----:R-:W-:Y:S05]  /*2ac70*/  @!P0 NANOSLEEP.SYNCS 0x989680 ;  /* 0x009896800000895d */ /* 0x001fea0003900000 */
[----:B------:R-:W0:Y:S02]  /*2ac80*/  @!P0 SYNCS.PHASECHK.TRANS64 P0, [R3+URZ+0x38880], R2 ;  /* 0x03888002030085a7 */ /* 0x000e24000800007f */
[----:B0-----:R-:W-:Y:S05]  /*2ac90*/  @!P0 BRA `(.L_x_2683) ;  /* 0xfffffffc00f08947 */ /* 0x001fea000383ffff */
.L_x_2344:
[----:B------:R-:W-:Y:S05]  /*2aca0*/  BSYNC B8 ;  /* 0x0000000000087941 */ /* 0x000fea0003800000 */
.L_x_2341:
[----:B------:R-:W-:Y:S05]  /*2acb0*/  EXIT ;  /* 0x000000000000794d */ /* 0x000fea0003800000 */
.L_x_2366:
[----:B-1----:R1:W2:Y:S02]  /*2acc0*/  SYNCS.PHASECHK.TRANS64.TRYWAIT P6, [R111+URZ+0x38890], R119 ;  /* 0x038890776f0075a7 */ /* 0x0022a400080c017f */
[----:B--2---:R-:W-:Y:S05]  /*2acd0*/  @!P6 NANOSLEEP.SYNCS 0x989680 ;  /* 0x009896800000e95d */ /* 0x004fea0003900000 */
[----:B------:R-:W2:Y:S02]  /*2ace0*/  @!P6 SYNCS.PHASECHK.TRANS64 P6, [R111+URZ+0x38890], R119 ;  /* 0x038890776f00e5a7 */ /* 0x000ea400080c007f */
[----:B--2---:R-:W-:Y:S05]  /*2acf0*/  @!P6 BRA `(.L_x_2366) ;  /* 0xfffffffc00f0e947 */ /* 0x004fea000383ffff */
[----:B------:R-:W-:Y:S05]  /*2ad00*/  BRA `(.L_x_2684) ;  /* 0xfffffd8400487947 */ /* 0x000fea000383ffff */
.L_x_2400:
[----:B0-----:R0:W1:Y:S02]  /*2ad10*/  SYNCS.PHASECHK.TRANS64.TRYWAIT P3, [R111+URZ+0x38890], R119 ;  /* 0x038890776f0075a7 */ /* 0x001064000806017f */
[----:B-1----:R-:W-:Y:S05]  /*2ad20*/  @!P3 NANOSLEEP.SYNCS 0x989680 ;  /* 0x009896800000b95d */ /* 0x002fea0003900000 */
[----:B------:R-:W1:Y:S02]  /*2ad30*/  @!P3 SYNCS.PHASECHK.TRANS64 P3, [R111+URZ+0x38890], R119 ;  /* 0x038890776f00b5a7 */ /* 0x000e64000806007f */
[----:B-1----:R-:W-:Y:S05]  /*2ad40*/  @!P3 BRA `(.L_x_2400) ;  /* 0xfffffffc00f0b947 */ /* 0x002fea000383ffff */
[----:B------:R-:W-:Y:S05]  /*2ad50*/  BRA `(.L_x_2685) ;  /* 0xfffffdc8000c7947 */ /* 0x000fea000383ffff */
.L_x_2417:
[----:B0-----:R0:W1:Y:S02]  /*2ad60*/  SYNCS.PHASECHK.TRANS64.TRYWAIT P2, [R111+URZ+0x38890], R119 ;  /* 0x038890776f0075a7 */ /* 0x001064000804017f */
[----:B-1----:R-:W-:Y:S05]  /*2ad70*/  @!P2 NANOSLEEP.SYNCS 0x989680 ;  /* 0x009896800000a95d */ /* 0x002fea0003900000 */
[----:B------:R-:W1:Y:S02]  /*2ad80*/  @!P2 SYNCS.PHASECHK.TRANS64 P2, [R111+URZ+0x38890], R119 ;  /* 0x038890776f00a5a7 */ /* 0x000e64000804007f */
[----:B-1----:R-:W-:Y:S05]  /*2ad90*/  @!P2 BRA `(.L_x_2417) ;  /* 0xfffffffc00f0a947 */ /* 0x002fea000383ffff */
[----:B------:R-:W-:Y:S05]  /*2ada0*/  BRA `(.L_x_2686) ;  /* 0xfffffe0800ec7947 */ /* 0x000fea000383ffff */
.L_x_2427:
[----:B-1----:R1:W2:Y:S02]  /*2adb0*/  SYNCS.PHASECHK.TRANS64.TRYWAIT P3, [R111+URZ+0x388b0], R119 ;  /* 0x0388b0776f0075a7 */ /* 0x0022a4000806017f */
[----:B--2---:R-:W-:Y:S05]  /*2adc0*/  @!P3 NANOSLEEP.SYNCS 0x989680 ;  /* 0x009896800000b95d */ /* 0x004fea0003900000 */
[----:B------:R-:W2:Y:S02]  /*2add0*/  @!P3 SYNCS.PHASECHK.TRANS64 P3, [R111+URZ+0x388b0], R119 ;  /* 0x0388b0776f00b5a7 */ /* 0x000ea4000806007f */
[----:B--2---:R-:W-:Y:S05]  /*2ade0*/  @!P3 BRA `(.L_x_2427) ;  /* 0xfffffffc00f0b947 */ /* 0x004fea000383ffff */
[----:B------:R-:W-:Y:S05]  /*2adf0*/  BRA `(.L_x_2687) ;  /* 0xfffffe1000587947 */ /* 0x000fea000383ffff */
.L_x_2439:
[----:B------:R-:W-:Y:S01]  /*2ae00*/  BSSY B0, `(.L_x_2688) ;  /* 0x0000007000007945 */ /* 0x000fe20003800000 */
[----:B------:R-:W-:Y:S01]  /*2ae10*/  IMAD.MOV.U32 R12, RZ, RZ, RZ ;  /* 0x000000ffff0c7224 */ /* 0x000fe200078e00ff */
[----:B------:R-:W-:Y:S01]  /*2ae20*/  MOV R11, 0x1f ;  /* 0x0000001f000b7802 */ /* 0x000fe20000000f00 */
[----:B------:R-:W-:-:S07]  /*2ae30*/  IMAD.MOV.U32 R15, RZ, RZ, -0x1 ;  /* 0xffffffffff0f7424 */ /* 0x000fce00078e00ff */
[----:B-----5:R-:W-:Y:S05]  /*2ae40*/  WARPSYNC.COLLECTIVE R15, `(.L_x_2689) ;  /* 0x000000000f087348 */ /* 0x020fea0003c00000 */
[----:B------:R0:W1:Y:S02]  /*2ae50*/  SHFL.IDX P6, R14, R13, R12, R11 ;  /* 0x0000000c0d0e7389 */ /* 0x00006400000c000b */
[----:B01---5:R-:W-:Y:S01]  /*2ae60*/  ENDCOLLECTIVE ;  /* 0x000000000000791b */ /* 0x023fe20003800000 */
.L_x_2689:
[----:B------:R-:W-:Y:S05]  /*2ae70*/  BSYNC B0 ;  /* 0x0000000000007941 */ /* 0x000fea0003800000 */
.L_x_2688:
[----:B------:R-:W-:Y:S01]  /*2ae80*/  IMAD.MOV.U32 R237, RZ, RZ, R14 ;  /* 0x000000ffffed7224 */ /* 0x000fe200078e000e */
[----:B------:R-:W-:Y:S06]  /*2ae90*/  BRA `(.L_x_2690) ;  /* 0xfffffe1c00fc7947 */ /* 0x000fec000383ffff */
.L_x_2449:
        /* <DEDUP_REMOVED lines=8> */
.L_x_2692:
[----:B------:R-:W-:Y:S05]  /*2af20*/  BSYNC B1 ;  /* 0x0000000000017941 */ /* 0x000fea0003800000 */
.L_x_2691:
        /* <DEDUP_REMOVED lines=8> */
.L_x_2693:
[----:B------:R-:W-:Y:S02]  /*2afb0*/  IMAD.MOV.U32 R13, RZ, RZ, R8 ;  /* 0x000000ffff0d7224 */ /* 0x000fe400078e0008 */
[----:B------:R-:W-:-:S07]  /*2afc0*/  IMAD.MOV.U32 R3, RZ, RZ, R14 ;  /* 0x000000ffff037224 */ /* 0x000fce00078e000e */
[----:B------:R-:W-:Y:S05]  /*2afd0*/  WARPSYNC.COLLECTIVE R15, `(.L_x_2694) ;  /* 0x000000000f087348 */ /* 0x000fea0003c00000 */
[----:B------:R0:W1:Y:S02]  /*2afe0*/  SHFL.IDX P6, R14, R13, R12, R11 ;  /* 0x0000000c0d0e7389 */ /* 0x00006400000c000b */
[----:B01----:R-:W-:Y:S01]  /*2aff0*/  ENDCOLLECTIVE ;  /* 0x000000000000791b */ /* 0x003fe20003800000 */
.L_x_2694:
[----:B------:R-:W-:Y:S02]  /*2b000*/  IMAD.MOV.U32 R13, RZ, RZ, R7 ;  /* 0x000000ffff0d7224 */ /* 0x000fe400078e0007 */
[----:B------:R-:W-:-:S07]  /*2b010*/  IMAD.MOV.U32 R4, RZ, RZ, R14 ;  /* 0x000000ffff047224 */ /* 0x000fce00078e000e */
[----:B------:R-:W-:Y:S05]  /*2b020*/  WARPSYNC.COLLECTIVE R15, `(.L_x_2695) ;  /* 0x000000000f087348 */ /* 0x000fea0003c00000 */
[----:B------:R0:W1:Y:S02]  /*2b030*/  SHFL.IDX P6, R14, R13, R12, R11 ;  /* 0x0000000c0d0e7389 */ /* 0x00006400000c000b */
[----:B01----:R-:W-:Y:S01]  /*2b040*/  ENDCOLLECTIVE ;  /* 0x000000000000791b */ /* 0x003fe20003800000 */
.L_x_2695:
[----:B------:R-:W-:Y:S05]  /*2b050*/  BRA `(.L_x_2696) ;  /* 0xfffffe2400607947 */ /* 0x000fea000383ffff */
.L_x_2452:
[----:B------:R-:W-:Y:S01]  /*2b060*/  BSSY B1, `(.L_x_2697) ;  /* 0x0000008000017945 */ /* 0x000fe20003800000 */
[----:B------:R-:W-:Y:S02]  /*2b070*/  IMAD.MOV.U32 R13, RZ, RZ, R6 ;  /* 0x000000ffff0d7224 */ /* 0x000fe400078e0006 */
[----:B------:R-:W-:Y:S02]  /*2b080*/  IMAD.MOV.U32 R12, RZ, RZ, 0x1 ;  /* 0x00000001ff0c7424 */ /* 0x000fe400078e00ff */
[----:B------:R-:W-:Y:S02]  /*2b090*/  IMAD.MOV.U32 R11, RZ, RZ, 0x181f ;  /* 0x0000181fff0b7424 */ /* 0x000fe400078e00ff */
[----:B------:R-:W-:-:S07]  /*2b0a0*/  IMAD.MOV.U32 R15, RZ, RZ, -0x1 ;  /* 0xffffffffff0f7424 */ /* 0x000fce00078e00ff */
[----:B0-2345:R-:W-:Y:S05]  /*2b0b0*/  WARPSYNC.COLLECTIVE R15, `(.L_x_2698) ;  /* 0x000000000f087348 */ /* 0x03dfea0003c00000 */
[----:B----4-:R1:W4:Y:S02]  /*2b0c0*/  SHFL.IDX P6, R14, R13, R12, R11 ;  /* 0x0000000c0d0e7389 */ /* 0x01032400000c000b */
[----:B012345:R-:W-:Y:S01]  /*2b0d0*/  ENDCOLLECTIVE ;  /* 0x000000000000791b */ /* 0x03ffe20003800000 */
.L_x_2698:
[----:B------:R-:W-:Y:S05]  /*2b0e0*/  BSYNC B1 ;  /* 0x0000000000017941 */ /* 0x000fea0003800000 */
.L_x_2697:
[----:B------:R-:W-:Y:S01]  /*2b0f0*/  IMAD.MOV.U32 R13, RZ, RZ, R5 ;  /* 0x000000ffff0d7224 */ /* 0x000fe200078e0005 */
[----:B------:R-:W-:Y:S01]  /*2b100*/  MOV R0, R14 ;  /* 0x0000000e00007202 */ /* 0x000fe20000000f00 */
[----:B------:R-:W-:Y:S02]  /*2b110*/  IMAD.MOV.U32 R12, RZ, RZ, 0x1 ;  /* 0x00000001ff0c7424 */ /* 0x000fe400078e00ff */
[----:B------:R-:W-:Y:S02]  /*2b120*/  IMAD.MOV.U32 R11, RZ, RZ, 0x181f ;  /* 0x0000181fff0b7424 */ /* 0x000fe400078e00ff */
[----:B------:R-:W-:-:S07]  /*2b130*/  IMAD.MOV.U32 R15, RZ, RZ, -0x1 ;  /* 0xffffffffff0f7424 */ /* 0x000fce00078e00ff */
[----:B------:R-:W-:Y:S05]  /*2b140*/  WARPSYNC.COLLECTIVE R15, `(.L_x_2699) ;  /* 0x000000000f087348 */ /* 0x000fea0003c00000 */
[----:B------:R0:W1:Y:S02]  /*2b150*/  SHFL.IDX P6, R14, R13, R12, R11 ;  /* 0x0000000c0d0e7389 */ /* 0x00006400000c000b */
[----:B01----:R-:W-:Y:S01]  /*2b160*/  ENDCOLLECTIVE ;  /* 0x000000000000791b */ /* 0x003fe20003800000 */
.L_x_2699:
[----:B------:R-:W-:Y:S02]  /*2b170*/  IMAD.MOV.U32 R13, RZ, RZ, R8 ;  /* 0x000000ffff0d7224 */ /* 0x000fe400078e0008 */
[----:B------:R-:W-:-:S07]  /*2b180*/  IMAD.MOV.U32 R3, RZ, RZ, R14 ;  /* 0x000000ffff037224 */ /* 0x000fce00078e000e */
[----:B------:R-:W-:Y:S05]  /*2b190*/  WARPSYNC.COLLECTIVE R15, `(.L_x_2700) ;  /* 0x000000000f087348 */ /* 0x000fea0003c00000 */
[----:B------:R0:W1:Y:S02]  /*2b1a0*/  SHFL.IDX P6, R14, R13, R12, R11 ;  /* 0x0000000c0d0e7389 */ /* 0x00006400000c000b */
[----:B01----:R-:W-:Y:S01]  /*2b1b0*/  ENDCOLLECTIVE ;  /* 0x000000000000791b */ /* 0x003fe20003800000 */
.L_x_2700:
[----:B------:R-:W-:Y:S02]  /*2b1c0*/  IMAD.MOV.U32 R13, RZ, RZ, R7 ;  /* 0x000000ffff0d7224 */ /* 0x000fe400078e0007 */
[----:B------:R-:W-:-:S07]  /*2b1d0*/  IMAD.MOV.U32 R4, RZ, RZ, R14 ;  /* 0x000000ffff047224 */ /* 0x000fce00078e000e */
[----:B------:R-:W-:Y:S05]  /*2b1e0*/  WARPSYNC.COLLECTIVE R15, `(.L_x_2701) ;  /* 0x000000000f087348 */ /* 0x000fea0003c00000 */
[----:B------:R0:W1:Y:S02]  /*2b1f0*/  SHFL.IDX P6, R14, R13, R12, R11 ;  /* 0x0000000c0d0e7389 */ /* 0x00006400000c000b */
[----:B01----:R-:W-:Y:S01]  /*2b200*/  ENDCOLLECTIVE ;  /* 0x000000000000791b */ /* 0x003fe20003800000 */
.L_x_2701:
[----:B------:R-:W-:Y:S05]  /*2b210*/  BRA `(.L_x_2702) ;  /* 0xfffffe2400807947 */ /* 0x000fea000383ffff */
.L_x_2455:
[----:B------:R-:W-:Y:S01]  /*2b220*/  BSSY B1, `(.L_x_2703) ;  /* 0x0000008000017945 */ /* 0x000fe20003800000 */
[----:B0-----:R-:W-:Y:S01]  /*2b230*/  IMAD.MOV.U32 R13, RZ, RZ, R6 ;  /* 0x000000ffff0d7224 */ /* 0x001fe200078e0006 */
[----:B------:R-:W-:Y:S01]  /*2b240*/  MOV R12, 0x2 ;  /* 0x00000002000c7802 */ /* 0x000fe20000000f00 */
[----:B------:R-:W-:Y:S02]  /*2b250*/  IMAD.MOV.U32 R11, RZ, RZ, 0x181f ;  /* 0x0000181fff0b7424 */ /* 0x000fe400078e00ff */
[----:B------:R-:W-:-:S07]  /*2b260*/  IMAD.MOV.U32 R15, RZ, RZ, -0x1 ;  /* 0xffffffffff0f7424 */ /* 0x000fce00078e00ff */
[----:B-12345:R-:W-:Y:S05]  /*2b270*/  WARPSYNC.COLLECTIVE R15, `(.L_x_2704) ;  /* 0x000000000f087348 */ /* 0x03efea0003c00000 */
[----:B----4-:R0:W4:Y:S02]  /*2b280*/  SHFL.IDX P6, R14, R13, R12, R11 ;  /* 0x0000000c0d0e7389 */ /* 0x01012400000c000b */
[----:B012345:R-:W-:Y:S01]  /*2b290*/  ENDCOLLECTIVE ;  /* 0x000000000000791b */ /* 0x03ffe20003800000 */
.L_x_2704:
[----:B------:R-:W-:Y:S05]  /*2b2a0*/  BSYNC B1 ;  /* 0x0000000000017941 */ /* 0x000fea0003800000 */
.L_x_2703:
        /* <DEDUP_REMOVED lines=8> */
.L_x_2705:
[----:B------:R-:W-:Y:S02]  /*2b330*/  IMAD.MOV.U32 R13, RZ, RZ, R8 ;  /* 0x000000ffff0d7224 */ /* 0x000fe400078e0008 */
[----:B------:R-:W-:-:S07]  /*2b340*/  IMAD.MOV.U32 R3, RZ, RZ, R14 ;  /* 0x000000ffff037224 */ /* 0x000fce00078e000e */
[----:B------:R-:W-:Y:S05]  /*2b350*/  WARPSYNC.COLLECTIVE R15, `(.L_x_2706) ;  /* 0x000000000f087348 */ /* 0x000fea0003c00000 */
[----:B------:R0:W1:Y:S02]  /*2b360*/  SHFL.IDX P6, R14, R13, R12, R11 ;  /* 0x0000000c0d0e7389 */ /* 0x00006400000c000b */
[----:B01----:R-:W-:Y:S01]  /*2b370*/  ENDCOLLECTIVE ;  /* 0x000000000000791b */ /* 0x003fe20003800000 */
.L_x_2706:
[----:B------:R-:W-:Y:S01]  /*2b380*/  IMAD.MOV.U32 R13, RZ, RZ, R7 ;  /* 0x000000ffff0d7224 */ /* 0x000fe200078e0007 */
[----:B------:R-:W-:-:S07]  /*2b390*/  MOV R4, R14 ;  /* 0x0000000e00047202 */ /* 0x000fce0000000f00 */
[----:B------:R-:W-:Y:S05]  /*2b3a0*/  WARPSYNC.COLLECTIVE R15, `(.L_x_2707) ;  /* 0x000000000f087348 */ /* 0x000fea0003c00000 */
[----:B------:R0:W1:Y:S02]  /*2b3b0*/  SHFL.IDX P6, R14, R13, R12, R11 ;  /* 0x0000000c0d0e7389 */ /* 0x00006400000c000b */
[----:B01----:R-:W-:Y:S01]  /*2b3c0*/  ENDCOLLECTIVE ;  /* 0x000000000000791b */ /* 0x003fe20003800000 */
.L_x_2707:
[----:B------:R-:W-:Y:S05]  /*2b3d0*/  BRA `(.L_x_2708) ;  /* 0xfffffe2400947947 */ /* 0x000fea000383ffff */
.L_x_2458:
[----:B------:R-:W-:Y:S01]  /*2b3e0*/  BSSY B1, `(.L_x_2709) ;  /* 0x0000008000017945 */ /* 0x000fe20003800000 */
[----:B------:R-:W-:Y:S02]  /*2b3f0*/  IMAD.MOV.U32 R13, RZ, RZ, R6 ;  /* 0x000000ffff0d7224 */ /* 0x000fe400078e0006 */
[----:B------:R-:W-:Y:S02]  /*2b400*/  IMAD.MOV.U32 R12, RZ, RZ, 0x3 ;  /* 0x00000003ff0c7424 */ /* 0x000fe400078e00ff */
[----:B------:R-:W-:Y:S02]  /*2b410*/  IMAD.MOV.U32 R11, RZ, RZ, 0x181f ;  /* 0x0000181fff0b7424 */ /* 0x000fe400078e00ff */
[----:B------:R-:W-:-:S07]  /*2b420*/  IMAD.MOV.U32 R15, RZ, RZ, -0x1 ;  /* 0xffffffffff0f7424 */ /* 0x000fce00078e00ff */
[----:B-12345:R-:W-:Y:S05]  /*2b430*/  WARPSYNC.COLLECTIVE R15, `(.L_x_2710) ;  /* 0x000000000f087348 */ /* 0x03efea0003c00000 */
[----:B----4-:R0:W4:Y:S02]  /*2b440*/  SHFL.IDX P6, R14, R13, R12, R11 ;  /* 0x0000000c0d0e7389 */ /* 0x01012400000c000b */
[----:B012345:R-:W-:Y:S01]  /*2b450*/  ENDCOLLECTIVE ;  /* 0x000000000000791b */ /* 0x03ffe20003800000 */
.L_x_2710:
[----:B------:R-:W-:Y:S05]  /*2b460*/  BSYNC B1 ;  /* 0x0000000000017941 */ /* 0x000fea0003800000 */
.L_x_2709:
[----:B------:R-:W-:Y:S01]  /*2b470*/  IMAD.MOV.U32 R13, RZ, RZ, R5 ;  /* 0x000000ffff0d7224 */ /* 0x000fe200078e0005 */
[----:B------:R-:W-:Y:S01]  /*2b480*/  MOV R15, 0xffffffff ;  /* 0xffffffff000f7802 */ /* 0x000fe20000000f00 */
[----:B------:R-:W-:Y:S02]  /*2b490*/  IMAD.MOV.U32 R12, RZ, RZ, 0x3 ;  /* 0x00000003ff0c7424 */ /* 0x000fe400078e00ff */
[----:B------:R-:W-:Y:S02]  /*2b4a0*/  IMAD.MOV.U32 R11, RZ, RZ, 0x181f ;  /* 0x0000181fff0b7424 */ /* 0x000fe400078e00ff */
[----:B------:R-:W-:-:S07]  /*2b4b0*/  IMAD.MOV.U32 R0, RZ, RZ, R14 ;  /* 0x000000ffff007224 */ /* 0x000fce00078e000e */
[----:B------:R-:W-:Y:S05]  /*2b4c0*/  WARPSYNC.COLLECTIVE R15, `(.L_x_2711) ;  /* 0x000000000f087348 */ /* 0x000fea0003c00000 */
[----:B------:R0:W1:Y:S02]  /*2b4d0*/  SHFL.IDX P6, R14, R13, R12, R11 ;  /* 0x0000000c0d0e7389 */ /* 0x00006400000c000b */
[----:B01----:R-:W-:Y:S01]  /*2b4e0*/  ENDCOLLECTIVE ;  /* 0x000000000000791b */ /* 0x003fe20003800000 */
.L_x_2711:
[----:B------:R-:W-:Y:S02]  /*2b4f0*/  IMAD.MOV.U32 R13, RZ, RZ, R8 ;  /* 0x000000ffff0d7224 */ /* 0x000fe400078e0008 */
[----:B------:R-:W-:-:S07]  /*2b500*/  IMAD.MOV.U32 R3, RZ, RZ, R14 ;  /* 0x000000ffff037224 */ /* 0x000fce00078e000e */
[----:B------:R-:W-:Y:S05]  /*2b510*/  WARPSYNC.COLLECTIVE R15, `(.L_x_2712) ;  /* 0x000000000f087348 */ /* 0x000fea0003c00000 */
[----:B------:R0:W1:Y:S02]  /*2b520*/  SHFL.IDX P6, R14, R13, R12, R11 ;  /* 0x0000000c0d0e7389 */ /* 0x00006400000c000b */
[----:B01----:R-:W-:Y:S01]  /*2b530*/  ENDCOLLECTIVE ;  /* 0x000000000000791b */ /* 0x003fe20003800000 */
.L_x_2712:
[----:B------:R-:W-:Y:S02]  /*2b540*/  IMAD.MOV.U32 R13, RZ, RZ, R7 ;  /* 0x000000ffff0d7224 */ /* 0x000fe400078e0007 */
[----:B------:R-:W-:-:S07]  /*2b550*/  IMAD.MOV.U32 R4, RZ, RZ, R14 ;  /* 0x000000ffff047224 */ /* 0x000fce00078e000e */
[----:B------:R-:W-:Y:S05]  /*2b560*/  WARPSYNC.COLLECTIVE R15, `(.L_x_2713) ;  /* 0x000000000f087348 */ /* 0x000fea0003c00000 */
[----:B------:R0:W1:Y:S02]  /*2b570*/  SHFL.IDX P6, R14, R13, R12, R11 ;  /* 0x0000000c0d0e7389 */ /* 0x00006400000c000b */
[----:B01----:R-:W-:Y:S01]  /*2b580*/  ENDCOLLECTIVE ;  /* 0x000000000000791b */ /* 0x003fe20003800000 */
.L_x_2713:
[----:B------:R-:W-:Y:S05]  /*2b590*/  BRA `(.L_x_2714) ;  /* 0xfffffe2400b07947 */ /* 0x000fea000383ffff */
.L_x_2462:
[----:B0-----:R0:W2:Y:S02]  /*2b5a0*/  SYNCS.PHASECHK.TRANS64.TRYWAIT P0, [R18+URZ+0x38800], R3 ;  /* 0x03880003120075a7 */ /* 0x0010a4000800017f */
[----:B--2---:R-:W-:Y:S05]  /*2b5b0*/  @!P0 NANOSLEEP.SYNCS 0x989680 ;  /* 0x009896800000895d */ /* 0x004fea0003900000 */
[----:B------:R-:W2:Y:S02]  /*2b5c0*/  @!P0 SYNCS.PHASECHK.TRANS64 P0, [R18+URZ+0x38800], R3 ;  /* 0x03880003120085a7 */ /* 0x000ea4000800007f */
[----:B--2---:R-:W-:Y:S05]  /*2b5d0*/  @!P0 BRA `(.L_x_2462) ;  /* 0xfffffffc00f08947 */ /* 0x004fea000383ffff */
[----:B------:R-:W-:Y:S05]  /*2b5e0*/  BRA `(.L_x_2715) ;  /* 0xfffffe2800307947 */ /* 0x000fea000383ffff */
.L_x_2478:
[----:B------:R-:W1:Y:S01]  /*2b5f0*/  LDC R57, c[0x0][0x3f4] ;  /* 0x0000fd00ff397b82 */ /* 0x000e620000000800 */
[----:B------:R-:W-:Y:S01]  /*2b600*/  BSSY B1, `(.L_x_2716) ;  /* 0x0000008000017945 */ /* 0x000fe20003800000 */
[----:B0-----:R-:W-:Y:S02]  /*2b610*/  IMAD.MOV.U32 R13, RZ, RZ, R10 ;  /* 0x000000ffff0d7224 */ /* 0x001fe400078e000a */
[----:B------:R-:W-:Y:S02]  /*2b620*/  IMAD.MOV.U32 R12, RZ, RZ, RZ ;  /* 0x000000ffff0c7224 */ /* 0x000fe400078e00ff */
[----:B------:R-:W-:Y:S02]  /*2b630*/  IMAD.MOV.U32 R11, RZ, RZ, 0x181f ;  /* 0x0000181fff0b7424 */ /* 0x000fe400078e00ff */
[----:B------:R-:W-:-:S07]  /*2b640*/  IMAD.MOV.U32 R15, RZ, RZ, -0x1 ;  /* 0xffffffffff0f7424 */ /* 0x000fce00078e00ff */
[----:B-1----:R-:W-:Y:S05]  /*2b650*/  WARPSYNC.COLLECTIVE R15, `(.L_x_2717) ;  /* 0x000000000f087348 */ /* 0x002fea0003c00000 */
[----:B------:R0:W2:Y:S02]  /*2b660*/  SHFL.IDX P6, R14, R13, R12, R11 ;  /* 0x0000000c0d0e7389 */ /* 0x0000a400000c000b */
[----:B012---:R-:W-:Y:S01]  /*2b670*/  ENDCOLLECTIVE ;  /* 0x000000000000791b */ /* 0x007fe20003800000 */
.L_x_2717:
[----:B------:R-:W-:Y:S05]  /*2b680*/  BSYNC B1 ;  /* 0x0000000000017941 */ /* 0x000fea0003800000 */
.L_x_2716:
[----:B------:R0:W5:Y:S01]  /*2b690*/  LDL R6, [R1+0x4] ;  /* 0x0000040001067983 */ /* 0x0001620000100800 */
[----:B------:R-:W-:Y:S01]  /*2b6a0*/  MOV R13, R51 ;  /* 0x00000033000d7202 */ /* 0x000fe20000000f00 */
[----:B------:R-:W-:Y:S01]  /*2b6b0*/  IMAD.MOV.U32 R12, RZ, RZ, RZ ;  /* 0x000000ffff0c7224 */ /* 0x000fe200078e00ff */
[----:B------:R-:W-:Y:S01]  /*2b6c0*/  ISETP.GE.AND P0, PT, R16, R57, PT ;  /* 0x000000391000720c */ /* 0x000fe20003f06270 */
[----:B------:R-:W-:Y:S02]  /*2b6d0*/  IMAD.MOV.U32 R11, RZ, RZ, 0x181f ;  /* 0x0000181fff0b7424 */ /* 0x000fe400078e00ff */
[----:B------:R-:W-:Y:S02]  /*2b6e0*/  IMAD.MOV.U32 R15, RZ, RZ, -0x1 ;  /* 0xffffffffff0f7424 */ /* 0x000fe400078e00ff */
[----:B0-----:R-:W-:-:S08]  /*2b6f0*/  IMAD.MOV.U32 R3, RZ, RZ, R14 ;  /* 0x000000ffff037224 */ /* 0x001fd000078e000e */
[----:B-----5:R-:W-:Y:S05]  /*2b700*/  WARPSYNC.COLLECTIVE R15, `(.L_x_2718) ;  /* 0x000000000f087348 */ /* 0x020fea0003c00000 */
[----:B------:R0:W1:Y:S02]  /*2b710*/  SHFL.IDX P6, R14, R13, R12, R11 ;  /* 0x0000000c0d0e7389 */ /* 0x00006400000c000b */
[----:B01---5:R-:W-:Y:S01]  /*2b720*/  ENDCOLLECTIVE ;  /* 0x000000000000791b */ /* 0x023fe20003800000 */
.L_x_2718:
[----:B------:R-:W-:Y:S02]  /*2b730*/  IMAD.MOV.U32 R13, RZ, RZ, R53 ;  /* 0x000000ffff0d7224 */ /* 0x000fe400078e0035 */
[----:B------:R-:W-:-:S07]  /*2b740*/  IMAD.MOV.U32 R5, RZ, RZ, R14 ;  /* 0x000000ffff057224 */ /* 0x000fce00078e000e */
[----:B------:R-:W-:Y:S05]  /*2b750*/  WARPSYNC.COLLECTIVE R15, `(.L_x_2719) ;  /* 0x000000000f087348 */ /* 0x000fea0003c00000 */
[----:B------:R0:W1:Y:S02]  /*2b760*/  SHFL.IDX P6, R14, R13, R12, R11 ;  /* 0x0000000c0d0e7389 */ /* 0x00006400000c000b */
[----:B01----:R-:W-:Y:S01]  /*2b770*/  ENDCOLLECTIVE ;  /* 0x000000000000791b */ /* 0x003fe20003800000 */
.L_x_2719:
[----:B------:R-:W-:Y:S02]  /*2b780*/  IMAD.MOV.U32 R13, RZ, RZ, R55 ;  /* 0x000000ffff0d7224 */ /* 0x000fe400078e0037 */
[----:B------:R-:W-:-:S07]  /*2b790*/  IMAD.MOV.U32 R7, RZ, RZ, R14 ;  /* 0x000000ffff077224 */ /* 0x000fce00078e000e */
[----:B------:R-:W-:Y:S05]  /*2b7a0*/  WARPSYNC.COLLECTIVE R15, `(.L_x_2720) ;  /* 0x000000000f087348 */ /* 0x000fea0003c00000 */
[----:B------:R0:W1:Y:S02]  /*2b7b0*/  SHFL.IDX P6, R14, R13, R12, R11 ;  /* 0x0000000c0d0e7389 */ /* 0x00006400000c000b */
[----:B01----:R-:W-:Y:S01]  /*2b7c0*/  ENDCOLLECTIVE ;  /* 0x000000000000791b */ /* 0x003fe20003800000 */
.L_x_2720:
[----:B------:R-:W-:-:S05]  /*2b7d0*/  IMAD R50, R6, R50, RZ ;  /* 0x0000003206327224 */ /* 0x000fca00078e02ff */
[----:B------:R-:W-:-:S13]  /*2b7e0*/  ISETP.GE.OR P1, PT, R59, R50, P0 ;  /* 0x000000323b00720c */ /* 0x000fda0000726670 */
[C---:B------:R-:W-:Y:S02]  /*2b7f0*/  @!P1 IADD3 R0, P2, R16.reuse, R5, RZ ;  /* 0x0000000510009210 */ /* 0x040fe40007f5e0ff */
[----:B------:R-:W-:Y:S02]  /*2b800*/  @!P1 IADD3 R14, P3, R16, R14, RZ ;  /* 0x0000000e100e9210 */ /* 0x000fe40007f7e0ff */
[----:B------:R-:W-:Y:S01]  /*2b810*/  @!P1 MOV R4, R0 ;  /* 0x0000000000049202 */ /* 0x000fe20000000f00 */
[--C-:B------:R-:W-:Y:S02]  /*2b820*/  @!P1 IMAD.X R5, R3, 0x1, R17.reuse, P2 ;  /* 0x0000000103059824 */ /* 0x100fe400010e0611 */
[----:B------:R-:W-:Y:S02]  /*2b830*/  @!P1 IMAD.X R3, R7, 0x1, R17, P3 ;  /* 0x0000000107039824 */ /* 0x000fe400018e0611 */
[----:B------:R-:W-:Y:S02]  /*2b840*/  @!P1 IMAD.MOV.U32 R26, RZ, RZ, R14 ;  /* 0x000000ffff1a9224 */ /* 0x000fe400078e000e */
[----:B------:R-:W-:Y:S01]  /*2b850*/  @!P1 IMAD.MOV.U32 R27, RZ, RZ, R3 ;  /* 0x000000ffff1b9224 */ /* 0x000fe200078e0003 */
[----:B------:R-:W5:Y:S04]  /*2b860*/  @!P1 LD.E.128 R4, desc[UR46][R4.64] ;  /* 0x0000002e04049980 */ /* 0x000f68000c101d00 */
[----:B------:R0:W5:Y:S01]  /*2b870*/  @!P1 LD.E.128 R36, desc[UR46][R26.64] ;  /* 0x0000002e1a249980 */ /* 0x000162000c101d00 */
[----:B------:R-:W-:Y:S01]  /*2b880*/  IMAD.MOV.U32 R13, RZ, RZ, R10 ;  /* 0x000000ffff0d7224 */ /* 0x000fe200078e000a */
[----:B------:R-:W-:Y:S01]  /*2b890*/  CS2R R32, SRZ ;  /* 0x0000000000207805 */ /* 0x000fe2000001ff00 */
[----:B------:R-:W-:Y:S01]  /*2b8a0*/  IMAD.MOV.U32 R12, RZ, RZ, 0x1 ;  /* 0x00000001ff0c7424 */ /* 0x000fe200078e00ff */
[----:B------:R-:W-:-:S02]  /*2b8b0*/  CS2R R28, SRZ ;  /* 0x00000000001c7805 */ /* 0x000fc4000001ff00 */
[----:B------:R-:W-:Y:S02]  /*2b8c0*/  CS2R R30, SRZ ;  /* 0x00000000001e7805 */ /* 0x000fe4000001ff00 */
[----:B------:R-:W-:-:S07]  /*2b8d0*/  CS2R R20, SRZ ;  /* 0x0000000000147805 */ /* 0x000fce000001ff00 */
[----:B0----5:R-:W-:Y:S05]  /*2b8e0*/  WARPSYNC.COLLECTIVE R15, `(.L_x_2721) ;  /* 0x000000000f087348 */ /* 0x021fea0003c00000 */
[----:B------:R1:W2:Y:S02]  /*2b8f0*/  SHFL.IDX P6, R14, R13, R12, R11 ;  /* 0x0000000c0d0e7389 */ /* 0x0002a400000c000b */
[----:B012--5:R-:W-:Y:S01]  /*2b900*/  ENDCOLLECTIVE ;  /* 0x000000000000791b */ /* 0x027fe20003800000 */
.L_x_2721:
[----:B------:R-:W-:Y:S02]  /*2b910*/  IMAD.MOV.U32 R13, RZ, RZ, R51 ;  /* 0x000000ffff0d7224 */ /* 0x000fe400078e0033 */
[----:B------:R-:W-:-:S07]  /*2b920*/  IMAD.MOV.U32 R3, RZ, RZ, R14 ;  /* 0x000000ffff037224 */ /* 0x000fce00078e000e */
[----:B------:R-:W-:Y:S05]  /*2b930*/  WARPSYNC.COLLECTIVE R15, `(.L_x_2722) ;  /* 0x000000000f087348 */ /* 0x000fea0003c00000 */
[----:B------:R0:W1:Y:S02]  /*2b940*/  SHFL.IDX P6, R14, R13, R12, R11 ;  /* 0x0000000c0d0e7389 */ /* 0x00006400000c000b */
[----:B01----:R-:W-:Y:S01]  /*2b950*/  ENDCOLLECTIVE ;  /* 0x000000000000791b */ /* 0x003fe20003800000 */
.L_x_2722:
[----:B------:R-:W-:Y:S02]  /*2b960*/  IMAD.MOV.U32 R13, RZ, RZ, R53 ;  /* 0x000000ffff0d7224 */ /* 0x000fe400078e0035 */
[----:B------:R-:W-:-:S07]  /*2b970*/  IMAD.MOV.U32 R9, RZ, RZ, R14 ;  /* 0x000000ffff097224 */ /* 0x000fce00078e000e */
[----:B------:R-:W-:Y:S05]  /*2b980*/  WARPSYNC.COLLECTIVE R15, `(.L_x_2723) ;  /* 0x000000000f087348 */ /* 0x000fea0003c00000 */
[----:B------:R0:W1:Y:S02]  /*2b990*/  SHFL.IDX P6, R14, R13, R12, R11 ;  /* 0x0000000c0d0e7389 */ /* 0x00006400000c000b */
[----:B01----:R-:W-:Y:S01]  /*2b9a0*/  ENDCOLLECTIVE ;  /* 0x000000000000791b */ /* 0x003fe20003800000 */
.L_x_2723:
[----:B------:R-:W-:Y:S01]  /*2b9b0*/  MOV R13, R55 ;  /* 0x00000037000d7202 */ /* 0x000fe20000000f00 */
[----:B------:R-:W-:-:S07]  /*2b9c0*/  IMAD.MOV.U32 R25, RZ, RZ, R14 ;  /* 0x000000ffff197224 */ /* 0x000fce00078e000e */
[----:B------:R-:W-:Y:S05]  /*2b9d0*/  WARPSYNC.COLLECTIVE R15, `(.L_x_2724) ;  /* 0x000000000f087348 */ /* 0x000fea0003c00000 */
[----:B------:R0:W1:Y:S02]  /*2b9e0*/  SHFL.IDX P6, R14, R13, R12, R11 ;  /* 0x0000000c0d0e7389 */ /* 0x00006400000c000b */
[----:B01----:R-:W-:Y:S01]  /*2b9f0*/  ENDCOLLECTIVE ;  /* 0x000000000000791b */ /* 0x003fe20003800000 */
.L_x_2724:
        /* <DEDUP_REMOVED lines=10> */
.L_x_2481:
        /* <DEDUP_REMOVED lines=8> */
.L_x_2727:
[----:B------:R-:W-:Y:S05]  /*2bb20*/  BSYNC B1 ;  /* 0x0000000000017941 */ /* 0x000fea0003800000 */
.L_x_2726:
        /* <DEDUP_REMOVED lines=9> */
.L_x_2728:
[----:B------:R-:W-:Y:S01]  /*2bbc0*/  ISETP.GE.OR P1, PT, R27, R50, P0 ;  /* 0x000000321b00720c */ /* 0x000fe20000726670 */
[----:B------:R-:W-:Y:S02]  /*2bbd0*/  IMAD.MOV.U32 R13, RZ, RZ, R53 ;  /* 0x000000ffff0d7224 */ /* 0x000fe400078e0035 */
[----:B------:R-:W-:-:S10]  /*2bbe0*/  IMAD.MOV.U32 R9, RZ, RZ, R14 ;  /* 0x000000ffff097224 */ /* 0x000fd400078e000e */
[----:B------:R-:W-:Y:S05]  /*2bbf0*/  WARPSYNC.COLLECTIVE R15, `(.L_x_2729) ;  /* 0x000000000f087348 */ /* 0x000fea0003c00000 */
[----:B------:R0:W1:Y:S02]  /*2bc00*/  SHFL.IDX P6, R14, R13, R12, R11 ;  /* 0x0000000c0d0e7389 */ /* 0x00006400000c000b */
[----:B01----:R-:W-:Y:S01]  /*2bc10*/  ENDCOLLECTIVE ;  /* 0x000000000000791b */ /* 0x003fe20003800000 */
.L_x_2729:
[----:B------:R-:W-:-:S05]  /*2bc20*/  @!P1 IADD3 R0, P2, R16, R9, RZ ;  /* 0x0000000910009210 */ /* 0x000fca0007f5e0ff */
[----:B------:R-:W-:Y:S02]  /*2bc30*/  @!P1 IMAD.X R9, R3, 0x1, R17, P2 ;  /* 0x0000000103099824 */ /* 0x000fe400010e0611 */
[----:B------:R-:W-:Y:S02]  /*2bc40*/  @!P1 IMAD.MOV.U32 R8, RZ, RZ, R0 ;  /* 0x000000ffff089224 */ /* 0x000fe400078e0000 */
[----:B------:R-:W-:Y:S01]  /*2bc50*/  IMAD.MOV.U32 R13, RZ, RZ, R55 ;  /* 0x000000ffff0d7224 */ /* 0x000fe200078e0037 */
[----:B------:R-:W-:-:S07]  /*2bc60*/  MOV R25, R14 ;  /* 0x0000000e00197202 */ /* 0x000fce0000000f00 */
[----:B------:R-:W-:Y:S05]  /*2bc70*/  WARPSYNC.COLLECTIVE R15, `(.L_x_2730) ;  /* 0x000000000f087348 */ /* 0x000fea0003c00000 */
[----:B------:R0:W1:Y:S02]  /*2bc80*/  SHFL.IDX P6, R14, R13, R12, R11 ;  /* 0x0000000c0d0e7389 */ /* 0x00006400000c000b */
[----:B01----:R-:W-:Y:S01]  /*2bc90*/  ENDCOLLECTIVE ;  /* 0x000000000000791b */ /* 0x003fe20003800000 */
.L_x_2730:
        /* <DEDUP_REMOVED lines=16> */
.L_x_2731:
[----:B------:R-:W-:Y:S01]  /*2bda0*/  IMAD.MOV.U32 R13, RZ, RZ, R51 ;  /* 0x000000ffff0d7224 */ /* 0x000fe200078e0033 */
[----:B------:R-:W-:-:S07]  /*2bdb0*/  MOV R3, R14 ;  /* 0x0000000e00037202 */ /* 0x000fce0000000f00 */
[----:B------:R-:W-:Y:S05]  /*2bdc0*/  WARPSYNC.COLLECTIVE R15, `(.L_x_2732) ;  /* 0x000000000f087348 */ /* 0x000fea0003c00000 */
[----:B------:R0:W1:Y:S02]  /*2bdd0*/  SHFL.IDX P6, R14, R13, R12, R11 ;  /* 0x0000000c0d0e7389 */ /* 0x00006400000c000b */
[----:B01----:R-:W-:Y:S01]  /*2bde0*/  ENDCOLLECTIVE ;  /* 0x000000000000791b */ /* 0x003fe20003800000 */
.L_x_2732:
[----:B------:R-:W-:Y:S02]  /*2bdf0*/  IMAD.MOV.U32 R13, RZ, RZ, R53 ;  /* 0x000000ffff0d7224 */ /* 0x000fe400078e0035 */
[----:B------:R-:W-:-:S07]  /*2be00*/  IMAD.MOV.U32 R51, RZ, RZ, R14 ;  /* 0x000000ffff337224 */ /* 0x000fce00078e000e */
[----:B------:R-:W-:Y:S05]  /*2be10*/  WARPSYNC.COLLECTIVE R15, `(.L_x_2733) ;  /* 0x000000000f087348 */ /* 0x000fea0003c00000 */
[----:B------:R0:W1:Y:S02]  /*2be20*/  SHFL.IDX P6, R14, R13, R12, R11 ;  /* 0x0000000c0d0e7389 */ /* 0x00006400000c000b */
[----:B01----:R-:W-:Y:S01]  /*2be30*/  ENDCOLLECTIVE ;  /* 0x000000000000791b */ /* 0x003fe20003800000 */
.L_x_2733:
[----:B------:R-:W-:Y:S02]  /*2be40*/  IMAD.MOV.U32 R13, RZ, RZ, R55 ;  /* 0x000000ffff0d7224 */ /* 0x000fe400078e0037 */
[----:B------:R-:W-:-:S07]  /*2be50*/  IMAD.MOV.U32 R53, RZ, RZ, R14 ;  /* 0x000000ffff357224 */ /* 0x000fce00078e000e */
[----:B------:R-:W-:Y:S05]  /*2be60*/  WARPSYNC.COLLECTIVE R15, `(.L_x_2734) ;  /* 0x000000000f087348 */ /* 0x000fea0003c00000 */
[----:B------:R0:W1:Y:S02]  /*2be70*/  SHFL.IDX P6, R14, R13, R12, R11 ;  /* 0x0000000c0d0e7389 */ /* 0x00006400000c000b */
[----:B01----:R-:W-:Y:S01]  /*2be80*/  ENDCOLLECTIVE ;  /* 0x000000000000791b */ /* 0x003fe20003800000 */
.L_x_2734:
        /* <DEDUP_REMOVED lines=10> */
.L_x_2485:
[----:B0-----:R0:W1:Y:S02]  /*2bf30*/  SYNCS.PHASECHK.TRANS64.TRYWAIT P4, [R18+URZ+0x38800], R3 ;  /* 0x03880003120075a7 */ /* 0x001064000808017f */
[----:B-1----:R-:W-:Y:S05]  /*2bf40*/  @!P4 NANOSLEEP.SYNCS 0x989680 ;  /* 0x009896800000c95d */ /* 0x002fea0003900000 */
[----:B------:R-:W1:Y:S02]  /*2bf50*/  @!P4 SYNCS.PHASECHK.TRANS64 P4, [R18+URZ+0x38800], R3 ;  /* 0x038800031200c5a7 */ /* 0x000e64000808007f */
[----:B-1----:R-:W-:Y:S05]  /*2bf60*/  @!P4 BRA `(.L_x_2485) ;  /* 0xfffffffc00f0c947 */ /* 0x002fea000383ffff */
[----:B------:R-:W-:Y:S05]  /*2bf70*/  BRA `(.L_x_2736) ;  /* 0xfffffe6400e07947 */ /* 0x000fea000383ffff */
.L_x_2495:
[----:B-1----:R1:W2:Y:S02]  /*2bf80*/  SYNCS.PHASECHK.TRANS64.TRYWAIT P0, [R4+URZ+0x38830], R3 ;  /* 0x03883003040075a7 */ /* 0x0022a4000800017f */
[----:B--2---:R-:W-:Y:S05]  /*2bf90*/  @!P0 NANOSLEEP.SYNCS 0x989680 ;  /* 0x009896800000895d */ /* 0x004fea0003900000 */
[----:B------:R-:W2:Y:S02]  /*2bfa0*/  @!P0 SYNCS.PHASECHK.TRANS64 P0, [R4+URZ+0x38830], R3 ;  /* 0x03883003040085a7 */ /* 0x000ea4000800007f */
[----:B--2---:R-:W-:Y:S05]  /*2bfb0*/  @!P0 BRA `(.L_x_2495) ;  /* 0xfffffffc00f08947 */ /* 0x004fea000383ffff */
[----:B------:R-:W-:Y:S05]  /*2bfc0*/  BRA `(.L_x_2494) ;  /* 0xfffffea800747947 */ /* 0x000fea000383ffff */
.L_x_2501:
[----:B-1----:R1:W2:Y:S02]  /*2bfd0*/  SYNCS.PHASECHK.TRANS64.TRYWAIT P3, [R3+URZ+0x38830], R0 ;  /* 0x03883000030075a7 */ /* 0x0022a4000806017f */
[----:B--2---:R-:W-:Y:S05]  /*2bfe0*/  @!P3 NANOSLEEP.SYNCS 0x989680 ;  /* 0x009896800000b95d */ /* 0x004fea0003900000 */
[----:B------:R-:W2:Y:S02]  /*2bff0*/  @!P3 SYNCS.PHASECHK.TRANS64 P3, [R3+URZ+0x38830], R0 ;  /* 0x038830000300b5a7 */ /* 0x000ea4000806007f */
[----:B--2---:R-:W-:Y:S05]  /*2c000*/  @!P3 BRA `(.L_x_2501) ;  /* 0xfffffffc00f0b947 */ /* 0x004fea000383ffff */
[----:B------:R-:W-:Y:S05]  /*2c010*/  BRA `(.L_x_2500) ;  /* 0xfffffed0003c7947 */ /* 0x000fea000383ffff */
.L_x_2505:
[----:B-1----:R1:W2:Y:S02]  /*2c020*/  SYNCS.PHASECHK.TRANS64.TRYWAIT P2, [R3+URZ+0x38850], R0 ;  /* 0x03885000030075a7 */ /* 0x0022a4000804017f */
[----:B--2---:R-:W-:Y:S05]  /*2c030*/  @!P2 NANOSLEEP.SYNCS 0x989680 ;  /* 0x009896800000a95d */ /* 0x004fea0003900000 */
[----:B------:R-:W2:Y:S02]  /*2c040*/  @!P2 SYNCS.PHASECHK.TRANS64 P2, [R3+URZ+0x38850], R0 ;  /* 0x038850000300a5a7 */ /* 0x000ea4000804007f */
[----:B--2---:R-:W-:Y:S05]  /*2c050*/  @!P2 BRA `(.L_x_2505) ;  /* 0xfffffffc00f0a947 */ /* 0x004fea000383ffff */
[----:B------:R-:W-:Y:S05]  /*2c060*/  BRA `(.L_x_2502) ;  /* 0xfffffed400487947 */ /* 0x000fea000383ffff */
.L_x_2513:
[----:B-1----:R1:W2:Y:S02]  /*2c070*/  SYNCS.PHASECHK.TRANS64.TRYWAIT P0, [R0+URZ+0x38830], R3 ;  /* 0x03883003000075a7 */ /* 0x0022a4000800017f */
[----:B--2---:R-:W-:Y:S05]  /*2c080*/  @!P0 NANOSLEEP.SYNCS 0x989680 ;  /* 0x009896800000895d */ /* 0x004fea0003900000 */
[----:B------:R-:W2:Y:S02]  /*2c090*/  @!P0 SYNCS.PHASECHK.TRANS64 P0, [R0+URZ+0x38830], R3 ;  /* 0x03883003000085a7 */ /* 0x000ea4000800007f */
[----:B--2---:R-:W-:Y:S05]  /*2c0a0*/  @!P0 BRA `(.L_x_2513) ;  /* 0xfffffffc00f08947 */ /* 0x004fea000383ffff */
[----:B------:R-:W-:Y:S05]  /*2c0b0*/  BRA `(.L_x_2512) ;  /* 0xfffffefc00ac7947 */ /* 0x000fea000383ffff */
.L_x_2517:
[----:B-1----:R1:W2:Y:S02]  /*2c0c0*/  SYNCS.PHASECHK.TRANS64.TRYWAIT P0, [R3+URZ+0x38850], R0 ;  /* 0x03885000030075a7 */ /* 0x0022a4000800017f */
[----:B--2---:R-:W-:Y:S05]  /*2c0d0*/  @!P0 NANOSLEEP.SYNCS 0x989680 ;  /* 0x009896800000895d */ /* 0x004fea0003900000 */
[----:B------:R-:W2:Y:S02]  /*2c0e0*/  @!P0 SYNCS.PHASECHK.TRANS64 P0, [R3+URZ+0x38850], R0 ;  /* 0x03885000030085a7 */ /* 0x000ea4000800007f */
[----:B--2---:R-:W-:Y:S05]  /*2c0f0*/  @!P0 BRA `(.L_x_2517) ;  /* 0xfffffffc00f08947 */ /* 0x004fea000383ffff */
[----:B------:R-:W-:Y:S05]  /*2c100*/  BRA `(.L_x_2514) ;  /* 0xffffff0000ac7947 */ /* 0x000fea000383ffff */
.L_x_2523:
[----:B-1----:R1:W2:Y:S02]  /*2c110*/  SYNCS.PHASECHK.TRANS64.TRYWAIT P0, [R12+URZ+0x38850], R7 ;  /* 0x038850070c0075a7 */ /* 0x0022a4000800017f */
[----:B--2---:R-:W-:Y:S05]  /*2c120*/  @!P0 NANOSLEEP.SYNCS 0x989680 ;  /* 0x009896800000895d */ /* 0x004fea0003900000 */
[----:B------:R-:W2:Y:S02]  /*2c130*/  @!P0 SYNCS.PHASECHK.TRANS64 P0, [R12+URZ+0x38850], R7 ;  /* 0x038850070c0085a7 */ /* 0x000ea4000800007f */
[----:B--2---:R-:W-:Y:S05]  /*2c140*/  @!P0 BRA `(.L_x_2523) ;  /* 0xfffffffc00f08947 */ /* 0x004fea000383ffff */
[----:B------:R-:W-:Y:S05]  /*2c150*/  BRA `(.L_x_2522) ;  /* 0xffffff2000847947 */ /* 0x000fea000383ffff */
.L_x_2527:
[----:B------:R-:W-:Y:S01]  /*2c160*/  SEL R51, R78, R55, P0 ;  /* 0x000000374e337207 */ /* 0x000fe20000000000 */
[----:B------:R-:W-:Y:S01]  /*2c170*/  IMAD.MOV.U32 R15, RZ, RZ, -0x1 ;  /* 0xffffffffff0f7424 */ /* 0x000fe200078e00ff */
[----:B------:R-:W-:Y:S02]  /*2c180*/  SEL R78, R55, R78, P0 ;  /* 0x0000004e374e7207 */ /* 0x000fe40000000000 */
[----:B------:R-:W-:Y:S02]  /*2c190*/  SEL R55, R82, R59, P0 ;  /* 0x0000003b52377207 */ /* 0x000fe40000000000 */
[----:B------:R-:W-:Y:S02]  /*2c1a0*/  SEL R82, R59, R82, P0 ;  /* 0x000000523b527207 */ /* 0x000fe40000000000 */
[----:B------:R-:W-:Y:S02]  /*2c1b0*/  SEL R25, R48, R49, P0 ;  /* 0x0000003130197207 */ /* 0x000fe40000000000 */
[----:B------:R-:W-:-:S02]  /*2c1c0*/  SEL R28, R49, R48, P0 ;  /* 0x00000030311c7207 */ /* 0x000fc40000000000 */
[----:B------:R-:W-:Y:S02]  /*2c1d0*/  SEL R59, R86, R11, P0 ;  /* 0x0000000b563b7207 */ /* 0x000fe40000000000 */
[----:B------:R-:W-:Y:S02]  /*2c1e0*/  SEL R37, R12, R125, P0 ;  /* 0x0000007d0c257207 */ /* 0x000fe40000000000 */
[----:B------:R-:W-:Y:S01]  /*2c1f0*/  SEL R48, R125, R12, P0 ;  /* 0x0000000c7d307207 */ /* 0x000fe20000000000 */
[----:B------:R-:W-:Y:S01]  /*2c200*/  IMAD.MOV.U32 R12, RZ, RZ, R0 ;  /* 0x000000ffff0c7224 */ /* 0x000fe200078e0000 */
[----:B------:R-:W-:Y:S01]  /*2c210*/  SEL R86, R11, R86, P0 ;  /* 0x000000560b567207 */ /* 0x000fe20000000000 */
[----:B------:R-:W-:Y:S01]  /*2c220*/  IMAD.MOV.U32 R11, RZ, RZ, 0x1c1f ;  /* 0x00001c1fff0b7424 */ /* 0x000fe200078e00ff */
[----:B------:R-:W-:Y:S02]  /*2c230*/  SEL R7, R32, R33, P0 ;  /* 0x0000002120077207 */ /* 0x000fe40000000000 */
[----:B------:R-:W-:-:S07]  /*2c240*/  SEL R8, R33, R32, P0 ;  /* 0x0000002021087207 */ /* 0x000fce0000000000 */
[----:B------:R-:W-:Y:S05]  /*2c250*/  WARPSYNC.COLLECTIVE R15, `(.L_x_2737) ;  /* 0x000000000f087348 */ /* 0x000fea0003c00000 */
[----:B------:R0:W1:Y:S02]  /*2c260*/  SHFL.IDX P6, R14, R13, R12, R11 ;  /* 0x0000000c0d0e7389 */ /* 0x00006400000c000b */
[----:B01----:R-:W-:Y:S01]  /*2c270*/  ENDCOLLECTIVE ;  /* 0x000000000000791b */ /* 0x003fe20003800000 */
.L_x_2737:
        /* <DEDUP_REMOVED lines=18> */
.L_x_2738:
        /* <DEDUP_REMOVED lines=19> */
.L_x_2739:
        /* <DEDUP_REMOVED lines=19> */
.L_x_2740:
        /* <DEDUP_REMOVED lines=19> */
.L_x_2741:
[----:B------:R-:W-:Y:S02]  /*2c730*/  SEL R4, R6, R3, P0 ;  /* 0x0000000306047207 */ /* 0x000fe40000000000 */
[----:B------:R-:W-:Y:S02]  /*2c740*/  SEL R8, R10, R7, P0 ;  /* 0x000000070a087207 */ /* 0x000fe40000000000 */
        /* <DEDUP_REMOVED lines=8> */
.L_x_2742:
[----:B------:R-:W-:Y:S02]  /*2c7d0*/  IMAD.MOV.U32 R13, RZ, RZ, R25 ;  /* 0x000000ffff0d7224 */ /* 0x000fe400078e0019 */
[----:B------:R-:W-:Y:S02]  /*2c7e0*/  IMAD.MOV.U32 R12, RZ, RZ, R0 ;  /* 0x000000ffff0c7224 */ /* 0x000fe400078e0000 */
[----:B------:R-:W-:-:S07]  /*2c7f0*/  IMAD.MOV.U32 R9, RZ, RZ, R14 ;  /* 0x000000ffff097224 */ /* 0x000fce00078e000e */
[----:B------:R-:W-:Y:S05]  /*2c800*/  WARPSYNC.COLLECTIVE R15, `(.L_x_2743) ;  /* 0x000000000f087348 */ /* 0x000fea0003c00000 */
[----:B------:R0:W1:Y:S02]  /*2c810*/  SHFL.IDX P6, R14, R13, R12, R11 ;  /* 0x0000000c0d0e7389 */ /* 0x00006400000c000b */
[----:B01----:R-:W-:Y:S01]  /*2c820*/  ENDCOLLECTIVE ;  /* 0x000000000000791b */ /* 0x003fe20003800000 */
.L_x_2743:
        /* <DEDUP_REMOVED lines=8> */
.L_x_2744:
[----:B------:R-:W-:Y:S01]  /*2c8b0*/  MOV R13, R27 ;  /* 0x0000001b000d7202 */ /* 0x000fe20000000f00 */
[----:B------:R-:W-:Y:S02]  /*2c8c0*/  IMAD.MOV.U32 R12, RZ, RZ, R0 ;  /* 0x000000ffff0c7224 */ /* 0x000fe400078e0000 */
[----:B------:R-:W-:-:S07]  /*2c8d0*/  IMAD.MOV.U32 R25, RZ, RZ, R14 ;  /* 0x000000ffff197224 */ /* 0x000fce00078e000e */
[----:B------:R-:W-:Y:S05]  /*2c8e0*/  WARPSYNC.COLLECTIVE R15, `(.L_x_2745) ;  /* 0x000000000f087348 */ /* 0x000fea0003c00000 */
[----:B------:R0:W1:Y:S02]  /*2c8f0*/  SHFL.IDX P6, R14, R13, R12, R11 ;  /* 0x0000000c0d0e7389 */ /* 0x00006400000c000b */
[----:B01----:R-:W-:Y:S01]  /*2c900*/  ENDCOLLECTIVE ;  /* 0x000000000000791b */ /* 0x003fe20003800000 */
.L_x_2745:
        /* <DEDUP_REMOVED lines=8> */
.L_x_2746:
[----:B------:R-:W-:Y:S02]  /*2c990*/  IMAD.MOV.U32 R13, RZ, RZ, R29 ;  /* 0x000000ffff0d7224 */ /* 0x000fe400078e001d */
[----:B------:R-:W-:Y:S02]  /*2c9a0*/  IMAD.MOV.U32 R12, RZ, RZ, R0 ;  /* 0x000000ffff0c7224 */ /* 0x000fe400078e0000 */
[----:B------:R-:W-:-:S07]  /*2c9b0*/  IMAD.MOV.U32 R27, RZ, RZ, R14 ;  /* 0x000000ffff1b7224 */ /* 0x000fce00078e000e */
[----:B------:R-:W-:Y:S05]  /*2c9c0*/  WARPSYNC.COLLECTIVE R15, `(.L_x_2747) ;  /* 0x000000000f087348 */ /* 0x000fea0003c00000 */
[----:B------:R0:W1:Y:S02]  /*2c9d0*/  SHFL.IDX P6, R14, R13, R12, R11 ;  /* 0x0000000c0d0e7389 */ /* 0x00006400000c000b */
[----:B01----:R-:W-:Y:S01]  /*2c9e0*/  ENDCOLLECTIVE ;  /* 0x000000000000791b */ /* 0x003fe20003800000 */
.L_x_2747:
        /* <DEDUP_REMOVED lines=8> */
.L_x_2748:
[----:B------:R-:W-:Y:S02]  /*2ca70*/  IMAD.MOV.U32 R13, RZ, RZ, R31 ;  /* 0x000000ffff0d7224 */ /* 0x000fe400078e001f */
[----:B------:R-:W-:Y:S02]  /*2ca80*/  IMAD.MOV.U32 R12, RZ, RZ, R0 ;  /* 0x000000ffff0c7224 */ /* 0x000fe400078e0000 */
[----:B------:R-:W-:-:S07]  /*2ca90*/  IMAD.MOV.U32 R29, RZ, RZ, R14 ;  /* 0x000000ffff1d7224 */ /* 0x000fce00078e000e */
[----:B------:R-:W-:Y:S05]  /*2caa0*/  WARPSYNC.COLLECTIVE R15, `(.L_x_2749) ;  /* 0x000000000f087348 */ /* 0x000fea0003c00000 */
[----:B------:R0:W1:Y:S02]  /*2cab0*/  SHFL.IDX P6, R14, R13, R12, R11 ;  /* 0x0000000c0d0e7389 */ /* 0x00006400000c000b */
[----:B01----:R-:W-:Y:S01]  /*2cac0*/  ENDCOLLECTIVE ;  /* 0x000000000000791b */ /* 0x003fe20003800000 */
.L_x_2749:
        /* <DEDUP_REMOVED lines=8> */
.L_x_2750:
[----:B------:R-:W-:Y:S02]  /*2cb50*/  IMAD.MOV.U32 R13, RZ, RZ, R33 ;  /* 0x000000ffff0d7224 */ /* 0x000fe400078e0021 */
[----:B------:R-:W-:Y:S02]  /*2cb60*/  IMAD.MOV.U32 R12, RZ, RZ, R0 ;  /* 0x000000ffff0c7224 */ /* 0x000fe400078e0000 */
[----:B------:R-:W-:-:S07]  /*2cb70*/  IMAD.MOV.U32 R40, RZ, RZ, R14 ;  /* 0x000000ffff287224 */ /* 0x000fce00078e000e */
[----:B------:R-:W-:Y:S05]  /*2cb80*/  WARPSYNC.COLLECTIVE R15, `(.L_x_2751) ;  /* 0x000000000f087348 */ /* 0x000fea0003c00000 */
[----:B------:R0:W1:Y:S02]  /*2cb90*/  SHFL.IDX P6, R14, R13, R12, R11 ;  /* 0x0000000c0d0e7389 */ /* 0x00006400000c000b */
[----:B01----:R-:W-:Y:S01]  /*2cba0*/  ENDCOLLECTIVE ;  /* 0x000000000000791b */ /* 0x003fe20003800000 */
.L_x_2751:
[----:B------:R-:W-:Y:S02]  /*2cbb0*/  IMAD.MOV.U32 R13, RZ, RZ, R42 ;  /* 0x000000ffff0d7224 */ /* 0x000fe400078e002a */
[----:B------:R-:W-:Y:S01]  /*2cbc0*/  IMAD.MOV.U32 R12, RZ, RZ, R5 ;  /* 0x000000ffff0c7224 */ /* 0x000fe200078e0005 */
[----:B------:R-:W-:-:S07]  /*2cbd0*/  MOV R33, R14 ;  /* 0x0000000e00217202 */ /* 0x000fce0000000f00 */
[----:B------:R-:W-:Y:S05]  /*2cbe0*/  WARPSYNC.COLLECTIVE R15, `(.L_x_2752) ;  /* 0x000000000f087348 */ /* 0x000fea0003c00000 */
[----:B------:R0:W1:Y:S02]  /*2cbf0*/  SHFL.IDX P6, R14, R13, R12, R11 ;  /* 0x0000000c0d0e7389 */ /* 0x00006400000c000b */
[----:B01----:R-:W-:Y:S01]  /*2cc00*/  ENDCOLLECTIVE ;  /* 0x000000000000791b */ /* 0x003fe20003800000 */
.L_x_2752:
[----:B------:R-:W-:Y:S02]  /*2cc10*/  IMAD.MOV.U32 R13, RZ, RZ, R35 ;  /* 0x000000ffff0d7224 */ /* 0x000fe400078e0023 */
[----:B------:R-:W-:Y:S02]  /*2cc20*/  IMAD.MOV.U32 R12, RZ, RZ, R0 ;  /* 0x000000ffff0c7224 */ /* 0x000fe400078e0000 */
[----:B------:R-:W-:-:S07]  /*2cc30*/  IMAD.MOV.U32 R42, RZ, RZ, R14 ;  /* 0x000000ffff2a7224 */ /* 0x000fce00078e000e */
[----:B------:R-:W-:Y:S05]  /*2cc40*/  WARPSYNC.COLLECTIVE R15, `(.L_x_2753) ;  /* 0x000000000f087348 */ /* 0x000fea0003c00000 */
[----:B------:R0:W1:Y:S02]  /*2cc50*/  SHFL.IDX P6, R14, R13, R12, R11 ;  /* 0x0000000c0d0e7389 */ /* 0x00006400000c000b */
[----:B01----:R-:W-:Y:S01]  /*2cc60*/  ENDCOLLECTIVE ;  /* 0x000000000000791b */ /* 0x003fe20003800000 */
.L_x_2753:
[----:B------:R-:W-:Y:S02]  /*2cc70*/  IMAD.MOV.U32 R13, RZ, RZ, R44 ;  /* 0x000000ffff0d7224 */ /* 0x000fe400078e002c */
[----:B------:R-:W-:Y:S02]  /*2cc80*/  IMAD.MOV.U32 R12, RZ, RZ, R5 ;  /* 0x000000ffff0c7224 */ /* 0x000fe400078e0005 */
[----:B------:R-:W-:-:S07]  /*2cc90*/  IMAD.MOV.U32 R46, RZ, RZ, R14 ;  /* 0x000000ffff2e7224 */ /* 0x000fce00078e000e */
[----:B------:R-:W-:Y:S05]  /*2cca0*/  WARPSYNC.COLLECTIVE R15, `(.L_x_2754) ;  /* 0x000000000f087348 */ /* 0x000fea0003c00000 */
[----:B------:R0:W1:Y:S02]  /*2ccb0*/  SHFL.IDX P6, R14, R13, R12, R11 ;  /* 0x0000000c0d0e7389 */ /* 0x00006400000c000b */
[----:B01----:R-:W-:Y:S01]  /*2ccc0*/  ENDCOLLECTIVE ;  /* 0x000000000000791b */ /* 0x003fe20003800000 */
.L_x_2754:
[----:B------:R-:W-:Y:S01]  /*2ccd0*/  MOV R13, R37 ;  /* 0x00000025000d7202 */ /* 0x000fe20000000f00 */
[----:B------:R-:W-:Y:S02]  /*2cce0*/  IMAD.MOV.U32 R12, RZ, RZ, R0 ;  /* 0x000000ffff0c7224 */ /* 0x000fe400078e0000 */
[----:B------:R-:W-:-:S07]  /*2ccf0*/  IMAD.MOV.U32 R35, RZ, RZ, R14 ;  /* 0x000000ffff237224 */ /* 0x000fce00078e000e */
[----:B------:R-:W-:Y:S05]  /*2cd00*/  WARPSYNC.COLLECTIVE R15, `(.L_x_2755) ;  /* 0x000000000f087348 */ /* 0x000fea0003c00000 */
[----:B------:R0:W1:Y:S02]  /*2cd10*/  SHFL.IDX P6, R14, R13, R12, R11 ;  /* 0x0000000c0d0e7389 */ /* 0x00006400000c000b */
[----:B01----:R-:W-:Y:S01]  /*2cd20*/  ENDCOLLECTIVE ;  /* 0x000000000000791b */ /* 0x003fe20003800000 */
.L_x_2755:
        /* <DEDUP_REMOVED lines=8> */
.L_x_2756:
[----:B------:R-:W-:Y:S02]  /*2cdb0*/  IMAD.MOV.U32 R13, RZ, RZ, R39 ;  /* 0x000000ffff0d7224 */ /* 0x000fe400078e0027 */
[----:B------:R-:W-:Y:S02]  /*2cdc0*/  IMAD.MOV.U32 R12, RZ, RZ, R0 ;  /* 0x000000ffff0c7224 */ /* 0x000fe400078e0000 */
[----:B------:R-:W-:-:S07]  /*2cdd0*/  IMAD.MOV.U32 R37, RZ, RZ, R14 ;  /* 0x000000ffff257224 */ /* 0x000fce00078e000e */
[----:B------:R-:W-:Y:S05]  /*2cde0*/  WARPSYNC.COLLECTIVE R15, `(.L_x_2757) ;  /* 0x000000000f087348 */ /* 0x000fea0003c00000 */
[----:B------:R0:W1:Y:S02]  /*2cdf0*/  SHFL.IDX P6, R14, R13, R12, R11 ;  /* 0x0000000c0d0e7389 */ /* 0x00006400000c000b */
[----:B01----:R-:W-:Y:S01]  /*2ce00*/  ENDCOLLECTIVE ;  /* 0x000000000000791b */ /* 0x003fe20003800000 */
.L_x_2757:
        /* <DEDUP_REMOVED lines=8> */
.L_x_2758:
[----:B------:R-:W-:Y:S02]  /*2ce90*/  IMAD.MOV.U32 R13, RZ, RZ, R41 ;  /* 0x000000ffff0d7224 */ /* 0x000fe400078e0029 */
[----:B------:R-:W-:Y:S02]  /*2cea0*/  IMAD.MOV.U32 R12, RZ, RZ, R0 ;  /* 0x000000ffff0c7224 */ /* 0x000fe400078e0000 */
[----:B------:R-:W-:-:S07]  /*2ceb0*/  IMAD.MOV.U32 R39, RZ, RZ, R14 ;  /* 0x000000ffff277224 */ /* 0x000fce00078e000e */
[----:B------:R-:W-:Y:S05]  /*2cec0*/  WARPSYNC.COLLECTIVE R15, `(.L_x_2759) ;  /* 0x000000000f087348 */ /* 0x000fea0003c00000 */
[----:B------:R0:W1:Y:S02]  /*2ced0*/  SHFL.IDX P6, R14, R13, R12, R11 ;  /* 0x0000000c0d0e7389 */ /* 0x00006400000c000b */
[----:B01----:R-:W-:Y:S01]  /*2cee0*/  ENDCOLLECTIVE ;  /* 0x000000000000791b */ /* 0x003fe20003800000 */
.L_x_2759:
        /* <DEDUP_REMOVED lines=8> */
.L_x_2760:
[----:B------:R-:W-:Y:S02]  /*2cf70*/  IMAD.MOV.U32 R13, RZ, RZ, R43 ;  /* 0x000000ffff0d7224 */ /* 0x000fe400078e002b */
[----:B------:R-:W-:Y:S02]  /*2cf80*/  IMAD.MOV.U32 R12, RZ, RZ, R0 ;  /* 0x000000ffff0c7224 */ /* 0x000fe400078e0000 */
[----:B------:R-:W-:-:S07]  /*2cf90*/  IMAD.MOV.U32 R41, RZ, RZ, R14 ;  /* 0x000000ffff297224 */ /* 0x000fce00078e000e */
[----:B------:R-:W-:Y:S05]  /*2cfa0*/  WARPSYNC.COLLECTIVE R15, `(.L_x_2761) ;  /* 0x000000000f087348 */ /* 0x000fea0003c00000 */
[----:B------:R0:W1:Y:S02]  /*2cfb0*/  SHFL.IDX P6, R14, R13, R12, R11 ;  /* 0x0000000c0d0e7389 */ /* 0x00006400000c000b */
[----:B01----:R-:W-:Y:S01]  /*2cfc0*/  ENDCOLLECTIVE ;  /* 0x000000000000791b */ /* 0x003fe20003800000 */
.L_x_2761:
        /* <DEDUP_REMOVED lines=8> */
.L_x_2762:
[----:B------:R-:W-:Y:S02]  /*2d050*/  IMAD.MOV.U32 R13, RZ, RZ, R45 ;  /* 0x000000ffff0d7224 */ /* 0x000fe400078e002d */
[----:B------:R-:W-:Y:S02]  /*2d060*/  IMAD.MOV.U32 R12, RZ, RZ, R0 ;  /* 0x000000ffff0c7224 */ /* 0x000fe400078e0000 */
[----:B------:R-:W-:-:S07]  /*2d070*/  IMAD.MOV.U32 R43, RZ, RZ, R14 ;  /* 0x000000ffff2b7224 */ /* 0x000fce00078e000e */
[----:B------:R-:W-:Y:S05]  /*2d080*/  WARPSYNC.COLLECTIVE R15, `(.L_x_2763) ;  /* 0x000000000f087348 */ /* 0x000fea0003c00000 */
[----:B------:R0:W1:Y:S02]  /*2d090*/  SHFL.IDX P6, R14, R13, R12, R11 ;  /* 0x0000000c0d0e7389 */ /* 0x00006400000c000b */
[----:B01----:R-:W-:Y:S01]  /*2d0a0*/  ENDCOLLECTIVE ;  /* 0x000000000000791b */ /* 0x003fe20003800000 */
.L_x_2763:
        /* <DEDUP_REMOVED lines=8> */
.L_x_2764:
[----:B------:R-:W-:Y:S01]  /*2d130*/  MOV R13, R47 ;  /* 0x0000002f000d7202 */ /* 0x000fe20000000f00 */
[----:B------:R-:W-:Y:S02]  /*2d140*/  IMAD.MOV.U32 R12, RZ, RZ, R0 ;  /* 0x000000ffff0c7224 */ /* 0x000fe400078e0000 */
[----:B------:R-:W-:-:S07]  /*2d150*/  IMAD.MOV.U32 R45, RZ, RZ, R14 ;  /* 0x000000ffff2d7224 */ /* 0x000fce00078e000e */
[----:B------:R-:W-:Y:S05]  /*2d160*/  WARPSYNC.COLLECTIVE R15, `(.L_x_2765) ;  /* 0x000000000f087348 */ /* 0x000fea0003c00000 */
[----:B------:R0:W1:Y:S02]  /*2d170*/  SHFL.IDX P6, R14, R13, R12, R11 ;  /* 0x0000000c0d0e7389 */ /* 0x00006400000c000b */
[----:B01----:R-:W-:Y:S01]  /*2d180*/  ENDCOLLECTIVE ;  /* 0x000000000000791b */ /* 0x003fe20003800000 */
.L_x_2765:
        /* <DEDUP_REMOVED lines=8> */
.L_x_2766:
[----:B------:R-:W-:Y:S02]  /*2d210*/  IMAD.MOV.U32 R13, RZ, RZ, R49 ;  /* 0x000000ffff0d7224 */ /* 0x000fe400078e0031 */
[----:B------:R-:W-:Y:S02]  /*2d220*/  IMAD.MOV.U32 R12, RZ, RZ, R0 ;  /* 0x000000ffff0c7224 */ /* 0x000fe400078e0000 */
[----:B------:R-:W-:-:S07]  /*2d230*/  IMAD.MOV.U32 R47, RZ, RZ, R14 ;  /* 0x000000ffff2f7224 */ /* 0x000fce00078e000e */
[----:B------:R-:W-:Y:S05]  /*2d240*/  WARPSYNC.COLLECTIVE R15, `(.L_x_2767) ;  /* 0x000000000f087348 */ /* 0x000fea0003c00000 */
[----:B------:R0:W1:Y:S02]  /*2d250*/  SHFL.IDX P6, R14, R13, R12, R11 ;  /* 0x0000000c0d0e7389 */ /* 0x00006400000c000b */
[----:B01----:R-:W-:Y:S01]  /*2d260*/  ENDCOLLECTIVE ;  /* 0x000000000000791b */ /* 0x003fe20003800000 */
.L_x_2767:
        /* <DEDUP_REMOVED lines=8> */
.L_x_2768:
[----:B------:R-:W-:Y:S02]  /*2d2f0*/  IMAD.MOV.U32 R13, RZ, RZ, R51 ;  /* 0x000000ffff0d7224 */ /* 0x000fe400078e0033 */
[----:B------:R-:W-:Y:S02]  /*2d300*/  IMAD.MOV.U32 R12, RZ, RZ, R0 ;  /* 0x000000ffff0c7224 */ /* 0x000fe400078e0000 */
[----:B------:R-:W-:-:S07]  /*2d310*/  IMAD.MOV.U32 R49, RZ, RZ, R14 ;  /* 0x000000ffff317224 */ /* 0x000fce00078e000e */
[----:B------:R-:W-:Y:S05]  /*2d320*/  WARPSYNC.COLLECTIVE R15, `(.L_x_2769) ;  /* 0x000000000f087348 */ /* 0x000fea0003c00000 */
[----:B------:R0:W1:Y:S02]  /*2d330*/  SHFL.IDX P6, R14, R13, R12, R11 ;  /* 0x0000000c0d0e7389 */ /* 0x00006400000c000b */
[----:B01----:R-:W-:Y:S01]  /*2d340*/  ENDCOLLECTIVE ;  /* 0x000000000000791b */ /* 0x003fe20003800000 */
.L_x_2769:
        /* <DEDUP_REMOVED lines=8> */
.L_x_2770:
[----:B------:R-:W-:Y:S02]  /*2d3d0*/  IMAD.MOV.U32 R13, RZ, RZ, R53 ;  /* 0x000000ffff0d7224 */ /* 0x000fe400078e0035 */
[----:B------:R-:W-:Y:S02]  /*2d3e0*/  IMAD.MOV.U32 R12, RZ, RZ, R0 ;  /* 0x000000ffff0c7224 */ /* 0x000fe400078e0000 */
[----:B------:R-:W-:-:S07]  /*2d3f0*/  IMAD.MOV.U32 R78, RZ, RZ, R14 ;  /* 0x000000ffff4e7224 */ /* 0x000fce00078e000e */
[----:B------:R-:W-:Y:S05]  /*2d400*/  WARPSYNC.COLLECTIVE R15, `(.L_x_2771) ;  /* 0x000000000f087348 */ /* 0x000fea0003c00000 */
[----:B------:R0:W1:Y:S02]  /*2d410*/  SHFL.IDX P6, R14, R13, R12, R11 ;  /* 0x0000000c0d0e7389 */ /* 0x00006400000c000b */
[----:B01----:R-:W-:Y:S01]  /*2d420*/  ENDCOLLECTIVE ;  /* 0x000000000000791b */ /* 0x003fe20003800000 */
.L_x_2771:
[----:B------:R-:W-:Y:S01]  /*2d430*/  SEL R7, R78, R51, P0 ;  /* 0x000000334e077207 */ /* 0x000fe20000000000 */
[----:B------:R-:W-:Y:S02]  /*2d440*/  IMAD.MOV.U32 R13, RZ, RZ, R80 ;  /* 0x000000ffff0d7224 */ /* 0x000fe400078e0050 */
[----:B------:R-:W-:Y:S01]  /*2d450*/  IMAD.MOV.U32 R12, RZ, RZ, R5 ;  /* 0x000000ffff0c7224 */ /* 0x000fe200078e0005 */
[----:B------:R-:W-:-:S07]  /*2d460*/  MOV R53, R14 ;  /* 0x0000000e00357202 */ /* 0x000fce0000000f00 */
[----:B------:R-:W-:Y:S05]  /*2d470*/  WARPSYNC.COLLECTIVE R15, `(.L_x_2772) ;  /* 0x000000000f087348 */ /* 0x000fea0003c00000 */
[----:B------:R0:W1:Y:S02]  /*2d480*/  SHFL.IDX P6, R14, R13, R12, R11 ;  /* 0x0000000c0d0e7389 */ /* 0x00006400000c000b */
[----:B01----:R-:W-:Y:S01]  /*2d490*/  ENDCOLLECTIVE ;  /* 0x000000000000791b */ /* 0x003fe20003800000 */
.L_x_2772:
[----:B------:R-:W-:Y:S02]  /*2d4a0*/  IMAD.MOV.U32 R13, RZ, RZ, R55 ;  /* 0x000000ffff0d7224 */ /* 0x000fe400078e0037 */
[----:B------:R-:W-:Y:S02]  /*2d4b0*/  IMAD.MOV.U32 R12, RZ, RZ, R0 ;  /* 0x000000ffff0c7224 */ /* 0x000fe400078e0000 */
[----:B------:R-:W-:-:S07]  /*2d4c0*/  IMAD.MOV.U32 R80, RZ, RZ, R14 ;  /* 0x000000ffff507224 */ /* 0x000fce00078e000e */
[----:B------:R-:W-:Y:S05]  /*2d4d0*/  WARPSYNC.COLLECTIVE R15, `(.L_x_2773) ;  /* 0x000000000f087348 */ /* 0x000fea0003c00000 */
[----:B------:R0:W1:Y:S02]  /*2d4e0*/  SHFL.IDX P6, R14, R13, R12, R11 ;  /* 0x0000000c0d0e7389 */ /* 0x00006400000c000b */
[----:B01----:R-:W-:Y:S01]  /*2d4f0*/  ENDCOLLECTIVE ;  /* 0x000000000000791b */ /* 0x003fe20003800000 */
.L_x_2773:
[----:B------:R-:W-:Y:S01]  /*2d500*/  SEL R9, R53, R80, P0 ;  /* 0x0000005035097207 */ /* 0x000fe20000000000 */
[----:B------:R-:W-:Y:S02]  /*2d510*/  IMAD.MOV.U32 R13, RZ, RZ, R82 ;  /* 0x000000ffff0d7224 */ /* 0x000fe400078e0052 */
[----:B------:R-:W-:Y:S02]  /*2d520*/  IMAD.MOV.U32 R12, RZ, RZ, R5 ;  /* 0x000000ffff0c7224 */ /* 0x000fe400078e0005 */
[----:B------:R-:W-:-:S07]  /*2d530*/  IMAD.MOV.U32 R55, RZ, RZ, R14 ;  /* 0x000000ffff377224 */ /* 0x000fce00078e000e */
[----:B------:R-:W-:Y:S05]  /*2d540*/  WARPSYNC.COLLECTIVE R15, `(.L_x_2774) ;  /* 0x000000000f087348 */ /* 0x000fea0003c00000 */
[----:B------:R0:W1:Y:S02]  /*2d550*/  SHFL.IDX P6, R14, R13, R12, R11 ;  /* 0x0000000c0d0e7389 */ /* 0x00006400000c000b */
[----:B01----:R-:W-:Y:S01]  /*2d560*/  ENDCOLLECTIVE ;  /* 0x000000000000791b */ /* 0x003fe20003800000 */
.L_x_2774:
[----:B------:R-:W-:Y:S01]  /*2d570*/  MOV R13, R57 ;  /* 0x00000039000d7202 */ /* 0x000fe20000000f00 */
[----:B------:R-:W-:Y:S02]  /*2d580*/  IMAD.MOV.U32 R12, RZ, RZ, R0 ;  /* 0x000000ffff0c7224 */ /* 0x000fe400078e0000 */
[----:B------:R-:W-:-:S07]  /*2d590*/  IMAD.MOV.U32 R82, RZ, RZ, R14 ;  /* 0x000000ffff527224 */ /* 0x000fce00078e000e */
[----:B------:R-:W-:Y:S05]  /*2d5a0*/  WARPSYNC.COLLECTIVE R15, `(.L_x_2775) ;  /* 0x000000000f087348 */ /* 0x000fea0003c00000 */
[----:B------:R0:W1:Y:S02]  /*2d5b0*/  SHFL.IDX P6, R14, R13, R12, R11 ;  /* 0x0000000c0d0e7389 */ /* 0x00006400000c000b */
[----:B01----:R-:W-:Y:S01]  /*2d5c0*/  ENDCOLLECTIVE ;  /* 0x000000000000791b */ /* 0x003fe20003800000 */
.L_x_2775:
        /* <DEDUP_REMOVED lines=8> */
.L_x_2776:
[----:B------:R-:W-:Y:S02]  /*2d650*/  IMAD.MOV.U32 R13, RZ, RZ, R59 ;  /* 0x000000ffff0d7224 */ /* 0x000fe400078e003b */
[----:B------:R-:W-:Y:S02]  /*2d660*/  IMAD.MOV.U32 R12, RZ, RZ, R0 ;  /* 0x000000ffff0c7224 */ /* 0x000fe400078e0000 */
[----:B------:R-:W-:-:S07]  /*2d670*/  IMAD.MOV.U32 R84, RZ, RZ, R14 ;  /* 0x000000ffff547224 */ /* 0x000fce00078e000e */
[----:B------:R-:W-:Y:S05]  /*2d680*/  WARPSYNC.COLLECTIVE R15, `(.L_x_2777) ;  /* 0x000000000f087348 */ /* 0x000fea0003c00000 */
[----:B------:R0:W1:Y:S02]  /*2d690*/  SHFL.IDX P6, R14, R13, R12, R11 ;  /* 0x0000000c0d0e7389 */ /* 0x00006400000c000b */
[----:B01----:R-:W-:Y:S01]  /*2d6a0*/  ENDCOLLECTIVE ;  /* 0x000000000000791b */ /* 0x003fe20003800000 */
.L_x_2777:
[----:B------:R-:W-:Y:S01]  /*2d6b0*/  SEL R29, R57, R84, P0 ;  /* 0x00000054391d7207 */ /* 0x000fe20000000000 */
[----:B------:R-:W-:Y:S01]  /*2d6c0*/  IMAD.MOV.U32 R13, RZ, RZ, R86 ;  /* 0x000000ffff0d7224 */ /* 0x000fe200078e0056 */
[----:B------:R-:W-:Y:S01]  /*2d6d0*/  MOV R12, R5 ;  /* 0x00000005000c7202 */ /* 0x000fe20000000f00 */
[----:B------:R-:W-:-:S07]  /*2d6e0*/  IMAD.MOV.U32 R59, RZ, RZ, R14 ;  /* 0x000000ffff3b7224 */ /* 0x000fce00078e000e */
[----:B------:R-:W-:Y:S05]  /*2d6f0*/  WARPSYNC.COLLECTIVE R15, `(.L_x_2778) ;  /* 0x000000000f087348 */ /* 0x000fea0003c00000 */
[----:B------:R0:W1:Y:S02]  /*2d700*/  SHFL.IDX P6, R14, R13, R12, R11 ;  /* 0x0000000c0d0e7389 */ /* 0x00006400000c000b */
[----:B01----:R-:W-:Y:S01]  /*2d710*/  ENDCOLLECTIVE ;  /* 0x000000000000791b */ /* 0x003fe20003800000 */
.L_x_2778:
[----:B------:R-:W-:Y:S02]  /*2d720*/  IMAD.MOV.U32 R13, RZ, RZ, R61 ;  /* 0x000000ffff0d7224 */ /* 0x000fe400078e003d */
[----:B------:R-:W-:Y:S02]  /*2d730*/  IMAD.MOV.U32 R12, RZ, RZ, R0 ;  /* 0x000000ffff0c7224 */ /* 0x000fe400078e0000 */
[----:B------:R-:W-:-:S07]  /*2d740*/  IMAD.MOV.U32 R86, RZ, RZ, R14 ;  /* 0x000000ffff567224 */ /* 0x000fce00078e000e */
[----:B------:R-:W-:Y:S05]  /*2d750*/  WARPSYNC.COLLECTIVE R15, `(.L_x_2779) ;  /* 0x000000000f087348 */ /* 0x000fea0003c00000 */
[----:B------:R0:W1:Y:S02]  /*2d760*/  SHFL.IDX P6, R14, R13, R12, R11 ;  /* 0x0000000c0d0e7389 */ /* 0x00006400000c000b */
[----:B01----:R-:W-:Y:S01]  /*2d770*/  ENDCOLLECTIVE ;  /* 0x000000000000791b */ /* 0x003fe20003800000 */
.L_x_2779:
[----:B------:R-:W-:Y:S01]  /*2d780*/  SEL R35, R86, R59, P0 ;  /* 0x0000003b56237207 */ /* 0x000fe20000000000 */
[----:B------:R-:W-:Y:S02]  /*2d790*/  IMAD.MOV.U32 R13, RZ, RZ, R88 ;  /* 0x000000ffff0d7224 */ /* 0x000fe400078e0058 */
[----:B------:R-:W-:Y:S02]  /*2d7a0*/  IMAD.MOV.U32 R12, RZ, RZ, R5 ;  /* 0x000000ffff0c7224 */ /* 0x000fe400078e0005 */
[----:B------:R-:W-:-:S07]  /*2d7b0*/  IMAD.MOV.U32 R61, RZ, RZ, R14 ;  /* 0x000000ffff3d7224 */ /* 0x000fce00078e000e */
[----:B------:R-:W-:Y:S05]  /*2d7c0*/  WARPSYNC.COLLECTIVE R15, `(.L_x_2780) ;  /* 0x000000000f087348 */ /* 0x000fea0003c00000 */
[----:B------:R0:W1:Y:S02]  /*2d7d0*/  SHFL.IDX P6, R14, R13, R12, R11 ;  /* 0x0000000c0d0e7389 */ /* 0x00006400000c000b */
[----:B01----:R-:W-:Y:S01]  /*2d7e0*/  ENDCOLLECTIVE ;  /* 0x000000000000791b */ /* 0x003fe20003800000 */
.L_x_2780:
[----:B------:R-:W-:Y:S02]  /*2d7f0*/  IMAD.MOV.U32 R13, RZ, RZ, R63 ;  /* 0x000000ffff0d7224 */ /* 0x000fe400078e003f */
[----:B------:R-:W-:Y:S02]  /*2d800*/  IMAD.MOV.U32 R12, RZ, RZ, R0 ;  /* 0x000000ffff0c7224 */ /* 0x000fe400078e0000 */
[----:B------:R-:W-:-:S07]  /*2d810*/  IMAD.MOV.U32 R88, RZ, RZ, R14 ;  /* 0x000000ffff587224 */ /* 0x000fce00078e000e */
[----:B------:R-:W-:Y:S05]  /*2d820*/  WARPSYNC.COLLECTIVE R15, `(.L_x_2781) ;  /* 0x000000000f087348 */ /* 0x000fea0003c00000 */
[----:B------:R0:W1:Y:S02]  /*2d830*/  SHFL.IDX P6, R14, R13, R12, R11 ;  /* 0x0000000c0d0e7389 */ /* 0x00006400000c000b */
[----:B01----:R-:W-:Y:S01]  /*2d840*/  ENDCOLLECTIVE ;  /* 0x000000000000791b */ /* 0x003fe20003800000 */
.L_x_2781:
        /* <DEDUP_REMOVED lines=8> */
.L_x_2782:
[----:B------:R-:W-:Y:S02]  /*2d8d0*/  IMAD.MOV.U32 R13, RZ, RZ, R65 ;  /* 0x000000ffff0d7224 */ /* 0x000fe400078e0041 */
[----:B------:R-:W-:Y:S02]  /*2d8e0*/  IMAD.MOV.U32 R12, RZ, RZ, R0 ;  /* 0x000000ffff0c7224 */ /* 0x000fe400078e0000 */
[----:B------:R-:W-:-:S07]  /*2d8f0*/  IMAD.MOV.U32 R90, RZ, RZ, R14 ;  /* 0x000000ffff5a7224 */ /* 0x000fce00078e000e */
[----:B------:R-:W-:Y:S05]  /*2d900*/  WARPSYNC.COLLECTIVE R15, `(.L_x_2783) ;  /* 0x000000000f087348 */ /* 0x000fea0003c00000 */
[----:B------:R0:W1:Y:S02]  /*2d910*/  SHFL.IDX P6, R14, R13, R12, R11 ;  /* 0x0000000c0d0e7389 */ /* 0x00006400000c000b */
[----:B01----:R-:W-:Y:S01]  /*2d920*/  ENDCOLLECTIVE ;  /* 0x000000000000791b */ /* 0x003fe20003800000 */
.L_x_2783:
[----:B------:R-:W-:Y:S02]  /*2d930*/  IMAD.MOV.U32 R13, RZ, RZ, R92 ;  /* 0x000000ffff0d7224 */ /* 0x000fe400078e005c */
[----:B------:R-:W-:Y:S02]  /*2d940*/  IMAD.MOV.U32 R12, RZ, RZ, R5 ;  /* 0x000000ffff0c7224 */ /* 0x000fe400078e0005 */
[----:B------:R-:W-:-:S07]  /*2d950*/  IMAD.MOV.U32 R65, RZ, RZ, R14 ;  /* 0x000000ffff417224 */ /* 0x000fce00078e000e */
[----:B------:R-:W-:Y:S05]  /*2d960*/  WARPSYNC.COLLECTIVE R15, `(.L_x_2784) ;  /* 0x000000000f087348 */ /* 0x000fea0003c00000 */
[----:B------:R0:W1:Y:S02]  /*2d970*/  SHFL.IDX P6, R14, R13, R12, R11 ;  /* 0x0000000c0d0e7389 */ /* 0x00006400000c000b */
[----:B01----:R-:W-:Y:S01]  /*2d980*/  ENDCOLLECTIVE ;  /* 0x000000000000791b */ /* 0x003fe20003800000 */
.L_x_2784:
[----:B------:R-:W-:Y:S01]  /*2d990*/  MOV R13, R67 ;  /* 0x00000043000d7202 */ /* 0x000fe20000000f00 */
[----:B------:R-:W-:Y:S02]  /*2d9a0*/  IMAD.MOV.U32 R12, RZ, RZ, R0 ;  /* 0x000000ffff0c7224 */ /* 0x000fe400078e0000 */
[----:B------:R-:W-:-:S07]  /*2d9b0*/  IMAD.MOV.U32 R92, RZ, RZ, R14 ;  /* 0x000000ffff5c7224 */ /* 0x000fce00078e000e */
[----:B------:R-:W-:Y:S05]  /*2d9c0*/  WARPSYNC.COLLECTIVE R15, `(.L_x_2785) ;  /* 0x000000000f087348 */ /* 0x000fea0003c00000 */
[----:B------:R0:W1:Y:S02]  /*2d9d0*/  SHFL.IDX P6, R14, R13, R12, R11 ;  /* 0x0000000c0d0e7389 */ /* 0x00006400000c000b */
[----:B01----:R-:W-:Y:S01]  /*2d9e0*/  ENDCOLLECTIVE ;  /* 0x000000000000791b */ /* 0x003fe20003800000 */
.L_x_2785:
        /* <DEDUP_REMOVED lines=8> */
.L_x_2786:
[----:B------:R-:W-:Y:S02]  /*2da70*/  IMAD.MOV.U32 R13, RZ, RZ, R69 ;  /* 0x000000ffff0d7224 */ /* 0x000fe400078e0045 */
[----:B------:R-:W-:Y:S02]  /*2da80*/  IMAD.MOV.U32 R12, RZ, RZ, R0 ;  /* 0x000000ffff0c7224 */ /* 0x000fe400078e0000 */
[----:B------:R-:W-:-:S07]  /*2da90*/  IMAD.MOV.U32 R94, RZ, RZ, R14 ;  /* 0x000000ffff5e7224 */ /* 0x000fce00078e000e */
[----:B------:R-:W-:Y:S05]  /*2daa0*/  WARPSYNC.COLLECTIVE R15, `(.L_x_2787) ;  /* 0x000000000f087348 */ /* 0x000fea0003c00000 */
[----:B------:R0:W1:Y:S02]  /*2dab0*/  SHFL.IDX P6, R14, R13, R12, R11 ;  /* 0x0000000c0d0e7389 */ /* 0x00006400000c000b */
[----:B01----:R-:W-:Y:S01]  /*2dac0*/  ENDCOLLECTIVE ;  /* 0x000000000000791b */ /* 0x003fe20003800000 */
.L_x_2787:
        /* <DEDUP_REMOVED lines=8> */
.L_x_2788:
[----:B------:R-:W-:Y:S02]  /*2db50*/  IMAD.MOV.U32 R13, RZ, RZ, R71 ;  /* 0x000000ffff0d7224 */ /* 0x000fe400078e0047 */
[----:B------:R-:W-:Y:S02]  /*2db60*/  IMAD.MOV.U32 R12, RZ, RZ, R0 ;  /* 0x000000ffff0c7224 */ /* 0x000fe400078e0000 */
[----:B------:R-:W-:-:S07]  /*2db70*/  IMAD.MOV.U32 R104, RZ, RZ, R14 ;  /* 0x000000ffff687224 */ /* 0x000fce00078e000e */
[----:B------:R-:W-:Y:S05]  /*2db80*/  WARPSYNC.COLLECTIVE R15, `(.L_x_2789) ;  /* 0x000000000f087348 */ /* 0x000fea0003c00000 */
[----:B------:R0:W1:Y:S02]  /*2db90*/  SHFL.IDX P6, R14, R13, R12, R11 ;  /* 0x0000000c0d0e7389 */ /* 0x00006400000c000b */
[----:B01----:R-:W-:Y:S01]  /*2dba0*/  ENDCOLLECTIVE ;  /* 0x000000000000791b */ /* 0x003fe20003800000 */
.L_x_2789:
[----:B------:R-:W-:Y:S01]  /*2dbb0*/  SEL R49, R69, R104, P0 ;  /* 0x0000006845317207 */ /* 0x000fe20000000000 */
[----:B------:R-:W-:Y:S02]  /*2dbc0*/  IMAD.MOV.U32 R13, RZ, RZ, R106 ;  /* 0x000000ffff0d7224 */ /* 0x000fe400078e006a */
[----:B------:R-:W-:Y:S02]  /*2dbd0*/  IMAD.MOV.U32 R12, RZ, RZ, R5 ;  /* 0x000000ffff0c7224 */ /* 0x000fe400078e0005 */
[----:B------:R-:W-:-:S07]  /*2dbe0*/  IMAD.MOV.U32 R71, RZ, RZ, R14 ;  /* 0x000000ffff477224 */ /* 0x000fce00078e000e */
[----:B------:R-:W-:Y:S05]  /*2dbf0*/  WARPSYNC.COLLECTIVE R15, `(.L_x_2790) ;  /* 0x000000000f087348 */ /* 0x000fea0003c00000 */
[----:B------:R0:W1:Y:S02]  /*2dc00*/  SHFL.IDX P6, R14, R13, R12, R11 ;  /* 0x0000000c0d0e7389 */ /* 0x00006400000c000b */
[----:B01----:R-:W-:Y:S01]  /*2dc10*/  ENDCOLLECTIVE ;  /* 0x000000000000791b */ /* 0x003fe20003800000 */
.L_x_2790:
[----:B------:R-:W-:Y:S02]  /*2dc20*/  IMAD.MOV.U32 R13, RZ, RZ, R105 ;  /* 0x000000ffff0d7224 */ /* 0x000fe400078e0069 */
[----:B------:R-:W-:Y:S02]  /*2dc30*/  IMAD.MOV.U32 R12, RZ, RZ, R0 ;  /* 0x000000ffff0c7224 */ /* 0x000fe400078e0000 */
[----:B------:R-:W-:-:S07]  /*2dc40*/  IMAD.MOV.U32 R106, RZ, RZ, R14 ;  /* 0x000000ffff6a7224 */ /* 0x000fce00078e000e */
[----:B------:R-:W-:Y:S05]  /*2dc50*/  WARPSYNC.COLLECTIVE R15, `(.L_x_2791) ;  /* 0x000000000f087348 */ /* 0x000fea0003c00000 */
[----:B------:R0:W1:Y:S02]  /*2dc60*/  SHFL.IDX P6, R14, R13, R12, R11 ;  /* 0x0000000c0d0e7389 */ /* 0x00006400000c000b */
[----:B01----:R-:W-:Y:S01]  /*2dc70*/  ENDCOLLECTIVE ;  /* 0x000000000000791b */ /* 0x003fe20003800000 */
.L_x_2791:
[----:B------:R-:W-:Y:S01]  /*2dc80*/  SEL R55, R106, R71, P0 ;  /* 0x000000476a377207 */ /* 0x000fe20000000000 */
[----:B------:R-:W-:Y:S02]  /*2dc90*/  IMAD.MOV.U32 R13, RZ, RZ, R108 ;  /* 0x000000ffff0d7224 */ /* 0x000fe400078e006c */
[----:B------:R-:W-:Y:S01]  /*2dca0*/  IMAD.MOV.U32 R12, RZ, RZ, R5 ;  /* 0x000000ffff0c7224 */ /* 0x000fe200078e0005 */
[----:B------:R-:W-:-:S07]  /*2dcb0*/  MOV R105, R14 ;  /* 0x0000000e00697202 */ /* 0x000fce0000000f00 */
[----:B------:R-:W-:Y:S05]  /*2dcc0*/  WARPSYNC.COLLECTIVE R15, `(.L_x_2792) ;  /* 0x000000000f087348 */ /* 0x000fea0003c00000 */
[----:B------:R0:W1:Y:S02]  /*2dcd0*/  SHFL.IDX P6, R14, R13, R12, R11 ;  /* 0x0000000c0d0e7389 */ /* 0x00006400000c000b */
[----:B01----:R-:W-:Y:S01]  /*2dce0*/  ENDCOLLECTIVE ;  /* 0x000000000000791b */ /* 0x003fe20003800000 */
.L_x_2792:
[----:B------:R-:W-:Y:S02]  /*2dcf0*/  IMAD.MOV.U32 R13, RZ, RZ, R107 ;  /* 0x000000ffff0d7224 */ /* 0x000fe400078e006b */
[----:B------:R-:W-:Y:S02]  /*2dd00*/  IMAD.MOV.U32 R12, RZ, RZ, R0 ;  /* 0x000000ffff0c7224 */ /* 0x000fe400078e0000 */
[----:B------:R-:W-:-:S07]  /*2dd10*/  IMAD.MOV.U32 R108, RZ, RZ, R14 ;  /* 0x000000ffff6c7224 */ /* 0x000fce00078e000e */
[----:B------:R-:W-:Y:S05]  /*2dd20*/  WARPSYNC.COLLECTIVE R15, `(.L_x_2793) ;  /* 0x000000000f087348 */ /* 0x000fea0003c00000 */
[----:B------:R0:W1:Y:S02]  /*2dd30*/  SHFL.IDX P6, R14, R13, R12, R11 ;  /* 0x0000000c0d0e7389 */ /* 0x00006400000c000b */
[----:B01----:R-:W-:Y:S01]  /*2dd40*/  ENDCOLLECTIVE ;  /* 0x000000000000791b */ /* 0x003fe20003800000 */
.L_x_2793:
[----:B------:R-:W-:Y:S02]  /*2dd50*/  IMAD.MOV.U32 R13, RZ, RZ, R110 ;  /* 0x000000ffff0d7224 */ /* 0x000fe400078e006e */
[----:B------:R-:W-:Y:S02]  /*2dd60*/  IMAD.MOV.U32 R12, RZ, RZ, R5 ;  /* 0x000000ffff0c7224 */ /* 0x000fe400078e0005 */
[----:B------:R-:W-:-:S07]  /*2dd70*/  IMAD.MOV.U32 R107, RZ, RZ, R14 ;  /* 0x000000ffff6b7224 */ /* 0x000fce00078e000e */
[----:B------:R-:W-:Y:S05]  /*2dd80*/  WARPSYNC.COLLECTIVE R15, `(.L_x_2794) ;  /* 0x000000000f087348 */ /* 0x000fea0003c00000 */
[----:B------:R0:W1:Y:S02]  /*2dd90*/  SHFL.IDX P6, R14, R13, R12, R11 ;  /* 0x0000000c0d0e7389 */ /* 0x00006400000c000b */
[----:B01----:R-:W-:Y:S01]  /*2dda0*/  ENDCOLLECTIVE ;  /* 0x000000000000791b */ /* 0x003fe20003800000 */
.L_x_2794:
[----:B------:R-:W-:Y:S01]  /*2ddb0*/  MOV R13, R109 ;  /* 0x0000006d000d7202 */ /* 0x000fe20000000f00 */
[----:B------:R-:W-:Y:S02]  /*2ddc0*/  IMAD.MOV.U32 R12, RZ, RZ, R0 ;  /* 0x000000ffff0c7224 */ /* 0x000fe400078e0000 */
[----:B------:R-:W-:-:S07]  /*2ddd0*/  IMAD.MOV.U32 R110, RZ, RZ, R14 ;  /* 0x000000ffff6e7224 */ /* 0x000fce00078e000e */
[----:B------:R-:W-:Y:S05]  /*2dde0*/  WARPSYNC.COLLECTIVE R15, `(.L_x_2795) ;  /* 0x000000000f087348 */ /* 0x000fea0003c00000 */
[----:B------:R0:W1:Y:S02]  /*2ddf0*/  SHFL.IDX P6, R14, R13, R12, R11 ;  /* 0x0000000c0d0e7389 */ /* 0x00006400000c000b */
[----:B01----:R-:W-:Y:S01]  /*2de00*/  ENDCOLLECTIVE ;  /* 0x000000000000791b */ /* 0x003fe20003800000 */
.L_x_2795:
[----:B------:R-:W-:Y:S01]  /*2de10*/  SEL R61, R107, R110, P0 ;  /* 0x0000006e6b3d7207 */ /* 0x000fe20000000000 */
[----:B------:R-:W-:Y:S02]  /*2de20*/  IMAD.MOV.U32 R13, RZ, RZ, R112 ;  /* 0x000000ffff0d7224 */ /* 0x000fe400078e0070 */
[----:B------:R-:W-:Y:S02]  /*2de30*/  IMAD.MOV.U32 R12, RZ, RZ, R5 ;  /* 0x000000ffff0c7224 */ /* 0x000fe400078e0005 */
[----:B------:R-:W-:-:S07]  /*2de40*/  IMAD.MOV.U32 R109, RZ, RZ, R14 ;  /* 0x000000ffff6d7224 */ /* 0x000fce00078e000e */
[----:B------:R-:W-:Y:S05]  /*2de50*/  WARPSYNC.COLLECTIVE R15, `(.L_x_2796) ;  /* 0x000000000f087348 */ /* 0x000fea0003c00000 */
[----:B------:R0:W1:Y:S02]  /*2de60*/  SHFL.IDX P6, R14, R13, R12, R11 ;  /* 0x0000000c0d0e7389 */ /* 0x00006400000c000b */
[----:B01----:R-:W-:Y:S01]  /*2de70*/  ENDCOLLECTIVE ;  /* 0x000000000000791b */ /* 0x003fe20003800000 */
.L_x_2796:
[----:B------:R-:W-:Y:S02]  /*2de80*/  IMAD.MOV.U32 R13, RZ, RZ, R111 ;  /* 0x000000ffff0d7224 */ /* 0x000fe400078e006f */
[----:B------:R-:W-:Y:S02]  /*2de90*/  IMAD.MOV.U32 R12, RZ, RZ, R0 ;  /* 0x000000ffff0c7224 */ /* 0x000fe400078e0000 */
[----:B------:R-:W-:-:S07]  /*2dea0*/  IMAD.MOV.U32 R112, RZ, RZ, R14 ;  /* 0x000000ffff707224 */ /* 0x000fce00078e000e */
[----:B------:R-:W-:Y:S05]  /*2deb0*/  WARPSYNC.COLLECTIVE R15, `(.L_x_2797) ;  /* 0x000000000f087348 */ /* 0x000fea0003c00000 */
[----:B------:R0:W1:Y:S02]  /*2dec0*/  SHFL.IDX P6, R14, R13, R12, R11 ;  /* 0x0000000c0d0e7389 */ /* 0x00006400000c000b */
[----:B01----:R-:W-:Y:S01]  /*2ded0*/  ENDCOLLECTIVE ;  /* 0x000000000000791b */ /* 0x003fe20003800000 */
.L_x_2797:
        /* <DEDUP_REMOVED lines=8> */
.L_x_2798:
[----:B------:R-:W-:Y:S02]  /*2df60*/  IMAD.MOV.U32 R13, RZ, RZ, R75 ;  /* 0x000000ffff0d7224 */ /* 0x000fe400078e004b */
[----:B------:R-:W-:Y:S02]  /*2df70*/  IMAD.MOV.U32 R12, RZ, RZ, R0 ;  /* 0x000000ffff0c7224 */ /* 0x000fe400078e0000 */
[----:B------:R-:W-:Y:S02]  /*2df80*/  IMAD.MOV.U32 R0, RZ, RZ, RZ ;  /* 0x000000ffff007224 */ /* 0x000fe400078e00ff */
[----:B------:R-:W-:-:S07]  /*2df90*/  IMAD.MOV.U32 R114, RZ, RZ, R14 ;  /* 0x000000ffff727224 */ /* 0x000fce00078e000e */
[----:B------:R-:W-:Y:S05]  /*2dfa0*/  WARPSYNC.COLLECTIVE R15, `(.L_x_2799) ;  /* 0x000000000f087348 */ /* 0x000fea0003c00000 */
[----:B------:R0:W1:Y:S02]  /*2dfb0*/  SHFL.IDX P6, R14, R13, R12, R11 ;  /* 0x0000000c0d0e7389 */ /* 0x00006400000c000b */
[----:B01----:R-:W-:Y:S01]  /*2dfc0*/  ENDCOLLECTIVE ;  /* 0x000000000000791b */ /* 0x003fe20003800000 */
.L_x_2799:
[----:B------:R-:W-:Y:S02]  /*2dfd0*/  IMAD.MOV.U32 R13, RZ, RZ, R2 ;  /* 0x000000ffff0d7224 */ /* 0x000fe400078e0002 */
        /* <DEDUP_REMOVED lines=8> */
.L_x_2800:
        /* <DEDUP_REMOVED lines=14> */
[----:B------:R-:W-:Y:S01]  /*2e140*/  SEL R71, R114, R111, P0 ;  /* 0x0000006f72477207 */ /* 0x000fe20000000000 */
[----:B------:R-:W-:Y:S06]  /*2e150*/  BRA `(.L_x_2801) ;  /* 0xffffff2400f47947 */ /* 0x000fec000383ffff */
.L_x_2539:
[----:B------:R-:W-:Y:S01]  /*2e160*/  IMAD.MOV.U32 R13, RZ, RZ, R3 ;  /* 0x000000ffff0d7224 */ /* 0x000fe200078e0003 */
[----:B------:R-:W-:Y:S01]  /*2e170*/  MOV R12, RZ ;  /* 0x000000ff000c7202 */ /* 0x000fe20000000f00 */
[----:B------:R-:W-:Y:S02]  /*2e180*/  IMAD.MOV.U32 R11, RZ, RZ, 0x181f ;  /* 0x0000181fff0b7424 */ /* 0x000fe400078e00ff */
[----:B------:R-:W-:-:S07]  /*2e190*/  IMAD.MOV.U32 R15, RZ, RZ, -0x1 ;  /* 0xffffffffff0f7424 */ /* 0x000fce00078e00ff */
[----:B0-----:R-:W-:Y:S05]  /*2e1a0*/  WARPSYNC.COLLECTIVE R15, `(.L_x_2802) ;  /* 0x000000000f087348 */ /* 0x001fea0003c00000 */
[----:B------:R1:W2:Y:S02]  /*2e1b0*/  SHFL.IDX P6, R14, R13, R12, R11 ;  /* 0x0000000c0d0e7389 */ /* 0x0002a400000c000b */
[----:B012---:R-:W-:Y:S01]  /*2e1c0*/  ENDCOLLECTIVE ;  /* 0x000000000000791b */ /* 0x007fe20003800000 */
.L_x_2802:
[----:B------:R-:W-:Y:S02]  /*2e1d0*/  IMAD.MOV.U32 R13, RZ, RZ, R2 ;  /* 0x000000ffff0d7224 */ /* 0x000fe400078e0002 */
[----:B------:R-:W-:-:S07]  /*2e1e0*/  IMAD.MOV.U32 R0, RZ, RZ, R14 ;  /* 0x000000ffff007224 */ /* 0x000fce00078e000e */
[----:B------:R-:W-:Y:S05]  /*2e1f0*/  WARPSYNC.COLLECTIVE R15, `(.L_x_2803) ;  /* 0x000000000f087348 */ /* 0x000fea0003c00000 */
[----:B------:R0:W1:Y:S02]  /*2e200*/  SHFL.IDX P6, R14, R13, R12, R11 ;  /* 0x0000000c0d0e7389 */ /* 0x00006400000c000b */
[----:B01----:R-:W-:Y:S01]  /*2e210*/  ENDCOLLECTIVE ;  /* 0x000000000000791b */ /* 0x003fe20003800000 */
.L_x_2803:
[----:B------:R-:W-:Y:S05]  /*2e220*/  BRA `(.L_x_2804) ;  /* 0xffffff4400687947 */ /* 0x000fea000383ffff */
.L_x_2542:
[----:B------:R-:W-:Y:S01]  /*2e230*/  BSSY B1, `(.L_x_2805) ;  /* 0x0000008000017945 */ /* 0x000fe20003800000 */
[----:B----4-:R-:W-:Y:S02]  /*2e240*/  IMAD.MOV.U32 R13, RZ, RZ, R3 ;  /* 0x000000ffff0d7224 */ /* 0x010fe400078e0003 */
[----:B------:R-:W-:Y:S02]  /*2e250*/  IMAD.MOV.U32 R12, RZ, RZ, 0x1 ;  /* 0x00000001ff0c7424 */ /* 0x000fe400078e00ff */
[----:B------:R-:W-:Y:S02]  /*2e260*/  IMAD.MOV.U32 R11, RZ, RZ, 0x181f ;  /* 0x0000181fff0b7424 */ /* 0x000fe400078e00ff */
[----:B------:R-:W-:-:S07]  /*2e270*/  IMAD.MOV.U32 R15, RZ, RZ, -0x1 ;  /* 0xffffffffff0f7424 */ /* 0x000fce00078e00ff */
[----:B0123--:R-:W-:Y:S05]  /*2e280*/  WARPSYNC.COLLECTIVE R15, `(.L_x_2806) ;  /* 0x000000000f087348 */ /* 0x00ffea0003c00000 */
[----:B---3--:R3:W4:Y:S02]  /*2e290*/  SHFL.IDX P6, R14, R13, R12, R11 ;  /* 0x0000000c0d0e7389 */ /* 0x00872400000c000b */
[----:B01234-:R-:W-:Y:S01]  /*2e2a0*/  ENDCOLLECTIVE ;  /* 0x000000000000791b */ /* 0x01ffe20003800000 */
.L_x_2806:
[----:B------:R-:W-:Y:S05]  /*2e2b0*/  BSYNC B1 ;  /* 0x0000000000017941 */ /* 0x000fea0003800000 */
.L_x_2805:
        /* <DEDUP_REMOVED lines=8> */
.L_x_2807:
[----:B------:R-:W-:Y:S05]  /*2e340*/  BRA `(.L_x_2808) ;  /* 0xffffff4400887947 */ /* 0x000fea000383ffff */
.L_x_2545:
        /* <DEDUP_REMOVED lines=8> */
.L_x_2810:
[----:B------:R-:W-:Y:S05]  /*2e3d0*/  BSYNC B1 ;  /* 0x0000000000017941 */ /* 0x000fea0003800000 */
.L_x_2809:
        /* <DEDUP_REMOVED lines=8> */
.L_x_2811:
[----:B------:R-:W-:Y:S05]  /*2e460*/  BRA `(.L_x_2812) ;  /* 0xffffff4400a87947 */ /* 0x000fea000383ffff */
.L_x_2548:
[----:B------:R-:W-:Y:S01]  /*2e470*/  BSSY B1, `(.L_x_2813) ;  /* 0x0000008000017945 */ /* 0x000fe20003800000 */
[----:B0-----:R-:W-:Y:S02]  /*2e480*/  IMAD.MOV.U32 R13, RZ, RZ, R3 ;  /* 0x000000ffff0d7224 */ /* 0x001fe400078e0003 */
[----:B------:R-:W-:Y:S02]  /*2e490*/  IMAD.MOV.U32 R12, RZ, RZ, 0x3 ;  /* 0x00000003ff0c7424 */ /* 0x000fe400078e00ff */
[----:B------:R-:W-:Y:S02]  /*2e4a0*/  IMAD.MOV.U32 R11, RZ, RZ, 0x181f ;  /* 0x0000181fff0b7424 */ /* 0x000fe400078e00ff */
[----:B------:R-:W-:-:S07]  /*2e4b0*/  IMAD.MOV.U32 R15, RZ, RZ, -0x1 ;  /* 0xffffffffff0f7424 */ /* 0x000fce00078e00ff */
[----:B-1234-:R-:W-:Y:S05]  /*2e4c0*/  WARPSYNC.COLLECTIVE R15, `(.L_x_2814) ;  /* 0x000000000f087348 */ /* 0x01efea0003c00000 */
[----:B----4-:R0:W4:Y:S02]  /*2e4d0*/  SHFL.IDX P6, R14, R13, R12, R11 ;  /* 0x0000000c0d0e7389 */ /* 0x01012400000c000b */
[----:B01234-:R-:W-:Y:S01]  /*2e4e0*/  ENDCOLLECTIVE ;  /* 0x000000000000791b */ /* 0x01ffe20003800000 */
.L_x_2814:
[----:B------:R-:W-:Y:S05]  /*2e4f0*/  BSYNC B1 ;  /* 0x0000000000017941 */ /* 0x000fea0003800000 */
.L_x_2813:
        /* <DEDUP_REMOVED lines=8> */
.L_x_2815:
[----:B------:R-:W-:Y:S05]  /*2e580*/  BRA `(.L_x_2816) ;  /* 0xffffff4400c87947 */ /* 0x000fea000383ffff */
.L_x_2565:
[----:B------:R-:W1:Y:S01]  /*2e590*/  S2R R7, SR_TID.X ;  /* 0x0000000000077919 */ /* 0x000e620000002100 */
[----:B------:R-:W-:Y:S01]  /*2e5a0*/  BSSY B1, `(.L_x_2817) ;  /* 0x000000a000017945 */ /* 0x000fe20003800000 */
[----:B------:R-:W-:Y:S02]  /*2e5b0*/  IMAD.MOV.U32 R12, RZ, RZ, RZ ;  /* 0x000000ffff0c7224 */ /* 0x000fe400078e00ff */
[----:B------:R-:W-:Y:S02]  /*2e5c0*/  IMAD.MOV.U32 R11, RZ, RZ, 0x1f ;  /* 0x0000001fff0b7424 */ /* 0x000fe400078e00ff */
[----:B------:R-:W-:Y:S01]  /*2e5d0*/  IMAD.MOV.U32 R15, RZ, RZ, -0x1 ;  /* 0xffffffffff0f7424 */ /* 0x000fe200078e00ff */
[----:B-1----:R-:W-:-:S04]  /*2e5e0*/  SHF.R.U32.HI R7, RZ, 0x5, R7 ;  /* 0x00000005ff077819 */ /* 0x002fc80000011607 */
[----:B------:R-:W-:-:S05]  /*2e5f0*/  LOP3.LUT R7, R7, 0x3, RZ, 0xc0, !PT ;  /* 0x0000000307077812 */ /* 0x000fca00078ec0ff */
[----:B0-----:R-:W-:-:S07]  /*2e600*/  IMAD.MOV.U32 R13, RZ, RZ, R7 ;  /* 0x000000ffff0d7224 */ /* 0x001fce00078e0007 */
[----:B------:R-:W-:Y:S05]  /*2e610*/  WARPSYNC.COLLECTIVE R15, `(.L_x_2818) ;  /* 0x000000000f087348 */ /* 0x000fea0003c00000 */
[----:B------:R0:W1:Y:S02]  /*2e620*/  SHFL.IDX P6, R14, R13, R12, R11 ;  /* 0x0000000c0d0e7389 */ /* 0x00006400000c000b */
[----:B01----:R-:W-:Y:S01]  /*2e630*/  ENDCOLLECTIVE ;  /* 0x000000000000791b */ /* 0x003fe20003800000 */
.L_x_2818:
[----:B------:R-:W-:Y:S05]  /*2e640*/  BSYNC B1 ;  /* 0x0000000000017941 */ /* 0x000fea0003800000 */
.L_x_2817:
[----:B------:R-:W-:Y:S05]  /*2e650*/  BRA `(.L_x_2819) ;  /* 0xffffff5c00c87947 */ /* 0x000fea000383ffff */
.L_x_2567:
[----:B------:R-:W-:Y:S01]  /*2e660*/  BSSY B1, `(.L_x_2820) ;  /* 0x0000006000017945 */ /* 0x000fe20003800000 */
[----:B------:R-:W-:-:S07]  /*2e670*/  IMAD.MOV.U32 R15, RZ, RZ, -0x1 ;  /* 0xffffffffff0f7424 */ /* 0x000fce00078e00ff */
[----:B01----:R-:W-:Y:S05]  /*2e680*/  WARPSYNC.COLLECTIVE R15, `(.L_x_2821) ;  /* 0x000000000f0c7348 */ /* 0x003fea0003c00000 */
[----:B------:R-:W-:Y:S02]  /*2e690*/  ELECT P6, UR62, PT ;  /* 0x00000000003e782f */ /* 0x000fe400038c0000 */
[----:B------:R-:W-:Y:S01]  /*2e6a0*/  MOV R14, UR62 ;  /* 0x0000003e000e7c02 */ /* 0x000fe20008000f00 */
[----:B01----:R-:W-:Y:S10]  /*2e6b0*/  ENDCOLLECTIVE ;  /* 0x000000000000791b */ /* 0x003ff40003800000 */
.L_x_2821:
[----:B------:R-:W-:Y:S05]  /*2e6c0*/  BSYNC B1 ;  /* 0x0000000000017941 */ /* 0x000fea0003800000 */
.L_x_2820:
[----:B------:R-:W-:Y:S05]  /*2e6d0*/  BRA `(.L_x_2566) ;  /* 0xffffff5c00c07947 */ /* 0x000fea000383ffff */
.L_x_2569:
[----:B-1----:R-:W2:Y:S02]  /*2e6e0*/  LDL R3, [R1+0x4] ;  /* 0x0000040001037983 */ /* 0x002ea40000100800 */
[----:B--2---:R1:W2:Y:S02]  /*2e6f0*/  SYNCS.PHASECHK.TRANS64.TRYWAIT P0, [R3+URZ+0x38820], R2 ;  /* 0x03882002030075a7 */ /* 0x0042a4000800017f */
[----:B--2---:R-:W-:Y:S05]  /*2e700*/  @!P0 NANOSLEEP.SYNCS 0x989680 ;  /* 0x009896800000895d */ /* 0x004fea0003900000 */
[----:B------:R-:W2:Y:S02]  /*2e710*/  @!P0 SYNCS.PHASECHK.TRANS64 P0, [R3+URZ+0x38820], R2 ;  /* 0x03882002030085a7 */ /* 0x000ea4000800007f */
[----:B--2---:R-:W-:Y:S05]  /*2e720*/  @!P0 BRA `(.L_x_2569) ;  /* 0xfffffffc00ec8947 */ /* 0x004fea000383ffff */
[----:B------:R-:W-:Y:S05]  /*2e730*/  BRA `(.L_x_2822) ;  /* 0xffffff5c00d07947 */ /* 0x000fea000383ffff */
.L_x_2573:
[----:B-1----:R1:W2:Y:S02]  /*2e740*/  SYNCS.PHASECHK.TRANS64.TRYWAIT P0, [R5+URZ+0x388a0], R8 ;  /* 0x0388a008050075a7 */ /* 0x0022a4000800017f */
[----:B--2---:R-:W-:Y:S05]  /*2e750*/  @!P0 NANOSLEEP.SYNCS 0x989680 ;  /* 0x009896800000895d */ /* 0x004fea0003900000 */
[----:B------:R-:W2:Y:S02]  /*2e760*/  @!P0 SYNCS.PHASECHK.TRANS64 P0, [R5+URZ+0x388a0], R8 ;  /* 0x0388a008050085a7 */ /* 0x000ea4000800007f */
[----:B--2---:R-:W-:Y:S05]  /*2e770*/  @!P0 BRA `(.L_x_2573) ;  /* 0xfffffffc00f08947 */ /* 0x004fea000383ffff */
[----:B------:R-:W-:Y:S05]  /*2e780*/  BRA `(.L_x_2823) ;  /* 0xffffff5c00f87947 */ /* 0x000fea000383ffff */
.L_x_2579:
[----:B--2---:R2:W3:Y:S02]  /*2e790*/  SYNCS.PHASECHK.TRANS64.TRYWAIT P0, [R5+URZ+0x388c0], R8 ;  /* 0x0388c008050075a7 */ /* 0x0044e4000800017f */
[----:B---3--:R-:W-:Y:S05]  /*2e7a0*/  @!P0 NANOSLEEP.SYNCS 0x989680 ;  /* 0x009896800000895d */ /* 0x008fea0003900000 */
[----:B------:R-:W3:Y:S02]  /*2e7b0*/  @!P0 SYNCS.PHASECHK.TRANS64 P0, [R5+URZ+0x388c0], R8 ;  /* 0x0388c008050085a7 */ /* 0x000ee4000800007f */
[----:B---3--:R-:W-:Y:S05]  /*2e7c0*/  @!P0 BRA `(.L_x_2579) ;  /* 0xfffffffc00f08947 */ /* 0x008fea000383ffff */
[----:B------:R-:W-:Y:S05]  /*2e7d0*/  BRA `(.L_x_2824) ;  /* 0xffffff6000bc7947 */ /* 0x000fea000383ffff */
.L_x_2587:
[----:B-1----:R1:W2:Y:S02]  /*2e7e0*/  SYNCS.PHASECHK.TRANS64.TRYWAIT P1, [R6+URZ+0x388a0], R5 ;  /* 0x0388a005060075a7 */ /* 0x0022a4000802017f */
[----:B--2---:R-:W-:Y:S05]  /*2e7f0*/  @!P1 NANOSLEEP.SYNCS 0x989680 ;  /* 0x009896800000995d */ /* 0x004fea0003900000 */
[----:B------:R-:W2:Y:S02]  /*2e800*/  @!P1 SYNCS.PHASECHK.TRANS64 P1, [R6+URZ+0x388a0], R5 ;  /* 0x0388a005060095a7 */ /* 0x000ea4000802007f */
[----:B--2---:R-:W-:Y:S05]  /*2e810*/  @!P1 BRA `(.L_x_2587) ;  /* 0xfffffffc00f09947 */ /* 0x004fea000383ffff */
[----:B------:R-:W-:Y:S05]  /*2e820*/  BRA `(.L_x_2825) ;  /* 0xffffff6400d07947 */ /* 0x000fea000383ffff */
.L_x_2593:
[----:B--2---:R2:W3:Y:S02]  /*2e830*/  SYNCS.PHASECHK.TRANS64.TRYWAIT P1, [R6+URZ+0x388c0], R5 ;  /* 0x0388c005060075a7 */ /* 0x0044e4000802017f */
[----:B---3--:R-:W-:Y:S05]  /*2e840*/  @!P1 NANOSLEEP.SYNCS 0x989680 ;  /* 0x009896800000995d */ /* 0x008fea0003900000 */
[----:B------:R-:W3:Y:S02]  /*2e850*/  @!P1 SYNCS.PHASECHK.TRANS64 P1, [R6+URZ+0x388c0], R5 ;  /* 0x0388c005060095a7 */ /* 0x000ee4000802007f */
[----:B---3--:R-:W-:Y:S05]  /*2e860*/  @!P1 BRA `(.L_x_2593) ;  /* 0xfffffffc00f09947 */ /* 0x008fea000383ffff */
[----:B------:R-:W-:Y:S05]  /*2e870*/  BRA `(.L_x_2826) ;  /* 0xffffff6800907947 */ /* 0x000fea000383ffff */
.L_x_2609:
[----:B------:R-:W1:Y:S01]  /*2e880*/  S2R R4, SR_TID.X ;  /* 0x0000000000047919 */ /* 0x000e620000002100 */
[----:B------:R-:W-:Y:S01]  /*2e890*/  BSSY B0, `(.L_x_2827) ;  /* 0x000000a000007945 */ /* 0x000fe20003800000 */
[----:B------:R-:W-:Y:S01]  /*2e8a0*/  IMAD.MOV.U32 R12, RZ, RZ, RZ ;  /* 0x000000ffff0c7224 */ /* 0x000fe200078e00ff */
[----:B------:R-:W-:Y:S01]  /*2e8b0*/  MOV R15, 0xffffffff ;  /* 0xffffffff000f7802 */ /* 0x000fe20000000f00 */
[----:B------:R-:W-:Y:S01]  /*2e8c0*/  IMAD.MOV.U32 R11, RZ, RZ, 0x1f ;  /* 0x0000001fff0b7424 */ /* 0x000fe200078e00ff */
[----:B-1----:R-:W-:-:S04]  /*2e8d0*/  SHF.R.U32.HI R4, RZ, 0x5, R4 ;  /* 0x00000005ff047819 */ /* 0x002fc80000011604 */
[----:B------:R-:W-:-:S05]  /*2e8e0*/  LOP3.LUT R4, R4, 0x3, RZ, 0xc0, !PT ;  /* 0x0000000304047812 */ /* 0x000fca00078ec0ff */
[----:B0-----:R-:W-:-:S07]  /*2e8f0*/  IMAD.MOV.U32 R13, RZ, RZ, R4 ;  /* 0x000000ffff0d7224 */ /* 0x001fce00078e0004 */
[----:B--2---:R-:W-:Y:S05]  /*2e900*/  WARPSYNC.COLLECTIVE R15, `(.L_x_2828) ;  /* 0x000000000f087348 */ /* 0x004fea0003c00000 */
[----:B------:R0:W1:Y:S02]  /*2e910*/  SHFL.IDX P6, R14, R13, R12, R11 ;  /* 0x0000000c0d0e7389 */ /* 0x00006400000c000b */
[----:B012---:R-:W-:Y:S01]  /*2e920*/  ENDCOLLECTIVE ;  /* 0x000000000000791b */ /* 0x007fe20003800000 */
.L_x_2828:
[----:B------:R-:W-:Y:S05]  /*2e930*/  BSYNC B0 ;  /* 0x0000000000007941 */ /* 0x000fea0003800000 */
.L_x_2827:
[----:B------:R-:W-:Y:S05]  /*2e940*/  BRA `(.L_x_2829) ;  /* 0xffffff7400a07947 */ /* 0x000fea000383ffff */
.L_x_2611:
[----:B------:R-:W-:Y:S01]  /*2e950*/  BSSY B0, `(.L_x_2830) ;  /* 0x0000006000007945 */ /* 0x000fe20003800000 */
[----:B------:R-:W-:-:S07]  /*2e960*/  IMAD.MOV.U32 R15, RZ, RZ, -0x1 ;  /* 0xffffffffff0f7424 */ /* 0x000fce00078e00ff */
[----:B012---:R-:W-:Y:S05]  /*2e970*/  WARPSYNC.COLLECTIVE R15, `(.L_x_2831) ;  /* 0x000000000f0c7348 */ /* 0x007fea0003c00000 */
[----:B------:R-:W-:Y:S02]  /*2e980*/  ELECT P6, UR62, PT ;  /* 0x00000000003e782f */ /* 0x000fe400038c0000 */
[----:B------:R-:W-:Y:S01]  /*2e990*/  MOV R14, UR62 ;  /* 0x0000003e000e7c02 */ /* 0x000fe20008000f00 */
[----:B012---:R-:W-:Y:S10]  /*2e9a0*/  ENDCOLLECTIVE ;  /* 0x000000000000791b */ /* 0x007ff40003800000 */
.L_x_2831:
[----:B------:R-:W-:Y:S05]  /*2e9b0*/  BSYNC B0 ;  /* 0x0000000000007941 */ /* 0x000fea0003800000 */
.L_x_2830:
[----:B------:R-:W-:Y:S05]  /*2e9c0*/  BRA `(.L_x_2832) ;  /* 0xffffff7400ac7947 */ /* 0x000fea000383ffff */
.L_x_2613:
[----:B-1----:R1:W2:Y:S02]  /*2e9d0*/  SYNCS.PHASECHK.TRANS64.TRYWAIT P0, [R0+URZ+0x38880], R3 ;  /* 0x03888003000075a7 */ /* 0x0022a4000800017f */
[----:B--2---:R-:W-:Y:S05]  /*2e9e0*/  @!P0 NANOSLEEP.SYNCS 0x989680 ;  /* 0x009896800000895d */ /* 0x004fea0003900000 */
[----:B------:R-:W2:Y:S02]  /*2e9f0*/  @!P0 SYNCS.PHASECHK.TRANS64 P0, [R0+URZ+0x38880], R3 ;  /* 0x03888003000085a7 */ /* 0x000ea4000800007f */
[----:B--2---:R-:W-:Y:S05]  /*2ea00*/  @!P0 BRA `(.L_x_2613) ;  /* 0xfffffffc00f08947 */ /* 0x004fea000383ffff */
[----:B------:R-:W-:Y:S05]  /*2ea10*/  BRA `(.L_x_2833) ;  /* 0xffffff7800247947 */ /* 0x000fea000383ffff */
.L_x_2615:
[----:B--2---:R2:W3:Y:S02]  /*2ea20*/  SYNCS.PHASECHK.TRANS64.TRYWAIT P0, [R0+URZ+0x38840], R3 ;  /* 0x03884003000075a7 */ /* 0x0044e4000800017f */
[----:B---3--:R-:W-:Y:S05]  /*2ea30*/  @!P0 NANOSLEEP.SYNCS 0x989680 ;  /* 0x009896800000895d */ /* 0x008fea0003900000 */
[----:B------:R-:W3:Y:S02]  /*2ea40*/  @!P0 SYNCS.PHASECHK.TRANS64 P0, [R0+URZ+0x38840], R3 ;  /* 0x03884003000085a7 */ /* 0x000ee4000800007f */
[----:B---3--:R-:W-:Y:S05]  /*2ea50*/  @!P0 BRA `(.L_x_2615) ;  /* 0xfffffffc00f08947 */ /* 0x008fea000383ffff */
[----:B------:R-:W-:Y:S05]  /*2ea60*/  BRA `(.L_x_2834) ;  /* 0xffffff7800987947 */ /* 0x000fea000383ffff */
.L_x_2619:
[----:B------:R-:W2:Y:S01]  /*2ea70*/  LDL.LU R11, [R1+0x5c] ;  /* 0x00005c00010b7983 */ /* 0x000ea20000300800 */
[----:B------:R-:W-:Y:S01]  /*2ea80*/  IMAD.MOV.U32 R13, RZ, RZ, R2 ;  /* 0x000000ffff0d7224 */ /* 0x000fe200078e0002 */
[----:B------:R-:W-:Y:S01]  /*2ea90*/  LOP3.LUT R5, R5, 0x7f, RZ, 0xc0, !PT ;  /* 0x0000007f05057812 */ /* 0x000fe200078ec0ff */
[----:B------:R-:W-:Y:S02]  /*2eaa0*/  IMAD.MOV.U32 R12, RZ, RZ, RZ ;  /* 0x000000ffff0c7224 */ /* 0x000fe400078e00ff */
[----:B------:R-:W-:Y:S01]  /*2eab0*/  IMAD.MOV.U32 R15, RZ, RZ, -0x1 ;  /* 0xffffffffff0f7424 */ /* 0x000fe200078e00ff */
[----:B------:R-:W-:-:S05]  /*2eac0*/  SHF.R.U32.HI R7, RZ, 0x3, R5 ;  /* 0x00000003ff077819 */ /* 0x000fca0000011605 */
[----:B------:R-:W-:Y:S02]  /*2ead0*/  IMAD R17, R17, 0x80, R7 ;  /* 0x0000008011117824 */ /* 0x000fe400078e0207 */
[----:B--2---:R-:W-:Y:S02]  /*2eae0*/  IMAD R0, R11, R8, RZ ;  /* 0x000000080b007224 */ /* 0x004fe400078e02ff */
[----:B------:R-:W-:-:S03]  /*2eaf0*/  IMAD.MOV.U32 R11, RZ, RZ, 0x181f ;  /* 0x0000181fff0b7424 */ /* 0x000fc600078e00ff */
[----:B------:R-:W-:-:S13]  /*2eb00*/  ISETP.GE.AND P2, PT, R17, R0, PT ;  /* 0x000000001100720c */ /* 0x000fda0003f46270 */
[----:B-----5:R-:W-:Y:S05]  /*2eb10*/  WARPSYNC.COLLECTIVE R15, `(.L_x_2835) ;  /* 0x000000000f087348 */ /* 0x020fea0003c00000 */
[----:B------:R0:W1:Y:S02]  /*2eb20*/  SHFL.IDX P6, R14, R13, R12, R11 ;  /* 0x0000000c0d0e7389 */ /* 0x00006400000c000b */
[----:B01---5:R-:W-:Y:S01]  /*2eb30*/  ENDCOLLECTIVE ;  /* 0x000000000000791b */ /* 0x023fe20003800000 */
.L_x_2835:
[----:B------:R-:W-:Y:S02]  /*2eb40*/  IMAD.MOV.U32 R13, RZ, RZ, R3 ;  /* 0x000000ffff0d7224 */ /* 0x000fe400078e0003 */
[----:B------:R-:W-:-:S07]  /*2eb50*/  IMAD.MOV.U32 R4, RZ, RZ, R14 ;  /* 0x000000ffff047224 */ /* 0x000fce00078e000e */
[----:B------:R-:W-:Y:S05]  /*2eb60*/  WARPSYNC.COLLECTIVE R15, `(.L_x_2836) ;  /* 0x000000000f087348 */ /* 0x000fea0003c00000 */
[----:B------:R0:W1:Y:S02]  /*2eb70*/  SHFL.IDX P6, R14, R13, R12, R11 ;  /* 0x0000000c0d0e7389 */ /* 0x00006400000c000b */
[----:B01----:R-:W-:Y:S01]  /*2eb80*/  ENDCOLLECTIVE ;  /* 0x000000000000791b */ /* 0x003fe20003800000 */
.L_x_2836:
[----:B------:R-:W-:Y:S02]  /*2eb90*/  IMAD.MOV.U32 R13, RZ, RZ, R2 ;  /* 0x000000ffff0d7224 */ /* 0x000fe400078e0002 */
[----:B------:R-:W-:Y:S02]  /*2eba0*/  IMAD.MOV.U32 R12, RZ, RZ, 0x1 ;  /* 0x00000001ff0c7424 */ /* 0x000fe400078e00ff */
[----:B------:R-:W-:-:S07]  /*2ebb0*/  IMAD.MOV.U32 R5, RZ, RZ, R14 ;  /* 0x000000ffff057224 */ /* 0x000fce00078e000e */
[----:B------:R-:W-:Y:S05]  /*2ebc0*/  WARPSYNC.COLLECTIVE R15, `(.L_x_2837) ;  /* 0x000000000f087348 */ /* 0x000fea0003c00000 */
[----:B------:R0:W1:Y:S02]  /*2ebd0*/  SHFL.IDX P6, R14, R13, R12, R11 ;  /* 0x0000000c0d0e7389 */ /* 0x00006400000c000b */
[----:B01----:R-:W-:Y:S01]  /*2ebe0*/  ENDCOLLECTIVE ;  /* 0x000000000000791b */ /* 0x003fe20003800000 */
.L_x_2837:
[----:B------:R-:W-:-:S04]  /*2ebf0*/  @!P2 IADD3 R5, P3, R10, R5, RZ ;  /* 0x000000050a05a210 */ /* 0x000fc80007f7e0ff */
[----:B------:R-:W-:-:S04]  /*2ec00*/  @!P2 IADD3.X R4, RZ, R4, RZ, P3, !PT ;  /* 0x00000004ff04a210 */ /* 0x000fc80001ffe4ff */
[----:B------:R-:W-:Y:S01]  /*2ec10*/  @!P2 LOP3.LUT R5, R5, R4, RZ, 0x3c, !PT ;  /* 0x000000040505a212 */ /* 0x000fe200078e3cff */
[----:B------:R-:W-:-:S03]  /*2ec20*/  IMAD.MOV.U32 R13, RZ, RZ, R3 ;  /* 0x000000ffff0d7224 */ /* 0x000fc600078e0003 */
[----:B------:R-:W-:-:S04]  /*2ec30*/  @!P2 LOP3.LUT R4, R5, R4, RZ, 0x3c, !PT ;  /* 0x000000040504a212 */ /* 0x000fc800078e3cff */
[----:B------:R-:W-:Y:S01]  /*2ec40*/  @!P2 LOP3.LUT R5, R5, R4, RZ, 0x3c, !PT ;  /* 0x000000040505a212 */ /* 0x000fe200078e3cff */
[----:B------:R-:W-:-:S04]  /*2ec50*/  IMAD.MOV.U32 R7, RZ, RZ, R14 ;  /* 0x000000ffff077224 */ /* 0x000fc800078e000e */
[----:B------:R-:W-:Y:S01]  /*2ec60*/  @!PT LDS RZ, [RZ] ;  /* 0x00000000fffff984 */ /* 0x000fe20000000800 */
[----:B------:R-:W-:Y:S01]  /*2ec70*/  @!PT LDS RZ, [RZ] ;  /* 0x00000000fffff984 */ /* 0x000fe20000000800 */
[----:B------:R-:W-:Y:S01]  /*2ec80*/  @!PT LDS RZ, [RZ] ;  /* 0x00000000fffff984 */ /* 0x000fe20000000800 */
[----:B------:R0:W-:Y:S03]  /*2ec90*/  @!P2 LDGSTS.E.BYPASS.LTC128B.128 [R9+0x20400], desc[UR46][R4.64], !P0 ;  /* 0x204000000409afae */ /* 0x0001e6000c101d6e */
[----:B0-----:R-:W-:Y:S05]  /*2eca0*/  WARPSYNC.COLLECTIVE R15, `(.L_x_2838) ;  /* 0x000000000f087348 */ /* 0x001fea0003c00000 */
[----:B------:R1:W2:Y:S02]  /*2ecb0*/  SHFL.IDX P6, R14, R13, R12, R11 ;  /* 0x0000000c0d0e7389 */ /* 0x0002a400000c000b */
[----:B012---:R-:W-:Y:S01]  /*2ecc0*/  ENDCOLLECTIVE ;  /* 0x000000000000791b */ /* 0x007fe20003800000 */
.L_x_2838:
[----:B------:R-:W-:Y:S01]  /*2ecd0*/  @!PT LDS RZ, [RZ] ;  /* 0x00000000fffff984 */ /* 0x000fe20000000800 */
[----:B------:R-:W-:Y:S01]  /*2ece0*/  @!PT LDS RZ, [RZ] ;  /* 0x00000000fffff984 */ /* 0x000fe20000000800 */
[----:B------:R-:W-:Y:S01]  /*2ecf0*/  @!PT LDS RZ, [RZ] ;  /* 0x00000000fffff984 */ /* 0x000fe20000000800 */
[----:B------:R0:W-:Y:S01]  /*2ed00*/  @!P2 LDGSTS.E.BYPASS.LTC128B.128 [R9+0x24400], desc[UR46][R4.64+0x80], !P1 ;  /* 0x244000800409afae */ /* 0x0001e2000c901d6e */
[----:B------:R-:W-:Y:S01]  /*2ed10*/  IMAD.MOV.U32 R13, RZ, RZ, R2 ;  /* 0x000000ffff0d7224 */ /* 0x000fe200078e0002 */
[----:B------:R-:W-:Y:S01]  /*2ed20*/  MOV R12, 0x2 ;  /* 0x00000002000c7802 */ /* 0x000fe20000000f00 */
[----:B0-----:R-:W-:-:S05]  /*2ed30*/  VIADD R4, R17, 0x10 ;  /* 0x0000001011047836 */ /* 0x001fca0000000000 */
[----:B------:R-:W-:Y:S01]  /*2ed40*/  ISETP.GE.AND P2, PT, R4, R0, PT ;  /* 0x000000000400720c */ /* 0x000fe20003f46270 */
[----:B------:R-:W-:-:S12]  /*2ed50*/  IMAD.MOV.U32 R6, RZ, RZ, R14 ;  /* 0x000000ffff067224 */ /* 0x000fd800078e000e */
[----:B------:R-:W-:Y:S05]  /*2ed60*/  WARPSYNC.COLLECTIVE R15, `(.L_x_2839) ;  /* 0x000000000f087348 */ /* 0x000fea0003c00000 */
[----:B------:R0:W1:Y:S02]  /*2ed70*/  SHFL.IDX P6, R14, R13, R12, R11 ;  /* 0x0000000c0d0e7389 */ /* 0x00006400000c000b */
[----:B01----:R-:W-:Y:S01]  /*2ed80*/  ENDCOLLECTIVE ;  /* 0x000000000000791b */ /* 0x003fe20003800000 */
.L_x_2839:
[----:B------:R-:W-:-:S05]  /*2ed90*/  @!P2 IADD3 R5, P3, R10, R6, RZ ;  /* 0x000000060a05a210 */ /* 0x000fca0007f7e0ff */
[----:B------:R-:W-:Y:S02]  /*2eda0*/  @!P2 IMAD.X R4, RZ, RZ, R7, P3 ;  /* 0x000000ffff04a224 */ /* 0x000fe400018e0607 */
[----:B------:R-:W-:-:S03]  /*2edb0*/  IMAD.MOV.U32 R13, RZ, RZ, R3 ;  /* 0x000000ffff0d7224 */ /* 0x000fc600078e0003 */
[----:B------:R-:W-:-:S04]  /*2edc0*/  @!P2 LOP3.LUT R5, R5, R4, RZ, 0x3c, !PT ;  /* 0x000000040505a212 */ /* 0x000fc800078e3cff */
[----:B------:R-:W-:Y:S01]  /*2edd0*/  @!P2 LOP3.LUT R4, R5, R4, RZ, 0x3c, !PT ;  /* 0x000000040504a212 */ /* 0x000fe200078e3cff */
[----:B------:R-:W-:-:S07]  /*2ede0*/  IMAD.MOV.U32 R6, RZ, RZ, R14 ;  /* 0x000000ffff067224 */ /* 0x000fce00078e000e */
[----:B------:R-:W-:Y:S05]  /*2edf0*/  WARPSYNC.COLLECTIVE R15, `(.L_x_2840) ;  /* 0x000000000f087348 */ /* 0x000fea0003c00000 */
[----:B------:R0:W1:Y:S02]  /*2ee00*/  SHFL.IDX P6, R14, R13, R12, R11 ;  /* 0x0000000c0d0e7389 */ /* 0x00006400000c000b */
[----:B01----:R-:W-:Y:S01]  /*2ee10*/  ENDCOLLECTIVE ;  /* 0x000000000000791b */ /* 0x003fe20003800000 */
.L_x_2840:
[----:B------:R-:W-:-:S05]  /*2ee20*/  @!P2 LOP3.LUT R5, R5, R4, RZ, 0x3c, !PT ;  /* 0x000000040505a212 */ /* 0x000fca00078e3cff */
[----:B------:R-:W-:Y:S01]  /*2ee30*/  @!PT LDS RZ, [RZ] ;  /* 0x00000000fffff984 */ /* 0x000fe20000000800 */
[----:B------:R-:W-:Y:S01]  /*2ee40*/  @!PT LDS RZ, [RZ] ;  /* 0x00000000fffff984 */ /* 0x000fe20000000800 */
[----:B------:R-:W-:Y:S01]  /*2ee50*/  @!PT LDS RZ, [RZ] ;  /* 0x00000000fffff984 */ /* 0x000fe20000000800 */
[----:B------:R-:W-:Y:S04]  /*2ee60*/  @!P2 LDGSTS.E.BYPASS.LTC128B.128 [R9+0x20c00], desc[UR46][R4.64], !P0 ;  /* 0x20c000000409afae */ /* 0x000fe8000c101d6e */
[----:B------:R0:W-:Y:S01]  /*2ee70*/  @!P2 LDGSTS.E.BYPASS.LTC128B.128 [R9+0x24c00], desc[UR46][R4.64+0x80], !P1 ;  /* 0x24c000800409afae */ /* 0x0001e2000c901d6e */
[----:B------:R-:W-:Y:S02]  /*2ee80*/  IMAD.MOV.U32 R13, RZ, RZ, R2 ;  /* 0x000000ffff0d7224 */ /* 0x000fe400078e0002 */
[----:B------:R-:W-:Y:S02]  /*2ee90*/  IMAD.MOV.U32 R12, RZ, RZ, 0x3 ;  /* 0x00000003ff0c7424 */ /* 0x000fe400078e00ff */
[----:B0-----:R-:W-:-:S05]  /*2eea0*/  VIADD R4, R17, 0x20 ;  /* 0x0000002011047836 */ /* 0x001fca0000000000 */
[----:B------:R-:W-:Y:S01]  /*2eeb0*/  ISETP.GE.AND P2, PT, R4, R0, PT ;  /* 0x000000000400720c */ /* 0x000fe20003f46270 */
[----:B------:R-:W-:-:S12]  /*2eec0*/  IMAD.MOV.U32 R4, RZ, RZ, R14 ;  /* 0x000000ffff047224 */ /* 0x000fd800078e000e */
[----:B------:R-:W-:Y:S05]  /*2eed0*/  WARPSYNC.COLLECTIVE R15, `(.L_x_2841) ;  /* 0x000000000f087348 */ /* 0x000fea0003c00000 */
[----:B------:R0:W1:Y:S02]  /*2eee0*/  SHFL.IDX P6, R14, R13, R12, R11 ;  /* 0x0000000c0d0e7389 */ /* 0x00006400000c000b */
[----:B01----:R-:W-:Y:S01]  /*2eef0*/  ENDCOLLECTIVE ;  /* 0x000000000000791b */ /* 0x003fe20003800000 */
.L_x_2841:
[----:B------:R-:W-:Y:S01]  /*2ef00*/  @!P2 IADD3 R5, P3, R10, R4, RZ ;  /* 0x000000040a05a210 */ /* 0x000fe20007f7e0ff */
[----:B------:R-:W-:-:S04]  /*2ef10*/  IMAD.MOV.U32 R13, RZ, RZ, R3 ;  /* 0x000000ffff0d7224 */ /* 0x000fc800078e0003 */
[----:B------:R-:W-:-:S05]  /*2ef20*/  @!P2 IMAD.X R4, RZ, RZ, R6, P3 ;  /* 0x000000ffff04a224 */ /* 0x000fca00018e0606 */
[----:B------:R-:W-:Y:S01]  /*2ef30*/  @!P2 LOP3.LUT R5, R5, R4, RZ, 0x3c, !PT ;  /* 0x000000040505a212 */ /* 0x000fe200078e3cff */
[----:B------:R-:W-:-:S03]  /*2ef40*/  IMAD.MOV.U32 R6, RZ, RZ, R14 ;  /* 0x000000ffff067224 */ /* 0x000fc600078e000e */
[----:B------:R-:W-:-:S07]  /*2ef50*/  @!P2 LOP3.LUT R4, R5, R4, RZ, 0x3c, !PT ;  /* 0x000000040504a212 */ /* 0x000fce00078e3cff */
[----:B------:R-:W-:Y:S05]  /*2ef60*/  WARPSYNC.COLLECTIVE R15, `(.L_x_2842) ;  /* 0x000000000f087348 */ /* 0x000fea0003c00000 */
[----:B------:R0:W1:Y:S02]  /*2ef70*/  SHFL.IDX P6, R14, R13, R12, R11 ;  /* 0x0000000c0d0e7389 */ /* 0x00006400000c000b */
[----:B01----:R-:W-:Y:S01]  /*2ef80*/  ENDCOLLECTIVE ;  /* 0x000000000000791b */ /* 0x003fe20003800000 */
.L_x_2842:
        /* <DEDUP_REMOVED lines=9> */
[----:B------:R-:W-:Y:S02]  /*2f020*/  ISETP.GE.AND P2, PT, R4, R0, PT ;  /* 0x000000000400720c */ /* 0x000fe40003f46270 */
[----:B------:R-:W-:-:S11]  /*2f030*/  MOV R4, R14 ;  /* 0x0000000e00047202 */ /* 0x000fd60000000f00 */
[----:B------:R-:W-:Y:S05]  /*2f040*/  WARPSYNC.COLLECTIVE R15, `(.L_x_2843) ;  /* 0x000000000f087348 */ /* 0x000fea0003c00000 */
[----:B------:R0:W1:Y:S02]  /*2f050*/  SHFL.IDX P6, R14, R13, R12, R11 ;  /* 0x0000000c0d0e7389 */ /* 0x00006400000c000b */
[----:B01----:R-:W-:Y:S01]  /*2f060*/  ENDCOLLECTIVE ;  /* 0x000000000000791b */ /* 0x003fe20003800000 */
.L_x_2843:
        /* <DEDUP_REMOVED lines=9> */
.L_x_2844:
[----:B------:R-:W-:-:S05]  /*2f100*/  @!P2 LOP3.LUT R5, R5, R4, RZ, 0x3c, !PT ;  /* 0x000000040505a212 */ /* 0x000fca00078e3cff */
[----:B------:R-:W-:Y:S01]  /*2f110*/  @!PT LDS RZ, [RZ] ;  /* 0x00000000fffff984 */ /* 0x000fe20000000800 */
[----:B------:R-:W-:Y:S01]  /*2f120*/  @!PT LDS RZ, [RZ] ;  /* 0x00000000fffff984 */ /* 0x000fe20000000800 */
[----:B------:R-:W-:Y:S01]  /*2f130*/  @!PT LDS RZ, [RZ] ;  /* 0x00000000fffff984 */ /* 0x000fe20000000800 */
[----:B------:R-:W-:Y:S04]  /*2f140*/  @!P2 LDGSTS.E.BYPASS.LTC128B.128 [R9+0x21c00], desc[UR46][R4.64], !P0 ;  /* 0x21c000000409afae */ /* 0x000fe8000c101d6e */
[----:B------:R0:W-:Y:S01]  /*2f150*/  @!P2 LDGSTS.E.BYPASS.LTC128B.128 [R9+0x25c00], desc[UR46][R4.64+0x80], !P1 ;  /* 0x25c000800409afae */ /* 0x0001e2000c901d6e */
[----:B------:R-:W-:Y:S01]  /*2f160*/  MOV R13, R2 ;  /* 0x00000002000d7202 */ /* 0x000fe20000000f00 */
[----:B------:R-:W-:Y:S02]  /*2f170*/  IMAD.MOV.U32 R12, RZ, RZ, 0x5 ;  /* 0x00000005ff0c7424 */ /* 0x000fe400078e00ff */
[----:B0-----:R-:W-:-:S05]  /*2f180*/  VIADD R4, R17, 0x40 ;  /* 0x0000004011047836 */ /* 0x001fca0000000000 */
[----:B------:R-:W-:Y:S01]  /*2f190*/  ISETP.GE.AND P2, PT, R4, R0, PT ;  /* 0x000000000400720c */ /* 0x000fe20003f46270 */
[----:B------:R-:W-:-:S12]  /*2f1a0*/  IMAD.MOV.U32 R4, RZ, RZ, R14 ;  /* 0x000000ffff047224 */ /* 0x000fd800078e000e */
[----:B------:R-:W-:Y:S05]  /*2f1b0*/  WARPSYNC.COLLECTIVE R15, `(.L_x_2845) ;  /* 0x000000000f087348 */ /* 0x000fea0003c00000 */
[----:B------:R0:W1:Y:S02]  /*2f1c0*/  SHFL.IDX P6, R14, R13, R12, R11 ;  /* 0x0000000c0d0e7389 */ /* 0x00006400000c000b */
[----:B01----:R-:W-:Y:S01]  /*2f1d0*/  ENDCOLLECTIVE ;  /* 0x000000000000791b */ /* 0x003fe20003800000 */
.L_x_2845:
        /* <DEDUP_REMOVED lines=9> */
.L_x_2846:
        /* <DEDUP_REMOVED lines=14> */
.L_x_2847:
        /* <DEDUP_REMOVED lines=9> */
.L_x_2848:
        /* <DEDUP_REMOVED lines=8> */
[----:B0-----:R-:W-:Y:S01]  /*2f460*/  VIADD R5, R17, 0x60 ;  /* 0x0000006011057836 */ /* 0x001fe20000000000 */
[----:B------:R-:W-:-:S07]  /*2f470*/  MOV R4, R14 ;  /* 0x0000000e00047202 */ /* 0x000fce0000000f00 */
[----:B------:R-:W-:Y:S05]  /*2f480*/  WARPSYNC.COLLECTIVE R15, `(.L_x_2849) ;  /* 0x000000000f087348 */ /* 0x000fea0003c00000 */
[----:B------:R0:W1:Y:S02]  /*2f490*/  SHFL.IDX P6, R14, R13, R12, R11 ;  /* 0x0000000c0d0e7389 */ /* 0x00006400000c000b */
[----:B01----:R-:W-:Y:S01]  /*2f4a0*/  ENDCOLLECTIVE ;  /* 0x000000000000791b */ /* 0x003fe20003800000 */
.L_x_2849:
[----:B------:R-:W-:Y:S01]  /*2f4b0*/  ISETP.GE.AND P2, PT, R5, R0, PT ;  /* 0x000000000500720c */ /* 0x000fe20003f46270 */
[----:B------:R-:W-:-:S12]  /*2f4c0*/  IMAD.MOV.U32 R13, RZ, RZ, R3 ;  /* 0x000000ffff0d7224 */ /* 0x000fd800078e0003 */
[----:B------:R-:W-:-:S05]  /*2f4d0*/  @!P2 IADD3 R5, P3, R10, R4, RZ ;  /* 0x000000040a05a210 */ /* 0x000fca0007f7e0ff */
[----:B------:R-:W-:-:S05]  /*2f4e0*/  @!P2 IMAD.X R4, RZ, RZ, R6, P3 ;  /* 0x000000ffff04a224 */ /* 0x000fca00018e0606 */
[----:B------:R-:W-:-:S04]  /*2f4f0*/  @!P2 LOP3.LUT R5, R5, R4, RZ, 0x3c, !PT ;  /* 0x000000040505a212 */ /* 0x000fc800078e3cff */
        /* <DEDUP_REMOVED lines=11> */
.L_x_2850:
[----:B------:R-:W-:Y:S01]  /*2f5b0*/  IMAD.MOV.U32 R3, RZ, RZ, R14 ;  /* 0x000000ffff037224 */ /* 0x000fe200078e000e */
[----:B------:R-:W-:Y:S06]  /*2f5c0*/  BRA `(.L_x_2851) ;  /* 0xffffff7c00307947 */ /* 0x000fec000383ffff */
.L_x_2624:
[----:B0-----:R-:W3:Y:S02]  /*2f5d0*/  LDL R2, [R1+0x4] ;  /* 0x0000040001027983 */ /* 0x001ee40000100800 */
[----:B---3--:R0:W3:Y:S02]  /*2f5e0*/  SYNCS.PHASECHK.TRANS64.TRYWAIT P0, [R2+URZ+0x38820], R0 ;  /* 0x03882000020075a7 */ /* 0x0080e4000800017f */
[----:B---3--:R-:W-:Y:S05]  /*2f5f0*/  @!P0 NANOSLEEP.SYNCS 0x989680 ;  /* 0x009896800000895d */ /* 0x008fea0003900000 */
[----:B------:R-:W3:Y:S02]  /*2f600*/  @!P0 SYNCS.PHASECHK.TRANS64 P0, [R2+URZ+0x38820], R0 ;  /* 0x03882000020085a7 */ /* 0x000ee4000800007f */
[----:B---3--:R-:W-:Y:S05]  /*2f610*/  @!P0 BRA `(.L_x_2624) ;  /* 0xfffffffc00ec8947 */ /* 0x008fea000383ffff */
[----:B------:R-:W-:Y:S05]  /*2f620*/  BRA `(.L_x_2852) ;  /* 0xffffff7c00a07947 */ /* 0x000fea000383ffff */
.L_x_2630:
[----:B---3--:R3:W4:Y:S02]  /*2f630*/  SYNCS.PHASECHK.TRANS64.TRYWAIT P0, [R6+URZ+0x38880], R5 ;  /* 0x03888005060075a7 */ /* 0x008724000800017f */
[----:B----4-:R-:W-:Y:S05]  /*2f640*/  @!P0 NANOSLEEP.SYNCS 0x989680 ;  /* 0x009896800000895d */ /* 0x010fea0003900000 */
[----:B------:R-:W4:Y:S02]  /*2f650*/  @!P0 SYNCS.PHASECHK.TRANS64 P0, [R6+URZ+0x38880], R5 ;  /* 0x03888005060085a7 */ /* 0x000f24000800007f */
[----:B----4-:R-:W-:Y:S05]  /*2f660*/  @!P0 BRA `(.L_x_2630) ;  /* 0xfffffffc00f08947 */ /* 0x010fea000383ffff */
[----:B------:R-:W-:Y:S05]  /*2f670*/  BRA `(.L_x_2853) ;  /* 0xffffff8000607947 */ /* 0x000fea000383ffff */
.L_x_2636:
[----:B--2---:R2:W4:Y:S02]  /*2f680*/  SYNCS.PHASECHK.TRANS64.TRYWAIT P0, [R6+URZ+0x38840], R5 ;  /* 0x03884005060075a7 */ /* 0x004524000800017f */
[----:B----4-:R-:W-:Y:S05]  /*2f690*/  @!P0 NANOSLEEP.SYNCS 0x989680 ;  /* 0x009896800000895d */ /* 0x010fea0003900000 */
[----:B------:R-:W4:Y:S02]  /*2f6a0*/  @!P0 SYNCS.PHASECHK.TRANS64 P0, [R6+URZ+0x38840], R5 ;  /* 0x03884005060085a7 */ /* 0x000f24000800007f */
[----:B----4-:R-:W-:Y:S05]  /*2f6b0*/  @!P0 BRA `(.L_x_2636) ;  /* 0xfffffffc00f08947 */ /* 0x010fea000383ffff */
[----:B------:R-:W-:Y:S05]  /*2f6c0*/  BRA `(.L_x_2854) ;  /* 0xffffff84002c7947 */ /* 0x000fea000383ffff */
.L_x_2643:
[----:B---3--:R3:W4:Y:S02]  /*2f6d0*/  SYNCS.PHASECHK.TRANS64.TRYWAIT P0, [R3+URZ+0x38870], R4 ;  /* 0x03887004030075a7 */ /* 0x008724000800017f */
[----:B----4-:R-:W-:Y:S05]  /*2f6e0*/  @!P0 NANOSLEEP.SYNCS 0x989680 ;  /* 0x009896800000895d */ /* 0x010fea0003900000 */
[----:B------:R-:W4:Y:S02]  /*2f6f0*/  @!P0 SYNCS.PHASECHK.TRANS64 P0, [R3+URZ+0x38870], R4 ;  /* 0x03887004030085a7 */ /* 0x000f24000800007f */
[----:B----4-:R-:W-:Y:S05]  /*2f700*/  @!P0 BRA `(.L_x_2643) ;  /* 0xfffffffc00f08947 */ /* 0x010fea000383ffff */
[----:B------:R-:W-:Y:S05]  /*2f710*/  BRA `(.L_x_2855) ;  /* 0xffffff8800107947 */ /* 0x000fea000383ffff */
.L_x_2645:
[----:B---3--:R3:W4:Y:S02]  /*2f720*/  SYNCS.PHASECHK.TRANS64.TRYWAIT P0, [R3+URZ+0x38860], R4 ;  /* 0x03886004030075a7 */ /* 0x008724000800017f */
[----:B----4-:R-:W-:Y:S05]  /*2f730*/  @!P0 NANOSLEEP.SYNCS 0x989680 ;  /* 0x009896800000895d */ /* 0x010fea0003900000 */
[----:B------:R-:W4:Y:S02]  /*2f740*/  @!P0 SYNCS.PHASECHK.TRANS64 P0, [R3+URZ+0x38860], R4 ;  /* 0x03886004030085a7 */ /* 0x000f24000800007f */
[----:B----4-:R-:W-:Y:S05]  /*2f750*/  @!P0 BRA `(.L_x_2645) ;  /* 0xfffffffc00f08947 */ /* 0x010fea000383ffff */
[----:B------:R-:W-:Y:S05]  /*2f760*/  BRA `(.L_x_2856) ;  /* 0xffffff8800187947 */ /* 0x000fea000383ffff */
.L_x_2652:
[----:B0-----:R0:W2:Y:S02]  /*2f770*/  SYNCS.PHASECHK.TRANS64.TRYWAIT P1, [R0+URZ+0x38870], R2 ;  /* 0x03887002000075a7 */ /* 0x0010a4000802017f */
[----:B--2---:R-:W-:Y:S05]  /*2f780*/  @!P1 NANOSLEEP.SYNCS 0x989680 ;  /* 0x009896800000995d */ /* 0x004fea0003900000 */
[----:B------:R-:W2:Y:S02]  /*2f790*/  @!P1 SYNCS.PHASECHK.TRANS64 P1, [R0+URZ+0x38870], R2 ;  /* 0x03887002000095a7 */ /* 0x000ea4000802007f */
[----:B--2---:R-:W-:Y:S05]  /*2f7a0*/  @!P1 BRA `(.L_x_2652) ;  /* 0xfffffffc00f09947 */ /* 0x004fea000383ffff */
[----:B------:R-:W-:Y:S05]  /*2f7b0*/  BRA `(.L_x_2857) ;  /* 0xffffff9400bc7947 */ /* 0x000fea000383ffff */
.L_x_2654:
[----:B0-----:R0:W2:Y:S02]  /*2f7c0*/  SYNCS.PHASECHK.TRANS64.TRYWAIT P1, [R0+URZ+0x38860], R2 ;  /* 0x03886002000075a7 */ /* 0x0010a4000802017f */
[----:B--2---:R-:W-:Y:S05]  /*2f7d0*/  @!P1 NANOSLEEP.SYNCS 0x989680 ;  /* 0x009896800000995d */ /* 0x004fea0003900000 */
[----:B------:R-:W2:Y:S02]  /*2f7e0*/  @!P1 SYNCS.PHASECHK.TRANS64 P1, [R0+URZ+0x38860], R2 ;  /* 0x03886002000095a7 */ /* 0x000ea4000802007f */
[----:B--2---:R-:W-:Y:S05]  /*2f7f0*/  @!P1 BRA `(.L_x_2654) ;  /* 0xfffffffc00f09947 */ /* 0x004fea000383ffff */
[----:B------:R-:W-:Y:S05]  /*2f800*/  BRA `(.L_x_2858) ;  /* 0xffffff9400c47947 */ /* 0x000fea000383ffff */
.L_x_2658:
        /* <DEDUP_REMOVED lines=8> */
.L_x_2860:
[----:B------:R-:W-:Y:S05]  /*2f890*/  BSYNC B0 ;  /* 0x0000000000007941 */ /* 0x000fea0003800000 */
.L_x_2859:
[----:B------:R-:W-:Y:S02]  /*2f8a0*/  IMAD.MOV.U32 R13, RZ, RZ, R16 ;  /* 0x000000ffff0d7224 */ /* 0x000fe400078e0010 */
[----:B------:R-:W-:Y:S02]  /*2f8b0*/  IMAD.MOV.U32 R12, RZ, RZ, 0x1 ;  /* 0x00000001ff0c7424 */ /* 0x000fe400078e00ff */
[----:B------:R-:W-:Y:S02]  /*2f8c0*/  IMAD.MOV.U32 R11, RZ, RZ, 0x1f ;  /* 0x0000001fff0b7424 */ /* 0x000fe400078e00ff */
[----:B------:R-:W-:Y:S02]  /*2f8d0*/  IMAD.MOV.U32 R15, RZ, RZ, -0x1 ;  /* 0xffffffffff0f7424 */ /* 0x000fe400078e00ff */
[----:B------:R-:W-:Y:S02]  /*2f8e0*/  IMAD.IADD R5, R19, 0x1, R7 ;  /* 0x0000000113057824 */ /* 0x000fe400078e0207 */
[----:B------:R-:W-:-:S07]  /*2f8f0*/  IMAD.MOV.U32 R0, RZ, RZ, R14 ;  /* 0x000000ffff007224 */ /* 0x000fce00078e000e */
[----:B------:R-:W-:Y:S05]  /*2f900*/  WARPSYNC.COLLECTIVE R15, `(.L_x_2861) ;  /* 0x000000000f087348 */ /* 0x000fea0003c00000 */
[----:B------:R0:W1:Y:S02]  /*2f910*/  SHFL.IDX P6, R14, R13, R12, R11 ;  /* 0x0000000c0d0e7389 */ /* 0x00006400000c000b */
[----:B01----:R-:W-:Y:S01]  /*2f920*/  ENDCOLLECTIVE ;  /* 0x000000000000791b */ /* 0x003fe20003800000 */
.L_x_2861:
        /* <DEDUP_REMOVED lines=11> */
[----:B0-----:R-:W-:Y:S01]  /*2f9e0*/  IMAD.MOV.U32 R2, RZ, RZ, RZ ;  /* 0x000000ffff027224 */ /* 0x001fe200078e00ff */
[----:B--2---:R-:W-:Y:S02]  /*2f9f0*/  @!P1 MOV R2, R3 ;  /* 0x0000000300029202 */ /* 0x004fe40000000f00 */
[----:B------:R-:W-:-:S03]  /*2fa00*/  ISETP.NE.AND P1, PT, R7, RZ, PT ;  /* 0x000000ff0700720c */ /* 0x000fc60003f25270 */
[----:B------:R-:W-:-:S10]  /*2fa10*/  IMAD.MOV.U32 R13, RZ, RZ, R2 ;  /* 0x000000ffff0d7224 */ /* 0x000fd400078e0002 */
[----:B------:R-:W-:Y:S05]  /*2fa20*/  WARPSYNC.COLLECTIVE R15, `(.L_x_2862) ;  /* 0x000000000f087348 */ /* 0x000fea0003c00000 */
[----:B------:R0:W1:Y:S02]  /*2fa30*/  SHFL.UP P6, R14, R13, R12, R11 ;  /* 0x0400000c0d0e7389 */ /* 0x00006400000c000b */
[----:B01----:R-:W-:Y:S01]  /*2fa40*/  ENDCOLLECTIVE ;  /* 0x000000000000791b */ /* 0x003fe20003800000 */
.L_x_2862:
        /* <DEDUP_REMOVED lines=8> */
.L_x_2863:
        /* <DEDUP_REMOVED lines=8> */
.L_x_2864:
        /* <DEDUP_REMOVED lines=8> */
.L_x_2865:
        /* <DEDUP_REMOVED lines=8> */
.L_x_2866:
[----:B------:R-:W-:Y:S02]  /*2fc50*/  IMAD.MOV.U32 R12, RZ, RZ, 0x1f ;  /* 0x0000001fff0c7424 */ /* 0x000fe400078e00ff */
[----:B------:R-:W-:Y:S02]  /*2fc60*/  IMAD.MOV.U32 R11, RZ, RZ, 0x1f ;  /* 0x0000001fff0b7424 */ /* 0x000fe400078e00ff */
[----:B------:R-:W-:-:S05]  /*2fc70*/  IMAD.MOV.U32 R5, RZ, RZ, R14 ;  /* 0x000000ffff057224 */ /* 0x000fca00078e000e */
[----:B------:R-:W-:-:S04]  /*2fc80*/  SEL R5, R5, RZ, P5 ;  /* 0x000000ff05057207 */ /* 0x000fc80002800000 */
[----:B------:R-:W-:-:S05]  /*2fc90*/  IADD3 R5, R3, R5, RZ ;  /* 0x0000000503057210 */ /* 0x000fca0007ffe0ff */
[----:B------:R-:W-:-:S07]  /*2fca0*/  IMAD.MOV.U32 R13, RZ, RZ, R5 ;  /* 0x000000ffff0d7224 */ /* 0x000fce00078e0005 */
[----:B------:R-:W-:Y:S05]  /*2fcb0*/  WARPSYNC.COLLECTIVE R15, `(.L_x_2867) ;  /* 0x000000000f087348 */ /* 0x000fea0003c00000 */
[----:B------:R0:W1:Y:S02]  /*2fcc0*/  SHFL.IDX P6, R14, R13, R12, R11 ;  /* 0x0000000c0d0e7389 */ /* 0x00006400000c000b */
[----:B01----:R-:W-:Y:S01]  /*2fcd0*/  ENDCOLLECTIVE ;  /* 0x000000000000791b */ /* 0x003fe20003800000 */
.L_x_2867:
[----:B------:R-:W-:Y:S01]  /*2fce0*/  IMAD.MOV.U32 R6, RZ, RZ, R14 ;  /* 0x000000ffff067224 */ /* 0x000fe200078e000e */
[----:B------:R-:W-:Y:S06]  /*2fcf0*/  BRA `(.L_x_2868) ;  /* 0xffffffa000807947 */ /* 0x000fec000383ffff */
.L_x_2663:
[----:B------:R-:W-:Y:S01]  /*2fd00*/  BSSY B0, `(.L_x_2869) ;  /* 0x0000008000007945 */ /* 0x000fe20003800000 */
[----:B-----5:R-:W-:Y:S02]  /*2fd10*/  IMAD.MOV.U32 R13, RZ, RZ, R2 ;  /* 0x000000ffff0d7224 */ /* 0x020fe400078e0002 */
[----:B------:R-:W-:Y:S02]  /*2fd20*/  IMAD.MOV.U32 R12, RZ, RZ, 0x1 ;  /* 0x00000001ff0c7424 */ /* 0x000fe400078e00ff */
[----:B------:R-:W-:Y:S02]  /*2fd30*/  IMAD.MOV.U32 R11, RZ, RZ, RZ ;  /* 0x000000ffff0b7224 */ /* 0x000fe400078e00ff */
[----:B------:R-:W-:-:S07]  /*2fd40*/  IMAD.MOV.U32 R15, RZ, RZ, -0x1 ;  /* 0xffffffffff0f7424 */ /* 0x000fce00078e00ff */
[----:B012---:R-:W-:Y:S05]  /*2fd50*/  WARPSYNC.COLLECTIVE R15, `(.L_x_2870) ;  /* 0x000000000f087348 */ /* 0x007fea0003c00000 */
[----:B------:R3:W4:Y:S02]  /*2fd60*/  SHFL.UP P6, R14, R13, R12, R11 ;  /* 0x0400000c0d0e7389 */ /* 0x00072400000c000b */
[----:B01234-:R-:W-:Y:S01]  /*2fd70*/  ENDCOLLECTIVE ;  /* 0x000000000000791b */ /* 0x01ffe20003800000 */
.L_x_2870:
[----:B------:R-:W-:Y:S05]  /*2fd80*/  BSYNC B0 ;  /* 0x0000000000007941 */ /* 0x000fea0003800000 */
.L_x_2869:
[----:B------:R-:W-:Y:S02]  /*2fd90*/  IMAD.MOV.U32 R3, RZ, RZ, R14 ;  /* 0x000000ffff037224 */ /* 0x000fe400078e000e */
[----:B------:R-:W-:Y:S02]  /*2fda0*/  IMAD.MOV.U32 R12, RZ, RZ, 0x2 ;  /* 0x00000002ff0c7424 */ /* 0x000fe400078e00ff */
[----:B------:R-:W-:Y:S01]  /*2fdb0*/  IMAD.MOV.U32 R11, RZ, RZ, RZ ;  /* 0x000000ffff0b7224 */ /* 0x000fe200078e00ff */
[----:B------:R-:W-:Y:S01]  /*2fdc0*/  SEL R3, R3, RZ, P1 ;  /* 0x000000ff03037207 */ /* 0x000fe20000800000 */
[----:B------:R-:W-:-:S03]  /*2fdd0*/  IMAD.MOV.U32 R15, RZ, RZ, -0x1 ;  /* 0xffffffffff0f7424 */ /* 0x000fc600078e00ff */
[----:B------:R-:W-:-:S05]  /*2fde0*/  IADD3 R3, R2, R3, RZ ;  /* 0x0000000302037210 */ /* 0x000fca0007ffe0ff */
[----:B------:R-:W-:-:S07]  /*2fdf0*/  IMAD.MOV.U32 R13, RZ, RZ, R3 ;  /* 0x000000ffff0d7224 */ /* 0x000fce00078e0003 */
[----:B------:R-:W-:Y:S05]  /*2fe00*/  WARPSYNC.COLLECTIVE R15, `(.L_x_2871) ;  /* 0x000000000f087348 */ /* 0x000fea0003c00000 */
[----:B------:R0:W1:Y:S02]  /*2fe10*/  SHFL.UP P6, R14, R13, R12, R11 ;  /* 0x0400000c0d0e7389 */ /* 0x00006400000c000b */
[----:B01----:R-:W-:Y:S01]  /*2fe20*/  ENDCOLLECTIVE ;  /* 0x000000000000791b */ /* 0x003fe20003800000 */
.L_x_2871:
        /* <DEDUP_REMOVED lines=8> */
.L_x_2872:
        /* <DEDUP_REMOVED lines=8> */
.L_x_2873:
        /* <DEDUP_REMOVED lines=8> */
.L_x_2874:
        /* <DEDUP_REMOVED lines=9> */
.L_x_2875:
[----:B------:R-:W-:Y:S01]  /*30040*/  IMAD.MOV.U32 R6, RZ, RZ, R14 ;  /* 0x000000ffff067224 */ /* 0x000fe200078e000e */
[----:B------:R-:W-:Y:S06]  /*30050*/  BRA `(.L_x_2876) ;  /* 0xffffffa000487947 */ /* 0x000fec000383ffff */
.L_x_2665:
[----:B------:R-:W-:Y:S01]  /*30060*/  BSSY B0, `(.L_x_2877) ;  /* 0x0000006000007945 */ /* 0x000fe20003800000 */
[----:B------:R-:W-:Y:S01]  /*30070*/  PLOP3.LUT P6, PT, P6, PT, PT, 0x8, 0x0 ;  /* 0x000000000000781c */ /* 0x000fe200037ce170 */
[----:B------:R-:W-:-:S12]  /*30080*/  IMAD.MOV.U32 R15, RZ, RZ, -0x1 ;  /* 0xffffffffff0f7424 */ /* 0x000fd800078e00ff */
[----:B01----:R-:W-:Y:S05]  /*30090*/  WARPSYNC.COLLECTIVE R15, `(.L_x_2878) ;  /* 0x000000000f087348 */ /* 0x003fea0003c00000 */
[----:B------:R-:W-:Y:S01]  /*300a0*/  VOTE.ANY R14, PT, P6 ;  /* 0x00000000000e7806 */ /* 0x000fe200030e0100 */
[----:B01----:R-:W-:Y:S06]  /*300b0*/  ENDCOLLECTIVE ;  /* 0x000000000000791b */ /* 0x003fec0003800000 */
.L_x_2878:
[----:B------:R-:W-:Y:S05]  /*300c0*/  BSYNC B0 ;  /* 0x0000000000007941 */ /* 0x000fea0003800000 */
.L_x_2877:
[----:B------:R-:W-:Y:S02]  /*300d0*/  IMAD.MOV.U32 R5, RZ, RZ, R14 ;  /* 0x000000ffff057224 */ /* 0x000fe400078e000e */
[----:B------:R-:W-:Y:S02]  /*300e0*/  IMAD.MOV.U32 R13, RZ, RZ, R2 ;  /* 0x000000ffff0d7224 */ /* 0x000fe400078e0002 */
[----:B------:R-:W0:Y:S01]  /*300f0*/  POPC R4, R5 ;  /* 0x0000000500047309 */ /* 0x000e220000000000 */
[----:B------:R-:W-:Y:S02]  /*30100*/  IMAD.MOV.U32 R11, RZ, RZ, 0x1f ;  /* 0x0000001fff0b7424 */ /* 0x000fe400078e00ff */
[----:B------:R-:W-:Y:S02]  /*30110*/  IMAD.MOV.U32 R15, RZ, RZ, -0x1 ;  /* 0xffffffffff0f7424 */ /* 0x000fe400078e00ff */
[----:B0-----:R-:W-:-:S07]  /*30120*/  IMAD.MOV.U32 R12, RZ, RZ, R4 ;  /* 0x000000ffff0c7224 */ /* 0x001fce00078e0004 */
[----:B------:R-:W-:Y:S05]  /*30130*/  WARPSYNC.COLLECTIVE R15, `(.L_x_2879) ;  /* 0x000000000f087348 */ /* 0x000fea0003c00000 */
[----:B------:R0:W1:Y:S02]  /*30140*/  SHFL.IDX P6, R14, R13, R12, R11 ;  /* 0x0000000c0d0e7389 */ /* 0x00006400000c000b */
[----:B01----:R-:W-:Y:S01]  /*30150*/  ENDCOLLECTIVE ;  /* 0x000000000000791b */ /* 0x003fe20003800000 */
.L_x_2879:
[----:B------:R-:W-:Y:S01]  /*30160*/  IMAD.MOV.U32 R17, RZ, RZ, R14 ;  /* 0x000000ffff117224 */ /* 0x000fe200078e000e */
[----:B------:R-:W-:Y:S06]  /*30170*/  BRA `(.L_x_2880) ;  /* 0xffffffa0003c7947 */ /* 0x000fec000383ffff */
.L_x_2667:
[----:B------:R-:W-:Y:S01]  /*30180*/  BSSY B0, `(.L_x_2881) ;  /* 0x0000007000007945 */ /* 0x000fe20003800000 */
[----:B------:R-:W-:Y:S01]  /*30190*/  MOV R13, R7 ;  /* 0x00000007000d7202 */ /* 0x000fe20000000f00 */
[----:B------:R-:W-:Y:S02]  /*301a0*/  IMAD.MOV.U32 R11, RZ, RZ, 0x1f ;  /* 0x0000001fff0b7424 */ /* 0x000fe400078e00ff */
[----:B------:R-:W-:-:S07]  /*301b0*/  IMAD.MOV.U32 R15, RZ, RZ, -0x1 ;  /* 0xffffffffff0f7424 */ /* 0x000fce00078e00ff */
[----:B012---:R-:W-:Y:S05]  /*301c0*/  WARPSYNC.COLLECTIVE R15, `(.L_x_2882) ;  /* 0x000000000f087348 */ /* 0x007fea0003c00000 */
[----:B------:R3:W4:Y:S02]  /*301d0*/  SHFL.IDX P6, R14, R13, R12, R11 ;  /* 0x0000000c0d0e7389 */ /* 0x00072400000c000b */
[----:B01234-:R-:W-:Y:S01]  /*301e0*/  ENDCOLLECTIVE ;  /* 0x000000000000791b */ /* 0x01ffe20003800000 */
.L_x_2882:
[----:B------:R-:W-:Y:S05]  /*301f0*/  BSYNC B0 ;  /* 0x0000000000007941 */ /* 0x000fea0003800000 */
.L_x_2881:
[----:B------:R-:W-:Y:S01]  /*30200*/  IMAD.MOV.U32 R7, RZ, RZ, R14 ;  /* 0x000000ffff077224 */ /* 0x000fe200078e000e */
[----:B------:R-:W-:Y:S06]  /*30210*/  BRA `(.L_x_2883) ;  /* 0xffffffa000307947 */ /* 0x000fec000383ffff */
.L_x_2671:
[----:B0-----:R0:W2:Y:S02]  /*30220*/  SYNCS.PHASECHK.TRANS64.TRYWAIT P0, [R0+URZ+0x38820], R3 ;  /* 0x03882003000075a7 */ /* 0x0010a4000800017f */
[----:B--2---:R-:W-:Y:S05]  /*30230*/  @!P0 NANOSLEEP.SYNCS 0x989680 ;  /* 0x009896800000895d */ /* 0x004fea0003900000 */
[----:B------:R-:W2:Y:S02]  /*30240*/  @!P0 SYNCS.PHASECHK.TRANS64 P0, [R0+URZ+0x38820], R3 ;  /* 0x03882003000085a7 */ /* 0x000ea4000800007f */
[----:B--2---:R-:W-:Y:S05]  /*30250*/  @!P0 BRA `(.L_x_2671) ;  /* 0xfffffffc00f08947 */ /* 0x004fea000383ffff */
[----:B------:R-:W-:Y:S05]  /*30260*/  BRA `(.L_x_2884) ;  /* 0xffffffa400b87947 */ /* 0x000fea000383ffff */
.L_x_2672:
[----:B------:R-:W2:Y:S01]  /*30270*/  S2R R2, SR_TID.X ;  /* 0x0000000000027919 */ /* 0x000ea20000002100 */
[----:B------:R-:W-:Y:S01]  /*30280*/  BSSY B0, `(.L_x_2885) ;  /* 0x000000a000007945 */ /* 0x000fe20003800000 */
[----:B---3--:R-:W-:Y:S02]  /*30290*/  IMAD.MOV.U32 R12, RZ, RZ, RZ ;  /* 0x000000ffff0c7224 */ /* 0x008fe400078e00ff */
[----:B------:R-:W-:Y:S02]  /*302a0*/  IMAD.MOV.U32 R11, RZ, RZ, 0x1f ;  /* 0x0000001fff0b7424 */ /* 0x000fe400078e00ff */
[----:B------:R-:W-:Y:S01]  /*302b0*/  IMAD.MOV.U32 R15, RZ, RZ, -0x1 ;  /* 0xffffffffff0f7424 */ /* 0x000fe200078e00ff */
[----:B--2---:R-:W-:-:S04]  /*302c0*/  SHF.R.U32.HI R2, RZ, 0x5, R2 ;  /* 0x00000005ff027819 */ /* 0x004fc80000011602 */
[----:B------:R-:W-:-:S05]  /*302d0*/  LOP3.LUT R2, R2, 0x3, RZ, 0xc0, !PT ;  /* 0x0000000302027812 */ /* 0x000fca00078ec0ff */
[----:B------:R-:W-:-:S07]  /*302e0*/  IMAD.MOV.U32 R13, RZ, RZ, R2 ;  /* 0x000000ffff0d7224 */ /* 0x000fce00078e0002 */
[----:B01----:R-:W-:Y:S05]  /*302f0*/  WARPSYNC.COLLECTIVE R15, `(.L_x_2886) ;  /* 0x000000000f087348 */ /* 0x003fea0003c00000 */
[----:B------:R2:W3:Y:S02]  /*30300*/  SHFL.IDX P6, R14, R13, R12, R11 ;  /* 0x0000000c0d0e7389 */ /* 0x0004e400000c000b */
[----:B0123--:R-:W-:Y:S01]  /*30310*/  ENDCOLLECTIVE ;  /* 0x000000000000791b */ /* 0x00ffe20003800000 */
.L_x_2886:
[----:B------:R-:W-:Y:S05]  /*30320*/  BSYNC B0 ;  /* 0x0000000000007941 */ /* 0x000fea0003800000 */
.L_x_2885:
[----:B------:R-:W-:Y:S05]  /*30330*/  BRA `(.L_x_2887) ;  /* 0xffffffa400a07947 */ /* 0x000fea000383ffff */
.L_x_2673:
[----:B------:R-:W-:Y:S01]  /*30340*/  BSSY B0, `(.L_x_2888) ;  /* 0x0000006000007945 */ /* 0x000fe20003800000 */
[----:B------:R-:W-:-:S07]  /*30350*/  IMAD.MOV.U32 R15, RZ, RZ, -0x1 ;  /* 0xffffffffff0f7424 */ /* 0x000fce00078e00ff */
[----:B0123--:R-:W-:Y:S05]  /*30360*/  WARPSYNC.COLLECTIVE R15, `(.L_x_2889) ;  /* 0x000000000f0c7348 */ /* 0x00ffea0003c00000 */
[----:B------:R-:W-:Y:S02]  /*30370*/  ELECT P6, UR62, PT ;  /* 0x00000000003e782f */ /* 0x000fe400038c0000 */
[----:B------:R-:W-:Y:S01]  /*30380*/  MOV R14, UR62 ;  /* 0x0000003e000e7c02 */ /* 0x000fe20008000f00 */
[----:B0123--:R-:W-:Y:S10]  /*30390*/  ENDCOLLECTIVE ;  /* 0x000000000000791b */ /* 0x00fff40003800000 */
.L_x_2889:
[----:B------:R-:W-:Y:S05]  /*303a0*/  BSYNC B0 ;  /* 0x0000000000007941 */ /* 0x000fea0003800000 */
.L_x_2888:
[----:B------:R-:W-:Y:S05]  /*303b0*/  BRA `(.L_x_2890) ;  /* 0xffffffa400947947 */ /* 0x000fea000383ffff */
.L_x_2675:
[----:B0-----:R0:W2:Y:S02]  /*303c0*/  SYNCS.PHASECHK.TRANS64.TRYWAIT P1, [R6+URZ], R5 ;  /* 0x00000005060075a7 */ /* 0x0010a4000802017f */
[----:B--2---:R-:W-:Y:S05]  /*303d0*/  @!P1 NANOSLEEP.SYNCS 0x989680 ;  /* 0x009896800000995d */ /* 0x004fea0003900000 */
[----:B------:R-:W2:Y:S02]  /*303e0*/  @!P1 SYNCS.PHASECHK.TRANS64 P1, [R6+URZ], R5 ;  /* 0x00000005060095a7 */ /* 0x000ea4000802007f */
[----:B--2---:R-:W-:Y:S05]  /*303f0*/  @!P1 BRA `(.L_x_2675) ;  /* 0xfffffffc00f09947 */ /* 0x004fea000383ffff */
[----:B------:R-:W-:Y:S05]  /*30400*/  BRA `(.L_x_2891) ;  /* 0xffffffa400d07947 */ /* 0x000fea000383ffff */
.L_x_2676:
[----:B--2---:R2:W4:Y:S02]  /*30410*/  SYNCS.PHASECHK.TRANS64.TRYWAIT P1, [R7+URZ], R2 ;  /* 0x00000002070075a7 */ /* 0x004524000802017f */
[----:B----4-:R-:W-:Y:S05]  /*30420*/  @!P1 NANOSLEEP.SYNCS 0x989680 ;  /* 0x009896800000995d */ /* 0x010fea0003900000 */
[----:B------:R-:W4:Y:S02]  /*30430*/  @!P1 SYNCS.PHASECHK.TRANS64 P1, [R7+URZ], R2 ;  /* 0x00000002070095a7 */ /* 0x000f24000802007f */
[----:B----4-:R-:W-:Y:S05]  /*30440*/  @!P1 BRA `(.L_x_2676) ;  /* 0xfffffffc00f09947 */ /* 0x010fea000383ffff */
[----:B------:R-:W-:Y:S05]  /*30450*/  BRA `(.L_x_2892) ;  /* 0xffffffa400c47947 */ /* 0x000fea000383ffff */
.L_x_2678:
[----:B----4-:R4:W0:Y:S02]  /*30460*/  SYNCS.PHASECHK.TRANS64.TRYWAIT P1, [R4+URZ+0x38860], R5 ;  /* 0x03886005040075a7 */ /* 0x010824000802017f */
[----:B0-----:R-:W-:Y:S05]  /*30470*/  @!P1 NANOSLEEP.SYNCS 0x989680 ;  /* 0x009896800000995d */ /* 0x001fea0003900000 */
[----:B------:R-:W0:Y:S02]  /*30480*/  @!P1 SYNCS.PHASECHK.TRANS64 P1, [R4+URZ+0x38860], R5 ;  /* 0x03886005040095a7 */ /* 0x000e24000802007f */
[----:B0-----:R-:W-:Y:S05]  /*30490*/  @!P1 BRA `(.L_x_2678) ;  /* 0xfffffffc00f09947 */ /* 0x001fea000383ffff */
[----:B------:R-:W-:Y:S05]  /*304a0*/  BRA `(.L_x_2893) ;  /* 0xffffffa400c87947 */ /* 0x000fea000383ffff */
.L_x_2680:
[----:B------:R0:W0:Y:S02]  /*304b0*/  SYNCS.PHASECHK.TRANS64.TRYWAIT P1, [R3+URZ+0x38860], R2 ;  /* 0x03886002030075a7 */ /* 0x000024000802017f */
[----:B0-----:R-:W-:Y:S05]  /*304c0*/  @!P1 NANOSLEEP.SYNCS 0x989680 ;  /* 0x009896800000995d */ /* 0x001fea0003900000 */
[----:B------:R-:W0:Y:S02]  /*304d0*/  @!P1 SYNCS.PHASECHK.TRANS64 P1, [R3+URZ+0x38860], R2 ;  /* 0x03886002030095a7 */ /* 0x000e24000802007f */
[----:B0-----:R-:W-:Y:S05]  /*304e0*/  @!P1 BRA `(.L_x_2680) ;  /* 0xfffffffc00f09947 */ /* 0x001fea000383ffff */
[----:B------:R-:W-:Y:S05]  /*304f0*/  BRA `(.L_x_2894) ;  /* 0xffffffa400c87947 */ /* 0x000fea000383ffff */
.L_x_2682:
[----:B------:R0:W0:Y:S02]  /*30500*/  SYNCS.PHASECHK.TRANS64.TRYWAIT P0, [R4+URZ+0x38880], R5 ;  /* 0x03888005040075a7 */ /* 0x000024000800017f */
[----:B0-----:R-:W-:Y:S05]  /*30510*/  @!P0 NANOSLEEP.SYNCS 0x989680 ;  /* 0x009896800000895d */ /* 0x001fea0003900000 */
[----:B------:R-:W0:Y:S02]  /*30520*/  @!P0 SYNCS.PHASECHK.TRANS64 P0, [R4+URZ+0x38880], R5 ;  /* 0x03888005040085a7 */ /* 0x000e24000800007f */
[----:B0-----:R-:W-:Y:S05]  /*30530*/  @!P0 BRA `(.L_x_2682) ;  /* 0xfffffffc00f08947 */ /* 0x001fea000383ffff */
[----:B------:R-:W-:Y:S05]  /*30540*/  BRA `(.L_x_2683) ;  /* 0xffffffa400c47947 */ /* 0x000fea000383ffff */
.L_x_2895:
        /* <DEDUP_REMOVED lines=11> */
.L_x_12958:


//--------------------- .text._ZN7cutlass13device_kernelIN5flash11enable_sm90INS1_16FlashAttnFwdSm90INS1_25CollectiveMainloopFwdSm90ILi2EN4cute5tupleIJNS5_1CILi1EEES8_S8_EEENS6_IJNS7_ILi128EEENS7_ILi160EEENS7_ILi192EEEEEELi192ENS_12float_e4m3_tEfNS_4arch4Sm90ELb0ELb0ELb0ELb0ELb0ELb0ELb0ELb1ELb1ELb1ELb0ELb0EEENS1_21CollectiveEpilogueFwdINS6_IJSA_SC_SB_EEES9_NS_10bfloat16_tESG_Li256ELb0ELb1ELb0ELb1EEENS1_29StaticPersistentTileSchedulerILb0EEEEEEEEEvNT_6ParamsE --------------------------
	.section	.text._ZN7cutlass13device_kernelIN5flash11enable_sm90INS1_16FlashAttnFwdSm90INS1_25CollectiveMainloopFwdSm90ILi2EN4cute5tupleIJNS5_1CILi1EEES8_S8_EEENS6_IJNS7_ILi128EEENS7_ILi160EEENS7_ILi192EEEEEELi192ENS_12float_e4m3_tEfNS_4arch4Sm90ELb0ELb0ELb0ELb0ELb0ELb0ELb0ELb1ELb1ELb1ELb0ELb0EEENS1_21CollectiveEpilogueFwdINS6_IJSA_SC_SB_EEES9_NS_10bfloat16_tESG_Li256ELb0ELb1ELb0ELb1EEENS1_29StaticPersistentTileSchedulerILb0EEEEEEEEEvNT_6ParamsE,"ax",@progbits
	.align	128
.text._ZN7cutlass13device_kernelIN5flash11enable_sm90INS1_16FlashAttnFwdSm90INS1_25CollectiveMainloopFwdSm90ILi2EN4cute5tupleIJNS5_1CILi1EEES8_S8_EEENS6_IJNS7_ILi128EEENS7_ILi160EEENS7_ILi192EEEEEELi192ENS_12float_e4m3_tEfNS_4arch4Sm90ELb0ELb0ELb0ELb0ELb0ELb0ELb0ELb1ELb1ELb1ELb0ELb0EEENS1_21CollectiveEpilogueFwdINS6_IJSA_SC_SB_EEES9_NS_10bfloat16_tESG_Li256ELb0ELb1ELb0ELb1EEENS1_29StaticPersistentTileSchedulerILb0EEEEEEEEEvNT_6ParamsE:
        .type           _ZN7cutlass13device_kernelIN5flash11enable_sm90INS1_16FlashAttnFwdSm90INS1_25CollectiveMainloopFwdSm90ILi2EN4cute5tupleIJNS5_1CILi1EEES8_S8_EEENS6_IJNS7_ILi128EEENS7_ILi160EEENS7_ILi192EEEEEELi192ENS_12float_e4m3_tEfNS_4arch4Sm90ELb0ELb0ELb0ELb0ELb0ELb0ELb0ELb1ELb1ELb1ELb0ELb0EEENS1_21CollectiveEpilogueFwdINS6_IJSA_SC_SB_EEES9_NS_10bfloat16_tESG_Li256ELb0ELb1ELb0ELb1EEENS1_29StaticPersistentTileSchedulerILb0EEEEEEEEEvNT_6ParamsE,@function
        .size           _ZN7cutlass13device_kernelIN5flash11enable_sm90INS1_16FlashAttnFwdSm90INS1_25CollectiveMainloopFwdSm90ILi2EN4cute5tupleIJNS5_1CILi1EEES8_S8_EEENS6_IJNS7_ILi128EEENS7_ILi160EEENS7_ILi192EEEEEELi192ENS_12float_e4m3_tEfNS_4arch4Sm90ELb0ELb0ELb0ELb0ELb0ELb0ELb0ELb1ELb1ELb1ELb0ELb0EEENS1_21CollectiveEpilogueFwdINS6_IJSA_SC_SB_EEES9_NS_10bfloat16_tESG_Li256ELb0ELb1ELb0ELb1EEENS1_29StaticPersistentTileSchedulerILb0EEEEEEEEEvNT_6ParamsE,(.L_x_12959 - _ZN7cutlass13device_kernelIN5flash11enable_sm90INS1_16FlashAttnFwdSm90INS1_25CollectiveMainloopFwdSm90ILi2EN4cute5tupleIJNS5_1CILi1EEES8_S8_EEENS6_IJNS7_ILi128EEENS7_ILi160EEENS7_ILi192EEEEEELi192ENS_12float_e4m3_tEfNS_4arch4Sm90ELb0ELb0ELb0ELb0ELb0ELb0ELb0ELb1ELb1ELb1ELb0ELb0EEENS1_21CollectiveEpilogueFwdINS6_IJSA_SC_SB_EEES9_NS_10bfloat16_tESG_Li256ELb0ELb1ELb0ELb1EEENS1_29StaticPersistentTileSchedulerILb0EEEEEEEEEvNT_6ParamsE)
        .other          _ZN7cutlass13device_kernelIN5flash11enable_sm90INS1_16FlashAttnFwdSm90INS1_25CollectiveMainloopFwdSm90ILi2EN4cute5tupleIJNS5_1CILi1EEES8_S8_EEENS6_IJNS7_ILi128EEENS7_ILi160EEENS7_ILi192EEEEEELi192ENS_12float_e4m3_tEfNS_4arch4Sm90ELb0ELb0ELb0ELb0ELb0ELb0ELb0ELb1ELb1ELb1ELb0ELb0EEENS1_21CollectiveEpilogueFwdINS6_IJSA_SC_SB_EEES9_NS_10bfloat16_tESG_Li256ELb0ELb1ELb0ELb1EEENS1_29StaticPersistentTileSchedulerILb0EEEEEEEEEvNT_6ParamsE,@"STO_CUDA_ENTRY STV_DEFAULT"
_ZN7cutlass13device_kernelIN5flash11enable_sm90INS1_16FlashAttnFwdSm90INS1_25CollectiveMainloopFwdSm90ILi2EN4cute5tupleIJNS5_1CILi1EEES8_S8_EEENS6_IJNS7_ILi128EEENS7_ILi160EEENS7_ILi192EEEEEELi192ENS_12float_e4m3_tEfNS_4arch4Sm90ELb0ELb0ELb0ELb0ELb0ELb0ELb0ELb1ELb1ELb1ELb0ELb0EEENS1_21CollectiveEpilogueFwdINS6_IJSA_SC_SB_EEES9_NS_10bfloat16_tESG_Li256ELb0ELb1ELb0ELb1EEENS1_29StaticPersistentTileSchedulerILb0EEEEEEEEEvNT_6ParamsE:
        /* <DEDUP_REMOVED lines=18> */
.L_x_2897:
[----:B------:R-:W-:Y:S05]  /*0120*/  BSYNC B0 ;  /* 0x0000000000007941 */ /* 0x000fea0003800000 */
.L_x_2896:
        /* <DEDUP_REMOVED lines=41> */
.L_x_2898:
        /* <DEDUP_REMOVED lines=22> */
.L_x_2899:
        /* <DEDUP_REMOVED lines=18> */
.L_x_2900:
        /* <DEDUP_REMOVED lines=22> */
.L_x_2901:
        /* <DEDUP_REMOVED lines=22> */
.L_x_2902:
[----:B------:R-:W-:Y:S01]  /*0900*/  PLOP3.LUT P0, PT, PT, PT, UP0, 0x80, 0x0 ;  /* 0x000000000000781c */ /* 0x000fe20003f0f008 */
[----:B------:R-:W-:Y:S01]  /*0910*/  UMOV UR38, 0x1 ;  /* 0x0000000100267882 */ /* 0x000fe20000000000 */
[----:B------:R-:W-:Y:S01]  /*0920*/  NOP ;  /* 0x0000000000007918 */ /* 0x000fe20000000000 */
[----:B------:R-:W-:Y:S01]  /*0930*/  USEL UR38, UR38, 0x2, !UP0 ;  /* 0x0000000226267887 */ /* 0x000fe2000c000000 */
[----:B------:R-:W-:Y:S01]  /*0940*/  ULDC.64 UR48, c[0x0][0x208] ;  /* 0x0000820000307ab9 */ /* 0x000fe20000000a00 */
[----:B012-4-:R-:W-:Y:S08]  /*0950*/  BAR.SYNC.DEFER_BLOCKING 0x0 ;  /* 0x0000000000007b1d */ /* 0x017ff00000010000 */
[----:B------:R-:W-:Y:S05]  /*0960*/  @!P0 BRA `(.L_x_2903) ;  /* 0x0000009c00d48947 */ /* 0x000fea0003800000 */
.L_x_2904:
        /* <DEDUP_REMOVED lines=21> */
[-C--:B------:R-:W-:Y:S02]  /*0ac0*/  LEA.HI R0, R3, R18.reuse, RZ, 0x5 ;  /* 0x0000001203007211 */ /* 0x080fe400078f28ff */
[----:B------:R-:W-:Y:S02]  /*0ad0*/  LOP3.LUT R7, R5, 0xffffff80, RZ, 0xc0, !PT ;  /* 0xffffff8005077812 */ /* 0x000fe400078ec0ff */
[CC--:B------:R-:W-:Y:S01]  /*0ae0*/  LEA.HI R2, R3.reuse, R18.reuse, RZ, 0x4 ;  /* 0x0000001203027211 */ /* 0x0c0fe200078f20ff */
[----:B------:R-:W-:Y:S01]  /*0af0*/  IMAD.SHL.U32 R4, R0, 0x20, RZ ;  /* 0x0000002000047824 */ /* 0x000fe200078e00ff */
[----:B------:R-:W-:Y:S01]  /*0b00*/  LEA.HI R6, R3, R18, RZ, 0x2 ;  /* 0x0000001203067211 */ /* 0x000fe200078f10ff */
[----:B------:R-:W-:Y:S01]  /*0b10*/  IMAD.IADD R22, R18, 0x1, -R7 ;  /* 0x0000000112167824 */ /* 0x000fe200078e0a07 */
[----:B------:R-:W-:-:S02]  /*0b20*/  SHF.R.S32.HI R9, RZ, 0x4, R2 ;  /* 0x00000004ff097819 */ /* 0x000fc40000011402 */
[----:B------:R-:W-:Y:S02]  /*0b30*/  LOP3.LUT R13, R6, 0xfffffffc, RZ, 0xc0, !PT ;  /* 0xfffffffc060d7812 */ /* 0x000fe400078ec0ff */
[----:B------:R-:W-:Y:S02]  /*0b40*/  SHF.R.S32.HI R7, RZ, 0x1f, R22 ;  /* 0x0000001fff077819 */ /* 0x000fe40000011416 */
[----:B------:R-:W-:Y:S01]  /*0b50*/  LEA.HI R19, R3, R18, RZ, 0x3 ;  /* 0x0000001203137211 */ /* 0x000fe200078f18ff */
[----:B------:R-:W-:Y:S01]  /*0b60*/  IMAD.IADD R13, R18, 0x1, -R13 ;  /* 0x00000001120d7824 */ /* 0x000fe200078e0a0d */
[----:B------:R-:W-:Y:S02]  /*0b70*/  LEA.HI R0, R7, R22, RZ, 0x2 ;  /* 0x0000001607007211 */ /* 0x000fe400078f10ff */
[----:B------:R-:W-:Y:S02]  /*0b80*/  LOP3.LUT R3, R2, 0x3fffff0, RZ, 0xc0, !PT ;  /* 0x03fffff002037812 */ /* 0x000fe400078ec0ff */
        /* <DEDUP_REMOVED lines=10> */
[----:B------:R-:W-:Y:S01]  /*0c30*/  LOP3.LUT R11, R11, 0xfffffff8, RZ, 0xc0, !PT ;  /* 0xfffffff80b0b7812 */ /* 0x000fe200078ec0ff */
[----:B------:R-:W-:Y:S01]  /*0c40*/  IMAD.IADD R2, R9, 0x1, -R2 ;  /* 0x0000000109027824 */ /* 0x000fe200078e0a02 */
[----:B------:R-:W-:Y:S01]  /*0c50*/  LEA.HI R5, R5, R220, RZ, 0x1 ;  /* 0x000000dc05057211 */ /* 0x000fe200078f08ff */
[----:B------:R-:W-:Y:S01]  /*0c60*/  IMAD.IADD R18, R18, 0x1, -R15 ;  /* 0x0000000112127824 */ /* 0x000fe200078e0a0f */
[----:B------:R-:W-:Y:S01]  /*0c70*/  LEA.HI R7, R7, R22, RZ, 0x5 ;  /* 0x0000001607077211 */ /* 0x000fe200078f28ff */
[----:B------:R-:W-:Y:S01]  /*0c80*/  IMAD.IADD R6, R6, 0x1, -R11 ;  /* 0x0000000106067824 */ /* 0x000fe200078e0a0b */
[----:B------:R-:W-:Y:S01]  /*0c90*/  LEA.HI R4, R13, R13, RZ, 0x1 ;  /* 0x0000000d0d047211 */ /* 0x000fe200078f08ff */
[----:B------:R-:W-:Y:S01]  /*0ca0*/  IMAD R223, R2, 0x8, R223 ;  /* 0x0000000802df7824 */ /* 0x000fe200078e02df */
[----:B------:R-:W-:Y:S01]  /*0cb0*/  LOP3.LUT R5, R5, 0x3fffffe, RZ, 0xc0, !PT ;  /* 0x03fffffe05057812 */ /* 0x000fe200078ec0ff */
[----:B------:R-:W-:Y:S01]  /*0cc0*/  IMAD.SHL.U32 R2, R18, 0x8, RZ ;  /* 0x0000000812027824 */ /* 0x000fe200078e00ff */
[----:B------:R-:W-:-:S02]  /*0cd0*/  SHF.R.S32.HI R7, RZ, 0x5, R7 ;  /* 0x00000005ff077819 */ /* 0x000fc40000011407 */
[----:B------:R-:W-:Y:S01]  /*0ce0*/  LOP3.LUT R3, R0, 0x7ffffffc, RZ, 0xc0, !PT ;  /* 0x7ffffffc00037812 */ /* 0x000fe200078ec0ff */
[----:B------:R-:W-:Y:S01]  /*0cf0*/  IMAD.IADD R5, R220, 0x1, -R5 ;  /* 0x00000001dc057824 */ /* 0x000fe200078e0a05 */
[----:B------:R-:W-:Y:S01]  /*0d00*/  LOP3.LUT R4, R4, 0x1ffffffe, RZ, 0xc0, !PT ;  /* 0x1ffffffe04047812 */ /* 0x000fe200078ec0ff */
[----:B------:R-:W-:Y:S01]  /*0d10*/  IMAD R6, R7, 0x10, R6 ;  /* 0x0000001007067824 */ /* 0x000fe200078e0206 */
[----:B------:R-:W-:Y:S01]  /*0d20*/  SHF.R.S32.HI R19, RZ, 0x3, R19 ;  /* 0x00000003ff137819 */ /* 0x000fe20000011413 */
[C---:B------:R-:W-:Y:S02]  /*0d30*/  VIADD R17, R2.reuse, 0x40 ;  /* 0x0000004002117836 */ /* 0x040fe40000000000 */
[----:B------:R-:W-:Y:S02]  /*0d40*/  VIADD R16, R2, 0x80 ;  /* 0x0000008002107836 */ /* 0x000fe40000000000 */
[----:B------:R-:W-:Y:S01]  /*0d50*/  IMAD.IADD R3, R22, 0x1, -R3 ;  /* 0x0000000116037824 */ /* 0x000fe200078e0a03 */
[----:B------:R-:W-:Y:S01]  /*0d60*/  SHF.R.S32.HI R226, RZ, 0x1f, R17 ;  /* 0x0000001fffe27819 */ /* 0x000fe20000011411 */
[----:B------:R-:W-:Y:S01]  /*0d70*/  IMAD.IADD R4, R13, 0x1, -R4 ;  /* 0x000000010d047824 */ /* 0x000fe200078e0a04 */
[----:B------:R-:W-:Y:S01]  /*0d80*/  SHF.R.S32.HI R225, RZ, 0x1f, R16 ;  /* 0x0000001fffe17819 */ /* 0x000fe20000011410 */
[----:B------:R-:W-:-:S02]  /*0d90*/  IMAD R221, R5, 0x40, R6 ;  /* 0x0000004005dd7824 */ /* 0x000fc400078e0206 */
[----:B------:R-:W-:Y:S02]  /*0da0*/  IMAD R224, R3, R224, 0xa0 ;  /* 0x000000a003e07424 */ /* 0x000fe400078e02e0 */
[----:B------:R-:W-:-:S07]  /*0db0*/  IMAD R222, R4, 0x8, R221 ;  /* 0x0000000804de7824 */ /* 0x000fce00078e02dd */
.L_x_2935:
[----:B------:R-:W-:Y:S01]  /*0dc0*/  ULDC UR4, c[0x0][0xc38] ;  /* 0x00030e0000047ab9 */ /* 0x000fe20000000800 */
[----:B------:R-:W-:Y:S01]  /*0dd0*/  ULDC UR15, c[0x0][0xc44] ;  /* 0x00031100000f7ab9 */ /* 0x000fe20000000800 */
[----:B------:R-:W-:Y:S01]  /*0de0*/  UISETP.NE.AND UP3, UPT, UR4, 0x1, UPT ;  /* 0x000000010400788c */ /* 0x000fe2000bf65270 */
[----:B------:R-:W-:Y:S01]  /*0df0*/  IMAD.MOV.U32 R3, RZ, RZ, 0x3f800000 ;  /* 0x3f800000ff037424 */ /* 0x000fe200078e00ff */
        /* <DEDUP_REMOVED lines=20> */
[----:B01-3--:R-:W0:Y:S01]  /*0f40*/  SHFL.IDX PT, R8, R220, RZ, 0x1f ;  /* 0x00001fffdc087589 */ /* 0x00be2200000e0000 */
        /* <DEDUP_REMOVED lines=38> */
[----:B------:R-:W-:Y:S01]  /*11b0*/  UMOV UR39, 0x400 ;  /* 0x0000040000277882 */ /* 0x000fe20000000000 */
[----:B------:R-:W2:Y:S01]  /*11c0*/  @P0 LDG.E R3, desc[UR48][R4.64] ;  /* 0x0000003004030981 */ /* 0x000ea2000c1e1900 */
[----:B------:R-:W-:Y:S01]  /*11d0*/  ULDC UR51, c[0x0][0x424] ;  /* 0x0001090000337ab9 */ /* 0x000fe20000000800 */
        /* <DEDUP_REMOVED lines=16> */
[----:B------:R-:W-:-:S02]  /*12e0*/  UIMAD.WIDE UR4, UR5, 0x66666667, URZ ;  /* 0x66666667050478a5 */ /* 0x000fc4000f8e023f */
[----:B------:R-:W-:Y:S02]  /*12f0*/  USHF.R.U32.HI UR6, URZ, 0x4, UR6 ;  /* 0x000000043f067899 */ /* 0x000fe40008011606 */
[----:B------:R-:W-:Y:S02]  /*1300*/  USHF.R.U32.HI UR50, URZ, 0x1f, UR5 ;  /* 0x0000001f3f327899 */ /* 0x000fe40008011605 */
[----:B------:R-:W-:Y:S02]  /*1310*/  ULOP3.LUT UR53, UR6, 0x3fff, URZ, 0xc0, !UPT ;  /* 0x00003fff06357892 */ /* 0x000fe4000f8ec03f */
[----:B------:R-:W-:Y:S01]  /*1320*/  ULEA.HI.SX32 UR50, UR5, UR50, 0x1a ;  /* 0x0000003205327291 */ /* 0x000fe2000f8fd23f */
[----:B--2---:R-:W-:-:S04]  /*1330*/  FMUL.FTZ R0, R3, R0 ;  /* 0x0000000003007220 */ /* 0x004fc80000410000 */
[----:B------:R-:W-:-:S05]  /*1340*/  FMUL.FTZ R0, R0, UR8 ;  /* 0x0000000800007c20 */ /* 0x000fca0008410000 */
[----:B------:R-:W-:Y:S01]  /*1350*/  R2UR UR40, R0 ;  /* 0x00000000002872ca */ /* 0x000fe200000e0000 */
[----:B----45:R-:W-:-:S14]  /*1360*/  @!P0 BRA `(.L_x_2905) ;  /* 0x0000000000408947 */ /* 0x030fdc0003800000 */
        /* <DEDUP_REMOVED lines=16> */
.L_x_2905:
[----:B------:R-:W-:Y:S01]  /*1470*/  ULOP3.LUT UR4, UR45, 0x1, URZ, 0xc0, !UPT ;  /* 0x000000012d047892 */ /* 0x000fe2000f8ec03f */
[----:B------:R-:W-:-:S05]  /*1480*/  IMAD.U32 R3, RZ, RZ, UR46 ;  /* 0x0000002eff037e24 */ /* 0x000fca000f8e00ff */
[----:B------:R-:W-:Y:S01]  /*1490*/  IMAD.U32 R0, RZ, RZ, UR4 ;  /* 0x00000004ff007e24 */ /* 0x000fe2000f8e00ff */
[----:B------:R-:W-:-:S04]  /*14a0*/  ISETP.NE.AND P0, PT, R3, 0x3, PT ;  /* 0x000000030300780c */ /* 0x000fc80003f05270 */
[----:B------:R-:W-:-:S04]  /*14b0*/  SHF.L.U32 R0, R0, 0x1f, RZ ;  /* 0x0000001f00007819 */ /* 0x000fc800000006ff */
[----:B------:R-:W0:Y:S02]  /*14c0*/  SYNCS.PHASECHK.TRANS64.TRYWAIT P1, [UR39+0x33400], R0 ;  /* 0x03340000ff0075a7 */ /* 0x000e240008020167 */
[----:B0-----:R-:W-:Y:S05]  /*14d0*/  @!P1 BRA `(.L_x_2906) ;  /* 0x000000d800049947 */ /* 0x001fea0003800000 */
.L_x_2999:
[----:B------:R-:W-:Y:S05]  /*14e0*/  @!P0 BRA `(.L_x_2907) ;  /* 0x0000000000048947 */ /* 0x000fea0003800000 */
[----:B------:R-:W-:Y:S01]  /*14f0*/  BPT.TRAP 0x1 ;  /* 0x000000040000795c */ /* 0x000fe20000300000 */
.L_x_2907:
[----:B0-----:R-:W-:Y:S02]  /*1500*/  IMAD.U32 R3, RZ, RZ, UR52 ;  /* 0x00000034ff037e24 */ /* 0x001fe4000f8e00ff */
[----:B------:R-:W-:-:S03]  /*1510*/  IMAD.U32 R0, RZ, RZ, UR44 ;  /* 0x0000002cff007e24 */ /* 0x000fc6000f8e00ff */
[----:B------:R-:W-:Y:S02]  /*1520*/  LEA R3, R3, UR39, 0x3 ;  /* 0x0000002703037c11 */ /* 0x000fe4000f8e18ff */
[----:B------:R-:W-:-:S04]  /*1530*/  SHF.L.U32 R0, R0, 0x1f, RZ ;  /* 0x0000001f00007819 */ /* 0x000fc800000006ff */
[----:B------:R0:W1:Y:S01]  /*1540*/  SYNCS.PHASECHK.TRANS64.TRYWAIT P1, [R3+URZ+0x33430], R0 ;  /* 0x03343000030075a7 */ /* 0x000062000802017f */
[----:B------:R-:W-:Y:S05]  /*1550*/  @!P0 BRA `(.L_x_2908) ;  /* 0x0000000000048947 */ /* 0x000fea0003800000 */
[----:B------:R-:W-:Y:S01]  /*1560*/  BPT.TRAP 0x1 ;  /* 0x000000040000795c */ /* 0x000fe20000300000 */
.L_x_2908:
[----:B------:R-:W2:Y:S01]  /*1570*/  S2R R4, SR_TID.X ;  /* 0x0000000000047919 */ /* 0x000ea20000002100 */
[----:B------:R-:W-:Y:S01]  /*1580*/  IMAD.MOV.U32 R119, RZ, RZ, RZ ;  /* 0x000000ffff777224 */ /* 0x000fe200078e00ff */
[----:B--2---:R-:W-:Y:S01]  /*1590*/  LOP3.LUT P2, RZ, R4, 0x7f, RZ, 0xc0, !PT ;  /* 0x0000007f04ff7812 */ /* 0x004fe2000784c0ff */
[----:B-1----:R-:W-:-:S12]  /*15a0*/  @P1 BRA `(.L_x_2909) ;  /* 0x0000000000081947 */ /* 0x002fd80003800000 */
[----:B------:R-:W1:Y:S02]  /*15b0*/  SYNCS.PHASECHK.TRANS64.TRYWAIT P1, [R3+URZ+0x33430], R0 ;  /* 0x03343000030075a7 */ /* 0x000e64000802017f */
[----:B-1----:R-:W-:Y:S05]  /*15c0*/  @!P1 BRA `(.L_x_2910) ;  /* 0x000000d400e09947 */ /* 0x002fea0003800000 */
.L_x_2909:
        /* <DEDUP_REMOVED lines=11> */
[----:B------:R-:W-:Y:S01]  /*1680*/  UMOV UR24, UR20 ;  /* 0x0000001400187c82 */ /* 0x000fe20008000000 */
[----:B------:R-:W-:Y:S01]  /*1690*/  UMOV UR5, UR25 ;  /* 0x0000001900057c82 */ /* 0x000fe20008000000 */
[----:B------:R-:W-:Y:S01]  /*16a0*/  ULOP3.LUT UR47, UR4, 0x10000, URZ, 0xfc, !UPT ;  /* 0x00010000042f7892 */ /* 0x000fe2000f8efc3f */
[----:B------:R-:W-:Y:S01]  /*16b0*/  P2R R15, PR, RZ, 0x1 ;  /* 0x00000001ff0f7803 */ /* 0x000fe20000000000 */
[----:B------:R-:W-:Y:S01]  /*16c0*/  UMOV UR7, 0x80000020 ;  /* 0x8000002000077882 */ /* 0x000fe20000000000 */
[----:B------:R-:W-:Y:S01]  /*16d0*/  UMOV UR4, UR24 ;  /* 0x0000001800047c82 */ /* 0x000fe20008000000 */
[----:B------:R-:W-:Y:S01]  /*16e0*/  UIMAD UR28, UR52, 0x780, UR47 ;  /* 0x00000780341c78a4 */ /* 0x000fe2000f8e022f */
[C---:B------:R-:W-:Y:S01]  /*16f0*/  ISETP.GT.AND P2, PT, R4.reuse, RZ, PT ;  /* 0x000000ff0400720c */ /* 0x040fe20003f44270 */
[----:B------:R-:W-:Y:S01]  /*1700*/  UIADD3 UR9, UR20, 0x2, URZ ;  /* 0x0000000214097890 */ /* 0x000fe2000fffe03f */
[C---:B------:R-:W-:Y:S01]  /*1710*/  ISETP.GT.AND P5, PT, R4.reuse, 0x1, PT ;  /* 0x000000010400780c */ /* 0x040fe20003fa4270 */
[----:B------:R-:W-:Y:S01]  /*1720*/  UIADD3 UR6, UR28, 0x180, URZ ;  /* 0x000001801c067890 */ /* 0x000fe2000fffe03f */
[C---:B------:R-:W-:Y:S01]  /*1730*/  ISETP.GT.AND P4, PT, R4.reuse, 0x8, PT ;  /* 0x000000080400780c */ /* 0x040fe20003f84270 */
[----:B------:R-:W-:Y:S01]  /*1740*/  UIADD3 UR8, UR28, 0x200, URZ ;  /* 0x000002001c087890 */ /* 0x000fe2000fffe03f */
[C---:B------:R-:W-:Y:S01]  /*1750*/  ISETP.GT.AND P1, PT, R4.reuse, 0x9, PT ;  /* 0x000000090400780c */ /* 0x040fe20003f24270 */
[----:B------:R-:W-:Y:S01]  /*1760*/  UMOV UR26, UR28 ;  /* 0x0000001c001a7c82 */ /* 0x000fe20008000000 */
[----:B------:R-:W-:Y:S01]  /*1770*/  UIADD3 UR10, UR28, 0x2, URZ ;  /* 0x000000021c0a7890 */ /* 0x000fe2000fffe03f */
[----:B------:R-:W-:Y:S01]  /*1780*/  QGMMA.64x32x32.F32.E4M3.E4M3 R88, gdesc[UR24], RZ, !UPT, gsb0 ;  /* 0x00600000185879f3 */ /* 0x000fe2000c0008ff */
[----:B------:R-:W-:Y:S01]  /*1790*/  UIADD3 UR26, UR28, 0x80, URZ ;  /* 0x000000801c1a7890 */ /* 0x000fe2000fffe03f */
[C---:B------:R-:W-:Y:S01]  /*17a0*/  ISETP.GT.AND P3, PT, R4.reuse, 0x10, PT ;  /* 0x000000100400780c */ /* 0x040fe20003f64270 */
[----:B------:R-:W-:Y:S01]  /*17b0*/  UMOV UR27, 0x80000020 ;  /* 0x80000020001b7882 */ /* 0x000fe20000000000 */
[----:B------:R-:W-:Y:S01]  /*17c0*/  UMOV UR11, 0x80000020 ;  /* 0x80000020000b7882 */ /* 0x000fe20000000000 */
[----:B------:R-:W-:Y:S01]  /*17d0*/  UIADD3 UR12, UR28, 0x202, URZ ;  /* 0x000002021c0c7890 */ /* 0x000fe2000fffe03f */
[C---:B------:R-:W-:Y:S01]  /*17e0*/  ISETP.GT.AND P0, PT, R4.reuse, 0x79, PT ;  /* 0x000000790400780c */ /* 0x040fe20003f04270 */
[----:B------:R-:W-:Y:S01]  /*17f0*/  UIADD3 UR13, UR20, 0x200, URZ ;  /* 0x00000200140d7890 */ /* 0x000fe2000fffe03f */
[----:B------:R-:W-:Y:S01]  /*1800*/  ISETP.GT.AND P6, PT, R4, 0x80, PT ;  /* 0x000000800400780c */ /* 0x000fe20003fc4270 */
[----:B------:R-:W-:Y:S01]  /*1810*/  UIADD3 UR14, UR28, 0x280, URZ ;  /* 0x000002801c0e7890 */ /* 0x000fe2000fffe03f */
[----:B------:R-:W-:Y:S01]  /*1820*/  IMAD.U32 R9, RZ, RZ, UR40 ;  /* 0x00000028ff097e24 */ /* 0x000fe2000f8e00ff */
[----:B------:R-:W-:Y:S01]  /*1830*/  UMOV UR15, 0x80000020 ;  /* 0x80000020000f7882 */ /* 0x000fe20000000000 */
[----:B------:R-:W-:Y:S01]  /*1840*/  UIADD3 UR16, UR28, 0x282, URZ ;  /* 0x000002821c107890 */ /* 0x000fe2000fffe03f */
[----:B------:R-:W0:Y:S01]  /*1850*/  S2R R110, SR_TID.X ;  /* 0x00000000006e7919 */ /* 0x000e220000002100 */
[----:B------:R-:W-:Y:S01]  /*1860*/  UIADD3 UR18, UR28, 0x402, URZ ;  /* 0x000004021c127890 */ /* 0x000fe2000fffe03f */
[--C-:B------:R-:W-:Y:S01]  /*1870*/  IMAD.MOV.U32 R118, RZ, RZ, R119.reuse ;  /* 0x000000ffff767224 */ /* 0x100fe200078e0077 */
[----:B------:R-:W-:Y:S01]  /*1880*/  UMOV UR19, 0x80000020 ;  /* 0x8000002000137882 */ /* 0x000fe20000000000 */
[----:B------:R-:W-:Y:S01]  /*1890*/  UIADD3 UR22, UR28, 0x680, URZ ;  /* 0x000006801c167890 */ /* 0x000fe2000fffe03f */
[--C-:B------:R-:W-:Y:S01]  /*18a0*/  IMAD.MOV.U32 R117, RZ, RZ, R119.reuse ;  /* 0x000000ffff757224 */ /* 0x100fe200078e0077 */
[----:B------:R-:W-:Y:S01]  /*18b0*/  UMOV UR23, 0x80000020 ;  /* 0x8000002000177882 */ /* 0x000fe20000000000 */
[----:B------:R-:W-:Y:S01]  /*18c0*/  UISETP.GE.AND UP0, UPT, UR51, 0xa1, UPT ;  /* 0x000000a13300788c */ /* 0x000fe2000bf06270 */
[----:B------:R-:W-:-:S02]  /*18d0*/  IMAD.MOV.U32 R116, RZ, RZ, R119 ;  /* 0x000000ffff747224 */ /* 0x000fc400078e0077 */
[--C-:B------:R-:W-:Y:S02]  /*18e0*/  IMAD.MOV.U32 R115, RZ, RZ, R119.reuse ;  /* 0x000000ffff737224 */ /* 0x100fe400078e0077 */
[--C-:B------:R-:W-:Y:S02]  /*18f0*/  IMAD.MOV.U32 R114, RZ, RZ, R119.reuse ;  /* 0x000000ffff727224 */ /* 0x100fe400078e0077 */
[--C-:B------:R-:W-:Y:S02]  /*1900*/  IMAD.MOV.U32 R113, RZ, RZ, R119.reuse ;  /* 0x000000ffff717224 */ /* 0x100fe400078e0077 */
[--C-:B------:R-:W-:Y:S02]  /*1910*/  IMAD.MOV.U32 R112, RZ, RZ, R119.reuse ;  /* 0x000000ffff707224 */ /* 0x100fe400078e0077 */
[----:B------:R-:W-:Y:S01]  /*1920*/  IMAD.MOV.U32 R111, RZ, RZ, R119 ;  /* 0x000000ffff6f7224 */ /* 0x000fe200078e0077 */
[----:B------:R-:W-:Y:S02]  /*1930*/  WARPGROUP.DEPBAR.LE gsb0, 0x0 ;  /* 0x00008000000079c5 */ /* 0x000fe40000010000 */
[----:B------:R-:W-:-:S06]  /*1940*/  WARPGROUP.ARRIVE ;  /* 0x00000000000079c5 */ /* 0x000fcc0000000000 */
[----:B------:R-:W-:Y:S01]  /*1950*/  QGMMA.64x32x32.F32.E4M3.E4M3 R72, gdesc[UR24], RZ, !UPT, gsb0 ;  /* 0x00600000184879f3 */ /* 0x000fe2000c0008ff */
[----:B------:R-:W-:Y:S01]  /*1960*/  UIADD3 UR26, UR28, 0x100, URZ ;  /* 0x000001001c1a7890 */ /* 0x000fe2000fffe03f */
[----:B------:R-:W-:Y:S01]  /*1970*/  UMOV UR27, 0x80000020 ;  /* 0x80000020001b7882 */ /* 0x000fe20000000000 */
[----:B------:R-:W-:Y:S02]  /*1980*/  WARPGROUP.DEPBAR.LE gsb0, 0x0 ;  /* 0x00008000000079c5 */ /* 0x000fe40000010000 */
[----:B------:R-:W-:-:S06]  /*1990*/  WARPGROUP.ARRIVE ;  /* 0x00000000000079c5 */ /* 0x000fcc0000000000 */
[----:B------:R-:W-:Y:S01]  /*19a0*/  QGMMA.64x32x32.F32.E4M3.E4M3 R56, gdesc[UR24], RZ, !UPT, gsb0 ;  /* 0x00600000183879f3 */ /* 0x000fe2000c0008ff */
[----:B------:R-:W-:Y:S01]  /*19b0*/  UMOV UR26, UR8 ;  /* 0x00000008001a7c82 */ /* 0x000fe20008000000 */
[----:B------:R-:W-:Y:S01]  /*19c0*/  UMOV UR27, 0x80000020 ;  /* 0x80000020001b7882 */ /* 0x000fe20000000000 */
[----:B------:R-:W-:Y:S02]  /*19d0*/  WARPGROUP.DEPBAR.LE gsb0, 0x0 ;  /* 0x00008000000079c5 */ /* 0x000fe40000010000 */
[----:B------:R-:W-:-:S06]  /*19e0*/  WARPGROUP.ARRIVE ;  /* 0x00000000000079c5 */ /* 0x000fcc0000000000 */
[----:B------:R-:W-:Y:S01]  /*19f0*/  QGMMA.64x32x32.F32.E4M3.E4M3 R40, gdesc[UR4], RZ, !UPT, gsb0 ;  /* 0x00600000042879f3 */ /* 0x000fe2000c0008ff */
[----:B------:R-:W-:Y:S01]  /*1a00*/  UMOV UR4, UR9 ;  /* 0x0000000900047c82 */ /* 0x000fe20008000000 */
[----:B------:R-:W-:Y:S01]  /*1a10*/  UMOV UR5, 0x80000020 ;  /* 0x8000002000057882 */ /* 0x000fe20000000000 */
[----:B------:R-:W-:Y:S01]  /*1a20*/  UMOV UR6, UR10 ;  /* 0x0000000a00067c82 */ /* 0x000fe20008000000 */
[----:B------:R-:W-:Y:S01]  /*1a30*/  UMOV UR7, 0x80000020 ;  /* 0x8000002000077882 */ /* 0x000fe20000000000 */
[----:B------:R-:W-:Y:S01]  /*1a40*/  UIADD3 UR10, UR28, 0x182, URZ ;  /* 0x000001821c0a7890 */ /* 0x000fe2000fffe03f */
[----:B------:R-:W-:Y:S01]  /*1a50*/  UMOV UR8, UR4 ;  /* 0x0000000400087c82 */ /* 0x000fe20008000000 */
[----:B------:R-:W-:Y:S01]  /*1a60*/  UMOV UR9, UR5 ;  /* 0x0000000500097c82 */ /* 0x000fe20008000000 */
[----:B------:R-:W-:Y:S02]  /*1a70*/  WARPGROUP.DEPBAR.LE gsb0, 0x0 ;  /* 0x00008000000079c5 */ /* 0x000fe40000010000 */
[----:B------:R-:W-:-:S06]  /*1a80*/  WARPGROUP.ARRIVE ;  /* 0x00000000000079c5 */ /* 0x000fcc0000000000 */
[----:B------:R-:W-:Y:S03]  /*1a90*/  QGMMA.64x32x32.F32.E4M3.E4M3 R24, gdesc[UR24], RZ, !UPT, gsb0 ;  /* 0x00600000181879f3 */ /* 0x000fe6000c0008ff */
[----:B------:R-:W-:Y:S02]  /*1aa0*/  WARPGROUP.DEPBAR.LE gsb0, 0x0 ;  /* 0x00008000000079c5 */ /* 0x000fe40000010000 */
[----:B------:R-:W-:-:S06]  /*1ab0*/  WARPGROUP.ARRIVE ;  /* 0x00000000000079c5 */ /* 0x000fcc0000000000 */
[----:B------:R-:W-:Y:S01]  /*1ac0*/  QGMMA.64x32x32.F32.E4M3.E4M3 R88, gdesc[UR4], R88, gsb0 ;  /* 0x00600000045879f3 */ /* 0x000fe20008000858 */
[----:B------:R-:W-:Y:S01]  /*1ad0*/  UIADD3 UR6, UR28, 0x82, URZ ;  /* 0x000000821c067890 */ /* 0x000fe2000fffe03f */
[----:B------:R-:W-:Y:S01]  /*1ae0*/  UMOV UR7, 0x80000020 ;  /* 0x8000002000077882 */ /* 0x000fe20000000000 */
        /* <DEDUP_REMOVED lines=8> */
[----:B------:R-:W-:Y:S01]  /*1b70*/  UMOV UR6, UR12 ;  /* 0x0000000c00067c82 */ /* 0x000fe20008000000 */
[----:B------:R-:W-:Y:S01]  /*1b80*/  UMOV UR7, 0x80000020 ;  /* 0x8000002000077882 */ /* 0x000fe20000000000 */
[----:B------:R-:W-:Y:S02]  /*1b90*/  WARPGROUP.DEPBAR.LE gsb0, 0x0 ;  /* 0x00008000000079c5 */ /* 0x000fe40000010000 */
[----:B------:R-:W-:-:S06]  /*1ba0*/  WARPGROUP.ARRIVE ;  /* 0x00000000000079c5 */ /* 0x000fcc0000000000 */
[----:B------:R-:W-:Y:S01]  /*1bb0*/  QGMMA.64x32x32.F32.E4M3.E4M3 R40, gdesc[UR8], R40, gsb0 ;  /* 0x00600000082879f3 */ /* 0x000fe20008000828 */
        /* <DEDUP_REMOVED lines=9> */
[----:B------:R-:W-:Y:S01]  /*1c50*/  QGMMA.64x32x32.F32.E4M3.E4M3 R24, gdesc[UR4], R24, gsb0 ;  /* 0x00600000041879f3 */ /* 0x000fe20008000818 */
[----:B------:R-:W-:Y:S02]  /*1c60*/  UIADD3 UR6, UR28, 0x480, URZ ;  /* 0x000004801c067890 */ /* 0x000fe4000fffe03f */
[----:B------:R-:W-:Y:S01]  /*1c70*/  UIADD3 UR7, UR20, 0x202, URZ ;  /* 0x0000020214077890 */ /* 0x000fe2000fffe03f */
        /* <DEDUP_REMOVED lines=15> */
[----:B------:R-:W-:Y:S01]  /*1d70*/  UIADD3 UR6, UR28, 0x482, URZ ;  /* 0x000004821c067890 */ /* 0x000fe2000fffe03f */
[----:B------:R-:W-:Y:S02]  /*1d80*/  WARPGROUP.DEPBAR.LE gsb0, 0x0 ;  /* 0x00008000000079c5 */ /* 0x000fe40000010000 */
[----:B------:R-:W-:-:S06]  /*1d90*/  WARPGROUP.ARRIVE ;  /* 0x00000000000079c5 */ /* 0x000fcc0000000000 */
[----:B------:R-:W-:Y:S01]  /*1da0*/  QGMMA.64x32x32.F32.E4M3.E4M3 R40, gdesc[UR12], R40, gsb0 ;  /* 0x006000000c2879f3 */ /* 0x000fe20008000828 */
[----:B------:R-:W-:Y:S01]  /*1db0*/  UMOV UR12, UR7 ;  /* 0x00000007000c7c82 */ /* 0x000fe20008000000 */
[----:B------:R-:W-:Y:S01]  /*1dc0*/  UMOV UR13, 0x80000020 ;  /* 0x80000020000d7882 */ /* 0x000fe20000000000 */
[----:B------:R-:W-:Y:S01]  /*1dd0*/  UMOV UR14, UR16 ;  /* 0x00000010000e7c82 */ /* 0x000fe20008000000 */
[----:B------:R-:W-:Y:S01]  /*1de0*/  UMOV UR15, 0x80000020 ;  /* 0x80000020000f7882 */ /* 0x000fe20000000000 */
[----:B------:R-:W-:Y:S01]  /*1df0*/  UMOV UR16, UR12 ;  /* 0x0000000c00107c82 */ /* 0x000fe20008000000 */
[----:B------:R-:W-:Y:S01]  /*1e00*/  UMOV UR17, UR13 ;  /* 0x0000000d00117c82 */ /* 0x000fe20008000000 */
[----:B------:R-:W-:Y:S01]  /*1e10*/  UIADD3 UR7, UR20, 0x400, URZ ;  /* 0x0000040014077890 */ /* 0x000fe2000fffe03f */
[----:B------:R-:W-:Y:S02]  /*1e20*/  WARPGROUP.DEPBAR.LE gsb0, 0x0 ;  /* 0x00008000000079c5 */ /* 0x000fe40000010000 */
[----:B------:R-:W-:-:S06]  /*1e30*/  WARPGROUP.ARRIVE ;  /* 0x00000000000079c5 */ /* 0x000fcc0000000000 */
[----:B------:R-:W-:Y:S01]  /*1e40*/  QGMMA.64x32x32.F32.E4M3.E4M3 R24, gdesc[UR8], R24, gsb0 ;  /* 0x00600000081879f3 */ /* 0x000fe20008000818 */
[----:B------:R-:W-:Y:S02]  /*1e50*/  UIADD3 UR10, UR28, 0x500, URZ ;  /* 0x000005001c0a7890 */ /* 0x000fe4000fffe03f */
        /* <DEDUP_REMOVED lines=24> */
[----:B------:R-:W-:Y:S02]  /*1fe0*/  UMOV UR21, UR17 ;  /* 0x0000001100157c82 */ /* 0x000fe40008000000 */
[----:B------:R-:W-:Y:S01]  /*1ff0*/  UMOV UR20, UR16 ;  /* 0x0000001000147c82 */ /* 0x000fe20008000000 */
[----:B------:R-:W-:Y:S01]  /*2000*/  UIADD3 UR10, UR28, 0x502, URZ ;  /* 0x000005021c0a7890 */ /* 0x000fe2000fffe03f */
[----:B------:R-:W-:-:S02]  /*2010*/  WARPGROUP.DEPBAR.LE gsb0, 0x0 ;  /* 0x00008000000079c5 */ /* 0x000fc40000010000 */
[----:B------:R-:W-:-:S06]  /*2020*/  WARPGROUP.ARRIVE ;  /* 0x00000000000079c5 */ /* 0x000fcc0000000000 */
[----:B------:R-:W-:Y:S03]  /*2030*/  QGMMA.64x32x32.F32.E4M3.E4M3 R24, gdesc[UR12], R24, gsb0 ;  /* 0x006000000c1879f3 */ /* 0x000fe60008000818 */
        /* <DEDUP_REMOVED lines=22> */
[----:B------:R-:W-:Y:S02]  /*21a0*/  WARPGROUP.DEPBAR.LE gsb0, 0x0 ;  /* 0x00008000000079c5 */ /* 0x000fe40000010000 */
        /* <DEDUP_REMOVED lines=8> */
[----:B------:R-:W-:Y:S01]  /*2230*/  WARPGROUP.ARRIVE ;  /* 0x00000000000079c5 */ /* 0x000fe20000000000 */
[----:B------:R-:W-:Y:S02]  /*2240*/  FSEL R88, R88, -INF , P2 ;  /* 0xff80000058587808 */ /* 0x000fe40001000000 */
[----:B------:R-:W-:Y:S02]  /*2250*/  FSEL R89, R89, -INF , P5 ;  /* 0xff80000059597808 */ /* 0x000fe40002800000 */
[----:B------:R-:W-:Y:S01]  /*2260*/  FSEL R92, R92, -INF , P4 ;  /* 0xff8000005c5c7808 */ /* 0x000fe20002000000 */
[----:B------:R-:W-:Y:S01]  /*2270*/  QGMMA.64x32x32.F32.E4M3.E4M3 R72, gdesc[UR20], R72, gsb0 ;  /* 0x00600000144879f3 */ /* 0x000fe20008000848 */
[----:B------:R-:W-:Y:S01]  /*2280*/  UIADD3 UR22, UR28, 0x602, URZ ;  /* 0x000006021c167890 */ /* 0x000fe2000fffe03f */
[----:B------:R-:W-:Y:S01]  /*2290*/  FMNMX.FTZ R5, R88, R89, !PT ;  /* 0x0000005958057209 */ /* 0x000fe20007810000 */
[----:B------:R-:W-:Y:S01]  /*22a0*/  UMOV UR23, 0x80000020 ;  /* 0x8000002000177882 */ /* 0x000fe20000000000 */
[----:B------:R-:W-:-:S02]  /*22b0*/  FSEL R93, R93, -INF , P1 ;  /* 0xff8000005d5d7808 */ /* 0x000fc40000800000 */
[----:B------:R-:W-:Y:S02]  /*22c0*/  FMNMX.FTZ R0, R92, R5, !PT ;  /* 0x000000055c007209 */ /* 0x000fe40007810000 */
[----:B------:R-:W-:Y:S02]  /*22d0*/  FSEL R90, R90, -INF , P2 ;  /* 0xff8000005a5a7808 */ /* 0x000fe40001000000 */
[----:B------:R-:W-:Y:S02]  /*22e0*/  ISETP.GT.AND P2, PT, R4, 0x11, PT ;  /* 0x000000110400780c */ /* 0x000fe40003f44270 */
[----:B------:R-:W-:Y:S02]  /*22f0*/  FSEL R96, R96, -INF , P3 ;  /* 0xff80000060607808 */ /* 0x000fe40001800000 */
[----:B------:R-:W-:Y:S02]  /*2300*/  FMNMX.FTZ R5, R93, R0, !PT ;  /* 0x000000005d057209 */ /* 0x000fe40007810000 */
[----:B------:R-:W-:-:S02]  /*2310*/  FSEL R91, R91, -INF , P5 ;  /* 0xff8000005b5b7808 */ /* 0x000fc40002800000 */
        /* <DEDUP_REMOVED lines=8> */
[----:B------:R-:W-:Y:S02]  /*23a0*/  FSEL R101, R101, -INF , P4 ;  /* 0xff80000065657808 */ /* 0x000fe40002000000 */
[----:B------:R-:W-:Y:S02]  /*23b0*/  ISETP.GT.AND P3, PT, R4, 0x20, PT ;  /* 0x000000200400780c */ /* 0x000fe40003f64270 */
[----:B------:R-:W-:Y:S02]  /*23c0*/  FMNMX.FTZ R0, R100, R5, !PT ;  /* 0x0000000564007209 */ /* 0x000fe40007810000 */
[----:B------:R-:W-:-:S02]  /*23d0*/  FSEL R95, R95, -INF , P1 ;  /* 0xff8000005f5f7808 */ /* 0x000fc40000800000 */
[C---:B------:R-:W-:Y:S02]  /*23e0*/  ISETP.GT.AND P1, PT, R4.reuse, 0x21, PT ;  /* 0x000000210400780c */ /* 0x040fe40003f24270 */
[----:B------:R-:W-:Y:S02]  /*23f0*/  FMNMX.FTZ R5, R101, R0, !PT ;  /* 0x0000000065057209 */ /* 0x000fe40007810000 */
[----:B------:R-:W-:Y:S02]  /*2400*/  FSEL R99, R99, -INF , P2 ;  /* 0xff80000063637808 */ /* 0x000fe40001000000 */
[----:B------:R-:W-:Y:S02]  /*2410*/  ISETP.GT.AND P2, PT, R4, 0x28, PT ;  /* 0x000000280400780c */ /* 0x000fe40003f44270 */
[----:B------:R-:W-:Y:S02]  /*2420*/  FSEL R102, R102, -INF , P5 ;  /* 0xff80000066667808 */ /* 0x000fe40002800000 */
[----:B------:R-:W-:-:S02]  /*2430*/  ISETP.GT.AND P5, PT, R4, 0x29, PT ;  /* 0x000000290400780c */ /* 0x000fc40003fa4270 */
[----:B------:R-:W-:Y:S02]  /*2440*/  FSEL R103, R103, -INF , P4 ;  /* 0xff80000067677808 */ /* 0x000fe40002000000 */
[----:B------:R-:W-:Y:S01]  /*2450*/  ISETP.GT.AND P4, PT, R4, 0x30, PT ;  /* 0x000000300400780c */ /* 0x000fe20003f84270 */
[----:B------:R-:W-:Y:S02]  /*2460*/  WARPGROUP.DEPBAR.LE gsb0, 0x0 ;  /* 0x00008000000079c5 */ /* 0x000fe40000010000 */
[----:B------:R-:W-:Y:S01]  /*2470*/  WARPGROUP.ARRIVE ;  /* 0x00000000000079c5 */ /* 0x000fe20000000000 */
[----:B------:R-:W-:Y:S02]  /*2480*/  FSEL R12, R72, -INF , P3 ;  /* 0xff800000480c7808 */ /* 0x000fe40001800000 */
[----:B------:R-:W-:Y:S02]  /*2490*/  FSEL R14, R73, -INF , P1 ;  /* 0xff800000490e7808 */ /* 0x000fe40000800000 */
[----:B------:R-:W-:Y:S01]  /*24a0*/  FMNMX.FTZ R5, R12, R5, !PT ;  /* 0x000000050c057209 */ /* 0x000fe20007810000 */
[----:B------:R-:W-:Y:S01]  /*24b0*/  QGMMA.64x32x32.F32.E4M3.E4M3 R56, gdesc[UR20], R56, gsb0 ;  /* 0x00600000143879f3 */ /* 0x000fe20008000838 */
[----:B------:R-:W-:Y:S01]  /*24c0*/  UIADD3 UR22, UR28, 0x682, URZ ;  /* 0x000006821c167890 */ /* 0x000fe2000fffe03f */
[----:B------:R-:W-:Y:S01]  /*24d0*/  FSEL R20, R76, -INF , P2 ;  /* 0xff8000004c147808 */ /* 0x000fe20001000000 */
[----:B------:R-:W-:Y:S01]  /*24e0*/  UMOV UR23, 0x80000020 ;  /* 0x8000002000177882 */ /* 0x000fe20000000000 */
        /* <DEDUP_REMOVED lines=21> */
[----:B------:R-:W-:Y:S02]  /*2640*/  FMNMX.FTZ R5, R85, R0, !PT ;  /* 0x0000000055057209 */ /* 0x000fe40007810000 */
[----:B------:R-:W-:Y:S02]  /*2650*/  FSEL R83, R83, -INF , P3 ;  /* 0xff80000053537808 */ /* 0x000fe40001800000 */
[----:B------:R-:W-:Y:S02]  /*2660*/  ISETP.GT.AND P3, PT, R4, 0x48, PT ;  /* 0x000000480400780c */ /* 0x000fe40003f64270 */
[----:B------:R-:W-:-:S02]  /*2670*/  FSEL R86, R86, -INF , P1 ;  /* 0xff80000056567808 */ /* 0x000fc40000800000 */
[C---:B------:R-:W-:Y:S02]  /*2680*/  ISETP.GT.AND P1, PT, R4.reuse, 0x49, PT ;  /* 0x000000490400780c */ /* 0x040fe40003f24270 */
[----:B------:R-:W-:Y:S02]  /*2690*/  FSEL R87, R87, -INF , P2 ;  /* 0xff80000057577808 */ /* 0x000fe40001000000 */
[----:B------:R-:W-:Y:S01]  /*26a0*/  ISETP.GT.AND P2, PT, R4, 0x50, PT ;  /* 0x000000500400780c */ /* 0x000fe20003f44270 */
[----:B------:R-:W-:Y:S02]  /*26b0*/  WARPGROUP.DEPBAR.LE gsb0, 0x0 ;  /* 0x00008000000079c5 */ /* 0x000fe40000010000 */
[----:B------:R-:W-:Y:S01]  /*26c0*/  WARPGROUP.ARRIVE ;  /* 0x00000000000079c5 */ /* 0x000fe20000000000 */
[----:B------:R-:W-:Y:S02]  /*26d0*/  FSEL R56, R56, -INF , P5 ;  /* 0xff80000038387808 */ /* 0x000fe40002800000 */
[----:B------:R-:W-:-:S02]  /*26e0*/  FSEL R57, R57, -INF , P4 ;  /* 0xff80000039397808 */ /* 0x000fc40002000000 */
[----:B------:R-:W-:Y:S01]  /*26f0*/  FMNMX.FTZ R0, R56, R5, !PT ;  /* 0x0000000538007209 */ /* 0x000fe20007810000 */
[----:B------:R-:W-:Y:S01]  /*2700*/  QGMMA.64x32x32.F32.E4M3.E4M3 R40, gdesc[UR20], R40, gsb0 ;  /* 0x00600000142879f3 */ /* 0x000fe20008000828 */
[----:B------:R-:W-:Y:S01]  /*2710*/  UIADD3 UR22, UR28, 0x702, URZ ;  /* 0x000007021c167890 */ /* 0x000fe2000fffe03f */
[----:B------:R-:W-:Y:S01]  /*2720*/  FSEL R104, R60, -INF , P3 ;  /* 0xff8000003c687808 */ /* 0x000fe20001800000 */
[----:B------:R-:W-:Y:S01]  /*2730*/  UMOV UR23, 0x80000020 ;  /* 0x8000002000177882 */ /* 0x000fe20000000000 */
[----:B------:R-:W-:Y:S02]  /*2740*/  FMNMX.FTZ R5, R57, R0, !PT ;  /* 0x0000000039057209 */ /* 0x000fe40007810000 */
        /* <DEDUP_REMOVED lines=20> */
[----:B------:R-:W-:-:S02]  /*2890*/  FMNMX.FTZ R0, R60, R5, !PT ;  /* 0x000000053c007209 */ /* 0x000fc40007810000 */
[----:B------:R-:W-:Y:S02]  /*28a0*/  FSEL R67, R67, -INF , P5 ;  /* 0xff80000043437808 */ /* 0x000fe40002800000 */
[----:B------:R-:W-:Y:S02]  /*28b0*/  ISETP.GT.AND P5, PT, R4, 0x68, PT ;  /* 0x000000680400780c */ /* 0x000fe40003fa4270 */
[----:B------:R-:W-:Y:S02]  /*28c0*/  FSEL R70, R70, -INF , P4 ;  /* 0xff80000046467808 */ /* 0x000fe40002000000 */
[C---:B------:R-:W-:Y:S02]  /*28d0*/  ISETP.GT.AND P4, PT, R4.reuse, 0x69, PT ;  /* 0x000000690400780c */ /* 0x040fe40003f84270 */
[----:B------:R-:W-:Y:S02]  /*28e0*/  FSEL R71, R71, -INF , P3 ;  /* 0xff80000047477808 */ /* 0x000fe40001800000 */
[----:B------:R-:W-:Y:S01]  /*28f0*/  ISETP.GT.AND P3, PT, R4, 0x70, PT ;  /* 0x000000700400780c */ /* 0x000fe20003f64270 */
[----:B------:R-:W-:-:S02]  /*2900*/  WARPGROUP.DEPBAR.LE gsb0, 0x0 ;  /* 0x00008000000079c5 */ /* 0x000fc40000010000 */
[----:B------:R-:W-:Y:S01]  /*2910*/  WARPGROUP.ARRIVE ;  /* 0x00000000000079c5 */ /* 0x000fe20000000000 */
[----:B------:R-:W-:Y:S02]  /*2920*/  FSEL R61, R40, -INF , P1 ;  /* 0xff800000283d7808 */ /* 0x000fe40000800000 */
[----:B------:R-:W-:Y:S02]  /*2930*/  FSEL R41, R41, -INF , P2 ;  /* 0xff80000029297808 */ /* 0x000fe40001000000 */
[----:B------:R-:W-:Y:S01]  /*2940*/  FMNMX.FTZ R0, R61, R0, !PT ;  /* 0x000000003d007209 */ /* 0x000fe20007810000 */
[----:B------:R-:W-:Y:S01]  /*2950*/  QGMMA.64x32x32.F32.E4M3.E4M3 R24, gdesc[UR20], R24, gsb0 ;  /* 0x00600000141879f3 */ /* 0x000fe20008000818 */
[----:B------:R-:W-:Y:S02]  /*2960*/  FSEL R44, R44, -INF , P5 ;  /* 0xff8000002c2c7808 */ /* 0x000fe40002800000 */
[----:B------:R-:W-:Y:S02]  /*2970*/  FMNMX.FTZ R5, R41, R0, !PT ;  /* 0x0000000029057209 */ /* 0x000fe40007810000 */
        /* <DEDUP_REMOVED lines=11> */
[----:B------:R-:W-:Y:S02]  /*2a30*/  FMNMX.FTZ R7, R49, R0, !PT ;  /* 0x0000000031077209 */ /* 0x000fe40007810000 */
[----:B------:R-:W-:-:S02]  /*2a40*/  FSEL R5, R53, -INF , P0 ;  /* 0xff80000035057808 */ /* 0x000fc40000000000 */
[----:B------:R-:W-:Y:S02]  /*2a50*/  FMNMX.FTZ R0, R52, R7, !PT ;  /* 0x0000000734007209 */ /* 0x000fe40007810000 */
[C---:B------:R-:W-:Y:S02]  /*2a60*/  ISETP.GT.AND P0, PT, R4.reuse, 0x81, PT ;  /* 0x000000810400780c */ /* 0x040fe40003f04270 */
[----:B------:R-:W-:Y:S02]  /*2a70*/  FMNMX.FTZ R0, R5, R0, !PT ;  /* 0x0000000005007209 */ /* 0x000fe40007810000 */
[----:B------:R-:W-:Y:S02]  /*2a80*/  FSEL R51, R51, -INF , P1 ;  /* 0xff80000033337808 */ /* 0x000fe40000800000 */
[----:B------:R-:W-:Y:S02]  /*2a90*/  ISETP.GT.AND P1, PT, R4, 0x88, PT ;  /* 0x000000880400780c */ /* 0x000fe40003f24270 */
[----:B------:R-:W-:-:S02]  /*2aa0*/  FSEL R54, R54, -INF , P2 ;  /* 0xff80000036367808 */ /* 0x000fc40001000000 */
[----:B------:R-:W-:Y:S02]  /*2ab0*/  ISETP.GT.AND P2, PT, R4, 0x89, PT ;  /* 0x000000890400780c */ /* 0x000fe40003f44270 */
[----:B------:R-:W-:Y:S02]  /*2ac0*/  FSEL R50, R50, -INF , P3 ;  /* 0xff80000032327808 */ /* 0x000fe40001800000 */
[C---:B------:R-:W-:Y:S02]  /*2ad0*/  ISETP.GT.AND P3, PT, R4.reuse, 0x90, PT ;  /* 0x000000900400780c */ /* 0x040fe40003f64270 */
[----:B------:R-:W-:Y:S02]  /*2ae0*/  FSEL R47, R47, -INF , P4 ;  /* 0xff8000002f2f7808 */ /* 0x000fe40002000000 */
[----:B------:R-:W-:Y:S02]  /*2af0*/  ISETP.GT.AND P4, PT, R4, 0x91, PT ;  /* 0x000000910400780c */ /* 0x000fe40003f84270 */
[----:B------:R-:W-:-:S02]  /*2b00*/  FSEL R46, R46, -INF , P5 ;  /* 0xff8000002e2e7808 */ /* 0x000fc40002800000 */
[----:B------:R-:W-:Y:S02]  /*2b10*/  ISETP.GT.AND P5, PT, R4, 0x98, PT ;  /* 0x000000980400780c */ /* 0x000fe40003fa4270 */
[----:B------:R-:W-:Y:S02]  /*2b20*/  P2R R13, PR, RZ, 0x1 ;  /* 0x00000001ff0d7803 */ /* 0x000fe40000000000 */
[----:B------:R-:W-:Y:S01]  /*2b30*/  P2R R10, PR, RZ, 0x4 ;  /* 0x00000004ff0a7803 */ /* 0x000fe20000000000 */
[----:B------:R-:W-:Y:S02]  /*2b40*/  WARPGROUP.DEPBAR.LE gsb0, 0x0 ;  /* 0x00008000000079c5 */ /* 0x000fe40000010000 */
[----:B------:R-:W-:Y:S02]  /*2b50*/  FSEL R65, R24, -INF , P6 ;  /* 0xff80000018417808 */ /* 0x000fe40003000000 */
[----:B------:R-:W-:Y:S02]  /*2b60*/  FSEL R64, R25, -INF , P0 ;  /* 0xff80000019407808 */ /* 0x000fe40000000000 */
[----:B------:R-:W-:-:S02]  /*2b70*/  FMNMX.FTZ R7, R65, R0, !PT ;  /* 0x0000000041077209 */ /* 0x000fc40007810000 */
        /* <DEDUP_REMOVED lines=16> */
[----:B------:R-:W-:Y:S01]  /*2c80*/  ISETP.NE.AND P0, PT, R13, RZ, PT ;  /* 0x000000ff0d00720c */ /* 0x000fe20003f05270 */
[----:B------:R-:W1:Y:S01]  /*2c90*/  SHFL.BFLY PT, R7, R6, 0x2, 0x1f ;  /* 0x0c401f0006077f89 */ /* 0x000e6200000e0000 */
[----:B------:R-:W-:-:S02]  /*2ca0*/  FMNMX.FTZ R13, R90, R91, !PT ;  /* 0x0000005b5a0d7209 */ /* 0x000fc40007810000 */
[----:B------:R-:W-:Y:S02]  /*2cb0*/  FSEL R27, R27, -INF , P0 ;  /* 0xff8000001b1b7808 */ /* 0x000fe40000000000 */
[----:B------:R-:W-:Y:S02]  /*2cc0*/  FMNMX.FTZ R24, R94, R13, !PT ;  /* 0x0000000d5e187209 */ /* 0x000fe40007810000 */
[----:B------:R-:W-:Y:S02]  /*2cd0*/  ISETP.NE.AND P0, PT, R15, RZ, PT ;  /* 0x000000ff0f00720c */ /* 0x000fe40003f05270 */
[----:B------:R-:W-:Y:S02]  /*2ce0*/  FMNMX.FTZ R15, R95, R24, !PT ;  /* 0x000000185f0f7209 */ /* 0x000fe40007810000 */
[----:B------:R-:W-:Y:S02]  /*2cf0*/  P2R R11, PR, RZ, 0x2 ;  /* 0x00000002ff0b7803 */ /* 0x000fe40000000000 */
[----:B------:R-:W-:-:S02]  /*2d00*/  FMNMX.FTZ R24, R98, R15, !PT ;  /* 0x0000000f62187209 */ /* 0x000fc40007810000 */
[----:B------:R-:W-:Y:S02]  /*2d10*/  ISETP.GT.AND P1, PT, R4, 0x79, PT ;  /* 0x000000790400780c */ /* 0x000fe40003f24270 */
[----:B------:R-:W-:Y:S02]  /*2d20*/  FMNMX.FTZ R15, R99, R24, !PT ;  /* 0x00000018630f7209 */ /* 0x000fe40007810000 */
[----:B------:R-:W-:Y:S02]  /*2d30*/  FSEL R55, R55, -INF , P1 ;  /* 0xff80000037377808 */ /* 0x000fe40000800000 */
[----:B------:R-:W-:Y:S02]  /*2d40*/  ISETP.NE.AND P1, PT, R11, RZ, PT ;  /* 0x000000ff0b00720c */ /* 0x000fe40003f25270 */
[----:B-1----:R-:W-:Y:S02]  /*2d50*/  FMNMX.FTZ R7, R6, R7, !PT ;  /* 0x0000000706077209 */ /* 0x002fe40007810000 */
[----:B------:R-:W-:-:S03]  /*2d60*/  FSEL R30, R30, -INF , P1 ;  /* 0xff8000001e1e7808 */ /* 0x000fc60000800000 */
[----:B------:R-:W1:Y:S02]  /*2d70*/  SHFL.BFLY PT, R0, R7, 0x1, 0x1f ;  /* 0x0c201f0007007f89 */ /* 0x000e6400000e0000 */
[----:B-1----:R-:W-:-:S04]  /*2d80*/  FMNMX.FTZ R0, R7, R0, !PT ;  /* 0x0000000007007209 */ /* 0x002fc80007810000 */
[C---:B------:R-:W-:Y:S01]  /*2d90*/  FSETP.NEU.FTZ.AND P2, PT, R0.reuse, -INF , PT ;  /* 0xff8000000000780b */ /* 0x040fe20003f5d000 */
[----:B------:R-:W-:-:S05]  /*2da0*/  FFMA.FTZ R8, R0, R9, -8 ;  /* 0xc100000000087423 */ /* 0x000fca0000010009 */
[----:B------:R-:W-:Y:S02]  /*2db0*/  FSEL R109, R8, RZ, P2 ;  /* 0x000000ff086d7208 */ /* 0x000fe40001000000 */
[----:B------:R-:W-:-:S03]  /*2dc0*/  ISETP.NE.AND P2, PT, R10, RZ, PT ;  /* 0x000000ff0a00720c */ /* 0x000fc60003f45270 */
        /* <DEDUP_REMOVED lines=16> */
[----:B------:R-:W-:Y:S01]  /*2ed0*/  MUFU.EX2 R4, R4 ;  /* 0x0000000400047308 */ /* 0x000fe20000000800 */
        /* <DEDUP_REMOVED lines=8> */
[----:B-1----:R-:W-:Y:S01]  /*2f60*/  FMNMX.FTZ R24, R82, R25, !PT ;  /* 0x0000001952187209 */ /* 0x002fe20007810000 */
        /* <DEDUP_REMOVED lines=8> */
[----:B------:R-:W-:-:S02]  /*2ff0*/  IMAD.MOV.U32 R105, RZ, RZ, R119 ;  /* 0x000000ffff697224 */ /* 0x000fc400078e0077 */
[----:B------:R-:W-:Y:S01]  /*3000*/  IMAD.MOV.U32 R100, RZ, RZ, R119 ;  /* 0x000000ffff647224 */ /* 0x000fe200078e0077 */
[----:B------:R-:W-:Y:S01]  /*3010*/  FMNMX.FTZ R29, R87, R24, !PT ;  /* 0x00000018571d7209 */ /* 0x000fe20007810000 */
[----:B------:R-:W-:-:S01]  /*3020*/  FFMA.FTZ R24, R84, UR40, -R109 ;  /* 0x0000002854187c23 */ /* 0x000fc2000801086d */
[----:B------:R-:W-:Y:S01]  /*3030*/  FSEL R84, R39, -INF , P6 ;  /* 0xff80000027547808 */ /* 0x000fe20003000000 */
[----:B------:R1:W-:Y:S01]  /*3040*/  MUFU.EX2 R25, R81 ;  /* 0x0000005100197308 */ /* 0x0003e20000000800 */
[----:B------:R-:W-:Y:S01]  /*3050*/  FMNMX.FTZ R28, R58, R29, !PT ;  /* 0x0000001d3a1c7209 */ /* 0x000fe20007810000 */
[--C-:B------:R-:W-:Y:S02]  /*3060*/  IMAD.MOV.U32 R97, RZ, RZ, R119.reuse ;  /* 0x000000ffff617224 */ /* 0x100fe400078e0077 */
[--C-:B------:R-:W-:Y:S01]  /*3070*/  IMAD.MOV.U32 R96, RZ, RZ, R119.reuse ;  /* 0x000000ffff607224 */ /* 0x100fe200078e0077 */
[----:B------:R-:W-:Y:S01]  /*3080*/  FMNMX.FTZ R29, R59, R28, !PT ;  /* 0x0000001c3b1d7209 */ /* 0x000fe20007810000 */
[----:B------:R-:W-:-:S02]  /*3090*/  IMAD.MOV.U32 R93, RZ, RZ, R119 ;  /* 0x000000ffff5d7224 */ /* 0x000fc400078e0077 */
[----:B------:R-:W-:Y:S01]  /*30a0*/  MUFU.EX2 R6, R6 ;  /* 0x0000000600067308 */ /* 0x000fe20000000800 */
[----:B------:R-:W-:Y:S01]  /*30b0*/  FMNMX.FTZ R28, R62, R29, !PT ;  /* 0x0000001d3e1c7209 */ /* 0x000fe20007810000 */
[----:B------:R-:W-:Y:S01]  /*30c0*/  IMAD.MOV.U32 R92, RZ, RZ, R119 ;  /* 0x000000ffff5c7224 */ /* 0x000fe200078e0077 */
[----:B-1----:R-:W-:Y:S01]  /*30d0*/  FSEL R81, R35, -INF , P4 ;  /* 0xff80000023517808 */ /* 0x002fe20002000000 */
        /* <DEDUP_REMOVED lines=9> */
[----:B------:R-:W-:-:S04]  /*3170*/  FMNMX.FTZ R33, R67, R32, !PT ;  /* 0x0000002043217209 */ /* 0x000fc80007810000 */
[----:B------:R-:W-:-:S03]  /*3180*/  FMNMX.FTZ R32, R70, R33, !PT ;  /* 0x0000002146207209 */ /* 0x000fc60007810000 */
[----:B------:R1:W-:Y:S01]  /*3190*/  MUFU.EX2 R33, R40 ;  /* 0x0000002800217308 */ /* 0x0003e20000000800 */
[----:B------:R-:W-:Y:S01]  /*31a0*/  FMNMX.FTZ R53, R71, R32, !PT ;  /* 0x0000002047357209 */ /* 0x000fe20007810000 */
[----:B------:R-:W-:Y:S01]  /*31b0*/  FFMA.FTZ R32, R104, UR40, -R109 ;  /* 0x0000002868207c23 */ /* 0x000fe2000801086d */
[----:B------:R-:W-:Y:S02]  /*31c0*/  IMAD.MOV.U32 R104, RZ, RZ, R119 ;  /* 0x000000ffff687224 */ /* 0x000fe400078e0077 */
[----:B------:R-:W-:-:S03]  /*31d0*/  FMNMX.FTZ R36, R42, R53, !PT ;  /* 0x000000352a247209 */ /* 0x000fc60007810000 */
[----:B------:R-:W2:Y:S01]  /*31e0*/  MUFU.EX2 R9, R9 ;  /* 0x0000000900097308 */ /* 0x000ea20000000800 */
[----:B------:R-:W-:-:S04]  /*31f0*/  FMNMX.FTZ R53, R43, R36, !PT ;  /* 0x000000242b357209 */ /* 0x000fc80007810000 */
[----:B------:R-:W-:-:S03]  /*3200*/  FMNMX.FTZ R36, R46, R53, !PT ;  /* 0x000000352e247209 */ /* 0x000fc60007810000 */
[----:B------:R-:W-:Y:S01]  /*3210*/  MUFU.EX2 R8, R8 ;  /* 0x0000000800087308 */ /* 0x000fe20000000800 */
[----:B------:R-:W-:Y:S01]  /*3220*/  FMNMX.FTZ R53, R47, R36, !PT ;  /* 0x000000242f357209 */ /* 0x000fe20007810000 */
[----:B------:R-:W-:Y:S01]  /*3230*/  FFMA.FTZ R36, R106, UR40, -R109 ;  /* 0x000000286a247c23 */ /* 0x000fe2000801086d */
[----:B------:R-:W-:Y:S02]  /*3240*/  IMAD.MOV.U32 R106, RZ, RZ, R119 ;  /* 0x000000ffff6a7224 */ /* 0x000fe400078e0077 */
[----:B-1----:R-:W-:-:S03]  /*3250*/  FMNMX.FTZ R40, R50, R53, !PT ;  /* 0x0000003532287209 */ /* 0x002fc60007810000 */
[----:B------:R-:W-:Y:S01]  /*3260*/  MUFU.EX2 R11, R11 ;  /* 0x0000000b000b7308 */ /* 0x000fe20000000800 */
[----:B------:R-:W-:Y:S02]  /*3270*/  FMNMX.FTZ R53, R51, R40, !PT ;  /* 0x0000002833357209 */ /* 0x000fe40007810000 */
[----:B--2---:R-:W-:Y:S02]  /*3280*/  F2FP.SATFINITE.E4M3.F32.PACK_AB_MERGE_C R200, R9, R6, RZ ;  /* 0x0000000609c8723e */ /* 0x004fe400048070ff */
[----:B------:R-:W-:Y:S02]  /*3290*/  FMNMX.FTZ R40, R54, R53, !PT ;  /* 0x0000003536287209 */ /* 0x000fe40007810000 */
[----:B------:R-:W-:Y:S01]  /*32a0*/  F2FP.SATFINITE.E4M3.F32.PACK_AB_MERGE_C R200, R7, R4, R200 ;  /* 0x0000000407c8723e */ /* 0x000fe200048070c8 */
[----:B------:R-:W-:Y:S01]  /*32b0*/  MUFU.EX2 R10, R10 ;  /* 0x0000000a000a7308 */ /* 0x000fe20000000800 */
[----:B------:R-:W-:Y:S01]  /*32c0*/  FMNMX.FTZ R77, R55, R40, !PT ;  /* 0x00000028374d7209 */ /* 0x000fe20007810000 */
[----:B------:R-:W-:Y:S01]  /*32d0*/  FFMA.FTZ R40, R108, UR40, -R109 ;  /* 0x000000286c287c23 */ /* 0x000fe2000801086d */
[----:B------:R-:W-:-:S02]  /*32e0*/  IMAD.MOV.U32 R108, RZ, RZ, R119 ;  /* 0x000000ffff6c7224 */ /* 0x000fc400078e0077 */
[----:B------:R-:W-:-:S03]  /*32f0*/  FMNMX.FTZ R56, R26, R77, !PT ;  /* 0x0000004d1a387209 */ /* 0x000fc60007810000 */
[----:B------:R-:W1:Y:S01]  /*3300*/  MUFU.EX2 R13, R101 ;  /* 0x00000065000d7308 */ /* 0x000e620000000800 */
[----:B------:R-:W-:Y:S02]  /*3310*/  FMNMX.FTZ R77, R27, R56, !PT ;  /* 0x000000381b4d7209 */ /* 0x000fe40007810000 */
[----:B------:R-:W-:Y:S01]  /*3320*/  FSEL R56, R31, -INF , P2 ;  /* 0xff8000001f387808 */ /* 0x000fe20001000000 */
[----:B------:R-:W-:-:S01]  /*3330*/  FFMA.FTZ R31, R60, UR40, -R109 ;  /* 0x000000283c1f7c23 */ /* 0x000fc2000801086d */
[----:B------:R-:W-:Y:S02]  /*3340*/  FMNMX.FTZ R77, R30, R77, !PT ;  /* 0x0000004d1e4d7209 */ /* 0x000fe40007810000 */
[----:B------:R-:W-:Y:S01]  /*3350*/  FSEL R60, R34, -INF , P3 ;  /* 0xff800000223c7808 */ /* 0x000fe20001800000 */
[--C-:B------:R-:W-:Y:S01]  /*3360*/  FFMA.FTZ R34, R61, UR40, -R109.reuse ;  /* 0x000000283d227c23 */ /* 0x100fe2000801086d */
[----:B------:R-:W-:Y:S01]  /*3370*/  FMNMX.FTZ R77, R56, R77, !PT ;  /* 0x0000004d384d7209 */ /* 0x000fe20007810000 */
[----:B------:R-:W-:Y:S01]  /*3380*/  MUFU.EX2 R12, R12 ;  /* 0x0000000c000c7308 */ /* 0x000fe20000000800 */
[----:B------:R-:W-:Y:S01]  /*3390*/  FSEL R61, R38, -INF , P5 ;  /* 0xff800000263d7808 */ /* 0x000fe20002800000 */
[--C-:B------:R-:W-:Y:S01]  /*33a0*/  FFMA.FTZ R38, R44, UR40, -R109.reuse ;  /* 0x000000282c267c23 */ /* 0x100fe2000801086d */
[----:B------:R-:W-:Y:S01]  /*33b0*/  FMNMX.FTZ R80, R60, R77, !PT ;  /* 0x0000004d3c507209 */ /* 0x000fe20007810000 */
[--C-:B------:R-:W-:Y:S01]  /*33c0*/  FFMA.FTZ R44, R49, UR40, -R109.reuse ;  /* 0x00000028312c7c23 */ /* 0x100fe2000801086d */
[----:B------:R-:W-:-:S01]  /*33d0*/  FFMA.FTZ R49, R65, UR40, -R109 ;  /* 0x0000002841317c23 */ /* 0x000fc2000801086d */
[--C-:B------:R-:W-:Y:S01]  /*33e0*/  FFMA.FTZ R65, R68, UR40, -R109.reuse ;  /* 0x0000002844417c23 */ /* 0x100fe2000801086d */
[----:B------:R-:W-:Y:S01]  /*33f0*/  FMNMX.FTZ R80, R81, R80, !PT ;  /* 0x0000005051507209 */ /* 0x000fe20007810000 */
[----:B------:R-:W-:Y:S01]  /*3400*/  FFMA.FTZ R68, R76, UR40, -R109 ;  /* 0x000000284c447c23 */ /* 0x000fe2000801086d */
[----:B------:R-:W-:Y:S01]  /*3410*/  IMAD.U32 R76, RZ, RZ, UR40 ;  /* 0x00000028ff4c7e24 */ /* 0x000fe2000f8e00ff */
[----:B0-----:R-:W-:Y:S01]  /*3420*/  LOP3.LUT P2, RZ, R110, 0x7f, RZ, 0xc0, !PT ;  /* 0x0000007f6eff7812 */ /* 0x001fe2000784c0ff */
[----:B------:R-:W0:Y:S01]  /*3430*/  MUFU.EX2 R14, R14 ;  /* 0x0000000e000e7308 */ /* 0x000e220000000800 */
[----:B------:R-:W-:Y:S01]  /*3440*/  FMNMX.FTZ R39, R61, R80, !PT ;  /* 0x000000503d277209 */ /* 0x000fe20007810000 */
[--C-:B------:R-:W-:Y:S01]  /*3450*/  IMAD.MOV.U32 R110, RZ, RZ, R119.reuse ;  /* 0x000000ffff6e7224 */ /* 0x100fe200078e0077 */
[----:B-1----:R-:W-:Y:S01]  /*3460*/  F2FP.SATFINITE.E4M3.F32.PACK_AB_MERGE_C R202, R13, R10, RZ ;  /* 0x0000000a0dca723e */ /* 0x002fe200048070ff */
[----:B------:R-:W-:Y:S01]  /*3470*/  IMAD.MOV.U32 R101, RZ, RZ, R119 ;  /* 0x000000ffff657224 */ /* 0x000fe200078e0077 */
[----:B------:R-:W-:Y:S01]  /*3480*/  FMNMX.FTZ R77, R84, R39, !PT ;  /* 0x00000027544d7209 */ /* 0x000fe20007810000 */
[--C-:B------:R-:W-:Y:S01]  /*3490*/  FFMA.FTZ R39, R48, UR40, -R109.reuse ;  /* 0x0000002830277c23 */ /* 0x100fe2000801086d */
[----:B------:R-:W-:-:S01]  /*34a0*/  FFMA.FTZ R48, R5, UR40, -R109 ;  /* 0x0000002805307c23 */ /* 0x000fc2000801086d */
[----:B------:R-:W-:Y:S01]  /*34b0*/  MUFU.EX2 R20, R20 ;  /* 0x0000001400147308 */ /* 0x000fe20000000800 */
[----:B------:R-:W-:Y:S01]  /*34c0*/  F2FP.SATFINITE.E4M3.F32.PACK_AB_MERGE_C R202, R11, R8, R202 ;  /* 0x000000080bca723e */ /* 0x000fe200048070ca */
[----:B------:R-:W1:Y:S01]  /*34d0*/  SHFL.BFLY PT, R80, R77, 0x2, 0x1f ;  /* 0x0c401f004d507f89 */ /* 0x000e6200000e0000 */
[----:B------:R-:W-:-:S02]  /*34e0*/  IMAD.MOV.U32 R109, RZ, RZ, R119 ;  /* 0x000000ffff6d7224 */ /* 0x000fc400078e0077 */
[----:B------:R-:W-:-:S03]  /*34f0*/  @!P2 VIADD R3, R3, 0x33440 ;  /* 0x000334400303a836 */ /* 0x000fc60000000000 */
[----:B------:R-:W-:Y:S01]  /*3500*/  MUFU.EX2 R24, R24 ;  /* 0x0000001800187308 */ /* 0x000fe20000000800 */
[----:B0-----:R-:W-:Y:S02]  /*3510*/  F2FP.SATFINITE.E4M3.F32.PACK_AB_MERGE_C R204, R21, R14, RZ ;  /* 0x0000000e15cc723e */ /* 0x001fe400048070ff */
[----:B------:R-:W-:Y:S02]  /*3520*/  @!P2 PRMT R3, RZ, 0x654, R3 ;  /* 0x00000654ff03a816 */ /* 0x000fe40000000003 */
[----:B------:R-:W-:Y:S02]  /*3530*/  F2FP.SATFINITE.E4M3.F32.PACK_AB_MERGE_C R204, R15, R12, R204 ;  /* 0x0000000c0fcc723e */ /* 0x000fe400048070cc */
[----:B------:R0:W-:Y:S01]  /*3540*/  @!P2 SYNCS.ARRIVE.TRANS64.RED.A1T0 RZ, [R3+URZ], RZ ;  /* 0x000000ff03ffa9a7 */ /* 0x0001e2000810043f */
[----:B------:R-:W-:Y:S08]  /*3550*/  MUFU.EX2 R28, R28 ;  /* 0x0000001c001c7308 */ /* 0x000ff00000000800 */
[----:B------:R-:W-:Y:S01]  /*3560*/  MUFU.EX2 R32, R32 ;  /* 0x0000002000207308 */ /* 0x000fe20000000800 */
[----:B-1----:R-:W-:-:S05]  /*3570*/  FMNMX.FTZ R80, R77, R80, !PT ;  /* 0x000000504d507209 */ /* 0x002fca0007810000 */
[----:B------:R-:W1:Y:S02]  /*3580*/  SHFL.BFLY PT, R5, R80, 0x1, 0x1f ;  /* 0x0c201f0050057f89 */ /* 0x000e6400000e0000 */
[----:B------:R-:W-:Y:S08]  /*3590*/  MUFU.EX2 R57, R57 ;  /* 0x0000003900397308 */ /* 0x000ff00000000800 */
[----:B------:R-:W-:Y:S08]  /*35a0*/  MUFU.EX2 R36, R36 ;  /* 0x0000002400247308 */ /* 0x000ff00000000800 */
[----:B------:R2:W-:Y:S01]  /*35b0*/  MUFU.EX2 R53, R107 ;  /* 0x0000006b00357308 */ /* 0x0005e20000000800 */
[----:B-1----:R-:W-:-:S07]  /*35c0*/  FMNMX.FTZ R5, R80, R5, !PT ;  /* 0x0000000550057209 */ /* 0x002fce0007810000 */
[----:B------:R-:W-:Y:S01]  /*35d0*/  MUFU.EX2 R40, R40 ;  /* 0x0000002800287308 */ /* 0x000fe20000000800 */
[----:B--2---:R-:W-:Y:S01]  /*35e0*/  IMAD.MOV.U32 R107, RZ, RZ, R119 ;  /* 0x000000ffff6b7224 */ /* 0x004fe200078e0077 */
[C---:B------:R-:W-:Y:S01]  /*35f0*/  FSETP.NEU.FTZ.AND P1, PT, R5.reuse, -INF , PT ;  /* 0xff8000000500780b */ /* 0x040fe20003f3d000 */
[----:B------:R-:W-:-:S05]  /*3600*/  FFMA.FTZ R73, R5, R76, -8 ;  /* 0xc100000005497423 */ /* 0x000fca000001004c */
[----:B------:R-:W-:Y:S01]  /*3610*/  MUFU.EX2 R31, R31 ;  /* 0x0000001f001f7308 */ /* 0x000fe20000000800 */
        /* <DEDUP_REMOVED lines=15> */
[----:B------:R-:W-:-:S01]  /*3710*/  FADD.FTZ R67, R4, R7 ;  /* 0x0000000704437221 */ /* 0x000fc20000010000 */
[----:B------:R-:W1:Y:S01]  /*3720*/  MUFU.EX2 R76, R76 ;  /* 0x0000004c004c7308 */ /* 0x000e620000000800 */
[----:B------:R-:W-:-:S01]  /*3730*/  FFMA.FTZ R78, R82, UR40, -R85 ;  /* 0x00000028524e7c23 */ /* 0x000fc20008010855 */
[--C-:B------:R-:W-:Y:S01]  /*3740*/  FFMA.FTZ R103, R103, UR40, -R85.reuse ;  /* 0x0000002867677c23 */ /* 0x100fe20008010855 */
[----:B------:R-:W-:-:S01]  /*3750*/  FFMA.FTZ R82, R62, UR40, -R85 ;  /* 0x000000283e527c23 */ /* 0x000fc20008010855 */
[----:B------:R-:W-:Y:S01]  /*3760*/  FFMA.FTZ R62, R66, UR40, -R85 ;  /* 0x00000028423e7c23 */ /* 0x000fe20008010855 */
[----:B------:R-:W-:-:S01]  /*3770*/  FADD.FTZ R66, R6, R67 ;  /* 0x0000004306427221 */ /* 0x000fc20000010000 */
[--C-:B------:R-:W-:Y:S01]  /*3780*/  FFMA.FTZ R74, R74, UR40, -R85.reuse ;  /* 0x000000284a4a7c23 */ /* 0x100fe20008010855 */
[----:B------:R-:W-:-:S01]  /*3790*/  FFMA.FTZ R75, R75, UR40, -R85 ;  /* 0x000000284b4b7c23 */ /* 0x000fc20008010855 */
[----:B------:R-:W2:Y:S01]  /*37a0*/  MUFU.EX2 R94, R94 ;  /* 0x0000005e005e7308 */ /* 0x000ea20000000800 */
[----:B------:R-:W-:-:S01]  /*37b0*/  FADD.FTZ R67, R9, R66 ;  /* 0x0000004209437221 */ /* 0x000fc20000010000 */
[--C-:B------:R-:W-:Y:S01]  /*37c0*/  FFMA.FTZ R86, R86, UR40, -R85.reuse ;  /* 0x0000002856567c23 */ /* 0x100fe20008010855 */
[----:B------:R-:W-:-:S01]  /*37d0*/  FFMA.FTZ R87, R87, UR40, -R85 ;  /* 0x0000002857577c23 */ /* 0x000fc20008010855 */
[----:B------:R-:W-:Y:S01]  /*37e0*/  FFMA.FTZ R58, R58, UR40, -R85 ;  /* 0x000000283a3a7c23 */ /* 0x000fe20008010855 */
[----:B------:R-:W-:-:S01]  /*37f0*/  FADD.FTZ R66, R8, R67 ;  /* 0x0000004308427221 */ /* 0x000fc20000010000 */
        /* <DEDUP_REMOVED lines=8> */
[--C-:B------:R-:W-:Y:S01]  /*3880*/  FFMA.FTZ R47, R47, UR40, -R85.reuse ;  /* 0x000000282f2f7c23 */ /* 0x100fe20008010855 */
[----:B------:R-:W-:-:S01]  /*3890*/  FFMA.FTZ R50, R50, UR40, -R85 ;  /* 0x0000002832327c23 */ /* 0x000fc20008010855 */
[----:B------:R-:W1:Y:S01]  /*38a0*/  MUFU.EX2 R77, R77 ;  /* 0x0000004d004d7308 */ /* 0x000e620000000800 */
[----:B--2---:R-:W-:-:S01]  /*38b0*/  FADD.FTZ R90, R94, R91 ;  /* 0x0000005b5e5a7221 */ /* 0x004fc20000010000 */
[----:B------:R-:W-:Y:S01]  /*38c0*/  FADD.FTZ R91, R11, R66 ;  /* 0x000000420b5b7221 */ /* 0x000fe20000010000 */
[----:B------:R-:W-:-:S01]  /*38d0*/  FFMA.FTZ R51, R51, UR40, -R85 ;  /* 0x0000002833337c23 */ /* 0x000fc20008010855 */
[--C-:B------:R-:W-:Y:S01]  /*38e0*/  FFMA.FTZ R54, R54, UR40, -R85.reuse ;  /* 0x0000002836367c23 */ /* 0x100fe20008010855 */
[----:B------:R-:W-:-:S01]  /*38f0*/  FFMA.FTZ R55, R55, UR40, -R85 ;  /* 0x0000002837377c23 */ /* 0x000fc20008010855 */
[----:B------:R-:W-:Y:S01]  /*3900*/  FADD.FTZ R66, R10, R91 ;  /* 0x0000005b0a427221 */ /* 0x000fe20000010000 */
[----:B------:R-:W-:-:S01]  /*3910*/  FFMA.FTZ R26, R26, UR40, -R85 ;  /* 0x000000281a1a7c23 */ /* 0x000fc20008010855 */
[----:B------:R-:W2:Y:S01]  /*3920*/  MUFU.EX2 R80, R80 ;  /* 0x0000005000507308 */ /* 0x000ea20000000800 */
[----:B---3--:R-:W-:-:S01]  /*3930*/  FADD.FTZ R90, R95, R90 ;  /* 0x0000005a5f5a7221 */ /* 0x008fc20000010000 */
[----:B0-----:R-:W-:Y:S01]  /*3940*/  FADD.FTZ R3, R13, R66 ;  /* 0x000000420d037221 */ /* 0x001fe20000010000 */
[----:B------:R-:W-:-:S01]  /*3950*/  FFMA.FTZ R27, R27, UR40, -R85 ;  /* 0x000000281b1b7c23 */ /* 0x000fc20008010855 */
[--C-:B------:R-:W-:Y:S01]  /*3960*/  FFMA.FTZ R30, R30, UR40, -R85.reuse ;  /* 0x000000281e1e7c23 */ /* 0x100fe20008010855 */
[----:B------:R-:W-:-:S01]  /*3970*/  FFMA.FTZ R56, R56, UR40, -R85 ;  /* 0x0000002838387c23 */ /* 0x000fc20008010855 */
[----:B------:R-:W-:Y:S01]  /*3980*/  FADD.FTZ R66, R12, R3 ;  /* 0x000000030c427221 */ /* 0x000fe20000010000 */
[----:B------:R-:W-:-:S01]  /*3990*/  FFMA.FTZ R60, R60, UR40, -R85 ;  /* 0x000000283c3c7c23 */ /* 0x000fc20008010855 */
[----:B------:R-:W0:Y:S01]  /*39a0*/  MUFU.EX2 R102, R102 ;  /* 0x0000006600667308 */ /* 0x000e220000000800 */
[----:B-1----:R-:W-:-:S01]  /*39b0*/  FADD.FTZ R67, R77, R90 ;  /* 0x0000005a4d437221 */ /* 0x002fc20000010000 */
[----:B------:R-:W-:Y:S01]  /*39c0*/  FADD.FTZ R3, R15, R66 ;  /* 0x000000420f037221 */ /* 0x000fe20000010000 */
[----:B------:R-:W-:-:S01]  /*39d0*/  FFMA.FTZ R81, R81, UR40, -R85 ;  /* 0x0000002851517c23 */ /* 0x000fc20008010855 */
[--C-:B------:R-:W-:Y:S01]  /*39e0*/  FFMA.FTZ R61, R61, UR40, -R85.reuse ;  /* 0x000000283d3d7c23 */ /* 0x100fe20008010855 */
[----:B------:R-:W-:-:S01]  /*39f0*/  FFMA.FTZ R84, R84, UR40, -R85 ;  /* 0x0000002854547c23 */ /* 0x000fc20008010855 */
[----:B------:R-:W-:Y:S01]  /*3a00*/  FADD.FTZ R66, R14, R3 ;  /* 0x000000030e427221 */ /* 0x000fe20000010000 */
[----:B------:R-:W-:Y:S01]  /*3a10*/  F2FP.SATFINITE.E4M3.F32.PACK_AB_MERGE_C R94, R95, R94, RZ ;  /* 0x0000005e5f5e723e */ /* 0x000fe200048070ff */
[----:B------:R-:W1:Y:S01]  /*3a20*/  MUFU.EX2 R103, R103 ;  /* 0x0000006700677308 */ /* 0x000e620000000800 */
[----:B--2---:R-:W-:-:S01]  /*3a30*/  FADD.FTZ R67, R80, R67 ;  /* 0x0000004350437221 */ /* 0x004fc20000010000 */
[----:B------:R-:W-:Y:S01]  /*3a40*/  FADD.FTZ R3, R21, R66 ;  /* 0x0000004215037221 */ /* 0x000fe20000010000 */
[----:B------:R-:W-:Y:S01]  /*3a50*/  F2FP.SATFINITE.E4M3.F32.PACK_AB_MERGE_C R201, R76, R73, R94 ;  /* 0x000000494cc9723e */ /* 0x000fe2000480705e */
[----:B------:R-:W-:-:S02]  /*3a60*/  IMAD.MOV.U32 R99, RZ, RZ, R119 ;  /* 0x000000ffff637224 */ /* 0x000fc400078e0077 */
        /* <DEDUP_REMOVED lines=8> */
[----:B------:R-:W-:Y:S01]  /*3af0*/  F2FP.SATFINITE.E4M3.F32.PACK_AB_MERGE_C R24, R29, R24, RZ ;  /* 0x000000181d18723e */ /* 0x000fe200048070ff */
[----:B------:R-:W0:Y:S01]  /*3b00*/  MUFU.EX2 R75, R75 ;  /* 0x0000004b004b7308 */ /* 0x000e220000000800 */
[----:B-1----:R-:W-:-:S01]  /*3b10*/  FADD.FTZ R67, R103, R90 ;  /* 0x0000005a67437221 */ /* 0x002fc20000010000 */
[----:B------:R-:W-:Y:S01]  /*3b20*/  FADD.FTZ R3, R29, R66 ;  /* 0x000000421d037221 */ /* 0x000fe20000010000 */
[----:B------:R-:W-:Y:S01]  /*3b30*/  F2FP.SATFINITE.E4M3.F32.PACK_AB_MERGE_C R102, R103, R102, RZ ;  /* 0x000000666766723e */ /* 0x000fe200048070ff */
[----:B------:R-:W-:Y:S01]  /*3b40*/  IMAD.MOV.U32 R103, RZ, RZ, R119 ;  /* 0x000000ffff677224 */ /* 0x000fe200078e0077 */
[----:B------:R-:W-:Y:S01]  /*3b50*/  F2FP.SATFINITE.E4M3.F32.PACK_AB_MERGE_C R206, R25, R20, R24 ;  /* 0x0000001419ce723e */ /* 0x000fe20004807018 */
        /* <DEDUP_REMOVED lines=8> */
[----:B------:R-:W-:Y:S01]  /*3be0*/  F2FP.SATFINITE.E4M3.F32.PACK_AB_MERGE_C R32, R57, R32, RZ ;  /* 0x000000203920723e */ /* 0x000fe200048070ff */
[----:B------:R-:W2:Y:S01]  /*3bf0*/  MUFU.EX2 R89, R89 ;  /* 0x0000005900597308 */ /* 0x000ea20000000800 */
[----:B0-----:R-:W-:-:S01]  /*3c00*/  FADD.FTZ R67, R75, R90 ;  /* 0x0000005a4b437221 */ /* 0x001fc20000010000 */
[----:B------:R-:W-:Y:S01]  /*3c10*/  FADD.FTZ R57, R57, R6 ;  /* 0x0000000639397221 */ /* 0x000fe20000010000 */
[----:B------:R-:W-:Y:S01]  /*3c20*/  F2FP.SATFINITE.E4M3.F32.PACK_AB_MERGE_C R208, R33, R28, R32 ;  /* 0x0000001c21d0723e */ /* 0x000fe20004807020 */
[----:B------:R-:W-:Y:S02]  /*3c30*/  IMAD.MOV.U32 R85, RZ, RZ, R119 ;  /* 0x000000ffff557224 */ /* 0x000fe400078e0077 */
[----:B------:R-:W-:-:S01]  /*3c40*/  FADD.FTZ R6, R36, R57 ;  /* 0x0000003924067221 */ /* 0x000fc20000010000 */
[----:B------:R-:W-:Y:S01]  /*3c50*/  IMAD.MOV.U32 R80, RZ, RZ, R119 ;  /* 0x000000ffff507224 */ /* 0x000fe200078e0077 */
[----:B------:R-:W0:Y:S01]  /*3c60*/  MUFU.EX2 R78, R78 ;  /* 0x0000004e004e7308 */ /* 0x000e220000000800 */
[----:B-1----:R-:W-:-:S01]  /*3c70*/  FADD.FTZ R90, R88, R67 ;  /* 0x00000043585a7221 */ /* 0x002fc20000010000 */
[----:B------:R-:W-:-:S02]  /*3c80*/  IMAD.MOV.U32 R77, RZ, RZ, R119 ;  /* 0x000000ffff4d7224 */ /* 0x000fc400078e0077 */
[--C-:B------:R-:W-:Y:S02]  /*3c90*/  IMAD.MOV.U32 R76, RZ, RZ, R119.reuse ;  /* 0x000000ffff4c7224 */ /* 0x100fe400078e0077 */
[----:B------:R-:W-:Y:S02]  /*3ca0*/  IMAD.MOV.U32 R73, RZ, RZ, R119 ;  /* 0x000000ffff497224 */ /* 0x000fe400078e0077 */
        /* <DEDUP_REMOVED lines=14> */
[--C-:B------:R-:W-:Y:S02]  /*3d90*/  IMAD.MOV.U32 R33, RZ, RZ, R119.reuse ;  /* 0x000000ffff217224 */ /* 0x100fe400078e0077 */
[--C-:B------:R-:W-:Y:S02]  /*3da0*/  IMAD.MOV.U32 R32, RZ, RZ, R119.reuse ;  /* 0x000000ffff207224 */ /* 0x100fe400078e0077 */
[----:B------:R-:W-:-:S02]  /*3db0*/  IMAD.MOV.U32 R29, RZ, RZ, R119 ;  /* 0x000000ffff1d7224 */ /* 0x000fc400078e0077 */
[----:B------:R-:W1:Y:S01]  /*3dc0*/  MUFU.EX2 R58, R58 ;  /* 0x0000003a003a7308 */ /* 0x000e620000000800 */
[----:B--2---:R-:W-:-:S01]  /*3dd0*/  FADD.FTZ R90, R86, R67 ;  /* 0x00000043565a7221 */ /* 0x004fc20000010000 */
[--C-:B------:R-:W-:Y:S02]  /*3de0*/  IMAD.MOV.U32 R67, RZ, RZ, R119.reuse ;  /* 0x000000ffff437224 */ /* 0x100fe400078e0077 */
[--C-:B------:R-:W-:Y:S02]  /*3df0*/  IMAD.MOV.U32 R28, RZ, RZ, R119.reuse ;  /* 0x000000ffff1c7224 */ /* 0x100fe400078e0077 */
[----:B------:R-:W-:Y:S02]  /*3e00*/  IMAD.MOV.U32 R25, RZ, RZ, R119 ;  /* 0x000000ffff197224 */ /* 0x000fe400078e0077 */
[----:B------:R-:W2:Y:S01]  /*3e10*/  MUFU.EX2 R59, R59 ;  /* 0x0000003b003b7308 */ /* 0x000ea20000000800 */
[----:B0-----:R-:W-:-:S01]  /*3e20*/  FADD.FTZ R9, R87, R90 ;  /* 0x0000005a57097221 */ /* 0x001fc20000010000 */
[----:B------:R-:W-:Y:S01]  /*3e30*/  F2FP.SATFINITE.E4M3.F32.PACK_AB_MERGE_C R86, R87, R86, RZ ;  /* 0x000000565756723e */ /* 0x000fe200048070ff */
[----:B------:R-:W-:-:S02]  /*3e40*/  IMAD.MOV.U32 R90, RZ, RZ, R119 ;  /* 0x000000ffff5a7224 */ /* 0x000fc400078e0077 */
[--C-:B------:R-:W-:Y:S01]  /*3e50*/  IMAD.MOV.U32 R87, RZ, RZ, R119.reuse ;  /* 0x000000ffff577224 */ /* 0x100fe200078e0077 */
[----:B------:R-:W-:Y:S01]  /*3e60*/  F2FP.SATFINITE.E4M3.F32.PACK_AB_MERGE_C R207, R79, R78, R86 ;  /* 0x0000004e4fcf723e */ /* 0x000fe20004807056 */
[----:B------:R-:W-:Y:S01]  /*3e70*/  IMAD.MOV.U32 R86, RZ, RZ, R119 ;  /* 0x000000ffff567224 */ /* 0x000fe200078e0077 */
[----:B------:R-:W0:Y:S01]  /*3e80*/  MUFU.EX2 R82, R82 ;  /* 0x0000005200527308 */ /* 0x000e220000000800 */
[----:B-1----:R-:W-:-:S01]  /*3e90*/  FADD.FTZ R10, R58, R9 ;  /* 0x000000093a0a7221 */ /* 0x002fc20000010000 */
[--C-:B------:R-:W-:Y:S02]  /*3ea0*/  IMAD.MOV.U32 R79, RZ, RZ, R119.reuse ;  /* 0x000000ffff4f7224 */ /* 0x100fe400078e0077 */
[--C-:B------:R-:W-:Y:S02]  /*3eb0*/  IMAD.MOV.U32 R78, RZ, RZ, R119.reuse ;  /* 0x000000ffff4e7224 */ /* 0x100fe400078e0077 */
[----:B------:R-:W-:Y:S02]  /*3ec0*/  IMAD.MOV.U32 R24, RZ, RZ, R119 ;  /* 0x000000ffff187224 */ /* 0x000fe400078e0077 */
[----:B------:R-:W1:Y:S01]  /*3ed0*/  MUFU.EX2 R83, R83 ;  /* 0x0000005300537308 */ /* 0x000e620000000800 */
[----:B--2---:R-:W-:-:S07]  /*3ee0*/  FADD.FTZ R9, R59, R10 ;  /* 0x0000000a3b097221 */ /* 0x004fce0000010000 */
[----:B------:R-:W2:Y:S01]  /*3ef0*/  MUFU.EX2 R62, R62 ;  /* 0x0000003e003e7308 */ /* 0x000ea20000000800 */
[----:B0-----:R-:W-:-:S07]  /*3f00*/  FADD.FTZ R10, R82, R9 ;  /* 0x00000009520a7221 */ /* 0x001fce0000010000 */
[----:B------:R-:W0:Y:S01]  /*3f10*/  MUFU.EX2 R63, R63 ;  /* 0x0000003f003f7308 */ /* 0x000e220000000800 */
[----:B-1----:R-:W-:-:S01]  /*3f20*/  FADD.FTZ R3, R83, R10 ;  /* 0x0000000a53037221 */ /* 0x002fc20000010000 */
[----:B------:R-:W-:Y:S01]  /*3f30*/  F2FP.SATFINITE.E4M3.F32.PACK_AB_MERGE_C R82, R83, R82, RZ ;  /* 0x000000525352723e */ /* 0x000fe200048070ff */
[----:B------:R-:W-:-:S03]  /*3f40*/  IMAD.MOV.U32 R83, RZ, RZ, R119 ;  /* 0x000000ffff537224 */ /* 0x000fc600078e0077 */
[----:B------:R-:W-:Y:S01]  /*3f50*/  F2FP.SATFINITE.E4M3.F32.PACK_AB_MERGE_C R209, R59, R58, R82 ;  /* 0x0000003a3bd1723e */ /* 0x000fe20004807052 */
[----:B------:R-:W-:Y:S01]  /*3f60*/  IMAD.MOV.U32 R82, RZ, RZ, R119 ;  /* 0x000000ffff527224 */ /* 0x000fe200078e0077 */
[----:B------:R-:W1:Y:S01]  /*3f70*/  MUFU.EX2 R70, R70 ;  /* 0x0000004600467308 */ /* 0x000e620000000800 */
[----:B--2---:R-:W-:-:S01]  /*3f80*/  FADD.FTZ R10, R62, R3 ;  /* 0x000000033e0a7221 */ /* 0x004fc20000010000 */
[----:B------:R-:W-:Y:S01]  /*3f90*/  FADD.FTZ R3, R53, R6 ;  /* 0x0000000635037221 */ /* 0x000fe20000010000 */
[--C-:B------:R-:W-:Y:S02]  /*3fa0*/  IMAD.MOV.U32 R59, RZ, RZ, R119.reuse ;  /* 0x000000ffff3b7224 */ /* 0x100fe400078e0077 */
[----:B------:R-:W-:Y:S02]  /*3fb0*/  IMAD.MOV.U32 R58, RZ, RZ, R119 ;  /* 0x000000ffff3a7224 */ /* 0x000fe400078e0077 */
[----:B------:R-:W-:-:S01]  /*3fc0*/  FADD.FTZ R6, R40, R3 ;  /* 0x0000000328067221 */ /* 0x000fc20000010000 */
[----:B------:R-:W-:Y:S01]  /*3fd0*/  F2FP.SATFINITE.E4M3.F32.PACK_AB_MERGE_C R40, R31, R40, RZ ;  /* 0x000000281f28723e */ /* 0x000fe200048070ff */
[----:B------:R-:W2:Y:S01]  /*3fe0*/  MUFU.EX2 R71, R71 ;  /* 0x0000004700477308 */ /* 0x000ea20000000800 */
[----:B0-----:R-:W-:-:S01]  /*3ff0*/  FADD.FTZ R9, R63, R10 ;  /* 0x0000000a3f097221 */ /* 0x001fc20000010000 */
[----:B------:R-:W-:Y:S01]  /*4000*/  FADD.FTZ R31, R31, R6 ;  /* 0x000000061f1f7221 */ /* 0x000fe20000010000 */
[----:B------:R-:W-:Y:S01]  /*4010*/  F2FP.SATFINITE.E4M3.F32.PACK_AB_MERGE_C R210, R53, R36, R40 ;  /* 0x0000002435d2723e */ /* 0x000fe20004807028 */
[----:B------:R-:W-:-:S02]  /*4020*/  IMAD.MOV.U32 R53, RZ, RZ, R119 ;  /* 0x000000ffff357224 */ /* 0x000fc400078e0077 */
[----:B------:R-:W-:Y:S02]  /*4030*/  IMAD.MOV.U32 R40, RZ, RZ, R119 ;  /* 0x000000ffff287224 */ /* 0x000fe400078e0077 */
[----:B------:R-:W0:Y:S01]  /*4040*/  MUFU.EX2 R34, R34 ;  /* 0x0000002200227308 */ /* 0x000e220000000800 */
[----:B-1----:R-:W-:-:S01]  /*4050*/  FADD.FTZ R4, R70, R9 ;  /* 0x0000000946047221 */ /* 0x002fc20000010000 */
[----:B------:R-:W-:-:S06]  /*4060*/  IMAD.MOV.U32 R36, RZ, RZ, R119 ;  /* 0x000000ffff247224 */ /* 0x000fcc00078e0077 */
[----:B------:R-:W1:Y:S01]  /*4070*/  MUFU.EX2 R42, R42 ;  /* 0x0000002a002a7308 */ /* 0x000e620000000800 */
[C---:B--2---:R-:W-:Y:S01]  /*4080*/  F2FP.SATFINITE.E4M3.F32.PACK_AB_MERGE_C R70, R71.reuse, R70, RZ ;  /* 0x000000464746723e */ /* 0x044fe200048070ff */
[----:B------:R-:W-:-:S03]  /*4090*/  FADD.FTZ R71, R71, R4 ;  /* 0x0000000447477221 */ /* 0x000fc60000010000 */
[----:B------:R-:W-:Y:S01]  /*40a0*/  F2FP.SATFINITE.E4M3.F32.PACK_AB_MERGE_C R211, R63, R62, R70 ;  /* 0x0000003e3fd3723e */ /* 0x000fe20004807046 */
[----:B------:R-:W-:Y:S02]  /*40b0*/  IMAD.MOV.U32 R70, RZ, RZ, R119 ;  /* 0x000000ffff467224 */ /* 0x000fe400078e0077 */
[----:B------:R-:W2:Y:S01]  /*40c0*/  MUFU.EX2 R35, R35 ;  /* 0x0000002300237308 */ /* 0x000ea20000000800 */
[----:B0-----:R-:W-:-:S01]  /*40d0*/  FADD.FTZ R4, R34, R31 ;  /* 0x0000001f22047221 */ /* 0x001fc20000010000 */
[--C-:B------:R-:W-:Y:S02]  /*40e0*/  IMAD.MOV.U32 R63, RZ, RZ, R119.reuse ;  /* 0x000000ffff3f7224 */ /* 0x100fe400078e0077 */
        /* <DEDUP_REMOVED lines=15> */
[----:B------:R-:W-:Y:S01]  /*41e0*/  F2FP.SATFINITE.E4M3.F32.PACK_AB_MERGE_C R38, R41, R38, RZ ;  /* 0x000000262926723e */ /* 0x000fe200048070ff */
[----:B------:R-:W-:-:S03]  /*41f0*/  IMAD.MOV.U32 R41, RZ, RZ, R119 ;  /* 0x000000ffff297224 */ /* 0x000fc600078e0077 */
[----:B------:R-:W-:Y:S01]  /*4200*/  F2FP.SATFINITE.E4M3.F32.PACK_AB_MERGE_C R212, R35, R34, R38 ;  /* 0x0000002223d4723e */ /* 0x000fe20004807026 */
[--C-:B------:R-:W-:Y:S01]  /*4210*/  IMAD.MOV.U32 R38, RZ, RZ, R119.reuse ;  /* 0x000000ffff267224 */ /* 0x100fe200078e0077 */
[----:B------:R-:W0:Y:S01]  /*4220*/  MUFU.EX2 R50, R50 ;  /* 0x0000003200327308 */ /* 0x000e220000000800 */
[C---:B-1----:R-:W-:Y:S01]  /*4230*/  F2FP.SATFINITE.E4M3.F32.PACK_AB_MERGE_C R46, R47.reuse, R46, RZ ;  /* 0x0000002e2f2e723e */ /* 0x042fe200048070ff */
[----:B------:R-:W-:Y:S01]  /*4240*/  FADD.FTZ R47, R47, R6 ;  /* 0x000000062f2f7221 */ /* 0x000fe20000010000 */
[--C-:B------:R-:W-:Y:S02]  /*4250*/  IMAD.MOV.U32 R35, RZ, RZ, R119.reuse ;  /* 0x000000ffff237224 */ /* 0x100fe400078e0077 */
[----:B------:R-:W-:Y:S01]  /*4260*/  F2FP.SATFINITE.E4M3.F32.PACK_AB_MERGE_C R213, R43, R42, R46 ;  /* 0x0000002a2bd5723e */ /* 0x000fe2000480702e */
[----:B------:R-:W-:Y:S02]  /*4270*/  IMAD.MOV.U32 R46, RZ, RZ, R119 ;  /* 0x000000ffff2e7224 */ /* 0x000fe400078e0077 */
[----:B------:R-:W1:Y:S01]  /*4280*/  MUFU.EX2 R44, R44 ;  /* 0x0000002c002c7308 */ /* 0x000e620000000800 */
[----:B--2---:R-:W-:-:S01]  /*4290*/  FADD.FTZ R7, R39, R4 ;  /* 0x0000000427077221 */ /* 0x004fc20000010000 */
[----:B------:R-:W-:-:S02]  /*42a0*/  IMAD.MOV.U32 R43, RZ, RZ, R119 ;  /* 0x000000ffff2b7224 */ /* 0x000fc400078e0077 */
[--C-:B------:R-:W-:Y:S02]  /*42b0*/  IMAD.MOV.U32 R42, RZ, RZ, R119.reuse ;  /* 0x000000ffff2a7224 */ /* 0x100fe400078e0077 */
[----:B------:R-:W-:Y:S02]  /*42c0*/  IMAD.MOV.U32 R34, RZ, RZ, R119 ;  /* 0x000000ffff227224 */ /* 0x000fe400078e0077 */
[----:B------:R-:W2:Y:S01]  /*42d0*/  MUFU.EX2 R51, R51 ;  /* 0x0000003300337308 */ /* 0x000ea20000000800 */
[----:B0-----:R-:W-:-:S01]  /*42e0*/  FADD.FTZ R4, R50, R47 ;  /* 0x0000002f32047221 */ /* 0x001fc20000010000 */
[----:B------:R-:W-:-:S06]  /*42f0*/  IMAD.MOV.U32 R47, RZ, RZ, R119 ;  /* 0x000000ffff2f7224 */ /* 0x000fcc00078e0077 */
[----:B------:R-:W-:Y:S01]  /*4300*/  MUFU.EX2 R45, R45 ;  /* 0x0000002d002d7308 */ /* 0x000fe20000000800 */
[----:B-1----:R-:W-:-:S07]  /*4310*/  FADD.FTZ R6, R44, R7 ;  /* 0x000000072c067221 */ /* 0x002fce0000010000 */
[----:B------:R-:W0:Y:S01]  /*4320*/  MUFU.EX2 R48, R48 ;  /* 0x0000003000307308 */ /* 0x000e220000000800 */
[----:B--2---:R-:W-:-:S07]  /*4330*/  FADD.FTZ R7, R51, R4 ;  /* 0x0000000433077221 */ /* 0x004fce0000010000 */
[----:B------:R-:W1:Y:S08]  /*4340*/  MUFU.EX2 R54, R54 ;  /* 0x0000003600367308 */ /* 0x000e700000000800 */
[----:B------:R-:W2:Y:S01]  /*4350*/  MUFU.EX2 R55, R55 ;  /* 0x0000003700377308 */ /* 0x000ea20000000800 */
[----:B0-----:R-:W-:Y:S01]  /*4360*/  F2FP.SATFINITE.E4M3.F32.PACK_AB_MERGE_C R8, R48, R45, RZ ;  /* 0x0000002d3008723e */ /* 0x001fe200048070ff */
[----:B------:R-:W-:-:S03]  /*4370*/  FADD.FTZ R45, R45, R6 ;  /* 0x000000062d2d7221 */ /* 0x000fc60000010000 */
[----:B------:R-:W-:Y:S01]  /*4380*/  F2FP.SATFINITE.E4M3.F32.PACK_AB_MERGE_C R214, R44, R39, R8 ;  /* 0x000000272cd6723e */ /* 0x000fe20004807008 */
[----:B------:R-:W-:-:S01]  /*4390*/  FADD.FTZ R48, R48, R45 ;  /* 0x0000002d30307221 */ /* 0x000fc20000010000 */
[----:B------:R-:W-:Y:S01]  /*43a0*/  IMAD.MOV.U32 R45, RZ, RZ, R119 ;  /* 0x000000ffff2d7224 */ /* 0x000fe200078e0077 */
[----:B------:R-:W0:Y:S01]  /*43b0*/  MUFU.EX2 R49, R49 ;  /* 0x0000003100317308 */ /* 0x000e220000000800 */
[----:B-1----:R-:W-:-:S01]  /*43c0*/  FADD.FTZ R4, R54, R7 ;  /* 0x0000000736047221 */ /* 0x002fc20000010000 */
[--C-:B------:R-:W-:Y:S02]  /*43d0*/  IMAD.MOV.U32 R44, RZ, RZ, R119.reuse ;  /* 0x000000ffff2c7224 */ /* 0x100fe400078e0077 */
[----:B------:R-:W-:-:S04]  /*43e0*/  IMAD.MOV.U32 R39, RZ, RZ, R119 ;  /* 0x000000ffff277224 */ /* 0x000fc800078e0077 */
        /* <DEDUP_REMOVED lines=13> */
[----:B------:R-:W-:Y:S01]  /*44c0*/  MUFU.EX2 R64, R64 ;  /* 0x0000004000407308 */ /* 0x000fe20000000800 */
[----:B--2---:R-:W-:-:S07]  /*44d0*/  FADD.FTZ R7, R52, R7 ;  /* 0x0000000734077221 */ /* 0x004fce0000010000 */
[----:B------:R-:W1:Y:S01]  /*44e0*/  MUFU.EX2 R65, R65 ;  /* 0x0000004100417308 */ /* 0x000e620000000800 */
[----:B0-----:R-:W-:-:S07]  /*44f0*/  FADD.FTZ R9, R27, R4 ;  /* 0x000000041b097221 */ /* 0x001fce0000010000 */
[----:B------:R-:W0:Y:S08]  /*4500*/  MUFU.EX2 R30, R30 ;  /* 0x0000001e001e7308 */ /* 0x000e300000000800 */
[----:B------:R2:W3:Y:S01]  /*4510*/  MUFU.EX2 R3, R56 ;  /* 0x0000003800037308 */ /* 0x0004e20000000800 */
[----:B-1----:R-:W-:Y:S01]  /*4520*/  F2FP.SATFINITE.E4M3.F32.PACK_AB_MERGE_C R6, R65, R64, RZ ;  /* 0x000000404106723e */ /* 0x002fe200048070ff */
[----:B------:R-:W-:-:S03]  /*4530*/  FADD.FTZ R64, R64, R7 ;  /* 0x0000000740407221 */ /* 0x000fc60000010000 */
[----:B------:R-:W-:Y:S01]  /*4540*/  F2FP.SATFINITE.E4M3.F32.PACK_AB_MERGE_C R216, R52, R49, R6 ;  /* 0x0000003134d8723e */ /* 0x000fe20004807006 */
[----:B------:R-:W-:-:S01]  /*4550*/  FADD.FTZ R65, R65, R64 ;  /* 0x0000004041417221 */ /* 0x000fc20000010000 */
[----:B------:R-:W-:Y:S01]  /*4560*/  IMAD.MOV.U32 R64, RZ, RZ, R119 ;  /* 0x000000ffff407224 */ /* 0x000fe200078e0077 */
[----:B------:R-:W-:Y:S01]  /*4570*/  MUFU.EX2 R72, R72 ;  /* 0x0000004800487308 */ /* 0x000fe20000000800 */
[----:B0-----:R-:W-:-:S01]  /*4580*/  FADD.FTZ R4, R30, R9 ;  /* 0x000000091e047221 */ /* 0x001fc20000010000 */
[--C-:B--2---:R-:W-:Y:S02]  /*4590*/  IMAD.MOV.U32 R56, RZ, RZ, R119.reuse ;  /* 0x000000ffff387224 */ /* 0x104fe400078e0077 */
[--C-:B------:R-:W-:Y:S02]  /*45a0*/  IMAD.MOV.U32 R52, RZ, RZ, R119.reuse ;  /* 0x000000ffff347224 */ /* 0x100fe400078e0077 */
[----:B------:R-:W-:Y:S02]  /*45b0*/  IMAD.MOV.U32 R49, RZ, RZ, R119 ;  /* 0x000000ffff317224 */ /* 0x000fe400078e0077 */
[----:B------:R-:W0:Y:S01]  /*45c0*/  MUFU.EX2 R37, R37 ;  /* 0x0000002500257308 */ /* 0x000e220000000800 */
[C---:B---3--:R-:W-:Y:S01]  /*45d0*/  F2FP.SATFINITE.E4M3.F32.PACK_AB_MERGE_C R30, R3.reuse, R30, RZ ;  /* 0x0000001e031e723e */ /* 0x048fe200048070ff */
        /* <DEDUP_REMOVED lines=12> */
[----:B--2---:R-:W-:-:S07]  /*46a0*/  FADD.FTZ R6, R60, R3 ;  /* 0x000000033c067221 */ /* 0x004fce0000010000 */
[----:B------:R-:W2:Y:S01]  /*46b0*/  MUFU.EX2 R61, R61 ;  /* 0x0000003d003d7308 */ /* 0x000ea20000000800 */
[C---:B0-----:R-:W-:Y:S01]  /*46c0*/  F2FP.SATFINITE.E4M3.F32.PACK_AB_MERGE_C R218, R69.reuse, R68, R7 ;  /* 0x0000004445da723e */ /* 0x041fe20004807007 */
[----:B------:R-:W-:Y:S01]  /*46d0*/  FADD.FTZ R69, R69, R4 ;  /* 0x0000000445457221 */ /* 0x000fe20000010000 */
[----:B------:R-:W-:-:S03]  /*46e0*/  IMAD.MOV.U32 R68, RZ, RZ, R119 ;  /* 0x000000ffff447224 */ /* 0x000fc600078e0077 */
[----:B------:R-:W-:Y:S01]  /*46f0*/  FADD.FTZ R4, R72, R69 ;  /* 0x0000004548047221 */ /* 0x000fe20000010000 */
[----:B------:R-:W-:Y:S01]  /*4700*/  IMAD.MOV.U32 R72, RZ, RZ, R119 ;  /* 0x000000ffff487224 */ /* 0x000fe200078e0077 */
[----:B------:R-:W0:Y:S01]  /*4710*/  MUFU.EX2 R84, R84 ;  /* 0x0000005400547308 */ /* 0x000e220000000800 */
[----:B-1----:R-:W-:-:S01]  /*4720*/  FADD.FTZ R6, R81, R6 ;  /* 0x0000000651067221 */ /* 0x002fc20000010000 */
[----:B------:R-:W-:Y:S01]  /*4730*/  FADD.FTZ R4, R37, R4 ;  /* 0x0000000425047221 */ /* 0x000fe20000010000 */
[--C-:B------:R-:W-:Y:S02]  /*4740*/  IMAD.MOV.U32 R69, RZ, RZ, R119.reuse ;  /* 0x000000ffff457224 */ /* 0x100fe400078e0077 */
[----:B------:R-:W-:Y:S02]  /*4750*/  IMAD.MOV.U32 R37, RZ, RZ, R119 ;  /* 0x000000ffff257224 */ /* 0x000fe400078e0077 */
[----:B--2---:R-:W-:-:S01]  /*4760*/  FADD.FTZ R3, R61, R6 ;  /* 0x000000063d037221 */ /* 0x004fc20000010000 */
[----:B0-----:R-:W-:-:S03]  /*4770*/  F2FP.SATFINITE.E4M3.F32.PACK_AB_MERGE_C R7, R84, R61, RZ ;  /* 0x0000003d5407723e */ /* 0x001fc600048070ff */
[----:B------:R-:W-:Y:S01]  /*4780*/  FADD.FTZ R3, R84, R3 ;  /* 0x0000000354037221 */ /* 0x000fe20000010000 */
[----:B------:R-:W-:Y:S01]  /*4790*/  IMAD.MOV.U32 R84, RZ, RZ, R119 ;  /* 0x000000ffff547224 */ /* 0x000fe200078e0077 */
        /* <DEDUP_REMOVED lines=55> */
[----:B------:R-:W-:Y:S01]  /*4b10*/  UIADD3 UR50, UR50, -0x2, URZ ;  /* 0xfffffffe32327890 */ /* 0x000fe2000fffe03f */
[----:B------:R-:W-:Y:S01]  /*4b20*/  UMOV UR53, UR44 ;  /* 0x0000002c00357c82 */ /* 0x000fe20008000000 */
[----:B------:R-:W-:-:S10]  /*4b30*/  UMOV UR51, UR52 ;  /* 0x0000003400337c82 */ /* 0x000fd40008000000 */
.L_x_2921:
[----:B------:R-:W-:Y:S01]  /*4b40*/  ISETP.NE.AND P2, PT, RZ, UR37, PT ;  /* 0x00000025ff007c0c */ /* 0x000fe2000bf45270 */
[----:B------:R-:W-:-:S04]  /*4b50*/  UISETP.NE.AND UP0, UPT, UR51, 0x1, UPT ;  /* 0x000000013300788c */ /* 0x000fc8000bf05270 */
[----:B------:R-:W-:-:S04]  /*4b60*/  USEL UR44, URZ, 0x1, UP0 ;  /* 0x000000013f2c7887 */ /* 0x000fc80008000000 */
[----:B------:R-:W-:-:S04]  /*4b70*/  ULOP3.LUT UR44, UR53, UR44, URZ, 0x3c, !UPT ;  /* 0x0000002c352c7292 */ /* 0x000fc8000f8e3c3f */
[----:B------:R-:W-:Y:S08]  /*4b80*/  @P2 BRA `(.L_x_2912) ;  /* 0x0000000000382947 */ /* 0x000ff00003800000 */
[----:B------:R-:W-:Y:S05]  /*4b90*/  @!P0 BRA `(.L_x_2913) ;  /* 0x0000000000048947 */ /* 0x000fea0003800000 */
[----:B------:R-:W-:Y:S01]  /*4ba0*/  BPT.TRAP 0x1 ;  /* 0x000000040000795c */ /* 0x000fe20000300000 */
.L_x_2913:
        /* <DEDUP_REMOVED lines=9> */
.L_x_2914:
[----:B-1----:R-:W-:Y:S05]  /*4c40*/  @P1 BRA `(.L_x_2912) ;  /* 0x0000000000081947 */ /* 0x002fea0003800000 */
[----:B------:R-:W1:Y:S02]  /*4c50*/  SYNCS.PHASECHK.TRANS64.TRYWAIT P1, [UR6+0x33430], R0 ;  /* 0x03343000ff0075a7 */ /* 0x000e640008020146 */
[----:B-1----:R-:W-:Y:S05]  /*4c60*/  @!P1 BRA `(.L_x_2915) ;  /* 0x000000a0004c9947 */ /* 0x002fea0003800000 */
.L_x_2912:
[----:B01----:R-:W-:Y:S01]  /*4c70*/  VIADD R0, R23, 0x8 ;  /* 0x0000000817007836 */ /* 0x003fe20000000000 */
[----:B------:R-:W-:Y:S01]  /*4c80*/  UIADD3 UR52, UR51, 0x1, URZ ;  /* 0x0000000133347890 */ /* 0x000fe2000fffe03f */
[----:B------:R-:W-:Y:S01]  /*4c90*/  UMOV UR27, 0x80000020 ;  /* 0x80000020001b7882 */ /* 0x000fe20000000000 */
[----:B------:R-:W-:Y:S02]  /*4ca0*/  UMOV UR28, UR24 ;  /* 0x00000018001c7c82 */ /* 0x000fe40008000000 */
[----:B------:R0:W-:Y:S01]  /*4cb0*/  BAR.SYNC.DEFER_BLOCKING R0, 0x100 ;  /* 0x000400000000751d */ /* 0x0001e20000010000 */
[----:B------:R-:W-:-:S04]  /*4cc0*/  UISETP.NE.AND UP0, UPT, UR52, 0x2, UPT ;  /* 0x000000023400788c */ /* 0x000fc8000bf05270 */
[----:B------:R-:W-:Y:S01]  /*4cd0*/  USEL UR52, UR52, URZ, UP0 ;  /* 0x0000003f34347287 */ /* 0x000fe20008000000 */
[----:B------:R-:W-:Y:S01]  /*4ce0*/  UMOV UR29, UR25 ;  /* 0x00000019001d7c82 */ /* 0x000fe20008000000 */
[----:B------:R-:W-:Y:S02]  /*4cf0*/  UMOV UR31, 0x80000020 ;  /* 0x80000020001f7882 */ /* 0x000fe40000000000 */
[----:B------:R-:W-:Y:S01]  /*4d00*/  UIMAD UR54, UR52, 0x780, UR47 ;  /* 0x00000780343678a4 */ /* 0x000fe2000f8e022f */
[----:B------:R-:W-:Y:S01]  /*4d10*/  UMOV UR32, UR24 ;  /* 0x0000001800207c82 */ /* 0x000fe20008000000 */
[----:B------:R-:W-:Y:S02]  /*4d20*/  UMOV UR33, UR25 ;  /* 0x0000001900217c82 */ /* 0x000fe40008000000 */
[----:B------:R-:W-:Y:S02]  /*4d30*/  UIADD3 UR30, UR54, 0x80, URZ ;  /* 0x00000080361e7890 */ /* 0x000fe4000fffe03f */
[----:B------:R-:W-:-:S02]  /*4d40*/  UIADD3 UR34, UR54, 0x100, URZ ;  /* 0x0000010036227890 */ /* 0x000fc4000fffe03f */
[----:B------:R-:W-:Y:S01]  /*4d50*/  UMOV UR26, UR54 ;  /* 0x00000036001a7c82 */ /* 0x000fe20008000000 */
[----:B------:R-:W-:Y:S01]  /*4d60*/  UMOV UR35, 0x80000020 ;  /* 0x8000002000237882 */ /* 0x000fe20000000000 */
[----:B------:R-:W-:Y:S01]  /*4d70*/  UIADD3 UR6, UR54, 0x200, URZ ;  /* 0x0000020036067890 */ /* 0x000fe2000fffe03f */
[----:B------:R-:W-:Y:S01]  /*4d80*/  UMOV UR7, 0x80000020 ;  /* 0x8000002000077882 */ /* 0x000fe20000000000 */
[----:B------:R-:W-:Y:S01]  /*4d90*/  UIADD3 UR10, UR54, 0x202, URZ ;  /* 0x00000202360a7890 */ /* 0x000fe2000fffe03f */
[----:B------:R-:W-:Y:S01]  /*4da0*/  WARPGROUP.ARRIVE ;  /* 0x00000000000079c5 */ /* 0x000fe20000000000 */
[----:B------:R-:W-:Y:S01]  /*4db0*/  UMOV UR11, 0x80000020 ;  /* 0x80000020000b7882 */ /* 0x000fe20000000000 */
[----:B------:R-:W-:Y:S01]  /*4dc0*/  UIADD3 UR14, UR54, 0x282, URZ ;  /* 0x00000282360e7890 */ /* 0x000fe2000fffe03f */
[----:B------:R-:W-:Y:S01]  /*4dd0*/  UMOV UR15, 0x80000020 ;  /* 0x80000020000f7882 */ /* 0x000fe20000000000 */
[----:B------:R-:W-:Y:S02]  /*4de0*/  UIADD3 UR18, UR54, 0x500, URZ ;  /* 0x0000050036127890 */ /* 0x000fe4000fffe03f */
[----:B------:R-:W-:Y:S01]  /*4df0*/  QGMMA.64x32x32.F32.E4M3.E4M3 R184, gdesc[UR24], RZ, !UPT, gsb0 ;  /* 0x0060000018b879f3 */ /* 0x000fe2000c0008ff */
[----:B------:R-:W-:Y:S01]  /*4e00*/  UIADD3 UR26, UR54, 0x180, URZ ;  /* 0x00000180361a7890 */ /* 0x000fe2000fffe03f */
[----:B------:R-:W-:Y:S01]  /*4e10*/  UMOV UR27, 0x80000020 ;  /* 0x80000020001b7882 */ /* 0x000fe20000000000 */
[----:B------:R-:W-:Y:S01]  /*4e20*/  UMOV UR19, 0x80000020 ;  /* 0x8000002000137882 */ /* 0x000fe20000000000 */
[----:B------:R-:W-:Y:S01]  /*4e30*/  UIADD3 UR22, UR54, 0x502, URZ ;  /* 0x0000050236167890 */ /* 0x000fe2000fffe03f */
[----:B------:R-:W-:Y:S01]  /*4e40*/  UMOV UR23, 0x80000020 ;  /* 0x8000002000177882 */ /* 0x000fe20000000000 */
[----:B------:R-:W-:-:S02]  /*4e50*/  WARPGROUP.DEPBAR.LE gsb0, 0x0 ;  /* 0x00008000000079c5 */ /* 0x000fc40000010000 */
[----:B------:R-:W-:-:S06]  /*4e60*/  WARPGROUP.ARRIVE ;  /* 0x00000000000079c5 */ /* 0x000fcc0000000000 */
[----:B------:R-:W-:Y:S01]  /*4e70*/  QGMMA.64x32x32.F32.E4M3.E4M3 R168, gdesc[UR28], RZ, !UPT, gsb0 ;  /* 0x006000001ca879f3 */ /* 0x000fe2000c0008ff */
[----:B------:R-:W-:Y:S01]  /*4e80*/  UIADD3 UR30, UR54, 0x82, URZ ;  /* 0x00000082361e7890 */ /* 0x000fe2000fffe03f */
[----:B------:R-:W-:Y:S01]  /*4e90*/  UMOV UR28, UR4 ;  /* 0x00000004001c7c82 */ /* 0x000fe20008000000 */
[----:B------:R-:W-:Y:S01]  /*4ea0*/  UMOV UR29, UR5 ;  /* 0x00000005001d7c82 */ /* 0x000fe20008000000 */
[----:B------:R-:W-:Y:S01]  /*4eb0*/  UMOV UR31, 0x80000020 ;  /* 0x80000020001f7882 */ /* 0x000fe20000000000 */
[----:B------:R-:W-:Y:S02]  /*4ec0*/  WARPGROUP.DEPBAR.LE gsb0, 0x0 ;  /* 0x00008000000079c5 */ /* 0x000fe40000010000 */
        /* <DEDUP_REMOVED lines=9> */
[----:B------:R-:W-:Y:S01]  /*4f60*/  UMOV UR26, UR6 ;  /* 0x00000006001a7c82 */ /* 0x000fe20008000000 */
[----:B------:R-:W-:Y:S01]  /*4f70*/  UMOV UR27, 0x80000020 ;  /* 0x80000020001b7882 */ /* 0x000fe20000000000 */
[----:B------:R-:W-:Y:S01]  /*4f80*/  UIADD3 UR6, UR54, 0x2, URZ ;  /* 0x0000000236067890 */ /* 0x000fe2000fffe03f */
        /* <DEDUP_REMOVED lines=12> */
[----:B------:R-:W-:Y:S01]  /*5050*/  UMOV UR28, UR8 ;  /* 0x00000008001c7c82 */ /* 0x000fe20008000000 */
[----:B------:R-:W-:Y:S01]  /*5060*/  UMOV UR29, UR9 ;  /* 0x00000009001d7c82 */ /* 0x000fe20008000000 */
        /* <DEDUP_REMOVED lines=106> */
[----:B------:R-:W-:Y:S01]  /*5710*/  UIADD3 UR54, UR54, 0x702, URZ ;  /* 0x0000070236367890 */ /* 0x000fe2000fffe03f */
[----:B------:R-:W-:Y:S02]  /*5720*/  WARPGROUP.DEPBAR.LE gsb0, 0x0 ;  /* 0x00008000000079c5 */ /* 0x000fe40000010000 */
[----:B------:R-:W-:-:S06]  /*5730*/  WARPGROUP.ARRIVE ;  /* 0x00000000000079c5 */ /* 0x000fcc0000000000 */
[----:B------:R-:W-:Y:S03]  /*5740*/  QGMMA.64x32x32.F32.E4M3.E4M3 R168, gdesc[UR28], R168, gsb0 ;  /* 0x006000001ca879f3 */ /* 0x000fe600080008a8 */
[----:B------:R-:W-:Y:S02]  /*5750*/  WARPGROUP.DEPBAR.LE gsb0, 0x0 ;  /* 0x00008000000079c5 */ /* 0x000fe40000010000 */
[----:B------:R-:W-:-:S06]  /*5760*/  WARPGROUP.ARRIVE ;  /* 0x00000000000079c5 */ /* 0x000fcc0000000000 */
[----:B------:R-:W-:Y:S03]  /*5770*/  QGMMA.64x32x32.F32.E4M3.E4M3 R152, gdesc[UR32], R152, gsb0 ;  /* 0x00600000209879f3 */ /* 0x000fe60008000898 */
        /* <DEDUP_REMOVED lines=9> */
[----:B0-----:R-:W-:Y:S05]  /*5810*/  @P2 BRA `(.L_x_2916) ;  /* 0x00000000002c2947 */ /* 0x001fea0003800000 */
[----:B------:R-:W-:Y:S05]  /*5820*/  @!P0 BRA `(.L_x_2917) ;  /* 0x0000000000048947 */ /* 0x000fea0003800000 */
[----:B------:R-:W-:Y:S01]  /*5830*/  BPT.TRAP 0x1 ;  /* 0x000000040000795c */ /* 0x000fe20000300000 */
.L_x_2917:
[----:B------:R-:W-:Y:S01]  /*5840*/  ULEA UR6, UR51, UR39, 0x3 ;  /* 0x0000002733067291 */ /* 0x000fe2000f8e183f */
[----:B------:R-:W-:-:S05]  /*5850*/  IMAD.U32 R0, RZ, RZ, UR53 ;  /* 0x00000035ff007e24 */ /* 0x000fca000f8e00ff */
[----:B------:R-:W-:-:S04]  /*5860*/  SHF.L.U32 R0, R0, 0x1f, RZ ;  /* 0x0000001f00007819 */ /* 0x000fc800000006ff */
[----:B------:R0:W1:Y:S01]  /*5870*/  SYNCS.PHASECHK.TRANS64.TRYWAIT P1, [UR6+0x33450], R0 ;  /* 0x03345000ff0075a7 */ /* 0x0000620008020146 */
[----:B------:R-:W-:Y:S05]  /*5880*/  @!P0 BRA `(.L_x_2918) ;  /* 0x0000000000048947 */ /* 0x000fea0003800000 */
[----:B------:R-:W-:Y:S01]  /*5890*/  BPT.TRAP 0x1 ;  /* 0x000000040000795c */ /* 0x000fe20000300000 */
.L_x_2918:
[----:B-1----:R-:W-:Y:S05]  /*58a0*/  @P1 BRA `(.L_x_2916) ;  /* 0x0000000000081947 */ /* 0x002fea0003800000 */
[----:B------:R-:W1:Y:S02]  /*58b0*/  SYNCS.PHASECHK.TRANS64.TRYWAIT P1, [UR6+0x33450], R0 ;  /* 0x03345000ff0075a7 */ /* 0x000e640008020146 */
[----:B-1----:R-:W-:Y:S05]  /*58c0*/  @!P1 BRA `(.L_x_2919) ;  /* 0x00000094004c9947 */ /* 0x002fea0003800000 */
.L_x_2916:
[----:B------:R-:W-:Y:S01]  /*58d0*/  UIADD3 UR6, UR39, 0x200, URZ ;  /* 0x0000020027067890 */ /* 0x000fe2000fffe03f */
[----:B------:R-:W-:Y:S01]  /*58e0*/  WARPGROUP.ARRIVE ;  /* 0x00000000000079c5 */ /* 0x000fe20000000000 */
[----:B------:R-:W-:Y:S01]  /*58f0*/  UMOV UR7, 0xc0000010 ;  /* 0xc000001000077882 */ /* 0x000fe20000000000 */
[----:B01----:R-:W-:Y:S01]  /*5900*/  FMNMX.FTZ R0, R184, R7, !PT ;  /* 0x00000007b8007209 */ /* 0x003fe20007810000 */
[----:B------:R-:W-:Y:S01]  /*5910*/  USHF.R.U32.HI UR6, URZ, 0x4, UR6 ;  /* 0x000000043f067899 */ /* 0x000fe20008011606 */
[----:B------:R-:W-:Y:S02]  /*5920*/  FMNMX.FTZ R8, R186, R6, !PT ;  /* 0x00000006ba087209 */ /* 0x000fe40007810000 */
[----:B------:R-:W0:Y:S01]  /*5930*/  S2R R227, SR_TID.X ;  /* 0x0000000000e37919 */ /* 0x000e220000002100 */
[----:B------:R-:W-:Y:S01]  /*5940*/  FMNMX.FTZ R5, R185, R0, !PT ;  /* 0x00000000b9057209 */ /* 0x000fe20007810000 */
[----:B------:R-:W-:Y:S01]  /*5950*/  ULOP3.LUT UR6, UR6, 0x3fff, URZ, 0xc0, !UPT ;  /* 0x00003fff06067892 */ /* 0x000fe2000f8ec03f */
[----:B------:R-:W-:-:S02]  /*5960*/  FMNMX.FTZ R9, R187, R8, !PT ;  /* 0x00000008bb097209 */ /* 0x000fc40007810000 */
[----:B------:R-:W-:Y:S01]  /*5970*/  FMNMX.FTZ R0, R188, R5, !PT ;  /* 0x00000005bc007209 */ /* 0x000fe20007810000 */
[----:B------:R-:W-:Y:S01]  /*5980*/  ULOP3.LUT UR6, UR6, 0x10000, URZ, 0xfc, !UPT ;  /* 0x0001000006067892 */ /* 0x000fe2000f8efc3f */
[----:B------:R-:W-:Y:S02]  /*5990*/  FMNMX.FTZ R8, R190, R9, !PT ;  /* 0x00000009be087209 */ /* 0x000fe40007810000 */
[----:B------:R-:W-:Y:S01]  /*59a0*/  FMNMX.FTZ R5, R189, R0, !PT ;  /* 0x00000000bd057209 */ /* 0x000fe20007810000 */
[----:B------:R-:W-:Y:S01]  /*59b0*/  UIMAD UR10, UR51, 0x780, UR6 ;  /* 0x00000780330a78a4 */ /* 0x000fe2000f8e0206 */
[----:B------:R-:W-:Y:S02]  /*59c0*/  FMNMX.FTZ R9, R191, R8, !PT ;  /* 0x00000008bf097209 */ /* 0x000fe40007810000 */
[----:B------:R-:W-:Y:S02]  /*59d0*/  FMNMX.FTZ R0, R192, R5, !PT ;  /* 0x00000005c0007209 */ /* 0x000fe40007810000 */
[----:B------:R-:W-:-:S02]  /*59e0*/  FMNMX.FTZ R8, R194, R9, !PT ;  /* 0x00000009c2087209 */ /* 0x000fc40007810000 */
[----:B------:R-:W-:Y:S01]  /*59f0*/  UMOV UR6, UR10 ;  /* 0x0000000a00067c82 */ /* 0x000fe20008000000 */
[----:B------:R-:W-:Y:S01]  /*5a00*/  FMNMX.FTZ R5, R193, R0, !PT ;  /* 0x00000000c1057209 */ /* 0x000fe20007810000 */
[----:B------:R-:W-:Y:S01]  /*5a10*/  QGMMA.64x192x32.F32.E4M3.E4M3 R24, R200, gdesc[UR4], R24, gsb0 ;  /* 0x02e00004c8187df3 */ /* 0x000fe20008000818 */
[----:B------:R-:W-:Y:S01]  /*5a20*/  UIADD3 UR6, UR10, 0x180, URZ ;  /* 0x000001800a067890 */ /* 0x000fe2000fffe03f */
[----:B------:R-:W-:Y:S01]  /*5a30*/  FMNMX.FTZ R9, R195, R8, !PT ;  /* 0x00000008c3097209 */ /* 0x000fe20007810000 */
[----:B------:R-:W-:Y:S01]  /*5a40*/  UMOV UR7, 0xc0000010 ;  /* 0xc000001000077882 */ /* 0x000fe20000000000 */
        /* <DEDUP_REMOVED lines=68> */
[----:B0-----:R-:W-:Y:S01]  /*5e90*/  LOP3.LUT P1, RZ, R227, 0x7f, RZ, 0xc0, !PT ;  /* 0x0000007fe3ff7812 */ /* 0x001fe2000782c0ff */
[----:B------:R-:W0:Y:S04]  /*5ea0*/  SHFL.BFLY PT, R0, R9, 0x2, 0x1f ;  /* 0x0c401f0009007f89 */ /* 0x000e2800000e0000 */
[----:B------:R-:W1:Y:S01]  /*5eb0*/  SHFL.BFLY PT, R5, R8, 0x2, 0x1f ;  /* 0x0c401f0008057f89 */ /* 0x000e6200000e0000 */
[----:B0-----:R-:W-:Y:S01]  /*5ec0*/  FMNMX.FTZ R10, R9, R0, !PT ;  /* 0x00000000090a7209 */ /* 0x001fe20007810000 */
[----:B------:R-:W-:Y:S01]  /*5ed0*/  IMAD.U32 R9, RZ, RZ, UR40 ;  /* 0x00000028ff097e24 */ /* 0x000fe2000f8e00ff */
[----:B-1----:R-:W-:-:S03]  /*5ee0*/  FMNMX.FTZ R11, R8, R5, !PT ;  /* 0x00000005080b7209 */ /* 0x002fc60007810000 */
[----:B------:R-:W0:Y:S04]  /*5ef0*/  SHFL.BFLY PT, R5, R10, 0x1, 0x1f ;  /* 0x0c201f000a057f89 */ /* 0x000e2800000e0000 */
[----:B------:R-:W1:Y:S01]  /*5f00*/  SHFL.BFLY PT, R12, R11, 0x1, 0x1f ;  /* 0x0c201f000b0c7f89 */ /* 0x000e6200000e0000 */
[----:B0-----:R-:W-:Y:S02]  /*5f10*/  FMNMX.FTZ R0, R10, R5, !PT ;  /* 0x000000050a007209 */ /* 0x001fe40007810000 */
[----:B-1----:R-:W-:-:S03]  /*5f20*/  FMNMX.FTZ R5, R11, R12, !PT ;  /* 0x0000000c0b057209 */ /* 0x002fc60007810000 */
[C---:B------:R-:W-:Y:S01]  /*5f30*/  FFMA.FTZ R8, R0.reuse, R9, -8 ;  /* 0xc100000000087423 */ /* 0x040fe20000010009 */
[----:B------:R-:W-:-:S03]  /*5f40*/  FADD.FTZ R7, -R0, R7 ;  /* 0x0000000700077221 */ /* 0x000fc60000010100 */
[--C-:B------:R-:W-:Y:S01]  /*5f50*/  FFMA.FTZ R21, R168, UR40, -R8.reuse ;  /* 0x00000028a8157c23 */ /* 0x100fe20008010808 */
[----:B------:R-:W-:-:S01]  /*5f60*/  FFMA.FTZ R168, R169, UR40, -R8 ;  /* 0x00000028a9a87c23 */ /* 0x000fc20008010808 */
[----:B------:R-:W-:Y:S02]  /*5f70*/  WARPGROUP.DEPBAR.LE gsb0, 0x0 ;  /* 0x00008000000079c5 */ /* 0x000fe40000010000 */
[----:B------:R-:W-:Y:S01]  /*5f80*/  WARPGROUP.ARRIVE ;  /* 0x00000000000079c5 */ /* 0x000fe20000000000 */
[--C-:B------:R-:W-:Y:S01]  /*5f90*/  FFMA.FTZ R169, R172, UR40, -R8.reuse ;  /* 0x00000028aca97c23 */ /* 0x100fe20008010808 */
[----:B------:R-:W-:-:S01]  /*5fa0*/  FFMA.FTZ R10, R184, UR40, -R8 ;  /* 0x00000028b80a7c23 */ /* 0x000fc20008010808 */
[--C-:B------:R-:W-:Y:S01]  /*5fb0*/  FFMA.FTZ R172, R173, UR40, -R8.reuse ;  /* 0x00000028adac7c23 */ /* 0x100fe20008010808 */
[----:B------:R-:W-:-:S01]  /*5fc0*/  FFMA.FTZ R173, R176, UR40, -R8 ;  /* 0x00000028b0ad7c23 */ /* 0x000fc20008010808 */
[----:B------:R-:W-:Y:S01]  /*5fd0*/  IMAD.U32 R184, RZ, RZ, UR40 ;  /* 0x00000028ffb87e24 */ /* 0x000fe2000f8e00ff */
[----:B------:R-:W-:Y:S01]  /*5fe0*/  QGMMA.64x192x32.F32.E4M3.E4M3 R24, R204, gdesc[UR4], R24, gsb0 ;  /* 0x02e00004cc187df3 */ /* 0x000fe20008000818 */
[----:B------:R-:W-:Y:S01]  /*5ff0*/  UIADD3 UR6, UR10, 0x300, URZ ;  /* 0x000003000a067890 */ /* 0x000fe2000fffe03f */
[--C-:B------:R-:W-:Y:S01]  /*6000*/  FFMA.FTZ R176, R177, UR40, -R8.reuse ;  /* 0x00000028b1b07c23 */ /* 0x100fe20008010808 */
[----:B------:R-:W-:Y:S01]  /*6010*/  UMOV UR7, 0xc0000010 ;  /* 0xc000001000077882 */ /* 0x000fe20000000000 */
        /* <DEDUP_REMOVED lines=32> */
[----:B------:R-:W-:Y:S01]  /*6220*/  FFMA.FTZ R133, R133, UR40, -R8 ;  /* 0x0000002885857c23 */ /* 0x000fe20008010808 */
[----:B------:R-:W-:-:S01]  /*6230*/  FADD.FTZ R6, -R5, R6 ;  /* 0x0000000605067221 */ /* 0x000fc20000010100 */
[----:B------:R-:W-:Y:S01]  /*6240*/  FFMA.FTZ R8, R5, R184, -8 ;  /* 0xc100000005087423 */ /* 0x000fe200000100b8 */
[----:B------:R-:W-:Y:S01]  /*6250*/  FMUL.FTZ R7, R7, UR40 ;  /* 0x0000002807077c20 */ /* 0x000fe20008410000 */
[----:B------:R-:W-:Y:S01]  /*6260*/  MUFU.EX2 R10, R10 ;  /* 0x0000000a000a7308 */ /* 0x000fe20000000800 */
[----:B------:R-:W-:Y:S01]  /*6270*/  FMUL.FTZ R6, R6, UR40 ;  /* 0x0000002806067c20 */ /* 0x000fe20008410000 */
        /* <DEDUP_REMOVED lines=23> */
[----:B0-----:R-:W-:-:S01]  /*63f0*/  FFMA.FTZ R4, R7, R4, R10 ;  /* 0x0000000407047223 */ /* 0x001fc2000001000a */
        /* <DEDUP_REMOVED lines=18> */
[----:B------:R-:W-:Y:S01]  /*6520*/  FFMA.FTZ R127, R127, UR40, -R8 ;  /* 0x000000287f7f7c23 */ /* 0x000fe20008010808 */
[----:B------:R-:W-:-:S02]  /*6530*/  IMAD.U32 R194, RZ, RZ, UR52 ;  /* 0x00000034ffc27e24 */ /* 0x000fc4000f8e00ff */
[--C-:B------:R-:W-:Y:S01]  /*6540*/  FFMA.FTZ R130, R130, UR40, -R8.reuse ;  /* 0x0000002882827c23 */ /* 0x100fe20008010808 */
[----:B------:R-:W-:-:S01]  /*6550*/  FFMA.FTZ R131, R131, UR40, -R8 ;  /* 0x0000002883837c23 */ /* 0x000fc20008010808 */
[----:B------:R-:W1:Y:S01]  /*6560*/  MUFU.EX2 R11, R11 ;  /* 0x0000000b000b7308 */ /* 0x000e620000000800 */
[----:B0-----:R-:W-:-:S01]  /*6570*/  FADD.FTZ R4, R9, R4 ;  /* 0x0000000409047221 */ /* 0x001fc20000010000 */
[----:B------:R-:W-:Y:S01]  /*6580*/  @!P1 LEA R194, R194, UR39, 0x3 ;  /* 0x00000027c2c29c11 */ /* 0x000fe2000f8e18ff */
[----:B------:R-:W-:-:S01]  /*6590*/  FFMA.FTZ R134, R134, UR40, -R8 ;  /* 0x0000002886867c23 */ /* 0x000fc20008010808 */
[----:B------:R-:W-:-:S04]  /*65a0*/  FFMA.FTZ R8, R135, UR40, -R8 ;  /* 0x0000002887087c23 */ /* 0x000fc80008010808 */
        /* <DEDUP_REMOVED lines=28> */
[----:B------:R-:W-:Y:S02]  /*6770*/  WARPGROUP.DEPBAR.LE gsb0, 0x0 ;  /* 0x00008000000079c5 */ /* 0x000fe40000010000 */
[----:B------:R-:W-:-:S04]  /*6780*/  WARPGROUP.ARRIVE ;  /* 0x00000000000079c5 */ /* 0x000fc80000000000 */
[----:B------:R-:W1:Y:S01]  /*6790*/  MUFU.EX2 R171, R171 ;  /* 0x000000ab00ab7308 */ /* 0x000e620000000800 */
[----:B0-----:R-:W-:-:S01]  /*67a0*/  FADD.FTZ R4, R170, R191 ;  /* 0x000000bfaa047221 */ /* 0x001fc20000010000 */
[----:B------:R-:W-:Y:S01]  /*67b0*/  QGMMA.64x192x32.F32.E4M3.E4M3 R24, R208, gdesc[UR4], R24, gsb0 ;  /* 0x02e00004d0187df3 */ /* 0x000fe20008000818 */
[----:B------:R-:W-:Y:S01]  /*67c0*/  UIADD3 UR6, UR10, 0x480, URZ ;  /* 0x000004800a067890 */ /* 0x000fe2000fffe03f */
[----:B------:R-:W-:-:S04]  /*67d0*/  UMOV UR7, 0xc0000010 ;  /* 0xc000001000077882 */ /* 0x000fc80000000000 */
        /* <DEDUP_REMOVED lines=83> */
[----:B------:R-:W-:-:S06]  /*6d10*/  IADD3 R3, -R23, 0xb, RZ ;  /* 0x0000000b17037810 */ /* 0x000fcc0007ffe1ff */
        /* <DEDUP_REMOVED lines=25> */
[----:B--2---:R-:W-:-:S01]  /*6eb0*/  FADD.FTZ R192, R126, R193 ;  /* 0x000000c17ec07221 */ /* 0x004fc20000010000 */
[----:B------:R-:W-:Y:S02]  /*6ec0*/  WARPGROUP.DEPBAR.LE gsb0, 0x0 ;  /* 0x00008000000079c5 */ /* 0x000fe40000010000 */
[----:B------:R-:W-:-:S04]  /*6ed0*/  WARPGROUP.ARRIVE ;  /* 0x00000000000079c5 */ /* 0x000fc80000000000 */
[----:B------:R-:W-:Y:S02]  /*6ee0*/  MUFU.EX2 R128, R128 ;  /* 0x0000008000807308 */ /* 0x000fe40000000800 */
[----:B------:R-:W-:Y:S01]  /*6ef0*/  QGMMA.64x192x32.F32.E4M3.E4M3 R24, R216, gdesc[UR4], R24, gsb0 ;  /* 0x02e00004d8187df3 */ /* 0x000fe20008000818 */
[----:B0-----:R-:W-:-:S05]  /*6f00*/  FADD.FTZ R135, R127, R192 ;  /* 0x000000c07f877221 */ /* 0x001fca0000010000 */
[----:B------:R-:W0:Y:S08]  /*6f10*/  MUFU.EX2 R130, R130 ;  /* 0x0000008200827308 */ /* 0x000e300000000800 */
[----:B------:R-:W-:Y:S08]  /*6f20*/  MUFU.EX2 R129, R129 ;  /* 0x0000008100817308 */ /* 0x000ff00000000800 */
[----:B------:R-:W1:Y:S08]  /*6f30*/  MUFU.EX2 R131, R131 ;  /* 0x0000008300837308 */ /* 0x000e700000000800 */
[----:B------:R-:W-:Y:S08]  /*6f40*/  MUFU.EX2 R132, R132 ;  /* 0x0000008400847308 */ /* 0x000ff00000000800 */
[----:B------:R0:W2:Y:S08]  /*6f50*/  MUFU.EX2 R195, R134 ;  /* 0x0000008600c37308 */ /* 0x0000b00000000800 */
[----:B------:R-:W-:Y:S01]  /*6f60*/  MUFU.EX2 R133, R133 ;  /* 0x0000008500857308 */ /* 0x000fe20000000800 */
[----:B0-----:R-:W-:-:S04]  /*6f70*/  FADD.FTZ R134, R130, R135 ;  /* 0x0000008782867221 */ /* 0x001fc80000010000 */
[----:B-1----:R-:W-:-:S03]  /*6f80*/  FADD.FTZ R134, R131, R134 ;  /* 0x0000008683867221 */ /* 0x002fc60000010000 */
[----:B------:R-:W0:Y:S01]  /*6f90*/  MUFU.EX2 R8, R8 ;  /* 0x0000000800087308 */ /* 0x000e220000000800 */
[----:B--2---:R-:W-:-:S01]  /*6fa0*/  FADD.FTZ R134, R195, R134 ;  /* 0x00000086c3867221 */ /* 0x004fc20000010000 */
[----:B------:R-:W-:Y:S02]  /*6fb0*/  WARPGROUP.DEPBAR.LE gsb0, 0x0 ;  /* 0x00008000000079c5 */ /* 0x000fe40000010000 */
[----:B------:R1:W-:Y:S06]  /*6fc0*/  BAR.ARV R3, 0x100 ;  /* 0x000400030000751d */ /* 0x0003ec0000002000 */
[----:B-1----:R-:W-:-:S05]  /*6fd0*/  @!P1 VIADD R3, R194, 0x33440 ;  /* 0x00033440c2039836 */ /* 0x002fca0000000000 */
[----:B------:R-:W-:-:S04]  /*6fe0*/  @!P1 PRMT R3, RZ, 0x654, R3 ;  /* 0x00000654ff039816 */ /* 0x000fc80000000003 */
[----:B------:R1:W-:Y:S02]  /*6ff0*/  @!P1 SYNCS.ARRIVE.TRANS64.RED.A1T0 RZ, [R3+URZ], RZ ;  /* 0x000000ff03ff99a7 */ /* 0x0003e4000810043f */
[----:B-1----:R-:W-:-:S04]  /*7000*/  FADD.FTZ R3, R125, R4 ;  /* 0x000000047d037221 */ /* 0x002fc80000010000 */
[----:B------:R-:W-:-:S04]  /*7010*/  FADD.FTZ R4, R128, R3 ;  /* 0x0000000380047221 */ /* 0x000fc80000010000 */
[----:B------:R-:W-:-:S04]  /*7020*/  FADD.FTZ R3, R129, R4 ;  /* 0x0000000481037221 */ /* 0x000fc80000010000 */
[----:B------:R-:W-:Y:S01]  /*7030*/  FADD.FTZ R4, R132, R3 ;  /* 0x0000000384047221 */ /* 0x000fe20000010000 */
[----:B0-----:R-:W-:-:S03]  /*7040*/  FADD.FTZ R3, R8, R134 ;  /* 0x0000008608037221 */ /* 0x001fc60000010000 */
[----:B------:R-:W-:Y:S01]  /*7050*/  FADD.FTZ R4, R133, R4 ;  /* 0x0000000485047221 */ /* 0x000fe20000010000 */
[----:B------:R-:W-:Y:S06]  /*7060*/  @!P0 BRA `(.L_x_2920) ;  /* 0x0000000000048947 */ /* 0x000fec0003800000 */
[----:B------:R-:W-:Y:S01]  /*7070*/  BPT.TRAP 0x1 ;  /* 0x000000040000795c */ /* 0x000fe20000300000 */
.L_x_2920:
        /* <DEDUP_REMOVED lines=16> */
[-C--:B------:R-:W-:Y:S01]  /*7180*/  FMUL.FTZ R25, R25, R7.reuse ;  /* 0x0000000719197220 */ /* 0x080fe20000410000 */
[----:B------:R-:W-:Y:S01]  /*7190*/  F2FP.SATFINITE.E4M3.F32.PACK_AB_MERGE_C R182, R183, R182, RZ ;  /* 0x000000b6b7b6723e */ /* 0x000fe200048070ff */
[----:B------:R-:W-:Y:S01]  /*71a0*/  SYNCS.ARRIVE.TRANS64.RED.A1T0 RZ, [UR6], RZ ;  /* 0x000000ffffff79a7 */ /* 0x000fe20008100406 */
        /* <DEDUP_REMOVED lines=127> */
[----:B------:R-:W-:Y:S01]  /*79a0*/  F2FP.SATFINITE.E4M3.F32.PACK_AB_MERGE_C R219, R131, R130, R8 ;  /* 0x0000008283db723e */ /* 0x000fe20004807008 */
[----:B------:R-:W-:Y:S06]  /*79b0*/  @P1 BRA `(.L_x_2921) ;  /* 0xffffffd000601947 */ /* 0x000fec000383ffff */
.L_x_2911:
[----:B------:R-:W-:Y:S06]  /*79c0*/  BAR.ARV 0x8, 0x180 ;  /* 0x0206000000007b1d */ /* 0x000fec0000002000 */
[----:B------:R-:W-:Y:S05]  /*79d0*/  @!P0 BRA `(.L_x_2922) ;  /* 0x0000000000048947 */ /* 0x000fea0003800000 */
[----:B------:R-:W-:Y:S01]  /*79e0*/  BPT.TRAP 0x1 ;  /* 0x000000040000795c */ /* 0x000fe20000300000 */
.L_x_2922:
[----:B------:R-:W-:Y:S01]  /*79f0*/  ULEA UR4, UR52, UR39, 0x3 ;  /* 0x0000002734047291 */ /* 0x000fe2000f8e183f */
[----:B------:R-:W-:-:S05]  /*7a00*/  IMAD.U32 R6, RZ, RZ, UR44 ;  /* 0x0000002cff067e24 */ /* 0x000fca000f8e00ff */
[----:B------:R-:W-:-:S04]  /*7a10*/  SHF.L.U32 R6, R6, 0x1f, RZ ;  /* 0x0000001f06067819 */ /* 0x000fc800000006ff */
[----:B------:R0:W1:Y:S01]  /*7a20*/  SYNCS.PHASECHK.TRANS64.TRYWAIT P1, [UR4+0x33450], R6 ;  /* 0x03345006ff0075a7 */ /* 0x0000620008020144 */
[----:B------:R-:W-:Y:S05]  /*7a30*/  @!P0 BRA `(.L_x_2923) ;  /* 0x0000000000048947 */ /* 0x000fea0003800000 */
[----:B------:R-:W-:Y:S01]  /*7a40*/  BPT.TRAP 0x1 ;  /* 0x000000040000795c */ /* 0x000fe20000300000 */
.L_x_2923:
[----:B-1----:R-:W-:Y:S05]  /*7a50*/  @P1 BRA `(.L_x_2924) ;  /* 0x0000000000081947 */ /* 0x002fea0003800000 */
[----:B------:R-:W1:Y:S02]  /*7a60*/  SYNCS.PHASECHK.TRANS64.TRYWAIT P1, [UR4+0x33450], R6 ;  /* 0x03345006ff0075a7 */ /* 0x000e640008020144 */
[----:B-1----:R-:W-:Y:S05]  /*7a70*/  @!P1 BRA `(.L_x_2925) ;  /* 0x0000007000f89947 */ /* 0x002fea0003800000 */
.L_x_2924:
[----:B------:R-:W-:Y:S01]  /*7a80*/  UIADD3 UR5, UR39, 0x200, URZ ;  /* 0x0000020027057890 */ /* 0x000fe2000fffe03f */
[----:B------:R-:W-:Y:S01]  /*7a90*/  WARPGROUP.ARRIVE ;  /* 0x00000000000079c5 */ /* 0x000fe20000000000 */
[----:B------:R-:W-:Y:S01]  /*7aa0*/  UMOV UR7, 0xc0000010 ;  /* 0xc000001000077882 */ /* 0x000fe20000000000 */
[----:B------:R-:W-:Y:S01]  /*7ab0*/  IMAD.MOV.U32 R8, RZ, RZ, 0x3f800000 ;  /* 0x3f800000ff087424 */ /* 0x000fe200078e00ff */
[----:B------:R-:W-:-:S04]  /*7ac0*/  USHF.R.U32.HI UR5, URZ, 0x4, UR5 ;  /* 0x000000043f057899 */ /* 0x000fc80008011605 */
[----:B------:R-:W-:-:S04]  /*7ad0*/  ULOP3.LUT UR5, UR5, 0x3fff, URZ, 0xc0, !UPT ;  /* 0x00003fff05057892 */ /* 0x000fc8000f8ec03f */
[----:B------:R-:W-:-:S04]  /*7ae0*/  ULOP3.LUT UR5, UR5, 0x10000, URZ, 0xfc, !UPT ;  /* 0x0001000005057892 */ /* 0x000fc8000f8efc3f */
[----:B------:R-:W-:-:S07]  /*7af0*/  UIMAD UR5, UR52, 0x780, UR5 ;  /* 0x00000780340578a4 */ /* 0x000fce000f8e0205 */
[----:B------:R-:W-:Y:S02]  /*7b00*/  UMOV UR6, UR5 ;  /* 0x0000000500067c82 */ /* 0x000fe40008000000 */
[----:B------:R-:W-:Y:S01]  /*7b10*/  QGMMA.64x192x32.F32.E4M3.E4M3 R24, R200, gdesc[UR4], R24, gsb0 ;  /* 0x02e00004c8187df3 */ /* 0x000fe20008000818 */
[----:B------:R-:W-:Y:S01]  /*7b20*/  UIADD3 UR6, UR5, 0x180, URZ ;  /* 0x0000018005067890 */ /* 0x000fe2000fffe03f */
[----:B------:R-:W-:Y:S01]  /*7b30*/  UMOV UR7, 0xc0000010 ;  /* 0xc000001000077882 */ /* 0x000fe20000000000 */
[----:B------:R-:W-:Y:S02]  /*7b40*/  WARPGROUP.DEPBAR.LE gsb0, 0x0 ;  /* 0x00008000000079c5 */ /* 0x000fe40000010000 */
[----:B------:R-:W-:-:S15]  /*7b50*/  WARPGROUP.ARRIVE ;  /* 0x00000000000079c5 */ /* 0x000fde0000000000 */
[----:B------:R-:W-:Y:S01]  /*7b60*/  QGMMA.64x192x32.F32.E4M3.E4M3 R24, R204, gdesc[UR4], R24, gsb0 ;  /* 0x02e00004cc187df3 */ /* 0x000fe20008000818 */
[----:B------:R-:W-:Y:S01]  /*7b70*/  UIADD3 UR6, UR5, 0x300, URZ ;  /* 0x0000030005067890 */ /* 0x000fe2000fffe03f */
[----:B------:R-:W-:Y:S01]  /*7b80*/  UMOV UR7, 0xc0000010 ;  /* 0xc000001000077882 */ /* 0x000fe20000000000 */
[----:B------:R-:W-:Y:S02]  /*7b90*/  WARPGROUP.DEPBAR.LE gsb0, 0x0 ;  /* 0x00008000000079c5 */ /* 0x000fe40000010000 */
[----:B------:R-:W-:-:S15]  /*7ba0*/  WARPGROUP.ARRIVE ;  /* 0x00000000000079c5 */ /* 0x000fde0000000000 */
[----:B------:R-:W-:Y:S01]  /*7bb0*/  QGMMA.64x192x32.F32.E4M3.E4M3 R24, R208, gdesc[UR4], R24, gsb0 ;  /* 0x02e00004d0187df3 */ /* 0x000fe20008000818 */
[----:B------:R-:W-:Y:S02]  /*7bc0*/  ULDC.64 UR6, c[0x0][0x9a0] ;  /* 0x0002680000067ab9 */ /* 0x000fe40000000a00 */
[----:B------:R-:W-:-:S04]  /*7bd0*/  UISETP.NE.U32.AND UP0, UPT, UR6, URZ, UPT ;  /* 0x0000003f0600728c */ /* 0x000fc8000bf05070 */
[----:B------:R-:W-:-:S06]  /*7be0*/  UISETP.NE.AND.EX UP0, UPT, UR7, URZ, UPT, UP0 ;  /* 0x0000003f0700728c */ /* 0x000fcc000bf05300 */
[----:B------:R-:W-:-:S05]  /*7bf0*/  PLOP3.LUT P1, PT, PT, PT, UP0, 0x80, 0x0 ;  /* 0x000000000000781c */ /* 0x000fca0003f2f008 */
[----:B------:R-:W-:Y:S02]  /*7c00*/  @UP0 USHF.R.S32.HI UR10, URZ, 0x1f, UR42 ;  /* 0x0000001f3f0a0899 */ /* 0x000fe4000801142a */
[----:B------:R-:W-:Y:S01]  /*7c10*/  @UP0 UIADD3 UR8, -UR42, URZ, URZ ;  /* 0x0000003f2a080290 */ /* 0x000fe2000fffe13f */
[----:B------:R-:W-:Y:S01]  /*7c20*/  @UP0 ULDC.64 UR12, c[0x0][0x9c8] ;  /* 0x00027200000c0ab9 */ /* 0x000fe20000000a00 */
[----:B------:R-:W-:Y:S01]  /*7c30*/  @UP0 ULDC UR9, c[0x0][0xc44] ;  /* 0x0003110000090ab9 */ /* 0x000fe20000000800 */
[----:B------:R-:W-:Y:S02]  /*7c40*/  @UP0 UIMAD UR10, UR10, UR12, URZ ;  /* 0x0000000c0a0a02a4 */ /* 0x000fe4000f8e023f */
[----:B------:R-:W-:Y:S02]  /*7c50*/  @UP0 UIMAD UR11, UR9, UR8, UR43 ;  /* 0x00000008090b02a4 */ /* 0x000fe4000f8e022b */
[----:B------:R-:W-:Y:S02]  /*7c60*/  @UP0 UIMAD.WIDE.U32 UR8, UR42, UR12, URZ ;  /* 0x0000000c2a0802a5 */ /* 0x000fe4000f8e003f */
[----:B------:R-:W-:-:S02]  /*7c70*/  @UP0 UIMAD UR10, UR42, UR13, UR10 ;  /* 0x0000000d2a0a02a4 */ /* 0x000fc4000f8e020a */
[----:B------:R-:W-:Y:S01]  /*7c80*/  @UP0 USHF.R.S32.HI UR14, URZ, 0x1f, UR11 ;  /* 0x0000001f3f0e0899 */ /* 0x000fe2000801140b */
[----:B------:R-:W-:Y:S01]  /*7c90*/  @UP0 ULDC.64 UR12, c[0x0][0x9d0] ;  /* 0x00027400000c0ab9 */ /* 0x000fe20000000a00 */
[----:B------:R-:W-:Y:S02]  /*7ca0*/  @UP0 UIADD3 UR9, UR9, UR10, URZ ;  /* 0x0000000a09090290 */ /* 0x000fe4000fffe03f */
[----:B------:R-:W-:Y:S02]  /*7cb0*/  @UP0 UIMAD UR10, UR14, UR12, URZ ;  /* 0x0000000c0e0a02a4 */ /* 0x000fe4000f8e023f */
[----:B------:R-:W-:Y:S02]  /*7cc0*/  @UP0 UIMAD.WIDE.U32 UR8, UR11, UR12, UR8 ;  /* 0x0000000c0b0802a5 */ /* 0x000fe4000f8e0008 */
[----:B------:R-:W-:Y:S02]  /*7cd0*/  @UP0 UIMAD UR10, UR11, UR13, UR10 ;  /* 0x0000000d0b0a02a4 */ /* 0x000fe4000f8e020a */
[----:B------:R-:W-:-:S02]  /*7ce0*/  @UP0 ULEA UR6, UP1, UR8, UR6, 0x2 ;  /* 0x0000000608060291 */ /* 0x000fc4000f82103f */
[----:B------:R-:W-:-:S04]  /*7cf0*/  @UP0 UIADD3 UR9, UR9, UR10, URZ ;  /* 0x0000000a09090290 */ /* 0x000fc8000fffe03f */
[----:B------:R-:W-:Y:S01]  /*7d00*/  @UP0 ULEA.HI.X UR7, UR8, UR7, UR9, 0x2, UP1 ;  /* 0x0000000708070291 */ /* 0x000fe200088f1409 */
[----:B01----:R-:W-:-:S05]  /*7d10*/  IMAD.U32 R6, RZ, RZ, UR6 ;  /* 0x00000006ff067e24 */ /* 0x003fca000f8e00ff */
[----:B------:R-:W-:-:S05]  /*7d20*/  IMAD.U32 R7, RZ, RZ, UR7 ;  /* 0x00000007ff077e24 */ /* 0x000fca000f8e00ff */
[----:B------:R0:W2:Y:S01]  /*7d30*/  @P1 LDG.E R8, desc[UR48][R6.64] ;  /* 0x0000003006081981 */ /* 0x0000a2000c1e1900 */
[----:B------:R-:W-:Y:S01]  /*7d40*/  UIADD3 UR6, UR5, 0x480, URZ ;  /* 0x0000048005067890 */ /* 0x000fe2000fffe03f */
[----:B------:R-:W-:Y:S01]  /*7d50*/  UMOV UR7, 0xc0000010 ;  /* 0xc000001000077882 */ /* 0x000fe20000000000 */
[----:B------:R-:W-:Y:S02]  /*7d60*/  WARPGROUP.DEPBAR.LE gsb0, 0x0 ;  /* 0x00008000000079c5 */ /* 0x000fe40000010000 */
[----:B------:R-:W-:-:S06]  /*7d70*/  WARPGROUP.ARRIVE ;  /* 0x00000000000079c5 */ /* 0x000fcc0000000000 */
[----:B------:R-:W-:Y:S01]  /*7d80*/  QGMMA.64x192x32.F32.E4M3.E4M3 R24, R212, gdesc[UR4], R24, gsb0 ;  /* 0x02e00004d4187df3 */ /* 0x000fe20008000818 */
[----:B------:R-:W-:Y:S01]  /*7d90*/  UIADD3 UR6, UR5, 0x600, URZ ;  /* 0x0000060005067890 */ /* 0x000fe2000fffe03f */
[----:B------:R-:W-:Y:S01]  /*7da0*/  UMOV UR7, 0xc0000010 ;  /* 0xc000001000077882 */ /* 0x000fe20000000000 */
[----:B------:R-:W1:Y:S04]  /*7db0*/  SHFL.BFLY PT, R9, R4, 0x2, 0x1f ;  /* 0x0c401f0004097f89 */ /* 0x000e6800000e0000 */
[----:B------:R-:W3:Y:S01]  /*7dc0*/  SHFL.BFLY PT, R12, R3, 0x2, 0x1f ;  /* 0x0c401f00030c7f89 */ /* 0x000ee200000e0000 */
[----:B-1----:R-:W-:-:S01]  /*7dd0*/  FADD.FTZ R9, R9, R4 ;  /* 0x0000000409097221 */ /* 0x002fc20000010000 */
[----:B---3--:R-:W-:-:S04]  /*7de0*/  FADD.FTZ R12, R12, R3 ;  /* 0x000000030c0c7221 */ /* 0x008fc80000010000 */
[----:B------:R-:W1:Y:S04]  /*7df0*/  SHFL.BFLY PT, R10, R9, 0x1, 0x1f ;  /* 0x0c201f00090a7f89 */ /* 0x000e6800000e0000 */
[----:B0-----:R-:W0:Y:S01]  /*7e00*/  SHFL.BFLY PT, R7, R12, 0x1, 0x1f ;  /* 0x0c201f000c077f89 */ /* 0x001e2200000e0000 */
[----:B-1----:R-:W-:-:S01]  /*7e10*/  FADD.FTZ R13, R9, R10 ;  /* 0x0000000a090d7221 */ /* 0x002fc20000010000 */
[----:B0-----:R-:W-:-:S04]  /*7e20*/  FADD.FTZ R14, R12, R7 ;  /* 0x000000070c0e7221 */ /* 0x001fc80000010000 */
        /* <DEDUP_REMOVED lines=8> */
[----:B------:R-:W-:-:S06]  /*7eb0*/  IMAD.MOV.U32 R11, RZ, RZ, RZ ;  /* 0x000000ffff0b7224 */ /* 0x000fcc00078e00ff */
[----:B------:R-:W0:Y:S01]  /*7ec0*/  @P2 MUFU.LG2 R6, R6 ;  /* 0x0000000600062308 */ /* 0x000e220000000c00 */
[----:B------:R-:W-:Y:S02]  /*7ed0*/  WARPGROUP.DEPBAR.LE gsb0, 0x0 ;  /* 0x00008000000079c5 */ /* 0x000fe40000010000 */
[----:B------:R-:W-:-:S06]  /*7ee0*/  WARPGROUP.ARRIVE ;  /* 0x00000000000079c5 */ /* 0x000fcc0000000000 */
[----:B------:R-:W-:Y:S01]  /*7ef0*/  QGMMA.64x192x32.F32.E4M3.E4M3 R24, R216, gdesc[UR4], R24, gsb0 ;  /* 0x02e00004d8187df3 */ /* 0x000fe20008000818 */
[----:B------:R-:W1:Y:S08]  /*7f00*/  @P3 MUFU.LG2 R10, R15 ;  /* 0x0000000f000a3308 */ /* 0x000e700000000c00 */
[----:B------:R-:W3:Y:S01]  /*7f10*/  @P1 MUFU.RCP R11, R14 ;  /* 0x0000000e000b1308 */ /* 0x000ee20000001000 */
[----:B------:R-:W-:-:S02]  /*7f20*/  IMAD.U32 R9, RZ, RZ, UR40 ;  /* 0x00000028ff097e24 */ /* 0x000fc4000f8e00ff */
[----:B------:R-:W-:Y:S02]  /*7f30*/  IMAD.U32 R12, RZ, RZ, UR40 ;  /* 0x00000028ff0c7e24 */ /* 0x000fe4000f8e00ff */
[----:B0-----:R-:W-:Y:S01]  /*7f40*/  @P2 FMUL.FTZ R6, R6, 0.69314718246459960938 ;  /* 0x3f31721806062820 */ /* 0x001fe20000410000 */
[----:B------:R-:W-:Y:S01]  /*7f50*/  @P2 FMUL.FTZ R9, R9, 0.69314718246459960938 ;  /* 0x3f31721809092820 */ /* 0x000fe20000410000 */
        /* <DEDUP_REMOVED lines=11> */
.L_x_2926:
[----:B------:R-:W0:Y:S01]  /*8010*/  S2R R121, SR_TID.X ;  /* 0x0000000000797919 */ /* 0x000e220000002100 */
[----:B------:R-:W-:Y:S01]  /*8020*/  ULDC.64 UR6, c[0x4][0xe0] ;  /* 0x0100380000067ab9 */ /* 0x000fe20000000a00 */
        /* <DEDUP_REMOVED lines=12> */
[----:B------:R-:W-:Y:S01]  /*80f0*/  ULDC.64 UR8, c[0x0][0xb90] ;  /* 0x0002e40000087ab9 */ /* 0x000fe20000000a00 */
[----:B0-----:R-:W-:-:S02]  /*8100*/  IMAD.SHL.U32 R0, R121, 0x4, RZ ;  /* 0x0000000479007824 */ /* 0x001fc400078e00ff */
[-C--:B------:R-:W-:Y:S01]  /*8110*/  FMUL.FTZ R27, R35, R120.reuse ;  /* 0x00000078231b7220 */ /* 0x080fe20000410000 */
[-C--:B------:R-:W-:Y:S01]  /*8120*/  FMUL.FTZ R29, R44, R9.reuse ;  /* 0x000000092c1d7220 */ /* 0x080fe20000410000 */
[-C--:B------:R-:W-:Y:S01]  /*8130*/  FMUL.FTZ R36, R41, R9.reuse ;  /* 0x0000000929247220 */ /* 0x080fe20000410000 */
[-C--:B------:R-:W-:Y:S01]  /*8140*/  FMUL.FTZ R24, R34, R120.reuse ;  /* 0x0000007822187220 */ /* 0x080fe20000410000 */
[----:B------:R-:W-:Y:S01]  /*8150*/  LOP3.LUT R0, R0, 0xc, RZ, 0xc0, !PT ;  /* 0x0000000c00007812 */ /* 0x000fe200078ec0ff */
[-C--:B------:R-:W-:Y:S01]  /*8160*/  FMUL.FTZ R35, R50, R120.reuse ;  /* 0x0000007832237220 */ /* 0x080fe20000410000 */
[-C--:B------:R-:W-:Y:S01]  /*8170*/  FMUL.FTZ R26, R39, R120.reuse ;  /* 0x00000078271a7220 */ /* 0x080fe20000410000 */
[-C--:B------:R-:W-:Y:S01]  /*8180*/  FMUL.FTZ R41, R53, R9.reuse ;  /* 0x0000000935297220 */ /* 0x080fe20000410000 */
[----:B------:R-:W-:Y:S01]  /*8190*/  IADD3 R6, P0, R0, UR6, RZ ;  /* 0x0000000600067c10 */ /* 0x000fe2000ff1e0ff */
[-C--:B------:R-:W-:Y:S01]  /*81a0*/  FMUL.FTZ R50, R70, R120.reuse ;  /* 0x0000007846327220 */ /* 0x080fe20000410000 */
[----:B------:R-:W-:Y:S01]  /*81b0*/  FMUL.FTZ R44, R49, R9 ;  /* 0x00000009312c7220 */ /* 0x000fe20000410000 */
[-C--:B------:R-:W-:Y:S01]  /*81c0*/  FMUL.FTZ R34, R54, R120.reuse ;  /* 0x0000007836227220 */ /* 0x080fe20000410000 */
[----:B------:R-:W-:Y:S01]  /*81d0*/  FMUL.FTZ R38, R55, R120 ;  /* 0x0000007837267220 */ /* 0x000fe20000410000 */
[----:B------:R-:W-:-:S02]  /*81e0*/  IMAD.X R7, RZ, RZ, UR7, P0 ;  /* 0x00000007ff077e24 */ /* 0x000fc400080e06ff */
[-C--:B------:R-:W-:Y:S01]  /*81f0*/  FMUL.FTZ R39, R51, R120.reuse ;  /* 0x0000007833277220 */ /* 0x080fe20000410000 */
[----:B------:R-:W-:Y:S01]  /*8200*/  FMUL.FTZ R70, R82, R120 ;  /* 0x0000007852467220 */ /* 0x000fe20000410000 */
[----:B------:R-:W-:Y:S01]  /*8210*/  F2FP.BF16.F32.PACK_AB R15, R15, R20 ;  /* 0x000000140f0f723e */ /* 0x000fe200000010ff */
[-C--:B------:R-:W-:Y:S01]  /*8220*/  FMUL.FTZ R49, R61, R9.reuse ;  /* 0x000000093d317220 */ /* 0x080fe20000410000 */
[----:B------:R0:W2:Y:S01]  /*8230*/  LDG.E.CONSTANT R0, desc[UR48][R6.64] ;  /* 0x0000003006007981 */ /* 0x0000a2000c1e9900 */
[-C--:B------:R-:W-:Y:S01]  /*8240*/  FMUL.FTZ R53, R68, R9.reuse ;  /* 0x0000000944357220 */ /* 0x080fe20000410000 */
[-C--:B------:R-:W-:Y:S01]  /*8250*/  FMUL.FTZ R82, R95, R120.reuse ;  /* 0x000000785f527220 */ /* 0x080fe20000410000 */
[----:B------:R-:W-:Y:S01]  /*8260*/  LOP3.LUT P0, R20, R121, 0x3, RZ, 0xc0, !PT ;  /* 0x0000000379147812 */ /* 0x000fe2000780c0ff */
[-C--:B------:R-:W-:Y:S01]  /*8270*/  FMUL.FTZ R61, R76, R9.reuse ;  /* 0x000000094c3d7220 */ /* 0x080fe20000410000 */
[-C--:B------:R-:W-:Y:S01]  /*8280*/  FMUL.FTZ R68, R73, R9.reuse ;  /* 0x0000000949447220 */ /* 0x080fe20000410000 */
[-C--:B------:R-:W-:Y:S01]  /*8290*/  FMUL.FTZ R95, R106, R120.reuse ;  /* 0x000000786a5f7220 */ /* 0x080fe20000410000 */
[-C--:B------:R-:W-:Y:S01]  /*82a0*/  FMUL.FTZ R73, R85, R9.reuse ;  /* 0x0000000955497220 */ /* 0x080fe20000410000 */
[-C--:B------:R-:W-:Y:S01]  /*82b0*/  FMUL.FTZ R76, R81, R9.reuse ;  /* 0x00000009514c7220 */ /* 0x080fe20000410000 */
[----:B------:R-:W-:Y:S01]  /*82c0*/  FMUL.FTZ R28, R33, R9 ;  /* 0x00000009211c7220 */ /* 0x000fe20000410000 */
[-C--:B0-----:R-:W-:Y:S01]  /*82d0*/  FMUL.FTZ R6, R47, R120.reuse ;  /* 0x000000782f067220 */ /* 0x081fe20000410000 */
[-C--:B------:R-:W-:Y:S01]  /*82e0*/  FMUL.FTZ R47, R59, R120.reuse ;  /* 0x000000783b2f7220 */ /* 0x080fe20000410000 */
[-C--:B------:R-:W-:Y:S01]  /*82f0*/  FMUL.FTZ R59, R74, R120.reuse ;  /* 0x000000784a3b7220 */ /* 0x080fe20000410000 */
[-C--:B------:R-:W-:Y:S01]  /*8300*/  FMUL.FTZ R74, R83, R120.reuse ;  /* 0x00000078534a7220 */ /* 0x080fe20000410000 */
[-C--:B------:R-:W-:Y:S01]  /*8310*/  FMUL.FTZ R83, R91, R120.reuse ;  /* 0x000000785b537220 */ /* 0x080fe20000410000 */
[-C--:B------:R-:W-:Y:S01]  /*8320*/  FMUL.FTZ R106, R119, R120.reuse ;  /* 0x00000078776a7220 */ /* 0x080fe20000410000 */
[----:B------:R-:W-:Y:S01]  /*8330*/  F2FP.BF16.F32.PACK_AB R34, R34, R35 ;  /* 0x000000232222723e */ /* 0x000fe200000010ff */
[-C--:B------:R-:W-:Y:S01]  /*8340*/  FMUL.FTZ R7, R43, R120.reuse ;  /* 0x000000782b077220 */ /* 0x080fe20000410000 */
[----:B------:R-:W-:Y:S01]  /*8350*/  F2FP.BF16.F32.PACK_AB R39, R38, R39 ;  /* 0x000000272627723e */ /* 0x000fe200000010ff */
[----:B------:R-:W-:Y:S01]  /*8360*/  FMUL.FTZ R25, R37, R9 ;  /* 0x0000000925197220 */ /* 0x000fe20000410000 */
[----:B------:R-:W-:Y:S01]  /*8370*/  ISETP.EQ.OR P0, PT, R20, 0x3, !P0 ;  /* 0x000000031400780c */ /* 0x000fe20004702670 */
[-C--:B------:R-:W-:Y:S01]  /*8380*/  FMUL.FTZ R43, R58, R120.reuse ;  /* 0x000000783a2b7220 */ /* 0x080fe20000410000 */
[----:B------:R-:W-:Y:S01]  /*8390*/  F2FP.BF16.F32.PACK_AB R82, R82, R83 ;  /* 0x000000535252723e */ /* 0x000fe200000010ff */
[----:B------:R-:W-:Y:S01]  /*83a0*/  FMUL.FTZ R58, R78, R120 ;  /* 0x000000784e3a7220 */ /* 0x000fe20000410000 */
[----:B------:R-:W-:Y:S01]  /*83b0*/  F2FP.BF16.F32.PACK_AB R76, R73, R76 ;  /* 0x0000004c494c723e */ /* 0x000fe200000010ff */
[----:B------:R-:W-:Y:S01]  /*83c0*/  UMOV UR6, UR39 ;  /* 0x0000002700067c82 */ /* 0x000fe20008000000 */
[----:B-1----:R-:W-:Y:S01]  /*83d0*/  UMOV UR7, UR5 ;  /* 0x0000000500077c82 */ /* 0x002fe20008000000 */
[----:B------:R-:W-:Y:S01]  /*83e0*/  F2FP.BF16.F32.PACK_AB R83, R106, R115 ;  /* 0x000000736a53723e */ /* 0x000fe200000010ff */
[-C--:B------:R-:W-:Y:S01]  /*83f0*/  FMUL.FTZ R32, R40, R9.reuse ;  /* 0x0000000928207220 */ /* 0x080fe20000410000 */
[----:B------:R-:W-:Y:S01]  /*8400*/  FMUL.FTZ R33, R45, R9 ;  /* 0x000000092d217220 */ /* 0x000fe20000410000 */
[----:B------:R-:W-:Y:S01]  /*8410*/  SEL R115, R34, R39, P0 ;  /* 0x0000002722737207 */ /* 0x000fe20000000000 */
[-C--:B------:R-:W-:Y:S01]  /*8420*/  FMUL.FTZ R37, R52, R9.reuse ;  /* 0x0000000934257220 */ /* 0x080fe20000410000 */
[----:B------:R-:W-:Y:S01]  /*8430*/  SEL R73, R39, R34, P0 ;  /* 0x0000002227497207 */ /* 0x000fe20000000000 */
[-C--:B------:R-:W-:Y:S01]  /*8440*/  FMUL.FTZ R40, R48, R9.reuse ;  /* 0x0000000930287220 */ /* 0x080fe20000410000 */
[----:B------:R-:W-:Y:S01]  /*8450*/  FMUL.FTZ R45, R60, R9 ;  /* 0x000000093c2d7220 */ /* 0x000fe20000410000 */
[----:B------:R-:W-:-:S02]  /*8460*/  IMAD.U32 R34, RZ, RZ, UR6 ;  /* 0x00000006ff227e24 */ /* 0x000fc4000f8e00ff */
[-C--:B------:R-:W-:Y:S01]  /*8470*/  FMUL.FTZ R48, R56, R9.reuse ;  /* 0x0000000938307220 */ /* 0x080fe20000410000 */
[----:B------:R-:W-:Y:S02]  /*8480*/  IMAD.U32 R35, RZ, RZ, UR7 ;  /* 0x00000007ff237e24 */ /* 0x000fe4000f8e00ff */
[-C--:B------:R-:W-:Y:S01]  /*8490*/  FMUL.FTZ R52, R57, R9.reuse ;  /* 0x0000000939347220 */ /* 0x080fe20000410000 */
[-C--:B------:R-:W-:Y:S01]  /*84a0*/  FMUL.FTZ R60, R65, R9.reuse ;  /* 0x00000009413c7220 */ /* 0x080fe20000410000 */
[-C--:B------:R-:W-:Y:S01]  /*84b0*/  FMUL.FTZ R56, R64, R9.reuse ;  /* 0x0000000940387220 */ /* 0x080fe20000410000 */
[-C--:B------:R-:W-:Y:S01]  /*84c0*/  FMUL.FTZ R57, R69, R9.reuse ;  /* 0x0000000945397220 */ /* 0x080fe20000410000 */
[-C--:B------:R-:W-:Y:S01]  /*84d0*/  FMUL.FTZ R65, R77, R9.reuse ;  /* 0x000000094d417220 */ /* 0x080fe20000410000 */
[-C--:B------:R-:W-:Y:S01]  /*84e0*/  FMUL.FTZ R64, R72, R9.reuse ;  /* 0x0000000948407220 */ /* 0x080fe20000410000 */
[----:B------:R-:W-:Y:S01]  /*84f0*/  FMUL.FTZ R69, R84, R9 ;  /* 0x0000000954457220 */ /* 0x000fe20000410000 */
[----:B------:R-:W-:Y:S01]  /*8500*/  F2FP.BF16.F32.PACK_AB R77, R58, R59 ;  /* 0x0000003b3a4d723e */ /* 0x000fe200000010ff */
[-C--:B------:R-:W-:Y:S01]  /*8510*/  FMUL.FTZ R72, R80, R9.reuse ;  /* 0x0000000950487220 */ /* 0x080fe20000410000 */
[-C--:B------:R-:W-:Y:S01]  /*8520*/  FMUL.FTZ R84, R93, R9.reuse ;  /* 0x000000095d547220 */ /* 0x080fe20000410000 */
[----:B------:R-:W-:Y:S01]  /*8530*/  FMUL.FTZ R85, R89, R9 ;  /* 0x0000000959557220 */ /* 0x000fe20000410000 */
[----:B------:R-:W-:-:S04]  /*8540*/  IMAD.WIDE R58, R223, 0x2, R34 ;  /* 0x00000002df3a7825 */ /* 0x000fc800078e0222 */
[-C--:B------:R-:W-:Y:S01]  /*8550*/  FMUL.FTZ R80, R92, R9.reuse ;  /* 0x000000095c507220 */ /* 0x080fe20000410000 */
        /* <DEDUP_REMOVED lines=12> */
[-C--:B------:R-:W-:Y:S01]  /*8620*/  FMUL.FTZ R104, R116, R9.reuse ;  /* 0x0000000974687220 */ /* 0x080fe20000410000 */
[-C--:B------:R-:W-:Y:S01]  /*8630*/  FMUL.FTZ R105, R112, R9.reuse ;  /* 0x0000000970697220 */ /* 0x080fe20000410000 */
[-C--:B------:R-:W-:Y:S01]  /*8640*/  FMUL.FTZ R108, R117, R9.reuse ;  /* 0x00000009756c7220 */ /* 0x080fe20000410000 */
[----:B------:R-:W-:Y:S01]  /*8650*/  FMUL.FTZ R109, R113, R9 ;  /* 0x00000009716d7220 */ /* 0x000fe20000410000 */
[-C--:B------:R-:W-:Y:S01]  /*8660*/  FMUL.FTZ R54, R71, R120.reuse ;  /* 0x0000007847367220 */ /* 0x080fe20000410000 */
[----:B------:R-:W-:Y:S01]  /*8670*/  FMUL.FTZ R55, R67, R120 ;  /* 0x0000007843377220 */ /* 0x000fe20000410000 */
[----:B------:R-:W-:Y:S01]  /*8680*/  F2FP.BF16.F32.PACK_AB R28, R25, R28 ;  /* 0x0000001c191c723e */ /* 0x000fe200000010ff */
[----:B------:R-:W-:Y:S01]  /*8690*/  FMUL.FTZ R9, R30, R120 ;  /* 0x000000781e097220 */ /* 0x000fe20000410000 */
[----:B------:R-:W-:Y:S01]  /*86a0*/  F2FP.BF16.F32.PACK_AB R6, R57, R60 ;  /* 0x0000003c3906723e */ /* 0x000fe200000010ff */
[-C--:B------:R-:W-:Y:S01]  /*86b0*/  FMUL.FTZ R67, R86, R120.reuse ;  /* 0x0000007856437220 */ /* 0x080fe20000410000 */
[-C--:B------:R-:W-:Y:S01]  /*86c0*/  FMUL.FTZ R71, R87, R120.reuse ;  /* 0x0000007857477220 */ /* 0x080fe20000410000 */
[----:B------:R-:W-:Y:S01]  /*86d0*/  F2FP.BF16.F32.PACK_AB R25, R84, R85 ;  /* 0x000000555419723e */ /* 0x000fe200000010ff */
[-C--:B------:R-:W-:Y:S01]  /*86e0*/  FMUL.FTZ R30, R46, R120.reuse ;  /* 0x000000782e1e7220 */ /* 0x080fe20000410000 */
[----:B------:R-:W-:Y:S01]  /*86f0*/  IADD3 R57, P4, R58, 0x8060, RZ ;  /* 0x000080603a397810 */ /* 0x000fe20007f9e0ff */
[-C--:B------:R-:W-:Y:S01]  /*8700*/  FMUL.FTZ R31, R42, R120.reuse ;  /* 0x000000782a1f7220 */ /* 0x080fe20000410000 */
[-C--:B------:R-:W-:Y:S01]  /*8710*/  FMUL.FTZ R86, R102, R120.reuse ;  /* 0x0000007866567220 */ /* 0x080fe20000410000 */
[----:B------:R-:W-:Y:S01]  /*8720*/  FMUL.FTZ R87, R98, R120 ;  /* 0x0000007862577220 */ /* 0x000fe20000410000 */
[----:B------:R-:W-:Y:S01]  /*8730*/  SEL R85, R5, R12, P0 ;  /* 0x0000000c05557207 */ /* 0x000fe20000000000 */
[-C--:B------:R-:W-:Y:S01]  /*8740*/  FMUL.FTZ R42, R62, R120.reuse ;  /* 0x000000783e2a7220 */ /* 0x080fe20000410000 */
[----:B------:R-:W-:Y:S01]  /*8750*/  SEL R60, R12, R5, P0 ;  /* 0x000000050c3c7207 */ /* 0x000fe20000000000 */
[----:B------:R-:W-:Y:S01]  /*8760*/  FMUL.FTZ R46, R63, R120 ;  /* 0x000000783f2e7220 */ /* 0x000fe20000410000 */
[----:B------:R-:W-:-:S02]  /*8770*/  IMAD R5, R19, 0x40, R2 ;  /* 0x0000004013057824 */ /* 0x000fc400078e0202 */
[-C--:B------:R-:W-:Y:S01]  /*8780*/  FMUL.FTZ R51, R66, R120.reuse ;  /* 0x0000007842337220 */ /* 0x080fe20000410000 */
[-C--:B------:R-:W-:Y:S01]  /*8790*/  FMUL.FTZ R62, R79, R120.reuse ;  /* 0x000000784f3e7220 */ /* 0x080fe20000410000 */
        /* <DEDUP_REMOVED lines=9> */
[----:B------:R-:W-:Y:S01]  /*8830*/  FMUL.FTZ R99, R107, R120 ;  /* 0x000000786b637220 */ /* 0x000fe20000410000 */
[----:B------:R-:W-:Y:S01]  /*8840*/  F2FP.BF16.F32.PACK_AB R9, R9, R10 ;  /* 0x0000000a0909723e */ /* 0x000fe200000010ff */
[----:B------:R-:W-:Y:S01]  /*8850*/  FMUL.FTZ R94, R110, R120 ;  /* 0x000000786e5e7220 */ /* 0x000fe20000410000 */
[----:B------:R-:W-:Y:S01]  /*8860*/  F2FP.BF16.F32.PACK_AB R66, R61, R64 ;  /* 0x000000403d42723e */ /* 0x000fe200000010ff */
[----:B------:R-:W-:Y:S01]  /*8870*/  IMAD.WIDE R34, R5, 0x2, R34 ;  /* 0x0000000205227825 */ /* 0x000fe200078e0222 */
[----:B------:R-:W-:-:S02]  /*8880*/  F2FP.BF16.F32.PACK_AB R10, R71, R74 ;  /* 0x0000004a470a723e */ /* 0x000fc400000010ff */
[----:B------:R-:W-:Y:S02]  /*8890*/  F2FP.BF16.F32.PACK_AB R14, R13, R14 ;  /* 0x0000000e0d0e723e */ /* 0x000fe400000010ff */
[----:B------:R-:W-:Y:S01]  /*88a0*/  F2FP.BF16.F32.PACK_AB R44, R41, R44 ;  /* 0x0000002c292c723e */ /* 0x000fe200000010ff */
[----:B------:R-:W-:Y:S01]  /*88b0*/  UIADD3 UR4, UR4, 0x33460, URZ ;  /* 0x0003346004047890 */ /* 0x000fe2000fffe03f */
[----:B------:R-:W-:Y:S01]  /*88c0*/  F2FP.BF16.F32.PACK_AB R86, R86, R87 ;  /* 0x000000575656723e */ /* 0x000fe200000010ff */
[----:B------:R-:W-:Y:S01]  /*88d0*/  UIADD3 UR5, -UR42, URZ, URZ ;  /* 0x0000003f2a057290 */ /* 0x000fe2000fffe13f */
[----:B------:R-:W-:Y:S01]  /*88e0*/  F2FP.BF16.F32.PACK_AB R69, R69, R72 ;  /* 0x000000484545723e */ /* 0x000fe200000010ff */
[----:B------:R-:W-:Y:S01]  /*88f0*/  ULDC UR6, c[0x0][0xc44] ;  /* 0x0003110000067ab9 */ /* 0x000fe20000000800 */
        /* <DEDUP_REMOVED lines=8> */
[----:B------:R-:W-:Y:S02]  /*8980*/  F2FP.BF16.F32.PACK_AB R79, R67, R70 ;  /* 0x00000046434f723e */ /* 0x000fe400000010ff */
[----:B------:R-:W-:Y:S02]  /*8990*/  F2FP.BF16.F32.PACK_AB R104, R104, R105 ;  /* 0x000000696868723e */ /* 0x000fe400000010ff */
[----:B------:R-:W-:Y:S02]  /*89a0*/  F2FP.BF16.F32.PACK_AB R109, R108, R109 ;  /* 0x0000006d6c6d723e */ /* 0x000fe400000010ff */
[----:B------:R-:W-:Y:S02]  /*89b0*/  SHF.R.U64 R56, R56, 0x3, RZ ;  /* 0x0000000338387819 */ /* 0x000fe400000012ff */
[C---:B------:R-:W-:Y:S02]  /*89c0*/  IADD3 R28, P3, R58.reuse, 0x8040, RZ ;  /* 0x000080403a1c7810 */ /* 0x040fe40007f7e0ff */
[----:B------:R-:W-:-:S02]  /*89d0*/  IADD3 R26, P6, R58, 0x8020, RZ ;  /* 0x000080203a1a7810 */ /* 0x000fc40007fde0ff */
[C---:B------:R-:W-:Y:S02]  /*89e0*/  IADD3 R24, P5, R58.reuse, 0x8000, RZ ;  /* 0x000080003a187810 */ /* 0x040fe40007fbe0ff */
[----:B------:R-:W-:Y:S02]  /*89f0*/  IADD3 R20, P2, R58, 0x4060, RZ ;  /* 0x000040603a147810 */ /* 0x000fe40007f5e0ff */
[----:B------:R-:W-:Y:S02]  /*8a00*/  F2FP.BF16.F32.PACK_AB R30, R30, R31 ;  /* 0x0000001f1e1e723e */ /* 0x000fe400000010ff */
[----:B------:R-:W-:Y:S02]  /*8a10*/  F2FP.BF16.F32.PACK_AB R36, R33, R36 ;  /* 0x000000242124723e */ /* 0x000fe400000010ff */
[----:B------:R-:W-:Y:S02]  /*8a20*/  F2FP.BF16.F32.PACK_AB R33, R98, R99 ;  /* 0x000000636221723e */ /* 0x000fe400000010ff */
[----:B------:R-:W-:-:S02]  /*8a30*/  F2FP.BF16.F32.PACK_AB R11, R65, R68 ;  /* 0x00000044410b723e */ /* 0x000fc400000010ff */
[----:B------:R-:W-:Y:S02]  /*8a40*/  F2FP.BF16.F32.PACK_AB R94, R94, R95 ;  /* 0x0000005f5e5e723e */ /* 0x000fe400000010ff */
[----:B------:R-:W-:Y:S02]  /*8a50*/  SEL R99, R69, R76, P0 ;  /* 0x0000004c45637207 */ /* 0x000fe40000000000 */
[----:B------:R-:W-:Y:S02]  /*8a60*/  SEL R67, R76, R69, P0 ;  /* 0x000000454c437207 */ /* 0x000fe40000000000 */
[----:B------:R-:W-:Y:S01]  /*8a70*/  SHF.R.U64 R5, R5, 0x3, RZ ;  /* 0x0000000305057819 */ /* 0x000fe200000012ff */
[--C-:B------:R-:W-:Y:S01]  /*8a80*/  IMAD.X R51, RZ, RZ, R59.reuse, P5 ;  /* 0x000000ffff337224 */ /* 0x100fe200028e063b */
[----:B------:R-:W-:Y:S01]  /*8a90*/  F2FP.BF16.F32.PACK_AB R52, R49, R52 ;  /* 0x000000343134723e */ /* 0x000fe200000010ff */
[----:B------:R-:W-:Y:S01]  /*8aa0*/  IMAD.X R49, RZ, RZ, R59, P2 ;  /* 0x000000ffff317224 */ /* 0x000fe200010e063b */
[----:B------:R-:W-:-:S02]  /*8ab0*/  F2FP.BF16.F32.PACK_AB R13, R75, R78 ;  /* 0x0000004e4b0d723e */ /* 0x000fc400000010ff */
[----:B------:R-:W-:Y:S02]  /*8ac0*/  SEL R95, R53, R6, P0 ;  /* 0x00000006355f7207 */ /* 0x000fe40000000000 */
[----:B------:R-:W-:Y:S01]  /*8ad0*/  SEL R65, R6, R53, P0 ;  /* 0x0000003506417207 */ /* 0x000fe20000000000 */
[--C-:B------:R-:W-:Y:S01]  /*8ae0*/  IMAD.X R53, RZ, RZ, R59.reuse, P6 ;  /* 0x000000ffff357224 */ /* 0x100fe200030e063b */
[----:B------:R-:W-:Y:S02]  /*8af0*/  SEL R107, R104, R109, P0 ;  /* 0x0000006d686b7207 */ /* 0x000fe40000000000 */
[----:B------:R-:W-:Y:S02]  /*8b00*/  SEL R71, R109, R104, P0 ;  /* 0x000000686d477207 */ /* 0x000fe40000000000 */
[----:B------:R-:W-:Y:S02]  /*8b10*/  SEL R119, R50, R55, P0 ;  /* 0x0000003732777207 */ /* 0x000fe40000000000 */
[----:B------:R-:W-:Y:S01]  /*8b20*/  SEL R76, R55, R50, P0 ;  /* 0x00000032374c7207 */ /* 0x000fe20000000000 */
[----:B------:R-:W-:Y:S01]  /*8b30*/  IMAD.X R55, RZ, RZ, R59, P3 ;  /* 0x000000ffff377224 */ /* 0x000fe200018e063b */
[----:B------:R-:W-:-:S02]  /*8b40*/  SEL R121, R77, R8, P0 ;  /* 0x000000084d797207 */ /* 0x000fc40000000000 */
[----:B------:R-:W-:Y:S02]  /*8b50*/  SEL R123, R79, R10, P0 ;  /* 0x0000000a4f7b7207 */ /* 0x000fe40000000000 */
[----:B------:R-:W-:Y:S01]  /*8b60*/  LOP3.LUT R56, R56, R57, RZ, 0x3c, !PT ;  /* 0x0000003938387212 */ /* 0x000fe200078e3cff */
[----:B------:R-:W-:Y:S01]  /*8b70*/  IMAD.X R57, RZ, RZ, R59, P4 ;  /* 0x000000ffff397224 */ /* 0x000fe200020e063b */
[----:B------:R-:W-:Y:S02]  /*8b80*/  SEL R109, R9, R14, P0 ;  /* 0x0000000e096d7207 */ /* 0x000fe40000000000 */
[----:B------:R-:W-:Y:S02]  /*8b90*/  SEL R78, R14, R9, P0 ;  /* 0x000000090e4e7207 */ /* 0x000fe40000000000 */
[----:B------:R-:W-:Y:S02]  /*8ba0*/  SEL R113, R30, R7, P0 ;  /* 0x000000071e717207 */ /* 0x000fe40000000000 */
[----:B------:R-:W-:-:S02]  /*8bb0*/  SEL R72, R7, R30, P0 ;  /* 0x0000001e07487207 */ /* 0x000fc40000000000 */
[----:B------:R-:W-:Y:S02]  /*8bc0*/  SEL R77, R8, R77, P0 ;  /* 0x0000004d084d7207 */ /* 0x000fe40000000000 */
[----:B------:R-:W-:Y:S02]  /*8bd0*/  SEL R79, R10, R79, P0 ;  /* 0x0000004f0a4f7207 */ /* 0x000fe40000000000 */
[C---:B------:R-:W-:Y:S02]  /*8be0*/  IADD3 R6, P1, R58.reuse, 0x20, RZ ;  /* 0x000000203a067810 */ /* 0x040fe40007f3e0ff */
[C---:B------:R-:W-:Y:S02]  /*8bf0*/  IADD3 R14, P4, R58.reuse, 0x4040, RZ ;  /* 0x000040403a0e7810 */ /* 0x040fe40007f9e0ff */
[C---:B------:R-:W-:Y:S02]  /*8c00*/  IADD3 R12, P3, R58.reuse, 0x4020, RZ ;  /* 0x000040203a0c7810 */ /* 0x040fe40007f7e0ff */
[----:B------:R-:W-:-:S02]  /*8c10*/  IADD3 R10, P6, R58, 0x4000, RZ ;  /* 0x000040003a0a7810 */ /* 0x000fc40007fde0ff */
[C---:B------:R-:W-:Y:S02]  /*8c20*/  IADD3 R7, P5, R58.reuse, 0x60, RZ ;  /* 0x000000603a077810 */ /* 0x040fe40007fbe0ff */
[----:B------:R-:W-:Y:S02]  /*8c30*/  IADD3 R8, P2, R58, 0x40, RZ ;  /* 0x000000403a087810 */ /* 0x000fe40007f5e0ff */
[----:B------:R-:W-:Y:S02]  /*8c40*/  LOP3.LUT R58, R5, R58, RZ, 0x3c, !PT ;  /* 0x0000003a053a7212 */ /* 0x000fe400078e3cff */
[----:B------:R-:W-:-:S04]  /*8c50*/  LOP3.LUT R5, R20, 0x380, RZ, 0xc0, !PT ;  /* 0x0000038014057812 */ /* 0x000fc800078ec0ff */
[----:B------:R-:W-:Y:S02]  /*8c60*/  SHF.R.U64 R5, R5, 0x3, RZ ;  /* 0x0000000305057819 */ /* 0x000fe400000012ff */
[----:B------:R-:W-:Y:S02]  /*8c70*/  F2FP.BF16.F32.PACK_AB R45, R45, R48 ;  /* 0x000000302d2d723e */ /* 0x000fe400000010ff */
[----:B------:R-:W-:Y:S02]  /*8c80*/  LOP3.LUT R48, R5, R20, RZ, 0x3c, !PT ;  /* 0x0000001405307212 */ /* 0x000fe400078e3cff */
[----:B------:R-:W-:-:S04]  /*8c90*/  LOP3.LUT R5, R6, 0x380, RZ, 0xc0, !PT ;  /* 0x0000038006057812 */ /* 0x000fc800078ec0ff */
[----:B------:R-:W-:Y:S02]  /*8ca0*/  SHF.R.U64 R5, R5, 0x3, RZ ;  /* 0x0000000305057819 */ /* 0x000fe400000012ff */
[----:B------:R-:W-:Y:S02]  /*8cb0*/  F2FP.BF16.F32.PACK_AB R47, R46, R47 ;  /* 0x0000002f2e2f723e */ /* 0x000fe400000010ff */
[----:B------:R-:W-:Y:S02]  /*8cc0*/  LOP3.LUT R46, R5, R6, RZ, 0x3c, !PT ;  /* 0x00000006052e7212 */ /* 0x000fe400078e3cff */
[----:B------:R-:W-:Y:S02]  /*8cd0*/  LOP3.LUT R5, R8, 0x380, RZ, 0xc0, !PT ;  /* 0x0000038008057812 */ /* 0x000fe400078ec0ff */
[----:B------:R-:W-:Y:S02]  /*8ce0*/  F2FP.BF16.F32.PACK_AB R96, R96, R97 ;  /* 0x000000616060723e */ /* 0x000fe400000010ff */
[----:B------:R-:W-:-:S02]  /*8cf0*/  F2FP.BF16.F32.PACK_AB R31, R100, R101 ;  /* 0x00000065641f723e */ /* 0x000fc400000010ff */
[----:B------:R-:W-:Y:S02]  /*8d00*/  LOP3.LUT R9, R24, 0x380, RZ, 0xc0, !PT ;  /* 0x0000038018097812 */ /* 0x000fe400078ec0ff */
[----:B------:R-:W-:Y:S02]  /*8d10*/  F2FP.BF16.F32.PACK_AB R29, R29, R32 ;  /* 0x000000201d1d723e */ /* 0x000fe400000010ff */
[----:B------:R-:W-:Y:S01]  /*8d20*/  F2FP.BF16.F32.PACK_AB R42, R42, R43 ;  /* 0x0000002b2a2a723e */ /* 0x000fe200000010ff */
[----:B------:R-:W-:Y:S01]  /*8d30*/  IMAD.X R43, RZ, RZ, R59, P3 ;  /* 0x000000ffff2b7224 */ /* 0x000fe200018e063b */
[----:B------:R-:W-:Y:S02]  /*8d40*/  SHF.R.U64 R5, R5, 0x3, RZ ;  /* 0x0000000305057819 */ /* 0x000fe400000012ff */
[----:B------:R-:W-:Y:S02]  /*8d50*/  SEL R105, R96, R31, P0 ;  /* 0x0000001f60697207 */ /* 0x000fe40000000000 */
[----:B------:R-:W-:-:S02]  /*8d60*/  SEL R69, R31, R96, P0 ;  /* 0x000000601f457207 */ /* 0x000fc40000000000 */
[----:B------:R-:W-:Y:S02]  /*8d70*/  SHF.R.U64 R9, R9, 0x3, RZ ;  /* 0x0000000309097819 */ /* 0x000fe400000012ff */
[----:B------:R-:W-:Y:S02]  /*8d80*/  IADD3 R31, P3, R34, 0x2000, RZ ;  /* 0x00002000221f7810 */ /* 0x000fe40007f7e0ff */
[----:B------:R-:W-:Y:S02]  /*8d90*/  F2FP.BF16.F32.PACK_AB R88, R88, R89 ;  /* 0x000000595858723e */ /* 0x000fe400000010ff */
[----:B------:R-:W-:Y:S02]  /*8da0*/  SEL R89, R29, R36, P0 ;  /* 0x000000241d597207 */ /* 0x000fe40000000000 */
[----:B------:R-:W-:Y:S02]  /*8db0*/  SEL R62, R36, R29, P0 ;  /* 0x0000001d243e7207 */ /* 0x000fe40000000000 */
[----:B------:R-:W-:-:S02]  /*8dc0*/  LOP3.LUT R36, R5, R8, RZ, 0x3c, !PT ;  /* 0x0000000805247212 */ /* 0x000fc400078e3cff */
[----:B------:R-:W-:Y:S01]  /*8dd0*/  LOP3.LUT R50, R9, R24, RZ, 0x3c, !PT ;  /* 0x0000001809327212 */ /* 0x000fe200078e3cff */
[----:B------:R-:W0:Y:S01]  /*8de0*/  LDC R5, c[0x0][0xbe8] ;  /* 0x0002fa00ff057b82 */ /* 0x000e220000000800 */
[----:B------:R-:W-:Y:S02]  /*8df0*/  LOP3.LUT R30, R31, 0x380, RZ, 0xc0, !PT ;  /* 0x000003801f1e7812 */ /* 0x000fe400078ec0ff */
[----:B------:R-:W-:Y:S02]  /*8e00*/  LOP3.LUT R9, R10, 0x380, RZ, 0xc0, !PT ;  /* 0x000003800a097812 */ /* 0x000fe400078ec0ff */
[----:B------:R-:W-:Y:S02]  /*8e10*/  SHF.R.U64 R30, R30, 0x3, RZ ;  /* 0x000000031e1e7819 */ /* 0x000fe400000012ff */
[----:B------:R-:W-:Y:S02]  /*8e20*/  SHF.R.U64 R9, R9, 0x3, RZ ;  /* 0x0000000309097819 */ /* 0x000fe400000012ff */
[----:B------:R-:W-:-:S02]  /*8e30*/  F2FP.BF16.F32.PACK_AB R37, R37, R40 ;  /* 0x000000282525723e */ /* 0x000fc400000010ff */
[----:B------:R-:W-:Y:S01]  /*8e40*/  LOP3.LUT R30, R30, R31, RZ, 0x3c, !PT ;  /* 0x0000001f1e1e7212 */ /* 0x000fe200078e3cff */
[----:B------:R-:W-:Y:S01]  /*8e50*/  IMAD.X R31, RZ, RZ, R35, P3 ;  /* 0x000000ffff1f7224 */ /* 0x000fe200018e0623 */
[----:B------:R-:W-:Y:S02]  /*8e60*/  LOP3.LUT R40, R9, R10, RZ, 0x3c, !PT ;  /* 0x0000000a09287212 */ /* 0x000fe400078e3cff */
[----:B------:R-:W-:-:S04]  /*8e70*/  IADD3 R9, P3, R34, 0x8000, RZ ;  /* 0x0000800022097810 */ /* 0x000fc80007f7e0ff */
[----:B------:R-:W-:Y:S01]  /*8e80*/  LOP3.LUT R8, R9, 0x380, RZ, 0xc0, !PT ;  /* 0x0000038009087812 */ /* 0x000fe200078ec0ff */
[----:B------:R-:W-:-:S03]  /*8e90*/  FMUL.FTZ R90, R103, R120 ;  /* 0x00000078675a7220 */ /* 0x000fc60000410000 */
[----:B------:R-:W-:Y:S02]  /*8ea0*/  SHF.R.U64 R8, R8, 0x3, RZ ;  /* 0x0000000308087819 */ /* 0x000fe400000012ff */
[----:B------:R-:W-:Y:S02]  /*8eb0*/  SEL R97, R66, R11, P0 ;  /* 0x0000000b42617207 */ /* 0x000fe40000000000 */
[----:B------:R-:W-:Y:S01]  /*8ec0*/  LOP3.LUT R8, R8, R9, RZ, 0x3c, !PT ;  /* 0x0000000908087212 */ /* 0x000fe200078e3cff */
[----:B------:R-:W-:Y:S01]  /*8ed0*/  IMAD.X R9, RZ, RZ, R35, P3 ;  /* 0x000000ffff097224 */ /* 0x000fe200018e0623 */
[----:B------:R-:W-:Y:S02]  /*8ee0*/  SEL R66, R11, R66, P0 ;  /* 0x000000420b427207 */ /* 0x000fe40000000000 */
[----:B------:R-:W-:Y:S02]  /*8ef0*/  LOP3.LUT R11, R26, 0x380, RZ, 0xc0, !PT ;  /* 0x000003801a0b7812 */ /* 0x000fe400078ec0ff */
[----:B0-----:R-:W-:-:S02]  /*8f00*/  ISETP.NE.AND P3, PT, R5, 0x1, PT ;  /* 0x000000010500780c */ /* 0x001fc40003f65270 */
[----:B------:R-:W-:Y:S02]  /*8f10*/  F2FP.BF16.F32.PACK_AB R80, R80, R81 ;  /* 0x000000515050723e */ /* 0x000fe400000010ff */
[----:B------:R-:W-:Y:S02]  /*8f20*/  F2FP.BF16.F32.PACK_AB R27, R92, R93 ;  /* 0x0000005d5c1b723e */ /* 0x000fe400000010ff */
[----:B------:R-:W-:Y:S01]  /*8f30*/  F2FP.BF16.F32.PACK_AB R81, R90, R91 ;  /* 0x0000005b5a51723e */ /* 0x000fe200000010ff */
        /* <DEDUP_REMOVED lines=11> */
[----:B------:R-:W-:Y:S02]  /*8ff0*/  SHF.R.U64 R11, R11, 0x3, RZ ;  /* 0x000000030b0b7819 */ /* 0x000fe400000012ff */
[----:B------:R-:W-:Y:S02]  /*9000*/  MOV R116, R58 ;  /* 0x0000003a00747202 */ /* 0x000fe40000000f00 */
[----:B------:R-:W0:Y:S01]  /*9010*/  LDC R59, c[0x0][0xc38] ;  /* 0x00030e00ff3b7b82 */ /* 0x000e220000000800 */
[----:B------:R-:W-:-:S02]  /*9020*/  LOP3.LUT R52, R11, R26, RZ, 0x3c, !PT ;  /* 0x0000001a0b347212 */ /* 0x000fc400078e3cff */
[----:B------:R-:W-:Y:S02]  /*9030*/  LOP3.LUT R11, R12, 0x380, RZ, 0xc0, !PT ;  /* 0x000003800c0b7812 */ /* 0x000fe400078ec0ff */
[----:B------:R-:W-:Y:S02]  /*9040*/  MOV R112, R36 ;  /* 0x0000002400707202 */ /* 0x000fe40000000f00 */
[----:B------:R-:W-:Y:S01]  /*9050*/  SHF.R.U64 R11, R11, 0x3, RZ ;  /* 0x000000030b0b7819 */ /* 0x000fe200000012ff */
[----:B------:R-:W1:Y:S01]  /*9060*/  @P3 LDC R36, c[0x0][0xbec] ;  /* 0x0002fb00ff243b82 */ /* 0x000e620000000800 */
[-C--:B------:R-:W-:Y:S01]  /*9070*/  FMUL.FTZ R102, R118, R120.reuse ;  /* 0x0000007876667220 */ /* 0x080fe20000410000 */
[----:B------:R-:W-:Y:S01]  /*9080*/  FMUL.FTZ R103, R114, R120 ;  /* 0x0000007872677220 */ /* 0x000fe20000410000 */
[----:B------:R-:W-:Y:S01]  /*9090*/  LOP3.LUT R42, R11, R12, RZ, 0x3c, !PT ;  /* 0x0000000c0b2a7212 */ /* 0x000fe200078e3cff */
[----:B------:R-:W-:Y:S01]  /*90a0*/  UPRMT UR4, UR36, 0x654, UR4 ;  /* 0x0000065424047896 */ /* 0x000fe20008000004 */
[----:B------:R-:W-:-:S02]  /*90b0*/  MOV R108, R40 ;  /* 0x00000028006c7202 */ /* 0x000fc40000000f00 */
[----:B--2---:R-:W-:Y:S01]  /*90c0*/  LOP3.LUT R41, R0, 0x2, RZ, 0x3c, !PT ;  /* 0x0000000200297812 */ /* 0x004fe200078e3cff */
[----:B------:R-:W2:Y:S01]  /*90d0*/  @P3 LDC R37, c[0x0][0xbf0] ;  /* 0x0002fc00ff253b82 */ /* 0x000ea20000000800 */
[----:B------:R-:W-:Y:S01]  /*90e0*/  F2FP.BF16.F32.PACK_AB R102, R102, R103 ;  /* 0x000000676666723e */ /* 0x000fe200000010ff */
[----:B------:R-:W-:Y:S01]  /*90f0*/  SHFL.IDX PT, R85, R85, R0, 0x1c1f ;  /* 0x001c1f0055557589 */ /* 0x000fe200000e0000 */
[----:B------:R-:W-:Y:S02]  /*9100*/  SEL R101, R80, R25, P0 ;  /* 0x0000001950657207 */ /* 0x000fe40000000000 */
[----:B------:R-:W-:Y:S01]  /*9110*/  SEL R68, R25, R80, P0 ;  /* 0x0000005019447207 */ /* 0x000fe20000000000 */
[----:B------:R-:W-:Y:S01]  /*9120*/  SHFL.IDX PT, R87, R87, R0, 0x1c1f ;  /* 0x001c1f0057577589 */ /* 0x000fe200000e0000 */
[----:B------:R-:W-:Y:S01]  /*9130*/  MOV R106, R42 ;  /* 0x0000002a006a7202 */ /* 0x000fe20000000f00 */
[----:B------:R-:W-:Y:S01]  /*9140*/  UIMAD UR11, UR6, UR5, UR43 ;  /* 0x00000005060b72a4 */ /* 0x000fe2000f8e022b */
[----:B------:R-:W-:Y:S01]  /*9150*/  SEL R125, R13, R82, P0 ;  /* 0x000000520d7d7207 */ /* 0x000fe20000000000 */
[----:B------:R-:W-:Y:S01]  /*9160*/  SHFL.IDX PT, R109, R109, R0, 0x1c1f ;  /* 0x001c1f006d6d7589 */ /* 0x000fe200000e0000 */
[----:B------:R-:W-:Y:S01]  /*9170*/  SEL R80, R82, R13, P0 ;  /* 0x0000000d52507207 */ /* 0x000fe20000000000 */
[----:B------:R-:W-:Y:S01]  /*9180*/  SYNCS.ARRIVE.TRANS64.RED.A1T0 RZ, [UR4], RZ ;  /* 0x000000ffffff79a7 */ /* 0x000fe20008100404 */
[----:B------:R-:W-:Y:S01]  /*9190*/  SEL R103, R88, R27, P0 ;  /* 0x0000001b58677207 */ /* 0x000fe20000000000 */
[----:B------:R-:W3:Y:S01]  /*91a0*/  SHFL.IDX PT, R60, R60, R41, 0x1c1f ;  /* 0x001c1f293c3c7589 */ /* 0x000ee200000e0000 */
[----:B------:R-:W-:-:S02]  /*91b0*/  SEL R127, R86, R81, P0 ;  /* 0x00000051567f7207 */ /* 0x000fc40000000000 */
[----:B------:R-:W-:Y:S01]  /*91c0*/  SEL R129, R94, R33, P0 ;  /* 0x000000215e817207 */ /* 0x000fe20000000000 */
[----:B------:R-:W-:Y:S01]  /*91d0*/  SHFL.IDX PT, R42, R61, R41, 0x1c1f ;  /* 0x001c1f293d2a7589 */ /* 0x000fe200000e0000 */
[----:B------:R-:W-:Y:S02]  /*91e0*/  SEL R131, R102, R83, P0 ;  /* 0x0000005366837207 */ /* 0x000fe40000000000 */
[----:B------:R-:W-:Y:S01]  /*91f0*/  LOP3.LUT R13, R28, 0x380, RZ, 0xc0, !PT ;  /* 0x000003801c0d7812 */ /* 0x000fe200078ec0ff */
[----:B------:R-:W4:Y:S01]  /*9200*/  SHFL.IDX PT, R78, R78, R41, 0x1c1f ;  /* 0x001c1f294e4e7589 */ /* 0x000f2200000e0000 */
[----:B------:R-:W-:Y:S01]  /*9210*/  MOV R49, R48 ;  /* 0x0000003000317202 */ /* 0x000fe20000000f00 */
[----:B------:R-:W-:Y:S02]  /*9220*/  IMAD R48, RZ, RZ, -UR43 ;  /* 0x8000002bff307e24 */ /* 0x000fe4000f8e02ff */
[----:B------:R-:W-:Y:S04]  /*9230*/  SHFL.IDX PT, R111, R111, R0, 0x1c1f ;  /* 0x001c1f006f6f7589 */ /* 0x000fe800000e0000 */
[----:B------:R-:W4:Y:S01]  /*9240*/  SHFL.IDX PT, R74, R74, R41, 0x1c1f ;  /* 0x001c1f294a4a7589 */ /* 0x000f2200000e0000 */
[----:B------:R-:W-:-:S03]  /*9250*/  SHF.R.U64 R13, R13, 0x3, RZ ;  /* 0x000000030d0d7819 */ /* 0x000fc600000012ff */
[----:B------:R-:W-:Y:S04]  /*9260*/  SHFL.IDX PT, R89, R89, R0, 0x1c1f ;  /* 0x001c1f0059597589 */ /* 0x000fe800000e0000 */
[----:B------:R-:W-:Y:S04]  /*9270*/  SHFL.IDX PT, R113, R113, R0, 0x1c1f ;  /* 0x001c1f0071717589 */ /* 0x000fe800000e0000 */
[----:B------:R-:W4:Y:S04]  /*9280*/  SHFL.IDX PT, R62, R62, R41, 0x1c1f ;  /* 0x001c1f293e3e7589 */ /* 0x000f2800000e0000 */
[----:B------:R-:W4:Y:S01]  /*9290*/  SHFL.IDX PT, R72, R72, R41, 0x1c1f ;  /* 0x001c1f2948487589 */ /* 0x000f2200000e0000 */
[----:B0-----:R-:W-:Y:S01]  /*92a0*/  IMAD R48, R59, R48, UR41 ;  /* 0x000000293b307e24 */ /* 0x001fe2000f8e0230 */
[----:B------:R-:W-:-:S02]  /*92b0*/  USHF.R.S32.HI UR10, URZ, 0x1f, UR11 ;  /* 0x0000001f3f0a7899 */ /* 0x000fc4000801140b */
[----:B------:R-:W-:Y:S01]  /*92c0*/  SHFL.IDX PT, R91, R91, R0, 0x1c1f ;  /* 0x001c1f005b5b7589 */ /* 0x000fe200000e0000 */
[----:B------:R-:W-:-:S03]  /*92d0*/  LOP3.LUT R54, R13, R28, RZ, 0x3c, !PT ;  /* 0x0000001c0d367212 */ /* 0x000fc600078e3cff */
[----:B------:R-:W-:Y:S01]  /*92e0*/  SHFL.IDX PT, R93, R93, R0, 0x1c1f ;  /* 0x001c1f005d5d7589 */ /* 0x000fe200000e0000 */
[----:B------:R-:W-:-:S03]  /*92f0*/  MOV R50, R50 ;  /* 0x0000003200327202 */ /* 0x000fc60000000f00 */
[----:B------:R-:W-:Y:S01]  /*9300*/  SHFL.IDX PT, R95, R95, R0, 0x1c1f ;  /* 0x001c1f005f5f7589 */ /* 0x000fe200000e0000 */
[----:B------:R-:W-:-:S03]  /*9310*/  IMAD R51, R48, 0x80, R222 ;  /* 0x0000008030337824 */ /* 0x000fc600078e02de */
        /* <DEDUP_REMOVED lines=15> */
[----:B------:R-:W-:-:S03]  /*9410*/  LOP3.LUT R6, R7, 0x380, RZ, 0xc0, !PT ;  /* 0x0000038007067812 */ /* 0x000fc600078ec0ff */
[----:B------:R-:W-:Y:S01]  /*9420*/  SHFL.IDX PT, R0, R65, R41, 0x1c1f ;  /* 0x001c1f2941007589 */ /* 0x000fe200000e0000 */
[----:B------:R-:W-:-:S03]  /*9430*/  UIMAD UR5, UR10, UR8, URZ ;  /* 0x000000080a0572a4 */ /* 0x000fc6000f8e023f */
[----:B------:R-:W0:Y:S01]  /*9440*/  SHFL.IDX PT, R58, R73, R41, 0x1c1f ;  /* 0x001c1f29493a7589 */ /* 0x000e2200000e0000 */
[----:B------:R-:W-:Y:S01]  /*9450*/  LOP3.LUT R13, R14, 0x380, RZ, 0xc0, !PT ;  /* 0x000003800e0d7812 */ /* 0x000fe200078ec0ff */
[----:B-1----:R-:W-:Y:S01]  /*9460*/  @P3 IMAD.HI.U32 R36, R51, R36, RZ ;  /* 0x0000002433243227 */ /* 0x002fe200078e00ff */
[----:B------:R-:W-:Y:S01]  /*9470*/  MOV R84, R56 ;  /* 0x0000003800547202 */ /* 0x000fe20000000f00 */
[----:B------:R-:W-:Y:S01]  /*9480*/  USHF.R.S32.HI UR12, URZ, 0x1f, UR42 ;  /* 0x0000001f3f0c7899 */ /* 0x000fe2000801142a */
[----:B------:R-:W-:Y:S01]  /*9490*/  MOV R56, R54 ;  /* 0x0000003600387202 */ /* 0x000fe20000000f00 */
[----:B------:R-:W-:Y:S01]  /*94a0*/  UIMAD.WIDE.U32 UR6, UR11, UR8, URZ ;  /* 0x000000080b0672a5 */ /* 0x000fe2000f8e003f */
[----:B------:R-:W-:Y:S01]  /*94b0*/  SHF.R.U64 R6, R6, 0x3, RZ ;  /* 0x0000000306067819 */ /* 0x000fe200000012ff */
[----:B------:R-:W1:Y:S01]  /*94c0*/  SHFL.IDX PT, R54, R63, R41, 0x1c1f ;  /* 0x001c1f293f367589 */ /* 0x000e6200000e0000 */
[----:B------:R-:W-:Y:S01]  /*94d0*/  UIMAD UR5, UR11, UR9, UR5 ;  /* 0x000000090b0572a4 */ /* 0x000fe2000f8e0205 */
[----:B------:R-:W-:-:S02]  /*94e0*/  SHF.R.U64 R13, R13, 0x3, RZ ;  /* 0x000000030d0d7819 */ /* 0x000fc400000012ff */
[----:B------:R-:W-:Y:S01]  /*94f0*/  ULDC.64 UR8, c[0x0][0xb98] ;  /* 0x0002e60000087ab9 */ /* 0x000fe20000000a00 */
[----:B------:R-:W1:Y:S01]  /*9500*/  SHFL.IDX PT, R64, R64, R41, 0x1c1f ;  /* 0x001c1f2940407589 */ /* 0x000e6200000e0000 */
[----:B------:R-:W-:Y:S01]  /*9510*/  SEL R70, R27, R88, P0 ;  /* 0x000000581b467207 */ /* 0x000fe20000000000 */
[----:B------:R-:W-:Y:S01]  /*9520*/  IMAD.MOV.U32 R59, RZ, RZ, R51 ;  /* 0x000000ffff3b7224 */ /* 0x000fe200078e0033 */
[----:B------:R-:W-:Y:S01]  /*9530*/  SEL R82, R33, R94, P0 ;  /* 0x0000005e21527207 */ /* 0x000fe20000000000 */
[----:B------:R-:W1:Y:S01]  /*9540*/  SHFL.IDX PT, R92, R75, R41, 0x1c1f ;  /* 0x001c1f294b5c7589 */ /* 0x000e6200000e0000 */
[----:B------:R-:W-:Y:S01]  /*9550*/  UIMAD UR4, UR12, UR8, URZ ;  /* 0x000000080c0472a4 */ /* 0x000fe2000f8e023f */
[----:B------:R-:W-:Y:S02]  /*9560*/  SEL R81, R81, R86, P0 ;  /* 0x0000005651517207 */ /* 0x000fe40000000000 */
[----:B------:R-:W-:Y:S01]  /*9570*/  SEL R83, R83, R102, P0 ;  /* 0x0000006653537207 */ /* 0x000fe20000000000 */
[----:B------:R-:W1:Y:S01]  /*9580*/  SHFL.IDX PT, R76, R76, R41, 0x1c1f ;  /* 0x001c1f294c4c7589 */ /* 0x000e6200000e0000 */
[----:B------:R-:W-:-:S02]  /*9590*/  IADD3 R33, P4, R34, 0x1000, RZ ;  /* 0x0000100022217810 */ /* 0x000fc40007f9e0ff */
[----:B------:R-:W-:Y:S02]  /*95a0*/  LOP3.LUT R38, R6, R7, RZ, 0x3c, !PT ;  /* 0x0000000706267212 */ /* 0x000fe400078e3cff */
[----:B------:R-:W-:Y:S02]  /*95b0*/  IADD3 R21, P1, R34, 0x6000, RZ ;  /* 0x0000600022157810 */ /* 0x000fe40007f3e0ff */
[----:B--2---:R-:W-:Y:S02]  /*95c0*/  @P3 SHF.R.U32.HI R59, RZ, R37, R36 ;  /* 0x00000025ff3b3219 */ /* 0x004fe40000011624 */
[----:B------:R-:W-:Y:S01]  /*95d0*/  LOP3.LUT R44, R13, R14, RZ, 0x3c, !PT ;  /* 0x0000000e0d2c7212 */ /* 0x000fe200078e3cff */
[----:B------:R-:W-:Y:S01]  /*95e0*/  UIADD3 UR5, UR7, UR5, URZ ;  /* 0x0000000507057290 */ /* 0x000fe2000fffe03f */
[----:B------:R-:W-:Y:S01]  /*95f0*/  LOP3.LUT R32, R33, 0x380, RZ, 0xc0, !PT ;  /* 0x0000038021207812 */ /* 0x000fe200078ec0ff */
[----:B------:R-:W2:Y:S01]  /*9600*/  SHFL.IDX PT, R66, R66, R41, 0x1c1f ;  /* 0x001c1f2942427589 */ /* 0x000ea200000e0000 */
[----:B------:R-:W-:Y:S01]  /*9610*/  LOP3.LUT R20, R21, 0x380, RZ, 0xc0, !PT ;  /* 0x0000038015147812 */ /* 0x000fe200078ec0ff */
[----:B------:R-:W-:Y:S01]  /*9620*/  UIMAD UR7, UR42, UR9, UR4 ;  /* 0x000000092a0772a4 */ /* 0x000fe2000f8e0204 */
[----:B------:R-:W-:Y:S01]  /*9630*/  MOV R57, R52 ;  /* 0x0000003400397202 */ /* 0x000fe20000000f00 */
[----:B------:R-:W-:Y:S01]  /*9640*/  SHFL.IDX PT, R86, R67, R41, 0x1c1f ;  /* 0x001c1f2943567589 */ /* 0x000fe200000e0000 */
[----:B------:R-:W-:Y:S01]  /*9650*/  MOV R110, R38 ;  /* 0x00000026006e7202 */ /* 0x000fe20000000f00 */
[----:B------:R-:W-:Y:S01]  /*9660*/  IMAD.MOV R52, RZ, RZ, -R59 ;  /* 0x000000ffff347224 */ /* 0x000fe200078e0a3b */
[----:B---3--:R-:W-:Y:S01]  /*9670*/  SEL R36, R85, R60, P0 ;  /* 0x0000003c55247207 */ /* 0x008fe20000000000 */
[----:B------:R-:W-:Y:S01]  /*9680*/  SHFL.IDX PT, R68, R68, R41, 0x1c1f ;  /* 0x001c1f2944447589 */ /* 0x000fe200000e0000 */
[----:B------:R-:W-:Y:S01]  /*9690*/  SEL R38, R60, R85, P0 ;  /* 0x000000553c267207 */ /* 0x000fe20000000000 */
[----:B------:R-:W-:Y:S01]  /*96a0*/  UMOV UR4, UR6 ;  /* 0x0000000600047c82 */ /* 0x000fe20008000000 */
[----:B----4-:R-:W-:Y:S01]  /*96b0*/  SEL R37, R109, R78, P0 ;  /* 0x0000004e6d257207 */ /* 0x010fe20000000000 */
[----:B------:R-:W-:Y:S01]  /*96c0*/  SHFL.IDX PT, R70, R70, R41, 0x1c1f ;  /* 0x001c1f2946467589 */ /* 0x000fe200000e0000 */
[----:B------:R-:W-:Y:S01]  /*96d0*/  SEL R39, R78, R109, P0 ;  /* 0x0000006d4e277207 */ /* 0x000fe20000000000 */
[----:B------:R-:W-:Y:S01]  /*96e0*/  BAR.SYNC.DEFER_BLOCKING 0x1, 0x100 ;  /* 0x0044000000007b1d */ /* 0x000fe20000010000 */
[----:B------:R-:W-:-:S02]  /*96f0*/  SEL R40, R87, R42, P0 ;  /* 0x0000002a57287207 */ /* 0x000fc40000000000 */
[----:B------:R-:W-:Y:S02]  /*9700*/  MOV R114, R46 ;  /* 0x0000002e00727202 */ /* 0x000fe40000000f00 */
[----:B------:R-:W-:Y:S02]  /*9710*/  MOV R104, R44 ;  /* 0x0000002c00687202 */ /* 0x000fe40000000f00 */
[----:B------:R-:W-:Y:S01]  /*9720*/  SEL R42, R42, R87, P0 ;  /* 0x000000572a2a7207 */ /* 0x000fe20000000000 */
[----:B------:R-:W-:Y:S01]  /*9730*/  SHFL.IDX PT, R88, R69, R41, 0x1c1f ;  /* 0x001c1f2945587589 */ /* 0x000fe200000e0000 */
[----:B------:R-:W-:-:S03]  /*9740*/  SEL R43, R74, R111, P0 ;  /* 0x0000006f4a2b7207 */ /* 0x000fc60000000000 */
[----:B------:R-:W-:Y:S01]  /*9750*/  SHFL.IDX PT, R90, R71, R41, 0x1c1f ;  /* 0x001c1f29475a7589 */ /* 0x000fe200000e0000 */
[----:B------:R-:W-:-:S03]  /*9760*/  SEL R44, R89, R62, P0 ;  /* 0x0000003e592c7207 */ /* 0x000fc60000000000 */
[----:B------:R-:W3:Y:S01]  /*9770*/  SHFL.IDX PT, R94, R77, R41, 0x1c1f ;  /* 0x001c1f294d5e7589 */ /* 0x000ee200000e0000 */
[----:B------:R-:W-:-:S03]  /*9780*/  SEL R46, R62, R89, P0 ;  /* 0x000000593e2e7207 */ /* 0x000fc60000000000 */
[----:B------:R-:W4:Y:S01]  /*9790*/  SHFL.IDX PT, R96, R79, R41, 0x1c1f ;  /* 0x001c1f294f607589 */ /* 0x000f2200000e0000 */
[----:B------:R-:W-:-:S03]  /*97a0*/  SEL R45, R113, R72, P0 ;  /* 0x00000048712d7207 */ /* 0x000fc60000000000 */
[----:B------:R-:W4:Y:S01]  /*97b0*/  SHFL.IDX PT, R80, R80, R41, 0x1c1f ;  /* 0x001c1f2950507589 */ /* 0x000f2200000e0000 */
[----:B------:R-:W-:-:S03]  /*97c0*/  SEL R47, R72, R113, P0 ;  /* 0x00000071482f7207 */ /* 0x000fc60000000000 */
[----:B------:R-:W4:Y:S01]  /*97d0*/  SHFL.IDX PT, R98, R81, R41, 0x1c1f ;  /* 0x001c1f2951627589 */ /* 0x000f2200000e0000 */
[----:B------:R-:W-:-:S03]  /*97e0*/  SHF.R.U64 R32, R32, 0x3, RZ ;  /* 0x0000000320207819 */ /* 0x000fc600000012ff */
[----:B------:R-:W4:Y:S01]  /*97f0*/  SHFL.IDX PT, R100, R82, R41, 0x1c1f ;  /* 0x001c1f2952647589 */ /* 0x000f2200000e0000 */
[----:B------:R-:W-:-:S03]  /*9800*/  SHF.R.U64 R20, R20, 0x3, RZ ;  /* 0x0000000314147819 */ /* 0x000fc600000012ff */
[----:B------:R0:W4:Y:S01]  /*9810*/  SHFL.IDX PT, R102, R83, R41, 0x1c1f ;  /* 0x001c1f2953667589 */ /* 0x00012200000e0000 */
[----:B------:R-:W-:Y:S01]  /*9820*/  UIMAD.WIDE.U32 UR4, UR42, UR8, UR4 ;  /* 0x000000082a0472a5 */ /* 0x000fe2000f8e0004 */
[----:B------:R-:W-:Y:S02]  /*9830*/  IMAD R51, R5, R52, R51 ;  /* 0x0000003405337224 */ /* 0x000fe400078e0233 */
[----:B------:R-:W-:Y:S01]  /*9840*/  STSM.16.M88.4 [R116], R36 ;  /* 0x0000002474007844 */ /* 0x000fe20000000200 */
[----:B0-----:R-:W-:Y:S01]  /*9850*/  SEL R41, R111, R74, P0 ;  /* 0x0000004a6f297207 */ /* 0x001fe20000000000 */
[----:B------:R-:W-:Y:S01]  /*9860*/  ULDC.64 UR8, c[0x0][0xae8] ;  /* 0x0002ba0000087ab9 */ /* 0x000fe20000000a00 */
[----:B------:R-:W-:Y:S01]  /*9870*/  LOP3.LUT R32, R32, R33, RZ, 0x3c, !PT ;  /* 0x0000002120207212 */ /* 0x000fe200078e3cff */
[--C-:B------:R-:W-:Y:S01]  /*9880*/  IMAD.X R33, RZ, RZ, R35.reuse, P4 ;  /* 0x000000ffff217224 */ /* 0x100fe200020e0623 */
[----:B------:R-:W-:Y:S01]  /*9890*/  IADD3 R25, P2, R34, 0x5000, RZ ;  /* 0x0000500022197810 */ /* 0x000fe20007f5e0ff */
[----:B------:R0:W-:Y:S01]  /*98a0*/  STSM.16.M88.4 [R114], R40 ;  /* 0x0000002872007844 */ /* 0x0001e20000000200 */
[----:B------:R-:W-:Y:S01]  /*98b0*/  LOP3.LUT R20, R20, R21, RZ, 0x3c, !PT ;  /* 0x0000001514147212 */ /* 0x000fe200078e3cff */
[----:B------:R-:W-:Y:S01]  /*98c0*/  IMAD.X R21, RZ, RZ, R35, P1 ;  /* 0x000000ffff157224 */ /* 0x000fe200008e0623 */
[----:B------:R-:W-:Y:S01]  /*98d0*/  SEL R53, R115, R58, P0 ;  /* 0x0000003a73357207 */ /* 0x000fe20000000000 */
[----:B------:R1:W-:Y:S01]  /*98e0*/  STSM.16.M88.4 [R112], R44 ;  /* 0x0000002c70007844 */ /* 0x0003e20000000200 */
[----:B------:R-:W-:-:S02]  /*98f0*/  SEL R55, R58, R115, P0 ;  /* 0x000000733a377207 */ /* 0x000fc40000000000 */
[C---:B------:R-:W-:Y:S02]  /*9900*/  IADD3 R15, P4, R34.reuse, 0x7000, RZ ;  /* 0x00007000220f7810 */ /* 0x040fe40007f9e0ff */
[----:B------:R-:W-:Y:S02]  /*9910*/  IADD3 R58, P1, R59, UR4, RZ ;  /* 0x000000043b3a7c10 */ /* 0x000fe4000ff3e0ff */
[C---:B------:R-:W-:Y:S02]  /*9920*/  IADD3 R29, P6, R34.reuse, 0x3000, RZ ;  /* 0x00003000221d7810 */ /* 0x040fe40007fde0ff */
[----:B------:R-:W-:Y:S02]  /*9930*/  IADD3 R27, P5, R34, 0x4000, RZ ;  /* 0x00004000221b7810 */ /* 0x000fe40007fbe0ff */
[----:B0-----:R-:W-:Y:S02]  /*9940*/  SEL R40, R95, R0, P0 ;  /* 0x000000005f287207 */ /* 0x001fe40000000000 */
[----:B------:R-:W-:Y:S01]  /*9950*/  SEL R42, R0, R95, P0 ;  /* 0x0000005f002a7207 */ /* 0x000fe20000000000 */
[----:B-1----:R-:W-:Y:S01]  /*9960*/  IMAD.U32 R45, RZ, RZ, UR7 ;  /* 0x00000007ff2d7e24 */ /* 0x002fe2000f8e00ff */
[----:B------:R-:W-:Y:S01]  /*9970*/  SHF.R.S32.HI R44, RZ, 0x1f, R59 ;  /* 0x0000001fff2c7819 */ /* 0x000fe2000001143b */
[----:B------:R-:W-:Y:S01]  /*9980*/  ULDC.64 UR6, c[0x0][0xb88] ;  /* 0x0002e20000067ab9 */ /* 0x000fe20000000a00 */
[----:B------:R-:W-:-:S02]  /*9990*/  SHF.R.S32.HI R0, RZ, 0x1f, R51 ;  /* 0x0000001fff007819 */ /* 0x000fc40000011433 */
[----:B------:R-:W-:Y:S02]  /*99a0*/  LOP3.LUT R24, R25, 0x380, RZ, 0xc0, !PT ;  /* 0x0000038019187812 */ /* 0x000fe400078ec0ff */
[----:B------:R-:W-:Y:S01]  /*99b0*/  LOP3.LUT R14, R15, 0x380, RZ, 0xc0, !PT ;  /* 0x000003800f0e7812 */ /* 0x000fe200078ec0ff */
[----:B------:R-:W-:Y:S01]  /*99c0*/  IMAD R0, R0, UR6, RZ ;  /* 0x0000000600007c24 */ /* 0x000fe2000f8e02ff */
[----:B------:R-:W-:Y:S01]  /*99d0*/  IADD3.X R59, R44, UR5, R45, P1, !PT ;  /* 0x000000052c3b7c10 */ /* 0x000fe20008ffe42d */
[----:B------:R-:W-:Y:S01]  /*99e0*/  ULDC.64 UR4, c[0x0][0xb50] ;  /* 0x0002d40000047ab9 */ /* 0x000fe20000000a00 */
[----:B------:R-:W-:Y:S02]  /*99f0*/  LOP3.LUT R28, R29, 0x380, RZ, 0xc0, !PT ;  /* 0x000003801d1c7812 */ /* 0x000fe400078ec0ff */
[----:B------:R-:W-:Y:S02]  /*9a00*/  LOP3.LUT R26, R27, 0x380, RZ, 0xc0, !PT ;  /* 0x000003801b1a7812 */ /* 0x000fe400078ec0ff */
[----:B------:R-:W-:-:S02]  /*9a10*/  SHF.R.U64 R24, R24, 0x3, RZ ;  /* 0x0000000318187819 */ /* 0x000fc400000012ff */
[----:B------:R-:W-:Y:S02]  /*9a20*/  SEL R52, R91, R54, P0 ;  /* 0x000000365b347207 */ /* 0x000fe40000000000 */
[----:B------:R-:W-:Y:S01]  /*9a30*/  SEL R54, R54, R91, P0 ;  /* 0x0000005b36367207 */ /* 0x000fe20000000000 */
[C---:B------:R-:W-:Y:S01]  /*9a40*/  IMAD R61, R51.reuse, UR7, R0 ;  /* 0x00000007333d7c24 */ /* 0x040fe2000f8e0200 */
[----:B------:R-:W-:Y:S01]  /*9a50*/  SHF.R.U64 R14, R14, 0x3, RZ ;  /* 0x000000030e0e7819 */ /* 0x000fe200000012ff */
[----:B------:R-:W-:Y:S01]  /*9a60*/  IMAD.WIDE.U32 R58, R51, UR6, R58 ;  /* 0x00000006333a7c25 */ /* 0x000fe2000f8e003a */
[----:B------:R-:W-:Y:S01]  /*9a70*/  LOP3.LUT R7, R34, 0x380, RZ, 0xc0, !PT ;  /* 0x0000038022077812 */ /* 0x000fe200078ec0ff */
[----:B------:R-:W-:Y:S01]  /*9a80*/  ULDC UR6, c[0x0][0xa88] ;  /* 0x0002a20000067ab9 */ /* 0x000fe20000000800 */
[----:B------:R-:W-:Y:S02]  /*9a90*/  SEL R36, R93, R64, P0 ;  /* 0x000000405d247207 */ /* 0x000fe40000000000 */
[----:B------:R-:W-:-:S02]  /*9aa0*/  SEL R38, R64, R93, P0 ;  /* 0x0000005d40267207 */ /* 0x000fc40000000000 */
[----:B------:R-:W-:Y:S02]  /*9ab0*/  SEL R37, R117, R92, P0 ;  /* 0x0000005c75257207 */ /* 0x000fe40000000000 */
[----:B------:R-:W-:Y:S01]  /*9ac0*/  SEL R39, R92, R117, P0 ;  /* 0x000000755c277207 */ /* 0x000fe20000000000 */
[----:B------:R-:W-:Y:S01]  /*9ad0*/  IMAD R51, R48, 0x80, R221 ;  /* 0x0000008030337824 */ /* 0x000fe200078e02dd */
[----:B------:R-:W-:Y:S02]  /*9ae0*/  SHF.R.U64 R28, R28, 0x3, RZ ;  /* 0x000000031c1c7819 */ /* 0x000fe400000012ff */
[----:B------:R-:W-:Y:S02]  /*9af0*/  SHF.R.U64 R26, R26, 0x3, RZ ;  /* 0x000000031a1a7819 */ /* 0x000fe400000012ff */
[----:B------:R-:W-:Y:S01]  /*9b00*/  LOP3.LUT R24, R24, R25, RZ, 0x3c, !PT ;  /* 0x0000001918187212 */ /* 0x000fe200078e3cff */
[----:B------:R-:W-:Y:S01]  /*9b10*/  IMAD.X R25, RZ, RZ, R35, P2 ;  /* 0x000000ffff197224 */ /* 0x000fe200010e0623 */
[----:B------:R-:W-:-:S02]  /*9b20*/  SEL R41, R119, R76, P0 ;  /* 0x0000004c77297207 */ /* 0x000fc40000000000 */
[----:B------:R-:W-:Y:S01]  /*9b30*/  SEL R43, R76, R119, P0 ;  /* 0x000000774c2b7207 */ /* 0x000fe20000000000 */
[----:B------:R-:W-:Y:S01]  /*9b40*/  STSM.16.M88.4 [R110], R52 ;  /* 0x000000346e007844 */ /* 0x000fe20000000200 */
[----:B------:R-:W-:Y:S01]  /*9b50*/  LOP3.LUT R14, R14, R15, RZ, 0x3c, !PT ;  /* 0x0000000f0e0e7212 */ /* 0x000fe200078e3cff */
[--C-:B------:R-:W-:Y:S01]  /*9b60*/  IMAD.X R15, RZ, RZ, R35.reuse, P4 ;  /* 0x000000ffff0f7224 */ /* 0x100fe200020e0623 */
[----:B------:R-:W-:Y:S01]  /*9b70*/  IADD3 R133, P2, R34, 0xb000, RZ ;  /* 0x0000b00022857810 */ /* 0x000fe20007f5e0ff */
[----:B------:R0:W-:Y:S01]  /*9b80*/  STSM.16.M88.4 [R108], R36 ;  /* 0x000000246c007844 */ /* 0x0001e20000000200 */
[----:B------:R-:W-:Y:S01]  /*9b90*/  SHF.R.U64 R7, R7, 0x3, RZ ;  /* 0x0000000307077819 */ /* 0x000fe200000012ff */
[----:B------:R-:W-:Y:S01]  /*9ba0*/  IMAD R0, R5, UR6, RZ ;  /* 0x0000000605007c24 */ /* 0x000fe2000f8e02ff */
[----:B------:R-:W-:Y:S01]  /*9bb0*/  LOP3.LUT R28, R28, R29, RZ, 0x3c, !PT ;  /* 0x0000001d1c1c7212 */ /* 0x000fe200078e3cff */
[--C-:B------:R-:W-:Y:S01]  /*9bc0*/  IMAD.X R29, RZ, RZ, R35.reuse, P6 ;  /* 0x000000ffff1d7224 */ /* 0x100fe200030e0623 */
[----:B------:R-:W-:Y:S01]  /*9bd0*/  LOP3.LUT R26, R26, R27, RZ, 0x3c, !PT ;  /* 0x0000001b1a1a7212 */ /* 0x000fe200078e3cff */
[----:B------:R-:W-:Y:S01]  /*9be0*/  IMAD.X R27, RZ, RZ, R35, P5 ;  /* 0x000000ffff1b7224 */ /* 0x000fe200028e0623 */
[----:B------:R-:W-:Y:S01]  /*9bf0*/  LOP3.LUT P1, RZ, R22, 0x3, RZ, 0xc0, !PT ;  /* 0x0000000316ff7812 */ /* 0x000fe2000782c0ff */
[----:B------:R1:W-:Y:S01]  /*9c00*/  STSM.16.M88.4 [R106], R40 ;  /* 0x000000286a007844 */ /* 0x0003e20000000200 */
[----:B------:R-:W-:-:S02]  /*9c10*/  IADD3 R11, P6, R34, 0x9000, RZ ;  /* 0x00009000220b7810 */ /* 0x000fc40007fde0ff */
[----:B------:R-:W-:Y:S02]  /*9c20*/  IADD3 R13, P5, R34, 0xa000, RZ ;  /* 0x0000a000220d7810 */ /* 0x000fe40007fbe0ff */
[----:B--2---:R-:W-:Y:S02]  /*9c30*/  SEL R44, R97, R66, P0 ;  /* 0x00000042612c7207 */ /* 0x004fe40000000000 */
[----:B------:R-:W-:Y:S01]  /*9c40*/  SEL R46, R66, R97, P0 ;  /* 0x00000061422e7207 */ /* 0x000fe20000000000 */
[----:B0-----:R-:W-:Y:S01]  /*9c50*/  VIADD R37, R51, 0x8 ;  /* 0x0000000833257836 */ /* 0x001fe20000000000 */
[----:B------:R-:W-:Y:S01]  /*9c60*/  LEA R36, P4, R58, UR4, 0x2 ;  /* 0x000000043a247c11 */ /* 0x000fe2000f8810ff */
[----:B------:R-:W-:Y:S01]  /*9c70*/  IMAD.IADD R39, R59, 0x1, R61 ;  /* 0x000000013b277824 */ /* 0x000fe200078e023d */
[----:B---3--:R-:W-:Y:S02]  /*9c80*/  SEL R45, R121, R94, P0 ;  /* 0x0000005e792d7207 */ /* 0x008fe40000000000 */
[----:B------:R-:W-:-:S02]  /*9c90*/  SEL R47, R94, R121, P0 ;  /* 0x000000795e2f7207 */ /* 0x000fc40000000000 */
[----:B------:R-:W-:Y:S01]  /*9ca0*/  LOP3.LUT R34, R7, R34, RZ, 0x3c, !PT ;  /* 0x0000002207227212 */ /* 0x000fe200078e3cff */
[----:B------:R-:W-:Y:S01]  /*9cb0*/  IMAD.X R7, RZ, RZ, R35, P2 ;  /* 0x000000ffff077224 */ /* 0x000fe200010e0623 */
[----:B-1----:R-:W-:Y:S02]  /*9cc0*/  SEL R40, R99, R86, P0 ;  /* 0x0000005663287207 */ /* 0x002fe40000000000 */
[----:B------:R-:W-:Y:S02]  /*9cd0*/  SEL R42, R86, R99, P0 ;  /* 0x00000063562a7207 */ /* 0x000fe40000000000 */
[----:B----4-:R-:W-:Y:S02]  /*9ce0*/  SEL R41, R123, R96, P0 ;  /* 0x000000607b297207 */ /* 0x010fe40000000000 */
[----:B------:R-:W-:Y:S02]  /*9cf0*/  SEL R43, R96, R123, P0 ;  /* 0x0000007b602b7207 */ /* 0x000fe40000000000 */
[----:B------:R-:W-:-:S02]  /*9d00*/  SEL R72, R101, R68, P0 ;  /* 0x0000004465487207 */ /* 0x000fc40000000000 */
[----:B------:R-:W-:Y:S02]  /*9d10*/  SEL R74, R68, R101, P0 ;  /* 0x00000065444a7207 */ /* 0x000fe40000000000 */
[----:B------:R-:W-:Y:S02]  /*9d20*/  SEL R73, R125, R80, P0 ;  /* 0x000000507d497207 */ /* 0x000fe40000000000 */
[----:B------:R-:W-:Y:S02]  /*9d30*/  SEL R75, R80, R125, P0 ;  /* 0x0000007d504b7207 */ /* 0x000fe40000000000 */
[----:B------:R-:W-:Y:S01]  /*9d40*/  SEL R68, R103, R70, P0 ;  /* 0x0000004667447207 */ /* 0x000fe20000000000 */
[----:B------:R-:W-:Y:S01]  /*9d50*/  SHFL.IDX PT, R60, R36, RZ, 0x1c1f ;  /* 0x001c1fff243c7589 */ /* 0x000fe200000e0000 */
[----:B------:R-:W-:Y:S02]  /*9d60*/  ISETP.GE.OR P2, PT, R51, R0, P1 ;  /* 0x000000003300720c */ /* 0x000fe40000f46670 */
[----:B------:R-:W-:Y:S01]  /*9d70*/  SEL R70, R70, R103, P0 ;  /* 0x0000006746467207 */ /* 0x000fe20000000000 */
[----:B------:R0:W-:Y:S01]  /*9d80*/  SHFL.IDX PT, R62, R36, 0x1, 0x1c1f ;  /* 0x003c1f00243e7f89 */ /* 0x0001e200000e0000 */
[----:B------:R-:W-:-:S02]  /*9d90*/  SEL R69, R127, R98, P0 ;  /* 0x000000627f457207 */ /* 0x000fc40000000000 */
[----:B------:R-:W-:Y:S01]  /*9da0*/  SEL R71, R98, R127, P0 ;  /* 0x0000007f62477207 */ /* 0x000fe20000000000 */
[----:B------:R-:W-:Y:S01]  /*9db0*/  STSM.16.M88.4 [R104], R44 ;  /* 0x0000002c68007844 */ /* 0x000fe20000000200 */
[----:B------:R-:W-:Y:S02]  /*9dc0*/  ISETP.GE.OR P1, PT, R37, R0, P1 ;  /* 0x000000002500720c */ /* 0x000fe40000f26670 */
[----:B------:R-:W-:Y:S02]  /*9dd0*/  LEA.HI.X R58, R58, UR5, R39, 0x2, P4 ;  /* 0x000000053a3a7c11 */ /* 0x000fe4000a0f1427 */
[----:B------:R-:W-:Y:S02]  /*9de0*/  SEL R80, R105, R88, P0 ;  /* 0x0000005869507207 */ /* 0x000fe40000000000 */
[----:B------:R-:W-:Y:S02]  /*9df0*/  SEL R82, R88, R105, P0 ;  /* 0x0000006958527207 */ /* 0x000fe40000000000 */
[----:B------:R-:W-:-:S02]  /*9e00*/  SEL R81, R129, R100, P0 ;  /* 0x0000006481517207 */ /* 0x000fc40000000000 */
[----:B------:R-:W-:Y:S01]  /*9e10*/  SEL R83, R100, R129, P0 ;  /* 0x0000008164537207 */ /* 0x000fe20000000000 */
[----:B------:R-:W-:Y:S01]  /*9e20*/  STSM.16.M88.4 [R49], R40 ;  /* 0x0000002831007844 */ /* 0x000fe20000000200 */
[----:B------:R-:W-:Y:S02]  /*9e30*/  SEL R37, R131, R102, P0 ;  /* 0x0000006683257207 */ /* 0x000fe40000000000 */
[----:B------:R-:W-:Y:S02]  /*9e40*/  SEL R39, R102, R131, P0 ;  /* 0x0000008366277207 */ /* 0x000fe40000000000 */
[----:B0-----:R-:W-:Y:S02]  /*9e50*/  SEL R36, R107, R90, P0 ;  /* 0x0000005a6b247207 */ /* 0x001fe40000000000 */
[----:B------:R-:W-:Y:S01]  /*9e60*/  SEL R38, R90, R107, P0 ;  /* 0x0000006b5a267207 */ /* 0x000fe20000000000 */
[----:B------:R-:W-:Y:S04]  /*9e70*/  STSM.16.M88.4 [R50], R72 ;  /* 0x0000004832007844 */ /* 0x000fe80000000200 */
[----:B------:R-:W-:Y:S04]  /*9e80*/  STSM.16.M88.4 [R57], R68 ;  /* 0x0000004439007844 */ /* 0x000fe80000000200 */
[----:B------:R-:W-:Y:S04]  /*9e90*/  STSM.16.M88.4 [R56], R80 ;  /* 0x0000005038007844 */ /* 0x000fe80000000200 */
[----:B------:R-:W-:Y:S04]  /*9ea0*/  STSM.16.M88.4 [R84], R36 ;  /* 0x0000002454007844 */ /* 0x000fe80000000200 */
[----:B------:R-:W0:Y:S01]  /*9eb0*/  SHFL.IDX PT, R61, R58, RZ, 0x1c1f ;  /* 0x001c1fff3a3d7589 */ /* 0x000e2200000e0000 */
[----:B------:R-:W-:Y:S06]  /*9ec0*/  BAR.SYNC.DEFER_BLOCKING 0x1, 0x100 ;  /* 0x0044000000007b1d */ /* 0x000fec0000010000 */
[----:B------:R-:W1:Y:S04]  /*9ed0*/  SHFL.IDX PT, R63, R58, 0x1, 0x1c1f ;  /* 0x003c1f003a3f7f89 */ /* 0x000e6800000e0000 */
[----:B0-----:R0:W-:Y:S04]  /*9ee0*/  @!P2 ST.E desc[UR48][R60.64], R4 ;  /* 0x000000043c00a985 */ /* 0x0011e8000c101930 */
[----:B-1----:R1:W-:Y:S01]  /*9ef0*/  @!P1 ST.E desc[UR48][R62.64], R3 ;  /* 0x000000033e009985 */ /* 0x0023e2000c101930 */
[----:B0-----:R-:W0:Y:S03]  /*9f00*/  @P3 LDC R4, c[0x0][0xbec] ;  /* 0x0002fb00ff043b82 */ /* 0x001e260000000800 */
[----:B------:R2:W5:Y:S01]  /*9f10*/  LD.E.128 R44, desc[UR48][R30.64] ;  /* 0x000000301e2c7980 */ /* 0x000562000c101d00 */
[----:B------:R-:W-:-:S03]  /*9f20*/  UIMAD UR6, UR10, UR8, URZ ;  /* 0x000000080a0672a4 */ /* 0x000fc6000f8e023f */
[----:B------:R3:W5:Y:S01]  /*9f30*/  LD.E.128 R84, desc[UR48][R8.64] ;  /* 0x0000003008547980 */ /* 0x000762000c101d00 */
[----:B-1----:R-:W-:Y:S01]  /*9f40*/  IMAD R3, R18, 0x20, R19 ;  /* 0x0000002012037824 */ /* 0x002fe200078e0213 */
[----:B------:R-:W-:Y:S01]  /*9f50*/  UIMAD.WIDE.U32 UR4, UR11, UR8, URZ ;  /* 0x000000080b0472a5 */ /* 0x000fe2000f8e003f */
[----:B------:R-:W-:Y:S01]  /*9f60*/  LOP3.LUT R6, R133, 0x380, RZ, 0xc0, !PT ;  /* 0x0000038085067812 */ /* 0x000fe200078ec0ff */
[----:B--2---:R-:W1:Y:S01]  /*9f70*/  @P3 LDC R31, c[0x0][0xbf0] ;  /* 0x0002fc00ff1f3b82 */ /* 0x004e620000000800 */
[----:B------:R-:W-:Y:S01]  /*9f80*/  UIMAD UR6, UR11, UR9, UR6 ;  /* 0x000000090b0672a4 */ /* 0x000fe2000f8e0206 */
[----:B------:R-:W-:Y:S01]  /*9f90*/  LOP3.LUT R10, R11, 0x380, RZ, 0xc0, !PT ;  /* 0x000003800b0a7812 */ /* 0x000fe200078ec0ff */
[----:B------:R-:W5:Y:S01]  /*9fa0*/  LD.E.128 R64, desc[UR48][R34.64] ;  /* 0x0000003022407980 */ /* 0x000f62000c101d00 */
[----:B---3--:R-:W-:Y:S01]  /*9fb0*/  IMAD R9, R48, 0x80, R3 ;  /* 0x0000008030097824 */ /* 0x008fe200078e0203 */
[----:B------:R-:W-:Y:S01]  /*9fc0*/  ULDC.64 UR8, c[0x0][0xaf0] ;  /* 0x0002bc0000087ab9 */ /* 0x000fe20000000a00 */
[----:B------:R-:W-:Y:S01]  /*9fd0*/  UIADD3 UR5, UR5, UR6, URZ ;  /* 0x0000000605057290 */ /* 0x000fe2000fffe03f */
[----:B------:R-:W-:Y:S01]  /*9fe0*/  LOP3.LUT R12, R13, 0x380, RZ, 0xc0, !PT ;  /* 0x000003800d0c7812 */ /* 0x000fe200078ec0ff */
[----:B------:R-:W-:Y:S01]  /*9ff0*/  UIMAD UR7, UR12, UR8, URZ ;  /* 0x000000080c0772a4 */ /* 0x000fe2000f8e023f */
[----:B------:R-:W-:Y:S01]  /*a000*/  SHF.R.U64 R6, R6, 0x3, RZ ;  /* 0x0000000306067819 */ /* 0x000fe200000012ff */
[----:B------:R-:W5:Y:S01]  /*a010*/  LD.E.128 R52, desc[UR48][R32.64] ;  /* 0x0000003020347980 */ /* 0x000f62000c101d00 */
[----:B0-----:R-:W-:Y:S01]  /*a020*/  @P3 IMAD.HI.U32 R4, R9, R4, RZ ;  /* 0x0000000409043227 */ /* 0x001fe200078e00ff */
[----:B------:R-:W-:-:S02]  /*a030*/  UIMAD UR7, UR42, UR9, UR7 ;  /* 0x000000092a0772a4 */ /* 0x000fc4000f8e0207 */
[----:B------:R-:W5:Y:S01]  /*a040*/  LD.E.128 R40, desc[UR48][R28.64] ;  /* 0x000000301c287980 */ /* 0x000f62000c101d00 */
[----:B------:R-:W-:Y:S01]  /*a050*/  UIMAD.WIDE.U32 UR42, UR42, UR8, UR4 ;  /* 0x000000082a2a72a5 */ /* 0x000fe2000f8e0004 */
[----:B------:R-:W-:Y:S01]  /*a060*/  IMAD.MOV.U32 R3, RZ, RZ, R9 ;  /* 0x000000ffff037224 */ /* 0x000fe200078e0009 */
[----:B------:R-:W-:Y:S01]  /*a070*/  SHF.R.U64 R10, R10, 0x3, RZ ;  /* 0x000000030a0a7819 */ /* 0x000fe200000012ff */
[----:B------:R-:W5:Y:S01]  /*a080*/  LD.E.128 R76, desc[UR48][R26.64] ;  /* 0x000000301a4c7980 */ /* 0x000f62000c101d00 */
[----:B------:R-:W-:-:S03]  /*a090*/  SHF.R.U64 R12, R12, 0x3, RZ ;  /* 0x000000030c0c7819 */ /* 0x000fc600000012ff */
[----:B------:R-:W5:Y:S01]  /*a0a0*/  LD.E.128 R68, desc[UR48][R24.64] ;  /* 0x0000003018447980 */ /* 0x000f62000c101d00 */
[----:B-1----:R-:W-:Y:S01]  /*a0b0*/  @P3 SHF.R.U32.HI R3, RZ, R31, R4 ;  /* 0x0000001fff033219 */ /* 0x002fe20000011604 */
[----:B------:R-:W-:Y:S01]  /*a0c0*/  UIADD3 UR4, UR43, UR7, URZ ;  /* 0x000000072b047290 */ /* 0x000fe2000fffe03f */
[----:B------:R-:W-:Y:S01]  /*a0d0*/  LOP3.LUT R6, R6, R133, RZ, 0x3c, !PT ;  /* 0x0000008506067212 */ /* 0x000fe200078e3cff */
[----:B------:R-:W5:Y:S01]  /*a0e0*/  LD.E.128 R56, desc[UR48][R20.64] ;  /* 0x0000003014387980 */ /* 0x000f62000c101d00 */
[--C-:B------:R-:W-:Y:S01]  /*a0f0*/  SHF.R.S32.HI R4, RZ, 0x1f, R3.reuse ;  /* 0x0000001fff047819 */ /* 0x100fe20000011403 */
[----:B------:R-:W-:Y:S01]  /*a100*/  IMAD.MOV R8, RZ, RZ, -R3 ;  /* 0x000000ffff087224 */ /* 0x000fe200078e0a03 */
[----:B------:R-:W-:Y:S01]  /*a110*/  LOP3.LUT R10, R10, R11, RZ, 0x3c, !PT ;  /* 0x0000000b0a0a7212 */ /* 0x000fe200078e3cff */
[--C-:B------:R-:W-:Y:S01]  /*a120*/  IMAD.X R11, RZ, RZ, R35.reuse, P6 ;  /* 0x000000ffff0b7224 */ /* 0x100fe200030e0623 */
[----:B------:R-:W-:Y:S01]  /*a130*/  LOP3.LUT R12, R12, R13, RZ, 0x3c, !PT ;  /* 0x0000000d0c0c7212 */ /* 0x000fe200078e3cff */
[----:B------:R-:W-:Y:S01]  /*a140*/  ULDC.64 UR6, c[0x0][0xae0] ;  /* 0x0002b80000067ab9 */ /* 0x000fe20000000a00 */
[----:B------:R-:W-:Y:S01]  /*a150*/  IMAD.X R13, RZ, RZ, R35, P5 ;  /* 0x000000ffff0d7224 */ /* 0x000fe200028e0623 */
[----:B------:R0:W5:Y:S01]  /*a160*/  LD.E.128 R60, desc[UR48][R6.64] ;  /* 0x00000030063c7980 */ /* 0x000162000c101d00 */
[----:B------:R-:W-:-:S02]  /*a170*/  IMAD R4, R4, UR6, RZ ;  /* 0x0000000604047c24 */ /* 0x000fc4000f8e02ff */
[----:B------:R-:W-:Y:S01]  /*a180*/  IMAD R9, R5, R8, R9 ;  /* 0x0000000805097224 */ /* 0x000fe200078e0209 */
[----:B------:R1:W5:Y:S04]  /*a190*/  LD.E.128 R80, desc[UR48][R10.64] ;  /* 0x000000300a507980 */ /* 0x000368000c101d00 */
[----:B------:R2:W5:Y:S01]  /*a1a0*/  LD.E.128 R36, desc[UR48][R14.64] ;  /* 0x000000300e247980 */ /* 0x000562000c101d00 */
[----:B0-----:R-:W-:Y:S02]  /*a1b0*/  IMAD.U32 R7, RZ, RZ, UR43 ;  /* 0x0000002bff077e24 */ /* 0x001fe4000f8e00ff */
[----:B------:R-:W-:Y:S01]  /*a1c0*/  IMAD.U32 R6, RZ, RZ, UR42 ;  /* 0x0000002aff067e24 */ /* 0x000fe2000f8e00ff */
[----:B------:R0:W5:Y:S01]  /*a1d0*/  LD.E.128 R72, desc[UR48][R12.64] ;  /* 0x000000300c487980 */ /* 0x000162000c101d00 */
[----:B------:R-:W-:-:S02]  /*a1e0*/  IMAD.U32 R7, RZ, RZ, UR4 ;  /* 0x00000004ff077e24 */ /* 0x000fc4000f8e00ff */
[C---:B-1----:R-:W-:Y:S01]  /*a1f0*/  IMAD R11, R3.reuse, UR7, R4 ;  /* 0x00000007030b7c24 */ /* 0x042fe2000f8e0204 */
[----:B------:R-:W-:Y:S01]  /*a200*/  @!PT LDS RZ, [RZ] ;  /* 0x00000000fffff984 */ /* 0x000fe20000000800 */
[----:B------:R-:W-:Y:S01]  /*a210*/  @!PT LDS RZ, [RZ] ;  /* 0x00000000fffff984 */ /* 0x000fe20000000800 */
[----:B------:R-:W-:Y:S01]  /*a220*/  @!PT LDS RZ, [RZ] ;  /* 0x00000000fffff984 */ /* 0x000fe20000000800 */
[----:B------:R-:W-:Y:S01]  /*a230*/  @!PT LDS RZ, [RZ] ;  /* 0x00000000fffff984 */ /* 0x000fe20000000800 */
[----:B------:R1:W-:Y:S06]  /*a240*/  MEMBAR.ALL.CTA ;  /* 0x0000000000007992 */ /* 0x0003ec0000008000 */
[----:B-1----:R-:W1:Y:S01]  /*a250*/  FENCE.VIEW.ASYNC.S ;  /* 0x00000000000073c6 */ /* 0x002e620000000000 */
[----:B------:R-:W-:Y:S01]  /*a260*/  IMAD.WIDE.U32 R4, R3, UR6, R6 ;  /* 0x0000000603047c25 */ /* 0x000fe2000f8e0006 */
[----:B------:R-:W-:Y:S01]  /*a270*/  SHF.R.S32.HI R3, RZ, 0x1f, R9 ;  /* 0x0000001fff037819 */ /* 0x000fe20000011409 */
[----:B------:R-:W-:-:S02]  /*a280*/  ULDC.64 UR6, c[0x0][0xad8] ;  /* 0x0002b60000067ab9 */ /* 0x000fc40000000a00 */
[----:B------:R-:W-:Y:S02]  /*a290*/  IMAD.IADD R5, R5, 0x1, R11 ;  /* 0x0000000105057824 */ /* 0x000fe400078e020b */
[----:B------:R-:W-:Y:S02]  /*a2a0*/  IMAD R6, R3, UR6, RZ ;  /* 0x0000000603067c24 */ /* 0x000fe4000f8e02ff */
[----:B--2---:R-:W-:Y:S01]  /*a2b0*/  IMAD R15, R48, 0x80, R19 ;  /* 0x00000080300f7824 */ /* 0x004fe200078e0213 */
[----:B------:R-:W-:Y:S01]  /*a2c0*/  UIADD3 UR39, UR39, 0x33420, URZ ;  /* 0x0003342027277890 */ /* 0x000fe2000fffe03f */
[C---:B------:R-:W-:Y:S02]  /*a2d0*/  IMAD R7, R9.reuse, UR7, R6 ;  /* 0x0000000709077c24 */ /* 0x040fe4000f8e0206 */
[----:B------:R-:W-:Y:S01]  /*a2e0*/  IMAD.WIDE.U32 R4, R9, UR6, R4 ;  /* 0x0000000609047c25 */ /* 0x000fe2000f8e0004 */
[----:B------:R-:W-:Y:S01]  /*a2f0*/  UIADD3 UR52, UR52, 0x1, URZ ;  /* 0x0000000134347890 */ /* 0x000fe2000fffe03f */
[----:B------:R-:W-:Y:S01]  /*a300*/  ISETP.GE.AND P2, PT, R15, R0, PT ;  /* 0x000000000f00720c */ /* 0x000fe20003f46270 */
[----:B------:R-:W-:Y:S01]  /*a310*/  ULDC.64 UR6, c[0x0][0xa80] ;  /* 0x0002a00000067ab9 */ /* 0x000fe20000000a00 */
[----:B------:R-:W-:Y:S01]  /*a320*/  IMAD.IADD R5, R5, 0x1, R7 ;  /* 0x0000000105057824 */ /* 0x000fe200078e0207 */
[----:B------:R-:W-:Y:S01]  /*a330*/  UPRMT UR39, URZ, 0x654, UR39 ;  /* 0x000006543f277896 */ /* 0x000fe20008000027 */
[----:B0-----:R-:W-:Y:S01]  /*a340*/  LEA R12, P3, R4, UR6, 0x1 ;  /* 0x00000006040c7c11 */ /* 0x001fe2000f8608ff */
        /* <DEDUP_REMOVED lines=8> */
[----:B-1----:R0:W1:Y:S01]  /*a3d0*/  SHFL.IDX PT, R6, R12, RZ, 0x181f ;  /* 0x00181fff0c067589 */ /* 0x00206200000e0000 */
[----:B------:R-:W-:Y:S01]  /*a3e0*/  USEL UR52, UR52, URZ, UP0 ;  /* 0x0000003f34347287 */ /* 0x000fe20008000000 */
[----:B------:R-:W-:Y:S01]  /*a3f0*/  SYNCS.ARRIVE.TRANS64.RED.A1T0 RZ, [UR39], RZ ;  /* 0x000000ffffff79a7 */ /* 0x000fe20008100427 */
[----:B------:R-:W-:Y:S01]  /*a400*/  ULOP3.LUT UR44, UR44, UR5, URZ, 0x3c, !UPT ;  /* 0x000000052c2c7292 */ /* 0x000fe2000f8e3c3f */
[----:B------:R0:W2:Y:S01]  /*a410*/  SHFL.IDX PT, R7, R13, RZ, 0x181f ;  /* 0x00181fff0d077589 */ /* 0x0000a200000e0000 */
[----:B------:R-:W-:Y:S01]  /*a420*/  BSSY B0, `(.L_x_2927) ;  /* 0x000000f000007945 */ /* 0x000fe20003800000 */
[----:B------:R-:W-:-:S03]  /*a430*/  ISETP.GE.AND P1, PT, R3, R0, PT ;  /* 0x000000000300720c */ /* 0x000fc60003f26270 */
[----:B------:R-:W-:Y:S10]  /*a440*/  @P2 BRA `(.L_x_2928) ;  /* 0x0000000000302947 */ /* 0x000ff40003800000 */
[----:B------:R-:W-:Y:S02]  /*a450*/  ULDC UR4, c[0x0][0xac8] ;  /* 0x0002b20000047ab9 */ /* 0x000fe40000000800 */
[----:B------:R-:W-:Y:S02]  /*a460*/  ISETP.GE.AND P3, PT, R17, UR4, PT ;  /* 0x0000000411007c0c */ /* 0x000fe4000bf66270 */
[----:B------:R-:W-:Y:S02]  /*a470*/  ISETP.GE.AND P4, PT, R16, UR4, PT ;  /* 0x0000000410007c0c */ /* 0x000fe4000bf86270 */
[----:B------:R-:W-:-:S09]  /*a480*/  ISETP.GE.AND P2, PT, R2, UR4, PT ;  /* 0x0000000402007c0c */ /* 0x000fd2000bf46270 */
[CC--:B-1----:R-:W-:Y:S02]  /*a490*/  @!P3 LEA R8, P5, R17.reuse, R6.reuse, 0x1 ;  /* 0x000000061108b211 */ /* 0x0c2fe400078a08ff */
[----:B------:R-:W-:Y:S02]  /*a4a0*/  @!P4 LEA R10, P6, R16, R6, 0x1 ;  /* 0x00000006100ac211 */ /* 0x000fe400078c08ff */
[----:B--2---:R-:W-:Y:S01]  /*a4b0*/  @!P2 IMAD.WIDE R4, R2, 0x2, R6 ;  /* 0x000000020204a825 */ /* 0x004fe200078e0206 */
[-C--:B------:R-:W-:Y:S02]  /*a4c0*/  @!P3 LEA.HI.X R9, R17, R7.reuse, R226, 0x1, P5 ;  /* 0x000000071109b211 */ /* 0x080fe400028f0ce2 */
[----:B------:R-:W-:Y:S02]  /*a4d0*/  @!P4 LEA.HI.X R11, R16, R7, R225, 0x1, P6 ;  /* 0x00000007100bc211 */ /* 0x000fe400030f0ce1 */
[----:B-----5:R3:W-:Y:S04]  /*a4e0*/  @!P2 ST.E.128 desc[UR48][R4.64], R64 ;  /* 0x000000400400a985 */ /* 0x0207e8000c101d30 */
[----:B------:R3:W-:Y:S04]  /*a4f0*/  @!P3 ST.E.128 desc[UR48][R8.64], R76 ;  /* 0x0000004c0800b985 */ /* 0x0007e8000c101d30 */
[----:B------:R3:W-:Y:S02]  /*a500*/  @!P4 ST.E.128 desc[UR48][R10.64], R84 ;  /* 0x000000540a00c985 */ /* 0x0007e4000c101d30 */
.L_x_2928:
[----:B------:R-:W-:Y:S05]  /*a510*/  BSYNC B0 ;  /* 0x0000000000007941 */ /* 0x000fea0003800000 */
.L_x_2927:
[----:B--2---:R2:W4:Y:S01]  /*a520*/  SHFL.IDX PT, R7, R13, 0x1, 0x181f ;  /* 0x00381f000d077f89 */ /* 0x00452200000e0000 */
[----:B------:R-:W-:Y:S03]  /*a530*/  BSSY B0, `(.L_x_2929) ;  /* 0x000000f000007945 */ /* 0x000fe60003800000 */
[----:B-1----:R2:W1:Y:S01]  /*a540*/  SHFL.IDX PT, R6, R12, 0x1, 0x181f ;  /* 0x00381f000c067f89 */ /* 0x00246200000e0000 */
[----:B------:R-:W-:Y:S05]  /*a550*/  @P0 BRA `(.L_x_2930) ;  /* 0x0000000000300947 */ /* 0x000fea0003800000 */
[----:B------:R-:W-:Y:S02]  /*a560*/  ULDC UR4, c[0x0][0xac8] ;  /* 0x0002b20000047ab9 */ /* 0x000fe40000000800 */
[----:B------:R-:W-:Y:S02]  /*a570*/  ISETP.GE.AND P4, PT, R17, UR4, PT ;  /* 0x0000000411007c0c */ /* 0x000fe4000bf86270 */
[----:B------:R-:W-:Y:S02]  /*a580*/  ISETP.GE.AND P5, PT, R16, UR4, PT ;  /* 0x0000000410007c0c */ /* 0x000fe4000bfa6270 */
[----:B------:R-:W-:-:S09]  /*a590*/  ISETP.GE.AND P3, PT, R2, UR4, PT ;  /* 0x0000000402007c0c */ /* 0x000fd2000bf66270 */
[CC--:B-1-3--:R-:W-:Y:S02]  /*a5a0*/  @!P4 LEA R8, P0, R17.reuse, R6.reuse, 0x1 ;  /* 0x000000061108c211 */ /* 0x0cafe400078008ff */
[----:B------:R-:W-:Y:S02]  /*a5b0*/  @!P5 LEA R10, P2, R16, R6, 0x1 ;  /* 0x00000006100ad211 */ /* 0x000fe400078408ff */
[----:B----4-:R-:W-:Y:S01]  /*a5c0*/  @!P3 IMAD.WIDE R4, R2, 0x2, R6 ;  /* 0x000000020204b825 */ /* 0x010fe200078e0206 */
[-C--:B------:R-:W-:Y:S02]  /*a5d0*/  @!P4 LEA.HI.X R9, R17, R7.reuse, R226, 0x1, P0 ;  /* 0x000000071109c211 */ /* 0x080fe400000f0ce2 */
[----:B------:R-:W-:Y:S02]  /*a5e0*/  @!P5 LEA.HI.X R11, R16, R7, R225, 0x1, P2 ;  /* 0x00000007100bd211 */ /* 0x000fe400010f0ce1 */
[----:B-----5:R1:W-:Y:S04]  /*a5f0*/  @!P3 ST.E.128 desc[UR48][R4.64], R52 ;  /* 0x000000340400b985 */ /* 0x0203e8000c101d30 */
[----:B------:R1:W-:Y:S04]  /*a600*/  @!P4 ST.E.128 desc[UR48][R8.64], R68 ;  /* 0x000000440800c985 */ /* 0x0003e8000c101d30 */
[----:B------:R1:W-:Y:S02]  /*a610*/  @!P5 ST.E.128 desc[UR48][R10.64], R80 ;  /* 0x000000500a00d985 */ /* 0x0003e4000c101d30 */
.L_x_2930:
[----:B------:R-:W-:Y:S05]  /*a620*/  BSYNC B0 ;  /* 0x0000000000007941 */ /* 0x000fea0003800000 */
.L_x_2929:
[----:B----4-:R4:W0:Y:S01]  /*a630*/  SHFL.IDX PT, R7, R13, 0x2, 0x181f ;  /* 0x00581f000d077f89 */ /* 0x01082200000e0000 */
        /* <DEDUP_REMOVED lines=9> */
[----:B0-----:R-:W-:Y:S01]  /*a6d0*/  @!P2 IMAD.WIDE R4, R2, 0x2, R6 ;  /* 0x000000020204a825 */ /* 0x001fe200078e0206 */
[-C--:B------:R-:W-:Y:S02]  /*a6e0*/  @!P3 LEA.HI.X R9, R17, R7.reuse, R226, 0x1, P0 ;  /* 0x000000071109b211 */ /* 0x080fe400000f0ce2 */
[----:B------:R-:W-:Y:S02]  /*a6f0*/  @!P4 LEA.HI.X R11, R16, R7, R225, 0x1, P1 ;  /* 0x00000007100bc211 */ /* 0x000fe400008f0ce1 */
[----:B-----5:R0:W-:Y:S04]  /*a700*/  @!P2 ST.E.128 desc[UR48][R4.64], R44 ;  /* 0x0000002c0400a985 */ /* 0x0201e8000c101d30 */
[----:B------:R0:W-:Y:S04]  /*a710*/  @!P3 ST.E.128 desc[UR48][R8.64], R56 ;  /* 0x000000380800b985 */ /* 0x0001e8000c101d30 */
[----:B------:R0:W-:Y:S02]  /*a720*/  @!P4 ST.E.128 desc[UR48][R10.64], R72 ;  /* 0x000000480a00c985 */ /* 0x0001e4000c101d30 */
.L_x_2932:
[----:B------:R-:W-:Y:S05]  /*a730*/  BSYNC B0 ;  /* 0x0000000000007941 */ /* 0x000fea0003800000 */
.L_x_2931:
[----:B------:R-:W-:Y:S01]  /*a740*/  VIADD R3, R15, 0x60 ;  /* 0x000000600f037836 */ /* 0x000fe20000000000 */
[----:B0-----:R0:W0:Y:S01]  /*a750*/  SHFL.IDX PT, R7, R13, 0x3, 0x181f ;  /* 0x00781f000d077f89 */ /* 0x00102200000e0000 */
[----:B------:R-:W-:Y:S01]  /*a760*/  UIADD3 UR45, UR45, 0x1, URZ ;  /* 0x000000012d2d7890 */ /* 0x000fe2000fffe03f */
[----:B------:R-:W-:Y:S02]  /*a770*/  BSSY B0, `(.L_x_2933) ;  /* 0x0000010000007945 */ /* 0x000fe40003800000 */
[----:B------:R-:W-:Y:S01]  /*a780*/  ISETP.GE.AND P0, PT, R3, R0, PT ;  /* 0x000000000300720c */ /* 0x000fe20003f06270 */
[----:B-1----:R1:W0:-:S12]  /*a790*/  SHFL.IDX PT, R6, R12, 0x3, 0x181f ;  /* 0x00781f000c067f89 */ /* 0x00221800000e0000 */
[----:B-1----:R-:W-:Y:S05]  /*a7a0*/  @P0 BRA `(.L_x_2934) ;  /* 0x0000000000300947 */ /* 0x002fea0003800000 */
[----:B------:R-:W-:Y:S02]  /*a7b0*/  ULDC UR4, c[0x0][0xac8] ;  /* 0x0002b20000047ab9 */ /* 0x000fe40000000800 */
[----:B------:R-:W-:Y:S02]  /*a7c0*/  ISETP.GE.AND P3, PT, R17, UR4, PT ;  /* 0x0000000411007c0c */ /* 0x000fe4000bf66270 */
[----:B------:R-:W-:Y:S02]  /*a7d0*/  ISETP.GE.AND P4, PT, R16, UR4, PT ;  /* 0x0000000410007c0c */ /* 0x000fe4000bf86270 */
[----:B------:R-:W-:-:S09]  /*a7e0*/  ISETP.GE.AND P2, PT, R2, UR4, PT ;  /* 0x0000000402007c0c */ /* 0x000fd2000bf46270 */
[CC--:B0--3--:R-:W-:Y:S02]  /*a7f0*/  @!P3 LEA R8, P0, R17.reuse, R6.reuse, 0x1 ;  /* 0x000000061108b211 */ /* 0x0c9fe400078008ff */
[----:B------:R-:W-:Y:S02]  /*a800*/  @!P4 LEA R10, P1, R16, R6, 0x1 ;  /* 0x00000006100ac211 */ /* 0x000fe400078208ff */
[----:B------:R-:W-:Y:S01]  /*a810*/  @!P2 IMAD.WIDE R4, R2, 0x2, R6 ;  /* 0x000000020204a825 */ /* 0x000fe200078e0206 */
[-C--:B------:R-:W-:Y:S02]  /*a820*/  @!P3 LEA.HI.X R9, R17, R7.reuse, R226, 0x1, P0 ;  /* 0x000000071109b211 */ /* 0x080fe400000f0ce2 */
[----:B------:R-:W-:Y:S02]  /*a830*/  @!P4 LEA.HI.X R11, R16, R7, R225, 0x1, P1 ;  /* 0x00000007100bc211 */ /* 0x000fe400008f0ce1 */
[----:B-----5:R1:W-:Y:S04]  /*a840*/  @!P2 ST.E.128 desc[UR48][R4.64], R40 ;  /* 0x000000280400a985 */ /* 0x0203e8000c101d30 */
[----:B------:R1:W-:Y:S04]  /*a850*/  @!P3 ST.E.128 desc[UR48][R8.64], R36 ;  /* 0x000000240800b985 */ /* 0x0003e8000c101d30 */
[----:B------:R1:W-:Y:S02]  /*a860*/  @!P4 ST.E.128 desc[UR48][R10.64], R60 ;  /* 0x0000003c0a00c985 */ /* 0x0003e4000c101d30 */
.L_x_2934:
[----:B------:R-:W-:Y:S05]  /*a870*/  BSYNC B0 ;  /* 0x0000000000007941 */ /* 0x000fea0003800000 */
.L_x_2933:
[----:B------:R-:W2:Y:S02]  /*a880*/  LDC R0, c[0x0][0xc34] ;  /* 0x00030d00ff007b82 */ /* 0x000ea40000000800 */
[----:B--2---:R-:W-:-:S13]  /*a890*/  ISETP.LE.AND P0, PT, R0, UR41, PT ;  /* 0x0000002900007c0c */ /* 0x004fda000bf03270 */
[----:B------:R-:W-:Y:S05]  /*a8a0*/  @!P0 BRA `(.L_x_2935) ;  /* 0xffffff6400448947 */ /* 0x000fea000383ffff */
[----:B------:R-:W-:Y:S05]  /*a8b0*/  EXIT ;  /* 0x000000000000794d */ /* 0x000fea0003800000 */
.L_x_2903:
[----:B------:R-:W-:-:S08]  /*a8c0*/  NOP ;  /* 0x0000000000007918 */ /* 0x000fd00000000000 */
[----:B------:R-:W0:-:S00]  /*a8d0*/  USETMAXREG.DEALLOC.CTAPOOL 0x18 ;  /* 0x00000018000079c8 */ /* 0x000e0000080e0500 */
[----:B------:R-:W1:Y:S01]  /*a8e0*/  S2UR UR50, SR_CTAID.X ;  /* 0x00000000003279c3 */ /* 0x000e620000002500 */
[----:B0-----:R-:W-:Y:S01]  /*a8f0*/  IMAD.MOV.U32 R0, RZ, RZ, 0x1 ;  /* 0x00000001ff007424 */ /* 0x001fe200078e00ff */
[----:B------:R-:W-:Y:S01]  /*a900*/  UMOV UR46, 0x1 ;  /* 0x00000001002e7882 */ /* 0x000fe20000000000 */
[----:B------:R-:W-:-:S03]  /*a910*/  IMAD.MOV.U32 R19, RZ, RZ, RZ ;  /* 0x000000ffff137224 */ /* 0x000fc600078e00ff */
[----:B------:R0:W-:Y:S02]  /*a920*/  STL [R1], R0 ;  /* 0x0000000001007387 */ /* 0x0001e40000100800 */
[----:B------:R-:W1:Y:S02]  /*a930*/  LDC R2, c[0x0][0xc34] ;  /* 0x00030d00ff027b82 */ /* 0x000e640000000800 */
[----:B-1----:R-:W-:-:S13]  /*a940*/  ISETP.LE.AND P0, PT, R2, UR50, PT ;  /* 0x0000003202007c0c */ /* 0x002fda000bf03270 */
[----:B0-----:R-:W-:Y:S05]  /*a950*/  @P0 BRA `(.L_x_2936) ;  /* 0x0000004000040947 */ /* 0x001fea0003800000 */
[----:B------:R-:W0:Y:S01]  /*a960*/  S2R R7, SR_TID.X ;  /* 0x0000000000077919 */ /* 0x000e220000002100 */
[----:B------:R-:W1:Y:S01]  /*a970*/  S2UR UR4, SR_CgaCtaId ;  /* 0x00000000000479c3 */ /* 0x000e620000008800 */
[----:B------:R-:W-:Y:S01]  /*a980*/  UMOV UR41, 0x400 ;  /* 0x0000040000297882 */ /* 0x000fe20000000000 */
[----:B------:R-:W-:Y:S01]  /*a990*/  IMAD.MOV.U32 R19, RZ, RZ, RZ ;  /* 0x000000ffff137224 */ /* 0x000fe200078e00ff */
[----:B------:R-:W-:Y:S01]  /*a9a0*/  ULDC.64 UR52, c[0x0][0x198] ;  /* 0x0000660000347ab9 */ /* 0x000fe20000000a00 */
[----:B------:R-:W-:Y:S02]  /*a9b0*/  ULOP3.LUT UR42, UR38, 0x1, URZ, 0xfc, !UPT ;  /* 0x00000001262a7892 */ /* 0x000fe4000f8efc3f */
[----:B------:R-:W-:Y:S01]  /*a9c0*/  ULOP3.LUT UR47, UR38, 0x2, URZ, 0xfc, !UPT ;  /* 0x00000002262f7892 */ /* 0x000fe2000f8efc3f */
[----:B------:R-:W-:Y:S01]  /*a9d0*/  ULDC UR43, c[0x0][0xc] ;  /* 0x00000300002b7ab9 */ /* 0x000fe20000000800 */
[----:B------:R-:W-:Y:S01]  /*a9e0*/  UMOV UR46, URZ ;  /* 0x0000003f002e7c82 */ /* 0x000fe20008000000 */
[----:B-1----:R-:W-:Y:S01]  /*a9f0*/  ULEA UR41, UR4, UR41, 0x18 ;  /* 0x0000002904297291 */ /* 0x002fe2000f8ec03f */
[C---:B0-----:R-:W-:Y:S01]  /*aa00*/  IMAD.SHL.U32 R0, R7.reuse, 0x10, RZ ;  /* 0x0000001007007824 */ /* 0x041fe200078e00ff */
[C---:B------:R-:W-:Y:S01]  /*aa10*/  LOP3.LUT R8, R7.reuse, 0x7f, RZ, 0xc0, !PT ;  /* 0x0000007f07087812 */ /* 0x040fe200078ec0ff */
[----:B------:R-:W-:-:S02]  /*aa20*/  IMAD.SHL.U32 R3, R7, 0x2, RZ ;  /* 0x0000000207037824 */ /* 0x000fc400078e00ff */
[C---:B------:R-:W-:Y:S01]  /*aa30*/  IMAD.SHL.U32 R18, R7.reuse, 0x40, RZ ;  /* 0x0000004007127824 */ /* 0x040fe200078e00ff */
[----:B------:R-:W-:Y:S01]  /*aa40*/  LOP3.LUT R2, R0, 0x1b0, RZ, 0xc0, !PT ;  /* 0x000001b000027812 */ /* 0x000fe200078ec0ff */
[----:B------:R-:W-:-:S03]  /*aa50*/  IMAD.SHL.U32 R17, R7, 0x4, RZ ;  /* 0x0000000407117824 */ /* 0x000fc600078e00ff */
[----:B------:R-:W-:Y:S02]  /*aa60*/  LOP3.LUT R6, R2, 0x30, R3, 0x78, !PT ;  /* 0x0000003002067812 */ /* 0x000fe400078e7803 */
[----:B------:R-:W-:Y:S02]  /*aa70*/  SHF.R.U32.HI R2, RZ, 0x1, R7 ;  /* 0x00000001ff027819 */ /* 0x000fe40000011607 */
[----:B------:R-:W-:-:S04]  /*aa80*/  LOP3.LUT R3, R18, 0x180, RZ, 0xc0, !PT ;  /* 0x0000018012037812 */ /* 0x000fc800078ec0ff */
[----:B------:R-:W-:Y:S01]  /*aa90*/  LOP3.LUT R3, R3, 0x30, R2, 0xf8, !PT ;  /* 0x0000003003037812 */ /* 0x000fe200078ef802 */
[----:B------:R-:W-:-:S05]  /*aaa0*/  IMAD.SHL.U32 R2, R7, 0x20, RZ ;  /* 0x0000002007027824 */ /* 0x000fca00078e00ff */
[----:B------:R-:W-:-:S04]  /*aab0*/  LOP3.LUT R4, R2, 0x80, RZ, 0xc0, !PT ;  /* 0x0000008002047812 */ /* 0x000fc800078ec0ff */
[----:B------:R-:W-:-:S04]  /*aac0*/  LOP3.LUT R4, R4, 0x10, R7, 0xf8, !PT ;  /* 0x0000001004047812 */ /* 0x000fc800078ef807 */
[----:B------:R-:W-:Y:S01]  /*aad0*/  LOP3.LUT R17, R4, 0x10, R17, 0x78, !PT ;  /* 0x0000001004117812 */ /* 0x000fe200078e7811 */
[----:B------:R-:W-:Y:S01]  /*aae0*/  IMAD.SHL.U32 R4, R8, 0x10, RZ ;  /* 0x0000001008047824 */ /* 0x000fe200078e00ff */
[----:B------:R-:W-:-:S04]  /*aaf0*/  SHF.R.U32.HI R8, RZ, 0x2, R8 ;  /* 0x00000002ff087819 */ /* 0x000fc80000011608 */
[----:B------:R-:W-:Y:S01]  /*ab00*/  LOP3.LUT R5, R4, 0x600, RZ, 0xc0, !PT ;  /* 0x0000060004057812 */ /* 0x000fe200078ec0ff */
[----:B------:R-:W-:-:S03]  /*ab10*/  IMAD.SHL.U32 R4, R7, 0x8, RZ ;  /* 0x0000000807047824 */ /* 0x000fc600078e00ff */
[C---:B------:R-:W-:Y:S02]  /*ab20*/  LOP3.LUT R7, R5.reuse, 0x60, R2, 0xf8, !PT ;  /* 0x0000006005077812 */ /* 0x040fe400078ef802 */
[----:B------:R-:W-:Y:S02]  /*ab30*/  LOP3.LUT R5, R5, 0x40, R0, 0xf8, !PT ;  /* 0x0000004005057812 */ /* 0x000fe400078ef800 */
[----:B------:R-:W-:Y:S02]  /*ab40*/  LOP3.LUT R3, R3, 0x30, R4, 0x78, !PT ;  /* 0x0000003003037812 */ /* 0x000fe400078e7804 */
[----:B------:R-:W-:Y:S02]  /*ab50*/  LOP3.LUT R4, R7, 0x100, R2, 0xf8, !PT ;  /* 0x0000010007047812 */ /* 0x000fe400078ef802 */
[----:B------:R-:W-:Y:S02]  /*ab60*/  LOP3.LUT R5, R5, R6, RZ, 0xfc, !PT ;  /* 0x0000000605057212 */ /* 0x000fe400078efcff */
[----:B------:R-:W-:-:S02]  /*ab70*/  LOP3.LUT R17, R4, R17, RZ, 0xfc, !PT ;  /* 0x0000001104117212 */ /* 0x000fc400078efcff */
[----:B------:R-:W-:Y:S01]  /*ab80*/  LOP3.LUT R4, R8, 0x60, R2, 0xf8, !PT ;  /* 0x0000006008047812 */ /* 0x000fe200078ef802 */
[----:B------:R-:W-:Y:S01]  /*ab90*/  VIADD R2, R5, UR41 ;  /* 0x0000002905027c36 */ /* 0x000fe20008000000 */
[----:B------:R-:W-:Y:S01]  /*aba0*/  LOP3.LUT R18, R3, 0x640, R18, 0xf8, !PT ;  /* 0x0000064003127812 */ /* 0x000fe200078ef812 */
[----:B------:R-:W-:Y:S01]  /*abb0*/  IMAD.MOV.U32 R3, RZ, RZ, 0x1 ;  /* 0x00000001ff037424 */ /* 0x000fe200078e00ff */
[----:B------:R-:W-:Y:S02]  /*abc0*/  LOP3.LUT R0, R0, 0x30, RZ, 0xc0, !PT ;  /* 0x0000003000007812 */ /* 0x000fe400078ec0ff */
[----:B------:R0:W-:Y:S04]  /*abd0*/  STL [R1+0x10], R2 ;  /* 0x0000100201007387 */ /* 0x0001e80000100800 */
[----:B------:R1:W-:Y:S01]  /*abe0*/  STL [R1], R3 ;  /* 0x0000000301007387 */ /* 0x0003e20000100800 */
[----:B0-----:R-:W-:-:S02]  /*abf0*/  LOP3.LUT R2, R0, 0x40, RZ, 0xfc, !PT ;  /* 0x0000004000027812 */ /* 0x001fc400078efcff */
[----:B------:R-:W-:-:S07]  /*ac00*/  LOP3.LUT R0, R0, 0x80, RZ, 0xfc, !PT ;  /* 0x0000008000007812 */ /* 0x000fce00078efcff */
.L_x_2985:
[----:B------:R-:W-:Y:S01]  /*ac10*/  ULDC UR4, c[0x0][0xc38] ;  /* 0x00030e0000047ab9 */ /* 0x000fe20000000800 */
[----:B------:R-:W-:Y:S01]  /*ac20*/  ULDC UR8, c[0x0][0xc44] ;  /* 0x0003110000087ab9 */ /* 0x000fe20000000800 */
[----:B------:R-:W-:Y:S02]  /*ac30*/  UISETP.NE.AND UP2, UPT, UR4, 0x1, UPT ;  /* 0x000000010400788c */ /* 0x000fe4000bf45270 */
[----:B------:R-:W-:Y:S01]  /*ac40*/  UISETP.NE.AND UP1, UPT, UR8, 0x1, UPT ;  /* 0x000000010800788c */ /* 0x000fe2000bf25270 */
[----:B------:R-:W-:Y:S01]  /*ac50*/  ULDC.64 UR4, c[0x0][0x418] ;  /* 0x0001060000047ab9 */ /* 0x000fe20000000a00 */
[----:B------:R-:W-:Y:S01]  /*ac60*/  ULDC UR6, c[0x0][0x424] ;  /* 0x0001090000067ab9 */ /* 0x000fe20000000800 */
[----:B------:R-:W-:Y:S02]  /*ac70*/  UISETP.NE.U32.AND UP0, UPT, UR4, URZ, UPT ;  /* 0x0000003f0400728c */ /* 0x000fe4000bf05070 */
[----:B------:R-:W-:Y:S02]  /*ac80*/  UIADD3 UR9, UR41, 0x24200, URZ ;  /* 0x0002420029097890 */ /* 0x000fe4000fffe03f */
[----:B------:R-:W-:-:S02]  /*ac90*/  UISETP.NE.AND.EX UP0, UPT, UR5, URZ, UPT, UP0 ;  /* 0x0000003f0500728c */ /* 0x000fc4000bf05300 */
[----:B------:R-:W-:Y:S01]  /*aca0*/  @UP2 ULDC UR4, c[0x0][0xc3c] ;  /* 0x00030f0000042ab9 */ /* 0x000fe20000000800 */
[----:B------:R-:W-:Y:S01]  /*acb0*/  ULDC UR40, c[0x0][0x2f0] ;  /* 0x0000bc0000287ab9 */ /* 0x000fe20000000800 */
[----:B------:R-:W-:Y:S02]  /*acc0*/  UIMAD.WIDE.U32 UR4, UR50, UR4, URZ ;  /* 0x00000004320472a5 */ /* 0x000fe4000f8e003f */
[----:B------:R-:W-:Y:S01]  /*acd0*/  USEL UR6, UR6, 0x1, UP0 ;  /* 0x0000000106067887 */ /* 0x000fe20008000000 */
[----:B------:R-:W-:Y:S01]  /*ace0*/  @UP2 ULDC UR7, c[0x0][0xc40] ;  /* 0x0003100000072ab9 */ /* 0x000fe20000000800 */
[----:B------:R-:W-:Y:S01]  /*acf0*/  ULOP3.LUT UP0, URZ, UR9, 0x1bf, URZ, 0xc0, !UPT ;  /* 0x000001bf093f7892 */ /* 0x000fe2000f80c03f */
[----:B------:R-:W-:Y:S01]  /*ad00*/  UMOV UR45, UR50 ;  /* 0x00000032002d7c82 */ /* 0x000fe20008000000 */
[----:B------:R-:W-:Y:S02]  /*ad10*/  UIMAD UR40, UR6, UR40, URZ ;  /* 0x00000028062872a4 */ /* 0x000fe4000f8e023f */
[----:B------:R-:W-:-:S02]  /*ad20*/  @UP2 USHF.R.U32.HI UR45, URZ, UR7, UR5 ;  /* 0x000000073f2d2299 */ /* 0x000fc40008011605 */
[----:B------:R-:W-:Y:S01]  /*ad30*/  PLOP3.LUT P0, PT, PT, PT, UP0, 0x80, 0x0 ;  /* 0x000000000000781c */ /* 0x000fe20003f0f008 */
[----:B------:R-:W-:Y:S01]  /*ad40*/  @UP1 ULDC.64 UR10, c[0x0][0xc48] ;  /* 0x00031200000a1ab9 */ /* 0x000fe20000000a00 */
[----:B------:R-:W-:Y:S02]  /*ad50*/  UIADD3 UR6, UR40, 0x9f, URZ ;  /* 0x0000009f28067890 */ /* 0x000fe4000fffe03f */
[----:B------:R-:W-:Y:S02]  /*ad60*/  UIMAD.WIDE.U32 UR4, UR45, UR10, URZ ;  /* 0x0000000a2d0472a5 */ /* 0x000fe4000f8e003f */
[----:B------:R-:W-:Y:S01]  /*ad70*/  UMOV UR44, UR45 ;  /* 0x0000002d002c7c82 */ /* 0x000fe20008000000 */
[----:B------:R-:W-:Y:S02]  /*ad80*/  UIMAD.WIDE UR6, UR6, 0x66666667, URZ ;  /* 0x66666667060678a5 */ /* 0x000fe4000f8e023f */
[----:B------:R-:W-:Y:S02]  /*ad90*/  @UP1 USHF.R.U32.HI UR44, URZ, UR11, UR5 ;  /* 0x0000000b3f2c1299 */ /* 0x000fe40008011605 */
[----:B------:R-:W-:-:S02]  /*ada0*/  USHF.R.U32.HI UR39, URZ, 0x1f, UR7 ;  /* 0x0000001f3f277899 */ /* 0x000fc40008011607 */
[----:B------:R-:W-:Y:S02]  /*adb0*/  UIADD3 UR36, -UR44, URZ, URZ ;  /* 0x0000003f2c247290 */ /* 0x000fe4000fffe13f */
[----:B------:R-:W-:Y:S02]  /*adc0*/  ULEA.HI.SX32 UR39, UR7, UR39, 0x1a ;  /* 0x0000002707277291 */ /* 0x000fe4000f8fd23f */
        /* <DEDUP_REMOVED lines=18> */
.L_x_2937:
        /* <DEDUP_REMOVED lines=20> */
.L_x_2938:
[----:B------:R-:W-:-:S04]  /*b030*/  IMAD.U32 R0, RZ, RZ, UR41 ;  /* 0x00000029ff007e24 */ /* 0x000fc8000f8e00ff */
[----:B------:R-:W-:-:S05]  /*b040*/  VIADD R0, R0, 0x200 ;  /* 0x0000020000007836 */ /* 0x000fca0000000000 */
        /* <DEDUP_REMOVED lines=18> */
.L_x_2939:
        /* <DEDUP_REMOVED lines=18> */
.L_x_2940:
        /* <DEDUP_REMOVED lines=9> */
[----:B-1----:R-:W-:-:S05]  /*b320*/  IMAD.U32 R3, RZ, RZ, UR5 ;  /* 0x00000005ff037e24 */ /* 0x002fca000f8e00ff */
        /* <DEDUP_REMOVED lines=17> */
.L_x_3001:
[----:B------:R-:W-:Y:S02]  /*b440*/  PLOP3.LUT P2, PT, PT, PT, PT, 0x8, 0x0 ;  /* 0x000000000000781c */ /* 0x000fe40003f4e170 */
[----:B0-----:R-:W-:Y:S02]  /*b450*/  LOP3.LUT R0, R0, 0xfffffffd, RZ, 0xc0, !PT ;  /* 0xfffffffd00007812 */ /* 0x001fe400078ec0ff */
[----:B--2---:R-:W-:-:S09]  /*b460*/  ISETP.NE.AND P0, PT, R14, RZ, PT ;  /* 0x000000ff0e00720c */ /* 0x004fd20003f05270 */
        /* <DEDUP_REMOVED lines=8> */
.L_x_3004:
[----:B------:R-:W-:Y:S05]  /*b4f0*/  @!P6 BRA `(.L_x_2942) ;  /* 0x0000000400ace947 */ /* 0x000fea0003800000 */
[----:B------:R-:W-:Y:S01]  /*b500*/  IMAD.MOV.U32 R16, RZ, RZ, R8 ;  /* 0x000000ffff107224 */ /* 0x000fe200078e0008 */
[----:B------:R-:W-:Y:S06]  /*b510*/  @!P1 BRA `(.L_x_2944) ;  /* 0x0000000000449947 */ /* 0x000fec0003800000 */
[----:B------:R-:W0:Y:S01]  /*b520*/  LDC R7, c[0x0][0x43c] ;  /* 0x00010f00ff077b82 */ /* 0x000e220000000800 */
[----:B------:R-:W-:Y:S01]  /*b530*/  ULDC.64 UR4, c[0x0][0x428] ;  /* 0x00010a0000047ab9 */ /* 0x000fe20000000a00 */
[----:B0-----:R-:W-:-:S13]  /*b540*/  ISETP.NE.AND P0, PT, R7, 0x1, PT ;  /* 0x000000010700780c */ /* 0x001fda0003f05270 */
[----:B-1----:R-:W0:Y:S02]  /*b550*/  @P0 LDC.64 R4, c[0x0][0x440] ;  /* 0x00011000ff040b82 */ /* 0x002e240000000a00 */
        /* <DEDUP_REMOVED lines=13> */
.L_x_2944:
[----:B0-----:R-:W2:Y:S01]  /*b630*/  LDL R3, [R1] ;  /* 0x0000000001037983 */ /* 0x001ea20000100800 */
[----:B-1----:R-:W-:Y:S01]  /*b640*/  LEA R4, R19, UR41, 0x3 ;  /* 0x0000002913047c11 */ /* 0x002fe2000f8e18ff */
[----:B------:R-:W0:Y:S02]  /*b650*/  S2R R8, SR_TID.X ;  /* 0x0000000000087919 */ /* 0x000e240000002100 */
[----:B0-----:R-:W-:-:S04]  /*b660*/  LOP3.LUT R2, R8, 0x7f, RZ, 0xc0, !PT ;  /* 0x0000007f08027812 */ /* 0x001fc800078ec0ff */
[----:B------:R-:W-:Y:S02]  /*b670*/  ISETP.NE.AND P1, PT, R2, RZ, PT ;  /* 0x000000ff0200720c */ /* 0x000fe40003f25270 */
[----:B--2---:R-:W-:-:S04]  /*b680*/  SHF.L.U32 R3, R3, 0x1f, RZ ;  /* 0x0000001f03037819 */ /* 0x004fc800000006ff */
[----:B------:R-:W0:Y:S02]  /*b690*/  SYNCS.PHASECHK.TRANS64.TRYWAIT P0, [R4+URZ+0x33480], R3 ;  /* 0x03348003040075a7 */ /* 0x000e24000800017f */
[----:B0-----:R-:W-:Y:S05]  /*b6a0*/  @!P0 BRA `(.L_x_2945) ;  /* 0x0000003800448947 */ /* 0x001fea0003800000 */
.L_x_3005:
        /* <DEDUP_REMOVED lines=8> */
.L_x_2946:
[----:B------:R-:W-:Y:S01]  /*b730*/  IMAD.U32 R2, RZ, RZ, UR41 ;  /* 0x00000029ff027e24 */ /* 0x000fe2000f8e00ff */
[----:B------:R-:W-:Y:S01]  /*b740*/  R2UR UR33, R4 ;  /* 0x00000000042172ca */ /* 0x000fe200000e0000 */
[----:B------:R-:W-:Y:S01]  /*b750*/  IMAD R0, R0, 0xa0, RZ ;  /* 0x000000a000007824 */ /* 0x000fe200078e02ff */
[----:B-----5:R-:W-:Y:S01]  /*b760*/  R2UR UR37, R16 ;  /* 0x00000000102572ca */ /* 0x020fe200000e0000 */
[----:B------:R-:W-:Y:S01]  /*b770*/  IMAD R2, R19, 0x7800, R2 ;  /* 0x0000780013027824 */ /* 0x000fe200078e0202 */
[----:B------:R-:W-:Y:S02]  /*b780*/  UIADD3 UR4, UP0, UR52, 0x470, URZ ;  /* 0x0000047034047890 */ /* 0x000fe4000ff1e03f */
[----:B------:R-:W-:Y:S01]  /*b790*/  R2UR UR35, R0 ;  /* 0x00000000002372ca */ /* 0x000fe200000e0000 */
[----:B------:R-:W-:Y:S01]  /*b7a0*/  UMOV UR6, 0x0 ;  /* 0x0000000000067882 */ /* 0x000fe20000000000 */
[----:B------:R-:W-:Y:S01]  /*b7b0*/  R2UR UR8, R2 ;  /* 0x00000000020872ca */ /* 0x000fe200000e0000 */
[----:B------:R-:W-:Y:S01]  /*b7c0*/  UIADD3.X UR5, URZ, UR53, URZ, UP0, !UPT ;  /* 0x000000353f057290 */ /* 0x000fe200087fe43f */
[----:B------:R-:W-:Y:S01]  /*b7d0*/  UMOV UR7, 0x14f00000 ;  /* 0x14f0000000077882 */ /* 0x000fe20000000000 */
[----:B------:R-:W-:-:S02]  /*b7e0*/  UMOV UR34, URZ ;  /* 0x0000003f00227c82 */ /* 0x000fc40008000000 */
[----:B------:R-:W-:Y:S01]  /*b7f0*/  UIADD3 UR33, UR33, 0x33470, URZ ;  /* 0x0003347021217890 */ /* 0x000fe2000fffe03f */
[----:B------:R-:W-:Y:S01]  /*b800*/  UMOV UR18, 0x40 ;  /* 0x0000004000127882 */ /* 0x000fe20000000000 */
[----:B------:R-:W-:Y:S01]  /*b810*/  UMOV UR20, UR36 ;  /* 0x0000002400147c82 */ /* 0x000fe20008000000 */
[----:B------:R-:W-:Y:S01]  /*b820*/  UMOV UR21, UR37 ;  /* 0x0000002500157c82 */ /* 0x000fe20008000000 */
[----:B------:R-:W-:Y:S02]  /*b830*/  UMOV UR10, 0x80 ;  /* 0x00000080000a7882 */ /* 0x000fe40000000000 */
[----:B------:R-:W-:Y:S01]  /*b840*/  UMOV UR19, UR35 ;  /* 0x0000002300137c82 */ /* 0x000fe20008000000 */
[----:B------:R-:W-:Y:S01]  /*b850*/  UMOV UR17, UR33 ;  /* 0x0000002100117c82 */ /* 0x000fe20008000000 */
[----:B------:R-:W-:Y:S02]  /*b860*/  UIADD3 UR32, UR8, 0xf200, URZ ;  /* 0x0000f20008207890 */ /* 0x000fe4000fffe03f */
[----:B------:R-:W-:-:S02]  /*b870*/  UIADD3 UR16, UR8, 0x11a00, URZ ;  /* 0x00011a0008107890 */ /* 0x000fc4000fffe03f */
[----:B------:R-:W-:Y:S01]  /*b880*/  UIADD3 UR8, UR8, 0x14200, URZ ;  /* 0x0001420008087890 */ /* 0x000fe2000fffe03f */
[----:B------:R-:W-:Y:S01]  /*b890*/  UMOV UR12, UR36 ;  /* 0x00000024000c7c82 */ /* 0x000fe20008000000 */
[----:B------:R-:W-:Y:S01]  /*b8a0*/  UMOV UR13, UR37 ;  /* 0x00000025000d7c82 */ /* 0x000fe20008000000 */
[----:B------:R-:W-:Y:S01]  /*b8b0*/  UMOV UR9, UR33 ;  /* 0x0000002100097c82 */ /* 0x000fe20008000000 */
[----:B------:R-:W-:Y:S01]  /*b8c0*/  UMOV UR11, UR35 ;  /* 0x00000023000b7c82 */ /* 0x000fe20008000000 */
[----:B------:R1:W-:Y:S02]  /*b8d0*/  UTMALDG.4D [UR32], [UR4], desc[UR6] ;  /* 0x00000620040075b4 */ /* 0x0003e40008019000 */
[----:B------:R1:W-:Y:S02]  /*b8e0*/  UTMALDG.4D [UR16], [UR4], desc[UR6] ;  /* 0x00000610040075b4 */ /* 0x0003e40008019000 */
[----:B------:R1:W-:Y:S01]  /*b8f0*/  UTMALDG.4D [UR8], [UR4], desc[UR6] ;  /* 0x00000608040075b4 */ /* 0x0003e20008019000 */
[----:B------:R-:W2:Y:S02]  /*b900*/  SYNCS.PHASECHK.TRANS64.TRYWAIT P0, [R4+URZ+0x33440], R3 ;  /* 0x03344003040075a7 */ /* 0x000ea4000800017f */
[----:B-12---:R-:W-:Y:S05]  /*b910*/  @!P0 BRA `(.L_x_2947) ;  /* 0x0000003400bc8947 */ /* 0x006fea0003800000 */
.L_x_3006:
        /* <DEDUP_REMOVED lines=8> */
.L_x_2948:
        /* <DEDUP_REMOVED lines=17> */
[----:B------:R-:W-:Y:S01]  /*bab0*/  UIADD3 UR8, UR8, 0x29200, URZ ;  /* 0x0002920008087890 */ /* 0x000fe2000fffe03f */
[----:B------:R-:W-:Y:S01]  /*bac0*/  UMOV UR19, UR27 ;  /* 0x0000001b00137c82 */ /* 0x000fe20008000000 */
[----:B------:R-:W-:Y:S01]  /*bad0*/  UMOV UR21, UR29 ;  /* 0x0000001d00157c82 */ /* 0x000fe20008000000 */
[----:B------:R-:W-:Y:S01]  /*bae0*/  UMOV UR17, UR25 ;  /* 0x0000001900117c82 */ /* 0x000fe20008000000 */
[----:B------:R-:W-:Y:S01]  /*baf0*/  UMOV UR10, 0x80 ;  /* 0x00000080000a7882 */ /* 0x000fe20000000000 */
[----:B------:R-:W-:Y:S01]  /*bb00*/  UMOV UR12, UR36 ;  /* 0x00000024000c7c82 */ /* 0x000fe20008000000 */
[----:B------:R-:W-:Y:S01]  /*bb10*/  UMOV UR11, UR27 ;  /* 0x0000001b000b7c82 */ /* 0x000fe20008000000 */
[----:B------:R-:W-:Y:S01]  /*bb20*/  UMOV UR13, UR29 ;  /* 0x0000001d000d7c82 */ /* 0x000fe20008000000 */
[----:B------:R3:W-:Y:S01]  /*bb30*/  UTMALDG.4D [UR24], [UR4], desc[UR6] ;  /* 0x00000618040075b4 */ /* 0x0007e20008019000 */
[----:B------:R-:W-:Y:S01]  /*bb40*/  UMOV UR9, UR25 ;  /* 0x0000001900097c82 */ /* 0x000fe20008000000 */
[----:B------:R3:W-:Y:S01]  /*bb50*/  UTMALDG.4D [UR16], [UR4], desc[UR6] ;  /* 0x00000610040075b4 */ /* 0x0007e20008019000 */
[----:B------:R3:W-:Y:S01]  /*bb60*/  UTMALDG.4D [UR8], [UR4], desc[UR6] ;  /* 0x00000608040075b4 */ /* 0x0007e20008019000 */
[----:B--2---:R-:W-:-:S04]  /*bb70*/  LOP3.LUT R3, R3, 0xfffffffd, RZ, 0xc0, !PT ;  /* 0xfffffffd03037812 */ /* 0x004fc800078ec0ff */
[----:B------:R-:W-:-:S05]  /*bb80*/  @P0 LOP3.LUT R3, R3, 0x2, RZ, 0xfc, !PT ;  /* 0x0000000203030812 */ /* 0x000fca00078efcff */
[----:B------:R3:W-:Y:S01]  /*bb90*/  STL [R1+0x8], R3 ;  /* 0x0000080301007387 */ /* 0x0007e20000100800 */
[----:B------:R-:W-:Y:S01]  /*bba0*/  NOP ;  /* 0x0000000000007918 */ /* 0x000fe20000000000 */
.L_x_2942:
        /* <DEDUP_REMOVED lines=22> */
.L_x_2949:
[----:B------:R-:W2:Y:S01]  /*bd10*/  S2R R2, SR_TID.X ;  /* 0x0000000000027919 */ /* 0x000ea20000002100 */
[----:B------:R-:W3:Y:S01]  /*bd20*/  LDC R7, c[0x0][0x448] ;  /* 0x00011200ff077b82 */ /* 0x000ee20000000800 */
[----:B0-----:R-:W-:Y:S01]  /*bd30*/  IMAD R0, RZ, RZ, -UR45 ;  /* 0x8000002dff007e24 */ /* 0x001fe2000f8e02ff */
[----:B------:R-:W-:Y:S01]  /*bd40*/  USHF.R.S32.HI UR4, URZ, 0x1f, UR36 ;  /* 0x0000001f3f047899 */ /* 0x000fe20008011424 */
[----:B------:R-:W0:Y:S01]  /*bd50*/  S2R R5, SR_TID.X ;  /* 0x0000000000057919 */ /* 0x000e220000002100 */
[----:B------:R-:W-:Y:S01]  /*bd60*/  ULDC.64 UR8, c[0x0][0x2d8] ;  /* 0x0000b60000087ab9 */ /* 0x000fe20000000a00 */
[----:B------:R-:W-:Y:S01]  /*bd70*/  USHF.R.S32.HI UR7, URZ, 0x1f, UR44 ;  /* 0x0000001f3f077899 */ /* 0x000fe2000801142c */
[----:B------:R-:W4:Y:S02]  /*bd80*/  S2R R8, SR_TID.X ;  /* 0x0000000000087919 */ /* 0x000f240000002100 */
[----:B------:R-:W1:Y:S01]  /*bd90*/  LDC R3, c[0x0][0xc38] ;  /* 0x00030e00ff037b82 */ /* 0x000e620000000800 */
[----:B------:R-:W-:-:S02]  /*bda0*/  UIMAD UR6, UR4, UR8, URZ ;  /* 0x00000008040672a4 */ /* 0x000fc4000f8e023f */
[----:B------:R-:W-:Y:S01]  /*bdb0*/  UIMAD.WIDE.U32 UR4, UR36, UR8, URZ ;  /* 0x00000008240472a5 */ /* 0x000fe2000f8e003f */
[----:B------:R-:W4:Y:S01]  /*bdc0*/  S2R R10, SR_TID.X ;  /* 0x00000000000a7919 */ /* 0x000f220000002100 */
[----:B------:R-:W-:-:S03]  /*bdd0*/  UIMAD UR6, UR36, UR9, UR6 ;  /* 0x00000009240672a4 */ /* 0x000fc6000f8e0206 */
[----:B------:R-:W-:Y:S01]  /*bde0*/  ULDC.64 UR8, c[0x0][0x2e0] ;  /* 0x0000b80000087ab9 */ /* 0x000fe20000000a00 */
[----:B------:R-:W-:Y:S02]  /*bdf0*/  UIADD3 UR5, UR5, UR6, URZ ;  /* 0x0000000605057290 */ /* 0x000fe4000fffe03f */
[----:B------:R-:W-:Y:S02]  /*be00*/  UIMAD UR6, UR7, UR8, URZ ;  /* 0x00000008070672a4 */ /* 0x000fe4000f8e023f */
[----:B------:R-:W-:Y:S02]  /*be10*/  UIMAD.WIDE.U32 UR4, UR44, UR8, UR4 ;  /* 0x000000082c0472a5 */ /* 0x000fe4000f8e0004 */
[----:B------:R-:W-:Y:S01]  /*be20*/  UIMAD UR6, UR44, UR9, UR6 ;  /* 0x000000092c0672a4 */ /* 0x000fe2000f8e0206 */
[----:B---3--:R-:W-:-:S03]  /*be30*/  ISETP.NE.AND P0, PT, R7, 0x1, PT ;  /* 0x000000010700780c */ /* 0x008fc60003f05270 */
[----:B------:R-:W-:-:S03]  /*be40*/  UIADD3 UR5, UR5, UR6, URZ ;  /* 0x0000000605057290 */ /* 0x000fc6000fffe03f */
[----:B------:R-:W-:Y:S01]  /*be50*/  ULDC.64 UR6, c[0x0][0x280] ;  /* 0x0000a00000067ab9 */ /* 0x000fe20000000a00 */
[----:B--2---:R-:W-:Y:S01]  /*be60*/  LOP3.LUT R2, R2, 0x7f, RZ, 0xc0, !PT ;  /* 0x0000007f02027812 */ /* 0x004fe200078ec0ff */
[----:B-1----:R-:W-:-:S03]  /*be70*/  IMAD R0, R3, R0, UR50 ;  /* 0x0000003203007e24 */ /* 0x002fc6000f8e0200 */
[----:B------:R-:W-:Y:S01]  /*be80*/  SHF.R.U32.HI R2, RZ, 0x2, R2 ;  /* 0x00000002ff027819 */ /* 0x000fe20000011602 */
[----:B0-----:R-:W-:Y:S01]  /*be90*/  IMAD.SHL.U32 R5, R5, 0x20, RZ ;  /* 0x0000002005057824 */ /* 0x001fe200078e00ff */
[----:B------:R-:W0:Y:S01]  /*bea0*/  @P0 LDC R4, c[0x0][0x44c] ;  /* 0x00011300ff040b82 */ /* 0x000e220000000800 */
[----:B------:R-:W-:Y:S02]  /*beb0*/  IMAD.SHL.U32 R0, R0, 0x80, RZ ;  /* 0x0000008000007824 */ /* 0x000fe400078e00ff */
[----:B----4-:R-:W-:Y:S01]  /*bec0*/  IMAD.SHL.U32 R8, R8, 0x10, RZ ;  /* 0x0000001008087824 */ /* 0x010fe200078e00ff */
[----:B------:R-:W-:Y:S01]  /*bed0*/  LOP3.LUT R5, R2, 0x60, R5, 0xf8, !PT ;  /* 0x0000006002057812 */ /* 0x000fe200078ef805 */
[----:B------:R-:W-:-:S03]  /*bee0*/  IMAD.SHL.U32 R9, R10, 0x10, RZ ;  /* 0x000000100a097824 */ /* 0x000fc600078e00ff */
[----:B------:R-:W1:Y:S01]  /*bef0*/  @P0 LDC R2, c[0x0][0x450] ;  /* 0x00011400ff020b82 */ /* 0x000e620000000800 */
[----:B------:R-:W-:Y:S02]  /*bf00*/  LOP3.LUT R3, R5, R0, RZ, 0xfc, !PT ;  /* 0x0000000005037212 */ /* 0x000fe400078efcff */
[----:B------:R-:W-:Y:S02]  /*bf10*/  LOP3.LUT R8, R8, 0x30, RZ, 0xc0, !PT ;  /* 0x0000003008087812 */ /* 0x000fe400078ec0ff */
[----:B------:R-:W-:Y:S01]  /*bf20*/  LOP3.LUT R9, R9, 0x30, RZ, 0xc0, !PT ;  /* 0x0000003009097812 */ /* 0x000fe200078ec0ff */
[----:B------:R-:W-:Y:S01]  /*bf30*/  IMAD.MOV.U32 R6, RZ, RZ, R3 ;  /* 0x000000ffff067224 */ /* 0x000fe200078e0003 */
[C---:B------:R-:W-:Y:S02]  /*bf40*/  LOP3.LUT R11, R8.reuse, 0x40, RZ, 0xfc, !PT ;  /* 0x00000040080b7812 */ /* 0x040fe400078efcff */
[----:B------:R-:W-:Y:S01]  /*bf50*/  LOP3.LUT R8, R8, 0x80, RZ, 0xfc, !PT ;  /* 0x0000008008087812 */ /* 0x000fe200078efcff */
[----:B0-----:R-:W-:-:S05]  /*bf60*/  @P0 IMAD.HI.U32 R4, R3, R4, RZ ;  /* 0x0000000403040227 */ /* 0x001fca00078e00ff */
[----:B-1----:R-:W-:-:S04]  /*bf70*/  @P0 SHF.R.U32.HI R6, RZ, R2, R4 ;  /* 0x00000002ff060219 */ /* 0x002fc80000011604 */
[--C-:B------:R-:W-:Y:S01]  /*bf80*/  SHF.R.S32.HI R5, RZ, 0x1f, R6.reuse ;  /* 0x0000001fff057819 */ /* 0x100fe20000011406 */
[----:B------:R-:W-:-:S04]  /*bf90*/  IMAD.MOV R4, RZ, RZ, -R6 ;  /* 0x000000ffff047224 */ /* 0x000fc800078e0a06 */
[----:B------:R-:W-:Y:S02]  /*bfa0*/  IMAD R4, R7, R4, R3 ;  /* 0x0000000407047224 */ /* 0x000fe400078e0203 */
[----:B------:R-:W0:Y:S02]  /*bfb0*/  LDC.64 R2, c[0x0][0x2d0] ;  /* 0x0000b400ff027b82 */ /* 0x000e240000000a00 */
        /* <DEDUP_REMOVED lines=13> */
[----:B------:R-:W-:Y:S02]  /*c090*/  ISETP.GE.AND P0, PT, R9, UR4, PT ;  /* 0x0000000409007c0c */ /* 0x000fe4000bf06270 */
[----:B------:R-:W-:Y:S01]  /*c0a0*/  ISETP.GE.AND P1, PT, R11, UR4, PT ;  /* 0x000000040b007c0c */ /* 0x000fe2000bf26270 */
[----:B------:R-:W-:Y:S01]  /*c0b0*/  UMOV UR4, 0xffffffff ;  /* 0xffffffff00047882 */ /* 0x000fe20000000000 */
[----:B------:R-:W-:-:S02]  /*c0c0*/  LOP3.LUT R10, R10, 0x7f, RZ, 0xc0, !PT ;  /* 0x0000007f0a0a7812 */ /* 0x000fc400078ec0ff */
[----:B------:R-:W-:Y:S02]  /*c0d0*/  IADD3.X R3, R3, UR7, R5, P3, !PT ;  /* 0x0000000703037c10 */ /* 0x000fe40009ffe405 */
[----:B------:R-:W-:Y:S01]  /*c0e0*/  SHF.R.U32.HI R10, RZ, 0x2, R10 ;  /* 0x00000002ff0a7819 */ /* 0x000fe2000001160a */
[----:B0-----:R-:W-:Y:S06]  /*c0f0*/  BRA.DIV UR4, `(.L_x_2950) ;  /* 0x0000002e04d87947 */ /* 0x001fec000b800000 */
[----:B------:R-:W0:Y:S01]  /*c100*/  SHFL.IDX PT, R6, R4, RZ, 0x1c1f ;  /* 0x001c1fff04067589 */ /* 0x000e2200000e0000 */
[----:B------:R-:W-:Y:S01]  /*c110*/  ULDC UR4, c[0x0][0x288] ;  /* 0x0000a20000047ab9 */ /* 0x000fe20000000800 */
[----:B------:R-:W-:Y:S02]  /*c120*/  IMAD.IADD R0, R10, 0x1, R0 ;  /* 0x000000010a007824 */ /* 0x000fe400078e0200 */
[----:B------:R-:W1:Y:S01]  /*c130*/  SHFL.IDX PT, R5, R3, RZ, 0x1c1f ;  /* 0x001c1fff03057589 */ /* 0x000e6200000e0000 */
[----:B------:R-:W-:-:S05]  /*c140*/  IMAD R2, R7, UR4, RZ ;  /* 0x0000000407027c24 */ /* 0x000fca000f8e02ff */
[----:B------:R-:W-:-:S13]  /*c150*/  ISETP.GE.AND P4, PT, R0, R2, PT ;  /* 0x000000020000720c */ /* 0x000fda0003f86270 */
[----:B0-----:R-:W-:-:S05]  /*c160*/  @!P4 IADD3 R6, P3, R9, R6, RZ ;  /* 0x000000060906c210 */ /* 0x001fca0007f7e0ff */
[----:B-1----:R-:W-:-:S04]  /*c170*/  @!P4 IMAD.X R5, RZ, RZ, R5, P3 ;  /* 0x000000ffff05c224 */ /* 0x002fc800018e0605 */
[----:B------:R-:W-:Y:S02]  /*c180*/  @!P4 IMAD.MOV.U32 R7, RZ, RZ, R5 ;  /* 0x000000ffff07c224 */ /* 0x000fe400078e0005 */
[----:B------:R-:W-:-:S03]  /*c190*/  VIADD R5, R0, 0x20 ;  /* 0x0000002000057836 */ /* 0x000fc60000000000 */
[----:B------:R-:W-:Y:S01]  /*c1a0*/  @!PT LDS RZ, [RZ] ;  /* 0x00000000fffff984 */ /* 0x000fe20000000800 */
[----:B-----5:R-:W-:Y:S02]  /*c1b0*/  @!P4 LDGSTS.E.BYPASS.LTC128B.128 [R8+0x1e200], desc[UR48][R6.64], !P0 ;  /* 0x1e2000000608cfae */ /* 0x020fe4000c101d70 */
[----:B------:R-:W-:Y:S02]  /*c1c0*/  ISETP.GE.AND P3, PT, R5, R2, PT ;  /* 0x000000020500720c */ /* 0x000fe40003f66270 */
[----:B------:R-:W-:Y:S04]  /*c1d0*/  @!P4 LDGSTS.E.BYPASS.LTC128B.128 [R8+0x20200], desc[UR48][R6.64+0x40], !P1 ;  /* 0x202000400608cfae */ /* 0x000fe8000c901d70 */
[----:B------:R0:W-:Y:S04]  /*c1e0*/  @!P4 LDGSTS.E.BYPASS.LTC128B.128 [R8+0x22200], desc[UR48][R6.64+0x80], !P2 ;  /* 0x222000800608cfae */ /* 0x0001e8000d101d70 */
[----:B------:R-:W-:Y:S04]  /*c1f0*/  SHFL.IDX PT, R5, R3, 0x1, 0x1c1f ;  /* 0x003c1f0003057f89 */ /* 0x000fe800000e0000 */
[----:B0-----:R-:W0:Y:S02]  /*c200*/  SHFL.IDX PT, R6, R4, 0x1, 0x1c1f ;  /* 0x003c1f0004067f89 */ /* 0x001e2400000e0000 */
[----:B0-----:R-:W-:-:S05]  /*c210*/  @!P3 IADD3 R6, P4, R9, R6, RZ ;  /* 0x000000060906b210 */ /* 0x001fca0007f9e0ff */
[----:B------:R-:W-:-:S04]  /*c220*/  @!P3 IMAD.X R5, RZ, RZ, R5, P4 ;  /* 0x000000ffff05b224 */ /* 0x000fc800020e0605 */
[----:B------:R-:W-:Y:S02]  /*c230*/  @!P3 IMAD.MOV.U32 R7, RZ, RZ, R5 ;  /* 0x000000ffff07b224 */ /* 0x000fe400078e0005 */
[----:B------:R-:W-:-:S03]  /*c240*/  VIADD R5, R0, 0x40 ;  /* 0x0000004000057836 */ /* 0x000fc60000000000 */
[----:B------:R-:W-:Y:S04]  /*c250*/  @!P3 LDGSTS.E.BYPASS.LTC128B.128 [R8+0x1ea00], desc[UR48][R6.64], !P0 ;  /* 0x1ea000000608bfae */ /* 0x000fe8000c101d70 */
[----:B------:R-:W-:Y:S04]  /*c260*/  @!P3 LDGSTS.E.BYPASS.LTC128B.128 [R8+0x20a00], desc[UR48][R6.64+0x40], !P1 ;  /* 0x20a000400608bfae */ /* 0x000fe8000c901d70 */
[----:B------:R0:W-:Y:S01]  /*c270*/  @!P3 LDGSTS.E.BYPASS.LTC128B.128 [R8+0x22a00], desc[UR48][R6.64+0x80], !P2 ;  /* 0x22a000800608bfae */ /* 0x0001e2000d101d70 */
[----:B------:R-:W-:-:S03]  /*c280*/  ISETP.GE.AND P3, PT, R5, R2, PT ;  /* 0x000000020500720c */ /* 0x000fc60003f66270 */
        /* <DEDUP_REMOVED lines=8> */
[----:B------:R0:W-:Y:S04]  /*c310*/  @!P3 LDGSTS.E.BYPASS.LTC128B.128 [R8+0x21200], desc[UR48][R6.64+0x40], !P1 ;  /* 0x212000400608bfae */ /* 0x0001e8000c901d70 */
[----:B-1----:R0:W-:Y:S02]  /*c320*/  @!P3 LDGSTS.E.BYPASS.LTC128B.128 [R8+0x23200], desc[UR48][R6.64+0x80], !P2 ;  /* 0x232000800608bfae */ /* 0x0021e4000d101d70 */
.L_x_3015:
        /* <DEDUP_REMOVED lines=10> */
[----:B------:R1:W-:Y:S04]  /*c3d0*/  LDGSTS.E.BYPASS.LTC128B.128 [R8+0x21a00], desc[UR48][R2.64+0x40], !P1 ;  /* 0x21a0004002087fae */ /* 0x0003e8000c901d70 */
[----:B------:R1:W-:Y:S02]  /*c3e0*/  LDGSTS.E.BYPASS.LTC128B.128 [R8+0x23a00], desc[UR48][R2.64+0x80], !P2 ;  /* 0x23a0008002087fae */ /* 0x0003e4000d101d70 */
.L_x_2952:
[----:B------:R-:W-:Y:S05]  /*c3f0*/  BSYNC B0 ;  /* 0x0000000000007941 */ /* 0x000fea0003800000 */
.L_x_2951:
        /* <DEDUP_REMOVED lines=8> */
[----:B------:R-:W2:Y:S02]  /*c480*/  SYNCS.PHASECHK.TRANS64.TRYWAIT P0, [UR41+0x33420], R0 ;  /* 0x03342000ff0075a7 */ /* 0x000ea40008000169 */
[----:B--2---:R-:W-:Y:S05]  /*c490*/  @!P0 BRA `(.L_x_2953) ;  /* 0x0000003000388947 */ /* 0x004fea0003800000 */
.L_x_3016:
[----:B------:R-:W-:-:S06]  /*c4a0*/  UISETP.GE.AND UP0, UPT, UR40, 0xa1, UPT ;  /* 0x000000a12800788c */ /* 0x000fcc000bf06270 */
[----:B------:R-:W-:-:S13]  /*c4b0*/  PLOP3.LUT P0, PT, PT, PT, UP0, 0x80, 0x0 ;  /* 0x000000000000781c */ /* 0x000fda0003f0f008 */
[----:B------:R-:W-:Y:S05]  /*c4c0*/  @!P0 BRA `(.L_x_2954) ;  /* 0x0000001400e88947 */ /* 0x000fea0003800000 */
[----:B-1----:R1:W5:Y:S01]  /*c4d0*/  LDL.LU R0, [R1] ;  /* 0x0000000001007983 */ /* 0x0023620000300800 */
[----:B------:R-:W-:Y:S01]  /*c4e0*/  UIADD3 UR4, UR39, -0x2, URZ ;  /* 0xfffffffe27047890 */ /* 0x000fe2000fffe03f */
[----:B0-----:R-:W-:-:S05]  /*c4f0*/  IMAD.MOV.U32 R8, RZ, RZ, R19 ;  /* 0x000000ffff087224 */ /* 0x001fca00078e0013 */
[----:B------:R-:W-:-:S07]  /*c500*/  IMAD.U32 R2, RZ, RZ, UR4 ;  /* 0x00000004ff027e24 */ /* 0x000fce000f8e00ff */
.L_x_2978:
[----:B------:R-:W2:Y:S01]  /*c510*/  LDL R4, [R1+0x8] ;  /* 0x0000080001047983 */ /* 0x000ea20000100800 */
[----:B------:R-:W-:Y:S01]  /*c520*/  VIADD R19, R8, 0x1 ;  /* 0x0000000108137836 */ /* 0x000fe20000000000 */
[----:B------:R-:W-:Y:S04]  /*c530*/  BSSY B0, `(.L_x_2955) ;  /* 0x00000a8000007945 */ /* 0x000fe80003800000 */
[----:B------:R-:W-:-:S04]  /*c540*/  ISETP.NE.AND P0, PT, R19, 0x2, PT ;  /* 0x000000021300780c */ /* 0x000fc80003f05270 */
[----:B------:R-:W-:Y:S02]  /*c550*/  SEL R3, RZ, 0x1, P0 ;  /* 0x00000001ff037807 */ /* 0x000fe40000000000 */
[----:B------:R-:W-:Y:S02]  /*c560*/  SEL R19, R19, RZ, P0 ;  /* 0x000000ff13137207 */ /* 0x000fe40000000000 */
[----:B-----5:R-:W-:-:S05]  /*c570*/  LOP3.LUT R9, R0, R3, RZ, 0x3c, !PT ;  /* 0x0000000300097212 */ /* 0x020fca00078e3cff */
        /* <DEDUP_REMOVED lines=26> */
.L_x_2957:
[----:B------:R-:W2:Y:S01]  /*c720*/  S2R R4, SR_TID.X ;  /* 0x0000000000047919 */ /* 0x000ea20000002100 */
[----:B0-----:R-:W-:Y:S01]  /*c730*/  LEA R6, R19, UR41, 0x3 ;  /* 0x0000002913067c11 */ /* 0x001fe2000f8e18ff */
[----:B------:R-:W-:Y:S01]  /*c740*/  BSSY B1, `(.L_x_2958) ;  /* 0x0000006000017945 */ /* 0x000fe20003800000 */
[----:B--2---:R-:W-:Y:S02]  /*c750*/  LOP3.LUT R5, R4, 0x7f, RZ, 0xc0, !PT ;  /* 0x0000007f04057812 */ /* 0x004fe400078ec0ff */
[----:B------:R-:W-:Y:S02]  /*c760*/  SHF.L.U32 R4, R9, 0x1f, RZ ;  /* 0x0000001f09047819 */ /* 0x000fe400000006ff */
[----:B------:R-:W-:Y:S02]  /*c770*/  ISETP.NE.AND P1, PT, R5, RZ, PT ;  /* 0x000000ff0500720c */ /* 0x000fe40003f25270 */
[----:B------:R-:W0:Y:S02]  /*c780*/  SYNCS.PHASECHK.TRANS64.TRYWAIT P0, [R6+URZ+0x33480], R4 ;  /* 0x03348004060075a7 */ /* 0x000e24000800017f */
[----:B0-----:R-:W-:Y:S09]  /*c790*/  @!P0 BRA `(.L_x_2959) ;  /* 0x0000002c00908947 */ /* 0x001ff20003800000 */
.L_x_3017:
[----:B------:R-:W-:Y:S05]  /*c7a0*/  BSYNC B1 ;  /* 0x0000000000017941 */ /* 0x000fea0003800000 */
.L_x_2958:
        /* <DEDUP_REMOVED lines=9> */
.L_x_2961:
[----:B------:R-:W-:Y:S05]  /*c840*/  BSYNC B1 ;  /* 0x0000000000017941 */ /* 0x000fea0003800000 */
.L_x_2960:
[----:B------:R-:W-:Y:S01]  /*c850*/  IMAD.MOV.U32 R11, RZ, RZ, RZ ;  /* 0x000000ffff0b7224 */ /* 0x000fe200078e00ff */
[----:B------:R-:W-:Y:S01]  /*c860*/  UIADD3 UR4, UP0, UR52, 0x470, URZ ;  /* 0x0000047034047890 */ /* 0x000fe2000ff1e03f */
[----:B------:R-:W-:Y:S01]  /*c870*/  IMAD.U32 R5, RZ, RZ, UR41 ;  /* 0x00000029ff057e24 */ /* 0x000fe2000f8e00ff */
[----:B------:R-:W-:Y:S01]  /*c880*/  PLOP3.LUT P0, PT, PT, PT, PT, 0x80, 0x0 ;  /* 0x000000000000781c */ /* 0x000fe20003f0f070 */
[----:B------:R-:W-:Y:S01]  /*c890*/  IMAD R3, R3, 0xa0, RZ ;  /* 0x000000a003037824 */ /* 0x000fe200078e02ff */
[----:B------:R-:W-:Y:S01]  /*c8a0*/  R2UR UR10, R11 ;  /* 0x000000000b0a72ca */ /* 0x000fe200000e0000 */
[----:B------:R-:W-:Y:S01]  /*c8b0*/  IMAD R7, R19, 0x7800, R5 ;  /* 0x0000780013077824 */ /* 0x000fe200078e0205 */
[----:B------:R-:W-:Y:S01]  /*c8c0*/  UIADD3.X UR5, URZ, UR53, URZ, UP0, !UPT ;  /* 0x000000353f057290 */ /* 0x000fe200087fe43f */
[----:B------:R-:W-:Y:S01]  /*c8d0*/  VIADD R5, R6, 0x33470 ;  /* 0x0003347006057836 */ /* 0x000fe20000000000 */
[----:B------:R-:W-:Y:S01]  /*c8e0*/  UMOV UR6, 0x0 ;  /* 0x0000000000067882 */ /* 0x000fe20000000000 */
[----:B------:R-:W-:Y:S01]  /*c8f0*/  VIADD R9, R7, 0xf200 ;  /* 0x0000f20007097836 */ /* 0x000fe20000000000 */
[----:B------:R-:W-:-:S09]  /*c900*/  UMOV UR7, 0x14f00000 ;  /* 0x14f0000000077882 */ /* 0x000fd20000000000 */
.L_x_2962:
        /* <DEDUP_REMOVED lines=16> */
.L_x_2963:
        /* <DEDUP_REMOVED lines=16> */
.L_x_2964:
        /* <DEDUP_REMOVED lines=13> */
.L_x_3018:
[----:B------:R-:W-:Y:S05]  /*cbe0*/  BSYNC B1 ;  /* 0x0000000000017941 */ /* 0x000fea0003800000 */
.L_x_2965:
[----:B------:R-:W-:Y:S01]  /*cbf0*/  BSSY B1, `(.L_x_2967) ;  /* 0x000000b000017945 */ /* 0x000fe20003800000 */
[----:B0-2---:R-:W-:Y:S02]  /*cc00*/  IMAD.MOV.U32 R4, RZ, RZ, 0x0 ;  /* 0x00000000ff047424 */ /* 0x005fe400078e00ff */
[----:B------:R-:W-:Y:S01]  /*cc10*/  IMAD.MOV.U32 R5, RZ, RZ, 0x14f00000 ;  /* 0x14f00000ff057424 */ /* 0x000fe200078e00ff */
        /* <DEDUP_REMOVED lines=8> */
.L_x_2968:
[----:B------:R-:W-:Y:S05]  /*cca0*/  BSYNC B1 ;  /* 0x0000000000017941 */ /* 0x000fea0003800000 */
.L_x_2967:
        /* <DEDUP_REMOVED lines=8> */
.L_x_2969:
        /* <DEDUP_REMOVED lines=15> */
.L_x_2970:
        /* <DEDUP_REMOVED lines=15> */
.L_x_2971:
        /* <DEDUP_REMOVED lines=10> */
.L_x_2956:
[----:B------:R-:W-:Y:S05]  /*cfb0*/  BSYNC B0 ;  /* 0x0000000000007941 */ /* 0x000fea0003800000 */
.L_x_2955:
[----:B------:R-:W-:-:S06]  /*cfc0*/  UISETP.NE.AND UP0, UPT, UR42, 0x3, UPT ;  /* 0x000000032a00788c */ /* 0x000fcc000bf05270 */
[----:B------:R-:W-:-:S13]  /*cfd0*/  PLOP3.LUT P0, PT, PT, PT, UP0, 0x80, 0x0 ;  /* 0x000000000000781c */ /* 0x000fda0003f0f008 */
[----:B------:R-:W-:Y:S05]  /*cfe0*/  @!P0 BRA `(.L_x_2972) ;  /* 0x0000000000048947 */ /* 0x000fea0003800000 */
[----:B------:R-:W-:Y:S01]  /*cff0*/  BPT.TRAP 0x1 ;  /* 0x000000040000795c */ /* 0x000fe20000300000 */
.L_x_2972:
[----:B------:R-:W-:Y:S01]  /*d000*/  IMAD.U32 R3, RZ, RZ, UR47 ;  /* 0x0000002fff037e24 */ /* 0x000fe2000f8e00ff */
[----:B------:R-:W-:Y:S01]  /*d010*/  LOP3.LUT R4, R0, 0x1, RZ, 0x3c, !PT ;  /* 0x0000000100047812 */ /* 0x000fe200078e3cff */
[----:B------:R-:W-:Y:S03]  /*d020*/  BSSY B0, `(.L_x_2973) ;  /* 0x0000006000007945 */ /* 0x000fe60003800000 */
[----:B------:R-:W-:Y:S02]  /*d030*/  ISETP.NE.AND P1, PT, R3, 0x3, PT ;  /* 0x000000030300780c */ /* 0x000fe40003f25270 */
[----:B------:R-:W-:Y:S02]  /*d040*/  SHF.L.U32 R4, R4, 0x1f, RZ ;  /* 0x0000001f04047819 */ /* 0x000fe400000006ff */
[----:B------:R-:W-:-:S04]  /*d050*/  LEA R3, R8, UR41, 0x3 ;  /* 0x0000002908037c11 */ /* 0x000fc8000f8e18ff */
[----:B------:R-:W0:Y:S02]  /*d060*/  SYNCS.PHASECHK.TRANS64.TRYWAIT P0, [R3+URZ+0x33470], R4 ;  /* 0x03347004030075a7 */ /* 0x000e24000800017f */
[----:B0-----:R-:W-:Y:S05]  /*d070*/  @!P0 BRA `(.L_x_2974) ;  /* 0x0000002400808947 */ /* 0x001fea0003800000 */
.L_x_3019:
[----:B------:R-:W-:Y:S05]  /*d080*/  BSYNC B0 ;  /* 0x0000000000007941 */ /* 0x000fea0003800000 */
.L_x_2973:
[----:B------:R-:W-:Y:S05]  /*d090*/  @!P1 BRA `(.L_x_2975) ;  /* 0x0000000000049947 */ /* 0x000fea0003800000 */
[----:B------:R-:W-:Y:S01]  /*d0a0*/  BPT.TRAP 0x1 ;  /* 0x000000040000795c */ /* 0x000fe20000300000 */
.L_x_2975:
[----:B0-----:R-:W-:Y:S01]  /*d0b0*/  SHF.L.U32 R4, R0, 0x1f, RZ ;  /* 0x0000001f00047819 */ /* 0x001fe200000006ff */
[----:B------:R-:W-:-:S03]  /*d0c0*/  IMAD R0, R8, 0x7800, RZ ;  /* 0x0000780008007824 */ /* 0x000fc600078e02ff */
[----:B------:R-:W0:Y:S02]  /*d0d0*/  SYNCS.PHASECHK.TRANS64.TRYWAIT P0, [R3+URZ+0x33460], R4 ;  /* 0x03346004030075a7 */ /* 0x000e24000800017f */
[----:B0-----:R-:W-:Y:S05]  /*d0e0*/  @!P0 BRA `(.L_x_2976) ;  /* 0x0000002400788947 */ /* 0x001fea0003800000 */
.L_x_3020:
[C---:B0-----:R-:W-:Y:S01]  /*d0f0*/  LOP3.LUT R4, R0.reuse, R18, RZ, 0xfc, !PT ;  /* 0x0000001200047212 */ /* 0x041fe200078efcff */
[----:B------:R-:W-:Y:S05]  /*d100*/  WARPSYNC.ALL ;  /* 0x0000000000007948 */ /* 0x000fea0003800000 */
[----:B------:R-:W0:Y:S01]  /*d110*/  LDSM.16.MT88.4 R4, [R4+UR41+0xf200] ;  /* 0x00f200290404783b */ /* 0x000e220008004200 */
[----:B------:R-:W-:Y:S02]  /*d120*/  IMAD.U32 R15, RZ, RZ, UR41 ;  /* 0x00000029ff0f7e24 */ /* 0x000fe4000f8e00ff */
[----:B------:R-:W-:Y:S02]  /*d130*/  VIADD R14, R0, 0x2800 ;  /* 0x00002800000e7836 */ /* 0x000fe40000000000 */
[----:B------:R-:W-:-:S02]  /*d140*/  VIADD R15, R15, 0x200 ;  /* 0x000002000f0f7836 */ /* 0x000fc40000000000 */
[C---:B------:R-:W-:Y:S02]  /*d150*/  VIADD R12, R0.reuse, 0x800 ;  /* 0x00000800000c7836 */ /* 0x040fe40000000000 */
[C---:B------:R-:W-:Y:S02]  /*d160*/  VIADD R13, R0.reuse, 0x5000 ;  /* 0x00005000000d7836 */ /* 0x040fe40000000000 */
[C---:B------:R-:W-:Y:S02]  /*d170*/  VIADD R21, R0.reuse, 0x2000 ;  /* 0x0000200000157836 */ /* 0x040fe40000000000 */
[----:B------:R-:W-:Y:S01]  /*d180*/  VIADD R20, R0, 0x5800 ;  /* 0x0000580000147836 */ /* 0x000fe20000000000 */
[C-C-:B0-----:R-:W-:Y:S02]  /*d190*/  PRMT R8, R4.reuse, 0x6420, R5.reuse ;  /* 0x0000642004087816 */ /* 0x141fe40000000005 */
[----:B------:R-:W-:Y:S02]  /*d1a0*/  PRMT R9, R4, 0x7531, R5 ;  /* 0x0000753104097816 */ /* 0x000fe40000000005 */
[----:B------:R-:W-:-:S02]  /*d1b0*/  LOP3.LUT R4, R0, R17, RZ, 0xfc, !PT ;  /* 0x0000001100047212 */ /* 0x000fc400078efcff */
[C-C-:B------:R-:W-:Y:S02]  /*d1c0*/  PRMT R10, R6.reuse, 0x6420, R7.reuse ;  /* 0x00006420060a7816 */ /* 0x140fe40000000007 */
[----:B------:R-:W-:Y:S01]  /*d1d0*/  PRMT R11, R6, 0x7531, R7 ;  /* 0x00007531060b7816 */ /* 0x000fe20000000007 */
[----:B------:R-:W-:-:S05]  /*d1e0*/  IMAD.IADD R4, R15, 0x1, R4 ;  /* 0x000000010f047824 */ /* 0x000fca00078e0204 */
[----:B------:R0:W-:Y:S02]  /*d1f0*/  STSM.16.M88.4 [R4], R8 ;  /* 0x0000000804007844 */ /* 0x0001e40000000200 */
[C---:B0-----:R-:W-:Y:S02]  /*d200*/  LOP3.LUT R4, R14.reuse, R18, RZ, 0xfc, !PT ;  /* 0x000000120e047212 */ /* 0x041fe400078efcff */
[----:B------:R-:W-:-:S04]  /*d210*/  LOP3.LUT R14, R14, R17, RZ, 0xfc, !PT ;  /* 0x000000110e0e7212 */ /* 0x000fc800078efcff */
[----:B------:R-:W0:Y:S02]  /*d220*/  LDSM.16.MT88.4 R4, [R4+UR41+0xf200] ;  /* 0x00f200290404783b */ /* 0x000e240008004200 */
[C-C-:B0-----:R-:W-:Y:S02]  /*d230*/  PRMT R8, R4.reuse, 0x6420, R5.reuse ;  /* 0x0000642004087816 */ /* 0x141fe40000000005 */
[----:B------:R-:W-:Y:S02]  /*d240*/  PRMT R9, R4, 0x7531, R5 ;  /* 0x0000753104097816 */ /* 0x000fe40000000005 */
[----:B------:R-:W-:Y:S02]  /*d250*/  LOP3.LUT R4, R12, R17, RZ, 0xfc, !PT ;  /* 0x000000110c047212 */ /* 0x000fe400078efcff */
[C-C-:B------:R-:W-:Y:S02]  /*d260*/  PRMT R10, R6.reuse, 0x6420, R7.reuse ;  /* 0x00006420060a7816 */ /* 0x140fe40000000007 */
[----:B------:R-:W-:Y:S01]  /*d270*/  PRMT R11, R6, 0x7531, R7 ;  /* 0x00007531060b7816 */ /* 0x000fe20000000007 */
[----:B------:R-:W-:-:S05]  /*d280*/  IMAD.IADD R4, R15, 0x1, R4 ;  /* 0x000000010f047824 */ /* 0x000fca00078e0204 */
[----:B------:R0:W-:Y:S02]  /*d290*/  STSM.16.M88.4 [R4], R8 ;  /* 0x0000000804007844 */ /* 0x0001e40000000200 */
[----:B0-----:R-:W-:Y:S01]  /*d2a0*/  LOP3.LUT R4, R13, R18, RZ, 0xfc, !PT ;  /* 0x000000120d047212 */ /* 0x001fe200078efcff */
[----:B------:R-:W-:-:S05]  /*d2b0*/  VIADD R13, R0, 0x1000 ;  /* 0x00001000000d7836 */ /* 0x000fca0000000000 */
[----:B------:R-:W0:Y:S02]  /*d2c0*/  LDSM.16.MT88.4 R4, [R4+UR41+0xf200] ;  /* 0x00f200290404783b */ /* 0x000e240008004200 */
[C-C-:B0-----:R-:W-:Y:S02]  /*d2d0*/  PRMT R8, R4.reuse, 0x6420, R5.reuse ;  /* 0x0000642004087816 */ /* 0x141fe40000000005 */
[----:B------:R-:W-:Y:S02]  /*d2e0*/  PRMT R9, R4, 0x7531, R5 ;  /* 0x0000753104097816 */ /* 0x000fe40000000005 */
[----:B------:R-:W-:Y:S02]  /*d2f0*/  LOP3.LUT R4, R13, R17, RZ, 0xfc, !PT ;  /* 0x000000110d047212 */ /* 0x000fe400078efcff */
[C-C-:B------:R-:W-:Y:S02]  /*d300*/  PRMT R10, R6.reuse, 0x6420, R7.reuse ;  /* 0x00006420060a7816 */ /* 0x140fe40000000007 */
[----:B------:R-:W-:Y:S01]  /*d310*/  PRMT R11, R6, 0x7531, R7 ;  /* 0x00007531060b7816 */ /* 0x000fe20000000007 */
[----:B------:R-:W-:-:S02]  /*d320*/  IMAD.IADD R4, R15, 0x1, R4 ;  /* 0x000000010f047824 */ /* 0x000fc400078e0204 */
[----:B------:R-:W-:-:S03]  /*d330*/  VIADD R15, R0, 0x1800 ;  /* 0x00001800000f7836 */ /* 0x000fc60000000000 */
[----:B------:R0:W-:Y:S02]  /*d340*/  STSM.16.M88.4 [R4], R8 ;  /* 0x0000000804007844 */ /* 0x0001e40000000200 */
[----:B0-----:R-:W-:Y:S01]  /*d350*/  LOP3.LUT R4, R12, R18, RZ, 0xfc, !PT ;  /* 0x000000120c047212 */ /* 0x001fe200078efcff */
[----:B------:R-:W-:-:S04]  /*d360*/  IMAD.U32 R12, RZ, RZ, UR41 ;  /* 0x00000029ff0c7e24 */ /* 0x000fc8000f8e00ff */
[----:B------:R-:W-:Y:S01]  /*d370*/  VIADD R12, R12, 0x200 ;  /* 0x000002000c0c7836 */ /* 0x000fe20000000000 */
        /* <DEDUP_REMOVED lines=9> */
[C---:B0-----:R-:W-:Y:S02]  /*d410*/  LOP3.LUT R4, R12.reuse, R18, RZ, 0xfc, !PT ;  /* 0x000000120c047212 */ /* 0x041fe400078efcff */
[----:B------:R-:W-:-:S04]  /*d420*/  LOP3.LUT R12, R12, R17, RZ, 0xfc, !PT ;  /* 0x000000110c0c7212 */ /* 0x000fc800078efcff */
[----:B------:R-:W0:Y:S02]  /*d430*/  LDSM.16.MT88.4 R4, [R4+UR41+0xf200] ;  /* 0x00f200290404783b */ /* 0x000e240008004200 */
[C-C-:B0-----:R-:W-:Y:S02]  /*d440*/  PRMT R8, R4.reuse, 0x6420, R5.reuse ;  /* 0x0000642004087816 */ /* 0x141fe40000000005 */
[----:B------:R-:W-:Y:S01]  /*d450*/  PRMT R9, R4, 0x7531, R5 ;  /* 0x0000753104097816 */ /* 0x000fe20000000005 */
[----:B------:R-:W-:Y:S01]  /*d460*/  IMAD.U32 R5, RZ, RZ, UR41 ;  /* 0x00000029ff057e24 */ /* 0x000fe2000f8e00ff */
[----:B------:R-:W-:Y:S02]  /*d470*/  LOP3.LUT R4, R21, R17, RZ, 0xfc, !PT ;  /* 0x0000001115047212 */ /* 0x000fe400078efcff */
[C-C-:B------:R-:W-:Y:S01]  /*d480*/  PRMT R10, R6.reuse, 0x6420, R7.reuse ;  /* 0x00006420060a7816 */ /* 0x140fe20000000007 */
[----:B------:R-:W-:Y:S01]  /*d490*/  VIADD R5, R5, 0x200 ;  /* 0x0000020005057836 */ /* 0x000fe20000000000 */
[----:B------:R-:W-:-:S03]  /*d4a0*/  PRMT R11, R6, 0x7531, R7 ;  /* 0x00007531060b7816 */ /* 0x000fc60000000007 */
[----:B------:R-:W-:-:S05]  /*d4b0*/  IMAD.IADD R4, R5, 0x1, R4 ;  /* 0x0000000105047824 */ /* 0x000fca00078e0204 */
[----:B------:R0:W-:Y:S02]  /*d4c0*/  STSM.16.M88.4 [R4], R8 ;  /* 0x0000000804007844 */ /* 0x0001e40000000200 */
[C---:B0-----:R-:W-:Y:S02]  /*d4d0*/  LOP3.LUT R4, R20.reuse, R18, RZ, 0xfc, !PT ;  /* 0x0000001214047212 */ /* 0x041fe400078efcff */
[----:B------:R-:W-:-:S04]  /*d4e0*/  LOP3.LUT R20, R20, R17, RZ, 0xfc, !PT ;  /* 0x0000001114147212 */ /* 0x000fc800078efcff */
[----:B------:R-:W0:Y:S02]  /*d4f0*/  LDSM.16.MT88.4 R4, [R4+UR41+0xf200] ;  /* 0x00f200290404783b */ /* 0x000e240008004200 */
[C-C-:B0-----:R-:W-:Y:S02]  /*d500*/  PRMT R8, R4.reuse, 0x6420, R5.reuse ;  /* 0x0000642004087816 */ /* 0x141fe40000000005 */
[----:B------:R-:W-:Y:S01]  /*d510*/  PRMT R9, R4, 0x7531, R5 ;  /* 0x0000753104097816 */ /* 0x000fe20000000005 */
[----:B------:R-:W-:Y:S01]  /*d520*/  IMAD.U32 R5, RZ, RZ, UR41 ;  /* 0x00000029ff057e24 */ /* 0x000fe2000f8e00ff */
[C-C-:B------:R-:W-:Y:S02]  /*d530*/  PRMT R10, R6.reuse, 0x6420, R7.reuse ;  /* 0x00006420060a7816 */ /* 0x140fe40000000007 */
[----:B------:R-:W-:Y:S01]  /*d540*/  PRMT R11, R6, 0x7531, R7 ;  /* 0x00007531060b7816 */ /* 0x000fe20000000007 */
[----:B------:R-:W-:Y:S01]  /*d550*/  VIADD R5, R5, 0x200 ;  /* 0x0000020005057836 */ /* 0x000fe20000000000 */
[----:B------:R-:W-:Y:S01]  /*d560*/  LOP3.LUT R4, R13, R18, RZ, 0xfc, !PT ;  /* 0x000000120d047212 */ /* 0x000fe200078efcff */
[----:B------:R-:W-:-:S02]  /*d570*/  IMAD.U32 R13, RZ, RZ, UR41 ;  /* 0x00000029ff0d7e24 */ /* 0x000fc4000f8e00ff */
[----:B------:R-:W-:Y:S02]  /*d580*/  IMAD.IADD R14, R5, 0x1, R14 ;  /* 0x00000001050e7824 */ /* 0x000fe400078e020e */
[----:B------:R-:W-:-:S03]  /*d590*/  VIADD R13, R13, 0x200 ;  /* 0x000002000d0d7836 */ /* 0x000fc60000000000 */
[----:B------:R0:W-:Y:S01]  /*d5a0*/  STSM.16.M88.4 [R14], R8 ;  /* 0x000000080e007844 */ /* 0x0001e20000000200 */
[----:B------:R-:W-:-:S03]  /*d5b0*/  IMAD.IADD R12, R13, 0x1, R12 ;  /* 0x000000010d0c7824 */ /* 0x000fc600078e020c */
[----:B------:R-:W2:Y:S01]  /*d5c0*/  LDSM.16.MT88.4 R4, [R4+UR41+0xf200] ;  /* 0x00f200290404783b */ /* 0x000ea20008004200 */
[----:B0-----:R-:W-:Y:S01]  /*d5d0*/  VIADD R14, R0, 0x6000 ;  /* 0x00006000000e7836 */ /* 0x001fe20000000000 */
[C-C-:B--2---:R-:W-:Y:S02]  /*d5e0*/  PRMT R8, R4.reuse, 0x6420, R5.reuse ;  /* 0x0000642004087816 */ /* 0x144fe40000000005 */
[----:B------:R-:W-:Y:S02]  /*d5f0*/  PRMT R9, R4, 0x7531, R5 ;  /* 0x0000753104097816 */ /* 0x000fe40000000005 */
[C-C-:B------:R-:W-:Y:S02]  /*d600*/  PRMT R10, R6.reuse, 0x6420, R7.reuse ;  /* 0x00006420060a7816 */ /* 0x140fe40000000007 */
[----:B------:R-:W-:-:S05]  /*d610*/  PRMT R11, R6, 0x7531, R7 ;  /* 0x00007531060b7816 */ /* 0x000fca0000000007 */
[----:B------:R0:W-:Y:S02]  /*d620*/  STSM.16.M88.4 [R12], R8 ;  /* 0x000000080c007844 */ /* 0x0001e40000000200 */
[C---:B0-----:R-:W-:Y:S02]  /*d630*/  VIADD R10, R0.reuse, 0x3800 ;  /* 0x00003800000a7836 */ /* 0x041fe40000000000 */
[----:B------:R-:W-:-:S03]  /*d640*/  VIADD R12, R0, 0x4000 ;  /* 0x00004000000c7836 */ /* 0x000fc60000000000 */
[----:B------:R-:W-:-:S06]  /*d650*/  LOP3.LUT R4, R10, R18, RZ, 0xfc, !PT ;  /* 0x000000120a047212 */ /* 0x000fcc00078efcff */
        /* <DEDUP_REMOVED lines=22> */
[----:B------:R-:W0:Y:S03]  /*d7c0*/  LDSM.16.MT88.4 R4, [R4+UR41+0xf200] ;  /* 0x00f200290404783b */ /* 0x000e260008004200 */
[C---:B------:R-:W-:Y:S02]  /*d7d0*/  IMAD.IADD R20, R15.reuse, 0x1, R20 ;  /* 0x000000010f147824 */ /* 0x040fe400078e0214 */
[----:B------:R-:W-:Y:S01]  /*d7e0*/  IMAD.IADD R14, R15, 0x1, R14 ;  /* 0x000000010f0e7824 */ /* 0x000fe200078e020e */
[C-C-:B0-----:R-:W-:Y:S02]  /*d7f0*/  PRMT R8, R4.reuse, 0x6420, R5.reuse ;  /* 0x0000642004087816 */ /* 0x141fe40000000005 */
[----:B------:R-:W-:Y:S02]  /*d800*/  PRMT R9, R4, 0x7531, R5 ;  /* 0x0000753104097816 */ /* 0x000fe40000000005 */
[----:B------:R-:W-:-:S02]  /*d810*/  LOP3.LUT R4, R13, R17, RZ, 0xfc, !PT ;  /* 0x000000110d047212 */ /* 0x000fc400078efcff */
[C-C-:B------:R-:W-:Y:S02]  /*d820*/  PRMT R10, R6.reuse, 0x6420, R7.reuse ;  /* 0x00006420060a7816 */ /* 0x140fe40000000007 */
[----:B------:R-:W-:Y:S01]  /*d830*/  PRMT R11, R6, 0x7531, R7 ;  /* 0x00007531060b7816 */ /* 0x000fe20000000007 */
[----:B------:R-:W-:-:S05]  /*d840*/  IMAD.IADD R4, R15, 0x1, R4 ;  /* 0x000000010f047824 */ /* 0x000fca00078e0204 */
[----:B------:R0:W-:Y:S02]  /*d850*/  STSM.16.M88.4 [R4], R8 ;  /* 0x0000000804007844 */ /* 0x0001e40000000200 */
[----:B0-----:R-:W-:Y:S01]  /*d860*/  LOP3.LUT R4, R12, R18, RZ, 0xfc, !PT ;  /* 0x000000120c047212 */ /* 0x001fe200078efcff */
[C---:B------:R-:W-:Y:S02]  /*d870*/  VIADD R11, R0.reuse, 0x5000 ;  /* 0x00005000000b7836 */ /* 0x040fe40000000000 */
[C---:B------:R-:W-:Y:S02]  /*d880*/  VIADD R12, R0.reuse, 0x6800 ;  /* 0x00006800000c7836 */ /* 0x040fe40000000000 */
[----:B------:R-:W-:Y:S01]  /*d890*/  VIADD R0, R0, 0x7000 ;  /* 0x0000700000007836 */ /* 0x000fe20000000000 */
[----:B------:R-:W0:Y:S02]  /*d8a0*/  LDSM.16.MT88.4 R4, [R4+UR41+0xf200] ;  /* 0x00f200290404783b */ /* 0x000e240008004200 */
[----:B0-----:R-:W-:-:S02]  /*d8b0*/  PRMT R8, R4, 0x6420, R5 ;  /* 0x0000642004087816 */ /* 0x001fc40000000005 */
        /* <DEDUP_REMOVED lines=8> */
[----:B------:R-:W0:Y:S01]  /*d940*/  LDSM.16.MT88.4 R4, [R4+UR41+0xf200] ;  /* 0x00f200290404783b */ /* 0x000e220008004200 */
[----:B------:R-:W-:Y:S01]  /*d950*/  IMAD.IADD R12, R15, 0x1, R12 ;  /* 0x000000010f0c7824 */ /* 0x000fe200078e020c */
[C-C-:B0-----:R-:W-:Y:S02]  /*d960*/  PRMT R8, R4.reuse, 0x6420, R5.reuse ;  /* 0x0000642004087816 */ /* 0x141fe40000000005 */
[----:B------:R-:W-:Y:S02]  /*d970*/  PRMT R9, R4, 0x7531, R5 ;  /* 0x0000753104097816 */ /* 0x000fe40000000005 */
[C-C-:B------:R-:W-:Y:S02]  /*d980*/  PRMT R10, R6.reuse, 0x6420, R7.reuse ;  /* 0x00006420060a7816 */ /* 0x140fe40000000007 */
[----:B------:R-:W-:Y:S02]  /*d990*/  PRMT R11, R6, 0x7531, R7 ;  /* 0x00007531060b7816 */ /* 0x000fe40000000007 */
[----:B------:R-:W-:-:S03]  /*d9a0*/  LOP3.LUT R4, R21, R18, RZ, 0xfc, !PT ;  /* 0x0000001215047212 */ /* 0x000fc600078efcff */
[----:B------:R-:W-:Y:S04]  /*d9b0*/  STSM.16.M88.4 [R20], R8 ;  /* 0x0000000814007844 */ /* 0x000fe80000000200 */
[----:B------:R-:W0:Y:S02]  /*d9c0*/  LDSM.16.MT88.4 R4, [R4+UR41+0xf200] ;  /* 0x00f200290404783b */ /* 0x000e240008004200 */
[C-C-:B0-----:R-:W-:Y:S02]  /*d9d0*/  PRMT R8, R4.reuse, 0x6420, R5.reuse ;  /* 0x0000642004087816 */ /* 0x141fe40000000005 */
[----:B------:R-:W-:Y:S02]  /*d9e0*/  PRMT R9, R4, 0x7531, R5 ;  /* 0x0000753104097816 */ /* 0x000fe40000000005 */
[----:B------:R-:W-:-:S02]  /*d9f0*/  PRMT R10, R6, 0x6420, R7 ;  /* 0x00006420060a7816 */ /* 0x000fc40000000007 */
        /* <DEDUP_REMOVED lines=8> */
[C---:B------:R-:W-:Y:S02]  /*da80*/  LOP3.LUT R4, R0.reuse, R18, RZ, 0xfc, !PT ;  /* 0x0000001200047212 */ /* 0x040fe400078efcff */
[----:B------:R-:W-:Y:S01]  /*da90*/  LOP3.LUT R0, R0, R17, RZ, 0xfc, !PT ;  /* 0x0000001100007212 */ /* 0x000fe200078efcff */
[----:B------:R-:W-:Y:S04]  /*daa0*/  STSM.16.M88.4 [R12], R8 ;  /* 0x000000080c007844 */ /* 0x000fe80000000200 */
[----:B------:R-:W0:Y:S01]  /*dab0*/  LDSM.16.MT88.4 R4, [R4+UR41+0xf200] ;  /* 0x00f200290404783b */ /* 0x000e220008004200 */
[----:B------:R-:W-:Y:S01]  /*dac0*/  IMAD.IADD R0, R15, 0x1, R0 ;  /* 0x000000010f007824 */ /* 0x000fe200078e0200 */
[----:B0-----:R-:W-:-:S02]  /*dad0*/  PRMT R8, R4, 0x6420, R5 ;  /* 0x0000642004087816 */ /* 0x001fc40000000005 */
[----:B------:R-:W-:Y:S02]  /*dae0*/  PRMT R9, R4, 0x7531, R5 ;  /* 0x0000753104097816 */ /* 0x000fe40000000005 */
[C-C-:B------:R-:W-:Y:S02]  /*daf0*/  PRMT R10, R6.reuse, 0x6420, R7.reuse ;  /* 0x00006420060a7816 */ /* 0x140fe40000000007 */
[----:B------:R-:W-:-:S05]  /*db00*/  PRMT R11, R6, 0x7531, R7 ;  /* 0x00007531060b7816 */ /* 0x000fca0000000007 */
[----:B------:R0:W-:Y:S01]  /*db10*/  STSM.16.M88.4 [R0], R8 ;  /* 0x0000000800007844 */ /* 0x0001e20000000200 */
        /* <DEDUP_REMOVED lines=8> */
.L_x_2977:
[----:B0-----:R-:W0:Y:S01]  /*dba0*/  S2R R0, SR_TID.X ;  /* 0x0000000000007919 */ /* 0x001e220000002100 */
[----:B--2---:R2:W-:Y:S01]  /*dbb0*/  SYNCS.ARRIVE.TRANS64.A1T0 RZ, [R3+URZ+0x33450], RZ ;  /* 0x033450ff03ff79a7 */ /* 0x0045e2000810003f */
[----:B0-----:R-:W-:Y:S01]  /*dbc0*/  LOP3.LUT R0, R0, 0x7f, RZ, 0xc0, !PT ;  /* 0x0000007f00007812 */ /* 0x001fe200078ec0ff */
[----:B------:R-:W-:Y:S03]  /*dbd0*/  BAR.SYNC.DEFER_BLOCKING 0x2, 0x80 ;  /* 0x0082000000007b1d */ /* 0x000fe60000010000 */
[----:B------:R-:W-:-:S03]  /*dbe0*/  ISETP.NE.AND P0, PT, R0, RZ, PT ;  /* 0x000000ff0000720c */ /* 0x000fc60003f05270 */
[----:B------:R3:W5:Y:S10]  /*dbf0*/  LDL R0, [R1] ;  /* 0x0000000001007983 */ /* 0x0007740000100800 */
[----:B--2---:R-:W-:-:S05]  /*dc00*/  @!P0 VIADD R3, R3, 0x33480 ;  /* 0x0003348003038836 */ /* 0x004fca0000000000 */
[----:B------:R-:W-:-:S04]  /*dc10*/  @!P0 PRMT R3, RZ, 0x654, R3 ;  /* 0x00000654ff038816 */ /* 0x000fc80000000003 */
[----:B------:R3:W-:Y:S01]  /*dc20*/  @!P0 SYNCS.ARRIVE.TRANS64.RED.A1T0 RZ, [R3+URZ], RZ ;  /* 0x000000ff03ff89a7 */ /* 0x0007e2000810043f */
[C---:B------:R-:W-:Y:S01]  /*dc30*/  ISETP.GT.AND P0, PT, R2.reuse, RZ, PT ;  /* 0x000000ff0200720c */ /* 0x040fe20003f04270 */
[----:B------:R-:W-:Y:S02]  /*dc40*/  VIADD R2, R2, 0xffffffff ;  /* 0xffffffff02027836 */ /* 0x000fe40000000000 */
[----:B------:R-:W-:-:S10]  /*dc50*/  IMAD.MOV.U32 R8, RZ, RZ, R19 ;  /* 0x000000ffff087224 */ /* 0x000fd400078e0013 */
[----:B---3--:R-:W-:Y:S05]  /*dc60*/  @P0 BRA `(.L_x_2978) ;  /* 0xffffffe800280947 */ /* 0x008fea000383ffff */
.L_x_2954:
[----:B------:R-:W-:-:S06]  /*dc70*/  UISETP.NE.AND UP0, UPT, UR42, 0x3, UPT ;  /* 0x000000032a00788c */ /* 0x000fcc000bf05270 */
[----:B------:R-:W-:-:S13]  /*dc80*/  PLOP3.LUT P0, PT, PT, PT, UP0, 0x80, 0x0 ;  /* 0x000000000000781c */ /* 0x000fda0003f0f008 */
[----:B------:R-:W-:Y:S05]  /*dc90*/  @!P0 BRA `(.L_x_2979) ;  /* 0x0000000000048947 */ /* 0x000fea0003800000 */
[----:B------:R-:W-:Y:S01]  /*dca0*/  BPT.TRAP 0x1 ;  /* 0x000000040000795c */ /* 0x000fe20000300000 */
.L_x_2979:
[----:B-1---5:R-:W2:Y:S01]  /*dcb0*/  LDL R0, [R1] ;  /* 0x0000000001007983 */ /* 0x022ea20000100800 */
[----:B------:R-:W-:Y:S01]  /*dcc0*/  IMAD.U32 R2, RZ, RZ, UR47 ;  /* 0x0000002fff027e24 */ /* 0x000fe2000f8e00ff */
[----:B------:R-:W-:Y:S04]  /*dcd0*/  BSSY B0, `(.L_x_2980) ;  /* 0x0000007000007945 */ /* 0x000fe80003800000 */
[----:B------:R-:W-:Y:S02]  /*dce0*/  ISETP.NE.AND P1, PT, R2, 0x3, PT ;  /* 0x000000030200780c */ /* 0x000fe40003f25270 */
[----:B--2---:R-:W-:Y:S02]  /*dcf0*/  LOP3.LUT R3, R0, 0x1, RZ, 0x3c, !PT ;  /* 0x0000000100037812 */ /* 0x004fe400078e3cff */
[----:B------:R-:W-:-:S02]  /*dd00*/  LEA R0, R19, UR41, 0x3 ;  /* 0x0000002913007c11 */ /* 0x000fc4000f8e18ff */
[----:B------:R-:W-:-:S04]  /*dd10*/  SHF.L.U32 R3, R3, 0x1f, RZ ;  /* 0x0000001f03037819 */ /* 0x000fc800000006ff */
[----:B------:R-:W1:Y:S02]  /*dd20*/  SYNCS.PHASECHK.TRANS64.TRYWAIT P0, [R0+URZ+0x33470], R3 ;  /* 0x03347003000075a7 */ /* 0x000e64000800017f */
[----:B-1----:R-:W-:Y:S05]  /*dd30*/  @!P0 BRA `(.L_x_2981) ;  /* 0x0000001800788947 */ /* 0x002fea0003800000 */
.L_x_3021:
[----:B------:R-:W-:Y:S05]  /*dd40*/  BSYNC B0 ;  /* 0x0000000000007941 */ /* 0x000fea0003800000 */
.L_x_2980:
[----:B------:R-:W-:Y:S05]  /*dd50*/  @!P1 BRA `(.L_x_2982) ;  /* 0x0000000000049947 */ /* 0x000fea0003800000 */
[----:B------:R-:W-:Y:S01]  /*dd60*/  BPT.TRAP 0x1 ;  /* 0x000000040000795c */ /* 0x000fe20000300000 */
.L_x_2982:
[----:B------:R-:W1:Y:S02]  /*dd70*/  LDL R2, [R1] ;  /* 0x0000000001027983 */ /* 0x000e640000100800 */
[----:B-1----:R-:W-:-:S04]  /*dd80*/  SHF.L.U32 R3, R2, 0x1f, RZ ;  /* 0x0000001f02037819 */ /* 0x002fc800000006ff */
[----:B------:R-:W1:Y:S02]  /*dd90*/  SYNCS.PHASECHK.TRANS64.TRYWAIT P0, [R0+URZ+0x33460], R3 ;  /* 0x03346003000075a7 */ /* 0x000e64000800017f */
[----:B-1----:R-:W-:Y:S05]  /*dda0*/  @!P0 BRA `(.L_x_2983) ;  /* 0x0000001800708947 */ /* 0x002fea0003800000 */
.L_x_3022:
[----:B------:R-:W-:Y:S01]  /*ddb0*/  IMAD R2, R19, 0x7800, RZ ;  /* 0x0000780013027824 */ /* 0x000fe200078e02ff */
[----:B------:R-:W-:Y:S05]  /*ddc0*/  WARPSYNC.ALL ;  /* 0x0000000000007948 */ /* 0x000fea0003800000 */
[C---:B------:R-:W-:Y:S01]  /*ddd0*/  LOP3.LUT R12, R2.reuse, R18, RZ, 0xfc, !PT ;  /* 0x00000012020c7212 */ /* 0x040fe200078efcff */
[----:B------:R-:W-:Y:S01]  /*dde0*/  IMAD.U32 R15, RZ, RZ, UR41 ;  /* 0x00000029ff0f7e24 */ /* 0x000fe2000f8e00ff */
[C---:B-1----:R-:W-:Y:S01]  /*ddf0*/  LOP3.LUT R3, R2.reuse, R17, RZ, 0xfc, !PT ;  /* 0x0000001102037212 */ /* 0x042fe200078efcff */
[----:B------:R-:W-:Y:S02]  /*de00*/  VIADD R13, R2, 0x2800 ;  /* 0x00002800020d7836 */ /* 0x000fe40000000000 */
[----:B0-----:R0:W1:Y:S01]  /*de10*/  LDSM.16.MT88.4 R4, [R12+UR41+0xf200] ;  /* 0x00f200290c04783b */ /* 0x0010620008004200 */
[----:B------:R-:W-:-:S02]  /*de20*/  VIADD R15, R15, 0x200 ;  /* 0x000002000f0f7836 */ /* 0x000fc40000000000 */
[C---:B------:R-:W-:Y:S02]  /*de30*/  VIADD R20, R2.reuse, 0x5000 ;  /* 0x0000500002147836 */ /* 0x040fe40000000000 */
[----:B------:R-:W-:Y:S02]  /*de40*/  IMAD.IADD R3, R15, 0x1, R3 ;  /* 0x000000010f037824 */ /* 0x000fe400078e0203 */
[----:B------:R-:W-:Y:S01]  /*de50*/  VIADD R16, R2, 0x2000 ;  /* 0x0000200002107836 */ /* 0x000fe20000000000 */
[----:B------:R-:W-:Y:S01]  /*de60*/  LOP3.LUT R14, R20, R18, RZ, 0xfc, !PT ;  /* 0x00000012140e7212 */ /* 0x000fe200078efcff */
[----:B0-----:R-:W-:Y:S01]  /*de70*/  VIADD R12, R2, 0x1000 ;  /* 0x00001000020c7836 */ /* 0x001fe20000000000 */
[----:B------:R-:W-:Y:S02]  /*de80*/  LOP3.LUT R20, R20, R17, RZ, 0xfc, !PT ;  /* 0x0000001114147212 */ /* 0x000fe400078efcff */
[C-C-:B-1----:R-:W-:Y:S02]  /*de90*/  PRMT R8, R4.reuse, 0x6420, R5.reuse ;  /* 0x0000642004087816 */ /* 0x142fe40000000005 */
[----:B------:R-:W-:-:S02]  /*dea0*/  PRMT R9, R4, 0x7531, R5 ;  /* 0x0000753104097816 */ /* 0x000fc40000000005 */
[C-C-:B------:R-:W-:Y:S02]  /*deb0*/  PRMT R10, R6.reuse, 0x6420, R7.reuse ;  /* 0x00006420060a7816 */ /* 0x140fe40000000007 */
[----:B------:R-:W-:Y:S02]  /*dec0*/  PRMT R11, R6, 0x7531, R7 ;  /* 0x00007531060b7816 */ /* 0x000fe40000000007 */
[C---:B------:R-:W-:Y:S02]  /*ded0*/  LOP3.LUT R5, R13.reuse, R18, RZ, 0xfc, !PT ;  /* 0x000000120d057212 */ /* 0x040fe400078efcff */
[----:B------:R-:W-:Y:S01]  /*dee0*/  LOP3.LUT R13, R13, R17, RZ, 0xfc, !PT ;  /* 0x000000110d0d7212 */ /* 0x000fe200078efcff */
[----:B------:R0:W-:Y:S04]  /*def0*/  STSM.16.M88.4 [R3], R8 ;  /* 0x0000000803007844 */ /* 0x0001e80000000200 */
[----:B------:R-:W1:Y:S01]  /*df00*/  LDSM.16.MT88.4 R4, [R5+UR41+0xf200] ;  /* 0x00f200290504783b */ /* 0x000e620008004200 */
[----:B0-----:R-:W-:Y:S01]  /*df10*/  VIADD R3, R2, 0x800 ;  /* 0x0000080002037836 */ /* 0x001fe20000000000 */
[----:B-1----:R-:W-:-:S02]  /*df20*/  PRMT R8, R4, 0x6420, R5 ;  /* 0x0000642004087816 */ /* 0x002fc40000000005 */
[----:B------:R-:W-:Y:S02]  /*df30*/  PRMT R9, R4, 0x7531, R5 ;  /* 0x0000753104097816 */ /* 0x000fe40000000005 */
[----:B------:R-:W-:Y:S02]  /*df40*/  LOP3.LUT R4, R3, R17, RZ, 0xfc, !PT ;  /* 0x0000001103047212 */ /* 0x000fe400078efcff */
[C-C-:B------:R-:W-:Y:S02]  /*df50*/  PRMT R10, R6.reuse, 0x6420, R7.reuse ;  /* 0x00006420060a7816 */ /* 0x140fe40000000007 */
[----:B------:R-:W-:Y:S01]  /*df60*/  PRMT R11, R6, 0x7531, R7 ;  /* 0x00007531060b7816 */ /* 0x000fe20000000007 */
[----:B------:R-:W-:-:S05]  /*df70*/  IMAD.IADD R4, R15, 0x1, R4 ;  /* 0x000000010f047824 */ /* 0x000fca00078e0204 */
[----:B------:R-:W-:Y:S04]  /*df80*/  STSM.16.M88.4 [R4], R8 ;  /* 0x0000000804007844 */ /* 0x000fe80000000200 */
[----:B------:R0:W1:Y:S02]  /*df90*/  LDSM.16.MT88.4 R4, [R14+UR41+0xf200] ;  /* 0x00f200290e04783b */ /* 0x0000640008004200 */
[----:B0-----:R-:W-:Y:S01]  /*dfa0*/  VIADD R14, R2, 0x1800 ;  /* 0x00001800020e7836 */ /* 0x001fe20000000000 */
[C-C-:B-1----:R-:W-:Y:S02]  /*dfb0*/  PRMT R8, R4.reuse, 0x6420, R5.reuse ;  /* 0x0000642004087816 */ /* 0x142fe40000000005 */
[----:B------:R-:W-:Y:S02]  /*dfc0*/  PRMT R9, R4, 0x7531, R5 ;  /* 0x0000753104097816 */ /* 0x000fe40000000005 */
[----:B------:R-:W-:-:S02]  /*dfd0*/  LOP3.LUT R4, R12, R17, RZ, 0xfc, !PT ;  /* 0x000000110c047212 */ /* 0x000fc400078efcff */
[C-C-:B------:R-:W-:Y:S02]  /*dfe0*/  PRMT R10, R6.reuse, 0x6420, R7.reuse ;  /* 0x00006420060a7816 */ /* 0x140fe40000000007 */
[----:B------:R-:W-:Y:S01]  /*dff0*/  PRMT R11, R6, 0x7531, R7 ;  /* 0x00007531060b7816 */ /* 0x000fe20000000007 */
[----:B------:R-:W-:Y:S01]  /*e000*/  IMAD.IADD R4, R15, 0x1, R4 ;  /* 0x000000010f047824 */ /* 0x000fe200078e0204 */
[----:B------:R-:W-:Y:S02]  /*e010*/  LOP3.LUT R5, R3, R18, RZ, 0xfc, !PT ;  /* 0x0000001203057212 */ /* 0x000fe400078efcff */
[----:B------:R-:W-:Y:S02]  /*e020*/  LOP3.LUT R3, R14, R17, RZ, 0xfc, !PT ;  /* 0x000000110e037212 */ /* 0x000fe400078efcff */
[----:B------:R-:W-:Y:S03]  /*e030*/  STSM.16.M88.4 [R4], R8 ;  /* 0x0000000804007844 */ /* 0x000fe60000000200 */
[----:B------:R-:W-:Y:S01]  /*e040*/  IMAD.IADD R3, R15, 0x1, R3 ;  /* 0x000000010f037824 */ /* 0x000fe200078e0203 */
[----:B------:R-:W0:Y:S02]  /*e050*/  LDSM.16.MT88.4 R4, [R5+UR41+0xf200] ;  /* 0x00f200290504783b */ /* 0x000e240008004200 */
[----:B0-----:R-:W-:-:S02]  /*e060*/  PRMT R8, R4, 0x6420, R5 ;  /* 0x0000642004087816 */ /* 0x001fc40000000005 */
[----:B------:R-:W-:Y:S02]  /*e070*/  PRMT R9, R4, 0x7531, R5 ;  /* 0x0000753104097816 */ /* 0x000fe40000000005 */
[C-C-:B------:R-:W-:Y:S02]  /*e080*/  PRMT R10, R6.reuse, 0x6420, R7.reuse ;  /* 0x00006420060a7816 */ /* 0x140fe40000000007 */
[----:B------:R-:W-:-:S05]  /*e090*/  PRMT R11, R6, 0x7531, R7 ;  /* 0x00007531060b7816 */ /* 0x000fca0000000007 */
[----:B------:R0:W-:Y:S02]  /*e0a0*/  STSM.16.M88.4 [R3], R8 ;  /* 0x0000000803007844 */ /* 0x0001e40000000200 */
[----:B0-----:R-:W-:-:S05]  /*e0b0*/  VIADD R3, R2, 0x3000 ;  /* 0x0000300002037836 */ /* 0x001fca0000000000 */
[C---:B------:R-:W-:Y:S02]  /*e0c0*/  LOP3.LUT R4, R3.reuse, R18, RZ, 0xfc, !PT ;  /* 0x0000001203047212 */ /* 0x040fe400078efcff */
[----:B------:R-:W-:-:S04]  /*e0d0*/  LOP3.LUT R3, R3, R17, RZ, 0xfc, !PT ;  /* 0x0000001103037212 */ /* 0x000fc800078efcff */
[----:B------:R-:W0:Y:S02]  /*e0e0*/  LDSM.16.MT88.4 R4, [R4+UR41+0xf200] ;  /* 0x00f200290404783b */ /* 0x000e240008004200 */
[C-C-:B0-----:R-:W-:Y:S02]  /*e0f0*/  PRMT R8, R4.reuse, 0x6420, R5.reuse ;  /* 0x0000642004087816 */ /* 0x141fe40000000005 */
[----:B------:R-:W-:Y:S02]  /*e100*/  PRMT R9, R4, 0x7531, R5 ;  /* 0x0000753104097816 */ /* 0x000fe40000000005 */
[----:B------:R-:W-:Y:S02]  /*e110*/  LOP3.LUT R4, R16, R17, RZ, 0xfc, !PT ;  /* 0x0000001110047212 */ /* 0x000fe400078efcff */
[C-C-:B------:R-:W-:Y:S02]  /*e120*/  PRMT R10, R6.reuse, 0x6420, R7.reuse ;  /* 0x00006420060a7816 */ /* 0x140fe40000000007 */
[----:B------:R-:W-:Y:S01]  /*e130*/  PRMT R11, R6, 0x7531, R7 ;  /* 0x00007531060b7816 */ /* 0x000fe20000000007 */
[----:B------:R-:W-:Y:S01]  /*e140*/  IMAD.IADD R4, R15, 0x1, R4 ;  /* 0x000000010f047824 */ /* 0x000fe200078e0204 */
[----:B------:R-:W-:Y:S01]  /*e150*/  LOP3.LUT R16, R16, R18, RZ, 0xfc, !PT ;  /* 0x0000001210107212 */ /* 0x000fe200078efcff */
        /* <DEDUP_REMOVED lines=17> */
[----:B------:R-:W1:Y:S01]  /*e270*/  LDSM.16.MT88.4 R4, [R4+UR41+0xf200] ;  /* 0x00f200290404783b */ /* 0x000e620008004200 */
[----:B0-----:R-:W-:Y:S01]  /*e280*/  VIADD R13, R2, 0x6000 ;  /* 0x00006000020d7836 */ /* 0x001fe20000000000 */
[C-C-:B-1----:R-:W-:Y:S02]  /*e290*/  PRMT R8, R4.reuse, 0x6420, R5.reuse ;  /* 0x0000642004087816 */ /* 0x142fe40000000005 */
[----:B------:R-:W-:Y:S02]  /*e2a0*/  PRMT R9, R4, 0x7531, R5 ;  /* 0x0000753104097816 */ /* 0x000fe40000000005 */
[C-C-:B------:R-:W-:Y:S02]  /*e2b0*/  PRMT R10, R6.reuse, 0x6420, R7.reuse ;  /* 0x00006420060a7816 */ /* 0x140fe40000000007 */
[----:B------:R-:W-:-:S05]  /*e2c0*/  PRMT R11, R6, 0x7531, R7 ;  /* 0x00007531060b7816 */ /* 0x000fca0000000007 */
[----:B------:R0:W-:Y:S02]  /*e2d0*/  STSM.16.M88.4 [R3], R8 ;  /* 0x0000000803007844 */ /* 0x0001e40000000200 */
[----:B0-----:R-:W-:-:S05]  /*e2e0*/  VIADD R3, R2, 0x3800 ;  /* 0x0000380002037836 */ /* 0x001fca0000000000 */
[C---:B------:R-:W-:Y:S02]  /*e2f0*/  LOP3.LUT R4, R3.reuse, R18, RZ, 0xfc, !PT ;  /* 0x0000001203047212 */ /* 0x040fe400078efcff */
[----:B------:R-:W-:-:S04]  /*e300*/  LOP3.LUT R3, R3, R17, RZ, 0xfc, !PT ;  /* 0x0000001103037212 */ /* 0x000fc800078efcff */
[----:B------:R-:W0:Y:S01]  /*e310*/  LDSM.16.MT88.4 R4, [R4+UR41+0xf200] ;  /* 0x00f200290404783b */ /* 0x000e220008004200 */
[----:B------:R-:W-:Y:S01]  /*e320*/  IMAD.IADD R3, R12, 0x1, R3 ;  /* 0x000000010c037824 */ /* 0x000fe200078e0203 */
[C-C-:B0-----:R-:W-:Y:S02]  /*e330*/  PRMT R8, R4.reuse, 0x6420, R5.reuse ;  /* 0x0000642004087816 */ /* 0x141fe40000000005 */
[----:B------:R-:W-:Y:S02]  /*e340*/  PRMT R9, R4, 0x7531, R5 ;  /* 0x0000753104097816 */ /* 0x000fe40000000005 */
[C-C-:B------:R-:W-:Y:S02]  /*e350*/  PRMT R10, R6.reuse, 0x6420, R7.reuse ;  /* 0x00006420060a7816 */ /* 0x140fe40000000007 */
[----:B------:R-:W-:Y:S02]  /*e360*/  PRMT R11, R6, 0x7531, R7 ;  /* 0x00007531060b7816 */ /* 0x000fe40000000007 */
[----:B------:R-:W-:-:S02]  /*e370*/  LOP3.LUT R4, R13, R18, RZ, 0xfc, !PT ;  /* 0x000000120d047212 */ /* 0x000fc400078efcff */
[-C--:B------:R-:W-:Y:S01]  /*e380*/  LOP3.LUT R13, R13, R17.reuse, RZ, 0xfc, !PT ;  /* 0x000000110d0d7212 */ /* 0x080fe200078efcff */
[----:B------:R0:W-:Y:S04]  /*e390*/  STSM.16.M88.4 [R3], R8 ;  /* 0x0000000803007844 */ /* 0x0001e80000000200 */
[----:B------:R-:W1:Y:S01]  /*e3a0*/  LDSM.16.MT88.4 R4, [R4+UR41+0xf200] ;  /* 0x00f200290404783b */ /* 0x000e620008004200 */
[----:B0-----:R-:W-:Y:S01]  /*e3b0*/  VIADD R3, R2, 0x4000 ;  /* 0x0000400002037836 */ /* 0x001fe20000000000 */
[C-C-:B-1----:R-:W-:Y:S02]  /*e3c0*/  PRMT R8, R4.reuse, 0x6420, R5.reuse ;  /* 0x0000642004087816 */ /* 0x142fe40000000005 */
[----:B------:R-:W-:Y:S02]  /*e3d0*/  PRMT R9, R4, 0x7531, R5 ;  /* 0x0000753104097816 */ /* 0x000fe40000000005 */
[----:B------:R-:W-:-:S02]  /*e3e0*/  LOP3.LUT R4, R3, R17, RZ, 0xfc, !PT ;  /* 0x0000001103047212 */ /* 0x000fc400078efcff */
[C-C-:B------:R-:W-:Y:S02]  /*e3f0*/  PRMT R10, R6.reuse, 0x6420, R7.reuse ;  /* 0x00006420060a7816 */ /* 0x140fe40000000007 */
[----:B------:R-:W-:Y:S01]  /*e400*/  PRMT R11, R6, 0x7531, R7 ;  /* 0x00007531060b7816 */ /* 0x000fe20000000007 */
[----:B------:R-:W-:Y:S02]  /*e410*/  IMAD.IADD R4, R12, 0x1, R4 ;  /* 0x000000010c047824 */ /* 0x000fe400078e0204 */
[----:B------:R-:W-:-:S03]  /*e420*/  VIADD R12, R2, 0x4800 ;  /* 0x00004800020c7836 */ /* 0x000fc60000000000 */
[----:B------:R0:W-:Y:S02]  /*e430*/  STSM.16.M88.4 [R4], R8 ;  /* 0x0000000804007844 */ /* 0x0001e40000000200 */
[----:B0-----:R-:W-:Y:S01]  /*e440*/  LOP3.LUT R4, R14, R18, RZ, 0xfc, !PT ;  /* 0x000000120e047212 */ /* 0x001fe200078efcff */
[----:B------:R-:W-:-:S04]  /*e450*/  IMAD.U32 R14, RZ, RZ, UR41 ;  /* 0x00000029ff0e7e24 */ /* 0x000fc8000f8e00ff */
[----:B------:R-:W-:Y:S01]  /*e460*/  VIADD R14, R14, 0x200 ;  /* 0x000002000e0e7836 */ /* 0x000fe20000000000 */
[----:B------:R-:W0:Y:S03]  /*e470*/  LDSM.16.MT88.4 R4, [R4+UR41+0xf200] ;  /* 0x00f200290404783b */ /* 0x000e260008004200 */
[C---:B------:R-:W-:Y:S02]  /*e480*/  IMAD.IADD R20, R14.reuse, 0x1, R20 ;  /* 0x000000010e147824 */ /* 0x040fe400078e0214 */
[C---:B------:R-:W-:Y:S02]  /*e490*/  IMAD.IADD R15, R14.reuse, 0x1, R15 ;  /* 0x000000010e0f7824 */ /* 0x040fe400078e020f */
[----:B------:R-:W-:Y:S01]  /*e4a0*/  IMAD.IADD R13, R14, 0x1, R13 ;  /* 0x000000010e0d7824 */ /* 0x000fe200078e020d */
[C-C-:B0-----:R-:W-:Y:S02]  /*e4b0*/  PRMT R8, R4.reuse, 0x6420, R5.reuse ;  /* 0x0000642004087816 */ /* 0x141fe40000000005 */
[----:B------:R-:W-:-:S02]  /*e4c0*/  PRMT R9, R4, 0x7531, R5 ;  /* 0x0000753104097816 */ /* 0x000fc40000000005 */
[----:B------:R-:W-:Y:S02]  /*e4d0*/  LOP3.LUT R4, R12, R17, RZ, 0xfc, !PT ;  /* 0x000000110c047212 */ /* 0x000fe400078efcff */
[C-C-:B------:R-:W-:Y:S02]  /*e4e0*/  PRMT R10, R6.reuse, 0x6420, R7.reuse ;  /* 0x00006420060a7816 */ /* 0x140fe40000000007 */
[----:B------:R-:W-:Y:S01]  /*e4f0*/  PRMT R11, R6, 0x7531, R7 ;  /* 0x00007531060b7816 */ /* 0x000fe20000000007 */
[----:B------:R-:W-:Y:S01]  /*e500*/  IMAD.IADD R4, R14, 0x1, R4 ;  /* 0x000000010e047824 */ /* 0x000fe200078e0204 */
[----:B------:R-:W-:-:S04]  /*e510*/  LOP3.LUT R12, R12, R18, RZ, 0xfc, !PT ;  /* 0x000000120c0c7212 */ /* 0x000fc800078efcff */
[----:B------:R0:W-:Y:S02]  /*e520*/  STSM.16.M88.4 [R4], R8 ;  /* 0x0000000804007844 */ /* 0x0001e40000000200 */
[----:B0-----:R-:W-:Y:S01]  /*e530*/  LOP3.LUT R4, R3, R18, RZ, 0xfc, !PT ;  /* 0x0000001203047212 */ /* 0x001fe200078efcff */
[C---:B------:R-:W-:Y:S02]  /*e540*/  VIADD R3, R2.reuse, 0x6800 ;  /* 0x0000680002037836 */ /* 0x040fe40000000000 */
[----:B------:R-:W-:-:S03]  /*e550*/  VIADD R2, R2, 0x7000 ;  /* 0x0000700002027836 */ /* 0x000fc60000000000 */
[----:B------:R-:W0:Y:S02]  /*e560*/  LDSM.16.MT88.4 R4, [R4+UR41+0xf200] ;  /* 0x00f200290404783b */ /* 0x000e240008004200 */
[C-C-:B0-----:R-:W-:Y:S02]  /*e570*/  PRMT R8, R4.reuse, 0x6420, R5.reuse ;  /* 0x0000642004087816 */ /* 0x141fe40000000005 */
[----:B------:R-:W-:Y:S02]  /*e580*/  PRMT R9, R4, 0x7531, R5 ;  /* 0x0000753104097816 */ /* 0x000fe40000000005 */
[C-C-:B------:R-:W-:Y:S02]  /*e590*/  PRMT R10, R6.reuse, 0x6420, R7.reuse ;  /* 0x00006420060a7816 */ /* 0x140fe40000000007 */
[----:B------:R-:W-:Y:S02]  /*e5a0*/  PRMT R11, R6, 0x7531, R7 ;  /* 0x00007531060b7816 */ /* 0x000fe40000000007 */
[----:B------:R-:W-:-:S02]  /*e5b0*/  LOP3.LUT R4, R3, R18, RZ, 0xfc, !PT ;  /* 0x0000001203047212 */ /* 0x000fc400078efcff */
[----:B------:R-:W-:Y:S01]  /*e5c0*/  LOP3.LUT R3, R3, R17, RZ, 0xfc, !PT ;  /* 0x0000001103037212 */ /* 0x000fe200078efcff */
[----:B------:R-:W-:Y:S04]  /*e5d0*/  STSM.16.M88.4 [R20], R8 ;  /* 0x0000000814007844 */ /* 0x000fe80000000200 */
[----:B------:R-:W0:Y:S01]  /*e5e0*/  LDSM.16.MT88.4 R4, [R4+UR41+0xf200] ;  /* 0x00f200290404783b */ /* 0x000e220008004200 */
[----:B------:R-:W-:Y:S01]  /*e5f0*/  IMAD.IADD R3, R14, 0x1, R3 ;  /* 0x000000010e037824 */ /* 0x000fe200078e0203 */
[C-C-:B0-----:R-:W-:Y:S02]  /*e600*/  PRMT R8, R4.reuse, 0x6420, R5.reuse ;  /* 0x0000642004087816 */ /* 0x141fe40000000005 */
[----:B------:R-:W-:Y:S02]  /*e610*/  PRMT R9, R4, 0x7531, R5 ;  /* 0x0000753104097816 */ /* 0x000fe40000000005 */
[----:B------:R-:W-:-:S02]  /*e620*/  PRMT R10, R6, 0x6420, R7 ;  /* 0x00006420060a7816 */ /* 0x000fc40000000007 */
[----:B------:R-:W-:-:S05]  /*e630*/  PRMT R11, R6, 0x7531, R7 ;  /* 0x00007531060b7816 */ /* 0x000fca0000000007 */
[----:B------:R-:W-:Y:S04]  /*e640*/  STSM.16.M88.4 [R15], R8 ;  /* 0x000000080f007844 */ /* 0x000fe80000000200 */
[----:B------:R-:W0:Y:S02]  /*e650*/  LDSM.16.MT88.4 R4, [R16+UR41+0xf200] ;  /* 0x00f200291004783b */ /* 0x000e240008004200 */
        /* <DEDUP_REMOVED lines=28> */
.L_x_2984:
[----:B------:R-:W2:Y:S01]  /*e820*/  LDL.LU R4, [R1] ;  /* 0x0000000001047983 */ /* 0x000ea20000300800 */
[----:B-1----:R1:W-:Y:S01]  /*e830*/  SYNCS.ARRIVE.TRANS64.A1T0 RZ, [R0+URZ+0x33450], RZ ;  /* 0x033450ff00ff79a7 */ /* 0x0023e2000810003f */
[----:B0-----:R-:W0:Y:S01]  /*e840*/  S2R R2, SR_TID.X ;  /* 0x0000000000027919 */ /* 0x001e220000002100 */
[----:B------:R-:W-:Y:S01]  /*e850*/  VIADD R19, R19, 0x1 ;  /* 0x0000000113137836 */ /* 0x000fe20000000000 */
[----:B------:R-:W3:Y:S01]  /*e860*/  LDC R3, c[0x0][0xc34] ;  /* 0x00030d00ff037b82 */ /* 0x000ee20000000800 */
[----:B0-----:R-:W-:-:S07]  /*e870*/  LOP3.LUT R2, R2, 0x7f, RZ, 0xc0, !PT ;  /* 0x0000007f02027812 */ /* 0x001fce00078ec0ff */
[----:B------:R-:W-:Y:S01]  /*e880*/  BAR.SYNC.DEFER_BLOCKING 0x2, 0x80 ;  /* 0x0082000000007b1d */ /* 0x000fe20000010000 */
[----:B------:R-:W-:-:S13]  /*e890*/  ISETP.NE.AND P0, PT, R2, RZ, PT ;  /* 0x000000ff0200720c */ /* 0x000fda0003f05270 */
[----:B------:R-:W-:-:S05]  /*e8a0*/  @!P0 VIADD R2, R0, 0x33480 ;  /* 0x0003348000028836 */ /* 0x000fca0000000000 */
[----:B------:R-:W-:-:S04]  /*e8b0*/  @!P0 PRMT R2, RZ, 0x654, R2 ;  /* 0x00000654ff028816 */ /* 0x000fc80000000002 */
[----:B------:R0:W-:Y:S01]  /*e8c0*/  @!P0 SYNCS.ARRIVE.TRANS64.RED.A1T0 RZ, [R2+URZ], RZ ;  /* 0x000000ff02ff89a7 */ /* 0x0001e2000810043f */
[----:B------:R-:W-:-:S04]  /*e8d0*/  ISETP.NE.AND P0, PT, R19, 0x2, PT ;  /* 0x000000021300780c */ /* 0x000fc80003f05270 */
[----:B-1----:R-:W-:Y:S01]  /*e8e0*/  SEL R0, RZ, 0x1, P0 ;  /* 0x00000001ff007807 */ /* 0x002fe20000000000 */
[----:B------:R-:W-:-:S06]  /*e8f0*/  UIADD3 UR50, UR43, UR50, URZ ;  /* 0x000000322b327290 */ /* 0x000fcc000fffe03f */
[----:B---3--:R-:W-:Y:S01]  /*e900*/  ISETP.LE.AND P1, PT, R3, UR50, PT ;  /* 0x0000003203007c0c */ /* 0x008fe2000bf23270 */
[----:B------:R-:W-:Y:S01]  /*e910*/  UIADD3 UR46, UR46, 0x1, URZ ;  /* 0x000000012e2e7890 */ /* 0x000fe2000fffe03f */
[----:B------:R-:W-:Y:S02]  /*e920*/  SEL R19, R19, RZ, P0 ;  /* 0x000000ff13137207 */ /* 0x000fe40000000000 */
[----:B--2---:R-:W-:-:S05]  /*e930*/  LOP3.LUT R4, R4, R0, RZ, 0x3c, !PT ;  /* 0x0000000004047212 */ /* 0x004fca00078e3cff */
[----:B------:R0:W-:Y:S04]  /*e940*/  STL [R1], R4 ;  /* 0x0000000401007387 */ /* 0x0001e80000100800 */
[----:B------:R-:W-:Y:S05]  /*e950*/  @!P1 BRA `(.L_x_2985) ;  /* 0xffffffc000ac9947 */ /* 0x000fea000383ffff */
[----:B------:R-:W-:-:S12]  /*e960*/  ULOP3.LUT UR46, UR46, 0x1, URZ, 0xc, !UPT ;  /* 0x000000012e2e7892 */ /* 0x000fd8000f8e0c3f */
.L_x_2936:
[----:B------:R-:W1:Y:S01]  /*e970*/  S2R R3, SR_CgaCtaId ;  /* 0x0000000000037919 */ /* 0x000e620000008800 */
[----:B------:R-:W-:-:S04]  /*e980*/  MOV R0, 0x400 ;  /* 0x0000040000007802 */ /* 0x000fc80000000f00 */
[----:B-1----:R-:W-:Y:S01]  /*e990*/  LEA R8, R3, R0, 0x18 ;  /* 0x0000000003087211 */ /* 0x002fe200078ec0ff */
[----:B------:R-:W-:-:S05]  /*e9a0*/  IMAD.U32 R0, RZ, RZ, UR46 ;  /* 0x0000002eff007e24 */ /* 0x000fca000f8e00ff */
[----:B------:R-:W-:-:S04]  /*e9b0*/  SHF.L.U32 R0, R0, 0x1f, RZ ;  /* 0x0000001f00007819 */ /* 0x000fc800000006ff */
[----:B------:R-:W1:Y:S02]  /*e9c0*/  SYNCS.PHASECHK.TRANS64.TRYWAIT P0, [R8+URZ+0x33420], R0 ;  /* 0x03342000080075a7 */ /* 0x000e64000800017f */
[----:B-1----:R-:W-:Y:S05]  /*e9d0*/  @!P0 BRA `(.L_x_2986) ;  /* 0x0000000c00788947 */ /* 0x002fea0003800000 */
.L_x_3023:
[----:B0-----:R-:W0:Y:S02]  /*e9e0*/  S2R R2, SR_TID.X ;  /* 0x0000000000027919 */ /* 0x001e240000002100 */
[----:B0-----:R-:W-:-:S04]  /*e9f0*/  SHF.R.U32.HI R2, RZ, 0x5, R2 ;  /* 0x00000005ff027819 */ /* 0x001fc80000011602 */
[----:B------:R-:W-:-:S05]  /*ea00*/  LOP3.LUT R2, R2, 0x3, RZ, 0xc0, !PT ;  /* 0x0000000302027812 */ /* 0x000fca00078ec0ff */
[----:B-1----:R-:W0:Y:S02]  /*ea10*/  SHFL.IDX PT, R0, R2, RZ, 0x1f ;  /* 0x00001fff02007589 */ /* 0x002e2400000e0000 */
        /* <DEDUP_REMOVED lines=10> */
.L_x_2989:
[----:B------:R-:W2:Y:S01]  /*eac0*/  LDL.LU R6, [R1] ;  /* 0x0000000001067983 */ /* 0x000ea20000300800 */
[----:B------:R-:W-:Y:S02]  /*ead0*/  VIADD R0, R8, 0x33440 ;  /* 0x0003344008007836 */ /* 0x000fe40000000000 */
[C---:B------:R-:W-:Y:S02]  /*eae0*/  VIADD R2, R19.reuse, 0x1 ;  /* 0x0000000113027836 */ /* 0x040fe40000000000 */
[----:B------:R-:W-:-:S03]  /*eaf0*/  IMAD R5, R19, 0x8, R0 ;  /* 0x0000000813057824 */ /* 0x000fc600078e0200 */
[----:B------:R-:W-:-:S04]  /*eb00*/  ISETP.NE.AND P2, PT, R2, 0x2, PT ;  /* 0x000000020200780c */ /* 0x000fc80003f45270 */
[----:B------:R-:W-:Y:S02]  /*eb10*/  SEL R3, RZ, 0x1, P2 ;  /* 0x00000001ff037807 */ /* 0x000fe40001000000 */
[C---:B--2---:R-:W-:Y:S02]  /*eb20*/  SHF.L.U32 R4, R6.reuse, 0x1f, RZ ;  /* 0x0000001f06047819 */ /* 0x044fe400000006ff */
[----:B------:R-:W-:Y:S02]  /*eb30*/  LOP3.LUT R6, R6, R3, RZ, 0x3c, !PT ;  /* 0x0000000306067212 */ /* 0x000fe400078e3cff */
[----:B------:R-:W0:Y:S01]  /*eb40*/  SYNCS.PHASECHK.TRANS64.TRYWAIT P1, [R5+URZ], R4 ;  /* 0x00000004050075a7 */ /* 0x000e22000802017f */
[----:B------:R-:W-:-:S05]  /*eb50*/  SEL R3, R2, RZ, P2 ;  /* 0x000000ff02037207 */ /* 0x000fca0001000000 */
[----:B------:R-:W-:Y:S01]  /*eb60*/  IMAD R7, R3, 0x8, R0 ;  /* 0x0000000803077824 */ /* 0x000fe200078e0200 */
[----:B------:R-:W-:Y:S01]  /*eb70*/  SHF.L.U32 R0, R6, 0x1f, RZ ;  /* 0x0000001f06007819 */ /* 0x000fe200000006ff */
[----:B0-----:R-:W-:Y:S06]  /*eb80*/  @!P1 BRA `(.L_x_2990) ;  /* 0x0000000c00209947 */ /* 0x001fec0003800000 */
.L_x_3024:
[----:B------:R-:W1:Y:S02]  /*eb90*/  SYNCS.PHASECHK.TRANS64.TRYWAIT P1, [R7+URZ], R0 ;  /* 0x00000000070075a7 */ /* 0x000e64000802017f */
[----:B-1----:R-:W-:Y:S05]  /*eba0*/  @!P1 BRA `(.L_x_2991) ;  /* 0x0000000c002c9947 */ /* 0x002fea0003800000 */
.L_x_3025:
[----:B------:R-:W-:Y:S05]  /*ebb0*/  @!P0 BRA `(.L_x_2992) ;  /* 0x0000000000048947 */ /* 0x000fea0003800000 */
[----:B------:R-:W-:Y:S01]  /*ebc0*/  BPT.TRAP 0x1 ;  /* 0x000000040000795c */ /* 0x000fe20000300000 */
.L_x_2992:
[----:B------:R-:W-:-:S04]  /*ebd0*/  IMAD R19, R19, 0x8, R8 ;  /* 0x0000000813137824 */ /* 0x000fc800078e0208 */
[----:B------:R-:W2:Y:S02]  /*ebe0*/  SYNCS.PHASECHK.TRANS64.TRYWAIT P1, [R19+URZ+0x33460], R4 ;  /* 0x03346004130075a7 */ /* 0x000ea4000802017f */
[----:B--2---:R-:W-:Y:S05]  /*ebf0*/  @!P1 BRA `(.L_x_2993) ;  /* 0x0000000c002c9947 */ /* 0x004fea0003800000 */
.L_x_3026:
[----:B------:R-:W-:Y:S05]  /*ec00*/  @!P0 BRA `(.L_x_2994) ;  /* 0x0000000000048947 */ /* 0x000fea0003800000 */
[----:B------:R-:W-:Y:S01]  /*ec10*/  BPT.TRAP 0x1 ;  /* 0x000000040000795c */ /* 0x000fe20000300000 */
.L_x_2994:
[----:B------:R-:W-:-:S04]  /*ec20*/  IMAD R3, R3, 0x8, R8 ;  /* 0x0000000803037824 */ /* 0x000fc800078e0208 */
[----:B------:R-:W3:Y:S02]  /*ec30*/  SYNCS.PHASECHK.TRANS64.TRYWAIT P1, [R3+URZ+0x33460], R0 ;  /* 0x03346000030075a7 */ /* 0x000ee4000802017f */
[----:B---3--:R-:W-:Y:S05]  /*ec40*/  @!P1 BRA `(.L_x_2995) ;  /* 0x0000000c002c9947 */ /* 0x008fea0003800000 */
.L_x_3027:
[----:B------:R-:W-:Y:S05]  /*ec50*/  @!P0 BRA `(.L_x_2996) ;  /* 0x0000000000048947 */ /* 0x000fea0003800000 */
[----:B------:R-:W-:Y:S01]  /*ec60*/  BPT.TRAP 0x1 ;  /* 0x000000040000795c */ /* 0x000fe20000300000 */
.L_x_2996:
[----:B------:R-:W4:Y:S02]  /*ec70*/  SYNCS.PHASECHK.TRANS64.TRYWAIT P0, [R19+URZ+0x33480], R4 ;  /* 0x03348004130075a7 */ /* 0x000f24000800017f */
[----:B----4-:R-:W-:Y:S05]  /*ec80*/  @!P0 BRA `(.L_x_2997) ;  /* 0x0000000c00308947 */ /* 0x010fea0003800000 */
.L_x_2998:
[----:B------:R0:W0:Y:S02]  /*ec90*/  SYNCS.PHASECHK.TRANS64.TRYWAIT P0, [R3+URZ+0x33480], R0 ;  /* 0x03348000030075a7 */ /* 0x000024000800017f */
[----:B0-----:R-:W-:Y:S05]  /*eca0*/  @!P0 NANOSLEEP.SYNCS 0x989680 ;  /* 0x009896800000895d */ /* 0x001fea0003900000 */
[----:B------:R-:W0:Y:S02]  /*ecb0*/  @!P0 SYNCS.PHASECHK.TRANS64 P0, [R3+URZ+0x33480], R0 ;  /* 0x03348000030085a7 */ /* 0x000e24000800007f */
[----:B0-----:R-:W-:Y:S05]  /*ecc0*/  @!P0 BRA `(.L_x_2998) ;  /* 0xfffffffc00f08947 */ /* 0x001fea000383ffff */
.L_x_2988:
[----:B------:R-:W-:Y:S05]  /*ecd0*/  BSYNC B0 ;  /* 0x0000000000007941 */ /* 0x000fea0003800000 */
.L_x_2987:
[----:B------:R-:W-:Y:S05]  /*ece0*/  EXIT ;  /* 0x000000000000794d */ /* 0x000fea0003800000 */
.L_x_2906:
[----:B0-----:R-:W-:-:S04]  /*ecf0*/  IMAD.U32 R3, RZ, RZ, UR39 ;  /* 0x00000027ff037e24 */ /* 0x001fc8000f8e00ff */
[----:B------:R0:W1:Y:S03]  /*ed00*/  SYNCS.PHASECHK.TRANS64.TRYWAIT P1, [R3+URZ+0x33400], R0 ;  /* 0x03340000030075a7 */ /* 0x000066000802017f */
[----:B-1----:R-:W-:Y:S05]  /*ed10*/  @!P1 NANOSLEEP.SYNCS 0x989680 ;  /* 0x009896800000995d */ /* 0x002fea0003900000 */
[----:B------:R-:W1:Y:S02]  /*ed20*/  @!P1 SYNCS.PHASECHK.TRANS64 P1, [R3+URZ+0x33400], R0 ;  /* 0x03340000030095a7 */ /* 0x000e64000802007f */
[----:B-1----:R-:W-:Y:S05]  /*ed30*/  @!P1 BRA `(.L_x_2906) ;  /* 0xfffffffc00ec9947 */ /* 0x002fea000383ffff */
[----:B------:R-:W-:Y:S05]  /*ed40*/  BRA `(.L_x_2999) ;  /* 0xffffff2400e47947 */ /* 0x000fea000383ffff */
.L_x_2910:
[----:B-1----:R1:W2:Y:S02]  /*ed50*/  SYNCS.PHASECHK.TRANS64.TRYWAIT P1, [R3+URZ+0x33430], R0 ;  /* 0x03343000030075a7 */ /* 0x0022a4000802017f */
[----:B--2---:R-:W-:Y:S05]  /*ed60*/  @!P1 NANOSLEEP.SYNCS 0x989680 ;  /* 0x009896800000995d */ /* 0x004fea0003900000 */
[----:B------:R-:W2:Y:S02]  /*ed70*/  @!P1 SYNCS.PHASECHK.TRANS64 P1, [R3+URZ+0x33430], R0 ;  /* 0x03343000030095a7 */ /* 0x000ea4000802007f */
[----:B--2---:R-:W-:Y:S05]  /*ed80*/  @!P1 BRA `(.L_x_2910) ;  /* 0xfffffffc00f09947 */ /* 0x004fea000383ffff */
[----:B------:R-:W-:Y:S05]  /*ed90*/  BRA `(.L_x_2909) ;  /* 0xffffff28000c7947 */ /* 0x000fea000383ffff */
.L_x_2915:
[----:B-1----:R-:W-:-:S04]  /*eda0*/  IMAD.U32 R5, RZ, RZ, UR6 ;  /* 0x00000006ff057e24 */ /* 0x002fc8000f8e00ff */
[----:B------:R1:W2:Y:S03]  /*edb0*/  SYNCS.PHASECHK.TRANS64.TRYWAIT P1, [R5+URZ+0x33430], R0 ;  /* 0x03343000050075a7 */ /* 0x0002a6000802017f */
[----:B--2---:R-:W-:Y:S05]  /*edc0*/  @!P1 NANOSLEEP.SYNCS 0x989680 ;  /* 0x009896800000995d */ /* 0x004fea0003900000 */
[----:B------:R-:W2:Y:S02]  /*edd0*/  @!P1 SYNCS.PHASECHK.TRANS64 P1, [R5+URZ+0x33430], R0 ;  /* 0x03343000050095a7 */ /* 0x000ea4000802007f */
[----:B--2---:R-:W-:Y:S05]  /*ede0*/  @!P1 BRA `(.L_x_2915) ;  /* 0xfffffffc00ec9947 */ /* 0x004fea000383ffff */
[----:B------:R-:W-:Y:S05]  /*edf0*/  BRA `(.L_x_2912) ;  /* 0xffffff5c009c7947 */ /* 0x000fea000383ffff */
.L_x_2919:
[----:B-1----:R-:W-:-:S04]  /*ee00*/  IMAD.U32 R5, RZ, RZ, UR6 ;  /* 0x00000006ff057e24 */ /* 0x002fc8000f8e00ff */
[----:B------:R1:W2:Y:S03]  /*ee10*/  SYNCS.PHASECHK.TRANS64.TRYWAIT P1, [R5+URZ+0x33450], R0 ;  /* 0x03345000050075a7 */ /* 0x0002a6000802017f */
[----:B--2---:R-:W-:Y:S05]  /*ee20*/  @!P1 NANOSLEEP.SYNCS 0x989680 ;  /* 0x009896800000995d */ /* 0x004fea0003900000 */
[----:B------:R-:W2:Y:S02]  /*ee30*/  @!P1 SYNCS.PHASECHK.TRANS64 P1, [R5+URZ+0x33450], R0 ;  /* 0x03345000050095a7 */ /* 0x000ea4000802007f */
[----:B--2---:R-:W-:Y:S05]  /*ee40*/  @!P1 BRA `(.L_x_2919) ;  /* 0xfffffffc00ec9947 */ /* 0x004fea000383ffff */
[----:B------:R-:W-:Y:S05]  /*ee50*/  BRA `(.L_x_2916) ;  /* 0xffffff68009c7947 */ /* 0x000fea000383ffff */
.L_x_2925:
[----:B-1----:R-:W-:-:S04]  /*ee60*/  IMAD.U32 R7, RZ, RZ, UR4 ;  /* 0x00000004ff077e24 */ /* 0x002fc8000f8e00ff */
[----:B------:R1:W2:Y:S03]  /*ee70*/  SYNCS.PHASECHK.TRANS64.TRYWAIT P1, [R7+URZ+0x33450], R6 ;  /* 0x03345006070075a7 */ /* 0x0002a6000802017f */
[----:B--2---:R-:W-:Y:S05]  /*ee80*/  @!P1 NANOSLEEP.SYNCS 0x989680 ;  /* 0x009896800000995d */ /* 0x004fea0003900000 */
[----:B------:R-:W2:Y:S02]  /*ee90*/  @!P1 SYNCS.PHASECHK.TRANS64 P1, [R7+URZ+0x33450], R6 ;  /* 0x03345006070095a7 */ /* 0x000ea4000802007f */
[----:B--2---:R-:W-:Y:S05]  /*eea0*/  @!P1 BRA `(.L_x_2925) ;  /* 0xfffffffc00ec9947 */ /* 0x004fea000383ffff */
[----:B------:R-:W-:Y:S05]  /*eeb0*/  BRA `(.L_x_2924) ;  /* 0xffffff8800f07947 */ /* 0x000fea000383ffff */
.L_x_2941:
[----:B------:R-:W-:Y:S02]  /*eec0*/  IMAD.MOV.U32 R13, RZ, RZ, R4 ;  /* 0x000000ffff0d7224 */ /* 0x000fe400078e0004 */
[----:B------:R-:W-:Y:S02]  /*eed0*/  IMAD.MOV.U32 R12, RZ, RZ, RZ ;  /* 0x000000ffff0c7224 */ /* 0x000fe400078e00ff */
[----:B------:R-:W-:Y:S02]  /*eee0*/  IMAD.MOV.U32 R11, RZ, RZ, 0x1f ;  /* 0x0000001fff0b7424 */ /* 0x000fe400078e00ff */
[----:B------:R-:W-:-:S07]  /*eef0*/  IMAD.MOV.U32 R15, RZ, RZ, -0x1 ;  /* 0xffffffffff0f7424 */ /* 0x000fce00078e00ff */
[----:B0-----:R-:W-:Y:S05]  /*ef00*/  WARPSYNC.COLLECTIVE R15, `(.L_x_3000) ;  /* 0x000000000f087348 */ /* 0x001fea0003c00000 */
[----:B------:R1:W2:Y:S02]  /*ef10*/  SHFL.IDX P6, R14, R13, R12, R11 ;  /* 0x0000000c0d0e7389 */ /* 0x0002a400000c000b */
[----:B012---:R-:W-:Y:S01]  /*ef20*/  ENDCOLLECTIVE ;  /* 0x000000000000791b */ /* 0x007fe20003800000 */
.L_x_3000:
[----:B------:R-:W-:Y:S05]  /*ef30*/  BRA `(.L_x_3001) ;  /* 0xffffffc400407947 */ /* 0x000fea000383ffff */
.L_x_2943:
[----:B------:R-:W-:Y:S01]  /*ef40*/  BSSY B0, `(.L_x_3002) ;  /* 0x0000006000007945 */ /* 0x000fe20003800000 */
[----:B------:R-:W-:-:S07]  /*ef50*/  IMAD.MOV.U32 R15, RZ, RZ, -0x1 ;  /* 0xffffffffff0f7424 */ /* 0x000fce00078e00ff */
[----:B-1----:R-:W-:Y:S05]  /*ef60*/  WARPSYNC.COLLECTIVE R15, `(.L_x_3003) ;  /* 0x000000000f0c7348 */ /* 0x002fea0003c00000 */
[----:B------:R-:W-:Y:S02]  /*ef70*/  ELECT P6, UR62, PT ;  /* 0x00000000003e782f */ /* 0x000fe400038c0000 */
[----:B------:R-:W-:Y:S01]  /*ef80*/  MOV R14, UR62 ;  /* 0x0000003e000e7c02 */ /* 0x000fe20008000f00 */
[----:B-1----:R-:W-:Y:S10]  /*ef90*/  ENDCOLLECTIVE ;  /* 0x000000000000791b */ /* 0x002ff40003800000 */
.L_x_3003:
[----:B------:R-:W-:Y:S05]  /*efa0*/  BSYNC B0 ;  /* 0x0000000000007941 */ /* 0x000fea0003800000 */
.L_x_3002:
[----:B------:R-:W-:Y:S05]  /*efb0*/  BRA `(.L_x_3004) ;  /* 0xffffffc4004c7947 */ /* 0x000fea000383ffff */
.L_x_2945:
[----:B0-----:R0:W1:Y:S02]  /*efc0*/  SYNCS.PHASECHK.TRANS64.TRYWAIT P0, [R4+URZ+0x33480], R3 ;  /* 0x03348003040075a7 */ /* 0x001064000800017f */
[----:B-1----:R-:W-:Y:S05]  /*efd0*/  @!P0 NANOSLEEP.SYNCS 0x989680 ;  /* 0x009896800000895d */ /* 0x002fea0003900000 */
[----:B------:R-:W1:Y:S02]  /*efe0*/  @!P0 SYNCS.PHASECHK.TRANS64 P0, [R4+URZ+0x33480], R3 ;  /* 0x03348003040085a7 */ /* 0x000e64000800007f */
[----:B-1----:R-:W-:Y:S05]  /*eff0*/  @!P0 BRA `(.L_x_2945) ;  /* 0xfffffffc00f08947 */ /* 0x002fea000383ffff */
[----:B------:R-:W-:Y:S05]  /*f000*/  BRA `(.L_x_3005) ;  /* 0xffffffc400a87947 */ /* 0x000fea000383ffff */
.L_x_2947:
[----:B-1----:R1:W2:Y:S02]  /*f010*/  SYNCS.PHASECHK.TRANS64.TRYWAIT P0, [R4+URZ+0x33440], R3 ;  /* 0x03344003040075a7 */ /* 0x0022a4000800017f */
[----:B--2---:R-:W-:Y:S05]  /*f020*/  @!P0 NANOSLEEP.SYNCS 0x989680 ;  /* 0x009896800000895d */ /* 0x004fea0003900000 */
[----:B------:R-:W2:Y:S02]  /*f030*/  @!P0 SYNCS.PHASECHK.TRANS64 P0, [R4+URZ+0x33440], R3 ;  /* 0x03344003040085a7 */ /* 0x000ea4000800007f */
[----:B--2---:R-:W-:Y:S05]  /*f040*/  @!P0 BRA `(.L_x_2947) ;  /* 0xfffffffc00f08947 */ /* 0x004fea000383ffff */
[----:B------:R-:W-:Y:S05]  /*f050*/  BRA `(.L_x_3006) ;  /* 0xffffffc800307947 */ /* 0x000fea000383ffff */
.L_x_2950:
        /* <DEDUP_REMOVED lines=8> */
.L_x_3007:
[----:B------:R-:W-:Y:S02]  /*f0e0*/  IMAD.MOV.U32 R13, RZ, RZ, R4 ;  /* 0x000000ffff0d7224 */ /* 0x000fe400078e0004 */
[----:B------:R-:W-:-:S07]  /*f0f0*/  IMAD.MOV.U32 R5, RZ, RZ, R14 ;  /* 0x000000ffff057224 */ /* 0x000fce00078e000e */
[----:B------:R-:W-:Y:S05]  /*f100*/  WARPSYNC.COLLECTIVE R15, `(.L_x_3008) ;  /* 0x000000000f087348 */ /* 0x000fea0003c00000 */
[----:B------:R0:W1:Y:S02]  /*f110*/  SHFL.IDX P6, R14, R13, R12, R11 ;  /* 0x0000000c0d0e7389 */ /* 0x00006400000c000b */
[----:B01----:R-:W-:Y:S01]  /*f120*/  ENDCOLLECTIVE ;  /* 0x000000000000791b */ /* 0x003fe20003800000 */
.L_x_3008:
        /* <DEDUP_REMOVED lines=9> */
.L_x_3009:
        /* <DEDUP_REMOVED lines=8> */
[----:B------:R0:W-:Y:S02]  /*f240*/  @!P4 LDGSTS.E.BYPASS.LTC128B.128 [R8+0x1e200], desc[UR48][R6.64], !P0 ;  /* 0x1e2000000608cfae */ /* 0x0001e4000c101d70 */
[----:B------:R-:W-:Y:S02]  /*f250*/  ISETP.GE.AND P3, PT, R5, R2, PT ;  /* 0x000000020500720c */ /* 0x000fe40003f66270 */
[----:B------:R0:W-:Y:S01]  /*f260*/  @!P4 LDGSTS.E.BYPASS.LTC128B.128 [R8+0x20200], desc[UR48][R6.64+0x40], !P1 ;  /* 0x202000400608cfae */ /* 0x0001e2000c901d70 */
[----:B------:R-:W-:-:S03]  /*f270*/  IMAD.MOV.U32 R5, RZ, RZ, R14 ;  /* 0x000000ffff057224 */ /* 0x000fc600078e000e */
[----:B------:R0:W-:Y:S07]  /*f280*/  @!P4 LDGSTS.E.BYPASS.LTC128B.128 [R8+0x22200], desc[UR48][R6.64+0x80], !P2 ;  /* 0x222000800608cfae */ /* 0x0001ee000d101d70 */
[----:B0-----:R-:W-:Y:S05]  /*f290*/  WARPSYNC.COLLECTIVE R15, `(.L_x_3010) ;  /* 0x000000000f087348 */ /* 0x001fea0003c00000 */
[----:B------:R1:W2:Y:S02]  /*f2a0*/  SHFL.IDX P6, R14, R13, R12, R11 ;  /* 0x0000000c0d0e7389 */ /* 0x0002a400000c000b */
[----:B012---:R-:W-:Y:S01]  /*f2b0*/  ENDCOLLECTIVE ;  /* 0x000000000000791b */ /* 0x007fe20003800000 */
.L_x_3010:
[----:B------:R-:W-:Y:S02]  /*f2c0*/  IMAD.MOV.U32 R13, RZ, RZ, R3 ;  /* 0x000000ffff0d7224 */ /* 0x000fe400078e0003 */
[----:B------:R-:W-:Y:S02]  /*f2d0*/  IMAD.MOV.U32 R12, RZ, RZ, 0x2 ;  /* 0x00000002ff0c7424 */ /* 0x000fe400078e00ff */
[----:B------:R-:W-:-:S07]  /*f2e0*/  IMAD.MOV.U32 R6, RZ, RZ, R14 ;  /* 0x000000ffff067224 */ /* 0x000fce00078e000e */
[----:B------:R-:W-:Y:S05]  /*f2f0*/  WARPSYNC.COLLECTIVE R15, `(.L_x_3011) ;  /* 0x000000000f087348 */ /* 0x000fea0003c00000 */
[----:B------:R0:W1:Y:S02]  /*f300*/  SHFL.IDX P6, R14, R13, R12, R11 ;  /* 0x0000000c0d0e7389 */ /* 0x00006400000c000b */
[----:B01----:R-:W-:Y:S01]  /*f310*/  ENDCOLLECTIVE ;  /* 0x000000000000791b */ /* 0x003fe20003800000 */
.L_x_3011:
        /* <DEDUP_REMOVED lines=9> */
[----:B------:R0:W-:Y:S04]  /*f3b0*/  @!P3 LDGSTS.E.BYPASS.LTC128B.128 [R8+0x20a00], desc[UR48][R6.64+0x40], !P1 ;  /* 0x20a000400608bfae */ /* 0x0001e8000c901d70 */
[----:B------:R0:W-:Y:S01]  /*f3c0*/  @!P3 LDGSTS.E.BYPASS.LTC128B.128 [R8+0x22a00], desc[UR48][R6.64+0x80], !P2 ;  /* 0x22a000800608bfae */ /* 0x0001e2000d101d70 */
[----:B------:R-:W-:Y:S01]  /*f3d0*/  ISETP.GE.AND P3, PT, R5, R2, PT ;  /* 0x000000020500720c */ /* 0x000fe20003f66270 */
[----:B------:R-:W-:-:S12]  /*f3e0*/  IMAD.MOV.U32 R5, RZ, RZ, R14 ;  /* 0x000000ffff057224 */ /* 0x000fd800078e000e */
[----:B0-----:R-:W-:Y:S05]  /*f3f0*/  WARPSYNC.COLLECTIVE R15, `(.L_x_3012) ;  /* 0x000000000f087348 */ /* 0x001fea0003c00000 */
[----:B------:R1:W2:Y:S02]  /*f400*/  SHFL.IDX P6, R14, R13, R12, R11 ;  /* 0x0000000c0d0e7389 */ /* 0x0002a400000c000b */
[----:B012---:R-:W-:Y:S01]  /*f410*/  ENDCOLLECTIVE ;  /* 0x000000000000791b */ /* 0x007fe20003800000 */
.L_x_3012:
[----:B------:R-:W-:Y:S02]  /*f420*/  IMAD.MOV.U32 R13, RZ, RZ, R3 ;  /* 0x000000ffff0d7224 */ /* 0x000fe400078e0003 */
[----:B------:R-:W-:Y:S02]  /*f430*/  IMAD.MOV.U32 R12, RZ, RZ, 0x3 ;  /* 0x00000003ff0c7424 */ /* 0x000fe400078e00ff */
[----:B------:R-:W-:-:S07]  /*f440*/  IMAD.MOV.U32 R6, RZ, RZ, R14 ;  /* 0x000000ffff067224 */ /* 0x000fce00078e000e */
[----:B------:R-:W-:Y:S05]  /*f450*/  WARPSYNC.COLLECTIVE R15, `(.L_x_3013) ;  /* 0x000000000f087348 */ /* 0x000fea0003c00000 */
[----:B------:R0:W1:Y:S02]  /*f460*/  SHFL.IDX P6, R14, R13, R12, R11 ;  /* 0x0000000c0d0e7389 */ /* 0x00006400000c000b */
[----:B01----:R-:W-:Y:S01]  /*f470*/  ENDCOLLECTIVE ;  /* 0x000000000000791b */ /* 0x003fe20003800000 */
.L_x_3013:
        /* <DEDUP_REMOVED lines=9> */
[----:B------:R-:W-:-:S03]  /*f510*/  IMAD.MOV.U32 R3, RZ, RZ, R14 ;  /* 0x000000ffff037224 */ /* 0x000fc600078e000e */
[----:B------:R0:W-:Y:S04]  /*f520*/  @!P3 LDGSTS.E.BYPASS.LTC128B.128 [R8+0x23200], desc[UR48][R6.64+0x80], !P2 ;  /* 0x232000800608bfae */ /* 0x0001e8000d101d70 */
[----:B0-----:R-:W-:Y:S05]  /*f530*/  WARPSYNC.COLLECTIVE R15, `(.L_x_3014) ;  /* 0x000000000f087348 */ /* 0x001fea0003c00000 */
[----:B------:R1:W2:Y:S02]  /*f540*/  SHFL.IDX P6, R14, R13, R12, R11 ;  /* 0x0000000c0d0e7389 */ /* 0x0002a400000c000b */
[----:B012---:R-:W-:Y:S01]  /*f550*/  ENDCOLLECTIVE ;  /* 0x000000000000791b */ /* 0x007fe20003800000 */
.L_x_3014:
[----:B------:R-:W-:Y:S01]  /*f560*/  IMAD.MOV.U32 R4, RZ, RZ, R14 ;  /* 0x000000ffff047224 */ /* 0x000fe200078e000e */
[----:B------:R-:W-:Y:S06]  /*f570*/  BRA `(.L_x_3015) ;  /* 0xffffffcc006c7947 */ /* 0x000fec000383ffff */
.L_x_2953:
[----:B-1----:R-:W-:-:S04]  /*f580*/  IMAD.U32 R2, RZ, RZ, UR41 ;  /* 0x00000029ff027e24 */ /* 0x002fc8000f8e00ff */
[----:B------:R1:W2:Y:S03]  /*f590*/  SYNCS.PHASECHK.TRANS64.TRYWAIT P0, [R2+URZ+0x33420], R0 ;  /* 0x03342000020075a7 */ /* 0x0002a6000800017f */
[----:B--2---:R-:W-:Y:S05]  /*f5a0*/  @!P0 NANOSLEEP.SYNCS 0x989680 ;  /* 0x009896800000895d */ /* 0x004fea0003900000 */
[----:B------:R-:W2:Y:S02]  /*f5b0*/  @!P0 SYNCS.PHASECHK.TRANS64 P0, [R2+URZ+0x33420], R0 ;  /* 0x03342000020085a7 */ /* 0x000ea4000800007f */
[----:B--2---:R-:W-:Y:S05]  /*f5c0*/  @!P0 BRA `(.L_x_2953) ;  /* 0xfffffffc00ec8947 */ /* 0x004fea000383ffff */
[----:B------:R-:W-:Y:S05]  /*f5d0*/  BRA `(.L_x_3016) ;  /* 0xffffffcc00b07947 */ /* 0x000fea000383ffff */
.L_x_2959:
[----:B0-----:R0:W2:Y:S02]  /*f5e0*/  SYNCS.PHASECHK.TRANS64.TRYWAIT P0, [R6+URZ+0x33480], R4 ;  /* 0x03348004060075a7 */ /* 0x0010a4000800017f */
[----:B--2---:R-:W-:Y:S05]  /*f5f0*/  @!P0 NANOSLEEP.SYNCS 0x989680 ;  /* 0x009896800000895d */ /* 0x004fea0003900000 */
[----:B------:R-:W2:Y:S02]  /*f600*/  @!P0 SYNCS.PHASECHK.TRANS64 P0, [R6+URZ+0x33480], R4 ;  /* 0x03348004060085a7 */ /* 0x000ea4000800007f */
[----:B--2---:R-:W-:Y:S05]  /*f610*/  @!P0 BRA `(.L_x_2959) ;  /* 0xfffffffc00f08947 */ /* 0x004fea000383ffff */
[----:B------:R-:W-:Y:S05]  /*f620*/  BRA `(.L_x_3017) ;  /* 0xffffffd0005c7947 */ /* 0x000fea000383ffff */
.L_x_2966:
[----:B--2---:R2:W3:Y:S02]  /*f630*/  SYNCS.PHASECHK.TRANS64.TRYWAIT P0, [R6+URZ+0x33440], R4 ;  /* 0x03344004060075a7 */ /* 0x0044e4000800017f */
[----:B---3--:R-:W-:Y:S05]  /*f640*/  @!P0 NANOSLEEP.SYNCS 0x989680 ;  /* 0x009896800000895d */ /* 0x008fea0003900000 */
[----:B------:R-:W3:Y:S02]  /*f650*/  @!P0 SYNCS.PHASECHK.TRANS64 P0, [R6+URZ+0x33440], R4 ;  /* 0x03344004060085a7 */ /* 0x000ee4000800007f */
[----:B---3--:R-:W-:Y:S05]  /*f660*/  @!P0 BRA `(.L_x_2966) ;  /* 0xfffffffc00f08947 */ /* 0x008fea000383ffff */
[----:B------:R-:W-:Y:S05]  /*f670*/  BRA `(.L_x_3018) ;  /* 0xffffffd400587947 */ /* 0x000fea000383ffff */
.L_x_2974:
[----:B0-----:R0:W2:Y:S02]  /*f680*/  SYNCS.PHASECHK.TRANS64.TRYWAIT P0, [R3+URZ+0x33470], R4 ;  /* 0x03347004030075a7 */ /* 0x0010a4000800017f */
[----:B--2---:R-:W-:Y:S05]  /*f690*/  @!P0 NANOSLEEP.SYNCS 0x989680 ;  /* 0x009896800000895d */ /* 0x004fea0003900000 */
[----:B------:R-:W2:Y:S02]  /*f6a0*/  @!P0 SYNCS.PHASECHK.TRANS64 P0, [R3+URZ+0x33470], R4 ;  /* 0x03347004030085a7 */ /* 0x000ea4000800007f */
[----:B--2---:R-:W-:Y:S05]  /*f6b0*/  @!P0 BRA `(.L_x_2974) ;  /* 0xfffffffc00f08947 */ /* 0x004fea000383ffff */
[----:B------:R-:W-:Y:S05]  /*f6c0*/  BRA `(.L_x_3019) ;  /* 0xffffffd8006c7947 */ /* 0x000fea000383ffff */
.L_x_2976:
[----:B0-----:R0:W2:Y:S02]  /*f6d0*/  SYNCS.PHASECHK.TRANS64.TRYWAIT P0, [R3+URZ+0x33460], R4 ;  /* 0x03346004030075a7 */ /* 0x0010a4000800017f */
[----:B--2---:R-:W-:Y:S05]  /*f6e0*/  @!P0 NANOSLEEP.SYNCS 0x989680 ;  /* 0x009896800000895d */ /* 0x004fea0003900000 */
[----:B------:R-:W2:Y:S02]  /*f6f0*/  @!P0 SYNCS.PHASECHK.TRANS64 P0, [R3+URZ+0x33460], R4 ;  /* 0x03346004030085a7 */ /* 0x000ea4000800007f */
[----:B--2---:R-:W-:Y:S05]  /*f700*/  @!P0 BRA `(.L_x_2976) ;  /* 0xfffffffc00f08947 */ /* 0x004fea000383ffff */
[----:B------:R-:W-:Y:S05]  /*f710*/  BRA `(.L_x_3020) ;  /* 0xffffffd800747947 */ /* 0x000fea000383ffff */
.L_x_2981:
[----:B-1----:R1:W2:Y:S02]  /*f720*/  SYNCS.PHASECHK.TRANS64.TRYWAIT P0, [R0+URZ+0x33470], R3 ;  /* 0x03347003000075a7 */ /* 0x0022a4000800017f */
[----:B--2---:R-:W-:Y:S05]  /*f730*/  @!P0 NANOSLEEP.SYNCS 0x989680 ;  /* 0x009896800000895d */ /* 0x004fea0003900000 */
[----:B------:R-:W2:Y:S02]  /*f740*/  @!P0 SYNCS.PHASECHK.TRANS64 P0, [R0+URZ+0x33470], R3 ;  /* 0x03347003000085a7 */ /* 0x000ea4000800007f */
[----:B--2---:R-:W-:Y:S05]  /*f750*/  @!P0 BRA `(.L_x_2981) ;  /* 0xfffffffc00f08947 */ /* 0x004fea000383ffff */
[----:B------:R-:W-:Y:S05]  /*f760*/  BRA `(.L_x_3021) ;  /* 0xffffffe400747947 */ /* 0x000fea000383ffff */
.L_x_2983:
[----:B-1----:R1:W2:Y:S02]  /*f770*/  SYNCS.PHASECHK.TRANS64.TRYWAIT P0, [R0+URZ+0x33460], R3 ;  /* 0x03346003000075a7 */ /* 0x0022a4000800017f */
[----:B--2---:R-:W-:Y:S05]  /*f780*/  @!P0 NANOSLEEP.SYNCS 0x989680 ;  /* 0x009896800000895d */ /* 0x004fea0003900000 */
[----:B------:R-:W2:Y:S02]  /*f790*/  @!P0 SYNCS.PHASECHK.TRANS64 P0, [R0+URZ+0x33460], R3 ;  /* 0x03346003000085a7 */ /* 0x000ea4000800007f */
[----:B--2---:R-:W-:Y:S05]  /*f7a0*/  @!P0 BRA `(.L_x_2983) ;  /* 0xfffffffc00f08947 */ /* 0x004fea000383ffff */
[----:B------:R-:W-:Y:S05]  /*f7b0*/  BRA `(.L_x_3022) ;  /* 0xffffffe4007c7947 */ /* 0x000fea000383ffff */
.L_x_2986:
[----:B-1----:R1:W2:Y:S02]  /*f7c0*/  SYNCS.PHASECHK.TRANS64.TRYWAIT P0, [R8+URZ+0x33420], R0 ;  /* 0x03342000080075a7 */ /* 0x0022a4000800017f */
[----:B--2---:R-:W-:Y:S05]  /*f7d0*/  @!P0 NANOSLEEP.SYNCS 0x989680 ;  /* 0x009896800000895d */ /* 0x004fea0003900000 */
[----:B------:R-:W2:Y:S02]  /*f7e0*/  @!P0 SYNCS.PHASECHK.TRANS64 P0, [R8+URZ+0x33420], R0 ;  /* 0x03342000080085a7 */ /* 0x000ea4000800007f */
[----:B--2---:R-:W-:Y:S05]  /*f7f0*/  @!P0 BRA `(.L_x_2986) ;  /* 0xfffffffc00f08947 */ /* 0x004fea000383ffff */
[----:B------:R-:W-:Y:S05]  /*f800*/  BRA `(.L_x_3023) ;  /* 0xfffffff000747947 */ /* 0x000fea000383ffff */
.L_x_2990:
[----:B0-----:R0:W1:Y:S02]  /*f810*/  SYNCS.PHASECHK.TRANS64.TRYWAIT P1, [R5+URZ], R4 ;  /* 0x00000004050075a7 */ /* 0x001064000802017f */
[----:B-1----:R-:W-:Y:S05]  /*f820*/  @!P1 NANOSLEEP.SYNCS 0x989680 ;  /* 0x009896800000995d */ /* 0x002fea0003900000 */
[----:B------:R-:W1:Y:S02]  /*f830*/  @!P1 SYNCS.PHASECHK.TRANS64 P1, [R5+URZ], R4 ;  /* 0x00000004050095a7 */ /* 0x000e64000802007f */
[----:B-1----:R-:W-:Y:S05]  /*f840*/  @!P1 BRA `(.L_x_2990) ;  /* 0xfffffffc00f09947 */ /* 0x002fea000383ffff */
[----:B------:R-:W-:Y:S05]  /*f850*/  BRA `(.L_x_3024) ;  /* 0xfffffff000cc7947 */ /* 0x000fea000383ffff */
.L_x_2991:
[----:B-1----:R1:W2:Y:S02]  /*f860*/  SYNCS.PHASECHK.TRANS64.TRYWAIT P1, [R7+URZ], R0 ;  /* 0x00000000070075a7 */ /* 0x0022a4000802017f */
[----:B--2---:R-:W-:Y:S05]  /*f870*/  @!P1 NANOSLEEP.SYNCS 0x989680 ;  /* 0x009896800000995d */ /* 0x004fea0003900000 */
[----:B------:R-:W2:Y:S02]  /*f880*/  @!P1 SYNCS.PHASECHK.TRANS64 P1, [R7+URZ], R0 ;  /* 0x00000000070095a7 */ /* 0x000ea4000802007f */
[----:B--2---:R-:W-:Y:S05]  /*f890*/  @!P1 BRA `(.L_x_2991) ;  /* 0xfffffffc00f09947 */ /* 0x004fea000383ffff */
[----:B------:R-:W-:Y:S05]  /*f8a0*/  BRA `(.L_x_3025) ;  /* 0xfffffff000c07947 */ /* 0x000fea000383ffff */
.L_x_2993:
[----:B--2---:R2:W3:Y:S02]  /*f8b0*/  SYNCS.PHASECHK.TRANS64.TRYWAIT P1, [R19+URZ+0x33460], R4 ;  /* 0x03346004130075a7 */ /* 0x0044e4000802017f */
[----:B---3--:R-:W-:Y:S05]  /*f8c0*/  @!P1 NANOSLEEP.SYNCS 0x989680 ;  /* 0x009896800000995d */ /* 0x008fea0003900000 */
[----:B------:R-:W3:Y:S02]  /*f8d0*/  @!P1 SYNCS.PHASECHK.TRANS64 P1, [R19+URZ+0x33460], R4 ;  /* 0x03346004130095a7 */ /* 0x000ee4000802007f */
[----:B---3--:R-:W-:Y:S05]  /*f8e0*/  @!P1 BRA `(.L_x_2993) ;  /* 0xfffffffc00f09947 */ /* 0x008fea000383ffff */
[----:B------:R-:W-:Y:S05]  /*f8f0*/  BRA `(.L_x_3026) ;  /* 0xfffffff000c07947 */ /* 0x000fea000383ffff */
.L_x_2995:
[----:B---3--:R3:W4:Y:S02]  /*f900*/  SYNCS.PHASECHK.TRANS64.TRYWAIT P1, [R3+URZ+0x33460], R0 ;  /* 0x03346000030075a7 */ /* 0x008724000802017f */
[----:B----4-:R-:W-:Y:S05]  /*f910*/  @!P1 NANOSLEEP.SYNCS 0x989680 ;  /* 0x009896800000995d */ /* 0x010fea0003900000 */
[----:B------:R-:W4:Y:S02]  /*f920*/  @!P1 SYNCS.PHASECHK.TRANS64 P1, [R3+URZ+0x33460], R0 ;  /* 0x03346000030095a7 */ /* 0x000f24000802007f */
[----:B----4-:R-:W-:Y:S05]  /*f930*/  @!P1 BRA `(.L_x_2995) ;  /* 0xfffffffc00f09947 */ /* 0x010fea000383ffff */
[----:B------:R-:W-:Y:S05]  /*f940*/  BRA `(.L_x_3027) ;  /* 0xfffffff000c07947 */ /* 0x000fea000383ffff */
.L_x_2997:
[----:B----4-:R4:W0:Y:S02]  /*f950*/  SYNCS.PHASECHK.TRANS64.TRYWAIT P0, [R19+URZ+0x33480], R4 ;  /* 0x03348004130075a7 */ /* 0x010824000800017f */
[----:B0-----:R-:W-:Y:S05]  /*f960*/  @!P0 NANOSLEEP.SYNCS 0x989680 ;  /* 0x009896800000895d */ /* 0x001fea0003900000 */
[----:B------:R-:W0:Y:S02]  /*f970*/  @!P0 SYNCS.PHASECHK.TRANS64 P0, [R19+URZ+0x33480], R4 ;  /* 0x03348004130085a7 */ /* 0x000e24000800007f */
[----:B0-----:R-:W-:Y:S05]  /*f980*/  @!P0 BRA `(.L_x_2997) ;  /* 0xfffffffc00f08947 */ /* 0x001fea000383ffff */
[----:B------:R-:W-:Y:S05]  /*f990*/  BRA `(.L_x_2998) ;  /* 0xfffffff000bc7947 */ /* 0x000fea000383ffff */
.L_x_3028:
        /* <DEDUP_REMOVED lines=14> */
.L_x_12959:


//--------------------- .text._ZN7cutlass13device_kernelIN5flash11enable_sm90INS1_16FlashAttnFwdSm90INS1_25CollectiveMainloopFwdSm90ILi2EN4cute5tupleIJNS5_1CILi2EEENS7_ILi1EEES9_EEENS6_IJNS7_ILi128EEENS7_ILi160EEENS7_ILi192EEEEEELi192ENS_12float_e4m3_tEfNS_4arch4Sm90ELb0ELb0ELb0ELb0ELb0ELb0ELb0ELb1ELb1ELb1ELb0ELb0EEENS1_21CollectiveEpilogueFwdINS6_IJSB_SD_SC_EEESA_NS_10bfloat16_tESH_Li256ELb0ELb1ELb0ELb1EEENS1_29StaticPersistentTileSchedulerILb0EEEEEEEEEvNT_6ParamsE --------------------------
	.section	.text._ZN7cutlass13device_kernelIN5flash11enable_sm90INS1_16FlashAttnFwdSm90INS1_25CollectiveMainloopFwdSm90ILi2EN4cute5tupleIJNS5_1CILi2EEENS7_ILi1EEES9_EEENS6_IJNS7_ILi128EEENS7_ILi160EEENS7_ILi192EEEEEELi192ENS_12float_e4m3_tEfNS_4arch4Sm90ELb0ELb0ELb0ELb0ELb0ELb0ELb0ELb1ELb1ELb1ELb0ELb0EEENS1_21CollectiveEpilogueFwdINS6_IJSB_SD_SC_EEESA_NS_10bfloat16_tESH_Li256ELb0ELb1ELb0ELb1EEENS1_29StaticPersistentTileSchedulerILb0EEEEEEEEEvNT_6ParamsE,"ax",@progbits
	.align	128
.text._ZN7cutlass13device_kernelIN5flash11enable_sm90INS1_16FlashAttnFwdSm90INS1_25CollectiveMainloopFwdSm90ILi2EN4cute5tupleIJNS5_1CILi2EEENS7_ILi1EEES9_EEENS6_IJNS7_ILi128EEENS7_ILi160EEENS7_ILi192EEEEEELi192ENS_12float_e4m3_tEfNS_4arch4Sm90ELb0ELb0ELb0ELb0ELb0ELb0ELb0ELb1ELb1ELb1ELb0ELb0EEENS1_21CollectiveEpilogueFwdINS6_IJSB_SD_SC_EEESA_NS_10bfloat16_tESH_Li256ELb0ELb1ELb0ELb1EEENS1_29StaticPersistentTileSchedulerILb0EEEEEEEEEvNT_6ParamsE:
        .type           _ZN7cutlass13device_kernelIN5flash11enable_sm90INS1_16FlashAttnFwdSm90INS1_25CollectiveMainloopFwdSm90ILi2EN4cute5tupleIJNS5_1CILi2EEENS7_ILi1EEES9_EEENS6_IJNS7_ILi128EEENS7_ILi160EEENS7_ILi192EEEEEELi192ENS_12float_e4m3_tEfNS_4arch4Sm90ELb0ELb0ELb0ELb0ELb0ELb0ELb0ELb1ELb1ELb1ELb0ELb0EEENS1_21CollectiveEpilogueFwdINS6_IJSB_SD_SC_EEESA_NS_10bfloat16_tESH_Li256ELb0ELb1ELb0ELb1EEENS1_29StaticPersistentTileSchedulerILb0EEEEEEEEEvNT_6ParamsE,@function
        .size           _ZN7cutlass13device_kernelIN5flash11enable_sm90INS1_16FlashAttnFwdSm90INS1_25CollectiveMainloopFwdSm90ILi2EN4cute5tupleIJNS5_1CILi2EEENS7_ILi1EEES9_EEENS6_IJNS7_ILi128EEENS7_ILi160EEENS7_ILi192EEEEEELi192ENS_12float_e4m3_tEfNS_4arch4Sm90ELb0ELb0ELb0ELb0ELb0ELb0ELb0ELb1ELb1ELb1ELb0ELb0EEENS1_21CollectiveEpilogueFwdINS6_IJSB_SD_SC_EEESA_NS_10bfloat16_tESH_Li256ELb0ELb1ELb0ELb1EEENS1_29StaticPersistentTileSchedulerILb0EEEEEEEEEvNT_6ParamsE,(.L_x_12960 - _ZN7cutlass13device_kernelIN5flash11enable_sm90INS1_16FlashAttnFwdSm90INS1_25CollectiveMainloopFwdSm90ILi2EN4cute5tupleIJNS5_1CILi2EEENS7_ILi1EEES9_EEENS6_IJNS7_ILi128EEENS7_ILi160EEENS7_ILi192EEEEEELi192ENS_12float_e4m3_tEfNS_4arch4Sm90ELb0ELb0ELb0ELb0ELb0ELb0ELb0ELb1ELb1ELb1ELb0ELb0EEENS1_21CollectiveEpilogueFwdINS6_IJSB_SD_SC_EEESA_NS_10bfloat16_tESH_Li256ELb0ELb1ELb0ELb1EEENS1_29StaticPersistentTileSchedulerILb0EEEEEEEEEvNT_6ParamsE)
        .other          _ZN7cutlass13device_kernelIN5flash11enable_sm90INS1_16FlashAttnFwdSm90INS1_25CollectiveMainloopFwdSm90ILi2EN4cute5tupleIJNS5_1CILi2EEENS7_ILi1EEES9_EEENS6_IJNS7_ILi128EEENS7_ILi160EEENS7_ILi192EEEEEELi192ENS_12float_e4m3_tEfNS_4arch4Sm90ELb0ELb0ELb0ELb0ELb0ELb0ELb0ELb1ELb1ELb1ELb0ELb0EEENS1_21CollectiveEpilogueFwdINS6_IJSB_SD_SC_EEESA_NS_10bfloat16_tESH_Li256ELb0ELb1ELb0ELb1EEENS1_29StaticPersistentTileSchedulerILb0EEEEEEEEEvNT_6ParamsE,@"STO_CUDA_ENTRY STV_DEFAULT"
_ZN7cutlass13device_kernelIN5flash11enable_sm90INS1_16FlashAttnFwdSm90INS1_25CollectiveMainloopFwdSm90ILi2EN4cute5tupleIJNS5_1CILi2EEENS7_ILi1EEES9_EEENS6_IJNS7_ILi128EEENS7_ILi160EEENS7_ILi192EEEEEELi192ENS_12float_e4m3_tEfNS_4arch4Sm90ELb0ELb0ELb0ELb0ELb0ELb0ELb0ELb1ELb1ELb1ELb0ELb0EEENS1_21CollectiveEpilogueFwdINS6_IJSB_SD_SC_EEESA_NS_10bfloat16_tESH_Li256ELb0ELb1ELb0ELb1EEENS1_29StaticPersistentTileSchedulerILb0EEEEEEEEEvNT_6ParamsE:
        /* <DEDUP_REMOVED lines=18> */
.L_x_3030:
[----:B------:R-:W-:Y:S05]  /*0120*/  BSYNC B0 ;  /* 0x0000000000007941 */ /* 0x000fea0003800000 */
.L_x_3029:
        /* <DEDUP_REMOVED lines=41> */
.L_x_3031:
[----:B0-----:R-:W0:Y:S01]  /*03c0*/  S2UR UR4, SR_CTAID.Y ;  /* 0x00000000000479c3 */ /* 0x001e220000002600 */
[----:B------:R-:W3:Y:S01]  /*03d0*/  SHFL.IDX PT, R4, R0, RZ, 0x1f ;  /* 0x00001fff00047589 */ /* 0x000ee200000e0000 */
[----:B------:R-:W-:Y:S01]  /*03e0*/  ULDC UR5, c[0x0][0x154] ;  /* 0x0000550000057ab9 */ /* 0x000fe20000000800 */
[----:B------:R-:W-:-:S05]  /*03f0*/  NOP ;  /* 0x0000000000007918 */ /* 0x000fca0000000000 */
[----:B------:R-:W5:Y:S08]  /*0400*/  S2UR UR50, SR_CTAID.X ;  /* 0x00000000003279c3 */ /* 0x000f700000002500 */
[----:B------:R-:W1:Y:S01]  /*0410*/  LDC R6, c[0x0][0x148] ;  /* 0x00005200ff067b82 */ /* 0x000e620000000800 */
[----:B0-----:R-:W-:Y:S02]  /*0420*/  I2FP.F32.U32 R3, UR4 ;  /* 0x0000000400037c45 */ /* 0x001fe40008201000 */
[----:B---3--:R-:W-:-:S03]  /*0430*/  ISETP.NE.AND P0, PT, R4, RZ, PT ;  /* 0x000000ff0400720c */ /* 0x008fc60003f05270 */
[----:B------:R-:W-:Y:S01]  /*0440*/  FMUL R5, R3, UR5 ;  /* 0x0000000503057c20 */ /* 0x000fe20008400000 */
[----:B------:R-:W-:Y:S02]  /*0450*/  SHF.R.S32.HI R3, RZ, 0x1f, R7 ;  /* 0x0000001fff037819 */ /* 0x000fe40000011407 */
[----:B-----5:R-:W-:-:S03]  /*0460*/  I2FP.F32.U32 R4, UR50 ;  /* 0x0000003200047c45 */ /* 0x020fc60008201000 */
[----:B------:R-:W0:Y:S02]  /*0470*/  F2I.U32.TRUNC.NTZ R5, R5 ;  /* 0x0000000500057305 */ /* 0x000e24000020f000 */
[----:B0-----:R-:W-:-:S04]  /*0480*/  IMAD.MOV R11, RZ, RZ, -R5 ;  /* 0x000000ffff0b7224 */ /* 0x001fc800078e0a05 */
[----:B-1----:R-:W-:Y:S01]  /*0490*/  IMAD R11, R6, R11, UR4 ;  /* 0x00000004060b7e24 */ /* 0x002fe2000f8e020b */
[----:B------:R-:W-:Y:S02]  /*04a0*/  ULDC UR4, c[0x0][0x150] ;  /* 0x0000540000047ab9 */ /* 0x000fe40000000800 */
[----:B------:R-:W-:Y:S01]  /*04b0*/  FMUL R8, R4, UR4 ;  /* 0x0000000404087c20 */ /* 0x000fe20008400000 */
[----:B------:R-:W-:Y:S06]  /*04c0*/  @P0 BRA `(.L_x_3032) ;  /* 0x0000000000480947 */ /* 0x000fec0003800000 */
[----:B------:R-:W0:Y:S01]  /*04d0*/  S2UR UR5, SR_CgaCtaId ;  /* 0x00000000000579c3 */ /* 0x000e220000008800 */
[----:B------:R-:W-:Y:S01]  /*04e0*/  UMOV UR4, 0x400 ;  /* 0x0000040000047882 */ /* 0x000fe20000000000 */
[----:B------:R-:W-:Y:S01]  /*04f0*/  UMOV UR6, 0x80 ;  /* 0x0000008000067882 */ /* 0x000fe20000000000 */
[----:B------:R-:W-:Y:S01]  /*0500*/  UMOV UR9, 0x100 ;  /* 0x0000010000097882 */ /* 0x000fe20000000000 */
[----:B------:R-:W-:-:S04]  /*0510*/  UIADD3 UR6, -UR6, 0x100000, URZ ;  /* 0x0010000006067890 */ /* 0x000fc8000fffe13f */
[----:B------:R-:W-:Y:S02]  /*0520*/  USHF.L.U32 UR7, UR6, 0xb, URZ ;  /* 0x0000000b06077899 */ /* 0x000fe4000800063f */
[----:B------:R-:W-:Y:S01]  /*0530*/  USHF.L.U32 UR6, UR6, 0x1, URZ ;  /* 0x0000000106067899 */ /* 0x000fe2000800063f */
[----:B------:R-:W-:Y:S01]  /*0540*/  ELECT P0, URZ, PT ;  /* 0x00000000003f782f */ /* 0x000fe20003800000 */
[----:B0-----:R-:W-:Y:S02]  /*0550*/  ULEA UR8, UR5, UR4, 0x18 ;  /* 0x0000000405087291 */ /* 0x001fe4000f8ec03f */
[----:B------:R-:W-:-:S04]  /*0560*/  UIADD3 UR4, -UR9, 0x100000, URZ ;  /* 0x0010000009047890 */ /* 0x000fc8000fffe13f */
[----:B------:R-:W-:Y:S02]  /*0570*/  USHF.L.U32 UR5, UR4, 0xb, URZ ;  /* 0x0000000b04057899 */ /* 0x000fe4000800063f */
[----:B------:R-:W-:Y:S01]  /*0580*/  USHF.L.U32 UR4, UR4, 0x1, URZ ;  /* 0x0000000104047899 */ /* 0x000fe2000800063f */
[----:B------:R-:W0:Y:S03]  /*0590*/  FENCE.VIEW.ASYNC.S ;  /* 0x00000000000073c6 */ /* 0x000e260000000000 */
[----:B0-----:R0:W1:Y:S08]  /*05a0*/  SYNCS.EXCH.64 URZ, [UR8+0x33450], UR6 ;  /* 0x03345006083f75b2 */ /* 0x0010700008000100 */
[----:B------:R0:W3:Y:S01]  /*05b0*/  SYNCS.EXCH.64 URZ, [UR8+0x33460], UR4 ;  /* 0x03346004083f75b2 */ /* 0x0000e20008000100 */
[----:B------:R0:W0:Y:S01]  /*05c0*/  SYNCS.EXCH.64 URZ, [UR8+0x33458], UR6 ;  /* 0x03345806083f75b2 */ /* 0x0000220008000100 */
[----:B------:R0:W0:Y:S01]  /*05d0*/  SYNCS.EXCH.64 URZ, [UR8+0x33468], UR4 ;  /* 0x03346804083f75b2 */ /* 0x0000220008000100 */
[----:B------:R-:W-:Y:S01]  /*05e0*/  NOP ;  /* 0x0000000000007918 */ /* 0x000fe20000000000 */
.L_x_3032:
[----:B------:R-:W5:Y:S01]  /*05f0*/  SHFL.IDX PT, R6, R0, RZ, 0x1f ;  /* 0x00001fff00067589 */ /* 0x000f6200000e0000 */
[----:B------:R-:W-:Y:S01]  /*0600*/  LEA.HI R3, R3, R7, RZ, 0x7 ;  /* 0x0000000703037211 */ /* 0x000fe200078f38ff */
[----:B------:R-:W0:Y:S01]  /*0610*/  LDC R9, c[0x0][0x144] ;  /* 0x00005100ff097b82 */ /* 0x000e220000000800 */
[----:B------:R-:W0:Y:S01]  /*0620*/  F2I.U32.TRUNC.NTZ R8, R8 ;  /* 0x0000000800087305 */ /* 0x000e22000020f000 */
[----:B------:R-:W-:Y:S01]  /*0630*/  NOP ;  /* 0x0000000000007918 */ /* 0x000fe20000000000 */
[----:B------:R-:W-:-:S05]  /*0640*/  LOP3.LUT R3, R3, 0xffffff80, RZ, 0xc0, !PT ;  /* 0xffffff8003037812 */ /* 0x000fca00078ec0ff */
[----:B------:R-:W-:Y:S01]  /*0650*/  IMAD.IADD R3, R7, 0x1, -R3 ;  /* 0x0000000107037824 */ /* 0x000fe200078e0a03 */
[----:B------:R-:W-:-:S04]  /*0660*/  SHF.R.S32.HI R7, RZ, 0x1f, R2 ;  /* 0x0000001fff077819 */ /* 0x000fc80000011402 */
[----:B------:R-:W-:Y:S02]  /*0670*/  SHF.R.S32.HI R4, RZ, 0x1f, R3 ;  /* 0x0000001fff047819 */ /* 0x000fe40000011403 */
[----:B------:R-:W-:Y:S02]  /*0680*/  LEA.HI R7, R7, R2, RZ, 0x2 ;  /* 0x0000000207077211 */ /* 0x000fe400078f10ff */
[----:B------:R-:W-:-:S04]  /*0690*/  LEA.HI R4, R4, R3, RZ, 0x3 ;  /* 0x0000000304047211 */ /* 0x000fc800078f18ff */
[--C-:B------:R-:W-:Y:S02]  /*06a0*/  SHF.R.S32.HI R5, RZ, 0x3, R4.reuse ;  /* 0x00000003ff057819 */ /* 0x100fe40000011404 */
[----:B-----5:R-:W-:Y:S02]  /*06b0*/  ISETP.NE.AND P0, PT, R6, RZ, PT ;  /* 0x000000ff0600720c */ /* 0x020fe40003f05270 */
[----:B------:R-:W-:-:S04]  /*06c0*/  SHF.R.S32.HI R4, RZ, 0x1f, R4 ;  /* 0x0000001fff047819 */ /* 0x000fc80000011404 */
[----:B------:R-:W-:-:S04]  /*06d0*/  LEA.HI R4, R4, R5, RZ, 0x2 ;  /* 0x0000000504047211 */ /* 0x000fc800078f10ff */
[----:B------:R-:W-:-:S03]  /*06e0*/  LOP3.LUT R4, R4, 0xfffffffc, RZ, 0xc0, !PT ;  /* 0xfffffffc04047812 */ /* 0x000fc600078ec0ff */
[----:B------:R-:W-:Y:S05]  /*06f0*/  @P0 BRA `(.L_x_3033) ;  /* 0x0000000000480947 */ /* 0x000fea0003800000 */
[----:B0-----:R-:W0:Y:S01]  /*0700*/  S2UR UR5, SR_CgaCtaId ;  /* 0x00000000000579c3 */ /* 0x001e220000008800 */
        /* <DEDUP_REMOVED lines=12> */
[----:B0-----:R0:W0:Y:S08]  /*07d0*/  SYNCS.EXCH.64 URZ, [UR8+0x33470], UR6 ;  /* 0x03347006083f75b2 */ /* 0x0010300008000100 */
[----:B------:R0:W0:Y:S01]  /*07e0*/  SYNCS.EXCH.64 URZ, [UR8+0x33480], UR4 ;  /* 0x03348004083f75b2 */ /* 0x0000220008000100 */
[----:B------:R0:W0:Y:S01]  /*07f0*/  SYNCS.EXCH.64 URZ, [UR8+0x33478], UR6 ;  /* 0x03347806083f75b2 */ /* 0x0000220008000100 */
[----:B------:R0:W0:Y:S01]  /*0800*/  SYNCS.EXCH.64 URZ, [UR8+0x33488], UR4 ;  /* 0x03348804083f75b2 */ /* 0x0000220008000100 */
[----:B------:R-:W-:Y:S01]  /*0810*/  NOP ;  /* 0x0000000000007918 */ /* 0x000fe20000000000 */
.L_x_3033:
[----:B------:R-:W5:Y:S01]  /*0820*/  SHFL.IDX PT, R12, R0, RZ, 0x1f ;  /* 0x00001fff000c7589 */ /* 0x000f6200000e0000 */
[----:B------:R-:W-:Y:S01]  /*0830*/  LOP3.LUT R7, R7, 0x3ffffffc, RZ, 0xc0, !PT ;  /* 0x3ffffffc07077812 */ /* 0x000fe200078ec0ff */
[----:B------:R-:W-:Y:S01]  /*0840*/  IMAD.IADD R4, R5, 0x1, -R4 ;  /* 0x0000000105047824 */ /* 0x000fe200078e0a04 */
[----:B------:R-:W-:Y:S01]  /*0850*/  SHF.R.S32.HI R5, RZ, 0x1f, R6 ;  /* 0x0000001fff057819 */ /* 0x000fe20000011406 */
[----:B------:R-:W1:Y:S01]  /*0860*/  LDC R10, c[0x0][0x140] ;  /* 0x00005000ff0a7b82 */ /* 0x000e620000000800 */
[----:B0-----:R-:W-:Y:S01]  /*0870*/  IMAD.MOV R8, RZ, RZ, -R8 ;  /* 0x000000ffff087224 */ /* 0x001fe200078e0a08 */
[----:B------:R-:W-:Y:S01]  /*0880*/  NOP ;  /* 0x0000000000007918 */ /* 0x000fe20000000000 */
[----:B------:R-:W-:Y:S01]  /*0890*/  IMAD.IADD R7, R2, 0x1, -R7 ;  /* 0x0000000102077824 */ /* 0x000fe200078e0a07 */
[----:B------:R-:W-:Y:S01]  /*08a0*/  LEA.HI R5, R5, R6, RZ, 0x2 ;  /* 0x0000000605057211 */ /* 0x000fe200078f10ff */
[----:B------:R-:W-:Y:S02]  /*08b0*/  IMAD R9, R9, R8, UR50 ;  /* 0x0000003209097e24 */ /* 0x000fe4000f8e0208 */
[----:B------:R-:W-:Y:S01]  /*08c0*/  IMAD R7, R7, 0x4, R4 ;  /* 0x0000000407077824 */ /* 0x000fe200078e0204 */
[----:B------:R-:W-:-:S04]  /*08d0*/  LOP3.LUT R5, R5, 0x3ffffffc, RZ, 0xc0, !PT ;  /* 0x3ffffffc05057812 */ /* 0x000fc800078ec0ff */
[----:B------:R-:W-:Y:S01]  /*08e0*/  LEA.HI R2, R7, R7, RZ, 0x1 ;  /* 0x0000000707027211 */ /* 0x000fe200078f08ff */
[----:B------:R-:W-:-:S03]  /*08f0*/  IMAD.IADD R5, R6, 0x1, -R5 ;  /* 0x0000000106057824 */ /* 0x000fc600078e0a05 */
[----:B------:R-:W-:Y:S01]  /*0900*/  LOP3.LUT R2, R2, 0xfffffffe, RZ, 0xc0, !PT ;  /* 0xfffffffe02027812 */ /* 0x000fe200078ec0ff */
[----:B------:R-:W-:Y:S01]  /*0910*/  IMAD R5, R5, 0x4, R4 ;  /* 0x0000000405057824 */ /* 0x000fe200078e0204 */
[----:B-----5:R-:W-:-:S03]  /*0920*/  ISETP.NE.AND P0, PT, R12, RZ, PT ;  /* 0x000000ff0c00720c */ /* 0x020fc60003f05270 */
[----:B------:R-:W-:-:S05]  /*0930*/  IMAD.IADD R2, R7, 0x1, -R2 ;  /* 0x0000000107027824 */ /* 0x000fca00078e0a02 */
[----:B------:R-:W-:Y:S02]  /*0940*/  ISETP.NE.AND P5, PT, R2, R9, PT ;  /* 0x000000090200720c */ /* 0x000fe40003fa5270 */
[----:B------:R-:W-:-:S04]  /*0950*/  LEA.HI R2, R5, R5, RZ, 0x1 ;  /* 0x0000000505027211 */ /* 0x000fc800078f08ff */
[----:B------:R-:W-:Y:S01]  /*0960*/  LOP3.LUT R2, R2, 0xfffffffe, RZ, 0xc0, !PT ;  /* 0xfffffffe02027812 */ /* 0x000fe200078ec0ff */
[----:B------:R-:W-:Y:S06]  /*0970*/  @P0 BRA `(.L_x_3034) ;  /* 0x0000000000480947 */ /* 0x000fec0003800000 */
[----:B------:R-:W0:Y:S01]  /*0980*/  S2UR UR5, SR_CgaCtaId ;  /* 0x00000000000579c3 */ /* 0x000e220000008800 */
        /* <DEDUP_REMOVED lines=17> */
.L_x_3034:
[----:B------:R-:W5:Y:S01]  /*0aa0*/  SHFL.IDX PT, R6, R0, RZ, 0x1f ;  /* 0x00001fff00067589 */ /* 0x000f6200000e0000 */
[----:B------:R-:W-:Y:S01]  /*0ab0*/  IMAD.IADD R2, R5, 0x1, -R2 ;  /* 0x0000000105027824 */ /* 0x000fe200078e0a02 */
[----:B------:R-:W-:Y:S01]  /*0ac0*/  LOP3.LUT P0, RZ, R3, 0x7, RZ, 0xc0, !PT ;  /* 0x0000000703ff7812 */ /* 0x000fe2000780c0ff */
[----:B------:R-:W-:Y:S01]  /*0ad0*/  IMAD.SHL.U32 R4, R5, 0x4, RZ ;  /* 0x0000000405047824 */ /* 0x000fe200078e00ff */
[----:B-1----:R-:W-:Y:S01]  /*0ae0*/  ISETP.EQ.U32.AND P1, PT, R10, 0x1, PT ;  /* 0x000000010a00780c */ /* 0x002fe20003f22070 */
[----:B------:R-:W-:Y:S01]  /*0af0*/  IMAD.SHL.U32 R16, R7, 0x4, RZ ;  /* 0x0000000407107824 */ /* 0x000fe200078e00ff */
[----:B------:R-:W-:Y:S01]  /*0b00*/  ISETP.NE.AND P2, PT, R2, R9, PT ;  /* 0x000000090200720c */ /* 0x000fe20003f45270 */
[----:B------:R-:W-:Y:S01]  /*0b10*/  NOP ;  /* 0x0000000000007918 */ /* 0x000fe20000000000 */
[----:B------:R-:W-:Y:S02]  /*0b20*/  LOP3.LUT R8, R5, 0xc, R4, 0x78, !PT ;  /* 0x0000000c05087812 */ /* 0x000fe400078e7804 */
[----:B------:R-:W-:-:S03]  /*0b30*/  LOP3.LUT R16, R7, 0xc, R16, 0x78, !PT ;  /* 0x0000000c07107812 */ /* 0x000fc600078e7810 */
[----:B------:R1:W-:Y:S01]  /*0b40*/  STL [R1+0x18], R8 ;  /* 0x0000180801007387 */ /* 0x0003e20000100800 */
[C---:B------:R-:W-:Y:S02]  /*0b50*/  @P5 LEA.HI R2, R16.reuse, R16, RZ, 0x1 ;  /* 0x0000001010025211 */ /* 0x040fe400078f08ff */
[----:B------:R-:W-:Y:S02]  /*0b60*/  ISETP.LT.U32.AND P4, PT, R16, 0x2, !P0 ;  /* 0x000000021000780c */ /* 0x000fe40004781070 */
[----:B------:R-:W-:Y:S02]  /*0b70*/  @P5 SHF.R.S32.HI R2, RZ, 0x1, R2 ;  /* 0x00000001ff025819 */ /* 0x000fe40000011402 */
[----:B------:R-:W-:Y:S02]  /*0b80*/  @P2 LEA.HI R3, R8, R8, RZ, 0x1 ;  /* 0x0000000808032211 */ /* 0x000fe400078f08ff */
[----:B------:R-:W-:Y:S01]  /*0b90*/  @P5 ISETP.NE.AND P6, PT, R2, R11, PT ;  /* 0x0000000b0200520c */ /* 0x000fe20003fc5270 */
[----:B------:R-:W-:Y:S01]  /*0ba0*/  IMAD.MOV.U32 R2, RZ, RZ, 0x1 ;  /* 0x00000001ff027424 */ /* 0x000fe200078e00ff */
[----:B-----5:R-:W-:-:S02]  /*0bb0*/  ISETP.NE.AND P3, PT, R6, RZ, PT ;  /* 0x000000ff0600720c */ /* 0x020fc40003f65270 */
[----:B------:R-:W-:Y:S02]  /*0bc0*/  @P2 SHF.R.S32.HI R4, RZ, 0x1, R3 ;  /* 0x00000001ff042819 */ /* 0x000fe40000011403 */
[----:B------:R-:W-:Y:S02]  /*0bd0*/  SEL R3, RZ, 0x1, !P4 ;  /* 0x00000001ff037807 */ /* 0x000fe40006000000 */
[----:B------:R-:W-:Y:S02]  /*0be0*/  @P5 SEL R2, RZ, 0x1, P6 ;  /* 0x00000001ff025807 */ /* 0x000fe40003000000 */
[----:B------:R-:W-:Y:S01]  /*0bf0*/  @P2 ISETP.NE.AND P4, PT, R4, R11, PT ;  /* 0x0000000b0400220c */ /* 0x000fe20003f85270 */
[----:B------:R-:W-:Y:S01]  /*0c00*/  IMAD.MOV.U32 R4, RZ, RZ, 0x1 ;  /* 0x00000001ff047424 */ /* 0x000fe200078e00ff */
[----:B------:R-:W-:Y:S02]  /*0c10*/  ISETP.LT.U32.AND P0, PT, R8, 0x2, !P0 ;  /* 0x000000020800780c */ /* 0x000fe40004701070 */
[----:B------:R-:W-:-:S02]  /*0c20*/  LOP3.LUT R2, R2, R3, RZ, 0xc0, !PT ;  /* 0x0000000302027212 */ /* 0x000fc400078ec0ff */
[----:B------:R-:W-:Y:S02]  /*0c30*/  SEL R3, RZ, 0x1, !P0 ;  /* 0x00000001ff037807 */ /* 0x000fe40004000000 */
[----:B------:R-:W-:Y:S01]  /*0c40*/  @P2 SEL R4, RZ, 0x1, P4 ;  /* 0x00000001ff042807 */ /* 0x000fe20002000000 */
[----:B-1----:R-:W-:Y:S06]  /*0c50*/  @P3 BRA `(.L_x_3035) ;  /* 0x0000000000483947 */ /* 0x002fec0003800000 */
        /* <DEDUP_REMOVED lines=17> */
[----:B-1----:R-:W-:Y:S01]  /*0d70*/  NOP ;  /* 0x0000000000007918 */ /* 0x002fe20000000000 */
.L_x_3035:
[----:B------:R-:W-:Y:S01]  /*0d80*/  LOP3.LUT R3, R4, R3, RZ, 0xc0, !PT ;  /* 0x0000000304037212 */ /* 0x000fe200078ec0ff */
[----:B------:R-:W-:-:S04]  /*0d90*/  NOP ;  /* 0x0000000000007918 */ /* 0x000fc80000000000 */
[----:B------:R1:W-:Y:S01]  /*0da0*/  STL [R1+0x14], R3 ;  /* 0x0000140301007387 */ /* 0x0003e20000100800 */
[----:B------:R-:W-:Y:S05]  /*0db0*/  @!P1 BRA `(.L_x_3036) ;  /* 0x0000000000089947 */ /* 0x000fea0003800000 */
[----:B0-234-:R-:W-:Y:S01]  /*0dc0*/  UCGABAR_ARV ;  /* 0x00000000000079c7 */ /* 0x01dfe20008000000 */
[----:B------:R-:W-:Y:S05]  /*0dd0*/  BRA `(.L_x_3037) ;  /* 0x0000000000047947 */ /* 0x000fea0003800000 */
.L_x_3036:
[----:B0-234-:R-:W-:Y:S01]  /*0de0*/  NOP ;  /* 0x0000000000007918 */ /* 0x01dfe20000000000 */
.L_x_3037:
[----:B------:R-:W-:Y:S05]  /*0df0*/  @!P1 BRA `(.L_x_3038) ;  /* 0x00000000000c9947 */ /* 0x000fea0003800000 */
[----:B------:R-:W-:Y:S01]  /*0e00*/  UCGABAR_WAIT ;  /* 0x0000000000007dc7 */ /* 0x000fe20008000000 */
[----:B------:R-:W-:Y:S01]  /*0e10*/  CCTL.IVALL ;  /* 0x00000000ff00798f */ /* 0x000fe20002000000 */
[----:B------:R-:W-:Y:S05]  /*0e20*/  BRA `(.L_x_3039) ;  /* 0x0000000000047947 */ /* 0x000fea0003800000 */
.L_x_3038:
[----:B------:R-:W-:Y:S06]  /*0e30*/  BAR.SYNC.DEFER_BLOCKING 0x0 ;  /* 0x0000000000007b1d */ /* 0x000fec0000010000 */
.L_x_3039:
[----:B------:R-:W-:Y:S01]  /*0e40*/  PLOP3.LUT P0, PT, PT, PT, UP0, 0x80, 0x0 ;  /* 0x000000000000781c */ /* 0x000fe20003f0f008 */
[----:B------:R-:W-:Y:S01]  /*0e50*/  UMOV UR38, 0x1 ;  /* 0x0000000100267882 */ /* 0x000fe20000000000 */
[----:B------:R-:W-:Y:S01]  /*0e60*/  ULDC.64 UR48, c[0x0][0x208] ;  /* 0x0000820000307ab9 */ /* 0x000fe20000000a00 */
[----:B------:R-:W-:-:S10]  /*0e70*/  USEL UR38, UR38, 0x2, !UP0 ;  /* 0x0000000226267887 */ /* 0x000fd4000c000000 */
[----:B------:R-:W-:Y:S05]  /*0e80*/  @!P0 BRA `(.L_x_3040) ;  /* 0x0000009800a08947 */ /* 0x000fea0003800000 */
.L_x_3041:
[----:B------:R-:W-:-:S08]  /*0e90*/  NOP ;  /* 0x0000000000007918 */ /* 0x000fd00000000000 */
[----:B------:R-:W0:Y:S02]  /*0ea0*/  USETMAXREG.TRY_ALLOC.CTAPOOL UP0, 0xf0 ;  /* 0x000000f0000079c8 */ /* 0x000e240008000600 */
[----:B0-----:R-:W-:-:S13]  /*0eb0*/  PLOP3.LUT P0, PT, PT, PT, UP0, 0x80, 0x0 ;  /* 0x000000000000781c */ /* 0x001fda0003f0f008 */
[----:B------:R-:W-:Y:S05]  /*0ec0*/  @!P0 BRA `(.L_x_3041) ;  /* 0xfffffffc00f08947 */ /* 0x000fea000383ffff */
[----:B-1----:R-:W0:Y:S01]  /*0ed0*/  S2R R3, SR_TID.X ;  /* 0x0000000000037919 */ /* 0x002e220000002100 */
        /* <DEDUP_REMOVED lines=23> */
[----:B------:R-:W-:Y:S02]  /*1050*/  LOP3.LUT R13, R7, 0xfffffffc, RZ, 0xc0, !PT ;  /* 0xfffffffc070d7812 */ /* 0x000fe400078ec0ff */
[----:B------:R-:W-:Y:S02]  /*1060*/  SHF.R.S32.HI R5, RZ, 0x1f, R220 ;  /* 0x0000001fff057819 */ /* 0x000fe400000114dc */
[----:B------:R-:W-:Y:S01]  /*1070*/  LOP3.LUT R7, R4, 0x3fffff0, RZ, 0xc0, !PT ;  /* 0x03fffff004077812 */ /* 0x000fe200078ec0ff */
[C---:B------:R-:W-:Y:S01]  /*1080*/  IMAD.IADD R13, R22.reuse, 0x1, -R13 ;  /* 0x00000001160d7824 */ /* 0x040fe200078e0a0d */
[----:B------:R-:W-:Y:S02]  /*1090*/  LEA.HI R3, R5, R220, RZ, 0x2 ;  /* 0x000000dc05037211 */ /* 0x000fe400078f10ff */
[----:B------:R-:W-:Y:S01]  /*10a0*/  SHF.R.S32.HI R221, RZ, 0x7, R0 ;  /* 0x00000007ffdd7819 */ /* 0x000fe20000011400 */
[----:B------:R-:W-:Y:S01]  /*10b0*/  IMAD.IADD R7, R22, 0x1, -R7 ;  /* 0x0000000116077824 */ /* 0x000fe200078e0a07 */
[----:B------:R-:W-:-:S02]  /*10c0*/  SHF.R.S32.HI R8, RZ, 0x2, R3 ;  /* 0x00000002ff087819 */ /* 0x000fc40000011403 */
[----:B------:R-:W-:Y:S02]  /*10d0*/  SHF.R.S32.HI R11, RZ, 0x1f, R3 ;  /* 0x0000001fff0b7819 */ /* 0x000fe40000011403 */
[----:B------:R-:W-:Y:S02]  /*10e0*/  LOP3.LUT R6, R6, 0xfffffc00, RZ, 0xc0, !PT ;  /* 0xfffffc0006067812 */ /* 0x000fe400078ec0ff */
[----:B------:R-:W-:Y:S02]  /*10f0*/  LEA.HI R11, R11, R8, RZ, 0x3 ;  /* 0x000000080b0b7211 */ /* 0x000fe400078f18ff */
[----:B------:R-:W-:Y:S01]  /*1100*/  LOP3.LUT R15, R23, 0xfffffff8, RZ, 0xc0, !PT ;  /* 0xfffffff8170f7812 */ /* 0x000fe200078ec0ff */
[----:B------:R-:W-:Y:S01]  /*1110*/  IMAD R7, R7, 0x40, R6 ;  /* 0x0000004007077824 */ /* 0x000fe200078e0206 */
[----:B------:R-:W-:Y:S02]  /*1120*/  SHF.R.S32.HI R9, RZ, 0x4, R4 ;  /* 0x00000004ff097819 */ /* 0x000fe40000011404 */
[----:B------:R-:W-:Y:S01]  /*1130*/  LOP3.LUT R11, R11, 0xfffffff8, RZ, 0xc0, !PT ;  /* 0xfffffff80b0b7812 */ /* 0x000fe200078ec0ff */
[----:B------:R-:W-:Y:S01]  /*1140*/  IMAD.IADD R22, R22, 0x1, -R15 ;  /* 0x0000000116167824 */ /* 0x000fe200078e0a0f */
[----:B------:R-:W-:-:S02]  /*1150*/  LEA.HI R0, R0, R221, RZ, 0x1 ;  /* 0x000000dd00007211 */ /* 0x000fc400078f08ff */
[----:B------:R-:W-:Y:S01]  /*1160*/  LEA.HI R5, R5, R220, RZ, 0x5 ;  /* 0x000000dc05057211 */ /* 0x000fe200078f28ff */
[----:B------:R-:W-:Y:S01]  /*1170*/  IMAD.IADD R8, R8, 0x1, -R11 ;  /* 0x0000000108087824 */ /* 0x000fe200078e0a0b */
[----:B------:R-:W-:Y:S01]  /*1180*/  LEA.HI R4, R4, R9, RZ, 0x1 ;  /* 0x0000000904047211 */ /* 0x000fe200078f08ff */
[----:B------:R-:W-:Y:S01]  /*1190*/  IMAD.SHL.U32 R17, R22, 0x8, RZ ;  /* 0x0000000816117824 */ /* 0x000fe200078e00ff */
[----:B------:R-:W-:Y:S02]  /*11a0*/  LEA.HI R6, R13, R13, RZ, 0x1 ;  /* 0x0000000d0d067211 */ /* 0x000fe400078f08ff */
[----:B------:R-:W-:Y:S01]  /*11b0*/  LOP3.LUT R0, R0, 0x3fffffe, RZ, 0xc0, !PT ;  /* 0x03fffffe00007812 */ /* 0x000fe200078ec0ff */
[C---:B------:R-:W-:Y:S01]  /*11c0*/  VIADD R19, R17.reuse, 0x40 ;  /* 0x0000004011137836 */ /* 0x040fe20000000000 */
[----:B------:R-:W-:Y:S01]  /*11d0*/  SHF.R.S32.HI R5, RZ, 0x5, R5 ;  /* 0x00000005ff057819 */ /* 0x000fe20000011405 */
[----:B------:R-:W-:Y:S01]  /*11e0*/  VIADD R18, R17, 0x80 ;  /* 0x0000008011127836 */ /* 0x000fe20000000000 */
[----:B------:R-:W-:Y:S01]  /*11f0*/  LOP3.LUT R4, R4, 0x1ffffffe, RZ, 0xc0, !PT ;  /* 0x1ffffffe04047812 */ /* 0x000fe200078ec0ff */
[----:B------:R-:W-:Y:S01]  /*1200*/  IMAD.IADD R0, R221, 0x1, -R0 ;  /* 0x00000001dd007824 */ /* 0x000fe200078e0a00 */
[----:B------:R-:W-:Y:S01]  /*1210*/  LOP3.LUT R3, R3, 0x7ffffffc, RZ, 0xc0, !PT ;  /* 0x7ffffffc03037812 */ /* 0x000fe200078ec0ff */
[----:B------:R-:W-:Y:S01]  /*1220*/  IMAD R5, R5, 0x10, R8 ;  /* 0x0000001005057824 */ /* 0x000fe200078e0208 */
[----:B------:R-:W-:Y:S01]  /*1230*/  LOP3.LUT R6, R6, 0x1ffffffe, RZ, 0xc0, !PT ;  /* 0x1ffffffe06067812 */ /* 0x000fe200078ec0ff */
[----:B------:R-:W-:Y:S01]  /*1240*/  IMAD.IADD R4, R9, 0x1, -R4 ;  /* 0x0000000109047824 */ /* 0x000fe200078e0a04 */
[----:B------:R-:W-:Y:S01]  /*1250*/  SHF.R.S32.HI R23, RZ, 0x3, R23 ;  /* 0x00000003ff177819 */ /* 0x000fe20000011417 */
[----:B------:R-:W-:Y:S01]  /*1260*/  IMAD.IADD R3, R220, 0x1, -R3 ;  /* 0x00000001dc037824 */ /* 0x000fe200078e0a03 */
[----:B------:R-:W-:Y:S01]  /*1270*/  SHF.R.S32.HI R227, RZ, 0x1f, R19 ;  /* 0x0000001fffe37819 */ /* 0x000fe20000011413 */
[----:B------:R-:W-:Y:S01]  /*1280*/  IMAD.IADD R223, R13, 0x1, -R6 ;  /* 0x000000010ddf7824 */ /* 0x000fe200078e0a06 */
[----:B------:R-:W-:Y:S01]  /*1290*/  SHF.R.S32.HI R226, RZ, 0x1f, R18 ;  /* 0x0000001fffe27819 */ /* 0x000fe20000011412 */
[----:B------:R-:W-:-:S02]  /*12a0*/  IMAD R222, R0, 0x40, R5 ;  /* 0x0000004000de7824 */ /* 0x000fc400078e0205 */
[----:B------:R-:W-:Y:S02]  /*12b0*/  IMAD R224, R4, 0x8, R7 ;  /* 0x0000000804e07824 */ /* 0x000fe400078e0207 */
[----:B------:R-:W-:Y:S02]  /*12c0*/  IMAD R225, R3, R10, 0xa0 ;  /* 0x000000a003e17424 */ /* 0x000fe400078e020a */
[----:B------:R-:W-:-:S07]  /*12d0*/  IMAD R223, R223, 0x8, R222 ;  /* 0x00000008dfdf7824 */ /* 0x000fce00078e02de */
.L_x_3074:
        /* <DEDUP_REMOVED lines=107> */
.L_x_3042:
[----:B------:R-:W-:Y:S01]  /*1990*/  ULOP3.LUT UR4, UR45, 0x1, URZ, 0xc0, !UPT ;  /* 0x000000012d047892 */ /* 0x000fe2000f8ec03f */
[----:B------:R-:W-:-:S05]  /*19a0*/  IMAD.U32 R3, RZ, RZ, UR46 ;  /* 0x0000002eff037e24 */ /* 0x000fca000f8e00ff */
[----:B------:R-:W-:Y:S01]  /*19b0*/  IMAD.U32 R0, RZ, RZ, UR4 ;  /* 0x00000004ff007e24 */ /* 0x000fe2000f8e00ff */
[----:B------:R-:W-:-:S04]  /*19c0*/  ISETP.NE.AND P0, PT, R3, 0x3, PT ;  /* 0x000000030300780c */ /* 0x000fc80003f05270 */
[----:B------:R-:W-:-:S04]  /*19d0*/  SHF.L.U32 R0, R0, 0x1f, RZ ;  /* 0x0000001f00007819 */ /* 0x000fc800000006ff */
[----:B------:R-:W0:Y:S02]  /*19e0*/  SYNCS.PHASECHK.TRANS64.TRYWAIT P1, [UR39+0x33400], R0 ;  /* 0x03340000ff0075a7 */ /* 0x000e240008020167 */
[----:B0-----:R-:W-:Y:S05]  /*19f0*/  @!P1 BRA `(.L_x_3043) ;  /* 0x000000d400749947 */ /* 0x001fea0003800000 */
.L_x_3144:
[----:B------:R-:W-:Y:S05]  /*1a00*/  @!P0 BRA `(.L_x_3044) ;  /* 0x0000000000048947 */ /* 0x000fea0003800000 */
[----:B------:R-:W-:Y:S01]  /*1a10*/  BPT.TRAP 0x1 ;  /* 0x000000040000795c */ /* 0x000fe20000300000 */
.L_x_3044:
[----:B0-----:R-:W-:Y:S02]  /*1a20*/  IMAD.U32 R3, RZ, RZ, UR52 ;  /* 0x00000034ff037e24 */ /* 0x001fe4000f8e00ff */
[----:B------:R-:W-:-:S03]  /*1a30*/  IMAD.U32 R0, RZ, RZ, UR44 ;  /* 0x0000002cff007e24 */ /* 0x000fc6000f8e00ff */
[----:B------:R-:W-:Y:S02]  /*1a40*/  LEA R3, R3, UR39, 0x3 ;  /* 0x0000002703037c11 */ /* 0x000fe4000f8e18ff */
[----:B------:R-:W-:-:S04]  /*1a50*/  SHF.L.U32 R0, R0, 0x1f, RZ ;  /* 0x0000001f00007819 */ /* 0x000fc800000006ff */
[----:B------:R0:W1:Y:S01]  /*1a60*/  SYNCS.PHASECHK.TRANS64.TRYWAIT P1, [R3+URZ+0x33430], R0 ;  /* 0x03343000030075a7 */ /* 0x000062000802017f */
[----:B------:R-:W-:Y:S05]  /*1a70*/  @!P0 BRA `(.L_x_3045) ;  /* 0x0000000000048947 */ /* 0x000fea0003800000 */
[----:B------:R-:W-:Y:S01]  /*1a80*/  BPT.TRAP 0x1 ;  /* 0x000000040000795c */ /* 0x000fe20000300000 */
.L_x_3045:
[----:B-1----:R-:W-:Y:S05]  /*1a90*/  @P1 BRA `(.L_x_3046) ;  /* 0x0000000000081947 */ /* 0x002fea0003800000 */
[----:B------:R-:W1:Y:S02]  /*1aa0*/  SYNCS.PHASECHK.TRANS64.TRYWAIT P1, [R3+URZ+0x33430], R0 ;  /* 0x03343000030075a7 */ /* 0x000e64000802017f */
[----:B-1----:R-:W-:Y:S05]  /*1ab0*/  @!P1 BRA `(.L_x_3047) ;  /* 0x000000d4005c9947 */ /* 0x002fea0003800000 */
.L_x_3046:
[----:B------:R-:W-:Y:S05]  /*1ac0*/  WARPSYNC.ALL ;  /* 0x0000000000007948 */ /* 0x000fea0003800000 */
[----:B------:R-:W-:Y:S01]  /*1ad0*/  UIADD3 UR4, UR39, 0x24200, URZ ;  /* 0x0002420027047890 */ /* 0x000fe2000fffe03f */
[----:B------:R-:W-:Y:S01]  /*1ae0*/  WARPGROUP.ARRIVE ;  /* 0x00000000000079c5 */ /* 0x000fe20000000000 */
[----:B------:R-:W-:Y:S02]  /*1af0*/  ULOP3.LUT UR28, UR47, 0x10000, URZ, 0xfc, !UPT ;  /* 0x000100002f1c7892 */ /* 0x000fe4000f8efc3f */
[----:B------:R-:W-:Y:S01]  /*1b00*/  USHF.R.U32.HI UR4, URZ, 0x4, UR4 ;  /* 0x000000043f047899 */ /* 0x000fe20008011604 */
[----:B------:R-:W-:Y:S01]  /*1b10*/  UMOV UR25, 0x80000020 ;  /* 0x8000002000197882 */ /* 0x000fe20000000000 */
[----:B------:R-:W-:-:S02]  /*1b20*/  UMOV UR27, 0x80000020 ;  /* 0x80000020001b7882 */ /* 0x000fc40000000000 */
[----:B------:R-:W-:Y:S01]  /*1b30*/  ULOP3.LUT UR4, UR4, 0x3fff, URZ, 0xc0, !UPT ;  /* 0x00003fff04047892 */ /* 0x000fe2000f8ec03f */
[----:B------:R-:W-:Y:S01]  /*1b40*/  UMOV UR24, UR28 ;  /* 0x0000001c00187c82 */ /* 0x000fe20008000000 */
[----:B------:R-:W-:Y:S02]  /*1b50*/  UMOV UR5, UR25 ;  /* 0x0000001900057c82 */ /* 0x000fe40008000000 */
[----:B------:R-:W-:Y:S01]  /*1b60*/  ULOP3.LUT UR47, UR4, 0x10000, URZ, 0xfc, !UPT ;  /* 0x00010000042f7892 */ /* 0x000fe2000f8efc3f */
[----:B------:R-:W-:Y:S02]  /*1b70*/  UMOV UR7, 0x80000020 ;  /* 0x8000002000077882 */ /* 0x000fe40000000000 */
[----:B------:R-:W-:Y:S01]  /*1b80*/  UMOV UR4, UR24 ;  /* 0x0000001800047c82 */ /* 0x000fe20008000000 */
[----:B------:R-:W-:Y:S01]  /*1b90*/  UIMAD UR30, UR52, 0x780, UR47 ;  /* 0x00000780341e78a4 */ /* 0x000fe2000f8e022f */
[----:B------:R-:W-:Y:S01]  /*1ba0*/  UMOV UR11, 0x80000020 ;  /* 0x80000020000b7882 */ /* 0x000fe20000000000 */
[----:B------:R-:W-:-:S02]  /*1bb0*/  UMOV UR15, 0x80000020 ;  /* 0x80000020000f7882 */ /* 0x000fc40000000000 */
[----:B------:R-:W-:Y:S02]  /*1bc0*/  UIADD3 UR6, UR30, 0x80, URZ ;  /* 0x000000801e067890 */ /* 0x000fe4000fffe03f */
[----:B------:R-:W-:Y:S02]  /*1bd0*/  UIADD3 UR8, UR30, 0x100, URZ ;  /* 0x000001001e087890 */ /* 0x000fe4000fffe03f */
[----:B------:R-:W-:Y:S01]  /*1be0*/  UMOV UR26, UR30 ;  /* 0x0000001e001a7c82 */ /* 0x000fe20008000000 */
[----:B------:R-:W-:Y:S01]  /*1bf0*/  UIADD3 UR9, UR30, 0x180, URZ ;  /* 0x000001801e097890 */ /* 0x000fe2000fffe03f */
[----:B------:R-:W-:Y:S01]  /*1c00*/  QGMMA.64x32x32.F32.E4M3.E4M3 R88, gdesc[UR24], RZ, !UPT, gsb0 ;  /* 0x00600000185879f3 */ /* 0x000fe2000c0008ff */
[----:B------:R-:W-:Y:S01]  /*1c10*/  UMOV UR26, UR6 ;  /* 0x00000006001a7c82 */ /* 0x000fe20008000000 */
[----:B------:R-:W-:Y:S01]  /*1c20*/  UMOV UR27, 0x80000020 ;  /* 0x80000020001b7882 */ /* 0x000fe20000000000 */
[----:B------:R-:W-:Y:S01]  /*1c30*/  UMOV UR6, UR8 ;  /* 0x0000000800067c82 */ /* 0x000fe20008000000 */
[----:B------:R-:W-:-:S02]  /*1c40*/  UIADD3 UR10, UR30, 0x200, URZ ;  /* 0x000002001e0a7890 */ /* 0x000fc4000fffe03f */
[----:B------:R-:W-:Y:S02]  /*1c50*/  UIADD3 UR12, UR30, 0x102, URZ ;  /* 0x000001021e0c7890 */ /* 0x000fe4000fffe03f */
[----:B------:R-:W-:Y:S02]  /*1c60*/  UIADD3 UR13, UR30, 0x182, URZ ;  /* 0x000001821e0d7890 */ /* 0x000fe4000fffe03f */
[----:B------:R-:W-:Y:S02]  /*1c70*/  UIADD3 UR14, UR30, 0x202, URZ ;  /* 0x000002021e0e7890 */ /* 0x000fe4000fffe03f */
[----:B------:R-:W-:Y:S01]  /*1c80*/  UIADD3 UR18, UR30, 0x382, URZ ;  /* 0x000003821e127890 */ /* 0x000fe2000fffe03f */
[----:B------:R-:W-:Y:S01]  /*1c90*/  UMOV UR19, 0x80000020 ;  /* 0x8000002000137882 */ /* 0x000fe20000000000 */
[----:B------:R-:W-:Y:S01]  /*1ca0*/  UIADD3 UR22, UR30, 0x600, URZ ;  /* 0x000006001e167890 */ /* 0x000fe2000fffe03f */
[----:B------:R-:W-:Y:S01]  /*1cb0*/  UMOV UR23, 0x80000020 ;  /* 0x8000002000177882 */ /* 0x000fe20000000000 */
[----:B------:R-:W-:Y:S01]  /*1cc0*/  UMOV UR31, 0x80000020 ;  /* 0x80000020001f7882 */ /* 0x000fe20000000000 */
[----:B------:R-:W-:-:S02]  /*1cd0*/  WARPGROUP.DEPBAR.LE gsb0, 0x0 ;  /* 0x00008000000079c5 */ /* 0x000fc40000010000 */
[----:B------:R-:W-:-:S06]  /*1ce0*/  WARPGROUP.ARRIVE ;  /* 0x00000000000079c5 */ /* 0x000fcc0000000000 */
[----:B------:R-:W-:Y:S01]  /*1cf0*/  QGMMA.64x32x32.F32.E4M3.E4M3 R72, gdesc[UR24], RZ, !UPT, gsb0 ;  /* 0x00600000184879f3 */ /* 0x000fe2000c0008ff */
[----:B------:R-:W-:Y:S01]  /*1d00*/  UMOV UR26, UR9 ;  /* 0x00000009001a7c82 */ /* 0x000fe20008000000 */
[----:B------:R-:W-:Y:S01]  /*1d10*/  UMOV UR27, 0x80000020 ;  /* 0x80000020001b7882 */ /* 0x000fe20000000000 */
[----:B------:R-:W-:Y:S02]  /*1d20*/  WARPGROUP.DEPBAR.LE gsb0, 0x0 ;  /* 0x00008000000079c5 */ /* 0x000fe40000010000 */
[----:B------:R-:W-:-:S06]  /*1d30*/  WARPGROUP.ARRIVE ;  /* 0x00000000000079c5 */ /* 0x000fcc0000000000 */
[----:B------:R-:W-:Y:S01]  /*1d40*/  QGMMA.64x32x32.F32.E4M3.E4M3 R56, gdesc[UR4], RZ, !UPT, gsb0 ;  /* 0x00600000043879f3 */ /* 0x000fe2000c0008ff */
[----:B------:R-:W-:Y:S02]  /*1d50*/  UIADD3 UR4, UR28, 0x2, URZ ;  /* 0x000000021c047890 */ /* 0x000fe4000fffe03f */
[----:B------:R-:W-:Y:S01]  /*1d60*/  UIADD3 UR6, UR30, 0x2, URZ ;  /* 0x000000021e067890 */ /* 0x000fe2000fffe03f */
[----:B------:R-:W-:Y:S01]  /*1d70*/  UMOV UR5, 0x80000020 ;  /* 0x8000002000057882 */ /* 0x000fe20000000000 */
[----:B------:R-:W-:Y:S01]  /*1d80*/  UMOV UR7, 0x80000020 ;  /* 0x8000002000077882 */ /* 0x000fe20000000000 */
[----:B------:R-:W-:Y:S02]  /*1d90*/  UMOV UR9, UR5 ;  /* 0x0000000500097c82 */ /* 0x000fe40008000000 */
[----:B------:R-:W-:Y:S01]  /*1da0*/  UMOV UR8, UR4 ;  /* 0x0000000400087c82 */ /* 0x000fe20008000000 */
        /* <DEDUP_REMOVED lines=12> */
[----:B------:R-:W-:Y:S01]  /*1e70*/  UMOV UR6, UR10 ;  /* 0x0000000a00067c82 */ /* 0x000fe20008000000 */
[----:B------:R-:W-:Y:S01]  /*1e80*/  UMOV UR7, 0x80000020 ;  /* 0x8000002000077882 */ /* 0x000fe20000000000 */
[----:B------:R-:W-:Y:S01]  /*1e90*/  UMOV UR10, UR12 ;  /* 0x0000000c000a7c82 */ /* 0x000fe20008000000 */
        /* <DEDUP_REMOVED lines=121> */
[----:B------:R-:W-:-:S03]  /*2630*/  UIADD3 UR6, UR30, 0x702, URZ ;  /* 0x000007021e067890 */ /* 0x000fc6000fffe03f */
        /* <DEDUP_REMOVED lines=18> */
[----:B------:R-:W-:Y:S05]  /*2760*/  @!P0 BRA `(.L_x_3048) ;  /* 0x0000000000048947 */ /* 0x000fea0003800000 */
[----:B------:R-:W-:Y:S01]  /*2770*/  BPT.TRAP 0x1 ;  /* 0x000000040000795c */ /* 0x000fe20000300000 */
.L_x_3048:
[----:B01----:R-:W-:Y:S01]  /*2780*/  VIADD R0, R225, UR51 ;  /* 0x00000033e1007c36 */ /* 0x003fe20008000000 */
[----:B------:R-:W-:Y:S01]  /*2790*/  P2R R105, PR, RZ, 0x1 ;  /* 0x00000001ff697803 */ /* 0x000fe20000000000 */
[----:B------:R-:W-:Y:S01]  /*27a0*/  IMAD.U32 R5, RZ, RZ, UR50 ;  /* 0x00000032ff057e24 */ /* 0x000fe2000f8e00ff */
[----:B------:R-:W-:-:S03]  /*27b0*/  UISETP.GE.AND UP0, UPT, UR51, 0xa1, UPT ;  /* 0x000000a13300788c */ /* 0x000fc6000bf06270 */
[----:B------:R-:W-:-:S05]  /*27c0*/  IMAD R4, R5, -0xa0, R0 ;  /* 0xffffff6005047824 */ /* 0x000fca00078e0200 */
[C---:B------:R-:W-:Y:S02]  /*27d0*/  ISETP.GT.AND P6, PT, R4.reuse, RZ, PT ;  /* 0x000000ff0400720c */ /* 0x040fe40003fc4270 */
[C---:B------:R-:W-:Y:S02]  /*27e0*/  ISETP.GT.AND P5, PT, R4.reuse, 0x1, PT ;  /* 0x000000010400780c */ /* 0x040fe40003fa4270 */
[----:B------:R-:W-:Y:S02]  /*27f0*/  ISETP.GT.AND P4, PT, R4, 0x8, PT ;  /* 0x000000080400780c */ /* 0x000fe40003f84270 */
[----:B------:R-:W-:Y:S02]  /*2800*/  FSEL R88, R88, -INF , P6 ;  /* 0xff80000058587808 */ /* 0x000fe40003000000 */
[----:B------:R-:W-:Y:S01]  /*2810*/  FSEL R6, R89, -INF , P5 ;  /* 0xff80000059067808 */ /* 0x000fe20002800000 */
[----:B------:R-:W-:Y:S01]  /*2820*/  IMAD.U32 R89, RZ, RZ, UR40 ;  /* 0x00000028ff597e24 */ /* 0x000fe2000f8e00ff */
        /* <DEDUP_REMOVED lines=128> */
[----:B------:R-:W-:Y:S02]  /*3030*/  FSEL R29, R29, -INF , P2 ;  /* 0xff8000001d1d7808 */ /* 0x000fe40001000000 */
[----:B------:R-:W-:Y:S02]  /*3040*/  FMNMX.FTZ R0, R28, R7, !PT ;  /* 0x000000071c007209 */ /* 0x000fe40007810000 */
[----:B------:R-:W-:Y:S02]  /*3050*/  ISETP.GT.AND P3, PT, R4, 0x90, PT ;  /* 0x000000900400780c */ /* 0x000fe40003f64270 */
[----:B------:R-:W-:Y:S02]  /*3060*/  FSEL R46, R46, -INF , P4 ;  /* 0xff8000002e2e7808 */ /* 0x000fe40002000000 */
[----:B------:R-:W-:-:S02]  /*3070*/  FSEL R32, R32, -INF , P3 ;  /* 0xff80000020207808 */ /* 0x000fc40001800000 */
[----:B------:R-:W-:Y:S02]  /*3080*/  FMNMX.FTZ R7, R29, R0, !PT ;  /* 0x000000001d077209 */ /* 0x000fe40007810000 */
[----:B------:R-:W-:Y:S02]  /*3090*/  ISETP.GT.AND P4, PT, R4, 0x91, PT ;  /* 0x000000910400780c */ /* 0x000fe40003f84270 */
[----:B------:R-:W-:Y:S02]  /*30a0*/  FMNMX.FTZ R0, R32, R7, !PT ;  /* 0x0000000720007209 */ /* 0x000fe40007810000 */
[----:B------:R-:W-:Y:S02]  /*30b0*/  FSEL R33, R33, -INF , P4 ;  /* 0xff80000021217808 */ /* 0x000fe40002000000 */
        /* <DEDUP_REMOVED lines=10> */
[----:B------:R-:W0:Y:S01]  /*3160*/  SHFL.BFLY PT, R0, R7, 0x2, 0x1f ;  /* 0x0c401f0007007f89 */ /* 0x000e2200000e0000 */
[----:B------:R-:W-:Y:S02]  /*3170*/  P2R R15, PR, RZ, 0x2 ;  /* 0x00000002ff0f7803 */ /* 0x000fe40000000000 */
[----:B------:R-:W-:Y:S02]  /*3180*/  FSEL R54, R54, -INF , P2 ;  /* 0xff80000036367808 */ /* 0x000fe40001000000 */
[----:B------:R-:W-:Y:S02]  /*3190*/  ISETP.NE.AND P2, PT, R13, RZ, PT ;  /* 0x000000ff0d00720c */ /* 0x000fe40003f45270 */
[----:B------:R-:W-:-:S02]  /*31a0*/  FMNMX.FTZ R13, R90, R91, !PT ;  /* 0x0000005b5a0d7209 */ /* 0x000fc40007810000 */
[C---:B------:R-:W-:Y:S02]  /*31b0*/  ISETP.GT.AND P1, PT, R4.reuse, 0x79, PT ;  /* 0x000000790400780c */ /* 0x040fe40003f24270 */
[----:B------:R-:W-:Y:S02]  /*31c0*/  P2R R21, PR, RZ, 0x1 ;  /* 0x00000001ff157803 */ /* 0x000fe40000000000 */
[----:B------:R-:W-:Y:S02]  /*31d0*/  FSEL R55, R55, -INF , P1 ;  /* 0xff80000037377808 */ /* 0x000fe40000800000 */
[----:B------:R-:W-:Y:S02]  /*31e0*/  ISETP.NE.AND P1, PT, R15, RZ, PT ;  /* 0x000000ff0f00720c */ /* 0x000fe40003f25270 */
[----:B------:R-:W-:Y:S02]  /*31f0*/  ISETP.GT.AND P0, PT, R4, 0x80, PT ;  /* 0x000000800400780c */ /* 0x000fe40003f04270 */
[----:B------:R-:W-:-:S02]  /*3200*/  FSEL R85, R39, -INF , P6 ;  /* 0xff80000027557808 */ /* 0x000fc40003000000 */
[----:B------:R-:W-:Y:S02]  /*3210*/  FSEL R26, R26, -INF , P0 ;  /* 0xff8000001a1a7808 */ /* 0x000fe40000000000 */
[----:B------:R-:W-:Y:S02]  /*3220*/  ISETP.NE.AND P0, PT, R21, RZ, PT ;  /* 0x000000ff1500720c */ /* 0x000fe40003f05270 */
[----:B0-----:R-:W-:Y:S02]  /*3230*/  FMNMX.FTZ R9, R7, R0, !PT ;  /* 0x0000000007097209 */ /* 0x001fe40007810000 */
[----:B------:R-:W-:Y:S02]  /*3240*/  FSEL R27, R27, -INF , P0 ;  /* 0xff8000001b1b7808 */ /* 0x000fe40000000000 */
[----:B------:R-:W-:Y:S01]  /*3250*/  ISETP.NE.AND P0, PT, R105, RZ, PT ;  /* 0x000000ff6900720c */ /* 0x000fe20003f05270 */
[----:B------:R-:W0:Y:S02]  /*3260*/  SHFL.BFLY PT, R0, R9, 0x1, 0x1f ;  /* 0x0c201f0009007f89 */ /* 0x000e2400000e0000 */
[----:B0-----:R-:W-:-:S04]  /*3270*/  FMNMX.FTZ R0, R9, R0, !PT ;  /* 0x0000000009007209 */ /* 0x001fc80007810000 */
        /* <DEDUP_REMOVED lines=23> */
[----:B------:R1:W-:Y:S01]  /*33f0*/  MUFU.EX2 R15, R60 ;  /* 0x0000003c000f7308 */ /* 0x0003e20000000800 */
        /* <DEDUP_REMOVED lines=21> */
[----:B0-----:R-:W-:Y:S01]  /*3550*/  FMNMX.FTZ R56, R82, R57, !PT ;  /* 0x0000003952387209 */ /* 0x001fe20007810000 */
[----:B------:R-:W-:Y:S01]  /*3560*/  MUFU.EX2 R4, R4 ;  /* 0x0000000400047308 */ /* 0x000fe20000000800 */
[----:B------:R-:W-:-:S02]  /*3570*/  CS2R R118, SRZ ;  /* 0x0000000000767805 */ /* 0x000fc4000001ff00 */
[----:B------:R-:W-:Y:S02]  /*3580*/  CS2R R104, SRZ ;  /* 0x0000000000687805 */ /* 0x000fe4000001ff00 */
[----:B------:R-:W-:Y:S02]  /*3590*/  FMNMX.FTZ R57, R83, R56, !PT ;  /* 0x0000003853397209 */ /* 0x000fe40007810000 */
[----:B------:R-:W-:Y:S02]  /*35a0*/  CS2R R100, SRZ ;  /* 0x0000000000647805 */ /* 0x000fe4000001ff00 */
[----:B------:R-:W-:Y:S02]  /*35b0*/  CS2R R96, SRZ ;  /* 0x0000000000607805 */ /* 0x000fe4000001ff00 */
[----:B------:R-:W-:Y:S02]  /*35c0*/  CS2R R92, SRZ ;  /* 0x00000000005c7805 */ /* 0x000fe4000001ff00 */
[----:B------:R-:W-:Y:S01]  /*35d0*/  FMNMX.FTZ R56, R86, R57, !PT ;  /* 0x0000003956387209 */ /* 0x000fe20007810000 */
[----:B------:R-:W-:Y:S03]  /*35e0*/  MUFU.EX2 R7, R7 ;  /* 0x0000000700077308 */ /* 0x000fe60000000800 */
[----:B------:R-:W-:Y:S01]  /*35f0*/  FMNMX.FTZ R61, R87, R56, !PT ;  /* 0x00000038573d7209 */ /* 0x000fe20007810000 */
[--C-:B------:R-:W-:Y:S01]  /*3600*/  FFMA.FTZ R56, R84, UR40, -R89.reuse ;  /* 0x0000002854387c23 */ /* 0x100fe20008010859 */
[----:B------:R-:W-:-:S01]  /*3610*/  FFMA.FTZ R84, R72, UR40, -R89 ;  /* 0x0000002848547c23 */ /* 0x000fc20008010859 */
[----:B------:R-:W-:-:S02]  /*3620*/  FSEL R72, R30, -INF , P1 ;  /* 0xff8000001e487808 */ /* 0x000fc40000800000 */
[----:B-1----:R-:W-:Y:S01]  /*3630*/  FMNMX.FTZ R60, R58, R61, !PT ;  /* 0x0000003d3a3c7209 */ /* 0x002fe20007810000 */
[----:B------:R0:W-:Y:S03]  /*3640*/  MUFU.EX2 R30, R84 ;  /* 0x00000054001e7308 */ /* 0x0001e60000000800 */
[----:B------:R-:W-:-:S04]  /*3650*/  FMNMX.FTZ R61, R59, R60, !PT ;  /* 0x0000003c3b3d7209 */ /* 0x000fc80007810000 */
[----:B------:R-:W-:Y:S01]  /*3660*/  FMNMX.FTZ R60, R62, R61, !PT ;  /* 0x0000003d3e3c7209 */ /* 0x000fe20007810000 */
[----:B------:R-:W-:Y:S01]  /*3670*/  MUFU.EX2 R6, R6 ;  /* 0x0000000600067308 */ /* 0x000fe20000000800 */
[----:B0-----:R-:W-:Y:S02]  /*3680*/  FSEL R84, R38, -INF , P5 ;  /* 0xff80000026547808 */ /* 0x001fe40002800000 */
[----:B------:R-:W-:Y:S01]  /*3690*/  FMNMX.FTZ R65, R63, R60, !PT ;  /* 0x0000003c3f417209 */ /* 0x000fe20007810000 */
[----:B------:R-:W-:-:S01]  /*36a0*/  FFMA.FTZ R60, R112, UR40, -R89 ;  /* 0x00000028703c7c23 */ /* 0x000fc20008010859 */
[----:B------:R-:W-:Y:S02]  /*36b0*/  CS2R R112, SRZ ;  /* 0x0000000000707805 */ /* 0x000fe4000001ff00 */
[----:B------:R-:W-:Y:S01]  /*36c0*/  FMNMX.FTZ R64, R66, R65, !PT ;  /* 0x0000004142407209 */ /* 0x000fe20007810000 */
[----:B------:R-:W0:Y:S03]  /*36d0*/  MUFU.EX2 R9, R9 ;  /* 0x0000000900097308 */ /* 0x000e260000000800 */
[----:B------:R-:W-:-:S04]  /*36e0*/  FMNMX.FTZ R65, R67, R64, !PT ;  /* 0x0000004043417209 */ /* 0x000fc80007810000 */
[----:B------:R-:W-:Y:S01]  /*36f0*/  FMNMX.FTZ R64, R70, R65, !PT ;  /* 0x0000004146407209 */ /* 0x000fe20007810000 */
[----:B------:R-:W-:Y:S03]  /*3700*/  MUFU.EX2 R8, R8 ;  /* 0x0000000800087308 */ /* 0x000fe60000000800 */
[----:B------:R-:W-:Y:S01]  /*3710*/  FMNMX.FTZ R69, R71, R64, !PT ;  /* 0x0000004047457209 */ /* 0x000fe20007810000 */
[----:B------:R-:W-:Y:S01]  /*3720*/  FFMA.FTZ R64, R116, UR40, -R89 ;  /* 0x0000002874407c23 */ /* 0x000fe20008010859 */
[----:B------:R-:W-:Y:S02]  /*3730*/  CS2R R116, SRZ ;  /* 0x0000000000747805 */ /* 0x000fe4000001ff00 */
[----:B------:R-:W-:Y:S01]  /*3740*/  FMNMX.FTZ R68, R42, R69, !PT ;  /* 0x000000452a447209 */ /* 0x000fe20007810000 */
[----:B------:R-:W-:Y:S01]  /*3750*/  MUFU.EX2 R11, R11 ;  /* 0x0000000b000b7308 */ /* 0x000fe20000000800 */
[----:B0-----:R-:W-:-:S02]  /*3760*/  F2FP.SATFINITE.E4M3.F32.PACK_AB_MERGE_C R200, R9, R6, RZ ;  /* 0x0000000609c8723e */ /* 0x001fc400048070ff */
[----:B------:R-:W-:Y:S02]  /*3770*/  FMNMX.FTZ R69, R43, R68, !PT ;  /* 0x000000442b457209 */ /* 0x000fe40007810000 */
[----:B------:R-:W-:Y:S02]  /*3780*/  F2FP.SATFINITE.E4M3.F32.PACK_AB_MERGE_C R200, R7, R4, R200 ;  /* 0x0000000407c8723e */ /* 0x000fe400048070c8 */
[----:B------:R-:W-:Y:S01]  /*3790*/  FMNMX.FTZ R68, R46, R69, !PT ;  /* 0x000000452e447209 */ /* 0x000fe20007810000 */
[----:B------:R-:W0:Y:S03]  /*37a0*/  MUFU.EX2 R10, R10 ;  /* 0x0000000a000a7308 */ /* 0x000e260000000800 */
[----:B------:R-:W-:Y:S01]  /*37b0*/  FMNMX.FTZ R69, R47, R68, !PT ;  /* 0x000000442f457209 */ /* 0x000fe20007810000 */
[----:B------:R-:W-:-:S03]  /*37c0*/  FFMA.FTZ R68, R120, UR40, -R89 ;  /* 0x0000002878447c23 */ /* 0x000fc60008010859 */
[----:B------:R-:W-:Y:S01]  /*37d0*/  FMNMX.FTZ R80, R50, R69, !PT ;  /* 0x0000004532507209 */ /* 0x000fe20007810000 */
[----:B------:R-:W-:Y:S03]  /*37e0*/  MUFU.EX2 R12, R12 ;  /* 0x0000000c000c7308 */ /* 0x000fe60000000800 */
[----:B------:R-:W-:Y:S02]  /*37f0*/  FMNMX.FTZ R69, R51, R80, !PT ;  /* 0x0000005033457209 */ /* 0x000fe40007810000 */
[----:B------:R-:W-:Y:S02]  /*3800*/  FSEL R80, R34, -INF , P3 ;  /* 0xff80000022507808 */ /* 0x000fe40001800000 */
[----:B------:R-:W-:Y:S01]  /*3810*/  FMNMX.FTZ R76, R54, R69, !PT ;  /* 0x00000045364c7209 */ /* 0x000fe20007810000 */
[----:B------:R-:W-:Y:S01]  /*3820*/  MUFU.EX2 R14, R14 ;  /* 0x0000000e000e7308 */ /* 0x000fe20000000800 */
[----:B0-----:R-:W-:-:S02]  /*3830*/  F2FP.SATFINITE.E4M3.F32.PACK_AB_MERGE_C R202, R13, R10, RZ ;  /* 0x0000000a0dca723e */ /* 0x001fc400048070ff */
[----:B------:R-:W-:Y:S02]  /*3840*/  FMNMX.FTZ R77, R55, R76, !PT ;  /* 0x0000004c374d7209 */ /* 0x000fe40007810000 */
[----:B------:R-:W-:Y:S02]  /*3850*/  F2FP.SATFINITE.E4M3.F32.PACK_AB_MERGE_C R202, R11, R8, R202 ;  /* 0x000000080bca723e */ /* 0x000fe400048070ca */
[----:B------:R-:W-:Y:S01]  /*3860*/  FMNMX.FTZ R76, R26, R77, !PT ;  /* 0x0000004d1a4c7209 */ /* 0x000fe20007810000 */
[----:B------:R0:W-:Y:S03]  /*3870*/  MUFU.EX2 R69, R81 ;  /* 0x0000005100457308 */ /* 0x0001e60000000800 */
[----:B------:R-:W-:Y:S02]  /*3880*/  FMNMX.FTZ R77, R27, R76, !PT ;  /* 0x0000004c1b4d7209 */ /* 0x000fe40007810000 */
[----:B------:R-:W-:Y:S01]  /*3890*/  FSEL R76, R31, -INF , P2 ;  /* 0xff8000001f4c7808 */ /* 0x000fe20001000000 */
[----:B------:R-:W-:-:S01]  /*38a0*/  FFMA.FTZ R31, R40, UR40, -R89 ;  /* 0x00000028281f7c23 */ /* 0x000fc20008010859 */
[----:B------:R-:W-:Y:S01]  /*38b0*/  FMNMX.FTZ R5, R72, R77, !PT ;  /* 0x0000004d48057209 */ /* 0x000fe20007810000 */
[----:B------:R-:W-:-:S01]  /*38c0*/  FFMA.FTZ R40, R45, UR40, -R89 ;  /* 0x000000282d287c23 */ /* 0x000fc20008010859 */
[----:B0-----:R-:W-:Y:S01]  /*38d0*/  FSEL R81, R35, -INF , P4 ;  /* 0xff80000023517808 */ /* 0x001fe20002000000 */
[----:B------:R-:W-:-:S01]  /*38e0*/  FFMA.FTZ R35, R44, UR40, -R89 ;  /* 0x000000282c237c23 */ /* 0x000fc20008010859 */
[----:B------:R-:W-:Y:S01]  /*38f0*/  FMNMX.FTZ R5, R76, R5, !PT ;  /* 0x000000054c057209 */ /* 0x000fe20007810000 */
[----:B------:R-:W-:Y:S03]  /*3900*/  MUFU.EX2 R77, R88 ;  /* 0x00000058004d7308 */ /* 0x000fe60000000800 */
[----:B------:R-:W-:-:S04]  /*3910*/  FMNMX.FTZ R34, R80, R5, !PT ;  /* 0x0000000550227209 */ /* 0x000fc80007810000 */
[----:B------:R-:W-:Y:S01]  /*3920*/  FMNMX.FTZ R5, R81, R34, !PT ;  /* 0x0000002251057209 */ /* 0x000fe20007810000 */
[----:B------:R-:W-:-:S01]  /*3930*/  FFMA.FTZ R34, R41, UR40, -R89 ;  /* 0x0000002829227c23 */ /* 0x000fc20008010859 */
[----:B------:R-:W-:Y:S01]  /*3940*/  FFMA.FTZ R41, R52, UR40, -R89 ;  /* 0x0000002834297c23 */ /* 0x000fe20008010859 */
[----:B------:R0:W1:Y:S01]  /*3950*/  MUFU.EX2 R21, R106 ;  /* 0x0000006a00157308 */ /* 0x0000620000000800 */
[----:B------:R-:W-:-:S04]  /*3960*/  FMNMX.FTZ R38, R84, R5, !PT ;  /* 0x0000000554267209 */ /* 0x000fc80007810000 */
[----:B------:R-:W-:Y:S01]  /*3970*/  FMNMX.FTZ R5, R85, R38, !PT ;  /* 0x0000002655057209 */ /* 0x000fe20007810000 */
[----:B------:R-:W-:-:S02]  /*3980*/  FFMA.FTZ R38, R48, UR40, -R89 ;  /* 0x0000002830267c23 */ /* 0x000fc40008010859 */
[----:B------:R-:W-:Y:S01]  /*3990*/  MUFU.EX2 R20, R20 ;  /* 0x0000001400147308 */ /* 0x000fe20000000800 */
[----:B0-----:R-:W-:Y:S01]  /*39a0*/  CS2R R106, SRZ ;  /* 0x00000000006a7805 */ /* 0x001fe2000001ff00 */
[----:B------:R-:W0:Y:S06]  /*39b0*/  SHFL.BFLY PT, R44, R5, 0x2, 0x1f ;  /* 0x0c401f00052c7f89 */ /* 0x000e2c00000e0000 */
[----:B------:R2:W-:Y:S01]  /*39c0*/  MUFU.EX2 R57, R108 ;  /* 0x0000006c00397308 */ /* 0x0005e20000000800 */
[----:B-1----:R-:W-:-:S04]  /*39d0*/  F2FP.SATFINITE.E4M3.F32.PACK_AB_MERGE_C R204, R21, R14, RZ ;  /* 0x0000000e15cc723e */ /* 0x002fc800048070ff */
[----:B------:R-:W-:-:S03]  /*39e0*/  F2FP.SATFINITE.E4M3.F32.PACK_AB_MERGE_C R204, R15, R12, R204 ;  /* 0x0000000c0fcc723e */ /* 0x000fc600048070cc */
[----:B------:R-:W-:Y:S01]  /*39f0*/  MUFU.EX2 R56, R56 ;  /* 0x0000003800387308 */ /* 0x000fe20000000800 */
[----:B--2---:R-:W-:-:S07]  /*3a00*/  CS2R R108, SRZ ;  /* 0x00000000006c7805 */ /* 0x004fce000001ff00 */
[----:B------:R1:W2:Y:S01]  /*3a10*/  MUFU.EX2 R61, R110 ;  /* 0x0000006e003d7308 */ /* 0x0002a20000000800 */
[----:B0-----:R-:W-:-:S05]  /*3a20*/  FMNMX.FTZ R45, R5, R44, !PT ;  /* 0x0000002c052d7209 */ /* 0x001fca0007810000 */
[----:B------:R-:W0:Y:S02]  /*3a30*/  SHFL.BFLY PT, R48, R45, 0x1, 0x1f ;  /* 0x0c201f002d307f89 */ /* 0x000e2400000e0000 */
[----:B------:R-:W-:Y:S01]  /*3a40*/  MUFU.EX2 R44, R53 ;  /* 0x00000035002c7308 */ /* 0x000fe20000000800 */
[----:B-1----:R-:W-:-:S07]  /*3a50*/  CS2R R110, SRZ ;  /* 0x00000000006e7805 */ /* 0x002fce000001ff00 */
[----:B------:R-:W-:Y:S01]  /*3a60*/  MUFU.EX2 R60, R60 ;  /* 0x0000003c003c7308 */ /* 0x000fe20000000800 */
[----:B--2---:R-:W-:-:S04]  /*3a70*/  F2FP.SATFINITE.E4M3.F32.PACK_AB_MERGE_C R206, R61, R56, RZ ;  /* 0x000000383dce723e */ /* 0x004fc800048070ff */
[----:B------:R-:W-:-:S03]  /*3a80*/  F2FP.SATFINITE.E4M3.F32.PACK_AB_MERGE_C R206, R57, R20, R206 ;  /* 0x0000001439ce723e */ /* 0x000fc600048070ce */
[----:B------:R1:W-:Y:S01]  /*3a90*/  MUFU.EX2 R65, R114 ;  /* 0x0000007200417308 */ /* 0x0003e20000000800 */
[----:B0-----:R-:W-:Y:S01]  /*3aa0*/  FMNMX.FTZ R5, R45, R48, !PT ;  /* 0x000000302d057209 */ /* 0x001fe20007810000 */
[----:B------:R-:W-:-:S06]  /*3ab0*/  IMAD.U32 R48, RZ, RZ, UR40 ;  /* 0x00000028ff307e24 */ /* 0x000fcc000f8e00ff */
[----:B------:R-:W-:Y:S01]  /*3ac0*/  MUFU.EX2 R64, R64 ;  /* 0x0000004000407308 */ /* 0x000fe20000000800 */
[----:B-1----:R-:W-:Y:S02]  /*3ad0*/  CS2R R114, SRZ ;  /* 0x0000000000727805 */ /* 0x002fe4000001ff00 */
[C---:B------:R-:W-:Y:S01]  /*3ae0*/  FSETP.NEU.FTZ.AND P1, PT, R5.reuse, -INF , PT ;  /* 0xff8000000500780b */ /* 0x040fe20003f3d000 */
[----:B------:R-:W-:-:S05]  /*3af0*/  FFMA.FTZ R45, R5, R48, -8 ;  /* 0xc1000000052d7423 */ /* 0x000fca0000010030 */
[----:B------:R-:W-:Y:S01]  /*3b00*/  FSEL R89, R45, RZ, P1 ;  /* 0x000000ff2d597208 */ /* 0x000fe20000800000 */
[----:B------:R-:W-:Y:S01]  /*3b10*/  MUFU.EX2 R73, R73 ;  /* 0x0000004900497308 */ /* 0x000fe20000000800 */
[----:B------:R-:W-:-:S03]  /*3b20*/  ISETP.NE.AND P1, PT, R2, RZ, PT ;  /* 0x000000ff0200720c */ /* 0x000fc60003f25270 */
        /* <DEDUP_REMOVED lines=15> */
[----:B------:R-:W-:-:S01]  /*3c20*/  FADD.FTZ R67, R4, R7 ;  /* 0x0000000704437221 */ /* 0x000fc20000010000 */
[--C-:B------:R-:W-:Y:S01]  /*3c30*/  FFMA.FTZ R75, R82, UR40, -R89.reuse ;  /* 0x00000028524b7c23 */ /* 0x100fe20008010859 */
[----:B------:R-:W-:-:S01]  /*3c40*/  FFMA.FTZ R103, R103, UR40, -R89 ;  /* 0x0000002867677c23 */ /* 0x000fc20008010859 */
[--C-:B------:R-:W-:Y:S01]  /*3c50*/  FFMA.FTZ R82, R62, UR40, -R89.reuse ;  /* 0x000000283e527c23 */ /* 0x100fe20008010859 */
[----:B------:R-:W-:-:S01]  /*3c60*/  FFMA.FTZ R62, R66, UR40, -R89 ;  /* 0x00000028423e7c23 */ /* 0x000fc20008010859 */
[----:B------:R-:W-:Y:S01]  /*3c70*/  FADD.FTZ R66, R6, R67 ;  /* 0x0000004306427221 */ /* 0x000fe20000010000 */
[----:B------:R-:W-:Y:S01]  /*3c80*/  @P1 VIADD R3, R3, 0x33440 ;  /* 0x0003344003031836 */ /* 0x000fe20000000000 */
[----:B------:R-:W1:Y:S01]  /*3c90*/  MUFU.EX2 R94, R94 ;  /* 0x0000005e005e7308 */ /* 0x000e620000000800 */
[----:B------:R-:W-:-:S01]  /*3ca0*/  FFMA.FTZ R79, R79, UR40, -R89 ;  /* 0x000000284f4f7c23 */ /* 0x000fc20008010859 */
[----:B------:R-:W-:Y:S01]  /*3cb0*/  FADD.FTZ R67, R9, R66 ;  /* 0x0000004209437221 */ /* 0x000fe20000010000 */
[----:B------:R-:W-:-:S01]  /*3cc0*/  FFMA.FTZ R86, R86, UR40, -R89 ;  /* 0x0000002856567c23 */ /* 0x000fc20008010859 */
[----:B------:R-:W-:Y:S01]  /*3cd0*/  @P1 PRMT R3, R16, 0x654, R3 ;  /* 0x0000065410031816 */ /* 0x000fe20000000003 */
[----:B------:R-:W-:-:S01]  /*3ce0*/  FFMA.FTZ R87, R87, UR40, -R89 ;  /* 0x0000002857577c23 */ /* 0x000fc20008010859 */
[----:B------:R-:W-:Y:S01]  /*3cf0*/  FADD.FTZ R66, R8, R67 ;  /* 0x0000004308427221 */ /* 0x000fe20000010000 */
[----:B------:R-:W-:-:S01]  /*3d00*/  FFMA.FTZ R58, R58, UR40, -R89 ;  /* 0x000000283a3a7c23 */ /* 0x000fc20008010859 */
[----:B------:R-:W2:Y:S01]  /*3d10*/  MUFU.EX2 R95, R95 ;  /* 0x0000005f005f7308 */ /* 0x000ea20000000800 */
[----:B0-----:R-:W-:-:S01]  /*3d20*/  FADD.FTZ R91, R45, R48 ;  /* 0x000000302d5b7221 */ /* 0x001fc20000010000 */
[----:B------:R0:W-:Y:S01]  /*3d30*/  @P1 SYNCS.ARRIVE.TRANS64.RED.A1T0 RZ, [R3+URZ], RZ ;  /* 0x000000ff03ff19a7 */ /* 0x0001e2000810043f */
[----:B------:R-:W-:-:S01]  /*3d40*/  FFMA.FTZ R59, R59, UR40, -R89 ;  /* 0x000000283b3b7c23 */ /* 0x000fc20008010859 */
[--C-:B------:R-:W-:Y:S01]  /*3d50*/  FFMA.FTZ R70, R70, UR40, -R89.reuse ;  /* 0x0000002846467c23 */ /* 0x100fe20008010859 */
[----:B------:R-:W-:-:S01]  /*3d60*/  FFMA.FTZ R71, R71, UR40, -R89 ;  /* 0x0000002847477c23 */ /* 0x000fc20008010859 */
[--C-:B------:R-:W-:Y:S01]  /*3d70*/  FFMA.FTZ R42, R42, UR40, -R89.reuse ;  /* 0x000000282a2a7c23 */ /* 0x100fe20008010859 */
[----:B------:R-:W-:-:S01]  /*3d80*/  FFMA.FTZ R43, R43, UR40, -R89 ;  /* 0x000000282b2b7c23 */ /* 0x000fc20008010859 */
[----:B------:R-:W3:Y:S01]  /*3d90*/  MUFU.EX2 R49, R49 ;  /* 0x0000003100317308 */ /* 0x000ee20000000800 */
[----:B-1----:R-:W-:-:S01]  /*3da0*/  FADD.FTZ R90, R94, R91 ;  /* 0x0000005b5e5a7221 */ /* 0x002fc20000010000 */
[----:B------:R-:W-:Y:S01]  /*3db0*/  FADD.FTZ R91, R11, R66 ;  /* 0x000000420b5b7221 */ /* 0x000fe20000010000 */
[----:B------:R-:W-:-:S01]  /*3dc0*/  FFMA.FTZ R46, R46, UR40, -R89 ;  /* 0x000000282e2e7c23 */ /* 0x000fc20008010859 */
[--C-:B------:R-:W-:Y:S01]  /*3dd0*/  FFMA.FTZ R47, R47, UR40, -R89.reuse ;  /* 0x000000282f2f7c23 */ /* 0x100fe20008010859 */
[----:B------:R-:W-:-:S01]  /*3de0*/  FFMA.FTZ R50, R50, UR40, -R89 ;  /* 0x0000002832327c23 */ /* 0x000fc20008010859 */
[----:B------:R-:W-:Y:S01]  /*3df0*/  FADD.FTZ R66, R10, R91 ;  /* 0x0000005b0a427221 */ /* 0x000fe20000010000 */
[----:B------:R-:W-:-:S01]  /*3e00*/  FFMA.FTZ R51, R51, UR40, -R89 ;  /* 0x0000002833337c23 */ /* 0x000fc20008010859 */
[----:B------:R-:W1:Y:S01]  /*3e10*/  MUFU.EX2 R52, R52 ;  /* 0x0000003400347308 */ /* 0x000e620000000800 */
[----:B--2---:R-:W-:-:S01]  /*3e20*/  FADD.FTZ R90, R95, R90 ;  /* 0x0000005a5f5a7221 */ /* 0x004fc20000010000 */
[----:B0-----:R-:W-:Y:S01]  /*3e30*/  FADD.FTZ R3, R13, R66 ;  /* 0x000000420d037221 */ /* 0x001fe20000010000 */
[----:B------:R-:W-:-:S01]  /*3e40*/  FFMA.FTZ R54, R54, UR40, -R89 ;  /* 0x0000002836367c23 */ /* 0x000fc20008010859 */
[--C-:B------:R-:W-:Y:S01]  /*3e50*/  FFMA.FTZ R55, R55, UR40, -R89.reuse ;  /* 0x0000002837377c23 */ /* 0x100fe20008010859 */
[----:B------:R-:W-:-:S01]  /*3e60*/  FFMA.FTZ R26, R26, UR40, -R89 ;  /* 0x000000281a1a7c23 */ /* 0x000fc20008010859 */
[----:B------:R-:W-:Y:S01]  /*3e70*/  FADD.FTZ R66, R12, R3 ;  /* 0x000000030c427221 */ /* 0x000fe20000010000 */
[----:B------:R-:W-:-:S01]  /*3e80*/  FFMA.FTZ R27, R27, UR40, -R89 ;  /* 0x000000281b1b7c23 */ /* 0x000fc20008010859 */
[----:B------:R-:W0:Y:S01]  /*3e90*/  MUFU.EX2 R102, R102 ;  /* 0x0000006600667308 */ /* 0x000e220000000800 */
[----:B---3--:R-:W-:-:S01]  /*3ea0*/  FADD.FTZ R67, R49, R90 ;  /* 0x0000005a31437221 */ /* 0x008fc20000010000 */
[--C-:B------:R-:W-:Y:S01]  /*3eb0*/  FFMA.FTZ R72, R72, UR40, -R89.reuse ;  /* 0x0000002848487c23 */ /* 0x100fe20008010859 */
[----:B------:R-:W-:-:S01]  /*3ec0*/  FFMA.FTZ R76, R76, UR40, -R89 ;  /* 0x000000284c4c7c23 */ /* 0x000fc20008010859 */
[--C-:B------:R-:W-:Y:S01]  /*3ed0*/  FFMA.FTZ R80, R80, UR40, -R89.reuse ;  /* 0x0000002850507c23 */ /* 0x100fe20008010859 */
[----:B------:R-:W-:-:S01]  /*3ee0*/  FFMA.FTZ R81, R81, UR40, -R89 ;  /* 0x0000002851517c23 */ /* 0x000fc20008010859 */
[--C-:B------:R-:W-:Y:S01]  /*3ef0*/  FFMA.FTZ R84, R84, UR40, -R89.reuse ;  /* 0x0000002854547c23 */ /* 0x100fe20008010859 */
[----:B------:R-:W-:-:S01]  /*3f00*/  FFMA.FTZ R85, R85, UR40, -R89 ;  /* 0x0000002855557c23 */ /* 0x000fc20008010859 */
[----:B------:R-:W2:Y:S01]  /*3f10*/  MUFU.EX2 R103, R103 ;  /* 0x0000006700677308 */ /* 0x000ea20000000800 */
[----:B-1----:R-:W-:-:S01]  /*3f20*/  FADD.FTZ R67, R52, R67 ;  /* 0x0000004334437221 */ /* 0x002fc20000010000 */
[----:B------:R-:W-:-:S02]  /*3f30*/  PLOP3.LUT P1, PT, PT, PT, UP0, 0x80, 0x0 ;  /* 0x000000000000781c */ /* 0x000fc40003f2f008 */
[----:B------:R-:W-:Y:S02]  /*3f40*/  CS2R R98, SRZ ;  /* 0x0000000000627805 */ /* 0x000fe4000001ff00 */
[----:B------:R-:W-:Y:S02]  /*3f50*/  F2FP.SATFINITE.E4M3.F32.PACK_AB_MERGE_C R94, R95, R94, RZ ;  /* 0x0000005e5f5e723e */ /* 0x000fe400048070ff */
[----:B------:R-:W1:Y:S01]  /*3f60*/  MUFU.EX2 R53, R53 ;  /* 0x0000003500357308 */ /* 0x000e620000000800 */
[----:B0-----:R-:W-:-:S01]  /*3f70*/  FADD.FTZ R90, R102, R67 ;  /* 0x00000043665a7221 */ /* 0x001fc20000010000 */
[----:B------:R-:W-:Y:S01]  /*3f80*/  FADD.FTZ R67, R15, R66 ;  /* 0x000000420f437221 */ /* 0x000fe20000010000 */
[----:B------:R-:W-:Y:S02]  /*3f90*/  F2FP.SATFINITE.E4M3.F32.PACK_AB_MERGE_C R201, R48, R45, R94 ;  /* 0x0000002d30c9723e */ /* 0x000fe4000480705e */
[----:B------:R-:W-:Y:S01]  /*3fa0*/  CS2R R94, SRZ ;  /* 0x00000000005e7805 */ /* 0x000fe2000001ff00 */
[----:B------:R-:W-:-:S02]  /*3fb0*/  FADD.FTZ R66, R14, R67 ;  /* 0x000000430e427221 */ /* 0x000fc40000010000 */
[----:B------:R-:W0:Y:S01]  /*3fc0*/  MUFU.EX2 R74, R74 ;  /* 0x0000004a004a7308 */ /* 0x000e220000000800 */
[----:B--2---:R-:W-:-:S01]  /*3fd0*/  FADD.FTZ R90, R103, R90 ;  /* 0x0000005a675a7221 */ /* 0x004fc20000010000 */
[----:B------:R-:W-:-:S04]  /*3fe0*/  F2FP.SATFINITE.E4M3.F32.PACK_AB_MERGE_C R102, R103, R102, RZ ;  /* 0x000000666766723e */ /* 0x000fc800048070ff */
[----:B------:R-:W-:Y:S02]  /*3ff0*/  F2FP.SATFINITE.E4M3.F32.PACK_AB_MERGE_C R203, R52, R49, R102 ;  /* 0x0000003134cb723e */ /* 0x000fe40004807066 */
[----:B------:R-:W-:Y:S01]  /*4000*/  CS2R R102, SRZ ;  /* 0x0000000000667805 */ /* 0x000fe2000001ff00 */
[----:B------:R-:W2:Y:S01]  /*4010*/  MUFU.EX2 R88, R88 ;  /* 0x0000005800587308 */ /* 0x000ea20000000800 */
[----:B-1----:R-:W-:-:S01]  /*4020*/  FADD.FTZ R3, R53, R90 ;  /* 0x0000005a35037221 */ /* 0x002fc20000010000 */
[----:B------:R-:W-:-:S06]  /*4030*/  CS2R R48, SRZ ;  /* 0x0000000000307805 */ /* 0x000fcc000001ff00 */
[----:B------:R-:W1:Y:S01]  /*4040*/  MUFU.EX2 R79, R79 ;  /* 0x0000004f004f7308 */ /* 0x000e620000000800 */
[----:B0-----:R-:W-:-:S07]  /*4050*/  FADD.FTZ R3, R74, R3 ;  /* 0x000000034a037221 */ /* 0x001fce0000010000 */
[----:B------:R-:W0:Y:S01]  /*4060*/  MUFU.EX2 R75, R75 ;  /* 0x0000004b004b7308 */ /* 0x000e220000000800 */
[----:B--2---:R-:W-:-:S01]  /*4070*/  FADD.FTZ R90, R88, R3 ;  /* 0x00000003585a7221 */ /* 0x004fc20000010000 */
[----:B------:R-:W-:-:S04]  /*4080*/  FADD.FTZ R3, R21, R66 ;  /* 0x0000004215037221 */ /* 0x000fc80000010000 */
[----:B------:R-:W-:Y:S02]  /*4090*/  FADD.FTZ R66, R20, R3 ;  /* 0x0000000314427221 */ /* 0x000fe40000010000 */
[----:B------:R-:W2:Y:S01]  /*40a0*/  MUFU.EX2 R78, R78 ;  /* 0x0000004e004e7308 */ /* 0x000ea20000000800 */
[----:B-1----:R-:W-:-:S01]  /*40b0*/  FADD.FTZ R90, R79, R90 ;  /* 0x0000005a4f5a7221 */ /* 0x002fc20000010000 */
[----:B------:R-:W-:Y:S01]  /*40c0*/  FADD.FTZ R67, R57, R66 ;  /* 0x0000004239437221 */ /* 0x000fe20000010000 */
[----:B------:R-:W-:Y:S02]  /*40d0*/  F2FP.SATFINITE.E4M3.F32.PACK_AB_MERGE_C R79, R79, R88, RZ ;  /* 0x000000584f4f723e */ /* 0x000fe400048070ff */
[----:B------:R-:W-:Y:S01]  /*40e0*/  CS2R R88, SRZ ;  /* 0x0000000000587805 */ /* 0x000fe2000001ff00 */
[----:B------:R-:W-:-:S01]  /*40f0*/  FADD.FTZ R66, R56, R67 ;  /* 0x0000004338427221 */ /* 0x000fc20000010000 */
[----:B------:R-:W-:Y:S01]  /*4100*/  F2FP.SATFINITE.E4M3.F32.PACK_AB_MERGE_C R205, R74, R53, R79 ;  /* 0x000000354acd723e */ /* 0x000fe2000480704f */
[----:B------:R-:W1:Y:S01]  /*4110*/  MUFU.EX2 R86, R86 ;  /* 0x0000005600567308 */ /* 0x000e620000000800 */
[----:B0-----:R-:W-:-:S01]  /*4120*/  FADD.FTZ R3, R75, R90 ;  /* 0x0000005a4b037221 */ /* 0x001fc20000010000 */
[----:B------:R-:W-:-:S02]  /*4130*/  CS2R R56, SRZ ;  /* 0x0000000000387805 */ /* 0x000fc4000001ff00 */
[----:B------:R-:W-:-:S04]  /*4140*/  CS2R R52, SRZ ;  /* 0x0000000000347805 */ /* 0x000fc8000001ff00 */
[----:B------:R-:W0:Y:S01]  /*4150*/  MUFU.EX2 R87, R87 ;  /* 0x0000005700577308 */ /* 0x000e220000000800 */
[----:B--2---:R-:W-:-:S07]  /*4160*/  FADD.FTZ R3, R78, R3 ;  /* 0x000000034e037221 */ /* 0x004fce0000010000 */
[----:B------:R-:W2:Y:S01]  /*4170*/  MUFU.EX2 R58, R58 ;  /* 0x0000003a003a7308 */ /* 0x000ea20000000800 */
[----:B-1----:R-:W-:-:S01]  /*4180*/  FADD.FTZ R90, R86, R3 ;  /* 0x00000003565a7221 */ /* 0x002fc20000010000 */
[----:B------:R-:W-:Y:S01]  /*4190*/  FADD.FTZ R3, R61, R66 ;  /* 0x000000423d037221 */ /* 0x000fe20000010000 */
[----:B------:R-:W-:-:S03]  /*41a0*/  CS2R R66, SRZ ;  /* 0x0000000000427805 */ /* 0x000fc6000001ff00 */
[----:B------:R-:W-:Y:S02]  /*41b0*/  FADD.FTZ R6, R60, R3 ;  /* 0x000000033c067221 */ /* 0x000fe40000010000 */
[----:B------:R-:W1:Y:S01]  /*41c0*/  MUFU.EX2 R59, R59 ;  /* 0x0000003b003b7308 */ /* 0x000e620000000800 */
[----:B0-----:R-:W-:-:S01]  /*41d0*/  FADD.FTZ R9, R87, R90 ;  /* 0x0000005a57097221 */ /* 0x001fc20000010000 */
[----:B------:R-:W-:Y:S01]  /*41e0*/  FADD.FTZ R3, R65, R6 ;  /* 0x0000000641037221 */ /* 0x000fe20000010000 */
[----:B------:R-:W-:Y:S02]  /*41f0*/  F2FP.SATFINITE.E4M3.F32.PACK_AB_MERGE_C R86, R87, R86, RZ ;  /* 0x000000565756723e */ /* 0x000fe400048070ff */
[----:B------:R-:W-:Y:S01]  /*4200*/  CS2R R90, SRZ ;  /* 0x00000000005a7805 */ /* 0x000fe2000001ff00 */
[----:B------:R-:W-:-:S01]  /*4210*/  FADD.FTZ R6, R64, R3 ;  /* 0x0000000340067221 */ /* 0x000fc20000010000 */
[----:B------:R-:W-:Y:S01]  /*4220*/  F2FP.SATFINITE.E4M3.F32.PACK_AB_MERGE_C R64, R73, R64, RZ ;  /* 0x000000404940723e */ /* 0x000fe200048070ff */
[----:B------:R-:W0:Y:S01]  /*4230*/  MUFU.EX2 R82, R82 ;  /* 0x0000005200527308 */ /* 0x000e220000000800 */
[----:B--2---:R-:W-:-:S01]  /*4240*/  FADD.FTZ R10, R58, R9 ;  /* 0x000000093a0a7221 */ /* 0x004fc20000010000 */
[----:B------:R-:W-:Y:S01]  /*4250*/  FADD.FTZ R73, R73, R6 ;  /* 0x0000000649497221 */ /* 0x000fe20000010000 */
[----:B------:R-:W-:-:S02]  /*4260*/  F2FP.SATFINITE.E4M3.F32.PACK_AB_MERGE_C R208, R65, R60, R64 ;  /* 0x0000003c41d0723e */ /* 0x000fc40004807040 */
[----:B------:R-:W-:Y:S02]  /*4270*/  CS2R R64, SRZ ;  /* 0x0000000000407805 */ /* 0x000fe4000001ff00 */
[----:B------:R-:W-:Y:S02]  /*4280*/  F2FP.SATFINITE.E4M3.F32.PACK_AB_MERGE_C R207, R78, R75, R86 ;  /* 0x0000004b4ecf723e */ /* 0x000fe40004807056 */
[----:B------:R-:W-:Y:S02]  /*4290*/  CS2R R86, SRZ ;  /* 0x0000000000567805 */ /* 0x000fe4000001ff00 */
[----:B------:R-:W-:Y:S01]  /*42a0*/  CS2R R78, SRZ ;  /* 0x00000000004e7805 */ /* 0x000fe2000001ff00 */
[----:B------:R-:W2:Y:S01]  /*42b0*/  MUFU.EX2 R83, R83 ;  /* 0x0000005300537308 */ /* 0x000ea20000000800 */
[----:B-1----:R-:W-:-:S01]  /*42c0*/  FADD.FTZ R9, R59, R10 ;  /* 0x0000000a3b097221 */ /* 0x002fc20000010000 */
[----:B------:R-:W-:Y:S02]  /*42d0*/  CS2R R74, SRZ ;  /* 0x00000000004a7805 */ /* 0x000fe4000001ff00 */
[----:B------:R-:W-:-:S04]  /*42e0*/  CS2R R60, SRZ ;  /* 0x00000000003c7805 */ /* 0x000fc8000001ff00 */
[----:B------:R-:W1:Y:S01]  /*42f0*/  MUFU.EX2 R68, R68 ;  /* 0x0000004400447308 */ /* 0x000e620000000800 */
[----:B0-----:R-:W-:-:S07]  /*4300*/  FADD.FTZ R10, R82, R9 ;  /* 0x00000009520a7221 */ /* 0x001fce0000010000 */
        /* <DEDUP_REMOVED lines=9> */
[----:B0-----:R-:W-:-:S01]  /*43a0*/  FADD.FTZ R10, R62, R3 ;  /* 0x000000033e0a7221 */ /* 0x001fc20000010000 */
[----:B------:R-:W-:-:S04]  /*43b0*/  FADD.FTZ R3, R69, R6 ;  /* 0x0000000645037221 */ /* 0x000fc80000010000 */
[----:B------:R-:W-:Y:S01]  /*43c0*/  FADD.FTZ R6, R30, R3 ;  /* 0x000000031e067221 */ /* 0x000fe20000010000 */
[----:B------:R-:W-:Y:S01]  /*43d0*/  F2FP.SATFINITE.E4M3.F32.PACK_AB_MERGE_C R30, R77, R30, RZ ;  /* 0x0000001e4d1e723e */ /* 0x000fe200048070ff */
[----:B------:R-:W0:Y:S01]  /*43e0*/  MUFU.EX2 R71, R71 ;  /* 0x0000004700477308 */ /* 0x000e220000000800 */
[----:B--2---:R-:W-:-:S01]  /*43f0*/  FADD.FTZ R9, R63, R10 ;  /* 0x0000000a3f097221 */ /* 0x004fc20000010000 */
[----:B------:R-:W-:Y:S01]  /*4400*/  FADD.FTZ R6, R77, R6 ;  /* 0x000000064d067221 */ /* 0x000fe20000010000 */
[----:B------:R-:W-:Y:S02]  /*4410*/  F2FP.SATFINITE.E4M3.F32.PACK_AB_MERGE_C R210, R69, R68, R30 ;  /* 0x0000004445d2723e */ /* 0x000fe4000480701e */
[----:B------:R-:W-:-:S03]  /*4420*/  CS2R R68, SRZ ;  /* 0x0000000000447805 */ /* 0x000fc6000001ff00 */
[----:B------:R-:W2:Y:S01]  /*4430*/  MUFU.EX2 R31, R31 ;  /* 0x0000001f001f7308 */ /* 0x000ea20000000800 */
[----:B-1----:R-:W-:-:S07]  /*4440*/  FADD.FTZ R4, R70, R9 ;  /* 0x0000000946047221 */ /* 0x002fce0000010000 */
[----:B------:R-:W1:Y:S01]  /*4450*/  MUFU.EX2 R42, R42 ;  /* 0x0000002a002a7308 */ /* 0x000e620000000800 */
[C---:B0-----:R-:W-:Y:S01]  /*4460*/  F2FP.SATFINITE.E4M3.F32.PACK_AB_MERGE_C R70, R71.reuse, R70, RZ ;  /* 0x000000464746723e */ /* 0x041fe200048070ff */
[----:B------:R-:W-:-:S03]  /*4470*/  FADD.FTZ R71, R71, R4 ;  /* 0x0000000447477221 */ /* 0x000fc60000010000 */
[----:B------:R-:W-:Y:S02]  /*4480*/  F2FP.SATFINITE.E4M3.F32.PACK_AB_MERGE_C R211, R63, R62, R70 ;  /* 0x0000003e3fd3723e */ /* 0x000fe40004807046 */
[----:B------:R-:W-:Y:S01]  /*4490*/  CS2R R62, SRZ ;  /* 0x00000000003e7805 */ /* 0x000fe2000001ff00 */
[----:B------:R-:W0:Y:S01]  /*44a0*/  MUFU.EX2 R34, R34 ;  /* 0x0000002200227308 */ /* 0x000e220000000800 */
[----:B--2---:R-:W-:-:S07]  /*44b0*/  FADD.FTZ R3, R31, R6 ;  /* 0x000000061f037221 */ /* 0x004fce0000010000 */
[----:B------:R-:W2:Y:S01]  /*44c0*/  MUFU.EX2 R43, R43 ;  /* 0x0000002b002b7308 */ /* 0x000ea20000000800 */
[----:B-1----:R-:W-:-:S01]  /*44d0*/  FADD.FTZ R4, R42, R71 ;  /* 0x000000472a047221 */ /* 0x002fc20000010000 */
[----:B------:R-:W-:-:S06]  /*44e0*/  CS2R R70, SRZ ;  /* 0x0000000000467805 */ /* 0x000fcc000001ff00 */
        /* <DEDUP_REMOVED lines=14> */
[C---:B-1----:R-:W-:Y:S01]  /*45d0*/  F2FP.SATFINITE.E4M3.F32.PACK_AB_MERGE_C R46, R47.reuse, R46, RZ ;  /* 0x0000002e2f2e723e */ /* 0x042fe200048070ff */
[----:B------:R-:W-:Y:S01]  /*45e0*/  FADD.FTZ R47, R47, R4 ;  /* 0x000000042f2f7221 */ /* 0x000fe20000010000 */
[----:B------:R-:W-:Y:S02]  /*45f0*/  CS2R R30, SRZ ;  /* 0x00000000001e7805 */ /* 0x000fe4000001ff00 */
[----:B------:R-:W-:Y:S02]  /*4600*/  F2FP.SATFINITE.E4M3.F32.PACK_AB_MERGE_C R213, R43, R42, R46 ;  /* 0x0000002a2bd5723e */ /* 0x000fe4000480702e */
[----:B------:R-:W-:Y:S01]  /*4610*/  CS2R R42, SRZ ;  /* 0x00000000002a7805 */ /* 0x000fe2000001ff00 */
[----:B------:R-:W1:Y:S01]  /*4620*/  MUFU.EX2 R39, R39 ;  /* 0x0000002700277308 */ /* 0x000e620000000800 */
[----:B0-----:R-:W-:-:S07]  /*4630*/  FADD.FTZ R4, R38, R9 ;  /* 0x0000000926047221 */ /* 0x001fce0000010000 */
[----:B------:R-:W0:Y:S01]  /*4640*/  MUFU.EX2 R51, R51 ;  /* 0x0000003300337308 */ /* 0x000e220000000800 */
[----:B--2---:R-:W-:-:S01]  /*4650*/  FADD.FTZ R6, R50, R47 ;  /* 0x0000002f32067221 */ /* 0x004fc20000010000 */
[----:B------:R-:W-:-:S06]  /*4660*/  CS2R R46, SRZ ;  /* 0x00000000002e7805 */ /* 0x000fcc000001ff00 */
[----:B------:R-:W2:Y:S01]  /*4670*/  MUFU.EX2 R41, R41 ;  /* 0x0000002900297308 */ /* 0x000ea20000000800 */
[----:B-1----:R-:W-:-:S07]  /*4680*/  FADD.FTZ R4, R39, R4 ;  /* 0x0000000427047221 */ /* 0x002fce0000010000 */
[----:B------:R-:W1:Y:S01]  /*4690*/  MUFU.EX2 R54, R54 ;  /* 0x0000003600367308 */ /* 0x000e620000000800 */
[----:B0-----:R-:W-:-:S07]  /*46a0*/  FADD.FTZ R7, R51, R6 ;  /* 0x0000000633077221 */ /* 0x001fce0000010000 */
[----:B------:R-:W0:Y:S01]  /*46b0*/  MUFU.EX2 R55, R55 ;  /* 0x0000003700377308 */ /* 0x000e220000000800 */
[----:B--2---:R-:W-:Y:S01]  /*46c0*/  F2FP.SATFINITE.E4M3.F32.PACK_AB_MERGE_C R8, R44, R41, RZ ;  /* 0x000000292c08723e */ /* 0x004fe200048070ff */
[----:B------:R-:W-:-:S03]  /*46d0*/  FADD.FTZ R41, R41, R4 ;  /* 0x0000000429297221 */ /* 0x000fc60000010000 */
[----:B------:R-:W-:Y:S01]  /*46e0*/  F2FP.SATFINITE.E4M3.F32.PACK_AB_MERGE_C R214, R39, R38, R8 ;  /* 0x0000002627d6723e */ /* 0x000fe20004807008 */
[----:B------:R-:W-:-:S01]  /*46f0*/  FADD.FTZ R41, R44, R41 ;  /* 0x000000292c297221 */ /* 0x000fc20000010000 */
[----:B------:R-:W-:Y:S01]  /*4700*/  CS2R R44, SRZ ;  /* 0x00000000002c7805 */ /* 0x000fe2000001ff00 */
[----:B------:R-:W-:Y:S01]  /*4710*/  MUFU.EX2 R28, R28 ;  /* 0x0000001c001c7308 */ /* 0x000fe20000000800 */
[----:B-1----:R-:W-:-:S01]  /*4720*/  FADD.FTZ R4, R54, R7 ;  /* 0x0000000736047221 */ /* 0x002fc20000010000 */
[----:B------:R-:W-:-:S06]  /*4730*/  CS2R R38, SRZ ;  /* 0x0000000000267805 */ /* 0x000fcc000001ff00 */
[----:B------:R-:W1:Y:S01]  /*4740*/  MUFU.EX2 R29, R29 ;  /* 0x0000001d001d7308 */ /* 0x000e620000000800 */
[C---:B0-----:R-:W-:Y:S01]  /*4750*/  F2FP.SATFINITE.E4M3.F32.PACK_AB_MERGE_C R54, R55.reuse, R54, RZ ;  /* 0x000000363736723e */ /* 0x041fe200048070ff */
[----:B------:R-:W-:-:S03]  /*4760*/  FADD.FTZ R55, R55, R4 ;  /* 0x0000000437377221 */ /* 0x000fc60000010000 */
[----:B------:R-:W-:Y:S02]  /*4770*/  F2FP.SATFINITE.E4M3.F32.PACK_AB_MERGE_C R215, R51, R50, R54 ;  /* 0x0000003233d7723e */ /* 0x000fe40004807036 */
[----:B------:R-:W-:Y:S01]  /*4780*/  CS2R R50, SRZ ;  /* 0x0000000000327805 */ /* 0x000fe2000001ff00 */
[----:B------:R-:W0:Y:S08]  /*4790*/  MUFU.EX2 R24, R24 ;  /* 0x0000001800187308 */ /* 0x000e300000000800 */
[----:B------:R-:W2:Y:S01]  /*47a0*/  MUFU.EX2 R26, R26 ;  /* 0x0000001a001a7308 */ /* 0x000ea20000000800 */
[----:B-1----:R-:W-:-:S07]  /*47b0*/  F2FP.SATFINITE.E4M3.F32.PACK_AB_MERGE_C R7, R29, R28, RZ ;  /* 0x0000001c1d07723e */ /* 0x002fce00048070ff */
[----:B------:R-:W1:Y:S01]  /*47c0*/  MUFU.EX2 R25, R25 ;  /* 0x0000001900197308 */ /* 0x000e620000000800 */
[----:B0-----:R-:W-:-:S01]  /*47d0*/  FADD.FTZ R4, R24, R41 ;  /* 0x0000002918047221 */ /* 0x001fc20000010000 */
[----:B------:R-:W-:-:S06]  /*47e0*/  CS2R R40, SRZ ;  /* 0x0000000000287805 */ /* 0x000fcc000001ff00 */
[----:B------:R-:W0:Y:S01]  /*47f0*/  MUFU.EX2 R27, R27 ;  /* 0x0000001b001b7308 */ /* 0x000e220000000800 */
[----:B--2---:R-:W-:-:S01]  /*4800*/  FADD.FTZ R6, R26, R55 ;  /* 0x000000371a067221 */ /* 0x004fc20000010000 */
[----:B------:R-:W-:-:S06]  /*4810*/  CS2R R54, SRZ ;  /* 0x0000000000367805 */ /* 0x000fcc000001ff00 */
[----:B------:R-:W2:Y:S01]  /*4820*/  MUFU.EX2 R72, R72 ;  /* 0x0000004800487308 */ /* 0x000ea20000000800 */
[C---:B-1----:R-:W-:Y:S01]  /*4830*/  F2FP.SATFINITE.E4M3.F32.PACK_AB_MERGE_C R216, R25.reuse, R24, R7 ;  /* 0x0000001819d8723e */ /* 0x042fe20004807007 */
[----:B------:R-:W-:-:S04]  /*4840*/  FADD.FTZ R25, R25, R4 ;  /* 0x0000000419197221 */ /* 0x000fc80000010000 */
[----:B------:R-:W-:Y:S01]  /*4850*/  FADD.FTZ R28, R28, R25 ;  /* 0x000000191c1c7221 */ /* 0x000fe20000010000 */
[----:B------:R-:W-:Y:S01]  /*4860*/  CS2R R24, SRZ ;  /* 0x0000000000187805 */ /* 0x000fe2000001ff00 */
[----:B------:R1:W3:Y:S01]  /*4870*/  MUFU.EX2 R3, R76 ;  /* 0x0000004c00037308 */ /* 0x0002e20000000800 */
[----:B0-----:R-:W-:-:S01]  /*4880*/  FADD.FTZ R7, R27, R6 ;  /* 0x000000061b077221 */ /* 0x001fc20000010000 */
[----:B------:R-:W-:-:S06]  /*4890*/  FADD.FTZ R29, R29, R28 ;  /* 0x0000001c1d1d7221 */ /* 0x000fcc0000010000 */
[----:B------:R-:W-:Y:S01]  /*48a0*/  MUFU.EX2 R36, R36 ;  /* 0x0000002400247308 */ /* 0x000fe20000000800 */
[----:B--2---:R-:W-:-:S01]  /*48b0*/  FADD.FTZ R4, R72, R7 ;  /* 0x0000000748047221 */ /* 0x004fc20000010000 */
[----:B-1----:R-:W-:-:S06]  /*48c0*/  CS2R R76, SRZ ;  /* 0x00000000004c7805 */ /* 0x002fcc000001ff00 */
[----:B------:R-:W0:Y:S01]  /*48d0*/  MUFU.EX2 R37, R37 ;  /* 0x0000002500257308 */ /* 0x000e220000000800 */
[C---:B---3--:R-:W-:Y:S01]  /*48e0*/  F2FP.SATFINITE.E4M3.F32.PACK_AB_MERGE_C R72, R3.reuse, R72, RZ ;  /* 0x000000480348723e */ /* 0x048fe200048070ff */
[----:B------:R-:W-:-:S03]  /*48f0*/  FADD.FTZ R3, R3, R4 ;  /* 0x0000000403037221 */ /* 0x000fc60000010000 */
[----:B------:R-:W-:Y:S02]  /*4900*/  F2FP.SATFINITE.E4M3.F32.PACK_AB_MERGE_C R217, R27, R26, R72 ;  /* 0x0000001a1bd9723e */ /* 0x000fe40004807048 */
[----:B------:R-:W-:Y:S02]  /*4910*/  CS2R R72, SRZ ;  /* 0x0000000000487805 */ /* 0x000fe4000001ff00 */
[----:B------:R-:W-:Y:S01]  /*4920*/  CS2R R26, SRZ ;  /* 0x00000000001a7805 */ /* 0x000fe2000001ff00 */
[----:B------:R-:W1:Y:S08]  /*4930*/  MUFU.EX2 R32, R32 ;  /* 0x0000002000207308 */ /* 0x000e700000000800 */
[----:B------:R-:W2:Y:S01]  /*4940*/  MUFU.EX2 R80, R80 ;  /* 0x0000005000507308 */ /* 0x000ea20000000800 */
[----:B0-----:R-:W-:-:S07]  /*4950*/  F2FP.SATFINITE.E4M3.F32.PACK_AB_MERGE_C R7, R37, R36, RZ ;  /* 0x000000242507723e */ /* 0x001fce00048070ff */
[----:B------:R-:W0:Y:S01]  /*4960*/  MUFU.EX2 R33, R33 ;  /* 0x0000002100217308 */ /* 0x000e220000000800 */
[----:B-1----:R-:W-:-:S01]  /*4970*/  FADD.FTZ R4, R32, R29 ;  /* 0x0000001d20047221 */ /* 0x002fc20000010000 */
[----:B------:R-:W-:-:S06]  /*4980*/  CS2R R28, SRZ ;  /* 0x00000000001c7805 */ /* 0x000fcc000001ff00 */
[----:B------:R-:W1:Y:S01]  /*4990*/  MUFU.EX2 R81, R81 ;  /* 0x0000005100517308 */ /* 0x000e620000000800 */
[----:B--2---:R-:W-:-:S07]  /*49a0*/  FADD.FTZ R6, R80, R3 ;  /* 0x0000000350067221 */ /* 0x004fce0000010000 */
[----:B------:R-:W-:Y:S01]  /*49b0*/  MUFU.EX2 R84, R84 ;  /* 0x0000005400547308 */ /* 0x000fe20000000800 */
[C---:B0-----:R-:W-:Y:S01]  /*49c0*/  F2FP.SATFINITE.E4M3.F32.PACK_AB_MERGE_C R218, R33.reuse, R32, R7 ;  /* 0x0000002021da723e */ /* 0x041fe20004807007 */
[----:B------:R-:W-:-:S04]  /*49d0*/  FADD.FTZ R33, R33, R4 ;  /* 0x0000000421217221 */ /* 0x000fc80000010000 */
[----:B------:R-:W-:Y:S01]  /*49e0*/  FADD.FTZ R4, R36, R33 ;  /* 0x0000002124047221 */ /* 0x000fe20000010000 */
[----:B------:R-:W-:Y:S01]  /*49f0*/  CS2R R32, SRZ ;  /* 0x0000000000207805 */ /* 0x000fe2000001ff00 */
[----:B------:R-:W0:Y:S01]  /*4a00*/  MUFU.EX2 R85, R85 ;  /* 0x0000005500557308 */ /* 0x000e220000000800 */
[----:B-1----:R-:W-:-:S01]  /*4a10*/  FADD.FTZ R3, R81, R6 ;  /* 0x0000000651037221 */ /* 0x002fc20000010000 */
[----:B------:R-:W-:Y:S01]  /*4a20*/  FADD.FTZ R4, R37, R4 ;  /* 0x0000000425047221 */ /* 0x000fe20000010000 */
[----:B------:R-:W-:Y:S02]  /*4a30*/  CS2R R36, SRZ ;  /* 0x0000000000247805 */ /* 0x000fe4000001ff00 */
[----:B0-----:R-:W-:Y:S01]  /*4a40*/  F2FP.SATFINITE.E4M3.F32.PACK_AB_MERGE_C R6, R85, R84, RZ ;  /* 0x000000545506723e */ /* 0x001fe200048070ff */
[----:B------:R-:W-:-:S03]  /*4a50*/  FADD.FTZ R84, R84, R3 ;  /* 0x0000000354547221 */ /* 0x000fc60000010000 */
[----:B------:R-:W-:Y:S01]  /*4a60*/  F2FP.SATFINITE.E4M3.F32.PACK_AB_MERGE_C R219, R81, R80, R6 ;  /* 0x0000005051db723e */ /* 0x000fe20004807006 */
[----:B------:R-:W-:-:S01]  /*4a70*/  FADD.FTZ R3, R85, R84 ;  /* 0x0000005455037221 */ /* 0x000fc20000010000 */
[----:B------:R-:W-:Y:S02]  /*4a80*/  CS2R R84, SRZ ;  /* 0x0000000000547805 */ /* 0x000fe4000001ff00 */
[----:B------:R-:W-:Y:S01]  /*4a90*/  CS2R R80, SRZ ;  /* 0x0000000000507805 */ /* 0x000fe2000001ff00 */
[----:B------:R-:W-:Y:S06]  /*4aa0*/  @!P1 BRA `(.L_x_3049) ;  /* 0x0000002c00cc9947 */ /* 0x000fec0003800000 */
[----:B------:R-:W-:Y:S01]  /*4ab0*/  IMAD.MOV.U32 R6, RZ, RZ, R5 ;  /* 0x000000ffff067224 */ /* 0x000fe200078e0005 */
[----:B------:R-:W-:Y:S01]  /*4ac0*/  UIADD3 UR50, UR50, -0x2, URZ ;  /* 0xfffffffe32327890 */ /* 0x000fe2000fffe03f */
[----:B------:R-:W-:Y:S01]  /*4ad0*/  IMAD.MOV.U32 R7, RZ, RZ, R0 ;  /* 0x000000ffff077224 */ /* 0x000fe200078e0000 */
[----:B------:R-:W-:Y:S01]  /*4ae0*/  UMOV UR53, UR44 ;  /* 0x0000002c00357c82 */ /* 0x000fe20008000000 */
[----:B------:R-:W-:Y:S01]  /*4af0*/  IMAD.MOV.U32 R119, RZ, RZ, RZ ;  /* 0x000000ffff777224 */ /* 0x000fe200078e00ff */
[----:B------:R-:W-:-:S08]  /*4b00*/  UMOV UR51, UR52 ;  /* 0x0000003400337c82 */ /* 0x000fd00008000000 */
.L_x_3060:
[----:B------:R-:W-:Y:S01]  /*4b10*/  ISETP.NE.AND P2, PT, RZ, UR37, PT ;  /* 0x00000025ff007c0c */ /* 0x000fe2000bf45270 */
[----:B------:R-:W-:-:S04]  /*4b20*/  UISETP.NE.AND UP0, UPT, UR51, 0x1, UPT ;  /* 0x000000013300788c */ /* 0x000fc8000bf05270 */
[----:B------:R-:W-:-:S04]  /*4b30*/  USEL UR44, URZ, 0x1, UP0 ;  /* 0x000000013f2c7887 */ /* 0x000fc80008000000 */
[----:B------:R-:W-:-:S04]  /*4b40*/  ULOP3.LUT UR44, UR53, UR44, URZ, 0x3c, !UPT ;  /* 0x0000002c352c7292 */ /* 0x000fc8000f8e3c3f */
[----:B------:R-:W-:Y:S08]  /*4b50*/  @P2 BRA `(.L_x_3050) ;  /* 0x0000000000382947 */ /* 0x000ff00003800000 */
[----:B------:R-:W-:Y:S05]  /*4b60*/  @!P0 BRA `(.L_x_3051) ;  /* 0x0000000000048947 */ /* 0x000fea0003800000 */
[----:B------:R-:W-:Y:S01]  /*4b70*/  BPT.TRAP 0x1 ;  /* 0x000000040000795c */ /* 0x000fe20000300000 */
.L_x_3051:
        /* <DEDUP_REMOVED lines=9> */
.L_x_3052:
[----:B-1----:R-:W-:Y:S05]  /*4c10*/  @P1 BRA `(.L_x_3050) ;  /* 0x0000000000081947 */ /* 0x002fea0003800000 */
[----:B------:R-:W1:Y:S02]  /*4c20*/  SYNCS.PHASECHK.TRANS64.TRYWAIT P1, [UR6+0x33430], R0 ;  /* 0x03343000ff0075a7 */ /* 0x000e640008020146 */
[----:B-1----:R-:W-:Y:S05]  /*4c30*/  @!P1 BRA `(.L_x_3053) ;  /* 0x000000a400109947 */ /* 0x002fea0003800000 */
.L_x_3050:
[----:B-1----:R-:W1:Y:S01]  /*4c40*/  S2R R5, SR_TID.X ;  /* 0x0000000000057919 */ /* 0x002e620000002100 */
[----:B------:R-:W-:Y:S01]  /*4c50*/  UIADD3 UR52, UR51, 0x1, URZ ;  /* 0x0000000133347890 */ /* 0x000fe2000fffe03f */
[----:B------:R-:W-:Y:S01]  /*4c60*/  UMOV UR27, 0x80000020 ;  /* 0x80000020001b7882 */ /* 0x000fe20000000000 */
[----:B------:R-:W-:Y:S02]  /*4c70*/  UMOV UR28, UR24 ;  /* 0x00000018001c7c82 */ /* 0x000fe40008000000 */
[----:B------:R-:W-:Y:S01]  /*4c80*/  UISETP.NE.AND UP0, UPT, UR52, 0x2, UPT ;  /* 0x000000023400788c */ /* 0x000fe2000bf05270 */
[----:B------:R-:W-:Y:S01]  /*4c90*/  UMOV UR29, UR25 ;  /* 0x00000019001d7c82 */ /* 0x000fe20008000000 */
[----:B------:R-:W-:Y:S02]  /*4ca0*/  UMOV UR31, 0x80000020 ;  /* 0x80000020001f7882 */ /* 0x000fe40000000000 */
[----:B------:R-:W-:Y:S01]  /*4cb0*/  USEL UR52, UR52, URZ, UP0 ;  /* 0x0000003f34347287 */ /* 0x000fe20008000000 */
[----:B------:R-:W-:Y:S01]  /*4cc0*/  UMOV UR32, UR24 ;  /* 0x0000001800207c82 */ /* 0x000fe20008000000 */
[----:B------:R-:W-:-:S02]  /*4cd0*/  UMOV UR33, UR25 ;  /* 0x0000001900217c82 */ /* 0x000fc40008000000 */
[----:B------:R-:W-:Y:S01]  /*4ce0*/  UIMAD UR54, UR52, 0x780, UR47 ;  /* 0x00000780343678a4 */ /* 0x000fe2000f8e022f */
[----:B------:R-:W-:Y:S01]  /*4cf0*/  UMOV UR35, 0x80000020 ;  /* 0x8000002000237882 */ /* 0x000fe20000000000 */
[----:B------:R-:W-:Y:S02]  /*4d00*/  UMOV UR7, 0x80000020 ;  /* 0x8000002000077882 */ /* 0x000fe40000000000 */
[----:B------:R-:W-:Y:S02]  /*4d10*/  UIADD3 UR30, UR54, 0x80, URZ ;  /* 0x00000080361e7890 */ /* 0x000fe4000fffe03f */
[----:B------:R-:W-:Y:S02]  /*4d20*/  UIADD3 UR34, UR54, 0x100, URZ ;  /* 0x0000010036227890 */ /* 0x000fe4000fffe03f */
[----:B------:R-:W-:Y:S01]  /*4d30*/  UMOV UR26, UR54 ;  /* 0x00000036001a7c82 */ /* 0x000fe20008000000 */
[----:B------:R-:W-:Y:S02]  /*4d40*/  UIADD3 UR6, UR54, 0x200, URZ ;  /* 0x0000020036067890 */ /* 0x000fe4000fffe03f */
[----:B------:R-:W-:Y:S01]  /*4d50*/  UIADD3 UR10, UR54, 0x202, URZ ;  /* 0x00000202360a7890 */ /* 0x000fe2000fffe03f */
[----:B------:R-:W-:Y:S01]  /*4d60*/  UMOV UR11, 0x80000020 ;  /* 0x80000020000b7882 */ /* 0x000fe20000000000 */
[----:B------:R-:W-:Y:S01]  /*4d70*/  UIADD3 UR14, UR54, 0x282, URZ ;  /* 0x00000282360e7890 */ /* 0x000fe2000fffe03f */
[----:B------:R-:W-:Y:S01]  /*4d80*/  UMOV UR15, 0x80000020 ;  /* 0x80000020000f7882 */ /* 0x000fe20000000000 */
[----:B------:R-:W-:Y:S01]  /*4d90*/  UIADD3 UR18, UR54, 0x500, URZ ;  /* 0x0000050036127890 */ /* 0x000fe2000fffe03f */
[----:B-1----:R-:W-:Y:S01]  /*4da0*/  SHF.R.U32.HI R5, RZ, 0x7, R5 ;  /* 0x00000007ff057819 */ /* 0x002fe20000011605 */
[----:B------:R-:W-:Y:S01]  /*4db0*/  UMOV UR19, 0x80000020 ;  /* 0x8000002000137882 */ /* 0x000fe20000000000 */
[----:B------:R-:W-:Y:S01]  /*4dc0*/  UIADD3 UR22, UR54, 0x502, URZ ;  /* 0x0000050236167890 */ /* 0x000fe2000fffe03f */
[----:B------:R-:W-:-:S02]  /*4dd0*/  UMOV UR23, 0x80000020 ;  /* 0x8000002000177882 */ /* 0x000fc40000000000 */
[----:B0-----:R-:W-:-:S05]  /*4de0*/  VIADD R0, R5, 0x8 ;  /* 0x0000000805007836 */ /* 0x001fca0000000000 */
[----:B------:R0:W-:Y:S06]  /*4df0*/  BAR.SYNC.DEFER_BLOCKING R0, 0x100 ;  /* 0x000400000000751d */ /* 0x0001ec0000010000 */
[----:B------:R-:W-:-:S06]  /*4e00*/  WARPGROUP.ARRIVE ;  /* 0x00000000000079c5 */ /* 0x000fcc0000000000 */
[----:B------:R-:W-:Y:S01]  /*4e10*/  QGMMA.64x32x32.F32.E4M3.E4M3 R184, gdesc[UR24], RZ, !UPT, gsb0 ;  /* 0x0060000018b879f3 */ /* 0x000fe2000c0008ff */
[----:B------:R-:W-:Y:S01]  /*4e20*/  UIADD3 UR26, UR54, 0x180, URZ ;  /* 0x00000180361a7890 */ /* 0x000fe2000fffe03f */
        /* <DEDUP_REMOVED lines=160> */
.L_x_3055:
[----:B------:R-:W-:Y:S01]  /*5830*/  ULEA UR6, UR51, UR39, 0x3 ;  /* 0x0000002733067291 */ /* 0x000fe2000f8e183f */
[----:B------:R-:W-:-:S05]  /*5840*/  IMAD.U32 R0, RZ, RZ, UR53 ;  /* 0x00000035ff007e24 */ /* 0x000fca000f8e00ff */
[----:B------:R-:W-:-:S04]  /*5850*/  SHF.L.U32 R0, R0, 0x1f, RZ ;  /* 0x0000001f00007819 */ /* 0x000fc800000006ff */
[----:B------:R0:W1:Y:S01]  /*5860*/  SYNCS.PHASECHK.TRANS64.TRYWAIT P1, [UR6+0x33450], R0 ;  /* 0x03345000ff0075a7 */ /* 0x0000620008020146 */
[----:B------:R-:W-:Y:S05]  /*5870*/  @!P0 BRA `(.L_x_3056) ;  /* 0x0000000000048947 */ /* 0x000fea0003800000 */
[----:B------:R-:W-:Y:S01]  /*5880*/  BPT.TRAP 0x1 ;  /* 0x000000040000795c */ /* 0x000fe20000300000 */
.L_x_3056:
[----:B-1----:R-:W-:Y:S05]  /*5890*/  @P1 BRA `(.L_x_3054) ;  /* 0x0000000000081947 */ /* 0x002fea0003800000 */
[----:B------:R-:W1:Y:S02]  /*58a0*/  SYNCS.PHASECHK.TRANS64.TRYWAIT P1, [UR6+0x33450], R0 ;  /* 0x03345000ff0075a7 */ /* 0x000e640008020146 */
[----:B-1----:R-:W-:Y:S05]  /*58b0*/  @!P1 BRA `(.L_x_3057) ;  /* 0x0000009800089947 */ /* 0x002fea0003800000 */
.L_x_3054:
[----:B------:R-:W-:Y:S01]  /*58c0*/  UIADD3 UR6, UR39, 0x200, URZ ;  /* 0x0000020027067890 */ /* 0x000fe2000fffe03f */
[----:B------:R-:W-:Y:S01]  /*58d0*/  WARPGROUP.ARRIVE ;  /* 0x00000000000079c5 */ /* 0x000fe20000000000 */
[----:B------:R-:W-:-:S05]  /*58e0*/  UMOV UR7, 0xc0000010 ;  /* 0xc000001000077882 */ /* 0x000fca0000000000 */
[----:B-1----:R-:W1:Y:S01]  /*58f0*/  S2R R5, SR_TID.X ;  /* 0x0000000000057919 */ /* 0x002e620000002100 */
        /* <DEDUP_REMOVED lines=8> */
[----:B-1----:R-:W-:-:S04]  /*5980*/  SHF.R.U32.HI R5, RZ, 0x7, R5 ;  /* 0x00000007ff057819 */ /* 0x002fc80000011605 */
[----:B0-----:R-:W-:Y:S01]  /*5990*/  IADD3 R0, -R5, 0xb, RZ ;  /* 0x0000000b05007810 */ /* 0x001fe20007ffe1ff */
[----:B------:R-:W-:Y:S02]  /*59a0*/  WARPGROUP.DEPBAR.LE gsb0, 0x0 ;  /* 0x00008000000079c5 */ /* 0x000fe40000010000 */
[----:B------:R-:W-:-:S10]  /*59b0*/  WARPGROUP.ARRIVE ;  /* 0x00000000000079c5 */ /* 0x000fd40000000000 */
        /* <DEDUP_REMOVED lines=15> */
[----:B------:R-:W-:Y:S03]  /*5ab0*/  QGMMA.64x192x32.F32.E4M3.E4M3 R24, R216, gdesc[UR4], R24, gsb0 ;  /* 0x02e00004d8187df3 */ /* 0x000fe60008000818 */
[----:B------:R-:W-:Y:S02]  /*5ac0*/  WARPGROUP.DEPBAR.LE gsb0, 0x0 ;  /* 0x00008000000079c5 */ /* 0x000fe40000010000 */
[----:B------:R0:W-:Y:S06]  /*5ad0*/  BAR.ARV R0, 0x100 ;  /* 0x000400000000751d */ /* 0x0001ec0000002000 */
[----:B------:R-:W-:Y:S05]  /*5ae0*/  @!P0 BRA `(.L_x_3058) ;  /* 0x0000000000048947 */ /* 0x000fea0003800000 */
[----:B------:R-:W-:Y:S01]  /*5af0*/  BPT.TRAP 0x1 ;  /* 0x000000040000795c */ /* 0x000fe20000300000 */
.L_x_3058:
[----:B0-----:R-:W-:Y:S01]  /*5b00*/  FMNMX.FTZ R0, R184, R7, !PT ;  /* 0x00000007b8007209 */ /* 0x001fe20007810000 */
[----:B------:R-:W-:Y:S01]  /*5b10*/  IMAD.U32 R13, RZ, RZ, UR40 ;  /* 0x00000028ff0d7e24 */ /* 0x000fe2000f8e00ff */
        /* <DEDUP_REMOVED lines=79> */
[----:B------:R-:W-:Y:S01]  /*6010*/  ISETP.NE.AND P1, PT, R2, RZ, PT ;  /* 0x000000ff0200720c */ /* 0x000fe20003f25270 */
[----:B------:R-:W0:Y:S04]  /*6020*/  SHFL.BFLY PT, R0, R9, 0x2, 0x1f ;  /* 0x0c401f0009007f89 */ /* 0x000e2800000e0000 */
[----:B------:R-:W1:Y:S01]  /*6030*/  SHFL.BFLY PT, R5, R8, 0x2, 0x1f ;  /* 0x0c401f0008057f89 */ /* 0x000e6200000e0000 */
[----:B0-----:R-:W-:-:S02]  /*6040*/  FMNMX.FTZ R10, R9, R0, !PT ;  /* 0x00000000090a7209 */ /* 0x001fc40007810000 */
        /* <DEDUP_REMOVED lines=9> */
[--C-:B------:R-:W-:Y:S01]  /*60e0*/  FFMA.FTZ R169, R172, UR40, -R8.reuse ;  /* 0x00000028aca97c23 */ /* 0x100fe20008010808 */
[----:B------:R-:W-:-:S01]  /*60f0*/  FFMA.FTZ R10, R184, UR40, -R8 ;  /* 0x00000028b80a7c23 */ /* 0x000fc20008010808 */
[--C-:B------:R-:W-:Y:S01]  /*6100*/  FFMA.FTZ R172, R173, UR40, -R8.reuse ;  /* 0x00000028adac7c23 */ /* 0x100fe20008010808 */
[----:B------:R-:W-:-:S01]  /*6110*/  FFMA.FTZ R173, R176, UR40, -R8 ;  /* 0x00000028b0ad7c23 */ /* 0x000fc20008010808 */
[----:B------:R-:W-:Y:S02]  /*6120*/  IMAD.U32 R184, RZ, RZ, UR40 ;  /* 0x00000028ffb87e24 */ /* 0x000fe4000f8e00ff */
        /* <DEDUP_REMOVED lines=87> */
[----:B------:R-:W-:Y:S01]  /*66a0*/  @P1 LEA R193, R193, UR39, 0x3 ;  /* 0x00000027c1c11c11 */ /* 0x000fe2000f8e18ff */
        /* <DEDUP_REMOVED lines=126> */
[----:B------:R-:W-:-:S05]  /*6e90*/  @P1 VIADD R3, R193, 0x33440 ;  /* 0x00033440c1031836 */ /* 0x000fca0000000000 */
[----:B------:R-:W-:Y:S01]  /*6ea0*/  @P1 PRMT R3, R16, 0x654, R3 ;  /* 0x0000065410031816 */ /* 0x000fe20000000003 */
[----:B------:R-:W1:Y:S01]  /*6eb0*/  MUFU.EX2 R123, R123 ;  /* 0x0000007b007b7308 */ /* 0x000e620000000800 */
[----:B0-----:R-:W-:-:S02]  /*6ec0*/  FADD.FTZ R192, R122, R191 ;  /* 0x000000bf7ac07221 */ /* 0x001fc40000010000 */
[----:B------:R0:W-:Y:S05]  /*6ed0*/  @P1 SYNCS.ARRIVE.TRANS64.RED.A1T0 RZ, [R3+URZ], RZ ;  /* 0x000000ff03ff19a7 */ /* 0x0001ea000810043f */
[----:B------:R-:W3:Y:S01]  /*6ee0*/  MUFU.EX2 R124, R124 ;  /* 0x0000007c007c7308 */ /* 0x000ee20000000800 */
[----:B--2---:R-:W-:-:S07]  /*6ef0*/  FADD.FTZ R191, R121, R4 ;  /* 0x0000000479bf7221 */ /* 0x004fce0000010000 */
[----:B------:R-:W2:Y:S01]  /*6f00*/  MUFU.EX2 R126, R126 ;  /* 0x0000007e007e7308 */ /* 0x000ea20000000800 */
[----:B-1----:R-:W-:-:S07]  /*6f10*/  FADD.FTZ R193, R123, R192 ;  /* 0x000000c07bc17221 */ /* 0x002fce0000010000 */
[----:B------:R-:W0:Y:S01]  /*6f20*/  MUFU.EX2 R125, R125 ;  /* 0x0000007d007d7308 */ /* 0x000e220000000800 */
[----:B---3--:R-:W-:-:S07]  /*6f30*/  FADD.FTZ R4, R124, R191 ;  /* 0x000000bf7c047221 */ /* 0x008fce0000010000 */
        /* <DEDUP_REMOVED lines=11> */
[----:B------:R0:W2:Y:S08]  /*6ff0*/  MUFU.EX2 R195, R134 ;  /* 0x0000008600c37308 */ /* 0x0000b00000000800 */
[----:B------:R-:W3:Y:S01]  /*7000*/  MUFU.EX2 R133, R133 ;  /* 0x0000008500857308 */ /* 0x000ee20000000800 */
[----:B0-----:R-:W-:-:S01]  /*7010*/  FADD.FTZ R134, R130, R135 ;  /* 0x0000008782867221 */ /* 0x001fc20000010000 */
[----:B-1----:R-:W-:-:S03]  /*7020*/  FADD.FTZ R4, R132, R3 ;  /* 0x0000000384047221 */ /* 0x002fc60000010000 */
[----:B------:R-:W-:-:S03]  /*7030*/  FADD.FTZ R134, R131, R134 ;  /* 0x0000008683867221 */ /* 0x000fc60000010000 */
[----:B------:R-:W0:Y:S01]  /*7040*/  MUFU.EX2 R8, R8 ;  /* 0x0000000800087308 */ /* 0x000e220000000800 */
[----:B--2---:R-:W-:-:S01]  /*7050*/  FADD.FTZ R134, R195, R134 ;  /* 0x00000086c3867221 */ /* 0x004fc20000010000 */
[----:B---3--:R-:W-:-:S03]  /*7060*/  FADD.FTZ R4, R133, R4 ;  /* 0x0000000485047221 */ /* 0x008fc60000010000 */
[----:B0-----:R-:W-:Y:S01]  /*7070*/  FADD.FTZ R3, R8, R134 ;  /* 0x0000008608037221 */ /* 0x001fe20000010000 */
[----:B------:R-:W-:Y:S06]  /*7080*/  @!P0 BRA `(.L_x_3059) ;  /* 0x0000000000048947 */ /* 0x000fec0003800000 */
[----:B------:R-:W-:Y:S01]  /*7090*/  BPT.TRAP 0x1 ;  /* 0x000000040000795c */ /* 0x000fe20000300000 */
.L_x_3059:
        /* <DEDUP_REMOVED lines=148> */
.L_x_3049:
[----:B------:R-:W-:Y:S06]  /*79e0*/  BAR.ARV 0x8, 0x180 ;  /* 0x0206000000007b1d */ /* 0x000fec0000002000 */
[----:B------:R-:W-:Y:S05]  /*79f0*/  @!P0 BRA `(.L_x_3061) ;  /* 0x0000000000048947 */ /* 0x000fea0003800000 */
[----:B------:R-:W-:Y:S01]  /*7a00*/  BPT.TRAP 0x1 ;  /* 0x000000040000795c */ /* 0x000fe20000300000 */
.L_x_3061:
[----:B------:R-:W-:Y:S01]  /*7a10*/  ULEA UR4, UR52, UR39, 0x3 ;  /* 0x0000002734047291 */ /* 0x000fe2000f8e183f */
[----:B------:R-:W-:-:S05]  /*7a20*/  IMAD.U32 R6, RZ, RZ, UR44 ;  /* 0x0000002cff067e24 */ /* 0x000fca000f8e00ff */
[----:B------:R-:W-:-:S04]  /*7a30*/  SHF.L.U32 R6, R6, 0x1f, RZ ;  /* 0x0000001f06067819 */ /* 0x000fc800000006ff */
[----:B------:R0:W1:Y:S01]  /*7a40*/  SYNCS.PHASECHK.TRANS64.TRYWAIT P1, [UR4+0x33450], R6 ;  /* 0x03345006ff0075a7 */ /* 0x0000620008020144 */
[----:B------:R-:W-:Y:S05]  /*7a50*/  @!P0 BRA `(.L_x_3062) ;  /* 0x0000000000048947 */ /* 0x000fea0003800000 */
[----:B------:R-:W-:Y:S01]  /*7a60*/  BPT.TRAP 0x1 ;  /* 0x000000040000795c */ /* 0x000fe20000300000 */
.L_x_3062:
[----:B-1----:R-:W-:Y:S05]  /*7a70*/  @P1 BRA `(.L_x_3063) ;  /* 0x0000000000081947 */ /* 0x002fea0003800000 */
[----:B------:R-:W1:Y:S02]  /*7a80*/  SYNCS.PHASECHK.TRANS64.TRYWAIT P1, [UR4+0x33450], R6 ;  /* 0x03345006ff0075a7 */ /* 0x000e640008020144 */
[----:B-1----:R-:W-:Y:S05]  /*7a90*/  @!P1 BRA `(.L_x_3064) ;  /* 0x0000007400a89947 */ /* 0x002fea0003800000 */
.L_x_3063:
        /* <DEDUP_REMOVED lines=89> */
.L_x_3065:
        /* <DEDUP_REMOVED lines=34> */
[----:B------:R-:W-:Y:S01]  /*8250*/  F2FP.BF16.F32.PACK_AB R5, R28, R5 ;  /* 0x000000051c05723e */ /* 0x000fe200000010ff */
[-C--:B------:R-:W-:Y:S01]  /*8260*/  FMUL.FTZ R35, R66, R120.reuse ;  /* 0x0000007842237220 */ /* 0x080fe20000410000 */
[-C--:B------:R-:W-:Y:S01]  /*8270*/  FMUL.FTZ R25, R48, R9.reuse ;  /* 0x0000000930197220 */ /* 0x080fe20000410000 */
[----:B------:R-:W-:Y:S01]  /*8280*/  LOP3.LUT R0, R0, 0xc, RZ, 0xc0, !PT ;  /* 0x0000000c00007812 */ /* 0x000fe200078ec0ff */
[----:B------:R-:W-:Y:S01]  /*8290*/  FMUL.FTZ R27, R58, R120 ;  /* 0x000000783a1b7220 */ /* 0x000fe20000410000 */
[----:B------:R-:W-:Y:S01]  /*82a0*/  F2FP.BF16.F32.PACK_AB R28, R63, R34 ;  /* 0x000000223f1c723e */ /* 0x000fe200000010ff */
[-C--:B------:R-:W-:Y:S01]  /*82b0*/  FMUL.FTZ R48, R76, R9.reuse ;  /* 0x000000094c307220 */ /* 0x080fe20000410000 */
[----:B------:R-:W-:Y:S01]  /*82c0*/  IADD3 R6, P0, R0, UR6, RZ ;  /* 0x0000000600067c10 */ /* 0x000fe2000ff1e0ff */
[-C--:B------:R-:W-:Y:S01]  /*82d0*/  FMUL.FTZ R24, R49, R9.reuse ;  /* 0x0000000931187220 */ /* 0x080fe20000410000 */
[-C--:B------:R-:W-:Y:S01]  /*82e0*/  FMUL.FTZ R58, R83, R120.reuse ;  /* 0x00000078533a7220 */ /* 0x080fe20000410000 */
[----:B------:R-:W-:Y:S01]  /*82f0*/  FMUL.FTZ R59, R90, R120 ;  /* 0x000000785a3b7220 */ /* 0x000fe20000410000 */
[----:B------:R-:W-:Y:S01]  /*8300*/  FMUL.FTZ R33, R56, R9 ;  /* 0x0000000938217220 */ /* 0x000fe20000410000 */
[----:B------:R-:W-:-:S02]  /*8310*/  IMAD.X R7, RZ, RZ, UR7, P0 ;  /* 0x00000007ff077e24 */ /* 0x000fc400080e06ff */
[----:B------:R-:W-:Y:S01]  /*8320*/  FMUL.FTZ R32, R57, R9 ;  /* 0x0000000939207220 */ /* 0x000fe20000410000 */
[----:B------:R-:W-:Y:S01]  /*8330*/  LOP3.LUT P0, R34, R121, 0x3, RZ, 0xc0, !PT ;  /* 0x0000000379227812 */ /* 0x000fe2000780c0ff */
[----:B------:R-:W-:Y:S01]  /*8340*/  UMOV UR6, UR39 ;  /* 0x0000002700067c82 */ /* 0x000fe20008000000 */
[----:B-1----:R-:W-:Y:S01]  /*8350*/  UMOV UR7, UR5 ;  /* 0x0000000500077c82 */ /* 0x002fe20008000000 */
[----:B------:R-:W-:Y:S01]  /*8360*/  F2FP.BF16.F32.PACK_AB R76, R70, R35 ;  /* 0x00000023464c723e */ /* 0x000fe200000010ff */
[----:B------:R0:W2:Y:S01]  /*8370*/  LDG.E.CONSTANT R0, desc[UR48][R6.64] ;  /* 0x0000003006007981 */ /* 0x0000a2000c1e9900 */
[----:B------:R-:W-:Y:S01]  /*8380*/  ISETP.EQ.OR P0, PT, R34, 0x3, !P0 ;  /* 0x000000032200780c */ /* 0x000fe20004702670 */
[-C--:B------:R-:W-:Y:S01]  /*8390*/  FMUL.FTZ R40, R65, R9.reuse ;  /* 0x0000000941287220 */ /* 0x080fe20000410000 */
[-C--:B------:R-:W-:Y:S01]  /*83a0*/  FMUL.FTZ R49, R72, R9.reuse ;  /* 0x0000000948317220 */ /* 0x080fe20000410000 */
        /* <DEDUP_REMOVED lines=23> */
[----:B------:R-:W-:Y:S01]  /*8520*/  FMUL.FTZ R9, R26, R120 ;  /* 0x000000781a097220 */ /* 0x000fe20000410000 */
[----:B------:R-:W-:Y:S01]  /*8530*/  F2FP.BF16.F32.PACK_AB R36, R87, R58 ;  /* 0x0000003a5724723e */ /* 0x000fe200000010ff */
[----:B------:R-:W-:Y:S01]  /*8540*/  FMUL.FTZ R54, R54, R120 ;  /* 0x0000007836367220 */ /* 0x000fe20000410000 */
[----:B------:R-:W-:Y:S01]  /*8550*/  F2FP.BF16.F32.PACK_AB R94, R94, R59 ;  /* 0x0000003b5e5e723e */ /* 0x000fe200000010ff */
[----:B------:R-:W-:Y:S01]  /*8560*/  IMAD.WIDE R58, R224, 0x2, R34 ;  /* 0x00000002e03a7825 */ /* 0x000fe200078e0222 */
[----:B------:R-:W-:-:S03]  /*8570*/  F2FP.BF16.F32.PACK_AB R8, R29, R8 ;  /* 0x000000081d08723e */ /* 0x000fc600000010ff */
[-C--:B0-----:R-:W-:Y:S01]  /*8580*/  FMUL.FTZ R6, R43, R120.reuse ;  /* 0x000000782b067220 */ /* 0x081fe20000410000 */
[-C--:B------:R-:W-:Y:S01]  /*8590*/  FMUL.FTZ R7, R50, R120.reuse ;  /* 0x0000007832077220 */ /* 0x080fe20000410000 */
[-C--:B------:R-:W-:Y:S01]  /*85a0*/  FMUL.FTZ R55, R55, R120.reuse ;  /* 0x0000007837377220 */ /* 0x080fe20000410000 */
[-C--:B------:R-:W-:Y:S01]  /*85b0*/  FMUL.FTZ R26, R51, R120.reuse ;  /* 0x00000078331a7220 */ /* 0x080fe20000410000 */
[-C--:B------:R-:W-:Y:S01]  /*85c0*/  FMUL.FTZ R62, R62, R120.reuse ;  /* 0x000000783e3e7220 */ /* 0x080fe20000410000 */
[-C--:B------:R-:W-:Y:S01]  /*85d0*/  FMUL.FTZ R21, R42, R120.reuse ;  /* 0x000000782a157220 */ /* 0x080fe20000410000 */
[-C--:B------:R-:W-:Y:S01]  /*85e0*/  FMUL.FTZ R43, R74, R120.reuse ;  /* 0x000000784a2b7220 */ /* 0x080fe20000410000 */
[----:B------:R-:W-:Y:S01]  /*85f0*/  F2FP.BF16.F32.PACK_AB R9, R30, R9 ;  /* 0x000000091e09723e */ /* 0x000fe200000010ff */
[----:B------:R-:W-:Y:S01]  /*8600*/  FMUL.FTZ R71, R71, R120 ;  /* 0x0000007847477220 */ /* 0x000fe20000410000 */
[----:B------:R-:W-:Y:S01]  /*8610*/  F2FP.BF16.F32.PACK_AB R24, R53, R24 ;  /* 0x000000183518723e */ /* 0x000fe200000010ff */
        /* <DEDUP_REMOVED lines=8> */
[----:B------:R-:W-:Y:S01]  /*86a0*/  IADD3 R53, P4, R58, 0x8060, RZ ;  /* 0x000080603a357810 */ /* 0x000fe20007f9e0ff */
[----:B------:R-:W-:Y:S01]  /*86b0*/  FMUL.FTZ R86, R86, R120 ;  /* 0x0000007856567220 */ /* 0x000fe20000410000 */
[----:B------:R-:W-:Y:S01]  /*86c0*/  SEL R85, R5, R8, P0 ;  /* 0x0000000805557207 */ /* 0x000fe20000000000 */
[-C--:B------:R-:W-:Y:S01]  /*86d0*/  FMUL.FTZ R31, R31, R120.reuse ;  /* 0x000000781f1f7220 */ /* 0x080fe20000410000 */
[----:B------:R-:W-:Y:S01]  /*86e0*/  SEL R60, R8, R5, P0 ;  /* 0x00000005083c7207 */ /* 0x000fe20000000000 */
[----:B------:R-:W-:Y:S01]  /*86f0*/  IMAD R5, R23, 0x40, R17 ;  /* 0x0000004017057824 */ /* 0x000fe200078e0211 */
[----:B------:R-:W-:Y:S01]  /*8700*/  F2FP.BF16.F32.PACK_AB R73, R100, R73 ;  /* 0x000000496449723e */ /* 0x000fe200000010ff */
[----:B------:R-:W-:Y:S01]  /*8710*/  FMUL.FTZ R51, R82, R120 ;  /* 0x0000007852337220 */ /* 0x000fe20000410000 */
        /* <DEDUP_REMOVED lines=18> */
[----:B------:R-:W-:Y:S01]  /*8840*/  LOP3.LUT R52, R53, 0x380, RZ, 0xc0, !PT ;  /* 0x0000038035347812 */ /* 0x000fe200078ec0ff */
[----:B------:R-:W-:Y:S01]  /*8850*/  FMUL.FTZ R67, R98, R120 ;  /* 0x0000007862437220 */ /* 0x000fe20000410000 */
[----:B------:R-:W-:Y:S01]  /*8860*/  F2FP.BF16.F32.PACK_AB R29, R71, R42 ;  /* 0x0000002a471d723e */ /* 0x000fe200000010ff */
[----:B------:R-:W-:Y:S01]  /*8870*/  IMAD.WIDE R34, R5, 0x2, R34 ;  /* 0x0000000205227825 */ /* 0x000fe200078e0222 */
[----:B------:R-:W-:-:S03]  /*8880*/  F2FP.BF16.F32.PACK_AB R81, R103, R74 ;  /* 0x0000004a6751723e */ /* 0x000fc600000010ff */
[-C--:B------:R-:W-:Y:S01]  /*8890*/  FMUL.FTZ R78, R78, R120.reuse ;  /* 0x000000784e4e7220 */ /* 0x080fe20000410000 */
        /* <DEDUP_REMOVED lines=9> */
[----:B------:R-:W-:Y:S01]  /*8930*/  ULDC.64 UR8, c[0x0][0xb90] ;  /* 0x0002e40000087ab9 */ /* 0x000fe20000000a00 */
[----:B------:R-:W-:-:S02]  /*8940*/  SEL R71, R117, R116, P0 ;  /* 0x0000007475477207 */ /* 0x000fc40000000000 */
[----:B------:R-:W-:Y:S02]  /*8950*/  F2FP.BF16.F32.PACK_AB R12, R37, R12 ;  /* 0x0000000c250c723e */ /* 0x000fe400000010ff */
[----:B------:R-:W-:Y:S01]  /*8960*/  F2FP.BF16.F32.PACK_AB R32, R61, R32 ;  /* 0x000000203d20723e */ /* 0x000fe200000010ff */
[----:B------:R-:W-:Y:S01]  /*8970*/  FMUL.FTZ R83, R114, R120 ;  /* 0x0000007872537220 */ /* 0x000fe20000410000 */
[----:B------:R-:W-:Y:S01]  /*8980*/  SEL R89, R15, R20, P0 ;  /* 0x000000140f597207 */ /* 0x000fe20000000000 */
[----:B------:R-:W-:Y:S01]  /*8990*/  UIADD3 UR4, UR4, 0x33460, URZ ;  /* 0x0003346004047890 */ /* 0x000fe2000fffe03f */
[----:B------:R-:W-:Y:S01]  /*89a0*/  SEL R62, R20, R15, P0 ;  /* 0x0000000f143e7207 */ /* 0x000fe20000000000 */
[----:B------:R-:W-:Y:S01]  /*89b0*/  UIADD3 UR5, -UR42, URZ, URZ ;  /* 0x0000003f2a057290 */ /* 0x000fe2000fffe13f */
[----:B------:R-:W-:Y:S01]  /*89c0*/  SEL R91, R25, R24, P0 ;  /* 0x00000018195b7207 */ /* 0x000fe20000000000 */
[----:B------:R-:W-:Y:S01]  /*89d0*/  ULDC UR6, c[0x0][0xc44] ;  /* 0x0003110000067ab9 */ /* 0x000fe20000000800 */
        /* <DEDUP_REMOVED lines=9> */
[----:B------:R-:W-:Y:S02]  /*8a70*/  SHF.R.U64 R52, R52, 0x3, RZ ;  /* 0x0000000334347819 */ /* 0x000fe400000012ff */
[C---:B------:R-:W-:Y:S02]  /*8a80*/  IADD3 R28, P3, R58.reuse, 0x8040, RZ ;  /* 0x000080403a1c7810 */ /* 0x040fe40007f7e0ff */
[C---:B------:R-:W-:Y:S02]  /*8a90*/  IADD3 R26, P6, R58.reuse, 0x8020, RZ ;  /* 0x000080203a1a7810 */ /* 0x040fe40007fde0ff */
[----:B------:R-:W-:-:S02]  /*8aa0*/  IADD3 R24, P5, R58, 0x8000, RZ ;  /* 0x000080003a187810 */ /* 0x000fc40007fbe0ff */
[----:B------:R-:W-:Y:S02]  /*8ab0*/  IADD3 R20, P2, R58, 0x4060, RZ ;  /* 0x000040603a147810 */ /* 0x000fe40007f5e0ff */
        /* <DEDUP_REMOVED lines=8> */
[----:B------:R-:W-:Y:S01]  /*8b40*/  SHF.R.U64 R5, R5, 0x3, RZ ;  /* 0x0000000305057819 */ /* 0x000fe200000012ff */
[--C-:B------:R-:W-:Y:S01]  /*8b50*/  IMAD.X R55, RZ, RZ, R59.reuse, P6 ;  /* 0x000000ffff377224 */ /* 0x100fe200030e063b */
[----:B------:R-:W-:Y:S01]  /*8b60*/  F2FP.BF16.F32.PACK_AB R48, R48, R49 ;  /* 0x000000313030723e */ /* 0x000fe200000010ff */
[----:B------:R-:W-:Y:S01]  /*8b70*/  IMAD.X R49, RZ, RZ, R59, P2 ;  /* 0x000000ffff317224 */ /* 0x000fe200010e063b */
[----:B------:R-:W-:-:S02]  /*8b80*/  F2FP.BF16.F32.PACK_AB R43, R78, R43 ;  /* 0x0000002b4e2b723e */ /* 0x000fc400000010ff */
[----:B------:R-:W-:Y:S02]  /*8b90*/  F2FP.BF16.F32.PACK_AB R31, R93, R72 ;  /* 0x000000485d1f723e */ /* 0x000fe400000010ff */
[----:B------:R-:W-:Y:S02]  /*8ba0*/  F2FP.BF16.F32.PACK_AB R39, R111, R82 ;  /* 0x000000526f27723e */ /* 0x000fe400000010ff */
[----:B------:R-:W-:Y:S02]  /*8bb0*/  SEL R99, R57, R30, P0 ;  /* 0x0000001e39637207 */ /* 0x000fe40000000000 */
[----:B------:R-:W-:Y:S01]  /*8bc0*/  SEL R67, R30, R57, P0 ;  /* 0x000000391e437207 */ /* 0x000fe20000000000 */
[----:B------:R-:W-:Y:S01]  /*8bd0*/  IMAD.X R57, RZ, RZ, R59, P3 ;  /* 0x000000ffff397224 */ /* 0x000fe200018e063b */
[----:B------:R-:W-:Y:S02]  /*8be0*/  SEL R105, R108, R109, P0 ;  /* 0x0000006d6c697207 */ /* 0x000fe40000000000 */
[----:B------:R-:W-:-:S02]  /*8bf0*/  SEL R69, R109, R108, P0 ;  /* 0x0000006c6d457207 */ /* 0x000fc40000000000 */
[----:B------:R-:W-:Y:S02]  /*8c00*/  SEL R123, R51, R36, P0 ;  /* 0x00000024337b7207 */ /* 0x000fe40000000000 */
[----:B------:R-:W-:Y:S01]  /*8c10*/  SEL R79, R36, R51, P0 ;  /* 0x00000033244f7207 */ /* 0x000fe20000000000 */
[--C-:B------:R-:W-:Y:S01]  /*8c20*/  IMAD.X R51, RZ, RZ, R59.reuse, P5 ;  /* 0x000000ffff337224 */ /* 0x100fe200028e063b */
[----:B------:R-:W-:Y:S01]  /*8c30*/  LOP3.LUT R52, R52, R53, RZ, 0x3c, !PT ;  /* 0x0000003534347212 */ /* 0x000fe200078e3cff */
        /* <DEDUP_REMOVED lines=15> */
[----:B------:R-:W-:-:S02]  /*8d30*/  LOP3.LUT R58, R5, R58, RZ, 0x3c, !PT ;  /* 0x0000003a053a7212 */ /* 0x000fc400078e3cff */
[----:B------:R-:W-:Y:S02]  /*8d40*/  LOP3.LUT R5, R20, 0x380, RZ, 0xc0, !PT ;  /* 0x0000038014057812 */ /* 0x000fe400078ec0ff */
[----:B------:R-:W-:Y:S02]  /*8d50*/  F2FP.BF16.F32.PACK_AB R77, R77, R56 ;  /* 0x000000384d4d723e */ /* 0x000fe400000010ff */
[----:B------:R-:W-:Y:S02]  /*8d60*/  SHF.R.U64 R5, R5, 0x3, RZ ;  /* 0x0000000305057819 */ /* 0x000fe400000012ff */
[----:B------:R-:W-:Y:S02]  /*8d70*/  F2FP.BF16.F32.PACK_AB R92, R92, R65 ;  /* 0x000000415c5c723e */ /* 0x000fe400000010ff */
[----:B------:R-:W-:Y:S02]  /*8d80*/  SEL R97, R48, R77, P0 ;  /* 0x0000004d30617207 */ /* 0x000fe40000000000 */
[----:B------:R-:W-:-:S02]  /*8d90*/  SEL R65, R77, R48, P0 ;  /* 0x000000304d417207 */ /* 0x000fc40000000000 */
[----:B------:R-:W-:Y:S02]  /*8da0*/  LOP3.LUT R48, R5, R20, RZ, 0x3c, !PT ;  /* 0x0000001405307212 */ /* 0x000fe400078e3cff */
[----:B------:R-:W-:-:S04]  /*8db0*/  LOP3.LUT R5, R6, 0x380, RZ, 0xc0, !PT ;  /* 0x0000038006057812 */ /* 0x000fc800078ec0ff */
[----:B------:R-:W-:-:S04]  /*8dc0*/  SHF.R.U64 R5, R5, 0x3, RZ ;  /* 0x0000000305057819 */ /* 0x000fc800000012ff */
[----:B------:R-:W-:Y:S02]  /*8dd0*/  LOP3.LUT R46, R5, R6, RZ, 0x3c, !PT ;  /* 0x00000006052e7212 */ /* 0x000fe400078e3cff */
[----:B------:R-:W-:Y:S02]  /*8de0*/  LOP3.LUT R5, R8, 0x380, RZ, 0xc0, !PT ;  /* 0x0000038008057812 */ /* 0x000fe400078ec0ff */
[----:B------:R-:W-:Y:S02]  /*8df0*/  LOP3.LUT R9, R24, 0x380, RZ, 0xc0, !PT ;  /* 0x0000038018097812 */ /* 0x000fe400078ec0ff */
[----:B------:R-:W-:Y:S02]  /*8e00*/  F2FP.BF16.F32.PACK_AB R41, R68, R41 ;  /* 0x000000294429723e */ /* 0x000fe400000010ff */
[----:B------:R-:W-:Y:S02]  /*8e10*/  SEL R121, R43, R50, P0 ;  /* 0x000000322b797207 */ /* 0x000fe40000000000 */
[----:B------:R-:W-:Y:S01]  /*8e20*/  SEL R77, R50, R43, P0 ;  /* 0x0000002b324d7207 */ /* 0x000fe20000000000 */
[----:B------:R-:W-:Y:S01]  /*8e30*/  IMAD.X R43, RZ, RZ, R59, P3 ;  /* 0x000000ffff2b7224 */ /* 0x000fe200018e063b */
[----:B------:R-:W-:-:S02]  /*8e40*/  SHF.R.U64 R5, R5, 0x3, RZ ;  /* 0x0000000305057819 */ /* 0x000fc400000012ff */
[----:B------:R-:W-:Y:S02]  /*8e50*/  SEL R101, R92, R31, P0 ;  /* 0x0000001f5c657207 */ /* 0x000fe40000000000 */
[----:B------:R-:W-:Y:S02]  /*8e60*/  SEL R68, R31, R92, P0 ;  /* 0x0000005c1f447207 */ /* 0x000fe40000000000 */
[----:B------:R-:W-:Y:S02]  /*8e70*/  SHF.R.U64 R9, R9, 0x3, RZ ;  /* 0x0000000309097819 */ /* 0x000fe400000012ff */
[----:B------:R-:W-:Y:S02]  /*8e80*/  IADD3 R31, P3, R34, 0x2000, RZ ;  /* 0x00002000221f7810 */ /* 0x000fe40007f7e0ff */
[----:B------:R-:W-:Y:S02]  /*8e90*/  LOP3.LUT R36, R5, R8, RZ, 0x3c, !PT ;  /* 0x0000000805247212 */ /* 0x000fe400078e3cff */
[----:B------:R-:W-:Y:S01]  /*8ea0*/  LOP3.LUT R50, R9, R24, RZ, 0x3c, !PT ;  /* 0x0000001809327212 */ /* 0x000fe200078e3cff */
[----:B------:R-:W0:Y:S01]  /*8eb0*/  LDC R5, c[0x0][0xbe8] ;  /* 0x0002fa00ff057b82 */ /* 0x000e220000000800 */
[----:B------:R-:W-:-:S02]  /*8ec0*/  LOP3.LUT R30, R31, 0x380, RZ, 0xc0, !PT ;  /* 0x000003801f1e7812 */ /* 0x000fc400078ec0ff */
[----:B------:R-:W-:Y:S02]  /*8ed0*/  LOP3.LUT R9, R10, 0x380, RZ, 0xc0, !PT ;  /* 0x000003800a097812 */ /* 0x000fe400078ec0ff */
[----:B------:R-:W-:Y:S02]  /*8ee0*/  SHF.R.U64 R30, R30, 0x3, RZ ;  /* 0x000000031e1e7819 */ /* 0x000fe400000012ff */
[----:B------:R-:W-:Y:S02]  /*8ef0*/  SHF.R.U64 R9, R9, 0x3, RZ ;  /* 0x0000000309097819 */ /* 0x000fe400000012ff */
[----:B------:R-:W-:Y:S02]  /*8f00*/  F2FP.BF16.F32.PACK_AB R37, R95, R66 ;  /* 0x000000425f25723e */ /* 0x000fe400000010ff */
[----:B------:R-:W-:Y:S02]  /*8f10*/  SEL R95, R41, R40, P0 ;  /* 0x00000028295f7207 */ /* 0x000fe40000000000 */
[----:B------:R-:W-:-:S02]  /*8f20*/  SEL R66, R40, R41, P0 ;  /* 0x0000002928427207 */ /* 0x000fc40000000000 */
[----:B------:R-:W-:Y:S01]  /*8f30*/  LOP3.LUT R30, R30, R31, RZ, 0x3c, !PT ;  /* 0x0000001f1e1e7212 */ /* 0x000fe200078e3cff */
[----:B------:R-:W-:Y:S01]  /*8f40*/  IMAD.X R31, RZ, RZ, R35, P3 ;  /* 0x000000ffff1f7224 */ /* 0x000fe200018e0623 */
[----:B------:R-:W-:Y:S02]  /*8f50*/  LOP3.LUT R40, R9, R10, RZ, 0x3c, !PT ;  /* 0x0000000a09287212 */ /* 0x000fe400078e3cff */
[----:B------:R-:W-:-:S04]  /*8f60*/  IADD3 R9, P3, R34, 0x8000, RZ ;  /* 0x0000800022097810 */ /* 0x000fc80007f7e0ff */
[----:B------:R-:W-:-:S04]  /*8f70*/  LOP3.LUT R8, R9, 0x380, RZ, 0xc0, !PT ;  /* 0x0000038009087812 */ /* 0x000fc800078ec0ff */
[----:B------:R-:W-:Y:S02]  /*8f80*/  SHF.R.U64 R8, R8, 0x3, RZ ;  /* 0x0000000308087819 */ /* 0x000fe400000012ff */
[----:B------:R-:W-:Y:S02]  /*8f90*/  LOP3.LUT R11, R26, 0x380, RZ, 0xc0, !PT ;  /* 0x000003801a0b7812 */ /* 0x000fe400078ec0ff */
[----:B------:R-:W-:Y:S01]  /*8fa0*/  LOP3.LUT R8, R8, R9, RZ, 0x3c, !PT ;  /* 0x0000000908087212 */ /* 0x000fe200078e3cff */
[----:B------:R-:W-:Y:S01]  /*8fb0*/  IMAD.X R9, RZ, RZ, R35, P3 ;  /* 0x000000ffff097224 */ /* 0x000fe200018e0623 */
[----:B0-----:R-:W-:Y:S01]  /*8fc0*/  ISETP.NE.AND P3, PT, R5, 0x1, PT ;  /* 0x000000010500780c */ /* 0x001fe20003f65270 */
[--C-:B------:R-:W-:Y:S01]  /*8fd0*/  IMAD.X R47, RZ, RZ, R59.reuse, P1 ;  /* 0x000000ffff2f7224 */ /* 0x100fe200008e063b */
[----:B------:R-:W-:Y:S01]  /*8fe0*/  SEL R125, R94, R37, P0 ;  /* 0x000000255e7d7207 */ /* 0x000fe20000000000 */
[--C-:B------:R-:W-:Y:S01]  /*8ff0*/  IMAD.X R45, RZ, RZ, R59.reuse, P4 ;  /* 0x000000ffff2d7224 */ /* 0x100fe200020e063b */
[----:B------:R-:W-:Y:S01]  /*9000*/  SEL R80, R37, R94, P0 ;  /* 0x0000005e25507207 */ /* 0x000fe20000000000 */
[--C-:B------:R-:W-:Y:S01]  /*9010*/  IMAD.X R41, RZ, RZ, R59.reuse, P6 ;  /* 0x000000ffff297224 */ /* 0x100fe200030e063b */
[----:B------:R-:W-:Y:S01]  /*9020*/  SEL R129, R110, R39, P0 ;  /* 0x000000276e817207 */ /* 0x000fe20000000000 */
[--C-:B------:R-:W-:Y:S01]  /*9030*/  IMAD.X R37, RZ, RZ, R59.reuse, P2 ;  /* 0x000000ffff257224 */ /* 0x100fe200010e063b */
[----:B------:R-:W-:Y:S01]  /*9040*/  SEL R82, R39, R110, P0 ;  /* 0x0000006e27527207 */ /* 0x000fe20000000000 */
[----:B------:R-:W-:Y:S01]  /*9050*/  IMAD.X R39, RZ, RZ, R59, P5 ;  /* 0x000000ffff277224 */ /* 0x000fe200028e063b */
[----:B------:R-:W-:-:S02]  /*9060*/  SHF.R.U64 R11, R11, 0x3, RZ ;  /* 0x000000030b0b7819 */ /* 0x000fc400000012ff */
[----:B------:R-:W-:Y:S02]  /*9070*/  MOV R114, R58 ;  /* 0x0000003a00727202 */ /* 0x000fe40000000f00 */
[----:B------:R-:W0:Y:S01]  /*9080*/  LDC R59, c[0x0][0xc38] ;  /* 0x00030e00ff3b7b82 */ /* 0x000e220000000800 */
[----:B------:R-:W-:Y:S02]  /*9090*/  LOP3.LUT R54, R11, R26, RZ, 0x3c, !PT ;  /* 0x0000001a0b367212 */ /* 0x000fe400078e3cff */
[----:B------:R-:W-:Y:S02]  /*90a0*/  LOP3.LUT R11, R12, 0x380, RZ, 0xc0, !PT ;  /* 0x000003800c0b7812 */ /* 0x000fe400078ec0ff */
[----:B------:R-:W-:Y:S02]  /*90b0*/  MOV R110, R36 ;  /* 0x00000024006e7202 */ /* 0x000fe40000000f00 */
[----:B------:R-:W-:Y:S01]  /*90c0*/  SHF.R.U64 R11, R11, 0x3, RZ ;  /* 0x000000030b0b7819 */ /* 0x000fe200000012ff */
[----:B------:R-:W1:Y:S01]  /*90d0*/  @P3 LDC R36, c[0x0][0xbec] ;  /* 0x0002fb00ff243b82 */ /* 0x000e620000000800 */
[----:B------:R-:W-:Y:S01]  /*90e0*/  LOP3.LUT R13, R28, 0x380, RZ, 0xc0, !PT ;  /* 0x000003801c0d7812 */ /* 0x000fe200078ec0ff */
[----:B------:R-:W-:Y:S01]  /*90f0*/  UPRMT UR4, UR36, 0x654, UR4 ;  /* 0x0000065424047896 */ /* 0x000fe20008000004 */
[----:B------:R-:W-:-:S02]  /*9100*/  LOP3.LUT R42, R11, R12, RZ, 0x3c, !PT ;  /* 0x0000000c0b2a7212 */ /* 0x000fc400078e3cff */
[----:B------:R-:W-:Y:S02]  /*9110*/  MOV R106, R40 ;  /* 0x00000028006a7202 */ /* 0x000fe40000000f00 */
[----:B--2---:R-:W-:Y:S01]  /*9120*/  LOP3.LUT R41, R0, 0x2, RZ, 0x3c, !PT ;  /* 0x0000000200297812 */ /* 0x004fe200078e3cff */
[----:B------:R-:W2:Y:S01]  /*9130*/  @P3 LDC R37, c[0x0][0xbf0] ;  /* 0x0002fc00ff253b82 */ /* 0x000ea20000000800 */
[----:B------:R-:W-:Y:S01]  /*9140*/  SHF.R.U64 R13, R13, 0x3, RZ ;  /* 0x000000030d0d7819 */ /* 0x000fe200000012ff */
[----:B------:R-:W-:Y:S01]  /*9150*/  SHFL.IDX PT, R85, R85, R0, 0x1c1f ;  /* 0x001c1f0055557589 */ /* 0x000fe200000e0000 */
[----:B------:R-:W-:Y:S02]  /*9160*/  MOV R104, R42 ;  /* 0x0000002a00687202 */ /* 0x000fe40000000f00 */
[----:B------:R-:W-:Y:S01]  /*9170*/  MOV R53, R52 ;  /* 0x0000003400357202 */ /* 0x000fe20000000f00 */
[----:B------:R-:W-:Y:S01]  /*9180*/  SHFL.IDX PT, R87, R87, R0, 0x1c1f ;  /* 0x001c1f0057577589 */ /* 0x000fe200000e0000 */
[----:B------:R-:W-:Y:S01]  /*9190*/  LOP3.LUT R56, R13, R28, RZ, 0x3c, !PT ;  /* 0x0000001c0d387212 */ /* 0x000fe200078e3cff */
[----:B------:R-:W-:Y:S01]  /*91a0*/  IMAD R52, RZ, RZ, -UR43 ;  /* 0x8000002bff347e24 */ /* 0x000fe2000f8e02ff */
[----:B------:R-:W-:Y:S01]  /*91b0*/  UIMAD UR11, UR6, UR5, UR43 ;  /* 0x00000005060b72a4 */ /* 0x000fe2000f8e022b */
[----:B------:R-:W-:Y:S01]  /*91c0*/  SHFL.IDX PT, R109, R109, R0, 0x1c1f ;  /* 0x001c1f006d6d7589 */ /* 0x000fe200000e0000 */
[----:B------:R-:W-:Y:S03]  /*91d0*/  SYNCS.ARRIVE.TRANS64.RED.A1T0 RZ, [UR4], RZ ;  /* 0x000000ffffff79a7 */ /* 0x000fe60008100404 */
[----:B------:R-:W3:Y:S04]  /*91e0*/  SHFL.IDX PT, R60, R60, R41, 0x1c1f ;  /* 0x001c1f293c3c7589 */ /* 0x000ee800000e0000 */
[----:B------:R-:W-:Y:S04]  /*91f0*/  SHFL.IDX PT, R42, R61, R41, 0x1c1f ;  /* 0x001c1f293d2a7589 */ /* 0x000fe800000e0000 */
[----:B------:R-:W4:Y:S04]  /*9200*/  SHFL.IDX PT, R78, R78, R41, 0x1c1f ;  /* 0x001c1f294e4e7589 */ /* 0x000f2800000e0000 */
[----:B------:R-:W-:Y:S04]  /*9210*/  SHFL.IDX PT, R111, R111, R0, 0x1c1f ;  /* 0x001c1f006f6f7589 */ /* 0x000fe800000e0000 */
[----:B------:R-:W4:Y:S04]  /*9220*/  SHFL.IDX PT, R74, R74, R41, 0x1c1f ;  /* 0x001c1f294a4a7589 */ /* 0x000f2800000e0000 */
[----:B------:R-:W-:Y:S04]  /*9230*/  SHFL.IDX PT, R89, R89, R0, 0x1c1f ;  /* 0x001c1f0059597589 */ /* 0x000fe800000e0000 */
[----:B------:R-:W-:Y:S04]  /*9240*/  SHFL.IDX PT, R113, R113, R0, 0x1c1f ;  /* 0x001c1f0071717589 */ /* 0x000fe800000e0000 */
[----:B------:R-:W4:Y:S04]  /*9250*/  SHFL.IDX PT, R62, R62, R41, 0x1c1f ;  /* 0x001c1f293e3e7589 */ /* 0x000f2800000e0000 */
[----:B------:R-:W4:Y:S01]  /*9260*/  SHFL.IDX PT, R72, R72, R41, 0x1c1f ;  /* 0x001c1f2948487589 */ /* 0x000f2200000e0000 */
[----:B0-----:R-:W-:Y:S01]  /*9270*/  IMAD R52, R59, R52, UR41 ;  /* 0x000000293b347e24 */ /* 0x001fe2000f8e0234 */
[----:B------:R-:W-:Y:S01]  /*9280*/  MOV R84, R56 ;  /* 0x0000003800547202 */ /* 0x000fe20000000f00 */
[----:B------:R-:W-:Y:S01]  /*9290*/  USHF.R.S32.HI UR10, URZ, 0x1f, UR11 ;  /* 0x0000001f3f0a7899 */ /* 0x000fe2000801140b */
[----:B------:R-:W-:Y:S01]  /*92a0*/  SHFL.IDX PT, R115, R115, R0, 0x1c1f ;  /* 0x001c1f0073737589 */ /* 0x000fe200000e0000 */
[----:B------:R-:W-:Y:S01]  /*92b0*/  MOV R86, R48 ;  /* 0x0000003000567202 */ /* 0x000fe20000000f00 */
[----:B------:R-:W-:-:S02]  /*92c0*/  IMAD R49, R52, 0x80, R223 ;  /* 0x0000008034317824 */ /* 0x000fc400078e02df */
[----:B------:R-:W0:Y:S01]  /*92d0*/  SHFL.IDX PT, R56, R73, R41, 0x1c1f ;  /* 0x001c1f2949387589 */ /* 0x000e2200000e0000 */
[----:B------:R-:W-:Y:S01]  /*92e0*/  F2FP.BF16.F32.PACK_AB R83, R118, R83 ;  /* 0x000000537653723e */ /* 0x000fe200000010ff */
[----:B------:R-:W-:Y:S01]  /*92f0*/  UIMAD UR5, UR10, UR8, URZ ;  /* 0x000000080a0572a4 */ /* 0x000fe2000f8e023f */
[----:B------:R-:W-:Y:S02]  /*9300*/  F2FP.BF16.F32.PACK_AB R90, R119, R90 ;  /* 0x0000005a775a723e */ /* 0x000fe400000010ff */
[----:B------:R-:W-:Y:S02]  /*9310*/  SEL R93, R33, R32, P0 ;  /* 0x00000020215d7207 */ /* 0x000fe40000000000 */
[----:B------:R-:W-:Y:S02]  /*9320*/  SEL R64, R32, R33, P0 ;  /* 0x0000002120407207 */ /* 0x000fe40000000000 */
[----:B------:R-:W-:Y:S02]  /*9330*/  SEL R119, R76, R29, P0 ;  /* 0x0000001d4c777207 */ /* 0x000fe40000000000 */
[----:B------:R-:W-:-:S02]  /*9340*/  LOP3.LUT R6, R7, 0x380, RZ, 0xc0, !PT ;  /* 0x0000038007067812 */ /* 0x000fc400078ec0ff */
[----:B------:R-:W-:Y:S01]  /*9350*/  SEL R76, R29, R76, P0 ;  /* 0x0000004c1d4c7207 */ /* 0x000fe20000000000 */
[----:B-1----:R-:W-:Y:S01]  /*9360*/  @P3 IMAD.HI.U32 R36, R49, R36, RZ ;  /* 0x0000002431243227 */ /* 0x002fe200078e00ff */
[----:B------:R-:W-:Y:S01]  /*9370*/  LOP3.LUT R13, R14, 0x380, RZ, 0xc0, !PT ;  /* 0x000003800e0d7812 */ /* 0x000fe200078ec0ff */
[----:B------:R-:W-:Y:S01]  /*9380*/  USHF.R.S32.HI UR12, URZ, 0x1f, UR42 ;  /* 0x0000001f3f0c7899 */ /* 0x000fe2000801142a */
[----:B------:R-:W-:Y:S01]  /*9390*/  MOV R54, R54 ;  /* 0x0000003600367202 */ /* 0x000fe20000000f00 */
[----:B------:R-:W-:Y:S01]  /*93a0*/  SHFL.IDX PT, R91, R91, R0, 0x1c1f ;  /* 0x001c1f005b5b7589 */ /* 0x000fe200000e0000 */
[----:B------:R-:W-:Y:S01]  /*93b0*/  SEL R127, R102, R81, P0 ;  /* 0x00000051667f7207 */ /* 0x000fe20000000000 */
[----:B------:R-:W-:Y:S01]  /*93c0*/  UIMAD.WIDE.U32 UR6, UR11, UR8, URZ ;  /* 0x000000080b0672a5 */ /* 0x000fe2000f8e003f */
[----:B------:R-:W-:Y:S01]  /*93d0*/  SEL R131, R83, R90, P0 ;  /* 0x0000005a53837207 */ /* 0x000fe20000000000 */
[----:B------:R-:W-:Y:S01]  /*93e0*/  UIMAD UR5, UR11, UR9, UR5 ;  /* 0x000000090b0572a4 */ /* 0x000fe2000f8e0205 */
[----:B------:R-:W-:-:S02]  /*93f0*/  MOV R55, R50 ;  /* 0x0000003200377202 */ /* 0x000fc40000000f00 */
[----:B------:R-:W-:Y:S01]  /*9400*/  SHF.R.U64 R6, R6, 0x3, RZ ;  /* 0x0000000306067819 */ /* 0x000fe200000012ff */
[----:B------:R-:W1:Y:S01]  /*9410*/  SHFL.IDX PT, R50, R63, R41, 0x1c1f ;  /* 0x001c1f293f327589 */ /* 0x000e6200000e0000 */
[----:B------:R-:W-:Y:S01]  /*9420*/  ULDC.64 UR8, c[0x0][0xb98] ;  /* 0x0002e60000087ab9 */ /* 0x000fe20000000a00 */
[----:B------:R-:W-:Y:S01]  /*9430*/  SHF.R.U64 R13, R13, 0x3, RZ ;  /* 0x000000030d0d7819 */ /* 0x000fe200000012ff */
[----:B------:R-:W-:Y:S01]  /*9440*/  IMAD.MOV.U32 R57, RZ, RZ, R49 ;  /* 0x000000ffff397224 */ /* 0x000fe200078e0031 */
[----:B------:R-:W-:Y:S01]  /*9450*/  SHFL.IDX PT, R93, R93, R0, 0x1c1f ;  /* 0x001c1f005d5d7589 */ /* 0x000fe200000e0000 */
[----:B------:R-:W-:Y:S01]  /*9460*/  UIMAD UR4, UR12, UR8, URZ ;  /* 0x000000080c0472a4 */ /* 0x000fe2000f8e023f */
[----:B------:R-:W-:Y:S02]  /*9470*/  SEL R81, R81, R102, P0 ;  /* 0x0000006651517207 */ /* 0x000fe40000000000 */
[----:B------:R-:W-:Y:S01]  /*9480*/  SHFL.IDX PT, R117, R117, R0, 0x1c1f ;  /* 0x001c1f0075757589 */ /* 0x000fe200000e0000 */
[----:B------:R-:W-:-:S03]  /*9490*/  SEL R83, R90, R83, P0 ;  /* 0x000000535a537207 */ /* 0x000fc60000000000 */
[----:B------:R-:W1:Y:S01]  /*94a0*/  SHFL.IDX PT, R64, R64, R41, 0x1c1f ;  /* 0x001c1f2940407589 */ /* 0x000e6200000e0000 */
[----:B------:R-:W-:-:S03]  /*94b0*/  LOP3.LUT R38, R6, R7, RZ, 0x3c, !PT ;  /* 0x0000000706267212 */ /* 0x000fc600078e3cff */
[----:B------:R-:W1:Y:S01]  /*94c0*/  SHFL.IDX PT, R92, R75, R41, 0x1c1f ;  /* 0x001c1f294b5c7589 */ /* 0x000e6200000e0000 */
[C---:B------:R-:W-:Y:S02]  /*94d0*/  IADD3 R21, P1, R34.reuse, 0x6000, RZ ;  /* 0x0000600022157810 */ /* 0x040fe40007f3e0ff */
[----:B--2---:R-:W-:Y:S01]  /*94e0*/  @P3 SHF.R.U32.HI R57, RZ, R37, R36 ;  /* 0x00000025ff393219 */ /* 0x004fe20000011624 */
[----:B------:R-:W-:Y:S01]  /*94f0*/  SHFL.IDX PT, R95, R95, R0, 0x1c1f ;  /* 0x001c1f005f5f7589 */ /* 0x000fe200000e0000 */
[----:B------:R-:W-:-:S03]  /*9500*/  IADD3 R33, P4, R34, 0x1000, RZ ;  /* 0x0000100022217810 */ /* 0x000fc60007f9e0ff */
[----:B------:R-:W-:Y:S01]  /*9510*/  SHFL.IDX PT, R119, R119, R0, 0x1c1f ;  /* 0x001c1f0077777589 */ /* 0x000fe200000e0000 */
[----:B------:R-:W-:-:S03]  /*9520*/  LOP3.LUT R44, R13, R14, RZ, 0x3c, !PT ;  /* 0x0000000e0d2c7212 */ /* 0x000fc600078e3cff */
[----:B------:R-:W2:Y:S04]  /*9530*/  SHFL.IDX PT, R66, R66, R41, 0x1c1f ;  /* 0x001c1f2942427589 */ /* 0x000ea800000e0000 */
[----:B------:R-:W2:Y:S01]  /*9540*/  SHFL.IDX PT, R76, R76, R41, 0x1c1f ;  /* 0x001c1f294c4c7589 */ /* 0x000ea200000e0000 */
[----:B------:R-:W-:-:S03]  /*9550*/  LOP3.LUT R20, R21, 0x380, RZ, 0xc0, !PT ;  /* 0x0000038015147812 */ /* 0x000fc600078ec0ff */
[----:B------:R-:W-:Y:S01]  /*9560*/  SHFL.IDX PT, R97, R97, R0, 0x1c1f ;  /* 0x001c1f0061617589 */ /* 0x000fe200000e0000 */
[----:B------:R-:W-:-:S03]  /*9570*/  MOV R108, R38 ;  /* 0x00000026006c7202 */ /* 0x000fc60000000f00 */
[----:B------:R-:W-:Y:S01]  /*9580*/  SHFL.IDX PT, R99, R99, R0, 0x1c1f ;  /* 0x001c1f0063637589 */ /* 0x000fe200000e0000 */
[----:B------:R-:W-:-:S03]  /*9590*/  UIADD3 UR5, UR7, UR5, URZ ;  /* 0x0000000507057290 */ /* 0x000fc6000fffe03f */
        /* <DEDUP_REMOVED lines=11> */
[----:B------:R-:W2:Y:S01]  /*9650*/  SHFL.IDX PT, R0, R65, R41, 0x1c1f ;  /* 0x001c1f2941007589 */ /* 0x000ea200000e0000 */
[----:B---3--:R-:W-:Y:S01]  /*9660*/  SEL R36, R85, R60, P0 ;  /* 0x0000003c55247207 */ /* 0x008fe20000000000 */
[----:B------:R-:W-:Y:S01]  /*9670*/  IMAD.MOV R48, RZ, RZ, -R57 ;  /* 0x000000ffff307224 */ /* 0x000fe200078e0a39 */
[----:B------:R-:W-:Y:S01]  /*9680*/  SEL R38, R60, R85, P0 ;  /* 0x000000553c267207 */ /* 0x000fe20000000000 */
[----:B------:R-:W3:Y:S01]  /*9690*/  SHFL.IDX PT, R94, R77, R41, 0x1c1f ;  /* 0x001c1f294d5e7589 */ /* 0x000ee200000e0000 */
[----:B----4-:R-:W-:Y:S01]  /*96a0*/  SEL R37, R109, R78, P0 ;  /* 0x0000004e6d257207 */ /* 0x010fe20000000000 */
[----:B------:R-:W-:Y:S01]  /*96b0*/  UIMAD UR7, UR42, UR9, UR4 ;  /* 0x000000092a0772a4 */ /* 0x000fe2000f8e0204 */
[----:B------:R-:W-:Y:S01]  /*96c0*/  SEL R39, R78, R109, P0 ;  /* 0x0000006d4e277207 */ /* 0x000fe20000000000 */
[----:B------:R-:W-:Y:S01]  /*96d0*/  BAR.SYNC.DEFER_BLOCKING 0x1, 0x100 ;  /* 0x0044000000007b1d */ /* 0x000fe20000010000 */
[----:B------:R-:W-:Y:S02]  /*96e0*/  SEL R40, R87, R42, P0 ;  /* 0x0000002a57287207 */ /* 0x000fe40000000000 */
[----:B------:R-:W-:-:S02]  /*96f0*/  MOV R112, R46 ;  /* 0x0000002e00707202 */ /* 0x000fc40000000f00 */
[----:B------:R-:W-:Y:S01]  /*9700*/  MOV R102, R44 ;  /* 0x0000002c00667202 */ /* 0x000fe20000000f00 */
[----:B------:R-:W-:Y:S01]  /*9710*/  UMOV UR4, UR6 ;  /* 0x0000000600047c82 */ /* 0x000fe20008000000 */
[----:B------:R-:W-:Y:S01]  /*9720*/  SEL R42, R42, R87, P0 ;  /* 0x000000572a2a7207 */ /* 0x000fe20000000000 */
[----:B------:R-:W4:Y:S01]  /*9730*/  SHFL.IDX PT, R58, R67, R41, 0x1c1f ;  /* 0x001c1f29433a7589 */ /* 0x000f2200000e0000 */
[----:B------:R-:W-:-:S03]  /*9740*/  SEL R43, R74, R111, P0 ;  /* 0x0000006f4a2b7207 */ /* 0x000fc60000000000 */
[----:B------:R-:W-:Y:S01]  /*9750*/  SHFL.IDX PT, R68, R68, R41, 0x1c1f ;  /* 0x001c1f2944447589 */ /* 0x000fe200000e0000 */
[----:B------:R-:W-:-:S03]  /*9760*/  SEL R44, R89, R62, P0 ;  /* 0x0000003e592c7207 */ /* 0x000fc60000000000 */
[----:B------:R-:W-:Y:S01]  /*9770*/  SHFL.IDX PT, R70, R70, R41, 0x1c1f ;  /* 0x001c1f2946467589 */ /* 0x000fe200000e0000 */
[----:B------:R-:W-:-:S03]  /*9780*/  SEL R46, R62, R89, P0 ;  /* 0x000000593e2e7207 */ /* 0x000fc60000000000 */
[----:B------:R-:W-:Y:S01]  /*9790*/  SHFL.IDX PT, R88, R69, R41, 0x1c1f ;  /* 0x001c1f2945587589 */ /* 0x000fe200000e0000 */
[----:B------:R-:W-:-:S03]  /*97a0*/  SEL R45, R113, R72, P0 ;  /* 0x00000048712d7207 */ /* 0x000fc60000000000 */
[----:B------:R-:W-:Y:S01]  /*97b0*/  SHFL.IDX PT, R90, R71, R41, 0x1c1f ;  /* 0x001c1f29475a7589 */ /* 0x000fe200000e0000 */
[----:B------:R-:W-:-:S03]  /*97c0*/  SEL R47, R72, R113, P0 ;  /* 0x00000071482f7207 */ /* 0x000fc60000000000 */
[----:B------:R-:W4:Y:S01]  /*97d0*/  SHFL.IDX PT, R96, R79, R41, 0x1c1f ;  /* 0x001c1f294f607589 */ /* 0x000f2200000e0000 */
[----:B------:R-:W-:-:S03]  /*97e0*/  SHF.R.U64 R20, R20, 0x3, RZ ;  /* 0x0000000314147819 */ /* 0x000fc600000012ff */
[----:B------:R-:W4:Y:S01]  /*97f0*/  SHFL.IDX PT, R80, R80, R41, 0x1c1f ;  /* 0x001c1f2950507589 */ /* 0x000f2200000e0000 */
[----:B------:R-:W-:-:S03]  /*9800*/  UIMAD.WIDE.U32 UR4, UR42, UR8, UR4 ;  /* 0x000000082a0472a5 */ /* 0x000fc6000f8e0004 */
[----:B------:R-:W4:Y:S04]  /*9810*/  SHFL.IDX PT, R98, R81, R41, 0x1c1f ;  /* 0x001c1f2951627589 */ /* 0x000f2800000e0000 */
[----:B------:R-:W4:Y:S04]  /*9820*/  SHFL.IDX PT, R82, R82, R41, 0x1c1f ;  /* 0x001c1f2952527589 */ /* 0x000f2800000e0000 */
[----:B------:R0:W4:Y:S01]  /*9830*/  SHFL.IDX PT, R100, R83, R41, 0x1c1f ;  /* 0x001c1f2953647589 */ /* 0x00012200000e0000 */
[----:B------:R-:W-:Y:S01]  /*9840*/  SHF.R.U64 R32, R32, 0x3, RZ ;  /* 0x0000000320207819 */ /* 0x000fe200000012ff */
[----:B------:R-:W-:-:S02]  /*9850*/  IMAD R59, R5, R48, R49 ;  /* 0x00000030053b7224 */ /* 0x000fc400078e0231 */
[----:B------:R-:W-:Y:S01]  /*9860*/  STSM.16.M88.4 [R114], R36 ;  /* 0x0000002472007844 */ /* 0x000fe20000000200 */
[----:B------:R-:W-:Y:S01]  /*9870*/  IADD3 R27, P2, R34, 0x5000, RZ ;  /* 0x00005000221b7810 */ /* 0x000fe20007f5e0ff */
[----:B------:R-:W-:Y:S01]  /*9880*/  ULDC.64 UR8, c[0x0][0xae8] ;  /* 0x0002ba0000087ab9 */ /* 0x000fe20000000a00 */
[----:B0-----:R-:W-:Y:S02]  /*9890*/  SEL R41, R111, R74, P0 ;  /* 0x0000004a6f297207 */ /* 0x001fe40000000000 */
[----:B------:R-:W-:Y:S01]  /*98a0*/  LOP3.LUT R20, R20, R21, RZ, 0x3c, !PT ;  /* 0x0000001514147212 */ /* 0x000fe200078e3cff */
[--C-:B------:R-:W-:Y:S02]  /*98b0*/  IMAD.X R21, RZ, RZ, R35.reuse, P1 ;  /* 0x000000ffff157224 */ /* 0x100fe400008e0623 */
[----:B------:R-:W-:Y:S01]  /*98c0*/  STSM.16.M88.4 [R112], R40 ;  /* 0x0000002870007844 */ /* 0x000fe20000000200 */
[----:B------:R-:W-:Y:S01]  /*98d0*/  LOP3.LUT R32, R32, R33, RZ, 0x3c, !PT ;  /* 0x0000002120207212 */ /* 0x000fe200078e3cff */
[----:B------:R-:W-:Y:S01]  /*98e0*/  IMAD.X R33, RZ, RZ, R35, P4 ;  /* 0x000000ffff217224 */ /* 0x000fe200020e0623 */
[----:B------:R-:W-:Y:S01]  /*98f0*/  SEL R49, R115, R56, P0 ;  /* 0x0000003873317207 */ /* 0x000fe20000000000 */
[----:B------:R0:W-:Y:S01]  /*9900*/  STSM.16.M88.4 [R110], R44 ;  /* 0x0000002c6e007844 */ /* 0x0001e20000000200 */
[----:B------:R-:W-:-:S02]  /*9910*/  SEL R51, R56, R115, P0 ;  /* 0x0000007338337207 */ /* 0x000fc40000000000 */
[----:B------:R-:W-:Y:S02]  /*9920*/  IADD3 R56, P1, R57, UR4, RZ ;  /* 0x0000000439387c10 */ /* 0x000fe4000ff3e0ff */
[C---:B------:R-:W-:Y:S02]  /*9930*/  IADD3 R29, P6, R34.reuse, 0x3000, RZ ;  /* 0x00003000221d7810 */ /* 0x040fe40007fde0ff */
[C---:B------:R-:W-:Y:S02]  /*9940*/  IADD3 R25, P5, R34.reuse, 0x4000, RZ ;  /* 0x0000400022197810 */ /* 0x040fe40007fbe0ff */
[----:B------:R-:W-:Y:S02]  /*9950*/  IADD3 R15, P4, R34, 0x7000, RZ ;  /* 0x00007000220f7810 */ /* 0x000fe40007f9e0ff */
[----:B------:R-:W-:Y:S01]  /*9960*/  LOP3.LUT R26, R27, 0x380, RZ, 0xc0, !PT ;  /* 0x000003801b1a7812 */ /* 0x000fe200078ec0ff */
[----:B0-----:R-:W-:Y:S01]  /*9970*/  IMAD.U32 R46, RZ, RZ, UR7 ;  /* 0x00000007ff2e7e24 */ /* 0x001fe2000f8e00ff */
[----:B------:R-:W-:Y:S01]  /*9980*/  SHF.R.S32.HI R45, RZ, 0x1f, R57 ;  /* 0x0000001fff2d7819 */ /* 0x000fe20000011439 */
[----:B------:R-:W-:Y:S01]  /*9990*/  ULDC.64 UR6, c[0x0][0xb88] ;  /* 0x0002e20000067ab9 */ /* 0x000fe20000000a00 */
[----:B------:R-:W-:-:S02]  /*99a0*/  SHF.R.S32.HI R44, RZ, 0x1f, R59 ;  /* 0x0000001fff2c7819 */ /* 0x000fc4000001143b */
[----:B------:R-:W-:Y:S01]  /*99b0*/  IADD3.X R57, R45, UR5, R46, P1, !PT ;  /* 0x000000052d397c10 */ /* 0x000fe20008ffe42e */
[----:B------:R-:W-:Y:S01]  /*99c0*/  ULDC.64 UR4, c[0x0][0xb50] ;  /* 0x0002d40000047ab9 */ /* 0x000fe20000000a00 */
[----:B------:R-:W-:Y:S01]  /*99d0*/  LOP3.LUT R28, R29, 0x380, RZ, 0xc0, !PT ;  /* 0x000003801d1c7812 */ /* 0x000fe200078ec0ff */
[----:B------:R-:W-:Y:S01]  /*99e0*/  IMAD R44, R44, UR6, RZ ;  /* 0x000000062c2c7c24 */ /* 0x000fe2000f8e02ff */
[----:B------:R-:W-:Y:S02]  /*99f0*/  LOP3.LUT R24, R25, 0x380, RZ, 0xc0, !PT ;  /* 0x0000038019187812 */ /* 0x000fe400078ec0ff */
[----:B------:R-:W-:Y:S02]  /*9a00*/  LOP3.LUT R14, R15, 0x380, RZ, 0xc0, !PT ;  /* 0x000003800f0e7812 */ /* 0x000fe400078ec0ff */
[----:B------:R-:W-:Y:S02]  /*9a10*/  SHF.R.U64 R26, R26, 0x3, RZ ;  /* 0x000000031a1a7819 */ /* 0x000fe400000012ff */
[----:B-1----:R-:W-:-:S02]  /*9a20*/  SEL R48, R91, R50, P0 ;  /* 0x000000325b307207 */ /* 0x002fc40000000000 */
[----:B------:R-:W-:Y:S01]  /*9a30*/  SEL R50, R50, R91, P0 ;  /* 0x0000005b32327207 */ /* 0x000fe20000000000 */
[C---:B------:R-:W-:Y:S01]  /*9a40*/  IMAD R61, R59.reuse, UR7, R44 ;  /* 0x000000073b3d7c24 */ /* 0x040fe2000f8e022c */
[----:B------:R-:W-:Y:S01]  /*9a50*/  LOP3.LUT R7, R34, 0x380, RZ, 0xc0, !PT ;  /* 0x0000038022077812 */ /* 0x000fe200078ec0ff */
[----:B------:R-:W-:Y:S01]  /*9a60*/  IMAD.WIDE.U32 R56, R59, UR6, R56 ;  /* 0x000000063b387c25 */ /* 0x000fe2000f8e0038 */
[----:B------:R-:W-:Y:S01]  /*9a70*/  SEL R36, R93, R64, P0 ;  /* 0x000000405d247207 */ /* 0x000fe20000000000 */
[----:B------:R-:W-:Y:S01]  /*9a80*/  ULDC UR6, c[0x0][0xa88] ;  /* 0x0002a20000067ab9 */ /* 0x000fe20000000800 */
[----:B------:R-:W-:Y:S02]  /*9a90*/  SEL R38, R64, R93, P0 ;  /* 0x0000005d40267207 */ /* 0x000fe40000000000 */
[----:B------:R-:W-:Y:S02]  /*9aa0*/  SEL R37, R117, R92, P0 ;  /* 0x0000005c75257207 */ /* 0x000fe40000000000 */
[----:B------:R-:W-:Y:S01]  /*9ab0*/  SEL R39, R92, R117, P0 ;  /* 0x000000755c277207 */ /* 0x000fe20000000000 */
[----:B------:R-:W-:Y:S01]  /*9ac0*/  IMAD R59, R52, 0x80, R222 ;  /* 0x00000080343b7824 */ /* 0x000fe200078e02de */
[----:B------:R-:W-:-:S02]  /*9ad0*/  SHF.R.U64 R28, R28, 0x3, RZ ;  /* 0x000000031c1c7819 */ /* 0x000fc400000012ff */
[----:B------:R-:W-:Y:S02]  /*9ae0*/  SHF.R.U64 R24, R24, 0x3, RZ ;  /* 0x0000000318187819 */ /* 0x000fe400000012ff */
[----:B------:R-:W-:Y:S02]  /*9af0*/  SHF.R.U64 R14, R14, 0x3, RZ ;  /* 0x000000030e0e7819 */ /* 0x000fe400000012ff */
[----:B--2---:R-:W-:Y:S02]  /*9b00*/  SEL R40, R95, R66, P0 ;  /* 0x000000425f287207 */ /* 0x004fe40000000000 */
[----:B------:R-:W-:Y:S02]  /*9b10*/  SEL R42, R66, R95, P0 ;  /* 0x0000005f422a7207 */ /* 0x000fe40000000000 */
[----:B------:R-:W-:Y:S02]  /*9b20*/  SEL R41, R119, R76, P0 ;  /* 0x0000004c77297207 */ /* 0x000fe40000000000 */
[----:B------:R-:W-:-:S02]  /*9b30*/  SEL R43, R76, R119, P0 ;  /* 0x000000774c2b7207 */ /* 0x000fc40000000000 */
[----:B------:R-:W-:Y:S01]  /*9b40*/  LOP3.LUT R26, R26, R27, RZ, 0x3c, !PT ;  /* 0x0000001b1a1a7212 */ /* 0x000fe200078e3cff */
[--C-:B------:R-:W-:Y:S01]  /*9b50*/  IMAD.X R27, RZ, RZ, R35.reuse, P2 ;  /* 0x000000ffff1b7224 */ /* 0x100fe200010e0623 */
[----:B------:R-:W-:Y:S01]  /*9b60*/  IADD3 R133, P2, R34, 0xb000, RZ ;  /* 0x0000b00022857810 */ /* 0x000fe20007f5e0ff */
[----:B------:R-:W-:Y:S01]  /*9b70*/  STSM.16.M88.4 [R108], R48 ;  /* 0x000000306c007844 */ /* 0x000fe20000000200 */
[----:B------:R-:W-:Y:S02]  /*9b80*/  SHF.R.U64 R7, R7, 0x3, RZ ;  /* 0x0000000307077819 */ /* 0x000fe400000012ff */
[----:B------:R-:W-:Y:S01]  /*9b90*/  SEL R44, R97, R0, P0 ;  /* 0x00000000612c7207 */ /* 0x000fe20000000000 */
[----:B------:R0:W-:Y:S01]  /*9ba0*/  STSM.16.M88.4 [R106], R36 ;  /* 0x000000246a007844 */ /* 0x0001e20000000200 */
[----:B------:R-:W-:Y:S01]  /*9bb0*/  SEL R46, R0, R97, P0 ;  /* 0x00000061002e7207 */ /* 0x000fe20000000000 */
[----:B------:R-:W-:Y:S01]  /*9bc0*/  IMAD R0, R5, UR6, RZ ;  /* 0x0000000605007c24 */ /* 0x000fe2000f8e02ff */
[----:B------:R-:W-:Y:S01]  /*9bd0*/  LOP3.LUT R28, R28, R29, RZ, 0x3c, !PT ;  /* 0x0000001d1c1c7212 */ /* 0x000fe200078e3cff */
[--C-:B------:R-:W-:Y:S01]  /*9be0*/  IMAD.X R29, RZ, RZ, R35.reuse, P6 ;  /* 0x000000ffff1d7224 */ /* 0x100fe200030e0623 */
[----:B------:R-:W-:Y:S01]  /*9bf0*/  LOP3.LUT R24, R24, R25, RZ, 0x3c, !PT ;  /* 0x0000001918187212 */ /* 0x000fe200078e3cff */
[--C-:B------:R-:W-:Y:S01]  /*9c00*/  IMAD.X R25, RZ, RZ, R35.reuse, P5 ;  /* 0x000000ffff197224 */ /* 0x100fe200028e0623 */
[----:B------:R-:W-:Y:S01]  /*9c10*/  LOP3.LUT R14, R14, R15, RZ, 0x3c, !PT ;  /* 0x0000000f0e0e7212 */ /* 0x000fe200078e3cff */
[----:B------:R-:W-:Y:S01]  /*9c20*/  IMAD.X R15, RZ, RZ, R35, P4 ;  /* 0x000000ffff0f7224 */ /* 0x000fe200020e0623 */
[----:B------:R1:W-:Y:S01]  /*9c30*/  STSM.16.M88.4 [R104], R40 ;  /* 0x0000002868007844 */ /* 0x0003e20000000200 */
[----:B---3--:R-:W-:-:S02]  /*9c40*/  SEL R45, R121, R94, P0 ;  /* 0x0000005e792d7207 */ /* 0x008fc40000000000 */
[----:B------:R-:W-:Y:S02]  /*9c50*/  SEL R47, R94, R121, P0 ;  /* 0x000000795e2f7207 */ /* 0x000fe40000000000 */
[----:B------:R-:W-:Y:S01]  /*9c60*/  LOP3.LUT P1, RZ, R220, 0x3, RZ, 0xc0, !PT ;  /* 0x00000003dcff7812 */ /* 0x000fe2000782c0ff */
[----:B0-----:R-:W-:Y:S01]  /*9c70*/  VIADD R37, R59, 0x8 ;  /* 0x000000083b257836 */ /* 0x001fe20000000000 */
[C---:B------:R-:W-:Y:S01]  /*9c80*/  IADD3 R11, P6, R34.reuse, 0x9000, RZ ;  /* 0x00009000220b7810 */ /* 0x040fe20007fde0ff */
[----:B------:R-:W-:Y:S01]  /*9c90*/  IMAD.IADD R39, R57, 0x1, R61 ;  /* 0x0000000139277824 */ /* 0x000fe200078e023d */
[----:B------:R-:W-:Y:S02]  /*9ca0*/  IADD3 R13, P5, R34, 0xa000, RZ ;  /* 0x0000a000220d7810 */ /* 0x000fe40007fbe0ff */
[----:B------:R-:W-:Y:S01]  /*9cb0*/  LOP3.LUT R34, R7, R34, RZ, 0x3c, !PT ;  /* 0x0000002207227212 */ /* 0x000fe200078e3cff */
[----:B------:R-:W-:Y:S01]  /*9cc0*/  IMAD.X R7, RZ, RZ, R35, P2 ;  /* 0x000000ffff077224 */ /* 0x000fe200010e0623 */
[----:B-1----:R-:W-:Y:S01]  /*9cd0*/  LEA R40, P4, R56, UR4, 0x2 ;  /* 0x0000000438287c11 */ /* 0x002fe2000f8810ff */
[----:B------:R0:W-:Y:S01]  /*9ce0*/  STSM.16.M88.4 [R102], R44 ;  /* 0x0000002c66007844 */ /* 0x0001e20000000200 */
[----:B------:R-:W-:-:S02]  /*9cf0*/  ISETP.GE.OR P2, PT, R59, R0, P1 ;  /* 0x000000003b00720c */ /* 0x000fc40000f46670 */
[----:B------:R-:W-:Y:S02]  /*9d00*/  ISETP.GE.OR P1, PT, R37, R0, P1 ;  /* 0x000000002500720c */ /* 0x000fe40000f26670 */
[----:B------:R-:W-:Y:S02]  /*9d10*/  LEA.HI.X R56, R56, UR5, R39, 0x2, P4 ;  /* 0x0000000538387c11 */ /* 0x000fe4000a0f1427 */
[----:B----4-:R-:W-:Y:S02]  /*9d20*/  SEL R36, R99, R58, P0 ;  /* 0x0000003a63247207 */ /* 0x010fe40000000000 */
[----:B------:R-:W-:Y:S02]  /*9d30*/  SEL R38, R58, R99, P0 ;  /* 0x000000633a267207 */ /* 0x000fe40000000000 */
[----:B------:R-:W-:Y:S02]  /*9d40*/  SEL R37, R123, R96, P0 ;  /* 0x000000607b257207 */ /* 0x000fe40000000000 */
[----:B------:R-:W-:-:S02]  /*9d50*/  SEL R39, R96, R123, P0 ;  /* 0x0000007b60277207 */ /* 0x000fc40000000000 */
        /* <DEDUP_REMOVED lines=8> */
[----:B------:R0:W-:Y:S01]  /*9de0*/  SHFL.IDX PT, R62, R40, 0x1, 0x1c1f ;  /* 0x003c1f00283e7f89 */ /* 0x0001e200000e0000 */
[----:B------:R-:W-:Y:S02]  /*9df0*/  SEL R71, R98, R127, P0 ;  /* 0x0000007f62477207 */ /* 0x000fe40000000000 */
[----:B------:R-:W-:Y:S02]  /*9e00*/  SEL R72, R105, R88, P0 ;  /* 0x0000005869487207 */ /* 0x000fe40000000000 */
[----:B------:R-:W-:Y:S02]  /*9e10*/  SEL R74, R88, R105, P0 ;  /* 0x00000069584a7207 */ /* 0x000fe40000000000 */
[----:B------:R-:W-:Y:S02]  /*9e20*/  SEL R73, R129, R82, P0 ;  /* 0x0000005281497207 */ /* 0x000fe40000000000 */
[----:B------:R-:W-:Y:S01]  /*9e30*/  SEL R75, R82, R129, P0 ;  /* 0x00000081524b7207 */ /* 0x000fe20000000000 */
[----:B------:R-:W-:Y:S01]  /*9e40*/  STSM.16.M88.4 [R86], R36 ;  /* 0x0000002456007844 */ /* 0x000fe20000000200 */
[----:B------:R-:W-:-:S02]  /*9e50*/  SEL R41, R131, R100, P0 ;  /* 0x0000006483297207 */ /* 0x000fc40000000000 */
        /* <DEDUP_REMOVED lines=9> */
[----:B------:R-:W1:Y:S01]  /*9ef0*/  SHFL.IDX PT, R63, R56, 0x1, 0x1c1f ;  /* 0x003c1f00383f7f89 */ /* 0x000e6200000e0000 */
[----:B------:R-:W-:-:S03]  /*9f00*/  LOP3.LUT R10, R11, 0x380, RZ, 0xc0, !PT ;  /* 0x000003800b0a7812 */ /* 0x000fc600078ec0ff */
[----:B0-----:R-:W-:Y:S04]  /*9f10*/  @!P2 ST.E desc[UR48][R60.64], R4 ;  /* 0x000000043c00a985 */ /* 0x001fe8000c101930 */
[----:B-1----:R0:W-:Y:S04]  /*9f20*/  @!P1 ST.E desc[UR48][R62.64], R3 ;  /* 0x000000033e009985 */ /* 0x0021e8000c101930 */
[----:B------:R1:W5:Y:S04]  /*9f30*/  LD.E.128 R56, desc[UR48][R32.64] ;  /* 0x0000003020387980 */ /* 0x000368000c101d00 */
[----:B------:R2:W5:Y:S01]  /*9f40*/  LD.E.128 R48, desc[UR48][R30.64] ;  /* 0x000000301e307980 */ /* 0x000562000c101d00 */
[----:B------:R-:W-:Y:S01]  /*9f50*/  SHF.R.U64 R10, R10, 0x3, RZ ;  /* 0x000000030a0a7819 */ /* 0x000fe200000012ff */
[----:B------:R-:W-:Y:S01]  /*9f60*/  UIMAD UR6, UR10, UR8, URZ ;  /* 0x000000080a0672a4 */ /* 0x000fe2000f8e023f */
[----:B0-----:R-:W-:Y:S01]  /*9f70*/  IMAD R3, R22, 0x20, R23 ;  /* 0x0000002016037824 */ /* 0x001fe200078e0217 */
[----:B------:R-:W-:Y:S01]  /*9f80*/  UIMAD.WIDE.U32 UR4, UR11, UR8, URZ ;  /* 0x000000080b0472a5 */ /* 0x000fe2000f8e003f */
[----:B-1----:R-:W0:Y:S01]  /*9f90*/  @P3 LDC R33, c[0x0][0xbec] ;  /* 0x0002fb00ff213b82 */ /* 0x002e220000000800 */
[----:B------:R-:W-:Y:S01]  /*9fa0*/  LOP3.LUT R6, R133, 0x380, RZ, 0xc0, !PT ;  /* 0x0000038085067812 */ /* 0x000fe200078ec0ff */
[----:B------:R-:W5:Y:S01]  /*9fb0*/  LD.E.128 R84, desc[UR48][R8.64] ;  /* 0x0000003008547980 */ /* 0x000f62000c101d00 */
[----:B------:R-:W-:-:S03]  /*9fc0*/  LOP3.LUT R12, R13, 0x380, RZ, 0xc0, !PT ;  /* 0x000003800d0c7812 */ /* 0x000fc600078ec0ff */
[----:B------:R-:W5:Y:S02]  /*9fd0*/  LD.E.128 R64, desc[UR48][R34.64] ;  /* 0x0000003022407980 */ /* 0x000f64000c101d00 */
[----:B--2---:R-:W1:Y:S01]  /*9fe0*/  @P3 LDC R31, c[0x0][0xbf0] ;  /* 0x0002fc00ff1f3b82 */ /* 0x004e620000000800 */
[----:B------:R-:W-:Y:S01]  /*9ff0*/  LOP3.LUT R10, R10, R11, RZ, 0x3c, !PT ;  /* 0x0000000b0a0a7212 */ /* 0x000fe200078e3cff */
[----:B------:R-:W-:Y:S01]  /*a000*/  IMAD.X R11, RZ, RZ, R35, P6 ;  /* 0x000000ffff0b7224 */ /* 0x000fe200030e0623 */
[----:B------:R-:W-:Y:S01]  /*a010*/  UIMAD UR6, UR11, UR9, UR6 ;  /* 0x000000090b0672a4 */ /* 0x000fe2000f8e0206 */
[----:B------:R-:W5:Y:S02]  /*a020*/  LD.E.128 R36, desc[UR48][R28.64] ;  /* 0x000000301c247980 */ /* 0x000f64000c101d00 */
[----:B------:R-:W-:Y:S02]  /*a030*/  ULDC.64 UR8, c[0x0][0xaf0] ;  /* 0x0002bc0000087ab9 */ /* 0x000fe40000000a00 */
[----:B------:R2:W5:Y:S01]  /*a040*/  LD.E.128 R80, desc[UR48][R10.64] ;  /* 0x000000300a507980 */ /* 0x000562000c101d00 */
[----:B------:R-:W-:-:S02]  /*a050*/  UIMAD UR7, UR12, UR8, URZ ;  /* 0x000000080c0772a4 */ /* 0x000fc4000f8e023f */
[----:B------:R-:W-:Y:S01]  /*a060*/  UIADD3 UR5, UR5, UR6, URZ ;  /* 0x0000000605057290 */ /* 0x000fe2000fffe03f */
[----:B------:R-:W5:Y:S04]  /*a070*/  LD.E.128 R76, desc[UR48][R24.64] ;  /* 0x00000030184c7980 */ /* 0x000f68000c101d00 */
[----:B------:R-:W5:Y:S01]  /*a080*/  LD.E.128 R68, desc[UR48][R26.64] ;  /* 0x000000301a447980 */ /* 0x000f62000c101d00 */
[----:B--2---:R-:W-:Y:S01]  /*a090*/  IMAD R10, R52, 0x80, R3 ;  /* 0x00000080340a7824 */ /* 0x004fe200078e0203 */
[----:B------:R-:W-:Y:S02]  /*a0a0*/  SHF.R.U64 R6, R6, 0x3, RZ ;  /* 0x0000000306067819 */ /* 0x000fe400000012ff */
[----:B------:R-:W5:Y:S01]  /*a0b0*/  LD.E.128 R44, desc[UR48][R20.64] ;  /* 0x00000030142c7980 */ /* 0x000f62000c101d00 */
[----:B0-----:R-:W-:Y:S01]  /*a0c0*/  @P3 IMAD.HI.U32 R4, R10, R33, RZ ;  /* 0x000000210a043227 */ /* 0x001fe200078e00ff */
[----:B------:R-:W-:-:S02]  /*a0d0*/  UIMAD UR7, UR42, UR9, UR7 ;  /* 0x000000092a0772a4 */ /* 0x000fc4000f8e0207 */
[----:B------:R-:W5:Y:S01]  /*a0e0*/  LD.E.128 R40, desc[UR48][R14.64] ;  /* 0x000000300e287980 */ /* 0x000f62000c101d00 */
[----:B------:R-:W-:Y:S01]  /*a0f0*/  UIMAD.WIDE.U32 UR42, UR42, UR8, UR4 ;  /* 0x000000082a2a72a5 */ /* 0x000fe2000f8e0004 */
[----:B------:R-:W-:Y:S01]  /*a100*/  IMAD.MOV.U32 R3, RZ, RZ, R10 ;  /* 0x000000ffff037224 */ /* 0x000fe200078e000a */
[----:B-1----:R-:W-:Y:S01]  /*a110*/  @P3 SHF.R.U32.HI R3, RZ, R31, R4 ;  /* 0x0000001fff033219 */ /* 0x002fe20000011604 */
[----:B------:R-:W-:Y:S01]  /*a120*/  UIADD3 UR39, UR39, 0x33420, URZ ;  /* 0x0003342027277890 */ /* 0x000fe2000fffe03f */
[----:B------:R-:W-:Y:S01]  /*a130*/  SHF.R.U64 R12, R12, 0x3, RZ ;  /* 0x000000030c0c7819 */ /* 0x000fe200000012ff */
[----:B------:R-:W-:Y:S01]  /*a140*/  UIADD3 UR4, UR43, UR7, URZ ;  /* 0x000000072b047290 */ /* 0x000fe2000fffe03f */
[----:B------:R-:W-:Y:S01]  /*a150*/  LOP3.LUT R6, R6, R133, RZ, 0x3c, !PT ;  /* 0x0000008506067212 */ /* 0x000fe200078e3cff */
[--C-:B------:R-:W-:Y:S01]  /*a160*/  IMAD.MOV R8, RZ, RZ, -R3.reuse ;  /* 0x000000ffff087224 */ /* 0x100fe200078e0a03 */
[----:B------:R-:W-:Y:S01]  /*a170*/  SHF.R.S32.HI R4, RZ, 0x1f, R3 ;  /* 0x0000001fff047819 */ /* 0x000fe20000011403 */
[----:B------:R-:W-:Y:S01]  /*a180*/  ULDC.64 UR6, c[0x0][0xae0] ;  /* 0x0002b80000067ab9 */ /* 0x000fe20000000a00 */
[----:B------:R-:W-:Y:S01]  /*a190*/  LOP3.LUT R12, R12, R13, RZ, 0x3c, !PT ;  /* 0x0000000d0c0c7212 */ /* 0x000fe200078e3cff */
[----:B------:R-:W-:Y:S01]  /*a1a0*/  IMAD.X R13, RZ, RZ, R35, P5 ;  /* 0x000000ffff0d7224 */ /* 0x000fe200028e0623 */
[----:B------:R0:W5:Y:S01]  /*a1b0*/  LD.E.128 R60, desc[UR48][R6.64] ;  /* 0x00000030063c7980 */ /* 0x000162000c101d00 */
[----:B------:R-:W-:Y:S01]  /*a1c0*/  IMAD R4, R4, UR6, RZ ;  /* 0x0000000604047c24 */ /* 0x000fe2000f8e02ff */
[----:B------:R-:W-:Y:S01]  /*a1d0*/  UIADD3 UR52, UR52, 0x1, URZ ;  /* 0x0000000134347890 */ /* 0x000fe2000fffe03f */
[----:B------:R-:W-:Y:S01]  /*a1e0*/  IMAD R5, R5, R8, R10 ;  /* 0x0000000805057224 */ /* 0x000fe200078e020a */
[----:B------:R1:W5:Y:S01]  /*a1f0*/  LD.E.128 R72, desc[UR48][R12.64] ;  /* 0x000000300c487980 */ /* 0x000362000c101d00 */
[----:B------:R-:W-:Y:S01]  /*a200*/  IMAD R9, R3, UR7, R4 ;  /* 0x0000000703097c24 */ /* 0x000fe2000f8e0204 */
[----:B------:R-:W-:Y:S01]  /*a210*/  ULDC.64 UR8, c[0x0][0xa80] ;  /* 0x0002a00000087ab9 */ /* 0x000fe20000000a00 */
[----:B------:R-:W-:Y:S01]  /*a220*/  @!PT LDS RZ, [RZ] ;  /* 0x00000000fffff984 */ /* 0x000fe20000000800 */
[----:B------:R-:W-:Y:S01]  /*a230*/  @!PT LDS RZ, [RZ] ;  /* 0x00000000fffff984 */ /* 0x000fe20000000800 */
[----:B------:R-:W-:Y:S01]  /*a240*/  @!PT LDS RZ, [RZ] ;  /* 0x00000000fffff984 */ /* 0x000fe20000000800 */
[----:B------:R-:W-:Y:S01]  /*a250*/  @!PT LDS RZ, [RZ] ;  /* 0x00000000fffff984 */ /* 0x000fe20000000800 */
[----:B------:R2:W-:Y:S06]  /*a260*/  MEMBAR.ALL.CTA ;  /* 0x0000000000007992 */ /* 0x0005ec0000008000 */
[----:B--2---:R-:W2:Y:S01]  /*a270*/  FENCE.VIEW.ASYNC.S ;  /* 0x00000000000073c6 */ /* 0x004ea20000000000 */
[----:B0-----:R-:W-:-:S02]  /*a280*/  IMAD.U32 R7, RZ, RZ, UR43 ;  /* 0x0000002bff077e24 */ /* 0x001fc4000f8e00ff */
[----:B------:R-:W-:Y:S02]  /*a290*/  IMAD.U32 R6, RZ, RZ, UR42 ;  /* 0x0000002aff067e24 */ /* 0x000fe4000f8e00ff */
[----:B------:R-:W-:Y:S02]  /*a2a0*/  IMAD.U32 R7, RZ, RZ, UR4 ;  /* 0x00000004ff077e24 */ /* 0x000fe4000f8e00ff */
[----:B------:R-:W-:Y:S01]  /*a2b0*/  IMAD.WIDE.U32 R6, R3, UR6, R6 ;  /* 0x0000000603067c25 */ /* 0x000fe2000f8e0006 */
[----:B------:R-:W-:Y:S01]  /*a2c0*/  SHF.R.S32.HI R3, RZ, 0x1f, R5 ;  /* 0x0000001fff037819 */ /* 0x000fe20000011405 */
[----:B------:R-:W-:Y:S02]  /*a2d0*/  ULDC.64 UR6, c[0x0][0xad8] ;  /* 0x0002b60000067ab9 */ /* 0x000fe40000000a00 */
[----:B------:R-:W-:Y:S02]  /*a2e0*/  IMAD.IADD R7, R7, 0x1, R9 ;  /* 0x0000000107077824 */ /* 0x000fe400078e0209 */
[----:B------:R-:W-:-:S02]  /*a2f0*/  IMAD R4, R3, UR6, RZ ;  /* 0x0000000603047c24 */ /* 0x000fc4000f8e02ff */
[----:B------:R-:W-:Y:S02]  /*a300*/  IMAD R15, R52, 0x80, R23 ;  /* 0x00000080340f7824 */ /* 0x000fe400078e0217 */
[C---:B------:R-:W-:Y:S01]  /*a310*/  IMAD R9, R5.reuse, UR7, R4 ;  /* 0x0000000705097c24 */ /* 0x040fe2000f8e0204 */
[----:B------:R-:W-:Y:S01]  /*a320*/  ULDC UR4, c[0x0][0xc] ;  /* 0x0000030000047ab9 */ /* 0x000fe20000000800 */
[----:B------:R-:W-:Y:S01]  /*a330*/  IMAD.WIDE.U32 R4, R5, UR6, R6 ;  /* 0x0000000605047c25 */ /* 0x000fe2000f8e0006 */
[----:B------:R-:W-:Y:S01]  /*a340*/  ISETP.GE.AND P2, PT, R15, R0, PT ;  /* 0x000000000f00720c */ /* 0x000fe20003f46270 */
[----:B------:R-:W-:Y:S01]  /*a350*/  UMOV UR5, 0x1 ;  /* 0x0000000100057882 */ /* 0x000fe20000000000 */
[----:B------:R-:W-:Y:S01]  /*a360*/  UIADD3 UR41, UR4, UR41, URZ ;  /* 0x0000002904297290 */ /* 0x000fe2000fffe03f */
[----:B------:R-:W-:Y:S01]  /*a370*/  IMAD.IADD R5, R5, 0x1, R9 ;  /* 0x0000000105057824 */ /* 0x000fe200078e0209 */
[----:B------:R-:W-:Y:S01]  /*a380*/  UPRMT UR4, URZ, 0x654, UR39 ;  /* 0x000006543f047896 */ /* 0x000fe20008000027 */
[C---:B-1----:R-:W-:Y:S01]  /*a390*/  LEA R12, P1, R4.reuse, UR8, 0x1 ;  /* 0x00000008040c7c11 */ /* 0x042fe2000f8208ff */
[----:B------:R-:W-:Y:S01]  /*a3a0*/  UPRMT UR39, UR5, 0x654, UR39 ;  /* 0x0000065405277896 */ /* 0x000fe20008000027 */
[----:B------:R-:W-:Y:S01]  /*a3b0*/  VIADD R3, R15, 0x20 ;  /* 0x000000200f037836 */ /* 0x000fe20000000000 */
[----:B------:R-:W-:Y:S01]  /*a3c0*/  UISETP.NE.AND UP0, UPT, UR52, 0x2, UPT ;  /* 0x000000023400788c */ /* 0x000fe2000bf05270 */
[----:B------:R-:W-:-:S03]  /*a3d0*/  LEA.HI.X R13, R4, UR9, R5, 0x1, P1 ;  /* 0x00000009040d7c11 */ /* 0x000fc600088f0c05 */
[----:B------:R-:W-:Y:S01]  /*a3e0*/  USEL UR5, URZ, 0x1, UP0 ;  /* 0x000000013f057887 */ /* 0x000fe20008000000 */
[-C--:B------:R-:W-:Y:S01]  /*a3f0*/  ISETP.GE.AND P0, PT, R3, R0.reuse, PT ;  /* 0x000000000300720c */ /* 0x080fe20003f06270 */
[----:B------:R-:W-:Y:S01]  /*a400*/  VIADD R3, R15, 0x40 ;  /* 0x000000400f037836 */ /* 0x000fe20000000000 */
[----:B--2---:R-:W-:Y:S01]  /*a410*/  SYNCS.ARRIVE.TRANS64.RED.A1T0 RZ, [UR4], RZ ;  /* 0x000000ffffff79a7 */ /* 0x004fe20008100404 */
[----:B------:R-:W-:Y:S01]  /*a420*/  USEL UR52, UR52, URZ, UP0 ;  /* 0x0000003f34347287 */ /* 0x000fe20008000000 */
[----:B------:R0:W1:Y:S01]  /*a430*/  SHFL.IDX PT, R6, R12, RZ, 0x181f ;  /* 0x00181fff0c067589 */ /* 0x00006200000e0000 */
[----:B------:R-:W-:Y:S01]  /*a440*/  ULOP3.LUT UR44, UR44, UR5, URZ, 0x3c, !UPT ;  /* 0x000000052c2c7292 */ /* 0x000fe2000f8e3c3f */
[----:B------:R-:W-:Y:S02]  /*a450*/  BSSY B0, `(.L_x_3066) ;  /* 0x0000011000007945 */ /* 0x000fe40003800000 */
[----:B------:R0:W2:Y:S01]  /*a460*/  SHFL.IDX PT, R7, R13, RZ, 0x181f ;  /* 0x00181fff0d077589 */ /* 0x0000a200000e0000 */
[----:B------:R-:W-:Y:S01]  /*a470*/  SYNCS.ARRIVE.TRANS64.RED.A1T0 RZ, [UR39], RZ ;  /* 0x000000ffffff79a7 */ /* 0x000fe20008100427 */
[----:B------:R-:W-:Y:S01]  /*a480*/  ISETP.GE.AND P1, PT, R3, R0, PT ;  /* 0x000000000300720c */ /* 0x000fe20003f26270 */
[----:B------:R-:W-:-:S12]  /*a490*/  @P2 BRA `(.L_x_3067) ;  /* 0x0000000000302947 */ /* 0x000fd80003800000 */
[----:B------:R-:W-:Y:S02]  /*a4a0*/  ULDC UR4, c[0x0][0xac8] ;  /* 0x0002b20000047ab9 */ /* 0x000fe40000000800 */
[----:B------:R-:W-:Y:S02]  /*a4b0*/  ISETP.GE.AND P3, PT, R19, UR4, PT ;  /* 0x0000000413007c0c */ /* 0x000fe4000bf66270 */
[----:B------:R-:W-:Y:S02]  /*a4c0*/  ISETP.GE.AND P4, PT, R18, UR4, PT ;  /* 0x0000000412007c0c */ /* 0x000fe4000bf86270 */
[----:B------:R-:W-:-:S09]  /*a4d0*/  ISETP.GE.AND P2, PT, R17, UR4, PT ;  /* 0x0000000411007c0c */ /* 0x000fd2000bf46270 */
[-C--:B-1----:R-:W-:Y:S02]  /*a4e0*/  @!P3 LEA R8, P5, R19, R6.reuse, 0x1 ;  /* 0x000000061308b211 */ /* 0x082fe400078a08ff */
[C---:B------:R-:W-:Y:S02]  /*a4f0*/  @!P4 LEA R10, P6, R18.reuse, R6, 0x1 ;  /* 0x00000006120ac211 */ /* 0x040fe400078c08ff */
[----:B--2---:R-:W-:Y:S01]  /*a500*/  @!P2 IMAD.WIDE R4, R17, 0x2, R6 ;  /* 0x000000021104a825 */ /* 0x004fe200078e0206 */
[-C--:B------:R-:W-:Y:S02]  /*a510*/  @!P3 LEA.HI.X R9, R19, R7.reuse, R227, 0x1, P5 ;  /* 0x000000071309b211 */ /* 0x080fe400028f0ce3 */
[----:B------:R-:W-:Y:S02]  /*a520*/  @!P4 LEA.HI.X R11, R18, R7, R226, 0x1, P6 ;  /* 0x00000007120bc211 */ /* 0x000fe400030f0ce2 */
[----:B-----5:R3:W-:Y:S04]  /*a530*/  @!P2 ST.E.128 desc[UR48][R4.64], R64 ;  /* 0x000000400400a985 */ /* 0x0207e8000c101d30 */
[----:B------:R3:W-:Y:S04]  /*a540*/  @!P3 ST.E.128 desc[UR48][R8.64], R76 ;  /* 0x0000004c0800b985 */ /* 0x0007e8000c101d30 */
[----:B------:R3:W-:Y:S02]  /*a550*/  @!P4 ST.E.128 desc[UR48][R10.64], R84 ;  /* 0x000000540a00c985 */ /* 0x0007e4000c101d30 */
.L_x_3067:
[----:B------:R-:W-:Y:S05]  /*a560*/  BSYNC B0 ;  /* 0x0000000000007941 */ /* 0x000fea0003800000 */
.L_x_3066:
        /* <DEDUP_REMOVED lines=8> */
[-C--:B-1-3--:R-:W-:Y:S02]  /*a5f0*/  @!P4 LEA R8, P0, R19, R6.reuse, 0x1 ;  /* 0x000000061308c211 */ /* 0x08afe400078008ff */
[C---:B------:R-:W-:Y:S02]  /*a600*/  @!P5 LEA R10, P2, R18.reuse, R6, 0x1 ;  /* 0x00000006120ad211 */ /* 0x040fe400078408ff */
[----:B----4-:R-:W-:Y:S01]  /*a610*/  @!P3 IMAD.WIDE R4, R17, 0x2, R6 ;  /* 0x000000021104b825 */ /* 0x010fe200078e0206 */
[-C--:B------:R-:W-:Y:S02]  /*a620*/  @!P4 LEA.HI.X R9, R19, R7.reuse, R227, 0x1, P0 ;  /* 0x000000071309c211 */ /* 0x080fe400000f0ce3 */
[----:B------:R-:W-:Y:S02]  /*a630*/  @!P5 LEA.HI.X R11, R18, R7, R226, 0x1, P2 ;  /* 0x00000007120bd211 */ /* 0x000fe400010f0ce2 */
[----:B-----5:R1:W-:Y:S04]  /*a640*/  @!P3 ST.E.128 desc[UR48][R4.64], R56 ;  /* 0x000000380400b985 */ /* 0x0203e8000c101d30 */
[----:B------:R1:W-:Y:S04]  /*a650*/  @!P4 ST.E.128 desc[UR48][R8.64], R68 ;  /* 0x000000440800c985 */ /* 0x0003e8000c101d30 */
[----:B------:R1:W-:Y:S02]  /*a660*/  @!P5 ST.E.128 desc[UR48][R10.64], R80 ;  /* 0x000000500a00d985 */ /* 0x0003e4000c101d30 */
.L_x_3069:
[----:B------:R-:W-:Y:S05]  /*a670*/  BSYNC B0 ;  /* 0x0000000000007941 */ /* 0x000fea0003800000 */
.L_x_3068:
        /* <DEDUP_REMOVED lines=10> */
[----:B0-----:R-:W-:Y:S01]  /*a720*/  @!P2 IMAD.WIDE R4, R17, 0x2, R6 ;  /* 0x000000021104a825 */ /* 0x001fe200078e0206 */
[-C--:B------:R-:W-:Y:S02]  /*a730*/  @!P3 LEA.HI.X R9, R19, R7.reuse, R227, 0x1, P0 ;  /* 0x000000071309b211 */ /* 0x080fe400000f0ce3 */
[----:B------:R-:W-:Y:S02]  /*a740*/  @!P4 LEA.HI.X R11, R18, R7, R226, 0x1, P1 ;  /* 0x00000007120bc211 */ /* 0x000fe400008f0ce2 */
[----:B-----5:R0:W-:Y:S04]  /*a750*/  @!P2 ST.E.128 desc[UR48][R4.64], R48 ;  /* 0x000000300400a985 */ /* 0x0201e8000c101d30 */
[----:B------:R0:W-:Y:S04]  /*a760*/  @!P3 ST.E.128 desc[UR48][R8.64], R44 ;  /* 0x0000002c0800b985 */ /* 0x0001e8000c101d30 */
[----:B------:R0:W-:Y:S02]  /*a770*/  @!P4 ST.E.128 desc[UR48][R10.64], R72 ;  /* 0x000000480a00c985 */ /* 0x0001e4000c101d30 */
.L_x_3071:
[----:B------:R-:W-:Y:S05]  /*a780*/  BSYNC B0 ;  /* 0x0000000000007941 */ /* 0x000fea0003800000 */
.L_x_3070:
        /* <DEDUP_REMOVED lines=11> */
[-C--:B0--3--:R-:W-:Y:S02]  /*a840*/  @!P3 LEA R8, P0, R19, R6.reuse, 0x1 ;  /* 0x000000061308b211 */ /* 0x089fe400078008ff */
[C---:B------:R-:W-:Y:S02]  /*a850*/  @!P4 LEA R10, P1, R18.reuse, R6, 0x1 ;  /* 0x00000006120ac211 */ /* 0x040fe400078208ff */
[----:B------:R-:W-:Y:S01]  /*a860*/  @!P2 IMAD.WIDE R4, R17, 0x2, R6 ;  /* 0x000000021104a825 */ /* 0x000fe200078e0206 */
[-C--:B------:R-:W-:Y:S02]  /*a870*/  @!P3 LEA.HI.X R9, R19, R7.reuse, R227, 0x1, P0 ;  /* 0x000000071309b211 */ /* 0x080fe400000f0ce3 */
[----:B------:R-:W-:Y:S02]  /*a880*/  @!P4 LEA.HI.X R11, R18, R7, R226, 0x1, P1 ;  /* 0x00000007120bc211 */ /* 0x000fe400008f0ce2 */
[----:B-----5:R1:W-:Y:S04]  /*a890*/  @!P2 ST.E.128 desc[UR48][R4.64], R36 ;  /* 0x000000240400a985 */ /* 0x0203e8000c101d30 */
[----:B------:R1:W-:Y:S04]  /*a8a0*/  @!P3 ST.E.128 desc[UR48][R8.64], R40 ;  /* 0x000000280800b985 */ /* 0x0003e8000c101d30 */
[----:B------:R1:W-:Y:S02]  /*a8b0*/  @!P4 ST.E.128 desc[UR48][R10.64], R60 ;  /* 0x0000003c0a00c985 */ /* 0x0003e4000c101d30 */
.L_x_3073:
[----:B------:R-:W-:Y:S05]  /*a8c0*/  BSYNC B0 ;  /* 0x0000000000007941 */ /* 0x000fea0003800000 */
.L_x_3072:
[----:B------:R-:W2:Y:S02]  /*a8d0*/  LDC R0, c[0x0][0xc34] ;  /* 0x00030d00ff007b82 */ /* 0x000ea40000000800 */
[----:B--2---:R-:W-:-:S13]  /*a8e0*/  ISETP.LE.AND P0, PT, R0, UR41, PT ;  /* 0x0000002900007c0c */ /* 0x004fda000bf03270 */
[----:B------:R-:W-:Y:S05]  /*a8f0*/  @!P0 BRA `(.L_x_3074) ;  /* 0xffffff6800788947 */ /* 0x000fea000383ffff */
[----:B------:R-:W-:Y:S05]  /*a900*/  EXIT ;  /* 0x000000000000794d */ /* 0x000fea0003800000 */
.L_x_3040:
[----:B------:R-:W-:-:S08]  /*a910*/  NOP ;  /* 0x0000000000007918 */ /* 0x000fd00000000000 */
[----:B-1----:R-:W0:-:S00]  /*a920*/  USETMAXREG.DEALLOC.CTAPOOL 0x18 ;  /* 0x00000018000079c8 */ /* 0x002e0000080e0500 */
[----:B0-----:R-:W0:Y:S01]  /*a930*/  LDC R2, c[0x0][0xc34] ;  /* 0x00030d00ff027b82 */ /* 0x001e220000000800 */
[----:B------:R-:W-:Y:S01]  /*a940*/  IMAD.MOV.U32 R0, RZ, RZ, 0x1 ;  /* 0x00000001ff007424 */ /* 0x000fe200078e00ff */
[----:B------:R1:W-:Y:S01]  /*a950*/  STL [R1+0x4], RZ ;  /* 0x000004ff01007387 */ /* 0x0003e20000100800 */
[----:B------:R-:W-:-:S03]  /*a960*/  UMOV UR46, 0x1 ;  /* 0x00000001002e7882 */ /* 0x000fc60000000000 */
[----:B------:R1:W-:Y:S01]  /*a970*/  STL [R1+0x8], R0 ;  /* 0x0000080001007387 */ /* 0x0003e20000100800 */
[----:B0-----:R-:W-:-:S13]  /*a980*/  ISETP.LE.AND P0, PT, R2, UR50, PT ;  /* 0x0000003202007c0c */ /* 0x001fda000bf03270 */
[----:B-1----:R-:W-:Y:S05]  /*a990*/  @P0 BRA `(.L_x_3075) ;  /* 0x0000004000a40947 */ /* 0x002fea0003800000 */
[----:B------:R-:W2:Y:S01]  /*a9a0*/  LDL.LU R7, [R1] ;  /* 0x0000000001077983 */ /* 0x000ea20000300800 */
[----:B------:R-:W0:Y:S01]  /*a9b0*/  S2R R5, SR_TID.X ;  /* 0x0000000000057919 */ /* 0x000e220000002100 */
[----:B------:R-:W1:Y:S01]  /*a9c0*/  S2UR UR4, SR_CgaCtaId ;  /* 0x00000000000479c3 */ /* 0x000e620000008800 */
[----:B0-----:R-:W-:Y:S01]  /*a9d0*/  IMAD.SHL.U32 R19, R5, 0x40, RZ ;  /* 0x0000004005137824 */ /* 0x001fe200078e00ff */
[----:B------:R-:W-:-:S04]  /*a9e0*/  SHF.R.U32.HI R0, RZ, 0x1, R5 ;  /* 0x00000001ff007819 */ /* 0x000fc80000011605 */
[----:B------:R-:W-:-:S04]  /*a9f0*/  LOP3.LUT R3, R19, 0x180, RZ, 0xc0, !PT ;  /* 0x0000018013037812 */ /* 0x000fc800078ec0ff */
[----:B------:R-:W-:Y:S01]  /*aa00*/  LOP3.LUT R0, R3, 0x30, R0, 0xf8, !PT ;  /* 0x0000003003007812 */ /* 0x000fe200078ef800 */
[----:B------:R-:W-:-:S05]  /*aa10*/  IMAD.SHL.U32 R3, R5, 0x8, RZ ;  /* 0x0000000805037824 */ /* 0x000fca00078e00ff */
[----:B------:R-:W-:Y:S01]  /*aa20*/  LOP3.LUT R4, R0, 0x30, R3, 0x78, !PT ;  /* 0x0000003000047812 */ /* 0x000fe200078e7803 */
[C---:B------:R-:W-:Y:S02]  /*aa30*/  IMAD.SHL.U32 R0, R5.reuse, 0x20, RZ ;  /* 0x0000002005007824 */ /* 0x040fe400078e00ff */
[----:B------:R-:W-:-:S03]  /*aa40*/  IMAD.SHL.U32 R3, R5, 0x4, RZ ;  /* 0x0000000405037824 */ /* 0x000fc600078e00ff */
[----:B------:R-:W-:Y:S02]  /*aa50*/  LOP3.LUT R2, R0, 0x80, RZ, 0xc0, !PT ;  /* 0x0000008000027812 */ /* 0x000fe400078ec0ff */
[----:B------:R-:W-:Y:S02]  /*aa60*/  LOP3.LUT R8, R5, 0x7f, RZ, 0xc0, !PT ;  /* 0x0000007f05087812 */ /* 0x000fe400078ec0ff */
[----:B------:R-:W-:-:S04]  /*aa70*/  LOP3.LUT R2, R2, 0x10, R5, 0xf8, !PT ;  /* 0x0000001002027812 */ /* 0x000fc800078ef805 */
[----:B------:R-:W-:Y:S01]  /*aa80*/  LOP3.LUT R18, R2, 0x10, R3, 0x78, !PT ;  /* 0x0000001002127812 */ /* 0x000fe200078e7803 */
[C---:B------:R-:W-:Y:S01]  /*aa90*/  IMAD.SHL.U32 R2, R5.reuse, 0x10, RZ ;  /* 0x0000001005027824 */ /* 0x040fe200078e00ff */
[C---:B------:R-:W-:Y:S01]  /*aaa0*/  ISETP.NE.AND P1, PT, R8.reuse, RZ, PT ;  /* 0x000000ff0800720c */ /* 0x040fe20003f25270 */
[----:B------:R-:W-:Y:S01]  /*aab0*/  IMAD.SHL.U32 R3, R8, 0x10, RZ ;  /* 0x0000001008037824 */ /* 0x000fe200078e00ff */
[C---:B------:R-:W-:Y:S01]  /*aac0*/  LOP3.LUT P0, RZ, R5.reuse, 0x1f, RZ, 0xc0, !PT ;  /* 0x0000001f05ff7812 */ /* 0x040fe2000780c0ff */
[----:B------:R-:W-:Y:S01]  /*aad0*/  IMAD.SHL.U32 R6, R5, 0x2, RZ ;  /* 0x0000000205067824 */ /* 0x000fe200078e00ff */
[----:B------:R-:W-:Y:S02]  /*aae0*/  LOP3.LUT R5, R2, 0x1b0, RZ, 0xc0, !PT ;  /* 0x000001b002057812 */ /* 0x000fe400078ec0ff */
[----:B------:R-:W-:Y:S02]  /*aaf0*/  LOP3.LUT R3, R3, 0x600, RZ, 0xc0, !PT ;  /* 0x0000060003037812 */ /* 0x000fe400078ec0ff */
[----:B------:R-:W-:-:S02]  /*ab00*/  LOP3.LUT R5, R5, 0x30, R6, 0x78, !PT ;  /* 0x0000003005057812 */ /* 0x000fc400078e7806 */
[C---:B------:R-:W-:Y:S02]  /*ab10*/  LOP3.LUT R6, R3.reuse, 0x40, R2, 0xf8, !PT ;  /* 0x0000004003067812 */ /* 0x040fe400078ef802 */
[----:B------:R-:W-:Y:S02]  /*ab20*/  ISETP.NE.OR P0, PT, R8, RZ, !P0 ;  /* 0x000000ff0800720c */ /* 0x000fe40004705670 */
[----:B------:R-:W-:Y:S01]  /*ab30*/  LOP3.LUT R3, R3, 0x60, R0, 0xf8, !PT ;  /* 0x0000006003037812 */ /* 0x000fe200078ef800 */
[----:B------:R-:W-:-:S03]  /*ab40*/  UMOV UR41, 0x400 ;  /* 0x0000040000297882 */ /* 0x000fc60000000000 */
[----:B------:R-:W-:Y:S01]  /*ab50*/  LOP3.LUT R3, R3, 0x100, R0, 0xf8, !PT ;  /* 0x0000010003037812 */ /* 0x000fe200078ef800 */
[----:B-1----:R-:W-:Y:S01]  /*ab60*/  ULEA UR41, UR4, UR41, 0x18 ;  /* 0x0000002904297291 */ /* 0x002fe2000f8ec03f */
[----:B------:R-:W-:Y:S02]  /*ab70*/  LOP3.LUT R5, R6, R5, RZ, 0xfc, !PT ;  /* 0x0000000506057212 */ /* 0x000fe400078efcff */
[----:B------:R-:W-:Y:S02]  /*ab80*/  LOP3.LUT R18, R3, R18, RZ, 0xfc, !PT ;  /* 0x0000001203127212 */ /* 0x000fe400078efcff */
[----:B------:R-:W-:Y:S02]  /*ab90*/  SHF.R.U32.HI R3, RZ, 0x2, R8 ;  /* 0x00000002ff037819 */ /* 0x000fe40000011608 */
[----:B------:R-:W-:Y:S02]  /*aba0*/  LOP3.LUT R19, R4, 0x640, R19, 0xf8, !PT ;  /* 0x0000064004137812 */ /* 0x000fe400078ef813 */
[----:B------:R-:W-:Y:S01]  /*abb0*/  LOP3.LUT R3, R3, 0x60, R0, 0xf8, !PT ;  /* 0x0000006003037812 */ /* 0x000fe200078ef800 */
[----:B------:R-:W-:-:S02]  /*abc0*/  VIADD R0, R5, UR41 ;  /* 0x0000002905007c36 */ /* 0x000fc40008000000 */
[----:B------:R-:W-:Y:S01]  /*abd0*/  IMAD.MOV.U32 R4, RZ, RZ, 0x1 ;  /* 0x00000001ff047424 */ /* 0x000fe200078e00ff */
[----:B------:R-:W-:Y:S01]  /*abe0*/  LOP3.LUT R2, R2, 0x30, RZ, 0xc0, !PT ;  /* 0x0000003002027812 */ /* 0x000fe200078ec0ff */
[----:B------:R-:W-:-:S03]  /*abf0*/  ULDC.64 UR52, c[0x0][0x198] ;  /* 0x0000660000347ab9 */ /* 0x000fc60000000a00 */
[----:B------:R-:W-:Y:S01]  /*ac00*/  LOP3.LUT R3, R2, 0x40, RZ, 0xfc, !PT ;  /* 0x0000004002037812 */ /* 0x000fe200078efcff */
[----:B------:R-:W-:Y:S02]  /*ac10*/  ULOP3.LUT UR42, UR38, 0x1, URZ, 0xfc, !UPT ;  /* 0x00000001262a7892 */ /* 0x000fe4000f8efc3f */
[----:B------:R-:W-:Y:S01]  /*ac20*/  ULOP3.LUT UR47, UR38, 0x2, URZ, 0xfc, !UPT ;  /* 0x00000002262f7892 */ /* 0x000fe2000f8efc3f */
[----:B------:R-:W-:Y:S01]  /*ac30*/  ULDC UR43, c[0x0][0xc] ;  /* 0x00000300002b7ab9 */ /* 0x000fe20000000800 */
[----:B------:R-:W-:Y:S01]  /*ac40*/  UMOV UR46, URZ ;  /* 0x0000003f002e7c82 */ /* 0x000fe20008000000 */
[----:B--2---:R-:W-:-:S04]  /*ac50*/  LOP3.LUT R7, R7, 0xfffffffe, RZ, 0xc0, !PT ;  /* 0xfffffffe07077812 */ /* 0x004fc800078ec0ff */
[----:B------:R-:W-:-:S04]  /*ac60*/  @P1 LOP3.LUT R7, R7, 0x1, RZ, 0xfc, !PT ;  /* 0x0000000107071812 */ /* 0x000fc800078efcff */
[----:B------:R-:W-:-:S04]  /*ac70*/  LOP3.LUT R7, R7, 0xfffffffd, RZ, 0xc0, !PT ;  /* 0xfffffffd07077812 */ /* 0x000fc800078ec0ff */
[----:B------:R-:W-:-:S05]  /*ac80*/  @P0 LOP3.LUT R7, R7, 0x2, RZ, 0xfc, !PT ;  /* 0x0000000207070812 */ /* 0x000fca00078efcff */
[----:B------:R-:W-:Y:S04]  /*ac90*/  STL [R1], R7 ;  /* 0x0000000701007387 */ /* 0x000fe80000100800 */
[----:B------:R-:W-:Y:S04]  /*aca0*/  STL [R1+0x4], RZ ;  /* 0x000004ff01007387 */ /* 0x000fe80000100800 */
[----:B------:R0:W-:Y:S04]  /*acb0*/  STL [R1+0x1c], R0 ;  /* 0x00001c0001007387 */ /* 0x0001e80000100800 */
[----:B------:R1:W-:Y:S01]  /*acc0*/  STL [R1+0x8], R4 ;  /* 0x0000080401007387 */ /* 0x0003e20000100800 */
[----:B0-----:R-:W-:-:S07]  /*acd0*/  LOP3.LUT R0, R2, 0x80, RZ, 0xfc, !PT ;  /* 0x0000008002007812 */ /* 0x001fce00078efcff */
.L_x_3130:
        /* <DEDUP_REMOVED lines=29> */
[----:B0-2---:R-:W-:Y:S11]  /*aeb0*/  @!P0 BRA `(.L_x_3076) ;  /* 0x0000000000408947 */ /* 0x005ff60003800000 */
[----:B------:R-:W-:Y:S01]  /*aec0*/  MOV R2, 0x0 ;  /* 0x0000000000027802 */ /* 0x000fe20000000f00 */
[----:B------:R-:W-:Y:S01]  /*aed0*/  ULDC.64 UR6, c[0x4][0x198] ;  /* 0x0100660000067ab9 */ /* 0x000fe20000000a00 */
[----:B------:R-:W-:Y:S01]  /*aee0*/  ULDC.64 UR8, c[0x4][0x1a0] ;  /* 0x0100680000087ab9 */ /* 0x000fe20000000a00 */
[----:B------:R-:W-:Y:S01]  /*aef0*/  ULDC.64 UR4, c[0x4][0xb0] ;  /* 0x01002c0000047ab9 */ /* 0x000fe20000000a00 */
[----:B-1----:R-:W-:Y:S02]  /*af00*/  IMAD.U32 R4, RZ, RZ, UR6 ;  /* 0x00000006ff047e24 */ /* 0x002fe4000f8e00ff */
        /* <DEDUP_REMOVED lines=11> */
.L_x_3076:
[----:B------:R-:W2:Y:S01]  /*afc0*/  LDL.LU R2, [R1] ;  /* 0x0000000001027983 */ /* 0x000ea20000300800 */
[----:B------:R-:W-:-:S06]  /*afd0*/  UIADD3 UR4, UR41, 0xf200, URZ ;  /* 0x0000f20029047890 */ /* 0x000fcc000fffe03f */
[----:B------:R-:W-:-:S05]  /*afe0*/  IMAD.U32 R16, RZ, RZ, UR4 ;  /* 0x00000004ff107e24 */ /* 0x000fca000f8e00ff */
[----:B------:R-:W-:Y:S02]  /*aff0*/  LOP3.LUT P0, RZ, R16, 0x1bf, RZ, 0xc0, !PT ;  /* 0x000001bf10ff7812 */ /* 0x000fe4000780c0ff */
[----:B--2---:R-:W-:-:S11]  /*b000*/  LOP3.LUT R2, R2, 0xfffffffb, RZ, 0xc0, !PT ;  /* 0xfffffffb02027812 */ /* 0x004fd600078ec0ff */
[----:B------:R-:W-:-:S05]  /*b010*/  @P0 LOP3.LUT R2, R2, 0x4, RZ, 0xfc, !PT ;  /* 0x0000000402020812 */ /* 0x000fca00078efcff */
[----:B------:R0:W-:Y:S01]  /*b020*/  STL [R1], R2 ;  /* 0x0000000201007387 */ /* 0x0001e20000100800 */
[----:B------:R-:W-:Y:S05]  /*b030*/  @!P0 BRA `(.L_x_3077) ;  /* 0x0000000000408947 */ /* 0x000fea0003800000 */
[----:B0-----:R-:W-:Y:S01]  /*b040*/  MOV R2, 0x0 ;  /* 0x0000000000027802 */ /* 0x001fe20000000f00 */
        /* <DEDUP_REMOVED lines=15> */
.L_x_3077:
[----:B------:R-:W-:-:S04]  /*b140*/  IMAD.U32 R0, RZ, RZ, UR41 ;  /* 0x00000029ff007e24 */ /* 0x000fc8000f8e00ff */
[----:B------:R-:W-:-:S05]  /*b150*/  VIADD R17, R0, 0x200 ;  /* 0x0000020000117836 */ /* 0x000fca0000000000 */
[----:B------:R-:W-:-:S13]  /*b160*/  LOP3.LUT P0, RZ, R17, 0x9f, RZ, 0xc0, !PT ;  /* 0x0000009f11ff7812 */ /* 0x000fda000780c0ff */
        /* <DEDUP_REMOVED lines=17> */
.L_x_3078:
        /* <DEDUP_REMOVED lines=18> */
.L_x_3079:
[----:B------:R-:W-:Y:S01]  /*b3a0*/  ULDC.64 UR4, c[0x0][0x9f8] ;  /* 0x00027e0000047ab9 */ /* 0x000fe20000000a00 */
[----:B------:R-:W2:Y:S01]  /*b3b0*/  LDL.LU R5, [R1] ;  /* 0x0000000001057983 */ /* 0x000ea20000300800 */
[----:B------:R-:W-:Y:S01]  /*b3c0*/  UISETP.NE.U32.AND UP0, UPT, UR4, URZ, UPT ;  /* 0x0000003f0400728c */ /* 0x000fe2000bf05070 */
[----:B------:R-:W-:-:S03]  /*b3d0*/  IMAD.U32 R0, RZ, RZ, UR44 ;  /* 0x0000002cff007e24 */ /* 0x000fc6000f8e00ff */
[----:B------:R-:W-:-:S06]  /*b3e0*/  UISETP.NE.AND.EX UP0, UPT, UR5, URZ, UPT, UP0 ;  /* 0x0000003f0500728c */ /* 0x000fcc000bf05300 */
[----:B------:R-:W-:-:S05]  /*b3f0*/  PLOP3.LUT P0, PT, PT, PT, UP0, 0x80, 0x0 ;  /* 0x000000000000781c */ /* 0x000fca0003f0f008 */
[----:B------:R-:W-:Y:S02]  /*b400*/  @UP0 ULDC.64 UR4, c[0x0][0x9f8] ;  /* 0x00027e0000040ab9 */ /* 0x000fe40000000a00 */
[----:B------:R-:W-:-:S06]  /*b410*/  @UP0 UIMAD.WIDE UR4, UR44, 0x4, UR4 ;  /* 0x000000042c0408a5 */ /* 0x000fcc000f8e0204 */
[----:B0-----:R-:W-:Y:S02]  /*b420*/  IMAD.U32 R2, RZ, RZ, UR4 ;  /* 0x00000004ff027e24 */ /* 0x001fe4000f8e00ff */
[----:B------:R-:W-:-:S05]  /*b430*/  IMAD.U32 R3, RZ, RZ, UR5 ;  /* 0x00000005ff037e24 */ /* 0x000fca000f8e00ff */
[----:B------:R0:W3:Y:S01]  /*b440*/  @P0 LDG.E R0, desc[UR48][R2.64] ;  /* 0x0000003002000981 */ /* 0x0000e2000c1e1900 */
[----:B------:R-:W-:Y:S01]  /*b450*/  UMOV UR4, 0xffffffff ;  /* 0xffffffff00047882 */ /* 0x000fe20000000000 */
[----:B------:R-:W4:Y:S01]  /*b460*/  S2R R6, SR_TID.X ;  /* 0x0000000000067919 */ /* 0x000f220000002100 */
[----:B0-----:R-:W0:Y:S02]  /*b470*/  LDC.64 R2, c[0x0][0x418] ;  /* 0x00010600ff027b82 */ /* 0x001e240000000a00 */
[----:B0-----:R-:W-:Y:S02]  /*b480*/  ISETP.NE.U32.AND P0, PT, R2, RZ, PT ;  /* 0x000000ff0200720c */ /* 0x001fe40003f05070 */
[----:B----4-:R-:W-:Y:S02]  /*b490*/  SHF.R.U32.HI R6, RZ, 0x5, R6 ;  /* 0x00000005ff067819 */ /* 0x010fe40000011606 */
        /* <DEDUP_REMOVED lines=8> */
[----:B------:R0:W-:Y:S01]  /*b520*/  STL [R1], R5 ;  /* 0x0000000501007387 */ /* 0x0001e20000100800 */
[----:B------:R-:W-:Y:S05]  /*b530*/  BRA.DIV UR4, `(.L_x_3080) ;  /* 0x0000003e04187947 */ /* 0x000fea000b800000 */
[----:B------:R2:W3:Y:S02]  /*b540*/  SHFL.IDX PT, R14, R6, RZ, 0x1f ;  /* 0x00001fff060e7589 */ /* 0x0004e400000e0000 */
.L_x_3146:
[----:B------:R-:W-:Y:S01]  /*b550*/  PLOP3.LUT P2, PT, PT, PT, PT, 0x8, 0x0 ;  /* 0x000000000000781c */ /* 0x000fe20003f4e170 */
[----:B-1----:R-:W-:Y:S01]  /*b560*/  IMAD.MOV.U32 R4, RZ, RZ, R5 ;  /* 0x000000ffff047224 */ /* 0x002fe200078e0005 */
[----:B---3--:R-:W-:-:S04]  /*b570*/  ISETP.NE.AND P0, PT, R14, RZ, PT ;  /* 0x000000ff0e00720c */ /* 0x008fc80003f05270 */
[----:B------:R-:W-:-:S07]  /*b580*/  LOP3.LUT R4, R4, 0xfffffff7, RZ, 0xc0, !PT ;  /* 0xfffffff704047812 */ /* 0x000fce00078ec0ff */
[----:B------:R-:W-:-:S05]  /*b590*/  @P2 LOP3.LUT R4, R4, 0x8, RZ, 0xfc, !PT ;  /* 0x0000000804042812 */ /* 0x000fca00078efcff */
[----:B------:R1:W-:Y:S01]  /*b5a0*/  STL [R1], R4 ;  /* 0x0000000401007387 */ /* 0x0003e20000100800 */
[----:B------:R-:W-:Y:S05]  /*b5b0*/  @P0 BRA `(.L_x_3081) ;  /* 0x0000000800000947 */ /* 0x000fea0003800000 */
[----:B------:R-:W-:-:S06]  /*b5c0*/  UIADD3 UR4, UR39, -0x1, URZ ;  /* 0xffffffff27047890 */ /* 0x000fcc000fffe03f */
[----:B--2---:R-:W-:Y:S01]  /*b5d0*/  IMAD.U32 R6, RZ, RZ, UR4 ;  /* 0x00000004ff067e24 */ /* 0x004fe2000f8e00ff */
[----:B------:R-:W-:-:S03]  /*b5e0*/  UMOV UR4, 0xffffffff ;  /* 0xffffffff00047882 */ /* 0x000fc60000000000 */
[----:B------:R-:W-:Y:S05]  /*b5f0*/  BRA.DIV UR4, `(.L_x_3082) ;  /* 0x0000003e04087947 */ /* 0x000fea000b800000 */
[----:B------:R-:W-:-:S13]  /*b600*/  ELECT P6, URZ, PT ;  /* 0x00000000003f782f */ /* 0x000fda00038c0000 */
.L_x_3149:
[----:B------:R-:W-:Y:S05]  /*b610*/  @!P6 BRA `(.L_x_3081) ;  /* 0x0000000400e8e947 */ /* 0x000fea0003800000 */
[----:B------:R-:W-:Y:S05]  /*b620*/  @!P1 BRA `(.L_x_3083) ;  /* 0x0000000000449947 */ /* 0x000fea0003800000 */
[----:B------:R-:W2:Y:S01]  /*b630*/  LDC R8, c[0x0][0x43c] ;  /* 0x00010f00ff087b82 */ /* 0x000ea20000000800 */
[----:B------:R-:W-:Y:S01]  /*b640*/  ULDC.64 UR4, c[0x0][0x428] ;  /* 0x00010a0000047ab9 */ /* 0x000fe20000000a00 */
[----:B--2---:R-:W-:-:S13]  /*b650*/  ISETP.NE.AND P0, PT, R8, 0x1, PT ;  /* 0x000000010800780c */ /* 0x004fda0003f05270 */
[----:B01----:R-:W0:Y:S02]  /*b660*/  @P0 LDC.64 R4, c[0x0][0x440] ;  /* 0x00011000ff040b82 */ /* 0x003e240000000a00 */
        /* <DEDUP_REMOVED lines=13> */
.L_x_3083:
[----:B--2---:R-:W1:Y:S04]  /*b740*/  LDL R3, [R1+0x4] ;  /* 0x0000040001037983 */ /* 0x004e680000100800 */
[----:B------:R-:W2:Y:S01]  /*b750*/  LDL R2, [R1+0x8] ;  /* 0x0000080001027983 */ /* 0x000ea20000100800 */
[----:B-1----:R-:W-:Y:S02]  /*b760*/  LEA R4, R3, UR41, 0x3 ;  /* 0x0000002903047c11 */ /* 0x002fe4000f8e18ff */
[----:B--2---:R-:W-:-:S04]  /*b770*/  SHF.L.U32 R3, R2, 0x1f, RZ ;  /* 0x0000001f02037819 */ /* 0x004fc800000006ff */
[----:B------:R-:W1:Y:S02]  /*b780*/  SYNCS.PHASECHK.TRANS64.TRYWAIT P0, [R4+URZ+0x33480], R3 ;  /* 0x03348003040075a7 */ /* 0x000e64000800017f */
[----:B-1----:R-:W-:Y:S05]  /*b790*/  @!P0 BRA `(.L_x_3084) ;  /* 0x0000003800c08947 */ /* 0x002fea0003800000 */
.L_x_3150:
[----:B------:R-:W2:Y:S01]  /*b7a0*/  S2R R2, SR_TID.X ;  /* 0x0000000000027919 */ /* 0x000ea20000002100 */
[----:B------:R-:W-:Y:S01]  /*b7b0*/  UPRMT UR4, UR47, 0x9910, URZ ;  /* 0x000099102f047896 */ /* 0x000fe2000800003f */
[----:B--2---:R-:W-:-:S04]  /*b7c0*/  LOP3.LUT R2, R2, 0x7f, RZ, 0xc0, !PT ;  /* 0x0000007f02027812 */ /* 0x004fc800078ec0ff */
[----:B------:R-:W-:-:S13]  /*b7d0*/  ISETP.NE.AND P0, PT, R2, RZ, PT ;  /* 0x000000ff0200720c */ /* 0x000fda0003f05270 */
[----:B------:R-:W-:-:S04]  /*b7e0*/  @!P0 IMAD.MOV.U32 R2, RZ, RZ, 0x7800 ;  /* 0x00007800ff028424 */ /* 0x000fc800078e00ff */
[----:B------:R2:W-:Y:S02]  /*b7f0*/  @!P0 SYNCS.ARRIVE.TRANS64 RZ, [R4+URZ+0x33470], R2 ;  /* 0x0334700204ff89a7 */ /* 0x0005e4000800003f */
[----:B--2---:R-:W-:-:S05]  /*b800*/  IMAD.U32 R2, RZ, RZ, UR4 ;  /* 0x00000004ff027e24 */ /* 0x004fca000f8e00ff */
[----:B------:R-:W-:-:S13]  /*b810*/  ISETP.NE.AND P1, PT, R2, 0x2, PT ;  /* 0x000000020200780c */ /* 0x000fda0003f25270 */
[----:B------:R-:W-:Y:S05]  /*b820*/  @P1 BRA `(.L_x_3085) ;  /* 0x0000000000041947 */ /* 0x000fea0003800000 */
[----:B------:R-:W-:Y:S01]  /*b830*/  BPT.TRAP 0x1 ;  /* 0x000000040000795c */ /* 0x000fe20000300000 */
.L_x_3085:
[----:B------:R-:W2:Y:S02]  /*b840*/  LDL R2, [R1] ;  /* 0x0000000001027983 */ /* 0x000ea40000100800 */
[----:B--2---:R-:W-:-:S13]  /*b850*/  LOP3.LUT P0, RZ, R2, 0x2, RZ, 0xc0, !PT ;  /* 0x0000000202ff7812 */ /* 0x004fda000780c0ff */
[----:B------:R-:W-:Y:S05]  /*b860*/  @P0 BRA `(.L_x_3086) ;  /* 0x0000000000040947 */ /* 0x000fea0003800000 */
[----:B------:R-:W-:Y:S01]  /*b870*/  BPT.TRAP 0x1 ;  /* 0x000000040000795c */ /* 0x000fe20000300000 */
.L_x_3086:
[----:B------:R-:W2:Y:S01]  /*b880*/  LDL R2, [R1+0x4] ;  /* 0x0000040001027983 */ /* 0x000ea20000100800 */
[----:B------:R-:W-:Y:S01]  /*b890*/  R2UR UR33, R4 ;  /* 0x00000000042172ca */ /* 0x000fe200000e0000 */
[----:B------:R-:W-:Y:S01]  /*b8a0*/  UIADD3 UR4, UP0, UR52, 0x470, URZ ;  /* 0x0000047034047890 */ /* 0x000fe2000ff1e03f */
[----:B-----5:R-:W-:Y:S01]  /*b8b0*/  R2UR UR37, R0 ;  /* 0x00000000002572ca */ /* 0x020fe200000e0000 */
[----:B------:R-:W3:Y:S01]  /*b8c0*/  S2R R7, SR_CgaCtaId ;  /* 0x0000000000077919 */ /* 0x000ee20000008800 */
[----:B------:R-:W-:Y:S01]  /*b8d0*/  UMOV UR6, 0x30000 ;  /* 0x0003000000067882 */ /* 0x000fe20000000000 */
[----:B------:R-:W-:Y:S01]  /*b8e0*/  UIADD3.X UR5, URZ, UR53, URZ, UP0, !UPT ;  /* 0x000000353f057290 */ /* 0x000fe200087fe43f */
[----:B0-----:R-:W0:Y:S01]  /*b8f0*/  S2R R5, SR_CgaCtaId ;  /* 0x0000000000057919 */ /* 0x001e220000008800 */
[----:B------:R-:W-:Y:S01]  /*b900*/  UMOV UR14, 0x0 ;  /* 0x00000000000e7882 */ /* 0x000fe20000000000 */
[----:B------:R-:W-:Y:S01]  /*b910*/  UMOV UR15, 0x14f00000 ;  /* 0x14f00000000f7882 */ /* 0x000fe20000000000 */
[----:B------:R-:W-:Y:S01]  /*b920*/  UMOV UR34, URZ ;  /* 0x0000003f00227c82 */ /* 0x000fe20008000000 */
[----:B------:R-:W-:Y:S01]  /*b930*/  UMOV UR18, 0x40 ;  /* 0x0000004000127882 */ /* 0x000fe20000000000 */
[----:B------:R-:W-:-:S02]  /*b940*/  UMOV UR20, UR36 ;  /* 0x0000002400147c82 */ /* 0x000fc40008000000 */
[----:B------:R-:W-:Y:S02]  /*b950*/  UIADD3 UR33, UR33, 0x33470, URZ ;  /* 0x0003347021217890 */ /* 0x000fe4000fffe03f */
[----:B------:R-:W-:Y:S01]  /*b960*/  UMOV UR21, UR37 ;  /* 0x0000002500157c82 */ /* 0x000fe20008000000 */
[----:B------:R-:W-:Y:S01]  /*b970*/  UMOV UR10, 0x80 ;  /* 0x00000080000a7882 */ /* 0x000fe20000000000 */
[----:B------:R-:W-:Y:S01]  /*b980*/  UMOV UR12, UR36 ;  /* 0x00000024000c7c82 */ /* 0x000fe20008000000 */
[----:B------:R-:W-:Y:S02]  /*b990*/  UMOV UR13, UR37 ;  /* 0x00000025000d7c82 */ /* 0x000fe40008000000 */
[----:B------:R-:W-:Y:S01]  /*b9a0*/  UMOV UR17, UR33 ;  /* 0x0000002100117c82 */ /* 0x000fe20008000000 */
[----:B------:R-:W-:Y:S01]  /*b9b0*/  UMOV UR9, UR33 ;  /* 0x0000002100097c82 */ /* 0x000fe20008000000 */
[----:B---3--:R-:W-:Y:S02]  /*b9c0*/  LOP3.LUT R7, R7, 0x1, RZ, 0xc0, !PT ;  /* 0x0000000107077812 */ /* 0x008fe400078ec0ff */
[----:B0-----:R-:W-:-:S03]  /*b9d0*/  LOP3.LUT R5, R5, 0x1, RZ, 0xc0, !PT ;  /* 0x0000000105057812 */ /* 0x001fc600078ec0ff */
[----:B------:R-:W-:Y:S02]  /*b9e0*/  IMAD R7, R7, 0x1400, RZ ;  /* 0x0000140007077824 */ /* 0x000fe400078e02ff */
[----:B------:R-:W-:-:S04]  /*b9f0*/  IMAD R5, R5, 0x50, RZ ;  /* 0x0000005005057824 */ /* 0x000fc800078e02ff */
[----:B------:R-:W-:-:S05]  /*ba00*/  IMAD R6, R6, 0xa0, R5 ;  /* 0x000000a006067824 */ /* 0x000fca00078e0205 */
[----:B------:R-:W-:-:S13]  /*ba10*/  R2UR UR35, R6 ;  /* 0x00000000062372ca */ /* 0x000fda00000e0000 */
[----:B------:R-:W-:Y:S01]  /*ba20*/  UMOV UR19, UR35 ;  /* 0x0000002300137c82 */ /* 0x000fe20008000000 */
[----:B------:R-:W-:Y:S01]  /*ba30*/  UMOV UR11, UR35 ;  /* 0x00000023000b7c82 */ /* 0x000fe20008000000 */
[----:B--2---:R-:W-:-:S04]  /*ba40*/  IMAD R2, R2, 0x7800, R7 ;  /* 0x0000780002027824 */ /* 0x004fc800078e0207 */
[----:B------:R-:W-:-:S05]  /*ba50*/  VIADD R2, R2, UR41 ;  /* 0x0000002902027c36 */ /* 0x000fca0008000000 */
[----:B------:R-:W-:-:S13]  /*ba60*/  R2UR UR8, R2 ;  /* 0x00000000020872ca */ /* 0x000fda00000e0000 */
[----:B------:R-:W-:Y:S02]  /*ba70*/  UIADD3 UR32, UR8, 0xf200, URZ ;  /* 0x0000f20008207890 */ /* 0x000fe4000fffe03f */
[----:B------:R-:W-:Y:S02]  /*ba80*/  UIADD3 UR16, UR8, 0x11a00, URZ ;  /* 0x00011a0008107890 */ /* 0x000fe4000fffe03f */
[----:B------:R-:W-:-:S05]  /*ba90*/  UIADD3 UR8, UR8, 0x14200, URZ ;  /* 0x0001420008087890 */ /* 0x000fca000fffe03f */
[----:B------:R0:W-:Y:S02]  /*baa0*/  UTMALDG.4D.MULTICAST [UR32], [UR4], UR6, desc[UR14] ;  /* 0x00000e20040073b4 */ /* 0x0001e40008019806 */
[----:B------:R0:W-:Y:S02]  /*bab0*/  UTMALDG.4D.MULTICAST [UR16], [UR4], UR6, desc[UR14] ;  /* 0x00000e10040073b4 */ /* 0x0001e40008019806 */
[----:B------:R0:W-:Y:S01]  /*bac0*/  UTMALDG.4D.MULTICAST [UR8], [UR4], UR6, desc[UR14] ;  /* 0x00000e08040073b4 */ /* 0x0001e20008019806 */
[----:B------:R-:W2:Y:S02]  /*bad0*/  SYNCS.PHASECHK.TRANS64.TRYWAIT P0, [R4+URZ+0x33440], R3 ;  /* 0x03344003040075a7 */ /* 0x000ea4000800017f */
[----:B0-2---:R-:W-:Y:S05]  /*bae0*/  @!P0 BRA `(.L_x_3087) ;  /* 0x0000003800008947 */ /* 0x005fea0003800000 */
.L_x_3151:
[----:B------:R-:W2:Y:S02]  /*baf0*/  S2R R5, SR_TID.X ;  /* 0x0000000000057919 */ /* 0x000ea40000002100 */
[----:B--2---:R-:W-:-:S04]  /*bb00*/  LOP3.LUT R5, R5, 0x7f, RZ, 0xc0, !PT ;  /* 0x0000007f05057812 */ /* 0x004fc800078ec0ff */
[----:B------:R-:W-:-:S13]  /*bb10*/  ISETP.NE.AND P0, PT, R5, RZ, PT ;  /* 0x000000ff0500720c */ /* 0x000fda0003f05270 */
[----:B01----:R-:W-:-:S04]  /*bb20*/  @!P0 IMAD.MOV.U32 R3, RZ, RZ, 0x7800 ;  /* 0x00007800ff038424 */ /* 0x003fc800078e00ff */
[----:B------:R0:W-:Y:S01]  /*bb30*/  @!P0 SYNCS.ARRIVE.TRANS64 RZ, [R4+URZ+0x33430], R3 ;  /* 0x0334300304ff89a7 */ /* 0x0001e2000800003f */
[----:B------:R-:W-:Y:S05]  /*bb40*/  @P1 BRA `(.L_x_3088) ;  /* 0x0000000000041947 */ /* 0x000fea0003800000 */
[----:B------:R-:W-:Y:S01]  /*bb50*/  BPT.TRAP 0x1 ;  /* 0x000000040000795c */ /* 0x000fe20000300000 */
.L_x_3088:
[----:B0-----:R-:W2:Y:S02]  /*bb60*/  LDL R3, [R1] ;  /* 0x0000000001037983 */ /* 0x001ea40000100800 */
[----:B--2---:R-:W-:-:S13]  /*bb70*/  LOP3.LUT P0, RZ, R3, 0x2, RZ, 0xc0, !PT ;  /* 0x0000000203ff7812 */ /* 0x004fda000780c0ff */
[----:B------:R-:W-:Y:S05]  /*bb80*/  @P0 BRA `(.L_x_3089) ;  /* 0x0000000000040947 */ /* 0x000fea0003800000 */
[----:B------:R-:W-:Y:S01]  /*bb90*/  BPT.TRAP 0x1 ;  /* 0x000000040000795c */ /* 0x000fe20000300000 */
.L_x_3089:
        /* <DEDUP_REMOVED lines=9> */
[----:B------:R-:W-:Y:S01]  /*bc30*/  UMOV UR7, 0x14f00000 ;  /* 0x14f0000000077882 */ /* 0x000fe20000000000 */
[----:B------:R-:W-:Y:S01]  /*bc40*/  LOP3.LUT R3, R3, 0xfffffff7, RZ, 0xc0, !PT ;  /* 0xfffffff703037812 */ /* 0x000fe200078ec0ff */
[----:B------:R-:W-:Y:S01]  /*bc50*/  UMOV UR26, URZ ;  /* 0x0000003f001a7c82 */ /* 0x000fe20008000000 */
[----:B------:R-:W-:Y:S01]  /*bc60*/  UMOV UR28, UR36 ;  /* 0x00000024001c7c82 */ /* 0x000fe20008000000 */
[----:B------:R-:W-:Y:S01]  /*bc70*/  UIADD3 UR24, UR8, 0x24200, URZ ;  /* 0x0002420008187890 */ /* 0x000fe2000fffe03f */
[----:B------:R-:W-:Y:S01]  /*bc80*/  IMAD.MOV.U32 R16, RZ, RZ, R0 ;  /* 0x000000ffff107224 */ /* 0x000fe200078e0000 */
[----:B------:R-:W-:-:S02]  /*bc90*/  UIADD3 UR25, UR25, 0x33430, URZ ;  /* 0x0003343019197890 */ /* 0x000fc4000fffe03f */
[----:B------:R-:W-:Y:S01]  /*bca0*/  UIADD3 UR16, UR8, 0x26a00, URZ ;  /* 0x00026a0008107890 */ /* 0x000fe2000fffe03f */
[----:B------:R-:W-:Y:S01]  /*bcb0*/  @P0 LOP3.LUT R3, R3, 0x8, RZ, 0xfc, !PT ;  /* 0x0000000803030812 */ /* 0x000fe200078efcff */
[----:B------:R-:W-:Y:S01]  /*bcc0*/  UIADD3 UR8, UR8, 0x29200, URZ ;  /* 0x0002920008087890 */ /* 0x000fe2000fffe03f */
[----:B------:R-:W-:Y:S01]  /*bcd0*/  UMOV UR18, 0x40 ;  /* 0x0000004000127882 */ /* 0x000fe20000000000 */
[----:B------:R-:W-:Y:S01]  /*bce0*/  UMOV UR20, UR36 ;  /* 0x0000002400147c82 */ /* 0x000fe20008000000 */
[----:B------:R-:W-:Y:S01]  /*bcf0*/  UMOV UR19, UR27 ;  /* 0x0000001b00137c82 */ /* 0x000fe20008000000 */
[----:B------:R-:W-:Y:S01]  /*bd00*/  UMOV UR21, UR29 ;  /* 0x0000001d00157c82 */ /* 0x000fe20008000000 */
[----:B------:R-:W-:Y:S01]  /*bd10*/  UMOV UR17, UR25 ;  /* 0x0000001900117c82 */ /* 0x000fe20008000000 */
[----:B------:R-:W-:Y:S01]  /*bd20*/  UMOV UR10, 0x80 ;  /* 0x00000080000a7882 */ /* 0x000fe20000000000 */
[----:B------:R-:W-:Y:S01]  /*bd30*/  UMOV UR12, UR36 ;  /* 0x00000024000c7c82 */ /* 0x000fe20008000000 */
[----:B------:R-:W-:Y:S01]  /*bd40*/  UMOV UR11, UR27 ;  /* 0x0000001b000b7c82 */ /* 0x000fe20008000000 */
[----:B------:R-:W-:Y:S01]  /*bd50*/  UMOV UR13, UR29 ;  /* 0x0000001d000d7c82 */ /* 0x000fe20008000000 */
[----:B------:R3:W-:Y:S01]  /*bd60*/  UTMALDG.4D.MULTICAST [UR24], [UR4], UR14, desc[UR6] ;  /* 0x00000618040073b4 */ /* 0x0007e2000801980e */
[----:B------:R-:W-:Y:S01]  /*bd70*/  UMOV UR9, UR25 ;  /* 0x0000001900097c82 */ /* 0x000fe20008000000 */
[----:B------:R3:W-:Y:S01]  /*bd80*/  UTMALDG.4D.MULTICAST [UR16], [UR4], UR14, desc[UR6] ;  /* 0x00000610040073b4 */ /* 0x0007e2000801980e */
[----:B------:R3:W-:Y:S01]  /*bd90*/  UTMALDG.4D.MULTICAST [UR8], [UR4], UR14, desc[UR6] ;  /* 0x00000608040073b4 */ /* 0x0007e2000801980e */
[----:B------:R3:W-:Y:S01]  /*bda0*/  STL [R1], R3 ;  /* 0x0000000301007387 */ /* 0x0007e20000100800 */
[----:B------:R-:W-:Y:S01]  /*bdb0*/  NOP ;  /* 0x0000000000007918 */ /* 0x000fe20000000000 */
.L_x_3081:
        /* <DEDUP_REMOVED lines=12> */
[----:B0-----:R-:W-:Y:S02]  /*be80*/  IMAD.U32 R5, RZ, RZ, UR7 ;  /* 0x00000007ff057e24 */ /* 0x001fe4000f8e00ff */
[----:B--2---:R-:W-:Y:S02]  /*be90*/  IMAD.U32 R6, RZ, RZ, UR8 ;  /* 0x00000008ff067e24 */ /* 0x004fe4000f8e00ff */
[----:B------:R-:W-:-:S02]  /*bea0*/  IMAD.U32 R7, RZ, RZ, UR9 ;  /* 0x00000009ff077e24 */ /* 0x000fc4000f8e00ff */
[----:B------:R-:W-:Y:S02]  /*beb0*/  IMAD.U32 R10, RZ, RZ, UR4 ;  /* 0x00000004ff0a7e24 */ /* 0x000fe4000f8e00ff */
[----:B------:R-:W-:Y:S02]  /*bec0*/  IMAD.U32 R11, RZ, RZ, UR5 ;  /* 0x00000005ff0b7e24 */ /* 0x000fe4000f8e00ff */
[----:B------:R-:W-:Y:S02]  /*bed0*/  IMAD.MOV.U32 R8, RZ, RZ, 0x70 ;  /* 0x00000070ff087424 */ /* 0x000fe400078e00ff */
[----:B------:R-:W-:Y:S02]  /*bee0*/  IMAD.MOV.U32 R12, RZ, RZ, 0x1 ;  /* 0x00000001ff0c7424 */ /* 0x000fe400078e00ff */
[----:B------:R-:W-:-:S07]  /*bef0*/  IMAD.MOV.U32 R13, RZ, RZ, RZ ;  /* 0x000000ffff0d7224 */ /* 0x000fce00078e00ff */
[----:B------:R-:W-:-:S07]  /*bf00*/  LEPC R20, `(.L_x_3090) ;  /* 0x000000001014794e */ /* 0x000fce0000000000 */
[----:B-1----:R-:W-:Y:S05]  /*bf10*/  CALL.ABS.NOINC R2 ;  /* 0x0000000002007343 */ /* 0x002fea0003c00000 */
.L_x_3090:
[----:B------:R-:W3:Y:S01]  /*bf20*/  S2R R2, SR_TID.X ;  /* 0x0000000000027919 */ /* 0x000ee20000002100 */
[----:B------:R-:W4:Y:S01]  /*bf30*/  LDC R8, c[0x0][0x448] ;  /* 0x00011200ff087b82 */ /* 0x000f220000000800 */
[----:B------:R-:W-:Y:S01]  /*bf40*/  USHF.R.S32.HI UR4, URZ, 0x1f, UR36 ;  /* 0x0000001f3f047899 */ /* 0x000fe20008011424 */
[----:B0-----:R-:W2:Y:S01]  /*bf50*/  S2R R5, SR_TID.X ;  /* 0x0000000000057919 */ /* 0x001ea20000002100 */
[----:B------:R-:W-:Y:S01]  /*bf60*/  ULDC.64 UR8, c[0x0][0x2d8] ;  /* 0x0000b60000087ab9 */ /* 0x000fe20000000a00 */
[----:B------:R-:W-:Y:S01]  /*bf70*/  USHF.R.S32.HI UR7, URZ, 0x1f, UR44 ;  /* 0x0000001f3f077899 */ /* 0x000fe2000801142c */
[----:B------:R-:W0:Y:S03]  /*bf80*/  S2R R9, SR_TID.X ;  /* 0x0000000000097919 */ /* 0x000e260000002100 */
[----:B-1----:R-:W1:Y:S01]  /*bf90*/  LDC R4, c[0x0][0xc38] ;  /* 0x00030e00ff047b82 */ /* 0x002e620000000800 */
[----:B------:R-:W-:-:S02]  /*bfa0*/  UIMAD UR6, UR4, UR8, URZ ;  /* 0x00000008040672a4 */ /* 0x000fc4000f8e023f */
[----:B------:R-:W-:Y:S01]  /*bfb0*/  UIMAD.WIDE.U32 UR4, UR36, UR8, URZ ;  /* 0x00000008240472a5 */ /* 0x000fe2000f8e003f */
[----:B------:R-:W1:Y:S01]  /*bfc0*/  S2R R7, SR_TID.X ;  /* 0x0000000000077919 */ /* 0x000e620000002100 */
[----:B------:R-:W-:-:S03]  /*bfd0*/  UIMAD UR6, UR36, UR9, UR6 ;  /* 0x00000009240672a4 */ /* 0x000fc6000f8e0206 */
[----:B------:R-:W-:Y:S01]  /*bfe0*/  ULDC.64 UR8, c[0x0][0x2e0] ;  /* 0x0000b80000087ab9 */ /* 0x000fe20000000a00 */
[----:B------:R-:W-:Y:S02]  /*bff0*/  UIADD3 UR5, UR5, UR6, URZ ;  /* 0x0000000605057290 */ /* 0x000fe4000fffe03f */
[----:B------:R-:W-:Y:S02]  /*c000*/  UIMAD UR6, UR7, UR8, URZ ;  /* 0x00000008070672a4 */ /* 0x000fe4000f8e023f */
[----:B------:R-:W-:Y:S02]  /*c010*/  UIMAD.WIDE.U32 UR4, UR44, UR8, UR4 ;  /* 0x000000082c0472a5 */ /* 0x000fe4000f8e0004 */
[----:B------:R-:W-:Y:S01]  /*c020*/  UIMAD UR6, UR44, UR9, UR6 ;  /* 0x000000092c0672a4 */ /* 0x000fe2000f8e0206 */
[----:B----4-:R-:W-:-:S03]  /*c030*/  ISETP.NE.AND P0, PT, R8, 0x1, PT ;  /* 0x000000010800780c */ /* 0x010fc60003f05270 */
[----:B------:R-:W-:Y:S01]  /*c040*/  UIADD3 UR5, UR5, UR6, URZ ;  /* 0x0000000605057290 */ /* 0x000fe2000fffe03f */
[----:B---3--:R-:W-:-:S04]  /*c050*/  LOP3.LUT R2, R2, 0x7f, RZ, 0xc0, !PT ;  /* 0x0000007f02027812 */ /* 0x008fc800078ec0ff */
[----:B------:R-:W-:Y:S01]  /*c060*/  SHF.R.U32.HI R0, RZ, 0x2, R2 ;  /* 0x00000002ff007819 */ /* 0x000fe20000011602 */
[----:B--2---:R-:W-:-:S04]  /*c070*/  IMAD.SHL.U32 R6, R5, 0x20, RZ ;  /* 0x0000002005067824 */ /* 0x004fc800078e00ff */
[----:B------:R-:W2:Y:S01]  /*c080*/  @P0 LDC R3, c[0x0][0x44c] ;  /* 0x00011300ff030b82 */ /* 0x000ea20000000800 */
[----:B------:R-:W-:Y:S02]  /*c090*/  IMAD R2, RZ, RZ, -UR45 ;  /* 0x8000002dff027e24 */ /* 0x000fe4000f8e02ff */
[----:B0-----:R-:W-:Y:S01]  /*c0a0*/  IMAD.SHL.U32 R9, R9, 0x10, RZ ;  /* 0x0000001009097824 */ /* 0x001fe200078e00ff */
[----:B------:R-:W-:Y:S01]  /*c0b0*/  LOP3.LUT R6, R0, 0x60, R6, 0xf8, !PT ;  /* 0x0000006000067812 */ /* 0x000fe200078ef806 */
[----:B-1----:R-:W-:Y:S02]  /*c0c0*/  IMAD R2, R4, R2, UR50 ;  /* 0x0000003204027e24 */ /* 0x002fe4000f8e0202 */
[----:B------:R-:W-:Y:S01]  /*c0d0*/  IMAD.SHL.U32 R10, R7, 0x10, RZ ;  /* 0x00000010070a7824 */ /* 0x000fe200078e00ff */
[----:B------:R-:W0:Y:S01]  /*c0e0*/  @P0 LDC R0, c[0x0][0x450] ;  /* 0x00011400ff000b82 */ /* 0x000e220000000800 */
[----:B------:R-:W-:Y:S01]  /*c0f0*/  IMAD.SHL.U32 R5, R2, 0x80, RZ ;  /* 0x0000008002057824 */ /* 0x000fe200078e00ff */
[----:B------:R-:W-:-:S02]  /*c100*/  LOP3.LUT R9, R9, 0x30, RZ, 0xc0, !PT ;  /* 0x0000003009097812 */ /* 0x000fc400078ec0ff */
[----:B------:R-:W-:Y:S02]  /*c110*/  LOP3.LUT R10, R10, 0x30, RZ, 0xc0, !PT ;  /* 0x000000300a0a7812 */ /* 0x000fe400078ec0ff */
[----:B------:R-:W-:Y:S02]  /*c120*/  LOP3.LUT R2, R6, R5, RZ, 0xfc, !PT ;  /* 0x0000000506027212 */ /* 0x000fe400078efcff */
[C---:B------:R-:W-:Y:S02]  /*c130*/  LOP3.LUT R11, R9.reuse, 0x40, RZ, 0xfc, !PT ;  /* 0x00000040090b7812 */ /* 0x040fe400078efcff */
[----:B------:R-:W-:Y:S01]  /*c140*/  LOP3.LUT R9, R9, 0x80, RZ, 0xfc, !PT ;  /* 0x0000008009097812 */ /* 0x000fe200078efcff */
[----:B------:R-:W-:Y:S02]  /*c150*/  IMAD.MOV.U32 R6, RZ, RZ, R2 ;  /* 0x000000ffff067224 */ /* 0x000fe400078e0002 */
[----:B--2---:R-:W-:-:S05]  /*c160*/  @P0 IMAD.HI.U32 R3, R2, R3, RZ ;  /* 0x0000000302030227 */ /* 0x004fca00078e00ff */
[----:B0-----:R-:W-:-:S04]  /*c170*/  @P0 SHF.R.U32.HI R6, RZ, R0, R3 ;  /* 0x00000000ff060219 */ /* 0x001fc80000011603 */
        /* <DEDUP_REMOVED lines=17> */
[----:B------:R0:W5:Y:S01]  /*c290*/  LDL R9, [R1+0x1c] ;  /* 0x00001c0001097983 */ /* 0x0001620000100800 */
[----:B------:R-:W-:Y:S02]  /*c2a0*/  IADD3.X R3, R3, UR5, R0, P0, !PT ;  /* 0x0000000503037c10 */ /* 0x000fe400087fe400 */
[----:B------:R-:W-:-:S02]  /*c2b0*/  ISETP.GE.AND P3, PT, R10, UR4, PT ;  /* 0x000000040a007c0c */ /* 0x000fc4000bf66270 */
[----:B------:R-:W-:Y:S01]  /*c2c0*/  ISETP.GE.AND P0, PT, R11, UR4, PT ;  /* 0x000000040b007c0c */ /* 0x000fe2000bf06270 */
[----:B------:R-:W-:-:S03]  /*c2d0*/  UMOV UR4, 0xffffffff ;  /* 0xffffffff00047882 */ /* 0x000fc60000000000 */
[----:B0-----:R-:W-:Y:S09]  /*c2e0*/  BRA.DIV UR4, `(.L_x_3091) ;  /* 0x0000003204147947 */ /* 0x001ff2000b800000 */
[----:B------:R-:W0:Y:S01]  /*c2f0*/  S2R R6, SR_TID.X ;  /* 0x0000000000067919 */ /* 0x000e220000002100 */
[----:B------:R-:W-:Y:S02]  /*c300*/  ULDC UR4, c[0x0][0x288] ;  /* 0x0000a20000047ab9 */ /* 0x000fe40000000800 */
[----:B------:R-:W-:Y:S01]  /*c310*/  IMAD R2, R8, UR4, RZ ;  /* 0x0000000408027c24 */ /* 0x000fe2000f8e02ff */
[----:B------:R-:W1:Y:S01]  /*c320*/  SHFL.IDX PT, R7, R4, RZ, 0x1c1f ;  /* 0x001c1fff04077589 */ /* 0x000e6200000e0000 */
[----:B0-----:R-:W-:-:S04]  /*c330*/  LOP3.LUT R6, R6, 0x7f, RZ, 0xc0, !PT ;  /* 0x0000007f06067812 */ /* 0x001fc800078ec0ff */
[----:B------:R-:W-:Y:S02]  /*c340*/  SHF.R.U32.HI R11, RZ, 0x2, R6 ;  /* 0x00000002ff0b7819 */ /* 0x000fe40000011606 */
[----:B------:R-:W0:Y:S03]  /*c350*/  SHFL.IDX PT, R6, R3, RZ, 0x1c1f ;  /* 0x001c1fff03067589 */ /* 0x000e2600000e0000 */
[----:B------:R-:W-:-:S04]  /*c360*/  IMAD.IADD R0, R11, 0x1, R5 ;  /* 0x000000010b007824 */ /* 0x000fc800078e0205 */
[C---:B------:R-:W-:Y:S01]  /*c370*/  VIADD R5, R0.reuse, 0x20 ;  /* 0x0000002000057836 */ /* 0x040fe20000000000 */
[----:B------:R-:W-:-:S13]  /*c380*/  ISETP.GE.AND P2, PT, R0, R2, PT ;  /* 0x000000020000720c */ /* 0x000fda0003f46270 */
[----:B-1----:R-:W-:-:S05]  /*c390*/  @!P2 IADD3 R7, P4, R10, R7, RZ ;  /* 0x000000070a07a210 */ /* 0x002fca0007f9e0ff */
[----:B0-----:R-:W-:-:S05]  /*c3a0*/  @!P2 IMAD.X R6, RZ, RZ, R6, P4 ;  /* 0x000000ffff06a224 */ /* 0x001fca00020e0606 */
[----:B------:R-:W-:-:S04]  /*c3b0*/  @!P2 LOP3.LUT R7, R7, R6, RZ, 0x3c, !PT ;  /* 0x000000060707a212 */ /* 0x000fc800078e3cff */
[----:B------:R-:W-:-:S04]  /*c3c0*/  @!P2 LOP3.LUT R6, R7, R6, RZ, 0x3c, !PT ;  /* 0x000000060706a212 */ /* 0x000fc800078e3cff */
[----:B------:R-:W-:-:S05]  /*c3d0*/  @!P2 LOP3.LUT R7, R7, R6, RZ, 0x3c, !PT ;  /* 0x000000060707a212 */ /* 0x000fca00078e3cff */
[----:B------:R-:W-:Y:S01]  /*c3e0*/  @!PT LDS RZ, [RZ] ;  /* 0x00000000fffff984 */ /* 0x000fe20000000800 */
[----:B-----5:R-:W-:Y:S04]  /*c3f0*/  @!P2 LDGSTS.E.BYPASS.LTC128B.128 [R9+0x1e200], desc[UR48][R6.64], !P3 ;  /* 0x1e2000000609afae */ /* 0x020fe8000d901d70 */
        /* <DEDUP_REMOVED lines=23> */
.L_x_3160:
        /* <DEDUP_REMOVED lines=12> */
.L_x_3093:
[----:B------:R-:W-:Y:S05]  /*c630*/  BSYNC B0 ;  /* 0x0000000000007941 */ /* 0x000fea0003800000 */
.L_x_3092:
        /* <DEDUP_REMOVED lines=10> */
.L_x_3161:
[----:B------:R-:W-:-:S06]  /*c6e0*/  UISETP.GE.AND UP0, UPT, UR40, 0xa1, UPT ;  /* 0x000000a12800788c */ /* 0x000fcc000bf06270 */
[----:B------:R-:W-:-:S13]  /*c6f0*/  PLOP3.LUT P0, PT, PT, PT, UP0, 0x80, 0x0 ;  /* 0x000000000000781c */ /* 0x000fda0003f0f008 */
[----:B------:R-:W-:Y:S05]  /*c700*/  @!P0 BRA `(.L_x_3095) ;  /* 0x00000018000c8947 */ /* 0x000fea0003800000 */
[----:B-1----:R1:W5:Y:S01]  /*c710*/  LDL.LU R0, [R1+0x8] ;  /* 0x0000080001007983 */ /* 0x0023620000300800 */
[----:B------:R-:W-:-:S03]  /*c720*/  UIADD3 UR4, UR39, -0x2, URZ ;  /* 0xfffffffe27047890 */ /* 0x000fc6000fffe03f */
[----:B------:R1:W5:Y:S03]  /*c730*/  LDL.LU R8, [R1+0x4] ;  /* 0x0000040001087983 */ /* 0x0003660000300800 */
[----:B------:R-:W-:-:S07]  /*c740*/  IMAD.U32 R2, RZ, RZ, UR4 ;  /* 0x00000004ff027e24 */ /* 0x000fce000f8e00ff */
.L_x_3122:
[----:B------:R-:W2:Y:S01]  /*c750*/  LDL R5, [R1] ;  /* 0x0000000001057983 */ /* 0x000ea20000100800 */
[----:B-----5:R-:W-:Y:S01]  /*c760*/  VIADD R4, R8, 0x1 ;  /* 0x0000000108047836 */ /* 0x020fe20000000000 */
[----:B------:R-:W-:Y:S04]  /*c770*/  BSSY B0, `(.L_x_3096) ;  /* 0x00000ba000007945 */ /* 0x000fe80003800000 */
[----:B------:R-:W-:-:S04]  /*c780*/  ISETP.NE.AND P0, PT, R4, 0x2, PT ;  /* 0x000000020400780c */ /* 0x000fc80003f05270 */
[----:B0-----:R-:W-:Y:S02]  /*c790*/  SEL R3, RZ, 0x1, P0 ;  /* 0x00000001ff037807 */ /* 0x001fe40000000000 */
[----:B------:R-:W-:Y:S02]  /*c7a0*/  SEL R10, R4, RZ, P0 ;  /* 0x000000ff040a7207 */ /* 0x000fe40000000000 */
[----:B0-----:R-:W-:-:S05]  /*c7b0*/  LOP3.LUT R9, R0, R3, RZ, 0x3c, !PT ;  /* 0x0000000300097212 */ /* 0x001fca00078e3cff */
[----:B------:R0:W-:Y:S04]  /*c7c0*/  STL [R1+0x8], R9 ;  /* 0x0000080901007387 */ /* 0x0001e80000100800 */
[----:B------:R0:W-:Y:S01]  /*c7d0*/  STL [R1+0x4], R10 ;  /* 0x0000040a01007387 */ /* 0x0001e20000100800 */
        /* <DEDUP_REMOVED lines=25> */
.L_x_3098:
[----:B0-----:R-:W-:Y:S01]  /*c970*/  LEA R6, R10, UR41, 0x3 ;  /* 0x000000290a067c11 */ /* 0x001fe2000f8e18ff */
[----:B------:R-:W-:Y:S01]  /*c980*/  BSSY B1, `(.L_x_3099) ;  /* 0x0000004000017945 */ /* 0x000fe20003800000 */
[----:B------:R-:W-:-:S04]  /*c990*/  SHF.L.U32 R5, R9, 0x1f, RZ ;  /* 0x0000001f09057819 */ /* 0x000fc800000006ff */
[----:B------:R-:W0:Y:S02]  /*c9a0*/  SYNCS.PHASECHK.TRANS64.TRYWAIT P0, [R6+URZ+0x33480], R5 ;  /* 0x03348005060075a7 */ /* 0x000e24000800017f */
[----:B0-----:R-:W-:Y:S05]  /*c9b0*/  @!P0 BRA `(.L_x_3100) ;  /* 0x0000002c00d08947 */ /* 0x001fea0003800000 */
.L_x_3162:
[----:B------:R-:W-:Y:S05]  /*c9c0*/  BSYNC B1 ;  /* 0x0000000000017941 */ /* 0x000fea0003800000 */
.L_x_3099:
        /* <DEDUP_REMOVED lines=10> */
.L_x_3101:
[----:B------:R-:W2:Y:S01]  /*ca70*/  LDL R4, [R1] ;  /* 0x0000000001047983 */ /* 0x000ea20000100800 */
[----:B------:R-:W-:Y:S01]  /*ca80*/  BSSY B1, `(.L_x_3102) ;  /* 0x0000004000017945 */ /* 0x000fe20003800000 */
[----:B--2---:R-:W-:-:S13]  /*ca90*/  LOP3.LUT P0, RZ, R4, 0x2, RZ, 0xc0, !PT ;  /* 0x0000000204ff7812 */ /* 0x004fda000780c0ff */
[----:B------:R-:W-:Y:S05]  /*caa0*/  @P0 BRA `(.L_x_3103) ;  /* 0x0000000000040947 */ /* 0x000fea0003800000 */
[----:B------:R-:W-:Y:S01]  /*cab0*/  BPT.TRAP 0x1 ;  /* 0x000000040000795c */ /* 0x000fe20000300000 */
.L_x_3103:
[----:B------:R-:W-:Y:S05]  /*cac0*/  BSYNC B1 ;  /* 0x0000000000017941 */ /* 0x000fea0003800000 */
.L_x_3102:
[----:B------:R-:W2:Y:S01]  /*cad0*/  LDL R4, [R1+0x4] ;  /* 0x0000040001047983 */ /* 0x000ea20000100800 */
[----:B------:R-:W-:Y:S01]  /*cae0*/  IMAD.MOV.U32 R12, RZ, RZ, RZ ;  /* 0x000000ffff0c7224 */ /* 0x000fe200078e00ff */
[----:B------:R-:W-:Y:S01]  /*caf0*/  UIADD3 UR4, UP0, UR52, 0x470, URZ ;  /* 0x0000047034047890 */ /* 0x000fe2000ff1e03f */
[----:B------:R-:W-:Y:S01]  /*cb00*/  PLOP3.LUT P0, PT, PT, PT, PT, 0x80, 0x0 ;  /* 0x000000000000781c */ /* 0x000fe20003f0f070 */
[----:B------:R-:W3:Y:S01]  /*cb10*/  S2R R7, SR_CgaCtaId ;  /* 0x0000000000077919 */ /* 0x000ee20000008800 */
[----:B------:R-:W-:Y:S01]  /*cb20*/  UMOV UR6, 0x30000 ;  /* 0x0003000000067882 */ /* 0x000fe20000000000 */
[----:B------:R-:W-:Y:S01]  /*cb30*/  R2UR UR10, R12 ;  /* 0x000000000c0a72ca */ /* 0x000fe200000e0000 */
[----:B------:R-:W-:Y:S01]  /*cb40*/  UIADD3.X UR5, URZ, UR53, URZ, UP0, !UPT ;  /* 0x000000353f057290 */ /* 0x000fe200087fe43f */
[----:B------:R-:W-:Y:S01]  /*cb50*/  UMOV UR14, 0x0 ;  /* 0x00000000000e7882 */ /* 0x000fe20000000000 */
[----:B------:R-:W-:Y:S01]  /*cb60*/  UMOV UR15, 0x14f00000 ;  /* 0x14f00000000f7882 */ /* 0x000fe20000000000 */
[----:B---3--:R-:W-:-:S05]  /*cb70*/  LOP3.LUT R7, R7, 0x1, RZ, 0xc0, !PT ;  /* 0x0000000107077812 */ /* 0x008fca00078ec0ff */
[----:B------:R-:W-:-:S04]  /*cb80*/  IMAD R7, R7, 0x1400, RZ ;  /* 0x0000140007077824 */ /* 0x000fc800078e02ff */
[----:B--2---:R-:W-:Y:S02]  /*cb90*/  IMAD R4, R4, 0x7800, R7 ;  /* 0x0000780004047824 */ /* 0x004fe400078e0207 */
[----:B------:R-:W2:Y:S02]  /*cba0*/  S2R R7, SR_CgaCtaId ;  /* 0x0000000000077919 */ /* 0x000ea40000008800 */
[----:B------:R-:W-:-:S04]  /*cbb0*/  VIADD R4, R4, UR41 ;  /* 0x0000002904047c36 */ /* 0x000fc80008000000 */
[----:B------:R-:W-:Y:S01]  /*cbc0*/  VIADD R9, R4, 0xf200 ;  /* 0x0000f20004097836 */ /* 0x000fe20000000000 */
[----:B--2---:R-:W-:-:S05]  /*cbd0*/  LOP3.LUT R7, R7, 0x1, RZ, 0xc0, !PT ;  /* 0x0000000107077812 */ /* 0x004fca00078ec0ff */
[----:B------:R-:W-:-:S04]  /*cbe0*/  IMAD R7, R7, 0x50, RZ ;  /* 0x0000005007077824 */ /* 0x000fc800078e02ff */
[----:B------:R-:W-:Y:S02]  /*cbf0*/  IMAD R7, R3, 0xa0, R7 ;  /* 0x000000a003077824 */ /* 0x000fe400078e0207 */
[----:B------:R-:W-:-:S07]  /*cc00*/  VIADD R3, R6, 0x33470 ;  /* 0x0003347006037836 */ /* 0x000fce0000000000 */
.L_x_3104:
        /* <DEDUP_REMOVED lines=8> */
[----:B------:R2:W-:Y:S02]  /*cc90*/  UTMALDG.4D.MULTICAST [UR8], [UR4], UR6, desc[UR14] ;  /* 0x00000e08040073b4 */ /* 0x0005e40008019806 */
[----:B--2---:R-:W-:Y:S05]  /*cca0*/  @P0 BRA.U.ANY `(.L_x_3104) ;  /* 0xfffffffd00d80947 */ /* 0x004fea000393ffff */
[----:B------:R-:W-:Y:S01]  /*ccb0*/  IMAD.MOV.U32 R11, RZ, RZ, 0x40 ;  /* 0x00000040ff0b7424 */ /* 0x000fe200078e00ff */
[----:B------:R-:W-:Y:S01]  /*ccc0*/  PLOP3.LUT P0, PT, PT, PT, PT, 0x80, 0x0 ;  /* 0x000000000000781c */ /* 0x000fe20003f0f070 */
[----:B------:R-:W-:Y:S01]  /*ccd0*/  VIADD R9, R4, 0x11a00 ;  /* 0x00011a0004097836 */ /* 0x000fe20000000000 */
[----:B------:R-:W-:Y:S01]  /*cce0*/  UMOV UR6, 0x30000 ;  /* 0x0003000000067882 */ /* 0x000fe20000000000 */
[----:B------:R-:W-:Y:S01]  /*ccf0*/  UMOV UR14, 0x0 ;  /* 0x00000000000e7882 */ /* 0x000fe20000000000 */
[----:B------:R-:W-:Y:S01]  /*cd00*/  R2UR UR10, R11 ;  /* 0x000000000b0a72ca */ /* 0x000fe200000e0000 */
[----:B------:R-:W-:-:S14]  /*cd10*/  UMOV UR15, 0x14f00000 ;  /* 0x14f00000000f7882 */ /* 0x000fdc0000000000 */
.L_x_3105:
        /* <DEDUP_REMOVED lines=17> */
.L_x_3106:
        /* <DEDUP_REMOVED lines=10> */
[----:B------:R-:W2:Y:S01]  /*ced0*/  SYNCS.PHASECHK.TRANS64.TRYWAIT P0, [R6+URZ+0x33440], R5 ;  /* 0x03344005060075a7 */ /* 0x000ea2000800017f */
[----:B------:R-:W-:Y:S04]  /*cee0*/  BSSY B1, `(.L_x_3107) ;  /* 0x0000002000017945 */ /* 0x000fe80003800000 */
[----:B--2---:R-:W-:Y:S05]  /*cef0*/  @!P0 BRA `(.L_x_3108) ;  /* 0x0000002800948947 */ /* 0x004fea0003800000 */
.L_x_3163:
[----:B------:R-:W-:Y:S05]  /*cf00*/  BSYNC B1 ;  /* 0x0000000000017941 */ /* 0x000fea0003800000 */
.L_x_3107:
[----:B------:R-:W3:Y:S02]  /*cf10*/  S2R R3, SR_TID.X ;  /* 0x0000000000037919 */ /* 0x000ee40000002100 */
[----:B---3--:R-:W-:-:S04]  /*cf20*/  LOP3.LUT R3, R3, 0x7f, RZ, 0xc0, !PT ;  /* 0x0000007f03037812 */ /* 0x008fc800078ec0ff */
[----:B------:R-:W-:-:S13]  /*cf30*/  ISETP.NE.AND P0, PT, R3, RZ, PT ;  /* 0x000000ff0300720c */ /* 0x000fda0003f05270 */
[----:B------:R-:W-:-:S04]  /*cf40*/  @!P0 IMAD.MOV.U32 R3, RZ, RZ, 0x7800 ;  /* 0x00007800ff038424 */ /* 0x000fc800078e00ff */
[----:B------:R3:W-:Y:S01]  /*cf50*/  @!P0 SYNCS.ARRIVE.TRANS64 RZ, [R6+URZ+0x33430], R3 ;  /* 0x0334300306ff89a7 */ /* 0x0007e2000800003f */
[----:B------:R-:W-:Y:S05]  /*cf60*/  @P1 BRA `(.L_x_3109) ;  /* 0x0000000000041947 */ /* 0x000fea0003800000 */
[----:B------:R-:W-:Y:S01]  /*cf70*/  BPT.TRAP 0x1 ;  /* 0x000000040000795c */ /* 0x000fe20000300000 */
.L_x_3109:
[----:B---3--:R-:W3:Y:S01]  /*cf80*/  LDL R3, [R1] ;  /* 0x0000000001037983 */ /* 0x008ee20000100800 */
[----:B------:R-:W-:Y:S01]  /*cf90*/  BSSY B1, `(.L_x_3110) ;  /* 0x0000004000017945 */ /* 0x000fe20003800000 */
[----:B---3--:R-:W-:-:S13]  /*cfa0*/  LOP3.LUT P0, RZ, R3, 0x2, RZ, 0xc0, !PT ;  /* 0x0000000203ff7812 */ /* 0x008fda000780c0ff */
[----:B------:R-:W-:Y:S05]  /*cfb0*/  @P0 BRA `(.L_x_3111) ;  /* 0x0000000000040947 */ /* 0x000fea0003800000 */
[----:B------:R-:W-:Y:S01]  /*cfc0*/  BPT.TRAP 0x1 ;  /* 0x000000040000795c */ /* 0x000fe20000300000 */
.L_x_3111:
[----:B------:R-:W-:Y:S05]  /*cfd0*/  BSYNC B1 ;  /* 0x0000000000017941 */ /* 0x000fea0003800000 */
.L_x_3110:
[----:B------:R-:W-:Y:S01]  /*cfe0*/  R2UR UR10, R12 ;  /* 0x000000000c0a72ca */ /* 0x000fe200000e0000 */
[----:B------:R-:W-:Y:S01]  /*cff0*/  UIADD3 UR4, UP0, UR52, 0x370, URZ ;  /* 0x0000037034047890 */ /* 0x000fe2000ff1e03f */
[----:B------:R-:W-:Y:S01]  /*d000*/  PLOP3.LUT P0, PT, PT, PT, PT, 0x80, 0x0 ;  /* 0x000000000000781c */ /* 0x000fe20003f0f070 */
[----:B0-2---:R-:W-:Y:S01]  /*d010*/  VIADD R6, R6, 0x33430 ;  /* 0x0003343006067836 */ /* 0x005fe20000000000 */
[----:B------:R-:W-:Y:S01]  /*d020*/  UMOV UR6, 0x30000 ;  /* 0x0003000000067882 */ /* 0x000fe20000000000 */
[----:B------:R-:W-:Y:S01]  /*d030*/  VIADD R3, R4, 0x24200 ;  /* 0x0002420004037836 */ /* 0x000fe20000000000 */
[----:B------:R-:W-:Y:S01]  /*d040*/  UIADD3.X UR5, URZ, UR53, URZ, UP0, !UPT ;  /* 0x000000353f057290 */ /* 0x000fe200087fe43f */
[----:B------:R-:W-:Y:S01]  /*d050*/  UMOV UR14, 0x0 ;  /* 0x00000000000e7882 */ /* 0x000fe20000000000 */
[----:B------:R-:W-:-:S10]  /*d060*/  UMOV UR15, 0x14f00000 ;  /* 0x14f00000000f7882 */ /* 0x000fd40000000000 */
.L_x_3112:
        /* <DEDUP_REMOVED lines=9> */
[----:B0-----:R-:W-:Y:S05]  /*d100*/  @P0 BRA.U.ANY `(.L_x_3112) ;  /* 0xfffffffd00d80947 */ /* 0x001fea000393ffff */
[----:B------:R-:W-:Y:S01]  /*d110*/  R2UR UR10, R11 ;  /* 0x000000000b0a72ca */ /* 0x000fe200000e0000 */
[----:B------:R-:W-:Y:S01]  /*d120*/  VIADD R3, R4, 0x26a00 ;  /* 0x00026a0004037836 */ /* 0x000fe20000000000 */
[----:B------:R-:W-:Y:S01]  /*d130*/  PLOP3.LUT P0, PT, PT, PT, PT, 0x80, 0x0 ;  /* 0x000000000000781c */ /* 0x000fe20003f0f070 */
[----:B------:R-:W-:Y:S01]  /*d140*/  UMOV UR6, 0x30000 ;  /* 0x0003000000067882 */ /* 0x000fe20000000000 */
[----:B------:R-:W-:Y:S01]  /*d150*/  UMOV UR14, 0x0 ;  /* 0x00000000000e7882 */ /* 0x000fe20000000000 */
[----:B------:R-:W-:-:S10]  /*d160*/  UMOV UR15, 0x14f00000 ;  /* 0x14f00000000f7882 */ /* 0x000fd40000000000 */
.L_x_3113:
        /* <DEDUP_REMOVED lines=16> */
.L_x_3114:
        /* <DEDUP_REMOVED lines=10> */
.L_x_3097:
[----:B------:R-:W-:Y:S05]  /*d310*/  BSYNC B0 ;  /* 0x0000000000007941 */ /* 0x000fea0003800000 */
.L_x_3096:
[----:B------:R-:W-:-:S05]  /*d320*/  IMAD.U32 R3, RZ, RZ, UR42 ;  /* 0x0000002aff037e24 */ /* 0x000fca000f8e00ff */
[----:B------:R-:W-:-:S13]  /*d330*/  ISETP.NE.AND P0, PT, R3, 0x3, PT ;  /* 0x000000030300780c */ /* 0x000fda0003f05270 */
[----:B------:R-:W-:Y:S05]  /*d340*/  @!P0 BRA `(.L_x_3115) ;  /* 0x0000000000048947 */ /* 0x000fea0003800000 */
[----:B------:R-:W-:Y:S01]  /*d350*/  BPT.TRAP 0x1 ;  /* 0x000000040000795c */ /* 0x000fe20000300000 */
.L_x_3115:
        /* <DEDUP_REMOVED lines=8> */
.L_x_3164:
[----:B------:R-:W-:Y:S05]  /*d3e0*/  BSYNC B0 ;  /* 0x0000000000007941 */ /* 0x000fea0003800000 */
.L_x_3116:
[----:B------:R-:W-:Y:S05]  /*d3f0*/  @!P1 BRA `(.L_x_3118) ;  /* 0x0000000000049947 */ /* 0x000fea0003800000 */
[----:B------:R-:W-:Y:S01]  /*d400*/  BPT.TRAP 0x1 ;  /* 0x000000040000795c */ /* 0x000fe20000300000 */
.L_x_3118:
[----:B0-----:R-:W-:Y:S01]  /*d410*/  SHF.L.U32 R4, R0, 0x1f, RZ ;  /* 0x0000001f00047819 */ /* 0x001fe200000006ff */
[----:B------:R-:W-:-:S03]  /*d420*/  IMAD R0, R8, 0x7800, RZ ;  /* 0x0000780008007824 */ /* 0x000fc600078e02ff */
[----:B------:R-:W0:Y:S02]  /*d430*/  SYNCS.PHASECHK.TRANS64.TRYWAIT P2, [R3+URZ+0x33460], R4 ;  /* 0x03346004030075a7 */ /* 0x000e24000804017f */
[----:B0-----:R-:W-:Y:S05]  /*d440*/  @!P2 BRA `(.L_x_3119) ;  /* 0x000000240068a947 */ /* 0x001fea0003800000 */
.L_x_3165:
[C---:B0-----:R-:W-:Y:S01]  /*d450*/  LOP3.LUT R4, R0.reuse, R19, RZ, 0xfc, !PT ;  /* 0x0000001300047212 */ /* 0x041fe200078efcff */
[----:B------:R-:W-:Y:S05]  /*d460*/  WARPSYNC.ALL ;  /* 0x0000000000007948 */ /* 0x000fea0003800000 */
[----:B------:R-:W0:Y:S01]  /*d470*/  LDSM.16.MT88.4 R4, [R4+UR41+0xf200] ;  /* 0x00f200290404783b */ /* 0x000e220008004200 */
[C---:B------:R-:W-:Y:S02]  /*d480*/  VIADD R14, R0.reuse, 0x2800 ;  /* 0x00002800000e7836 */ /* 0x040fe40000000000 */
[C---:B------:R-:W-:Y:S02]  /*d490*/  VIADD R12, R0.reuse, 0x800 ;  /* 0x00000800000c7836 */ /* 0x040fe40000000000 */
[----:B------:R-:W-:-:S02]  /*d4a0*/  VIADD R13, R0, 0x5000 ;  /* 0x00005000000d7836 */ /* 0x000fc40000000000 */
[C---:B------:R-:W-:Y:S02]  /*d4b0*/  VIADD R15, R0.reuse, 0x1800 ;  /* 0x00001800000f7836 */ /* 0x040fe40000000000 */
[C---:B------:R-:W-:Y:S02]  /*d4c0*/  VIADD R21, R0.reuse, 0x2000 ;  /* 0x0000200000157836 */ /* 0x040fe40000000000 */
[----:B------:R-:W-:Y:S01]  /*d4d0*/  VIADD R20, R0, 0x5800 ;  /* 0x0000580000147836 */ /* 0x000fe20000000000 */
[C-C-:B0-----:R-:W-:Y:S02]  /*d4e0*/  PRMT R8, R4.reuse, 0x6420, R5.reuse ;  /* 0x0000642004087816 */ /* 0x141fe40000000005 */
[----:B------:R-:W-:Y:S02]  /*d4f0*/  PRMT R9, R4, 0x7531, R5 ;  /* 0x0000753104097816 */ /* 0x000fe40000000005 */
[----:B------:R-:W-:Y:S02]  /*d500*/  LOP3.LUT R4, R0, R18, RZ, 0xfc, !PT ;  /* 0x0000001200047212 */ /* 0x000fe400078efcff */
[----:B------:R-:W-:-:S02]  /*d510*/  PRMT R10, R6, 0x6420, R7 ;  /* 0x00006420060a7816 */ /* 0x000fc40000000007 */
[----:B------:R-:W-:Y:S01]  /*d520*/  PRMT R11, R6, 0x7531, R7 ;  /* 0x00007531060b7816 */ /* 0x000fe20000000007 */
[----:B------:R-:W-:-:S05]  /*d530*/  IMAD.IADD R4, R17, 0x1, R4 ;  /* 0x0000000111047824 */ /* 0x000fca00078e0204 */
[----:B------:R0:W-:Y:S02]  /*d540*/  STSM.16.M88.4 [R4], R8 ;  /* 0x0000000804007844 */ /* 0x0001e40000000200 */
[C---:B0-----:R-:W-:Y:S02]  /*d550*/  LOP3.LUT R4, R14.reuse, R19, RZ, 0xfc, !PT ;  /* 0x000000130e047212 */ /* 0x041fe400078efcff */
[----:B------:R-:W-:-:S04]  /*d560*/  LOP3.LUT R14, R14, R18, RZ, 0xfc, !PT ;  /* 0x000000120e0e7212 */ /* 0x000fc800078efcff */
[----:B------:R-:W0:Y:S01]  /*d570*/  LDSM.16.MT88.4 R4, [R4+UR41+0xf200] ;  /* 0x00f200290404783b */ /* 0x000e220008004200 */
[C---:B------:R-:W-:Y:S01]  /*d580*/  IMAD.IADD R14, R17.reuse, 0x1, R14 ;  /* 0x00000001110e7824 */ /* 0x040fe200078e020e */
        /* <DEDUP_REMOVED lines=46> */
[----:B------:R-:W-:Y:S01]  /*d870*/  LOP3.LUT R4, R13, R19, RZ, 0xfc, !PT ;  /* 0x000000130d047212 */ /* 0x000fe200078efcff */
[----:B------:R-:W-:-:S02]  /*d880*/  VIADD R13, R0, 0x4800 ;  /* 0x00004800000d7836 */ /* 0x000fc40000000000 */
[----:B------:R0:W-:Y:S04]  /*d890*/  STSM.16.M88.4 [R14], R8 ;  /* 0x000000080e007844 */ /* 0x0001e80000000200 */
[----:B------:R-:W2:Y:S01]  /*d8a0*/  LDSM.16.MT88.4 R4, [R4+UR41+0xf200] ;  /* 0x00f200290404783b */ /* 0x000ea20008004200 */
[----:B0-----:R-:W-:Y:S01]  /*d8b0*/  VIADD R14, R0, 0x6000 ;  /* 0x00006000000e7836 */ /* 0x001fe20000000000 */
[C-C-:B--2---:R-:W-:Y:S02]  /*d8c0*/  PRMT R8, R4.reuse, 0x6420, R5.reuse ;  /* 0x0000642004087816 */ /* 0x144fe40000000005 */
[----:B------:R-:W-:Y:S02]  /*d8d0*/  PRMT R9, R4, 0x7531, R5 ;  /* 0x0000753104097816 */ /* 0x000fe40000000005 */
[----:B------:R-:W-:-:S02]  /*d8e0*/  PRMT R10, R6, 0x6420, R7 ;  /* 0x00006420060a7816 */ /* 0x000fc40000000007 */
        /* <DEDUP_REMOVED lines=35> */
[C---:B------:R-:W-:Y:S02]  /*db20*/  VIADD R12, R0.reuse, 0x6800 ;  /* 0x00006800000c7836 */ /* 0x040fe40000000000 */
[----:B------:R-:W-:-:S03]  /*db30*/  VIADD R0, R0, 0x7000 ;  /* 0x0000700000007836 */ /* 0x000fc60000000000 */
        /* <DEDUP_REMOVED lines=48> */
.L_x_3120:
[----:B--2---:R2:W-:Y:S01]  /*de40*/  SYNCS.ARRIVE.TRANS64.A1T0 RZ, [R3+URZ+0x33450], RZ ;  /* 0x033450ff03ff79a7 */ /* 0x0045e2000810003f */
[----:B------:R-:W-:Y:S06]  /*de50*/  BAR.SYNC.DEFER_BLOCKING 0x2, 0x80 ;  /* 0x0082000000007b1d */ /* 0x000fec0000010000 */
[----:B------:R-:W-:Y:S05]  /*de60*/  @!P0 BRA `(.L_x_3121) ;  /* 0x0000000000048947 */ /* 0x000fea0003800000 */
[----:B------:R-:W-:Y:S01]  /*de70*/  BPT.TRAP 0x1 ;  /* 0x000000040000795c */ /* 0x000fe20000300000 */
.L_x_3121:
[----:B------:R-:W3:Y:S04]  /*de80*/  LDL R4, [R1+0x14] ;  /* 0x0000140001047983 */ /* 0x000ee80000100800 */
[----:B0-----:R-:W4:Y:S01]  /*de90*/  LDL R0, [R1+0x18] ;  /* 0x0000180001007983 */ /* 0x001f220000100800 */
[----:B---3--:R-:W-:-:S13]  /*dea0*/  ISETP.NE.AND P0, PT, R4, RZ, PT ;  /* 0x000000ff0400720c */ /* 0x008fda0003f05270 */
[----:B--2---:R-:W-:-:S05]  /*deb0*/  @P0 VIADD R3, R3, 0x33480 ;  /* 0x0003348003030836 */ /* 0x004fca0000000000 */
[----:B----4-:R-:W-:-:S04]  /*dec0*/  @P0 PRMT R3, R0, 0x654, R3 ;  /* 0x0000065400030816 */ /* 0x010fc80000000003 */
[----:B------:R0:W-:Y:S01]  /*ded0*/  @P0 SYNCS.ARRIVE.TRANS64.RED.A1T0 RZ, [R3+URZ], RZ ;  /* 0x000000ff03ff09a7 */ /* 0x0001e2000810043f */
[----:B------:R-:W-:Y:S02]  /*dee0*/  BPT.TRAP 0x1 ;  /* 0x000000040000795c */ /* 0x000fe40000300000 */
[----:B------:R2:W5:Y:S01]  /*def0*/  LDL R0, [R1+0x8] ;  /* 0x0000080001007983 */ /* 0x0005620000100800 */
[C---:B------:R-:W-:Y:S01]  /*df00*/  ISETP.GT.AND P0, PT, R2.reuse, RZ, PT ;  /* 0x000000ff0200720c */ /* 0x040fe20003f04270 */
[----:B------:R-:W-:Y:S02]  /*df10*/  VIADD R2, R2, 0xffffffff ;  /* 0xffffffff02027836 */ /* 0x000fe40000000000 */
[----:B------:R2:W5:Y:S10]  /*df20*/  LDL R8, [R1+0x4] ;  /* 0x0000040001087983 */ /* 0x0005740000100800 */
[----:B--2---:R-:W-:Y:S05]  /*df30*/  @P0 BRA `(.L_x_3122) ;  /* 0xffffffe800040947 */ /* 0x004fea000383ffff */
.L_x_3095:
[----:B-1---5:R-:W-:-:S05]  /*df40*/  IMAD.U32 R0, RZ, RZ, UR42 ;  /* 0x0000002aff007e24 */ /* 0x022fca000f8e00ff */
[----:B------:R-:W-:-:S13]  /*df50*/  ISETP.NE.AND P0, PT, R0, 0x3, PT ;  /* 0x000000030000780c */ /* 0x000fda0003f05270 */
[----:B------:R-:W-:Y:S05]  /*df60*/  @!P0 BRA `(.L_x_3123) ;  /* 0x0000000000048947 */ /* 0x000fea0003800000 */
[----:B------:R-:W-:Y:S01]  /*df70*/  BPT.TRAP 0x1 ;  /* 0x000000040000795c */ /* 0x000fe20000300000 */
.L_x_3123:
[----:B------:R-:W0:Y:S04]  /*df80*/  LDL R2, [R1+0x8] ;  /* 0x0000080001027983 */ /* 0x000e280000100800 */
[----:B------:R-:W2:Y:S01]  /*df90*/  LDL R0, [R1+0x4] ;  /* 0x0000040001007983 */ /* 0x000ea20000100800 */
[----:B------:R-:W-:Y:S01]  /*dfa0*/  BSSY B0, `(.L_x_3124) ;  /* 0x0000008000007945 */ /* 0x000fe20003800000 */
[----:B0-----:R-:W-:-:S04]  /*dfb0*/  LOP3.LUT R3, R2, 0x1, RZ, 0x3c, !PT ;  /* 0x0000000102037812 */ /* 0x001fc800078e3cff */
[----:B------:R-:W-:Y:S02]  /*dfc0*/  SHF.L.U32 R3, R3, 0x1f, RZ ;  /* 0x0000001f03037819 */ /* 0x000fe400000006ff */
[----:B--2---:R-:W-:-:S04]  /*dfd0*/  LEA R0, R0, UR41, 0x3 ;  /* 0x0000002900007c11 */ /* 0x004fc8000f8e18ff */
[----:B------:R-:W0:Y:S01]  /*dfe0*/  SYNCS.PHASECHK.TRANS64.TRYWAIT P2, [R0+URZ+0x33470], R3 ;  /* 0x03347003000075a7 */ /* 0x000e22000804017f */
[----:B------:R-:W-:-:S05]  /*dff0*/  IMAD.U32 R2, RZ, RZ, UR47 ;  /* 0x0000002fff027e24 */ /* 0x000fca000f8e00ff */
[----:B------:R-:W-:Y:S01]  /*e000*/  ISETP.NE.AND P1, PT, R2, 0x3, PT ;  /* 0x000000030200780c */ /* 0x000fe20003f25270 */
[----:B0-----:R-:W-:-:S12]  /*e010*/  @!P2 BRA `(.L_x_3125) ;  /* 0x000000180088a947 */ /* 0x001fd80003800000 */
.L_x_3166:
[----:B------:R-:W-:Y:S05]  /*e020*/  BSYNC B0 ;  /* 0x0000000000007941 */ /* 0x000fea0003800000 */
.L_x_3124:
[----:B------:R-:W-:Y:S05]  /*e030*/  @!P1 BRA `(.L_x_3126) ;  /* 0x0000000000049947 */ /* 0x000fea0003800000 */
[----:B------:R-:W-:Y:S01]  /*e040*/  BPT.TRAP 0x1 ;  /* 0x000000040000795c */ /* 0x000fe20000300000 */
.L_x_3126:
[----:B------:R-:W0:Y:S02]  /*e050*/  LDL R2, [R1+0x8] ;  /* 0x0000080001027983 */ /* 0x000e240000100800 */
[----:B0-----:R-:W-:-:S04]  /*e060*/  SHF.L.U32 R3, R2, 0x1f, RZ ;  /* 0x0000001f02037819 */ /* 0x001fc800000006ff */
[----:B------:R-:W0:Y:S02]  /*e070*/  SYNCS.PHASECHK.TRANS64.TRYWAIT P2, [R0+URZ+0x33460], R3 ;  /* 0x03346003000075a7 */ /* 0x000e24000804017f */
[----:B0-----:R-:W-:Y:S05]  /*e080*/  @!P2 BRA `(.L_x_3127) ;  /* 0x000000180080a947 */ /* 0x001fea0003800000 */
.L_x_3167:
[----:B------:R-:W2:Y:S01]  /*e090*/  LDL R2, [R1+0x4] ;  /* 0x0000040001027983 */ /* 0x000ea20000100800 */
[----:B------:R-:W-:Y:S05]  /*e0a0*/  WARPSYNC.ALL ;  /* 0x0000000000007948 */ /* 0x000fea0003800000 */
[----:B--2---:R-:W-:-:S04]  /*e0b0*/  IMAD R2, R2, 0x7800, RZ ;  /* 0x0000780002027824 */ /* 0x004fc800078e02ff */
[C---:B------:R-:W-:Y:S01]  /*e0c0*/  VIADD R13, R2.reuse, 0x2800 ;  /* 0x00002800020d7836 */ /* 0x040fe20000000000 */
[C---:B------:R-:W-:Y:S01]  /*e0d0*/  LOP3.LUT R12, R2.reuse, R19, RZ, 0xfc, !PT ;  /* 0x00000013020c7212 */ /* 0x040fe200078efcff */
[C---:B------:R-:W-:Y:S01]  /*e0e0*/  VIADD R20, R2.reuse, 0x5000 ;  /* 0x0000500002147836 */ /* 0x040fe20000000000 */
[C---:B0-----:R-:W-:Y:S01]  /*e0f0*/  LOP3.LUT R3, R2.reuse, R18, RZ, 0xfc, !PT ;  /* 0x0000001202037212 */ /* 0x041fe200078efcff */
[C---:B------:R-:W-:Y:S02]  /*e100*/  VIADD R14, R2.reuse, 0x1800 ;  /* 0x00001800020e7836 */ /* 0x040fe40000000000 */
[----:B------:R0:W1:Y:S01]  /*e110*/  LDSM.16.MT88.4 R4, [R12+UR41+0xf200] ;  /* 0x00f200290c04783b */ /* 0x0000620008004200 */
[C---:B------:R-:W-:Y:S02]  /*e120*/  VIADD R16, R2.reuse, 0x2000 ;  /* 0x0000200002107836 */ /* 0x040fe40000000000 */
[----:B------:R-:W-:Y:S02]  /*e130*/  IMAD.IADD R3, R17, 0x1, R3 ;  /* 0x0000000111037824 */ /* 0x000fe400078e0203 */
[----:B------:R-:W-:-:S02]  /*e140*/  VIADD R15, R2, 0x5800 ;  /* 0x00005800020f7836 */ /* 0x000fc40000000000 */
[----:B0-----:R-:W-:Y:S01]  /*e150*/  VIADD R12, R2, 0x1000 ;  /* 0x00001000020c7836 */ /* 0x001fe20000000000 */
[C-C-:B-1----:R-:W-:Y:S02]  /*e160*/  PRMT R8, R4.reuse, 0x6420, R5.reuse ;  /* 0x0000642004087816 */ /* 0x142fe40000000005 */
[----:B------:R-:W-:Y:S02]  /*e170*/  PRMT R9, R4, 0x7531, R5 ;  /* 0x0000753104097816 */ /* 0x000fe40000000005 */
[C-C-:B------:R-:W-:Y:S02]  /*e180*/  PRMT R10, R6.reuse, 0x6420, R7.reuse ;  /* 0x00006420060a7816 */ /* 0x140fe40000000007 */
[----:B------:R-:W-:Y:S02]  /*e190*/  PRMT R11, R6, 0x7531, R7 ;  /* 0x00007531060b7816 */ /* 0x000fe40000000007 */
[C---:B------:R-:W-:Y:S02]  /*e1a0*/  LOP3.LUT R5, R13.reuse, R19, RZ, 0xfc, !PT ;  /* 0x000000130d057212 */ /* 0x040fe400078efcff */
[----:B------:R-:W-:Y:S01]  /*e1b0*/  LOP3.LUT R13, R13, R18, RZ, 0xfc, !PT ;  /* 0x000000120d0d7212 */ /* 0x000fe200078efcff */
[----:B------:R0:W-:Y:S04]  /*e1c0*/  STSM.16.M88.4 [R3], R8 ;  /* 0x0000000803007844 */ /* 0x0001e80000000200 */
[----:B------:R-:W1:Y:S01]  /*e1d0*/  LDSM.16.MT88.4 R4, [R5+UR41+0xf200] ;  /* 0x00f200290504783b */ /* 0x000e620008004200 */
[----:B------:R-:W-:-:S02]  /*e1e0*/  IMAD.IADD R13, R17, 0x1, R13 ;  /* 0x00000001110d7824 */ /* 0x000fc400078e020d */
[----:B0-----:R-:W-:Y:S01]  /*e1f0*/  VIADD R3, R2, 0x800 ;  /* 0x0000080002037836 */ /* 0x001fe20000000000 */
[C-C-:B-1----:R-:W-:Y:S02]  /*e200*/  PRMT R8, R4.reuse, 0x6420, R5.reuse ;  /* 0x0000642004087816 */ /* 0x142fe40000000005 */
[----:B------:R-:W-:Y:S02]  /*e210*/  PRMT R9, R4, 0x7531, R5 ;  /* 0x0000753104097816 */ /* 0x000fe40000000005 */
[----:B------:R-:W-:Y:S02]  /*e220*/  LOP3.LUT R4, R3, R18, RZ, 0xfc, !PT ;  /* 0x0000001203047212 */ /* 0x000fe400078efcff */
[C-C-:B------:R-:W-:Y:S02]  /*e230*/  PRMT R10, R6.reuse, 0x6420, R7.reuse ;  /* 0x00006420060a7816 */ /* 0x140fe40000000007 */
[----:B------:R-:W-:Y:S01]  /*e240*/  PRMT R11, R6, 0x7531, R7 ;  /* 0x00007531060b7816 */ /* 0x000fe20000000007 */
[----:B------:R-:W-:-:S05]  /*e250*/  IMAD.IADD R4, R17, 0x1, R4 ;  /* 0x0000000111047824 */ /* 0x000fca00078e0204 */
[----:B------:R0:W-:Y:S02]  /*e260*/  STSM.16.M88.4 [R4], R8 ;  /* 0x0000000804007844 */ /* 0x0001e40000000200 */
[----:B0-----:R-:W-:-:S06]  /*e270*/  LOP3.LUT R4, R20, R19, RZ, 0xfc, !PT ;  /* 0x0000001314047212 */ /* 0x001fcc00078efcff */
        /* <DEDUP_REMOVED lines=8> */
[----:B0-----:R-:W-:Y:S02]  /*e300*/  LOP3.LUT R4, R3, R19, RZ, 0xfc, !PT ;  /* 0x0000001303047212 */ /* 0x001fe400078efcff */
[----:B------:R-:W-:-:S04]  /*e310*/  LOP3.LUT R3, R14, R18, RZ, 0xfc, !PT ;  /* 0x000000120e037212 */ /* 0x000fc800078efcff */
[----:B------:R-:W0:Y:S01]  /*e320*/  LDSM.16.MT88.4 R4, [R4+UR41+0xf200] ;  /* 0x00f200290404783b */ /* 0x000e220008004200 */
[----:B------:R-:W-:Y:S01]  /*e330*/  IMAD.IADD R3, R17, 0x1, R3 ;  /* 0x0000000111037824 */ /* 0x000fe200078e0203 */
[C-C-:B0-----:R-:W-:Y:S02]  /*e340*/  PRMT R8, R4.reuse, 0x6420, R5.reuse ;  /* 0x0000642004087816 */ /* 0x141fe40000000005 */
        /* <DEDUP_REMOVED lines=27> */
[----:B------:R-:W1:Y:S01]  /*e500*/  LDSM.16.MT88.4 R4, [R4+UR41+0xf200] ;  /* 0x00f200290404783b */ /* 0x000e620008004200 */
[----:B0-----:R-:W-:Y:S01]  /*e510*/  VIADD R13, R2, 0x6000 ;  /* 0x00006000020d7836 */ /* 0x001fe20000000000 */
[C-C-:B-1----:R-:W-:Y:S02]  /*e520*/  PRMT R8, R4.reuse, 0x6420, R5.reuse ;  /* 0x0000642004087816 */ /* 0x142fe40000000005 */
[----:B------:R-:W-:Y:S02]  /*e530*/  PRMT R9, R4, 0x7531, R5 ;  /* 0x0000753104097816 */ /* 0x000fe40000000005 */
[----:B------:R-:W-:-:S02]  /*e540*/  PRMT R10, R6, 0x6420, R7 ;  /* 0x00006420060a7816 */ /* 0x000fc40000000007 */
        /* <DEDUP_REMOVED lines=12> */
[----:B------:R-:W-:Y:S01]  /*e610*/  LOP3.LUT R13, R13, R18, RZ, 0xfc, !PT ;  /* 0x000000120d0d7212 */ /* 0x000fe200078efcff */
[----:B------:R0:W-:Y:S04]  /*e620*/  STSM.16.M88.4 [R3], R8 ;  /* 0x0000000803007844 */ /* 0x0001e80000000200 */
[----:B------:R-:W1:Y:S01]  /*e630*/  LDSM.16.MT88.4 R4, [R4+UR41+0xf200] ;  /* 0x00f200290404783b */ /* 0x000e620008004200 */
[----:B------:R-:W-:Y:S02]  /*e640*/  IMAD.IADD R13, R17, 0x1, R13 ;  /* 0x00000001110d7824 */ /* 0x000fe400078e020d */
[----:B0-----:R-:W-:Y:S01]  /*e650*/  VIADD R3, R2, 0x4000 ;  /* 0x0000400002037836 */ /* 0x001fe20000000000 */
[C-C-:B-1----:R-:W-:Y:S02]  /*e660*/  PRMT R8, R4.reuse, 0x6420, R5.reuse ;  /* 0x0000642004087816 */ /* 0x142fe40000000005 */
[----:B------:R-:W-:-:S02]  /*e670*/  PRMT R9, R4, 0x7531, R5 ;  /* 0x0000753104097816 */ /* 0x000fc40000000005 */
        /* <DEDUP_REMOVED lines=12> */
[----:B------:R-:W-:Y:S01]  /*e740*/  IMAD.IADD R4, R17, 0x1, R4 ;  /* 0x0000000111047824 */ /* 0x000fe200078e0204 */
[----:B------:R-:W-:-:S04]  /*e750*/  LOP3.LUT R12, R12, R19, RZ, 0xfc, !PT ;  /* 0x000000130c0c7212 */ /* 0x000fc800078efcff */
        /* <DEDUP_REMOVED lines=10> */
[C---:B0-----:R-:W-:Y:S02]  /*e800*/  VIADD R3, R2.reuse, 0x6800 ;  /* 0x0000680002037836 */ /* 0x041fe40000000000 */
[----:B------:R-:W-:-:S03]  /*e810*/  VIADD R2, R2, 0x7000 ;  /* 0x0000700002027836 */ /* 0x000fc60000000000 */
        /* <DEDUP_REMOVED lines=39> */
.L_x_3128:
[----:B-1----:R1:W-:Y:S01]  /*ea90*/  SYNCS.ARRIVE.TRANS64.A1T0 RZ, [R0+URZ+0x33450], RZ ;  /* 0x033450ff00ff79a7 */ /* 0x0023e2000810003f */
[----:B------:R-:W-:Y:S06]  /*eaa0*/  BAR.SYNC.DEFER_BLOCKING 0x2, 0x80 ;  /* 0x0082000000007b1d */ /* 0x000fec0000010000 */
[----:B------:R-:W-:Y:S05]  /*eab0*/  @!P0 BRA `(.L_x_3129) ;  /* 0x0000000000048947 */ /* 0x000fea0003800000 */
[----:B------:R-:W-:Y:S01]  /*eac0*/  BPT.TRAP 0x1 ;  /* 0x000000040000795c */ /* 0x000fe20000300000 */
.L_x_3129:
[----:B------:R-:W2:Y:S04]  /*ead0*/  LDL R3, [R1+0x14] ;  /* 0x0000140001037983 */ /* 0x000ea80000100800 */
[----:B------:R-:W3:Y:S01]  /*eae0*/  LDL R2, [R1+0x18] ;  /* 0x0000180001027983 */ /* 0x000ee20000100800 */
[----:B--2---:R-:W-:-:S13]  /*eaf0*/  ISETP.NE.AND P0, PT, R3, RZ, PT ;  /* 0x000000ff0300720c */ /* 0x004fda0003f05270 */
[----:B-1----:R-:W-:-:S05]  /*eb00*/  @P0 VIADD R0, R0, 0x33480 ;  /* 0x0003348000000836 */ /* 0x002fca0000000000 */
[----:B---3--:R-:W-:-:S04]  /*eb10*/  @P0 PRMT R0, R2, 0x654, R0 ;  /* 0x0000065402000816 */ /* 0x008fc80000000000 */
[----:B------:R1:W-:Y:S01]  /*eb20*/  @P0 SYNCS.ARRIVE.TRANS64.RED.A1T0 RZ, [R0+URZ], RZ ;  /* 0x000000ff00ff09a7 */ /* 0x0003e2000810043f */
[----:B------:R-:W-:Y:S02]  /*eb30*/  BPT.TRAP 0x1 ;  /* 0x000000040000795c */ /* 0x000fe40000300000 */
[----:B------:R-:W1:Y:S01]  /*eb40*/  LDL.LU R4, [R1+0x4] ;  /* 0x0000040001047983 */ /* 0x000e620000300800 */
[----:B------:R-:W2:Y:S03]  /*eb50*/  LDC R2, c[0x0][0xc34] ;  /* 0x00030d00ff027b82 */ /* 0x000ea60000000800 */
[----:B------:R-:W3:Y:S01]  /*eb60*/  LDL.LU R3, [R1+0x8] ;  /* 0x0000080001037983 */ /* 0x000ee20000300800 */
[----:B------:R-:W-:Y:S02]  /*eb70*/  UIADD3 UR50, UR43, UR50, URZ ;  /* 0x000000322b327290 */ /* 0x000fe4000fffe03f */
[----:B------:R-:W-:-:S04]  /*eb80*/  UIADD3 UR46, UR46, 0x1, URZ ;  /* 0x000000012e2e7890 */ /* 0x000fc8000fffe03f */
[----:B--2---:R-:W-:Y:S01]  /*eb90*/  ISETP.LE.AND P1, PT, R2, UR50, PT ;  /* 0x0000003202007c0c */ /* 0x004fe2000bf23270 */
[----:B-1----:R-:W-:-:S05]  /*eba0*/  VIADD R0, R4, 0x1 ;  /* 0x0000000104007836 */ /* 0x002fca0000000000 */
[----:B------:R-:W-:-:S04]  /*ebb0*/  ISETP.NE.AND P0, PT, R0, 0x2, PT ;  /* 0x000000020000780c */ /* 0x000fc80003f05270 */
[----:B------:R-:W-:Y:S02]  /*ebc0*/  SEL R2, RZ, 0x1, P0 ;  /* 0x00000001ff027807 */ /* 0x000fe40000000000 */
[----:B------:R-:W-:Y:S02]  /*ebd0*/  SEL R0, R0, RZ, P0 ;  /* 0x000000ff00007207 */ /* 0x000fe40000000000 */
[----:B---3--:R-:W-:-:S03]  /*ebe0*/  LOP3.LUT R3, R3, R2, RZ, 0x3c, !PT ;  /* 0x0000000203037212 */ /* 0x008fc600078e3cff */
[----:B------:R2:W-:Y:S04]  /*ebf0*/  STL [R1+0x4], R0 ;  /* 0x0000040001007387 */ /* 0x0005e80000100800 */
[----:B------:R2:W-:Y:S01]  /*ec00*/  STL [R1+0x8], R3 ;  /* 0x0000080301007387 */ /* 0x0005e20000100800 */
[----:B------:R-:W-:Y:S05]  /*ec10*/  @!P1 BRA `(.L_x_3130) ;  /* 0xffffffc000309947 */ /* 0x000fea000383ffff */
[----:B------:R-:W-:-:S12]  /*ec20*/  ULOP3.LUT UR46, UR46, 0x1, URZ, 0xc, !UPT ;  /* 0x000000012e2e7892 */ /* 0x000fd8000f8e0c3f */
.L_x_3075:
[----:B--2---:R-:W0:Y:S01]  /*ec30*/  S2R R3, SR_CgaCtaId ;  /* 0x0000000000037919 */ /* 0x004e220000008800 */
[----:B------:R-:W-:-:S04]  /*ec40*/  MOV R0, 0x400 ;  /* 0x0000040000007802 */ /* 0x000fc80000000f00 */
[----:B0-----:R-:W-:Y:S01]  /*ec50*/  LEA R9, R3, R0, 0x18 ;  /* 0x0000000003097211 */ /* 0x001fe200078ec0ff */
[----:B------:R-:W-:-:S05]  /*ec60*/  IMAD.U32 R0, RZ, RZ, UR46 ;  /* 0x0000002eff007e24 */ /* 0x000fca000f8e00ff */
[----:B------:R-:W-:-:S04]  /*ec70*/  SHF.L.U32 R0, R0, 0x1f, RZ ;  /* 0x0000001f00007819 */ /* 0x000fc800000006ff */
[----:B------:R-:W0:Y:S02]  /*ec80*/  SYNCS.PHASECHK.TRANS64.TRYWAIT P0, [R9+URZ+0x33420], R0 ;  /* 0x03342000090075a7 */ /* 0x000e24000800017f */
[----:B0-----:R-:W-:Y:S05]  /*ec90*/  @!P0 BRA `(.L_x_3131) ;  /* 0x0000000c00908947 */ /* 0x001fea0003800000 */
.L_x_3168:
        /* <DEDUP_REMOVED lines=14> */
.L_x_3134:
[----:B------:R-:W2:Y:S04]  /*ed80*/  LDL R2, [R1+0x4] ;  /* 0x0000040001027983 */ /* 0x000ea80000100800 */
        /* <DEDUP_REMOVED lines=13> */
.L_x_3169:
[----:B------:R-:W1:Y:S02]  /*ee60*/  SYNCS.PHASECHK.TRANS64.TRYWAIT P1, [R7+URZ], R0 ;  /* 0x00000000070075a7 */ /* 0x000e64000802017f */
[----:B-1----:R-:W-:Y:S05]  /*ee70*/  @!P1 BRA `(.L_x_3136) ;  /* 0x0000000c00409947 */ /* 0x002fea0003800000 */
.L_x_3170:
[----:B------:R-:W-:Y:S05]  /*ee80*/  @!P0 BRA `(.L_x_3137) ;  /* 0x0000000000048947 */ /* 0x000fea0003800000 */
[----:B------:R-:W-:Y:S01]  /*ee90*/  BPT.TRAP 0x1 ;  /* 0x000000040000795c */ /* 0x000fe20000300000 */
.L_x_3137:
[----:B------:R-:W0:Y:S02]  /*eea0*/  LDL.LU R2, [R1+0x4] ;  /* 0x0000040001027983 */ /* 0x000e240000300800 */
[----:B0-----:R-:W-:-:S04]  /*eeb0*/  IMAD R5, R2, 0x8, R9 ;  /* 0x0000000802057824 */ /* 0x001fc800078e0209 */
[----:B------:R-:W0:Y:S02]  /*eec0*/  SYNCS.PHASECHK.TRANS64.TRYWAIT P1, [R5+URZ+0x33460], R4 ;  /* 0x03346004050075a7 */ /* 0x000e24000802017f */
[----:B0-----:R-:W-:Y:S05]  /*eed0*/  @!P1 BRA `(.L_x_3138) ;  /* 0x0000000c003c9947 */ /* 0x001fea0003800000 */
.L_x_3171:
[----:B------:R-:W-:Y:S05]  /*eee0*/  @!P0 BRA `(.L_x_3139) ;  /* 0x0000000000048947 */ /* 0x000fea0003800000 */
[----:B------:R-:W-:Y:S01]  /*eef0*/  BPT.TRAP 0x1 ;  /* 0x000000040000795c */ /* 0x000fe20000300000 */
.L_x_3139:
[----:B------:R-:W-:-:S04]  /*ef00*/  IMAD R3, R3, 0x8, R9 ;  /* 0x0000000803037824 */ /* 0x000fc800078e0209 */
[----:B------:R-:W2:Y:S02]  /*ef10*/  SYNCS.PHASECHK.TRANS64.TRYWAIT P1, [R3+URZ+0x33460], R0 ;  /* 0x03346000030075a7 */ /* 0x000ea4000802017f */
[----:B--2---:R-:W-:Y:S05]  /*ef20*/  @!P1 BRA `(.L_x_3140) ;  /* 0x0000000c003c9947 */ /* 0x004fea0003800000 */
.L_x_3172:
[----:B------:R-:W-:Y:S05]  /*ef30*/  @!P0 BRA `(.L_x_3141) ;  /* 0x0000000000048947 */ /* 0x000fea0003800000 */
[----:B------:R-:W-:Y:S01]  /*ef40*/  BPT.TRAP 0x1 ;  /* 0x000000040000795c */ /* 0x000fe20000300000 */
.L_x_3141:
[----:B------:R-:W3:Y:S02]  /*ef50*/  SYNCS.PHASECHK.TRANS64.TRYWAIT P0, [R5+URZ+0x33480], R4 ;  /* 0x03348004050075a7 */ /* 0x000ee4000800017f */
[----:B---3--:R-:W-:Y:S05]  /*ef60*/  @!P0 BRA `(.L_x_3142) ;  /* 0x0000000c00408947 */ /* 0x008fea0003800000 */
.L_x_3143:
[----:B----4-:R4:W0:Y:S02]  /*ef70*/  SYNCS.PHASECHK.TRANS64.TRYWAIT P0, [R3+URZ+0x33480], R0 ;  /* 0x03348000030075a7 */ /* 0x010824000800017f */
[----:B0-----:R-:W-:Y:S05]  /*ef80*/  @!P0 NANOSLEEP.SYNCS 0x989680 ;  /* 0x009896800000895d */ /* 0x001fea0003900000 */
[----:B------:R-:W0:Y:S02]  /*ef90*/  @!P0 SYNCS.PHASECHK.TRANS64 P0, [R3+URZ+0x33480], R0 ;  /* 0x03348000030085a7 */ /* 0x000e24000800007f */
[----:B0-----:R-:W-:Y:S05]  /*efa0*/  @!P0 BRA `(.L_x_3143) ;  /* 0xfffffffc00f08947 */ /* 0x001fea000383ffff */
.L_x_3133:
[----:B------:R-:W-:Y:S05]  /*efb0*/  BSYNC B0 ;  /* 0x0000000000007941 */ /* 0x000fea0003800000 */
.L_x_3132:
[----:B------:R-:W-:Y:S05]  /*efc0*/  EXIT ;  /* 0x000000000000794d */ /* 0x000fea0003800000 */
.L_x_3043:
[----:B0-----:R-:W-:-:S04]  /*efd0*/  IMAD.U32 R3, RZ, RZ, UR39 ;  /* 0x00000027ff037e24 */ /* 0x001fc8000f8e00ff */
[----:B------:R0:W1:Y:S03]  /*efe0*/  SYNCS.PHASECHK.TRANS64.TRYWAIT P1, [R3+URZ+0x33400], R0 ;  /* 0x03340000030075a7 */ /* 0x000066000802017f */
[----:B-1----:R-:W-:Y:S05]  /*eff0*/  @!P1 NANOSLEEP.SYNCS 0x989680 ;  /* 0x009896800000995d */ /* 0x002fea0003900000 */
[----:B------:R-:W1:Y:S02]  /*f000*/  @!P1 SYNCS.PHASECHK.TRANS64 P1, [R3+URZ+0x33400], R0 ;  /* 0x03340000030095a7 */ /* 0x000e64000802007f */
[----:B-1----:R-:W-:Y:S05]  /*f010*/  @!P1 BRA `(.L_x_3043) ;  /* 0xfffffffc00ec9947 */ /* 0x002fea000383ffff */
[----:B------:R-:W-:Y:S05]  /*f020*/  BRA `(.L_x_3144) ;  /* 0xffffff2800747947 */ /* 0x000fea000383ffff */
.L_x_3047:
[----:B-1----:R1:W2:Y:S02]  /*f030*/  SYNCS.PHASECHK.TRANS64.TRYWAIT P1, [R3+URZ+0x33430], R0 ;  /* 0x03343000030075a7 */ /* 0x0022a4000802017f */
[----:B--2---:R-:W-:Y:S05]  /*f040*/  @!P1 NANOSLEEP.SYNCS 0x989680 ;  /* 0x009896800000995d */ /* 0x004fea0003900000 */
[----:B------:R-:W2:Y:S02]  /*f050*/  @!P1 SYNCS.PHASECHK.TRANS64 P1, [R3+URZ+0x33430], R0 ;  /* 0x03343000030095a7 */ /* 0x000ea4000802007f */
[----:B--2---:R-:W-:Y:S05]  /*f060*/  @!P1 BRA `(.L_x_3047) ;  /* 0xfffffffc00f09947 */ /* 0x004fea000383ffff */
[----:B------:R-:W-:Y:S05]  /*f070*/  BRA `(.L_x_3046) ;  /* 0xffffff2800907947 */ /* 0x000fea000383ffff */
.L_x_3053:
[----:B-1----:R-:W-:-:S04]  /*f080*/  IMAD.U32 R5, RZ, RZ, UR6 ;  /* 0x00000006ff057e24 */ /* 0x002fc8000f8e00ff */
[----:B------:R1:W2:Y:S03]  /*f090*/  SYNCS.PHASECHK.TRANS64.TRYWAIT P1, [R5+URZ+0x33430], R0 ;  /* 0x03343000050075a7 */ /* 0x0002a6000802017f */
[----:B--2---:R-:W-:Y:S05]  /*f0a0*/  @!P1 NANOSLEEP.SYNCS 0x989680 ;  /* 0x009896800000995d */ /* 0x004fea0003900000 */
[----:B------:R-:W2:Y:S02]  /*f0b0*/  @!P1 SYNCS.PHASECHK.TRANS64 P1, [R5+URZ+0x33430], R0 ;  /* 0x03343000050095a7 */ /* 0x000ea4000802007f */
[----:B--2---:R-:W-:Y:S05]  /*f0c0*/  @!P1 BRA `(.L_x_3053) ;  /* 0xfffffffc00ec9947 */ /* 0x004fea000383ffff */
[----:B------:R-:W-:Y:S05]  /*f0d0*/  BRA `(.L_x_3050) ;  /* 0xffffff5800d87947 */ /* 0x000fea000383ffff */
.L_x_3057:
[----:B-1----:R-:W-:-:S04]  /*f0e0*/  IMAD.U32 R5, RZ, RZ, UR6 ;  /* 0x00000006ff057e24 */ /* 0x002fc8000f8e00ff */
[----:B------:R1:W2:Y:S03]  /*f0f0*/  SYNCS.PHASECHK.TRANS64.TRYWAIT P1, [R5+URZ+0x33450], R0 ;  /* 0x03345000050075a7 */ /* 0x0002a6000802017f */
[----:B--2---:R-:W-:Y:S05]  /*f100*/  @!P1 NANOSLEEP.SYNCS 0x989680 ;  /* 0x009896800000995d */ /* 0x004fea0003900000 */
[----:B------:R-:W2:Y:S02]  /*f110*/  @!P1 SYNCS.PHASECHK.TRANS64 P1, [R5+URZ+0x33450], R0 ;  /* 0x03345000050095a7 */ /* 0x000ea4000802007f */
[----:B--2---:R-:W-:Y:S05]  /*f120*/  @!P1 BRA `(.L_x_3057) ;  /* 0xfffffffc00ec9947 */ /* 0x004fea000383ffff */
[----:B------:R-:W-:Y:S05]  /*f130*/  BRA `(.L_x_3054) ;  /* 0xffffff6400e07947 */ /* 0x000fea000383ffff */
.L_x_3064:
[----:B-1----:R-:W-:-:S04]  /*f140*/  IMAD.U32 R7, RZ, RZ, UR4 ;  /* 0x00000004ff077e24 */ /* 0x002fc8000f8e00ff */
[----:B------:R1:W2:Y:S03]  /*f150*/  SYNCS.PHASECHK.TRANS64.TRYWAIT P1, [R7+URZ+0x33450], R6 ;  /* 0x03345006070075a7 */ /* 0x0002a6000802017f */
[----:B--2---:R-:W-:Y:S05]  /*f160*/  @!P1 NANOSLEEP.SYNCS 0x989680 ;  /* 0x009896800000995d */ /* 0x004fea0003900000 */
[----:B------:R-:W2:Y:S02]  /*f170*/  @!P1 SYNCS.PHASECHK.TRANS64 P1, [R7+URZ+0x33450], R6 ;  /* 0x03345006070095a7 */ /* 0x000ea4000802007f */
[----:B--2---:R-:W-:Y:S05]  /*f180*/  @!P1 BRA `(.L_x_3064) ;  /* 0xfffffffc00ec9947 */ /* 0x004fea000383ffff */
[----:B------:R-:W-:Y:S05]  /*f190*/  BRA `(.L_x_3063) ;  /* 0xffffff8800407947 */ /* 0x000fea000383ffff */
.L_x_3080:
[----:B------:R-:W-:Y:S02]  /*f1a0*/  IMAD.MOV.U32 R13, RZ, RZ, R6 ;  /* 0x000000ffff0d7224 */ /* 0x000fe400078e0006 */
[----:B------:R-:W-:Y:S02]  /*f1b0*/  IMAD.MOV.U32 R12, RZ, RZ, RZ ;  /* 0x000000ffff0c7224 */ /* 0x000fe400078e00ff */
[----:B------:R-:W-:Y:S02]  /*f1c0*/  IMAD.MOV.U32 R11, RZ, RZ, 0x1f ;  /* 0x0000001fff0b7424 */ /* 0x000fe400078e00ff */
[----:B------:R-:W-:-:S07]  /*f1d0*/  IMAD.MOV.U32 R15, RZ, RZ, -0x1 ;  /* 0xffffffffff0f7424 */ /* 0x000fce00078e00ff */
[----:B01----:R-:W-:Y:S05]  /*f1e0*/  WARPSYNC.COLLECTIVE R15, `(.L_x_3145) ;  /* 0x000000000f087348 */ /* 0x003fea0003c00000 */
[----:B------:R2:W3:Y:S02]  /*f1f0*/  SHFL.IDX P6, R14, R13, R12, R11 ;  /* 0x0000000c0d0e7389 */ /* 0x0004e400000c000b */
[----:B0123--:R-:W-:Y:S01]  /*f200*/  ENDCOLLECTIVE ;  /* 0x000000000000791b */ /* 0x00ffe20003800000 */
.L_x_3145:
[----:B------:R-:W-:Y:S05]  /*f210*/  BRA `(.L_x_3146) ;  /* 0xffffffc000cc7947 */ /* 0x000fea000383ffff */
.L_x_3082:
[----:B------:R-:W-:Y:S01]  /*f220*/  BSSY B0, `(.L_x_3147) ;  /* 0x0000006000007945 */ /* 0x000fe20003800000 */
[----:B------:R-:W-:-:S07]  /*f230*/  IMAD.MOV.U32 R15, RZ, RZ, -0x1 ;  /* 0xffffffffff0f7424 */ /* 0x000fce00078e00ff */
[----:B01----:R-:W-:Y:S05]  /*f240*/  WARPSYNC.COLLECTIVE R15, `(.L_x_3148) ;  /* 0x000000000f0c7348 */ /* 0x003fea0003c00000 */
[----:B------:R-:W-:Y:S02]  /*f250*/  ELECT P6, UR62, PT ;  /* 0x00000000003e782f */ /* 0x000fe400038c0000 */
[----:B------:R-:W-:Y:S01]  /*f260*/  MOV R14, UR62 ;  /* 0x0000003e000e7c02 */ /* 0x000fe20008000f00 */
[----:B01----:R-:W-:Y:S10]  /*f270*/  ENDCOLLECTIVE ;  /* 0x000000000000791b */ /* 0x003ff40003800000 */
.L_x_3148:
[----:B------:R-:W-:Y:S05]  /*f280*/  BSYNC B0 ;  /* 0x0000000000007941 */ /* 0x000fea0003800000 */
.L_x_3147:
[----:B------:R-:W-:Y:S05]  /*f290*/  BRA `(.L_x_3149) ;  /* 0xffffffc000dc7947 */ /* 0x000fea000383ffff */
.L_x_3084:
[----:B-1----:R1:W2:Y:S02]  /*f2a0*/  SYNCS.PHASECHK.TRANS64.TRYWAIT P0, [R4+URZ+0x33480], R3 ;  /* 0x03348003040075a7 */ /* 0x0022a4000800017f */
[----:B--2---:R-:W-:Y:S05]  /*f2b0*/  @!P0 NANOSLEEP.SYNCS 0x989680 ;  /* 0x009896800000895d */ /* 0x004fea0003900000 */
[----:B------:R-:W2:Y:S02]  /*f2c0*/  @!P0 SYNCS.PHASECHK.TRANS64 P0, [R4+URZ+0x33480], R3 ;  /* 0x03348003040085a7 */ /* 0x000ea4000800007f */
[----:B--2---:R-:W-:Y:S05]  /*f2d0*/  @!P0 BRA `(.L_x_3084) ;  /* 0xfffffffc00f08947 */ /* 0x004fea000383ffff */
[----:B------:R-:W-:Y:S05]  /*f2e0*/  BRA `(.L_x_3150) ;  /* 0xffffffc4002c7947 */ /* 0x000fea000383ffff */
.L_x_3087:
[----:B0-----:R0:W2:Y:S02]  /*f2f0*/  SYNCS.PHASECHK.TRANS64.TRYWAIT P0, [R4+URZ+0x33440], R3 ;  /* 0x03344003040075a7 */ /* 0x0010a4000800017f */
[----:B--2---:R-:W-:Y:S05]  /*f300*/  @!P0 NANOSLEEP.SYNCS 0x989680 ;  /* 0x009896800000895d */ /* 0x004fea0003900000 */
[----:B------:R-:W2:Y:S02]  /*f310*/  @!P0 SYNCS.PHASECHK.TRANS64 P0, [R4+URZ+0x33440], R3 ;  /* 0x03344003040085a7 */ /* 0x000ea4000800007f */
[----:B--2---:R-:W-:Y:S05]  /*f320*/  @!P0 BRA `(.L_x_3087) ;  /* 0xfffffffc00f08947 */ /* 0x004fea000383ffff */
[----:B------:R-:W-:Y:S05]  /*f330*/  BRA `(.L_x_3151) ;  /* 0xffffffc400ec7947 */ /* 0x000fea000383ffff */
.L_x_3091:
[----:B------:R-:W-:Y:S01]  /*f340*/  IMAD.MOV.U32 R13, RZ, RZ, R3 ;  /* 0x000000ffff0d7224 */ /* 0x000fe200078e0003 */
[----:B------:R-:W-:Y:S01]  /*f350*/  LOP3.LUT R7, R7, 0x7f, RZ, 0xc0, !PT ;  /* 0x0000007f07077812 */ /* 0x000fe200078ec0ff */
[----:B------:R-:W-:Y:S02]  /*f360*/  IMAD.MOV.U32 R12, RZ, RZ, RZ ;  /* 0x000000ffff0c7224 */ /* 0x000fe400078e00ff */
[----:B------:R-:W-:Y:S01]  /*f370*/  IMAD.MOV.U32 R11, RZ, RZ, 0x1c1f ;  /* 0x00001c1fff0b7424 */ /* 0x000fe200078e00ff */
[----:B------:R-:W-:Y:S01]  /*f380*/  SHF.R.U32.HI R0, RZ, 0x2, R7 ;  /* 0x00000002ff007819 */ /* 0x000fe20000011607 */
[----:B------:R-:W-:-:S04]  /*f390*/  IMAD.MOV.U32 R15, RZ, RZ, -0x1 ;  /* 0xffffffffff0f7424 */ /* 0x000fc800078e00ff */
[----:B------:R-:W-:-:S07]  /*f3a0*/  IMAD.IADD R0, R0, 0x1, R5 ;  /* 0x0000000100007824 */ /* 0x000fce00078e0205 */
[----:B-----5:R-:W-:Y:S05]  /*f3b0*/  WARPSYNC.COLLECTIVE R15, `(.L_x_3152) ;  /* 0x000000000f087348 */ /* 0x020fea0003c00000 */
[----:B------:R0:W1:Y:S02]  /*f3c0*/  SHFL.IDX P6, R14, R13, R12, R11 ;  /* 0x0000000c0d0e7389 */ /* 0x00006400000c000b */
[----:B01---5:R-:W-:Y:S01]  /*f3d0*/  ENDCOLLECTIVE ;  /* 0x000000000000791b */ /* 0x023fe20003800000 */
.L_x_3152:
[----:B------:R-:W-:Y:S02]  /*f3e0*/  VIADD R5, R0, 0x20 ;  /* 0x0000002000057836 */ /* 0x000fe40000000000 */
[----:B------:R-:W-:Y:S02]  /*f3f0*/  IMAD.MOV.U32 R13, RZ, RZ, R4 ;  /* 0x000000ffff0d7224 */ /* 0x000fe400078e0004 */
[----:B------:R-:W-:-:S07]  /*f400*/  IMAD.MOV.U32 R6, RZ, RZ, R14 ;  /* 0x000000ffff067224 */ /* 0x000fce00078e000e */
[----:B------:R-:W-:Y:S05]  /*f410*/  WARPSYNC.COLLECTIVE R15, `(.L_x_3153) ;  /* 0x000000000f087348 */ /* 0x000fea0003c00000 */
[----:B------:R0:W1:Y:S02]  /*f420*/  SHFL.IDX P6, R14, R13, R12, R11 ;  /* 0x0000000c0d0e7389 */ /* 0x00006400000c000b */
[----:B01----:R-:W-:Y:S01]  /*f430*/  ENDCOLLECTIVE ;  /* 0x000000000000791b */ /* 0x003fe20003800000 */
.L_x_3153:
        /* <DEDUP_REMOVED lines=9> */
.L_x_3154:
        /* <DEDUP_REMOVED lines=17> */
.L_x_3155:
[----:B------:R-:W-:Y:S02]  /*f5e0*/  IMAD.MOV.U32 R13, RZ, RZ, R3 ;  /* 0x000000ffff0d7224 */ /* 0x000fe400078e0003 */
[----:B------:R-:W-:Y:S02]  /*f5f0*/  IMAD.MOV.U32 R12, RZ, RZ, 0x2 ;  /* 0x00000002ff0c7424 */ /* 0x000fe400078e00ff */
[----:B------:R-:W-:-:S07]  /*f600*/  IMAD.MOV.U32 R6, RZ, RZ, R14 ;  /* 0x000000ffff067224 */ /* 0x000fce00078e000e */
[----:B------:R-:W-:Y:S05]  /*f610*/  WARPSYNC.COLLECTIVE R15, `(.L_x_3156) ;  /* 0x000000000f087348 */ /* 0x000fea0003c00000 */
[----:B------:R0:W1:Y:S02]  /*f620*/  SHFL.IDX P6, R14, R13, R12, R11 ;  /* 0x0000000c0d0e7389 */ /* 0x00006400000c000b */
[----:B01----:R-:W-:Y:S01]  /*f630*/  ENDCOLLECTIVE ;  /* 0x000000000000791b */ /* 0x003fe20003800000 */
.L_x_3156:
        /* <DEDUP_REMOVED lines=16> */
.L_x_3157:
[----:B------:R-:W-:Y:S02]  /*f740*/  IMAD.MOV.U32 R13, RZ, RZ, R3 ;  /* 0x000000ffff0d7224 */ /* 0x000fe400078e0003 */
[----:B------:R-:W-:Y:S02]  /*f750*/  IMAD.MOV.U32 R12, RZ, RZ, 0x3 ;  /* 0x00000003ff0c7424 */ /* 0x000fe400078e00ff */
[----:B------:R-:W-:-:S07]  /*f760*/  IMAD.MOV.U32 R6, RZ, RZ, R14 ;  /* 0x000000ffff067224 */ /* 0x000fce00078e000e */
[----:B------:R-:W-:Y:S05]  /*f770*/  WARPSYNC.COLLECTIVE R15, `(.L_x_3158) ;  /* 0x000000000f087348 */ /* 0x000fea0003c00000 */
[----:B------:R0:W1:Y:S02]  /*f780*/  SHFL.IDX P6, R14, R13, R12, R11 ;  /* 0x0000000c0d0e7389 */ /* 0x00006400000c000b */
[----:B01----:R-:W-:Y:S01]  /*f790*/  ENDCOLLECTIVE ;  /* 0x000000000000791b */ /* 0x003fe20003800000 */
.L_x_3158:
        /* <DEDUP_REMOVED lines=14> */
.L_x_3159:
[----:B------:R-:W-:Y:S01]  /*f880*/  IMAD.MOV.U32 R4, RZ, RZ, R14 ;  /* 0x000000ffff047224 */ /* 0x000fe200078e000e */
[----:B------:R-:W-:Y:S06]  /*f890*/  BRA `(.L_x_3160) ;  /* 0xffffffcc00347947 */ /* 0x000fec000383ffff */
.L_x_3094:
[----:B-1----:R-:W-:-:S04]  /*f8a0*/  IMAD.U32 R2, RZ, RZ, UR41 ;  /* 0x00000029ff027e24 */ /* 0x002fc8000f8e00ff */
[----:B------:R1:W2:Y:S03]  /*f8b0*/  SYNCS.PHASECHK.TRANS64.TRYWAIT P0, [R2+URZ+0x33420], R0 ;  /* 0x03342000020075a7 */ /* 0x0002a6000800017f */
[----:B--2---:R-:W-:Y:S05]  /*f8c0*/  @!P0 NANOSLEEP.SYNCS 0x989680 ;  /* 0x009896800000895d */ /* 0x004fea0003900000 */
[----:B------:R-:W2:Y:S02]  /*f8d0*/  @!P0 SYNCS.PHASECHK.TRANS64 P0, [R2+URZ+0x33420], R0 ;  /* 0x03342000020085a7 */ /* 0x000ea4000800007f */
[----:B--2---:R-:W-:Y:S05]  /*f8e0*/  @!P0 BRA `(.L_x_3094) ;  /* 0xfffffffc00ec8947 */ /* 0x004fea000383ffff */
[----:B------:R-:W-:Y:S05]  /*f8f0*/  BRA `(.L_x_3161) ;  /* 0xffffffcc00787947 */ /* 0x000fea000383ffff */
.L_x_3100:
[----:B0-----:R0:W2:Y:S02]  /*f900*/  SYNCS.PHASECHK.TRANS64.TRYWAIT P0, [R6+URZ+0x33480], R5 ;  /* 0x03348005060075a7 */ /* 0x0010a4000800017f */
[----:B--2---:R-:W-:Y:S05]  /*f910*/  @!P0 NANOSLEEP.SYNCS 0x989680 ;  /* 0x009896800000895d */ /* 0x004fea0003900000 */
[----:B------:R-:W2:Y:S02]  /*f920*/  @!P0 SYNCS.PHASECHK.TRANS64 P0, [R6+URZ+0x33480], R5 ;  /* 0x03348005060085a7 */ /* 0x000ea4000800007f */
[----:B--2---:R-:W-:Y:S05]  /*f930*/  @!P0 BRA `(.L_x_3100) ;  /* 0xfffffffc00f08947 */ /* 0x004fea000383ffff */
[----:B------:R-:W-:Y:S05]  /*f940*/  BRA `(.L_x_3162) ;  /* 0xffffffd0001c7947 */ /* 0x000fea000383ffff */
.L_x_3108:
[----:B--2---:R2:W3:Y:S02]  /*f950*/  SYNCS.PHASECHK.TRANS64.TRYWAIT P0, [R6+URZ+0x33440], R5 ;  /* 0x03344005060075a7 */ /* 0x0044e4000800017f */
[----:B---3--:R-:W-:Y:S05]  /*f960*/  @!P0 NANOSLEEP.SYNCS 0x989680 ;  /* 0x009896800000895d */ /* 0x008fea0003900000 */
[----:B------:R-:W3:Y:S02]  /*f970*/  @!P0 SYNCS.PHASECHK.TRANS64 P0, [R6+URZ+0x33440], R5 ;  /* 0x03344005060085a7 */ /* 0x000ee4000800007f */
[----:B---3--:R-:W-:Y:S05]  /*f980*/  @!P0 BRA `(.L_x_3108) ;  /* 0xfffffffc00f08947 */ /* 0x008fea000383ffff */
[----:B------:R-:W-:Y:S05]  /*f990*/  BRA `(.L_x_3163) ;  /* 0xffffffd400587947 */ /* 0x000fea000383ffff */
.L_x_3117:
[----:B0-----:R0:W2:Y:S02]  /*f9a0*/  SYNCS.PHASECHK.TRANS64.TRYWAIT P2, [R3+URZ+0x33470], R4 ;  /* 0x03347004030075a7 */ /* 0x0010a4000804017f */
[----:B--2---:R-:W-:Y:S05]  /*f9b0*/  @!P2 NANOSLEEP.SYNCS 0x989680 ;  /* 0x009896800000a95d */ /* 0x004fea0003900000 */
[----:B------:R-:W2:Y:S02]  /*f9c0*/  @!P2 SYNCS.PHASECHK.TRANS64 P2, [R3+URZ+0x33470], R4 ;  /* 0x033470040300a5a7 */ /* 0x000ea4000804007f */
[----:B--2---:R-:W-:Y:S05]  /*f9d0*/  @!P2 BRA `(.L_x_3117) ;  /* 0xfffffffc00f0a947 */ /* 0x004fea000383ffff */
[----:B------:R-:W-:Y:S05]  /*f9e0*/  BRA `(.L_x_3164) ;  /* 0xffffffd8007c7947 */ /* 0x000fea000383ffff */
.L_x_3119:
[----:B0-----:R0:W2:Y:S02]  /*f9f0*/  SYNCS.PHASECHK.TRANS64.TRYWAIT P2, [R3+URZ+0x33460], R4 ;  /* 0x03346004030075a7 */ /* 0x0010a4000804017f */
[----:B--2---:R-:W-:Y:S05]  /*fa00*/  @!P2 NANOSLEEP.SYNCS 0x989680 ;  /* 0x009896800000a95d */ /* 0x004fea0003900000 */
[----:B------:R-:W2:Y:S02]  /*fa10*/  @!P2 SYNCS.PHASECHK.TRANS64 P2, [R3+URZ+0x33460], R4 ;  /* 0x033460040300a5a7 */ /* 0x000ea4000804007f */
[----:B--2---:R-:W-:Y:S05]  /*fa20*/  @!P2 BRA `(.L_x_3119) ;  /* 0xfffffffc00f0a947 */ /* 0x004fea000383ffff */
[----:B------:R-:W-:Y:S05]  /*fa30*/  BRA `(.L_x_3165) ;  /* 0xffffffd800847947 */ /* 0x000fea000383ffff */
.L_x_3125:
[----:B0-----:R0:W1:Y:S02]  /*fa40*/  SYNCS.PHASECHK.TRANS64.TRYWAIT P2, [R0+URZ+0x33470], R3 ;  /* 0x03347003000075a7 */ /* 0x001064000804017f */
[----:B-1----:R-:W-:Y:S05]  /*fa50*/  @!P2 NANOSLEEP.SYNCS 0x989680 ;  /* 0x009896800000a95d */ /* 0x002fea0003900000 */
[----:B------:R-:W1:Y:S02]  /*fa60*/  @!P2 SYNCS.PHASECHK.TRANS64 P2, [R0+URZ+0x33470], R3 ;  /* 0x033470030000a5a7 */ /* 0x000e64000804007f */
[----:B-1----:R-:W-:Y:S05]  /*fa70*/  @!P2 BRA `(.L_x_3125) ;  /* 0xfffffffc00f0a947 */ /* 0x002fea000383ffff */
[----:B------:R-:W-:Y:S05]  /*fa80*/  BRA `(.L_x_3166) ;  /* 0xffffffe400647947 */ /* 0x000fea000383ffff */
.L_x_3127:
[----:B0-----:R0:W1:Y:S02]  /*fa90*/  SYNCS.PHASECHK.TRANS64.TRYWAIT P2, [R0+URZ+0x33460], R3 ;  /* 0x03346003000075a7 */ /* 0x001064000804017f */
[----:B-1----:R-:W-:Y:S05]  /*faa0*/  @!P2 NANOSLEEP.SYNCS 0x989680 ;  /* 0x009896800000a95d */ /* 0x002fea0003900000 */
[----:B------:R-:W1:Y:S02]  /*fab0*/  @!P2 SYNCS.PHASECHK.TRANS64 P2, [R0+URZ+0x33460], R3 ;  /* 0x033460030000a5a7 */ /* 0x000e64000804007f */
[----:B-1----:R-:W-:Y:S05]  /*fac0*/  @!P2 BRA `(.L_x_3127) ;  /* 0xfffffffc00f0a947 */ /* 0x002fea000383ffff */
[----:B------:R-:W-:Y:S05]  /*fad0*/  BRA `(.L_x_3167) ;  /* 0xffffffe4006c7947 */ /* 0x000fea000383ffff */
.L_x_3131:
[----:B0-----:R0:W1:Y:S02]  /*fae0*/  SYNCS.PHASECHK.TRANS64.TRYWAIT P0, [R9+URZ+0x33420], R0 ;  /* 0x03342000090075a7 */ /* 0x001064000800017f */
[----:B-1----:R-:W-:Y:S05]  /*faf0*/  @!P0 NANOSLEEP.SYNCS 0x989680 ;  /* 0x009896800000895d */ /* 0x002fea0003900000 */
[----:B------:R-:W1:Y:S02]  /*fb00*/  @!P0 SYNCS.PHASECHK.TRANS64 P0, [R9+URZ+0x33420], R0 ;  /* 0x03342000090085a7 */ /* 0x000e64000800007f */
[----:B-1----:R-:W-:Y:S05]  /*fb10*/  @!P0 BRA `(.L_x_3131) ;  /* 0xfffffffc00f08947 */ /* 0x002fea000383ffff */
[----:B------:R-:W-:Y:S05]  /*fb20*/  BRA `(.L_x_3168) ;  /* 0xfffffff0005c7947 */ /* 0x000fea000383ffff */
.L_x_3135:
[----:B0-----:R0:W1:Y:S02]  /*fb30*/  SYNCS.PHASECHK.TRANS64.TRYWAIT P1, [R5+URZ], R4 ;  /* 0x00000004050075a7 */ /* 0x001064000802017f */
[----:B-1----:R-:W-:Y:S05]  /*fb40*/  @!P1 NANOSLEEP.SYNCS 0x989680 ;  /* 0x009896800000995d */ /* 0x002fea0003900000 */
[----:B------:R-:W1:Y:S02]  /*fb50*/  @!P1 SYNCS.PHASECHK.TRANS64 P1, [R5+URZ], R4 ;  /* 0x00000004050095a7 */ /* 0x000e64000802007f */
[----:B-1----:R-:W-:Y:S05]  /*fb60*/  @!P1 BRA `(.L_x_3135) ;  /* 0xfffffffc00f09947 */ /* 0x002fea000383ffff */
[----:B------:R-:W-:Y:S05]  /*fb70*/  BRA `(.L_x_3169) ;  /* 0xfffffff000b87947 */ /* 0x000fea000383ffff */
.L_x_3136:
[----:B-1----:R1:W2:Y:S02]  /*fb80*/  SYNCS.PHASECHK.TRANS64.TRYWAIT P1, [R7+URZ], R0 ;  /* 0x00000000070075a7 */ /* 0x0022a4000802017f */
[----:B--2---:R-:W-:Y:S05]  /*fb90*/  @!P1 NANOSLEEP.SYNCS 0x989680 ;  /* 0x009896800000995d */ /* 0x004fea0003900000 */
[----:B------:R-:W2:Y:S02]  /*fba0*/  @!P1 SYNCS.PHASECHK.TRANS64 P1, [R7+URZ], R0 ;  /* 0x00000000070095a7 */ /* 0x000ea4000802007f */
[----:B--2---:R-:W-:Y:S05]  /*fbb0*/  @!P1 BRA `(.L_x_3136) ;  /* 0xfffffffc00f09947 */ /* 0x004fea000383ffff */
[----:B------:R-:W-:Y:S05]  /*fbc0*/  BRA `(.L_x_3170) ;  /* 0xfffffff000ac7947 */ /* 0x000fea000383ffff */
.L_x_3138:
[----:B0-----:R0:W2:Y:S02]  /*fbd0*/  SYNCS.PHASECHK.TRANS64.TRYWAIT P1, [R5+URZ+0x33460], R4 ;  /* 0x03346004050075a7 */ /* 0x0010a4000802017f */
[----:B--2---:R-:W-:Y:S05]  /*fbe0*/  @!P1 NANOSLEEP.SYNCS 0x989680 ;  /* 0x009896800000995d */ /* 0x004fea0003900000 */
[----:B------:R-:W2:Y:S02]  /*fbf0*/  @!P1 SYNCS.PHASECHK.TRANS64 P1, [R5+URZ+0x33460], R4 ;  /* 0x03346004050095a7 */ /* 0x000ea4000802007f */
[----:B--2---:R-:W-:Y:S05]  /*fc00*/  @!P1 BRA `(.L_x_3138) ;  /* 0xfffffffc00f09947 */ /* 0x004fea000383ffff */
[----:B------:R-:W-:Y:S05]  /*fc10*/  BRA `(.L_x_3171) ;  /* 0xfffffff000b07947 */ /* 0x000fea000383ffff */
.L_x_3140:
[----:B--2---:R2:W3:Y:S02]  /*fc20*/  SYNCS.PHASECHK.TRANS64.TRYWAIT P1, [R3+URZ+0x33460], R0 ;  /* 0x03346000030075a7 */ /* 0x0044e4000802017f */
[----:B---3--:R-:W-:Y:S05]  /*fc30*/  @!P1 NANOSLEEP.SYNCS 0x989680 ;  /* 0x009896800000995d */ /* 0x008fea0003900000 */
[----:B------:R-:W3:Y:S02]  /*fc40*/  @!P1 SYNCS.PHASECHK.TRANS64 P1, [R3+URZ+0x33460], R0 ;  /* 0x03346000030095a7 */ /* 0x000ee4000802007f */
[----:B---3--:R-:W-:Y:S05]  /*fc50*/  @!P1 BRA `(.L_x_3140) ;  /* 0xfffffffc00f09947 */ /* 0x008fea000383ffff */
[----:B------:R-:W-:Y:S05]  /*fc60*/  BRA `(.L_x_3172) ;  /* 0xfffffff000b07947 */ /* 0x000fea000383ffff */
.L_x_3142:
[----:B---3--:R3:W4:Y:S02]  /*fc70*/  SYNCS.PHASECHK.TRANS64.TRYWAIT P0, [R5+URZ+0x33480], R4 ;  /* 0x03348004050075a7 */ /* 0x008724000800017f */
[----:B----4-:R-:W-:Y:S05]  /*fc80*/  @!P0 NANOSLEEP.SYNCS 0x989680 ;  /* 0x009896800000895d */ /* 0x010fea0003900000 */
[----:B------:R-:W4:Y:S02]  /*fc90*/  @!P0 SYNCS.PHASECHK.TRANS64 P0, [R5+URZ+0x33480], R4 ;  /* 0x03348004050085a7 */ /* 0x000f24000800007f */
[----:B----4-:R-:W-:Y:S05]  /*fca0*/  @!P0 BRA `(.L_x_3142) ;  /* 0xfffffffc00f08947 */ /* 0x010fea000383ffff */
[----:B------:R-:W-:Y:S05]  /*fcb0*/  BRA `(.L_x_3143) ;  /* 0xfffffff000ac7947 */ /* 0x000fea000383ffff */
.L_x_3173:
        /* <DEDUP_REMOVED lines=12> */
.L_x_12960:


//--------------------- .text._ZN7cutlass13device_kernelIN5flash11enable_sm90INS1_16FlashAttnFwdSm90INS1_25CollectiveMainloopFwdSm90ILi2EN4cute5tupleIJNS5_1CILi1EEES8_S8_EEENS6_IJNS7_ILi128EEENS7_ILi160EEENS7_ILi192EEEEEELi192ENS_12float_e4m3_tEfNS_4arch4Sm90ELb0ELb0ELb0ELb1ELb0ELb0ELb0ELb1ELb1ELb1ELb0ELb0EEENS1_21CollectiveEpilogueFwdINS6_IJSA_SC_SB_EEES9_NS_10bfloat16_tESG_Li256ELb1ELb1ELb0ELb1EEENS1_36VarlenDynamicPersistentTileSchedulerILi128ELi160ELi256ELi128ELb0ELb1ELb1ELb0ELb1ELb1EEEEEEEEEvNT_6ParamsE --------------------------
	.section	.text._ZN7cutlass13device_kernelIN5flash11enable_sm90INS1_16FlashAttnFwdSm90INS1_25CollectiveMainloopFwdSm90ILi2EN4cute5tupleIJNS5_1CILi1EEES8_S8_EEENS6_IJNS7_ILi128EEENS7_ILi160EEENS7_ILi192EEEEEELi192ENS_12float_e4m3_tEfNS_4arch4Sm90ELb0ELb0ELb0ELb1ELb0ELb0ELb0ELb1ELb1ELb1ELb0ELb0EEENS1_21CollectiveEpilogueFwdINS6_IJSA_SC_SB_EEES9_NS_10bfloat16_tESG_Li256ELb1ELb1ELb0ELb1EEENS1_36VarlenDynamicPersistentTileSchedulerILi128ELi160ELi256ELi128ELb0ELb1ELb1ELb0ELb1ELb1EEEEEEEEEvNT_6ParamsE,"ax",@progbits
	.align	128
.text._ZN7cutlass13device_kernelIN5flash11enable_sm90INS1_16FlashAttnFwdSm90INS1_25CollectiveMainloopFwdSm90ILi2EN4cute5tupleIJNS5_1CILi1EEES8_S8_EEENS6_IJNS7_ILi128EEENS7_ILi160EEENS7_ILi192EEEEEELi192ENS_12float_e4m3_tEfNS_4arch4Sm90ELb0ELb0ELb0ELb1ELb0ELb0ELb0ELb1ELb1ELb1ELb0ELb0EEENS1_21CollectiveEpilogueFwdINS6_IJSA_SC_SB_EEES9_NS_10bfloat16_tESG_Li256ELb1ELb1ELb0ELb1EEENS1_36VarlenDynamicPersistentTileSchedulerILi128ELi160ELi256ELi128ELb0ELb1ELb1ELb0ELb1ELb1EEEEEEEEEvNT_6ParamsE:
        .type           _ZN7cutlass13device_kernelIN5flash11enable_sm90INS1_16FlashAttnFwdSm90INS1_25CollectiveMainloopFwdSm90ILi2EN4cute5tupleIJNS5_1CILi1EEES8_S8_EEENS6_IJNS7_ILi128EEENS7_ILi160EEENS7_ILi192EEEEEELi192ENS_12float_e4m3_tEfNS_4arch4Sm90ELb0ELb0ELb0ELb1ELb0ELb0ELb0ELb1ELb1ELb1ELb0ELb0EEENS1_21CollectiveEpilogueFwdINS6_IJSA_SC_SB_EEES9_NS_10bfloat16_tESG_Li256ELb1ELb1ELb0ELb1EEENS1_36VarlenDynamicPersistentTileSchedulerILi128ELi160ELi256ELi128ELb0ELb1ELb1ELb0ELb1ELb1EEEEEEEEEvNT_6ParamsE,@function
        .size           _ZN7cutlass13device_kernelIN5flash11enable_sm90INS1_16FlashAttnFwdSm90INS1_25CollectiveMainloopFwdSm90ILi2EN4cute5tupleIJNS5_1CILi1EEES8_S8_EEENS6_IJNS7_ILi128EEENS7_ILi160EEENS7_ILi192EEEEEELi192ENS_12float_e4m3_tEfNS_4arch4Sm90ELb0ELb0ELb0ELb1ELb0ELb0ELb0ELb1ELb1ELb1ELb0ELb0EEENS1_21CollectiveEpilogueFwdINS6_IJSA_SC_SB_EEES9_NS_10bfloat16_tESG_Li256ELb1ELb1ELb0ELb1EEENS1_36VarlenDynamicPersistentTileSchedulerILi128ELi160ELi256ELi128ELb0ELb1ELb1ELb0ELb1ELb1EEEEEEEEEvNT_6ParamsE,(.L_x_12961 - _ZN7cutlass13device_kernelIN5flash11enable_sm90INS1_16FlashAttnFwdSm90INS1_25CollectiveMainloopFwdSm90ILi2EN4cute5tupleIJNS5_1CILi1EEES8_S8_EEENS6_IJNS7_ILi128EEENS7_ILi160EEENS7_ILi192EEEEEELi192ENS_12float_e4m3_tEfNS_4arch4Sm90ELb0ELb0ELb0ELb1ELb0ELb0ELb0ELb1ELb1ELb1ELb0ELb0EEENS1_21CollectiveEpilogueFwdINS6_IJSA_SC_SB_EEES9_NS_10bfloat16_tESG_Li256ELb1ELb1ELb0ELb1EEENS1_36VarlenDynamicPersistentTileSchedulerILi128ELi160ELi256ELi128ELb0ELb1ELb1ELb0ELb1ELb1EEEEEEEEEvNT_6ParamsE)
        .other          _ZN7cutlass13device_kernelIN5flash11enable_sm90INS1_16FlashAttnFwdSm90INS1_25CollectiveMainloopFwdSm90ILi2EN4cute5tupleIJNS5_1CILi1EEES8_S8_EEENS6_IJNS7_ILi128EEENS7_ILi160EEENS7_ILi192EEEEEELi192ENS_12float_e4m3_tEfNS_4arch4Sm90ELb0ELb0ELb0ELb1ELb0ELb0ELb0ELb1ELb1ELb1ELb0ELb0EEENS1_21CollectiveEpilogueFwdINS6_IJSA_SC_SB_EEES9_NS_10bfloat16_tESG_Li256ELb1ELb1ELb0ELb1EEENS1_36VarlenDynamicPersistentTileSchedulerILi128ELi160ELi256ELi128ELb0ELb1ELb1ELb0ELb1ELb1EEEEEEEEEvNT_6ParamsE,@"STO_CUDA_ENTRY STV_DEFAULT"
_ZN7cutlass13device_kernelIN5flash11enable_sm90INS1_16FlashAttnFwdSm90INS1_25CollectiveMainloopFwdSm90ILi2EN4cute5tupleIJNS5_1CILi1EEES8_S8_EEENS6_IJNS7_ILi128EEENS7_ILi160EEENS7_ILi192EEEEEELi192ENS_12float_e4m3_tEfNS_4arch4Sm90ELb0ELb0ELb0ELb1ELb0ELb0ELb0ELb1ELb1ELb1ELb0ELb0EEENS1_21CollectiveEpilogueFwdINS6_IJSA_SC_SB_EEES9_NS_10bfloat16_tESG_Li256ELb1ELb1ELb0ELb1EEENS1_36VarlenDynamicPersistentTileSchedulerILi128ELi160ELi256ELi128ELb0ELb1ELb1ELb0ELb1ELb1EEEEEEEEEvNT_6ParamsE:
        /* <DEDUP_REMOVED lines=18> */
.L_x_3175:
[----:B------:R-:W-:Y:S05]  /*0120*/  BSYNC B0 ;  /* 0x0000000000007941 */ /* 0x000fea0003800000 */
.L_x_3174:
        /* <DEDUP_REMOVED lines=41> */
.L_x_3176:
        /* <DEDUP_REMOVED lines=22> */
.L_x_3177:
        /* <DEDUP_REMOVED lines=18> */
.L_x_3178:
        /* <DEDUP_REMOVED lines=22> */
.L_x_3179:
        /* <DEDUP_REMOVED lines=22> */
.L_x_3180:
[----:B------:R-:W-:Y:S01]  /*0900*/  PLOP3.LUT P0, PT, PT, PT, UP0, 0x80, 0x0 ;  /* 0x000000000000781c */ /* 0x000fe20003f0f008 */
[----:B------:R-:W-:Y:S01]  /*0910*/  UMOV UR38, 0x1 ;  /* 0x0000000100267882 */ /* 0x000fe20000000000 */
[----:B------:R-:W-:Y:S01]  /*0920*/  NOP ;  /* 0x0000000000007918 */ /* 0x000fe20000000000 */
[----:B------:R-:W-:Y:S01]  /*0930*/  USEL UR38, UR38, 0x2, !UP0 ;  /* 0x0000000226267887 */ /* 0x000fe2000c000000 */
[----:B------:R-:W-:Y:S01]  /*0940*/  ULDC.64 UR48, c[0x0][0x208] ;  /* 0x0000820000307ab9 */ /* 0x000fe20000000a00 */
[----:B012-4-:R-:W-:Y:S08]  /*0950*/  BAR.SYNC.DEFER_BLOCKING 0x0 ;  /* 0x0000000000007b1d */ /* 0x017ff00000010000 */
[----:B------:R-:W-:Y:S05]  /*0960*/  @!P0 BRA `(.L_x_3181) ;  /* 0x000000b4008c8947 */ /* 0x000fea0003800000 */
.L_x_3182:
        /* <DEDUP_REMOVED lines=29> */
[----:B------:R-:W-:Y:S02]  /*0b40*/  LEA.HI R2, R3, R228, RZ, 0x5 ;  /* 0x000000e403027211 */ /* 0x000fe400078f28ff */
[----:B------:R-:W-:Y:S01]  /*0b50*/  SHF.R.S32.HI R9, RZ, 0x4, R0 ;  /* 0x00000004ff097819 */ /* 0x000fe20000011400 */
[----:B------:R-:W-:Y:S01]  /*0b60*/  IMAD.IADD R23, R228, 0x1, -R23 ;  /* 0x00000001e4177824 */ /* 0x000fe200078e0a17 */
[----:B------:R-:W-:Y:S01]  /*0b70*/  LOP3.LUT R7, R0, 0x3fffff0, RZ, 0xc0, !PT ;  /* 0x03fffff000077812 */ /* 0x000fe200078ec0ff */
[----:B------:R-:W-:Y:S01]  /*0b80*/  IMAD.SHL.U32 R2, R2, 0x20, RZ ;  /* 0x0000002002027824 */ /* 0x000fe200078e00ff */
[----:B------:R-:W-:Y:S02]  /*0b90*/  LEA.HI R0, R0, R9, RZ, 0x1 ;  /* 0x0000000900007211 */ /* 0x000fe400078f08ff */
[----:B------:R-:W-:Y:S01]  /*0ba0*/  SHF.R.S32.HI R4, RZ, 0x1f, R23 ;  /* 0x0000001fff047819 */ /* 0x000fe20000011417 */
[----:B------:R-:W-:Y:S01]  /*0bb0*/  IMAD.IADD R7, R228, 0x1, -R7 ;  /* 0x00000001e4077824 */ /* 0x000fe200078e0a07 */
[----:B------:R-:W-:-:S02]  /*0bc0*/  LOP3.LUT R2, R2, 0xfffffc00, RZ, 0xc0, !PT ;  /* 0xfffffc0002027812 */ /* 0x000fc400078ec0ff */
[----:B------:R-:W-:Y:S02]  /*0bd0*/  LOP3.LUT R0, R0, 0x1ffffffe, RZ, 0xc0, !PT ;  /* 0x1ffffffe00007812 */ /* 0x000fe400078ec0ff */
[----:B------:R-:W-:Y:S01]  /*0be0*/  LEA.HI R6, R4, R23, RZ, 0x2 ;  /* 0x0000001704067211 */ /* 0x000fe200078f10ff */
[----:B------:R-:W-:Y:S01]  /*0bf0*/  IMAD R7, R7, 0x40, R2 ;  /* 0x0000004007077824 */ /* 0x000fe200078e0202 */
[----:B------:R-:W-:Y:S01]  /*0c00*/  LEA.HI R2, R3, R228, RZ, 0x2 ;  /* 0x000000e403027211 */ /* 0x000fe200078f10ff */
[----:B------:R-:W-:Y:S01]  /*0c10*/  IMAD.IADD R0, R9, 0x1, -R0 ;  /* 0x0000000109007824 */ /* 0x000fe200078e0a00 */
[--C-:B------:R-:W-:Y:S01]  /*0c20*/  SHF.R.S32.HI R8, RZ, 0x2, R6.reuse ;  /* 0x00000002ff087819 */ /* 0x100fe20000011406 */
[----:B------:R-:W-:Y:S01]  /*0c30*/  IMAD.MOV.U32 R9, RZ, RZ, -0x2 ;  /* 0xfffffffeff097424 */ /* 0x000fe200078e00ff */
[----:B------:R-:W-:Y:S01]  /*0c40*/  SHF.R.S32.HI R11, RZ, 0x1f, R6 ;  /* 0x0000001fff0b7819 */ /* 0x000fe20000011406 */
[----:B------:R-:W-:Y:S01]  /*0c50*/  IMAD R224, R0, 0x8, R7 ;  /* 0x0000000800e07824 */ /* 0x000fe200078e0207 */
[----:B------:R-:W-:-:S02]  /*0c60*/  LOP3.LUT R7, R2, 0xfffffffc, RZ, 0xc0, !PT ;  /* 0xfffffffc02077812 */ /* 0x000fc400078ec0ff */
[----:B------:R-:W-:Y:S02]  /*0c70*/  LEA.HI R3, R3, R228, RZ, 0x3 ;  /* 0x000000e403037211 */ /* 0x000fe400078f18ff */
[----:B------:R-:W-:Y:S01]  /*0c80*/  LEA.HI R11, R11, R8, RZ, 0x3 ;  /* 0x000000080b0b7211 */ /* 0x000fe200078f18ff */
[----:B------:R-:W-:Y:S01]  /*0c90*/  IMAD.IADD R7, R228, 0x1, -R7 ;  /* 0x00000001e4077824 */ /* 0x000fe200078e0a07 */
[----:B------:R-:W-:Y:S02]  /*0ca0*/  SHF.R.S32.HI R220, RZ, 0x7, R5 ;  /* 0x00000007ffdc7819 */ /* 0x000fe40000011405 */
[----:B------:R-:W-:Y:S02]  /*0cb0*/  LOP3.LUT R19, R3, 0xfffffff8, RZ, 0xc0, !PT ;  /* 0xfffffff803137812 */ /* 0x000fe400078ec0ff */
[----:B------:R-:W-:Y:S02]  /*0cc0*/  LOP3.LUT R11, R11, 0xfffffff8, RZ, 0xc0, !PT ;  /* 0xfffffff80b0b7812 */ /* 0x000fe400078ec0ff */
        /* <DEDUP_REMOVED lines=14> */
[----:B------:R-:W-:Y:S01]  /*0db0*/  VIADD R18, R16, 0x80 ;  /* 0x0000008010127836 */ /* 0x000fe20000000000 */
[----:B------:R-:W-:Y:S01]  /*0dc0*/  SHF.R.S32.HI R227, RZ, 0x1f, R16 ;  /* 0x0000001fffe37819 */ /* 0x000fe20000011410 */
[----:B------:R-:W-:Y:S01]  /*0dd0*/  IMAD.IADD R6, R23, 0x1, -R6 ;  /* 0x0000000117067824 */ /* 0x000fe200078e0a06 */
[----:B------:R-:W-:Y:S01]  /*0de0*/  SHF.R.S32.HI R226, RZ, 0x1f, R17 ;  /* 0x0000001fffe27819 */ /* 0x000fe20000011411 */
[----:B------:R-:W-:Y:S01]  /*0df0*/  IMAD.IADD R0, R7, 0x1, -R0 ;  /* 0x0000000107007824 */ /* 0x000fe200078e0a00 */
[----:B------:R-:W-:Y:S01]  /*0e00*/  SHF.R.S32.HI R225, RZ, 0x1f, R18 ;  /* 0x0000001fffe17819 */ /* 0x000fe20000011412 */
[----:B------:R-:W-:-:S02]  /*0e10*/  IMAD R221, R5, 0x40, R4 ;  /* 0x0000004005dd7824 */ /* 0x000fc400078e0204 */
[----:B------:R-:W-:Y:S02]  /*0e20*/  IMAD R222, R6, R9, 0xa0 ;  /* 0x000000a006de7424 */ /* 0x000fe400078e0209 */
[----:B------:R-:W-:-:S07]  /*0e30*/  IMAD R223, R0, 0x8, R221 ;  /* 0x0000000800df7824 */ /* 0x000fce00078e02dd */
.L_x_3226:
        /* <DEDUP_REMOVED lines=68> */
[----:B------:R-:W-:Y:S01]  /*1280*/  IMAD.MOV.U32 R119, RZ, RZ, RZ ;  /* 0x000000ffff777224 */ /* 0x000fe200078e00ff */
[----:B------:R-:W-:Y:S01]  /*1290*/  UMOV UR51, URZ ;  /* 0x0000003f00337c82 */ /* 0x000fe20008000000 */
[----:B------:R-:W-:Y:S01]  /*12a0*/  ULDC UR6, c[0x0][0x2f0] ;  /* 0x0000bc0000067ab9 */ /* 0x000fe20000000800 */
[----:B------:R-:W-:Y:S01]  /*12b0*/  UISETP.NE.AND.EX UP0, UPT, UR7, URZ, UPT, UP0 ;  /* 0x0000003f0700728c */ /* 0x000fe2000bf05300 */
[----:B0-----:R-:W-:Y:S01]  /*12c0*/  CS2R R8, SRZ ;  /* 0x0000000000087805 */ /* 0x001fe2000001ff00 */
        /* <DEDUP_REMOVED lines=40> */
[----:B------:R-:W-:Y:S02]  /*1550*/  IMAD.MOV.U32 R92, RZ, RZ, RZ ;  /* 0x000000ffff5c7224 */ /* 0x000fe400078e00ff */
[----:B--2---:R-:W-:Y:S01]  /*1560*/  FMUL.FTZ R0, R11, R0 ;  /* 0x000000000b007220 */ /* 0x004fe20000410000 */
[----:B------:R-:W-:-:S03]  /*1570*/  CS2R R10, SRZ ;  /* 0x00000000000a7805 */ /* 0x000fc6000001ff00 */
[----:B------:R-:W-:Y:S01]  /*1580*/  FMUL.FTZ R0, R0, UR7 ;  /* 0x0000000700007c20 */ /* 0x000fe20008410000 */
[----:B---3--:R-:W-:-:S04]  /*1590*/  @P0 R2UR UR51, R2 ;  /* 0x00000000023302ca */ /* 0x008fc800000e0000 */
[----:B------:R-:W-:Y:S01]  /*15a0*/  R2UR UR39, R0 ;  /* 0x00000000002772ca */ /* 0x000fe200000e0000 */
[----:B------:R-:W-:Y:S01]  /*15b0*/  IMAD.MOV.U32 R0, RZ, RZ, RZ ;  /* 0x000000ffff007224 */ /* 0x000fe200078e00ff */
[----:B----4-:R-:W-:Y:S02]  /*15c0*/  @P1 R2UR UR4, R4 ;  /* 0x00000000040412ca */ /* 0x010fe400000e0000 */
[----:B------:R-:W-:Y:S02]  /*15d0*/  CS2R R4, SRZ ;  /* 0x0000000000047805 */ /* 0x000fe4000001ff00 */
        /* <DEDUP_REMOVED lines=15> */
.L_x_3183:
[----:B------:R-:W-:Y:S01]  /*16d0*/  UIADD3 UR51, -UR51, UR4, URZ ;  /* 0x0000000433337290 */ /* 0x000fe2000fffe13f */
[----:B------:R-:W-:Y:S01]  /*16e0*/  CS2R R134, SRZ ;  /* 0x0000000000867805 */ /* 0x000fe2000001ff00 */
[----:B------:R-:W-:Y:S01]  /*16f0*/  UMOV UR41, UR46 ;  /* 0x0000002e00297c82 */ /* 0x000fe20008000000 */
[----:B------:R-:W-:Y:S01]  /*1700*/  IMAD.MOV.U32 R93, RZ, RZ, RZ ;  /* 0x000000ffff5d7224 */ /* 0x000fe200078e00ff */
[----:B------:R-:W-:Y:S01]  /*1710*/  UISETP.GE.AND UP0, UPT, UR51, 0x1, UPT ;  /* 0x000000013300788c */ /* 0x000fe2000bf06270 */
[----:B------:R-:W-:Y:S01]  /*1720*/  CS2R R96, SRZ ;  /* 0x0000000000607805 */ /* 0x000fe2000001ff00 */
[----:B------:R-:W-:Y:S01]  /*1730*/  UIADD3 UR4, UR51, 0x9f, URZ ;  /* 0x0000009f33047890 */ /* 0x000fe2000fffe03f */
[----:B------:R-:W-:Y:S02]  /*1740*/  CS2R R136, SRZ ;  /* 0x0000000000887805 */ /* 0x000fe4000001ff00 */
[----:B------:R-:W-:Y:S02]  /*1750*/  CS2R R100, SRZ ;  /* 0x0000000000647805 */ /* 0x000fe4000001ff00 */
[----:B------:R-:W-:-:S02]  /*1760*/  CS2R R138, SRZ ;  /* 0x00000000008a7805 */ /* 0x000fc4000001ff00 */
[----:B------:R-:W-:Y:S01]  /*1770*/  PLOP3.LUT P1, PT, PT, PT, UP0, 0x80, 0x0 ;  /* 0x000000000000781c */ /* 0x000fe20003f2f008 */
[----:B------:R-:W-:Y:S01]  /*1780*/  UIMAD.WIDE UR4, UR4, 0x66666667, URZ ;  /* 0x66666667040478a5 */ /* 0x000fe2000f8e023f */
[----:B------:R-:W-:Y:S02]  /*1790*/  CS2R R104, SRZ ;  /* 0x0000000000687805 */ /* 0x000fe4000001ff00 */
[----:B------:R-:W-:Y:S01]  /*17a0*/  CS2R R140, SRZ ;  /* 0x00000000008c7805 */ /* 0x000fe2000001ff00 */
[----:B------:R-:W-:Y:S01]  /*17b0*/  IMAD.MOV.U32 R108, RZ, RZ, RZ ;  /* 0x000000ffff6c7224 */ /* 0x000fe200078e00ff */
[----:B------:R-:W-:Y:S01]  /*17c0*/  USHF.R.U32.HI UR50, URZ, 0x1f, UR5 ;  /* 0x0000001f3f327899 */ /* 0x000fe20008011605 */
[----:B------:R-:W-:-:S03]  /*17d0*/  IMAD.MOV.U32 R142, RZ, RZ, RZ ;  /* 0x000000ffff8e7224 */ /* 0x000fc600078e00ff */
[----:B------:R-:W-:-:S03]  /*17e0*/  ULEA.HI.SX32 UR50, UR5, UR50, 0x1a ;  /* 0x0000003205327291 */ /* 0x000fc6000f8fd23f */
[----:B------:R-:W-:Y:S09]  /*17f0*/  @!P1 BRA `(.L_x_3184) ;  /* 0x0000007400889947 */ /* 0x000ff20003800000 */
        /* <DEDUP_REMOVED lines=31> */
.L_x_3185:
        /* <DEDUP_REMOVED lines=13> */
.L_x_3326:
[----:B------:R-:W-:Y:S05]  /*1ac0*/  @!P0 BRA `(.L_x_3187) ;  /* 0x0000000000048947 */ /* 0x000fea0003800000 */
[----:B------:R-:W-:Y:S01]  /*1ad0*/  BPT.TRAP 0x1 ;  /* 0x000000040000795c */ /* 0x000fe20000300000 */
.L_x_3187:
[----:B0-----:R-:W-:Y:S02]  /*1ae0*/  IMAD.U32 R3, RZ, RZ, UR52 ;  /* 0x00000034ff037e24 */ /* 0x001fe4000f8e00ff */
[----:B------:R-:W-:Y:S02]  /*1af0*/  IMAD.U32 R5, RZ, RZ, UR43 ;  /* 0x0000002bff057e24 */ /* 0x000fe4000f8e00ff */
[----:B------:R-:W-:-:S03]  /*1b00*/  IMAD R4, R3, 0x8, R0 ;  /* 0x0000000803047824 */ /* 0x000fc600078e0200 */
[----:B------:R-:W-:-:S04]  /*1b10*/  SHF.L.U32 R3, R5, 0x1f, RZ ;  /* 0x0000001f05037819 */ /* 0x000fc800000006ff */
[----:B------:R0:W1:Y:S01]  /*1b20*/  SYNCS.PHASECHK.TRANS64.TRYWAIT P1, [R4+URZ+0x33430], R3 ;  /* 0x03343003040075a7 */ /* 0x000062000802017f */
[----:B------:R-:W-:Y:S05]  /*1b30*/  @!P0 BRA `(.L_x_3188) ;  /* 0x0000000000048947 */ /* 0x000fea0003800000 */
[----:B------:R-:W-:Y:S01]  /*1b40*/  BPT.TRAP 0x1 ;  /* 0x000000040000795c */ /* 0x000fe20000300000 */
.L_x_3188:
[----:B------:R-:W2:Y:S01]  /*1b50*/  S2R R5, SR_TID.X ;  /* 0x0000000000057919 */ /* 0x000ea20000002100 */
[----:B------:R-:W-:Y:S01]  /*1b60*/  IMAD.MOV.U32 R119, RZ, RZ, RZ ;  /* 0x000000ffff777224 */ /* 0x000fe200078e00ff */
[----:B--2---:R-:W-:Y:S01]  /*1b70*/  LOP3.LUT P2, RZ, R5, 0x7f, RZ, 0xc0, !PT ;  /* 0x0000007f05ff7812 */ /* 0x004fe2000784c0ff */
[----:B-1----:R-:W-:-:S12]  /*1b80*/  @P1 BRA `(.L_x_3189) ;  /* 0x0000000000081947 */ /* 0x002fd80003800000 */
[----:B------:R-:W1:Y:S02]  /*1b90*/  SYNCS.PHASECHK.TRANS64.TRYWAIT P1, [R4+URZ+0x33430], R3 ;  /* 0x03343003040075a7 */ /* 0x000e64000802017f */
[----:B-1----:R-:W-:Y:S05]  /*1ba0*/  @!P1 BRA `(.L_x_3190) ;  /* 0x0000010400bc9947 */ /* 0x002fea0003800000 */
.L_x_3189:
[----:B------:R-:W-:Y:S05]  /*1bb0*/  WARPSYNC.ALL ;  /* 0x0000000000007948 */ /* 0x000fea0003800000 */
[----:B------:R-:W-:Y:S01]  /*1bc0*/  R2UR UR4, R0 ;  /* 0x00000000000472ca */ /* 0x000fe200000e0000 */
[----:B------:R-:W-:Y:S01]  /*1bd0*/  ULOP3.LUT UR20, UR53, 0x10000, URZ, 0xfc, !UPT ;  /* 0x0001000035147892 */ /* 0x000fe2000f8efc3f */
[----:B------:R-:W-:Y:S01]  /*1be0*/  WARPGROUP.ARRIVE ;  /* 0x00000000000079c5 */ /* 0x000fe20000000000 */
[----:B------:R-:W-:Y:S01]  /*1bf0*/  UMOV UR25, 0x80000020 ;  /* 0x8000002000197882 */ /* 0x000fe20000000000 */
[----:B------:R-:W-:Y:S01]  /*1c00*/  UMOV UR27, 0x80000020 ;  /* 0x80000020001b7882 */ /* 0x000fe20000000000 */
[----:B------:R-:W-:Y:S01]  /*1c10*/  UMOV UR5, UR25 ;  /* 0x0000001900057c82 */ /* 0x000fe20008000000 */
[----:B------:R-:W-:Y:S01]  /*1c20*/  UMOV UR7, 0x80000020 ;  /* 0x8000002000077882 */ /* 0x000fe20000000000 */
[----:B------:R-:W-:Y:S01]  /*1c30*/  UIADD3 UR9, UR20, 0x2, URZ ;  /* 0x0000000214097890 */ /* 0x000fe2000fffe03f */
[----:B01----:R-:W-:Y:S01]  /*1c40*/  VIADD R3, R222, UR51 ;  /* 0x00000033de037c36 */ /* 0x003fe20008000000 */
[----:B------:R-:W-:Y:S01]  /*1c50*/  UMOV UR24, UR20 ;  /* 0x0000001400187c82 */ /* 0x000fe20008000000 */
        /* <DEDUP_REMOVED lines=9> */
[----:B------:R-:W-:Y:S01]  /*1cf0*/  UMOV UR23, 0x80000020 ;  /* 0x8000002000177882 */ /* 0x000fe20000000000 */
[----:B------:R-:W0:Y:S01]  /*1d00*/  S2R R106, SR_TID.X ;  /* 0x00000000006a7919 */ /* 0x000e220000002100 */
[----:B------:R-:W-:Y:S01]  /*1d10*/  ULOP3.LUT UR4, UR4, 0x3fff, URZ, 0xc0, !UPT ;  /* 0x00003fff04047892 */ /* 0x000fe2000f8ec03f */
[--C-:B------:R-:W-:Y:S01]  /*1d20*/  IMAD.MOV.U32 R118, RZ, RZ, R119.reuse ;  /* 0x000000ffff767224 */ /* 0x100fe200078e0077 */
[C---:B------:R-:W-:Y:S01]  /*1d30*/  ISETP.GT.AND P2, PT, R5.reuse, RZ, PT ;  /* 0x000000ff0500720c */ /* 0x040fe20003f44270 */
[----:B------:R-:W-:Y:S01]  /*1d40*/  UISETP.GE.AND UP0, UPT, UR51, 0xa1, UPT ;  /* 0x000000a13300788c */ /* 0x000fe2000bf06270 */
[C---:B------:R-:W-:Y:S01]  /*1d50*/  ISETP.GT.AND P5, PT, R5.reuse, 0x1, PT ;  /* 0x000000010500780c */ /* 0x040fe20003fa4270 */
[----:B------:R-:W-:Y:S01]  /*1d60*/  ULOP3.LUT UR47, UR4, 0x10000, URZ, 0xfc, !UPT ;  /* 0x00010000042f7892 */ /* 0x000fe2000f8efc3f */
[C---:B------:R-:W-:Y:S01]  /*1d70*/  ISETP.GT.AND P4, PT, R5.reuse, 0x8, PT ;  /* 0x000000080500780c */ /* 0x040fe20003f84270 */
[--C-:B------:R-:W-:Y:S01]  /*1d80*/  IMAD.MOV.U32 R116, RZ, RZ, R119.reuse ;  /* 0x000000ffff747224 */ /* 0x100fe200078e0077 */
[----:B------:R-:W-:Y:S01]  /*1d90*/  UMOV UR4, UR24 ;  /* 0x0000001800047c82 */ /* 0x000fe20008000000 */
[----:B------:R-:W-:Y:S01]  /*1da0*/  UIMAD UR28, UR52, 0x780, UR47 ;  /* 0x00000780341c78a4 */ /* 0x000fe2000f8e022f */
[C---:B------:R-:W-:Y:S01]  /*1db0*/  ISETP.GT.AND P1, PT, R5.reuse, 0x9, PT ;  /* 0x000000090500780c */ /* 0x040fe20003f24270 */
[--C-:B------:R-:W-:Y:S01]  /*1dc0*/  IMAD.MOV.U32 R114, RZ, RZ, R119.reuse ;  /* 0x000000ffff727224 */ /* 0x100fe200078e0077 */
[C---:B------:R-:W-:Y:S01]  /*1dd0*/  ISETP.GT.AND P3, PT, R5.reuse, 0x10, PT ;  /* 0x000000100500780c */ /* 0x040fe20003f64270 */
[----:B------:R-:W-:Y:S01]  /*1de0*/  UIADD3 UR6, UR28, 0x180, URZ ;  /* 0x000001801c067890 */ /* 0x000fe2000fffe03f */
[C---:B------:R-:W-:Y:S01]  /*1df0*/  ISETP.GT.AND P0, PT, R5.reuse, 0x79, PT ;  /* 0x000000790500780c */ /* 0x040fe20003f04270 */
[----:B------:R-:W-:Y:S01]  /*1e00*/  UIADD3 UR8, UR28, 0x200, URZ ;  /* 0x000002001c087890 */ /* 0x000fe2000fffe03f */
[----:B------:R-:W-:Y:S01]  /*1e10*/  ISETP.GT.AND P6, PT, R5, 0x80, PT ;  /* 0x000000800500780c */ /* 0x000fe20003fc4270 */
[----:B------:R-:W-:Y:S01]  /*1e20*/  UMOV UR26, UR28 ;  /* 0x0000001c001a7c82 */ /* 0x000fe20008000000 */
[----:B------:R-:W-:Y:S01]  /*1e30*/  UIADD3 UR10, UR28, 0x2, URZ ;  /* 0x000000021c0a7890 */ /* 0x000fe2000fffe03f */
[----:B------:R-:W-:Y:S01]  /*1e40*/  QGMMA.64x32x32.F32.E4M3.E4M3 R88, gdesc[UR24], RZ, !UPT, gsb0 ;  /* 0x00600000185879f3 */ /* 0x000fe2000c0008ff */
[----:B------:R-:W-:Y:S01]  /*1e50*/  UIADD3 UR26, UR28, 0x80, URZ ;  /* 0x000000801c1a7890 */ /* 0x000fe2000fffe03f */
[--C-:B------:R-:W-:Y:S01]  /*1e60*/  IMAD.MOV.U32 R112, RZ, RZ, R119.reuse ;  /* 0x000000ffff707224 */ /* 0x100fe200078e0077 */
[----:B------:R-:W-:Y:S01]  /*1e70*/  UMOV UR27, 0x80000020 ;  /* 0x80000020001b7882 */ /* 0x000fe20000000000 */
[----:B------:R-:W-:Y:S01]  /*1e80*/  UIADD3 UR12, UR28, 0x202, URZ ;  /* 0x000002021c0c7890 */ /* 0x000fe2000fffe03f */
[--C-:B------:R-:W-:Y:S01]  /*1e90*/  IMAD.MOV.U32 R110, RZ, RZ, R119.reuse ;  /* 0x000000ffff6e7224 */ /* 0x100fe200078e0077 */
[----:B------:R-:W-:Y:S01]  /*1ea0*/  UIADD3 UR14, UR28, 0x280, URZ ;  /* 0x000002801c0e7890 */ /* 0x000fe2000fffe03f */
[----:B------:R-:W-:Y:S01]  /*1eb0*/  IMAD.MOV.U32 R108, RZ, RZ, R119 ;  /* 0x000000ffff6c7224 */ /* 0x000fe200078e0077 */
[----:B------:R-:W-:-:S02]  /*1ec0*/  UIADD3 UR16, UR28, 0x282, URZ ;  /* 0x000002821c107890 */ /* 0x000fc4000fffe03f */
[----:B------:R-:W-:Y:S02]  /*1ed0*/  UIADD3 UR18, UR28, 0x402, URZ ;  /* 0x000004021c127890 */ /* 0x000fe4000fffe03f */
[----:B------:R-:W-:Y:S01]  /*1ee0*/  UIADD3 UR22, UR28, 0x680, URZ ;  /* 0x000006801c167890 */ /* 0x000fe2000fffe03f */
        /* <DEDUP_REMOVED lines=145> */
[----:B------:R-:W-:Y:S01]  /*2800*/  FSEL R7, R88, -INF , P2 ;  /* 0xff80000058077808 */ /* 0x000fe20001000000 */
[----:B------:R-:W-:Y:S01]  /*2810*/  IMAD.U32 R88, RZ, RZ, UR39 ;  /* 0x00000027ff587e24 */ /* 0x000fe2000f8e00ff */
        /* <DEDUP_REMOVED lines=10> */
[----:B------:R-:W-:Y:S01]  /*28c0*/  FSEL R11, R96, -INF , P3 ;  /* 0xff800000600b7808 */ /* 0x000fe20001800000 */
[----:B------:R-:W-:Y:S01]  /*28d0*/  IMAD.MOV.U32 R96, RZ, RZ, R119 ;  /* 0x000000ffff607224 */ /* 0x000fe200078e0077 */
[----:B------:R-:W-:Y:S02]  /*28e0*/  FMNMX.FTZ R6, R93, R6, !PT ;  /* 0x000000065d067209 */ /* 0x000fe40007810000 */
[----:B------:R-:W-:-:S02]  /*28f0*/  FSEL R91, R91, -INF , P5 ;  /* 0xff8000005b5b7808 */ /* 0x000fc40002800000 */
[----:B------:R-:W-:Y:S02]  /*2900*/  ISETP.GT.AND P5, PT, R5, 0x18, PT ;  /* 0x000000180500780c */ /* 0x000fe40003fa4270 */
        /* <DEDUP_REMOVED lines=9> */
[----:B------:R-:W-:Y:S02]  /*29a0*/  ISETP.GT.AND P3, PT, R5, 0x20, PT ;  /* 0x000000200500780c */ /* 0x000fe40003f64270 */
[----:B------:R-:W-:Y:S02]  /*29b0*/  FMNMX.FTZ R6, R13, R6, !PT ;  /* 0x000000060d067209 */ /* 0x000fe40007810000 */
[----:B------:R-:W-:Y:S02]  /*29c0*/  FSEL R95, R95, -INF , P1 ;  /* 0xff8000005f5f7808 */ /* 0x000fe40000800000 */
[----:B------:R-:W-:-:S02]  /*29d0*/  ISETP.GT.AND P1, PT, R5, 0x21, PT ;  /* 0x000000210500780c */ /* 0x000fc40003f24270 */
[----:B------:R-:W-:Y:S02]  /*29e0*/  FMNMX.FTZ R6, R101, R6, !PT ;  /* 0x0000000665067209 */ /* 0x000fe40007810000 */
[----:B------:R-:W-:Y:S02]  /*29f0*/  FSEL R99, R99, -INF , P2 ;  /* 0xff80000063637808 */ /* 0x000fe40001000000 */
[C---:B------:R-:W-:Y:S02]  /*2a00*/  ISETP.GT.AND P2, PT, R5.reuse, 0x28, PT ;  /* 0x000000280500780c */ /* 0x040fe40003f44270 */
[----:B------:R-:W-:Y:S02]  /*2a10*/  FSEL R102, R102, -INF , P5 ;  /* 0xff80000066667808 */ /* 0x000fe40002800000 */
[----:B------:R-:W-:Y:S02]  /*2a20*/  ISETP.GT.AND P5, PT, R5, 0x29, PT ;  /* 0x000000290500780c */ /* 0x000fe40003fa4270 */
[----:B------:R-:W-:-:S02]  /*2a30*/  FSEL R103, R103, -INF , P4 ;  /* 0xff80000067677808 */ /* 0x000fc40002000000 */
        /* <DEDUP_REMOVED lines=31> */
[----:B------:R-:W-:Y:S02]  /*2c30*/  FMNMX.FTZ R6, R85, R6, !PT ;  /* 0x0000000655067209 */ /* 0x000fe40007810000 */
[----:B------:R-:W-:Y:S02]  /*2c40*/  FSEL R83, R83, -INF , P3 ;  /* 0xff80000053537808 */ /* 0x000fe40001800000 */
[----:B------:R-:W-:Y:S02]  /*2c50*/  ISETP.GT.AND P3, PT, R5, 0x48, PT ;  /* 0x000000480500780c */ /* 0x000fe40003f64270 */
[----:B------:R-:W-:-:S02]  /*2c60*/  FSEL R86, R86, -INF , P1 ;  /* 0xff80000056567808 */ /* 0x000fc40000800000 */
[----:B------:R-:W-:Y:S02]  /*2c70*/  ISETP.GT.AND P1, PT, R5, 0x49, PT ;  /* 0x000000490500780c */ /* 0x000fe40003f24270 */
        /* <DEDUP_REMOVED lines=34> */
[C---:B------:R-:W-:Y:S02]  /*2ea0*/  ISETP.GT.AND P5, PT, R5.reuse, 0x68, PT ;  /* 0x000000680500780c */ /* 0x040fe40003fa4270 */
[----:B------:R-:W-:Y:S02]  /*2eb0*/  FSEL R70, R70, -INF , P4 ;  /* 0xff80000046467808 */ /* 0x000fe40002000000 */
[----:B------:R-:W-:Y:S02]  /*2ec0*/  ISETP.GT.AND P4, PT, R5, 0x69, PT ;  /* 0x000000690500780c */ /* 0x000fe40003f84270 */
        /* <DEDUP_REMOVED lines=24> */
[----:B------:R-:W-:Y:S02]  /*3050*/  ISETP.GT.AND P0, PT, R5, 0x81, PT ;  /* 0x000000810500780c */ /* 0x000fe40003f04270 */
[----:B------:R-:W-:Y:S02]  /*3060*/  FMNMX.FTZ R3, R53, R8, !PT ;  /* 0x0000000835037209 */ /* 0x000fe40007810000 */
[----:B------:R-:W-:Y:S02]  /*3070*/  FSEL R51, R51, -INF , P1 ;  /* 0xff80000033337808 */ /* 0x000fe40000800000 */
[----:B------:R-:W-:Y:S02]  /*3080*/  ISETP.GT.AND P1, PT, R5, 0x88, PT ;  /* 0x000000880500780c */ /* 0x000fe40003f24270 */
[----:B------:R-:W-:-:S02]  /*3090*/  FSEL R54, R54, -INF , P2 ;  /* 0xff80000036367808 */ /* 0x000fc40001000000 */
[C---:B------:R-:W-:Y:S02]  /*30a0*/  ISETP.GT.AND P2, PT, R5.reuse, 0x89, PT ;  /* 0x000000890500780c */ /* 0x040fe40003f44270 */
[----:B------:R-:W-:Y:S02]  /*30b0*/  FSEL R50, R50, -INF , P3 ;  /* 0xff80000032327808 */ /* 0x000fe40001800000 */
[----:B------:R-:W-:Y:S02]  /*30c0*/  ISETP.GT.AND P3, PT, R5, 0x90, PT ;  /* 0x000000900500780c */ /* 0x000fe40003f64270 */
        /* <DEDUP_REMOVED lines=23> */
[----:B------:R-:W-:Y:S02]  /*3240*/  P2R R14, PR, RZ, 0x2 ;  /* 0x00000002ff0e7803 */ /* 0x000fe40000000000 */
[----:B------:R-:W-:Y:S02]  /*3250*/  FMNMX.FTZ R8, R37, R8, !PT ;  /* 0x0000000825087209 */ /* 0x000fe40007810000 */
[C---:B------:R-:W-:Y:S02]  /*3260*/  ISETP.GT.AND P1, PT, R5.reuse, 0x79, PT ;  /* 0x000000790500780c */ /* 0x040fe40003f24270 */
[----:B------:R-:W-:Y:S01]  /*3270*/  ISETP.GT.AND P0, PT, R5, 0x80, PT ;  /* 0x000000800500780c */ /* 0x000fe20003f04270 */
[----:B------:R-:W1:Y:S01]  /*3280*/  SHFL.BFLY PT, R3, R8, 0x2, 0x1f ;  /* 0x0c401f0008037f89 */ /* 0x000e6200000e0000 */
[----:B------:R-:W-:-:S02]  /*3290*/  FSEL R55, R55, -INF , P1 ;  /* 0xff80000037377808 */ /* 0x000fc40000800000 */
[----:B------:R-:W-:Y:S02]  /*32a0*/  FSEL R26, R26, -INF , P0 ;  /* 0xff8000001a1a7808 */ /* 0x000fe40000000000 */
[----:B------:R-:W-:Y:S02]  /*32b0*/  ISETP.NE.AND P0, PT, R20, RZ, PT ;  /* 0x000000ff1400720c */ /* 0x000fe40003f05270 */
[----:B------:R-:W-:Y:S02]  /*32c0*/  ISETP.NE.AND P1, PT, R14, RZ, PT ;  /* 0x000000ff0e00720c */ /* 0x000fe40003f25270 */
[----:B------:R-:W-:Y:S02]  /*32d0*/  FSEL R27, R27, -INF , P0 ;  /* 0xff8000001b1b7808 */ /* 0x000fe40000000000 */
[----:B------:R-:W-:Y:S02]  /*32e0*/  FSEL R30, R30, -INF , P1 ;  /* 0xff8000001e1e7808 */ /* 0x000fe40000800000 */
[----:B------:R-:W-:Y:S01]  /*32f0*/  ISETP.NE.AND P0, PT, R104, RZ, PT ;  /* 0x000000ff6800720c */ /* 0x000fe20003f05270 */
[----:B------:R-:W-:Y:S01]  /*3300*/  IMAD.MOV.U32 R104, RZ, RZ, R119 ;  /* 0x000000ffff687224 */ /* 0x000fe200078e0077 */
[----:B-1----:R-:W-:-:S05]  /*3310*/  FMNMX.FTZ R10, R8, R3, !PT ;  /* 0x00000003080a7209 */ /* 0x002fca0007810000 */
[----:B------:R-:W1:Y:S02]  /*3320*/  SHFL.BFLY PT, R3, R10, 0x1, 0x1f ;  /* 0x0c201f000a037f89 */ /* 0x000e6400000e0000 */
[----:B-1----:R-:W-:-:S04]  /*3330*/  FMNMX.FTZ R3, R10, R3, !PT ;  /* 0x000000030a037209 */ /* 0x002fc80007810000 */
[C---:B------:R-:W-:Y:S01]  /*3340*/  FSETP.NEU.FTZ.AND P2, PT, R3.reuse, -INF , PT ;  /* 0xff8000000300780b */ /* 0x040fe20003f5d000 */
[----:B------:R-:W-:-:S05]  /*3350*/  FFMA.FTZ R88, R3, R88, -8 ;  /* 0xc100000003587423 */ /* 0x000fca0000010058 */
[----:B------:R-:W-:Y:S02]  /*3360*/  FSEL R88, R88, RZ, P2 ;  /* 0x000000ff58587208 */ /* 0x000fe40001000000 */
[----:B------:R-:W-:-:S03]  /*3370*/  ISETP.NE.AND P2, PT, R12, RZ, PT ;  /* 0x000000ff0c00720c */ /* 0x000fc60003f45270 */
[--C-:B------:R-:W-:Y:S01]  /*3380*/  FFMA.FTZ R5, R7, UR39, -R88.reuse ;  /* 0x0000002707057c23 */ /* 0x100fe20008010858 */
        /* <DEDUP_REMOVED lines=9> */
[----:B------:R-:W-:Y:S01]  /*3420*/  FSEL R69, R34, -INF , P3 ;  /* 0xff80000022457808 */ /* 0x000fe20001800000 */
        /* <DEDUP_REMOVED lines=35> */
[--C-:B------:R-:W-:Y:S01]  /*3660*/  IMAD.MOV.U32 R101, RZ, RZ, R119.reuse ;  /* 0x000000ffff657224 */ /* 0x100fe200078e0077 */
[----:B------:R-:W-:Y:S01]  /*3670*/  FMNMX.FTZ R60, R82, R21, !PT ;  /* 0x00000015523c7209 */ /* 0x000fe20007810000 */
[--C-:B------:R-:W-:Y:S02]  /*3680*/  IMAD.MOV.U32 R97, RZ, RZ, R119.reuse ;  /* 0x000000ffff617224 */ /* 0x100fe400078e0077 */
[----:B------:R-:W2:Y:S01]  /*3690*/  MUFU.EX2 R10, R10 ;  /* 0x0000000a000a7308 */ /* 0x000ea20000000800 */
[----:B-1----:R-:W-:Y:S01]  /*36a0*/  FMNMX.FTZ R57, R83, R60, !PT ;  /* 0x0000003c53397209 */ /* 0x002fe20007810000 */
[----:B------:R-:W-:Y:S01]  /*36b0*/  FFMA.FTZ R60, R81, UR39, -R88 ;  /* 0x00000027513c7c23 */ /* 0x000fe20008010858 */
[----:B------:R-:W-:Y:S02]  /*36c0*/  IMAD.MOV.U32 R93, RZ, RZ, R119 ;  /* 0x000000ffff5d7224 */ /* 0x000fe400078e0077 */
[----:B------:R-:W-:-:S03]  /*36d0*/  FMNMX.FTZ R64, R86, R57, !PT ;  /* 0x0000003956407209 */ /* 0x000fc60007810000 */
[----:B------:R-:W-:Y:S01]  /*36e0*/  MUFU.EX2 R9, R9 ;  /* 0x0000000900097308 */ /* 0x000fe20000000800 */
[----:B------:R-:W-:-:S04]  /*36f0*/  FMNMX.FTZ R57, R87, R64, !PT ;  /* 0x0000004057397209 */ /* 0x000fc80007810000 */
[----:B------:R-:W-:-:S03]  /*3700*/  FMNMX.FTZ R64, R58, R57, !PT ;  /* 0x000000393a407209 */ /* 0x000fc60007810000 */
[----:B------:R-:W-:Y:S01]  /*3710*/  MUFU.EX2 R12, R12 ;  /* 0x0000000c000c7308 */ /* 0x000fe20000000800 */
[----:B------:R-:W-:Y:S01]  /*3720*/  FMNMX.FTZ R61, R59, R64, !PT ;  /* 0x000000403b3d7209 */ /* 0x000fe20007810000 */
[--C-:B------:R-:W-:Y:S01]  /*3730*/  FFMA.FTZ R64, R85, UR39, -R88.reuse ;  /* 0x0000002755407c23 */ /* 0x100fe20008010858 */
[----:B------:R-:W-:Y:S01]  /*3740*/  FSEL R85, R39, -INF , P6 ;  /* 0xff80000027557808 */ /* 0x000fe20003000000 */
[--C-:B------:R-:W-:Y:S01]  /*3750*/  FFMA.FTZ R39, R48, UR39, -R88.reuse ;  /* 0x0000002730277c23 */ /* 0x100fe20008010858 */
[----:B------:R-:W-:Y:S01]  /*3760*/  FMNMX.FTZ R68, R62, R61, !PT ;  /* 0x0000003d3e447209 */ /* 0x000fe20007810000 */
[----:B------:R-:W-:Y:S01]  /*3770*/  FFMA.FTZ R48, R53, UR39, -R88 ;  /* 0x0000002735307c23 */ /* 0x000fe20008010858 */
[----:B--2---:R-:W-:Y:S01]  /*3780*/  F2FP.SATFINITE.E4M3.F32.PACK_AB_MERGE_C R200, R10, R7, RZ ;  /* 0x000000070ac8723e */ /* 0x004fe200048070ff */
[----:B------:R-:W-:Y:S01]  /*3790*/  MUFU.EX2 R11, R11 ;  /* 0x0000000b000b7308 */ /* 0x000fe20000000800 */
[----:B------:R-:W-:Y:S02]  /*37a0*/  FMNMX.FTZ R61, R63, R68, !PT ;  /* 0x000000443f3d7209 */ /* 0x000fe40007810000 */
[----:B------:R-:W-:-:S02]  /*37b0*/  F2FP.SATFINITE.E4M3.F32.PACK_AB_MERGE_C R200, R8, R5, R200 ;  /* 0x0000000508c8723e */ /* 0x000fc400048070c8 */
[----:B------:R-:W-:-:S03]  /*37c0*/  FMNMX.FTZ R68, R66, R61, !PT ;  /* 0x0000003d42447209 */ /* 0x000fc60007810000 */
[----:B------:R-:W1:Y:S01]  /*37d0*/  MUFU.EX2 R14, R14 ;  /* 0x0000000e000e7308 */ /* 0x000e620000000800 */
[----:B------:R-:W-:Y:S01]  /*37e0*/  FMNMX.FTZ R65, R67, R68, !PT ;  /* 0x0000004443417209 */ /* 0x000fe20007810000 */
[----:B------:R-:W-:Y:S01]  /*37f0*/  FFMA.FTZ R68, R115, UR39, -R88 ;  /* 0x0000002773447c23 */ /* 0x000fe20008010858 */
[----:B------:R-:W-:Y:S02]  /*3800*/  IMAD.MOV.U32 R115, RZ, RZ, R119 ;  /* 0x000000ffff737224 */ /* 0x000fe400078e0077 */
[----:B------:R-:W-:-:S03]  /*3810*/  FMNMX.FTZ R76, R70, R65, !PT ;  /* 0x00000041464c7209 */ /* 0x000fc60007810000 */
[----:B------:R-:W-:Y:S01]  /*3820*/  MUFU.EX2 R20, R20 ;  /* 0x0000001400147308 */ /* 0x000fe20000000800 */
[----:B------:R-:W-:-:S04]  /*3830*/  FMNMX.FTZ R65, R71, R76, !PT ;  /* 0x0000004c47417209 */ /* 0x000fc80007810000 */
[----:B------:R-:W-:-:S03]  /*3840*/  FMNMX.FTZ R76, R42, R65, !PT ;  /* 0x000000412a4c7209 */ /* 0x000fc60007810000 */
[----:B------:R2:W-:Y:S01]  /*3850*/  MUFU.EX2 R15, R105 ;  /* 0x00000069000f7308 */ /* 0x0005e20000000800 */
[----:B------:R-:W-:Y:S01]  /*3860*/  FMNMX.FTZ R81, R43, R76, !PT ;  /* 0x0000004c2b517209 */ /* 0x000fe20007810000 */
[----:B------:R-:W-:Y:S01]  /*3870*/  FFMA.FTZ R76, R77, UR39, -R88 ;  /* 0x000000274d4c7c23 */ /* 0x000fe20008010858 */
[----:B-1----:R-:W-:Y:S02]  /*3880*/  F2FP.SATFINITE.E4M3.F32.PACK_AB_MERGE_C R202, R14, R11, RZ ;  /* 0x0000000b0eca723e */ /* 0x002fe400048070ff */
[----:B------:R-:W-:Y:S02]  /*3890*/  FMNMX.FTZ R80, R46, R81, !PT ;  /* 0x000000512e507209 */ /* 0x000fe40007810000 */
[----:B------:R-:W-:Y:S01]  /*38a0*/  F2FP.SATFINITE.E4M3.F32.PACK_AB_MERGE_C R202, R12, R9, R202 ;  /* 0x000000090cca723e */ /* 0x000fe200048070ca */
[----:B------:R-:W1:Y:S01]  /*38b0*/  MUFU.EX2 R56, R56 ;  /* 0x0000003800387308 */ /* 0x000e620000000800 */
[----:B------:R-:W-:Y:S01]  /*38c0*/  FMNMX.FTZ R77, R47, R80, !PT ;  /* 0x000000502f4d7209 */ /* 0x000fe20007810000 */
[----:B--2---:R-:W-:-:S03]  /*38d0*/  IMAD.MOV.U32 R105, RZ, RZ, R119 ;  /* 0x000000ffff697224 */ /* 0x004fc600078e0077 */
[----:B------:R-:W-:-:S03]  /*38e0*/  FMNMX.FTZ R80, R50, R77, !PT ;  /* 0x0000004d32507209 */ /* 0x000fc60007810000 */
[----:B------:R2:W-:Y:S01]  /*38f0*/  MUFU.EX2 R21, R109 ;  /* 0x0000006d00157308 */ /* 0x0005e20000000800 */
[----:B------:R-:W-:-:S04]  /*3900*/  FMNMX.FTZ R77, R51, R80, !PT ;  /* 0x00000050334d7209 */ /* 0x000fc80007810000 */
[----:B------:R-:W-:-:S03]  /*3910*/  FMNMX.FTZ R80, R54, R77, !PT ;  /* 0x0000004d36507209 */ /* 0x000fc60007810000 */
[----:B------:R-:W-:Y:S01]  /*3920*/  MUFU.EX2 R60, R60 ;  /* 0x0000003c003c7308 */ /* 0x000fe20000000800 */
[----:B------:R-:W-:Y:S01]  /*3930*/  FMNMX.FTZ R77, R55, R80, !PT ;  /* 0x00000050374d7209 */ /* 0x000fe20007810000 */
[--C-:B--2---:R-:W-:Y:S01]  /*3940*/  IMAD.MOV.U32 R109, RZ, RZ, R119.reuse ;  /* 0x000000ffff6d7224 */ /* 0x104fe200078e0077 */
[----:B------:R-:W-:Y:S01]  /*3950*/  FSEL R80, R31, -INF , P2 ;  /* 0xff8000001f507808 */ /* 0x000fe20001000000 */
[--C-:B------:R-:W-:Y:S01]  /*3960*/  FFMA.FTZ R31, R40, UR39, -R88.reuse ;  /* 0x00000027281f7c23 */ /* 0x100fe20008010858 */
[----:B------:R-:W-:Y:S01]  /*3970*/  FMNMX.FTZ R6, R26, R77, !PT ;  /* 0x0000004d1a067209 */ /* 0x000fe20007810000 */
[----:B------:R-:W-:Y:S01]  /*3980*/  FFMA.FTZ R40, R45, UR39, -R88 ;  /* 0x000000272d287c23 */ /* 0x000fe20008010858 */
[----:B------:R-:W-:Y:S01]  /*3990*/  IMAD.U32 R45, RZ, RZ, UR39 ;  /* 0x00000027ff2d7e24 */ /* 0x000fe2000f8e00ff */
[----:B------:R2:W-:Y:S01]  /*39a0*/  MUFU.EX2 R77, R84 ;  /* 0x00000054004d7308 */ /* 0x0005e20000000800 */
[----:B------:R-:W-:Y:S02]  /*39b0*/  FMNMX.FTZ R81, R27, R6, !PT ;  /* 0x000000061b517209 */ /* 0x000fe40007810000 */
[----:B0-----:R-:W-:Y:S01]  /*39c0*/  LOP3.LUT P2, RZ, R106, 0x7f, RZ, 0xc0, !PT ;  /* 0x0000007f6aff7812 */ /* 0x001fe2000784c0ff */
[----:B------:R-:W-:Y:S01]  /*39d0*/  IMAD.MOV.U32 R106, RZ, RZ, R119 ;  /* 0x000000ffff6a7224 */ /* 0x000fe200078e0077 */
[----:B------:R-:W-:-:S02]  /*39e0*/  FMNMX.FTZ R81, R30, R81, !PT ;  /* 0x000000511e517209 */ /* 0x000fc40007810000 */
[----:B-1----:R-:W-:Y:S01]  /*39f0*/  F2FP.SATFINITE.E4M3.F32.PACK_AB_MERGE_C R204, R56, R15, RZ ;  /* 0x0000000f38cc723e */ /* 0x002fe200048070ff */
[----:B------:R0:W-:Y:S01]  /*3a00*/  MUFU.EX2 R57, R111 ;  /* 0x0000006f00397308 */ /* 0x0001e20000000800 */
[----:B------:R-:W-:Y:S02]  /*3a10*/  FMNMX.FTZ R6, R80, R81, !PT ;  /* 0x0000005150067209 */ /* 0x000fe40007810000 */
[----:B------:R-:W-:Y:S02]  /*3a20*/  FSEL R81, R35, -INF , P4 ;  /* 0xff80000023517808 */ /* 0x000fe40002000000 */
[----:B------:R-:W-:Y:S02]  /*3a30*/  FMNMX.FTZ R6, R69, R6, !PT ;  /* 0x0000000645067209 */ /* 0x000fe40007810000 */
[----:B--2---:R-:W-:Y:S01]  /*3a40*/  FSEL R84, R38, -INF , P5 ;  /* 0xff80000026547808 */ /* 0x004fe20002800000 */
[----:B------:R-:W-:-:S01]  /*3a50*/  FFMA.FTZ R38, R41, UR39, -R88 ;  /* 0x0000002729267c23 */ /* 0x000fc20008010858 */
[----:B------:R-:W-:Y:S01]  /*3a60*/  FMNMX.FTZ R35, R81, R6, !PT ;  /* 0x0000000651237209 */ /* 0x000fe20007810000 */
[----:B------:R-:W-:-:S01]  /*3a70*/  FFMA.FTZ R41, R52, UR39, -R88 ;  /* 0x0000002734297c23 */ /* 0x000fc20008010858 */
[----:B------:R-:W-:Y:S01]  /*3a80*/  @!P2 VIADD R4, R4, 0x33440 ;  /* 0x000334400404a836 */ /* 0x000fe20000000000 */
[----:B------:R-:W1:Y:S01]  /*3a90*/  MUFU.EX2 R64, R64 ;  /* 0x0000004000407308 */ /* 0x000e620000000800 */
[----:B------:R-:W-:Y:S01]  /*3aa0*/  FMNMX.FTZ R6, R84, R35, !PT ;  /* 0x0000002354067209 */ /* 0x000fe20007810000 */
[--C-:B------:R-:W-:Y:S01]  /*3ab0*/  FFMA.FTZ R35, R44, UR39, -R88.reuse ;  /* 0x000000272c237c23 */ /* 0x100fe20008010858 */
[----:B------:R-:W-:-:S01]  /*3ac0*/  FFMA.FTZ R44, R49, UR39, -R88 ;  /* 0x00000027312c7c23 */ /* 0x000fc20008010858 */
[----:B------:R-:W-:Y:S01]  /*3ad0*/  @!P2 PRMT R4, RZ, 0x654, R4 ;  /* 0x00000654ff04a816 */ /* 0x000fe20000000004 */
[----:B0-----:R-:W-:Y:S01]  /*3ae0*/  IMAD.MOV.U32 R111, RZ, RZ, R119 ;  /* 0x000000ffff6f7224 */ /* 0x001fe200078e0077 */
[----:B------:R-:W-:-:S02]  /*3af0*/  FMNMX.FTZ R6, R85, R6, !PT ;  /* 0x0000000655067209 */ /* 0x000fc40007810000 */
[----:B------:R0:W-:Y:S01]  /*3b00*/  @!P2 SYNCS.ARRIVE.TRANS64.RED.A1T0 RZ, [R4+URZ], RZ ;  /* 0x000000ff04ffa9a7 */ /* 0x0001e2000810043f */
[----:B------:R2:W-:Y:S01]  /*3b10*/  MUFU.EX2 R61, R113 ;  /* 0x00000071003d7308 */ /* 0x0005e20000000800 */
[----:B------:R-:W-:Y:S01]  /*3b20*/  F2FP.SATFINITE.E4M3.F32.PACK_AB_MERGE_C R204, R20, R13, R204 ;  /* 0x0000000d14cc723e */ /* 0x000fe200048070cc */
[----:B------:R-:W3:Y:S06]  /*3b30*/  SHFL.BFLY PT, R89, R6, 0x2, 0x1f ;  /* 0x0c401f0006597f89 */ /* 0x000eec00000e0000 */
[----:B------:R-:W-:Y:S01]  /*3b40*/  MUFU.EX2 R68, R68 ;  /* 0x0000004400447308 */ /* 0x000fe20000000800 */
[----:B-1----:R-:W-:Y:S01]  /*3b50*/  F2FP.SATFINITE.E4M3.F32.PACK_AB_MERGE_C R206, R64, R57, RZ ;  /* 0x0000003940ce723e */ /* 0x002fe200048070ff */
[----:B--2---:R-:W-:-:S03]  /*3b60*/  IMAD.MOV.U32 R113, RZ, RZ, R119 ;  /* 0x000000ffff717224 */ /* 0x004fc600078e0077 */
[----:B------:R-:W-:-:S03]  /*3b70*/  F2FP.SATFINITE.E4M3.F32.PACK_AB_MERGE_C R206, R60, R21, R206 ;  /* 0x000000153cce723e */ /* 0x000fc600048070ce */
[----:B------:R1:W-:Y:S08]  /*3b80*/  MUFU.EX2 R65, R117 ;  /* 0x0000007500417308 */ /* 0x0003f00000000800 */
[----:B------:R-:W-:Y:S01]  /*3b90*/  MUFU.EX2 R76, R76 ;  /* 0x0000004c004c7308 */ /* 0x000fe20000000800 */
[----:B-1----:R-:W-:Y:S01]  /*3ba0*/  IMAD.MOV.U32 R117, RZ, RZ, R119 ;  /* 0x000000ffff757224 */ /* 0x002fe200078e0077 */
[----:B---3--:R-:W-:-:S05]  /*3bb0*/  FMNMX.FTZ R89, R6, R89, !PT ;  /* 0x0000005906597209 */ /* 0x008fca0007810000 */
[----:B------:R-:W1:Y:S01]  /*3bc0*/  SHFL.BFLY PT, R6, R89, 0x1, 0x1f ;  /* 0x0c201f0059067f89 */ /* 0x000e6200000e0000 */
[----:B------:R-:W-:Y:S08]  /*3bd0*/  MUFU.EX2 R72, R72 ;  /* 0x0000004800487308 */ /* 0x000ff00000000800 */
[----:B------:R-:W-:Y:S08]  /*3be0*/  MUFU.EX2 R73, R73 ;  /* 0x0000004900497308 */ /* 0x000ff00000000800 */
[----:B------:R-:W-:Y:S01]  /*3bf0*/  MUFU.EX2 R31, R31 ;  /* 0x0000001f001f7308 */ /* 0x000fe20000000800 */
[----:B-1----:R-:W-:-:S07]  /*3c00*/  FMNMX.FTZ R6, R89, R6, !PT ;  /* 0x0000000659067209 */ /* 0x002fce0007810000 */
[----:B------:R-:W-:Y:S01]  /*3c10*/  MUFU.EX2 R38, R38 ;  /* 0x0000002600267308 */ /* 0x000fe20000000800 */
[C---:B------:R-:W-:Y:S01]  /*3c20*/  FSETP.NEU.FTZ.AND P1, PT, R6.reuse, -INF , PT ;  /* 0xff8000000600780b */ /* 0x040fe20003f3d000 */
[----:B------:R-:W-:-:S06]  /*3c30*/  FFMA.FTZ R45, R6, R45, -8 ;  /* 0xc1000000062d7423 */ /* 0x000fcc000001002d */
        /* <DEDUP_REMOVED lines=21> */
[----:B------:R-:W-:Y:S01]  /*3d90*/  FADD.FTZ R66, R5, R8 ;  /* 0x0000000805427221 */ /* 0x000fe20000010000 */
[----:B------:R-:W-:-:S01]  /*3da0*/  FFMA.FTZ R103, R103, UR39, -R89 ;  /* 0x0000002767677c23 */ /* 0x000fc20008010859 */
        /* <DEDUP_REMOVED lines=24> */
[--C-:B------:R-:W-:Y:S01]  /*3f30*/  FFMA.FTZ R27, R27, UR39, -R89.reuse ;  /* 0x000000271b1b7c23 */ /* 0x100fe20008010859 */
[----:B------:R-:W-:-:S01]  /*3f40*/  FFMA.FTZ R30, R30, UR39, -R89 ;  /* 0x000000271e1e7c23 */ /* 0x000fc20008010859 */
[----:B------:R-:W2:Y:S01]  /*3f50*/  MUFU.EX2 R88, R88 ;  /* 0x0000005800587308 */ /* 0x000ea20000000800 */
[----:B---3--:R-:W-:-:S01]  /*3f60*/  FADD.FTZ R66, R95, R66 ;  /* 0x000000425f427221 */ /* 0x008fc20000010000 */
[--C-:B------:R-:W-:Y:S01]  /*3f70*/  FFMA.FTZ R80, R80, UR39, -R89.reuse ;  /* 0x0000002750507c23 */ /* 0x100fe20008010859 */
[----:B------:R-:W-:-:S01]  /*3f80*/  FFMA.FTZ R69, R69, UR39, -R89 ;  /* 0x0000002745457c23 */ /* 0x000fc20008010859 */
[--C-:B------:R-:W-:Y:S01]  /*3f90*/  FFMA.FTZ R81, R81, UR39, -R89.reuse ;  /* 0x0000002751517c23 */ /* 0x100fe20008010859 */
[----:B------:R-:W-:-:S01]  /*3fa0*/  FFMA.FTZ R84, R84, UR39, -R89 ;  /* 0x0000002754547c23 */ /* 0x000fc20008010859 */
[----:B------:R-:W-:Y:S01]  /*3fb0*/  FFMA.FTZ R85, R85, UR39, -R89 ;  /* 0x0000002755557c23 */ /* 0x000fe20008010859 */
[----:B------:R-:W-:Y:S01]  /*3fc0*/  F2FP.SATFINITE.E4M3.F32.PACK_AB_MERGE_C R94, R95, R94, RZ ;  /* 0x0000005e5f5e723e */ /* 0x000fe200048070ff */
[----:B------:R-:W0:Y:S01]  /*3fd0*/  MUFU.EX2 R102, R102 ;  /* 0x0000006600667308 */ /* 0x000e220000000800 */
[----:B-1----:R-:W-:-:S01]  /*3fe0*/  FADD.FTZ R91, R49, R66 ;  /* 0x00000042315b7221 */ /* 0x002fc20000010000 */
[----:B------:R-:W-:Y:S01]  /*3ff0*/  FADD.FTZ R66, R12, R67 ;  /* 0x000000430c427221 */ /* 0x000fe20000010000 */
[----:B------:R-:W-:Y:S01]  /*4000*/  F2FP.SATFINITE.E4M3.F32.PACK_AB_MERGE_C R201, R52, R45, R94 ;  /* 0x0000002d34c9723e */ /* 0x000fe2000480705e */
[----:B------:R-:W-:-:S02]  /*4010*/  IMAD.MOV.U32 R99, RZ, RZ, R119 ;  /* 0x000000ffff637224 */ /* 0x000fc400078e0077 */
[----:B------:R-:W-:-:S01]  /*4020*/  FADD.FTZ R67, R11, R66 ;  /* 0x000000420b437221 */ /* 0x000fc20000010000 */
[----:B------:R-:W-:Y:S01]  /*4030*/  IMAD.MOV.U32 R98, RZ, RZ, R119 ;  /* 0x000000ffff627224 */ /* 0x000fe200078e0077 */
[----:B------:R-:W1:Y:S01]  /*4040*/  MUFU.EX2 R103, R103 ;  /* 0x0000006700677308 */ /* 0x000e620000000800 */
[----:B--2---:R-:W-:-:S01]  /*4050*/  FADD.FTZ R91, R88, R91 ;  /* 0x0000005b585b7221 */ /* 0x004fc20000010000 */
[----:B------:R-:W-:Y:S01]  /*4060*/  FADD.FTZ R66, R14, R67 ;  /* 0x000000430e427221 */ /* 0x000fe20000010000 */
[--C-:B------:R-:W-:Y:S02]  /*4070*/  IMAD.MOV.U32 R95, RZ, RZ, R119.reuse ;  /* 0x000000ffff5f7224 */ /* 0x100fe400078e0077 */
[----:B------:R-:W-:Y:S02]  /*4080*/  IMAD.MOV.U32 R94, RZ, RZ, R119 ;  /* 0x000000ffff5e7224 */ /* 0x000fe400078e0077 */
[----:B------:R-:W-:-:S01]  /*4090*/  FADD.FTZ R67, R13, R66 ;  /* 0x000000420d437221 */ /* 0x000fc20000010000 */
        /* <DEDUP_REMOVED lines=18> */
[----:B------:R-:W2:Y:S01]  /*41c0*/  MUFU.EX2 R79, R79 ;  /* 0x0000004f004f7308 */ /* 0x000ea20000000800 */
[----:B0-----:R-:W-:-:S02]  /*41d0*/  FADD.FTZ R91, R74, R91 ;  /* 0x0000005b4a5b7221 */ /* 0x001fc40000010000 */
[----:B------:R-:W-:Y:S01]  /*41e0*/  FADD.FTZ R66, R56, R67 ;  /* 0x0000004338427221 */ /* 0x000fe20000010000 */
[----:B------:R-:W-:-:S03]  /*41f0*/  IMAD.MOV.U32 R56, RZ, RZ, R119 ;  /* 0x000000ffff387224 */ /* 0x000fc600078e0077 */
[----:B------:R-:W-:Y:S01]  /*4200*/  FADD.FTZ R67, R21, R66 ;  /* 0x0000004215437221 */ /* 0x000fe20000010000 */
[----:B------:R-:W0:Y:S01]  /*4210*/  MUFU.EX2 R75, R75 ;  /* 0x0000004b004b7308 */ /* 0x000e220000000800 */
[----:B-1----:R-:W-:-:S07]  /*4220*/  FADD.FTZ R4, R90, R91 ;  /* 0x0000005b5a047221 */ /* 0x002fce0000010000 */
[----:B------:R-:W1:Y:S01]  /*4230*/  MUFU.EX2 R78, R78 ;  /* 0x0000004e004e7308 */ /* 0x000e620000000800 */
[----:B--2---:R-:W-:-:S01]  /*4240*/  FADD.FTZ R4, R79, R4 ;  /* 0x000000044f047221 */ /* 0x004fc20000010000 */
[----:B------:R-:W-:Y:S01]  /*4250*/  F2FP.SATFINITE.E4M3.F32.PACK_AB_MERGE_C R79, R79, R90, RZ ;  /* 0x0000005a4f4f723e */ /* 0x000fe200048070ff */
[----:B------:R-:W-:-:S03]  /*4260*/  IMAD.MOV.U32 R90, RZ, RZ, R119 ;  /* 0x000000ffff5a7224 */ /* 0x000fc600078e0077 */
[----:B------:R-:W-:Y:S01]  /*4270*/  F2FP.SATFINITE.E4M3.F32.PACK_AB_MERGE_C R205, R74, R53, R79 ;  /* 0x000000354acd723e */ /* 0x000fe2000480704f */
        /* <DEDUP_REMOVED lines=12> */
[----:B------:R-:W-:Y:S02]  /*4340*/  IMAD.MOV.U32 R53, RZ, RZ, R119 ;  /* 0x000000ffff357224 */ /* 0x000fe400078e0077 */
        /* <DEDUP_REMOVED lines=12> */
[----:B------:R-:W-:Y:S01]  /*4410*/  F2FP.SATFINITE.E4M3.F32.PACK_AB_MERGE_C R86, R87, R86, RZ ;  /* 0x000000565756723e */ /* 0x000fe200048070ff */
[----:B------:R-:W-:Y:S01]  /*4420*/  IMAD.MOV.U32 R87, RZ, RZ, R119 ;  /* 0x000000ffff577224 */ /* 0x000fe200078e0077 */
[----:B------:R-:W-:Y:S01]  /*4430*/  F2FP.SATFINITE.E4M3.F32.PACK_AB_MERGE_C R208, R68, R61, R65 ;  /* 0x0000003d44d0723e */ /* 0x000fe20004807041 */
[----:B------:R-:W-:Y:S01]  /*4440*/  IMAD.MOV.U32 R76, RZ, RZ, R119 ;  /* 0x000000ffff4c7224 */ /* 0x000fe200078e0077 */
[----:B------:R-:W-:Y:S01]  /*4450*/  F2FP.SATFINITE.E4M3.F32.PACK_AB_MERGE_C R207, R78, R75, R86 ;  /* 0x0000004b4ecf723e */ /* 0x000fe20004807056 */
[----:B------:R-:W0:Y:S01]  /*4460*/  MUFU.EX2 R82, R82 ;  /* 0x0000005200527308 */ /* 0x000e220000000800 */
[----:B-1----:R-:W-:-:S01]  /*4470*/  FADD.FTZ R4, R58, R7 ;  /* 0x000000073a047221 */ /* 0x002fc20000010000 */
[----:B------:R-:W-:-:S02]  /*4480*/  IMAD.MOV.U32 R86, RZ, RZ, R119 ;  /* 0x000000ffff567224 */ /* 0x000fc400078e0077 */
[--C-:B------:R-:W-:Y:S02]  /*4490*/  IMAD.MOV.U32 R78, RZ, RZ, R119.reuse ;  /* 0x000000ffff4e7224 */ /* 0x100fe400078e0077 */
[----:B------:R-:W-:Y:S02]  /*44a0*/  IMAD.MOV.U32 R75, RZ, RZ, R119 ;  /* 0x000000ffff4b7224 */ /* 0x000fe400078e0077 */
[----:B------:R-:W1:Y:S01]  /*44b0*/  MUFU.EX2 R83, R83 ;  /* 0x0000005300537308 */ /* 0x000e620000000800 */
[----:B--2---:R-:W-:-:S01]  /*44c0*/  FADD.FTZ R7, R59, R4 ;  /* 0x000000043b077221 */ /* 0x004fc20000010000 */
[--C-:B------:R-:W-:Y:S02]  /*44d0*/  IMAD.MOV.U32 R68, RZ, RZ, R119.reuse ;  /* 0x000000ffff447224 */ /* 0x100fe400078e0077 */
[--C-:B------:R-:W-:Y:S02]  /*44e0*/  IMAD.MOV.U32 R65, RZ, RZ, R119.reuse ;  /* 0x000000ffff417224 */ /* 0x100fe400078e0077 */
[----:B------:R-:W-:-:S02]  /*44f0*/  IMAD.MOV.U32 R61, RZ, RZ, R119 ;  /* 0x000000ffff3d7224 */ /* 0x000fc400078e0077 */
[----:B------:R-:W2:Y:S01]  /*4500*/  MUFU.EX2 R62, R62 ;  /* 0x0000003e003e7308 */ /* 0x000ea20000000800 */
[----:B0-----:R-:W-:-:S07]  /*4510*/  FADD.FTZ R4, R82, R7 ;  /* 0x0000000752047221 */ /* 0x001fce0000010000 */
        /* <DEDUP_REMOVED lines=10> */
[----:B------:R-:W-:Y:S01]  /*45c0*/  F2FP.SATFINITE.E4M3.F32.PACK_AB_MERGE_C R77, R34, R77, RZ ;  /* 0x0000004d224d723e */ /* 0x000fe200048070ff */
[----:B------:R-:W-:-:S02]  /*45d0*/  IMAD.MOV.U32 R82, RZ, RZ, R119 ;  /* 0x000000ffff527224 */ /* 0x000fc400078e0077 */
[----:B------:R-:W-:-:S01]  /*45e0*/  FADD.FTZ R34, R34, R11 ;  /* 0x0000000b22227221 */ /* 0x000fc20000010000 */
[----:B------:R-:W-:Y:S01]  /*45f0*/  F2FP.SATFINITE.E4M3.F32.PACK_AB_MERGE_C R210, R73, R72, R77 ;  /* 0x0000004849d2723e */ /* 0x000fe2000480704d */
        /* <DEDUP_REMOVED lines=24> */
[----:B-1----:R-:W-:-:S07]  /*4780*/  FADD.FTZ R7, R43, R4 ;  /* 0x000000042b077221 */ /* 0x002fce0000010000 */
[----:B------:R-:W1:Y:S01]  /*4790*/  MUFU.EX2 R47, R47 ;  /* 0x0000002f002f7308 */ /* 0x000e620000000800 */
[----:B--2---:R-:W-:-:S07]  /*47a0*/  FADD.FTZ R4, R46, R7 ;  /* 0x000000072e047221 */ /* 0x004fce0000010000 */
[----:B------:R-:W2:Y:S01]  /*47b0*/  MUFU.EX2 R39, R39 ;  /* 0x0000002700277308 */ /* 0x000ea20000000800 */
[C---:B0-----:R-:W-:Y:S01]  /*47c0*/  F2FP.SATFINITE.E4M3.F32.PACK_AB_MERGE_C R35, R40.reuse, R35, RZ ;  /* 0x000000232823723e */ /* 0x041fe200048070ff */
[----:B------:R-:W-:-:S03]  /*47d0*/  FADD.FTZ R40, R40, R9 ;  /* 0x0000000928287221 */ /* 0x000fc60000010000 */
[----:B------:R-:W-:Y:S01]  /*47e0*/  F2FP.SATFINITE.E4M3.F32.PACK_AB_MERGE_C R212, R38, R31, R35 ;  /* 0x0000001f26d4723e */ /* 0x000fe20004807023 */
[--C-:B------:R-:W-:Y:S02]  /*47f0*/  IMAD.MOV.U32 R38, RZ, RZ, R119.reuse ;  /* 0x000000ffff267224 */ /* 0x100fe400078e0077 */
        /* <DEDUP_REMOVED lines=13> */
[--C-:B------:R-:W-:Y:S02]  /*48d0*/  IMAD.MOV.U32 R47, RZ, RZ, R119.reuse ;  /* 0x000000ffff2f7224 */ /* 0x100fe400078e0077 */
[----:B------:R-:W-:-:S04]  /*48e0*/  IMAD.MOV.U32 R31, RZ, RZ, R119 ;  /* 0x000000ffff1f7224 */ /* 0x000fc800078e0077 */
        /* <DEDUP_REMOVED lines=11> */
[----:B------:R-:W-:Y:S01]  /*49a0*/  MUFU.EX2 R28, R28 ;  /* 0x0000001c001c7308 */ /* 0x000fe20000000800 */
[----:B-1----:R-:W-:-:S01]  /*49b0*/  FADD.FTZ R8, R54, R7 ;  /* 0x0000000736087221 */ /* 0x002fc20000010000 */
[--C-:B------:R-:W-:Y:S02]  /*49c0*/  IMAD.MOV.U32 R44, RZ, RZ, R119.reuse ;  /* 0x000000ffff2c7224 */ /* 0x100fe400078e0077 */
[----:B------:R-:W-:-:S04]  /*49d0*/  IMAD.MOV.U32 R39, RZ, RZ, R119 ;  /* 0x000000ffff277224 */ /* 0x000fc800078e0077 */
        /* <DEDUP_REMOVED lines=19> */
[----:B------:R-:W-:-:S03]  /*4b10*/  IMAD.MOV.U32 R24, RZ, RZ, R119 ;  /* 0x000000ffff187224 */ /* 0x000fc600078e0077 */
[----:B------:R-:W-:Y:S01]  /*4b20*/  FADD.FTZ R28, R28, R25 ;  /* 0x000000191c1c7221 */ /* 0x000fe20000010000 */
[----:B------:R-:W-:Y:S01]  /*4b30*/  IMAD.MOV.U32 R25, RZ, RZ, R119 ;  /* 0x000000ffff197224 */ /* 0x000fe200078e0077 */
[----:B------:R0:W3:Y:S01]  /*4b40*/  MUFU.EX2 R5, R80 ;  /* 0x0000005000057308 */ /* 0x0000e20000000800 */
[----:B-1----:R-:W-:-:S01]  /*4b50*/  FADD.FTZ R7, R27, R10 ;  /* 0x0000000a1b077221 */ /* 0x002fc20000010000 */
[----:B------:R-:W-:Y:S01]  /*4b60*/  FADD.FTZ R29, R29, R28 ;  /* 0x0000001c1d1d7221 */ /* 0x000fe20000010000 */
[----:B------:R-:W-:-:S05]  /*4b70*/  IMAD.MOV.U32 R28, RZ, RZ, R119 ;  /* 0x000000ffff1c7224 */ /* 0x000fca00078e0077 */
[----:B------:R-:W-:Y:S01]  /*4b80*/  MUFU.EX2 R36, R36 ;  /* 0x0000002400247308 */ /* 0x000fe20000000800 */
[----:B--2---:R-:W-:-:S01]  /*4b90*/  FADD.FTZ R8, R30, R7 ;  /* 0x000000071e087221 */ /* 0x004fc20000010000 */
[----:B0-----:R-:W-:-:S06]  /*4ba0*/  IMAD.MOV.U32 R80, RZ, RZ, R119 ;  /* 0x000000ffff507224 */ /* 0x001fcc00078e0077 */
[----:B------:R-:W0:Y:S01]  /*4bb0*/  MUFU.EX2 R37, R37 ;  /* 0x0000002500257308 */ /* 0x000e220000000800 */
[----:B---3--:R-:W-:-:S01]  /*4bc0*/  FADD.FTZ R8, R5, R8 ;  /* 0x0000000805087221 */ /* 0x008fc20000010000 */
[----:B------:R-:W-:-:S04]  /*4bd0*/  F2FP.SATFINITE.E4M3.F32.PACK_AB_MERGE_C R30, R5, R30, RZ ;  /* 0x0000001e051e723e */ /* 0x000fc800048070ff */
[----:B------:R-:W-:Y:S01]  /*4be0*/  F2FP.SATFINITE.E4M3.F32.PACK_AB_MERGE_C R217, R27, R26, R30 ;  /* 0x0000001a1bd9723e */ /* 0x000fe2000480701e */
[--C-:B------:R-:W-:Y:S01]  /*4bf0*/  IMAD.MOV.U32 R30, RZ, RZ, R119.reuse ;  /* 0x000000ffff1e7224 */ /* 0x100fe200078e0077 */
        /* <DEDUP_REMOVED lines=16> */
[----:B------:R-:W-:Y:S01]  /*4d00*/  IMAD.MOV.U32 R33, RZ, RZ, R119 ;  /* 0x000000ffff217224 */ /* 0x000fe200078e0077 */
[----:B------:R-:W0:Y:S01]  /*4d10*/  MUFU.EX2 R85, R85 ;  /* 0x0000005500557308 */ /* 0x000e220000000800 */
[----:B---3--:R-:W-:-:S01]  /*4d20*/  FADD.FTZ R5, R4, R5 ;  /* 0x0000000504057221 */ /* 0x008fc20000010000 */
[----:B0-----:R-:W-:-:S03]  /*4d30*/  F2FP.SATFINITE.E4M3.F32.PACK_AB_MERGE_C R7, R85, R84, RZ ;  /* 0x000000545507723e */ /* 0x001fc600048070ff */
[----:B------:R-:W-:Y:S01]  /*4d40*/  FADD.FTZ R84, R84, R5 ;  /* 0x0000000554547221 */ /* 0x000fe20000010000 */
[----:B------:R-:W-:-:S01]  /*4d50*/  FADD.FTZ R5, R37, R36 ;  /* 0x0000002425057221 */ /* 0x000fc20000010000 */
[----:B------:R-:W-:Y:S01]  /*4d60*/  IMAD.MOV.U32 R37, RZ, RZ, R119 ;  /* 0x000000ffff257224 */ /* 0x000fe200078e0077 */
[----:B------:R-:W-:Y:S01]  /*4d70*/  F2FP.SATFINITE.E4M3.F32.PACK_AB_MERGE_C R219, R4, R69, R7 ;  /* 0x0000004504db723e */ /* 0x000fe20004807007 */
[----:B------:R-:W-:Y:S01]  /*4d80*/  FADD.FTZ R4, R85, R84 ;  /* 0x0000005455047221 */ /* 0x000fe20000010000 */
[--C-:B------:R-:W-:Y:S02]  /*4d90*/  IMAD.MOV.U32 R85, RZ, RZ, R119.reuse ;  /* 0x000000ffff557224 */ /* 0x100fe400078e0077 */
        /* <DEDUP_REMOVED lines=57> */
.L_x_3201:
[----:B------:R-:W-:Y:S01]  /*5130*/  ISETP.NE.AND P2, PT, RZ, UR42, PT ;  /* 0x0000002aff007c0c */ /* 0x000fe2000bf45270 */
[----:B------:R-:W-:-:S04]  /*5140*/  UISETP.NE.AND UP0, UPT, UR51, 0x1, UPT ;  /* 0x000000013300788c */ /* 0x000fc8000bf05270 */
[----:B------:R-:W-:-:S04]  /*5150*/  USEL UR43, URZ, 0x1, UP0 ;  /* 0x000000013f2b7887 */ /* 0x000fc80008000000 */
[----:B------:R-:W-:-:S04]  /*5160*/  ULOP3.LUT UR43, UR53, UR43, URZ, 0x3c, !UPT ;  /* 0x0000002b352b7292 */ /* 0x000fc8000f8e3c3f */
[----:B------:R-:W-:Y:S08]  /*5170*/  @P2 BRA `(.L_x_3192) ;  /* 0x0000000000442947 */ /* 0x000ff00003800000 */
[----:B------:R-:W-:Y:S05]  /*5180*/  @!P0 BRA `(.L_x_3193) ;  /* 0x0000000000048947 */ /* 0x000fea0003800000 */
[----:B------:R-:W-:Y:S01]  /*5190*/  BPT.TRAP 0x1 ;  /* 0x000000040000795c */ /* 0x000fe20000300000 */
.L_x_3193:
        /* <DEDUP_REMOVED lines=12> */
.L_x_3194:
[----:B-1----:R-:W-:Y:S05]  /*5260*/  @P1 BRA `(.L_x_3192) ;  /* 0x0000000000081947 */ /* 0x002fea0003800000 */
[----:B------:R-:W1:Y:S02]  /*5270*/  SYNCS.PHASECHK.TRANS64.TRYWAIT P1, [UR6+0x33430], R0 ;  /* 0x03343000ff0075a7 */ /* 0x000e640008020146 */
[----:B-1----:R-:W-:Y:S05]  /*5280*/  @!P1 BRA `(.L_x_3195) ;  /* 0x000000d000189947 */ /* 0x002fea0003800000 */
.L_x_3192:
[----:B------:R-:W2:Y:S01]  /*5290*/  S2R R2, SR_TID.X ;  /* 0x0000000000027919 */ /* 0x000ea20000002100 */
        /* <DEDUP_REMOVED lines=21> */
[----:B--2---:R-:W-:Y:S01]  /*53f0*/  SHF.R.U32.HI R2, RZ, 0x7, R2 ;  /* 0x00000007ff027819 */ /* 0x004fe20000011602 */
[----:B------:R-:W-:Y:S01]  /*5400*/  UMOV UR19, 0x80000020 ;  /* 0x8000002000137882 */ /* 0x000fe20000000000 */
[----:B------:R-:W-:Y:S01]  /*5410*/  UIADD3 UR22, UR54, 0x502, URZ ;  /* 0x0000050236167890 */ /* 0x000fe2000fffe03f */
[----:B------:R-:W-:-:S02]  /*5420*/  UMOV UR23, 0x80000020 ;  /* 0x8000002000177882 */ /* 0x000fc40000000000 */
[----:B01----:R-:W-:-:S05]  /*5430*/  VIADD R0, R2, 0x8 ;  /* 0x0000000802007836 */ /* 0x003fca0000000000 */
        /* <DEDUP_REMOVED lines=164> */
.L_x_3197:
        /* <DEDUP_REMOVED lines=9> */
.L_x_3198:
[----:B-1----:R-:W-:Y:S05]  /*5f10*/  @P1 BRA `(.L_x_3196) ;  /* 0x0000000000081947 */ /* 0x002fea0003800000 */
[----:B------:R-:W1:Y:S02]  /*5f20*/  SYNCS.PHASECHK.TRANS64.TRYWAIT P1, [UR6+0x33450], R0 ;  /* 0x03345000ff0075a7 */ /* 0x000e640008020146 */
[----:B-1----:R-:W-:Y:S05]  /*5f30*/  @!P1 BRA `(.L_x_3199) ;  /* 0x000000c400049947 */ /* 0x002fea0003800000 */
.L_x_3196:
[----:B------:R-:W2:Y:S01]  /*5f40*/  S2UR UR6, SR_CgaCtaId ;  /* 0x00000000000679c3 */ /* 0x000ea20000008800 */
[----:B-1----:R-:W-:Y:S01]  /*5f50*/  MOV R3, 0x400 ;  /* 0x0000040000037802 */ /* 0x002fe20000000f00 */
[----:B------:R-:W-:Y:S01]  /*5f60*/  WARPGROUP.ARRIVE ;  /* 0x00000000000079c5 */ /* 0x000fe20000000000 */
[----:B------:R-:W-:Y:S01]  /*5f70*/  UMOV UR7, 0xc0000010 ;  /* 0xc000001000077882 */ /* 0x000fe20000000000 */
[----:B------:R-:W-:-:S04]  /*5f80*/  FMNMX.FTZ R6, R184, R7, !PT ;  /* 0x00000007b8067209 */ /* 0x000fc80007810000 */
[----:B------:R-:W1:Y:S01]  /*5f90*/  S2R R229, SR_TID.X ;  /* 0x0000000000e57919 */ /* 0x000e620000002100 */
[----:B------:R-:W-:-:S04]  /*5fa0*/  FMNMX.FTZ R8, R186, R9, !PT ;  /* 0x00000009ba087209 */ /* 0x000fc80007810000 */
[----:B------:R-:W-:-:S04]  /*5fb0*/  FMNMX.FTZ R11, R187, R8, !PT ;  /* 0x00000008bb0b7209 */ /* 0x000fc80007810000 */
[----:B------:R-:W-:-:S04]  /*5fc0*/  FMNMX.FTZ R8, R190, R11, !PT ;  /* 0x0000000bbe087209 */ /* 0x000fc80007810000 */
[----:B------:R-:W-:-:S04]  /*5fd0*/  FMNMX.FTZ R11, R191, R8, !PT ;  /* 0x00000008bf0b7209 */ /* 0x000fc80007810000 */
[----:B------:R-:W-:Y:S01]  /*5fe0*/  FMNMX.FTZ R8, R194, R11, !PT ;  /* 0x0000000bc2087209 */ /* 0x000fe20007810000 */
[----:B--2---:R-:W-:-:S03]  /*5ff0*/  IMAD.U32 R2, RZ, RZ, UR6 ;  /* 0x00000006ff027e24 */ /* 0x004fc6000f8e00ff */
[----:B------:R-:W-:Y:S02]  /*6000*/  FMNMX.FTZ R11, R195, R8, !PT ;  /* 0x00000008c30b7209 */ /* 0x000fe40007810000 */
[----:B0-----:R-:W-:Y:S02]  /*6010*/  LEA R0, R2, R3, 0x18 ;  /* 0x0000000302007211 */ /* 0x001fe400078ec0ff */
[----:B------:R-:W-:Y:S02]  /*6020*/  FMNMX.FTZ R3, R185, R6, !PT ;  /* 0x00000006b9037209 */ /* 0x000fe40007810000 */
[----:B------:R-:W-:Y:S02]  /*6030*/  R2UR UR6, R0 ;  /* 0x00000000000672ca */ /* 0x000fe400000e0000 */
[----:B------:R-:W-:Y:S02]  /*6040*/  FMNMX.FTZ R6, R188, R3, !PT ;  /* 0x00000003bc067209 */ /* 0x000fe40007810000 */
[----:B------:R-:W-:-:S02]  /*6050*/  FMNMX.FTZ R8, R198, R11, !PT ;  /* 0x0000000bc6087209 */ /* 0x000fc40007810000 */
        /* <DEDUP_REMOVED lines=16> */
[----:B------:R-:W-:Y:S01]  /*6160*/  UIMAD UR10, UR51, 0x780, UR6 ;  /* 0x00000780330a78a4 */ /* 0x000fe2000f8e0206 */
[----:B------:R-:W-:-:S02]  /*6170*/  FMNMX.FTZ R3, R169, R6, !PT ;  /* 0x00000006a9037209 */ /* 0x000fc40007810000 */
[----:B------:R-:W-:Y:S02]  /*6180*/  FMNMX.FTZ R11, R179, R8, !PT ;  /* 0x00000008b30b7209 */ /* 0x000fe40007810000 */
[----:B------:R-:W-:Y:S02]  /*6190*/  FMNMX.FTZ R6, R172, R3, !PT ;  /* 0x00000003ac067209 */ /* 0x000fe40007810000 */
[----:B------:R-:W-:Y:S01]  /*61a0*/  UMOV UR6, UR10 ;  /* 0x0000000a00067c82 */ /* 0x000fe20008000000 */
[----:B------:R-:W-:Y:S01]  /*61b0*/  FMNMX.FTZ R8, R182, R11, !PT ;  /* 0x0000000bb6087209 */ /* 0x000fe20007810000 */
[----:B------:R-:W-:Y:S01]  /*61c0*/  QGMMA.64x192x32.F32.E4M3.E4M3 R24, R200, gdesc[UR4], R24, gsb0 ;  /* 0x02e00004c8187df3 */ /* 0x000fe20008000818 */
        /* <DEDUP_REMOVED lines=53> */
[----:B-1----:R-:W-:Y:S01]  /*6520*/  LOP3.LUT P1, RZ, R229, 0x7f, RZ, 0xc0, !PT ;  /* 0x0000007fe5ff7812 */ /* 0x002fe2000782c0ff */
[----:B------:R-:W0:Y:S01]  /*6530*/  SHFL.BFLY PT, R13, R8, 0x2, 0x1f ;  /* 0x0c401f00080d7f89 */ /* 0x000e2200000e0000 */
[----:B------:R-:W-:Y:S02]  /*6540*/  FMNMX.FTZ R3, R129, R6, !PT ;  /* 0x0000000681037209 */ /* 0x000fe40007810000 */
[----:B------:R-:W-:Y:S02]  /*6550*/  SHF.R.U32.HI R229, RZ, 0x7, R229 ;  /* 0x00000007ffe57819 */ /* 0x000fe400000116e5 */
[----:B------:R-:W-:-:S04]  /*6560*/  FMNMX.FTZ R6, R132, R3, !PT ;  /* 0x0000000384067209 */ /* 0x000fc80007810000 */
[----:B------:R-:W-:-:S05]  /*6570*/  FMNMX.FTZ R10, R133, R6, !PT ;  /* 0x00000006850a7209 */ /* 0x000fca0007810000 */
[----:B------:R-:W1:Y:S01]  /*6580*/  SHFL.BFLY PT, R3, R10, 0x2, 0x1f ;  /* 0x0c401f000a037f89 */ /* 0x000e6200000e0000 */
[----:B0-----:R-:W-:-:S05]  /*6590*/  FMNMX.FTZ R13, R8, R13, !PT ;  /* 0x0000000d080d7209 */ /* 0x001fca0007810000 */
[----:B------:R-:W-:Y:S01]  /*65a0*/  SHFL.BFLY PT, R12, R13, 0x1, 0x1f ;  /* 0x0c201f000d0c7f89 */ /* 0x000fe200000e0000 */
[----:B-1----:R-:W-:Y:S01]  /*65b0*/  FMNMX.FTZ R11, R10, R3, !PT ;  /* 0x000000030a0b7209 */ /* 0x002fe20007810000 */
[----:B------:R-:W-:-:S04]  /*65c0*/  IMAD.U32 R10, RZ, RZ, UR39 ;  /* 0x00000027ff0a7e24 */ /* 0x000fc8000f8e00ff */
[----:B------:R-:W0:Y:S02]  /*65d0*/  SHFL.BFLY PT, R6, R11, 0x1, 0x1f ;  /* 0x0c201f000b067f89 */ /* 0x000e2400000e0000 */
[----:B0-----:R-:W-:Y:S02]  /*65e0*/  FMNMX.FTZ R3, R11, R6, !PT ;  /* 0x000000060b037209 */ /* 0x001fe40007810000 */
[----:B------:R-:W-:-:S03]  /*65f0*/  FMNMX.FTZ R6, R13, R12, !PT ;  /* 0x0000000c0d067209 */ /* 0x000fc60007810000 */
[----:B------:R-:W-:-:S04]  /*6600*/  FADD.FTZ R7, -R3, R7 ;  /* 0x0000000703077221 */ /* 0x000fc80000010100 */
[----:B------:R-:W-:Y:S01]  /*6610*/  FMUL.FTZ R8, R7, UR39 ;  /* 0x0000002707087c20 */ /* 0x000fe20008410000 */
[----:B------:R-:W-:-:S01]  /*6620*/  FADD.FTZ R7, -R6, R9 ;  /* 0x0000000906077221 */ /* 0x000fc20000010100 */
[----:B------:R-:W-:-:S03]  /*6630*/  FFMA.FTZ R9, R3, R10, -8 ;  /* 0xc100000003097423 */ /* 0x000fc6000001000a */
[----:B------:R-:W-:Y:S01]  /*6640*/  FMUL.FTZ R7, R7, UR39 ;  /* 0x0000002707077c20 */ /* 0x000fe20008410000 */
        /* <DEDUP_REMOVED lines=19> */
[----:B------:R-:W-:-:S02]  /*6780*/  WARPGROUP.DEPBAR.LE gsb0, 0x0 ;  /* 0x00008000000079c5 */ /* 0x000fc40000010000 */
[----:B------:R-:W-:Y:S01]  /*6790*/  WARPGROUP.ARRIVE ;  /* 0x00000000000079c5 */ /* 0x000fe20000000000 */
[--C-:B------:R-:W-:Y:S01]  /*67a0*/  FFMA.FTZ R156, R156, UR39, -R9.reuse ;  /* 0x000000279c9c7c23 */ /* 0x100fe20008010809 */
[----:B------:R-:W-:-:S01]  /*67b0*/  FFMA.FTZ R157, R157, UR39, -R9 ;  /* 0x000000279d9d7c23 */ /* 0x000fc20008010809 */
[--C-:B------:R-:W-:Y:S01]  /*67c0*/  FFMA.FTZ R160, R160, UR39, -R9.reuse ;  /* 0x00000027a0a07c23 */ /* 0x100fe20008010809 */
[----:B------:R-:W-:-:S01]  /*67d0*/  FFMA.FTZ R161, R161, UR39, -R9 ;  /* 0x00000027a1a17c23 */ /* 0x000fc20008010809 */
[--C-:B------:R-:W-:Y:S01]  /*67e0*/  FFMA.FTZ R164, R164, UR39, -R9.reuse ;  /* 0x00000027a4a47c23 */ /* 0x100fe20008010809 */
        /* <DEDUP_REMOVED lines=20> */
[----:B------:R-:W-:Y:S01]  /*6930*/  FFMA.FTZ R133, R6, R185, -8 ;  /* 0xc100000006857423 */ /* 0x000fe200000100b9 */
[----:B------:R-:W-:Y:S03]  /*6940*/  MUFU.EX2 R8, R8 ;  /* 0x0000000800087308 */ /* 0x000fe60000000800 */
        /* <DEDUP_REMOVED lines=47> */
[----:B------:R-:W-:-:S02]  /*6c40*/  IMAD.U32 R195, RZ, RZ, UR52 ;  /* 0x00000034ffc37e24 */ /* 0x000fc4000f8e00ff */
[----:B------:R-:W-:-:S01]  /*6c50*/  FFMA.FTZ R134, R134, UR39, -R133 ;  /* 0x0000002786867c23 */ /* 0x000fc20008010885 */
[----:B------:R-:W-:Y:S01]  /*6c60*/  FFMA.FTZ R133, R135, UR39, -R133 ;  /* 0x0000002787857c23 */ /* 0x000fe20008010885 */
[----:B------:R-:W-:Y:S02]  /*6c70*/  @!P1 IMAD R195, R195, 0x8, R0 ;  /* 0x00000008c3c39824 */ /* 0x000fe400078e0200 */
        /* <DEDUP_REMOVED lines=33> */
[----:B------:R-:W-:Y:S02]  /*6e90*/  WARPGROUP.DEPBAR.LE gsb0, 0x0 ;  /* 0x00008000000079c5 */ /* 0x000fe40000010000 */
[----:B------:R-:W-:Y:S01]  /*6ea0*/  WARPGROUP.ARRIVE ;  /* 0x00000000000079c5 */ /* 0x000fe20000000000 */
[----:B-1----:R-:W-:-:S04]  /*6eb0*/  FADD.FTZ R193, R171, R192 ;  /* 0x000000c0abc17221 */ /* 0x002fc80000010000 */
[----:B------:R-:W1:Y:S01]  /*6ec0*/  MUFU.EX2 R173, R173 ;  /* 0x000000ad00ad7308 */ /* 0x000e620000000800 */
[----:B------:R-:W-:Y:S01]  /*6ed0*/  QGMMA.64x192x32.F32.E4M3.E4M3 R24, R208, gdesc[UR4], R24, gsb0 ;  /* 0x02e00004d0187df3 */ /* 0x000fe20008000818 */
[----:B------:R-:W-:Y:S01]  /*6ee0*/  UIADD3 UR6, UR10, 0x480, URZ ;  /* 0x000004800a067890 */ /* 0x000fe2000fffe03f */
[----:B0-----:R-:W-:Y:S01]  /*6ef0*/  FADD.FTZ R4, R172, R5 ;  /* 0x00000005ac047221 */ /* 0x001fe20000010000 */
        /* <DEDUP_REMOVED lines=51> */
[----:B------:R-:W-:Y:S02]  /*7230*/  WARPGROUP.DEPBAR.LE gsb0, 0x0 ;  /* 0x00008000000079c5 */ /* 0x000fe40000010000 */
[----:B------:R-:W-:-:S04]  /*7240*/  WARPGROUP.ARRIVE ;  /* 0x00000000000079c5 */ /* 0x000fc80000000000 */
[----:B------:R-:W2:Y:S01]  /*7250*/  MUFU.EX2 R136, R136 ;  /* 0x0000008800887308 */ /* 0x000ea20000000800 */
[----:B-1----:R-:W-:-:S01]  /*7260*/  FADD.FTZ R5, R165, R4 ;  /* 0x00000004a5057221 */ /* 0x002fc20000010000 */
[----:B------:R-:W-:Y:S01]  /*7270*/  QGMMA.64x192x32.F32.E4M3.E4M3 R24, R212, gdesc[UR4], R24, gsb0 ;  /* 0x02e00004d4187df3 */ /* 0x000fe20008000818 */
[----:B------:R-:W-:Y:S01]  /*7280*/  UIADD3 UR6, UR10, 0x600, URZ ;  /* 0x000006000a067890 */ /* 0x000fe2000fffe03f */
[----:B0-----:R-:W-:Y:S01]  /*7290*/  FADD.FTZ R193, R167, R192 ;  /* 0x000000c0a7c17221 */ /* 0x001fe20000010000 */
[----:B------:R-:W-:-:S03]  /*72a0*/  UMOV UR7, 0xc0000010 ;  /* 0xc000001000077882 */ /* 0x000fc60000000000 */
[----:B------:R-:W0:Y:S08]  /*72b0*/  MUFU.EX2 R138, R138 ;  /* 0x0000008a008a7308 */ /* 0x000e300000000800 */
        /* <DEDUP_REMOVED lines=14> */
[----:B------:R-:W-:-:S06]  /*73a0*/  IADD3 R4, -R229, 0xb, RZ ;  /* 0x0000000be5047810 */ /* 0x000fcc0007ffe1ff */
        /* <DEDUP_REMOVED lines=30> */
[----:B------:R-:W-:Y:S01]  /*7590*/  MUFU.EX2 R128, R128 ;  /* 0x0000008000807308 */ /* 0x000fe20000000800 */
[----:B0-----:R-:W-:-:S07]  /*75a0*/  FADD.FTZ R5, R125, R192 ;  /* 0x000000c07d057221 */ /* 0x001fce0000010000 */
[----:B------:R-:W0:Y:S01]  /*75b0*/  MUFU.EX2 R130, R130 ;  /* 0x0000008200827308 */ /* 0x000e220000000800 */
[----:B-1----:R-:W-:-:S07]  /*75c0*/  FADD.FTZ R135, R127, R194 ;  /* 0x000000c27f877221 */ /* 0x002fce0000010000 */
[----:B------:R-:W-:Y:S01]  /*75d0*/  MUFU.EX2 R129, R129 ;  /* 0x0000008100817308 */ /* 0x000fe20000000800 */
[----:B------:R-:W-:Y:S02]  /*75e0*/  WARPGROUP.DEPBAR.LE gsb0, 0x0 ;  /* 0x00008000000079c5 */ /* 0x000fe40000010000 */
[----:B------:R-:W-:-:S05]  /*75f0*/  WARPGROUP.ARRIVE ;  /* 0x00000000000079c5 */ /* 0x000fca0000000000 */
[----:B------:R-:W1:Y:S01]  /*7600*/  MUFU.EX2 R131, R131 ;  /* 0x0000008300837308 */ /* 0x000e620000000800 */
[----:B0-----:R-:W-:-:S01]  /*7610*/  FADD.FTZ R192, R130, R135 ;  /* 0x0000008782c07221 */ /* 0x001fc20000010000 */
[----:B------:R-:W-:Y:S06]  /*7620*/  QGMMA.64x192x32.F32.E4M3.E4M3 R24, R216, gdesc[UR4], R24, gsb0 ;  /* 0x02e00004d8187df3 */ /* 0x000fec0008000818 */
[----:B------:R-:W-:Y:S08]  /*7630*/  MUFU.EX2 R132, R132 ;  /* 0x0000008400847308 */ /* 0x000ff00000000800 */
[----:B------:R-:W0:Y:S01]  /*7640*/  MUFU.EX2 R134, R134 ;  /* 0x0000008600867308 */ /* 0x000e220000000800 */
[----:B-1----:R-:W-:-:S07]  /*7650*/  FADD.FTZ R135, R131, R192 ;  /* 0x000000c083877221 */ /* 0x002fce0000010000 */
[----:B------:R-:W1:Y:S08]  /*7660*/  MUFU.EX2 R9, R9 ;  /* 0x0000000900097308 */ /* 0x000e700000000800 */
[----:B------:R-:W2:Y:S01]  /*7670*/  MUFU.EX2 R133, R133 ;  /* 0x0000008500857308 */ /* 0x000ea20000000800 */
[----:B0-----:R-:W-:-:S01]  /*7680*/  FADD.FTZ R135, R134, R135 ;  /* 0x0000008786877221 */ /* 0x001fc20000010000 */
[----:B------:R-:W-:-:S02]  /*7690*/  WARPGROUP.DEPBAR.LE gsb0, 0x0 ;  /* 0x00008000000079c5 */ /* 0x000fc40000010000 */
        /* <DEDUP_REMOVED lines=11> */
.L_x_3200:
        /* <DEDUP_REMOVED lines=149> */
.L_x_3191:
[----:B------:R-:W-:Y:S06]  /*80a0*/  BAR.ARV 0x8, 0x180 ;  /* 0x0206000000007b1d */ /* 0x000fec0000002000 */
[----:B------:R-:W-:Y:S05]  /*80b0*/  @!P0 BRA `(.L_x_3202) ;  /* 0x0000000000048947 */ /* 0x000fea0003800000 */
[----:B------:R-:W-:Y:S01]  /*80c0*/  BPT.TRAP 0x1 ;  /* 0x000000040000795c */ /* 0x000fe20000300000 */
.L_x_3202:
[----:B------:R-:W-:Y:S02]  /*80d0*/  IMAD.U32 R7, RZ, RZ, UR52 ;  /* 0x00000034ff077e24 */ /* 0x000fe4000f8e00ff */
[----:B------:R-:W-:Y:S02]  /*80e0*/  IMAD.U32 R8, RZ, RZ, UR43 ;  /* 0x0000002bff087e24 */ /* 0x000fe4000f8e00ff */
[----:B------:R-:W-:-:S03]  /*80f0*/  IMAD R14, R7, 0x8, R0 ;  /* 0x00000008070e7824 */ /* 0x000fc600078e0200 */
[----:B------:R-:W-:-:S04]  /*8100*/  SHF.L.U32 R7, R8, 0x1f, RZ ;  /* 0x0000001f08077819 */ /* 0x000fc800000006ff */
[----:B------:R0:W1:Y:S01]  /*8110*/  SYNCS.PHASECHK.TRANS64.TRYWAIT P1, [R14+URZ+0x33450], R7 ;  /* 0x033450070e0075a7 */ /* 0x000062000802017f */
[----:B------:R-:W-:Y:S05]  /*8120*/  @!P0 BRA `(.L_x_3203) ;  /* 0x0000000000048947 */ /* 0x000fea0003800000 */
[----:B------:R-:W-:Y:S01]  /*8130*/  BPT.TRAP 0x1 ;  /* 0x000000040000795c */ /* 0x000fe20000300000 */
.L_x_3203:
        /* <DEDUP_REMOVED lines=8> */
.L_x_3204:
[----:B------:R-:W-:Y:S01]  /*81c0*/  IMAD R8, R9, 0x780, R0 ;  /* 0x0000078009087824 */ /* 0x000fe200078e0200 */
[----:B------:R-:W-:Y:S05]  /*81d0*/  WARPSYNC.ALL ;  /* 0x0000000000007948 */ /* 0x000fea0003800000 */
[----:B------:R-:W-:Y:S01]  /*81e0*/  IMAD.MOV.U32 R9, RZ, RZ, -0x3ffffff0 ;  /* 0xc0000010ff097424 */ /* 0x000fe200078e00ff */
[C---:B------:R-:W-:Y:S01]  /*81f0*/  R2UR UR6, R8.reuse ;  /* 0x00000000080672ca */ /* 0x040fe200000e0000 */
[----:B------:R-:W-:Y:S01]  /*8200*/  WARPGROUP.ARRIVE ;  /* 0x00000000000079c5 */ /* 0x000fe20000000000 */
[----:B------:R-:W-:Y:S01]  /*8210*/  VIADD R10, R8, 0x180 ;  /* 0x00000180080a7836 */ /* 0x000fe20000000000 */
[----:B------:R-:W-:Y:S01]  /*8220*/  ULDC.64 UR8, c[0x0][0x9a0] ;  /* 0x0002680000087ab9 */ /* 0x000fe20000000a00 */
[----:B------:R-:W-:Y:S01]  /*8230*/  R2UR UR7, R9 ;  /* 0x00000000090772ca */ /* 0x000fe200000e0000 */
[----:B------:R-:W-:Y:S01]  /*8240*/  IMAD.MOV.U32 R11, RZ, RZ, -0x3ffffff0 ;  /* 0xc0000010ff0b7424 */ /* 0x000fe200078e00ff */
[----:B------:R-:W-:Y:S01]  /*8250*/  UISETP.NE.U32.AND UP0, UPT, UR8, URZ, UPT ;  /* 0x0000003f0800728c */ /* 0x000fe2000bf05070 */
[----:B01----:R-:W-:-:S03]  /*8260*/  IMAD.MOV.U32 R7, RZ, RZ, 0x3f800000 ;  /* 0x3f800000ff077424 */ /* 0x003fc600078e00ff */
[----:B------:R-:W-:-:S06]  /*8270*/  UISETP.NE.AND.EX UP0, UPT, UR9, URZ, UPT, UP0 ;  /* 0x0000003f0900728c */ /* 0x000fcc000bf05300 */
[----:B------:R-:W-:Y:S01]  /*8280*/  PLOP3.LUT P1, PT, PT, PT, UP0, 0x80, 0x0 ;  /* 0x000000000000781c */ /* 0x000fe20003f2f008 */
[----:B------:R-:W-:Y:S01]  /*8290*/  QGMMA.64x192x32.F32.E4M3.E4M3 R24, R200, gdesc[UR4], R24, gsb0 ;  /* 0x02e00004c8187df3 */ /* 0x000fe20008000818 */
[----:B------:R-:W-:Y:S01]  /*82a0*/  R2UR UR6, R10 ;  /* 0x000000000a0672ca */ /* 0x000fe200000e0000 */
[----:B------:R-:W-:Y:S01]  /*82b0*/  VIADD R10, R8, 0x300 ;  /* 0x00000300080a7836 */ /* 0x000fe20000000000 */
[----:B------:R-:W-:Y:S01]  /*82c0*/  R2UR UR7, R11 ;  /* 0x000000000b0772ca */ /* 0x000fe200000e0000 */
[----:B------:R-:W-:Y:S01]  /*82d0*/  IMAD.MOV.U32 R11, RZ, RZ, -0x3ffffff0 ;  /* 0xc0000010ff0b7424 */ /* 0x000fe200078e00ff */
[----:B------:R-:W-:Y:S02]  /*82e0*/  @UP0 ULDC.64 UR10, c[0x0][0x9c8] ;  /* 0x00027200000a0ab9 */ /* 0x000fe40000000a00 */
[----:B------:R-:W-:Y:S01]  /*82f0*/  @UP0 UIMAD.WIDE.U32 UR4, UR36, UR10, URZ ;  /* 0x0000000a240402a5 */ /* 0x000fe2000f8e003f */
[----:B------:R-:W-:Y:S02]  /*8300*/  WARPGROUP.DEPBAR.LE gsb0, 0x0 ;  /* 0x00008000000079c5 */ /* 0x000fe40000010000 */
[----:B------:R-:W-:-:S10]  /*8310*/  WARPGROUP.ARRIVE ;  /* 0x00000000000079c5 */ /* 0x000fd40000000000 */
[----:B------:R-:W-:Y:S01]  /*8320*/  QGMMA.64x192x32.F32.E4M3.E4M3 R24, R204, gdesc[UR4], R24, gsb0 ;  /* 0x02e00004cc187df3 */ /* 0x000fe20008000818 */
[----:B------:R-:W-:Y:S02]  /*8330*/  R2UR UR6, R10 ;  /* 0x000000000a0672ca */ /* 0x000fe400000e0000 */
[----:B------:R-:W-:Y:S01]  /*8340*/  R2UR UR7, R11 ;  /* 0x000000000b0772ca */ /* 0x000fe200000e0000 */
[----:B------:R-:W-:Y:S02]  /*8350*/  VIADD R10, R8, 0x480 ;  /* 0x00000480080a7836 */ /* 0x000fe40000000000 */
[----:B------:R-:W-:Y:S01]  /*8360*/  IMAD.MOV.U32 R11, RZ, RZ, -0x3ffffff0 ;  /* 0xc0000010ff0b7424 */ /* 0x000fe200078e00ff */
[----:B------:R-:W-:Y:S02]  /*8370*/  WARPGROUP.DEPBAR.LE gsb0, 0x0 ;  /* 0x00008000000079c5 */ /* 0x000fe40000010000 */
[----:B------:R-:W-:-:S11]  /*8380*/  WARPGROUP.ARRIVE ;  /* 0x00000000000079c5 */ /* 0x000fd60000000000 */
[----:B------:R-:W-:Y:S01]  /*8390*/  QGMMA.64x192x32.F32.E4M3.E4M3 R24, R208, gdesc[UR4], R24, gsb0 ;  /* 0x02e00004d0187df3 */ /* 0x000fe20008000818 */
[----:B------:R-:W-:Y:S02]  /*83a0*/  @UP0 UIMAD UR6, UR37, UR10, URZ ;  /* 0x0000000a250602a4 */ /* 0x000fe4000f8e023f */
[----:B------:R-:W-:Y:S02]  /*83b0*/  @UP0 USHF.R.S32.HI UR7, URZ, 0x1f, UR46 ;  /* 0x0000001f3f070899 */ /* 0x000fe4000801142e */
[----:B------:R-:W-:-:S03]  /*83c0*/  @UP0 UIMAD UR6, UR36, UR11, UR6 ;  /* 0x0000000b240602a4 */ /* 0x000fc6000f8e0206 */
[----:B------:R-:W-:Y:S01]  /*83d0*/  @UP0 ULDC.64 UR10, c[0x0][0x9d0] ;  /* 0x00027400000a0ab9 */ /* 0x000fe20000000a00 */
[----:B------:R-:W-:Y:S02]  /*83e0*/  @UP0 UIADD3 UR5, UR5, UR6, URZ ;  /* 0x0000000605050290 */ /* 0x000fe4000fffe03f */
[----:B------:R-:W-:Y:S02]  /*83f0*/  @UP0 UIMAD UR6, UR7, UR10, URZ ;  /* 0x0000000a070602a4 */ /* 0x000fe4000f8e023f */
[----:B------:R-:W-:Y:S02]  /*8400*/  @UP0 UIMAD.WIDE.U32 UR4, UR46, UR10, UR4 ;  /* 0x0000000a2e0402a5 */ /* 0x000fe4000f8e0004 */
[----:B------:R-:W-:-:S04]  /*8410*/  @UP0 UIMAD UR6, UR46, UR11, UR6 ;  /* 0x0000000b2e0602a4 */ /* 0x000fc8000f8e0206 */
[----:B------:R-:W-:Y:S02]  /*8420*/  @UP0 UIADD3 UR5, UR5, UR6, URZ ;  /* 0x0000000605050290 */ /* 0x000fe4000fffe03f */
[----:B------:R-:W-:-:S04]  /*8430*/  @UP0 ULEA UR6, UP1, UR4, UR8, 0x2 ;  /* 0x0000000804060291 */ /* 0x000fc8000f82103f */
[----:B------:R-:W-:-:S03]  /*8440*/  @UP0 ULEA.HI.X UR5, UR4, UR9, UR5, 0x2, UP1 ;  /* 0x0000000904050291 */ /* 0x000fc600088f1405 */
[----:B------:R-:W-:Y:S02]  /*8450*/  @UP0 UMOV UR4, UR6 ;  /* 0x0000000600040c82 */ /* 0x000fe40008000000 */
[----:B------:R-:W-:Y:S02]  /*8460*/  IMAD.U32 R12, RZ, RZ, UR4 ;  /* 0x00000004ff0c7e24 */ /* 0x000fe4000f8e00ff */
[----:B------:R-:W-:-:S05]  /*8470*/  IMAD.U32 R13, RZ, RZ, UR5 ;  /* 0x00000005ff0d7e24 */ /* 0x000fca000f8e00ff */
[----:B------:R0:W2:Y:S01]  /*8480*/  @P1 LDG.E R7, desc[UR48][R12.64] ;  /* 0x000000300c071981 */ /* 0x0000a2000c1e1900 */
[----:B------:R-:W-:Y:S02]  /*8490*/  R2UR UR6, R10 ;  /* 0x000000000a0672ca */ /* 0x000fe400000e0000 */
[----:B------:R-:W-:Y:S01]  /*84a0*/  R2UR UR7, R11 ;  /* 0x000000000b0772ca */ /* 0x000fe200000e0000 */
[----:B------:R-:W-:Y:S02]  /*84b0*/  VIADD R8, R8, 0x600 ;  /* 0x0000060008087836 */ /* 0x000fe40000000000 */
[----:B------:R-:W-:Y:S01]  /*84c0*/  IMAD.MOV.U32 R9, RZ, RZ, -0x3ffffff0 ;  /* 0xc0000010ff097424 */ /* 0x000fe200078e00ff */
[----:B------:R-:W-:Y:S02]  /*84d0*/  WARPGROUP.DEPBAR.LE gsb0, 0x0 ;  /* 0x00008000000079c5 */ /* 0x000fe40000010000 */
[----:B------:R-:W-:-:S07]  /*84e0*/  WARPGROUP.ARRIVE ;  /* 0x00000000000079c5 */ /* 0x000fce0000000000 */
[----:B------:R-:W-:Y:S01]  /*84f0*/  QGMMA.64x192x32.F32.E4M3.E4M3 R24, R212, gdesc[UR4], R24, gsb0 ;  /* 0x02e00004d4187df3 */ /* 0x000fe20008000818 */
        /* <DEDUP_REMOVED lines=32> */
[----:B--2---:R-:W-:Y:S01]  /*8700*/  FMUL.FTZ R8, R8, R7 ;  /* 0x0000000708087220 */ /* 0x004fe20000410000 */
[----:B------:R-:W-:Y:S02]  /*8710*/  IMAD.MOV.U32 R4, RZ, RZ, -0x800000 ;  /* 0xff800000ff047424 */ /* 0x000fe400078e00ff */
[----:B------:R-:W-:Y:S01]  /*8720*/  @P2 FFMA.FTZ R0, R10, R3, R5 ;  /* 0x000000030a002223 */ /* 0x000fe20000010005 */
[----:B------:R-:W-:-:S01]  /*8730*/  @P3 FFMA.FTZ R4, R120, R6, R9 ;  /* 0x0000000678043223 */ /* 0x000fc20000010009 */
[----:B---3--:R-:W-:Y:S01]  /*8740*/  FMUL.FTZ R7, R12, R7 ;  /* 0x000000070c077220 */ /* 0x008fe20000410000 */
[----:B------:R-:W-:-:S02]  /*8750*/  WARPGROUP.DEPBAR.LE gsb0, 0x0 ;  /* 0x00008000000079c5 */ /* 0x000fc40000010000 */
[----:B------:R-:W-:Y:S05]  /*8760*/  @!P0 BRA `(.L_x_3206) ;  /* 0x0000000000048947 */ /* 0x000fea0003800000 */
[----:B------:R-:W-:Y:S01]  /*8770*/  BPT.TRAP 0x1 ;  /* 0x000000040000795c */ /* 0x000fe20000300000 */
.L_x_3206:
[----:B------:R-:W-:Y:S01]  /*8780*/  VIADD R3, R14, 0x33460 ;  /* 0x000334600e037836 */ /* 0x000fe20000000000 */
[----:B------:R-:W-:Y:S01]  /*8790*/  UIADD3 UR52, UR52, 0x1, URZ ;  /* 0x0000000134347890 */ /* 0x000fe2000fffe03f */
[-C--:B------:R-:W-:Y:S01]  /*87a0*/  FMUL.FTZ R142, R24, R8.reuse ;  /* 0x00000008188e7220 */ /* 0x080fe20000410000 */
[-C--:B------:R-:W-:Y:S01]  /*87b0*/  FMUL.FTZ R140, R25, R8.reuse ;  /* 0x00000008198c7220 */ /* 0x080fe20000410000 */
[-C--:B------:R-:W-:Y:S01]  /*87c0*/  FMUL.FTZ R141, R28, R8.reuse ;  /* 0x000000081c8d7220 */ /* 0x080fe20000410000 */
[----:B------:R-:W-:Y:S01]  /*87d0*/  PRMT R3, R2, 0x654, R3 ;  /* 0x0000065402037816 */ /* 0x000fe20000000003 */
[----:B------:R-:W-:Y:S01]  /*87e0*/  UISETP.NE.AND UP0, UPT, UR52, 0x2, UPT ;  /* 0x000000023400788c */ /* 0x000fe2000bf05270 */
        /* <DEDUP_REMOVED lines=98> */
[----:B0-----:R-:W-:-:S12]  /*8e10*/  ULOP3.LUT UR43, UR43, UR4, URZ, 0x3c, !UPT ;  /* 0x000000042b2b7292 */ /* 0x001fd8000f8e3c3f */
.L_x_3184:
        /* <DEDUP_REMOVED lines=21> */
[----:B------:R-:W-:Y:S01]  /*8f70*/  F2FP.BF16.F32.PACK_AB R33, R33, R36 ;  /* 0x000000242121723e */ /* 0x000fe200000010ff */
[----:B------:R-:W1:Y:S01]  /*8f80*/  S2R R5, SR_SWINHI ;  /* 0x0000000000057919 */ /* 0x000e620000002f00 */
        /* <DEDUP_REMOVED lines=10> */
[----:B------:R-:W-:Y:S02]  /*9030*/  F2FP.BF16.F32.PACK_AB R11, R11, R14 ;  /* 0x0000000e0b0b723e */ /* 0x000fe400000010ff */
[----:B------:R-:W-:Y:S02]  /*9040*/  F2FP.BF16.F32.PACK_AB R105, R105, R108 ;  /* 0x0000006c6969723e */ /* 0x000fe400000010ff */
[----:B------:R-:W-:Y:S02]  /*9050*/  F2FP.BF16.F32.PACK_AB R67, R67, R68 ;  /* 0x000000444343723e */ /* 0x000fe400000010ff */
[----:B------:R-:W-:-:S02]  /*9060*/  F2FP.BF16.F32.PACK_AB R81, R81, R84 ;  /* 0x000000545151723e */ /* 0x000fc400000010ff */
[----:B------:R-:W-:Y:S02]  /*9070*/  SEL R68, R41, R40, P0 ;  /* 0x0000002829447207 */ /* 0x000fe40000000000 */
[----:B------:R-:W-:Y:S02]  /*9080*/  SEL R108, R39, R38, P0 ;  /* 0x00000026276c7207 */ /* 0x000fe40000000000 */
[----:B------:R-:W-:Y:S02]  /*9090*/  F2FP.BF16.F32.PACK_AB R46, R43, R46 ;  /* 0x0000002e2b2e723e */ /* 0x000fe400000010ff */
[----:B------:R-:W-:Y:S02]  /*90a0*/  F2FP.BF16.F32.PACK_AB R9, R9, R12 ;  /* 0x0000000c0909723e */ /* 0x000fe400000010ff */
[----:B------:R-:W-:Y:S02]  /*90b0*/  F2FP.BF16.F32.PACK_AB R8, R119, R8 ;  /* 0x000000087708723e */ /* 0x000fe400000010ff */
[----:B------:R-:W-:-:S02]  /*90c0*/  MOV R6, R2 ;  /* 0x0000000200067202 */ /* 0x000fc40000000f00 */
[----:B-1----:R-:W-:Y:S02]  /*90d0*/  MOV R7, R5 ;  /* 0x0000000500077202 */ /* 0x002fe40000000f00 */
[----:B------:R-:W-:Y:S02]  /*90e0*/  SEL R40, R40, R41, P0 ;  /* 0x0000002928287207 */ /* 0x000fe40000000000 */
[----:B------:R-:W-:Y:S01]  /*90f0*/  SEL R82, R11, R10, P0 ;  /* 0x0000000a0b527207 */ /* 0x000fe20000000000 */
[----:B------:R-:W-:Y:S01]  /*9100*/  IMAD.WIDE R36, R224, 0x2, R6 ;  /* 0x00000002e0247825 */ /* 0x000fe200078e0206 */
[----:B------:R-:W-:Y:S02]  /*9110*/  SEL R84, R10, R11, P0 ;  /* 0x0000000b0a547207 */ /* 0x000fe40000000000 */
[----:B------:R-:W-:Y:S02]  /*9120*/  SEL R38, R38, R39, P0 ;  /* 0x0000002726267207 */ /* 0x000fe40000000000 */
[----:B------:R-:W-:-:S02]  /*9130*/  SEL R114, R21, R20, P0 ;  /* 0x0000001415727207 */ /* 0x000fc40000000000 */
[----:B------:R-:W-:Y:S02]  /*9140*/  SEL R116, R20, R21, P0 ;  /* 0x0000001514747207 */ /* 0x000fe40000000000 */
[----:B------:R-:W-:Y:S02]  /*9150*/  LOP3.LUT R5, R36, 0x380, RZ, 0xc0, !PT ;  /* 0x0000038024057812 */ /* 0x000fe400078ec0ff */
        /* <DEDUP_REMOVED lines=8> */
[C---:B------:R-:W-:Y:S02]  /*91e0*/  IADD3 R10, P4, R36.reuse, 0x20, RZ ;  /* 0x00000020240a7810 */ /* 0x040fe40007f9e0ff */
[----:B------:R-:W-:-:S02]  /*91f0*/  IADD3 R39, P5, R36, 0x40, RZ ;  /* 0x0000004024277810 */ /* 0x000fc40007fbe0ff */
[C---:B------:R-:W-:Y:S01]  /*9200*/  IADD3 R41, P6, R36.reuse, 0x60, RZ ;  /* 0x0000006024297810 */ /* 0x040fe20007fde0ff */
[--C-:B------:R-:W-:Y:S01]  /*9210*/  IMAD.X R35, RZ, RZ, R37.reuse, P4 ;  /* 0x000000ffff237224 */ /* 0x100fe200020e0625 */
[C---:B------:R-:W-:Y:S02]  /*9220*/  IADD3 R20, P1, R36.reuse, 0x4000, RZ ;  /* 0x0000400024147810 */ /* 0x040fe40007f3e0ff */
[----:B------:R-:W-:Y:S02]  /*9230*/  IADD3 R43, P2, R36, 0x4020, RZ ;  /* 0x00004020242b7810 */ /* 0x000fe40007f5e0ff */
[----:B------:R-:W-:Y:S01]  /*9240*/  F2FP.BF16.F32.PACK_AB R121, R121, R122 ;  /* 0x0000007a7979723e */ /* 0x000fe200000010ff */
[----:B------:R-:W-:Y:S01]  /*9250*/  IMAD.X R29, RZ, RZ, R37, P1 ;  /* 0x000000ffff1d7224 */ /* 0x000fe200008e0625 */
[----:B------:R-:W-:Y:S02]  /*9260*/  F2FP.BF16.F32.PACK_AB R73, R73, R76 ;  /* 0x0000004c4949723e */ /* 0x000fe400000010ff */
[----:B------:R-:W-:-:S02]  /*9270*/  F2FP.BF16.F32.PACK_AB R57, R57, R64 ;  /* 0x000000403939723e */ /* 0x000fc400000010ff */
[----:B------:R-:W-:Y:S02]  /*9280*/  SEL R118, R9, R8, P0 ;  /* 0x0000000809767207 */ /* 0x000fe40000000000 */
[----:B------:R-:W-:Y:S02]  /*9290*/  SEL R122, R8, R9, P0 ;  /* 0x00000009087a7207 */ /* 0x000fe40000000000 */
[----:B------:R-:W-:Y:S02]  /*92a0*/  SHF.R.U64 R5, R5, 0x3, RZ ;  /* 0x0000000305057819 */ /* 0x000fe400000012ff */
[----:B------:R-:W-:Y:S02]  /*92b0*/  SEL R64, R49, R48, P0 ;  /* 0x0000003031407207 */ /* 0x000fe40000000000 */
[----:B------:R-:W-:Y:S02]  /*92c0*/  SEL R70, R33, R32, P0 ;  /* 0x0000002021467207 */ /* 0x000fe40000000000 */
[----:B------:R-:W-:Y:S01]  /*92d0*/  SEL R74, R32, R33, P0 ;  /* 0x00000021204a7207 */ /* 0x000fe20000000000 */
[----:B------:R-:W-:Y:S01]  /*92e0*/  IMAD.X R33, RZ, RZ, R37, P5 ;  /* 0x000000ffff217224 */ /* 0x000fe200028e0625 */
[----:B------:R-:W-:-:S02]  /*92f0*/  SEL R76, R25, R24, P0 ;  /* 0x00000018194c7207 */ /* 0x000fc40000000000 */
[----:B------:R-:W-:Y:S01]  /*9300*/  SEL R78, R24, R25, P0 ;  /* 0x00000019184e7207 */ /* 0x000fe20000000000 */
[--C-:B------:R-:W-:Y:S01]  /*9310*/  IMAD.X R25, RZ, RZ, R37.reuse, P2 ;  /* 0x000000ffff197224 */ /* 0x100fe200010e0625 */
[----:B------:R-:W-:Y:S02]  /*9320*/  SEL R106, R47, R46, P0 ;  /* 0x0000002e2f6a7207 */ /* 0x000fe40000000000 */
[----:B------:R-:W-:Y:S02]  /*9330*/  SEL R110, R31, R30, P0 ;  /* 0x0000001e1f6e7207 */ /* 0x000fe40000000000 */
[----:B------:R-:W-:Y:S01]  /*9340*/  SEL R112, R30, R31, P0 ;  /* 0x0000001f1e707207 */ /* 0x000fe20000000000 */
[----:B------:R-:W-:Y:S01]  /*9350*/  IMAD.X R31, RZ, RZ, R37, P6 ;  /* 0x000000ffff1f7224 */ /* 0x000fe200030e0625 */
[----:B------:R-:W-:Y:S02]  /*9360*/  LOP3.LUT R8, R10, 0x380, RZ, 0xc0, !PT ;  /* 0x000003800a087812 */ /* 0x000fe400078ec0ff */
[----:B------:R-:W-:-:S02]  /*9370*/  F2FP.BF16.F32.PACK_AB R129, R129, R130 ;  /* 0x000000828181723e */ /* 0x000fc400000010ff */
[----:B------:R-:W-:Y:S02]  /*9380*/  F2FP.BF16.F32.PACK_AB R125, R125, R126 ;  /* 0x0000007e7d7d723e */ /* 0x000fe400000010ff */
[----:B------:R-:W-:Y:S02]  /*9390*/  F2FP.BF16.F32.PACK_AB R54, R51, R54 ;  /* 0x000000363336723e */ /* 0x000fe400000010ff */
[----:B------:R-:W-:Y:S02]  /*93a0*/  SEL R48, R48, R49, P0 ;  /* 0x0000003130307207 */ /* 0x000fe40000000000 */
[----:B------:R-:W-:Y:S02]  /*93b0*/  SEL R46, R46, R47, P0 ;  /* 0x0000002f2e2e7207 */ /* 0x000fe40000000000 */
[----:B------:R-:W-:Y:S02]  /*93c0*/  LOP3.LUT R12, R39, 0x380, RZ, 0xc0, !PT ;  /* 0x00000380270c7812 */ /* 0x000fe400078ec0ff */
[----:B------:R-:W-:-:S02]  /*93d0*/  IADD3 R45, P3, R36, 0x4040, RZ ;  /* 0x00004040242d7810 */ /* 0x000fc40007f7e0ff */
        /* <DEDUP_REMOVED lines=10> */
[--C-:B------:R-:W-:Y:S01]  /*9480*/  IMAD.X R9, RZ, RZ, R37.reuse, P1 ;  /* 0x000000ffff097224 */ /* 0x100fe200008e0625 */
[----:B------:R-:W-:Y:S01]  /*9490*/  SHF.R.U64 R5, R8, 0x3, RZ ;  /* 0x0000000308057819 */ /* 0x000fe200000012ff */
[----:B------:R-:W-:Y:S01]  /*94a0*/  IMAD.X R11, RZ, RZ, R37, P2 ;  /* 0x000000ffff0b7224 */ /* 0x000fe200010e0625 */
[----:B------:R-:W-:-:S02]  /*94b0*/  SHF.R.U64 R8, R12, 0x3, RZ ;  /* 0x000000030c087819 */ /* 0x000fc400000012ff */
[----:B------:R-:W-:Y:S02]  /*94c0*/  LOP3.LUT R14, R41, 0x380, RZ, 0xc0, !PT ;  /* 0x00000380290e7812 */ /* 0x000fe400078ec0ff */
[----:B------:R-:W-:Y:S02]  /*94d0*/  LOP3.LUT R34, R5, R10, RZ, 0x3c, !PT ;  /* 0x0000000a05227212 */ /* 0x000fe400078e3cff */
[----:B------:R-:W-:Y:S02]  /*94e0*/  LOP3.LUT R32, R8, R39, RZ, 0x3c, !PT ;  /* 0x0000002708207212 */ /* 0x000fe400078e3cff */
[----:B------:R-:W-:Y:S02]  /*94f0*/  LOP3.LUT R5, R20, 0x380, RZ, 0xc0, !PT ;  /* 0x0000038014057812 */ /* 0x000fe400078ec0ff */
[----:B------:R-:W-:Y:S02]  /*9500*/  LOP3.LUT R8, R43, 0x380, RZ, 0xc0, !PT ;  /* 0x000003802b087812 */ /* 0x000fe400078ec0ff */
[----:B------:R-:W-:-:S02]  /*9510*/  LOP3.LUT R10, R45, 0x380, RZ, 0xc0, !PT ;  /* 0x000003802d0a7812 */ /* 0x000fc400078ec0ff */
[----:B------:R-:W-:Y:S02]  /*9520*/  SHF.R.U64 R12, R14, 0x3, RZ ;  /* 0x000000030e0c7819 */ /* 0x000fe400000012ff */
[----:B------:R-:W-:Y:S02]  /*9530*/  SHF.R.U64 R5, R5, 0x3, RZ ;  /* 0x0000000305057819 */ /* 0x000fe400000012ff */
[----:B------:R-:W-:Y:S02]  /*9540*/  SHF.R.U64 R8, R8, 0x3, RZ ;  /* 0x0000000308087819 */ /* 0x000fe400000012ff */
[----:B------:R-:W-:Y:S02]  /*9550*/  SHF.R.U64 R10, R10, 0x3, RZ ;  /* 0x000000030a0a7819 */ /* 0x000fe400000012ff */
[----:B------:R-:W-:Y:S02]  /*9560*/  LOP3.LUT R30, R12, R41, RZ, 0x3c, !PT ;  /* 0x000000290c1e7212 */ /* 0x000fe400078e3cff */
[----:B------:R-:W-:-:S02]  /*9570*/  LOP3.LUT R12, R47, 0x380, RZ, 0xc0, !PT ;  /* 0x000003802f0c7812 */ /* 0x000fc400078ec0ff */
[----:B------:R-:W-:Y:S02]  /*9580*/  LOP3.LUT R28, R5, R20, RZ, 0x3c, !PT ;  /* 0x00000014051c7212 */ /* 0x000fe400078e3cff */
[----:B------:R-:W-:Y:S02]  /*9590*/  LOP3.LUT R24, R8, R43, RZ, 0x3c, !PT ;  /* 0x0000002b08187212 */ /* 0x000fe400078e3cff */
[----:B------:R-:W-:Y:S02]  /*95a0*/  LOP3.LUT R26, R10, R45, RZ, 0x3c, !PT ;  /* 0x0000002d0a1a7212 */ /* 0x000fe400078e3cff */
[----:B------:R-:W-:Y:S02]  /*95b0*/  LOP3.LUT R5, R126, 0x380, RZ, 0xc0, !PT ;  /* 0x000003807e057812 */ /* 0x000fe400078ec0ff */
[----:B------:R-:W-:Y:S02]  /*95c0*/  LOP3.LUT R8, R49, 0x380, RZ, 0xc0, !PT ;  /* 0x0000038031087812 */ /* 0x000fe400078ec0ff */
[----:B------:R-:W-:-:S02]  /*95d0*/  LOP3.LUT R10, R51, 0x380, RZ, 0xc0, !PT ;  /* 0x00000380330a7812 */ /* 0x000fc400078ec0ff */
[----:B------:R-:W-:Y:S02]  /*95e0*/  LOP3.LUT R39, R130, 0x380, RZ, 0xc0, !PT ;  /* 0x0000038082277812 */ /* 0x000fe400078ec0ff */
[----:B------:R-:W-:Y:S02]  /*95f0*/  SHF.R.U64 R12, R12, 0x3, RZ ;  /* 0x000000030c0c7819 */ /* 0x000fe400000012ff */
[----:B------:R-:W-:Y:S02]  /*9600*/  F2FP.BF16.F32.PACK_AB R141, R141, R142 ;  /* 0x0000008e8d8d723e */ /* 0x000fe400000010ff */
[----:B------:R-:W-:Y:S02]  /*9610*/  F2FP.BF16.F32.PACK_AB R140, R139, R140 ;  /* 0x0000008c8b8c723e */ /* 0x000fe400000010ff */
[----:B------:R-:W-:Y:S02]  /*9620*/  SHF.R.U64 R5, R5, 0x3, RZ ;  /* 0x0000000305057819 */ /* 0x000fe400000012ff */
[----:B------:R-:W-:-:S02]  /*9630*/  SHF.R.U64 R8, R8, 0x3, RZ ;  /* 0x0000000308087819 */ /* 0x000fc400000012ff */
[----:B------:R-:W-:Y:S02]  /*9640*/  F2FP.BF16.F32.PACK_AB R104, R101, R104 ;  /* 0x000000686568723e */ /* 0x000fe400000010ff */
[----:B------:R-:W-:Y:S02]  /*9650*/  F2FP.BF16.F32.PACK_AB R137, R137, R138 ;  /* 0x0000008a8989723e */ /* 0x000fe400000010ff */
[----:B------:R-:W-:Y:S02]  /*9660*/  F2FP.BF16.F32.PACK_AB R136, R135, R136 ;  /* 0x000000888788723e */ /* 0x000fe400000010ff */
[----:B------:R-:W-:Y:S02]  /*9670*/  SHF.R.U64 R10, R10, 0x3, RZ ;  /* 0x000000030a0a7819 */ /* 0x000fe400000012ff */
[----:B------:R-:W-:Y:S02]  /*9680*/  F2FP.BF16.F32.PACK_AB R97, R97, R100 ;  /* 0x000000646161723e */ /* 0x000fe400000010ff */
[----:B------:R-:W-:-:S02]  /*9690*/  F2FP.BF16.F32.PACK_AB R96, R93, R96 ;  /* 0x000000605d60723e */ /* 0x000fc400000010ff */
[----:B------:R-:W-:Y:S02]  /*96a0*/  SHF.R.U64 R39, R39, 0x3, RZ ;  /* 0x0000000327277819 */ /* 0x000fe400000012ff */
[----:B------:R-:W-:Y:S02]  /*96b0*/  F2FP.BF16.F32.PACK_AB R89, R89, R92 ;  /* 0x0000005c5959723e */ /* 0x000fe400000010ff */
[----:B------:R-:W-:Y:S02]  /*96c0*/  F2FP.BF16.F32.PACK_AB R88, R85, R88 ;  /* 0x000000585558723e */ /* 0x000fe400000010ff */
[----:B------:R-:W-:Y:S02]  /*96d0*/  F2FP.BF16.F32.PACK_AB R128, R127, R128 ;  /* 0x000000807f80723e */ /* 0x000fe400000010ff */
[----:B------:R-:W-:Y:S02]  /*96e0*/  F2FP.BF16.F32.PACK_AB R66, R59, R66 ;  /* 0x000000423b42723e */ /* 0x000fe400000010ff */
[----:B------:R-:W-:-:S02]  /*96f0*/  LOP3.LUT R20, R12, R47, RZ, 0x3c, !PT ;  /* 0x0000002f0c147212 */ /* 0x000fc400078e3cff */
[----:B------:R-:W-:Y:S02]  /*9700*/  F2FP.BF16.F32.PACK_AB R133, R133, R134 ;  /* 0x000000868585723e */ /* 0x000fe400000010ff */
[----:B------:R-:W-:Y:S02]  /*9710*/  F2FP.BF16.F32.PACK_AB R132, R131, R132 ;  /* 0x000000848384723e */ /* 0x000fe400000010ff */
[----:B------:R-:W-:Y:S02]  /*9720*/  F2FP.BF16.F32.PACK_AB R80, R77, R80 ;  /* 0x000000504d50723e */ /* 0x000fe400000010ff */
[----:B------:R-:W-:Y:S02]  /*9730*/  F2FP.BF16.F32.PACK_AB R124, R123, R124 ;  /* 0x0000007c7b7c723e */ /* 0x000fe400000010ff */
[----:B------:R-:W-:Y:S02]  /*9740*/  SEL R42, R141, R140, P0 ;  /* 0x0000008c8d2a7207 */ /* 0x000fe40000000000 */
[----:B------:R-:W-:-:S02]  /*9750*/  LOP3.LUT R14, R5, R126, RZ, 0x3c, !PT ;  /* 0x0000007e050e7212 */ /* 0x000fc400078e3cff */
[----:B------:R-:W-:Y:S02]  /*9760*/  LOP3.LUT R12, R8, R49, RZ, 0x3c, !PT ;  /* 0x00000031080c7212 */ /* 0x000fe400078e3cff */
[----:B------:R-:W-:Y:S02]  /*9770*/  F2FP.BF16.F32.PACK_AB R72, R69, R72 ;  /* 0x000000484548723e */ /* 0x000fe400000010ff */
[----:B------:R-:W-:Y:S02]  /*9780*/  F2FP.BF16.F32.PACK_AB R120, R65, R120 ;  /* 0x000000784178723e */ /* 0x000fe400000010ff */
[----:B------:R-:W-:Y:S02]  /*9790*/  SEL R140, R140, R141, P0 ;  /* 0x0000008d8c8c7207 */ /* 0x000fe40000000000 */
[----:B------:R-:W-:Y:S02]  /*97a0*/  SEL R44, R137, R136, P0 ;  /* 0x00000088892c7207 */ /* 0x000fe40000000000 */
[----:B------:R-:W-:-:S02]  /*97b0*/  SEL R86, R105, R104, P0 ;  /* 0x0000006869567207 */ /* 0x000fc40000000000 */
[----:B------:R-:W-:Y:S02]  /*97c0*/  LOP3.LUT R8, R10, R51, RZ, 0x3c, !PT ;  /* 0x000000330a087212 */ /* 0x000fe400078e3cff */
[----:B------:R-:W-:Y:S02]  /*97d0*/  SEL R136, R136, R137, P0 ;  /* 0x0000008988887207 */ /* 0x000fe40000000000 */
[----:B------:R-:W-:Y:S02]  /*97e0*/  SEL R104, R104, R105, P0 ;  /* 0x0000006968687207 */ /* 0x000fe40000000000 */
[----:B------:R-:W-:Y:S02]  /*97f0*/  SEL R90, R97, R96, P0 ;  /* 0x00000060615a7207 */ /* 0x000fe40000000000 */
[----:B------:R-:W-:Y:S02]  /*9800*/  LOP3.LUT R10, R39, R130, RZ, 0x3c, !PT ;  /* 0x00000082270a7212 */ /* 0x000fe400078e3cff */
[----:B------:R-:W-:-:S02]  /*9810*/  F2FP.BF16.F32.PACK_AB R55, R55, R58 ;  /* 0x0000003a3737723e */ /* 0x000fc400000010ff */
[----:B------:R-:W-:Y:S02]  /*9820*/  SEL R52, R129, R128, P0 ;  /* 0x0000008081347207 */ /* 0x000fe40000000000 */
[----:B------:R-:W-:Y:S02]  /*9830*/  SEL R96, R96, R97, P0 ;  /* 0x0000006160607207 */ /* 0x000fe40000000000 */
[----:B------:R-:W-:Y:S02]  /*9840*/  SEL R92, R89, R88, P0 ;  /* 0x00000058595c7207 */ /* 0x000fe40000000000 */
[----:B------:R-:W-:Y:S02]  /*9850*/  SEL R100, R67, R66, P0 ;  /* 0x0000004243647207 */ /* 0x000fe40000000000 */
[----:B------:R-:W-:Y:S02]  /*9860*/  F2FP.BF16.F32.PACK_AB R56, R53, R56 ;  /* 0x000000383538723e */ /* 0x000fe400000010ff */
        /* <DEDUP_REMOVED lines=12> */
[----:B------:R-:W-:-:S02]  /*9930*/  MOV R59, R8 ;  /* 0x00000008003b7202 */ /* 0x000fc40000000f00 */
[----:B------:R-:W-:Y:S02]  /*9940*/  SEL R120, R120, R121, P0 ;  /* 0x0000007978787207 */ /* 0x000fe40000000000 */
[----:B------:R-:W-:Y:S02]  /*9950*/  SEL R72, R72, R73, P0 ;  /* 0x0000004948487207 */ /* 0x000fe40000000000 */
[----:B------:R-:W-:Y:S02]  /*9960*/  MOV R61, R12 ;  /* 0x0000000c003d7202 */ /* 0x000fe40000000f00 */
[----:B------:R-:W-:Y:S02]  /*9970*/  MOV R20, R10 ;  /* 0x0000000a00147202 */ /* 0x000fe40000000f00 */
[----:B------:R-:W-:Y:S02]  /*9980*/  MOV R65, R14 ;  /* 0x0000000e00417202 */ /* 0x000fe40000000f00 */
[----:B------:R-:W-:-:S02]  /*9990*/  SEL R62, R57, R56, P0 ;  /* 0x00000038393e7207 */ /* 0x000fc40000000000 */
[----:B------:R-:W-:Y:S02]  /*99a0*/  SEL R102, R55, R54, P0 ;  /* 0x0000003637667207 */ /* 0x000fe40000000000 */
[----:B------:R-:W-:Y:S02]  /*99b0*/  MOV R75, R28 ;  /* 0x0000001c004b7202 */ /* 0x000fe40000000f00 */
[----:B------:R-:W-:Y:S01]  /*99c0*/  MOV R69, R26 ;  /* 0x0000001a00457202 */ /* 0x000fe20000000f00 */
[----:B--2---:R-:W-:Y:S01]  /*99d0*/  SHFL.IDX PT, R42, R42, R3, 0x1c1f ;  /* 0x001c1f032a2a7589 */ /* 0x004fe200000e0000 */
[----:B------:R-:W-:Y:S02]  /*99e0*/  LOP3.LUT R5, R3, 0x2, RZ, 0x3c, !PT ;  /* 0x0000000203057812 */ /* 0x000fe400078e3cff */
[----:B------:R-:W-:Y:S01]  /*99f0*/  SEL R56, R56, R57, P0 ;  /* 0x0000003938387207 */ /* 0x000fe20000000000 */
[----:B------:R-:W-:Y:S01]  /*9a00*/  SHFL.IDX PT, R44, R44, R3, 0x1c1f ;  /* 0x001c1f032c2c7589 */ /* 0x000fe200000e0000 */
[----:B------:R-:W-:-:S02]  /*9a10*/  SEL R54, R54, R55, P0 ;  /* 0x0000003736367207 */ /* 0x000fc40000000000 */
[----:B------:R-:W-:Y:S01]  /*9a20*/  MOV R79, R32 ;  /* 0x00000020004f7202 */ /* 0x000fe20000000f00 */
[----:B------:R-:W0:Y:S01]  /*9a30*/  SHFL.IDX PT, R9, R140, R5, 0x1c1f ;  /* 0x001c1f058c097589 */ /* 0x000e2200000e0000 */
[----:B------:R-:W-:Y:S02]  /*9a40*/  MOV R77, R30 ;  /* 0x0000001e004d7202 */ /* 0x000fe40000000f00 */
[----:B------:R-:W-:Y:S01]  /*9a50*/  MOV R85, R36 ;  /* 0x0000002400557202 */ /* 0x000fe20000000f00 */
[----:B------:R-:W-:Y:S01]  /*9a60*/  SHFL.IDX PT, R86, R86, R3, 0x1c1f ;  /* 0x001c1f0356567589 */ /* 0x000fe200000e0000 */
[----:B------:R-:W-:Y:S02]  /*9a70*/  MOV R81, R34 ;  /* 0x0000002200517202 */ /* 0x000fe40000000f00 */
[----:B------:R-:W-:Y:S01]  /*9a80*/  MOV R73, R24 ;  /* 0x0000001800497202 */ /* 0x000fe20000000f00 */
[----:B------:R-:W1:Y:S01]  /*9a90*/  SHFL.IDX PT, R13, R136, R5, 0x1c1f ;  /* 0x001c1f05880d7589 */ /* 0x000e6200000e0000 */
[----:B------:R-:W-:-:S03]  /*9aa0*/  PLOP3.LUT P2, PT, PT, PT, UP0, 0x80, 0x0 ;  /* 0x000000000000781c */ /* 0x000fc60003f4f008 */
[----:B------:R-:W2:Y:S04]  /*9ab0*/  SHFL.IDX PT, R11, R104, R5, 0x1c1f ;  /* 0x001c1f05680b7589 */ /* 0x000ea800000e0000 */
[----:B------:R-:W-:Y:S04]  /*9ac0*/  SHFL.IDX PT, R90, R90, R3, 0x1c1f ;  /* 0x001c1f035a5a7589 */ /* 0x000fe800000e0000 */
[----:B------:R-:W3:Y:S04]  /*9ad0*/  SHFL.IDX PT, R15, R96, R5, 0x1c1f ;  /* 0x001c1f05600f7589 */ /* 0x000ee800000e0000 */
[----:B------:R-:W-:Y:S01]  /*9ae0*/  SHFL.IDX PT, R52, R52, R3, 0x1c1f ;  /* 0x001c1f0334347589 */ /* 0x000fe200000e0000 */
[----:B0-----:R-:W-:-:S02]  /*9af0*/  SEL R8, R42, R9, P0 ;  /* 0x000000092a087207 */ /* 0x001fc40000000000 */
[----:B------:R-:W-:Y:S01]  /*9b00*/  SEL R10, R9, R42, P0 ;  /* 0x0000002a090a7207 */ /* 0x000fe20000000000 */
[----:B------:R-:W-:Y:S04]  /*9b10*/  SHFL.IDX PT, R92, R92, R3, 0x1c1f ;  /* 0x001c1f035c5c7589 */ /* 0x000fe800000e0000 */
[----:B------:R-:W0:Y:S01]  /*9b20*/  SHFL.IDX PT, R29, R128, R5, 0x1c1f ;  /* 0x001c1f05801d7589 */ /* 0x000e2200000e0000 */
[----:B-1----:R-:W-:Y:S02]  /*9b30*/  SEL R12, R44, R13, P0 ;  /* 0x0000000d2c0c7207 */ /* 0x002fe40000000000 */
[----:B------:R-:W-:Y:S01]  /*9b40*/  SEL R14, R13, R44, P0 ;  /* 0x0000002c0d0e7207 */ /* 0x000fe20000000000 */
[----:B------:R-:W1:Y:S01]  /*9b50*/  SHFL.IDX PT, R27, R88, R5, 0x1c1f ;  /* 0x001c1f05581b7589 */ /* 0x000e6200000e0000 */
[----:B--2---:R-:W-:-:S02]  /*9b60*/  SEL R9, R86, R11, P0 ;  /* 0x0000000b56097207 */ /* 0x004fc40000000000 */
[----:B------:R-:W-:Y:S01]  /*9b70*/  SEL R11, R11, R86, P0 ;  /* 0x000000560b0b7207 */ /* 0x000fe20000000000 */
[----:B------:R-:W-:Y:S04]  /*9b80*/  SHFL.IDX PT, R50, R50, R3, 0x1c1f ;  /* 0x001c1f0332327589 */ /* 0x000fe800000e0000 */
[----:B------:R-:W-:Y:S01]  /*9b90*/  SHFL.IDX PT, R58, R58, R3, 0x1c1f ;  /* 0x001c1f033a3a7589 */ /* 0x000fe200000e0000 */
[----:B---3--:R-:W-:Y:S02]  /*9ba0*/  SEL R13, R90, R15, P0 ;  /* 0x0000000f5a0d7207 */ /* 0x008fe40000000000 */
[----:B------:R-:W-:Y:S01]  /*9bb0*/  SEL R15, R15, R90, P0 ;  /* 0x0000005a0f0f7207 */ /* 0x000fe20000000000 */
[----:B------:R-:W-:Y:S04]  /*9bc0*/  SHFL.IDX PT, R94, R94, R3, 0x1c1f ;  /* 0x001c1f035e5e7589 */ /* 0x000fe800000e0000 */
[----:B------:R-:W2:Y:S04]  /*9bd0*/  SHFL.IDX PT, R21, R132, R5, 0x1c1f ;  /* 0x001c1f0584157589 */ /* 0x000ea800000e0000 */
[----:B------:R-:W3:Y:S01]  /*9be0*/  SHFL.IDX PT, R33, R124, R5, 0x1c1f ;  /* 0x001c1f057c217589 */ /* 0x000ee200000e0000 */
[----:B0-----:R-:W-:-:S02]  /*9bf0*/  SEL R28, R52, R29, P0 ;  /* 0x0000001d341c7207 */ /* 0x001fc40000000000 */
[----:B------:R-:W-:Y:S01]  /*9c00*/  SEL R30, R29, R52, P0 ;  /* 0x000000341d1e7207 */ /* 0x000fe20000000000 */
[----:B------:R-:W0:Y:S01]  /*9c10*/  SHFL.IDX PT, R31, R80, R5, 0x1c1f ;  /* 0x001c1f05501f7589 */ /* 0x000e2200000e0000 */
[----:B-1----:R-:W-:Y:S02]  /*9c20*/  SEL R25, R92, R27, P0 ;  /* 0x0000001b5c197207 */ /* 0x002fe40000000000 */
[----:B------:R-:W-:Y:S01]  /*9c30*/  SEL R27, R27, R92, P0 ;  /* 0x0000005c1b1b7207 */ /* 0x000fe20000000000 */
[----:B------:R-:W-:Y:S04]  /*9c40*/  SHFL.IDX PT, R60, R60, R3, 0x1c1f ;  /* 0x001c1f033c3c7589 */ /* 0x000fe800000e0000 */
[----:B------:R-:W-:Y:S04]  /*9c50*/  SHFL.IDX PT, R98, R98, R3, 0x1c1f ;  /* 0x001c1f0362627589 */ /* 0x000fe800000e0000 */
[----:B------:R-:W1:Y:S04]  /*9c60*/  SHFL.IDX PT, R37, R120, R5, 0x1c1f ;  /* 0x001c1f0578257589 */ /* 0x000e6800000e0000 */
[----:B------:R-:W4:Y:S01]  /*9c70*/  SHFL.IDX PT, R35, R72, R5, 0x1c1f ;  /* 0x001c1f0548237589 */ /* 0x000f2200000e0000 */
[----:B--2---:R-:W-:-:S02]  /*9c80*/  SEL R24, R50, R21, P0 ;  /* 0x0000001532187207 */ /* 0x004fc40000000000 */
[----:B------:R-:W-:Y:S01]  /*9c90*/  SEL R26, R21, R50, P0 ;  /* 0x00000032151a7207 */ /* 0x000fe20000000000 */
[----:B------:R-:W-:Y:S01]  /*9ca0*/  SHFL.IDX PT, R100, R100, R3, 0x1c1f ;  /* 0x001c1f0364647589 */ /* 0x000fe200000e0000 */
[----:B---3--:R-:W-:Y:S02]  /*9cb0*/  SEL R32, R58, R33, P0 ;  /* 0x000000213a207207 */ /* 0x008fe40000000000 */
[----:B------:R-:W-:Y:S01]  /*9cc0*/  SEL R34, R33, R58, P0 ;  /* 0x0000003a21227207 */ /* 0x000fe20000000000 */
[----:B------:R-:W2:Y:S01]  /*9cd0*/  SHFL.IDX PT, R39, R66, R5, 0x1c1f ;  /* 0x001c1f0542277589 */ /* 0x000ea200000e0000 */
[----:B0-----:R-:W-:Y:S02]  /*9ce0*/  SEL R29, R94, R31, P0 ;  /* 0x0000001f5e1d7207 */ /* 0x001fe40000000000 */
[----:B------:R-:W-:Y:S01]  /*9cf0*/  SEL R31, R31, R94, P0 ;  /* 0x0000005e1f1f7207 */ /* 0x000fe20000000000 */
[----:B------:R-:W-:Y:S06]  /*9d00*/  BAR.SYNC.DEFER_BLOCKING 0x1, 0x100 ;  /* 0x0044000000007b1d */ /* 0x000fec0000010000 */
[----:B------:R-:W-:Y:S01]  /*9d10*/  SHFL.IDX PT, R62, R62, R3, 0x1c1f ;  /* 0x001c1f033e3e7589 */ /* 0x000fe200000e0000 */
[----:B-1----:R-:W-:-:S03]  /*9d20*/  SEL R36, R60, R37, P0 ;  /* 0x000000253c247207 */ /* 0x002fc60000000000 */
[----:B------:R-:W-:Y:S01]  /*9d30*/  SHFL.IDX PT, R102, R102, R3, 0x1c1f ;  /* 0x001c1f0366667589 */ /* 0x000fe200000e0000 */
[----:B----4-:R-:W-:Y:S02]  /*9d40*/  SEL R33, R98, R35, P0 ;  /* 0x0000002362217207 */ /* 0x010fe40000000000 */
[----:B------:R-:W-:Y:S01]  /*9d50*/  SEL R35, R35, R98, P0 ;  /* 0x0000006223237207 */ /* 0x000fe20000000000 */
        /* <DEDUP_REMOVED lines=16> */
[----:B------:R0:W-:Y:S04]  /*9e60*/  SHFL.IDX PT, R55, R38, R5, 0x1c1f ;  /* 0x001c1f0526377589 */ /* 0x0001e800000e0000 */
[----:B------:R-:W-:Y:S04]  /*9e70*/  SHFL.IDX PT, R71, R112, R5, 0x1c1f ;  /* 0x001c1f0570477589 */ /* 0x000fe800000e0000 */
[----:B------:R-:W-:Y:S01]  /*9e80*/  SHFL.IDX PT, R47, R78, R5, 0x1c1f ;  /* 0x001c1f054e2f7589 */ /* 0x000fe200000e0000 */
[----:B0-----:R-:W-:-:S03]  /*9e90*/  SEL R38, R37, R60, P0 ;  /* 0x0000003c25267207 */ /* 0x001fc60000000000 */
[----:B------:R-:W0:Y:S01]  /*9ea0*/  SHFL.IDX PT, R49, R84, R5, 0x1c1f ;  /* 0x001c1f0554317589 */ /* 0x000e2200000e0000 */
[----:B--2---:R-:W-:Y:S02]  /*9eb0*/  SEL R37, R100, R39, P0 ;  /* 0x0000002764257207 */ /* 0x004fe40000000000 */
[----:B------:R-:W-:Y:S01]  /*9ec0*/  SEL R39, R39, R100, P0 ;  /* 0x0000006427277207 */ /* 0x000fe20000000000 */
[----:B------:R-:W-:Y:S04]  /*9ed0*/  SHFL.IDX PT, R57, R116, R5, 0x1c1f ;  /* 0x001c1f0574397589 */ /* 0x000fe800000e0000 */
[----:B------:R-:W1:Y:S04]  /*9ee0*/  SHFL.IDX PT, R83, R122, R5, 0x1c1f ;  /* 0x001c1f057a537589 */ /* 0x000e6800000e0000 */
[----:B------:R2:W-:Y:S04]  /*9ef0*/  STSM.16.M88.4 [R85], R8 ;  /* 0x0000000855007844 */ /* 0x0005e80000000200 */
[----:B------:R3:W-:Y:S04]  /*9f00*/  STSM.16.M88.4 [R81], R12 ;  /* 0x0000000c51007844 */ /* 0x0007e80000000200 */
[----:B------:R4:W-:Y:S04]  /*9f10*/  STSM.16.M88.4 [R79], R24 ;  /* 0x000000184f007844 */ /* 0x0009e80000000200 */
[----:B------:R-:W-:Y:S01]  /*9f20*/  STSM.16.M88.4 [R77], R28 ;  /* 0x0000001c4d007844 */ /* 0x000fe20000000200 */
[----:B0-----:R-:W-:-:S02]  /*9f30*/  SEL R80, R82, R49, P0 ;  /* 0x0000003152507207 */ /* 0x001fc40000000000 */
[----:B------:R-:W-:Y:S01]  /*9f40*/  SEL R82, R49, R82, P0 ;  /* 0x0000005231527207 */ /* 0x000fe20000000000 */
[----:B------:R-:W-:Y:S01]  /*9f50*/  STSM.16.M88.4 [R75], R32 ;  /* 0x000000204b007844 */ /* 0x000fe20000000200 */
[----:B--2---:R-:W-:Y:S02]  /*9f60*/  SEL R8, R62, R41, P0 ;  /* 0x000000293e087207 */ /* 0x004fe40000000000 */
[----:B------:R-:W-:Y:S01]  /*9f70*/  SEL R10, R41, R62, P0 ;  /* 0x0000003e290a7207 */ /* 0x000fe20000000000 */
[----:B------:R-:W-:Y:S01]  /*9f80*/  STSM.16.M88.4 [R73], R36 ;  /* 0x0000002449007844 */ /* 0x000fe20000000200 */
[----:B------:R-:W-:Y:S01]  /*9f90*/  SEL R9, R102, R51, P0 ;  /* 0x0000003366097207 */ /* 0x000fe20000000000 */
[----:B------:R-:W-:Y:S01]  /*9fa0*/  UMOV UR4, URZ ;  /* 0x0000003f00047c82 */ /* 0x000fe20008000000 */
[----:B------:R-:W-:Y:S01]  /*9fb0*/  SEL R11, R51, R102, P0 ;  /* 0x00000066330b7207 */ /* 0x000fe20000000000 */
[----:B------:R-:W-:Y:S01]  /*9fc0*/  ULDC UR8, c[0x0][0xa88] ;  /* 0x0002a20000087ab9 */ /* 0x000fe20000000800 */
[----:B---3--:R-:W-:Y:S01]  /*9fd0*/  SEL R12, R64, R43, P0 ;  /* 0x0000002b400c7207 */ /* 0x008fe20000000000 */
[----:B------:R-:W0:Y:S01]  /*9fe0*/  LDC R62, c[0x0][0xbe8] ;  /* 0x0002fa00ff3e7b82 */ /* 0x000e220000000800 */
[----:B------:R-:W-:Y:S01]  /*9ff0*/  SEL R14, R43, R64, P0 ;  /* 0x000000402b0e7207 */ /* 0x000fe20000000000 */
[----:B------:R2:W-:Y:S01]  /*a000*/  STSM.16.M88.4 [R69], R8 ;  /* 0x0000000845007844 */ /* 0x0005e20000000200 */
[----:B------:R-:W-:-:S02]  /*a010*/  SEL R13, R106, R53, P0 ;  /* 0x000000356a0d7207 */ /* 0x000fc40000000000 */
[----:B------:R-:W-:Y:S02]  /*a020*/  SEL R15, R53, R106, P0 ;  /* 0x0000006a350f7207 */ /* 0x000fe40000000000 */
[----:B----4-:R-:W-:Y:S02]  /*a030*/  SEL R24, R68, R3, P0 ;  /* 0x0000000344187207 */ /* 0x010fe40000000000 */
[----:B------:R-:W-:Y:S01]  /*a040*/  SEL R26, R3, R68, P0 ;  /* 0x00000044031a7207 */ /* 0x000fe20000000000 */
[----:B------:R3:W-:Y:S01]  /*a050*/  STSM.16.M88.4 [R67], R12 ;  /* 0x0000000c43007844 */ /* 0x0007e20000000200 */
[----:B------:R-:W-:Y:S02]  /*a060*/  SEL R25, R108, R55, P0 ;  /* 0x000000376c197207 */ /* 0x000fe40000000000 */
[----:B------:R-:W-:Y:S02]  /*a070*/  SEL R27, R55, R108, P0 ;  /* 0x0000006c371b7207 */ /* 0x000fe40000000000 */
[----:B------:R-:W-:-:S02]  /*a080*/  SEL R68, R70, R45, P0 ;  /* 0x0000002d46447207 */ /* 0x000fc40000000000 */
[----:B------:R-:W-:Y:S01]  /*a090*/  SEL R70, R45, R70, P0 ;  /* 0x000000462d467207 */ /* 0x000fe20000000000 */
[----:B------:R-:W-:Y:S01]  /*a0a0*/  STSM.16.M88.4 [R65], R24 ;  /* 0x0000001841007844 */ /* 0x000fe20000000200 */
[----:B--2---:R-:W-:Y:S01]  /*a0b0*/  SEL R69, R110, R71, P0 ;  /* 0x000000476e457207 */ /* 0x004fe20000000000 */
[----:B------:R-:W-:Y:S01]  /*a0c0*/  IMAD.U32 R8, RZ, RZ, UR6 ;  /* 0x00000006ff087e24 */ /* 0x000fe2000f8e00ff */
[----:B------:R-:W-:Y:S01]  /*a0d0*/  SEL R71, R71, R110, P0 ;  /* 0x0000006e47477207 */ /* 0x000fe20000000000 */
[----:B------:R-:W-:Y:S01]  /*a0e0*/  IMAD.U32 R9, RZ, RZ, UR7 ;  /* 0x00000007ff097e24 */ /* 0x000fe2000f8e00ff */
[----:B-1----:R-:W-:Y:S01]  /*a0f0*/  SEL R81, R118, R83, P0 ;  /* 0x0000005376517207 */ /* 0x002fe20000000000 */
[----:B------:R-:W-:Y:S01]  /*a100*/  ULDC.64 UR6, c[0x0][0xc08] ;  /* 0x0003020000067ab9 */ /* 0x000fe20000000a00 */
[----:B------:R-:W-:Y:S01]  /*a110*/  SEL R83, R83, R118, P0 ;  /* 0x0000007653537207 */ /* 0x000fe20000000000 */
[----:B------:R-:W-:Y:S01]  /*a120*/  STSM.16.M88.4 [R61], R68 ;  /* 0x000000443d007844 */ /* 0x000fe20000000200 */
[----:B---3--:R-:W-:-:S02]  /*a130*/  SEL R12, R76, R47, P0 ;  /* 0x0000002f4c0c7207 */ /* 0x008fc40000000000 */
[----:B------:R-:W-:Y:S02]  /*a140*/  SEL R14, R47, R76, P0 ;  /* 0x0000004c2f0e7207 */ /* 0x000fe40000000000 */
[----:B------:R-:W-:Y:S02]  /*a150*/  SEL R13, R114, R57, P0 ;  /* 0x00000039720d7207 */ /* 0x000fe40000000000 */
[----:B------:R-:W-:-:S05]  /*a160*/  SEL R15, R57, R114, P0 ;  /* 0x00000072390f7207 */ /* 0x000fca0000000000 */
[----:B------:R1:W-:Y:S04]  /*a170*/  STSM.16.M88.4 [R59], R12 ;  /* 0x0000000c3b007844 */ /* 0x0003e80000000200 */
[----:B------:R2:W-:Y:S01]  /*a180*/  STSM.16.M88.4 [R20], R80 ;  /* 0x0000005014007844 */ /* 0x0005e20000000200 */
[----:B------:R-:W-:Y:S06]  /*a190*/  BAR.SYNC.DEFER_BLOCKING 0x1, 0x100 ;  /* 0x0044000000007b1d */ /* 0x000fec0000010000 */
[----:B------:R-:W3:Y:S01]  /*a1a0*/  @P2 LDG.E R3, desc[UR48][R8.64] ;  /* 0x0000003008032981 */ /* 0x000ee2000c1e1900 */
[----:B------:R-:W-:Y:S01]  /*a1b0*/  UISETP.NE.U32.AND UP1, UPT, UR6, URZ, UPT ;  /* 0x0000003f0600728c */ /* 0x000fe2000bf25070 */
[----:B0-----:R-:W-:Y:S01]  /*a1c0*/  ISETP.NE.AND P1, PT, R62, 0x1, PT ;  /* 0x000000013e00780c */ /* 0x001fe20003f25270 */
[----:B-1----:R-:W-:-:S02]  /*a1d0*/  IMAD.U32 R14, RZ, RZ, UR40 ;  /* 0x00000028ff0e7e24 */ /* 0x002fc4000f8e00ff */
[----:B------:R-:W-:-:S06]  /*a1e0*/  UISETP.NE.AND.EX UP1, UPT, UR7, URZ, UPT, UP1 ;  /* 0x0000003f0700728c */ /* 0x000fcc000bf25310 */
[----:B------:R-:W-:-:S04]  /*a1f0*/  PLOP3.LUT P0, PT, PT, PT, UP1, 0x80, 0x0 ;  /* 0x000000000000781c */ /* 0x000fc80003f0f018 */
[----:B------:R-:W0:Y:S01]  /*a200*/  @P1 LDC R5, c[0x0][0xbec] ;  /* 0x0002fb00ff051b82 */ /* 0x000e220000000800 */
[----:B------:R-:W-:-:S04]  /*a210*/  @UP1 ULEA UR6, UP2, UR36, UR6, 0x2 ;  /* 0x0000000624061291 */ /* 0x000fc8000f84103f */
[----:B------:R-:W-:Y:S02]  /*a220*/  @UP1 ULEA.HI.X UR7, UR36, UR7, UR37, 0x2, UP2 ;  /* 0x0000000724071291 */ /* 0x000fe400090f1425 */
[----:B------:R-:W-:Y:S01]  /*a230*/  IMAD.U32 R12, RZ, RZ, UR6 ;  /* 0x00000006ff0c7e24 */ /* 0x000fe2000f8e00ff */
[----:B------:R-:W1:Y:S03]  /*a240*/  @P1 LDC R10, c[0x0][0xbf0] ;  /* 0x0002fc00ff0a1b82 */ /* 0x000e660000000800 */
[----:B------:R-:W-:Y:S01]  /*a250*/  IMAD.U32 R13, RZ, RZ, UR7 ;  /* 0x00000007ff0d7e24 */ /* 0x000fe2000f8e00ff */
[----:B---3--:R-:W-:Y:S01]  /*a260*/  @P2 R2UR UR4, R3 ;  /* 0x00000000030422ca */ /* 0x008fe200000e0000 */
[----:B------:R-:W-:-:S06]  /*a270*/  IMAD.U32 R3, RZ, RZ, UR8 ;  /* 0x00000008ff037e24 */ /* 0x000fcc000f8e00ff */
[----:B------:R2:W5:Y:S01]  /*a280*/  @P0 LDG.E R3, desc[UR48][R12.64] ;  /* 0x000000300c030981 */ /* 0x000562000c1e1900 */
[----:B01----:R-:W-:Y:S07]  /*a290*/  @P0 BRA `(.L_x_3209) ;  /* 0x0000000000100947 */ /* 0x003fee0003800000 */
[----:B------:R-:W-:Y:S05]  /*a2a0*/  @!P2 BRA `(.L_x_3209) ;  /* 0x00000000000ca947 */ /* 0x000fea0003800000 */
[----:B--2---:R-:W2:Y:S04]  /*a2b0*/  LDG.E R12, desc[UR48][R8.64] ;  /* 0x00000030080c7981 */ /* 0x004ea8000c1e1900 */
[----:B-----5:R-:W2:Y:S02]  /*a2c0*/  LDG.E R3, desc[UR48][R8.64+0x4] ;  /* 0x0000043008037981 */ /* 0x020ea4000c1e1900 */
[----:B--2---:R-:W-:-:S07]  /*a2d0*/  IMAD.IADD R3, R3, 0x1, -R12 ;  /* 0x0000000103037824 */ /* 0x004fce00078e0a0c */
.L_x_3209:
[----:B------:R-:W-:Y:S01]  /*a2e0*/  USHF.R.S32.HI UR14, URZ, 0x1f, UR41 ;  /* 0x0000001f3f0e7899 */ /* 0x000fe20008011429 */
[----:B--2---:R-:W-:Y:S01]  /*a2f0*/  IMAD R12, R14, 0x80, R223 ;  /* 0x000000800e0c7824 */ /* 0x004fe200078e02df */
[----:B------:R-:W-:Y:S01]  /*a300*/  ULDC.64 UR12, c[0x0][0xb90] ;  /* 0x0002e400000c7ab9 */ /* 0x000fe20000000a00 */
[----:B------:R-:W-:Y:S01]  /*a310*/  USHF.R.S32.HI UR9, URZ, 0x1f, UR4 ;  /* 0x0000001f3f097899 */ /* 0x000fe20008011404 */
[----:B------:R-:W-:Y:S01]  /*a320*/  IMAD.U32 R20, RZ, RZ, UR40 ;  /* 0x00000028ff147e24 */ /* 0x000fe2000f8e00ff */
        /* <DEDUP_REMOVED lines=20> */
[----:B------:R-:W-:Y:S01]  /*a470*/  IMAD R20, R20, 0x80, R221 ;  /* 0x0000008014147824 */ /* 0x000fe200078e02dd */
[----:B------:R-:W-:Y:S01]  /*a480*/  IADD3 R8, P0, R8, UR6, RZ ;  /* 0x0000000608087c10 */ /* 0x000fe2000ff1e0ff */
[----:B-----5:R-:W-:Y:S01]  /*a490*/  IMAD R67, R3, R62, RZ ;  /* 0x0000003e03437224 */ /* 0x020fe200078e02ff */
[C---:B------:R-:W-:Y:S01]  /*a4a0*/  IADD3 R13, P6, R6.reuse, 0x2000, RZ ;  /* 0x00002000060d7810 */ /* 0x040fe20007fde0ff */
[----:B------:R-:W-:Y:S01]  /*a4b0*/  IMAD.U32 R10, RZ, RZ, UR8 ;  /* 0x00000008ff0a7e24 */ /* 0x000fe2000f8e00ff */
[----:B------:R-:W-:Y:S01]  /*a4c0*/  IADD3 R25, P2, R6, 0x1000, RZ ;  /* 0x0000100006197810 */ /* 0x000fe20007f5e0ff */
[----:B------:R-:W-:Y:S01]  /*a4d0*/  ULDC.64 UR10, c[0x0][0xaa0] ;  /* 0x0002a800000a7ab9 */ /* 0x000fe20000000a00 */
[----:B------:R-:W-:-:S02]  /*a4e0*/  LOP3.LUT R12, R13, 0x380, RZ, 0xc0, !PT ;  /* 0x000003800d0c7812 */ /* 0x000fc400078ec0ff */
[----:B------:R-:W-:Y:S01]  /*a4f0*/  IADD3.X R9, R9, UR7, R10, P0, !PT ;  /* 0x0000000709097c10 */ /* 0x000fe200087fe40a */
[----:B------:R-:W-:Y:S01]  /*a500*/  ULDC.64 UR6, c[0x0][0xb88] ;  /* 0x0002e20000067ab9 */ /* 0x000fe20000000a00 */
[----:B------:R-:W-:Y:S02]  /*a510*/  SHF.R.S32.HI R10, RZ, 0x1f, R5 ;  /* 0x0000001fff0a7819 */ /* 0x000fe40000011405 */
[----:B------:R-:W-:Y:S01]  /*a520*/  SHF.R.U64 R12, R12, 0x3, RZ ;  /* 0x000000030c0c7819 */ /* 0x000fe200000012ff */
[----:B------:R-:W-:Y:S01]  /*a530*/  IMAD.WIDE.U32 R8, R5, UR6, R8 ;  /* 0x0000000605087c25 */ /* 0x000fe2000f8e0008 */
[----:B------:R-:W-:Y:S02]  /*a540*/  LOP3.LUT R24, R25, 0x380, RZ, 0xc0, !PT ;  /* 0x0000038019187812 */ /* 0x000fe400078ec0ff */
[----:B------:R-:W-:Y:S01]  /*a550*/  LOP3.LUT R12, R12, R13, RZ, 0x3c, !PT ;  /* 0x0000000d0c0c7212 */ /* 0x000fe200078e3cff */
[----:B------:R-:W-:Y:S01]  /*a560*/  IMAD R14, R10, UR6, RZ ;  /* 0x000000060a0e7c24 */ /* 0x000fe2000f8e02ff */
[----:B------:R-:W-:-:S02]  /*a570*/  SHF.R.U64 R24, R24, 0x3, RZ ;  /* 0x0000000318187819 */ /* 0x000fc400000012ff */
[----:B------:R-:W-:Y:S01]  /*a580*/  IADD3 R41, P0, R6, 0x5000, RZ ;  /* 0x0000500006297810 */ /* 0x000fe20007f1e0ff */
[----:B------:R-:W-:Y:S01]  /*a590*/  IMAD R13, R5, UR7, R14 ;  /* 0x00000007050d7c24 */ /* 0x000fe2000f8e020e */
[----:B------:R-:W-:Y:S01]  /*a5a0*/  ULDC.64 UR6, c[0x0][0xb50] ;  /* 0x0002d40000067ab9 */ /* 0x000fe20000000a00 */
[----:B------:R-:W-:Y:S01]  /*a5b0*/  LOP3.LUT R24, R24, R25, RZ, 0x3c, !PT ;  /* 0x0000001918187212 */ /* 0x000fe200078e3cff */
[----:B------:R-:W-:Y:S01]  /*a5c0*/  IMAD.X R25, RZ, RZ, R7, P2 ;  /* 0x000000ffff197224 */ /* 0x000fe200010e0607 */
[----:B------:R-:W-:Y:S01]  /*a5d0*/  LEA R14, P3, R8, UR6, 0x2 ;  /* 0x00000006080e7c11 */ /* 0x000fe2000f8610ff */
[----:B------:R-:W-:Y:S01]  /*a5e0*/  IMAD.IADD R5, R9, 0x1, R13 ;  /* 0x0000000109057824 */ /* 0x000fe200078e020d */
[----:B------:R-:W-:Y:S02]  /*a5f0*/  LOP3.LUT R40, R41, 0x380, RZ, 0xc0, !PT ;  /* 0x0000038029287812 */ /* 0x000fe400078ec0ff */
[----:B------:R-:W-:Y:S01]  /*a600*/  IADD3 R11, P5, R6, 0x3000, RZ ;  /* 0x00003000060b7810 */ /* 0x000fe20007fbe0ff */
[----:B------:R-:W-:Y:S01]  /*a610*/  SHFL.IDX PT, R50, R14, RZ, 0x1c1f ;  /* 0x001c1fff0e327589 */ /* 0x000fe200000e0000 */
[----:B------:R-:W-:Y:S01]  /*a620*/  LEA.HI.X R15, R8, UR7, R5, 0x2, P3 ;  /* 0x00000007080f7c11 */ /* 0x000fe200098f1405 */
[----:B------:R-:W-:Y:S01]  /*a630*/  VIADD R5, R20, 0x8 ;  /* 0x0000000814057836 */ /* 0x000fe20000000000 */
[----:B------:R-:W-:Y:S01]  /*a640*/  IADD3 R29, P2, R6, 0x7000, RZ ;  /* 0x00007000061d7810 */ /* 0x000fe20007f5e0ff */
[----:B------:R-:W-:Y:S01]  /*a650*/  SHFL.IDX PT, R60, R14, 0x1, 0x1c1f ;  /* 0x003c1f000e3c7f89 */ /* 0x000fe200000e0000 */
[----:B------:R-:W-:-:S02]  /*a660*/  SHF.R.U64 R40, R40, 0x3, RZ ;  /* 0x0000000328287819 */ /* 0x000fc400000012ff */
[----:B------:R-:W-:Y:S01]  /*a670*/  IADD3 R45, P4, R6, 0x4000, RZ ;  /* 0x00004000062d7810 */ /* 0x000fe20007f9e0ff */
[----:B------:R-:W1:Y:S01]  /*a680*/  SHFL.IDX PT, R51, R15, RZ, 0x1c1f ;  /* 0x001c1fff0f337589 */ /* 0x000e6200000e0000 */
[----:B------:R-:W-:Y:S01]  /*a690*/  LOP3.LUT R28, R29, 0x380, RZ, 0xc0, !PT ;  /* 0x000003801d1c7812 */ /* 0x000fe200078ec0ff */
[----:B------:R-:W-:Y:S01]  /*a6a0*/  UIMAD UR8, UR9, UR10, URZ ;  /* 0x0000000a090872a4 */ /* 0x000fe2000f8e023f */
[----:B------:R-:W-:Y:S01]  /*a6b0*/  LOP3.LUT R40, R40, R41, RZ, 0x3c, !PT ;  /* 0x0000002928287212 */ /* 0x000fe200078e3cff */
[----:B------:R-:W2:Y:S01]  /*a6c0*/  SHFL.IDX PT, R61, R15, 0x1, 0x1c1f ;  /* 0x003c1f000f3d7f89 */ /* 0x000ea200000e0000 */
[----:B------:R-:W-:Y:S01]  /*a6d0*/  SHF.R.U64 R28, R28, 0x3, RZ ;  /* 0x000000031c1c7819 */ /* 0x000fe200000012ff */
[--C-:B------:R-:W-:Y:S01]  /*a6e0*/  IMAD.X R41, RZ, RZ, R7.reuse, P0 ;  /* 0x000000ffff297224 */ /* 0x100fe200000e0607 */
[----:B------:R-:W-:Y:S01]  /*a6f0*/  LOP3.LUT P0, RZ, R23, 0x3, RZ, 0xc0, !PT ;  /* 0x0000000317ff7812 */ /* 0x000fe2000780c0ff */
[--C-:B------:R-:W-:Y:S01]  /*a700*/  IMAD.X R13, RZ, RZ, R7.reuse, P6 ;  /* 0x000000ffff0d7224 */ /* 0x100fe200030e0607 */
[----:B------:R-:W-:Y:S01]  /*a710*/  LOP3.LUT R28, R28, R29, RZ, 0x3c, !PT ;  /* 0x0000001d1c1c7212 */ /* 0x000fe200078e3cff */
[----:B------:R-:W-:Y:S01]  /*a720*/  IMAD.X R29, RZ, RZ, R7, P2 ;  /* 0x000000ffff1d7224 */ /* 0x000fe200010e0607 */
[----:B------:R-:W-:-:S02]  /*a730*/  ISETP.GE.OR P2, PT, R20, R67, P0 ;  /* 0x000000431400720c */ /* 0x000fc40000746670 */
[----:B------:R-:W-:Y:S02]  /*a740*/  ISETP.GE.OR P0, PT, R5, R67, P0 ;  /* 0x000000430500720c */ /* 0x000fe40000706670 */
[----:B------:R-:W-:Y:S02]  /*a750*/  IADD3 R37, P3, R6, 0x6000, RZ ;  /* 0x0000600006257810 */ /* 0x000fe40007f7e0ff */
[----:B------:R-:W-:Y:S02]  /*a760*/  LOP3.LUT R10, R11, 0x380, RZ, 0xc0, !PT ;  /* 0x000003800b0a7812 */ /* 0x000fe400078ec0ff */
[----:B------:R-:W-:Y:S02]  /*a770*/  LOP3.LUT R36, R37, 0x380, RZ, 0xc0, !PT ;  /* 0x0000038025247812 */ /* 0x000fe400078ec0ff */
[----:B------:R-:W-:Y:S02]  /*a780*/  LOP3.LUT R44, R45, 0x380, RZ, 0xc0, !PT ;  /* 0x000003802d2c7812 */ /* 0x000fe400078ec0ff */
[----:B------:R-:W-:Y:S01]  /*a790*/  SHF.R.U64 R36, R36, 0x3, RZ ;  /* 0x0000000324247819 */ /* 0x000fe200000012ff */
[----:B-1----:R1:W-:Y:S01]  /*a7a0*/  @!P2 ST.E desc[UR48][R50.64], R0 ;  /* 0x000000003200a985 */ /* 0x0023e2000c101930 */
[----:B------:R-:W-:Y:S01]  /*a7b0*/  UIMAD.WIDE.U32 UR6, UR4, UR10, URZ ;  /* 0x0000000a040672a5 */ /* 0x000fe2000f8e003f */
[----:B------:R-:W-:-:S02]  /*a7c0*/  SHF.R.U64 R10, R10, 0x3, RZ ;  /* 0x000000030a0a7819 */ /* 0x000fc400000012ff */
[----:B--2---:R2:W-:Y:S01]  /*a7d0*/  @!P0 ST.E desc[UR48][R60.64], R4 ;  /* 0x000000043c008985 */ /* 0x0045e2000c101930 */
[----:B------:R-:W-:Y:S01]  /*a7e0*/  LOP3.LUT R36, R36, R37, RZ, 0x3c, !PT ;  /* 0x0000002524247212 */ /* 0x000fe200078e3cff */
[--C-:B------:R-:W-:Y:S01]  /*a7f0*/  IMAD.X R37, RZ, RZ, R7.reuse, P3 ;  /* 0x000000ffff257224 */ /* 0x100fe200018e0607 */
[----:B------:R-:W-:Y:S01]  /*a800*/  IADD3 R8, P3, R6, 0xb000, RZ ;  /* 0x0000b00006087810 */ /* 0x000fe20007f7e0ff */
[----:B------:R-:W-:Y:S01]  /*a810*/  UIMAD UR8, UR4, UR11, UR8 ;  /* 0x0000000b040872a4 */ /* 0x000fe2000f8e0208 */
[----:B------:R-:W-:Y:S01]  /*a820*/  SHF.R.U64 R44, R44, 0x3, RZ ;  /* 0x000000032c2c7819 */ /* 0x000fe200000012ff */
[----:B------:R-:W5:Y:S01]  /*a830*/  LD.E.128 R24, desc[UR48][R24.64] ;  /* 0x0000003018187980 */ /* 0x000f62000c101d00 */
[----:B------:R-:W-:Y:S01]  /*a840*/  LOP3.LUT R3, R8, 0x380, RZ, 0xc0, !PT ;  /* 0x0000038008037812 */ /* 0x000fe200078ec0ff */
[----:B------:R-:W-:Y:S01]  /*a850*/  ULDC.64 UR10, c[0x0][0xae8] ;  /* 0x0002ba00000a7ab9 */ /* 0x000fe20000000a00 */
[----:B-1----:R-:W-:Y:S01]  /*a860*/  IMAD R0, R19, 0x20, R22 ;  /* 0x0000002013007824 */ /* 0x002fe200078e0216 */
[----:B------:R-:W-:Y:S01]  /*a870*/  LOP3.LUT R10, R10, R11, RZ, 0x3c, !PT ;  /* 0x0000000b0a0a7212 */ /* 0x000fe200078e3cff */
[--C-:B------:R-:W-:Y:S01]  /*a880*/  IMAD.X R21, RZ, RZ, R7.reuse, P3 ;  /* 0x000000ffff157224 */ /* 0x100fe200018e0607 */
[----:B--2---:R-:W1:Y:S01]  /*a890*/  @P1 LDC R61, c[0x0][0xbec] ;  /* 0x0002fb00ff3d1b82 */ /* 0x004e620000000800 */
[----:B------:R-:W-:Y:S01]  /*a8a0*/  SHF.R.U64 R3, R3, 0x3, RZ ;  /* 0x0000000303037819 */ /* 0x000fe200000012ff */
[----:B------:R-:W-:Y:S01]  /*a8b0*/  UIADD3 UR7, UR7, UR8, URZ ;  /* 0x0000000807077290 */ /* 0x000fe2000fffe03f */
[----:B------:R-:W-:Y:S01]  /*a8c0*/  LOP3.LUT R44, R44, R45, RZ, 0x3c, !PT ;  /* 0x0000002d2c2c7212 */ /* 0x000fe200078e3cff */
[----:B------:R-:W-:Y:S01]  /*a8d0*/  UIMAD UR4, UR14, UR10, URZ ;  /* 0x0000000a0e0472a4 */ /* 0x000fe2000f8e023f */
[----:B------:R-:W-:Y:S01]  /*a8e0*/  LOP3.LUT R20, R3, R8, RZ, 0x3c, !PT ;  /* 0x0000000803147212 */ /* 0x000fe200078e3cff */
[----:B------:R-:W-:Y:S01]  /*a8f0*/  IMAD.U32 R3, RZ, RZ, UR40 ;  /* 0x00000028ff037e24 */ /* 0x000fe2000f8e00ff */
[C---:B------:R-:W-:Y:S01]  /*a900*/  IADD3 R57, P6, R6.reuse, 0x8000, RZ ;  /* 0x0000800006397810 */ /* 0x040fe20007fde0ff */
[--C-:B------:R-:W-:Y:S01]  /*a910*/  IMAD.X R11, RZ, RZ, R7.reuse, P5 ;  /* 0x000000ffff0b7224 */ /* 0x100fe200028e0607 */
[C---:B------:R-:W-:Y:S01]  /*a920*/  IADD3 R53, P5, R6.reuse, 0x9000, RZ ;  /* 0x0000900006357810 */ /* 0x040fe20007fbe0ff */
[--C-:B------:R-:W-:Y:S01]  /*a930*/  IMAD.X R45, RZ, RZ, R7.reuse, P4 ;  /* 0x000000ffff2d7224 */ /* 0x100fe200020e0607 */
[C---:B------:R-:W-:Y:S01]  /*a940*/  IADD3 R49, P4, R6.reuse, 0xa000, RZ ;  /* 0x0000a00006317810 */ /* 0x040fe20007f9e0ff */
[----:B------:R-:W-:Y:S01]  /*a950*/  IMAD R60, R3, 0x80, R0 ;  /* 0x00000080033c7824 */ /* 0x000fe200078e0200 */
[----:B------:R-:W-:Y:S01]  /*a960*/  LOP3.LUT R9, R6, 0x380, RZ, 0xc0, !PT ;  /* 0x0000038006097812 */ /* 0x000fe200078ec0ff */
[----:B------:R-:W-:Y:S01]  /*a970*/  UIMAD UR4, UR41, UR11, UR4 ;  /* 0x0000000b290472a4 */ /* 0x000fe2000f8e0204 */
[----:B------:R-:W-:Y:S01]  /*a980*/  LOP3.LUT R56, R57, 0x380, RZ, 0xc0, !PT ;  /* 0x0000038039387812 */ /* 0x000fe200078ec0ff */
[----:B------:R-:W-:Y:S01]  /*a990*/  UIMAD.WIDE.U32 UR6, UR41, UR10, UR6 ;  /* 0x0000000a290672a5 */ /* 0x000fe2000f8e0006 */
[----:B------:R-:W-:Y:S01]  /*a9a0*/  LOP3.LUT R52, R53, 0x380, RZ, 0xc0, !PT ;  /* 0x0000038035347812 */ /* 0x000fe200078ec0ff */
[----:B------:R-:W-:Y:S01]  /*a9b0*/  ULDC.64 UR8, c[0x0][0xaf0] ;  /* 0x0002bc0000087ab9 */ /* 0x000fe20000000a00 */
[----:B------:R-:W-:Y:S01]  /*a9c0*/  LOP3.LUT R48, R49, 0x380, RZ, 0xc0, !PT ;  /* 0x0000038031307812 */ /* 0x000fe200078ec0ff */
[----:B------:R-:W-:Y:S01]  /*a9d0*/  UIADD3 UR7, UR7, UR4, URZ ;  /* 0x0000000407077290 */ /* 0x000fe2000fffe03f */
[----:B------:R-:W-:Y:S01]  /*a9e0*/  SHF.R.U64 R9, R9, 0x3, RZ ;  /* 0x0000000309097819 */ /* 0x000fe200000012ff */
[----:B------:R-:W-:Y:S01]  /*a9f0*/  UIMAD UR4, UR37, UR8, URZ ;  /* 0x00000008250472a4 */ /* 0x000fe2000f8e023f */
[----:B------:R-:W-:Y:S01]  /*aa00*/  SHF.R.U64 R56, R56, 0x3, RZ ;  /* 0x0000000338387819 */ /* 0x000fe200000012ff */
[----:B-1----:R-:W-:Y:S01]  /*aa10*/  @P1 IMAD.HI.U32 R0, R60, R61, RZ ;  /* 0x0000003d3c001227 */ /* 0x002fe200078e00ff */
[----:B------:R-:W-:Y:S01]  /*aa20*/  SHF.R.U64 R52, R52, 0x3, RZ ;  /* 0x0000000334347819 */ /* 0x000fe200000012ff */
[----:B------:R-:W-:Y:S01]  /*aa30*/  UIMAD.WIDE.U32 UR6, UR36, UR8, UR6 ;  /* 0x00000008240672a5 */ /* 0x000fe2000f8e0006 */
[----:B------:R-:W-:Y:S01]  /*aa40*/  SHF.R.U64 R48, R48, 0x3, RZ ;  /* 0x0000000330307819 */ /* 0x000fe200000012ff */
[----:B------:R-:W-:Y:S01]  /*aa50*/  IMAD.MOV.U32 R3, RZ, RZ, R60 ;  /* 0x000000ffff037224 */ /* 0x000fe200078e003c */
        /* <DEDUP_REMOVED lines=64> */
[----:B------:R-:W-:-:S09]  /*ae60*/  ISETP.GE.AND P2, PT, R18, UR4, PT ;  /* 0x0000000412007c0c */ /* 0x000fd2000bf46270 */
[CC--:B01----:R-:W-:Y:S02]  /*ae70*/  @!P4 LEA R2, P6, R16.reuse, R61.reuse, 0x1 ;  /* 0x0000003d1002c211 */ /* 0x0c3fe400078c08ff */
[CC--:B------:R-:W-:Y:S02]  /*ae80*/  @!P3 LEA R20, P5, R17.reuse, R61.reuse, 0x1 ;  /* 0x0000003d1114b211 */ /* 0x0c0fe400078a08ff */
[-C--:B--2---:R-:W-:Y:S02]  /*ae90*/  @!P4 LEA.HI.X R3, R16, R0.reuse, R227, 0x1, P6 ;  /* 0x000000001003c211 */ /* 0x084fe400030f0ce3 */
[C---:B------:R-:W-:Y:S02]  /*aea0*/  @!P2 LEA R60, P6, R18.reuse, R61, 0x1 ;  /* 0x0000003d123ca211 */ /* 0x040fe400078c08ff */
[-C--:B------:R-:W-:Y:S01]  /*aeb0*/  @!P3 LEA.HI.X R21, R17, R0.reuse, R226, 0x1, P5 ;  /* 0x000000001115b211 */ /* 0x080fe200028f0ce2 */
[----:B-----5:R3:W-:Y:S01]  /*aec0*/  @!P4 ST.E.128 desc[UR48][R2.64], R32 ;  /* 0x000000200200c985 */ /* 0x0207e2000c101d30 */
[----:B------:R-:W-:-:S03]  /*aed0*/  @!P2 LEA.HI.X R61, R18, R0, R225, 0x1, P6 ;  /* 0x00000000123da211 */ /* 0x000fc600030f0ce1 */
[----:B------:R3:W-:Y:S04]  /*aee0*/  @!P3 ST.E.128 desc[UR48][R20.64], R44 ;  /* 0x0000002c1400b985 */ /* 0x0007e8000c101d30 */
[----:B------:R3:W-:Y:S02]  /*aef0*/  @!P2 ST.E.128 desc[UR48][R60.64], R56 ;  /* 0x000000383c00a985 */ /* 0x0007e4000c101d30 */
.L_x_3211:
[----:B------:R-:W-:Y:S05]  /*af00*/  BSYNC B1 ;  /* 0x0000000000017941 */ /* 0x000fea0003800000 */
.L_x_3210:
[----:B--2---:R2:W4:Y:S01]  /*af10*/  SHFL.IDX PT, R0, R64, 0x1, 0x181f ;  /* 0x00381f0040007f89 */ /* 0x00452200000e0000 */
[----:B------:R-:W-:Y:S03]  /*af20*/  BSSY B1, `(.L_x_3212) ;  /* 0x0000010000017945 */ /* 0x000fe60003800000 */
[----:B---3-5:R2:W3:Y:S01]  /*af30*/  SHFL.IDX PT, R33, R62, 0x1, 0x181f ;  /* 0x00381f003e217f89 */ /* 0x0284e200000e0000 */
[----:B------:R-:W-:Y:S05]  /*af40*/  @P1 BRA `(.L_x_3213) ;  /* 0x0000000000341947 */ /* 0x000fea0003800000 */
[----:B------:R-:W-:Y:S02]  /*af50*/  ULDC UR4, c[0x0][0xac8] ;  /* 0x0002b20000047ab9 */ /* 0x000fe40000000800 */
[----:B------:R-:W-:Y:S02]  /*af60*/  ISETP.GE.AND P4, PT, R16, UR4, PT ;  /* 0x0000000410007c0c */ /* 0x000fe4000bf86270 */
[----:B------:R-:W-:Y:S02]  /*af70*/  ISETP.GE.AND P5, PT, R17, UR4, PT ;  /* 0x0000000411007c0c */ /* 0x000fe4000bfa6270 */
[----:B------:R-:W-:-:S09]  /*af80*/  ISETP.GE.AND P6, PT, R18, UR4, PT ;  /* 0x0000000412007c0c */ /* 0x000fd2000bfc6270 */
[-C--:B0--3--:R-:W-:Y:S02]  /*af90*/  @!P4 LEA R2, P1, R16, R33.reuse, 0x1 ;  /* 0x000000211002c211 */ /* 0x089fe400078208ff */
[CC--:B------:R-:W-:Y:S02]  /*afa0*/  @!P5 LEA R20, P2, R17.reuse, R33.reuse, 0x1 ;  /* 0x000000211114d211 */ /* 0x0c0fe400078408ff */
[----:B------:R-:W-:Y:S02]  /*afb0*/  @!P6 LEA R32, P3, R18, R33, 0x1 ;  /* 0x000000211220e211 */ /* 0x000fe400078608ff */
[-C--:B----4-:R-:W-:Y:S02]  /*afc0*/  @!P4 LEA.HI.X R3, R16, R0.reuse, R227, 0x1, P1 ;  /* 0x000000001003c211 */ /* 0x090fe400008f0ce3 */
[-C--:B------:R-:W-:Y:S02]  /*afd0*/  @!P5 LEA.HI.X R21, R17, R0.reuse, R226, 0x1, P2 ;  /* 0x000000001115d211 */ /* 0x080fe400010f0ce2 */
[----:B------:R-:W-:Y:S01]  /*afe0*/  @!P6 LEA.HI.X R33, R18, R0, R225, 0x1, P3 ;  /* 0x000000001221e211 */ /* 0x000fe200018f0ce1 */
[----:B------:R0:W-:Y:S04]  /*aff0*/  @!P4 ST.E.128 desc[UR48][R2.64], R24 ;  /* 0x000000180200c985 */ /* 0x0001e8000c101d30 */
[----:B------:R0:W-:Y:S04]  /*b000*/  @!P5 ST.E.128 desc[UR48][R20.64], R40 ;  /* 0x000000281400d985 */ /* 0x0001e8000c101d30 */
[----:B------:R0:W-:Y:S02]  /*b010*/  @!P6 ST.E.128 desc[UR48][R32.64], R52 ;  /* 0x000000342000e985 */ /* 0x0001e4000c101d30 */
.L_x_3213:
[----:B------:R-:W-:Y:S05]  /*b020*/  BSYNC B1 ;  /* 0x0000000000017941 */ /* 0x000fea0003800000 */
.L_x_3212:
[----:B----4-:R4:W1:Y:S01]  /*b030*/  SHFL.IDX PT, R0, R64, 0x2, 0x181f ;  /* 0x00581f0040007f89 */ /* 0x01086200000e0000 */
[----:B------:R-:W-:Y:S03]  /*b040*/  BSSY B1, `(.L_x_3214) ;  /* 0x0000010000017945 */ /* 0x000fe60003800000 */
[----:B0-----:R4:W0:Y:S01]  /*b050*/  SHFL.IDX PT, R25, R62, 0x2, 0x181f ;  /* 0x00581f003e197f89 */ /* 0x00182200000e0000 */
[----:B------:R-:W-:Y:S05]  /*b060*/  @P0 BRA `(.L_x_3215) ;  /* 0x0000000000340947 */ /* 0x000fea0003800000 */
[----:B------:R-:W-:Y:S02]  /*b070*/  ULDC UR4, c[0x0][0xac8] ;  /* 0x0002b20000047ab9 */ /* 0x000fe40000000800 */
[----:B------:R-:W-:Y:S02]  /*b080*/  ISETP.GE.AND P3, PT, R16, UR4, PT ;  /* 0x0000000410007c0c */ /* 0x000fe4000bf66270 */
[----:B------:R-:W-:Y:S02]  /*b090*/  ISETP.GE.AND P4, PT, R17, UR4, PT ;  /* 0x0000000411007c0c */ /* 0x000fe4000bf86270 */
[----:B------:R-:W-:-:S09]  /*b0a0*/  ISETP.GE.AND P5, PT, R18, UR4, PT ;  /* 0x0000000412007c0c */ /* 0x000fd2000bfa6270 */
[-C--:B0-----:R-:W-:Y:S02]  /*b0b0*/  @!P3 LEA R2, P0, R16, R25.reuse, 0x1 ;  /* 0x000000191002b211 */ /* 0x081fe400078008ff */
[CC--:B------:R-:W-:Y:S02]  /*b0c0*/  @!P4 LEA R20, P1, R17.reuse, R25.reuse, 0x1 ;  /* 0x000000191114c211 */ /* 0x0c0fe400078208ff */
[----:B------:R-:W-:Y:S02]  /*b0d0*/  @!P5 LEA R24, P2, R18, R25, 0x1 ;  /* 0x000000191218d211 */ /* 0x000fe400078408ff */
[-C--:B-1----:R-:W-:Y:S02]  /*b0e0*/  @!P3 LEA.HI.X R3, R16, R0.reuse, R227, 0x1, P0 ;  /* 0x000000001003b211 */ /* 0x082fe400000f0ce3 */
[-C--:B------:R-:W-:Y:S02]  /*b0f0*/  @!P4 LEA.HI.X R21, R17, R0.reuse, R226, 0x1, P1 ;  /* 0x000000001115c211 */ /* 0x080fe400008f0ce2 */
[----:B------:R-:W-:Y:S01]  /*b100*/  @!P5 LEA.HI.X R25, R18, R0, R225, 0x1, P2 ;  /* 0x000000001219d211 */ /* 0x000fe200010f0ce1 */
[----:B------:R0:W-:Y:S04]  /*b110*/  @!P3 ST.E.128 desc[UR48][R2.64], R12 ;  /* 0x0000000c0200b985 */ /* 0x0001e8000c101d30 */
[----:B------:R0:W-:Y:S04]  /*b120*/  @!P4 ST.E.128 desc[UR48][R20.64], R36 ;  /* 0x000000241400c985 */ /* 0x0001e8000c101d30 */
[----:B------:R0:W-:Y:S02]  /*b130*/  @!P5 ST.E.128 desc[UR48][R24.64], R48 ;  /* 0x000000301800d985 */ /* 0x0001e4000c101d30 */
.L_x_3215:
[----:B------:R-:W-:Y:S05]  /*b140*/  BSYNC B1 ;  /* 0x0000000000017941 */ /* 0x000fea0003800000 */
.L_x_3214:
[----:B-1----:R-:W-:Y:S01]  /*b150*/  VIADD R0, R66, 0x60 ;  /* 0x0000006042007836 */ /* 0x002fe20000000000 */
[----:B--2-4-:R-:W4:Y:S04]  /*b160*/  SHFL.IDX PT, R64, R64, 0x3, 0x181f ;  /* 0x00781f0040407f89 */ /* 0x014f2800000e0000 */
[----:B------:R-:W-:Y:S01]  /*b170*/  ISETP.GE.AND P0, PT, R0, R67, PT ;  /* 0x000000430000720c */ /* 0x000fe20003f06270 */
[----:B0-----:R0:W1:-:S12]  /*b180*/  SHFL.IDX PT, R15, R62, 0x3, 0x181f ;  /* 0x00781f003e0f7f89 */ /* 0x00105800000e0000 */
[----:B0-----:R-:W-:Y:S05]  /*b190*/  @P0 BRA `(.L_x_3216) ;  /* 0x0000000c006c0947 */ /* 0x001fea0003800000 */
[----:B------:R-:W-:Y:S02]  /*b1a0*/  ULDC UR4, c[0x0][0xac8] ;  /* 0x0002b20000047ab9 */ /* 0x000fe40000000800 */
[----:B------:R-:W-:Y:S02]  /*b1b0*/  ISETP.GE.AND P2, PT, R16, UR4, PT ;  /* 0x0000000410007c0c */ /* 0x000fe4000bf46270 */
[----:B------:R-:W-:-:S11]  /*b1c0*/  ISETP.GE.AND P3, PT, R17, UR4, PT ;  /* 0x0000000411007c0c */ /* 0x000fd6000bf66270 */
[CC--:B-1----:R-:W-:Y:S02]  /*b1d0*/  @!P2 LEA R2, P0, R16.reuse, R15.reuse, 0x1 ;  /* 0x0000000f1002a211 */ /* 0x0c2fe400078008ff */
[C---:B------:R-:W-:Y:S02]  /*b1e0*/  @!P3 LEA R12, P1, R17.reuse, R15, 0x1 ;  /* 0x0000000f110cb211 */ /* 0x040fe400078208ff */
[-C--:B----4-:R-:W-:Y:S02]  /*b1f0*/  @!P2 LEA.HI.X R3, R16, R64.reuse, R227, 0x1, P0 ;  /* 0x000000401003a211 */ /* 0x090fe400000f0ce3 */
[----:B------:R-:W-:Y:S02]  /*b200*/  @!P3 LEA.HI.X R13, R17, R64, R226, 0x1, P1 ;  /* 0x00000040110db211 */ /* 0x000fe400008f0ce2 */
[----:B------:R-:W-:Y:S01]  /*b210*/  ISETP.GE.AND P0, PT, R18, UR4, PT ;  /* 0x0000000412007c0c */ /* 0x000fe2000bf06270 */
[----:B------:R0:W-:Y:S04]  /*b220*/  @!P2 ST.E.128 desc[UR48][R2.64], R8 ;  /* 0x000000080200a985 */ /* 0x0001e8000c101d30 */
[----:B------:R0:W-:Y:S08]  /*b230*/  @!P3 ST.E.128 desc[UR48][R12.64], R28 ;  /* 0x0000001c0c00b985 */ /* 0x0001f0000c101d30 */
[----:B------:R-:W-:Y:S05]  /*b240*/  @P0 BRA `(.L_x_3216) ;  /* 0x0000000c00400947 */ /* 0x000fea0003800000 */
[----:B0-----:R-:W-:-:S04]  /*b250*/  LEA R2, P0, R18, R15, 0x1 ;  /* 0x0000000f12027211 */ /* 0x001fc800078008ff */
[----:B------:R-:W-:-:S05]  /*b260*/  LEA.HI.X R3, R18, R64, R225, 0x1, P0 ;  /* 0x0000004012037211 */ /* 0x000fca00000f0ce1 */
[----:B------:R0:W-:Y:S01]  /*b270*/  ST.E.128 desc[UR48][R2.64], R4 ;  /* 0x0000000402007985 */ /* 0x0001e2000c101d30 */
[----:B------:R-:W-:Y:S05]  /*b280*/  BRA `(.L_x_3216) ;  /* 0x0000000c00307947 */ /* 0x000fea0003800000 */
.L_x_3208:
        /* <DEDUP_REMOVED lines=26> */
[----:B------:R-:W-:-:S10]  /*b430*/  ISETP.GE.AND P1, PT, R228, 0x80, PT ;  /* 0x00000080e400780c */ /* 0x000fd40003f26270 */
[----:B------:R-:W0:Y:S01]  /*b440*/  @P0 LDC R9, c[0x0][0xbec] ;  /* 0x0002fb00ff090b82 */ /* 0x000e220000000800 */
[----:B--2---:R-:W-:-:S13]  /*b450*/  @P2 R2UR UR4, R6 ;  /* 0x00000000060422ca */ /* 0x004fda00000e0000 */
[----:B------:R-:W-:Y:S01]  /*b460*/  USHF.R.S32.HI UR9, URZ, 0x1f, UR4 ;  /* 0x0000001f3f097899 */ /* 0x000fe20008011404 */
[----:B01----:R-:W-:Y:S11]  /*b470*/  @P3 BRA `(.L_x_3217) ;  /* 0x0000000000103947 */ /* 0x003ff60003800000 */
[----:B------:R-:W-:Y:S05]  /*b480*/  @!P2 BRA `(.L_x_3217) ;  /* 0x00000000000ca947 */ /* 0x000fea0003800000 */
[----:B------:R-:W2:Y:S04]  /*b490*/  LDG.E R5, desc[UR48][R2.64] ;  /* 0x0000003002057981 */ /* 0x000ea8000c1e1900 */
[----:B-----5:R-:W2:Y:S02]  /*b4a0*/  LDG.E R0, desc[UR48][R2.64+0x4] ;  /* 0x0000043002007981 */ /* 0x020ea4000c1e1900 */
[----:B--2---:R-:W-:-:S07]  /*b4b0*/  IMAD.IADD R0, R0, 0x1, -R5 ;  /* 0x0000000100007824 */ /* 0x004fce00078e0a05 */
.L_x_3217:
        /* <DEDUP_REMOVED lines=46> */
.L_x_3219:
[----:B------:R-:W-:Y:S05]  /*b7a0*/  BSYNC B1 ;  /* 0x0000000000017941 */ /* 0x000fea0003800000 */
.L_x_3218:
        /* <DEDUP_REMOVED lines=8> */
[----:B------:R-:W-:Y:S02]  /*b830*/  IMAD R6, R5, 0x80, R2 ;  /* 0x0000008005067824 */ /* 0x000fe400078e0202 */
[----:B------:R-:W-:Y:S01]  /*b840*/  ULDC.64 UR12, c[0x0][0xae8] ;  /* 0x0002ba00000c7ab9 */ /* 0x000fe20000000a00 */
[----:B------:R-:W-:Y:S01]  /*b850*/  UIADD3 UR7, UR7, UR8, URZ ;  /* 0x0000000807077290 */ /* 0x000fe2000fffe03f */
[----:B------:R-:W-:Y:S01]  /*b860*/  @P0 IMAD.HI.U32 R2, R6, R9, RZ ;  /* 0x0000000906020227 */ /* 0x000fe200078e00ff */
[----:B------:R-:W-:-:S02]  /*b870*/  UIMAD UR4, UR10, UR12, URZ ;  /* 0x0000000c0a0472a4 */ /* 0x000fc4000f8e023f */
[----:B------:R-:W-:Y:S01]  /*b880*/  UIMAD.WIDE.U32 UR6, UR41, UR12, UR6 ;  /* 0x0000000c290672a5 */ /* 0x000fe2000f8e0006 */
[----:B------:R-:W-:Y:S01]  /*b890*/  IMAD.MOV.U32 R5, RZ, RZ, R6 ;  /* 0x000000ffff057224 */ /* 0x000fe200078e0006 */
[----:B------:R-:W-:Y:S01]  /*b8a0*/  UIMAD UR4, UR41, UR13, UR4 ;  /* 0x0000000d290472a4 */ /* 0x000fe2000f8e0204 */
[----:B------:R-:W-:-:S03]  /*b8b0*/  ULDC.64 UR8, c[0x0][0xaf0] ;  /* 0x0002bc0000087ab9 */ /* 0x000fc60000000a00 */
[----:B------:R-:W-:Y:S02]  /*b8c0*/  UIADD3 UR7, UR7, UR4, URZ ;  /* 0x0000000407077290 */ /* 0x000fe4000fffe03f */
[----:B------:R-:W-:Y:S01]  /*b8d0*/  UIMAD UR4, UR37, UR8, URZ ;  /* 0x00000008250472a4 */ /* 0x000fe2000f8e023f */
[----:B0-----:R-:W-:Y:S01]  /*b8e0*/  @P0 SHF.R.U32.HI R5, RZ, R3, R2 ;  /* 0x00000003ff050219 */ /* 0x001fe20000011602 */
        /* <DEDUP_REMOVED lines=37> */
[----:B------:R-:W-:-:S09]  /*bb40*/  ISETP.GE.AND P2, PT, R18, UR4, PT ;  /* 0x0000000412007c0c */ /* 0x000fd2000bf46270 */
[CC--:B-1----:R-:W-:Y:S02]  /*bb50*/  @!P4 LEA R8, P6, R16.reuse, R3.reuse, 0x1 ;  /* 0x000000031008c211 */ /* 0x0c2fe400078c08ff */
[CC--:B------:R-:W-:Y:S02]  /*bb60*/  @!P3 LEA R12, P5, R17.reuse, R3.reuse, 0x1 ;  /* 0x00000003110cb211 */ /* 0x0c0fe400078a08ff */
[-C--:B--2---:R-:W-:Y:S02]  /*bb70*/  @!P4 LEA.HI.X R9, R16, R0.reuse, R227, 0x1, P6 ;  /* 0x000000001009c211 */ /* 0x084fe400030f0ce3 */
[C---:B------:R-:W-:Y:S02]  /*bb80*/  @!P2 LEA R2, P6, R18.reuse, R3, 0x1 ;  /* 0x000000031202a211 */ /* 0x040fe400078c08ff */
[-C--:B------:R-:W-:Y:S01]  /*bb90*/  @!P3 LEA.HI.X R13, R17, R0.reuse, R226, 0x1, P5 ;  /* 0x00000000110db211 */ /* 0x080fe200028f0ce2 */
[----:B------:R3:W-:Y:S01]  /*bba0*/  @!P4 ST.E.128 desc[UR48][R8.64], RZ ;  /* 0x000000ff0800c985 */ /* 0x0007e2000c101d30 */
[----:B------:R-:W-:-:S03]  /*bbb0*/  @!P2 LEA.HI.X R3, R18, R0, R225, 0x1, P6 ;  /* 0x000000001203a211 */ /* 0x000fc600030f0ce1 */
[----:B------:R3:W-:Y:S04]  /*bbc0*/  @!P3 ST.E.128 desc[UR48][R12.64], RZ ;  /* 0x000000ff0c00b985 */ /* 0x0007e8000c101d30 */
[----:B------:R3:W-:Y:S02]  /*bbd0*/  @!P2 ST.E.128 desc[UR48][R2.64], RZ ;  /* 0x000000ff0200a985 */ /* 0x0007e4000c101d30 */
.L_x_3221:
[----:B------:R-:W-:Y:S05]  /*bbe0*/  BSYNC B1 ;  /* 0x0000000000017941 */ /* 0x000fea0003800000 */
.L_x_3220:
[----:B--2---:R2:W4:Y:S01]  /*bbf0*/  SHFL.IDX PT, R0, R5, 0x1, 0x181f ;  /* 0x00381f0005007f89 */ /* 0x00452200000e0000 */
[----:B------:R-:W-:Y:S03]  /*bc00*/  BSSY B1, `(.L_x_3222) ;  /* 0x0000010000017945 */ /* 0x000fe60003800000 */
[----:B-1-3--:R2:W1:Y:S01]  /*bc10*/  SHFL.IDX PT, R3, R4, 0x1, 0x181f ;  /* 0x00381f0004037f89 */ /* 0x00a46200000e0000 */
[----:B------:R-:W-:Y:S05]  /*bc20*/  @P1 BRA `(.L_x_3223) ;  /* 0x0000000000341947 */ /* 0x000fea0003800000 */
[----:B------:R-:W-:Y:S02]  /*bc30*/  ULDC UR4, c[0x0][0xac8] ;  /* 0x0002b20000047ab9 */ /* 0x000fe40000000800 */
[----:B------:R-:W-:Y:S02]  /*bc40*/  ISETP.GE.AND P4, PT, R16, UR4, PT ;  /* 0x0000000410007c0c */ /* 0x000fe4000bf86270 */
[----:B------:R-:W-:Y:S02]  /*bc50*/  ISETP.GE.AND P5, PT, R17, UR4, PT ;  /* 0x0000000411007c0c */ /* 0x000fe4000bfa6270 */
[----:B------:R-:W-:-:S09]  /*bc60*/  ISETP.GE.AND P6, PT, R18, UR4, PT ;  /* 0x0000000412007c0c */ /* 0x000fd2000bfc6270 */
[-C--:B-1----:R-:W-:Y:S02]  /*bc70*/  @!P4 LEA R8, P1, R16, R3.reuse, 0x1 ;  /* 0x000000031008c211 */ /* 0x082fe400078208ff */
[CC--:B------:R-:W-:Y:S02]  /*bc80*/  @!P5 LEA R12, P2, R17.reuse, R3.reuse, 0x1 ;  /* 0x00000003110cd211 */ /* 0x0c0fe400078408ff */
[----:B------:R-:W-:Y:S02]  /*bc90*/  @!P6 LEA R2, P3, R18, R3, 0x1 ;  /* 0x000000031202e211 */ /* 0x000fe400078608ff */
[-C--:B----4-:R-:W-:Y:S02]  /*bca0*/  @!P4 LEA.HI.X R9, R16, R0.reuse, R227, 0x1, P1 ;  /* 0x000000001009c211 */ /* 0x090fe400008f0ce3 */
[-C--:B------:R-:W-:Y:S02]  /*bcb0*/  @!P5 LEA.HI.X R13, R17, R0.reuse, R226, 0x1, P2 ;  /* 0x00000000110dd211 */ /* 0x080fe400010f0ce2 */
[----:B------:R-:W-:Y:S01]  /*bcc0*/  @!P6 LEA.HI.X R3, R18, R0, R225, 0x1, P3 ;  /* 0x000000001203e211 */ /* 0x000fe200018f0ce1 */
[----:B------:R3:W-:Y:S04]  /*bcd0*/  @!P4 ST.E.128 desc[UR48][R8.64], RZ ;  /* 0x000000ff0800c985 */ /* 0x0007e8000c101d30 */
[----:B------:R3:W-:Y:S04]  /*bce0*/  @!P5 ST.E.128 desc[UR48][R12.64], RZ ;  /* 0x000000ff0c00d985 */ /* 0x0007e8000c101d30 */
[----:B------:R3:W-:Y:S02]  /*bcf0*/  @!P6 ST.E.128 desc[UR48][R2.64], RZ ;  /* 0x000000ff0200e985 */ /* 0x0007e4000c101d30 */
.L_x_3223:
[----:B------:R-:W-:Y:S05]  /*bd00*/  BSYNC B1 ;  /* 0x0000000000017941 */ /* 0x000fea0003800000 */
.L_x_3222:
[----:B----4-:R4:W0:Y:S01]  /*bd10*/  SHFL.IDX PT, R0, R5, 0x2, 0x181f ;  /* 0x00581f0005007f89 */ /* 0x01082200000e0000 */
        /* <DEDUP_REMOVED lines=10> */
[-C--:B0-----:R-:W-:Y:S02]  /*bdc0*/  @!P3 LEA.HI.X R9, R16, R0.reuse, R227, 0x1, P0 ;  /* 0x000000001009b211 */ /* 0x081fe400000f0ce3 */
[-C--:B------:R-:W-:Y:S02]  /*bdd0*/  @!P4 LEA.HI.X R13, R17, R0.reuse, R226, 0x1, P1 ;  /* 0x00000000110dc211 */ /* 0x080fe400008f0ce2 */
[----:B------:R-:W-:Y:S01]  /*bde0*/  @!P5 LEA.HI.X R3, R18, R0, R225, 0x1, P2 ;  /* 0x000000001203d211 */ /* 0x000fe200010f0ce1 */
[----:B------:R3:W-:Y:S04]  /*bdf0*/  @!P3 ST.E.128 desc[UR48][R8.64], RZ ;  /* 0x000000ff0800b985 */ /* 0x0007e8000c101d30 */
[----:B------:R3:W-:Y:S04]  /*be00*/  @!P4 ST.E.128 desc[UR48][R12.64], RZ ;  /* 0x000000ff0c00c985 */ /* 0x0007e8000c101d30 */
[----:B------:R3:W-:Y:S02]  /*be10*/  @!P5 ST.E.128 desc[UR48][R2.64], RZ ;  /* 0x000000ff0200d985 */ /* 0x0007e4000c101d30 */
.L_x_3225:
[----:B------:R-:W-:Y:S05]  /*be20*/  BSYNC B1 ;  /* 0x0000000000017941 */ /* 0x000fea0003800000 */
.L_x_3224:
        /* <DEDUP_REMOVED lines=8> */
[----:B------:R-:W-:-:S09]  /*beb0*/  ISETP.GE.AND P5, PT, R18, UR4, PT ;  /* 0x0000000412007c0c */ /* 0x000fd2000bfa6270 */
[-C--:B--2---:R-:W-:Y:S02]  /*bec0*/  @!P3 LEA R6, P0, R16, R3.reuse, 0x1 ;  /* 0x000000031006b211 */ /* 0x084fe400078008ff */
        /* <DEDUP_REMOVED lines=8> */
.L_x_3216:
[----:B------:R-:W-:Y:S05]  /*bf50*/  BSYNC B0 ;  /* 0x0000000000007941 */ /* 0x000fea0003800000 */
.L_x_3207:
[----:B------:R-:W-:Y:S02]  /*bf60*/  ULDC UR4, c[0x0][0xc3c] ;  /* 0x00030f0000047ab9 */ /* 0x000fe40000000800 */
[----:B------:R-:W-:-:S13]  /*bf70*/  ISETP.GE.AND P0, PT, R63, UR4, PT ;  /* 0x000000043f007c0c */ /* 0x000fda000bf06270 */
[----:B------:R-:W-:Y:S05]  /*bf80*/  @!P0 BRA `(.L_x_3226) ;  /* 0xffffff4c00ac8947 */ /* 0x000fea000383ffff */
[----:B------:R-:W-:Y:S05]  /*bf90*/  EXIT ;  /* 0x000000000000794d */ /* 0x000fea0003800000 */
.L_x_3181:
        /* <DEDUP_REMOVED lines=22> */
.L_x_3227:
        /* <DEDUP_REMOVED lines=41> */
.L_x_3233:
        /* <DEDUP_REMOVED lines=14> */
.L_x_3232:
[----:B------:R-:W-:Y:S05]  /*c470*/  BSYNC B0 ;  /* 0x0000000000007941 */ /* 0x000fea0003800000 */
.L_x_3231:
        /* <DEDUP_REMOVED lines=22> */
.L_x_3229:
        /* <DEDUP_REMOVED lines=17> */
.L_x_3234:
        /* <DEDUP_REMOVED lines=28> */
.L_x_3230:
[----:B------:R0:W-:Y:S01]  /*c8b0*/  STL [R1+0x20], R4 ;  /* 0x0000200401007387 */ /* 0x0001e20000100800 */
[----:B------:R-:W-:-:S03]  /*c8c0*/  UMOV UR36, URZ ;  /* 0x0000003f00247c82 */ /* 0x000fc60008000000 */
[----:B------:R0:W-:Y:S02]  /*c8d0*/  STL [R1+0x24], RZ ;  /* 0x000024ff01007387 */ /* 0x0001e40000100800 */
.L_x_3235:
        /* <DEDUP_REMOVED lines=11> */
.L_x_3228:
        /* <DEDUP_REMOVED lines=8> */
[----:B------:R-:W2:Y:S01]  /*ca10*/  S2R R10, SR_TID.X ;  /* 0x00000000000a7919 */ /* 0x000ea20000002100 */
[----:B------:R-:W3:Y:S01]  /*ca20*/  S2UR UR5, SR_CgaCtaId ;  /* 0x00000000000579c3 */ /* 0x000ee20000008800 */
[----:B------:R-:W-:Y:S01]  /*ca30*/  UMOV UR4, 0x400 ;  /* 0x0000040000047882 */ /* 0x000fe20000000000 */
[----:B------:R-:W-:Y:S01]  /*ca40*/  ULDC UR43, c[0x0][0xc] ;  /* 0x00000300002b7ab9 */ /* 0x000fe20000000800 */
[----:B------:R-:W-:Y:S02]  /*ca50*/  ULOP3.LUT UR39, UR38, 0x1, URZ, 0xfc, !UPT ;  /* 0x0000000126277892 */ /* 0x000fe4000f8efc3f */
[----:B------:R-:W-:Y:S01]  /*ca60*/  ULOP3.LUT UR44, UR38, 0x2, URZ, 0xfc, !UPT ;  /* 0x00000002262c7892 */ /* 0x000fe2000f8efc3f */
[----:B------:R-:W-:Y:S01]  /*ca70*/  ULDC.64 UR52, c[0x0][0x198] ;  /* 0x0000660000347ab9 */ /* 0x000fe20000000a00 */
[----:B---3--:R-:W-:-:S06]  /*ca80*/  ULEA UR4, UR5, UR4, 0x18 ;  /* 0x0000000405047291 */ /* 0x008fcc000f8ec03f */
[----:B------:R-:W-:Y:S01]  /*ca90*/  IMAD.U32 R17, RZ, RZ, UR4 ;  /* 0x00000004ff117e24 */ /* 0x000fe2000f8e00ff */
[----:B--2---:R-:W-:Y:S01]  /*caa0*/  SHF.R.U32.HI R0, RZ, 0x1, R10 ;  /* 0x00000001ff007819 */ /* 0x004fe2000001160a */
[C---:B-1----:R-:W-:Y:S01]  /*cab0*/  IMAD.SHL.U32 R4, R10.reuse, 0x40, RZ ;  /* 0x000000400a047824 */ /* 0x042fe200078e00ff */
[C---:B------:R-:W-:Y:S01]  /*cac0*/  LOP3.LUT R9, R10.reuse, 0x7f, RZ, 0xc0, !PT ;  /* 0x0000007f0a097812 */ /* 0x040fe200078ec0ff */
[----:B------:R-:W-:-:S03]  /*cad0*/  IMAD.SHL.U32 R5, R10, 0x2, RZ ;  /* 0x000000020a057824 */ /* 0x000fc600078e00ff */
[----:B------:R-:W-:-:S04]  /*cae0*/  LOP3.LUT R3, R4, 0x180, RZ, 0xc0, !PT ;  /* 0x0000018004037812 */ /* 0x000fc800078ec0ff */
[----:B------:R-:W-:Y:S01]  /*caf0*/  LOP3.LUT R3, R3, 0x30, R0, 0xf8, !PT ;  /* 0x0000003003037812 */ /* 0x000fe200078ef800 */
[----:B------:R-:W-:-:S05]  /*cb00*/  IMAD.SHL.U32 R0, R10, 0x10, RZ ;  /* 0x000000100a007824 */ /* 0x000fca00078e00ff */
[----:B0-----:R-:W-:-:S04]  /*cb10*/  LOP3.LUT R2, R0, 0x1b0, RZ, 0xc0, !PT ;  /* 0x000001b000027812 */ /* 0x001fc800078ec0ff */
[----:B------:R-:W-:Y:S01]  /*cb20*/  LOP3.LUT R6, R2, 0x30, R5, 0x78, !PT ;  /* 0x0000003002067812 */ /* 0x000fe200078e7805 */
[----:B------:R-:W-:-:S05]  /*cb30*/  IMAD.SHL.U32 R2, R9, 0x10, RZ ;  /* 0x0000001009027824 */ /* 0x000fca00078e00ff */
[----:B------:R-:W-:Y:S01]  /*cb40*/  LOP3.LUT R7, R2, 0x600, RZ, 0xc0, !PT ;  /* 0x0000060002077812 */ /* 0x000fe200078ec0ff */
[----:B------:R-:W-:-:S05]  /*cb50*/  IMAD.SHL.U32 R2, R10, 0x8, RZ ;  /* 0x000000080a027824 */ /* 0x000fca00078e00ff */
[----:B------:R-:W-:Y:S02]  /*cb60*/  LOP3.LUT R5, R3, 0x30, R2, 0x78, !PT ;  /* 0x0000003003057812 */ /* 0x000fe400078e7802 */
[----:B------:R-:W-:Y:S02]  /*cb70*/  LOP3.LUT R3, R7, 0x40, R0, 0xf8, !PT ;  /* 0x0000004007037812 */ /* 0x000fe400078ef800 */
[----:B------:R-:W-:Y:S02]  /*cb80*/  LOP3.LUT R4, R5, 0x640, R4, 0xf8, !PT ;  /* 0x0000064005047812 */ /* 0x000fe400078ef804 */
[----:B------:R-:W-:Y:S01]  /*cb90*/  LOP3.LUT R2, R3, R6, RZ, 0xfc, !PT ;  /* 0x0000000603027212 */ /* 0x000fe200078efcff */
[----:B------:R-:W-:Y:S01]  /*cba0*/  IMAD.SHL.U32 R3, R10, 0x20, RZ ;  /* 0x000000200a037824 */ /* 0x000fe200078e00ff */
[----:B------:R-:W-:Y:S01]  /*cbb0*/  LOP3.LUT R0, R0, 0x30, RZ, 0xc0, !PT ;  /* 0x0000003000007812 */ /* 0x000fe200078ec0ff */
[----:B------:R0:W-:Y:S03]  /*cbc0*/  STL [R1], R4 ;  /* 0x0000000401007387 */ /* 0x0001e60000100800 */
[----:B------:R-:W-:Y:S01]  /*cbd0*/  LOP3.LUT R8, R7, 0x60, R3, 0xf8, !PT ;  /* 0x0000006007087812 */ /* 0x000fe200078ef803 */
[----:B------:R-:W-:Y:S01]  /*cbe0*/  IMAD.SHL.U32 R7, R10, 0x4, RZ ;  /* 0x000000040a077824 */ /* 0x000fe200078e00ff */
[----:B------:R-:W-:-:S02]  /*cbf0*/  LOP3.LUT R6, R3, 0x80, RZ, 0xc0, !PT ;  /* 0x0000008003067812 */ /* 0x000fc400078ec0ff */
[----:B------:R-:W-:Y:S02]  /*cc00*/  LOP3.LUT R19, R8, 0x100, R3, 0xf8, !PT ;  /* 0x0000010008137812 */ /* 0x000fe400078ef803 */
[----:B------:R-:W-:Y:S02]  /*cc10*/  LOP3.LUT R6, R6, 0x10, R10, 0xf8, !PT ;  /* 0x0000001006067812 */ /* 0x000fe400078ef80a */
[----:B0-----:R-:W-:Y:S02]  /*cc20*/  SHF.R.U32.HI R4, RZ, 0x2, R9 ;  /* 0x00000002ff047819 */ /* 0x001fe40000011609 */
[----:B------:R-:W-:Y:S02]  /*cc30*/  LOP3.LUT R6, R6, 0x10, R7, 0x78, !PT ;  /* 0x0000001006067812 */ /* 0x000fe400078e7807 */
[----:B------:R-:W-:Y:S01]  /*cc40*/  LOP3.LUT R4, R4, 0x60, R3, 0xf8, !PT ;  /* 0x0000006004047812 */ /* 0x000fe200078ef803 */
[----:B------:R-:W-:Y:S01]  /*cc50*/  IMAD.IADD R3, R17, 0x1, R2 ;  /* 0x0000000111037824 */ /* 0x000fe200078e0202 */
[----:B------:R-:W-:Y:S01]  /*cc60*/  LOP3.LUT R19, R19, R6, RZ, 0xfc, !PT ;  /* 0x0000000613137212 */ /* 0x000fe200078efcff */
[----:B------:R-:W-:-:S03]  /*cc70*/  IMAD.MOV.U32 R2, RZ, RZ, 0x1 ;  /* 0x00000001ff027424 */ /* 0x000fc600078e00ff */
[----:B------:R-:W-:Y:S04]  /*cc80*/  STL [R1+0x1c], R3 ;  /* 0x00001c0301007387 */ /* 0x000fe80000100800 */
[----:B------:R-:W-:Y:S04]  /*cc90*/  STL [R1+0x4], RZ ;  /* 0x000004ff01007387 */ /* 0x000fe80000100800 */
[----:B------:R0:W-:Y:S04]  /*cca0*/  STL [R1+0xc], R2 ;  /* 0x00000c0201007387 */ /* 0x0001e80000100800 */
[----:B------:R1:W-:Y:S01]  /*ccb0*/  STL [R1+0x28], RZ ;  /* 0x000028ff01007387 */ /* 0x0003e20000100800 */
[----:B0-----:R-:W-:-:S02]  /*ccc0*/  LOP3.LUT R2, R0, 0x40, RZ, 0xfc, !PT ;  /* 0x0000004000027812 */ /* 0x001fc400078efcff */
[----:B-1----:R-:W-:-:S07]  /*ccd0*/  LOP3.LUT R0, R0, 0x80, RZ, 0xfc, !PT ;  /* 0x0000008000007812 */ /* 0x002fce00078efcff */
.L_x_3309:
[----:B------:R-:W-:Y:S01]  /*cce0*/  ULDC.64 UR4, c[0x0][0xc88] ;  /* 0x0003220000047ab9 */ /* 0x000fe20000000a00 */
[----:B------:R-:W-:Y:S01]  /*ccf0*/  ULDC.64 UR6, c[0x0][0xa18] ;  /* 0x0002860000067ab9 */ /* 0x000fe20000000a00 */
[----:B------:R-:W-:-:S06]  /*cd00*/  UIMAD.WIDE UR4, UR45, 0x4, UR4 ;  /* 0x000000042d0478a5 */ /* 0x000fcc000f8e0204 */
[----:B------:R-:W-:Y:S02]  /*cd10*/  IMAD.U32 R2, RZ, RZ, UR4 ;  /* 0x00000004ff027e24 */ /* 0x000fe4000f8e00ff */
[----:B------:R-:W-:Y:S01]  /*cd20*/  IMAD.U32 R3, RZ, RZ, UR5 ;  /* 0x00000005ff037e24 */ /* 0x000fe2000f8e00ff */
[----:B------:R-:W-:Y:S01]  /*cd30*/  UISETP.NE.U32.AND UP0, UPT, UR6, URZ, UPT ;  /* 0x0000003f0600728c */ /* 0x000fe2000bf05070 */
[----:B------:R-:W-:Y:S01]  /*cd40*/  ULDC UR8, c[0x0][0x288] ;  /* 0x0000a20000087ab9 */ /* 0x000fe20000000800 */
[----:B------:R-:W-:Y:S02]  /*cd50*/  ULDC.64 UR4, c[0x0][0xa28] ;  /* 0x00028a0000047ab9 */ /* 0x000fe40000000a00 */
[----:B------:R-:W2:Y:S01]  /*cd60*/  LDG.E R2, desc[UR48][R2.64] ;  /* 0x0000003002027981 */ /* 0x000ea2000c1e1900 */
[----:B------:R-:W-:Y:S01]  /*cd70*/  UISETP.NE.AND.EX UP0, UPT, UR7, URZ, UPT, UP0 ;  /* 0x0000003f0700728c */ /* 0x000fe2000bf05300 */
[----:B------:R-:W-:Y:S01]  /*cd80*/  IMAD.U32 R0, RZ, RZ, UR8 ;  /* 0x00000008ff007e24 */ /* 0x000fe2000f8e00ff */
[----:B------:R-:W-:-:S04]  /*cd90*/  UISETP.NE.U32.AND UP1, UPT, UR4, URZ, UPT ;  /* 0x0000003f0400728c */ /* 0x000fc8000bf25070 */
[----:B------:R-:W-:Y:S01]  /*cda0*/  PLOP3.LUT P3, PT, PT, PT, UP0, 0x80, 0x0 ;  /* 0x000000000000781c */ /* 0x000fe20003f6f008 */
[----:B------:R-:W-:-:S06]  /*cdb0*/  UISETP.NE.AND.EX UP1, UPT, UR5, URZ, UPT, UP1 ;  /* 0x0000003f0500728c */ /* 0x000fcc000bf25310 */
        /* <DEDUP_REMOVED lines=8> */
[----:B------:R-:W-:Y:S01]  /*ce40*/  IMAD.U32 R2, RZ, RZ, UR6 ;  /* 0x00000006ff027e24 */ /* 0x000fe2000f8e00ff */
[----:B------:R-:W-:-:S03]  /*ce50*/  @UP1 ULEA.HI.X UR5, UR46, UR5, UR50, 0x2, UP2 ;  /* 0x000000052e051291 */ /* 0x000fc600090f1432 */
[----:B------:R-:W-:Y:S01]  /*ce60*/  IMAD.U32 R3, RZ, RZ, UR7 ;  /* 0x00000007ff037e24 */ /* 0x000fe2000f8e00ff */
[----:B------:R-:W-:-:S04]  /*ce70*/  ULDC.64 UR6, c[0x0][0xa08] ;  /* 0x0002820000067ab9 */ /* 0x000fc80000000a00 */
[----:B0-----:R0:W2:Y:S01]  /*ce80*/  @P3 LDG.E R0, desc[UR48][R2.64] ;  /* 0x0000003002003981 */ /* 0x0010a2000c1e1900 */
        /* <DEDUP_REMOVED lines=8> */
[----:B-1----:R0:W3:Y:S01]  /*cf10*/  @P2 LDG.E R7, desc[UR48][R2.64] ;  /* 0x0000003002072981 */ /* 0x0020e2000c1e1900 */
[----:B------:R-:W-:Y:S01]  /*cf20*/  ISETP.NE.AND.EX P0, PT, RZ, UR5, PT, P0 ;  /* 0x00000005ff007c0c */ /* 0x000fe2000bf05300 */
[----:B------:R-:W-:Y:S01]  /*cf30*/  UIADD3.X UR5, UR51, UR5, URZ, UP0, !UPT ;  /* 0x0000000533057290 */ /* 0x000fe200087fe43f */
[----:B------:R-:W-:Y:S01]  /*cf40*/  IMAD.U32 R4, RZ, RZ, UR6 ;  /* 0x00000006ff047e24 */ /* 0x000fe2000f8e00ff */
[----:B------:R-:W-:Y:S01]  /*cf50*/  UIADD3.X UR7, UR51, UR7, URZ, UP1, !UPT ;  /* 0x0000000733077290 */ /* 0x000fe20008ffe43f */
[----:B0-----:R-:W-:-:S03]  /*cf60*/  IMAD.U32 R2, RZ, RZ, UR4 ;  /* 0x00000004ff027e24 */ /* 0x001fc6000f8e00ff */
[----:B------:R-:W-:Y:S02]  /*cf70*/  IMAD.U32 R3, RZ, RZ, UR5 ;  /* 0x00000005ff037e24 */ /* 0x000fe4000f8e00ff */
[----:B------:R-:W-:-:S05]  /*cf80*/  IMAD.U32 R5, RZ, RZ, UR7 ;  /* 0x00000007ff057e24 */ /* 0x000fca000f8e00ff */
[----:B------:R0:W5:Y:S04]  /*cf90*/  @P1 LDG.E R6, desc[UR48][R4.64] ;  /* 0x0000003004061981 */ /* 0x000168000c1e1900 */
[----:B--2---:R1:W-:Y:S04]  /*cfa0*/  STL [R1+0x8], R0 ;  /* 0x0000080001007387 */ /* 0x0043e80000100800 */
[----:B-1----:R0:W5:Y:S01]  /*cfb0*/  @P0 LDG.E R0, desc[UR48][R2.64] ;  /* 0x0000003002000981 */ /* 0x002162000c1e1900 */
[----:B------:R-:W-:Y:S01]  /*cfc0*/  UMOV UR41, URZ ;  /* 0x0000003f00297c82 */ /* 0x000fe20008000000 */
[----:B---3--:R-:W-:Y:S01]  /*cfd0*/  @P2 R2UR UR41, R7 ;  /* 0x00000000072922ca */ /* 0x008fe200000e0000 */
[----:B------:R-:W-:-:S14]  /*cfe0*/  @P3 BRA `(.L_x_3237) ;  /* 0x0000000000143947 */ /* 0x000fdc0003800000 */
[----:B------:R-:W-:Y:S05]  /*cff0*/  @!P0 BRA `(.L_x_3237) ;  /* 0x0000000000108947 */ /* 0x000fea0003800000 */
[----:B------:R-:W2:Y:S04]  /*d000*/  LDG.E R7, desc[UR48][R2.64] ;  /* 0x0000003002077981 */ /* 0x000ea8000c1e1900 */
[----:B0-----:R-:W2:Y:S02]  /*d010*/  LDG.E R2, desc[UR48][R2.64+0x4] ;  /* 0x0000043002027981 */ /* 0x001ea4000c1e1900 */
[----:B--2---:R-:W-:-:S05]  /*d020*/  IMAD.IADD R2, R2, 0x1, -R7 ;  /* 0x0000000102027824 */ /* 0x004fca00078e0a07 */
[----:B------:R1:W-:Y:S02]  /*d030*/  STL [R1+0x8], R2 ;  /* 0x0000080201007387 */ /* 0x0003e40000100800 */
.L_x_3237:
        /* <DEDUP_REMOVED lines=17> */
[----:B--2---:R-:W-:Y:S11]  /*d150*/  @!P0 BRA `(.L_x_3238) ;  /* 0x00000000001c8947 */ /* 0x004ff60003800000 */
[----:B------:R-:W-:-:S04]  /*d160*/  UIADD3 UR4, UP0, UR47, UR6, URZ ;  /* 0x000000062f047290 */ /* 0x000fc8000ff1e03f */
[----:B------:R-:W-:Y:S02]  /*d170*/  UIADD3.X UR5, UR51, UR7, URZ, UP0, !UPT ;  /* 0x0000000733057290 */ /* 0x000fe400087fe43f */
[----:B01----:R-:W-:-:S04]  /*d180*/  IMAD.U32 R2, RZ, RZ, UR4 ;  /* 0x00000004ff027e24 */ /* 0x003fc8000f8e00ff */
[----:B------:R-:W-:-:S05]  /*d190*/  IMAD.U32 R3, RZ, RZ, UR5 ;  /* 0x00000005ff037e24 */ /* 0x000fca000f8e00ff */
[----:B------:R-:W2:Y:S02]  /*d1a0*/  LDG.E R2, desc[UR48][R2.64] ;  /* 0x0000003002027981 */ /* 0x000ea4000c1e1900 */
[----:B--2---:R-:W-:Y:S01]  /*d1b0*/  R2UR UR4, R2 ;  /* 0x00000000020472ca */ /* 0x004fe200000e0000 */
[----:B------:R-:W-:-:S14]  /*d1c0*/  BRA `(.L_x_3239) ;  /* 0x0000000000187947 */ /* 0x000fdc0003800000 */
.L_x_3238:
[----:B------:R-:W-:Y:S05]  /*d1d0*/  @!P1 BRA `(.L_x_3239) ;  /* 0x0000000000149947 */ /* 0x000fea0003800000 */
[----:B------:R-:W2:Y:S04]  /*d1e0*/  LDG.E R0, desc[UR48][R4.64] ;  /* 0x0000003004007981 */ /* 0x000ea8000c1e1900 */
[----:B0-----:R-:W3:Y:S01]  /*d1f0*/  LDG.E R4, desc[UR48][R4.64+0x4] ;  /* 0x0000043004047981 */ /* 0x001ee2000c1e1900 */
[----:B--2---:R-:W-:Y:S02]  /*d200*/  R2UR UR5, R0 ;  /* 0x00000000000572ca */ /* 0x004fe400000e0000 */
[----:B---3--:R-:W-:-:S13]  /*d210*/  R2UR UR4, R4 ;  /* 0x00000000040472ca */ /* 0x008fda00000e0000 */
[----:B------:R-:W-:-:S12]  /*d220*/  UIADD3 UR4, -UR5, UR4, URZ ;  /* 0x0000000405047290 */ /* 0x000fd8000fffe13f */
.L_x_3239:
[----:B------:R-:W-:Y:S01]  /*d230*/  UIADD3 UR41, -UR41, UR4, URZ ;  /* 0x0000000429297290 */ /* 0x000fe2000fffe13f */
[----:B------:R-:W-:Y:S03]  /*d240*/  BSSY B7, `(.L_x_3240) ;  /* 0x000041a000077945 */ /* 0x000fe60003800000 */
[----:B------:R-:W-:Y:S02]  /*d250*/  UIADD3 UR4, UR41, 0x9f, URZ ;  /* 0x0000009f29047890 */ /* 0x000fe4000fffe03f */
[----:B------:R-:W-:Y:S02]  /*d260*/  ISETP.LT.AND P0, PT, RZ, UR41, PT ;  /* 0x00000029ff007c0c */ /* 0x000fe4000bf01270 */
[----:B------:R-:W-:-:S04]  /*d270*/  UIMAD.WIDE UR4, UR4, 0x66666667, URZ ;  /* 0x66666667040478a5 */ /* 0x000fc8000f8e023f */
[----:B------:R-:W-:-:S04]  /*d280*/  USHF.R.U32.HI UR40, URZ, 0x1f, UR5 ;  /* 0x0000001f3f287899 */ /* 0x000fc80008011605 */
[----:B------:R-:W-:-:S03]  /*d290*/  ULEA.HI.SX32 UR40, UR5, UR40, 0x1a ;  /* 0x0000002805287291 */ /* 0x000fc6000f8fd23f */
[----:B------:R-:W-:Y:S09]  /*d2a0*/  @P0 BRA `(.L_x_3241) ;  /* 0x0000000000480947 */ /* 0x000ff20003800000 */
[----:B------:R-:W2:Y:S02]  /*d2b0*/  S2R R0, SR_TID.X ;  /* 0x0000000000007919 */ /* 0x000ea40000002100 */
[----:B--2---:R-:W-:-:S04]  /*d2c0*/  LOP3.LUT R0, R0, 0x7f, RZ, 0xc0, !PT ;  /* 0x0000007f00007812 */ /* 0x004fc800078ec0ff */
[----:B------:R-:W-:-:S13]  /*d2d0*/  ISETP.NE.AND P0, PT, R0, RZ, PT ;  /* 0x000000ff0000720c */ /* 0x000fda0003f05270 */
[----:B------:R-:W-:Y:S05]  /*d2e0*/  @P0 BRA `(.L_x_3242) ;  /* 0x00000040003c0947 */ /* 0x000fea0003800000 */
[----:B0-----:R-:W0:Y:S01]  /*d2f0*/  S2R R3, SR_LANEID ;  /* 0x0000000000037919 */ /* 0x001e220000000000 */
[----:B------:R-:W-:Y:S02]  /*d300*/  VOTEU.ANY UR4, UPT, PT ;  /* 0x0000000000047886 */ /* 0x000fe400038e0100 */
[----:B------:R-:W0:Y:S08]  /*d310*/  FLO.U32 R0, UR4 ;  /* 0x0000000400007d00 */ /* 0x000e3000080e0000 */
[----:B------:R-:W2:Y:S01]  /*d320*/  POPC R5, UR4 ;  /* 0x0000000400057d09 */ /* 0x000ea20008000000 */
[----:B0-----:R-:W-:-:S02]  /*d330*/  ISETP.EQ.U32.AND P0, PT, R0, R3, PT ;  /* 0x000000030000720c */ /* 0x001fc40003f02070 */
[----:B-1----:R-:W2:Y:S11]  /*d340*/  LDC.64 R2, c[0x0][0xc60] ;  /* 0x00031800ff027b82 */ /* 0x002eb60000000a00 */
        /* <DEDUP_REMOVED lines=8> */
.L_x_3241:
[----:B------:R-:W-:Y:S01]  /*d3d0*/  VIADD R0, R17, 0x24200 ;  /* 0x0002420011007836 */ /* 0x000fe20000000000 */
[----:B------:R-:W-:Y:S04]  /*d3e0*/  BSSY B6, `(.L_x_3243) ;  /* 0x0000013000067945 */ /* 0x000fe80003800000 */
[----:B------:R-:W-:-:S13]  /*d3f0*/  LOP3.LUT P0, RZ, R0, 0x1bf, RZ, 0xc0, !PT ;  /* 0x000001bf00ff7812 */ /* 0x000fda000780c0ff */
[----:B------:R-:W-:Y:S05]  /*d400*/  @!P0 BRA `(.L_x_3244) ;  /* 0x0000000000408947 */ /* 0x000fea0003800000 */
[----:B01----:R-:W-:Y:S01]  /*d410*/  MOV R2, 0x0 ;  /* 0x0000000000027802 */ /* 0x003fe20000000f00 */
        /* <DEDUP_REMOVED lines=15> */
.L_x_3244:
[----:B------:R-:W-:Y:S05]  /*d510*/  BSYNC B6 ;  /* 0x0000000000067941 */ /* 0x000fea0003800000 */
.L_x_3243:
        /* <DEDUP_REMOVED lines=23> */
[----:B0-2---:R-:W-:Y:S05]  /*d690*/  CALL.ABS.NOINC R2 ;  /* 0x0000000002007343 */ /* 0x005fea0003c00000 */
.L_x_3246:
[----:B------:R-:W-:Y:S05]  /*d6a0*/  BSYNC B6 ;  /* 0x0000000000067941 */ /* 0x000fea0003800000 */
.L_x_3245:
        /* <DEDUP_REMOVED lines=20> */
.L_x_3248:
[----:B------:R-:W-:Y:S05]  /*d7f0*/  BSYNC B6 ;  /* 0x0000000000067941 */ /* 0x000fea0003800000 */
.L_x_3247:
[----:B------:R-:W-:Y:S01]  /*d800*/  LOP3.LUT P6, RZ, R16, 0x1, RZ, 0xc0, !PT ;  /* 0x0000000110ff7812 */ /* 0x000fe200078cc0ff */
[----:B------:R-:W-:-:S12]  /*d810*/  BSSY B6, `(.L_x_3249) ;  /* 0x0000012000067945 */ /* 0x000fd80003800000 */
        /* <DEDUP_REMOVED lines=17> */
.L_x_3250:
[----:B------:R-:W-:Y:S05]  /*d930*/  BSYNC B6 ;  /* 0x0000000000067941 */ /* 0x000fea0003800000 */
.L_x_3249:
[----:B------:R-:W3:Y:S01]  /*d940*/  LDL R8, [R1+0x10] ;  /* 0x0000100001087983 */ /* 0x000ee20000100800 */
[----:B------:R-:W-:Y:S02]  /*d950*/  ULDC.64 UR4, c[0x0][0x9f8] ;  /* 0x00027e0000047ab9 */ /* 0x000fe40000000a00 */
[----:B------:R-:W-:-:S04]  /*d960*/  UISETP.NE.U32.AND UP0, UPT, UR4, URZ, UPT ;  /* 0x0000003f0400728c */ /* 0x000fc8000bf05070 */
[----:B------:R-:W-:-:S06]  /*d970*/  UISETP.NE.AND.EX UP0, UPT, UR5, URZ, UPT, UP0 ;  /* 0x0000003f0500728c */ /* 0x000fcc000bf05300 */
[----:B------:R-:W-:-:S05]  /*d980*/  PLOP3.LUT P0, PT, PT, PT, UP0, 0x80, 0x0 ;  /* 0x000000000000781c */ /* 0x000fca0003f0f008 */
[----:B------:R-:W-:-:S04]  /*d990*/  @UP0 UIADD3 UR4, UP1, UR47, UR4, URZ ;  /* 0x000000042f040290 */ /* 0x000fc8000ff3e03f */
[----:B------:R-:W-:Y:S02]  /*d9a0*/  @UP0 UIADD3.X UR5, UR51, UR5, URZ, UP1, !UPT ;  /* 0x0000000533050290 */ /* 0x000fe40008ffe43f */
[----:B01----:R-:W-:-:S04]  /*d9b0*/  IMAD.U32 R2, RZ, RZ, UR4 ;  /* 0x00000004ff027e24 */ /* 0x003fc8000f8e00ff */
[----:B------:R-:W-:Y:S01]  /*d9c0*/  IMAD.U32 R3, RZ, RZ, UR5 ;  /* 0x00000005ff037e24 */ /* 0x000fe2000f8e00ff */
[----:B------:R-:W0:Y:S01]  /*d9d0*/  S2R R0, SR_TID.X ;  /* 0x0000000000007919 */ /* 0x000e220000002100 */
[----:B------:R-:W-:-:S03]  /*d9e0*/  ULDC.64 UR4, c[0x0][0xa08] ;  /* 0x0002820000047ab9 */ /* 0x000fc60000000a00 */
[----:B---3--:R1:W3:Y:S01]  /*d9f0*/  @P0 LDG.E R8, desc[UR48][R2.64] ;  /* 0x0000003002080981 */ /* 0x0082e2000c1e1900 */
[----:B0-----:R-:W-:-:S04]  /*da00*/  SHF.R.U32.HI R0, RZ, 0x5, R0 ;  /* 0x00000005ff007819 */ /* 0x001fc80000011600 */
[----:B------:R-:W-:Y:S01]  /*da10*/  LOP3.LUT R0, R0, 0x3, RZ, 0xc0, !PT ;  /* 0x0000000300007812 */ /* 0x000fe200078ec0ff */
[----:B-1----:R-:W0:Y:S01]  /*da20*/  LDC.64 R2, c[0x0][0x418] ;  /* 0x00010600ff027b82 */ /* 0x002e220000000a00 */
[----:B---3--:R-:W-:Y:S01]  /*da30*/  SHF.R.S32.HI R9, RZ, 0x1f, R8 ;  /* 0x0000001fff097819 */ /* 0x008fe20000011408 */
[----:B------:R1:W-:Y:S01]  /*da40*/  @P0 STL [R1+0x10], R8 ;  /* 0x0000100801000387 */ /* 0x0003e20000100800 */
[----:B0-----:R-:W-:Y:S01]  /*da50*/  LOP3.LUT P0, RZ, R2, UR4, RZ, 0xfc, !PT ;  /* 0x0000000402ff7c12 */ /* 0x001fe2000f80fcff */
[----:B------:R-:W-:Y:S02]  /*da60*/  UMOV UR4, 0xffffffff ;  /* 0xffffffff00047882 */ /* 0x000fe40000000000 */
[----:B------:R1:W-:Y:S01]  /*da70*/  STL [R1+0x18], R9 ;  /* 0x0000180901007387 */ /* 0x0003e20000100800 */
[----:B------:R-:W-:-:S04]  /*da80*/  LOP3.LUT P0, RZ, R3, UR5, RZ, 0xfc, P0 ;  /* 0x0000000503ff7c12 */ /* 0x000fc8000800fcff */
[----:B--2---:R-:W-:Y:S01]  /*da90*/  SEL R16, R8, RZ, !P0 ;  /* 0x000000ff08107207 */ /* 0x004fe20004000000 */
[----:B------:R-:W-:Y:S08]  /*daa0*/  BRA.DIV UR4, `(.L_x_3251) ;  /* 0x0000004a04547947 */ /* 0x000ff0000b800000 */
[----:B------:R0:W2:Y:S02]  /*dab0*/  SHFL.IDX PT, R14, R0, RZ, 0x1f ;  /* 0x00001fff000e7589 */ /* 0x0000a400000e0000 */
.L_x_3328:
[----:B0-----:R-:W3:Y:S01]  /*dac0*/  LDL.LU R0, [R1+0x14] ;  /* 0x0000140001007983 */ /* 0x001ee20000300800 */
[----:B------:R-:W-:Y:S02]  /*dad0*/  PLOP3.LUT P1, PT, PT, PT, PT, 0x8, 0x0 ;  /* 0x000000000000781c */ /* 0x000fe40003f2e170 */
[----:B--2---:R-:W-:Y:S02]  /*dae0*/  ISETP.NE.AND P0, PT, R14, RZ, PT ;  /* 0x000000ff0e00720c */ /* 0x004fe40003f05270 */
[----:B---3--:R-:W-:-:S09]  /*daf0*/  LOP3.LUT R0, R0, 0xfffffffe, RZ, 0xc0, !PT ;  /* 0xfffffffe00007812 */ /* 0x008fd200078ec0ff */
        /* <DEDUP_REMOVED lines=8> */
.L_x_3331:
        /* <DEDUP_REMOVED lines=21> */
.L_x_3254:
        /* <DEDUP_REMOVED lines=9> */
.L_x_3332:
        /* <DEDUP_REMOVED lines=8> */
.L_x_3256:
[----:B------:R-:W2:Y:S01]  /*dde0*/  LDL R5, [R1+0x4] ;  /* 0x0000040001057983 */ /* 0x000ea20000100800 */
[----:B------:R-:W-:Y:S01]  /*ddf0*/  IMAD.MOV.U32 R4, RZ, RZ, 0xa0 ;  /* 0x000000a0ff047424 */ /* 0x000fe200078e00ff */
[----:B------:R-:W-:Y:S01]  /*de00*/  R2UR UR33, R3 ;  /* 0x00000000032172ca */ /* 0x000fe200000e0000 */
[----:B------:R-:W-:Y:S01]  /*de10*/  UIADD3 UR4, UP0, UR52, 0x470, URZ ;  /* 0x0000047034047890 */ /* 0x000fe2000ff1e03f */
[----:B-----5:R-:W-:Y:S01]  /*de20*/  R2UR UR37, R16 ;  /* 0x00000000102572ca */ /* 0x020fe200000e0000 */
[----:B------:R-:W-:Y:S01]  /*de30*/  IMAD R0, R0, R4, UR42 ;  /* 0x0000002a00007e24 */ /* 0x000fe2000f8e0204 */
[----:B------:R-:W-:Y:S01]  /*de40*/  UMOV UR6, 0x0 ;  /* 0x0000000000067882 */ /* 0x000fe20000000000 */
[----:B------:R-:W-:Y:S01]  /*de50*/  UIADD3.X UR5, URZ, UR53, URZ, UP0, !UPT ;  /* 0x000000353f057290 */ /* 0x000fe200087fe43f */
[----:B------:R-:W-:Y:S02]  /*de60*/  UMOV UR7, 0x14f00000 ;  /* 0x14f0000000077882 */ /* 0x000fe40000000000 */
[----:B------:R-:W-:Y:S01]  /*de70*/  R2UR UR35, R0 ;  /* 0x00000000002372ca */ /* 0x000fe200000e0000 */
[----:B------:R-:W-:Y:S01]  /*de80*/  UMOV UR34, URZ ;  /* 0x0000003f00227c82 */ /* 0x000fe20008000000 */
[----:B------:R-:W-:Y:S01]  /*de90*/  UMOV UR18, 0x40 ;  /* 0x0000004000127882 */ /* 0x000fe20000000000 */
[----:B------:R-:W-:Y:S01]  /*dea0*/  UMOV UR20, UR36 ;  /* 0x0000002400147c82 */ /* 0x000fe20008000000 */
[----:B------:R-:W-:Y:S01]  /*deb0*/  UMOV UR10, 0x80 ;  /* 0x00000080000a7882 */ /* 0x000fe20000000000 */
[----:B------:R-:W-:-:S02]  /*dec0*/  UIADD3 UR33, UR33, 0x33470, URZ ;  /* 0x0003347021217890 */ /* 0x000fc4000fffe03f */
[----:B------:R-:W-:Y:S01]  /*ded0*/  UMOV UR21, UR37 ;  /* 0x0000002500157c82 */ /* 0x000fe20008000000 */
[----:B------:R-:W-:Y:S01]  /*dee0*/  UMOV UR12, UR36 ;  /* 0x00000024000c7c82 */ /* 0x000fe20008000000 */
[----:B------:R-:W-:-:S03]  /*def0*/  UMOV UR13, UR37 ;  /* 0x00000025000d7c82 */ /* 0x000fc60008000000 */
[----:B------:R-:W-:Y:S01]  /*df00*/  UMOV UR17, UR33 ;  /* 0x0000002100117c82 */ /* 0x000fe20008000000 */
[----:B------:R-:W-:Y:S01]  /*df10*/  UMOV UR19, UR35 ;  /* 0x0000002300137c82 */ /* 0x000fe20008000000 */
[----:B------:R-:W-:Y:S01]  /*df20*/  UMOV UR9, UR33 ;  /* 0x0000002100097c82 */ /* 0x000fe20008000000 */
[----:B------:R-:W-:Y:S01]  /*df30*/  UMOV UR11, UR35 ;  /* 0x00000023000b7c82 */ /* 0x000fe20008000000 */
[----:B--2---:R-:W-:-:S05]  /*df40*/  IMAD R4, R5, 0x7800, R17 ;  /* 0x0000780005047824 */ /* 0x004fca00078e0211 */
[----:B------:R-:W-:-:S13]  /*df50*/  R2UR UR8, R4 ;  /* 0x00000000040872ca */ /* 0x000fda00000e0000 */
[----:B------:R-:W-:Y:S02]  /*df60*/  UIADD3 UR32, UR8, 0xf200, URZ ;  /* 0x0000f20008207890 */ /* 0x000fe4000fffe03f */
[----:B------:R-:W-:Y:S02]  /*df70*/  UIADD3 UR16, UR8, 0x11a00, URZ ;  /* 0x00011a0008107890 */ /* 0x000fe4000fffe03f */
[----:B------:R-:W-:-:S05]  /*df80*/  UIADD3 UR8, UR8, 0x14200, URZ ;  /* 0x0001420008087890 */ /* 0x000fca000fffe03f */
[----:B------:R1:W-:Y:S02]  /*df90*/  UTMALDG.4D [UR32], [UR4], desc[UR6] ;  /* 0x00000620040075b4 */ /* 0x0003e40008019000 */
[----:B------:R1:W-:Y:S02]  /*dfa0*/  UTMALDG.4D [UR16], [UR4], desc[UR6] ;  /* 0x00000610040075b4 */ /* 0x0003e40008019000 */
[----:B------:R1:W-:Y:S01]  /*dfb0*/  UTMALDG.4D [UR8], [UR4], desc[UR6] ;  /* 0x00000608040075b4 */ /* 0x0003e20008019000 */
[----:B------:R-:W2:Y:S02]  /*dfc0*/  SYNCS.PHASECHK.TRANS64.TRYWAIT P0, [R3+URZ+0x33440], R2 ;  /* 0x03344002030075a7 */ /* 0x000ea4000800017f */
[----:B-12---:R-:W-:Y:S05]  /*dfd0*/  @!P0 BRA `(.L_x_3257) ;  /* 0x00000044005c8947 */ /* 0x006fea0003800000 */
.L_x_3333:
        /* <DEDUP_REMOVED lines=8> */
.L_x_3258:
        /* <DEDUP_REMOVED lines=33> */
.L_x_3252:
[----:B------:R-:W-:Y:S05]  /*e270*/  WARPSYNC.ALL ;  /* 0x0000000000007948 */ /* 0x000fea0003800000 */
[----:B0-----:R-:W-:Y:S01]  /*e280*/  VIADD R0, R17, 0x1e200 ;  /* 0x0001e20011007836 */ /* 0x001fe20000000000 */
[----:B---3--:R-:W-:Y:S01]  /*e290*/  USHF.R.S32.HI UR4, URZ, 0x1f, UR54 ;  /* 0x0000001f3f047899 */ /* 0x008fe20008011436 */
        /* <DEDUP_REMOVED lines=31> */
.L_x_3260:
[----:B------:R-:W-:Y:S05]  /*e490*/  BSYNC B6 ;  /* 0x0000000000067941 */ /* 0x000fea0003800000 */
.L_x_3259:
[----:B------:R-:W2:Y:S01]  /*e4a0*/  LDL.LU R0, [R1+0x24] ;  /* 0x0000240001007983 */ /* 0x000ea20000300800 */
[----:B-1----:R-:W0:Y:S01]  /*e4b0*/  LDC R8, c[0x0][0x448] ;  /* 0x00011200ff087b82 */ /* 0x002e220000000800 */
[----:B------:R-:W-:Y:S01]  /*e4c0*/  ULDC.64 UR8, c[0x0][0x2d8] ;  /* 0x0000b60000087ab9 */ /* 0x000fe20000000a00 */
[----:B------:R-:W1:Y:S01]  /*e4d0*/  S2R R2, SR_TID.X ;  /* 0x0000000000027919 */ /* 0x000e620000002100 */
[----:B------:R-:W3:Y:S01]  /*e4e0*/  S2R R3, SR_TID.X ;  /* 0x0000000000037919 */ /* 0x000ee20000002100 */
[----:B0-----:R-:W-:Y:S02]  /*e4f0*/  ISETP.NE.AND P0, PT, R8, 0x1, PT ;  /* 0x000000010800780c */ /* 0x001fe40003f05270 */
[----:B-1----:R-:W-:-:S04]  /*e500*/  LOP3.LUT R2, R2, 0x7f, RZ, 0xc0, !PT ;  /* 0x0000007f02027812 */ /* 0x002fc800078ec0ff */
[----:B------:R-:W-:Y:S01]  /*e510*/  SHF.R.U32.HI R2, RZ, 0x2, R2 ;  /* 0x00000002ff027819 */ /* 0x000fe20000011602 */
[----:B---3--:R-:W-:-:S06]  /*e520*/  IMAD.SHL.U32 R4, R3, 0x20, RZ ;  /* 0x0000002003047824 */ /* 0x008fcc00078e00ff */
[----:B------:R-:W0:Y:S01]  /*e530*/  @P0 LDC R3, c[0x0][0x450] ;  /* 0x00011400ff030b82 */ /* 0x000e220000000800 */
[----:B------:R-:W-:-:S07]  /*e540*/  LOP3.LUT R4, R2, 0x60, R4, 0xf8, !PT ;  /* 0x0000006002047812 */ /* 0x000fce00078ef804 */
[----:B------:R-:W1:Y:S01]  /*e550*/  @P0 LDC R2, c[0x0][0x44c] ;  /* 0x00011300ff020b82 */ /* 0x000e620000000800 */
[----:B------:R-:W3:Y:S01]  /*e560*/  S2R R9, SR_TID.X ;  /* 0x0000000000097919 */ /* 0x000ee20000002100 */
[----:B------:R-:W-:Y:S01]  /*e570*/  UIMAD UR6, UR47, UR8, URZ ;  /* 0x000000082f0672a4 */ /* 0x000fe2000f8e023f */
[----:B------:R-:W-:Y:S02]  /*e580*/  UMOV UR50, UR56 ;  /* 0x0000003800327c82 */ /* 0x000fe40008000000 */
[----:B------:R-:W-:Y:S02]  /*e590*/  UIMAD.WIDE.U32 UR4, UR36, UR8, UR50 ;  /* 0x00000008240472a5 */ /* 0x000fe4000f8e0032 */
        /* <DEDUP_REMOVED lines=10> */
[C---:B------:R-:W-:Y:S02]  /*e640*/  LOP3.LUT R11, R9.reuse, 0x40, RZ, 0xfc, !PT ;  /* 0x00000040090b7812 */ /* 0x040fe400078efcff */
[----:B------:R-:W-:Y:S01]  /*e650*/  LOP3.LUT R9, R9, 0x80, RZ, 0xfc, !PT ;  /* 0x0000008009097812 */ /* 0x000fe200078efcff */
[----:B--2---:R-:W-:-:S05]  /*e660*/  IMAD.SHL.U32 R0, R0, 0x80, RZ ;  /* 0x0000008000007824 */ /* 0x004fca00078e00ff */
[----:B------:R-:W-:-:S05]  /*e670*/  LOP3.LUT R4, R4, R0, RZ, 0xfc, !PT ;  /* 0x0000000004047212 */ /* 0x000fca00078efcff */
[----:B-1----:R-:W-:-:S04]  /*e680*/  @P0 IMAD.HI.U32 R5, R4, R2, RZ ;  /* 0x0000000204050227 */ /* 0x002fc800078e00ff */
[----:B------:R-:W-:Y:S01]  /*e690*/  IMAD.MOV.U32 R2, RZ, RZ, R4 ;  /* 0x000000ffff027224 */ /* 0x000fe200078e0004 */
[----:B0-----:R-:W-:-:S05]  /*e6a0*/  @P0 SHF.R.U32.HI R2, RZ, R3, R5 ;  /* 0x00000003ff020219 */ /* 0x001fca0000011605 */
[----:B------:R-:W-:-:S04]  /*e6b0*/  IMAD.MOV R6, RZ, RZ, -R2 ;  /* 0x000000ffff067224 */ /* 0x000fc800078e0a02 */
[----:B------:R-:W-:Y:S01]  /*e6c0*/  IMAD R6, R8, R6, R4 ;  /* 0x0000000608067224 */ /* 0x000fe200078e0204 */
[----:B------:R-:W-:Y:S01]  /*e6d0*/  SHF.R.S32.HI R4, RZ, 0x1f, R2 ;  /* 0x0000001fff047819 */ /* 0x000fe20000011402 */
[----:B------:R-:W-:-:S04]  /*e6e0*/  IMAD.U32 R3, RZ, RZ, UR8 ;  /* 0x00000008ff037e24 */ /* 0x000fc8000f8e00ff */
[----:B------:R-:W-:Y:S01]  /*e6f0*/  IMAD R4, R4, UR8, RZ ;  /* 0x0000000804047c24 */ /* 0x000fe2000f8e02ff */
[----:B------:R-:W-:-:S03]  /*e700*/  SHF.R.S32.HI R7, RZ, 0x1f, R6 ;  /* 0x0000001fff077819 */ /* 0x000fc60000011406 */
[C---:B------:R-:W-:Y:S02]  /*e710*/  IMAD R4, R2.reuse, UR9, R4 ;  /* 0x0000000902047c24 */ /* 0x040fe4000f8e0204 */
[----:B------:R-:W-:Y:S01]  /*e720*/  IMAD.WIDE.U32 R2, R2, R3, UR4 ;  /* 0x0000000402027e25 */ /* 0x000fe2000f8e0003 */
[----:B------:R-:W-:-:S03]  /*e730*/  ULDC.64 UR4, c[0x0][0x2c8] ;  /* 0x0000b20000047ab9 */ /* 0x000fc60000000a00 */
        /* <DEDUP_REMOVED lines=10> */
[----:B------:R-:W-:-:S02]  /*e7e0*/  IADD3.X R2, R5, UR5, R2, P0, !PT ;  /* 0x0000000505027c10 */ /* 0x000fc400087fe402 */
[----:B------:R-:W-:Y:S01]  /*e7f0*/  ISETP.GE.AND P1, PT, R11, UR4, PT ;  /* 0x000000040b007c0c */ /* 0x000fe2000bf26270 */
[----:B-1----:R-:W-:-:S05]  /*e800*/  IMAD.SHL.U32 R10, R7, 0x10, RZ ;  /* 0x00000010070a7824 */ /* 0x002fca00078e00ff */
[----:B------:R-:W-:-:S04]  /*e810*/  LOP3.LUT R10, R10, 0x30, RZ, 0xc0, !PT ;  /* 0x000000300a0a7812 */ /* 0x000fc800078ec0ff */
[----:B------:R-:W-:Y:S01]  /*e820*/  ISETP.GE.AND P0, PT, R10, UR4, PT ;  /* 0x000000040a007c0c */ /* 0x000fe2000bf06270 */
[----:B------:R-:W-:-:S03]  /*e830*/  UMOV UR4, 0xffffffff ;  /* 0xffffffff00047882 */ /* 0x000fc60000000000 */
[----:B0-----:R-:W-:Y:S09]  /*e840*/  BRA.DIV UR4, `(.L_x_3261) ;  /* 0x0000003e04547947 */ /* 0x001ff2000b800000 */
[----:B------:R-:W0:Y:S02]  /*e850*/  S2R R6, SR_TID.X ;  /* 0x0000000000067919 */ /* 0x000e240000002100 */
[----:B0-----:R-:W-:Y:S02]  /*e860*/  LOP3.LUT R7, R6, 0x7f, RZ, 0xc0, !PT ;  /* 0x0000007f06077812 */ /* 0x001fe400078ec0ff */
[----:B------:R-:W2:Y:S02]  /*e870*/  LDL.LU R6, [R1+0x8] ;  /* 0x0000080001067983 */ /* 0x000ea40000300800 */
[----:B------:R-:W-:Y:S02]  /*e880*/  SHF.R.U32.HI R7, RZ, 0x2, R7 ;  /* 0x00000002ff077819 */ /* 0x000fe40000011607 */
[----:B------:R-:W-:Y:S03]  /*e890*/  SHFL.IDX PT, R5, R2, RZ, 0x1c1f ;  /* 0x001c1fff02057589 */ /* 0x000fe600000e0000 */
[----:B------:R-:W-:-:S02]  /*e8a0*/  IMAD.IADD R0, R7, 0x1, R0 ;  /* 0x0000000107007824 */ /* 0x000fc400078e0200 */
[----:B--2---:R-:W-:Y:S02]  /*e8b0*/  IMAD R4, R6, R8, RZ ;  /* 0x0000000806047224 */ /* 0x004fe400078e02ff */
[----:B------:R-:W0:Y:S03]  /*e8c0*/  SHFL.IDX PT, R6, R3, RZ, 0x1c1f ;  /* 0x001c1fff03067589 */ /* 0x000e2600000e0000 */
[----:B------:R-:W-:-:S13]  /*e8d0*/  ISETP.GE.AND P4, PT, R0, R4, PT ;  /* 0x000000040000720c */ /* 0x000fda0003f86270 */
[----:B0-----:R-:W-:-:S05]  /*e8e0*/  @!P4 IADD3 R6, P3, R10, R6, RZ ;  /* 0x000000060a06c210 */ /* 0x001fca0007f7e0ff */
[----:B------:R-:W-:-:S04]  /*e8f0*/  @!P4 IMAD.X R5, RZ, RZ, R5, P3 ;  /* 0x000000ffff05c224 */ /* 0x000fc800018e0605 */
        /* <DEDUP_REMOVED lines=25> */
[----:B------:R0:W-:Y:S04]  /*ea90*/  @!P3 LDGSTS.E.BYPASS.LTC128B.128 [R9+0x21200], desc[UR48][R6.64+0x40], !P1 ;  /* 0x212000400609bfae */ /* 0x0001e8000c901d70 */
[----:B-1----:R0:W-:Y:S02]  /*eaa0*/  @!P3 LDGSTS.E.BYPASS.LTC128B.128 [R9+0x23200], desc[UR48][R6.64+0x80], !P2 ;  /* 0x232000800609bfae */ /* 0x0021e4000d101d70 */
.L_x_3342:
        /* <DEDUP_REMOVED lines=10> */
[----:B------:R1:W-:Y:S04]  /*eb50*/  LDGSTS.E.BYPASS.LTC128B.128 [R9+0x21a00], desc[UR48][R2.64+0x40], !P1 ;  /* 0x21a0004002097fae */ /* 0x0003e8000c901d70 */
[----:B------:R1:W-:Y:S02]  /*eb60*/  LDGSTS.E.BYPASS.LTC128B.128 [R9+0x23a00], desc[UR48][R2.64+0x80], !P2 ;  /* 0x23a0008002097fae */ /* 0x0003e4000d101d70 */
.L_x_3263:
[----:B------:R-:W-:Y:S05]  /*eb70*/  BSYNC B0 ;  /* 0x0000000000007941 */ /* 0x000fea0003800000 */
.L_x_3262:
[----:B------:R-:W-:Y:S01]  /*eb80*/  NOP ;  /* 0x0000000000007918 */ /* 0x000fe20000000000 */
[----:B------:R-:W-:-:S13]  /*eb90*/  PLOP3.LUT P0, PT, PT, PT, PT, 0x80, 0x0 ;  /* 0x000000000000781c */ /* 0x000fda0003f0f070 */
.L_x_3264:
[----:B------:R-:W-:Y:S02]  /*eba0*/  PLOP3.LUT P1, PT, P1, P0, PT, 0xa2, 0x0 ;  /* 0x000000000000781c */ /* 0x000fe40000f21472 */
[----:B------:R-:W-:-:S08]  /*ebb0*/  @P0 R2UR P1, UR4, R17 ;  /* 0x00000000110402ca */ /* 0x000fd00000020000 */
[----:B------:R-:W-:-:S05]  /*ebc0*/  @P0 PLOP3.LUT P0, PT, P1, PT, PT, 0x80, 0x0 ;  /* 0x000000000000081c */ /* 0x000fca0000f0f070 */
[----:B------:R-:W-:Y:S01]  /*ebd0*/  @!P1 SYNCS.ARRIVE.TRANS64.RED.A0T1 RZ, [UR4+0x33400], RZ ;  /* 0x033400ffffff99a7 */ /* 0x000fe20008200404 */
[----:B------:R-:W-:Y:S07]  /*ebe0*/  @!P1 ARRIVES.LDGSTSBAR.64.TRANSCNT [UR4+0x33400] ;  /* 0x03340000ff0099b0 */ /* 0x000fee0008000a84 */
[----:B------:R-:W-:Y:S05]  /*ebf0*/  @P0 BRA.U.ANY `(.L_x_3264) ;  /* 0xfffffffd00e80947 */ /* 0x000fea000393ffff */
[----:B01----:R-:W3:Y:S02]  /*ec00*/  LDL.LU R2, [R1+0x28] ;  /* 0x0000280001027983 */ /* 0x003ee40000300800 */
        /* <DEDUP_REMOVED lines=9> */
[----:B------:R-:W1:Y:S03]  /*eca0*/  SYNCS.PHASECHK.TRANS64.TRYWAIT P0, [R17+URZ+0x33420], R0 ;  /* 0x03342000110075a7 */ /* 0x000e66000800017f */
[----:B01----:R-:W-:Y:S05]  /*ecb0*/  @!P0 BRA `(.L_x_3266) ;  /* 0x0000003c00888947 */ /* 0x003fea0003800000 */
.L_x_3343:
[----:B------:R-:W-:Y:S05]  /*ecc0*/  BSYNC B0 ;  /* 0x0000000000007941 */ /* 0x000fea0003800000 */
.L_x_3265:
[----:B------:R-:W-:-:S06]  /*ecd0*/  UISETP.GE.AND UP0, UPT, UR41, 0xa1, UPT ;  /* 0x000000a12900788c */ /* 0x000fcc000bf06270 */
[----:B------:R-:W-:-:S13]  /*ece0*/  PLOP3.LUT P0, PT, PT, PT, UP0, 0x80, 0x0 ;  /* 0x000000000000781c */ /* 0x000fda0003f0f008 */
[----:B------:R-:W-:Y:S05]  /*ecf0*/  @!P0 BRA `(.L_x_3267) ;  /* 0x0000001800108947 */ /* 0x000fea0003800000 */
[----:B0-----:R0:W5:Y:S01]  /*ed00*/  LDL.LU R0, [R1+0xc] ;  /* 0x00000c0001007983 */ /* 0x0011620000300800 */
[----:B------:R-:W-:-:S03]  /*ed10*/  UIADD3 UR4, UR40, -0x2, URZ ;  /* 0xfffffffe28047890 */ /* 0x000fc6000fffe03f */
[----:B------:R0:W5:Y:S03]  /*ed20*/  LDL.LU R8, [R1+0x4] ;  /* 0x0000040001087983 */ /* 0x0001660000300800 */
[----:B------:R-:W-:-:S07]  /*ed30*/  IMAD.U32 R2, RZ, RZ, UR4 ;  /* 0x00000004ff027e24 */ /* 0x000fce000f8e00ff */
.L_x_3291:
        /* <DEDUP_REMOVED lines=20> */
[----:B------:R-:W3:Y:S01]  /*ee80*/  LDL R7, [R1+0x10] ;  /* 0x0000100001077983 */ /* 0x000ee20000100800 */
[----:B----4-:R-:W-:-:S13]  /*ee90*/  ISETP.NE.AND P0, PT, R3, 0x1, PT ;  /* 0x000000010300780c */ /* 0x010fda0003f05270 */
[----:B--2---:R-:W2:Y:S02]  /*eea0*/  @P0 LDC.64 R4, c[0x0][0x440] ;  /* 0x00011000ff040b82 */ /* 0x004ea40000000a00 */
[----:B--2---:R-:W-:-:S04]  /*eeb0*/  @P0 IMAD.HI.U32 R6, R2, R4, RZ ;  /* 0x0000000402060227 */ /* 0x004fc800078e00ff */
[----:B------:R-:W-:Y:S01]  /*eec0*/  IMAD.MOV.U32 R4, RZ, RZ, R2 ;  /* 0x000000ffff047224 */ /* 0x000fe200078e0002 */
[----:B------:R-:W-:-:S05]  /*eed0*/  @P0 SHF.R.U32.HI R4, RZ, R5, R6 ;  /* 0x00000005ff040219 */ /* 0x000fca0000011606 */
[----:B------:R-:W-:-:S04]  /*eee0*/  IMAD.MOV R5, RZ, RZ, -R4 ;  /* 0x000000ffff057224 */ /* 0x000fc800078e0a04 */
[----:B------:R-:W-:Y:S01]  /*eef0*/  IMAD R3, R3, R5, R2 ;  /* 0x0000000503037224 */ /* 0x000fe200078e0202 */
[----:B------:R-:W-:Y:S01]  /*ef00*/  SHF.R.S32.HI R5, RZ, 0x1f, R4 ;  /* 0x0000001fff057819 */ /* 0x000fe20000011404 */
[----:B---3--:R-:W-:-:S04]  /*ef10*/  IMAD R6, R11, UR6, RZ ;  /* 0x000000060b067c24 */ /* 0x008fc8000f8e02ff */
[C---:B------:R-:W-:Y:S02]  /*ef20*/  IMAD R6, R7.reuse, UR7, R6 ;  /* 0x0000000707067c24 */ /* 0x040fe4000f8e0206 */
[----:B------:R-:W-:-:S04]  /*ef30*/  IMAD.WIDE.U32 R4, R7, UR6, R4 ;  /* 0x0000000607047c25 */ /* 0x000fc8000f8e0004 */
[----:B------:R-:W-:Y:S01]  /*ef40*/  IMAD.IADD R5, R6, 0x1, R5 ;  /* 0x0000000106057824 */ /* 0x000fe200078e0205 */
[----:B------:R-:W-:-:S04]  /*ef50*/  LEA R6, P0, R4, UR4, 0x2 ;  /* 0x0000000404067c11 */ /* 0x000fc8000f8010ff */
[----:B------:R-:W-:-:S05]  /*ef60*/  LEA.HI.X R7, R4, UR5, R5, 0x2, P0 ;  /* 0x0000000504077c11 */ /* 0x000fca00080f1405 */
[----:B------:R3:W5:Y:S04]  /*ef70*/  LDG.E R16, desc[UR48][R6.64] ;  /* 0x0000003006107981 */ /* 0x000768000c1e1900 */
.L_x_3270:
[----:B------:R-:W2:Y:S01]  /*ef80*/  S2R R4, SR_TID.X ;  /* 0x0000000000047919 */ /* 0x000ea20000002100 */
[----:B---3--:R-:W-:Y:S01]  /*ef90*/  IMAD R6, R10, 0x8, R17 ;  /* 0x000000080a067824 */ /* 0x008fe200078e0211 */
[----:B------:R-:W-:Y:S01]  /*efa0*/  BSSY B1, `(.L_x_3271) ;  /* 0x0000006000017945 */ /* 0x000fe20003800000 */
[----:B--2---:R-:W-:Y:S02]  /*efb0*/  LOP3.LUT R5, R4, 0x7f, RZ, 0xc0, !PT ;  /* 0x0000007f04057812 */ /* 0x004fe400078ec0ff */
[----:B------:R-:W-:Y:S02]  /*efc0*/  SHF.L.U32 R4, R9, 0x1f, RZ ;  /* 0x0000001f09047819 */ /* 0x000fe400000006ff */
[----:B------:R-:W-:Y:S02]  /*efd0*/  ISETP.NE.AND P1, PT, R5, RZ, PT ;  /* 0x000000ff0500720c */ /* 0x000fe40003f25270 */
[----:B------:R-:W2:Y:S02]  /*efe0*/  SYNCS.PHASECHK.TRANS64.TRYWAIT P0, [R6+URZ+0x33480], R4 ;  /* 0x03348004060075a7 */ /* 0x000ea4000800017f */
[----:B--2---:R-:W-:Y:S09]  /*eff0*/  @!P0 BRA `(.L_x_3272) ;  /* 0x0000003800cc8947 */ /* 0x004ff20003800000 */
.L_x_3344:
[----:B------:R-:W-:Y:S05]  /*f000*/  BSYNC B1 ;  /* 0x0000000000017941 */ /* 0x000fea0003800000 */
.L_x_3271:
        /* <DEDUP_REMOVED lines=9> */
.L_x_3274:
[----:B------:R-:W-:Y:S05]  /*f0a0*/  BSYNC B1 ;  /* 0x0000000000017941 */ /* 0x000fea0003800000 */
.L_x_3273:
[----:B------:R-:W3:Y:S01]  /*f0b0*/  LDL R5, [R1+0x4] ;  /* 0x0000040001057983 */ /* 0x000ee20000100800 */
[----:B-1----:R-:W-:Y:S01]  /*f0c0*/  IMAD.MOV.U32 R10, RZ, RZ, RZ ;  /* 0x000000ffff0a7224 */ /* 0x002fe200078e00ff */
[----:B------:R-:W-:Y:S01]  /*f0d0*/  UIADD3 UR4, UP0, UR52, 0x470, URZ ;  /* 0x0000047034047890 */ /* 0x000fe2000ff1e03f */
[----:B------:R-:W-:Y:S01]  /*f0e0*/  IMAD.MOV.U32 R7, RZ, RZ, 0xa0 ;  /* 0x000000a0ff077424 */ /* 0x000fe200078e00ff */
[----:B------:R-:W-:Y:S01]  /*f0f0*/  PLOP3.LUT P0, PT, PT, PT, PT, 0x80, 0x0 ;  /* 0x000000000000781c */ /* 0x000fe20003f0f070 */
[----:B------:R-:W-:Y:S01]  /*f100*/  UMOV UR6, 0x0 ;  /* 0x0000000000067882 */ /* 0x000fe20000000000 */
[----:B------:R-:W-:Y:S01]  /*f110*/  R2UR UR10, R10 ;  /* 0x000000000a0a72ca */ /* 0x000fe200000e0000 */
[----:B------:R-:W-:Y:S01]  /*f120*/  IMAD R7, R3, R7, UR42 ;  /* 0x0000002a03077e24 */ /* 0x000fe2000f8e0207 */
[----:B------:R-:W-:Y:S01]  /*f130*/  UIADD3.X UR5, URZ, UR53, URZ, UP0, !UPT ;  /* 0x000000353f057290 */ /* 0x000fe200087fe43f */
[----:B------:R-:W-:Y:S01]  /*f140*/  UMOV UR7, 0x14f00000 ;  /* 0x14f0000000077882 */ /* 0x000fe20000000000 */
[----:B---3--:R-:W-:-:S02]  /*f150*/  IMAD R3, R5, 0x7800, R17 ;  /* 0x0000780005037824 */ /* 0x008fc400078e0211 */
[----:B------:R-:W-:Y:S02]  /*f160*/  VIADD R5, R6, 0x33470 ;  /* 0x0003347006057836 */ /* 0x000fe40000000000 */
[----:B------:R-:W-:-:S07]  /*f170*/  VIADD R9, R3, 0xf200 ;  /* 0x0000f20003097836 */ /* 0x000fce0000000000 */
.L_x_3275:
        /* <DEDUP_REMOVED lines=16> */
.L_x_3276:
        /* <DEDUP_REMOVED lines=16> */
.L_x_3277:
        /* <DEDUP_REMOVED lines=13> */
.L_x_3345:
[----:B------:R-:W-:Y:S05]  /*f450*/  BSYNC B1 ;  /* 0x0000000000017941 */ /* 0x000fea0003800000 */
.L_x_3278:
[----:B------:R-:W-:Y:S01]  /*f460*/  BSSY B1, `(.L_x_3280) ;  /* 0x000000b000017945 */ /* 0x000fe20003800000 */
[----:B-12---:R-:W-:Y:S02]  /*f470*/  IMAD.MOV.U32 R4, RZ, RZ, 0x0 ;  /* 0x00000000ff047424 */ /* 0x006fe400078e00ff */
[----:B------:R-:W-:Y:S01]  /*f480*/  IMAD.MOV.U32 R5, RZ, RZ, 0x14f00000 ;  /* 0x14f00000ff057424 */ /* 0x000fe200078e00ff */
[----:B------:R-:W-:Y:S06]  /*f490*/  @P1 BRA `(.L_x_3281) ;  /* 0x00000000001c1947 */ /* 0x000fec0003800000 */
[----:B------:R-:W1:Y:S02]  /*f4a0*/  S2R R9, SR_TID.X ;  /* 0x0000000000097919 */ /* 0x000e640000002100 */
[----:B-1----:R-:W-:Y:S01]  /*f4b0*/  LOP3.LUT R13, R9, 0x1f, RZ, 0xc0, !PT ;  /* 0x0000001f090d7812 */ /* 0x002fe200078ec0ff */
[----:B------:R-:W-:-:S03]  /*f4c0*/  IMAD.MOV.U32 R9, RZ, RZ, 0x7800 ;  /* 0x00007800ff097424 */ /* 0x000fc600078e00ff */
[----:B------:R-:W-:Y:S01]  /*f4d0*/  ISETP.NE.AND P0, PT, R13, RZ, PT ;  /* 0x000000ff0d00720c */ /* 0x000fe20003f05270 */
[----:B------:R1:W-:-:S12]  /*f4e0*/  SYNCS.ARRIVE.TRANS64 RZ, [R6+URZ+0x33430], R9 ;  /* 0x0334300906ff79a7 */ /* 0x0003d8000800003f */
[----:B-1----:R-:W-:Y:S05]  /*f4f0*/  @!P0 BRA `(.L_x_3281) ;  /* 0x0000000000048947 */ /* 0x002fea0003800000 */
[----:B------:R-:W-:Y:S01]  /*f500*/  BPT.TRAP 0x1 ;  /* 0x000000040000795c */ /* 0x000fe20000300000 */
.L_x_3281:
[----:B------:R-:W-:Y:S05]  /*f510*/  BSYNC B1 ;  /* 0x0000000000017941 */ /* 0x000fea0003800000 */
.L_x_3280:
        /* <DEDUP_REMOVED lines=8> */
.L_x_3282:
        /* <DEDUP_REMOVED lines=15> */
.L_x_3283:
        /* <DEDUP_REMOVED lines=15> */
.L_x_3284:
        /* <DEDUP_REMOVED lines=9> */
[----:B---3--:R-:W-:Y:S05]  /*f810*/  @P0 BRA.U.ANY `(.L_x_3284) ;  /* 0xfffffffd00d80947 */ /* 0x008fea000393ffff */
.L_x_3269:
[----:B------:R-:W-:Y:S05]  /*f820*/  BSYNC B0 ;  /* 0x0000000000007941 */ /* 0x000fea0003800000 */
.L_x_3268:
[----:B------:R-:W-:-:S06]  /*f830*/  UISETP.NE.AND UP0, UPT, UR39, 0x3, UPT ;  /* 0x000000032700788c */ /* 0x000fcc000bf05270 */
[----:B------:R-:W-:-:S13]  /*f840*/  PLOP3.LUT P0, PT, PT, PT, UP0, 0x80, 0x0 ;  /* 0x000000000000781c */ /* 0x000fda0003f0f008 */
[----:B------:R-:W-:Y:S05]  /*f850*/  @!P0 BRA `(.L_x_3285) ;  /* 0x0000000000048947 */ /* 0x000fea0003800000 */
[----:B------:R-:W-:Y:S01]  /*f860*/  BPT.TRAP 0x1 ;  /* 0x000000040000795c */ /* 0x000fe20000300000 */
.L_x_3285:
[----:B------:R-:W-:Y:S01]  /*f870*/  IMAD.U32 R3, RZ, RZ, UR44 ;  /* 0x0000002cff037e24 */ /* 0x000fe2000f8e00ff */
[----:B------:R-:W-:Y:S01]  /*f880*/  LOP3.LUT R4, R0, 0x1, RZ, 0x3c, !PT ;  /* 0x0000000100047812 */ /* 0x000fe200078e3cff */
[----:B------:R-:W-:Y:S03]  /*f890*/  BSSY B0, `(.L_x_3286) ;  /* 0x0000006000007945 */ /* 0x000fe60003800000 */
[----:B------:R-:W-:Y:S01]  /*f8a0*/  ISETP.NE.AND P1, PT, R3, 0x3, PT ;  /* 0x000000030300780c */ /* 0x000fe20003f25270 */
[----:B------:R-:W-:Y:S01]  /*f8b0*/  IMAD R3, R8, 0x8, R17 ;  /* 0x0000000808037824 */ /* 0x000fe200078e0211 */
[----:B------:R-:W-:-:S04]  /*f8c0*/  SHF.L.U32 R4, R4, 0x1f, RZ ;  /* 0x0000001f04047819 */ /* 0x000fc800000006ff */
[----:B------:R-:W3:Y:S02]  /*f8d0*/  SYNCS.PHASECHK.TRANS64.TRYWAIT P0, [R3+URZ+0x33470], R4 ;  /* 0x03347004030075a7 */ /* 0x000ee4000800017f */
[----:B---3--:R-:W-:Y:S05]  /*f8e0*/  @!P0 BRA `(.L_x_3287) ;  /* 0x0000003000b88947 */ /* 0x008fea0003800000 */
.L_x_3346:
[----:B------:R-:W-:Y:S05]  /*f8f0*/  BSYNC B0 ;  /* 0x0000000000007941 */ /* 0x000fea0003800000 */
.L_x_3286:
[----:B------:R-:W-:Y:S05]  /*f900*/  @!P1 BRA `(.L_x_3288) ;  /* 0x0000000000049947 */ /* 0x000fea0003800000 */
[----:B------:R-:W-:Y:S01]  /*f910*/  BPT.TRAP 0x1 ;  /* 0x000000040000795c */ /* 0x000fe20000300000 */
.L_x_3288:
[----:B---3--:R-:W-:Y:S01]  /*f920*/  SHF.L.U32 R4, R0, 0x1f, RZ ;  /* 0x0000001f00047819 */ /* 0x008fe200000006ff */
[----:B------:R-:W-:-:S03]  /*f930*/  IMAD R0, R8, 0x7800, RZ ;  /* 0x0000780008007824 */ /* 0x000fc600078e02ff */
[----:B------:R-:W3:Y:S02]  /*f940*/  SYNCS.PHASECHK.TRANS64.TRYWAIT P0, [R3+URZ+0x33460], R4 ;  /* 0x03346004030075a7 */ /* 0x000ee4000800017f */
[----:B---3--:R-:W-:Y:S05]  /*f950*/  @!P0 BRA `(.L_x_3289) ;  /* 0x0000003000b08947 */ /* 0x008fea0003800000 */
.L_x_3347:
[----:B------:R4:W-:Y:S04]  /*f960*/  STL [R1+0x2c], R2 ;  /* 0x00002c0201007387 */ /* 0x0009e80000100800 */
[----:B----4-:R-:W3:Y:S01]  /*f970*/  LDL R2, [R1] ;  /* 0x0000000001027983 */ /* 0x010ee20000100800 */
[----:B------:R-:W-:Y:S05]  /*f980*/  WARPSYNC.ALL ;  /* 0x0000000000007948 */ /* 0x000fea0003800000 */
[----:B------:R-:W-:-:S02]  /*f990*/  VIADD R14, R0, 0x2800 ;  /* 0x00002800000e7836 */ /* 0x000fc40000000000 */
[C---:B------:R-:W-:Y:S02]  /*f9a0*/  VIADD R12, R0.reuse, 0x800 ;  /* 0x00000800000c7836 */ /* 0x040fe40000000000 */
[C---:B------:R-:W-:Y:S02]  /*f9b0*/  VIADD R13, R0.reuse, 0x5000 ;  /* 0x00005000000d7836 */ /* 0x040fe40000000000 */
[C---:B------:R-:W-:Y:S02]  /*f9c0*/  VIADD R15, R0.reuse, 0x1800 ;  /* 0x00001800000f7836 */ /* 0x040fe40000000000 */
[C---:B------:R-:W-:Y:S02]  /*f9d0*/  VIADD R21, R0.reuse, 0x2000 ;  /* 0x0000200000157836 */ /* 0x040fe40000000000 */
[C---:B------:R-:W-:Y:S01]  /*f9e0*/  VIADD R20, R0.reuse, 0x5800 ;  /* 0x0000580000147836 */ /* 0x040fe20000000000 */
[----:B---3--:R-:W-:-:S05]  /*f9f0*/  LOP3.LUT R4, R0, R2, RZ, 0xfc, !PT ;  /* 0x0000000200047212 */ /* 0x008fca00078efcff */
[----:B------:R-:W-:-:S06]  /*fa00*/  IMAD.IADD R4, R17, 0x1, R4 ;  /* 0x0000000111047824 */ /* 0x000fcc00078e0204 */
[----:B--2---:R-:W2:Y:S02]  /*fa10*/  LDSM.16.MT88.4 R4, [R4+0xf200] ;  /* 0x00f200000404783b */ /* 0x004ea40000004200 */
[C-C-:B--2---:R-:W-:Y:S02]  /*fa20*/  PRMT R8, R4.reuse, 0x6420, R5.reuse ;  /* 0x0000642004087816 */ /* 0x144fe40000000005 */
[----:B-1----:R-:W-:Y:S02]  /*fa30*/  PRMT R9, R4, 0x7531, R5 ;  /* 0x0000753104097816 */ /* 0x002fe40000000005 */
[----:B------:R-:W-:Y:S02]  /*fa40*/  LOP3.LUT R4, R0, R19, RZ, 0xfc, !PT ;  /* 0x0000001300047212 */ /* 0x000fe400078efcff */
[C-C-:B------:R-:W-:Y:S02]  /*fa50*/  PRMT R10, R6.reuse, 0x6420, R7.reuse ;  /* 0x00006420060a7816 */ /* 0x140fe40000000007 */
[----:B------:R-:W-:Y:S01]  /*fa60*/  PRMT R11, R6, 0x7531, R7 ;  /* 0x00007531060b7816 */ /* 0x000fe20000000007 */
[----:B------:R-:W-:-:S05]  /*fa70*/  IMAD.IADD R4, R18, 0x1, R4 ;  /* 0x0000000112047824 */ /* 0x000fca00078e0204 */
[----:B------:R1:W-:Y:S02]  /*fa80*/  STSM.16.M88.4 [R4], R8 ;  /* 0x0000000804007844 */ /* 0x0003e40000000200 */
[----:B-1----:R-:W-:-:S05]  /*fa90*/  LOP3.LUT R4, R14, R2, RZ, 0xfc, !PT ;  /* 0x000000020e047212 */ /* 0x002fca00078efcff */
[----:B------:R-:W-:-:S06]  /*faa0*/  IMAD.IADD R4, R17, 0x1, R4 ;  /* 0x0000000111047824 */ /* 0x000fcc00078e0204 */
[----:B------:R-:W1:Y:S02]  /*fab0*/  LDSM.16.MT88.4 R4, [R4+0xf200] ;  /* 0x00f200000404783b */ /* 0x000e640000004200 */
[C-C-:B-1----:R-:W-:Y:S02]  /*fac0*/  PRMT R8, R4.reuse, 0x6420, R5.reuse ;  /* 0x0000642004087816 */ /* 0x142fe40000000005 */
[----:B------:R-:W-:Y:S02]  /*fad0*/  PRMT R9, R4, 0x7531, R5 ;  /* 0x0000753104097816 */ /* 0x000fe40000000005 */
[----:B------:R-:W-:Y:S02]  /*fae0*/  LOP3.LUT R4, R12, R19, RZ, 0xfc, !PT ;  /* 0x000000130c047212 */ /* 0x000fe400078efcff */
[C-C-:B------:R-:W-:Y:S02]  /*faf0*/  PRMT R10, R6.reuse, 0x6420, R7.reuse ;  /* 0x00006420060a7816 */ /* 0x140fe40000000007 */
[----:B------:R-:W-:Y:S01]  /*fb00*/  PRMT R11, R6, 0x7531, R7 ;  /* 0x00007531060b7816 */ /* 0x000fe20000000007 */
[----:B------:R-:W-:Y:S01]  /*fb10*/  IMAD.IADD R4, R18, 0x1, R4 ;  /* 0x0000000112047824 */ /* 0x000fe200078e0204 */
[----:B------:R-:W-:-:S04]  /*fb20*/  LOP3.LUT R12, R12, R2, RZ, 0xfc, !PT ;  /* 0x000000020c0c7212 */ /* 0x000fc800078efcff */
[----:B------:R1:W-:Y:S02]  /*fb30*/  STSM.16.M88.4 [R4], R8 ;  /* 0x0000000804007844 */ /* 0x0003e40000000200 */
[----:B-1----:R-:W-:Y:S01]  /*fb40*/  LOP3.LUT R4, R13, R2, RZ, 0xfc, !PT ;  /* 0x000000020d047212 */ /* 0x002fe200078efcff */
[----:B------:R-:W-:-:S04]  /*fb50*/  VIADD R13, R0, 0x1000 ;  /* 0x00001000000d7836 */ /* 0x000fc80000000000 */
[----:B------:R-:W-:-:S06]  /*fb60*/  IMAD.IADD R4, R17, 0x1, R4 ;  /* 0x0000000111047824 */ /* 0x000fcc00078e0204 */
[----:B------:R-:W1:Y:S02]  /*fb70*/  LDSM.16.MT88.4 R4, [R4+0xf200] ;  /* 0x00f200000404783b */ /* 0x000e640000004200 */
[C-C-:B-1----:R-:W-:Y:S02]  /*fb80*/  PRMT R8, R4.reuse, 0x6420, R5.reuse ;  /* 0x0000642004087816 */ /* 0x142fe40000000005 */
[----:B------:R-:W-:Y:S02]  /*fb90*/  PRMT R9, R4, 0x7531, R5 ;  /* 0x0000753104097816 */ /* 0x000fe40000000005 */
[C---:B------:R-:W-:Y:S02]  /*fba0*/  LOP3.LUT R4, R13.reuse, R19, RZ, 0xfc, !PT ;  /* 0x000000130d047212 */ /* 0x040fe400078efcff */
[C-C-:B------:R-:W-:Y:S02]  /*fbb0*/  PRMT R10, R6.reuse, 0x6420, R7.reuse ;  /* 0x00006420060a7816 */ /* 0x140fe40000000007 */
[----:B------:R-:W-:Y:S01]  /*fbc0*/  PRMT R11, R6, 0x7531, R7 ;  /* 0x00007531060b7816 */ /* 0x000fe20000000007 */
[----:B------:R-:W-:Y:S01]  /*fbd0*/  IMAD.IADD R4, R18, 0x1, R4 ;  /* 0x0000000112047824 */ /* 0x000fe200078e0204 */
[----:B------:R-:W-:-:S04]  /*fbe0*/  LOP3.LUT R13, R13, R2, RZ, 0xfc, !PT ;  /* 0x000000020d0d7212 */ /* 0x000fc800078efcff */
[----:B------:R1:W-:Y:S02]  /*fbf0*/  STSM.16.M88.4 [R4], R8 ;  /* 0x0000000804007844 */ /* 0x0003e40000000200 */
[----:B-1----:R-:W-:Y:S02]  /*fc00*/  IMAD.IADD R4, R17, 0x1, R12 ;  /* 0x0000000111047824 */ /* 0x002fe400078e020c */
[----:B------:R-:W-:-:S04]  /*fc10*/  VIADD R12, R0, 0x3000 ;  /* 0x00003000000c7836 */ /* 0x000fc80000000000 */
        /* <DEDUP_REMOVED lines=9> */
[----:B-1----:R-:W-:-:S05]  /*fcb0*/  LOP3.LUT R4, R12, R2, RZ, 0xfc, !PT ;  /* 0x000000020c047212 */ /* 0x002fca00078efcff */
        /* <DEDUP_REMOVED lines=15> */
[----:B------:R-:W-:Y:S01]  /*fdb0*/  LOP3.LUT R4, R14, R19, RZ, 0xfc, !PT ;  /* 0x000000130e047212 */ /* 0x000fe200078efcff */
[----:B------:R-:W-:Y:S01]  /*fdc0*/  VIADD R14, R0, 0x6000 ;  /* 0x00006000000e7836 */ /* 0x000fe20000000000 */
[C-C-:B------:R-:W-:Y:S02]  /*fdd0*/  PRMT R10, R6.reuse, 0x6420, R7.reuse ;  /* 0x00006420060a7816 */ /* 0x140fe40000000007 */
[----:B------:R-:W-:Y:S01]  /*fde0*/  PRMT R11, R6, 0x7531, R7 ;  /* 0x00007531060b7816 */ /* 0x000fe20000000007 */
[----:B------:R-:W-:-:S05]  /*fdf0*/  IMAD.IADD R4, R18, 0x1, R4 ;  /* 0x0000000112047824 */ /* 0x000fca00078e0204 */
[----:B------:R1:W-:Y:S02]  /*fe00*/  STSM.16.M88.4 [R4], R8 ;  /* 0x0000000804007844 */ /* 0x0003e40000000200 */
[----:B-1----:R-:W-:Y:S02]  /*fe10*/  IMAD.IADD R4, R17, 0x1, R13 ;  /* 0x0000000111047824 */ /* 0x002fe400078e020d */
[----:B------:R-:W-:-:S04]  /*fe20*/  VIADD R13, R0, 0x4800 ;  /* 0x00004800000d7836 */ /* 0x000fc80000000000 */
        /* <DEDUP_REMOVED lines=9> */
[----:B-1----:R-:W-:-:S05]  /*fec0*/  VIADD R10, R0, 0x3800 ;  /* 0x00003800000a7836 */ /* 0x002fca0000000000 */
[----:B------:R-:W-:-:S05]  /*fed0*/  LOP3.LUT R4, R10, R2, RZ, 0xfc, !PT ;  /* 0x000000020a047212 */ /* 0x000fca00078efcff */
[----:B------:R-:W-:-:S06]  /*fee0*/  IMAD.IADD R4, R17, 0x1, R4 ;  /* 0x0000000111047824 */ /* 0x000fcc00078e0204 */
[----:B------:R-:W1:Y:S02]  /*fef0*/  LDSM.16.MT88.4 R4, [R4+0xf200] ;  /* 0x00f200000404783b */ /* 0x000e640000004200 */
[C-C-:B-1----:R-:W-:Y:S02]  /*ff00*/  PRMT R8, R4.reuse, 0x6420, R5.reuse ;  /* 0x0000642004087816 */ /* 0x142fe40000000005 */
[----:B------:R-:W-:Y:S02]  /*ff10*/  PRMT R9, R4, 0x7531, R5 ;  /* 0x0000753104097816 */ /* 0x000fe40000000005 */
        /* <DEDUP_REMOVED lines=28> */
[C---:B------:R-:W-:Y:S02]  /*100e0*/  VIADD R12, R0.reuse, 0x6800 ;  /* 0x00006800000c7836 */ /* 0x040fe40000000000 */
[----:B------:R-:W-:Y:S02]  /*100f0*/  VIADD R0, R0, 0x7000 ;  /* 0x0000700000007836 */ /* 0x000fe40000000000 */
[----:B------:R-:W1:Y:S02]  /*10100*/  LDSM.16.MT88.4 R4, [R4+0xf200] ;  /* 0x00f200000404783b */ /* 0x000e640000004200 */
[----:B-1----:R-:W-:-:S02]  /*10110*/  PRMT R8, R4, 0x6420, R5 ;  /* 0x0000642004087816 */ /* 0x002fc40000000005 */
[----:B------:R-:W-:Y:S02]  /*10120*/  PRMT R9, R4, 0x7531, R5 ;  /* 0x0000753104097816 */ /* 0x000fe40000000005 */
[----:B------:R-:W-:Y:S02]  /*10130*/  LOP3.LUT R4, R15, R19, RZ, 0xfc, !PT ;  /* 0x000000130f047212 */ /* 0x000fe400078efcff */
[C-C-:B------:R-:W-:Y:S02]  /*10140*/  PRMT R10, R6.reuse, 0x6420, R7.reuse ;  /* 0x00006420060a7816 */ /* 0x140fe40000000007 */
[----:B------:R-:W-:Y:S01]  /*10150*/  PRMT R11, R6, 0x7531, R7 ;  /* 0x00007531060b7816 */ /* 0x000fe20000000007 */
[----:B------:R-:W-:-:S05]  /*10160*/  IMAD.IADD R4, R18, 0x1, R4 ;  /* 0x0000000112047824 */ /* 0x000fca00078e0204 */
[----:B------:R1:W-:Y:S02]  /*10170*/  STSM.16.M88.4 [R4], R8 ;  /* 0x0000000804007844 */ /* 0x0003e40000000200 */
[C---:B-1----:R-:W-:Y:S02]  /*10180*/  LOP3.LUT R4, R12.reuse, R2, RZ, 0xfc, !PT ;  /* 0x000000020c047212 */ /* 0x042fe400078efcff */
[----:B------:R-:W-:-:S03]  /*10190*/  LOP3.LUT R12, R12, R19, RZ, 0xfc, !PT ;  /* 0x000000130c0c7212 */ /* 0x000fc600078efcff */
[----:B------:R-:W-:Y:S02]  /*101a0*/  IMAD.IADD R4, R17, 0x1, R4 ;  /* 0x0000000111047824 */ /* 0x000fe400078e0204 */
[----:B------:R-:W-:-:S04]  /*101b0*/  IMAD.IADD R12, R18, 0x1, R12 ;  /* 0x00000001120c7824 */ /* 0x000fc800078e020c */
        /* <DEDUP_REMOVED lines=8> */
[----:B-1----:R-:W-:-:S06]  /*10240*/  IMAD.IADD R4, R17, 0x1, R21 ;  /* 0x0000000111047824 */ /* 0x002fcc00078e0215 */
        /* <DEDUP_REMOVED lines=13> */
[----:B------:R1:W5:Y:S01]  /*10320*/  LDL.LU R2, [R1+0x2c] ;  /* 0x00002c0001027983 */ /* 0x0003620000300800 */
[C-C-:B------:R-:W-:Y:S02]  /*10330*/  PRMT R10, R6.reuse, 0x6420, R7.reuse ;  /* 0x00006420060a7816 */ /* 0x140fe40000000007 */
[----:B------:R-:W-:Y:S01]  /*10340*/  PRMT R11, R6, 0x7531, R7 ;  /* 0x00007531060b7816 */ /* 0x000fe20000000007 */
[----:B------:R-:W-:-:S04]  /*10350*/  IMAD.IADD R4, R17, 0x1, R4 ;  /* 0x0000000111047824 */ /* 0x000fc800078e0204 */
[----:B------:R-:W-:Y:S04]  /*10360*/  STSM.16.M88.4 [R12], R8 ;  /* 0x000000080c007844 */ /* 0x000fe80000000200 */
[----:B------:R-:W2:Y:S01]  /*10370*/  LDSM.16.MT88.4 R4, [R4+0xf200] ;  /* 0x00f200000404783b */ /* 0x000ea20000004200 */
[----:B------:R-:W-:-:S05]  /*10380*/  LOP3.LUT R0, R0, R19, RZ, 0xfc, !PT ;  /* 0x0000001300007212 */ /* 0x000fca00078efcff */
[----:B------:R-:W-:Y:S01]  /*10390*/  IMAD.IADD R0, R18, 0x1, R0 ;  /* 0x0000000112007824 */ /* 0x000fe200078e0200 */
[C-C-:B--2---:R-:W-:Y:S02]  /*103a0*/  PRMT R8, R4.reuse, 0x6420, R5.reuse ;  /* 0x0000642004087816 */ /* 0x144fe40000000005 */
        /* <DEDUP_REMOVED lines=12> */
.L_x_3290:
[----:B-1----:R-:W1:Y:S01]  /*10470*/  S2R R0, SR_TID.X ;  /* 0x0000000000007919 */ /* 0x002e620000002100 */
[----:B--2---:R2:W-:Y:S01]  /*10480*/  SYNCS.ARRIVE.TRANS64.A1T0 RZ, [R3+URZ+0x33450], RZ ;  /* 0x033450ff03ff79a7 */ /* 0x0045e2000810003f */
[----:B------:R3:W5:Y:S01]  /*10490*/  LDL R8, [R1+0x4] ;  /* 0x0000040001087983 */ /* 0x0007620000100800 */
[----:B-1----:R-:W-:Y:S01]  /*104a0*/  LOP3.LUT R0, R0, 0x7f, RZ, 0xc0, !PT ;  /* 0x0000007f00007812 */ /* 0x002fe200078ec0ff */
[----:B------:R-:W-:Y:S03]  /*104b0*/  BAR.SYNC.DEFER_BLOCKING 0x2, 0x80 ;  /* 0x0082000000007b1d */ /* 0x000fe60000010000 */
[----:B------:R-:W-:-:S03]  /*104c0*/  ISETP.NE.AND P0, PT, R0, RZ, PT ;  /* 0x000000ff0000720c */ /* 0x000fc60003f05270 */
[----:B------:R3:W5:Y:S10]  /*104d0*/  LDL R0, [R1+0xc] ;  /* 0x00000c0001007983 */ /* 0x0007740000100800 */
[----:B--2---:R-:W-:-:S05]  /*104e0*/  @!P0 VIADD R3, R3, 0x33480 ;  /* 0x0003348003038836 */ /* 0x004fca0000000000 */
[----:B------:R-:W-:-:S04]  /*104f0*/  @!P0 PRMT R3, RZ, 0x654, R3 ;  /* 0x00000654ff038816 */ /* 0x000fc80000000003 */
[----:B------:R3:W-:Y:S01]  /*10500*/  @!P0 SYNCS.ARRIVE.TRANS64.RED.A1T0 RZ, [R3+URZ], RZ ;  /* 0x000000ff03ff89a7 */ /* 0x0007e2000810043f */
[C---:B-----5:R-:W-:Y:S01]  /*10510*/  ISETP.GT.AND P0, PT, R2.reuse, RZ, PT ;  /* 0x000000ff0200720c */ /* 0x060fe20003f04270 */
[----:B------:R-:W-:-:S12]  /*10520*/  VIADD R2, R2, 0xffffffff ;  /* 0xffffffff02027836 */ /* 0x000fd80000000000 */
[----:B---3--:R-:W-:Y:S05]  /*10530*/  @P0 BRA `(.L_x_3291) ;  /* 0xffffffe800000947 */ /* 0x008fea000383ffff */
.L_x_3267:
[----:B------:R-:W1:Y:S01]  /*10540*/  S2R R3, SR_TID.X ;  /* 0x0000000000037919 */ /* 0x000e620000002100 */
[----:B------:R-:W-:Y:S01]  /*10550*/  BSSY B0, `(.L_x_3292) ;  /* 0x0000011000007945 */ /* 0x000fe20003800000 */
[----:B-1----:R-:W-:-:S04]  /*10560*/  LOP3.LUT R3, R3, 0x7f, RZ, 0xc0, !PT ;  /* 0x0000007f03037812 */ /* 0x002fc800078ec0ff */
[----:B------:R-:W-:-:S13]  /*10570*/  ISETP.NE.AND P0, PT, R3, RZ, PT ;  /* 0x000000ff0300720c */ /* 0x000fda0003f05270 */
[----:B------:R-:W-:Y:S05]  /*10580*/  @P0 BRA `(.L_x_3293) ;  /* 0x0000000000340947 */ /* 0x000fea0003800000 */
[----:B------:R-:W1:Y:S01]  /*10590*/  S2R R3, SR_LANEID ;  /* 0x0000000000037919 */ /* 0x000e620000000000 */
[----:B------:R-:W-:Y:S02]  /*105a0*/  VOTEU.ANY UR4, UPT, PT ;  /* 0x0000000000047886 */ /* 0x000fe400038e0100 */
[----:B0-----:R-:W1:Y:S08]  /*105b0*/  FLO.U32 R0, UR4 ;  /* 0x0000000400007d00 */ /* 0x001e7000080e0000 */
[----:B--2---:R-:W0:Y:S01]  /*105c0*/  POPC R5, UR4 ;  /* 0x0000000400057d09 */ /* 0x004e220008000000 */
[----:B-1----:R-:W-:-:S02]  /*105d0*/  ISETP.EQ.U32.AND P1, PT, R0, R3, PT ;  /* 0x000000030000720c */ /* 0x002fc40003f22070 */
[----:B------:R-:W0:Y:S11]  /*105e0*/  LDC.64 R2, c[0x0][0xc60] ;  /* 0x00031800ff027b82 */ /* 0x000e360000000a00 */
[----:B0-----:R-:W2:Y:S01]  /*105f0*/  @P1 ATOMG.E.ADD.STRONG.GPU PT, R3, desc[UR48][R2.64], R5 ;  /* 0x00000005020319a8 */ /* 0x001ea200081ee1f0 */
[----:B------:R-:W0:Y:S02]  /*10600*/  S2R R4, SR_LTMASK ;  /* 0x0000000000047919 */ /* 0x000e240000003900 */
[----:B0-----:R-:W-:-:S04]  /*10610*/  LOP3.LUT R4, R4, UR4, RZ, 0xc0, !PT ;  /* 0x0000000404047c12 */ /* 0x001fc8000f8ec0ff */
[----:B------:R-:W0:Y:S01]  /*10620*/  POPC R7, R4 ;  /* 0x0000000400077309 */ /* 0x000e220000000000 */
[----:B--2---:R-:W0:Y:S02]  /*10630*/  SHFL.IDX PT, R0, R3, R0, 0x1f ;  /* 0x00001f0003007589 */ /* 0x004e2400000e0000 */
[----:B0-----:R-:W-:-:S05]  /*10640*/  IADD3 R0, R0, UR43, R7 ;  /* 0x0000002b00007c10 */ /* 0x001fca000fffe007 */
[----:B------:R1:W-:Y:S02]  /*10650*/  STL [R1+0x20], R0 ;  /* 0x0000200001007387 */ /* 0x0003e40000100800 */
.L_x_3293:
[----:B------:R-:W-:Y:S05]  /*10660*/  BSYNC B0 ;  /* 0x0000000000007941 */ /* 0x000fea0003800000 */
.L_x_3292:
[----:B------:R-:W-:-:S06]  /*10670*/  UISETP.NE.AND UP0, UPT, UR39, 0x3, UPT ;  /* 0x000000032700788c */ /* 0x000fcc000bf05270 */
[----:B------:R-:W-:-:S13]  /*10680*/  PLOP3.LUT P1, PT, PT, PT, UP0, 0x80, 0x0 ;  /* 0x000000000000781c */ /* 0x000fda0003f2f008 */
[----:B------:R-:W-:Y:S05]  /*10690*/  @!P1 BRA `(.L_x_3294) ;  /* 0x0000000000049947 */ /* 0x000fea0003800000 */
[----:B------:R-:W-:Y:S01]  /*106a0*/  BPT.TRAP 0x1 ;  /* 0x000000040000795c */ /* 0x000fe20000300000 */
.L_x_3294:
[----:B------:R-:W3:Y:S04]  /*106b0*/  LDL R3, [R1+0xc] ;  /* 0x00000c0001037983 */ /* 0x000ee80000100800 */
[----:B------:R-:W4:Y:S01]  /*106c0*/  LDL R2, [R1+0x4] ;  /* 0x0000040001027983 */ /* 0x000f220000100800 */
[----:B01----:R-:W-:Y:S01]  /*106d0*/  IMAD.U32 R0, RZ, RZ, UR44 ;  /* 0x0000002cff007e24 */ /* 0x003fe2000f8e00ff */
[----:B------:R-:W-:Y:S04]  /*106e0*/  BSSY B0, `(.L_x_3295) ;  /* 0x0000007000007945 */ /* 0x000fe80003800000 */
[----:B------:R-:W-:-:S02]  /*106f0*/  ISETP.NE.AND P2, PT, R0, 0x3, PT ;  /* 0x000000030000780c */ /* 0x000fc40003f45270 */
[----:B---3--:R-:W-:-:S04]  /*10700*/  LOP3.LUT R3, R3, 0x1, RZ, 0x3c, !PT ;  /* 0x0000000103037812 */ /* 0x008fc800078e3cff */
[----:B------:R-:W-:Y:S01]  /*10710*/  SHF.L.U32 R3, R3, 0x1f, RZ ;  /* 0x0000001f03037819 */ /* 0x000fe200000006ff */
[----:B----4-:R-:W-:-:S04]  /*10720*/  IMAD R0, R2, 0x8, R17 ;  /* 0x0000000802007824 */ /* 0x010fc800078e0211 */
[----:B------:R-:W0:Y:S02]  /*10730*/  SYNCS.PHASECHK.TRANS64.TRYWAIT P1, [R0+URZ+0x33470], R3 ;  /* 0x03347003000075a7 */ /* 0x000e24000802017f */
[----:B0-----:R-:W-:Y:S05]  /*10740*/  @!P1 BRA `(.L_x_3296) ;  /* 0x0000002400489947 */ /* 0x001fea0003800000 */
.L_x_3348:
[----:B------:R-:W-:Y:S05]  /*10750*/  BSYNC B0 ;  /* 0x0000000000007941 */ /* 0x000fea0003800000 */
.L_x_3295:
[----:B------:R-:W-:Y:S05]  /*10760*/  @!P2 BRA `(.L_x_3297) ;  /* 0x000000000004a947 */ /* 0x000fea0003800000 */
[----:B------:R-:W-:Y:S01]  /*10770*/  BPT.TRAP 0x1 ;  /* 0x000000040000795c */ /* 0x000fe20000300000 */
.L_x_3297:
[----:B------:R-:W0:Y:S02]  /*10780*/  LDL R2, [R1+0xc] ;  /* 0x00000c0001027983 */ /* 0x000e240000100800 */
[----:B0-----:R-:W-:-:S04]  /*10790*/  SHF.L.U32 R3, R2, 0x1f, RZ ;  /* 0x0000001f02037819 */ /* 0x001fc800000006ff */
[----:B------:R-:W0:Y:S02]  /*107a0*/  SYNCS.PHASECHK.TRANS64.TRYWAIT P1, [R0+URZ+0x33460], R3 ;  /* 0x03346003000075a7 */ /* 0x000e24000802017f */
[----:B0-----:R-:W-:Y:S05]  /*107b0*/  @!P1 BRA `(.L_x_3298) ;  /* 0x0000002400409947 */ /* 0x001fea0003800000 */
.L_x_3349:
[----:B------:R-:W3:Y:S04]  /*107c0*/  LDL R2, [R1+0x4] ;  /* 0x0000040001027983 */ /* 0x000ee80000100800 */
[----:B------:R-:W4:Y:S01]  /*107d0*/  LDL R15, [R1] ;  /* 0x00000000010f7983 */ /* 0x000f220000100800 */
[----:B------:R-:W-:Y:S05]  /*107e0*/  WARPSYNC.ALL ;  /* 0x0000000000007948 */ /* 0x000fea0003800000 */
[----:B---3--:R-:W-:-:S04]  /*107f0*/  IMAD R2, R2, 0x7800, RZ ;  /* 0x0000780002027824 */ /* 0x008fc800078e02ff */
[C---:B------:R-:W-:Y:S01]  /*10800*/  VIADD R13, R2.reuse, 0x2800 ;  /* 0x00002800020d7836 */ /* 0x040fe20000000000 */
[C---:B----4-:R-:W-:Y:S01]  /*10810*/  LOP3.LUT R4, R2.reuse, R15, RZ, 0xfc, !PT ;  /* 0x0000000f02047212 */ /* 0x050fe200078efcff */
[C---:B------:R-:W-:Y:S01]  /*10820*/  VIADD R20, R2.reuse, 0x5000 ;  /* 0x0000500002147836 */ /* 0x040fe20000000000 */
[C---:B0-----:R-:W-:Y:S01]  /*10830*/  LOP3.LUT R3, R2.reuse, R19, RZ, 0xfc, !PT ;  /* 0x0000001302037212 */ /* 0x041fe200078efcff */
[----:B------:R-:W-:Y:S02]  /*10840*/  VIADD R12, R2, 0x1000 ;  /* 0x00001000020c7836 */ /* 0x000fe40000000000 */
[----:B------:R-:W-:Y:S02]  /*10850*/  IMAD.IADD R4, R17, 0x1, R4 ;  /* 0x0000000111047824 */ /* 0x000fe400078e0204 */
[----:B------:R-:W-:Y:S02]  /*10860*/  IMAD.IADD R3, R18, 0x1, R3 ;  /* 0x0000000112037824 */ /* 0x000fe400078e0203 */
[----:B------:R-:W-:-:S02]  /*10870*/  VIADD R14, R2, 0x1800 ;  /* 0x00001800020e7836 */ /* 0x000fc40000000000 */
[----:B--2---:R-:W0:Y:S01]  /*10880*/  LDSM.16.MT88.4 R4, [R4+0xf200] ;  /* 0x00f200000404783b */ /* 0x004e220000004200 */
[----:B------:R-:W-:Y:S01]  /*10890*/  VIADD R16, R2, 0x2000 ;  /* 0x0000200002107836 */ /* 0x000fe20000000000 */
[C-C-:B0-----:R-:W-:Y:S02]  /*108a0*/  PRMT R8, R4.reuse, 0x6420, R5.reuse ;  /* 0x0000642004087816 */ /* 0x141fe40000000005 */
[----:B------:R-:W-:Y:S02]  /*108b0*/  PRMT R9, R4, 0x7531, R5 ;  /* 0x0000753104097816 */ /* 0x000fe40000000005 */
[C-C-:B------:R-:W-:Y:S02]  /*108c0*/  PRMT R10, R6.reuse, 0x6420, R7.reuse ;  /* 0x00006420060a7816 */ /* 0x140fe40000000007 */
[----:B------:R-:W-:-:S05]  /*108d0*/  PRMT R11, R6, 0x7531, R7 ;  /* 0x00007531060b7816 */ /* 0x000fca0000000007 */
[----:B------:R0:W-:Y:S02]  /*108e0*/  STSM.16.M88.4 [R3], R8 ;  /* 0x0000000803007844 */ /* 0x0001e40000000200 */
[----:B0-----:R-:W-:-:S05]  /*108f0*/  LOP3.LUT R3, R13, R15, RZ, 0xfc, !PT ;  /* 0x0000000f0d037212 */ /* 0x001fca00078efcff */
[----:B------:R-:W-:-:S05]  /*10900*/  IMAD.IADD R3, R17, 0x1, R3 ;  /* 0x0000000111037824 */ /* 0x000fca00078e0203 */
[----:B------:R0:W1:Y:S02]  /*10910*/  LDSM.16.MT88.4 R4, [R3+0xf200] ;  /* 0x00f200000304783b */ /* 0x0000640000004200 */
[----:B0-----:R-:W-:Y:S01]  /*10920*/  VIADD R3, R2, 0x800 ;  /* 0x0000080002037836 */ /* 0x001fe20000000000 */
[C-C-:B-1----:R-:W-:Y:S02]  /*10930*/  PRMT R8, R4.reuse, 0x6420, R5.reuse ;  /* 0x0000642004087816 */ /* 0x142fe40000000005 */
[----:B------:R-:W-:Y:S02]  /*10940*/  PRMT R9, R4, 0x7531, R5 ;  /* 0x0000753104097816 */ /* 0x000fe40000000005 */
[C---:B------:R-:W-:Y:S02]  /*10950*/  LOP3.LUT R4, R3.reuse, R19, RZ, 0xfc, !PT ;  /* 0x0000001303047212 */ /* 0x040fe400078efcff */
[C-C-:B------:R-:W-:Y:S02]  /*10960*/  PRMT R10, R6.reuse, 0x6420, R7.reuse ;  /* 0x00006420060a7816 */ /* 0x140fe40000000007 */
[----:B------:R-:W-:Y:S01]  /*10970*/  PRMT R11, R6, 0x7531, R7 ;  /* 0x00007531060b7816 */ /* 0x000fe20000000007 */
[----:B------:R-:W-:Y:S01]  /*10980*/  IMAD.IADD R4, R18, 0x1, R4 ;  /* 0x0000000112047824 */ /* 0x000fe200078e0204 */
[----:B------:R-:W-:-:S04]  /*10990*/  LOP3.LUT R3, R3, R15, RZ, 0xfc, !PT ;  /* 0x0000000f03037212 */ /* 0x000fc800078efcff */
[----:B------:R0:W-:Y:S01]  /*109a0*/  STSM.16.M88.4 [R4], R8 ;  /* 0x0000000804007844 */ /* 0x0001e20000000200 */
[----:B------:R-:W-:Y:S01]  /*109b0*/  IMAD.IADD R3, R17, 0x1, R3 ;  /* 0x0000000111037824 */ /* 0x000fe200078e0203 */
[----:B0-----:R-:W-:-:S05]  /*109c0*/  LOP3.LUT R4, R20, R15, RZ, 0xfc, !PT ;  /* 0x0000000f14047212 */ /* 0x001fca00078efcff */
[----:B------:R-:W-:-:S06]  /*109d0*/  IMAD.IADD R4, R17, 0x1, R4 ;  /* 0x0000000111047824 */ /* 0x000fcc00078e0204 */
[----:B------:R-:W0:Y:S02]  /*109e0*/  LDSM.16.MT88.4 R4, [R4+0xf200] ;  /* 0x00f200000404783b */ /* 0x000e240000004200 */
[C-C-:B0-----:R-:W-:Y:S02]  /*109f0*/  PRMT R8, R4.reuse, 0x6420, R5.reuse ;  /* 0x0000642004087816 */ /* 0x141fe40000000005 */
[----:B------:R-:W-:Y:S02]  /*10a00*/  PRMT R9, R4, 0x7531, R5 ;  /* 0x0000753104097816 */ /* 0x000fe40000000005 */
[----:B------:R-:W-:Y:S02]  /*10a10*/  LOP3.LUT R4, R12, R19, RZ, 0xfc, !PT ;  /* 0x000000130c047212 */ /* 0x000fe400078efcff */
[C-C-:B------:R-:W-:Y:S02]  /*10a20*/  PRMT R10, R6.reuse, 0x6420, R7.reuse ;  /* 0x00006420060a7816 */ /* 0x140fe40000000007 */
[----:B------:R-:W-:Y:S01]  /*10a30*/  PRMT R11, R6, 0x7531, R7 ;  /* 0x00007531060b7816 */ /* 0x000fe20000000007 */
[----:B------:R-:W-:-:S05]  /*10a40*/  IMAD.IADD R4, R18, 0x1, R4 ;  /* 0x0000000112047824 */ /* 0x000fca00078e0204 */
[----:B------:R-:W-:Y:S04]  /*10a50*/  STSM.16.M88.4 [R4], R8 ;  /* 0x0000000804007844 */ /* 0x000fe80000000200 */
[----:B------:R0:W1:Y:S02]  /*10a60*/  LDSM.16.MT88.4 R4, [R3+0xf200] ;  /* 0x00f200000304783b */ /* 0x0000640000004200 */
[----:B0-----:R-:W-:-:S05]  /*10a70*/  LOP3.LUT R3, R14, R19, RZ, 0xfc, !PT ;  /* 0x000000130e037212 */ /* 0x001fca00078efcff */
[----:B------:R-:W-:Y:S01]  /*10a80*/  IMAD.IADD R3, R18, 0x1, R3 ;  /* 0x0000000112037824 */ /* 0x000fe200078e0203 */
[C-C-:B-1----:R-:W-:Y:S02]  /*10a90*/  PRMT R8, R4.reuse, 0x6420, R5.reuse ;  /* 0x0000642004087816 */ /* 0x142fe40000000005 */
[----:B------:R-:W-:Y:S02]  /*10aa0*/  PRMT R9, R4, 0x7531, R5 ;  /* 0x0000753104097816 */ /* 0x000fe40000000005 */
[C-C-:B------:R-:W-:Y:S02]  /*10ab0*/  PRMT R10, R6.reuse, 0x6420, R7.reuse ;  /* 0x00006420060a7816 */ /* 0x140fe40000000007 */
[----:B------:R-:W-:-:S05]  /*10ac0*/  PRMT R11, R6, 0x7531, R7 ;  /* 0x00007531060b7816 */ /* 0x000fca0000000007 */
[----:B------:R0:W-:Y:S02]  /*10ad0*/  STSM.16.M88.4 [R3], R8 ;  /* 0x0000000803007844 */ /* 0x0001e40000000200 */
[----:B0-----:R-:W-:-:S05]  /*10ae0*/  VIADD R3, R2, 0x3000 ;  /* 0x0000300002037836 */ /* 0x001fca0000000000 */
[C---:B------:R-:W-:Y:S02]  /*10af0*/  LOP3.LUT R4, R3.reuse, R15, RZ, 0xfc, !PT ;  /* 0x0000000f03047212 */ /* 0x040fe400078efcff */
[----:B------:R-:W-:-:S03]  /*10b00*/  LOP3.LUT R3, R3, R19, RZ, 0xfc, !PT ;  /* 0x0000001303037212 */ /* 0x000fc600078efcff */
[----:B------:R-:W-:Y:S02]  /*10b10*/  IMAD.IADD R4, R17, 0x1, R4 ;  /* 0x0000000111047824 */ /* 0x000fe400078e0204 */
[----:B------:R-:W-:-:S04]  /*10b20*/  IMAD.IADD R3, R18, 0x1, R3 ;  /* 0x0000000112037824 */ /* 0x000fc800078e0203 */
[----:B------:R-:W0:Y:S02]  /*10b30*/  LDSM.16.MT88.4 R4, [R4+0xf200] ;  /* 0x00f200000404783b */ /* 0x000e240000004200 */
        /* <DEDUP_REMOVED lines=11> */
[----:B------:R-:W0:Y:S02]  /*10bf0*/  LDSM.16.MT88.4 R4, [R4+0xf200] ;  /* 0x00f200000404783b */ /* 0x000e240000004200 */
[C-C-:B0-----:R-:W-:Y:S02]  /*10c00*/  PRMT R8, R4.reuse, 0x6420, R5.reuse ;  /* 0x0000642004087816 */ /* 0x141fe40000000005 */
[----:B------:R-:W-:Y:S01]  /*10c10*/  PRMT R9, R4, 0x7531, R5 ;  /* 0x0000753104097816 */ /* 0x000fe20000000005 */
[----:B------:R-:W-:Y:S01]  /*10c20*/  IMAD.MOV.U32 R5, RZ, RZ, R11 ;  /* 0x000000ffff057224 */ /* 0x000fe200078e000b */
[----:B------:R-:W-:Y:S01]  /*10c30*/  LOP3.LUT R4, R13, R19, RZ, 0xfc, !PT ;  /* 0x000000130d047212 */ /* 0x000fe200078efcff */
[----:B------:R-:W-:Y:S01]  /*10c40*/  VIADD R13, R2, 0x6000 ;  /* 0x00006000020d7836 */ /* 0x000fe20000000000 */
[C-C-:B------:R-:W-:Y:S02]  /*10c50*/  PRMT R10, R6.reuse, 0x6420, R7.reuse ;  /* 0x00006420060a7816 */ /* 0x140fe40000000007 */
[----:B------:R-:W-:Y:S01]  /*10c60*/  PRMT R11, R6, 0x7531, R7 ;  /* 0x00007531060b7816 */ /* 0x000fe20000000007 */
[----:B------:R-:W-:Y:S01]  /*10c70*/  IMAD.IADD R4, R18, 0x1, R4 ;  /* 0x0000000112047824 */ /* 0x000fe200078e0204 */
[----:B------:R-:W-:-:S04]  /*10c80*/  LOP3.LUT R12, R12, R5, RZ, 0xfc, !PT ;  /* 0x000000050c0c7212 */ /* 0x000fc800078efcff */
[----:B------:R0:W-:Y:S02]  /*10c90*/  STSM.16.M88.4 [R4], R8 ;  /* 0x0000000804007844 */ /* 0x0001e40000000200 */
[----:B0-----:R-:W-:Y:S02]  /*10ca0*/  IMAD.IADD R4, R17, 0x1, R12 ;  /* 0x0000000111047824 */ /* 0x001fe400078e020c */
[----:B------:R-:W-:-:S04]  /*10cb0*/  IMAD.MOV.U32 R12, RZ, RZ, R5 ;  /* 0x000000ffff0c7224 */ /* 0x000fc800078e0005 */
[----:B------:R-:W0:Y:S01]  /*10cc0*/  LDSM.16.MT88.4 R4, [R4+0xf200] ;  /* 0x00f200000404783b */ /* 0x000e220000004200 */
[----:B------:R-:W-:Y:S02]  /*10cd0*/  LOP3.LUT R14, R14, R12, RZ, 0xfc, !PT ;  /* 0x0000000c0e0e7212 */ /* 0x000fe400078efcff */
[C-C-:B0-----:R-:W-:Y:S02]  /*10ce0*/  PRMT R8, R4.reuse, 0x6420, R5.reuse ;  /* 0x0000642004087816 */ /* 0x141fe40000000005 */
        /* <DEDUP_REMOVED lines=26> */
[----:B0-----:R-:W-:Y:S02]  /*10e90*/  IMAD.IADD R4, R17, 0x1, R14 ;  /* 0x0000000111047824 */ /* 0x001fe400078e020e */
[----:B------:R-:W-:Y:S02]  /*10ea0*/  IMAD.MOV.U32 R14, RZ, RZ, R12 ;  /* 0x000000ffff0e7224 */ /* 0x000fe400078e000c */
[----:B------:R-:W-:Y:S02]  /*10eb0*/  VIADD R12, R2, 0x4800 ;  /* 0x00004800020c7836 */ /* 0x000fe40000000000 */
[----:B------:R-:W0:Y:S01]  /*10ec0*/  LDSM.16.MT88.4 R4, [R4+0xf200] ;  /* 0x00f200000404783b */ /* 0x000e220000004200 */
[-C--:B------:R-:W-:Y:S02]  /*10ed0*/  LOP3.LUT R3, R3, R14.reuse, RZ, 0xfc, !PT ;  /* 0x0000000e03037212 */ /* 0x080fe400078efcff */
[----:B------:R-:W-:-:S03]  /*10ee0*/  LOP3.LUT R16, R16, R14, RZ, 0xfc, !PT ;  /* 0x0000000e10107212 */ /* 0x000fc600078efcff */
[----:B------:R-:W-:Y:S01]  /*10ef0*/  IMAD.IADD R3, R17, 0x1, R3 ;  /* 0x0000000111037824 */ /* 0x000fe200078e0203 */
[C-C-:B0-----:R-:W-:Y:S02]  /*10f00*/  PRMT R8, R4.reuse, 0x6420, R5.reuse ;  /* 0x0000642004087816 */ /* 0x141fe40000000005 */
[----:B------:R-:W-:Y:S02]  /*10f10*/  PRMT R9, R4, 0x7531, R5 ;  /* 0x0000753104097816 */ /* 0x000fe40000000005 */
[----:B------:R-:W-:Y:S02]  /*10f20*/  LOP3.LUT R4, R12, R19, RZ, 0xfc, !PT ;  /* 0x000000130c047212 */ /* 0x000fe400078efcff */
[C-C-:B------:R-:W-:Y:S02]  /*10f30*/  PRMT R10, R6.reuse, 0x6420, R7.reuse ;  /* 0x00006420060a7816 */ /* 0x140fe40000000007 */
[----:B------:R-:W-:Y:S01]  /*10f40*/  PRMT R11, R6, 0x7531, R7 ;  /* 0x00007531060b7816 */ /* 0x000fe20000000007 */
[----:B------:R-:W-:Y:S01]  /*10f50*/  IMAD.IADD R4, R18, 0x1, R4 ;  /* 0x0000000112047824 */ /* 0x000fe200078e0204 */
[----:B------:R-:W-:-:S04]  /*10f60*/  LOP3.LUT R12, R12, R14, RZ, 0xfc, !PT ;  /* 0x0000000e0c0c7212 */ /* 0x000fc800078efcff */
        /* <DEDUP_REMOVED lines=9> */
[C---:B0-----:R-:W-:Y:S02]  /*11000*/  VIADD R3, R2.reuse, 0x6800 ;  /* 0x0000680002037836 */ /* 0x041fe40000000000 */
[----:B------:R-:W-:-:S03]  /*11010*/  VIADD R2, R2, 0x7000 ;  /* 0x0000700002027836 */ /* 0x000fc60000000000 */
        /* <DEDUP_REMOVED lines=12> */
[----:B0-----:R-:W-:-:S06]  /*110e0*/  IMAD.IADD R4, R17, 0x1, R16 ;  /* 0x0000000111047824 */ /* 0x001fcc00078e0210 */
        /* <DEDUP_REMOVED lines=15> */
[----:B------:R-:W-:Y:S01]  /*111e0*/  IMAD.IADD R6, R17, 0x1, R6 ;  /* 0x0000000111067824 */ /* 0x000fe200078e0206 */
[----:B------:R-:W-:-:S03]  /*111f0*/  LOP3.LUT R2, R2, R19, RZ, 0xfc, !PT ;  /* 0x0000001302027212 */ /* 0x000fc600078efcff */
[----:B------:R-:W-:Y:S02]  /*11200*/  STSM.16.M88.4 [R3], R8 ;  /* 0x0000000803007844 */ /* 0x000fe40000000200 */
[----:B------:R-:W-:Y:S02]  /*11210*/  IMAD.IADD R18, R18, 0x1, R2 ;  /* 0x0000000112127824 */ /* 0x000fe400078e0202 */
[----:B------:R-:W0:Y:S02]  /*11220*/  LDSM.16.MT88.4 R4, [R6+0xf200] ;  /* 0x00f200000604783b */ /* 0x000e240000004200 */
[C-C-:B0-----:R-:W-:Y:S02]  /*11230*/  PRMT R8, R4.reuse, 0x6420, R5.reuse ;  /* 0x0000642004087816 */ /* 0x141fe40000000005 */
[----:B------:R-:W-:Y:S02]  /*11240*/  PRMT R9, R4, 0x7531, R5 ;  /* 0x0000753104097816 */ /* 0x000fe40000000005 */
[----:B------:R-:W-:-:S02]  /*11250*/  PRMT R10, R6, 0x6420, R7 ;  /* 0x00006420060a7816 */ /* 0x000fc40000000007 */
        /* <DEDUP_REMOVED lines=10> */
.L_x_3299:
[----:B------:R-:W2:Y:S01]  /*11300*/  LDL.LU R4, [R1+0x4] ;  /* 0x0000040001047983 */ /* 0x000ea20000300800 */
[----:B-1----:R2:W-:Y:S03]  /*11310*/  SYNCS.ARRIVE.TRANS64.A1T0 RZ, [R0+URZ+0x33450], RZ ;  /* 0x033450ff00ff79a7 */ /* 0x0025e6000810003f */
[----:B------:R-:W3:Y:S01]  /*11320*/  LDL.LU R3, [R1+0xc] ;  /* 0x00000c0001037983 */ /* 0x000ee20000300800 */
[----:B------:R-:W-:-:S05]  /*11330*/  @!P0 VIADD R2, R0, 0x33480 ;  /* 0x0003348000028836 */ /* 0x000fca0000000000 */
[----:B------:R-:W-:Y:S01]  /*11340*/  @!P0 PRMT R2, RZ, 0x654, R2 ;  /* 0x00000654ff028816 */ /* 0x000fe20000000002 */
[----:B------:R-:W-:Y:S06]  /*11350*/  BAR.SYNC.DEFER_BLOCKING 0x2, 0x80 ;  /* 0x0082000000007b1d */ /* 0x000fec0000010000 */
[----:B------:R1:W-:Y:S01]  /*11360*/  @!P0 SYNCS.ARRIVE.TRANS64.RED.A1T0 RZ, [R2+URZ], RZ ;  /* 0x000000ff02ff89a7 */ /* 0x0003e2000810043f */
[----:B--2---:R-:W-:-:S05]  /*11370*/  VIADD R0, R4, 0x1 ;  /* 0x0000000104007836 */ /* 0x004fca0000000000 */
[----:B------:R-:W-:-:S04]  /*11380*/  ISETP.NE.AND P0, PT, R0, 0x2, PT ;  /* 0x000000020000780c */ /* 0x000fc80003f05270 */
[----:B-1----:R-:W-:Y:S02]  /*11390*/  SEL R2, RZ, 0x1, P0 ;  /* 0x00000001ff027807 */ /* 0x002fe40000000000 */
[----:B------:R-:W-:Y:S02]  /*113a0*/  SEL R0, R0, RZ, P0 ;  /* 0x000000ff00007207 */ /* 0x000fe40000000000 */
[----:B---3--:R-:W-:-:S03]  /*113b0*/  LOP3.LUT R3, R3, R2, RZ, 0x3c, !PT ;  /* 0x0000000203037212 */ /* 0x008fc600078e3cff */
[----:B------:R3:W-:Y:S04]  /*113c0*/  STL [R1+0x4], R0 ;  /* 0x0000040001007387 */ /* 0x0007e80000100800 */
[----:B------:R3:W-:Y:S02]  /*113d0*/  STL [R1+0xc], R3 ;  /* 0x00000c0301007387 */ /* 0x0007e40000100800 */
.L_x_3242:
[----:B------:R-:W-:Y:S05]  /*113e0*/  BSYNC B7 ;  /* 0x0000000000077941 */ /* 0x000fea0003800000 */
.L_x_3240:
[----:B--23--:R-:W2:Y:S02]  /*113f0*/  LDL R0, [R1+0x14] ;  /* 0x0000140001007983 */ /* 0x00cea40000100800 */
[----:B--2---:R-:W-:-:S13]  /*11400*/  LOP3.LUT P0, RZ, R0, 0x2, RZ, 0xc0, !PT ;  /* 0x0000000200ff7812 */ /* 0x004fda000780c0ff */
[----:B------:R-:W-:Y:S05]  /*11410*/  @!P0 BRA `(.L_x_3300) ;  /* 0x0000000000348947 */ /* 0x000fea0003800000 */
[----:B------:R-:W2:Y:S08]  /*11420*/  S2UR UR5, SR_CgaCtaId ;  /* 0x00000000000579c3 */ /* 0x000eb00000008800 */
[----:B------:R-:W-:Y:S06]  /*11430*/  BAR.SYNC.DEFER_BLOCKING 0x5, 0x180 ;  /* 0x0146000000007b1d */ /* 0x000fec0000010000 */
[----:B------:R-:W-:-:S02]  /*11440*/  UMOV UR4, 0x400 ;  /* 0x0000040000047882 */ /* 0x000fc40000000000 */
[----:B--2---:R-:W-:-:S06]  /*11450*/  ULEA UR4, UR5, UR4, 0x18 ;  /* 0x0000000405047291 */ /* 0x004fcc000f8ec03f */
[----:B------:R-:W-:-:S05]  /*11460*/  IMAD.U32 R17, RZ, RZ, UR4 ;  /* 0x00000004ff117e24 */ /* 0x000fca000f8e00ff */
[----:B0-----:R-:W0:Y:S04]  /*11470*/  LDS.128 R4, [R17+0x334d0] ;  /* 0x0334d00011047984 */ /* 0x001e280000000c00 */
[----:B0-----:R0:W-:Y:S01]  /*11480*/  STL.64 [R1+0x20], R4 ;  /* 0x0000200401007387 */ /* 0x0011e20000100a00 */
[----:B-1----:R-:W-:Y:S02]  /*11490*/  IMAD.MOV.U32 R2, RZ, RZ, R7 ;  /* 0x000000ffff027224 */ /* 0x002fe400078e0007 */
[----:B------:R-:W-:-:S03]  /*114a0*/  IMAD.MOV.U32 R0, RZ, RZ, R6 ;  /* 0x000000ffff007224 */ /* 0x000fc600078e0006 */
[----:B------:R-:W-:Y:S02]  /*114b0*/  R2UR UR45, R2 ;  /* 0x00000000022d72ca */ /* 0x000fe400000e0000 */
[----:B------:R-:W-:Y:S01]  /*114c0*/  R2UR UR36, R0 ;  /* 0x00000000002472ca */ /* 0x000fe200000e0000 */
[----:B------:R-:W-:Y:S06]  /*114d0*/  BAR.ARV 0x4, 0x180 ;  /* 0x0106000000007b1d */ /* 0x000fec0000002000 */
[----:B------:R-:W-:Y:S08]  /*114e0*/  BRA `(.L_x_3301) ;  /* 0x0000000800387947 */ /* 0x000ff00003800000 */
.L_x_3300:
[----:B01----:R-:W0:Y:S01]  /*114f0*/  S2R R2, SR_TID.X ;  /* 0x0000000000027919 */ /* 0x003e220000002100 */
[----:B------:R-:W-:Y:S01]  /*11500*/  ULDC UR4, c[0x0][0xc3c] ;  /* 0x00030f0000047ab9 */ /* 0x000fe20000000800 */
[----:B------:R-:W2:Y:S01]  /*11510*/  LDL.LU R0, [R1+0x20] ;  /* 0x0000200001007983 */ /* 0x000ea20000300800 */
        /* <DEDUP_REMOVED lines=8> */
[----:B------:R-:W3:Y:S01]  /*115a0*/  @!P1 LDG.E R5, desc[UR48][R2.64] ;  /* 0x0000003002059981 */ /* 0x000ee2000c1e1900 */
[C---:B------:R-:W-:Y:S02]  /*115b0*/  ISETP.NE.AND P1, PT, R6.reuse, RZ, PT ;  /* 0x000000ff0600720c */ /* 0x040fe40003f25270 */
[C---:B------:R-:W-:Y:S02]  /*115c0*/  ISETP.GE.U32.AND P2, PT, R6.reuse, 0x2, PT ;  /* 0x000000020600780c */ /* 0x040fe40003f46070 */
[C---:B------:R-:W-:Y:S02]  /*115d0*/  ISETP.GE.U32.AND P3, PT, R6.reuse, 0x4, PT ;  /* 0x000000040600780c */ /* 0x040fe40003f66070 */
[C---:B------:R-:W-:Y:S02]  /*115e0*/  ISETP.GE.U32.AND P4, PT, R6.reuse, 0x8, PT ;  /* 0x000000080600780c */ /* 0x040fe40003f86070 */
[----:B------:R-:W-:Y:S01]  /*115f0*/  ISETP.GE.U32.AND P5, PT, R6, 0x10, PT ;  /* 0x000000100600780c */ /* 0x000fe20003fa6070 */
[----:B--2---:R-:W-:-:S02]  /*11600*/  IMAD.MOV.U32 R10, RZ, RZ, R0 ;  /* 0x000000ffff0a7224 */ /* 0x004fc400078e0000 */
        /* <DEDUP_REMOVED lines=13> */
[----:B------:R-:W1:Y:S04]  /*116e0*/  SHFL.UP PT, R0, R9, 0x10, RZ ;  /* 0x0600000009007989 */ /* 0x000e6800000e00ff */
[----:B------:R-:W-:Y:S01]  /*116f0*/  SHFL.IDX PT, R4, R10, 0x1, 0x1f ;  /* 0x00201f000a047f89 */ /* 0x000fe200000e0000 */
[----:B-1----:R-:W-:-:S05]  /*11700*/  SEL R0, R0, RZ, P5 ;  /* 0x000000ff00007207 */ /* 0x002fca0002800000 */
[----:B------:R-:W-:-:S05]  /*11710*/  IMAD.IADD R2, R9, 0x1, R0 ;  /* 0x0000000109027824 */ /* 0x000fca00078e0200 */
[----:B------:R-:W0:Y:S04]  /*11720*/  SHFL.IDX PT, R6, R2, 0x1f, 0x1f ;  /* 0x03e01f0002067f89 */ /* 0x000e2800000e0000 */
[----:B------:R-:W1:Y:S01]  /*11730*/  SHFL.IDX PT, R0, R10, RZ, 0x1f ;  /* 0x00001fff0a007589 */ /* 0x000e6200000e0000 */
[----:B0-----:R-:W-:-:S04]  /*11740*/  IMAD R6, R6, R3, RZ ;  /* 0x0000000306067224 */ /* 0x001fc800078e02ff */
[----:B------:R-:W-:-:S05]  /*11750*/  IMAD.IADD R4, R4, 0x1, R6 ;  /* 0x0000000104047824 */ /* 0x000fca00078e0206 */
[----:B-1----:R-:W-:-:S13]  /*11760*/  ISETP.GT.AND P6, PT, R4, R0, PT ;  /* 0x000000000400720c */ /* 0x002fda0003fc4270 */
[----:B------:R-:W-:Y:S05]  /*11770*/  @P6 BRA `(.L_x_3302) ;  /* 0x0000000000906947 */ /* 0x000fea0003800000 */
.L_x_3306:
        /* <DEDUP_REMOVED lines=14> */
.L_x_3305:
[----:B------:R-:W-:Y:S05]  /*11860*/  BSYNC B0 ;  /* 0x0000000000007941 */ /* 0x000fea0003800000 */
.L_x_3304:
        /* <DEDUP_REMOVED lines=13> */
[----:B0-----:R-:W-:Y:S02]  /*11940*/  SEL R6, R3, RZ, P5 ;  /* 0x000000ff03067207 */ /* 0x001fe40002800000 */
[----:B------:R-:W0:Y:S03]  /*11950*/  LDC R3, c[0x0][0xc38] ;  /* 0x00030e00ff037b82 */ /* 0x000e260000000800 */
[----:B------:R-:W-:-:S05]  /*11960*/  IMAD.IADD R2, R9, 0x1, R6 ;  /* 0x0000000109027824 */ /* 0x000fca00078e0206 */
[----:B------:R-:W0:Y:S02]  /*11970*/  SHFL.IDX PT, R6, R2, 0x1f, 0x1f ;  /* 0x03e01f0002067f89 */ /* 0x000e2400000e0000 */
[----:B0-----:R-:W-:-:S04]  /*11980*/  IMAD R6, R6, R3, RZ ;  /* 0x0000000306067224 */ /* 0x001fc800078e02ff */
[----:B------:R-:W-:-:S05]  /*11990*/  IMAD.IADD R4, R6, 0x1, R4 ;  /* 0x0000000106047824 */ /* 0x000fca00078e0204 */
[----:B------:R-:W-:-:S13]  /*119a0*/  ISETP.GT.AND P6, PT, R4, R0, PT ;  /* 0x000000000400720c */ /* 0x000fda0003fc4270 */
[----:B------:R-:W-:Y:S05]  /*119b0*/  @!P6 BRA `(.L_x_3306) ;  /* 0xfffffffc0070e947 */ /* 0x000fea000383ffff */
.L_x_3302:
[----:B------:R-:W-:-:S04]  /*119c0*/  IMAD.IADD R6, R4, 0x1, -R6 ;  /* 0x0000000104067824 */ /* 0x000fc800078e0a06 */
[----:B------:R-:W-:-:S05]  /*119d0*/  IMAD R4, R2, R3, R6 ;  /* 0x0000000302047224 */ /* 0x000fca00078e0206 */
[----:B------:R-:W-:-:S13]  /*119e0*/  ISETP.GT.AND P0, PT, R4, R0, PT ;  /* 0x000000000400720c */ /* 0x000fda0003f04270 */
[----:B------:R-:W-:Y:S02]  /*119f0*/  VOTEU.ANY UR5, UPT, !P0 ;  /* 0x0000000000057886 */ /* 0x000fe400040e0100 */
[----:B------:R-:W-:Y:S02]  /*11a00*/  UPOPC UR4, UR5 ;  /* 0x00000005000472bf */ /* 0x000fe40008000000 */
[----:B------:R-:W-:-:S04]  /*11a10*/  ISETP.NE.AND P0, PT, RZ, UR5, PT ;  /* 0x00000005ff007c0c */ /* 0x000fc8000bf05270 */
[----:B------:R-:W-:-:S06]  /*11a20*/  IMAD.U32 R4, RZ, RZ, UR4 ;  /* 0x00000004ff047e24 */ /* 0x000fcc000f8e00ff */
[----:B------:R0:W1:Y:S02]  /*11a30*/  SHFL.IDX PT, R4, R5, R4, 0x1f ;  /* 0x00001f0405047589 */ /* 0x00006400000e0000 */
[----:B0-----:R-:W-:Y:S01]  /*11a40*/  IMAD.MOV.U32 R5, RZ, RZ, RZ ;  /* 0x000000ffff057224 */ /* 0x001fe200078e00ff */
[----:B------:R-:W-:Y:S06]  /*11a50*/  @!P0 BRA `(.L_x_3307) ;  /* 0x00000000000c8947 */ /* 0x000fec0003800000 */
[----:B------:R-:W-:-:S06]  /*11a60*/  UIADD3 UR5, UR4, -0x1, URZ ;  /* 0xffffffff04057890 */ /* 0x000fcc000fffe03f */
[----:B------:R-:W-:-:S06]  /*11a70*/  IMAD.U32 R5, RZ, RZ, UR5 ;  /* 0x00000005ff057e24 */ /* 0x000fcc000f8e00ff */
[----:B------:R0:W2:Y:S02]  /*11a80*/  SHFL.IDX PT, R5, R2, R5, 0x1f ;  /* 0x00001f0502057589 */ /* 0x0000a400000e0000 */
.L_x_3307:
[----:B--2---:R-:W-:Y:S01]  /*11a90*/  IMAD R9, R5, R3, R6 ;  /* 0x0000000305097224 */ /* 0x004fe200078e0206 */
[----:B-1----:R-:W-:Y:S01]  /*11aa0*/  IABS R5, R4 ;  /* 0x0000000400057213 */ /* 0x002fe20000000000 */
[----:B------:R-:W-:Y:S02]  /*11ab0*/  UIADD3 UR45, UR4, UR45, URZ ;  /* 0x0000002d042d7290 */ /* 0x000fe4000fffe03f */
[----:B------:R-:W-:Y:S01]  /*11ac0*/  IMAD.IADD R0, R0, 0x1, -R9 ;  /* 0x0000000100007824 */ /* 0x000fe200078e0a09 */
[----:B------:R-:W1:Y:S01]  /*11ad0*/  I2F.RP R7, R5 ;  /* 0x0000000500077306 */ /* 0x000e620000209400 */
[----:B------:R2:W-:Y:S07]  /*11ae0*/  STL [R1+0x20], R9 ;  /* 0x0000200901007387 */ /* 0x0005ee0000100800 */
[----:B-1----:R-:W1:Y:S02]  /*11af0*/  MUFU.RCP R7, R7 ;  /* 0x0000000700077308 */ /* 0x002e640000001000 */
[----:B-1----:R-:W-:-:S06]  /*11b00*/  VIADD R8, R7, 0xffffffe ;  /* 0x0ffffffe07087836 */ /* 0x002fcc0000000000 */
        /* <DEDUP_REMOVED lines=25> */
.L_x_3303:
[----:B------:R0:W-:Y:S01]  /*11ca0*/  STL [R1+0x20], R0 ;  /* 0x0000200001007387 */ /* 0x0001e20000100800 */
[----:B------:R-:W-:Y:S01]  /*11cb0*/  ULDC UR45, c[0x0][0xc3c] ;  /* 0x00030f00002d7ab9 */ /* 0x000fe20000000800 */
[----:B------:R-:W-:Y:S02]  /*11cc0*/  UMOV UR36, URZ ;  /* 0x0000003f00247c82 */ /* 0x000fe40008000000 */
[----:B------:R0:W-:Y:S03]  /*11cd0*/  STL [R1+0x24], RZ ;  /* 0x000024ff01007387 */ /* 0x0001e60000100800 */
.L_x_3308:
        /* <DEDUP_REMOVED lines=15> */
.L_x_3301:
[----:B------:R-:W-:Y:S02]  /*11dd0*/  ULDC UR4, c[0x0][0xc3c] ;  /* 0x00030f0000047ab9 */ /* 0x000fe40000000800 */
[----:B------:R-:W-:-:S06]  /*11de0*/  UISETP.GE.AND UP0, UPT, UR45, UR4, UPT ;  /* 0x000000042d00728c */ /* 0x000fcc000bf06270 */
[----:B------:R-:W-:-:S13]  /*11df0*/  PLOP3.LUT P0, PT, PT, PT, UP0, 0x80, 0x0 ;  /* 0x000000000000781c */ /* 0x000fda0003f0f008 */
[----:B------:R-:W-:Y:S05]  /*11e00*/  @!P0 BRA `(.L_x_3309) ;  /* 0xffffffac00b48947 */ /* 0x000fea000383ffff */
.L_x_3236:
        /* <DEDUP_REMOVED lines=12> */
.L_x_3350:
[----:B------:R-:W-:Y:S05]  /*11ed0*/  BSYNC B0 ;  /* 0x0000000000007941 */ /* 0x000fea0003800000 */
.L_x_3310:
[----:B------:R-:W-:-:S03]  /*11ee0*/  UMOV UR4, 0xffffffff ;  /* 0xffffffff00047882 */ /* 0x000fc60000000000 */
[----:B------:R-:W-:Y:S05]  /*11ef0*/  BRA.DIV UR4, `(.L_x_3312) ;  /* 0x0000000e04987947 */ /* 0x000fea000b800000 */
[----:B------:R-:W1:Y:S02]  /*11f00*/  S2R R2, SR_TID.X ;  /* 0x0000000000027919 */ /* 0x000e640000002100 */
[----:B-1----:R-:W-:-:S04]  /*11f10*/  SHF.R.U32.HI R2, RZ, 0x5, R2 ;  /* 0x00000005ff027819 */ /* 0x002fc80000011602 */
[----:B------:R-:W-:-:S05]  /*11f20*/  LOP3.LUT R2, R2, 0x3, RZ, 0xc0, !PT ;  /* 0x0000000302027812 */ /* 0x000fca00078ec0ff */
[----:B------:R1:W2:Y:S02]  /*11f30*/  SHFL.IDX PT, R14, R2, RZ, 0x1f ;  /* 0x00001fff020e7589 */ /* 0x0002a400000e0000 */
.L_x_3353:
[----:B--2---:R-:W-:Y:S01]  /*11f40*/  ISETP.NE.AND P0, PT, R14, RZ, PT ;  /* 0x000000ff0e00720c */ /* 0x004fe20003f05270 */
[----:B------:R-:W-:-:S12]  /*11f50*/  BSSY B0, `(.L_x_3313) ;  /* 0x000002e000007945 */ /* 0x000fd80003800000 */
[----:B------:R-:W-:Y:S05]  /*11f60*/  @P0 BRA `(.L_x_3314) ;  /* 0x0000000000b00947 */ /* 0x000fea0003800000 */
[----:B------:R-:W-:-:S03]  /*11f70*/  UMOV UR4, 0xffffffff ;  /* 0xffffffff00047882 */ /* 0x000fc60000000000 */
[----:B------:R-:W-:Y:S05]  /*11f80*/  BRA.DIV UR4, `(.L_x_3315) ;  /* 0x0000000e04a87947 */ /* 0x000fea000b800000 */
[----:B------:R-:W-:-:S13]  /*11f90*/  ELECT P6, URZ, PT ;  /* 0x00000000003f782f */ /* 0x000fda00038c0000 */
.L_x_3356:
[----:B------:R-:W-:Y:S05]  /*11fa0*/  @!P6 BRA `(.L_x_3314) ;  /* 0x0000000000a0e947 */ /* 0x000fea0003800000 */
[----:B------:R-:W-:-:S06]  /*11fb0*/  ULOP3.LUT UR4, UR38, 0x2, URZ, 0xfc, !UPT ;  /* 0x0000000226047892 */ /* 0x000fcc000f8efc3f */
[----:B-1----:R-:W-:-:S05]  /*11fc0*/  IMAD.U32 R2, RZ, RZ, UR4 ;  /* 0x00000004ff027e24 */ /* 0x002fca000f8e00ff */
[----:B------:R-:W-:-:S13]  /*11fd0*/  ISETP.NE.AND P0, PT, R2, 0x3, PT ;  /* 0x000000030200780c */ /* 0x000fda0003f05270 */
[----:B------:R-:W-:Y:S05]  /*11fe0*/  @!P0 BRA `(.L_x_3316) ;  /* 0x0000000000048947 */ /* 0x000fea0003800000 */
[----:B------:R-:W-:Y:S01]  /*11ff0*/  BPT.TRAP 0x1 ;  /* 0x000000040000795c */ /* 0x000fe20000300000 */
.L_x_3316:
        /* <DEDUP_REMOVED lines=14> */
.L_x_3357:
[----:B------:R-:W1:Y:S02]  /*120e0*/  SYNCS.PHASECHK.TRANS64.TRYWAIT P1, [R7+URZ], R2 ;  /* 0x00000002070075a7 */ /* 0x000e64000802017f */
[----:B-1----:R-:W-:Y:S05]  /*120f0*/  @!P1 BRA `(.L_x_3318) ;  /* 0x0000000c00809947 */ /* 0x002fea0003800000 */
.L_x_3358:
[----:B------:R-:W-:Y:S05]  /*12100*/  @!P0 BRA `(.L_x_3319) ;  /* 0x0000000000048947 */ /* 0x000fea0003800000 */
[----:B------:R-:W-:Y:S01]  /*12110*/  BPT.TRAP 0x1 ;  /* 0x000000040000795c */ /* 0x000fe20000300000 */
.L_x_3319:
[----:B------:R-:W2:Y:S02]  /*12120*/  LDL.LU R4, [R1+0x4] ;  /* 0x0000040001047983 */ /* 0x000ea40000300800 */
[----:B--2---:R-:W-:-:S04]  /*12130*/  IMAD R4, R4, 0x8, R0 ;  /* 0x0000000804047824 */ /* 0x004fc800078e0200 */
[----:B------:R-:W2:Y:S02]  /*12140*/  SYNCS.PHASECHK.TRANS64.TRYWAIT P1, [R4+URZ+0x33460], R5 ;  /* 0x03346005040075a7 */ /* 0x000ea4000802017f */
[----:B--2---:R-:W-:Y:S05]  /*12150*/  @!P1 BRA `(.L_x_3320) ;  /* 0x0000000c007c9947 */ /* 0x004fea0003800000 */
.L_x_3359:
[----:B------:R-:W-:Y:S05]  /*12160*/  @!P0 BRA `(.L_x_3321) ;  /* 0x0000000000048947 */ /* 0x000fea0003800000 */
[----:B------:R-:W-:Y:S01]  /*12170*/  BPT.TRAP 0x1 ;  /* 0x000000040000795c */ /* 0x000fe20000300000 */
.L_x_3321:
[----:B------:R-:W-:-:S04]  /*12180*/  IMAD R3, R3, 0x8, R0 ;  /* 0x0000000803037824 */ /* 0x000fc800078e0200 */
[----:B------:R-:W3:Y:S02]  /*12190*/  SYNCS.PHASECHK.TRANS64.TRYWAIT P1, [R3+URZ+0x33460], R2 ;  /* 0x03346002030075a7 */ /* 0x000ee4000802017f */
[----:B---3--:R-:W-:Y:S05]  /*121a0*/  @!P1 BRA `(.L_x_3322) ;  /* 0x0000000c007c9947 */ /* 0x008fea0003800000 */
.L_x_3360:
[----:B------:R-:W-:Y:S05]  /*121b0*/  @!P0 BRA `(.L_x_3323) ;  /* 0x0000000000048947 */ /* 0x000fea0003800000 */
[----:B------:R-:W-:Y:S01]  /*121c0*/  BPT.TRAP 0x1 ;  /* 0x000000040000795c */ /* 0x000fe20000300000 */
.L_x_3323:
[----:B------:R-:W4:Y:S02]  /*121d0*/  SYNCS.PHASECHK.TRANS64.TRYWAIT P0, [R4+URZ+0x33480], R5 ;  /* 0x03348005040075a7 */ /* 0x000f24000800017f */
[----:B----4-:R-:W-:Y:S05]  /*121e0*/  @!P0 BRA `(.L_x_3324) ;  /* 0x0000000c00808947 */ /* 0x010fea0003800000 */
.L_x_3325:
[----:B------:R0:W0:Y:S02]  /*121f0*/  SYNCS.PHASECHK.TRANS64.TRYWAIT P0, [R3+URZ+0x33480], R2 ;  /* 0x03348002030075a7 */ /* 0x000024000800017f */
[----:B0-----:R-:W-:Y:S05]  /*12200*/  @!P0 NANOSLEEP.SYNCS 0x989680 ;  /* 0x009896800000895d */ /* 0x001fea0003900000 */
[----:B------:R-:W0:Y:S02]  /*12210*/  @!P0 SYNCS.PHASECHK.TRANS64 P0, [R3+URZ+0x33480], R2 ;  /* 0x03348002030085a7 */ /* 0x000e24000800007f */
[----:B0-----:R-:W-:Y:S05]  /*12220*/  @!P0 BRA `(.L_x_3325) ;  /* 0xfffffffc00f08947 */ /* 0x001fea000383ffff */
.L_x_3314:
[----:B------:R-:W-:Y:S05]  /*12230*/  BSYNC B0 ;  /* 0x0000000000007941 */ /* 0x000fea0003800000 */
.L_x_3313:
[----:B------:R-:W-:Y:S05]  /*12240*/  EXIT ;  /* 0x000000000000794d */ /* 0x000fea0003800000 */
.L_x_3186:
[----:B0-----:R0:W1:Y:S02]  /*12250*/  SYNCS.PHASECHK.TRANS64.TRYWAIT P1, [R0+URZ+0x33400], R3 ;  /* 0x03340003000075a7 */ /* 0x001064000802017f */
[----:B-1----:R-:W-:Y:S05]  /*12260*/  @!P1 NANOSLEEP.SYNCS 0x989680 ;  /* 0x009896800000995d */ /* 0x002fea0003900000 */
[----:B------:R-:W1:Y:S02]  /*12270*/  @!P1 SYNCS.PHASECHK.TRANS64 P1, [R0+URZ+0x33400], R3 ;  /* 0x03340003000095a7 */ /* 0x000e64000802007f */
[----:B-1----:R-:W-:Y:S05]  /*12280*/  @!P1 BRA `(.L_x_3186) ;  /* 0xfffffffc00f09947 */ /* 0x002fea000383ffff */
[----:B------:R-:W-:Y:S05]  /*12290*/  BRA `(.L_x_3326) ;  /* 0xfffffef800087947 */ /* 0x000fea000383ffff */
.L_x_3190:
[----:B-1----:R1:W2:Y:S02]  /*122a0*/  SYNCS.PHASECHK.TRANS64.TRYWAIT P1, [R4+URZ+0x33430], R3 ;  /* 0x03343003040075a7 */ /* 0x0022a4000802017f */
[----:B--2---:R-:W-:Y:S05]  /*122b0*/  @!P1 NANOSLEEP.SYNCS 0x989680 ;  /* 0x009896800000995d */ /* 0x004fea0003900000 */
[----:B------:R-:W2:Y:S02]  /*122c0*/  @!P1 SYNCS.PHASECHK.TRANS64 P1, [R4+URZ+0x33430], R3 ;  /* 0x03343003040095a7 */ /* 0x000ea4000802007f */
[----:B--2---:R-:W-:Y:S05]  /*122d0*/  @!P1 BRA `(.L_x_3190) ;  /* 0xfffffffc00f09947 */ /* 0x004fea000383ffff */
[----:B------:R-:W-:Y:S05]  /*122e0*/  BRA `(.L_x_3189) ;  /* 0xfffffef800307947 */ /* 0x000fea000383ffff */
.L_x_3195:
[----:B-1----:R-:W-:-:S04]  /*122f0*/  IMAD.U32 R3, RZ, RZ, UR6 ;  /* 0x00000006ff037e24 */ /* 0x002fc8000f8e00ff */
[----:B------:R1:W2:Y:S03]  /*12300*/  SYNCS.PHASECHK.TRANS64.TRYWAIT P1, [R3+URZ+0x33430], R0 ;  /* 0x03343000030075a7 */ /* 0x0002a6000802017f */
[----:B--2---:R-:W-:Y:S05]  /*12310*/  @!P1 NANOSLEEP.SYNCS 0x989680 ;  /* 0x009896800000995d */ /* 0x004fea0003900000 */
[----:B------:R-:W2:Y:S02]  /*12320*/  @!P1 SYNCS.PHASECHK.TRANS64 P1, [R3+URZ+0x33430], R0 ;  /* 0x03343000030095a7 */ /* 0x000ea4000802007f */
[----:B--2---:R-:W-:Y:S05]  /*12330*/  @!P1 BRA `(.L_x_3195) ;  /* 0xfffffffc00ec9947 */ /* 0x004fea000383ffff */
[----:B------:R-:W-:Y:S05]  /*12340*/  BRA `(.L_x_3192) ;  /* 0xffffff2c00d07947 */ /* 0x000fea000383ffff */
.L_x_3199:
[----:B-1----:R-:W-:-:S04]  /*12350*/  IMAD.U32 R3, RZ, RZ, UR6 ;  /* 0x00000006ff037e24 */ /* 0x002fc8000f8e00ff */
[----:B------:R1:W2:Y:S03]  /*12360*/  SYNCS.PHASECHK.TRANS64.TRYWAIT P1, [R3+URZ+0x33450], R0 ;  /* 0x03345000030075a7 */ /* 0x0002a6000802017f */
[----:B--2---:R-:W-:Y:S05]  /*12370*/  @!P1 NANOSLEEP.SYNCS 0x989680 ;  /* 0x009896800000995d */ /* 0x004fea0003900000 */
[----:B------:R-:W2:Y:S02]  /*12380*/  @!P1 SYNCS.PHASECHK.TRANS64 P1, [R3+URZ+0x33450], R0 ;  /* 0x03345000030095a7 */ /* 0x000ea4000802007f */
[----:B--2---:R-:W-:Y:S05]  /*12390*/  @!P1 BRA `(.L_x_3199) ;  /* 0xfffffffc00ec9947 */ /* 0x004fea000383ffff */
[----:B------:R-:W-:Y:S05]  /*123a0*/  BRA `(.L_x_3196) ;  /* 0xffffff3800e47947 */ /* 0x000fea000383ffff */
.L_x_3205:
[----:B-1----:R1:W2:Y:S02]  /*123b0*/  SYNCS.PHASECHK.TRANS64.TRYWAIT P1, [R14+URZ+0x33450], R7 ;  /* 0x033450070e0075a7 */ /* 0x0022a4000802017f */
[----:B--2---:R-:W-:Y:S05]  /*123c0*/  @!P1 NANOSLEEP.SYNCS 0x989680 ;  /* 0x009896800000995d */ /* 0x004fea0003900000 */
[----:B------:R-:W2:Y:S02]  /*123d0*/  @!P1 SYNCS.PHASECHK.TRANS64 P1, [R14+URZ+0x33450], R7 ;  /* 0x033450070e0095a7 */ /* 0x000ea4000802007f */
[----:B--2---:R-:W-:Y:S05]  /*123e0*/  @!P1 BRA `(.L_x_3205) ;  /* 0xfffffffc00f09947 */ /* 0x004fea000383ffff */
[----:B------:R-:W-:Y:S05]  /*123f0*/  BRA `(.L_x_3204) ;  /* 0xffffff5c00707947 */ /* 0x000fea000383ffff */
.L_x_3251:
[----:B------:R-:W-:Y:S02]  /*12400*/  IMAD.MOV.U32 R13, RZ, RZ, R0 ;  /* 0x000000ffff0d7224 */ /* 0x000fe400078e0000 */
[----:B------:R-:W-:Y:S02]  /*12410*/  IMAD.MOV.U32 R12, RZ, RZ, RZ ;  /* 0x000000ffff0c7224 */ /* 0x000fe400078e00ff */
[----:B------:R-:W-:Y:S02]  /*12420*/  IMAD.MOV.U32 R11, RZ, RZ, 0x1f ;  /* 0x0000001fff0b7424 */ /* 0x000fe400078e00ff */
[----:B------:R-:W-:-:S07]  /*12430*/  IMAD.MOV.U32 R15, RZ, RZ, -0x1 ;  /* 0xffffffffff0f7424 */ /* 0x000fce00078e00ff */
[----:B-1----:R-:W-:Y:S05]  /*12440*/  WARPSYNC.COLLECTIVE R15, `(.L_x_3327) ;  /* 0x000000000f087348 */ /* 0x002fea0003c00000 */
[----:B------:R0:W2:Y:S02]  /*12450*/  SHFL.IDX P6, R14, R13, R12, R11 ;  /* 0x0000000c0d0e7389 */ /* 0x0000a400000c000b */
[----:B012---:R-:W-:Y:S01]  /*12460*/  ENDCOLLECTIVE ;  /* 0x000000000000791b */ /* 0x007fe20003800000 */
.L_x_3327:
[----:B------:R-:W-:Y:S05]  /*12470*/  BRA `(.L_x_3328) ;  /* 0xffffffb400907947 */ /* 0x000fea000383ffff */
.L_x_3253:
[----:B------:R-:W-:Y:S01]  /*12480*/  BSSY B0, `(.L_x_3329) ;  /* 0x0000006000007945 */ /* 0x000fe20003800000 */
[----:B------:R-:W-:-:S07]  /*12490*/  IMAD.MOV.U32 R15, RZ, RZ, -0x1 ;  /* 0xffffffffff0f7424 */ /* 0x000fce00078e00ff */
[----:B-1----:R-:W-:Y:S05]  /*124a0*/  WARPSYNC.COLLECTIVE R15, `(.L_x_3330) ;  /* 0x000000000f0c7348 */ /* 0x002fea0003c00000 */
[----:B------:R-:W-:Y:S02]  /*124b0*/  ELECT P6, UR62, PT ;  /* 0x00000000003e782f */ /* 0x000fe400038c0000 */
[----:B------:R-:W-:Y:S01]  /*124c0*/  MOV R14, UR62 ;  /* 0x0000003e000e7c02 */ /* 0x000fe20008000f00 */
[----:B-1----:R-:W-:Y:S10]  /*124d0*/  ENDCOLLECTIVE ;  /* 0x000000000000791b */ /* 0x002ff40003800000 */
.L_x_3330:
[----:B------:R-:W-:Y:S05]  /*124e0*/  BSYNC B0 ;  /* 0x0000000000007941 */ /* 0x000fea0003800000 */
.L_x_3329:
[----:B------:R-:W-:Y:S05]  /*124f0*/  BRA `(.L_x_3331) ;  /* 0xffffffb400a07947 */ /* 0x000fea000383ffff */
.L_x_3255:
[----:B0-----:R0:W1:Y:S02]  /*12500*/  SYNCS.PHASECHK.TRANS64.TRYWAIT P0, [R3+URZ+0x33480], R2 ;  /* 0x03348002030075a7 */ /* 0x001064000800017f */
[----:B-1----:R-:W-:Y:S05]  /*12510*/  @!P0 NANOSLEEP.SYNCS 0x989680 ;  /* 0x009896800000895d */ /* 0x002fea0003900000 */
[----:B------:R-:W1:Y:S02]  /*12520*/  @!P0 SYNCS.PHASECHK.TRANS64 P0, [R3+URZ+0x33480], R2 ;  /* 0x03348002030085a7 */ /* 0x000e64000800007f */
[----:B-1----:R-:W-:Y:S05]  /*12530*/  @!P0 BRA `(.L_x_3255) ;  /* 0xfffffffc00f08947 */ /* 0x002fea000383ffff */
[----:B------:R-:W-:Y:S05]  /*12540*/  BRA `(.L_x_3332) ;  /* 0xffffffb800047947 */ /* 0x000fea000383ffff */
.L_x_3257:
[----:B-1----:R1:W2:Y:S02]  /*12550*/  SYNCS.PHASECHK.TRANS64.TRYWAIT P0, [R3+URZ+0x33440], R2 ;  /* 0x03344002030075a7 */ /* 0x0022a4000800017f */
[----:B--2---:R-:W-:Y:S05]  /*12560*/  @!P0 NANOSLEEP.SYNCS 0x989680 ;  /* 0x009896800000895d */ /* 0x004fea0003900000 */
[----:B------:R-:W2:Y:S02]  /*12570*/  @!P0 SYNCS.PHASECHK.TRANS64 P0, [R3+URZ+0x33440], R2 ;  /* 0x03344002030085a7 */ /* 0x000ea4000800007f */
[----:B--2---:R-:W-:Y:S05]  /*12580*/  @!P0 BRA `(.L_x_3257) ;  /* 0xfffffffc00f08947 */ /* 0x004fea000383ffff */
[----:B------:R-:W-:Y:S05]  /*12590*/  BRA `(.L_x_3333) ;  /* 0xffffffb800907947 */ /* 0x000fea000383ffff */
.L_x_3261:
[----:B------:R-:W2:Y:S01]  /*125a0*/  LDL.LU R11, [R1+0x8] ;  /* 0x00000800010b7983 */ /* 0x000ea20000300800 */
[----:B------:R-:W-:Y:S01]  /*125b0*/  IMAD.MOV.U32 R13, RZ, RZ, R2 ;  /* 0x000000ffff0d7224 */ /* 0x000fe200078e0002 */
[----:B------:R-:W-:Y:S01]  /*125c0*/  LOP3.LUT R7, R7, 0x7f, RZ, 0xc0, !PT ;  /* 0x0000007f07077812 */ /* 0x000fe200078ec0ff */
[----:B------:R-:W-:Y:S02]  /*125d0*/  IMAD.MOV.U32 R12, RZ, RZ, RZ ;  /* 0x000000ffff0c7224 */ /* 0x000fe400078e00ff */
[----:B------:R-:W-:Y:S01]  /*125e0*/  IMAD.MOV.U32 R15, RZ, RZ, -0x1 ;  /* 0xffffffffff0f7424 */ /* 0x000fe200078e00ff */
[----:B------:R-:W-:-:S05]  /*125f0*/  SHF.R.U32.HI R7, RZ, 0x2, R7 ;  /* 0x00000002ff077819 */ /* 0x000fca0000011607 */
[----:B------:R-:W-:Y:S02]  /*12600*/  IMAD.IADD R0, R7, 0x1, R0 ;  /* 0x0000000107007824 */ /* 0x000fe400078e0200 */
[----:B--2---:R-:W-:Y:S02]  /*12610*/  IMAD R4, R11, R8, RZ ;  /* 0x000000080b047224 */ /* 0x004fe400078e02ff */
[----:B------:R-:W-:-:S03]  /*12620*/  IMAD.MOV.U32 R11, RZ, RZ, 0x1c1f ;  /* 0x00001c1fff0b7424 */ /* 0x000fc600078e00ff */
[----:B------:R-:W-:-:S13]  /*12630*/  ISETP.GE.AND P4, PT, R0, R4, PT ;  /* 0x000000040000720c */ /* 0x000fda0003f86270 */
[----:B-----5:R-:W-:Y:S05]  /*12640*/  WARPSYNC.COLLECTIVE R15, `(.L_x_3334) ;  /* 0x000000000f087348 */ /* 0x020fea0003c00000 */
[----:B------:R0:W1:Y:S02]  /*12650*/  SHFL.IDX P6, R14, R13, R12, R11 ;  /* 0x0000000c0d0e7389 */ /* 0x00006400000c000b */
[----:B01---5:R-:W-:Y:S01]  /*12660*/  ENDCOLLECTIVE ;  /* 0x000000000000791b */ /* 0x023fe20003800000 */
.L_x_3334:
[----:B------:R-:W-:Y:S02]  /*12670*/  IMAD.MOV.U32 R13, RZ, RZ, R3 ;  /* 0x000000ffff0d7224 */ /* 0x000fe400078e0003 */
[----:B------:R-:W-:-:S07]  /*12680*/  IMAD.MOV.U32 R5, RZ, RZ, R14 ;  /* 0x000000ffff057224 */ /* 0x000fce00078e000e */
[----:B------:R-:W-:Y:S05]  /*12690*/  WARPSYNC.COLLECTIVE R15, `(.L_x_3335) ;  /* 0x000000000f087348 */ /* 0x000fea0003c00000 */
[----:B------:R0:W1:Y:S02]  /*126a0*/  SHFL.IDX P6, R14, R13, R12, R11 ;  /* 0x0000000c0d0e7389 */ /* 0x00006400000c000b */
[----:B01----:R-:W-:Y:S01]  /*126b0*/  ENDCOLLECTIVE ;  /* 0x000000000000791b */ /* 0x003fe20003800000 */
.L_x_3335:
[----:B------:R-:W-:Y:S02]  /*126c0*/  IMAD.MOV.U32 R13, RZ, RZ, R2 ;  /* 0x000000ffff0d7224 */ /* 0x000fe400078e0002 */
[----:B------:R-:W-:Y:S02]  /*126d0*/  IMAD.MOV.U32 R12, RZ, RZ, 0x1 ;  /* 0x00000001ff0c7424 */ /* 0x000fe400078e00ff */
[----:B------:R-:W-:-:S07]  /*126e0*/  IMAD.MOV.U32 R6, RZ, RZ, R14 ;  /* 0x000000ffff067224 */ /* 0x000fce00078e000e */
[----:B------:R-:W-:Y:S05]  /*126f0*/  WARPSYNC.COLLECTIVE R15, `(.L_x_3336) ;  /* 0x000000000f087348 */ /* 0x000fea0003c00000 */
[----:B------:R0:W1:Y:S02]  /*12700*/  SHFL.IDX P6, R14, R13, R12, R11 ;  /* 0x0000000c0d0e7389 */ /* 0x00006400000c000b */
[----:B01----:R-:W-:Y:S01]  /*12710*/  ENDCOLLECTIVE ;  /* 0x000000000000791b */ /* 0x003fe20003800000 */
.L_x_3336:
        /* <DEDUP_REMOVED lines=16> */
.L_x_3337:
[----:B------:R-:W-:Y:S02]  /*12820*/  IMAD.MOV.U32 R13, RZ, RZ, R2 ;  /* 0x000000ffff0d7224 */ /* 0x000fe400078e0002 */
[----:B------:R-:W-:Y:S02]  /*12830*/  IMAD.MOV.U32 R12, RZ, RZ, 0x2 ;  /* 0x00000002ff0c7424 */ /* 0x000fe400078e00ff */
[----:B------:R-:W-:-:S07]  /*12840*/  IMAD.MOV.U32 R6, RZ, RZ, R14 ;  /* 0x000000ffff067224 */ /* 0x000fce00078e000e */
[----:B------:R-:W-:Y:S05]  /*12850*/  WARPSYNC.COLLECTIVE R15, `(.L_x_3338) ;  /* 0x000000000f087348 */ /* 0x000fea0003c00000 */
[----:B------:R0:W1:Y:S02]  /*12860*/  SHFL.IDX P6, R14, R13, R12, R11 ;  /* 0x0000000c0d0e7389 */ /* 0x00006400000c000b */
[----:B01----:R-:W-:Y:S01]  /*12870*/  ENDCOLLECTIVE ;  /* 0x000000000000791b */ /* 0x003fe20003800000 */
.L_x_3338:
        /* <DEDUP_REMOVED lines=16> */
.L_x_3339:
[----:B------:R-:W-:Y:S02]  /*12980*/  IMAD.MOV.U32 R13, RZ, RZ, R2 ;  /* 0x000000ffff0d7224 */ /* 0x000fe400078e0002 */
[----:B------:R-:W-:Y:S02]  /*12990*/  IMAD.MOV.U32 R12, RZ, RZ, 0x3 ;  /* 0x00000003ff0c7424 */ /* 0x000fe400078e00ff */
[----:B------:R-:W-:-:S07]  /*129a0*/  IMAD.MOV.U32 R6, RZ, RZ, R14 ;  /* 0x000000ffff067224 */ /* 0x000fce00078e000e */
[----:B------:R-:W-:Y:S05]  /*129b0*/  WARPSYNC.COLLECTIVE R15, `(.L_x_3340) ;  /* 0x000000000f087348 */ /* 0x000fea0003c00000 */
[----:B------:R0:W1:Y:S02]  /*129c0*/  SHFL.IDX P6, R14, R13, R12, R11 ;  /* 0x0000000c0d0e7389 */ /* 0x00006400000c000b */
[----:B01----:R-:W-:Y:S01]  /*129d0*/  ENDCOLLECTIVE ;  /* 0x000000000000791b */ /* 0x003fe20003800000 */
.L_x_3340:
        /* <DEDUP_REMOVED lines=14> */
.L_x_3341:
[----:B------:R-:W-:Y:S01]  /*12ac0*/  IMAD.MOV.U32 R3, RZ, RZ, R14 ;  /* 0x000000ffff037224 */ /* 0x000fe200078e000e */
[----:B------:R-:W-:Y:S06]  /*12ad0*/  BRA `(.L_x_3342) ;  /* 0xffffffbc00f47947 */ /* 0x000fec000383ffff */
.L_x_3266:
[----:B0-----:R0:W1:Y:S02]  /*12ae0*/  SYNCS.PHASECHK.TRANS64.TRYWAIT P0, [R17+URZ+0x33420], R0 ;  /* 0x03342000110075a7 */ /* 0x001064000800017f */
[----:B-1----:R-:W-:Y:S05]  /*12af0*/  @!P0 NANOSLEEP.SYNCS 0x989680 ;  /* 0x009896800000895d */ /* 0x002fea0003900000 */
[----:B------:R-:W1:Y:S02]  /*12b00*/  @!P0 SYNCS.PHASECHK.TRANS64 P0, [R17+URZ+0x33420], R0 ;  /* 0x03342000110085a7 */ /* 0x000e64000800007f */
[----:B-1----:R-:W-:Y:S05]  /*12b10*/  @!P0 BRA `(.L_x_3266) ;  /* 0xfffffffc00f08947 */ /* 0x002fea000383ffff */
[----:B------:R-:W-:Y:S05]  /*12b20*/  BRA `(.L_x_3343) ;  /* 0xffffffc000647947 */ /* 0x000fea000383ffff */
.L_x_3272:
[----:B--2---:R2:W3:Y:S02]  /*12b30*/  SYNCS.PHASECHK.TRANS64.TRYWAIT P0, [R6+URZ+0x33480], R4 ;  /* 0x03348004060075a7 */ /* 0x0044e4000800017f */
[----:B---3--:R-:W-:Y:S05]  /*12b40*/  @!P0 NANOSLEEP.SYNCS 0x989680 ;  /* 0x009896800000895d */ /* 0x008fea0003900000 */
[----:B------:R-:W3:Y:S02]  /*12b50*/  @!P0 SYNCS.PHASECHK.TRANS64 P0, [R6+URZ+0x33480], R4 ;  /* 0x03348004060085a7 */ /* 0x000ee4000800007f */
[----:B---3--:R-:W-:Y:S05]  /*12b60*/  @!P0 BRA `(.L_x_3272) ;  /* 0xfffffffc00f08947 */ /* 0x008fea000383ffff */
[----:B------:R-:W-:Y:S05]  /*12b70*/  BRA `(.L_x_3344) ;  /* 0xffffffc400207947 */ /* 0x000fea000383ffff */
.L_x_3279:
[----:B-1----:R1:W3:Y:S02]  /*12b80*/  SYNCS.PHASECHK.TRANS64.TRYWAIT P0, [R6+URZ+0x33440], R4 ;  /* 0x03344004060075a7 */ /* 0x0022e4000800017f */
[----:B---3--:R-:W-:Y:S05]  /*12b90*/  @!P0 NANOSLEEP.SYNCS 0x989680 ;  /* 0x009896800000895d */ /* 0x008fea0003900000 */
[----:B------:R-:W3:Y:S02]  /*12ba0*/  @!P0 SYNCS.PHASECHK.TRANS64 P0, [R6+URZ+0x33440], R4 ;  /* 0x03344004060085a7 */ /* 0x000ee4000800007f */
[----:B---3--:R-:W-:Y:S05]  /*12bb0*/  @!P0 BRA `(.L_x_3279) ;  /* 0xfffffffc00f08947 */ /* 0x008fea000383ffff */
[----:B------:R-:W-:Y:S05]  /*12bc0*/  BRA `(.L_x_3345) ;  /* 0xffffffc800207947 */ /* 0x000fea000383ffff */
.L_x_3287:
[----:B---3--:R3:W4:Y:S02]  /*12bd0*/  SYNCS.PHASECHK.TRANS64.TRYWAIT P0, [R3+URZ+0x33470], R4 ;  /* 0x03347004030075a7 */ /* 0x008724000800017f */
[----:B----4-:R-:W-:Y:S05]  /*12be0*/  @!P0 NANOSLEEP.SYNCS 0x989680 ;  /* 0x009896800000895d */ /* 0x010fea0003900000 */
[----:B------:R-:W4:Y:S02]  /*12bf0*/  @!P0 SYNCS.PHASECHK.TRANS64 P0, [R3+URZ+0x33470], R4 ;  /* 0x03347004030085a7 */ /* 0x000f24000800007f */
[----:B----4-:R-:W-:Y:S05]  /*12c00*/  @!P0 BRA `(.L_x_3287) ;  /* 0xfffffffc00f08947 */ /* 0x010fea000383ffff */
[----:B------:R-:W-:Y:S05]  /*12c10*/  BRA `(.L_x_3346) ;  /* 0xffffffcc00347947 */ /* 0x000fea000383ffff */
.L_x_3289:
[----:B---3--:R3:W4:Y:S02]  /*12c20*/  SYNCS.PHASECHK.TRANS64.TRYWAIT P0, [R3+URZ+0x33460], R4 ;  /* 0x03346004030075a7 */ /* 0x008724000800017f */
[----:B----4-:R-:W-:Y:S05]  /*12c30*/  @!P0 NANOSLEEP.SYNCS 0x989680 ;  /* 0x009896800000895d */ /* 0x010fea0003900000 */
[----:B------:R-:W4:Y:S02]  /*12c40*/  @!P0 SYNCS.PHASECHK.TRANS64 P0, [R3+URZ+0x33460], R4 ;  /* 0x03346004030085a7 */ /* 0x000f24000800007f */
[----:B----4-:R-:W-:Y:S05]  /*12c50*/  @!P0 BRA `(.L_x_3289) ;  /* 0xfffffffc00f08947 */ /* 0x010fea000383ffff */
[----:B------:R-:W-:Y:S05]  /*12c60*/  BRA `(.L_x_3347) ;  /* 0xffffffcc003c7947 */ /* 0x000fea000383ffff */
.L_x_3296:
[----:B0-----:R0:W1:Y:S02]  /*12c70*/  SYNCS.PHASECHK.TRANS64.TRYWAIT P1, [R0+URZ+0x33470], R3 ;  /* 0x03347003000075a7 */ /* 0x001064000802017f */
[----:B-1----:R-:W-:Y:S05]  /*12c80*/  @!P1 NANOSLEEP.SYNCS 0x989680 ;  /* 0x009896800000995d */ /* 0x002fea0003900000 */
[----:B------:R-:W1:Y:S02]  /*12c90*/  @!P1 SYNCS.PHASECHK.TRANS64 P1, [R0+URZ+0x33470], R3 ;  /* 0x03347003000095a7 */ /* 0x000e64000802007f */
[----:B-1----:R-:W-:Y:S05]  /*12ca0*/  @!P1 BRA `(.L_x_3296) ;  /* 0xfffffffc00f09947 */ /* 0x002fea000383ffff */
[----:B------:R-:W-:Y:S05]  /*12cb0*/  BRA `(.L_x_3348) ;  /* 0xffffffd800a47947 */ /* 0x000fea000383ffff */
.L_x_3298:
[----:B0-----:R0:W1:Y:S02]  /*12cc0*/  SYNCS.PHASECHK.TRANS64.TRYWAIT P1, [R0+URZ+0x33460], R3 ;  /* 0x03346003000075a7 */ /* 0x001064000802017f */
[----:B-1----:R-:W-:Y:S05]  /*12cd0*/  @!P1 NANOSLEEP.SYNCS 0x989680 ;  /* 0x009896800000995d */ /* 0x002fea0003900000 */
[----:B------:R-:W1:Y:S02]  /*12ce0*/  @!P1 SYNCS.PHASECHK.TRANS64 P1, [R0+URZ+0x33460], R3 ;  /* 0x03346003000095a7 */ /* 0x000e64000802007f */
[----:B-1----:R-:W-:Y:S05]  /*12cf0*/  @!P1 BRA `(.L_x_3298) ;  /* 0xfffffffc00f09947 */ /* 0x002fea000383ffff */
[----:B------:R-:W-:Y:S05]  /*12d00*/  BRA `(.L_x_3349) ;  /* 0xffffffd800ac7947 */ /* 0x000fea000383ffff */
.L_x_3311:
[----:B0-----:R0:W1:Y:S02]  /*12d10*/  SYNCS.PHASECHK.TRANS64.TRYWAIT P0, [R0+URZ+0x33420], R3 ;  /* 0x03342003000075a7 */ /* 0x001064000800017f */
[----:B-1----:R-:W-:Y:S05]  /*12d20*/  @!P0 NANOSLEEP.SYNCS 0x989680 ;  /* 0x009896800000895d */ /* 0x002fea0003900000 */
[----:B------:R-:W1:Y:S02]  /*12d30*/  @!P0 SYNCS.PHASECHK.TRANS64 P0, [R0+URZ+0x33420], R3 ;  /* 0x03342003000085a7 */ /* 0x000e64000800007f */
[----:B-1----:R-:W-:Y:S05]  /*12d40*/  @!P0 BRA `(.L_x_3311) ;  /* 0xfffffffc00f08947 */ /* 0x002fea000383ffff */
[----:B------:R-:W-:Y:S05]  /*12d50*/  BRA `(.L_x_3350) ;  /* 0xfffffff0005c7947 */ /* 0x000fea000383ffff */
.L_x_3312:
        /* <DEDUP_REMOVED lines=11> */
.L_x_3352:
[----:B------:R-:W-:Y:S05]  /*12e10*/  BSYNC B0 ;  /* 0x0000000000007941 */ /* 0x000fea0003800000 */
.L_x_3351:
[----:B------:R-:W-:Y:S05]  /*12e20*/  BRA `(.L_x_3353) ;  /* 0xfffffff000447947 */ /* 0x000fea000383ffff */
.L_x_3315:
[----:B------:R-:W-:Y:S01]  /*12e30*/  BSSY B1, `(.L_x_3354) ;  /* 0x0000006000017945 */ /* 0x000fe20003800000 */
[----:B------:R-:W-:-:S07]  /*12e40*/  IMAD.MOV.U32 R15, RZ, RZ, -0x1 ;  /* 0xffffffffff0f7424 */ /* 0x000fce00078e00ff */
[----:B01----:R-:W-:Y:S05]  /*12e50*/  WARPSYNC.COLLECTIVE R15, `(.L_x_3355) ;  /* 0x000000000f0c7348 */ /* 0x003fea0003c00000 */
[----:B------:R-:W-:Y:S02]  /*12e60*/  ELECT P6, UR62, PT ;  /* 0x00000000003e782f */ /* 0x000fe400038c0000 */
[----:B------:R-:W-:Y:S01]  /*12e70*/  MOV R14, UR62 ;  /* 0x0000003e000e7c02 */ /* 0x000fe20008000f00 */
[----:B01----:R-:W-:Y:S10]  /*12e80*/  ENDCOLLECTIVE ;  /* 0x000000000000791b */ /* 0x003ff40003800000 */
.L_x_3355:
[----:B------:R-:W-:Y:S05]  /*12e90*/  BSYNC B1 ;  /* 0x0000000000017941 */ /* 0x000fea0003800000 */
.L_x_3354:
[----:B------:R-:W-:Y:S05]  /*12ea0*/  BRA `(.L_x_3356) ;  /* 0xfffffff0003c7947 */ /* 0x000fea000383ffff */
.L_x_3317:
[----:B0-----:R0:W1:Y:S02]  /*12eb0*/  SYNCS.PHASECHK.TRANS64.TRYWAIT P1, [R6+URZ], R5 ;  /* 0x00000005060075a7 */ /* 0x001064000802017f */
[----:B-1----:R-:W-:Y:S05]  /*12ec0*/  @!P1 NANOSLEEP.SYNCS 0x989680 ;  /* 0x009896800000995d */ /* 0x002fea0003900000 */
[----:B------:R-:W1:Y:S02]  /*12ed0*/  @!P1 SYNCS.PHASECHK.TRANS64 P1, [R6+URZ], R5 ;  /* 0x00000005060095a7 */ /* 0x000e64000802007f */
[----:B-1----:R-:W-:Y:S05]  /*12ee0*/  @!P1 BRA `(.L_x_3317) ;  /* 0xfffffffc00f09947 */ /* 0x002fea000383ffff */
[----:B------:R-:W-:Y:S05]  /*12ef0*/  BRA `(.L_x_3357) ;  /* 0xfffffff000787947 */ /* 0x000fea000383ffff */
.L_x_3318:
[----:B-1----:R1:W2:Y:S02]  /*12f00*/  SYNCS.PHASECHK.TRANS64.TRYWAIT P1, [R7+URZ], R2 ;  /* 0x00000002070075a7 */ /* 0x0022a4000802017f */
[----:B--2---:R-:W-:Y:S05]  /*12f10*/  @!P1 NANOSLEEP.SYNCS 0x989680 ;  /* 0x009896800000995d */ /* 0x004fea0003900000 */
[----:B------:R-:W2:Y:S02]  /*12f20*/  @!P1 SYNCS.PHASECHK.TRANS64 P1, [R7+URZ], R2 ;  /* 0x00000002070095a7 */ /* 0x000ea4000802007f */
[----:B--2---:R-:W-:Y:S05]  /*12f30*/  @!P1 BRA `(.L_x_3318) ;  /* 0xfffffffc00f09947 */ /* 0x004fea000383ffff */
[----:B------:R-:W-:Y:S05]  /*12f40*/  BRA `(.L_x_3358) ;  /* 0xfffffff0006c7947 */ /* 0x000fea000383ffff */
.L_x_3320:
[----:B--2---:R2:W3:Y:S02]  /*12f50*/  SYNCS.PHASECHK.TRANS64.TRYWAIT P1, [R4+URZ+0x33460], R5 ;  /* 0x03346005040075a7 */ /* 0x0044e4000802017f */
[----:B---3--:R-:W-:Y:S05]  /*12f60*/  @!P1 NANOSLEEP.SYNCS 0x989680 ;  /* 0x009896800000995d */ /* 0x008fea0003900000 */
[----:B------:R-:W3:Y:S02]  /*12f70*/  @!P1 SYNCS.PHASECHK.TRANS64 P1, [R4+URZ+0x33460], R5 ;  /* 0x03346005040095a7 */ /* 0x000ee4000802007f */
[----:B---3--:R-:W-:Y:S05]  /*12f80*/  @!P1 BRA `(.L_x_3320) ;  /* 0xfffffffc00f09947 */ /* 0x008fea000383ffff */
[----:B------:R-:W-:Y:S05]  /*12f90*/  BRA `(.L_x_3359) ;  /* 0xfffffff000707947 */ /* 0x000fea000383ffff */
.L_x_3322:
[----:B---3--:R3:W4:Y:S02]  /*12fa0*/  SYNCS.PHASECHK.TRANS64.TRYWAIT P1, [R3+URZ+0x33460], R2 ;  /* 0x03346002030075a7 */ /* 0x008724000802017f */
[----:B----4-:R-:W-:Y:S05]  /*12fb0*/  @!P1 NANOSLEEP.SYNCS 0x989680 ;  /* 0x009896800000995d */ /* 0x010fea0003900000 */
[----:B------:R-:W4:Y:S02]  /*12fc0*/  @!P1 SYNCS.PHASECHK.TRANS64 P1, [R3+URZ+0x33460], R2 ;  /* 0x03346002030095a7 */ /* 0x000f24000802007f */
[----:B----4-:R-:W-:Y:S05]  /*12fd0*/  @!P1 BRA `(.L_x_3322) ;  /* 0xfffffffc00f09947 */ /* 0x010fea000383ffff */
[----:B------:R-:W-:Y:S05]  /*12fe0*/  BRA `(.L_x_3360) ;  /* 0xfffffff000707947 */ /* 0x000fea000383ffff */
.L_x_3324:
[----:B----4-:R4:W0:Y:S02]  /*12ff0*/  SYNCS.PHASECHK.TRANS64.TRYWAIT P0, [R4+URZ+0x33480], R5 ;  /* 0x03348005040075a7 */ /* 0x010824000800017f */
[----:B0-----:R-:W-:Y:S05]  /*13000*/  @!P0 NANOSLEEP.SYNCS 0x989680 ;  /* 0x009896800000895d */ /* 0x001fea0003900000 */
[----:B------:R-:W0:Y:S02]  /*13010*/  @!P0 SYNCS.PHASECHK.TRANS64 P0, [R4+URZ+0x33480], R5 ;  /* 0x03348005040085a7 */ /* 0x000e24000800007f */
[----:B0-----:R-:W-:Y:S05]  /*13020*/  @!P0 BRA `(.L_x_3324) ;  /* 0xfffffffc00f08947 */ /* 0x001fea000383ffff */
[----:B------:R-:W-:Y:S05]  /*13030*/  BRA `(.L_x_3325) ;  /* 0xfffffff0006c7947 */ /* 0x000fea000383ffff */
.L_x_3361:
        /* <DEDUP_REMOVED lines=12> */
.L_x_12961:


//--------------------- .text._ZN7cutlass13device_kernelIN5flash11enable_sm90INS1_16FlashAttnFwdSm90INS1_25CollectiveMainloopFwdSm90ILi2EN4cute5tupleIJNS5_1CILi1EEES8_S8_EEENS6_IJNS7_ILi128EEENS7_ILi160EEENS7_ILi192EEEEEELi192ENS_12float_e4m3_tEfNS_4arch4Sm90ELb0ELb0ELb0ELb1ELb0ELb1ELb0ELb1ELb1ELb1ELb0ELb0EEENS1_21CollectiveEpilogueFwdINS6_IJSA_SC_SB_EEES9_NS_10bfloat16_tESG_Li256ELb1ELb1ELb0ELb1EEENS1_36VarlenDynamicPersistentTileSchedulerILi128ELi160ELi256ELi128ELb0ELb1ELb1ELb0ELb1ELb1EEEEEEEEEvNT_6ParamsE --------------------------
	.section	.text._ZN7cutlass13device_kernelIN5flash11enable_sm90INS1_16FlashAttnFwdSm90INS1_25CollectiveMainloopFwdSm90ILi2EN4cute5tupleIJNS5_1CILi1EEES8_S8_EEENS6_IJNS7_ILi128EEENS7_ILi160EEENS7_ILi192EEEEEELi192ENS_12float_e4m3_tEfNS_4arch4Sm90ELb0ELb0ELb0ELb1ELb0ELb1ELb0ELb1ELb1ELb1ELb0ELb0EEENS1_21CollectiveEpilogueFwdINS6_IJSA_SC_SB_EEES9_NS_10bfloat16_tESG_Li256ELb1ELb1ELb0ELb1EEENS1_36VarlenDynamicPersistentTileSchedulerILi128ELi160ELi256ELi128ELb0ELb1ELb1ELb0ELb1ELb1EEEEEEEEEvNT_6ParamsE,"ax",@progbits
	.align	128
.text._ZN7cutlass13device_kernelIN5flash11enable_sm90INS1_16FlashAttnFwdSm90INS1_25CollectiveMainloopFwdSm90ILi2EN4cute5tupleIJNS5_1CILi1EEES8_S8_EEENS6_IJNS7_ILi128EEENS7_ILi160EEENS7_ILi192EEEEEELi192ENS_12float_e4m3_tEfNS_4arch4Sm90ELb0ELb0ELb0ELb1ELb0ELb1ELb0ELb1ELb1ELb1ELb0ELb0EEENS1_21CollectiveEpilogueFwdINS6_IJSA_SC_SB_EEES9_NS_10bfloat16_tESG_Li256ELb1ELb1ELb0ELb1EEENS1_36VarlenDynamicPersistentTileSchedulerILi128ELi160ELi256ELi128ELb0ELb1ELb1ELb0ELb1ELb1EEEEEEEEEvNT_6ParamsE:
        .type           _ZN7cutlass13device_kernelIN5flash11enable_sm90INS1_16FlashAttnFwdSm90INS1_25CollectiveMainloopFwdSm90ILi2EN4cute5tupleIJNS5_1CILi1EEES8_S8_EEENS6_IJNS7_ILi128EEENS7_ILi160EEENS7_ILi192EEEEEELi192ENS_12float_e4m3_tEfNS_4arch4Sm90ELb0ELb0ELb0ELb1ELb0ELb1ELb0ELb1ELb1ELb1ELb0ELb0EEENS1_21CollectiveEpilogueFwdINS6_IJSA_SC_SB_EEES9_NS_10bfloat16_tESG_Li256ELb1ELb1ELb0ELb1EEENS1_36VarlenDynamicPersistentTileSchedulerILi128ELi160ELi256ELi128ELb0ELb1ELb1ELb0ELb1ELb1EEEEEEEEEvNT_6ParamsE,@function
        .size           _ZN7cutlass13device_kernelIN5flash11enable_sm90INS1_16FlashAttnFwdSm90INS1_25CollectiveMainloopFwdSm90ILi2EN4cute5tupleIJNS5_1CILi1EEES8_S8_EEENS6_IJNS7_ILi128EEENS7_ILi160EEENS7_ILi192EEEEEELi192ENS_12float_e4m3_tEfNS_4arch4Sm90ELb0ELb0ELb0ELb1ELb0ELb1ELb0ELb1ELb1ELb1ELb0ELb0EEENS1_21CollectiveEpilogueFwdINS6_IJSA_SC_SB_EEES9_NS_10bfloat16_tESG_Li256ELb1ELb1ELb0ELb1EEENS1_36VarlenDynamicPersistentTileSchedulerILi128ELi160ELi256ELi128ELb0ELb1ELb1ELb0ELb1ELb1EEEEEEEEEvNT_6ParamsE,(.L_x_12962 - _ZN7cutlass13device_kernelIN5flash11enable_sm90INS1_16FlashAttnFwdSm90INS1_25CollectiveMainloopFwdSm90ILi2EN4cute5tupleIJNS5_1CILi1EEES8_S8_EEENS6_IJNS7_ILi128EEENS7_ILi160EEENS7_ILi192EEEEEELi192ENS_12float_e4m3_tEfNS_4arch4Sm90ELb0ELb0ELb0ELb1ELb0ELb1ELb0ELb1ELb1ELb1ELb0ELb0EEENS1_21CollectiveEpilogueFwdINS6_IJSA_SC_SB_EEES9_NS_10bfloat16_tESG_Li256ELb1ELb1ELb0ELb1EEENS1_36VarlenDynamicPersistentTileSchedulerILi128ELi160ELi256ELi128ELb0ELb1ELb1ELb0ELb1ELb1EEEEEEEEEvNT_6ParamsE)
        .other          _ZN7cutlass13device_kernelIN5flash11enable_sm90INS1_16FlashAttnFwdSm90INS1_25CollectiveMainloopFwdSm90ILi2EN4cute5tupleIJNS5_1CILi1EEES8_S8_EEENS6_IJNS7_ILi128EEENS7_ILi160EEENS7_ILi192EEEEEELi192ENS_12float_e4m3_tEfNS_4arch4Sm90ELb0ELb0ELb0ELb1ELb0ELb1ELb0ELb1ELb1ELb1ELb0ELb0EEENS1_21CollectiveEpilogueFwdINS6_IJSA_SC_SB_EEES9_NS_10bfloat16_tESG_Li256ELb1ELb1ELb0ELb1EEENS1_36VarlenDynamicPersistentTileSchedulerILi128ELi160ELi256ELi128ELb0ELb1ELb1ELb0ELb1ELb1EEEEEEEEEvNT_6ParamsE,@"STO_CUDA_ENTRY STV_DEFAULT"
_ZN7cutlass13device_kernelIN5flash11enable_sm90INS1_16FlashAttnFwdSm90INS1_25CollectiveMainloopFwdSm90ILi2EN4cute5tupleIJNS5_1CILi1EEES8_S8_EEENS6_IJNS7_ILi128EEENS7_ILi160EEENS7_ILi192EEEEEELi192ENS_12float_e4m3_tEfNS_4arch4Sm90ELb0ELb0ELb0ELb1ELb0ELb1ELb0ELb1ELb1ELb1ELb0ELb0EEENS1_21CollectiveEpilogueFwdINS6_IJSA_SC_SB_EEES9_NS_10bfloat16_tESG_Li256ELb1ELb1ELb0ELb1EEENS1_36VarlenDynamicPersistentTileSchedulerILi128ELi160ELi256ELi128ELb0ELb1ELb1ELb0ELb1ELb1EEEEEEEEEvNT_6ParamsE:
        /* <DEDUP_REMOVED lines=24> */
.L_x_3363:
[----:B------:R-:W-:Y:S05]  /*0180*/  BSYNC B0 ;  /* 0x0000000000007941 */ /* 0x000fea0003800000 */
.L_x_3362:
        /* <DEDUP_REMOVED lines=41> */
.L_x_3364:
        /* <DEDUP_REMOVED lines=22> */
.L_x_3365:
        /* <DEDUP_REMOVED lines=18> */
.L_x_3366:
        /* <DEDUP_REMOVED lines=22> */
.L_x_3367:
        /* <DEDUP_REMOVED lines=22> */
.L_x_3368:
        /* <DEDUP_REMOVED lines=8> */
.L_x_3371:
[----:B------:R-:W-:-:S08]  /*09e0*/  NOP ;  /* 0x0000000000007918 */ /* 0x000fd00000000000 */
[----:B------:R-:W0:Y:S02]  /*09f0*/  USETMAXREG.TRY_ALLOC.CTAPOOL UP0, 0xf0 ;  /* 0x000000f0000079c8 */ /* 0x000e240008000600 */
[----:B0-----:R-:W-:-:S13]  /*0a00*/  PLOP3.LUT P0, PT, PT, PT, UP0, 0x80, 0x0 ;  /* 0x000000000000781c */ /* 0x001fda0003f0f008 */
[----:B------:R-:W-:Y:S05]  /*0a10*/  @!P0 BRA `(.L_x_3371) ;  /* 0xfffffffc00f08947 */ /* 0x000fea000383ffff */
[----:B------:R-:W2:Y:S01]  /*0a20*/  LDL.LU R0, [R1+0x14] ;  /* 0x0000140001007983 */ /* 0x000ea20000300800 */
[----:B------:R-:W0:Y:S01]  /*0a30*/  S2R R2, SR_TID.X ;  /* 0x0000000000027919 */ /* 0x000e220000002100 */
[----:B------:R-:W1:Y:S01]  /*0a40*/  S2UR UR42, SR_CgaCtaId ;  /* 0x00000000002a79c3 */ /* 0x000e620000008800 */
[----:B------:R-:W-:Y:S01]  /*0a50*/  UMOV UR4, 0x400 ;  /* 0x0000040000047882 */ /* 0x000fe20000000000 */
[----:B0-----:R-:W-:-:S06]  /*0a60*/  SHF.R.U32.HI R2, RZ, 0x7, R2 ;  /* 0x00000007ff027819 */ /* 0x001fcc0000011602 */
[----:B------:R-:W-:Y:S06]  /*0a70*/  BAR.ARV 0x8, 0x180 ;  /* 0x0206000000007b1d */ /* 0x000fec0000002000 */
[----:B------:R-:W-:-:S13]  /*0a80*/  ISETP.NE.AND P0, PT, R2, 0x1, PT ;  /* 0x000000010200780c */ /* 0x000fda0003f05270 */
[----:B------:R-:W-:Y:S08]  /*0a90*/  @!P0 BAR.ARV 0x9, 0x100 ;  /* 0x0244000000008b1d */ /* 0x000ff00000002000 */
[----:B------:R-:W-:Y:S01]  /*0aa0*/  BAR.SYNC.DEFER_BLOCKING 0x5, 0x180 ;  /* 0x0146000000007b1d */ /* 0x000fe20000010000 */
[----:B-1----:R-:W-:-:S06]  /*0ab0*/  ULEA UR4, UR42, UR4, 0x18 ;  /* 0x000000042a047291 */ /* 0x002fcc000f8ec03f */
[----:B------:R-:W-:Y:S01]  /*0ac0*/  IMAD.U32 R16, RZ, RZ, UR4 ;  /* 0x00000004ff107e24 */ /* 0x000fe2000f8e00ff */
[----:B------:R-:W-:-:S04]  /*0ad0*/  ULDC UR4, c[0x0][0xc3c] ;  /* 0x00030f0000047ab9 */ /* 0x000fc80000000800 */
[----:B------:R-:W0:Y:S01]  /*0ae0*/  LDS.128 R12, [R16+0x334d0] ;  /* 0x0334d000100c7984 */ /* 0x000e220000000c00 */
[----:B------:R-:W-:Y:S06]  /*0af0*/  BAR.ARV 0x4, 0x180 ;  /* 0x0106000000007b1d */ /* 0x000fec0000002000 */
[----:B--2---:R-:W-:-:S04]  /*0b00*/  LOP3.LUT R0, R0, 0xffffffef, RZ, 0xc0, !PT ;  /* 0xffffffef00007812 */ /* 0x004fc800078ec0ff */
[----:B------:R-:W-:-:S05]  /*0b10*/  @P0 LOP3.LUT R0, R0, 0x10, RZ, 0xfc, !PT ;  /* 0x0000001000000812 */ /* 0x000fca00078efcff */
[----:B------:R1:W-:Y:S01]  /*0b20*/  STL [R1+0x14], R0 ;  /* 0x0000140001007387 */ /* 0x0003e20000100800 */
[----:B0-----:R-:W-:-:S13]  /*0b30*/  ISETP.GE.AND P0, PT, R15, UR4, PT ;  /* 0x000000040f007c0c */ /* 0x001fda000bf06270 */
[----:B-1----:R-:W-:Y:S05]  /*0b40*/  @P0 BRA `(.L_x_3372) ;  /* 0x0000029400ec0947 */ /* 0x002fea0003800000 */
[----:B------:R-:W0:Y:S01]  /*0b50*/  S2R R0, SR_TID.X ;  /* 0x0000000000007919 */ /* 0x000e220000002100 */
[----:B------:R-:W-:Y:S01]  /*0b60*/  R2UR UR52, R16 ;  /* 0x00000000103472ca */ /* 0x000fe200000e0000 */
[----:B------:R-:W-:Y:S01]  /*0b70*/  IMAD.MOV.U32 R221, RZ, RZ, RZ ;  /* 0x000000ffffdd7224 */ /* 0x000fe200078e00ff */
[----:B------:R-:W-:Y:S01]  /*0b80*/  ULOP3.LUT UR53, UR36, 0x1, URZ, 0xfc, !UPT ;  /* 0x0000000124357892 */ /* 0x000fe2000f8efc3f */
[----:B------:R-:W-:Y:S01]  /*0b90*/  IMAD.MOV.U32 R230, RZ, RZ, RZ ;  /* 0x000000ffffe67224 */ /* 0x000fe200078e00ff */
[----:B------:R-:W-:Y:S01]  /*0ba0*/  UMOV UR43, URZ ;  /* 0x0000003f002b7c82 */ /* 0x000fe20008000000 */
[----:B------:R-:W-:-:S08]  /*0bb0*/  IMAD.MOV.U32 R147, RZ, RZ, RZ ;  /* 0x000000ffff937224 */ /* 0x000fd000078e00ff */
[----:B------:R-:W-:Y:S01]  /*0bc0*/  UIADD3 UR52, UR52, 0x1e200, URZ ;  /* 0x0001e20034347890 */ /* 0x000fe2000fffe03f */
[----:B0-----:R-:W-:-:S05]  /*0bd0*/  VIADD R24, R0, 0xffffff80 ;  /* 0xffffff8000187836 */ /* 0x001fca0000000000 */
[----:B------:R-:W-:Y:S02]  /*0be0*/  SHF.R.S32.HI R0, RZ, 0x1f, R24 ;  /* 0x0000001fff007819 */ /* 0x000fe40000011418 */
[-C--:B------:R-:W-:Y:S02]  /*0bf0*/  LEA.HI R7, R24, R24.reuse, RZ, 0x1 ;  /* 0x0000001818077211 */ /* 0x080fe400078f08ff */
[CC--:B------:R-:W-:Y:S02]  /*0c00*/  LEA.HI R3, R0.reuse, R24.reuse, RZ, 0x5 ;  /* 0x0000001800037211 */ /* 0x0c0fe400078f28ff */
[CC--:B------:R-:W-:Y:S02]  /*0c10*/  LEA.HI R2, R0.reuse, R24.reuse, RZ, 0x4 ;  /* 0x0000001800027211 */ /* 0x0c0fe400078f20ff */
[----:B------:R-:W-:Y:S01]  /*0c20*/  LEA.HI R6, R0, R24, RZ, 0x2 ;  /* 0x0000001800067211 */ /* 0x000fe200078f10ff */
[----:B------:R-:W-:Y:S01]  /*0c30*/  IMAD.SHL.U32 R4, R3, 0x20, RZ ;  /* 0x0000002003047824 */ /* 0x000fe200078e00ff */
[----:B------:R-:W-:-:S02]  /*0c40*/  LOP3.LUT R3, R2, 0x3fffff0, RZ, 0xc0, !PT ;  /* 0x03fffff002037812 */ /* 0x000fc400078ec0ff */
[----:B------:R-:W-:Y:S02]  /*0c50*/  SHF.R.S32.HI R220, RZ, 0x1, R7 ;  /* 0x00000001ffdc7819 */ /* 0x000fe40000011407 */
[----:B------:R-:W-:Y:S01]  /*0c60*/  LOP3.LUT R4, R4, 0xfffffc00, RZ, 0xc0, !PT ;  /* 0xfffffc0004047812 */ /* 0x000fe200078ec0ff */
[----:B------:R-:W-:Y:S01]  /*0c70*/  IMAD.IADD R3, R24, 0x1, -R3 ;  /* 0x0000000118037824 */ /* 0x000fe200078e0a03 */
[--C-:B------:R-:W-:Y:S02]  /*0c80*/  SHF.R.S32.HI R236, RZ, 0x2, R6.reuse ;  /* 0x00000002ffec7819 */ /* 0x100fe40000011406 */
[----:B------:R-:W-:Y:S01]  /*0c90*/  SHF.R.S32.HI R9, RZ, 0x1f, R6 ;  /* 0x0000001fff097819 */ /* 0x000fe20000011406 */
[----:B------:R-:W-:Y:S01]  /*0ca0*/  IMAD R5, R3, 0x40, R4 ;  /* 0x0000004003057824 */ /* 0x000fe200078e0204 */
[----:B------:R-:W-:Y:S02]  /*0cb0*/  SHF.R.S32.HI R3, RZ, 0x4, R2 ;  /* 0x00000004ff037819 */ /* 0x000fe40000011402 */
[----:B------:R-:W-:-:S02]  /*0cc0*/  LEA.HI R4, R7, R220, RZ, 0x1 ;  /* 0x000000dc07047211 */ /* 0x000fc400078f08ff */
[----:B------:R-:W-:Y:S02]  /*0cd0*/  LEA.HI R2, R2, R3, RZ, 0x1 ;  /* 0x0000000302027211 */ /* 0x000fe400078f08ff */
[----:B------:R-:W-:Y:S02]  /*0ce0*/  LOP3.LUT R6, R6, 0xfffffffc, RZ, 0xc0, !PT ;  /* 0xfffffffc06067812 */ /* 0x000fe400078ec0ff */
[----:B------:R-:W-:Y:S02]  /*0cf0*/  LEA.HI R9, R9, R236, RZ, 0x2 ;  /* 0x000000ec09097211 */ /* 0x000fe400078f10ff */
[----:B------:R-:W-:Y:S01]  /*0d00*/  LOP3.LUT R2, R2, 0x1ffffffe, RZ, 0xc0, !PT ;  /* 0x1ffffffe02027812 */ /* 0x000fe200078ec0ff */
[----:B------:R-:W-:Y:S01]  /*0d10*/  IMAD.IADD R6, R24, 0x1, -R6 ;  /* 0x0000000118067824 */ /* 0x000fe200078e0a06 */
[----:B------:R-:W-:Y:S02]  /*0d20*/  LOP3.LUT R11, R4, 0x3fffffe, RZ, 0xc0, !PT ;  /* 0x03fffffe040b7812 */ /* 0x000fe400078ec0ff */
[----:B------:R-:W-:Y:S01]  /*0d30*/  LOP3.LUT R9, R9, 0xfffffffc, RZ, 0xc0, !PT ;  /* 0xfffffffc09097812 */ /* 0x000fe200078ec0ff */
[----:B------:R-:W-:Y:S01]  /*0d40*/  IMAD.IADD R2, R3, 0x1, -R2 ;  /* 0x0000000103027824 */ /* 0x000fe200078e0a02 */
[----:B------:R-:W-:Y:S01]  /*0d50*/  IADD3 R4, R220, -R11, RZ ;  /* 0x8000000bdc047210 */ /* 0x000fe20007ffe0ff */
[----:B------:R-:W-:Y:S01]  /*0d60*/  IMAD.MOV.U32 R11, RZ, RZ, -0x2 ;  /* 0xfffffffeff0b7424 */ /* 0x000fe200078e00ff */
[----:B------:R-:W-:Y:S01]  /*0d70*/  LEA.HI R8, R6, R6, RZ, 0x1 ;  /* 0x0000000606087211 */ /* 0x000fe200078f08ff */
[----:B------:R-:W-:Y:S01]  /*0d80*/  IMAD.IADD R236, R236, 0x1, -R9 ;  /* 0x00000001ecec7824 */ /* 0x000fe200078e0a09 */
[----:B------:R-:W-:Y:S01]  /*0d90*/  LOP3.LUT R7, R7, 0xfffffffe, RZ, 0xc0, !PT ;  /* 0xfffffffe07077812 */ /* 0x000fe200078ec0ff */
[----:B------:R-:W-:-:S02]  /*0da0*/  IMAD R2, R2, 0x8, R5 ;  /* 0x0000000802027824 */ /* 0x000fc400078e0205 */
[----:B------:R-:W-:Y:S02]  /*0db0*/  VIADD R9, R220, 0x80 ;  /* 0x00000080dc097836 */ /* 0x000fe40000000000 */
[----:B------:R-:W-:Y:S01]  /*0dc0*/  IMAD R229, R3, 0x8, R4 ;  /* 0x0000000803e57824 */ /* 0x000fe200078e0204 */
[----:B------:R-:W-:Y:S01]  /*0dd0*/  LOP3.LUT R3, R8, 0x1ffffffe, RZ, 0xc0, !PT ;  /* 0x1ffffffe08037812 */ /* 0x000fe200078ec0ff */
[----:B------:R0:W-:Y:S01]  /*0de0*/  STL [R1+0x80], R2 ;  /* 0x0000800201007387 */ /* 0x0001e20000100800 */
[----:B------:R-:W-:Y:S01]  /*0df0*/  SHF.R.S32.HI R4, RZ, 0x1f, R9 ;  /* 0x0000001fff047819 */ /* 0x000fe20000011409 */
[----:B------:R-:W-:Y:S01]  /*0e00*/  IMAD.IADD R21, R24, 0x1, -R7 ;  /* 0x0000000118157824 */ /* 0x000fe200078e0a07 */
[-C--:B------:R-:W-:Y:S01]  /*0e10*/  LEA.HI R10, R9, R9.reuse, RZ, 0x1 ;  /* 0x00000009090a7211 */ /* 0x080fe200078f08ff */
[----:B------:R-:W-:Y:S01]  /*0e20*/  IMAD.IADD R8, R6, 0x1, -R3 ;  /* 0x0000000106087824 */ /* 0x000fe200078e0a03 */
[----:B------:R-:W-:Y:S01]  /*0e30*/  LEA.HI R5, R4, R9, RZ, 0x3 ;  /* 0x0000000904057211 */ /* 0x000fe200078f18ff */
[----:B------:R-:W-:Y:S01]  /*0e40*/  IMAD.SHL.U32 R22, R21, 0x8, RZ ;  /* 0x0000000815167824 */ /* 0x000fe200078e00ff */
[----:B------:R-:W-:Y:S01]  /*0e50*/  LOP3.LUT R4, R10, 0x3fffffe, RZ, 0xc0, !PT ;  /* 0x03fffffe0a047812 */ /* 0x000fe200078ec0ff */
[----:B------:R-:W-:Y:S01]  /*0e60*/  IMAD.SHL.U32 R227, R236, 0x80, RZ ;  /* 0x00000080ece37824 */ /* 0x000fe200078e00ff */
[----:B------:R-:W-:Y:S01]  /*0e70*/  SHF.R.S32.HI R10, RZ, 0x1, R10 ;  /* 0x00000001ff0a7819 */ /* 0x000fe2000001140a */
[----:B------:R-:W-:Y:S01]  /*0e80*/  IMAD.SHL.U32 R5, R5, 0x40, RZ ;  /* 0x0000004005057824 */ /* 0x000fe200078e00ff */
[CC--:B0-----:R-:W-:Y:S01]  /*0e90*/  LEA.HI R2, R0.reuse, R24.reuse, RZ, 0x7 ;  /* 0x0000001800027211 */ /* 0x0c1fe200078f38ff */
[----:B------:R-:W-:Y:S01]  /*0ea0*/  IMAD.IADD R232, R9, 0x1, -R4 ;  /* 0x0000000109e87824 */ /* 0x000fe200078e0a04 */
[----:B------:R-:W-:Y:S01]  /*0eb0*/  LEA.HI R0, R0, R24, RZ, 0x3 ;  /* 0x0000001800007211 */ /* 0x000fe200078f18ff */
[----:B------:R-:W-:Y:S01]  /*0ec0*/  VIADD R222, R22, 0x20 ;  /* 0x0000002016de7836 */ /* 0x000fe20000000000 */
[----:B------:R-:W-:Y:S01]  /*0ed0*/  LOP3.LUT R3, R2, 0xffffff80, RZ, 0xc0, !PT ;  /* 0xffffff8002037812 */ /* 0x000fe200078ec0ff */
[C---:B------:R-:W-:Y:S01]  /*0ee0*/  VIADD R224, R22.reuse, 0x40 ;  /* 0x0000004016e07836 */ /* 0x040fe20000000000 */
[----:B------:R-:W-:Y:S01]  /*0ef0*/  LOP3.LUT R5, R5, 0xfffffe00, RZ, 0xc0, !PT ;  /* 0xfffffe0005057812 */ /* 0x000fe200078ec0ff */
[----:B------:R-:W-:Y:S01]  /*0f00*/  IMAD.IADD R7, R22, 0x1, R222 ;  /* 0x0000000116077824 */ /* 0x000fe200078e02de */
[----:B------:R-:W-:Y:S01]  /*0f10*/  IADD3 R25, R24, -R3, RZ ;  /* 0x8000000318197210 */ /* 0x000fe20007ffe0ff */
[----:B------:R-:W-:Y:S01]  /*0f20*/  VIADD R223, R22, 0x10 ;  /* 0x0000001016df7836 */ /* 0x000fe20000000000 */
[----:B------:R-:W-:Y:S01]  /*0f30*/  SHF.R.S32.HI R17, RZ, 0x7, R2 ;  /* 0x00000007ff117819 */ /* 0x000fe20000011402 */
[----:B------:R-:W-:Y:S01]  /*0f40*/  IMAD R232, R232, 0x40, R5 ;  /* 0x00000040e8e87824 */ /* 0x000fe200078e0205 */
[----:B------:R-:W-:Y:S01]  /*0f50*/  SHF.R.S32.HI R3, RZ, 0x1f, R25 ;  /* 0x0000001fff037819 */ /* 0x000fe20000011419 */
[----:B------:R-:W-:Y:S01]  /*0f60*/  VIADD R225, R22, 0x30 ;  /* 0x0000003016e17836 */ /* 0x000fe20000000000 */
[----:B------:R-:W-:Y:S01]  /*0f70*/  LEA.HI R2, R2, R17, RZ, 0x1 ;  /* 0x0000001102027211 */ /* 0x000fe200078f08ff */
[----:B------:R-:W-:Y:S01]  /*0f80*/  VIADD R226, R22, 0x50 ;  /* 0x0000005016e27836 */ /* 0x000fe20000000000 */
[-C--:B------:R-:W-:Y:S01]  /*0f90*/  LEA.HI R4, R3, R25.reuse, RZ, 0x2 ;  /* 0x0000001903047211 */ /* 0x080fe200078f10ff */
[----:B------:R-:W-:Y:S01]  /*0fa0*/  IMAD.SHL.U32 R229, R229, 0x40, RZ ;  /* 0x00000040e5e57824 */ /* 0x000fe200078e00ff */
[----:B------:R-:W-:Y:S01]  /*0fb0*/  LEA.HI R3, R3, R25, RZ, 0x5 ;  /* 0x0000001903037211 */ /* 0x000fe200078f28ff */
[----:B------:R-:W-:Y:S01]  /*0fc0*/  IMAD.SHL.U32 R10, R10, 0x80, RZ ;  /* 0x000000800a0a7824 */ /* 0x000fe200078e00ff */
[----:B------:R-:W-:-:S02]  /*0fd0*/  SHF.R.S32.HI R5, RZ, 0x2, R4 ;  /* 0x00000002ff057819 */ /* 0x000fc40000011404 */
[----:B------:R-:W-:Y:S02]  /*0fe0*/  SHF.R.S32.HI R6, RZ, 0x1f, R4 ;  /* 0x0000001fff067819 */ /* 0x000fe40000011404 */
[----:B------:R-:W-:Y:S02]  /*0ff0*/  LOP3.LUT R4, R4, 0x7ffffffc, RZ, 0xc0, !PT ;  /* 0x7ffffffc04047812 */ /* 0x000fe400078ec0ff */
[----:B------:R-:W-:Y:S02]  /*1000*/  LEA.HI R6, R6, R5, RZ, 0x3 ;  /* 0x0000000506067211 */ /* 0x000fe400078f18ff */
[----:B------:R-:W-:Y:S01]  /*1010*/  SHF.R.S32.HI R3, RZ, 0x5, R3 ;  /* 0x00000005ff037819 */ /* 0x000fe20000011403 */
[----:B------:R-:W-:Y:S01]  /*1020*/  IMAD.IADD R4, R25, 0x1, -R4 ;  /* 0x0000000119047824 */ /* 0x000fe200078e0a04 */
[----:B------:R-:W-:Y:S02]  /*1030*/  LOP3.LUT R6, R6, 0xfffffff8, RZ, 0xc0, !PT ;  /* 0xfffffff806067812 */ /* 0x000fe400078ec0ff */
[----:B------:R-:W-:Y:S01]  /*1040*/  LOP3.LUT R2, R2, 0x3fffffe, RZ, 0xc0, !PT ;  /* 0x03fffffe02027812 */ /* 0x000fe200078ec0ff */
[----:B------:R-:W-:Y:S01]  /*1050*/  IMAD R4, R4, R11, 0xa0 ;  /* 0x000000a004047424 */ /* 0x000fe200078e020b */
[----:B------:R-:W-:Y:S01]  /*1060*/  SHF.R.S32.HI R12, RZ, 0x1f, R7 ;  /* 0x0000001fff0c7819 */ /* 0x000fe20000011407 */
[----:B------:R-:W-:Y:S01]  /*1070*/  IMAD.IADD R6, R5, 0x1, -R6 ;  /* 0x0000000105067824 */ /* 0x000fe200078e0a06 */
[----:B------:R-:W-:Y:S01]  /*1080*/  IADD3 R9, R22, R224, RZ ;  /* 0x000000e016097210 */ /* 0x000fe20007ffe0ff */
[----:B------:R-:W-:Y:S01]  /*1090*/  IMAD.IADD R2, R17, 0x1, -R2 ;  /* 0x0000000111027824 */ /* 0x000fe200078e0a02 */
[CC--:B------:R-:W-:Y:S01]  /*10a0*/  LEA.HI R20, R12.reuse, R7.reuse, RZ, 0x4 ;  /* 0x000000070c147211 */ /* 0x0c0fe200078f20ff */
[----:B------:R-:W-:Y:S01]  /*10b0*/  IMAD R3, R3, 0x10, R6 ;  /* 0x0000001003037824 */ /* 0x000fe200078e0206 */
[----:B------:R-:W-:Y:S01]  /*10c0*/  LEA.HI R7, R12, R7, RZ, 0x6 ;  /* 0x000000070c077211 */ /* 0x000fe200078f30ff */
[----:B------:R0:W-:Y:S01]  /*10d0*/  STL [R1+0x78], R4 ;  /* 0x0000780401007387 */ /* 0x0001e20000100800 */
[----:B------:R-:W-:Y:S01]  /*10e0*/  LOP3.LUT R227, R227, 0x180, RZ, 0xc0, !PT ;  /* 0x00000180e3e37812 */ /* 0x000fe200078ec0ff */
[----:B------:R-:W-:Y:S01]  /*10f0*/  IMAD R11, R2, 0x40, R3 ;  /* 0x00000040020b7824 */ /* 0x000fe200078e0203 */
[----:B------:R-:W-:Y:S01]  /*1100*/  LOP3.LUT R2, R0, 0xfffffff8, RZ, 0xc0, !PT ;  /* 0xfffffff800027812 */ /* 0x000fe200078ec0ff */
[----:B------:R-:W-:Y:S01]  /*1110*/  STL [R1+0x4], R13 ;  /* 0x0000040d01007387 */ /* 0x000fe20000100800 */
[----:B------:R-:W-:Y:S01]  /*1120*/  SHF.R.S32.HI R3, RZ, 0x3, R0 ;  /* 0x00000003ff037819 */ /* 0x000fe20000011400 */
[----:B------:R-:W-:Y:S01]  /*1130*/  IMAD.SHL.U32 R7, R7, 0x80, RZ ;  /* 0x0000008007077824 */ /* 0x000fe200078e00ff */
[----:B------:R-:W-:Y:S01]  /*1140*/  SHF.R.S32.HI R3, RZ, 0x1f, R223 ;  /* 0x0000001fff037819 */ /* 0x000fe200000114df */
[----:B------:R-:W-:Y:S01]  /*1150*/  IMAD.IADD R2, R24, 0x1, -R2 ;  /* 0x0000000118027824 */ /* 0x000fe200078e0a02 */
[----:B------:R-:W-:Y:S01]  /*1160*/  SHF.R.S32.HI R0, RZ, 0x1f, R220 ;  /* 0x0000001fff007819 */ /* 0x000fe200000114dc */
[----:B------:R-:W-:Y:S01]  /*1170*/  STL [R1+0x8], R14 ;  /* 0x0000080e01007387 */ /* 0x000fe20000100800 */
[----:B------:R-:W-:Y:S01]  /*1180*/  SHF.R.S32.HI R18, RZ, 0x1f, R9 ;  /* 0x0000001fff127819 */ /* 0x000fe20000011409 */
[----:B------:R-:W-:Y:S01]  /*1190*/  IMAD.SHL.U32 R234, R2, 0x8, RZ ;  /* 0x0000000802ea7824 */ /* 0x000fe200078e00ff */
[----:B------:R-:W-:Y:S01]  /*11a0*/  SHF.R.S32.HI R0, RZ, 0x1f, R222 ;  /* 0x0000001fff007819 */ /* 0x000fe200000114de */
[----:B------:R-:W-:Y:S01]  /*11b0*/  STL [R1+0xc], R15 ;  /* 0x00000c0f01007387 */ /* 0x000fe20000100800 */
[----:B------:R-:W-:Y:S01]  /*11c0*/  LOP3.LUT R5, R227, 0x30, R20, 0xf8, !PT ;  /* 0x00000030e3057812 */ /* 0x000fe200078ef814 */
[----:B------:R-:W-:Y:S01]  /*11d0*/  VIADD R237, R234, 0x40 ;  /* 0x00000040eaed7836 */ /* 0x000fe20000000000 */
[----:B------:R-:W-:Y:S01]  /*11e0*/  SHF.R.S32.HI R2, RZ, 0x1f, R234 ;  /* 0x0000001fff027819 */ /* 0x000fe200000114ea */
[----:B------:R-:W-:Y:S01]  /*11f0*/  STL [R1+0x74], R11 ;  /* 0x0000740b01007387 */ /* 0x000fe20000100800 */
[----:B------:R-:W-:Y:S01]  /*1200*/  SHF.R.S32.HI R2, RZ, 0x1f, R225 ;  /* 0x0000001fff027819 */ /* 0x000fe200000114e1 */
[----:B------:R-:W-:Y:S01]  /*1210*/  IMAD.MOV.U32 R17, RZ, RZ, RZ ;  /* 0x000000ffff117224 */ /* 0x000fe200078e00ff */
[----:B------:R-:W-:Y:S01]  /*1220*/  SHF.R.U32.HI R228, RZ, 0x3, R227 ;  /* 0x00000003ffe47819 */ /* 0x000fe200000116e3 */
[----:B------:R1:W-:Y:S01]  /*1230*/  STL [R1+0x64], R3 ;  /* 0x0000640301007387 */ /* 0x0003e20000100800 */
[----:B------:R-:W-:-:S02]  /*1240*/  LEA.HI R12, R18, R9, RZ, 0x4 ;  /* 0x00000009120c7211 */ /* 0x000fc400078f20ff */
[----:B------:R-:W-:Y:S01]  /*1250*/  LEA.HI R9, R18, R9, RZ, 0x6 ;  /* 0x0000000912097211 */ /* 0x000fe200078f30ff */
[----:B------:R2:W-:Y:S01]  /*1260*/  STL [R1+0x60], R0 ;  /* 0x0000600001007387 */ /* 0x0005e20000100800 */
[----:B0-----:R-:W-:Y:S02]  /*1270*/  LOP3.LUT R4, R7, 0xffffe000, RZ, 0xc0, !PT ;  /* 0xffffe00007047812 */ /* 0x001fe400078ec0ff */
[----:B------:R-:W-:Y:S01]  /*1280*/  LOP3.LUT R5, R5, R228, RZ, 0x3c, !PT ;  /* 0x000000e405057212 */ /* 0x000fe200078e3cff */
[----:B------:R0:W-:Y:S01]  /*1290*/  STL [R1+0x5c], R2 ;  /* 0x00005c0201007387 */ /* 0x0001e20000100800 */
[----:B------:R-:W-:Y:S02]  /*12a0*/  SHF.L.U32 R18, R21, 0x4, RZ ;  /* 0x0000000415127819 */ /* 0x000fe400000006ff */
[----:B-1----:R-:W-:Y:S02]  /*12b0*/  SHF.R.S32.HI R3, RZ, 0x1f, R224 ;  /* 0x0000001fff037819 */ /* 0x002fe400000114e0 */
[----:B------:R-:W-:Y:S01]  /*12c0*/  SHF.L.U32 R6, R9, 0x7, RZ ;  /* 0x0000000709067819 */ /* 0x000fe200000006ff */
[----:B--2---:R-:W-:Y:S01]  /*12d0*/  VIADD R0, R234, 0x80 ;  /* 0x00000080ea007836 */ /* 0x004fe20000000000 */
[----:B------:R-:W-:Y:S01]  /*12e0*/  IADD3 R7, R5, R229, R4 ;  /* 0x000000e505077210 */ /* 0x000fe20007ffe004 */
[----:B------:R1:W-:Y:S01]  /*12f0*/  STL [R1+0x58], R3 ;  /* 0x0000580301007387 */ /* 0x0003e20000100800 */
[----:B------:R-:W-:-:S02]  /*1300*/  LOP3.LUT R9, R227, 0x30, R12, 0xf8, !PT ;  /* 0x00000030e3097812 */ /* 0x000fc400078ef80c */
[----:B0-----:R-:W-:Y:S02]  /*1310*/  SHF.R.S32.HI R2, RZ, 0x1f, R226 ;  /* 0x0000001fff027819 */ /* 0x001fe400000114e2 */
[--C-:B------:R-:W-:Y:S02]  /*1320*/  LOP3.LUT R5, R227, 0x30, R18.reuse, 0xf8, !PT ;  /* 0x00000030e3057812 */ /* 0x100fe400078ef812 */
[----:B------:R-:W-:Y:S01]  /*1330*/  LOP3.LUT R6, R6, 0xffffe000, RZ, 0xc0, !PT ;  /* 0xffffe00006067812 */ /* 0x000fe200078ec0ff */
[----:B------:R0:W-:Y:S01]  /*1340*/  STL [R1+0x54], R2 ;  /* 0x0000540201007387 */ /* 0x0001e20000100800 */
[-C--:B------:R-:W-:Y:S02]  /*1350*/  LOP3.LUT R9, R9, R228.reuse, RZ, 0x3c, !PT ;  /* 0x000000e409097212 */ /* 0x080fe400078e3cff */
[----:B-1----:R-:W-:Y:S02]  /*1360*/  LOP3.LUT R3, R227, 0x10, R18, 0xf8, !PT ;  /* 0x00000010e3037812 */ /* 0x002fe400078ef812 */
[----:B------:R-:W-:-:S02]  /*1370*/  LOP3.LUT R5, R5, R228, RZ, 0x3c, !PT ;  /* 0x000000e405057212 */ /* 0x000fc400078e3cff */
[----:B------:R-:W-:Y:S02]  /*1380*/  IADD3 R9, R9, R229, R6 ;  /* 0x000000e509097210 */ /* 0x000fe40007ffe006 */
[----:B------:R-:W-:Y:S02]  /*1390*/  LOP3.LUT R231, R10, 0x180, RZ, 0xc0, !PT ;  /* 0x000001800ae77812 */ /* 0x000fe400078ec0ff */
[----:B0-----:R-:W-:Y:S02]  /*13a0*/  SHF.R.S32.HI R2, RZ, 0x1f, R0 ;  /* 0x0000001fff027819 */ /* 0x001fe40000011400 */
[----:B------:R-:W-:Y:S02]  /*13b0*/  LOP3.LUT R0, R3, R228, RZ, 0x3c, !PT ;  /* 0x000000e403007212 */ /* 0x000fe400078e3cff */
[----:B------:R-:W-:Y:S02]  /*13c0*/  SHF.R.S32.HI R3, RZ, 0x4, R20 ;  /* 0x00000004ff037819 */ /* 0x000fe40000011414 */
[----:B------:R-:W-:-:S02]  /*13d0*/  SHF.R.S32.HI R2, RZ, 0x4, R12 ;  /* 0x00000004ff027819 */ /* 0x000fc4000001140c */
[----:B------:R-:W-:Y:S01]  /*13e0*/  IADD3 R235, R229, R0, RZ ;  /* 0x00000000e5eb7210 */ /* 0x000fe20007ffe0ff */
[----:B------:R0:W-:Y:S01]  /*13f0*/  STL [R1+0x40], R3 ;  /* 0x0000400301007387 */ /* 0x0001e20000100800 */
[C---:B------:R-:W-:Y:S02]  /*1400*/  IADD3 R0, R16.reuse, R229, R5 ;  /* 0x000000e510007210 */ /* 0x040fe40007ffe005 */
[----:B------:R-:W-:Y:S01]  /*1410*/  SHF.R.S32.HI R4, RZ, 0x1f, R237 ;  /* 0x0000001fff047819 */ /* 0x000fe200000114ed */
[----:B------:R1:W-:Y:S04]  /*1420*/  STL [R1+0x48], R2 ;  /* 0x0000480201007387 */ /* 0x0003e80000100800 */
[----:B------:R2:W-:Y:S01]  /*1430*/  STL [R1+0x70], R0 ;  /* 0x0000700001007387 */ /* 0x0005e20000100800 */
[----:B0-----:R-:W-:-:S02]  /*1440*/  IMAD.IADD R3, R16, 0x1, R7 ;  /* 0x0000000110037824 */ /* 0x001fc400078e0207 */
[----:B-1----:R-:W-:-:S03]  /*1450*/  IMAD.IADD R2, R16, 0x1, R9 ;  /* 0x0000000110027824 */ /* 0x002fc600078e0209 */
[----:B------:R0:W-:Y:S01]  /*1460*/  STL [R1+0x6c], R3 ;  /* 0x00006c0301007387 */ /* 0x0001e20000100800 */
[----:B--2---:R-:W-:-:S03]  /*1470*/  IMAD R0, R8, 0x8, R11 ;  /* 0x0000000808007824 */ /* 0x004fc600078e020b */
[----:B------:R0:W-:Y:S04]  /*1480*/  STL [R1+0x68], R2 ;  /* 0x0000680201007387 */ /* 0x0001e80000100800 */
[----:B------:R0:W-:Y:S02]  /*1490*/  STL [R1+0x7c], R0 ;  /* 0x00007c0001007387 */ /* 0x0001e40000100800 */
.L_x_3563:
[----:B0-2---:R-:W2:Y:S01]  /*14a0*/  LDL.LU R0, [R1+0xc] ;  /* 0x00000c0001007983 */ /* 0x005ea20000300800 */
        /* <DEDUP_REMOVED lines=13> */
[----:B--23--:R-:W-:Y:S01]  /*1580*/  SHF.R.S32.HI R6, RZ, 0x1f, R0 ;  /* 0x0000001fff067819 */ /* 0x00cfe20000011400 */
        /* <DEDUP_REMOVED lines=8> */
[C---:B------:R-:W-:Y:S01]  /*1610*/  IADD3 R8, P3, R30.reuse, UR6, RZ ;  /* 0x000000061e087c10 */ /* 0x040fe2000ff7e0ff */
[----:B-1----:R1:W5:Y:S01]  /*1620*/  @P1 LDG.E R3, desc[UR54][R4.64] ;  /* 0x0000003604031981 */ /* 0x002362000c1e1900 */
[----:B------:R-:W-:Y:S01]  /*1630*/  ISETP.NE.AND.EX P2, PT, RZ, UR9, PT, P2 ;  /* 0x00000009ff007c0c */ /* 0x000fe2000bf45320 */
[----:B------:R-:W-:Y:S01]  /*1640*/  IMAD.U32 R153, RZ, RZ, UR4 ;  /* 0x00000004ff997e24 */ /* 0x000fe2000f8e00ff */
[C---:B------:R-:W-:Y:S01]  /*1650*/  IADD3.X R9, R29.reuse, UR7, RZ, P3, !PT ;  /* 0x000000071d097c10 */ /* 0x040fe20009ffe4ff */
[----:B------:R-:W-:Y:S01]  /*1660*/  ULDC.64 UR4, c[0x0][0x418] ;  /* 0x0001060000047ab9 */ /* 0x000fe20000000a00 */
[----:B------:R1:W-:Y:S04]  /*1670*/  STL [R1+0x24], R30 ;  /* 0x0000241e01007387 */ /* 0x0003e80000100800 */
[----:B------:R1:W5:Y:S05]  /*1680*/  @P0 LDG.E R27, desc[UR54][R8.64] ;  /* 0x00000036081b0981 */ /* 0x00036a000c1e1900 */
[----:B0-----:R-:W-:Y:S01]  /*1690*/  @P2 IADD3 R6, P1, R30, UR8, RZ ;  /* 0x000000081e062c10 */ /* 0x001fe2000ff3e0ff */
[----:B------:R-:W-:Y:S01]  /*16a0*/  UISETP.NE.U32.AND UP0, UPT, UR4, URZ, UPT ;  /* 0x0000003f0400728c */ /* 0x000fe2000bf05070 */
[----:B------:R1:W-:Y:S02]  /*16b0*/  STL [R1+0x28], R29 ;  /* 0x0000281d01007387 */ /* 0x0003e40000100800 */
[----:B------:R-:W-:Y:S01]  /*16c0*/  @P2 IADD3.X R7, R29, UR9, RZ, P1, !PT ;  /* 0x000000091d072c10 */ /* 0x000fe20008ffe4ff */
[----:B------:R-:W-:-:S04]  /*16d0*/  ULDC UR4, c[0x0][0x424] ;  /* 0x0001090000047ab9 */ /* 0x000fc80000000800 */
[----:B------:R1:W5:Y:S01]  /*16e0*/  @P2 LDG.E R153, desc[UR54][R6.64] ;  /* 0x0000003606992981 */ /* 0x000362000c1e1900 */
[----:B------:R-:W-:-:S03]  /*16f0*/  UISETP.NE.AND.EX UP0, UPT, UR5, URZ, UPT, UP0 ;  /* 0x0000003f0500728c */ /* 0x000fc6000bf05300 */
[----:B------:R-:W-:Y:S01]  /*1700*/  ULDC UR5, c[0x0][0x2f0] ;  /* 0x0000bc0000057ab9 */ /* 0x000fe20000000800 */
[----:B------:R-:W-:-:S04]  /*1710*/  USEL UR4, UR4, 0x1, UP0 ;  /* 0x0000000104047887 */ /* 0x000fc80008000000 */
[----:B------:R-:W-:-:S03]  /*1720*/  UIMAD UR4, UR4, UR5, URZ ;  /* 0x00000005040472a4 */ /* 0x000fc6000f8e023f */
[----:B------:R-:W-:Y:S02]  /*1730*/  ULDC UR5, c[0x0][0x348] ;  /* 0x0000d20000057ab9 */ /* 0x000fe40000000800 */
[----:B------:R-:W-:Y:S01]  /*1740*/  MOV R2, UR5 ;  /* 0x0000000500027c02 */ /* 0x000fe20008000f00 */
        /* <DEDUP_REMOVED lines=12> */
.L_x_3373:
        /* <DEDUP_REMOVED lines=12> */
.L_x_3374:
[----:B------:R-:W-:Y:S05]  /*18d0*/  @!P0 BRA `(.L_x_3375) ;  /* 0x00000000000c8947 */ /* 0x000fea0003800000 */
[----:B------:R-:W2:Y:S04]  /*18e0*/  LDG.E R5, desc[UR54][R8.64] ;  /* 0x0000003608057981 */ /* 0x000ea8000c1e1900 */
[----:B------:R-:W2:Y:S02]  /*18f0*/  LDG.E R26, desc[UR54][R8.64+0x4] ;  /* 0x00000436081a7981 */ /* 0x000ea4000c1e1900 */
[----:B--2---:R-:W-:-:S07]  /*1900*/  IMAD.IADD R26, R26, 0x1, -R5 ;  /* 0x000000011a1a7824 */ /* 0x004fce00078e0a05 */
.L_x_3375:
        /* <DEDUP_REMOVED lines=19> */
[----:B------:R-:W-:-:S04]  /*1a40*/  VIADD R0, R159, 0x9f ;  /* 0x0000009f9f007836 */ /* 0x000fc80000000000 */
[----:B------:R-:W-:-:S05]  /*1a50*/  IMAD.HI R0, R0, 0x66666667, RZ ;  /* 0x6666666700007827 */ /* 0x000fca00078e02ff */
[----:B------:R-:W-:-:S04]  /*1a60*/  SHF.R.U32.HI R161, RZ, 0x1f, R0 ;  /* 0x0000001fffa17819 */ /* 0x000fc80000011600 */
[----:B------:R-:W-:-:S05]  /*1a70*/  LEA.HI.SX32 R161, R0, R161, 0x1a ;  /* 0x000000a100a17211 */ /* 0x000fca00078fd2ff */
[----:B------:R-:W-:-:S05]  /*1a80*/  IMAD R3, R161, 0xa0, -R3 ;  /* 0x000000a0a1037824 */ /* 0x000fca00078e0a03 */
[----:B------:R-:W-:-:S04]  /*1a90*/  VIMNMX R3, R3, R2, PT ;  /* 0x0000000203037248 */ /* 0x000fc80003fe0100 */
[----:B------:R-:W-:Y:S01]  /*1aa0*/  ISETP.GT.AND P0, PT, R3, R126, PT ;  /* 0x0000007e0300720c */ /* 0x000fe20003f04270 */
[----:B------:R-:W-:-:S05]  /*1ab0*/  IMAD.WIDE.U32 R126, R126, -0x33333333, RZ ;  /* 0xcccccccd7e7e7825 */ /* 0x000fca00078e00ff */
[----:B------:R-:W-:-:S05]  /*1ac0*/  SHF.R.U32.HI R126, RZ, 0x7, R127 ;  /* 0x00000007ff7e7819 */ /* 0x000fca000001167f */
[----:B------:R-:W-:Y:S02]  /*1ad0*/  IMAD.MOV.U32 R24, RZ, RZ, R126 ;  /* 0x000000ffff187224 */ /* 0x000fe400078e007e */
[----:B------:R-:W-:-:S04]  /*1ae0*/  @P0 VIADD R0, R3, 0x9f ;  /* 0x0000009f03000836 */ /* 0x000fc80000000000 */
[----:B------:R-:W-:-:S05]  /*1af0*/  @P0 IMAD.HI R0, R0, 0x66666667, RZ ;  /* 0x6666666700000827 */ /* 0x000fca00078e02ff */
[----:B------:R-:W-:-:S04]  /*1b00*/  @P0 SHF.R.U32.HI R3, RZ, 0x1f, R0 ;  /* 0x0000001fff030819 */ /* 0x000fc80000011600 */
[----:B------:R-:W-:Y:S02]  /*1b10*/  @P0 LEA.HI.SX32 R24, R0, R3, 0x1a ;  /* 0x0000000300180211 */ /* 0x000fe400078fd2ff */
[----:B------:R-:W-:Y:S02]  /*1b20*/  PLOP3.LUT P0, PT, PT, PT, PT, 0x80, 0x0 ;  /* 0x000000000000781c */ /* 0x000fe40003f0f070 */
[----:B------:R-:W-:-:S13]  /*1b30*/  ISETP.GT.AND P1, PT, R24, R126, PT ;  /* 0x0000007e1800720c */ /* 0x000fda0003f24270 */
[----:B0-----:R-:W-:Y:S05]  /*1b40*/  @!P1 BRA `(.L_x_3376) ;  /* 0x000000e400809947 */ /* 0x001fea0003800000 */
        /* <DEDUP_REMOVED lines=20> */
.L_x_3378:
[----:B------:R-:W-:Y:S05]  /*1c90*/  BSYNC B6 ;  /* 0x0000000000067941 */ /* 0x000fea0003800000 */
.L_x_3377:
        /* <DEDUP_REMOVED lines=11> */
[----:B------:R-:W-:Y:S01]  /*1d50*/  IMAD.U32 R10, RZ, RZ, UR6 ;  /* 0x00000006ff0a7e24 */ /* 0x000fe2000f8e00ff */
[----:B------:R-:W-:Y:S01]  /*1d60*/  MOV R13, RZ ;  /* 0x000000ff000d7202 */ /* 0x000fe20000000f00 */
[----:B------:R-:W-:Y:S02]  /*1d70*/  IMAD.U32 R6, RZ, RZ, UR4 ;  /* 0x00000004ff067e24 */ /* 0x000fe4000f8e00ff */
[----:B------:R-:W-:-:S02]  /*1d80*/  IMAD.U32 R7, RZ, RZ, UR5 ;  /* 0x00000005ff077e24 */ /* 0x000fc4000f8e00ff */
[----:B------:R-:W-:Y:S02]  /*1d90*/  IMAD.U32 R11, RZ, RZ, UR7 ;  /* 0x00000007ff0b7e24 */ /* 0x000fe4000f8e00ff */
[----:B------:R-:W-:Y:S02]  /*1da0*/  IMAD.MOV.U32 R8, RZ, RZ, 0x70 ;  /* 0x00000070ff087424 */ /* 0x000fe400078e00ff */
[----:B0-----:R-:W-:-:S07]  /*1db0*/  IMAD.MOV.U32 R12, RZ, RZ, 0x1 ;  /* 0x00000001ff0c7424 */ /* 0x001fce00078e00ff */
[----:B------:R-:W-:-:S07]  /*1dc0*/  LEPC R20, `(.L_x_3380) ;  /* 0x000000001014794e */ /* 0x000fce0000000000 */
[----:B-1---5:R-:W-:Y:S05]  /*1dd0*/  CALL.ABS.NOINC R14 ;  /* 0x000000000e007343 */ /* 0x022fea0003c00000 */
.L_x_3380:
[----:B------:R-:W-:Y:S05]  /*1de0*/  BSYNC B6 ;  /* 0x0000000000067941 */ /* 0x000fea0003800000 */
.L_x_3379:
[----:B------:R-:W-:Y:S01]  /*1df0*/  ULDC.64 UR4, c[0x0][0x9f8] ;  /* 0x00027e0000047ab9 */ /* 0x000fe20000000a00 */
[----:B------:R-:W2:Y:S01]  /*1e00*/  LDL.LU R36, [R1+0x14] ;  /* 0x0000140001247983 */ /* 0x000ea20000300800 */
[----:B------:R-:W-:Y:S01]  /*1e10*/  ISETP.NE.U32.AND P0, PT, RZ, UR4, PT ;  /* 0x00000004ff007c0c */ /* 0x000fe2000bf05070 */
[----:B------:R-:W0:Y:S01]  /*1e20*/  LDC.64 R114, c[0x0][0x300] ;  /* 0x0000c000ff727b82 */ /* 0x000e220000000a00 */
[----:B------:R-:W-:Y:S01]  /*1e30*/  IMAD.IADD R27, R27, 0x1, R26 ;  /* 0x000000011b1b7824 */ /* 0x000fe200078e021a */
[----:B------:R-:W-:Y:S01]  /*1e40*/  SHF.R.S32.HI R8, RZ, 0x1f, R28 ;  /* 0x0000001fff087819 */ /* 0x000fe2000001141c */
[----:B------:R-:W-:Y:S01]  /*1e50*/  ULDC.64 UR6, c[0x0][0xa08] ;  /* 0x0002820000067ab9 */ /* 0x000fe20000000a00 */
[----:B------:R-:W-:Y:S01]  /*1e60*/  ISETP.NE.AND.EX P0, PT, RZ, UR5, PT, P0 ;  /* 0x00000005ff007c0c */ /* 0x000fe2000bf05300 */
[----:B------:R-:W1:Y:S03]  /*1e70*/  S2R R20, SR_TID.X ;  /* 0x0000000000147919 */ /* 0x000e660000002100 */
[----:B------:R-:W3:Y:S01]  /*1e80*/  LDC.64 R108, c[0x0][0x3f8] ;  /* 0x0000fe00ff6c7b82 */ /* 0x000ee20000000a00 */
[----:B------:R-:W-:-:S02]  /*1e90*/  SHF.R.S32.HI R19, RZ, 0x1f, R18 ;  /* 0x0000001fff137819 */ /* 0x000fc40000011412 */
[----:B------:R-:W-:-:S05]  /*1ea0*/  SHF.R.S32.HI R31, RZ, 0x1f, R220 ;  /* 0x0000001fff1f7819 */ /* 0x000fca00000114dc */
[----:B------:R-:W4:Y:S01]  /*1eb0*/  LDC.64 R102, c[0x0][0x408] ;  /* 0x00010200ff667b82 */ /* 0x000f220000000a00 */
[----:B------:R-:W-:-:S04]  /*1ec0*/  @P0 IADD3 R4, P1, R30, UR4, RZ ;  /* 0x000000041e040c10 */ /* 0x000fc8000ff3e0ff */
[----:B------:R-:W-:Y:S01]  /*1ed0*/  @P0 IADD3.X R5, R29, UR5, RZ, P1, !PT ;  /* 0x000000051d050c10 */ /* 0x000fe20008ffe4ff */
[----:B------:R-:W-:Y:S02]  /*1ee0*/  ULDC.64 UR4, c[0x0][0x308] ;  /* 0x0000c20000047ab9 */ /* 0x000fe40000000a00 */
[----:B------:R-:W2:Y:S02]  /*1ef0*/  LDC R121, c[0x0][0x3f4] ;  /* 0x0000fd00ff797b82 */ /* 0x000ea40000000800 */
[----:B------:R1:W2:Y:S01]  /*1f00*/  @P0 LDG.E R25, desc[UR54][R4.64] ;  /* 0x0000003604190981 */ /* 0x0002a2000c1e1900 */
[----:B------:R-:W-:Y:S01]  /*1f10*/  SHF.R.S32.HI R29, RZ, 0x1f, R27 ;  /* 0x0000001fff1d7819 */ /* 0x000fe2000001141b */
[----:B0-----:R-:W-:Y:S01]  /*1f20*/  IMAD.WIDE.U32 R6, R27, R114, RZ ;  /* 0x000000721b067225 */ /* 0x001fe200078e00ff */
[----:B------:R-:W-:-:S03]  /*1f30*/  ISETP.NE.U32.AND P0, PT, RZ, UR6, PT ;  /* 0x00000006ff007c0c */ /* 0x000fc6000bf05070 */
[----:B------:R-:W-:Y:S01]  /*1f40*/  IMAD R0, R29, R114, RZ ;  /* 0x000000721d007224 */ /* 0x000fe200078e02ff */
[----:B------:R-:W-:-:S03]  /*1f50*/  ISETP.NE.AND.EX P0, PT, RZ, UR7, PT, P0 ;  /* 0x00000007ff007c0c */ /* 0x000fc6000bf05300 */
[----:B------:R-:W-:Y:S01]  /*1f60*/  IMAD R3, R27, R115, R0 ;  /* 0x000000731b037224 */ /* 0x000fe200078e0200 */
[----:B-1----:R-:W-:Y:S01]  /*1f70*/  SHF.R.U32.HI R32, RZ, 0x7, R20 ;  /* 0x00000007ff207819 */ /* 0x002fe20000011614 */
[----:B------:R-:W-:Y:S02]  /*1f80*/  IMAD R0, R8, UR4, RZ ;  /* 0x0000000408007c24 */ /* 0x000fe4000f8e02ff */
[----:B------:R-:W-:Y:S01]  /*1f90*/  IMAD.IADD R7, R7, 0x1, R3 ;  /* 0x0000000107077824 */ /* 0x000fe200078e0203 */
[----:B------:R-:W-:Y:S01]  /*1fa0*/  ISETP.NE.AND P6, PT, R32, 0x1, PT ;  /* 0x000000012000780c */ /* 0x000fe20003fc5270 */
[C---:B------:R-:W-:Y:S02]  /*1fb0*/  IMAD R3, R28.reuse, UR5, R0 ;  /* 0x000000051c037c24 */ /* 0x040fe4000f8e0200 */
[----:B------:R-:W-:Y:S01]  /*1fc0*/  IMAD.WIDE.U32 R4, R28, UR4, R6 ;  /* 0x000000041c047c25 */ /* 0x000fe2000f8e0006 */
[----:B------:R-:W-:-:S03]  /*1fd0*/  ULDC.64 UR4, c[0x0][0x310] ;  /* 0x0000c40000047ab9 */ /* 0x000fc60000000a00 */
[----:B------:R-:W-:Y:S02]  /*1fe0*/  IMAD.IADD R5, R5, 0x1, R3 ;  /* 0x0000000105057824 */ /* 0x000fe400078e0203 */
[----:B------:R-:W-:-:S04]  /*1ff0*/  IMAD R3, R31, R114, RZ ;  /* 0x000000721f037224 */ /* 0x000fc800078e02ff */
[----:B------:R-:W-:Y:S02]  /*2000*/  IMAD R11, R220, R115, R3 ;  /* 0x00000073dc0b7224 */ /* 0x000fe400078e0203 */
[----:B---3--:R-:W-:-:S04]  /*2010*/  IMAD R10, R31, R108, RZ ;  /* 0x0000006c1f0a7224 */ /* 0x008fc800078e02ff */
[C---:B------:R-:W-:Y:S01]  /*2020*/  IMAD R13, R220.reuse, R109, R10 ;  /* 0x0000006ddc0d7224 */ /* 0x040fe200078e020a */
[----:B------:R-:W-:Y:S01]  /*2030*/  SHF.R.S32.HI R23, RZ, 0x1f, R22 ;  /* 0x0000001fff177819 */ /* 0x000fe20000011416 */
[----:B------:R-:W-:-:S04]  /*2040*/  IMAD.WIDE.U32 R110, R220, R108, R18 ;  /* 0x0000006cdc6e7225 */ /* 0x000fc800078e0012 */
[----:B------:R-:W-:-:S04]  /*2050*/  IMAD.WIDE.U32 R112, R220, R108, R22 ;  /* 0x0000006cdc707225 */ /* 0x000fc800078e0016 */
[----:B------:R-:W-:Y:S02]  /*2060*/  IMAD.IADD R113, R113, 0x1, R13 ;  /* 0x0000000171717824 */ /* 0x000fe400078e020d */
[----:B------:R-:W-:Y:S02]  /*2070*/  IMAD.IADD R111, R13, 0x1, R111 ;  /* 0x000000010d6f7824 */ /* 0x000fe400078e026f */
[----:B----4-:R-:W-:-:S04]  /*2080*/  IMAD.WIDE.U32 R106, R220, R102, R22 ;  /* 0x00000066dc6a7225 */ /* 0x010fc800078e0016 */
[----:B------:R-:W-:-:S04]  /*2090*/  IMAD.WIDE.U32 R104, R220, R102, R18 ;  /* 0x00000066dc687225 */ /* 0x000fc800078e0012 */
[----:B------:R-:W-:Y:S02]  /*20a0*/  VIADD R160, R32, 0x8 ;  /* 0x0000000820a07836 */ /* 0x000fe40000000000 */
[----:B-----5:R-:W-:Y:S01]  /*20b0*/  IMAD.WIDE.U32 R112, R145, R108, R112 ;  /* 0x0000006c91707225 */ /* 0x020fe200078e0070 */
[----:B------:R-:W-:-:S03]  /*20c0*/  SHF.L.U64.HI R130, R114, 0x7, R115 ;  /* 0x0000000772827819 */ /* 0x000fc60000010273 */
[----:B------:R-:W-:-:S04]  /*20d0*/  IMAD.WIDE.U32 R110, R145, R108, R110 ;  /* 0x0000006c916e7225 */ /* 0x000fc800078e006e */
[----:B------:R-:W-:Y:S02]  /*20e0*/  VIADD R34, R220, 0x80 ;  /* 0x00000080dc227836 */ /* 0x000fe40000000000 */
[----:B------:R-:W-:Y:S02]  /*20f0*/  IMAD R127, R115, 0xa0, RZ ;  /* 0x000000a0737f7824 */ /* 0x000fe400078e02ff */
[----:B------:R-:W-:Y:S02]  /*2100*/  IMAD.SHL.U32 R131, R114, 0x80, RZ ;  /* 0x0000008072837824 */ /* 0x000fe400078e00ff */
[----:B------:R-:W-:Y:S01]  /*2110*/  IMAD R129, R103, 0xa0, RZ ;  /* 0x000000a067817824 */ /* 0x000fe200078e02ff */
[----:B------:R-:W-:Y:S02]  /*2120*/  SHF.R.S32.HI R146, RZ, 0x1f, R34 ;  /* 0x0000001fff927819 */ /* 0x000fe40000011422 */
[----:B--2---:R-:W-:Y:S02]  /*2130*/  SHF.R.S32.HI R0, RZ, 0x1f, R25 ;  /* 0x0000001fff007819 */ /* 0x004fe40000011419 */
[----:B------:R-:W-:-:S02]  /*2140*/  SEL R15, R25, RZ, !P0 ;  /* 0x000000ff190f7207 */ /* 0x000fc40004000000 */
[----:B------:R-:W-:-:S03]  /*2150*/  SEL R12, R0, RZ, !P0 ;  /* 0x000000ff000c7207 */ /* 0x000fc60004000000 */
[----:B------:R-:W-:-:S04]  /*2160*/  IMAD.WIDE.U32 R118, R15, UR4, R4 ;  /* 0x000000040f767c25 */ /* 0x000fc8000f8e0004 */
[----:B------:R-:W-:Y:S02]  /*2170*/  IMAD R0, R12, UR4, RZ ;  /* 0x000000040c007c24 */ /* 0x000fe4000f8e02ff */
[----:B------:R-:W-:-:S04]  /*2180*/  IMAD.WIDE.U32 R4, R220, R114, R18 ;  /* 0x00000072dc047225 */ /* 0x000fc800078e0012 */
[----:B------:R-:W-:Y:S01]  /*2190*/  IMAD R9, R15, UR5, R0 ;  /* 0x000000050f097c24 */ /* 0x000fe2000f8e0200 */
[----:B------:R-:W-:Y:S05]  /*21a0*/  @!P6 WARPSYNC.ALL ;  /* 0x000000000000e948 */ /* 0x000fea0003800000 */
[----:B------:R-:W-:Y:S01]  /*21b0*/  VIADD R0, R18, 0x20 ;  /* 0x0000002012007836 */ /* 0x000fe20000000000 */
[----:B------:R-:W-:Y:S01]  /*21c0*/  ULDC.64 UR6, c[0x0][0x330] ;  /* 0x0000cc0000067ab9 */ /* 0x000fe20000000a00 */
[----:B------:R-:W-:Y:S01]  /*21d0*/  ULDC UR4, c[0x0][0x2f4] ;  /* 0x0000bd0000047ab9 */ /* 0x000fe20000000800 */
[----:B------:R-:W-:Y:S01]  /*21e0*/  IMAD R8, R8, UR6, RZ ;  /* 0x0000000608087c24 */ /* 0x000fe2000f8e02ff */
[----:B------:R-:W-:Y:S01]  /*21f0*/  @!P6 BAR.SYNC.DEFER_BLOCKING 0x9, 0x100 ;  /* 0x024400000000eb1d */ /* 0x000fe20000010000 */
[----:B------:R-:W-:Y:S01]  /*2200*/  ISETP.GE.AND P1, PT, R0, UR4, PT ;  /* 0x0000000400007c0c */ /* 0x000fe2000bf26270 */
[----:B------:R-:W-:Y:S01]  /*2210*/  IMAD.WIDE.U32 R6, R28, UR6, R18 ;  /* 0x000000061c067c25 */ /* 0x000fe2000f8e0012 */
[----:B------:R-:W-:-:S03]  /*2220*/  ISETP.GE.AND P0, PT, R18, UR4, PT ;  /* 0x0000000412007c0c */ /* 0x000fc6000bf06270 */
[----:B------:R-:W-:Y:S01]  /*2230*/  IMAD R117, R28, UR7, R8 ;  /* 0x000000071c757c24 */ /* 0x000fe2000f8e0208 */
[----:B------:R-:W-:Y:S01]  /*2240*/  SEL R8, RZ, 0xffffffff, P1 ;  /* 0xffffffffff087807 */ /* 0x000fe20000800000 */
[----:B------:R-:W-:Y:S02]  /*2250*/  ULDC.64 UR6, c[0x0][0x338] ;  /* 0x0000ce0000067ab9 */ /* 0x000fe40000000a00 */
[----:B------:R-:W-:Y:S01]  /*2260*/  IMAD.IADD R117, R7, 0x1, R117 ;  /* 0x0000000107757824 */ /* 0x000fe200078e0275 */
[----:B------:R-:W-:Y:S01]  /*2270*/  SEL R7, RZ, 0x1, P0 ;  /* 0x00000001ff077807 */ /* 0x000fe20000000000 */
[----:B------:R-:W-:Y:S01]  /*2280*/  IMAD.SHL.U32 R8, R8, 0x2, RZ ;  /* 0x0000000208087824 */ /* 0x000fe200078e00ff */
[----:B------:R-:W-:Y:S01]  /*2290*/  IADD3 R3, P2, R118, R4, RZ ;  /* 0x0000000476037210 */ /* 0x000fe20007f5e0ff */
[----:B------:R-:W-:Y:S01]  /*22a0*/  IMAD.IADD R4, R119, 0x1, R9 ;  /* 0x0000000177047824 */ /* 0x000fe200078e0209 */
[----:B------:R-:W-:Y:S01]  /*22b0*/  MOV R116, R6 ;  /* 0x0000000600747202 */ /* 0x000fe20000000f00 */
[----:B------:R-:W-:Y:S01]  /*22c0*/  VIADD R6, R18, 0x40 ;  /* 0x0000004012067836 */ /* 0x000fe20000000000 */
[----:B------:R-:W-:Y:S01]  /*22d0*/  LOP3.LUT R9, R8, 0x2, R7, 0xe2, !PT ;  /* 0x0000000208097812 */ /* 0x000fe200078ee207 */
[----:B------:R-:W-:-:S02]  /*22e0*/  VIADD R7, R18, 0x60 ;  /* 0x0000006012077836 */ /* 0x000fc40000000000 */
[----:B------:R-:W-:Y:S01]  /*22f0*/  VIADD R8, R18, 0x80 ;  /* 0x0000008012087836 */ /* 0x000fe20000000000 */
[----:B------:R-:W-:Y:S02]  /*2300*/  ISETP.GE.AND P0, PT, R6, UR4, PT ;  /* 0x0000000406007c0c */ /* 0x000fe4000bf06270 */
[----:B------:R-:W-:Y:S02]  /*2310*/  ISETP.GE.AND P1, PT, R7, UR4, PT ;  /* 0x0000000407007c0c */ /* 0x000fe4000bf26270 */
[----:B------:R-:W-:Y:S02]  /*2320*/  IADD3.X R5, R4, R5, R11, P2, !PT ;  /* 0x0000000504057210 */ /* 0x000fe400017fe40b */
[----:B------:R-:W-:Y:S02]  /*2330*/  SEL R10, RZ, 0x4, P0 ;  /* 0x00000004ff0a7807 */ /* 0x000fe40000000000 */
[----:B------:R-:W-:Y:S02]  /*2340*/  SEL R11, RZ, 0x8, P1 ;  /* 0x00000008ff0b7807 */ /* 0x000fe40000800000 */
[----:B------:R-:W-:-:S02]  /*2350*/  ISETP.GE.AND P0, PT, R8, UR4, PT ;  /* 0x0000000408007c0c */ /* 0x000fc4000bf06270 */
[----:B------:R-:W-:Y:S02]  /*2360*/  LOP3.LUT R9, R11, R9, R10, 0xfe, !PT ;  /* 0x000000090b097212 */ /* 0x000fe400078efe0a */
[----:B------:R-:W-:Y:S01]  /*2370*/  SEL R10, RZ, 0x10, P0 ;  /* 0x00000010ff0a7807 */ /* 0x000fe20000000000 */
[----:B------:R-:W-:Y:S01]  /*2380*/  IMAD R11, R12, UR6, RZ ;  /* 0x000000060c0b7c24 */ /* 0x000fe2000f8e02ff */
[-C--:B------:R-:W-:Y:S02]  /*2390*/  ISETP.GE.AND P0, PT, R18, R121.reuse, PT ;  /* 0x000000791200720c */ /* 0x080fe40003f06270 */
[----:B------:R-:W-:Y:S01]  /*23a0*/  LOP3.LUT R35, R9, R10, RZ, 0xfc, !PT ;  /* 0x0000000a09237212 */ /* 0x000fe200078efcff */
[----:B------:R-:W-:Y:S01]  /*23b0*/  IMAD R9, R31, R102, RZ ;  /* 0x000000661f097224 */ /* 0x000fe200078e02ff */
[----:B------:R-:W-:Y:S01]  /*23c0*/  ISETP.GE.AND P1, PT, R0, R121, PT ;  /* 0x000000790000720c */ /* 0x000fe20003f26270 */
[----:B------:R-:W-:Y:S02]  /*23d0*/  IMAD R33, R15, UR7, R11 ;  /* 0x000000070f217c24 */ /* 0x000fe4000f8e020b */
[----:B------:R-:W-:Y:S01]  /*23e0*/  IMAD R13, R220, R103, R9 ;  /* 0x00000067dc0d7224 */ /* 0x000fe200078e0209 */
[----:B------:R-:W-:-:S02]  /*23f0*/  SEL R9, R121, RZ, P0 ;  /* 0x000000ff79097207 */ /* 0x000fc40000000000 */
[----:B------:R-:W-:Y:S02]  /*2400*/  SEL R11, R121, RZ, P1 ;  /* 0x000000ff790b7207 */ /* 0x000fe40000800000 */
[----:B------:R-:W-:-:S03]  /*2410*/  IADD3 R9, R18, R9, RZ ;  /* 0x0000000912097210 */ /* 0x000fc60007ffe0ff */
[----:B------:R-:W-:Y:S01]  /*2420*/  IMAD.IADD R11, R0, 0x1, R11 ;  /* 0x00000001000b7824 */ /* 0x000fe200078e020b */
[----:B------:R-:W-:Y:S02]  /*2430*/  SHF.R.S32.HI R10, RZ, 0x1f, R9 ;  /* 0x0000001fff0a7819 */ /* 0x000fe40000011409 */
[----:B------:R-:W-:Y:S02]  /*2440*/  ISETP.GE.AND P3, PT, R6, R121, PT ;  /* 0x000000790600720c */ /* 0x000fe40003f66270 */
[----:B------:R-:W-:Y:S01]  /*2450*/  SHF.R.S32.HI R12, RZ, 0x1f, R11 ;  /* 0x0000001fff0c7819 */ /* 0x000fe2000001140b */
[----:B------:R-:W-:Y:S01]  /*2460*/  IMAD.IADD R107, R107, 0x1, R13 ;  /* 0x000000016b6b7824 */ /* 0x000fe200078e020d */
[CC--:B------:R-:W-:Y:S01]  /*2470*/  LEA.HI R26, R10.reuse, R9.reuse, RZ, 0x4 ;  /* 0x000000090a1a7211 */ /* 0x0c0fe200078f20ff */
[----:B------:R-:W-:Y:S01]  /*2480*/  IMAD.IADD R105, R13, 0x1, R105 ;  /* 0x000000010d697824 */ /* 0x000fe200078e0269 */
[----:B------:R-:W-:Y:S02]  /*2490*/  SEL R13, R121, RZ, P3 ;  /* 0x000000ff790d7207 */ /* 0x000fe40001800000 */
[----:B------:R-:W-:-:S02]  /*24a0*/  LEA.HI R10, R10, R9, RZ, 0x6 ;  /* 0x000000090a0a7211 */ /* 0x000fc400078f30ff */
[CC--:B------:R-:W-:Y:S02]  /*24b0*/  LEA.HI R28, R12.reuse, R11.reuse, RZ, 0x4 ;  /* 0x0000000b0c1c7211 */ /* 0x0c0fe400078f20ff */
[----:B------:R-:W-:Y:S01]  /*24c0*/  LEA.HI R11, R12, R11, RZ, 0x6 ;  /* 0x0000000b0c0b7211 */ /* 0x000fe200078f30ff */
[----:B------:R-:W-:Y:S01]  /*24d0*/  IMAD.WIDE.U32 R116, R15, UR6, R116 ;  /* 0x000000060f747c25 */ /* 0x000fe2000f8e0074 */
[----:B------:R-:W-:Y:S02]  /*24e0*/  SHF.R.S32.HI R10, RZ, 0x6, R10 ;  /* 0x00000006ff0a7819 */ /* 0x000fe4000001140a */
[----:B------:R-:W-:Y:S01]  /*24f0*/  SHF.R.S32.HI R12, RZ, 0x6, R11 ;  /* 0x00000006ff0c7819 */ /* 0x000fe2000001140b */
[----:B------:R-:W-:Y:S01]  /*2500*/  IMAD.IADD R15, R6, 0x1, R13 ;  /* 0x00000001060f7824 */ /* 0x000fe200078e020d */
[C---:B------:R-:W-:Y:S01]  /*2510*/  LOP3.LUT R13, R227.reuse, 0x30, R28, 0xf8, !PT ;  /* 0x00000030e30d7812 */ /* 0x040fe200078ef81c */
[C---:B------:R-:W-:Y:S01]  /*2520*/  IMAD R144, R10.reuse, 0x2800, R229 ;  /* 0x000028000a907824 */ /* 0x040fe200078e02e5 */
[----:B------:R-:W-:Y:S01]  /*2530*/  SHF.R.U32.HI R9, RZ, 0x3, R231 ;  /* 0x00000003ff097819 */ /* 0x000fe200000116e7 */
[----:B------:R-:W-:Y:S01]  /*2540*/  IMAD R142, R10, 0x2800, R232 ;  /* 0x000028000a8e7824 */ /* 0x000fe200078e02e8 */
[--C-:B------:R-:W-:Y:S01]  /*2550*/  LOP3.LUT R11, R227, 0x30, R26.reuse, 0xf8, !PT ;  /* 0x00000030e30b7812 */ /* 0x100fe200078ef81a */
[----:B------:R-:W-:Y:S01]  /*2560*/  IMAD R143, R12, 0x2800, R229 ;  /* 0x000028000c8f7824 */ /* 0x000fe200078e02e5 */
[----:B------:R-:W-:-:S02]  /*2570*/  LOP3.LUT R14, R231, 0x30, R26, 0xf8, !PT ;  /* 0x00000030e70e7812 */ /* 0x000fc400078ef81a */
[-C--:B------:R-:W-:Y:S02]  /*2580*/  LOP3.LUT R10, R13, R228.reuse, RZ, 0x3c, !PT ;  /* 0x000000e40d0a7212 */ /* 0x080fe400078e3cff */
[----:B------:R-:W-:Y:S02]  /*2590*/  SHF.R.S32.HI R20, RZ, 0x1f, R15 ;  /* 0x0000001fff147819 */ /* 0x000fe4000001140f */
[----:B------:R-:W-:Y:S01]  /*25a0*/  LOP3.LUT R11, R11, R228, RZ, 0x3c, !PT ;  /* 0x000000e40b0b7212 */ /* 0x000fe200078e3cff */
[----:B------:R-:W-:Y:S01]  /*25b0*/  IMAD.IADD R143, R143, 0x1, R10 ;  /* 0x000000018f8f7824 */ /* 0x000fe200078e020a */
[----:B------:R-:W-:Y:S02]  /*25c0*/  LOP3.LUT R13, R14, R9, RZ, 0x3c, !PT ;  /* 0x000000090e0d7212 */ /* 0x000fe400078e3cff */
[----:B------:R-:W-:Y:S02]  /*25d0*/  LEA.HI R30, R20, R15, RZ, 0x4 ;  /* 0x0000000f141e7211 */ /* 0x000fe400078f20ff */
[----:B------:R-:W-:-:S02]  /*25e0*/  LOP3.LUT R10, R231, 0x30, R28, 0xf8, !PT ;  /* 0x00000030e70a7812 */ /* 0x000fc400078ef81c */
[----:B------:R-:W-:Y:S01]  /*25f0*/  LEA.HI R15, R20, R15, RZ, 0x6 ;  /* 0x0000000f140f7211 */ /* 0x000fe200078f30ff */
[----:B------:R-:W-:Y:S01]  /*2600*/  IMAD.IADD R144, R144, 0x1, R11 ;  /* 0x0000000190907824 */ /* 0x000fe200078e020b */
[----:B------:R-:W-:Y:S01]  /*2610*/  LOP3.LUT R36, R36, 0xfffffffe, RZ, 0xc0, !PT ;  /* 0xfffffffe24247812 */ /* 0x000fe200078ec0ff */
[----:B------:R-:W-:Y:S01]  /*2620*/  IMAD.IADD R142, R142, 0x1, R13 ;  /* 0x000000018e8e7824 */ /* 0x000fe200078e020d */
[----:B------:R-:W-:Y:S01]  /*2630*/  LOP3.LUT R11, R227, 0x30, R30, 0xf8, !PT ;  /* 0x00000030e30b7812 */ /* 0x000fe200078ef81e */
[----:B------:R-:W-:Y:S01]  /*2640*/  IMAD R134, R12, 0x2800, R232 ;  /* 0x000028000c867824 */ /* 0x000fe200078e02e8 */
[----:B------:R-:W-:Y:S02]  /*2650*/  LOP3.LUT R13, R10, R9, RZ, 0x3c, !PT ;  /* 0x000000090a0d7212 */ /* 0x000fe400078e3cff */
[----:B------:R-:W-:Y:S02]  /*2660*/  SHF.R.S32.HI R15, RZ, 0x6, R15 ;  /* 0x00000006ff0f7819 */ /* 0x000fe4000001140f */
[----:B------:R-:W-:-:S02]  /*2670*/  LOP3.LUT R14, R231, 0x30, R30, 0xf8, !PT ;  /* 0x00000030e70e7812 */ /* 0x000fc400078ef81e */
[----:B------:R-:W-:Y:S01]  /*2680*/  @P3 LOP3.LUT R36, R36, 0x1, RZ, 0xfc, !PT ;  /* 0x0000000124243812 */ /* 0x000fe200078efcff */
[----:B------:R-:W-:Y:S01]  /*2690*/  IMAD.IADD R134, R134, 0x1, R13 ;  /* 0x0000000186867824 */ /* 0x000fe200078e020d */
[----:B------:R-:W-:Y:S02]  /*26a0*/  LOP3.LUT R10, R11, R228, RZ, 0x3c, !PT ;  /* 0x000000e40b0a7212 */ /* 0x000fe400078e3cff */
[----:B------:R-:W-:Y:S01]  /*26b0*/  LOP3.LUT P3, RZ, R236, 0x2, RZ, 0xc0, !PT ;  /* 0x00000002ecff7812 */ /* 0x000fe2000786c0ff */
[C---:B------:R-:W-:Y:S01]  /*26c0*/  IMAD R135, R15.reuse, 0x2800, R229 ;  /* 0x000028000f877824 */ /* 0x040fe200078e02e5 */
[----:B------:R-:W-:Y:S01]  /*26d0*/  LOP3.LUT R11, R14, R9, RZ, 0x3c, !PT ;  /* 0x000000090e0b7212 */ /* 0x000fe200078e3cff */
[----:B------:R-:W-:Y:S01]  /*26e0*/  VIADD R14, R18, 0xa0 ;  /* 0x000000a0120e7836 */ /* 0x000fe20000000000 */
[----:B------:R-:W-:Y:S02]  /*26f0*/  SHF.R.S32.HI R13, RZ, 0x1f, R145 ;  /* 0x0000001fff0d7819 */ /* 0x000fe40000011491 */
[----:B------:R-:W-:Y:S01]  /*2700*/  IADD3 R122, P2, R220, R27, RZ ;  /* 0x0000001bdc7a7210 */ /* 0x000fe20007f5e0ff */
[----:B------:R-:W-:-:S02]  /*2710*/  IMAD R132, R15, 0x2800, R232 ;  /* 0x000028000f847824 */ /* 0x000fc400078e02e8 */
[----:B------:R-:W-:Y:S01]  /*2720*/  IMAD.IADD R135, R135, 0x1, R10 ;  /* 0x0000000187877824 */ /* 0x000fe200078e020a */
[----:B------:R-:W-:Y:S01]  /*2730*/  IADD3.X R123, R31, R29, RZ, P2, !PT ;  /* 0x0000001d1f7b7210 */ /* 0x000fe200017fe4ff */
[C---:B------:R-:W-:Y:S01]  /*2740*/  IMAD R10, R13.reuse, R108, RZ ;  /* 0x0000006c0d0a7224 */ /* 0x040fe200078e02ff */
[----:B------:R-:W-:Y:S01]  /*2750*/  ISETP.GE.AND P2, PT, R14, UR4, PT ;  /* 0x000000040e007c0c */ /* 0x000fe2000bf46270 */
[----:B------:R-:W-:Y:S01]  /*2760*/  IMAD R12, R13, R102, RZ ;  /* 0x000000660d0c7224 */ /* 0x000fe200078e02ff */
[----:B------:R-:W-:Y:S01]  /*2770*/  LOP3.LUT R36, R36, 0xfffffffb, RZ, 0xc0, !PT ;  /* 0xfffffffb24247812 */ /* 0x000fe200078ec0ff */
[----:B------:R-:W-:Y:S01]  /*2780*/  IMAD R21, R145, R109, R10 ;  /* 0x0000006d91157224 */ /* 0x000fe200078e020a */
[----:B------:R-:W-:Y:S01]  /*2790*/  IADD3 R132, R132, R11, RZ ;  /* 0x0000000b84847210 */ /* 0x000fe20007ffe0ff */
[----:B------:R-:W-:Y:S01]  /*27a0*/  IMAD R15, R109, 0xa0, RZ ;  /* 0x000000a06d0f7824 */ /* 0x000fe200078e02ff */
[----:B------:R-:W-:Y:S01]  /*27b0*/  SEL R32, RZ, 0x20, P2 ;  /* 0x00000020ff207807 */ /* 0x000fe20001000000 */
[C---:B------:R-:W-:Y:S01]  /*27c0*/  IMAD.SHL.U32 R11, R108.reuse, 0x80, RZ ;  /* 0x000000806c0b7824 */ /* 0x040fe200078e00ff */
[C---:B------:R-:W-:Y:S01]  /*27d0*/  SHF.L.U64.HI R10, R108.reuse, 0x7, R109 ;  /* 0x000000076c0a7819 */ /* 0x040fe2000001026d */
[----:B------:R-:W-:Y:S01]  /*27e0*/  IMAD.WIDE.U32 R108, R108, 0xa0, RZ ;  /* 0x000000a06c6c7825 */ /* 0x000fe200078e00ff */
[----:B------:R-:W-:-:S02]  /*27f0*/  @P3 LOP3.LUT R36, R36, 0x4, RZ, 0xfc, !PT ;  /* 0x0000000424243812 */ /* 0x000fc400078efcff */
[----:B------:R-:W-:Y:S01]  /*2800*/  SHF.R.S32.HI R120, RZ, 0x4, R26 ;  /* 0x00000004ff787819 */ /* 0x000fe2000001141a */
[----:B------:R-:W-:Y:S01]  /*2810*/  IMAD R25, R145, R103, R12 ;  /* 0x0000006791197224 */ /* 0x000fe200078e020c */
[C---:B------:R-:W-:Y:S01]  /*2820*/  SHF.L.U64.HI R12, R102.reuse, 0x7, R103 ;  /* 0x00000007660c7819 */ /* 0x040fe20000010267 */
[----:B------:R-:W-:Y:S01]  /*2830*/  IMAD.SHL.U32 R13, R102, 0x80, RZ ;  /* 0x00000080660d7824 */ /* 0x000fe200078e00ff */
[----:B------:R-:W-:Y:S01]  /*2840*/  LOP3.LUT R39, R35, R32, RZ, 0xfc, !PT ;  /* 0x0000002023277212 */ /* 0x000fe200078efcff */
[CC--:B------:R-:W-:Y:S01]  /*2850*/  IMAD.WIDE.U32 R106, R145.reuse, R102.reuse, R106 ;  /* 0x00000066916a7225 */ /* 0x0c0fe200078e006a */
[----:B------:R-:W-:Y:S02]  /*2860*/  LOP3.LUT R26, R26, 0xfffffff0, RZ, 0xc0, !PT ;  /* 0xfffffff01a1a7812 */ /* 0x000fe400078ec0ff */
[----:B------:R-:W-:Y:S01]  /*2870*/  LOP3.LUT R27, R28, 0xfffffff0, RZ, 0xc0, !PT ;  /* 0xfffffff01c1b7812 */ /* 0x000fe200078ec0ff */
[----:B------:R-:W-:Y:S01]  /*2880*/  IMAD.WIDE.U32 R104, R145, R102, R104 ;  /* 0x0000006691687225 */ /* 0x000fe200078e0068 */
[----:B------:R-:W-:Y:S01]  /*2890*/  LOP3.LUT R29, R30, 0xfffffff0, RZ, 0xc0, !PT ;  /* 0xfffffff01e1d7812 */ /* 0x000fe200078ec0ff */
[----:B------:R0:W-:Y:S02]  /*28a0*/  STL [R1+0x14], R36 ;  /* 0x0000142401007387 */ /* 0x0001e40000100800 */
[----:B------:R-:W-:Y:S01]  /*28b0*/  IMAD.WIDE.U32 R114, R114, 0xa0, RZ ;  /* 0x000000a072727825 */ /* 0x000fe200078e00ff */
[----:B------:R-:W-:-:S03]  /*28c0*/  SHF.R.S32.HI R101, RZ, 0x4, R28 ;  /* 0x00000004ff657819 */ /* 0x000fc6000001141c */
[----:B------:R-:W-:Y:S01]  /*28d0*/  IMAD.WIDE.U32 R102, R102, 0xa0, RZ ;  /* 0x000000a066667825 */ /* 0x000fe200078e00ff */
[----:B------:R-:W-:-:S03]  /*28e0*/  LOP3.LUT R34, R35, 0x1, RZ, 0xc0, !PT ;  /* 0x0000000123227812 */ /* 0x000fc600078ec0ff */
[----:B------:R-:W-:Y:S01]  /*28f0*/  IMAD.IADD R128, R109, 0x1, R15 ;  /* 0x000000016d807824 */ /* 0x000fe200078e020f */
[----:B------:R-:W-:Y:S01]  /*2900*/  SHF.R.S32.HI R28, RZ, 0x4, R30 ;  /* 0x00000004ff1c7819 */ /* 0x000fe2000001141e */
[----:B------:R-:W-:Y:S01]  /*2910*/  IMAD.IADD R15, R113, 0x1, R21 ;  /* 0x00000001710f7824 */ /* 0x000fe200078e0215 */
[----:B------:R-:W-:Y:S01]  /*2920*/  LOP3.LUT R35, R39, 0x2, RZ, 0xc0, !PT ;  /* 0x0000000227237812 */ /* 0x000fe200078ec0ff */
[----:B------:R-:W-:Y:S01]  /*2930*/  IMAD.IADD R20, R21, 0x1, R111 ;  /* 0x0000000115147824 */ /* 0x000fe200078e026f */
[----:B0-----:R-:W-:Y:S01]  /*2940*/  LOP3.LUT R36, R39, 0x4, RZ, 0xc0, !PT ;  /* 0x0000000427247812 */ /* 0x001fe200078ec0ff */
[----:B------:R-:W-:Y:S01]  /*2950*/  IMAD.IADD R21, R107, 0x1, R25 ;  /* 0x000000016b157824 */ /* 0x000fe200078e0219 */
[----:B------:R-:W-:Y:S01]  /*2960*/  LOP3.LUT R37, R39, 0x8, RZ, 0xc0, !PT ;  /* 0x0000000827257812 */ /* 0x000fe200078ec0ff */
[----:B------:R-:W-:Y:S01]  /*2970*/  IMAD.SHL.U32 R121, R121, 0x2, RZ ;  /* 0x0000000279797824 */ /* 0x000fe200078e00ff */
[----:B------:R-:W-:Y:S01]  /*2980*/  LOP3.LUT R38, R39, 0x10, RZ, 0xc0, !PT ;  /* 0x0000001027267812 */ /* 0x000fe200078ec0ff */
[----:B------:R-:W-:Y:S01]  /*2990*/  IMAD.IADD R127, R115, 0x1, R127 ;  /* 0x00000001737f7824 */ /* 0x000fe200078e027f */
[----:B------:R-:W-:Y:S01]  /*29a0*/  SHF.R.S32.HI R30, RZ, 0x1f, R26 ;  /* 0x0000001fff1e7819 */ /* 0x000fe2000001141a */
[----:B------:R-:W-:Y:S01]  /*29b0*/  IMAD.IADD R129, R103, 0x1, R129 ;  /* 0x0000000167817824 */ /* 0x000fe200078e0281 */
[----:B------:R-:W-:Y:S01]  /*29c0*/  SHF.R.S32.HI R31, RZ, 0x1f, R27 ;  /* 0x0000001fff1f7819 */ /* 0x000fe2000001141b */
[----:B------:R-:W-:Y:S01]  /*29d0*/  IMAD.IADD R25, R25, 0x1, R105 ;  /* 0x0000000119197824 */ /* 0x000fe200078e0269 */
[----:B------:R-:W-:-:S02]  /*29e0*/  SHF.R.S32.HI R32, RZ, 0x1f, R29 ;  /* 0x0000001fff207819 */ /* 0x000fc4000001141d */
[----:B------:R-:W-:Y:S02]  /*29f0*/  IADD3 R33, R117, R33, RZ ;  /* 0x0000002175217210 */ /* 0x000fe40007ffe0ff */
[----:B------:R-:W-:-:S07]  /*2a00*/  LOP3.LUT R39, R39, 0x20, RZ, 0xc0, !PT ;  /* 0x0000002027277812 */ /* 0x000fce00078ec0ff */
.L_x_3480:
[----:B------:R-:W2:Y:S01]  /*2a10*/  LDL.LU R40, [R1+0x14] ;  /* 0x0000140001287983 */ /* 0x000ea20000300800 */
[----:B0-----:R-:W0:Y:S01]  /*2a20*/  LDC.64 R124, c[0x0][0x2e8] ;  /* 0x0000ba00ff7c7b82 */ /* 0x001e220000000a00 */
[----:B------:R-:W-:Y:S01]  /*2a30*/  VIADD R47, R24, 0xffffffff ;  /* 0xffffffff182f7836 */ /* 0x000fe20000000000 */
[----:B------:R-:W-:Y:S01]  /*2a40*/  LOP3.LUT P4, RZ, R236, 0x2, RZ, 0xc0, !PT ;  /* 0x00000002ecff7812 */ /* 0x000fe2000788c0ff */
[----:B------:R-:W-:Y:S05]  /*2a50*/  YIELD ;  /* 0x0000000000007946 */ /* 0x000fea0003800000 */
[----:B------:R-:W-:Y:S01]  /*2a60*/  SHF.R.S32.HI R42, RZ, 0x1f, R47 ;  /* 0x0000001fff2a7819 */ /* 0x000fe2000001142f */
[-C--:B------:R-:W-:Y:S01]  /*2a70*/  IMAD R41, R127, R47.reuse, RZ ;  /* 0x0000002f7f297224 */ /* 0x080fe200078e02ff */
[----:B------:R-:W1:Y:S01]  /*2a80*/  LDC R133, c[0x0][0x3f4] ;  /* 0x0000fd00ff857b82 */ /* 0x000e620000000800 */
[----:B------:R-:W-:Y:S01]  /*2a90*/  IMAD.WIDE.U32 R138, R114, R47, RZ ;  /* 0x0000002f728a7225 */ /* 0x000fe200078e00ff */
[----:B------:R-:W-:Y:S03]  /*2aa0*/  BSSY B0, `(.L_x_3381) ;  /* 0x0000cfc000007945 */ /* 0x000fe60003800000 */
[----:B------:R-:W-:Y:S01]  /*2ab0*/  IMAD R41, R42, R114, R41 ;  /* 0x000000722a297224 */ /* 0x000fe200078e0229 */
[----:B------:R-:W-:-:S03]  /*2ac0*/  IADD3 R49, P2, P3, R3, R138, R131 ;  /* 0x0000008a03317210 */ /* 0x000fc60007b5e083 */
[----:B------:R-:W-:Y:S02]  /*2ad0*/  IMAD.IADD R140, R139, 0x1, R41 ;  /* 0x000000018b8c7824 */ /* 0x000fe400078e0229 */
[----:B------:R-:W-:-:S03]  /*2ae0*/  IMAD R41, R17, 0x7800, R235 ;  /* 0x0000780011297824 */ /* 0x000fc600078e02eb */
[----:B------:R-:W-:Y:S01]  /*2af0*/  IADD3.X R24, R5, R140, R130, P2, P3 ;  /* 0x0000008c05187210 */ /* 0x000fe200017e6482 */
[C---:B------:R-:W-:Y:S01]  /*2b00*/  VIADD R43, R41.reuse, 0x20 ;  /* 0x00000020292b7836 */ /* 0x040fe20000000000 */
[----:B0-----:R-:W-:Y:S01]  /*2b10*/  IADD3 R50, P2, P3, R138, R124, R3 ;  /* 0x0000007c8a327210 */ /* 0x001fe20007b5e003 */
[----:B------:R-:W-:-:S03]  /*2b20*/  @P4 VIADD R43, R41, 0xffffffe0 ;  /* 0xffffffe0292b4836 */ /* 0x000fc60000000000 */
[----:B------:R-:W-:Y:S02]  /*2b30*/  IADD3.X R51, R140, R125, R5, P2, P3 ;  /* 0x0000007d8c337210 */ /* 0x000fe400017e6405 */
[----:B------:R-:W-:Y:S02]  /*2b40*/  IADD3 R48, P2, R49, R124, RZ ;  /* 0x0000007c31307210 */ /* 0x000fe40007f5e0ff */
[----:B------:R-:W-:-:S03]  /*2b50*/  ISETP.GT.AND P3, PT, R47, R126, PT ;  /* 0x0000007e2f00720c */ /* 0x000fc60003f64270 */
[----:B------:R-:W-:Y:S01]  /*2b60*/  IMAD.X R49, R24, 0x1, R125, P2 ;  /* 0x0000000118317824 */ /* 0x000fe200010e067d */
[----:B-1----:R-:W-:Y:S01]  /*2b70*/  ISETP.GE.AND P2, PT, R133, 0x1, PT ;  /* 0x000000018500780c */ /* 0x002fe20003f46270 */
[----:B------:R-:W-:Y:S01]  /*2b80*/  IMAD.MOV.U32 R24, RZ, RZ, R47 ;  /* 0x000000ffff187224 */ /* 0x000fe200078e002f */
[----:B--2---:R-:W-:-:S07]  /*2b90*/  LOP3.LUT R40, R40, 0xfffffffd, RZ, 0xc0, !PT ;  /* 0xfffffffd28287812 */ /* 0x004fce00078ec0ff */
[----:B------:R-:W-:-:S05]  /*2ba0*/  @P3 LOP3.LUT R40, R40, 0x2, RZ, 0xfc, !PT ;  /* 0x0000000228283812 */ /* 0x000fca00078efcff */
[----:B------:R0:W-:Y:S02]  /*2bb0*/  STL [R1+0x14], R40 ;  /* 0x0000142801007387 */ /* 0x0001e40000100800 */
[C---:B0-----:R-:W-:Y:S01]  /*2bc0*/  IMAD.IADD R40, R16.reuse, 0x1, R41 ;  /* 0x0000000110287824 */ /* 0x041fe200078e0229 */
[----:B------:R-:W-:Y:S01]  /*2bd0*/  IADD3 R41, R16, R43, RZ ;  /* 0x0000002b10297210 */ /* 0x000fe20007ffe0ff */
[----:B------:R-:W-:Y:S06]  /*2be0*/  @!P2 BRA `(.L_x_3382) ;  /* 0x000000c800c0a947 */ /* 0x000fec0003800000 */
        /* <DEDUP_REMOVED lines=39> */
[----:B------:R-:W-:Y:S06]  /*2e60*/  @P3 BRA `(.L_x_3385) ;  /* 0x0000000000903947 */ /* 0x000fec0003800000 */
        /* <DEDUP_REMOVED lines=36> */
.L_x_3385:
[----:B------:R-:W-:Y:S05]  /*30b0*/  BSYNC B1 ;  /* 0x0000000000017941 */ /* 0x000fea0003800000 */
.L_x_3384:
[----:B0-----:R-:W-:Y:S01]  /*30c0*/  VIADD R44, R220, 0x80 ;  /* 0x00000080dc2c7836 */ /* 0x001fe20000000000 */
[----:B------:R-:W-:Y:S01]  /*30d0*/  BSSY B1, `(.L_x_3386) ;  /* 0x000002d000017945 */ /* 0x000fe20003800000 */
[----:B-----5:R-:W-:Y:S02]  /*30e0*/  IMAD.MOV.U32 R148, RZ, RZ, R76 ;  /* 0x000000ffff947224 */ /* 0x020fe400078e004c */
[----:B------:R-:W-:Y:S01]  /*30f0*/  IMAD.MOV.U32 R151, RZ, RZ, R80 ;  /* 0x000000ffff977224 */ /* 0x000fe200078e0050 */
[----:B------:R-:W-:-:S13]  /*3100*/  ISETP.GE.AND P4, PT, R44, R42, PT ;  /* 0x0000002a2c00720c */ /* 0x000fda0003f86270 */
        /* <DEDUP_REMOVED lines=41> */
.L_x_3387:
[----:B------:R-:W-:Y:S05]  /*33a0*/  BSYNC B1 ;  /* 0x0000000000017941 */ /* 0x000fea0003800000 */
.L_x_3386:
[----:B------:R-:W-:Y:S01]  /*33b0*/  UISETP.NE.AND UP0, UPT, UR53, 0x3, UPT ;  /* 0x000000033500788c */ /* 0x000fe2000bf05270 */
[----:B------:R-:W-:Y:S01]  /*33c0*/  IMAD.MOV.U32 R157, RZ, RZ, R84 ;  /* 0x000000ffff9d7224 */ /* 0x000fe200078e0054 */
[----:B------:R-:W-:Y:S01]  /*33d0*/  MOV R164, R96 ;  /* 0x0000006000a47202 */ /* 0x000fe20000000f00 */
[----:B------:R-:W-:Y:S01]  /*33e0*/  IMAD.MOV.U32 R162, RZ, RZ, R88 ;  /* 0x000000ffffa27224 */ /* 0x000fe200078e0058 */
[----:B-----5:R-:W-:Y:S01]  /*33f0*/  MOV R92, R52 ;  /* 0x00000034005c7202 */ /* 0x020fe20000000f00 */
        /* <DEDUP_REMOVED lines=21> */
.L_x_3388:
[----:B------:R-:W-:Y:S01]  /*3550*/  IMAD R43, R17, 0x8, R16 ;  /* 0x00000008112b7824 */ /* 0x000fe200078e0210 */
[----:B------:R-:W-:Y:S01]  /*3560*/  SHF.L.U32 R100, R221, 0x1f, RZ ;  /* 0x0000001fdd647819 */ /* 0x000fe200000006ff */
[----:B------:R-:W-:Y:S03]  /*3570*/  BSSY B1, `(.L_x_3389) ;  /* 0x0000003000017945 */ /* 0x000fe60003800000 */
[----:B------:R-:W1:Y:S02]  /*3580*/  SYNCS.PHASECHK.TRANS64.TRYWAIT P5, [R43+URZ+0x33490], R100 ;  /* 0x033490642b0075a7 */ /* 0x000e6400080a017f */
[----:B-1----:R-:W-:Y:S05]  /*3590*/  @!P5 BRA `(.L_x_3390) ;  /* 0x0000026c0060d947 */ /* 0x002fea0003800000 */
.L_x_3704:
[----:B------:R-:W-:Y:S05]  /*35a0*/  BSYNC B1 ;  /* 0x0000000000017941 */ /* 0x000fea0003800000 */
.L_x_3389:
[----:B------:R-:W-:Y:S04]  /*35b0*/  BSSY B1, `(.L_x_3391) ;  /* 0x00002c8000017945 */ /* 0x000fe80003800000 */
[----:B------:R-:W-:Y:S05]  /*35c0*/  @P3 BRA `(.L_x_3392) ;  /* 0x0000002c00183947 */ /* 0x000fea0003800000 */
[----:B------:R-:W-:Y:S01]  /*35d0*/  ISETP.NE.AND P3, PT, R34, RZ, PT ;  /* 0x000000ff2200720c */ /* 0x000fe20003f65270 */
[----:B------:R-:W-:-:S12]  /*35e0*/  BSSY B2, `(.L_x_3393) ;  /* 0x0000077000027945 */ /* 0x000fd80003800000 */
[----:B------:R-:W-:Y:S05]  /*35f0*/  @!P3 BRA `(.L_x_3394) ;  /* 0x0000000400d4b947 */ /* 0x000fea0003800000 */
[----:B0-----:R0:W2:Y:S01]  /*3600*/  LDS.128 R44, [R40+0x24200] ;  /* 0x02420000282c7984 */ /* 0x0010a20000000c00 */
[----:B------:R-:W-:Y:S01]  /*3610*/  ISETP.GE.AND P3, PT, R22, R133, PT ;  /* 0x000000851600720c */ /* 0x000fe20003f66270 */
[----:B------:R-:W-:-:S12]  /*3620*/  BSSY B3, `(.L_x_3395) ;  /* 0x0000071000037945 */ /* 0x000fd80003800000 */
[----:B0-----:R-:W-:Y:S05]  /*3630*/  @P3 BRA `(.L_x_3396) ;  /* 0x0000000400bc3947 */ /* 0x001fea0003800000 */
[----:B--2---:R-:W-:Y:S01]  /*3640*/  IMAD.MOV.U32 R136, RZ, RZ, R45 ;  /* 0x000000ffff887224 */ /* 0x004fe200078e002d */
[----:B------:R-:W-:Y:S02]  /*3650*/  F2FP.F16.E4M3.UNPACK_B R171, R168.H1 ;  /* 0x000000a8ffab723e */ /* 0x000fe400030006ff */
[----:B------:R-:W-:Y:S02]  /*3660*/  F2FP.F16.E4M3.UNPACK_B R45, R166.H1 ;  /* 0x000000a6ff2d723e */ /* 0x000fe400030006ff */
[----:B------:R-:W-:Y:S01]  /*3670*/  F2FP.F16.E4M3.UNPACK_B R124, R136 ;  /* 0x00000088ff7c723e */ /* 0x000fe200020006ff */
[----:B------:R-:W-:Y:S01]  /*3680*/  HADD2.F32 R167, -RZ, R171.H0_H0 ;  /* 0x200000abffa77230 */ /* 0x000fe20000004100 */
[----:B------:R-:W-:Y:S01]  /*3690*/  F2FP.F16.E4M3.UNPACK_B R166, R166 ;  /* 0x000000a6ffa6723e */ /* 0x000fe200020006ff */
[----:B------:R-:W-:Y:S02]  /*36a0*/  HADD2.F32 R170, -RZ, R45.H0_H0 ;  /* 0x2000002dffaa7230 */ /* 0x000fe40000004100 */
[----:B------:R-:W-:-:S02]  /*36b0*/  HADD2.F32 R169, -RZ, R124.H1_H1 ;  /* 0x3000007cffa97230 */ /* 0x000fc40000004100 */
[----:B------:R-:W-:Y:S02]  /*36c0*/  HADD2.F32 R124, -RZ, R124.H0_H0 ;  /* 0x2000007cff7c7230 */ /* 0x000fe40000004100 */
[----:B------:R-:W-:Y:S02]  /*36d0*/  HADD2.F32 R171, -RZ, R171.H1_H1 ;  /* 0x300000abffab7230 */ /* 0x000fe40000004100 */
[-C--:B------:R-:W-:Y:S01]  /*36e0*/  FMUL.FTZ R173, R169, R167.reuse ;  /* 0x000000a7a9ad7220 */ /* 0x080fe20000410000 */
[----:B------:R-:W-:Y:S02]  /*36f0*/  HADD2.F32 R45, -RZ, R45.H1_H1 ;  /* 0x3000002dff2d7230 */ /* 0x000fe40000004100 */
[C---:B------:R-:W-:Y:S01]  /*3700*/  FMUL.FTZ R172, R124.reuse, R167 ;  /* 0x000000a77cac7220 */ /* 0x040fe20000410000 */
[----:B------:R-:W-:-:S03]  /*3710*/  FFMA.FTZ R167, R124, R170, -R173 ;  /* 0x000000aa7ca77223 */ /* 0x000fc600000108ad */
[----:B------:R-:W-:Y:S01]  /*3720*/  FFMA.FTZ R124, R169, R170, R172 ;  /* 0x000000aaa97c7223 */ /* 0x000fe200000100ac */
[----:B------:R-:W-:Y:S01]  /*3730*/  F2FP.F16.E4M3.UNPACK_B R169, R136.H1 ;  /* 0x00000088ffa9723e */ /* 0x000fe200030006ff */
[----:B------:R-:W-:-:S04]  /*3740*/  IMAD.MOV.U32 R136, RZ, RZ, R44 ;  /* 0x000000ffff887224 */ /* 0x000fc800078e002c */
[--C-:B------:R-:W-:Y:S02]  /*3750*/  HADD2.F32 R44, -RZ, R169.reuse.H1_H1 ;  /* 0x300000a9ff2c7230 */ /* 0x100fe40000004100 */
[----:B------:R-:W-:-:S03]  /*3760*/  HADD2.F32 R169, -RZ, R169.H0_H0 ;  /* 0x200000a9ffa97230 */ /* 0x000fc60000004100 */
[CC--:B------:R-:W-:Y:S02]  /*3770*/  FMUL.FTZ R170, R44.reuse, R171.reuse ;  /* 0x000000ab2caa7220 */ /* 0x0c0fe40000410000 */
[C---:B------:R-:W-:Y:S02]  /*3780*/  FMUL.FTZ R171, R169.reuse, R171 ;  /* 0x000000aba9ab7220 */ /* 0x040fe40000410000 */
[-C--:B------:R-:W-:Y:S01]  /*3790*/  FFMA.FTZ R169, R169, R45.reuse, -R170 ;  /* 0x0000002da9a97223 */ /* 0x080fe200000108aa */
[----:B------:R-:W-:Y:S01]  /*37a0*/  F2FP.F16.E4M3.UNPACK_B R170, R168 ;  /* 0x000000a8ffaa723e */ /* 0x000fe200020006ff */
[----:B------:R-:W-:Y:S01]  /*37b0*/  FFMA.FTZ R174, R44, R45, R171 ;  /* 0x0000002d2cae7223 */ /* 0x000fe200000100ab */
[-C--:B------:R-:W-:Y:S01]  /*37c0*/  F2FP.F16.E4M3.UNPACK_B R44, R136.reuse.H1 ;  /* 0x00000088ff2c723e */ /* 0x080fe200030006ff */
[----:B------:R-:W-:Y:S01]  /*37d0*/  HADD2.F32 R168, -RZ, R166.H1_H1 ;  /* 0x300000a6ffa87230 */ /* 0x000fe20000004100 */
[----:B------:R-:W-:Y:S01]  /*37e0*/  F2FP.F16.E4M3.UNPACK_B R136, R136 ;  /* 0x00000088ff88723e */ /* 0x000fe200020006ff */
[----:B------:R-:W-:Y:S01]  /*37f0*/  HADD2.F32 R171, -RZ, R170.H1_H1 ;  /* 0x300000aaffab7230 */ /* 0x000fe20000004100 */
[----:B------:R-:W-:Y:S01]  /*3800*/  F2FP.SATFINITE.E4M3.F32.PACK_AB_MERGE_C R174, R174, R169, RZ ;  /* 0x000000a9aeae723e */ /* 0x000fe200048070ff */
[----:B------:R-:W-:-:S02]  /*3810*/  HADD2.F32 R45, -RZ, R44.H1_H1 ;  /* 0x3000002cff2d7230 */ /* 0x000fc40000004100 */
[----:B------:R-:W-:Y:S01]  /*3820*/  HADD2.F32 R44, -RZ, R44.H0_H0 ;  /* 0x2000002cff2c7230 */ /* 0x000fe20000004100 */
[----:B------:R-:W-:Y:S01]  /*3830*/  F2FP.SATFINITE.E4M3.F32.PACK_AB_MERGE_C R124, R124, R167, R174 ;  /* 0x000000a77c7c723e */ /* 0x000fe200048070ae */
[----:B------:R-:W-:Y:S02]  /*3840*/  HADD2.F32 R170, -RZ, R170.H0_H0 ;  /* 0x200000aaffaa7230 */ /* 0x000fe40000004100 */
[-C--:B------:R-:W-:Y:S01]  /*3850*/  FMUL.FTZ R173, R45, R171.reuse ;  /* 0x000000ab2dad7220 */ /* 0x080fe20000410000 */
[--C-:B------:R-:W-:Y:S02]  /*3860*/  HADD2.F32 R169, -RZ, R136.reuse.H1_H1 ;  /* 0x30000088ffa97230 */ /* 0x100fe40000004100 */
[C---:B------:R-:W-:Y:S01]  /*3870*/  FMUL.FTZ R172, R44.reuse, R171 ;  /* 0x000000ab2cac7220 */ /* 0x040fe20000410000 */
[----:B------:R-:W-:Y:S02]  /*3880*/  HADD2.F32 R136, -RZ, R136.H0_H0 ;  /* 0x20000088ff887230 */ /* 0x000fe40000004100 */
[----:B------:R-:W-:Y:S01]  /*3890*/  FFMA.FTZ R44, R44, R168, -R173 ;  /* 0x000000a82c2c7223 */ /* 0x000fe200000108ad */
[----:B------:R-:W-:-:S02]  /*38a0*/  HADD2.F32 R166, -RZ, R166.H0_H0 ;  /* 0x200000a6ffa67230 */ /* 0x000fc40000004100 */
[----:B------:R-:W-:Y:S01]  /*38b0*/  FMUL.FTZ R171, R169, R170 ;  /* 0x000000aaa9ab7220 */ /* 0x000fe20000410000 */
[----:B------:R-:W-:Y:S01]  /*38c0*/  FFMA.FTZ R45, R45, R168, R172 ;  /* 0x000000a82d2d7223 */ /* 0x000fe200000100ac */
[C---:B------:R-:W-:Y:S01]  /*38d0*/  FMUL.FTZ R170, R136.reuse, R170 ;  /* 0x000000aa88aa7220 */ /* 0x040fe20000410000 */
[----:B------:R-:W-:Y:S01]  /*38e0*/  LOP3.LUT R167, R125, 0xff, RZ, 0xc0, !PT ;  /* 0x000000ff7da77812 */ /* 0x000fe200078ec0ff */
[-C--:B------:R-:W-:Y:S01]  /*38f0*/  FFMA.FTZ R136, R136, R166.reuse, -R171 ;  /* 0x000000a688887223 */ /* 0x080fe200000108ab */
[--C-:B------:R-:W-:Y:S01]  /*3900*/  SHF.R.U32.HI R171, RZ, 0x8, R125.reuse ;  /* 0x00000008ffab7819 */ /* 0x100fe2000001167d */
[----:B------:R-:W-:Y:S01]  /*3910*/  FFMA.FTZ R169, R169, R166, R170 ;  /* 0x000000a6a9a97223 */ /* 0x000fe200000100aa */
[--C-:B------:R-:W-:Y:S02]  /*3920*/  SHF.R.U32.HI R166, RZ, 0x10, R125.reuse ;  /* 0x00000010ffa67819 */ /* 0x100fe4000001167d */
[----:B------:R-:W-:Y:S02]  /*3930*/  SHF.R.U32.HI R172, RZ, 0x18, R125 ;  /* 0x00000018ffac7819 */ /* 0x000fe4000001167d */
[----:B------:R-:W-:-:S02]  /*3940*/  LOP3.LUT R125, R137, 0xff, RZ, 0xc0, !PT ;  /* 0x000000ff897d7812 */ /* 0x000fc400078ec0ff */
[--C-:B------:R-:W-:Y:S02]  /*3950*/  SHF.R.U32.HI R170, RZ, 0x18, R137.reuse ;  /* 0x00000018ffaa7819 */ /* 0x100fe40000011689 */
[----:B------:R-:W-:Y:S02]  /*3960*/  SHF.R.U32.HI R168, RZ, 0x8, R137 ;  /* 0x00000008ffa87819 */ /* 0x000fe40000011689 */
[----:B------:R-:W-:Y:S02]  /*3970*/  PRMT R170, R170, 0x654, R125 ;  /* 0x00000654aaaa7816 */ /* 0x000fe4000000007d */
[----:B------:R-:W-:Y:S01]  /*3980*/  SHF.R.U32.HI R137, RZ, 0x10, R137 ;  /* 0x00000010ff897819 */ /* 0x000fe20000011689 */
[----:B------:R-:W-:Y:S01]  /*3990*/  IMAD.SHL.U32 R125, R168, 0x100, RZ ;  /* 0x00000100a87d7824 */ /* 0x000fe200078e00ff */
[----:B------:R-:W-:Y:S01]  /*39a0*/  PRMT R168, R172, 0x654, R167 ;  /* 0x00000654aca87816 */ /* 0x000fe200000000a7 */
[----:B------:R-:W-:Y:S01]  /*39b0*/  IMAD.MOV.U32 R167, RZ, RZ, R47 ;  /* 0x000000ffffa77224 */ /* 0x000fe200078e002f */
[----:B------:R-:W-:Y:S01]  /*39c0*/  F2FP.SATFINITE.E4M3.F32.PACK_AB_MERGE_C R44, R45, R44, RZ ;  /* 0x0000002c2d2c723e */ /* 0x000fe200048070ff */
[----:B------:R-:W-:Y:S01]  /*39d0*/  IMAD.U32 R137, R137, 0x10000, RZ ;  /* 0x0001000089897824 */ /* 0x000fe200078e00ff */
[----:B------:R-:W-:Y:S01]  /*39e0*/  LOP3.LUT R170, R170, 0xff00, R125, 0xf8, !PT ;  /* 0x0000ff00aaaa7812 */ /* 0x000fe200078ef87d */
[----:B------:R-:W-:Y:S01]  /*39f0*/  IMAD.MOV.U32 R45, RZ, RZ, R124 ;  /* 0x000000ffff2d7224 */ /* 0x000fe200078e007c */
[----:B------:R-:W-:-:S02]  /*3a00*/  SHF.L.U32 R125, R171, 0x8, RZ ;  /* 0x00000008ab7d7819 */ /* 0x000fc400000006ff */
[----:B------:R-:W-:Y:S02]  /*3a10*/  F2FP.F16.E4M3.UNPACK_B R47, R167 ;  /* 0x000000a7ff2f723e */ /* 0x000fe400020006ff */
[----:B------:R-:W-:Y:S02]  /*3a20*/  LOP3.LUT R168, R168, 0xff00, R125, 0xf8, !PT ;  /* 0x0000ff00a8a87812 */ /* 0x000fe400078ef87d */
[----:B------:R-:W-:Y:S01]  /*3a30*/  LOP3.LUT R125, R170, 0xff0000, R137, 0xf8, !PT ;  /* 0x00ff0000aa7d7812 */ /* 0x000fe200078ef889 */
[----:B------:R-:W-:Y:S01]  /*3a40*/  IMAD.U32 R137, R166, 0x10000, RZ ;  /* 0x00010000a6897824 */ /* 0x000fe200078e00ff */
[----:B------:R-:W-:Y:S01]  /*3a50*/  F2FP.SATFINITE.E4M3.F32.PACK_AB_MERGE_C R44, R169, R136, R44 ;  /* 0x00000088a92c723e */ /* 0x000fe2000480702c */
[--C-:B------:R-:W-:Y:S01]  /*3a60*/  HADD2.F32 R166, -RZ, R47.reuse.H1_H1 ;  /* 0x3000002fffa67230 */ /* 0x100fe20000004100 */
[----:B------:R-:W-:Y:S01]  /*3a70*/  F2FP.F16.E4M3.UNPACK_B R171, R125.H1 ;  /* 0x0000007dffab723e */ /* 0x000fe200030006ff */
[----:B------:R-:W-:Y:S01]  /*3a80*/  HADD2.F32 R47, -RZ, R47.H0_H0 ;  /* 0x2000002fff2f7230 */ /* 0x000fe20000004100 */
[----:B------:R-:W-:-:S03]  /*3a90*/  LOP3.LUT R137, R168, 0xff0000, R137, 0xf8, !PT ;  /* 0x00ff0000a8897812 */ /* 0x000fc600078ef889 */
[----:B------:R-:W-:Y:S01]  /*3aa0*/  HADD2.F32 R172, -RZ, R171.H0_H0 ;  /* 0x200000abffac7230 */ /* 0x000fe20000004100 */
[----:B------:R-:W-:-:S04]  /*3ab0*/  F2FP.F16.E4M3.UNPACK_B R168, R137.H1 ;  /* 0x00000089ffa8723e */ /* 0x000fc800030006ff */
[CC--:B------:R-:W-:Y:S01]  /*3ac0*/  FMUL.FTZ R174, R166.reuse, R172.reuse ;  /* 0x000000aca6ae7220 */ /* 0x0c0fe20000410000 */
[--C-:B------:R-:W-:Y:S02]  /*3ad0*/  HADD2.F32 R170, -RZ, R168.reuse.H0_H0 ;  /* 0x200000a8ffaa7230 */ /* 0x100fe40000004100 */
[C---:B------:R-:W-:Y:S01]  /*3ae0*/  FMUL.FTZ R173, R47.reuse, R172 ;  /* 0x000000ac2fad7220 */ /* 0x040fe20000410000 */
[----:B------:R-:W-:Y:S02]  /*3af0*/  HADD2.F32 R168, -RZ, R168.H1_H1 ;  /* 0x300000a8ffa87230 */ /* 0x000fe40000004100 */
[-C--:B------:R-:W-:Y:S01]  /*3b00*/  FFMA.FTZ R47, R47, R170.reuse, -R174 ;  /* 0x000000aa2f2f7223 */ /* 0x080fe200000108ae */
[----:B------:R-:W-:Y:S01]  /*3b10*/  FFMA.FTZ R166, R166, R170, R173 ;  /* 0x000000aaa6a67223 */ /* 0x000fe200000100ad */
[----:B------:R-:W-:Y:S01]  /*3b20*/  F2FP.F16.E4M3.UNPACK_B R170, R167.H1 ;  /* 0x000000a7ffaa723e */ /* 0x000fe200030006ff */
[----:B------:R-:W-:Y:S02]  /*3b30*/  IMAD.MOV.U32 R167, RZ, RZ, R46 ;  /* 0x000000ffffa77224 */ /* 0x000fe400078e002e */
[----:B------:R-:W-:-:S02]  /*3b40*/  HADD2.F32 R46, -RZ, R171.H1_H1 ;  /* 0x300000abff2e7230 */ /* 0x000fc40000004100 */
[--C-:B------:R-:W-:Y:S02]  /*3b50*/  HADD2.F32 R171, -RZ, R170.reuse.H1_H1 ;  /* 0x300000aaffab7230 */ /* 0x100fe40000004100 */
[----:B------:R-:W-:-:S03]  /*3b60*/  HADD2.F32 R170, -RZ, R170.H0_H0 ;  /* 0x200000aaffaa7230 */ /* 0x000fc60000004100 */
[CC--:B------:R-:W-:Y:S02]  /*3b70*/  FMUL.FTZ R173, R171.reuse, R46.reuse ;  /* 0x0000002eabad7220 */ /* 0x0c0fe40000410000 */
[C---:B------:R-:W-:Y:S02]  /*3b80*/  FMUL.FTZ R172, R170.reuse, R46 ;  /* 0x0000002eaaac7220 */ /* 0x040fe40000410000 */
[-C--:B------:R-:W-:Y:S02]  /*3b90*/  FFMA.FTZ R46, R170, R168.reuse, -R173 ;  /* 0x000000a8aa2e7223 */ /* 0x080fe400000108ad */
[----:B------:R-:W-:Y:S01]  /*3ba0*/  FFMA.FTZ R171, R171, R168, R172 ;  /* 0x000000a8abab7223 */ /* 0x000fe200000100ac */
[----:B------:R-:W-:Y:S02]  /*3bb0*/  F2FP.F16.E4M3.UNPACK_B R172, R125 ;  /* 0x0000007dffac723e */ /* 0x000fe400020006ff */
[----:B------:R-:W-:Y:S02]  /*3bc0*/  F2FP.F16.E4M3.UNPACK_B R125, R167.H1 ;  /* 0x000000a7ff7d723e */ /* 0x000fe400030006ff */
[----:B------:R-:W-:Y:S01]  /*3bd0*/  F2FP.F16.E4M3.UNPACK_B R168, R137 ;  /* 0x00000089ffa8723e */ /* 0x000fe200020006ff */
[----:B------:R-:W-:Y:S01]  /*3be0*/  HADD2.F32 R174, -RZ, R172.H1_H1 ;  /* 0x300000acffae7230 */ /* 0x000fe20000004100 */
[----:B------:R-:W-:Y:S01]  /*3bf0*/  F2FP.F16.E4M3.UNPACK_B R167, R167 ;  /* 0x000000a7ffa7723e */ /* 0x000fe200020006ff */
[--C-:B------:R-:W-:Y:S01]  /*3c00*/  HADD2.F32 R137, -RZ, R125.reuse.H1_H1 ;  /* 0x3000007dff897230 */ /* 0x100fe20000004100 */
[----:B------:R-:W-:Y:S01]  /*3c10*/  F2FP.SATFINITE.E4M3.F32.PACK_AB_MERGE_C R171, R171, R46, RZ ;  /* 0x0000002eabab723e */ /* 0x000fe200048070ff */
[----:B------:R-:W-:-:S02]  /*3c20*/  HADD2.F32 R125, -RZ, R125.H0_H0 ;  /* 0x2000007dff7d7230 */ /* 0x000fc40000004100 */
[----:B------:R-:W-:Y:S02]  /*3c30*/  HADD2.F32 R170, -RZ, R168.H1_H1 ;  /* 0x300000a8ffaa7230 */ /* 0x000fe40000004100 */
[-C--:B------:R-:W-:Y:S01]  /*3c40*/  FMUL.FTZ R176, R137, R174.reuse ;  /* 0x000000ae89b07220 */ /* 0x080fe20000410000 */
[----:B------:R-:W-:Y:S02]  /*3c50*/  HADD2.F32 R172, -RZ, R172.H0_H0 ;  /* 0x200000acffac7230 */ /* 0x000fe40000004100 */
[C---:B------:R-:W-:Y:S01]  /*3c60*/  FMUL.FTZ R174, R125.reuse, R174 ;  /* 0x000000ae7dae7220 */ /* 0x040fe20000410000 */
[----:B------:R-:W-:Y:S02]  /*3c70*/  HADD2.F32 R168, -RZ, R168.H0_H0 ;  /* 0x200000a8ffa87230 */ /* 0x000fe40000004100 */
[-C--:B------:R-:W-:Y:S01]  /*3c80*/  FFMA.FTZ R125, R125, R170.reuse, -R176 ;  /* 0x000000aa7d7d7223 */ /* 0x080fe200000108b0 */
[----:B------:R-:W-:Y:S01]  /*3c90*/  F2FP.SATFINITE.E4M3.F32.PACK_AB_MERGE_C R47, R166, R47, R171 ;  /* 0x0000002fa62f723e */ /* 0x000fe200048070ab */
[----:B------:R-:W-:Y:S01]  /*3ca0*/  FFMA.FTZ R174, R137, R170, R174 ;  /* 0x000000aa89ae7223 */ /* 0x000fe200000100ae */
[----:B------:R-:W-:-:S02]  /*3cb0*/  HADD2.F32 R137, -RZ, R167.H1_H1 ;  /* 0x300000a7ff897230 */ /* 0x000fc40000004100 */
[----:B------:R-:W-:Y:S02]  /*3cc0*/  HADD2.F32 R167, -RZ, R167.H0_H0 ;  /* 0x200000a7ffa77230 */ /* 0x000fe40000004100 */
[----:B------:R-:W-:Y:S01]  /*3cd0*/  F2FP.SATFINITE.E4M3.F32.PACK_AB_MERGE_C R125, R174, R125, RZ ;  /* 0x0000007dae7d723e */ /* 0x000fe200048070ff */
[-C--:B------:R-:W-:Y:S02]  /*3ce0*/  FMUL.FTZ R170, R137, R172.reuse ;  /* 0x000000ac89aa7220 */ /* 0x080fe40000410000 */
[C---:B------:R-:W-:Y:S02]  /*3cf0*/  FMUL.FTZ R172, R167.reuse, R172 ;  /* 0x000000aca7ac7220 */ /* 0x040fe40000410000 */
[-C--:B------:R-:W-:Y:S02]  /*3d00*/  FFMA.FTZ R170, R167, R168.reuse, -R170 ;  /* 0x000000a8a7aa7223 */ /* 0x080fe400000108aa */
[----:B------:R-:W-:-:S05]  /*3d10*/  FFMA.FTZ R137, R137, R168, R172 ;  /* 0x000000a889897223 */ /* 0x000fca00000100ac */
[----:B------:R-:W-:-:S07]  /*3d20*/  F2FP.SATFINITE.E4M3.F32.PACK_AB_MERGE_C R46, R137, R170, R125 ;  /* 0x000000aa892e723e */ /* 0x000fce000480707d */
.L_x_3396:
[----:B------:R-:W-:Y:S05]  /*3d30*/  BSYNC B3 ;  /* 0x0000000000037941 */ /* 0x000fea0003800000 */
.L_x_3395:
[----:B--2---:R2:W-:Y:S02]  /*3d40*/  STG.E.128 desc[UR54][R50.64], R44 ;  /* 0x0000002c32007986 */ /* 0x0045e4000c101d36 */
.L_x_3394:
[----:B------:R-:W-:Y:S05]  /*3d50*/  BSYNC B2 ;  /* 0x0000000000027941 */ /* 0x000fea0003800000 */
.L_x_3393:
[----:B------:R-:W-:Y:S01]  /*3d60*/  ISETP.NE.AND P3, PT, R35, RZ, PT ;  /* 0x000000ff2300720c */ /* 0x000fe20003f65270 */
[----:B------:R-:W-:-:S12]  /*3d70*/  BSSY B2, `(.L_x_3397) ;  /* 0x0000078000027945 */ /* 0x000fd80003800000 */
[----:B------:R-:W-:Y:S05]  /*3d80*/  @!P3 BRA `(.L_x_3398) ;  /* 0x0000000400d8b947 */ /* 0x000fea0003800000 */
        /* <DEDUP_REMOVED lines=14> */
[----:B--2---:R-:W-:Y:S01]  /*3e70*/  IMAD.MOV.U32 R124, RZ, RZ, R44 ;  /* 0x000000ffff7c7224 */ /* 0x004fe200078e002c */
[----:B------:R-:W-:Y:S01]  /*3e80*/  PRMT R97, R167, 0x654, R96 ;  /* 0x00000654a7617816 */ /* 0x000fe20000000060 */
[----:B------:R-:W-:Y:S01]  /*3e90*/  IMAD.MOV.U32 R96, RZ, RZ, R45 ;  /* 0x000000ffff607224 */ /* 0x000fe200078e002d */
[----:B------:R-:W-:Y:S01]  /*3ea0*/  SHF.L.U32 R136, R136, 0x8, RZ ;  /* 0x0000000888887819 */ /* 0x000fe200000006ff */
[----:B------:R-:W-:Y:S01]  /*3eb0*/  IMAD.U32 R137, R137, 0x10000, RZ ;  /* 0x0001000089897824 */ /* 0x000fe200078e00ff */
[----:B------:R-:W-:Y:S01]  /*3ec0*/  LOP3.LUT R44, R97, 0xff00, R98, 0xf8, !PT ;  /* 0x0000ff00612c7812 */ /* 0x000fe200078ef862 */
[----:B------:R-:W-:Y:S01]  /*3ed0*/  IMAD.U32 R97, R166, 0x10000, RZ ;  /* 0x00010000a6617824 */ /* 0x000fe200078e00ff */
[----:B------:R-:W-:-:S02]  /*3ee0*/  LOP3.LUT R98, R99, 0xff00, R136, 0xf8, !PT ;  /* 0x0000ff0063627812 */ /* 0x000fc400078ef888 */
[----:B------:R-:W-:Y:S02]  /*3ef0*/  F2FP.F16.E4M3.UNPACK_B R45, R96 ;  /* 0x00000060ff2d723e */ /* 0x000fe400020006ff */
[-C--:B------:R-:W-:Y:S02]  /*3f00*/  F2FP.F16.E4M3.UNPACK_B R136, R165.reuse.H1 ;  /* 0x000000a5ff88723e */ /* 0x080fe400030006ff */
[----:B------:R-:W-:Y:S01]  /*3f10*/  LOP3.LUT R44, R44, 0xff0000, R97, 0xf8, !PT ;  /* 0x00ff00002c2c7812 */ /* 0x000fe200078ef861 */
[--C-:B------:R-:W-:Y:S01]  /*3f20*/  HADD2.F32 R99, -RZ, R45.reuse.H1_H1 ;  /* 0x3000002dff637230 */ /* 0x100fe20000004100 */
[----:B------:R-:W-:Y:S01]  /*3f30*/  F2FP.F16.E4M3.UNPACK_B R125, R164.H1 ;  /* 0x000000a4ff7d723e */ /* 0x000fe200030006ff */
[----:B------:R-:W-:Y:S01]  /*3f40*/  HADD2.F32 R97, -RZ, R45.H0_H0 ;  /* 0x2000002dff617230 */ /* 0x000fe20000004100 */
[----:B------:R-:W-:Y:S01]  /*3f50*/  LOP3.LUT R45, R98, 0xff0000, R137, 0xf8, !PT ;  /* 0x00ff0000622d7812 */ /* 0x000fe200078ef889 */
[--C-:B------:R-:W-:Y:S01]  /*3f60*/  HADD2.F32 R168, -RZ, R136.reuse.H0_H0 ;  /* 0x20000088ffa87230 */ /* 0x100fe20000004100 */
[----:B------:R-:W-:Y:S01]  /*3f70*/  F2FP.F16.E4M3.UNPACK_B R98, R96.H1 ;  /* 0x00000060ff62723e */ /* 0x000fe200030006ff */
[----:B------:R-:W-:Y:S01]  /*3f80*/  HADD2.F32 R166, -RZ, R125.H0_H0 ;  /* 0x2000007dffa67230 */ /* 0x000fe20000004100 */
[----:B------:R-:W-:Y:S01]  /*3f90*/  F2FP.F16.E4M3.UNPACK_B R167, R165 ;  /* 0x000000a5ffa7723e */ /* 0x000fe200020006ff */
[----:B------:R-:W-:-:S02]  /*3fa0*/  HADD2.F32 R169, -RZ, R136.H1_H1 ;  /* 0x30000088ffa97230 */ /* 0x000fc40000004100 */
[-C--:B------:R-:W-:Y:S01]  /*3fb0*/  FMUL.FTZ R96, R99, R168.reuse ;  /* 0x000000a863607220 */ /* 0x080fe20000410000 */
[C---:B------:R-:W-:Y:S01]  /*3fc0*/  FMUL.FTZ R168, R97.reuse, R168 ;  /* 0x000000a861a87220 */ /* 0x040fe20000410000 */
[--C-:B------:R-:W-:Y:S01]  /*3fd0*/  HADD2.F32 R136, -RZ, R98.reuse.H1_H1 ;  /* 0x30000062ff887230 */ /* 0x100fe20000004100 */
[----:B------:R-:W-:Y:S01]  /*3fe0*/  F2FP.F16.E4M3.UNPACK_B R165, R164 ;  /* 0x000000a4ffa5723e */ /* 0x000fe200020006ff */
[----:B------:R-:W-:Y:S02]  /*3ff0*/  HADD2.F32 R98, -RZ, R98.H0_H0 ;  /* 0x20000062ff627230 */ /* 0x000fe40000004100 */
[-C--:B------:R-:W-:Y:S01]  /*4000*/  FFMA.FTZ R96, R97, R166.reuse, -R96 ;  /* 0x000000a661607223 */ /* 0x080fe20000010860 */
[----:B------:R-:W-:Y:S01]  /*4010*/  FFMA.FTZ R97, R99, R166, R168 ;  /* 0x000000a663617223 */ /* 0x000fe200000100a8 */
[----:B------:R-:W-:Y:S02]  /*4020*/  HADD2.F32 R137, -RZ, R125.H1_H1 ;  /* 0x3000007dff897230 */ /* 0x000fe40000004100 */
[-C--:B------:R-:W-:Y:S01]  /*4030*/  FMUL.FTZ R125, R136, R169.reuse ;  /* 0x000000a9887d7220 */ /* 0x080fe20000410000 */
[----:B------:R-:W-:Y:S01]  /*4040*/  F2FP.F16.E4M3.UNPACK_B R99, R124.H1 ;  /* 0x0000007cff63723e */ /* 0x000fe200030006ff */
[----:B------:R-:W-:Y:S01]  /*4050*/  FMUL.FTZ R169, R98, R169 ;  /* 0x000000a962a97220 */ /* 0x000fe20000410000 */
[----:B------:R-:W-:-:S02]  /*4060*/  HADD2.F32 R168, -RZ, R167.H1_H1 ;  /* 0x300000a7ffa87230 */ /* 0x000fc40000004100 */
[-C--:B------:R-:W-:Y:S01]  /*4070*/  FFMA.FTZ R98, R98, R137.reuse, -R125 ;  /* 0x0000008962627223 */ /* 0x080fe2000001087d */
[----:B------:R-:W-:Y:S02]  /*4080*/  HADD2.F32 R166, -RZ, R165.H1_H1 ;  /* 0x300000a5ffa67230 */ /* 0x000fe40000004100 */
[--C-:B------:R-:W-:Y:S02]  /*4090*/  HADD2.F32 R164, -RZ, R99.reuse.H1_H1 ;  /* 0x30000063ffa47230 */ /* 0x100fe40000004100 */
[----:B------:R-:W-:Y:S02]  /*40a0*/  HADD2.F32 R125, -RZ, R99.H0_H0 ;  /* 0x20000063ff7d7230 */ /* 0x000fe40000004100 */
[----:B------:R-:W-:Y:S01]  /*40b0*/  FFMA.FTZ R99, R136, R137, R169 ;  /* 0x0000008988637223 */ /* 0x000fe200000100a9 */
[----:B------:R-:W-:Y:S01]  /*40c0*/  F2FP.F16.E4M3.UNPACK_B R136, R124 ;  /* 0x0000007cff88723e */ /* 0x000fe200020006ff */
[----:B------:R-:W-:Y:S01]  /*40d0*/  FMUL.FTZ R124, R164, R168 ;  /* 0x000000a8a47c7220 */ /* 0x000fe20000410000 */
[----:B------:R-:W-:-:S02]  /*40e0*/  HADD2.F32 R167, -RZ, R167.H0_H0 ;  /* 0x200000a7ffa77230 */ /* 0x000fc40000004100 */
[----:B------:R-:W-:Y:S01]  /*40f0*/  FMUL.FTZ R169, R125, R168 ;  /* 0x000000a87da97220 */ /* 0x000fe20000410000 */
[----:B------:R-:W-:Y:S01]  /*4100*/  F2FP.SATFINITE.E4M3.F32.PACK_AB_MERGE_C R98, R99, R98, RZ ;  /* 0x000000626362723e */ /* 0x000fe200048070ff */
[--C-:B------:R-:W-:Y:S02]  /*4110*/  HADD2.F32 R137, -RZ, R136.reuse.H1_H1 ;  /* 0x30000088ff897230 */ /* 0x100fe40000004100 */
[-C--:B------:R-:W-:Y:S01]  /*4120*/  FFMA.FTZ R124, R125, R166.reuse, -R124 ;  /* 0x000000a67d7c7223 */ /* 0x080fe2000001087c */
[----:B------:R-:W-:Y:S01]  /*4130*/  FFMA.FTZ R125, R164, R166, R169 ;  /* 0x000000a6a47d7223 */ /* 0x000fe200000100a9 */
[----:B------:R-:W-:Y:S02]  /*4140*/  HADD2.F32 R136, -RZ, R136.H0_H0 ;  /* 0x20000088ff887230 */ /* 0x000fe40000004100 */
[----:B------:R-:W-:Y:S02]  /*4150*/  HADD2.F32 R166, -RZ, R165.H0_H0 ;  /* 0x200000a5ffa67230 */ /* 0x000fe40000004100 */
[----:B------:R-:W-:Y:S01]  /*4160*/  FMUL.FTZ R169, R137, R167 ;  /* 0x000000a789a97220 */ /* 0x000fe20000410000 */
[----:B------:R-:W-:-:S02]  /*4170*/  IMAD.MOV.U32 R165, RZ, RZ, R47 ;  /* 0x000000ffffa57224 */ /* 0x000fc400078e002f */
[C---:B------:R-:W-:Y:S01]  /*4180*/  FMUL.FTZ R168, R136.reuse, R167 ;  /* 0x000000a788a87220 */ /* 0x040fe20000410000 */
[----:B------:R-:W-:Y:S01]  /*4190*/  F2FP.SATFINITE.E4M3.F32.PACK_AB_MERGE_C R124, R125, R124, RZ ;  /* 0x0000007c7d7c723e */ /* 0x000fe200048070ff */
[-C--:B------:R-:W-:Y:S01]  /*41a0*/  FFMA.FTZ R47, R136, R166.reuse, -R169 ;  /* 0x000000a6882f7223 */ /* 0x080fe200000108a9 */
[----:B------:R-:W-:Y:S01]  /*41b0*/  F2FP.F16.E4M3.UNPACK_B R169, R45.H1 ;  /* 0x0000002dffa9723e */ /* 0x000fe200030006ff */
[----:B------:R-:W-:Y:S01]  /*41c0*/  FFMA.FTZ R136, R137, R166, R168 ;  /* 0x000000a689887223 */ /* 0x000fe200000100a8 */
[-C--:B------:R-:W-:Y:S02]  /*41d0*/  F2FP.F16.E4M3.UNPACK_B R164, R165.reuse ;  /* 0x000000a5ffa4723e */ /* 0x080fe400020006ff */
[----:B------:R-:W-:Y:S01]  /*41e0*/  F2FP.F16.E4M3.UNPACK_B R168, R44.H1 ;  /* 0x0000002cffa8723e */ /* 0x000fe200030006ff */
[----:B------:R-:W-:Y:S01]  /*41f0*/  HADD2.F32 R137, -RZ, R169.H0_H0 ;  /* 0x200000a9ff897230 */ /* 0x000fe20000004100 */
[----:B------:R-:W-:Y:S01]  /*4200*/  F2FP.F16.E4M3.UNPACK_B R165, R165.H1 ;  /* 0x000000a5ffa5723e */ /* 0x000fe200030006ff */
[--C-:B------:R-:W-:Y:S01]  /*4210*/  HADD2.F32 R166, -RZ, R164.reuse.H1_H1 ;  /* 0x300000a4ffa67230 */ /* 0x100fe20000004100 */
[----:B------:R-:W-:Y:S01]  /*4220*/  F2FP.SATFINITE.E4M3.F32.PACK_AB_MERGE_C R47, R136, R47, R124 ;  /* 0x0000002f882f723e */ /* 0x000fe2000480707c */
[----:B------:R-:W-:-:S02]  /*4230*/  HADD2.F32 R164, -RZ, R164.H0_H0 ;  /* 0x200000a4ffa47230 */ /* 0x000fc40000004100 */
[--C-:B------:R-:W-:Y:S02]  /*4240*/  HADD2.F32 R167, -RZ, R168.reuse.H0_H0 ;  /* 0x200000a8ffa77230 */ /* 0x100fe40000004100 */
[-C--:B------:R-:W-:Y:S01]  /*4250*/  FMUL.FTZ R171, R166, R137.reuse ;  /* 0x00000089a6ab7220 */ /* 0x080fe20000410000 */
[----:B------:R-:W-:Y:S02]  /*4260*/  HADD2.F32 R168, -RZ, R168.H1_H1 ;  /* 0x300000a8ffa87230 */ /* 0x000fe40000004100 */
[C---:B------:R-:W-:Y:S01]  /*4270*/  FMUL.FTZ R173, R164.reuse, R137 ;  /* 0x00000089a4ad7220 */ /* 0x040fe20000410000 */
[----:B------:R-:W-:-:S03]  /*4280*/  FFMA.FTZ R137, R164, R167, -R171 ;  /* 0x000000a7a4897223 */ /* 0x000fc600000108ab */
[----:B------:R-:W-:Y:S01]  /*4290*/  FFMA.FTZ R164, R166, R167, R173 ;  /* 0x000000a7a6a47223 */ /* 0x000fe200000100ad */
[----:B------:R-:W-:Y:S02]  /*42a0*/  IMAD.MOV.U32 R166, RZ, RZ, R46 ;  /* 0x000000ffffa67224 */ /* 0x000fe400078e002e */
[----:B------:R-:W-:Y:S01]  /*42b0*/  HADD2.F32 R46, -RZ, R169.H1_H1 ;  /* 0x300000a9ff2e7230 */ /* 0x000fe20000004100 */
[----:B------:R-:W-:Y:S01]  /*42c0*/  F2FP.F16.E4M3.UNPACK_B R169, R45 ;  /* 0x0000002dffa9723e */ /* 0x000fe200020006ff */
[--C-:B------:R-:W-:Y:S01]  /*42d0*/  HADD2.F32 R167, -RZ, R165.reuse.H1_H1 ;  /* 0x300000a5ffa77230 */ /* 0x100fe20000004100 */
[----:B------:R-:W-:Y:S01]  /*42e0*/  F2FP.F16.E4M3.UNPACK_B R45, R44 ;  /* 0x0000002cff2d723e */ /* 0x000fe200020006ff */
[----:B------:R-:W-:-:S03]  /*42f0*/  HADD2.F32 R165, -RZ, R165.H0_H0 ;  /* 0x200000a5ffa57230 */ /* 0x000fc60000004100 */
[-C--:B------:R-:W-:Y:S02]  /*4300*/  FMUL.FTZ R170, R167, R46.reuse ;  /* 0x0000002ea7aa7220 */ /* 0x080fe40000410000 */
[C---:B------:R-:W-:Y:S02]  /*4310*/  FMUL.FTZ R172, R165.reuse, R46 ;  /* 0x0000002ea5ac7220 */ /* 0x040fe40000410000 */
[-C--:B------:R-:W-:Y:S01]  /*4320*/  FFMA.FTZ R46, R165, R168.reuse, -R170 ;  /* 0x000000a8a52e7223 */ /* 0x080fe200000108aa */
[----:B------:R-:W-:Y:S02]  /*4330*/  HADD2.F32 R170, -RZ, R169.H1_H1 ;  /* 0x300000a9ffaa7230 */ /* 0x000fe40000004100 */
[----:B------:R-:W-:Y:S01]  /*4340*/  FFMA.FTZ R165, R167, R168, R172 ;  /* 0x000000a8a7a57223 */ /* 0x000fe200000100ac */
[-C--:B------:R-:W-:Y:S01]  /*4350*/  F2FP.F16.E4M3.UNPACK_B R167, R166.reuse.H1 ;  /* 0x000000a6ffa7723e */ /* 0x080fe200030006ff */
[----:B------:R-:W-:Y:S01]  /*4360*/  HADD2.F32 R168, -RZ, R45.H1_H1 ;  /* 0x3000002dffa87230 */ /* 0x000fe20000004100 */
[----:B------:R-:W-:Y:S01]  /*4370*/  F2FP.F16.E4M3.UNPACK_B R166, R166 ;  /* 0x000000a6ffa6723e */ /* 0x000fe200020006ff */
[----:B------:R-:W-:Y:S01]  /*4380*/  HADD2.F32 R169, -RZ, R169.H0_H0 ;  /* 0x200000a9ffa97230 */ /* 0x000fe20000004100 */
[----:B------:R-:W-:Y:S01]  /*4390*/  F2FP.SATFINITE.E4M3.F32.PACK_AB_MERGE_C R165, R165, R46, RZ ;  /* 0x0000002ea5a5723e */ /* 0x000fe200048070ff */
[----:B------:R-:W-:-:S02]  /*43a0*/  HADD2.F32 R44, -RZ, R167.H1_H1 ;  /* 0x300000a7ff2c7230 */ /* 0x000fc40000004100 */
[----:B------:R-:W-:Y:S01]  /*43b0*/  HADD2.F32 R167, -RZ, R167.H0_H0 ;  /* 0x200000a7ffa77230 */ /* 0x000fe20000004100 */
[----:B------:R-:W-:Y:S01]  /*43c0*/  F2FP.SATFINITE.E4M3.F32.PACK_AB_MERGE_C R137, R164, R137, R165 ;  /* 0x00000089a489723e */ /* 0x000fe200048070a5 */
[----:B------:R-:W-:Y:S02]  /*43d0*/  HADD2.F32 R45, -RZ, R45.H0_H0 ;  /* 0x2000002dff2d7230 */ /* 0x000fe40000004100 */
[-C--:B------:R-:W-:Y:S01]  /*43e0*/  FMUL.FTZ R172, R44, R170.reuse ;  /* 0x000000aa2cac7220 */ /* 0x080fe20000410000 */
[----:B------:R-:W-:-:S03]  /*43f0*/  FMUL.FTZ R171, R167, R170 ;  /* 0x000000aaa7ab7220 */ /* 0x000fc60000410000 */
[-C--:B------:R-:W-:Y:S01]  /*4400*/  FFMA.FTZ R172, R167, R168.reuse, -R172 ;  /* 0x000000a8a7ac7223 */ /* 0x080fe200000108ac */
[----:B------:R-:W-:Y:S01]  /*4410*/  FFMA.FTZ R171, R44, R168, R171 ;  /* 0x000000a82cab7223 */ /* 0x000fe200000100ab */
[--C-:B------:R-:W-:Y:S02]  /*4420*/  HADD2.F32 R44, -RZ, R166.reuse.H1_H1 ;  /* 0x300000a6ff2c7230 */ /* 0x100fe40000004100 */
[----:B------:R-:W-:Y:S02]  /*4430*/  HADD2.F32 R166, -RZ, R166.H0_H0 ;  /* 0x200000a6ffa67230 */ /* 0x000fe40000004100 */
[----:B------:R-:W-:Y:S01]  /*4440*/  F2FP.SATFINITE.E4M3.F32.PACK_AB_MERGE_C R171, R171, R172, RZ ;  /* 0x000000acabab723e */ /* 0x000fe200048070ff */
[-C--:B------:R-:W-:Y:S02]  /*4450*/  FMUL.FTZ R99, R44, R169.reuse ;  /* 0x000000a92c637220 */ /* 0x080fe40000410000 */
[C---:B------:R-:W-:Y:S02]  /*4460*/  FMUL.FTZ R169, R166.reuse, R169 ;  /* 0x000000a9a6a97220 */ /* 0x040fe40000410000 */
[----:B------:R-:W-:-:S02]  /*4470*/  FFMA.FTZ R99, R166, R45, -R99 ;  /* 0x0000002da6637223 */ /* 0x000fc40000010863 */
[----:B------:R-:W-:Y:S01]  /*4480*/  FFMA.FTZ R44, R44, R45, R169 ;  /* 0x0000002d2c2c7223 */ /* 0x000fe200000100a9 */
[----:B------:R-:W-:-:S04]  /*4490*/  F2FP.SATFINITE.E4M3.F32.PACK_AB_MERGE_C R45, R97, R96, R98 ;  /* 0x00000060612d723e */ /* 0x000fc80004807062 */
[----:B------:R-:W-:Y:S01]  /*44a0*/  F2FP.SATFINITE.E4M3.F32.PACK_AB_MERGE_C R46, R44, R99, R171 ;  /* 0x000000632c2e723e */ /* 0x000fe200048070ab */
[----:B------:R-:W-:Y:S02]  /*44b0*/  IMAD.MOV.U32 R44, RZ, RZ, R47 ;  /* 0x000000ffff2c7224 */ /* 0x000fe400078e002f */
[----:B------:R-:W-:-:S07]  /*44c0*/  IMAD.MOV.U32 R47, RZ, RZ, R137 ;  /* 0x000000ffff2f7224 */ /* 0x000fce00078e0089 */
.L_x_3400:
[----:B------:R-:W-:Y:S05]  /*44d0*/  BSYNC B3 ;  /* 0x0000000000037941 */ /* 0x000fea0003800000 */
.L_x_3399:
[----:B--2---:R3:W-:Y:S02]  /*44e0*/  STG.E.128 desc[UR54][R50.64+0x20], R44 ;  /* 0x0000202c32007986 */ /* 0x0047e4000c101d36 */
.L_x_3398:
[----:B------:R-:W-:Y:S05]  /*44f0*/  BSYNC B2 ;  /* 0x0000000000027941 */ /* 0x000fea0003800000 */
.L_x_3397:
[----:B------:R-:W-:Y:S01]  /*4500*/  ISETP.NE.AND P3, PT, R36, RZ, PT ;  /* 0x000000ff2400720c */ /* 0x000fe20003f65270 */
[----:B------:R-:W-:-:S12]  /*4510*/  BSSY B2, `(.L_x_3401) ;  /* 0x0000073000027945 */ /* 0x000fd80003800000 */
[----:B------:R-:W-:Y:S05]  /*4520*/  @!P3 BRA `(.L_x_3402) ;  /* 0x0000000400c4b947 */ /* 0x000fea0003800000 */
        /* <DEDUP_REMOVED lines=12> */
[----:B------:R-:W-:Y:S02]  /*45f0*/  PRMT R89, R89, 0x654, R88 ;  /* 0x0000065459597816 */ /* 0x000fe40000000058 */
[----:B------:R-:W-:Y:S01]  /*4600*/  PRMT R96, R91, 0x654, R90 ;  /* 0x000006545b607816 */ /* 0x000fe2000000005a */
[----:B------:R-:W-:Y:S01]  /*4610*/  IMAD.SHL.U32 R91, R97, 0x100, RZ ;  /* 0x00000100615b7824 */ /* 0x000fe200078e00ff */
[----:B------:R-:W-:Y:S01]  /*4620*/  SHF.L.U32 R88, R98, 0x8, RZ ;  /* 0x0000000862587819 */ /* 0x000fe200000006ff */
[----:B--2---:R-:W-:Y:S01]  /*4630*/  IMAD.MOV.U32 R90, RZ, RZ, R44 ;  /* 0x000000ffff5a7224 */ /* 0x004fe200078e002c */
[----:B------:R-:W-:-:S02]  /*4640*/  F2FP.F16.E4M3.UNPACK_B R44, R45 ;  /* 0x0000002dff2c723e */ /* 0x000fc400020006ff */
[----:B------:R-:W-:Y:S01]  /*4650*/  LOP3.LUT R89, R89, 0xff00, R88, 0xf8, !PT ;  /* 0x0000ff0059597812 */ /* 0x000fe200078ef858 */
[----:B------:R-:W-:Y:S01]  /*4660*/  IMAD.U32 R88, R124, 0x10000, RZ ;  /* 0x000100007c587824 */ /* 0x000fe200078e00ff */
[----:B------:R-:W-:Y:S01]  /*4670*/  LOP3.LUT R98, R96, 0xff00, R91, 0xf8, !PT ;  /* 0x0000ff0060627812 */ /* 0x000fe200078ef85b */
[----:B------:R-:W-:Y:S01]  /*4680*/  IMAD.U32 R91, R99, 0x10000, RZ ;  /* 0x00010000635b7824 */ /* 0x000fe200078e00ff */
[----:B------:R-:W-:Y:S02]  /*4690*/  F2FP.F16.E4M3.UNPACK_B R96, R163.H1 ;  /* 0x000000a3ff60723e */ /* 0x000fe400030006ff */
[----:B------:R-:W-:Y:S02]  /*46a0*/  LOP3.LUT R88, R89, 0xff0000, R88, 0xf8, !PT ;  /* 0x00ff000059587812 */ /* 0x000fe400078ef858 */
[----:B------:R-:W-:Y:S01]  /*46b0*/  LOP3.LUT R89, R98, 0xff0000, R91, 0xf8, !PT ;  /* 0x00ff000062597812 */ /* 0x000fe200078ef85b */
[----:B------:R-:W-:Y:S01]  /*46c0*/  HADD2.F32 R124, -RZ, R96.H0_H0 ;  /* 0x20000060ff7c7230 */ /* 0x000fe20000004100 */
[----:B------:R-:W-:Y:S01]  /*46d0*/  F2FP.F16.E4M3.UNPACK_B R98, R162.H1 ;  /* 0x000000a2ff62723e */ /* 0x000fe200030006ff */
[--C-:B------:R-:W-:Y:S01]  /*46e0*/  HADD2.F32 R91, -RZ, R44.reuse.H1_H1 ;  /* 0x3000002cff5b7230 */ /* 0x100fe20000004100 */
[----:B------:R-:W-:Y:S01]  /*46f0*/  F2FP.F16.E4M3.UNPACK_B R45, R45.H1 ;  /* 0x0000002dff2d723e */ /* 0x000fe200030006ff */
[----:B------:R-:W-:Y:S01]  /*4700*/  HADD2.F32 R44, -RZ, R44.H0_H0 ;  /* 0x2000002cff2c7230 */ /* 0x000fe20000004100 */
[----:B------:R-:W-:Y:S01]  /*4710*/  F2FP.F16.E4M3.UNPACK_B R163, R163 ;  /* 0x000000a3ffa3723e */ /* 0x000fe200020006ff */
[----:B------:R-:W-:-:S02]  /*4720*/  HADD2.F32 R125, -RZ, R96.H1_H1 ;  /* 0x30000060ff7d7230 */ /* 0x000fc40000004100 */
[CC--:B------:R-:W-:Y:S01]  /*4730*/  FMUL.FTZ R137, R91.reuse, R124.reuse ;  /* 0x0000007c5b897220 */ /* 0x0c0fe20000410000 */
[--C-:B------:R-:W-:Y:S02]  /*4740*/  HADD2.F32 R99, -RZ, R98.reuse.H0_H0 ;  /* 0x20000062ff637230 */ /* 0x100fe40000004100 */
        /* <DEDUP_REMOVED lines=14> */
[----:B------:R-:W-:-:S02]  /*4830*/  HADD2.F32 R98, -RZ, R91.H1_H1 ;  /* 0x3000005bff627230 */ /* 0x000fc40000004100 */
[----:B------:R-:W-:Y:S02]  /*4840*/  HADD2.F32 R97, -RZ, R91.H0_H0 ;  /* 0x2000005bff617230 */ /* 0x000fe40000004100 */
[----:B------:R-:W-:Y:S02]  /*4850*/  HADD2.F32 R163, -RZ, R163.H0_H0 ;  /* 0x200000a3ffa37230 */ /* 0x000fe40000004100 */
[-C--:B------:R-:W-:Y:S01]  /*4860*/  FMUL.FTZ R136, R98, R99.reuse ;  /* 0x0000006362887220 */ /* 0x080fe20000410000 */
[--C-:B------:R-:W-:Y:S02]  /*4870*/  HADD2.F32 R96, -RZ, R90.reuse.H1_H1 ;  /* 0x3000005aff607230 */ /* 0x100fe40000004100 */
[----:B------:R-:W-:Y:S01]  /*4880*/  FMUL.FTZ R99, R97, R99 ;  /* 0x0000006361637220 */ /* 0x000fe20000410000 */
[----:B------:R-:W-:Y:S02]  /*4890*/  HADD2.F32 R91, -RZ, R90.H0_H0 ;  /* 0x2000005aff5b7230 */ /* 0x000fe40000004100 */
[----:B------:R-:W-:-:S02]  /*48a0*/  HADD2.F32 R90, -RZ, R162.H1_H1 ;  /* 0x300000a2ff5a7230 */ /* 0x000fc40000004100 */
[-C--:B------:R-:W-:Y:S01]  /*48b0*/  FMUL.FTZ R124, R96, R163.reuse ;  /* 0x000000a3607c7220 */ /* 0x080fe20000410000 */
[----:B------:R-:W-:Y:S02]  /*48c0*/  HADD2.F32 R162, -RZ, R162.H0_H0 ;  /* 0x200000a2ffa27230 */ /* 0x000fe40000004100 */
[----:B------:R-:W-:Y:S01]  /*48d0*/  FMUL.FTZ R163, R91, R163 ;  /* 0x000000a35ba37220 */ /* 0x000fe20000410000 */
[-C--:B------:R-:W-:Y:S01]  /*48e0*/  FFMA.FTZ R97, R97, R90.reuse, -R136 ;  /* 0x0000005a61617223 */ /* 0x080fe20000010888 */
[----:B------:R-:W-:Y:S01]  /*48f0*/  FFMA.FTZ R136, R98, R90, R99 ;  /* 0x0000005a62887223 */ /* 0x000fe20000010063 */
[-C--:B------:R-:W-:Y:S01]  /*4900*/  FFMA.FTZ R90, R91, R162.reuse, -R124 ;  /* 0x000000a25b5a7223 */ /* 0x080fe2000001087c */
[----:B------:R-:W-:Y:S01]  /*4910*/  FFMA.FTZ R91, R96, R162, R163 ;  /* 0x000000a2605b7223 */ /* 0x000fe200000100a3 */
[----:B------:R-:W-:Y:S02]  /*4920*/  F2FP.F16.E4M3.UNPACK_B R98, R47.H1 ;  /* 0x0000002fff62723e */ /* 0x000fe400030006ff */
[----:B------:R-:W-:-:S02]  /*4930*/  F2FP.SATFINITE.E4M3.F32.PACK_AB_MERGE_C R96, R164, R137, RZ ;  /* 0x00000089a460723e */ /* 0x000fc400048070ff */
[----:B------:R-:W-:Y:S01]  /*4940*/  F2FP.F16.E4M3.UNPACK_B R164, R89.H1 ;  /* 0x00000059ffa4723e */ /* 0x000fe200030006ff */
[--C-:B------:R-:W-:Y:S01]  /*4950*/  HADD2.F32 R125, -RZ, R98.reuse.H0_H0 ;  /* 0x20000062ff7d7230 */ /* 0x100fe20000004100 */
[----:B------:R-:W-:Y:S01]  /*4960*/  F2FP.SATFINITE.E4M3.F32.PACK_AB_MERGE_C R97, R136, R97, RZ ;  /* 0x000000618861723e */ /* 0x000fe200048070ff */
[----:B------:R-:W-:Y:S01]  /*4970*/  HADD2.F32 R136, -RZ, R98.H1_H1 ;  /* 0x30000062ff887230 */ /* 0x000fe20000004100 */
[----:B------:R-:W-:Y:S01]  /*4980*/  F2FP.F16.E4M3.UNPACK_B R99, R46.H1 ;  /* 0x0000002eff63723e */ /* 0x000fe200030006ff */
[--C-:B------:R-:W-:Y:S01]  /*4990*/  HADD2.F32 R137, -RZ, R164.reuse.H1_H1 ;  /* 0x300000a4ff897230 */ /* 0x100fe20000004100 */
[-C--:B------:R-:W-:Y:S01]  /*49a0*/  F2FP.F16.E4M3.UNPACK_B R98, R88.reuse.H1 ;  /* 0x00000058ff62723e */ /* 0x080fe200030006ff */
        /* <DEDUP_REMOVED lines=20> */
[--C-:B------:R-:W-:Y:S01]  /*4af0*/  HADD2.F32 R99, -RZ, R46.reuse.H0_H0 ;  /* 0x2000002eff637230 */ /* 0x100fe20000004100 */
[----:B------:R-:W-:Y:S01]  /*4b00*/  F2FP.SATFINITE.E4M3.F32.PACK_AB_MERGE_C R45, R45, R44, R96 ;  /* 0x0000002c2d2d723e */ /* 0x000fe20004807060 */
[----:B------:R-:W-:Y:S01]  /*4b10*/  HADD2.F32 R125, -RZ, R125.H1_H1 ;  /* 0x3000007dff7d7230 */ /* 0x000fe20000004100 */
[----:B------:R-:W-:Y:S01]  /*4b20*/  F2FP.SATFINITE.E4M3.F32.PACK_AB_MERGE_C R165, R165, R166, RZ ;  /* 0x000000a6a5a5723e */ /* 0x000fe200048070ff */
[----:B------:R-:W-:Y:S01]  /*4b30*/  HADD2.F32 R46, -RZ, R46.H1_H1 ;  /* 0x3000002eff2e7230 */ /* 0x000fe20000004100 */
[----:B------:R-:W-:Y:S01]  /*4b40*/  F2FP.SATFINITE.E4M3.F32.PACK_AB_MERGE_C R47, R47, R88, RZ ;  /* 0x000000582f2f723e */ /* 0x000fe200048070ff */
[----:B------:R-:W-:-:S02]  /*4b50*/  HADD2.F32 R98, -RZ, R98.H0_H0 ;  /* 0x20000062ff627230 */ /* 0x000fc40000004100 */
[-C--:B------:R-:W-:Y:S01]  /*4b60*/  FMUL.FTZ R137, R125, R164.reuse ;  /* 0x000000a47d897220 */ /* 0x080fe20000410000 */
[----:B------:R-:W-:Y:S02]  /*4b70*/  HADD2.F32 R89, -RZ, R89.H0_H0 ;  /* 0x20000059ff597230 */ /* 0x000fe40000004100 */
[-C--:B------:R-:W-:Y:S01]  /*4b80*/  FMUL.FTZ R136, R46, R163.reuse ;  /* 0x000000a32e887220 */ /* 0x080fe20000410000 */
[C---:B------:R-:W-:Y:S01]  /*4b90*/  FMUL.FTZ R164, R124.reuse, R164 ;  /* 0x000000a47ca47220 */ /* 0x040fe20000410000 */
[C---:B------:R-:W-:Y:S01]  /*4ba0*/  FMUL.FTZ R163, R99.reuse, R163 ;  /* 0x000000a363a37220 */ /* 0x040fe20000410000 */
[-C--:B------:R-:W-:Y:S01]  /*4bb0*/  FFMA.FTZ R137, R124, R98.reuse, -R137 ;  /* 0x000000627c897223 */ /* 0x080fe20000010889 */
[-C--:B------:R-:W-:Y:S01]  /*4bc0*/  FFMA.FTZ R136, R99, R89.reuse, -R136 ;  /* 0x0000005963887223 */ /* 0x080fe20000010888 */
[----:B------:R-:W-:Y:S01]  /*4bd0*/  FFMA.FTZ R164, R125, R98, R164 ;  /* 0x000000627da47223 */ /* 0x000fe200000100a4 */
[----:B------:R-:W-:Y:S01]  /*4be0*/  FFMA.FTZ R163, R46, R89, R163 ;  /* 0x000000592ea37223 */ /* 0x000fe200000100a3 */
[----:B------:R-:W-:-:S03]  /*4bf0*/  F2FP.SATFINITE.E4M3.F32.PACK_AB_MERGE_C R44, R91, R90, R97 ;  /* 0x0000005a5b2c723e */ /* 0x000fc60004807061 */
[----:B------:R-:W-:Y:S02]  /*4c00*/  F2FP.SATFINITE.E4M3.F32.PACK_AB_MERGE_C R47, R164, R137, R47 ;  /* 0x00000089a42f723e */ /* 0x000fe4000480702f */
[----:B------:R-:W-:-:S07]  /*4c10*/  F2FP.SATFINITE.E4M3.F32.PACK_AB_MERGE_C R46, R163, R136, R165 ;  /* 0x00000088a32e723e */ /* 0x000fce00048070a5 */
.L_x_3404:
[----:B------:R-:W-:Y:S05]  /*4c20*/  BSYNC B3 ;  /* 0x0000000000037941 */ /* 0x000fea0003800000 */
.L_x_3403:
[----:B--2---:R4:W-:Y:S02]  /*4c30*/  STG.E.128 desc[UR54][R50.64+0x40], R44 ;  /* 0x0000402c32007986 */ /* 0x0049e4000c101d36 */
.L_x_3402:
[----:B------:R-:W-:Y:S05]  /*4c40*/  BSYNC B2 ;  /* 0x0000000000027941 */ /* 0x000fea0003800000 */
.L_x_3401:
[----:B------:R-:W-:Y:S01]  /*4c50*/  ISETP.NE.AND P3, PT, R37, RZ, PT ;  /* 0x000000ff2500720c */ /* 0x000fe20003f65270 */
[----:B------:R-:W-:-:S12]  /*4c60*/  BSSY B2, `(.L_x_3405) ;  /* 0x0000073000027945 */ /* 0x000fd80003800000 */
[----:B------:R-:W-:Y:S05]  /*4c70*/  @!P3 BRA `(.L_x_3406) ;  /* 0x0000000400c4b947 */ /* 0x000fea0003800000 */
[----:B0-234-:R0:W2:Y:S01]  /*4c80*/  LDS.128 R44, [R41+0x26a00] ;  /* 0x026a0000292c7984 */ /* 0x01d0a20000000c00 */
[----:B------:R-:W-:Y:S01]  /*4c90*/  ISETP.GE.AND P3, PT, R225, R133, PT ;  /* 0x00000085e100720c */ /* 0x000fe20003f66270 */
[----:B------:R-:W-:-:S12]  /*4ca0*/  BSSY B3, `(.L_x_3407) ;  /* 0x000006d000037945 */ /* 0x000fd80003800000 */
[----:B0-----:R-:W-:Y:S05]  /*4cb0*/  @P3 BRA `(.L_x_3408) ;  /* 0x0000000400ac3947 */ /* 0x001fea0003800000 */
        /* <DEDUP_REMOVED lines=11> */
[----:B------:R-:W-:Y:S02]  /*4d70*/  IMAD.SHL.U32 R88, R88, 0x100, RZ ;  /* 0x0000010058587824 */ /* 0x000fe400078e00ff */
[----:B--2---:R-:W-:Y:S01]  /*4d80*/  IMAD.MOV.U32 R86, RZ, RZ, R44 ;  /* 0x000000ffff567224 */ /* 0x004fe200078e002c */
[----:B------:R-:W-:Y:S01]  /*4d90*/  LOP3.LUT R84, R84, 0xff00, R85, 0xf8, !PT ;  /* 0x0000ff0054547812 */ /* 0x000fe200078ef855 */
[----:B------:R-:W-:Y:S01]  /*4da0*/  IMAD.U32 R90, R90, 0x10000, RZ ;  /* 0x000100005a5a7824 */ /* 0x000fe200078e00ff */
[----:B------:R-:W-:-:S02]  /*4db0*/  LOP3.LUT R87, R87, 0xff00, R88, 0xf8, !PT ;  /* 0x0000ff0057577812 */ /* 0x000fc400078ef858 */
[----:B------:R-:W-:Y:S02]  /*4dc0*/  SHF.L.U32 R85, R89, 0x10, RZ ;  /* 0x0000001059557819 */ /* 0x000fe400000006ff */
[----:B------:R-:W-:Y:S02]  /*4dd0*/  F2FP.F16.E4M3.UNPACK_B R88, R158.H1 ;  /* 0x0000009eff58723e */ /* 0x000fe400030006ff */
[----:B------:R-:W-:Y:S02]  /*4de0*/  F2FP.F16.E4M3.UNPACK_B R44, R45 ;  /* 0x0000002dff2c723e */ /* 0x000fe400020006ff */
[----:B------:R-:W-:Y:S01]  /*4df0*/  LOP3.LUT R84, R84, 0xff0000, R85, 0xf8, !PT ;  /* 0x00ff000054547812 */ /* 0x000fe200078ef855 */
[----:B------:R-:W-:Y:S01]  /*4e00*/  HADD2.F32 R96, -RZ, R88.H0_H0 ;  /* 0x20000058ff607230 */ /* 0x000fe20000004100 */
[----:B------:R-:W-:Y:S01]  /*4e10*/  LOP3.LUT R85, R87, 0xff0000, R90, 0xf8, !PT ;  /* 0x00ff000057557812 */ /* 0x000fe200078ef85a */
[--C-:B------:R-:W-:Y:S01]  /*4e20*/  HADD2.F32 R87, -RZ, R44.reuse.H1_H1 ;  /* 0x3000002cff577230 */ /* 0x100fe20000004100 */
[----:B------:R-:W-:Y:S01]  /*4e30*/  F2FP.F16.E4M3.UNPACK_B R90, R157.H1 ;  /* 0x0000009dff5a723e */ /* 0x000fe200030006ff */
[----:B------:R-:W-:Y:S01]  /*4e40*/  HADD2.F32 R44, -RZ, R44.H0_H0 ;  /* 0x2000002cff2c7230 */ /* 0x000fe20000004100 */
[----:B------:R-:W-:Y:S01]  /*4e50*/  F2FP.F16.E4M3.UNPACK_B R45, R45.H1 ;  /* 0x0000002dff2d723e */ /* 0x000fe200030006ff */
        /* <DEDUP_REMOVED lines=18> */
[--C-:B------:R-:W-:Y:S01]  /*4f80*/  HADD2.F32 R89, -RZ, R87.reuse.H0_H0 ;  /* 0x20000057ff597230 */ /* 0x100fe20000004100 */
[----:B------:R-:W-:Y:S01]  /*4f90*/  F2FP.F16.E4M3.UNPACK_B R125, R85.H1 ;  /* 0x00000055ff7d723e */ /* 0x000fe200030006ff */
[----:B------:R-:W-:-:S02]  /*4fa0*/  HADD2.F32 R90, -RZ, R87.H1_H1 ;  /* 0x30000057ff5a7230 */ /* 0x000fc40000004100 */
[----:B------:R-:W-:Y:S02]  /*4fb0*/  HADD2.F32 R158, -RZ, R158.H0_H0 ;  /* 0x2000009eff9e7230 */ /* 0x000fe40000004100 */
[-C--:B------:R-:W-:Y:S01]  /*4fc0*/  FMUL.FTZ R97, R89, R91.reuse ;  /* 0x0000005b59617220 */ /* 0x080fe20000410000 */
[--C-:B------:R-:W-:Y:S02]  /*4fd0*/  HADD2.F32 R88, -RZ, R86.reuse.H1_H1 ;  /* 0x30000056ff587230 */ /* 0x100fe40000004100 */
[----:B------:R-:W-:Y:S01]  /*4fe0*/  FMUL.FTZ R98, R90, R91 ;  /* 0x0000005b5a627220 */ /* 0x000fe20000410000 */
[----:B------:R-:W-:Y:S02]  /*4ff0*/  HADD2.F32 R87, -RZ, R86.H0_H0 ;  /* 0x20000056ff577230 */ /* 0x000fe40000004100 */
[--C-:B------:R-:W-:Y:S02]  /*5000*/  HADD2.F32 R86, -RZ, R157.reuse.H1_H1 ;  /* 0x3000009dff567230 */ /* 0x100fe40000004100 */
[----:B------:R-:W-:Y:S01]  /*5010*/  FMUL.FTZ R96, R88, R158 ;  /* 0x0000009e58607220 */ /* 0x000fe20000410000 */
[----:B------:R-:W-:-:S02]  /*5020*/  HADD2.F32 R157, -RZ, R157.H0_H0 ;  /* 0x2000009dff9d7230 */ /* 0x000fc40000004100 */
[----:B------:R-:W-:Y:S01]  /*5030*/  FMUL.FTZ R91, R87, R158 ;  /* 0x0000009e575b7220 */ /* 0x000fe20000410000 */
[--C-:B------:R-:W-:Y:S02]  /*5040*/  HADD2.F32 R137, -RZ, R125.reuse.H1_H1 ;  /* 0x3000007dff897230 */ /* 0x100fe40000004100 */
[-C--:B------:R-:W-:Y:S01]  /*5050*/  FFMA.FTZ R89, R89, R86.reuse, -R98 ;  /* 0x0000005659597223 */ /* 0x080fe20000010862 */
[----:B------:R-:W-:Y:S01]  /*5060*/  FFMA.FTZ R90, R90, R86, R97 ;  /* 0x000000565a5a7223 */ /* 0x000fe20000010061 */
[-C--:B------:R-:W-:Y:S01]  /*5070*/  FFMA.FTZ R86, R87, R157.reuse, -R96 ;  /* 0x0000009d57567223 */ /* 0x080fe20000010860 */
[----:B------:R-:W-:Y:S01]  /*5080*/  FFMA.FTZ R87, R88, R157, R91 ;  /* 0x0000009d58577223 */ /* 0x000fe2000001005b */
[----:B------:R-:W-:Y:S01]  /*5090*/  F2FP.F16.E4M3.UNPACK_B R91, R47.H1 ;  /* 0x0000002fff5b723e */ /* 0x000fe200030006ff */
[----:B------:R-:W-:Y:S01]  /*50a0*/  HADD2.F32 R125, -RZ, R125.H0_H0 ;  /* 0x2000007dff7d7230 */ /* 0x000fe20000004100 */
[----:B------:R-:W-:Y:S02]  /*50b0*/  F2FP.SATFINITE.E4M3.F32.PACK_AB_MERGE_C R88, R124, R99, RZ ;  /* 0x000000637c58723e */ /* 0x000fe400048070ff */
[----:B------:R-:W-:Y:S01]  /*50c0*/  F2FP.SATFINITE.E4M3.F32.PACK_AB_MERGE_C R89, R90, R89, RZ ;  /* 0x000000595a59723e */ /* 0x000fe200048070ff */
[--C-:B------:R-:W-:Y:S01]  /*50d0*/  HADD2.F32 R96, -RZ, R91.reuse.H0_H0 ;  /* 0x2000005bff607230 */ /* 0x100fe20000004100 */
[----:B------:R-:W-:Y:S01]  /*50e0*/  F2FP.F16.E4M3.UNPACK_B R98, R84.H1 ;  /* 0x00000054ff62723e */ /* 0x000fe200030006ff */
[----:B------:R-:W-:Y:S01]  /*50f0*/  HADD2.F32 R91, -RZ, R91.H1_H1 ;  /* 0x3000005bff5b7230 */ /* 0x000fe20000004100 */
[----:B------:R-:W-:-:S02]  /*5100*/  F2FP.F16.E4M3.UNPACK_B R90, R46.H1 ;  /* 0x0000002eff5a723e */ /* 0x000fc400030006ff */
[----:B------:R-:W-:Y:S01]  /*5110*/  F2FP.F16.E4M3.UNPACK_B R124, R85 ;  /* 0x00000055ff7c723e */ /* 0x000fe200020006ff */
[----:B------:R-:W-:Y:S01]  /*5120*/  HADD2.F32 R99, -RZ, R98.H1_H1 ;  /* 0x30000062ff637230 */ /* 0x000fe20000004100 */
[----:B------:R-:W-:Y:S01]  /*5130*/  F2FP.F16.E4M3.UNPACK_B R97, R84 ;  /* 0x00000054ff61723e */ /* 0x000fe200020006ff */
[----:B------:R-:W-:Y:S02]  /*5140*/  HADD2.F32 R85, -RZ, R90.H1_H1 ;  /* 0x3000005aff557230 */ /* 0x000fe40000004100 */
[-C--:B------:R-:W-:Y:S01]  /*5150*/  FMUL.FTZ R157, R91, R137.reuse ;  /* 0x000000895b9d7220 */ /* 0x080fe20000410000 */
[----:B------:R-:W-:Y:S02]  /*5160*/  HADD2.F32 R136, -RZ, R124.H1_H1 ;  /* 0x3000007cff887230 */ /* 0x000fe40000004100 */
[C---:B------:R-:W-:Y:S01]  /*5170*/  FMUL.FTZ R158, R96.reuse, R137 ;  /* 0x00000089609e7220 */ /* 0x040fe20000410000 */
[----:B------:R-:W-:Y:S02]  /*5180*/  HADD2.F32 R90, -RZ, R90.H0_H0 ;  /* 0x2000005aff5a7230 */ /* 0x000fe40000004100 */
[----:B------:R-:W-:Y:S01]  /*5190*/  FFMA.FTZ R84, R96, R99, -R157 ;  /* 0x0000006360547223 */ /* 0x000fe2000001089d */
[----:B------:R-:W-:-:S02]  /*51a0*/  HADD2.F32 R96, -RZ, R97.H1_H1 ;  /* 0x30000061ff607230 */ /* 0x000fc40000004100 */
[CC--:B------:R-:W-:Y:S01]  /*51b0*/  FMUL.FTZ R137, R85.reuse, R136.reuse ;  /* 0x0000008855897220 */ /* 0x0c0fe20000410000 */
[----:B------:R-:W-:Y:S01]  /*51c0*/  F2FP.F16.E4M3.UNPACK_B R47, R47 ;  /* 0x0000002fff2f723e */ /* 0x000fe200020006ff */
[C---:B------:R-:W-:Y:S01]  /*51d0*/  FMUL.FTZ R136, R90.reuse, R136 ;  /* 0x000000885a887220 */ /* 0x040fe20000410000 */
[----:B------:R-:W-:Y:S01]  /*51e0*/  F2FP.F16.E4M3.UNPACK_B R46, R46 ;  /* 0x0000002eff2e723e */ /* 0x000fe200020006ff */
[-C--:B------:R-:W-:Y:S01]  /*51f0*/  FFMA.FTZ R137, R90, R96.reuse, -R137 ;  /* 0x000000605a897223 */ /* 0x080fe20000010889 */
[----:B------:R-:W-:Y:S02]  /*5200*/  HADD2.F32 R124, -RZ, R124.H0_H0 ;  /* 0x2000007cff7c7230 */ /* 0x000fe40000004100 */
[----:B------:R-:W-:Y:S01]  /*5210*/  FFMA.FTZ R136, R85, R96, R136 ;  /* 0x0000006055887223 */ /* 0x000fe20000010088 */
[--C-:B------:R-:W-:Y:S02]  /*5220*/  HADD2.F32 R85, -RZ, R47.reuse.H0_H0 ;  /* 0x2000002fff557230 */ /* 0x100fe40000004100 */
[----:B------:R-:W-:Y:S01]  /*5230*/  FFMA.FTZ R99, R91, R99, R158 ;  /* 0x000000635b637223 */ /* 0x000fe2000001009e */
[----:B------:R-:W-:Y:S01]  /*5240*/  HADD2.F32 R90, -RZ, R47.H1_H1 ;  /* 0x3000002fff5a7230 */ /* 0x000fe20000004100 */
[----:B------:R-:W-:Y:S01]  /*5250*/  F2FP.SATFINITE.E4M3.F32.PACK_AB_MERGE_C R45, R45, R44, R88 ;  /* 0x0000002c2d2d723e */ /* 0x000fe20004807058 */
[--C-:B------:R-:W-:Y:S01]  /*5260*/  HADD2.F32 R47, -RZ, R46.reuse.H0_H0 ;  /* 0x2000002eff2f7230 */ /* 0x100fe20000004100 */
[----:B------:R-:W-:Y:S01]  /*5270*/  F2FP.SATFINITE.E4M3.F32.PACK_AB_MERGE_C R136, R136, R137, RZ ;  /* 0x000000898888723e */ /* 0x000fe200048070ff */
[----:B------:R-:W-:-:S02]  /*5280*/  HADD2.F32 R46, -RZ, R46.H1_H1 ;  /* 0x3000002eff2e7230 */ /* 0x000fc40000004100 */
        /* <DEDUP_REMOVED lines=13> */
[----:B------:R-:W-:-:S07]  /*5360*/  F2FP.SATFINITE.E4M3.F32.PACK_AB_MERGE_C R47, R125, R158, R84 ;  /* 0x0000009e7d2f723e */ /* 0x000fce0004807054 */
.L_x_3408:
[----:B------:R-:W-:Y:S05]  /*5370*/  BSYNC B3 ;  /* 0x0000000000037941 */ /* 0x000fea0003800000 */
.L_x_3407:
[----:B--2---:R0:W-:Y:S02]  /*5380*/  STG.E.128 desc[UR54][R50.64+0x60], R44 ;  /* 0x0000602c32007986 */ /* 0x0041e4000c101d36 */
.L_x_3406:
[----:B------:R-:W-:Y:S05]  /*5390*/  BSYNC B2 ;  /* 0x0000000000027941 */ /* 0x000fea0003800000 */
.L_x_3405:
        /* <DEDUP_REMOVED lines=8> */
[--C-:B------:R-:W-:Y:S02]  /*5420*/  SHF.R.U32.HI R86, RZ, 0x8, R81.reuse ;  /* 0x00000008ff567819 */ /* 0x100fe40000011651 */
[----:B------:R-:W-:Y:S02]  /*5430*/  LOP3.LUT R80, R81, 0xff, RZ, 0xc0, !PT ;  /* 0x000000ff51507812 */ /* 0x000fe400078ec0ff */
[----:B------:R-:W-:Y:S02]  /*5440*/  SHF.R.U32.HI R81, RZ, 0x18, R81 ;  /* 0x00000018ff517819 */ /* 0x000fe40000011651 */
[--C-:B------:R-:W-:Y:S02]  /*5450*/  SHF.R.U32.HI R87, RZ, 0x10, R83.reuse ;  /* 0x00000010ff577819 */ /* 0x100fe40000011653 */
[----:B------:R-:W-:-:S02]  /*5460*/  SHF.R.U32.HI R85, RZ, 0x8, R83 ;  /* 0x00000008ff557819 */ /* 0x000fc40000011653 */
[----:B------:R-:W-:Y:S02]  /*5470*/  LOP3.LUT R82, R83, 0xff, RZ, 0xc0, !PT ;  /* 0x000000ff53527812 */ /* 0x000fe400078ec0ff */
        /* <DEDUP_REMOVED lines=19> */
[----:B------:R-:W-:Y:S02]  /*55b0*/  HADD2.F32 R89, -RZ, R84.H1_H1 ;  /* 0x30000054ff597230 */ /* 0x000fe40000004100 */
[----:B------:R-:W-:Y:S01]  /*55c0*/  FMUL.FTZ R91, R83, R88 ;  /* 0x00000058535b7220 */ /* 0x000fe20000410000 */
[----:B------:R-:W-:-:S02]  /*55d0*/  HADD2.F32 R87, -RZ, R86.H0_H0 ;  /* 0x20000056ff577230 */ /* 0x000fc40000004100 */
        /* <DEDUP_REMOVED lines=39> */
[----:B------:R-:W-:-:S02]  /*5850*/  F2FP.F16.E4M3.UNPACK_B R96, R81 ;  /* 0x00000051ff60723e */ /* 0x000fc400020006ff */
[-C--:B------:R-:W-:Y:S01]  /*5860*/  F2FP.F16.E4M3.UNPACK_B R89, R80.reuse ;  /* 0x00000050ff59723e */ /* 0x080fe200020006ff */
[----:B------:R-:W-:Y:S01]  /*5870*/  HADD2.F32 R81, -RZ, R86.H1_H1 ;  /* 0x30000056ff517230 */ /* 0x000fe20000004100 */
[----:B------:R-:W-:Y:S01]  /*5880*/  F2FP.F16.E4M3.UNPACK_B R90, R80.H1 ;  /* 0x00000050ff5a723e */ /* 0x000fe200030006ff */
[----:B------:R-:W-:Y:S02]  /*5890*/  HADD2.F32 R98, -RZ, R96.H1_H1 ;  /* 0x30000060ff627230 */ /* 0x000fe40000004100 */
[-C--:B------:R-:W-:Y:S01]  /*58a0*/  FMUL.FTZ R125, R87, R99.reuse ;  /* 0x00000063577d7220 */ /* 0x080fe20000410000 */
[----:B------:R-:W-:Y:S02]  /*58b0*/  HADD2.F32 R86, -RZ, R86.H0_H0 ;  /* 0x20000056ff567230 */ /* 0x000fe40000004100 */
[----:B------:R-:W-:Y:S01]  /*58c0*/  FMUL.FTZ R124, R88, R99 ;  /* 0x00000063587c7220 */ /* 0x000fe20000410000 */
[----:B------:R-:W-:Y:S02]  /*58d0*/  HADD2.F32 R80, -RZ, R89.H1_H1 ;  /* 0x30000059ff507230 */ /* 0x000fe40000004100 */
[-C--:B------:R-:W-:Y:S01]  /*58e0*/  FMUL.FTZ R99, R81, R98.reuse ;  /* 0x0000006251637220 */ /* 0x080fe20000410000 */
[----:B------:R-:W-:Y:S01]  /*58f0*/  F2FP.F16.E4M3.UNPACK_B R47, R47 ;  /* 0x0000002fff2f723e */ /* 0x000fe200020006ff */
[C---:B------:R-:W-:Y:S01]  /*5900*/  FMUL.FTZ R98, R86.reuse, R98 ;  /* 0x0000006256627220 */ /* 0x040fe20000410000 */
[----:B------:R-:W-:Y:S01]  /*5910*/  F2FP.F16.E4M3.UNPACK_B R46, R46 ;  /* 0x0000002eff2e723e */ /* 0x000fe200020006ff */
[----:B------:R-:W-:Y:S01]  /*5920*/  FFMA.FTZ R99, R86, R80, -R99 ;  /* 0x0000005056637223 */ /* 0x000fe20000010863 */
[----:B------:R-:W-:-:S02]  /*5930*/  HADD2.F32 R91, -RZ, R90.H1_H1 ;  /* 0x3000005aff5b7230 */ /* 0x000fc40000004100 */
[----:B------:R-:W-:Y:S01]  /*5940*/  FFMA.FTZ R98, R81, R80, R98 ;  /* 0x0000005051627223 */ /* 0x000fe20000010062 */
[--C-:B------:R-:W-:Y:S01]  /*5950*/  HADD2.F32 R80, -RZ, R47.reuse.H0_H0 ;  /* 0x2000002fff507230 */ /* 0x100fe20000004100 */
[----:B------:R-:W-:Y:S01]  /*5960*/  F2FP.SATFINITE.E4M3.F32.PACK_AB_MERGE_C R45, R45, R44, R84 ;  /* 0x0000002c2d2d723e */ /* 0x000fe20004807054 */
[----:B------:R-:W-:Y:S02]  /*5970*/  HADD2.F32 R81, -RZ, R47.H1_H1 ;  /* 0x3000002fff517230 */ /* 0x000fe40000004100 */
[-C--:B------:R-:W-:Y:S01]  /*5980*/  FFMA.FTZ R125, R88, R91.reuse, -R125 ;  /* 0x0000005b587d7223 */ /* 0x080fe2000001087d */
[--C-:B------:R-:W-:Y:S02]  /*5990*/  HADD2.F32 R47, -RZ, R46.reuse.H0_H0 ;  /* 0x2000002eff2f7230 */ /* 0x100fe40000004100 */
[----:B------:R-:W-:Y:S01]  /*59a0*/  FFMA.FTZ R124, R87, R91, R124 ;  /* 0x0000005b577c7223 */ /* 0x000fe2000001007c */
        /* <DEDUP_REMOVED lines=17> */
.L_x_3412:
[----:B------:R-:W-:Y:S05]  /*5ac0*/  BSYNC B3 ;  /* 0x0000000000037941 */ /* 0x000fea0003800000 */
.L_x_3411:
[----:B--2---:R0:W-:Y:S02]  /*5ad0*/  STG.E.128 desc[UR54][R50.64+0x80], R44 ;  /* 0x0000802c32007986 */ /* 0x0041e4000c101d36 */
.L_x_3410:
[----:B------:R-:W-:Y:S05]  /*5ae0*/  BSYNC B2 ;  /* 0x0000000000027941 */ /* 0x000fea0003800000 */
.L_x_3409:
[----:B------:R-:W-:-:S13]  /*5af0*/  ISETP.NE.AND P3, PT, R39, RZ, PT ;  /* 0x000000ff2700720c */ /* 0x000fda0003f65270 */
        /* <DEDUP_REMOVED lines=50> */
[----:B------:R-:W-:-:S02]  /*5e20*/  HADD2.F32 R82, -RZ, R79.H1_H1 ;  /* 0x3000004fff527230 */ /* 0x000fc40000004100 */
[----:B------:R-:W-:Y:S01]  /*5e30*/  HADD2.F32 R81, -RZ, R79.H0_H0 ;  /* 0x2000004fff517230 */ /* 0x000fe20000004100 */
[----:B------:R-:W-:Y:S01]  /*5e40*/  F2FP.SATFINITE.E4M3.F32.PACK_AB_MERGE_C R98, R88, R87, RZ ;  /* 0x000000575862723e */ /* 0x000fe200048070ff */
[--C-:B------:R-:W-:Y:S02]  /*5e50*/  HADD2.F32 R79, -RZ, R78.reuse.H0_H0 ;  /* 0x2000004eff4f7230 */ /* 0x100fe40000004100 */
[-C--:B------:R-:W-:Y:S01]  /*5e60*/  FMUL.FTZ R86, R82, R83.reuse ;  /* 0x0000005352567220 */ /* 0x080fe20000410000 */
[----:B------:R-:W-:Y:S02]  /*5e70*/  HADD2.F32 R80, -RZ, R78.H1_H1 ;  /* 0x3000004eff507230 */ /* 0x000fe40000004100 */
[----:B------:R-:W-:Y:S01]  /*5e80*/  FMUL.FTZ R83, R81, R83 ;  /* 0x0000005351537220 */ /* 0x000fe20000410000 */
[----:B------:R-:W-:Y:S01]  /*5e90*/  HADD2.F32 R78, -RZ, R148.H1_H1 ;  /* 0x30000094ff4e7230 */ /* 0x000fe20000004100 */
[----:B------:R-:W-:Y:S01]  /*5ea0*/  F2FP.F16.E4M3.UNPACK_B R87, R76.H1 ;  /* 0x0000004cff57723e */ /* 0x000fe200030006ff */
[----:B------:R-:W-:-:S02]  /*5eb0*/  HADD2.F32 R155, -RZ, R155.H0_H0 ;  /* 0x2000009bff9b7230 */ /* 0x000fc40000004100 */
[----:B------:R-:W-:Y:S02]  /*5ec0*/  HADD2.F32 R148, -RZ, R148.H0_H0 ;  /* 0x20000094ff947230 */ /* 0x000fe40000004100 */
[-C--:B------:R-:W-:Y:S01]  /*5ed0*/  FFMA.FTZ R86, R81, R78.reuse, -R86 ;  /* 0x0000004e51567223 */ /* 0x080fe20000010856 */
[----:B------:R-:W-:Y:S01]  /*5ee0*/  FFMA.FTZ R83, R82, R78, R83 ;  /* 0x0000004e52537223 */ /* 0x000fe20000010053 */
[C---:B------:R-:W-:Y:S01]  /*5ef0*/  FMUL.FTZ R84, R80.reuse, R155 ;  /* 0x0000009b50547220 */ /* 0x040fe20000410000 */
[----:B------:R-:W-:Y:S01]  /*5f00*/  F2FP.F16.E4M3.UNPACK_B R81, R47.H1 ;  /* 0x0000002fff51723e */ /* 0x000fe200030006ff */
[C---:B------:R-:W-:Y:S01]  /*5f10*/  FMUL.FTZ R155, R79.reuse, R155 ;  /* 0x0000009b4f9b7220 */ /* 0x040fe20000410000 */
[----:B------:R-:W-:Y:S02]  /*5f20*/  HADD2.F32 R88, -RZ, R87.H1_H1 ;  /* 0x30000057ff587230 */ /* 0x000fe40000004100 */
[----:B------:R-:W-:Y:S01]  /*5f30*/  FFMA.FTZ R78, R79, R148, -R84 ;  /* 0x000000944f4e7223 */ /* 0x000fe20000010854 */
[----:B------:R-:W-:Y:S01]  /*5f40*/  F2FP.SATFINITE.E4M3.F32.PACK_AB_MERGE_C R96, R83, R86, RZ ;  /* 0x000000565360723e */ /* 0x000fe200048070ff */
[----:B------:R-:W-:Y:S01]  /*5f50*/  FFMA.FTZ R79, R80, R148, R155 ;  /* 0x00000094504f7223 */ /* 0x000fe2000001009b */
[--C-:B------:R-:W-:Y:S01]  /*5f60*/  HADD2.F32 R82, -RZ, R81.reuse.H0_H0 ;  /* 0x20000051ff527230 */ /* 0x100fe20000004100 */
[-C--:B------:R-:W-:Y:S01]  /*5f70*/  F2FP.F16.E4M3.UNPACK_B R84, R45.reuse.H1 ;  /* 0x0000002dff54723e */ /* 0x080fe200030006ff */
[----:B------:R-:W-:Y:S01]  /*5f80*/  HADD2.F32 R81, -RZ, R81.H1_H1 ;  /* 0x30000051ff517230 */ /* 0x000fe20000004100 */
[----:B------:R-:W-:Y:S01]  /*5f90*/  F2FP.F16.E4M3.UNPACK_B R80, R46.H1 ;  /* 0x0000002eff50723e */ /* 0x000fe200030006ff */
[----:B------:R-:W-:Y:S01]  /*5fa0*/  HADD2.F32 R87, -RZ, R87.H0_H0 ;  /* 0x20000057ff577230 */ /* 0x000fe20000004100 */
[----:B------:R-:W-:Y:S01]  /*5fb0*/  F2FP.F16.E4M3.UNPACK_B R86, R76 ;  /* 0x0000004cff56723e */ /* 0x000fe200020006ff */
[----:B------:R-:W-:Y:S01]  /*5fc0*/  HADD2.F32 R85, -RZ, R84.H1_H1 ;  /* 0x30000054ff557230 */ /* 0x000fe20000004100 */
[----:B------:R-:W-:Y:S01]  /*5fd0*/  F2FP.F16.E4M3.UNPACK_B R83, R45 ;  /* 0x0000002dff53723e */ /* 0x000fe200020006ff */
[----:B------:R-:W-:-:S02]  /*5fe0*/  HADD2.F32 R76, -RZ, R80.H1_H1 ;  /* 0x30000050ff4c7230 */ /* 0x000fc40000004100 */
[----:B------:R-:W-:Y:S01]  /*5ff0*/  FMUL.FTZ R45, R81, R88 ;  /* 0x00000058512d7220 */ /* 0x000fe20000410000 */
[----:B------:R-:W-:Y:S01]  /*6000*/  HADD2.F32 R89, -RZ, R86.H1_H1 ;  /* 0x30000056ff597230 */ /* 0x000fe20000004100 */
[----:B------:R-:W-:Y:S01]  /*6010*/  F2FP.F16.E4M3.UNPACK_B R47, R47 ;  /* 0x0000002fff2f723e */ /* 0x000fe200020006ff */
[----:B------:R-:W-:Y:S02]  /*6020*/  HADD2.F32 R80, -RZ, R80.H0_H0 ;  /* 0x20000050ff507230 */ /* 0x000fe40000004100 */
[----:B------:R-:W-:Y:S01]  /*6030*/  FFMA.FTZ R90, R82, R85, -R45 ;  /* 0x00000055525a7223 */ /* 0x000fe2000001082d */
[----:B------:R-:W-:Y:S02]  /*6040*/  HADD2.F32 R45, -RZ, R83.H1_H1 ;  /* 0x30000053ff2d7230 */ /* 0x000fe40000004100 */
[-C--:B------:R-:W-:Y:S01]  /*6050*/  FMUL.FTZ R91, R76, R89.reuse ;  /* 0x000000594c5b7220 */ /* 0x080fe20000410000 */
[----:B------:R-:W-:Y:S01]  /*6060*/  F2FP.F16.E4M3.UNPACK_B R46, R46 ;  /* 0x0000002eff2e723e */ /* 0x000fe200020006ff */
[----:B------:R-:W-:Y:S01]  /*6070*/  FMUL.FTZ R89, R80, R89 ;  /* 0x0000005950597220 */ /* 0x000fe20000410000 */
[----:B------:R-:W-:Y:S01]  /*6080*/  FMUL.FTZ R88, R82, R88 ;  /* 0x0000005852587220 */ /* 0x000fe20000410000 */
[----:B------:R-:W-:Y:S01]  /*6090*/  FFMA.FTZ R91, R80, R45, -R91 ;  /* 0x0000002d505b7223 */ /* 0x000fe2000001085b */
[----:B------:R-:W-:-:S02]  /*60a0*/  HADD2.F32 R86, -RZ, R86.H0_H0 ;  /* 0x20000056ff567230 */ /* 0x000fc40000004100 */
[----:B------:R-:W-:Y:S01]  /*60b0*/  FFMA.FTZ R82, R76, R45, R89 ;  /* 0x0000002d4c527223 */ /* 0x000fe20000010059 */
[--C-:B------:R-:W-:Y:S02]  /*60c0*/  HADD2.F32 R76, -RZ, R47.reuse.H0_H0 ;  /* 0x2000002fff4c7230 */ /* 0x100fe40000004100 */
[----:B------:R-:W-:Y:S01]  /*60d0*/  FFMA.FTZ R97, R81, R85, R88 ;  /* 0x0000005551617223 */ /* 0x000fe20000010058 */
[--C-:B------:R-:W-:Y:S02]  /*60e0*/  HADD2.F32 R45, -RZ, R46.reuse.H0_H0 ;  /* 0x2000002eff2d7230 */ /* 0x100fe40000004100 */
[----:B------:R-:W-:Y:S02]  /*60f0*/  HADD2.F32 R47, -RZ, R47.H1_H1 ;  /* 0x3000002fff2f7230 */ /* 0x000fe40000004100 */
[----:B------:R-:W-:Y:S01]  /*6100*/  FMUL.FTZ R88, R76, R87 ;  /* 0x000000574c587220 */ /* 0x000fe20000410000 */
[----:B------:R-:W-:Y:S02]  /*6110*/  HADD2.F32 R46, -RZ, R46.H1_H1 ;  /* 0x3000002eff2e7230 */ /* 0x000fe40000004100 */
[----:B------:R-:W-:Y:S01]  /*6120*/  FMUL.FTZ R81, R45, R86 ;  /* 0x000000562d517220 */ /* 0x000fe20000410000 */
[----:B------:R-:W-:-:S02]  /*6130*/  HADD2.F32 R84, -RZ, R84.H0_H0 ;  /* 0x20000054ff547230 */ /* 0x000fc40000004100 */
[C---:B------:R-:W-:Y:S01]  /*6140*/  FMUL.FTZ R85, R47.reuse, R87 ;  /* 0x000000572f557220 */ /* 0x040fe20000410000 */
[----:B------:R-:W-:Y:S02]  /*6150*/  HADD2.F32 R83, -RZ, R83.H0_H0 ;  /* 0x20000053ff537230 */ /* 0x000fe40000004100 */
[----:B------:R-:W-:Y:S01]  /*6160*/  FMUL.FTZ R80, R46, R86 ;  /* 0x000000562e507220 */ /* 0x000fe20000410000 */
[----:B------:R-:W-:Y:S01]  /*6170*/  F2FP.SATFINITE.E4M3.F32.PACK_AB_MERGE_C R82, R82, R91, RZ ;  /* 0x0000005b5252723e */ /* 0x000fe200048070ff */
        /* <DEDUP_REMOVED lines=9> */
.L_x_3414:
[----:B------:R-:W-:Y:S05]  /*6210*/  BSYNC B2 ;  /* 0x0000000000027941 */ /* 0x000fea0003800000 */
.L_x_3413:
[----:B--2---:R0:W-:Y:S02]  /*6220*/  STG.E.128 desc[UR54][R50.64+0xa0], R44 ;  /* 0x0000a02c32007986 */ /* 0x0041e4000c101d36 */
.L_x_3392:
[----:B------:R-:W-:Y:S05]  /*6230*/  BSYNC B1 ;  /* 0x0000000000017941 */ /* 0x000fea0003800000 */
.L_x_3391:
[----:B------:R-:W-:Y:S05]  /*6240*/  @P4 BRA `(.L_x_3415) ;  /* 0x0000009800044947 */ /* 0x000fea0003800000 */
        /* <DEDUP_REMOVED lines=22> */
[----:B------:R-:W-:-:S02]  /*63b0*/  LOP3.LUT R51, R51, 0xff00, R72, 0xf8, !PT ;  /* 0x0000ff0033337812 */ /* 0x000fc400078ef848 */
[----:B------:R-:W-:Y:S02]  /*63c0*/  LOP3.LUT R74, R73, 0xff00, R74, 0xf8, !PT ;  /* 0x0000ff00494a7812 */ /* 0x000fe400078ef84a */
[----:B------:R-:W-:Y:S02]  /*63d0*/  SHF.L.U32 R72, R76, 0x10, RZ ;  /* 0x000000104c487819 */ /* 0x000fe400000006ff */
        /* <DEDUP_REMOVED lines=89> */
.L_x_3419:
[----:B------:R-:W-:Y:S05]  /*6970*/  BSYNC B2 ;  /* 0x0000000000027941 */ /* 0x000fea0003800000 */
.L_x_3418:
[----:B--2---:R0:W-:Y:S02]  /*6980*/  STG.E.128 desc[UR54][R48.64], R44 ;  /* 0x0000002c30007986 */ /* 0x0041e4000c101d36 */
.L_x_3417:
[----:B------:R-:W-:Y:S05]  /*6990*/  BSYNC B1 ;  /* 0x0000000000017941 */ /* 0x000fea0003800000 */
.L_x_3416:
        /* <DEDUP_REMOVED lines=13> */
[--C-:B------:R-:W-:Y:S01]  /*6a70*/  SHF.R.U32.HI R70, RZ, 0x18, R71.reuse ;  /* 0x00000018ff467819 */ /* 0x100fe20000011647 */
[----:B------:R-:W-:Y:S01]  /*6a80*/  IMAD.SHL.U32 R69, R69, 0x100, RZ ;  /* 0x0000010045457824 */ /* 0x000fe200078e00ff */
[----:B------:R-:W-:Y:S02]  /*6a90*/  SHF.R.U32.HI R72, RZ, 0x10, R71 ;  /* 0x00000010ff487819 */ /* 0x000fe40000011647 */
        /* <DEDUP_REMOVED lines=8> */
[----:B------:R-:W-:-:S02]  /*6b20*/  F2FP.F16.E4M3.UNPACK_B R44, R45 ;  /* 0x0000002dff2c723e */ /* 0x000fc400020006ff */
        /* <DEDUP_REMOVED lines=89> */
.L_x_3423:
[----:B------:R-:W-:Y:S05]  /*70c0*/  BSYNC B2 ;  /* 0x0000000000027941 */ /* 0x000fea0003800000 */
.L_x_3422:
[----:B--2---:R0:W-:Y:S02]  /*70d0*/  STG.E.128 desc[UR54][R48.64+0x20], R44 ;  /* 0x0000202c30007986 */ /* 0x0041e4000c101d36 */
.L_x_3421:
[----:B------:R-:W-:Y:S05]  /*70e0*/  BSYNC B1 ;  /* 0x0000000000017941 */ /* 0x000fea0003800000 */
.L_x_3420:
        /* <DEDUP_REMOVED lines=64> */
[-C--:B------:R-:W-:Y:S01]  /*74f0*/  F2FP.F16.E4M3.UNPACK_B R66, R68.reuse.H1 ;  /* 0x00000044ff42723e */ /* 0x080fe200030006ff */
[-C--:B------:R-:W-:Y:S01]  /*7500*/  FMUL.FTZ R70, R50, R141.reuse ;  /* 0x0000008d32467220 */ /* 0x080fe20000410000 */
[C---:B------:R-:W-:Y:S01]  /*7510*/  FMUL.FTZ R141, R51.reuse, R141 ;  /* 0x0000008d338d7220 */ /* 0x040fe20000410000 */
[----:B------:R-:W-:Y:S02]  /*7520*/  F2FP.F16.E4M3.UNPACK_B R68, R68 ;  /* 0x00000044ff44723e */ /* 0x000fe400020006ff */
[-C--:B------:R-:W-:Y:S01]  /*7530*/  FFMA.FTZ R73, R51, R140.reuse, -R70 ;  /* 0x0000008c33497223 */ /* 0x080fe20000010846 */
[----:B------:R-:W-:Y:S01]  /*7540*/  F2FP.SATFINITE.E4M3.F32.PACK_AB_MERGE_C R76, R72, R69, RZ ;  /* 0x00000045484c723e */ /* 0x000fe200048070ff */
[----:B------:R-:W-:Y:S01]  /*7550*/  FFMA.FTZ R140, R50, R140, R141 ;  /* 0x0000008c328c7223 */ /* 0x000fe2000001008d */
[----:B------:R-:W-:Y:S01]  /*7560*/  F2FP.F16.E4M3.UNPACK_B R51, R47.H1 ;  /* 0x0000002fff33723e */ /* 0x000fe200030006ff */
[--C-:B------:R-:W-:Y:S01]  /*7570*/  HADD2.F32 R67, -RZ, R66.reuse.H1_H1 ;  /* 0x30000042ff437230 */ /* 0x100fe20000004100 */
[-C--:B------:R-:W-:Y:S01]  /*7580*/  F2FP.F16.E4M3.UNPACK_B R69, R71.reuse.H1 ;  /* 0x00000047ff45723e */ /* 0x080fe200030006ff */
[----:B------:R-:W-:Y:S01]  /*7590*/  HADD2.F32 R66, -RZ, R66.H0_H0 ;  /* 0x20000042ff427230 */ /* 0x000fe20000004100 */
[-C--:B------:R-:W-:Y:S01]  /*75a0*/  F2FP.F16.E4M3.UNPACK_B R50, R46.reuse.H1 ;  /* 0x0000002eff32723e */ /* 0x080fe200030006ff */
        /* <DEDUP_REMOVED lines=14> */
[----:B------:R-:W-:-:S02]  /*7690*/  HADD2.F32 R71, -RZ, R71.H0_H0 ;  /* 0x20000047ff477230 */ /* 0x000fc40000004100 */
[C---:B------:R-:W-:Y:S01]  /*76a0*/  FMUL.FTZ R70, R50.reuse, R70 ;  /* 0x0000004632467220 */ /* 0x040fe20000410000 */
[----:B------:R-:W-:Y:S02]  /*76b0*/  HADD2.F32 R69, -RZ, R69.H0_H0 ;  /* 0x20000045ff457230 */ /* 0x000fe40000004100 */
[-C--:B------:R-:W-:Y:S01]  /*76c0*/  FFMA.FTZ R75, R50, R64.reuse, -R75 ;  /* 0x00000040324b7223 */ /* 0x080fe2000001084b */
[--C-:B------:R-:W-:Y:S02]  /*76d0*/  HADD2.F32 R50, -RZ, R47.reuse.H0_H0 ;  /* 0x2000002fff327230 */ /* 0x100fe40000004100 */
[----:B------:R-:W-:Y:S01]  /*76e0*/  FFMA.FTZ R70, R51, R64, R70 ;  /* 0x0000004033467223 */ /* 0x000fe20000010046 */
[----:B------:R-:W-:Y:S02]  /*76f0*/  HADD2.F32 R51, -RZ, R47.H1_H1 ;  /* 0x3000002fff337230 */ /* 0x000fe40000004100 */
[----:B------:R-:W-:Y:S01]  /*7700*/  FFMA.FTZ R67, R65, R67, R72 ;  /* 0x0000004341437223 */ /* 0x000fe20000010048 */
[----:B------:R-:W-:-:S02]  /*7710*/  HADD2.F32 R47, -RZ, R46.H0_H0 ;  /* 0x2000002eff2f7230 */ /* 0x000fc40000004100 */
[-C--:B------:R-:W-:Y:S01]  /*7720*/  FMUL.FTZ R72, R50, R69.reuse ;  /* 0x0000004532487220 */ /* 0x080fe20000410000 */
[----:B------:R-:W-:Y:S02]  /*7730*/  HADD2.F32 R46, -RZ, R46.H1_H1 ;  /* 0x3000002eff2e7230 */ /* 0x000fe40000004100 */
[C---:B------:R-:W-:Y:S01]  /*7740*/  FMUL.FTZ R65, R51.reuse, R69 ;  /* 0x0000004533417220 */ /* 0x040fe20000410000 */
[----:B------:R-:W-:Y:S02]  /*7750*/  HADD2.F32 R68, -RZ, R68.H0_H0 ;  /* 0x20000044ff447230 */ /* 0x000fe40000004100 */
[-C--:B------:R-:W-:Y:S01]  /*7760*/  FFMA.FTZ R72, R51, R66.reuse, R72 ;  /* 0x0000004233487223 */ /* 0x080fe20000010048 */
[----:B------:R-:W-:Y:S01]  /*7770*/  F2FP.SATFINITE.E4M3.F32.PACK_AB_MERGE_C R70, R70, R75, RZ ;  /* 0x0000004b4646723e */ /* 0x000fe200048070ff */
[-C--:B------:R-:W-:Y:S01]  /*7780*/  FMUL.FTZ R64, R46, R71.reuse ;  /* 0x000000472e407220 */ /* 0x080fe20000410000 */
[----:B------:R-:W-:Y:S01]  /*7790*/  FMUL.FTZ R71, R47, R71 ;  /* 0x000000472f477220 */ /* 0x000fe20000410000 */
[----:B------:R-:W-:Y:S01]  /*77a0*/  FFMA.FTZ R65, R50, R66, -R65 ;  /* 0x0000004232417223 */ /* 0x000fe20000010841 */
[----:B------:R-:W-:Y:S01]  /*77b0*/  F2FP.SATFINITE.E4M3.F32.PACK_AB_MERGE_C R67, R67, R74, RZ ;  /* 0x0000004a4343723e */ /* 0x000fe200048070ff */
[-C--:B------:R-:W-:Y:S01]  /*77c0*/  FFMA.FTZ R64, R47, R68.reuse, -R64 ;  /* 0x000000442f407223 */ /* 0x080fe20000010840 */
[----:B------:R-:W-:Y:S01]  /*77d0*/  FFMA.FTZ R71, R46, R68, R71 ;  /* 0x000000442e477223 */ /* 0x000fe20000010047 */
[----:B------:R-:W-:-:S02]  /*77e0*/  F2FP.SATFINITE.E4M3.F32.PACK_AB_MERGE_C R44, R140, R73, R76 ;  /* 0x000000498c2c723e */ /* 0x000fc4000480704c */
[----:B------:R-:W-:Y:S02]  /*77f0*/  F2FP.SATFINITE.E4M3.F32.PACK_AB_MERGE_C R47, R72, R65, R67 ;  /* 0x00000041482f723e */ /* 0x000fe40004807043 */
[----:B------:R-:W-:-:S07]  /*7800*/  F2FP.SATFINITE.E4M3.F32.PACK_AB_MERGE_C R46, R71, R64, R70 ;  /* 0x00000040472e723e */ /* 0x000fce0004807046 */
.L_x_3427:
[----:B------:R-:W-:Y:S05]  /*7810*/  BSYNC B2 ;  /* 0x0000000000027941 */ /* 0x000fea0003800000 */
.L_x_3426:
[----:B--2---:R0:W-:Y:S02]  /*7820*/  STG.E.128 desc[UR54][R48.64+0x40], R44 ;  /* 0x0000402c30007986 */ /* 0x0041e4000c101d36 */
.L_x_3425:
[----:B------:R-:W-:Y:S05]  /*7830*/  BSYNC B1 ;  /* 0x0000000000017941 */ /* 0x000fea0003800000 */
.L_x_3424:
        /* <DEDUP_REMOVED lines=13> */
[----:B------:R-:W-:Y:S01]  /*7910*/  SHF.R.U32.HI R62, RZ, 0x18, R63 ;  /* 0x00000018ff3e7819 */ /* 0x000fe2000001163f */
[----:B------:R-:W-:Y:S01]  /*7920*/  IMAD.SHL.U32 R61, R61, 0x100, RZ ;  /* 0x000001003d3d7824 */ /* 0x000fe200078e00ff */
[----:B------:R-:W-:Y:S01]  /*7930*/  PRMT R60, R67, 0x654, R50 ;  /* 0x00000654433c7816 */ /* 0x000fe20000000032 */
[----:B--2---:R-:W-:Y:S01]  /*7940*/  IMAD.MOV.U32 R50, RZ, RZ, R44 ;  /* 0x000000ffff327224 */ /* 0x004fe200078e002c */
[----:B------:R-:W-:Y:S01]  /*7950*/  PRMT R62, R62, 0x654, R51 ;  /* 0x000006543e3e7816 */ /* 0x000fe20000000033 */
[----:B------:R-:W-:Y:S01]  /*7960*/  IMAD.SHL.U32 R51, R64, 0x100, RZ ;  /* 0x0000010040337824 */ /* 0x000fe200078e00ff */
[----:B------:R-:W-:Y:S02]  /*7970*/  SHF.R.U32.HI R65, RZ, 0x10, R63 ;  /* 0x00000010ff417819 */ /* 0x000fe4000001163f */
[----:B------:R-:W-:Y:S02]  /*7980*/  LOP3.LUT R64, R62, 0xff00, R61, 0xf8, !PT ;  /* 0x0000ff003e407812 */ /* 0x000fe400078ef83d */
[----:B------:R-:W-:Y:S01]  /*7990*/  LOP3.LUT R60, R60, 0xff00, R51, 0xf8, !PT ;  /* 0x0000ff003c3c7812 */ /* 0x000fe200078ef833 */
[----:B------:R-:W-:Y:S01]  /*79a0*/  IMAD.U32 R51, R66, 0x10000, RZ ;  /* 0x0001000042337824 */ /* 0x000fe200078e00ff */
[----:B------:R-:W-:-:S02]  /*79b0*/  SHF.L.U32 R61, R65, 0x10, RZ ;  /* 0x00000010413d7819 */ /* 0x000fc400000006ff */
[----:B------:R-:W-:Y:S02]  /*79c0*/  F2FP.F16.E4M3.UNPACK_B R62, R139.H1 ;  /* 0x0000008bff3e723e */ /* 0x000fe400030006ff */
        /* <DEDUP_REMOVED lines=46> */
[-C--:B------:R-:W-:Y:S01]  /*7cb0*/  F2FP.F16.E4M3.UNPACK_B R61, R63.reuse.H1 ;  /* 0x0000003fff3d723e */ /* 0x080fe200030006ff */
        /* <DEDUP_REMOVED lines=42> */
.L_x_3431:
[----:B------:R-:W-:Y:S05]  /*7f60*/  BSYNC B2 ;  /* 0x0000000000027941 */ /* 0x000fea0003800000 */
.L_x_3430:
[----:B--2---:R0:W-:Y:S02]  /*7f70*/  STG.E.128 desc[UR54][R48.64+0x60], R44 ;  /* 0x0000602c30007986 */ /* 0x0041e4000c101d36 */
.L_x_3429:
[----:B------:R-:W-:Y:S05]  /*7f80*/  BSYNC B1 ;  /* 0x0000000000017941 */ /* 0x000fea0003800000 */
.L_x_3428:
        /* <DEDUP_REMOVED lines=11> */
[--C-:B------:R-:W-:Y:S02]  /*8040*/  SHF.R.U32.HI R57, RZ, 0x8, R59.reuse ;  /* 0x00000008ff397819 */ /* 0x100fe4000001163b */
[----:B------:R-:W-:-:S02]  /*8050*/  SHF.R.U32.HI R56, RZ, 0x18, R59 ;  /* 0x00000018ff387819 */ /* 0x000fc4000001163b */
[----:B------:R-:W-:Y:S01]  /*8060*/  LOP3.LUT R51, R59, 0xff, RZ, 0xc0, !PT ;  /* 0x000000ff3b337812 */ /* 0x000fe200078ec0ff */
[----:B------:R-:W-:Y:S01]  /*8070*/  IMAD.SHL.U32 R57, R57, 0x100, RZ ;  /* 0x0000010039397824 */ /* 0x000fe200078e00ff */
[----:B------:R-:W-:Y:S02]  /*8080*/  SHF.R.U32.HI R60, RZ, 0x10, R59 ;  /* 0x00000010ff3c7819 */ /* 0x000fe4000001163b */
[----:B------:R-:W-:Y:S01]  /*8090*/  PRMT R56, R56, 0x654, R51 ;  /* 0x0000065438387816 */ /* 0x000fe20000000033 */
[----:B------:R-:W-:Y:S01]  /*80a0*/  IMAD.SHL.U32 R51, R61, 0x100, RZ ;  /* 0x000001003d337824 */ /* 0x000fe200078e00ff */
[----:B------:R-:W-:Y:S01]  /*80b0*/  PRMT R50, R63, 0x654, R50 ;  /* 0x000006543f327816 */ /* 0x000fe20000000032 */
[----:B------:R-:W-:Y:S01]  /*80c0*/  IMAD.U32 R60, R60, 0x10000, RZ ;  /* 0x000100003c3c7824 */ /* 0x000fe200078e00ff */
[----:B------:R-:W-:Y:S01]  /*80d0*/  LOP3.LUT R57, R56, 0xff00, R57, 0xf8, !PT ;  /* 0x0000ff0038397812 */ /* 0x000fe200078ef839 */
[----:B------:R-:W-:Y:S01]  /*80e0*/  IMAD.U32 R56, R58, 0x10000, RZ ;  /* 0x000100003a387824 */ /* 0x000fe200078e00ff */
[----:B------:R-:W-:-:S02]  /*80f0*/  LOP3.LUT R51, R50, 0xff00, R51, 0xf8, !PT ;  /* 0x0000ff0032337812 */ /* 0x000fc400078ef833 */
[----:B------:R-:W-:Y:S02]  /*8100*/  F2FP.F16.E4M3.UNPACK_B R58, R95.H1 ;  /* 0x0000005fff3a723e */ /* 0x000fe400030006ff */
        /* <DEDUP_REMOVED lines=89> */
.L_x_3435:
[----:B------:R-:W-:Y:S05]  /*86a0*/  BSYNC B2 ;  /* 0x0000000000027941 */ /* 0x000fea0003800000 */
.L_x_3434:
[----:B--2---:R0:W-:Y:S02]  /*86b0*/  STG.E.128 desc[UR54][R48.64+0x80], R44 ;  /* 0x0000802c30007986 */ /* 0x0041e4000c101d36 */
.L_x_3433:
[----:B------:R-:W-:Y:S05]  /*86c0*/  BSYNC B1 ;  /* 0x0000000000017941 */ /* 0x000fea0003800000 */
.L_x_3432:
[----:B------:R-:W-:-:S13]  /*86d0*/  ISETP.NE.AND P3, PT, R39, RZ, PT ;  /* 0x000000ff2700720c */ /* 0x000fda0003f65270 */
[----:B------:R-:W-:Y:S05]  /*86e0*/  @!P3 BRA `(.L_x_3415) ;  /* 0x0000007000dcb947 */ /* 0x000fea0003800000 */
[----:B0-234-:R0:W2:Y:S01]  /*86f0*/  LDS.128 R44, [R41+0x2b200] ;  /* 0x02b20000292c7984 */ /* 0x01d0a20000000c00 */
[----:B------:R-:W-:Y:S01]  /*8700*/  ISETP.GE.AND P3, PT, R226, R133, PT ;  /* 0x00000085e200720c */ /* 0x000fe20003f66270 */
[----:B------:R-:W-:-:S12]  /*8710*/  BSSY B1, `(.L_x_3436) ;  /* 0x000006d000017945 */ /* 0x000fd80003800000 */
[----:B0-----:R-:W-:Y:S05]  /*8720*/  @P3 BRA `(.L_x_3437) ;  /* 0x0000000400ac3947 */ /* 0x001fea0003800000 */
[--C-:B------:R-:W-:Y:S01]  /*8730*/  SHF.R.U32.HI R58, RZ, 0x10, R53.reuse ;  /* 0x00000010ff3a7819 */ /* 0x100fe20000011635 */
[----:B--2---:R-:W-:Y:S01]  /*8740*/  IMAD.MOV.U32 R51, RZ, RZ, R46 ;  /* 0x000000ffff337224 */ /* 0x004fe200078e002e */
[----:B------:R-:W-:Y:S01]  /*8750*/  SHF.R.U32.HI R56, RZ, 0x8, R53 ;  /* 0x00000008ff387819 */ /* 0x000fe20000011635 */
[----:B------:R-:W-:Y:S01]  /*8760*/  IMAD.MOV.U32 R52, RZ, RZ, R47 ;  /* 0x000000ffff347224 */ /* 0x000fe200078e002f */
[----:B------:R-:W-:Y:S02]  /*8770*/  LOP3.LUT R50, R53, 0xff, RZ, 0xc0, !PT ;  /* 0x000000ff35327812 */ /* 0x000fe400078ec0ff */
[----:B------:R-:W-:Y:S01]  /*8780*/  SHF.R.U32.HI R59, RZ, 0x18, R53 ;  /* 0x00000018ff3b7819 */ /* 0x000fe20000011635 */
[----:B------:R-:W-:Y:S01]  /*8790*/  IMAD.SHL.U32 R46, R56, 0x100, RZ ;  /* 0x00000100382e7824 */ /* 0x000fe200078e00ff */
[--C-:B------:R-:W-:Y:S02]  /*87a0*/  SHF.R.U32.HI R53, RZ, 0x8, R55.reuse ;  /* 0x00000008ff357819 */ /* 0x100fe40000011637 */
[----:B------:R-:W-:-:S02]  /*87b0*/  SHF.R.U32.HI R57, RZ, 0x10, R55 ;  /* 0x00000010ff397819 */ /* 0x000fc40000011637 */
[----:B------:R-:W-:Y:S02]  /*87c0*/  LOP3.LUT R54, R55, 0xff0000ff, RZ, 0xc0, !PT ;  /* 0xff0000ff37367812 */ /* 0x000fe400078ec0ff */
[----:B------:R-:W-:Y:S02]  /*87d0*/  SHF.L.U32 R53, R53, 0x8, RZ ;  /* 0x0000000835357819 */ /* 0x000fe400000006ff */
[----:B------:R-:W-:Y:S02]  /*87e0*/  PRMT R47, R59, 0x654, R50 ;  /* 0x000006543b2f7816 */ /* 0x000fe40000000032 */
[----:B------:R-:W-:Y:S01]  /*87f0*/  LOP3.LUT R56, R54, 0xff00, R53, 0xf8, !PT ;  /* 0x0000ff0036387812 */ /* 0x000fe200078ef835 */
[----:B------:R-:W-:Y:S01]  /*8800*/  IMAD.U32 R53, R57, 0x10000, RZ ;  /* 0x0001000039357824 */ /* 0x000fe200078e00ff */
[----:B------:R-:W-:Y:S01]  /*8810*/  LOP3.LUT R50, R47, 0xff00, R46, 0xf8, !PT ;  /* 0x0000ff002f327812 */ /* 0x000fe200078ef82e */
[----:B------:R-:W-:Y:S01]  /*8820*/  IMAD.U32 R47, R58, 0x10000, RZ ;  /* 0x000100003a2f7824 */ /* 0x000fe200078e00ff */
[----:B------:R-:W-:-:S02]  /*8830*/  F2FP.F16.E4M3.UNPACK_B R54, R93.H1 ;  /* 0x0000005dff36723e */ /* 0x000fc400030006ff */
        /* <DEDUP_REMOVED lines=90> */
.L_x_3437:
[----:B------:R-:W-:Y:S05]  /*8de0*/  BSYNC B1 ;  /* 0x0000000000017941 */ /* 0x000fea0003800000 */
.L_x_3436:
[----:B--2---:R0:W-:Y:S01]  /*8df0*/  STG.E.128 desc[UR54][R48.64+0xa0], R44 ;  /* 0x0000a02c30007986 */ /* 0x0041e2000c101d36 */
[----:B------:R-:W-:Y:S05]  /*8e00*/  BRA `(.L_x_3415) ;  /* 0x0000006c00147947 */ /* 0x000fea0003800000 */
.L_x_3383:
        /* <DEDUP_REMOVED lines=31> */
[----:B------:R-:W-:Y:S02]  /*9000*/  CS2R R90, SRZ ;  /* 0x00000000005a7805 */ /* 0x000fe4000001ff00 */
[----:B------:R-:W-:Y:S02]  /*9010*/  CS2R R88, SRZ ;  /* 0x0000000000587805 */ /* 0x000fe4000001ff00 */
[----:B------:R-:W-:Y:S01]  /*9020*/  IADD3.X R97, R20, UR5, R100, P2, P3 ;  /* 0x0000000514617c10 */ /* 0x000fe200097e6464 */
[----:B------:R-:W-:-:S02]  /*9030*/  ULDC.64 UR4, c[0x0][0x400] ;  /* 0x0001000000047ab9 */ /* 0x000fc40000000a00 */
[----:B------:R-:W-:-:S04]  /*9040*/  IADD3 R98, P2, P3, R104, UR4, R92 ;  /* 0x0000000468627c10 */ /* 0x000fc8000fb5e05c */
[----:B------:R-:W-:Y:S02]  /*9050*/  IADD3.X R99, R25, UR5, R43, P2, P3 ;  /* 0x0000000519637c10 */ /* 0x000fe400097e642b */
[----:B------:R-:W-:Y:S02]  /*9060*/  ISETP.GE.AND P2, PT, R18, R133, PT ;  /* 0x000000851200720c */ /* 0x000fe40003f46270 */
[----:B------:R-:W-:Y:S02]  /*9070*/  CS2R R50, SRZ ;  /* 0x0000000000327805 */ /* 0x000fe4000001ff00 */
[----:B------:R-:W-:Y:S02]  /*9080*/  CS2R R48, SRZ ;  /* 0x0000000000307805 */ /* 0x000fe4000001ff00 */
[----:B------:R-:W-:Y:S02]  /*9090*/  CS2R R62, SRZ ;  /* 0x00000000003e7805 */ /* 0x000fe4000001ff00 */
[----:B------:R-:W-:-:S05]  /*90a0*/  CS2R R60, SRZ ;  /* 0x00000000003c7805 */ /* 0x000fca000001ff00 */
[----:B------:R0:W5:Y:S04]  /*90b0*/  @!P2 LDG.E.128 R52, desc[UR54][R96.64] ;  /* 0x000000366034a981 */ /* 0x000168000c1e1d00 */
[----:B------:R0:W5:Y:S01]  /*90c0*/  @!P2 LDG.E.128 R88, desc[UR54][R98.64] ;  /* 0x000000366258a981 */ /* 0x000162000c1e1d00 */
[----:B------:R-:W-:Y:S02]  /*90d0*/  ISETP.GE.AND P2, PT, R0, R133, PT ;  /* 0x000000850000720c */ /* 0x000fe40003f46270 */
[----:B------:R-:W-:Y:S02]  /*90e0*/  CS2R R46, SRZ ;  /* 0x00000000002e7805 */ /* 0x000fe4000001ff00 */
[----:B------:R-:W-:Y:S02]  /*90f0*/  CS2R R44, SRZ ;  /* 0x00000000002c7805 */ /* 0x000fe4000001ff00 */
[----:B------:R-:W-:-:S02]  /*9100*/  CS2R R58, SRZ ;  /* 0x00000000003a7805 */ /* 0x000fc4000001ff00 */
[----:B------:R-:W-:-:S05]  /*9110*/  CS2R R56, SRZ ;  /* 0x0000000000387805 */ /* 0x000fca000001ff00 */
[----:B------:R0:W5:Y:S04]  /*9120*/  @!P2 LDG.E.128 R48, desc[UR54][R96.64+0x20] ;  /* 0x000020366030a981 */ /* 0x000168000c1e1d00 */
[----:B------:R0:W5:Y:S01]  /*9130*/  @!P2 LDG.E.128 R60, desc[UR54][R98.64+0x20] ;  /* 0x00002036623ca981 */ /* 0x000162000c1e1d00 */
[----:B------:R-:W-:-:S13]  /*9140*/  ISETP.GE.AND P2, PT, R6, R133, PT ;  /* 0x000000850600720c */ /* 0x000fda0003f46270 */
[----:B------:R0:W5:Y:S04]  /*9150*/  @!P2 LDG.E.128 R44, desc[UR54][R96.64+0x40] ;  /* 0x00004036602ca981 */ /* 0x000168000c1e1d00 */
[----:B------:R0:W5:Y:S02]  /*9160*/  @!P2 LDG.E.128 R56, desc[UR54][R98.64+0x40] ;  /* 0x000040366238a981 */ /* 0x000164000c1e1d00 */
.L_x_3439:
[----:B------:R-:W-:Y:S05]  /*9170*/  BSYNC B1 ;  /* 0x0000000000017941 */ /* 0x000fea0003800000 */
.L_x_3438:
        /* <DEDUP_REMOVED lines=11> */
[----:B------:R-:W-:Y:S02]  /*9230*/  CS2R R86, SRZ ;  /* 0x0000000000567805 */ /* 0x000fe4000001ff00 */
[----:B------:R-:W-:-:S02]  /*9240*/  IADD3 R94, P2, P5, R104, R92, R13 ;  /* 0x0000005c685e7210 */ /* 0x000fc40007d5e00d */
[----:B------:R-:W-:Y:S02]  /*9250*/  CS2R R84, SRZ ;  /* 0x0000000000547805 */ /* 0x000fe4000001ff00 */
        /* <DEDUP_REMOVED lines=23> */
.L_x_3441:
[----:B------:R-:W-:Y:S05]  /*93d0*/  BSYNC B1 ;  /* 0x0000000000017941 */ /* 0x000fea0003800000 */
.L_x_3440:
[----:B------:R-:W-:Y:S01]  /*93e0*/  UISETP.NE.AND UP0, UPT, UR53, 0x3, UPT ;  /* 0x000000033500788c */ /* 0x000fe2000bf05270 */
[----:B------:R-:W-:Y:S01]  /*93f0*/  MOV R174, R50 ;  /* 0x0000003200ae7202 */ /* 0x000fe20000000f00 */
        /* <DEDUP_REMOVED lines=24> */
.L_x_3442:
[----:B------:R-:W-:Y:S01]  /*9580*/  IMAD R43, R17, 0x8, R16 ;  /* 0x00000008112b7824 */ /* 0x000fe200078e0210 */
[----:B------:R-:W-:Y:S01]  /*9590*/  SHF.L.U32 R100, R221, 0x1f, RZ ;  /* 0x0000001fdd647819 */ /* 0x000fe200000006ff */
[----:B------:R-:W1:Y:S01]  /*95a0*/  LDC R152, c[0x0][0x2f4] ;  /* 0x0000bd00ff987b82 */ /* 0x000e620000000800 */
[----:B------:R-:W-:Y:S02]  /*95b0*/  BSSY B1, `(.L_x_3443) ;  /* 0x0000004000017945 */ /* 0x000fe40003800000 */
[----:B------:R-:W2:Y:S05]  /*95c0*/  SYNCS.PHASECHK.TRANS64.TRYWAIT P5, [R43+URZ+0x33490], R100 ;  /* 0x033490642b0075a7 */ /* 0x000eaa00080a017f */
[----:B------:R-:W3:Y:S01]  /*95d0*/  LDC.64 R136, c[0x0][0x300] ;  /* 0x0000c000ff887b82 */ /* 0x000ee20000000a00 */
[----:B--2---:R-:W-:Y:S05]  /*95e0*/  @!P5 BRA `(.L_x_3444) ;  /* 0x0000020c0060d947 */ /* 0x004fea0003800000 */
.L_x_3705:
[----:B------:R-:W-:Y:S05]  /*95f0*/  BSYNC B1 ;  /* 0x0000000000017941 */ /* 0x000fea0003800000 */
.L_x_3443:
[----:B------:R-:W-:Y:S01]  /*9600*/  BSSY B1, `(.L_x_3445) ;  /* 0x0000304000017945 */ /* 0x000fe20003800000 */
[----:B-1----:R-:W-:Y:S02]  /*9610*/  IMAD.IADD R158, R152, 0x1, -R121 ;  /* 0x00000001989e7824 */ /* 0x002fe400078e0a79 */
[----:B------:R-:W-:Y:S01]  /*9620*/  IMAD.MOV.U32 R139, RZ, RZ, R140 ;  /* 0x000000ffff8b7224 */ /* 0x000fe200078e008c */
[----:B------:R-:W-:Y:S06]  /*9630*/  @P4 BRA `(.L_x_3446) ;  /* 0x0000003000004947 */ /* 0x000fec0003800000 */
[----:B------:R-:W-:Y:S01]  /*9640*/  ISETP.NE.AND P4, PT, R34, RZ, PT ;  /* 0x000000ff2200720c */ /* 0x000fe20003f85270 */
[-C--:B---3--:R-:W-:Y:S01]  /*9650*/  IMAD.WIDE.U32 R140, R220, R136.reuse, R138 ;  /* 0x00000088dc8c7225 */ /* 0x088fe200078e008a */
[----:B0-----:R-:W-:Y:S01]  /*9660*/  SHF.R.S32.HI R92, RZ, 0x1f, R220 ;  /* 0x0000001fff5c7819 */ /* 0x001fe200000114dc */
[----:B------:R-:W-:Y:S04]  /*9670*/  BSSY B2, `(.L_x_3447) ;  /* 0x0000100000027945 */ /* 0x000fe80003800000 */
[----:B------:R-:W-:-:S04]  /*9680*/  IMAD R92, R92, R136, RZ ;  /* 0x000000885c5c7224 */ /* 0x000fc800078e02ff */
[----:B------:R-:W-:-:S04]  /*9690*/  IMAD R93, R220, R137, R92 ;  /* 0x00000089dc5d7224 */ /* 0x000fc800078e025c */
[----:B------:R-:W-:Y:S01]  /*96a0*/  IMAD.IADD R170, R93, 0x1, R141 ;  /* 0x000000015daa7824 */ /* 0x000fe200078e028d */
[----:B------:R-:W-:Y:S06]  /*96b0*/  @!P4 BRA `(.L_x_3448) ;  /* 0x0000000c00ecc947 */ /* 0x000fec0003800000 */
[----:B------:R-:W-:Y:S01]  /*96c0*/  SEL R92, R121, R158, !P0 ;  /* 0x0000009e795c7207 */ /* 0x000fe20004000000 */
[----:B------:R-:W-:Y:S01]  /*96d0*/  BSSY B3, `(.L_x_3449) ;  /* 0x00000ed000037945 */ /* 0x000fe20003800000 */
[----:B------:R-:W-:Y:S02]  /*96e0*/  ISETP.GE.AND P4, PT, R18, R133, PT ;  /* 0x000000851200720c */ /* 0x000fe40003f86270 */
[----:B------:R-:W-:-:S04]  /*96f0*/  SHF.R.S32.HI R93, RZ, 0x1f, R92 ;  /* 0x0000001fff5d7819 */ /* 0x000fc8000001145c */
[----:B------:R-:W-:-:S04]  /*9700*/  LEA.HI R93, R93, R92, RZ, 0x5 ;  /* 0x0000005c5d5d7211 */ /* 0x000fc800078f28ff */
[----:B------:R-:W-:-:S04]  /*9710*/  LEA.HI.SX32 R93, R93, R120, 0x1b ;  /* 0x000000785d5d7211 */ /* 0x000fc800078fdaff */
[----:B------:R-:W-:Y:S01]  /*9720*/  SHF.R.S32.HI R92, RZ, 0x1f, R93 ;  /* 0x0000001fff5c7819 */ /* 0x000fe2000001145d */
[----:B------:R-:W-:-:S03]  /*9730*/  IMAD.SHL.U32 R179, R93, 0x10, RZ ;  /* 0x000000105db37824 */ /* 0x000fc600078e00ff */
[----:B------:R-:W-:Y:S02]  /*9740*/  LEA.HI R92, R92, R93, RZ, 0x2 ;  /* 0x0000005d5c5c7211 */ /* 0x000fe400078f10ff */
[----:B------:R-:W-:Y:S02]  /*9750*/  LOP3.LUT R93, R227, 0x30, R179, 0xf8, !PT ;  /* 0x00000030e35d7812 */ /* 0x000fe400078ef8b3 */
[----:B------:R-:W-:Y:S02]  /*9760*/  SHF.R.S32.HI R92, RZ, 0x2, R92 ;  /* 0x00000002ff5c7819 */ /* 0x000fe4000001145c */
[----:B------:R-:W-:-:S03]  /*9770*/  LOP3.LUT R93, R93, R228, RZ, 0x3c, !PT ;  /* 0x000000e45d5d7212 */ /* 0x000fc600078e3cff */
[----:B------:R-:W-:-:S04]  /*9780*/  IMAD R92, R92, 0x2800, R229 ;  /* 0x000028005c5c7824 */ /* 0x000fc800078e02e5 */
[----:B------:R-:W-:Y:S02]  /*9790*/  IMAD.IADD R92, R92, 0x1, R93 ;  /* 0x000000015c5c7824 */ /* 0x000fe400078e025d */
[C---:B------:R-:W-:Y:S02]  /*97a0*/  IMAD R93, R17.reuse, 0x7800, R144 ;  /* 0x00007800115d7824 */ /* 0x040fe400078e0290 */
[----:B------:R-:W-:-:S03]  /*97b0*/  IMAD R95, R17, 0x7800, R92 ;  /* 0x00007800115f7824 */ /* 0x000fc600078e025c */
[C---:B------:R-:W-:Y:S01]  /*97c0*/  IADD3 R93, R16.reuse, R93, RZ ;  /* 0x0000005d105d7210 */ /* 0x040fe20007ffe0ff */
[----:B------:R-:W-:-:S05]  /*97d0*/  IMAD.IADD R96, R16, 0x1, R95 ;  /* 0x0000000110607824 */ /* 0x000fca00078e025f */
[----:B------:R-:W0:Y:S04]  /*97e0*/  LDS.128 R92, [R93+0x24200] ;  /* 0x024200005d5c7984 */ /* 0x000e280000000c00 */
[----:B------:R-:W1:Y:S01]  /*97f0*/  LDS.128 R96, [R96+0x24200] ;  /* 0x0242000060607984 */ /* 0x000e620000000c00 */
[----:B------:R-:W-:Y:S05]  /*9800*/  @P4 BRA `(.L_x_3450) ;  /* 0x0000000c00644947 */ /* 0x000fea0003800000 */
[--C-:B------:R-:W-:Y:S02]  /*9810*/  SHF.R.U32.HI R88, RZ, 0x8, R53.reuse ;  /* 0x00000008ff587819 */ /* 0x100fe40000011635 */
[----:B------:R-:W-:Y:S02]  /*9820*/  LOP3.LUT R54, R53, 0xff, RZ, 0xc0, !PT ;  /* 0x000000ff35367812 */ /* 0x000fe400078ec0ff */
[----:B------:R-:W-:Y:S01]  /*9830*/  SHF.R.U32.HI R183, RZ, 0x18, R53 ;  /* 0x00000018ffb77819 */ /* 0x000fe20000011635 */
[----:B------:R-:W-:Y:S01]  /*9840*/  IMAD.SHL.U32 R88, R88, 0x100, RZ ;  /* 0x0000010058587824 */ /* 0x000fe200078e00ff */
[--C-:B------:R-:W-:Y:S02]  /*9850*/  SHF.R.U32.HI R182, RZ, 0x8, R89.reuse ;  /* 0x00000008ffb67819 */ /* 0x100fe40000011659 */
[--C-:B------:R-:W-:Y:S02]  /*9860*/  SHF.R.U32.HI R181, RZ, 0x10, R89.reuse ;  /* 0x00000010ffb57819 */ /* 0x100fe40000011659 */
[----:B------:R-:W-:Y:S01]  /*9870*/  LOP3.LUT R185, R89, 0xff, RZ, 0xc0, !PT ;  /* 0x000000ff59b97812 */ /* 0x000fe200078ec0ff */
[----:B------:R-:W-:Y:S01]  /*9880*/  IMAD.SHL.U32 R182, R182, 0x100, RZ ;  /* 0x00000100b6b67824 */ /* 0x000fe200078e00ff */
[----:B------:R-:W-:-:S02]  /*9890*/  SHF.R.U32.HI R89, RZ, 0x18, R89 ;  /* 0x00000018ff597819 */ /* 0x000fc40000011659 */
[----:B------:R-:W-:Y:S02]  /*98a0*/  SHF.R.U32.HI R52, RZ, 0x10, R53 ;  /* 0x00000010ff347819 */ /* 0x000fe40000011635 */
[----:B------:R-:W-:Y:S02]  /*98b0*/  PRMT R183, R183, 0x654, R54 ;  /* 0x00000654b7b77816 */ /* 0x000fe40000000036 */
[----:B------:R-:W-:Y:S02]  /*98c0*/  PRMT R89, R89, 0x654, R185 ;  /* 0x0000065459597816 */ /* 0x000fe400000000b9 */
[----:B------:R-:W-:Y:S01]  /*98d0*/  LOP3.LUT R88, R183, 0xff00, R88, 0xf8, !PT ;  /* 0x0000ff00b7587812 */ /* 0x000fe200078ef858 */
[----:B------:R-:W-:Y:S01]  /*98e0*/  IMAD.U32 R183, R52, 0x10000, RZ ;  /* 0x0001000034b77824 */ /* 0x000fe200078e00ff */
[--C-:B------:R-:W-:Y:S01]  /*98f0*/  SHF.R.U32.HI R53, RZ, 0x10, R55.reuse ;  /* 0x00000010ff357819 */ /* 0x100fe20000011637 */
[----:B------:R-:W-:Y:S01]  /*9900*/  IMAD.U32 R52, R181, 0x10000, RZ ;  /* 0x00010000b5347824 */ /* 0x000fe200078e00ff */
[----:B------:R-:W-:-:S02]  /*9910*/  SHF.R.U32.HI R180, RZ, 0x8, R55 ;  /* 0x00000008ffb47819 */ /* 0x000fc40000011637 */
[----:B------:R-:W-:Y:S01]  /*9920*/  LOP3.LUT R90, R55, 0xff, RZ, 0xc0, !PT ;  /* 0x000000ff375a7812 */ /* 0x000fe200078ec0ff */
[----:B------:R-:W-:Y:S01]  /*9930*/  IMAD.U32 R53, R53, 0x10000, RZ ;  /* 0x0001000035357824 */ /* 0x000fe200078e00ff */
[----:B------:R-:W-:Y:S02]  /*9940*/  SHF.R.U32.HI R184, RZ, 0x18, R55 ;  /* 0x00000018ffb87819 */ /* 0x000fe40000011637 */
[--C-:B------:R-:W-:Y:S02]  /*9950*/  SHF.R.U32.HI R54, RZ, 0x10, R91.reuse ;  /* 0x00000010ff367819 */ /* 0x100fe4000001165b */
[----:B------:R-:W-:Y:S02]  /*9960*/  SHF.R.U32.HI R55, RZ, 0x8, R91 ;  /* 0x00000008ff377819 */ /* 0x000fe4000001165b */
[----:B------:R-:W-:Y:S01]  /*9970*/  LOP3.LUT R186, R91, 0xff, RZ, 0xc0, !PT ;  /* 0x000000ff5bba7812 */ /* 0x000fe200078ec0ff */
[----:B------:R-:W-:Y:S01]  /*9980*/  IMAD.U32 R54, R54, 0x10000, RZ ;  /* 0x0001000036367824 */ /* 0x000fe200078e00ff */
[----:B------:R-:W-:-:S02]  /*9990*/  LOP3.LUT R89, R89, 0xff00, R182, 0xf8, !PT ;  /* 0x0000ff0059597812 */ /* 0x000fc400078ef8b6 */
[----:B------:R-:W-:Y:S02]  /*99a0*/  SHF.R.U32.HI R91, RZ, 0x18, R91 ;  /* 0x00000018ff5b7819 */ /* 0x000fe4000001165b */
[----:B------:R-:W-:Y:S02]  /*99b0*/  PRMT R184, R184, 0x654, R90 ;  /* 0x00000654b8b87816 */ /* 0x000fe4000000005a */
[----:B------:R-:W-:Y:S02]  /*99c0*/  LOP3.LUT R52, R89, 0xff0000, R52, 0xf8, !PT ;  /* 0x00ff000059347812 */ /* 0x000fe400078ef834 */
[----:B------:R-:W-:Y:S01]  /*99d0*/  PRMT R90, R91, 0x654, R186 ;  /* 0x000006545b5a7816 */ /* 0x000fe200000000ba */
[----:B------:R-:W-:Y:S01]  /*99e0*/  IMAD.SHL.U32 R91, R180, 0x100, RZ ;  /* 0x00000100b45b7824 */ /* 0x000fe200078e00ff */
[----:B------:R-:W-:Y:S02]  /*99f0*/  LOP3.LUT R180, R88, 0xff0000, R183, 0xf8, !PT ;  /* 0x00ff000058b47812 */ /* 0x000fe400078ef8b7 */
[----:B-1----:R-:W-:-:S02]  /*9a00*/  F2FP.F16.E4M3.UNPACK_B R181, R97 ;  /* 0x00000061ffb5723e */ /* 0x002fc400020006ff */
[----:B------:R-:W-:Y:S02]  /*9a10*/  F2FP.F16.E4M3.UNPACK_B R183, R52 ;  /* 0x00000034ffb7723e */ /* 0x000fe400020006ff */
[----:B0-----:R-:W-:Y:S01]  /*9a20*/  F2FP.F16.E4M3.UNPACK_B R88, R93 ;  /* 0x0000005dff58723e */ /* 0x001fe200020006ff */
[----:B------:R-:W-:Y:S01]  /*9a30*/  HADD2.F32 R89, -RZ, R181.H0_H0 ;  /* 0x200000b5ff597230 */ /* 0x000fe20000004100 */
[----:B------:R-:W-:Y:S01]  /*9a40*/  LOP3.LUT R91, R184, 0xff00, R91, 0xf8, !PT ;  /* 0x0000ff00b85b7812 */ /* 0x000fe200078ef85b */
[--C-:B------:R-:W-:Y:S01]  /*9a50*/  HADD2.F32 R186, -RZ, R183.reuse.H0_H0 ;  /* 0x200000b7ffba7230 */ /* 0x100fe20000004100 */
[----:B------:R-:W-:Y:S01]  /*9a60*/  F2FP.F16.E4M3.UNPACK_B R184, R180 ;  /* 0x000000b4ffb8723e */ /* 0x000fe200020006ff */
[----:B------:R-:W-:Y:S01]  /*9a70*/  HADD2.F32 R182, -RZ, R88.H0_H0 ;  /* 0x20000058ffb67230 */ /* 0x000fe20000004100 */
[----:B------:R-:W-:Y:S01]  /*9a80*/  F2FP.F16.E4M3.UNPACK_B R97, R97.H1 ;  /* 0x00000061ff61723e */ /* 0x000fe200030006ff */
[----:B------:R-:W-:Y:S02]  /*9a90*/  HADD2.F32 R183, -RZ, R183.H1_H1 ;  /* 0x300000b7ffb77230 */ /* 0x000fe40000004100 */
[----:B------:R-:W-:Y:S01]  /*9aa0*/  FMUL.FTZ R187, R89, R186 ;  /* 0x000000ba59bb7220 */ /* 0x000fe20000410000 */
[----:B------:R-:W-:-:S02]  /*9ab0*/  HADD2.F32 R185, -RZ, R184.H0_H0 ;  /* 0x200000b8ffb97230 */ /* 0x000fc40000004100 */
[C---:B------:R-:W-:Y:S01]  /*9ac0*/  FMUL.FTZ R186, R182.reuse, R186 ;  /* 0x000000bab6ba7220 */ /* 0x040fe20000410000 */
[----:B------:R-:W-:Y:S01]  /*9ad0*/  HADD2.F32 R88, -RZ, R88.H1_H1 ;  /* 0x30000058ff587230 */ /* 0x000fe20000004100 */
[----:B------:R-:W-:Y:S01]  /*9ae0*/  F2FP.F16.E4M3.UNPACK_B R180, R180.H1 ;  /* 0x000000b4ffb4723e */ /* 0x000fe200030006ff */
[----:B------:R-:W-:Y:S02]  /*9af0*/  HADD2.F32 R184, -RZ, R184.H1_H1 ;  /* 0x300000b8ffb87230 */ /* 0x000fe40000004100 */
[-C--:B------:R-:W-:Y:S01]  /*9b00*/  FFMA.FTZ R182, R182, R185.reuse, -R187 ;  /* 0x000000b9b6b67223 */ /* 0x080fe200000108bb */
[----:B------:R-:W-:Y:S01]  /*9b10*/  FFMA.FTZ R89, R89, R185, R186 ;  /* 0x000000b959597223 */ /* 0x000fe200000100ba */
[----:B------:R-:W-:Y:S01]  /*9b20*/  HADD2.F32 R185, -RZ, R181.H1_H1 ;  /* 0x300000b5ffb97230 */ /* 0x000fe20000004100 */
[----:B------:R-:W-:-:S04]  /*9b30*/  SHF.L.U32 R55, R55, 0x8, RZ ;  /* 0x0000000837377819 */ /* 0x000fc800000006ff */
[CC--:B------:R-:W-:Y:S01]  /*9b40*/  FMUL.FTZ R181, R185.reuse, R183.reuse ;  /* 0x000000b7b9b57220 */ /* 0x0c0fe20000410000 */
[----:B------:R-:W-:Y:S01]  /*9b50*/  FMUL.FTZ R183, R88, R183 ;  /* 0x000000b758b77220 */ /* 0x000fe20000410000 */
[----:B------:R-:W-:Y:S02]  /*9b60*/  LOP3.LUT R90, R90, 0xff00, R55, 0xf8, !PT ;  /* 0x0000ff005a5a7812 */ /* 0x000fe400078ef837 */
[-C--:B------:R-:W-:Y:S01]  /*9b70*/  FFMA.FTZ R181, R88, R184.reuse, -R181 ;  /* 0x000000b858b57223 */ /* 0x080fe200000108b5 */
[----:B------:R-:W-:Y:S01]  /*9b80*/  FFMA.FTZ R88, R185, R184, R183 ;  /* 0x000000b8b9587223 */ /* 0x000fe200000100b7 */
[----:B------:R-:W-:Y:S01]  /*9b90*/  F2FP.F16.E4M3.UNPACK_B R183, R52.H1 ;  /* 0x00000034ffb7723e */ /* 0x000fe200030006ff */
[----:B------:R-:W-:Y:S01]  /*9ba0*/  HADD2.F32 R52, -RZ, R97.H0_H0 ;  /* 0x20000061ff347230 */ /* 0x000fe20000004100 */
[----:B------:R-:W-:Y:S01]  /*9bb0*/  F2FP.F16.E4M3.UNPACK_B R184, R93.H1 ;  /* 0x0000005dffb8723e */ /* 0x000fe200030006ff */
[----:B------:R-:W-:Y:S02]  /*9bc0*/  HADD2.F32 R185, -RZ, R180.H0_H0 ;  /* 0x200000b4ffb97230 */ /* 0x000fe40000004100 */
[----:B------:R-:W-:-:S02]  /*9bd0*/  HADD2.F32 R186, -RZ, R183.H0_H0 ;  /* 0x200000b7ffba7230 */ /* 0x000fc40000004100 */
[--C-:B------:R-:W-:Y:S02]  /*9be0*/  HADD2.F32 R93, -RZ, R184.reuse.H0_H0 ;  /* 0x200000b8ff5d7230 */ /* 0x100fe40000004100 */
[----:B------:R-:W-:Y:S02]  /*9bf0*/  HADD2.F32 R97, -RZ, R97.H1_H1 ;  /* 0x30000061ff617230 */ /* 0x000fe40000004100 */
[-C--:B------:R-:W-:Y:S01]  /*9c00*/  FMUL.FTZ R187, R52, R186.reuse ;  /* 0x000000ba34bb7220 */ /* 0x080fe20000410000 */
[----:B------:R-:W-:Y:S02]  /*9c10*/  HADD2.F32 R183, -RZ, R183.H1_H1 ;  /* 0x300000b7ffb77230 */ /* 0x000fe40000004100 */
[C---:B------:R-:W-:Y:S01]  /*9c20*/  FMUL.FTZ R186, R93.reuse, R186 ;  /* 0x000000ba5dba7220 */ /* 0x040fe20000410000 */
[----:B------:R-:W-:Y:S02]  /*9c30*/  HADD2.F32 R184, -RZ, R184.H1_H1 ;  /* 0x300000b8ffb87230 */ /* 0x000fe40000004100 */
[----:B------:R-:W-:Y:S01]  /*9c40*/  FFMA.FTZ R93, R93, R185, -R187 ;  /* 0x000000b95d5d7223 */ /* 0x000fe200000108bb */
[----:B------:R-:W-:-:S02]  /*9c50*/  HADD2.F32 R180, -RZ, R180.H1_H1 ;  /* 0x300000b4ffb47230 */ /* 0x000fc40000004100 */
[----:B------:R-:W-:Y:S01]  /*9c60*/  FFMA.FTZ R52, R52, R185, R186 ;  /* 0x000000b934347223 */ /* 0x000fe200000100ba */
[-C--:B------:R-:W-:Y:S01]  /*9c70*/  FMUL.FTZ R185, R97, R183.reuse ;  /* 0x000000b761b97220 */ /* 0x080fe20000410000 */
[----:B------:R-:W-:-:S03]  /*9c80*/  FMUL.FTZ R186, R184, R183 ;  /* 0x000000b7b8ba7220 */ /* 0x000fc60000410000 */
[-C--:B------:R-:W-:Y:S01]  /*9c90*/  FFMA.FTZ R183, R184, R180.reuse, -R185 ;  /* 0x000000b4b8b77223 */ /* 0x080fe200000108b9 */
[----:B------:R-:W-:Y:S01]  /*9ca0*/  FFMA.FTZ R180, R97, R180, R186 ;  /* 0x000000b461b47223 */ /* 0x000fe200000100ba */
[----:B------:R-:W-:Y:S02]  /*9cb0*/  LOP3.LUT R97, R91, 0xff0000, R53, 0xf8, !PT ;  /* 0x00ff00005b617812 */ /* 0x000fe400078ef835 */
[----:B------:R-:W-:Y:S01]  /*9cc0*/  LOP3.LUT R53, R90, 0xff0000, R54, 0xf8, !PT ;  /* 0x00ff00005a357812 */ /* 0x000fe200078ef836 */
[----:B------:R-:W-:Y:S01]  /*9cd0*/  IMAD.MOV.U32 R54, RZ, RZ, R99 ;  /* 0x000000ffff367224 */ /* 0x000fe200078e0063 */
[----:B------:R-:W-:Y:S02]  /*9ce0*/  F2FP.F16.E4M3.UNPACK_B R90, R95 ;  /* 0x0000005fff5a723e */ /* 0x000fe400020006ff */
[----:B------:R-:W-:Y:S02]  /*9cf0*/  F2FP.F16.E4M3.UNPACK_B R99, R53 ;  /* 0x00000035ff63723e */ /* 0x000fe400020006ff */
[-C--:B------:R-:W-:Y:S01]  /*9d00*/  F2FP.F16.E4M3.UNPACK_B R55, R54.reuse ;  /* 0x00000036ff37723e */ /* 0x080fe200020006ff */
[----:B------:R-:W-:Y:S01]  /*9d10*/  HADD2.F32 R187, -RZ, R90.H0_H0 ;  /* 0x2000005affbb7230 */ /* 0x000fe20000004100 */
[----:B------:R-:W-:Y:S01]  /*9d20*/  F2FP.F16.E4M3.UNPACK_B R184, R97 ;  /* 0x00000061ffb8723e */ /* 0x000fe200020006ff */
[----:B------:R-:W-:Y:S01]  /*9d30*/  HADD2.F32 R91, -RZ, R99.H0_H0 ;  /* 0x20000063ff5b7230 */ /* 0x000fe20000004100 */
[----:B------:R-:W-:Y:S01]  /*9d40*/  F2FP.F16.E4M3.UNPACK_B R54, R54.H1 ;  /* 0x00000036ff36723e */ /* 0x000fe200030006ff */
[--C-:B------:R-:W-:Y:S01]  /*9d50*/  HADD2.F32 R185, -RZ, R55.reuse.H0_H0 ;  /* 0x20000037ffb97230 */ /* 0x100fe20000004100 */
[----:B------:R-:W-:Y:S01]  /*9d60*/  F2FP.F16.E4M3.UNPACK_B R53, R53.H1 ;  /* 0x00000035ff35723e */ /* 0x000fe200030006ff */
[----:B------:R-:W-:Y:S01]  /*9d70*/  HADD2.F32 R186, -RZ, R184.H0_H0 ;  /* 0x200000b8ffba7230 */ /* 0x000fe20000004100 */
[----:B------:R-:W-:Y:S01]  /*9d80*/  F2FP.F16.E4M3.UNPACK_B R97, R97.H1 ;  /* 0x00000061ff61723e */ /* 0x000fe200030006ff */
[----:B------:R-:W-:-:S02]  /*9d90*/  HADD2.F32 R55, -RZ, R55.H1_H1 ;  /* 0x30000037ff377230 */ /* 0x000fc40000004100 */
[-C--:B------:R-:W-:Y:S01]  /*9da0*/  FMUL.FTZ R188, R185, R91.reuse ;  /* 0x0000005bb9bc7220 */ /* 0x080fe20000410000 */
[----:B------:R-:W-:Y:S01]  /*9db0*/  FMUL.FTZ R91, R187, R91 ;  /* 0x0000005bbb5b7220 */ /* 0x000fe20000410000 */
[----:B------:R-:W-:Y:S01]  /*9dc0*/  HADD2.F32 R99, -RZ, R99.H1_H1 ;  /* 0x30000063ff637230 */ /* 0x000fe20000004100 */
[----:B------:R-:W-:Y:S01]  /*9dd0*/  F2FP.SATFINITE.E4M3.F32.PACK_AB_MERGE_C R93, R183, R93, RZ ;  /* 0x0000005db75d723e */ /* 0x000fe200048070ff */
[----:B------:R-:W-:Y:S02]  /*9de0*/  HADD2.F32 R184, -RZ, R184.H1_H1 ;  /* 0x300000b8ffb87230 */ /* 0x000fe40000004100 */
[-C--:B------:R-:W-:Y:S01]  /*9df0*/  FFMA.FTZ R185, R185, R186.reuse, R91 ;  /* 0x000000bab9b97223 */ /* 0x080fe2000001005b */
[----:B------:R-:W-:Y:S02]  /*9e00*/  HADD2.F32 R91, -RZ, R90.H1_H1 ;  /* 0x3000005aff5b7230 */ /* 0x000fe40000004100 */
[-C--:B------:R-:W-:Y:S01]  /*9e10*/  FMUL.FTZ R90, R55, R99.reuse ;  /* 0x00000063375a7220 */ /* 0x080fe20000410000 */
[----:B------:R-:W-:Y:S01]  /*9e20*/  FFMA.FTZ R188, R187, R186, -R188 ;  /* 0x000000babbbc7223 */ /* 0x000fe200000108bc */
[----:B------:R-:W-:Y:S01]  /*9e30*/  HADD2.F32 R186, -RZ, R53.H0_H0 ;  /* 0x20000035ffba7230 */ /* 0x000fe20000004100 */
[----:B------:R-:W-:Y:S01]  /*9e40*/  F2FP.SATFINITE.E4M3.F32.PACK_AB_MERGE_C R181, R181, R182, R93 ;  /* 0x000000b6b5b5723e */ /* 0x000fe2000480705d */
[C---:B------:R-:W-:Y:S01]  /*9e50*/  FFMA.FTZ R90, R91.reuse, R184, -R90 ;  /* 0x000000b85b5a7223 */ /* 0x040fe2000001085a */
[----:B------:R-:W-:Y:S01]  /*9e60*/  FMUL.FTZ R91, R91, R99 ;  /* 0x000000635b5b7220 */ /* 0x000fe20000410000 */
[----:B------:R-:W-:Y:S01]  /*9e70*/  HADD2.F32 R99, -RZ, R97.H0_H0 ;  /* 0x20000061ff637230 */ /* 0x000fe20000004100 */
[----:B------:R-:W-:Y:S01]  /*9e80*/  F2FP.F16.E4M3.UNPACK_B R93, R96.H1 ;  /* 0x00000060ff5d723e */ /* 0x000fe200030006ff */
[----:B------:R-:W-:-:S02]  /*9e90*/  HADD2.F32 R53, -RZ, R53.H1_H1 ;  /* 0x30000035ff357230 */ /* 0x000fc40000004100 */
[----:B------:R-:W-:Y:S01]  /*9ea0*/  FFMA.FTZ R55, R55, R184, R91 ;  /* 0x000000b837377223 */ /* 0x000fe2000001005b */
[----:B------:R-:W-:Y:S01]  /*9eb0*/  F2FP.F16.E4M3.UNPACK_B R91, R95.H1 ;  /* 0x0000005fff5b723e */ /* 0x000fe200030006ff */
[--C-:B------:R-:W-:Y:S01]  /*9ec0*/  HADD2.F32 R95, -RZ, R54.reuse.H0_H0 ;  /* 0x20000036ff5f7230 */ /* 0x100fe20000004100 */
[----:B------:R-:W-:Y:S01]  /*9ed0*/  F2FP.SATFINITE.E4M3.F32.PACK_AB_MERGE_C R52, R180, R52, RZ ;  /* 0x00000034b434723e */ /* 0x000fe200048070ff */
[----:B------:R-:W-:Y:S01]  /*9ee0*/  HADD2.F32 R54, -RZ, R54.H1_H1 ;  /* 0x30000036ff367230 */ /* 0x000fe20000004100 */
[----:B------:R-:W-:Y:S01]  /*9ef0*/  F2FP.F16.E4M3.UNPACK_B R96, R96 ;  /* 0x00000060ff60723e */ /* 0x000fe200020006ff */
[--C-:B------:R-:W-:Y:S02]  /*9f00*/  HADD2.F32 R184, -RZ, R91.reuse.H0_H0 ;  /* 0x2000005bffb87230 */ /* 0x100fe40000004100 */
[----:B------:R-:W-:Y:S01]  /*9f10*/  FMUL.FTZ R187, R95, R186 ;  /* 0x000000ba5fbb7220 */ /* 0x000fe20000410000 */
[----:B------:R-:W-:Y:S02]  /*9f20*/  HADD2.F32 R91, -RZ, R91.H1_H1 ;  /* 0x3000005bff5b7230 */ /* 0x000fe40000004100 */
[----:B------:R-:W-:-:S02]  /*9f30*/  HADD2.F32 R97, -RZ, R97.H1_H1 ;  /* 0x30000061ff617230 */ /* 0x000fc40000004100 */
[C---:B------:R-:W-:Y:S01]  /*9f40*/  FFMA.FTZ R187, R184.reuse, R99, -R187 ;  /* 0x00000063b8bb7223 */ /* 0x040fe200000108bb */
[----:B------:R-:W-:-:S04]  /*9f50*/  FMUL.FTZ R184, R184, R186 ;  /* 0x000000bab8b87220 */ /* 0x000fc80000410000 */
[----:B------:R-:W-:Y:S01]  /*9f60*/  FFMA.FTZ R184, R95, R99, R184 ;  /* 0x000000635fb87223 */ /* 0x000fe200000100b8 */
[CC--:B------:R-:W-:Y:S01]  /*9f70*/  FMUL.FTZ R95, R54.reuse, R53.reuse ;  /* 0x00000035365f7220 */ /* 0x0c0fe20000410000 */
[C---:B------:R-:W-:Y:S01]  /*9f80*/  FMUL.FTZ R53, R91.reuse, R53 ;  /* 0x000000355b357220 */ /* 0x040fe20000410000 */
[----:B------:R-:W-:Y:S02]  /*9f90*/  F2FP.F16.E4M3.UNPACK_B R99, R175.H1 ;  /* 0x000000afff63723e */ /* 0x000fe400030006ff */
[-C--:B------:R-:W-:Y:S01]  /*9fa0*/  FFMA.FTZ R95, R91, R97.reuse, -R95 ;  /* 0x000000615b5f7223 */ /* 0x080fe2000001085f */
[----:B------:R-:W-:Y:S01]  /*9fb0*/  FFMA.FTZ R54, R54, R97, R53 ;  /* 0x0000006136367223 */ /* 0x000fe20000010035 */
[----:B------:R-:W-:Y:S01]  /*9fc0*/  IMAD.MOV.U32 R53, RZ, RZ, R92 ;  /* 0x000000ffff357224 */ /* 0x000fe200078e005c */
[-C--:B------:R-:W-:Y:S01]  /*9fd0*/  F2FP.F16.E4M3.UNPACK_B R91, R176.reuse.H1 ;  /* 0x000000b0ff5b723e */ /* 0x080fe200030006ff */
[----:B------:R-:W-:Y:S01]  /*9fe0*/  HADD2.F32 R97, -RZ, R93.H0_H0 ;  /* 0x2000005dff617230 */ /* 0x000fe20000004100 */
[----:B------:R-:W-:Y:S01]  /*9ff0*/  F2FP.F16.E4M3.UNPACK_B R176, R176 ;  /* 0x000000b0ffb0723e */ /* 0x000fe200020006ff */
[----:B------:R-:W-:Y:S01]  /*a000*/  HADD2.F32 R182, -RZ, R99.H0_H0 ;  /* 0x20000063ffb67230 */ /* 0x000fe20000004100 */
[-C--:B------:R-:W-:Y:S01]  /*a010*/  F2FP.F16.E4M3.UNPACK_B R92, R53.reuse.H1 ;  /* 0x00000035ff5c723e */ /* 0x080fe200030006ff */
[--C-:B------:R-:W-:Y:S01]  /*a020*/  HADD2.F32 R186, -RZ, R91.reuse.H0_H0 ;  /* 0x2000005bffba7230 */ /* 0x100fe20000004100 */
[----:B------:R-:W-:Y:S01]  /*a030*/  F2FP.F16.E4M3.UNPACK_B R53, R53 ;  /* 0x00000035ff35723e */ /* 0x000fe200020006ff */
[----:B------:R-:W-:Y:S01]  /*a040*/  HADD2.F32 R91, -RZ, R91.H1_H1 ;  /* 0x3000005bff5b7230 */ /* 0x000fe20000004100 */
[----:B------:R-:W-:Y:S01]  /*a050*/  F2FP.F16.E4M3.UNPACK_B R175, R175 ;  /* 0x000000afffaf723e */ /* 0x000fe200020006ff */
[----:B------:R-:W-:-:S02]  /*a060*/  HADD2.F32 R180, -RZ, R92.H0_H0 ;  /* 0x2000005cffb47230 */ /* 0x000fc40000004100 */
[-C--:B------:R-:W-:Y:S01]  /*a070*/  FMUL.FTZ R183, R97, R186.reuse ;  /* 0x000000ba61b77220 */ /* 0x080fe20000410000 */
[----:B------:R-:W-:Y:S01]  /*a080*/  HADD2.F32 R93, -RZ, R93.H1_H1 ;  /* 0x3000005dff5d7230 */ /* 0x000fe20000004100 */
[----:B------:R-:W-:Y:S01]  /*a090*/  F2FP.SATFINITE.E4M3.F32.PACK_AB_MERGE_C R95, R95, R187, RZ ;  /* 0x000000bb5f5f723e */ /* 0x000fe200048070ff */
[----:B------:R-:W-:Y:S02]  /*a0a0*/  HADD2.F32 R92, -RZ, R92.H1_H1 ;  /* 0x3000005cff5c7230 */ /* 0x000fe40000004100 */
[C---:B------:R-:W-:Y:S01]  /*a0b0*/  FMUL.FTZ R186, R180.reuse, R186 ;  /* 0x000000bab4ba7220 */ /* 0x040fe20000410000 */
[----:B------:R-:W-:Y:S02]  /*a0c0*/  HADD2.F32 R99, -RZ, R99.H1_H1 ;  /* 0x30000063ff637230 */ /* 0x000fe40000004100 */
[----:B------:R-:W-:Y:S01]  /*a0d0*/  FFMA.FTZ R183, R180, R182, -R183 ;  /* 0x000000b6b4b77223 */ /* 0x000fe200000108b7 */
[----:B------:R-:W-:Y:S01]  /*a0e0*/  F2FP.SATFINITE.E4M3.F32.PACK_AB_MERGE_C R54, R54, R184, RZ ;  /* 0x000000b83636723e */ /* 0x000fe200048070ff */
[----:B------:R-:W-:Y:S01]  /*a0f0*/  FFMA.FTZ R186, R97, R182, R186 ;  /* 0x000000b661ba7223 */ /* 0x000fe200000100ba */
[CC--:B------:R-:W-:Y:S01]  /*a100*/  FMUL.FTZ R97, R93.reuse, R91.reuse ;  /* 0x0000005b5d617220 */ /* 0x0c0fe20000410000 */
[----:B------:R-:W-:Y:S01]  /*a110*/  FMUL.FTZ R91, R92, R91 ;  /* 0x0000005b5c5b7220 */ /* 0x000fe20000410000 */
[----:B------:R-:W-:Y:S01]  /*a120*/  HADD2.F32 R182, -RZ, R176.H0_H0 ;  /* 0x200000b0ffb67230 */ /* 0x000fe20000004100 */
[----:B------:R-:W-:Y:S01]  /*a130*/  F2FP.SATFINITE.E4M3.F32.PACK_AB_MERGE_C R95, R90, R188, R95 ;  /* 0x000000bc5a5f723e */ /* 0x000fe2000480705f */
[-C--:B------:R-:W-:Y:S01]  /*a140*/  FFMA.FTZ R92, R92, R99.reuse, -R97 ;  /* 0x000000635c5c7223 */ /* 0x080fe20000010861 */
[----:B------:R-:W-:Y:S01]  /*a150*/  FFMA.FTZ R91, R93, R99, R91 ;  /* 0x000000635d5b7223 */ /* 0x000fe2000001005b */
[----:B------:R-:W-:-:S02]  /*a160*/  HADD2.F32 R93, -RZ, R96.H0_H0 ;  /* 0x20000060ff5d7230 */ /* 0x000fc40000004100 */
[----:B------:R-:W-:Y:S01]  /*a170*/  HADD2.F32 R99, -RZ, R53.H0_H0 ;  /* 0x20000035ff637230 */ /* 0x000fe20000004100 */
[----:B------:R-:W-:Y:S01]  /*a180*/  F2FP.SATFINITE.E4M3.F32.PACK_AB_MERGE_C R92, R92, R183, RZ ;  /* 0x000000b75c5c723e */ /* 0x000fe200048070ff */
[----:B------:R-:W-:Y:S02]  /*a190*/  HADD2.F32 R97, -RZ, R175.H0_H0 ;  /* 0x200000afff617230 */ /* 0x000fe40000004100 */
[-C--:B------:R-:W-:Y:S01]  /*a1a0*/  FMUL.FTZ R180, R93, R182.reuse ;  /* 0x000000b65db47220 */ /* 0x080fe20000410000 */
[----:B------:R-:W-:Y:S02]  /*a1b0*/  HADD2.F32 R176, -RZ, R176.H1_H1 ;  /* 0x300000b0ffb07230 */ /* 0x000fe40000004100 */
[C---:B------:R-:W-:Y:S01]  /*a1c0*/  FMUL.FTZ R182, R99.reuse, R182 ;  /* 0x000000b663b67220 */ /* 0x040fe20000410000 */
[----:B------:R-:W-:Y:S02]  /*a1d0*/  HADD2.F32 R96, -RZ, R96.H1_H1 ;  /* 0x30000060ff607230 */ /* 0x000fe40000004100 */
[----:B------:R-:W-:Y:S01]  /*a1e0*/  FFMA.FTZ R180, R99, R97, -R180 ;  /* 0x0000006163b47223 */ /* 0x000fe200000108b4 */
[----:B------:R-:W-:-:S02]  /*a1f0*/  HADD2.F32 R53, -RZ, R53.H1_H1 ;  /* 0x30000035ff357230 */ /* 0x000fc40000004100 */
[----:B------:R-:W-:Y:S01]  /*a200*/  FFMA.FTZ R182, R93, R97, R182 ;  /* 0x000000615db67223 */ /* 0x000fe200000100b6 */
[----:B------:R-:W-:Y:S02]  /*a210*/  HADD2.F32 R175, -RZ, R175.H1_H1 ;  /* 0x300000afffaf7230 */ /* 0x000fe40000004100 */
[C---:B------:R-:W-:Y:S01]  /*a220*/  FMUL.FTZ R93, R96.reuse, R176 ;  /* 0x000000b0605d7220 */ /* 0x040fe20000410000 */
[----:B------:R-:W-:Y:S01]  /*a230*/  F2FP.F16.E4M3.UNPACK_B R99, R178.H1 ;  /* 0x000000b2ff63723e */ /* 0x000fe200030006ff */
[C---:B------:R-:W-:Y:S01]  /*a240*/  FMUL.FTZ R176, R53.reuse, R176 ;  /* 0x000000b035b07220 */ /* 0x040fe20000410000 */
[----:B------:R-:W-:Y:S01]  /*a250*/  F2FP.F16.E4M3.UNPACK_B R178, R178 ;  /* 0x000000b2ffb2723e */ /* 0x000fe200020006ff */
[-C--:B------:R-:W-:Y:S01]  /*a260*/  FFMA.FTZ R93, R53, R175.reuse, -R93 ;  /* 0x000000af355d7223 */ /* 0x080fe2000001085d */
[----:B------:R-:W-:Y:S01]  /*a270*/  F2FP.SATFINITE.E4M3.F32.PACK_AB_MERGE_C R91, R91, R186, RZ ;  /* 0x000000ba5b5b723e */ /* 0x000fe200048070ff */
[----:B------:R-:W-:Y:S01]  /*a280*/  FFMA.FTZ R53, R96, R175, R176 ;  /* 0x000000af60357223 */ /* 0x000fe200000100b0 */
[----:B------:R-:W-:Y:S01]  /*a290*/  F2FP.F16.E4M3.UNPACK_B R96, R98.H1 ;  /* 0x00000062ff60723e */ /* 0x000fe200030006ff */
[--C-:B------:R-:W-:Y:S01]  /*a2a0*/  HADD2.F32 R176, -RZ, R99.reuse.H0_H0 ;  /* 0x20000063ffb07230 */ /* 0x100fe20000004100 */
[----:B------:R-:W-:Y:S01]  /*a2b0*/  F2FP.SATFINITE.E4M3.F32.PACK_AB_MERGE_C R180, R93, R180, R92 ;  /* 0x000000b45db4723e */ /* 0x000fe2000480705c */
[----:B------:R-:W-:Y:S01]  /*a2c0*/  HADD2.F32 R99, -RZ, R99.H1_H1 ;  /* 0x30000063ff637230 */ /* 0x000fe20000004100 */
[-C--:B------:R-:W-:Y:S01]  /*a2d0*/  F2FP.F16.E4M3.UNPACK_B R92, R177.reuse.H1 ;  /* 0x000000b1ff5c723e */ /* 0x080fe200030006ff */
[--C-:B------:R-:W-:Y:S01]  /*a2e0*/  HADD2.F32 R97, -RZ, R96.reuse.H0_H0 ;  /* 0x20000060ff617230 */ /* 0x100fe20000004100 */
[----:B------:R-:W-:Y:S01]  /*a2f0*/  F2FP.F16.E4M3.UNPACK_B R93, R94.H1 ;  /* 0x0000005eff5d723e */ /* 0x000fe200030006ff */
[----:B------:R-:W-:Y:S01]  /*a300*/  HADD2.F32 R96, -RZ, R96.H1_H1 ;  /* 0x30000060ff607230 */ /* 0x000fe20000004100 */
[----:B------:R-:W-:Y:S01]  /*a310*/  F2FP.F16.E4M3.UNPACK_B R177, R177 ;  /* 0x000000b1ffb1723e */ /* 0x000fe200020006ff */
[--C-:B------:R-:W-:Y:S01]  /*a320*/  HADD2.F32 R187, -RZ, R92.reuse.H0_H0 ;  /* 0x2000005cffbb7230 */ /* 0x100fe20000004100 */
[----:B------:R-:W-:Y:S01]  /*a330*/  F2FP.F16.E4M3.UNPACK_B R98, R98 ;  /* 0x00000062ff62723e */ /* 0x000fe200020006ff */
[----:B------:R-:W-:Y:S01]  /*a340*/  HADD2.F32 R175, -RZ, R93.H0_H0 ;  /* 0x2000005dffaf7230 */ /* 0x000fe20000004100 */
[----:B------:R-:W-:Y:S01]  /*a350*/  F2FP.F16.E4M3.UNPACK_B R94, R94 ;  /* 0x0000005eff5e723e */ /* 0x000fe200020006ff */
[----:B------:R-:W-:-:S02]  /*a360*/  HADD2.F32 R92, -RZ, R92.H1_H1 ;  /* 0x3000005cff5c7230 */ /* 0x000fc40000004100 */
[-C--:B------:R-:W-:Y:S01]  /*a370*/  FMUL.FTZ R183, R97, R187.reuse ;  /* 0x000000bb61b77220 */ /* 0x080fe20000410000 */
[----:B------:R-:W-:Y:S02]  /*a380*/  HADD2.F32 R93, -RZ, R93.H1_H1 ;  /* 0x3000005dff5d7230 */ /* 0x000fe40000004100 */
[----:B------:R-:W-:Y:S01]  /*a390*/  FMUL.FTZ R187, R175, R187 ;  /* 0x000000bbafbb7220 */ /* 0x000fe20000410000 */
[----:B------:R-:W-:Y:S01]  /*a3a0*/  F2FP.SATFINITE.E4M3.F32.PACK_AB_MERGE_C R53, R53, R182, R91 ;  /* 0x000000b63535723e */ /* 0x000fe2000480705b */
[-C--:B------:R-:W-:Y:S02]  /*a3b0*/  FFMA.FTZ R183, R175, R176.reuse, -R183 ;  /* 0x000000b0afb77223 */ /* 0x080fe400000108b7 */
[----:B------:R-:W-:Y:S01]  /*a3c0*/  FFMA.FTZ R187, R97, R176, R187 ;  /* 0x000000b061bb7223 */ /* 0x000fe200000100bb */
[-C--:B------:R-:W-:Y:S01]  /*a3d0*/  FMUL.FTZ R97, R96, R92.reuse ;  /* 0x0000005c60617220 */ /* 0x080fe20000410000 */
[----:B------:R-:W-:Y:S01]  /*a3e0*/  FMUL.FTZ R92, R93, R92 ;  /* 0x0000005c5d5c7220 */ /* 0x000fe20000410000 */
[----:B------:R-:W-:-:S02]  /*a3f0*/  HADD2.F32 R176, -RZ, R177.H0_H0 ;  /* 0x200000b1ffb07230 */ /* 0x000fc40000004100 */
[-C--:B------:R-:W-:Y:S01]  /*a400*/  FFMA.FTZ R93, R93, R99.reuse, -R97 ;  /* 0x000000635d5d7223 */ /* 0x080fe20000010861 */
[----:B------:R-:W-:Y:S01]  /*a410*/  FFMA.FTZ R92, R96, R99, R92 ;  /* 0x00000063605c7223 */ /* 0x000fe2000001005c */
[----:B------:R-:W-:Y:S02]  /*a420*/  HADD2.F32 R96, -RZ, R98.H0_H0 ;  /* 0x20000062ff607230 */ /* 0x000fe40000004100 */
[----:B------:R-:W-:Y:S01]  /*a430*/  HADD2.F32 R99, -RZ, R94.H0_H0 ;  /* 0x2000005eff637230 */ /* 0x000fe20000004100 */
[----:B------:R-:W-:Y:S01]  /*a440*/  F2FP.SATFINITE.E4M3.F32.PACK_AB_MERGE_C R93, R93, R183, RZ ;  /* 0x000000b75d5d723e */ /* 0x000fe200048070ff */
[----:B------:R-:W-:Y:S02]  /*a450*/  HADD2.F32 R97, -RZ, R178.H0_H0 ;  /* 0x200000b2ff617230 */ /* 0x000fe40000004100 */
[-C--:B------:R-:W-:Y:S01]  /*a460*/  FMUL.FTZ R175, R96, R176.reuse ;  /* 0x000000b060af7220 */ /* 0x080fe20000410000 */
[----:B------:R-:W-:Y:S02]  /*a470*/  HADD2.F32 R177, -RZ, R177.H1_H1 ;  /* 0x300000b1ffb17230 */ /* 0x000fe40000004100 */
[----:B------:R-:W-:Y:S01]  /*a480*/  FMUL.FTZ R176, R99, R176 ;  /* 0x000000b063b07220 */ /* 0x000fe20000410000 */
[----:B------:R-:W-:-:S02]  /*a490*/  HADD2.F32 R98, -RZ, R98.H1_H1 ;  /* 0x30000062ff627230 */ /* 0x000fc40000004100 */
[-C--:B------:R-:W-:Y:S01]  /*a4a0*/  FFMA.FTZ R175, R99, R97.reuse, -R175 ;  /* 0x0000006163af7223 */ /* 0x080fe200000108af */
[----:B------:R-:W-:Y:S02]  /*a4b0*/  HADD2.F32 R94, -RZ, R94.H1_H1 ;  /* 0x3000005eff5e7230 */ /* 0x000fe40000004100 */
[----:B------:R-:W-:Y:S01]  /*a4c0*/  FFMA.FTZ R176, R96, R97, R176 ;  /* 0x0000006160b07223 */ /* 0x000fe200000100b0 */
[----:B------:R-:W-:Y:S02]  /*a4d0*/  HADD2.F32 R178, -RZ, R178.H1_H1 ;  /* 0x300000b2ffb27230 */ /* 0x000fe40000004100 */
[----:B------:R-:W-:Y:S01]  /*a4e0*/  FMUL.FTZ R96, R98, R177 ;  /* 0x000000b162607220 */ /* 0x000fe20000410000 */
[----:B------:R-:W-:Y:S01]  /*a4f0*/  F2FP.SATFINITE.E4M3.F32.PACK_AB_MERGE_C R92, R92, R187, RZ ;  /* 0x000000bb5c5c723e */ /* 0x000fe200048070ff */
[----:B------:R-:W-:Y:S01]  /*a500*/  FMUL.FTZ R177, R94, R177 ;  /* 0x000000b15eb17220 */ /* 0x000fe20000410000 */
[----:B------:R-:W-:Y:S01]  /*a510*/  F2FP.SATFINITE.E4M3.F32.PACK_AB_MERGE_C R97, R88, R89, R52 ;  /* 0x000000595861723e */ /* 0x000fe20004807034 */
[-C--:B------:R-:W-:Y:S01]  /*a520*/  FFMA.FTZ R96, R94, R178.reuse, -R96 ;  /* 0x000000b25e607223 */ /* 0x080fe20000010860 */
[----:B------:R-:W-:Y:S01]  /*a530*/  F2FP.SATFINITE.E4M3.F32.PACK_AB_MERGE_C R99, R55, R185, R54 ;  /* 0x000000b93763723e */ /* 0x000fe20004807036 */
[----:B------:R-:W-:-:S03]  /*a540*/  FFMA.FTZ R177, R98, R178, R177 ;  /* 0x000000b262b17223 */ /* 0x000fc600000100b1 */
[----:B------:R-:W-:Y:S01]  /*a550*/  F2FP.SATFINITE.E4M3.F32.PACK_AB_MERGE_C R94, R96, R175, R93 ;  /* 0x000000af605e723e */ /* 0x000fe2000480705d */
[----:B------:R-:W-:Y:S01]  /*a560*/  IMAD.MOV.U32 R93, RZ, RZ, R181 ;  /* 0x000000ffff5d7224 */ /* 0x000fe200078e00b5 */
[----:B------:R-:W-:Y:S01]  /*a570*/  F2FP.SATFINITE.E4M3.F32.PACK_AB_MERGE_C R98, R177, R176, R92 ;  /* 0x000000b0b162723e */ /* 0x000fe2000480705c */
[----:B------:R-:W-:Y:S01]  /*a580*/  IMAD.MOV.U32 R92, RZ, RZ, R180 ;  /* 0x000000ffff5c7224 */ /* 0x000fe200078e00b4 */
[----:B------:R-:W-:-:S07]  /*a590*/  MOV R96, R53 ;  /* 0x0000003500607202 */ /* 0x000fce0000000f00 */
.L_x_3450:
[----:B------:R-:W-:Y:S05]  /*a5a0*/  BSYNC B3 ;  /* 0x0000000000037941 */ /* 0x000fea0003800000 */
.L_x_3449:
[----:B------:R-:W-:-:S13]  /*a5b0*/  ISETP.GE.AND P4, PT, R179, R152, PT ;  /* 0x00000098b300720c */ /* 0x000fda0003f86270 */
[--C-:B------:R-:W-:Y:S02]  /*a5c0*/  @!P4 SHF.R.S32.HI R53, RZ, 0x1f, R179.reuse ;  /* 0x0000001fff35c819 */ /* 0x100fe400000114b3 */
[----:B------:R-:W-:-:S04]  /*a5d0*/  @!P4 IADD3 R55, P5, P6, R118, R140, R179 ;  /* 0x0000008c7637c210 */ /* 0x000fc80007ebe0b3 */
[----:B------:R-:W-:Y:S02]  /*a5e0*/  @!P4 IADD3.X R88, R4, R170, R53, P5, P6 ;  /* 0x000000aa0458c210 */ /* 0x000fe40002fec435 */
[----:B------:R-:W-:-:S04]  /*a5f0*/  IADD3 R53, P5, P6, R118, R140, R26 ;  /* 0x0000008c76357210 */ /* 0x000fc80007ebe01a */
[----:B------:R-:W-:Y:S02]  /*a600*/  IADD3.X R54, R4, R170, R30, P5, P6 ;  /* 0x000000aa04367210 */ /* 0x000fe40002fec41e */
[----:B------:R-:W-:-:S05]  /*a610*/  IADD3 R52, P5, R53, R124, RZ ;  /* 0x0000007c35347210 */ /* 0x000fca0007fbe0ff */
[----:B------:R-:W-:Y:S01]  /*a620*/  IMAD.X R53, R54, 0x1, R125, P5 ;  /* 0x0000000136357824 */ /* 0x000fe200028e067d */
[----:B------:R-:W-:-:S04]  /*a630*/  @!P4 IADD3 R54, P5, R55, R124, RZ ;  /* 0x0000007c3736c210 */ /* 0x000fc80007fbe0ff */
[----:B0-----:R0:W-:Y:S01]  /*a640*/  STG.E.128 desc[UR54][R52.64], R92 ;  /* 0x0000005c34007986 */ /* 0x0011e2000c101d36 */
[----:B------:R-:W-:-:S05]  /*a650*/  @!P4 IMAD.X R55, R88, 0x1, R125, P5 ;  /* 0x000000015837c824 */ /* 0x000fca00028e067d */
[----:B-1----:R0:W-:Y:S03]  /*a660*/  @!P4 STG.E.128 desc[UR54][R54.64], R96 ;  /* 0x000000603600c986 */ /* 0x0021e6000c101d36 */
.L_x_3448:
[----:B------:R-:W-:Y:S05]  /*a670*/  BSYNC B2 ;  /* 0x0000000000027941 */ /* 0x000fea0003800000 */
.L_x_3447:
[----:B------:R-:W-:Y:S01]  /*a680*/  ISETP.NE.AND P4, PT, R35, RZ, PT ;  /* 0x000000ff2300720c */ /* 0x000fe20003f85270 */
[----:B------:R-:W-:-:S12]  /*a690*/  BSSY B2, `(.L_x_3451) ;  /* 0x00000fe000027945 */ /* 0x000fd80003800000 */
[----:B------:R-:W-:Y:S05]  /*a6a0*/  @!P4 BRA `(.L_x_3452) ;  /* 0x0000000c00f0c947 */ /* 0x000fea0003800000 */
[----:B0-----:R-:W-:Y:S01]  /*a6b0*/  SEL R52, R121, R158, !P1 ;  /* 0x0000009e79347207 */ /* 0x001fe20004800000 */
[----:B------:R-:W-:Y:S01]  /*a6c0*/  BSSY B3, `(.L_x_3453) ;  /* 0x00000f0000037945 */ /* 0x000fe20003800000 */
[----:B------:R-:W-:Y:S02]  /*a6d0*/  IADD3 R93, P4, P5, R118, R140, R27 ;  /* 0x0000008c765d7210 */ /* 0x000fe40007d9e01b */
[----:B------:R-:W-:Y:S02]  /*a6e0*/  SHF.R.S32.HI R53, RZ, 0x1f, R52 ;  /* 0x0000001fff357819 */ /* 0x000fe40000011434 */
[----:B------:R-:W-:Y:S02]  /*a6f0*/  IADD3.X R92, R4, R170, R31, P4, P5 ;  /* 0x000000aa045c7210 */ /* 0x000fe400027ea41f */
[----:B------:R-:W-:Y:S02]  /*a700*/  LEA.HI R52, R53, R52, RZ, 0x5 ;  /* 0x0000003435347211 */ /* 0x000fe400078f28ff */
[----:B------:R-:W-:-:S02]  /*a710*/  ISETP.GE.AND P4, PT, R0, R133, PT ;  /* 0x000000850000720c */ /* 0x000fc40003f86270 */
[----:B------:R-:W-:-:S04]  /*a720*/  LEA.HI.SX32 R52, R52, R101, 0x1b ;  /* 0x0000006534347211 */ /* 0x000fc800078fdaff */
[----:B------:R-:W-:Y:S01]  /*a730*/  SHF.R.S32.HI R53, RZ, 0x1f, R52 ;  /* 0x0000001fff357819 */ /* 0x000fe20000011434 */
[----:B------:R-:W-:-:S03]  /*a740*/  IMAD.SHL.U32 R94, R52, 0x10, RZ ;  /* 0x00000010345e7824 */ /* 0x000fc600078e00ff */
[----:B------:R-:W-:-:S04]  /*a750*/  LEA.HI R53, R53, R52, RZ, 0x2 ;  /* 0x0000003435357211 */ /* 0x000fc800078f10ff */
[----:B------:R-:W-:Y:S02]  /*a760*/  SHF.R.S32.HI R52, RZ, 0x2, R53 ;  /* 0x00000002ff347819 */ /* 0x000fe40000011435 */
[----:B------:R-:W-:-:S03]  /*a770*/  LOP3.LUT R53, R227, 0x30, R94, 0xf8, !PT ;  /* 0x00000030e3357812 */ /* 0x000fc600078ef85e */
[----:B------:R-:W-:Y:S01]  /*a780*/  IMAD R52, R52, 0x2800, R229 ;  /* 0x0000280034347824 */ /* 0x000fe200078e02e5 */
[----:B------:R-:W-:-:S05]  /*a790*/  LOP3.LUT R53, R53, R228, RZ, 0x3c, !PT ;  /* 0x000000e435357212 */ /* 0x000fca00078e3cff */
[----:B------:R-:W-:Y:S02]  /*a7a0*/  IMAD.IADD R52, R52, 0x1, R53 ;  /* 0x0000000134347824 */ /* 0x000fe400078e0235 */
[C---:B------:R-:W-:Y:S02]  /*a7b0*/  IMAD R53, R17.reuse, 0x7800, R143 ;  /* 0x0000780011357824 */ /* 0x040fe400078e028f */
[----:B------:R-:W-:Y:S02]  /*a7c0*/  IMAD R55, R17, 0x7800, R52 ;  /* 0x0000780011377824 */ /* 0x000fe400078e0234 */
[C---:B------:R-:W-:Y:S02]  /*a7d0*/  IMAD.IADD R53, R16.reuse, 0x1, R53 ;  /* 0x0000000110357824 */ /* 0x040fe400078e0235 */
[----:B------:R-:W-:-:S04]  /*a7e0*/  IMAD.IADD R88, R16, 0x1, R55 ;  /* 0x0000000110587824 */ /* 0x000fc800078e0237 */
[----:B------:R-:W0:Y:S04]  /*a7f0*/  LDS.128 R52, [R53+0x24200] ;  /* 0x0242000035347984 */ /* 0x000e280000000c00 */
[----:B------:R-:W1:Y:S01]  /*a800*/  LDS.128 R88, [R88+0x24200] ;  /* 0x0242000058587984 */ /* 0x000e620000000c00 */
        /* <DEDUP_REMOVED lines=17> */
[----:B-1----:R-:W-:-:S02]  /*a920*/  F2FP.F16.E4M3.UNPACK_B R95, R89 ;  /* 0x00000059ff5f723e */ /* 0x002fc400020006ff */
[----:B------:R-:W-:Y:S02]  /*a930*/  LOP3.LUT R62, R50, 0xff0000, R61, 0xf8, !PT ;  /* 0x00ff0000323e7812 */ /* 0x000fe400078ef83d */
[----:B------:R-:W-:Y:S01]  /*a940*/  LOP3.LUT R48, R48, 0xff0000, R49, 0xf8, !PT ;  /* 0x00ff000030307812 */ /* 0x000fe200078ef831 */
[----:B0-----:R-:W-:Y:S01]  /*a950*/  IMAD.MOV.U32 R49, RZ, RZ, R53 ;  /* 0x000000ffff317224 */ /* 0x001fe200078e0035 */
[----:B------:R-:W-:Y:S01]  /*a960*/  F2FP.F16.E4M3.UNPACK_B R97, R62 ;  /* 0x0000003eff61723e */ /* 0x000fe200020006ff */
[--C-:B------:R-:W-:Y:S01]  /*a970*/  HADD2.F32 R53, -RZ, R95.reuse.H0_H0 ;  /* 0x2000005fff357230 */ /* 0x100fe20000004100 */
[----:B------:R-:W-:Y:S01]  /*a980*/  F2FP.F16.E4M3.UNPACK_B R50, R48 ;  /* 0x00000030ff32723e */ /* 0x000fe200020006ff */
[----:B------:R-:W-:Y:S01]  /*a990*/  HADD2.F32 R95, -RZ, R95.H1_H1 ;  /* 0x3000005fff5f7230 */ /* 0x000fe20000004100 */
[----:B------:R-:W-:Y:S01]  /*a9a0*/  F2FP.F16.E4M3.UNPACK_B R60, R49 ;  /* 0x00000031ff3c723e */ /* 0x000fe200020006ff */
[----:B------:R-:W-:Y:S01]  /*a9b0*/  HADD2.F32 R98, -RZ, R97.H0_H0 ;  /* 0x20000061ff627230 */ /* 0x000fe20000004100 */
[----:B------:R-:W-:Y:S01]  /*a9c0*/  F2FP.F16.E4M3.UNPACK_B R89, R89.H1 ;  /* 0x00000059ff59723e */ /* 0x000fe200030006ff */
[----:B------:R-:W-:-:S02]  /*a9d0*/  HADD2.F32 R96, -RZ, R50.H0_H0 ;  /* 0x20000032ff607230 */ /* 0x000fc40000004100 */
[--C-:B------:R-:W-:Y:S02]  /*a9e0*/  HADD2.F32 R61, -RZ, R60.reuse.H0_H0 ;  /* 0x2000003cff3d7230 */ /* 0x100fe40000004100 */
[-C--:B------:R-:W-:Y:S01]  /*a9f0*/  FMUL.FTZ R176, R53, R98.reuse ;  /* 0x0000006235b07220 */ /* 0x080fe20000410000 */
[----:B------:R-:W-:Y:S02]  /*aa00*/  HADD2.F32 R97, -RZ, R97.H1_H1 ;  /* 0x30000061ff617230 */ /* 0x000fe40000004100 */
[----:B------:R-:W-:Y:S02]  /*aa10*/  HADD2.F32 R60, -RZ, R60.H1_H1 ;  /* 0x3000003cff3c7230 */ /* 0x000fe40000004100 */
[C---:B------:R-:W-:Y:S01]  /*aa20*/  FMUL.FTZ R98, R61.reuse, R98 ;  /* 0x000000623d627220 */ /* 0x040fe20000410000 */
[----:B------:R-:W-:Y:S02]  /*aa30*/  HADD2.F32 R50, -RZ, R50.H1_H1 ;  /* 0x30000032ff327230 */ /* 0x000fe40000004100 */
[-C--:B------:R-:W-:Y:S01]  /*aa40*/  FFMA.FTZ R61, R61, R96.reuse, -R176 ;  /* 0x000000603d3d7223 */ /* 0x080fe200000108b0 */
[-C--:B------:R-:W-:Y:S01]  /*aa50*/  FMUL.FTZ R99, R95, R97.reuse ;  /* 0x000000615f637220 */ /* 0x080fe20000410000 */
[----:B------:R-:W-:Y:S01]  /*aa60*/  FFMA.FTZ R53, R53, R96, R98 ;  /* 0x0000006035357223 */ /* 0x000fe20000010062 */
[----:B------:R-:W-:-:S02]  /*aa70*/  FMUL.FTZ R96, R60, R97 ;  /* 0x000000613c607220 */ /* 0x000fc40000410000 */
[-C--:B------:R-:W-:Y:S02]  /*aa80*/  FFMA.FTZ R60, R60, R50.reuse, -R99 ;  /* 0x000000323c3c7223 */ /* 0x080fe40000010863 */
[----:B------:R-:W-:Y:S01]  /*aa90*/  FFMA.FTZ R50, R95, R50, R96 ;  /* 0x000000325f327223 */ /* 0x000fe20000010060 */
[----:B------:R-:W-:Y:S02]  /*aaa0*/  F2FP.F16.E4M3.UNPACK_B R95, R62.H1 ;  /* 0x0000003eff5f723e */ /* 0x000fe400030006ff */
[----:B------:R-:W-:Y:S02]  /*aab0*/  F2FP.F16.E4M3.UNPACK_B R62, R49.H1 ;  /* 0x00000031ff3e723e */ /* 0x000fe400030006ff */
[----:B------:R-:W-:Y:S01]  /*aac0*/  F2FP.F16.E4M3.UNPACK_B R96, R48.H1 ;  /* 0x00000030ff60723e */ /* 0x000fe200030006ff */
[----:B------:R-:W-:Y:S02]  /*aad0*/  HADD2.F32 R48, -RZ, R89.H0_H0 ;  /* 0x20000059ff307230 */ /* 0x000fe40000004100 */
[----:B------:R-:W-:-:S02]  /*aae0*/  HADD2.F32 R98, -RZ, R95.H0_H0 ;  /* 0x2000005fff627230 */ /* 0x000fc40000004100 */
[----:B------:R-:W-:Y:S02]  /*aaf0*/  HADD2.F32 R49, -RZ, R62.H0_H0 ;  /* 0x2000003eff317230 */ /* 0x000fe40000004100 */
        /* <DEDUP_REMOVED lines=9> */
[-C--:B------:R-:W-:Y:S01]  /*ab90*/  FMUL.FTZ R98, R62, R95.reuse ;  /* 0x0000005f3e627220 */ /* 0x080fe20000410000 */
[----:B------:R-:W-:Y:S02]  /*aba0*/  SHF.R.U32.HI R176, RZ, 0x18, R63 ;  /* 0x00000018ffb07819 */ /* 0x000fe4000001163f */
[--C-:B------:R-:W-:Y:S01]  /*abb0*/  SHF.R.U32.HI R99, RZ, 0x18, R51.reuse ;  /* 0x00000018ff637819 */ /* 0x100fe20000011633 */
[----:B------:R-:W-:Y:S01]  /*abc0*/  FMUL.FTZ R89, R97, R95 ;  /* 0x0000005f61597220 */ /* 0x000fe20000410000 */
[----:B------:R-:W-:-:S03]  /*abd0*/  SHF.R.U32.HI R95, RZ, 0x8, R51 ;  /* 0x00000008ff5f7819 */ /* 0x000fc60000011633 */
[-C--:B------:R-:W-:Y:S01]  /*abe0*/  FFMA.FTZ R89, R62, R96.reuse, -R89 ;  /* 0x000000603e597223 */ /* 0x080fe20000010859 */
[----:B------:R-:W-:Y:S01]  /*abf0*/  FFMA.FTZ R62, R97, R96, R98 ;  /* 0x00000060613e7223 */ /* 0x000fe20000010062 */
[--C-:B------:R-:W-:Y:S01]  /*ac00*/  SHF.R.U32.HI R98, RZ, 0x8, R63.reuse ;  /* 0x00000008ff627819 */ /* 0x100fe2000001163f */
[----:B------:R-:W-:Y:S01]  /*ac10*/  IMAD.SHL.U32 R95, R95, 0x100, RZ ;  /* 0x000001005f5f7824 */ /* 0x000fe200078e00ff */
[----:B------:R-:W-:Y:S02]  /*ac20*/  LOP3.LUT R97, R63, 0xff, RZ, 0xc0, !PT ;  /* 0x000000ff3f617812 */ /* 0x000fe400078ec0ff */
[----:B------:R-:W-:Y:S01]  /*ac30*/  SHF.R.U32.HI R63, RZ, 0x10, R63 ;  /* 0x00000010ff3f7819 */ /* 0x000fe2000001163f */
[----:B------:R-:W-:Y:S01]  /*ac40*/  IMAD.SHL.U32 R98, R98, 0x100, RZ ;  /* 0x0000010062627824 */ /* 0x000fe200078e00ff */
[----:B------:R-:W-:Y:S02]  /*ac50*/  PRMT R97, R176, 0x654, R97 ;  /* 0x00000654b0617816 */ /* 0x000fe40000000061 */
[----:B------:R-:W-:-:S02]  /*ac60*/  LOP3.LUT R96, R51, 0xff, RZ, 0xc0, !PT ;  /* 0x000000ff33607812 */ /* 0x000fc400078ec0ff */
[----:B------:R-:W-:Y:S01]  /*ac70*/  LOP3.LUT R97, R97, 0xff00, R98, 0xf8, !PT ;  /* 0x0000ff0061617812 */ /* 0x000fe200078ef862 */
[----:B------:R-:W-:Y:S01]  /*ac80*/  IMAD.U32 R98, R63, 0x10000, RZ ;  /* 0x000100003f627824 */ /* 0x000fe200078e00ff */
[----:B------:R-:W-:Y:S02]  /*ac90*/  PRMT R96, R99, 0x654, R96 ;  /* 0x0000065463607816 */ /* 0x000fe40000000060 */
[----:B------:R-:W-:Y:S02]  /*aca0*/  SHF.R.U32.HI R51, RZ, 0x10, R51 ;  /* 0x00000010ff337819 */ /* 0x000fe40000011633 */
[----:B------:R-:W-:Y:S01]  /*acb0*/  LOP3.LUT R97, R97, 0xff0000, R98, 0xf8, !PT ;  /* 0x00ff000061617812 */ /* 0x000fe200078ef862 */
[----:B------:R-:W-:Y:S01]  /*acc0*/  IMAD.MOV.U32 R98, RZ, RZ, R91 ;  /* 0x000000ffff627224 */ /* 0x000fe200078e005b */
[----:B------:R-:W-:Y:S02]  /*acd0*/  LOP3.LUT R95, R96, 0xff00, R95, 0xf8, !PT ;  /* 0x0000ff00605f7812 */ /* 0x000fe400078ef85f */
[----:B------:R-:W-:-:S02]  /*ace0*/  SHF.L.U32 R96, R51, 0x10, RZ ;  /* 0x0000001033607819 */ /* 0x000fc400000006ff */
[-C--:B------:R-:W-:Y:S02]  /*acf0*/  F2FP.F16.E4M3.UNPACK_B R63, R98.reuse ;  /* 0x00000062ff3f723e */ /* 0x080fe400020006ff */
[----:B------:R-:W-:Y:S02]  /*ad00*/  LOP3.LUT R51, R95, 0xff0000, R96, 0xf8, !PT ;  /* 0x00ff00005f337812 */ /* 0x000fe400078ef860 */
[----:B------:R-:W-:Y:S01]  /*ad10*/  F2FP.F16.E4M3.UNPACK_B R99, R97 ;  /* 0x00000061ff63723e */ /* 0x000fe200020006ff */
[--C-:B------:R-:W-:Y:S01]  /*ad20*/  HADD2.F32 R91, -RZ, R63.reuse.H0_H0 ;  /* 0x2000003fff5b7230 */ /* 0x100fe20000004100 */
[----:B------:R-:W-:Y:S01]  /*ad30*/  F2FP.F16.E4M3.UNPACK_B R95, R55 ;  /* 0x00000037ff5f723e */ /* 0x000fe200020006ff */
[----:B------:R-:W-:Y:S01]  /*ad40*/  HADD2.F32 R63, -RZ, R63.H1_H1 ;  /* 0x3000003fff3f7230 */ /* 0x000fe20000004100 */
        /* <DEDUP_REMOVED lines=8> */
[----:B------:R-:W-:Y:S01]  /*add0*/  FMUL.FTZ R178, R177, R178 ;  /* 0x000000b2b1b27220 */ /* 0x000fe20000410000 */
[----:B------:R-:W-:Y:S01]  /*ade0*/  F2FP.SATFINITE.E4M3.F32.PACK_AB_MERGE_C R49, R89, R49, RZ ;  /* 0x000000315931723e */ /* 0x000fe200048070ff */
[----:B------:R-:W-:Y:S01]  /*adf0*/  FFMA.FTZ R96, R177, R176, -R96 ;  /* 0x000000b0b1607223 */ /* 0x000fe20000010860 */
[----:B------:R-:W-:Y:S01]  /*ae00*/  F2FP.SATFINITE.E4M3.F32.PACK_AB_MERGE_C R48, R62, R48, RZ ;  /* 0x000000303e30723e */ /* 0x000fe200048070ff */
[----:B------:R-:W-:Y:S01]  /*ae10*/  FFMA.FTZ R91, R91, R176, R178 ;  /* 0x000000b05b5b7223 */ /* 0x000fe200000100b2 */
[----:B------:R-:W-:Y:S01]  /*ae20*/  HADD2.F32 R178, -RZ, R99.H1_H1 ;  /* 0x30000063ffb27230 */ /* 0x000fe20000004100 */
[----:B------:R-:W-:Y:S01]  /*ae30*/  F2FP.F16.E4M3.UNPACK_B R99, R55.H1 ;  /* 0x00000037ff63723e */ /* 0x000fe200030006ff */
[----:B------:R-:W-:Y:S01]  /*ae40*/  HADD2.F32 R176, -RZ, R175.H1_H1 ;  /* 0x300000afffb07230 */ /* 0x000fe20000004100 */
[----:B------:R-:W-:Y:S01]  /*ae50*/  F2FP.F16.E4M3.UNPACK_B R175, R51.H1 ;  /* 0x00000033ffaf723e */ /* 0x000fe200030006ff */
[----:B------:R-:W-:-:S02]  /*ae60*/  HADD2.F32 R55, -RZ, R98.H0_H0 ;  /* 0x20000062ff377230 */ /* 0x000fc40000004100 */
[-C--:B------:R-:W-:Y:S01]  /*ae70*/  FMUL.FTZ R180, R63, R178.reuse ;  /* 0x000000b23fb47220 */ /* 0x080fe20000410000 */
[C---:B------:R-:W-:Y:S01]  /*ae80*/  FMUL.FTZ R178, R95.reuse, R178 ;  /* 0x000000b25fb27220 */ /* 0x040fe20000410000 */
[----:B------:R-:W-:Y:S01]  /*ae90*/  HADD2.F32 R51, -RZ, R99.H0_H0 ;  /* 0x20000063ff337230 */ /* 0x000fe20000004100 */
[----:B------:R-:W-:Y:S01]  /*aea0*/  F2FP.SATFINITE.E4M3.F32.PACK_AB_MERGE_C R60, R60, R61, R49 ;  /* 0x0000003d3c3c723e */ /* 0x000fe20004807031 */
[-C--:B------:R-:W-:Y:S01]  /*aeb0*/  FFMA.FTZ R95, R95, R176.reuse, -R180 ;  /* 0x000000b05f5f7223 */ /* 0x080fe200000108b4 */
[----:B------:R-:W-:Y:S01]  /*aec0*/  FFMA.FTZ R63, R63, R176, R178 ;  /* 0x000000b03f3f7223 */ /* 0x000fe200000100b2 */
[----:B------:R-:W-:Y:S01]  /*aed0*/  HADD2.F32 R178, -RZ, R97.H0_H0 ;  /* 0x20000061ffb27230 */ /* 0x000fe20000004100 */
[----:B------:R-:W-:Y:S01]  /*aee0*/  F2FP.SATFINITE.E4M3.F32.PACK_AB_MERGE_C R89, R50, R53, R48 ;  /* 0x000000353259723e */ /* 0x000fe20004807030 */
[----:B------:R-:W-:Y:S02]  /*aef0*/  HADD2.F32 R176, -RZ, R175.H0_H0 ;  /* 0x200000afffb07230 */ /* 0x000fe40000004100 */
[----:B------:R-:W-:-:S02]  /*af00*/  HADD2.F32 R97, -RZ, R97.H1_H1 ;  /* 0x30000061ff617230 */ /* 0x000fc40000004100 */
[-C--:B------:R-:W-:Y:S01]  /*af10*/  FMUL.FTZ R180, R55, R178.reuse ;  /* 0x000000b237b47220 */ /* 0x080fe20000410000 */
[C---:B------:R-:W-:Y:S01]  /*af20*/  FMUL.FTZ R178, R51.reuse, R178 ;  /* 0x000000b233b27220 */ /* 0x040fe20000410000 */
[----:B------:R-:W-:Y:S02]  /*af30*/  HADD2.F32 R99, -RZ, R99.H1_H1 ;  /* 0x30000063ff637230 */ /* 0x000fe40000004100 */
[-C--:B------:R-:W-:Y:S01]  /*af40*/  FFMA.FTZ R51, R51, R176.reuse, -R180 ;  /* 0x000000b033337223 */ /* 0x080fe200000108b4 */
[----:B------:R-:W-:Y:S01]  /*af50*/  FFMA.FTZ R55, R55, R176, R178 ;  /* 0x000000b037377223 */ /* 0x000fe200000100b2 */
[----:B------:R-:W-:Y:S01]  /*af60*/  HADD2.F32 R176, -RZ, R98.H1_H1 ;  /* 0x30000062ffb07230 */ /* 0x000fe20000004100 */
[-C--:B------:R-:W-:Y:S01]  /*af70*/  F2FP.F16.E4M3.UNPACK_B R178, R173.reuse.H1 ;  /* 0x000000adffb2723e */ /* 0x080fe200030006ff */
[----:B------:R-:W-:Y:S01]  /*af80*/  HADD2.F32 R175, -RZ, R175.H1_H1 ;  /* 0x300000afffaf7230 */ /* 0x000fe20000004100 */
[----:B------:R-:W-:Y:S01]  /*af90*/  F2FP.F16.E4M3.UNPACK_B R173, R173 ;  /* 0x000000adffad723e */ /* 0x000fe200020006ff */
[----:B------:R-:W-:-:S02]  /*afa0*/  IMAD.MOV.U32 R53, RZ, RZ, R60 ;  /* 0x000000ffff357224 */ /* 0x000fc400078e003c */
[CC--:B------:R-:W-:Y:S01]  /*afb0*/  FMUL.FTZ R98, R176.reuse, R97.reuse ;  /* 0x00000061b0627220 */ /* 0x0c0fe20000410000 */
[C---:B------:R-:W-:Y:S01]  /*afc0*/  FMUL.FTZ R97, R99.reuse, R97 ;  /* 0x0000006163617220 */ /* 0x040fe20000410000 */
[--C-:B------:R-:W-:Y:S02]  /*afd0*/  HADD2.F32 R180, -RZ, R178.reuse.H0_H0 ;  /* 0x200000b2ffb47230 */ /* 0x100fe40000004100 */
[-C--:B------:R-:W-:Y:S01]  /*afe0*/  FFMA.FTZ R98, R99, R175.reuse, -R98 ;  /* 0x000000af63627223 */ /* 0x080fe20000010862 */
[----:B------:R-:W-:Y:S02]  /*aff0*/  IMAD.MOV.U32 R99, RZ, RZ, R52 ;  /* 0x000000ffff637224 */ /* 0x000fe400078e0034 */
[----:B------:R-:W-:Y:S01]  /*b000*/  FFMA.FTZ R97, R176, R175, R97 ;  /* 0x000000afb0617223 */ /* 0x000fe20000010061 */
[----:B------:R-:W-:Y:S01]  /*b010*/  F2FP.F16.E4M3.UNPACK_B R52, R171.H1 ;  /* 0x000000abff34723e */ /* 0x000fe200030006ff */
[----:B------:R-:W-:Y:S01]  /*b020*/  HADD2.F32 R178, -RZ, R178.H1_H1 ;  /* 0x300000b2ffb27230 */ /* 0x000fe20000004100 */
[----:B------:R-:W-:-:S02]  /*b030*/  F2FP.F16.E4M3.UNPACK_B R176, R88.H1 ;  /* 0x00000058ffb0723e */ /* 0x000fc400030006ff */
[----:B------:R-:W-:Y:S01]  /*b040*/  F2FP.F16.E4M3.UNPACK_B R175, R99.H1 ;  /* 0x00000063ffaf723e */ /* 0x000fe200030006ff */
[----:B------:R-:W-:Y:S01]  /*b050*/  HADD2.F32 R182, -RZ, R52.H0_H0 ;  /* 0x20000034ffb67230 */ /* 0x000fe20000004100 */
[----:B------:R-:W-:Y:S01]  /*b060*/  F2FP.F16.E4M3.UNPACK_B R171, R171 ;  /* 0x000000abffab723e */ /* 0x000fe200020006ff */
[----:B------:R-:W-:Y:S01]  /*b070*/  HADD2.F32 R177, -RZ, R176.H0_H0 ;  /* 0x200000b0ffb17230 */ /* 0x000fe20000004100 */
[----:B------:R-:W-:Y:S01]  /*b080*/  F2FP.F16.E4M3.UNPACK_B R88, R88 ;  /* 0x00000058ff58723e */ /* 0x000fe200020006ff */
[----:B------:R-:W-:Y:S01]  /*b090*/  HADD2.F32 R179, -RZ, R175.H0_H0 ;  /* 0x200000afffb37230 */ /* 0x000fe20000004100 */
[----:B------:R-:W-:Y:S01]  /*b0a0*/  F2FP.F16.E4M3.UNPACK_B R99, R99 ;  /* 0x00000063ff63723e */ /* 0x000fe200020006ff */
[----:B------:R-:W-:Y:S02]  /*b0b0*/  HADD2.F32 R52, -RZ, R52.H1_H1 ;  /* 0x30000034ff347230 */ /* 0x000fe40000004100 */
[----:B------:R-:W-:Y:S01]  /*b0c0*/  FMUL.FTZ R181, R177, R182 ;  /* 0x000000b6b1b57220 */ /* 0x000fe20000410000 */
[----:B------:R-:W-:-:S02]  /*b0d0*/  HADD2.F32 R176, -RZ, R176.H1_H1 ;  /* 0x300000b0ffb07230 */ /* 0x000fc40000004100 */
[C---:B------:R-:W-:Y:S01]  /*b0e0*/  FMUL.FTZ R182, R179.reuse, R182 ;  /* 0x000000b6b3b67220 */ /* 0x040fe20000410000 */
[----:B------:R-:W-:Y:S02]  /*b0f0*/  HADD2.F32 R175, -RZ, R175.H1_H1 ;  /* 0x300000afffaf7230 */ /* 0x000fe40000004100 */
[-C--:B------:R-:W-:Y:S01]  /*b100*/  FFMA.FTZ R181, R179, R180.reuse, -R181 ;  /* 0x000000b4b3b57223 */ /* 0x080fe200000108b5 */
[----:B------:R-:W-:Y:S01]  /*b110*/  F2FP.SATFINITE.E4M3.F32.PACK_AB_MERGE_C R51, R98, R51, RZ ;  /* 0x000000336233723e */ /* 0x000fe200048070ff */
[----:B------:R-:W-:Y:S01]  /*b120*/  FFMA.FTZ R182, R177, R180, R182 ;  /* 0x000000b4b1b67223 */ /* 0x000fe200000100b6 */
[CC--:B------:R-:W-:Y:S01]  /*b130*/  FMUL.FTZ R177, R176.reuse, R52.reuse ;  /* 0x00000034b0b17220 */ /* 0x0c0fe20000410000 */
[C---:B------:R-:W-:Y:S01]  /*b140*/  FMUL.FTZ R52, R175.reuse, R52 ;  /* 0x00000034af347220 */ /* 0x040fe20000410000 */
[----:B------:R-:W-:Y:S02]  /*b150*/  HADD2.F32 R180, -RZ, R171.H0_H0 ;  /* 0x200000abffb47230 */ /* 0x000fe40000004100 */
        /* <DEDUP_REMOVED lines=14> */
[----:B------:R-:W-:-:S03]  /*b240*/  FMUL.FTZ R99, R88, R171 ;  /* 0x000000ab58637220 */ /* 0x000fc60000410000 */
[C---:B------:R-:W-:Y:S01]  /*b250*/  FMUL.FTZ R171, R176.reuse, R171 ;  /* 0x000000abb0ab7220 */ /* 0x040fe20000410000 */
[-C--:B------:R-:W-:Y:S01]  /*b260*/  FFMA.FTZ R176, R176, R173.reuse, -R99 ;  /* 0x000000adb0b07223 */ /* 0x080fe20000010863 */
[----:B------:R-:W-:Y:S01]  /*b270*/  IMAD.MOV.U32 R99, RZ, RZ, R54 ;  /* 0x000000ffff637224 */ /* 0x000fe200078e0036 */
[----:B------:R-:W-:Y:S01]  /*b280*/  F2FP.F16.E4M3.UNPACK_B R54, R172.H1 ;  /* 0x000000acff36723e */ /* 0x000fe200030006ff */
[----:B------:R-:W-:Y:S01]  /*b290*/  FFMA.FTZ R88, R88, R173, R171 ;  /* 0x000000ad58587223 */ /* 0x000fe200000100ab */
[----:B------:R-:W-:Y:S02]  /*b2a0*/  F2FP.F16.E4M3.UNPACK_B R173, R90.H1 ;  /* 0x0000005affad723e */ /* 0x000fe400030006ff */
[----:B------:R-:W-:Y:S01]  /*b2b0*/  F2FP.F16.E4M3.UNPACK_B R171, R99.H1 ;  /* 0x00000063ffab723e */ /* 0x000fe200030006ff */
[--C-:B------:R-:W-:Y:S01]  /*b2c0*/  HADD2.F32 R183, -RZ, R54.reuse.H0_H0 ;  /* 0x20000036ffb77230 */ /* 0x100fe20000004100 */
[----:B------:R-:W-:Y:S01]  /*b2d0*/  F2FP.SATFINITE.E4M3.F32.PACK_AB_MERGE_C R179, R176, R179, R175 ;  /* 0x000000b3b0b3723e */ /* 0x000fe200048070af */
[----:B------:R-:W-:Y:S01]  /*b2e0*/  HADD2.F32 R175, -RZ, R173.H0_H0 ;  /* 0x200000adffaf7230 */ /* 0x000fe20000004100 */
[----:B------:R-:W-:Y:S01]  /*b2f0*/  F2FP.F16.E4M3.UNPACK_B R176, R174.H1 ;  /* 0x000000aeffb0723e */ /* 0x000fe200030006ff */
[----:B------:R-:W-:Y:S01]  /*b300*/  HADD2.F32 R177, -RZ, R171.H0_H0 ;  /* 0x200000abffb17230 */ /* 0x000fe20000004100 */
[----:B------:R-:W-:Y:S01]  /*b310*/  F2FP.F16.E4M3.UNPACK_B R172, R172 ;  /* 0x000000acffac723e */ /* 0x000fe200020006ff */
[----:B------:R-:W-:-:S02]  /*b320*/  HADD2.F32 R54, -RZ, R54.H1_H1 ;  /* 0x30000036ff367230 */ /* 0x000fc40000004100 */
[-C--:B------:R-:W-:Y:S01]  /*b330*/  FMUL.FTZ R181, R175, R183.reuse ;  /* 0x000000b7afb57220 */ /* 0x080fe20000410000 */
[--C-:B------:R-:W-:Y:S02]  /*b340*/  HADD2.F32 R178, -RZ, R176.reuse.H0_H0 ;  /* 0x200000b0ffb27230 */ /* 0x100fe40000004100 */
[C---:B------:R-:W-:Y:S01]  /*b350*/  FMUL.FTZ R183, R177.reuse, R183 ;  /* 0x000000b7b1b77220 */ /* 0x040fe20000410000 */
[----:B------:R-:W-:Y:S01]  /*b360*/  HADD2.F32 R173, -RZ, R173.H1_H1 ;  /* 0x300000adffad7230 */ /* 0x000fe20000004100 */
[----:B------:R-:W-:Y:S01]  /*b370*/  F2FP.F16.E4M3.UNPACK_B R90, R90 ;  /* 0x0000005aff5a723e */ /* 0x000fe200020006ff */
[----:B------:R-:W-:Y:S02]  /*b380*/  HADD2.F32 R171, -RZ, R171.H1_H1 ;  /* 0x300000abffab7230 */ /* 0x000fe40000004100 */
[-C--:B------:R-:W-:Y:S01]  /*b390*/  FFMA.FTZ R181, R177, R178.reuse, -R181 ;  /* 0x000000b2b1b57223 */ /* 0x080fe200000108b5 */
[----:B------:R-:W-:Y:S01]  /*b3a0*/  FFMA.FTZ R183, R175, R178, R183 ;  /* 0x000000b2afb77223 */ /* 0x000fe200000100b7 */
[----:B------:R-:W-:-:S02]  /*b3b0*/  HADD2.F32 R176, -RZ, R176.H1_H1 ;  /* 0x300000b0ffb07230 */ /* 0x000fc40000004100 */
[-C--:B------:R-:W-:Y:S01]  /*b3c0*/  FMUL.FTZ R178, R173, R54.reuse ;  /* 0x00000036adb27220 */ /* 0x080fe20000410000 */
[C---:B------:R-:W-:Y:S01]  /*b3d0*/  FMUL.FTZ R54, R171.reuse, R54 ;  /* 0x00000036ab367220 */ /* 0x040fe20000410000 */
[----:B------:R-:W-:Y:S02]  /*b3e0*/  F2FP.F16.E4M3.UNPACK_B R99, R99 ;  /* 0x00000063ff63723e */ /* 0x000fe400020006ff */
[-C--:B------:R-:W-:Y:S01]  /*b3f0*/  FFMA.FTZ R171, R171, R176.reuse, -R178 ;  /* 0x000000b0abab7223 */ /* 0x080fe200000108b2 */
[----:B------:R-:W-:Y:S01]  /*b400*/  FFMA.FTZ R54, R173, R176, R54 ;  /* 0x000000b0ad367223 */ /* 0x000fe20000010036 */
[----:B------:R-:W-:Y:S01]  /*b410*/  F2FP.F16.E4M3.UNPACK_B R174, R174 ;  /* 0x000000aeffae723e */ /* 0x000fe200020006ff */
[----:B------:R-:W-:Y:S02]  /*b420*/  HADD2.F32 R178, -RZ, R172.H0_H0 ;  /* 0x200000acffb27230 */ /* 0x000fe40000004100 */
[----:B------:R-:W-:Y:S01]  /*b430*/  HADD2.F32 R173, -RZ, R90.H0_H0 ;  /* 0x2000005affad7230 */ /* 0x000fe20000004100 */
[----:B------:R-:W-:Y:S01]  /*b440*/  F2FP.SATFINITE.E4M3.F32.PACK_AB_MERGE_C R171, R171, R181, RZ ;  /* 0x000000b5abab723e */ /* 0x000fe200048070ff */
[----:B------:R-:W-:Y:S01]  /*b450*/  HADD2.F32 R176, -RZ, R99.H0_H0 ;  /* 0x20000063ffb07230 */ /* 0x000fe20000004100 */
[----:B------:R-:W-:Y:S01]  /*b460*/  F2FP.SATFINITE.E4M3.F32.PACK_AB_MERGE_C R183, R54, R183, RZ ;  /* 0x000000b736b7723e */ /* 0x000fe200048070ff */
        /* <DEDUP_REMOVED lines=8> */
[----:B------:R-:W-:-:S05]  /*b4f0*/  HADD2.F32 R173, -RZ, R90.H1_H1 ;  /* 0x3000005affad7230 */ /* 0x000fca0000004100 */
[-C--:B------:R-:W-:Y:S01]  /*b500*/  FMUL.FTZ R90, R173, R172.reuse ;  /* 0x000000acad5a7220 */ /* 0x080fe20000410000 */
[----:B------:R-:W-:-:S03]  /*b510*/  FMUL.FTZ R172, R99, R172 ;  /* 0x000000ac63ac7220 */ /* 0x000fc60000410000 */
[----:B------:R-:W-:Y:S01]  /*b520*/  FFMA.FTZ R90, R99, R174, -R90 ;  /* 0x000000ae635a7223 */ /* 0x000fe2000001085a */
[----:B------:R-:W-:Y:S01]  /*b530*/  F2FP.SATFINITE.E4M3.F32.PACK_AB_MERGE_C R99, R52, R182, RZ ;  /* 0x000000b63463723e */ /* 0x000fe200048070ff */
[----:B------:R-:W-:Y:S01]  /*b540*/  FFMA.FTZ R173, R173, R174, R172 ;  /* 0x000000aeadad7223 */ /* 0x000fe200000100ac */
[----:B------:R-:W-:Y:S02]  /*b550*/  F2FP.SATFINITE.E4M3.F32.PACK_AB_MERGE_C R52, R97, R55, RZ ;  /* 0x000000376134723e */ /* 0x000fe400048070ff */
[----:B------:R-:W-:Y:S02]  /*b560*/  F2FP.SATFINITE.E4M3.F32.PACK_AB_MERGE_C R54, R90, R177, R171 ;  /* 0x000000b15a36723e */ /* 0x000fe400048070ab */
[----:B------:R-:W-:Y:S01]  /*b570*/  F2FP.SATFINITE.E4M3.F32.PACK_AB_MERGE_C R91, R63, R91, R52 ;  /* 0x0000005b3f5b723e */ /* 0x000fe20004807034 */
[----:B------:R-:W-:Y:S01]  /*b580*/  IMAD.MOV.U32 R52, RZ, RZ, R179 ;  /* 0x000000ffff347224 */ /* 0x000fe200078e00b3 */
[----:B------:R-:W-:Y:S02]  /*b590*/  F2FP.SATFINITE.E4M3.F32.PACK_AB_MERGE_C R88, R88, R180, R99 ;  /* 0x000000b45858723e */ /* 0x000fe40004807063 */
[----:B------:R-:W-:-:S02]  /*b5a0*/  F2FP.SATFINITE.E4M3.F32.PACK_AB_MERGE_C R90, R173, R178, R183 ;  /* 0x000000b2ad5a723e */ /* 0x000fc400048070b7 */
[----:B------:R-:W-:-:S07]  /*b5b0*/  F2FP.SATFINITE.E4M3.F32.PACK_AB_MERGE_C R55, R95, R96, R51 ;  /* 0x000000605f37723e */ /* 0x000fce0004807033 */
.L_x_3454:
[----:B------:R-:W-:Y:S05]  /*b5c0*/  BSYNC B3 ;  /* 0x0000000000037941 */ /* 0x000fea0003800000 */
.L_x_3453:
[----:B------:R-:W-:-:S13]  /*b5d0*/  ISETP.GE.AND P4, PT, R94, R152, PT ;  /* 0x000000985e00720c */ /* 0x000fda0003f86270 */
[--C-:B------:R-:W-:Y:S02]  /*b5e0*/  @!P4 SHF.R.S32.HI R49, RZ, 0x1f, R94.reuse ;  /* 0x0000001fff31c819 */ /* 0x100fe4000001145e */
[----:B------:R-:W-:-:S04]  /*b5f0*/  @!P4 IADD3 R51, P5, P6, R118, R140, R94 ;  /* 0x0000008c7633c210 */ /* 0x000fc80007ebe05e */
[----:B------:R-:W-:Y:S02]  /*b600*/  @!P4 IADD3.X R60, R4, R170, R49, P5, P6 ;  /* 0x000000aa043cc210 */ /* 0x000fe40002fec431 */
[----:B------:R-:W-:-:S04]  /*b610*/  IADD3 R48, P5, R93, R124, RZ ;  /* 0x0000007c5d307210 */ /* 0x000fc80007fbe0ff */
[----:B------:R-:W-:Y:S02]  /*b620*/  IADD3.X R49, R92, R125, RZ, P5, !PT ;  /* 0x0000007d5c317210 */ /* 0x000fe40002ffe4ff */
[----:B------:R-:W-:-:S03]  /*b630*/  @!P4 IADD3 R50, P5, R51, R124, RZ ;  /* 0x0000007c3332c210 */ /* 0x000fc60007fbe0ff */
[----:B0-----:R3:W-:Y:S02]  /*b640*/  STG.E.128 desc[UR54][R48.64], R52 ;  /* 0x0000003430007986 */ /* 0x0017e4000c101d36 */
[----:B------:R-:W-:-:S05]  /*b650*/  @!P4 IMAD.X R51, R60, 0x1, R125, P5 ;  /* 0x000000013c33c824 */ /* 0x000fca00028e067d */
[----:B-1----:R3:W-:Y:S03]  /*b660*/  @!P4 STG.E.128 desc[UR54][R50.64], R88 ;  /* 0x000000583200c986 */ /* 0x0027e6000c101d36 */
.L_x_3452:
[----:B------:R-:W-:Y:S05]  /*b670*/  BSYNC B2 ;  /* 0x0000000000027941 */ /* 0x000fea0003800000 */
.L_x_3451:
[----:B------:R-:W-:-:S13]  /*b680*/  ISETP.NE.AND P4, PT, R36, RZ, PT ;  /* 0x000000ff2400720c */ /* 0x000fda0003f85270 */
[----:B------:R-:W-:Y:S05]  /*b690*/  @!P4 BRA `(.L_x_3446) ;  /* 0x0000000c00e8c947 */ /* 0x000fea0003800000 */
[----:B---3--:R-:W3:Y:S01]  /*b6a0*/  LDL R48, [R1+0x14] ;  /* 0x0000140001307983 */ /* 0x008ee20000100800 */
[----:B------:R-:W-:Y:S01]  /*b6b0*/  IADD3 R61, P4, P5, R118, R140, R29 ;  /* 0x0000008c763d7210 */ /* 0x000fe20007d9e01d */
[----:B------:R-:W-:Y:S03]  /*b6c0*/  BSSY B2, `(.L_x_3455) ;  /* 0x00000ed000027945 */ /* 0x000fe60003800000 */
[----:B------:R-:W-:Y:S02]  /*b6d0*/  IADD3.X R60, R4, R170, R32, P4, P5 ;  /* 0x000000aa043c7210 */ /* 0x000fe400027ea420 */
[----:B------:R-:W-:Y:S02]  /*b6e0*/  ISETP.GE.AND P4, PT, R6, R133, PT ;  /* 0x000000850600720c */ /* 0x000fe40003f86270 */
[----:B---3--:R-:W-:-:S04]  /*b6f0*/  LOP3.LUT P6, RZ, R48, 0x1, RZ, 0xc0, !PT ;  /* 0x0000000130ff7812 */ /* 0x008fc800078cc0ff */
[----:B------:R-:W-:-:S04]  /*b700*/  SEL R48, R121, R158, !P6 ;  /* 0x0000009e79307207 */ /* 0x000fc80007000000 */
        /* <DEDUP_REMOVED lines=12> */
[----:B------:R-:W-:Y:S02]  /*b7d0*/  IMAD R51, R17, 0x7800, R48 ;  /* 0x0000780011337824 */ /* 0x000fe400078e0230 */
[C---:B------:R-:W-:Y:S02]  /*b7e0*/  IMAD.IADD R49, R16.reuse, 0x1, R49 ;  /* 0x0000000110317824 */ /* 0x040fe400078e0231 */
[----:B0-----:R-:W-:-:S04]  /*b7f0*/  IMAD.IADD R52, R16, 0x1, R51 ;  /* 0x0000000110347824 */ /* 0x001fc800078e0233 */
[----:B------:R-:W0:Y:S04]  /*b800*/  LDS.128 R48, [R49+0x24200] ;  /* 0x0242000031307984 */ /* 0x000e280000000c00 */
[----:B------:R-:W1:Y:S01]  /*b810*/  LDS.128 R52, [R52+0x24200] ;  /* 0x0242000034347984 */ /* 0x000e620000000c00 */
[----:B------:R-:W-:Y:S05]  /*b820*/  @P4 BRA `(.L_x_3456) ;  /* 0x0000000c00584947 */ /* 0x000fea0003800000 */
[----:B------:R-:W-:Y:S01]  /*b830*/  SHF.R.U32.HI R58, RZ, 0x8, R47 ;  /* 0x00000008ff3a7819 */ /* 0x000fe2000001162f */
[----:B0-----:R-:W-:Y:S01]  /*b840*/  IMAD.MOV.U32 R56, RZ, RZ, R48 ;  /* 0x000000ffff387224 */ /* 0x001fe200078e0030 */
[----:B------:R-:W-:Y:S02]  /*b850*/  SHF.R.U32.HI R88, RZ, 0x8, R59 ;  /* 0x00000008ff587819 */ /* 0x000fe4000001163b */
[----:B------:R-:W-:Y:S01]  /*b860*/  LOP3.LUT R90, R47, 0xff, RZ, 0xc0, !PT ;  /* 0x000000ff2f5a7812 */ /* 0x000fe200078ec0ff */
[----:B------:R-:W-:Y:S01]  /*b870*/  IMAD.SHL.U32 R58, R58, 0x100, RZ ;  /* 0x000001003a3a7824 */ /* 0x000fe200078e00ff */
[----:B------:R-:W-:Y:S01]  /*b880*/  SHF.R.U32.HI R93, RZ, 0x18, R47 ;  /* 0x00000018ff5d7819 */ /* 0x000fe2000001162f */
[----:B------:R-:W-:Y:S01]  /*b890*/  IMAD.SHL.U32 R88, R88, 0x100, RZ ;  /* 0x0000010058587824 */ /* 0x000fe200078e00ff */
[----:B------:R-:W-:Y:S02]  /*b8a0*/  LOP3.LUT R92, R59, 0xff, RZ, 0xc0, !PT ;  /* 0x000000ff3b5c7812 */ /* 0x000fe400078ec0ff */
[----:B------:R-:W-:-:S02]  /*b8b0*/  SHF.R.U32.HI R95, RZ, 0x18, R59 ;  /* 0x00000018ff5f7819 */ /* 0x000fc4000001163b */
[----:B------:R-:W-:Y:S02]  /*b8c0*/  SHF.R.U32.HI R44, RZ, 0x10, R47 ;  /* 0x00000010ff2c7819 */ /* 0x000fe4000001162f */
[--C-:B------:R-:W-:Y:S02]  /*b8d0*/  SHF.R.U32.HI R46, RZ, 0x10, R45.reuse ;  /* 0x00000010ff2e7819 */ /* 0x100fe4000001162d */
[--C-:B------:R-:W-:Y:S01]  /*b8e0*/  SHF.R.U32.HI R97, RZ, 0x8, R45.reuse ;  /* 0x00000008ff617819 */ /* 0x100fe2000001162d */
[----:B------:R-:W-:Y:S01]  /*b8f0*/  IMAD.U32 R44, R44, 0x10000, RZ ;  /* 0x000100002c2c7824 */ /* 0x000fe200078e00ff */
[----:B------:R-:W-:Y:S01]  /*b900*/  LOP3.LUT R89, R45, 0xff, RZ, 0xc0, !PT ;  /* 0x000000ff2d597812 */ /* 0x000fe200078ec0ff */
[----:B------:R-:W-:Y:S01]  /*b910*/  IMAD.U32 R46, R46, 0x10000, RZ ;  /* 0x000100002e2e7824 */ /* 0x000fe200078e00ff */
[----:B------:R-:W-:Y:S01]  /*b920*/  SHF.R.U32.HI R96, RZ, 0x18, R45 ;  /* 0x00000018ff607819 */ /* 0x000fe2000001162d */
[----:B------:R-:W-:Y:S01]  /*b930*/  IMAD.SHL.U32 R48, R97, 0x100, RZ ;  /* 0x0000010061307824 */ /* 0x000fe200078e00ff */
[----:B------:R-:W-:-:S02]  /*b940*/  SHF.R.U32.HI R62, RZ, 0x8, R57 ;  /* 0x00000008ff3e7819 */ /* 0x000fc40000011639 */
[----:B------:R-:W-:Y:S02]  /*b950*/  LOP3.LUT R91, R57, 0xff, RZ, 0xc0, !PT ;  /* 0x000000ff395b7812 */ /* 0x000fe400078ec0ff */
[----:B------:R-:W-:Y:S01]  /*b960*/  SHF.R.U32.HI R94, RZ, 0x18, R57 ;  /* 0x00000018ff5e7819 */ /* 0x000fe20000011639 */
[----:B------:R-:W-:Y:S01]  /*b970*/  IMAD.SHL.U32 R62, R62, 0x100, RZ ;  /* 0x000001003e3e7824 */ /* 0x000fe200078e00ff */
[----:B------:R-:W-:Y:S02]  /*b980*/  SHF.R.U32.HI R47, RZ, 0x10, R59 ;  /* 0x00000010ff2f7819 */ /* 0x000fe4000001163b */
[----:B------:R-:W-:Y:S02]  /*b990*/  SHF.R.U32.HI R45, RZ, 0x10, R57 ;  /* 0x00000010ff2d7819 */ /* 0x000fe40000011639 */
[----:B------:R-:W-:Y:S02]  /*b9a0*/  PRMT R59, R93, 0x654, R90 ;  /* 0x000006545d3b7816 */ /* 0x000fe4000000005a */
[----:B------:R-:W-:Y:S01]  /*b9b0*/  PRMT R95, R95, 0x654, R92 ;  /* 0x000006545f5f7816 */ /* 0x000fe2000000005c */
[----:B------:R-:W-:Y:S01]  /*b9c0*/  IMAD.U32 R92, R47, 0x10000, RZ ;  /* 0x000100002f5c7824 */ /* 0x000fe200078e00ff */
[----:B-1----:R-:W-:-:S02]  /*b9d0*/  MOV R57, R52 ;  /* 0x0000003400397202 */ /* 0x002fc40000000f00 */
[----:B------:R-:W-:Y:S02]  /*b9e0*/  PRMT R93, R94, 0x654, R91 ;  /* 0x000006545e5d7816 */ /* 0x000fe4000000005b */
[----:B------:R-:W-:Y:S02]  /*b9f0*/  LOP3.LUT R91, R59, 0xff00, R58, 0xf8, !PT ;  /* 0x0000ff003b5b7812 */ /* 0x000fe400078ef83a */
[----:B------:R-:W-:Y:S02]  /*ba00*/  LOP3.LUT R95, R95, 0xff00, R88, 0xf8, !PT ;  /* 0x0000ff005f5f7812 */ /* 0x000fe400078ef858 */
[----:B------:R-:W-:Y:S02]  /*ba10*/  F2FP.F16.E4M3.UNPACK_B R88, R169.H1 ;  /* 0x000000a9ff58723e */ /* 0x000fe400030006ff */
[----:B------:R-:W-:Y:S02]  /*ba20*/  F2FP.F16.E4M3.UNPACK_B R59, R57.H1 ;  /* 0x00000039ff3b723e */ /* 0x000fe400030006ff */
[----:B------:R-:W-:-:S02]  /*ba30*/  PRMT R89, R96, 0x654, R89 ;  /* 0x0000065460597816 */ /* 0x000fc40000000059 */
[----:B------:R-:W-:Y:S01]  /*ba40*/  F2FP.F16.E4M3.UNPACK_B R58, R56.H1 ;  /* 0x00000038ff3a723e */ /* 0x000fe200030006ff */
[--C-:B------:R-:W-:Y:S01]  /*ba50*/  HADD2.F32 R52, -RZ, R59.reuse.H0_H0 ;  /* 0x2000003bff347230 */ /* 0x100fe20000004100 */
[----:B------:R-:W-:Y:S01]  /*ba60*/  LOP3.LUT R90, R93, 0xff00, R62, 0xf8, !PT ;  /* 0x0000ff005d5a7812 */ /* 0x000fe200078ef83e */
[----:B------:R-:W-:Y:S01]  /*ba70*/  HADD2.F32 R59, -RZ, R59.H1_H1 ;  /* 0x3000003bff3b7230 */ /* 0x000fe20000004100 */
[----:B------:R-:W-:Y:S01]  /*ba80*/  LOP3.LUT R44, R91, 0xff0000, R44, 0xf8, !PT ;  /* 0x00ff00005b2c7812 */ /* 0x000fe200078ef82c */
[----:B------:R-:W-:Y:S01]  /*ba90*/  HADD2.F32 R91, -RZ, R88.H0_H0 ;  /* 0x20000058ff5b7230 */ /* 0x000fe20000004100 */
[----:B------:R-:W-:Y:S01]  /*baa0*/  LOP3.LUT R89, R89, 0xff00, R48, 0xf8, !PT ;  /* 0x0000ff0059597812 */ /* 0x000fe200078ef830 */
[--C-:B------:R-:W-:Y:S01]  /*bab0*/  HADD2.F32 R48, -RZ, R58.reuse.H0_H0 ;  /* 0x2000003aff307230 */ /* 0x100fe20000004100 */
[----:B------:R-:W-:Y:S01]  /*bac0*/  F2FP.F16.E4M3.UNPACK_B R62, R167.H1 ;  /* 0x000000a7ff3e723e */ /* 0x000fe200030006ff */
[----:B------:R-:W-:Y:S01]  /*bad0*/  HADD2.F32 R58, -RZ, R58.H1_H1 ;  /* 0x3000003aff3a7230 */ /* 0x000fe20000004100 */
[----:B------:R-:W-:Y:S01]  /*bae0*/  LOP3.LUT R46, R89, 0xff0000, R46, 0xf8, !PT ;  /* 0x00ff0000592e7812 */ /* 0x000fe200078ef82e */
[-C--:B------:R-:W-:Y:S01]  /*baf0*/  FMUL.FTZ R93, R52, R91.reuse ;  /* 0x0000005b345d7220 */ /* 0x080fe20000410000 */
[----:B------:R-:W-:Y:S01]  /*bb00*/  FMUL.FTZ R91, R48, R91 ;  /* 0x0000005b305b7220 */ /* 0x000fe20000410000 */
[----:B------:R-:W-:Y:S01]  /*bb10*/  HADD2.F32 R89, -RZ, R62.H0_H0 ;  /* 0x2000003eff597230 */ /* 0x000fe20000004100 */
[----:B------:R-:W-:-:S02]  /*bb20*/  SHF.L.U32 R45, R45, 0x10, RZ ;  /* 0x000000102d2d7819 */ /* 0x000fc400000006ff */
[----:B------:R-:W-:Y:S02]  /*bb30*/  F2FP.F16.E4M3.UNPACK_B R169, R169 ;  /* 0x000000a9ffa9723e */ /* 0x000fe400020006ff */
[-C--:B------:R-:W-:Y:S01]  /*bb40*/  FFMA.FTZ R48, R48, R89.reuse, -R93 ;  /* 0x0000005930307223 */ /* 0x080fe2000001085d */
[----:B------:R-:W-:Y:S01]  /*bb50*/  FFMA.FTZ R52, R52, R89, R91 ;  /* 0x0000005934347223 */ /* 0x000fe2000001005b */
[----:B------:R-:W-:Y:S01]  /*bb60*/  LOP3.LUT R47, R90, 0xff0000, R45, 0xf8, !PT ;  /* 0x00ff00005a2f7812 */ /* 0x000fe200078ef82d */
[----:B------:R-:W-:Y:S01]  /*bb70*/  HADD2.F32 R89, -RZ, R88.H1_H1 ;  /* 0x30000058ff597230 */ /* 0x000fe20000004100 */
[----:B------:R-:W-:Y:S01]  /*bb80*/  F2FP.F16.E4M3.UNPACK_B R88, R57 ;  /* 0x00000039ff58723e */ /* 0x000fe200020006ff */
[----:B------:R-:W-:Y:S01]  /*bb90*/  HADD2.F32 R90, -RZ, R62.H1_H1 ;  /* 0x3000003eff5a7230 */ /* 0x000fe20000004100 */
[----:B------:R-:W-:Y:S01]  /*bba0*/  F2FP.F16.E4M3.UNPACK_B R62, R56 ;  /* 0x00000038ff3e723e */ /* 0x000fe200020006ff */
[----:B------:R-:W-:Y:S01]  /*bbb0*/  HADD2.F32 R91, -RZ, R169.H0_H0 ;  /* 0x200000a9ff5b7230 */ /* 0x000fe20000004100 */
[----:B------:R-:W-:Y:S01]  /*bbc0*/  LOP3.LUT R45, R95, 0xff0000, R92, 0xf8, !PT ;  /* 0x00ff00005f2d7812 */ /* 0x000fe200078ef85c */
[----:B------:R-:W-:Y:S01]  /*bbd0*/  FMUL.FTZ R57, R59, R89 ;  /* 0x000000593b397220 */ /* 0x000fe20000410000 */
[----:B------:R-:W-:Y:S01]  /*bbe0*/  F2FP.F16.E4M3.UNPACK_B R167, R167 ;  /* 0x000000a7ffa7723e */ /* 0x000fe200020006ff */
[----:B------:R-:W-:Y:S01]  /*bbf0*/  FMUL.FTZ R92, R58, R89 ;  /* 0x000000593a5c7220 */ /* 0x000fe20000410000 */
[----:B------:R-:W-:-:S02]  /*bc00*/  HADD2.F32 R89, -RZ, R88.H0_H0 ;  /* 0x20000058ff597230 */ /* 0x000fc40000004100 */
[-C--:B------:R-:W-:Y:S01]  /*bc10*/  FFMA.FTZ R57, R58, R90.reuse, -R57 ;  /* 0x0000005a3a397223 */ /* 0x080fe20000010839 */
[----:B------:R-:W-:Y:S02]  /*bc20*/  HADD2.F32 R56, -RZ, R62.H0_H0 ;  /* 0x2000003eff387230 */ /* 0x000fe40000004100 */
[----:B------:R-:W-:Y:S01]  /*bc30*/  FFMA.FTZ R59, R59, R90, R92 ;  /* 0x0000005a3b3b7223 */ /* 0x000fe2000001005c */
        /* <DEDUP_REMOVED lines=28> */
[-C--:B------:R-:W-:Y:S01]  /*be00*/  FFMA.FTZ R62, R88, R95.reuse, -R99 ;  /* 0x0000005f583e7223 */ /* 0x080fe20000010863 */
[----:B------:R-:W-:Y:S02]  /*be10*/  HADD2.F32 R94, -RZ, R94.H1_H1 ;  /* 0x3000005eff5e7230 */ /* 0x000fe40000004100 */
[-C--:B------:R-:W-:Y:S01]  /*be20*/  FMUL.FTZ R99, R93, R96.reuse ;  /* 0x000000605d637220 */ /* 0x080fe20000410000 */
[----:B------:R-:W-:Y:S01]  /*be30*/  FFMA.FTZ R88, R92, R95, R97 ;  /* 0x0000005f5c587223 */ /* 0x000fe20000010061 */
[C---:B------:R-:W-:Y:S01]  /*be40*/  FMUL.FTZ R98, R90.reuse, R96 ;  /* 0x000000605a627220 */ /* 0x040fe20000410000 */
[----:B------:R-:W-:Y:S02]  /*be50*/  HADD2.F32 R169, -RZ, R168.H1_H1 ;  /* 0x300000a8ffa97230 */ /* 0x000fe40000004100 */
[----:B------:R-:W-:Y:S01]  /*be60*/  FFMA.FTZ R95, R90, R94, R99 ;  /* 0x0000005e5a5f7223 */ /* 0x000fe20000010063 */
[----:B------:R-:W-:Y:S01]  /*be70*/  F2FP.F16.E4M3.UNPACK_B R90, R54 ;  /* 0x00000036ff5a723e */ /* 0x000fe200020006ff */
[--C-:B------:R-:W-:Y:S01]  /*be80*/  HADD2.F32 R54, -RZ, R50.reuse.H0_H0 ;  /* 0x20000032ff367230 */ /* 0x100fe20000004100 */
[----:B------:R-:W-:Y:S01]  /*be90*/  F2FP.F16.E4M3.UNPACK_B R166, R166 ;  /* 0x000000a6ffa6723e */ /* 0x000fe200020006ff */
[----:B------:R-:W-:-:S02]  /*bea0*/  HADD2.F32 R50, -RZ, R50.H1_H1 ;  /* 0x30000032ff327230 */ /* 0x000fc40000004100 */
[----:B------:R-:W-:Y:S01]  /*beb0*/  FFMA.FTZ R93, R93, R94, -R98 ;  /* 0x0000005e5d5d7223 */ /* 0x000fe20000010862 */
[--C-:B------:R-:W-:Y:S01]  /*bec0*/  HADD2.F32 R92, -RZ, R90.reuse.H0_H0 ;  /* 0x2000005aff5c7230 */ /* 0x100fe20000004100 */
[----:B------:R-:W-:Y:S01]  /*bed0*/  F2FP.SATFINITE.E4M3.F32.PACK_AB_MERGE_C R48, R57, R48, RZ ;  /* 0x000000303930723e */ /* 0x000fe200048070ff */
[----:B------:R-:W-:Y:S01]  /*bee0*/  HADD2.F32 R90, -RZ, R90.H1_H1 ;  /* 0x3000005aff5a7230 */ /* 0x000fe20000004100 */
[----:B------:R-:W-:Y:S01]  /*bef0*/  F2FP.SATFINITE.E4M3.F32.PACK_AB_MERGE_C R52, R59, R52, RZ ;  /* 0x000000343b34723e */ /* 0x000fe200048070ff */
[----:B------:R-:W-:Y:S01]  /*bf00*/  HADD2.F32 R167, -RZ, R168.H0_H0 ;  /* 0x200000a8ffa77230 */ /* 0x000fe20000004100 */
[----:B------:R-:W-:Y:S01]  /*bf10*/  F2FP.F16.E4M3.UNPACK_B R59, R53 ;  /* 0x00000035ff3b723e */ /* 0x000fe200020006ff */
[--C-:B------:R-:W-:Y:S02]  /*bf20*/  HADD2.F32 R99, -RZ, R166.reuse.H1_H1 ;  /* 0x300000a6ff637230 */ /* 0x100fe40000004100 */
[-C--:B------:R-:W-:Y:S01]  /*bf30*/  FMUL.FTZ R173, R90, R169.reuse ;  /* 0x000000a95aad7220 */ /* 0x080fe20000410000 */
[----:B------:R-:W-:Y:S01]  /*bf40*/  FMUL.FTZ R169, R50, R169 ;  /* 0x000000a932a97220 */ /* 0x000fe20000410000 */
[----:B------:R-:W-:-:S02]  /*bf50*/  HADD2.F32 R97, -RZ, R166.H0_H0 ;  /* 0x200000a6ff617230 */ /* 0x000fc40000004100 */
[-C--:B------:R-:W-:Y:S01]  /*bf60*/  FMUL.FTZ R171, R92, R167.reuse ;  /* 0x000000a75cab7220 */ /* 0x080fe20000410000 */
[----:B------:R-:W-:Y:S01]  /*bf70*/  FMUL.FTZ R167, R54, R167 ;  /* 0x000000a736a77220 */ /* 0x000fe20000410000 */
[----:B------:R-:W-:Y:S01]  /*bf80*/  FFMA.FTZ R169, R90, R99, R169 ;  /* 0x000000635aa97223 */ /* 0x000fe200000100a9 */
[----:B------:R-:W-:Y:S01]  /*bf90*/  F2FP.F16.E4M3.UNPACK_B R90, R47 ;  /* 0x0000002fff5a723e */ /* 0x000fe200020006ff */
[----:B------:R-:W-:Y:S01]  /*bfa0*/  FFMA.FTZ R171, R54, R97, -R171 ;  /* 0x0000006136ab7223 */ /* 0x000fe200000108ab */
[----:B------:R-:W-:Y:S01]  /*bfb0*/  F2FP.F16.E4M3.UNPACK_B R57, R49 ;  /* 0x00000031ff39723e */ /* 0x000fe200020006ff */
[----:B------:R-:W-:Y:S01]  /*bfc0*/  FFMA.FTZ R54, R92, R97, R167 ;  /* 0x000000615c367223 */ /* 0x000fe200000100a7 */
[----:B------:R-:W-:Y:S01]  /*bfd0*/  F2FP.SATFINITE.E4M3.F32.PACK_AB_MERGE_C R92, R93, R62, RZ ;  /* 0x0000003e5d5c723e */ /* 0x000fe200048070ff */
[----:B------:R-:W-:Y:S01]  /*bfe0*/  HADD2.F32 R62, -RZ, R59.H0_H0 ;  /* 0x2000003bff3e7230 */ /* 0x000fe20000004100 */
[----:B------:R-:W-:Y:S01]  /*bff0*/  F2FP.SATFINITE.E4M3.F32.PACK_AB_MERGE_C R88, R95, R88, RZ ;  /* 0x000000585f58723e */ /* 0x000fe200048070ff */
[----:B------:R-:W-:Y:S01]  /*c000*/  HADD2.F32 R93, -RZ, R90.H0_H0 ;  /* 0x2000005aff5d7230 */ /* 0x000fe20000004100 */
[----:B------:R-:W-:Y:S01]  /*c010*/  F2FP.SATFINITE.E4M3.F32.PACK_AB_MERGE_C R48, R91, R56, R48 ;  /* 0x000000385b30723e */ /* 0x000fe20004807030 */
[--C-:B------:R-:W-:Y:S01]  /*c020*/  HADD2.F32 R56, -RZ, R57.reuse.H0_H0 ;  /* 0x20000039ff387230 */ /* 0x100fe20000004100 */
[----:B------:R-:W-:Y:S01]  /*c030*/  F2FP.SATFINITE.E4M3.F32.PACK_AB_MERGE_C R52, R89, R58, R52 ;  /* 0x0000003a5934723e */ /* 0x000fe20004807034 */
[----:B------:R-:W-:Y:S01]  /*c040*/  HADD2.F32 R58, -RZ, R57.H1_H1 ;  /* 0x30000039ff3a7230 */ /* 0x000fe20000004100 */
[----:B------:R-:W-:Y:S01]  /*c050*/  F2FP.F16.E4M3.UNPACK_B R89, R46 ;  /* 0x0000002eff59723e */ /* 0x000fe200020006ff */
[----:B------:R-:W-:Y:S01]  /*c060*/  FMUL.FTZ R95, R62, R93 ;  /* 0x0000005d3e5f7220 */ /* 0x000fe20000410000 */
[----:B------:R-:W-:Y:S01]  /*c070*/  F2FP.SATFINITE.E4M3.F32.PACK_AB_MERGE_C R54, R169, R54, R88 ;  /* 0x00000036a936723e */ /* 0x000fe20004807058 */
[----:B------:R-:W-:-:S02]  /*c080*/  HADD2.F32 R88, -RZ, R59.H1_H1 ;  /* 0x3000003bff587230 */ /* 0x000fc40000004100 */
[C---:B------:R-:W-:Y:S01]  /*c090*/  FMUL.FTZ R59, R56.reuse, R93 ;  /* 0x0000005d383b7220 */ /* 0x040fe20000410000 */
[--C-:B------:R-:W-:Y:S01]  /*c0a0*/  HADD2.F32 R91, -RZ, R89.reuse.H0_H0 ;  /* 0x20000059ff5b7230 */ /* 0x100fe20000004100 */
[----:B------:R-:W-:Y:S01]  /*c0b0*/  F2FP.F16.E4M3.UNPACK_B R53, R53.H1 ;  /* 0x00000035ff35723e */ /* 0x000fe200030006ff */
[----:B------:R-:W-:Y:S01]  /*c0c0*/  HADD2.F32 R93, -RZ, R90.H1_H1 ;  /* 0x3000005aff5d7230 */ /* 0x000fe20000004100 */
[----:B------:R-:W-:Y:S01]  /*c0d0*/  F2FP.F16.E4M3.UNPACK_B R90, R47.H1 ;  /* 0x0000002fff5a723e */ /* 0x000fe200030006ff */
[----:B------:R-:W-:Y:S02]  /*c0e0*/  HADD2.F32 R89, -RZ, R89.H1_H1 ;  /* 0x30000059ff597230 */ /* 0x000fe40000004100 */
[-C--:B------:R-:W-:Y:S01]  /*c0f0*/  FFMA.FTZ R56, R56, R91.reuse, -R95 ;  /* 0x0000005b38387223 */ /* 0x080fe2000001085f */
[----:B------:R-:W-:Y:S01]  /*c100*/  FFMA.FTZ R57, R62, R91, R59 ;  /* 0x0000005b3e397223 */ /* 0x000fe2000001003b */
[-C--:B------:R-:W-:Y:S01]  /*c110*/  FMUL.FTZ R91, R88, R93.reuse ;  /* 0x0000005d585b7220 */ /* 0x080fe20000410000 */
[----:B------:R-:W-:Y:S01]  /*c120*/  FMUL.FTZ R93, R58, R93 ;  /* 0x0000005d3a5d7220 */ /* 0x000fe20000410000 */
[----:B------:R-:W-:Y:S01]  /*c130*/  F2FP.F16.E4M3.UNPACK_B R59, R49.H1 ;  /* 0x00000031ff3b723e */ /* 0x000fe200030006ff */
[----:B------:R-:W-:Y:S01]  /*c140*/  FFMA.FTZ R50, R50, R99, -R173 ;  /* 0x0000006332327223 */ /* 0x000fe200000108ad */
[-C--:B------:R-:W-:Y:S01]  /*c150*/  FFMA.FTZ R49, R58, R89.reuse, -R91 ;  /* 0x000000593a317223 */ /* 0x080fe2000001085b */
[----:B------:R-:W-:Y:S01]  /*c160*/  FFMA.FTZ R58, R88, R89, R93 ;  /* 0x00000059583a7223 */ /* 0x000fe2000001005d */
[----:B------:R-:W-:Y:S01]  /*c170*/  F2FP.F16.E4M3.UNPACK_B R46, R46.H1 ;  /* 0x0000002eff2e723e */ /* 0x000fe200030006ff */
[----:B------:R-:W-:Y:S01]  /*c180*/  HADD2.F32 R62, -RZ, R53.H0_H0 ;  /* 0x20000035ff3e7230 */ /* 0x000fe20000004100 */
[----:B------:R-:W-:Y:S01]  /*c190*/  F2FP.SATFINITE.E4M3.F32.PACK_AB_MERGE_C R50, R50, R171, R92 ;  /* 0x000000ab3232723e */ /* 0x000fe2000480705c */
[----:B------:R-:W-:Y:S01]  /*c1a0*/  HADD2.F32 R89, -RZ, R90.H0_H0 ;  /* 0x2000005aff597230 */ /* 0x000fe20000004100 */
[-C--:B------:R-:W-:Y:S01]  /*c1b0*/  F2FP.F16.E4M3.UNPACK_B R98, R45.reuse.H1 ;  /* 0x0000002dff62723e */ /* 0x080fe200030006ff */
[----:B------:R-:W-:Y:S01]  /*c1c0*/  HADD2.F32 R47, -RZ, R59.H0_H0 ;  /* 0x2000003bff2f7230 */ /* 0x000fe20000004100 */
[----:B------:R-:W-:Y:S01]  /*c1d0*/  F2FP.F16.E4M3.UNPACK_B R97, R45 ;  /* 0x0000002dff61723e */ /* 0x000fe200020006ff */
[----:B------:R-:W-:-:S02]  /*c1e0*/  HADD2.F32 R88, -RZ, R53.H1_H1 ;  /* 0x30000035ff587230 */ /* 0x000fc40000004100 */
[-C--:B------:R-:W-:Y:S01]  /*c1f0*/  FMUL.FTZ R92, R62, R89.reuse ;  /* 0x000000593e5c7220 */ /* 0x080fe20000410000 */
[----:B------:R-:W-:Y:S02]  /*c200*/  HADD2.F32 R91, -RZ, R90.H1_H1 ;  /* 0x3000005aff5b7230 */ /* 0x000fe40000004100 */
[C---:B------:R-:W-:Y:S01]  /*c210*/  FMUL.FTZ R89, R47.reuse, R89 ;  /* 0x000000592f597220 */ /* 0x040fe20000410000 */
[--C-:B------:R-:W-:Y:S01]  /*c220*/  HADD2.F32 R53, -RZ, R46.reuse.H0_H0 ;  /* 0x2000002eff357230 */ /* 0x100fe20000004100 */
[----:B------:R-:W-:Y:S01]  /*c230*/  F2FP.F16.E4M3.UNPACK_B R93, R44 ;  /* 0x0000002cff5d723e */ /* 0x000fe200020006ff */
        /* <DEDUP_REMOVED lines=8> */
[-C--:B------:R-:W-:Y:S01]  /*c2c0*/  F2FP.F16.E4M3.UNPACK_B R59, R51.reuse ;  /* 0x00000033ff3b723e */ /* 0x080fe200020006ff */
        /* <DEDUP_REMOVED lines=13> */
[----:B------:R-:W-:Y:S01]  /*c3a0*/  FMUL.FTZ R166, R91, R44 ;  /* 0x0000002c5ba67220 */ /* 0x000fe20000410000 */
[----:B------:R-:W-:Y:S02]  /*c3b0*/  HADD2.F32 R55, -RZ, R59.H0_H0 ;  /* 0x2000003bff377230 */ /* 0x000fe40000004100 */
[C---:B------:R-:W-:Y:S01]  /*c3c0*/  FMUL.FTZ R99, R92.reuse, R45 ;  /* 0x0000002d5c637220 */ /* 0x040fe20000410000 */
[----:B------:R-:W-:Y:S02]  /*c3d0*/  HADD2.F32 R96, -RZ, R93.H0_H0 ;  /* 0x2000005dff607230 */ /* 0x000fe40000004100 */
[----:B------:R-:W-:Y:S01]  /*c3e0*/  FFMA.FTZ R167, R92, R95, R167 ;  /* 0x0000005f5ca77223 */ /* 0x000fe200000100a7 */
        /* <DEDUP_REMOVED lines=16> */
[----:B------:R-:W-:Y:S01]  /*c4f0*/  F2FP.SATFINITE.E4M3.F32.PACK_AB_MERGE_C R49, R49, R56, R46 ;  /* 0x000000383131723e */ /* 0x000fe2000480702e */
[-C--:B------:R-:W-:Y:S01]  /*c500*/  FFMA.FTZ R166, R51, R94.reuse, -R166 ;  /* 0x0000005e33a67223 */ /* 0x080fe200000108a6 */
[----:B------:R-:W-:Y:S01]  /*c510*/  FFMA.FTZ R90, R90, R94, R55 ;  /* 0x0000005e5a5a7223 */ /* 0x000fe20000010037 */
[-C--:B------:R-:W-:Y:S01]  /*c520*/  FFMA.FTZ R59, R59, R88.reuse, -R96 ;  /* 0x000000583b3b7223 */ /* 0x080fe20000010860 */
[----:B------:R-:W-:Y:S01]  /*c530*/  FFMA.FTZ R92, R89, R88, R92 ;  /* 0x00000058595c7223 */ /* 0x000fe2000001005c */
[----:B------:R-:W-:-:S02]  /*c540*/  F2FP.SATFINITE.E4M3.F32.PACK_AB_MERGE_C R53, R58, R57, R47 ;  /* 0x000000393a35723e */ /* 0x000fc4000480702f */
[----:B------:R-:W-:Y:S02]  /*c550*/  F2FP.SATFINITE.E4M3.F32.PACK_AB_MERGE_C R99, R166, R99, RZ ;  /* 0x00000063a663723e */ /* 0x000fe400048070ff */
[----:B------:R-:W-:Y:S02]  /*c560*/  F2FP.SATFINITE.E4M3.F32.PACK_AB_MERGE_C R90, R90, R167, RZ ;  /* 0x000000a75a5a723e */ /* 0x000fe400048070ff */
[----:B------:R-:W-:Y:S02]  /*c570*/  F2FP.SATFINITE.E4M3.F32.PACK_AB_MERGE_C R51, R59, R44, R99 ;  /* 0x0000002c3b33723e */ /* 0x000fe40004807063 */
[----:B------:R-:W-:-:S07]  /*c580*/  F2FP.SATFINITE.E4M3.F32.PACK_AB_MERGE_C R55, R92, R45, R90 ;  /* 0x0000002d5c37723e */ /* 0x000fce000480705a */
.L_x_3456:
[----:B------:R-:W-:Y:S05]  /*c590*/  BSYNC B2 ;  /* 0x0000000000027941 */ /* 0x000fea0003800000 */
.L_x_3455:
[----:B------:R-:W-:-:S13]  /*c5a0*/  ISETP.GE.AND P4, PT, R63, R152, PT ;  /* 0x000000983f00720c */ /* 0x000fda0003f86270 */
[--C-:B------:R-:W-:Y:S02]  /*c5b0*/  @!P4 SHF.R.S32.HI R45, RZ, 0x1f, R63.reuse ;  /* 0x0000001fff2dc819 */ /* 0x100fe4000001143f */
[----:B------:R-:W-:-:S04]  /*c5c0*/  @!P4 IADD3 R47, P5, P6, R118, R140, R63 ;  /* 0x0000008c762fc210 */ /* 0x000fc80007ebe03f */
[----:B------:R-:W-:Y:S02]  /*c5d0*/  @!P4 IADD3.X R170, R4, R170, R45, P5, P6 ;  /* 0x000000aa04aac210 */ /* 0x000fe40002fec42d */
[----:B------:R-:W-:-:S05]  /*c5e0*/  IADD3 R44, P5, R61, R124, RZ ;  /* 0x0000007c3d2c7210 */ /* 0x000fca0007fbe0ff */
[----:B------:R-:W-:Y:S01]  /*c5f0*/  IMAD.X R45, R60, 0x1, R125, P5 ;  /* 0x000000013c2d7824 */ /* 0x000fe200028e067d */
[----:B------:R-:W-:-:S04]  /*c600*/  @!P4 IADD3 R46, P5, R47, R124, RZ ;  /* 0x0000007c2f2ec210 */ /* 0x000fc80007fbe0ff */
[----:B0-----:R4:W-:Y:S01]  /*c610*/  STG.E.128 desc[UR54][R44.64], R48 ;  /* 0x000000302c007986 */ /* 0x0019e2000c101d36 */
[----:B------:R-:W-:-:S05]  /*c620*/  @!P4 IMAD.X R47, R170, 0x1, R125, P5 ;  /* 0x00000001aa2fc824 */ /* 0x000fca00028e067d */
[----:B-1----:R4:W-:Y:S03]  /*c630*/  @!P4 STG.E.128 desc[UR54][R46.64], R52 ;  /* 0x000000342e00c986 */ /* 0x0029e6000c101d36 */
.L_x_3446:
[----:B------:R-:W-:Y:S05]  /*c640*/  BSYNC B1 ;  /* 0x0000000000017941 */ /* 0x000fea0003800000 */
.L_x_3445:
[----:B----4-:R-:W-:Y:S02]  /*c650*/  VIADD R45, R220, 0x80 ;  /* 0x00000080dc2d7836 */ /* 0x010fe40000000000 */
[-C--:B---3--:R-:W-:Y:S02]  /*c660*/  IMAD R44, R146, R136.reuse, RZ ;  /* 0x00000088922c7224 */ /* 0x088fe400078e02ff */
[----:B------:R-:W-:-:S04]  /*c670*/  IMAD.WIDE.U32 R138, R45, R136, R138 ;  /* 0x000000882d8a7225 */ /* 0x000fc800078e008a */
[----:B------:R-:W-:Y:S01]  /*c680*/  IMAD R57, R45, R137, R44 ;  /* 0x000000892d397224 */ /* 0x000fe200078e022c */
[----:B------:R-:W-:Y:S06]  /*c690*/  @P3 BRA `(.L_x_3415) ;  /* 0x0000003000f03947 */ /* 0x000fec0003800000 */
[----:B------:R-:W-:Y:S01]  /*c6a0*/  ISETP.NE.AND P3, PT, R34, RZ, PT ;  /* 0x000000ff2200720c */ /* 0x000fe20003f65270 */
[----:B------:R-:W-:Y:S01]  /*c6b0*/  BSSY B1, `(.L_x_3457) ;  /* 0x0000100000017945 */ /* 0x000fe20003800000 */
[----:B------:R-:W-:-:S11]  /*c6c0*/  IMAD.IADD R57, R139, 0x1, R57 ;  /* 0x000000018b397824 */ /* 0x000fd600078e0239 */
[----:B------:R-:W-:Y:S05]  /*c6d0*/  @!P3 BRA `(.L_x_3458) ;  /* 0x0000000c00f4b947 */ /* 0x000fea0003800000 */
[----:B------:R-:W-:Y:S01]  /*c6e0*/  SEL R44, R121, R158, !P0 ;  /* 0x0000009e792c7207 */ /* 0x000fe20004000000 */
[----:B------:R-:W-:Y:S01]  /*c6f0*/  BSSY B2, `(.L_x_3459) ;  /* 0x00000f1000027945 */ /* 0x000fe20003800000 */
[----:B0-----:R-:W-:Y:S02]  /*c700*/  IADD3 R53, P3, P4, R118, R138, R26 ;  /* 0x0000008a76357210 */ /* 0x001fe40007c7e01a */
        /* <DEDUP_REMOVED lines=11> */
[----:B------:R-:W-:-:S04]  /*c7c0*/  LOP3.LUT R44, R44, R9, RZ, 0x3c, !PT ;  /* 0x000000092c2c7212 */ /* 0x000fc800078e3cff */
[----:B------:R-:W-:Y:S01]  /*c7d0*/  IADD3 R44, R45, R44, RZ ;  /* 0x0000002c2d2c7210 */ /* 0x000fe20007ffe0ff */
[----:B------:R-:W-:-:S04]  /*c7e0*/  IMAD R45, R17, 0x7800, R142 ;  /* 0x00007800112d7824 */ /* 0x000fc800078e028e */
[----:B------:R-:W-:Y:S02]  /*c7f0*/  IMAD R47, R17, 0x7800, R44 ;  /* 0x00007800112f7824 */ /* 0x000fe400078e022c */
[C---:B------:R-:W-:Y:S02]  /*c800*/  IMAD.IADD R45, R16.reuse, 0x1, R45 ;  /* 0x00000001102d7824 */ /* 0x040fe400078e022d */
[----:B------:R-:W-:-:S04]  /*c810*/  IMAD.IADD R48, R16, 0x1, R47 ;  /* 0x0000000110307824 */ /* 0x000fc800078e022f */
[----:B------:R-:W0:Y:S04]  /*c820*/  LDS.128 R44, [R45+0x24200] ;  /* 0x024200002d2c7984 */ /* 0x000e280000000c00 */
[----:B------:R-:W1:Y:S01]  /*c830*/  LDS.128 R48, [R48+0x24200] ;  /* 0x0242000030307984 */ /* 0x000e620000000c00 */
[----:B------:R-:W-:Y:S05]  /*c840*/  @P3 BRA `(.L_x_3460) ;  /* 0x0000000c006c3947 */ /* 0x000fea0003800000 */
[----:B------:R-:W-:Y:S01]  /*c850*/  SHF.R.U32.HI R93, RZ, 0x18, R73 ;  /* 0x00000018ff5d7819 */ /* 0x000fe20000011649 */
[----:B0-----:R-:W-:Y:S01]  /*c860*/  IMAD.MOV.U32 R52, RZ, RZ, R45 ;  /* 0x000000ffff347224 */ /* 0x001fe200078e002d */
[----:B------:R-:W-:Y:S01]  /*c870*/  LOP3.LUT R58, R73, 0xff, RZ, 0xc0, !PT ;  /* 0x000000ff493a7812 */ /* 0x000fe200078ec0ff */
[----:B------:R-:W-:Y:S01]  /*c880*/  IMAD.MOV.U32 R56, RZ, RZ, R46 ;  /* 0x000000ffff387224 */ /* 0x000fe200078e002e */
[--C-:B------:R-:W-:Y:S01]  /*c890*/  SHF.R.U32.HI R91, RZ, 0x8, R73.reuse ;  /* 0x00000008ff5b7819 */ /* 0x100fe20000011649 */
[----:B------:R-:W-:Y:S01]  /*c8a0*/  IMAD.MOV.U32 R60, RZ, RZ, R44 ;  /* 0x000000ffff3c7224 */ /* 0x000fe200078e002c */
[----:B------:R-:W-:Y:S01]  /*c8b0*/  SHF.R.U32.HI R90, RZ, 0x10, R73 ;  /* 0x00000010ff5a7819 */ /* 0x000fe20000011649 */
[----:B-1----:R-:W-:Y:S01]  /*c8c0*/  IMAD.MOV.U32 R61, RZ, RZ, R48 ;  /* 0x000000ffff3d7224 */ /* 0x002fe200078e0030 */
[----:B------:R-:W-:Y:S02]  /*c8d0*/  SHF.R.U32.HI R74, RZ, 0x8, R85 ;  /* 0x00000008ff4a7819 */ /* 0x000fe40000011655 */
[----:B------:R-:W-:Y:S01]  /*c8e0*/  SHF.R.U32.HI R72, RZ, 0x18, R87 ;  /* 0x00000018ff487819 */ /* 0x000fe20000011657 */
[----:B------:R-:W-:Y:S01]  /*c8f0*/  IMAD.U32 R46, R90, 0x10000, RZ ;  /* 0x000100005a2e7824 */ /* 0x000fe200078e00ff */
[----:B------:R-:W-:-:S02]  /*c900*/  LOP3.LUT R63, R87, 0xff, RZ, 0xc0, !PT ;  /* 0x000000ff573f7812 */ /* 0x000fc400078ec0ff */
[----:B------:R-:W-:Y:S02]  /*c910*/  SHF.R.U32.HI R73, RZ, 0x8, R87 ;  /* 0x00000008ff497819 */ /* 0x000fe40000011657 */
[----:B------:R-:W-:Y:S02]  /*c920*/  SHF.R.U32.HI R84, RZ, 0x8, R75 ;  /* 0x00000008ff547819 */ /* 0x000fe4000001164b */
[----:B------:R-:W-:Y:S01]  /*c930*/  PRMT R58, R93, 0x654, R58 ;  /* 0x000006545d3a7816 */ /* 0x000fe2000000003a */
[----:B------:R-:W-:Y:S01]  /*c940*/  IMAD.SHL.U32 R73, R73, 0x100, RZ ;  /* 0x0000010049497824 */ /* 0x000fe200078e00ff */
[----:B------:R-:W-:Y:S01]  /*c950*/  SHF.L.U32 R45, R91, 0x8, RZ ;  /* 0x000000085b2d7819 */ /* 0x000fe200000006ff */
[----:B------:R-:W-:Y:S01]  /*c960*/  IMAD.SHL.U32 R44, R84, 0x100, RZ ;  /* 0x00000100542c7824 */ /* 0x000fe200078e00ff */
[----:B------:R-:W-:Y:S02]  /*c970*/  SHF.R.U32.HI R89, RZ, 0x18, R85 ;  /* 0x00000018ff597819 */ /* 0x000fe40000011655 */
[----:B------:R-:W-:-:S02]  /*c980*/  LOP3.LUT R62, R85, 0xff, RZ, 0xc0, !PT ;  /* 0x000000ff553e7812 */ /* 0x000fc400078ec0ff */
[----:B------:R-:W-:Y:S02]  /*c990*/  SHF.R.U32.HI R88, RZ, 0x18, R75 ;  /* 0x00000018ff587819 */ /* 0x000fe4000001164b */
[----:B------:R-:W-:Y:S02]  /*c9a0*/  LOP3.LUT R59, R75, 0xff, RZ, 0xc0, !PT ;  /* 0x000000ff4b3b7812 */ /* 0x000fe400078ec0ff */
[----:B------:R-:W-:Y:S01]  /*c9b0*/  PRMT R72, R72, 0x654, R63 ;  /* 0x0000065448487816 */ /* 0x000fe2000000003f */
[----:B------:R-:W-:Y:S01]  /*c9c0*/  IMAD.SHL.U32 R63, R74, 0x100, RZ ;  /* 0x000001004a3f7824 */ /* 0x000fe200078e00ff */
[----:B------:R-:W-:Y:S02]  /*c9d0*/  SHF.R.U32.HI R86, RZ, 0x10, R75 ;  /* 0x00000010ff567819 */ /* 0x000fe4000001164b */
[----:B------:R-:W-:Y:S02]  /*c9e0*/  LOP3.LUT R45, R58, 0xff00, R45, 0xf8, !PT ;  /* 0x0000ff003a2d7812 */ /* 0x000fe400078ef82d */
[----:B------:R-:W-:-:S02]  /*c9f0*/  PRMT R62, R89, 0x654, R62 ;  /* 0x00000654593e7816 */ /* 0x000fc4000000003e */
[----:B------:R-:W-:Y:S02]  /*ca00*/  PRMT R59, R88, 0x654, R59 ;  /* 0x00000654583b7816 */ /* 0x000fe4000000003b */
[----:B------:R-:W-:Y:S01]  /*ca10*/  LOP3.LUT R46, R45, 0xff0000, R46, 0xf8, !PT ;  /* 0x00ff00002d2e7812 */ /* 0x000fe200078ef82e */
[----:B------:R-:W-:Y:S01]  /*ca20*/  IMAD.U32 R45, R86, 0x10000, RZ ;  /* 0x00010000562d7824 */ /* 0x000fe200078e00ff */
[----:B------:R-:W-:Y:S02]  /*ca30*/  LOP3.LUT R48, R62, 0xff00, R63, 0xf8, !PT ;  /* 0x0000ff003e307812 */ /* 0x000fe400078ef83f */
[----:B------:R-:W-:Y:S02]  /*ca40*/  LOP3.LUT R84, R72, 0xff00, R73, 0xf8, !PT ;  /* 0x0000ff0048547812 */ /* 0x000fe400078ef849 */
[----:B------:R-:W-:Y:S02]  /*ca50*/  LOP3.LUT R44, R59, 0xff00, R44, 0xf8, !PT ;  /* 0x0000ff003b2c7812 */ /* 0x000fe400078ef82c */
[----:B------:R-:W-:-:S02]  /*ca60*/  F2FP.F16.E4M3.UNPACK_B R74, R165.H1 ;  /* 0x000000a5ff4a723e */ /* 0x000fc400030006ff */
[----:B------:R-:W-:Y:S02]  /*ca70*/  F2FP.F16.E4M3.UNPACK_B R72, R61.H1 ;  /* 0x0000003dff48723e */ /* 0x000fe400030006ff */
[----:B------:R-:W-:Y:S02]  /*ca80*/  F2FP.F16.E4M3.UNPACK_B R62, R60.H1 ;  /* 0x0000003cff3e723e */ /* 0x000fe400030006ff */
[----:B------:R-:W-:Y:S01]  /*ca90*/  SHF.R.U32.HI R75, RZ, 0x10, R85 ;  /* 0x00000010ff4b7819 */ /* 0x000fe20000011655 */
[----:B------:R-:W-:Y:S01]  /*caa0*/  HADD2.F32 R59, -RZ, R72.H0_H0 ;  /* 0x20000048ff3b7230 */ /* 0x000fe20000004100 */
[----:B------:R-:W-:Y:S01]  /*cab0*/  SHF.R.U32.HI R85, RZ, 0x10, R87 ;  /* 0x00000010ff557819 */ /* 0x000fe20000011657 */
[----:B------:R-:W-:Y:S01]  /*cac0*/  HADD2.F32 R58, -RZ, R62.H0_H0 ;  /* 0x2000003eff3a7230 */ /* 0x000fe20000004100 */
[----:B------:R-:W-:Y:S01]  /*cad0*/  LOP3.LUT R44, R44, 0xff0000, R45, 0xf8, !PT ;  /* 0x00ff00002c2c7812 */ /* 0x000fe200078ef82d */
[--C-:B------:R-:W-:Y:S01]  /*cae0*/  HADD2.F32 R45, -RZ, R74.reuse.H0_H0 ;  /* 0x2000004aff2d7230 */ /* 0x100fe20000004100 */
[----:B------:R-:W-:Y:S01]  /*caf0*/  F2FP.F16.E4M3.UNPACK_B R63, R163.H1 ;  /* 0x000000a3ff3f723e */ /* 0x000fe200030006ff */
[----:B------:R-:W-:Y:S01]  /*cb00*/  IMAD.U32 R75, R75, 0x10000, RZ ;  /* 0x000100004b4b7824 */ /* 0x000fe200078e00ff */
[----:B------:R-:W-:Y:S01]  /*cb10*/  SHF.L.U32 R85, R85, 0x10, RZ ;  /* 0x0000001055557819 */ /* 0x000fe200000006ff */
[----:B------:R-:W-:-:S02]  /*cb20*/  HADD2.F32 R74, -RZ, R74.H1_H1 ;  /* 0x3000004aff4a7230 */ /* 0x000fc40000004100 */
[CC--:B------:R-:W-:Y:S01]  /*cb30*/  FMUL.FTZ R87, R59.reuse, R45.reuse ;  /* 0x0000002d3b577220 */ /* 0x0c0fe20000410000 */
[--C-:B------:R-:W-:Y:S02]  /*cb40*/  HADD2.F32 R73, -RZ, R63.reuse.H0_H0 ;  /* 0x2000003fff497230 */ /* 0x100fe40000004100 */
        /* <DEDUP_REMOVED lines=9> */
[----:B------:R-:W-:-:S02]  /*cbe0*/  F2FP.F16.E4M3.UNPACK_B R73, R61 ;  /* 0x0000003dff49723e */ /* 0x000fc400020006ff */
[----:B------:R-:W-:Y:S01]  /*cbf0*/  F2FP.F16.E4M3.UNPACK_B R72, R60 ;  /* 0x0000003cff48723e */ /* 0x000fe200020006ff */
[-C--:B------:R-:W-:Y:S01]  /*cc00*/  FMUL.FTZ R86, R63, R74.reuse ;  /* 0x0000004a3f567220 */ /* 0x080fe20000410000 */
[----:B------:R-:W-:Y:S01]  /*cc10*/  F2FP.F16.E4M3.UNPACK_B R163, R163 ;  /* 0x000000a3ffa3723e */ /* 0x000fe200020006ff */
[----:B------:R-:W-:Y:S01]  /*cc20*/  FMUL.FTZ R60, R75, R74 ;  /* 0x0000004a4b3c7220 */ /* 0x000fe20000410000 */
[----:B------:R-:W-:Y:S02]  /*cc30*/  HADD2.F32 R85, -RZ, R165.H0_H0 ;  /* 0x200000a5ff557230 */ /* 0x000fe40000004100 */
[----:B------:R-:W-:Y:S02]  /*cc40*/  HADD2.F32 R74, -RZ, R73.H0_H0 ;  /* 0x20000049ff4a7230 */ /* 0x000fe40000004100 */
[-C--:B------:R-:W-:Y:S01]  /*cc50*/  FFMA.FTZ R61, R63, R84.reuse, -R60 ;  /* 0x000000543f3d7223 */ /* 0x080fe2000001083c */
[----:B------:R-:W-:Y:S02]  /*cc60*/  HADD2.F32 R62, -RZ, R72.H0_H0 ;  /* 0x20000048ff3e7230 */ /* 0x000fe40000004100 */
[----:B------:R-:W-:Y:S01]  /*cc70*/  FFMA.FTZ R60, R75, R84, R86 ;  /* 0x000000544b3c7223 */ /* 0x000fe20000010056 */
[----:B------:R-:W-:-:S02]  /*cc80*/  HADD2.F32 R63, -RZ, R163.H0_H0 ;  /* 0x200000a3ff3f7230 */ /* 0x000fc40000004100 */
[-C--:B------:R-:W-:Y:S01]  /*cc90*/  FMUL.FTZ R87, R74, R85.reuse ;  /* 0x000000554a577220 */ /* 0x080fe20000410000 */
[----:B------:R-:W-:Y:S02]  /*cca0*/  HADD2.F32 R165, -RZ, R165.H1_H1 ;  /* 0x300000a5ffa57230 */ /* 0x000fe40000004100 */
[C---:B------:R-:W-:Y:S01]  /*ccb0*/  FMUL.FTZ R85, R62.reuse, R85 ;  /* 0x000000553e557220 */ /* 0x040fe20000410000 */
[----:B------:R-:W-:Y:S02]  /*ccc0*/  HADD2.F32 R75, -RZ, R73.H1_H1 ;  /* 0x30000049ff4b7230 */ /* 0x000fe40000004100 */
[-C--:B------:R-:W-:Y:S01]  /*ccd0*/  FFMA.FTZ R62, R62, R63.reuse, -R87 ;  /* 0x0000003f3e3e7223 */ /* 0x080fe20000010857 */
[----:B------:R-:W-:Y:S01]  /*cce0*/  HADD2.F32 R72, -RZ, R72.H1_H1 ;  /* 0x30000048ff487230 */ /* 0x000fe20000004100 */
[----:B------:R-:W-:Y:S01]  /*ccf0*/  F2FP.F16.E4M3.UNPACK_B R87, R164.H1 ;  /* 0x000000a4ff57723e */ /* 0x000fe200030006ff */
[----:B------:R-:W-:Y:S01]  /*cd00*/  HADD2.F32 R163, -RZ, R163.H1_H1 ;  /* 0x300000a3ffa37230 */ /* 0x000fe20000004100 */
[----:B------:R-:W-:Y:S01]  /*cd10*/  F2FP.F16.E4M3.UNPACK_B R84, R50.H1 ;  /* 0x00000032ff54723e */ /* 0x000fe200030006ff */
[----:B------:R-:W-:Y:S01]  /*cd20*/  FFMA.FTZ R63, R74, R63, R85 ;  /* 0x0000003f4a3f7223 */ /* 0x000fe20000010055 */
[-C--:B------:R-:W-:Y:S01]  /*cd30*/  FMUL.FTZ R73, R75, R165.reuse ;  /* 0x000000a54b497220 */ /* 0x080fe20000410000 */
[----:B------:R-:W-:Y:S01]  /*cd40*/  FMUL.FTZ R88, R72, R165 ;  /* 0x000000a548587220 */ /* 0x000fe20000410000 */
[----:B------:R-:W-:Y:S01]  /*cd50*/  F2FP.F16.E4M3.UNPACK_B R86, R162.H1 ;  /* 0x000000a2ff56723e */ /* 0x000fe200030006ff */
[----:B------:R-:W-:Y:S01]  /*cd60*/  HADD2.F32 R90, -RZ, R87.H0_H0 ;  /* 0x20000057ff5a7230 */ /* 0x000fe20000004100 */
[----:B------:R-:W-:Y:S01]  /*cd70*/  F2FP.F16.E4M3.UNPACK_B R74, R56.H1 ;  /* 0x00000038ff4a723e */ /* 0x000fe200030006ff */
[----:B------:R-:W-:-:S02]  /*cd80*/  HADD2.F32 R85, -RZ, R84.H0_H0 ;  /* 0x20000054ff557230 */ /* 0x000fc40000004100 */
[-C--:B------:R-:W-:Y:S01]  /*cd90*/  FFMA.FTZ R73, R72, R163.reuse, -R73 ;  /* 0x000000a348497223 */ /* 0x080fe20000010849 */
[----:B------:R-:W-:Y:S01]  /*cda0*/  FFMA.FTZ R72, R75, R163, R88 ;  /* 0x000000a34b487223 */ /* 0x000fe20000010058 */
[----:B------:R-:W-:Y:S01]  /*cdb0*/  HADD2.F32 R88, -RZ, R86.H0_H0 ;  /* 0x20000056ff587230 */ /* 0x000fe20000004100 */
[----:B------:R-:W-:Y:S01]  /*cdc0*/  F2FP.F16.E4M3.UNPACK_B R164, R164 ;  /* 0x000000a4ffa4723e */ /* 0x000fe200020006ff */
[----:B------:R-:W-:Y:S02]  /*cdd0*/  HADD2.F32 R75, -RZ, R74.H0_H0 ;  /* 0x2000004aff4b7230 */ /* 0x000fe40000004100 */
[----:B------:R-:W-:Y:S01]  /*cde0*/  FMUL.FTZ R92, R85, R90 ;  /* 0x0000005a555c7220 */ /* 0x000fe20000410000 */
[----:B------:R-:W-:Y:S01]  /*cdf0*/  HADD2.F32 R87, -RZ, R87.H1_H1 ;  /* 0x30000057ff577230 */ /* 0x000fe20000004100 */
[----:B------:R-:W-:Y:S01]  /*ce00*/  F2FP.F16.E4M3.UNPACK_B R56, R56 ;  /* 0x00000038ff38723e */ /* 0x000fe200020006ff */
[----:B------:R-:W-:Y:S02]  /*ce10*/  HADD2.F32 R84, -RZ, R84.H1_H1 ;  /* 0x30000054ff547230 */ /* 0x000fe40000004100 */
[C---:B------:R-:W-:Y:S01]  /*ce20*/  FMUL.FTZ R90, R75.reuse, R90 ;  /* 0x0000005a4b5a7220 */ /* 0x040fe20000410000 */
[----:B------:R-:W-:Y:S01]  /*ce30*/  FFMA.FTZ R92, R75, R88, -R92 ;  /* 0x000000584b5c7223 */ /* 0x000fe2000001085c */
[----:B------:R-:W-:Y:S01]  /*ce40*/  HADD2.F32 R74, -RZ, R74.H1_H1 ;  /* 0x3000004aff4a7230 */ /* 0x000fe20000004100 */
[----:B------:R-:W-:Y:S01]  /*ce50*/  F2FP.F16.E4M3.UNPACK_B R162, R162 ;  /* 0x000000a2ffa2723e */ /* 0x000fe200020006ff */
[----:B------:R-:W-:-:S02]  /*ce60*/  HADD2.F32 R75, -RZ, R86.H1_H1 ;  /* 0x30000056ff4b7230 */ /* 0x000fc40000004100 */
[-C--:B------:R-:W-:Y:S01]  /*ce70*/  FMUL.FTZ R89, R84, R87.reuse ;  /* 0x0000005754597220 */ /* 0x080fe20000410000 */
[----:B------:R-:W-:Y:S01]  /*ce80*/  FFMA.FTZ R90, R85, R88, R90 ;  /* 0x00000058555a7223 */ /* 0x000fe2000001005a */
[C---:B------:R-:W-:Y:S01]  /*ce90*/  FMUL.FTZ R87, R74.reuse, R87 ;  /* 0x000000574a577220 */ /* 0x040fe20000410000 */
[--C-:B------:R-:W-:Y:S02]  /*cea0*/  HADD2.F32 R86, -RZ, R164.reuse.H0_H0 ;  /* 0x200000a4ff567230 */ /* 0x100fe40000004100 */
[-C--:B------:R-:W-:Y:S01]  /*ceb0*/  FFMA.FTZ R93, R74, R75.reuse, -R89 ;  /* 0x0000004b4a5d7223 */ /* 0x080fe20000010859 */
[----:B------:R-:W-:Y:S01]  /*cec0*/  F2FP.F16.E4M3.UNPACK_B R74, R50 ;  /* 0x00000032ff4a723e */ /* 0x000fe200020006ff */
[----:B------:R-:W-:Y:S01]  /*ced0*/  FFMA.FTZ R95, R84, R75, R87 ;  /* 0x0000004b545f7223 */ /* 0x000fe20000010057 */
[----:B------:R-:W-:Y:S01]  /*cee0*/  HADD2.F32 R87, -RZ, R164.H1_H1 ;  /* 0x300000a4ff577230 */ /* 0x000fe20000004100 */
[----:B------:R-:W-:Y:S01]  /*cef0*/  F2FP.SATFINITE.E4M3.F32.PACK_AB_MERGE_C R58, R61, R58, RZ ;  /* 0x0000003a3d3a723e */ /* 0x000fe200048070ff */
[----:B------:R-:W-:Y:S01]  /*cf00*/  HADD2.F32 R50, -RZ, R56.H0_H0 ;  /* 0x20000038ff327230 */ /* 0x000fe20000004100 */
[----:B------:R-:W-:Y:S01]  /*cf10*/  F2FP.SATFINITE.E4M3.F32.PACK_AB_MERGE_C R60, R60, R59, RZ ;  /* 0x0000003b3c3c723e */ /* 0x000fe200048070ff */
[--C-:B------:R-:W-:Y:S01]  /*cf20*/  HADD2.F32 R75, -RZ, R74.reuse.H0_H0 ;  /* 0x2000004aff4b7230 */ /* 0x100fe20000004100 */
[----:B------:R-:W-:Y:S01]  /*cf30*/  F2FP.SATFINITE.E4M3.F32.PACK_AB_MERGE_C R59, R73, R62, R58 ;  /* 0x0000003e493b723e */ /* 0x000fe2000480703a */
[----:B------:R-:W-:Y:S01]  /*cf40*/  HADD2.F32 R74, -RZ, R74.H1_H1 ;  /* 0x3000004aff4a7230 */ /* 0x000fe20000004100 */
[----:B------:R-:W-:Y:S01]  /*cf50*/  F2FP.F16.E4M3.UNPACK_B R62, R48 ;  /* 0x00000030ff3e723e */ /* 0x000fe200020006ff */
[----:B------:R-:W-:-:S02]  /*cf60*/  HADD2.F32 R56, -RZ, R56.H1_H1 ;  /* 0x30000038ff387230 */ /* 0x000fc40000004100 */
[CC--:B------:R-:W-:Y:S01]  /*cf70*/  FMUL.FTZ R89, R75.reuse, R86.reuse ;  /* 0x000000564b597220 */ /* 0x0c0fe20000410000 */
[--C-:B------:R-:W-:Y:S02]  /*cf80*/  HADD2.F32 R85, -RZ, R162.reuse.H1_H1 ;  /* 0x300000a2ff557230 */ /* 0x100fe40000004100 */
[-C--:B------:R-:W-:Y:S01]  /*cf90*/  FMUL.FTZ R91, R74, R87.reuse ;  /* 0x000000574a5b7220 */ /* 0x080fe20000410000 */
[----:B------:R-:W-:Y:S02]  /*cfa0*/  HADD2.F32 R84, -RZ, R162.H0_H0 ;  /* 0x200000a2ff547230 */ /* 0x000fe40000004100 */
[----:B------:R-:W-:Y:S01]  /*cfb0*/  FMUL.FTZ R87, R56, R87 ;  /* 0x0000005738577220 */ /* 0x000fe20000410000 */
[----:B------:R-:W-:Y:S01]  /*cfc0*/  FMUL.FTZ R86, R50, R86 ;  /* 0x0000005632567220 */ /* 0x000fe20000410000 */
[----:B------:R-:W-:Y:S01]  /*cfd0*/  F2FP.F16.E4M3.UNPACK_B R61, R52 ;  /* 0x00000034ff3d723e */ /* 0x000fe200020006ff */
[-C--:B------:R-:W-:Y:S01]  /*cfe0*/  FFMA.FTZ R56, R56, R85.reuse, -R91 ;  /* 0x0000005538387223 */ /* 0x080fe2000001085b */
[----:B------:R-:W-:Y:S01]  /*cff0*/  FFMA.FTZ R87, R74, R85, R87 ;  /* 0x000000554a577223 */ /* 0x000fe20000010057 */
[----:B------:R-:W-:Y:S01]  /*d000*/  F2FP.F16.E4M3.UNPACK_B R74, R49 ;  /* 0x00000031ff4a723e */ /* 0x000fe200020006ff */
[-C--:B------:R-:W-:Y:S01]  /*d010*/  FFMA.FTZ R89, R50, R84.reuse, -R89 ;  /* 0x0000005432597223 */ /* 0x080fe20000010859 */
        /* <DEDUP_REMOVED lines=22> */
[----:B------:R-:W-:Y:S02]  /*d180*/  HADD2.F32 R62, -RZ, R52.H0_H0 ;  /* 0x20000034ff3e7230 */ /* 0x000fe40000004100 */
[----:B------:R-:W-:Y:S01]  /*d190*/  FFMA.FTZ R48, R74, R63, R85 ;  /* 0x0000003f4a307223 */ /* 0x000fe20000010055 */
[--C-:B------:R-:W-:Y:S01]  /*d1a0*/  HADD2.F32 R73, -RZ, R72.reuse.H0_H0 ;  /* 0x20000048ff497230 */ /* 0x100fe20000004100 */
[----:B------:R-:W-:Y:S01]  /*d1b0*/  F2FP.SATFINITE.E4M3.F32.PACK_AB_MERGE_C R90, R95, R90, RZ ;  /* 0x0000005a5f5a723e */ /* 0x000fe200048070ff */
[--C-:B------:R-:W-:Y:S01]  /*d1c0*/  HADD2.F32 R74, -RZ, R75.reuse.H0_H0 ;  /* 0x2000004bff4a7230 */ /* 0x100fe20000004100 */
[----:B------:R-:W-:Y:S01]  /*d1d0*/  F2FP.SATFINITE.E4M3.F32.PACK_AB_MERGE_C R92, R93, R92, RZ ;  /* 0x0000005c5d5c723e */ /* 0x000fe200048070ff */
[----:B------:R-:W-:Y:S01]  /*d1e0*/  HADD2.F32 R72, -RZ, R72.H1_H1 ;  /* 0x30000048ff487230 */ /* 0x000fe20000004100 */
[----:B------:R-:W-:Y:S01]  /*d1f0*/  F2FP.SATFINITE.E4M3.F32.PACK_AB_MERGE_C R50, R87, R50, R90 ;  /* 0x000000325732723e */ /* 0x000fe2000480705a */
[----:B------:R-:W-:-:S02]  /*d200*/  HADD2.F32 R75, -RZ, R75.H1_H1 ;  /* 0x3000004bff4b7230 */ /* 0x000fc40000004100 */
[-C--:B------:R-:W-:Y:S01]  /*d210*/  FMUL.FTZ R85, R73, R74.reuse ;  /* 0x0000004a49557220 */ /* 0x080fe20000410000 */
[----:B------:R-:W-:Y:S02]  /*d220*/  HADD2.F32 R63, -RZ, R52.H1_H1 ;  /* 0x30000034ff3f7230 */ /* 0x000fe40000004100 */
[----:B------:R-:W-:Y:S01]  /*d230*/  FMUL.FTZ R84, R62, R74 ;  /* 0x0000004a3e547220 */ /* 0x000fe20000410000 */
[--C-:B------:R-:W-:Y:S02]  /*d240*/  HADD2.F32 R52, -RZ, R46.reuse.H0_H0 ;  /* 0x2000002eff347230 */ /* 0x100fe40000004100 */
[-C--:B------:R-:W-:Y:S01]  /*d250*/  FMUL.FTZ R86, R72, R75.reuse ;  /* 0x0000004b48567220 */ /* 0x080fe20000410000 */
[----:B------:R-:W-:Y:S02]  /*d260*/  HADD2.F32 R74, -RZ, R46.H1_H1 ;  /* 0x3000002eff4a7230 */ /* 0x000fe40000004100 */
[----:B------:R-:W-:Y:S01]  /*d270*/  FMUL.FTZ R75, R63, R75 ;  /* 0x0000004b3f4b7220 */ /* 0x000fe20000410000 */
[----:B------:R-:W-:Y:S01]  /*d280*/  F2FP.F16.E4M3.UNPACK_B R87, R45.H1 ;  /* 0x0000002dff57723e */ /* 0x000fe200030006ff */
[-C--:B------:R-:W-:Y:S01]  /*d290*/  FFMA.FTZ R46, R62, R52.reuse, -R85 ;  /* 0x000000343e2e7223 */ /* 0x080fe20000010855 */
[----:B------:R-:W-:Y:S01]  /*d2a0*/  FFMA.FTZ R52, R73, R52, R84 ;  /* 0x0000003449347223 */ /* 0x000fe20000010054 */
[-C--:B------:R-:W-:Y:S01]  /*d2b0*/  FFMA.FTZ R91, R63, R74.reuse, -R86 ;  /* 0x0000004a3f5b7223 */ /* 0x080fe20000010856 */
[----:B------:R-:W-:Y:S01]  /*d2c0*/  F2FP.F16.E4M3.UNPACK_B R62, R47 ;  /* 0x0000002fff3e723e */ /* 0x000fe200020006ff */
[----:B------:R-:W-:Y:S01]  /*d2d0*/  FFMA.FTZ R93, R72, R74, R75 ;  /* 0x0000004a485d7223 */ /* 0x000fe2000001004b */
[----:B------:R-:W-:-:S02]  /*d2e0*/  F2FP.F16.E4M3.UNPACK_B R73, R51 ;  /* 0x00000033ff49723e */ /* 0x000fc400020006ff */
[----:B------:R-:W-:Y:S02]  /*d2f0*/  F2FP.F16.E4M3.UNPACK_B R86, R45 ;  /* 0x0000002dff56723e */ /* 0x000fe400020006ff */
[----:B------:R-:W-:Y:S01]  /*d300*/  F2FP.F16.E4M3.UNPACK_B R72, R51.H1 ;  /* 0x00000033ff48723e */ /* 0x000fe200030006ff */
[----:B------:R-:W-:Y:S01]  /*d310*/  HADD2.F32 R51, -RZ, R62.H0_H0 ;  /* 0x2000003eff337230 */ /* 0x000fe20000004100 */
[----:B------:R-:W-:Y:S01]  /*d320*/  F2FP.F16.E4M3.UNPACK_B R47, R47.H1 ;  /* 0x0000002fff2f723e */ /* 0x000fe200030006ff */
[----:B------:R-:W-:Y:S01]  /*d330*/  HADD2.F32 R74, -RZ, R73.H0_H0 ;  /* 0x20000049ff4a7230 */ /* 0x000fe20000004100 */
[----:B------:R-:W-:Y:S01]  /*d340*/  F2FP.SATFINITE.E4M3.F32.PACK_AB_MERGE_C R56, R56, R89, R92 ;  /* 0x000000593838723e */ /* 0x000fe2000480705c */
        /* <DEDUP_REMOVED lines=16> */
[----:B------:R-:W-:Y:S02]  /*d450*/  HADD2.F32 R84, -RZ, R45.H0_H0 ;  /* 0x2000002dff547230 */ /* 0x000fe40000004100 */
[-C--:B------:R-:W-:Y:S01]  /*d460*/  FMUL.FTZ R44, R72, R87.reuse ;  /* 0x00000057482c7220 */ /* 0x080fe20000410000 */
[----:B------:R-:W-:Y:S02]  /*d470*/  HADD2.F32 R73, -RZ, R73.H1_H1 ;  /* 0x30000049ff497230 */ /* 0x000fe40000004100 */
[----:B------:R-:W-:Y:S01]  /*d480*/  FMUL.FTZ R87, R47, R87 ;  /* 0x000000572f577220 */ /* 0x000fe20000410000 */
[----:B------:R-:W-:-:S02]  /*d490*/  HADD2.F32 R86, -RZ, R86.H1_H1 ;  /* 0x30000056ff567230 */ /* 0x000fc40000004100 */
[----:B------:R-:W-:Y:S01]  /*d4a0*/  FFMA.FTZ R90, R51, R84, -R90 ;  /* 0x00000054335a7223 */ /* 0x000fe2000001085a */
[----:B------:R-:W-:Y:S01]  /*d4b0*/  HADD2.F32 R75, -RZ, R75.H1_H1 ;  /* 0x3000004bff4b7230 */ /* 0x000fe20000004100 */
[----:B------:R-:W-:Y:S01]  /*d4c0*/  F2FP.SATFINITE.E4M3.F32.PACK_AB_MERGE_C R46, R91, R46, RZ ;  /* 0x0000002e5b2e723e */ /* 0x000fe200048070ff */
[----:B------:R-:W-:Y:S02]  /*d4d0*/  HADD2.F32 R62, -RZ, R62.H1_H1 ;  /* 0x3000003eff3e7230 */ /* 0x000fe40000004100 */
[-C--:B------:R-:W-:Y:S01]  /*d4e0*/  FMUL.FTZ R51, R73, R86.reuse ;  /* 0x0000005649337220 */ /* 0x080fe20000410000 */
[----:B------:R-:W-:Y:S02]  /*d4f0*/  HADD2.F32 R45, -RZ, R45.H1_H1 ;  /* 0x3000002dff2d7230 */ /* 0x000fe40000004100 */
[-C--:B------:R-:W-:Y:S01]  /*d500*/  FFMA.FTZ R47, R47, R75.reuse, -R44 ;  /* 0x0000004b2f2f7223 */ /* 0x080fe2000001082c */
[----:B------:R-:W-:Y:S01]  /*d510*/  FFMA.FTZ R72, R72, R75, R87 ;  /* 0x0000004b48487223 */ /* 0x000fe20000010057 */
[----:B------:R-:W-:Y:S01]  /*d520*/  FMUL.FTZ R86, R62, R86 ;  /* 0x000000563e567220 */ /* 0x000fe20000410000 */
[----:B------:R-:W-:Y:S01]  /*d530*/  FFMA.FTZ R95, R74, R84, R95 ;  /* 0x000000544a5f7223 */ /* 0x000fe2000001005f */
[-C--:B------:R-:W-:Y:S01]  /*d540*/  FFMA.FTZ R51, R62, R45.reuse, -R51 ;  /* 0x0000002d3e337223 */ /* 0x080fe20000010833 */
[----:B------:R-:W-:Y:S01]  /*d550*/  F2FP.SATFINITE.E4M3.F32.PACK_AB_MERGE_C R47, R47, R88, RZ ;  /* 0x000000582f2f723e */ /* 0x000fe200048070ff */
[----:B------:R-:W-:Y:S01]  /*d560*/  FFMA.FTZ R86, R73, R45, R86 ;  /* 0x0000002d49567223 */ /* 0x000fe20000010056 */
[----:B------:R-:W-:Y:S01]  /*d570*/  F2FP.SATFINITE.E4M3.F32.PACK_AB_MERGE_C R52, R93, R52, RZ ;  /* 0x000000345d34723e */ /* 0x000fe200048070ff */
[----:B------:R-:W-:Y:S01]  /*d580*/  IMAD.MOV.U32 R44, RZ, RZ, R59 ;  /* 0x000000ffff2c7224 */ /* 0x000fe200078e003b */
[----:B------:R-:W-:-:S02]  /*d590*/  F2FP.SATFINITE.E4M3.F32.PACK_AB_MERGE_C R72, R72, R89, RZ ;  /* 0x000000594848723e */ /* 0x000fc400048070ff */
[----:B------:R-:W-:Y:S01]  /*d5a0*/  F2FP.SATFINITE.E4M3.F32.PACK_AB_MERGE_C R45, R49, R60, R46 ;  /* 0x0000003c312d723e */ /* 0x000fe2000480702e */
[----:B------:R-:W-:Y:S01]  /*d5b0*/  IMAD.MOV.U32 R46, RZ, RZ, R56 ;  /* 0x000000ffff2e7224 */ /* 0x000fe200078e0038 */
[----:B------:R-:W-:Y:S02]  /*d5c0*/  F2FP.SATFINITE.E4M3.F32.PACK_AB_MERGE_C R47, R51, R90, R47 ;  /* 0x0000005a332f723e */ /* 0x000fe4000480702f */
[----:B------:R-:W-:Y:S01]  /*d5d0*/  F2FP.SATFINITE.E4M3.F32.PACK_AB_MERGE_C R49, R48, R61, R52 ;  /* 0x0000003d3031723e */ /* 0x000fe20004807034 */
[----:B------:R-:W-:Y:S01]  /*d5e0*/  IMAD.MOV.U32 R48, RZ, RZ, R58 ;  /* 0x000000ffff307224 */ /* 0x000fe200078e003a */
[----:B------:R-:W-:-:S07]  /*d5f0*/  F2FP.SATFINITE.E4M3.F32.PACK_AB_MERGE_C R51, R86, R95, R72 ;  /* 0x0000005f5633723e */ /* 0x000fce0004807048 */
.L_x_3460:
[----:B------:R-:W-:Y:S05]  /*d600*/  BSYNC B2 ;  /* 0x0000000000027941 */ /* 0x000fea0003800000 */
.L_x_3459:
        /* <DEDUP_REMOVED lines=10> */
.L_x_3458:
[----:B------:R-:W-:Y:S05]  /*d6b0*/  BSYNC B1 ;  /* 0x0000000000017941 */ /* 0x000fea0003800000 */
.L_x_3457:
[----:B------:R-:W-:Y:S01]  /*d6c0*/  ISETP.NE.AND P3, PT, R35, RZ, PT ;  /* 0x000000ff2300720c */ /* 0x000fe20003f65270 */
[----:B------:R-:W-:-:S12]  /*d6d0*/  BSSY B1, `(.L_x_3461) ;  /* 0x00000ff000017945 */ /* 0x000fd80003800000 */
[----:B------:R-:W-:Y:S05]  /*d6e0*/  @!P3 BRA `(.L_x_3462) ;  /* 0x0000000c00f4b947 */ /* 0x000fea0003800000 */
[----:B---3--:R-:W-:Y:S01]  /*d6f0*/  SEL R44, R121, R158, !P1 ;  /* 0x0000009e792c7207 */ /* 0x008fe20004800000 */
        /* <DEDUP_REMOVED lines=9> */
[----:B------:R-:W-:Y:S02]  /*d790*/  LEA.HI R45, R45, R44, RZ, 0x2 ;  /* 0x0000002c2d2d7211 */ /* 0x000fe400078f10ff */
[----:B------:R-:W-:Y:S02]  /*d7a0*/  LOP3.LUT R44, R231, 0x30, R55, 0xf8, !PT ;  /* 0x00000030e72c7812 */ /* 0x000fe400078ef837 */
[----:B------:R-:W-:Y:S02]  /*d7b0*/  SHF.R.S32.HI R45, RZ, 0x2, R45 ;  /* 0x00000002ff2d7819 */ /* 0x000fe4000001142d */
[----:B------:R-:W-:-:S03]  /*d7c0*/  LOP3.LUT R44, R44, R9, RZ, 0x3c, !PT ;  /* 0x000000092c2c7212 */ /* 0x000fc600078e3cff */
[----:B------:R-:W-:-:S05]  /*d7d0*/  IMAD R45, R45, 0x2800, R232 ;  /* 0x000028002d2d7824 */ /* 0x000fca00078e02e8 */
        /* <DEDUP_REMOVED lines=13> */
[----:B-1----:R-:W-:Y:S01]  /*d8b0*/  IMAD.MOV.U32 R62, RZ, RZ, R48 ;  /* 0x000000ffff3e7224 */ /* 0x002fe200078e0030 */
[----:B------:R-:W-:Y:S01]  /*d8c0*/  SHF.R.U32.HI R84, RZ, 0x10, R69 ;  /* 0x00000010ff547819 */ /* 0x000fe20000011645 */
[----:B------:R-:W-:Y:S01]  /*d8d0*/  IMAD.MOV.U32 R56, RZ, RZ, R46 ;  /* 0x000000ffff387224 */ /* 0x000fe200078e002e */
[--C-:B------:R-:W-:Y:S02]  /*d8e0*/  SHF.R.U32.HI R75, RZ, 0x10, R71.reuse ;  /* 0x00000010ff4b7819 */ /* 0x100fe40000011647 */
[----:B------:R-:W-:Y:S01]  /*d8f0*/  SHF.R.U32.HI R73, RZ, 0x8, R71 ;  /* 0x00000008ff497819 */ /* 0x000fe20000011647 */
[----:B------:R-:W-:Y:S01]  /*d900*/  IMAD.U32 R46, R84, 0x10000, RZ ;  /* 0x00010000542e7824 */ /* 0x000fe200078e00ff */
[----:B------:R-:W-:-:S02]  /*d910*/  LOP3.LUT R59, R71, 0xff, RZ, 0xc0, !PT ;  /* 0x000000ff473b7812 */ /* 0x000fc400078ec0ff */
[----:B------:R-:W-:Y:S02]  /*d920*/  SHF.R.U32.HI R80, RZ, 0x18, R71 ;  /* 0x00000018ff507819 */ /* 0x000fe40000011647 */
[----:B------:R-:W-:Y:S02]  /*d930*/  PRMT R45, R85, 0x654, R58 ;  /* 0x00000654552d7816 */ /* 0x000fe4000000003a */
[----:B------:R-:W-:Y:S02]  /*d940*/  SHF.L.U32 R44, R82, 0x8, RZ ;  /* 0x00000008522c7819 */ /* 0x000fe400000006ff */
[----:B------:R-:W-:Y:S02]  /*d950*/  SHF.R.U32.HI R71, RZ, 0x8, R81 ;  /* 0x00000008ff477819 */ /* 0x000fe40000011651 */
[----:B------:R-:W-:Y:S02]  /*d960*/  SHF.R.U32.HI R69, RZ, 0x8, R83 ;  /* 0x00000008ff457819 */ /* 0x000fe40000011653 */
[----:B------:R-:W-:Y:S01]  /*d970*/  LOP3.LUT R61, R81, 0xff, RZ, 0xc0, !PT ;  /* 0x000000ff513d7812 */ /* 0x000fe200078ec0ff */
[----:B------:R-:W-:Y:S01]  /*d980*/  IMAD.SHL.U32 R48, R71, 0x100, RZ ;  /* 0x0000010047307824 */ /* 0x000fe200078e00ff */
[----:B------:R-:W-:Y:S01]  /*d990*/  SHF.R.U32.HI R70, RZ, 0x18, R81 ;  /* 0x00000018ff467819 */ /* 0x000fe20000011651 */
[----:B------:R-:W-:Y:S01]  /*d9a0*/  IMAD.SHL.U32 R58, R69, 0x100, RZ ;  /* 0x00000100453a7824 */ /* 0x000fe200078e00ff */
[----:B------:R-:W-:-:S02]  /*d9b0*/  LOP3.LUT R63, R83, 0xff, RZ, 0xc0, !PT ;  /* 0x000000ff533f7812 */ /* 0x000fc400078ec0ff */
[----:B------:R-:W-:Y:S02]  /*d9c0*/  SHF.R.U32.HI R68, RZ, 0x18, R83 ;  /* 0x00000018ff447819 */ /* 0x000fe40000011653 */
[----:B------:R-:W-:Y:S01]  /*d9d0*/  LOP3.LUT R45, R45, 0xff00, R44, 0xf8, !PT ;  /* 0x0000ff002d2d7812 */ /* 0x000fe200078ef82c */
[----:B------:R-:W-:Y:S01]  /*d9e0*/  IMAD.SHL.U32 R44, R73, 0x100, RZ ;  /* 0x00000100492c7824 */ /* 0x000fe200078e00ff */
[----:B------:R-:W-:Y:S02]  /*d9f0*/  PRMT R59, R80, 0x654, R59 ;  /* 0x00000654503b7816 */ /* 0x000fe4000000003b */
[----:B------:R-:W-:Y:S02]  /*da00*/  PRMT R61, R70, 0x654, R61 ;  /* 0x00000654463d7816 */ /* 0x000fe4000000003d */
[----:B------:R-:W-:Y:S02]  /*da10*/  PRMT R63, R68, 0x654, R63 ;  /* 0x00000654443f7816 */ /* 0x000fe4000000003f */
[----:B------:R-:W-:Y:S01]  /*da20*/  LOP3.LUT R59, R59, 0xff00, R44, 0xf8, !PT ;  /* 0x0000ff003b3b7812 */ /* 0x000fe200078ef82c */
[----:B------:R-:W-:Y:S01]  /*da30*/  IMAD.U32 R44, R75, 0x10000, RZ ;  /* 0x000100004b2c7824 */ /* 0x000fe200078e00ff */
[----:B------:R-:W-:-:S02]  /*da40*/  LOP3.LUT R71, R61, 0xff00, R48, 0xf8, !PT ;  /* 0x0000ff003d477812 */ /* 0x000fc400078ef830 */
[----:B------:R-:W-:Y:S02]  /*da50*/  LOP3.LUT R73, R63, 0xff00, R58, 0xf8, !PT ;  /* 0x0000ff003f497812 */ /* 0x000fe400078ef83a */
[----:B------:R-:W-:Y:S02]  /*da60*/  F2FP.F16.E4M3.UNPACK_B R70, R157.H1 ;  /* 0x0000009dff46723e */ /* 0x000fe400030006ff */
[----:B------:R-:W-:Y:S02]  /*da70*/  F2FP.F16.E4M3.UNPACK_B R63, R62.H1 ;  /* 0x0000003eff3f723e */ /* 0x000fe400030006ff */
[----:B------:R-:W-:Y:S02]  /*da80*/  F2FP.F16.E4M3.UNPACK_B R61, R60.H1 ;  /* 0x0000003cff3d723e */ /* 0x000fe400030006ff */
[----:B------:R-:W-:Y:S02]  /*da90*/  SHF.R.U32.HI R74, RZ, 0x10, R81 ;  /* 0x00000010ff4a7819 */ /* 0x000fe40000011651 */
[----:B------:R-:W-:Y:S01]  /*daa0*/  LOP3.LUT R46, R45, 0xff0000, R46, 0xf8, !PT ;  /* 0x00ff00002d2e7812 */ /* 0x000fe200078ef82e */
[----:B------:R-:W-:Y:S01]  /*dab0*/  HADD2.F32 R45, -RZ, R70.H0_H0 ;  /* 0x20000046ff2d7230 */ /* 0x000fe20000004100 */
[----:B------:R-:W-:Y:S01]  /*dac0*/  LOP3.LUT R44, R59, 0xff0000, R44, 0xf8, !PT ;  /* 0x00ff00003b2c7812 */ /* 0x000fe200078ef82c */
[----:B------:R-:W-:Y:S01]  /*dad0*/  HADD2.F32 R59, -RZ, R63.H0_H0 ;  /* 0x2000003fff3b7230 */ /* 0x000fe20000004100 */
[----:B------:R-:W-:Y:S01]  /*dae0*/  F2FP.F16.E4M3.UNPACK_B R68, R155.H1 ;  /* 0x0000009bff44723e */ /* 0x000fe200030006ff */
[----:B------:R-:W-:Y:S01]  /*daf0*/  HADD2.F32 R58, -RZ, R61.H0_H0 ;  /* 0x2000003dff3a7230 */ /* 0x000fe20000004100 */
[----:B------:R-:W-:Y:S01]  /*db00*/  SHF.R.U32.HI R72, RZ, 0x10, R83 ;  /* 0x00000010ff487819 */ /* 0x000fe20000011653 */
[----:B------:R-:W-:-:S02]  /*db10*/  IMAD.U32 R48, R74, 0x10000, RZ ;  /* 0x000100004a307824 */ /* 0x000fc400078e00ff */
[-C--:B------:R-:W-:Y:S01]  /*db20*/  FMUL.FTZ R75, R59, R45.reuse ;  /* 0x0000002d3b4b7220 */ /* 0x080fe20000410000 */
[----:B------:R-:W-:Y:S02]  /*db30*/  HADD2.F32 R69, -RZ, R68.H0_H0 ;  /* 0x20000044ff457230 */ /* 0x000fe40000004100 */
[----:B------:R-:W-:Y:S01]  /*db40*/  FMUL.FTZ R74, R58, R45 ;  /* 0x0000002d3a4a7220 */ /* 0x000fe20000410000 */
[----:B------:R-:W-:Y:S01]  /*db50*/  SHF.L.U32 R72, R72, 0x10, RZ ;  /* 0x0000001048487819 */ /* 0x000fe200000006ff */
        /* <DEDUP_REMOVED lines=9> */
[----:B------:R-:W-:-:S02]  /*dbf0*/  F2FP.F16.E4M3.UNPACK_B R68, R60 ;  /* 0x0000003cff44723e */ /* 0x000fc400020006ff */
[----:B------:R-:W-:Y:S01]  /*dc00*/  LOP3.LUT R45, R73, 0xff0000, R72, 0xf8, !PT ;  /* 0x00ff0000492d7812 */ /* 0x000fe200078ef848 */
[C---:B------:R-:W-:Y:S01]  /*dc10*/  FMUL.FTZ R60, R70.reuse, R69 ;  /* 0x00000045463c7220 */ /* 0x040fe20000410000 */
[----:B------:R-:W-:Y:S01]  /*dc20*/  F2FP.F16.E4M3.UNPACK_B R155, R155 ;  /* 0x0000009bff9b723e */ /* 0x000fe200020006ff */
[C---:B------:R-:W-:Y:S01]  /*dc30*/  FMUL.FTZ R73, R61.reuse, R69 ;  /* 0x000000453d497220 */ /* 0x040fe20000410000 */
[----:B------:R-:W-:Y:S02]  /*dc40*/  HADD2.F32 R72, -RZ, R157.H0_H0 ;  /* 0x2000009dff487230 */ /* 0x000fe40000004100 */
[-C--:B------:R-:W-:Y:S01]  /*dc50*/  FFMA.FTZ R61, R61, R71.reuse, -R60 ;  /* 0x000000473d3d7223 */ /* 0x080fe2000001083c */
[----:B------:R-:W-:Y:S02]  /*dc60*/  HADD2.F32 R69, -RZ, R63.H0_H0 ;  /* 0x2000003fff457230 */ /* 0x000fe40000004100 */
[----:B------:R-:W-:Y:S01]  /*dc70*/  FFMA.FTZ R60, R70, R71, R73 ;  /* 0x00000047463c7223 */ /* 0x000fe20000010049 */
[----:B------:R-:W-:-:S02]  /*dc80*/  HADD2.F32 R62, -RZ, R68.H0_H0 ;  /* 0x20000044ff3e7230 */ /* 0x000fc40000004100 */
[----:B------:R-:W-:Y:S02]  /*dc90*/  HADD2.F32 R71, -RZ, R155.H0_H0 ;  /* 0x2000009bff477230 */ /* 0x000fe40000004100 */
        /* <DEDUP_REMOVED lines=8> */
[-C--:B------:R-:W-:Y:S01]  /*dd20*/  FMUL.FTZ R73, R70, R157.reuse ;  /* 0x0000009d46497220 */ /* 0x080fe20000410000 */
[----:B------:R-:W-:Y:S01]  /*dd30*/  F2FP.F16.E4M3.UNPACK_B R69, R156.H1 ;  /* 0x0000009cff45723e */ /* 0x000fe200030006ff */
[C---:B------:R-:W-:Y:S01]  /*dd40*/  FMUL.FTZ R157, R68.reuse, R157 ;  /* 0x0000009d449d7220 */ /* 0x040fe20000410000 */
[----:B------:R-:W-:Y:S01]  /*dd50*/  F2FP.F16.E4M3.UNPACK_B R71, R50.H1 ;  /* 0x00000032ff47723e */ /* 0x000fe200030006ff */
[-C--:B------:R-:W-:Y:S01]  /*dd60*/  FFMA.FTZ R81, R68, R155.reuse, -R73 ;  /* 0x0000009b44517223 */ /* 0x080fe20000010849 */
[----:B------:R-:W-:Y:S01]  /*dd70*/  F2FP.F16.E4M3.UNPACK_B R73, R154.H1 ;  /* 0x0000009aff49723e */ /* 0x000fe200030006ff */
[----:B------:R-:W-:Y:S01]  /*dd80*/  HADD2.F32 R74, -RZ, R69.H0_H0 ;  /* 0x20000045ff4a7230 */ /* 0x000fe20000004100 */
[----:B------:R-:W-:Y:S01]  /*dd90*/  F2FP.F16.E4M3.UNPACK_B R68, R56.H1 ;  /* 0x00000038ff44723e */ /* 0x000fe200030006ff */
[----:B------:R-:W-:Y:S02]  /*dda0*/  HADD2.F32 R72, -RZ, R71.H0_H0 ;  /* 0x20000047ff487230 */ /* 0x000fe40000004100 */
[----:B------:R-:W-:Y:S01]  /*ddb0*/  FFMA.FTZ R80, R70, R155, R157 ;  /* 0x0000009b46507223 */ /* 0x000fe2000001009d */
[----:B------:R-:W-:Y:S01]  /*ddc0*/  HADD2.F32 R75, -RZ, R69.H1_H1 ;  /* 0x30000045ff4b7230 */ /* 0x000fe20000004100 */
[----:B------:R-:W-:Y:S01]  /*ddd0*/  F2FP.F16.E4M3.UNPACK_B R156, R156 ;  /* 0x0000009cff9c723e */ /* 0x000fe200020006ff */
[----:B------:R-:W-:-:S02]  /*dde0*/  HADD2.F32 R69, -RZ, R68.H0_H0 ;  /* 0x20000044ff457230 */ /* 0x000fc40000004100 */
[----:B------:R-:W-:Y:S01]  /*ddf0*/  FMUL.FTZ R82, R72, R74 ;  /* 0x0000004a48527220 */ /* 0x000fe20000410000 */
[----:B------:R-:W-:Y:S01]  /*de00*/  HADD2.F32 R70, -RZ, R73.H0_H0 ;  /* 0x20000049ff467230 */ /* 0x000fe20000004100 */
[----:B------:R-:W-:Y:S01]  /*de10*/  F2FP.F16.E4M3.UNPACK_B R56, R56 ;  /* 0x00000038ff38723e */ /* 0x000fe200020006ff */
[----:B------:R-:W-:Y:S02]  /*de20*/  HADD2.F32 R71, -RZ, R71.H1_H1 ;  /* 0x30000047ff477230 */ /* 0x000fe40000004100 */
[C---:B------:R-:W-:Y:S01]  /*de30*/  FMUL.FTZ R83, R69.reuse, R74 ;  /* 0x0000004a45537220 */ /* 0x040fe20000410000 */
[----:B------:R-:W-:Y:S02]  /*de40*/  HADD2.F32 R68, -RZ, R68.H1_H1 ;  /* 0x30000044ff447230 */ /* 0x000fe40000004100 */
[----:B------:R-:W-:Y:S01]  /*de50*/  FFMA.FTZ R82, R69, R70, -R82 ;  /* 0x0000004645527223 */ /* 0x000fe20000010852 */
[----:B------:R-:W-:Y:S02]  /*de60*/  HADD2.F32 R73, -RZ, R73.H1_H1 ;  /* 0x30000049ff497230 */ /* 0x000fe40000004100 */
[CC--:B------:R-:W-:Y:S01]  /*de70*/  FMUL.FTZ R69, R71.reuse, R75.reuse ;  /* 0x0000004b47457220 */ /* 0x0c0fe20000410000 */
[----:B------:R-:W-:Y:S01]  /*de80*/  F2FP.F16.E4M3.UNPACK_B R154, R154 ;  /* 0x0000009aff9a723e */ /* 0x000fe200020006ff */
[----:B------:R-:W-:Y:S01]  /*de90*/  FMUL.FTZ R84, R68, R75 ;  /* 0x0000004b44547220 */ /* 0x000fe20000410000 */
[----:B------:R-:W-:Y:S01]  /*dea0*/  FFMA.FTZ R74, R72, R70, R83 ;  /* 0x00000046484a7223 */ /* 0x000fe20000010053 */
        /* <DEDUP_REMOVED lines=11> */
[----:B------:R-:W-:Y:S01]  /*df60*/  HADD2.F32 R56, -RZ, R56.H1_H1 ;  /* 0x30000038ff387230 */ /* 0x000fe20000004100 */
[----:B------:R-:W-:Y:S01]  /*df70*/  F2FP.F16.E4M3.UNPACK_B R61, R52 ;  /* 0x00000034ff3d723e */ /* 0x000fe200020006ff */
[----:B------:R-:W-:-:S02]  /*df80*/  HADD2.F32 R72, -RZ, R156.H0_H0 ;  /* 0x2000009cff487230 */ /* 0x000fc40000004100 */
[-C--:B------:R-:W-:Y:S01]  /*df90*/  FMUL.FTZ R83, R68, R73.reuse ;  /* 0x0000004944537220 */ /* 0x080fe20000410000 */
[--C-:B------:R-:W-:Y:S02]  /*dfa0*/  HADD2.F32 R71, -RZ, R154.reuse.H1_H1 ;  /* 0x3000009aff477230 */ /* 0x100fe40000004100 */
[----:B------:R-:W-:Y:S01]  /*dfb0*/  FMUL.FTZ R73, R56, R73 ;  /* 0x0000004938497220 */ /* 0x000fe20000410000 */
[----:B------:R-:W-:Y:S02]  /*dfc0*/  HADD2.F32 R70, -RZ, R154.H0_H0 ;  /* 0x2000009aff467230 */ /* 0x000fe40000004100 */
[CC--:B------:R-:W-:Y:S01]  /*dfd0*/  FMUL.FTZ R75, R69.reuse, R72.reuse ;  /* 0x00000048454b7220 */ /* 0x0c0fe20000410000 */
[----:B------:R-:W-:Y:S01]  /*dfe0*/  FMUL.FTZ R72, R50, R72 ;  /* 0x0000004832487220 */ /* 0x000fe20000410000 */
[----:B------:R-:W-:Y:S01]  /*dff0*/  FFMA.FTZ R73, R68, R71, R73 ;  /* 0x0000004744497223 */ /* 0x000fe20000010049 */
[----:B------:R-:W-:Y:S01]  /*e000*/  F2FP.F16.E4M3.UNPACK_B R68, R49 ;  /* 0x00000031ff44723e */ /* 0x000fe200020006ff */
[-C--:B------:R-:W-:Y:S01]  /*e010*/  FFMA.FTZ R75, R50, R70.reuse, -R75 ;  /* 0x00000046324b7223 */ /* 0x080fe2000001084b */
[----:B------:R-:W-:Y:S01]  /*e020*/  FFMA.FTZ R50, R69, R70, R72 ;  /* 0x0000004645327223 */ /* 0x000fe20000010048 */
[----:B------:R-:W-:Y:S01]  /*e030*/  FFMA.FTZ R56, R56, R71, -R83 ;  /* 0x0000004738387223 */ /* 0x000fe20000010853 */
[----:B------:R-:W-:Y:S01]  /*e040*/  F2FP.SATFINITE.E4M3.F32.PACK_AB_MERGE_C R58, R80, R63, R60 ;  /* 0x0000003f503a723e */ /* 0x000fe2000480703c */
[----:B------:R-:W-:Y:S01]  /*e050*/  HADD2.F32 R63, -RZ, R68.H0_H0 ;  /* 0x20000044ff3f7230 */ /* 0x000fe20000004100 */
[----:B------:R-:W-:Y:S01]  /*e060*/  F2FP.SATFINITE.E4M3.F32.PACK_AB_MERGE_C R74, R87, R74, RZ ;  /* 0x0000004a574a723e */ /* 0x000fe200048070ff */
[----:B------:R-:W-:Y:S01]  /*e070*/  HADD2.F32 R71, -RZ, R62.H0_H0 ;  /* 0x2000003eff477230 */ /* 0x000fe20000004100 */
        /* <DEDUP_REMOVED lines=20> */
[----:B------:R-:W-:Y:S01]  /*e1c0*/  F2FP.SATFINITE.E4M3.F32.PACK_AB_MERGE_C R82, R85, R82, RZ ;  /* 0x000000525552723e */ /* 0x000fe200048070ff */
[----:B------:R-:W-:Y:S01]  /*e1d0*/  HADD2.F32 R62, -RZ, R52.H0_H0 ;  /* 0x20000034ff3e7230 */ /* 0x000fe20000004100 */
[----:B------:R-:W-:Y:S01]  /*e1e0*/  F2FP.F16.E4M3.UNPACK_B R46, R46.H1 ;  /* 0x0000002eff2e723e */ /* 0x000fe200030006ff */
[----:B------:R-:W-:Y:S01]  /*e1f0*/  HADD2.F32 R63, -RZ, R63.H1_H1 ;  /* 0x3000003fff3f7230 */ /* 0x000fe20000004100 */
[----:B------:R-:W-:Y:S01]  /*e200*/  F2FP.SATFINITE.E4M3.F32.PACK_AB_MERGE_C R56, R56, R75, R82 ;  /* 0x0000004b3838723e */ /* 0x000fe20004807052 */
[----:B------:R-:W-:-:S02]  /*e210*/  HADD2.F32 R72, -RZ, R70.H1_H1 ;  /* 0x30000046ff487230 */ /* 0x000fc40000004100 */
[----:B------:R-:W-:Y:S02]  /*e220*/  HADD2.F32 R71, -RZ, R70.H0_H0 ;  /* 0x20000046ff477230 */ /* 0x000fe40000004100 */
[----:B------:R-:W-:Y:S02]  /*e230*/  HADD2.F32 R52, -RZ, R52.H1_H1 ;  /* 0x30000034ff347230 */ /* 0x000fe40000004100 */
[CC--:B------:R-:W-:Y:S01]  /*e240*/  FMUL.FTZ R75, R63.reuse, R72.reuse ;  /* 0x000000483f4b7220 */ /* 0x0c0fe20000410000 */
[--C-:B------:R-:W-:Y:S02]  /*e250*/  HADD2.F32 R69, -RZ, R46.reuse.H0_H0 ;  /* 0x2000002eff457230 */ /* 0x100fe40000004100 */
[-C--:B------:R-:W-:Y:S01]  /*e260*/  FMUL.FTZ R73, R68, R71.reuse ;  /* 0x0000004744497220 */ /* 0x080fe20000410000 */
[----:B------:R-:W-:Y:S02]  /*e270*/  HADD2.F32 R70, -RZ, R46.H1_H1 ;  /* 0x3000002eff467230 */ /* 0x000fe40000004100 */
[----:B------:R-:W-:Y:S01]  /*e280*/  FMUL.FTZ R72, R52, R72 ;  /* 0x0000004834487220 */ /* 0x000fe20000410000 */
[C---:B------:R-:W-:Y:S01]  /*e290*/  FMUL.FTZ R71, R62.reuse, R71 ;  /* 0x000000473e477220 */ /* 0x040fe20000410000 */
[----:B------:R-:W-:Y:S01]  /*e2a0*/  FFMA.FTZ R80, R62, R69, -R73 ;  /* 0x000000453e507223 */ /* 0x000fe20000010849 */
[----:B------:R-:W-:Y:S01]  /*e2b0*/  F2FP.F16.E4M3.UNPACK_B R73, R45.H1 ;  /* 0x0000002dff49723e */ /* 0x000fe200030006ff */
[-C--:B------:R-:W-:Y:S01]  /*e2c0*/  FFMA.FTZ R82, R63, R70.reuse, R72 ;  /* 0x000000463f527223 */ /* 0x080fe20000010048 */
[----:B------:R-:W-:Y:S01]  /*e2d0*/  F2FP.F16.E4M3.UNPACK_B R63, R51.H1 ;  /* 0x00000033ff3f723e */ /* 0x000fe200030006ff */
[----:B------:R-:W-:Y:S01]  /*e2e0*/  FFMA.FTZ R81, R68, R69, R71 ;  /* 0x0000004544517223 */ /* 0x000fe20000010047 */
[----:B------:R-:W-:Y:S01]  /*e2f0*/  F2FP.F16.E4M3.UNPACK_B R46, R47 ;  /* 0x0000002fff2e723e */ /* 0x000fe200020006ff */
[----:B------:R-:W-:Y:S01]  /*e300*/  FFMA.FTZ R83, R52, R70, -R75 ;  /* 0x0000004634537223 */ /* 0x000fe2000001084b */
[----:B------:R-:W-:Y:S01]  /*e310*/  F2FP.F16.E4M3.UNPACK_B R72, R45 ;  /* 0x0000002dff48723e */ /* 0x000fe200020006ff */
[----:B------:R-:W-:Y:S01]  /*e320*/  HADD2.F32 R75, -RZ, R73.H0_H0 ;  /* 0x20000049ff4b7230 */ /* 0x000fe20000004100 */
[----:B------:R-:W-:Y:S01]  /*e330*/  F2FP.F16.E4M3.UNPACK_B R62, R51 ;  /* 0x00000033ff3e723e */ /* 0x000fe200020006ff */
        /* <DEDUP_REMOVED lines=17> */
[-C--:B------:R-:W-:Y:S01]  /*e450*/  FFMA.FTZ R84, R51, R70.reuse, -R84 ;  /* 0x0000004633547223 */ /* 0x080fe20000010854 */
[----:B------:R-:W-:Y:S02]  /*e460*/  HADD2.F32 R47, -RZ, R47.H1_H1 ;  /* 0x3000002fff2f7230 */ /* 0x000fe40000004100 */
[----:B------:R-:W-:Y:S01]  /*e470*/  FFMA.FTZ R85, R68, R70, R85 ;  /* 0x0000004644557223 */ /* 0x000fe20000010055 */
[----:B------:R-:W-:Y:S01]  /*e480*/  FFMA.FTZ R75, R44, R71, R75 ;  /* 0x000000472c4b7223 */ /* 0x000fe2000001004b */
[----:B------:R-:W-:Y:S02]  /*e490*/  HADD2.F32 R62, -RZ, R62.H1_H1 ;  /* 0x3000003eff3e7230 */ /* 0x000fe40000004100 */
[----:B------:R-:W-:Y:S01]  /*e4a0*/  FMUL.FTZ R68, R63, R52 ;  /* 0x000000343f447220 */ /* 0x000fe20000410000 */
[----:B------:R-:W-:-:S02]  /*e4b0*/  HADD2.F32 R51, -RZ, R72.H1_H1 ;  /* 0x30000048ff337230 */ /* 0x000fc40000004100 */
[----:B------:R-:W-:Y:S01]  /*e4c0*/  FMUL.FTZ R52, R47, R52 ;  /* 0x000000342f347220 */ /* 0x000fe20000410000 */
[----:B------:R-:W-:Y:S01]  /*e4d0*/  HADD2.F32 R46, -RZ, R46.H1_H1 ;  /* 0x3000002eff2e7230 */ /* 0x000fe20000004100 */
[----:B------:R-:W-:Y:S01]  /*e4e0*/  F2FP.SATFINITE.E4M3.F32.PACK_AB_MERGE_C R80, R83, R80, RZ ;  /* 0x000000505350723e */ /* 0x000fe200048070ff */
        /* <DEDUP_REMOVED lines=17> */
[----:B------:R-:W-:-:S07]  /*e600*/  F2FP.SATFINITE.E4M3.F32.PACK_AB_MERGE_C R51, R62, R85, R52 ;  /* 0x000000553e33723e */ /* 0x000fce0004807034 */
.L_x_3464:
[----:B------:R-:W-:Y:S05]  /*e610*/  BSYNC B2 ;  /* 0x0000000000027941 */ /* 0x000fea0003800000 */
.L_x_3463:
        /* <DEDUP_REMOVED lines=10> */
.L_x_3462:
[----:B------:R-:W-:Y:S05]  /*e6c0*/  BSYNC B1 ;  /* 0x0000000000017941 */ /* 0x000fea0003800000 */
.L_x_3461:
[----:B------:R-:W-:-:S13]  /*e6d0*/  ISETP.NE.AND P3, PT, R36, RZ, PT ;  /* 0x000000ff2400720c */ /* 0x000fda0003f65270 */
[----:B------:R-:W-:Y:S05]  /*e6e0*/  @!P3 BRA `(.L_x_3415) ;  /* 0x0000001000dcb947 */ /* 0x000fea0003800000 */
[----:B---34-:R-:W3:Y:S01]  /*e6f0*/  LDL R44, [R1+0x14] ;  /* 0x00001400012c7983 */ /* 0x018ee20000100800 */
[----:B0-----:R-:W-:Y:S01]  /*e700*/  IADD3 R53, P3, P4, R118, R138, R29 ;  /* 0x0000008a76357210 */ /* 0x001fe20007c7e01d */
[----:B------:R-:W-:Y:S01]  /*e710*/  BSSY B1, `(.L_x_3465) ;  /* 0x00000f3000017945 */ /* 0x000fe20003800000 */
[----:B---3--:R-:W-:Y:S02]  /*e720*/  LOP3.LUT P5, RZ, R44, 0x1, RZ, 0xc0, !PT ;  /* 0x000000012cff7812 */ /* 0x008fe400078ac0ff */
[----:B------:R-:W-:Y:S02]  /*e730*/  IADD3.X R44, R4, R57, R32, P3, P4 ;  /* 0x00000039042c7210 */ /* 0x000fe40001fe8420 */
[----:B------:R-:W-:Y:S02]  /*e740*/  SEL R158, R121, R158, !P5 ;  /* 0x0000009e799e7207 */ /* 0x000fe40006800000 */
[----:B------:R-:W-:Y:S02]  /*e750*/  IADD3 R52, P3, R53, R124, RZ ;  /* 0x0000007c35347210 */ /* 0x000fe40007f7e0ff */
[----:B------:R-:W-:-:S03]  /*e760*/  SHF.R.S32.HI R45, RZ, 0x1f, R158 ;  /* 0x0000001fff2d7819 */ /* 0x000fc6000001149e */
[----:B------:R-:W-:Y:S01]  /*e770*/  IMAD.X R53, R44, 0x1, R125, P3 ;  /* 0x000000012c357824 */ /* 0x000fe200018e067d */
[----:B------:R-:W-:Y:S02]  /*e780*/  LEA.HI R45, R45, R158, RZ, 0x5 ;  /* 0x0000009e2d2d7211 */ /* 0x000fe400078f28ff */
[----:B------:R-:W-:Y:S02]  /*e790*/  ISETP.GE.AND P3, PT, R6, R133, PT ;  /* 0x000000850600720c */ /* 0x000fe40003f66270 */
[----:B------:R-:W-:-:S04]  /*e7a0*/  LEA.HI.SX32 R45, R45, R28, 0x1b ;  /* 0x0000001c2d2d7211 */ /* 0x000fc800078fdaff */
[----:B------:R-:W-:Y:S02]  /*e7b0*/  SHF.R.S32.HI R44, RZ, 0x1f, R45 ;  /* 0x0000001fff2c7819 */ /* 0x000fe4000001142d */
[----:B------:R-:W-:Y:S02]  /*e7c0*/  SHF.L.U32 R55, R45, 0x4, RZ ;  /* 0x000000042d377819 */ /* 0x000fe400000006ff */
        /* <DEDUP_REMOVED lines=13> */
[--C-:B------:R-:W-:Y:S01]  /*e8a0*/  SHF.R.U32.HI R75, RZ, 0x18, R65.reuse ;  /* 0x00000018ff4b7819 */ /* 0x100fe20000011641 */
[----:B0-----:R-:W-:Y:S01]  /*e8b0*/  IMAD.MOV.U32 R60, RZ, RZ, R44 ;  /* 0x000000ffff3c7224 */ /* 0x001fe200078e002c */
[----:B------:R-:W-:Y:S01]  /*e8c0*/  LOP3.LUT R56, R65, 0xff, RZ, 0xc0, !PT ;  /* 0x000000ff41387812 */ /* 0x000fe200078ec0ff */
[----:B------:R-:W-:Y:S01]  /*e8d0*/  IMAD.MOV.U32 R54, RZ, RZ, R46 ;  /* 0x000000ffff367224 */ /* 0x000fe200078e002e */
[--C-:B------:R-:W-:Y:S01]  /*e8e0*/  SHF.R.U32.HI R59, RZ, 0x8, R65.reuse ;  /* 0x00000008ff3b7819 */ /* 0x100fe20000011641 */
[----:B-1----:R-:W-:Y:S01]  /*e8f0*/  IMAD.MOV.U32 R63, RZ, RZ, R48 ;  /* 0x000000ffff3f7224 */ /* 0x002fe200078e0030 */
[----:B------:R-:W-:Y:S02]  /*e900*/  SHF.R.U32.HI R70, RZ, 0x10, R65 ;  /* 0x00000010ff467819 */ /* 0x000fe40000011641 */
[----:B------:R-:W-:Y:S02]  /*e910*/  SHF.R.U32.HI R73, RZ, 0x18, R67 ;  /* 0x00000018ff497819 */ /* 0x000fe40000011643 */
[----:B------:R-:W-:-:S02]  /*e920*/  LOP3.LUT R58, R67, 0xff, RZ, 0xc0, !PT ;  /* 0x000000ff433a7812 */ /* 0x000fc400078ec0ff */
[--C-:B------:R-:W-:Y:S02]  /*e930*/  SHF.R.U32.HI R66, RZ, 0x8, R67.reuse ;  /* 0x00000008ff427819 */ /* 0x100fe40000011643 */
[----:B------:R-:W-:Y:S02]  /*e940*/  SHF.R.U32.HI R68, RZ, 0x10, R67 ;  /* 0x00000010ff447819 */ /* 0x000fe40000011643 */
[----:B------:R-:W-:Y:S01]  /*e950*/  PRMT R44, R75, 0x654, R56 ;  /* 0x000006544b2c7816 */ /* 0x000fe20000000038 */
[----:B------:R-:W-:Y:S01]  /*e960*/  IMAD.MOV.U32 R56, RZ, RZ, R50 ;  /* 0x000000ffff387224 */ /* 0x000fe200078e0032 */
[----:B------:R-:W-:Y:S02]  /*e970*/  SHF.L.U32 R59, R59, 0x8, RZ ;  /* 0x000000083b3b7819 */ /* 0x000fe400000006ff */
[----:B------:R-:W-:Y:S02]  /*e980*/  SHF.R.U32.HI R64, RZ, 0x18, R77 ;  /* 0x00000018ff407819 */ /* 0x000fe4000001164d */
[----:B------:R-:W-:-:S02]  /*e990*/  LOP3.LUT R61, R77, 0xff, RZ, 0xc0, !PT ;  /* 0x000000ff4d3d7812 */ /* 0x000fc400078ec0ff */
[----:B------:R-:W-:Y:S02]  /*e9a0*/  SHF.R.U32.HI R67, RZ, 0x8, R79 ;  /* 0x00000008ff437819 */ /* 0x000fe4000001164f */
[----:B------:R-:W-:Y:S01]  /*e9b0*/  LOP3.LUT R44, R44, 0xff00, R59, 0xf8, !PT ;  /* 0x0000ff002c2c7812 */ /* 0x000fe200078ef83b */
[----:B------:R-:W-:Y:S01]  /*e9c0*/  IMAD.U32 R59, R70, 0x10000, RZ ;  /* 0x00010000463b7824 */ /* 0x000fe200078e00ff */
[----:B------:R-:W-:Y:S01]  /*e9d0*/  PRMT R46, R64, 0x654, R61 ;  /* 0x00000654402e7816 */ /* 0x000fe2000000003d */
[----:B------:R-:W-:Y:S01]  /*e9e0*/  IMAD.SHL.U32 R61, R66, 0x100, RZ ;  /* 0x00000100423d7824 */ /* 0x000fe200078e00ff */
[----:B------:R-:W-:Y:S01]  /*e9f0*/  SHF.R.U32.HI R65, RZ, 0x8, R77 ;  /* 0x00000008ff417819 */ /* 0x000fe2000001164d */
[----:B------:R-:W-:Y:S01]  /*ea00*/  IMAD.SHL.U32 R67, R67, 0x100, RZ ;  /* 0x0000010043437824 */ /* 0x000fe200078e00ff */
[----:B------:R-:W-:Y:S02]  /*ea10*/  LOP3.LUT R62, R79, 0xff0000ff, RZ, 0xc0, !PT ;  /* 0xff0000ff4f3e7812 */ /* 0x000fe400078ec0ff */
[----:B------:R-:W-:Y:S01]  /*ea20*/  PRMT R58, R73, 0x654, R58 ;  /* 0x00000654493a7816 */ /* 0x000fe2000000003a */
[----:B------:R-:W-:Y:S01]  /*ea30*/  IMAD.SHL.U32 R65, R65, 0x100, RZ ;  /* 0x0000010041417824 */ /* 0x000fe200078e00ff */
        /* <DEDUP_REMOVED lines=17> */
[--C-:B------:R-:W-:Y:S02]  /*eb50*/  HADD2.F32 R65, -RZ, R62.reuse.H0_H0 ;  /* 0x2000003eff417230 */ /* 0x100fe40000004100 */
[----:B------:R-:W-:Y:S01]  /*eb60*/  FMUL.FTZ R68, R58, R46 ;  /* 0x0000002e3a447220 */ /* 0x000fe20000410000 */
[----:B------:R-:W-:Y:S02]  /*eb70*/  SHF.L.U32 R69, R69, 0x10, RZ ;  /* 0x0000001045457819 */ /* 0x000fe400000006ff */
        /* <DEDUP_REMOVED lines=9> */
[----:B------:R-:W-:Y:S01]  /*ec10*/  HADD2.F32 R62, -RZ, R61.H1_H1 ;  /* 0x3000003dff3e7230 */ /* 0x000fe20000004100 */
[----:B------:R-:W-:Y:S01]  /*ec20*/  LOP3.LUT R50, R50, 0xff0000, R69, 0xf8, !PT ;  /* 0x00ff000032327812 */ /* 0x000fe200078ef845 */
[----:B------:R-:W-:-:S02]  /*ec30*/  HADD2.F32 R67, -RZ, R151.H0_H0 ;  /* 0x20000097ff437230 */ /* 0x000fc40000004100 */
[CC--:B------:R-:W-:Y:S01]  /*ec40*/  FMUL.FTZ R69, R65.reuse, R68.reuse ;  /* 0x0000004441457220 */ /* 0x0c0fe20000410000 */
[----:B------:R-:W-:Y:S01]  /*ec50*/  F2FP.F16.E4M3.UNPACK_B R149, R149 ;  /* 0x00000095ff95723e */ /* 0x000fe200020006ff */
        /* <DEDUP_REMOVED lines=39> */
[-C--:B------:R-:W-:Y:S01]  /*eed0*/  FFMA.FTZ R79, R60, R65.reuse, -R61 ;  /* 0x000000413c4f7223 */ /* 0x080fe2000001083d */
        /* <DEDUP_REMOVED lines=11> */
[CC--:B------:R-:W-:Y:S01]  /*ef90*/  FMUL.FTZ R67, R61.reuse, R64.reuse ;  /* 0x000000403d437220 */ /* 0x0c0fe20000410000 */
[--C-:B------:R-:W-:Y:S02]  /*efa0*/  HADD2.F32 R62, -RZ, R148.reuse.H0_H0 ;  /* 0x20000094ff3e7230 */ /* 0x100fe40000004100 */
[----:B------:R-:W-:Y:S01]  /*efb0*/  FMUL.FTZ R64, R56, R64 ;  /* 0x0000004038407220 */ /* 0x000fe20000410000 */
[----:B------:R-:W-:Y:S02]  /*efc0*/  HADD2.F32 R63, -RZ, R148.H1_H1 ;  /* 0x30000094ff3f7230 */ /* 0x000fe40000004100 */
[-C--:B------:R-:W-:Y:S01]  /*efd0*/  FMUL.FTZ R75, R60, R65.reuse ;  /* 0x000000413c4b7220 */ /* 0x080fe20000410000 */
[----:B------:R-:W-:Y:S01]  /*efe0*/  FMUL.FTZ R65, R54, R65 ;  /* 0x0000004136417220 */ /* 0x000fe20000410000 */
[-C--:B------:R-:W-:Y:S01]  /*eff0*/  FFMA.FTZ R56, R56, R62.reuse, -R67 ;  /* 0x0000003e38387223 */ /* 0x080fe20000010843 */
[----:B------:R-:W-:Y:S01]  /*f000*/  FFMA.FTZ R64, R61, R62, R64 ;  /* 0x0000003e3d407223 */ /* 0x000fe20000010040 */
[----:B------:R-:W-:Y:S01]  /*f010*/  F2FP.F16.E4M3.UNPACK_B R62, R49 ;  /* 0x00000031ff3e723e */ /* 0x000fe200020006ff */
[-C--:B------:R-:W-:Y:S01]  /*f020*/  FFMA.FTZ R77, R60, R63.reuse, R65 ;  /* 0x0000003f3c4d7223 */ /* 0x080fe20000010041 */
[----:B------:R-:W-:Y:S01]  /*f030*/  F2FP.F16.E4M3.UNPACK_B R67, R50 ;  /* 0x00000032ff43723e */ /* 0x000fe200020006ff */
[----:B------:R-:W-:Y:S01]  /*f040*/  FFMA.FTZ R75, R54, R63, -R75 ;  /* 0x0000003f364b7223 */ /* 0x000fe2000001084b */
[----:B------:R-:W-:Y:S01]  /*f050*/  F2FP.F16.E4M3.UNPACK_B R61, R45 ;  /* 0x0000002dff3d723e */ /* 0x000fe200020006ff */
[--C-:B------:R-:W-:Y:S01]  /*f060*/  HADD2.F32 R63, -RZ, R62.reuse.H0_H0 ;  /* 0x2000003eff3f7230 */ /* 0x100fe20000004100 */
[----:B------:R-:W-:Y:S01]  /*f070*/  F2FP.F16.E4M3.UNPACK_B R65, R48 ;  /* 0x00000030ff41723e */ /* 0x000fe200020006ff */
[----:B------:R-:W-:Y:S01]  /*f080*/  HADD2.F32 R68, -RZ, R67.H0_H0 ;  /* 0x20000043ff447230 */ /* 0x000fe20000004100 */
        /* <DEDUP_REMOVED lines=91> */
.L_x_3466:
[----:B------:R-:W-:Y:S05]  /*f640*/  BSYNC B1 ;  /* 0x0000000000017941 */ /* 0x000fea0003800000 */
.L_x_3465:
[----:B0-----:R0:W-:Y:S01]  /*f650*/  STG.E.128 desc[UR54][R52.64], R44 ;  /* 0x0000002c34007986 */ /* 0x0011e2000c101d36 */
[----:B------:R-:W-:-:S13]  /*f660*/  ISETP.GE.AND P3, PT, R55, R152, PT ;  /* 0x000000983700720c */ /* 0x000fda0003f66270 */
[----:B------:R-:W-:Y:S05]  /*f670*/  @P3 BRA `(.L_x_3415) ;  /* 0x0000000000f83947 */ /* 0x000fea0003800000 */
[--C-:B0-----:R-:W-:Y:S02]  /*f680*/  SHF.R.S32.HI R44, RZ, 0x1f, R55.reuse ;  /* 0x0000001fff2c7819 */ /* 0x101fe40000011437 */
[----:B------:R-:W-:-:S04]  /*f690*/  IADD3 R55, P3, P4, R118, R138, R55 ;  /* 0x0000008a76377210 */ /* 0x000fc80007c7e037 */
[----:B------:R-:W-:Y:S02]  /*f6a0*/  IADD3.X R44, R4, R57, R44, P3, P4 ;  /* 0x00000039042c7210 */ /* 0x000fe40001fe842c */
[----:B------:R-:W-:-:S05]  /*f6b0*/  IADD3 R124, P3, R55, R124, RZ ;  /* 0x0000007c377c7210 */ /* 0x000fca0007f7e0ff */
[----:B------:R-:W-:-:S05]  /*f6c0*/  IMAD.X R125, R44, 0x1, R125, P3 ;  /* 0x000000012c7d7824 */ /* 0x000fca00018e067d */
[----:B-1----:R0:W-:Y:S01]  /*f6d0*/  STG.E.128 desc[UR54][R124.64], R48 ;  /* 0x000000307c007986 */ /* 0x0021e2000c101d36 */
[----:B------:R-:W-:Y:S05]  /*f6e0*/  BRA `(.L_x_3415) ;  /* 0x0000000000dc7947 */ /* 0x000fea0003800000 */
.L_x_3382:
[----:B------:R-:W-:-:S06]  /*f6f0*/  UISETP.NE.AND UP0, UPT, UR53, 0x3, UPT ;  /* 0x000000033500788c */ /* 0x000fcc000bf05270 */
[----:B------:R-:W-:-:S13]  /*f700*/  PLOP3.LUT P2, PT, PT, PT, UP0, 0x80, 0x0 ;  /* 0x000000000000781c */ /* 0x000fda0003f4f008 */
[----:B------:R-:W-:Y:S05]  /*f710*/  @!P2 BRA `(.L_x_3467) ;  /* 0x000000000004a947 */ /* 0x000fea0003800000 */
[----:B------:R-:W-:Y:S01]  /*f720*/  BPT.TRAP 0x1 ;  /* 0x000000040000795c */ /* 0x000fe20000300000 */
.L_x_3467:
[----:B------:R-:W-:Y:S01]  /*f730*/  LEA R43, R17, R16, 0x3 ;  /* 0x00000010112b7211 */ /* 0x000fe200078e18ff */
[----:B------:R-:W-:Y:S01]  /*f740*/  IMAD R42, R24, -0xa0, R2 ;  /* 0xffffff60182a7824 */ /* 0x000fe200078e0202 */
[----:B------:R-:W-:Y:S01]  /*f750*/  SHF.L.U32 R100, R221, 0x1f, RZ ;  /* 0x0000001fdd647819 */ /* 0x000fe200000006ff */
[----:B------:R-:W-:Y:S03]  /*f760*/  BSSY B1, `(.L_x_3468) ;  /* 0x0000004000017945 */ /* 0x000fe60003800000 */
[----:B------:R-:W0:Y:S01]  /*f770*/  SYNCS.PHASECHK.TRANS64.TRYWAIT P3, [R43+URZ+0x33490], R100 ;  /* 0x033490642b0075a7 */ /* 0x000e22000806017f */
[----:B------:R-:W-:Y:S01]  /*f780*/  VIMNMX R42, R42, 0xa0, PT ;  /* 0x000000a02a2a7848 */ /* 0x000fe20003fe0100 */
[----:B0-----:R-:W-:Y:S06]  /*f790*/  @!P3 BRA `(.L_x_3469) ;  /* 0x000001ac0008b947 */ /* 0x001fec0003800000 */
.L_x_3706:
[----:B------:R-:W-:Y:S05]  /*f7a0*/  BSYNC B1 ;  /* 0x0000000000017941 */ /* 0x000fea0003800000 */
.L_x_3468:
[----:B------:R-:W-:Y:S01]  /*f7b0*/  ISETP.GE.AND P3, PT, R220, R42, PT ;  /* 0x0000002adc00720c */ /* 0x000fe20003f66270 */
[----:B------:R-:W-:-:S12]  /*f7c0*/  BSSY B1, `(.L_x_3470) ;  /* 0x0000014000017945 */ /* 0x000fd80003800000 */
[----:B------:R-:W-:Y:S05]  /*f7d0*/  @P3 BRA `(.L_x_3471) ;  /* 0x0000000000483947 */ /* 0x000fea0003800000 */
[----:B------:R-:W-:-:S13]  /*f7e0*/  ISETP.NE.AND P3, PT, R34, RZ, PT ;  /* 0x000000ff2200720c */ /* 0x000fda0003f65270 */
[----:B------:R-:W1:Y:S04]  /*f7f0*/  @P3 LDS.128 R44, [R40+0x24200] ;  /* 0x02420000282c3984 */ /* 0x000e680000000c00 */
[----:B-1----:R-:W-:Y:S01]  /*f800*/  @P3 STG.E.128 desc[UR54][R50.64], R44 ;  /* 0x0000002c32003986 */ /* 0x002fe2000c101d36 */
        /* <DEDUP_REMOVED lines=14> */
[----:B-1----:R1:W-:Y:S02]  /*f8f0*/  @P3 STG.E.128 desc[UR54][R50.64+0xa0], R44 ;  /* 0x0000a02c32003986 */ /* 0x0023e4000c101d36 */
.L_x_3471:
[----:B------:R-:W-:Y:S05]  /*f900*/  BSYNC B1 ;  /* 0x0000000000017941 */ /* 0x000fea0003800000 */
.L_x_3470:
[----:B-1----:R-:W-:-:S05]  /*f910*/  VIADD R44, R220, 0x80 ;  /* 0x00000080dc2c7836 */ /* 0x002fca0000000000 */
[----:B------:R-:W-:-:S13]  /*f920*/  ISETP.GE.AND P3, PT, R44, R42, PT ;  /* 0x0000002a2c00720c */ /* 0x000fda0003f66270 */
        /* <DEDUP_REMOVED lines=19> */
.L_x_3415:
[----:B------:R-:W-:Y:S05]  /*fa60*/  BSYNC B0 ;  /* 0x0000000000007941 */ /* 0x000fea0003800000 */
.L_x_3381:
        /* <DEDUP_REMOVED lines=17> */
.L_x_3473:
[----:B------:R-:W-:Y:S05]  /*fb80*/  BSYNC B0 ;  /* 0x0000000000007941 */ /* 0x000fea0003800000 */
.L_x_3472:
[----:B------:R-:W1:Y:S01]  /*fb90*/  SYNCS.PHASECHK.TRANS64.TRYWAIT P2, [R43+URZ+0x334b0], R100 ;  /* 0x0334b0642b0075a7 */ /* 0x000e62000804017f */
[----:B------:R-:W-:Y:S01]  /*fba0*/  ULDC UR37, c[0x0][0x2f4] ;  /* 0x0000bd0000257ab9 */ /* 0x000fe20000000800 */
[----:B------:R-:W-:Y:S01]  /*fbb0*/  ULDC.64 UR40, c[0x0][0x328] ;  /* 0x0000ca0000287ab9 */ /* 0x000fe20000000a00 */
[----:B------:R-:W-:Y:S01]  /*fbc0*/  ULDC.64 UR38, c[0x0][0x318] ;  /* 0x0000c60000267ab9 */ /* 0x000fe20000000a00 */
[----:B------:R-:W-:Y:S01]  /*fbd0*/  BSSY B0, `(.L_x_3474) ;  /* 0x0000003000007945 */ /* 0x000fe20003800000 */
[----:B------:R-:W-:-:S03]  /*fbe0*/  IMAD.WIDE R48, R24, 0xa0, R122 ;  /* 0x000000a018307825 */ /* 0x000fc600078e027a */
[----:B-1----:R-:W-:Y:S05]  /*fbf0*/  @!P2 BRA `(.L_x_3475) ;  /* 0x000001a80004a947 */ /* 0x002fea0003800000 */
.L_x_3707:
[----:B------:R-:W-:Y:S05]  /*fc00*/  BSYNC B0 ;  /* 0x0000000000007941 */ /* 0x000fea0003800000 */
.L_x_3474:
[----:B------:R-:W-:Y:S01]  /*fc10*/  ISETP.GE.AND P2, PT, R220, R42, PT ;  /* 0x0000002adc00720c */ /* 0x000fe20003f46270 */
[----:B------:R-:W-:-:S12]  /*fc20*/  BSSY B0, `(.L_x_3476) ;  /* 0x000001b000007945 */ /* 0x000fd80003800000 */
        /* <DEDUP_REMOVED lines=25> */
[----:B0-----:R2:W-:Y:S02]  /*fdc0*/  @!P2 STG.E.128 desc[UR54][R50.64+0xa0], R44 ;  /* 0x0000a02c3200a986 */ /* 0x0015e4000c101d36 */
.L_x_3477:
[----:B------:R-:W-:Y:S05]  /*fdd0*/  BSYNC B0 ;  /* 0x0000000000007941 */ /* 0x000fea0003800000 */
.L_x_3476:
        /* <DEDUP_REMOVED lines=31> */
.L_x_3479:
[----:B------:R-:W-:Y:S05]  /*ffd0*/  BSYNC B0 ;  /* 0x0000000000007941 */ /* 0x000fea0003800000 */
.L_x_3478:
[----:B------:R-:W2:Y:S01]  /*ffe0*/  LDL R40, [R1+0x14] ;  /* 0x0000140001287983 */ /* 0x000ea20000100800 */
[----:B------:R-:W-:Y:S02]  /*fff0*/  VIADD R17, R17, 0x1 ;  /* 0x0000000111117836 */ /* 0x000fe40000000000 */
[----:B-1----:R-:W-:Y:S01]  /*10000*/  @!P3 VIADD R43, R43, 0x334c0 ;  /* 0x000334c02b2bb836 */ /* 0x002fe20000000000 */
[----:B------:R-:W-:Y:S01]  /*10010*/  @!PT LDS RZ, [RZ] ;  /* 0x00000000fffff984 */ /* 0x000fe20000000800 */
[----:B------:R-:W-:Y:S01]  /*10020*/  @!PT LDS RZ, [RZ] ;  /* 0x00000000fffff984 */ /* 0x000fe20000000800 */
[----:B------:R-:W-:Y:S01]  /*10030*/  @!PT LDS RZ, [RZ] ;  /* 0x00000000fffff984 */ /* 0x000fe20000000800 */
[----:B------:R-:W-:Y:S01]  /*10040*/  @!PT LDS RZ, [RZ] ;  /* 0x00000000fffff984 */ /* 0x000fe20000000800 */
[----:B------:R1:W-:Y:S06]  /*10050*/  MEMBAR.ALL.CTA ;  /* 0x0000000000007992 */ /* 0x0003ec0000008000 */
[----:B-1----:R-:W1:Y:S02]  /*10060*/  FENCE.VIEW.ASYNC.S ;  /* 0x00000000000073c6 */ /* 0x002e640000000000 */
[----:B-1----:R1:W-:Y:S01]  /*10070*/  BAR.SYNC.DEFER_BLOCKING R160, 0x80 ;  /* 0x000200a00000751d */ /* 0x0023e20000010000 */
[----:B------:R-:W-:-:S02]  /*10080*/  ISETP.NE.AND P2, PT, R17, 0x2, PT ;  /* 0x000000021100780c */ /* 0x000fc40003f45270 */
[----:B------:R-:W-:Y:S02]  /*10090*/  @!P3 PRMT R43, RZ, 0x654, R43 ;  /* 0x00000654ff2bb816 */ /* 0x000fe4000000002b */
[----:B------:R-:W-:Y:S02]  /*100a0*/  SEL R17, R17, RZ, P2 ;  /* 0x000000ff11117207 */ /* 0x000fe40001000000 */
[----:B------:R1:W-:Y:S01]  /*100b0*/  @!P3 SYNCS.ARRIVE.TRANS64.RED.A1T0 RZ, [R43+URZ], RZ ;  /* 0x000000ff2bffb9a7 */ /* 0x0003e2000810043f */
[----:B--2---:R-:W-:Y:S02]  /*100c0*/  LOP3.LUT P4, RZ, R40, 0x2, RZ, 0xc0, !PT ;  /* 0x0000000228ff7812 */ /* 0x004fe4000788c0ff */
[----:B------:R-:W-:-:S04]  /*100d0*/  SEL R40, RZ, 0x1, P2 ;  /* 0x00000001ff287807 */ /* 0x000fc80001000000 */
[----:B------:R-:W-:-:S07]  /*100e0*/  LOP3.LUT R221, R221, R40, RZ, 0x3c, !PT ;  /* 0x00000028dddd7212 */ /* 0x000fce00078e3cff */
[----:B-1----:R-:W-:Y:S05]  /*100f0*/  @P4 BRA `(.L_x_3480) ;  /* 0xffffff2800444947 */ /* 0x002fea000383ffff */
[----:B------:R-:W1:Y:S01]  /*10100*/  S2R R41, SR_TID.X ;  /* 0x0000000000297919 */ /* 0x000e620000002100 */
[----:B------:R-:W-:Y:S02]  /*10110*/  PLOP3.LUT P0, PT, PT, PT, PT, 0x8, 0x0 ;  /* 0x000000000000781c */ /* 0x000fe40003f0e170 */
[----:B-1----:R-:W-:-:S04]  /*10120*/  SHF.R.U32.HI R41, RZ, 0x7, R41 ;  /* 0x00000007ff297819 */ /* 0x002fc80000011629 */
[----:B------:R-:W-:-:S13]  /*10130*/  ISETP.NE.AND P4, PT, R41, 0x1, PT ;  /* 0x000000012900780c */ /* 0x000fda0003f85270 */
[----:B------:R-:W-:Y:S06]  /*10140*/  @!P4 BAR.ARV 0x9, 0x100 ;  /* 0x024400000000cb1d */ /* 0x000fec0000002000 */
.L_x_3376:
[----:B------:R-:W-:Y:S05]  /*10150*/  @P0 BRA `(.L_x_3481) ;  /* 0x00000000000c0947 */ /* 0x000fea0003800000 */
[----:B------:R-:W1:Y:S01]  /*10160*/  FENCE.VIEW.ASYNC.G ;  /* 0x00000000000073c6 */ /* 0x000e620000000100 */
[----:B------:R-:W-:Y:S05]  /*10170*/  WARPSYNC.ALL ;  /* 0x0000000000007948 */ /* 0x000fea0003800000 */
[----:B-1----:R-:W-:Y:S06]  /*10180*/  BAR.ARV 0xc, 0x180 ;  /* 0x0306000000007b1d */ /* 0x002fec0000002000 */
.L_x_3481:
        /* <DEDUP_REMOVED lines=10> */
[----:B------:R-:W1:Y:S08]  /*10230*/  @P0 LDC.64 R6, c[0x0][0x9a8] ;  /* 0x00026a00ff060b82 */ /* 0x000e700000000a00 */
[----:B------:R-:W0:Y:S08]  /*10240*/  @P1 LDC.64 R10, c[0x0][0x9c0] ;  /* 0x00027000ff0a1b82 */ /* 0x000e300000000a00 */
[----:B------:R-:W0:Y:S01]  /*10250*/  @P0 LDC.64 R12, c[0x0][0x9b0] ;  /* 0x00026c00ff0c0b82 */ /* 0x000e220000000a00 */
[----:B--2---:R-:W-:-:S02]  /*10260*/  @P1 IMAD R2, R0, R8, RZ ;  /* 0x0000000800021224 */ /* 0x004fc400078e02ff */
[----:B-1----:R-:W-:Y:S02]  /*10270*/  @P0 IMAD R0, R0, R6, RZ ;  /* 0x0000000600000224 */ /* 0x002fe400078e02ff */
[C---:B---3--:R-:W-:Y:S02]  /*10280*/  @P1 IMAD R9, R3.reuse, R9, R2 ;  /* 0x0000000903091224 */ /* 0x048fe400078e0202 */
[----:B------:R-:W-:Y:S01]  /*10290*/  @P1 IMAD.WIDE.U32 R4, R3, R8, RZ ;  /* 0x0000000803041225 */ /* 0x000fe200078e00ff */
[----:B----4-:R-:W-:-:S03]  /*102a0*/  @P1 SHF.R.S32.HI R15, RZ, 0x1f, R14 ;  /* 0x0000001fff0f1819 */ /* 0x010fc6000001140e */
[----:B------:R-:W-:Y:S01]  /*102b0*/  @P1 IMAD.IADD R5, R5, 0x1, R9 ;  /* 0x0000000105051824 */ /* 0x000fe200078e0209 */
[----:B------:R-:W-:Y:S01]  /*102c0*/  @P0 SHF.R.S32.HI R9, RZ, 0x1f, R14 ;  /* 0x0000001fff090819 */ /* 0x000fe2000001140e */
[C---:B------:R-:W-:Y:S02]  /*102d0*/  @P0 IMAD R7, R3.reuse, R7, R0 ;  /* 0x0000000703070224 */ /* 0x040fe400078e0200 */
[----:B------:R-:W-:-:S04]  /*102e0*/  @P0 IMAD.WIDE.U32 R2, R3, R6, RZ ;  /* 0x0000000603020225 */ /* 0x000fc800078e00ff */
[----:B0-----:R-:W-:Y:S02]  /*102f0*/  @P1 IMAD R6, R15, R10, RZ ;  /* 0x0000000a0f061224 */ /* 0x001fe400078e02ff */
[----:B------:R-:W-:Y:S02]  /*10300*/  @P0 IMAD.IADD R3, R3, 0x1, R7 ;  /* 0x0000000103030824 */ /* 0x000fe400078e0207 */
[----:B------:R-:W-:Y:S02]  /*10310*/  @P0 IMAD R0, R9, R12, RZ ;  /* 0x0000000c09000224 */ /* 0x000fe400078e02ff */
[C---:B------:R-:W-:Y:S02]  /*10320*/  @P1 IMAD R11, R14.reuse, R11, R6 ;  /* 0x0000000b0e0b1224 */ /* 0x040fe400078e0206 */
[----:B------:R-:W-:-:S04]  /*10330*/  @P1 IMAD.WIDE.U32 R6, R14, R10, R4 ;  /* 0x0000000a0e061225 */ /* 0x000fc800078e0004 */
[----:B------:R-:W-:Y:S01]  /*10340*/  @P0 IMAD R9, R14, R13, R0 ;  /* 0x0000000d0e090224 */ /* 0x000fe200078e0200 */
[----:B------:R-:W-:Y:S01]  /*10350*/  @P1 LEA R8, P3, R6, UR6, 0x2 ;  /* 0x0000000606081c11 */ /* 0x000fe2000f8610ff */
[----:B------:R-:W-:-:S04]  /*10360*/  @P0 IMAD.WIDE.U32 R2, R14, R12, R2 ;  /* 0x0000000c0e020225 */ /* 0x000fc800078e0002 */
[----:B------:R-:W-:Y:S01]  /*10370*/  @P1 IMAD.IADD R5, R7, 0x1, R11 ;  /* 0x0000000107051824 */ /* 0x000fe200078e020b */
[----:B------:R-:W-:Y:S01]  /*10380*/  @P0 IADD3 R3, R3, R9, RZ ;  /* 0x0000000903030210 */ /* 0x000fe20007ffe0ff */
[----:B------:R-:W-:Y:S01]  /*10390*/  IMAD.MOV.U32 R0, RZ, RZ, 0x3f800000 ;  /* 0x3f800000ff007424 */ /* 0x000fe200078e00ff */
[----:B------:R-:W-:Y:S01]  /*103a0*/  @P0 LEA R4, P2, R2, UR4, 0x2 ;  /* 0x0000000402040c11 */ /* 0x000fe2000f8410ff */
[----:B------:R-:W-:Y:S01]  /*103b0*/  ULDC UR4, c[0x0][0x988] ;  /* 0x0002620000047ab9 */ /* 0x000fe20000000800 */
[----:B------:R-:W-:Y:S02]  /*103c0*/  @P1 LEA.HI.X R9, R6, UR7, R5, 0x2, P3 ;  /* 0x0000000706091c11 */ /* 0x000fe400098f1405 */
[----:B------:R-:W-:Y:S01]  /*103d0*/  @P0 LEA.HI.X R5, R2, UR5, R3, 0x2, P2 ;  /* 0x0000000502050c11 */ /* 0x000fe200090f1403 */
[----:B------:R-:W-:Y:S02]  /*103e0*/  IMAD.MOV.U32 R3, RZ, RZ, 0x3f800000 ;  /* 0x3f800000ff037424 */ /* 0x000fe400078e00ff */
[----:B------:R0:W2:Y:S04]  /*103f0*/  @P1 LDG.E R0, desc[UR54][R8.64] ;  /* 0x0000003608001981 */ /* 0x0000a8000c1e1900 */
[----:B------:R1:W2:Y:S01]  /*10400*/  @P0 LDG.E R3, desc[UR54][R4.64] ;  /* 0x0000003604030981 */ /* 0x0002a2000c1e1900 */
[----:B------:R-:W-:-:S02]  /*10410*/  ISETP.GE.AND P1, PT, R159, 0x1, PT ;  /* 0x000000019f00780c */ /* 0x000fc40003f26270 */
[----:B------:R-:W-:Y:S02]  /*10420*/  CS2R R120, SRZ ;  /* 0x0000000000787805 */ /* 0x000fe4000001ff00 */
[----:B------:R-:W-:Y:S02]  /*10430*/  PLOP3.LUT P0, PT, PT, PT, PT, 0x80, 0x0 ;  /* 0x000000000000781c */ /* 0x000fe40003f0f070 */
[----:B------:R-:W-:Y:S02]  /*10440*/  CS2R R92, SRZ ;  /* 0x00000000005c7805 */ /* 0x000fe4000001ff00 */
[----:B------:R-:W-:Y:S02]  /*10450*/  CS2R R26, SRZ ;  /* 0x00000000001a7805 */ /* 0x000fe4000001ff00 */
[----:B------:R-:W-:Y:S02]  /*10460*/  CS2R R76, SRZ ;  /* 0x00000000004c7805 */ /* 0x000fe4000001ff00 */
[----:B------:R-:W-:-:S02]  /*10470*/  CS2R R40, SRZ ;  /* 0x0000000000287805 */ /* 0x000fc4000001ff00 */
[----:B------:R-:W-:Y:S02]  /*10480*/  CS2R R84, SRZ ;  /* 0x0000000000547805 */ /* 0x000fe4000001ff00 */
[----:B------:R-:W-:Y:S01]  /*10490*/  CS2R R72, SRZ ;  /* 0x0000000000487805 */ /* 0x000fe2000001ff00 */
[----:B------:R-:W-:Y:S01]  /*104a0*/  IMAD.MOV.U32 R91, RZ, RZ, RZ ;  /* 0x000000ffff5b7224 */ /* 0x000fe200078e00ff */
[----:B------:R-:W-:Y:S01]  /*104b0*/  CS2R R30, SRZ ;  /* 0x00000000001e7805 */ /* 0x000fe2000001ff00 */
[----:B------:R-:W-:Y:S01]  /*104c0*/  IMAD.MOV.U32 R82, RZ, RZ, RZ ;  /* 0x000000ffff527224 */ /* 0x000fe200078e00ff */
[----:B------:R-:W-:Y:S02]  /*104d0*/  CS2R R80, SRZ ;  /* 0x0000000000507805 */ /* 0x000fe4000001ff00 */
[----:B------:R-:W-:Y:S02]  /*104e0*/  CS2R R68, SRZ ;  /* 0x0000000000447805 */ /* 0x000fe4000001ff00 */
[----:B------:R-:W-:Y:S01]  /*104f0*/  CS2R R50, SRZ ;  /* 0x0000000000327805 */ /* 0x000fe2000001ff00 */
[----:B------:R-:W-:Y:S01]  /*10500*/  IMAD.MOV.U32 R67, RZ, RZ, RZ ;  /* 0x000000ffff437224 */ /* 0x000fe200078e00ff */
[----:B------:R-:W-:-:S02]  /*10510*/  CS2R R60, SRZ ;  /* 0x00000000003c7805 */ /* 0x000fc4000001ff00 */
[----:B------:R-:W-:Y:S01]  /*10520*/  CS2R R36, SRZ ;  /* 0x0000000000247805 */ /* 0x000fe2000001ff00 */
[----:B------:R-:W-:Y:S01]  /*10530*/  IMAD.MOV.U32 R42, RZ, RZ, RZ ;  /* 0x000000ffff2a7224 */ /* 0x000fe200078e00ff */
[----:B------:R-:W-:Y:S02]  /*10540*/  MOV R71, RZ ;  /* 0x000000ff00477202 */ /* 0x000fe40000000f00 */
        /* <DEDUP_REMOVED lines=14> */
[----:B0-----:R-:W-:Y:S02]  /*10630*/  CS2R R8, SRZ ;  /* 0x0000000000087805 */ /* 0x001fe4000001ff00 */
        /* <DEDUP_REMOVED lines=18> */
[----:B-1----:R-:W-:Y:S01]  /*10760*/  CS2R R4, SRZ ;  /* 0x0000000000047805 */ /* 0x002fe2000001ff00 */
[----:B------:R-:W-:Y:S02]  /*10770*/  IMAD.MOV.U32 R130, RZ, RZ, RZ ;  /* 0x000000ffff827224 */ /* 0x000fe400078e00ff */
[----:B--2---:R-:W-:-:S04]  /*10780*/  FMUL.FTZ R0, R3, R0 ;  /* 0x0000000003007220 */ /* 0x004fc80000410000 */
[----:B------:R-:W-:Y:S01]  /*10790*/  FMUL.FTZ R2, R0, UR4 ;  /* 0x0000000400027c20 */ /* 0x000fe20008410000 */
[----:B------:R-:W-:Y:S06]  /*107a0*/  @!P1 BRA `(.L_x_3482) ;  /* 0x000000e800f89947 */ /* 0x000fec0003800000 */
[----:B------:R-:W-:-:S03]  /*107b0*/  UMOV UR4, 0xffffffff ;  /* 0xffffffff00047882 */ /* 0x000fc60000000000 */
[----:B------:R-:W-:Y:S05]  /*107c0*/  BRA.DIV UR4, `(.L_x_3483) ;  /* 0x0000019e04247947 */ /* 0x000fea000b800000 */
[----:B------:R-:W0:Y:S02]  /*107d0*/  S2R R0, SR_TID.X ;  /* 0x0000000000007919 */ /* 0x000e240000002100 */
[----:B0-----:R-:W-:-:S05]  /*107e0*/  VIADD R3, R0, 0xffffff80 ;  /* 0xffffff8000037836 */ /* 0x001fca0000000000 */
[----:B------:R-:W-:-:S04]  /*107f0*/  SHF.R.S32.HI R0, RZ, 0x1f, R3 ;  /* 0x0000001fff007819 */ /* 0x000fc80000011403 */
[----:B------:R-:W-:-:S04]  /*10800*/  LEA.HI R0, R0, R3, RZ, 0x7 ;  /* 0x0000000300007211 */ /* 0x000fc800078f38ff */
[----:B------:R-:W-:-:S05]  /*10810*/  SHF.R.S32.HI R0, RZ, 0x7, R0 ;  /* 0x00000007ff007819 */ /* 0x000fca0000011400 */
[----:B------:R0:W1:Y:S02]  /*10820*/  SHFL.IDX PT, R233, R0, RZ, 0x1f ;  /* 0x00001fff00e97589 */ /* 0x00006400000e0000 */
.L_x_3710:
[----:B01----:R-:W-:Y:S01]  /*10830*/  LEA.HI R0, R233, R233, RZ, 0x1 ;  /* 0x000000e9e9007211 */ /* 0x003fe200078f08ff */
        /* <DEDUP_REMOVED lines=24> */
.L_x_3484:
        /* <DEDUP_REMOVED lines=8> */
[----:B------:R0:W1:Y:S03]  /*10a40*/  SYNCS.PHASECHK.TRANS64.TRYWAIT P0, [R16+URZ+0x33400], R3 ;  /* 0x03340003100075a7 */ /* 0x000066000800017f */
[----:B-1----:R-:W-:Y:S05]  /*10a50*/  @!P0 NANOSLEEP.SYNCS 0x989680 ;  /* 0x009896800000895d */ /* 0x002fea0003900000 */
[----:B------:R-:W1:Y:S01]  /*10a60*/  @!P0 SYNCS.PHASECHK.TRANS64 P0, [R16+URZ+0x33400], R3 ;  /* 0x03340003100085a7 */ /* 0x000e62000800007f */
[----:B------:R-:W-:Y:S04]  /*10a70*/  BSSY B0, `(.L_x_3486) ;  /* 0x0000006000007945 */ /* 0x000fe80003800000 */
[----:B-1----:R-:W-:Y:S05]  /*10a80*/  @P0 BRA `(.L_x_3487) ;  /* 0x0000000000100947 */ /* 0x002fea0003800000 */
.L_x_3488:
[----:B-1----:R1:W2:Y:S02]  /*10a90*/  SYNCS.PHASECHK.TRANS64.TRYWAIT P0, [R16+URZ+0x33400], R3 ;  /* 0x03340003100075a7 */ /* 0x0022a4000800017f */
[----:B--2---:R-:W-:Y:S05]  /*10aa0*/  @!P0 NANOSLEEP.SYNCS 0x989680 ;  /* 0x009896800000895d */ /* 0x004fea0003900000 */
[----:B------:R-:W2:Y:S02]  /*10ab0*/  @!P0 SYNCS.PHASECHK.TRANS64 P0, [R16+URZ+0x33400], R3 ;  /* 0x03340003100085a7 */ /* 0x000ea4000800007f */
[----:B--2---:R-:W-:Y:S05]  /*10ac0*/  @!P0 BRA `(.L_x_3488) ;  /* 0xfffffffc00f08947 */ /* 0x004fea000383ffff */
.L_x_3487:
[----:B------:R-:W-:Y:S05]  /*10ad0*/  BSYNC B0 ;  /* 0x0000000000007941 */ /* 0x000fea0003800000 */
.L_x_3486:
[----:B------:R-:W-:Y:S05]  /*10ae0*/  BRA `(.L_x_3489) ;  /* 0x0000006c003c7947 */ /* 0x000fea0003800000 */
.L_x_3485:
[----:B------:R-:W0:Y:S01]  /*10af0*/  LDC.64 R24, c[0x0][0x3e8] ;  /* 0x0000fa00ff187b82 */ /* 0x000e220000000a00 */
[----:B------:R-:W-:Y:S01]  /*10b00*/  ULOP3.LUT UP0, URZ, UR52, 0x1bf, URZ, 0xc0, !UPT ;  /* 0x000001bf343f7892 */ /* 0x000fe2000f80c03f */
[----:B-----5:R-:W-:Y:S01]  /*10b10*/  SHF.R.S32.HI R0, RZ, 0x1f, R145 ;  /* 0x0000001fff007819 */ /* 0x020fe20000011491 */
[----:B------:R-:W-:Y:S01]  /*10b20*/  ULDC.64 UR4, c[0x0][0x3f8] ;  /* 0x0000fe0000047ab9 */ /* 0x000fe20000000a00 */
[----:B------:R-:W-:-:S03]  /*10b30*/  ULDC.64 UR6, c[0x0][0x408] ;  /* 0x0001020000067ab9 */ /* 0x000fc60000000a00 */
[----:B------:R-:W-:Y:S01]  /*10b40*/  PLOP3.LUT P0, PT, PT, PT, UP0, 0x80, 0x0 ;  /* 0x000000000000781c */ /* 0x000fe20003f0f008 */
[----:B------:R-:W1:Y:S01]  /*10b50*/  LDC.64 R28, c[0x0][0x400] ;  /* 0x00010000ff1c7b82 */ /* 0x000e620000000a00 */
[C---:B------:R-:W-:Y:S02]  /*10b60*/  IMAD R4, R0.reuse, UR4, RZ ;  /* 0x0000000400047c24 */ /* 0x040fe4000f8e02ff */
        /* <DEDUP_REMOVED lines=24> */
.L_x_3490:
[----:B------:R-:W2:Y:S01]  /*10cf0*/  LDL R45, [R1+0x4] ;  /* 0x00000400012d7983 */ /* 0x000ea20000100800 */
[----:B------:R-:W-:Y:S01]  /*10d00*/  ULDC.U8 UR4, c[0x0][0x410] ;  /* 0x0001040000047ab9 */ /* 0x000fe20000000000 */
[----:B------:R-:W-:Y:S01]  /*10d10*/  BSSY B0, `(.L_x_3491) ;  /* 0x00006a4000007945 */ /* 0x000fe20003800000 */
[----:B------:R-:W-:Y:S01]  /*10d20*/  ISETP.NE.AND P0, PT, RZ, UR4, PT ;  /* 0x00000004ff007c0c */ /* 0x000fe2000bf05270 */
[----:B--2---:R-:W-:-:S12]  /*10d30*/  IMAD R10, R45, 0x80, R220 ;  /* 0x000000802d0a7824 */ /* 0x004fd800078e02dc */
[----:B------:R-:W-:Y:S05]  /*10d40*/  @!P0 BRA `(.L_x_3492) ;  /* 0x0000003400388947 */ /* 0x000fea0003800000 */
[----:B------:R-:W-:-:S03]  /*10d50*/  UMOV UR4, 0xffffffff ;  /* 0xffffffff00047882 */ /* 0x000fc60000000000 */
[----:B------:R-:W-:Y:S05]  /*10d60*/  BRA.DIV UR4, `(.L_x_3493) ;  /* 0x0000019604fc7947 */ /* 0x000fea000b800000 */
[----:B------:R0:W1:Y:S04]  /*10d70*/  SHFL.IDX PT, R3, R24, RZ, 0x1e1f ;  /* 0x001e1fff18037589 */ /* 0x00006800000e0000 */
[----:B------:R0:W2:Y:S04]  /*10d80*/  SHFL.IDX PT, R14, R28, RZ, 0x1e1f ;  /* 0x001e1fff1c0e7589 */ /* 0x0000a800000e0000 */
[----:B------:R0:W3:Y:S04]  /*10d90*/  SHFL.IDX PT, R0, R26, RZ, 0x1e1f ;  /* 0x001e1fff1a007589 */ /* 0x0000e800000e0000 */
[----:B------:R0:W4:Y:S02]  /*10da0*/  SHFL.IDX PT, R4, R27, RZ, 0x1e1f ;  /* 0x001e1fff1b047589 */ /* 0x00012400000e0000 */
.L_x_3716:
[----:B------:R-:W-:Y:S01]  /*10db0*/  ULDC UR4, c[0x0][0x448] ;  /* 0x0001120000047ab9 */ /* 0x000fe20000000800 */
[----:B------:R-:W-:Y:S01]  /*10dc0*/  BSSY B1, `(.L_x_3494) ;  /* 0x000004d000017945 */ /* 0x000fe20003800000 */
[----:B------:R-:W-:Y:S01]  /*10dd0*/  IMAD R153, R153, UR4, RZ ;  /* 0x0000000499997c24 */ /* 0x000fe2000f8e02ff */
[----:B------:R-:W-:Y:S02]  /*10de0*/  CS2R R8, SRZ ;  /* 0x0000000000087805 */ /* 0x000fe4000001ff00 */
[----:B------:R-:W-:Y:S02]  /*10df0*/  CS2R R12, SRZ ;  /* 0x00000000000c7805 */ /* 0x000fe4000001ff00 */
[----:B0-----:R-:W-:Y:S02]  /*10e00*/  CS2R R24, SRZ ;  /* 0x0000000000187805 */ /* 0x001fe4000001ff00 */
[----:B------:R-:W-:Y:S02]  /*10e10*/  CS2R R28, SRZ ;  /* 0x00000000001c7805 */ /* 0x000fe4000001ff00 */
[----:B------:R-:W-:-:S02]  /*10e20*/  ISETP.GE.AND P0, PT, R10, R153, PT ;  /* 0x000000990a00720c */ /* 0x000fc40003f06270 */
        /* <DEDUP_REMOVED lines=8> */
[----:B------:R-:W-:Y:S06]  /*10eb0*/  @P0 BRA `(.L_x_3495) ;  /* 0x0000000000f40947 */ /* 0x000fec0003800000 */
[----:B------:R-:W3:Y:S01]  /*10ec0*/  LDL R43, [R1+0x64] ;  /* 0x00006400012b7983 */ /* 0x000ee20000100800 */
[----:B------:R-:W-:-:S03]  /*10ed0*/  ULDC UR4, c[0x0][0x3f4] ;  /* 0x0000fd0000047ab9 */ /* 0x000fc60000000800 */
[----:B------:R-:W3:Y:S04]  /*10ee0*/  LDL R42, [R1+0x60] ;  /* 0x00006000012a7983 */ /* 0x000ee80000100800 */
[----:B------:R-:W3:Y:S04]  /*10ef0*/  LDL R15, [R1+0x5c] ;  /* 0x00005c00010f7983 */ /* 0x000ee80000100800 */
[----:B------:R-:W3:Y:S04]  /*10f00*/  LDL R51, [R1+0x58] ;  /* 0x0000580001337983 */ /* 0x000ee80000100800 */
[----:B------:R-:W3:Y:S01]  /*10f10*/  LDL R50, [R1+0x54] ;  /* 0x0000540001327983 */ /* 0x000ee20000100800 */
[----:B------:R-:W-:-:S02]  /*10f20*/  ISETP.GE.AND P5, PT, R22, UR4, PT ;  /* 0x0000000416007c0c */ /* 0x000fc4000bfa6270 */
[----:B------:R-:W-:Y:S02]  /*10f30*/  CS2R R38, SRZ ;  /* 0x0000000000267805 */ /* 0x000fe4000001ff00 */
[----:B------:R-:W-:Y:S02]  /*10f40*/  ISETP.GE.AND P2, PT, R223, UR4, PT ;  /* 0x00000004df007c0c */ /* 0x000fe4000bf46270 */
[----:B------:R-:W-:Y:S02]  /*10f50*/  CS2R R36, SRZ ;  /* 0x0000000000247805 */ /* 0x000fe4000001ff00 */
[----:B------:R-:W-:Y:S02]  /*10f60*/  ISETP.GE.AND P3, PT, R222, UR4, PT ;  /* 0x00000004de007c0c */ /* 0x000fe4000bf66270 */
[----:B------:R-:W-:-:S03]  /*10f70*/  CS2R R32, SRZ ;  /* 0x0000000000207805 */ /* 0x000fc6000001ff00 */
[----:B------:R-:W-:Y:S02]  /*10f80*/  @!P5 SHF.R.S32.HI R5, RZ, 0x1f, R22 ;  /* 0x0000001fff05d819 */ /* 0x000fe40000011416 */
[C---:B--2---:R-:W-:Y:S02]  /*10f90*/  @!P5 IADD3 R8, P1, R22.reuse, R14, RZ ;  /* 0x0000000e1608d210 */ /* 0x044fe40007f3e0ff */
[-C--:B-1----:R-:W-:Y:S02]  /*10fa0*/  @!P5 IADD3 R6, P0, R22, R3.reuse, RZ ;  /* 0x000000031606d210 */ /* 0x082fe40007f1e0ff */
[----:B------:R-:W-:Y:S01]  /*10fb0*/  @!P2 IADD3 R10, P4, R223, R3, RZ ;  /* 0x00000003df0aa210 */ /* 0x000fe20007f9e0ff */
[----:B----4-:R-:W-:Y:S01]  /*10fc0*/  @!P5 IMAD.X R9, R4, 0x1, R5, P1 ;  /* 0x000000010409d824 */ /* 0x010fe200008e0605 */
[----:B---3--:R-:W-:Y:S02]  /*10fd0*/  @!P5 IADD3.X R7, R0, R5, RZ, P0, !PT ;  /* 0x000000050007d210 */ /* 0x008fe400007fe4ff */
[----:B------:R-:W-:-:S02]  /*10fe0*/  ISETP.GE.AND P1, PT, R225, UR4, PT ;  /* 0x00000004e1007c0c */ /* 0x000fc4000bf26270 */
[----:B------:R0:W5:Y:S01]  /*10ff0*/  @!P5 LD.E.64 R36, desc[UR54][R8.64] ;  /* 0x000000360824d980 */ /* 0x000162000c101b00 */
[----:B------:R-:W-:-:S03]  /*11000*/  @!P2 IADD3 R12, P0, R223, R14, RZ ;  /* 0x0000000edf0ca210 */ /* 0x000fc60007f1e0ff */
[----:B------:R1:W5:Y:S01]  /*11010*/  @!P5 LD.E.64 R38, desc[UR54][R6.64] ;  /* 0x000000360626d980 */ /* 0x000362000c101b00 */
[----:B------:R-:W-:Y:S02]  /*11020*/  @!P3 IADD3 R40, P5, R222, R14, RZ ;  /* 0x0000000ede28b210 */ /* 0x000fe40007fbe0ff */
[----:B------:R-:W-:Y:S02]  /*11030*/  CS2R R34, SRZ ;  /* 0x0000000000227805 */ /* 0x000fe4000001ff00 */
[----:B------:R-:W-:Y:S02]  /*11040*/  CS2R R28, SRZ ;  /* 0x00000000001c7805 */ /* 0x000fe4000001ff00 */
[----:B------:R-:W-:Y:S02]  /*11050*/  CS2R R30, SRZ ;  /* 0x00000000001e7805 */ /* 0x000fe4000001ff00 */
[----:B------:R-:W-:Y:S02]  /*11060*/  CS2R R24, SRZ ;  /* 0x0000000000187805 */ /* 0x000fe4000001ff00 */
[----:B------:R-:W-:-:S02]  /*11070*/  CS2R R26, SRZ ;  /* 0x00000000001a7805 */ /* 0x000fc4000001ff00 */
[----:B0-----:R-:W-:Y:S01]  /*11080*/  CS2R R8, SRZ ;  /* 0x0000000000087805 */ /* 0x001fe2000001ff00 */
[--C-:B------:R-:W-:Y:S01]  /*11090*/  @!P2 IMAD.X R11, R0, 0x1, R43.reuse, P4 ;  /* 0x00000001000ba824 */ /* 0x100fe200020e062b */
[----:B------:R-:W-:Y:S01]  /*110a0*/  @!P3 IADD3 R20, P4, R222, R3, RZ ;  /* 0x00000003de14b210 */ /* 0x000fe20007f9e0ff */
[C---:B------:R-:W-:Y:S02]  /*110b0*/  @!P2 IMAD.X R13, R4.reuse, 0x1, R43, P0 ;  /* 0x00000001040da824 */ /* 0x040fe400000e062b */
[--C-:B------:R-:W-:Y:S01]  /*110c0*/  @!P3 IMAD.X R41, R4, 0x1, R42.reuse, P5 ;  /* 0x000000010429b824 */ /* 0x100fe200028e062a */
[----:B------:R-:W5:Y:S01]  /*110d0*/  @!P2 LD.E.64 R32, desc[UR54][R10.64] ;  /* 0x000000360a20a980 */ /* 0x000f62000c101b00 */
[----:B------:R-:W-:Y:S01]  /*110e0*/  @!P3 IMAD.X R21, R0, 0x1, R42, P4 ;  /* 0x000000010015b824 */ /* 0x000fe200020e062a */
[----:B------:R-:W-:Y:S02]  /*110f0*/  ISETP.GE.AND P0, PT, R224, UR4, PT ;  /* 0x00000004e0007c0c */ /* 0x000fe4000bf06270 */
[----:B------:R-:W5:Y:S01]  /*11100*/  @!P2 LD.E.64 R34, desc[UR54][R12.64] ;  /* 0x000000360c22a980 */ /* 0x000f62000c101b00 */
[----:B------:R-:W-:-:S03]  /*11110*/  ISETP.GE.AND P2, PT, R226, UR4, PT ;  /* 0x00000004e2007c0c */ /* 0x000fc6000bf46270 */
[----:B------:R-:W5:Y:S01]  /*11120*/  @!P3 LD.E.64 R28, desc[UR54][R20.64] ;  /* 0x00000036141cb980 */ /* 0x000f62000c101b00 */
[----:B------:R-:W-:-:S03]  /*11130*/  @!P1 IADD3 R42, P4, R225, R14, RZ ;  /* 0x0000000ee12a9210 */ /* 0x000fc60007f9e0ff */
[----:B------:R0:W5:Y:S01]  /*11140*/  @!P3 LD.E.64 R30, desc[UR54][R40.64] ;  /* 0x00000036281eb980 */ /* 0x000162000c101b00 */
[----:B-1----:R-:W-:Y:S02]  /*11150*/  @!P1 IADD3 R6, P3, R225, R3, RZ ;  /* 0x00000003e1069210 */ /* 0x002fe40007f7e0ff */
[----:B------:R-:W-:-:S03]  /*11160*/  @!P1 IADD3.X R43, R4, R15, RZ, P4, !PT ;  /* 0x0000000f042b9210 */ /* 0x000fc600027fe4ff */
[----:B------:R-:W-:Y:S02]  /*11170*/  @!P1 IMAD.X R7, R0, 0x1, R15, P3 ;  /* 0x0000000100079824 */ /* 0x000fe400018e060f */
[----:B------:R1:W5:Y:S01]  /*11180*/  @!P1 LD.E.64 R26, desc[UR54][R42.64] ;  /* 0x000000362a1a9980 */ /* 0x000362000c101b00 */
[----:B------:R-:W-:-:S03]  /*11190*/  @!P0 IADD3 R46, P5, R224, R3, RZ ;  /* 0x00000003e02e8210 */ /* 0x000fc60007fbe0ff */
[----:B------:R1:W5:Y:S01]  /*111a0*/  @!P1 LD.E.64 R24, desc[UR54][R6.64] ;  /* 0x0000003606189980 */ /* 0x000362000c101b00 */
[-C--:B0-----:R-:W-:Y:S02]  /*111b0*/  @!P0 IADD3 R40, P1, R224, R14.reuse, RZ ;  /* 0x0000000ee0288210 */ /* 0x081fe40007f3e0ff */
[C---:B------:R-:W-:Y:S02]  /*111c0*/  @!P2 IADD3 R48, P3, R226.reuse, R3, RZ ;  /* 0x00000003e230a210 */ /* 0x040fe40007f7e0ff */
[----:B------:R-:W-:Y:S02]  /*111d0*/  @!P2 IADD3 R14, P4, R226, R14, RZ ;  /* 0x0000000ee20ea210 */ /* 0x000fe40007f9e0ff */
[----:B------:R-:W-:Y:S02]  /*111e0*/  CS2R R12, SRZ ;  /* 0x00000000000c7805 */ /* 0x000fe4000001ff00 */
[----:B------:R-:W-:Y:S02]  /*111f0*/  CS2R R20, SRZ ;  /* 0x0000000000147805 */ /* 0x000fe4000001ff00 */
[----:B------:R-:W-:Y:S01]  /*11200*/  CS2R R10, SRZ ;  /* 0x00000000000a7805 */ /* 0x000fe2000001ff00 */
[----:B------:R-:W-:-:S02]  /*11210*/  @!P0 IMAD.X R47, R0, 0x1, R51, P5 ;  /* 0x00000001002f8824 */ /* 0x000fc400028e0633 */
[----:B------:R-:W-:Y:S02]  /*11220*/  @!P0 IMAD.X R41, R4, 0x1, R51, P1 ;  /* 0x0000000104298824 */ /* 0x000fe400008e0633 */
[--C-:B------:R-:W-:Y:S01]  /*11230*/  @!P2 IMAD.X R49, R0, 0x1, R50.reuse, P3 ;  /* 0x000000010031a824 */ /* 0x100fe200018e0632 */
[----:B------:R1:W5:Y:S01]  /*11240*/  @!P0 LD.E.64 R12, desc[UR54][R46.64] ;  /* 0x000000362e0c8980 */ /* 0x000362000c101b00 */
[----:B------:R-:W-:-:S03]  /*11250*/  @!P2 IMAD.X R15, R4, 0x1, R50, P4 ;  /* 0x00000001040fa824 */ /* 0x000fc600020e0632 */
[----:B------:R1:W5:Y:S04]  /*11260*/  @!P0 LD.E.64 R20, desc[UR54][R40.64] ;  /* 0x0000003628148980 */ /* 0x000368000c101b00 */
[----:B------:R1:W5:Y:S04]  /*11270*/  @!P2 LD.E.64 R8, desc[UR54][R48.64] ;  /* 0x000000363008a980 */ /* 0x000368000c101b00 */
[----:B------:R1:W5:Y:S02]  /*11280*/  @!P2 LD.E.64 R10, desc[UR54][R14.64] ;  /* 0x000000360e0aa980 */ /* 0x000364000c101b00 */
.L_x_3495:
[----:B------:R-:W-:Y:S05]  /*11290*/  BSYNC B1 ;  /* 0x0000000000017941 */ /* 0x000fea0003800000 */
.L_x_3494:
[----:B------:R-:W-:Y:S01]  /*112a0*/  ULEA.HI UR4, UR43, UR43, URZ, 0x1 ;  /* 0x0000002b2b047291 */ /* 0x000fe2000f8f083f */
[----:B---3--:R-:W-:Y:S01]  /*112b0*/  IMAD R0, R45, -0x80, R153 ;  /* 0xffffff802d007824 */ /* 0x008fe200078e0299 */
[----:B------:R-:W-:Y:S02]  /*112c0*/  BSSY B1, `(.L_x_3496) ;  /* 0x0000009000017945 */ /* 0x000fe40003800000 */
[----:B------:R-:W-:Y:S02]  /*112d0*/  ULOP3.LUT UR4, UR4, 0xfffffffe, URZ, 0xc0, !UPT ;  /* 0xfffffffe04047892 */ /* 0x000fe4000f8ec03f */
[----:B-1----:R-:W-:Y:S02]  /*112e0*/  VIMNMX R3, R0, 0x80, PT ;  /* 0x0000008000037848 */ /* 0x002fe40003fe0100 */
[----:B------:R-:W-:Y:S02]  /*112f0*/  UIADD3 UR4, UR43, -UR4, URZ ;  /* 0x800000042b047290 */ /* 0x000fe4000fffe03f */
[----:B------:R-:W-:-:S04]  /*11300*/  ISETP.GE.AND P1, PT, R220, R3, PT ;  /* 0x00000003dc00720c */ /* 0x000fc80003f26270 */
[----:B------:R-:W-:-:S05]  /*11310*/  IMAD.U32 R5, RZ, RZ, UR4 ;  /* 0x00000004ff057e24 */ /* 0x000fca000f8e00ff */
[----:B------:R-:W-:-:S04]  /*11320*/  SHF.L.U32 R5, R5, 0x1f, RZ ;  /* 0x0000001f05057819 */ /* 0x000fc800000006ff */
[----:B------:R-:W0:Y:S02]  /*11330*/  SYNCS.PHASECHK.TRANS64.TRYWAIT P0, [R16+URZ+0x33400], R5 ;  /* 0x03340005100075a7 */ /* 0x000e24000800017f */
[----:B0-----:R-:W-:Y:S05]  /*11340*/  @!P0 BRA `(.L_x_3497) ;  /* 0x0000019000f48947 */ /* 0x001fea0003800000 */
.L_x_3717:
[----:B------:R-:W-:Y:S05]  /*11350*/  BSYNC B1 ;  /* 0x0000000000017941 */ /* 0x000fea0003800000 */
.L_x_3496:
[----:B------:R-:W-:Y:S05]  /*11360*/  @P1 BRA `(.L_x_3498) ;  /* 0x0000006000f81947 */ /* 0x000fea0003800000 */
[----:B0-----:R-:W0:Y:S01]  /*11370*/  LDC R5, c[0x0][0x3f4] ;  /* 0x0000fd00ff057b82 */ /* 0x001e220000000800 */
[----:B------:R-:W-:Y:S01]  /*11380*/  IMAD.IADD R3, R16, 0x1, R235 ;  /* 0x0000000110037824 */ /* 0x000fe200078e02eb */
[----:B------:R-:W-:Y:S01]  /*11390*/  BSSY B1, `(.L_x_3499) ;  /* 0x0000080000017945 */ /* 0x000fe20003800000 */
[----:B------:R-:W-:-:S03]  /*113a0*/  LOP3.LUT P5, RZ, R236, 0x2, RZ, 0xc0, !PT ;  /* 0x00000002ecff7812 */ /* 0x000fc600078ac0ff */
[----:B------:R-:W-:Y:S02]  /*113b0*/  IADD3 R0, R3, 0x20, RZ ;  /* 0x0000002003007810 */ /* 0x000fe40007ffe0ff */
[-C--:B0-----:R-:W-:Y:S02]  /*113c0*/  ISETP.GE.AND P6, PT, R22, R5.reuse, PT ;  /* 0x000000051600720c */ /* 0x081fe40003fc6270 */
[-C--:B------:R-:W-:Y:S02]  /*113d0*/  ISETP.GE.AND P0, PT, R223, R5.reuse, PT ;  /* 0x00000005df00720c */ /* 0x080fe40003f06270 */
[-C--:B------:R-:W-:Y:S02]  /*113e0*/  ISETP.GE.AND P1, PT, R222, R5.reuse, PT ;  /* 0x00000005de00720c */ /* 0x080fe40003f26270 */
[-C--:B------:R-:W-:Y:S02]  /*113f0*/  ISETP.GE.AND P2, PT, R225, R5.reuse, PT ;  /* 0x00000005e100720c */ /* 0x080fe40003f46270 */
[----:B------:R-:W-:-:S02]  /*11400*/  ISETP.GE.AND P3, PT, R224, R5, PT ;  /* 0x00000005e000720c */ /* 0x000fc40003f66270 */
[----:B------:R-:W-:-:S03]  /*11410*/  ISETP.GE.AND P4, PT, R226, R5, PT ;  /* 0x00000005e200720c */ /* 0x000fc60003f86270 */
[----:B------:R-:W-:Y:S10]  /*11420*/  @P6 BRA `(.L_x_3500) ;  /* 0x0000000400d86947 */ /* 0x000ff40003800000 */
[----:B----4-:R-:W0:Y:S01]  /*11430*/  LDS.128 R4, [R3+0x1e200] ;  /* 0x01e2000003047984 */ /* 0x010e220000000c00 */
[----:B-----5:R-:W-:Y:S02]  /*11440*/  SHF.R.U32.HI R41, RZ, 0x8, R39 ;  /* 0x00000008ff297819 */ /* 0x020fe40000011627 */
[----:B------:R-:W-:Y:S02]  /*11450*/  LOP3.LUT R40, R39, 0xff, RZ, 0xc0, !PT ;  /* 0x000000ff27287812 */ /* 0x000fe400078ec0ff */
[----:B------:R-:W-:Y:S02]  /*11460*/  LOP3.LUT R41, R41, 0xff, RZ, 0xc0, !PT ;  /* 0x000000ff29297812 */ /* 0x000fe400078ec0ff */
[----:B------:R-:W-:Y:S02]  /*11470*/  SHF.R.U32.HI R45, RZ, 0x8, R37 ;  /* 0x00000008ff2d7819 */ /* 0x000fe40000011625 */
[----:B------:R-:W-:Y:S02]  /*11480*/  PRMT R40, R41, 0x7604, R40 ;  /* 0x0000760429287816 */ /* 0x000fe40000000028 */
[----:B------:R-:W-:-:S02]  /*11490*/  SHF.R.U32.HI R47, RZ, 0x10, R39 ;  /* 0x00000010ff2f7819 */ /* 0x000fc40000011627 */
[----:B------:R-:W-:Y:S02]  /*114a0*/  SHF.R.U32.HI R41, RZ, 0x8, R36 ;  /* 0x00000008ff297819 */ /* 0x000fe40000011624 */
[----:B------:R-:W-:Y:S02]  /*114b0*/  LOP3.LUT R42, R37, 0xff, RZ, 0xc0, !PT ;  /* 0x000000ff252a7812 */ /* 0x000fe400078ec0ff */
[----:B------:R-:W-:Y:S02]  /*114c0*/  LOP3.LUT R45, R45, 0xff, RZ, 0xc0, !PT ;  /* 0x000000ff2d2d7812 */ /* 0x000fe400078ec0ff */
[----:B------:R-:W-:Y:S02]  /*114d0*/  SHF.R.U32.HI R46, RZ, 0x10, R37 ;  /* 0x00000010ff2e7819 */ /* 0x000fe40000011625 */
[----:B------:R-:W-:Y:S02]  /*114e0*/  SHF.R.U32.HI R15, RZ, 0x8, R38 ;  /* 0x00000008ff0f7819 */ /* 0x000fe40000011626 */
[----:B------:R-:W-:Y:S01]  /*114f0*/  LOP3.LUT R43, R41, 0xff, RZ, 0xc0, !PT ;  /* 0x000000ff292b7812 */ /* 0x000fe200078ec0ff */
[----:B------:R-:W-:Y:S01]  /*11500*/  IMAD.U32 R41, R47, 0x10000, RZ ;  /* 0x000100002f297824 */ /* 0x000fe200078e00ff */
[----:B------:R-:W-:Y:S01]  /*11510*/  PRMT R42, R45, 0x7604, R42 ;  /* 0x000076042d2a7816 */ /* 0x000fe2000000002a */
[----:B------:R-:W-:Y:S01]  /*11520*/  IMAD.U32 R45, R46, 0x10000, RZ ;  /* 0x000100002e2d7824 */ /* 0x000fe200078e00ff */
[----:B--2---:R-:W-:-:S02]  /*11530*/  LOP3.LUT R14, R38, 0xff, RZ, 0xc0, !PT ;  /* 0x000000ff260e7812 */ /* 0x004fc400078ec0ff */
[----:B------:R-:W-:Y:S02]  /*11540*/  LOP3.LUT R15, R15, 0xff, RZ, 0xc0, !PT ;  /* 0x000000ff0f0f7812 */ /* 0x000fe400078ec0ff */
[----:B------:R-:W-:Y:S02]  /*11550*/  LOP3.LUT R41, R40, 0xff0000, R41, 0xf8, !PT ;  /* 0x00ff000028297812 */ /* 0x000fe400078ef829 */
[----:B------:R-:W-:Y:S02]  /*11560*/  LOP3.LUT R45, R42, 0xff0000, R45, 0xf8, !PT ;  /* 0x00ff00002a2d7812 */ /* 0x000fe400078ef82d */
[----:B------:R-:W-:Y:S02]  /*11570*/  PRMT R15, R15, 0x7604, R14 ;  /* 0x000076040f0f7816 */ /* 0x000fe4000000000e */
[----:B------:R-:W-:Y:S02]  /*11580*/  LOP3.LUT R14, R36, 0xff, RZ, 0xc0, !PT ;  /* 0x000000ff240e7812 */ /* 0x000fe400078ec0ff */
[----:B------:R-:W-:-:S02]  /*11590*/  LOP3.LUT R45, R45, 0xff000000, R37, 0xf8, !PT ;  /* 0xff0000002d2d7812 */ /* 0x000fc400078ef825 */
[----:B------:R-:W-:Y:S02]  /*115a0*/  LOP3.LUT R41, R41, 0xff000000, R39, 0xf8, !PT ;  /* 0xff00000029297812 */ /* 0x000fe400078ef827 */
[----:B------:R-:W-:Y:S02]  /*115b0*/  PRMT R43, R43, 0x7604, R14 ;  /* 0x000076042b2b7816 */ /* 0x000fe4000000000e */
[-C--:B0-----:R-:W-:Y:S02]  /*115c0*/  F2FP.F16.E4M3.UNPACK_B R14, R6.reuse.H1 ;  /* 0x00000006ff0e723e */ /* 0x081fe400030006ff */
[----:B------:R-:W-:Y:S02]  /*115d0*/  F2FP.F16.E4M3.UNPACK_B R46, R45 ;  /* 0x0000002dff2e723e */ /* 0x000fe400020006ff */
[----:B------:R-:W-:Y:S01]  /*115e0*/  F2FP.F16.E4M3.UNPACK_B R39, R41 ;  /* 0x00000029ff27723e */ /* 0x000fe200020006ff */
[--C-:B------:R-:W-:Y:S01]  /*115f0*/  HADD2.F32 R37, -RZ, R14.reuse.H0_H0 ;  /* 0x2000000eff257230 */ /* 0x100fe20000004100 */
[----:B------:R-:W-:Y:S01]  /*11600*/  LOP3.LUT R43, R43, 0xff0000, R36, 0xf8, !PT ;  /* 0x00ff00002b2b7812 */ /* 0x000fe200078ef824 */
[----:B------:R-:W-:Y:S01]  /*11610*/  HADD2.F32 R14, -RZ, R14.H1_H1 ;  /* 0x3000000eff0e7230 */ /* 0x000fe20000004100 */
[----:B------:R-:W-:Y:S01]  /*11620*/  LOP3.LUT R15, R15, 0xff0000, R38, 0xf8, !PT ;  /* 0x00ff00000f0f7812 */ /* 0x000fe200078ef826 */
[--C-:B------:R-:W-:Y:S01]  /*11630*/  HADD2.F32 R47, -RZ, R46.reuse.H1_H1 ;  /* 0x3000002eff2f7230 */ /* 0x100fe20000004100 */
[----:B------:R-:W-:Y:S01]  /*11640*/  LOP3.LUT R43, R43, 0xff000000, R36, 0xf8, !PT ;  /* 0xff0000002b2b7812 */ /* 0x000fe200078ef824 */
[--C-:B------:R-:W-:Y:S01]  /*11650*/  HADD2.F32 R42, -RZ, R39.reuse.H1_H1 ;  /* 0x30000027ff2a7230 */ /* 0x100fe20000004100 */
[----:B------:R-:W-:Y:S01]  /*11660*/  F2FP.F16.E4M3.UNPACK_B R36, R6 ;  /* 0x00000006ff24723e */ /* 0x000fe200020006ff */
[----:B------:R-:W-:Y:S01]  /*11670*/  HADD2.F32 R46, -RZ, R46.H0_H0 ;  /* 0x2000002eff2e7230 */ /* 0x000fe20000004100 */
[----:B------:R-:W-:Y:S01]  /*11680*/  LOP3.LUT R40, R15, 0xff000000, R38, 0xf8, !PT ;  /* 0xff0000000f287812 */ /* 0x000fe200078ef826 */
[C---:B------:R-:W-:Y:S01]  /*11690*/  FMUL.FTZ R48, R14.reuse, R47 ;  /* 0x0000002f0e307220 */ /* 0x040fe20000410000 */
[----:B------:R-:W-:Y:S01]  /*116a0*/  FMUL.FTZ R52, R14, R42 ;  /* 0x0000002a0e347220 */ /* 0x000fe20000410000 */
[-C--:B------:R-:W-:Y:S01]  /*116b0*/  F2FP.F16.E4M3.UNPACK_B R14, R5.reuse ;  /* 0x00000005ff0e723e */ /* 0x080fe200020006ff */
[----:B------:R-:W-:Y:S01]  /*116c0*/  HADD2.F32 R39, -RZ, R39.H0_H0 ;  /* 0x20000027ff277230 */ /* 0x000fe20000004100 */
[----:B------:R-:W-:Y:S01]  /*116d0*/  F2FP.F16.E4M3.UNPACK_B R15, R5.H1 ;  /* 0x00000005ff0f723e */ /* 0x000fe200030006ff */
[----:B------:R-:W-:-:S02]  /*116e0*/  HADD2.F32 R5, -RZ, R36.H1_H1 ;  /* 0x30000024ff057230 */ /* 0x000fc40000004100 */
[C---:B------:R-:W-:Y:S01]  /*116f0*/  FFMA.FTZ R50, R37.reuse, R42, -R48 ;  /* 0x0000002a25327223 */ /* 0x040fe20000010830 */
[----:B------:R-:W-:Y:S01]  /*11700*/  FFMA.FTZ R51, R37, R47, R52 ;  /* 0x0000002f25337223 */ /* 0x000fe20000010034 */
[----:B------:R-:W-:Y:S01]  /*11710*/  HADD2.F32 R36, -RZ, R36.H0_H0 ;  /* 0x20000024ff247230 */ /* 0x000fe20000004100 */
[----:B------:R-:W-:Y:S01]  /*11720*/  F2FP.F16.E4M3.UNPACK_B R38, R7 ;  /* 0x00000007ff26723e */ /* 0x000fe200020006ff */
[C---:B------:R-:W-:Y:S01]  /*11730*/  FMUL.FTZ R37, R5.reuse, R46 ;  /* 0x0000002e05257220 */ /* 0x040fe20000410000 */
[----:B------:R-:W-:Y:S01]  /*11740*/  F2FP.F16.E4M3.UNPACK_B R45, R45.H1 ;  /* 0x0000002dff2d723e */ /* 0x000fe200030006ff */
[----:B------:R-:W-:Y:S01]  /*11750*/  FMUL.FTZ R49, R5, R39 ;  /* 0x0000002705317220 */ /* 0x000fe20000410000 */
[----:B------:R-:W-:Y:S01]  /*11760*/  F2FP.F16.E4M3.UNPACK_B R41, R41.H1 ;  /* 0x00000029ff29723e */ /* 0x000fe200030006ff */
[----:B------:R-:W-:Y:S01]  /*11770*/  FFMA.FTZ R47, R36, R39, -R37 ;  /* 0x00000027242f7223 */ /* 0x000fe20000010825 */
[----:B------:R-:W-:Y:S01]  /*11780*/  F2FP.F16.E4M3.UNPACK_B R7, R7.H1 ;  /* 0x00000007ff07723e */ /* 0x000fe200030006ff */
[----:B------:R-:W-:-:S02]  /*11790*/  HADD2.F32 R5, -RZ, R38.H1_H1 ;  /* 0x30000026ff057230 */ /* 0x000fc40000004100 */
[----:B------:R-:W-:Y:S01]  /*117a0*/  FFMA.FTZ R48, R36, R46, R49 ;  /* 0x0000002e24307223 */ /* 0x000fe20000010031 */
[----:B------:R-:W-:Y:S01]  /*117b0*/  HADD2.F32 R42, -RZ, R45.H0_H0 ;  /* 0x2000002dff2a7230 */ /* 0x000fe20000004100 */
[-C--:B------:R-:W-:Y:S01]  /*117c0*/  F2FP.F16.E4M3.UNPACK_B R6, R4.reuse ;  /* 0x00000004ff06723e */ /* 0x080fe200020006ff */
[----:B------:R-:W-:Y:S01]  /*117d0*/  HADD2.F32 R37, -RZ, R41.H0_H0 ;  /* 0x20000029ff257230 */ /* 0x000fe20000004100 */
[----:B------:R-:W-:Y:S01]  /*117e0*/  F2FP.F16.E4M3.UNPACK_B R4, R4.H1 ;  /* 0x00000004ff04723e */ /* 0x000fe200030006ff */
        /* <DEDUP_REMOVED lines=11> */
[-C--:B------:R-:W-:Y:S01]  /*118a0*/  FMUL.FTZ R38, R36, R41.reuse ;  /* 0x0000002924267220 */ /* 0x080fe20000410000 */
[----:B------:R-:W-:Y:S01]  /*118b0*/  F2FP.F16.E4M3.UNPACK_B R36, R40 ;  /* 0x00000028ff24723e */ /* 0x000fe200020006ff */
[----:B------:R-:W-:Y:S01]  /*118c0*/  FFMA.FTZ R53, R5, R41, -R46 ;  /* 0x0000002905357223 */ /* 0x000fe2000001082e */
[----:B------:R-:W-:-:S02]  /*118d0*/  HADD2.F32 R7, -RZ, R4.H1_H1 ;  /* 0x30000004ff077230 */ /* 0x000fc40000004100 */
[----:B------:R-:W-:Y:S01]  /*118e0*/  FFMA.FTZ R54, R5, R45, R38 ;  /* 0x0000002d05367223 */ /* 0x000fe20000010026 */
[--C-:B------:R-:W-:Y:S01]  /*118f0*/  HADD2.F32 R42, -RZ, R37.reuse.H1_H1 ;  /* 0x30000025ff2a7230 */ /* 0x100fe20000004100 */
[----:B------:R-:W-:Y:S01]  /*11900*/  F2FP.F16.E4M3.UNPACK_B R40, R40.H1 ;  /* 0x00000028ff28723e */ /* 0x000fe200030006ff */
[----:B------:R-:W-:Y:S01]  /*11910*/  HADD2.F32 R38, -RZ, R36.H1_H1 ;  /* 0x30000024ff267230 */ /* 0x000fe20000004100 */
[----:B------:R-:W-:Y:S01]  /*11920*/  F2FP.F16.E4M3.UNPACK_B R43, R43.H1 ;  /* 0x0000002bff2b723e */ /* 0x000fe200030006ff */
[----:B------:R-:W-:Y:S02]  /*11930*/  HADD2.F32 R5, -RZ, R4.H0_H0 ;  /* 0x20000004ff057230 */ /* 0x000fe40000004100 */
[----:B------:R-:W-:Y:S01]  /*11940*/  FMUL.FTZ R46, R7, R42 ;  /* 0x0000002a072e7220 */ /* 0x000fe20000410000 */
[----:B------:R-:W-:Y:S02]  /*11950*/  HADD2.F32 R39, -RZ, R37.H0_H0 ;  /* 0x20000025ff277230 */ /* 0x000fe40000004100 */
[----:B------:R-:W-:-:S02]  /*11960*/  HADD2.F32 R4, -RZ, R6.H1_H1 ;  /* 0x30000006ff047230 */ /* 0x000fc40000004100 */
[-C--:B------:R-:W-:Y:S01]  /*11970*/  FFMA.FTZ R46, R5, R38.reuse, -R46 ;  /* 0x00000026052e7223 */ /* 0x080fe2000001082e */
[----:B------:R-:W-:Y:S02]  /*11980*/  HADD2.F32 R37, -RZ, R36.H0_H0 ;  /* 0x20000024ff257230 */ /* 0x000fe40000004100 */
[----:B------:R-:W-:Y:S01]  /*11990*/  FMUL.FTZ R36, R7, R38 ;  /* 0x0000002607247220 */ /* 0x000fe20000410000 */
[----:B------:R-:W-:Y:S02]  /*119a0*/  HADD2.F32 R6, -RZ, R6.H0_H0 ;  /* 0x20000006ff067230 */ /* 0x000fe40000004100 */
[C---:B------:R-:W-:Y:S01]  /*119b0*/  FMUL.FTZ R7, R4.reuse, R39 ;  /* 0x0000002704077220 */ /* 0x040fe20000410000 */
[-C--:B------:R-:W-:Y:S01]  /*119c0*/  FMUL.FTZ R4, R4, R37.reuse ;  /* 0x0000002504047220 */ /* 0x080fe20000410000 */
[----:B------:R-:W-:Y:S02]  /*119d0*/  FFMA.FTZ R41, R5, R42, R36 ;  /* 0x0000002a05297223 */ /* 0x000fe40000010024 */
[----:B------:R-:W-:Y:S01]  /*119e0*/  FFMA.FTZ R37, R6, R37, -R7 ;  /* 0x0000002506257223 */ /* 0x000fe20000010807 */
[----:B------:R-:W-:-:S02]  /*119f0*/  HADD2.F32 R5, -RZ, R15.H1_H1 ;  /* 0x3000000fff057230 */ /* 0x000fc40000004100 */
[----:B------:R-:W-:Y:S01]  /*11a00*/  FFMA.FTZ R38, R6, R39, R4 ;  /* 0x0000002706267223 */ /* 0x000fe20000010004 */
[----:B------:R-:W-:Y:S02]  /*11a10*/  HADD2.F32 R6, -RZ, R40.H1_H1 ;  /* 0x30000028ff067230 */ /* 0x000fe40000004100 */
[--C-:B------:R-:W-:Y:S02]  /*11a20*/  HADD2.F32 R36, -RZ, R43.reuse.H1_H1 ;  /* 0x3000002bff247230 */ /* 0x100fe40000004100 */
[----:B------:R-:W-:Y:S02]  /*11a30*/  HADD2.F32 R43, -RZ, R43.H0_H0 ;  /* 0x2000002bff2b7230 */ /* 0x000fe40000004100 */
[----:B------:R-:W-:Y:S01]  /*11a40*/  FMUL.FTZ R39, R5, R6 ;  /* 0x0000000605277220 */ /* 0x000fe20000410000 */
[----:B------:R-:W-:Y:S02]  /*11a50*/  HADD2.F32 R4, -RZ, R14.H1_H1 ;  /* 0x3000000eff047230 */ /* 0x000fe40000004100 */
[----:B------:R-:W-:-:S02]  /*11a60*/  HADD2.F32 R7, -RZ, R40.H0_H0 ;  /* 0x20000028ff077230 */ /* 0x000fc40000004100 */
        /* <DEDUP_REMOVED lines=18> */
.L_x_3500:
[----:B------:R-:W-:Y:S05]  /*11b90*/  BSYNC B1 ;  /* 0x0000000000017941 */ /* 0x000fea0003800000 */
.L_x_3499:
[----:B------:R-:W-:Y:S01]  /*11ba0*/  BSSY B1, `(.L_x_3501) ;  /* 0x000007d000017945 */ /* 0x000fe20003800000 */
[----:B------:R-:W-:-:S03]  /*11bb0*/  @P5 VIADD R0, R3, 0xffffffe0 ;  /* 0xffffffe003005836 */ /* 0x000fc60000000000 */
[----:B------:R-:W-:Y:S05]  /*11bc0*/  @P0 BRA `(.L_x_3502) ;  /* 0x0000000400e80947 */ /* 0x000fea0003800000 */
[----:B0---4-:R-:W0:Y:S01]  /*11bd0*/  LDS.128 R4, [R0+0x1e200] ;  /* 0x01e2000000047984 */ /* 0x011e220000000c00 */
[----:B-----5:R-:W-:Y:S02]  /*11be0*/  SHF.R.U32.HI R36, RZ, 0x8, R33 ;  /* 0x00000008ff247819 */ /* 0x020fe40000011621 */
[----:B------:R-:W-:Y:S02]  /*11bf0*/  SHF.R.U32.HI R40, RZ, 0x8, R35 ;  /* 0x00000008ff287819 */ /* 0x000fe40000011623 */
[----:B------:R-:W-:Y:S02]  /*11c00*/  LOP3.LUT R37, R33, 0xff, RZ, 0xc0, !PT ;  /* 0x000000ff21257812 */ /* 0x000fe400078ec0ff */
[----:B------:R-:W-:Y:S02]  /*11c10*/  LOP3.LUT R41, R35, 0xff, RZ, 0xc0, !PT ;  /* 0x000000ff23297812 */ /* 0x000fe400078ec0ff */
[----:B------:R-:W-:Y:S02]  /*11c20*/  LOP3.LUT R36, R36, 0xff, RZ, 0xc0, !PT ;  /* 0x000000ff24247812 */ /* 0x000fe400078ec0ff */
[----:B------:R-:W-:-:S02]  /*11c30*/  LOP3.LUT R40, R40, 0xff, RZ, 0xc0, !PT ;  /* 0x000000ff28287812 */ /* 0x000fc400078ec0ff */
[----:B--2---:R-:W-:Y:S02]  /*11c40*/  SHF.R.U32.HI R14, RZ, 0x8, R32 ;  /* 0x00000008ff0e7819 */ /* 0x004fe40000011620 */
[----:B------:R-:W-:Y:S02]  /*11c50*/  PRMT R37, R36, 0x7604, R37 ;  /* 0x0000760424257816 */ /* 0x000fe40000000025 */
[----:B------:R-:W-:Y:S02]  /*11c60*/  PRMT R41, R40, 0x7604, R41 ;  /* 0x0000760428297816 */ /* 0x000fe40000000029 */
[----:B------:R-:W-:Y:S02]  /*11c70*/  SHF.R.U32.HI R36, RZ, 0x10, R33 ;  /* 0x00000010ff247819 */ /* 0x000fe40000011621 */
[----:B------:R-:W-:Y:S02]  /*11c80*/  SHF.R.U32.HI R40, RZ, 0x10, R35 ;  /* 0x00000010ff287819 */ /* 0x000fe40000011623 */
[----:B------:R-:W-:-:S02]  /*11c90*/  LOP3.LUT R15, R32, 0xff, RZ, 0xc0, !PT ;  /* 0x000000ff200f7812 */ /* 0x000fc400078ec0ff */
[----:B------:R-:W-:Y:S02]  /*11ca0*/  LOP3.LUT R14, R14, 0xff, RZ, 0xc0, !PT ;  /* 0x000000ff0e0e7812 */ /* 0x000fe400078ec0ff */
        /* <DEDUP_REMOVED lines=8> */
[----:B------:R-:W-:Y:S02]  /*11d30*/  PRMT R41, R40, 0x7054, R41 ;  /* 0x0000705428297816 */ /* 0x000fe40000000029 */
[----:B------:R-:W-:Y:S02]  /*11d40*/  LOP3.LUT R14, R14, 0xff, RZ, 0xc0, !PT ;  /* 0x000000ff0e0e7812 */ /* 0x000fe400078ec0ff */
[----:B------:R-:W-:-:S02]  /*11d50*/  PRMT R39, R38, 0x7604, R39 ;  /* 0x0000760426277816 */ /* 0x000fc40000000027 */
[----:B------:R-:W-:Y:S02]  /*11d60*/  SHF.R.U32.HI R38, RZ, 0x10, R34 ;  /* 0x00000010ff267819 */ /* 0x000fe40000011622 */
[----:B------:R-:W-:Y:S02]  /*11d70*/  LOP3.LUT R41, R41, 0xff000000, R35, 0xf8, !PT ;  /* 0xff00000029297812 */ /* 0x000fe400078ef823 */
[----:B------:R-:W-:Y:S02]  /*11d80*/  LOP3.LUT R37, R37, 0xff000000, R33, 0xf8, !PT ;  /* 0xff00000025257812 */ /* 0x000fe400078ef821 */
[----:B------:R-:W-:Y:S02]  /*11d90*/  PRMT R15, R14, 0x7054, R15 ;  /* 0x000070540e0f7816 */ /* 0x000fe4000000000f */
[----:B0-----:R-:W-:Y:S02]  /*11da0*/  F2FP.F16.E4M3.UNPACK_B R14, R6.H1 ;  /* 0x00000006ff0e723e */ /* 0x001fe400030006ff */
[----:B------:R-:W-:-:S02]  /*11db0*/  LOP3.LUT R38, R38, 0xff, RZ, 0xc0, !PT ;  /* 0x000000ff26267812 */ /* 0x000fc400078ec0ff */
[----:B------:R-:W-:Y:S01]  /*11dc0*/  F2FP.F16.E4M3.UNPACK_B R40, R41 ;  /* 0x00000029ff28723e */ /* 0x000fe200020006ff */
[--C-:B------:R-:W-:Y:S01]  /*11dd0*/  HADD2.F32 R33, -RZ, R14.reuse.H0_H0 ;  /* 0x2000000eff217230 */ /* 0x100fe20000004100 */
[----:B------:R-:W-:Y:S01]  /*11de0*/  F2FP.F16.E4M3.UNPACK_B R35, R37 ;  /* 0x00000025ff23723e */ /* 0x000fe200020006ff */
[----:B------:R-:W-:Y:S01]  /*11df0*/  HADD2.F32 R14, -RZ, R14.H1_H1 ;  /* 0x3000000eff0e7230 */ /* 0x000fe20000004100 */
[----:B------:R-:W-:Y:S01]  /*11e00*/  PRMT R39, R38, 0x7054, R39 ;  /* 0x0000705426277816 */ /* 0x000fe20000000027 */
[--C-:B------:R-:W-:Y:S01]  /*11e10*/  HADD2.F32 R42, -RZ, R40.reuse.H1_H1 ;  /* 0x30000028ff2a7230 */ /* 0x100fe20000004100 */
[----:B------:R-:W-:Y:S01]  /*11e20*/  LOP3.LUT R36, R15, 0xff000000, R32, 0xf8, !PT ;  /* 0xff0000000f247812 */ /* 0x000fe200078ef820 */
[--C-:B------:R-:W-:Y:S01]  /*11e30*/  HADD2.F32 R38, -RZ, R35.reuse.H1_H1 ;  /* 0x30000023ff267230 */ /* 0x100fe20000004100 */
[----:B------:R-:W-:Y:S01]  /*11e40*/  F2FP.F16.E4M3.UNPACK_B R32, R6 ;  /* 0x00000006ff20723e */ /* 0x000fe200020006ff */
[----:B------:R-:W-:Y:S02]  /*11e50*/  HADD2.F32 R40, -RZ, R40.H0_H0 ;  /* 0x20000028ff287230 */ /* 0x000fe40000004100 */
[C---:B------:R-:W-:Y:S01]  /*11e60*/  FMUL.FTZ R46, R14.reuse, R42 ;  /* 0x0000002a0e2e7220 */ /* 0x040fe20000410000 */
[-C--:B------:R-:W-:Y:S01]  /*11e70*/  F2FP.F16.E4M3.UNPACK_B R15, R5.reuse.H1 ;  /* 0x00000005ff0f723e */ /* 0x080fe200030006ff */
[-C--:B------:R-:W-:Y:S01]  /*11e80*/  FMUL.FTZ R43, R14, R38.reuse ;  /* 0x000000260e2b7220 */ /* 0x080fe20000410000 */
[----:B------:R-:W-:Y:S01]  /*11e90*/  F2FP.F16.E4M3.UNPACK_B R14, R5 ;  /* 0x00000005ff0e723e */ /* 0x000fe200020006ff */
[--C-:B------:R-:W-:Y:S01]  /*11ea0*/  HADD2.F32 R5, -RZ, R32.reuse.H1_H1 ;  /* 0x30000020ff057230 */ /* 0x100fe20000004100 */
[----:B------:R-:W-:Y:S01]  /*11eb0*/  LOP3.LUT R39, R39, 0xff000000, R34, 0xf8, !PT ;  /* 0xff00000027277812 */ /* 0x000fe200078ef822 */
[C---:B------:R-:W-:Y:S01]  /*11ec0*/  FFMA.FTZ R46, R33.reuse, R38, -R46 ;  /* 0x00000026212e7223 */ /* 0x040fe2000001082e */
[----:B------:R-:W-:Y:S01]  /*11ed0*/  FFMA.FTZ R45, R33, R42, R43 ;  /* 0x0000002a212d7223 */ /* 0x000fe2000001002b */
[----:B------:R-:W-:Y:S01]  /*11ee0*/  HADD2.F32 R35, -RZ, R35.H0_H0 ;  /* 0x20000023ff237230 */ /* 0x000fe20000004100 */
[----:B------:R-:W-:Y:S01]  /*11ef0*/  F2FP.F16.E4M3.UNPACK_B R34, R7 ;  /* 0x00000007ff22723e */ /* 0x000fe200020006ff */
[----:B------:R-:W-:Y:S01]  /*11f00*/  HADD2.F32 R32, -RZ, R32.H0_H0 ;  /* 0x20000020ff207230 */ /* 0x000fe20000004100 */
[----:B------:R-:W-:Y:S01]  /*11f10*/  F2FP.F16.E4M3.UNPACK_B R41, R41.H1 ;  /* 0x00000029ff29723e */ /* 0x000fe200030006ff */
[C---:B------:R-:W-:Y:S01]  /*11f20*/  FMUL.FTZ R33, R5.reuse, R40 ;  /* 0x0000002805217220 */ /* 0x040fe20000410000 */
[----:B------:R-:W-:Y:S01]  /*11f30*/  F2FP.F16.E4M3.UNPACK_B R37, R37.H1 ;  /* 0x00000025ff25723e */ /* 0x000fe200030006ff */
[----:B------:R-:W-:Y:S01]  /*11f40*/  FMUL.FTZ R43, R5, R35 ;  /* 0x00000023052b7220 */ /* 0x000fe20000410000 */
[----:B------:R-:W-:Y:S01]  /*11f50*/  F2FP.F16.E4M3.UNPACK_B R7, R7.H1 ;  /* 0x00000007ff07723e */ /* 0x000fe200030006ff */
[----:B------:R-:W-:Y:S01]  /*11f60*/  FFMA.FTZ R42, R32, R35, -R33 ;  /* 0x00000023202a7223 */ /* 0x000fe20000010821 */
        /* <DEDUP_REMOVED lines=64> */
.L_x_3502:
[----:B------:R-:W-:Y:S05]  /*12370*/  BSYNC B1 ;  /* 0x0000000000017941 */ /* 0x000fea0003800000 */
.L_x_3501:
[----:B------:R-:W-:Y:S04]  /*12380*/  BSSY B1, `(.L_x_3503) ;  /* 0x0000078000017945 */ /* 0x000fe80003800000 */
[----:B------:R-:W-:Y:S05]  /*12390*/  @P1 BRA `(.L_x_3504) ;  /* 0x0000000400d81947 */ /* 0x000fea0003800000 */
[----:B01--4-:R-:W0:Y:S01]  /*123a0*/  LDS.128 R4, [R3+0x20200] ;  /* 0x0202000003047984 */ /* 0x013e220000000c00 */
        /* <DEDUP_REMOVED lines=33> */
[----:B------:R-:W-:Y:S01]  /*125c0*/  HADD2.F32 R34, -RZ, R31.H1_H1 ;  /* 0x3000001fff227230 */ /* 0x000fe20000004100 */
[----:B------:R-:W-:Y:S01]  /*125d0*/  F2FP.F16.E4M3.UNPACK_B R28, R6 ;  /* 0x00000006ff1c723e */ /* 0x000fe200020006ff */
[----:B------:R-:W-:-:S02]  /*125e0*/  HADD2.F32 R36, -RZ, R36.H0_H0 ;  /* 0x20000024ff247230 */ /* 0x000fc40000004100 */
        /* <DEDUP_REMOVED lines=81> */
.L_x_3504:
[----:B------:R-:W-:Y:S05]  /*12b00*/  BSYNC B1 ;  /* 0x0000000000017941 */ /* 0x000fea0003800000 */
.L_x_3503:
[----:B------:R-:W-:Y:S04]  /*12b10*/  BSSY B1, `(.L_x_3505) ;  /* 0x000007c000017945 */ /* 0x000fe80003800000 */
[----:B------:R-:W-:Y:S05]  /*12b20*/  @P2 BRA `(.L_x_3506) ;  /* 0x0000000400e82947 */ /* 0x000fea0003800000 */
[----:B01-34-:R-:W0:Y:S01]  /*12b30*/  LDS.128 R4, [R0+0x20200] ;  /* 0x0202000000047984 */ /* 0x01be220000000c00 */
        /* <DEDUP_REMOVED lines=121> */
.L_x_3506:
[----:B------:R-:W-:Y:S05]  /*132d0*/  BSYNC B1 ;  /* 0x0000000000017941 */ /* 0x000fea0003800000 */
.L_x_3505:
[----:B------:R-:W-:Y:S04]  /*132e0*/  BSSY B1, `(.L_x_3507) ;  /* 0x0000078000017945 */ /* 0x000fe80003800000 */
[----:B------:R-:W-:Y:S05]  /*132f0*/  @P3 BRA `(.L_x_3508) ;  /* 0x0000000400d83947 */ /* 0x000fea0003800000 */
[----:B01-34-:R-:W0:Y:S01]  /*13300*/  LDS.128 R4, [R3+0x22200] ;  /* 0x0222000003047984 */ /* 0x01be220000000c00 */
        /* <DEDUP_REMOVED lines=13> */
[----:B------:R-:W-:-:S02]  /*133e0*/  PRMT R26, R29, 0x7604, R26 ;  /* 0x000076041d1a7816 */ /* 0x000fc4000000001a */
[----:B------:R-:W-:Y:S02]  /*133f0*/  SHF.L.U32 R29, R28, 0x10, RZ ;  /* 0x000000101c1d7819 */ /* 0x000fe400000006ff */
[----:B--2---:R-:W-:Y:S02]  /*13400*/  LOP3.LUT R14, R12, 0xff, RZ, 0xc0, !PT ;  /* 0x000000ff0c0e7812 */ /* 0x004fe400078ec0ff */
[----:B------:R-:W-:Y:S02]  /*13410*/  LOP3.LUT R15, R15, 0xff, RZ, 0xc0, !PT ;  /* 0x000000ff0f0f7812 */ /* 0x000fe400078ec0ff */
[----:B------:R-:W-:Y:S02]  /*13420*/  LOP3.LUT R25, R24, 0xff0000, R25, 0xf8, !PT ;  /* 0x00ff000018197812 */ /* 0x000fe400078ef819 */
[----:B------:R-:W-:Y:S02]  /*13430*/  LOP3.LUT R29, R26, 0xff0000, R29, 0xf8, !PT ;  /* 0x00ff00001a1d7812 */ /* 0x000fe400078ef81d */
[----:B------:R-:W-:-:S02]  /*13440*/  PRMT R15, R15, 0x7604, R14 ;  /* 0x000076040f0f7816 */ /* 0x000fc4000000000e */
[----:B------:R-:W-:Y:S02]  /*13450*/  LOP3.LUT R14, R20, 0xff, RZ, 0xc0, !PT ;  /* 0x000000ff140e7812 */ /* 0x000fe400078ec0ff */
[----:B------:R-:W-:Y:S02]  /*13460*/  LOP3.LUT R29, R29, 0xff000000, R21, 0xf8, !PT ;  /* 0xff0000001d1d7812 */ /* 0x000fe400078ef815 */
[----:B------:R-:W-:Y:S02]  /*13470*/  LOP3.LUT R25, R25, 0xff000000, R13, 0xf8, !PT ;  /* 0xff00000019197812 */ /* 0x000fe400078ef80d */
[----:B------:R-:W-:Y:S02]  /*13480*/  PRMT R27, R27, 0x7604, R14 ;  /* 0x000076041b1b7816 */ /* 0x000fe4000000000e */
[----:B------:R-:W-:Y:S02]  /*13490*/  LOP3.LUT R15, R15, 0xff0000, R12, 0xf8, !PT ;  /* 0x00ff00000f0f7812 */ /* 0x000fe400078ef80c */
[----:B0-----:R-:W-:-:S02]  /*134a0*/  F2FP.F16.E4M3.UNPACK_B R14, R6.H1 ;  /* 0x00000006ff0e723e */ /* 0x001fc400030006ff */
[----:B------:R-:W-:Y:S02]  /*134b0*/  F2FP.F16.E4M3.UNPACK_B R28, R29 ;  /* 0x0000001dff1c723e */ /* 0x000fe400020006ff */
[----:B------:R-:W-:Y:S02]  /*134c0*/  F2FP.F16.E4M3.UNPACK_B R21, R25 ;  /* 0x00000019ff15723e */ /* 0x000fe400020006ff */
[----:B------:R-:W-:Y:S01]  /*134d0*/  LOP3.LUT R24, R15, 0xff000000, R12, 0xf8, !PT ;  /* 0xff0000000f187812 */ /* 0x000fe200078ef80c */
[----:B------:R-:W-:Y:S01]  /*134e0*/  HADD2.F32 R12, -RZ, R14.H1_H1 ;  /* 0x3000000eff0c7230 */ /* 0x000fe20000004100 */
[----:B------:R-:W-:Y:S01]  /*134f0*/  F2FP.F16.E4M3.UNPACK_B R13, R5.H1 ;  /* 0x00000005ff0d723e */ /* 0x000fe200030006ff */
[----:B------:R-:W-:Y:S01]  /*13500*/  HADD2.F32 R30, -RZ, R28.H1_H1 ;  /* 0x3000001cff1e7230 */ /* 0x000fe20000004100 */
[--C-:B------:R-:W-:Y:S01]  /*13510*/  LOP3.LUT R27, R27, 0xff0000, R20.reuse, 0xf8, !PT ;  /* 0x00ff00001b1b7812 */ /* 0x100fe200078ef814 */
[----:B------:R-:W-:Y:S01]  /*13520*/  HADD2.F32 R26, -RZ, R21.H1_H1 ;  /* 0x30000015ff1a7230 */ /* 0x000fe20000004100 */
[----:B------:R-:W-:Y:S01]  /*13530*/  F2FP.F16.E4M3.UNPACK_B R29, R29.H1 ;  /* 0x0000001dff1d723e */ /* 0x000fe200030006ff */
[----:B------:R-:W-:Y:S01]  /*13540*/  HADD2.F32 R15, -RZ, R14.H0_H0 ;  /* 0x2000000eff0f7230 */ /* 0x000fe20000004100 */
[----:B------:R-:W-:Y:S01]  /*13550*/  F2FP.F16.E4M3.UNPACK_B R14, R6 ;  /* 0x00000006ff0e723e */ /* 0x000fe200020006ff */
[C---:B------:R-:W-:Y:S01]  /*13560*/  FMUL.FTZ R32, R12.reuse, R30 ;  /* 0x0000001e0c207220 */ /* 0x040fe20000410000 */
[----:B------:R-:W-:Y:S01]  /*13570*/  FMUL.FTZ R31, R12, R26 ;  /* 0x0000001a0c1f7220 */ /* 0x000fe20000410000 */
[----:B------:R-:W-:Y:S01]  /*13580*/  F2FP.F16.E4M3.UNPACK_B R12, R5 ;  /* 0x00000005ff0c723e */ /* 0x000fe200020006ff */
[----:B------:R-:W-:Y:S01]  /*13590*/  HADD2.F32 R28, -RZ, R28.H0_H0 ;  /* 0x2000001cff1c7230 */ /* 0x000fe20000004100 */
[----:B------:R-:W-:Y:S01]  /*135a0*/  LOP3.LUT R27, R27, 0xff000000, R20, 0xf8, !PT ;  /* 0xff0000001b1b7812 */ /* 0x000fe200078ef814 */
[----:B------:R-:W-:-:S02]  /*135b0*/  HADD2.F32 R5, -RZ, R14.H1_H1 ;  /* 0x3000000eff057230 */ /* 0x000fc40000004100 */
[C---:B------:R-:W-:Y:S01]  /*135c0*/  FFMA.FTZ R32, R15.reuse, R26, -R32 ;  /* 0x0000001a0f207223 */ /* 0x040fe20000010820 */
[----:B------:R-:W-:Y:S01]  /*135d0*/  FFMA.FTZ R33, R15, R30, R31 ;  /* 0x0000001e0f217223 */ /* 0x000fe2000001001f */
[----:B------:R-:W-:Y:S01]  /*135e0*/  HADD2.F32 R21, -RZ, R21.H0_H0 ;  /* 0x20000015ff157230 */ /* 0x000fe20000004100 */
[----:B------:R-:W-:Y:S01]  /*135f0*/  F2FP.F16.E4M3.UNPACK_B R20, R7 ;  /* 0x00000007ff14723e */ /* 0x000fe200020006ff */
[----:B------:R-:W-:Y:S01]  /*13600*/  HADD2.F32 R14, -RZ, R14.H0_H0 ;  /* 0x2000000eff0e7230 */ /* 0x000fe20000004100 */
[----:B------:R-:W-:Y:S01]  /*13610*/  F2FP.F16.E4M3.UNPACK_B R25, R25.H1 ;  /* 0x00000019ff19723e */ /* 0x000fe200030006ff */
[C---:B------:R-:W-:Y:S01]  /*13620*/  FMUL.FTZ R15, R5.reuse, R28 ;  /* 0x0000001c050f7220 */ /* 0x040fe20000410000 */
[----:B------:R-:W-:Y:S01]  /*13630*/  FMUL.FTZ R31, R5, R21 ;  /* 0x00000015051f7220 */ /* 0x000fe20000410000 */
[----:B------:R-:W-:Y:S01]  /*13640*/  F2FP.F16.E4M3.UNPACK_B R7, R7.H1 ;  /* 0x00000007ff07723e */ /* 0x000fe200030006ff */
        /* <DEDUP_REMOVED lines=16> */
[----:B------:R-:W-:Y:S01]  /*13750*/  F2FP.F16.E4M3.UNPACK_B R4, R4.H1 ;  /* 0x00000004ff04723e */ /* 0x000fe200030006ff */
[----:B------:R-:W-:Y:S01]  /*13760*/  FMUL.FTZ R20, R14, R25 ;  /* 0x000000190e147220 */ /* 0x000fe20000410000 */
[----:B------:R-:W-:Y:S01]  /*13770*/  F2FP.F16.E4M3.UNPACK_B R15, R27 ;  /* 0x0000001bff0f723e */ /* 0x000fe200020006ff */
[C---:B------:R-:W-:Y:S01]  /*13780*/  FFMA.FTZ R36, R5.reuse, R25, -R28 ;  /* 0x0000001905247223 */ /* 0x040fe2000001081c */
[-C--:B------:R-:W-:Y:S01]  /*13790*/  F2FP.F16.E4M3.UNPACK_B R14, R24.reuse ;  /* 0x00000018ff0e723e */ /* 0x080fe200020006ff */
[----:B------:R-:W-:Y:S01]  /*137a0*/  FFMA.FTZ R29, R5, R29, R20 ;  /* 0x0000001d051d7223 */ /* 0x000fe20000010014 */
[----:B------:R-:W-:Y:S01]  /*137b0*/  HADD2.F32 R7, -RZ, R4.H1_H1 ;  /* 0x30000004ff077230 */ /* 0x000fe20000004100 */
[----:B------:R-:W-:Y:S01]  /*137c0*/  F2FP.F16.E4M3.UNPACK_B R24, R24.H1 ;  /* 0x00000018ff18723e */ /* 0x000fe200030006ff */
[----:B------:R-:W-:Y:S01]  /*137d0*/  HADD2.F32 R26, -RZ, R15.H1_H1 ;  /* 0x3000000fff1a7230 */ /* 0x000fe20000004100 */
[----:B------:R-:W-:Y:S01]  /*137e0*/  F2FP.F16.E4M3.UNPACK_B R27, R27.H1 ;  /* 0x0000001bff1b723e */ /* 0x000fe200030006ff */
[----:B------:R-:W-:-:S02]  /*137f0*/  HADD2.F32 R20, -RZ, R14.H1_H1 ;  /* 0x3000000eff147230 */ /* 0x000fc40000004100 */
[----:B------:R-:W-:Y:S02]  /*13800*/  HADD2.F32 R5, -RZ, R4.H0_H0 ;  /* 0x20000004ff057230 */ /* 0x000fe40000004100 */
[----:B------:R-:W-:Y:S01]  /*13810*/  FMUL.FTZ R28, R7, R26 ;  /* 0x0000001a071c7220 */ /* 0x000fe20000410000 */
[----:B------:R-:W-:Y:S02]  /*13820*/  HADD2.F32 R21, -RZ, R15.H0_H0 ;  /* 0x2000000fff157230 */ /* 0x000fe40000004100 */
[----:B------:R-:W-:Y:S02]  /*13830*/  HADD2.F32 R4, -RZ, R6.H1_H1 ;  /* 0x30000006ff047230 */ /* 0x000fe40000004100 */
[-C--:B------:R-:W-:Y:S01]  /*13840*/  FFMA.FTZ R28, R5, R20.reuse, -R28 ;  /* 0x00000014051c7223 */ /* 0x080fe2000001081c */
[----:B------:R-:W-:Y:S02]  /*13850*/  HADD2.F32 R15, -RZ, R14.H0_H0 ;  /* 0x2000000eff0f7230 */ /* 0x000fe40000004100 */
[----:B------:R-:W-:Y:S01]  /*13860*/  FMUL.FTZ R14, R7, R20 ;  /* 0x00000014070e7220 */ /* 0x000fe20000410000 */
[----:B------:R-:W-:-:S02]  /*13870*/  HADD2.F32 R6, -RZ, R6.H0_H0 ;  /* 0x20000006ff067230 */ /* 0x000fc40000004100 */
[C---:B------:R-:W-:Y:S01]  /*13880*/  FMUL.FTZ R7, R4.reuse, R21 ;  /* 0x0000001504077220 */ /* 0x040fe20000410000 */
[-C--:B------:R-:W-:Y:S01]  /*13890*/  FMUL.FTZ R4, R4, R15.reuse ;  /* 0x0000000f04047220 */ /* 0x080fe20000410000 */
[----:B------:R-:W-:Y:S02]  /*138a0*/  FFMA.FTZ R25, R5, R26, R14 ;  /* 0x0000001a05197223 */ /* 0x000fe4000001000e */
[C---:B------:R-:W-:Y:S01]  /*138b0*/  FFMA.FTZ R15, R6.reuse, R15, -R7 ;  /* 0x0000000f060f7223 */ /* 0x040fe20000010807 */
[----:B------:R-:W-:Y:S02]  /*138c0*/  HADD2.F32 R5, -RZ, R13.H1_H1 ;  /* 0x3000000dff057230 */ /* 0x000fe40000004100 */
[----:B------:R-:W-:Y:S01]  /*138d0*/  FFMA.FTZ R20, R6, R21, R4 ;  /* 0x0000001506147223 */ /* 0x000fe20000010004 */
[----:B------:R-:W-:Y:S02]  /*138e0*/  HADD2.F32 R6, -RZ, R24.H1_H1 ;  /* 0x30000018ff067230 */ /* 0x000fe40000004100 */
[----:B------:R-:W-:-:S02]  /*138f0*/  HADD2.F32 R14, -RZ, R27.H1_H1 ;  /* 0x3000001bff0e7230 */ /* 0x000fc40000004100 */
[----:B------:R-:W-:Y:S02]  /*13900*/  HADD2.F32 R27, -RZ, R27.H0_H0 ;  /* 0x2000001bff1b7230 */ /* 0x000fe40000004100 */
[C---:B------:R-:W-:Y:S01]  /*13910*/  FMUL.FTZ R21, R5.reuse, R6 ;  /* 0x0000000605157220 */ /* 0x040fe20000410000 */
[----:B------:R-:W-:Y:S02]  /*13920*/  HADD2.F32 R4, -RZ, R12.H1_H1 ;  /* 0x3000000cff047230 */ /* 0x000fe40000004100 */
        /* <DEDUP_REMOVED lines=10> */
[----:B------:R-:W-:Y:S02]  /*139d0*/  F2FP.SATFINITE.E4M3.F32.PACK_AB_MERGE_C R6, R33, R32, RZ ;  /* 0x000000202106723e */ /* 0x000fe400048070ff */
        /* <DEDUP_REMOVED lines=8> */
.L_x_3508:
[----:B------:R-:W-:Y:S05]  /*13a60*/  BSYNC B1 ;  /* 0x0000000000017941 */ /* 0x000fea0003800000 */
.L_x_3507:
[----:B------:R-:W-:Y:S05]  /*13a70*/  @P4 BRA `(.L_x_3498) ;  /* 0x0000003c00344947 */ /* 0x000fea0003800000 */
[----:B01-34-:R-:W0:Y:S01]  /*13a80*/  LDS.128 R4, [R0+0x22200] ;  /* 0x0222000000047984 */ /* 0x01be220000000c00 */
[----:B-----5:R-:W-:Y:S02]  /*13a90*/  SHF.R.U32.HI R13, RZ, 0x8, R9 ;  /* 0x00000008ff0d7819 */ /* 0x020fe40000011609 */
[----:B------:R-:W-:Y:S02]  /*13aa0*/  SHF.R.U32.HI R24, RZ, 0x8, R11 ;  /* 0x00000008ff187819 */ /* 0x000fe4000001160b */
[----:B------:R-:W-:Y:S02]  /*13ab0*/  SHF.R.U32.HI R15, RZ, 0x8, R10 ;  /* 0x00000008ff0f7819 */ /* 0x000fe4000001160a */
[----:B--2---:R-:W-:Y:S02]  /*13ac0*/  LOP3.LUT R14, R9, 0xff, RZ, 0xc0, !PT ;  /* 0x000000ff090e7812 */ /* 0x004fe400078ec0ff */
        /* <DEDUP_REMOVED lines=9> */
[----:B------:R-:W-:Y:S02]  /*13b60*/  LOP3.LUT R12, R8, 0xff, RZ, 0xc0, !PT ;  /* 0x000000ff080c7812 */ /* 0x000fe400078ec0ff */
[----:B------:R-:W-:Y:S02]  /*13b70*/  LOP3.LUT R3, R3, 0xff, RZ, 0xc0, !PT ;  /* 0x000000ff03037812 */ /* 0x000fe400078ec0ff */
        /* <DEDUP_REMOVED lines=18> */
[--C-:B------:R-:W-:Y:S01]  /*13ca0*/  HADD2.F32 R9, -RZ, R3.reuse.H0_H0 ;  /* 0x20000003ff097230 */ /* 0x100fe20000004100 */
[----:B------:R-:W-:Y:S01]  /*13cb0*/  LOP3.LUT R13, R13, 0xff000000, R8, 0xf8, !PT ;  /* 0xff0000000d0d7812 */ /* 0x000fe200078ef808 */
[----:B------:R-:W-:Y:S01]  /*13cc0*/  HADD2.F32 R8, -RZ, R3.H1_H1 ;  /* 0x30000003ff087230 */ /* 0x000fe20000004100 */
        /* <DEDUP_REMOVED lines=86> */
.L_x_3492:
[----:B------:R-:W-:-:S03]  /*14230*/  UMOV UR4, 0xffffffff ;  /* 0xffffffff00047882 */ /* 0x000fc60000000000 */
[----:B------:R-:W-:Y:S05]  /*14240*/  BRA.DIV UR4, `(.L_x_3509) ;  /* 0x0000016604487947 */ /* 0x000fea000b800000 */
[----:B------:R0:W1:Y:S04]  /*14250*/  SHFL.IDX PT, R3, R24, RZ, 0x1e1f ;  /* 0x001e1fff18037589 */ /* 0x00006800000e0000 */
[----:B------:R0:W2:Y:S04]  /*14260*/  SHFL.IDX PT, R21, R28, RZ, 0x1e1f ;  /* 0x001e1fff1c157589 */ /* 0x0000a800000e0000 */
[----:B------:R0:W3:Y:S04]  /*14270*/  SHFL.IDX PT, R0, R26, RZ, 0x1e1f ;  /* 0x001e1fff1a007589 */ /* 0x0000e800000e0000 */
[----:B------:R0:W4:Y:S02]  /*14280*/  SHFL.IDX PT, R20, R27, RZ, 0x1e1f ;  /* 0x001e1fff1b147589 */ /* 0x00012400000e0000 */
.L_x_3723:
[----:B------:R-:W-:Y:S01]  /*14290*/  ULDC UR4, c[0x0][0x448] ;  /* 0x0001120000047ab9 */ /* 0x000fe20000000800 */
[----:B------:R-:W-:Y:S01]  /*142a0*/  BSSY B1, `(.L_x_3510) ;  /* 0x000003b000017945 */ /* 0x000fe20003800000 */
[----:B------:R-:W-:Y:S01]  /*142b0*/  IMAD R153, R153, UR4, RZ ;  /* 0x0000000499997c24 */ /* 0x000fe2000f8e02ff */
[----:B------:R-:W-:Y:S02]  /*142c0*/  CS2R R4, SRZ ;  /* 0x0000000000047805 */ /* 0x000fe4000001ff00 */
[----:B------:R-:W-:Y:S02]  /*142d0*/  CS2R R6, SRZ ;  /* 0x0000000000067805 */ /* 0x000fe4000001ff00 */
[----:B------:R-:W-:Y:S02]  /*142e0*/  CS2R R8, SRZ ;  /* 0x0000000000087805 */ /* 0x000fe4000001ff00 */
[----:B------:R-:W-:Y:S02]  /*142f0*/  CS2R R12, SRZ ;  /* 0x00000000000c7805 */ /* 0x000fe4000001ff00 */
[----:B------:R-:W-:-:S02]  /*14300*/  ISETP.GE.AND P0, PT, R10, R153, PT ;  /* 0x000000990a00720c */ /* 0x000fc40003f06270 */
[----:B------:R-:W-:Y:S02]  /*14310*/  CS2R R10, SRZ ;  /* 0x00000000000a7805 */ /* 0x000fe4000001ff00 */
[----:B------:R-:W-:Y:S02]  /*14320*/  CS2R R14, SRZ ;  /* 0x00000000000e7805 */ /* 0x000fe4000001ff00 */
[----:B0-----:R-:W-:Y:S02]  /*14330*/  CS2R R24, SRZ ;  /* 0x0000000000187805 */ /* 0x001fe4000001ff00 */
[----:B------:R-:W-:Y:S02]  /*14340*/  CS2R R26, SRZ ;  /* 0x00000000001a7805 */ /* 0x000fe4000001ff00 */
[----:B------:R-:W-:Y:S02]  /*14350*/  CS2R R28, SRZ ;  /* 0x00000000001c7805 */ /* 0x000fe4000001ff00 */
[----:B------:R-:W-:-:S02]  /*14360*/  CS2R R30, SRZ ;  /* 0x00000000001e7805 */ /* 0x000fc4000001ff00 */
[----:B------:R-:W-:Y:S02]  /*14370*/  CS2R R32, SRZ ;  /* 0x0000000000207805 */ /* 0x000fe4000001ff00 */
[----:B------:R-:W-:Y:S01]  /*14380*/  CS2R R34, SRZ ;  /* 0x0000000000227805 */ /* 0x000fe2000001ff00 */
[----:B------:R-:W-:Y:S06]  /*14390*/  @P0 BRA `(.L_x_3511) ;  /* 0x0000000000ac0947 */ /* 0x000fec0003800000 */
[----:B------:R-:W4:Y:S04]  /*143a0*/  LDL R41, [R1+0x40] ;  /* 0x0000400001297983 */ /* 0x000f280000100800 */
[----:B------:R-:W4:Y:S01]  /*143b0*/  LDL R40, [R1+0x48] ;  /* 0x0000480001287983 */ /* 0x000f220000100800 */
[C---:B------:R-:W-:Y:S01]  /*143c0*/  VIADD R4, R18.reuse, 0x20 ;  /* 0x0000002012047836 */ /* 0x040fe20000000000 */
[----:B------:R-:W-:Y:S01]  /*143d0*/  ULDC UR4, c[0x0][0x3f4] ;  /* 0x0000fd0000047ab9 */ /* 0x000fe20000000800 */
[C---:B------:R-:W-:Y:S01]  /*143e0*/  VIADD R5, R18.reuse, 0x40 ;  /* 0x0000004012057836 */ /* 0x040fe20000000000 */
[----:B------:R-:W-:Y:S02]  /*143f0*/  ISETP.GE.AND P2, PT, R18, UR4, PT ;  /* 0x0000000412007c0c */ /* 0x000fe4000bf46270 */
[----:B------:R-:W-:-:S02]  /*14400*/  CS2R R24, SRZ ;  /* 0x0000000000187805 */ /* 0x000fc4000001ff00 */
[----:B------:R-:W-:Y:S02]  /*14410*/  ISETP.GE.AND P1, PT, R4, UR4, PT ;  /* 0x0000000404007c0c */ /* 0x000fe4000bf26270 */
[----:B------:R-:W-:Y:S02]  /*14420*/  CS2R R26, SRZ ;  /* 0x00000000001a7805 */ /* 0x000fe4000001ff00 */
[----:B------:R-:W-:Y:S02]  /*14430*/  ISETP.GE.AND P0, PT, R5, UR4, PT ;  /* 0x0000000405007c0c */ /* 0x000fe4000bf06270 */
[----:B------:R-:W-:Y:S02]  /*14440*/  CS2R R6, SRZ ;  /* 0x0000000000067805 */ /* 0x000fe4000001ff00 */
[----:B------:R-:W-:Y:S02]  /*14450*/  CS2R R28, SRZ ;  /* 0x00000000001c7805 */ /* 0x000fe4000001ff00 */
[----:B------:R-:W-:-:S02]  /*14460*/  CS2R R30, SRZ ;  /* 0x00000000001e7805 */ /* 0x000fc4000001ff00 */
[----:B------:R-:W-:Y:S02]  /*14470*/  @!P2 SHF.R.S32.HI R5, RZ, 0x1f, R18 ;  /* 0x0000001fff05a819 */ /* 0x000fe40000011412 */
[C---:B-1----:R-:W-:Y:S02]  /*14480*/  @!P2 IADD3 R36, P3, R18.reuse, R3, RZ ;  /* 0x000000031224a210 */ /* 0x042fe40007f7e0ff */
[----:B--2---:R-:W-:-:S03]  /*14490*/  @!P2 IADD3 R38, P4, R18, R21, RZ ;  /* 0x000000151226a210 */ /* 0x004fc60007f9e0ff */
[--C-:B---3--:R-:W-:Y:S02]  /*144a0*/  @!P2 IMAD.X R37, R0, 0x1, R5.reuse, P3 ;  /* 0x000000010025a824 */ /* 0x108fe400018e0605 */
[----:B----4-:R-:W-:Y:S01]  /*144b0*/  @!P2 IMAD.X R39, R20, 0x1, R5, P4 ;  /* 0x000000011427a824 */ /* 0x010fe200020e0605 */
[----:B------:R-:W-:Y:S02]  /*144c0*/  CS2R R8, SRZ ;  /* 0x0000000000087805 */ /* 0x000fe4000001ff00 */
[----:B------:R-:W-:Y:S02]  /*144d0*/  CS2R R10, SRZ ;  /* 0x00000000000a7805 */ /* 0x000fe4000001ff00 */
[----:B------:R-:W-:Y:S02]  /*144e0*/  CS2R R32, SRZ ;  /* 0x0000000000207805 */ /* 0x000fe4000001ff00 */
[----:B------:R-:W-:Y:S02]  /*144f0*/  CS2R R34, SRZ ;  /* 0x0000000000227805 */ /* 0x000fe4000001ff00 */
[----:B------:R-:W-:-:S02]  /*14500*/  CS2R R12, SRZ ;  /* 0x00000000000c7805 */ /* 0x000fc4000001ff00 */
[----:B------:R-:W-:Y:S01]  /*14510*/  CS2R R14, SRZ ;  /* 0x00000000000e7805 */ /* 0x000fe2000001ff00 */
[----:B------:R0:W5:Y:S01]  /*14520*/  @!P2 LD.E.128 R24, desc[UR54][R36.64] ;  /* 0x000000362418a980 */ /* 0x000162000c101d00 */
[----:B------:R-:W-:Y:S02]  /*14530*/  @!P1 IMAD.SHL.U32 R42, R41, 0x10, RZ ;  /* 0x00000010292a9824 */ /* 0x000fe400078e00ff */
[----:B------:R-:W-:-:S03]  /*14540*/  @!P0 IMAD.SHL.U32 R48, R40, 0x10, RZ ;  /* 0x0000001028308824 */ /* 0x000fc600078e00ff */
[----:B------:R-:W-:Y:S02]  /*14550*/  @!P1 SHF.R.S32.HI R5, RZ, 0x1f, R42 ;  /* 0x0000001fff059819 */ /* 0x000fe4000001142a */
[-C--:B------:R-:W-:Y:S02]  /*14560*/  @!P1 IADD3 R40, P5, R3, R42.reuse, RZ ;  /* 0x0000002a03289210 */ /* 0x080fe40007fbe0ff */
[----:B------:R-:W-:Y:S02]  /*14570*/  @!P1 IADD3 R42, P4, R21, R42, RZ ;  /* 0x0000002a152a9210 */ /* 0x000fe40007f9e0ff */
[----:B------:R-:W-:Y:S02]  /*14580*/  @!P0 IADD3 R46, P3, R3, R48, RZ ;  /* 0x00000030032e8210 */ /* 0x000fe40007f7e0ff */
[----:B------:R-:W-:Y:S01]  /*14590*/  @!P0 SHF.R.S32.HI R3, RZ, 0x1f, R48 ;  /* 0x0000001fff038819 */ /* 0x000fe20000011430 */
[----:B------:R-:W-:Y:S01]  /*145a0*/  @!P1 IMAD.X R43, R20, 0x1, R5, P4 ;  /* 0x00000001142b9824 */ /* 0x000fe200020e0605 */
[----:B------:R-:W-:-:S02]  /*145b0*/  @!P1 IADD3.X R41, R0, R5, RZ, P5, !PT ;  /* 0x0000000500299210 */ /* 0x000fc40002ffe4ff */
[----:B------:R-:W-:Y:S02]  /*145c0*/  CS2R R4, SRZ ;  /* 0x0000000000047805 */ /* 0x000fe4000001ff00 */
[----:B------:R-:W-:Y:S01]  /*145d0*/  @!P0 IADD3 R48, P5, R21, R48, RZ ;  /* 0x0000003015308210 */ /* 0x000fe20007fbe0ff */
[--C-:B------:R-:W-:Y:S01]  /*145e0*/  @!P0 IMAD.X R47, R0, 0x1, R3.reuse, P3 ;  /* 0x00000001002f8824 */ /* 0x100fe200018e0603 */
[----:B------:R0:W5:Y:S03]  /*145f0*/  @!P1 LD.E.128 R8, desc[UR54][R42.64] ;  /* 0x000000362a089980 */ /* 0x000166000c101d00 */
[----:B------:R-:W-:Y:S01]  /*14600*/  @!P0 IMAD.X R49, R20, 0x1, R3, P5 ;  /* 0x0000000114318824 */ /* 0x000fe200028e0603 */
[----:B------:R0:W5:Y:S04]  /*14610*/  @!P2 LD.E.128 R4, desc[UR54][R38.64] ;  /* 0x000000362604a980 */ /* 0x000168000c101d00 */
[----:B------:R0:W5:Y:S04]  /*14620*/  @!P1 LD.E.128 R28, desc[UR54][R40.64] ;  /* 0x00000036281c9980 */ /* 0x000168000c101d00 */
[----:B------:R0:W5:Y:S04]  /*14630*/  @!P0 LD.E.128 R32, desc[UR54][R46.64] ;  /* 0x000000362e208980 */ /* 0x000168000c101d00 */
[----:B------:R0:W5:Y:S02]  /*14640*/  @!P0 LD.E.128 R12, desc[UR54][R48.64] ;  /* 0x00000036300c8980 */ /* 0x000164000c101d00 */
.L_x_3511:
[----:B------:R-:W-:Y:S05]  /*14650*/  BSYNC B1 ;  /* 0x0000000000017941 */ /* 0x000fea0003800000 */
.L_x_3510:
[----:B---3--:R-:W3:Y:S01]  /*14660*/  LDL.LU R0, [R1+0x4] ;  /* 0x0000040001007983 */ /* 0x008ee20000300800 */
[----:B------:R-:W-:Y:S01]  /*14670*/  ULEA.HI UR4, UR43, UR43, URZ, 0x1 ;  /* 0x0000002b2b047291 */ /* 0x000fe2000f8f083f */
[----:B------:R-:W-:Y:S03]  /*14680*/  BSSY B1, `(.L_x_3512) ;  /* 0x000000a000017945 */ /* 0x000fe60003800000 */
[----:B------:R-:W-:-:S04]  /*14690*/  ULOP3.LUT UR4, UR4, 0xfffffffe, URZ, 0xc0, !UPT ;  /* 0xfffffffe04047892 */ /* 0x000fc8000f8ec03f */
[----:B------:R-:W-:-:S06]  /*146a0*/  UIADD3 UR4, UR43, -UR4, URZ ;  /* 0x800000042b047290 */ /* 0x000fcc000fffe03f */
[----:B--2---:R-:W-:-:S05]  /*146b0*/  IMAD.U32 R21, RZ, RZ, UR4 ;  /* 0x00000004ff157e24 */ /* 0x004fca000f8e00ff */
[----:B------:R-:W-:-:S04]  /*146c0*/  SHF.L.U32 R21, R21, 0x1f, RZ ;  /* 0x0000001f15157819 */ /* 0x000fc800000006ff */
[----:B------:R-:W2:Y:S01]  /*146d0*/  SYNCS.PHASECHK.TRANS64.TRYWAIT P0, [R16+URZ+0x33400], R21 ;  /* 0x03340015100075a7 */ /* 0x000ea2000800017f */
[----:B---3--:R-:W-:-:S05]  /*146e0*/  IMAD R0, R0, -0x80, R153 ;  /* 0xffffff8000007824 */ /* 0x008fca00078e0299 */
[----:B-1----:R-:W-:-:S04]  /*146f0*/  VIMNMX R3, R0, 0x80, PT ;  /* 0x0000008000037848 */ /* 0x002fc80003fe0100 */
[----:B------:R-:W-:Y:S01]  /*14700*/  ISETP.GE.AND P1, PT, R220, R3, PT ;  /* 0x00000003dc00720c */ /* 0x000fe20003f26270 */
[----:B--2---:R-:W-:-:S12]  /*14710*/  @!P0 BRA `(.L_x_3513) ;  /* 0x0000016000888947 */ /* 0x004fd80003800000 */
.L_x_3724:
[----:B------:R-:W-:Y:S05]  /*14720*/  BSYNC B1 ;  /* 0x0000000000017941 */ /* 0x000fea0003800000 */
.L_x_3512:
[----:B------:R-:W-:Y:S05]  /*14730*/  @P1 BRA `(.L_x_3498) ;  /* 0x0000003000041947 */ /* 0x000fea0003800000 */
[----:B------:R-:W2:Y:S01]  /*14740*/  LDC R3, c[0x0][0x3f4] ;  /* 0x0000fd00ff037b82 */ /* 0x000ea20000000800 */
[C---:B------:R-:W-:Y:S01]  /*14750*/  VIADD R0, R18.reuse, 0x20 ;  /* 0x0000002012007836 */ /* 0x040fe20000000000 */
[----:B------:R-:W-:Y:S01]  /*14760*/  BSSY B1, `(.L_x_3514) ;  /* 0x0000102000017945 */ /* 0x000fe20003800000 */
[C---:B----4-:R-:W-:Y:S01]  /*14770*/  VIADD R20, R18.reuse, 0x40 ;  /* 0x0000004012147836 */ /* 0x050fe20000000000 */
[-C--:B--2---:R-:W-:Y:S02]  /*14780*/  ISETP.GE.AND P0, PT, R18, R3.reuse, PT ;  /* 0x000000031200720c */ /* 0x084fe40003f06270 */
[-C--:B------:R-:W-:Y:S02]  /*14790*/  ISETP.GE.AND P1, PT, R0, R3.reuse, PT ;  /* 0x000000030000720c */ /* 0x080fe40003f26270 */
[----:B------:R-:W-:-:S09]  /*147a0*/  ISETP.GE.AND P2, PT, R20, R3, PT ;  /* 0x000000031400720c */ /* 0x000fd20003f46270 */
[----:B------:R-:W-:Y:S05]  /*147b0*/  @P0 BRA `(.L_x_3515) ;  /* 0x0000000c00f00947 */ /* 0x000fea0003800000 */
[----:B------:R-:W2:Y:S01]  /*147c0*/  LDL R68, [R1+0x70] ;  /* 0x0000700001447983 */ /* 0x000ea20000100800 */
[----:B0-----:R-:W0:Y:S01]  /*147d0*/  S2R R36, SR_TID.X ;  /* 0x0000000000247919 */ /* 0x001e220000002100 */
[----:B-----5:R-:W-:Y:S02]  /*147e0*/  SHF.R.U32.HI R0, RZ, 0x8, R24 ;  /* 0x00000008ff007819 */ /* 0x020fe40000011618 */
[----:B------:R-:W-:Y:S02]  /*147f0*/  LOP3.LUT R20, R24, 0xff, RZ, 0xc0, !PT ;  /* 0x000000ff18147812 */ /* 0x000fe400078ec0ff */
[----:B-1----:R-:W-:-:S04]  /*14800*/  LOP3.LUT R21, R0, 0xff, RZ, 0xc0, !PT ;  /* 0x000000ff00157812 */ /* 0x002fc800078ec0ff */
[----:B------:R-:W-:Y:S02]  /*14810*/  PRMT R45, R21, 0x7604, R20 ;  /* 0x00007604152d7816 */ /* 0x000fe40000000014 */
[----:B0-----:R-:W-:-:S04]  /*14820*/  IADD3 R38, R36, -0x80, RZ ;  /* 0xffffff8024267810 */ /* 0x001fc80007ffe0ff */
[----:B------:R-:W-:-:S04]  /*14830*/  LEA.HI R40, R38, R38, RZ, 0x1 ;  /* 0x0000002626287211 */ /* 0x000fc800078f08ff */
[----:B------:R-:W-:-:S05]  /*14840*/  LOP3.LUT R40, R40, 0xfffffffe, RZ, 0xc0, !PT ;  /* 0xfffffffe28287812 */ /* 0x000fca00078ec0ff */
[----:B------:R-:W-:-:S05]  /*14850*/  IMAD.IADD R40, R38, 0x1, -R40 ;  /* 0x0000000126287824 */ /* 0x000fca00078e0a28 */
[----:B------:R-:W-:-:S04]  /*14860*/  LEA.HI R0, R3, R40, RZ, 0x1c ;  /* 0x0000002803007211 */ /* 0x000fc800078fe0ff */
[----:B------:R-:W-:-:S04]  /*14870*/  SHF.R.S32.HI R21, RZ, 0x1f, R0 ;  /* 0x0000001fff157819 */ /* 0x000fc80000011400 */
[----:B------:R-:W-:Y:S01]  /*14880*/  LEA.HI R20, R21, R0, RZ, 0x2 ;  /* 0x0000000015147211 */ /* 0x000fe200078f10ff */
[----:B------:R-:W-:-:S04]  /*14890*/  IMAD.SHL.U32 R0, R0, 0x10, RZ ;  /* 0x0000001000007824 */ /* 0x000fc800078e00ff */
[----:B------:R-:W-:Y:S01]  /*148a0*/  IMAD.SHL.U32 R20, R20, 0x800, RZ ;  /* 0x0000080014147824 */ /* 0x000fe200078e00ff */
[----:B------:R-:W-:Y:S02]  /*148b0*/  LOP3.LUT R21, R227, 0x30, R0, 0xf8, !PT ;  /* 0x00000030e3157812 */ /* 0x000fe400078ef800 */
[----:B------:R-:W-:Y:S02]  /*148c0*/  SHF.R.U32.HI R37, RZ, 0x8, R25 ;  /* 0x00000008ff257819 */ /* 0x000fe40000011619 */
[----:B------:R-:W-:Y:S02]  /*148d0*/  SHF.R.U32.HI R39, RZ, 0x8, R26 ;  /* 0x00000008ff277819 */ /* 0x000fe4000001161a */
[----:B------:R-:W-:Y:S02]  /*148e0*/  LOP3.LUT R21, R21, R228, RZ, 0x3c, !PT ;  /* 0x000000e415157212 */ /* 0x000fe400078e3cff */
[----:B------:R-:W-:Y:S02]  /*148f0*/  LOP3.LUT R20, R20, 0xffffe000, RZ, 0xc0, !PT ;  /* 0xffffe00014147812 */ /* 0x000fe400078ec0ff */
[----:B------:R-:W-:-:S02]  /*14900*/  LOP3.LUT R36, R25, 0xff, RZ, 0xc0, !PT ;  /* 0x000000ff19247812 */ /* 0x000fc400078ec0ff */
[----:B------:R-:W-:Y:S02]  /*14910*/  LOP3.LUT R38, R26, 0xff, RZ, 0xc0, !PT ;  /* 0x000000ff1a267812 */ /* 0x000fe400078ec0ff */
[----:B------:R-:W-:Y:S02]  /*14920*/  LOP3.LUT R37, R37, 0xff, RZ, 0xc0, !PT ;  /* 0x000000ff25257812 */ /* 0x000fe400078ec0ff */
[----:B------:R-:W-:Y:S02]  /*14930*/  LOP3.LUT R39, R39, 0xff, RZ, 0xc0, !PT ;  /* 0x000000ff27277812 */ /* 0x000fe400078ec0ff */
[----:B------:R-:W-:Y:S02]  /*14940*/  IADD3 R21, R21, R229, R20 ;  /* 0x000000e515157210 */ /* 0x000fe40007ffe014 */
[----:B------:R-:W-:Y:S02]  /*14950*/  PRMT R46, R37, 0x7604, R36 ;  /* 0x00007604252e7816 */ /* 0x000fe40000000024 */
[----:B------:R-:W-:Y:S01]  /*14960*/  PRMT R47, R39, 0x7604, R38 ;  /* 0x00007604272f7816 */ /* 0x000fe20000000026 */
[----:B------:R-:W-:Y:S01]  /*14970*/  IMAD.IADD R0, R16, 0x1, R21 ;  /* 0x0000000110007824 */ /* 0x000fe200078e0215 */
[----:B------:R-:W-:-:S02]  /*14980*/  SHF.R.U32.HI R37, RZ, 0x8, R27 ;  /* 0x00000008ff257819 */ /* 0x000fc4000001161b */
[----:B------:R-:W-:Y:S02]  /*14990*/  SHF.R.U32.HI R39, RZ, 0x8, R4 ;  /* 0x00000008ff277819 */ /* 0x000fe40000011604 */
[----:B------:R-:W-:Y:S02]  /*149a0*/  SHF.R.U32.HI R40, RZ, 0x8, R5 ;  /* 0x00000008ff287819 */ /* 0x000fe40000011605 */
[----:B------:R-:W-:Y:S02]  /*149b0*/  LOP3.LUT R36, R27, 0xff, RZ, 0xc0, !PT ;  /* 0x000000ff1b247812 */ /* 0x000fe400078ec0ff */
[----:B------:R-:W-:Y:S02]  /*149c0*/  LOP3.LUT R38, R4, 0xff, RZ, 0xc0, !PT ;  /* 0x000000ff04267812 */ /* 0x000fe400078ec0ff */
[----:B------:R-:W-:Y:S02]  /*149d0*/  LOP3.LUT R37, R37, 0xff, RZ, 0xc0, !PT ;  /* 0x000000ff25257812 */ /* 0x000fe400078ec0ff */
[----:B------:R-:W-:-:S02]  /*149e0*/  LOP3.LUT R39, R39, 0xff, RZ, 0xc0, !PT ;  /* 0x000000ff27277812 */ /* 0x000fc400078ec0ff */
[----:B------:R-:W-:Y:S02]  /*149f0*/  LOP3.LUT R21, R40, 0xff, RZ, 0xc0, !PT ;  /* 0x000000ff28157812 */ /* 0x000fe400078ec0ff */
[----:B------:R-:W0:Y:S01]  /*14a00*/  LDS.128 R40, [R0+0x1e200] ;  /* 0x01e2000000287984 */ /* 0x000e220000000c00 */
[----:B------:R-:W-:Y:S02]  /*14a10*/  PRMT R48, R37, 0x7604, R36 ;  /* 0x0000760425307816 */ /* 0x000fe40000000024 */
[----:B------:R-:W-:Y:S02]  /*14a20*/  PRMT R53, R39, 0x7604, R38 ;  /* 0x0000760427357816 */ /* 0x000fe40000000026 */
[----:B------:R-:W-:Y:S02]  /*14a30*/  SHF.R.U32.HI R50, RZ, 0x8, R6 ;  /* 0x00000008ff327819 */ /* 0x000fe40000011606 */
[----:B------:R-:W-:Y:S02]  /*14a40*/  LOP3.LUT R20, R5, 0xff, RZ, 0xc0, !PT ;  /* 0x000000ff05147812 */ /* 0x000fe400078ec0ff */
[----:B------:R-:W-:-:S02]  /*14a50*/  LOP3.LUT R49, R6, 0xff, RZ, 0xc0, !PT ;  /* 0x000000ff06317812 */ /* 0x000fc400078ec0ff */
[----:B------:R-:W-:Y:S02]  /*14a60*/  LOP3.LUT R50, R50, 0xff, RZ, 0xc0, !PT ;  /* 0x000000ff32327812 */ /* 0x000fe400078ec0ff */
[----:B------:R-:W-:Y:S02]  /*14a70*/  PRMT R20, R21, 0x7604, R20 ;  /* 0x0000760415147816 */ /* 0x000fe40000000014 */
[----:B------:R-:W-:Y:S02]  /*14a80*/  SHF.R.U32.HI R21, RZ, 0x10, R25 ;  /* 0x00000010ff157819 */ /* 0x000fe40000011619 */
[----:B------:R-:W-:Y:S02]  /*14a90*/  PRMT R57, R50, 0x7604, R49 ;  /* 0x0000760432397816 */ /* 0x000fe40000000031 */
[----:B------:R-:W-:Y:S02]  /*14aa0*/  SHF.R.U32.HI R55, RZ, 0x10, R5 ;  /* 0x00000010ff377819 */ /* 0x000fe40000011605 */
[----:B------:R-:W-:-:S02]  /*14ab0*/  SHF.R.U32.HI R49, RZ, 0x10, R27 ;  /* 0x00000010ff317819 */ /* 0x000fc4000001161b */
[----:B------:R-:W-:Y:S01]  /*14ac0*/  SHF.R.U32.HI R52, RZ, 0x8, R7 ;  /* 0x00000008ff347819 */ /* 0x000fe20000011607 */
[----:B------:R-:W-:Y:S01]  /*14ad0*/  IMAD.U32 R21, R21, 0x10000, RZ ;  /* 0x0001000015157824 */ /* 0x000fe200078e00ff */
[----:B------:R-:W-:Y:S01]  /*14ae0*/  SHF.L.U32 R55, R55, 0x10, RZ ;  /* 0x0000001037377819 */ /* 0x000fe200000006ff */
[----:B------:R-:W-:Y:S01]  /*14af0*/  IMAD.U32 R49, R49, 0x10000, RZ ;  /* 0x0001000031317824 */ /* 0x000fe200078e00ff */
[----:B------:R-:W-:Y:S02]  /*14b00*/  LOP3.LUT R51, R7, 0xff, RZ, 0xc0, !PT ;  /* 0x000000ff07337812 */ /* 0x000fe400078ec0ff */
[----:B------:R-:W-:Y:S02]  /*14b10*/  LOP3.LUT R52, R52, 0xff, RZ, 0xc0, !PT ;  /* 0x000000ff34347812 */ /* 0x000fe400078ec0ff */
[----:B------:R-:W-:Y:S02]  /*14b20*/  LOP3.LUT R55, R20, 0xff0000, R55, 0xf8, !PT ;  /* 0x00ff000014377812 */ /* 0x000fe400078ef837 */
[----:B------:R-:W-:-:S02]  /*14b30*/  LOP3.LUT R21, R46, 0xff0000, R21, 0xf8, !PT ;  /* 0x00ff00002e157812 */ /* 0x000fc400078ef815 */
[----:B------:R-:W-:Y:S02]  /*14b40*/  PRMT R52, R52, 0x7604, R51 ;  /* 0x0000760434347816 */ /* 0x000fe40000000033 */
[----:B------:R-:W-:Y:S02]  /*14b50*/  SHF.R.U32.HI R59, RZ, 0x10, R7 ;  /* 0x00000010ff3b7819 */ /* 0x000fe40000011607 */
[----:B------:R-:W-:Y:S02]  /*14b60*/  LOP3.LUT R51, R48, 0xff0000, R49, 0xf8, !PT ;  /* 0x00ff000030337812 */ /* 0x000fe400078ef831 */
[----:B------:R-:W-:Y:S02]  /*14b70*/  LOP3.LUT R47, R47, 0xff0000, R26, 0xf8, !PT ;  /* 0x00ff00002f2f7812 */ /* 0x000fe400078ef81a */
[----:B------:R-:W-:Y:S02]  /*14b80*/  LOP3.LUT R55, R55, 0xff000000, R5, 0xf8, !PT ;  /* 0xff00000037377812 */ /* 0x000fe400078ef805 */
[----:B------:R-:W-:-:S02]  /*14b90*/  LOP3.LUT R50, R21, 0xff000000, R25, 0xf8, !PT ;  /* 0xff00000015327812 */ /* 0x000fc400078ef819 */
[----:B------:R-:W-:Y:S01]  /*14ba0*/  LOP3.LUT R21, R53, 0xff0000, R4, 0xf8, !PT ;  /* 0x00ff000035157812 */ /* 0x000fe200078ef804 */
[----:B------:R-:W-:Y:S01]  /*14bb0*/  IMAD.U32 R59, R59, 0x10000, RZ ;  /* 0x000100003b3b7824 */ /* 0x000fe200078e00ff */
        /* <DEDUP_REMOVED lines=9> */
[----:B------:R-:W-:Y:S02]  /*14c50*/  HADD2.F32 R5, -RZ, R27.H0_H0 ;  /* 0x2000001bff057230 */ /* 0x000fe40000004100 */
[----:B------:R-:W-:Y:S01]  /*14c60*/  HADD2.F32 R52, -RZ, R26.H0_H0 ;  /* 0x2000001aff347230 */ /* 0x000fe20000004100 */
[----:B------:R-:W-:Y:S02]  /*14c70*/  F2FP.F16.E4M3.UNPACK_B R46, R41.H1 ;  /* 0x00000029ff2e723e */ /* 0x000fe400030006ff */
[C---:B------:R-:W-:Y:S01]  /*14c80*/  FMUL.FTZ R60, R5.reuse, R58 ;  /* 0x0000003a053c7220 */ /* 0x040fe20000410000 */
[----:B------:R-:W-:Y:S01]  /*14c90*/  F2FP.F16.E4M3.UNPACK_B R50, R50.H1 ;  /* 0x00000032ff32723e */ /* 0x000fe200030006ff */
[----:B------:R-:W-:Y:S01]  /*14ca0*/  FMUL.FTZ R51, R5, R52 ;  /* 0x0000003405337220 */ /* 0x000fe20000410000 */
[----:B------:R-:W-:-:S02]  /*14cb0*/  LOP3.LUT R57, R57, 0xff0000, R6, 0xf8, !PT ;  /* 0x00ff000039397812 */ /* 0x000fc400078ef806 */
[----:B------:R-:W-:Y:S02]  /*14cc0*/  LOP3.LUT R59, R59, 0xff000000, R7, 0xf8, !PT ;  /* 0xff0000003b3b7812 */ /* 0x000fe400078ef807 */
[-C--:B------:R-:W-:Y:S02]  /*14cd0*/  F2FP.F16.E4M3.UNPACK_B R47, R43.reuse ;  /* 0x0000002bff2f723e */ /* 0x080fe400020006ff */
[----:B------:R-:W-:Y:S02]  /*14ce0*/  F2FP.F16.E4M3.UNPACK_B R48, R43.H1 ;  /* 0x0000002bff30723e */ /* 0x000fe400030006ff */
[-C--:B------:R-:W-:Y:S02]  /*14cf0*/  F2FP.F16.E4M3.UNPACK_B R7, R42.reuse ;  /* 0x0000002aff07723e */ /* 0x080fe400020006ff */
[----:B------:R-:W-:Y:S01]  /*14d00*/  F2FP.F16.E4M3.UNPACK_B R43, R42.H1 ;  /* 0x0000002aff2b723e */ /* 0x000fe200030006ff */
[----:B------:R-:W-:Y:S01]  /*14d10*/  HADD2.F32 R42, -RZ, R46.H0_H0 ;  /* 0x2000002eff2a7230 */ /* 0x000fe20000004100 */
[----:B------:R-:W-:-:S02]  /*14d20*/  F2FP.F16.E4M3.UNPACK_B R55, R55.H1 ;  /* 0x00000037ff37723e */ /* 0x000fc400030006ff */
[----:B------:R-:W-:Y:S01]  /*14d30*/  LOP3.LUT R6, R57, 0xff000000, R6, 0xf8, !PT ;  /* 0xff00000039067812 */ /* 0x000fe200078ef806 */
[----:B------:R-:W-:Y:S02]  /*14d40*/  HADD2.F32 R57, -RZ, R56.H1_H1 ;  /* 0x30000038ff397230 */ /* 0x000fe40000004100 */
[--C-:B------:R-:W-:Y:S02]  /*14d50*/  HADD2.F32 R56, -RZ, R55.reuse.H0_H0 ;  /* 0x20000037ff387230 */ /* 0x100fe40000004100 */
[----:B------:R-:W-:Y:S02]  /*14d60*/  HADD2.F32 R55, -RZ, R55.H1_H1 ;  /* 0x30000037ff377230 */ /* 0x000fe40000004100 */
[----:B------:R-:W-:Y:S01]  /*14d70*/  HADD2.F32 R46, -RZ, R46.H1_H1 ;  /* 0x3000002eff2e7230 */ /* 0x000fe20000004100 */
[----:B------:R-:W-:Y:S02]  /*14d80*/  LOP3.LUT R54, R21, 0xff000000, R4, 0xf8, !PT ;  /* 0xff00000015367812 */ /* 0x000fe400078ef804 */
[----:B------:R-:W-:-:S02]  /*14d90*/  F2FP.F16.E4M3.UNPACK_B R41, R40 ;  /* 0x00000028ff29723e */ /* 0x000fc400020006ff */
[----:B------:R-:W-:Y:S01]  /*14da0*/  F2FP.F16.E4M3.UNPACK_B R40, R40.H1 ;  /* 0x00000028ff28723e */ /* 0x000fe200030006ff */
[----:B--2---:R-:W0:Y:S02]  /*14db0*/  LDS.128 R36, [R68+0x1e200] ;  /* 0x01e2000044247984 */ /* 0x004e240000000c00 */
[----:B0-----:R-:W-:-:S05]  /*14dc0*/  F2FP.F16.E4M3.UNPACK_B R24, R37 ;  /* 0x00000025ff18723e */ /* 0x001fca00020006ff */
[----:B------:R-:W-:Y:S01]  /*14dd0*/  HADD2.F32 R25, -RZ, R24.H0_H0 ;  /* 0x20000018ff197230 */ /* 0x000fe20000004100 */
[----:B------:R-:W-:-:S04]  /*14de0*/  F2FP.F16.E4M3.UNPACK_B R37, R37.H1 ;  /* 0x00000025ff25723e */ /* 0x000fc800030006ff */
[C---:B------:R-:W-:Y:S01]  /*14df0*/  FFMA.FTZ R5, R25.reuse, R52, -R60 ;  /* 0x0000003419057223 */ /* 0x040fe2000001083c */
[----:B------:R-:W-:Y:S01]  /*14e00*/  FFMA.FTZ R25, R25, R58, R51 ;  /* 0x0000003a19197223 */ /* 0x000fe20000010033 */
[----:B------:R-:W-:Y:S02]  /*14e10*/  HADD2.F32 R51, -RZ, R26.H1_H1 ;  /* 0x3000001aff337230 */ /* 0x000fe40000004100 */
[----:B------:R-:W-:Y:S02]  /*14e20*/  HADD2.F32 R26, -RZ, R24.H1_H1 ;  /* 0x30000018ff1a7230 */ /* 0x000fe40000004100 */
[----:B------:R-:W-:Y:S02]  /*14e30*/  HADD2.F32 R52, -RZ, R50.H0_H0 ;  /* 0x20000032ff347230 */ /* 0x000fe40000004100 */
[----:B------:R-:W-:Y:S02]  /*14e40*/  HADD2.F32 R24, -RZ, R27.H1_H1 ;  /* 0x3000001bff187230 */ /* 0x000fe40000004100 */
[----:B------:R-:W-:-:S02]  /*14e50*/  HADD2.F32 R27, -RZ, R37.H0_H0 ;  /* 0x20000025ff1b7230 */ /* 0x000fc40000004100 */
[----:B------:R-:W-:Y:S01]  /*14e60*/  FMUL.FTZ R63, R42, R52 ;  /* 0x000000342a3f7220 */ /* 0x000fe20000410000 */
[C---:B------:R-:W-:Y:S01]  /*14e70*/  FMUL.FTZ R61, R24.reuse, R57 ;  /* 0x00000039183d7220 */ /* 0x040fe20000410000 */
[-C--:B------:R-:W-:Y:S01]  /*14e80*/  FMUL.FTZ R58, R24, R51.reuse ;  /* 0x00000033183a7220 */ /* 0x080fe20000410000 */
[-C--:B------:R-:W-:Y:S01]  /*14e90*/  FMUL.FTZ R60, R42, R56.reuse ;  /* 0x000000382a3c7220 */ /* 0x080fe20000410000 */
[C---:B------:R-:W-:Y:S01]  /*14ea0*/  FFMA.FTZ R63, R27.reuse, R56, R63 ;  /* 0x000000381b3f7223 */ /* 0x040fe2000001003f */
[C---:B------:R-:W-:Y:S01]  /*14eb0*/  FFMA.FTZ R24, R26.reuse, R51, -R61 ;  /* 0x000000331a187223 */ /* 0x040fe2000001083d */
[----:B------:R-:W-:Y:S02]  /*14ec0*/  F2FP.F16.E4M3.UNPACK_B R56, R59 ;  /* 0x0000003bff38723e */ /* 0x000fe400020006ff */
[----:B------:R-:W-:Y:S01]  /*14ed0*/  F2FP.F16.E4M3.UNPACK_B R51, R53 ;  /* 0x00000035ff33723e */ /* 0x000fe200020006ff */
[----:B------:R-:W-:Y:S01]  /*14ee0*/  FFMA.FTZ R26, R26, R57, R58 ;  /* 0x000000391a1a7223 */ /* 0x000fe2000001003a */
[----:B------:R-:W-:Y:S01]  /*14ef0*/  F2FP.F16.E4M3.UNPACK_B R45, R39 ;  /* 0x00000027ff2d723e */ /* 0x000fe200020006ff */
[----:B------:R-:W-:Y:S01]  /*14f00*/  FFMA.FTZ R60, R27, R52, -R60 ;  /* 0x000000341b3c7223 */ /* 0x000fe2000001083c */
[----:B------:R-:W-:-:S02]  /*14f10*/  HADD2.F32 R57, -RZ, R56.H0_H0 ;  /* 0x20000038ff397230 */ /* 0x000fc40000004100 */
[----:B------:R-:W-:Y:S02]  /*14f20*/  HADD2.F32 R42, -RZ, R47.H0_H0 ;  /* 0x2000002fff2a7230 */ /* 0x000fe40000004100 */
[----:B------:R-:W-:Y:S02]  /*14f30*/  HADD2.F32 R52, -RZ, R51.H0_H0 ;  /* 0x20000033ff347230 */ /* 0x000fe40000004100 */
[----:B------:R-:W-:Y:S02]  /*14f40*/  HADD2.F32 R50, -RZ, R50.H1_H1 ;  /* 0x30000032ff327230 */ /* 0x000fe40000004100 */
[C---:B------:R-:W-:Y:S01]  /*14f50*/  FMUL.FTZ R62, R42.reuse, R57 ;  /* 0x000000392a3e7220 */ /* 0x040fe20000410000 */
[----:B------:R-:W-:Y:S02]  /*14f60*/  HADD2.F32 R27, -RZ, R45.H0_H0 ;  /* 0x2000002dff1b7230 */ /* 0x000fe40000004100 */
[----:B------:R-:W-:Y:S01]  /*14f70*/  FMUL.FTZ R42, R42, R52 ;  /* 0x000000342a2a7220 */ /* 0x000fe20000410000 */
[----:B------:R-:W-:-:S02]  /*14f80*/  HADD2.F32 R37, -RZ, R37.H1_H1 ;  /* 0x30000025ff257230 */ /* 0x000fc40000004100 */
[C---:B------:R-:W-:Y:S01]  /*14f90*/  FMUL.FTZ R58, R46.reuse, R55 ;  /* 0x000000372e3a7220 */ /* 0x040fe20000410000 */
[-C--:B------:R-:W-:Y:S01]  /*14fa0*/  FMUL.FTZ R46, R46, R50.reuse ;  /* 0x000000322e2e7220 */ /* 0x080fe20000410000 */
[----:B------:R-:W-:Y:S01]  /*14fb0*/  FFMA.FTZ R57, R27, R57, R42 ;  /* 0x000000391b397223 */ /* 0x000fe2000001002a */
[----:B------:R-:W-:Y:S01]  /*14fc0*/  F2FP.F16.E4M3.UNPACK_B R59, R59.H1 ;  /* 0x0000003bff3b723e */ /* 0x000fe200030006ff */
[----:B------:R-:W-:Y:S01]  /*14fd0*/  HADD2.F32 R56, -RZ, R56.H1_H1 ;  /* 0x30000038ff387230 */ /* 0x000fe20000004100 */
[----:B------:R-:W-:Y:S01]  /*14fe0*/  F2FP.F16.E4M3.UNPACK_B R53, R53.H1 ;  /* 0x00000035ff35723e */ /* 0x000fe200030006ff */
[----:B------:R-:W-:Y:S02]  /*14ff0*/  HADD2.F32 R47, -RZ, R47.H1_H1 ;  /* 0x3000002fff2f7230 */ /* 0x000fe40000004100 */
[----:B------:R-:W-:Y:S02]  /*15000*/  HADD2.F32 R42, -RZ, R51.H1_H1 ;  /* 0x30000033ff2a7230 */ /* 0x000fe40000004100 */
[C---:B------:R-:W-:Y:S01]  /*15010*/  FFMA.FTZ R61, R37.reuse, R50, -R58 ;  /* 0x00000032253d7223 */ /* 0x040fe2000001083a */
[----:B------:R-:W-:Y:S01]  /*15020*/  FFMA.FTZ R58, R37, R55, R46 ;  /* 0x00000037253a7223 */ /* 0x000fe2000001002e */
[----:B------:R-:W-:Y:S01]  /*15030*/  FFMA.FTZ R62, R27, R52, -R62 ;  /* 0x000000341b3e7223 */ /* 0x000fe2000001083e */
[----:B------:R-:W-:Y:S01]  /*15040*/  F2FP.F16.E4M3.UNPACK_B R39, R39.H1 ;  /* 0x00000027ff27723e */ /* 0x000fe200030006ff */
[----:B------:R-:W-:-:S02]  /*15050*/  HADD2.F32 R45, -RZ, R45.H1_H1 ;  /* 0x3000002dff2d7230 */ /* 0x000fc40000004100 */
[C---:B------:R-:W-:Y:S01]  /*15060*/  FMUL.FTZ R52, R47.reuse, R56 ;  /* 0x000000382f347220 */ /* 0x040fe20000410000 */
[----:B------:R-:W-:Y:S02]  /*15070*/  HADD2.F32 R50, -RZ, R59.H0_H0 ;  /* 0x2000003bff327230 */ /* 0x000fe40000004100 */
[-C--:B------:R-:W-:Y:S01]  /*15080*/  FMUL.FTZ R47, R47, R42.reuse ;  /* 0x0000002a2f2f7220 */ /* 0x080fe20000410000 */
[----:B------:R-:W-:Y:S02]  /*15090*/  HADD2.F32 R37, -RZ, R48.H0_H0 ;  /* 0x20000030ff257230 */ /* 0x000fe40000004100 */
[----:B------:R-:W-:Y:S02]  /*150a0*/  HADD2.F32 R46, -RZ, R53.H0_H0 ;  /* 0x20000035ff2e7230 */ /* 0x000fe40000004100 */
[----:B------:R-:W-:Y:S01]  /*150b0*/  FFMA.FTZ R55, R45, R42, -R52 ;  /* 0x0000002a2d377223 */ /* 0x000fe20000010834 */
[----:B------:R-:W-:Y:S02]  /*150c0*/  HADD2.F32 R27, -RZ, R39.H0_H0 ;  /* 0x20000027ff1b7230 */ /* 0x000fe40000004100 */
[----:B------:R-:W-:Y:S01]  /*150d0*/  FMUL.FTZ R64, R37, R50 ;  /* 0x0000003225407220 */ /* 0x000fe20000410000 */
[----:B------:R-:W-:Y:S01]  /*150e0*/  FFMA.FTZ R56, R45, R56, R47 ;  /* 0x000000382d387223 */ /* 0x000fe2000001002f */
[----:B------:R-:W-:Y:S01]  /*150f0*/  FMUL.FTZ R37, R37, R46 ;  /* 0x0000002e25257220 */ /* 0x000fe20000410000 */
[----:B------:R-:W-:-:S02]  /*15100*/  F2FP.F16.E4M3.UNPACK_B R45, R54.H1 ;  /* 0x00000036ff2d723e */ /* 0x000fc400030006ff */
[----:B------:R-:W-:Y:S01]  /*15110*/  F2FP.F16.E4M3.UNPACK_B R42, R49.H1 ;  /* 0x00000031ff2a723e */ /* 0x000fe200030006ff */
[C---:B------:R-:W-:Y:S01]  /*15120*/  FFMA.FTZ R65, R27.reuse, R50, R37 ;  /* 0x000000321b417223 */ /* 0x040fe20000010025 */
[-C--:B------:R-:W-:Y:S01]  /*15130*/  F2FP.F16.E4M3.UNPACK_B R21, R36.reuse ;  /* 0x00000024ff15723e */ /* 0x080fe200020006ff */
[----:B------:R-:W-:Y:S01]  /*15140*/  HADD2.F32 R53, -RZ, R53.H1_H1 ;  /* 0x30000035ff357230 */ /* 0x000fe20000004100 */
[----:B------:R-:W-:Y:S01]  /*15150*/  F2FP.F16.E4M3.UNPACK_B R36, R36.H1 ;  /* 0x00000024ff24723e */ /* 0x000fe200030006ff */
[----:B------:R-:W-:Y:S02]  /*15160*/  HADD2.F32 R59, -RZ, R59.H1_H1 ;  /* 0x3000003bff3b7230 */ /* 0x000fe40000004100 */
[----:B------:R-:W-:Y:S01]  /*15170*/  FFMA.FTZ R64, R27, R46, -R64 ;  /* 0x0000002e1b407223 */ /* 0x000fe20000010840 */
[----:B------:R-:W-:Y:S02]  /*15180*/  HADD2.F32 R48, -RZ, R48.H1_H1 ;  /* 0x30000030ff307230 */ /* 0x000fe40000004100 */
[----:B------:R-:W-:-:S02]  /*15190*/  HADD2.F32 R50, -RZ, R45.H0_H0 ;  /* 0x2000002dff327230 */ /* 0x000fc40000004100 */
[----:B------:R-:W-:Y:S02]  /*151a0*/  HADD2.F32 R37, -RZ, R40.H0_H0 ;  /* 0x20000028ff257230 */ /* 0x000fe40000004100 */
[----:B------:R-:W-:Y:S02]  /*151b0*/  HADD2.F32 R46, -RZ, R42.H0_H0 ;  /* 0x2000002aff2e7230 */ /* 0x000fe40000004100 */
[C---:B------:R-:W-:Y:S01]  /*151c0*/  FMUL.FTZ R52, R48.reuse, R59 ;  /* 0x0000003b30347220 */ /* 0x040fe20000410000 */
[----:B------:R-:W-:Y:S01]  /*151d0*/  FMUL.FTZ R66, R48, R53 ;  /* 0x0000003530427220 */ /* 0x000fe20000410000 */
[----:B------:R-:W-:Y:S02]  /*151e0*/  HADD2.F32 R27, -RZ, R36.H0_H0 ;  /* 0x20000024ff1b7230 */ /* 0x000fe40000004100 */
[C---:B------:R-:W-:Y:S01]  /*151f0*/  FMUL.FTZ R48, R37.reuse, R50 ;  /* 0x0000003225307220 */ /* 0x040fe20000410000 */
[----:B------:R-:W-:Y:S01]  /*15200*/  FMUL.FTZ R37, R37, R46 ;  /* 0x0000002e25257220 */ /* 0x000fe20000410000 */
[----:B------:R-:W-:-:S02]  /*15210*/  HADD2.F32 R39, -RZ, R39.H1_H1 ;  /* 0x30000027ff277230 */ /* 0x000fc40000004100 */
[C---:B------:R-:W-:Y:S01]  /*15220*/  FFMA.FTZ R47, R27.reuse, R46, -R48 ;  /* 0x0000002e1b2f7223 */ /* 0x040fe20000010830 */
[----:B------:R-:W-:Y:S01]  /*15230*/  FFMA.FTZ R50, R27, R50, R37 ;  /* 0x000000321b327223 */ /* 0x000fe20000010025 */
[----:B------:R-:W-:Y:S01]  /*15240*/  HADD2.F32 R45, -RZ, R45.H1_H1 ;  /* 0x3000002dff2d7230 */ /* 0x000fe20000004100 */
[----:B------:R-:W-:Y:S01]  /*15250*/  F2FP.F16.E4M3.UNPACK_B R54, R54 ;  /* 0x00000036ff36723e */ /* 0x000fe200020006ff */
[----:B------:R-:W-:Y:S02]  /*15260*/  HADD2.F32 R40, -RZ, R40.H1_H1 ;  /* 0x30000028ff287230 */ /* 0x000fe40000004100 */
[----:B------:R-:W-:Y:S02]  /*15270*/  HADD2.F32 R27, -RZ, R42.H1_H1 ;  /* 0x3000002aff1b7230 */ /* 0x000fe40000004100 */
[C---:B------:R-:W-:Y:S01]  /*15280*/  FFMA.FTZ R67, R39.reuse, R53, -R52 ;  /* 0x0000003527437223 */ /* 0x040fe20000010834 */
        /* <DEDUP_REMOVED lines=13> */
[----:B------:R-:W-:Y:S01]  /*15360*/  FMUL.FTZ R46, R37, R36 ;  /* 0x00000024252e7220 */ /* 0x000fe20000410000 */
[----:B------:R-:W-:-:S02]  /*15370*/  HADD2.F32 R41, -RZ, R41.H1_H1 ;  /* 0x30000029ff297230 */ /* 0x000fc40000004100 */
[----:B------:R-:W-:Y:S01]  /*15380*/  FFMA.FTZ R42, R27, R36, -R42 ;  /* 0x000000241b2a7223 */ /* 0x000fe2000001082a */
[----:B------:R-:W-:Y:S01]  /*15390*/  HADD2.F32 R36, -RZ, R49.H1_H1 ;  /* 0x30000031ff247230 */ /* 0x000fe20000004100 */
[----:B------:R-:W-:Y:S01]  /*153a0*/  F2FP.F16.E4M3.UNPACK_B R39, R6.H1 ;  /* 0x00000006ff27723e */ /* 0x000fe200030006ff */
[----:B------:R-:W-:Y:S02]  /*153b0*/  HADD2.F32 R21, -RZ, R21.H1_H1 ;  /* 0x30000015ff157230 */ /* 0x000fe40000004100 */
[----:B------:R-:W-:Y:S01]  /*153c0*/  FMUL.FTZ R48, R41, R54 ;  /* 0x0000003629307220 */ /* 0x000fe20000410000 */
[----:B------:R-:W-:Y:S01]  /*153d0*/  F2FP.F16.E4M3.UNPACK_B R37, R20.H1 ;  /* 0x00000014ff25723e */ /* 0x000fe200030006ff */
[----:B------:R-:W-:Y:S01]  /*153e0*/  FFMA.FTZ R46, R27, R40, R46 ;  /* 0x000000281b2e7223 */ /* 0x000fe2000001002e */
[----:B------:R-:W-:Y:S01]  /*153f0*/  F2FP.F16.E4M3.UNPACK_B R4, R38 ;  /* 0x00000026ff04723e */ /* 0x000fe200020006ff */
[----:B------:R-:W-:Y:S01]  /*15400*/  FMUL.FTZ R45, R41, R36 ;  /* 0x00000024292d7220 */ /* 0x000fe20000410000 */
[----:B------:R-:W-:Y:S01]  /*15410*/  F2FP.F16.E4M3.UNPACK_B R38, R38.H1 ;  /* 0x00000026ff26723e */ /* 0x000fe200030006ff */
[----:B------:R-:W-:-:S02]  /*15420*/  HADD2.F32 R40, -RZ, R39.H0_H0 ;  /* 0x20000027ff287230 */ /* 0x000fc40000004100 */
[C---:B------:R-:W-:Y:S01]  /*15430*/  FFMA.FTZ R41, R21.reuse, R36, -R48 ;  /* 0x0000002415297223 */ /* 0x040fe20000010830 */
[----:B------:R-:W-:Y:S02]  /*15440*/  HADD2.F32 R27, -RZ, R43.H0_H0 ;  /* 0x2000002bff1b7230 */ /* 0x000fe40000004100 */
[----:B------:R-:W-:Y:S01]  /*15450*/  FFMA.FTZ R45, R21, R54, R45 ;  /* 0x00000036152d7223 */ /* 0x000fe2000001002d */
[----:B------:R-:W-:Y:S02]  /*15460*/  HADD2.F32 R36, -RZ, R37.H0_H0 ;  /* 0x20000025ff247230 */ /* 0x000fe40000004100 */
[----:B------:R-:W-:Y:S02]  /*15470*/  HADD2.F32 R39, -RZ, R39.H1_H1 ;  /* 0x30000027ff277230 */ /* 0x000fe40000004100 */
[----:B------:R-:W-:Y:S02]  /*15480*/  HADD2.F32 R43, -RZ, R43.H1_H1 ;  /* 0x3000002bff2b7230 */ /* 0x000fe40000004100 */
[----:B------:R-:W-:Y:S01]  /*15490*/  FMUL.FTZ R48, R27, R40 ;  /* 0x000000281b307220 */ /* 0x000fe20000410000 */
[----:B------:R-:W-:-:S02]  /*154a0*/  HADD2.F32 R21, -RZ, R38.H0_H0 ;  /* 0x20000026ff157230 */ /* 0x000fc40000004100 */
[----:B------:R-:W-:Y:S02]  /*154b0*/  HADD2.F32 R37, -RZ, R37.H1_H1 ;  /* 0x30000025ff257230 */ /* 0x000fe40000004100 */
[----:B------:R-:W-:Y:S01]  /*154c0*/  FMUL.FTZ R54, R27, R36 ;  /* 0x000000241b367220 */ /* 0x000fe20000410000 */
[----:B------:R-:W-:Y:S01]  /*154d0*/  HADD2.F32 R38, -RZ, R38.H1_H1 ;  /* 0x30000026ff267230 */ /* 0x000fe20000004100 */
[----:B------:R-:W-:Y:S01]  /*154e0*/  F2FP.F16.E4M3.UNPACK_B R20, R20 ;  /* 0x00000014ff14723e */ /* 0x000fe200020006ff */
[----:B------:R-:W-:Y:S01]  /*154f0*/  FMUL.FTZ R27, R43, R39 ;  /* 0x000000272b1b7220 */ /* 0x000fe20000410000 */
[----:B------:R-:W-:Y:S01]  /*15500*/  FFMA.FTZ R48, R21, R36, -R48 ;  /* 0x0000002415307223 */ /* 0x000fe20000010830 */
[----:B------:R-:W-:Y:S01]  /*15510*/  F2FP.F16.E4M3.UNPACK_B R6, R6 ;  /* 0x00000006ff06723e */ /* 0x000fe200020006ff */
[-C--:B------:R-:W-:Y:S01]  /*15520*/  FMUL.FTZ R36, R43, R37.reuse ;  /* 0x000000252b247220 */ /* 0x080fe20000410000 */
[----:B------:R-:W-:Y:S01]  /*15530*/  FFMA.FTZ R54, R21, R40, R54 ;  /* 0x0000002815367223 */ /* 0x000fe20000010036 */
[----:B------:R-:W-:Y:S01]  /*15540*/  FFMA.FTZ R49, R38, R37, -R27 ;  /* 0x0000002526317223 */ /* 0x000fe2000001081b */
[----:B------:R-:W-:-:S02]  /*15550*/  HADD2.F32 R21, -RZ, R20.H0_H0 ;  /* 0x20000014ff157230 */ /* 0x000fc40000004100 */
[----:B------:R-:W-:Y:S01]  /*15560*/  FFMA.FTZ R53, R38, R39, R36 ;  /* 0x0000002726357223 */ /* 0x000fe20000010024 */
[----:B------:R-:W-:Y:S02]  /*15570*/  HADD2.F32 R27, -RZ, R20.H1_H1 ;  /* 0x30000014ff1b7230 */ /* 0x000fe40000004100 */
[--C-:B------:R-:W-:Y:S02]  /*15580*/  HADD2.F32 R37, -RZ, R6.reuse.H0_H0 ;  /* 0x20000006ff257230 */ /* 0x100fe40000004100 */
[--C-:B------:R-:W-:Y:S02]  /*15590*/  HADD2.F32 R20, -RZ, R7.reuse.H0_H0 ;  /* 0x20000007ff147230 */ /* 0x100fe40000004100 */
[----:B------:R-:W-:Y:S02]  /*155a0*/  HADD2.F32 R36, -RZ, R6.H1_H1 ;  /* 0x30000006ff247230 */ /* 0x000fe40000004100 */
[----:B------:R-:W-:Y:S02]  /*155b0*/  HADD2.F32 R7, -RZ, R7.H1_H1 ;  /* 0x30000007ff077230 */ /* 0x000fe40000004100 */
[----:B------:R-:W-:Y:S01]  /*155c0*/  FMUL.FTZ R39, R20, R37 ;  /* 0x0000002514277220 */ /* 0x000fe20000410000 */
[----:B------:R-:W-:-:S02]  /*155d0*/  HADD2.F32 R6, -RZ, R4.H0_H0 ;  /* 0x20000004ff067230 */ /* 0x000fc40000004100 */
[----:B------:R-:W-:Y:S01]  /*155e0*/  FMUL.FTZ R20, R20, R21 ;  /* 0x0000001514147220 */ /* 0x000fe20000410000 */
[----:B------:R-:W-:Y:S02]  /*155f0*/  HADD2.F32 R4, -RZ, R4.H1_H1 ;  /* 0x30000004ff047230 */ /* 0x000fe40000004100 */
[CC--:B------:R-:W-:Y:S01]  /*15600*/  FMUL.FTZ R43, R7.reuse, R36.reuse ;  /* 0x00000024072b7220 */ /* 0x0c0fe20000410000 */
        /* <DEDUP_REMOVED lines=23> */
.L_x_3515:
[----:B------:R-:W-:Y:S05]  /*15780*/  BSYNC B1 ;  /* 0x0000000000017941 */ /* 0x000fea0003800000 */
.L_x_3514:
[----:B------:R-:W-:Y:S04]  /*15790*/  BSSY B1, `(.L_x_3516) ;  /* 0x0000102000017945 */ /* 0x000fe80003800000 */
[----:B------:R-:W-:Y:S05]  /*157a0*/  @P1 BRA `(.L_x_3517) ;  /* 0x0000001000001947 */ /* 0x000fea0003800000 */
[----:B------:R-:W3:Y:S04]  /*157b0*/  LDL R20, [R1+0x40] ;  /* 0x0000400001147983 */ /* 0x000ee80000100800 */
[----:B------:R-:W4:Y:S01]  /*157c0*/  LDL R60, [R1+0x6c] ;  /* 0x00006c00013c7983 */ /* 0x000f220000100800 */
[----:B--2--5:R-:W-:Y:S02]  /*157d0*/  SHF.R.U32.HI R0, RZ, 0x8, R28 ;  /* 0x00000008ff007819 */ /* 0x024fe4000001161c */
[----:B------:R-:W-:Y:S02]  /*157e0*/  LOP3.LUT R5, R28, 0xff, RZ, 0xc0, !PT ;  /* 0x000000ff1c057812 */ /* 0x000fe400078ec0ff */
[----:B------:R-:W-:Y:S02]  /*157f0*/  LOP3.LUT R4, R0, 0xff, RZ, 0xc0, !PT ;  /* 0x000000ff00047812 */ /* 0x000fe400078ec0ff */
[----:B------:R-:W-:-:S02]  /*15800*/  SHF.R.U32.HI R24, RZ, 0x8, R31 ;  /* 0x00000008ff187819 */ /* 0x000fc4000001161f */
[----:B0-----:R-:W-:Y:S02]  /*15810*/  PRMT R37, R4, 0x7604, R5 ;  /* 0x0000760404257816 */ /* 0x001fe40000000005 */
[----:B------:R-:W-:Y:S02]  /*15820*/  SHF.R.U32.HI R6, RZ, 0x8, R29 ;  /* 0x00000008ff067819 */ /* 0x000fe4000001161d */
[----:B-1----:R-:W-:Y:S02]  /*15830*/  LOP3.LUT R21, R31, 0xff, RZ, 0xc0, !PT ;  /* 0x000000ff1f157812 */ /* 0x002fe400078ec0ff */
[----:B------:R-:W-:Y:S02]  /*15840*/  LOP3.LUT R7, R29, 0xff, RZ, 0xc0, !PT ;  /* 0x000000ff1d077812 */ /* 0x000fe400078ec0ff */
[----:B------:R-:W-:Y:S02]  /*15850*/  LOP3.LUT R6, R6, 0xff, RZ, 0xc0, !PT ;  /* 0x000000ff06067812 */ /* 0x000fe400078ec0ff */
        /* <DEDUP_REMOVED lines=9> */
[----:B------:R-:W-:Y:S02]  /*158f0*/  SHF.R.U32.HI R40, RZ, 0x10, R31 ;  /* 0x00000010ff287819 */ /* 0x000fe4000001161f */
[----:B------:R-:W-:Y:S02]  /*15900*/  LOP3.LUT R38, R38, 0xff, RZ, 0xc0, !PT ;  /* 0x000000ff26267812 */ /* 0x000fe400078ec0ff */
[----:B------:R-:W-:Y:S02]  /*15910*/  LOP3.LUT R40, R40, 0xff, RZ, 0xc0, !PT ;  /* 0x000000ff28287812 */ /* 0x000fe400078ec0ff */
[----:B---3--:R-:W-:-:S02]  /*15920*/  LEA.HI R0, R3, R20, RZ, 0x1c ;  /* 0x0000001403007211 */ /* 0x008fc400078fe0ff */
[----:B------:R-:W-:Y:S02]  /*15930*/  SHF.R.U32.HI R20, RZ, 0x8, R8 ;  /* 0x00000008ff147819 */ /* 0x000fe40000011608 */
[----:B------:R-:W-:Y:S02]  /*15940*/  SHF.R.S32.HI R5, RZ, 0x1f, R0 ;  /* 0x0000001fff057819 */ /* 0x000fe40000011400 */
[----:B------:R-:W-:Y:S02]  /*15950*/  LOP3.LUT R20, R20, 0xff, RZ, 0xc0, !PT ;  /* 0x000000ff14147812 */ /* 0x000fe400078ec0ff */
[----:B------:R-:W-:Y:S01]  /*15960*/  LEA.HI R4, R5, R0, RZ, 0x2 ;  /* 0x0000000005047211 */ /* 0x000fe200078f10ff */
[----:B------:R-:W-:Y:S01]  /*15970*/  IMAD.SHL.U32 R0, R0, 0x10, RZ ;  /* 0x0000001000007824 */ /* 0x000fe200078e00ff */
[----:B------:R-:W-:Y:S02]  /*15980*/  PRMT R45, R20, 0x7604, R25 ;  /* 0x00007604142d7816 */ /* 0x000fe40000000019 */
[----:B------:R-:W-:Y:S01]  /*15990*/  LOP3.LUT R25, R9, 0xff, RZ, 0xc0, !PT ;  /* 0x000000ff09197812 */ /* 0x000fe200078ec0ff */
[----:B------:R-:W-:Y:S01]  /*159a0*/  IMAD.SHL.U32 R4, R4, 0x800, RZ ;  /* 0x0000080004047824 */ /* 0x000fe200078e00ff */
[----:B------:R-:W-:-:S02]  /*159b0*/  LOP3.LUT R5, R227, 0x30, R0, 0xf8, !PT ;  /* 0x00000030e3057812 */ /* 0x000fc400078ef800 */
[----:B------:R-:W-:Y:S02]  /*159c0*/  LOP3.LUT R0, R24, 0xff, RZ, 0xc0, !PT ;  /* 0x000000ff18007812 */ /* 0x000fe400078ec0ff */
[----:B------:R-:W-:Y:S02]  /*159d0*/  LOP3.LUT R5, R5, R228, RZ, 0x3c, !PT ;  /* 0x000000e405057212 */ /* 0x000fe400078e3cff */
[----:B------:R-:W-:Y:S02]  /*159e0*/  PRMT R43, R0, 0x7604, R21 ;  /* 0x00007604002b7816 */ /* 0x000fe40000000015 */
[----:B------:R-:W-:Y:S02]  /*159f0*/  LOP3.LUT R4, R4, 0xffffe000, RZ, 0xc0, !PT ;  /* 0xffffe00004047812 */ /* 0x000fe400078ec0ff */
[----:B------:R-:W-:Y:S02]  /*15a00*/  SHF.R.U32.HI R0, RZ, 0x8, R9 ;  /* 0x00000008ff007819 */ /* 0x000fe40000011609 */
[----:B------:R-:W-:-:S02]  /*15a10*/  IADD3 R21, R5, R229, R4 ;  /* 0x000000e505157210 */ /* 0x000fc40007ffe004 */
[----:B------:R-:W-:Y:S01]  /*15a20*/  SHF.R.U32.HI R24, RZ, 0x8, R11 ;  /* 0x00000008ff187819 */ /* 0x000fe2000001160b */
[----:B----4-:R-:W0:Y:S01]  /*15a30*/  LDS.128 R4, [R60+0x1e200] ;  /* 0x01e200003c047984 */ /* 0x010e220000000c00 */
[----:B------:R-:W-:Y:S02]  /*15a40*/  LOP3.LUT R0, R0, 0xff, RZ, 0xc0, !PT ;  /* 0x000000ff00007812 */ /* 0x000fe400078ec0ff */
[----:B------:R-:W-:Y:S02]  /*15a50*/  SHF.R.U32.HI R20, RZ, 0x8, R10 ;  /* 0x00000008ff147819 */ /* 0x000fe4000001160a */
[----:B------:R-:W-:Y:S02]  /*15a60*/  LOP3.LUT R24, R24, 0xff, RZ, 0xc0, !PT ;  /* 0x000000ff18187812 */ /* 0x000fe400078ec0ff */
[----:B------:R-:W-:Y:S01]  /*15a70*/  PRMT R47, R0, 0x7604, R25 ;  /* 0x00007604002f7816 */ /* 0x000fe20000000019 */
[----:B------:R-:W-:Y:S01]  /*15a80*/  IMAD.IADD R0, R16, 0x1, R21 ;  /* 0x0000000110007824 */ /* 0x000fe200078e0215 */
[----:B------:R-:W-:-:S02]  /*15a90*/  LOP3.LUT R20, R20, 0xff, RZ, 0xc0, !PT ;  /* 0x000000ff14147812 */ /* 0x000fc400078ec0ff */
[----:B------:R-:W-:Y:S02]  /*15aa0*/  PRMT R42, R24, 0x7604, R41 ;  /* 0x00007604182a7816 */ /* 0x000fe40000000029 */
[----:B------:R-:W-:Y:S02]  /*15ab0*/  PRMT R49, R20, 0x7604, R27 ;  /* 0x0000760414317816 */ /* 0x000fe4000000001b */
[----:B------:R-:W1:Y:S01]  /*15ac0*/  LDS.128 R24, [R0+0x1e200] ;  /* 0x01e2000000187984 */ /* 0x000e620000000c00 */
[----:B------:R-:W-:Y:S02]  /*15ad0*/  SHF.R.U32.HI R21, RZ, 0x10, R29 ;  /* 0x00000010ff157819 */ /* 0x000fe4000001161d */
[----:B------:R-:W-:Y:S02]  /*15ae0*/  SHF.R.U32.HI R20, RZ, 0x10, R28 ;  /* 0x00000010ff147819 */ /* 0x000fe4000001161c */
[----:B------:R-:W-:Y:S02]  /*15af0*/  LOP3.LUT R21, R21, 0xff, RZ, 0xc0, !PT ;  /* 0x000000ff15157812 */ /* 0x000fe400078ec0ff */
[----:B------:R-:W-:-:S02]  /*15b00*/  LOP3.LUT R20, R20, 0xff, RZ, 0xc0, !PT ;  /* 0x000000ff14147812 */ /* 0x000fc400078ec0ff */
[----:B------:R-:W-:Y:S02]  /*15b10*/  PRMT R21, R21, 0x7054, R36 ;  /* 0x0000705415157816 */ /* 0x000fe40000000024 */
[----:B------:R-:W-:Y:S02]  /*15b20*/  PRMT R37, R20, 0x7054, R37 ;  /* 0x0000705414257816 */ /* 0x000fe40000000025 */
[----:B------:R-:W-:Y:S02]  /*15b30*/  SHF.R.U32.HI R36, RZ, 0x10, R9 ;  /* 0x00000010ff247819 */ /* 0x000fe40000011609 */
[----:B------:R-:W-:Y:S02]  /*15b40*/  SHF.R.U32.HI R20, RZ, 0x10, R8 ;  /* 0x00000010ff147819 */ /* 0x000fe40000011608 */
[----:B------:R-:W-:Y:S02]  /*15b50*/  PRMT R41, R38, 0x7054, R39 ;  /* 0x0000705426297816 */ /* 0x000fe40000000027 */
[----:B------:R-:W-:-:S02]  /*15b60*/  SHF.R.U32.HI R39, RZ, 0x10, R11 ;  /* 0x00000010ff277819 */ /* 0x000fc4000001160b */
[----:B------:R-:W-:Y:S02]  /*15b70*/  LOP3.LUT R36, R36, 0xff, RZ, 0xc0, !PT ;  /* 0x000000ff24247812 */ /* 0x000fe400078ec0ff */
[----:B------:R-:W-:Y:S02]  /*15b80*/  LOP3.LUT R20, R20, 0xff, RZ, 0xc0, !PT ;  /* 0x000000ff14147812 */ /* 0x000fe400078ec0ff */
[----:B------:R-:W-:Y:S02]  /*15b90*/  SHF.R.U32.HI R38, RZ, 0x10, R10 ;  /* 0x00000010ff267819 */ /* 0x000fe4000001160a */
[----:B------:R-:W-:Y:S02]  /*15ba0*/  LOP3.LUT R39, R39, 0xff, RZ, 0xc0, !PT ;  /* 0x000000ff27277812 */ /* 0x000fe400078ec0ff */
[----:B------:R-:W-:Y:S02]  /*15bb0*/  PRMT R47, R36, 0x7054, R47 ;  /* 0x00007054242f7816 */ /* 0x000fe4000000002f */
[----:B------:R-:W-:-:S02]  /*15bc0*/  PRMT R45, R20, 0x7054, R45 ;  /* 0x00007054142d7816 */ /* 0x000fc4000000002d */
[----:B------:R-:W-:Y:S02]  /*15bd0*/  PRMT R43, R40, 0x7054, R43 ;  /* 0x00007054282b7816 */ /* 0x000fe4000000002b */
[----:B------:R-:W-:Y:S02]  /*15be0*/  LOP3.LUT R38, R38, 0xff, RZ, 0xc0, !PT ;  /* 0x000000ff26267812 */ /* 0x000fe400078ec0ff */
[----:B------:R-:W-:Y:S02]  /*15bf0*/  PRMT R51, R39, 0x7054, R42 ;  /* 0x0000705427337816 */ /* 0x000fe4000000002a */
[----:B------:R-:W-:Y:S02]  /*15c00*/  LOP3.LUT R39, R37, 0xff000000, R28, 0xf8, !PT ;  /* 0xff00000025277812 */ /* 0x000fe400078ef81c */
[----:B------:R-:W-:Y:S02]  /*15c10*/  LOP3.LUT R40, R21, 0xff000000, R29, 0xf8, !PT ;  /* 0xff00000015287812 */ /* 0x000fe400078ef81d */
[----:B------:R-:W-:-:S02]  /*15c20*/  LOP3.LUT R47, R47, 0xff000000, R9, 0xf8, !PT ;  /* 0xff0000002f2f7812 */ /* 0x000fc400078ef809 */
[----:B------:R-:W-:Y:S02]  /*15c30*/  LOP3.LUT R45, R45, 0xff000000, R8, 0xf8, !PT ;  /* 0xff0000002d2d7812 */ /* 0x000fe400078ef808 */
[-C--:B0-----:R-:W-:Y:S02]  /*15c40*/  F2FP.F16.E4M3.UNPACK_B R28, R7.reuse ;  /* 0x00000007ff1c723e */ /* 0x081fe400020006ff */
[----:B------:R-:W-:Y:S02]  /*15c50*/  F2FP.F16.E4M3.UNPACK_B R29, R7.H1 ;  /* 0x00000007ff1d723e */ /* 0x000fe400030006ff */
[-C--:B------:R-:W-:Y:S02]  /*15c60*/  F2FP.F16.E4M3.UNPACK_B R7, R4.reuse ;  /* 0x00000004ff07723e */ /* 0x080fe400020006ff */
        /* <DEDUP_REMOVED lines=11> */
[----:B------:R-:W-:Y:S01]  /*15d20*/  LOP3.LUT R51, R51, 0xff000000, R11, 0xf8, !PT ;  /* 0xff00000033337812 */ /* 0x000fe200078ef80b */
[--C-:B------:R-:W-:Y:S01]  /*15d30*/  HADD2.F32 R42, -RZ, R41.reuse.H0_H0 ;  /* 0x20000029ff2a7230 */ /* 0x100fe20000004100 */
[-C--:B------:R-:W-:Y:S01]  /*15d40*/  F2FP.F16.E4M3.UNPACK_B R10, R5.reuse ;  /* 0x00000005ff0a723e */ /* 0x080fe200020006ff */
[----:B------:R-:W-:Y:S01]  /*15d50*/  HADD2.F32 R41, -RZ, R41.H1_H1 ;  /* 0x30000029ff297230 */ /* 0x000fe20000004100 */
[----:B------:R-:W-:Y:S01]  /*15d60*/  F2FP.F16.E4M3.UNPACK_B R11, R5.H1 ;  /* 0x00000005ff0b723e */ /* 0x000fe200030006ff */
[----:B------:R-:W-:Y:S01]  /*15d70*/  HADD2.F32 R5, -RZ, R6.H0_H0 ;  /* 0x20000006ff057230 */ /* 0x000fe20000004100 */
[----:B------:R-:W-:Y:S01]  /*15d80*/  LOP3.LUT R43, R43, 0xff000000, R31, 0xf8, !PT ;  /* 0xff0000002b2b7812 */ /* 0x000fe200078ef81f */
[--C-:B------:R-:W-:Y:S01]  /*15d90*/  HADD2.F32 R9, -RZ, R10.reuse.H0_H0 ;  /* 0x2000000aff097230 */ /* 0x100fe20000004100 */
[-C--:B------:R-:W-:Y:S01]  /*15da0*/  F2FP.F16.E4M3.UNPACK_B R37, R27.reuse ;  /* 0x0000001bff25723e */ /* 0x080fe200020006ff */
[----:B------:R-:W-:Y:S01]  /*15db0*/  HADD2.F32 R10, -RZ, R10.H1_H1 ;  /* 0x3000000aff0a7230 */ /* 0x000fe20000004100 */
[----:B------:R-:W-:Y:S01]  /*15dc0*/  F2FP.F16.E4M3.UNPACK_B R38, R27.H1 ;  /* 0x0000001bff26723e */ /* 0x000fe200030006ff */
[C---:B------:R-:W-:Y:S01]  /*15dd0*/  FMUL.FTZ R52, R5.reuse, R48 ;  /* 0x0000003005347220 */ /* 0x040fe20000410000 */
[----:B------:R-:W-:Y:S01]  /*15de0*/  F2FP.F16.E4M3.UNPACK_B R31, R26 ;  /* 0x0000001aff1f723e */ /* 0x000fe200020006ff */
[----:B------:R-:W-:Y:S01]  /*15df0*/  FMUL.FTZ R27, R5, R42 ;  /* 0x0000002a051b7220 */ /* 0x000fe20000410000 */
[----:B------:R-:W-:Y:S01]  /*15e00*/  F2FP.F16.E4M3.UNPACK_B R36, R26.H1 ;  /* 0x0000001aff24723e */ /* 0x000fe200030006ff */
[----:B------:R-:W-:Y:S01]  /*15e10*/  HADD2.F32 R26, -RZ, R6.H1_H1 ;  /* 0x30000006ff1a7230 */ /* 0x000fe20000004100 */
[----:B------:R-:W-:Y:S01]  /*15e20*/  F2FP.F16.E4M3.UNPACK_B R30, R25.H1 ;  /* 0x00000019ff1e723e */ /* 0x000fe200030006ff */
[C---:B------:R-:W-:Y:S01]  /*15e30*/  FFMA.FTZ R5, R9.reuse, R42, -R52 ;  /* 0x0000002a09057223 */ /* 0x040fe20000010834 */
[----:B------:R-:W-:Y:S01]  /*15e40*/  F2FP.F16.E4M3.UNPACK_B R47, R47.H1 ;  /* 0x0000002fff2f723e */ /* 0x000fe200030006ff */
[----:B------:R-:W-:Y:S01]  /*15e50*/  FFMA.FTZ R9, R9, R48, R27 ;  /* 0x0000003009097223 */ /* 0x000fe2000001001b */
[----:B------:R-:W-:Y:S01]  /*15e60*/  F2FP.F16.E4M3.UNPACK_B R40, R40.H1 ;  /* 0x00000028ff28723e */ /* 0x000fe200030006ff */
[----:B------:R-:W-:-:S02]  /*15e70*/  HADD2.F32 R27, -RZ, R30.H0_H0 ;  /* 0x2000001eff1b7230 */ /* 0x000fc40000004100 */
[C---:B------:R-:W-:Y:S01]  /*15e80*/  FMUL.FTZ R53, R26.reuse, R49 ;  /* 0x000000311a357220 */ /* 0x040fe20000410000 */
[----:B------:R-:W-:Y:S02]  /*15e90*/  HADD2.F32 R46, -RZ, R47.H0_H0 ;  /* 0x2000002fff2e7230 */ /* 0x000fe40000004100 */
[-C--:B------:R-:W-:Y:S01]  /*15ea0*/  FMUL.FTZ R26, R26, R41.reuse ;  /* 0x000000291a1a7220 */ /* 0x080fe20000410000 */
[----:B------:R-:W-:Y:S02]  /*15eb0*/  HADD2.F32 R42, -RZ, R40.H0_H0 ;  /* 0x20000028ff2a7230 */ /* 0x000fe40000004100 */
[C---:B------:R-:W-:Y:S01]  /*15ec0*/  FFMA.FTZ R48, R10.reuse, R41, -R53 ;  /* 0x000000290a307223 */ /* 0x040fe20000010835 */
[----:B------:R-:W-:Y:S02]  /*15ed0*/  HADD2.F32 R6, -RZ, R11.H0_H0 ;  /* 0x2000000bff067230 */ /* 0x000fe40000004100 */
[C---:B------:R-:W-:Y:S01]  /*15ee0*/  FMUL.FTZ R55, R27.reuse, R46 ;  /* 0x0000002e1b377220 */ /* 0x040fe20000410000 */
[----:B------:R-:W-:Y:S01]  /*15ef0*/  FFMA.FTZ R52, R10, R49, R26 ;  /* 0x000000310a347223 */ /* 0x000fe2000001001a */
[----:B------:R-:W-:Y:S01]  /*15f00*/  F2FP.F16.E4M3.UNPACK_B R41, R51 ;  /* 0x00000033ff29723e */ /* 0x000fe200020006ff */
[----:B------:R-:W-:Y:S01]  /*15f10*/  FMUL.FTZ R27, R27, R42 ;  /* 0x0000002a1b1b7220 */ /* 0x000fe20000410000 */
[----:B------:R-:W-:Y:S01]  /*15f20*/  F2FP.F16.E4M3.UNPACK_B R26, R43 ;  /* 0x0000002bff1a723e */ /* 0x000fe200020006ff */
[----:B------:R-:W-:-:S02]  /*15f30*/  HADD2.F32 R10, -RZ, R37.H0_H0 ;  /* 0x20000025ff0a7230 */ /* 0x000fc40000004100 */
[C---:B------:R-:W-:Y:S01]  /*15f40*/  FFMA.FTZ R55, R6.reuse, R42, -R55 ;  /* 0x0000002a06377223 */ /* 0x040fe20000010837 */
[----:B------:R-:W-:Y:S01]  /*15f50*/  FFMA.FTZ R46, R6, R46, R27 ;  /* 0x0000002e062e7223 */ /* 0x000fe2000001001b */
[----:B------:R-:W-:Y:S01]  /*15f60*/  HADD2.F32 R49, -RZ, R41.H0_H0 ;  /* 0x20000029ff317230 */ /* 0x000fe20000004100 */
[----:B------:R-:W-:Y:S01]  /*15f70*/  F2FP.F16.E4M3.UNPACK_B R51, R51.H1 ;  /* 0x00000033ff33723e */ /* 0x000fe200030006ff */
[----:B------:R-:W-:Y:S01]  /*15f80*/  HADD2.F32 R27, -RZ, R26.H0_H0 ;  /* 0x2000001aff1b7230 */ /* 0x000fe20000004100 */
[----:B------:R-:W-:Y:S01]  /*15f90*/  F2FP.F16.E4M3.UNPACK_B R43, R43.H1 ;  /* 0x0000002bff2b723e */ /* 0x000fe200030006ff */
[----:B------:R-:W-:Y:S02]  /*15fa0*/  HADD2.F32 R47, -RZ, R47.H1_H1 ;  /* 0x3000002fff2f7230 */ /* 0x000fe40000004100 */
[C---:B------:R-:W-:Y:S01]  /*15fb0*/  FMUL.FTZ R53, R10.reuse, R49 ;  /* 0x000000310a357220 */ /* 0x040fe20000410000 */
[----:B------:R-:W-:Y:S02]  /*15fc0*/  HADD2.F32 R30, -RZ, R30.H1_H1 ;  /* 0x3000001eff1e7230 */ /* 0x000fe40000004100 */
[----:B------:R-:W-:Y:S01]  /*15fd0*/  FMUL.FTZ R10, R10, R27 ;  /* 0x0000001b0a0a7220 */ /* 0x000fe20000410000 */
[----:B------:R-:W-:Y:S01]  /*15fe0*/  HADD2.F32 R40, -RZ, R40.H1_H1 ;  /* 0x30000028ff287230 */ /* 0x000fe20000004100 */
[----:B------:R-:W-:Y:S01]  /*15ff0*/  F2FP.F16.E4M3.UNPACK_B R25, R24 ;  /* 0x00000018ff19723e */ /* 0x000fe200020006ff */
[----:B------:R-:W-:-:S02]  /*16000*/  HADD2.F32 R6, -RZ, R28.H0_H0 ;  /* 0x2000001cff067230 */ /* 0x000fc40000004100 */
[C---:B------:R-:W-:Y:S01]  /*16010*/  FMUL.FTZ R42, R30.reuse, R47 ;  /* 0x0000002f1e2a7220 */ /* 0x040fe20000410000 */
[----:B------:R-:W-:Y:S02]  /*16020*/  HADD2.F32 R11, -RZ, R11.H1_H1 ;  /* 0x3000000bff0b7230 */ /* 0x000fe40000004100 */
[-C--:B------:R-:W-:Y:S01]  /*16030*/  FMUL.FTZ R30, R30, R40.reuse ;  /* 0x000000281e1e7220 */ /* 0x080fe20000410000 */
[----:B------:R-:W-:Y:S02]  /*16040*/  HADD2.F32 R26, -RZ, R26.H1_H1 ;  /* 0x3000001aff1a7230 */ /* 0x000fe40000004100 */
[C---:B------:R-:W-:Y:S01]  /*16050*/  FFMA.FTZ R53, R6.reuse, R27, -R53 ;  /* 0x0000001b06357223 */ /* 0x040fe20000010835 */
[----:B------:R-:W-:Y:S01]  /*16060*/  FFMA.FTZ R49, R6, R49, R10 ;  /* 0x0000003106317223 */ /* 0x000fe2000001000a */
[----:B------:R-:W-:Y:S02]  /*16070*/  HADD2.F32 R41, -RZ, R41.H1_H1 ;  /* 0x30000029ff297230 */ /* 0x000fe40000004100 */
[----:B------:R-:W-:Y:S01]  /*16080*/  FFMA.FTZ R42, R11, R40, -R42 ;  /* 0x000000280b2a7223 */ /* 0x000fe2000001082a */
[----:B------:R-:W-:-:S02]  /*16090*/  HADD2.F32 R37, -RZ, R37.H1_H1 ;  /* 0x30000025ff257230 */ /* 0x000fc40000004100 */
[----:B------:R-:W-:Y:S01]  /*160a0*/  FFMA.FTZ R47, R11, R47, R30 ;  /* 0x0000002f0b2f7223 */ /* 0x000fe2000001001e */
[----:B------:R-:W-:Y:S01]  /*160b0*/  HADD2.F32 R27, -RZ, R51.H0_H0 ;  /* 0x20000033ff1b7230 */ /* 0x000fe20000004100 */
[----:B------:R-:W-:Y:S01]  /*160c0*/  F2FP.F16.E4M3.UNPACK_B R24, R24.H1 ;  /* 0x00000018ff18723e */ /* 0x000fe200030006ff */
[----:B------:R-:W-:Y:S02]  /*160d0*/  HADD2.F32 R10, -RZ, R38.H0_H0 ;  /* 0x20000026ff0a7230 */ /* 0x000fe40000004100 */
[C---:B------:R-:W-:Y:S01]  /*160e0*/  FMUL.FTZ R57, R37.reuse, R41 ;  /* 0x0000002925397220 */ /* 0x040fe20000410000 */
[----:B------:R-:W-:Y:S02]  /*160f0*/  HADD2.F32 R28, -RZ, R28.H1_H1 ;  /* 0x3000001cff1c7230 */ /* 0x000fe40000004100 */
[----:B------:R-:W-:Y:S01]  /*16100*/  FMUL.FTZ R30, R37, R26 ;  /* 0x0000001a251e7220 */ /* 0x000fe20000410000 */
[----:B------:R-:W-:Y:S02]  /*16110*/  HADD2.F32 R11, -RZ, R43.H0_H0 ;  /* 0x2000002bff0b7230 */ /* 0x000fe40000004100 */
[----:B------:R-:W-:Y:S01]  /*16120*/  FMUL.FTZ R37, R10, R27 ;  /* 0x0000001b0a257220 */ /* 0x000fe20000410000 */
[----:B------:R-:W-:-:S02]  /*16130*/  HADD2.F32 R6, -RZ, R29.H0_H0 ;  /* 0x2000001dff067230 */ /* 0x000fc40000004100 */
[----:B------:R-:W-:Y:S01]  /*16140*/  FFMA.FTZ R40, R28, R26, -R57 ;  /* 0x0000001a1c287223 */ /* 0x000fe20000010839 */
[----:B------:R-:W-:Y:S01]  /*16150*/  F2FP.F16.E4M3.UNPACK_B R26, R45.H1 ;  /* 0x0000002dff1a723e */ /* 0x000fe200030006ff */
[-C--:B------:R-:W-:Y:S01]  /*16160*/  FMUL.FTZ R10, R10, R11.reuse ;  /* 0x0000000b0a0a7220 */ /* 0x080fe20000410000 */
[----:B------:R-:W-:Y:S02]  /*16170*/  HADD2.F32 R51, -RZ, R51.H1_H1 ;  /* 0x30000033ff337230 */ /* 0x000fe40000004100 */
[----:B------:R-:W-:Y:S01]  /*16180*/  FFMA.FTZ R56, R6, R11, -R37 ;  /* 0x0000000b06387223 */ /* 0x000fe20000010825 */
[----:B------:R-:W-:Y:S01]  /*16190*/  HADD2.F32 R38, -RZ, R38.H1_H1 ;  /* 0x30000026ff267230 */ /* 0x000fe20000004100 */
[----:B------:R-:W-:Y:S01]  /*161a0*/  F2FP.F16.E4M3.UNPACK_B R11, R39.H1 ;  /* 0x00000027ff0b723e */ /* 0x000fe200030006ff */
[----:B------:R-:W-:Y:S02]  /*161b0*/  HADD2.F32 R43, -RZ, R43.H1_H1 ;  /* 0x3000002bff2b7230 */ /* 0x000fe40000004100 */
[----:B------:R-:W-:Y:S01]  /*161c0*/  FFMA.FTZ R54, R28, R41, R30 ;  /* 0x000000291c367223 */ /* 0x000fe2000001001e */
[----:B------:R-:W-:Y:S01]  /*161d0*/  FFMA.FTZ R57, R6, R27, R10 ;  /* 0x0000001b06397223 */ /* 0x000fe2000001000a */
        /* <DEDUP_REMOVED lines=23> */
[----:B------:R-:W-:Y:S02]  /*16350*/  HADD2.F32 R10, -RZ, R25.H0_H0 ;  /* 0x20000019ff0a7230 */ /* 0x000fe40000004100 */
[----:B------:R-:W-:Y:S01]  /*16360*/  FFMA.FTZ R43, R8, R29, R24 ;  /* 0x0000001d082b7223 */ /* 0x000fe20000010018 */
[----:B------:R-:W-:Y:S01]  /*16370*/  HADD2.F32 R11, -RZ, R39.H0_H0 ;  /* 0x20000027ff0b7230 */ /* 0x000fe20000004100 */
[----:B------:R-:W-:Y:S01]  /*16380*/  F2FP.SATFINITE.E4M3.F32.PACK_AB_MERGE_C R42, R42, R55, RZ ;  /* 0x000000372a2a723e */ /* 0x000fe200048070ff */
        /* <DEDUP_REMOVED lines=8> */
[----:B------:R-:W-:Y:S01]  /*16410*/  HADD2.F32 R7, -RZ, R7.H1_H1 ;  /* 0x30000007ff077230 */ /* 0x000fe20000004100 */
[----:B------:R-:W-:Y:S01]  /*16420*/  F2FP.F16.E4M3.UNPACK_B R11, R50.H1 ;  /* 0x00000032ff0b723e */ /* 0x000fe200030006ff */
[C---:B------:R-:W-:Y:S01]  /*16430*/  FMUL.FTZ R10, R25.reuse, R24 ;  /* 0x00000018190a7220 */ /* 0x040fe20000410000 */
[----:B------:R-:W-:Y:S01]  /*16440*/  F2FP.F16.E4M3.UNPACK_B R6, R20.H1 ;  /* 0x00000014ff06723e */ /* 0x000fe200030006ff */
[----:B------:R-:W-:Y:S01]  /*16450*/  FMUL.FTZ R27, R25, R8 ;  /* 0x00000008191b7220 */ /* 0x000fe20000410000 */
[----:B------:R-:W-:Y:S01]  /*16460*/  F2FP.F16.E4M3.UNPACK_B R50, R50 ;  /* 0x00000032ff32723e */ /* 0x000fe200020006ff */
[----:B------:R-:W-:Y:S01]  /*16470*/  FFMA.FTZ R26, R7, R8, -R10 ;  /* 0x00000008071a7223 */ /* 0x000fe2000001080a */
[----:B------:R-:W-:-:S02]  /*16480*/  HADD2.F32 R25, -RZ, R11.H0_H0 ;  /* 0x2000000bff197230 */ /* 0x000fc40000004100 */
[----:B------:R-:W-:Y:S01]  /*16490*/  FFMA.FTZ R24, R7, R24, R27 ;  /* 0x0000001807187223 */ /* 0x000fe2000001001b */
[----:B------:R-:W-:Y:S01]  /*164a0*/  HADD2.F32 R8, -RZ, R36.H0_H0 ;  /* 0x20000024ff087230 */ /* 0x000fe20000004100 */
[----:B------:R-:W-:Y:S01]  /*164b0*/  F2FP.F16.E4M3.UNPACK_B R20, R20 ;  /* 0x00000014ff14723e */ /* 0x000fe200020006ff */
[----:B------:R-:W-:Y:S01]  /*164c0*/  HADD2.F32 R7, -RZ, R6.H0_H0 ;  /* 0x20000006ff077230 */ /* 0x000fe20000004100 */
[----:B------:R-:W-:Y:S01]  /*164d0*/  F2FP.SATFINITE.E4M3.F32.PACK_AB_MERGE_C R46, R47, R46, RZ ;  /* 0x0000002e2f2e723e */ /* 0x000fe200048070ff */
[----:B------:R-:W-:Y:S02]  /*164e0*/  HADD2.F32 R11, -RZ, R11.H1_H1 ;  /* 0x3000000bff0b7230 */ /* 0x000fe40000004100 */
[C---:B------:R-:W-:Y:S01]  /*164f0*/  FMUL.FTZ R27, R8.reuse, R25 ;  /* 0x00000019081b7220 */ /* 0x040fe20000410000 */
[----:B------:R-:W-:Y:S02]  /*16500*/  HADD2.F32 R36, -RZ, R36.H1_H1 ;  /* 0x30000024ff247230 */ /* 0x000fe40000004100 */
[----:B------:R-:W-:Y:S01]  /*16510*/  FMUL.FTZ R39, R8, R7 ;  /* 0x0000000708277220 */ /* 0x000fe20000410000 */
[----:B------:R-:W-:Y:S01]  /*16520*/  HADD2.F32 R10, -RZ, R6.H1_H1 ;  /* 0x30000006ff0a7230 */ /* 0x000fe20000004100 */
[----:B------:R-:W-:Y:S01]  /*16530*/  F2FP.SATFINITE.E4M3.F32.PACK_AB_MERGE_C R5, R48, R5, R42 ;  /* 0x000000053005723e */ /* 0x000fe2000480702a */
[----:B------:R-:W-:-:S02]  /*16540*/  HADD2.F32 R6, -RZ, R21.H0_H0 ;  /* 0x20000015ff067230 */ /* 0x000fc40000004100 */
[C---:B------:R-:W-:Y:S01]  /*16550*/  FMUL.FTZ R8, R36.reuse, R11 ;  /* 0x0000000b24087220 */ /* 0x040fe20000410000 */
[----:B------:R-:W-:Y:S02]  /*16560*/  HADD2.F32 R21, -RZ, R21.H1_H1 ;  /* 0x30000015ff157230 */ /* 0x000fe40000004100 */
[-C--:B------:R-:W-:Y:S01]  /*16570*/  FMUL.FTZ R38, R36, R10.reuse ;  /* 0x0000000a24267220 */ /* 0x080fe20000410000 */
[----:B------:R-:W-:Y:S01]  /*16580*/  F2FP.SATFINITE.E4M3.F32.PACK_AB_MERGE_C R9, R52, R9, R46 ;  /* 0x000000093409723e */ /* 0x000fe2000480702e */
[C---:B------:R-:W-:Y:S01]  /*16590*/  FFMA.FTZ R27, R6.reuse, R7, -R27 ;  /* 0x00000007061b7223 */ /* 0x040fe2000001081b */
[----:B------:R-:W-:Y:S02]  /*165a0*/  HADD2.F32 R7, -RZ, R31.H0_H0 ;  /* 0x2000001fff077230 */ /* 0x000fe40000004100 */
[----:B------:R-:W-:Y:S01]  /*165b0*/  FFMA.FTZ R36, R21, R10, -R8 ;  /* 0x0000000a15247223 */ /* 0x000fe20000010808 */
[----:B------:R-:W-:Y:S02]  /*165c0*/  HADD2.F32 R10, -RZ, R50.H0_H0 ;  /* 0x20000032ff0a7230 */ /* 0x000fe40000004100 */
[----:B------:R-:W-:Y:S01]  /*165d0*/  FFMA.FTZ R39, R6, R25, R39 ;  /* 0x0000001906277223 */ /* 0x000fe20000010027 */
[----:B------:R-:W-:-:S02]  /*165e0*/  HADD2.F32 R8, -RZ, R20.H0_H0 ;  /* 0x20000014ff087230 */ /* 0x000fc40000004100 */
[----:B------:R-:W-:Y:S01]  /*165f0*/  FFMA.FTZ R38, R21, R11, R38 ;  /* 0x0000000b15267223 */ /* 0x000fe20000010026 */
[----:B------:R-:W-:Y:S02]  /*16600*/  HADD2.F32 R50, -RZ, R50.H1_H1 ;  /* 0x30000032ff327230 */ /* 0x000fe40000004100 */
[C---:B------:R-:W-:Y:S01]  /*16610*/  FMUL.FTZ R11, R7.reuse, R10 ;  /* 0x0000000a070b7220 */ /* 0x040fe20000410000 */
[----:B------:R-:W-:Y:S02]  /*16620*/  HADD2.F32 R31, -RZ, R31.H1_H1 ;  /* 0x3000001fff1f7230 */ /* 0x000fe40000004100 */
[----:B------:R-:W-:Y:S01]  /*16630*/  FMUL.FTZ R7, R7, R8 ;  /* 0x0000000807077220 */ /* 0x000fe20000410000 */
[----:B------:R-:W-:Y:S01]  /*16640*/  HADD2.F32 R20, -RZ, R20.H1_H1 ;  /* 0x30000014ff147230 */ /* 0x000fe20000004100 */
[----:B------:R-:W-:Y:S01]  /*16650*/  F2FP.SATFINITE.E4M3.F32.PACK_AB_MERGE_C R27, R36, R27, RZ ;  /* 0x0000001b241b723e */ /* 0x000fe200048070ff */
[--C-:B------:R-:W-:Y:S02]  /*16660*/  HADD2.F32 R6, -RZ, R4.reuse.H0_H0 ;  /* 0x20000004ff067230 */ /* 0x100fe40000004100 */
[----:B------:R-:W-:Y:S01]  /*16670*/  FMUL.FTZ R25, R31, R50 ;  /* 0x000000321f197220 */ /* 0x000fe20000410000 */
[----:B------:R-:W-:-:S02]  /*16680*/  HADD2.F32 R4, -RZ, R4.H1_H1 ;  /* 0x30000004ff047230 */ /* 0x000fc40000004100 */
[----:B------:R-:W-:Y:S01]  /*16690*/  FMUL.FTZ R31, R31, R20 ;  /* 0x000000141f1f7220 */ /* 0x000fe20000410000 */
[----:B------:R-:W-:Y:S01]  /*166a0*/  F2FP.SATFINITE.E4M3.F32.PACK_AB_MERGE_C R38, R38, R39, RZ ;  /* 0x000000272626723e */ /* 0x000fe200048070ff */
        /* <DEDUP_REMOVED lines=16> */
.L_x_3517:
[----:B------:R-:W-:Y:S05]  /*167b0*/  BSYNC B1 ;  /* 0x0000000000017941 */ /* 0x000fea0003800000 */
.L_x_3516:
[----:B------:R-:W-:Y:S05]  /*167c0*/  @P2 BRA `(.L_x_3498) ;  /* 0x0000000c00e02947 */ /* 0x000fea0003800000 */
[----:B--23--:R-:W2:Y:S04]  /*167d0*/  LDL R0, [R1+0x48] ;  /* 0x0000480001007983 */ /* 0x00cea80000100800 */
[----:B------:R-:W3:Y:S01]  /*167e0*/  LDL R51, [R1+0x68] ;  /* 0x0000680001337983 */ /* 0x000ee20000100800 */
[----:B-----5:R-:W-:Y:S02]  /*167f0*/  SHF.R.U32.HI R4, RZ, 0x8, R32 ;  /* 0x00000008ff047819 */ /* 0x020fe40000011620 */
[----:B------:R-:W-:Y:S02]  /*16800*/  SHF.R.U32.HI R8, RZ, 0x8, R34 ;  /* 0x00000008ff087819 */ /* 0x000fe40000011622 */
[----:B------:R-:W-:Y:S02]  /*16810*/  LOP3.LUT R5, R4, 0xff, RZ, 0xc0, !PT ;  /* 0x000000ff04057812 */ /* 0x000fe400078ec0ff */
[----:B------:R-:W-:-:S02]  /*16820*/  LOP3.LUT R4, R34, 0xff, RZ, 0xc0, !PT ;  /* 0x000000ff22047812 */ /* 0x000fc400078ec0ff */
[----:B------:R-:W-:Y:S02]  /*16830*/  LOP3.LUT R9, R8, 0xff, RZ, 0xc0, !PT ;  /* 0x000000ff08097812 */ /* 0x000fe400078ec0ff */
[----:B------:R-:W-:Y:S02]  /*16840*/  SHF.R.U32.HI R7, RZ, 0x8, R33 ;  /* 0x00000008ff077819 */ /* 0x000fe40000011621 */
[----:B------:R-:W-:Y:S02]  /*16850*/  PRMT R25, R9, 0x7604, R4 ;  /* 0x0000760409197816 */ /* 0x000fe40000000004 */
[----:B------:R-:W-:Y:S02]  /*16860*/  LOP3.LUT R6, R33, 0xff, RZ, 0xc0, !PT ;  /* 0x000000ff21067812 */ /* 0x000fe400078ec0ff */
[----:B------:R-:W-:Y:S02]  /*16870*/  LOP3.LUT R7, R7, 0xff, RZ, 0xc0, !PT ;  /* 0x000000ff07077812 */ /* 0x000fe400078ec0ff */
[----:B------:R-:W-:-:S02]  /*16880*/  SHF.R.U32.HI R8, RZ, 0x8, R12 ;  /* 0x00000008ff087819 */ /* 0x000fc4000001160c */
[----:B------:R-:W-:Y:S02]  /*16890*/  PRMT R20, R7, 0x7604, R6 ;  /* 0x0000760407147816 */ /* 0x000fe40000000006 */
[----:B------:R-:W-:Y:S02]  /*168a0*/  LOP3.LUT R7, R12, 0xff, RZ, 0xc0, !PT ;  /* 0x000000ff0c077812 */ /* 0x000fe400078ec0ff */
[----:B------:R-:W-:Y:S02]  /*168b0*/  LOP3.LUT R8, R8, 0xff, RZ, 0xc0, !PT ;  /* 0x000000ff08087812 */ /* 0x000fe400078ec0ff */
[----:B------:R-:W-:Y:S02]  /*168c0*/  SHF.R.U32.HI R6, RZ, 0x8, R35 ;  /* 0x00000008ff067819 */ /* 0x000fe40000011623 */
[----:B------:R-:W-:Y:S02]  /*168d0*/  PRMT R31, R8, 0x7604, R7 ;  /* 0x00007604081f7816 */ /* 0x000fe40000000007 */
[----:B------:R-:W-:-:S02]  /*168e0*/  SHF.R.U32.HI R8, RZ, 0x8, R13 ;  /* 0x00000008ff087819 */ /* 0x000fc4000001160d */
[----:B------:R-:W-:Y:S02]  /*168f0*/  LOP3.LUT R6, R6, 0xff, RZ, 0xc0, !PT ;  /* 0x000000ff06067812 */ /* 0x000fe400078ec0ff */
[----:B------:R-:W-:Y:S02]  /*16900*/  SHF.R.U32.HI R30, RZ, 0x8, R15 ;  /* 0x00000008ff1e7819 */ /* 0x000fe4000001160f */
[----:B------:R-:W-:Y:S02]  /*16910*/  LOP3.LUT R29, R15, 0xff, RZ, 0xc0, !PT ;  /* 0x000000ff0f1d7812 */ /* 0x000fe400078ec0ff */
[----:B------:R-:W-:Y:S02]  /*16920*/  LOP3.LUT R30, R30, 0xff, RZ, 0xc0, !PT ;  /* 0x000000ff1e1e7812 */ /* 0x000fe400078ec0ff */
[----:B------:R-:W-:Y:S02]  /*16930*/  LOP3.LUT R26, R13, 0xff, RZ, 0xc0, !PT ;  /* 0x000000ff0d1a7812 */ /* 0x000fe400078ec0ff */
[----:B------:R-:W-:-:S02]  /*16940*/  SHF.R.U32.HI R28, RZ, 0x8, R14 ;  /* 0x00000008ff1c7819 */ /* 0x000fc4000001160e */
[----:B------:R-:W-:Y:S02]  /*16950*/  PRMT R30, R30, 0x7604, R29 ;  /* 0x000076041e1e7816 */ /* 0x000fe4000000001d */
[----:B------:R-:W-:Y:S02]  /*16960*/  SHF.R.U32.HI R29, RZ, 0x10, R13 ;  /* 0x00000010ff1d7819 */ /* 0x000fe4000001160d */
[----:B------:R-:W-:Y:S02]  /*16970*/  LOP3.LUT R27, R14, 0xff, RZ, 0xc0, !PT ;  /* 0x000000ff0e1b7812 */ /* 0x000fe400078ec0ff */
[----:B------:R-:W-:Y:S01]  /*16980*/  LOP3.LUT R28, R28, 0xff, RZ, 0xc0, !PT ;  /* 0x000000ff1c1c7812 */ /* 0x000fe200078ec0ff */
[----:B------:R-:W-:Y:S01]  /*16990*/  IMAD.U32 R29, R29, 0x10000, RZ ;  /* 0x000100001d1d7824 */ /* 0x000fe200078e00ff */
[----:B0-----:R-:W-:Y:S02]  /*169a0*/  SHF.R.U32.HI R41, RZ, 0x10, R15 ;  /* 0x00000010ff297819 */ /* 0x001fe4000001160f */
[----:B------:R-:W-:-:S02]  /*169b0*/  PRMT R39, R28, 0x7604, R27 ;  /* 0x000076041c277816 */ /* 0x000fc4000000001b */
[----:B------:R-:W-:Y:S01]  /*169c0*/  SHF.R.U32.HI R27, RZ, 0x10, R35 ;  /* 0x00000010ff1b7819 */ /* 0x000fe20000011623 */
[----:B------:R-:W-:Y:S01]  /*169d0*/  IMAD.U32 R41, R41, 0x10000, RZ ;  /* 0x0001000029297824 */ /* 0x000fe200078e00ff */
[----:B------:R-:W-:Y:S02]  /*169e0*/  LOP3.LUT R25, R25, 0xff0000, R34, 0xf8, !PT ;  /* 0x00ff000019197812 */ /* 0x000fe400078ef822 */
[----:B------:R-:W-:Y:S01]  /*169f0*/  LOP3.LUT R31, R31, 0xff0000, R12, 0xf8, !PT ;  /* 0x00ff00001f1f7812 */ /* 0x000fe200078ef80c */
[----:B------:R-:W-:Y:S01]  /*16a00*/  IMAD.U32 R27, R27, 0x10000, RZ ;  /* 0x000100001b1b7824 */ /* 0x000fe200078e00ff */
[----:B------:R-:W-:Y:S02]  /*16a10*/  LOP3.LUT R41, R30, 0xff0000, R41, 0xf8, !PT ;  /* 0x00ff00001e297812 */ /* 0x000fe400078ef829 */
[----:B------:R-:W-:Y:S02]  /*16a20*/  LOP3.LUT R39, R39, 0xff0000, R14, 0xf8, !PT ;  /* 0x00ff000027277812 */ /* 0x000fe400078ef80e */
[----:B------:R-:W-:-:S02]  /*16a30*/  LOP3.LUT R41, R41, 0xff000000, R15, 0xf8, !PT ;  /* 0xff00000029297812 */ /* 0x000fc400078ef80f */
[----:B------:R-:W-:Y:S02]  /*16a40*/  LOP3.LUT R40, R39, 0xff000000, R14, 0xf8, !PT ;  /* 0xff00000027287812 */ /* 0x000fe400078ef80e */
[----:B--2---:R-:W-:Y:S02]  /*16a50*/  LEA.HI R3, R3, R0, RZ, 0x1c ;  /* 0x0000000003037211 */ /* 0x004fe400078fe0ff */
[----:B------:R-:W-:-:S04]  /*16a60*/  LOP3.LUT R0, R32, 0xff, RZ, 0xc0, !PT ;  /* 0x000000ff20007812 */ /* 0x000fc800078ec0ff */
[----:B-1----:R-:W-:Y:S02]  /*16a70*/  PRMT R21, R5, 0x7604, R0 ;  /* 0x0000760405157816 */ /* 0x002fe40000000000 */
[----:B------:R-:W-:Y:S02]  /*16a80*/  SHF.R.S32.HI R0, RZ, 0x1f, R3 ;  /* 0x0000001fff007819 */ /* 0x000fe40000011403 */
[----:B------:R-:W-:Y:S02]  /*16a90*/  LOP3.LUT R5, R35, 0xff, RZ, 0xc0, !PT ;  /* 0x000000ff23057812 */ /* 0x000fe400078ec0ff */
[----:B------:R-:W-:Y:S01]  /*16aa0*/  LEA.HI R4, R0, R3, RZ, 0x2 ;  /* 0x0000000300047211 */ /* 0x000fe200078f10ff */
[----:B------:R-:W-:Y:S01]  /*16ab0*/  IMAD.SHL.U32 R0, R3, 0x10, RZ ;  /* 0x0000001003007824 */ /* 0x000fe200078e00ff */
[----:B------:R-:W-:Y:S02]  /*16ac0*/  PRMT R24, R6, 0x7604, R5 ;  /* 0x0000760406187816 */ /* 0x000fe40000000005 */
[----:B------:R-:W-:Y:S01]  /*16ad0*/  LOP3.LUT R21, R21, 0xff0000, R32, 0xf8, !PT ;  /* 0x00ff000015157812 */ /* 0x000fe200078ef820 */
[----:B------:R-:W-:Y:S01]  /*16ae0*/  IMAD.SHL.U32 R4, R4, 0x800, RZ ;  /* 0x0000080004047824 */ /* 0x000fe200078e00ff */
[----:B------:R-:W-:-:S02]  /*16af0*/  LOP3.LUT R3, R227, 0x30, R0, 0xf8, !PT ;  /* 0x00000030e3037812 */ /* 0x000fc400078ef800 */
[----:B------:R-:W-:Y:S02]  /*16b00*/  LOP3.LUT R27, R24, 0xff0000, R27, 0xf8, !PT ;  /* 0x00ff0000181b7812 */ /* 0x000fe400078ef81b */
[----:B------:R-:W-:Y:S02]  /*16b10*/  LOP3.LUT R3, R3, R228, RZ, 0x3c, !PT ;  /* 0x000000e403037212 */ /* 0x000fe400078e3cff */
[----:B------:R-:W-:Y:S02]  /*16b20*/  LOP3.LUT R0, R4, 0xffffe000, RZ, 0xc0, !PT ;  /* 0xffffe00004007812 */ /* 0x000fe400078ec0ff */
[----:B---3--:R-:W0:Y:S02]  /*16b30*/  LDS.128 R4, [R51+0x1e200] ;  /* 0x01e2000033047984 */ /* 0x008e240000000c00 */
[----:B------:R-:W-:-:S04]  /*16b40*/  IADD3 R3, R3, R229, R0 ;  /* 0x000000e503037210 */ /* 0x000fc80007ffe000 */
[----:B------:R-:W-:Y:S02]  /*16b50*/  IADD3 R0, R16, R3, RZ ;  /* 0x0000000310007210 */ /* 0x000fe40007ffe0ff */
        /* <DEDUP_REMOVED lines=11> */
[----:B------:R-:W-:Y:S01]  /*16c10*/  LOP3.LUT R33, R25, 0xff000000, R34, 0xf8, !PT ;  /* 0xff00000019217812 */ /* 0x000fe200078ef822 */
        /* <DEDUP_REMOVED lines=8> */
[-C--:B0-----:R-:W-:Y:S02]  /*16ca0*/  F2FP.F16.E4M3.UNPACK_B R12, R5.reuse ;  /* 0x00000005ff0c723e */ /* 0x081fe400020006ff */
[----:B------:R-:W-:Y:S02]  /*16cb0*/  F2FP.F16.E4M3.UNPACK_B R13, R5.H1 ;  /* 0x00000005ff0d723e */ /* 0x000fe400030006ff */
[-C--:B------:R-:W-:Y:S02]  /*16cc0*/  F2FP.F16.E4M3.UNPACK_B R15, R7.reuse ;  /* 0x00000007ff0f723e */ /* 0x080fe400020006ff */
[----:B------:R-:W-:-:S02]  /*16cd0*/  F2FP.F16.E4M3.UNPACK_B R20, R7.H1 ;  /* 0x00000007ff14723e */ /* 0x000fc400030006ff */
[-C--:B------:R-:W-:Y:S02]  /*16ce0*/  F2FP.F16.E4M3.UNPACK_B R7, R6.reuse ;  /* 0x00000006ff07723e */ /* 0x080fe400020006ff */
[----:B------:R-:W-:Y:S01]  /*16cf0*/  F2FP.F16.E4M3.UNPACK_B R14, R6.H1 ;  /* 0x00000006ff0e723e */ /* 0x000fe200030006ff */
[--C-:B------:R-:W-:Y:S01]  /*16d00*/  HADD2.F32 R6, -RZ, R12.reuse.H0_H0 ;  /* 0x2000000cff067230 */ /* 0x100fe20000004100 */
[-C--:B-1----:R-:W-:Y:S01]  /*16d10*/  F2FP.F16.E4M3.UNPACK_B R21, R9.reuse ;  /* 0x00000009ff15723e */ /* 0x082fe200020006ff */
[----:B------:R-:W-:Y:S01]  /*16d20*/  HADD2.F32 R12, -RZ, R12.H1_H1 ;  /* 0x3000000cff0c7230 */ /* 0x000fe20000004100 */
[----:B------:R-:W-:Y:S02]  /*16d30*/  F2FP.F16.E4M3.UNPACK_B R24, R9.H1 ;  /* 0x00000009ff18723e */ /* 0x000fe400030006ff */
[----:B------:R-:W-:Y:S01]  /*16d40*/  F2FP.F16.E4M3.UNPACK_B R32, R32.H1 ;  /* 0x00000020ff20723e */ /* 0x000fe200030006ff */
[--C-:B------:R-:W-:Y:S01]  /*16d50*/  HADD2.F32 R5, -RZ, R21.reuse.H0_H0 ;  /* 0x20000015ff057230 */ /* 0x100fe20000004100 */
[-C--:B------:R-:W-:Y:S01]  /*16d60*/  F2FP.F16.E4M3.UNPACK_B R25, R10.reuse ;  /* 0x0000000aff19723e */ /* 0x080fe200020006ff */
[----:B------:R-:W-:Y:S01]  /*16d70*/  HADD2.F32 R21, -RZ, R21.H1_H1 ;  /* 0x30000015ff157230 */ /* 0x000fe20000004100 */
[----:B------:R-:W-:Y:S01]  /*16d80*/  F2FP.F16.E4M3.UNPACK_B R26, R10.H1 ;  /* 0x0000000aff1a723e */ /* 0x000fe200030006ff */
[----:B------:R-:W-:-:S02]  /*16d90*/  HADD2.F32 R10, -RZ, R24.H0_H0 ;  /* 0x20000018ff0a7230 */ /* 0x000fc40000004100 */
[C---:B------:R-:W-:Y:S01]  /*16da0*/  FMUL.FTZ R9, R5.reuse, R38 ;  /* 0x0000002605097220 */ /* 0x040fe20000410000 */
[-C--:B------:R-:W-:Y:S01]  /*16db0*/  FMUL.FTZ R39, R5, R31.reuse ;  /* 0x0000001f05277220 */ /* 0x080fe20000410000 */
[C---:B------:R-:W-:Y:S01]  /*16dc0*/  FMUL.FTZ R43, R21.reuse, R36 ;  /* 0x00000024152b7220 */ /* 0x040fe20000410000 */
[----:B------:R-:W-:Y:S01]  /*16dd0*/  FMUL.FTZ R21, R21, R30 ;  /* 0x0000001e15157220 */ /* 0x000fe20000410000 */
[C---:B------:R-:W-:Y:S01]  /*16de0*/  FFMA.FTZ R5, R6.reuse, R31, -R9 ;  /* 0x0000001f06057223 */ /* 0x040fe20000010809 */
[----:B------:R-:W-:Y:S01]  /*16df0*/  FFMA.FTZ R9, R6, R38, R39 ;  /* 0x0000002606097223 */ /* 0x000fe20000010027 */
[----:B------:R-:W-:Y:S02]  /*16e00*/  HADD2.F32 R39, -RZ, R37.H0_H0 ;  /* 0x20000025ff277230 */ /* 0x000fe40000004100 */
[----:B------:R-:W-:Y:S01]  /*16e10*/  FFMA.FTZ R38, R12, R30, -R43 ;  /* 0x0000001e0c267223 */ /* 0x000fe2000001082b */
[----:B------:R-:W-:Y:S01]  /*16e20*/  HADD2.F32 R31, -RZ, R32.H0_H0 ;  /* 0x20000020ff1f7230 */ /* 0x000fe20000004100 */
[----:B------:R-:W-:Y:S01]  /*16e30*/  F2FP.F16.E4M3.UNPACK_B R27, R11 ;  /* 0x0000000bff1b723e */ /* 0x000fe200020006ff */
[----:B------:R-:W-:-:S02]  /*16e40*/  HADD2.F32 R6, -RZ, R13.H0_H0 ;  /* 0x2000000dff067230 */ /* 0x000fc40000004100 */
[----:B------:R-:W-:Y:S01]  /*16e50*/  FMUL.FTZ R45, R10, R39 ;  /* 0x000000270a2d7220 */ /* 0x000fe20000410000 */
[----:B------:R-:W-:Y:S01]  /*16e60*/  FFMA.FTZ R36, R12, R36, R21 ;  /* 0x000000240c247223 */ /* 0x000fe20000010015 */
[----:B------:R-:W-:Y:S01]  /*16e70*/  FMUL.FTZ R10, R10, R31 ;  /* 0x0000001f0a0a7220 */ /* 0x000fe20000410000 */
[----:B------:R-:W-:Y:S01]  /*16e80*/  F2FP.F16.E4M3.UNPACK_B R30, R41 ;  /* 0x00000029ff1e723e */ /* 0x000fe200020006ff */
[C---:B------:R-:W-:Y:S01]  /*16e90*/  FFMA.FTZ R45, R6.reuse, R31, -R45 ;  /* 0x0000001f062d7223 */ /* 0x040fe2000001082d */
[-C--:B------:R-:W-:Y:S01]  /*16ea0*/  F2FP.F16.E4M3.UNPACK_B R12, R34.reuse ;  /* 0x00000022ff0c723e */ /* 0x080fe200020006ff */
[----:B------:R-:W-:Y:S01]  /*16eb0*/  FFMA.FTZ R39, R6, R39, R10 ;  /* 0x0000002706277223 */ /* 0x000fe2000001000a */
[----:B------:R-:W-:Y:S01]  /*16ec0*/  HADD2.F32 R10, -RZ, R27.H0_H0 ;  /* 0x2000001bff0a7230 */ /* 0x000fe20000004100 */
[----:B------:R-:W-:Y:S01]  /*16ed0*/  F2FP.F16.E4M3.UNPACK_B R28, R11.H1 ;  /* 0x0000000bff1c723e */ /* 0x000fe200030006ff */
[----:B------:R-:W-:Y:S01]  /*16ee0*/  HADD2.F32 R31, -RZ, R30.H0_H0 ;  /* 0x2000001eff1f7230 */ /* 0x000fe20000004100 */
[----:B------:R-:W-:Y:S01]  /*16ef0*/  F2FP.F16.E4M3.UNPACK_B R41, R41.H1 ;  /* 0x00000029ff29723e */ /* 0x000fe200030006ff */
[----:B------:R-:W-:Y:S01]  /*16f00*/  HADD2.F32 R37, -RZ, R37.H1_H1 ;  /* 0x30000025ff257230 */ /* 0x000fe20000004100 */
[----:B------:R-:W-:Y:S01]  /*16f10*/  F2FP.F16.E4M3.UNPACK_B R34, R34.H1 ;  /* 0x00000022ff22723e */ /* 0x000fe200030006ff */
[----:B------:R-:W-:-:S02]  /*16f20*/  HADD2.F32 R24, -RZ, R24.H1_H1 ;  /* 0x30000018ff187230 */ /* 0x000fc40000004100 */
[----:B------:R-:W-:Y:S01]  /*16f30*/  FMUL.FTZ R43, R10, R31 ;  /* 0x0000001f0a2b7220 */ /* 0x000fe20000410000 */
[----:B------:R-:W-:Y:S01]  /*16f40*/  HADD2.F32 R21, -RZ, R12.H0_H0 ;  /* 0x2000000cff157230 */ /* 0x000fe20000004100 */
[----:B------:R-:W-:Y:S01]  /*16f50*/  F2FP.F16.E4M3.UNPACK_B R11, R8 ;  /* 0x00000008ff0b723e */ /* 0x000fe200020006ff */
[----:B------:R-:W-:Y:S02]  /*16f60*/  HADD2.F32 R32, -RZ, R32.H1_H1 ;  /* 0x30000020ff207230 */ /* 0x000fe40000004100 */
[----:B------:R-:W-:Y:S01]  /*16f70*/  FMUL.FTZ R42, R24, R37 ;  /* 0x00000025182a7220 */ /* 0x000fe20000410000 */
[----:B------:R-:W-:Y:S02]  /*16f80*/  HADD2.F32 R13, -RZ, R13.H1_H1 ;  /* 0x3000000dff0d7230 */ /* 0x000fe40000004100 */
[----:B------:R-:W-:Y:S01]  /*16f90*/  FMUL.FTZ R10, R10, R21 ;  /* 0x000000150a0a7220 */ /* 0x000fe20000410000 */
[----:B------:R-:W-:Y:S02]  /*16fa0*/  HADD2.F32 R6, -RZ, R15.H0_H0 ;  /* 0x2000000fff067230 */ /* 0x000fe40000004100 */
[----:B------:R-:W-:Y:S01]  /*16fb0*/  FMUL.FTZ R24, R24, R32 ;  /* 0x0000002018187220 */ /* 0x000fe20000410000 */
[----:B------:R-:W-:-:S02]  /*16fc0*/  HADD2.F32 R30, -RZ, R30.H1_H1 ;  /* 0x3000001eff1e7230 */ /* 0x000fc40000004100 */
[C---:B------:R-:W-:Y:S01]  /*16fd0*/  FFMA.FTZ R42, R13.reuse, R32, -R42 ;  /* 0x000000200d2a7223 */ /* 0x040fe2000001082a */
[----:B------:R-:W-:Y:S02]  /*16fe0*/  HADD2.F32 R27, -RZ, R27.H1_H1 ;  /* 0x3000001bff1b7230 */ /* 0x000fe40000004100 */
[C---:B------:R-:W-:Y:S01]  /*16ff0*/  FFMA.FTZ R43, R6.reuse, R21, -R43 ;  /* 0x00000015062b7223 */ /* 0x040fe2000001082b */
[----:B------:R-:W-:Y:S01]  /*17000*/  FFMA.FTZ R46, R6, R31, R10 ;  /* 0x0000001f062e7223 */ /* 0x000fe2000001000a */
[----:B------:R-:W-:Y:S01]  /*17010*/  FFMA.FTZ R32, R13, R37, R24 ;  /* 0x000000250d207223 */ /* 0x000fe20000010018 */
[----:B------:R-:W-:Y:S02]  /*17020*/  HADD2.F32 R21, -RZ, R41.H0_H0 ;  /* 0x20000029ff157230 */ /* 0x000fe40000004100 */
[----:B------:R-:W-:Y:S01]  /*17030*/  FMUL.FTZ R24, R27, R30 ;  /* 0x0000001e1b187220 */ /* 0x000fe20000410000 */
[----:B------:R-:W-:Y:S01]  /*17040*/  HADD2.F32 R10, -RZ, R28.H0_H0 ;  /* 0x2000001cff0a7230 */ /* 0x000fe20000004100 */
[----:B------:R-:W-:Y:S01]  /*17050*/  F2FP.F16.E4M3.UNPACK_B R8, R8.H1 ;  /* 0x00000008ff08723e */ /* 0x000fe200030006ff */
[----:B------:R-:W-:Y:S01]  /*17060*/  HADD2.F32 R13, -RZ, R34.H0_H0 ;  /* 0x20000022ff0d7230 */ /* 0x000fe20000004100 */
[----:B------:R-:W-:Y:S01]  /*17070*/  F2FP.F16.E4M3.UNPACK_B R3, R4 ;  /* 0x00000004ff03723e */ /* 0x000fe200020006ff */
[----:B------:R-:W-:-:S02]  /*17080*/  HADD2.F32 R6, -RZ, R20.H0_H0 ;  /* 0x20000014ff067230 */ /* 0x000fc40000004100 */
[C---:B------:R-:W-:Y:S01]  /*17090*/  FMUL.FTZ R31, R10.reuse, R21 ;  /* 0x000000150a1f7220 */ /* 0x040fe20000410000 */
[----:B------:R-:W-:Y:S02]  /*170a0*/  HADD2.F32 R12, -RZ, R12.H1_H1 ;  /* 0x3000000cff0c7230 */ /* 0x000fe40000004100 */
[----:B------:R-:W-:Y:S01]  /*170b0*/  FMUL.FTZ R10, R10, R13 ;  /* 0x0000000d0a0a7220 */ /* 0x000fe20000410000 */
[----:B------:R-:W-:Y:S01]  /*170c0*/  HADD2.F32 R15, -RZ, R15.H1_H1 ;  /* 0x3000000fff0f7230 */ /* 0x000fe20000004100 */
[----:B------:R-:W-:Y:S01]  /*170d0*/  F2FP.F16.E4M3.UNPACK_B R4, R4.H1 ;  /* 0x00000004ff04723e */ /* 0x000fe200030006ff */
[----:B------:R-:W-:Y:S02]  /*170e0*/  HADD2.F32 R41, -RZ, R41.H1_H1 ;  /* 0x30000029ff297230 */ /* 0x000fe40000004100 */
[C---:B------:R-:W-:Y:S01]  /*170f0*/  FFMA.FTZ R50, R6.reuse, R21, R10 ;  /* 0x0000001506327223 */ /* 0x040fe2000001000a */
[-C--:B------:R-:W-:Y:S01]  /*17100*/  FMUL.FTZ R27, R27, R12.reuse ;  /* 0x0000000c1b1b7220 */ /* 0x080fe20000410000 */
[C---:B------:R-:W-:Y:S01]  /*17110*/  FFMA.FTZ R48, R15.reuse, R12, -R24 ;  /* 0x0000000c0f307223 */ /* 0x040fe20000010818 */
[----:B------:R-:W-:Y:S01]  /*17120*/  F2FP.F16.E4M3.UNPACK_B R21, R35.H1 ;  /* 0x00000023ff15723e */ /* 0x000fe200030006ff */
[----:B------:R-:W-:Y:S01]  /*17130*/  HADD2.F32 R28, -RZ, R28.H1_H1 ;  /* 0x3000001cff1c7230 */ /* 0x000fe20000004100 */
[----:B------:R-:W-:Y:S01]  /*17140*/  F2FP.F16.E4M3.UNPACK_B R12, R29.H1 ;  /* 0x0000001dff0c723e */ /* 0x000fe200030006ff */
[----:B------:R-:W-:Y:S01]  /*17150*/  FFMA.FTZ R47, R15, R30, R27 ;  /* 0x0000001e0f2f7223 */ /* 0x000fe2000001001b */
[----:B------:R-:W-:Y:S01]  /*17160*/  FFMA.FTZ R49, R6, R13, -R31 ;  /* 0x0000000d06317223 */ /* 0x000fe2000001081f */
[----:B------:R-:W-:-:S02]  /*17170*/  HADD2.F32 R15, -RZ, R34.H1_H1 ;  /* 0x30000022ff0f7230 */ /* 0x000fc40000004100 */
[C---:B------:R-:W-:Y:S01]  /*17180*/  FMUL.FTZ R37, R28.reuse, R41 ;  /* 0x000000291c257220 */ /* 0x040fe20000410000 */
[----:B------:R-:W-:Y:S01]  /*17190*/  HADD2.F32 R27, -RZ, R21.H0_H0 ;  /* 0x20000015ff1b7230 */ /* 0x000fe20000004100 */
[----:B------:R-:W-:Y:S01]  /*171a0*/  F2FP.F16.E4M3.UNPACK_B R35, R35 ;  /* 0x00000023ff23723e */ /* 0x000fe200020006ff */
        /* <DEDUP_REMOVED lines=9> */
[----:B------:R-:W-:Y:S01]  /*17240*/  FFMA.FTZ R41, R20, R41, R28 ;  /* 0x0000002914297223 */ /* 0x000fe2000001001c */
[----:B------:R-:W-:Y:S02]  /*17250*/  HADD2.F32 R8, -RZ, R8.H1_H1 ;  /* 0x30000008ff087230 */ /* 0x000fe40000004100 */
[C---:B------:R-:W-:Y:S01]  /*17260*/  FFMA.FTZ R31, R6.reuse, R13, -R31 ;  /* 0x0000000d061f7223 */ /* 0x040fe2000001081f */
[----:B------:R-:W-:Y:S01]  /*17270*/  FFMA.FTZ R28, R6, R27, R10 ;  /* 0x0000001b061c7223 */ /* 0x000fe2000001000a */
[----:B------:R-:W-:Y:S02]  /*17280*/  HADD2.F32 R13, -RZ, R12.H1_H1 ;  /* 0x3000000cff0d7230 */ /* 0x000fe40000004100 */
[----:B------:R-:W-:Y:S01]  /*17290*/  FFMA.FTZ R34, R20, R15, -R37 ;  /* 0x0000000f14227223 */ /* 0x000fe20000010825 */
        /* <DEDUP_REMOVED lines=8> */
[----:B------:R-:W-:-:S02]  /*17320*/  HADD2.F32 R10, -RZ, R35.H1_H1 ;  /* 0x30000023ff0a7230 */ /* 0x000fc40000004100 */
[C---:B------:R-:W-:Y:S01]  /*17330*/  FMUL.FTZ R21, R6.reuse, R15 ;  /* 0x0000000f06157220 */ /* 0x040fe20000410000 */
[----:B------:R-:W-:Y:S02]  /*17340*/  HADD2.F32 R11, -RZ, R11.H1_H1 ;  /* 0x3000000bff0b7230 */ /* 0x000fe40000004100 */
[-C--:B------:R-:W-:Y:S01]  /*17350*/  FMUL.FTZ R27, R6, R13.reuse ;  /* 0x0000000d061b7220 */ /* 0x080fe20000410000 */
[----:B------:R-:W-:Y:S01]  /*17360*/  HADD2.F32 R4, -RZ, R3.H0_H0 ;  /* 0x20000003ff047230 */ /* 0x000fe20000004100 */
[----:B------:R-:W-:Y:S01]  /*17370*/  F2FP.F16.E4M3.UNPACK_B R12, R40.H1 ;  /* 0x00000028ff0c723e */ /* 0x000fe200030006ff */
[----:B------:R-:W-:Y:S02]  /*17380*/  HADD2.F32 R6, -RZ, R29.H1_H1 ;  /* 0x3000001dff067230 */ /* 0x000fe40000004100 */
[C---:B------:R-:W-:Y:S01]  /*17390*/  FMUL.FTZ R20, R11.reuse, R10 ;  /* 0x0000000a0b147220 */ /* 0x040fe20000410000 */
[----:B------:R-:W-:Y:S02]  /*173a0*/  HADD2.F32 R3, -RZ, R3.H1_H1 ;  /* 0x30000003ff037230 */ /* 0x000fe40000004100 */
[C---:B------:R-:W-:Y:S01]  /*173b0*/  FFMA.FTZ R21, R4.reuse, R13, -R21 ;  /* 0x0000000d04157223 */ /* 0x040fe20000010815 */
[----:B------:R-:W-:Y:S01]  /*173c0*/  FFMA.FTZ R27, R4, R15, R27 ;  /* 0x0000000f041b7223 */ /* 0x000fe2000001001b */
[----:B------:R-:W-:Y:S01]  /*173d0*/  F2FP.F16.E4M3.UNPACK_B R8, R33.H1 ;  /* 0x00000021ff08723e */ /* 0x000fe200030006ff */
[----:B------:R-:W-:Y:S01]  /*173e0*/  FMUL.FTZ R11, R11, R6 ;  /* 0x000000060b0b7220 */ /* 0x000fe20000410000 */
[----:B------:R-:W-:-:S02]  /*173f0*/  HADD2.F32 R13, -RZ, R12.H0_H0 ;  /* 0x2000000cff0d7230 */ /* 0x000fc40000004100 */
[C---:B------:R-:W-:Y:S01]  /*17400*/  FFMA.FTZ R20, R3.reuse, R6, -R20 ;  /* 0x0000000603147223 */ /* 0x040fe20000010814 */
[----:B------:R-:W-:Y:S02]  /*17410*/  HADD2.F32 R4, -RZ, R26.H0_H0 ;  /* 0x2000001aff047230 */ /* 0x000fe40000004100 */
        /* <DEDUP_REMOVED lines=15> */
[----:B------:R-:W-:Y:S01]  /*17510*/  FMUL.FTZ R6, R26, R11 ;  /* 0x0000000b1a067220 */ /* 0x000fe20000410000 */
[----:B------:R-:W-:Y:S01]  /*17520*/  HADD2.F32 R4, -RZ, R25.H0_H0 ;  /* 0x20000019ff047230 */ /* 0x000fe20000004100 */
[----:B------:R-:W-:Y:S01]  /*17530*/  F2FP.SATFINITE.E4M3.F32.PACK_AB_MERGE_C R42, R42, R45, RZ ;  /* 0x0000002d2a2a723e */ /* 0x000fe200048070ff */
[C---:B------:R-:W-:Y:S01]  /*17540*/  FFMA.FTZ R26, R14.reuse, R11, -R35 ;  /* 0x0000000b0e1a7223 */ /* 0x040fe20000010823 */
[----:B------:R-:W-:Y:S01]  /*17550*/  FFMA.FTZ R14, R14, R15, R6 ;  /* 0x0000000f0e0e7223 */ /* 0x000fe20000010006 */
[----:B------:R-:W-:-:S02]  /*17560*/  HADD2.F32 R6, -RZ, R33.H0_H0 ;  /* 0x20000021ff067230 */ /* 0x000fc40000004100 */
[----:B------:R-:W-:Y:S01]  /*17570*/  FMUL.FTZ R12, R4, R10 ;  /* 0x0000000a040c7220 */ /* 0x000fe20000410000 */
[----:B------:R-:W-:Y:S01]  /*17580*/  HADD2.F32 R40, -RZ, R40.H1_H1 ;  /* 0x30000028ff287230 */ /* 0x000fe20000004100 */
[----:B------:R-:W-:Y:S01]  /*17590*/  F2FP.SATFINITE.E4M3.F32.PACK_AB_MERGE_C R26, R26, R29, RZ ;  /* 0x0000001d1a1a723e */ /* 0x000fe200048070ff */
        /* <DEDUP_REMOVED lines=22> */
[----:B------:R-:W-:Y:S01]  /*17700*/  F2FP.SATFINITE.E4M3.F32.PACK_AB_MERGE_C R11, R47, R46, R11 ;  /* 0x0000002e2f0b723e */ /* 0x000fe2000480700b */
[----:B------:R0:W-:Y:S01]  /*17710*/  STS.128 [R51+0x1e200], R4 ;  /* 0x01e2000433007388 */ /* 0x0001e20000000c00 */
[----:B------:R-:W-:Y:S02]  /*17720*/  F2FP.SATFINITE.E4M3.F32.PACK_AB_MERGE_C R8, R24, R27, R8 ;  /* 0x0000001b1808723e */ /* 0x000fe40004807008 */
[----:B------:R-:W-:-:S05]  /*17730*/  F2FP.SATFINITE.E4M3.F32.PACK_AB_MERGE_C R10, R25, R10, R13 ;  /* 0x0000000a190a723e */ /* 0x000fca000480700d */
[----:B------:R0:W-:Y:S02]  /*17740*/  STS.128 [R0+0x1e200], R8 ;  /* 0x01e2000800007388 */ /* 0x0001e40000000c00 */
.L_x_3498:
[----:B------:R-:W-:Y:S05]  /*17750*/  BSYNC B0 ;  /* 0x0000000000007941 */ /* 0x000fea0003800000 */
.L_x_3491:
        /* <DEDUP_REMOVED lines=8> */
.L_x_3489:
[----:B0-23--:R-:W-:-:S05]  /*177e0*/  IMAD.U32 R0, RZ, RZ, UR53 ;  /* 0x00000035ff007e24 */ /* 0x00dfca000f8e00ff */
[----:B------:R-:W-:-:S13]  /*177f0*/  ISETP.NE.AND P0, PT, R0, 0x3, PT ;  /* 0x000000030000780c */ /* 0x000fda0003f05270 */
[----:B------:R-:W-:Y:S05]  /*17800*/  @!P0 BRA `(.L_x_3518) ;  /* 0x0000000000048947 */ /* 0x000fea0003800000 */
[----:B------:R-:W-:Y:S01]  /*17810*/  BPT.TRAP 0x1 ;  /* 0x000000040000795c */ /* 0x000fe20000300000 */
.L_x_3518:
[----:B------:R-:W-:Y:S01]  /*17820*/  IMAD R0, R147, 0x8, R16 ;  /* 0x0000000893007824 */ /* 0x000fe200078e0210 */
[----:B-1----:R-:W-:-:S04]  /*17830*/  SHF.L.U32 R3, R230, 0x1f, RZ ;  /* 0x0000001fe6037819 */ /* 0x002fc800000006ff */
[----:B------:R0:W1:Y:S01]  /*17840*/  SYNCS.PHASECHK.TRANS64.TRYWAIT P2, [R0+URZ+0x33430], R3 ;  /* 0x03343003000075a7 */ /* 0x000062000804017f */
[----:B------:R-:W-:Y:S05]  /*17850*/  @!P0 BRA `(.L_x_3519) ;  /* 0x0000000000048947 */ /* 0x000fea0003800000 */
[----:B------:R-:W-:Y:S01]  /*17860*/  BPT.TRAP 0x1 ;  /* 0x000000040000795c */ /* 0x000fe20000300000 */
.L_x_3519:
[----:B----45:R-:W2:Y:S01]  /*17870*/  S2R R4, SR_TID.X ;  /* 0x0000000000047919 */ /* 0x030ea20000002100 */
[----:B------:R-:W-:Y:S02]  /*17880*/  MOV R119, RZ ;  /* 0x000000ff00777202 */ /* 0x000fe40000000f00 */
[----:B--2---:R-:W-:-:S04]  /*17890*/  LOP3.LUT R4, R4, 0x7f, RZ, 0xc0, !PT ;  /* 0x0000007f04047812 */ /* 0x004fc800078ec0ff */
[----:B------:R-:W-:Y:S01]  /*178a0*/  ISETP.NE.AND P1, PT, R4, RZ, PT ;  /* 0x000000ff0400720c */ /* 0x000fe20003f25270 */
[----:B-1----:R-:W-:-:S12]  /*178b0*/  @P2 BRA `(.L_x_3520) ;  /* 0x0000000000082947 */ /* 0x002fd80003800000 */
[----:B------:R-:W1:Y:S02]  /*178c0*/  SYNCS.PHASECHK.TRANS64.TRYWAIT P2, [R0+URZ+0x33430], R3 ;  /* 0x03343003000075a7 */ /* 0x000e64000804017f */
[----:B-1----:R-:W-:Y:S05]  /*178d0*/  @!P2 BRA `(.L_x_3521) ;  /* 0x00000130002ca947 */ /* 0x002fea0003800000 */
.L_x_3520:
[----:B------:R-:W-:Y:S05]  /*178e0*/  WARPSYNC.ALL ;  /* 0x0000000000007948 */ /* 0x000fea0003800000 */
[----:B01----:R-:W-:Y:S01]  /*178f0*/  VIADD R3, R16, 0x24200 ;  /* 0x0002420010037836 */ /* 0x003fe20000000000 */
[----:B------:R-:W2:Y:S01]  /*17900*/  LDL R9, [R1+0x78] ;  /* 0x0000780001097983 */ /* 0x000ea20000100800 */
[----:B------:R-:W-:Y:S01]  /*17910*/  R2UR UR28, R44 ;  /* 0x000000002c1c72ca */ /* 0x000fe200000e0000 */
[----:B------:R-:W-:Y:S01]  /*17920*/  IMAD.MOV.U32 R5, RZ, RZ, -0x7fffffe0 ;  /* 0x80000020ff057424 */ /* 0x000fe200078e00ff */
[----:B------:R-:W-:Y:S01]  /*17930*/  WARPGROUP.ARRIVE ;  /* 0x00000000000079c5 */ /* 0x000fe20000000000 */
[----:B------:R-:W-:Y:S01]  /*17940*/  SHF.R.U32.HI R3, RZ, 0x4, R3 ;  /* 0x00000004ff037819 */ /* 0x000fe20000011603 */
[----:B------:R-:W-:Y:S01]  /*17950*/  UMOV UR29, 0x80000020 ;  /* 0x80000020001d7882 */ /* 0x000fe20000000000 */
[----:B------:R-:W-:Y:S01]  /*17960*/  IMAD.MOV.U32 R7, RZ, RZ, -0x7fffffe0 ;  /* 0x80000020ff077424 */ /* 0x000fe200078e00ff */
[----:B------:R-:W-:Y:S01]  /*17970*/  R2UR UR31, R5 ;  /* 0x00000000051f72ca */ /* 0x000fe200000e0000 */
[----:B------:R-:W-:Y:S01]  /*17980*/  UMOV UR9, UR29 ;  /* 0x0000001d00097c82 */ /* 0x000fe20008000000 */
[----:B------:R-:W-:Y:S01]  /*17990*/  LOP3.LUT R3, R3, 0x3fff, RZ, 0xc0, !PT ;  /* 0x00003fff03037812 */ /* 0x000fe200078ec0ff */
[----:B------:R-:W-:Y:S01]  /*179a0*/  UMOV UR5, UR29 ;  /* 0x0000001d00057c82 */ /* 0x000fe20008000000 */
[----:B------:R-:W-:Y:S01]  /*179b0*/  R2UR UR11, R7 ;  /* 0x00000000070b72ca */ /* 0x000fe200000e0000 */
[----:B------:R-:W-:Y:S01]  /*179c0*/  IMAD.MOV.U32 R11, RZ, RZ, -0x7fffffe0 ;  /* 0x80000020ff0b7424 */ /* 0x000fe200078e00ff */
[----:B------:R-:W-:Y:S01]  /*179d0*/  LOP3.LUT R14, R3, 0x10000, RZ, 0xfc, !PT ;  /* 0x00010000030e7812 */ /* 0x000fe200078efcff */
[----:B------:R-:W-:Y:S01]  /*179e0*/  ULOP3.LUT UR28, UR28, 0x10000, URZ, 0xfc, !UPT ;  /* 0x000100001c1c7892 */ /* 0x000fe2000f8efc3f */
[----:B------:R-:W-:Y:S01]  /*179f0*/  MOV R7, 0x80000020 ;  /* 0x8000002000077802 */ /* 0x000fe20000000f00 */
[----:B------:R-:W-:Y:S01]  /*17a00*/  UMOV UR13, UR29 ;  /* 0x0000001d000d7c82 */ /* 0x000fe20008000000 */
[----:B------:R-:W-:Y:S01]  /*17a10*/  IMAD.MOV.U32 R21, RZ, RZ, -0x7fffffe0 ;  /* 0x80000020ff157424 */ /* 0x000fe200078e00ff */
[----:B------:R-:W-:Y:S01]  /*17a20*/  UIADD3 UR48, UR28, 0x2, URZ ;  /* 0x000000021c307890 */ /* 0x000fe2000fffe03f */
[----:B------:R-:W-:Y:S01]  /*17a30*/  IMAD R4, R147, 0x780, R14 ;  /* 0x0000078093047824 */ /* 0x000fe200078e020e */
[----:B------:R-:W-:Y:S01]  /*17a40*/  R2UR UR7, R7 ;  /* 0x00000000070772ca */ /* 0x000fe200000e0000 */
[----:B------:R-:W-:Y:S01]  /*17a50*/  UMOV UR8, UR28 ;  /* 0x0000001c00087c82 */ /* 0x000fe20008000000 */
[----:B------:R-:W-:Y:S01]  /*17a60*/  UMOV UR4, UR28 ;  /* 0x0000001c00047c82 */ /* 0x000fe20008000000 */
[C---:B------:R-:W-:Y:S01]  /*17a70*/  VIADD R6, R4.reuse, 0x80 ;  /* 0x0000008004067836 */ /* 0x040fe20000000000 */
[C---:B------:R-:W-:Y:S01]  /*17a80*/  R2UR UR30, R4.reuse ;  /* 0x00000000041e72ca */ /* 0x040fe200000e0000 */
[----:B------:R-:W-:Y:S01]  /*17a90*/  VIADD R10, R4, 0x180 ;  /* 0x00000180040a7836 */ /* 0x000fe20000000000 */
[----:B------:R-:W-:Y:S01]  /*17aa0*/  UMOV UR12, UR28 ;  /* 0x0000001c000c7c82 */ /* 0x000fe20008000000 */
[----:B------:R-:W-:Y:S01]  /*17ab0*/  IMAD.MOV.U32 R7, RZ, RZ, -0x7fffffe0 ;  /* 0x80000020ff077424 */ /* 0x000fe200078e00ff */
[----:B------:R-:W-:Y:S01]  /*17ac0*/  R2UR UR10, R6 ;  /* 0x00000000060a72ca */ /* 0x000fe200000e0000 */
[C---:B------:R-:W-:Y:S01]  /*17ad0*/  VIADD R6, R4.reuse, 0x100 ;  /* 0x0000010004067836 */ /* 0x040fe20000000000 */
[----:B------:R-:W-:Y:S01]  /*17ae0*/  R2UR UR51, R21 ;  /* 0x00000000153372ca */ /* 0x000fe200000e0000 */
[----:B------:R-:W-:Y:S01]  /*17af0*/  VIADD R20, R4, 0x2 ;  /* 0x0000000204147836 */ /* 0x000fe20000000000 */
[----:B------:R-:W-:Y:S01]  /*17b00*/  R2UR UR15, R7 ;  /* 0x00000000070f72ca */ /* 0x000fe200000e0000 */
[----:B------:R-:W-:Y:S01]  /*17b10*/  UMOV UR49, 0x80000020 ;  /* 0x8000002000317882 */ /* 0x000fe20000000000 */
[----:B------:R-:W-:Y:S01]  /*17b20*/  R2UR UR6, R6 ;  /* 0x00000000060672ca */ /* 0x000fe200000e0000 */
[----:B------:R-:W-:Y:S01]  /*17b30*/  VIADD R6, R4, 0x200 ;  /* 0x0000020004067836 */ /* 0x000fe20000000000 */
[----:B------:R-:W-:Y:S01]  /*17b40*/  R2UR UR50, R20 ;  /* 0x00000000143272ca */ /* 0x000fe200000e0000 */
[----:B------:R-:W-:Y:S01]  /*17b50*/  QGMMA.64x32x32.F32.E4M3.E4M3 R88, gdesc[UR28], RZ, !UPT, gsb0 ;  /* 0x006000001c5879f3 */ /* 0x000fe2000c0008ff */
[----:B------:R-:W-:Y:S01]  /*17b60*/  MOV R7, 0x80000020 ;  /* 0x8000002000077802 */ /* 0x000fe20000000f00 */
[----:B------:R-:W-:Y:S01]  /*17b70*/  VIADD R20, R4, 0x280 ;  /* 0x0000028004147836 */ /* 0x000fe20000000000 */
[----:B------:R-:W-:Y:S01]  /*17b80*/  R2UR UR14, R6 ;  /* 0x00000000060e72ca */ /* 0x000fe200000e0000 */
[----:B------:R-:W-:Y:S01]  /*17b90*/  VIADD R6, R4, 0x82 ;  /* 0x0000008204067836 */ /* 0x000fe20000000000 */
[----:B------:R-:W-:Y:S01]  /*17ba0*/  P2R R12, PR, RZ, 0x2 ;  /* 0x00000002ff0c7803 */ /* 0x000fe20000000000 */
[----:B------:R-:W-:Y:S01]  /*17bb0*/  IMAD.MOV.U32 R21, RZ, RZ, -0x7fffffe0 ;  /* 0x80000020ff157424 */ /* 0x000fe200078e00ff */
[----:B------:R-:W-:Y:S01]  /*17bc0*/  P2R R8, PR, RZ, 0x1 ;  /* 0x00000001ff087803 */ /* 0x000fe20000000000 */
[----:B------:R-:W-:Y:S01]  /*17bd0*/  IMAD.MOV.U32 R5, RZ, RZ, -0x7fffffe0 ;  /* 0x80000020ff057424 */ /* 0x000fe200078e00ff */
[-C--:B------:R-:W-:Y:S01]  /*17be0*/  MOV R118, R119.reuse ;  /* 0x0000007700767202 */ /* 0x080fe20000000f00 */
[--C-:B------:R-:W-:Y:S01]  /*17bf0*/  IMAD.MOV.U32 R116, RZ, RZ, R119.reuse ;  /* 0x000000ffff747224 */ /* 0x100fe200078e0077 */
[----:B------:R-:W-:Y:S01]  /*17c00*/  MOV R104, R119 ;  /* 0x0000007700687202 */ /* 0x000fe20000000f00 */
[----:B------:R-:W-:-:S02]  /*17c10*/  IMAD.MOV.U32 R114, RZ, RZ, R119 ;  /* 0x000000ffff727224 */ /* 0x000fc400078e0077 */
[--C-:B------:R-:W-:Y:S02]  /*17c20*/  IMAD.MOV.U32 R112, RZ, RZ, R119.reuse ;  /* 0x000000ffff707224 */ /* 0x100fe400078e0077 */
[--C-:B------:R-:W-:Y:S02]  /*17c30*/  IMAD.MOV.U32 R110, RZ, RZ, R119.reuse ;  /* 0x000000ffff6e7224 */ /* 0x100fe400078e0077 */
[--C-:B------:R-:W-:Y:S02]  /*17c40*/  IMAD.MOV.U32 R108, RZ, RZ, R119.reuse ;  /* 0x000000ffff6c7224 */ /* 0x100fe400078e0077 */
[----:B------:R-:W-:Y:S01]  /*17c50*/  IMAD.MOV.U32 R106, RZ, RZ, R119 ;  /* 0x000000ffff6a7224 */ /* 0x000fe200078e0077 */
[----:B------:R-:W-:Y:S02]  /*17c60*/  WARPGROUP.DEPBAR.LE gsb0, 0x0 ;  /* 0x00008000000079c5 */ /* 0x000fe40000010000 */
[----:B------:R-:W-:-:S06]  /*17c70*/  WARPGROUP.ARRIVE ;  /* 0x00000000000079c5 */ /* 0x000fcc0000000000 */
[----:B------:R-:W-:Y:S01]  /*17c80*/  QGMMA.64x32x32.F32.E4M3.E4M3 R72, gdesc[UR8], RZ, !UPT, gsb0 ;  /* 0x00600000084879f3 */ /* 0x000fe2000c0008ff */
[----:B------:R-:W-:Y:S01]  /*17c90*/  R2UR UR10, R10 ;  /* 0x000000000a0a72ca */ /* 0x000fe200000e0000 */
[----:B------:R-:W-:Y:S01]  /*17ca0*/  UMOV UR8, UR28 ;  /* 0x0000001c00087c82 */ /* 0x000fe20008000000 */
[----:B------:R-:W-:Y:S01]  /*17cb0*/  R2UR UR11, R11 ;  /* 0x000000000b0b72ca */ /* 0x000fe200000e0000 */
[----:B------:R-:W-:Y:S01]  /*17cc0*/  UMOV UR9, UR29 ;  /* 0x0000001d00097c82 */ /* 0x000fe20008000000 */
[----:B------:R-:W-:Y:S02]  /*17cd0*/  VIADD R10, R4, 0x182 ;  /* 0x00000182040a7836 */ /* 0x000fe40000000000 */
[----:B------:R-:W-:Y:S01]  /*17ce0*/  IMAD.MOV.U32 R11, RZ, RZ, -0x7fffffe0 ;  /* 0x80000020ff0b7424 */ /* 0x000fe200078e00ff */
        /* <DEDUP_REMOVED lines=21> */
[----:B------:R-:W-:Y:S01]  /*17e40*/  UMOV UR12, UR48 ;  /* 0x00000030000c7c82 */ /* 0x000fe20008000000 */
[----:B------:R-:W-:Y:S01]  /*17e50*/  UMOV UR13, UR49 ;  /* 0x00000031000d7c82 */ /* 0x000fe20008000000 */
[----:B------:R-:W-:Y:S02]  /*17e60*/  WARPGROUP.DEPBAR.LE gsb0, 0x0 ;  /* 0x00008000000079c5 */ /* 0x000fe40000010000 */
[----:B------:R-:W-:-:S06]  /*17e70*/  WARPGROUP.ARRIVE ;  /* 0x00000000000079c5 */ /* 0x000fcc0000000000 */
[----:B------:R-:W-:Y:S01]  /*17e80*/  QGMMA.64x32x32.F32.E4M3.E4M3 R88, gdesc[UR48], R88, gsb0 ;  /* 0x00600000305879f3 */ /* 0x000fe20008000858 */
[----:B------:R-:W-:Y:S01]  /*17e90*/  R2UR UR50, R6 ;  /* 0x00000000063272ca */ /* 0x000fe200000e0000 */
[----:B------:R-:W-:Y:S01]  /*17ea0*/  VIADD R6, R4, 0x202 ;  /* 0x0000020204067836 */ /* 0x000fe20000000000 */
[----:B------:R-:W-:Y:S02]  /*17eb0*/  R2UR UR51, R7 ;  /* 0x00000000073372ca */ /* 0x000fe400000e0000 */
[----:B------:R-:W-:Y:S02]  /*17ec0*/  MOV R7, 0x80000020 ;  /* 0x8000002000077802 */ /* 0x000fe40000000f00 */
[----:B------:R-:W-:Y:S01]  /*17ed0*/  R2UR UR14, R6 ;  /* 0x00000000060e72ca */ /* 0x000fe200000e0000 */
[----:B------:R-:W-:Y:S01]  /*17ee0*/  VIADD R6, R4, 0x300 ;  /* 0x0000030004067836 */ /* 0x000fe20000000000 */
[----:B------:R-:W-:Y:S01]  /*17ef0*/  R2UR UR15, R7 ;  /* 0x00000000070f72ca */ /* 0x000fe200000e0000 */
[----:B------:R-:W-:Y:S01]  /*17f00*/  IMAD.MOV.U32 R7, RZ, RZ, -0x7fffffe0 ;  /* 0x80000020ff077424 */ /* 0x000fe200078e00ff */
[----:B------:R-:W-:-:S02]  /*17f10*/  WARPGROUP.DEPBAR.LE gsb0, 0x0 ;  /* 0x00008000000079c5 */ /* 0x000fc40000010000 */
[----:B------:R-:W-:-:S06]  /*17f20*/  WARPGROUP.ARRIVE ;  /* 0x00000000000079c5 */ /* 0x000fcc0000000000 */
[----:B------:R-:W-:Y:S01]  /*17f30*/  QGMMA.64x32x32.F32.E4M3.E4M3 R72, gdesc[UR4], R72, gsb0 ;  /* 0x00600000044879f3 */ /* 0x000fe20008000848 */
[----:B------:R-:W-:Y:S01]  /*17f40*/  R2UR UR6, R20 ;  /* 0x00000000140672ca */ /* 0x000fe200000e0000 */
[----:B------:R-:W-:Y:S01]  /*17f50*/  UIADD3 UR4, UR28, 0x200, URZ ;  /* 0x000002001c047890 */ /* 0x000fe2000fffe03f */
[----:B------:R-:W-:Y:S01]  /*17f60*/  R2UR UR7, R21 ;  /* 0x00000000150772ca */ /* 0x000fe200000e0000 */
[----:B------:R-:W-:Y:S01]  /*17f70*/  UMOV UR5, 0x80000020 ;  /* 0x8000002000057882 */ /* 0x000fe20000000000 */
[----:B------:R-:W-:Y:S01]  /*17f80*/  VIADD R20, R4, 0x282 ;  /* 0x0000028204147836 */ /* 0x000fe20000000000 */
[----:B------:R-:W-:Y:S01]  /*17f90*/  UMOV UR17, UR5 ;  /* 0x0000000500117c82 */ /* 0x000fe20008000000 */
[----:B------:R-:W-:Y:S02]  /*17fa0*/  IMAD.MOV.U32 R21, RZ, RZ, -0x7fffffe0 ;  /* 0x80000020ff157424 */ /* 0x000fe400078e00ff */
[----:B------:R-:W-:Y:S01]  /*17fb0*/  UMOV UR16, UR4 ;  /* 0x0000000400107c82 */ /* 0x000fe20008000000 */
[----:B------:R-:W-:-:S02]  /*17fc0*/  WARPGROUP.DEPBAR.LE gsb0, 0x0 ;  /* 0x00008000000079c5 */ /* 0x000fc40000010000 */
[----:B------:R-:W-:-:S06]  /*17fd0*/  WARPGROUP.ARRIVE ;  /* 0x00000000000079c5 */ /* 0x000fcc0000000000 */
[----:B------:R-:W-:Y:S03]  /*17fe0*/  QGMMA.64x32x32.F32.E4M3.E4M3 R56, gdesc[UR48], R56, gsb0 ;  /* 0x00600000303879f3 */ /* 0x000fe60008000838 */
[----:B------:R-:W-:Y:S02]  /*17ff0*/  WARPGROUP.DEPBAR.LE gsb0, 0x0 ;  /* 0x00008000000079c5 */ /* 0x000fe40000010000 */
[----:B------:R-:W-:-:S06]  /*18000*/  WARPGROUP.ARRIVE ;  /* 0x00000000000079c5 */ /* 0x000fcc0000000000 */
[----:B------:R-:W-:Y:S01]  /*18010*/  QGMMA.64x32x32.F32.E4M3.E4M3 R40, gdesc[UR8], R40, gsb0 ;  /* 0x00600000082879f3 */ /* 0x000fe20008000828 */
        /* <DEDUP_REMOVED lines=18> */
[----:B------:R-:W-:Y:S02]  /*18140*/  R2UR UR6, R6 ;  /* 0x00000000060672ca */ /* 0x000fe400000e0000 */
[----:B------:R-:W-:Y:S01]  /*18150*/  R2UR UR7, R7 ;  /* 0x00000000070772ca */ /* 0x000fe200000e0000 */
[----:B------:R-:W-:Y:S01]  /*18160*/  IMAD.MOV.U32 R7, RZ, RZ, -0x7fffffe0 ;  /* 0x80000020ff077424 */ /* 0x000fe200078e00ff */
[----:B------:R-:W-:-:S04]  /*18170*/  IADD3 R6, R4, 0x480, RZ ;  /* 0x0000048004067810 */ /* 0x000fc80007ffe0ff */
[----:B------:R-:W-:Y:S01]  /*18180*/  R2UR UR18, R6 ;  /* 0x00000000061272ca */ /* 0x000fe200000e0000 */
[----:B------:R-:W-:Y:S01]  /*18190*/  VIADD R6, R4, 0x302 ;  /* 0x0000030204067836 */ /* 0x000fe20000000000 */
[----:B------:R-:W-:Y:S01]  /*181a0*/  R2UR UR19, R7 ;  /* 0x00000000071372ca */ /* 0x000fe200000e0000 */
[----:B------:R-:W-:Y:S01]  /*181b0*/  IMAD.MOV.U32 R7, RZ, RZ, -0x7fffffe0 ;  /* 0x80000020ff077424 */ /* 0x000fe200078e00ff */
[----:B------:R-:W-:Y:S02]  /*181c0*/  WARPGROUP.DEPBAR.LE gsb0, 0x0 ;  /* 0x00008000000079c5 */ /* 0x000fe40000010000 */
        /* <DEDUP_REMOVED lines=8> */
[----:B------:R-:W-:Y:S02]  /*18250*/  MOV R21, 0x80000020 ;  /* 0x8000002000157802 */ /* 0x000fe40000000f00 */
        /* <DEDUP_REMOVED lines=11> */
[----:B------:R-:W-:Y:S01]  /*18310*/  IMAD.MOV.U32 R7, RZ, RZ, -0x7fffffe0 ;  /* 0x80000020ff077424 */ /* 0x000fe200078e00ff */
[----:B------:R-:W-:Y:S01]  /*18320*/  IADD3 R6, R4, 0x382, RZ ;  /* 0x0000038204067810 */ /* 0x000fe20007ffe0ff */
        /* <DEDUP_REMOVED lines=13> */
[----:B------:R-:W-:Y:S01]  /*18400*/  VIADD R6, R4, 0x482 ;  /* 0x0000048204067836 */ /* 0x000fe20000000000 */
[----:B------:R-:W-:Y:S01]  /*18410*/  R2UR UR11, R7 ;  /* 0x00000000070b72ca */ /* 0x000fe200000e0000 */
[----:B------:R-:W-:-:S03]  /*18420*/  IMAD.MOV.U32 R7, RZ, RZ, -0x7fffffe0 ;  /* 0x80000020ff077424 */ /* 0x000fc600078e00ff */
        /* <DEDUP_REMOVED lines=11> */
[----:B------:R-:W-:Y:S01]  /*184e0*/  IMAD.MOV.U32 R21, RZ, RZ, -0x7fffffe0 ;  /* 0x80000020ff157424 */ /* 0x000fe200078e00ff */
[----:B------:R-:W-:Y:S01]  /*184f0*/  UMOV UR25, UR13 ;  /* 0x0000000d00197c82 */ /* 0x000fe20008000000 */
[----:B------:R-:W-:Y:S02]  /*18500*/  IADD3 R20, R4, 0x502, RZ ;  /* 0x0000050204147810 */ /* 0x000fe40007ffe0ff */
        /* <DEDUP_REMOVED lines=40> */
[C---:B------:R-:W-:Y:S02]  /*18790*/  VIADD R20, R4.reuse, 0x682 ;  /* 0x0000068204147836 */ /* 0x040fe40000000000 */
[----:B------:R-:W-:Y:S02]  /*187a0*/  IMAD.MOV.U32 R21, RZ, RZ, -0x7fffffe0 ;  /* 0x80000020ff157424 */ /* 0x000fe400078e00ff */
[----:B------:R-:W-:Y:S01]  /*187b0*/  VIADD R4, R4, 0x702 ;  /* 0x0000070204047836 */ /* 0x000fe20000000000 */
        /* <DEDUP_REMOVED lines=10> */
[----:B------:R-:W-:Y:S02]  /*18860*/  WARPGROUP.DEPBAR.LE gsb0, 0x0 ;  /* 0x00008000000079c5 */ /* 0x000fe40000010000 */
[----:B------:R-:W-:-:S06]  /*18870*/  WARPGROUP.ARRIVE ;  /* 0x00000000000079c5 */ /* 0x000fcc0000000000 */
[----:B------:R-:W-:Y:S03]  /*18880*/  QGMMA.64x32x32.F32.E4M3.E4M3 R24, gdesc[UR24], R24, gsb0 ;  /* 0x00600000181879f3 */ /* 0x000fe60008000818 */
[----:B------:R-:W-:Y:S02]  /*18890*/  WARPGROUP.DEPBAR.LE gsb0, 0x0 ;  /* 0x00008000000079c5 */ /* 0x000fe40000010000 */
[----:B------:R-:W-:-:S06]  /*188a0*/  WARPGROUP.ARRIVE ;  /* 0x00000000000079c5 */ /* 0x000fcc0000000000 */
[----:B------:R-:W-:Y:S01]  /*188b0*/  QGMMA.64x32x32.F32.E4M3.E4M3 R88, gdesc[UR16], R88, gsb0 ;  /* 0x00600000105879f3 */ /* 0x000fe20008000858 */
[----:B------:R-:W-:Y:S01]  /*188c0*/  R2UR UR18, R6 ;  /* 0x00000000061272ca */ /* 0x000fe200000e0000 */
[----:B--2---:R-:W-:Y:S01]  /*188d0*/  IMAD.IADD R6, R9, 0x1, R159 ;  /* 0x0000000109067824 */ /* 0x004fe200078e029f */
[----:B------:R-:W-:-:S03]  /*188e0*/  R2UR UR19, R7 ;  /* 0x00000000071372ca */ /* 0x000fc600000e0000 */
[----:B------:R-:W-:-:S05]  /*188f0*/  IMAD R6, R161, -0xa0, R6 ;  /* 0xffffff60a1067824 */ /* 0x000fca00078e0206 */
[C---:B------:R-:W-:Y:S02]  /*18900*/  ISETP.GT.AND P4, PT, R6.reuse, RZ, PT ;  /* 0x000000ff0600720c */ /* 0x040fe40003f84270 */
[C---:B------:R-:W-:Y:S02]  /*18910*/  ISETP.GT.AND P5, PT, R6.reuse, 0x1, PT ;  /* 0x000000010600780c */ /* 0x040fe40003fa4270 */
[C---:B------:R-:W-:Y:S02]  /*18920*/  ISETP.GT.AND P2, PT, R6.reuse, 0x8, PT ;  /* 0x000000080600780c */ /* 0x040fe40003f44270 */
[C---:B------:R-:W-:Y:S02]  /*18930*/  ISETP.GT.AND P3, PT, R6.reuse, 0x9, PT ;  /* 0x000000090600780c */ /* 0x040fe40003f64270 */
[C---:B------:R-:W-:Y:S02]  /*18940*/  ISETP.GT.AND P6, PT, R6.reuse, 0x80, PT ;  /* 0x000000800600780c */ /* 0x040fe40003fc4270 */
[----:B------:R-:W-:-:S02]  /*18950*/  ISETP.GT.AND P1, PT, R6, 0x81, PT ;  /* 0x000000810600780c */ /* 0x000fc40003f24270 */
[----:B------:R-:W-:Y:S01]  /*18960*/  ISETP.GT.AND P0, PT, R6, 0x88, PT ;  /* 0x000000880600780c */ /* 0x000fe20003f04270 */
[----:B------:R-:W-:Y:S02]  /*18970*/  WARPGROUP.DEPBAR.LE gsb0, 0x0 ;  /* 0x00008000000079c5 */ /* 0x000fe40000010000 */
[----:B------:R-:W-:Y:S01]  /*18980*/  WARPGROUP.ARRIVE ;  /* 0x00000000000079c5 */ /* 0x000fe20000000000 */
[----:B------:R-:W-:Y:S02]  /*18990*/  FSEL R89, R89, -INF , P5 ;  /* 0xff80000059597808 */ /* 0x000fe40002800000 */
[----:B------:R-:W-:Y:S01]  /*189a0*/  FSEL R105, R92, -INF , P2 ;  /* 0xff8000005c697808 */ /* 0x000fe20001000000 */
[----:B------:R-:W-:Y:S01]  /*189b0*/  IMAD.MOV.U32 R92, RZ, RZ, R119 ;  /* 0x000000ffff5c7224 */ /* 0x000fe200078e0077 */
[----:B------:R-:W-:Y:S01]  /*189c0*/  FSEL R3, R90, -INF , P4 ;  /* 0xff8000005a037808 */ /* 0x000fe20002000000 */
[----:B------:R-:W-:Y:S01]  /*189d0*/  QGMMA.64x32x32.F32.E4M3.E4M3 R72, gdesc[UR16], R72, gsb0 ;  /* 0x00600000104879f3 */ /* 0x000fe20008000848 */
[----:B------:R-:W-:-:S02]  /*189e0*/  R2UR UR18, R10 ;  /* 0x000000000a1272ca */ /* 0x000fc400000e0000 */
[----:B------:R-:W-:Y:S02]  /*189f0*/  R2UR UR19, R11 ;  /* 0x000000000b1372ca */ /* 0x000fe400000e0000 */
[----:B------:R-:W-:Y:S01]  /*18a00*/  FSEL R11, R88, -INF , P4 ;  /* 0xff800000580b7808 */ /* 0x000fe20002000000 */
[----:B------:R-:W-:Y:S01]  /*18a10*/  IMAD.MOV.U32 R88, RZ, RZ, R119 ;  /* 0x000000ffff587224 */ /* 0x000fe200078e0077 */
[----:B------:R-:W-:Y:S02]  /*18a20*/  ISETP.GT.AND P4, PT, R6, 0x10, PT ;  /* 0x000000100600780c */ /* 0x000fe40003f84270 */
[----:B------:R-:W-:Y:S02]  /*18a30*/  FMNMX.FTZ R10, R11, R89, !PT ;  /* 0x000000590b0a7209 */ /* 0x000fe40007810000 */
[----:B------:R-:W-:Y:S02]  /*18a40*/  FSEL R93, R93, -INF , P3 ;  /* 0xff8000005d5d7808 */ /* 0x000fe40001800000 */
[----:B------:R-:W-:-:S02]  /*18a50*/  FMNMX.FTZ R10, R105, R10, !PT ;  /* 0x0000000a690a7209 */ /* 0x000fc40007810000 */
[----:B------:R-:W-:Y:S02]  /*18a60*/  FSEL R91, R91, -INF , P5 ;  /* 0xff8000005b5b7808 */ /* 0x000fe40002800000 */
[----:B------:R-:W-:Y:S02]  /*18a70*/  ISETP.GT.AND P5, PT, R6, 0x11, PT ;  /* 0x000000110600780c */ /* 0x000fe40003fa4270 */
[----:B------:R-:W-:Y:S01]  /*18a80*/  FSEL R107, R96, -INF , P4 ;  /* 0xff800000606b7808 */ /* 0x000fe20002000000 */
[--C-:B------:R-:W-:Y:S01]  /*18a90*/  IMAD.MOV.U32 R96, RZ, RZ, R119.reuse ;  /* 0x000000ffff607224 */ /* 0x100fe200078e0077 */
[----:B------:R-:W-:Y:S02]  /*18aa0*/  FMNMX.FTZ R10, R93, R10, !PT ;  /* 0x0000000a5d0a7209 */ /* 0x000fe40007810000 */
[----:B------:R-:W-:Y:S01]  /*18ab0*/  FSEL R7, R94, -INF , P2 ;  /* 0xff8000005e077808 */ /* 0x000fe20001000000 */
[----:B------:R-:W-:Y:S01]  /*18ac0*/  IMAD.MOV.U32 R94, RZ, RZ, R119 ;  /* 0x000000ffff5e7224 */ /* 0x000fe200078e0077 */
[----:B------:R-:W-:-:S02]  /*18ad0*/  ISETP.GT.AND P2, PT, R6, 0x18, PT ;  /* 0x000000180600780c */ /* 0x000fc40003f44270 */
        /* <DEDUP_REMOVED lines=11> */
[----:B------:R-:W-:Y:S01]  /*18b90*/  FSEL R9, R98, -INF , P4 ;  /* 0xff80000062097808 */ /* 0x000fe20002000000 */
[----:B------:R-:W-:Y:S01]  /*18ba0*/  IMAD.MOV.U32 R98, RZ, RZ, R119 ;  /* 0x000000ffff627224 */ /* 0x000fe200078e0077 */
[----:B------:R-:W-:-:S02]  /*18bb0*/  ISETP.GT.AND P4, PT, R6, 0x21, PT ;  /* 0x000000210600780c */ /* 0x000fc40003f84270 */
[----:B------:R-:W-:Y:S02]  /*18bc0*/  FMNMX.FTZ R10, R101, R10, !PT ;  /* 0x0000000a650a7209 */ /* 0x000fe40007810000 */
[----:B------:R-:W-:Y:S02]  /*18bd0*/  FSEL R103, R103, -INF , P3 ;  /* 0xff80000067677808 */ /* 0x000fe40001800000 */
[----:B------:R-:W-:Y:S02]  /*18be0*/  ISETP.GT.AND P3, PT, R6, 0x28, PT ;  /* 0x000000280600780c */ /* 0x000fe40003f64270 */
[----:B------:R-:W-:Y:S01]  /*18bf0*/  FSEL R13, R102, -INF , P2 ;  /* 0xff800000660d7808 */ /* 0x000fe20001000000 */
[----:B------:R-:W-:Y:S01]  /*18c00*/  IMAD.MOV.U32 R102, RZ, RZ, R119 ;  /* 0x000000ffff667224 */ /* 0x000fe200078e0077 */
[----:B------:R-:W-:Y:S01]  /*18c10*/  ISETP.GT.AND P2, PT, R6, 0x29, PT ;  /* 0x000000290600780c */ /* 0x000fe20003f44270 */
[----:B------:R-:W-:Y:S02]  /*18c20*/  WARPGROUP.DEPBAR.LE gsb0, 0x0 ;  /* 0x00008000000079c5 */ /* 0x000fe40000010000 */
[----:B------:R-:W-:Y:S01]  /*18c30*/  WARPGROUP.ARRIVE ;  /* 0x00000000000079c5 */ /* 0x000fe20000000000 */
[----:B------:R-:W-:-:S02]  /*18c40*/  FSEL R129, R72, -INF , P5 ;  /* 0xff80000048817808 */ /* 0x000fc40002800000 */
[----:B------:R-:W-:Y:S02]  /*18c50*/  FSEL R121, R73, -INF , P4 ;  /* 0xff80000049797808 */ /* 0x000fe40002000000 */
[----:B------:R-:W-:Y:S01]  /*18c60*/  FMNMX.FTZ R10, R129, R10, !PT ;  /* 0x0000000a810a7209 */ /* 0x000fe20007810000 */
[----:B------:R-:W-:Y:S01]  /*18c70*/  QGMMA.64x32x32.F32.E4M3.E4M3 R56, gdesc[UR16], R56, gsb0 ;  /* 0x00600000103879f3 */ /* 0x000fe20008000838 */
[----:B------:R-:W-:Y:S02]  /*18c80*/  R2UR UR18, R20 ;  /* 0x00000000141272ca */ /* 0x000fe400000e0000 */
[----:B------:R-:W-:Y:S02]  /*18c90*/  R2UR UR19, R21 ;  /* 0x00000000151372ca */ /* 0x000fe400000e0000 */
        /* <DEDUP_REMOVED lines=24> */
[----:B------:R-:W-:Y:S02]  /*18e20*/  FMNMX.FTZ R10, R123, R10, !PT ;  /* 0x0000000a7b0a7209 */ /* 0x000fe40007810000 */
[----:B------:R-:W-:-:S02]  /*18e30*/  FSEL R73, R86, -INF , P3 ;  /* 0xff80000056497808 */ /* 0x000fc40001800000 */
[----:B------:R-:W-:Y:S02]  /*18e40*/  ISETP.GT.AND P3, PT, R6, 0x48, PT ;  /* 0x000000480600780c */ /* 0x000fe40003f64270 */
[----:B------:R-:W-:Y:S01]  /*18e50*/  FSEL R87, R87, -INF , P2 ;  /* 0xff80000057577808 */ /* 0x000fe20001000000 */
[----:B------:R-:W-:Y:S02]  /*18e60*/  WARPGROUP.DEPBAR.LE gsb0, 0x0 ;  /* 0x00008000000079c5 */ /* 0x000fe40000010000 */
[----:B------:R-:W-:Y:S01]  /*18e70*/  WARPGROUP.ARRIVE ;  /* 0x00000000000079c5 */ /* 0x000fe20000000000 */
[----:B------:R-:W-:Y:S02]  /*18e80*/  FSEL R113, R56, -INF , P5 ;  /* 0xff80000038717808 */ /* 0x000fe40002800000 */
[----:B------:R-:W-:Y:S02]  /*18e90*/  FSEL R85, R57, -INF , P4 ;  /* 0xff80000039557808 */ /* 0x000fe40002000000 */
[----:B------:R-:W-:Y:S01]  /*18ea0*/  FMNMX.FTZ R10, R113, R10, !PT ;  /* 0x0000000a710a7209 */ /* 0x000fe20007810000 */
[----:B------:R-:W-:Y:S01]  /*18eb0*/  QGMMA.64x32x32.F32.E4M3.E4M3 R40, gdesc[UR16], R40, gsb0 ;  /* 0x00600000102879f3 */ /* 0x000fe20008000828 */
        /* <DEDUP_REMOVED lines=25> */
[----:B------:R-:W-:Y:S02]  /*19050*/  FMNMX.FTZ R10, R139, R10, !PT ;  /* 0x0000000a8b0a7209 */ /* 0x000fe40007810000 */
[----:B------:R-:W-:Y:S02]  /*19060*/  FSEL R69, R70, -INF , P3 ;  /* 0xff80000046457808 */ /* 0x000fe40001800000 */
[C---:B------:R-:W-:Y:S02]  /*19070*/  ISETP.GT.AND P3, PT, R6.reuse, 0x68, PT ;  /* 0x000000680600780c */ /* 0x040fe40003f64270 */
[----:B------:R-:W-:Y:S02]  /*19080*/  FSEL R71, R71, -INF , P2 ;  /* 0xff80000047477808 */ /* 0x000fe40001000000 */
[----:B------:R-:W-:Y:S01]  /*19090*/  ISETP.GT.AND P2, PT, R6, 0x69, PT ;  /* 0x000000690600780c */ /* 0x000fe20003f44270 */
[----:B------:R-:W-:Y:S02]  /*190a0*/  WARPGROUP.DEPBAR.LE gsb0, 0x0 ;  /* 0x00008000000079c5 */ /* 0x000fe40000010000 */
[----:B------:R-:W-:Y:S01]  /*190b0*/  WARPGROUP.ARRIVE ;  /* 0x00000000000079c5 */ /* 0x000fe20000000000 */
[----:B------:R-:W-:-:S02]  /*190c0*/  FSEL R141, R40, -INF , P5 ;  /* 0xff800000288d7808 */ /* 0x000fc40002800000 */
[----:B------:R-:W-:Y:S02]  /*190d0*/  FSEL R143, R41, -INF , P4 ;  /* 0xff800000298f7808 */ /* 0x000fe40002000000 */
[----:B------:R-:W-:Y:S01]  /*190e0*/  FMNMX.FTZ R10, R141, R10, !PT ;  /* 0x0000000a8d0a7209 */ /* 0x000fe20007810000 */
[----:B------:R-:W-:Y:S01]  /*190f0*/  QGMMA.64x32x32.F32.E4M3.E4M3 R24, gdesc[UR20], R24, gsb0 ;  /* 0x00600000141879f3 */ /* 0x000fe20008000818 */
        /* <DEDUP_REMOVED lines=24> */
[C---:B------:R-:W-:Y:S02]  /*19280*/  ISETP.GT.AND P3, PT, R6.reuse, 0x90, PT ;  /* 0x000000900600780c */ /* 0x040fe40003f64270 */
[----:B------:R-:W-:Y:S02]  /*19290*/  FSEL R51, R51, -INF , P4 ;  /* 0xff80000033337808 */ /* 0x000fe40002000000 */
[----:B------:R-:W-:Y:S02]  /*192a0*/  ISETP.GT.AND P4, PT, R6, 0x91, PT ;  /* 0x000000910600780c */ /* 0x000fe40003f84270 */
[----:B------:R-:W-:-:S02]  /*192b0*/  FSEL R49, R50, -INF , P5 ;  /* 0xff80000032317808 */ /* 0x000fc40002800000 */
[----:B------:R-:W-:Y:S02]  /*192c0*/  ISETP.GT.AND P5, PT, R6, 0x98, PT ;  /* 0x000000980600780c */ /* 0x000fe40003fa4270 */
[----:B------:R-:W-:Y:S01]  /*192d0*/  P2R R40, PR, RZ, 0x2 ;  /* 0x00000002ff287803 */ /* 0x000fe20000000000 */
[----:B------:R-:W-:Y:S02]  /*192e0*/  WARPGROUP.DEPBAR.LE gsb0, 0x0 ;  /* 0x00008000000079c5 */ /* 0x000fe40000010000 */
[----:B------:R-:W-:Y:S02]  /*192f0*/  FSEL R163, R24, -INF , P6 ;  /* 0xff80000018a37808 */ /* 0x000fe40003000000 */
        /* <DEDUP_REMOVED lines=8> */
[----:B------:R-:W-:-:S02]  /*19380*/  FSEL R175, R33, -INF , P4 ;  /* 0xff80000021af7808 */ /* 0x000fc40002000000 */
[----:B------:R-:W-:Y:S02]  /*19390*/  FMNMX.FTZ R10, R171, R10, !PT ;  /* 0x0000000aab0a7209 */ /* 0x000fe40007810000 */
[----:B------:R-:W-:Y:S02]  /*193a0*/  FSEL R173, R36, -INF , P5 ;  /* 0xff80000024ad7808 */ /* 0x000fe40002800000 */
[----:B------:R-:W-:Y:S02]  /*193b0*/  FMNMX.FTZ R10, R175, R10, !PT ;  /* 0x0000000aaf0a7209 */ /* 0x000fe40007810000 */
[----:B------:R-:W-:Y:S02]  /*193c0*/  ISETP.GT.AND P6, PT, R6, 0x99, PT ;  /* 0x000000990600780c */ /* 0x000fe40003fc4270 */
[----:B------:R-:W-:Y:S02]  /*193d0*/  FMNMX.FTZ R10, R173, R10, !PT ;  /* 0x0000000aad0a7209 */ /* 0x000fe40007810000 */
[----:B------:R-:W-:-:S02]  /*193e0*/  FSEL R177, R37, -INF , P6 ;  /* 0xff80000025b17808 */ /* 0x000fc40003000000 */
[----:B------:R-:W-:Y:S02]  /*193f0*/  P2R R24, PR, RZ, 0x1 ;  /* 0x00000001ff187803 */ /* 0x000fe40000000000 */
[----:B------:R-:W-:Y:S02]  /*19400*/  FMNMX.FTZ R4, R177, R10, !PT ;  /* 0x0000000ab1047209 */ /* 0x000fe40007810000 */
[----:B------:R-:W-:Y:S02]  /*19410*/  ISETP.GT.AND P1, PT, R6, 0x80, PT ;  /* 0x000000800600780c */ /* 0x000fe40003f24270 */
[----:B------:R-:W-:Y:S01]  /*19420*/  FSEL R31, R31, -INF , P2 ;  /* 0xff8000001f1f7808 */ /* 0x000fe20001000000 */
[----:B------:R-:W0:Y:S01]  /*19430*/  SHFL.BFLY PT, R25, R4, 0x2, 0x1f ;  /* 0x0c401f0004197f89 */ /* 0x000e2200000e0000 */
[----:B------:R-:W-:Y:S02]  /*19440*/  FSEL R35, R35, -INF , P4 ;  /* 0xff80000023237808 */ /* 0x000fe40002000000 */
[----:B------:R-:W-:-:S02]  /*19450*/  MOV R90, R119 ;  /* 0x00000077005a7202 */ /* 0x000fc40000000f00 */
[----:B0-----:R-:W-:-:S05]  /*19460*/  FMNMX.FTZ R20, R4, R25, !PT ;  /* 0x0000001904147209 */ /* 0x001fca0007810000 */
[----:B------:R-:W0:Y:S02]  /*19470*/  SHFL.BFLY PT, R25, R20, 0x1, 0x1f ;  /* 0x0c201f0014197f89 */ /* 0x000e2400000e0000 */
[----:B0-----:R-:W-:Y:S02]  /*19480*/  FMNMX.FTZ R10, R20, R25, !PT ;  /* 0x00000019140a7209 */ /* 0x001fe40007810000 */
[----:B------:R-:W-:Y:S02]  /*19490*/  FMNMX.FTZ R20, R3, R91, !PT ;  /* 0x0000005b03147209 */ /* 0x000fe40007810000 */
[----:B------:R-:W-:Y:S01]  /*194a0*/  FSETP.NEU.FTZ.AND P0, PT, R10, -INF , PT ;  /* 0xff8000000a00780b */ /* 0x000fe20003f1d000 */
[----:B------:R-:W-:-:S01]  /*194b0*/  FFMA.FTZ R28, R2, R10, -8 ;  /* 0xc1000000021c7423 */ /* 0x000fc2000001000a */
[----:B------:R-:W-:Y:S02]  /*194c0*/  FMNMX.FTZ R20, R7, R20, !PT ;  /* 0x0000001407147209 */ /* 0x000fe40007810000 */
[----:B------:R-:W-:-:S02]  /*194d0*/  FSEL R25, R26, -INF , P1 ;  /* 0xff8000001a197808 */ /* 0x000fc40000800000 */
[----:B------:R-:W-:Y:S02]  /*194e0*/  FSEL R28, R28, RZ, P0 ;  /* 0x000000ff1c1c7208 */ /* 0x000fe40000000000 */
[----:B------:R-:W-:Y:S02]  /*194f0*/  ISETP.NE.AND P0, PT, R24, RZ, PT ;  /* 0x000000ff1800720c */ /* 0x000fe40003f05270 */
[----:B------:R-:W-:Y:S01]  /*19500*/  FMNMX.FTZ R24, R95, R20, !PT ;  /* 0x000000145f187209 */ /* 0x000fe20007810000 */
[----:B------:R-:W-:-:S01]  /*19510*/  FFMA.FTZ R111, R2, R111, -R28 ;  /* 0x0000006f026f7223 */ /* 0x000fc2000001081c */
[----:B------:R-:W-:Y:S01]  /*19520*/  FSEL R29, R30, -INF , P0 ;  /* 0xff8000001e1d7808 */ /* 0x000fe20000000000 */
[----:B------:R-:W-:-:S01]  /*19530*/  FFMA.FTZ R113, R2, R113, -R28 ;  /* 0x0000007102717223 */ /* 0x000fc2000001081c */
[----:B------:R-:W-:Y:S01]  /*19540*/  FMNMX.FTZ R24, R9, R24, !PT ;  /* 0x0000001809187209 */ /* 0x000fe20007810000 */
[----:B------:R-:W-:-:S01]  /*19550*/  FFMA.FTZ R33, R2, R89, -R28 ;  /* 0x0000005902217223 */ /* 0x000fc2000001081c */
        /* <DEDUP_REMOVED lines=11> */
[----:B------:R-:W-:-:S01]  /*19610*/  FFMA.FTZ R117, R2, R117, -R28 ;  /* 0x0000007502757223 */ /* 0x000fc2000001081c */
[----:B------:R0:W-:Y:S01]  /*19620*/  MUFU.EX2 R24, R111 ;  /* 0x0000006f00187308 */ /* 0x0001e20000000800 */
[----:B------:R-:W-:-:S01]  /*19630*/  FFMA.FTZ R127, R2, R127, -R28 ;  /* 0x0000007f027f7223 */ /* 0x000fc2000001081c */
[----:B------:R-:W-:Y:S01]  /*19640*/  FMNMX.FTZ R26, R5, R26, !PT ;  /* 0x0000001a051a7209 */ /* 0x000fe20007810000 */
[----:B------:R-:W-:-:S01]  /*19650*/  FFMA.FTZ R6, R2, R105, -R28 ;  /* 0x0000006902067223 */ /* 0x000fc2000001081c */
[----:B------:R-:W-:Y:S01]  /*19660*/  ISETP.NE.AND P1, PT, R12, RZ, PT ;  /* 0x000000ff0c00720c */ /* 0x000fe20003f25270 */
[----:B------:R-:W-:-:S01]  /*19670*/  FFMA.FTZ R37, R2, R93, -R28 ;  /* 0x0000005d02257223 */ /* 0x000fc2000001081c */
[----:B------:R-:W-:Y:S01]  /*19680*/  FMNMX.FTZ R26, R75, R26, !PT ;  /* 0x0000001a4b1a7209 */ /* 0x000fe20007810000 */
[----:B------:R-:W-:-:S01]  /*19690*/  FFMA.FTZ R77, R2, R97, -R28 ;  /* 0x00000061024d7223 */ /* 0x000fc2000001081c */
[----:B------:R-:W-:Y:S01]  /*196a0*/  ISETP.NE.AND P0, PT, R8, RZ, PT ;  /* 0x000000ff0800720c */ /* 0x000fe20003f05270 */
[----:B------:R-:W-:-:S01]  /*196b0*/  FFMA.FTZ R8, R2, R107, -R28 ;  /* 0x0000006b02087223 */ /* 0x000fc2000001081c */
[----:B------:R-:W-:Y:S01]  /*196c0*/  FMNMX.FTZ R26, R15, R26, !PT ;  /* 0x0000001a0f1a7209 */ /* 0x000fe20007810000 */
[----:B------:R-:W-:-:S01]  /*196d0*/  FFMA.FTZ R12, R2, R109, -R28 ;  /* 0x0000006d020c7223 */ /* 0x000fc2000001081c */
[----:B0-----:R-:W-:Y:S01]  /*196e0*/  FSEL R111, R34, -INF , P3 ;  /* 0xff800000226f7808 */ /* 0x001fe20001800000 */
        /* <DEDUP_REMOVED lines=16> */
[C-C-:B------:R-:W-:Y:S01]  /*197f0*/  FFMA.FTZ R143, R2.reuse, R143, -R28.reuse ;  /* 0x0000008f028f7223 */ /* 0x140fe2000001081c */
[----:B------:R-:W-:Y:S01]  /*19800*/  FMNMX.FTZ R32, R87, R30, !PT ;  /* 0x0000001e57207209 */ /* 0x000fe20007810000 */
[C-C-:B0-----:R-:W-:Y:S01]  /*19810*/  FFMA.FTZ R117, R2.reuse, R149, -R28.reuse ;  /* 0x0000009502757223 */ /* 0x141fe2000001081c */
[----:B------:R-:W-:Y:S01]  /*19820*/  MUFU.EX2 R30, R11 ;  /* 0x0000000b001e7308 */ /* 0x000fe20000000800 */
[----:B------:R-:W-:-:S01]  /*19830*/  FFMA.FTZ R121, R2, R153, -R28 ;  /* 0x0000009902797223 */ /* 0x000fc2000001081c */
        /* <DEDUP_REMOVED lines=8> */
[----:B------:R-:W-:Y:S01]  /*198c0*/  FMNMX.FTZ R32, R61, R32, !PT ;  /* 0x000000203d207209 */ /* 0x000fe20007810000 */
[----:B------:R-:W-:-:S01]  /*198d0*/  FFMA.FTZ R131, R2, R177, -R28 ;  /* 0x000000b102837223 */ /* 0x000fc2000001081c */
[----:B------:R-:W-:Y:S02]  /*198e0*/  MUFU.EX2 R4, R4 ;  /* 0x0000000400047308 */ /* 0x000fe40000000800 */
[----:B------:R-:W-:-:S04]  /*198f0*/  FMNMX.FTZ R36, R63, R32, !PT ;  /* 0x000000203f247209 */ /* 0x000fc80007810000 */
[----:B------:R-:W-:Y:S02]  /*19900*/  FMNMX.FTZ R36, R65, R36, !PT ;  /* 0x0000002441247209 */ /* 0x000fe40007810000 */
[----:B------:R0:W-:Y:S02]  /*19910*/  MUFU.EX2 R32, R113 ;  /* 0x0000007100207308 */ /* 0x0001e40000000800 */
[----:B------:R-:W-:-:S04]  /*19920*/  FMNMX.FTZ R36, R67, R36, !PT ;  /* 0x0000002443247209 */ /* 0x000fc80007810000 */
[----:B------:R-:W-:Y:S02]  /*19930*/  FMNMX.FTZ R36, R69, R36, !PT ;  /* 0x0000002445247209 */ /* 0x000fe40007810000 */
[----:B------:R-:W-:Y:S01]  /*19940*/  MUFU.EX2 R33, R33 ;  /* 0x0000002100217308 */ /* 0x000fe20000000800 */
[----:B0-----:R-:W-:Y:S01]  /*19950*/  FSEL R113, R38, -INF , P5 ;  /* 0xff80000026717808 */ /* 0x001fe20002800000 */
[----:B------:R-:W-:Y:S01]  /*19960*/  FFMA.FTZ R38, R2, R145, -R28 ;  /* 0x0000009102267223 */ /* 0x000fe2000001081c */
[----:B------:R-:W-:-:S04]  /*19970*/  FMNMX.FTZ R40, R71, R36, !PT ;  /* 0x0000002447287209 */ /* 0x000fc80007810000 */
[----:B------:R-:W-:Y:S01]  /*19980*/  FMNMX.FTZ R40, R41, R40, !PT ;  /* 0x0000002829287209 */ /* 0x000fe20007810000 */
[----:B------:R0:W-:Y:S03]  /*19990*/  MUFU.EX2 R36, R127 ;  /* 0x0000007f00247308 */ /* 0x0001e60000000800 */
[----:B------:R-:W-:-:S04]  /*199a0*/  FMNMX.FTZ R40, R43, R40, !PT ;  /* 0x000000282b287209 */ /* 0x000fc80007810000 */
[----:B------:R-:W-:Y:S01]  /*199b0*/  FMNMX.FTZ R40, R45, R40, !PT ;  /* 0x000000282d287209 */ /* 0x000fe20007810000 */
[----:B------:R-:W-:Y:S01]  /*199c0*/  MUFU.EX2 R6, R6 ;  /* 0x0000000600067308 */ /* 0x000fe20000000800 */
[----:B0-----:R-:W-:-:S02]  /*199d0*/  FFMA.FTZ R127, R2, R169, -R28 ;  /* 0x000000a9027f7223 */ /* 0x001fc4000001081c */
[----:B------:R-:W-:-:S04]  /*199e0*/  FMNMX.FTZ R42, R47, R40, !PT ;  /* 0x000000282f2a7209 */ /* 0x000fc80007810000 */
[----:B------:R-:W-:Y:S01]  /*199f0*/  FMNMX.FTZ R42, R49, R42, !PT ;  /* 0x0000002a312a7209 */ /* 0x000fe20007810000 */
[----:B------:R-:W0:Y:S03]  /*19a00*/  MUFU.EX2 R37, R37 ;  /* 0x0000002500257308 */ /* 0x000e260000000800 */
[----:B------:R-:W-:-:S04]  /*19a10*/  FMNMX.FTZ R42, R51, R42, !PT ;  /* 0x0000002a332a7209 */ /* 0x000fc80007810000 */
[----:B------:R-:W-:Y:S01]  /*19a20*/  FMNMX.FTZ R42, R53, R42, !PT ;  /* 0x0000002a352a7209 */ /* 0x000fe20007810000 */
[----:B------:R-:W-:Y:S03]  /*19a30*/  MUFU.EX2 R8, R8 ;  /* 0x0000000800087308 */ /* 0x000fe60000000800 */
[----:B------:R-:W-:-:S04]  /*19a40*/  FMNMX.FTZ R44, R55, R42, !PT ;  /* 0x0000002a372c7209 */ /* 0x000fc80007810000 */
[----:B------:R-:W-:Y:S01]  /*19a50*/  FMNMX.FTZ R44, R25, R44, !PT ;  /* 0x0000002c192c7209 */ /* 0x000fe20007810000 */
[----:B------:R-:W-:Y:S01]  /*19a60*/  MUFU.EX2 R77, R77 ;  /* 0x0000004d004d7308 */ /* 0x000fe20000000800 */
[----:B0-----:R-:W-:Y:S02]  /*19a70*/  F2FP.SATFINITE.E4M3.F32.PACK_AB_MERGE_C R200, R37, R6, RZ ;  /* 0x0000000625c8723e */ /* 0x001fe400048070ff */
[----:B------:R-:W-:Y:S02]  /*19a80*/  FMNMX.FTZ R44, R27, R44, !PT ;  /* 0x0000002c1b2c7209 */ /* 0x000fe40007810000 */
[----:B------:R-:W-:Y:S02]  /*19a90*/  F2FP.SATFINITE.E4M3.F32.PACK_AB_MERGE_C R200, R33, R4, R200 ;  /* 0x0000000421c8723e */ /* 0x000fe400048070c8 */
[----:B------:R-:W-:Y:S01]  /*19aa0*/  FMNMX.FTZ R44, R29, R44, !PT ;  /* 0x0000002c1d2c7209 */ /* 0x000fe20007810000 */
[----:B------:R-:W-:Y:S03]  /*19ab0*/  MUFU.EX2 R12, R12 ;  /* 0x0000000c000c7308 */ /* 0x000fe60000000800 */
[----:B------:R-:W-:-:S04]  /*19ac0*/  FMNMX.FTZ R44, R31, R44, !PT ;  /* 0x0000002c1f2c7209 */ /* 0x000fc80007810000 */
[----:B------:R-:W-:Y:S01]  /*19ad0*/  FMNMX.FTZ R44, R111, R44, !PT ;  /* 0x0000002c6f2c7209 */ /* 0x000fe20007810000 */
[----:B------:R-:W0:Y:S03]  /*19ae0*/  MUFU.EX2 R89, R89 ;  /* 0x0000005900597308 */ /* 0x000e260000000800 */
[----:B------:R-:W-:-:S04]  /*19af0*/  FMNMX.FTZ R44, R35, R44, !PT ;  /* 0x0000002c232c7209 */ /* 0x000fc80007810000 */
[----:B------:R-:W-:Y:S01]  /*19b00*/  FMNMX.FTZ R44, R113, R44, !PT ;  /* 0x0000002c712c7209 */ /* 0x000fe20007810000 */
[----:B------:R-:W-:Y:S03]  /*19b10*/  MUFU.EX2 R93, R93 ;  /* 0x0000005d005d7308 */ /* 0x000fe60000000800 */
[----:B------:R-:W-:Y:S01]  /*19b20*/  FMNMX.FTZ R11, R115, R44, !PT ;  /* 0x0000002c730b7209 */ /* 0x000fe20007810000 */
[----:B------:R-:W-:-:S04]  /*19b30*/  FFMA.FTZ R44, R2, R151, -R28 ;  /* 0x00000097022c7223 */ /* 0x000fc8000001081c */
[----:B------:R-:W1:Y:S01]  /*19b40*/  SHFL.BFLY PT, R48, R11, 0x2, 0x1f ;  /* 0x0c401f000b307f89 */ /* 0x000e6200000e0000 */
[----:B------:R-:W2:Y:S01]  /*19b50*/  MUFU.EX2 R97, R97 ;  /* 0x0000006100617308 */ /* 0x000ea20000000800 */
[----:B0-----:R-:W-:-:S04]  /*19b60*/  F2FP.SATFINITE.E4M3.F32.PACK_AB_MERGE_C R202, R89, R12, RZ ;  /* 0x0000000c59ca723e */ /* 0x001fc800048070ff */
[----:B------:R-:W-:-:S03]  /*19b70*/  F2FP.SATFINITE.E4M3.F32.PACK_AB_MERGE_C R202, R77, R8, R202 ;  /* 0x000000084dca723e */ /* 0x000fc600048070ca */
[----:B------:R-:W-:Y:S08]  /*19b80*/  MUFU.EX2 R101, R101 ;  /* 0x0000006500657308 */ /* 0x000ff00000000800 */
[----:B------:R-:W0:Y:S01]  /*19b90*/  MUFU.EX2 R81, R81 ;  /* 0x0000005100517308 */ /* 0x000e220000000800 */
[----:B--2---:R-:W-:-:S04]  /*19ba0*/  F2FP.SATFINITE.E4M3.F32.PACK_AB_MERGE_C R204, R97, R24, RZ ;  /* 0x0000001861cc723e */ /* 0x004fc800048070ff */
[----:B------:R-:W-:Y:S02]  /*19bb0*/  F2FP.SATFINITE.E4M3.F32.PACK_AB_MERGE_C R204, R93, R20, R204 ;  /* 0x000000145dcc723e */ /* 0x000fe400048070cc */
[----:B-1----:R-:W-:Y:S01]  /*19bc0*/  FMNMX.FTZ R54, R11, R48, !PT ;  /* 0x000000300b367209 */ /* 0x002fe20007810000 */
[----:B------:R-:W-:Y:S01]  /*19bd0*/  FFMA.FTZ R48, R2, R163, -R28 ;  /* 0x000000a302307223 */ /* 0x000fe2000001081c */
[----:B------:R-:W-:Y:S03]  /*19be0*/  MUFU.EX2 R85, R85 ;  /* 0x0000005500557308 */ /* 0x000fe60000000800 */
[----:B------:R-:W1:Y:S05]  /*19bf0*/  SHFL.BFLY PT, R11, R54, 0x1, 0x1f ;  /* 0x0c201f00360b7f89 */ /* 0x000e6a00000e0000 */
[----:B------:R-:W2:Y:S01]  /*19c00*/  MUFU.EX2 R105, R105 ;  /* 0x0000006900697308 */ /* 0x000ea20000000800 */
[----:B0-----:R-:W-:-:S04]  /*19c10*/  F2FP.SATFINITE.E4M3.F32.PACK_AB_MERGE_C R206, R81, R30, RZ ;  /* 0x0000001e51ce723e */ /* 0x001fc800048070ff */
[----:B------:R-:W-:-:S03]  /*19c20*/  F2FP.SATFINITE.E4M3.F32.PACK_AB_MERGE_C R206, R101, R26, R206 ;  /* 0x0000001a65ce723e */ /* 0x000fc600048070ce */
[----:B------:R-:W-:Y:S08]  /*19c30*/  MUFU.EX2 R40, R133 ;  /* 0x0000008500287308 */ /* 0x000ff00000000800 */
[----:B------:R-:W-:Y:S01]  /*19c40*/  MUFU.EX2 R107, R107 ;  /* 0x0000006b006b7308 */ /* 0x000fe20000000800 */
[----:B--2---:R-:W-:Y:S02]  /*19c50*/  F2FP.SATFINITE.E4M3.F32.PACK_AB_MERGE_C R208, R105, R36, RZ ;  /* 0x0000002469d0723e */ /* 0x004fe400048070ff */
[----:B-1----:R-:W-:Y:S01]  /*19c60*/  FMNMX.FTZ R11, R54, R11, !PT ;  /* 0x0000000b360b7209 */ /* 0x002fe20007810000 */
[----:B------:R-:W-:-:S01]  /*19c70*/  FFMA.FTZ R54, R2, R173, -R28 ;  /* 0x000000ad02367223 */ /* 0x000fc2000001081c */
[----:B------:R-:W-:-:S02]  /*19c80*/  F2FP.SATFINITE.E4M3.F32.PACK_AB_MERGE_C R208, R85, R32, R208 ;  /* 0x0000002055d0723e */ /* 0x000fc400048070d0 */
[----:B------:R-:W-:Y:S01]  /*19c90*/  FSETP.NEU.FTZ.AND P2, PT, R11, -INF , PT ;  /* 0xff8000000b00780b */ /* 0x000fe20003f5d000 */
[----:B------:R-:W-:Y:S01]  /*19ca0*/  FFMA.FTZ R58, R2, R11, -8 ;  /* 0xc1000000023a7423 */ /* 0x000fe2000001000b */
[----:B------:R-:W-:Y:S04]  /*19cb0*/  MUFU.EX2 R42, R137 ;  /* 0x00000089002a7308 */ /* 0x000fe80000000800 */
[----:B------:R-:W-:Y:S02]  /*19cc0*/  FSEL R58, R58, RZ, P2 ;  /* 0x000000ff3a3a7208 */ /* 0x000fe40001000000 */
[----:B------:R-:W-:Y:S02]  /*19cd0*/  ISETP.GE.AND P2, PT, R159, 0xa1, PT ;  /* 0x000000a19f00780c */ /* 0x000fe40003f46270 */
        /* <DEDUP_REMOVED lines=14> */
[----:B------:R-:W-:Y:S01]  /*19dc0*/  FADD.FTZ R61, R4, R33 ;  /* 0x00000021043d7221 */ /* 0x000fe20000010000 */
[----:B------:R-:W-:-:S01]  /*19dd0*/  FFMA.FTZ R68, R2, R103, -R58 ;  /* 0x0000006702447223 */ /* 0x000fc2000001083a */
[----:B------:R-:W0:Y:S01]  /*19de0*/  MUFU.EX2 R28, R28 ;  /* 0x0000001c001c7308 */ /* 0x000e220000000800 */
[----:B------:R-:W-:-:S01]  /*19df0*/  FFMA.FTZ R63, R2, R63, -R58 ;  /* 0x0000003f023f7223 */ /* 0x000fc2000001083a */
[----:B------:R-:W-:Y:S01]  /*19e00*/  FADD.FTZ R76, R6, R61 ;  /* 0x0000003d064c7221 */ /* 0x000fe20000010000 */
[----:B------:R-:W-:-:S01]  /*19e10*/  FFMA.FTZ R5, R2, R5, -R58 ;  /* 0x0000000502057223 */ /* 0x000fc2000001083a */
[C-C-:B------:R-:W-:Y:S01]  /*19e20*/  FFMA.FTZ R60, R2.reuse, R75, -R58.reuse ;  /* 0x0000004b023c7223 */ /* 0x140fe2000001083a */
[----:B------:R-:W-:-:S01]  /*19e30*/  FFMA.FTZ R61, R2, R41, -R58 ;  /* 0x00000029023d7223 */ /* 0x000fc2000001083a */
[----:B------:R-:W-:-:S02]  /*19e40*/  @!P1 VIADD R41, R0, 0x33440 ;  /* 0x0003344000299836 */ /* 0x000fc40000000000 */
[----:B------:R-:W-:-:S01]  /*19e50*/  FFMA.FTZ R75, R2, R79, -R58 ;  /* 0x0000004f024b7223 */ /* 0x000fc2000001083a */
[----:B------:R-:W1:Y:S01]  /*19e60*/  MUFU.EX2 R62, R62 ;  /* 0x0000003e003e7308 */ /* 0x000e620000000800 */
[----:B------:R-:W-:-:S01]  /*19e70*/  FFMA.FTZ R43, R2, R43, -R58 ;  /* 0x0000002b022b7223 */ /* 0x000fc2000001083a */
[C-C-:B------:R-:W-:Y:S01]  /*19e80*/  FFMA.FTZ R64, R2.reuse, R83, -R58.reuse ;  /* 0x0000005302407223 */ /* 0x140fe2000001083a */
[----:B------:R-:W-:Y:S01]  /*19e90*/  @!P1 PRMT R41, RZ, 0x654, R41 ;  /* 0x00000654ff299816 */ /* 0x000fe20000000029 */
[C-C-:B------:R-:W-:Y:S01]  /*19ea0*/  FFMA.FTZ R73, R2.reuse, R73, -R58.reuse ;  /* 0x0000004902497223 */ /* 0x140fe2000001083a */
[----:B------:R-:W-:-:S01]  /*19eb0*/  FFMA.FTZ R74, R2, R87, -R58 ;  /* 0x00000057024a7223 */ /* 0x000fc2000001083a */
[----:B------:R-:W-:Y:S01]  /*19ec0*/  FFMA.FTZ R47, R2, R47, -R58 ;  /* 0x0000002f022f7223 */ /* 0x000fe2000001083a */
[----:B------:R2:W-:Y:S01]  /*19ed0*/  @!P1 SYNCS.ARRIVE.TRANS64.RED.A1T0 RZ, [R41+URZ], RZ ;  /* 0x000000ff29ff99a7 */ /* 0x0005e2000810043f */
[----:B------:R-:W3:Y:S01]  /*19ee0*/  MUFU.EX2 R91, R91 ;  /* 0x0000005b005b7308 */ /* 0x000ee20000000800 */
[----:B0-----:R-:W-:-:S01]  /*19ef0*/  FADD.FTZ R65, R3, R28 ;  /* 0x0000001c03417221 */ /* 0x001fc20000010000 */
        /* <DEDUP_REMOVED lines=8> */
[----:B------:R-:W-:Y:S01]  /*19f80*/  F2FP.SATFINITE.E4M3.F32.PACK_AB_MERGE_C R210, R109, R42, RZ ;  /* 0x0000002a6dd2723e */ /* 0x000fe200048070ff */
[----:B------:R-:W-:-:S01]  /*19f90*/  FFMA.FTZ R53, R2, R53, -R58 ;  /* 0x0000003502357223 */ /* 0x000fc2000001083a */
[C-C-:B------:R-:W-:Y:S01]  /*19fa0*/  FFMA.FTZ R55, R2.reuse, R55, -R58.reuse ;  /* 0x0000003702377223 */ /* 0x140fe2000001083a */
[----:B------:R-:W-:-:S01]  /*19fb0*/  FFMA.FTZ R27, R2, R27, -R58 ;  /* 0x0000001b021b7223 */ /* 0x000fc2000001083a */
[C-C-:B------:R-:W-:Y:S01]  /*19fc0*/  FFMA.FTZ R29, R2.reuse, R29, -R58.reuse ;  /* 0x0000001d021d7223 */ /* 0x140fe2000001083a */
[----:B------:R-:W-:-:S01]  /*19fd0*/  FFMA.FTZ R31, R2, R31, -R58 ;  /* 0x0000001f021f7223 */ /* 0x000fc2000001083a */
[----:B------:R-:W1:Y:S01]  /*19fe0*/  MUFU.EX2 R56, R56 ;  /* 0x0000003800387308 */ /* 0x000e620000000800 */
[----:B---3--:R-:W-:-:S01]  /*19ff0*/  FADD.FTZ R82, R91, R82 ;  /* 0x000000525b527221 */ /* 0x008fc20000010000 */
[C-C-:B------:R-:W-:Y:S01]  /*1a000*/  FFMA.FTZ R111, R2.reuse, R111, -R58.reuse ;  /* 0x0000006f026f7223 */ /* 0x140fe2000001083a */
[----:B------:R-:W-:Y:S01]  /*1a010*/  F2FP.SATFINITE.E4M3.F32.PACK_AB_MERGE_C R201, R91, R62, RZ ;  /* 0x0000003e5bc9723e */ /* 0x000fe200048070ff */
[C-C-:B------:R-:W-:Y:S01]  /*1a020*/  FFMA.FTZ R35, R2.reuse, R35, -R58.reuse ;  /* 0x0000002302237223 */ /* 0x140fe2000001083a */
[----:B------:R-:W-:-:S01]  /*1a030*/  FFMA.FTZ R113, R2, R113, -R58 ;  /* 0x0000007102717223 */ /* 0x000fc2000001083a */
[----:B------:R-:W-:Y:S01]  /*1a040*/  F2FP.SATFINITE.E4M3.F32.PACK_AB_MERGE_C R210, R107, R40, R210 ;  /* 0x000000286bd2723e */ /* 0x000fe200048070d2 */
[----:B------:R-:W-:Y:S01]  /*1a050*/  IMAD.MOV.U32 R103, RZ, RZ, R119 ;  /* 0x000000ffff677224 */ /* 0x000fe200078e0077 */
[----:B------:R-:W-:Y:S01]  /*1a060*/  MUFU.EX2 R13, R13 ;  /* 0x0000000d000d7308 */ /* 0x000fe20000000800 */
[----:B------:R-:W-:Y:S01]  /*1a070*/  F2FP.SATFINITE.E4M3.F32.PACK_AB_MERGE_C R201, R28, R3, R201 ;  /* 0x000000031cc9723e */ /* 0x000fe200048070c9 */
[--C-:B------:R-:W-:Y:S01]  /*1a080*/  IMAD.MOV.U32 R99, RZ, RZ, R119.reuse ;  /* 0x000000ffff637224 */ /* 0x100fe200078e0077 */
[-C--:B------:R-:W-:Y:S01]  /*1a090*/  MOV R83, R119.reuse ;  /* 0x0000007700537202 */ /* 0x080fe20000000f00 */
[--C-:B------:R-:W-:Y:S01]  /*1a0a0*/  IMAD.MOV.U32 R95, RZ, RZ, R119.reuse ;  /* 0x000000ffff5f7224 */ /* 0x100fe200078e0077 */
[-C--:B------:R-:W-:Y:S01]  /*1a0b0*/  MOV R69, R119.reuse ;  /* 0x0000007700457202 */ /* 0x080fe20000000f00 */
[--C-:B------:R-:W-:Y:S01]  /*1a0c0*/  IMAD.MOV.U32 R91, RZ, RZ, R119.reuse ;  /* 0x000000ffff5b7224 */ /* 0x100fe200078e0077 */
[----:B------:R-:W-:Y:S01]  /*1a0d0*/  MOV R62, R119 ;  /* 0x00000077003e7202 */ /* 0x000fe20000000f00 */
[----:B------:R3:W-:Y:S01]  /*1a0e0*/  MUFU.EX2 R78, R63 ;  /* 0x0000003f004e7308 */ /* 0x0007e20000000800 */
[----:B------:R-:W-:-:S02]  /*1a0f0*/  IMAD.MOV.U32 R87, RZ, RZ, R119 ;  /* 0x000000ffff577224 */ /* 0x000fc400078e0077 */
[--C-:B------:R-:W-:Y:S02]  /*1a100*/  IMAD.MOV.U32 R79, RZ, RZ, R119.reuse ;  /* 0x000000ffff4f7224 */ /* 0x100fe400078e0077 */
[--C-:B------:R-:W-:Y:S02]  /*1a110*/  IMAD.MOV.U32 R67, RZ, RZ, R119.reuse ;  /* 0x000000ffff437224 */ /* 0x100fe400078e0077 */
[----:B------:R-:W-:Y:S01]  /*1a120*/  IMAD.MOV.U32 R33, RZ, RZ, R119 ;  /* 0x000000ffff217224 */ /* 0x000fe200078e0077 */
[----:B------:R-:W4:Y:S01]  /*1a130*/  MUFU.EX2 R68, R68 ;  /* 0x0000004400447308 */ /* 0x000f220000000800 */
[----:B---3--:R-:W-:-:S01]  /*1a140*/  FADD.FTZ R63, R37, R76 ;  /* 0x0000004c253f7221 */ /* 0x008fc20000010000 */
[----:B------:R-:W-:-:S03]  /*1a150*/  IMAD.MOV.U32 R28, RZ, RZ, R119 ;  /* 0x000000ffff1c7224 */ /* 0x000fc600078e0077 */
[----:B------:R-:W-:Y:S01]  /*1a160*/  FADD.FTZ R76, R8, R63 ;  /* 0x0000003f084c7221 */ /* 0x000fe20000010000 */
[----:B0-----:R-:W-:-:S02]  /*1a170*/  FADD.FTZ R63, R7, R82 ;  /* 0x00000052073f7221 */ /* 0x001fc40000010000 */
[----:B------:R-:W-:Y:S01]  /*1a180*/  MUFU.EX2 R5, R5 ;  /* 0x0000000500057308 */ /* 0x000fe20000000800 */
[----:B------:R-:W-:-:S01]  /*1a190*/  FADD.FTZ R65, R77, R76 ;  /* 0x0000004c4d417221 */ /* 0x000fc20000010000 */
[----:B-1----:R-:W-:Y:S01]  /*1a1a0*/  FADD.FTZ R76, R56, R63 ;  /* 0x0000003f384c7221 */ /* 0x002fe20000010000 */
[----:B------:R-:W-:Y:S02]  /*1a1b0*/  IMAD.MOV.U32 R77, RZ, RZ, R119 ;  /* 0x000000ffff4d7224 */ /* 0x000fe400078e0077 */
[----:B------:R-:W-:Y:S01]  /*1a1c0*/  FADD.FTZ R82, R12, R65 ;  /* 0x000000410c527221 */ /* 0x000fe20000010000 */
[----:B------:R-:W-:Y:S02]  /*1a1d0*/  IMAD.MOV.U32 R65, RZ, RZ, R119 ;  /* 0x000000ffff417224 */ /* 0x000fe400078e0077 */
[----:B------:R-:W-:Y:S01]  /*1a1e0*/  MUFU.EX2 R60, R60 ;  /* 0x0000003c003c7308 */ /* 0x000fe20000000800 */
[----:B------:R-:W-:-:S01]  /*1a1f0*/  FADD.FTZ R63, R89, R82 ;  /* 0x00000052593f7221 */ /* 0x000fc20000010000 */
[----:B----4-:R-:W-:Y:S01]  /*1a200*/  F2FP.SATFINITE.E4M3.F32.PACK_AB_MERGE_C R203, R68, R13, RZ ;  /* 0x0000000d44cb723e */ /* 0x010fe200048070ff */
[----:B------:R-:W-:-:S02]  /*1a210*/  IMAD.MOV.U32 R89, RZ, RZ, R119 ;  /* 0x000000ffff597224 */ /* 0x000fc400078e0077 */
[----:B------:R-:W-:Y:S01]  /*1a220*/  FADD.FTZ R84, R20, R63 ;  /* 0x0000003f14547221 */ /* 0x000fe20000010000 */
[----:B------:R-:W-:Y:S01]  /*1a230*/  F2FP.SATFINITE.E4M3.F32.PACK_AB_MERGE_C R203, R56, R7, R203 ;  /* 0x0000000738cb723e */ /* 0x000fe200048070cb */
[--C-:B------:R-:W-:Y:S01]  /*1a240*/  IMAD.MOV.U32 R63, RZ, RZ, R119.reuse ;  /* 0x000000ffff3f7224 */ /* 0x100fe200078e0077 */
[----:B------:R-:W-:Y:S01]  /*1a250*/  MUFU.EX2 R70, R70 ;  /* 0x0000004600467308 */ /* 0x000fe20000000800 */
[----:B------:R-:W-:-:S07]  /*1a260*/  IMAD.MOV.U32 R56, RZ, RZ, R119 ;  /* 0x000000ffff387224 */ /* 0x000fce00078e0077 */
[----:B------:R0:W-:Y:S08]  /*1a270*/  MUFU.EX2 R0, R61 ;  /* 0x0000003d00007308 */ /* 0x0001f00000000800 */
[----:B------:R-:W1:Y:S01]  /*1a280*/  MUFU.EX2 R75, R75 ;  /* 0x0000004b004b7308 */ /* 0x000e620000000800 */
[----:B0-----:R-:W-:-:S01]  /*1a290*/  FADD.FTZ R61, R13, R76 ;  /* 0x0000004c0d3d7221 */ /* 0x001fc20000010000 */
[----:B------:R-:W-:Y:S01]  /*1a2a0*/  FFMA.FTZ R76, R2, R51, -R58 ;  /* 0x00000033024c7223 */ /* 0x000fe2000001083a */
[----:B------:R-:W-:-:S01]  /*1a2b0*/  FADD.FTZ R51, R93, R84 ;  /* 0x000000545d337221 */ /* 0x000fc20000010000 */
[----:B------:R-:W-:-:S02]  /*1a2c0*/  IMAD.MOV.U32 R93, RZ, RZ, R119 ;  /* 0x000000ffff5d7224 */ /* 0x000fc400078e0077 */
[----:B------:R-:W-:-:S01]  /*1a2d0*/  FADD.FTZ R82, R68, R61 ;  /* 0x0000003d44527221 */ /* 0x000fc20000010000 */
[----:B------:R-:W-:Y:S02]  /*1a2e0*/  IMAD.MOV.U32 R68, RZ, RZ, R119 ;  /* 0x000000ffff447224 */ /* 0x000fe400078e0077 */
[----:B------:R-:W-:-:S01]  /*1a2f0*/  FADD.FTZ R84, R24, R51 ;  /* 0x0000003318547221 */ /* 0x000fc20000010000 */
[----:B------:R-:W0:Y:S03]  /*1a300*/  MUFU.EX2 R9, R9 ;  /* 0x0000000900097308 */ /* 0x000e260000000800 */
[----:B------:R-:W-:-:S01]  /*1a310*/  FADD.FTZ R51, R97, R84 ;  /* 0x0000005461337221 */ /* 0x000fc20000010000 */
[----:B------:R-:W-:-:S03]  /*1a320*/  MOV R97, R119 ;  /* 0x0000007700617202 */ /* 0x000fc60000000f00 */
[----:B------:R-:W-:Y:S01]  /*1a330*/  FADD.FTZ R84, R26, R51 ;  /* 0x000000331a547221 */ /* 0x000fe20000010000 */
[----:B--2---:R2:W-:Y:S01]  /*1a340*/  MUFU.EX2 R41, R43 ;  /* 0x0000002b00297308 */ /* 0x0045e20000000800 */
[----:B-1----:R-:W-:Y:S01]  /*1a350*/  F2FP.SATFINITE.E4M3.F32.PACK_AB_MERGE_C R205, R75, R70, RZ ;  /* 0x000000464bcd723e */ /* 0x002fe200048070ff */
[----:B------:R-:W-:Y:S02]  /*1a360*/  IMAD.MOV.U32 R26, RZ, RZ, R119 ;  /* 0x000000ffff1a7224 */ /* 0x000fe400078e0077 */
[----:B------:R-:W-:-:S01]  /*1a370*/  FADD.FTZ R51, R101, R84 ;  /* 0x0000005465337221 */ /* 0x000fc20000010000 */
[----:B------:R-:W-:Y:S01]  /*1a380*/  IMAD.MOV.U32 R101, RZ, RZ, R119 ;  /* 0x000000ffff657224 */ /* 0x000fe200078e0077 */
[----:B------:R-:W-:Y:S02]  /*1a390*/  F2FP.SATFINITE.E4M3.F32.PACK_AB_MERGE_C R205, R60, R5, R205 ;  /* 0x000000053ccd723e */ /* 0x000fe400048070cd */
[----:B------:R-:W1:Y:S01]  /*1a3a0*/  MUFU.EX2 R64, R64 ;  /* 0x0000004000407308 */ /* 0x000e620000000800 */
[----:B--2---:R-:W-:-:S04]  /*1a3b0*/  FADD.FTZ R43, R5, R82 ;  /* 0x00000052052b7221 */ /* 0x004fc80000010000 */
[----:B------:R-:W-:Y:S01]  /*1a3c0*/  FADD.FTZ R61, R60, R43 ;  /* 0x0000002b3c3d7221 */ /* 0x000fe20000010000 */
[----:B------:R-:W-:-:S01]  /*1a3d0*/  FFMA.FTZ R43, R2, R25, -R58 ;  /* 0x00000019022b7223 */ /* 0x000fc2000001083a */
[----:B------:R-:W-:Y:S01]  /*1a3e0*/  FFMA.FTZ R58, R2, R115, -R58 ;  /* 0x00000073023a7223 */ /* 0x000fe2000001083a */
[----:B------:R-:W2:Y:S01]  /*1a3f0*/  MUFU.EX2 R73, R73 ;  /* 0x0000004900497308 */ /* 0x000ea20000000800 */
[----:B------:R-:W-:-:S01]  /*1a400*/  FADD.FTZ R86, R70, R61 ;  /* 0x0000003d46567221 */ /* 0x000fc20000010000 */
[--C-:B------:R-:W-:Y:S02]  /*1a410*/  IMAD.MOV.U32 R115, RZ, RZ, R119.reuse ;  /* 0x000000ffff737224 */ /* 0x100fe400078e0077 */
[--C-:B------:R-:W-:Y:S02]  /*1a420*/  IMAD.MOV.U32 R70, RZ, RZ, R119.reuse ;  /* 0x000000ffff467224 */ /* 0x100fe400078e0077 */
[----:B------:R-:W-:Y:S01]  /*1a430*/  FADD.FTZ R86, R75, R86 ;  /* 0x000000564b567221 */ /* 0x000fe20000010000 */
[--C-:B------:R-:W-:Y:S01]  /*1a440*/  IMAD.MOV.U32 R75, RZ, RZ, R119.reuse ;  /* 0x000000ffff4b7224 */ /* 0x100fe200078e0077 */
[----:B------:R-:W3:Y:S01]  /*1a450*/  MUFU.EX2 R74, R74 ;  /* 0x0000004a004a7308 */ /* 0x000ee20000000800 */
[----:B------:R-:W-:-:S02]  /*1a460*/  IMAD.MOV.U32 R61, RZ, RZ, R119 ;  /* 0x000000ffff3d7224 */ /* 0x000fc400078e0077 */
[----:B------:R-:W-:-:S05]  /*1a470*/  IMAD.MOV.U32 R60, RZ, RZ, R119 ;  /* 0x000000ffff3c7224 */ /* 0x000fca00078e0077 */
[----:B------:R-:W4:Y:S08]  /*1a480*/  MUFU.EX2 R15, R15 ;  /* 0x0000000f000f7308 */ /* 0x000f300000000800 */
[----:B------:R0:W-:Y:S08]  /*1a490*/  MUFU.EX2 R82, R47 ;  /* 0x0000002f00527308 */ /* 0x0001f00000000800 */
[----:B------:R-:W5:Y:S01]  /*1a4a0*/  MUFU.EX2 R66, R66 ;  /* 0x0000004200427308 */ /* 0x000f620000000800 */
[----:B0-----:R-:W-:-:S01]  /*1a4b0*/  FADD.FTZ R47, R9, R86 ;  /* 0x00000056092f7221 */ /* 0x001fc20000010000 */
[----:B------:R-:W-:Y:S01]  /*1a4c0*/  FADD.FTZ R86, R30, R51 ;  /* 0x000000331e567221 */ /* 0x000fe20000010000 */
[----:B------:R-:W-:-:S02]  /*1a4d0*/  IMAD.MOV.U32 R51, RZ, RZ, R119 ;  /* 0x000000ffff337224 */ /* 0x000fc400078e0077 */
[----:B-1----:R-:W-:-:S03]  /*1a4e0*/  FADD.FTZ R84, R64, R47 ;  /* 0x0000002f40547221 */ /* 0x002fc60000010000 */
[----:B------:R-:W0:Y:S01]  /*1a4f0*/  MUFU.EX2 R57, R57 ;  /* 0x0000003900397308 */ /* 0x000e220000000800 */
[----:B--2---:R-:W-:-:S01]  /*1a500*/  FADD.FTZ R47, R73, R84 ;  /* 0x00000054492f7221 */ /* 0x004fc20000010000 */
[----:B---3--:R-:W-:-:S03]  /*1a510*/  F2FP.SATFINITE.E4M3.F32.PACK_AB_MERGE_C R73, R74, R73, RZ ;  /* 0x000000494a49723e */ /* 0x008fc600048070ff */
[----:B------:R-:W-:Y:S01]  /*1a520*/  FADD.FTZ R6, R74, R47 ;  /* 0x0000002f4a067221 */ /* 0x000fe20000010000 */
[----:B------:R-:W-:Y:S01]  /*1a530*/  F2FP.SATFINITE.E4M3.F32.PACK_AB_MERGE_C R207, R64, R9, R73 ;  /* 0x0000000940cf723e */ /* 0x000fe20004807049 */
[----:B------:R-:W-:Y:S01]  /*1a540*/  IMAD.MOV.U32 R74, RZ, RZ, R119 ;  /* 0x000000ffff4a7224 */ /* 0x000fe200078e0077 */
[----:B------:R1:W-:Y:S01]  /*1a550*/  MUFU.EX2 R25, R49 ;  /* 0x0000003100197308 */ /* 0x0003e20000000800 */
[----:B----4-:R-:W-:-:S01]  /*1a560*/  FADD.FTZ R37, R15, R6 ;  /* 0x000000060f257221 */ /* 0x010fc20000010000 */
[--C-:B------:R-:W-:Y:S02]  /*1a570*/  IMAD.MOV.U32 R73, RZ, RZ, R119.reuse ;  /* 0x000000ffff497224 */ /* 0x100fe400078e0077 */
[----:B------:R-:W-:Y:S02]  /*1a580*/  IMAD.MOV.U32 R64, RZ, RZ, R119 ;  /* 0x000000ffff407224 */ /* 0x000fe400078e0077 */
[----:B-----5:R-:W-:Y:S02]  /*1a590*/  FADD.FTZ R12, R66, R37 ;  /* 0x00000025420c7221 */ /* 0x020fe40000010000 */
[----:B------:R-:W2:Y:S01]  /*1a5a0*/  MUFU.EX2 R21, R21 ;  /* 0x0000001500157308 */ /* 0x000ea20000000800 */
[----:B-1----:R-:W-:-:S01]  /*1a5b0*/  FADD.FTZ R49, R81, R86 ;  /* 0x0000005651317221 */ /* 0x002fc20000010000 */
[----:B0-----:R-:W-:Y:S01]  /*1a5c0*/  FADD.FTZ R37, R57, R12 ;  /* 0x0000000c39257221 */ /* 0x001fe20000010000 */
[----:B------:R-:W-:Y:S01]  /*1a5d0*/  F2FP.SATFINITE.E4M3.F32.PACK_AB_MERGE_C R57, R78, R57, RZ ;  /* 0x000000394e39723e */ /* 0x000fe200048070ff */
[----:B------:R-:W-:-:S02]  /*1a5e0*/  IMAD.MOV.U32 R86, RZ, RZ, R119 ;  /* 0x000000ffff567224 */ /* 0x000fc400078e0077 */
[----:B------:R-:W-:-:S01]  /*1a5f0*/  FADD.FTZ R84, R32, R49 ;  /* 0x0000003120547221 */ /* 0x000fc20000010000 */
[----:B------:R-:W-:Y:S01]  /*1a600*/  FADD.FTZ R12, R78, R37 ;  /* 0x000000254e0c7221 */ /* 0x000fe20000010000 */
[----:B------:R-:W-:Y:S01]  /*1a610*/  F2FP.SATFINITE.E4M3.F32.PACK_AB_MERGE_C R209, R66, R15, R57 ;  /* 0x0000000f42d1723e */ /* 0x000fe20004807039 */
[----:B------:R-:W0:Y:S01]  /*1a620*/  MUFU.EX2 R72, R72 ;  /* 0x0000004800487308 */ /* 0x000e220000000800 */
[----:B------:R-:W-:-:S01]  /*1a630*/  FADD.FTZ R47, R85, R84 ;  /* 0x00000054552f7221 */ /* 0x000fc20000010000 */
[--C-:B------:R-:W-:Y:S02]  /*1a640*/  IMAD.MOV.U32 R85, RZ, RZ, R119.reuse ;  /* 0x000000ffff557224 */ /* 0x100fe400078e0077 */
[----:B------:R-:W-:Y:S02]  /*1a650*/  IMAD.MOV.U32 R84, RZ, RZ, R119 ;  /* 0x000000ffff547224 */ /* 0x000fe400078e0077 */
[----:B------:R-:W-:Y:S01]  /*1a660*/  FADD.FTZ R24, R36, R47 ;  /* 0x0000002f24187221 */ /* 0x000fe20000010000 */
[----:B------:R-:W-:Y:S01]  /*1a670*/  IMAD.MOV.U32 R81, RZ, RZ, R119 ;  /* 0x000000ffff517224 */ /* 0x000fe200078e0077 */
[----:B------:R-:W1:Y:S02]  /*1a680*/  MUFU.EX2 R59, R59 ;  /* 0x0000003b003b7308 */ /* 0x000e640000000800 */
[----:B------:R-:W-:-:S01]  /*1a690*/  FADD.FTZ R105, R105, R24 ;  /* 0x0000001869697221 */ /* 0x000fc20000010000 */
[----:B--2---:R-:W-:Y:S01]  /*1a6a0*/  FADD.FTZ R13, R21, R12 ;  /* 0x0000000c150d7221 */ /* 0x004fe20000010000 */
[----:B------:R-:W-:-:S02]  /*1a6b0*/  IMAD.MOV.U32 R78, RZ, RZ, R119 ;  /* 0x000000ffff4e7224 */ /* 0x000fc400078e0077 */
[----:B------:R-:W-:Y:S01]  /*1a6c0*/  FADD.FTZ R24, R40, R105 ;  /* 0x0000006928187221 */ /* 0x000fe20000010000 */
[----:B------:R-:W-:Y:S01]  /*1a6d0*/  IMAD.MOV.U32 R105, RZ, RZ, R119 ;  /* 0x000000ffff697224 */ /* 0x000fe200078e0077 */
[----:B------:R2:W3:Y:S02]  /*1a6e0*/  MUFU.EX2 R80, R71 ;  /* 0x0000004700507308 */ /* 0x0004e40000000800 */
[----:B------:R-:W-:-:S01]  /*1a6f0*/  FADD.FTZ R37, R107, R24 ;  /* 0x000000186b257221 */ /* 0x000fc20000010000 */
[----:B0-----:R-:W-:Y:S01]  /*1a700*/  FADD.FTZ R24, R72, R13 ;  /* 0x0000000d48187221 */ /* 0x001fe20000010000 */
[----:B------:R-:W-:Y:S02]  /*1a710*/  IMAD.MOV.U32 R107, RZ, RZ, R119 ;  /* 0x000000ffff6b7224 */ /* 0x000fe400078e0077 */
[----:B------:R-:W-:Y:S01]  /*1a720*/  FADD.FTZ R30, R42, R37 ;  /* 0x000000252a1e7221 */ /* 0x000fe20000010000 */
[----:B------:R-:W-:Y:S01]  /*1a730*/  IMAD.MOV.U32 R66, RZ, RZ, R119 ;  /* 0x000000ffff427224 */ /* 0x000fe200078e0077 */
[----:B------:R-:W0:Y:S01]  /*1a740*/  MUFU.EX2 R34, R34 ;  /* 0x0000002200227308 */ /* 0x000e220000000800 */
[----:B-1----:R-:W-:-:S01]  /*1a750*/  FADD.FTZ R13, R59, R24 ;  /* 0x000000183b0d7221 */ /* 0x002fc20000010000 */
[----:B------:R-:W-:Y:S01]  /*1a760*/  FADD.FTZ R109, R109, R30 ;  /* 0x0000001e6d6d7221 */ /* 0x000fe20000010000 */
[----:B--2---:R-:W-:-:S02]  /*1a770*/  IMAD.MOV.U32 R71, RZ, RZ, R119 ;  /* 0x000000ffff477224 */ /* 0x004fc400078e0077 */
[--C-:B------:R-:W-:Y:S02]  /*1a780*/  IMAD.MOV.U32 R57, RZ, RZ, R119.reuse ;  /* 0x000000ffff397224 */ /* 0x100fe400078e0077 */
[----:B------:R-:W-:Y:S01]  /*1a790*/  IMAD.MOV.U32 R49, RZ, RZ, R119 ;  /* 0x000000ffff317224 */ /* 0x000fe200078e0077 */
[----:B------:R-:W1:Y:S01]  /*1a7a0*/  MUFU.EX2 R39, R143 ;  /* 0x0000008f00277308 */ /* 0x000e620000000800 */
[----:B---3--:R-:W-:-:S01]  /*1a7b0*/  FADD.FTZ R13, R80, R13 ;  /* 0x0000000d500d7221 */ /* 0x008fc20000010000 */
[----:B------:R-:W-:Y:S01]  /*1a7c0*/  F2FP.SATFINITE.E4M3.F32.PACK_AB_MERGE_C R59, R80, R59, RZ ;  /* 0x0000003b503b723e */ /* 0x000fe200048070ff */
[----:B------:R-:W-:Y:S02]  /*1a7d0*/  IMAD.MOV.U32 R80, RZ, RZ, R119 ;  /* 0x000000ffff507224 */ /* 0x000fe400078e0077 */
[----:B------:R-:W-:Y:S01]  /*1a7e0*/  FADD.FTZ R8, R0, R13 ;  /* 0x0000000d00087221 */ /* 0x000fe20000010000 */
[----:B------:R-:W-:Y:S01]  /*1a7f0*/  F2FP.SATFINITE.E4M3.F32.PACK_AB_MERGE_C R211, R72, R21, R59 ;  /* 0x0000001548d3723e */ /* 0x000fe2000480703b */
[----:B------:R-:W-:Y:S01]  /*1a800*/  IMAD.MOV.U32 R72, RZ, RZ, R119 ;  /* 0x000000ffff487224 */ /* 0x000fe200078e0077 */
[----:B------:R-:W2:Y:S01]  /*1a810*/  MUFU.EX2 R38, R38 ;  /* 0x0000002600267308 */ /* 0x000ea20000000800 */
[----:B0-----:R-:W-:-:S01]  /*1a820*/  FADD.FTZ R4, R34, R109 ;  /* 0x0000006d22047221 */ /* 0x001fc20000010000 */
[----:B------:R-:W-:Y:S01]  /*1a830*/  FADD.FTZ R8, R41, R8 ;  /* 0x0000000829087221 */ /* 0x000fe20000010000 */
[----:B------:R-:W-:-:S02]  /*1a840*/  IMAD.MOV.U32 R109, RZ, RZ, R119 ;  /* 0x000000ffff6d7224 */ /* 0x000fc400078e0077 */
[--C-:B------:R-:W-:Y:S02]  /*1a850*/  IMAD.MOV.U32 R59, RZ, RZ, R119.reuse ;  /* 0x000000ffff3b7224 */ /* 0x100fe400078e0077 */
[----:B------:R-:W-:Y:S01]  /*1a860*/  IMAD.MOV.U32 R47, RZ, RZ, R119 ;  /* 0x000000ffff2f7224 */ /* 0x000fe200078e0077 */
[----:B------:R-:W0:Y:S01]  /*1a870*/  MUFU.EX2 R45, R45 ;  /* 0x0000002d002d7308 */ /* 0x000e220000000800 */
[----:B-1----:R-:W-:-:S01]  /*1a880*/  FADD.FTZ R13, R39, R4 ;  /* 0x00000004270d7221 */ /* 0x002fc20000010000 */
[--C-:B------:R-:W-:Y:S02]  /*1a890*/  IMAD.MOV.U32 R42, RZ, RZ, R119.reuse ;  /* 0x000000ffff2a7224 */ /* 0x100fe400078e0077 */
[--C-:B------:R-:W-:Y:S02]  /*1a8a0*/  IMAD.MOV.U32 R40, RZ, RZ, R119.reuse ;  /* 0x000000ffff287224 */ /* 0x100fe400078e0077 */
        /* <DEDUP_REMOVED lines=8> */
[C---:B------:R-:W-:Y:S01]  /*1a930*/  F2FP.SATFINITE.E4M3.F32.PACK_AB_MERGE_C R45, R82.reuse, R45, RZ ;  /* 0x0000002d522d723e */ /* 0x040fe200048070ff */
[----:B------:R-:W-:Y:S02]  /*1a940*/  IMAD.MOV.U32 R24, RZ, RZ, R119 ;  /* 0x000000ffff187224 */ /* 0x000fe400078e0077 */
[----:B------:R-:W-:Y:S01]  /*1a950*/  FADD.FTZ R82, R82, R13 ;  /* 0x0000000d52527221 */ /* 0x000fe20000010000 */
[----:B------:R-:W-:Y:S01]  /*1a960*/  F2FP.SATFINITE.E4M3.F32.PACK_AB_MERGE_C R213, R41, R0, R45 ;  /* 0x0000000029d5723e */ /* 0x000fe2000480702d */
[----:B------:R-:W-:Y:S01]  /*1a970*/  IMAD.MOV.U32 R45, RZ, RZ, R119 ;  /* 0x000000ffff2d7224 */ /* 0x000fe200078e0077 */
[----:B------:R-:W-:Y:S01]  /*1a980*/  MUFU.EX2 R121, R121 ;  /* 0x0000007900797308 */ /* 0x000fe20000000800 */
[C---:B-1----:R-:W-:Y:S01]  /*1a990*/  F2FP.SATFINITE.E4M3.F32.PACK_AB_MERGE_C R212, R117.reuse, R38, RZ ;  /* 0x0000002675d4723e */ /* 0x042fe200048070ff */
[----:B------:R-:W-:Y:S01]  /*1a9a0*/  FADD.FTZ R117, R117, R20 ;  /* 0x0000001475757221 */ /* 0x000fe20000010000 */
[----:B------:R-:W-:-:S01]  /*1a9b0*/  FADD.FTZ R13, R25, R82 ;  /* 0x00000052190d7221 */ /* 0x000fc20000010000 */
[--C-:B------:R-:W-:Y:S01]  /*1a9c0*/  IMAD.MOV.U32 R82, RZ, RZ, R119.reuse ;  /* 0x000000ffff527224 */ /* 0x100fe200078e0077 */
[----:B------:R-:W-:Y:S01]  /*1a9d0*/  F2FP.SATFINITE.E4M3.F32.PACK_AB_MERGE_C R212, R39, R34, R212 ;  /* 0x0000002227d4723e */ /* 0x000fe200048070d4 */
[----:B------:R-:W-:Y:S01]  /*1a9e0*/  IMAD.MOV.U32 R39, RZ, RZ, R119 ;  /* 0x000000ffff277224 */ /* 0x000fe200078e0077 */
[----:B------:R-:W-:Y:S01]  /*1a9f0*/  MOV R41, R119 ;  /* 0x0000007700297202 */ /* 0x000fe20000000f00 */
[----:B------:R-:W0:Y:S01]  /*1aa00*/  MUFU.EX2 R76, R76 ;  /* 0x0000004c004c7308 */ /* 0x000e220000000800 */
[----:B--2---:R-:W-:-:S01]  /*1aa10*/  FADD.FTZ R8, R44, R117 ;  /* 0x000000752c087221 */ /* 0x004fc20000010000 */
[--C-:B------:R-:W-:Y:S01]  /*1aa20*/  IMAD.MOV.U32 R117, RZ, RZ, R119.reuse ;  /* 0x000000ffff757224 */ /* 0x100fe200078e0077 */
[----:B------:R-:W-:Y:S01]  /*1aa30*/  MOV R34, R119 ;  /* 0x0000007700227202 */ /* 0x000fe20000000f00 */
[----:B------:R-:W-:-:S04]  /*1aa40*/  IMAD.MOV.U32 R38, RZ, RZ, R119 ;  /* 0x000000ffff267224 */ /* 0x000fc800078e0077 */
[----:B------:R-:W-:Y:S08]  /*1aa50*/  MUFU.EX2 R46, R46 ;  /* 0x0000002e002e7308 */ /* 0x000ff00000000800 */
[----:B------:R-:W1:Y:S01]  /*1aa60*/  MUFU.EX2 R123, R123 ;  /* 0x0000007b007b7308 */ /* 0x000e620000000800 */
[----:B0-----:R-:W-:-:S07]  /*1aa70*/  FADD.FTZ R20, R76, R13 ;  /* 0x0000000d4c147221 */ /* 0x001fce0000010000 */
[----:B------:R-:W0:Y:S08]  /*1aa80*/  MUFU.EX2 R53, R53 ;  /* 0x0000003500357308 */ /* 0x000e300000000800 */
[----:B------:R2:W3:Y:S01]  /*1aa90*/  MUFU.EX2 R6, R55 ;  /* 0x0000003700067308 */ /* 0x0004e20000000800 */
[----:B-1----:R-:W-:-:S04]  /*1aaa0*/  F2FP.SATFINITE.E4M3.F32.PACK_AB_MERGE_C R214, R123, R46, RZ ;  /* 0x0000002e7bd6723e */ /* 0x002fc800048070ff */
[----:B------:R-:W-:Y:S01]  /*1aab0*/  F2FP.SATFINITE.E4M3.F32.PACK_AB_MERGE_C R214, R121, R44, R214 ;  /* 0x0000002c79d6723e */ /* 0x000fe200048070d6 */
[----:B------:R-:W-:Y:S02]  /*1aac0*/  IMAD.MOV.U32 R44, RZ, RZ, R119 ;  /* 0x000000ffff2c7224 */ /* 0x000fe400078e0077 */
[----:B------:R-:W-:Y:S01]  /*1aad0*/  MUFU.EX2 R50, R50 ;  /* 0x0000003200327308 */ /* 0x000fe20000000800 */
[----:B0-----:R-:W-:-:S01]  /*1aae0*/  FADD.FTZ R13, R53, R20 ;  /* 0x00000014350d7221 */ /* 0x001fc20000010000 */
[----:B--2---:R-:W-:-:S06]  /*1aaf0*/  MOV R55, R119 ;  /* 0x0000007700377202 */ /* 0x004fcc0000000f00 */
[----:B------:R-:W0:Y:S01]  /*1ab00*/  MUFU.EX2 R127, R127 ;  /* 0x0000007f007f7308 */ /* 0x000e220000000800 */
[C---:B---3--:R-:W-:Y:S01]  /*1ab10*/  F2FP.SATFINITE.E4M3.F32.PACK_AB_MERGE_C R53, R6.reuse, R53, RZ ;  /* 0x000000350635723e */ /* 0x048fe200048070ff */
[----:B------:R-:W-:-:S03]  /*1ab20*/  FADD.FTZ R6, R6, R13 ;  /* 0x0000000d06067221 */ /* 0x000fc60000010000 */
[----:B------:R-:W-:Y:S01]  /*1ab30*/  F2FP.SATFINITE.E4M3.F32.PACK_AB_MERGE_C R215, R76, R25, R53 ;  /* 0x000000194cd7723e */ /* 0x000fe20004807035 */
[--C-:B------:R-:W-:Y:S01]  /*1ab40*/  IMAD.MOV.U32 R53, RZ, RZ, R119.reuse ;  /* 0x000000ffff357224 */ /* 0x100fe200078e0077 */
[----:B------:R-:W-:Y:S01]  /*1ab50*/  MOV R76, R119 ;  /* 0x00000077004c7202 */ /* 0x000fe20000000f00 */
[----:B------:R-:W-:Y:S01]  /*1ab60*/  MUFU.EX2 R48, R48 ;  /* 0x0000003000307308 */ /* 0x000fe20000000800 */
[----:B------:R-:W-:-:S07]  /*1ab70*/  IMAD.MOV.U32 R25, RZ, RZ, R119 ;  /* 0x000000ffff197224 */ /* 0x000fce00078e0077 */
[----:B------:R-:W1:Y:S01]  /*1ab80*/  MUFU.EX2 R43, R43 ;  /* 0x0000002b002b7308 */ /* 0x000e620000000800 */
[----:B0-----:R-:W-:-:S07]  /*1ab90*/  F2FP.SATFINITE.E4M3.F32.PACK_AB_MERGE_C R216, R127, R50, RZ ;  /* 0x000000327fd8723e */ /* 0x001fce00048070ff */
[----:B------:R-:W0:Y:S08]  /*1aba0*/  MUFU.EX2 R125, R125 ;  /* 0x0000007d007d7308 */ /* 0x000e300000000800 */
[----:B------:R2:W3:Y:S01]  /*1abb0*/  MUFU.EX2 R12, R27 ;  /* 0x0000001b000c7308 */ /* 0x0004e20000000800 */
[----:B-1----:R-:W-:-:S07]  /*1abc0*/  FADD.FTZ R3, R43, R6 ;  /* 0x000000062b037221 */ /* 0x002fce0000010000 */
[----:B------:R-:W1:Y:S01]  /*1abd0*/  MUFU.EX2 R29, R29 ;  /* 0x0000001d001d7308 */ /* 0x000e620000000800 */
[----:B--2---:R-:W-:-:S01]  /*1abe0*/  FADD.FTZ R27, R121, R8 ;  /* 0x00000008791b7221 */ /* 0x004fc20000010000 */
[----:B0-----:R-:W-:-:S03]  /*1abf0*/  F2FP.SATFINITE.E4M3.F32.PACK_AB_MERGE_C R216, R125, R48, R216 ;  /* 0x000000307dd8723e */ /* 0x001fc600048070d8 */
[----:B------:R-:W-:Y:S01]  /*1ac00*/  FADD.FTZ R46, R46, R27 ;  /* 0x0000001b2e2e7221 */ /* 0x000fe20000010000 */
[----:B------:R-:W-:Y:S02]  /*1ac10*/  MOV R27, R119 ;  /* 0x00000077001b7202 */ /* 0x000fe40000000f00 */
[----:B------:R0:W2:Y:S01]  /*1ac20*/  MUFU.EX2 R4, R31 ;  /* 0x0000001f00047308 */ /* 0x0000a20000000800 */
[----:B------:R-:W-:-:S01]  /*1ac30*/  FADD.FTZ R123, R123, R46 ;  /* 0x0000002e7b7b7221 */ /* 0x000fc20000010000 */
[----:B---3--:R-:W-:Y:S01]  /*1ac40*/  FADD.FTZ R6, R12, R3 ;  /* 0x000000030c067221 */ /* 0x008fe20000010000 */
[----:B------:R-:W-:Y:S02]  /*1ac50*/  IMAD.MOV.U32 R46, RZ, RZ, R119 ;  /* 0x000000ffff2e7224 */ /* 0x000fe400078e0077 */
[----:B------:R-:W-:Y:S01]  /*1ac60*/  FADD.FTZ R20, R48, R123 ;  /* 0x0000007b30147221 */ /* 0x000fe20000010000 */
[----:B------:R-:W-:Y:S02]  /*1ac70*/  MOV R48, R119 ;  /* 0x0000007700307202 */ /* 0x000fe40000000f00 */
[----:B------:R-:W-:Y:S01]  /*1ac80*/  MUFU.EX2 R54, R54 ;  /* 0x0000003600367308 */ /* 0x000fe20000000800 */
[----:B------:R-:W-:-:S01]  /*1ac90*/  FADD.FTZ R125, R125, R20 ;  /* 0x000000147d7d7221 */ /* 0x000fc20000010000 */
[----:B-1----:R-:W-:Y:S01]  /*1aca0*/  FADD.FTZ R3, R29, R6 ;  /* 0x000000061d037221 */ /* 0x002fe20000010000 */
[----:B0-----:R-:W-:-:S02]  /*1acb0*/  IMAD.MOV.U32 R31, RZ, RZ, R119 ;  /* 0x000000ffff1f7224 */ /* 0x001fc400078e0077 */
[----:B------:R-:W-:-:S03]  /*1acc0*/  FADD.FTZ R50, R50, R125 ;  /* 0x0000007d32327221 */ /* 0x000fc60000010000 */
[----:B------:R-:W0:Y:S01]  /*1acd0*/  MUFU.EX2 R131, R131 ;  /* 0x0000008300837308 */ /* 0x000e220000000800 */
[C---:B--2---:R-:W-:Y:S01]  /*1ace0*/  F2FP.SATFINITE.E4M3.F32.PACK_AB_MERGE_C R29, R4.reuse, R29, RZ ;  /* 0x0000001d041d723e */ /* 0x044fe200048070ff */
[----:B------:R-:W-:Y:S01]  /*1acf0*/  FADD.FTZ R127, R127, R50 ;  /* 0x000000327f7f7221 */ /* 0x000fe20000010000 */
[----:B------:R-:W-:-:S01]  /*1ad00*/  FADD.FTZ R4, R4, R3 ;  /* 0x0000000304047221 */ /* 0x000fc20000010000 */
[----:B------:R-:W-:Y:S01]  /*1ad10*/  IMAD.MOV.U32 R50, RZ, RZ, R119 ;  /* 0x000000ffff327224 */ /* 0x000fe200078e0077 */
[----:B------:R-:W-:Y:S01]  /*1ad20*/  F2FP.SATFINITE.E4M3.F32.PACK_AB_MERGE_C R217, R12, R43, R29 ;  /* 0x0000002b0cd9723e */ /* 0x000fe2000480701d */
[--C-:B------:R-:W-:Y:S02]  /*1ad30*/  IMAD.MOV.U32 R43, RZ, RZ, R119.reuse ;  /* 0x000000ffff2b7224 */ /* 0x100fe400078e0077 */
[----:B------:R-:W1:Y:S01]  /*1ad40*/  MUFU.EX2 R52, R52 ;  /* 0x0000003400347308 */ /* 0x000e620000000800 */
[----:B------:R-:W-:-:S07]  /*1ad50*/  IMAD.MOV.U32 R29, RZ, RZ, R119 ;  /* 0x000000ffff1d7224 */ /* 0x000fce00078e0077 */
[----:B------:R-:W2:Y:S01]  /*1ad60*/  MUFU.EX2 R111, R111 ;  /* 0x0000006f006f7308 */ /* 0x000ea20000000800 */
[----:B0-----:R-:W-:-:S07]  /*1ad70*/  F2FP.SATFINITE.E4M3.F32.PACK_AB_MERGE_C R5, R131, R54, RZ ;  /* 0x000000368305723e */ /* 0x001fce00048070ff */
[----:B------:R-:W0:Y:S01]  /*1ad80*/  MUFU.EX2 R129, R129 ;  /* 0x0000008100817308 */ /* 0x000e220000000800 */
[----:B-1----:R-:W-:-:S07]  /*1ad90*/  FADD.FTZ R6, R52, R127 ;  /* 0x0000007f34067221 */ /* 0x002fce0000010000 */
[----:B------:R1:W3:Y:S01]  /*1ada0*/  MUFU.EX2 R8, R35 ;  /* 0x0000002300087308 */ /* 0x0002e20000000800 */
[----:B--2---:R-:W-:-:S07]  /*1adb0*/  FADD.FTZ R3, R111, R4 ;  /* 0x000000046f037221 */ /* 0x004fce0000010000 */
[----:B------:R-:W-:Y:S01]  /*1adc0*/  MUFU.EX2 R113, R113 ;  /* 0x0000007100717308 */ /* 0x000fe20000000800 */
[C---:B0-----:R-:W-:Y:S01]  /*1add0*/  F2FP.SATFINITE.E4M3.F32.PACK_AB_MERGE_C R218, R129.reuse, R52, R5 ;  /* 0x0000003481da723e */ /* 0x041fe20004807005 */
[----:B------:R-:W-:Y:S01]  /*1ade0*/  FADD.FTZ R129, R129, R6 ;  /* 0x0000000681817221 */ /* 0x000fe20000010000 */
[--C-:B------:R-:W-:Y:S02]  /*1adf0*/  IMAD.MOV.U32 R52, RZ, RZ, R119.reuse ;  /* 0x000000ffff347224 */ /* 0x100fe400078e0077 */
[----:B-1----:R-:W-:Y:S02]  /*1ae00*/  IMAD.MOV.U32 R35, RZ, RZ, R119 ;  /* 0x000000ffff237224 */ /* 0x002fe400078e0077 */
[----:B------:R-:W-:-:S01]  /*1ae10*/  FADD.FTZ R54, R54, R129 ;  /* 0x0000008136367221 */ /* 0x000fc20000010000 */
[----:B------:R-:W0:Y:S01]  /*1ae20*/  MUFU.EX2 R58, R58 ;  /* 0x0000003a003a7308 */ /* 0x000e220000000800 */
[----:B---3--:R-:W-:-:S02]  /*1ae30*/  FADD.FTZ R0, R8, R3 ;  /* 0x0000000308007221 */ /* 0x008fc40000010000 */
[----:B------:R-:W-:Y:S01]  /*1ae40*/  FADD.FTZ R9, R131, R54 ;  /* 0x0000003683097221 */ /* 0x000fe20000010000 */
[----:B------:R-:W-:Y:S01]  /*1ae50*/  IMAD.MOV.U32 R54, RZ, RZ, R119 ;  /* 0x000000ffff367224 */ /* 0x000fe200078e0077 */
[----:B0-----:R-:W-:Y:S01]  /*1ae60*/  F2FP.SATFINITE.E4M3.F32.PACK_AB_MERGE_C R3, R58, R113, RZ ;  /* 0x000000713a03723e */ /* 0x001fe200048070ff */
[----:B------:R-:W-:-:S03]  /*1ae70*/  FADD.FTZ R113, R113, R0 ;  /* 0x0000000071717221 */ /* 0x000fc60000010000 */
[----:B------:R-:W-:Y:S01]  /*1ae80*/  F2FP.SATFINITE.E4M3.F32.PACK_AB_MERGE_C R219, R8, R111, R3 ;  /* 0x0000006f08db723e */ /* 0x000fe20004807003 */
[----:B------:R-:W-:-:S01]  /*1ae90*/  FADD.FTZ R0, R58, R113 ;  /* 0x000000713a007221 */ /* 0x000fc20000010000 */
[--C-:B------:R-:W-:Y:S01]  /*1aea0*/  IMAD.MOV.U32 R113, RZ, RZ, R119.reuse ;  /* 0x000000ffff717224 */ /* 0x100fe200078e0077 */
[----:B------:R-:W-:Y:S01]  /*1aeb0*/  MOV R111, R119 ;  /* 0x00000077006f7202 */ /* 0x000fe20000000f00 */
[----:B------:R-:W-:Y:S01]  /*1aec0*/  IMAD.MOV.U32 R58, RZ, RZ, R119 ;  /* 0x000000ffff3a7224 */ /* 0x000fe200078e0077 */
[----:B------:R-:W-:Y:S06]  /*1aed0*/  @!P2 BRA `(.L_x_3522) ;  /* 0x0000003400dca947 */ /* 0x000fec0003800000 */
[----:B------:R-:W-:Y:S01]  /*1aee0*/  VIADD R3, R161, 0xfffffffe ;  /* 0xfffffffea1037836 */ /* 0x000fe20000000000 */
[----:B------:R-:W-:Y:S01]  /*1aef0*/  MOV R6, R230 ;  /* 0x000000e600067202 */ /* 0x000fe20000000f00 */
[----:B------:R-:W-:Y:S01]  /*1af00*/  IMAD.MOV.U32 R4, RZ, RZ, R11 ;  /* 0x000000ffff047224 */ /* 0x000fe200078e000b */
[----:B------:R-:W-:Y:S01]  /*1af10*/  CS2R R118, SRZ ;  /* 0x0000000000767805 */ /* 0x000fe2000001ff00 */
        /* <DEDUP_REMOVED lines=48> */
[----:B------:R-:W-:-:S07]  /*1b220*/  CS2R R24, SRZ ;  /* 0x0000000000187805 */ /* 0x000fce000001ff00 */
.L_x_3533:
        /* <DEDUP_REMOVED lines=8> */
.L_x_3524:
        /* <DEDUP_REMOVED lines=8> */
.L_x_3525:
[----:B------:R-:W-:Y:S04]  /*1b330*/  BSSY B0, `(.L_x_3523) ;  /* 0x0000004000007945 */ /* 0x000fe80003800000 */
[----:B-1----:R-:W-:Y:S05]  /*1b340*/  @P2 BRA `(.L_x_3526) ;  /* 0x0000000000082947 */ /* 0x002fea0003800000 */
[----:B------:R-:W1:Y:S02]  /*1b350*/  SYNCS.PHASECHK.TRANS64.TRYWAIT P2, [R11+URZ+0x33430], R8 ;  /* 0x033430080b0075a7 */ /* 0x000e64000804017f */
[----:B-1----:R-:W-:Y:S05]  /*1b360*/  @!P2 BRA `(.L_x_3527) ;  /* 0x000000f4009ca947 */ /* 0x002fea0003800000 */
.L_x_3526:
[----:B------:R-:W-:Y:S05]  /*1b370*/  BSYNC B0 ;  /* 0x0000000000007941 */ /* 0x000fea0003800000 */
.L_x_3523:
[----:B01----:R-:W0:Y:S01]  /*1b380*/  S2R R8, SR_TID.X ;  /* 0x0000000000087919 */ /* 0x003e220000002100 */
[----:B------:R-:W-:Y:S05]  /*1b390*/  WARPSYNC.ALL ;  /* 0x0000000000007948 */ /* 0x000fea0003800000 */
[----:B------:R-:W-:Y:S01]  /*1b3a0*/  MOV R11, 0x80000020 ;  /* 0x80000020000b7802 */ /* 0x000fe20000000f00 */
[----:B------:R-:W-:Y:S01]  /*1b3b0*/  UMOV UR20, UR28 ;  /* 0x0000001c00147c82 */ /* 0x000fe20008000000 */
[----:B------:R-:W-:Y:S01]  /*1b3c0*/  UMOV UR21, UR29 ;  /* 0x0000001d00157c82 */ /* 0x000fe20008000000 */
[----:B------:R-:W-:Y:S01]  /*1b3d0*/  IMAD.MOV.U32 R121, RZ, RZ, -0x7fffffe0 ;  /* 0x80000020ff797424 */ /* 0x000fe200078e00ff */
[----:B------:R-:W-:Y:S01]  /*1b3e0*/  R2UR UR23, R11 ;  /* 0x000000000b1772ca */ /* 0x000fe200000e0000 */
[----:B------:R-:W-:Y:S01]  /*1b3f0*/  UMOV UR24, UR28 ;  /* 0x0000001c00187c82 */ /* 0x000fe20008000000 */
[----:B------:R-:W-:Y:S01]  /*1b400*/  UMOV UR25, UR29 ;  /* 0x0000001d00197c82 */ /* 0x000fe20008000000 */
[----:B------:R-:W-:Y:S01]  /*1b410*/  IMAD.MOV.U32 R13, RZ, RZ, -0x7fffffe0 ;  /* 0x80000020ff0d7424 */ /* 0x000fe200078e00ff */
[----:B------:R-:W-:Y:S01]  /*1b420*/  R2UR UR27, R121 ;  /* 0x00000000791b72ca */ /* 0x000fe200000e0000 */
[----:B------:R-:W-:Y:S01]  /*1b430*/  IMAD.MOV.U32 R21, RZ, RZ, -0x7fffffe0 ;  /* 0x80000020ff157424 */ /* 0x000fe200078e00ff */
[----:B------:R-:W-:Y:S01]  /*1b440*/  UMOV UR32, UR28 ;  /* 0x0000001c00207c82 */ /* 0x000fe20008000000 */
[----:B------:R-:W-:Y:S01]  /*1b450*/  UMOV UR33, UR29 ;  /* 0x0000001d00217c82 */ /* 0x000fe20008000000 */
[----:B------:R-:W-:Y:S01]  /*1b460*/  R2UR UR31, R13 ;  /* 0x000000000d1f72ca */ /* 0x000fe200000e0000 */
[----:B------:R-:W-:Y:S01]  /*1b470*/  UMOV UR44, UR28 ;  /* 0x0000001c002c7c82 */ /* 0x000fe20008000000 */
[----:B------:R-:W-:Y:S01]  /*1b480*/  R2UR UR35, R21 ;  /* 0x00000000152372ca */ /* 0x000fe200000e0000 */
[----:B------:R-:W-:Y:S01]  /*1b490*/  UMOV UR45, UR29 ;  /* 0x0000001d002d7c82 */ /* 0x000fe20008000000 */
[----:B------:R-:W-:Y:S01]  /*1b4a0*/  R2UR UR47, R121 ;  /* 0x00000000792f72ca */ /* 0x000fe200000e0000 */
[----:B------:R-:W-:Y:S01]  /*1b4b0*/  IMAD.MOV.U32 R21, RZ, RZ, -0x7fffffe0 ;  /* 0x80000020ff157424 */ /* 0x000fe200078e00ff */
[----:B------:R-:W-:Y:S01]  /*1b4c0*/  R2UR UR51, R13 ;  /* 0x000000000d3372ca */ /* 0x000fe200000e0000 */
[----:B------:R-:W-:-:S02]  /*1b4d0*/  IMAD.MOV.U32 R13, RZ, RZ, -0x7fffffe0 ;  /* 0x80000020ff0d7424 */ /* 0x000fc400078e00ff */
[----:B------:R-:W-:Y:S01]  /*1b4e0*/  IMAD.MOV.U32 R11, RZ, RZ, -0x7fffffe0 ;  /* 0x80000020ff0b7424 */ /* 0x000fe200078e00ff */
[----:B0-----:R-:W-:Y:S01]  /*1b4f0*/  SHF.R.U32.HI R10, RZ, 0x7, R8 ;  /* 0x00000007ff0a7819 */ /* 0x001fe20000011608 */
[----:B------:R-:W-:-:S04]  /*1b500*/  VIADD R8, R7, 0x1 ;  /* 0x0000000107087836 */ /* 0x000fc80000000000 */
[----:B------:R-:W-:-:S05]  /*1b510*/  VIADD R15, R10, 0x8 ;  /* 0x000000080a0f7836 */ /* 0x000fca0000000000 */
[----:B------:R0:W-:Y:S01]  /*1b520*/  BAR.SYNC.DEFER_BLOCKING R15, 0x100 ;  /* 0x0004000f0000751d */ /* 0x0001e20000010000 */
[----:B------:R-:W-:-:S04]  /*1b530*/  ISETP.NE.AND P2, PT, R8, 0x2, PT ;  /* 0x000000020800780c */ /* 0x000fc80003f45270 */
[----:B------:R-:W-:-:S05]  /*1b540*/  SEL R8, R8, RZ, P2 ;  /* 0x000000ff08087207 */ /* 0x000fca0001000000 */
[----:B------:R-:W-:-:S04]  /*1b550*/  IMAD R10, R8, 0x780, R14 ;  /* 0x00000780080a7824 */ /* 0x000fc800078e020e */
[C---:B------:R-:W-:Y:S01]  /*1b560*/  VIADD R120, R10.reuse, 0x80 ;  /* 0x000000800a787836 */ /* 0x040fe20000000000 */
[C---:B------:R-:W-:Y:S01]  /*1b570*/  R2UR UR22, R10.reuse ;  /* 0x000000000a1672ca */ /* 0x040fe200000e0000 */
[C---:B------:R-:W-:Y:S02]  /*1b580*/  VIADD R12, R10.reuse, 0x100 ;  /* 0x000001000a0c7836 */ /* 0x040fe40000000000 */
[----:B------:R-:W-:Y:S01]  /*1b590*/  VIADD R20, R10, 0x180 ;  /* 0x000001800a147836 */ /* 0x000fe20000000000 */
[----:B------:R-:W-:Y:S01]  /*1b5a0*/  R2UR UR26, R120 ;  /* 0x00000000781a72ca */ /* 0x000fe200000e0000 */
[----:B------:R-:W-:Y:S01]  /*1b5b0*/  VIADD R120, R10, 0x200 ;  /* 0x000002000a787836 */ /* 0x000fe20000000000 */
[----:B------:R-:W-:Y:S02]  /*1b5c0*/  R2UR UR30, R12 ;  /* 0x000000000c1e72ca */ /* 0x000fe400000e0000 */
[----:B------:R-:W-:Y:S01]  /*1b5d0*/  R2UR UR34, R20 ;  /* 0x00000000142272ca */ /* 0x000fe200000e0000 */
[----:B------:R-:W-:Y:S01]  /*1b5e0*/  WARPGROUP.ARRIVE ;  /* 0x00000000000079c5 */ /* 0x000fe20000000000 */
[----:B------:R-:W-:Y:S01]  /*1b5f0*/  R2UR UR46, R120 ;  /* 0x00000000782e72ca */ /* 0x000fe200000e0000 */
[C---:B------:R-:W-:Y:S01]  /*1b600*/  VIADD R20, R10.reuse, 0x82 ;  /* 0x000000820a147836 */ /* 0x040fe20000000000 */
[----:B------:R-:W-:-:S03]  /*1b610*/  IADD3 R12, R10, 0x2, RZ ;  /* 0x000000020a0c7810 */ /* 0x000fc60007ffe0ff */
[----:B------:R-:W-:Y:S01]  /*1b620*/  QGMMA.64x32x32.F32.E4M3.E4M3 R184, gdesc[UR20], RZ, !UPT, gsb0 ;  /* 0x0060000014b879f3 */ /* 0x000fe2000c0008ff */
[----:B------:R-:W-:Y:S01]  /*1b630*/  R2UR UR50, R12 ;  /* 0x000000000c3272ca */ /* 0x000fe200000e0000 */
[----:B------:R-:W-:Y:S01]  /*1b640*/  UMOV UR20, UR48 ;  /* 0x0000003000147c82 */ /* 0x000fe20008000000 */
[----:B------:R-:W-:Y:S01]  /*1b650*/  R2UR UR22, R20 ;  /* 0x00000000141672ca */ /* 0x000fe200000e0000 */
[----:B------:R-:W-:Y:S01]  /*1b660*/  UMOV UR21, UR49 ;  /* 0x0000003100157c82 */ /* 0x000fe20008000000 */
[----:B------:R-:W-:Y:S01]  /*1b670*/  R2UR UR23, R21 ;  /* 0x00000000151772ca */ /* 0x000fe200000e0000 */
[----:B------:R-:W-:Y:S01]  /*1b680*/  VIADD R12, R10, 0x102 ;  /* 0x000001020a0c7836 */ /* 0x000fe20000000000 */
        /* <DEDUP_REMOVED lines=11> */
[----:B------:R-:W-:Y:S03]  /*1b740*/  QGMMA.64x32x32.F32.E4M3.E4M3 R152, gdesc[UR28], RZ, !UPT, gsb0 ;  /* 0x006000001c9879f3 */ /* 0x000fe6000c0008ff */
[----:B------:R-:W-:Y:S02]  /*1b750*/  WARPGROUP.DEPBAR.LE gsb0, 0x0 ;  /* 0x00008000000079c5 */ /* 0x000fe40000010000 */
[----:B------:R-:W-:-:S06]  /*1b760*/  WARPGROUP.ARRIVE ;  /* 0x00000000000079c5 */ /* 0x000fcc0000000000 */
[----:B------:R-:W-:Y:S01]  /*1b770*/  QGMMA.64x32x32.F32.E4M3.E4M3 R136, gdesc[UR32], RZ, !UPT, gsb0 ;  /* 0x00600000208879f3 */ /* 0x000fe2000c0008ff */
        /* <DEDUP_REMOVED lines=14> */
[----:B------:R-:W-:-:S03]  /*1b860*/  IMAD.MOV.U32 R13, RZ, RZ, -0x7fffffe0 ;  /* 0x80000020ff0d7424 */ /* 0x000fc600078e00ff */
[----:B------:R-:W-:Y:S01]  /*1b870*/  R2UR UR6, R12 ;  /* 0x000000000c0672ca */ /* 0x000fe200000e0000 */
[----:B------:R-:W-:Y:S01]  /*1b880*/  VIADD R12, R10, 0x300 ;  /* 0x000003000a0c7836 */ /* 0x000fe20000000000 */
[----:B------:R-:W-:Y:S01]  /*1b890*/  R2UR UR7, R13 ;  /* 0x000000000d0772ca */ /* 0x000fe200000e0000 */
[----:B------:R-:W-:Y:S01]  /*1b8a0*/  IMAD.MOV.U32 R13, RZ, RZ, -0x7fffffe0 ;  /* 0x80000020ff0d7424 */ /* 0x000fe200078e00ff */
[----:B------:R-:W-:Y:S02]  /*1b8b0*/  WARPGROUP.DEPBAR.LE gsb0, 0x0 ;  /* 0x00008000000079c5 */ /* 0x000fe40000010000 */
        /* <DEDUP_REMOVED lines=9> */
[----:B------:R-:W-:Y:S01]  /*1b950*/  VIADD R12, R10, 0x380 ;  /* 0x000003800a0c7836 */ /* 0x000fe20000000000 */
[----:B------:R-:W-:Y:S01]  /*1b960*/  MOV R13, 0x80000020 ;  /* 0x80000020000d7802 */ /* 0x000fe20000000f00 */
        /* <DEDUP_REMOVED lines=26> */
[----:B------:R-:W-:-:S03]  /*1bb10*/  IMAD.MOV.U32 R13, RZ, RZ, -0x7fffffe0 ;  /* 0x80000020ff0d7424 */ /* 0x000fc600078e00ff */
[----:B------:R-:W-:Y:S02]  /*1bb20*/  R2UR UR10, R12 ;  /* 0x000000000c0a72ca */ /* 0x000fe400000e0000 */
[----:B------:R-:W-:Y:S01]  /*1bb30*/  R2UR UR11, R13 ;  /* 0x000000000d0b72ca */ /* 0x000fe200000e0000 */
[----:B------:R-:W-:Y:S01]  /*1bb40*/  IMAD.MOV.U32 R13, RZ, RZ, -0x7fffffe0 ;  /* 0x80000020ff0d7424 */ /* 0x000fe200078e00ff */
[----:B------:R-:W-:Y:S01]  /*1bb50*/  IADD3 R12, R10, 0x302, RZ ;  /* 0x000003020a0c7810 */ /* 0x000fe20007ffe0ff */
        /* <DEDUP_REMOVED lines=84> */
[----:B------:R-:W-:Y:S02]  /*1c0a0*/  R2UR UR19, R13 ;  /* 0x000000000d1372ca */ /* 0x000fe400000e0000 */
[----:B------:R-:W-:Y:S01]  /*1c0b0*/  MOV R13, 0x80000020 ;  /* 0x80000020000d7802 */ /* 0x000fe20000000f00 */
        /* <DEDUP_REMOVED lines=19> */
[C---:B------:R-:W-:Y:S02]  /*1c1f0*/  VIADD R12, R10.reuse, 0x682 ;  /* 0x000006820a0c7836 */ /* 0x040fe40000000000 */
[----:B------:R-:W-:Y:S02]  /*1c200*/  IMAD.MOV.U32 R13, RZ, RZ, -0x7fffffe0 ;  /* 0x80000020ff0d7424 */ /* 0x000fe400078e00ff */
[----:B------:R-:W-:Y:S01]  /*1c210*/  VIADD R10, R10, 0x702 ;  /* 0x000007020a0a7836 */ /* 0x000fe20000000000 */
[----:B------:R-:W-:-:S02]  /*1c220*/  WARPGROUP.DEPBAR.LE gsb0, 0x0 ;  /* 0x00008000000079c5 */ /* 0x000fc40000010000 */
        /* <DEDUP_REMOVED lines=29> */
[----:B0-----:R-:W-:Y:S05]  /*1c400*/  @P1 BRA `(.L_x_3528) ;  /* 0x0000000000281947 */ /* 0x001fea0003800000 */
[----:B------:R-:W-:Y:S05]  /*1c410*/  @!P0 BRA `(.L_x_3529) ;  /* 0x0000000000048947 */ /* 0x000fea0003800000 */
[----:B------:R-:W-:Y:S01]  /*1c420*/  BPT.TRAP 0x1 ;  /* 0x000000040000795c */ /* 0x000fe20000300000 */
.L_x_3529:
[----:B------:R-:W-:Y:S02]  /*1c430*/  SHF.L.U32 R6, R6, 0x1f, RZ ;  /* 0x0000001f06067819 */ /* 0x000fe400000006ff */
[----:B------:R-:W-:-:S04]  /*1c440*/  LEA R10, R7, R16, 0x3 ;  /* 0x00000010070a7211 */ /* 0x000fc800078e18ff */
[----:B------:R0:W1:Y:S01]  /*1c450*/  SYNCS.PHASECHK.TRANS64.TRYWAIT P1, [R10+URZ+0x33450], R6 ;  /* 0x033450060a0075a7 */ /* 0x000062000802017f */
[----:B------:R-:W-:Y:S05]  /*1c460*/  @!P0 BRA `(.L_x_3530) ;  /* 0x0000000000048947 */ /* 0x000fea0003800000 */
[----:B------:R-:W-:Y:S01]  /*1c470*/  BPT.TRAP 0x1 ;  /* 0x000000040000795c */ /* 0x000fe20000300000 */
.L_x_3530:
[----:B-1----:R-:W-:Y:S05]  /*1c480*/  @P1 BRA `(.L_x_3528) ;  /* 0x0000000000081947 */ /* 0x002fea0003800000 */
[----:B------:R-:W1:Y:S02]  /*1c490*/  SYNCS.PHASECHK.TRANS64.TRYWAIT P1, [R10+URZ+0x33450], R6 ;  /* 0x033450060a0075a7 */ /* 0x000e64000802017f */
[----:B-1----:R-:W-:Y:S05]  /*1c4a0*/  @!P1 BRA `(.L_x_3531) ;  /* 0x000000e400609947 */ /* 0x002fea0003800000 */
.L_x_3528:
[----:B01----:R-:W-:Y:S01]  /*1c4b0*/  VIADD R6, R16, 0x200 ;  /* 0x0000020010067836 */ /* 0x003fe20000000000 */
[----:B------:R-:W-:Y:S05]  /*1c4c0*/  WARPSYNC.ALL ;  /* 0x0000000000007948 */ /* 0x000fea0003800000 */
[----:B------:R-:W-:Y:S01]  /*1c4d0*/  SHF.R.U32.HI R6, RZ, 0x4, R6 ;  /* 0x00000004ff067819 */ /* 0x000fe20000011606 */
[----:B------:R-:W-:Y:S01]  /*1c4e0*/  IMAD.MOV.U32 R11, RZ, RZ, -0x3ffffff0 ;  /* 0xc0000010ff0b7424 */ /* 0x000fe200078e00ff */
[----:B------:R-:W-:Y:S01]  /*1c4f0*/  WARPGROUP.ARRIVE ;  /* 0x00000000000079c5 */ /* 0x000fe20000000000 */
[----:B------:R-:W-:Y:S01]  /*1c500*/  IMAD.MOV.U32 R13, RZ, RZ, -0x3ffffff0 ;  /* 0xc0000010ff0d7424 */ /* 0x000fe200078e00ff */
[----:B------:R-:W-:-:S02]  /*1c510*/  LOP3.LUT R6, R6, 0x3fff, RZ, 0xc0, !PT ;  /* 0x00003fff06067812 */ /* 0x000fc400078ec0ff */
[----:B------:R-:W-:Y:S02]  /*1c520*/  R2UR UR7, R11 ;  /* 0x000000000b0772ca */ /* 0x000fe400000e0000 */
        /* <DEDUP_REMOVED lines=8> */
[----:B------:R-:W-:Y:S01]  /*1c5b0*/  QGMMA.64x192x32.F32.E4M3.E4M3 R24, R200, gdesc[UR4], R24, gsb0 ;  /* 0x02e00004c8187df3 */ /* 0x000fe20008000818 */
[----:B------:R-:W-:Y:S01]  /*1c5c0*/  R2UR UR6, R12 ;  /* 0x000000000c0672ca */ /* 0x000fe200000e0000 */
[----:B------:R-:W-:Y:S01]  /*1c5d0*/  VIADD R12, R10, 0x300 ;  /* 0x000003000a0c7836 */ /* 0x000fe20000000000 */
[----:B------:R-:W-:Y:S01]  /*1c5e0*/  R2UR UR7, R13 ;  /* 0x000000000d0772ca */ /* 0x000fe200000e0000 */
[----:B------:R-:W-:Y:S01]  /*1c5f0*/  IMAD.MOV.U32 R13, RZ, RZ, -0x3ffffff0 ;  /* 0xc0000010ff0d7424 */ /* 0x000fe200078e00ff */
        /* <DEDUP_REMOVED lines=38> */
[----:B------:R-:W-:Y:S01]  /*1c860*/  IMAD.MOV.U32 R11, RZ, RZ, -0x3ffffff0 ;  /* 0xc0000010ff0b7424 */ /* 0x000fe200078e00ff */
[----:B------:R-:W-:Y:S02]  /*1c870*/  WARPGROUP.DEPBAR.LE gsb0, 0x0 ;  /* 0x00008000000079c5 */ /* 0x000fe40000010000 */
[----:B------:R-:W-:-:S06]  /*1c880*/  WARPGROUP.ARRIVE ;  /* 0x00000000000079c5 */ /* 0x000fcc0000000000 */
[----:B------:R-:W0:Y:S01]  /*1c890*/  S2R R203, SR_TID.X ;  /* 0x0000000000cb7919 */ /* 0x000e220000002100 */
[----:B------:R-:W-:Y:S01]  /*1c8a0*/  QGMMA.64x192x32.F32.E4M3.E4M3 R24, R204, gdesc[UR4], R24, gsb0 ;  /* 0x02e00004cc187df3 */ /* 0x000fe20008000818 */
[----:B------:R-:W-:Y:S02]  /*1c8b0*/  R2UR UR6, R12 ;  /* 0x000000000c0672ca */ /* 0x000fe400000e0000 */
[----:B------:R-:W-:Y:S01]  /*1c8c0*/  R2UR UR7, R13 ;  /* 0x000000000d0772ca */ /* 0x000fe200000e0000 */
[----:B------:R-:W-:Y:S01]  /*1c8d0*/  IMAD.MOV.U32 R13, RZ, RZ, -0x3ffffff0 ;  /* 0xc0000010ff0d7424 */ /* 0x000fe200078e00ff */
[C---:B------:R-:W-:Y:S01]  /*1c8e0*/  IADD3 R12, R10.reuse, 0x480, RZ ;  /* 0x000004800a0c7810 */ /* 0x040fe20007ffe0ff */
[----:B------:R-:W-:Y:S01]  /*1c8f0*/  VIADD R10, R10, 0x600 ;  /* 0x000006000a0a7836 */ /* 0x000fe20000000000 */
[----:B0-----:R-:W-:-:S04]  /*1c900*/  LOP3.LUT R203, R203, 0x7f, RZ, 0xc0, !PT ;  /* 0x0000007fcbcb7812 */ /* 0x001fc800078ec0ff */
[----:B------:R-:W-:Y:S02]  /*1c910*/  ISETP.NE.AND P1, PT, R203, RZ, PT ;  /* 0x000000ffcb00720c */ /* 0x000fe40003f25270 */
[----:B------:R-:W0:Y:S02]  /*1c920*/  S2R R203, SR_TID.X ;  /* 0x0000000000cb7919 */ /* 0x000e240000002100 */
[----:B0-----:R-:W-:Y:S01]  /*1c930*/  SHF.R.U32.HI R203, RZ, 0x7, R203 ;  /* 0x00000007ffcb7819 */ /* 0x001fe200000116cb */
[----:B------:R-:W-:Y:S02]  /*1c940*/  WARPGROUP.DEPBAR.LE gsb0, 0x0 ;  /* 0x00008000000079c5 */ /* 0x000fe40000010000 */
[----:B------:R-:W-:-:S06]  /*1c950*/  WARPGROUP.ARRIVE ;  /* 0x00000000000079c5 */ /* 0x000fcc0000000000 */
[----:B------:R-:W-:Y:S01]  /*1c960*/  QGMMA.64x192x32.F32.E4M3.E4M3 R24, R208, gdesc[UR4], R24, gsb0 ;  /* 0x02e00004d0187df3 */ /* 0x000fe20008000818 */
[----:B------:R-:W-:Y:S02]  /*1c970*/  R2UR UR6, R12 ;  /* 0x000000000c0672ca */ /* 0x000fe400000e0000 */
[----:B------:R-:W-:Y:S02]  /*1c980*/  FMNMX.FTZ R12, R186, R4, !PT ;  /* 0x00000004ba0c7209 */ /* 0x000fe40007810000 */
[----:B------:R-:W-:Y:S02]  /*1c990*/  R2UR UR7, R13 ;  /* 0x000000000d0772ca */ /* 0x000fe400000e0000 */
        /* <DEDUP_REMOVED lines=43> */
[----:B------:R-:W-:Y:S01]  /*1cc50*/  QGMMA.64x192x32.F32.E4M3.E4M3 R24, R212, gdesc[UR4], R24, gsb0 ;  /* 0x02e00004d4187df3 */ /* 0x000fe20008000818 */
[----:B------:R-:W-:Y:S02]  /*1cc60*/  R2UR UR6, R10 ;  /* 0x000000000a0672ca */ /* 0x000fe400000e0000 */
[----:B------:R-:W0:Y:S01]  /*1cc70*/  SHFL.BFLY PT, R10, R6, 0x1, 0x1f ;  /* 0x0c201f00060a7f89 */ /* 0x000e2200000e0000 */
[----:B------:R-:W-:-:S03]  /*1cc80*/  R2UR UR7, R11 ;  /* 0x000000000b0772ca */ /* 0x000fc600000e0000 */
[----:B------:R-:W1:Y:S01]  /*1cc90*/  SHFL.BFLY PT, R11, R13, 0x1, 0x1f ;  /* 0x0c201f000d0b7f89 */ /* 0x000e6200000e0000 */
[----:B0-----:R-:W-:Y:S02]  /*1cca0*/  FMNMX.FTZ R10, R6, R10, !PT ;  /* 0x0000000a060a7209 */ /* 0x001fe40007810000 */
[----:B-1----:R-:W-:-:S03]  /*1ccb0*/  FMNMX.FTZ R11, R13, R11, !PT ;  /* 0x0000000b0d0b7209 */ /* 0x002fc60007810000 */
[----:B------:R-:W-:Y:S01]  /*1ccc0*/  FFMA.FTZ R15, R2, R10, -8 ;  /* 0xc1000000020f7423 */ /* 0x000fe2000001000a */
[----:B------:R-:W-:-:S03]  /*1ccd0*/  FADD.FTZ R5, -R10, R5 ;  /* 0x000000050a057221 */ /* 0x000fc60000010100 */
        /* <DEDUP_REMOVED lines=40> */
[----:B------:R-:W-:Y:S01]  /*1cf60*/  FADD.FTZ R4, -R11, R4 ;  /* 0x000000040b047221 */ /* 0x000fe20000010100 */
[----:B------:R-:W-:-:S01]  /*1cf70*/  FFMA.FTZ R133, R2, R11, -8 ;  /* 0xc100000002857423 */ /* 0x000fc2000001000b */
[C---:B------:R-:W-:Y:S01]  /*1cf80*/  FMUL.FTZ R5, R2.reuse, R5 ;  /* 0x0000000502057220 */ /* 0x040fe20000410000 */
[----:B------:R-:W-:Y:S01]  /*1cf90*/  MUFU.EX2 R6, R6 ;  /* 0x0000000600067308 */ /* 0x000fe20000000800 */
[C---:B------:R-:W-:Y:S01]  /*1cfa0*/  FMUL.FTZ R4, R2.reuse, R4 ;  /* 0x0000000402047220 */ /* 0x040fe20000410000 */
[C-C-:B------:R-:W-:Y:S01]  /*1cfb0*/  FFMA.FTZ R186, R2.reuse, R186, -R133.reuse ;  /* 0x000000ba02ba7223 */ /* 0x140fe20000010885 */
[----:B------:R-:W-:-:S01]  /*1cfc0*/  FFMA.FTZ R187, R2, R187, -R133 ;  /* 0x000000bb02bb7223 */ /* 0x000fc20000010885 */
[C-C-:B------:R-:W-:Y:S01]  /*1cfd0*/  FFMA.FTZ R189, R2.reuse, R190, -R133.reuse ;  /* 0x000000be02bd7223 */ /* 0x140fe20000010885 */
[----:B------:R-:W-:-:S01]  /*1cfe0*/  FFMA.FTZ R190, R2, R191, -R133 ;  /* 0x000000bf02be7223 */ /* 0x000fc20000010885 */
[C-C-:B------:R-:W-:Y:S01]  /*1cff0*/  FFMA.FTZ R191, R2.reuse, R194, -R133.reuse ;  /* 0x000000c202bf7223 */ /* 0x140fe20000010885 */
        /* <DEDUP_REMOVED lines=34> */
[----:B-1----:R-:W-:-:S01]  /*1d220*/  FFMA.FTZ R0, R4, R0, R186 ;  /* 0x0000000004007223 */ /* 0x002fc200000100ba */
[C-C-:B------:R-:W-:Y:S01]  /*1d230*/  FFMA.FTZ R123, R2.reuse, R123, -R133.reuse ;  /* 0x0000007b027b7223 */ /* 0x140fe20000010885 */
[----:B------:R-:W-:-:S01]  /*1d240*/  FFMA.FTZ R126, R2, R126, -R133 ;  /* 0x0000007e027e7223 */ /* 0x000fc20000010885 */
[C-C-:B------:R-:W-:Y:S01]  /*1d250*/  FFMA.FTZ R127, R2.reuse, R127, -R133.reuse ;  /* 0x0000007f027f7223 */ /* 0x140fe20000010885 */
[----:B------:R-:W-:-:S01]  /*1d260*/  FFMA.FTZ R130, R2, R130, -R133 ;  /* 0x0000008202827223 */ /* 0x000fc20000010885 */
[C-C-:B------:R-:W-:Y:S01]  /*1d270*/  FFMA.FTZ R131, R2.reuse, R131, -R133.reuse ;  /* 0x0000008302837223 */ /* 0x140fe20000010885 */
[----:B------:R-:W-:-:S01]  /*1d280*/  FFMA.FTZ R134, R2, R134, -R133 ;  /* 0x0000008602867223 */ /* 0x000fc20000010885 */
[----:B------:R-:W1:Y:S01]  /*1d290*/  MUFU.EX2 R13, R13 ;  /* 0x0000000d000d7308 */ /* 0x000e620000000800 */
[----:B0-----:R-:W-:-:S01]  /*1d2a0*/  FADD.FTZ R9, R12, R9 ;  /* 0x000000090c097221 */ /* 0x001fc20000010000 */
[----:B------:R-:W-:Y:S01]  /*1d2b0*/  FFMA.FTZ R133, R2, R135, -R133 ;  /* 0x0000008702857223 */ /* 0x000fe20000010885 */
[----:B------:R-:W-:-:S05]  /*1d2c0*/  IADD3 R195, -R203, 0xb, RZ ;  /* 0x0000000bcbc37810 */ /* 0x000fca0007ffe1ff */
        /* <DEDUP_REMOVED lines=18> */
[----:B------:R-:W-:-:S06]  /*1d3f0*/  WARPGROUP.DEPBAR.LE gsb0, 0x0 ;  /* 0x00008000000079c5 */ /* 0x000fcc0000010000 */
[----:B------:R-:W0:Y:S01]  /*1d400*/  MUFU.EX2 R188, R188 ;  /* 0x000000bc00bc7308 */ /* 0x000e220000000800 */
[----:B------:R-:W-:Y:S01]  /*1d410*/  WARPGROUP.ARRIVE ;  /* 0x00000000000079c5 */ /* 0x000fe20000000000 */
[----:B--2---:R-:W-:-:S05]  /*1d420*/  FADD.FTZ R9, R185, R9 ;  /* 0x00000009b9097221 */ /* 0x004fca0000010000 */
[----:B------:R-:W-:Y:S01]  /*1d430*/  QGMMA.64x192x32.F32.E4M3.E4M3 R24, R216, gdesc[UR4], R24, gsb0 ;  /* 0x02e00004d8187df3 */ /* 0x000fe20008000818 */
        /* <DEDUP_REMOVED lines=99> */
[----:B------:R-:W-:-:S04]  /*1da70*/  @!P1 IMAD R0, R8, 0x8, R16 ;  /* 0x0000000808009824 */ /* 0x000fc800078e0210 */
[----:B------:R-:W-:Y:S02]  /*1da80*/  @!P1 VIADD R0, R0, 0x33440 ;  /* 0x0003344000009836 */ /* 0x000fe40000000000 */
[----:B------:R-:W1:Y:S01]  /*1da90*/  MUFU.EX2 R120, R120 ;  /* 0x0000007800787308 */ /* 0x000e620000000800 */
[----:B0-----:R-:W-:-:S02]  /*1daa0*/  FADD.FTZ R9, R149, R9 ;  /* 0x0000000995097221 */ /* 0x001fc40000010000 */
[----:B------:R-:W-:Y:S01]  /*1dab0*/  @!P1 PRMT R0, RZ, 0x654, R0 ;  /* 0x00000654ff009816 */ /* 0x000fe20000000000 */
[----:B------:R0:W-:Y:S06]  /*1dac0*/  BAR.ARV R195, 0x100 ;  /* 0x000400c30000751d */ /* 0x0001ec0000002000 */
[----:B------:R-:W3:Y:S01]  /*1dad0*/  MUFU.EX2 R122, R122 ;  /* 0x0000007a007a7308 */ /* 0x000ee20000000800 */
[----:B--2---:R-:W-:-:S01]  /*1dae0*/  FADD.FTZ R135, R151, R135 ;  /* 0x0000008797877221 */ /* 0x004fc20000010000 */
[----:B------:R2:W-:Y:S01]  /*1daf0*/  @!P1 SYNCS.ARRIVE.TRANS64.RED.A1T0 RZ, [R0+URZ], RZ ;  /* 0x000000ff00ff99a7 */ /* 0x0005e2000810043f */
[----:B-1----:R-:W-:-:S05]  /*1db00*/  FADD.FTZ R9, R120, R9 ;  /* 0x0000000978097221 */ /* 0x002fca0000010000 */
[----:B------:R-:W1:Y:S08]  /*1db10*/  MUFU.EX2 R121, R121 ;  /* 0x0000007900797308 */ /* 0x000e700000000800 */
[----:B------:R-:W4:Y:S01]  /*1db20*/  MUFU.EX2 R123, R123 ;  /* 0x0000007b007b7308 */ /* 0x000f220000000800 */
[----:B---3--:R-:W-:-:S07]  /*1db30*/  FADD.FTZ R135, R122, R135 ;  /* 0x000000877a877221 */ /* 0x008fce0000010000 */
[----:B------:R-:W3:Y:S01]  /*1db40*/  MUFU.EX2 R124, R124 ;  /* 0x0000007c007c7308 */ /* 0x000ee20000000800 */
[----:B-1----:R-:W-:-:S07]  /*1db50*/  FADD.FTZ R9, R121, R9 ;  /* 0x0000000979097221 */ /* 0x002fce0000010000 */
[----:B------:R-:W1:Y:S01]  /*1db60*/  MUFU.EX2 R126, R126 ;  /* 0x0000007e007e7308 */ /* 0x000e620000000800 */
[----:B----4-:R-:W-:-:S07]  /*1db70*/  FADD.FTZ R135, R123, R135 ;  /* 0x000000877b877221 */ /* 0x010fce0000010000 */
        /* <DEDUP_REMOVED lines=18> */
[----:B------:R-:W2:Y:S01]  /*1dca0*/  MUFU.EX2 R133, R133 ;  /* 0x0000008500857308 */ /* 0x000ea20000000800 */
[----:B---3--:R-:W-:-:S01]  /*1dcb0*/  FADD.FTZ R135, R134, R135 ;  /* 0x0000008786877221 */ /* 0x008fc20000010000 */
[----:B-1----:R-:W-:-:S03]  /*1dcc0*/  FADD.FTZ R9, R15, R9 ;  /* 0x000000090f097221 */ /* 0x002fc60000010000 */
[----:B--2---:R-:W-:Y:S01]  /*1dcd0*/  FADD.FTZ R0, R133, R135 ;  /* 0x0000008785007221 */ /* 0x004fe20000010000 */
[----:B0-----:R-:W-:Y:S06]  /*1dce0*/  @!P0 BRA `(.L_x_3532) ;  /* 0x0000000000048947 */ /* 0x001fec0003800000 */
[----:B------:R-:W-:Y:S01]  /*1dcf0*/  BPT.TRAP 0x1 ;  /* 0x000000040000795c */ /* 0x000fe20000300000 */
.L_x_3532:
[----:B------:R-:W-:Y:S01]  /*1dd00*/  IMAD R7, R7, 0x8, R16 ;  /* 0x0000000807077824 */ /* 0x000fe200078e0210 */
[----:B------:R-:W-:Y:S01]  /*1dd10*/  ISETP.GT.AND P1, PT, R3, RZ, PT ;  /* 0x000000ff0300720c */ /* 0x000fe20003f24270 */
[----:B------:R-:W-:Y:S01]  /*1dd20*/  IMAD.U32 R135, RZ, RZ, UR42 ;  /* 0x0000002aff877e24 */ /* 0x000fe2000f8e00ff */
[----:B------:R-:W-:Y:S01]  /*1dd30*/  F2FP.SATFINITE.E4M3.F32.PACK_AB_MERGE_C R13, R20, R13, RZ ;  /* 0x0000000d140d723e */ /* 0x000fe200048070ff */
[-C--:B------:R-:W-:Y:S01]  /*1dd40*/  FMUL.FTZ R24, R24, R5.reuse ;  /* 0x0000000518187220 */ /* 0x080fe20000410000 */
[----:B------:R-:W-:Y:S01]  /*1dd50*/  IADD3 R7, R7, 0x33460, RZ ;  /* 0x0003346007077810 */ /* 0x000fe20007ffe0ff */
[----:B------:R-:W-:Y:S01]  /*1dd60*/  FMUL.FTZ R25, R25, R5 ;  /* 0x0000000519197220 */ /* 0x000fe20000410000 */
[----:B------:R-:W-:Y:S01]  /*1dd70*/  F2FP.SATFINITE.E4M3.F32.PACK_AB_MERGE_C R189, R190, R189, RZ ;  /* 0x000000bdbebd723e */ /* 0x000fe200048070ff */
        /* <DEDUP_REMOVED lines=121> */
[----:B------:R-:W-:Y:S01]  /*1e510*/  F2FP.SATFINITE.E4M3.F32.PACK_AB_MERGE_C R204, R169, R168, R172 ;  /* 0x000000a8a9cc723e */ /* 0x000fe200048070ac */
[----:B------:R-:W-:Y:S01]  /*1e520*/  IMAD.MOV.U32 R6, RZ, RZ, R230 ;  /* 0x000000ffff067224 */ /* 0x000fe200078e00e6 */
[----:B------:R-:W-:Y:S01]  /*1e530*/  F2FP.SATFINITE.E4M3.F32.PACK_AB_MERGE_C R205, R171, R170, R174 ;  /* 0x000000aaabcd723e */ /* 0x000fe200048070ae */
[----:B0-----:R-:W-:Y:S01]  /*1e540*/  IMAD.MOV.U32 R7, RZ, RZ, R8 ;  /* 0x000000ffff077224 */ /* 0x001fe200078e0008 */
        /* <DEDUP_REMOVED lines=15> */
[----:B------:R-:W-:-:S07]  /*1e640*/  MOV R147, R8 ;  /* 0x0000000800937202 */ /* 0x000fce0000000f00 */
.L_x_3522:
[----:B------:R-:W-:Y:S05]  /*1e650*/  WARPSYNC.ALL ;  /* 0x0000000000007948 */ /* 0x000fea0003800000 */
[----:B------:R-:W-:Y:S06]  /*1e660*/  BAR.ARV 0x8, 0x180 ;  /* 0x0206000000007b1d */ /* 0x000fec0000002000 */
[----:B------:R-:W-:Y:S05]  /*1e670*/  @!P0 BRA `(.L_x_3534) ;  /* 0x0000000000048947 */ /* 0x000fea0003800000 */
[----:B------:R-:W-:Y:S01]  /*1e680*/  BPT.TRAP 0x1 ;  /* 0x000000040000795c */ /* 0x000fe20000300000 */
.L_x_3534:
[----:B------:R-:W-:Y:S01]  /*1e690*/  IMAD R3, R147, 0x8, R16 ;  /* 0x0000000893037824 */ /* 0x000fe200078e0210 */
[----:B------:R-:W-:-:S04]  /*1e6a0*/  SHF.L.U32 R4, R230, 0x1f, RZ ;  /* 0x0000001fe6047819 */ /* 0x000fc800000006ff */
[----:B------:R0:W1:Y:S01]  /*1e6b0*/  SYNCS.PHASECHK.TRANS64.TRYWAIT P1, [R3+URZ+0x33450], R4 ;  /* 0x03345004030075a7 */ /* 0x000062000802017f */
[----:B------:R-:W-:Y:S05]  /*1e6c0*/  @!P0 BRA `(.L_x_3535) ;  /* 0x0000000000048947 */ /* 0x000fea0003800000 */
[----:B------:R-:W-:Y:S01]  /*1e6d0*/  BPT.TRAP 0x1 ;  /* 0x000000040000795c */ /* 0x000fe20000300000 */
.L_x_3535:
[----:B------:R-:W-:-:S05]  /*1e6e0*/  VIADD R16, R16, 0x200 ;  /* 0x0000020010107836 */ /* 0x000fca0000000000 */
[----:B------:R-:W-:-:S04]  /*1e6f0*/  SHF.R.U32.HI R16, RZ, 0x4, R16 ;  /* 0x00000004ff107819 */ /* 0x000fc80000011610 */
[----:B------:R-:W-:-:S04]  /*1e700*/  LOP3.LUT R16, R16, 0x3fff, RZ, 0xc0, !PT ;  /* 0x00003fff10107812 */ /* 0x000fc800078ec0ff */
[----:B------:R-:W-:Y:S01]  /*1e710*/  LOP3.LUT R16, R16, 0x10000, RZ, 0xfc, !PT ;  /* 0x0001000010107812 */ /* 0x000fe200078efcff */
[----:B-1----:R-:W-:Y:S06]  /*1e720*/  @P1 BRA `(.L_x_3536) ;  /* 0x0000000000081947 */ /* 0x002fec0003800000 */
[----:B------:R-:W1:Y:S02]  /*1e730*/  SYNCS.PHASECHK.TRANS64.TRYWAIT P1, [R3+URZ+0x33450], R4 ;  /* 0x03345004030075a7 */ /* 0x000e64000802017f */
[----:B-1----:R-:W-:Y:S05]  /*1e740*/  @!P1 BRA `(.L_x_3537) ;  /* 0x000000c000cc9947 */ /* 0x002fea0003800000 */
.L_x_3536:
[----:B01----:R-:W-:Y:S01]  /*1e750*/  IMAD R4, R147, 0x780, R16 ;  /* 0x0000078093047824 */ /* 0x003fe200078e0210 */
[----:B------:R-:W2:Y:S01]  /*1e760*/  LDL R8, [R1+0x2c] ;  /* 0x00002c0001087983 */ /* 0x000ea20000100800 */
[----:B------:R-:W-:Y:S01]  /*1e770*/  IMAD.MOV.U32 R5, RZ, RZ, -0x3ffffff0 ;  /* 0xc0000010ff057424 */ /* 0x000fe200078e00ff */
[----:B------:R-:W-:Y:S05]  /*1e780*/  WARPSYNC.ALL ;  /* 0x0000000000007948 */ /* 0x000fea0003800000 */
[C---:B------:R-:W-:Y:S01]  /*1e790*/  R2UR UR6, R4.reuse ;  /* 0x00000000040672ca */ /* 0x040fe200000e0000 */
[----:B------:R-:W3:Y:S01]  /*1e7a0*/  LDL R20, [R1+0x10] ;  /* 0x0000100001147983 */ /* 0x000ee20000100800 */
[----:B------:R-:W-:Y:S01]  /*1e7b0*/  R2UR UR7, R5 ;  /* 0x00000000050772ca */ /* 0x000fe200000e0000 */
[----:B------:R-:W-:Y:S01]  /*1e7c0*/  WARPGROUP.ARRIVE ;  /* 0x00000000000079c5 */ /* 0x000fe20000000000 */
[----:B------:R-:W-:Y:S01]  /*1e7d0*/  VIADD R6, R4, 0x180 ;  /* 0x0000018004067836 */ /* 0x000fe20000000000 */
[----:B------:R-:W4:Y:S01]  /*1e7e0*/  LDL.LU R14, [R1+0x8] ;  /* 0x00000800010e7983 */ /* 0x000f220000300800 */
[----:B------:R-:W-:Y:S01]  /*1e7f0*/  IMAD.MOV.U32 R7, RZ, RZ, -0x3ffffff0 ;  /* 0xc0000010ff077424 */ /* 0x000fe200078e00ff */
[----:B------:R-:W-:-:S02]  /*1e800*/  ULDC.64 UR4, c[0x0][0x9a0] ;  /* 0x0002680000047ab9 */ /* 0x000fc40000000a00 */
[----:B------:R-:W-:-:S04]  /*1e810*/  ISETP.NE.U32.AND P1, PT, RZ, UR4, PT ;  /* 0x00000004ff007c0c */ /* 0x000fc8000bf25070 */
[----:B------:R-:W-:Y:S02]  /*1e820*/  ISETP.NE.AND.EX P1, PT, RZ, UR5, PT, P1 ;  /* 0x00000005ff007c0c */ /* 0x000fe4000bf25310 */
[----:B------:R-:W-:Y:S01]  /*1e830*/  QGMMA.64x192x32.F32.E4M3.E4M3 R24, R200, gdesc[UR4], R24, gsb0 ;  /* 0x02e00004c8187df3 */ /* 0x000fe20008000818 */
[----:B------:R-:W-:Y:S01]  /*1e840*/  R2UR UR6, R6 ;  /* 0x00000000060672ca */ /* 0x000fe200000e0000 */
[----:B------:R-:W-:Y:S01]  /*1e850*/  VIADD R6, R4, 0x300 ;  /* 0x0000030004067836 */ /* 0x000fe20000000000 */
[----:B------:R-:W-:Y:S02]  /*1e860*/  R2UR UR7, R7 ;  /* 0x00000000070772ca */ /* 0x000fe400000e0000 */
[----:B------:R-:W-:-:S06]  /*1e870*/  MOV R7, 0xc0000010 ;  /* 0xc000001000077802 */ /* 0x000fcc0000000f00 */
[----:B------:R-:W2:Y:S01]  /*1e880*/  @P1 LDC.64 R12, c[0x0][0x9c8] ;  /* 0x00027200ff0c1b82 */ /* 0x000ea20000000a00 */
[----:B------:R-:W-:Y:S02]  /*1e890*/  WARPGROUP.DEPBAR.LE gsb0, 0x0 ;  /* 0x00008000000079c5 */ /* 0x000fe40000010000 */
[----:B------:R-:W-:-:S06]  /*1e8a0*/  WARPGROUP.ARRIVE ;  /* 0x00000000000079c5 */ /* 0x000fcc0000000000 */
[----:B------:R-:W-:Y:S01]  /*1e8b0*/  QGMMA.64x192x32.F32.E4M3.E4M3 R24, R204, gdesc[UR4], R24, gsb0 ;  /* 0x02e00004cc187df3 */ /* 0x000fe20008000818 */
[----:B------:R-:W-:Y:S02]  /*1e8c0*/  R2UR UR6, R6 ;  /* 0x00000000060672ca */ /* 0x000fe400000e0000 */
[----:B------:R-:W-:Y:S02]  /*1e8d0*/  R2UR UR7, R7 ;  /* 0x00000000070772ca */ /* 0x000fe400000e0000 */
[----:B------:R-:W0:Y:S01]  /*1e8e0*/  @P1 LDC.64 R6, c[0x0][0x9d0] ;  /* 0x00027400ff061b82 */ /* 0x000e220000000a00 */
[----:B--2---:R-:W-:-:S04]  /*1e8f0*/  @P1 IMAD R8, R8, R12, RZ ;  /* 0x0000000c08081224 */ /* 0x004fc800078e02ff */
[C---:B---3--:R-:W-:Y:S02]  /*1e900*/  @P1 IMAD R5, R20.reuse, R13, R8 ;  /* 0x0000000d14051224 */ /* 0x048fe400078e0208 */
[----:B------:R-:W-:Y:S01]  /*1e910*/  @P1 IMAD.WIDE.U32 R12, R20, R12, RZ ;  /* 0x0000000c140c1225 */ /* 0x000fe200078e00ff */
[----:B----4-:R-:W-:-:S03]  /*1e920*/  @P1 SHF.R.S32.HI R15, RZ, 0x1f, R14 ;  /* 0x0000001fff0f1819 */ /* 0x010fc6000001140e */
[----:B------:R-:W-:Y:S02]  /*1e930*/  @P1 IMAD.IADD R13, R13, 0x1, R5 ;  /* 0x000000010d0d1824 */ /* 0x000fe400078e0205 */
[-C--:B0-----:R-:W-:Y:S02]  /*1e940*/  @P1 IMAD R8, R15, R6.reuse, RZ ;  /* 0x000000060f081224 */ /* 0x081fe400078e02ff */
[----:B------:R-:W-:-:S04]  /*1e950*/  @P1 IMAD.WIDE.U32 R12, R14, R6, R12 ;  /* 0x000000060e0c1225 */ /* 0x000fc800078e000c */
[----:B------:R-:W-:Y:S01]  /*1e960*/  @P1 IMAD R5, R14, R7, R8 ;  /* 0x000000070e051224 */ /* 0x000fe200078e0208 */
[----:B------:R-:W-:Y:S01]  /*1e970*/  @P1 LEA R6, P2, R12, UR4, 0x2 ;  /* 0x000000040c061c11 */ /* 0x000fe2000f8410ff */
[----:B------:R-:W-:Y:S02]  /*1e980*/  IMAD.MOV.U32 R8, RZ, RZ, 0x3f800000 ;  /* 0x3f800000ff087424 */ /* 0x000fe400078e00ff */
[----:B------:R-:W-:-:S05]  /*1e990*/  @P1 IMAD.IADD R5, R13, 0x1, R5 ;  /* 0x000000010d051824 */ /* 0x000fca00078e0205 */
[----:B------:R-:W-:-:S05]  /*1e9a0*/  @P1 LEA.HI.X R7, R12, UR5, R5, 0x2, P2 ;  /* 0x000000050c071c11 */ /* 0x000fca00090f1405 */
[----:B------:R0:W2:Y:S01]  /*1e9b0*/  @P1 LDG.E R8, desc[UR54][R6.64] ;  /* 0x0000003606081981 */ /* 0x0000a2000c1e1900 */
[----:B------:R-:W-:Y:S02]  /*1e9c0*/  WARPGROUP.DEPBAR.LE gsb0, 0x0 ;  /* 0x00008000000079c5 */ /* 0x000fe40000010000 */
[----:B------:R-:W-:-:S06]  /*1e9d0*/  WARPGROUP.ARRIVE ;  /* 0x00000000000079c5 */ /* 0x000fcc0000000000 */
[----:B------:R-:W-:Y:S01]  /*1e9e0*/  QGMMA.64x192x32.F32.E4M3.E4M3 R24, R208, gdesc[UR4], R24, gsb0 ;  /* 0x02e00004d0187df3 */ /* 0x000fe20008000818 */
[----:B------:R-:W-:Y:S02]  /*1e9f0*/  VIADD R12, R4, 0x480 ;  /* 0x00000480040c7836 */ /* 0x000fe40000000000 */
[----:B------:R-:W-:-:S03]  /*1ea00*/  IMAD.MOV.U32 R13, RZ, RZ, -0x3ffffff0 ;  /* 0xc0000010ff0d7424 */ /* 0x000fc600078e00ff */
[----:B------:R-:W-:Y:S02]  /*1ea10*/  R2UR UR6, R12 ;  /* 0x000000000c0672ca */ /* 0x000fe400000e0000 */
[----:B------:R-:W-:Y:S01]  /*1ea20*/  R2UR UR7, R13 ;  /* 0x000000000d0772ca */ /* 0x000fe200000e0000 */
[----:B------:R-:W-:Y:S01]  /*1ea30*/  VIADD R4, R4, 0x600 ;  /* 0x0000060004047836 */ /* 0x000fe20000000000 */
[----:B------:R-:W-:Y:S01]  /*1ea40*/  MOV R5, 0xc0000010 ;  /* 0xc000001000057802 */ /* 0x000fe20000000f00 */
[----:B------:R-:W1:Y:S01]  /*1ea50*/  SHFL.BFLY PT, R13, R0, 0x2, 0x1f ;  /* 0x0c401f00000d7f89 */ /* 0x000e6200000e0000 */
[----:B------:R-:W-:Y:S02]  /*1ea60*/  WARPGROUP.DEPBAR.LE gsb0, 0x0 ;  /* 0x00008000000079c5 */ /* 0x000fe40000010000 */
[----:B------:R-:W-:-:S07]  /*1ea70*/  WARPGROUP.ARRIVE ;  /* 0x00000000000079c5 */ /* 0x000fce0000000000 */
[----:B------:R-:W-:Y:S01]  /*1ea80*/  QGMMA.64x192x32.F32.E4M3.E4M3 R24, R212, gdesc[UR4], R24, gsb0 ;  /* 0x02e00004d4187df3 */ /* 0x000fe20008000818 */
[----:B------:R-:W-:Y:S02]  /*1ea90*/  R2UR UR6, R4 ;  /* 0x00000000040672ca */ /* 0x000fe400000e0000 */
[----:B------:R-:W-:Y:S01]  /*1eaa0*/  R2UR UR7, R5 ;  /* 0x00000000050772ca */ /* 0x000fe200000e0000 */
[----:B------:R-:W3:Y:S01]  /*1eab0*/  SHFL.BFLY PT, R4, R9, 0x2, 0x1f ;  /* 0x0c401f0009047f89 */ /* 0x000ee200000e0000 */
[----:B-1----:R-:W-:-:S05]  /*1eac0*/  FADD.FTZ R13, R13, R0 ;  /* 0x000000000d0d7221 */ /* 0x002fca0000010000 */
[----:B0-----:R-:W0:Y:S01]  /*1ead0*/  SHFL.BFLY PT, R6, R13, 0x1, 0x1f ;  /* 0x0c201f000d067f89 */ /* 0x001e2200000e0000 */
[----:B---3--:R-:W-:-:S05]  /*1eae0*/  FADD.FTZ R4, R4, R9 ;  /* 0x0000000904047221 */ /* 0x008fca0000010000 */
[----:B------:R-:W1:Y:S01]  /*1eaf0*/  SHFL.BFLY PT, R5, R4, 0x1, 0x1f ;  /* 0x0c201f0004057f89 */ /* 0x000e6200000e0000 */
[----:B0-----:R-:W-:-:S04]  /*1eb00*/  FADD.FTZ R6, R13, R6 ;  /* 0x000000060d067221 */ /* 0x001fc80000010000 */
[----:B------:R-:W-:Y:S01]  /*1eb10*/  FMUL.FTZ R15, R6, 0.00390625 ;  /* 0x3b800000060f7820 */ /* 0x000fe20000410000 */
[----:B-1----:R-:W-:-:S05]  /*1eb20*/  FADD.FTZ R12, R4, R5 ;  /* 0x00000005040c7221 */ /* 0x002fca0000010000 */
[C---:B------:R-:W-:Y:S01]  /*1eb30*/  FSETP.NE.FTZ.AND P1, PT, R12.reuse, RZ, PT ;  /* 0x000000ff0c00720b */ /* 0x040fe20003f35000 */
[----:B------:R-:W-:Y:S01]  /*1eb40*/  FMUL.FTZ R14, R12, 0.00390625 ;  /* 0x3b8000000c0e7820 */ /* 0x000fe20000410000 */
[----:B------:R-:W-:Y:S01]  /*1eb50*/  IMAD.MOV.U32 R5, RZ, RZ, RZ ;  /* 0x000000ffff057224 */ /* 0x000fe200078e00ff */
[----:B------:R-:W-:-:S03]  /*1eb60*/  FSETP.NE.FTZ.AND P3, PT, R15, RZ, PT ;  /* 0x000000ff0f00720b */ /* 0x000fc60003f75000 */
[----:B------:R-:W-:-:S07]  /*1eb70*/  FSETP.NE.FTZ.AND P2, PT, R14, RZ, PT ;  /* 0x000000ff0e00720b */ /* 0x000fce0003f55000 */
        /* <DEDUP_REMOVED lines=9> */
[----:B------:R-:W-:Y:S01]  /*1ec10*/  @P2 FMUL.FTZ R7, R2, 0.69314718246459960938 ;  /* 0x3f31721802072820 */ /* 0x000fe20000410000 */
[----:B0-----:R-:W-:Y:S01]  /*1ec20*/  @P2 FMUL.FTZ R0, R0, 0.69314718246459960938 ;  /* 0x3f31721800002820 */ /* 0x001fe20000410000 */
[----:B------:R-:W-:Y:S01]  /*1ec30*/  @P3 FMUL.FTZ R13, R2, 0.69314718246459960938 ;  /* 0x3f317218020d3820 */ /* 0x000fe20000410000 */
[----:B------:R-:W-:-:S02]  /*1ec40*/  IMAD.MOV.U32 R120, RZ, RZ, -0x800000 ;  /* 0xff800000ff787424 */ /* 0x000fc400078e00ff */
[----:B--2---:R-:W-:Y:S01]  /*1ec50*/  FMUL.FTZ R2, R5, R8 ;  /* 0x0000000805027220 */ /* 0x004fe20000410000 */
[----:B------:R-:W-:Y:S02]  /*1ec60*/  IMAD.MOV.U32 R121, RZ, RZ, -0x800000 ;  /* 0xff800000ff797424 */ /* 0x000fe400078e00ff */
[----:B-1----:R-:W-:Y:S01]  /*1ec70*/  @P3 FMUL.FTZ R4, R4, 0.69314718246459960938 ;  /* 0x3f31721804043820 */ /* 0x002fe20000410000 */
[----:B------:R-:W-:-:S03]  /*1ec80*/  @P2 FFMA.FTZ R120, R7, R10, R0 ;  /* 0x0000000a07782223 */ /* 0x000fc60000010000 */
[----:B------:R-:W-:Y:S01]  /*1ec90*/  @P3 FFMA.FTZ R121, R13, R11, R4 ;  /* 0x0000000b0d793223 */ /* 0x000fe20000010004 */
[----:B---3--:R-:W-:Y:S01]  /*1eca0*/  FMUL.FTZ R0, R9, R8 ;  /* 0x0000000809007220 */ /* 0x008fe20000410000 */
[----:B------:R-:W-:Y:S02]  /*1ecb0*/  WARPGROUP.DEPBAR.LE gsb0, 0x0 ;  /* 0x00008000000079c5 */ /* 0x000fe40000010000 */
[----:B------:R-:W-:Y:S05]  /*1ecc0*/  @!P0 BRA `(.L_x_3538) ;  /* 0x0000000000048947 */ /* 0x000fea0003800000 */
[----:B------:R-:W-:Y:S01]  /*1ecd0*/  BPT.TRAP 0x1 ;  /* 0x000000040000795c */ /* 0x000fe20000300000 */
.L_x_3538:
[----:B------:R-:W-:Y:S01]  /*1ece0*/  VIADD R3, R3, 0x33460 ;  /* 0x0003346003037836 */ /* 0x000fe20000000000 */
[----:B------:R-:W-:Y:S01]  /*1ecf0*/  IADD3 R147, R147, 0x1, RZ ;  /* 0x0000000193937810 */ /* 0x000fe20007ffe0ff */
[----:B------:R-:W-:Y:S02]  /*1ed00*/  IMAD.U32 R6, RZ, RZ, UR42 ;  /* 0x0000002aff067e24 */ /* 0x000fe4000f8e00ff */
[-C--:B------:R-:W-:Y:S01]  /*1ed10*/  FMUL.FTZ R4, R25, R2.reuse ;  /* 0x0000000219047220 */ /* 0x080fe20000410000 */
[-C--:B------:R-:W-:Y:S01]  /*1ed20*/  FMUL.FTZ R25, R48, R2.reuse ;  /* 0x0000000230197220 */ /* 0x080fe20000410000 */
[----:B------:R-:W-:Y:S01]  /*1ed30*/  ISETP.NE.AND P1, PT, R147, 0x2, PT ;  /* 0x000000029300780c */ /* 0x000fe20003f25270 */
        /* <DEDUP_REMOVED lines=13> */
[----:B0-----:R-:W-:Y:S01]  /*1ee10*/  SEL R3, RZ, 0x1, P1 ;  /* 0x00000001ff037807 */ /* 0x001fe20000800000 */
        /* <DEDUP_REMOVED lines=87> */
.L_x_3482:
        /* <DEDUP_REMOVED lines=12> */
[----:B------:R-:W1:Y:S01]  /*1f450*/  S2R R90, SR_TID.X ;  /* 0x00000000005a7919 */ /* 0x000e620000002100 */
[----:B------:R-:W-:Y:S01]  /*1f460*/  ULDC.64 UR4, c[0x4][0xe0] ;  /* 0x0100380000047ab9 */ /* 0x000fe20000000a00 */
[----:B------:R-:W2:Y:S01]  /*1f470*/  LDL R83, [R1+0x80] ;  /* 0x0000800001537983 */ /* 0x000ea20000100800 */
[----:B-1----:R-:W-:-:S05]  /*1f480*/  IMAD.SHL.U32 R0, R90, 0x4, RZ ;  /* 0x000000045a007824 */ /* 0x002fca00078e00ff */
[----:B------:R-:W-:-:S04]  /*1f490*/  LOP3.LUT R0, R0, 0xc, RZ, 0xc0, !PT ;  /* 0x0000000c00007812 */ /* 0x000fc800078ec0ff */
[----:B------:R-:W-:-:S05]  /*1f4a0*/  IADD3 R2, P0, R0, UR4, RZ ;  /* 0x0000000400027c10 */ /* 0x000fca000ff1e0ff */
[----:B------:R-:W-:-:S05]  /*1f4b0*/  IMAD.X R3, RZ, RZ, UR5, P0 ;  /* 0x00000005ff037e24 */ /* 0x000fca00080e06ff */
[----:B------:R1:W3:Y:S01]  /*1f4c0*/  LDG.E.CONSTANT R0, desc[UR54][R2.64] ;  /* 0x0000003602007981 */ /* 0x0002e2000c1e9900 */
[----:B------:R-:W-:Y:S01]  /*1f4d0*/  F2FP.BF16.F32.PACK_AB R34, R34, R89 ;  /* 0x000000592222723e */ /* 0x000fe200000010ff */
[----:B------:R-:W-:Y:S01]  /*1f4e0*/  UMOV UR4, 0xffffffff ;  /* 0xffffffff00047882 */ /* 0x000fe20000000000 */
[----:B------:R-:W-:Y:S02]  /*1f4f0*/  F2FP.BF16.F32.PACK_AB R89, R44, R9 ;  /* 0x000000092c59723e */ /* 0x000fe400000010ff */
[----:B------:R-:W-:Y:S02]  /*1f500*/  F2FP.BF16.F32.PACK_AB R44, R61, R20 ;  /* 0x000000143d2c723e */ /* 0x000fe400000010ff */
[----:B------:R-:W-:Y:S02]  /*1f510*/  F2FP.BF16.F32.PACK_AB R37, R60, R37 ;  /* 0x000000253c25723e */ /* 0x000fe400000010ff */
[----:B------:R-:W-:Y:S01]  /*1f520*/  F2FP.BF16.F32.PACK_AB R82, R82, R31 ;  /* 0x0000001f5252723e */ /* 0x000fe200000010ff */
[----:B-1----:R-:W1:Y:S01]  /*1f530*/  S2R R3, SR_SWINHI ;  /* 0x0000000000037919 */ /* 0x002e620000002f00 */
        /* <DEDUP_REMOVED lines=17> */
[----:B-1----:R-:W-:Y:S02]  /*1f650*/  MOV R61, R3 ;  /* 0x00000003003d7202 */ /* 0x002fe40000000f00 */
[----:B------:R-:W-:-:S02]  /*1f660*/  F2FP.BF16.F32.PACK_AB R48, R57, R14 ;  /* 0x0000000e3930723e */ /* 0x000fc400000010ff */
[----:B------:R-:W-:Y:S02]  /*1f670*/  LOP3.LUT P0, R2, R90, 0x3, RZ, 0xc0, !PT ;  /* 0x000000035a027812 */ /* 0x000fe4000780c0ff */
[----:B------:R-:W-:Y:S02]  /*1f680*/  F2FP.BF16.F32.PACK_AB R5, R122, R5 ;  /* 0x000000057a05723e */ /* 0x000fe400000010ff */
[----:B------:R-:W-:Y:S02]  /*1f690*/  F2FP.BF16.F32.PACK_AB R4, R123, R4 ;  /* 0x000000047b04723e */ /* 0x000fe400000010ff */
[----:B------:R-:W-:Y:S02]  /*1f6a0*/  ISETP.EQ.OR P0, PT, R2, 0x3, !P0 ;  /* 0x000000030200780c */ /* 0x000fe40004702670 */
[----:B------:R-:W-:Y:S02]  /*1f6b0*/  F2FP.BF16.F32.PACK_AB R35, R124, R13 ;  /* 0x0000000d7c23723e */ /* 0x000fe400000010ff */
[----:B------:R-:W-:-:S02]  /*1f6c0*/  SEL R13, R5, R4, P0 ;  /* 0x00000004050d7207 */ /* 0x000fc40000000000 */
[----:B------:R-:W-:Y:S02]  /*1f6d0*/  SEL R2, R4, R5, P0 ;  /* 0x0000000504027207 */ /* 0x000fe40000000000 */
        /* <DEDUP_REMOVED lines=23> */
[----:B--2---:R-:W-:-:S03]  /*1f850*/  IMAD.WIDE R30, R83, 0x2, R60 ;  /* 0x00000002531e7825 */ /* 0x004fc600078e023c */
[C---:B------:R-:W-:Y:S02]  /*1f860*/  IADD3 R33, P3, R30.reuse, 0x8060, RZ ;  /* 0x000080601e217810 */ /* 0x040fe40007f7e0ff */
[C---:B------:R-:W-:Y:S02]  /*1f870*/  IADD3 R21, P4, R30.reuse, 0x4060, RZ ;  /* 0x000040601e157810 */ /* 0x040fe40007f9e0ff */
[----:B------:R-:W-:Y:S02]  /*1f880*/  LOP3.LUT R32, R33, 0x380, RZ, 0xc0, !PT ;  /* 0x0000038021207812 */ /* 0x000fe400078ec0ff */
[----:B------:R-:W-:Y:S02]  /*1f890*/  IADD3 R29, P2, R30, 0x8040, RZ ;  /* 0x000080401e1d7810 */ /* 0x000fe40007f5e0ff */
[----:B------:R-:W-:Y:S02]  /*1f8a0*/  SHF.R.U64 R32, R32, 0x3, RZ ;  /* 0x0000000320207819 */ /* 0x000fe400000012ff */
[----:B------:R-:W-:-:S02]  /*1f8b0*/  IADD3 R27, P1, R30, 0x8020, RZ ;  /* 0x000080201e1b7810 */ /* 0x000fc40007f3e0ff */
[----:B------:R-:W-:Y:S01]  /*1f8c0*/  LOP3.LUT R32, R32, R33, RZ, 0x3c, !PT ;  /* 0x0000002120207212 */ /* 0x000fe200078e3cff */
[----:B------:R-:W-:Y:S01]  /*1f8d0*/  IMAD.X R33, RZ, RZ, R31, P3 ;  /* 0x000000ffff217224 */ /* 0x000fe200018e061f */
[C---:B------:R-:W-:Y:S02]  /*1f8e0*/  IADD3 R25, P5, R30.reuse, 0x8000, RZ ;  /* 0x000080001e197810 */ /* 0x040fe40007fbe0ff */
[----:B------:R-:W-:Y:S02]  /*1f8f0*/  IADD3 R15, P3, R30, 0x4040, RZ ;  /* 0x000040401e0f7810 */ /* 0x000fe40007f7e0ff */
[----:B------:R-:W-:Y:S02]  /*1f900*/  LOP3.LUT R20, R21, 0x380, RZ, 0xc0, !PT ;  /* 0x0000038015147812 */ /* 0x000fe400078ec0ff */
[----:B------:R-:W-:Y:S02]  /*1f910*/  LOP3.LUT R28, R29, 0x380, RZ, 0xc0, !PT ;  /* 0x000003801d1c7812 */ /* 0x000fe400078ec0ff */
[----:B------:R-:W-:-:S02]  /*1f920*/  LOP3.LUT R26, R27, 0x380, RZ, 0xc0, !PT ;  /* 0x000003801b1a7812 */ /* 0x000fc400078ec0ff */
[----:B------:R-:W-:Y:S02]  /*1f930*/  LOP3.LUT R24, R25, 0x380, RZ, 0xc0, !PT ;  /* 0x0000038019187812 */ /* 0x000fe400078ec0ff */
[----:B------:R-:W-:Y:S02]  /*1f940*/  LOP3.LUT R14, R15, 0x380, RZ, 0xc0, !PT ;  /* 0x000003800f0e7812 */ /* 0x000fe400078ec0ff */
[----:B------:R-:W-:Y:S02]  /*1f950*/  SHF.R.U64 R20, R20, 0x3, RZ ;  /* 0x0000000314147819 */ /* 0x000fe400000012ff */
[----:B------:R-:W-:Y:S02]  /*1f960*/  SHF.R.U64 R28, R28, 0x3, RZ ;  /* 0x000000031c1c7819 */ /* 0x000fe400000012ff */
[----:B------:R-:W-:Y:S02]  /*1f970*/  SHF.R.U64 R26, R26, 0x3, RZ ;  /* 0x000000031a1a7819 */ /* 0x000fe400000012ff */
[----:B------:R-:W-:-:S02]  /*1f980*/  SHF.R.U64 R24, R24, 0x3, RZ ;  /* 0x0000000318187819 */ /* 0x000fc400000012ff */
[----:B------:R-:W-:Y:S02]  /*1f990*/  SHF.R.U64 R14, R14, 0x3, RZ ;  /* 0x000000030e0e7819 */ /* 0x000fe400000012ff */
[----:B------:R-:W-:Y:S01]  /*1f9a0*/  LOP3.LUT R20, R20, R21, RZ, 0x3c, !PT ;  /* 0x0000001514147212 */ /* 0x000fe200078e3cff */
[--C-:B------:R-:W-:Y:S01]  /*1f9b0*/  IMAD.X R21, RZ, RZ, R31.reuse, P4 ;  /* 0x000000ffff157224 */ /* 0x100fe200020e061f */
[----:B------:R-:W-:Y:S01]  /*1f9c0*/  LOP3.LUT R28, R28, R29, RZ, 0x3c, !PT ;  /* 0x0000001d1c1c7212 */ /* 0x000fe200078e3cff */
[--C-:B------:R-:W-:Y:S01]  /*1f9d0*/  IMAD.X R29, RZ, RZ, R31.reuse, P2 ;  /* 0x000000ffff1d7224 */ /* 0x100fe200010e061f */
[----:B------:R-:W-:Y:S01]  /*1f9e0*/  LOP3.LUT R26, R26, R27, RZ, 0x3c, !PT ;  /* 0x0000001b1a1a7212 */ /* 0x000fe200078e3cff */
[--C-:B------:R-:W-:Y:S01]  /*1f9f0*/  IMAD.X R27, RZ, RZ, R31.reuse, P1 ;  /* 0x000000ffff1b7224 */ /* 0x100fe200008e061f */
[----:B------:R-:W-:Y:S02]  /*1fa00*/  LOP3.LUT R24, R24, R25, RZ, 0x3c, !PT ;  /* 0x0000001918187212 */ /* 0x000fe400078e3cff */
[----:B------:R-:W-:Y:S01]  /*1fa10*/  LOP3.LUT R14, R14, R15, RZ, 0x3c, !PT ;  /* 0x0000000f0e0e7212 */ /* 0x000fe200078e3cff */
[----:B------:R-:W-:Y:S01]  /*1fa20*/  IMAD.X R15, RZ, RZ, R31, P3 ;  /* 0x000000ffff0f7224 */ /* 0x000fe200018e061f */
[----:B------:R-:W-:-:S02]  /*1fa30*/  IADD3.X R25, RZ, R31, RZ, P5, !PT ;  /* 0x0000001fff197210 */ /* 0x000fc40002ffe4ff */
        /* <DEDUP_REMOVED lines=40> */
[----:B---3--:R-:W-:Y:S01]  /*1fcc0*/  LOP3.LUT R3, R0, 0x2, RZ, 0x3c, !PT ;  /* 0x0000000200037812 */ /* 0x008fe200078e3cff */
[----:B------:R-:W-:Y:S06]  /*1fcd0*/  BRA.DIV UR4, `(.L_x_3541) ;  /* 0x000000ae047c7947 */ /* 0x000fec000b800000 */
[----:B------:R-:W-:Y:S01]  /*1fce0*/  SEL R21, R126, R39, P0 ;  /* 0x000000277e157207 */ /* 0x000fe20000000000 */
[----:B------:R-:W-:Y:S01]  /*1fcf0*/  SHFL.IDX PT, R6, R13, R0, 0x1c1f ;  /* 0x001c1f000d067589 */ /* 0x000fe200000e0000 */
[----:B------:R-:W-:Y:S02]  /*1fd00*/  SEL R24, R39, R126, P0 ;  /* 0x0000007e27187207 */ /* 0x000fe40000000000 */
[----:B------:R-:W-:Y:S01]  /*1fd10*/  SEL R27, R56, R89, P0 ;  /* 0x00000059381b7207 */ /* 0x000fe20000000000 */
[----:B------:R1:W2:Y:S01]  /*1fd20*/  SHFL.IDX PT, R5, R2, R3, 0x1c1f ;  /* 0x001c1f0302057589 */ /* 0x0002a200000e0000 */
[----:B------:R-:W-:Y:S02]  /*1fd30*/  SEL R32, R89, R56, P0 ;  /* 0x0000003859207207 */ /* 0x000fe40000000000 */
[----:B------:R-:W-:Y:S01]  /*1fd40*/  SEL R39, R72, R41, P0 ;  /* 0x0000002948277207 */ /* 0x000fe20000000000 */
[----:B------:R-:W-:Y:S01]  /*1fd50*/  SHFL.IDX PT, R26, R21, R0, 0x1c1f ;  /* 0x001c1f00151a7589 */ /* 0x000fe200000e0000 */
[----:B------:R-:W-:-:S02]  /*1fd60*/  SEL R56, R41, R72, P0 ;  /* 0x0000004829387207 */ /* 0x000fc40000000000 */
[----:B------:R-:W-:Y:S01]  /*1fd70*/  SEL R41, R62, R43, P0 ;  /* 0x0000002b3e297207 */ /* 0x000fe20000000000 */
[----:B------:R-:W-:Y:S01]  /*1fd80*/  SHFL.IDX PT, R58, R39, R0, 0x1c1f ;  /* 0x001c1f00273a7589 */ /* 0x000fe200000e0000 */
[----:B------:R-:W-:Y:S01]  /*1fd90*/  SEL R62, R43, R62, P0 ;  /* 0x0000003e2b3e7207 */ /* 0x000fe20000000000 */
[----:B-1----:R-:W-:Y:S01]  /*1fda0*/  IMAD.MOV.U32 R2, RZ, RZ, RZ ;  /* 0x000000ffff027224 */ /* 0x002fe200078e00ff */
        /* <DEDUP_REMOVED lines=28> */
[----:B------:R-:W3:Y:S01]  /*1ff70*/  SHFL.IDX PT, R27, R32, R3, 0x1c1f ;  /* 0x001c1f03201b7589 */ /* 0x000ee200000e0000 */
        /* <DEDUP_REMOVED lines=20> */
[----:B------:R-:W0:Y:S01]  /*200c0*/  SHFL.IDX PT, R25, R28, R3, 0x1c1f ;  /* 0x001c1f031c197589 */ /* 0x000e2200000e0000 */
[----:B------:R-:W-:-:S02]  /*200d0*/  SEL R59, R42, R65, P0 ;  /* 0x000000412a3b7207 */ /* 0x000fc40000000000 */
[----:B------:R-:W-:Y:S01]  /*200e0*/  SEL R80, R65, R42, P0 ;  /* 0x0000002a41507207 */ /* 0x000fe20000000000 */
[----:B------:R-:W0:Y:S01]  /*200f0*/  SHFL.IDX PT, R29, R36, R3, 0x1c1f ;  /* 0x001c1f03241d7589 */ /* 0x000e2200000e0000 */
[----:B------:R-:W-:Y:S02]  /*20100*/  SEL R82, R91, R82, P0 ;  /* 0x000000525b527207 */ /* 0x000fe40000000000 */
[----:B------:R-:W-:Y:S01]  /*20110*/  SEL R65, R84, R93, P0 ;  /* 0x0000005d54417207 */ /* 0x000fe20000000000 */
[----:B------:R-:W-:Y:S01]  /*20120*/  SHFL.IDX PT, R42, R31, R0, 0x1c1f ;  /* 0x001c1f001f2a7589 */ /* 0x000fe200000e0000 */
[----:B------:R-:W-:Y:S02]  /*20130*/  SEL R84, R93, R84, P0 ;  /* 0x000000545d547207 */ /* 0x000fe40000000000 */
[----:B--2---:R-:W-:Y:S01]  /*20140*/  SEL R4, R6, R5, P0 ;  /* 0x0000000506047207 */ /* 0x004fe20000000000 */
[----:B------:R-:W2:Y:S01]  /*20150*/  SHFL.IDX PT, R31, R40, R3, 0x1c1f ;  /* 0x001c1f03281f7589 */ /* 0x000ea200000e0000 */
[----:B-1----:R-:W-:-:S02]  /*20160*/  SEL R8, R10, R7, P0 ;  /* 0x000000070a087207 */ /* 0x002fc40000000000 */
[----:B------:R-:W-:Y:S01]  /*20170*/  SEL R6, R5, R6, P0 ;  /* 0x0000000605067207 */ /* 0x000fe20000000000 */
[----:B------:R-:W1:Y:S01]  /*20180*/  SHFL.IDX PT, R33, R44, R3, 0x1c1f ;  /* 0x001c1f032c217589 */ /* 0x000e6200000e0000 */
[----:B------:R-:W-:Y:S02]  /*20190*/  SEL R10, R7, R10, P0 ;  /* 0x0000000a070a7207 */ /* 0x000fe40000000000 */
[----:B---3--:R-:W-:Y:S01]  /*201a0*/  SEL R32, R34, R27, P0 ;  /* 0x0000001b22207207 */ /* 0x008fe20000000000 */
[----:B------:R-:W3:Y:S01]  /*201b0*/  SHFL.IDX PT, R35, R48, R3, 0x1c1f ;  /* 0x001c1f0330237589 */ /* 0x000ee200000e0000 */
[----:B----4-:R-:W-:Y:S02]  /*201c0*/  SEL R12, R9, R20, P0 ;  /* 0x00000014090c7207 */ /* 0x010fe40000000000 */
[----:B------:R-:W-:Y:S01]  /*201d0*/  SEL R14, R20, R9, P0 ;  /* 0x00000009140e7207 */ /* 0x000fe20000000000 */
[----:B------:R-:W4:Y:S01]  /*201e0*/  SHFL.IDX PT, R37, R52, R3, 0x1c1f ;  /* 0x001c1f0334257589 */ /* 0x000f2200000e0000 */
[----:B0-----:R-:W-:-:S02]  /*201f0*/  SEL R28, R30, R25, P0 ;  /* 0x000000191e1c7207 */ /* 0x001fc40000000000 */
        /* <DEDUP_REMOVED lines=8> */
[----:B--2---:R-:W-:-:S02]  /*20280*/  SEL R40, R42, R31, P0 ;  /* 0x0000001f2a287207 */ /* 0x004fc40000000000 */
[----:B------:R-:W-:Y:S01]  /*20290*/  SEL R42, R31, R42, P0 ;  /* 0x0000002a1f2a7207 */ /* 0x000fe20000000000 */
[----:B------:R-:W-:Y:S01]  /*202a0*/  SHFL.IDX PT, R51, R51, R0, 0x1c1f ;  /* 0x001c1f0033337589 */ /* 0x000fe200000e0000 */
[----:B-1----:R-:W-:Y:S02]  /*202b0*/  SEL R44, R46, R33, P0 ;  /* 0x000000212e2c7207 */ /* 0x002fe40000000000 */
[----:B------:R-:W-:Y:S01]  /*202c0*/  SEL R46, R33, R46, P0 ;  /* 0x0000002e212e7207 */ /* 0x000fe20000000000 */
[----:B------:R-:W-:Y:S01]  /*202d0*/  SHFL.IDX PT, R53, R53, R0, 0x1c1f ;  /* 0x001c1f0035357589 */ /* 0x000fe200000e0000 */
[----:B---3--:R-:W-:Y:S02]  /*202e0*/  SEL R48, R50, R35, P0 ;  /* 0x0000002332307207 */ /* 0x008fe40000000000 */
[----:B------:R-:W-:Y:S01]  /*202f0*/  SEL R50, R35, R50, P0 ;  /* 0x0000003223327207 */ /* 0x000fe20000000000 */
[----:B------:R-:W-:Y:S01]  /*20300*/  SHFL.IDX PT, R55, R55, R0, 0x1c1f ;  /* 0x001c1f0037377589 */ /* 0x000fe200000e0000 */
[----:B----4-:R-:W-:-:S02]  /*20310*/  SEL R52, R54, R37, P0 ;  /* 0x0000002536347207 */ /* 0x010fc40000000000 */
[----:B------:R-:W-:Y:S01]  /*20320*/  SEL R54, R37, R54, P0 ;  /* 0x0000003625367207 */ /* 0x000fe20000000000 */
[----:B------:R-:W0:Y:S01]  /*20330*/  SHFL.IDX PT, R21, R24, R3, 0x1c1f ;  /* 0x001c1f0318157589 */ /* 0x000e2200000e0000 */
[----:B------:R-:W-:Y:S02]  /*20340*/  SEL R58, R39, R58, P0 ;  /* 0x0000003a273a7207 */ /* 0x000fe40000000000 */
[----:B------:R-:W-:Y:S01]  /*20350*/  SEL R5, R41, R62, P0 ;  /* 0x0000003e29057207 */ /* 0x000fe20000000000 */
[----:B------:R-:W1:Y:S01]  /*20360*/  SHFL.IDX PT, R66, R66, R3, 0x1c1f ;  /* 0x001c1f0342427589 */ /* 0x000e6200000e0000 */
[----:B------:R-:W-:Y:S02]  /*20370*/  SEL R7, R62, R41, P0 ;  /* 0x000000293e077207 */ /* 0x000fe40000000000 */
[----:B------:R-:W-:Y:S01]  /*20380*/  SEL R9, R43, R64, P0 ;  /* 0x000000402b097207 */ /* 0x000fe20000000000 */
[----:B------:R-:W2:Y:S01]  /*20390*/  SHFL.IDX PT, R68, R68, R3, 0x1c1f ;  /* 0x001c1f0344447589 */ /* 0x000ea200000e0000 */
[----:B------:R-:W-:-:S03]  /*203a0*/  SEL R11, R64, R43, P0 ;  /* 0x0000002b400b7207 */ /* 0x000fc60000000000 */
[----:B------:R-:W3:Y:S04]  /*203b0*/  SHFL.IDX PT, R70, R70, R3, 0x1c1f ;  /* 0x001c1f0346467589 */ /* 0x000ee800000e0000 */
[----:B------:R-:W4:Y:S04]  /*203c0*/  SHFL.IDX PT, R72, R72, R3, 0x1c1f ;  /* 0x001c1f0348487589 */ /* 0x000f2800000e0000 */
[----:B------:R-:W4:Y:S04]  /*203d0*/  SHFL.IDX PT, R74, R74, R3, 0x1c1f ;  /* 0x001c1f034a4a7589 */ /* 0x000f2800000e0000 */
[----:B------:R-:W4:Y:S01]  /*203e0*/  SHFL.IDX PT, R76, R76, R3, 0x1c1f ;  /* 0x001c1f034c4c7589 */ /* 0x000f2200000e0000 */
[----:B0-----:R-:W-:-:S02]  /*203f0*/  SEL R24, R26, R21, P0 ;  /* 0x000000151a187207 */ /* 0x001fc40000000000 */
        /* <DEDUP_REMOVED lines=10> */
[----:B------:R-:W0:Y:S01]  /*204a0*/  SHFL.IDX PT, R78, R78, R3, 0x1c1f ;  /* 0x001c1f034e4e7589 */ /* 0x000e2200000e0000 */
[----:B----4-:R-:W-:Y:S02]  /*204b0*/  SEL R33, R51, R72, P0 ;  /* 0x0000004833217207 */ /* 0x010fe40000000000 */
[----:B------:R-:W-:Y:S01]  /*204c0*/  SEL R35, R72, R51, P0 ;  /* 0x0000003348237207 */ /* 0x000fe20000000000 */
[----:B------:R-:W1:Y:S01]  /*204d0*/  SHFL.IDX PT, R80, R80, R3, 0x1c1f ;  /* 0x001c1f0350507589 */ /* 0x000e6200000e0000 */
[----:B------:R-:W-:Y:S02]  /*204e0*/  SEL R37, R53, R74, P0 ;  /* 0x0000004a35257207 */ /* 0x000fe40000000000 */
[----:B------:R-:W-:Y:S01]  /*204f0*/  SEL R39, R74, R53, P0 ;  /* 0x000000354a277207 */ /* 0x000fe20000000000 */
[----:B------:R-:W2:Y:S01]  /*20500*/  SHFL.IDX PT, R82, R82, R3, 0x1c1f ;  /* 0x001c1f0352527589 */ /* 0x000ea200000e0000 */
[----:B------:R-:W-:-:S02]  /*20510*/  SEL R41, R55, R76, P0 ;  /* 0x0000004c37297207 */ /* 0x000fc40000000000 */
[----:B------:R-:W-:Y:S01]  /*20520*/  SEL R43, R76, R55, P0 ;  /* 0x000000374c2b7207 */ /* 0x000fe20000000000 */
[----:B------:R3:W4:Y:S04]  /*20530*/  SHFL.IDX PT, R65, R65, R0, 0x1c1f ;  /* 0x001c1f0041417589 */ /* 0x00072800000e0000 */
[----:B------:R3:W3:Y:S01]  /*20540*/  SHFL.IDX PT, R84, R84, R3, 0x1c1f ;  /* 0x001c1f0354547589 */ /* 0x0006e200000e0000 */
[----:B0-----:R-:W-:Y:S02]  /*20550*/  SEL R45, R57, R78, P0 ;  /* 0x0000004e392d7207 */ /* 0x001fe40000000000 */
[----:B------:R-:W-:Y:S02]  /*20560*/  SEL R47, R78, R57, P0 ;  /* 0x000000394e2f7207 */ /* 0x000fe40000000000 */
[----:B-1----:R-:W-:-:S02]  /*20570*/  SEL R49, R59, R80, P0 ;  /* 0x000000503b317207 */ /* 0x002fc40000000000 */
[----:B------:R-:W-:Y:S02]  /*20580*/  SEL R51, R80, R59, P0 ;  /* 0x0000003b50337207 */ /* 0x000fe40000000000 */
[----:B--2---:R-:W-:Y:S02]  /*20590*/  SEL R53, R63, R82, P0 ;  /* 0x000000523f357207 */ /* 0x004fe40000000000 */
[----:B------:R-:W-:-:S07]  /*205a0*/  SEL R55, R82, R63, P0 ;  /* 0x0000003f52377207 */ /* 0x000fce0000000000 */
.L_x_3773:
[----:B------:R-:W2:Y:S01]  /*205b0*/  LDL.LU R64, [R1+0x24] ;  /* 0x0000240001407983 */ /* 0x000ea20000300800 */
[----:B------:R-:W-:Y:S05]  /*205c0*/  WARPSYNC.ALL ;  /* 0x0000000000007948 */ /* 0x000fea0003800000 */
[----:B------:R-:W2:Y:S01]  /*205d0*/  LDL.LU R63, [R1+0x28] ;  /* 0x00002800013f7983 */ /* 0x000ea20000300800 */
[----:B------:R-:W-:Y:S01]  /*205e0*/  ULDC.64 UR4, c[0x0][0xc00] ;  /* 0x0003000000047ab9 */ /* 0x000fe20000000a00 */
[----:B---34-:R-:W-:Y:S01]  /*205f0*/  SEL R57, R65, R84, P0 ;  /* 0x0000005441397207 */ /* 0x018fe20000000000 */
[----:B------:R-:W0:Y:S08]  /*20600*/  LDC R0, c[0x0][0xbe8] ;  /* 0x0002fa00ff007b82 */ /* 0x000e300000000800 */
[----:B------:R-:W-:Y:S01]  /*20610*/  BAR.SYNC.DEFER_BLOCKING 0x1, 0x100 ;  /* 0x0044000000007b1d */ /* 0x000fe20000010000 */
[----:B------:R-:W-:-:S02]  /*20620*/  ISETP.NE.U32.AND P1, PT, RZ, UR4, PT ;  /* 0x00000004ff007c0c */ /* 0x000fc4000bf25070 */
[----:B------:R-:W-:Y:S02]  /*20630*/  SEL R59, R84, R65, P0 ;  /* 0x00000041543b7207 */ /* 0x000fe40000000000 */
[----:B------:R-:W-:Y:S01]  /*20640*/  ISETP.NE.AND.EX P1, PT, RZ, UR5, PT, P1 ;  /* 0x00000005ff007c0c */ /* 0x000fe2000bf25310 */
[----:B------:R-:W3:Y:S04]  /*20650*/  LDL R62, [R1+0x7c] ;  /* 0x00007c00013e7983 */ /* 0x000ee80000100800 */
[----:B------:R-:W3:Y:S04]  /*20660*/  LDL R66, [R1+0x30] ;  /* 0x0000300001427983 */ /* 0x000ee80000100800 */
[----:B------:R-:W-:Y:S04]  /*20670*/  STSM.16.M88.4 [R79], R4 ;  /* 0x000000044f007844 */ /* 0x000fe80000000200 */
[----:B------:R3:W-:Y:S04]  /*20680*/  STSM.16.M88.4 [R87], R8 ;  /* 0x0000000857007844 */ /* 0x0007e80000000200 */
        /* <DEDUP_REMOVED lines=9> */
[----:B------:R1:W-:Y:S01]  /*20720*/  STSM.16.M88.4 [R73], R56 ;  /* 0x0000003849007844 */ /* 0x0003e20000000200 */
[----:B------:R-:W-:Y:S01]  /*20730*/  BAR.SYNC.DEFER_BLOCKING 0x1, 0x100 ;  /* 0x0044000000007b1d */ /* 0x000fe20000010000 */
[----:B--2---:R-:W-:-:S04]  /*20740*/  IADD3 R20, P2, R64, UR4, RZ ;  /* 0x0000000440147c10 */ /* 0x004fc8000ff5e0ff */
[----:B------:R-:W-:Y:S01]  /*20750*/  IADD3.X R21, R63, UR5, RZ, P2, !PT ;  /* 0x000000053f157c10 */ /* 0x000fe200097fe4ff */
[----:B------:R-:W-:Y:S02]  /*20760*/  ULDC.64 UR4, c[0x0][0xc08] ;  /* 0x0003020000047ab9 */ /* 0x000fe40000000a00 */
[----:B------:R-:W-:Y:S02]  /*20770*/  ISETP.NE.U32.AND P0, PT, RZ, UR4, PT ;  /* 0x00000004ff007c0c */ /* 0x000fe4000bf05070 */
[----:B------:R1:W5:Y:S01]  /*20780*/  @P1 LDG.E R2, desc[UR54][R20.64] ;  /* 0x0000003614021981 */ /* 0x000362000c1e1900 */
[----:B0-----:R-:W-:Y:S02]  /*20790*/  ISETP.NE.AND P2, PT, R0, 0x1, PT ;  /* 0x000000010000780c */ /* 0x001fe40003f45270 */
[----:B------:R-:W-:Y:S01]  /*207a0*/  ISETP.NE.AND.EX P0, PT, RZ, UR5, PT, P0 ;  /* 0x00000005ff007c0c */ /* 0x000fe2000bf05300 */
[----:B---3--:R-:W-:-:S10]  /*207b0*/  IMAD R8, R66, 0x80, R62 ;  /* 0x0000008042087824 */ /* 0x008fd400078e023e */
[----:B------:R-:W0:Y:S02]  /*207c0*/  @P2 LDC R3, c[0x0][0xbec] ;  /* 0x0002fb00ff032b82 */ /* 0x000e240000000800 */
[----:B------:R-:W-:Y:S01]  /*207d0*/  @P0 IADD3 R4, P3, R64, UR4, RZ ;  /* 0x0000000440040c10 */ /* 0x000fe2000ff7e0ff */
[----:B------:R-:W-:Y:S02]  /*207e0*/  ULDC UR4, c[0x0][0xa88] ;  /* 0x0002a20000047ab9 */ /* 0x000fe40000000800 */
[----:B------:R-:W-:Y:S01]  /*207f0*/  IMAD.U32 R7, RZ, RZ, UR4 ;  /* 0x00000004ff077e24 */ /* 0x000fe2000f8e00ff */
[----:B------:R-:W-:Y:S02]  /*20800*/  @P0 IADD3.X R5, R63, UR5, RZ, P3, !PT ;  /* 0x000000053f050c10 */ /* 0x000fe40009ffe4ff */
[----:B------:R-:W2:Y:S03]  /*20810*/  @P2 LDC R11, c[0x0][0xbf0] ;  /* 0x0002fc00ff0b2b82 */ /* 0x000ea60000000800 */
[----:B------:R1:W5:Y:S01]  /*20820*/  @P0 LDG.E R7, desc[UR54][R4.64] ;  /* 0x0000003604070981 */ /* 0x000362000c1e1900 */
[----:B------:R-:W-:Y:S05]  /*20830*/  @P0 BRA `(.L_x_3542) ;  /* 0x0000000000100947 */ /* 0x000fea0003800000 */
[----:B------:R-:W-:Y:S05]  /*20840*/  @!P1 BRA `(.L_x_3542) ;  /* 0x00000000000c9947 */ /* 0x000fea0003800000 */
[----:B-1----:R-:W3:Y:S04]  /*20850*/  LDG.E R4, desc[UR54][R20.64] ;  /* 0x0000003614047981 */ /* 0x002ee8000c1e1900 */
[----:B-----5:R-:W3:Y:S02]  /*20860*/  LDG.E R7, desc[UR54][R20.64+0x4] ;  /* 0x0000043614077981 */ /* 0x020ee4000c1e1900 */
[----:B---3--:R-:W-:-:S07]  /*20870*/  IMAD.IADD R7, R7, 0x1, -R4 ;  /* 0x0000000107077824 */ /* 0x008fce00078e0a04 */
.L_x_3542:
[----:B-1----:R-:W3:Y:S01]  /*20880*/  LDL.LU R12, [R1+0x2c] ;  /* 0x00002c00010c7983 */ /* 0x002ee20000300800 */
[----:B------:R-:W-:Y:S01]  /*20890*/  VIADD R67, R90, 0xffffff80 ;  /* 0xffffff805a437836 */ /* 0x000fe20000000000 */
[----:B------:R-:W-:Y:S02]  /*208a0*/  ULDC.64 UR4, c[0x0][0xb90] ;  /* 0x0002e40000047ab9 */ /* 0x000fe40000000a00 */
[----:B------:R-:W4:Y:S04]  /*208b0*/  LDL.LU R10, [R1+0x10] ;  /* 0x00001000010a7983 */ /* 0x000f280000300800 */
[----:B------:R-:W4:Y:S01]  /*208c0*/  LDL.LU R69, [R1+0x20] ;  /* 0x0000200001457983 */ /* 0x000f220000300800 */
[----:B0-----:R-:W-:Y:S01]  /*208d0*/  @P2 IMAD.HI.U32 R4, R8, R3, RZ ;  /* 0x0000000308042227 */ /* 0x001fe200078e00ff */
[----:B-----5:R-:W-:-:S02]  /*208e0*/  SHF.R.S32.HI R3, RZ, 0x1f, R2 ;  /* 0x0000001fff037819 */ /* 0x020fc40000011402 */
[----:B------:R-:W4:Y:S01]  /*208f0*/  LDL R14, [R1+0x74] ;  /* 0x00007400010e7983 */ /* 0x000f220000100800 */
[----:B------:R-:W-:Y:S01]  /*20900*/  SHF.R.S32.HI R68, RZ, 0x1f, R67 ;  /* 0x0000001fff447819 */ /* 0x000fe20000011443 */
[----:B------:R-:W-:Y:S01]  /*20910*/  IMAD.MOV.U32 R9, RZ, RZ, R8 ;  /* 0x000000ffff097224 */ /* 0x000fe200078e0008 */
[----:B--2---:R-:W-:Y:S01]  /*20920*/  @P2 SHF.R.U32.HI R9, RZ, R11, R4 ;  /* 0x0000000bff092219 */ /* 0x004fe20000011604 */
[----:B------:R-:W0:Y:S01]  /*20930*/  S2R R20, SR_TID.X ;  /* 0x0000000000147919 */ /* 0x000e220000002100 */
[----:B------:R-:W-:-:S03]  /*20940*/  LEA.HI R68, R68, R67, RZ, 0x3 ;  /* 0x0000004344447211 */ /* 0x000fc600078f18ff */
[----:B------:R-:W-:Y:S01]  /*20950*/  IMAD.MOV R15, RZ, RZ, -R9 ;  /* 0x000000ffff0f7224 */ /* 0x000fe200078e0a09 */
[----:B------:R-:W-:-:S04]  /*20960*/  SHF.R.S32.HI R68, RZ, 0x3, R68 ;  /* 0x00000003ff447819 */ /* 0x000fc80000011444 */
[----:B------:R-:W-:-:S05]  /*20970*/  LEA R13, R68, R234, 0x6 ;  /* 0x000000ea440d7211 */ /* 0x000fca00078e30ff */
[----:B------:R-:W-:Y:S01]  /*20980*/  IMAD.WIDE R60, R13, 0x2, R60 ;  /* 0x000000020d3c7825 */ /* 0x000fe200078e023c */
[----:B------:R-:W-:Y:S02]  /*20990*/  SHF.R.S32.HI R13, RZ, 0x1f, R9 ;  /* 0x0000001fff0d7819 */ /* 0x000fe40000011409 */
[----:B------:R-:W-:Y:S01]  /*209a0*/  IADD3 R25, P3, R60, 0x3000, RZ ;  /* 0x000030003c197810 */ /* 0x000fe20007f7e0ff */
[----:B0-----:R-:W-:-:S05]  /*209b0*/  VIADD R21, R20, 0xffffff80 ;  /* 0xffffff8014157836 */ /* 0x001fca0000000000 */
[----:B------:R-:W-:-:S04]  /*209c0*/  SHF.R.S32.HI R20, RZ, 0x1f, R21 ;  /* 0x0000001fff147819 */ /* 0x000fc80000011415 */
[----:B------:R-:W-:Y:S02]  /*209d0*/  LEA.HI R20, R20, R21, RZ, 0x7 ;  /* 0x0000001514147211 */ /* 0x000fe400078f38ff */
[----:B------:R-:W-:Y:S02]  /*209e0*/  LOP3.LUT R24, R25, 0x380, RZ, 0xc0, !PT ;  /* 0x0000038019187812 */ /* 0x000fe400078ec0ff */
[----:B------:R-:W-:Y:S02]  /*209f0*/  LOP3.LUT R20, R20, 0xffffff80, RZ, 0xc0, !PT ;  /* 0xffffff8014147812 */ /* 0x000fe400078ec0ff */
[----:B------:R-:W-:-:S03]  /*20a00*/  SHF.R.U64 R24, R24, 0x3, RZ ;  /* 0x0000000318187819 */ /* 0x000fc600000012ff */
[----:B------:R-:W-:Y:S01]  /*20a10*/  IMAD.IADD R20, R21, 0x1, -R20 ;  /* 0x0000000115147824 */ /* 0x000fe200078e0a14 */
[----:B------:R-:W-:Y:S01]  /*20a20*/  LOP3.LUT R24, R24, R25, RZ, 0x3c, !PT ;  /* 0x0000001918187212 */ /* 0x000fe200078e3cff */
[----:B------:R-:W-:Y:S01]  /*20a30*/  IMAD.X R25, RZ, RZ, R61, P3 ;  /* 0x000000ffff197224 */ /* 0x000fe200018e063d */
[C---:B------:R-:W-:Y:S02]  /*20a40*/  IADD3 R45, P3, R60.reuse, 0x8000, RZ ;  /* 0x000080003c2d7810 */ /* 0x040fe40007f7e0ff */
[----:B------:R-:W-:Y:S01]  /*20a50*/  IADD3 R29, P5, R60, 0x4000, RZ ;  /* 0x000040003c1d7810 */ /* 0x000fe20007fbe0ff */
[----:B------:R-:W-:Y:S01]  /*20a60*/  IMAD R65, R7, R0, RZ ;  /* 0x0000000007417224 */ /* 0x000fe200078e02ff */
[----:B------:R-:W-:Y:S02]  /*20a70*/  LOP3.LUT R44, R45, 0x380, RZ, 0xc0, !PT ;  /* 0x000003802d2c7812 */ /* 0x000fe400078ec0ff */
[----:B------:R-:W-:Y:S02]  /*20a80*/  LOP3.LUT R28, R29, 0x380, RZ, 0xc0, !PT ;  /* 0x000003801d1c7812 */ /* 0x000fe400078ec0ff */
[----:B------:R-:W-:-:S02]  /*20a90*/  SHF.R.U64 R44, R44, 0x3, RZ ;  /* 0x000000032c2c7819 */ /* 0x000fc400000012ff */
[----:B------:R-:W-:Y:S02]  /*20aa0*/  SHF.R.U64 R28, R28, 0x3, RZ ;  /* 0x000000031c1c7819 */ /* 0x000fe400000012ff */
[----:B------:R-:W-:Y:S01]  /*20ab0*/  LOP3.LUT R44, R44, R45, RZ, 0x3c, !PT ;  /* 0x0000002d2c2c7212 */ /* 0x000fe200078e3cff */
[----:B------:R-:W-:Y:S01]  /*20ac0*/  IMAD.X R45, RZ, RZ, R61, P3 ;  /* 0x000000ffff2d7224 */ /* 0x000fe200018e063d */
[----:B------:R-:W-:Y:S02]  /*20ad0*/  LOP3.LUT R28, R28, R29, RZ, 0x3c, !PT ;  /* 0x0000001d1c1c7212 */ /* 0x000fe400078e3cff */
[----:B------:R-:W-:Y:S02]  /*20ae0*/  IADD3.X R29, RZ, R61, RZ, P5, !PT ;  /* 0x0000003dff1d7210 */ /* 0x000fe40002ffe4ff */
[C---:B------:R-:W-:Y:S02]  /*20af0*/  IADD3 R49, P5, R60.reuse, 0x9000, RZ ;  /* 0x000090003c317810 */ /* 0x040fe40007fbe0ff */
[----:B------:R-:W-:-:S02]  /*20b00*/  LOP3.LUT R7, R60, 0x380, RZ, 0xc0, !PT ;  /* 0x000003803c077812 */ /* 0x000fc400078ec0ff */
[----:B------:R-:W-:Y:S02]  /*20b10*/  LOP3.LUT R48, R49, 0x380, RZ, 0xc0, !PT ;  /* 0x0000038031307812 */ /* 0x000fe400078ec0ff */
[----:B------:R-:W-:Y:S02]  /*20b20*/  SHF.R.U64 R7, R7, 0x3, RZ ;  /* 0x0000000307077819 */ /* 0x000fe400000012ff */
[----:B------:R-:W-:Y:S02]  /*20b30*/  SHF.R.S32.HI R70, RZ, 0x1f, R67 ;  /* 0x0000001fff467819 */ /* 0x000fe40000011443 */
[----:B------:R-:W-:Y:S02]  /*20b40*/  SHF.R.U64 R48, R48, 0x3, RZ ;  /* 0x0000000330307819 */ /* 0x000fe400000012ff */
[----:B------:R-:W-:Y:S02]  /*20b50*/  LEA.HI R70, R70, R67, RZ, 0x3 ;  /* 0x0000004346467211 */ /* 0x000fe400078f18ff */
[----:B------:R-:W-:Y:S01]  /*20b60*/  LOP3.LUT R48, R48, R49, RZ, 0x3c, !PT ;  /* 0x0000003130307212 */ /* 0x000fe200078e3cff */
[----:B------:R-:W-:Y:S01]  /*20b70*/  IMAD.X R49, RZ, RZ, R61, P5 ;  /* 0x000000ffff317224 */ /* 0x000fe200028e063d */
[----:B------:R-:W-:-:S05]  /*20b80*/  LOP3.LUT R70, R70, 0xfffffff8, RZ, 0xc0, !PT ;  /* 0xfffffff846467812 */ /* 0x000fca00078ec0ff */
[----:B------:R-:W-:Y:S02]  /*20b90*/  IMAD.IADD R70, R67, 0x1, -R70 ;  /* 0x0000000143467824 */ /* 0x000fe400078e0a46 */
[----:B------:R-:W0:Y:S01]  /*20ba0*/  @P2 LDC R67, c[0x0][0xbf0] ;  /* 0x0002fc00ff432b82 */ /* 0x000e220000000800 */
[----:B------:R-:W-:Y:S01]  /*20bb0*/  BSSY B1, `(.L_x_3543) ;  /* 0x000009d000017945 */ /* 0x000fe20003800000 */
[----:B---3--:R-:W-:Y:S02]  /*20bc0*/  SEL R62, R12, RZ, !P1 ;  /* 0x000000ff0c3e7207 */ /* 0x008fe40004800000 */
[----:B----4-:R-:W-:Y:S02]  /*20bd0*/  SEL R63, R10, RZ, !P1 ;  /* 0x000000ff0a3f7207 */ /* 0x010fe40004800000 */
[----:B------:R-:W-:Y:S01]  /*20be0*/  SHF.R.S32.HI R64, RZ, 0x1f, R69 ;  /* 0x0000001fff407819 */ /* 0x000fe20000011445 */
        /* <DEDUP_REMOVED lines=16> */
[----:B------:R-:W-:-:S03]  /*20cf0*/  ULDC.64 UR4, c[0x0][0xb50] ;  /* 0x0002d40000047ab9 */ /* 0x000fc60000000a00 */
[----:B------:R-:W-:Y:S01]  /*20d00*/  IMAD.IADD R5, R5, 0x1, R13 ;  /* 0x0000000105057824 */ /* 0x000fe200078e020d */
[----:B------:R-:W-:Y:S02]  /*20d10*/  IADD3 R13, P1, R60, 0x2000, RZ ;  /* 0x000020003c0d7810 */ /* 0x000fe40007f3e0ff */
[C---:B------:R-:W-:Y:S02]  /*20d20*/  LEA R6, P0, R4.reuse, UR4, 0x2 ;  /* 0x0000000404067c11 */ /* 0x040fe4000f8010ff */
[----:B------:R-:W-:Y:S02]  /*20d30*/  LOP3.LUT R12, R13, 0x380, RZ, 0xc0, !PT ;  /* 0x000003800d0c7812 */ /* 0x000fe400078ec0ff */
[----:B------:R-:W-:Y:S02]  /*20d40*/  LEA.HI.X R10, R4, UR5, R5, 0x2, P0 ;  /* 0x00000005040a7c11 */ /* 0x000fe400080f1405 */
[----:B------:R-:W-:Y:S02]  /*20d50*/  IADD3 R9, P4, R60, 0x1000, RZ ;  /* 0x000010003c097810 */ /* 0x000fe40007f9e0ff */
[----:B------:R-:W-:Y:S01]  /*20d60*/  SHF.R.U64 R12, R12, 0x3, RZ ;  /* 0x000000030c0c7819 */ /* 0x000fe200000012ff */
[----:B------:R-:W-:Y:S01]  /*20d70*/  SHFL.IDX PT, R54, R6, 0x1, 0x1c1f ;  /* 0x003c1f0006367f89 */ /* 0x000fe200000e0000 */
[----:B------:R-:W-:Y:S01]  /*20d80*/  IADD3 R33, P0, R60, 0x5000, RZ ;  /* 0x000050003c217810 */ /* 0x000fe20007f1e0ff */
[----:B------:R-:W-:Y:S01]  /*20d90*/  IMAD R4, R66, 0x80, R14 ;  /* 0x0000008042047824 */ /* 0x000fe200078e020e */
[----:B------:R-:W-:Y:S01]  /*20da0*/  LOP3.LUT R8, R9, 0x380, RZ, 0xc0, !PT ;  /* 0x0000038009087812 */ /* 0x000fe200078ec0ff */
[----:B------:R-:W-:Y:S01]  /*20db0*/  ULDC.64 UR4, c[0x0][0xaa0] ;  /* 0x0002a80000047ab9 */ /* 0x000fe20000000a00 */
[----:B------:R-:W-:-:S02]  /*20dc0*/  LOP3.LUT R32, R33, 0x380, RZ, 0xc0, !PT ;  /* 0x0000038021207812 */ /* 0x000fc400078ec0ff */
[----:B------:R-:W-:Y:S01]  /*20dd0*/  LOP3.LUT R12, R12, R13, RZ, 0x3c, !PT ;  /* 0x0000000d0c0c7212 */ /* 0x000fe200078e3cff */
[--C-:B------:R-:W-:Y:S01]  /*20de0*/  IMAD.X R13, RZ, RZ, R61.reuse, P1 ;  /* 0x000000ffff0d7224 */ /* 0x100fe200008e063d */
[----:B------:R-:W-:Y:S02]  /*20df0*/  SHF.R.U64 R8, R8, 0x3, RZ ;  /* 0x0000000308087819 */ /* 0x000fe400000012ff */
[----:B------:R-:W-:Y:S02]  /*20e00*/  SHF.R.U64 R32, R32, 0x3, RZ ;  /* 0x0000000320207819 */ /* 0x000fe400000012ff */
[----:B------:R-:W-:Y:S02]  /*20e10*/  IADD3 R41, P1, R60, 0x7000, RZ ;  /* 0x000070003c297810 */ /* 0x000fe40007f3e0ff */
[----:B------:R-:W-:Y:S01]  /*20e20*/  LOP3.LUT R8, R8, R9, RZ, 0x3c, !PT ;  /* 0x0000000908087212 */ /* 0x000fe200078e3cff */
[--C-:B------:R-:W-:Y:S01]  /*20e30*/  IMAD.X R9, RZ, RZ, R61.reuse, P4 ;  /* 0x000000ffff097224 */ /* 0x100fe200020e063d */
[----:B------:R-:W-:Y:S01]  /*20e40*/  LOP3.LUT R32, R32, R33, RZ, 0x3c, !PT ;  /* 0x0000002120207212 */ /* 0x000fe200078e3cff */
[----:B------:R-:W-:Y:S01]  /*20e50*/  IMAD.X R33, RZ, RZ, R61, P0 ;  /* 0x000000ffff217224 */ /* 0x000fe200000e063d */
[----:B------:R-:W-:Y:S01]  /*20e60*/  LOP3.LUT R40, R41, 0x380, RZ, 0xc0, !PT ;  /* 0x0000038029287812 */ /* 0x000fe200078ec0ff */
[----:B------:R-:W-:Y:S01]  /*20e70*/  SHFL.IDX PT, R21, R10, RZ, 0x1c1f ;  /* 0x001c1fff0a157589 */ /* 0x000fe200000e0000 */
[----:B------:R-:W-:-:S02]  /*20e80*/  IADD3 R37, P4, R60, 0x6000, RZ ;  /* 0x000060003c257810 */ /* 0x000fc40007f9e0ff */
[----:B------:R-:W-:Y:S01]  /*20e90*/  LOP3.LUT P0, RZ, R20, 0x3, RZ, 0xc0, !PT ;  /* 0x0000000314ff7812 */ /* 0x000fe2000780c0ff */
[----:B------:R-:W-:Y:S01]  /*20ea0*/  SHFL.IDX PT, R55, R10, 0x1, 0x1c1f ;  /* 0x003c1f000a377f89 */ /* 0x000fe200000e0000 */
[----:B------:R-:W-:-:S03]  /*20eb0*/  SHF.R.U64 R40, R40, 0x3, RZ ;  /* 0x0000000328287819 */ /* 0x000fc600000012ff */
[----:B------:R-:W1:Y:S01]  /*20ec0*/  SHFL.IDX PT, R20, R6, RZ, 0x1c1f ;  /* 0x001c1fff06147589 */ /* 0x000e6200000e0000 */
[----:B------:R-:W-:Y:S02]  /*20ed0*/  LOP3.LUT R36, R37, 0x380, RZ, 0xc0, !PT ;  /* 0x0000038025247812 */ /* 0x000fe400078ec0ff */
[----:B------:R-:W-:Y:S01]  /*20ee0*/  LOP3.LUT R40, R40, R41, RZ, 0x3c, !PT ;  /* 0x0000002928287212 */ /* 0x000fe200078e3cff */
[--C-:B------:R-:W-:Y:S01]  /*20ef0*/  IMAD.X R41, RZ, RZ, R61.reuse, P1 ;  /* 0x000000ffff297224 */ /* 0x100fe200008e063d */
[----:B------:R-:W-:Y:S02]  /*20f00*/  SHF.R.U64 R36, R36, 0x3, RZ ;  /* 0x0000000324247819 */ /* 0x000fe400000012ff */
[C---:B------:R-:W-:Y:S02]  /*20f10*/  ISETP.GE.OR P1, PT, R4.reuse, R65, P0 ;  /* 0x000000410400720c */ /* 0x040fe40000726670 */
[----:B------:R-:W-:Y:S02]  /*20f20*/  IADD3 R4, R4, 0x8, RZ ;  /* 0x0000000804047810 */ /* 0x000fe40007ffe0ff */
[----:B------:R-:W-:Y:S01]  /*20f30*/  LOP3.LUT R36, R36, R37, RZ, 0x3c, !PT ;  /* 0x0000002524247212 */ /* 0x000fe200078e3cff */
[----:B------:R-:W-:Y:S01]  /*20f40*/  IMAD.X R37, RZ, RZ, R61, P4 ;  /* 0x000000ffff257224 */ /* 0x000fe200020e063d */
[----:B------:R-:W-:-:S02]  /*20f50*/  IADD3 R5, P3, R60, 0xb000, RZ ;  /* 0x0000b0003c057810 */ /* 0x000fc40007f7e0ff */
[----:B------:R-:W-:Y:S02]  /*20f60*/  ISETP.GE.OR P0, PT, R4, R65, P0 ;  /* 0x000000410400720c */ /* 0x000fe40000706670 */
[----:B------:R-:W-:Y:S02]  /*20f70*/  IADD3 R53, P4, R60, 0xa000, RZ ;  /* 0x0000a0003c357810 */ /* 0x000fe40007f9e0ff */
[----:B------:R-:W-:Y:S02]  /*20f80*/  LOP3.LUT R4, R5, 0x380, RZ, 0xc0, !PT ;  /* 0x0000038005047812 */ /* 0x000fe400078ec0ff */
[----:B------:R-:W-:Y:S02]  /*20f90*/  LOP3.LUT R52, R53, 0x380, RZ, 0xc0, !PT ;  /* 0x0000038035347812 */ /* 0x000fe400078ec0ff */
[----:B------:R-:W-:Y:S02]  /*20fa0*/  SHF.R.U64 R4, R4, 0x3, RZ ;  /* 0x0000000304047819 */ /* 0x000fe400000012ff */
[----:B------:R-:W-:-:S02]  /*20fb0*/  SHF.R.U64 R52, R52, 0x3, RZ ;  /* 0x0000000334347819 */ /* 0x000fc400000012ff */
[----:B------:R-:W-:Y:S01]  /*20fc0*/  LOP3.LUT R60, R7, R60, RZ, 0x3c, !PT ;  /* 0x0000003c073c7212 */ /* 0x000fe200078e3cff */
[----:B-1----:R1:W-:Y:S01]  /*20fd0*/  @!P1 ST.E desc[UR54][R20.64], R120 ;  /* 0x0000007814009985 */ /* 0x0023e2000c101936 */
[----:B------:R-:W-:Y:S01]  /*20fe0*/  LOP3.LUT R52, R52, R53, RZ, 0x3c, !PT ;  /* 0x0000003534347212 */ /* 0x000fe200078e3cff */
[--C-:B------:R-:W-:Y:S01]  /*20ff0*/  IMAD.X R53, RZ, RZ, R61.reuse, P4 ;  /* 0x000000ffff357224 */ /* 0x100fe200020e063d */
[----:B------:R-:W-:Y:S01]  /*21000*/  LOP3.LUT R56, R4, R5, RZ, 0x3c, !PT ;  /* 0x0000000504387212 */ /* 0x000fe200078e3cff */
[----:B------:R2:W-:Y:S01]  /*21010*/  @!P0 ST.E desc[UR54][R54.64], R121 ;  /* 0x0000007936008985 */ /* 0x0005e2000c101936 */
[----:B------:R-:W-:-:S03]  /*21020*/  IMAD.X R57, RZ, RZ, R61, P3 ;  /* 0x000000ffff397224 */ /* 0x000fc600018e063d */
[----:B------:R3:W5:Y:S01]  /*21030*/  LD.E.128 R4, desc[UR54][R60.64] ;  /* 0x000000363c047980 */ /* 0x000762000c101d00 */
[----:B------:R-:W-:Y:S01]  /*21040*/  IMAD R3, R3, UR4, RZ ;  /* 0x0000000403037c24 */ /* 0x000fe2000f8e02ff */
[----:B-1----:R-:W-:Y:S02]  /*21050*/  LEA R20, R70, R68, 0x5 ;  /* 0x0000004446147211 */ /* 0x002fe400078e28ff */
[----:B------:R-:W5:Y:S04]  /*21060*/  LD.E.128 R8, desc[UR54][R8.64] ;  /* 0x0000003608087980 */ /* 0x000f68000c101d00 */
[----:B------:R-:W5:Y:S01]  /*21070*/  LD.E.128 R12, desc[UR54][R12.64] ;  /* 0x000000360c0c7980 */ /* 0x000f62000c101d00 */
[----:B---3--:R-:W1:Y:S01]  /*21080*/  @P2 LDC R61, c[0x0][0xbec] ;  /* 0x0002fb00ff3d2b82 */ /* 0x008e620000000800 */
[----:B------:R-:W-:-:S02]  /*21090*/  IMAD R21, R2, UR5, R3 ;  /* 0x0000000502157c24 */ /* 0x000fc4000f8e0203 */
[----:B------:R-:W-:Y:S01]  /*210a0*/  IMAD.WIDE.U32 R2, R2, UR4, RZ ;  /* 0x0000000402027c25 */ /* 0x000fe2000f8e00ff */
[----:B------:R-:W-:Y:S01]  /*210b0*/  ULDC.64 UR4, c[0x0][0xae8] ;  /* 0x0002ba0000047ab9 */ /* 0x000fe20000000a00 */
[----:B------:R-:W5:Y:S02]  /*210c0*/  LD.E.128 R24, desc[UR54][R24.64] ;  /* 0x0000003618187980 */ /* 0x000f64000c101d00 */
[----:B------:R-:W-:Y:S02]  /*210d0*/  IMAD.IADD R3, R3, 0x1, R21 ;  /* 0x0000000103037824 */ /* 0x000fe400078e0215 */
[----:B------:R-:W-:Y:S01]  /*210e0*/  IMAD R21, R64, UR4, RZ ;  /* 0x0000000440157c24 */ /* 0x000fe2000f8e02ff */
[----:B------:R-:W5:Y:S01]  /*210f0*/  LD.E.128 R28, desc[UR54][R28.64] ;  /* 0x000000361c1c7980 */ /* 0x000f62000c101d00 */
[----:B------:R-:W-:Y:S02]  /*21100*/  IMAD R64, R66, 0x80, R20 ;  /* 0x0000008042407824 */ /* 0x000fe400078e0214 */
[C---:B------:R-:W-:Y:S01]  /*21110*/  IMAD R21, R69.reuse, UR5, R21 ;  /* 0x0000000545157c24 */ /* 0x040fe2000f8e0215 */
[----:B------:R-:W5:Y:S01]  /*21120*/  LD.E.128 R32, desc[UR54][R32.64] ;  /* 0x0000003620207980 */ /* 0x000f62000c101d00 */
[----:B------:R-:W-:Y:S01]  /*21130*/  IMAD.WIDE.U32 R2, R69, UR4, R2 ;  /* 0x0000000445027c25 */ /* 0x000fe2000f8e0002 */
[----:B------:R-:W-:-:S02]  /*21140*/  ULDC.64 UR4, c[0x0][0xaf0] ;  /* 0x0002bc0000047ab9 */ /* 0x000fc40000000a00 */
[----:B------:R-:W5:Y:S01]  /*21150*/  LD.E.128 R36, desc[UR54][R36.64] ;  /* 0x0000003624247980 */ /* 0x000f62000c101d00 */
[----:B------:R-:W-:-:S03]  /*21160*/  IMAD.IADD R3, R3, 0x1, R21 ;  /* 0x0000000103037824 */ /* 0x000fc600078e0215 */
[----:B------:R-:W5:Y:S01]  /*21170*/  LD.E.128 R40, desc[UR54][R40.64] ;  /* 0x0000003628287980 */ /* 0x000f62000c101d00 */
[----:B-1----:R-:W-:-:S03]  /*21180*/  @P2 IMAD.HI.U32 R20, R64, R61, RZ ;  /* 0x0000003d40142227 */ /* 0x002fc600078e00ff */
[----:B------:R-:W5:Y:S01]  /*21190*/  LD.E.128 R44, desc[UR54][R44.64] ;  /* 0x000000362c2c7980 */ /* 0x000f62000c101d00 */
[----:B------:R-:W-:Y:S01]  /*211a0*/  IMAD.MOV.U32 R21, RZ, RZ, R64 ;  /* 0x000000ffff157224 */ /* 0x000fe200078e0040 */
[----:B0-----:R-:W-:Y:S01]  /*211b0*/  @P2 SHF.R.U32.HI R21, RZ, R67, R20 ;  /* 0x00000043ff152219 */ /* 0x001fe20000011614 */
[----:B------:R-:W-:Y:S01]  /*211c0*/  IMAD R60, R62, UR4, RZ ;  /* 0x000000043e3c7c24 */ /* 0x000fe2000f8e02ff */
[----:B------:R-:W5:Y:S01]  /*211d0*/  LD.E.128 R48, desc[UR54][R48.64] ;  /* 0x0000003630307980 */ /* 0x000f62000c101d00 */
[C---:B------:R-:W-:Y:S01]  /*211e0*/  IMAD.WIDE.U32 R2, R63.reuse, UR4, R2 ;  /* 0x000000043f027c25 */ /* 0x040fe2000f8e0002 */
[--C-:B------:R-:W-:Y:S02]  /*211f0*/  SHF.R.S32.HI R20, RZ, 0x1f, R21.reuse ;  /* 0x0000001fff147819 */ /* 0x100fe40000011415 */
[----:B--2---:R-:W5:Y:S01]  /*21200*/  LD.E.128 R52, desc[UR54][R52.64] ;  /* 0x0000003634347980 */ /* 0x004f62000c101d00 */
[----:B------:R-:W-:Y:S01]  /*21210*/  IMAD R61, R63, UR5, R60 ;  /* 0x000000053f3d7c24 */ /* 0x000fe2000f8e023c */
[----:B------:R-:W-:Y:S01]  /*21220*/  ULDC.64 UR4, c[0x0][0xae0] ;  /* 0x0002b80000047ab9 */ /* 0x000fe20000000a00 */
[----:B------:R-:W-:Y:S01]  /*21230*/  IMAD.MOV R63, RZ, RZ, -R21 ;  /* 0x000000ffff3f7224 */ /* 0x000fe200078e0a15 */
[----:B------:R-:W5:Y:S01]  /*21240*/  LD.E.128 R56, desc[UR54][R56.64] ;  /* 0x0000003638387980 */ /* 0x000f62000c101d00 */
[----:B------:R-:W-:-:S02]  /*21250*/  IMAD.IADD R3, R3, 0x1, R61 ;  /* 0x0000000103037824 */ /* 0x000fc400078e023d */
[----:B------:R-:W-:Y:S01]  /*21260*/  IMAD R20, R20, UR4, RZ ;  /* 0x0000000414147c24 */ /* 0x000fe2000f8e02ff */
[----:B------:R-:W-:Y:S01]  /*21270*/  @!PT LDS RZ, [RZ] ;  /* 0x00000000fffff984 */ /* 0x000fe20000000800 */
[----:B------:R-:W-:Y:S01]  /*21280*/  @!PT LDS RZ, [RZ] ;  /* 0x00000000fffff984 */ /* 0x000fe20000000800 */
[----:B------:R-:W-:Y:S01]  /*21290*/  @!PT LDS RZ, [RZ] ;  /* 0x00000000fffff984 */ /* 0x000fe20000000800 */
[----:B------:R-:W-:Y:S01]  /*212a0*/  @!PT LDS RZ, [RZ] ;  /* 0x00000000fffff984 */ /* 0x000fe20000000800 */
[----:B------:R0:W-:Y:S06]  /*212b0*/  MEMBAR.ALL.CTA ;  /* 0x0000000000007992 */ /* 0x0001ec0000008000 */
[----:B0-----:R-:W0:Y:S01]  /*212c0*/  FENCE.VIEW.ASYNC.S ;  /* 0x00000000000073c6 */ /* 0x001e220000000000 */
[----:B------:R-:W-:Y:S02]  /*212d0*/  IMAD R61, R0, R63, R64 ;  /* 0x0000003f003d7224 */ /* 0x000fe400078e0240 */
[----:B------:R-:W-:-:S02]  /*212e0*/  IMAD R63, R21, UR5, R20 ;  /* 0x00000005153f7c24 */ /* 0x000fc4000f8e0214 */
[----:B------:R-:W-:Y:S01]  /*212f0*/  IMAD.WIDE.U32 R2, R21, UR4, R2 ;  /* 0x0000000415027c25 */ /* 0x000fe2000f8e0002 */
[----:B------:R-:W-:Y:S01]  /*21300*/  SHF.R.S32.HI R0, RZ, 0x1f, R61 ;  /* 0x0000001fff007819 */ /* 0x000fe2000001143d */
[----:B------:R-:W-:Y:S02]  /*21310*/  ULDC.64 UR4, c[0x0][0xad8] ;  /* 0x0002b60000047ab9 */ /* 0x000fe40000000a00 */
[----:B------:R-:W-:Y:S01]  /*21320*/  IMAD R64, R66, 0x80, R68 ;  /* 0x0000008042407824 */ /* 0x000fe200078e0244 */
[----:B------:R-:W-:Y:S01]  /*21330*/  IADD3 R3, R3, R63, RZ ;  /* 0x0000003f03037210 */ /* 0x000fe20007ffe0ff */
[----:B------:R-:W-:Y:S02]  /*21340*/  IMAD R20, R0, UR4, RZ ;  /* 0x0000000400147c24 */ /* 0x000fe4000f8e02ff */
[----:B------:R-:W-:Y:S02]  /*21350*/  VIADD R0, R64, 0x20 ;  /* 0x0000002040007836 */ /* 0x000fe40000000000 */
[----:B------:R-:W-:-:S02]  /*21360*/  IMAD R21, R61, UR5, R20 ;  /* 0x000000053d157c24 */ /* 0x000fc4000f8e0214 */
[----:B------:R-:W-:Y:S01]  /*21370*/  IMAD.WIDE.U32 R2, R61, UR4, R2 ;  /* 0x000000043d027c25 */ /* 0x000fe2000f8e0002 */
[-C--:B------:R-:W-:Y:S01]  /*21380*/  ISETP.GE.AND P1, PT, R0, R65.reuse, PT ;  /* 0x000000410000720c */ /* 0x080fe20003f26270 */
[----:B------:R-:W-:Y:S01]  /*21390*/  ULDC.64 UR4, c[0x0][0xa80] ;  /* 0x0002a00000047ab9 */ /* 0x000fe20000000a00 */
[----:B------:R-:W-:Y:S01]  /*213a0*/  ISETP.GE.AND P2, PT, R64, R65, PT ;  /* 0x000000414000720c */ /* 0x000fe20003f46270 */
[----:B------:R-:W-:Y:S01]  /*213b0*/  VIADD R0, R16, 0x33420 ;  /* 0x0003342010007836 */ /* 0x000fe20000000000 */
[----:B------:R-:W-:Y:S01]  /*213c0*/  LEA R62, P3, R2, UR4, 0x1 ;  /* 0x00000004023e7c11 */ /* 0x000fe2000f8608ff */
[----:B------:R-:W-:-:S03]  /*213d0*/  IMAD.IADD R3, R3, 0x1, R21 ;  /* 0x0000000103037824 */ /* 0x000fc600078e0215 */
[----:B------:R-:W-:Y:S02]  /*213e0*/  PRMT R0, RZ, 0x654, R0 ;  /* 0x00000654ff007816 */ /* 0x000fe40000000000 */
[----:B------:R-:W-:Y:S01]  /*213f0*/  LEA.HI.X R63, R2, UR5, R3, 0x1, P3 ;  /* 0x00000005023f7c11 */ /* 0x000fe200098f0c03 */
[----:B------:R-:W-:Y:S01]  /*21400*/  VIADD R20, R64, 0x40 ;  /* 0x0000004040147836 */ /* 0x000fe20000000000 */
[----:B0-----:R0:W-:Y:S01]  /*21410*/  SYNCS.ARRIVE.TRANS64.RED.A1T0 RZ, [R0+URZ], RZ ;  /* 0x000000ff00ff79a7 */ /* 0x0011e2000810043f */
[C---:B------:R-:W-:Y:S01]  /*21420*/  VIADD R67, R234.reuse, 0x80 ;  /* 0x00000080ea437836 */ /* 0x040fe20000000000 */
[----:B------:R1:W2:Y:S01]  /*21430*/  SHFL.IDX PT, R60, R62, RZ, 0x181f ;  /* 0x00181fff3e3c7589 */ /* 0x0002a200000e0000 */
[----:B------:R-:W-:Y:S01]  /*21440*/  VIADD R66, R234, 0x80 ;  /* 0x00000080ea427836 */ /* 0x000fe20000000000 */
[----:B------:R-:W-:Y:S02]  /*21450*/  ISETP.GE.AND P0, PT, R20, R65, PT ;  /* 0x000000411400720c */ /* 0x000fe40003f06270 */
        /* <DEDUP_REMOVED lines=11> */
[----:B------:R-:W-:-:S03]  /*21510*/  @!P3 LEA R20, P5, R237, R60, 0x1 ;  /* 0x0000003ced14b211 */ /* 0x000fc600078a08ff */
[----:B-----5:R3:W-:Y:S01]  /*21520*/  @!P4 ST.E.128 desc[UR54][R2.64], R4 ;  /* 0x000000040200c985 */ /* 0x0207e2000c101d36 */
[----:B------:R-:W-:Y:S02]  /*21530*/  @!P3 LEA.HI.X R21, R237, R0, R68, 0x1, P5 ;  /* 0x00000000ed15b211 */ /* 0x000fe400028f0c44 */
[----:B------:R-:W-:-:S03]  /*21540*/  @!P2 LEA R60, P5, R66, R60, 0x1 ;  /* 0x0000003c423ca211 */ /* 0x000fc600078a08ff */
[----:B------:R3:W-:Y:S01]  /*21550*/  @!P3 ST.E.128 desc[UR54][R20.64], R28 ;  /* 0x0000001c1400b985 */ /* 0x0007e2000c101d36 */
[----:B------:R-:W-:-:S05]  /*21560*/  @!P2 LEA.HI.X R61, R66, R0, R67, 0x1, P5 ;  /* 0x00000000423da211 */ /* 0x000fca00028f0c43 */
[----:B------:R3:W-:Y:S04]  /*21570*/  @!P2 ST.E.128 desc[UR54][R60.64], R44 ;  /* 0x0000002c3c00a985 */ /* 0x0007e8000c101d36 */
.L_x_3544:
[----:B------:R-:W-:Y:S05]  /*21580*/  BSYNC B1 ;  /* 0x0000000000017941 */ /* 0x000fea0003800000 */
.L_x_3543:
[----:B0-----:R0:W4:Y:S01]  /*21590*/  SHFL.IDX PT, R0, R63, 0x1, 0x181f ;  /* 0x00381f003f007f89 */ /* 0x00112200000e0000 */
[----:B------:R-:W-:Y:S03]  /*215a0*/  BSSY B1, `(.L_x_3545) ;  /* 0x0000010000017945 */ /* 0x000fe60003800000 */
[----:B---3-5:R0:W3:Y:S01]  /*215b0*/  SHFL.IDX PT, R6, R62, 0x1, 0x181f ;  /* 0x00381f003e067f89 */ /* 0x0280e200000e0000 */
[----:B------:R-:W-:Y:S05]  /*215c0*/  @P1 BRA `(.L_x_3546) ;  /* 0x0000000000341947 */ /* 0x000fea0003800000 */
[----:B------:R-:W-:Y:S02]  /*215d0*/  ULDC UR4, c[0x0][0xac8] ;  /* 0x0002b20000047ab9 */ /* 0x000fe40000000800 */
[----:B------:R-:W-:Y:S02]  /*215e0*/  ISETP.GE.AND P3, PT, R234, UR4, PT ;  /* 0x00000004ea007c0c */ /* 0x000fe4000bf66270 */
[----:B------:R-:W-:Y:S02]  /*215f0*/  ISETP.GE.AND P2, PT, R237, UR4, PT ;  /* 0x00000004ed007c0c */ /* 0x000fe4000bf46270 */
[----:B------:R-:W-:-:S09]  /*21600*/  ISETP.GE.AND P1, PT, R66, UR4, PT ;  /* 0x0000000442007c0c */ /* 0x000fd2000bf26270 */
[CC--:B---3--:R-:W-:Y:S02]  /*21610*/  @!P3 LEA R2, P5, R234.reuse, R6.reuse, 0x1 ;  /* 0x00000006ea02b211 */ /* 0x0c8fe400078a08ff */
[C---:B------:R-:W-:Y:S02]  /*21620*/  @!P2 LEA R4, P4, R237.reuse, R6, 0x1 ;  /* 0x00000006ed04a211 */ /* 0x040fe400078808ff */
[----:B----4-:R-:W-:Y:S02]  /*21630*/  @!P3 LEA.HI.X R3, R234, R0, R69, 0x1, P5 ;  /* 0x00000000ea03b211 */ /* 0x010fe400028f0c45 */
[C---:B------:R-:W-:Y:S02]  /*21640*/  @!P1 LEA R6, P5, R66.reuse, R6, 0x1 ;  /* 0x0000000642069211 */ /* 0x040fe400078a08ff */
[-C--:B------:R-:W-:Y:S01]  /*21650*/  @!P2 LEA.HI.X R5, R237, R0.reuse, R68, 0x1, P4 ;  /* 0x00000000ed05a211 */ /* 0x080fe200020f0c44 */
[----:B------:R3:W-:Y:S01]  /*21660*/  @!P3 ST.E.128 desc[UR54][R2.64], R8 ;  /* 0x000000080200b985 */ /* 0x0007e2000c101d36 */
[----:B------:R-:W-:-:S03]  /*21670*/  @!P1 LEA.HI.X R7, R66, R0, R67, 0x1, P5 ;  /* 0x0000000042079211 */ /* 0x000fc600028f0c43 */
[----:B------:R3:W-:Y:S04]  /*21680*/  @!P2 ST.E.128 desc[UR54][R4.64], R32 ;  /* 0x000000200400a985 */ /* 0x0007e8000c101d36 */
[----:B------:R3:W-:Y:S02]  /*21690*/  @!P1 ST.E.128 desc[UR54][R6.64], R48 ;  /* 0x0000003006009985 */ /* 0x0007e4000c101d36 */
.L_x_3546:
[----:B------:R-:W-:Y:S05]  /*216a0*/  BSYNC B1 ;  /* 0x0000000000017941 */ /* 0x000fea0003800000 */
.L_x_3545:
[----:B----4-:R4:W0:Y:S01]  /*216b0*/  SHFL.IDX PT, R0, R63, 0x2, 0x181f ;  /* 0x00581f003f007f89 */ /* 0x01082200000e0000 */
[----:B------:R-:W-:Y:S03]  /*216c0*/  BSSY B1, `(.L_x_3547) ;  /* 0x0000010000017945 */ /* 0x000fe60003800000 */
[----:B---3--:R4:W3:Y:S01]  /*216d0*/  SHFL.IDX PT, R6, R62, 0x2, 0x181f ;  /* 0x00581f003e067f89 */ /* 0x0088e200000e0000 */
[----:B------:R-:W-:Y:S05]  /*216e0*/  @P0 BRA `(.L_x_3548) ;  /* 0x0000000000340947 */ /* 0x000fea0003800000 */
[----:B------:R-:W-:Y:S02]  /*216f0*/  ULDC UR4, c[0x0][0xac8] ;  /* 0x0002b20000047ab9 */ /* 0x000fe40000000800 */
[----:B------:R-:W-:Y:S02]  /*21700*/  ISETP.GE.AND P3, PT, R234, UR4, PT ;  /* 0x00000004ea007c0c */ /* 0x000fe4000bf66270 */
[----:B------:R-:W-:Y:S02]  /*21710*/  ISETP.GE.AND P4, PT, R237, UR4, PT ;  /* 0x00000004ed007c0c */ /* 0x000fe4000bf86270 */
[----:B------:R-:W-:-:S09]  /*21720*/  ISETP.GE.AND P5, PT, R66, UR4, PT ;  /* 0x0000000442007c0c */ /* 0x000fd2000bfa6270 */
[-C--:B---3--:R-:W-:Y:S02]  /*21730*/  @!P3 LEA R2, P0, R234, R6.reuse, 0x1 ;  /* 0x00000006ea02b211 */ /* 0x088fe400078008ff */
[CC--:B------:R-:W-:Y:S02]  /*21740*/  @!P4 LEA R4, P1, R237.reuse, R6.reuse, 0x1 ;  /* 0x00000006ed04c211 */ /* 0x0c0fe400078208ff */
[----:B------:R-:W-:Y:S02]  /*21750*/  @!P5 LEA R6, P2, R66, R6, 0x1 ;  /* 0x000000064206d211 */ /* 0x000fe400078408ff */
[-C--:B0-----:R-:W-:Y:S02]  /*21760*/  @!P3 LEA.HI.X R3, R234, R0.reuse, R69, 0x1, P0 ;  /* 0x00000000ea03b211 */ /* 0x081fe400000f0c45 */
[-C--:B------:R-:W-:Y:S02]  /*21770*/  @!P4 LEA.HI.X R5, R237, R0.reuse, R68, 0x1, P1 ;  /* 0x00000000ed05c211 */ /* 0x080fe400008f0c44 */
[----:B------:R-:W-:Y:S01]  /*21780*/  @!P5 LEA.HI.X R7, R66, R0, R67, 0x1, P2 ;  /* 0x000000004207d211 */ /* 0x000fe200010f0c43 */
[----:B------:R0:W-:Y:S04]  /*21790*/  @!P3 ST.E.128 desc[UR54][R2.64], R12 ;  /* 0x0000000c0200b985 */ /* 0x0001e8000c101d36 */
[----:B------:R0:W-:Y:S04]  /*217a0*/  @!P4 ST.E.128 desc[UR54][R4.64], R36 ;  /* 0x000000240400c985 */ /* 0x0001e8000c101d36 */
[----:B------:R0:W-:Y:S02]  /*217b0*/  @!P5 ST.E.128 desc[UR54][R6.64], R52 ;  /* 0x000000340600d985 */ /* 0x0001e4000c101d36 */
.L_x_3548:
[----:B------:R-:W-:Y:S05]  /*217c0*/  BSYNC B1 ;  /* 0x0000000000017941 */ /* 0x000fea0003800000 */
.L_x_3547:
[----:B0-----:R-:W-:Y:S01]  /*217d0*/  IADD3 R0, R64, 0x60, RZ ;  /* 0x0000006040007810 */ /* 0x001fe20007ffe0ff */
[----:B-1--4-:R-:W0:Y:S03]  /*217e0*/  SHFL.IDX PT, R63, R63, 0x3, 0x181f ;  /* 0x00781f003f3f7f89 */ /* 0x012e2600000e0000 */
[----:B------:R-:W-:Y:S01]  /*217f0*/  ISETP.GE.AND P0, PT, R0, R65, PT ;  /* 0x000000410000720c */ /* 0x000fe20003f06270 */
[----:B------:R-:W1:-:S12]  /*21800*/  SHFL.IDX PT, R62, R62, 0x3, 0x181f ;  /* 0x00781f003e3e7f89 */ /* 0x000e5800000e0000 */
[----:B------:R-:W-:Y:S05]  /*21810*/  @P0 BRA `(.L_x_3549) ;  /* 0x0000000c00d40947 */ /* 0x000fea0003800000 */
[----:B------:R-:W-:Y:S02]  /*21820*/  ULDC UR4, c[0x0][0xac8] ;  /* 0x0002b20000047ab9 */ /* 0x000fe40000000800 */
[----:B------:R-:W-:Y:S02]  /*21830*/  ISETP.GE.AND P2, PT, R234, UR4, PT ;  /* 0x00000004ea007c0c */ /* 0x000fe4000bf46270 */
[----:B------:R-:W-:-:S11]  /*21840*/  ISETP.GE.AND P3, PT, R237, UR4, PT ;  /* 0x00000004ed007c0c */ /* 0x000fd6000bf66270 */
[CC--:B-1----:R-:W-:Y:S02]  /*21850*/  @!P2 LEA R2, P0, R234.reuse, R62.reuse, 0x1 ;  /* 0x0000003eea02a211 */ /* 0x0c2fe400078008ff */
[C---:B------:R-:W-:Y:S02]  /*21860*/  @!P3 LEA R4, P1, R237.reuse, R62, 0x1 ;  /* 0x0000003eed04b211 */ /* 0x040fe400078208ff */
[-C--:B0-----:R-:W-:Y:S02]  /*21870*/  @!P2 LEA.HI.X R3, R234, R63.reuse, R69, 0x1, P0 ;  /* 0x0000003fea03a211 */ /* 0x081fe400000f0c45 */
[----:B------:R-:W-:Y:S02]  /*21880*/  @!P3 LEA.HI.X R5, R237, R63, R68, 0x1, P1 ;  /* 0x0000003fed05b211 */ /* 0x000fe400008f0c44 */
[----:B------:R-:W-:Y:S01]  /*21890*/  ISETP.GE.AND P0, PT, R66, UR4, PT ;  /* 0x0000000442007c0c */ /* 0x000fe2000bf06270 */
[----:B------:R4:W-:Y:S04]  /*218a0*/  @!P2 ST.E.128 desc[UR54][R2.64], R24 ;  /* 0x000000180200a985 */ /* 0x0009e8000c101d36 */
[----:B------:R4:W-:Y:S08]  /*218b0*/  @!P3 ST.E.128 desc[UR54][R4.64], R40 ;  /* 0x000000280400b985 */ /* 0x0009f0000c101d36 */
[----:B------:R-:W-:Y:S05]  /*218c0*/  @P0 BRA `(.L_x_3549) ;  /* 0x0000000c00a80947 */ /* 0x000fea0003800000 */
[----:B----4-:R-:W-:-:S04]  /*218d0*/  LEA R2, P0, R66, R62, 0x1 ;  /* 0x0000003e42027211 */ /* 0x010fc800078008ff */
[----:B------:R-:W-:-:S05]  /*218e0*/  LEA.HI.X R3, R66, R63, R67, 0x1, P0 ;  /* 0x0000003f42037211 */ /* 0x000fca00000f0c43 */
[----:B------:R0:W-:Y:S01]  /*218f0*/  ST.E.128 desc[UR54][R2.64], R56 ;  /* 0x0000003802007985 */ /* 0x0001e2000c101d36 */
[----:B------:R-:W-:Y:S05]  /*21900*/  BRA `(.L_x_3549) ;  /* 0x0000000c00987947 */ /* 0x000fea0003800000 */
.L_x_3540:
[----:B------:R-:W2:Y:S01]  /*21910*/  LDL.LU R4, [R1+0x24] ;  /* 0x0000240001047983 */ /* 0x000ea20000300800 */
[----:B------:R-:W-:Y:S01]  /*21920*/  ULDC.64 UR4, c[0x0][0xc00] ;  /* 0x0003000000047ab9 */ /* 0x000fe20000000a00 */
[----:B------:R-:W-:Y:S01]  /*21930*/  IMAD.MOV.U32 R0, RZ, RZ, RZ ;  /* 0x000000ffff007224 */ /* 0x000fe200078e00ff */
[----:B------:R-:W1:Y:S01]  /*21940*/  LDC R25, c[0x0][0xbe8] ;  /* 0x0002fa00ff197b82 */ /* 0x000e620000000800 */
[----:B------:R-:W3:Y:S01]  /*21950*/  LDL.LU R6, [R1+0x28] ;  /* 0x0000280001067983 */ /* 0x000ee20000300800 */
[----:B------:R-:W-:-:S04]  /*21960*/  ISETP.NE.U32.AND P0, PT, RZ, UR4, PT ;  /* 0x00000004ff007c0c */ /* 0x000fc8000bf05070 */
[----:B------:R-:W-:Y:S02]  /*21970*/  ISETP.NE.AND.EX P0, PT, RZ, UR5, PT, P0 ;  /* 0x00000005ff007c0c */ /* 0x000fe4000bf05300 */
[----:B--2---:R-:W-:-:S04]  /*21980*/  IADD3 R2, P1, R4, UR4, RZ ;  /* 0x0000000404027c10 */ /* 0x004fc8000ff3e0ff */
[----:B---3--:R-:W-:Y:S01]  /*21990*/  IADD3.X R3, R6, UR5, RZ, P1, !PT ;  /* 0x0000000506037c10 */ /* 0x008fe20008ffe4ff */
[----:B------:R-:W-:Y:S02]  /*219a0*/  ULDC.64 UR4, c[0x0][0xc08] ;  /* 0x0003020000047ab9 */ /* 0x000fe40000000a00 */
[----:B------:R-:W-:-:S04]  /*219b0*/  ISETP.NE.U32.AND P1, PT, RZ, UR4, PT ;  /* 0x00000004ff007c0c */ /* 0x000fc8000bf25070 */
[----:B------:R2:W5:Y:S01]  /*219c0*/  @P0 LDG.E R0, desc[UR54][R2.64] ;  /* 0x0000003602000981 */ /* 0x000562000c1e1900 */
[----:B------:R-:W-:Y:S01]  /*219d0*/  ISETP.NE.AND.EX P1, PT, RZ, UR5, PT, P1 ;  /* 0x00000005ff007c0c */ /* 0x000fe2000bf25310 */
[----:B------:R-:W3:-:S12]  /*219e0*/  S2R R7, SR_TID.X ;  /* 0x0000000000077919 */ /* 0x000ed80000002100 */
[----:B------:R-:W-:Y:S01]  /*219f0*/  @P1 IADD3 R4, P2, R4, UR4, RZ ;  /* 0x0000000404041c10 */ /* 0x000fe2000ff5e0ff */
[----:B------:R-:W-:-:S03]  /*21a00*/  ULDC UR4, c[0x0][0xa88] ;  /* 0x0002a20000047ab9 */ /* 0x000fc60000000800 */
[----:B------:R-:W-:Y:S01]  /*21a10*/  @P1 IADD3.X R5, R6, UR5, RZ, P2, !PT ;  /* 0x0000000506051c10 */ /* 0x000fe200097fe4ff */
[----:B------:R-:W-:-:S06]  /*21a20*/  IMAD.U32 R6, RZ, RZ, UR4 ;  /* 0x00000004ff067e24 */ /* 0x000fcc000f8e00ff */
[----:B------:R2:W5:Y:S01]  /*21a30*/  @P1 LDG.E R6, desc[UR54][R4.64] ;  /* 0x0000003604061981 */ /* 0x000562000c1e1900 */
[----:B-1----:R-:W-:Y:S01]  /*21a40*/  ISETP.NE.AND P2, PT, R25, 0x1, PT ;  /* 0x000000011900780c */ /* 0x002fe20003f45270 */
[----:B---3--:R-:W-:-:S12]  /*21a50*/  VIADD R26, R7, 0xffffff80 ;  /* 0xffffff80071a7836 */ /* 0x008fd80000000000 */
[----:B------:R-:W1:Y:S01]  /*21a60*/  @P2 LDC R14, c[0x0][0xbec] ;  /* 0x0002fb00ff0e2b82 */ /* 0x000e620000000800 */
[----:B------:R-:W-:-:S07]  /*21a70*/  ISETP.GE.AND P3, PT, R26, 0x80, PT ;  /* 0x000000801a00780c */ /* 0x000fce0003f66270 */
[----:B------:R-:W3:Y:S01]  /*21a80*/  @P2 LDC R27, c[0x0][0xbf0] ;  /* 0x0002fc00ff1b2b82 */ /* 0x000ee20000000800 */
[----:B--2---:R-:W-:Y:S05]  /*21a90*/  @P1 BRA `(.L_x_3550) ;  /* 0x0000000000101947 */ /* 0x004fea0003800000 */
[----:B------:R-:W-:Y:S05]  /*21aa0*/  @!P0 BRA `(.L_x_3550) ;  /* 0x00000000000c8947 */ /* 0x000fea0003800000 */
[----:B------:R-:W2:Y:S04]  /*21ab0*/  LDG.E R5, desc[UR54][R2.64] ;  /* 0x0000003602057981 */ /* 0x000ea8000c1e1900 */
[----:B-----5:R-:W2:Y:S02]  /*21ac0*/  LDG.E R6, desc[UR54][R2.64+0x4] ;  /* 0x0000043602067981 */ /* 0x020ea4000c1e1900 */
[----:B--2---:R-:W-:-:S07]  /*21ad0*/  IMAD.IADD R6, R6, 0x1, -R5 ;  /* 0x0000000106067824 */ /* 0x004fce00078e0a05 */
.L_x_3550:
[----:B------:R-:W2:Y:S04]  /*21ae0*/  LDL.LU R3, [R1+0x10] ;  /* 0x0000100001037983 */ /* 0x000ea80000300800 */
[----:B------:R-:W4:Y:S04]  /*21af0*/  LDL.LU R2, [R1+0x2c] ;  /* 0x00002c0001027983 */ /* 0x000f280000300800 */
[----:B------:R-:W3:Y:S04]  /*21b00*/  LDL R24, [R1+0x20] ;  /* 0x0000200001187983 */ /* 0x000ee80000100800 */
[----:B------:R0:W5:Y:S01]  /*21b10*/  LDL R20, [R1+0x30] ;  /* 0x0000300001147983 */ /* 0x0001620000100800 */
[----:B------:R-:W-:Y:S01]  /*21b20*/  BSSY B1, `(.L_x_3551) ;  /* 0x000002d000017945 */ /* 0x000fe20003800000 */
[----:B-----5:R-:W-:-:S02]  /*21b30*/  SHF.R.S32.HI R11, RZ, 0x1f, R0 ;  /* 0x0000001fff0b7819 */ /* 0x020fc40000011400 */
[----:B--2---:R-:W-:Y:S02]  /*21b40*/  SEL R13, R3, RZ, !P0 ;  /* 0x000000ff030d7207 */ /* 0x004fe40004000000 */
[----:B----4-:R-:W-:Y:S02]  /*21b50*/  SEL R12, R2, RZ, !P0 ;  /* 0x000000ff020c7207 */ /* 0x010fe40004000000 */
[----:B---3--:R-:W-:Y:S01]  /*21b60*/  SHF.R.S32.HI R10, RZ, 0x1f, R24 ;  /* 0x0000001fff0a7819 */ /* 0x008fe20000011418 */
[----:B0-----:R-:W-:Y:S06]  /*21b70*/  @P3 BRA `(.L_x_3552) ;  /* 0x00000000009c3947 */ /* 0x001fec0003800000 */
[----:B------:R-:W0:Y:S01]  /*21b80*/  LDC R9, c[0x0][0xbe8] ;  /* 0x0002fa00ff097b82 */ /* 0x000e220000000800 */
[----:B------:R-:W-:-:S04]  /*21b90*/  IMAD R2, R20, 0x80, R7 ;  /* 0x0000008014027824 */ /* 0x000fc800078e0207 */
[----:B------:R-:W-:Y:S02]  /*21ba0*/  VIADD R8, R2, 0xffffff80 ;  /* 0xffffff8002087836 */ /* 0x000fe40000000000 */
[----:B0-----:R-:W-:-:S05]  /*21bb0*/  IMAD R3, R6, R9, RZ ;  /* 0x0000000906037224 */ /* 0x001fca00078e02ff */
[----:B------:R-:W-:-:S13]  /*21bc0*/  ISETP.GE.AND P0, PT, R8, R3, PT ;  /* 0x000000030800720c */ /* 0x000fda0003f06270 */
[----:B------:R-:W-:Y:S05]  /*21bd0*/  @P0 BRA `(.L_x_3552) ;  /* 0x0000000000840947 */ /* 0x000fea0003800000 */
[----:B------:R-:W-:Y:S01]  /*21be0*/  ISETP.NE.AND P0, PT, R9, 0x1, PT ;  /* 0x000000010900780c */ /* 0x000fe20003f05270 */
[----:B------:R-:W-:Y:S01]  /*21bf0*/  ULDC.64 UR4, c[0x0][0xb90] ;  /* 0x0002e40000047ab9 */ /* 0x000fe20000000a00 */
[----:B------:R-:W-:Y:S01]  /*21c00*/  IMAD.MOV.U32 R2, RZ, RZ, R0 ;  /* 0x000000ffff027224 */ /* 0x000fe200078e0000 */
[----:B------:R-:W-:Y:S01]  /*21c10*/  MOV R5, R8 ;  /* 0x0000000800057202 */ /* 0x000fe20000000f00 */
[----:B------:R-:W-:Y:S02]  /*21c20*/  IMAD R7, R10, UR4, RZ ;  /* 0x000000040a077c24 */ /* 0x000fe4000f8e02ff */
[----:B------:R-:W-:Y:S02]  /*21c30*/  IMAD.MOV.U32 R3, RZ, RZ, R11 ;  /* 0x000000ffff037224 */ /* 0x000fe400078e000b */
[C---:B------:R-:W-:Y:S02]  /*21c40*/  IMAD R7, R24.reuse, UR5, R7 ;  /* 0x0000000518077c24 */ /* 0x040fe4000f8e0207 */
[----:B------:R-:W-:Y:S01]  /*21c50*/  IMAD.WIDE.U32 R2, R24, UR4, R2 ;  /* 0x0000000418027c25 */ /* 0x000fe2000f8e0002 */
[----:B------:R-:W-:-:S02]  /*21c60*/  ULDC.64 UR4, c[0x0][0xb98] ;  /* 0x0002e60000047ab9 */ /* 0x000fc40000000a00 */
[----:B------:R-:W0:Y:S01]  /*21c70*/  @P0 LDC R15, c[0x0][0xbec] ;  /* 0x0002fb00ff0f0b82 */ /* 0x000e220000000800 */
[----:B------:R-:W-:Y:S02]  /*21c80*/  IMAD.IADD R3, R3, 0x1, R7 ;  /* 0x0000000103037824 */ /* 0x000fe400078e0207 */
[----:B------:R-:W-:-:S05]  /*21c90*/  IMAD.WIDE.U32 R2, R13, UR4, R2 ;  /* 0x000000040d027c25 */ /* 0x000fca000f8e0002 */
[----:B------:R-:W2:Y:S01]  /*21ca0*/  @P0 LDC R21, c[0x0][0xbf0] ;  /* 0x0002fc00ff150b82 */ /* 0x000ea20000000800 */
[----:B0-----:R-:W-:-:S05]  /*21cb0*/  @P0 IMAD.HI.U32 R4, R8, R15, RZ ;  /* 0x0000000f08040227 */ /* 0x001fca00078e00ff */
        /* <DEDUP_REMOVED lines=19> */
.L_x_3552:
[----:B------:R-:W-:Y:S05]  /*21df0*/  BSYNC B1 ;  /* 0x0000000000017941 */ /* 0x000fea0003800000 */
.L_x_3551:
[--C-:B0-----:R-:W-:Y:S01]  /*21e00*/  SHF.R.S32.HI R4, RZ, 0x1f, R26.reuse ;  /* 0x0000001fff047819 */ /* 0x101fe2000001141a */
[----:B------:R-:W-:Y:S01]  /*21e10*/  ULDC.64 UR4, c[0x0][0xaa0] ;  /* 0x0002a80000047ab9 */ /* 0x000fe20000000a00 */
[----:B------:R-:W-:Y:S01]  /*21e20*/  SHF.R.S32.HI R8, RZ, 0x1f, R26 ;  /* 0x0000001fff087819 */ /* 0x000fe2000001141a */
[----:B------:R-:W-:Y:S01]  /*21e30*/  IMAD R3, R11, UR4, RZ ;  /* 0x000000040b037c24 */ /* 0x000fe2000f8e02ff */
[-C--:B------:R-:W-:Y:S02]  /*21e40*/  LEA.HI R4, R4, R26.reuse, RZ, 0x3 ;  /* 0x0000001a04047211 */ /* 0x080fe400078f18ff */
[----:B------:R-:W-:Y:S01]  /*21e50*/  LEA.HI R8, R8, R26, RZ, 0x3 ;  /* 0x0000001a08087211 */ /* 0x000fe200078f18ff */
[----:B------:R-:W-:Y:S01]  /*21e60*/  IMAD R5, R0, UR5, R3 ;  /* 0x0000000500057c24 */ /* 0x000fe2000f8e0203 */
[----:B------:R-:W-:Y:S01]  /*21e70*/  LOP3.LUT R4, R4, 0xfffffff8, RZ, 0xc0, !PT ;  /* 0xfffffff804047812 */ /* 0x000fe200078ec0ff */
[----:B------:R-:W-:Y:S01]  /*21e80*/  IMAD.WIDE.U32 R2, R0, UR4, RZ ;  /* 0x0000000400027c25 */ /* 0x000fe2000f8e00ff */
[----:B------:R-:W-:Y:S01]  /*21e90*/  SHF.R.S32.HI R8, RZ, 0x3, R8 ;  /* 0x00000003ff087819 */ /* 0x000fe20000011408 */
[----:B------:R-:W-:Y:S01]  /*21ea0*/  ULDC.64 UR4, c[0x0][0xae8] ;  /* 0x0002ba0000047ab9 */ /* 0x000fe20000000a00 */
[----:B------:R-:W-:Y:S01]  /*21eb0*/  IADD3 R4, R26, -R4, RZ ;  /* 0x800000041a047210 */ /* 0x000fe20007ffe0ff */
[----:B------:R-:W-:-:S04]  /*21ec0*/  IMAD.IADD R3, R3, 0x1, R5 ;  /* 0x0000000103037824 */ /* 0x000fc800078e0205 */
[----:B------:R-:W-:Y:S02]  /*21ed0*/  IMAD R0, R4, 0x20, R8 ;  /* 0x0000002004007824 */ /* 0x000fe400078e0208 */
[----:B------:R-:W-:Y:S02]  /*21ee0*/  IMAD R4, R10, UR4, RZ ;  /* 0x000000040a047c24 */ /* 0x000fe4000f8e02ff */
[----:B------:R-:W-:Y:S02]  /*21ef0*/  IMAD R9, R20, 0x80, R0 ;  /* 0x0000008014097824 */ /* 0x000fe400078e0200 */
[----:B------:R-:W-:Y:S02]  /*21f00*/  IMAD R7, R24, UR5, R4 ;  /* 0x0000000518077c24 */ /* 0x000fe4000f8e0204 */
[----:B-1----:R-:W-:-:S04]  /*21f10*/  @P2 IMAD.HI.U32 R0, R9, R14, RZ ;  /* 0x0000000e09002227 */ /* 0x002fc800078e00ff */
[----:B------:R-:W-:Y:S01]  /*21f20*/  IMAD.WIDE.U32 R2, R24, UR4, R2 ;  /* 0x0000000418027c25 */ /* 0x000fe2000f8e0002 */
[----:B------:R-:W-:-:S03]  /*21f30*/  ULDC.64 UR4, c[0x0][0xaf0] ;  /* 0x0002bc0000047ab9 */ /* 0x000fc60000000a00 */
[----:B------:R-:W-:Y:S01]  /*21f40*/  IMAD.MOV.U32 R5, RZ, RZ, R9 ;  /* 0x000000ffff057224 */ /* 0x000fe200078e0009 */
[----:B------:R-:W-:Y:S01]  /*21f50*/  @P2 SHF.R.U32.HI R5, RZ, R27, R0 ;  /* 0x0000001bff052219 */ /* 0x000fe20000011600 */
[----:B------:R-:W-:Y:S02]  /*21f60*/  IMAD R4, R12, UR4, RZ ;  /* 0x000000040c047c24 */ /* 0x000fe4000f8e02ff */
[----:B------:R-:W-:Y:S01]  /*21f70*/  IMAD.IADD R3, R3, 0x1, R7 ;  /* 0x0000000103037824 */ /* 0x000fe200078e0207 */
[----:B------:R-:W-:Y:S01]  /*21f80*/  SHF.R.S32.HI R0, RZ, 0x1f, R5 ;  /* 0x0000001fff007819 */ /* 0x000fe20000011405 */
[C---:B------:R-:W-:Y:S02]  /*21f90*/  IMAD R7, R13.reuse, UR5, R4 ;  /* 0x000000050d077c24 */ /* 0x040fe4000f8e0204 */
[----:B------:R-:W-:Y:S01]  /*21fa0*/  IMAD.WIDE.U32 R2, R13, UR4, R2 ;  /* 0x000000040d027c25 */ /* 0x000fe2000f8e0002 */
[----:B------:R-:W-:-:S03]  /*21fb0*/  ULDC.64 UR4, c[0x0][0xae0] ;  /* 0x0002b80000047ab9 */ /* 0x000fc60000000a00 */
[----:B------:R-:W-:Y:S01]  /*21fc0*/  IMAD.MOV R4, RZ, RZ, -R5 ;  /* 0x000000ffff047224 */ /* 0x000fe200078e0a05 */
[----:B------:R-:W-:Y:S01]  /*21fd0*/  IADD3 R3, R3, R7, RZ ;  /* 0x0000000703037210 */ /* 0x000fe20007ffe0ff */
[----:B------:R-:W-:Y:S02]  /*21fe0*/  IMAD R0, R0, UR4, RZ ;  /* 0x0000000400007c24 */ /* 0x000fe4000f8e02ff */
[----:B------:R-:W-:Y:S02]  /*21ff0*/  IMAD R7, R25, R4, R9 ;  /* 0x0000000419077224 */ /* 0x000fe400078e0209 */
[C---:B------:R-:W-:Y:S02]  /*22000*/  IMAD R9, R5.reuse, UR5, R0 ;  /* 0x0000000505097c24 */ /* 0x040fe4000f8e0200 */
[----:B------:R-:W-:Y:S01]  /*22010*/  IMAD.WIDE.U32 R2, R5, UR4, R2 ;  /* 0x0000000405027c25 */ /* 0x000fe2000f8e0002 */
[----:B------:R-:W-:Y:S01]  /*22020*/  SHF.R.S32.HI R0, RZ, 0x1f, R7 ;  /* 0x0000001fff007819 */ /* 0x000fe20000011407 */
[----:B------:R-:W-:-:S02]  /*22030*/  ULDC.64 UR4, c[0x0][0xad8] ;  /* 0x0002b60000047ab9 */ /* 0x000fc40000000a00 */
[----:B------:R-:W-:Y:S02]  /*22040*/  IMAD.IADD R3, R3, 0x1, R9 ;  /* 0x0000000103037824 */ /* 0x000fe400078e0209 */
        /* <DEDUP_REMOVED lines=9> */
[----:B------:R0:W1:Y:S04]  /*220e0*/  SHFL.IDX PT, R0, R3, RZ, 0x181f ;  /* 0x00181fff03007589 */ /* 0x00006800000e0000 */
[----:B------:R0:W2:Y:S02]  /*220f0*/  SHFL.IDX PT, R14, R2, RZ, 0x181f ;  /* 0x00181fff020e7589 */ /* 0x0000a400000e0000 */
.L_x_3776:
[----:B------:R-:W-:Y:S01]  /*22100*/  IMAD R25, R6, R25, RZ ;  /* 0x0000001906197224 */ /* 0x000fe200078e02ff */
[----:B------:R-:W-:Y:S01]  /*22110*/  BSSY B1, `(.L_x_3554) ;  /* 0x0000016000017945 */ /* 0x000fe20003800000 */
[----:B------:R-:W-:-:S05]  /*22120*/  IMAD R6, R20, 0x80, R8 ;  /* 0x0000008014067824 */ /* 0x000fca00078e0208 */
[----:B------:R-:W-:-:S13]  /*22130*/  ISETP.GE.AND P0, PT, R6, R25, PT ;  /* 0x000000190600720c */ /* 0x000fda0003f06270 */
[----:B------:R-:W-:Y:S05]  /*22140*/  @P0 BRA `(.L_x_3555) ;  /* 0x0000000000480947 */ /* 0x000fea0003800000 */
[C---:B------:R-:W-:Y:S01]  /*22150*/  VIADD R7, R234.reuse, 0x80 ;  /* 0x00000080ea077836 */ /* 0x040fe20000000000 */
[----:B------:R-:W-:Y:S01]  /*22160*/  ULDC UR4, c[0x0][0xac8] ;  /* 0x0002b20000047ab9 */ /* 0x000fe20000000800 */
[C---:B------:R-:W-:Y:S01]  /*22170*/  VIADD R10, R234.reuse, 0x80 ;  /* 0x00000080ea0a7836 */ /* 0x040fe20000000000 */
[----:B------:R-:W-:Y:S02]  /*22180*/  ISETP.GE.AND P3, PT, R234, UR4, PT ;  /* 0x00000004ea007c0c */ /* 0x000fe4000bf66270 */
[----:B------:R-:W-:Y:S02]  /*22190*/  ISETP.GE.AND P4, PT, R237, UR4, PT ;  /* 0x00000004ed007c0c */ /* 0x000fe4000bf86270 */
[----:B------:R-:W-:Y:S02]  /*221a0*/  ISETP.GE.AND P5, PT, R7, UR4, PT ;  /* 0x0000000407007c0c */ /* 0x000fe4000bfa6270 */
[----:B------:R-:W-:Y:S02]  /*221b0*/  SHF.R.S32.HI R12, RZ, 0x1f, R234 ;  /* 0x0000001fff0c7819 */ /* 0x000fe400000114ea */
[----:B------:R-:W-:-:S02]  /*221c0*/  SHF.R.S32.HI R11, RZ, 0x1f, R237 ;  /* 0x0000001fff0b7819 */ /* 0x000fc400000114ed */
[----:B------:R-:W-:-:S03]  /*221d0*/  SHF.R.S32.HI R10, RZ, 0x1f, R10 ;  /* 0x0000001fff0a7819 */ /* 0x000fc6000001140a */
[CC--:B--2---:R-:W-:Y:S02]  /*221e0*/  @!P3 LEA R4, P0, R234.reuse, R14.reuse, 0x1 ;  /* 0x0000000eea04b211 */ /* 0x0c4fe400078008ff */
[-C--:B------:R-:W-:Y:S02]  /*221f0*/  @!P4 LEA R8, P1, R237, R14.reuse, 0x1 ;  /* 0x0000000eed08c211 */ /* 0x080fe400078208ff */
[----:B------:R-:W-:Y:S02]  /*22200*/  @!P5 LEA R14, P2, R7, R14, 0x1 ;  /* 0x0000000e070ed211 */ /* 0x000fe400078408ff */
[-C--:B-1----:R-:W-:Y:S02]  /*22210*/  @!P3 LEA.HI.X R5, R234, R0.reuse, R12, 0x1, P0 ;  /* 0x00000000ea05b211 */ /* 0x082fe400000f0c0c */
[-C--:B------:R-:W-:Y:S02]  /*22220*/  @!P4 LEA.HI.X R9, R237, R0.reuse, R11, 0x1, P1 ;  /* 0x00000000ed09c211 */ /* 0x080fe400008f0c0b */
[----:B------:R-:W-:Y:S01]  /*22230*/  @!P5 LEA.HI.X R15, R7, R0, R10, 0x1, P2 ;  /* 0x00000000070fd211 */ /* 0x000fe200010f0c0a */
[----:B------:R3:W-:Y:S04]  /*22240*/  @!P3 ST.E.128 desc[UR54][R4.64], RZ ;  /* 0x000000ff0400b985 */ /* 0x0007e8000c101d36 */
[----:B------:R3:W-:Y:S04]  /*22250*/  @!P4 ST.E.128 desc[UR54][R8.64], RZ ;  /* 0x000000ff0800c985 */ /* 0x0007e8000c101d36 */
[----:B------:R3:W-:Y:S02]  /*22260*/  @!P5 ST.E.128 desc[UR54][R14.64], RZ ;  /* 0x000000ff0e00d985 */ /* 0x0007e4000c101d36 */
.L_x_3555:
[----:B------:R-:W-:Y:S05]  /*22270*/  BSYNC B1 ;  /* 0x0000000000017941 */ /* 0x000fea0003800000 */
.L_x_3554:
[----:B------:R-:W-:-:S03]  /*22280*/  UMOV UR4, 0xffffffff ;  /* 0xffffffff00047882 */ /* 0x000fc60000000000 */
[----:B------:R-:W-:Y:S05]  /*22290*/  BRA.DIV UR4, `(.L_x_3556) ;  /* 0x000000a2043c7947 */ /* 0x000fea000b800000 */
[----:B-1----:R1:W4:Y:S04]  /*222a0*/  SHFL.IDX PT, R0, R3, 0x1, 0x181f ;  /* 0x00381f0003007f89 */ /* 0x00232800000e0000 */
[----:B--23--:R1:W2:Y:S02]  /*222b0*/  SHFL.IDX PT, R14, R2, 0x1, 0x181f ;  /* 0x00381f00020e7f89 */ /* 0x00c2a400000e0000 */
.L_x_3780:
[----:B------:R-:W-:Y:S01]  /*222c0*/  VIADD R4, R6, 0x20 ;  /* 0x0000002006047836 */ /* 0x000fe20000000000 */
[----:B------:R-:W-:Y:S04]  /*222d0*/  BSSY B1, `(.L_x_3557) ;  /* 0x0000015000017945 */ /* 0x000fe80003800000 */
[----:B------:R-:W-:-:S13]  /*222e0*/  ISETP.GE.AND P0, PT, R4, R25, PT ;  /* 0x000000190400720c */ /* 0x000fda0003f06270 */
[----:B------:R-:W-:Y:S05]  /*222f0*/  @P0 BRA `(.L_x_3558) ;  /* 0x0000000000480947 */ /* 0x000fea0003800000 */
[C---:B------:R-:W-:Y:S01]  /*22300*/  IADD3 R7, R234.reuse, 0x80, RZ ;  /* 0x00000080ea077810 */ /* 0x040fe20007ffe0ff */
        /* <DEDUP_REMOVED lines=11> */
[-C--:B----4-:R-:W-:Y:S02]  /*223c0*/  @!P3 LEA.HI.X R5, R234, R0.reuse, R12, 0x1, P0 ;  /* 0x00000000ea05b211 */ /* 0x090fe400000f0c0c */
[-C--:B------:R-:W-:Y:S02]  /*223d0*/  @!P4 LEA.HI.X R9, R237, R0.reuse, R11, 0x1, P1 ;  /* 0x00000000ed09c211 */ /* 0x080fe400008f0c0b */
[----:B------:R-:W-:Y:S01]  /*223e0*/  @!P5 LEA.HI.X R15, R7, R0, R10, 0x1, P2 ;  /* 0x00000000070fd211 */ /* 0x000fe200010f0c0a */
[----:B------:R3:W-:Y:S04]  /*223f0*/  @!P3 ST.E.128 desc[UR54][R4.64], RZ ;  /* 0x000000ff0400b985 */ /* 0x0007e8000c101d36 */
[----:B------:R3:W-:Y:S04]  /*22400*/  @!P4 ST.E.128 desc[UR54][R8.64], RZ ;  /* 0x000000ff0800c985 */ /* 0x0007e8000c101d36 */
[----:B------:R3:W-:Y:S02]  /*22410*/  @!P5 ST.E.128 desc[UR54][R14.64], RZ ;  /* 0x000000ff0e00d985 */ /* 0x0007e4000c101d36 */
.L_x_3558:
[----:B------:R-:W-:Y:S05]  /*22420*/  BSYNC B1 ;  /* 0x0000000000017941 */ /* 0x000fea0003800000 */
.L_x_3557:
[----:B------:R-:W-:-:S03]  /*22430*/  UMOV UR4, 0xffffffff ;  /* 0xffffffff00047882 */ /* 0x000fc60000000000 */
[----:B------:R-:W-:Y:S05]  /*22440*/  BRA.DIV UR4, `(.L_x_3559) ;  /* 0x000000a204187947 */ /* 0x000fea000b800000 */
[----:B----4-:R4:W0:Y:S04]  /*22450*/  SHFL.IDX PT, R0, R3, 0x2, 0x181f ;  /* 0x00581f0003007f89 */ /* 0x01082800000e0000 */
[----:B--23--:R4:W2:Y:S02]  /*22460*/  SHFL.IDX PT, R14, R2, 0x2, 0x181f ;  /* 0x00581f00020e7f89 */ /* 0x00c8a400000e0000 */
.L_x_3784:
[----:B------:R-:W-:Y:S01]  /*22470*/  VIADD R4, R6, 0x40 ;  /* 0x0000004006047836 */ /* 0x000fe20000000000 */
[----:B------:R-:W-:Y:S04]  /*22480*/  BSSY B1, `(.L_x_3560) ;  /* 0x0000015000017945 */ /* 0x000fe80003800000 */
        /* <DEDUP_REMOVED lines=14> */
[-C--:B0-----:R-:W-:Y:S02]  /*22570*/  @!P3 LEA.HI.X R5, R234, R0.reuse, R12, 0x1, P0 ;  /* 0x00000000ea05b211 */ /* 0x081fe400000f0c0c */
[-C--:B------:R-:W-:Y:S02]  /*22580*/  @!P4 LEA.HI.X R9, R237, R0.reuse, R11, 0x1, P1 ;  /* 0x00000000ed09c211 */ /* 0x080fe400008f0c0b */
[----:B------:R-:W-:Y:S01]  /*22590*/  @!P5 LEA.HI.X R15, R7, R0, R10, 0x1, P2 ;  /* 0x00000000070fd211 */ /* 0x000fe200010f0c0a */
[----:B------:R3:W-:Y:S04]  /*225a0*/  @!P3 ST.E.128 desc[UR54][R4.64], RZ ;  /* 0x000000ff0400b985 */ /* 0x0007e8000c101d36 */
[----:B------:R3:W-:Y:S04]  /*225b0*/  @!P4 ST.E.128 desc[UR54][R8.64], RZ ;  /* 0x000000ff0800c985 */ /* 0x0007e8000c101d36 */
[----:B------:R3:W-:Y:S02]  /*225c0*/  @!P5 ST.E.128 desc[UR54][R14.64], RZ ;  /* 0x000000ff0e00d985 */ /* 0x0007e4000c101d36 */
.L_x_3561:
[----:B------:R-:W-:Y:S05]  /*225d0*/  BSYNC B1 ;  /* 0x0000000000017941 */ /* 0x000fea0003800000 */
.L_x_3560:
[----:B------:R-:W-:-:S03]  /*225e0*/  UMOV UR4, 0xffffffff ;  /* 0xffffffff00047882 */ /* 0x000fc60000000000 */
[----:B------:R-:W-:Y:S05]  /*225f0*/  BRA.DIV UR4, `(.L_x_3562) ;  /* 0x0000009e04f47947 */ /* 0x000fea000b800000 */
[----:B0-----:R0:W0:Y:S04]  /*22600*/  SHFL.IDX PT, R0, R3, 0x3, 0x181f ;  /* 0x00781f0003007f89 */ /* 0x00102800000e0000 */
[----:B--23--:R2:W3:Y:S02]  /*22610*/  SHFL.IDX PT, R14, R2, 0x3, 0x181f ;  /* 0x00781f00020e7f89 */ /* 0x00c4e400000e0000 */
.L_x_3788:
[----:B-12-4-:R-:W-:-:S05]  /*22620*/  VIADD R2, R6, 0x60 ;  /* 0x0000006006027836 */ /* 0x016fca0000000000 */
[----:B------:R-:W-:-:S13]  /*22630*/  ISETP.GE.AND P0, PT, R2, R25, PT ;  /* 0x000000190200720c */ /* 0x000fda0003f06270 */
[----:B------:R-:W-:Y:S05]  /*22640*/  @P0 BRA `(.L_x_3549) ;  /* 0x0000000000480947 */ /* 0x000fea0003800000 */
[C---:B------:R-:W-:Y:S01]  /*22650*/  VIADD R7, R234.reuse, 0x80 ;  /* 0x00000080ea077836 */ /* 0x040fe20000000000 */
[----:B------:R-:W-:Y:S01]  /*22660*/  ULDC UR4, c[0x0][0xac8] ;  /* 0x0002b20000047ab9 */ /* 0x000fe20000000800 */
[C---:B------:R-:W-:Y:S02]  /*22670*/  IADD3 R8, R234.reuse, 0x80, RZ ;  /* 0x00000080ea087810 */ /* 0x040fe40007ffe0ff */
[----:B------:R-:W-:Y:S02]  /*22680*/  ISETP.GE.AND P3, PT, R234, UR4, PT ;  /* 0x00000004ea007c0c */ /* 0x000fe4000bf66270 */
[----:B------:R-:W-:Y:S02]  /*22690*/  ISETP.GE.AND P4, PT, R237, UR4, PT ;  /* 0x00000004ed007c0c */ /* 0x000fe4000bf86270 */
[----:B------:R-:W-:Y:S02]  /*226a0*/  ISETP.GE.AND P5, PT, R7, UR4, PT ;  /* 0x0000000407007c0c */ /* 0x000fe4000bfa6270 */
[----:B------:R-:W-:-:S02]  /*226b0*/  SHF.R.S32.HI R10, RZ, 0x1f, R234 ;  /* 0x0000001fff0a7819 */ /* 0x000fc400000114ea */
[----:B------:R-:W-:Y:S02]  /*226c0*/  SHF.R.S32.HI R9, RZ, 0x1f, R237 ;  /* 0x0000001fff097819 */ /* 0x000fe400000114ed */
[----:B------:R-:W-:-:S03]  /*226d0*/  SHF.R.S32.HI R8, RZ, 0x1f, R8 ;  /* 0x0000001fff087819 */ /* 0x000fc60000011408 */
[CC--:B---3--:R-:W-:Y:S02]  /*226e0*/  @!P3 LEA R2, P0, R234.reuse, R14.reuse, 0x1 ;  /* 0x0000000eea02b211 */ /* 0x0c8fe400078008ff */
        /* <DEDUP_REMOVED lines=8> */
.L_x_3549:
[----:B------:R-:W-:Y:S05]  /*22770*/  BSYNC B0 ;  /* 0x0000000000007941 */ /* 0x000fea0003800000 */
.L_x_3539:
[----:B0-----:R-:W5:Y:S01]  /*22780*/  LDL R0, [R1+0xc] ;  /* 0x00000c0001007983 */ /* 0x001f620000100800 */
[----:B------:R-:W-:Y:S02]  /*22790*/  ULDC UR4, c[0x0][0xc3c] ;  /* 0x00030f0000047ab9 */ /* 0x000fe40000000800 */
[----:B-----5:R-:W-:-:S13]  /*227a0*/  ISETP.GE.AND P0, PT, R0, UR4, PT ;  /* 0x0000000400007c0c */ /* 0x020fda000bf06270 */
[----:B------:R-:W-:Y:S05]  /*227b0*/  @!P0 BRA `(.L_x_3563) ;  /* 0xfffffdec00388947 */ /* 0x000fea000383ffff */
[----:B------:R-:W-:Y:S05]  /*227c0*/  BRA `(.L_x_3372) ;  /* 0x0000007800cc7947 */ /* 0x000fea0003800000 */
.L_x_3370:
        /* <DEDUP_REMOVED lines=18> */
.L_x_3564:
        /* <DEDUP_REMOVED lines=15> */
[----:B------:R-:W-:Y:S02]  /*229e0*/  ISETP.GE.U32.AND P5, PT, R5, 0x10, PT ;  /* 0x000000100500780c */ /* 0x000fe40003fa6070 */
[----:B------:R-:W-:Y:S01]  /*229f0*/  MOV R16, RZ ;  /* 0x000000ff00107202 */ /* 0x000fe20000000f00 */
        /* <DEDUP_REMOVED lines=21> */
[----:B------:R-:W-:Y:S01]  /*22b50*/  IMAD.MOV.U32 R4, RZ, RZ, R7 ;  /* 0x000000ffff047224 */ /* 0x000fe200078e0007 */
[----:B------:R-:W-:Y:S01]  /*22b60*/  UMOV UR4, URZ ;  /* 0x0000003f00047c82 */ /* 0x000fe20008000000 */
[----:B------:R-:W-:Y:S01]  /*22b70*/  ULDC UR7, c[0x0][0xc3c] ;  /* 0x00030f0000077ab9 */ /* 0x000fe20000000800 */
[----:B------:R-:W-:-:S05]  /*22b80*/  ULDC UR5, c[0x0][0xc38] ;  /* 0x00030e0000057ab9 */ /* 0x000fca0000000800 */
.L_x_3570:
        /* <DEDUP_REMOVED lines=12> */
.L_x_3569:
[----:B------:R-:W-:Y:S05]  /*22c50*/  BSYNC B0 ;  /* 0x0000000000007941 */ /* 0x000fea0003800000 */
.L_x_3568:
[----:B0----5:R-:W0:Y:S02]  /*22c60*/  SHFL.UP PT, R2, R0, 0x1, RZ ;  /* 0x0420000000027989 */ /* 0x021e2400000e00ff */
        /* <DEDUP_REMOVED lines=19> */
[----:B------:R-:W-:Y:S02]  /*22da0*/  IMAD.MOV.U32 R2, RZ, RZ, R9 ;  /* 0x000000ffff027224 */ /* 0x000fe400078e0009 */
[----:B------:R-:W-:-:S07]  /*22db0*/  IMAD.MOV.U32 R7, RZ, RZ, R3 ;  /* 0x000000ffff077224 */ /* 0x000fce00078e0003 */
.L_x_3566:
        /* <DEDUP_REMOVED lines=16> */
.L_x_3571:
[----:B-1----:R-:W-:Y:S01]  /*22ec0*/  IMAD R16, R16, UR5, R7 ;  /* 0x0000000510107c24 */ /* 0x002fe2000f8e0207 */
[----:B------:R-:W-:Y:S01]  /*22ed0*/  IABS R6, R0 ;  /* 0x0000000000067213 */ /* 0x000fe20000000000 */
[----:B------:R-:W-:Y:S02]  /*22ee0*/  IMAD R7, R11, R4, RZ ;  /* 0x000000040b077224 */ /* 0x000fe400078e02ff */
[----:B0-----:R-:W-:Y:S02]  /*22ef0*/  IMAD.MOV.U32 R2, RZ, RZ, RZ ;  /* 0x000000ffff027224 */ /* 0x001fe400078e00ff */
[----:B------:R-:W-:Y:S02]  /*22f00*/  IMAD.MOV R6, RZ, RZ, -R6 ;  /* 0x000000ffff067224 */ /* 0x000fe400078e0a06 */
[----:B------:R-:W-:Y:S01]  /*22f10*/  IMAD.HI.U32 R2, R3, R7, R2 ;  /* 0x0000000703027227 */ /* 0x000fe200078e0002 */
[----:B------:R-:W-:-:S03]  /*22f20*/  IADD3 R7, -R16, UR6, RZ ;  /* 0x0000000610077c10 */ /* 0x000fc6000fffe1ff */
[----:B------:R-:W-:Y:S01]  /*22f30*/  VIADD R19, R19, UR4 ;  /* 0x0000000413137c36 */ /* 0x000fe20008000000 */
        /* <DEDUP_REMOVED lines=17> */
.L_x_3567:
[----:B------:R-:W-:Y:S01]  /*23050*/  IMAD.MOV.U32 R17, RZ, RZ, RZ ;  /* 0x000000ffff117224 */ /* 0x000fe200078e00ff */
[----:B------:R-:W-:Y:S01]  /*23060*/  MOV R16, UR6 ;  /* 0x0000000600107c02 */ /* 0x000fe20008000f00 */
[----:B------:R-:W-:-:S07]  /*23070*/  IMAD.MOV.U32 R18, RZ, RZ, RZ ;  /* 0x000000ffff127224 */ /* 0x000fce00078e00ff */
.L_x_3572:
[----:B------:R-:W-:-:S13]  /*23080*/  ISETP.NE.AND P0, PT, R5, RZ, PT ;  /* 0x000000ff0500720c */ /* 0x000fda0003f05270 */
[----:B------:R-:W0:Y:S01]  /*23090*/  @!P0 S2R R3, SR_CgaCtaId ;  /* 0x0000000000038919 */ /* 0x000e220000008800 */
[----:B------:R-:W-:-:S04]  /*230a0*/  @!P0 MOV R0, 0x400 ;  /* 0x0000040000008802 */ /* 0x000fc80000000f00 */
[----:B0-----:R-:W-:-:S05]  /*230b0*/  @!P0 LEA R0, R3, R0, 0x18 ;  /* 0x0000000003008211 */ /* 0x001fca00078ec0ff */
[----:B------:R2:W-:Y:S01]  /*230c0*/  @!P0 STS.128 [R0+0x334d0], R16 ;  /* 0x0334d01000008388 */ /* 0x0005e20000000c00 */
[----:B------:R-:W-:Y:S06]  /*230d0*/  BAR.ARV 0x5, 0x180 ;  /* 0x0146000000007b1d */ /* 0x000fec0000002000 */
.L_x_3565:
        /* <DEDUP_REMOVED lines=16> */
[C---:B-1----:R-:W-:Y:S01]  /*231e0*/  IMAD.SHL.U32 R4, R10.reuse, 0x40, RZ ;  /* 0x000000400a047824 */ /* 0x042fe200078e00ff */
[----:B------:R-:W-:Y:S01]  /*231f0*/  SHF.R.U32.HI R0, RZ, 0x1, R10 ;  /* 0x00000001ff007819 */ /* 0x000fe2000001160a */
[C---:B------:R-:W-:Y:S01]  /*23200*/  IMAD.SHL.U32 R5, R10.reuse, 0x2, RZ ;  /* 0x000000020a057824 */ /* 0x040fe200078e00ff */
[----:B------:R-:W-:-:S02]  /*23210*/  LOP3.LUT R9, R10, 0x7f, RZ, 0xc0, !PT ;  /* 0x0000007f0a097812 */ /* 0x000fc400078ec0ff */
[----:B------:R-:W-:-:S04]  /*23220*/  LOP3.LUT R3, R4, 0x180, RZ, 0xc0, !PT ;  /* 0x0000018004037812 */ /* 0x000fc800078ec0ff */
[----:B------:R-:W-:Y:S01]  /*23230*/  LOP3.LUT R3, R3, 0x30, R0, 0xf8, !PT ;  /* 0x0000003003037812 */ /* 0x000fe200078ef800 */
[----:B------:R-:W-:-:S05]  /*23240*/  IMAD.SHL.U32 R0, R10, 0x10, RZ ;  /* 0x000000100a007824 */ /* 0x000fca00078e00ff */
[----:B0-----:R-:W-:-:S04]  /*23250*/  LOP3.LUT R2, R0, 0x1b0, RZ, 0xc0, !PT ;  /* 0x000001b000027812 */ /* 0x001fc800078ec0ff */
[----:B------:R-:W-:Y:S01]  /*23260*/  LOP3.LUT R6, R2, 0x30, R5, 0x78, !PT ;  /* 0x0000003002067812 */ /* 0x000fe200078e7805 */
[----:B------:R-:W-:-:S05]  /*23270*/  IMAD.SHL.U32 R2, R9, 0x10, RZ ;  /* 0x0000001009027824 */ /* 0x000fca00078e00ff */
[----:B------:R-:W-:Y:S02]  /*23280*/  LOP3.LUT R7, R2, 0x600, RZ, 0xc0, !PT ;  /* 0x0000060002077812 */ /* 0x000fe400078ec0ff */
[----:B------:R-:W-:-:S04]  /*23290*/  SHF.L.U32 R2, R10, 0x3, RZ ;  /* 0x000000030a027819 */ /* 0x000fc800000006ff */
[----:B------:R-:W-:Y:S02]  /*232a0*/  LOP3.LUT R5, R3, 0x30, R2, 0x78, !PT ;  /* 0x0000003003057812 */ /* 0x000fe400078e7802 */
[----:B------:R-:W-:Y:S02]  /*232b0*/  LOP3.LUT R3, R7, 0x40, R0, 0xf8, !PT ;  /* 0x0000004007037812 */ /* 0x000fe400078ef800 */
[----:B------:R-:W-:Y:S02]  /*232c0*/  LOP3.LUT R5, R5, 0x640, R4, 0xf8, !PT ;  /* 0x0000064005057812 */ /* 0x000fe400078ef804 */
[----:B------:R-:W-:Y:S01]  /*232d0*/  LOP3.LUT R2, R3, R6, RZ, 0xfc, !PT ;  /* 0x0000000603027212 */ /* 0x000fe200078efcff */
[----:B------:R-:W-:Y:S01]  /*232e0*/  IMAD.SHL.U32 R3, R10, 0x20, RZ ;  /* 0x000000200a037824 */ /* 0x000fe200078e00ff */
[----:B------:R-:W-:Y:S01]  /*232f0*/  LOP3.LUT R0, R0, 0x30, RZ, 0xc0, !PT ;  /* 0x0000003000007812 */ /* 0x000fe200078ec0ff */
[----:B------:R0:W-:Y:S03]  /*23300*/  STL [R1+0x10], R5 ;  /* 0x0000100501007387 */ /* 0x0001e60000100800 */
[----:B------:R-:W-:-:S02]  /*23310*/  LOP3.LUT R6, R3, 0x80, RZ, 0xc0, !PT ;  /* 0x0000008003067812 */ /* 0x000fc400078ec0ff */
[----:B------:R-:W-:Y:S01]  /*23320*/  LOP3.LUT R8, R7, 0x60, R3, 0xf8, !PT ;  /* 0x0000006007087812 */ /* 0x000fe200078ef803 */
[----:B------:R-:W-:Y:S01]  /*23330*/  IMAD.SHL.U32 R7, R10, 0x4, RZ ;  /* 0x000000040a077824 */ /* 0x000fe200078e00ff */
[----:B------:R-:W-:Y:S02]  /*23340*/  LOP3.LUT R6, R6, 0x10, R10, 0xf8, !PT ;  /* 0x0000001006067812 */ /* 0x000fe400078ef80a */
[----:B0-----:R-:W-:Y:S02]  /*23350*/  SHF.R.U32.HI R5, RZ, 0x2, R9 ;  /* 0x00000002ff057819 */ /* 0x001fe40000011609 */
[----:B------:R-:W-:Y:S02]  /*23360*/  LOP3.LUT R6, R6, 0x10, R7, 0x78, !PT ;  /* 0x0000001006067812 */ /* 0x000fe400078e7807 */
[--C-:B------:R-:W-:Y:S02]  /*23370*/  LOP3.LUT R7, R8, 0x100, R3.reuse, 0xf8, !PT ;  /* 0x0000010008077812 */ /* 0x100fe400078ef803 */
[----:B------:R-:W-:-:S02]  /*23380*/  LOP3.LUT R5, R5, 0x60, R3, 0xf8, !PT ;  /* 0x0000006005057812 */ /* 0x000fc400078ef803 */
[----:B------:R-:W-:-:S05]  /*23390*/  LOP3.LUT R4, R7, R6, RZ, 0xfc, !PT ;  /* 0x0000000607047212 */ /* 0x000fca00078efcff */
[----:B------:R0:W-:Y:S02]  /*233a0*/  STL [R1+0xc], R4 ;  /* 0x00000c0401007387 */ /* 0x0001e40000100800 */
[----:B0-----:R-:W-:-:S04]  /*233b0*/  IMAD.U32 R4, RZ, RZ, UR4 ;  /* 0x00000004ff047e24 */ /* 0x001fc8000f8e00ff */
[----:B------:R-:W-:Y:S01]  /*233c0*/  IMAD.IADD R3, R4, 0x1, R2 ;  /* 0x0000000104037824 */ /* 0x000fe200078e0202 */
[----:B------:R-:W-:Y:S01]  /*233d0*/  STL [R1+0x4], R4 ;  /* 0x0000040401007387 */ /* 0x000fe20000100800 */
[----:B------:R-:W-:-:S03]  /*233e0*/  IMAD.MOV.U32 R2, RZ, RZ, 0x1 ;  /* 0x00000001ff027424 */ /* 0x000fc600078e00ff */
[----:B------:R0:W-:Y:S04]  /*233f0*/  STL [R1+0x38], R3 ;  /* 0x0000380301007387 */ /* 0x0001e80000100800 */
[----:B------:R-:W-:Y:S04]  /*23400*/  STL [R1+0x60], RZ ;  /* 0x000060ff01007387 */ /* 0x000fe80000100800 */
[----:B------:R1:W-:Y:S01]  /*23410*/  STL [R1+0x24], R2 ;  /* 0x0000240201007387 */ /* 0x0003e20000100800 */
[----:B0-----:R-:W-:-:S03]  /*23420*/  IMAD.MOV.U32 R3, RZ, RZ, 0x1 ;  /* 0x00000001ff037424 */ /* 0x001fc600078e00ff */
[----:B------:R0:W-:Y:S04]  /*23430*/  STL [R1+0x1c], RZ ;  /* 0x00001cff01007387 */ /* 0x0001e80000100800 */
[----:B------:R0:W-:Y:S01]  /*23440*/  STL [R1+0x18], RZ ;  /* 0x000018ff01007387 */ /* 0x0001e20000100800 */
[----:B-1----:R-:W-:-:S03]  /*23450*/  LOP3.LUT R2, R0, 0x40, RZ, 0xfc, !PT ;  /* 0x0000004000027812 */ /* 0x002fc600078efcff */
[----:B------:R0:W-:Y:S01]  /*23460*/  STL [R1+0x20], R3 ;  /* 0x0000200301007387 */ /* 0x0001e20000100800 */
[----:B------:R-:W-:-:S07]  /*23470*/  LOP3.LUT R0, R0, 0x80, RZ, 0xfc, !PT ;  /* 0x0000008000007812 */ /* 0x000fce00078efcff */
.L_x_3689:
[----:B01----:R-:W0:Y:S02]  /*23480*/  LDC.64 R2, c[0x0][0xc88] ;  /* 0x00032200ff027b82 */ /* 0x003e240000000a00 */
[----:B0-----:R-:W-:-:S05]  /*23490*/  IMAD.WIDE R2, R19, 0x4, R2 ;  /* 0x0000000413027825 */ /* 0x001fca00078e0202 */
[----:B--2---:R-:W2:Y:S01]  /*234a0*/  LDG.E R15, desc[UR54][R2.64] ;  /* 0x00000036020f7981 */ /* 0x004ea2000c1e1900 */
[----:B------:R-:W-:Y:S05]  /*234b0*/  YIELD ;  /* 0x0000000000007946 */ /* 0x000fea0003800000 */
[----:B------:R-:W-:Y:S01]  /*234c0*/  ULDC.64 UR4, c[0x0][0xa28] ;  /* 0x00028a0000047ab9 */ /* 0x000fe20000000a00 */
[----:B------:R-:W-:Y:S01]  /*234d0*/  MOV R0, RZ ;  /* 0x000000ff00007202 */ /* 0x000fe20000000f00 */
[----:B------:R-:W-:Y:S01]  /*234e0*/  IMAD.MOV.U32 R8, RZ, RZ, RZ ;  /* 0x000000ffff087224 */ /* 0x000fe200078e00ff */
[----:B------:R-:W-:Y:S01]  /*234f0*/  ISETP.NE.U32.AND P0, PT, RZ, UR4, PT ;  /* 0x00000004ff007c0c */ /* 0x000fe2000bf05070 */
[----:B------:R-:W-:Y:S01]  /*23500*/  ULDC.64 UR10, c[0x0][0xa18] ;  /* 0x00028600000a7ab9 */ /* 0x000fe20000000a00 */
[----:B------:R-:W-:Y:S01]  /*23510*/  ULDC.64 UR8, c[0x0][0xa10] ;  /* 0x0002840000087ab9 */ /* 0x000fe20000000a00 */
[----:B------:R-:W-:Y:S01]  /*23520*/  ULDC.64 UR6, c[0x0][0xa08] ;  /* 0x0002820000067ab9 */ /* 0x000fe20000000a00 */
[----:B------:R-:W-:-:S02]  /*23530*/  ISETP.NE.AND.EX P0, PT, RZ, UR5, PT, P0 ;  /* 0x00000005ff007c0c */ /* 0x000fc4000bf05300 */
        /* <DEDUP_REMOVED lines=50> */
[----:B--2---:R-:W-:-:S05]  /*23860*/  IMAD.IADD R2, R2, 0x1, -R12 ;  /* 0x0000000102027824 */ /* 0x004fca00078e0a0c */
[----:B------:R1:W-:Y:S02]  /*23870*/  STL [R1+0x54], R2 ;  /* 0x0000540201007387 */ /* 0x0003e40000100800 */
.L_x_3574:
[----:B0-----:R-:W-:Y:S01]  /*23880*/  IMAD.MOV.U32 R12, RZ, RZ, R15 ;  /* 0x000000ffff0c7224 */ /* 0x001fe200078e000f */
[----:B-1---5:R-:W-:Y:S01]  /*23890*/  IADD3 R2, R11, R0, RZ ;  /* 0x000000000b027210 */ /* 0x022fe20007ffe0ff */
[----:B------:R-:W-:Y:S02]  /*238a0*/  ULDC.64 UR4, c[0x0][0xa20] ;  /* 0x0002880000047ab9 */ /* 0x000fe40000000a00 */
[----:B------:R-:W-:Y:S01]  /*238b0*/  ISETP.NE.U32.AND P2, PT, RZ, UR4, PT ;  /* 0x00000004ff007c0c */ /* 0x000fe2000bf45070 */
[----:B------:R0:W-:Y:S03]  /*238c0*/  STL [R1+0x28], R12 ;  /* 0x0000280c01007387 */ /* 0x0001e60000100800 */
[----:B------:R-:W-:Y:S01]  /*238d0*/  ISETP.NE.AND.EX P2, PT, RZ, UR5, PT, P2 ;  /* 0x00000005ff007c0c */ /* 0x000fe2000bf45320 */
[----:B------:R0:W-:-:S12]  /*238e0*/  STL [R1+0x30], R2 ;  /* 0x0000300201007387 */ /* 0x0001d80000100800 */
[----:B0-----:R-:W-:Y:S05]  /*238f0*/  @!P2 BRA `(.L_x_3575) ;  /* 0x000000000010a947 */ /* 0x001fea0003800000 */
[----:B------:R-:W-:-:S04]  /*23900*/  IADD3 R2, P0, R14, UR4, RZ ;  /* 0x000000040e027c10 */ /* 0x000fc8000ff1e0ff */
[----:B------:R-:W-:-:S05]  /*23910*/  IADD3.X R3, R13, UR5, RZ, P0, !PT ;  /* 0x000000050d037c10 */ /* 0x000fca00087fe4ff */
[----:B------:R0:W5:Y:S01]  /*23920*/  LDG.E R8, desc[UR54][R2.64] ;  /* 0x0000003602087981 */ /* 0x000162000c1e1900 */
[----:B------:R-:W-:Y:S05]  /*23930*/  BRA `(.L_x_3576) ;  /* 0x0000000000107947 */ /* 0x000fea0003800000 */
.L_x_3575:
[----:B------:R-:W-:Y:S05]  /*23940*/  @!P0 BRA `(.L_x_3576) ;  /* 0x00000000000c8947 */ /* 0x000fea0003800000 */
[----:B------:R-:W2:Y:S04]  /*23950*/  LDG.E R8, desc[UR54][R6.64] ;  /* 0x0000003606087981 */ /* 0x000ea8000c1e1900 */
[----:B------:R-:W2:Y:S02]  /*23960*/  LDG.E R6, desc[UR54][R6.64+0x4] ;  /* 0x0000043606067981 */ /* 0x000ea4000c1e1900 */
[----:B--2---:R-:W-:-:S07]  /*23970*/  IMAD.IADD R8, R6, 0x1, -R8 ;  /* 0x0000000106087824 */ /* 0x004fce00078e0a08 */
.L_x_3576:
[----:B0-----:R-:W2:Y:S01]  /*23980*/  @P1 LDG.E R2, desc[UR54][R4.64] ;  /* 0x0000003604021981 */ /* 0x001ea2000c1e1900 */
[----:B-----5:R-:W-:-:S03]  /*23990*/  IMAD.IADD R0, R8, 0x1, -R0 ;  /* 0x0000000108007824 */ /* 0x020fc600078e0a00 */
[----:B------:R-:W2:Y:S01]  /*239a0*/  @P1 LDG.E R4, desc[UR54][R4.64+0x4] ;  /* 0x0000043604041981 */ /* 0x000ea2000c1e1900 */
[----:B------:R-:W-:Y:S01]  /*239b0*/  BSSY B0, `(.L_x_3577) ;  /* 0x000016c000007945 */ /* 0x000fe20003800000 */
[----:B--2---:R-:W-:-:S04]  /*239c0*/  @P1 IMAD.IADD R9, R4, 0x1, -R2 ;  /* 0x0000000104091824 */ /* 0x004fc800078e0a02 */
[----:B------:R-:W-:-:S04]  /*239d0*/  IMAD.IADD R3, R0, 0x1, R9 ;  /* 0x0000000100037824 */ /* 0x000fc800078e0209 */
[----:B------:R-:W-:-:S04]  /*239e0*/  VIADD R2, R3, 0x9f ;  /* 0x0000009f03027836 */ /* 0x000fc80000000000 */
[----:B------:R-:W-:Y:S01]  /*239f0*/  IMAD.HI R2, R2, 0x66666667, RZ ;  /* 0x6666666702027827 */ /* 0x000fe200078e02ff */
[----:B------:R0:W-:Y:S04]  /*23a00*/  STL [R1+0x4c], R3 ;  /* 0x00004c0301007387 */ /* 0x0001e80000100800 */
[----:B0-----:R-:W-:-:S04]  /*23a10*/  SHF.R.U32.HI R3, RZ, 0x1f, R2 ;  /* 0x0000001fff037819 */ /* 0x001fc80000011602 */
[----:B------:R-:W-:-:S05]  /*23a20*/  LEA.HI.SX32 R4, R2, R3, 0x1a ;  /* 0x0000000302047211 */ /* 0x000fca00078fd2ff */
[----:B------:R-:W-:Y:S01]  /*23a30*/  IMAD R2, R4, 0xa0, -R0 ;  /* 0x000000a004027824 */ /* 0x000fe200078e0a00 */
[----:B------:R-:W-:-:S04]  /*23a40*/  IADD3 R0, -R0, RZ, RZ ;  /* 0x000000ff00007210 */ /* 0x000fc80007ffe1ff */
[----:B------:R-:W-:Y:S02]  /*23a50*/  VIMNMX R9, R2, R9, PT ;  /* 0x0000000902097248 */ /* 0x000fe40003fe0100 */
[----:B------:R-:W-:-:S04]  /*23a60*/  VIMNMX R0, RZ, R0, !PT ;  /* 0x00000000ff007248 */ /* 0x000fc80007fe0100 */
[----:B------:R-:W-:Y:S01]  /*23a70*/  ISETP.GT.AND P0, PT, R9, R0, PT ;  /* 0x000000000900720c */ /* 0x000fe20003f04270 */
[----:B------:R-:W-:-:S05]  /*23a80*/  IMAD.WIDE.U32 R2, R0, -0x33333333, RZ ;  /* 0xcccccccd00027825 */ /* 0x000fca00078e00ff */
[----:B------:R-:W-:-:S07]  /*23a90*/  SHF.R.U32.HI R2, RZ, 0x7, R3 ;  /* 0x00000007ff027819 */ /* 0x000fce0000011603 */
[----:B------:R-:W-:-:S04]  /*23aa0*/  @P0 VIADD R9, R9, 0x9f ;  /* 0x0000009f09090836 */ /* 0x000fc80000000000 */
[----:B------:R-:W-:Y:S01]  /*23ab0*/  @P0 IMAD.HI R0, R9, 0x66666667, RZ ;  /* 0x6666666709000827 */ /* 0x000fe200078e02ff */
[----:B------:R0:W-:Y:S04]  /*23ac0*/  STL [R1+0x50], R4 ;  /* 0x0000500401007387 */ /* 0x0001e80000100800 */
[----:B------:R-:W-:Y:S01]  /*23ad0*/  @P0 SHF.R.U32.HI R3, RZ, 0x1f, R0 ;  /* 0x0000001fff030819 */ /* 0x000fe20000011600 */
[----:B------:R-:W-:-:S03]  /*23ae0*/  IMAD.MOV.U32 R8, RZ, RZ, R2 ;  /* 0x000000ffff087224 */ /* 0x000fc600078e0002 */
[----:B------:R-:W-:-:S04]  /*23af0*/  @P0 LEA.HI.SX32 R8, R0, R3, 0x1a ;  /* 0x0000000300080211 */ /* 0x000fc800078fd2ff */
        /* <DEDUP_REMOVED lines=10> */
.L_x_3791:
[----:B-1----:R-:W-:Y:S02]  /*23ba0*/  ISETP.NE.AND P0, PT, R14, RZ, PT ;  /* 0x000000ff0e00720c */ /* 0x002fe40003f05270 */
[----:B------:R-:W-:-:S11]  /*23bb0*/  PLOP3.LUT P6, PT, PT, PT, PT, 0x8, 0x0 ;  /* 0x000000000000781c */ /* 0x000fd60003fce170 */
[----:B------:R-:W-:Y:S05]  /*23bc0*/  @P0 BRA `(.L_x_3580) ;  /* 0x00000000000c0947 */ /* 0x000fea0003800000 */
[----:B------:R-:W-:-:S03]  /*23bd0*/  UMOV UR4, 0xffffffff ;  /* 0xffffffff00047882 */ /* 0x000fc60000000000 */
[----:B------:R-:W-:Y:S05]  /*23be0*/  BRA.DIV UR4, `(.L_x_3581) ;  /* 0x0000008a04f47947 */ /* 0x000fea000b800000 */
[----:B------:R-:W-:-:S13]  /*23bf0*/  ELECT P6, URZ, PT ;  /* 0x00000000003f782f */ /* 0x000fda00038c0000 */
.L_x_3580:
[----:B0-----:R-:W2:Y:S04]  /*23c00*/  LDL R3, [R1+0x60] ;  /* 0x0000600001037983 */ /* 0x001ea80000100800 */
[----:B------:R-:W3:Y:S01]  /*23c10*/  LDL R5, [R1+0x4] ;  /* 0x0000040001057983 */ /* 0x000ee20000100800 */
[----:B------:R-:W-:Y:S01]  /*23c20*/  BSSY B1, `(.L_x_3582) ;  /* 0x0000008000017945 */ /* 0x000fe20003800000 */
[----:B--2---:R-:W-:-:S05]  /*23c30*/  VIADD R3, R3, 0x1 ;  /* 0x0000000103037836 */ /* 0x004fca0000000000 */
[----:B------:R-:W-:-:S04]  /*23c40*/  LEA.HI R4, R3, R3, RZ, 0x1 ;  /* 0x0000000303047211 */ /* 0x000fc800078f08ff */
[----:B------:R-:W-:-:S05]  /*23c50*/  LOP3.LUT R4, R4, 0xfffffffe, RZ, 0xc0, !PT ;  /* 0xfffffffe04047812 */ /* 0x000fca00078ec0ff */
[----:B------:R-:W-:-:S05]  /*23c60*/  IMAD.IADD R3, R3, 0x1, -R4 ;  /* 0x0000000103037824 */ /* 0x000fca00078e0a04 */
[----:B------:R-:W-:-:S04]  /*23c70*/  SHF.L.U32 R3, R3, 0x1f, RZ ;  /* 0x0000001f03037819 */ /* 0x000fc800000006ff */
[----:B---3--:R-:W0:Y:S02]  /*23c80*/  SYNCS.PHASECHK.TRANS64.TRYWAIT P0, [R5+URZ+0x33420], R3 ;  /* 0x03342003050075a7 */ /* 0x008e24000800017f */
[----:B0-----:R-:W-:Y:S05]  /*23c90*/  @!P0 BRA `(.L_x_3583) ;  /* 0x0000008800e88947 */ /* 0x001fea0003800000 */
.L_x_3794:
[----:B------:R-:W-:Y:S05]  /*23ca0*/  BSYNC B1 ;  /* 0x0000000000017941 */ /* 0x000fea0003800000 */
.L_x_3582:
[----:B------:R-:W-:Y:S04]  /*23cb0*/  BSSY B1, `(.L_x_3584) ;  /* 0x0000091000017945 */ /* 0x000fe80003800000 */
[----:B------:R-:W-:Y:S05]  /*23cc0*/  @!P6 BRA `(.L_x_3585) ;  /* 0x00000008003ce947 */ /* 0x000fea0003800000 */
[----:B------:R-:W2:Y:S04]  /*23cd0*/  LDL R5, [R1+0x4] ;  /* 0x0000040001057983 */ /* 0x000ea80000100800 */
[----:B------:R-:W3:Y:S01]  /*23ce0*/  LDL R6, [R1+0x24] ;  /* 0x0000240001067983 */ /* 0x000ee20000100800 */
[----:B0-----:R-:W0:Y:S01]  /*23cf0*/  S2R R4, SR_TID.X ;  /* 0x0000000000047919 */ /* 0x001e220000002100 */
[----:B--2---:R-:W-:Y:S02]  /*23d00*/  IMAD.MOV.U32 R7, RZ, RZ, R5 ;  /* 0x000000ffff077224 */ /* 0x004fe400078e0005 */
[----:B------:R-:W2:Y:S01]  /*23d10*/  LDL R5, [R1+0x1c] ;  /* 0x00001c0001057983 */ /* 0x000ea20000100800 */
[----:B---3--:R-:W-:Y:S01]  /*23d20*/  SHF.L.U32 R9, R6, 0x1f, RZ ;  /* 0x0000001f06097819 */ /* 0x008fe200000006ff */
[----:B------:R-:W-:Y:S01]  /*23d30*/  BSSY B2, `(.L_x_3586) ;  /* 0x0000006000027945 */ /* 0x000fe20003800000 */
[----:B0-----:R-:W-:-:S04]  /*23d40*/  LOP3.LUT R4, R4, 0x7f, RZ, 0xc0, !PT ;  /* 0x0000007f04047812 */ /* 0x001fc800078ec0ff */
[----:B------:R-:W-:Y:S01]  /*23d50*/  ISETP.NE.AND P1, PT, R4, RZ, PT ;  /* 0x000000ff0400720c */ /* 0x000fe20003f25270 */
[----:B--2---:R-:W-:-:S04]  /*23d60*/  IMAD R5, R5, 0x8, R7 ;  /* 0x0000000805057824 */ /* 0x004fc800078e0207 */
[----:B------:R-:W0:Y:S02]  /*23d70*/  SYNCS.PHASECHK.TRANS64.TRYWAIT P0, [R5+URZ+0x334a0], R9 ;  /* 0x0334a009050075a7 */ /* 0x000e24000800017f */
[----:B0-----:R-:W-:Y:S06]  /*23d80*/  @!P0 BRA `(.L_x_3587) ;  /* 0x0000008800c48947 */ /* 0x001fec0003800000 */
.L_x_3795:
[----:B------:R-:W-:Y:S05]  /*23d90*/  BSYNC B2 ;  /* 0x0000000000027941 */ /* 0x000fea0003800000 */
.L_x_3586:
[----:B------:R-:W-:Y:S04]  /*23da0*/  BSSY B2, `(.L_x_3588) ;  /* 0x0000009000027945 */ /* 0x000fe80003800000 */
[----:B------:R-:W-:Y:S05]  /*23db0*/  @P1 BRA `(.L_x_3589) ;  /* 0x00000000001c1947 */ /* 0x000fea0003800000 */
[----:B------:R-:W1:Y:S02]  /*23dc0*/  S2R R3, SR_TID.X ;  /* 0x0000000000037919 */ /* 0x000e640000002100 */
[----:B-1----:R-:W-:Y:S02]  /*23dd0*/  LOP3.LUT R4, R3, 0x1f, RZ, 0xc0, !PT ;  /* 0x0000001f03047812 */ /* 0x002fe400078ec0ff */
[----:B------:R-:W-:Y:S02]  /*23de0*/  MOV R3, 0x7800 ;  /* 0x0000780000037802 */ /* 0x000fe40000000f00 */
[----:B------:R-:W-:Y:S02]  /*23df0*/  ISETP.NE.AND P0, PT, R4, RZ, PT ;  /* 0x000000ff0400720c */ /* 0x000fe40003f05270 */
[----:B------:R1:W-:Y:S11]  /*23e00*/  SYNCS.ARRIVE.TRANS64 RZ, [R5+URZ+0x33490], R3 ;  /* 0x0334900305ff79a7 */ /* 0x0003f6000800003f */
[----:B-1----:R-:W-:Y:S05]  /*23e10*/  @!P0 BRA `(.L_x_3589) ;  /* 0x0000000000048947 */ /* 0x002fea0003800000 */
[----:B------:R-:W-:Y:S01]  /*23e20*/  BPT.TRAP 0x1 ;  /* 0x000000040000795c */ /* 0x000fe20000300000 */
.L_x_3589:
[----:B------:R-:W-:Y:S05]  /*23e30*/  BSYNC B2 ;  /* 0x0000000000027941 */ /* 0x000fea0003800000 */
.L_x_3588:
[----:B------:R-:W2:Y:S04]  /*23e40*/  LDL R6, [R1+0x4] ;  /* 0x0000040001067983 */ /* 0x000ea80000100800 */
        /* <DEDUP_REMOVED lines=13> */
.L_x_3590:
        /* <DEDUP_REMOVED lines=16> */
.L_x_3591:
        /* <DEDUP_REMOVED lines=10> */
[----:B------:R-:W-:Y:S01]  /*240c0*/  MOV R11, 0x80 ;  /* 0x00000080000b7802 */ /* 0x000fe20000000f00 */
[----:B------:R-:W-:Y:S01]  /*240d0*/  VIADD R6, R7, 0x29200 ;  /* 0x0002920007067836 */ /* 0x000fe20000000000 */
[----:B------:R-:W-:Y:S01]  /*240e0*/  PLOP3.LUT P0, PT, PT, PT, PT, 0x80, 0x0 ;  /* 0x000000000000781c */ /* 0x000fe20003f0f070 */
[----:B------:R-:W-:Y:S01]  /*240f0*/  UMOV UR6, 0x0 ;  /* 0x0000000000067882 */ /* 0x000fe20000000000 */
[----:B------:R-:W-:Y:S01]  /*24100*/  R2UR UR10, R11 ;  /* 0x000000000b0a72ca */ /* 0x000fe200000e0000 */
[----:B------:R-:W-:-:S14]  /*24110*/  UMOV UR7, 0x12f00000 ;  /* 0x12f0000000077882 */ /* 0x000fdc0000000000 */
.L_x_3592:
        /* <DEDUP_REMOVED lines=13> */
.L_x_3796:
[----:B------:R-:W-:Y:S05]  /*241f0*/  BSYNC B2 ;  /* 0x0000000000027941 */ /* 0x000fea0003800000 */
.L_x_3593:
        /* <DEDUP_REMOVED lines=11> */
.L_x_3596:
[----:B------:R-:W-:Y:S05]  /*242b0*/  BSYNC B2 ;  /* 0x0000000000027941 */ /* 0x000fea0003800000 */
.L_x_3595:
        /* <DEDUP_REMOVED lines=8> */
.L_x_3597:
        /* <DEDUP_REMOVED lines=10> */
[----:B------:R-:W-:Y:S02]  /*243e0*/  R2UR UR10, R14 ;  /* 0x000000000e0a72ca */ /* 0x000fe400000e0000 */
[----:B------:R-:W-:Y:S02]  /*243f0*/  R2UR UR6, R12 ;  /* 0x000000000c0672ca */ /* 0x000fe400000e0000 */
[----:B------:R-:W-:Y:S02]  /*24400*/  R2UR UR7, R13 ;  /* 0x000000000d0772ca */ /* 0x000fe400000e0000 */
[----:B------:R-:W-:Y:S02]  /*24410*/  PLOP3.LUT P0, PT, PT, PT, PT, 0x80, 0x0 ;  /* 0x000000000000781c */ /* 0x000fe40003f0f070 */
[----:B------:R-:W-:-:S11]  /*24420*/  IADD3 R3, R7, 0x11a00, RZ ;  /* 0x00011a0007037810 */ /* 0x000fd60007ffe0ff */
.L_x_3598:
        /* <DEDUP_REMOVED lines=15> */
.L_x_3599:
        /* <DEDUP_REMOVED lines=10> */
.L_x_3585:
[----:B------:R-:W-:Y:S05]  /*245c0*/  BSYNC B1 ;  /* 0x0000000000017941 */ /* 0x000fea0003800000 */
.L_x_3584:
[----:B0-----:R-:W2:Y:S04]  /*245d0*/  LDL.LU R3, [R1+0x1c] ;  /* 0x00001c0001037983 */ /* 0x001ea80000300800 */
[----:B------:R-:W3:Y:S01]  /*245e0*/  LDL.LU R6, [R1+0x24] ;  /* 0x0000240001067983 */ /* 0x000ee20000300800 */
[----:B------:R-:W-:Y:S01]  /*245f0*/  VIADD R8, R8, 0xfffffffe ;  /* 0xfffffffe08087836 */ /* 0x000fe20000000000 */
[----:B------:R-:W-:-:S04]  /*24600*/  PLOP3.LUT P0, PT, PT, PT, PT, 0x8, 0x0 ;  /* 0x000000000000781c */ /* 0x000fc80003f0e170 */
[----:B------:R-:W-:Y:S01]  /*24610*/  ISETP.GE.AND P2, PT, R8, R2, PT ;  /* 0x000000020800720c */ /* 0x000fe20003f46270 */
[----:B--2---:R-:W-:-:S05]  /*24620*/  VIADD R3, R3, 0x1 ;  /* 0x0000000103037836 */ /* 0x004fca0000000000 */
[----:B------:R-:W-:-:S04]  /*24630*/  ISETP.NE.AND P1, PT, R3, 0x2, PT ;  /* 0x000000020300780c */ /* 0x000fc80003f25270 */
[----:B------:R-:W-:Y:S02]  /*24640*/  SEL R4, RZ, 0x1, P1 ;  /* 0x00000001ff047807 */ /* 0x000fe40000800000 */
[----:B------:R-:W-:Y:S02]  /*24650*/  SEL R3, R3, RZ, P1 ;  /* 0x000000ff03037207 */ /* 0x000fe40000800000 */
[----:B---3--:R-:W-:-:S03]  /*24660*/  LOP3.LUT R6, R6, R4, RZ, 0x3c, !PT ;  /* 0x0000000406067212 */ /* 0x008fc600078e3cff */
[----:B------:R0:W-:Y:S04]  /*24670*/  STL [R1+0x1c], R3 ;  /* 0x00001c0301007387 */ /* 0x0001e80000100800 */
[----:B------:R0:W-:Y:S01]  /*24680*/  STL [R1+0x24], R6 ;  /* 0x0000240601007387 */ /* 0x0001e20000100800 */
[----:B------:R-:W-:Y:S05]  /*24690*/  @!P2 BRA `(.L_x_3578) ;  /* 0x000000080074a947 */ /* 0x000fea0003800000 */
.L_x_3616:
        /* <DEDUP_REMOVED lines=9> */
[----:B------:R-:W-:Y:S01]  /*24730*/  ISETP.NE.AND P2, PT, R3, RZ, PT ;  /* 0x000000ff0300720c */ /* 0x000fe20003f45270 */
[----:B--2---:R-:W-:Y:S01]  /*24740*/  IMAD R7, R5, 0x8, R6 ;  /* 0x0000000805077824 */ /* 0x004fe200078e0206 */
[----:B---3--:R-:W-:-:S04]  /*24750*/  SHF.L.U32 R6, R4, 0x1f, RZ ;  /* 0x0000001f04067819 */ /* 0x008fc800000006ff */
[----:B------:R-:W0:Y:S02]  /*24760*/  SYNCS.PHASECHK.TRANS64.TRYWAIT P1, [R7+URZ+0x334a0], R6 ;  /* 0x0334a006070075a7 */ /* 0x000e24000802017f */
[----:B0-----:R-:W-:Y:S05]  /*24770*/  @!P1 BRA `(.L_x_3603) ;  /* 0x0000008000709947 */ /* 0x001fea0003800000 */
.L_x_3797:
[----:B------:R-:W-:Y:S05]  /*24780*/  BSYNC B2 ;  /* 0x0000000000027941 */ /* 0x000fea0003800000 */
.L_x_3602:
        /* <DEDUP_REMOVED lines=9> */
.L_x_3605:
[----:B------:R-:W-:Y:S05]  /*24820*/  BSYNC B2 ;  /* 0x0000000000027941 */ /* 0x000fea0003800000 */
.L_x_3604:
        /* <DEDUP_REMOVED lines=13> */
.L_x_3606:
        /* <DEDUP_REMOVED lines=16> */
.L_x_3607:
        /* <DEDUP_REMOVED lines=16> */
.L_x_3608:
        /* <DEDUP_REMOVED lines=13> */
.L_x_3798:
[----:B------:R-:W-:Y:S05]  /*24bd0*/  BSYNC B2 ;  /* 0x0000000000027941 */ /* 0x000fea0003800000 */
.L_x_3609:
[----:B------:R-:W-:Y:S01]  /*24be0*/  BSSY B2, `(.L_x_3611) ;  /* 0x000000b000027945 */ /* 0x000fe20003800000 */
[----:B------:R-:W-:Y:S01]  /*24bf0*/  IMAD.MOV.U32 R12, RZ, RZ, 0x0 ;  /* 0x00000000ff0c7424 */ /* 0x000fe200078e00ff */
[----:B------:R-:W-:Y:S02]  /*24c00*/  MOV R13, 0x12f00000 ;  /* 0x12f00000000d7802 */ /* 0x000fe40000000f00 */
        /* <DEDUP_REMOVED lines=8> */
.L_x_3612:
[----:B------:R-:W-:Y:S05]  /*24c90*/  BSYNC B2 ;  /* 0x0000000000027941 */ /* 0x000fea0003800000 */
.L_x_3611:
        /* <DEDUP_REMOVED lines=8> */
.L_x_3613:
        /* <DEDUP_REMOVED lines=15> */
.L_x_3614:
        /* <DEDUP_REMOVED lines=15> */
.L_x_3615:
        /* <DEDUP_REMOVED lines=10> */
.L_x_3601:
[----:B------:R-:W-:Y:S05]  /*24fa0*/  BSYNC B1 ;  /* 0x0000000000017941 */ /* 0x000fea0003800000 */
.L_x_3600:
        /* <DEDUP_REMOVED lines=12> */
.L_x_3578:
[----:B------:R-:W-:Y:S05]  /*25070*/  BSYNC B0 ;  /* 0x0000000000007941 */ /* 0x000fea0003800000 */
.L_x_3577:
        /* <DEDUP_REMOVED lines=20> */
[----:B0-----:R-:W-:Y:S01]  /*251c0*/  IADD3 R16, R0, UR38, R3 ;  /* 0x0000002600107c10 */ /* 0x001fe2000fffe003 */
[----:B------:R-:W-:Y:S06]  /*251d0*/  BRA `(.L_x_3618) ;  /* 0x0000004000b87947 */ /* 0x000fec0003800000 */
.L_x_3617:
        /* <DEDUP_REMOVED lines=21> */
.L_x_3620:
[----:B------:R-:W-:Y:S05]  /*25330*/  BSYNC B6 ;  /* 0x0000000000067941 */ /* 0x000fea0003800000 */
.L_x_3619:
        /* <DEDUP_REMOVED lines=25> */
.L_x_3622:
[----:B------:R-:W-:Y:S05]  /*254d0*/  BSYNC B6 ;  /* 0x0000000000067941 */ /* 0x000fea0003800000 */
.L_x_3621:
[----:B0-----:R-:W2:Y:S01]  /*254e0*/  LDL R2, [R1+0x4] ;  /* 0x0000040001027983 */ /* 0x001ea20000100800 */
[----:B------:R-:W-:Y:S01]  /*254f0*/  BSSY B6, `(.L_x_3623) ;  /* 0x0000015000067945 */ /* 0x000fe20003800000 */
[----:B--2---:R-:W-:-:S04]  /*25500*/  IADD3 R0, R2, 0x200, RZ ;  /* 0x0000020002007810 */ /* 0x004fc80007ffe0ff */
[----:B------:R-:W-:Y:S01]  /*25510*/  LOP3.LUT P0, RZ, R0, 0x9f, RZ, 0xc0, !PT ;  /* 0x0000009f00ff7812 */ /* 0x000fe2000780c0ff */
[----:B------:R0:W-:-:S12]  /*25520*/  STL [R1+0x8], R0 ;  /* 0x0000080001007387 */ /* 0x0001d80000100800 */
[----:B0-----:R-:W-:Y:S05]  /*25530*/  @!P0 BRA `(.L_x_3624) ;  /* 0x0000000000408947 */ /* 0x001fea0003800000 */
[----:B------:R-:W-:Y:S01]  /*25540*/  MOV R2, 0x0 ;  /* 0x0000000000027802 */ /* 0x000fe20000000f00 */
[----:B------:R-:W-:Y:S01]  /*25550*/  ULDC.64 UR6, c[0x4][0x198] ;  /* 0x0100660000067ab9 */ /* 0x000fe20000000a00 */
[----:B------:R-:W-:Y:S01]  /*25560*/  ULDC.64 UR8, c[0x4][0x1a0] ;  /* 0x0100680000087ab9 */ /* 0x000fe20000000a00 */
[----:B------:R-:W-:Y:S01]  /*25570*/  ULDC.64 UR4, c[0x4][0xc0] ;  /* 0x0100300000047ab9 */ /* 0x000fe20000000a00 */
[----:B------:R-:W-:Y:S01]  /*25580*/  IMAD.U32 R4, RZ, RZ, UR6 ;  /* 0x00000006ff047e24 */ /* 0x000fe2000f8e00ff */
[----:B------:R-:W-:Y:S01]  /*25590*/  MOV R8, 0x70 ;  /* 0x0000007000087802 */ /* 0x000fe20000000f00 */
[----:B------:R-:W0:Y:S01]  /*255a0*/  LDC.64 R2, c[0x4][R2] ;  /* 0x0100000002027b82 */ /* 0x000e220000000a00 */
[----:B------:R-:W-:Y:S02]  /*255b0*/  IMAD.U32 R5, RZ, RZ, UR7 ;  /* 0x00000007ff057e24 */ /* 0x000fe4000f8e00ff */
[----:B------:R-:W-:Y:S02]  /*255c0*/  IMAD.U32 R6, RZ, RZ, UR8 ;  /* 0x00000008ff067e24 */ /* 0x000fe4000f8e00ff */
[----:B------:R-:W-:-:S02]  /*255d0*/  IMAD.U32 R7, RZ, RZ, UR9 ;  /* 0x00000009ff077e24 */ /* 0x000fc4000f8e00ff */
[----:B------:R-:W-:Y:S02]  /*255e0*/  IMAD.U32 R10, RZ, RZ, UR4 ;  /* 0x00000004ff0a7e24 */ /* 0x000fe4000f8e00ff */
[----:B------:R-:W-:Y:S02]  /*255f0*/  IMAD.U32 R11, RZ, RZ, UR5 ;  /* 0x00000005ff0b7e24 */ /* 0x000fe4000f8e00ff */
[----:B------:R-:W-:Y:S02]  /*25600*/  IMAD.MOV.U32 R12, RZ, RZ, 0x1 ;  /* 0x00000001ff0c7424 */ /* 0x000fe400078e00ff */
[----:B------:R-:W-:-:S07]  /*25610*/  IMAD.MOV.U32 R13, RZ, RZ, RZ ;  /* 0x000000ffff0d7224 */ /* 0x000fce00078e00ff */
[----:B------:R-:W-:-:S07]  /*25620*/  LEPC R20, `(.L_x_3624) ;  /* 0x000000001014794e */ /* 0x000fce0000000000 */
[----:B0-----:R-:W-:Y:S05]  /*25630*/  CALL.ABS.NOINC R2 ;  /* 0x0000000002007343 */ /* 0x001fea0003c00000 */
.L_x_3624:
[----:B------:R-:W-:Y:S05]  /*25640*/  BSYNC B6 ;  /* 0x0000000000067941 */ /* 0x000fea0003800000 */
.L_x_3623:
        /* <DEDUP_REMOVED lines=20> */
.L_x_3626:
[----:B------:R-:W-:Y:S05]  /*25790*/  BSYNC B6 ;  /* 0x0000000000067941 */ /* 0x000fea0003800000 */
.L_x_3625:
        /* <DEDUP_REMOVED lines=23> */
.L_x_3801:
        /* <DEDUP_REMOVED lines=11> */
.L_x_3804:
[----:B------:R-:W-:Y:S05]  /*259c0*/  @!P6 BRA `(.L_x_3628) ;  /* 0x0000000400b8e947 */ /* 0x000fea0003800000 */
[----:B0-----:R-:W2:Y:S01]  /*259d0*/  LDL R0, [R1+0x50] ;  /* 0x0000500001007983 */ /* 0x001ea20000100800 */
[----:B------:R-:W-:-:S04]  /*259e0*/  ISETP.NE.U32.AND P0, PT, R2, RZ, PT ;  /* 0x000000ff0200720c */ /* 0x000fc80003f05070 */
[----:B------:R-:W-:Y:S01]  /*259f0*/  ISETP.NE.AND.EX P0, PT, R3, RZ, PT, P0 ;  /* 0x000000ff0300720c */ /* 0x000fe20003f05300 */
[----:B--2---:R-:W-:-:S12]  /*25a00*/  VIADD R0, R0, 0xffffffff ;  /* 0xffffffff00007836 */ /* 0x004fd80000000000 */
        /* <DEDUP_REMOVED lines=8> */
[----:B------:R-:W-:-:S03]  /*25a90*/  IMAD R6, R9, UR4, RZ ;  /* 0x0000000409067c24 */ /* 0x000fc6000f8e02ff */
[----:B------:R-:W-:Y:S01]  /*25aa0*/  IADD3 R5, -R4, RZ, RZ ;  /* 0x000000ff04057210 */ /* 0x000fe20007ffe1ff */
[----:B------:R-:W-:-:S04]  /*25ab0*/  IMAD R6, R8, UR5, R6 ;  /* 0x0000000508067c24 */ /* 0x000fc8000f8e0206 */
[----:B------:R-:W-:Y:S01]  /*25ac0*/  IMAD R0, R7, R5, R0 ;  /* 0x0000000507007224 */ /* 0x000fe200078e0200 */
[----:B------:R-:W-:-:S03]  /*25ad0*/  SHF.R.S32.HI R5, RZ, 0x1f, R4 ;  /* 0x0000001fff057819 */ /* 0x000fc60000011404 */
[----:B------:R-:W-:-:S04]  /*25ae0*/  IMAD.WIDE.U32 R4, R8, UR4, R4 ;  /* 0x0000000408047c25 */ /* 0x000fc8000f8e0004 */
[----:B------:R-:W-:Y:S01]  /*25af0*/  IMAD.IADD R5, R5, 0x1, R6 ;  /* 0x0000000105057824 */ /* 0x000fe200078e0206 */
[----:B------:R-:W-:-:S04]  /*25b00*/  LEA R2, P0, R4, R2, 0x2 ;  /* 0x0000000204027211 */ /* 0x000fc800078010ff */
[----:B------:R-:W-:-:S05]  /*25b10*/  LEA.HI.X R3, R4, R3, R5, 0x2, P0 ;  /* 0x0000000304037211 */ /* 0x000fca00000f1405 */
[----:B------:R-:W2:Y:S04]  /*25b20*/  LDG.E R2, desc[UR54][R2.64] ;  /* 0x0000003602027981 */ /* 0x000ea8000c1e1900 */
[----:B--2---:R0:W-:Y:S02]  /*25b30*/  STL [R1], R2 ;  /* 0x0000000201007387 */ /* 0x0041e40000100800 */
.L_x_3630:
[----:B-1----:R-:W2:Y:S04]  /*25b40*/  LDL R9, [R1+0x4] ;  /* 0x0000040001097983 */ /* 0x002ea80000100800 */
[----:B0-----:R-:W2:Y:S04]  /*25b50*/  LDL R2, [R1+0x18] ;  /* 0x0000180001027983 */ /* 0x001ea80000100800 */
[----:B------:R-:W3:Y:S01]  /*25b60*/  LDL R3, [R1+0x20] ;  /* 0x0000200001037983 */ /* 0x000ee20000100800 */
[----:B------:R-:W0:Y:S02]  /*25b70*/  S2R R8, SR_TID.X ;  /* 0x0000000000087919 */ /* 0x000e240000002100 */
[----:B0-----:R-:W-:-:S04]  /*25b80*/  LOP3.LUT R8, R8, 0x7f, RZ, 0xc0, !PT ;  /* 0x0000007f08087812 */ /* 0x001fc800078ec0ff */
[----:B------:R-:W-:Y:S01]  /*25b90*/  ISETP.NE.AND P1, PT, R8, RZ, PT ;  /* 0x000000ff0800720c */ /* 0x000fe20003f25270 */
[----:B--2---:R-:W-:Y:S01]  /*25ba0*/  IMAD R2, R2, 0x8, R9 ;  /* 0x0000000802027824 */ /* 0x004fe200078e0209 */
[----:B---3--:R-:W-:-:S04]  /*25bb0*/  SHF.L.U32 R4, R3, 0x1f, RZ ;  /* 0x0000001f03047819 */ /* 0x008fc800000006ff */
[----:B------:R-:W0:Y:S02]  /*25bc0*/  SYNCS.PHASECHK.TRANS64.TRYWAIT P0, [R2+URZ+0x33480], R4 ;  /* 0x03348004020075a7 */ /* 0x000e24000800017f */
[----:B0-----:R-:W-:Y:S05]  /*25bd0*/  @!P0 BRA `(.L_x_3631) ;  /* 0x0000006c00d48947 */ /* 0x001fea0003800000 */
.L_x_3805:
        /* <DEDUP_REMOVED lines=8> */
.L_x_3632:
        /* <DEDUP_REMOVED lines=19> */
[----:B------:R-:W-:Y:S02]  /*25d90*/  UIADD3 UR14, UR15, 0x11a00, URZ ;  /* 0x00011a000f0e7890 */ /* 0x000fe4000fffe03f */
[----:B------:R-:W-:-:S05]  /*25da0*/  UIADD3 UR15, UR15, 0x14200, URZ ;  /* 0x000142000f0f7890 */ /* 0x000fca000fffe03f */
[----:B------:R1:W-:Y:S02]  /*25db0*/  UTMALDG.4D [UR8], [UR4], desc[UR6] ;  /* 0x00000608040075b4 */ /* 0x0003e40008019000 */
[----:B-1----:R-:W-:Y:S01]  /*25dc0*/  UMOV UR8, UR14 ;  /* 0x0000000e00087c82 */ /* 0x002fe20008000000 */
[----:B------:R-:W-:Y:S01]  /*25dd0*/  UMOV UR10, UR16 ;  /* 0x00000010000a7c82 */ /* 0x000fe20008000000 */
[----:B------:R-:W-:Y:S01]  /*25de0*/  UMOV UR14, 0x80 ;  /* 0x00000080000e7882 */ /* 0x000fe20000000000 */
[----:B------:R1:W-:Y:S02]  /*25df0*/  UTMALDG.4D [UR8], [UR4], desc[UR6] ;  /* 0x00000608040075b4 */ /* 0x0003e40008019000 */
[----:B-1----:R-:W-:Y:S01]  /*25e00*/  UMOV UR8, UR15 ;  /* 0x0000000f00087c82 */ /* 0x002fe20008000000 */
[----:B------:R-:W-:Y:S02]  /*25e10*/  UMOV UR10, UR14 ;  /* 0x0000000e000a7c82 */ /* 0x000fe40008000000 */
[----:B------:R1:W-:Y:S01]  /*25e20*/  UTMALDG.4D [UR8], [UR4], desc[UR6] ;  /* 0x00000608040075b4 */ /* 0x0003e20008019000 */
[----:B------:R-:W2:Y:S02]  /*25e30*/  SYNCS.PHASECHK.TRANS64.TRYWAIT P0, [R2+URZ+0x33440], R4 ;  /* 0x03344004020075a7 */ /* 0x000ea4000800017f */
[----:B-12---:R-:W-:Y:S05]  /*25e40*/  @!P0 BRA `(.L_x_3633) ;  /* 0x0000006c004c8947 */ /* 0x006fea0003800000 */
.L_x_3806:
        /* <DEDUP_REMOVED lines=8> */
.L_x_3634:
[----:B------:R-:W2:Y:S04]  /*25ed0*/  LDL R5, [R1] ;  /* 0x0000000001057983 */ /* 0x000ea80000100800 */
[----:B01----:R-:W3:Y:S01]  /*25ee0*/  LDL.LU R4, [R1+0x14] ;  /* 0x0000140001047983 */ /* 0x003ee20000300800 */
[----:B------:R-:W-:Y:S01]  /*25ef0*/  R2UR UR15, R3 ;  /* 0x00000000030f72ca */ /* 0x000fe200000e0000 */
[----:B------:R-:W-:Y:S01]  /*25f00*/  UIADD3 UR4, UP0, UR40, 0x370, URZ ;  /* 0x0000037028047890 */ /* 0x000fe2000ff1e03f */
[----:B------:R-:W-:Y:S01]  /*25f10*/  R2UR UR9, R2 ;  /* 0x00000000020972ca */ /* 0x000fe200000e0000 */
[----:B------:R-:W-:Y:S01]  /*25f20*/  UMOV UR10, URZ ;  /* 0x0000003f000a7c82 */ /* 0x000fe20008000000 */
[----:B------:R-:W-:Y:S01]  /*25f30*/  R2UR UR11, R0 ;  /* 0x00000000000b72ca */ /* 0x000fe200000e0000 */
[----:B------:R-:W-:Y:S01]  /*25f40*/  UIADD3.X UR5, URZ, UR41, URZ, UP0, !UPT ;  /* 0x000000293f057290 */ /* 0x000fe200087fe43f */
[----:B------:R-:W-:Y:S01]  /*25f50*/  R2UR UR12, R18 ;  /* 0x00000000120c72ca */ /* 0x000fe200000e0000 */
[----:B------:R-:W-:Y:S01]  /*25f60*/  UMOV UR6, 0x0 ;  /* 0x0000000000067882 */ /* 0x000fe20000000000 */
[----:B------:R-:W-:Y:S01]  /*25f70*/  PLOP3.LUT P0, PT, PT, PT, PT, 0x80, 0x0 ;  /* 0x000000000000781c */ /* 0x000fe20003f0f070 */
[----:B------:R-:W-:Y:S01]  /*25f80*/  UMOV UR7, 0x14f00000 ;  /* 0x14f0000000077882 */ /* 0x000fe20000000000 */
[----:B------:R-:W-:-:S03]  /*25f90*/  UMOV UR16, 0x40 ;  /* 0x0000004000107882 */ /* 0x000fc60000000000 */
[----:B------:R-:W-:Y:S02]  /*25fa0*/  UIADD3 UR8, UR15, 0x24200, URZ ;  /* 0x000242000f087890 */ /* 0x000fe4000fffe03f */
        /* <DEDUP_REMOVED lines=9> */
[----:B------:R-:W-:Y:S01]  /*26040*/  UMOV UR10, UR16 ;  /* 0x00000010000a7c82 */ /* 0x000fe20008000000 */
[----:B------:R-:W-:Y:S01]  /*26050*/  UMOV UR14, 0x80 ;  /* 0x00000080000e7882 */ /* 0x000fe20000000000 */
[----:B------:R0:W-:Y:S02]  /*26060*/  UTMALDG.4D [UR8], [UR4], desc[UR6] ;  /* 0x00000608040075b4 */ /* 0x0001e40008019000 */
[----:B0-----:R-:W-:Y:S01]  /*26070*/  UMOV UR8, UR15 ;  /* 0x0000000f00087c82 */ /* 0x001fe20008000000 */
[----:B------:R-:W-:Y:S02]  /*26080*/  UMOV UR10, UR14 ;  /* 0x0000000e000a7c82 */ /* 0x000fe40008000000 */
[----:B------:R2:W-:Y:S02]  /*26090*/  UTMALDG.4D [UR8], [UR4], desc[UR6] ;  /* 0x00000608040075b4 */ /* 0x0005e40008019000 */
[----:B--2---:R-:W-:Y:S01]  /*260a0*/  NOP ;  /* 0x0000000000007918 */ /* 0x004fe20000000000 */
.L_x_3628:
[----:B------:R-:W2:Y:S04]  /*260b0*/  LDL R2, [R1+0x4] ;  /* 0x0000040001027983 */ /* 0x000ea80000100800 */
[----:B------:R-:W3:Y:S04]  /*260c0*/  LDL.LU R3, [R1+0x3c] ;  /* 0x00003c0001037983 */ /* 0x000ee80000300800 */
        /* <DEDUP_REMOVED lines=9> */
[----:B--2---:R-:W-:Y:S01]  /*26160*/  VIADD R2, R2, 0x1e200 ;  /* 0x0001e20002027836 */ /* 0x004fe20000000000 */
[----:B---3--:R-:W-:-:S04]  /*26170*/  SHF.R.S32.HI R0, RZ, 0x1f, R3 ;  /* 0x0000001fff007819 */ /* 0x008fc80000011403 */
        /* <DEDUP_REMOVED lines=18> */
[----:B------:R-:W-:Y:S01]  /*262a0*/  MOV R4, UR4 ;  /* 0x0000000400047c02 */ /* 0x000fe20008000f00 */
[----:B------:R-:W-:Y:S01]  /*262b0*/  IMAD.U32 R5, RZ, RZ, UR5 ;  /* 0x00000005ff057e24 */ /* 0x000fe2000f8e00ff */
[----:B------:R-:W0:Y:S01]  /*262c0*/  LDC.64 R2, c[0x4][R2] ;  /* 0x0100000002027b82 */ /* 0x000e220000000a00 */
[----:B------:R-:W-:Y:S01]  /*262d0*/  IMAD.U32 R6, RZ, RZ, UR6 ;  /* 0x00000006ff067e24 */ /* 0x000fe2000f8e00ff */
[----:B------:R-:W-:Y:S01]  /*262e0*/  MOV R12, 0x1 ;  /* 0x00000001000c7802 */ /* 0x000fe20000000f00 */
[----:B------:R-:W-:Y:S02]  /*262f0*/  IMAD.U32 R7, RZ, RZ, UR7 ;  /* 0x00000007ff077e24 */ /* 0x000fe4000f8e00ff */
[----:B------:R-:W-:-:S02]  /*26300*/  IMAD.U32 R10, RZ, RZ, UR8 ;  /* 0x00000008ff0a7e24 */ /* 0x000fc4000f8e00ff */
[----:B------:R-:W-:Y:S02]  /*26310*/  IMAD.U32 R11, RZ, RZ, UR9 ;  /* 0x00000009ff0b7e24 */ /* 0x000fe4000f8e00ff */
[----:B-1----:R-:W-:Y:S02]  /*26320*/  IMAD.MOV.U32 R8, RZ, RZ, 0x70 ;  /* 0x00000070ff087424 */ /* 0x002fe400078e00ff */
[----:B------:R-:W-:-:S07]  /*26330*/  IMAD.MOV.U32 R13, RZ, RZ, RZ ;  /* 0x000000ffff0d7224 */ /* 0x000fce00078e00ff */
[----:B------:R-:W-:-:S07]  /*26340*/  LEPC R20, `(.L_x_3636) ;  /* 0x000000001014794e */ /* 0x000fce0000000000 */
[----:B0-----:R-:W-:Y:S05]  /*26350*/  CALL.ABS.NOINC R2 ;  /* 0x0000000002007343 */ /* 0x001fea0003c00000 */
.L_x_3636:
[----:B------:R-:W-:Y:S05]  /*26360*/  BSYNC B6 ;  /* 0x0000000000067941 */ /* 0x000fea0003800000 */
.L_x_3635:
[----:B--2---:R-:W2:Y:S01]  /*26370*/  LDL.LU R4, [R1+0x3c] ;  /* 0x00003c0001047983 */ /* 0x004ea20000300800 */
[----:B------:R-:W0:Y:S01]  /*26380*/  LDC R7, c[0x0][0x448] ;  /* 0x00011200ff077b82 */ /* 0x000e220000000800 */
[----:B------:R-:W-:Y:S01]  /*26390*/  ULDC.64 UR4, c[0x0][0x2d8] ;  /* 0x0000b60000047ab9 */ /* 0x000fe20000000a00 */
[----:B------:R-:W-:Y:S01]  /*263a0*/  IMAD.SHL.U32 R17, R17, 0x80, RZ ;  /* 0x0000008011117824 */ /* 0x000fe200078e00ff */
[----:B------:R-:W2:Y:S01]  /*263b0*/  LDL.LU.64 R2, [R1+0x40] ;  /* 0x0000400001027983 */ /* 0x000ea20000300a00 */
[----:B------:R-:W-:-:S03]  /*263c0*/  ULDC.64 UR6, c[0x0][0x280] ;  /* 0x0000a00000067ab9 */ /* 0x000fc60000000a00 */
[----:B------:R-:W3:Y:S04]  /*263d0*/  LDL.LU R0, [R1+0x48] ;  /* 0x0000480001007983 */ /* 0x000ee80000300800 */
[----:B------:R-:W4:Y:S04]  /*263e0*/  LDL.LU R6, [R1+0x5c] ;  /* 0x00005c0001067983 */ /* 0x000f280000300800 */
[----:B------:R-:W4:Y:S01]  /*263f0*/  LDL.LU R5, [R1+0x34] ;  /* 0x0000340001057983 */ /* 0x000f220000300800 */
[----:B------:R-:W0:Y:S01]  /*26400*/  S2R R10, SR_TID.X ;  /* 0x00000000000a7919 */ /* 0x000e220000002100 */
[----:B-1----:R-:W1:Y:S01]  /*26410*/  S2R R8, SR_TID.X ;  /* 0x0000000000087919 */ /* 0x002e620000002100 */
[----:B0-----:R-:W-:Y:S01]  /*26420*/  ISETP.NE.AND P0, PT, R7, 0x1, PT ;  /* 0x000000010700780c */ /* 0x001fe20003f05270 */
[----:B------:R-:W-:-:S02]  /*26430*/  IMAD.SHL.U32 R10, R10, 0x10, RZ ;  /* 0x000000100a0a7824 */ /* 0x000fc400078e00ff */
[----:B-1----:R-:W-:-:S03]  /*26440*/  IMAD.SHL.U32 R9, R8, 0x10, RZ ;  /* 0x0000001008097824 */ /* 0x002fc600078e00ff */
[----:B------:R-:W-:-:S04]  /*26450*/  LOP3.LUT R10, R10, 0x30, RZ, 0xc0, !PT ;  /* 0x000000300a0a7812 */ /* 0x000fc800078ec0ff */
[C---:B------:R-:W-:Y:S02]  /*26460*/  LOP3.LUT R11, R10.reuse, 0x40, RZ, 0xfc, !PT ;  /* 0x000000400a0b7812 */ /* 0x040fe400078efcff */
[----:B------:R-:W-:Y:S02]  /*26470*/  LOP3.LUT R10, R10, 0x80, RZ, 0xfc, !PT ;  /* 0x000000800a0a7812 */ /* 0x000fe400078efcff */
        /* <DEDUP_REMOVED lines=19> */
[----:B------:R-:W-:-:S04]  /*265b0*/  LOP3.LUT R0, R4, R17, RZ, 0xfc, !PT ;  /* 0x0000001104007212 */ /* 0x000fc800078efcff */
[----:B------:R-:W-:Y:S01]  /*265c0*/  MOV R4, R0 ;  /* 0x0000000000047202 */ /* 0x000fe20000000f00 */
        /* <DEDUP_REMOVED lines=16> */
[----:B------:R-:W-:Y:S02]  /*266d0*/  LOP3.LUT R10, R8, 0x7f, RZ, 0xc0, !PT ;  /* 0x0000007f080a7812 */ /* 0x000fe400078ec0ff */
[----:B------:R0:W5:Y:S01]  /*266e0*/  LDL R8, [R1+0x38] ;  /* 0x0000380001087983 */ /* 0x0001620000100800 */
[----:B------:R-:W-:Y:S02]  /*266f0*/  IADD3 R4, P3, R2, UR6, RZ ;  /* 0x0000000602047c10 */ /* 0x000fe4000ff7e0ff */
[----:B------:R-:W-:-:S02]  /*26700*/  ISETP.GE.AND P0, PT, R9, UR4, PT ;  /* 0x0000000409007c0c */ /* 0x000fc4000bf06270 */
[----:B------:R-:W-:Y:S01]  /*26710*/  ISETP.GE.AND P1, PT, R11, UR4, PT ;  /* 0x000000040b007c0c */ /* 0x000fe2000bf26270 */
[----:B------:R-:W-:Y:S01]  /*26720*/  UMOV UR4, 0xffffffff ;  /* 0xffffffff00047882 */ /* 0x000fe20000000000 */
[----:B------:R-:W-:Y:S02]  /*26730*/  IADD3.X R3, R3, UR7, R0, P3, !PT ;  /* 0x0000000703037c10 */ /* 0x000fe40009ffe400 */
[----:B------:R-:W-:Y:S01]  /*26740*/  SHF.R.U32.HI R10, RZ, 0x2, R10 ;  /* 0x00000002ff0a7819 */ /* 0x000fe2000001160a */
[----:B0-----:R-:W-:Y:S08]  /*26750*/  BRA.DIV UR4, `(.L_x_3637) ;  /* 0x00000066041c7947 */ /* 0x001ff0000b800000 */
[----:B------:R-:W2:Y:S01]  /*26760*/  LDL.LU R6, [R1+0x54] ;  /* 0x0000540001067983 */ /* 0x000ea20000300800 */
[----:B------:R-:W-:-:S05]  /*26770*/  IMAD.IADD R0, R10, 0x1, R17 ;  /* 0x000000010a007824 */ /* 0x000fca00078e0211 */
[----:B------:R-:W-:Y:S01]  /*26780*/  IADD3 R5, R0, 0x20, RZ ;  /* 0x0000002000057810 */ /* 0x000fe20007ffe0ff */
[----:B--2---:R-:W-:Y:S02]  /*26790*/  IMAD R2, R6, R7, RZ ;  /* 0x0000000706027224 */ /* 0x004fe400078e02ff */
[----:B------:R-:W0:Y:S03]  /*267a0*/  SHFL.IDX PT, R7, R4, RZ, 0x1c1f ;  /* 0x001c1fff04077589 */ /* 0x000e2600000e0000 */
[----:B------:R-:W-:Y:S01]  /*267b0*/  ISETP.GE.AND P4, PT, R0, R2, PT ;  /* 0x000000020000720c */ /* 0x000fe20003f86270 */
[----:B------:R-:W1:-:S12]  /*267c0*/  SHFL.IDX PT, R6, R3, RZ, 0x1c1f ;  /* 0x001c1fff03067589 */ /* 0x000e5800000e0000 */
[----:B0-----:R-:W-:-:S05]  /*267d0*/  @!P4 IADD3 R7, P3, R9, R7, RZ ;  /* 0x000000070907c210 */ /* 0x001fca0007f7e0ff */
[----:B-1----:R-:W-:Y:S01]  /*267e0*/  @!P4 IMAD.X R6, RZ, RZ, R6, P3 ;  /* 0x000000ffff06c224 */ /* 0x002fe200018e0606 */
[----:B------:R-:W-:Y:S02]  /*267f0*/  ISETP.GE.AND P3, PT, R5, R2, PT ;  /* 0x000000020500720c */ /* 0x000fe40003f66270 */
[----:B------:R-:W0:Y:S02]  /*26800*/  SHFL.IDX PT, R5, R4, 0x1, 0x1c1f ;  /* 0x003c1f0004057f89 */ /* 0x000e2400000e0000 */
[----:B------:R-:W-:-:S04]  /*26810*/  @!P4 LOP3.LUT R7, R7, R6, RZ, 0x3c, !PT ;  /* 0x000000060707c212 */ /* 0x000fc800078e3cff */
[----:B------:R-:W-:-:S04]  /*26820*/  @!P4 LOP3.LUT R6, R7, R6, RZ, 0x3c, !PT ;  /* 0x000000060706c212 */ /* 0x000fc800078e3cff */
[----:B------:R-:W-:-:S05]  /*26830*/  @!P4 LOP3.LUT R7, R7, R6, RZ, 0x3c, !PT ;  /* 0x000000060707c212 */ /* 0x000fca00078e3cff */
[----:B-----5:R-:W-:Y:S04]  /*26840*/  @!P4 LDGSTS.E.BYPASS.LTC128B.128 [R8+0x1e200], desc[UR54][R6.64], !P0 ;  /* 0x1e2000000608cfae */ /* 0x020fe8000c101d76 */
[----:B------:R-:W-:Y:S04]  /*26850*/  @!P4 LDGSTS.E.BYPASS.LTC128B.128 [R8+0x20200], desc[UR54][R6.64+0x40], !P1 ;  /* 0x202000400608cfae */ /* 0x000fe8000c901d76 */
[----:B------:R1:W-:Y:S01]  /*26860*/  @!P4 LDGSTS.E.BYPASS.LTC128B.128 [R8+0x22200], desc[UR54][R6.64+0x80], !P2 ;  /* 0x222000800608cfae */ /* 0x0003e2000d101d76 */
[----:B0-----:R-:W-:-:S03]  /*26870*/  @!P3 IADD3 R5, P4, R9, R5, RZ ;  /* 0x000000050905b210 */ /* 0x001fc60007f9e0ff */
[----:B-1----:R-:W0:Y:S02]  /*26880*/  SHFL.IDX PT, R6, R3, 0x1, 0x1c1f ;  /* 0x003c1f0003067f89 */ /* 0x002e2400000e0000 */
[----:B0-----:R-:W-:-:S04]  /*26890*/  @!P3 IMAD.X R6, RZ, RZ, R6, P4 ;  /* 0x000000ffff06b224 */ /* 0x001fc800020e0606 */
[----:B------:R-:W-:Y:S02]  /*268a0*/  @!P3 IMAD.MOV.U32 R7, RZ, RZ, R6 ;  /* 0x000000ffff07b224 */ /* 0x000fe400078e0006 */
[----:B------:R-:W-:Y:S02]  /*268b0*/  @!P3 IMAD.MOV.U32 R6, RZ, RZ, R5 ;  /* 0x000000ffff06b224 */ /* 0x000fe400078e0005 */
[----:B------:R-:W-:-:S03]  /*268c0*/  VIADD R5, R0, 0x40 ;  /* 0x0000004000057836 */ /* 0x000fc60000000000 */
[----:B------:R-:W-:Y:S04]  /*268d0*/  @!P3 LDGSTS.E.BYPASS.LTC128B.128 [R8+0x1ea00], desc[UR54][R6.64], !P0 ;  /* 0x1ea000000608bfae */ /* 0x000fe8000c101d76 */
[----:B------:R-:W-:Y:S04]  /*268e0*/  @!P3 LDGSTS.E.BYPASS.LTC128B.128 [R8+0x20a00], desc[UR54][R6.64+0x40], !P1 ;  /* 0x20a000400608bfae */ /* 0x000fe8000c901d76 */
[----:B------:R0:W-:Y:S01]  /*268f0*/  @!P3 LDGSTS.E.BYPASS.LTC128B.128 [R8+0x22a00], desc[UR54][R6.64+0x80], !P2 ;  /* 0x22a000800608bfae */ /* 0x0001e2000d101d76 */
[----:B------:R-:W-:-:S03]  /*26900*/  ISETP.GE.AND P3, PT, R5, R2, PT ;  /* 0x000000020500720c */ /* 0x000fc60003f66270 */
[----:B------:R-:W1:Y:S04]  /*26910*/  SHFL.IDX PT, R5, R4, 0x2, 0x1c1f ;  /* 0x005c1f0004057f89 */ /* 0x000e6800000e0000 */
[----:B0-----:R-:W0:Y:S06]  /*26920*/  SHFL.IDX PT, R6, R3, 0x2, 0x1c1f ;  /* 0x005c1f0003067f89 */ /* 0x001e2c00000e0000 */
[----:B-1----:R-:W-:-:S05]  /*26930*/  @!P3 IADD3 R5, P4, R9, R5, RZ ;  /* 0x000000050905b210 */ /* 0x002fca0007f9e0ff */
[----:B0-----:R-:W-:-:S04]  /*26940*/  @!P3 IMAD.X R6, RZ, RZ, R6, P4 ;  /* 0x000000ffff06b224 */ /* 0x001fc800020e0606 */
[----:B------:R-:W-:Y:S01]  /*26950*/  @!P3 IMAD.MOV.U32 R7, RZ, RZ, R6 ;  /* 0x000000ffff07b224 */ /* 0x000fe200078e0006 */
[----:B------:R-:W-:Y:S02]  /*26960*/  @!P3 MOV R6, R5 ;  /* 0x000000050006b202 */ /* 0x000fe40000000f00 */
[----:B------:R1:W2:Y:S04]  /*26970*/  SHFL.IDX PT, R5, R3, 0x3, 0x1c1f ;  /* 0x007c1f0003057f89 */ /* 0x0002a800000e0000 */
[----:B------:R1:W-:Y:S04]  /*26980*/  @!P3 LDGSTS.E.BYPASS.LTC128B.128 [R8+0x1f200], desc[UR54][R6.64], !P0 ;  /* 0x1f2000000608bfae */ /* 0x0003e8000c101d76 */
[----:B------:R1:W-:Y:S04]  /*26990*/  @!P3 LDGSTS.E.BYPASS.LTC128B.128 [R8+0x21200], desc[UR54][R6.64+0x40], !P1 ;  /* 0x212000400608bfae */ /* 0x0003e8000c901d76 */
[----:B------:R1:W-:Y:S04]  /*269a0*/  @!P3 LDGSTS.E.BYPASS.LTC128B.128 [R8+0x23200], desc[UR54][R6.64+0x80], !P2 ;  /* 0x232000800608bfae */ /* 0x0003e8000d101d76 */
[----:B------:R1:W3:Y:S02]  /*269b0*/  SHFL.IDX PT, R3, R4, 0x3, 0x1c1f ;  /* 0x007c1f0004037f89 */ /* 0x0002e400000e0000 */
.L_x_3815:
        /* <DEDUP_REMOVED lines=10> */
[----:B------:R4:W-:Y:S04]  /*26a60*/  LDGSTS.E.BYPASS.LTC128B.128 [R8+0x21a00], desc[UR54][R2.64+0x40], !P1 ;  /* 0x21a0004002087fae */ /* 0x0009e8000c901d76 */
[----:B------:R4:W-:Y:S02]  /*26a70*/  LDGSTS.E.BYPASS.LTC128B.128 [R8+0x23a00], desc[UR54][R2.64+0x80], !P2 ;  /* 0x23a0008002087fae */ /* 0x0009e4000d101d76 */
.L_x_3639:
[----:B------:R-:W-:Y:S05]  /*26a80*/  BSYNC B0 ;  /* 0x0000000000007941 */ /* 0x000fea0003800000 */
.L_x_3638:
[----:B01--4-:R0:W5:Y:S01]  /*26a90*/  LDL R8, [R1+0x4] ;  /* 0x0000040001087983 */ /* 0x0131620000100800 */
[----:B------:R-:W-:Y:S01]  /*26aa0*/  PLOP3.LUT P0, PT, PT, PT, PT, 0x80, 0x0 ;  /* 0x000000000000781c */ /* 0x000fe20003f0f070 */
[----:B------:R-:W-:-:S12]  /*26ab0*/  NOP ;  /* 0x0000000000007918 */ /* 0x000fd80000000000 */
.L_x_3640:
        /* <DEDUP_REMOVED lines=18> */
[----:B-1-3--:R-:W-:Y:S05]  /*26be0*/  @!P0 BRA `(.L_x_3642) ;  /* 0x00000064005c8947 */ /* 0x00afea0003800000 */
.L_x_3816:
[----:B------:R-:W-:Y:S05]  /*26bf0*/  BSYNC B0 ;  /* 0x0000000000007941 */ /* 0x000fea0003800000 */
.L_x_3641:
[----:B-1----:R-:W3:Y:S02]  /*26c00*/  LDL.LU R2, [R1+0x4c] ;  /* 0x00004c0001027983 */ /* 0x002ee40000300800 */
[----:B---3--:R-:W-:-:S13]  /*26c10*/  ISETP.GE.AND P0, PT, R2, 0xa1, PT ;  /* 0x000000a10200780c */ /* 0x008fda0003f06270 */
[----:B------:R-:W-:Y:S05]  /*26c20*/  @!P0 BRA `(.L_x_3643) ;  /* 0x0000001800588947 */ /* 0x000fea0003800000 */
[----:B------:R-:W3:Y:S04]  /*26c30*/  LDL.LU R2, [R1+0x50] ;  /* 0x0000500001027983 */ /* 0x000ee80000300800 */
[----:B------:R1:W5:Y:S04]  /*26c40*/  LDL.LU R0, [R1+0x18] ;  /* 0x0000180001007983 */ /* 0x0003680000300800 */
[----:B-----5:R1:W5:Y:S02]  /*26c50*/  LDL.LU R8, [R1+0x20] ;  /* 0x0000200001087983 */ /* 0x0203640000300800 */
[----:B-1-3--:R-:W-:-:S07]  /*26c60*/  VIADD R2, R2, 0xfffffffe ;  /* 0xfffffffe02027836 */ /* 0x00afce0000000000 */
.L_x_3667:
        /* <DEDUP_REMOVED lines=8> */
[----:B-----5:R-:W-:-:S05]  /*26cf0*/  LOP3.LUT R9, R8, R3, RZ, 0x3c, !PT ;  /* 0x0000000308097212 */ /* 0x020fca00078e3cff */
[----:B------:R1:W-:Y:S04]  /*26d00*/  STL [R1+0x20], R9 ;  /* 0x0000200901007387 */ /* 0x0003e80000100800 */
[----:B------:R1:W-:Y:S01]  /*26d10*/  STL [R1+0x18], R10 ;  /* 0x0000180a01007387 */ /* 0x0003e20000100800 */
[----:B------:R-:W-:Y:S05]  /*26d20*/  @!P1 BRA `(.L_x_3645) ;  /* 0x0000000800ac9947 */ /* 0x000fea0003800000 */
[----:B------:R-:W-:Y:S01]  /*26d30*/  ULDC.64 UR4, c[0x0][0x418] ;  /* 0x0001060000047ab9 */ /* 0x000fe20000000a00 */
[----:B------:R-:W-:Y:S02]  /*26d40*/  MOV R3, R2 ;  /* 0x0000000200037202 */ /* 0x000fe40000000f00 */
        /* <DEDUP_REMOVED lines=8> */
[----:B--2---:R-:W2:Y:S02]  /*26dd0*/  @P0 LDC.64 R4, c[0x0][0x440] ;  /* 0x00011000ff040b82 */ /* 0x004ea40000000a00 */
[----:B--2---:R-:W-:-:S04]  /*26de0*/  @P0 IMAD.HI.U32 R3, R2, R4, RZ ;  /* 0x0000000402030227 */ /* 0x004fc800078e00ff */
        /* <DEDUP_REMOVED lines=11> */
[----:B------:R-:W2:Y:S04]  /*26ea0*/  LDG.E R4, desc[UR54][R6.64] ;  /* 0x0000003606047981 */ /* 0x000ea8000c1e1900 */
[----:B--2---:R3:W-:Y:S02]  /*26eb0*/  STL [R1], R4 ;  /* 0x0000000401007387 */ /* 0x0047e40000100800 */
.L_x_3646:
[----:B--2---:R-:W2:Y:S01]  /*26ec0*/  LDL R5, [R1+0x4] ;  /* 0x0000040001057983 */ /* 0x004ea20000100800 */
[----:B---3--:R-:W3:Y:S01]  /*26ed0*/  S2R R4, SR_TID.X ;  /* 0x0000000000047919 */ /* 0x008ee20000002100 */
[----:B------:R-:W-:Y:S01]  /*26ee0*/  BSSY B1, `(.L_x_3647) ;  /* 0x0000007000017945 */ /* 0x000fe20003800000 */
[----:B---3--:R-:W-:-:S04]  /*26ef0*/  LOP3.LUT R4, R4, 0x7f, RZ, 0xc0, !PT ;  /* 0x0000007f04047812 */ /* 0x008fc800078ec0ff */
[----:B------:R-:W-:Y:S01]  /*26f00*/  ISETP.NE.AND P1, PT, R4, RZ, PT ;  /* 0x000000ff0400720c */ /* 0x000fe20003f25270 */
[----:B--2---:R-:W-:Y:S01]  /*26f10*/  IMAD R6, R10, 0x8, R5 ;  /* 0x000000080a067824 */ /* 0x004fe200078e0205 */
[----:B------:R-:W-:-:S04]  /*26f20*/  SHF.L.U32 R5, R9, 0x1f, RZ ;  /* 0x0000001f09057819 */ /* 0x000fc800000006ff */
[----:B------:R-:W2:Y:S02]  /*26f30*/  SYNCS.PHASECHK.TRANS64.TRYWAIT P0, [R6+URZ+0x33480], R5 ;  /* 0x03348005060075a7 */ /* 0x000ea4000800017f */
[----:B--2---:R-:W-:Y:S05]  /*26f40*/  @!P0 BRA `(.L_x_3648) ;  /* 0x00000060009c8947 */ /* 0x004fea0003800000 */
.L_x_3817:
[----:B------:R-:W-:Y:S05]  /*26f50*/  BSYNC B1 ;  /* 0x0000000000017941 */ /* 0x000fea0003800000 */
.L_x_3647:
        /* <DEDUP_REMOVED lines=9> */
.L_x_3650:
[----:B------:R-:W-:Y:S05]  /*26ff0*/  BSYNC B1 ;  /* 0x0000000000017941 */ /* 0x000fea0003800000 */
.L_x_3649:
[----:B-1----:R-:W3:Y:S04]  /*27000*/  LDL R9, [R1+0x4] ;  /* 0x0000040001097983 */ /* 0x002ee80000100800 */
        /* <DEDUP_REMOVED lines=13> */
.L_x_3651:
        /* <DEDUP_REMOVED lines=17> */
.L_x_3652:
        /* <DEDUP_REMOVED lines=17> */
.L_x_3653:
        /* <DEDUP_REMOVED lines=11> */
[----:B------:R-:W1:Y:S01]  /*273b0*/  SYNCS.PHASECHK.TRANS64.TRYWAIT P0, [R6+URZ+0x33440], R5 ;  /* 0x03344005060075a7 */ /* 0x000e62000800017f */
[----:B------:R-:W-:Y:S04]  /*273c0*/  BSSY B1, `(.L_x_3654) ;  /* 0x0000002000017945 */ /* 0x000fe80003800000 */
[----:B-1----:R-:W-:Y:S05]  /*273d0*/  @!P0 BRA `(.L_x_3655) ;  /* 0x0000005c008c8947 */ /* 0x002fea0003800000 */
.L_x_3818:
[----:B------:R-:W-:Y:S05]  /*273e0*/  BSYNC B1 ;  /* 0x0000000000017941 */ /* 0x000fea0003800000 */
.L_x_3654:
[----:B------:R-:W-:Y:S01]  /*273f0*/  BSSY B1, `(.L_x_3656) ;  /* 0x000000b000017945 */ /* 0x000fe20003800000 */
[----:B------:R-:W-:Y:S01]  /*27400*/  IMAD.MOV.U32 R10, RZ, RZ, 0x0 ;  /* 0x00000000ff0a7424 */ /* 0x000fe200078e00ff */
[----:B------:R-:W-:Y:S02]  /*27410*/  MOV R11, 0x14f00000 ;  /* 0x14f00000000b7802 */ /* 0x000fe40000000f00 */
        /* <DEDUP_REMOVED lines=8> */
.L_x_3657:
[----:B------:R-:W-:Y:S05]  /*274a0*/  BSYNC B1 ;  /* 0x0000000000017941 */ /* 0x000fea0003800000 */
.L_x_3656:
        /* <DEDUP_REMOVED lines=8> */
.L_x_3658:
        /* <DEDUP_REMOVED lines=10> */
[----:B-1----:R-:W-:Y:S05]  /*275d0*/  @P0 BRA.U.ANY `(.L_x_3658) ;  /* 0xfffffffd00d40947 */ /* 0x002fea000393ffff */
[----:B------:R-:W-:Y:S01]  /*275e0*/  R2UR UR10, R13 ;  /* 0x000000000d0a72ca */ /* 0x000fe200000e0000 */
[----:B------:R-:W-:Y:S01]  /*275f0*/  VIADD R3, R4, 0x26a00 ;  /* 0x00026a0004037836 */ /* 0x000fe20000000000 */
[----:B------:R-:W-:Y:S02]  /*27600*/  R2UR UR6, R10 ;  /* 0x000000000a0672ca */ /* 0x000fe400000e0000 */
[----:B------:R-:W-:Y:S02]  /*27610*/  R2UR UR7, R11 ;  /* 0x000000000b0772ca */ /* 0x000fe400000e0000 */
[----:B------:R-:W-:-:S13]  /*27620*/  PLOP3.LUT P0, PT, PT, PT, PT, 0x80, 0x0 ;  /* 0x000000000000781c */ /* 0x000fda0003f0f070 */
.L_x_3659:
        /* <DEDUP_REMOVED lines=16> */
.L_x_3660:
        /* <DEDUP_REMOVED lines=11> */
.L_x_3645:
[----:B------:R-:W-:Y:S05]  /*277e0*/  BSYNC B0 ;  /* 0x0000000000007941 */ /* 0x000fea0003800000 */
.L_x_3644:
[----:B------:R-:W-:-:S06]  /*277f0*/  UISETP.NE.AND UP0, UPT, UR37, 0x3, UPT ;  /* 0x000000032500788c */ /* 0x000fcc000bf05270 */
[----:B------:R-:W-:-:S13]  /*27800*/  PLOP3.LUT P0, PT, PT, PT, UP0, 0x80, 0x0 ;  /* 0x000000000000781c */ /* 0x000fda0003f0f008 */
[----:B------:R-:W-:Y:S05]  /*27810*/  @!P0 BRA `(.L_x_3661) ;  /* 0x0000000000048947 */ /* 0x000fea0003800000 */
[----:B------:R-:W-:Y:S01]  /*27820*/  BPT.TRAP 0x1 ;  /* 0x000000040000795c */ /* 0x000fe20000300000 */
.L_x_3661:
[----:B--2---:R-:W2:Y:S01]  /*27830*/  LDL R5, [R1+0x4] ;  /* 0x0000040001057983 */ /* 0x004ea20000100800 */
[----:B------:R-:W-:Y:S01]  /*27840*/  IMAD.U32 R3, RZ, RZ, UR39 ;  /* 0x00000027ff037e24 */ /* 0x000fe2000f8e00ff */
[----:B------:R-:W-:Y:S01]  /*27850*/  LOP3.LUT R4, R8, 0x1, RZ, 0x3c, !PT ;  /* 0x0000000108047812 */ /* 0x000fe200078e3cff */
[----:B------:R-:W-:Y:S03]  /*27860*/  BSSY B0, `(.L_x_3662) ;  /* 0x0000006000007945 */ /* 0x000fe60003800000 */
[----:B------:R-:W-:Y:S02]  /*27870*/  ISETP.NE.AND P1, PT, R3, 0x3, PT ;  /* 0x000000030300780c */ /* 0x000fe40003f25270 */
[----:B------:R-:W-:Y:S02]  /*27880*/  SHF.L.U32 R4, R4, 0x1f, RZ ;  /* 0x0000001f04047819 */ /* 0x000fe400000006ff */
[----:B--2---:R-:W-:-:S04]  /*27890*/  LEA R3, R0, R5, 0x3 ;  /* 0x0000000500037211 */ /* 0x004fc800078e18ff */
[----:B------:R-:W2:Y:S02]  /*278a0*/  SYNCS.PHASECHK.TRANS64.TRYWAIT P0, [R3+URZ+0x33470], R4 ;  /* 0x03347004030075a7 */ /* 0x000ea4000800017f */
[----:B--2---:R-:W-:Y:S05]  /*278b0*/  @!P0 BRA `(.L_x_3663) ;  /* 0x0000005800688947 */ /* 0x004fea0003800000 */
.L_x_3819:
[----:B------:R-:W-:Y:S05]  /*278c0*/  BSYNC B0 ;  /* 0x0000000000007941 */ /* 0x000fea0003800000 */
.L_x_3662:
[----:B------:R-:W-:Y:S05]  /*278d0*/  @!P1 BRA `(.L_x_3664) ;  /* 0x0000000000049947 */ /* 0x000fea0003800000 */
[----:B------:R-:W-:Y:S01]  /*278e0*/  BPT.TRAP 0x1 ;  /* 0x000000040000795c */ /* 0x000fe20000300000 */
.L_x_3664:
[----:B--2---:R-:W-:Y:S01]  /*278f0*/  SHF.L.U32 R4, R8, 0x1f, RZ ;  /* 0x0000001f08047819 */ /* 0x004fe200000006ff */
[----:B------:R-:W-:-:S03]  /*27900*/  IMAD R0, R0, 0x7800, RZ ;  /* 0x0000780000007824 */ /* 0x000fc600078e02ff */
[----:B------:R-:W2:Y:S02]  /*27910*/  SYNCS.PHASECHK.TRANS64.TRYWAIT P0, [R3+URZ+0x33460], R4 ;  /* 0x03346004030075a7 */ /* 0x000ea4000800017f */
[----:B--2---:R-:W-:Y:S05]  /*27920*/  @!P0 BRA `(.L_x_3665) ;  /* 0x0000005800608947 */ /* 0x004fea0003800000 */
.L_x_3820:
[----:B------:R3:W-:Y:S04]  /*27930*/  STL [R1+0x90], R18 ;  /* 0x0000901201007387 */ /* 0x0007e80000100800 */
[----:B---3--:R-:W3:Y:S04]  /*27940*/  LDL R18, [R1+0x10] ;  /* 0x0000100001127983 */ /* 0x008ee80000100800 */
[----:B------:R4:W-:Y:S04]  /*27950*/  STL [R1+0x8c], R16 ;  /* 0x00008c1001007387 */ /* 0x0009e80000100800 */
[----:B----4-:R-:W4:Y:S04]  /*27960*/  LDL R16, [R1+0x4] ;  /* 0x0000040001107983 */ /* 0x010f280000100800 */
[----:B------:R2:W-:Y:S04]  /*27970*/  STL [R1+0x88], R3 ;  /* 0x0000880301007387 */ /* 0x0005e80000100800 */
[----:B--2---:R-:W2:Y:S04]  /*27980*/  LDL R3, [R1+0xc] ;  /* 0x00000c0001037983 */ /* 0x004ea80000100800 */
[----:B------:R0:W-:Y:S04]  /*27990*/  STL [R1+0x84], R2 ;  /* 0x0000840201007387 */ /* 0x0001e80000100800 */
[----:B0-----:R-:W2:Y:S01]  /*279a0*/  LDL R2, [R1+0x8] ;  /* 0x0000080001027983 */ /* 0x001ea20000100800 */
[----:B------:R-:W-:Y:S05]  /*279b0*/  WARPSYNC.ALL ;  /* 0x0000000000007948 */ /* 0x000fea0003800000 */
[C---:B------:R-:W-:Y:S01]  /*279c0*/  VIADD R14, R0.reuse, 0x2800 ;  /* 0x00002800000e7836 */ /* 0x040fe20000000000 */
[C---:B------:R-:W-:Y:S01]  /*279d0*/  IADD3 R21, R0.reuse, 0x5000, RZ ;  /* 0x0000500000157810 */ /* 0x040fe20007ffe0ff */
[----:B------:R-:W-:-:S02]  /*279e0*/  VIADD R12, R0, 0x800 ;  /* 0x00000800000c7836 */ /* 0x000fc40000000000 */
[C---:B------:R-:W-:Y:S02]  /*279f0*/  VIADD R13, R0.reuse, 0x1000 ;  /* 0x00001000000d7836 */ /* 0x040fe40000000000 */
[C---:B------:R-:W-:Y:S02]  /*27a00*/  VIADD R15, R0.reuse, 0x1800 ;  /* 0x00001800000f7836 */ /* 0x040fe40000000000 */
[C---:B------:R-:W-:Y:S02]  /*27a10*/  VIADD R20, R0.reuse, 0x2000 ;  /* 0x0000200000147836 */ /* 0x040fe40000000000 */
[C---:B------:R-:W-:Y:S01]  /*27a20*/  VIADD R17, R0.reuse, 0x5800 ;  /* 0x0000580000117836 */ /* 0x040fe20000000000 */
[----:B---3--:R-:W-:-:S05]  /*27a30*/  LOP3.LUT R4, R0, R18, RZ, 0xfc, !PT ;  /* 0x0000001200047212 */ /* 0x008fca00078efcff */
[----:B----4-:R-:W-:-:S06]  /*27a40*/  IMAD.IADD R4, R16, 0x1, R4 ;  /* 0x0000000110047824 */ /* 0x010fcc00078e0204 */
[----:B------:R-:W0:Y:S02]  /*27a50*/  LDSM.16.MT88.4 R4, [R4+0xf200] ;  /* 0x00f200000404783b */ /* 0x000e240000004200 */
[C-C-:B0-----:R-:W-:Y:S02]  /*27a60*/  PRMT R8, R4.reuse, 0x6420, R5.reuse ;  /* 0x0000642004087816 */ /* 0x141fe40000000005 */
[----:B-1----:R-:W-:Y:S02]  /*27a70*/  PRMT R9, R4, 0x7531, R5 ;  /* 0x0000753104097816 */ /* 0x002fe40000000005 */
[----:B--2---:R-:W-:Y:S02]  /*27a80*/  LOP3.LUT R4, R0, R3, RZ, 0xfc, !PT ;  /* 0x0000000300047212 */ /* 0x004fe400078efcff */
[C-C-:B------:R-:W-:Y:S02]  /*27a90*/  PRMT R10, R6.reuse, 0x6420, R7.reuse ;  /* 0x00006420060a7816 */ /* 0x140fe40000000007 */
[----:B------:R-:W-:Y:S01]  /*27aa0*/  PRMT R11, R6, 0x7531, R7 ;  /* 0x00007531060b7816 */ /* 0x000fe20000000007 */
[----:B------:R-:W-:-:S05]  /*27ab0*/  IMAD.IADD R4, R2, 0x1, R4 ;  /* 0x0000000102047824 */ /* 0x000fca00078e0204 */
[----:B------:R0:W-:Y:S02]  /*27ac0*/  STSM.16.M88.4 [R4], R8 ;  /* 0x0000000804007844 */ /* 0x0001e40000000200 */
        /* <DEDUP_REMOVED lines=11> */
[----:B0-----:R-:W-:-:S05]  /*27b80*/  LOP3.LUT R4, R21, R18, RZ, 0xfc, !PT ;  /* 0x0000001215047212 */ /* 0x001fca00078efcff */
[----:B------:R-:W-:-:S06]  /*27b90*/  IMAD.IADD R4, R16, 0x1, R4 ;  /* 0x0000000110047824 */ /* 0x000fcc00078e0204 */
[----:B------:R-:W0:Y:S02]  /*27ba0*/  LDSM.16.MT88.4 R4, [R4+0xf200] ;  /* 0x00f200000404783b */ /* 0x000e240000004200 */
[C-C-:B0-----:R-:W-:Y:S02]  /*27bb0*/  PRMT R8, R4.reuse, 0x6420, R5.reuse ;  /* 0x0000642004087816 */ /* 0x141fe40000000005 */
[----:B------:R-:W-:Y:S02]  /*27bc0*/  PRMT R9, R4, 0x7531, R5 ;  /* 0x0000753104097816 */ /* 0x000fe40000000005 */
[C---:B------:R-:W-:Y:S02]  /*27bd0*/  LOP3.LUT R4, R13.reuse, R3, RZ, 0xfc, !PT ;  /* 0x000000030d047212 */ /* 0x040fe400078efcff */
[C-C-:B------:R-:W-:Y:S02]  /*27be0*/  PRMT R10, R6.reuse, 0x6420, R7.reuse ;  /* 0x00006420060a7816 */ /* 0x140fe40000000007 */
[----:B------:R-:W-:Y:S01]  /*27bf0*/  PRMT R11, R6, 0x7531, R7 ;  /* 0x00007531060b7816 */ /* 0x000fe20000000007 */
[----:B------:R-:W-:Y:S01]  /*27c00*/  IMAD.IADD R4, R2, 0x1, R4 ;  /* 0x0000000102047824 */ /* 0x000fe200078e0204 */
[----:B------:R-:W-:-:S04]  /*27c10*/  LOP3.LUT R13, R13, R18, RZ, 0xfc, !PT ;  /* 0x000000120d0d7212 */ /* 0x000fc800078efcff */
[----:B------:R0:W-:Y:S02]  /*27c20*/  STSM.16.M88.4 [R4], R8 ;  /* 0x0000000804007844 */ /* 0x0001e40000000200 */
[----:B0-----:R-:W-:Y:S01]  /*27c30*/  IMAD.IADD R4, R16, 0x1, R12 ;  /* 0x0000000110047824 */ /* 0x001fe200078e020c */
[----:B------:R-:W-:-:S05]  /*27c40*/  IADD3 R12, R0, 0x3000, RZ ;  /* 0x00003000000c7810 */ /* 0x000fca0007ffe0ff */
        /* <DEDUP_REMOVED lines=25> */
[----:B------:R-:W-:Y:S01]  /*27de0*/  LOP3.LUT R4, R14, R3, RZ, 0xfc, !PT ;  /* 0x000000030e047212 */ /* 0x000fe200078efcff */
[----:B------:R-:W-:Y:S01]  /*27df0*/  VIADD R14, R0, 0x6000 ;  /* 0x00006000000e7836 */ /* 0x000fe20000000000 */
[C-C-:B------:R-:W-:Y:S02]  /*27e00*/  PRMT R10, R6.reuse, 0x6420, R7.reuse ;  /* 0x00006420060a7816 */ /* 0x140fe40000000007 */
[----:B------:R-:W-:Y:S01]  /*27e10*/  PRMT R11, R6, 0x7531, R7 ;  /* 0x00007531060b7816 */ /* 0x000fe20000000007 */
[----:B------:R-:W-:-:S05]  /*27e20*/  IMAD.IADD R4, R2, 0x1, R4 ;  /* 0x0000000102047824 */ /* 0x000fca00078e0204 */
[----:B------:R0:W-:Y:S02]  /*27e30*/  STSM.16.M88.4 [R4], R8 ;  /* 0x0000000804007844 */ /* 0x0001e40000000200 */
[----:B0-----:R-:W-:Y:S01]  /*27e40*/  IADD3 R4, R16, R13, RZ ;  /* 0x0000000d10047210 */ /* 0x001fe20007ffe0ff */
[----:B------:R-:W-:-:S05]  /*27e50*/  VIADD R13, R0, 0x4800 ;  /* 0x00004800000d7836 */ /* 0x000fca0000000000 */
[----:B------:R-:W0:Y:S02]  /*27e60*/  LDSM.16.MT88.4 R4, [R4+0xf200] ;  /* 0x00f200000404783b */ /* 0x000e240000004200 */
[C-C-:B0-----:R-:W-:Y:S02]  /*27e70*/  PRMT R8, R4.reuse, 0x6420, R5.reuse ;  /* 0x0000642004087816 */ /* 0x141fe40000000005 */
[----:B------:R-:W-:Y:S02]  /*27e80*/  PRMT R9, R4, 0x7531, R5 ;  /* 0x0000753104097816 */ /* 0x000fe40000000005 */
[----:B------:R-:W-:Y:S02]  /*27e90*/  LOP3.LUT R4, R12, R3, RZ, 0xfc, !PT ;  /* 0x000000030c047212 */ /* 0x000fe400078efcff */
[C-C-:B------:R-:W-:Y:S02]  /*27ea0*/  PRMT R10, R6.reuse, 0x6420, R7.reuse ;  /* 0x00006420060a7816 */ /* 0x140fe40000000007 */
[----:B------:R-:W-:Y:S01]  /*27eb0*/  PRMT R11, R6, 0x7531, R7 ;  /* 0x00007531060b7816 */ /* 0x000fe20000000007 */
[----:B------:R-:W-:Y:S01]  /*27ec0*/  IMAD.IADD R4, R2, 0x1, R4 ;  /* 0x0000000102047824 */ /* 0x000fe200078e0204 */
[----:B------:R-:W-:-:S04]  /*27ed0*/  IADD3 R12, R0, 0x4000, RZ ;  /* 0x00004000000c7810 */ /* 0x000fc80007ffe0ff */
[----:B------:R0:W-:Y:S02]  /*27ee0*/  STSM.16.M88.4 [R4], R8 ;  /* 0x0000000804007844 */ /* 0x0001e40000000200 */
[----:B0-----:R-:W-:-:S05]  /*27ef0*/  VIADD R10, R0, 0x3800 ;  /* 0x00003800000a7836 */ /* 0x001fca0000000000 */
[----:B------:R-:W-:-:S05]  /*27f00*/  LOP3.LUT R4, R10, R18, RZ, 0xfc, !PT ;  /* 0x000000120a047212 */ /* 0x000fca00078efcff */
        /* <DEDUP_REMOVED lines=22> */
[----:B0-----:R-:W-:-:S06]  /*28070*/  IMAD.IADD R4, R16, 0x1, R15 ;  /* 0x0000000110047824 */ /* 0x001fcc00078e020f */
        /* <DEDUP_REMOVED lines=10> */
[C---:B------:R-:W-:Y:S02]  /*28120*/  IADD3 R12, R0.reuse, 0x6800, RZ ;  /* 0x00006800000c7810 */ /* 0x040fe40007ffe0ff */
[----:B------:R-:W-:-:S03]  /*28130*/  IADD3 R0, R0, 0x7000, RZ ;  /* 0x0000700000007810 */ /* 0x000fc60007ffe0ff */
        /* <DEDUP_REMOVED lines=23> */
[----:B------:R-:W-:Y:S01]  /*282b0*/  PRMT R9, R4, 0x7531, R5 ;  /* 0x0000753104097816 */ /* 0x000fe20000000005 */
[----:B------:R-:W-:Y:S01]  /*282c0*/  IMAD.IADD R4, R16, 0x1, R13 ;  /* 0x0000000110047824 */ /* 0x000fe200078e020d */
[C-C-:B------:R-:W-:Y:S02]  /*282d0*/  PRMT R10, R6.reuse, 0x6420, R7.reuse ;  /* 0x00006420060a7816 */ /* 0x140fe40000000007 */
[----:B------:R-:W-:-:S05]  /*282e0*/  PRMT R11, R6, 0x7531, R7 ;  /* 0x00007531060b7816 */ /* 0x000fca0000000007 */
[----:B------:R-:W-:Y:S04]  /*282f0*/  STSM.16.M88.4 [R14], R8 ;  /* 0x000000080e007844 */ /* 0x000fe80000000200 */
[----:B------:R-:W0:Y:S02]  /*28300*/  LDSM.16.MT88.4 R4, [R4+0xf200] ;  /* 0x00f200000404783b */ /* 0x000e240000004200 */
[C-C-:B0-----:R-:W-:Y:S02]  /*28310*/  PRMT R8, R4.reuse, 0x6420, R5.reuse ;  /* 0x0000642004087816 */ /* 0x141fe40000000005 */
[----:B------:R-:W-:Y:S02]  /*28320*/  PRMT R9, R4, 0x7531, R5 ;  /* 0x0000753104097816 */ /* 0x000fe40000000005 */
[----:B------:R-:W-:-:S02]  /*28330*/  LOP3.LUT R4, R0, R18, RZ, 0xfc, !PT ;  /* 0x0000001200047212 */ /* 0x000fc400078efcff */
[----:B------:R-:W-:Y:S01]  /*28340*/  LOP3.LUT R0, R0, R3, RZ, 0xfc, !PT ;  /* 0x0000000300007212 */ /* 0x000fe200078efcff */
[----:B------:R0:W5:Y:S01]  /*28350*/  LDL.LU R18, [R1+0x90] ;  /* 0x0000900001127983 */ /* 0x0001620000300800 */
[--C-:B------:R-:W-:Y:S01]  /*28360*/  PRMT R10, R6, 0x6420, R7.reuse ;  /* 0x00006420060a7816 */ /* 0x100fe20000000007 */
[----:B------:R-:W-:Y:S01]  /*28370*/  IMAD.IADD R4, R16, 0x1, R4 ;  /* 0x0000000110047824 */ /* 0x000fe200078e0204 */
[----:B------:R-:W-:Y:S01]  /*28380*/  PRMT R11, R6, 0x7531, R7 ;  /* 0x00007531060b7816 */ /* 0x000fe20000000007 */
[----:B------:R0:W5:Y:S01]  /*28390*/  LDL.LU R16, [R1+0x8c] ;  /* 0x00008c0001107983 */ /* 0x0001620000300800 */
[----:B------:R-:W-:-:S03]  /*283a0*/  IMAD.IADD R0, R2, 0x1, R0 ;  /* 0x0000000102007824 */ /* 0x000fc600078e0200 */
[----:B------:R0:W5:Y:S04]  /*283b0*/  LDL.LU R3, [R1+0x88] ;  /* 0x0000880001037983 */ /* 0x0001680000300800 */
[----:B------:R0:W5:Y:S04]  /*283c0*/  LDL.LU R2, [R1+0x84] ;  /* 0x0000840001027983 */ /* 0x0001680000300800 */
[----:B------:R-:W-:Y:S04]  /*283d0*/  STSM.16.M88.4 [R12], R8 ;  /* 0x000000080c007844 */ /* 0x000fe80000000200 */
[----:B------:R-:W1:Y:S02]  /*283e0*/  LDSM.16.MT88.4 R4, [R4+0xf200] ;  /* 0x00f200000404783b */ /* 0x000e640000004200 */
[----:B-1----:R-:W-:-:S02]  /*283f0*/  PRMT R8, R4, 0x6420, R5 ;  /* 0x0000642004087816 */ /* 0x002fc40000000005 */
        /* <DEDUP_REMOVED lines=12> */
.L_x_3666:
[----:B0-----:R-:W0:Y:S01]  /*284c0*/  S2R R0, SR_TID.X ;  /* 0x0000000000007919 */ /* 0x001e220000002100 */
[----:B-1---5:R1:W-:Y:S01]  /*284d0*/  SYNCS.ARRIVE.TRANS64.A1T0 RZ, [R3+URZ+0x33450], RZ ;  /* 0x033450ff03ff79a7 */ /* 0x0223e2000810003f */
[----:B------:R3:W5:Y:S01]  /*284e0*/  LDL R8, [R1+0x20] ;  /* 0x0000200001087983 */ /* 0x0007620000100800 */
[----:B0-----:R-:W-:Y:S01]  /*284f0*/  LOP3.LUT R0, R0, 0x7f, RZ, 0xc0, !PT ;  /* 0x0000007f00007812 */ /* 0x001fe200078ec0ff */
        /* <DEDUP_REMOVED lines=8> */
[----:B---3--:R-:W-:Y:S05]  /*28580*/  @P0 BRA `(.L_x_3667) ;  /* 0xffffffe400b80947 */ /* 0x008fea000383ffff */
.L_x_3643:
[----:B------:R-:W1:Y:S01]  /*28590*/  S2R R3, SR_TID.X ;  /* 0x0000000000037919 */ /* 0x000e620000002100 */
[----:B------:R-:W-:Y:S01]  /*285a0*/  BSSY B0, `(.L_x_3668) ;  /* 0x0000010000007945 */ /* 0x000fe20003800000 */
[----:B-1----:R-:W-:-:S04]  /*285b0*/  LOP3.LUT R3, R3, 0x7f, RZ, 0xc0, !PT ;  /* 0x0000007f03037812 */ /* 0x002fc800078ec0ff */
[----:B------:R-:W-:-:S13]  /*285c0*/  ISETP.NE.AND P0, PT, R3, RZ, PT ;  /* 0x000000ff0300720c */ /* 0x000fda0003f05270 */
[----:B------:R-:W-:Y:S05]  /*285d0*/  @P0 BRA `(.L_x_3669) ;  /* 0x0000000000300947 */ /* 0x000fea0003800000 */
[----:B------:R-:W1:Y:S01]  /*285e0*/  S2R R2, SR_LANEID ;  /* 0x0000000000027919 */ /* 0x000e620000000000 */
[----:B------:R-:W-:Y:S01]  /*285f0*/  VOTEU.ANY UR4, UPT, PT ;  /* 0x0000000000047886 */ /* 0x000fe200038e0100 */
[----:B--2---:R-:W2:Y:S01]  /*28600*/  LDC.64 R4, c[0x0][0xc60] ;  /* 0x00031800ff047b82 */ /* 0x004ea20000000a00 */
[----:B-----5:R-:W1:Y:S02]  /*28610*/  FLO.U32 R0, UR4 ;  /* 0x0000000400007d00 */ /* 0x020e6400080e0000 */
[----:B-1----:R-:W-:-:S06]  /*28620*/  ISETP.EQ.U32.AND P1, PT, R0, R2, PT ;  /* 0x000000020000720c */ /* 0x002fcc0003f22070 */
[----:B------:R-:W2:Y:S07]  /*28630*/  POPC R2, UR4 ;  /* 0x0000000400027d09 */ /* 0x000eae0008000000 */
[----:B--2---:R-:W2:Y:S04]  /*28640*/  @P1 ATOMG.E.ADD.STRONG.GPU PT, R2, desc[UR54][R4.64], R2 ;  /* 0x00000002040219a8 */ /* 0x004ea800081ee1f6 */
[----:B--2---:R1:W2:Y:S02]  /*28650*/  SHFL.IDX PT, R2, R2, R0, 0x1f ;  /* 0x00001f0002027589 */ /* 0x0042a400000e0000 */
[----:B-1----:R-:W1:Y:S02]  /*28660*/  S2R R0, SR_LTMASK ;  /* 0x0000000000007919 */ /* 0x002e640000003900 */
[----:B-1----:R-:W-:-:S06]  /*28670*/  LOP3.LUT R0, R0, UR4, RZ, 0xc0, !PT ;  /* 0x0000000400007c12 */ /* 0x002fcc000f8ec0ff */
[----:B------:R-:W2:Y:S02]  /*28680*/  POPC R0, R0 ;  /* 0x0000000000007309 */ /* 0x000ea40000000000 */
[----:B--2---:R-:W-:-:S07]  /*28690*/  IADD3 R16, R2, UR38, R0 ;  /* 0x0000002602107c10 */ /* 0x004fce000fffe000 */
.L_x_3669:
[----:B------:R-:W-:Y:S05]  /*286a0*/  BSYNC B0 ;  /* 0x0000000000007941 */ /* 0x000fea0003800000 */
.L_x_3668:
[----:B------:R-:W-:-:S06]  /*286b0*/  UISETP.NE.AND UP0, UPT, UR37, 0x3, UPT ;  /* 0x000000032500788c */ /* 0x000fcc000bf05270 */
[----:B------:R-:W-:-:S13]  /*286c0*/  PLOP3.LUT P1, PT, PT, PT, UP0, 0x80, 0x0 ;  /* 0x000000000000781c */ /* 0x000fda0003f2f008 */
[----:B------:R-:W-:Y:S05]  /*286d0*/  @!P1 BRA `(.L_x_3670) ;  /* 0x0000000000049947 */ /* 0x000fea0003800000 */
[----:B------:R-:W-:Y:S01]  /*286e0*/  BPT.TRAP 0x1 ;  /* 0x000000040000795c */ /* 0x000fe20000300000 */
.L_x_3670:
[----:B------:R-:W3:Y:S04]  /*286f0*/  LDL R2, [R1+0x20] ;  /* 0x0000200001027983 */ /* 0x000ee80000100800 */
[----:B------:R-:W4:Y:S04]  /*28700*/  LDL R4, [R1+0x4] ;  /* 0x0000040001047983 */ /* 0x000f280000100800 */
[----:B------:R-:W4:Y:S01]  /*28710*/  LDL R3, [R1+0x18] ;  /* 0x0000180001037983 */ /* 0x000f220000100800 */
[----:B-----5:R-:W-:Y:S01]  /*28720*/  IMAD.U32 R0, RZ, RZ, UR39 ;  /* 0x00000027ff007e24 */ /* 0x020fe2000f8e00ff */
[----:B------:R-:W-:Y:S04]  /*28730*/  BSSY B0, `(.L_x_3671) ;  /* 0x0000007000007945 */ /* 0x000fe80003800000 */
[----:B------:R-:W-:-:S02]  /*28740*/  ISETP.NE.AND P2, PT, R0, 0x3, PT ;  /* 0x000000030000780c */ /* 0x000fc40003f45270 */
[----:B---3--:R-:W-:-:S04]  /*28750*/  LOP3.LUT R2, R2, 0x1, RZ, 0x3c, !PT ;  /* 0x0000000102027812 */ /* 0x008fc800078e3cff */
[----:B------:R-:W-:Y:S01]  /*28760*/  SHF.L.U32 R2, R2, 0x1f, RZ ;  /* 0x0000001f02027819 */ /* 0x000fe200000006ff */
[----:B----4-:R-:W-:-:S04]  /*28770*/  IMAD R0, R3, 0x8, R4 ;  /* 0x0000000803007824 */ /* 0x010fc800078e0204 */
[----:B------:R-:W1:Y:S02]  /*28780*/  SYNCS.PHASECHK.TRANS64.TRYWAIT P1, [R0+URZ+0x33470], R2 ;  /* 0x03347002000075a7 */ /* 0x000e64000802017f */
[----:B-1----:R-:W-:Y:S05]  /*28790*/  @!P1 BRA `(.L_x_3672) ;  /* 0x0000004800d89947 */ /* 0x002fea0003800000 */
.L_x_3821:
[----:B------:R-:W-:Y:S05]  /*287a0*/  BSYNC B0 ;  /* 0x0000000000007941 */ /* 0x000fea0003800000 */
.L_x_3671:
[----:B------:R-:W-:Y:S05]  /*287b0*/  @!P2 BRA `(.L_x_3673) ;  /* 0x000000000004a947 */ /* 0x000fea0003800000 */
[----:B------:R-:W-:Y:S01]  /*287c0*/  BPT.TRAP 0x1 ;  /* 0x000000040000795c */ /* 0x000fe20000300000 */
.L_x_3673:
[----:B-1----:R-:W3:Y:S02]  /*287d0*/  LDL R2, [R1+0x20] ;  /* 0x0000200001027983 */ /* 0x002ee40000100800 */
[----:B---3--:R-:W-:-:S04]  /*287e0*/  SHF.L.U32 R2, R2, 0x1f, RZ ;  /* 0x0000001f02027819 */ /* 0x008fc800000006ff */
[----:B------:R-:W1:Y:S02]  /*287f0*/  SYNCS.PHASECHK.TRANS64.TRYWAIT P1, [R0+URZ+0x33460], R2 ;  /* 0x03346002000075a7 */ /* 0x000e64000802017f */
[----:B-1----:R-:W-:Y:S05]  /*28800*/  @!P1 BRA `(.L_x_3674) ;  /* 0x0000004800d09947 */ /* 0x002fea0003800000 */
.L_x_3822:
[----:B------:R-:W3:Y:S04]  /*28810*/  LDL R3, [R1+0x18] ;  /* 0x0000180001037983 */ /* 0x000ee80000100800 */
[----:B------:R-:W4:Y:S04]  /*28820*/  LDL R17, [R1+0x10] ;  /* 0x0000100001117983 */ /* 0x000f280000100800 */
[----:B------:R0:W-:Y:S04]  /*28830*/  STL [R1+0x8c], R19 ;  /* 0x00008c1301007387 */ /* 0x0001e80000100800 */
[----:B0-----:R-:W2:Y:S04]  /*28840*/  LDL R19, [R1+0x4] ;  /* 0x0000040001137983 */ /* 0x001ea80000100800 */
[----:B------:R0:W-:Y:S04]  /*28850*/  STL [R1+0x88], R16 ;  /* 0x0000881001007387 */ /* 0x0001e80000100800 */
[----:B0-----:R-:W2:Y:S04]  /*28860*/  LDL R16, [R1+0xc] ;  /* 0x00000c0001107983 */ /* 0x001ea80000100800 */
[----:B------:R1:W-:Y:S04]  /*28870*/  STL [R1+0x84], R0 ;  /* 0x0000840001007387 */ /* 0x0003e80000100800 */
[----:B-1----:R-:W2:Y:S01]  /*28880*/  LDL.LU R0, [R1+0x8] ;  /* 0x0000080001007983 */ /* 0x002ea20000300800 */
[----:B------:R-:W-:Y:S05]  /*28890*/  WARPSYNC.ALL ;  /* 0x0000000000007948 */ /* 0x000fea0003800000 */
[----:B---3--:R-:W-:-:S04]  /*288a0*/  IMAD R2, R3, 0x7800, RZ ;  /* 0x0000780003027824 */ /* 0x008fc800078e02ff */
[C---:B------:R-:W-:Y:S01]  /*288b0*/  VIADD R14, R2.reuse, 0x2800 ;  /* 0x00002800020e7836 */ /* 0x040fe20000000000 */
[C---:B----4-:R-:W-:Y:S01]  /*288c0*/  LOP3.LUT R3, R2.reuse, R17, RZ, 0xfc, !PT ;  /* 0x0000001102037212 */ /* 0x050fe200078efcff */
[C---:B------:R-:W-:Y:S02]  /*288d0*/  VIADD R12, R2.reuse, 0x800 ;  /* 0x00000800020c7836 */ /* 0x040fe40000000000 */
[C---:B------:R-:W-:Y:S02]  /*288e0*/  VIADD R20, R2.reuse, 0x5000 ;  /* 0x0000500002147836 */ /* 0x040fe40000000000 */
[C---:B------:R-:W-:Y:S02]  /*288f0*/  VIADD R13, R2.reuse, 0x1000 ;  /* 0x00001000020d7836 */ /* 0x040fe40000000000 */
[C---:B------:R-:W-:Y:S02]  /*28900*/  VIADD R15, R2.reuse, 0x1800 ;  /* 0x00001800020f7836 */ /* 0x040fe40000000000 */
[----:B------:R-:W-:Y:S01]  /*28910*/  VIADD R18, R2, 0x2000 ;  /* 0x0000200002127836 */ /* 0x000fe20000000000 */
[----:B--2---:R-:W-:-:S05]  /*28920*/  IADD3 R3, R19, R3, RZ ;  /* 0x0000000313037210 */ /* 0x004fca0007ffe0ff */
        /* <DEDUP_REMOVED lines=8> */
[----:B0-----:R-:W-:-:S05]  /*289b0*/  LOP3.LUT R3, R14, R17, RZ, 0xfc, !PT ;  /* 0x000000110e037212 */ /* 0x001fca00078efcff */
[----:B------:R-:W-:-:S05]  /*289c0*/  IMAD.IADD R3, R19, 0x1, R3 ;  /* 0x0000000113037824 */ /* 0x000fca00078e0203 */
[----:B------:R0:W1:Y:S02]  /*289d0*/  LDSM.16.MT88.4 R4, [R3+0xf200] ;  /* 0x00f200000304783b */ /* 0x0000640000004200 */
[C---:B0-----:R-:W-:Y:S02]  /*289e0*/  LOP3.LUT R3, R12.reuse, R16, RZ, 0xfc, !PT ;  /* 0x000000100c037212 */ /* 0x041fe400078efcff */
[----:B------:R-:W-:-:S03]  /*289f0*/  LOP3.LUT R12, R12, R17, RZ, 0xfc, !PT ;  /* 0x000000110c0c7212 */ /* 0x000fc600078efcff */
[----:B------:R-:W-:Y:S01]  /*28a00*/  IMAD.IADD R3, R0, 0x1, R3 ;  /* 0x0000000100037824 */ /* 0x000fe200078e0203 */
[C-C-:B-1----:R-:W-:Y:S02]  /*28a10*/  PRMT R8, R4.reuse, 0x6420, R5.reuse ;  /* 0x0000642004087816 */ /* 0x142fe40000000005 */
[----:B------:R-:W-:Y:S02]  /*28a20*/  PRMT R9, R4, 0x7531, R5 ;  /* 0x0000753104097816 */ /* 0x000fe40000000005 */
[C-C-:B------:R-:W-:Y:S02]  /*28a30*/  PRMT R10, R6.reuse, 0x6420, R7.reuse ;  /* 0x00006420060a7816 */ /* 0x140fe40000000007 */
[----:B------:R-:W-:-:S05]  /*28a40*/  PRMT R11, R6, 0x7531, R7 ;  /* 0x00007531060b7816 */ /* 0x000fca0000000007 */
[----:B------:R0:W-:Y:S02]  /*28a50*/  STSM.16.M88.4 [R3], R8 ;  /* 0x0000000803007844 */ /* 0x0001e40000000200 */
[----:B0-----:R-:W-:-:S04]  /*28a60*/  LOP3.LUT R3, R20, R17, RZ, 0xfc, !PT ;  /* 0x0000001114037212 */ /* 0x001fc800078efcff */
[----:B------:R-:W-:-:S05]  /*28a70*/  IADD3 R3, R19, R3, RZ ;  /* 0x0000000313037210 */ /* 0x000fca0007ffe0ff */
[----:B------:R0:W1:Y:S02]  /*28a80*/  LDSM.16.MT88.4 R4, [R3+0xf200] ;  /* 0x00f200000304783b */ /* 0x0000640000004200 */
[----:B0-----:R-:W-:-:S05]  /*28a90*/  LOP3.LUT R3, R13, R16, RZ, 0xfc, !PT ;  /* 0x000000100d037212 */ /* 0x001fca00078efcff */
[----:B------:R-:W-:Y:S01]  /*28aa0*/  IMAD.IADD R3, R0, 0x1, R3 ;  /* 0x0000000100037824 */ /* 0x000fe200078e0203 */
[C-C-:B-1----:R-:W-:Y:S02]  /*28ab0*/  PRMT R8, R4.reuse, 0x6420, R5.reuse ;  /* 0x0000642004087816 */ /* 0x142fe40000000005 */
[----:B------:R-:W-:Y:S01]  /*28ac0*/  PRMT R9, R4, 0x7531, R5 ;  /* 0x0000753104097816 */ /* 0x000fe20000000005 */
[----:B------:R-:W-:Y:S01]  /*28ad0*/  IMAD.IADD R4, R19, 0x1, R12 ;  /* 0x0000000113047824 */ /* 0x000fe200078e020c */
[--C-:B------:R-:W-:Y:S01]  /*28ae0*/  PRMT R10, R6, 0x6420, R7.reuse ;  /* 0x00006420060a7816 */ /* 0x100fe20000000007 */
[----:B------:R-:W-:Y:S01]  /*28af0*/  VIADD R12, R2, 0x3000 ;  /* 0x00003000020c7836 */ /* 0x000fe20000000000 */
[----:B------:R-:W-:-:S05]  /*28b00*/  PRMT R11, R6, 0x7531, R7 ;  /* 0x00007531060b7816 */ /* 0x000fca0000000007 */
[----:B------:R0:W-:Y:S04]  /*28b10*/  STSM.16.M88.4 [R3], R8 ;  /* 0x0000000803007844 */ /* 0x0001e80000000200 */
[----:B------:R-:W1:Y:S01]  /*28b20*/  LDSM.16.MT88.4 R4, [R4+0xf200] ;  /* 0x00f200000404783b */ /* 0x000e620000004200 */
[----:B0-----:R-:W-:-:S05]  /*28b30*/  LOP3.LUT R3, R15, R16, RZ, 0xfc, !PT ;  /* 0x000000100f037212 */ /* 0x001fca00078efcff */
        /* <DEDUP_REMOVED lines=16> */
[----:B0-----:R-:W-:Y:S02]  /*28c40*/  IMAD.MOV.U32 R11, RZ, RZ, R17 ;  /* 0x000000ffff0b7224 */ /* 0x001fe400078e0011 */
[----:B------:R-:W-:-:S05]  /*28c50*/  VIADD R17, R2, 0x5800 ;  /* 0x0000580002117836 */ /* 0x000fca0000000000 */
[----:B------:R-:W-:-:S05]  /*28c60*/  LOP3.LUT R3, R17, R11, RZ, 0xfc, !PT ;  /* 0x0000000b11037212 */ /* 0x000fca00078efcff */
[----:B------:R-:W-:-:S05]  /*28c70*/  IMAD.IADD R3, R19, 0x1, R3 ;  /* 0x0000000113037824 */ /* 0x000fca00078e0203 */
[----:B------:R0:W1:Y:S02]  /*28c80*/  LDSM.16.MT88.4 R4, [R3+0xf200] ;  /* 0x00f200000304783b */ /* 0x0000640000004200 */
[----:B0-----:R-:W-:Y:S02]  /*28c90*/  LOP3.LUT R3, R14, R16, RZ, 0xfc, !PT ;  /* 0x000000100e037212 */ /* 0x001fe400078efcff */
[----:B------:R-:W-:Y:S02]  /*28ca0*/  IADD3 R14, R2, 0x6000, RZ ;  /* 0x00006000020e7810 */ /* 0x000fe40007ffe0ff */
[----:B------:R-:W-:Y:S02]  /*28cb0*/  IADD3 R3, R0, R3, RZ ;  /* 0x0000000300037210 */ /* 0x000fe40007ffe0ff */
[C-C-:B-1----:R-:W-:Y:S02]  /*28cc0*/  PRMT R8, R4.reuse, 0x6420, R5.reuse ;  /* 0x0000642004087816 */ /* 0x142fe40000000005 */
[----:B------:R-:W-:Y:S01]  /*28cd0*/  PRMT R9, R4, 0x7531, R5 ;  /* 0x0000753104097816 */ /* 0x000fe20000000005 */
[----:B------:R-:W-:Y:S01]  /*28ce0*/  IMAD.MOV.U32 R5, RZ, RZ, R11 ;  /* 0x000000ffff057224 */ /* 0x000fe200078e000b */
[----:B------:R-:W-:-:S02]  /*28cf0*/  PRMT R10, R6, 0x6420, R7 ;  /* 0x00006420060a7816 */ /* 0x000fc40000000007 */
[----:B------:R-:W-:Y:S02]  /*28d00*/  PRMT R11, R6, 0x7531, R7 ;  /* 0x00007531060b7816 */ /* 0x000fe40000000007 */
[----:B------:R-:W-:-:S03]  /*28d10*/  LOP3.LUT R13, R13, R5, RZ, 0xfc, !PT ;  /* 0x000000050d0d7212 */ /* 0x000fc600078efcff */
[----:B------:R0:W-:Y:S02]  /*28d20*/  STSM.16.M88.4 [R3], R8 ;  /* 0x0000000803007844 */ /* 0x0001e40000000200 */
[----:B------:R-:W-:Y:S02]  /*28d30*/  IMAD.IADD R4, R19, 0x1, R13 ;  /* 0x0000000113047824 */ /* 0x000fe400078e020d */
[----:B------:R-:W-:-:S04]  /*28d40*/  IMAD.MOV.U32 R13, RZ, RZ, R5 ;  /* 0x000000ffff0d7224 */ /* 0x000fc800078e0005 */
[----:B------:R-:W1:Y:S01]  /*28d50*/  LDSM.16.MT88.4 R4, [R4+0xf200] ;  /* 0x00f200000404783b */ /* 0x000e620000004200 */
[----:B------:R-:W-:Y:S02]  /*28d60*/  LOP3.LUT R15, R15, R13, RZ, 0xfc, !PT ;  /* 0x0000000d0f0f7212 */ /* 0x000fe400078efcff */
[----:B0-----:R-:W-:Y:S01]  /*28d70*/  LOP3.LUT R3, R12, R16, RZ, 0xfc, !PT ;  /* 0x000000100c037212 */ /* 0x001fe200078efcff */
[----:B------:R-:W-:-:S04]  /*28d80*/  VIADD R12, R2, 0x4000 ;  /* 0x00004000020c7836 */ /* 0x000fc80000000000 */
        /* <DEDUP_REMOVED lines=20> */
[----:B0-----:R-:W-:-:S05]  /*28ed0*/  LOP3.LUT R3, R12, R16, RZ, 0xfc, !PT ;  /* 0x000000100c037212 */ /* 0x001fca00078efcff */
[----:B------:R-:W-:Y:S01]  /*28ee0*/  IMAD.IADD R3, R0, 0x1, R3 ;  /* 0x0000000100037824 */ /* 0x000fe200078e0203 */
[C-C-:B-1----:R-:W-:Y:S02]  /*28ef0*/  PRMT R8, R4.reuse, 0x6420, R5.reuse ;  /* 0x0000642004087816 */ /* 0x142fe40000000005 */
[----:B------:R-:W-:Y:S01]  /*28f00*/  PRMT R9, R4, 0x7531, R5 ;  /* 0x0000753104097816 */ /* 0x000fe20000000005 */
[----:B------:R-:W-:Y:S01]  /*28f10*/  IMAD.IADD R4, R19, 0x1, R15 ;  /* 0x0000000113047824 */ /* 0x000fe200078e020f */
[C-C-:B------:R-:W-:Y:S01]  /*28f20*/  PRMT R10, R6.reuse, 0x6420, R7.reuse ;  /* 0x00006420060a7816 */ /* 0x140fe20000000007 */
[----:B------:R-:W2:Y:S01]  /*28f30*/  LDL R15, [R1+0x10] ;  /* 0x00001000010f7983 */ /* 0x000ea20000100800 */
[----:B------:R-:W-:-:S05]  /*28f40*/  PRMT R11, R6, 0x7531, R7 ;  /* 0x00007531060b7816 */ /* 0x000fca0000000007 */
[----:B------:R0:W-:Y:S04]  /*28f50*/  STSM.16.M88.4 [R3], R8 ;  /* 0x0000000803007844 */ /* 0x0001e80000000200 */
[----:B------:R-:W1:Y:S01]  /*28f60*/  LDSM.16.MT88.4 R4, [R4+0xf200] ;  /* 0x00f200000404783b */ /* 0x000e620000004200 */
[----:B------:R-:W-:-:S05]  /*28f70*/  VIADD R13, R2, 0x4800 ;  /* 0x00004800020d7836 */ /* 0x000fca0000000000 */
        /* <DEDUP_REMOVED lines=8> */
[----:B------:R-:W-:Y:S01]  /*29000*/  IMAD.IADD R3, R0, 0x1, R3 ;  /* 0x0000000100037824 */ /* 0x000fe200078e0203 */
[----:B--2---:R-:W-:-:S04]  /*29010*/  LOP3.LUT R12, R12, R15, RZ, 0xfc, !PT ;  /* 0x0000000f0c0c7212 */ /* 0x004fc800078efcff */
[----:B------:R-:W-:-:S06]  /*29020*/  IADD3 R4, R19, R12, RZ ;  /* 0x0000000c13047210 */ /* 0x000fcc0007ffe0ff */
[----:B------:R-:W0:Y:S01]  /*29030*/  LDSM.16.MT88.4 R4, [R4+0xf200] ;  /* 0x00f200000404783b */ /* 0x000e220000004200 */
        /* <DEDUP_REMOVED lines=8> */
[----:B------:R0:W1:Y:S01]  /*290c0*/  LDSM.16.MT88.4 R4, [R3+0xf200] ;  /* 0x00f200000304783b */ /* 0x0000620000004200 */
[----:B------:R-:W-:Y:S02]  /*290d0*/  LOP3.LUT R18, R18, R15, RZ, 0xfc, !PT ;  /* 0x0000000f12127212 */ /* 0x000fe400078efcff */
[----:B0-----:R-:W-:-:S05]  /*290e0*/  LOP3.LUT R3, R17, R16, RZ, 0xfc, !PT ;  /* 0x0000001011037212 */ /* 0x001fca00078efcff */
[----:B------:R-:W-:Y:S01]  /*290f0*/  IMAD.IADD R3, R0, 0x1, R3 ;  /* 0x0000000100037824 */ /* 0x000fe200078e0203 */
[C-C-:B-1----:R-:W-:Y:S02]  /*29100*/  PRMT R8, R4.reuse, 0x6420, R5.reuse ;  /* 0x0000642004087816 */ /* 0x142fe40000000005 */
[----:B------:R-:W-:Y:S01]  /*29110*/  PRMT R9, R4, 0x7531, R5 ;  /* 0x0000753104097816 */ /* 0x000fe20000000005 */
[----:B------:R-:W-:Y:S01]  /*29120*/  IMAD.IADD R4, R19, 0x1, R18 ;  /* 0x0000000113047824 */ /* 0x000fe200078e0212 */
[C-C-:B------:R-:W-:Y:S02]  /*29130*/  PRMT R10, R6.reuse, 0x6420, R7.reuse ;  /* 0x00006420060a7816 */ /* 0x140fe40000000007 */
[----:B------:R-:W-:-:S05]  /*29140*/  PRMT R11, R6, 0x7531, R7 ;  /* 0x00007531060b7816 */ /* 0x000fca0000000007 */
[----:B------:R0:W-:Y:S04]  /*29150*/  STSM.16.M88.4 [R3], R8 ;  /* 0x0000000803007844 */ /* 0x0001e80000000200 */
[----:B------:R-:W1:Y:S01]  /*29160*/  LDSM.16.MT88.4 R4, [R4+0xf200] ;  /* 0x00f200000404783b */ /* 0x000e620000004200 */
[----:B------:R-:W-:Y:S02]  /*29170*/  LOP3.LUT R13, R13, R15, RZ, 0xfc, !PT ;  /* 0x0000000f0d0d7212 */ /* 0x000fe400078efcff */
[----:B0-----:R-:W-:-:S05]  /*29180*/  LOP3.LUT R3, R14, R16, RZ, 0xfc, !PT ;  /* 0x000000100e037212 */ /* 0x001fca00078efcff */
[----:B------:R-:W-:Y:S01]  /*29190*/  IMAD.IADD R3, R0, 0x1, R3 ;  /* 0x0000000100037824 */ /* 0x000fe200078e0203 */
[C-C-:B-1----:R-:W-:Y:S02]  /*291a0*/  PRMT R8, R4.reuse, 0x6420, R5.reuse ;  /* 0x0000642004087816 */ /* 0x142fe40000000005 */
[----:B------:R-:W-:Y:S02]  /*291b0*/  PRMT R9, R4, 0x7531, R5 ;  /* 0x0000753104097816 */ /* 0x000fe40000000005 */
[C-C-:B------:R-:W-:Y:S02]  /*291c0*/  PRMT R10, R6.reuse, 0x6420, R7.reuse ;  /* 0x00006420060a7816 */ /* 0x140fe40000000007 */
[----:B------:R-:W-:Y:S02]  /*291d0*/  PRMT R11, R6, 0x7531, R7 ;  /* 0x00007531060b7816 */ /* 0x000fe40000000007 */
[----:B------:R-:W-:-:S03]  /*291e0*/  IADD3 R4, R19, R13, RZ ;  /* 0x0000000d13047210 */ /* 0x000fc60007ffe0ff */
[----:B------:R0:W-:Y:S04]  /*291f0*/  STSM.16.M88.4 [R3], R8 ;  /* 0x0000000803007844 */ /* 0x0001e80000000200 */
[----:B------:R-:W1:Y:S01]  /*29200*/  LDSM.16.MT88.4 R4, [R4+0xf200] ;  /* 0x00f200000404783b */ /* 0x000e620000004200 */
[----:B------:R-:W-:Y:S01]  /*29210*/  VIADD R2, R2, 0x7000 ;  /* 0x0000700002027836 */ /* 0x000fe20000000000 */
[----:B0-----:R-:W-:-:S05]  /*29220*/  LOP3.LUT R3, R12, R16, RZ, 0xfc, !PT ;  /* 0x000000100c037212 */ /* 0x001fca00078efcff */
[----:B------:R-:W-:Y:S01]  /*29230*/  IMAD.IADD R3, R0, 0x1, R3 ;  /* 0x0000000100037824 */ /* 0x000fe200078e0203 */
[C-C-:B-1----:R-:W-:Y:S02]  /*29240*/  PRMT R8, R4.reuse, 0x6420, R5.reuse ;  /* 0x0000642004087816 */ /* 0x142fe40000000005 */
[----:B------:R-:W-:Y:S02]  /*29250*/  PRMT R9, R4, 0x7531, R5 ;  /* 0x0000753104097816 */ /* 0x000fe40000000005 */
[C-C-:B------:R-:W-:Y:S02]  /*29260*/  PRMT R10, R6.reuse, 0x6420, R7.reuse ;  /* 0x00006420060a7816 */ /* 0x140fe40000000007 */
[----:B------:R-:W-:-:S05]  /*29270*/  PRMT R11, R6, 0x7531, R7 ;  /* 0x00007531060b7816 */ /* 0x000fca0000000007 */
[----:B------:R0:W-:Y:S02]  /*29280*/  STSM.16.M88.4 [R3], R8 ;  /* 0x0000000803007844 */ /* 0x0001e40000000200 */
[C---:B0-----:R-:W-:Y:S02]  /*29290*/  LOP3.LUT R3, R2.reuse, R15, RZ, 0xfc, !PT ;  /* 0x0000000f02037212 */ /* 0x041fe400078efcff */
[----:B------:R-:W-:-:S03]  /*292a0*/  LOP3.LUT R2, R2, R16, RZ, 0xfc, !PT ;  /* 0x0000001002027212 */ /* 0x000fc600078efcff */
[----:B------:R-:W-:Y:S02]  /*292b0*/  IMAD.IADD R3, R19, 0x1, R3 ;  /* 0x0000000113037824 */ /* 0x000fe400078e0203 */
[----:B------:R0:W5:Y:S01]  /*292c0*/  LDL.LU R19, [R1+0x8c] ;  /* 0x00008c0001137983 */ /* 0x0001620000300800 */
[----:B------:R-:W-:-:S03]  /*292d0*/  IMAD.IADD R2, R0, 0x1, R2 ;  /* 0x0000000100027824 */ /* 0x000fc600078e0202 */
[----:B------:R0:W5:Y:S04]  /*292e0*/  LDL.LU R16, [R1+0x88] ;  /* 0x0000880001107983 */ /* 0x0001680000300800 */
[----:B------:R0:W5:Y:S04]  /*292f0*/  LDL.LU R0, [R1+0x84] ;  /* 0x0000840001007983 */ /* 0x0001680000300800 */
        /* <DEDUP_REMOVED lines=14> */
.L_x_3675:
[----:B0-----:R-:W2:Y:S01]  /*293e0*/  LDL.LU R2, [R1+0x18] ;  /* 0x0000180001027983 */ /* 0x001ea20000300800 */
[----:B-1---5:R0:W-:Y:S03]  /*293f0*/  SYNCS.ARRIVE.TRANS64.A1T0 RZ, [R0+URZ+0x33450], RZ ;  /* 0x033450ff00ff79a7 */ /* 0x0221e6000810003f */
[----:B------:R-:W3:Y:S01]  /*29400*/  LDL.LU R3, [R1+0x20] ;  /* 0x0000200001037983 */ /* 0x000ee20000300800 */
[----:B0-----:R-:W-:-:S05]  /*29410*/  @!P0 VIADD R0, R0, 0x33480 ;  /* 0x0003348000008836 */ /* 0x001fca0000000000 */
[----:B------:R-:W-:Y:S01]  /*29420*/  @!P0 PRMT R0, RZ, 0x654, R0 ;  /* 0x00000654ff008816 */ /* 0x000fe20000000000 */
[----:B------:R-:W-:Y:S06]  /*29430*/  BAR.SYNC.DEFER_BLOCKING 0x2, 0x80 ;  /* 0x0082000000007b1d */ /* 0x000fec0000010000 */
[----:B------:R2:W-:Y:S02]  /*29440*/  @!P0 SYNCS.ARRIVE.TRANS64.RED.A1T0 RZ, [R0+URZ], RZ ;  /* 0x000000ff00ff89a7 */ /* 0x0005e4000810043f */
[----:B--2---:R-:W-:-:S05]  /*29450*/  VIADD R0, R2, 0x1 ;  /* 0x0000000102007836 */ /* 0x004fca0000000000 */
[----:B------:R-:W-:-:S04]  /*29460*/  ISETP.NE.AND P0, PT, R0, 0x2, PT ;  /* 0x000000020000780c */ /* 0x000fc80003f05270 */
[----:B------:R-:W-:Y:S02]  /*29470*/  SEL R2, RZ, 0x1, P0 ;  /* 0x00000001ff027807 */ /* 0x000fe40000000000 */
[----:B------:R-:W-:Y:S02]  /*29480*/  SEL R0, R0, RZ, P0 ;  /* 0x000000ff00007207 */ /* 0x000fe40000000000 */
[----:B---3--:R-:W-:-:S03]  /*29490*/  LOP3.LUT R3, R3, R2, RZ, 0x3c, !PT ;  /* 0x0000000203037212 */ /* 0x008fc600078e3cff */
[----:B------:R0:W-:Y:S04]  /*294a0*/  STL [R1+0x18], R0 ;  /* 0x0000180001007387 */ /* 0x0001e80000100800 */
[----:B------:R0:W-:Y:S02]  /*294b0*/  STL [R1+0x20], R3 ;  /* 0x0000200301007387 */ /* 0x0001e40000100800 */
.L_x_3618:
        /* <DEDUP_REMOVED lines=8> */
[----:B------:R-:W-:-:S05]  /*29540*/  MOV R0, UR4 ;  /* 0x0000000400007c02 */ /* 0x000fca0008000f00 */
[----:B------:R2:W3:Y:S04]  /*29550*/  LDS.128 R16, [R0+0x334d0] ;  /* 0x0334d00000107984 */ /* 0x0004e80000000c00 */
[----:B------:R2:W-:Y:S01]  /*29560*/  STL [R1+0x4], R0 ;  /* 0x0000040001007387 */ /* 0x0005e20000100800 */
[----:B------:R-:W-:Y:S06]  /*29570*/  BAR.ARV 0x4, 0x180 ;  /* 0x0106000000007b1d */ /* 0x000fec0000002000 */
[----:B------:R-:W-:Y:S05]  /*29580*/  BRA `(.L_x_3677) ;  /* 0x0000000800487947 */ /* 0x000fea0003800000 */
.L_x_3676:
        /* <DEDUP_REMOVED lines=35> */
[----:B------:R0:W1:Y:S02]  /*297c0*/  SHFL.IDX PT, R6, R5, 0x1f, 0x1f ;  /* 0x03e01f0005067f89 */ /* 0x00006400000e0000 */
.L_x_3832:
[----:B------:R-:W-:Y:S02]  /*297d0*/  ULDC UR4, c[0x0][0xc38] ;  /* 0x00030e0000047ab9 */ /* 0x000fe40000000800 */
[----:B------:R-:W-:-:S04]  /*297e0*/  IMAD.U32 R16, RZ, RZ, UR4 ;  /* 0x00000004ff107e24 */ /* 0x000fc8000f8e00ff */
[----:B-1----:R-:W-:-:S04]  /*297f0*/  IMAD R6, R6, R16, RZ ;  /* 0x0000001006067224 */ /* 0x002fc800078e02ff */
[----:B------:R-:W-:-:S05]  /*29800*/  IMAD.IADD R4, R4, 0x1, R6 ;  /* 0x0000000104047824 */ /* 0x000fca00078e0206 */
[----:B------:R-:W-:-:S13]  /*29810*/  ISETP.GT.AND P6, PT, R4, R0, PT ;  /* 0x000000000400720c */ /* 0x000fda0003fc4270 */
[----:B------:R-:W-:Y:S05]  /*29820*/  @P6 BRA `(.L_x_3679) ;  /* 0x00000000009c6947 */ /* 0x000fea0003800000 */
.L_x_3684:
[----:B------:R-:W1:Y:S01]  /*29830*/  LDC R2, c[0x0][0xc3c] ;  /* 0x00030f00ff027b82 */ /* 0x000e620000000800 */
[----:B------:R-:W-:-:S05]  /*29840*/  VIADD R19, R19, 0x1f ;  /* 0x0000001f13137836 */ /* 0x000fca0000000000 */
[----:B-1----:R-:W-:-:S13]  /*29850*/  ISETP.GE.AND P6, PT, R19, R2, PT ;  /* 0x000000021300720c */ /* 0x002fda0003fc6270 */
[----:B------:R-:W-:Y:S05]  /*29860*/  @P6 BRA `(.L_x_3680) ;  /* 0x0000000400446947 */ /* 0x000fea0003800000 */
[----:B------:R-:W1:Y:S01]  /*29870*/  S2R R3, SR_TID.X ;  /* 0x0000000000037919 */ /* 0x000e620000002100 */
[----:B------:R-:W-:Y:S01]  /*29880*/  BSSY B0, `(.L_x_3681) ;  /* 0x0000009000007945 */ /* 0x000fe20003800000 */
[----:B-1----:R-:W-:-:S05]  /*29890*/  LOP3.LUT R3, R3, 0x1f, RZ, 0xc0, !PT ;  /* 0x0000001f03037812 */ /* 0x002fca00078ec0ff */
[----:B0-----:R-:W-:-:S05]  /*298a0*/  IMAD.IADD R5, R19, 0x1, R3 ;  /* 0x0000000113057824 */ /* 0x001fca00078e0203 */
[----:B------:R-:W-:Y:S01]  /*298b0*/  ISETP.GE.OR P6, PT, R5, R2, !P0 ;  /* 0x000000020500720c */ /* 0x000fe200047c6670 */
[----:B------:R-:W-:-:S12]  /*298c0*/  IMAD.MOV.U32 R2, RZ, RZ, RZ ;  /* 0x000000ffff027224 */ /* 0x000fd800078e00ff */
[----:B------:R-:W-:Y:S05]  /*298d0*/  @P6 BRA `(.L_x_3682) ;  /* 0x00000000000c6947 */ /* 0x000fea0003800000 */
[----:B------:R-:W0:Y:S02]  /*298e0*/  LDC.64 R2, c[0x0][0xc80] ;  /* 0x00032000ff027b82 */ /* 0x000e240000000a00 */
[----:B0-----:R-:W-:-:S06]  /*298f0*/  IMAD.WIDE R2, R5, 0x4, R2 ;  /* 0x0000000405027825 */ /* 0x001fcc00078e0202 */
[----:B------:R0:W5:Y:S02]  /*29900*/  LDG.E R2, desc[UR54][R2.64] ;  /* 0x0000003602027981 */ /* 0x000164000c1e1900 */
.L_x_3682:
[----:B------:R-:W-:Y:S05]  /*29910*/  BSYNC B0 ;  /* 0x0000000000007941 */ /* 0x000fea0003800000 */
.L_x_3681:
[----:B------:R-:W-:-:S03]  /*29920*/  UMOV UR4, 0xffffffff ;  /* 0xffffffff00047882 */ /* 0x000fc60000000000 */
[----:B------:R-:W-:Y:S05]  /*29930*/  BRA.DIV UR4, `(.L_x_3683) ;  /* 0x0000003e04d47947 */ /* 0x000fea000b800000 */
        /* <DEDUP_REMOVED lines=16> */
.L_x_3840:
[----:B------:R-:W-:Y:S02]  /*29a40*/  ULDC UR4, c[0x0][0xc38] ;  /* 0x00030e0000047ab9 */ /* 0x000fe40000000800 */
[----:B------:R-:W-:-:S04]  /*29a50*/  IMAD.U32 R16, RZ, RZ, UR4 ;  /* 0x00000004ff107e24 */ /* 0x000fc8000f8e00ff */
[----:B-1----:R-:W-:-:S04]  /*29a60*/  IMAD R6, R6, R16, RZ ;  /* 0x0000001006067224 */ /* 0x002fc800078e02ff */
[----:B------:R-:W-:-:S05]  /*29a70*/  IMAD.IADD R4, R6, 0x1, R4 ;  /* 0x0000000106047824 */ /* 0x000fca00078e0204 */
[----:B------:R-:W-:-:S13]  /*29a80*/  ISETP.GT.AND P6, PT, R4, R0, PT ;  /* 0x000000000400720c */ /* 0x000fda0003fc4270 */
[----:B------:R-:W-:Y:S05]  /*29a90*/  @!P6 BRA `(.L_x_3684) ;  /* 0xfffffffc0064e947 */ /* 0x000fea000383ffff */
.L_x_3679:
[----:B------:R-:W-:Y:S01]  /*29aa0*/  IADD3 R6, -R6, R4, RZ ;  /* 0x0000000406067210 */ /* 0x000fe20007ffe1ff */
[----:B------:R-:W-:-:S04]  /*29ab0*/  UMOV UR4, 0xffffffff ;  /* 0xffffffff00047882 */ /* 0x000fc80000000000 */
[----:B------:R-:W-:-:S05]  /*29ac0*/  IMAD R3, R5, R16, R6 ;  /* 0x0000001005037224 */ /* 0x000fca00078e0206 */
[----:B------:R-:W-:Y:S01]  /*29ad0*/  ISETP.GT.AND P6, PT, R3, R0, PT ;  /* 0x000000000300720c */ /* 0x000fe20003fc4270 */
[----:B------:R-:W-:-:S12]  /*29ae0*/  BRA.DIV UR4, `(.L_x_3685) ;  /* 0x0000004204407947 */ /* 0x000fd8000b800000 */
[----:B------:R-:W-:-:S04]  /*29af0*/  VOTE.ANY R3, PT, !P6 ;  /* 0x0000000000037806 */ /* 0x000fc800070e0100 */
[----:B------:R-:W1:Y:S02]  /*29b00*/  POPC R4, R3 ;  /* 0x0000000300047309 */ /* 0x000e640000000000 */
[----:B-1----:R1:W2:Y:S02]  /*29b10*/  SHFL.IDX PT, R17, R2, R4, 0x1f ;  /* 0x00001f0402117589 */ /* 0x0022a400000e0000 */
.L_x_3844:
[----:B------:R-:W-:Y:S01]  /*29b20*/  ISETP.NE.AND P0, PT, R3, RZ, PT ;  /* 0x000000ff0300720c */ /* 0x000fe20003f05270 */
[----:B-1----:R-:W-:-:S12]  /*29b30*/  IMAD.MOV.U32 R2, RZ, RZ, RZ ;  /* 0x000000ffff027224 */ /* 0x002fd800078e00ff */
[----:B------:R-:W-:Y:S05]  /*29b40*/  @!P0 BRA `(.L_x_3686) ;  /* 0x0000000000108947 */ /* 0x000fea0003800000 */
[----:B------:R-:W-:Y:S01]  /*29b50*/  UMOV UR4, 0xffffffff ;  /* 0xffffffff00047882 */ /* 0x000fe20000000000 */
[----:B------:R-:W-:Y:S02]  /*29b60*/  VIADD R12, R4, 0xffffffff ;  /* 0xffffffff040c7836 */ /* 0x000fe40000000000 */
[----:B------:R-:W-:Y:S05]  /*29b70*/  BRA.DIV UR4, `(.L_x_3687) ;  /* 0x0000004204647947 */ /* 0x000fea000b800000 */
[----:B------:R1:W3:Y:S02]  /*29b80*/  SHFL.IDX PT, R2, R5, R12, 0x1f ;  /* 0x00001f0c05027589 */ /* 0x0002e400000e0000 */
.L_x_3686:
[----:B012---:R-:W-:Y:S01]  /*29b90*/  IABS R5, R17 ;  /* 0x0000001100057213 */ /* 0x007fe20000000000 */
[----:B---3--:R-:W-:Y:S02]  /*29ba0*/  IMAD R16, R2, R16, R6 ;  /* 0x0000001002107224 */ /* 0x008fe400078e0206 */
[----:B------:R-:W-:Y:S01]  /*29bb0*/  IMAD.IADD R19, R4, 0x1, R19 ;  /* 0x0000000104137824 */ /* 0x000fe200078e0213 */
[----:B------:R-:W0:Y:S01]  /*29bc0*/  I2F.RP R2, R5 ;  /* 0x0000000500027306 */ /* 0x000e220000209400 */
[----:B------:R-:W-:-:S07]  /*29bd0*/  IMAD.IADD R0, R0, 0x1, -R16 ;  /* 0x0000000100007824 */ /* 0x000fce00078e0a10 */
        /* <DEDUP_REMOVED lines=8> */
[----:B------:R-:W-:Y:S02]  /*29c60*/  IABS R3, R0 ;  /* 0x0000000000037213 */ /* 0x000fe40000000000 */
[----:B------:R-:W-:-:S03]  /*29c70*/  IADD3 R6, RZ, -R6, RZ ;  /* 0x80000006ff067210 */ /* 0x000fc60007ffe0ff */
        /* <DEDUP_REMOVED lines=12> */
[----:B------:R-:W-:Y:S01]  /*29d40*/  MOV R18, R2 ;  /* 0x0000000200127202 */ /* 0x000fe20000000f00 */
[----:B------:R-:W-:-:S04]  /*29d50*/  IMAD.MOV R3, RZ, RZ, -R2 ;  /* 0x000000ffff037224 */ /* 0x000fc800078e0a02 */
[----:B------:R-:W-:Y:S01]  /*29d60*/  IMAD R17, R17, R3, R0 ;  /* 0x0000000311117224 */ /* 0x000fe200078e0200 */
[----:B------:R-:W-:Y:S06]  /*29d70*/  BRA `(.L_x_3688) ;  /* 0x00000000001c7947 */ /* 0x000fec0003800000 */
.L_x_3680:
[----:B------:R-:W-:Y:S01]  /*29d80*/  UMOV UR4, URZ ;  /* 0x0000003f00047c82 */ /* 0x000fe20008000000 */
[----:B------:R-:W-:Y:S01]  /*29d90*/  UMOV UR5, URZ ;  /* 0x0000003f00057c82 */ /* 0x000fe20008000000 */
[----:B------:R-:W-:Y:S01]  /*29da0*/  ULDC UR6, c[0x0][0xc3c] ;  /* 0x00030f0000067ab9 */ /* 0x000fe20000000800 */
[----:B------:R-:W-:Y:S02]  /*29db0*/  IMAD.MOV.U32 R16, RZ, RZ, R0 ;  /* 0x000000ffff107224 */ /* 0x000fe400078e0000 */
[----:B------:R-:W-:Y:S02]  /*29dc0*/  IMAD.U32 R17, RZ, RZ, UR4 ;  /* 0x00000004ff117e24 */ /* 0x000fe4000f8e00ff */
[----:B------:R-:W-:Y:S02]  /*29dd0*/  IMAD.U32 R18, RZ, RZ, UR5 ;  /* 0x00000005ff127e24 */ /* 0x000fe4000f8e00ff */
[----:B------:R-:W-:-:S07]  /*29de0*/  IMAD.U32 R19, RZ, RZ, UR6 ;  /* 0x00000006ff137e24 */ /* 0x000fce000f8e00ff */
.L_x_3688:
[----:B------:R1:W2:Y:S01]  /*29df0*/  LDL R3, [R1+0x4] ;  /* 0x0000040001037983 */ /* 0x0002a20000100800 */
        /* <DEDUP_REMOVED lines=11> */
.L_x_3677:
[----:B------:R-:W-:Y:S02]  /*29eb0*/  ULDC UR4, c[0x0][0xc3c] ;  /* 0x00030f0000047ab9 */ /* 0x000fe40000000800 */
[----:B---3--:R-:W-:-:S13]  /*29ec0*/  ISETP.GE.AND P0, PT, R19, UR4, PT ;  /* 0x0000000413007c0c */ /* 0x008fda000bf06270 */
[----:B------:R-:W-:Y:S05]  /*29ed0*/  @!P0 BRA `(.L_x_3689) ;  /* 0xffffff9400688947 */ /* 0x000fea000383ffff */
[----:B------:R-:W-:Y:S05]  /*29ee0*/  BSYNC B7 ;  /* 0x0000000000077941 */ /* 0x000fea0003800000 */
.L_x_3573:
[----:B--2---:R-:W2:Y:S01]  /*29ef0*/  LDL.LU R0, [R1+0x60] ;  /* 0x0000600001007983 */ /* 0x004ea20000300800 */
[----:B------:R-:W-:Y:S01]  /*29f00*/  BSSY B0, `(.L_x_3690) ;  /* 0x000000b000007945 */ /* 0x000fe20003800000 */
[----:B0-----:R-:W0:Y:S01]  /*29f10*/  S2R R5, SR_CgaCtaId ;  /* 0x0000000000057919 */ /* 0x001e220000008800 */
[----:B--2---:R-:W-:-:S05]  /*29f20*/  VIADD R0, R0, 0x1 ;  /* 0x0000000100007836 */ /* 0x004fca0000000000 */
[----:B------:R-:W-:-:S04]  /*29f30*/  LEA.HI R2, R0, R0, RZ, 0x1 ;  /* 0x0000000000027211 */ /* 0x000fc800078f08ff */
[----:B-1----:R-:W-:-:S05]  /*29f40*/  LOP3.LUT R3, R2, 0xfffffffe, RZ, 0xc0, !PT ;  /* 0xfffffffe02037812 */ /* 0x002fca00078ec0ff */
[----:B------:R-:W-:Y:S01]  /*29f50*/  IMAD.IADD R3, R0, 0x1, -R3 ;  /* 0x0000000100037824 */ /* 0x000fe200078e0a03 */
[----:B------:R-:W-:-:S04]  /*29f60*/  MOV R0, 0x400 ;  /* 0x0000040000007802 */ /* 0x000fc80000000f00 */
[----:B0-----:R-:W-:Y:S02]  /*29f70*/  LEA R0, R5, R0, 0x18 ;  /* 0x0000000005007211 */ /* 0x001fe400078ec0ff */
[----:B------:R-:W-:-:S04]  /*29f80*/  SHF.L.U32 R3, R3, 0x1f, RZ ;  /* 0x0000001f03037819 */ /* 0x000fc800000006ff */
[----:B------:R-:W0:Y:S02]  /*29f90*/  SYNCS.PHASECHK.TRANS64.TRYWAIT P0, [R0+URZ+0x33420], R3 ;  /* 0x03342003000075a7 */ /* 0x000e24000800017f */
[----:B0-----:R-:W-:Y:S05]  /*29fa0*/  @!P0 BRA `(.L_x_3691) ;  /* 0x0000003c00808947 */ /* 0x001fea0003800000 */
.L_x_3847:
[----:B------:R-:W-:Y:S05]  /*29fb0*/  BSYNC B0 ;  /* 0x0000000000007941 */ /* 0x000fea0003800000 */
.L_x_3690:
[----:B------:R-:W-:-:S03]  /*29fc0*/  UMOV UR4, 0xffffffff ;  /* 0xffffffff00047882 */ /* 0x000fc60000000000 */
[----:B------:R-:W-:Y:S05]  /*29fd0*/  BRA.DIV UR4, `(.L_x_3692) ;  /* 0x0000003e04887947 */ /* 0x000fea000b800000 */
[----:B------:R-:W1:Y:S02]  /*29fe0*/  S2R R2, SR_TID.X ;  /* 0x0000000000027919 */ /* 0x000e640000002100 */
[----:B-1----:R-:W-:-:S04]  /*29ff0*/  SHF.R.U32.HI R2, RZ, 0x5, R2 ;  /* 0x00000005ff027819 */ /* 0x002fc80000011602 */
[----:B------:R-:W-:-:S05]  /*2a000*/  LOP3.LUT R2, R2, 0x3, RZ, 0xc0, !PT ;  /* 0x0000000302027812 */ /* 0x000fca00078ec0ff */
[----:B------:R1:W2:Y:S02]  /*2a010*/  SHFL.IDX PT, R14, R2, RZ, 0x1f ;  /* 0x00001fff020e7589 */ /* 0x0002a400000e0000 */
.L_x_3850:
[----:B--2---:R-:W-:-:S13]  /*2a020*/  ISETP.NE.AND P0, PT, R14, RZ, PT ;  /* 0x000000ff0e00720c */ /* 0x004fda0003f05270 */
[----:B------:R-:W-:Y:S05]  /*2a030*/  @P0 BRA `(.L_x_3372) ;  /* 0x0000000000b00947 */ /* 0x000fea0003800000 */
[----:B------:R-:W-:-:S03]  /*2a040*/  UMOV UR4, 0xffffffff ;  /* 0xffffffff00047882 */ /* 0x000fc60000000000 */
[----:B------:R-:W-:Y:S05]  /*2a050*/  BRA.DIV UR4, `(.L_x_3693) ;  /* 0x0000003e049c7947 */ /* 0x000fea000b800000 */
[----:B------:R-:W-:-:S13]  /*2a060*/  ELECT P6, URZ, PT ;  /* 0x00000000003f782f */ /* 0x000fda00038c0000 */
.L_x_3853:
[----:B------:R-:W-:Y:S05]  /*2a070*/  @!P6 BRA `(.L_x_3372) ;  /* 0x0000000000a0e947 */ /* 0x000fea0003800000 */
[----:B------:R-:W-:-:S06]  /*2a080*/  ULOP3.LUT UR4, UR36, 0x2, URZ, 0xfc, !UPT ;  /* 0x0000000224047892 */ /* 0x000fcc000f8efc3f */
[----:B-1----:R-:W-:-:S04]  /*2a090*/  MOV R2, UR4 ;  /* 0x0000000400027c02 */ /* 0x002fc80008000f00 */
[----:B------:R-:W-:-:S13]  /*2a0a0*/  ISETP.NE.AND P0, PT, R2, 0x3, PT ;  /* 0x000000030200780c */ /* 0x000fda0003f05270 */
[----:B------:R-:W-:Y:S05]  /*2a0b0*/  @!P0 BRA `(.L_x_3694) ;  /* 0x0000000000048947 */ /* 0x000fea0003800000 */
[----:B------:R-:W-:Y:S01]  /*2a0c0*/  BPT.TRAP 0x1 ;  /* 0x000000040000795c */ /* 0x000fe20000300000 */
.L_x_3694:
        /* <DEDUP_REMOVED lines=14> */
.L_x_3854:
[----:B------:R-:W1:Y:S02]  /*2a1b0*/  SYNCS.PHASECHK.TRANS64.TRYWAIT P1, [R7+URZ], R2 ;  /* 0x00000002070075a7 */ /* 0x000e64000802017f */
[----:B-1----:R-:W-:Y:S05]  /*2a1c0*/  @!P1 BRA `(.L_x_3696) ;  /* 0x0000003c00749947 */ /* 0x002fea0003800000 */
.L_x_3855:
[----:B------:R-:W-:Y:S05]  /*2a1d0*/  @!P0 BRA `(.L_x_3697) ;  /* 0x0000000000048947 */ /* 0x000fea0003800000 */
[----:B------:R-:W-:Y:S01]  /*2a1e0*/  BPT.TRAP 0x1 ;  /* 0x000000040000795c */ /* 0x000fe20000300000 */
.L_x_3697:
[----:B------:R-:W2:Y:S02]  /*2a1f0*/  LDL.LU R4, [R1+0x18] ;  /* 0x0000180001047983 */ /* 0x000ea40000300800 */
[----:B--2---:R-:W-:-:S04]  /*2a200*/  IMAD R4, R4, 0x8, R0 ;  /* 0x0000000804047824 */ /* 0x004fc800078e0200 */
[----:B------:R-:W2:Y:S02]  /*2a210*/  SYNCS.PHASECHK.TRANS64.TRYWAIT P1, [R4+URZ+0x33460], R5 ;  /* 0x03346005040075a7 */ /* 0x000ea4000802017f */
[----:B--2---:R-:W-:Y:S05]  /*2a220*/  @!P1 BRA `(.L_x_3698) ;  /* 0x0000003c00709947 */ /* 0x004fea0003800000 */
.L_x_3856:
[----:B------:R-:W-:Y:S05]  /*2a230*/  @!P0 BRA `(.L_x_3699) ;  /* 0x0000000000048947 */ /* 0x000fea0003800000 */
[----:B------:R-:W-:Y:S01]  /*2a240*/  BPT.TRAP 0x1 ;  /* 0x000000040000795c */ /* 0x000fe20000300000 */
.L_x_3699:
[----:B------:R-:W-:-:S04]  /*2a250*/  IMAD R3, R3, 0x8, R0 ;  /* 0x0000000803037824 */ /* 0x000fc800078e0200 */
[----:B------:R-:W3:Y:S02]  /*2a260*/  SYNCS.PHASECHK.TRANS64.TRYWAIT P1, [R3+URZ+0x33460], R2 ;  /* 0x03346002030075a7 */ /* 0x000ee4000802017f */
[----:B---3--:R-:W-:Y:S05]  /*2a270*/  @!P1 BRA `(.L_x_3700) ;  /* 0x0000003c00709947 */ /* 0x008fea0003800000 */
.L_x_3857:
[----:B------:R-:W-:Y:S05]  /*2a280*/  @!P0 BRA `(.L_x_3701) ;  /* 0x0000000000048947 */ /* 0x000fea0003800000 */
[----:B------:R-:W-:Y:S01]  /*2a290*/  BPT.TRAP 0x1 ;  /* 0x000000040000795c */ /* 0x000fe20000300000 */
.L_x_3701:
[----:B------:R-:W4:Y:S02]  /*2a2a0*/  SYNCS.PHASECHK.TRANS64.TRYWAIT P0, [R4+URZ+0x33480], R5 ;  /* 0x03348005040075a7 */ /* 0x000f24000800017f */
[----:B----4-:R-:W-:Y:S05]  /*2a2b0*/  @!P0 BRA `(.L_x_3702) ;  /* 0x0000003c00748947 */ /* 0x010fea0003800000 */
.L_x_3703:
[----:B------:R0:W0:Y:S02]  /*2a2c0*/  SYNCS.PHASECHK.TRANS64.TRYWAIT P0, [R3+URZ+0x33480], R2 ;  /* 0x03348002030075a7 */ /* 0x000024000800017f */
[----:B0-----:R-:W-:Y:S05]  /*2a2d0*/  @!P0 NANOSLEEP.SYNCS 0x989680 ;  /* 0x009896800000895d */ /* 0x001fea0003900000 */
[----:B------:R-:W0:Y:S02]  /*2a2e0*/  @!P0 SYNCS.PHASECHK.TRANS64 P0, [R3+URZ+0x33480], R2 ;  /* 0x03348002030085a7 */ /* 0x000e24000800007f */
[----:B0-----:R-:W-:Y:S05]  /*2a2f0*/  @!P0 BRA `(.L_x_3703) ;  /* 0xfffffffc00f08947 */ /* 0x001fea000383ffff */
.L_x_3372:
[----:B------:R-:W-:Y:S05]  /*2a300*/  BSYNC B8 ;  /* 0x0000000000087941 */ /* 0x000fea0003800000 */
.L_x_3369:
[----:B------:R-:W-:Y:S05]  /*2a310*/  EXIT ;  /* 0x000000000000794d */ /* 0x000fea0003800000 */
.L_x_3390:
[----:B-1----:R1:W2:Y:S02]  /*2a320*/  SYNCS.PHASECHK.TRANS64.TRYWAIT P5, [R43+URZ+0x33490], R100 ;  /* 0x033490642b0075a7 */ /* 0x0022a400080a017f */
[----:B--2---:R-:W-:Y:S05]  /*2a330*/  @!P5 NANOSLEEP.SYNCS 0x989680 ;  /* 0x009896800000d95d */ /* 0x004fea0003900000 */
[----:B------:R-:W2:Y:S02]  /*2a340*/  @!P5 SYNCS.PHASECHK.TRANS64 P5, [R43+URZ+0x33490], R100 ;  /* 0x033490642b00d5a7 */ /* 0x000ea400080a007f */
[----:B--2---:R-:W-:Y:S05]  /*2a350*/  @!P5 BRA `(.L_x_3390) ;  /* 0xfffffffc00f0d947 */ /* 0x004fea000383ffff */
[----:B------:R-:W-:Y:S05]  /*2a360*/  BRA `(.L_x_3704) ;  /* 0xfffffd90008c7947 */ /* 0x000fea000383ffff */
.L_x_3444:
[----:B--2---:R2:W4:Y:S02]  /*2a370*/  SYNCS.PHASECHK.TRANS64.TRYWAIT P5, [R43+URZ+0x33490], R100 ;  /* 0x033490642b0075a7 */ /* 0x00452400080a017f */
[----:B----4-:R-:W-:Y:S05]  /*2a380*/  @!P5 NANOSLEEP.SYNCS 0x989680 ;  /* 0x009896800000d95d */ /* 0x010fea0003900000 */
[----:B------:R-:W4:Y:S02]  /*2a390*/  @!P5 SYNCS.PHASECHK.TRANS64 P5, [R43+URZ+0x33490], R100 ;  /* 0x033490642b00d5a7 */ /* 0x000f2400080a007f */
[----:B----4-:R-:W-:Y:S05]  /*2a3a0*/  @!P5 BRA `(.L_x_3444) ;  /* 0xfffffffc00f0d947 */ /* 0x010fea000383ffff */
[----:B------:R-:W-:Y:S05]  /*2a3b0*/  BRA `(.L_x_3705) ;  /* 0xfffffdf0008c7947 */ /* 0x000fea000383ffff */
.L_x_3469:
[----:B0-----:R0:W1:Y:S02]  /*2a3c0*/  SYNCS.PHASECHK.TRANS64.TRYWAIT P3, [R43+URZ+0x33490], R100 ;  /* 0x033490642b0075a7 */ /* 0x001064000806017f */
[----:B-1----:R-:W-:Y:S05]  /*2a3d0*/  @!P3 NANOSLEEP.SYNCS 0x989680 ;  /* 0x009896800000b95d */ /* 0x002fea0003900000 */
[----:B------:R-:W1:Y:S02]  /*2a3e0*/  @!P3 SYNCS.PHASECHK.TRANS64 P3, [R43+URZ+0x33490], R100 ;  /* 0x033490642b00b5a7 */ /* 0x000e64000806007f */
[----:B-1----:R-:W-:Y:S05]  /*2a3f0*/  @!P3 BRA `(.L_x_3469) ;  /* 0xfffffffc00f0b947 */ /* 0x002fea000383ffff */
[----:B------:R-:W-:Y:S05]  /*2a400*/  BRA `(.L_x_3706) ;  /* 0xfffffe5000e47947 */ /* 0x000fea000383ffff */
.L_x_3475:
[----:B-1----:R1:W2:Y:S02]  /*2a410*/  SYNCS.PHASECHK.TRANS64.TRYWAIT P2, [R43+URZ+0x334b0], R100 ;  /* 0x0334b0642b0075a7 */ /* 0x0022a4000804017f */
[----:B--2---:R-:W-:Y:S05]  /*2a420*/  @!P2 NANOSLEEP.SYNCS 0x989680 ;  /* 0x009896800000a95d */ /* 0x004fea0003900000 */
[----:B------:R-:W2:Y:S02]  /*2a430*/  @!P2 SYNCS.PHASECHK.TRANS64 P2, [R43+URZ+0x334b0], R100 ;  /* 0x0334b0642b00a5a7 */ /* 0x000ea4000804007f */
[----:B--2---:R-:W-:Y:S05]  /*2a440*/  @!P2 BRA `(.L_x_3475) ;  /* 0xfffffffc00f0a947 */ /* 0x004fea000383ffff */
[----:B------:R-:W-:Y:S05]  /*2a450*/  BRA `(.L_x_3707) ;  /* 0xfffffe5400e87947 */ /* 0x000fea000383ffff */
.L_x_3483:
[----:B------:R-:W0:Y:S01]  /*2a460*/  S2R R35, SR_TID.X ;  /* 0x0000000000237919 */ /* 0x000e220000002100 */
[----:B------:R-:W-:Y:S01]  /*2a470*/  BSSY B0, `(.L_x_3708) ;  /* 0x000000c000007945 */ /* 0x000fe20003800000 */
[----:B------:R-:W-:Y:S02]  /*2a480*/  IMAD.MOV.U32 R12, RZ, RZ, RZ ;  /* 0x000000ffff0c7224 */ /* 0x000fe400078e00ff */
[----:B------:R-:W-:Y:S02]  /*2a490*/  IMAD.MOV.U32 R11, RZ, RZ, 0x1f ;  /* 0x0000001fff0b7424 */ /* 0x000fe400078e00ff */
[----:B------:R-:W-:Y:S01]  /*2a4a0*/  IMAD.MOV.U32 R15, RZ, RZ, -0x1 ;  /* 0xffffffffff0f7424 */ /* 0x000fe200078e00ff */
[----:B0-----:R-:W-:-:S04]  /*2a4b0*/  IADD3 R43, R35, -0x80, RZ ;  /* 0xffffff80232b7810 */ /* 0x001fc80007ffe0ff */
[----:B------:R-:W-:-:S04]  /*2a4c0*/  SHF.R.S32.HI R35, RZ, 0x1f, R43 ;  /* 0x0000001fff237819 */ /* 0x000fc8000001142b */
[----:B------:R-:W-:-:S04]  /*2a4d0*/  LEA.HI R35, R35, R43, RZ, 0x7 ;  /* 0x0000002b23237211 */ /* 0x000fc800078f38ff */
[----:B------:R-:W-:-:S05]  /*2a4e0*/  SHF.R.S32.HI R35, RZ, 0x7, R35 ;  /* 0x00000007ff237819 */ /* 0x000fca0000011423 */
[----:B------:R-:W-:-:S07]  /*2a4f0*/  IMAD.MOV.U32 R13, RZ, RZ, R35 ;  /* 0x000000ffff0d7224 */ /* 0x000fce00078e0023 */
[----:B-----5:R-:W-:Y:S05]  /*2a500*/  WARPSYNC.COLLECTIVE R15, `(.L_x_3709) ;  /* 0x000000000f087348 */ /* 0x020fea0003c00000 */
[----:B------:R0:W1:Y:S02]  /*2a510*/  SHFL.IDX P6, R14, R13, R12, R11 ;  /* 0x0000000c0d0e7389 */ /* 0x00006400000c000b */
[----:B01---5:R-:W-:Y:S01]  /*2a520*/  ENDCOLLECTIVE ;  /* 0x000000000000791b */ /* 0x023fe20003800000 */
.L_x_3709:
[----:B------:R-:W-:Y:S05]  /*2a530*/  BSYNC B0 ;  /* 0x0000000000007941 */ /* 0x000fea0003800000 */
.L_x_3708:
[----:B------:R-:W-:Y:S01]  /*2a540*/  IMAD.MOV.U32 R233, RZ, RZ, R14 ;  /* 0x000000ffffe97224 */ /* 0x000fe200078e000e */
[----:B------:R-:W-:Y:S06]  /*2a550*/  BRA `(.L_x_3710) ;  /* 0xfffffe6000b47947 */ /* 0x000fec000383ffff */
.L_x_3493:
[----:B------:R-:W-:Y:S01]  /*2a560*/  BSSY B1, `(.L_x_3711) ;  /* 0x0000008000017945 */ /* 0x000fe20003800000 */
[----:B------:R-:W-:Y:S01]  /*2a570*/  IMAD.MOV.U32 R13, RZ, RZ, R26 ;  /* 0x000000ffff0d7224 */ /* 0x000fe200078e001a */
[----:B------:R-:W-:Y:S01]  /*2a580*/  MOV R12, RZ ;  /* 0x000000ff000c7202 */ /* 0x000fe20000000f00 */
[----:B------:R-:W-:Y:S02]  /*2a590*/  IMAD.MOV.U32 R11, RZ, RZ, 0x1e1f ;  /* 0x00001e1fff0b7424 */ /* 0x000fe400078e00ff */
[----:B------:R-:W-:-:S07]  /*2a5a0*/  IMAD.MOV.U32 R15, RZ, RZ, -0x1 ;  /* 0xffffffffff0f7424 */ /* 0x000fce00078e00ff */
[----:B------:R-:W-:Y:S05]  /*2a5b0*/  WARPSYNC.COLLECTIVE R15, `(.L_x_3712) ;  /* 0x000000000f087348 */ /* 0x000fea0003c00000 */
[----:B------:R0:W1:Y:S02]  /*2a5c0*/  SHFL.IDX P6, R14, R13, R12, R11 ;  /* 0x0000000c0d0e7389 */ /* 0x00006400000c000b */
[----:B01----:R-:W-:Y:S01]  /*2a5d0*/  ENDCOLLECTIVE ;  /* 0x000000000000791b */ /* 0x003fe20003800000 */
.L_x_3712:
[----:B------:R-:W-:Y:S05]  /*2a5e0*/  BSYNC B1 ;  /* 0x0000000000017941 */ /* 0x000fea0003800000 */
.L_x_3711:
[----:B------:R-:W-:Y:S01]  /*2a5f0*/  IMAD.MOV.U32 R13, RZ, RZ, R24 ;  /* 0x000000ffff0d7224 */ /* 0x000fe200078e0018 */
[----:B------:R-:W-:Y:S01]  /*2a600*/  MOV R15, 0xffffffff ;  /* 0xffffffff000f7802 */ /* 0x000fe20000000f00 */
[----:B------:R-:W-:Y:S02]  /*2a610*/  IMAD.MOV.U32 R12, RZ, RZ, RZ ;  /* 0x000000ffff0c7224 */ /* 0x000fe400078e00ff */
[----:B------:R-:W-:Y:S02]  /*2a620*/  IMAD.MOV.U32 R11, RZ, RZ, 0x1e1f ;  /* 0x00001e1fff0b7424 */ /* 0x000fe400078e00ff */
[----:B------:R-:W-:-:S07]  /*2a630*/  IMAD.MOV.U32 R0, RZ, RZ, R14 ;  /* 0x000000ffff007224 */ /* 0x000fce00078e000e */
[----:B------:R-:W-:Y:S05]  /*2a640*/  WARPSYNC.COLLECTIVE R15, `(.L_x_3713) ;  /* 0x000000000f087348 */ /* 0x000fea0003c00000 */
[----:B------:R0:W1:Y:S02]  /*2a650*/  SHFL.IDX P6, R14, R13, R12, R11 ;  /* 0x0000000c0d0e7389 */ /* 0x00006400000c000b */
[----:B01----:R-:W-:Y:S01]  /*2a660*/  ENDCOLLECTIVE ;  /* 0x000000000000791b */ /* 0x003fe20003800000 */
.L_x_3713:
[----:B------:R-:W-:Y:S02]  /*2a670*/  IMAD.MOV.U32 R13, RZ, RZ, R27 ;  /* 0x000000ffff0d7224 */ /* 0x000fe400078e001b */
[----:B------:R-:W-:-:S07]  /*2a680*/  IMAD.MOV.U32 R3, RZ, RZ, R14 ;  /* 0x000000ffff037224 */ /* 0x000fce00078e000e */
[----:B------:R-:W-:Y:S05]  /*2a690*/  WARPSYNC.COLLECTIVE R15, `(.L_x_3714) ;  /* 0x000000000f087348 */ /* 0x000fea0003c00000 */
[----:B------:R0:W1:Y:S02]  /*2a6a0*/  SHFL.IDX P6, R14, R13, R12, R11 ;  /* 0x0000000c0d0e7389 */ /* 0x00006400000c000b */
[----:B01----:R-:W-:Y:S01]  /*2a6b0*/  ENDCOLLECTIVE ;  /* 0x000000000000791b */ /* 0x003fe20003800000 */
.L_x_3714:
[----:B------:R-:W-:Y:S02]  /*2a6c0*/  IMAD.MOV.U32 R13, RZ, RZ, R28 ;  /* 0x000000ffff0d7224 */ /* 0x000fe400078e001c */
[----:B------:R-:W-:-:S07]  /*2a6d0*/  IMAD.MOV.U32 R4, RZ, RZ, R14 ;  /* 0x000000ffff047224 */ /* 0x000fce00078e000e */
[----:B------:R-:W-:Y:S05]  /*2a6e0*/  WARPSYNC.COLLECTIVE R15, `(.L_x_3715) ;  /* 0x000000000f087348 */ /* 0x000fea0003c00000 */
[----:B------:R0:W1:Y:S02]  /*2a6f0*/  SHFL.IDX P6, R14, R13, R12, R11 ;  /* 0x0000000c0d0e7389 */ /* 0x00006400000c000b */
[----:B01----:R-:W-:Y:S01]  /*2a700*/  ENDCOLLECTIVE ;  /* 0x000000000000791b */ /* 0x003fe20003800000 */
.L_x_3715:
[----:B------:R-:W-:Y:S05]  /*2a710*/  BRA `(.L_x_3716) ;  /* 0xfffffe6400a47947 */ /* 0x000fea000383ffff */
.L_x_3497:
[----:B0-----:R0:W1:Y:S02]  /*2a720*/  SYNCS.PHASECHK.TRANS64.TRYWAIT P0, [R16+URZ+0x33400], R5 ;  /* 0x03340005100075a7 */ /* 0x001064000800017f */
[----:B-1----:R-:W-:Y:S05]  /*2a730*/  @!P0 NANOSLEEP.SYNCS 0x989680 ;  /* 0x009896800000895d */ /* 0x002fea0003900000 */
[----:B------:R-:W1:Y:S02]  /*2a740*/  @!P0 SYNCS.PHASECHK.TRANS64 P0, [R16+URZ+0x33400], R5 ;  /* 0x03340005100085a7 */ /* 0x000e64000800007f */
[----:B-1----:R-:W-:Y:S05]  /*2a750*/  @!P0 BRA `(.L_x_3497) ;  /* 0xfffffffc00f08947 */ /* 0x002fea000383ffff */
[----:B------:R-:W-:Y:S05]  /*2a760*/  BRA `(.L_x_3717) ;  /* 0xfffffe6800f87947 */ /* 0x000fea000383ffff */
.L_x_3509:
        /* <DEDUP_REMOVED lines=8> */
.L_x_3719:
[----:B------:R-:W-:Y:S05]  /*2a7f0*/  BSYNC B1 ;  /* 0x0000000000017941 */ /* 0x000fea0003800000 */
.L_x_3718:
        /* <DEDUP_REMOVED lines=8> */
.L_x_3720:
[----:B------:R-:W-:Y:S01]  /*2a880*/  IMAD.MOV.U32 R13, RZ, RZ, R27 ;  /* 0x000000ffff0d7224 */ /* 0x000fe200078e001b */
[----:B------:R-:W-:-:S07]  /*2a890*/  MOV R3, R14 ;  /* 0x0000000e00037202 */ /* 0x000fce0000000f00 */
[----:B------:R-:W-:Y:S05]  /*2a8a0*/  WARPSYNC.COLLECTIVE R15, `(.L_x_3721) ;  /* 0x000000000f087348 */ /* 0x000fea0003c00000 */
[----:B------:R0:W1:Y:S02]  /*2a8b0*/  SHFL.IDX P6, R14, R13, R12, R11 ;  /* 0x0000000c0d0e7389 */ /* 0x00006400000c000b */
[----:B01----:R-:W-:Y:S01]  /*2a8c0*/  ENDCOLLECTIVE ;  /* 0x000000000000791b */ /* 0x003fe20003800000 */
.L_x_3721:
[----:B------:R-:W-:Y:S02]  /*2a8d0*/  IMAD.MOV.U32 R13, RZ, RZ, R28 ;  /* 0x000000ffff0d7224 */ /* 0x000fe400078e001c */
[----:B------:R-:W-:-:S07]  /*2a8e0*/  IMAD.MOV.U32 R20, RZ, RZ, R14 ;  /* 0x000000ffff147224 */ /* 0x000fce00078e000e */
[----:B------:R-:W-:Y:S05]  /*2a8f0*/  WARPSYNC.COLLECTIVE R15, `(.L_x_3722) ;  /* 0x000000000f087348 */ /* 0x000fea0003c00000 */
[----:B------:R0:W1:Y:S02]  /*2a900*/  SHFL.IDX P6, R14, R13, R12, R11 ;  /* 0x0000000c0d0e7389 */ /* 0x00006400000c000b */
[----:B01----:R-:W-:Y:S01]  /*2a910*/  ENDCOLLECTIVE ;  /* 0x000000000000791b */ /* 0x003fe20003800000 */
.L_x_3722:
[----:B------:R-:W-:Y:S01]  /*2a920*/  IMAD.MOV.U32 R21, RZ, RZ, R14 ;  /* 0x000000ffff157224 */ /* 0x000fe200078e000e */
[----:B------:R-:W-:Y:S06]  /*2a930*/  BRA `(.L_x_3723) ;  /* 0xfffffe9800547947 */ /* 0x000fec000383ffff */
.L_x_3513:
[----:B-1----:R1:W2:Y:S02]  /*2a940*/  SYNCS.PHASECHK.TRANS64.TRYWAIT P0, [R16+URZ+0x33400], R21 ;  /* 0x03340015100075a7 */ /* 0x0022a4000800017f */
[----:B--2---:R-:W-:Y:S05]  /*2a950*/  @!P0 NANOSLEEP.SYNCS 0x989680 ;  /* 0x009896800000895d */ /* 0x004fea0003900000 */
[----:B------:R-:W2:Y:S02]  /*2a960*/  @!P0 SYNCS.PHASECHK.TRANS64 P0, [R16+URZ+0x33400], R21 ;  /* 0x03340015100085a7 */ /* 0x000ea4000800007f */
[----:B--2---:R-:W-:Y:S05]  /*2a970*/  @!P0 BRA `(.L_x_3513) ;  /* 0xfffffffc00f08947 */ /* 0x004fea000383ffff */
[----:B------:R-:W-:Y:S05]  /*2a980*/  BRA `(.L_x_3724) ;  /* 0xfffffe9c00647947 */ /* 0x000fea000383ffff */
.L_x_3521:
[----:B-1----:R1:W2:Y:S02]  /*2a990*/  SYNCS.PHASECHK.TRANS64.TRYWAIT P2, [R0+URZ+0x33430], R3 ;  /* 0x03343003000075a7 */ /* 0x0022a4000804017f */
[----:B--2---:R-:W-:Y:S05]  /*2a9a0*/  @!P2 NANOSLEEP.SYNCS 0x989680 ;  /* 0x009896800000a95d */ /* 0x004fea0003900000 */
[----:B------:R-:W2:Y:S02]  /*2a9b0*/  @!P2 SYNCS.PHASECHK.TRANS64 P2, [R0+URZ+0x33430], R3 ;  /* 0x033430030000a5a7 */ /* 0x000ea4000804007f */
[----:B--2---:R-:W-:Y:S05]  /*2a9c0*/  @!P2 BRA `(.L_x_3521) ;  /* 0xfffffffc00f0a947 */ /* 0x004fea000383ffff */
[----:B------:R-:W-:Y:S05]  /*2a9d0*/  BRA `(.L_x_3520) ;  /* 0xfffffecc00c07947 */ /* 0x000fea000383ffff */
.L_x_3527:
[----:B-1----:R1:W2:Y:S02]  /*2a9e0*/  SYNCS.PHASECHK.TRANS64.TRYWAIT P2, [R11+URZ+0x33430], R8 ;  /* 0x033430080b0075a7 */ /* 0x0022a4000804017f */
[----:B--2---:R-:W-:Y:S05]  /*2a9f0*/  @!P2 NANOSLEEP.SYNCS 0x989680 ;  /* 0x009896800000a95d */ /* 0x004fea0003900000 */
[----:B------:R-:W2:Y:S02]  /*2aa00*/  @!P2 SYNCS.PHASECHK.TRANS64 P2, [R11+URZ+0x33430], R8 ;  /* 0x033430080b00a5a7 */ /* 0x000ea4000804007f */
[----:B--2---:R-:W-:Y:S05]  /*2aa10*/  @!P2 BRA `(.L_x_3527) ;  /* 0xfffffffc00f0a947 */ /* 0x004fea000383ffff */
[----:B------:R-:W-:Y:S05]  /*2aa20*/  BRA `(.L_x_3526) ;  /* 0xffffff0800507947 */ /* 0x000fea000383ffff */
.L_x_3531:
[----:B-1----:R1:W2:Y:S02]  /*2aa30*/  SYNCS.PHASECHK.TRANS64.TRYWAIT P1, [R10+URZ+0x33450], R6 ;  /* 0x033450060a0075a7 */ /* 0x0022a4000802017f */
[----:B--2---:R-:W-:Y:S05]  /*2aa40*/  @!P1 NANOSLEEP.SYNCS 0x989680 ;  /* 0x009896800000995d */ /* 0x004fea0003900000 */
[----:B------:R-:W2:Y:S02]  /*2aa50*/  @!P1 SYNCS.PHASECHK.TRANS64 P1, [R10+URZ+0x33450], R6 ;  /* 0x033450060a0095a7 */ /* 0x000ea4000802007f */
[----:B--2---:R-:W-:Y:S05]  /*2aa60*/  @!P1 BRA `(.L_x_3531) ;  /* 0xfffffffc00f09947 */ /* 0x004fea000383ffff */
[----:B------:R-:W-:Y:S05]  /*2aa70*/  BRA `(.L_x_3528) ;  /* 0xffffff18008c7947 */ /* 0x000fea000383ffff */
.L_x_3537:
[----:B-1----:R1:W2:Y:S02]  /*2aa80*/  SYNCS.PHASECHK.TRANS64.TRYWAIT P1, [R3+URZ+0x33450], R4 ;  /* 0x03345004030075a7 */ /* 0x0022a4000802017f */
[----:B--2---:R-:W-:Y:S05]  /*2aa90*/  @!P1 NANOSLEEP.SYNCS 0x989680 ;  /* 0x009896800000995d */ /* 0x004fea0003900000 */
[----:B------:R-:W2:Y:S02]  /*2aaa0*/  @!P1 SYNCS.PHASECHK.TRANS64 P1, [R3+URZ+0x33450], R4 ;  /* 0x03345004030095a7 */ /* 0x000ea4000802007f */
[----:B--2---:R-:W-:Y:S05]  /*2aab0*/  @!P1 BRA `(.L_x_3537) ;  /* 0xfffffffc00f09947 */ /* 0x004fea000383ffff */
[----:B------:R-:W-:Y:S05]  /*2aac0*/  BRA `(.L_x_3536) ;  /* 0xffffff3c00207947 */ /* 0x000fea000383ffff */
.L_x_3541:
[----:B------:R-:W-:Y:S01]  /*2aad0*/  SEL R9, R129, R12, P0 ;  /* 0x0000000c81097207 */ /* 0x000fe20000000000 */
[----:B------:R-:W-:Y:S01]  /*2aae0*/  IMAD.MOV.U32 R11, RZ, RZ, 0x1c1f ;  /* 0x00001c1fff0b7424 */ /* 0x000fe200078e00ff */
[----:B------:R-:W-:Y:S01]  /*2aaf0*/  SEL R20, R12, R129, P0 ;  /* 0x000000810c147207 */ /* 0x000fe20000000000 */
[----:B------:R-:W-:Y:S01]  /*2ab00*/  IMAD.MOV.U32 R12, RZ, RZ, R0 ;  /* 0x000000ffff0c7224 */ /* 0x000fe200078e0000 */
[----:B------:R-:W-:Y:S02]  /*2ab10*/  MOV R15, 0xffffffff ;  /* 0xffffffff000f7802 */ /* 0x000fe40000000f00 */
[----:B------:R-:W-:Y:S02]  /*2ab20*/  SEL R7, R128, R35, P0 ;  /* 0x0000002380077207 */ /* 0x000fe40000000000 */
[----:B------:R-:W-:-:S07]  /*2ab30*/  SEL R8, R35, R128, P0 ;  /* 0x0000008023087207 */ /* 0x000fce0000000000 */
[----:B0----5:R-:W-:Y:S05]  /*2ab40*/  WARPSYNC.COLLECTIVE R15, `(.L_x_3725) ;  /* 0x000000000f087348 */ /* 0x021fea0003c00000 */
[----:B------:R1:W2:Y:S02]  /*2ab50*/  SHFL.IDX P6, R14, R13, R12, R11 ;  /* 0x0000000c0d0e7389 */ /* 0x0002a400000c000b */
[----:B012--5:R-:W-:Y:S01]  /*2ab60*/  ENDCOLLECTIVE ;  /* 0x000000000000791b */ /* 0x027fe20003800000 */
.L_x_3725:
        /* <DEDUP_REMOVED lines=10> */
[----:B------:R-:W-:Y:S01]  /*2ac10*/  SEL R41, R62, R43, P0 ;  /* 0x0000002b3e297207 */ /* 0x000fe20000000000 */
[----:B------:R-:W-:Y:S01]  /*2ac20*/  IMAD.MOV.U32 R2, RZ, RZ, RZ ;  /* 0x000000ffff027224 */ /* 0x000fe200078e00ff */
        /* <DEDUP_REMOVED lines=8> */
.L_x_3726:
        /* <DEDUP_REMOVED lines=19> */
.L_x_3727:
        /* <DEDUP_REMOVED lines=18> */
.L_x_3728:
[----:B------:R-:W-:Y:S02]  /*2af00*/  SEL R63, R82, R91, P0 ;  /* 0x0000005b523f7207 */ /* 0x000fe40000000000 */
[----:B------:R-:W-:Y:S02]  /*2af10*/  SEL R82, R91, R82, P0 ;  /* 0x000000525b527207 */ /* 0x000fe40000000000 */
[----:B------:R-:W-:Y:S02]  /*2af20*/  SEL R65, R84, R93, P0 ;  /* 0x0000005d54417207 */ /* 0x000fe40000000000 */
[----:B------:R-:W-:Y:S02]  /*2af30*/  SEL R84, R93, R84, P0 ;  /* 0x000000545d547207 */ /* 0x000fe40000000000 */
[----:B------:R-:W-:Y:S02]  /*2af40*/  SEL R4, R6, R5, P0 ;  /* 0x0000000506047207 */ /* 0x000fe40000000000 */
[----:B------:R-:W-:Y:S01]  /*2af50*/  SEL R6, R5, R6, P0 ;  /* 0x0000000605067207 */ /* 0x000fe20000000000 */
[----:B------:R-:W-:-:S02]  /*2af60*/  IMAD.MOV.U32 R13, RZ, RZ, R9 ;  /* 0x000000ffff0d7224 */ /* 0x000fc400078e0009 */
[----:B------:R-:W-:Y:S02]  /*2af70*/  IMAD.MOV.U32 R12, RZ, RZ, R0 ;  /* 0x000000ffff0c7224 */ /* 0x000fe400078e0000 */
[----:B------:R-:W-:-:S07]  /*2af80*/  IMAD.MOV.U32 R7, RZ, RZ, R14 ;  /* 0x000000ffff077224 */ /* 0x000fce00078e000e */
[----:B------:R-:W-:Y:S05]  /*2af90*/  WARPSYNC.COLLECTIVE R15, `(.L_x_3729) ;  /* 0x000000000f087348 */ /* 0x000fea0003c00000 */
[----:B------:R0:W1:Y:S02]  /*2afa0*/  SHFL.IDX P6, R14, R13, R12, R11 ;  /* 0x0000000c0d0e7389 */ /* 0x00006400000c000b */
[----:B01----:R-:W-:Y:S01]  /*2afb0*/  ENDCOLLECTIVE ;  /* 0x000000000000791b */ /* 0x003fe20003800000 */
.L_x_3729:
        /* <DEDUP_REMOVED lines=8> */
.L_x_3730:
[----:B------:R-:W-:Y:S02]  /*2b040*/  IMAD.MOV.U32 R13, RZ, RZ, R21 ;  /* 0x000000ffff0d7224 */ /* 0x000fe400078e0015 */
[----:B------:R-:W-:Y:S02]  /*2b050*/  IMAD.MOV.U32 R12, RZ, RZ, R0 ;  /* 0x000000ffff0c7224 */ /* 0x000fe400078e0000 */
[----:B------:R-:W-:-:S07]  /*2b060*/  IMAD.MOV.U32 R20, RZ, RZ, R14 ;  /* 0x000000ffff147224 */ /* 0x000fce00078e000e */
[----:B------:R-:W-:Y:S05]  /*2b070*/  WARPSYNC.COLLECTIVE R15, `(.L_x_3731) ;  /* 0x000000000f087348 */ /* 0x000fea0003c00000 */
[----:B------:R0:W1:Y:S02]  /*2b080*/  SHFL.IDX P6, R14, R13, R12, R11 ;  /* 0x0000000c0d0e7389 */ /* 0x00006400000c000b */
[----:B01----:R-:W-:Y:S01]  /*2b090*/  ENDCOLLECTIVE ;  /* 0x000000000000791b */ /* 0x003fe20003800000 */
.L_x_3731:
[----:B------:R-:W-:Y:S01]  /*2b0a0*/  IMAD.MOV.U32 R13, RZ, RZ, R24 ;  /* 0x000000ffff0d7224 */ /* 0x000fe200078e0018 */
[----:B------:R-:W-:Y:S01]  /*2b0b0*/  MOV R12, R3 ;  /* 0x00000003000c7202 */ /* 0x000fe20000000f00 */
[----:B------:R-:W-:-:S07]  /*2b0c0*/  IMAD.MOV.U32 R26, RZ, RZ, R14 ;  /* 0x000000ffff1a7224 */ /* 0x000fce00078e000e */
[----:B------:R-:W-:Y:S05]  /*2b0d0*/  WARPSYNC.COLLECTIVE R15, `(.L_x_3732) ;  /* 0x000000000f087348 */ /* 0x000fea0003c00000 */
[----:B------:R0:W1:Y:S02]  /*2b0e0*/  SHFL.IDX P6, R14, R13, R12, R11 ;  /* 0x0000000c0d0e7389 */ /* 0x00006400000c000b */
[----:B01----:R-:W-:Y:S01]  /*2b0f0*/  ENDCOLLECTIVE ;  /* 0x000000000000791b */ /* 0x003fe20003800000 */
.L_x_3732:
[----:B------:R-:W-:Y:S02]  /*2b100*/  IMAD.MOV.U32 R13, RZ, RZ, R25 ;  /* 0x000000ffff0d7224 */ /* 0x000fe400078e0019 */
[----:B------:R-:W-:Y:S02]  /*2b110*/  IMAD.MOV.U32 R12, RZ, RZ, R0 ;  /* 0x000000ffff0c7224 */ /* 0x000fe400078e0000 */
[----:B------:R-:W-:-:S07]  /*2b120*/  IMAD.MOV.U32 R21, RZ, RZ, R14 ;  /* 0x000000ffff157224 */ /* 0x000fce00078e000e */
[----:B------:R-:W-:Y:S05]  /*2b130*/  WARPSYNC.COLLECTIVE R15, `(.L_x_3733) ;  /* 0x000000000f087348 */ /* 0x000fea0003c00000 */
[----:B------:R0:W1:Y:S02]  /*2b140*/  SHFL.IDX P6, R14, R13, R12, R11 ;  /* 0x0000000c0d0e7389 */ /* 0x00006400000c000b */
[----:B01----:R-:W-:Y:S01]  /*2b150*/  ENDCOLLECTIVE ;  /* 0x000000000000791b */ /* 0x003fe20003800000 */
.L_x_3733:
        /* <DEDUP_REMOVED lines=8> */
.L_x_3734:
[----:B------:R-:W-:Y:S02]  /*2b1e0*/  IMAD.MOV.U32 R13, RZ, RZ, R27 ;  /* 0x000000ffff0d7224 */ /* 0x000fe400078e001b */
[----:B------:R-:W-:Y:S01]  /*2b1f0*/  IMAD.MOV.U32 R12, RZ, RZ, R0 ;  /* 0x000000ffff0c7224 */ /* 0x000fe200078e0000 */
[----:B------:R-:W-:-:S07]  /*2b200*/  MOV R25, R14 ;  /* 0x0000000e00197202 */ /* 0x000fce0000000f00 */
[----:B------:R-:W-:Y:S05]  /*2b210*/  WARPSYNC.COLLECTIVE R15, `(.L_x_3735) ;  /* 0x000000000f087348 */ /* 0x000fea0003c00000 */
[----:B------:R0:W1:Y:S02]  /*2b220*/  SHFL.IDX P6, R14, R13, R12, R11 ;  /* 0x0000000c0d0e7389 */ /* 0x00006400000c000b */
[----:B01----:R-:W-:Y:S01]  /*2b230*/  ENDCOLLECTIVE ;  /* 0x000000000000791b */ /* 0x003fe20003800000 */
.L_x_3735:
        /* <DEDUP_REMOVED lines=8> */
.L_x_3736:
[----:B------:R-:W-:Y:S01]  /*2b2c0*/  MOV R13, R29 ;  /* 0x0000001d000d7202 */ /* 0x000fe20000000f00 */
[----:B------:R-:W-:Y:S02]  /*2b2d0*/  IMAD.MOV.U32 R12, RZ, RZ, R0 ;  /* 0x000000ffff0c7224 */ /* 0x000fe400078e0000 */
[----:B------:R-:W-:-:S07]  /*2b2e0*/  IMAD.MOV.U32 R27, RZ, RZ, R14 ;  /* 0x000000ffff1b7224 */ /* 0x000fce00078e000e */
[----:B------:R-:W-:Y:S05]  /*2b2f0*/  WARPSYNC.COLLECTIVE R15, `(.L_x_3737) ;  /* 0x000000000f087348 */ /* 0x000fea0003c00000 */
[----:B------:R0:W1:Y:S02]  /*2b300*/  SHFL.IDX P6, R14, R13, R12, R11 ;  /* 0x0000000c0d0e7389 */ /* 0x00006400000c000b */
[----:B01----:R-:W-:Y:S01]  /*2b310*/  ENDCOLLECTIVE ;  /* 0x000000000000791b */ /* 0x003fe20003800000 */
.L_x_3737:
        /* <DEDUP_REMOVED lines=8> */
.L_x_3738:
[----:B------:R-:W-:Y:S01]  /*2b3a0*/  IMAD.MOV.U32 R13, RZ, RZ, R31 ;  /* 0x000000ffff0d7224 */ /* 0x000fe200078e001f */
[----:B------:R-:W-:Y:S01]  /*2b3b0*/  MOV R12, R0 ;  /* 0x00000000000c7202 */ /* 0x000fe20000000f00 */
[----:B------:R-:W-:-:S07]  /*2b3c0*/  IMAD.MOV.U32 R29, RZ, RZ, R14 ;  /* 0x000000ffff1d7224 */ /* 0x000fce00078e000e */
[----:B------:R-:W-:Y:S05]  /*2b3d0*/  WARPSYNC.COLLECTIVE R15, `(.L_x_3739) ;  /* 0x000000000f087348 */ /* 0x000fea0003c00000 */
[----:B------:R0:W1:Y:S02]  /*2b3e0*/  SHFL.IDX P6, R14, R13, R12, R11 ;  /* 0x0000000c0d0e7389 */ /* 0x00006400000c000b */
[----:B01----:R-:W-:Y:S01]  /*2b3f0*/  ENDCOLLECTIVE ;  /* 0x000000000000791b */ /* 0x003fe20003800000 */
.L_x_3739:
        /* <DEDUP_REMOVED lines=8> */
.L_x_3740:
[----:B------:R-:W-:Y:S02]  /*2b480*/  IMAD.MOV.U32 R13, RZ, RZ, R33 ;  /* 0x000000ffff0d7224 */ /* 0x000fe400078e0021 */
[----:B------:R-:W-:Y:S02]  /*2b490*/  IMAD.MOV.U32 R12, RZ, RZ, R0 ;  /* 0x000000ffff0c7224 */ /* 0x000fe400078e0000 */
[----:B------:R-:W-:-:S07]  /*2b4a0*/  IMAD.MOV.U32 R31, RZ, RZ, R14 ;  /* 0x000000ffff1f7224 */ /* 0x000fce00078e000e */
[----:B------:R-:W-:Y:S05]  /*2b4b0*/  WARPSYNC.COLLECTIVE R15, `(.L_x_3741) ;  /* 0x000000000f087348 */ /* 0x000fea0003c00000 */
[----:B------:R0:W1:Y:S02]  /*2b4c0*/  SHFL.IDX P6, R14, R13, R12, R11 ;  /* 0x0000000c0d0e7389 */ /* 0x00006400000c000b */
[----:B01----:R-:W-:Y:S01]  /*2b4d0*/  ENDCOLLECTIVE ;  /* 0x000000000000791b */ /* 0x003fe20003800000 */
.L_x_3741:
        /* <DEDUP_REMOVED lines=8> */
.L_x_3742:
[----:B------:R-:W-:Y:S02]  /*2b560*/  IMAD.MOV.U32 R13, RZ, RZ, R35 ;  /* 0x000000ffff0d7224 */ /* 0x000fe400078e0023 */
[----:B------:R-:W-:Y:S02]  /*2b570*/  IMAD.MOV.U32 R12, RZ, RZ, R0 ;  /* 0x000000ffff0c7224 */ /* 0x000fe400078e0000 */
[----:B------:R-:W-:-:S07]  /*2b580*/  IMAD.MOV.U32 R33, RZ, RZ, R14 ;  /* 0x000000ffff217224 */ /* 0x000fce00078e000e */
[----:B------:R-:W-:Y:S05]  /*2b590*/  WARPSYNC.COLLECTIVE R15, `(.L_x_3743) ;  /* 0x000000000f087348 */ /* 0x000fea0003c00000 */
[----:B------:R0:W1:Y:S02]  /*2b5a0*/  SHFL.IDX P6, R14, R13, R12, R11 ;  /* 0x0000000c0d0e7389 */ /* 0x00006400000c000b */
[----:B01----:R-:W-:Y:S01]  /*2b5b0*/  ENDCOLLECTIVE ;  /* 0x000000000000791b */ /* 0x003fe20003800000 */
.L_x_3743:
        /* <DEDUP_REMOVED lines=8> */
.L_x_3744:
[----:B------:R-:W-:Y:S02]  /*2b640*/  IMAD.MOV.U32 R13, RZ, RZ, R37 ;  /* 0x000000ffff0d7224 */ /* 0x000fe400078e0025 */
[----:B------:R-:W-:Y:S02]  /*2b650*/  IMAD.MOV.U32 R12, RZ, RZ, R0 ;  /* 0x000000ffff0c7224 */ /* 0x000fe400078e0000 */
[----:B------:R-:W-:-:S07]  /*2b660*/  IMAD.MOV.U32 R35, RZ, RZ, R14 ;  /* 0x000000ffff237224 */ /* 0x000fce00078e000e */
[----:B------:R-:W-:Y:S05]  /*2b670*/  WARPSYNC.COLLECTIVE R15, `(.L_x_3745) ;  /* 0x000000000f087348 */ /* 0x000fea0003c00000 */
[----:B------:R0:W1:Y:S02]  /*2b680*/  SHFL.IDX P6, R14, R13, R12, R11 ;  /* 0x0000000c0d0e7389 */ /* 0x00006400000c000b */
[----:B01----:R-:W-:Y:S01]  /*2b690*/  ENDCOLLECTIVE ;  /* 0x000000000000791b */ /* 0x003fe20003800000 */
.L_x_3745:
        /* <DEDUP_REMOVED lines=8> */
.L_x_3746:
[----:B------:R-:W-:Y:S02]  /*2b720*/  IMAD.MOV.U32 R13, RZ, RZ, R39 ;  /* 0x000000ffff0d7224 */ /* 0x000fe400078e0027 */
[----:B------:R-:W-:Y:S02]  /*2b730*/  IMAD.MOV.U32 R12, RZ, RZ, R0 ;  /* 0x000000ffff0c7224 */ /* 0x000fe400078e0000 */
[----:B------:R-:W-:-:S07]  /*2b740*/  IMAD.MOV.U32 R37, RZ, RZ, R14 ;  /* 0x000000ffff257224 */ /* 0x000fce00078e000e */
[----:B------:R-:W-:Y:S05]  /*2b750*/  WARPSYNC.COLLECTIVE R15, `(.L_x_3747) ;  /* 0x000000000f087348 */ /* 0x000fea0003c00000 */
[----:B------:R0:W1:Y:S02]  /*2b760*/  SHFL.IDX P6, R14, R13, R12, R11 ;  /* 0x0000000c0d0e7389 */ /* 0x00006400000c000b */
[----:B01----:R-:W-:Y:S01]  /*2b770*/  ENDCOLLECTIVE ;  /* 0x000000000000791b */ /* 0x003fe20003800000 */
.L_x_3747:
        /* <DEDUP_REMOVED lines=8> */
.L_x_3748:
[----:B------:R-:W-:Y:S02]  /*2b800*/  IMAD.MOV.U32 R13, RZ, RZ, R41 ;  /* 0x000000ffff0d7224 */ /* 0x000fe400078e0029 */
[----:B------:R-:W-:Y:S01]  /*2b810*/  IMAD.MOV.U32 R12, RZ, RZ, R0 ;  /* 0x000000ffff0c7224 */ /* 0x000fe200078e0000 */
[----:B------:R-:W-:-:S07]  /*2b820*/  MOV R39, R14 ;  /* 0x0000000e00277202 */ /* 0x000fce0000000f00 */
[----:B------:R-:W-:Y:S05]  /*2b830*/  WARPSYNC.COLLECTIVE R15, `(.L_x_3749) ;  /* 0x000000000f087348 */ /* 0x000fea0003c00000 */
[----:B------:R0:W1:Y:S02]  /*2b840*/  SHFL.IDX P6, R14, R13, R12, R11 ;  /* 0x0000000c0d0e7389 */ /* 0x00006400000c000b */
[----:B01----:R-:W-:Y:S01]  /*2b850*/  ENDCOLLECTIVE ;  /* 0x000000000000791b */ /* 0x003fe20003800000 */
.L_x_3749:
        /* <DEDUP_REMOVED lines=8> */
.L_x_3750:
[----:B------:R-:W-:Y:S01]  /*2b8e0*/  MOV R13, R43 ;  /* 0x0000002b000d7202 */ /* 0x000fe20000000f00 */
[----:B------:R-:W-:Y:S02]  /*2b8f0*/  IMAD.MOV.U32 R12, RZ, RZ, R0 ;  /* 0x000000ffff0c7224 */ /* 0x000fe400078e0000 */
[----:B------:R-:W-:-:S07]  /*2b900*/  IMAD.MOV.U32 R62, RZ, RZ, R14 ;  /* 0x000000ffff3e7224 */ /* 0x000fce00078e000e */
[----:B------:R-:W-:Y:S05]  /*2b910*/  WARPSYNC.COLLECTIVE R15, `(.L_x_3751) ;  /* 0x000000000f087348 */ /* 0x000fea0003c00000 */
[----:B------:R0:W1:Y:S02]  /*2b920*/  SHFL.IDX P6, R14, R13, R12, R11 ;  /* 0x0000000c0d0e7389 */ /* 0x00006400000c000b */
[----:B01----:R-:W-:Y:S01]  /*2b930*/  ENDCOLLECTIVE ;  /* 0x000000000000791b */ /* 0x003fe20003800000 */
.L_x_3751:
        /* <DEDUP_REMOVED lines=8> */
.L_x_3752:
[----:B------:R-:W-:Y:S01]  /*2b9c0*/  IMAD.MOV.U32 R13, RZ, RZ, R45 ;  /* 0x000000ffff0d7224 */ /* 0x000fe200078e002d */
[----:B------:R-:W-:Y:S01]  /*2b9d0*/  MOV R12, R0 ;  /* 0x00000000000c7202 */ /* 0x000fe20000000f00 */
[----:B------:R-:W-:-:S07]  /*2b9e0*/  IMAD.MOV.U32 R64, RZ, RZ, R14 ;  /* 0x000000ffff407224 */ /* 0x000fce00078e000e */
[----:B------:R-:W-:Y:S05]  /*2b9f0*/  WARPSYNC.COLLECTIVE R15, `(.L_x_3753) ;  /* 0x000000000f087348 */ /* 0x000fea0003c00000 */
[----:B------:R0:W1:Y:S02]  /*2ba00*/  SHFL.IDX P6, R14, R13, R12, R11 ;  /* 0x0000000c0d0e7389 */ /* 0x00006400000c000b */
[----:B01----:R-:W-:Y:S01]  /*2ba10*/  ENDCOLLECTIVE ;  /* 0x000000000000791b */ /* 0x003fe20003800000 */
.L_x_3753:
[----:B------:R-:W-:Y:S02]  /*2ba20*/  IMAD.MOV.U32 R13, RZ, RZ, R66 ;  /* 0x000000ffff0d7224 */ /* 0x000fe400078e0042 */
[----:B------:R-:W-:Y:S02]  /*2ba30*/  IMAD.MOV.U32 R12, RZ, RZ, R3 ;  /* 0x000000ffff0c7224 */ /* 0x000fe400078e0003 */
[----:B------:R-:W-:-:S07]  /*2ba40*/  IMAD.MOV.U32 R45, RZ, RZ, R14 ;  /* 0x000000ffff2d7224 */ /* 0x000fce00078e000e */
[----:B------:R-:W-:Y:S05]  /*2ba50*/  WARPSYNC.COLLECTIVE R15, `(.L_x_3754) ;  /* 0x000000000f087348 */ /* 0x000fea0003c00000 */
[----:B------:R0:W1:Y:S02]  /*2ba60*/  SHFL.IDX P6, R14, R13, R12, R11 ;  /* 0x0000000c0d0e7389 */ /* 0x00006400000c000b */
[----:B01----:R-:W-:Y:S01]  /*2ba70*/  ENDCOLLECTIVE ;  /* 0x000000000000791b */ /* 0x003fe20003800000 */
.L_x_3754:
[----:B------:R-:W-:Y:S02]  /*2ba80*/  IMAD.MOV.U32 R13, RZ, RZ, R47 ;  /* 0x000000ffff0d7224 */ /* 0x000fe400078e002f */
[----:B------:R-:W-:Y:S02]  /*2ba90*/  IMAD.MOV.U32 R12, RZ, RZ, R0 ;  /* 0x000000ffff0c7224 */ /* 0x000fe400078e0000 */
[----:B------:R-:W-:-:S07]  /*2baa0*/  IMAD.MOV.U32 R66, RZ, RZ, R14 ;  /* 0x000000ffff427224 */ /* 0x000fce00078e000e */
[----:B------:R-:W-:Y:S05]  /*2bab0*/  WARPSYNC.COLLECTIVE R15, `(.L_x_3755) ;  /* 0x000000000f087348 */ /* 0x000fea0003c00000 */
[----:B------:R0:W1:Y:S02]  /*2bac0*/  SHFL.IDX P6, R14, R13, R12, R11 ;  /* 0x0000000c0d0e7389 */ /* 0x00006400000c000b */
[----:B01----:R-:W-:Y:S01]  /*2bad0*/  ENDCOLLECTIVE ;  /* 0x000000000000791b */ /* 0x003fe20003800000 */
.L_x_3755:
[----:B------:R-:W-:Y:S02]  /*2bae0*/  IMAD.MOV.U32 R13, RZ, RZ, R68 ;  /* 0x000000ffff0d7224 */ /* 0x000fe400078e0044 */
[----:B------:R-:W-:Y:S01]  /*2baf0*/  IMAD.MOV.U32 R12, RZ, RZ, R3 ;  /* 0x000000ffff0c7224 */ /* 0x000fe200078e0003 */
[----:B------:R-:W-:-:S07]  /*2bb00*/  MOV R47, R14 ;  /* 0x0000000e002f7202 */ /* 0x000fce0000000f00 */
[----:B------:R-:W-:Y:S05]  /*2bb10*/  WARPSYNC.COLLECTIVE R15, `(.L_x_3756) ;  /* 0x000000000f087348 */ /* 0x000fea0003c00000 */
[----:B------:R0:W1:Y:S02]  /*2bb20*/  SHFL.IDX P6, R14, R13, R12, R11 ;  /* 0x0000000c0d0e7389 */ /* 0x00006400000c000b */
[----:B01----:R-:W-:Y:S01]  /*2bb30*/  ENDCOLLECTIVE ;  /* 0x000000000000791b */ /* 0x003fe20003800000 */
.L_x_3756:
[----:B------:R-:W-:Y:S02]  /*2bb40*/  IMAD.MOV.U32 R13, RZ, RZ, R49 ;  /* 0x000000ffff0d7224 */ /* 0x000fe400078e0031 */
[----:B------:R-:W-:Y:S02]  /*2bb50*/  IMAD.MOV.U32 R12, RZ, RZ, R0 ;  /* 0x000000ffff0c7224 */ /* 0x000fe400078e0000 */
[----:B------:R-:W-:-:S07]  /*2bb60*/  IMAD.MOV.U32 R68, RZ, RZ, R14 ;  /* 0x000000ffff447224 */ /* 0x000fce00078e000e */
[----:B------:R-:W-:Y:S05]  /*2bb70*/  WARPSYNC.COLLECTIVE R15, `(.L_x_3757) ;  /* 0x000000000f087348 */ /* 0x000fea0003c00000 */
[----:B------:R0:W1:Y:S02]  /*2bb80*/  SHFL.IDX P6, R14, R13, R12, R11 ;  /* 0x0000000c0d0e7389 */ /* 0x00006400000c000b */
[----:B01----:R-:W-:Y:S01]  /*2bb90*/  ENDCOLLECTIVE ;  /* 0x000000000000791b */ /* 0x003fe20003800000 */
.L_x_3757:
        /* <DEDUP_REMOVED lines=8> */
.L_x_3758:
[----:B------:R-:W-:Y:S02]  /*2bc20*/  IMAD.MOV.U32 R13, RZ, RZ, R51 ;  /* 0x000000ffff0d7224 */ /* 0x000fe400078e0033 */
[----:B------:R-:W-:Y:S02]  /*2bc30*/  IMAD.MOV.U32 R12, RZ, RZ, R0 ;  /* 0x000000ffff0c7224 */ /* 0x000fe400078e0000 */
[----:B------:R-:W-:-:S07]  /*2bc40*/  IMAD.MOV.U32 R70, RZ, RZ, R14 ;  /* 0x000000ffff467224 */ /* 0x000fce00078e000e */
[----:B------:R-:W-:Y:S05]  /*2bc50*/  WARPSYNC.COLLECTIVE R15, `(.L_x_3759) ;  /* 0x000000000f087348 */ /* 0x000fea0003c00000 */
[----:B------:R0:W1:Y:S02]  /*2bc60*/  SHFL.IDX P6, R14, R13, R12, R11 ;  /* 0x0000000c0d0e7389 */ /* 0x00006400000c000b */
[----:B01----:R-:W-:Y:S01]  /*2bc70*/  ENDCOLLECTIVE ;  /* 0x000000000000791b */ /* 0x003fe20003800000 */
.L_x_3759:
        /* <DEDUP_REMOVED lines=8> */
.L_x_3760:
[----:B------:R-:W-:Y:S02]  /*2bd00*/  IMAD.MOV.U32 R13, RZ, RZ, R53 ;  /* 0x000000ffff0d7224 */ /* 0x000fe400078e0035 */
[----:B------:R-:W-:Y:S02]  /*2bd10*/  IMAD.MOV.U32 R12, RZ, RZ, R0 ;  /* 0x000000ffff0c7224 */ /* 0x000fe400078e0000 */
[----:B------:R-:W-:-:S07]  /*2bd20*/  IMAD.MOV.U32 R72, RZ, RZ, R14 ;  /* 0x000000ffff487224 */ /* 0x000fce00078e000e */
[----:B------:R-:W-:Y:S05]  /*2bd30*/  WARPSYNC.COLLECTIVE R15, `(.L_x_3761) ;  /* 0x000000000f087348 */ /* 0x000fea0003c00000 */
[----:B------:R0:W1:Y:S02]  /*2bd40*/  SHFL.IDX P6, R14, R13, R12, R11 ;  /* 0x0000000c0d0e7389 */ /* 0x00006400000c000b */
[----:B01----:R-:W-:Y:S01]  /*2bd50*/  ENDCOLLECTIVE ;  /* 0x000000000000791b */ /* 0x003fe20003800000 */
.L_x_3761:
        /* <DEDUP_REMOVED lines=8> */
.L_x_3762:
[----:B------:R-:W-:Y:S02]  /*2bde0*/  IMAD.MOV.U32 R13, RZ, RZ, R55 ;  /* 0x000000ffff0d7224 */ /* 0x000fe400078e0037 */
[----:B------:R-:W-:Y:S01]  /*2bdf0*/  IMAD.MOV.U32 R12, RZ, RZ, R0 ;  /* 0x000000ffff0c7224 */ /* 0x000fe200078e0000 */
[----:B------:R-:W-:-:S07]  /*2be00*/  MOV R74, R14 ;  /* 0x0000000e004a7202 */ /* 0x000fce0000000f00 */
[----:B------:R-:W-:Y:S05]  /*2be10*/  WARPSYNC.COLLECTIVE R15, `(.L_x_3763) ;  /* 0x000000000f087348 */ /* 0x000fea0003c00000 */
[----:B------:R0:W1:Y:S02]  /*2be20*/  SHFL.IDX P6, R14, R13, R12, R11 ;  /* 0x0000000c0d0e7389 */ /* 0x00006400000c000b */
[----:B01----:R-:W-:Y:S01]  /*2be30*/  ENDCOLLECTIVE ;  /* 0x000000000000791b */ /* 0x003fe20003800000 */
.L_x_3763:
        /* <DEDUP_REMOVED lines=8> */
.L_x_3764:
[----:B------:R-:W-:Y:S01]  /*2bec0*/  MOV R13, R57 ;  /* 0x00000039000d7202 */ /* 0x000fe20000000f00 */
[----:B------:R-:W-:Y:S02]  /*2bed0*/  IMAD.MOV.U32 R12, RZ, RZ, R0 ;  /* 0x000000ffff0c7224 */ /* 0x000fe400078e0000 */
[----:B------:R-:W-:-:S07]  /*2bee0*/  IMAD.MOV.U32 R76, RZ, RZ, R14 ;  /* 0x000000ffff4c7224 */ /* 0x000fce00078e000e */
[----:B------:R-:W-:Y:S05]  /*2bef0*/  WARPSYNC.COLLECTIVE R15, `(.L_x_3765) ;  /* 0x000000000f087348 */ /* 0x000fea0003c00000 */
[----:B------:R0:W1:Y:S02]  /*2bf00*/  SHFL.IDX P6, R14, R13, R12, R11 ;  /* 0x0000000c0d0e7389 */ /* 0x00006400000c000b */
[----:B01----:R-:W-:Y:S01]  /*2bf10*/  ENDCOLLECTIVE ;  /* 0x000000000000791b */ /* 0x003fe20003800000 */
.L_x_3765:
[----:B------:R-:W-:Y:S01]  /*2bf20*/  SEL R41, R55, R76, P0 ;  /* 0x0000004c37297207 */ /* 0x000fe20000000000 */
[----:B------:R-:W-:Y:S02]  /*2bf30*/  IMAD.MOV.U32 R13, RZ, RZ, R78 ;  /* 0x000000ffff0d7224 */ /* 0x000fe400078e004e */
[----:B------:R-:W-:Y:S02]  /*2bf40*/  IMAD.MOV.U32 R12, RZ, RZ, R3 ;  /* 0x000000ffff0c7224 */ /* 0x000fe400078e0003 */
[----:B------:R-:W-:-:S07]  /*2bf50*/  IMAD.MOV.U32 R57, RZ, RZ, R14 ;  /* 0x000000ffff397224 */ /* 0x000fce00078e000e */
[----:B------:R-:W-:Y:S05]  /*2bf60*/  WARPSYNC.COLLECTIVE R15, `(.L_x_3766) ;  /* 0x000000000f087348 */ /* 0x000fea0003c00000 */
[----:B------:R0:W1:Y:S02]  /*2bf70*/  SHFL.IDX P6, R14, R13, R12, R11 ;  /* 0x0000000c0d0e7389 */ /* 0x00006400000c000b */
[----:B01----:R-:W-:Y:S01]  /*2bf80*/  ENDCOLLECTIVE ;  /* 0x000000000000791b */ /* 0x003fe20003800000 */
.L_x_3766:
[----:B------:R-:W-:Y:S01]  /*2bf90*/  IMAD.MOV.U32 R13, RZ, RZ, R59 ;  /* 0x000000ffff0d7224 */ /* 0x000fe200078e003b */
[----:B------:R-:W-:Y:S01]  /*2bfa0*/  MOV R12, R0 ;  /* 0x00000000000c7202 */ /* 0x000fe20000000f00 */
[----:B------:R-:W-:-:S07]  /*2bfb0*/  IMAD.MOV.U32 R78, RZ, RZ, R14 ;  /* 0x000000ffff4e7224 */ /* 0x000fce00078e000e */
[----:B------:R-:W-:Y:S05]  /*2bfc0*/  WARPSYNC.COLLECTIVE R15, `(.L_x_3767) ;  /* 0x000000000f087348 */ /* 0x000fea0003c00000 */
[----:B------:R0:W1:Y:S02]  /*2bfd0*/  SHFL.IDX P6, R14, R13, R12, R11 ;  /* 0x0000000c0d0e7389 */ /* 0x00006400000c000b */
[----:B01----:R-:W-:Y:S01]  /*2bfe0*/  ENDCOLLECTIVE ;  /* 0x000000000000791b */ /* 0x003fe20003800000 */
.L_x_3767:
[----:B------:R-:W-:Y:S01]  /*2bff0*/  SEL R47, R78, R57, P0 ;  /* 0x000000394e2f7207 */ /* 0x000fe20000000000 */
[----:B------:R-:W-:Y:S02]  /*2c000*/  IMAD.MOV.U32 R13, RZ, RZ, R80 ;  /* 0x000000ffff0d7224 */ /* 0x000fe400078e0050 */
[----:B------:R-:W-:Y:S02]  /*2c010*/  IMAD.MOV.U32 R12, RZ, RZ, R3 ;  /* 0x000000ffff0c7224 */ /* 0x000fe400078e0003 */
[----:B------:R-:W-:-:S07]  /*2c020*/  IMAD.MOV.U32 R59, RZ, RZ, R14 ;  /* 0x000000ffff3b7224 */ /* 0x000fce00078e000e */
[----:B------:R-:W-:Y:S05]  /*2c030*/  WARPSYNC.COLLECTIVE R15, `(.L_x_3768) ;  /* 0x000000000f087348 */ /* 0x000fea0003c00000 */
[----:B------:R0:W1:Y:S02]  /*2c040*/  SHFL.IDX P6, R14, R13, R12, R11 ;  /* 0x0000000c0d0e7389 */ /* 0x00006400000c000b */
[----:B01----:R-:W-:Y:S01]  /*2c050*/  ENDCOLLECTIVE ;  /* 0x000000000000791b */ /* 0x003fe20003800000 */
.L_x_3768:
[----:B------:R-:W-:Y:S02]  /*2c060*/  IMAD.MOV.U32 R13, RZ, RZ, R63 ;  /* 0x000000ffff0d7224 */ /* 0x000fe400078e003f */
[----:B------:R-:W-:Y:S02]  /*2c070*/  IMAD.MOV.U32 R12, RZ, RZ, R0 ;  /* 0x000000ffff0c7224 */ /* 0x000fe400078e0000 */
[----:B------:R-:W-:-:S07]  /*2c080*/  IMAD.MOV.U32 R80, RZ, RZ, R14 ;  /* 0x000000ffff507224 */ /* 0x000fce00078e000e */
[----:B------:R-:W-:Y:S05]  /*2c090*/  WARPSYNC.COLLECTIVE R15, `(.L_x_3769) ;  /* 0x000000000f087348 */ /* 0x000fea0003c00000 */
[----:B------:R0:W1:Y:S02]  /*2c0a0*/  SHFL.IDX P6, R14, R13, R12, R11 ;  /* 0x0000000c0d0e7389 */ /* 0x00006400000c000b */
[----:B01----:R-:W-:Y:S01]  /*2c0b0*/  ENDCOLLECTIVE ;  /* 0x000000000000791b */ /* 0x003fe20003800000 */
.L_x_3769:
        /* <DEDUP_REMOVED lines=8> */
.L_x_3770:
[----:B------:R-:W-:Y:S02]  /*2c140*/  IMAD.MOV.U32 R13, RZ, RZ, R65 ;  /* 0x000000ffff0d7224 */ /* 0x000fe400078e0041 */
[----:B------:R-:W-:Y:S02]  /*2c150*/  IMAD.MOV.U32 R12, RZ, RZ, R0 ;  /* 0x000000ffff0c7224 */ /* 0x000fe400078e0000 */
[----:B------:R-:W-:-:S07]  /*2c160*/  IMAD.MOV.U32 R82, RZ, RZ, R14 ;  /* 0x000000ffff527224 */ /* 0x000fce00078e000e */
[----:B------:R-:W-:Y:S05]  /*2c170*/  WARPSYNC.COLLECTIVE R15, `(.L_x_3771) ;  /* 0x000000000f087348 */ /* 0x000fea0003c00000 */
[----:B------:R0:W1:Y:S02]  /*2c180*/  SHFL.IDX P6, R14, R13, R12, R11 ;  /* 0x0000000c0d0e7389 */ /* 0x00006400000c000b */
[----:B01----:R-:W-:Y:S01]  /*2c190*/  ENDCOLLECTIVE ;  /* 0x000000000000791b */ /* 0x003fe20003800000 */
.L_x_3771:
[----:B------:R-:W-:Y:S02]  /*2c1a0*/  SEL R53, R63, R82, P0 ;  /* 0x000000523f357207 */ /* 0x000fe40000000000 */
[----:B------:R-:W-:Y:S01]  /*2c1b0*/  MOV R13, R84 ;  /* 0x00000054000d7202 */ /* 0x000fe20000000f00 */
[----:B------:R-:W-:Y:S02]  /*2c1c0*/  IMAD.MOV.U32 R12, RZ, RZ, R3 ;  /* 0x000000ffff0c7224 */ /* 0x000fe400078e0003 */
[----:B------:R-:W-:-:S07]  /*2c1d0*/  IMAD.MOV.U32 R65, RZ, RZ, R14 ;  /* 0x000000ffff417224 */ /* 0x000fce00078e000e */
[----:B------:R-:W-:Y:S05]  /*2c1e0*/  WARPSYNC.COLLECTIVE R15, `(.L_x_3772) ;  /* 0x000000000f087348 */ /* 0x000fea0003c00000 */
[----:B------:R0:W1:Y:S02]  /*2c1f0*/  SHFL.IDX P6, R14, R13, R12, R11 ;  /* 0x0000000c0d0e7389 */ /* 0x00006400000c000b */
[----:B01----:R-:W-:Y:S01]  /*2c200*/  ENDCOLLECTIVE ;  /* 0x000000000000791b */ /* 0x003fe20003800000 */
.L_x_3772:
        /* <DEDUP_REMOVED lines=9> */
[----:B------:R-:W-:Y:S01]  /*2c2a0*/  SEL R55, R82, R63, P0 ;  /* 0x0000003f52377207 */ /* 0x000fe20000000000 */
[----:B------:R-:W-:Y:S06]  /*2c2b0*/  BRA `(.L_x_3773) ;  /* 0xffffff4000bc7947 */ /* 0x000fec000383ffff */
.L_x_3553:
[----:B------:R-:W-:Y:S01]  /*2c2c0*/  IMAD.MOV.U32 R13, RZ, RZ, R3 ;  /* 0x000000ffff0d7224 */ /* 0x000fe200078e0003 */
[----:B------:R-:W-:Y:S01]  /*2c2d0*/  MOV R15, 0xffffffff ;  /* 0xffffffff000f7802 */ /* 0x000fe20000000f00 */
[----:B------:R-:W-:Y:S02]  /*2c2e0*/  IMAD.MOV.U32 R12, RZ, RZ, RZ ;  /* 0x000000ffff0c7224 */ /* 0x000fe400078e00ff */
[----:B------:R-:W-:-:S07]  /*2c2f0*/  IMAD.MOV.U32 R11, RZ, RZ, 0x181f ;  /* 0x0000181fff0b7424 */ /* 0x000fce00078e00ff */
[----:B------:R-:W-:Y:S05]  /*2c300*/  WARPSYNC.COLLECTIVE R15, `(.L_x_3774) ;  /* 0x000000000f087348 */ /* 0x000fea0003c00000 */
[----:B------:R0:W1:Y:S02]  /*2c310*/  SHFL.IDX P6, R14, R13, R12, R11 ;  /* 0x0000000c0d0e7389 */ /* 0x00006400000c000b */
[----:B01----:R-:W-:Y:S01]  /*2c320*/  ENDCOLLECTIVE ;  /* 0x000000000000791b */ /* 0x003fe20003800000 */
.L_x_3774:
[----:B------:R-:W-:Y:S02]  /*2c330*/  IMAD.MOV.U32 R13, RZ, RZ, R2 ;  /* 0x000000ffff0d7224 */ /* 0x000fe400078e0002 */
[----:B------:R-:W-:-:S07]  /*2c340*/  IMAD.MOV.U32 R0, RZ, RZ, R14 ;  /* 0x000000ffff007224 */ /* 0x000fce00078e000e */
[----:B------:R-:W-:Y:S05]  /*2c350*/  WARPSYNC.COLLECTIVE R15, `(.L_x_3775) ;  /* 0x000000000f087348 */ /* 0x000fea0003c00000 */
[----:B------:R0:W1:Y:S02]  /*2c360*/  SHFL.IDX P6, R14, R13, R12, R11 ;  /* 0x0000000c0d0e7389 */ /* 0x00006400000c000b */
[----:B01----:R-:W-:Y:S01]  /*2c370*/  ENDCOLLECTIVE ;  /* 0x000000000000791b */ /* 0x003fe20003800000 */
.L_x_3775:
[----:B------:R-:W-:Y:S05]  /*2c380*/  BRA `(.L_x_3776) ;  /* 0xffffff5c005c7947 */ /* 0x000fea000383ffff */
.L_x_3556:
[----:B------:R-:W-:Y:S01]  /*2c390*/  BSSY B1, `(.L_x_3777) ;  /* 0x0000008000017945 */ /* 0x000fe20003800000 */
[----:B------:R-:W-:Y:S02]  /*2c3a0*/  IMAD.MOV.U32 R13, RZ, RZ, R3 ;  /* 0x000000ffff0d7224 */ /* 0x000fe400078e0003 */
[----:B------:R-:W-:Y:S02]  /*2c3b0*/  IMAD.MOV.U32 R12, RZ, RZ, 0x1 ;  /* 0x00000001ff0c7424 */ /* 0x000fe400078e00ff */
[----:B------:R-:W-:Y:S02]  /*2c3c0*/  IMAD.MOV.U32 R11, RZ, RZ, 0x181f ;  /* 0x0000181fff0b7424 */ /* 0x000fe400078e00ff */
[----:B---3--:R-:W-:-:S07]  /*2c3d0*/  IMAD.MOV.U32 R15, RZ, RZ, -0x1 ;  /* 0xffffffffff0f7424 */ /* 0x008fce00078e00ff */
[----:B012---:R-:W-:Y:S05]  /*2c3e0*/  WARPSYNC.COLLECTIVE R15, `(.L_x_3778) ;  /* 0x000000000f087348 */ /* 0x007fea0003c00000 */
[----:B--2---:R2:W3:Y:S02]  /*2c3f0*/  SHFL.IDX P6, R14, R13, R12, R11 ;  /* 0x0000000c0d0e7389 */ /* 0x0044e400000c000b */
[----:B0123--:R-:W-:Y:S01]  /*2c400*/  ENDCOLLECTIVE ;  /* 0x000000000000791b */ /* 0x00ffe20003800000 */
.L_x_3778:
[----:B------:R-:W-:Y:S05]  /*2c410*/  BSYNC B1 ;  /* 0x0000000000017941 */ /* 0x000fea0003800000 */
.L_x_3777:
        /* <DEDUP_REMOVED lines=8> */
.L_x_3779:
[----:B------:R-:W-:Y:S05]  /*2c4a0*/  BRA `(.L_x_3780) ;  /* 0xffffff5c00847947 */ /* 0x000fea000383ffff */
.L_x_3559:
[----:B------:R-:W-:Y:S01]  /*2c4b0*/  BSSY B1, `(.L_x_3781) ;  /* 0x0000008000017945 */ /* 0x000fe20003800000 */
[----:B------:R-:W-:Y:S01]  /*2c4c0*/  IMAD.MOV.U32 R13, RZ, RZ, R3 ;  /* 0x000000ffff0d7224 */ /* 0x000fe200078e0003 */
[----:B------:R-:W-:Y:S01]  /*2c4d0*/  MOV R11, 0x181f ;  /* 0x0000181f000b7802 */ /* 0x000fe20000000f00 */
[----:B------:R-:W-:Y:S02]  /*2c4e0*/  IMAD.MOV.U32 R12, RZ, RZ, 0x2 ;  /* 0x00000002ff0c7424 */ /* 0x000fe400078e00ff */
[----:B---3--:R-:W-:-:S07]  /*2c4f0*/  IMAD.MOV.U32 R15, RZ, RZ, -0x1 ;  /* 0xffffffffff0f7424 */ /* 0x008fce00078e00ff */
[----:B012-4-:R-:W-:Y:S05]  /*2c500*/  WARPSYNC.COLLECTIVE R15, `(.L_x_3782) ;  /* 0x000000000f087348 */ /* 0x017fea0003c00000 */
[----:B--2---:R2:W3:Y:S02]  /*2c510*/  SHFL.IDX P6, R14, R13, R12, R11 ;  /* 0x0000000c0d0e7389 */ /* 0x0044e400000c000b */
[----:B01234-:R-:W-:Y:S01]  /*2c520*/  ENDCOLLECTIVE ;  /* 0x000000000000791b */ /* 0x01ffe20003800000 */
.L_x_3782:
[----:B------:R-:W-:Y:S05]  /*2c530*/  BSYNC B1 ;  /* 0x0000000000017941 */ /* 0x000fea0003800000 */
.L_x_3781:
        /* <DEDUP_REMOVED lines=8> */
.L_x_3783:
[----:B------:R-:W-:Y:S05]  /*2c5c0*/  BRA `(.L_x_3784) ;  /* 0xffffff5c00a87947 */ /* 0x000fea000383ffff */
.L_x_3562:
[----:B------:R-:W-:Y:S01]  /*2c5d0*/  BSSY B1, `(.L_x_3785) ;  /* 0x0000008000017945 */ /* 0x000fe20003800000 */
[----:B------:R-:W-:Y:S01]  /*2c5e0*/  MOV R13, R3 ;  /* 0x00000003000d7202 */ /* 0x000fe20000000f00 */
[----:B------:R-:W-:Y:S02]  /*2c5f0*/  IMAD.MOV.U32 R12, RZ, RZ, 0x3 ;  /* 0x00000003ff0c7424 */ /* 0x000fe400078e00ff */
[----:B------:R-:W-:Y:S02]  /*2c600*/  IMAD.MOV.U32 R11, RZ, RZ, 0x181f ;  /* 0x0000181fff0b7424 */ /* 0x000fe400078e00ff */
[----:B---3--:R-:W-:-:S07]  /*2c610*/  IMAD.MOV.U32 R15, RZ, RZ, -0x1 ;  /* 0xffffffffff0f7424 */ /* 0x008fce00078e00ff */
[----:B012-4-:R-:W-:Y:S05]  /*2c620*/  WARPSYNC.COLLECTIVE R15, `(.L_x_3786) ;  /* 0x000000000f087348 */ /* 0x017fea0003c00000 */
[----:B--2---:R2:W3:Y:S02]  /*2c630*/  SHFL.IDX P6, R14, R13, R12, R11 ;  /* 0x0000000c0d0e7389 */ /* 0x0044e400000c000b */
[----:B01234-:R-:W-:Y:S01]  /*2c640*/  ENDCOLLECTIVE ;  /* 0x000000000000791b */ /* 0x01ffe20003800000 */
.L_x_3786:
[----:B------:R-:W-:Y:S05]  /*2c650*/  BSYNC B1 ;  /* 0x0000000000017941 */ /* 0x000fea0003800000 */
.L_x_3785:
        /* <DEDUP_REMOVED lines=8> */
.L_x_3787:
[----:B------:R-:W-:Y:S05]  /*2c6e0*/  BRA `(.L_x_3788) ;  /* 0xffffff5c00cc7947 */ /* 0x000fea000383ffff */
.L_x_3579:
[----:B------:R-:W0:Y:S01]  /*2c6f0*/  S2R R6, SR_TID.X ;  /* 0x0000000000067919 */ /* 0x000e220000002100 */
[----:B------:R-:W-:Y:S01]  /*2c700*/  BSSY B1, `(.L_x_3789) ;  /* 0x000000a000017945 */ /* 0x000fe20003800000 */
[----:B------:R-:W-:Y:S02]  /*2c710*/  IMAD.MOV.U32 R12, RZ, RZ, RZ ;  /* 0x000000ffff0c7224 */ /* 0x000fe400078e00ff */
[----:B------:R-:W-:Y:S02]  /*2c720*/  IMAD.MOV.U32 R11, RZ, RZ, 0x1f ;  /* 0x0000001fff0b7424 */ /* 0x000fe400078e00ff */
[----:B------:R-:W-:Y:S01]  /*2c730*/  IMAD.MOV.U32 R15, RZ, RZ, -0x1 ;  /* 0xffffffffff0f7424 */ /* 0x000fe200078e00ff */
[----:B0-----:R-:W-:-:S04]  /*2c740*/  SHF.R.U32.HI R6, RZ, 0x5, R6 ;  /* 0x00000005ff067819 */ /* 0x001fc80000011606 */
[----:B------:R-:W-:-:S05]  /*2c750*/  LOP3.LUT R6, R6, 0x3, RZ, 0xc0, !PT ;  /* 0x0000000306067812 */ /* 0x000fca00078ec0ff */
[----:B------:R-:W-:-:S07]  /*2c760*/  IMAD.MOV.U32 R13, RZ, RZ, R6 ;  /* 0x000000ffff0d7224 */ /* 0x000fce00078e0006 */
[----:B------:R-:W-:Y:S05]  /*2c770*/  WARPSYNC.COLLECTIVE R15, `(.L_x_3790) ;  /* 0x000000000f087348 */ /* 0x000fea0003c00000 */
[----:B------:R0:W1:Y:S02]  /*2c780*/  SHFL.IDX P6, R14, R13, R12, R11 ;  /* 0x0000000c0d0e7389 */ /* 0x00006400000c000b */
[----:B01----:R-:W-:Y:S01]  /*2c790*/  ENDCOLLECTIVE ;  /* 0x000000000000791b */ /* 0x003fe20003800000 */
.L_x_3790:
[----:B------:R-:W-:Y:S05]  /*2c7a0*/  BSYNC B1 ;  /* 0x0000000000017941 */ /* 0x000fea0003800000 */
.L_x_3789:
[----:B------:R-:W-:Y:S05]  /*2c7b0*/  BRA `(.L_x_3791) ;  /* 0xffffff7000f87947 */ /* 0x000fea000383ffff */
.L_x_3581:
[----:B------:R-:W-:Y:S01]  /*2c7c0*/  BSSY B1, `(.L_x_3792) ;  /* 0x0000006000017945 */ /* 0x000fe20003800000 */
[----:B------:R-:W-:-:S07]  /*2c7d0*/  IMAD.MOV.U32 R15, RZ, RZ, -0x1 ;  /* 0xffffffffff0f7424 */ /* 0x000fce00078e00ff */
[----:B0-----:R-:W-:Y:S05]  /*2c7e0*/  WARPSYNC.COLLECTIVE R15, `(.L_x_3793) ;  /* 0x000000000f0c7348 */ /* 0x001fea0003c00000 */
[----:B------:R-:W-:Y:S02]  /*2c7f0*/  ELECT P6, UR62, PT ;  /* 0x00000000003e782f */ /* 0x000fe400038c0000 */
[----:B------:R-:W-:Y:S01]  /*2c800*/  MOV R14, UR62 ;  /* 0x0000003e000e7c02 */ /* 0x000fe20008000f00 */
[----:B0-----:R-:W-:Y:S10]  /*2c810*/  ENDCOLLECTIVE ;  /* 0x000000000000791b */ /* 0x001ff40003800000 */
.L_x_3793:
[----:B------:R-:W-:Y:S05]  /*2c820*/  BSYNC B1 ;  /* 0x0000000000017941 */ /* 0x000fea0003800000 */
.L_x_3792:
[----:B------:R-:W-:Y:S05]  /*2c830*/  BRA `(.L_x_3580) ;  /* 0xffffff7000f07947 */ /* 0x000fea000383ffff */
.L_x_3583:
[----:B0-----:R-:W2:Y:S02]  /*2c840*/  LDL R4, [R1+0x4] ;  /* 0x0000040001047983 */ /* 0x001ea40000100800 */
[----:B--2---:R0:W1:Y:S02]  /*2c850*/  SYNCS.PHASECHK.TRANS64.TRYWAIT P0, [R4+URZ+0x33420], R3 ;  /* 0x03342003040075a7 */ /* 0x004064000800017f */
[----:B-1----:R-:W-:Y:S05]  /*2c860*/  @!P0 NANOSLEEP.SYNCS 0x989680 ;  /* 0x009896800000895d */ /* 0x002fea0003900000 */
[----:B------:R-:W1:Y:S02]  /*2c870*/  @!P0 SYNCS.PHASECHK.TRANS64 P0, [R4+URZ+0x33420], R3 ;  /* 0x03342003040085a7 */ /* 0x000e64000800007f */
[----:B-1----:R-:W-:Y:S05]  /*2c880*/  @!P0 BRA `(.L_x_3583) ;  /* 0xfffffffc00ec8947 */ /* 0x002fea000383ffff */
[----:B------:R-:W-:Y:S05]  /*2c890*/  BRA `(.L_x_3794) ;  /* 0xffffff7400007947 */ /* 0x000fea000383ffff */
.L_x_3587:
[----:B0-----:R0:W1:Y:S02]  /*2c8a0*/  SYNCS.PHASECHK.TRANS64.TRYWAIT P0, [R5+URZ+0x334a0], R9 ;  /* 0x0334a009050075a7 */ /* 0x001064000800017f */
[----:B-1----:R-:W-:Y:S05]  /*2c8b0*/  @!P0 NANOSLEEP.SYNCS 0x989680 ;  /* 0x009896800000895d */ /* 0x002fea0003900000 */
[----:B------:R-:W1:Y:S02]  /*2c8c0*/  @!P0 SYNCS.PHASECHK.TRANS64 P0, [R5+URZ+0x334a0], R9 ;  /* 0x0334a009050085a7 */ /* 0x000e64000800007f */
[----:B-1----:R-:W-:Y:S05]  /*2c8d0*/  @!P0 BRA `(.L_x_3587) ;  /* 0xfffffffc00f08947 */ /* 0x002fea000383ffff */
[----:B------:R-:W-:Y:S05]  /*2c8e0*/  BRA `(.L_x_3795) ;  /* 0xffffff7400287947 */ /* 0x000fea000383ffff */
.L_x_3594:
[----:B-1----:R1:W2:Y:S02]  /*2c8f0*/  SYNCS.PHASECHK.TRANS64.TRYWAIT P0, [R5+URZ+0x334c0], R9 ;  /* 0x0334c009050075a7 */ /* 0x0022a4000800017f */
[----:B--2---:R-:W-:Y:S05]  /*2c900*/  @!P0 NANOSLEEP.SYNCS 0x989680 ;  /* 0x009896800000895d */ /* 0x004fea0003900000 */
[----:B------:R-:W2:Y:S02]  /*2c910*/  @!P0 SYNCS.PHASECHK.TRANS64 P0, [R5+URZ+0x334c0], R9 ;  /* 0x0334c009050085a7 */ /* 0x000ea4000800007f */
[----:B--2---:R-:W-:Y:S05]  /*2c920*/  @!P0 BRA `(.L_x_3594) ;  /* 0xfffffffc00f08947 */ /* 0x004fea000383ffff */
[----:B------:R-:W-:Y:S05]  /*2c930*/  BRA `(.L_x_3796) ;  /* 0xffffff78002c7947 */ /* 0x000fea000383ffff */
.L_x_3603:
[----:B0-----:R0:W1:Y:S02]  /*2c940*/  SYNCS.PHASECHK.TRANS64.TRYWAIT P1, [R7+URZ+0x334a0], R6 ;  /* 0x0334a006070075a7 */ /* 0x001064000802017f */
[----:B-1----:R-:W-:Y:S05]  /*2c950*/  @!P1 NANOSLEEP.SYNCS 0x989680 ;  /* 0x009896800000995d */ /* 0x002fea0003900000 */
[----:B------:R-:W1:Y:S02]  /*2c960*/  @!P1 SYNCS.PHASECHK.TRANS64 P1, [R7+URZ+0x334a0], R6 ;  /* 0x0334a006070095a7 */ /* 0x000e64000802007f */
[----:B-1----:R-:W-:Y:S05]  /*2c970*/  @!P1 BRA `(.L_x_3603) ;  /* 0xfffffffc00f09947 */ /* 0x002fea000383ffff */
[----:B------:R-:W-:Y:S05]  /*2c980*/  BRA `(.L_x_3797) ;  /* 0xffffff7c007c7947 */ /* 0x000fea000383ffff */
.L_x_3610:
[----:B-1----:R1:W2:Y:S02]  /*2c990*/  SYNCS.PHASECHK.TRANS64.TRYWAIT P1, [R7+URZ+0x334c0], R6 ;  /* 0x0334c006070075a7 */ /* 0x0022a4000802017f */
[----:B--2---:R-:W-:Y:S05]  /*2c9a0*/  @!P1 NANOSLEEP.SYNCS 0x989680 ;  /* 0x009896800000995d */ /* 0x004fea0003900000 */
[----:B------:R-:W2:Y:S02]  /*2c9b0*/  @!P1 SYNCS.PHASECHK.TRANS64 P1, [R7+URZ+0x334c0], R6 ;  /* 0x0334c006070095a7 */ /* 0x000ea4000802007f */
[----:B--2---:R-:W-:Y:S05]  /*2c9c0*/  @!P1 BRA `(.L_x_3610) ;  /* 0xfffffffc00f09947 */ /* 0x004fea000383ffff */
[----:B------:R-:W-:Y:S05]  /*2c9d0*/  BRA `(.L_x_3798) ;  /* 0xffffff80007c7947 */ /* 0x000fea000383ffff */
.L_x_3627:
[----:B------:R-:W0:Y:S01]  /*2c9e0*/  S2R R4, SR_TID.X ;  /* 0x0000000000047919 */ /* 0x000e220000002100 */
[----:B------:R-:W-:Y:S01]  /*2c9f0*/  BSSY B0, `(.L_x_3799) ;  /* 0x000000a000007945 */ /* 0x000fe20003800000 */
[----:B------:R-:W-:Y:S02]  /*2ca00*/  IMAD.MOV.U32 R12, RZ, RZ, RZ ;  /* 0x000000ffff0c7224 */ /* 0x000fe400078e00ff */
[----:B------:R-:W-:Y:S02]  /*2ca10*/  IMAD.MOV.U32 R11, RZ, RZ, 0x1f ;  /* 0x0000001fff0b7424 */ /* 0x000fe400078e00ff */
[----:B------:R-:W-:Y:S01]  /*2ca20*/  IMAD.MOV.U32 R15, RZ, RZ, -0x1 ;  /* 0xffffffffff0f7424 */ /* 0x000fe200078e00ff */
[----:B0-----:R-:W-:-:S04]  /*2ca30*/  SHF.R.U32.HI R4, RZ, 0x5, R4 ;  /* 0x00000005ff047819 */ /* 0x001fc80000011604 */
[----:B------:R-:W-:-:S04]  /*2ca40*/  LOP3.LUT R4, R4, 0x3, RZ, 0xc0, !PT ;  /* 0x0000000304047812 */ /* 0x000fc800078ec0ff */
[----:B------:R-:W-:-:S07]  /*2ca50*/  MOV R13, R4 ;  /* 0x00000004000d7202 */ /* 0x000fce0000000f00 */
[----:B-1----:R-:W-:Y:S05]  /*2ca60*/  WARPSYNC.COLLECTIVE R15, `(.L_x_3800) ;  /* 0x000000000f087348 */ /* 0x002fea0003c00000 */
[----:B------:R0:W2:Y:S02]  /*2ca70*/  SHFL.IDX P6, R14, R13, R12, R11 ;  /* 0x0000000c0d0e7389 */ /* 0x0000a400000c000b */
[----:B012---:R-:W-:Y:S01]  /*2ca80*/  ENDCOLLECTIVE ;  /* 0x000000000000791b */ /* 0x007fe20003800000 */
.L_x_3800:
[----:B------:R-:W-:Y:S05]  /*2ca90*/  BSYNC B0 ;  /* 0x0000000000007941 */ /* 0x000fea0003800000 */
.L_x_3799:
[----:B------:R-:W-:Y:S05]  /*2caa0*/  BRA `(.L_x_3801) ;  /* 0xffffff8c00987947 */ /* 0x000fea000383ffff */
.L_x_3629:
[----:B------:R-:W-:Y:S01]  /*2cab0*/  BSSY B0, `(.L_x_3802) ;  /* 0x0000006000007945 */ /* 0x000fe20003800000 */
[----:B------:R-:W-:-:S07]  /*2cac0*/  IMAD.MOV.U32 R15, RZ, RZ, -0x1 ;  /* 0xffffffffff0f7424 */ /* 0x000fce00078e00ff */
[----:B01----:R-:W-:Y:S05]  /*2cad0*/  WARPSYNC.COLLECTIVE R15, `(.L_x_3803) ;  /* 0x000000000f0c7348 */ /* 0x003fea0003c00000 */
[----:B------:R-:W-:Y:S02]  /*2cae0*/  ELECT P6, UR62, PT ;  /* 0x00000000003e782f */ /* 0x000fe400038c0000 */
[----:B------:R-:W-:Y:S01]  /*2caf0*/  MOV R14, UR62 ;  /* 0x0000003e000e7c02 */ /* 0x000fe20008000f00 */
[----:B01----:R-:W-:Y:S10]  /*2cb00*/  ENDCOLLECTIVE ;  /* 0x000000000000791b */ /* 0x003ff40003800000 */
.L_x_3803:
[----:B------:R-:W-:Y:S05]  /*2cb10*/  BSYNC B0 ;  /* 0x0000000000007941 */ /* 0x000fea0003800000 */
.L_x_3802:
[----:B------:R-:W-:Y:S05]  /*2cb20*/  BRA `(.L_x_3804) ;  /* 0xffffff8c00a47947 */ /* 0x000fea000383ffff */
.L_x_3631:
[----:B0-----:R0:W1:Y:S02]  /*2cb30*/  SYNCS.PHASECHK.TRANS64.TRYWAIT P0, [R2+URZ+0x33480], R4 ;  /* 0x03348004020075a7 */ /* 0x001064000800017f */
[----:B-1----:R-:W-:Y:S05]  /*2cb40*/  @!P0 NANOSLEEP.SYNCS 0x989680 ;  /* 0x009896800000895d */ /* 0x002fea0003900000 */
[----:B------:R-:W1:Y:S02]  /*2cb50*/  @!P0 SYNCS.PHASECHK.TRANS64 P0, [R2+URZ+0x33480], R4 ;  /* 0x03348004020085a7 */ /* 0x000e64000800007f */
[----:B-1----:R-:W-:Y:S05]  /*2cb60*/  @!P0 BRA `(.L_x_3631) ;  /* 0xfffffffc00f08947 */ /* 0x002fea000383ffff */
[----:B------:R-:W-:Y:S05]  /*2cb70*/  BRA `(.L_x_3805) ;  /* 0xffffff9000187947 */ /* 0x000fea000383ffff */
.L_x_3633:
[----:B-1----:R1:W2:Y:S02]  /*2cb80*/  SYNCS.PHASECHK.TRANS64.TRYWAIT P0, [R2+URZ+0x33440], R4 ;  /* 0x03344004020075a7 */ /* 0x0022a4000800017f */
[----:B--2---:R-:W-:Y:S05]  /*2cb90*/  @!P0 NANOSLEEP.SYNCS 0x989680 ;  /* 0x009896800000895d */ /* 0x004fea0003900000 */
[----:B------:R-:W2:Y:S02]  /*2cba0*/  @!P0 SYNCS.PHASECHK.TRANS64 P0, [R2+URZ+0x33440], R4 ;  /* 0x03344004020085a7 */ /* 0x000ea4000800007f */
[----:B--2---:R-:W-:Y:S05]  /*2cbb0*/  @!P0 BRA `(.L_x_3633) ;  /* 0xfffffffc00f08947 */ /* 0x004fea000383ffff */
[----:B------:R-:W-:Y:S05]  /*2cbc0*/  BRA `(.L_x_3806) ;  /* 0xffffff9000a07947 */ /* 0x000fea000383ffff */
.L_x_3637:
[----:B------:R-:W2:Y:S01]  /*2cbd0*/  LDL.LU R11, [R1+0x54] ;  /* 0x00005400010b7983 */ /* 0x000ea20000300800 */
[----:B------:R-:W-:Y:S02]  /*2cbe0*/  IMAD.MOV.U32 R13, RZ, RZ, R3 ;  /* 0x000000ffff0d7224 */ /* 0x000fe400078e0003 */
[----:B------:R-:W-:Y:S02]  /*2cbf0*/  IMAD.MOV.U32 R12, RZ, RZ, RZ ;  /* 0x000000ffff0c7224 */ /* 0x000fe400078e00ff */
[----:B------:R-:W-:Y:S02]  /*2cc00*/  IMAD.MOV.U32 R15, RZ, RZ, -0x1 ;  /* 0xffffffffff0f7424 */ /* 0x000fe400078e00ff */
[----:B------:R-:W-:-:S05]  /*2cc10*/  IMAD.IADD R0, R10, 0x1, R17 ;  /* 0x000000010a007824 */ /* 0x000fca00078e0211 */
[----:B------:R-:W-:Y:S01]  /*2cc20*/  IADD3 R5, R0, 0x20, RZ ;  /* 0x0000002000057810 */ /* 0x000fe20007ffe0ff */
[----:B--2---:R-:W-:Y:S01]  /*2cc30*/  IMAD R2, R11, R7, RZ ;  /* 0x000000070b027224 */ /* 0x004fe200078e02ff */
[----:B------:R-:W-:-:S04]  /*2cc40*/  MOV R11, 0x1c1f ;  /* 0x00001c1f000b7802 */ /* 0x000fc80000000f00 */
[----:B------:R-:W-:-:S13]  /*2cc50*/  ISETP.GE.AND P4, PT, R0, R2, PT ;  /* 0x000000020000720c */ /* 0x000fda0003f86270 */
[----:B-----5:R-:W-:Y:S05]  /*2cc60*/  WARPSYNC.COLLECTIVE R15, `(.L_x_3807) ;  /* 0x000000000f087348 */ /* 0x020fea0003c00000 */
[----:B------:R0:W1:Y:S02]  /*2cc70*/  SHFL.IDX P6, R14, R13, R12, R11 ;  /* 0x0000000c0d0e7389 */ /* 0x00006400000c000b */
[----:B01---5:R-:W-:Y:S01]  /*2cc80*/  ENDCOLLECTIVE ;  /* 0x000000000000791b */ /* 0x023fe20003800000 */
.L_x_3807:
[----:B------:R-:W-:Y:S02]  /*2cc90*/  IMAD.MOV.U32 R13, RZ, RZ, R4 ;  /* 0x000000ffff0d7224 */ /* 0x000fe400078e0004 */
[----:B------:R-:W-:-:S07]  /*2cca0*/  IMAD.MOV.U32 R6, RZ, RZ, R14 ;  /* 0x000000ffff067224 */ /* 0x000fce00078e000e */
[----:B------:R-:W-:Y:S05]  /*2ccb0*/  WARPSYNC.COLLECTIVE R15, `(.L_x_3808) ;  /* 0x000000000f087348 */ /* 0x000fea0003c00000 */
[----:B------:R0:W1:Y:S02]  /*2ccc0*/  SHFL.IDX P6, R14, R13, R12, R11 ;  /* 0x0000000c0d0e7389 */ /* 0x00006400000c000b */
[----:B01----:R-:W-:Y:S01]  /*2ccd0*/  ENDCOLLECTIVE ;  /* 0x000000000000791b */ /* 0x003fe20003800000 */
.L_x_3808:
[----:B------:R-:W-:Y:S02]  /*2cce0*/  IMAD.MOV.U32 R13, RZ, RZ, R3 ;  /* 0x000000ffff0d7224 */ /* 0x000fe400078e0003 */
[----:B------:R-:W-:Y:S02]  /*2ccf0*/  IMAD.MOV.U32 R12, RZ, RZ, 0x1 ;  /* 0x00000001ff0c7424 */ /* 0x000fe400078e00ff */
[----:B------:R-:W-:-:S07]  /*2cd00*/  IMAD.MOV.U32 R7, RZ, RZ, R14 ;  /* 0x000000ffff077224 */ /* 0x000fce00078e000e */
[----:B------:R-:W-:Y:S05]  /*2cd10*/  WARPSYNC.COLLECTIVE R15, `(.L_x_3809) ;  /* 0x000000000f087348 */ /* 0x000fea0003c00000 */
[----:B------:R0:W1:Y:S02]  /*2cd20*/  SHFL.IDX P6, R14, R13, R12, R11 ;  /* 0x0000000c0d0e7389 */ /* 0x00006400000c000b */
[----:B01----:R-:W-:Y:S01]  /*2cd30*/  ENDCOLLECTIVE ;  /* 0x000000000000791b */ /* 0x003fe20003800000 */
.L_x_3809:
        /* <DEDUP_REMOVED lines=11> */
[----:B------:R-:W-:Y:S04]  /*2cdf0*/  @!P4 LDGSTS.E.BYPASS.LTC128B.128 [R8+0x20200], desc[UR54][R6.64+0x40], !P1 ;  /* 0x202000400608cfae */ /* 0x000fe8000c901d76 */
[----:B------:R0:W-:Y:S02]  /*2ce00*/  @!P4 LDGSTS.E.BYPASS.LTC128B.128 [R8+0x22200], desc[UR54][R6.64+0x80], !P2 ;  /* 0x222000800608cfae */ /* 0x0001e4000d101d76 */
[----:B0-----:R-:W-:-:S07]  /*2ce10*/  IMAD.MOV.U32 R6, RZ, RZ, R14 ;  /* 0x000000ffff067224 */ /* 0x001fce00078e000e */
[----:B------:R-:W-:Y:S05]  /*2ce20*/  WARPSYNC.COLLECTIVE R15, `(.L_x_3810) ;  /* 0x000000000f087348 */ /* 0x000fea0003c00000 */
[----:B------:R0:W1:Y:S02]  /*2ce30*/  SHFL.IDX P6, R14, R13, R12, R11 ;  /* 0x0000000c0d0e7389 */ /* 0x00006400000c000b */
[----:B01----:R-:W-:Y:S01]  /*2ce40*/  ENDCOLLECTIVE ;  /* 0x000000000000791b */ /* 0x003fe20003800000 */
.L_x_3810:
[----:B------:R-:W-:Y:S02]  /*2ce50*/  IMAD.MOV.U32 R13, RZ, RZ, R3 ;  /* 0x000000ffff0d7224 */ /* 0x000fe400078e0003 */
[----:B------:R-:W-:Y:S02]  /*2ce60*/  IMAD.MOV.U32 R12, RZ, RZ, 0x2 ;  /* 0x00000002ff0c7424 */ /* 0x000fe400078e00ff */
[----:B------:R-:W-:-:S07]  /*2ce70*/  IMAD.MOV.U32 R5, RZ, RZ, R14 ;  /* 0x000000ffff057224 */ /* 0x000fce00078e000e */
[----:B------:R-:W-:Y:S05]  /*2ce80*/  WARPSYNC.COLLECTIVE R15, `(.L_x_3811) ;  /* 0x000000000f087348 */ /* 0x000fea0003c00000 */
[----:B------:R0:W1:Y:S02]  /*2ce90*/  SHFL.IDX P6, R14, R13, R12, R11 ;  /* 0x0000000c0d0e7389 */ /* 0x00006400000c000b */
[----:B01----:R-:W-:Y:S01]  /*2cea0*/  ENDCOLLECTIVE ;  /* 0x000000000000791b */ /* 0x003fe20003800000 */
.L_x_3811:
        /* <DEDUP_REMOVED lines=10> */
[----:B------:R-:W-:Y:S04]  /*2cf50*/  @!P3 LDGSTS.E.BYPASS.LTC128B.128 [R8+0x20a00], desc[UR54][R6.64+0x40], !P1 ;  /* 0x20a000400608bfae */ /* 0x000fe8000c901d76 */
[----:B------:R0:W-:Y:S01]  /*2cf60*/  @!P3 LDGSTS.E.BYPASS.LTC128B.128 [R8+0x22a00], desc[UR54][R6.64+0x80], !P2 ;  /* 0x22a000800608bfae */ /* 0x0001e2000d101d76 */
[----:B------:R-:W-:Y:S01]  /*2cf70*/  ISETP.GE.AND P3, PT, R5, R2, PT ;  /* 0x000000020500720c */ /* 0x000fe20003f66270 */
[----:B0-----:R-:W-:-:S12]  /*2cf80*/  IMAD.MOV.U32 R6, RZ, RZ, R14 ;  /* 0x000000ffff067224 */ /* 0x001fd800078e000e */
[----:B------:R-:W-:Y:S05]  /*2cf90*/  WARPSYNC.COLLECTIVE R15, `(.L_x_3812) ;  /* 0x000000000f087348 */ /* 0x000fea0003c00000 */
[----:B------:R0:W1:Y:S02]  /*2cfa0*/  SHFL.IDX P6, R14, R13, R12, R11 ;  /* 0x0000000c0d0e7389 */ /* 0x00006400000c000b */
[----:B01----:R-:W-:Y:S01]  /*2cfb0*/  ENDCOLLECTIVE ;  /* 0x000000000000791b */ /* 0x003fe20003800000 */
.L_x_3812:
[----:B------:R-:W-:Y:S02]  /*2cfc0*/  IMAD.MOV.U32 R13, RZ, RZ, R3 ;  /* 0x000000ffff0d7224 */ /* 0x000fe400078e0003 */
[----:B------:R-:W-:Y:S01]  /*2cfd0*/  IMAD.MOV.U32 R12, RZ, RZ, 0x3 ;  /* 0x00000003ff0c7424 */ /* 0x000fe200078e00ff */
[----:B------:R-:W-:-:S07]  /*2cfe0*/  MOV R5, R14 ;  /* 0x0000000e00057202 */ /* 0x000fce0000000f00 */
[----:B------:R-:W-:Y:S05]  /*2cff0*/  WARPSYNC.COLLECTIVE R15, `(.L_x_3813) ;  /* 0x000000000f087348 */ /* 0x000fea0003c00000 */
[----:B------:R0:W1:Y:S02]  /*2d000*/  SHFL.IDX P6, R14, R13, R12, R11 ;  /* 0x0000000c0d0e7389 */ /* 0x00006400000c000b */
[----:B01----:R-:W-:Y:S01]  /*2d010*/  ENDCOLLECTIVE ;  /* 0x000000000000791b */ /* 0x003fe20003800000 */
.L_x_3813:
[----:B------:R-:W-:-:S05]  /*2d020*/  @!P3 IADD3 R5, P4, R9, R5, RZ ;  /* 0x000000050905b210 */ /* 0x000fca0007f9e0ff */
[----:B------:R-:W-:-:S04]  /*2d030*/  @!P3 IMAD.X R6, RZ, RZ, R6, P4 ;  /* 0x000000ffff06b224 */ /* 0x000fc800020e0606 */
[----:B------:R-:W-:Y:S02]  /*2d040*/  @!P3 IMAD.MOV.U32 R7, RZ, RZ, R6 ;  /* 0x000000ffff07b224 */ /* 0x000fe400078e0006 */
[----:B------:R-:W-:Y:S01]  /*2d050*/  @!P3 IMAD.MOV.U32 R6, RZ, RZ, R5 ;  /* 0x000000ffff06b224 */ /* 0x000fe200078e0005 */
[----:B------:R-:W-:-:S04]  /*2d060*/  MOV R13, R4 ;  /* 0x00000004000d7202 */ /* 0x000fc80000000f00 */
        /* <DEDUP_REMOVED lines=9> */
.L_x_3814:
[----:B------:R-:W-:Y:S01]  /*2d100*/  @!PT LDS RZ, [RZ] ;  /* 0x00000000fffff984 */ /* 0x000fe20000000800 */
[----:B------:R-:W-:Y:S01]  /*2d110*/  @!PT LDS RZ, [RZ] ;  /* 0x00000000fffff984 */ /* 0x000fe20000000800 */
[----:B------:R-:W-:Y:S01]  /*2d120*/  @!PT LDS RZ, [RZ] ;  /* 0x00000000fffff984 */ /* 0x000fe20000000800 */
[----:B------:R0:W-:Y:S01]  /*2d130*/  @!P3 LDGSTS.E.BYPASS.LTC128B.128 [R8+0x23200], desc[UR54][R6.64+0x80], !P2 ;  /* 0x232000800608bfae */ /* 0x0001e2000d101d76 */
[----:B------:R-:W-:Y:S01]  /*2d140*/  IMAD.MOV.U32 R3, RZ, RZ, R14 ;  /* 0x000000ffff037224 */ /* 0x000fe200078e000e */
[----:B------:R-:W-:Y:S06]  /*2d150*/  BRA `(.L_x_3815) ;  /* 0xffffff9800187947 */ /* 0x000fec000383ffff */
.L_x_3642:
[----:B-1----:R-:W3:Y:S02]  /*2d160*/  LDL R2, [R1+0x4] ;  /* 0x0000040001027983 */ /* 0x002ee40000100800 */
[----:B---3--:R1:W3:Y:S02]  /*2d170*/  SYNCS.PHASECHK.TRANS64.TRYWAIT P0, [R2+URZ+0x33420], R0 ;  /* 0x03342000020075a7 */ /* 0x0082e4000800017f */
[----:B---3--:R-:W-:Y:S05]  /*2d180*/  @!P0 NANOSLEEP.SYNCS 0x989680 ;  /* 0x009896800000895d */ /* 0x008fea0003900000 */
[----:B------:R-:W3:Y:S02]  /*2d190*/  @!P0 SYNCS.PHASECHK.TRANS64 P0, [R2+URZ+0x33420], R0 ;  /* 0x03342000020085a7 */ /* 0x000ee4000800007f */
[----:B---3--:R-:W-:Y:S05]  /*2d1a0*/  @!P0 BRA `(.L_x_3642) ;  /* 0xfffffffc00ec8947 */ /* 0x008fea000383ffff */
[----:B------:R-:W-:Y:S05]  /*2d1b0*/  BRA `(.L_x_3816) ;  /* 0xffffff98008c7947 */ /* 0x000fea000383ffff */
.L_x_3648:
[----:B--2---:R2:W3:Y:S02]  /*2d1c0*/  SYNCS.PHASECHK.TRANS64.TRYWAIT P0, [R6+URZ+0x33480], R5 ;  /* 0x03348005060075a7 */ /* 0x0044e4000800017f */
[----:B---3--:R-:W-:Y:S05]  /*2d1d0*/  @!P0 NANOSLEEP.SYNCS 0x989680 ;  /* 0x009896800000895d */ /* 0x008fea0003900000 */
[----:B------:R-:W3:Y:S02]  /*2d1e0*/  @!P0 SYNCS.PHASECHK.TRANS64 P0, [R6+URZ+0x33480], R5 ;  /* 0x03348005060085a7 */ /* 0x000ee4000800007f */
[----:B---3--:R-:W-:Y:S05]  /*2d1f0*/  @!P0 BRA `(.L_x_3648) ;  /* 0xfffffffc00f08947 */ /* 0x008fea000383ffff */
[----:B------:R-:W-:Y:S05]  /*2d200*/  BRA `(.L_x_3817) ;  /* 0xffffff9c00507947 */ /* 0x000fea000383ffff */
.L_x_3655:
[----:B-1----:R1:W3:Y:S02]  /*2d210*/  SYNCS.PHASECHK.TRANS64.TRYWAIT P0, [R6+URZ+0x33440], R5 ;  /* 0x03344005060075a7 */ /* 0x0022e4000800017f */
[----:B---3--:R-:W-:Y:S05]  /*2d220*/  @!P0 NANOSLEEP.SYNCS 0x989680 ;  /* 0x009896800000895d */ /* 0x008fea0003900000 */
[----:B------:R-:W3:Y:S02]  /*2d230*/  @!P0 SYNCS.PHASECHK.TRANS64 P0, [R6+URZ+0x33440], R5 ;  /* 0x03344005060085a7 */ /* 0x000ee4000800007f */
[----:B---3--:R-:W-:Y:S05]  /*2d240*/  @!P0 BRA `(.L_x_3655) ;  /* 0xfffffffc00f08947 */ /* 0x008fea000383ffff */
[----:B------:R-:W-:Y:S05]  /*2d250*/  BRA `(.L_x_3818) ;  /* 0xffffffa000607947 */ /* 0x000fea000383ffff */
.L_x_3663:
[----:B--2---:R2:W3:Y:S02]  /*2d260*/  SYNCS.PHASECHK.TRANS64.TRYWAIT P0, [R3+URZ+0x33470], R4 ;  /* 0x03347004030075a7 */ /* 0x0044e4000800017f */
[----:B---3--:R-:W-:Y:S05]  /*2d270*/  @!P0 NANOSLEEP.SYNCS 0x989680 ;  /* 0x009896800000895d */ /* 0x008fea0003900000 */
[----:B------:R-:W3:Y:S02]  /*2d280*/  @!P0 SYNCS.PHASECHK.TRANS64 P0, [R3+URZ+0x33470], R4 ;  /* 0x03347004030085a7 */ /* 0x000ee4000800007f */
[----:B---3--:R-:W-:Y:S05]  /*2d290*/  @!P0 BRA `(.L_x_3663) ;  /* 0xfffffffc00f08947 */ /* 0x008fea000383ffff */
[----:B------:R-:W-:Y:S05]  /*2d2a0*/  BRA `(.L_x_3819) ;  /* 0xffffffa400847947 */ /* 0x000fea000383ffff */
.L_x_3665:
[----:B--2---:R2:W3:Y:S02]  /*2d2b0*/  SYNCS.PHASECHK.TRANS64.TRYWAIT P0, [R3+URZ+0x33460], R4 ;  /* 0x03346004030075a7 */ /* 0x0044e4000800017f */
[----:B---3--:R-:W-:Y:S05]  /*2d2c0*/  @!P0 NANOSLEEP.SYNCS 0x989680 ;  /* 0x009896800000895d */ /* 0x008fea0003900000 */
[----:B------:R-:W3:Y:S02]  /*2d2d0*/  @!P0 SYNCS.PHASECHK.TRANS64 P0, [R3+URZ+0x33460], R4 ;  /* 0x03346004030085a7 */ /* 0x000ee4000800007f */
[----:B---3--:R-:W-:Y:S05]  /*2d2e0*/  @!P0 BRA `(.L_x_3665) ;  /* 0xfffffffc00f08947 */ /* 0x008fea000383ffff */
[----:B------:R-:W-:Y:S05]  /*2d2f0*/  BRA `(.L_x_3820) ;  /* 0xffffffa4008c7947 */ /* 0x000fea000383ffff */
.L_x_3672:
[----:B-1----:R1:W3:Y:S02]  /*2d300*/  SYNCS.PHASECHK.TRANS64.TRYWAIT P1, [R0+URZ+0x33470], R2 ;  /* 0x03347002000075a7 */ /* 0x0022e4000802017f */
[----:B---3--:R-:W-:Y:S05]  /*2d310*/  @!P1 NANOSLEEP.SYNCS 0x989680 ;  /* 0x009896800000995d */ /* 0x008fea0003900000 */
[----:B------:R-:W3:Y:S02]  /*2d320*/  @!P1 SYNCS.PHASECHK.TRANS64 P1, [R0+URZ+0x33470], R2 ;  /* 0x03347002000095a7 */ /* 0x000ee4000802007f */
[----:B---3--:R-:W-:Y:S05]  /*2d330*/  @!P1 BRA `(.L_x_3672) ;  /* 0xfffffffc00f09947 */ /* 0x008fea000383ffff */
[----:B------:R-:W-:Y:S05]  /*2d340*/  BRA `(.L_x_3821) ;  /* 0xffffffb400147947 */ /* 0x000fea000383ffff */
.L_x_3674:
[----:B-1----:R1:W3:Y:S02]  /*2d350*/  SYNCS.PHASECHK.TRANS64.TRYWAIT P1, [R0+URZ+0x33460], R2 ;  /* 0x03346002000075a7 */ /* 0x0022e4000802017f */
[----:B---3--:R-:W-:Y:S05]  /*2d360*/  @!P1 NANOSLEEP.SYNCS 0x989680 ;  /* 0x009896800000995d */ /* 0x008fea0003900000 */
[----:B------:R-:W3:Y:S02]  /*2d370*/  @!P1 SYNCS.PHASECHK.TRANS64 P1, [R0+URZ+0x33460], R2 ;  /* 0x03346002000095a7 */ /* 0x000ee4000802007f */
[----:B---3--:R-:W-:Y:S05]  /*2d380*/  @!P1 BRA `(.L_x_3674) ;  /* 0xfffffffc00f09947 */ /* 0x008fea000383ffff */
[----:B------:R-:W-:Y:S05]  /*2d390*/  BRA `(.L_x_3822) ;  /* 0xffffffb4001c7947 */ /* 0x000fea000383ffff */
.L_x_3678:
        /* <DEDUP_REMOVED lines=8> */
.L_x_3824:
[----:B------:R-:W-:Y:S05]  /*2d420*/  BSYNC B0 ;  /* 0x0000000000007941 */ /* 0x000fea0003800000 */
.L_x_3823:
[----:B------:R-:W-:Y:S01]  /*2d430*/  MOV R13, R16 ;  /* 0x00000010000d7202 */ /* 0x000fe20000000f00 */
        /* <DEDUP_REMOVED lines=8> */
.L_x_3825:
        /* <DEDUP_REMOVED lines=18> */
.L_x_3826:
        /* <DEDUP_REMOVED lines=8> */
.L_x_3827:
[----:B------:R-:W-:Y:S01]  /*2d660*/  IMAD.MOV.U32 R12, RZ, RZ, 0x4 ;  /* 0x00000004ff0c7424 */ /* 0x000fe200078e00ff */
[----:B------:R-:W-:-:S04]  /*2d670*/  MOV R5, R14 ;  /* 0x0000000e00057202 */ /* 0x000fc80000000f00 */
[----:B------:R-:W-:-:S05]  /*2d680*/  SEL R5, R5, RZ, P2 ;  /* 0x000000ff05057207 */ /* 0x000fca0001000000 */
[----:B------:R-:W-:-:S04]  /*2d690*/  IMAD.IADD R3, R3, 0x1, R5 ;  /* 0x0000000103037824 */ /* 0x000fc800078e0205 */
[----:B------:R-:W-:-:S07]  /*2d6a0*/  IMAD.MOV.U32 R13, RZ, RZ, R3 ;  /* 0x000000ffff0d7224 */ /* 0x000fce00078e0003 */
[----:B------:R-:W-:Y:S05]  /*2d6b0*/  WARPSYNC.COLLECTIVE R15, `(.L_x_3828) ;  /* 0x000000000f087348 */ /* 0x000fea0003c00000 */
[----:B------:R0:W1:Y:S02]  /*2d6c0*/  SHFL.UP P6, R14, R13, R12, R11 ;  /* 0x0400000c0d0e7389 */ /* 0x00006400000c000b */
[----:B01----:R-:W-:Y:S01]  /*2d6d0*/  ENDCOLLECTIVE ;  /* 0x000000000000791b */ /* 0x003fe20003800000 */
.L_x_3828:
        /* <DEDUP_REMOVED lines=8> */
.L_x_3829:
        /* <DEDUP_REMOVED lines=8> */
.L_x_3830:
[----:B------:R-:W-:Y:S02]  /*2d7e0*/  IMAD.MOV.U32 R12, RZ, RZ, 0x1f ;  /* 0x0000001fff0c7424 */ /* 0x000fe400078e00ff */
[----:B------:R-:W-:Y:S02]  /*2d7f0*/  IMAD.MOV.U32 R11, RZ, RZ, 0x1f ;  /* 0x0000001fff0b7424 */ /* 0x000fe400078e00ff */
[----:B------:R-:W-:-:S05]  /*2d800*/  IMAD.MOV.U32 R5, RZ, RZ, R14 ;  /* 0x000000ffff057224 */ /* 0x000fca00078e000e */
[----:B------:R-:W-:-:S05]  /*2d810*/  SEL R5, R5, RZ, P5 ;  /* 0x000000ff05057207 */ /* 0x000fca0002800000 */
[----:B------:R-:W-:-:S05]  /*2d820*/  IMAD.IADD R5, R3, 0x1, R5 ;  /* 0x0000000103057824 */ /* 0x000fca00078e0205 */
[----:B------:R-:W-:-:S07]  /*2d830*/  MOV R13, R5 ;  /* 0x00000005000d7202 */ /* 0x000fce0000000f00 */
[----:B------:R-:W-:Y:S05]  /*2d840*/  WARPSYNC.COLLECTIVE R15, `(.L_x_3831) ;  /* 0x000000000f087348 */ /* 0x000fea0003c00000 */
[----:B------:R0:W1:Y:S02]  /*2d850*/  SHFL.IDX P6, R14, R13, R12, R11 ;  /* 0x0000000c0d0e7389 */ /* 0x00006400000c000b */
[----:B01----:R-:W-:Y:S01]  /*2d860*/  ENDCOLLECTIVE ;  /* 0x000000000000791b */ /* 0x003fe20003800000 */
.L_x_3831:
[----:B------:R-:W-:Y:S01]  /*2d870*/  IMAD.MOV.U32 R6, RZ, RZ, R14 ;  /* 0x000000ffff067224 */ /* 0x000fe200078e000e */
[----:B------:R-:W-:Y:S06]  /*2d880*/  BRA `(.L_x_3832) ;  /* 0xffffffbc00d07947 */ /* 0x000fec000383ffff */
.L_x_3683:
[----:B------:R-:W-:Y:S01]  /*2d890*/  BSSY B0, `(.L_x_3833) ;  /* 0x0000008000007945 */ /* 0x000fe20003800000 */
[----:B-----5:R-:W-:Y:S01]  /*2d8a0*/  IMAD.MOV.U32 R13, RZ, RZ, R2 ;  /* 0x000000ffff0d7224 */ /* 0x020fe200078e0002 */
[----:B------:R-:W-:Y:S01]  /*2d8b0*/  MOV R15, 0xffffffff ;  /* 0xffffffff000f7802 */ /* 0x000fe20000000f00 */
[----:B------:R-:W-:Y:S02]  /*2d8c0*/  IMAD.MOV.U32 R12, RZ, RZ, 0x1 ;  /* 0x00000001ff0c7424 */ /* 0x000fe400078e00ff */
[----:B------:R-:W-:-:S07]  /*2d8d0*/  IMAD.MOV.U32 R11, RZ, RZ, RZ ;  /* 0x000000ffff0b7224 */ /* 0x000fce00078e00ff */
[----:B0-----:R-:W-:Y:S05]  /*2d8e0*/  WARPSYNC.COLLECTIVE R15, `(.L_x_3834) ;  /* 0x000000000f087348 */ /* 0x001fea0003c00000 */
[----:B------:R1:W2:Y:S02]  /*2d8f0*/  SHFL.UP P6, R14, R13, R12, R11 ;  /* 0x0400000c0d0e7389 */ /* 0x0002a400000c000b */
[----:B012---:R-:W-:Y:S01]  /*2d900*/  ENDCOLLECTIVE ;  /* 0x000000000000791b */ /* 0x007fe20003800000 */
.L_x_3834:
[----:B------:R-:W-:Y:S05]  /*2d910*/  BSYNC B0 ;  /* 0x0000000000007941 */ /* 0x000fea0003800000 */
.L_x_3833:
        /* <DEDUP_REMOVED lines=10> */
.L_x_3835:
        /* <DEDUP_REMOVED lines=8> */
.L_x_3836:
        /* <DEDUP_REMOVED lines=8> */
.L_x_3837:
        /* <DEDUP_REMOVED lines=8> */
.L_x_3838:
        /* <DEDUP_REMOVED lines=9> */
.L_x_3839:
[----:B------:R-:W-:Y:S01]  /*2dbd0*/  IMAD.MOV.U32 R6, RZ, RZ, R14 ;  /* 0x000000ffff067224 */ /* 0x000fe200078e000e */
[----:B------:R-:W-:Y:S06]  /*2dbe0*/  BRA `(.L_x_3840) ;  /* 0xffffffbc00947947 */ /* 0x000fec000383ffff */
.L_x_3685:
[----:B------:R-:W-:Y:S01]  /*2dbf0*/  BSSY B0, `(.L_x_3841) ;  /* 0x0000006000007945 */ /* 0x000fe20003800000 */
[----:B------:R-:W-:Y:S01]  /*2dc00*/  PLOP3.LUT P6, PT, P6, PT, PT, 0x8, 0x0 ;  /* 0x000000000000781c */ /* 0x000fe200037ce170 */
[----:B------:R-:W-:-:S12]  /*2dc10*/  IMAD.MOV.U32 R15, RZ, RZ, -0x1 ;  /* 0xffffffffff0f7424 */ /* 0x000fd800078e00ff */
[----:B0-----:R-:W-:Y:S05]  /*2dc20*/  WARPSYNC.COLLECTIVE R15, `(.L_x_3842) ;  /* 0x000000000f087348 */ /* 0x001fea0003c00000 */
[----:B------:R-:W-:Y:S01]  /*2dc30*/  VOTE.ANY R14, PT, P6 ;  /* 0x00000000000e7806 */ /* 0x000fe200030e0100 */
[----:B0-----:R-:W-:Y:S06]  /*2dc40*/  ENDCOLLECTIVE ;  /* 0x000000000000791b */ /* 0x001fec0003800000 */
.L_x_3842:
[----:B------:R-:W-:Y:S05]  /*2dc50*/  BSYNC B0 ;  /* 0x0000000000007941 */ /* 0x000fea0003800000 */
.L_x_3841:
[----:B------:R-:W-:Y:S02]  /*2dc60*/  IMAD.MOV.U32 R3, RZ, RZ, R14 ;  /* 0x000000ffff037224 */ /* 0x000fe400078e000e */
[----:B------:R-:W-:Y:S02]  /*2dc70*/  IMAD.MOV.U32 R13, RZ, RZ, R2 ;  /* 0x000000ffff0d7224 */ /* 0x000fe400078e0002 */
[----:B------:R-:W0:Y:S01]  /*2dc80*/  POPC R4, R3 ;  /* 0x0000000300047309 */ /* 0x000e220000000000 */
[----:B------:R-:W-:Y:S02]  /*2dc90*/  IMAD.MOV.U32 R11, RZ, RZ, 0x1f ;  /* 0x0000001fff0b7424 */ /* 0x000fe400078e00ff */
[----:B------:R-:W-:Y:S01]  /*2dca0*/  IMAD.MOV.U32 R15, RZ, RZ, -0x1 ;  /* 0xffffffffff0f7424 */ /* 0x000fe200078e00ff */
[----:B0-----:R-:W-:-:S07]  /*2dcb0*/  MOV R12, R4 ;  /* 0x00000004000c7202 */ /* 0x001fce0000000f00 */
[----:B------:R-:W-:Y:S05]  /*2dcc0*/  WARPSYNC.COLLECTIVE R15, `(.L_x_3843) ;  /* 0x000000000f087348 */ /* 0x000fea0003c00000 */
[----:B------:R0:W1:Y:S02]  /*2dcd0*/  SHFL.IDX P6, R14, R13, R12, R11 ;  /* 0x0000000c0d0e7389 */ /* 0x00006400000c000b */
[----:B01----:R-:W-:Y:S01]  /*2dce0*/  ENDCOLLECTIVE ;  /* 0x000000000000791b */ /* 0x003fe20003800000 */
.L_x_3843:
[----:B------:R-:W-:Y:S01]  /*2dcf0*/  IMAD.MOV.U32 R17, RZ, RZ, R14 ;  /* 0x000000ffff117224 */ /* 0x000fe200078e000e */
[----:B------:R-:W-:Y:S06]  /*2dd00*/  BRA `(.L_x_3844) ;  /* 0xffffffbc00847947 */ /* 0x000fec000383ffff */
.L_x_3687:
[----:B------:R-:W-:Y:S01]  /*2dd10*/  BSSY B0, `(.L_x_3845) ;  /* 0x0000007000007945 */ /* 0x000fe20003800000 */
[----:B------:R-:W-:Y:S02]  /*2dd20*/  IMAD.MOV.U32 R13, RZ, RZ, R5 ;  /* 0x000000ffff0d7224 */ /* 0x000fe400078e0005 */
[----:B------:R-:W-:Y:S02]  /*2dd30*/  IMAD.MOV.U32 R11, RZ, RZ, 0x1f ;  /* 0x0000001fff0b7424 */ /* 0x000fe400078e00ff */
[----:B------:R-:W-:-:S07]  /*2dd40*/  IMAD.MOV.U32 R15, RZ, RZ, -0x1 ;  /* 0xffffffffff0f7424 */ /* 0x000fce00078e00ff */
[----:B0-2---:R-:W-:Y:S05]  /*2dd50*/  WARPSYNC.COLLECTIVE R15, `(.L_x_3846) ;  /* 0x000000000f087348 */ /* 0x005fea0003c00000 */
[----:B------:R1:W3:Y:S02]  /*2dd60*/  SHFL.IDX P6, R14, R13, R12, R11 ;  /* 0x0000000c0d0e7389 */ /* 0x0002e400000c000b */
[----:B0123--:R-:W-:Y:S01]  /*2dd70*/  ENDCOLLECTIVE ;  /* 0x000000000000791b */ /* 0x00ffe20003800000 */
.L_x_3846:
[----:B------:R-:W-:Y:S05]  /*2dd80*/  BSYNC B0 ;  /* 0x0000000000007941 */ /* 0x000fea0003800000 */
.L_x_3845:
[----:B------:R-:W-:Y:S01]  /*2dd90*/  MOV R2, R14 ;  /* 0x0000000e00027202 */ /* 0x000fe20000000f00 */
[----:B------:R-:W-:Y:S06]  /*2dda0*/  BRA `(.L_x_3686) ;  /* 0xffffffbc00787947 */ /* 0x000fec000383ffff */
.L_x_3691:
[----:B0-----:R0:W1:Y:S02]  /*2ddb0*/  SYNCS.PHASECHK.TRANS64.TRYWAIT P0, [R0+URZ+0x33420], R3 ;  /* 0x03342003000075a7 */ /* 0x001064000800017f */
[----:B-1----:R-:W-:Y:S05]  /*2ddc0*/  @!P0 NANOSLEEP.SYNCS 0x989680 ;  /* 0x009896800000895d */ /* 0x002fea0003900000 */
[----:B------:R-:W1:Y:S02]  /*2ddd0*/  @!P0 SYNCS.PHASECHK.TRANS64 P0, [R0+URZ+0x33420], R3 ;  /* 0x03342003000085a7 */ /* 0x000e64000800007f */
[----:B-1----:R-:W-:Y:S05]  /*2dde0*/  @!P0 BRA `(.L_x_3691) ;  /* 0xfffffffc00f08947 */ /* 0x002fea000383ffff */
[----:B------:R-:W-:Y:S05]  /*2ddf0*/  BRA `(.L_x_3847) ;  /* 0xffffffc0006c7947 */ /* 0x000fea000383ffff */
.L_x_3692:
        /* <DEDUP_REMOVED lines=11> */
.L_x_3849:
[----:B------:R-:W-:Y:S05]  /*2deb0*/  BSYNC B0 ;  /* 0x0000000000007941 */ /* 0x000fea0003800000 */
.L_x_3848:
[----:B------:R-:W-:Y:S05]  /*2dec0*/  BRA `(.L_x_3850) ;  /* 0xffffffc000547947 */ /* 0x000fea000383ffff */
.L_x_3693:
[----:B------:R-:W-:Y:S01]  /*2ded0*/  BSSY B0, `(.L_x_3851) ;  /* 0x0000006000007945 */ /* 0x000fe20003800000 */
[----:B------:R-:W-:-:S07]  /*2dee0*/  IMAD.MOV.U32 R15, RZ, RZ, -0x1 ;  /* 0xffffffffff0f7424 */ /* 0x000fce00078e00ff */
[----:B01----:R-:W-:Y:S05]  /*2def0*/  WARPSYNC.COLLECTIVE R15, `(.L_x_3852) ;  /* 0x000000000f0c7348 */ /* 0x003fea0003c00000 */
[----:B------:R-:W-:Y:S02]  /*2df00*/  ELECT P6, UR62, PT ;  /* 0x00000000003e782f */ /* 0x000fe400038c0000 */
[----:B------:R-:W-:Y:S01]  /*2df10*/  MOV R14, UR62 ;  /* 0x0000003e000e7c02 */ /* 0x000fe20008000f00 */
[----:B01----:R-:W-:Y:S10]  /*2df20*/  ENDCOLLECTIVE ;  /* 0x000000000000791b */ /* 0x003ff40003800000 */
.L_x_3852:
[----:B------:R-:W-:Y:S05]  /*2df30*/  BSYNC B0 ;  /* 0x0000000000007941 */ /* 0x000fea0003800000 */
.L_x_3851:
[----:B------:R-:W-:Y:S05]  /*2df40*/  BRA `(.L_x_3853) ;  /* 0xffffffc000487947 */ /* 0x000fea000383ffff */
.L_x_3695:
[----:B0-----:R0:W1:Y:S02]  /*2df50*/  SYNCS.PHASECHK.TRANS64.TRYWAIT P1, [R6+URZ], R5 ;  /* 0x00000005060075a7 */ /* 0x001064000802017f */
[----:B-1----:R-:W-:Y:S05]  /*2df60*/  @!P1 NANOSLEEP.SYNCS 0x989680 ;  /* 0x009896800000995d */ /* 0x002fea0003900000 */
[----:B------:R-:W1:Y:S02]  /*2df70*/  @!P1 SYNCS.PHASECHK.TRANS64 P1, [R6+URZ], R5 ;  /* 0x00000005060095a7 */ /* 0x000e64000802007f */
[----:B-1----:R-:W-:Y:S05]  /*2df80*/  @!P1 BRA `(.L_x_3695) ;  /* 0xfffffffc00f09947 */ /* 0x002fea000383ffff */
[----:B------:R-:W-:Y:S05]  /*2df90*/  BRA `(.L_x_3854) ;  /* 0xffffffc000847947 */ /* 0x000fea000383ffff */
.L_x_3696:
[----:B-1----:R1:W2:Y:S02]  /*2dfa0*/  SYNCS.PHASECHK.TRANS64.TRYWAIT P1, [R7+URZ], R2 ;  /* 0x00000002070075a7 */ /* 0x0022a4000802017f */
[----:B--2---:R-:W-:Y:S05]  /*2dfb0*/  @!P1 NANOSLEEP.SYNCS 0x989680 ;  /* 0x009896800000995d */ /* 0x004fea0003900000 */
[----:B------:R-:W2:Y:S02]  /*2dfc0*/  @!P1 SYNCS.PHASECHK.TRANS64 P1, [R7+URZ], R2 ;  /* 0x00000002070095a7 */ /* 0x000ea4000802007f */
[----:B--2---:R-:W-:Y:S05]  /*2dfd0*/  @!P1 BRA `(.L_x_3696) ;  /* 0xfffffffc00f09947 */ /* 0x004fea000383ffff */
[----:B------:R-:W-:Y:S05]  /*2dfe0*/  BRA `(.L_x_3855) ;  /* 0xffffffc000787947 */ /* 0x000fea000383ffff */
.L_x_3698:
[----:B--2---:R2:W3:Y:S02]  /*2dff0*/  SYNCS.PHASECHK.TRANS64.TRYWAIT P1, [R4+URZ+0x33460], R5 ;  /* 0x03346005040075a7 */ /* 0x0044e4000802017f */
[----:B---3--:R-:W-:Y:S05]  /*2e000*/  @!P1 NANOSLEEP.SYNCS 0x989680 ;  /* 0x009896800000995d */ /* 0x008fea0003900000 */
[----:B------:R-:W3:Y:S02]  /*2e010*/  @!P1 SYNCS.PHASECHK.TRANS64 P1, [R4+URZ+0x33460], R5 ;  /* 0x03346005040095a7 */ /* 0x000ee4000802007f */
[----:B---3--:R-:W-:Y:S05]  /*2e020*/  @!P1 BRA `(.L_x_3698) ;  /* 0xfffffffc00f09947 */ /* 0x008fea000383ffff */
[----:B------:R-:W-:Y:S05]  /*2e030*/  BRA `(.L_x_3856) ;  /* 0xffffffc0007c7947 */ /* 0x000fea000383ffff */
.L_x_3700:
[----:B---3--:R3:W4:Y:S02]  /*2e040*/  SYNCS.PHASECHK.TRANS64.TRYWAIT P1, [R3+URZ+0x33460], R2 ;  /* 0x03346002030075a7 */ /* 0x008724000802017f */
[----:B----4-:R-:W-:Y:S05]  /*2e050*/  @!P1 NANOSLEEP.SYNCS 0x989680 ;  /* 0x009896800000995d */ /* 0x010fea0003900000 */
[----:B------:R-:W4:Y:S02]  /*2e060*/  @!P1 SYNCS.PHASECHK.TRANS64 P1, [R3+URZ+0x33460], R2 ;  /* 0x03346002030095a7 */ /* 0x000f24000802007f */
[----:B----4-:R-:W-:Y:S05]  /*2e070*/  @!P1 BRA `(.L_x_3700) ;  /* 0xfffffffc00f09947 */ /* 0x010fea000383ffff */
[----:B------:R-:W-:Y:S05]  /*2e080*/  BRA `(.L_x_3857) ;  /* 0xffffffc0007c7947 */ /* 0x000fea000383ffff */
.L_x_3702:
[----:B----4-:R4:W0:Y:S02]  /*2e090*/  SYNCS.PHASECHK.TRANS64.TRYWAIT P0, [R4+URZ+0x33480], R5 ;  /* 0x03348005040075a7 */ /* 0x010824000800017f */
[----:B0-----:R-:W-:Y:S05]  /*2e0a0*/  @!P0 NANOSLEEP.SYNCS 0x989680 ;  /* 0x009896800000895d */ /* 0x001fea0003900000 */
[----:B------:R-:W0:Y:S02]  /*2e0b0*/  @!P0 SYNCS.PHASECHK.TRANS64 P0, [R4+URZ+0x33480], R5 ;  /* 0x03348005040085a7 */ /* 0x000e24000800007f */
[----:B0-----:R-:W-:Y:S05]  /*2e0c0*/  @!P0 BRA `(.L_x_3702) ;  /* 0xfffffffc00f08947 */ /* 0x001fea000383ffff */
[----:B------:R-:W-:Y:S05]  /*2e0d0*/  BRA `(.L_x_3703) ;  /* 0xffffffc000787947 */ /* 0x000fea000383ffff */
.L_x_3858:
        /* <DEDUP_REMOVED lines=10> */
.L_x_12962:


//--------------------- .text._ZN7cutlass13device_kernelIN5flash11enable_sm90INS1_16FlashAttnFwdSm90INS1_25CollectiveMainloopFwdSm90ILi2EN4cute5tupleIJNS5_1CILi1EEES8_S8_EEENS6_IJNS7_ILi128EEENS7_ILi160EEENS7_ILi192EEEEEELi192ENS_12float_e4m3_tEfNS_4arch4Sm90ELb0ELb1ELb0ELb0ELb0ELb0ELb0ELb1ELb1ELb1ELb0ELb0EEENS1_21CollectiveEpilogueFwdINS6_IJSA_SC_SB_EEES9_NS_10bfloat16_tESG_Li256ELb0ELb1ELb0ELb1EEENS1_30DynamicPersistentTileSchedulerILi256ELi128ELb0ELb1ELb1EEEEEEEEEvNT_6ParamsE --------------------------
	.section	.text._ZN7cutlass13device_kernelIN5flash11enable_sm90INS1_16FlashAttnFwdSm90INS1_25CollectiveMainloopFwdSm90ILi2EN4cute5tupleIJNS5_1CILi1EEES8_S8_EEENS6_IJNS7_ILi128EEENS7_ILi160EEENS7_ILi192EEEEEELi192ENS_12float_e4m3_tEfNS_4arch4Sm90ELb0ELb1ELb0ELb0ELb0ELb0ELb0ELb1ELb1ELb1ELb0ELb0EEENS1_21CollectiveEpilogueFwdINS6_IJSA_SC_SB_EEES9_NS_10bfloat16_tESG_Li256ELb0ELb1ELb0ELb1EEENS1_30DynamicPersistentTileSchedulerILi256ELi128ELb0ELb1ELb1EEEEEEEEEvNT_6ParamsE,"ax",@progbits
	.align	128
.text._ZN7cutlass13device_kernelIN5flash11enable_sm90INS1_16FlashAttnFwdSm90INS1_25CollectiveMainloopFwdSm90ILi2EN4cute5tupleIJNS5_1CILi1EEES8_S8_EEENS6_IJNS7_ILi128EEENS7_ILi160EEENS7_ILi192EEEEEELi192ENS_12float_e4m3_tEfNS_4arch4Sm90ELb0ELb1ELb0ELb0ELb0ELb0ELb0ELb1ELb1ELb1ELb0ELb0EEENS1_21CollectiveEpilogueFwdINS6_IJSA_SC_SB_EEES9_NS_10bfloat16_tESG_Li256ELb0ELb1ELb0ELb1EEENS1_30DynamicPersistentTileSchedulerILi256ELi128ELb0ELb1ELb1EEEEEEEEEvNT_6ParamsE:
        .type           _ZN7cutlass13device_kernelIN5flash11enable_sm90INS1_16FlashAttnFwdSm90INS1_25CollectiveMainloopFwdSm90ILi2EN4cute5tupleIJNS5_1CILi1EEES8_S8_EEENS6_IJNS7_ILi128EEENS7_ILi160EEENS7_ILi192EEEEEELi192ENS_12float_e4m3_tEfNS_4arch4Sm90ELb0ELb1ELb0ELb0ELb0ELb0ELb0ELb1ELb1ELb1ELb0ELb0EEENS1_21CollectiveEpilogueFwdINS6_IJSA_SC_SB_EEES9_NS_10bfloat16_tESG_Li256ELb0ELb1ELb0ELb1EEENS1_30DynamicPersistentTileSchedulerILi256ELi128ELb0ELb1ELb1EEEEEEEEEvNT_6ParamsE,@function
        .size           _ZN7cutlass13device_kernelIN5flash11enable_sm90INS1_16FlashAttnFwdSm90INS1_25CollectiveMainloopFwdSm90ILi2EN4cute5tupleIJNS5_1CILi1EEES8_S8_EEENS6_IJNS7_ILi128EEENS7_ILi160EEENS7_ILi192EEEEEELi192ENS_12float_e4m3_tEfNS_4arch4Sm90ELb0ELb1ELb0ELb0ELb0ELb0ELb0ELb1ELb1ELb1ELb0ELb0EEENS1_21CollectiveEpilogueFwdINS6_IJSA_SC_SB_EEES9_NS_10bfloat16_tESG_Li256ELb0ELb1ELb0ELb1EEENS1_30DynamicPersistentTileSchedulerILi256ELi128ELb0ELb1ELb1EEEEEEEEEvNT_6ParamsE,(.L_x_12963 - _ZN7cutlass13device_kernelIN5flash11enable_sm90INS1_16FlashAttnFwdSm90INS1_25CollectiveMainloopFwdSm90ILi2EN4cute5tupleIJNS5_1CILi1EEES8_S8_EEENS6_IJNS7_ILi128EEENS7_ILi160EEENS7_ILi192EEEEEELi192ENS_12float_e4m3_tEfNS_4arch4Sm90ELb0ELb1ELb0ELb0ELb0ELb0ELb0ELb1ELb1ELb1ELb0ELb0EEENS1_21CollectiveEpilogueFwdINS6_IJSA_SC_SB_EEES9_NS_10bfloat16_tESG_Li256ELb0ELb1ELb0ELb1EEENS1_30DynamicPersistentTileSchedulerILi256ELi128ELb0ELb1ELb1EEEEEEEEEvNT_6ParamsE)
        .other          _ZN7cutlass13device_kernelIN5flash11enable_sm90INS1_16FlashAttnFwdSm90INS1_25CollectiveMainloopFwdSm90ILi2EN4cute5tupleIJNS5_1CILi1EEES8_S8_EEENS6_IJNS7_ILi128EEENS7_ILi160EEENS7_ILi192EEEEEELi192ENS_12float_e4m3_tEfNS_4arch4Sm90ELb0ELb1ELb0ELb0ELb0ELb0ELb0ELb1ELb1ELb1ELb0ELb0EEENS1_21CollectiveEpilogueFwdINS6_IJSA_SC_SB_EEES9_NS_10bfloat16_tESG_Li256ELb0ELb1ELb0ELb1EEENS1_30DynamicPersistentTileSchedulerILi256ELi128ELb0ELb1ELb1EEEEEEEEEvNT_6ParamsE,@"STO_CUDA_ENTRY STV_DEFAULT"
_ZN7cutlass13device_kernelIN5flash11enable_sm90INS1_16FlashAttnFwdSm90INS1_25CollectiveMainloopFwdSm90ILi2EN4cute5tupleIJNS5_1CILi1EEES8_S8_EEENS6_IJNS7_ILi128EEENS7_ILi160EEENS7_ILi192EEEEEELi192ENS_12float_e4m3_tEfNS_4arch4Sm90ELb0ELb1ELb0ELb0ELb0ELb0ELb0ELb1ELb1ELb1ELb0ELb0EEENS1_21CollectiveEpilogueFwdINS6_IJSA_SC_SB_EEES9_NS_10bfloat16_tESG_Li256ELb0ELb1ELb0ELb1EEENS1_30DynamicPersistentTileSchedulerILi256ELi128ELb0ELb1ELb1EEEEEEEEEvNT_6ParamsE:
        /* <DEDUP_REMOVED lines=18> */
.L_x_3860:
[----:B------:R-:W-:Y:S05]  /*0120*/  BSYNC B0 ;  /* 0x0000000000007941 */ /* 0x000fea0003800000 */
.L_x_3859:
        /* <DEDUP_REMOVED lines=41> */
.L_x_3861:
        /* <DEDUP_REMOVED lines=22> */
.L_x_3862:
        /* <DEDUP_REMOVED lines=18> */
.L_x_3863:
        /* <DEDUP_REMOVED lines=22> */
.L_x_3864:
        /* <DEDUP_REMOVED lines=22> */
.L_x_3865:
[----:B------:R-:W-:Y:S01]  /*0900*/  PLOP3.LUT P0, PT, PT, PT, UP0, 0x80, 0x0 ;  /* 0x000000000000781c */ /* 0x000fe20003f0f008 */
[----:B------:R-:W-:Y:S01]  /*0910*/  UMOV UR38, 0x1 ;  /* 0x0000000100267882 */ /* 0x000fe20000000000 */
[----:B------:R-:W-:Y:S01]  /*0920*/  NOP ;  /* 0x0000000000007918 */ /* 0x000fe20000000000 */
[----:B------:R-:W-:Y:S01]  /*0930*/  USEL UR38, UR38, 0x2, !UP0 ;  /* 0x0000000226267887 */ /* 0x000fe2000c000000 */
[----:B------:R-:W-:Y:S01]  /*0940*/  ULDC.64 UR50, c[0x0][0x208] ;  /* 0x0000820000327ab9 */ /* 0x000fe20000000a00 */
[----:B012-4-:R-:W-:Y:S08]  /*0950*/  BAR.SYNC.DEFER_BLOCKING 0x0 ;  /* 0x0000000000007b1d */ /* 0x017ff00000010000 */
[----:B------:R-:W-:Y:S05]  /*0960*/  @!P0 BRA `(.L_x_3866) ;  /* 0x0000015800ec8947 */ /* 0x000fea0003800000 */
.L_x_3867:
        /* <DEDUP_REMOVED lines=21> */
[CC--:B------:R-:W-:Y:S02]  /*0ac0*/  LEA.HI R4, R0.reuse, R225.reuse, RZ, 0x5 ;  /* 0x000000e100047211 */ /* 0x0c0fe400078f28ff */
[----:B------:R-:W-:Y:S02]  /*0ad0*/  LOP3.LUT R2, R3, 0xffffff80, RZ, 0xc0, !PT ;  /* 0xffffff8003027812 */ /* 0x000fe400078ec0ff */
[-C--:B------:R-:W-:Y:S01]  /*0ae0*/  LEA.HI R10, R0, R225.reuse, RZ, 0x2 ;  /* 0x000000e1000a7211 */ /* 0x080fe200078f10ff */
[----:B------:R-:W-:Y:S01]  /*0af0*/  IMAD.SHL.U32 R6, R4, 0x20, RZ ;  /* 0x0000002004067824 */ /* 0x000fe200078e00ff */
[----:B------:R-:W-:Y:S01]  /*0b00*/  SHF.R.S32.HI R222, RZ, 0x7, R3 ;  /* 0x00000007ffde7819 */ /* 0x000fe20000011403 */
[----:B------:R-:W-:Y:S01]  /*0b10*/  IMAD.IADD R221, R225, 0x1, -R2 ;  /* 0x00000001e1dd7824 */ /* 0x000fe200078e0a02 */
[----:B------:R-:W-:-:S02]  /*0b20*/  LEA.HI R2, R0, R225, RZ, 0x4 ;  /* 0x000000e100027211 */ /* 0x000fc400078f20ff */
[----:B------:R-:W-:Y:S02]  /*0b30*/  LOP3.LUT R7, R6, 0xfffffc00, RZ, 0xc0, !PT ;  /* 0xfffffc0006077812 */ /* 0x000fe400078ec0ff */
[----:B------:R-:W-:Y:S02]  /*0b40*/  SHF.R.S32.HI R8, RZ, 0x1f, R221 ;  /* 0x0000001fff087819 */ /* 0x000fe400000114dd */
[----:B------:R-:W-:Y:S02]  /*0b50*/  SHF.R.S32.HI R5, RZ, 0x4, R2 ;  /* 0x00000004ff057819 */ /* 0x000fe40000011402 */
[----:B------:R-:W-:Y:S02]  /*0b60*/  LEA.HI R9, R8, R221, RZ, 0x2 ;  /* 0x000000dd08097211 */ /* 0x000fe400078f10ff */
[----:B------:R-:W-:Y:S02]  /*0b70*/  LOP3.LUT R4, R2, 0x3fffff0, RZ, 0xc0, !PT ;  /* 0x03fffff002047812 */ /* 0x000fe400078ec0ff */
[----:B------:R-:W-:-:S02]  /*0b80*/  SHF.R.S32.HI R6, RZ, 0x2, R9 ;  /* 0x00000002ff067819 */ /* 0x000fc40000011409 */
[----:B------:R-:W-:Y:S01]  /*0b90*/  SHF.R.S32.HI R11, RZ, 0x1f, R9 ;  /* 0x0000001fff0b7819 */ /* 0x000fe20000011409 */
[----:B------:R-:W-:Y:S01]  /*0ba0*/  IMAD.IADD R4, R225, 0x1, -R4 ;  /* 0x00000001e1047824 */ /* 0x000fe200078e0a04 */
[----:B------:R-:W-:Y:S02]  /*0bb0*/  LOP3.LUT R10, R10, 0xfffffffc, RZ, 0xc0, !PT ;  /* 0xfffffffc0a0a7812 */ /* 0x000fe400078ec0ff */
[----:B------:R-:W-:Y:S01]  /*0bc0*/  LEA.HI R11, R11, R6, RZ, 0x3 ;  /* 0x000000060b0b7211 */ /* 0x000fe200078f18ff */
[----:B------:R-:W-:Y:S01]  /*0bd0*/  IMAD R7, R4, 0x40, R7 ;  /* 0x0000004004077824 */ /* 0x000fe200078e0207 */
[----:B------:R-:W-:Y:S01]  /*0be0*/  LEA.HI R2, R2, R5, RZ, 0x1 ;  /* 0x0000000502027211 */ /* 0x000fe200078f08ff */
[----:B------:R-:W-:Y:S01]  /*0bf0*/  IMAD.IADD R10, R225, 0x1, -R10 ;  /* 0x00000001e10a7824 */ /* 0x000fe200078e0a0a */
[----:B------:R-:W-:Y:S02]  /*0c00*/  LOP3.LUT R11, R11, 0xfffffff8, RZ, 0xc0, !PT ;  /* 0xfffffff80b0b7812 */ /* 0x000fe400078ec0ff */
[----:B------:R-:W-:-:S02]  /*0c10*/  LEA.HI R8, R8, R221, RZ, 0x5 ;  /* 0x000000dd08087211 */ /* 0x000fc400078f28ff */
[----:B------:R-:W-:Y:S01]  /*0c20*/  LEA.HI R3, R3, R222, RZ, 0x1 ;  /* 0x000000de03037211 */ /* 0x000fe200078f08ff */
[----:B------:R-:W-:Y:S01]  /*0c30*/  IMAD.IADD R11, R6, 0x1, -R11 ;  /* 0x00000001060b7824 */ /* 0x000fe200078e0a0b */
[----:B------:R-:W-:Y:S02]  /*0c40*/  LOP3.LUT R2, R2, 0x1ffffffe, RZ, 0xc0, !PT ;  /* 0x1ffffffe02027812 */ /* 0x000fe400078ec0ff */
[----:B------:R-:W-:Y:S02]  /*0c50*/  LEA.HI R4, R10, R10, RZ, 0x1 ;  /* 0x0000000a0a047211 */ /* 0x000fe400078f08ff */
[----:B------:R-:W-:Y:S01]  /*0c60*/  SHF.R.S32.HI R8, RZ, 0x5, R8 ;  /* 0x00000005ff087819 */ /* 0x000fe20000011408 */
[----:B------:R-:W-:Y:S01]  /*0c70*/  IMAD.IADD R2, R5, 0x1, -R2 ;  /* 0x0000000105027824 */ /* 0x000fe200078e0a02 */
[----:B------:R-:W-:Y:S02]  /*0c80*/  LOP3.LUT R3, R3, 0x3fffffe, RZ, 0xc0, !PT ;  /* 0x03fffffe03037812 */ /* 0x000fe400078ec0ff */
[----:B------:R-:W-:Y:S01]  /*0c90*/  LOP3.LUT R5, R4, 0x1ffffffe, RZ, 0xc0, !PT ;  /* 0x1ffffffe04057812 */ /* 0x000fe200078ec0ff */
[----:B------:R-:W-:Y:S01]  /*0ca0*/  IMAD R8, R8, 0x10, R11 ;  /* 0x0000001008087824 */ /* 0x000fe200078e020b */
[----:B------:R-:W-:Y:S01]  /*0cb0*/  LEA.HI R0, R0, R225, RZ, 0x3 ;  /* 0x000000e100007211 */ /* 0x000fe200078f18ff */
[----:B------:R-:W-:Y:S01]  /*0cc0*/  IMAD.IADD R3, R222, 0x1, -R3 ;  /* 0x00000001de037824 */ /* 0x000fe200078e0a03 */
[----:B------:R-:W-:Y:S01]  /*0cd0*/  LOP3.LUT R18, R9, 0x7ffffffc, RZ, 0xc0, !PT ;  /* 0x7ffffffc09127812 */ /* 0x000fe200078ec0ff */
[----:B------:R-:W-:Y:S01]  /*0ce0*/  IMAD.IADD R10, R10, 0x1, -R5 ;  /* 0x000000010a0a7824 */ /* 0x000fe200078e0a05 */
[----:B------:R-:W-:Y:S01]  /*0cf0*/  LOP3.LUT R22, R0, 0xfffffff8, RZ, 0xc0, !PT ;  /* 0xfffffff800167812 */ /* 0x000fe200078ec0ff */
[----:B------:R-:W-:Y:S01]  /*0d00*/  IMAD R223, R3, 0x40, R8 ;  /* 0x0000004003df7824 */ /* 0x000fe200078e0208 */
[----:B------:R-:W-:Y:S01]  /*0d10*/  SHF.R.S32.HI R220, RZ, 0x3, R0 ;  /* 0x00000003ffdc7819 */ /* 0x000fe20000011400 */
[----:B------:R-:W-:-:S02]  /*0d20*/  IMAD R224, R2, 0x8, R7 ;  /* 0x0000000802e07824 */ /* 0x000fc400078e0207 */
[----:B------:R-:W-:Y:S02]  /*0d30*/  IMAD.IADD R22, R225, 0x1, -R22 ;  /* 0x00000001e1167824 */ /* 0x000fe400078e0a16 */
[----:B------:R-:W-:Y:S02]  /*0d40*/  IMAD.IADD R18, R221, 0x1, -R18 ;  /* 0x00000001dd127824 */ /* 0x000fe400078e0a12 */
[----:B------:R-:W-:-:S07]  /*0d50*/  IMAD R19, R10, 0x8, R223 ;  /* 0x000000080a137824 */ /* 0x000fce00078e02df */
.L_x_3968:
        /* <DEDUP_REMOVED lines=21> */
.L_x_3868:
[----:B------:R-:W-:Y:S01]  /*0eb0*/  ULDC UR6, c[0x0][0xc54] ;  /* 0x0003150000067ab9 */ /* 0x000fe20000000800 */
[----:B------:R-:W-:Y:S01]  /*0ec0*/  UMOV UR8, UR7 ;  /* 0x0000000700087c82 */ /* 0x000fe20008000000 */
[----:B------:R-:W-:-:S11]  /*0ed0*/  UISETP.NE.AND UP0, UPT, UR6, 0x1, UPT ;  /* 0x000000010600788c */ /* 0x000fd6000bf05270 */
[----:B------:R-:W-:Y:S02]  /*0ee0*/  @UP0 ULDC.64 UR10, c[0x0][0xc58] ;  /* 0x00031600000a0ab9 */ /* 0x000fe40000000a00 */
[----:B------:R-:W-:-:S04]  /*0ef0*/  UIMAD.WIDE.U32 UR4, UR7, UR10, URZ ;  /* 0x0000000a070472a5 */ /* 0x000fc8000f8e003f */
[----:B------:R-:W-:-:S04]  /*0f00*/  @UP0 USHF.R.U32.HI UR8, URZ, UR11, UR5 ;  /* 0x0000000b3f080299 */ /* 0x000fc80008011605 */
[----:B------:R-:W-:-:S12]  /*0f10*/  UIMAD UR4, UR8, UR6, URZ ;  /* 0x00000006080472a4 */ /* 0x000fd8000f8e023f */
.L_x_3869:
[----:B------:R-:W-:Y:S01]  /*0f20*/  ULDC UR42, c[0x0][0xc48] ;  /* 0x00031200002a7ab9 */ /* 0x000fe20000000800 */
[----:B------:R-:W-:Y:S01]  /*0f30*/  UIADD3 UR6, UR7, -UR4, URZ ;  /* 0x8000000407067290 */ /* 0x000fe2000fffe03f */
[----:B------:R-:W-:Y:S01]  /*0f40*/  IMAD.MOV.U32 R3, RZ, RZ, 0x3f800000 ;  /* 0x3f800000ff037424 */ /* 0x000fe200078e00ff */
[----:B------:R-:W-:Y:S01]  /*0f50*/  UISETP.NE.AND UP2, UPT, UR42, 0x1, UPT ;  /* 0x000000012a00788c */ /* 0x000fe2000bf45270 */
[----:B------:R-:W-:Y:S01]  /*0f60*/  IMAD.MOV.U32 R0, RZ, RZ, 0x3f800000 ;  /* 0x3f800000ff007424 */ /* 0x000fe200078e00ff */
[----:B------:R-:W-:Y:S01]  /*0f70*/  ULDC.64 UR4, c[0x0][0x990] ;  /* 0x0002640000047ab9 */ /* 0x000fe20000000a00 */
[----:B------:R-:W-:Y:S01]  /*0f80*/  ULDC UR18, c[0x0][0xc54] ;  /* 0x0003150000127ab9 */ /* 0x000fe20000000800 */
[----:B------:R-:W-:Y:S01]  /*0f90*/  UISETP.NE.U32.AND UP0, UPT, UR4, URZ, UPT ;  /* 0x0000003f0400728c */ /* 0x000fe2000bf05070 */
[----:B------:R-:W0:Y:S01]  /*0fa0*/  LDC R8, c[0x0][0x448] ;  /* 0x00011200ff087b82 */ /* 0x000e220000000800 */
[----:B------:R-:W-:Y:S02]  /*0fb0*/  UIMAD UR18, UR9, UR18, UR6 ;  /* 0x00000012091272a4 */ /* 0x000fe4000f8e0206 */
[----:B------:R-:W-:Y:S01]  /*0fc0*/  UISETP.NE.AND.EX UP0, UPT, UR5, URZ, UPT, UP0 ;  /* 0x0000003f0500728c */ /* 0x000fe2000bf05300 */
[----:B------:R-:W-:-:S02]  /*0fd0*/  ULDC.64 UR6, c[0x0][0x998] ;  /* 0x0002660000067ab9 */ /* 0x000fc40000000a00 */
[----:B------:R-:W-:Y:S01]  /*0fe0*/  @UP2 ULDC UR10, c[0x0][0xc4c] ;  /* 0x00031300000a2ab9 */ /* 0x000fe20000000800 */
[----:B------:R-:W-:Y:S01]  /*0ff0*/  UISETP.NE.U32.AND UP1, UPT, UR6, URZ, UPT ;  /* 0x0000003f0600728c */ /* 0x000fe2000bf25070 */
[----:B------:R-:W1:Y:S01]  /*1000*/  LDC.64 R12, c[0x0][0x9e0] ;  /* 0x00027800ff0c7b82 */ /* 0x000e620000000a00 */
[----:B------:R-:W-:Y:S01]  /*1010*/  UIMAD.WIDE.U32 UR10, UR18, UR10, URZ ;  /* 0x0000000a120a72a5 */ /* 0x000fe2000f8e003f */
[----:B------:R-:W-:Y:S01]  /*1020*/  PLOP3.LUT P0, PT, PT, PT, UP0, 0x80, 0x0 ;  /* 0x000000000000781c */ /* 0x000fe20003f0f008 */
[----:B------:R-:W-:Y:S01]  /*1030*/  @UP2 ULDC UR9, c[0x0][0xc50] ;  /* 0x0003140000092ab9 */ /* 0x000fe20000000800 */
[----:B------:R-:W-:Y:S01]  /*1040*/  UISETP.NE.AND.EX UP1, UPT, UR7, URZ, UPT, UP1 ;  /* 0x0000003f0700728c */ /* 0x000fe2000bf25310 */
[----:B------:R-:W-:Y:S01]  /*1050*/  UMOV UR44, UR18 ;  /* 0x00000012002c7c82 */ /* 0x000fe20008000000 */
[----:B------:R-:W-:Y:S02]  /*1060*/  @UP2 USHF.R.U32.HI UR44, URZ, UR9, UR11 ;  /* 0x000000093f2c2299 */ /* 0x000fe4000801160b */
[----:B------:R-:W2:Y:S01]  /*1070*/  LDC R105, c[0x0][0x288] ;  /* 0x0000a200ff697b82 */ /* 0x000ea20000000800 */
[----:B------:R-:W-:Y:S01]  /*1080*/  @UP0 ULDC.64 UR10, c[0x0][0x9a8] ;  /* 0x00026a00000a0ab9 */ /* 0x000fe20000000a00 */
[----:B------:R-:W-:Y:S01]  /*1090*/  @UP0 USHF.R.S32.HI UR9, URZ, 0x1f, UR44 ;  /* 0x0000001f3f090899 */ /* 0x000fe2000801142c */
[----:B------:R-:W-:Y:S01]  /*10a0*/  PLOP3.LUT P1, PT, PT, PT, UP1, 0x80, 0x0 ;  /* 0x000000000000781c */ /* 0x000fe20003f2f018 */
[----:B------:R-:W-:-:S02]  /*10b0*/  @UP0 UIMAD.WIDE.U32 UR12, UR44, UR10, URZ ;  /* 0x0000000a2c0c02a5 */ /* 0x000fc4000f8e003f */
[----:B------:R-:W-:Y:S02]  /*10c0*/  @UP0 UIMAD UR9, UR9, UR10, URZ ;  /* 0x0000000a090902a4 */ /* 0x000fe4000f8e023f */
[----:B------:R-:W3:Y:S01]  /*10d0*/  LDC R9, c[0x0][0x2f0] ;  /* 0x0000bc00ff097b82 */ /* 0x000ee20000000800 */
[----:B------:R-:W-:Y:S02]  /*10e0*/  @UP1 USHF.R.S32.HI UR10, URZ, 0x1f, UR44 ;  /* 0x0000001f3f0a1899 */ /* 0x000fe4000801142c */
[----:B------:R-:W-:Y:S01]  /*10f0*/  UIADD3 UR15, -UR44, URZ, URZ ;  /* 0x0000003f2c0f7290 */ /* 0x000fe2000fffe13f */
[----:B------:R-:W-:Y:S01]  /*1100*/  @UP1 ULDC.64 UR16, c[0x0][0x9b8] ;  /* 0x00026e0000101ab9 */ /* 0x000fe20000000a00 */
[----:B------:R-:W-:Y:S02]  /*1110*/  @UP0 UIMAD UR14, UR44, UR11, UR9 ;  /* 0x0000000b2c0e02a4 */ /* 0x000fe4000f8e0209 */
[----:B------:R-:W-:Y:S02]  /*1120*/  @UP1 UIMAD UR9, UR10, UR16, URZ ;  /* 0x000000100a0912a4 */ /* 0x000fe4000f8e023f */
[----:B------:R-:W-:-:S02]  /*1130*/  UIMAD UR42, UR42, UR15, UR18 ;  /* 0x0000000f2a2a72a4 */ /* 0x000fc4000f8e0212 */
[----:B------:R-:W-:Y:S02]  /*1140*/  @UP1 UIMAD UR15, UR44, UR17, UR9 ;  /* 0x000000112c0f12a4 */ /* 0x000fe4000f8e0209 */
[----:B------:R-:W-:Y:S02]  /*1150*/  @UP0 USHF.R.S32.HI UR9, URZ, 0x1f, UR42 ;  /* 0x0000001f3f090899 */ /* 0x000fe4000801142a */
[----:B------:R-:W-:Y:S02]  /*1160*/  @UP1 UIMAD.WIDE.U32 UR10, UR44, UR16, URZ ;  /* 0x000000102c0a12a5 */ /* 0x000fe4000f8e003f */
[----:B------:R-:W-:Y:S01]  /*1170*/  @UP1 USHF.R.S32.HI UR20, URZ, 0x1f, UR42 ;  /* 0x0000001f3f141899 */ /* 0x000fe2000801142a */
[----:B------:R-:W-:Y:S01]  /*1180*/  @UP0 ULDC.64 UR16, c[0x0][0x9b0] ;  /* 0x00026c0000100ab9 */ /* 0x000fe20000000a00 */
[----:B------:R-:W-:Y:S01]  /*1190*/  @UP1 ULDC.64 UR18, c[0x0][0x9c0] ;  /* 0x0002700000121ab9 */ /* 0x000fe20000000a00 */
[----:B------:R-:W-:Y:S02]  /*11a0*/  @UP0 UIADD3 UR13, UR13, UR14, URZ ;  /* 0x0000000e0d0d0290 */ /* 0x000fe4000fffe03f */
[----:B------:R-:W-:-:S02]  /*11b0*/  @UP0 UIMAD UR9, UR9, UR16, URZ ;  /* 0x00000010090902a4 */ /* 0x000fc4000f8e023f */
[----:B------:R-:W-:Y:S02]  /*11c0*/  @UP1 UIADD3 UR11, UR11, UR15, URZ ;  /* 0x0000000f0b0b1290 */ /* 0x000fe4000fffe03f */
[----:B------:R-:W-:Y:S02]  /*11d0*/  @UP1 UIMAD UR14, UR20, UR18, URZ ;  /* 0x00000012140e12a4 */ /* 0x000fe4000f8e023f */
        /* <DEDUP_REMOVED lines=12> */
[----:B------:R-:W-:Y:S01]  /*12a0*/  ULOP3.LUT UR8, UR8, 0x1ffffff, URZ, 0x3c, !UPT ;  /* 0x01ffffff08087892 */ /* 0x000fe2000f8e3c3f */
[----:B------:R-:W-:Y:S01]  /*12b0*/  IMAD.U32 R5, RZ, RZ, UR5 ;  /* 0x00000005ff057e24 */ /* 0x000fe2000f8e00ff */
[----:B------:R-:W-:Y:S01]  /*12c0*/  ULDC UR4, c[0x0][0xc3c] ;  /* 0x00030f0000047ab9 */ /* 0x000fe20000000800 */
[----:B------:R-:W-:Y:S01]  /*12d0*/  IMAD.U32 R7, RZ, RZ, UR7 ;  /* 0x00000007ff077e24 */ /* 0x000fe2000f8e00ff */
[----:B------:R-:W-:Y:S02]  /*12e0*/  ULDC UR5, c[0x0][0x988] ;  /* 0x0002620000057ab9 */ /* 0x000fe40000000800 */
[----:B------:R2:W4:Y:S01]  /*12f0*/  @P0 LDG.E R3, desc[UR50][R4.64] ;  /* 0x0000003204030981 */ /* 0x000522000c1e1900 */
[----:B------:R-:W-:Y:S01]  /*1300*/  UIADD3 UR4, UR8, UR4, URZ ;  /* 0x0000000408047290 */ /* 0x000fe2000fffe03f */
[----:B------:R-:W-:Y:S02]  /*1310*/  ULDC.64 UR6, c[0x0][0x418] ;  /* 0x0001060000067ab9 */ /* 0x000fe40000000a00 */
[----:B------:R-:W4:Y:S01]  /*1320*/  @P1 LDG.E R0, desc[UR50][R6.64] ;  /* 0x0000003206001981 */ /* 0x000f22000c1e1900 */
[----:B0-----:R-:W-:Y:S01]  /*1330*/  ISETP.NE.AND P1, PT, R8, 0x1, PT ;  /* 0x000000010800780c */ /* 0x001fe20003f25270 */
[----:B------:R-:W-:Y:S01]  /*1340*/  USHF.L.U32 UR36, UR4, 0x7, URZ ;  /* 0x0000000704247899 */ /* 0x000fe2000800063f */
[----:B------:R-:W0:Y:S01]  /*1350*/  LDC R8, c[0x0][0x424] ;  /* 0x00010900ff087b82 */ /* 0x000e220000000800 */
[----:B------:R-:W-:-:S02]  /*1360*/  ISETP.NE.U32.AND P0, PT, RZ, UR6, PT ;  /* 0x00000006ff007c0c */ /* 0x000fc4000bf05070 */
[----:B------:R-:W-:Y:S01]  /*1370*/  UIADD3 UR4, UR36, 0x7f, URZ ;  /* 0x0000007f24047890 */ /* 0x000fe2000fffe03f */
[----:B-1----:R-:W-:Y:S02]  /*1380*/  ISETP.GE.AND P2, PT, R13, 0x1, PT ;  /* 0x000000010d00780c */ /* 0x002fe40003f46270 */
[----:B------:R-:W-:Y:S02]  /*1390*/  ISETP.NE.AND.EX P0, PT, RZ, UR7, PT, P0 ;  /* 0x00000007ff007c0c */ /* 0x000fe4000bf05300 */
[----:B--2---:R-:W-:-:S03]  /*13a0*/  IADD3 R5, -R105, 0x1, RZ ;  /* 0x0000000169057810 */ /* 0x004fc60007ffe1ff */
[----:B------:R-:W1:Y:S08]  /*13b0*/  @P1 LDC R10, c[0x0][0x44c] ;  /* 0x00011300ff0a1b82 */ /* 0x000e700000000800 */
[----:B------:R-:W2:Y:S01]  /*13c0*/  @P1 LDC R11, c[0x0][0x450] ;  /* 0x00011400ff0b1b82 */ /* 0x000ea20000000800 */
[----:B-1----:R-:W-:-:S04]  /*13d0*/  @P1 IMAD.HI.U32 R4, R10, UR4, RZ ;  /* 0x000000040a041c27 */ /* 0x002fc8000f8e00ff */
[----:B----4-:R-:W-:Y:S01]  /*13e0*/  FMUL.FTZ R0, R3, R0 ;  /* 0x0000000003007220 */ /* 0x010fe20000410000 */
[----:B------:R-:W-:Y:S01]  /*13f0*/  IMAD.U32 R3, RZ, RZ, UR4 ;  /* 0x00000004ff037e24 */ /* 0x000fe2000f8e00ff */
[----:B--2---:R-:W-:Y:S02]  /*1400*/  @P1 SHF.R.U32.HI R3, RZ, R11, R4 ;  /* 0x0000000bff031219 */ /* 0x004fe40000011604 */
[----:B------:R-:W-:Y:S01]  /*1410*/  FMUL.FTZ R6, R0, UR5 ;  /* 0x0000000500067c20 */ /* 0x000fe20008410000 */
[----:B0-----:R-:W-:-:S04]  /*1420*/  SEL R0, R8, 0x1, P0 ;  /* 0x0000000108007807 */ /* 0x001fc80000000000 */
[----:B------:R-:W-:Y:S01]  /*1430*/  R2UR UR37, R6 ;  /* 0x00000000062572ca */ /* 0x000fe200000e0000 */
[CC--:B---3--:R-:W-:Y:S02]  /*1440*/  IMAD R6, R0.reuse, R9.reuse, R5 ;  /* 0x0000000900067224 */ /* 0x0c8fe400078e0205 */
[----:B------:R-:W-:Y:S02]  /*1450*/  IMAD R17, R0, R9, RZ ;  /* 0x0000000900117224 */ /* 0x000fe400078e02ff */
[----:B------:R-:W-:-:S04]  /*1460*/  IMAD.IADD R5, R6, 0x1, R3 ;  /* 0x0000000106057824 */ /* 0x000fc800078e0203 */
[----:B------:R-:W-:Y:S01]  /*1470*/  IMAD.IADD R3, R5, 0x1, R12 ;  /* 0x0000000105037824 */ /* 0x000fe200078e020c */
[----:B------:R-:W-:Y:S06]  /*1480*/  @!P2 BRA `(.L_x_3870) ;  /* 0x000000000040a947 */ /* 0x000fec0003800000 */
[C---:B------:R-:W-:Y:S01]  /*1490*/  ISETP.GT.AND P0, PT, R5.reuse, RZ, PT ;  /* 0x000000ff0500720c */ /* 0x040fe20003f04270 */
[----:B------:R-:W-:-:S12]  /*14a0*/  VIADD R4, R5, 0xffffffff ;  /* 0xffffffff05047836 */ /* 0x000fd80000000000 */
        /* <DEDUP_REMOVED lines=8> */
.L_x_3871:
[----:B------:R-:W-:-:S13]  /*1530*/  ISETP.NE.AND P0, PT, R13, 0x1, PT ;  /* 0x000000010d00780c */ /* 0x000fda0003f05270 */
[----:B------:R-:W0:Y:S02]  /*1540*/  @P0 LDC.64 R6, c[0x0][0x9e8] ;  /* 0x00027a00ff060b82 */ /* 0x000e240000000a00 */
[----:B0-----:R-:W-:-:S05]  /*1550*/  @P0 IMAD.HI.U32 R6, R4, R6, RZ ;  /* 0x0000000604060227 */ /* 0x001fca00078e00ff */
[----:B------:R-:W-:-:S07]  /*1560*/  @P0 SHF.R.U32.HI R4, RZ, R7, R6 ;  /* 0x00000007ff040219 */ /* 0x000fce0000011606 */
.L_x_3872:
[----:B------:R-:W-:-:S05]  /*1570*/  IMAD R4, R4, R13, R13 ;  /* 0x0000000d04047224 */ /* 0x000fca00078e020d */
[----:B------:R-:W-:-:S07]  /*1580*/  VIMNMX R3, R3, R4, PT ;  /* 0x0000000403037248 */ /* 0x000fce0003fe0100 */
.L_x_3870:
[----:B------:R-:W0:Y:S01]  /*1590*/  @P1 LDC R5, c[0x0][0x44c] ;  /* 0x00011300ff051b82 */ /* 0x000e220000000800 */
[----:B------:R-:W-:Y:S01]  /*15a0*/  IMAD.U32 R4, RZ, RZ, UR36 ;  /* 0x00000024ff047e24 */ /* 0x000fe2000f8e00ff */
[----:B------:R-:W-:Y:S01]  /*15b0*/  ULDC UR4, c[0x0][0x9dc] ;  /* 0x0002770000047ab9 */ /* 0x000fe20000000800 */
[CC--:B------:R-:W-:Y:S02]  /*15c0*/  IMAD R105, R0.reuse, R9.reuse, -R105 ;  /* 0x0000000900697224 */ /* 0x0c0fe400078e0a69 */
[----:B------:R-:W-:Y:S02]  /*15d0*/  VIADD R3, R3, 0x9f ;  /* 0x0000009f03037836 */ /* 0x000fe40000000000 */
[----:B------:R-:W-:Y:S01]  /*15e0*/  IMAD R0, R0, R9, 0x9f ;  /* 0x0000009f00007424 */ /* 0x000fe200078e0209 */
[----:B------:R-:W1:Y:S03]  /*15f0*/  @P1 LDC R6, c[0x0][0x450] ;  /* 0x00011400ff061b82 */ /* 0x000e660000000800 */
[----:B------:R-:W-:-:S04]  /*1600*/  IMAD.HI R0, R0, 0x66666667, RZ ;  /* 0x6666666700007827 */ /* 0x000fc800078e02ff */
[----:B0-----:R-:W-:-:S05]  /*1610*/  @P1 IMAD.HI.U32 R5, R5, UR36, RZ ;  /* 0x0000002405051c27 */ /* 0x001fca000f8e00ff */
[----:B-1----:R-:W-:-:S05]  /*1620*/  @P1 SHF.R.U32.HI R4, RZ, R6, R5 ;  /* 0x00000006ff041219 */ /* 0x002fca0000011605 */
[----:B------:R-:W-:Y:S02]  /*1630*/  IMAD.IADD R6, R105, 0x1, R4 ;  /* 0x0000000169067824 */ /* 0x000fe400078e0204 */
[----:B------:R-:W-:Y:S01]  /*1640*/  IMAD.HI R4, R3, 0x66666667, RZ ;  /* 0x6666666703047827 */ /* 0x000fe200078e02ff */
[----:B------:R-:W-:-:S03]  /*1650*/  SHF.R.U32.HI R3, RZ, 0x1f, R0 ;  /* 0x0000001fff037819 */ /* 0x000fc60000011600 */
[----:B------:R-:W-:Y:S01]  /*1660*/  VIADD R7, R6, -UR4 ;  /* 0x8000000406077c36 */ /* 0x000fe20008000000 */
[----:B------:R-:W-:Y:S02]  /*1670*/  SHF.R.U32.HI R5, RZ, 0x1f, R4 ;  /* 0x0000001fff057819 */ /* 0x000fe40000011604 */
[----:B------:R-:W-:Y:S02]  /*1680*/  LEA.HI.SX32 R3, R0, R3, 0x1a ;  /* 0x0000000300037211 */ /* 0x000fe400078fd2ff */
[----:B------:R-:W-:Y:S02]  /*1690*/  LEA.HI.SX32 R104, R4, R5, 0x1a ;  /* 0x0000000504687211 */ /* 0x000fe400078fd2ff */
[----:B------:R-:W-:Y:S02]  /*16a0*/  R2UR UR4, R7 ;  /* 0x00000000070472ca */ /* 0x000fe400000e0000 */
[----:B------:R-:W-:Y:S01]  /*16b0*/  VIMNMX R104, R3, R104, PT ;  /* 0x0000006803687248 */ /* 0x000fe20003fe0100 */
[----:B------:R-:W-:-:S12]  /*16c0*/  @!P2 BRA `(.L_x_3873) ;  /* 0x000000000044a947 */ /* 0x000fd80003800000 */
        /* <DEDUP_REMOVED lines=9> */
.L_x_3874:
[----:B------:R-:W-:-:S13]  /*1760*/  ISETP.NE.AND P0, PT, R13, 0x1, PT ;  /* 0x000000010d00780c */ /* 0x000fda0003f05270 */
[----:B------:R-:W0:Y:S02]  /*1770*/  @P0 LDC.64 R4, c[0x0][0x9e8] ;  /* 0x00027a00ff040b82 */ /* 0x000e240000000a00 */
[----:B0-----:R-:W-:-:S05]  /*1780*/  @P0 IMAD.HI.U32 R0, R6, R4, RZ ;  /* 0x0000000406000227 */ /* 0x001fca00078e00ff */
[----:B------:R-:W-:-:S07]  /*1790*/  @P0 SHF.R.U32.HI R6, RZ, R5, R0 ;  /* 0x00000005ff060219 */ /* 0x000fce0000011600 */
.L_x_3875:
[----:B------:R-:W-:-:S05]  /*17a0*/  IMAD R6, R6, R13, RZ ;  /* 0x0000000d06067224 */ /* 0x000fca00078e02ff */
[----:B------:R-:W-:-:S13]  /*17b0*/  R2UR UR5, R6 ;  /* 0x00000000060572ca */ /* 0x000fda00000e0000 */
[----:B------:R-:W-:-:S04]  /*17c0*/  UISETP.LT.AND UP0, UPT, UR4, UR5, UPT ;  /* 0x000000050400728c */ /* 0x000fc8000bf01270 */
[----:B------:R-:W-:-:S12]  /*17d0*/  USEL UR4, UR4, UR5, !UP0 ;  /* 0x0000000504047287 */ /* 0x000fd8000c000000 */
.L_x_3873:
[----:B------:R-:W-:Y:S01]  /*17e0*/  UIMAD.WIDE UR4, UR4, 0x66666667, URZ ;  /* 0x66666667040478a5 */ /* 0x000fe2000f8e023f */
[----:B------:R-:W-:Y:S02]  /*17f0*/  PLOP3.LUT P0, PT, PT, PT, PT, 0x80, 0x0 ;  /* 0x000000000000781c */ /* 0x000fe40003f0f070 */
[----:B------:R-:W-:Y:S02]  /*1800*/  CS2R R4, SRZ ;  /* 0x0000000000047805 */ /* 0x000fe4000001ff00 */
[----:B------:R-:W-:Y:S01]  /*1810*/  CS2R R118, SRZ ;  /* 0x0000000000767805 */ /* 0x000fe2000001ff00 */
[----:B------:R-:W-:Y:S01]  /*1820*/  USHF.R.U32.HI UR4, URZ, 0x1f, UR5 ;  /* 0x0000001f3f047899 */ /* 0x000fe20008011605 */
[----:B------:R-:W-:Y:S02]  /*1830*/  CS2R R8, SRZ ;  /* 0x0000000000087805 */ /* 0x000fe4000001ff00 */
[----:B------:R-:W-:Y:S02]  /*1840*/  CS2R R116, SRZ ;  /* 0x0000000000747805 */ /* 0x000fe4000001ff00 */
[----:B------:R-:W-:Y:S01]  /*1850*/  CS2R R10, SRZ ;  /* 0x00000000000a7805 */ /* 0x000fe2000001ff00 */
[----:B------:R-:W-:Y:S01]  /*1860*/  ULEA.HI.SX32 UR4, UR5, UR4, 0x1a ;  /* 0x0000000405047291 */ /* 0x000fe2000f8fd23f */
        /* <DEDUP_REMOVED lines=47> */
[----:B------:R-:W-:-:S02]  /*1b60*/  IMAD.MOV.U32 R113, RZ, RZ, RZ ;  /* 0x000000ffff717224 */ /* 0x000fc400078e00ff */
        /* <DEDUP_REMOVED lines=33> */
.L_x_3877:
        /* <DEDUP_REMOVED lines=9> */
.L_x_4057:
[----:B------:R-:W-:Y:S05]  /*1e10*/  @!P0 BRA `(.L_x_3879) ;  /* 0x0000000000048947 */ /* 0x000fea0003800000 */
[----:B------:R-:W-:Y:S01]  /*1e20*/  BPT.TRAP 0x1 ;  /* 0x000000040000795c */ /* 0x000fe20000300000 */
.L_x_3879:
[----:B0-----:R-:W-:Y:S02]  /*1e30*/  IMAD.U32 R3, RZ, RZ, UR49 ;  /* 0x00000031ff037e24 */ /* 0x001fe4000f8e00ff */
[----:B------:R-:W-:-:S03]  /*1e40*/  IMAD.U32 R0, RZ, RZ, UR45 ;  /* 0x0000002dff007e24 */ /* 0x000fc6000f8e00ff */
[----:B------:R-:W-:Y:S02]  /*1e50*/  LEA R3, R3, UR41, 0x3 ;  /* 0x0000002903037c11 */ /* 0x000fe4000f8e18ff */
[----:B------:R-:W-:-:S04]  /*1e60*/  SHF.L.U32 R0, R0, 0x1f, RZ ;  /* 0x0000001f00007819 */ /* 0x000fc800000006ff */
[----:B------:R0:W1:Y:S01]  /*1e70*/  SYNCS.PHASECHK.TRANS64.TRYWAIT P1, [R3+URZ+0x33430], R0 ;  /* 0x03343000030075a7 */ /* 0x000062000802017f */
[----:B------:R-:W-:Y:S05]  /*1e80*/  @!P0 BRA `(.L_x_3880) ;  /* 0x0000000000048947 */ /* 0x000fea0003800000 */
[----:B------:R-:W-:Y:S01]  /*1e90*/  BPT.TRAP 0x1 ;  /* 0x000000040000795c */ /* 0x000fe20000300000 */
.L_x_3880:
[----:B------:R-:W2:Y:S01]  /*1ea0*/  S2R R4, SR_TID.X ;  /* 0x0000000000047919 */ /* 0x000ea20000002100 */
[----:B------:R-:W-:Y:S02]  /*1eb0*/  LOP3.LUT R2, R2, 0xfffffff7, RZ, 0xc0, !PT ;  /* 0xfffffff702027812 */ /* 0x000fe400078ec0ff */
[----:B--2---:R-:W-:-:S13]  /*1ec0*/  LOP3.LUT P2, RZ, R4, 0x7f, RZ, 0xc0, !PT ;  /* 0x0000007f04ff7812 */ /* 0x004fda000784c0ff */
[----:B------:R-:W-:Y:S01]  /*1ed0*/  @P2 LOP3.LUT R2, R2, 0x8, RZ, 0xfc, !PT ;  /* 0x0000000802022812 */ /* 0x000fe200078efcff */
[----:B-1----:R-:W-:Y:S06]  /*1ee0*/  @P1 BRA `(.L_x_3881) ;  /* 0x0000000000081947 */ /* 0x002fec0003800000 */
[----:B------:R-:W1:Y:S02]  /*1ef0*/  SYNCS.PHASECHK.TRANS64.TRYWAIT P1, [R3+URZ+0x33430], R0 ;  /* 0x03343000030075a7 */ /* 0x000e64000802017f */
[----:B-1----:R-:W-:Y:S05]  /*1f00*/  @!P1 BRA `(.L_x_3882) ;  /* 0x0000019800509947 */ /* 0x002fea0003800000 */
.L_x_3881:
[----:B------:R-:W-:Y:S05]  /*1f10*/  WARPSYNC.ALL ;  /* 0x0000000000007948 */ /* 0x000fea0003800000 */
[----:B------:R-:W-:Y:S01]  /*1f20*/  UIADD3 UR4, UR41, 0x24200, URZ ;  /* 0x0002420029047890 */ /* 0x000fe2000fffe03f */
[----:B------:R-:W-:Y:S01]  /*1f30*/  WARPGROUP.ARRIVE ;  /* 0x00000000000079c5 */ /* 0x000fe20000000000 */
[----:B------:R-:W-:-:S05]  /*1f40*/  ULOP3.LUT UR20, UR52, 0x10000, URZ, 0xfc, !UPT ;  /* 0x0001000034147892 */ /* 0x000fca000f8efc3f */
[----:B------:R-:W2:Y:S01]  /*1f50*/  S2R R6, SR_TID.X ;  /* 0x0000000000067919 */ /* 0x000ea20000002100 */
[----:B------:R-:W-:Y:S01]  /*1f60*/  USHF.R.U32.HI UR4, URZ, 0x4, UR4 ;  /* 0x000000043f047899 */ /* 0x000fe20008011604 */
[----:B01----:R-:W-:Y:S01]  /*1f70*/  VIADD R0, R19, UR36 ;  /* 0x0000002413007c36 */ /* 0x003fe20008000000 */
[----:B------:R-:W-:Y:S01]  /*1f80*/  UMOV UR25, 0x80000020 ;  /* 0x8000002000197882 */ /* 0x000fe20000000000 */
[----:B------:R-:W-:Y:S01]  /*1f90*/  UMOV UR27, 0x80000020 ;  /* 0x80000020001b7882 */ /* 0x000fe20000000000 */
[----:B------:R-:W-:Y:S01]  /*1fa0*/  ULOP3.LUT UR4, UR4, 0x3fff, URZ, 0xc0, !UPT ;  /* 0x00003fff04047892 */ /* 0x000fe2000f8ec03f */
[----:B------:R-:W0:Y:S01]  /*1fb0*/  LDC R7, c[0x0][0x288] ;  /* 0x0000a200ff077b82 */ /* 0x000e220000000800 */
[----:B------:R-:W-:Y:S01]  /*1fc0*/  UMOV UR24, UR20 ;  /* 0x0000001400187c82 */ /* 0x000fe20008000000 */
[----:B------:R-:W-:Y:S01]  /*1fd0*/  UMOV UR7, 0x80000020 ;  /* 0x8000002000077882 */ /* 0x000fe20000000000 */
[----:B------:R-:W-:Y:S01]  /*1fe0*/  ULOP3.LUT UR48, UR4, 0x10000, URZ, 0xfc, !UPT ;  /* 0x0001000004307892 */ /* 0x000fe2000f8efc3f */
[----:B------:R-:W-:Y:S01]  /*1ff0*/  IMAD.MOV.U32 R5, RZ, RZ, R0 ;  /* 0x000000ffff057224 */ /* 0x000fe200078e0000 */
[----:B------:R-:W-:Y:S01]  /*2000*/  UMOV UR11, 0x80000020 ;  /* 0x80000020000b7882 */ /* 0x000fe20000000000 */
[----:B------:R-:W-:Y:S01]  /*2010*/  UIADD3 UR12, UR20, 0x202, URZ ;  /* 0x00000202140c7890 */ /* 0x000fe2000fffe03f */
[----:B------:R-:W-:Y:S01]  /*2020*/  IMAD.MOV.U32 R9, RZ, RZ, -0xa0 ;  /* 0xffffff60ff097424 */ /* 0x000fe200078e00ff */
[----:B------:R-:W-:Y:S01]  /*2030*/  UIMAD UR28, UR49, 0x780, UR48 ;  /* 0x00000780311c78a4 */ /* 0x000fe2000f8e0230 */
[----:B------:R-:W-:Y:S01]  /*2040*/  UMOV UR13, 0x80000020 ;  /* 0x80000020000d7882 */ /* 0x000fe20000000000 */
[----:B------:R-:W-:-:S02]  /*2050*/  UMOV UR15, 0x80000020 ;  /* 0x80000020000f7882 */ /* 0x000fc40000000000 */
[----:B------:R-:W-:Y:S01]  /*2060*/  UIADD3 UR4, UR28, 0x80, URZ ;  /* 0x000000801c047890 */ /* 0x000fe2000fffe03f */
[----:B------:R-:W-:Y:S01]  /*2070*/  IMAD R9, R104, R9, 0xa1 ;  /* 0x000000a168097424 */ /* 0x000fe200078e0209 */
[----:B------:R-:W-:Y:S02]  /*2080*/  UIADD3 UR5, UR28, 0x100, URZ ;  /* 0x000001001c057890 */ /* 0x000fe4000fffe03f */
[----:B------:R-:W-:Y:S01]  /*2090*/  UMOV UR26, UR28 ;  /* 0x0000001c001a7c82 */ /* 0x000fe20008000000 */
[----:B------:R-:W-:Y:S01]  /*20a0*/  UIADD3 UR6, UR28, 0x2, URZ ;  /* 0x000000021c067890 */ /* 0x000fe2000fffe03f */
[----:B------:R-:W-:Y:S01]  /*20b0*/  QGMMA.64x32x32.F32.E4M3.E4M3 R88, gdesc[UR24], RZ, !UPT, gsb0 ;  /* 0x00600000185879f3 */ /* 0x000fe2000c0008ff */
[----:B------:R-:W-:Y:S01]  /*20c0*/  UMOV UR26, UR4 ;  /* 0x00000004001a7c82 */ /* 0x000fe20008000000 */
[----:B------:R-:W-:Y:S01]  /*20d0*/  UMOV UR27, 0x80000020 ;  /* 0x80000020001b7882 */ /* 0x000fe20000000000 */
[----:B------:R-:W-:Y:S02]  /*20e0*/  UIADD3 UR4, UR28, 0x180, URZ ;  /* 0x000001801c047890 */ /* 0x000fe4000fffe03f */
[----:B------:R-:W-:-:S02]  /*20f0*/  UIADD3 UR8, UR28, 0x82, URZ ;  /* 0x000000821c087890 */ /* 0x000fc4000fffe03f */
[----:B------:R-:W-:Y:S01]  /*2100*/  UIADD3 UR9, UR28, 0x102, URZ ;  /* 0x000001021c097890 */ /* 0x000fe2000fffe03f */
[----:B--2---:R-:W-:Y:S01]  /*2110*/  LOP3.LUT P3, RZ, R6, 0x7f, RZ, 0xc0, !PT ;  /* 0x0000007f06ff7812 */ /* 0x004fe2000786c0ff */
[----:B------:R-:W-:Y:S02]  /*2120*/  UIADD3 UR10, UR28, 0x280, URZ ;  /* 0x000002801c0a7890 */ /* 0x000fe4000fffe03f */
[----:B------:R-:W-:Y:S02]  /*2130*/  UIADD3 UR14, UR28, 0x282, URZ ;  /* 0x000002821c0e7890 */ /* 0x000fe4000fffe03f */
[----:B------:R-:W-:Y:S02]  /*2140*/  UIADD3 UR16, UR20, 0x400, URZ ;  /* 0x0000040014107890 */ /* 0x000fe4000fffe03f */
[----:B------:R-:W-:Y:S01]  /*2150*/  UIADD3 UR18, UR28, 0x500, URZ ;  /* 0x000005001c127890 */ /* 0x000fe2000fffe03f */
[----:B------:R-:W-:Y:S01]  /*2160*/  UMOV UR17, 0x80000020 ;  /* 0x8000002000117882 */ /* 0x000fe20000000000 */
[----:B------:R-:W-:Y:S01]  /*2170*/  UMOV UR19, 0x80000020 ;  /* 0x8000002000137882 */ /* 0x000fe20000000000 */
[----:B------:R-:W-:Y:S01]  /*2180*/  UIADD3 UR22, UR28, 0x502, URZ ;  /* 0x000005021c167890 */ /* 0x000fe2000fffe03f */
[----:B------:R-:W-:Y:S01]  /*2190*/  UMOV UR21, 0x80000020 ;  /* 0x8000002000157882 */ /* 0x000fe20000000000 */
[----:B------:R-:W-:Y:S01]  /*21a0*/  UMOV UR23, 0x80000020 ;  /* 0x8000002000177882 */ /* 0x000fe20000000000 */
[----:B------:R-:W-:Y:S01]  /*21b0*/  ULDC UR53, c[0x0][0x9dc] ;  /* 0x0002770000357ab9 */ /* 0x000fe20000000800 */
[----:B------:R-:W-:-:S02]  /*21c0*/  WARPGROUP.DEPBAR.LE gsb0, 0x0 ;  /* 0x00008000000079c5 */ /* 0x000fc40000010000 */
[----:B------:R-:W-:-:S06]  /*21d0*/  WARPGROUP.ARRIVE ;  /* 0x00000000000079c5 */ /* 0x000fcc0000000000 */
[----:B------:R-:W-:Y:S01]  /*21e0*/  QGMMA.64x32x32.F32.E4M3.E4M3 R72, gdesc[UR24], RZ, !UPT, gsb0 ;  /* 0x00600000184879f3 */ /* 0x000fe2000c0008ff */
[----:B------:R-:W-:Y:S01]  /*21f0*/  UMOV UR26, UR5 ;  /* 0x00000005001a7c82 */ /* 0x000fe20008000000 */
[----:B------:R-:W-:Y:S01]  /*2200*/  UMOV UR27, 0x80000020 ;  /* 0x80000020001b7882 */ /* 0x000fe20000000000 */
[----:B------:R-:W-:Y:S01]  /*2210*/  UIADD3 UR5, UR28, 0x200, URZ ;  /* 0x000002001c057890 */ /* 0x000fe2000fffe03f */
        /* <DEDUP_REMOVED lines=11> */
[----:B------:R-:W-:Y:S01]  /*22d0*/  UMOV UR5, 0x80000020 ;  /* 0x8000002000057882 */ /* 0x000fe20000000000 */
        /* <DEDUP_REMOVED lines=20> */
[----:B------:R-:W-:Y:S02]  /*2420*/  UIADD3 UR8, UR20, 0x200, URZ ;  /* 0x0000020014087890 */ /* 0x000fe4000fffe03f */
[----:B------:R-:W-:Y:S01]  /*2430*/  UIADD3 UR20, UR20, 0x402, URZ ;  /* 0x0000040214147890 */ /* 0x000fe2000fffe03f */
[----:B------:R-:W-:Y:S02]  /*2440*/  WARPGROUP.DEPBAR.LE gsb0, 0x0 ;  /* 0x00008000000079c5 */ /* 0x000fe40000010000 */
[----:B------:R-:W-:-:S06]  /*2450*/  WARPGROUP.ARRIVE ;  /* 0x00000000000079c5 */ /* 0x000fcc0000000000 */
[----:B------:R-:W-:Y:S01]  /*2460*/  QGMMA.64x32x32.F32.E4M3.E4M3 R40, gdesc[UR4], R40, gsb0 ;  /* 0x00600000042879f3 */ /* 0x000fe20008000828 */
[----:B------:R-:W-:Y:S01]  /*2470*/  UMOV UR6, UR9 ;  /* 0x0000000900067c82 */ /* 0x000fe20008000000 */
[----:B------:R-:W-:Y:S01]  /*2480*/  UMOV UR7, 0x80000020 ;  /* 0x8000002000077882 */ /* 0x000fe20000000000 */
[----:B------:R-:W-:Y:S01]  /*2490*/  UMOV UR9, 0x80000020 ;  /* 0x8000002000097882 */ /* 0x000fe20000000000 */
        /* <DEDUP_REMOVED lines=32> */
[----:B------:R-:W-:Y:S02]  /*26a0*/  ULDC UR10, c[0x0][0x448] ;  /* 0x00011200000a7ab9 */ /* 0x000fe40000000800 */
[----:B------:R-:W-:Y:S02]  /*26b0*/  UISETP.NE.AND UP0, UPT, UR10, 0x1, UPT ;  /* 0x000000010a00788c */ /* 0x000fe4000bf05270 */
[----:B------:R-:W-:-:S04]  /*26c0*/  ULOP3.LUT UR10, URZ, UR53, URZ, 0x33, !UPT ;  /* 0x000000353f0a7292 */ /* 0x000fc8000f8e333f */
[----:B------:R-:W-:Y:S02]  /*26d0*/  PLOP3.LUT P1, PT, PT, PT, UP0, 0x80, 0x0 ;  /* 0x000000000000781c */ /* 0x000fe40003f2f008 */
[----:B------:R-:W-:Y:S01]  /*26e0*/  PLOP3.LUT P2, PT, PT, PT, UP0, 0x80, 0x0 ;  /* 0x000000000000781c */ /* 0x000fe20003f4f008 */
        /* <DEDUP_REMOVED lines=71> */
[----:B------:R-:W-:Y:S02]  /*2b60*/  @UP0 ULDC UR6, c[0x0][0x44c] ;  /* 0x0001130000060ab9 */ /* 0x000fe40000000800 */
[----:B------:R-:W-:Y:S01]  /*2b70*/  @P1 IMAD.HI.U32 R4, R0, UR6, RZ ;  /* 0x0000000600041c27 */ /* 0x000fe2000f8e00ff */
[----:B------:R-:W-:-:S03]  /*2b80*/  @UP0 ULDC UR6, c[0x0][0x450] ;  /* 0x0001140000060ab9 */ /* 0x000fc60000000800 */
[----:B------:R-:W-:Y:S01]  /*2b90*/  @!P3 VIADD R0, R3, 0x33440 ;  /* 0x000334400300b836 */ /* 0x000fe20000000000 */
[----:B------:R-:W-:Y:S01]  /*2ba0*/  @P2 SHF.R.U32.HI R5, RZ, UR6, R4 ;  /* 0x00000006ff052c19 */ /* 0x000fe20008011604 */
[----:B------:R-:W-:Y:S01]  /*2bb0*/  ULDC.64 UR6, c[0x0][0x9e0] ;  /* 0x0002780000067ab9 */ /* 0x000fe20000000a00 */
[----:B------:R-:W-:Y:S01]  /*2bc0*/  IMAD R4, R18, -0x2, R9 ;  /* 0xfffffffe12047824 */ /* 0x000fe200078e0209 */
[----:B------:R-:W-:Y:S01]  /*2bd0*/  UISETP.GE.AND UP1, UPT, UR7, 0x1, UPT ;  /* 0x000000010700788c */ /* 0x000fe2000bf26270 */
[----:B------:R-:W-:Y:S01]  /*2be0*/  @!P3 PRMT R0, RZ, 0x654, R0 ;  /* 0x00000654ff00b816 */ /* 0x000fe20000000000 */
[----:B------:R-:W1:Y:S01]  /*2bf0*/  SHFL.IDX PT, R12, R5, RZ, 0x1c1f ;  /* 0x001c1fff050c7589 */ /* 0x000e6200000e0000 */
[----:B------:R-:W-:Y:S02]  /*2c00*/  VIADD R9, R9, 0xffffffff ;  /* 0xffffffff09097836 */ /* 0x000fe40000000000 */
[----:B------:R-:W-:Y:S01]  /*2c10*/  VIADD R10, R4, 0xffffffff ;  /* 0xffffffff040a7836 */ /* 0x000fe20000000000 */
[----:B------:R-:W-:Y:S01]  /*2c20*/  PLOP3.LUT P1, PT, PT, PT, UP1, 0x40, 0x0 ;  /* 0x000000000000781c */ /* 0x000fe20003f2e818 */
[----:B------:R-:W-:-:S02]  /*2c30*/  WARPGROUP.DEPBAR.LE gsb0, 0x0 ;  /* 0x00008000000079c5 */ /* 0x000fc40000010000 */
        /* <DEDUP_REMOVED lines=8> */
[----:B------:R2:W-:Y:S02]  /*2cc0*/  @!P3 SYNCS.ARRIVE.TRANS64.RED.A1T0 RZ, [R0+URZ], RZ ;  /* 0x000000ff00ffb9a7 */ /* 0x0005e4000810043f */
[----:B--2---:R-:W-:-:S04]  /*2cd0*/  IMAD R0, R104, -0xa0, R17 ;  /* 0xffffff6068007824 */ /* 0x004fc800078e0211 */
[----:B------:R-:W-:Y:S01]  /*2ce0*/  VIADD R3, R0, 0xa0 ;  /* 0x000000a000037836 */ /* 0x000fe20000000000 */
[----:B0-----:R-:W-:-:S03]  /*2cf0*/  IADD3 R0, R4, -R7, R17 ;  /* 0x8000000704007210 */ /* 0x001fc60007ffe011 */
[----:B------:R-:W-:Y:S02]  /*2d00*/  IMAD R6, R18, -0x2, R3 ;  /* 0xfffffffe12067824 */ /* 0x000fe400078e0203 */
[C---:B------:R-:W-:Y:S02]  /*2d10*/  VIADD R11, R0.reuse, UR6 ;  /* 0x00000006000b7c36 */ /* 0x040fe40008000000 */
[----:B------:R-:W-:-:S03]  /*2d20*/  VIADD R8, R0, UR10 ;  /* 0x0000000a00087c36 */ /* 0x000fc60008000000 */
[----:B-1----:R-:W-:Y:S01]  /*2d30*/  VIADDMNMX R0, R12, R11, R6, PT ;  /* 0x0000000b0c007246 */ /* 0x002fe20003800106 */
[----:B------:R-:W-:Y:S01]  /*2d40*/  IMAD.IADD R3, R8, 0x1, R12 ;  /* 0x0000000108037824 */ /* 0x000fe200078e020c */
[----:B------:R-:W-:Y:S06]  /*2d50*/  @P1 BRA `(.L_x_3883) ;  /* 0x0000000000541947 */ /* 0x000fec0003800000 */
[----:B------:R-:W-:Y:S01]  /*2d60*/  IADD3 R4, R17, -R7, R12 ;  /* 0x8000000711047210 */ /* 0x000fe20007ffe00c */
[----:B------:R-:W-:Y:S03]  /*2d70*/  BSSY B0, `(.L_x_3884) ;  /* 0x0000010000007945 */ /* 0x000fe60003800000 */
        /* <DEDUP_REMOVED lines=10> */
.L_x_3885:
[----:B------:R-:W-:-:S06]  /*2e20*/  UISETP.NE.AND UP2, UPT, UR7, 0x1, UPT ;  /* 0x000000010700788c */ /* 0x000fcc000bf45270 */
[----:B------:R-:W-:-:S05]  /*2e30*/  PLOP3.LUT P1, PT, PT, PT, UP2, 0x80, 0x0 ;  /* 0x000000000000781c */ /* 0x000fca0003f2f028 */
[----:B------:R-:W-:-:S08]  /*2e40*/  @UP2 ULDC.64 UR10, c[0x0][0x9e8] ;  /* 0x00027a00000a2ab9 */ /* 0x000fd00000000a00 */
[----:B------:R-:W-:-:S05]  /*2e50*/  @P1 IMAD.HI.U32 R12, R4, UR10, RZ ;  /* 0x0000000a040c1c27 */ /* 0x000fca000f8e00ff */
[----:B------:R-:W-:-:S07]  /*2e60*/  @P1 SHF.R.U32.HI R4, RZ, UR11, R12 ;  /* 0x0000000bff041c19 */ /* 0x000fce000801160c */
.L_x_3886:
[----:B------:R-:W-:Y:S05]  /*2e70*/  BSYNC B0 ;  /* 0x0000000000007941 */ /* 0x000fea0003800000 */
.L_x_3884:
[----:B------:R-:W-:-:S05]  /*2e80*/  IMAD R4, R4, UR7, R10 ;  /* 0x0000000704047c24 */ /* 0x000fca000f8e020a */
[----:B------:R-:W-:Y:S02]  /*2e90*/  VIMNMX R3, R3, R4, !PT ;  /* 0x0000000403037248 */ /* 0x000fe40007fe0100 */
[----:B------:R-:W-:-:S07]  /*2ea0*/  VIADDMNMX R0, R4, UR7, R0, PT ;  /* 0x0000000704007c46 */ /* 0x000fce000b800100 */
.L_x_3883:
[C---:B------:R-:W-:Y:S01]  /*2eb0*/  ISETP.GE.AND P1, PT, R9.reuse, 0x2, PT ;  /* 0x000000020900780c */ /* 0x040fe20003f26270 */
[----:B------:R-:W0:Y:S01]  /*2ec0*/  SHFL.IDX PT, R12, R5, 0x1, 0x1c1f ;  /* 0x003c1f00050c7f89 */ /* 0x000e2200000e0000 */
[----:B------:R-:W-:Y:S02]  /*2ed0*/  ISETP.GE.AND P3, PT, R9, 0xa, PT ;  /* 0x0000000a0900780c */ /* 0x000fe40003f66270 */
[----:B------:R-:W-:Y:S02]  /*2ee0*/  P2R R15, PR, RZ, 0x2 ;  /* 0x00000002ff0f7803 */ /* 0x000fe40000000000 */
[----:B------:R-:W-:Y:S02]  /*2ef0*/  ISETP.GT.AND P1, PT, R3, 0x1, !P1 ;  /* 0x000000010300780c */ /* 0x000fe40004f24270 */
[----:B------:R-:W-:Y:S02]  /*2f00*/  ISETP.GE.AND P2, PT, R9, 0x9, PT ;  /* 0x000000090900780c */ /* 0x000fe40003f46270 */
[----:B------:R-:W-:-:S02]  /*2f10*/  ISETP.LT.OR P1, PT, R0, 0x2, P1 ;  /* 0x000000020000780c */ /* 0x000fc40000f21670 */
[----:B------:R-:W-:Y:S02]  /*2f20*/  P2R R20, PR, RZ, 0x4 ;  /* 0x00000004ff147803 */ /* 0x000fe40000000000 */
[----:B------:R-:W-:Y:S02]  /*2f30*/  FSEL R89, R89, -INF , !P1 ;  /* 0xff80000059597808 */ /* 0x000fe40004800000 */
[C---:B------:R-:W-:Y:S02]  /*2f40*/  ISETP.GT.AND P1, PT, R3.reuse, 0x9, !P3 ;  /* 0x000000090300780c */ /* 0x040fe40005f24270 */
[----:B------:R-:W-:Y:S02]  /*2f50*/  P2R R21, PR, RZ, 0x8 ;  /* 0x00000008ff157803 */ /* 0x000fe40000000000 */
[----:B------:R-:W-:Y:S02]  /*2f60*/  ISETP.LT.OR P1, PT, R0, 0xa, P1 ;  /* 0x0000000a0000780c */ /* 0x000fe40000f21670 */
[----:B------:R-:W-:-:S02]  /*2f70*/  ISETP.GT.AND P2, PT, R3, 0x8, !P2 ;  /* 0x000000080300780c */ /* 0x000fc40005744270 */
[----:B------:R-:W-:Y:S01]  /*2f80*/  ISETP.GE.AND P3, PT, R9, 0x11, PT ;  /* 0x000000110900780c */ /* 0x000fe20003f66270 */
[----:B0-----:R-:W-:Y:S01]  /*2f90*/  IMAD.IADD R4, R8, 0x1, R12 ;  /* 0x0000000108047824 */ /* 0x001fe200078e020c */
[----:B------:R-:W-:Y:S02]  /*2fa0*/  FSEL R93, R93, -INF , !P1 ;  /* 0xff8000005d5d7808 */ /* 0x000fe40004800000 */
[----:B------:R-:W-:Y:S02]  /*2fb0*/  ISETP.LT.OR P2, PT, R0, 0x9, P2 ;  /* 0x000000090000780c */ /* 0x000fe40001741670 */
[----:B------:R-:W-:Y:S02]  /*2fc0*/  ISETP.GT.AND P1, PT, R3, 0x10, !P3 ;  /* 0x000000100300780c */ /* 0x000fe40005f24270 */
[----:B------:R-:W-:Y:S02]  /*2fd0*/  FSEL R92, R92, -INF , !P2 ;  /* 0xff8000005c5c7808 */ /* 0x000fe40005000000 */
        /* <DEDUP_REMOVED lines=16> */
[----:B------:R-:W-:Y:S02]  /*30e0*/  P2R R106, PR, RZ, 0x8 ;  /* 0x00000008ff6a7803 */ /* 0x000fe40000000000 */
[----:B------:R-:W-:Y:S02]  /*30f0*/  FSEL R101, R101, -INF , !P1 ;  /* 0xff80000065657808 */ /* 0x000fe40004800000 */
[----:B------:R-:W-:-:S02]  /*3100*/  ISETP.GE.AND P1, PT, R9, 0x21, PT ;  /* 0x000000210900780c */ /* 0x000fc40003f26270 */
[----:B------:R-:W-:Y:S02]  /*3110*/  ISETP.GE.AND P3, PT, R9, 0x22, PT ;  /* 0x000000220900780c */ /* 0x000fe40003f66270 */
[----:B------:R-:W-:Y:S02]  /*3120*/  ISETP.GT.AND P2, PT, R3, 0x20, !P1 ;  /* 0x000000200300780c */ /* 0x000fe40004f44270 */
[----:B------:R-:W-:Y:S02]  /*3130*/  P2R R110, PR, RZ, 0x8 ;  /* 0x00000008ff6e7803 */ /* 0x000fe40000000000 */
[----:B------:R-:W-:Y:S02]  /*3140*/  ISETP.LT.OR P2, PT, R0, 0x21, P2 ;  /* 0x000000210000780c */ /* 0x000fe40001741670 */
[----:B------:R-:W-:Y:S02]  /*3150*/  ISETP.GE.AND P4, PT, R9, 0x31, PT ;  /* 0x000000310900780c */ /* 0x000fe40003f86270 */
[----:B------:R-:W-:-:S02]  /*3160*/  FSEL R72, R72, -INF , !P2 ;  /* 0xff80000048487808 */ /* 0x000fc40005000000 */
[----:B------:R-:W-:Y:S02]  /*3170*/  ISETP.GT.AND P2, PT, R3, 0x21, !P3 ;  /* 0x000000210300780c */ /* 0x000fe40005f44270 */
[----:B------:R-:W-:Y:S02]  /*3180*/  ISETP.GE.AND P3, PT, R9, 0x29, PT ;  /* 0x000000290900780c */ /* 0x000fe40003f66270 */
[----:B------:R-:W-:Y:S02]  /*3190*/  ISETP.LT.OR P2, PT, R0, 0x22, P2 ;  /* 0x000000220000780c */ /* 0x000fe40001741670 */
[----:B------:R-:W-:Y:S02]  /*31a0*/  P2R R111, PR, RZ, 0x8 ;  /* 0x00000008ff6f7803 */ /* 0x000fe40000000000 */
[----:B------:R-:W-:Y:S02]  /*31b0*/  FSEL R73, R73, -INF , !P2 ;  /* 0xff80000049497808 */ /* 0x000fe40005000000 */
[----:B------:R-:W-:-:S02]  /*31c0*/  ISETP.GT.AND P2, PT, R3, 0x28, !P3 ;  /* 0x000000280300780c */ /* 0x000fc40005f44270 */
[----:B------:R-:W-:Y:S02]  /*31d0*/  P2R R112, PR, RZ, 0x10 ;  /* 0x00000010ff707803 */ /* 0x000fe40000000000 */
[----:B------:R-:W-:-:S04]  /*31e0*/  ISETP.LT.OR P2, PT, R0, 0x29, P2 ;  /* 0x000000290000780c */ /* 0x000fc80001741670 */
[----:B------:R-:W-:Y:S02]  /*31f0*/  FSEL R76, R76, -INF , !P2 ;  /* 0xff8000004c4c7808 */ /* 0x000fe40005000000 */
[----:B------:R-:W-:-:S04]  /*3200*/  ISETP.GE.AND P2, PT, R9, 0x2a, PT ;  /* 0x0000002a0900780c */ /* 0x000fc80003f46270 */
[----:B------:R-:W-:-:S04]  /*3210*/  ISETP.GT.AND P3, PT, R3, 0x29, !P2 ;  /* 0x000000290300780c */ /* 0x000fc80005764270 */
[----:B------:R-:W-:-:S04]  /*3220*/  ISETP.LT.OR P3, PT, R0, 0x2a, P3 ;  /* 0x0000002a0000780c */ /* 0x000fc80001f61670 */
[----:B------:R-:W-:Y:S02]  /*3230*/  FSEL R77, R77, -INF , !P3 ;  /* 0xff8000004d4d7808 */ /* 0x000fe40005800000 */
[----:B------:R-:W-:Y:S02]  /*3240*/  ISETP.GT.AND P3, PT, R3, 0x30, !P4 ;  /* 0x000000300300780c */ /* 0x000fe40006764270 */
[----:B------:R-:W-:Y:S02]  /*3250*/  ISETP.GE.AND P4, PT, R9, 0x32, PT ;  /* 0x000000320900780c */ /* 0x000fe40003f86270 */
[----:B------:R-:W-:Y:S02]  /*3260*/  ISETP.LT.OR P3, PT, R0, 0x31, P3 ;  /* 0x000000310000780c */ /* 0x000fe40001f61670 */
[----:B------:R-:W-:Y:S02]  /*3270*/  P2R R113, PR, RZ, 0x10 ;  /* 0x00000010ff717803 */ /* 0x000fe40000000000 */
[----:B------:R-:W-:-:S02]  /*3280*/  FSEL R80, R80, -INF , !P3 ;  /* 0xff80000050507808 */ /* 0x000fc40005800000 */
[----:B------:R-:W-:Y:S02]  /*3290*/  ISETP.GT.AND P3, PT, R3, 0x31, !P4 ;  /* 0x000000310300780c */ /* 0x000fe40006764270 */
[----:B------:R-:W-:Y:S02]  /*32a0*/  ISETP.GE.AND P4, PT, R9, 0x39, PT ;  /* 0x000000390900780c */ /* 0x000fe40003f86270 */
[----:B------:R-:W-:Y:S02]  /*32b0*/  ISETP.LT.OR P3, PT, R0, 0x32, P3 ;  /* 0x000000320000780c */ /* 0x000fe40001f61670 */
[----:B------:R-:W-:Y:S02]  /*32c0*/  P2R R114, PR, RZ, 0x10 ;  /* 0x00000010ff727803 */ /* 0x000fe40000000000 */
[----:B------:R-:W-:Y:S02]  /*32d0*/  FSEL R81, R81, -INF , !P3 ;  /* 0xff80000051517808 */ /* 0x000fe40005800000 */
[----:B------:R-:W-:-:S02]  /*32e0*/  ISETP.GT.AND P3, PT, R3, 0x38, !P4 ;  /* 0x000000380300780c */ /* 0x000fc40006764270 */
[----:B------:R-:W-:Y:S02]  /*32f0*/  ISETP.GE.AND P4, PT, R9, 0x3a, PT ;  /* 0x0000003a0900780c */ /* 0x000fe40003f86270 */
[----:B------:R-:W-:Y:S02]  /*3300*/  ISETP.LT.OR P3, PT, R0, 0x39, P3 ;  /* 0x000000390000780c */ /* 0x000fe40001f61670 */
[----:B------:R-:W-:Y:S02]  /*3310*/  P2R R115, PR, RZ, 0x10 ;  /* 0x00000010ff737803 */ /* 0x000fe40000000000 */
[----:B------:R-:W-:Y:S02]  /*3320*/  FSEL R84, R84, -INF , !P3 ;  /* 0xff80000054547808 */ /* 0x000fe40005800000 */
[----:B------:R-:W-:Y:S02]  /*3330*/  ISETP.GT.AND P3, PT, R3, 0x39, !P4 ;  /* 0x000000390300780c */ /* 0x000fe40006764270 */
[----:B------:R-:W-:-:S02]  /*3340*/  ISETP.GE.AND P4, PT, R9, 0x41, PT ;  /* 0x000000410900780c */ /* 0x000fc40003f86270 */
[C---:B------:R-:W-:Y:S02]  /*3350*/  ISETP.LT.OR P3, PT, R0.reuse, 0x3a, P3 ;  /* 0x0000003a0000780c */ /* 0x040fe40001f61670 */
[----:B------:R-:W-:Y:S02]  /*3360*/  P2R R116, PR, RZ, 0x10 ;  /* 0x00000010ff747803 */ /* 0x000fe40000000000 */
[----:B------:R-:W-:Y:S02]  /*3370*/  FSEL R85, R85, -INF , !P3 ;  /* 0xff80000055557808 */ /* 0x000fe40005800000 */
[----:B------:R-:W-:Y:S02]  /*3380*/  ISETP.GT.AND P3, PT, R3, 0x40, !P4 ;  /* 0x000000400300780c */ /* 0x000fe40006764270 */
[----:B------:R-:W-:Y:S02]  /*3390*/  ISETP.GE.AND P4, PT, R9, 0x42, PT ;  /* 0x000000420900780c */ /* 0x000fe40003f86270 */
[----:B------:R-:W-:-:S02]  /*33a0*/  ISETP.LT.OR P3, PT, R0, 0x41, P3 ;  /* 0x000000410000780c */ /* 0x000fc40001f61670 */
[----:B------:R-:W-:Y:S02]  /*33b0*/  P2R R117, PR, RZ, 0x10 ;  /* 0x00000010ff757803 */ /* 0x000fe40000000000 */
[----:B------:R-:W-:Y:S02]  /*33c0*/  FSEL R56, R56, -INF , !P3 ;  /* 0xff80000038387808 */ /* 0x000fe40005800000 */
[----:B------:R-:W-:Y:S02]  /*33d0*/  ISETP.GT.AND P3, PT, R3, 0x41, !P4 ;  /* 0x000000410300780c */ /* 0x000fe40006764270 */
[----:B------:R-:W-:Y:S02]  /*33e0*/  ISETP.GE.AND P4, PT, R9, 0x49, PT ;  /* 0x000000490900780c */ /* 0x000fe40003f86270 */
[----:B------:R-:W-:Y:S02]  /*33f0*/  ISETP.LT.OR P3, PT, R0, 0x42, P3 ;  /* 0x000000420000780c */ /* 0x000fe40001f61670 */
[----:B------:R-:W-:-:S02]  /*3400*/  P2R R118, PR, RZ, 0x10 ;  /* 0x00000010ff767803 */ /* 0x000fc40000000000 */
        /* <DEDUP_REMOVED lines=111> */
[----:B------:R-:W-:Y:S02]  /*3b00*/  FSEL R37, R37, -INF , !P6 ;  /* 0xff80000025257808 */ /* 0x000fe40007000000 */
[----:B------:R-:W-:-:S13]  /*3b10*/  PLOP3.LUT P6, PT, PT, PT, UP1, 0x40, 0x0 ;  /* 0x000000000000781c */ /* 0x000fda0003fce818 */
[----:B------:R-:W-:Y:S05]  /*3b20*/  @P6 BRA `(.L_x_3887) ;  /* 0x00000000005c6947 */ /* 0x000fea0003800000 */
        /* <DEDUP_REMOVED lines=13> */
.L_x_3889:
[----:B------:R-:W-:-:S06]  /*3c00*/  UISETP.NE.AND UP2, UPT, UR7, 0x1, UPT ;  /* 0x000000010700788c */ /* 0x000fcc000bf45270 */
[----:B------:R-:W-:-:S05]  /*3c10*/  PLOP3.LUT P6, PT, PT, PT, UP2, 0x80, 0x0 ;  /* 0x000000000000781c */ /* 0x000fca0003fcf028 */
[----:B------:R-:W-:-:S08]  /*3c20*/  @UP2 ULDC.64 UR10, c[0x0][0x9e8] ;  /* 0x00027a00000a2ab9 */ /* 0x000fd00000000a00 */
[----:B------:R-:W-:Y:S01]  /*3c30*/  @P6 IMAD.HI.U32 R5, R3, UR10, RZ ;  /* 0x0000000a03056c27 */ /* 0x000fe2000f8e00ff */
[----:B------:R-:W-:-:S13]  /*3c40*/  PLOP3.LUT P6, PT, PT, PT, UP2, 0x80, 0x0 ;  /* 0x000000000000781c */ /* 0x000fda0003fcf028 */
[----:B------:R-:W-:-:S07]  /*3c50*/  @P6 SHF.R.U32.HI R3, RZ, UR11, R5 ;  /* 0x0000000bff036c19 */ /* 0x000fce0008011605 */
.L_x_3890:
[----:B------:R-:W-:Y:S05]  /*3c60*/  BSYNC B0 ;  /* 0x0000000000007941 */ /* 0x000fea0003800000 */
.L_x_3888:
[----:B------:R-:W-:-:S05]  /*3c70*/  IMAD R3, R3, UR7, R10 ;  /* 0x0000000703037c24 */ /* 0x000fca000f8e020a */
[----:B------:R-:W-:Y:S02]  /*3c80*/  VIMNMX R4, R4, R3, !PT ;  /* 0x0000000304047248 */ /* 0x000fe40007fe0100 */
[----:B------:R-:W-:-:S07]  /*3c90*/  VIADDMNMX R0, R3, UR7, R0, PT ;  /* 0x0000000703007c46 */ /* 0x000fce000b800100 */
.L_x_3887:
[C---:B------:R-:W-:Y:S01]  /*3ca0*/  ISETP.GT.AND P1, PT, R4.reuse, 0x20, !P1 ;  /* 0x000000200400780c */ /* 0x040fe20004f24270 */
[----:B------:R-:W-:Y:S01]  /*3cb0*/  IMAD.U32 R10, RZ, RZ, UR37 ;  /* 0x00000025ff0a7e24 */ /* 0x000fe2000f8e00ff */
[----:B------:R-:W-:Y:S01]  /*3cc0*/  ISETP.GT.AND P2, PT, R4, 0x29, !P2 ;  /* 0x000000290400780c */ /* 0x000fe20005744270 */
[----:B------:R-:W-:Y:S01]  /*3cd0*/  @UP0 ULDC UR10, c[0x0][0x44c] ;  /* 0x00011300000a0ab9 */ /* 0x000fe20000000800 */
[C---:B------:R-:W-:Y:S01]  /*3ce0*/  ISETP.LT.OR P1, PT, R0.reuse, 0x21, P1 ;  /* 0x000000210000780c */ /* 0x040fe20000f21670 */
[----:B------:R-:W-:Y:S01]  /*3cf0*/  UIMAD.WIDE.U32 UR10, UR36, UR10, URZ ;  /* 0x0000000a240a72a5 */ /* 0x000fe2000f8e003f */
[----:B------:R-:W-:Y:S01]  /*3d00*/  ISETP.LT.OR P2, PT, R0, 0x2a, P2 ;  /* 0x0000002a0000780c */ /* 0x000fe20001741670 */
[----:B------:R-:W-:Y:S01]  /*3d10*/  @UP0 ULDC UR18, c[0x0][0x450] ;  /* 0x0001140000120ab9 */ /* 0x000fe20000000800 */
[----:B------:R-:W-:Y:S01]  /*3d20*/  FSEL R74, R74, -INF , !P1 ;  /* 0xff8000004a4a7808 */ /* 0x000fe20004800000 */
[----:B------:R-:W-:Y:S01]  /*3d30*/  UMOV UR14, UR36 ;  /* 0x00000024000e7c82 */ /* 0x000fe20008000000 */
[----:B------:R-:W-:Y:S01]  /*3d40*/  ISETP.NE.AND P1, PT, R110, RZ, PT ;  /* 0x000000ff6e00720c */ /* 0x000fe20003f25270 */
[----:B------:R-:W-:Y:S01]  /*3d50*/  @UP0 USHF.R.U32.HI UR14, URZ, UR18, UR11 ;  /* 0x000000123f0e0299 */ /* 0x000fe2000801160b */
[----:B------:R-:W-:-:S02]  /*3d60*/  FSEL R79, R79, -INF , !P2 ;  /* 0xff8000004f4f7808 */ /* 0x000fc40005000000 */
[----:B------:R-:W-:Y:S02]  /*3d70*/  ISETP.GT.AND P1, PT, R4, 0x21, !P1 ;  /* 0x000000210400780c */ /* 0x000fe40004f24270 */
[----:B------:R-:W-:Y:S02]  /*3d80*/  ISETP.NE.AND P2, PT, R118, RZ, PT ;  /* 0x000000ff7600720c */ /* 0x000fe40003f45270 */
[----:B------:R-:W-:Y:S02]  /*3d90*/  ISETP.LT.OR P1, PT, R0, 0x22, P1 ;  /* 0x000000220000780c */ /* 0x000fe40000f21670 */
[----:B------:R-:W-:Y:S02]  /*3da0*/  ISETP.NE.AND P6, PT, R119, RZ, PT ;  /* 0x000000ff7700720c */ /* 0x000fe40003fc5270 */
        /* <DEDUP_REMOVED lines=29> */
[----:B------:R-:W-:Y:S02]  /*3f80*/  ISETP.NE.AND P1, PT, R115, RZ, PT ;  /* 0x000000ff7300720c */ /* 0x000fe40003f25270 */
[----:B------:R-:W-:Y:S02]  /*3f90*/  FMNMX.FTZ R3, R81, R6, !PT ;  /* 0x0000000651037209 */ /* 0x000fe40007810000 */
[----:B------:R-:W-:-:S02]  /*3fa0*/  ISETP.GT.AND P1, PT, R4, 0x39, !P1 ;  /* 0x000000390400780c */ /* 0x000fc40004f24270 */
[----:B------:R-:W-:Y:S02]  /*3fb0*/  FMNMX.FTZ R6, R84, R3, !PT ;  /* 0x0000000354067209 */ /* 0x000fe40007810000 */
[----:B------:R-:W-:Y:S02]  /*3fc0*/  ISETP.LT.OR P1, PT, R0, 0x3a, P1 ;  /* 0x0000003a0000780c */ /* 0x000fe40000f21670 */
[----:B------:R-:W-:Y:S02]  /*3fd0*/  FMNMX.FTZ R3, R85, R6, !PT ;  /* 0x0000000655037209 */ /* 0x000fe40007810000 */
[----:B------:R-:W-:Y:S02]  /*3fe0*/  FSEL R87, R87, -INF , !P1 ;  /* 0xff80000057577808 */ /* 0x000fe40004800000 */
[----:B------:R-:W-:Y:S02]  /*3ff0*/  ISETP.NE.AND P1, PT, R116, RZ, PT ;  /* 0x000000ff7400720c */ /* 0x000fe40003f25270 */
[----:B------:R-:W-:-:S02]  /*4000*/  FMNMX.FTZ R6, R56, R3, !PT ;  /* 0x0000000338067209 */ /* 0x000fc40007810000 */
        /* <DEDUP_REMOVED lines=13> */
[----:B------:R-:W-:Y:S02]  /*40e0*/  ISETP.NE.AND P2, PT, R129, RZ, PT ;  /* 0x000000ff8100720c */ /* 0x000fe40003f45270 */
[----:B------:R-:W-:Y:S02]  /*40f0*/  ISETP.LT.OR P1, PT, R0, 0x49, P1 ;  /* 0x000000490000780c */ /* 0x000fe40000f21670 */
[----:B------:R-:W-:Y:S02]  /*4100*/  FMNMX.FTZ R6, R68, R3, !PT ;  /* 0x0000000344067209 */ /* 0x000fe40007810000 */
[----:B------:R-:W-:Y:S02]  /*4110*/  FSEL R62, R62, -INF , !P1 ;  /* 0xff8000003e3e7808 */ /* 0x000fe40004800000 */
[----:B------:R-:W-:-:S02]  /*4120*/  ISETP.GT.AND P1, PT, R4, 0x49, !P6 ;  /* 0x000000490400780c */ /* 0x000fc40007724270 */
[----:B------:R-:W-:Y:S02]  /*4130*/  ISETP.NE.AND P6, PT, R130, RZ, PT ;  /* 0x000000ff8200720c */ /* 0x000fe40003fc5270 */
        /* <DEDUP_REMOVED lines=41> */
[----:B------:R-:W-:Y:S01]  /*43d0*/  ISETP.GT.AND P3, PT, R4, 0x90, !P3 ;  /* 0x000000900400780c */ /* 0x000fe20005f64270 */
[----:B------:R-:W0:Y:S01]  /*43e0*/  SHFL.BFLY PT, R3, R6, 0x2, 0x1f ;  /* 0x0c401f0006037f89 */ /* 0x000e2200000e0000 */
[----:B------:R-:W-:Y:S02]  /*43f0*/  ISETP.LT.OR P1, PT, R0, 0x62, P1 ;  /* 0x000000620000780c */ /* 0x000fe40000f21670 */
[----:B------:R-:W-:Y:S02]  /*4400*/  ISETP.GT.AND P4, PT, R4, 0x91, !P4 ;  /* 0x000000910400780c */ /* 0x000fe40006784270 */
[----:B------:R-:W-:Y:S02]  /*4410*/  FSEL R43, R43, -INF , !P1 ;  /* 0xff8000002b2b7808 */ /* 0x000fe40004800000 */
[----:B------:R-:W-:Y:S02]  /*4420*/  ISETP.NE.AND P1, PT, R126, RZ, PT ;  /* 0x000000ff7e00720c */ /* 0x000fe40003f25270 */
[----:B------:R-:W-:-:S02]  /*4430*/  ISETP.LT.OR P3, PT, R0, 0x91, P3 ;  /* 0x000000910000780c */ /* 0x000fc40001f61670 */
[C---:B------:R-:W-:Y:S02]  /*4440*/  ISETP.GT.AND P1, PT, R4.reuse, 0x68, !P1 ;  /* 0x000000680400780c */ /* 0x040fe40004f24270 */
[----:B------:R-:W-:Y:S02]  /*4450*/  ISETP.GT.AND P5, PT, R4, 0x98, !P5 ;  /* 0x000000980400780c */ /* 0x000fe40006fa4270 */
[C---:B------:R-:W-:Y:S02]  /*4460*/  ISETP.LT.OR P1, PT, R0.reuse, 0x69, P1 ;  /* 0x000000690000780c */ /* 0x040fe40000f21670 */
[----:B------:R-:W-:Y:S02]  /*4470*/  ISETP.LT.OR P4, PT, R0, 0x92, P4 ;  /* 0x000000920000780c */ /* 0x000fe40002781670 */
[----:B------:R-:W-:Y:S02]  /*4480*/  FSEL R46, R46, -INF , !P1 ;  /* 0xff8000002e2e7808 */ /* 0x000fe40004800000 */
[----:B------:R-:W-:-:S02]  /*4490*/  ISETP.NE.AND P1, PT, R127, RZ, PT ;  /* 0x000000ff7f00720c */ /* 0x000fc40003f25270 */
[----:B------:R-:W-:Y:S02]  /*44a0*/  FSEL R34, R34, -INF , !P3 ;  /* 0xff80000022227808 */ /* 0x000fe40005800000 */
[----:B------:R-:W-:Y:S02]  /*44b0*/  ISETP.GT.AND P1, PT, R4, 0x69, !P1 ;  /* 0x000000690400780c */ /* 0x000fe40004f24270 */
[----:B0-----:R-:W-:Y:S02]  /*44c0*/  FMNMX.FTZ R8, R6, R3, !PT ;  /* 0x0000000306087209 */ /* 0x001fe40007810000 */
[C---:B------:R-:W-:Y:S02]  /*44d0*/  ISETP.LT.OR P1, PT, R0.reuse, 0x6a, P1 ;  /* 0x0000006a0000780c */ /* 0x040fe40000f21670 */
[----:B------:R-:W-:Y:S01]  /*44e0*/  ISETP.LT.OR P5, PT, R0, 0x99, P5 ;  /* 0x000000990000780c */ /* 0x000fe20002fa1670 */
[----:B------:R-:W0:Y:S01]  /*44f0*/  SHFL.BFLY PT, R3, R8, 0x1, 0x1f ;  /* 0x0c201f0008037f89 */ /* 0x000e2200000e0000 */
[----:B------:R-:W-:-:S02]  /*4500*/  FSEL R47, R47, -INF , !P1 ;  /* 0xff8000002f2f7808 */ /* 0x000fc40004800000 */
[----:B------:R-:W-:Y:S02]  /*4510*/  ISETP.NE.AND P1, PT, R128, RZ, PT ;  /* 0x000000ff8000720c */ /* 0x000fe40003f25270 */
[----:B------:R-:W-:Y:S02]  /*4520*/  FSEL R35, R35, -INF , !P4 ;  /* 0xff80000023237808 */ /* 0x000fe40006000000 */
[----:B------:R-:W-:Y:S02]  /*4530*/  ISETP.GT.AND P1, PT, R4, 0x70, !P1 ;  /* 0x000000700400780c */ /* 0x000fe40004f24270 */
[----:B------:R-:W-:Y:S02]  /*4540*/  R2UR UR15, R105 ;  /* 0x00000000690f72ca */ /* 0x000fe400000e0000 */
[----:B------:R-:W-:-:S04]  /*4550*/  ISETP.LT.OR P1, PT, R0, 0x71, P1 ;  /* 0x000000710000780c */ /* 0x000fc80000f21670 */
[----:B------:R-:W-:Y:S02]  /*4560*/  FSEL R50, R50, -INF , !P1 ;  /* 0xff80000032327808 */ /* 0x000fe40004800000 */
[----:B------:R-:W-:Y:S02]  /*4570*/  ISETP.GT.AND P1, PT, R4, 0x71, !P2 ;  /* 0x000000710400780c */ /* 0x000fe40005724270 */
[----:B------:R-:W-:Y:S02]  /*4580*/  ISETP.NE.AND P2, PT, R132, RZ, PT ;  /* 0x000000ff8400720c */ /* 0x000fe40003f45270 */
[----:B------:R-:W-:Y:S01]  /*4590*/  ISETP.LT.OR P1, PT, R0, 0x72, P1 ;  /* 0x000000720000780c */ /* 0x000fe20000f21670 */
[----:B------:R-:W-:Y:S01]  /*45a0*/  UIADD3 UR10, UR15, UR14, URZ ;  /* 0x0000000e0f0a7290 */ /* 0x000fe2000fffe03f */
[----:B0-----:R-:W-:Y:S02]  /*45b0*/  FMNMX.FTZ R3, R8, R3, !PT ;  /* 0x0000000308037209 */ /* 0x001fe40007810000 */
[----:B------:R-:W-:Y:S01]  /*45c0*/  FSEL R51, R51, -INF , !P1 ;  /* 0xff80000033337808 */ /* 0x000fe20004800000 */
[----:B------:R-:W-:Y:S01]  /*45d0*/  UIADD3 UR6, UR10, UR6, URZ ;  /* 0x000000060a067290 */ /* 0x000fe2000fffe03f */
[----:B------:R-:W-:Y:S01]  /*45e0*/  ISETP.GT.AND P1, PT, R4, 0x78, !P6 ;  /* 0x000000780400780c */ /* 0x000fe20007724270 */
[----:B------:R-:W-:-:S01]  /*45f0*/  FFMA.FTZ R5, R3, R10, -8 ;  /* 0xc100000003057423 */ /* 0x000fc2000001000a */
[----:B------:R-:W-:-:S02]  /*4600*/  ISETP.NE.AND P6, PT, R133, RZ, PT ;  /* 0x000000ff8500720c */ /* 0x000fc40003fc5270 */
        /* <DEDUP_REMOVED lines=35> */
[----:B------:R-:W-:-:S04]  /*4840*/  ISETP.GT.AND P1, PT, R4, RZ, !P1 ;  /* 0x000000ff0400720c */ /* 0x000fc80004f24270 */
[----:B------:R-:W-:-:S04]  /*4850*/  ISETP.LT.OR P1, PT, R0, 0x1, P1 ;  /* 0x000000010000780c */ /* 0x000fc80000f21670 */
[----:B------:R-:W-:Y:S02]  /*4860*/  FSEL R90, R90, -INF , !P1 ;  /* 0xff8000005a5a7808 */ /* 0x000fe40004800000 */
        /* <DEDUP_REMOVED lines=10> */
[----:B------:R-:W-:-:S02]  /*4910*/  FSETP.NEU.FTZ.AND P1, PT, R3, -INF , PT ;  /* 0xff8000000300780b */ /* 0x000fc40003f3d000 */
[----:B------:R-:W-:Y:S02]  /*4920*/  FMNMX.FTZ R21, R99, R20, !PT ;  /* 0x0000001463157209 */ /* 0x000fe40007810000 */
[----:B------:R-:W-:Y:S02]  /*4930*/  FSEL R88, R5, RZ, P1 ;  /* 0x000000ff05587208 */ /* 0x000fe40000800000 */
[----:B------:R-:W-:Y:S02]  /*4940*/  ISETP.NE.AND P6, PT, R134, RZ, PT ;  /* 0x000000ff8600720c */ /* 0x000fe40003fc5270 */
[----:B------:R-:W-:Y:S01]  /*4950*/  ISETP.NE.AND P2, PT, R135, RZ, PT ;  /* 0x000000ff8700720c */ /* 0x000fe20003f45270 */
        /* <DEDUP_REMOVED lines=11> */
[----:B------:R-:W-:Y:S01]  /*4a10*/  ISETP.GT.AND P1, PT, R4, 0x88, !P6 ;  /* 0x000000880400780c */ /* 0x000fe20007724270 */
[--C-:B------:R-:W-:Y:S01]  /*4a20*/  FFMA.FTZ R5, R13, UR37, -R88.reuse ;  /* 0x000000250d057c23 */ /* 0x100fe20008010858 */
[----:B------:R-:W-:Y:S01]  /*4a30*/  FMNMX.FTZ R73, R75, R72, !PT ;  /* 0x000000484b497209 */ /* 0x000fe20007810000 */
[--C-:B------:R-:W-:Y:S01]  /*4a40*/  FFMA.FTZ R72, R80, UR37, -R88.reuse ;  /* 0x0000002550487c23 */ /* 0x100fe20008010858 */
[----:B------:R-:W-:Y:S01]  /*4a50*/  ISETP.LT.OR P1, PT, R0, 0x89, P1 ;  /* 0x000000890000780c */ /* 0x000fe20000f21670 */
[----:B------:R-:W-:Y:S01]  /*4a60*/  MUFU.EX2 R6, R6 ;  /* 0x0000000600067308 */ /* 0x000fe20000000800 */
[----:B------:R-:W-:Y:S01]  /*4a70*/  FMNMX.FTZ R76, R78, R73, !PT ;  /* 0x000000494e4c7209 */ /* 0x000fe20007810000 */
[--C-:B0-----:R-:W-:Y:S01]  /*4a80*/  FFMA.FTZ R89, R81, UR37, -R88.reuse ;  /* 0x0000002551597c23 */ /* 0x101fe20008010858 */
[----:B------:R-:W-:Y:S01]  /*4a90*/  FSEL R30, R30, -INF , !P1 ;  /* 0xff8000001e1e7808 */ /* 0x000fe20004800000 */
[--C-:B------:R-:W-:Y:S01]  /*4aa0*/  FFMA.FTZ R10, R96, UR37, -R88.reuse ;  /* 0x00000025600a7c23 */ /* 0x100fe20008010858 */
[----:B------:R-:W-:Y:S01]  /*4ab0*/  FMNMX.FTZ R73, R79, R76, !PT ;  /* 0x0000004c4f497209 */ /* 0x000fe20007810000 */
[--C-:B------:R-:W-:Y:S01]  /*4ac0*/  FFMA.FTZ R11, R97, UR37, -R88.reuse ;  /* 0x00000025610b7c23 */ /* 0x100fe20008010858 */
[----:B------:R-:W-:Y:S01]  /*4ad0*/  ISETP.GT.AND P1, PT, R4, 0x89, !P2 ;  /* 0x000000890400780c */ /* 0x000fe20005724270 */
[----:B------:R-:W0:Y:S01]  /*4ae0*/  MUFU.EX2 R5, R5 ;  /* 0x0000000500057308 */ /* 0x000e220000000800 */
[----:B------:R-:W-:Y:S01]  /*4af0*/  FMNMX.FTZ R76, R82, R73, !PT ;  /* 0x00000049524c7209 */ /* 0x000fe20007810000 */
[--C-:B------:R-:W-:Y:S01]  /*4b00*/  FFMA.FTZ R12, R100, UR37, -R88.reuse ;  /* 0x00000025640c7c23 */ /* 0x100fe20008010858 */
[----:B------:R-:W-:Y:S01]  /*4b10*/  ISETP.LT.OR P1, PT, R0, 0x8a, P1 ;  /* 0x0000008a0000780c */ /* 0x000fe20000f21670 */
[--C-:B------:R-:W-:Y:S01]  /*4b20*/  FFMA.FTZ R13, R101, UR37, -R88.reuse ;  /* 0x00000025650d7c23 */ /* 0x100fe20008010858 */
[----:B------:R-:W-:Y:S01]  /*4b30*/  FMNMX.FTZ R77, R83, R76, !PT ;  /* 0x0000004c534d7209 */ /* 0x000fe20007810000 */
[--C-:B------:R-:W-:Y:S01]  /*4b40*/  FFMA.FTZ R76, R84, UR37, -R88.reuse ;  /* 0x00000025544c7c23 */ /* 0x100fe20008010858 */
[----:B------:R-:W-:-:S01]  /*4b50*/  FFMA.FTZ R84, R61, UR37, -R88 ;  /* 0x000000253d547c23 */ /* 0x000fc20008010858 */
[----:B------:R-:W-:Y:S01]  /*4b60*/  ISETP.NE.AND P6, PT, R9, RZ, PT ;  /* 0x000000ff0900720c */ /* 0x000fe20003fc5270 */
[----:B------:R-:W-:-:S01]  /*4b70*/  FFMA.FTZ R9, R93, UR37, -R88 ;  /* 0x000000255d097c23 */ /* 0x000fc20008010858 */
[----:B------:R-:W-:Y:S01]  /*4b80*/  FMNMX.FTZ R80, R86, R77, !PT ;  /* 0x0000004d56507209 */ /* 0x000fe20007810000 */
[----:B------:R-:W1:Y:S01]  /*4b90*/  MUFU.EX2 R8, R8 ;  /* 0x0000000800087308 */ /* 0x000e620000000800 */
[----:B------:R-:W-:Y:S01]  /*4ba0*/  ISETP.GT.AND P2, PT, R4, 0x99, !P6 ;  /* 0x000000990400780c */ /* 0x000fe20007744270 */
[--C-:B------:R-:W-:Y:S01]  /*4bb0*/  FFMA.FTZ R56, R56, UR37, -R88.reuse ;  /* 0x0000002538387c23 */ /* 0x100fe20008010858 */
[----:B------:R-:W-:Y:S01]  /*4bc0*/  FMNMX.FTZ R77, R87, R80, !PT ;  /* 0x00000050574d7209 */ /* 0x000fe20007810000 */
[--C-:B------:R-:W-:Y:S01]  /*4bd0*/  FFMA.FTZ R57, R57, UR37, -R88.reuse ;  /* 0x0000002539397c23 */ /* 0x100fe20008010858 */
[----:B------:R-:W-:Y:S01]  /*4be0*/  ISETP.LT.OR P2, PT, R0, 0x9a, P2 ;  /* 0x0000009a0000780c */ /* 0x000fe20001741670 */
[--C-:B------:R-:W-:Y:S01]  /*4bf0*/  FFMA.FTZ R60, R60, UR37, -R88.reuse ;  /* 0x000000253c3c7c23 */ /* 0x100fe20008010858 */
[----:B------:R-:W-:Y:S01]  /*4c00*/  FMNMX.FTZ R80, R58, R77, !PT ;  /* 0x0000004d3a507209 */ /* 0x000fe20007810000 */
[----:B------:R-:W2:Y:S01]  /*4c10*/  MUFU.EX2 R9, R9 ;  /* 0x0000000900097308 */ /* 0x000ea20000000800 */
[----:B------:R-:W-:-:S01]  /*4c20*/  FFMA.FTZ R64, R64, UR37, -R88 ;  /* 0x0000002540407c23 */ /* 0x000fc20008010858 */
        /* <DEDUP_REMOVED lines=8> */
[--C-:B------:R-:W-:Y:S01]  /*4cb0*/  FFMA.FTZ R32, R32, UR37, -R88.reuse ;  /* 0x0000002520207c23 */ /* 0x100fe20008010858 */
[----:B------:R-:W-:Y:S01]  /*4cc0*/  FMNMX.FTZ R81, R63, R80, !PT ;  /* 0x000000503f517209 */ /* 0x000fe20007810000 */
[--C-:B------:R-:W-:Y:S01]  /*4cd0*/  FFMA.FTZ R33, R33, UR37, -R88.reuse ;  /* 0x0000002521217c23 */ /* 0x100fe20008010858 */
[----:B------:R-:W-:-:S01]  /*4ce0*/  FFMA.FTZ R36, R36, UR37, -R88 ;  /* 0x0000002524247c23 */ /* 0x000fc20008010858 */
[----:B------:R-:W-:Y:S01]  /*4cf0*/  FFMA.FTZ R37, R37, UR37, -R88 ;  /* 0x0000002525257c23 */ /* 0x000fe20008010858 */
[----:B------:R-:W-:Y:S01]  /*4d00*/  FMNMX.FTZ R80, R66, R81, !PT ;  /* 0x0000005142507209 */ /* 0x000fe20007810000 */
[----:B------:R-:W3:Y:S03]  /*4d10*/  MUFU.EX2 R10, R10 ;  /* 0x0000000a000a7308 */ /* 0x000ee60000000800 */
[----:B------:R-:W-:-:S04]  /*4d20*/  FMNMX.FTZ R81, R67, R80, !PT ;  /* 0x0000005043517209 */ /* 0x000fc80007810000 */
[----:B------:R-:W-:Y:S01]  /*4d30*/  FMNMX.FTZ R80, R70, R81, !PT ;  /* 0x0000005146507209 */ /* 0x000fe20007810000 */
[----:B------:R-:W-:Y:S03]  /*4d40*/  MUFU.EX2 R73, R89 ;  /* 0x0000005900497308 */ /* 0x000fe60000000800 */
[----:B------:R-:W-:-:S04]  /*4d50*/  FMNMX.FTZ R81, R71, R80, !PT ;  /* 0x0000005047517209 */ /* 0x000fc80007810000 */
[----:B------:R-:W-:Y:S01]  /*4d60*/  FMNMX.FTZ R80, R42, R81, !PT ;  /* 0x000000512a507209 */ /* 0x000fe20007810000 */
[----:B------:R-:W4:Y:S03]  /*4d70*/  MUFU.EX2 R11, R11 ;  /* 0x0000000b000b7308 */ /* 0x000f260000000800 */
[----:B------:R-:W-:-:S04]  /*4d80*/  FMNMX.FTZ R61, R43, R80, !PT ;  /* 0x000000502b3d7209 */ /* 0x000fc80007810000 */
[----:B------:R-:W-:Y:S01]  /*4d90*/  FMNMX.FTZ R80, R46, R61, !PT ;  /* 0x0000003d2e507209 */ /* 0x000fe20007810000 */
[----:B------:R5:W-:Y:S03]  /*4da0*/  MUFU.EX2 R81, R84 ;  /* 0x0000005400517308 */ /* 0x000be60000000800 */
[----:B------:R-:W-:-:S04]  /*4db0*/  FMNMX.FTZ R61, R47, R80, !PT ;  /* 0x000000502f3d7209 */ /* 0x000fc80007810000 */
[----:B------:R-:W-:Y:S01]  /*4dc0*/  FMNMX.FTZ R80, R50, R61, !PT ;  /* 0x0000003d32507209 */ /* 0x000fe20007810000 */
[----:B------:R-:W4:Y:S01]  /*4dd0*/  MUFU.EX2 R12, R12 ;  /* 0x0000000c000c7308 */ /* 0x000f220000000800 */
[----:B-----5:R-:W-:-:S02]  /*4de0*/  FFMA.FTZ R84, R69, UR37, -R88 ;  /* 0x0000002545547c23 */ /* 0x020fc40008010858 */
[----:B------:R-:W-:Y:S01]  /*4df0*/  FMNMX.FTZ R61, R51, R80, !PT ;  /* 0x00000050333d7209 */ /* 0x000fe20007810000 */
[----:B------:R-:W-:-:S03]  /*4e00*/  FFMA.FTZ R80, R68, UR37, -R88 ;  /* 0x0000002544507c23 */ /* 0x000fc60008010858 */
[----:B------:R-:W-:Y:S01]  /*4e10*/  FMNMX.FTZ R68, R54, R61, !PT ;  /* 0x0000003d36447209 */ /* 0x000fe20007810000 */
[----:B------:R5:W-:Y:S03]  /*4e20*/  MUFU.EX2 R4, R84 ;  /* 0x0000005400047308 */ /* 0x000be60000000800 */
[----:B------:R-:W-:-:S04]  /*4e30*/  FMNMX.FTZ R85, R55, R68, !PT ;  /* 0x0000004437557209 */ /* 0x000fc80007810000 */
[----:B------:R-:W-:Y:S01]  /*4e40*/  FMNMX.FTZ R68, R26, R85, !PT ;  /* 0x000000551a447209 */ /* 0x000fe20007810000 */
[----:B------:R0:W-:Y:S01]  /*4e50*/  MUFU.EX2 R61, R80 ;  /* 0x00000050003d7308 */ /* 0x0001e20000000800 */
[----:B-----5:R-:W-:-:S01]  /*4e60*/  FFMA.FTZ R84, R41, UR37, -R88 ;  /* 0x0000002529547c23 */ /* 0x020fc20008010858 */
[----:B------:R-:W-:Y:S01]  /*4e70*/  FSEL R41, R39, -INF , !P2 ;  /* 0xff80000027297808 */ /* 0x000fe20005000000 */
[----:B------:R-:W-:-:S01]  /*4e80*/  FFMA.FTZ R39, R44, UR37, -R88 ;  /* 0x000000252c277c23 */ /* 0x000fc20008010858 */
[----:B------:R-:W-:Y:S01]  /*4e90*/  FMNMX.FTZ R69, R27, R68, !PT ;  /* 0x000000441b457209 */ /* 0x000fe20007810000 */
[----:B------:R-:W-:-:S01]  /*4ea0*/  FFMA.FTZ R44, R45, UR37, -R88 ;  /* 0x000000252d2c7c23 */ /* 0x000fc20008010858 */
        /* <DEDUP_REMOVED lines=8> */
[----:B------:R-:W-:Y:S01]  /*4f30*/  FFMA.FTZ R52, R53, UR37, -R88 ;  /* 0x0000002535347c23 */ /* 0x000fe20008010858 */
[----:B------:R-:W-:Y:S01]  /*4f40*/  IMAD.U32 R53, RZ, RZ, UR37 ;  /* 0x00000025ff357e24 */ /* 0x000fe2000f8e00ff */
[----:B0-----:R-:W-:Y:S01]  /*4f50*/  FMNMX.FTZ R80, R34, R69, !PT ;  /* 0x0000004522507209 */ /* 0x001fe20007810000 */
[----:B------:R-:W0:Y:S03]  /*4f60*/  MUFU.EX2 R13, R13 ;  /* 0x0000000d000d7308 */ /* 0x000e260000000800 */
[----:B------:R-:W-:-:S04]  /*4f70*/  FMNMX.FTZ R69, R35, R80, !PT ;  /* 0x0000005023457209 */ /* 0x000fc80007810000 */
[----:B------:R-:W-:Y:S01]  /*4f80*/  FMNMX.FTZ R0, R40, R69, !PT ;  /* 0x0000004528007209 */ /* 0x000fe20007810000 */
[----:B------:R-:W5:Y:S03]  /*4f90*/  MUFU.EX2 R14, R14 ;  /* 0x0000000e000e7308 */ /* 0x000f660000000800 */
[----:B------:R-:W-:-:S05]  /*4fa0*/  FMNMX.FTZ R0, R41, R0, !PT ;  /* 0x0000000029007209 */ /* 0x000fca0007810000 */
[----:B------:R-:W1:Y:S01]  /*4fb0*/  SHFL.BFLY PT, R69, R0, 0x2, 0x1f ;  /* 0x0c401f0000457f89 */ /* 0x000e6200000e0000 */
[----:B------:R3:W-:Y:S08]  /*4fc0*/  MUFU.EX2 R38, R84 ;  /* 0x0000005400267308 */ /* 0x0007f00000000800 */
[----:B------:R-:W-:Y:S08]  /*4fd0*/  MUFU.EX2 R20, R20 ;  /* 0x0000001400147308 */ /* 0x000ff00000000800 */
[----:B------:R-:W-:Y:S01]  /*4fe0*/  MUFU.EX2 R21, R92 ;  /* 0x0000005c00157308 */ /* 0x000fe20000000800 */
[----:B-1----:R-:W-:-:S07]  /*4ff0*/  FMNMX.FTZ R69, R0, R69, !PT ;  /* 0x0000004500457209 */ /* 0x002fce0007810000 */
[----:B------:R-:W-:Y:S01]  /*5000*/  MUFU.EX2 R72, R72 ;  /* 0x0000004800487308 */ /* 0x000fe20000000800 */
[----:B------:R-:W1:Y:S07]  /*5010*/  SHFL.BFLY PT, R0, R69, 0x1, 0x1f ;  /* 0x0c201f0045007f89 */ /* 0x000e6e00000e0000 */
[----:B------:R-:W-:Y:S08]  /*5020*/  MUFU.EX2 R76, R76 ;  /* 0x0000004c004c7308 */ /* 0x000ff00000000800 */
[----:B------:R-:W-:Y:S08]  /*5030*/  MUFU.EX2 R56, R56 ;  /* 0x0000003800387308 */ /* 0x000ff00000000800 */
[----:B------:R-:W-:Y:S01]  /*5040*/  MUFU.EX2 R57, R57 ;  /* 0x0000003900397308 */ /* 0x000fe20000000800 */
[----:B-1----:R-:W-:-:S04]  /*5050*/  FMNMX.FTZ R0, R69, R0, !PT ;  /* 0x0000000045007209 */ /* 0x002fc80007810000 */
[C---:B------:R-:W-:Y:S01]  /*5060*/  FSETP.NEU.FTZ.AND P1, PT, R0.reuse, -INF , PT ;  /* 0xff8000000000780b */ /* 0x040fe20003f3d000 */
[----:B------:R-:W-:-:S02]  /*5070*/  FFMA.FTZ R53, R0, R53, -8 ;  /* 0xc100000000357423 */ /* 0x000fc40000010035 */
[----:B------:R-:W-:Y:S03]  /*5080*/  MUFU.EX2 R60, R60 ;  /* 0x0000003c003c7308 */ /* 0x000fe60000000800 */
[----:B------:R-:W-:Y:S02]  /*5090*/  FSEL R85, R53, RZ, P1 ;  /* 0x000000ff35557208 */ /* 0x000fe40000800000 */
[----:B------:R-:W-:-:S03]  /*50a0*/  PLOP3.LUT P1, PT, PT, PT, UP1, 0x40, 0x0 ;  /* 0x000000000000781c */ /* 0x000fc60003f2e818 */
[----:B------:R-:W-:Y:S01]  /*50b0*/  MUFU.EX2 R64, R64 ;  /* 0x0000004000407308 */ /* 0x000fe20000000800 */
[----:B------:R-:W-:-:S01]  /*50c0*/  FFMA.FTZ R89, R79, UR37, -R85 ;  /* 0x000000254f597c23 */ /* 0x000fc20008010855 */
[--C-:B------:R-:W-:Y:S01]  /*50d0*/  FFMA.FTZ R53, R90, UR37, -R85.reuse ;  /* 0x000000255a357c23 */ /* 0x100fe20008010855 */
[----:B------:R-:W-:-:S01]  /*50e0*/  FFMA.FTZ R80, R91, UR37, -R85 ;  /* 0x000000255b507c23 */ /* 0x000fc20008010855 */
[----:B------:R-:W-:Y:S01]  /*50f0*/  FFMA.FTZ R79, R83, UR37, -R85 ;  /* 0x00000025534f7c23 */ /* 0x000fe20008010855 */
[----:B------:R-:W-:-:S01]  /*5100*/  FADD.FTZ R83, R5, R6 ;  /* 0x0000000605537221 */ /* 0x000fc20000010000 */
[--C-:B------:R-:W-:Y:S01]  /*5110*/  FFMA.FTZ R88, R78, UR37, -R85.reuse ;  /* 0x000000254e587c23 */ /* 0x100fe20008010855 */
[----:B------:R-:W-:-:S01]  /*5120*/  FFMA.FTZ R94, R94, UR37, -R85 ;  /* 0x000000255e5e7c23 */ /* 0x000fc20008010855 */
[----:B------:R-:W-:Y:S01]  /*5130*/  FFMA.FTZ R78, R82, UR37, -R85 ;  /* 0x00000025524e7c23 */ /* 0x000fe20008010855 */
[----:B------:R-:W-:-:S01]  /*5140*/  FADD.FTZ R82, R8, R83 ;  /* 0x0000005308527221 */ /* 0x000fc20000010000 */
[----:B------:R-:W-:Y:S01]  /*5150*/  MUFU.EX2 R53, R53 ;  /* 0x0000003500357308 */ /* 0x000fe20000000800 */
[----:B------:R-:W-:-:S01]  /*5160*/  FFMA.FTZ R95, R95, UR37, -R85 ;  /* 0x000000255f5f7c23 */ /* 0x000fc20008010855 */
[----:B------:R-:W-:Y:S01]  /*5170*/  FFMA.FTZ R69, R98, UR37, -R85 ;  /* 0x0000002562457c23 */ /* 0x000fe20008010855 */
[----:B--2---:R-:W-:-:S01]  /*5180*/  FADD.FTZ R83, R9, R82 ;  /* 0x0000005209537221 */ /* 0x004fc20000010000 */
[--C-:B---3--:R-:W-:Y:S01]  /*5190*/  FFMA.FTZ R84, R99, UR37, -R85.reuse ;  /* 0x0000002563547c23 */ /* 0x108fe20008010855 */
[----:B------:R-:W-:-:S01]  /*51a0*/  FFMA.FTZ R102, R102, UR37, -R85 ;  /* 0x0000002566667c23 */ /* 0x000fc20008010855 */
[----:B------:R-:W-:Y:S01]  /*51b0*/  FFMA.FTZ R103, R103, UR37, -R85 ;  /* 0x0000002567677c23 */ /* 0x000fe20008010855 */
[----:B------:R-:W-:-:S01]  /*51c0*/  FADD.FTZ R82, R10, R83 ;  /* 0x000000530a527221 */ /* 0x000fc20000010000 */
[----:B------:R-:W1:Y:S01]  /*51d0*/  MUFU.EX2 R80, R80 ;  /* 0x0000005000507308 */ /* 0x000e620000000800 */
[----:B------:R-:W-:-:S01]  /*51e0*/  FFMA.FTZ R74, R74, UR37, -R85 ;  /* 0x000000254a4a7c23 */ /* 0x000fc20008010855 */
[----:B------:R-:W-:Y:S01]  /*51f0*/  FFMA.FTZ R75, R75, UR37, -R85 ;  /* 0x000000254b4b7c23 */ /* 0x000fe20008010855 */
[----:B----4-:R-:W-:-:S01]  /*5200*/  FADD.FTZ R83, R11, R82 ;  /* 0x000000520b537221 */ /* 0x010fc20000010000 */
[--C-:B------:R-:W-:Y:S01]  /*5210*/  FFMA.FTZ R86, R86, UR37, -R85.reuse ;  /* 0x0000002556567c23 */ /* 0x100fe20008010855 */
[----:B------:R-:W-:-:S01]  /*5220*/  FFMA.FTZ R87, R87, UR37, -R85 ;  /* 0x0000002557577c23 */ /* 0x000fc20008010855 */
[----:B------:R-:W-:Y:S01]  /*5230*/  FFMA.FTZ R58, R58, UR37, -R85 ;  /* 0x000000253a3a7c23 */ /* 0x000fe20008010855 */
[----:B------:R-:W-:-:S01]  /*5240*/  FADD.FTZ R82, R12, R83 ;  /* 0x000000530c527221 */ /* 0x000fc20000010000 */
[----:B------:R-:W2:Y:S01]  /*5250*/  MUFU.EX2 R94, R94 ;  /* 0x0000005e005e7308 */ /* 0x000ea20000000800 */
[----:B------:R-:W-:-:S01]  /*5260*/  FFMA.FTZ R59, R59, UR37, -R85 ;  /* 0x000000253b3b7c23 */ /* 0x000fc20008010855 */
[----:B------:R-:W-:Y:S01]  /*5270*/  FFMA.FTZ R62, R62, UR37, -R85 ;  /* 0x000000253e3e7c23 */ /* 0x000fe20008010855 */
[----:B0-----:R-:W-:-:S01]  /*5280*/  FADD.FTZ R91, R13, R82 ;  /* 0x000000520d5b7221 */ /* 0x001fc20000010000 */
[--C-:B------:R-:W-:Y:S01]  /*5290*/  FFMA.FTZ R63, R63, UR37, -R85.reuse ;  /* 0x000000253f3f7c23 */ /* 0x100fe20008010855 */
[----:B------:R-:W-:-:S01]  /*52a0*/  FFMA.FTZ R66, R66, UR37, -R85 ;  /* 0x0000002542427c23 */ /* 0x000fc20008010855 */
[----:B------:R-:W-:Y:S01]  /*52b0*/  FFMA.FTZ R67, R67, UR37, -R85 ;  /* 0x0000002543437c23 */ /* 0x000fe20008010855 */
[----:B-----5:R-:W-:-:S01]  /*52c0*/  FADD.FTZ R90, R14, R91 ;  /* 0x0000005b0e5a7221 */ /* 0x020fc20000010000 */
[----:B------:R-:W0:Y:S01]  /*52d0*/  MUFU.EX2 R95, R95 ;  /* 0x0000005f005f7308 */ /* 0x000e220000000800 */
        /* <DEDUP_REMOVED lines=10> */
[----:B------:R-:W-:Y:S01]  /*5380*/  F2FP.SATFINITE.E4M3.F32.PACK_AB_MERGE_C R90, R9, R8, RZ ;  /* 0x00000008095a723e */ /* 0x000fe200048070ff */
[--C-:B------:R-:W-:Y:S01]  /*5390*/  FFMA.FTZ R50, R50, UR37, -R85.reuse ;  /* 0x0000002532327c23 */ /* 0x100fe20008010855 */
[----:B------:R-:W-:-:S01]  /*53a0*/  FFMA.FTZ R51, R51, UR37, -R85 ;  /* 0x0000002533337c23 */ /* 0x000fc20008010855 */
[----:B------:R-:W-:Y:S01]  /*53b0*/  FADD.FTZ R8, R20, R83 ;  /* 0x0000005314087221 */ /* 0x000fe20000010000 */
[----:B------:R-:W-:Y:S01]  /*53c0*/  F2FP.SATFINITE.E4M3.F32.PACK_AB_MERGE_C R216, R6, R5, R90 ;  /* 0x0000000506d8723e */ /* 0x000fe2000480705a */
[----:B------:R-:W2:Y:S01]  /*53d0*/  MUFU.EX2 R84, R84 ;  /* 0x0000005400547308 */ /* 0x000ea20000000800 */
        /* <DEDUP_REMOVED lines=8> */
[----:B-1----:R-:W-:-:S01]  /*5460*/  FADD.FTZ R9, R69, R82 ;  /* 0x0000005245097221 */ /* 0x002fc20000010000 */
[----:B------:R-:W-:Y:S01]  /*5470*/  F2FP.SATFINITE.E4M3.F32.PACK_AB_MERGE_C R82, R13, R12, RZ ;  /* 0x0000000c0d52723e */ /* 0x000fe200048070ff */
[----:B------:R-:W-:-:S01]  /*5480*/  FADD.FTZ R13, R21, R8 ;  /* 0x00000008150d7221 */ /* 0x000fc20000010000 */
[--C-:B------:R-:W-:Y:S01]  /*5490*/  FFMA.FTZ R34, R34, UR37, -R85.reuse ;  /* 0x0000002522227c23 */ /* 0x100fe20008010855 */
[----:B------:R-:W-:-:S01]  /*54a0*/  FFMA.FTZ R35, R35, UR37, -R85 ;  /* 0x0000002523237c23 */ /* 0x000fc20008010855 */
[----:B------:R-:W-:Y:S01]  /*54b0*/  FFMA.FTZ R40, R40, UR37, -R85 ;  /* 0x0000002528287c23 */ /* 0x000fe20008010855 */
[----:B------:R-:W-:-:S01]  /*54c0*/  FADD.FTZ R12, R72, R13 ;  /* 0x0000000d480c7221 */ /* 0x000fc20000010000 */
[----:B------:R-:W1:Y:S01]  /*54d0*/  MUFU.EX2 R103, R103 ;  /* 0x0000006700677308 */ /* 0x000e620000000800 */
[----:B--2---:R-:W-:-:S01]  /*54e0*/  FADD.FTZ R9, R84, R9 ;  /* 0x0000000954097221 */ /* 0x004fc20000010000 */
[----:B------:R-:W-:Y:S01]  /*54f0*/  FFMA.FTZ R41, R41, UR37, -R85 ;  /* 0x0000002529297c23 */ /* 0x000fe20008010855 */
[----:B------:R-:W-:-:S02]  /*5500*/  F2FP.SATFINITE.E4M3.F32.PACK_AB_MERGE_C R20, R21, R20, RZ ;  /* 0x000000141514723e */ /* 0x000fc400048070ff */
[----:B------:R-:W-:Y:S02]  /*5510*/  F2FP.SATFINITE.E4M3.F32.PACK_AB_MERGE_C R94, R95, R94, RZ ;  /* 0x0000005e5f5e723e */ /* 0x000fe400048070ff */
[----:B------:R-:W-:Y:S01]  /*5520*/  F2FP.SATFINITE.E4M3.F32.PACK_AB_MERGE_C R218, R11, R10, R82 ;  /* 0x0000000a0bda723e */ /* 0x000fe20004807052 */
[----:B------:R-:W2:Y:S01]  /*5530*/  MUFU.EX2 R74, R74 ;  /* 0x0000004a004a7308 */ /* 0x000ea20000000800 */
[----:B0-----:R-:W-:-:S01]  /*5540*/  FADD.FTZ R8, R102, R9 ;  /* 0x0000000966087221 */ /* 0x001fc20000010000 */
[----:B------:R-:W-:Y:S01]  /*5550*/  FADD.FTZ R9, R73, R12 ;  /* 0x0000000c49097221 */ /* 0x000fe20000010000 */
[----:B------:R-:W-:Y:S02]  /*5560*/  F2FP.SATFINITE.E4M3.F32.PACK_AB_MERGE_C R212, R15, R14, R20 ;  /* 0x0000000e0fd4723e */ /* 0x000fe40004807014 */
[----:B------:R-:W-:-:S03]  /*5570*/  F2FP.SATFINITE.E4M3.F32.PACK_AB_MERGE_C R217, R80, R53, R94 ;  /* 0x0000003550d9723e */ /* 0x000fc6000480705e */
[----:B------:R-:W0:Y:S01]  /*5580*/  MUFU.EX2 R75, R75 ;  /* 0x0000004b004b7308 */ /* 0x000e220000000800 */
[----:B-1----:R-:W-:-:S01]  /*5590*/  FADD.FTZ R5, R103, R8 ;  /* 0x0000000867057221 */ /* 0x002fc20000010000 */
[----:B------:R-:W-:Y:S01]  /*55a0*/  FADD.FTZ R8, R76, R9 ;  /* 0x000000094c087221 */ /* 0x000fe20000010000 */
[----:B------:R-:W-:Y:S02]  /*55b0*/  F2FP.SATFINITE.E4M3.F32.PACK_AB_MERGE_C R76, R77, R76, RZ ;  /* 0x0000004c4d4c723e */ /* 0x000fe400048070ff */
[----:B------:R-:W-:Y:S01]  /*55c0*/  F2FP.SATFINITE.E4M3.F32.PACK_AB_MERGE_C R102, R103, R102, RZ ;  /* 0x000000666766723e */ /* 0x000fe200048070ff */
[----:B------:R-:W-:-:S01]  /*55d0*/  FADD.FTZ R77, R77, R8 ;  /* 0x000000084d4d7221 */ /* 0x000fc20000010000 */
[----:B------:R-:W-:Y:S01]  /*55e0*/  F2FP.SATFINITE.E4M3.F32.PACK_AB_MERGE_C R214, R73, R72, R76 ;  /* 0x0000004849d6723e */ /* 0x000fe2000480704c */
[----:B------:R-:W1:Y:S01]  /*55f0*/  MUFU.EX2 R88, R88 ;  /* 0x0000005800587308 */ /* 0x000e620000000800 */
[----:B--2---:R-:W-:-:S01]  /*5600*/  FADD.FTZ R6, R74, R5 ;  /* 0x000000054a067221 */ /* 0x004fc20000010000 */
[----:B------:R-:W-:Y:S01]  /*5610*/  FADD.FTZ R8, R56, R77 ;  /* 0x0000004d38087221 */ /* 0x000fe20000010000 */
[----:B------:R-:W-:-:S03]  /*5620*/  F2FP.SATFINITE.E4M3.F32.PACK_AB_MERGE_C R219, R84, R69, R102 ;  /* 0x0000004554db723e */ /* 0x000fc60004807066 */
[----:B------:R-:W-:Y:S01]  /*5630*/  FADD.FTZ R9, R57, R8 ;  /* 0x0000000839097221 */ /* 0x000fe20000010000 */
[----:B------:R-:W-:Y:S01]  /*5640*/  F2FP.SATFINITE.E4M3.F32.PACK_AB_MERGE_C R8, R81, R60, RZ ;  /* 0x0000003c5108723e */ /* 0x000fe200048070ff */
[----:B------:R-:W2:Y:S01]  /*5650*/  MUFU.EX2 R89, R89 ;  /* 0x0000005900597308 */ /* 0x000ea20000000800 */
[----:B0-----:R-:W-:-:S01]  /*5660*/  FADD.FTZ R5, R75, R6 ;  /* 0x000000064b057221 */ /* 0x001fc20000010000 */
[----:B------:R-:W-:Y:S01]  /*5670*/  FADD.FTZ R60, R60, R9 ;  /* 0x000000093c3c7221 */ /* 0x000fe20000010000 */
[----:B------:R-:W-:Y:S02]  /*5680*/  F2FP.SATFINITE.E4M3.F32.PACK_AB_MERGE_C R208, R57, R56, R8 ;  /* 0x0000003839d0723e */ /* 0x000fe40004807008 */
[----:B------:R-:W-:Y:S01]  /*5690*/  F2FP.SATFINITE.E4M3.F32.PACK_AB_MERGE_C R9, R4, R61, RZ ;  /* 0x0000003d0409723e */ /* 0x000fe200048070ff */
[----:B------:R-:W-:-:S02]  /*56a0*/  FADD.FTZ R81, R81, R60 ;  /* 0x0000003c51517221 */ /* 0x000fc40000010000 */
[----:B------:R-:W0:Y:S01]  /*56b0*/  MUFU.EX2 R78, R78 ;  /* 0x0000004e004e7308 */ /* 0x000e220000000800 */
[----:B-1----:R-:W-:-:S01]  /*56c0*/  FADD.FTZ R6, R88, R5 ;  /* 0x0000000558067221 */ /* 0x002fc20000010000 */
[----:B------:R-:W-:-:S06]  /*56d0*/  FADD.FTZ R8, R64, R81 ;  /* 0x0000005140087221 */ /* 0x000fcc0000010000 */
[----:B------:R-:W1:Y:S01]  /*56e0*/  MUFU.EX2 R79, R79 ;  /* 0x0000004f004f7308 */ /* 0x000e620000000800 */
[----:B--2---:R-:W-:-:S01]  /*56f0*/  FADD.FTZ R5, R89, R6 ;  /* 0x0000000659057221 */ /* 0x004fc20000010000 */
[----:B------:R-:W-:-:S04]  /*5700*/  F2FP.SATFINITE.E4M3.F32.PACK_AB_MERGE_C R88, R89, R88, RZ ;  /* 0x000000585958723e */ /* 0x000fc800048070ff */
[----:B------:R-:W-:Y:S02]  /*5710*/  F2FP.SATFINITE.E4M3.F32.PACK_AB_MERGE_C R213, R75, R74, R88 ;  /* 0x0000004a4bd5723e */ /* 0x000fe40004807058 */
        /* <DEDUP_REMOVED lines=18> */
[----:B------:R-:W-:-:S03]  /*5840*/  F2FP.SATFINITE.E4M3.F32.PACK_AB_MERGE_C R210, R65, R64, R9 ;  /* 0x0000004041d2723e */ /* 0x000fc60004807009 */
[----:B------:R-:W-:-:S03]  /*5850*/  FADD.FTZ R61, R61, R8 ;  /* 0x000000083d3d7221 */ /* 0x000fc60000010000 */
[----:B------:R-:W-:Y:S01]  /*5860*/  MUFU.EX2 R39, R39 ;  /* 0x0000002700277308 */ /* 0x000fe20000000800 */
[----:B--2---:R-:W-:-:S01]  /*5870*/  FADD.FTZ R5, R63, R6 ;  /* 0x000000063f057221 */ /* 0x004fc20000010000 */
[----:B------:R-:W-:Y:S01]  /*5880*/  FADD.FTZ R4, R4, R61 ;  /* 0x0000003d04047221 */ /* 0x000fe20000010000 */
[----:B------:R-:W-:-:S04]  /*5890*/  F2FP.SATFINITE.E4M3.F32.PACK_AB_MERGE_C R62, R63, R62, RZ ;  /* 0x0000003e3f3e723e */ /* 0x000fc800048070ff */
[----:B------:R-:W-:Y:S01]  /*58a0*/  F2FP.SATFINITE.E4M3.F32.PACK_AB_MERGE_C R209, R59, R58, R62 ;  /* 0x0000003a3bd1723e */ /* 0x000fe2000480703e */
[----:B------:R-:W1:Y:S01]  /*58b0*/  MUFU.EX2 R44, R44 ;  /* 0x0000002c002c7308 */ /* 0x000e620000000800 */
[----:B0-----:R-:W-:-:S07]  /*58c0*/  FADD.FTZ R6, R66, R5 ;  /* 0x0000000542067221 */ /* 0x001fce0000010000 */
[----:B------:R-:W0:Y:S08]  /*58d0*/  MUFU.EX2 R67, R67 ;  /* 0x0000004300437308 */ /* 0x000e300000000800 */
[----:B------:R-:W2:Y:S01]  /*58e0*/  MUFU.EX2 R31, R31 ;  /* 0x0000001f001f7308 */ /* 0x000ea20000000800 */
[----:B-1----:R-:W-:-:S07]  /*58f0*/  F2FP.SATFINITE.E4M3.F32.PACK_AB_MERGE_C R8, R44, R39, RZ ;  /* 0x000000272c08723e */ /* 0x002fce00048070ff */
[----:B------:R-:W1:Y:S01]  /*5900*/  MUFU.EX2 R70, R70 ;  /* 0x0000004600467308 */ /* 0x000e620000000800 */
[----:B0-----:R-:W-:-:S07]  /*5910*/  FADD.FTZ R5, R67, R6 ;  /* 0x0000000643057221 */ /* 0x001fce0000010000 */
[----:B------:R-:W0:Y:S01]  /*5920*/  MUFU.EX2 R71, R71 ;  /* 0x0000004700477308 */ /* 0x000e220000000800 */
[----:B--2---:R-:W-:Y:S01]  /*5930*/  F2FP.SATFINITE.E4M3.F32.PACK_AB_MERGE_C R204, R38, R31, R8 ;  /* 0x0000001f26cc723e */ /* 0x004fe20004807008 */
[----:B------:R-:W-:-:S04]  /*5940*/  FADD.FTZ R31, R31, R4 ;  /* 0x000000041f1f7221 */ /* 0x000fc80000010000 */
[----:B------:R-:W-:Y:S02]  /*5950*/  FADD.FTZ R38, R38, R31 ;  /* 0x0000001f26267221 */ /* 0x000fe40000010000 */
[----:B------:R-:W2:Y:S01]  /*5960*/  MUFU.EX2 R42, R42 ;  /* 0x0000002a002a7308 */ /* 0x000ea20000000800 */
[----:B-1----:R-:W-:-:S01]  /*5970*/  FADD.FTZ R4, R70, R5 ;  /* 0x0000000546047221 */ /* 0x002fc20000010000 */
[----:B------:R-:W-:-:S04]  /*5980*/  FADD.FTZ R39, R39, R38 ;  /* 0x0000002627277221 */ /* 0x000fc80000010000 */
[----:B------:R-:W-:Y:S02]  /*5990*/  FADD.FTZ R44, R44, R39 ;  /* 0x000000272c2c7221 */ /* 0x000fe40000010000 */
[----:B------:R-:W1:Y:S01]  /*59a0*/  MUFU.EX2 R43, R43 ;  /* 0x0000002b002b7308 */ /* 0x000e620000000800 */
[----:B0-----:R-:W-:-:S01]  /*59b0*/  FADD.FTZ R5, R71, R4 ;  /* 0x0000000447057221 */ /* 0x001fc20000010000 */
[----:B------:R-:W-:-:S04]  /*59c0*/  F2FP.SATFINITE.E4M3.F32.PACK_AB_MERGE_C R70, R71, R70, RZ ;  /* 0x000000464746723e */ /* 0x000fc800048070ff */
[----:B------:R-:W-:Y:S02]  /*59d0*/  F2FP.SATFINITE.E4M3.F32.PACK_AB_MERGE_C R211, R67, R66, R70 ;  /* 0x0000004243d3723e */ /* 0x000fe40004807046 */
[----:B------:R-:W0:Y:S01]  /*59e0*/  MUFU.EX2 R46, R46 ;  /* 0x0000002e002e7308 */ /* 0x000e220000000800 */
[----:B--2---:R-:W-:-:S07]  /*59f0*/  FADD.FTZ R4, R42, R5 ;  /* 0x000000052a047221 */ /* 0x004fce0000010000 */
[----:B------:R-:W-:Y:S01]  /*5a00*/  MUFU.EX2 R49, R49 ;  /* 0x0000003100317308 */ /* 0x000fe20000000800 */
[----:B-1----:R-:W-:-:S07]  /*5a10*/  FADD.FTZ R9, R43, R4 ;  /* 0x000000042b097221 */ /* 0x002fce0000010000 */
        /* <DEDUP_REMOVED lines=14> */
[----:B------:R-:W1:Y:S01]  /*5b00*/  MUFU.EX2 R54, R54 ;  /* 0x0000003600367308 */ /* 0x000e620000000800 */
[----:B0-----:R-:W-:-:S01]  /*5b10*/  FADD.FTZ R4, R50, R47 ;  /* 0x0000002f32047221 */ /* 0x001fc20000010000 */
[----:B------:R-:W-:-:S04]  /*5b20*/  FADD.FTZ R49, R49, R48 ;  /* 0x0000003031317221 */ /* 0x000fc80000010000 */
[----:B------:R-:W-:Y:S02]  /*5b30*/  FADD.FTZ R49, R52, R49 ;  /* 0x0000003134317221 */ /* 0x000fe40000010000 */
[----:B------:R-:W-:Y:S01]  /*5b40*/  MUFU.EX2 R28, R28 ;  /* 0x0000001c001c7308 */ /* 0x000fe20000000800 */
[----:B--2---:R-:W-:-:S07]  /*5b50*/  FADD.FTZ R9, R51, R4 ;  /* 0x0000000433097221 */ /* 0x004fce0000010000 */
        /* <DEDUP_REMOVED lines=14> */
[----:B------:R-:W0:Y:S01]  /*5c40*/  MUFU.EX2 R30, R30 ;  /* 0x0000001e001e7308 */ /* 0x000e220000000800 */
[----:B-1----:R-:W-:-:S01]  /*5c50*/  FADD.FTZ R4, R26, R55 ;  /* 0x000000371a047221 */ /* 0x002fc20000010000 */
[----:B------:R-:W-:-:S04]  /*5c60*/  FADD.FTZ R28, R28, R25 ;  /* 0x000000191c1c7221 */ /* 0x000fc80000010000 */
[----:B------:R-:W-:Y:S02]  /*5c70*/  FADD.FTZ R29, R29, R28 ;  /* 0x0000001c1d1d7221 */ /* 0x000fe40000010000 */
        /* <DEDUP_REMOVED lines=38> */
.L_x_3892:
[----:B------:R-:W-:-:S11]  /*5ee0*/  UISETP.NE.AND UP2, UPT, UR7, 0x1, UPT ;  /* 0x000000010700788c */ /* 0x000fd6000bf45270 */
[----:B------:R-:W-:Y:S02]  /*5ef0*/  @UP2 ULDC.64 UR18, c[0x0][0x9e8] ;  /* 0x00027a0000122ab9 */ /* 0x000fe40000000a00 */
[----:B------:R-:W-:-:S04]  /*5f00*/  UIMAD.WIDE.U32 UR10, UR14, UR18, URZ ;  /* 0x000000120e0a72a5 */ /* 0x000fc8000f8e003f */
[----:B------:R-:W-:-:S12]  /*5f10*/  @UP2 USHF.R.U32.HI UR14, URZ, UR19, UR11 ;  /* 0x000000133f0e2299 */ /* 0x000fd8000801160b */
.L_x_3893:
[----:B------:R-:W-:-:S04]  /*5f20*/  UIMAD UR7, UR14, UR7, UR7 ;  /* 0x000000070e0772a4 */ /* 0x000fc8000f8e0207 */
[----:B------:R-:W-:-:S04]  /*5f30*/  UISETP.LT.AND UP2, UPT, UR6, UR7, UPT ;  /* 0x000000070600728c */ /* 0x000fc8000bf41270 */
[----:B------:R-:W-:-:S12]  /*5f40*/  USEL UR6, UR6, UR7, UP2 ;  /* 0x0000000706067287 */ /* 0x000fd80009000000 */
.L_x_3891:
[----:B------:R-:W-:Y:S01]  /*5f50*/  UIMAD.WIDE UR6, UR6, 0x66666667, URZ ;  /* 0x66666667060678a5 */ /* 0x000fe2000f8e023f */
[----:B------:R-:W-:Y:S02]  /*5f60*/  CS2R R118, SRZ ;  /* 0x0000000000767805 */ /* 0x000fe4000001ff00 */
        /* <DEDUP_REMOVED lines=57> */
.L_x_3912:
        /* <DEDUP_REMOVED lines=9> */
.L_x_3896:
[----:B------:R-:W-:Y:S01]  /*6390*/  ULEA UR6, UR56, UR41, 0x3 ;  /* 0x0000002938067291 */ /* 0x000fe2000f8e183f */
[----:B------:R-:W-:-:S05]  /*63a0*/  IMAD.U32 R7, RZ, RZ, UR55 ;  /* 0x00000037ff077e24 */ /* 0x000fca000f8e00ff */
[----:B------:R-:W-:-:S04]  /*63b0*/  SHF.L.U32 R7, R7, 0x1f, RZ ;  /* 0x0000001f07077819 */ /* 0x000fc800000006ff */
[----:B------:R0:W1:Y:S01]  /*63c0*/  SYNCS.PHASECHK.TRANS64.TRYWAIT P1, [UR6+0x33430], R7 ;  /* 0x03343007ff0075a7 */ /* 0x0000620008020146 */
[----:B------:R-:W-:Y:S05]  /*63d0*/  @!P0 BRA `(.L_x_3897) ;  /* 0x0000000000048947 */ /* 0x000fea0003800000 */
[----:B------:R-:W-:Y:S01]  /*63e0*/  BPT.TRAP 0x1 ;  /* 0x000000040000795c */ /* 0x000fe20000300000 */
.L_x_3897:
[----:B-1----:R-:W-:Y:S05]  /*63f0*/  @P1 BRA `(.L_x_3895) ;  /* 0x0000000000081947 */ /* 0x002fea0003800000 */
[----:B------:R-:W1:Y:S02]  /*6400*/  SYNCS.PHASECHK.TRANS64.TRYWAIT P1, [UR6+0x33430], R7 ;  /* 0x03343007ff0075a7 */ /* 0x000e640008020146 */
[----:B-1----:R-:W-:Y:S05]  /*6410*/  @!P1 BRA `(.L_x_3898) ;  /* 0x0000015400209947 */ /* 0x002fea0003800000 */
.L_x_3895:
[----:B01----:R-:W-:Y:S01]  /*6420*/  VIADD R7, R23, 0x8 ;  /* 0x0000000817077836 */ /* 0x003fe20000000000 */
[----:B------:R-:W-:Y:S01]  /*6430*/  UIMAD UR58, UR56, 0x780, UR48 ;  /* 0x00000780383a78a4 */ /* 0x000fe2000f8e0230 */
[----:B------:R-:W-:Y:S01]  /*6440*/  UMOV UR27, 0x80000020 ;  /* 0x80000020001b7882 */ /* 0x000fe20000000000 */
[----:B------:R-:W-:Y:S02]  /*6450*/  UMOV UR28, UR24 ;  /* 0x00000018001c7c82 */ /* 0x000fe40008000000 */
[----:B------:R0:W-:Y:S01]  /*6460*/  BAR.SYNC.DEFER_BLOCKING R7, 0x100 ;  /* 0x000400070000751d */ /* 0x0001e20000010000 */
[----:B------:R-:W-:Y:S02]  /*6470*/  UIADD3 UR30, UR58, 0x80, URZ ;  /* 0x000000803a1e7890 */ /* 0x000fe4000fffe03f */
[----:B------:R-:W-:Y:S02]  /*6480*/  UIADD3 UR34, UR58, 0x100, URZ ;  /* 0x000001003a227890 */ /* 0x000fe4000fffe03f */
[----:B------:R-:W-:-:S02]  /*6490*/  UIADD3 UR6, UR58, 0x200, URZ ;  /* 0x000002003a067890 */ /* 0x000fc4000fffe03f */
[----:B------:R-:W-:Y:S01]  /*64a0*/  UMOV UR26, UR58 ;  /* 0x0000003a001a7c82 */ /* 0x000fe20008000000 */
[----:B------:R-:W-:Y:S01]  /*64b0*/  UMOV UR29, UR25 ;  /* 0x00000019001d7c82 */ /* 0x000fe20008000000 */
[----:B------:R-:W-:Y:S01]  /*64c0*/  UMOV UR31, 0x80000020 ;  /* 0x80000020001f7882 */ /* 0x000fe20000000000 */
[----:B------:R-:W-:Y:S01]  /*64d0*/  UMOV UR32, UR24 ;  /* 0x0000001800207c82 */ /* 0x000fe20008000000 */
[----:B------:R-:W-:Y:S01]  /*64e0*/  UMOV UR33, UR25 ;  /* 0x0000001900217c82 */ /* 0x000fe20008000000 */
[----:B------:R-:W-:Y:S01]  /*64f0*/  UMOV UR35, 0x80000020 ;  /* 0x8000002000237882 */ /* 0x000fe20000000000 */
        /* <DEDUP_REMOVED lines=8> */
[----:B------:R-:W-:Y:S01]  /*6580*/  WARPGROUP.ARRIVE ;  /* 0x00000000000079c5 */ /* 0x000fe20000000000 */
[----:B------:R-:W-:-:S05]  /*6590*/  UMOV UR23, 0x80000020 ;  /* 0x8000002000177882 */ /* 0x000fca0000000000 */
        /* <DEDUP_REMOVED lines=162> */
.L_x_3900:
[----:B------:R-:W-:Y:S01]  /*6fc0*/  ULEA UR6, UR49, UR41, 0x3 ;  /* 0x0000002931067291 */ /* 0x000fe2000f8e183f */
[----:B------:R-:W-:-:S05]  /*6fd0*/  IMAD.U32 R7, RZ, RZ, UR45 ;  /* 0x0000002dff077e24 */ /* 0x000fca000f8e00ff */
[----:B------:R-:W-:-:S04]  /*6fe0*/  SHF.L.U32 R7, R7, 0x1f, RZ ;  /* 0x0000001f07077819 */ /* 0x000fc800000006ff */
[----:B------:R0:W1:Y:S01]  /*6ff0*/  SYNCS.PHASECHK.TRANS64.TRYWAIT P1, [UR6+0x33450], R7 ;  /* 0x03345007ff0075a7 */ /* 0x0000620008020146 */
[----:B------:R-:W-:Y:S05]  /*7000*/  @!P0 BRA `(.L_x_3901) ;  /* 0x0000000000048947 */ /* 0x000fea0003800000 */
[----:B------:R-:W-:Y:S01]  /*7010*/  BPT.TRAP 0x1 ;  /* 0x000000040000795c */ /* 0x000fe20000300000 */
.L_x_3901:
[----:B-1----:R-:W-:Y:S05]  /*7020*/  @P1 BRA `(.L_x_3899) ;  /* 0x0000000000081947 */ /* 0x002fea0003800000 */
[----:B------:R-:W1:Y:S02]  /*7030*/  SYNCS.PHASECHK.TRANS64.TRYWAIT P1, [UR6+0x33450], R7 ;  /* 0x03345007ff0075a7 */ /* 0x000e640008020146 */
[----:B-1----:R-:W-:Y:S05]  /*7040*/  @!P1 BRA `(.L_x_3902) ;  /* 0x00000148002c9947 */ /* 0x002fea0003800000 */
.L_x_3899:
[----:B------:R-:W-:Y:S01]  /*7050*/  UIADD3 UR6, UR41, 0x200, URZ ;  /* 0x0000020029067890 */ /* 0x000fe2000fffe03f */
[----:B------:R-:W-:Y:S01]  /*7060*/  WARPGROUP.ARRIVE ;  /* 0x00000000000079c5 */ /* 0x000fe20000000000 */
[----:B------:R-:W-:-:S05]  /*7070*/  UMOV UR7, 0xc0000010 ;  /* 0xc000001000077882 */ /* 0x000fca0000000000 */
[----:B-1----:R-:W1:Y:S01]  /*7080*/  S2R R8, SR_TID.X ;  /* 0x0000000000087919 */ /* 0x002e620000002100 */
[----:B------:R-:W-:Y:S01]  /*7090*/  USHF.R.U32.HI UR6, URZ, 0x4, UR6 ;  /* 0x000000043f067899 */ /* 0x000fe20008011606 */
[----:B------:R-:W-:Y:S01]  /*70a0*/  PLOP3.LUT P1, PT, PT, PT, UP0, 0x80, 0x0 ;  /* 0x000000000000781c */ /* 0x000fe20003f2f008 */
[----:B------:R-:W-:Y:S01]  /*70b0*/  VIADD R13, R19, UR36 ;  /* 0x00000024130d7c36 */ /* 0x000fe20008000000 */
[----:B------:R-:W-:Y:S01]  /*70c0*/  PLOP3.LUT P2, PT, PT, PT, UP0, 0x80, 0x0 ;  /* 0x000000000000781c */ /* 0x000fe20003f4f008 */
[----:B------:R-:W-:Y:S01]  /*70d0*/  ULOP3.LUT UR6, UR6, 0x3fff, URZ, 0xc0, !UPT ;  /* 0x00003fff06067892 */ /* 0x000fe2000f8ec03f */
[----:B0-----:R-:W0:Y:S01]  /*70e0*/  LDC R7, c[0x0][0x288] ;  /* 0x0000a200ff077b82 */ /* 0x001e220000000800 */
[----:B------:R-:W-:Y:S02]  /*70f0*/  IMAD R14, R4, -0xa0, RZ ;  /* 0xffffff60040e7824 */ /* 0x000fe400078e02ff */
[----:B------:R-:W-:Y:S01]  /*7100*/  ULOP3.LUT UR6, UR6, 0x10000, URZ, 0xfc, !UPT ;  /* 0x0001000006067892 */ /* 0x000fe2000f8efc3f */
[----:B------:R-:W-:-:S02]  /*7110*/  IMAD.U32 R9, RZ, RZ, UR56 ;  /* 0x00000038ff097e24 */ /* 0x000fc4000f8e00ff */
[----:B------:R-:W-:Y:S01]  /*7120*/  VIADD R11, R14, 0x1 ;  /* 0x000000010e0b7836 */ /* 0x000fe20000000000 */
[----:B------:R-:W-:-:S03]  /*7130*/  UIMAD UR10, UR49, 0x780, UR6 ;  /* 0x00000780310a78a4 */ /* 0x000fc6000f8e0206 */
[----:B------:R-:W-:-:S04]  /*7140*/  IMAD R10, R18, -0x2, R11 ;  /* 0xfffffffe120a7824 */ /* 0x000fc800078e020b */
[----:B------:R-:W-:Y:S02]  /*7150*/  UMOV UR6, UR10 ;  /* 0x0000000a00067c82 */ /* 0x000fe40008000000 */
[----:B------:R-:W-:Y:S01]  /*7160*/  QGMMA.64x192x32.F32.E4M3.E4M3 R24, R216, gdesc[UR4], R24, gsb0 ;  /* 0x02e00004d8187df3 */ /* 0x000fe20008000818 */
[----:B------:R-:W-:Y:S01]  /*7170*/  UIADD3 UR6, UR10, 0x180, URZ ;  /* 0x000001800a067890 */ /* 0x000fe2000fffe03f */
[----:B------:R-:W-:Y:S01]  /*7180*/  UMOV UR7, 0xc0000010 ;  /* 0xc000001000077882 */ /* 0x000fe20000000000 */
[C---:B0-----:R-:W-:Y:S01]  /*7190*/  IADD3 R11, R10.reuse, -R7, R17 ;  /* 0x800000070a0b7210 */ /* 0x041fe20007ffe011 */
[----:B------:R-:W-:Y:S01]  /*71a0*/  VIADD R10, R10, 0xffffffff ;  /* 0xffffffff0a0a7836 */ /* 0x000fe20000000000 */
[----:B-1----:R-:W-:-:S03]  /*71b0*/  LOP3.LUT P3, RZ, R8, 0x7f, RZ, 0xc0, !PT ;  /* 0x0000007f08ff7812 */ /* 0x002fc6000786c0ff */
[----:B------:R-:W-:-:S10]  /*71c0*/  VIADD R12, R11, UR54 ;  /* 0x000000360b0c7c36 */ /* 0x000fd40008000000 */
[----:B------:R-:W-:-:S05]  /*71d0*/  @!P3 LEA R9, R9, UR41, 0x3 ;  /* 0x000000290909bc11 */ /* 0x000fca000f8e18ff */
[----:B------:R-:W-:-:S05]  /*71e0*/  @!P3 VIADD R9, R9, 0x33440 ;  /* 0x000334400909b836 */ /* 0x000fca0000000000 */
[----:B------:R-:W-:Y:S01]  /*71f0*/  @!P3 PRMT R9, RZ, 0x654, R9 ;  /* 0x00000654ff09b816 */ /* 0x000fe20000000009 */
[----:B------:R-:W-:Y:S02]  /*7200*/  WARPGROUP.DEPBAR.LE gsb0, 0x0 ;  /* 0x00008000000079c5 */ /* 0x000fe40000010000 */
[----:B------:R-:W-:-:S06]  /*7210*/  WARPGROUP.ARRIVE ;  /* 0x00000000000079c5 */ /* 0x000fcc0000000000 */
        /* <DEDUP_REMOVED lines=16> */
[----:B------:R-:W-:Y:S01]  /*7320*/  @UP0 ULDC UR6, c[0x0][0x44c] ;  /* 0x0001130000060ab9 */ /* 0x000fe20000000800 */
[----:B------:R-:W-:Y:S01]  /*7330*/  @UP0 ULDC UR7, c[0x0][0x450] ;  /* 0x0001140000070ab9 */ /* 0x000fe20000000800 */
[----:B------:R-:W-:Y:S01]  /*7340*/  @P1 IMAD.HI.U32 R8, R13, UR6, RZ ;  /* 0x000000060d081c27 */ /* 0x000fe2000f8e00ff */
[----:B------:R-:W-:Y:S01]  /*7350*/  PLOP3.LUT P1, PT, PT, PT, UP1, 0x40, 0x0 ;  /* 0x000000000000781c */ /* 0x000fe20003f2e818 */
[----:B------:R-:W-:-:S03]  /*7360*/  ULOP3.LUT UR6, URZ, UR53, URZ, 0x33, !UPT ;  /* 0x000000353f067292 */ /* 0x000fc6000f8e333f */
[----:B------:R-:W-:Y:S02]  /*7370*/  @P2 SHF.R.U32.HI R13, RZ, UR7, R8 ;  /* 0x00000007ff0d2c19 */ /* 0x000fe40008011608 */
[----:B------:R-:W-:Y:S01]  /*7380*/  IADD3 R8, -R23, 0xb, RZ ;  /* 0x0000000b17087810 */ /* 0x000fe20007ffe1ff */
[----:B------:R-:W-:Y:S02]  /*7390*/  VIADD R11, R11, UR6 ;  /* 0x000000060b0b7c36 */ /* 0x000fe40008000000 */
[----:B------:R-:W0:Y:S01]  /*73a0*/  SHFL.IDX PT, R20, R13, RZ, 0x1c1f ;  /* 0x001c1fff0d147589 */ /* 0x000e2200000e0000 */
[----:B------:R-:W-:Y:S02]  /*73b0*/  WARPGROUP.DEPBAR.LE gsb0, 0x0 ;  /* 0x00008000000079c5 */ /* 0x000fe40000010000 */
[----:B------:R0:W-:Y:S06]  /*73c0*/  BAR.ARV R8, 0x100 ;  /* 0x000400080000751d */ /* 0x0001ec0000002000 */
[----:B------:R1:W-:Y:S01]  /*73d0*/  @!P3 SYNCS.ARRIVE.TRANS64.RED.A1T0 RZ, [R9+URZ], RZ ;  /* 0x000000ff09ffb9a7 */ /* 0x0003e2000810043f */
[----:B0-----:R-:W-:-:S02]  /*73e0*/  IMAD.IADD R8, R11, 0x1, R20 ;  /* 0x000000010b087824 */ /* 0x001fc400078e0214 */
[----:B-1----:R-:W-:Y:S01]  /*73f0*/  IMAD.IADD R9, R12, 0x1, R20 ;  /* 0x000000010c097824 */ /* 0x002fe200078e0214 */
[----:B------:R-:W-:Y:S06]  /*7400*/  @P1 BRA `(.L_x_3903) ;  /* 0x0000000000541947 */ /* 0x000fec0003800000 */
[----:B------:R-:W-:Y:S01]  /*7410*/  IADD3 R15, R17, -R7, R20 ;  /* 0x80000007110f7210 */ /* 0x000fe20007ffe014 */
        /* <DEDUP_REMOVED lines=11> */
.L_x_3905:
[----:B------:R-:W-:-:S05]  /*74d0*/  IMAD.U32 R200, RZ, RZ, UR52 ;  /* 0x00000034ffc87e24 */ /* 0x000fca000f8e00ff */
[----:B------:R-:W-:-:S13]  /*74e0*/  ISETP.NE.AND P1, PT, R200, 0x1, PT ;  /* 0x00000001c800780c */ /* 0x000fda0003f25270 */
[----:B------:R-:W0:Y:S02]  /*74f0*/  @P1 LDC.64 R20, c[0x0][0x9e8] ;  /* 0x00027a00ff141b82 */ /* 0x000e240000000a00 */
[----:B0-----:R-:W-:-:S05]  /*7500*/  @P1 IMAD.HI.U32 R20, R15, R20, RZ ;  /* 0x000000140f141227 */ /* 0x001fca00078e00ff */
[----:B------:R-:W-:-:S07]  /*7510*/  @P1 SHF.R.U32.HI R15, RZ, R21, R20 ;  /* 0x00000015ff0f1219 */ /* 0x000fce0000011614 */
.L_x_3906:
[----:B------:R-:W-:Y:S05]  /*7520*/  BSYNC B0 ;  /* 0x0000000000007941 */ /* 0x000fea0003800000 */
.L_x_3904:
[----:B------:R-:W-:-:S05]  /*7530*/  IMAD R15, R15, R200, R10 ;  /* 0x000000c80f0f7224 */ /* 0x000fca00078e020a */
[----:B------:R-:W-:Y:S02]  /*7540*/  VIADDMNMX R9, R15, R200, R9, PT ;  /* 0x000000c80f097246 */ /* 0x000fe40003800109 */
[----:B------:R-:W-:-:S07]  /*7550*/  VIMNMX R8, R8, R15, !PT ;  /* 0x0000000f08087248 */ /* 0x000fce0007fe0100 */
.L_x_3903:
[C---:B------:R-:W-:Y:S02]  /*7560*/  ISETP.GE.AND P1, PT, R14.reuse, 0x2, PT ;  /* 0x000000020e00780c */ /* 0x040fe40003f26270 */
[----:B------:R-:W-:Y:S02]  /*7570*/  ISETP.GE.AND P2, PT, R14, 0x9, PT ;  /* 0x000000090e00780c */ /* 0x000fe40003f46270 */
[----:B------:R-:W-:Y:S02]  /*7580*/  LOP3.LUT R16, R16, 0xefffffff, RZ, 0xc0, !PT ;  /* 0xefffffff10107812 */ /* 0x000fe400078ec0ff */
[----:B------:R-:W-:Y:S02]  /*7590*/  ISETP.GE.AND P3, PT, R14, 0xa, PT ;  /* 0x0000000a0e00780c */ /* 0x000fe40003f66270 */
[----:B------:R-:W-:-:S05]  /*75a0*/  LOP3.LUT R2, R2, 0xfffffffe, RZ, 0xc0, !PT ;  /* 0xfffffffe02027812 */ /* 0x000fca00078ec0ff */
[----:B------:R-:W-:Y:S02]  /*75b0*/  @P1 LOP3.LUT R16, R16, 0x10000000, RZ, 0xfc, !PT ;  /* 0x1000000010101812 */ /* 0x000fe400078efcff */
[----:B------:R-:W-:Y:S02]  /*75c0*/  ISETP.GT.AND P1, PT, R8, 0x1, !P1 ;  /* 0x000000010800780c */ /* 0x000fe40004f24270 */
[----:B------:R-:W-:Y:S02]  /*75d0*/  LOP3.LUT R16, R16, 0xdfffffff, RZ, 0xc0, !PT ;  /* 0xdfffffff10107812 */ /* 0x000fe400078ec0ff */
[----:B------:R-:W-:Y:S02]  /*75e0*/  ISETP.LT.OR P1, PT, R9, 0x2, P1 ;  /* 0x000000020900780c */ /* 0x000fe40000f21670 */
[----:B------:R-:W-:Y:S02]  /*75f0*/  @P2 LOP3.LUT R16, R16, 0x20000000, RZ, 0xfc, !PT ;  /* 0x2000000010102812 */ /* 0x000fe400078efcff */
[----:B------:R-:W-:-:S02]  /*7600*/  ISETP.GT.AND P2, PT, R8, 0x8, !P2 ;  /* 0x000000080800780c */ /* 0x000fc40005744270 */
[----:B------:R-:W-:Y:S02]  /*7610*/  FSEL R185, R185, -INF , !P1 ;  /* 0xff800000b9b97808 */ /* 0x000fe40004800000 */
[----:B------:R-:W-:Y:S02]  /*7620*/  LOP3.LUT R16, R16, 0xbfffffff, RZ, 0xc0, !PT ;  /* 0xbfffffff10107812 */ /* 0x000fe400078ec0ff */
[----:B------:R-:W-:Y:S02]  /*7630*/  ISETP.GT.AND P1, PT, R8, 0x9, !P3 ;  /* 0x000000090800780c */ /* 0x000fe40005f24270 */
[C---:B------:R-:W-:Y:S02]  /*7640*/  ISETP.LT.OR P2, PT, R9.reuse, 0x9, P2 ;  /* 0x000000090900780c */ /* 0x040fe40001741670 */
[----:B------:R-:W-:Y:S02]  /*7650*/  @P3 LOP3.LUT R16, R16, 0x40000000, RZ, 0xfc, !PT ;  /* 0x4000000010103812 */ /* 0x000fe400078efcff */
[----:B------:R-:W-:-:S02]  /*7660*/  ISETP.LT.OR P1, PT, R9, 0xa, P1 ;  /* 0x0000000a0900780c */ /* 0x000fc40000f21670 */
[----:B------:R-:W-:Y:S02]  /*7670*/  FSEL R188, R188, -INF , !P2 ;  /* 0xff800000bcbc7808 */ /* 0x000fe40005000000 */
[C---:B------:R-:W-:Y:S02]  /*7680*/  ISETP.GE.AND P3, PT, R14.reuse, 0x11, PT ;  /* 0x000000110e00780c */ /* 0x040fe40003f66270 */
[----:B------:R-:W-:Y:S02]  /*7690*/  ISETP.GE.AND P2, PT, R14, 0x12, PT ;  /* 0x000000120e00780c */ /* 0x000fe40003f46270 */
[----:B------:R-:W-:Y:S02]  /*76a0*/  FSEL R189, R189, -INF , !P1 ;  /* 0xff800000bdbd7808 */ /* 0x000fe40004800000 */
[----:B------:R-:W-:Y:S02]  /*76b0*/  ISETP.GT.AND P1, PT, R8, 0x10, !P3 ;  /* 0x000000100800780c */ /* 0x000fe40005f24270 */
[----:B------:R-:W-:-:S02]  /*76c0*/  LOP3.LUT R16, R16, 0x7fffffff, RZ, 0xc0, !PT ;  /* 0x7fffffff10107812 */ /* 0x000fc400078ec0ff */
[----:B------:R-:W-:-:S03]  /*76d0*/  ISETP.LT.OR P1, PT, R9, 0x11, P1 ;  /* 0x000000110900780c */ /* 0x000fc60000f21670 */
[----:B------:R-:W-:Y:S02]  /*76e0*/  @P3 LOP3.LUT R16, R16, 0x80000000, RZ, 0xfc, !PT ;  /* 0x8000000010103812 */ /* 0x000fe400078efcff */
[----:B------:R-:W-:Y:S02]  /*76f0*/  FSEL R192, R192, -INF , !P1 ;  /* 0xff800000c0c07808 */ /* 0x000fe40004800000 */
[----:B------:R-:W-:Y:S02]  /*7700*/  @P2 LOP3.LUT R2, R2, 0x1, RZ, 0xfc, !PT ;  /* 0x0000000102022812 */ /* 0x000fe400078efcff */
[----:B------:R-:W-:Y:S02]  /*7710*/  ISETP.GT.AND P1, PT, R8, 0x11, !P2 ;  /* 0x000000110800780c */ /* 0x000fe40005724270 */
[----:B------:R-:W-:Y:S02]  /*7720*/  ISETP.GE.AND P2, PT, R14, 0x19, PT ;  /* 0x000000190e00780c */ /* 0x000fe40003f46270 */
[----:B------:R-:W-:-:S02]  /*7730*/  ISETP.LT.OR P1, PT, R9, 0x12, P1 ;  /* 0x000000120900780c */ /* 0x000fc40000f21670 */
[----:B------:R-:W-:Y:S02]  /*7740*/  LOP3.LUT R2, R2, 0xfffffffb, RZ, 0xc0, !PT ;  /* 0xfffffffb02027812 */ /* 0x000fe400078ec0ff */
[----:B------:R-:W-:Y:S02]  /*7750*/  FSEL R193, R193, -INF , !P1 ;  /* 0xff800000c1c17808 */ /* 0x000fe40004800000 */
[----:B------:R-:W-:Y:S02]  /*7760*/  ISETP.GT.AND P1, PT, R8, 0x18, !P2 ;  /* 0x000000180800780c */ /* 0x000fe40005724270 */
[----:B------:R-:W-:Y:S02]  /*7770*/  ISETP.GE.AND P3, PT, R14, 0x22, PT ;  /* 0x000000220e00780c */ /* 0x000fe40003f66270 */
[----:B------:R-:W-:Y:S02]  /*7780*/  ISETP.LT.OR P1, PT, R9, 0x19, P1 ;  /* 0x000000190900780c */ /* 0x000fe40000f21670 */
[----:B------:R-:W-:-:S02]  /*7790*/  @P2 LOP3.LUT R2, R2, 0x4, RZ, 0xfc, !PT ;  /* 0x0000000402022812 */ /* 0x000fc400078efcff */
[----:B------:R-:W-:Y:S02]  /*77a0*/  ISETP.GE.AND P2, PT, R14, 0x1a, PT ;  /* 0x0000001a0e00780c */ /* 0x000fe40003f46270 */
[----:B------:R-:W-:Y:S02]  /*77b0*/  FSEL R196, R196, -INF , !P1 ;  /* 0xff800000c4c47808 */ /* 0x000fe40004800000 */
[----:B------:R-:W-:Y:S02]  /*77c0*/  ISETP.GT.AND P1, PT, R8, 0x19, !P2 ;  /* 0x000000190800780c */ /* 0x000fe40005724270 */
[----:B------:R-:W-:Y:S02]  /*77d0*/  LOP3.LUT R2, R2, 0xfffffffd, RZ, 0xc0, !PT ;  /* 0xfffffffd02027812 */ /* 0x000fe400078ec0ff */
[----:B------:R-:W-:Y:S02]  /*77e0*/  ISETP.LT.OR P1, PT, R9, 0x1a, P1 ;  /* 0x0000001a0900780c */ /* 0x000fe40000f21670 */
[----:B------:R-:W-:-:S02]  /*77f0*/  LOP3.LUT R16, R16, 0xfffffffd, RZ, 0xc0, !PT ;  /* 0xfffffffd10107812 */ /* 0x000fc400078ec0ff */
[----:B------:R-:W-:Y:S02]  /*7800*/  FSEL R197, R197, -INF , !P1 ;  /* 0xff800000c5c57808 */ /* 0x000fe40004800000 */
[----:B------:R-:W-:Y:S02]  /*7810*/  ISETP.GE.AND P1, PT, R14, 0x21, PT ;  /* 0x000000210e00780c */ /* 0x000fe40003f26270 */
[----:B------:R-:W-:Y:S02]  /*7820*/  @P2 LOP3.LUT R2, R2, 0x2, RZ, 0xfc, !PT ;  /* 0x0000000202022812 */ /* 0x000fe400078efcff */
[----:B------:R-:W-:Y:S02]  /*7830*/  ISETP.GT.AND P2, PT, R8, 0x20, !P1 ;  /* 0x000000200800780c */ /* 0x000fe40004f44270 */
[----:B------:R-:W-:Y:S02]  /*7840*/  @P3 LOP3.LUT R16, R16, 0x2, RZ, 0xfc, !PT ;  /* 0x0000000210103812 */ /* 0x000fe400078efcff */
[----:B------:R-:W-:-:S02]  /*7850*/  ISETP.LT.OR P2, PT, R9, 0x21, P2 ;  /* 0x000000210900780c */ /* 0x000fc40001741670 */
[----:B------:R-:W-:Y:S02]  /*7860*/  LOP3.LUT R16, R16, 0xfffffffb, RZ, 0xc0, !PT ;  /* 0xfffffffb10107812 */ /* 0x000fe400078ec0ff */
[----:B------:R-:W-:Y:S02]  /*7870*/  FSEL R168, R168, -INF , !P2 ;  /* 0xff800000a8a87808 */ /* 0x000fe40005000000 */
[----:B------:R-:W-:Y:S02]  /*7880*/  ISETP.GT.AND P2, PT, R8, 0x21, !P3 ;  /* 0x000000210800780c */ /* 0x000fe40005f44270 */
[----:B------:R-:W-:Y:S02]  /*7890*/  ISETP.GE.AND P3, PT, R14, 0x29, PT ;  /* 0x000000290e00780c */ /* 0x000fe40003f66270 */
[----:B------:R-:W-:-:S04]  /*78a0*/  ISETP.LT.OR P2, PT, R9, 0x22, P2 ;  /* 0x000000220900780c */ /* 0x000fc80001741670 */
[----:B------:R-:W-:Y:S02]  /*78b0*/  FSEL R169, R169, -INF , !P2 ;  /* 0xff800000a9a97808 */ /* 0x000fe40005000000 */
[----:B------:R-:W-:-:S04]  /*78c0*/  ISETP.GT.AND P2, PT, R8, 0x28, !P3 ;  /* 0x000000280800780c */ /* 0x000fc80005f44270 */
[----:B------:R-:W-:Y:S02]  /*78d0*/  ISETP.LT.OR P2, PT, R9, 0x29, P2 ;  /* 0x000000290900780c */ /* 0x000fe40001741670 */
[----:B------:R-:W-:Y:S02]  /*78e0*/  @P3 LOP3.LUT R16, R16, 0x4, RZ, 0xfc, !PT ;  /* 0x0000000410103812 */ /* 0x000fe400078efcff */
[----:B------:R-:W-:Y:S02]  /*78f0*/  ISETP.GE.AND P3, PT, R14, 0x2a, PT ;  /* 0x0000002a0e00780c */ /* 0x000fe40003f66270 */
[----:B------:R-:W-:Y:S02]  /*7900*/  LOP3.LUT R16, R16, 0xfffffff7, RZ, 0xc0, !PT ;  /* 0xfffffff710107812 */ /* 0x000fe400078ec0ff */
[----:B------:R-:W-:Y:S02]  /*7910*/  FSEL R172, R172, -INF , !P2 ;  /* 0xff800000acac7808 */ /* 0x000fe40005000000 */
[----:B------:R-:W-:-:S04]  /*7920*/  ISETP.GT.AND P2, PT, R8, 0x29, !P3 ;  /* 0x000000290800780c */ /* 0x000fc80005f44270 */
[----:B------:R-:W-:-:S03]  /*7930*/  ISETP.LT.OR P2, PT, R9, 0x2a, P2 ;  /* 0x0000002a0900780c */ /* 0x000fc60001741670 */
        /* <DEDUP_REMOVED lines=128> */
[----:B------:R-:W-:Y:S02]  /*8140*/  FSEL R120, R120, -INF , !P2 ;  /* 0xff80000078787808 */ /* 0x000fe40005000000 */
[----:B------:R-:W-:Y:S02]  /*8150*/  LOP3.LUT R16, R16, 0xfdffffff, RZ, 0xc0, !PT ;  /* 0xfdffffff10107812 */ /* 0x000fe400078ec0ff */
[----:B------:R-:W-:-:S04]  /*8160*/  ISETP.GT.AND P2, PT, R8, 0x81, !P3 ;  /* 0x000000810800780c */ /* 0x000fc80005f44270 */
[----:B------:R-:W-:-:S03]  /*8170*/  ISETP.LT.OR P2, PT, R9, 0x82, P2 ;  /* 0x000000820900780c */ /* 0x000fc60001741670 */
[----:B------:R-:W-:Y:S02]  /*8180*/  @P3 LOP3.LUT R16, R16, 0x2000000, RZ, 0xfc, !PT ;  /* 0x0200000010103812 */ /* 0x000fe400078efcff */
[----:B------:R-:W-:Y:S02]  /*8190*/  ISETP.GE.AND P3, PT, R14, 0x89, PT ;  /* 0x000000890e00780c */ /* 0x000fe40003f66270 */
[----:B------:R-:W-:Y:S02]  /*81a0*/  FSEL R121, R121, -INF , !P2 ;  /* 0xff80000079797808 */ /* 0x000fe40005000000 */
[----:B------:R-:W-:Y:S02]  /*81b0*/  ISETP.GT.AND P2, PT, R8, 0x88, !P3 ;  /* 0x000000880800780c */ /* 0x000fe40005f44270 */
[----:B------:R-:W-:Y:S02]  /*81c0*/  LOP3.LUT R16, R16, 0xfeffffff, RZ, 0xc0, !PT ;  /* 0xfeffffff10107812 */ /* 0x000fe400078ec0ff */
[----:B------:R-:W-:-:S04]  /*81d0*/  ISETP.LT.OR P2, PT, R9, 0x89, P2 ;  /* 0x000000890900780c */ /* 0x000fc80001741670 */
[----:B------:R-:W-:Y:S02]  /*81e0*/  FSEL R124, R124, -INF , !P2 ;  /* 0xff8000007c7c7808 */ /* 0x000fe40005000000 */
[----:B------:R-:W-:Y:S02]  /*81f0*/  ISETP.GE.AND P2, PT, R14, 0x8a, PT ;  /* 0x0000008a0e00780c */ /* 0x000fe40003f46270 */
[----:B------:R-:W-:Y:S02]  /*8200*/  @P3 LOP3.LUT R16, R16, 0x1000000, RZ, 0xfc, !PT ;  /* 0x0100000010103812 */ /* 0x000fe400078efcff */
[----:B------:R-:W-:Y:S02]  /*8210*/  ISETP.GT.AND P3, PT, R8, 0x89, !P2 ;  /* 0x000000890800780c */ /* 0x000fe40005764270 */
[----:B------:R-:W-:Y:S02]  /*8220*/  LOP3.LUT R16, R16, 0xfffffffe, RZ, 0xc0, !PT ;  /* 0xfffffffe10107812 */ /* 0x000fe400078ec0ff */
        /* <DEDUP_REMOVED lines=14> */
[----:B------:R-:W-:-:S13]  /*8310*/  ISETP.GE.AND P6, PT, R14, 0x1, PT ;  /* 0x000000010e00780c */ /* 0x000fda0003fc6270 */
[----:B------:R-:W-:Y:S02]  /*8320*/  @P6 LOP3.LUT R16, R16, 0x1, RZ, 0xfc, !PT ;  /* 0x0000000110106812 */ /* 0x000fe400078efcff */
[----:B------:R-:W-:Y:S02]  /*8330*/  ISETP.GT.AND P6, PT, R8, RZ, !P6 ;  /* 0x000000ff0800720c */ /* 0x000fe400077c4270 */
[----:B------:R-:W-:Y:S02]  /*8340*/  LOP3.LUT R16, R16, 0xf7ffffff, RZ, 0xc0, !PT ;  /* 0xf7ffffff10107812 */ /* 0x000fe400078ec0ff */
[----:B------:R-:W-:-:S04]  /*8350*/  ISETP.LT.OR P6, PT, R9, 0x1, P6 ;  /* 0x000000010900780c */ /* 0x000fc800037c1670 */
[----:B------:R-:W-:Y:S02]  /*8360*/  FSEL R184, R184, -INF , !P6 ;  /* 0xff800000b8b87808 */ /* 0x000fe40007000000 */
[----:B------:R-:W-:-:S13]  /*8370*/  ISETP.GE.AND P6, PT, R14, 0x9a, PT ;  /* 0x0000009a0e00780c */ /* 0x000fda0003fc6270 */
[----:B------:R-:W-:Y:S02]  /*8380*/  @P6 LOP3.LUT R16, R16, 0x8000000, RZ, 0xfc, !PT ;  /* 0x0800000010106812 */ /* 0x000fe400078efcff */
[----:B------:R-:W-:Y:S02]  /*8390*/  ISETP.GT.AND P6, PT, R8, 0x99, !P6 ;  /* 0x000000990800780c */ /* 0x000fe400077c4270 */
[----:B------:R-:W0:Y:S02]  /*83a0*/  SHFL.IDX PT, R8, R13, 0x1, 0x1c1f ;  /* 0x003c1f000d087f89 */ /* 0x000e2400000e0000 */
[----:B------:R-:W-:-:S04]  /*83b0*/  ISETP.LT.OR P6, PT, R9, 0x9a, P6 ;  /* 0x0000009a0900780c */ /* 0x000fc800037c1670 */
[----:B------:R-:W-:Y:S02]  /*83c0*/  FSEL R133, R133, -INF , !P6 ;  /* 0xff80000085857808 */ /* 0x000fe40007000000 */
[----:B------:R-:W-:Y:S01]  /*83d0*/  PLOP3.LUT P6, PT, PT, PT, UP1, 0x40, 0x0 ;  /* 0x000000000000781c */ /* 0x000fe20003fce818 */
[--C-:B0-----:R-:W-:Y:S02]  /*83e0*/  IMAD.IADD R12, R12, 0x1, R8.reuse ;  /* 0x000000010c0c7824 */ /* 0x101fe400078e0208 */
[----:B------:R-:W-:-:S10]  /*83f0*/  IMAD.IADD R11, R11, 0x1, R8 ;  /* 0x000000010b0b7824 */ /* 0x000fd400078e0208 */
[----:B------:R-:W-:Y:S05]  /*8400*/  @P6 BRA `(.L_x_3907) ;  /* 0x0000000000546947 */ /* 0x000fea0003800000 */
        /* <DEDUP_REMOVED lines=12> */
.L_x_3909:
[----:B------:R-:W-:-:S05]  /*84d0*/  IMAD.U32 R15, RZ, RZ, UR52 ;  /* 0x00000034ff0f7e24 */ /* 0x000fca000f8e00ff */
[----:B------:R-:W-:-:S13]  /*84e0*/  ISETP.NE.AND P6, PT, R15, 0x1, PT ;  /* 0x000000010f00780c */ /* 0x000fda0003fc5270 */
[----:B------:R-:W0:Y:S02]  /*84f0*/  @P6 LDC.64 R8, c[0x0][0x9e8] ;  /* 0x00027a00ff086b82 */ /* 0x000e240000000a00 */
[----:B0-----:R-:W-:-:S05]  /*8500*/  @P6 IMAD.HI.U32 R8, R13, R8, RZ ;  /* 0x000000080d086227 */ /* 0x001fca00078e00ff */
[----:B------:R-:W-:-:S07]  /*8510*/  @P6 SHF.R.U32.HI R13, RZ, R9, R8 ;  /* 0x00000009ff0d6219 */ /* 0x000fce0000011608 */
.L_x_3910:
[----:B------:R-:W-:Y:S05]  /*8520*/  BSYNC B0 ;  /* 0x0000000000007941 */ /* 0x000fea0003800000 */
.L_x_3908:
[----:B------:R-:W-:-:S05]  /*8530*/  IMAD R10, R13, R15, R10 ;  /* 0x0000000f0d0a7224 */ /* 0x000fca00078e020a */
[----:B------:R-:W-:Y:S02]  /*8540*/  VIADDMNMX R12, R10, R15, R12, PT ;  /* 0x0000000f0a0c7246 */ /* 0x000fe4000380010c */
[----:B------:R-:W-:-:S07]  /*8550*/  VIMNMX R11, R11, R10, !PT ;  /* 0x0000000a0b0b7248 */ /* 0x000fce0007fe0100 */
.L_x_3907:
[----:B------:R-:W-:Y:S01]  /*8560*/  ISETP.GT.AND P1, PT, R11, 0x20, !P1 ;  /* 0x000000200b00780c */ /* 0x000fe20004f24270 */
[----:B------:R-:W-:Y:S01]  /*8570*/  IMAD.U32 R15, RZ, RZ, UR37 ;  /* 0x00000025ff0f7e24 */ /* 0x000fe2000f8e00ff */
[----:B------:R-:W-:Y:S02]  /*8580*/  LOP3.LUT P6, RZ, R16, 0x20000, RZ, 0xc0, !PT ;  /* 0x0002000010ff7812 */ /* 0x000fe400078cc0ff */
[----:B------:R-:W-:Y:S02]  /*8590*/  ISETP.LT.OR P1, PT, R12, 0x21, P1 ;  /* 0x000000210c00780c */ /* 0x000fe40000f21670 */
[----:B------:R-:W-:Y:S02]  /*85a0*/  FMNMX.FTZ R8, R184, R3, !PT ;  /* 0x00000003b8087209 */ /* 0x000fe40007810000 */
[----:B------:R-:W-:Y:S02]  /*85b0*/  FSEL R170, R170, -INF , !P1 ;  /* 0xff800000aaaa7808 */ /* 0x000fe40004800000 */
[----:B------:R-:W-:-:S02]  /*85c0*/  LOP3.LUT P1, RZ, R16, 0x2, RZ, 0xc0, !PT ;  /* 0x0000000210ff7812 */ /* 0x000fc4000782c0ff */
[----:B------:R-:W-:Y:S02]  /*85d0*/  FMNMX.FTZ R9, R185, R8, !PT ;  /* 0x00000008b9097209 */ /* 0x000fe40007810000 */
[----:B------:R-:W-:Y:S02]  /*85e0*/  ISETP.GT.AND P1, PT, R11, 0x21, !P1 ;  /* 0x000000210b00780c */ /* 0x000fe40004f24270 */
[----:B------:R-:W-:Y:S02]  /*85f0*/  FMNMX.FTZ R8, R188, R9, !PT ;  /* 0x00000009bc087209 */ /* 0x000fe40007810000 */
[----:B------:R-:W-:Y:S02]  /*8600*/  ISETP.LT.OR P1, PT, R12, 0x22, P1 ;  /* 0x000000220c00780c */ /* 0x000fe40000f21670 */
[----:B------:R-:W-:Y:S02]  /*8610*/  FMNMX.FTZ R9, R189, R8, !PT ;  /* 0x00000008bd097209 */ /* 0x000fe40007810000 */
[----:B------:R-:W-:-:S02]  /*8620*/  FSEL R171, R171, -INF , !P1 ;  /* 0xff800000abab7808 */ /* 0x000fc40004800000 */
[----:B------:R-:W-:Y:S02]  /*8630*/  LOP3.LUT P1, RZ, R16, 0x4, RZ, 0xc0, !PT ;  /* 0x0000000410ff7812 */ /* 0x000fe4000782c0ff */
[----:B------:R-:W-:Y:S02]  /*8640*/  FMNMX.FTZ R8, R192, R9, !PT ;  /* 0x00000009c0087209 */ /* 0x000fe40007810000 */
[----:B------:R-:W-:Y:S02]  /*8650*/  ISETP.GT.AND P1, PT, R11, 0x28, !P1 ;  /* 0x000000280b00780c */ /* 0x000fe40004f24270 */
[----:B------:R-:W-:Y:S02]  /*8660*/  FMNMX.FTZ R9, R193, R8, !PT ;  /* 0x00000008c1097209 */ /* 0x000fe40007810000 */
[----:B------:R-:W-:Y:S02]  /*8670*/  ISETP.LT.OR P1, PT, R12, 0x29, P1 ;  /* 0x000000290c00780c */ /* 0x000fe40000f21670 */
[----:B------:R-:W-:-:S02]  /*8680*/  FMNMX.FTZ R8, R196, R9, !PT ;  /* 0x00000009c4087209 */ /* 0x000fc40007810000 */
[----:B------:R-:W-:Y:S02]  /*8690*/  FSEL R174, R174, -INF , !P1 ;  /* 0xff800000aeae7808 */ /* 0x000fe40004800000 */
[----:B------:R-:W-:Y:S02]  /*86a0*/  LOP3.LUT P1, RZ, R16, 0x8, RZ, 0xc0, !PT ;  /* 0x0000000810ff7812 */ /* 0x000fe4000782c0ff */
[----:B------:R-:W-:Y:S02]  /*86b0*/  FMNMX.FTZ R9, R197, R8, !PT ;  /* 0x00000008c5097209 */ /* 0x000fe40007810000 */
[----:B------:R-:W-:Y:S02]  /*86c0*/  ISETP.GT.AND P1, PT, R11, 0x29, !P1 ;  /* 0x000000290b00780c */ /* 0x000fe40004f24270 */
[----:B------:R-:W-:Y:S02]  /*86d0*/  FMNMX.FTZ R8, R168, R9, !PT ;  /* 0x00000009a8087209 */ /* 0x000fe40007810000 */
[----:B------:R-:W-:-:S02]  /*86e0*/  ISETP.LT.OR P1, PT, R12, 0x2a, P1 ;  /* 0x0000002a0c00780c */ /* 0x000fc40000f21670 */
[----:B------:R-:W-:Y:S02]  /*86f0*/  FMNMX.FTZ R9, R169, R8, !PT ;  /* 0x00000008a9097209 */ /* 0x000fe40007810000 */
[----:B------:R-:W-:Y:S02]  /*8700*/  FSEL R175, R175, -INF , !P1 ;  /* 0xff800000afaf7808 */ /* 0x000fe40004800000 */
[----:B------:R-:W-:Y:S02]  /*8710*/  LOP3.LUT P1, RZ, R16, 0x10, RZ, 0xc0, !PT ;  /* 0x0000001010ff7812 */ /* 0x000fe4000782c0ff */
[----:B------:R-:W-:Y:S02]  /*8720*/  FMNMX.FTZ R8, R172, R9, !PT ;  /* 0x00000009ac087209 */ /* 0x000fe40007810000 */
[----:B------:R-:W-:Y:S02]  /*8730*/  ISETP.GT.AND P1, PT, R11, 0x30, !P1 ;  /* 0x000000300b00780c */ /* 0x000fe40004f24270 */
[----:B------:R-:W-:-:S02]  /*8740*/  FMNMX.FTZ R9, R173, R8, !PT ;  /* 0x00000008ad097209 */ /* 0x000fc40007810000 */
[----:B------:R-:W-:Y:S02]  /*8750*/  ISETP.LT.OR P1, PT, R12, 0x31, P1 ;  /* 0x000000310c00780c */ /* 0x000fe40000f21670 */
[----:B------:R-:W-:Y:S02]  /*8760*/  FMNMX.FTZ R8, R176, R9, !PT ;  /* 0x00000009b0087209 */ /* 0x000fe40007810000 */
[----:B------:R-:W-:Y:S02]  /*8770*/  FSEL R178, R178, -INF , !P1 ;  /* 0xff800000b2b27808 */ /* 0x000fe40004800000 */
[----:B------:R-:W-:Y:S02]  /*8780*/  LOP3.LUT P1, RZ, R16, 0x800000, RZ, 0xc0, !PT ;  /* 0x0080000010ff7812 */ /* 0x000fe4000782c0ff */
[----:B------:R-:W-:Y:S02]  /*8790*/  FMNMX.FTZ R9, R177, R8, !PT ;  /* 0x00000008b1097209 */ /* 0x000fe40007810000 */
[----:B------:R-:W-:-:S02]  /*87a0*/  ISETP.GT.AND P1, PT, R11, 0x31, !P1 ;  /* 0x000000310b00780c */ /* 0x000fc40004f24270 */
[----:B------:R-:W-:Y:S02]  /*87b0*/  FMNMX.FTZ R8, R180, R9, !PT ;  /* 0x00000009b4087209 */ /* 0x000fe40007810000 */
[----:B------:R-:W-:Y:S02]  /*87c0*/  ISETP.LT.OR P1, PT, R12, 0x32, P1 ;  /* 0x000000320c00780c */ /* 0x000fe40000f21670 */
[----:B------:R-:W-:Y:S02]  /*87d0*/  FMNMX.FTZ R9, R181, R8, !PT ;  /* 0x00000008b5097209 */ /* 0x000fe40007810000 */
[----:B------:R-:W-:Y:S02]  /*87e0*/  FSEL R179, R179, -INF , !P1 ;  /* 0xff800000b3b37808 */ /* 0x000fe40004800000 */
[----:B------:R-:W-:Y:S02]  /*87f0*/  LOP3.LUT P1, RZ, R16, 0x400000, RZ, 0xc0, !PT ;  /* 0x0040000010ff7812 */ /* 0x000fe4000782c0ff */
[----:B------:R-:W-:-:S02]  /*8800*/  FMNMX.FTZ R8, R152, R9, !PT ;  /* 0x0000000998087209 */ /* 0x000fc40007810000 */
[----:B------:R-:W-:Y:S02]  /*8810*/  ISETP.GT.AND P1, PT, R11, 0x38, !P1 ;  /* 0x000000380b00780c */ /* 0x000fe40004f24270 */
[----:B------:R-:W-:Y:S02]  /*8820*/  FMNMX.FTZ R9, R153, R8, !PT ;  /* 0x0000000899097209 */ /* 0x000fe40007810000 */
        /* <DEDUP_REMOVED lines=31> */
[----:B------:R-:W-:Y:S02]  /*8a20*/  ISETP.GT.AND P1, PT, R11, 0x49, !P6 ;  /* 0x000000490b00780c */ /* 0x000fe40007724270 */
[----:B------:R-:W-:Y:S02]  /*8a30*/  LOP3.LUT P6, RZ, R16, 0x40, RZ, 0xc0, !PT ;  /* 0x0000004010ff7812 */ /* 0x000fe400078cc0ff */
        /* <DEDUP_REMOVED lines=22> */
[----:B------:R-:W-:Y:S01]  /*8ba0*/  ISETP.GT.AND P2, PT, R11, 0x89, !P2 ;  /* 0x000000890b00780c */ /* 0x000fe20005744270 */
[----:B------:R-:W0:Y:S01]  /*8bb0*/  SHFL.BFLY PT, R8, R13, 0x2, 0x1f ;  /* 0x0c401f000d087f89 */ /* 0x000e2200000e0000 */
[----:B------:R-:W-:Y:S02]  /*8bc0*/  FSEL R166, R166, -INF , !P1 ;  /* 0xff800000a6a67808 */ /* 0x000fe40004800000 */
[----:B------:R-:W-:-:S02]  /*8bd0*/  LOP3.LUT P1, RZ, R16, 0x2000, RZ, 0xc0, !PT ;  /* 0x0000200010ff7812 */ /* 0x000fc4000782c0ff */
[C---:B------:R-:W-:Y:S02]  /*8be0*/  ISETP.LT.OR P2, PT, R12.reuse, 0x8a, P2 ;  /* 0x0000008a0c00780c */ /* 0x040fe40001741670 */
[C---:B------:R-:W-:Y:S02]  /*8bf0*/  ISETP.GT.AND P1, PT, R11.reuse, 0x59, !P1 ;  /* 0x000000590b00780c */ /* 0x040fe40004f24270 */
[----:B------:R-:W-:Y:S02]  /*8c00*/  ISETP.GT.AND P3, PT, R11, 0x90, !P3 ;  /* 0x000000900b00780c */ /* 0x000fe40005f64270 */
[----:B------:R-:W-:Y:S02]  /*8c10*/  ISETP.LT.OR P1, PT, R12, 0x5a, P1 ;  /* 0x0000005a0c00780c */ /* 0x000fe40000f21670 */
[----:B------:R-:W-:Y:S02]  /*8c20*/  FSEL R127, R127, -INF , !P2 ;  /* 0xff8000007f7f7808 */ /* 0x000fe40005000000 */
[----:B------:R-:W-:-:S02]  /*8c30*/  FSEL R167, R167, -INF , !P1 ;  /* 0xff800000a7a77808 */ /* 0x000fc40004800000 */
[----:B------:R-:W-:Y:S02]  /*8c40*/  LOP3.LUT P1, RZ, R16, 0x1000, RZ, 0xc0, !PT ;  /* 0x0000100010ff7812 */ /* 0x000fe4000782c0ff */
[C---:B------:R-:W-:Y:S02]  /*8c50*/  ISETP.GT.AND P4, PT, R11.reuse, 0x91, !P4 ;  /* 0x000000910b00780c */ /* 0x040fe40006784270 */
[----:B------:R-:W-:Y:S02]  /*8c60*/  ISETP.GT.AND P1, PT, R11, 0x60, !P1 ;  /* 0x000000600b00780c */ /* 0x000fe40004f24270 */
[C---:B------:R-:W-:Y:S02]  /*8c70*/  ISETP.LT.OR P3, PT, R12.reuse, 0x91, P3 ;  /* 0x000000910c00780c */ /* 0x040fe40001f61670 */
[----:B------:R-:W-:Y:S02]  /*8c80*/  ISETP.LT.OR P1, PT, R12, 0x61, P1 ;  /* 0x000000610c00780c */ /* 0x000fe40000f21670 */
[----:B0-----:R-:W-:-:S02]  /*8c90*/  FMNMX.FTZ R14, R13, R8, !PT ;  /* 0x000000080d0e7209 */ /* 0x001fc40007810000 */
[----:B------:R-:W-:Y:S02]  /*8ca0*/  FSEL R138, R138, -INF , !P1 ;  /* 0xff8000008a8a7808 */ /* 0x000fe40004800000 */
[----:B------:R-:W-:Y:S01]  /*8cb0*/  LOP3.LUT P1, RZ, R16, 0x800, RZ, 0xc0, !PT ;  /* 0x0000080010ff7812 */ /* 0x000fe2000782c0ff */
[----:B------:R-:W0:Y:S01]  /*8cc0*/  SHFL.BFLY PT, R9, R14, 0x1, 0x1f ;  /* 0x0c201f000e097f89 */ /* 0x000e2200000e0000 */
[C---:B------:R-:W-:Y:S02]  /*8cd0*/  ISETP.GT.AND P5, PT, R11.reuse, 0x98, !P5 ;  /* 0x000000980b00780c */ /* 0x040fe40006fa4270 */
[----:B------:R-:W-:Y:S02]  /*8ce0*/  ISETP.GT.AND P1, PT, R11, 0x61, !P1 ;  /* 0x000000610b00780c */ /* 0x000fe40004f24270 */
[C---:B------:R-:W-:Y:S02]  /*8cf0*/  ISETP.LT.OR P4, PT, R12.reuse, 0x92, P4 ;  /* 0x000000920c00780c */ /* 0x040fe40002781670 */
[----:B------:R-:W-:-:S02]  /*8d00*/  ISETP.LT.OR P1, PT, R12, 0x62, P1 ;  /* 0x000000620c00780c */ /* 0x000fc40000f21670 */
[----:B------:R-:W-:Y:S02]  /*8d10*/  FSEL R130, R130, -INF , !P3 ;  /* 0xff80000082827808 */ /* 0x000fe40005800000 */
[----:B------:R-:W-:Y:S02]  /*8d20*/  FSEL R139, R139, -INF , !P1 ;  /* 0xff8000008b8b7808 */ /* 0x000fe40004800000 */
[----:B------:R-:W-:Y:S02]  /*8d30*/  LOP3.LUT P1, RZ, R16, 0x400, RZ, 0xc0, !PT ;  /* 0x0000040010ff7812 */ /* 0x000fe4000782c0ff */
[----:B------:R-:W-:Y:S02]  /*8d40*/  ISETP.LT.OR P5, PT, R12, 0x99, P5 ;  /* 0x000000990c00780c */ /* 0x000fe40002fa1670 */
[----:B------:R-:W-:Y:S02]  /*8d50*/  ISETP.GT.AND P1, PT, R11, 0x68, !P1 ;  /* 0x000000680b00780c */ /* 0x000fe40004f24270 */
[----:B------:R-:W-:-:S02]  /*8d60*/  FSEL R134, R134, -INF , !P5 ;  /* 0xff80000086867808 */ /* 0x000fc40006800000 */
[----:B------:R-:W-:Y:S02]  /*8d70*/  ISETP.LT.OR P1, PT, R12, 0x69, P1 ;  /* 0x000000690c00780c */ /* 0x000fe40000f21670 */
[----:B0-----:R-:W-:Y:S02]  /*8d80*/  FMNMX.FTZ R8, R14, R9, !PT ;  /* 0x000000090e087209 */ /* 0x001fe40007810000 */
[----:B------:R-:W-:Y:S02]  /*8d90*/  FSEL R142, R142, -INF , !P1 ;  /* 0xff8000008e8e7808 */ /* 0x000fe40004800000 */
[----:B------:R-:W-:Y:S01]  /*8da0*/  LOP3.LUT P1, RZ, R16, 0x200, RZ, 0xc0, !PT ;  /* 0x0000020010ff7812 */ /* 0x000fe2000782c0ff */
[----:B------:R-:W-:-:S03]  /*8db0*/  FFMA.FTZ R10, R8, R15, -8 ;  /* 0xc1000000080a7423 */ /* 0x000fc6000001000f */
[----:B------:R-:W-:-:S04]  /*8dc0*/  ISETP.GT.AND P1, PT, R11, 0x69, !P1 ;  /* 0x000000690b00780c */ /* 0x000fc80004f24270 */
[----:B------:R-:W-:-:S04]  /*8dd0*/  ISETP.LT.OR P1, PT, R12, 0x6a, P1 ;  /* 0x0000006a0c00780c */ /* 0x000fc80000f21670 */
[----:B------:R-:W-:Y:S02]  /*8de0*/  FSEL R143, R143, -INF , !P1 ;  /* 0xff8000008f8f7808 */ /* 0x000fe40004800000 */
[----:B------:R-:W-:-:S04]  /*8df0*/  LOP3.LUT P1, RZ, R16, 0x100, RZ, 0xc0, !PT ;  /* 0x0000010010ff7812 */ /* 0x000fc8000782c0ff */
[----:B------:R-:W-:-:S04]  /*8e00*/  ISETP.GT.AND P1, PT, R11, 0x70, !P1 ;  /* 0x000000700b00780c */ /* 0x000fc80004f24270 */
[----:B------:R-:W-:-:S04]  /*8e10*/  ISETP.LT.OR P1, PT, R12, 0x71, P1 ;  /* 0x000000710c00780c */ /* 0x000fc80000f21670 */
[----:B------:R-:W-:Y:S02]  /*8e20*/  FSEL R146, R146, -INF , !P1 ;  /* 0xff80000092927808 */ /* 0x000fe40004800000 */
[----:B------:R-:W-:-:S04]  /*8e30*/  LOP3.LUT P1, RZ, R16, 0x80, RZ, 0xc0, !PT ;  /* 0x0000008010ff7812 */ /* 0x000fc8000782c0ff */
[----:B------:R-:W-:-:S04]  /*8e40*/  ISETP.GT.AND P1, PT, R11, 0x71, !P1 ;  /* 0x000000710b00780c */ /* 0x000fc80004f24270 */
[----:B------:R-:W-:-:S04]  /*8e50*/  ISETP.LT.OR P1, PT, R12, 0x72, P1 ;  /* 0x000000720c00780c */ /* 0x000fc80000f21670 */
[----:B------:R-:W-:Y:S02]  /*8e60*/  FSEL R147, R147, -INF , !P1 ;  /* 0xff80000093937808 */ /* 0x000fe40004800000 */
[----:B------:R-:W-:Y:S02]  /*8e70*/  ISETP.GT.AND P1, PT, R11, 0x78, !P6 ;  /* 0x000000780b00780c */ /* 0x000fe40007724270 */
[----:B------:R-:W-:Y:S02]  /*8e80*/  LOP3.LUT P6, RZ, R16, 0x1000000, RZ, 0xc0, !PT ;  /* 0x0100000010ff7812 */ /* 0x000fe400078cc0ff */
        /* <DEDUP_REMOVED lines=46> */
[C---:B------:R-:W-:Y:S02]  /*9170*/  ISETP.GT.AND P1, PT, R11.reuse, RZ, !P6 ;  /* 0x000000ff0b00720c */ /* 0x040fe40007724270 */
[----:B------:R-:W-:Y:S02]  /*9180*/  LOP3.LUT P6, RZ, R16, 0x8000000, RZ, 0xc0, !PT ;  /* 0x0800000010ff7812 */ /* 0x000fe400078cc0ff */
[----:B------:R-:W-:Y:S02]  /*9190*/  ISETP.LT.OR P1, PT, R12, 0x1, P1 ;  /* 0x000000010c00780c */ /* 0x000fe40000f21670 */
[----:B------:R-:W-:Y:S02]  /*91a0*/  ISETP.GT.AND P2, PT, R11, 0x99, !P6 ;  /* 0x000000990b00780c */ /* 0x000fe40007744270 */
[----:B------:R-:W-:-:S02]  /*91b0*/  FSEL R9, R186, -INF , !P1 ;  /* 0xff800000ba097808 */ /* 0x000fc40004800000 */
[----:B------:R-:W-:Y:S02]  /*91c0*/  FSETP.NEU.FTZ.AND P1, PT, R8, -INF , PT ;  /* 0xff8000000800780b */ /* 0x000fe40003f3d000 */
[----:B------:R-:W-:Y:S02]  /*91d0*/  ISETP.LT.OR P2, PT, R12, 0x9a, P2 ;  /* 0x0000009a0c00780c */ /* 0x000fe40001741670 */
[----:B------:R-:W-:Y:S02]  /*91e0*/  FSEL R10, R10, RZ, P1 ;  /* 0x000000ff0a0a7208 */ /* 0x000fe40000800000 */
[----:B------:R-:W-:-:S03]  /*91f0*/  FSEL R135, R135, -INF , !P2 ;  /* 0xff80000087877808 */ /* 0x000fc60005000000 */
        /* <DEDUP_REMOVED lines=20> */
[----:B0-----:R-:W-:-:S01]  /*9340*/  FFMA.FTZ R192, R144, UR37, -R10 ;  /* 0x0000002590c07c23 */ /* 0x001fc2000801080a */
        /* <DEDUP_REMOVED lines=30> */
[----:B------:R-:W-:Y:S01]  /*9530*/  FFMA.FTZ R133, R133, UR37, -R10 ;  /* 0x0000002585857c23 */ /* 0x000fe2000801080a */
[----:B------:R-:W-:Y:S01]  /*9540*/  MUFU.EX2 R13, R13 ;  /* 0x0000000d000d7308 */ /* 0x000fe20000000800 */
[----:B------:R-:W-:-:S04]  /*9550*/  FMNMX.FTZ R189, R179, R188, !PT ;  /* 0x000000bcb3bd7209 */ /* 0x000fc80007810000 */
[----:B------:R-:W-:-:S03]  /*9560*/  FMNMX.FTZ R188, R182, R189, !PT ;  /* 0x000000bdb6bc7209 */ /* 0x000fc60007810000 */
        /* <DEDUP_REMOVED lines=29> */
[----:B------:R-:W-:Y:S02]  /*9740*/  FMNMX.FTZ R188, R126, R137, !PT ;  /* 0x000000897ebc7209 */ /* 0x000fe40007810000 */
[----:B------:R-:W-:Y:S01]  /*9750*/  FSEL R137, R131, -INF , !P4 ;  /* 0xff80000083897808 */ /* 0x000fe20006000000 */
[----:B------:R-:W-:Y:S01]  /*9760*/  MUFU.EX2 R173, R173 ;  /* 0x000000ad00ad7308 */ /* 0x000fe20000000800 */
[----:B------:R-:W-:-:S04]  /*9770*/  FMNMX.FTZ R189, R127, R188, !PT ;  /* 0x000000bc7fbd7209 */ /* 0x000fc80007810000 */
[----:B------:R-:W-:-:S03]  /*9780*/  FMNMX.FTZ R140, R130, R189, !PT ;  /* 0x000000bd828c7209 */ /* 0x000fc60007810000 */
[----:B------:R-:W-:Y:S01]  /*9790*/  MUFU.EX2 R131, R193 ;  /* 0x000000c100837308 */ /* 0x000fe20000000800 */
[----:B------:R-:W-:-:S04]  /*97a0*/  FMNMX.FTZ R141, R137, R140, !PT ;  /* 0x0000008c898d7209 */ /* 0x000fc80007810000 */
[----:B------:R-:W-:Y:S01]  /*97b0*/  FMNMX.FTZ R140, R134, R141, !PT ;  /* 0x0000008d868c7209 */ /* 0x000fe20007810000 */
[----:B------:R-:W-:-:S01]  /*97c0*/  FFMA.FTZ R141, R145, UR37, -R10 ;  /* 0x00000025918d7c23 */ /* 0x000fc2000801080a */
[----:B------:R-:W-:Y:S01]  /*97d0*/  FFMA.FTZ R145, R149, UR37, -R10 ;  /* 0x0000002595917c23 */ /* 0x000fe2000801080a */
[----:B------:R-:W-:Y:S01]  /*97e0*/  IMAD.U32 R149, RZ, RZ, UR37 ;  /* 0x00000025ff957e24 */ /* 0x000fe2000f8e00ff */
[----:B------:R-:W-:Y:S01]  /*97f0*/  FMNMX.FTZ R188, R135, R140, !PT ;  /* 0x0000008c87bc7209 */ /* 0x000fe20007810000 */
[----:B------:R-:W-:Y:S04]  /*9800*/  MUFU.EX2 R176, R176 ;  /* 0x000000b000b07308 */ /* 0x000fe80000000800 */
[----:B------:R-:W0:Y:S04]  /*9810*/  SHFL.BFLY PT, R189, R188, 0x2, 0x1f ;  /* 0x0c401f00bcbd7f89 */ /* 0x000e2800000e0000 */
[----:B------:R1:W-:Y:S08]  /*9820*/  MUFU.EX2 R140, R192 ;  /* 0x000000c0008c7308 */ /* 0x0003f00000000800 */
[----:B------:R-:W-:Y:S08]  /*9830*/  MUFU.EX2 R177, R177 ;  /* 0x000000b100b17308 */ /* 0x000ff00000000800 */
[----:B------:R-:W-:Y:S01]  /*9840*/  MUFU.EX2 R180, R180 ;  /* 0x000000b400b47308 */ /* 0x000fe20000000800 */
[----:B0-----:R-:W-:-:S02]  /*9850*/  FMNMX.FTZ R189, R188, R189, !PT ;  /* 0x000000bdbcbd7209 */ /* 0x001fc40007810000 */
[----:B------:R-:W-:-:S05]  /*9860*/  FSEL R188, R8, RZ, P1 ;  /* 0x000000ff08bc7208 */ /* 0x000fca0000800000 */
[----:B------:R-:W-:Y:S01]  /*9870*/  MUFU.EX2 R181, R181 ;  /* 0x000000b500b57308 */ /* 0x000fe20000000800 */
[----:B------:R-:W0:Y:S01]  /*9880*/  SHFL.BFLY PT, R148, R189, 0x1, 0x1f ;  /* 0x0c201f00bd947f89 */ /* 0x000e2200000e0000 */
[----:B------:R-:W-:-:S06]  /*9890*/  FADD.FTZ R188, -R188, R3 ;  /* 0x00000003bcbc7221 */ /* 0x000fcc0000010100 */
[----:B------:R-:W-:Y:S08]  /*98a0*/  MUFU.EX2 R3, R133 ;  /* 0x0000008500037308 */ /* 0x000ff00000000800 */
[----:B------:R-:W-:Y:S08]  /*98b0*/  MUFU.EX2 R152, R152 ;  /* 0x0000009800987308 */ /* 0x000ff00000000800 */
[----:B------:R-:W-:Y:S01]  /*98c0*/  MUFU.EX2 R153, R153 ;  /* 0x0000009900997308 */ /* 0x000fe20000000800 */
[----:B0-----:R-:W-:Y:S01]  /*98d0*/  FMNMX.FTZ R10, R189, R148, !PT ;  /* 0x00000094bd0a7209 */ /* 0x001fe20007810000 */
[----:B------:R-:W-:-:S03]  /*98e0*/  FMUL.FTZ R148, R188, UR37 ;  /* 0x00000025bc947c20 */ /* 0x000fc60008410000 */
[C---:B------:R-:W-:Y:S01]  /*98f0*/  FSETP.NEU.FTZ.AND P1, PT, R10.reuse, -INF , PT ;  /* 0xff8000000a00780b */ /* 0x040fe20003f3d000 */
[----:B------:R-:W-:-:S02]  /*9900*/  FFMA.FTZ R149, R10, R149, -8 ;  /* 0xc10000000a957423 */ /* 0x000fc40000010095 */
[----:B------:R-:W0:Y:S03]  /*9910*/  MUFU.EX2 R148, R148 ;  /* 0x0000009400947308 */ /* 0x000e260000000800 */
[----:B------:R-:W-:-:S05]  /*9920*/  FSEL R188, R149, RZ, P1 ;  /* 0x000000ff95bc7208 */ /* 0x000fca0000800000 */
[--C-:B------:R-:W-:Y:S01]  /*9930*/  FFMA.FTZ R189, R190, UR37, -R188.reuse ;  /* 0x00000025bebd7c23 */ /* 0x100fe200080108bc */
[----:B-1----:R-:W-:-:S01]  /*9940*/  FFMA.FTZ R192, R9, UR37, -R188 ;  /* 0x0000002509c07c23 */ /* 0x002fc200080108bc */
[--C-:B------:R-:W-:Y:S01]  /*9950*/  FFMA.FTZ R9, R187, UR37, -R188.reuse ;  /* 0x00000025bb097c23 */ /* 0x100fe200080108bc */
[----:B------:R-:W-:-:S01]  /*9960*/  FFMA.FTZ R190, R191, UR37, -R188 ;  /* 0x00000025bfbe7c23 */ /* 0x000fc200080108bc */
[----:B------:R1:W-:Y:S01]  /*9970*/  MUFU.EX2 R133, R189 ;  /* 0x000000bd00857308 */ /* 0x0003e20000000800 */
[----:B------:R-:W-:-:S01]  /*9980*/  FFMA.FTZ R149, R194, UR37, -R188 ;  /* 0x00000025c2957c23 */ /* 0x000fc200080108bc */
[--C-:B------:R-:W-:Y:S01]  /*9990*/  FFMA.FTZ R194, R195, UR37, -R188.reuse ;  /* 0x00000025c3c27c23 */ /* 0x100fe200080108bc */
[----:B------:R-:W-:-:S01]  /*99a0*/  FFMA.FTZ R191, R158, UR37, -R188 ;  /* 0x000000259ebf7c23 */ /* 0x000fc200080108bc */
[----:B------:R-:W-:Y:S01]  /*99b0*/  FFMA.FTZ R187, R198, UR37, -R188 ;  /* 0x00000025c6bb7c23 */ /* 0x000fe200080108bc */
[----:B0-----:R-:W-:-:S01]  /*99c0*/  FFMA.FTZ R193, R148, R6, R13 ;  /* 0x0000000694c17223 */ /* 0x001fc2000001000d */
[--C-:B------:R-:W-:Y:S01]  /*99d0*/  FFMA.FTZ R158, R162, UR37, -R188.reuse ;  /* 0x00000025a29e7c23 */ /* 0x100fe200080108bc */
[----:B------:R-:W-:-:S01]  /*99e0*/  FFMA.FTZ R162, R166, UR37, -R188 ;  /* 0x00000025a6a27c23 */ /* 0x000fc200080108bc */
[----:B------:R-:W-:Y:S01]  /*99f0*/  MUFU.EX2 R192, R192 ;  /* 0x000000c000c07308 */ /* 0x000fe20000000800 */
[----:B-1----:R-:W-:Y:S01]  /*9a00*/  FSEL R189, R10, RZ, P1 ;  /* 0x000000ff0abd7208 */ /* 0x002fe20000800000 */
[----:B------:R-:W-:Y:S01]  /*9a10*/  FADD.FTZ R166, R14, R193 ;  /* 0x000000c10ea67221 */ /* 0x000fe20000010000 */
[----:B------:R-:W-:-:S01]  /*9a20*/  FFMA.FTZ R196, R199, UR37, -R188 ;  /* 0x00000025c7c47c23 */ /* 0x000fc200080108bc */
[--C-:B------:R-:W-:Y:S01]  /*9a30*/  FFMA.FTZ R170, R170, UR37, -R188.reuse ;  /* 0x00000025aaaa7c23 */ /* 0x100fe200080108bc */
[----:B------:R-:W-:-:S01]  /*9a40*/  FFMA.FTZ R171, R171, UR37, -R188 ;  /* 0x00000025abab7c23 */ /* 0x000fc200080108bc */
[----:B------:R-:W-:Y:S01]  /*9a50*/  FADD.FTZ R189, -R189, R0 ;  /* 0x00000000bdbd7221 */ /* 0x000fe20000010100 */
[----:B------:R-:W-:-:S01]  /*9a60*/  FFMA.FTZ R174, R174, UR37, -R188 ;  /* 0x00000025aeae7c23 */ /* 0x000fc200080108bc */
[----:B------:R-:W-:Y:S01]  /*9a70*/  MUFU.EX2 R9, R9 ;  /* 0x0000000900097308 */ /* 0x000fe20000000800 */
[----:B------:R-:W-:-:S01]  /*9a80*/  FFMA.FTZ R175, R175, UR37, -R188 ;  /* 0x00000025afaf7c23 */ /* 0x000fc200080108bc */
[----:B------:R-:W-:Y:S01]  /*9a90*/  FMUL.FTZ R189, R189, UR37 ;  /* 0x00000025bdbd7c20 */ /* 0x000fe20008410000 */
        /* <DEDUP_REMOVED lines=22> */
[----:B0-----:R-:W-:-:S01]  /*9c00*/  FFMA.FTZ R6, R189, R5, R192 ;  /* 0x00000005bd067223 */ /* 0x001fc200000100c0 */
[----:B------:R-:W-:Y:S01]  /*9c10*/  FADD.FTZ R5, R15, R166 ;  /* 0x000000a60f057221 */ /* 0x000fe20000010000 */
[----:B------:R-:W-:-:S01]  /*9c20*/  FFMA.FTZ R126, R126, UR37, -R188 ;  /* 0x000000257e7e7c23 */ /* 0x000fc200080108bc */
[----:B------:R-:W-:Y:S01]  /*9c30*/  FFMA.FTZ R134, R134, UR37, -R188 ;  /* 0x0000002586867c23 */ /* 0x000fe200080108bc */
[----:B------:R-:W-:-:S01]  /*9c40*/  FADD.FTZ R6, R9, R6 ;  /* 0x0000000609067221 */ /* 0x000fc20000010000 */
[----:B------:R-:W-:-:S02]  /*9c50*/  FFMA.FTZ R135, R135, UR37, -R188 ;  /* 0x0000002587877c23 */ /* 0x000fc400080108bc */
[----:B------:R-:W0:Y:S08]  /*9c60*/  MUFU.EX2 R194, R194 ;  /* 0x000000c200c27308 */ /* 0x000e300000000800 */
[----:B------:R-:W3:Y:S08]  /*9c70*/  MUFU.EX2 R187, R187 ;  /* 0x000000bb00bb7308 */ /* 0x000ef00000000800 */
[----:B------:R4:W-:Y:S08]  /*9c80*/  MUFU.EX2 R0, R191 ;  /* 0x000000bf00007308 */ /* 0x0009f00000000800 */
[----:B------:R-:W5:Y:S01]  /*9c90*/  MUFU.EX2 R196, R196 ;  /* 0x000000c400c47308 */ /* 0x000f620000000800 */
[----:B----4-:R-:W-:-:S01]  /*9ca0*/  FADD.FTZ R191, R133, R6 ;  /* 0x0000000685bf7221 */ /* 0x010fc20000010000 */
[----:B------:R-:W-:-:S03]  /*9cb0*/  FADD.FTZ R6, R20, R5 ;  /* 0x0000000514067221 */ /* 0x000fc60000010000 */
[----:B-1----:R-:W-:Y:S01]  /*9cc0*/  FADD.FTZ R166, R190, R191 ;  /* 0x000000bfbea67221 */ /* 0x002fe20000010000 */
[----:B------:R-:W-:-:S02]  /*9cd0*/  FADD.FTZ R5, R21, R6 ;  /* 0x0000000615057221 */ /* 0x000fc40000010000 */
[----:B------:R-:W1:Y:S01]  /*9ce0*/  MUFU.EX2 R170, R170 ;  /* 0x000000aa00aa7308 */ /* 0x000e620000000800 */
[----:B--2---:R-:W-:-:S01]  /*9cf0*/  FADD.FTZ R191, R149, R166 ;  /* 0x000000a695bf7221 */ /* 0x004fc20000010000 */
[----:B------:R-:W-:-:S03]  /*9d00*/  FADD.FTZ R6, R184, R5 ;  /* 0x00000005b8067221 */ /* 0x000fc60000010000 */
[----:B0-----:R-:W-:Y:S01]  /*9d10*/  FADD.FTZ R166, R194, R191 ;  /* 0x000000bfc2a67221 */ /* 0x001fe20000010000 */
[----:B------:R-:W-:-:S02]  /*9d20*/  FADD.FTZ R5, R185, R6 ;  /* 0x00000006b9057221 */ /* 0x000fc40000010000 */
[----:B------:R-:W0:Y:S01]  /*9d30*/  MUFU.EX2 R171, R171 ;  /* 0x000000ab00ab7308 */ /* 0x000e220000000800 */
[----:B---3--:R-:W-:-:S01]  /*9d40*/  FADD.FTZ R191, R187, R166 ;  /* 0x000000a6bbbf7221 */ /* 0x008fc20000010000 */
[----:B------:R-:W-:-:S03]  /*9d50*/  FADD.FTZ R5, R186, R5 ;  /* 0x00000005ba057221 */ /* 0x000fc60000010000 */
[----:B-----5:R-:W-:Y:S01]  /*9d60*/  FADD.FTZ R191, R196, R191 ;  /* 0x000000bfc4bf7221 */ /* 0x020fe20000010000 */
[----:B------:R-:W-:-:S02]  /*9d70*/  FADD.FTZ R6, R168, R5 ;  /* 0x00000005a8067221 */ /* 0x000fc40000010000 */
[----:B------:R-:W2:Y:S01]  /*9d80*/  MUFU.EX2 R174, R174 ;  /* 0x000000ae00ae7308 */ /* 0x000ea20000000800 */
[----:B-1----:R-:W-:-:S01]  /*9d90*/  FADD.FTZ R166, R170, R191 ;  /* 0x000000bfaaa67221 */ /* 0x002fc20000010000 */
        /* <DEDUP_REMOVED lines=26> */
[----:B-1----:R-:W-:-:S04]  /*9f40*/  FADD.FTZ R191, R155, R166 ;  /* 0x000000a69bbf7221 */ /* 0x002fc80000010000 */
[----:B------:R-:W-:-:S03]  /*9f50*/  FADD.FTZ R166, R0, R191 ;  /* 0x000000bf00a67221 */ /* 0x000fc60000010000 */
        /* <DEDUP_REMOVED lines=26> */
[----:B0-----:R-:W-:-:S01]  /*a100*/  FADD.FTZ R166, R138, R191 ;  /* 0x000000bf8aa67221 */ /* 0x001fc20000010000 */
[----:B------:R-:W-:Y:S01]  /*a110*/  FFMA.FTZ R191, R127, UR37, -R188 ;  /* 0x000000257fbf7c23 */ /* 0x000fe200080108bc */
[----:B------:R-:W-:-:S05]  /*a120*/  FADD.FTZ R127, R131, R6 ;  /* 0x00000006837f7221 */ /* 0x000fca0000010000 */
        /* <DEDUP_REMOVED lines=8> */
[----:B--2---:R-:W-:-:S01]  /*a1b0*/  FADD.FTZ R193, R143, R6 ;  /* 0x000000068fc17221 */ /* 0x004fc20000010000 */
[----:B------:R-:W-:-:S06]  /*a1c0*/  FADD.FTZ R6, R140, R5 ;  /* 0x000000058c067221 */ /* 0x000fcc0000010000 */
        /* <DEDUP_REMOVED lines=40> */
[----:B0-----:R-:W-:-:S04]  /*a450*/  FADD.FTZ R6, R132, R137 ;  /* 0x0000008984067221 */ /* 0x001fc80000010000 */
[----:B------:R-:W-:Y:S01]  /*a460*/  FADD.FTZ R6, R3, R6 ;  /* 0x0000000603067221 */ /* 0x000fe20000010000 */
[----:B--2---:R-:W-:-:S04]  /*a470*/  FADD.FTZ R5, R134, R5 ;  /* 0x0000000586057221 */ /* 0x004fc80000010000 */
[----:B-1----:R-:W-:Y:S01]  /*a480*/  FADD.FTZ R5, R135, R5 ;  /* 0x0000000587057221 */ /* 0x002fe20000010000 */
[----:B------:R-:W-:Y:S06]  /*a490*/  @!P0 BRA `(.L_x_3911) ;  /* 0x0000000000048947 */ /* 0x000fec0003800000 */
[----:B------:R-:W-:Y:S01]  /*a4a0*/  BPT.TRAP 0x1 ;  /* 0x000000040000795c */ /* 0x000fe20000300000 */
.L_x_3911:
        /* <DEDUP_REMOVED lines=147> */
[----:B------:R-:W-:Y:S01]  /*ade0*/  IMAD.MOV.U32 R0, RZ, RZ, R10 ;  /* 0x000000ffff007224 */ /* 0x000fe200078e000a */
[----:B------:R-:W-:Y:S01]  /*adf0*/  UMOV UR49, UR56 ;  /* 0x0000003800317c82 */ /* 0x000fe20008000000 */
[----:B------:R-:W-:Y:S01]  /*ae00*/  IMAD.MOV.U32 R3, RZ, RZ, R8 ;  /* 0x000000ffff037224 */ /* 0x000fe200078e0008 */
[----:B------:R-:W-:-:S06]  /*ae10*/  UMOV UR45, UR55 ;  /* 0x00000037002d7c82 */ /* 0x000fcc0008000000 */
.L_x_3894:
[----:B------:R-:W-:Y:S01]  /*ae20*/  ULDC UR6, c[0x0][0x448] ;  /* 0x0001120000067ab9 */ /* 0x000fe20000000800 */
[----:B------:R-:W-:Y:S01]  /*ae30*/  IADD3 R7, R17, 0x1, -R7 ;  /* 0x0000000111077810 */ /* 0x000fe20007ffe807 */
[----:B------:R-:W-:Y:S01]  /*ae40*/  UISETP.NE.AND UP0, UPT, UR6, 0x1, UPT ;  /* 0x000000010600788c */ /* 0x000fe2000bf05270 */
[----:B------:R-:W-:Y:S02]  /*ae50*/  ULDC UR11, c[0x0][0x9e4] ;  /* 0x00027900000b7ab9 */ /* 0x000fe40000000800 */
[----:B------:R-:W-:Y:S01]  /*ae60*/  R2UR UR14, R7 ;  /* 0x00000000070e72ca */ /* 0x000fe200000e0000 */
[----:B------:R-:W-:Y:S02]  /*ae70*/  UISETP.GE.AND UP1, UPT, UR11, 0x1, UPT ;  /* 0x000000010b00788c */ /* 0x000fe4000bf26270 */
[----:B------:R-:W-:-:S04]  /*ae80*/  UIADD3 UR10, UR36, 0x7f, URZ ;  /* 0x0000007f240a7890 */ /* 0x000fc8000fffe03f */
[----:B------:R-:W-:Y:S01]  /*ae90*/  PLOP3.LUT P1, PT, PT, PT, UP1, 0x40, 0x0 ;  /* 0x000000000000781c */ /* 0x000fe20003f2e818 */
[----:B------:R-:W-:Y:S01]  /*aea0*/  @UP0 ULDC UR6, c[0x0][0x44c] ;  /* 0x0001130000060ab9 */ /* 0x000fe20000000800 */
[----:B------:R-:W-:Y:S01]  /*aeb0*/  @UP0 ULDC UR15, c[0x0][0x450] ;  /* 0x00011400000f0ab9 */ /* 0x000fe20000000800 */
[----:B------:R-:W-:-:S04]  /*aec0*/  UIMAD.WIDE.U32 UR6, UR10, UR6, URZ ;  /* 0x000000060a0672a5 */ /* 0x000fc8000f8e003f */
[----:B------:R-:W-:-:S04]  /*aed0*/  @UP0 USHF.R.U32.HI UR10, URZ, UR15, UR7 ;  /* 0x0000000f3f0a0299 */ /* 0x000fc80008011607 */
[----:B------:R-:W-:-:S04]  /*aee0*/  UIADD3 UR10, UR14, UR10, URZ ;  /* 0x0000000a0e0a7290 */ /* 0x000fc8000fffe03f */
[----:B------:R-:W-:Y:S01]  /*aef0*/  UIADD3 UR53, UR10, -UR53, URZ ;  /* 0x800000350a357290 */ /* 0x000fe2000fffe03f */
[----:B------:R-:W-:Y:S11]  /*af00*/  @P1 BRA `(.L_x_3913) ;  /* 0x0000000000441947 */ /* 0x000ff60003800000 */
        /* <DEDUP_REMOVED lines=10> */
.L_x_3914:
[----:B------:R-:W-:-:S11]  /*afb0*/  UISETP.NE.AND UP2, UPT, UR11, 0x1, UPT ;  /* 0x000000010b00788c */ /* 0x000fd6000bf45270 */
[----:B------:R-:W-:Y:S02]  /*afc0*/  @UP2 ULDC.64 UR14, c[0x0][0x9e8] ;  /* 0x00027a00000e2ab9 */ /* 0x000fe40000000a00 */
[----:B------:R-:W-:-:S04]  /*afd0*/  UIMAD.WIDE.U32 UR6, UR10, UR14, URZ ;  /* 0x0000000e0a0672a5 */ /* 0x000fc8000f8e003f */
[----:B------:R-:W-:-:S12]  /*afe0*/  @UP2 USHF.R.U32.HI UR10, URZ, UR15, UR7 ;  /* 0x0000000f3f0a2299 */ /* 0x000fd80008011607 */
.L_x_3915:
[----:B------:R-:W-:-:S04]  /*aff0*/  UIMAD UR10, UR10, UR11, URZ ;  /* 0x0000000b0a0a72a4 */ /* 0x000fc8000f8e023f */
[----:B------:R-:W-:-:S04]  /*b000*/  UISETP.LT.AND UP2, UPT, UR53, UR10, UPT ;  /* 0x0000000a3500728c */ /* 0x000fc8000bf41270 */
[----:B------:R-:W-:-:S12]  /*b010*/  USEL UR53, UR53, UR10, !UP2 ;  /* 0x0000000a35357287 */ /* 0x000fd8000d000000 */
.L_x_3913:
[----:B------:R-:W-:-:S04]  /*b020*/  UIADD3 UR6, UR53, 0x9f, URZ ;  /* 0x0000009f35067890 */ /* 0x000fc8000fffe03f */
[----:B------:R-:W-:-:S04]  /*b030*/  UIMAD.WIDE UR6, UR6, 0x66666667, URZ ;  /* 0x66666667060678a5 */ /* 0x000fc8000f8e023f */
[----:B------:R-:W-:-:S04]  /*b040*/  USHF.R.U32.HI UR6, URZ, 0x1f, UR7 ;  /* 0x0000001f3f067899 */ /* 0x000fc80008011607 */
[----:B------:R-:W-:-:S04]  /*b050*/  ULEA.HI.SX32 UR6, UR7, UR6, 0x1a ;  /* 0x0000000607067291 */ /* 0x000fc8000f8fd23f */
        /* <DEDUP_REMOVED lines=8> */
.L_x_3926:
[----:B------:R-:W-:Y:S01]  /*b0e0*/  ISETP.NE.AND P2, PT, RZ, UR43, PT ;  /* 0x0000002bff007c0c */ /* 0x000fe2000bf45270 */
[----:B------:R-:W-:-:S04]  /*b0f0*/  UISETP.NE.AND UP2, UPT, UR53, 0x1, UPT ;  /* 0x000000013500788c */ /* 0x000fc8000bf45270 */
[----:B------:R-:W-:-:S04]  /*b100*/  USEL UR45, URZ, 0x1, UP2 ;  /* 0x000000013f2d7887 */ /* 0x000fc80009000000 */
[----:B------:R-:W-:-:S04]  /*b110*/  ULOP3.LUT UR45, UR54, UR45, URZ, 0x3c, !UPT ;  /* 0x0000002d362d7292 */ /* 0x000fc8000f8e3c3f */
[----:B------:R-:W-:Y:S08]  /*b120*/  @P2 BRA `(.L_x_3917) ;  /* 0x0000000000382947 */ /* 0x000ff00003800000 */
[----:B------:R-:W-:Y:S05]  /*b130*/  @!P0 BRA `(.L_x_3918) ;  /* 0x0000000000048947 */ /* 0x000fea0003800000 */
[----:B------:R-:W-:Y:S01]  /*b140*/  BPT.TRAP 0x1 ;  /* 0x000000040000795c */ /* 0x000fe20000300000 */
.L_x_3918:
        /* <DEDUP_REMOVED lines=9> */
.L_x_3919:
[----:B-1----:R-:W-:Y:S05]  /*b1e0*/  @P1 BRA `(.L_x_3917) ;  /* 0x0000000000081947 */ /* 0x002fea0003800000 */
[----:B------:R-:W1:Y:S02]  /*b1f0*/  SYNCS.PHASECHK.TRANS64.TRYWAIT P1, [UR6+0x33430], R0 ;  /* 0x03343000ff0075a7 */ /* 0x000e640008020146 */
[----:B-1----:R-:W-:Y:S05]  /*b200*/  @!P1 BRA `(.L_x_3920) ;  /* 0x0000010400d49947 */ /* 0x002fea0003800000 */
.L_x_3917:
        /* <DEDUP_REMOVED lines=189> */
.L_x_3922:
[----:B------:R-:W-:Y:S01]  /*bde0*/  ULEA UR6, UR53, UR41, 0x3 ;  /* 0x0000002935067291 */ /* 0x000fe2000f8e183f */
[----:B------:R-:W-:-:S05]  /*bdf0*/  IMAD.U32 R0, RZ, RZ, UR54 ;  /* 0x00000036ff007e24 */ /* 0x000fca000f8e00ff */
[----:B------:R-:W-:-:S04]  /*be00*/  SHF.L.U32 R0, R0, 0x1f, RZ ;  /* 0x0000001f00007819 */ /* 0x000fc800000006ff */
[----:B------:R0:W1:Y:S01]  /*be10*/  SYNCS.PHASECHK.TRANS64.TRYWAIT P1, [UR6+0x33450], R0 ;  /* 0x03345000ff0075a7 */ /* 0x0000620008020146 */
[----:B------:R-:W-:Y:S05]  /*be20*/  @!P0 BRA `(.L_x_3923) ;  /* 0x0000000000048947 */ /* 0x000fea0003800000 */
[----:B------:R-:W-:Y:S01]  /*be30*/  BPT.TRAP 0x1 ;  /* 0x000000040000795c */ /* 0x000fe20000300000 */
.L_x_3923:
[----:B-1----:R-:W-:Y:S05]  /*be40*/  @P1 BRA `(.L_x_3921) ;  /* 0x0000000000081947 */ /* 0x002fea0003800000 */
[----:B------:R-:W1:Y:S02]  /*be50*/  SYNCS.PHASECHK.TRANS64.TRYWAIT P1, [UR6+0x33450], R0 ;  /* 0x03345000ff0075a7 */ /* 0x000e640008020146 */
[----:B-1----:R-:W-:Y:S05]  /*be60*/  @!P1 BRA `(.L_x_3924) ;  /* 0x000000f800d49947 */ /* 0x002fea0003800000 */
.L_x_3921:
        /* <DEDUP_REMOVED lines=105> */
[----:B------:R-:W-:Y:S01]  /*c500*/  FMUL.FTZ R7, R7, UR37 ;  /* 0x0000002507077c20 */ /* 0x000fe20008410000 */
[----:B------:R-:W-:Y:S02]  /*c510*/  WARPGROUP.DEPBAR.LE gsb0, 0x0 ;  /* 0x00008000000079c5 */ /* 0x000fe40000010000 */
[----:B------:R-:W-:Y:S01]  /*c520*/  WARPGROUP.ARRIVE ;  /* 0x00000000000079c5 */ /* 0x000fe20000000000 */
[--C-:B------:R-:W-:Y:S01]  /*c530*/  FFMA.FTZ R11, R185, UR37, -R9.reuse ;  /* 0x00000025b90b7c23 */ /* 0x100fe20008010809 */
[----:B------:R-:W-:Y:S02]  /*c540*/  IMAD.U32 R185, RZ, RZ, UR37 ;  /* 0x00000025ffb97e24 */ /* 0x000fe4000f8e00ff */
        /* <DEDUP_REMOVED lines=42> */
[----:B------:R-:W-:-:S01]  /*c7f0*/  FFMA.FTZ R133, R0, R185, -8 ;  /* 0xc100000000857423 */ /* 0x000fc200000100b9 */
[----:B------:R-:W-:Y:S01]  /*c800*/  FMUL.FTZ R8, R8, UR37 ;  /* 0x0000002508087c20 */ /* 0x000fe20008410000 */
[----:B------:R-:W-:Y:S02]  /*c810*/  MUFU.EX2 R7, R7 ;  /* 0x0000000700077308 */ /* 0x000fe40000000800 */
[----:B------:R-:W-:-:S01]  /*c820*/  FFMA.FTZ R185, R186, UR37, -R133 ;  /* 0x00000025bab97c23 */ /* 0x000fc20008010885 */
[--C-:B------:R-:W-:Y:S01]  /*c830*/  FFMA.FTZ R184, R187, UR37, -R133.reuse ;  /* 0x00000025bbb87c23 */ /* 0x100fe20008010885 */
[----:B------:R-:W-:-:S01]  /*c840*/  FFMA.FTZ R186, R190, UR37, -R133 ;  /* 0x00000025beba7c23 */ /* 0x000fc20008010885 */
[--C-:B------:R-:W-:Y:S01]  /*c850*/  FFMA.FTZ R187, R191, UR37, -R133.reuse ;  /* 0x00000025bfbb7c23 */ /* 0x100fe20008010885 */
[----:B------:R-:W-:-:S01]  /*c860*/  FFMA.FTZ R188, R194, UR37, -R133 ;  /* 0x00000025c2bc7c23 */ /* 0x000fc20008010885 */
[--C-:B------:R-:W-:Y:S01]  /*c870*/  FFMA.FTZ R189, R195, UR37, -R133.reuse ;  /* 0x00000025c3bd7c23 */ /* 0x100fe20008010885 */
        /* <DEDUP_REMOVED lines=41> */
[----:B--2---:R-:W-:-:S01]  /*cb10*/  FADD.FTZ R193, R11, R6 ;  /* 0x000000060bc17221 */ /* 0x004fc20000010000 */
[----:B------:R-:W-:Y:S01]  /*cb20*/  @!P1 LEA R195, R195, UR41, 0x3 ;  /* 0x00000029c3c39c11 */ /* 0x000fe2000f8e18ff */
[----:B------:R-:W-:-:S01]  /*cb30*/  FFMA.FTZ R134, R134, UR37, -R133 ;  /* 0x0000002586867c23 */ /* 0x000fc20008010885 */
[----:B------:R-:W-:Y:S01]  /*cb40*/  IADD3 R194, -R23, 0xb, RZ ;  /* 0x0000000b17c27810 */ /* 0x000fe20007ffe1ff */
[----:B------:R-:W-:-:S03]  /*cb50*/  FFMA.FTZ R133, R135, UR37, -R133 ;  /* 0x0000002587857c23 */ /* 0x000fc60008010885 */
        /* <DEDUP_REMOVED lines=29> */
[----:B------:R-:W-:-:S04]  /*cd30*/  WARPGROUP.ARRIVE ;  /* 0x00000000000079c5 */ /* 0x000fc80000000000 */
[----:B------:R-:W1:Y:S01]  /*cd40*/  MUFU.EX2 R171, R171 ;  /* 0x000000ab00ab7308 */ /* 0x000e620000000800 */
[----:B--2---:R-:W-:-:S01]  /*cd50*/  FADD.FTZ R192, R170, R193 ;  /* 0x000000c1aac07221 */ /* 0x004fc20000010000 */
[----:B------:R-:W-:Y:S01]  /*cd60*/  QGMMA.64x192x32.F32.E4M3.E4M3 R24, R208, gdesc[UR4], R24, gsb0 ;  /* 0x02e00004d0187df3 */ /* 0x000fe20008000818 */
[----:B------:R-:W-:Y:S01]  /*cd70*/  UIADD3 UR6, UR10, 0x480, URZ ;  /* 0x000004800a067890 */ /* 0x000fe2000fffe03f */
[----:B------:R-:W-:-:S04]  /*cd80*/  UMOV UR7, 0xc0000010 ;  /* 0xc000001000077882 */ /* 0x000fc80000000000 */
        /* <DEDUP_REMOVED lines=99> */
[----:B------:R-:W-:-:S05]  /*d3c0*/  @!P1 VIADD R5, R195, 0x33440 ;  /* 0x00033440c3059836 */ /* 0x000fca0000000000 */
[----:B------:R-:W-:Y:S01]  /*d3d0*/  @!P1 PRMT R5, RZ, 0x654, R5 ;  /* 0x00000654ff059816 */ /* 0x000fe20000000005 */
[----:B------:R-:W1:Y:S01]  /*d3e0*/  MUFU.EX2 R123, R123 ;  /* 0x0000007b007b7308 */ /* 0x000e620000000800 */
[----:B--2---:R-:W-:-:S07]  /*d3f0*/  FADD.FTZ R192, R122, R193 ;  /* 0x000000c17ac07221 */ /* 0x004fce0000010000 */
[----:B------:R-:W2:Y:S01]  /*d400*/  MUFU.EX2 R124, R124 ;  /* 0x0000007c007c7308 */ /* 0x000ea20000000800 */
[----:B0-----:R-:W-:-:S07]  /*d410*/  FADD.FTZ R193, R121, R6 ;  /* 0x0000000679c17221 */ /* 0x001fce0000010000 */
[----:B------:R-:W0:Y:S01]  /*d420*/  MUFU.EX2 R126, R126 ;  /* 0x0000007e007e7308 */ /* 0x000e220000000800 */
[----:B-1----:R-:W-:-:S07]  /*d430*/  FADD.FTZ R195, R123, R192 ;  /* 0x000000c07bc37221 */ /* 0x002fce0000010000 */
[----:B------:R-:W-:Y:S01]  /*d440*/  MUFU.EX2 R125, R125 ;  /* 0x0000007d007d7308 */ /* 0x000fe20000000800 */
[----:B--2---:R-:W-:-:S07]  /*d450*/  FADD.FTZ R6, R124, R193 ;  /* 0x000000c17c067221 */ /* 0x004fce0000010000 */
[----:B------:R-:W1:Y:S01]  /*d460*/  MUFU.EX2 R127, R127 ;  /* 0x0000007f007f7308 */ /* 0x000e620000000800 */
[----:B0-----:R-:W-:-:S01]  /*d470*/  FADD.FTZ R192, R126, R195 ;  /* 0x000000c37ec07221 */ /* 0x001fc20000010000 */
[----:B------:R-:W-:Y:S02]  /*d480*/  WARPGROUP.DEPBAR.LE gsb0, 0x0 ;  /* 0x00008000000079c5 */ /* 0x000fe40000010000 */
[----:B------:R-:W-:-:S04]  /*d490*/  WARPGROUP.ARRIVE ;  /* 0x00000000000079c5 */ /* 0x000fc80000000000 */
[----:B------:R-:W-:Y:S02]  /*d4a0*/  MUFU.EX2 R128, R128 ;  /* 0x0000008000807308 */ /* 0x000fe40000000800 */
[----:B------:R-:W-:Y:S01]  /*d4b0*/  QGMMA.64x192x32.F32.E4M3.E4M3 R24, R200, gdesc[UR4], R24, gsb0 ;  /* 0x02e00004c8187df3 */ /* 0x000fe20008000818 */
[----:B-1----:R-:W-:-:S05]  /*d4c0*/  FADD.FTZ R135, R127, R192 ;  /* 0x000000c07f877221 */ /* 0x002fca0000010000 */
        /* <DEDUP_REMOVED lines=12> */
[----:B------:R2:W-:Y:S02]  /*d590*/  @!P1 SYNCS.ARRIVE.TRANS64.RED.A1T0 RZ, [R5+URZ], RZ ;  /* 0x000000ff05ff99a7 */ /* 0x0005e4000810043f */
[----:B--2---:R-:W-:-:S04]  /*d5a0*/  FADD.FTZ R5, R125, R6 ;  /* 0x000000067d057221 */ /* 0x004fc80000010000 */
[----:B------:R-:W-:-:S04]  /*d5b0*/  FADD.FTZ R6, R128, R5 ;  /* 0x0000000580067221 */ /* 0x000fc80000010000 */
[----:B------:R-:W-:-:S04]  /*d5c0*/  FADD.FTZ R5, R129, R6 ;  /* 0x0000000681057221 */ /* 0x000fc80000010000 */
[----:B------:R-:W-:Y:S01]  /*d5d0*/  FADD.FTZ R6, R132, R5 ;  /* 0x0000000584067221 */ /* 0x000fe20000010000 */
[----:B0-----:R-:W-:-:S03]  /*d5e0*/  FADD.FTZ R5, R133, R134 ;  /* 0x0000008685057221 */ /* 0x001fc60000010000 */
[----:B------:R-:W-:Y:S01]  /*d5f0*/  FADD.FTZ R6, R9, R6 ;  /* 0x0000000609067221 */ /* 0x000fe20000010000 */
[----:B-1----:R-:W-:Y:S06]  /*d600*/  @!P0 BRA `(.L_x_3925) ;  /* 0x0000000000048947 */ /* 0x002fec0003800000 */
[----:B------:R-:W-:Y:S01]  /*d610*/  BPT.TRAP 0x1 ;  /* 0x000000040000795c */ /* 0x000fe20000300000 */
.L_x_3925:
        /* <DEDUP_REMOVED lines=147> */
.L_x_3916:
        /* <DEDUP_REMOVED lines=10> */
.L_x_3945:
[----:B------:R-:W-:Y:S01]  /*dff0*/  ISETP.NE.AND P2, PT, RZ, UR43, PT ;  /* 0x0000002bff007c0c */ /* 0x000fe2000bf45270 */
[----:B------:R-:W-:-:S04]  /*e000*/  UISETP.NE.AND UP2, UPT, UR56, 0x1, UPT ;  /* 0x000000013800788c */ /* 0x000fc8000bf45270 */
[----:B------:R-:W-:-:S04]  /*e010*/  USEL UR45, URZ, 0x1, UP2 ;  /* 0x000000013f2d7887 */ /* 0x000fc80009000000 */
[----:B------:R-:W-:-:S04]  /*e020*/  ULOP3.LUT UR45, UR57, UR45, URZ, 0x3c, !UPT ;  /* 0x0000002d392d7292 */ /* 0x000fc8000f8e3c3f */
[----:B------:R-:W-:Y:S08]  /*e030*/  @P2 BRA `(.L_x_3928) ;  /* 0x0000000000382947 */ /* 0x000ff00003800000 */
[----:B------:R-:W-:Y:S05]  /*e040*/  @!P0 BRA `(.L_x_3929) ;  /* 0x0000000000048947 */ /* 0x000fea0003800000 */
[----:B------:R-:W-:Y:S01]  /*e050*/  BPT.TRAP 0x1 ;  /* 0x000000040000795c */ /* 0x000fe20000300000 */
.L_x_3929:
        /* <DEDUP_REMOVED lines=9> */
.L_x_3930:
[----:B-1----:R-:W-:Y:S05]  /*e0f0*/  @P1 BRA `(.L_x_3928) ;  /* 0x0000000000081947 */ /* 0x002fea0003800000 */
[----:B------:R-:W1:Y:S02]  /*e100*/  SYNCS.PHASECHK.TRANS64.TRYWAIT P1, [UR6+0x33430], R0 ;  /* 0x03343000ff0075a7 */ /* 0x000e640008020146 */
[----:B-1----:R-:W-:Y:S05]  /*e110*/  @!P1 BRA `(.L_x_3931) ;  /* 0x000000d800409947 */ /* 0x002fea0003800000 */
.L_x_3928:
        /* <DEDUP_REMOVED lines=189> */
.L_x_3933:
[----:B------:R-:W-:Y:S01]  /*ecf0*/  ULEA UR6, UR56, UR41, 0x3 ;  /* 0x0000002938067291 */ /* 0x000fe2000f8e183f */
[----:B------:R-:W-:-:S05]  /*ed00*/  IMAD.U32 R0, RZ, RZ, UR57 ;  /* 0x00000039ff007e24 */ /* 0x000fca000f8e00ff */
[----:B------:R-:W-:-:S04]  /*ed10*/  SHF.L.U32 R0, R0, 0x1f, RZ ;  /* 0x0000001f00007819 */ /* 0x000fc800000006ff */
[----:B------:R0:W1:Y:S01]  /*ed20*/  SYNCS.PHASECHK.TRANS64.TRYWAIT P1, [UR6+0x33450], R0 ;  /* 0x03345000ff0075a7 */ /* 0x0000620008020146 */
[----:B------:R-:W-:Y:S05]  /*ed30*/  @!P0 BRA `(.L_x_3934) ;  /* 0x0000000000048947 */ /* 0x000fea0003800000 */
[----:B------:R-:W-:Y:S01]  /*ed40*/  BPT.TRAP 0x1 ;  /* 0x000000040000795c */ /* 0x000fe20000300000 */
.L_x_3934:
[----:B-1----:R-:W-:Y:S05]  /*ed50*/  @P1 BRA `(.L_x_3932) ;  /* 0x0000000000081947 */ /* 0x002fea0003800000 */
[----:B------:R-:W1:Y:S02]  /*ed60*/  SYNCS.PHASECHK.TRANS64.TRYWAIT P1, [UR6+0x33450], R0 ;  /* 0x03345000ff0075a7 */ /* 0x000e640008020146 */
[----:B-1----:R-:W-:Y:S05]  /*ed70*/  @!P1 BRA `(.L_x_3935) ;  /* 0x000000cc00409947 */ /* 0x002fea0003800000 */
.L_x_3932:
        /* <DEDUP_REMOVED lines=9> */
[----:B0-----:R-:W-:Y:S01]  /*ee10*/  IMAD.U32 R0, RZ, RZ, UR55 ;  /* 0x00000037ff007e24 */ /* 0x001fe2000f8e00ff */
[----:B------:R-:W-:Y:S01]  /*ee20*/  IADD3 R15, -R23, 0xb, RZ ;  /* 0x0000000b170f7810 */ /* 0x000fe20007ffe1ff */
[----:B------:R-:W-:Y:S01]  /*ee30*/  IMAD R13, R4, -0xa0, RZ ;  /* 0xffffff60040d7824 */ /* 0x000fe200078e02ff */
[----:B------:R-:W-:-:S04]  /*ee40*/  ULOP3.LUT UR6, UR6, 0x10000, URZ, 0xfc, !UPT ;  /* 0x0001000006067892 */ /* 0x000fc8000f8efc3f */
[----:B------:R-:W-:-:S07]  /*ee50*/  UIMAD UR10, UR56, 0x780, UR6 ;  /* 0x00000780380a78a4 */ /* 0x000fce000f8e0206 */
[----:B------:R-:W-:Y:S02]  /*ee60*/  UMOV UR6, UR10 ;  /* 0x0000000a00067c82 */ /* 0x000fe40008000000 */
[----:B------:R-:W-:Y:S01]  /*ee70*/  QGMMA.64x192x32.F32.E4M3.E4M3 R24, R216, gdesc[UR4], R24, gsb0 ;  /* 0x02e00004d8187df3 */ /* 0x000fe20008000818 */
[----:B------:R-:W-:Y:S01]  /*ee80*/  UIADD3 UR6, UR10, 0x180, URZ ;  /* 0x000001800a067890 */ /* 0x000fe2000fffe03f */
[----:B------:R-:W-:Y:S01]  /*ee90*/  UMOV UR7, 0xc0000010 ;  /* 0xc000001000077882 */ /* 0x000fe20000000000 */
[----:B-1----:R-:W-:-:S13]  /*eea0*/  LOP3.LUT P3, RZ, R3, 0x7f, RZ, 0xc0, !PT ;  /* 0x0000007f03ff7812 */ /* 0x002fda000786c0ff */
        /* <DEDUP_REMOVED lines=21> */
[----:B------:R-:W-:Y:S02]  /*f000*/  @UP0 ULDC UR6, c[0x0][0x44c] ;  /* 0x0001130000060ab9 */ /* 0x000fe40000000800 */
[----:B------:R-:W-:Y:S01]  /*f010*/  @P1 IMAD.HI.U32 R3, R12, UR6, RZ ;  /* 0x000000060c031c27 */ /* 0x000fe2000f8e00ff */
[----:B------:R-:W-:Y:S01]  /*f020*/  @UP0 ULDC UR6, c[0x0][0x450] ;  /* 0x0001140000060ab9 */ /* 0x000fe20000000800 */
[----:B------:R-:W-:-:S03]  /*f030*/  PLOP3.LUT P1, PT, PT, PT, UP1, 0x40, 0x0 ;  /* 0x000000000000781c */ /* 0x000fc60003f2e818 */
[----:B------:R-:W-:Y:S01]  /*f040*/  @P2 SHF.R.U32.HI R12, RZ, UR6, R3 ;  /* 0x00000006ff0c2c19 */ /* 0x000fe20008011603 */
[----:B------:R-:W-:Y:S01]  /*f050*/  VIADD R3, R13, 0x1 ;  /* 0x000000010d037836 */ /* 0x000fe20000000000 */
[----:B------:R-:W-:-:S03]  /*f060*/  ULOP3.LUT UR6, URZ, UR54, URZ, 0x33, !UPT ;  /* 0x000000363f067292 */ /* 0x000fc6000f8e333f */
[----:B------:R-:W0:Y:S01]  /*f070*/  SHFL.IDX PT, R14, R12, RZ, 0x1c1f ;  /* 0x001c1fff0c0e7589 */ /* 0x000e2200000e0000 */
[----:B------:R-:W-:Y:S02]  /*f080*/  WARPGROUP.DEPBAR.LE gsb0, 0x0 ;  /* 0x00008000000079c5 */ /* 0x000fe40000010000 */
[----:B------:R1:W-:Y:S06]  /*f090*/  BAR.ARV R15, 0x100 ;  /* 0x0004000f0000751d */ /* 0x0003ec0000002000 */
[----:B------:R2:W-:Y:S02]  /*f0a0*/  @!P3 SYNCS.ARRIVE.TRANS64.RED.A1T0 RZ, [R0+URZ], RZ ;  /* 0x000000ff00ffb9a7 */ /* 0x0005e4000810043f */
[----:B--2---:R-:W-:-:S05]  /*f0b0*/  IMAD R0, R18, -0x2, R3 ;  /* 0xfffffffe12007824 */ /* 0x004fca00078e0203 */
[C---:B------:R-:W-:Y:S01]  /*f0c0*/  IADD3 R10, R0.reuse, -UR53, R17 ;  /* 0x80000035000a7c10 */ /* 0x040fe2000fffe011 */
[----:B------:R-:W-:-:S04]  /*f0d0*/  VIADD R0, R0, 0xffffffff ;  /* 0xffffffff00007836 */ /* 0x000fc80000000000 */
[C---:B------:R-:W-:Y:S02]  /*f0e0*/  VIADD R11, R10.reuse, UR52 ;  /* 0x000000340a0b7c36 */ /* 0x040fe40008000000 */
[----:B------:R-:W-:Y:S02]  /*f0f0*/  VIADD R10, R10, UR6 ;  /* 0x000000060a0a7c36 */ /* 0x000fe40008000000 */
[--C-:B0-----:R-:W-:Y:S02]  /*f100*/  IMAD.IADD R9, R11, 0x1, R14.reuse ;  /* 0x000000010b097824 */ /* 0x101fe400078e020e */
[----:B------:R-:W-:Y:S01]  /*f110*/  IMAD.IADD R3, R10, 0x1, R14 ;  /* 0x000000010a037824 */ /* 0x000fe200078e020e */
[----:B-1----:R-:W-:Y:S06]  /*f120*/  @P1 BRA `(.L_x_3936) ;  /* 0x0000000000541947 */ /* 0x002fec0003800000 */
[----:B------:R-:W-:Y:S01]  /*f130*/  IADD3 R21, R17, -UR53, R14 ;  /* 0x8000003511157c10 */ /* 0x000fe2000fffe00e */
        /* <DEDUP_REMOVED lines=11> */
.L_x_3938:
[----:B------:R-:W-:-:S05]  /*f1f0*/  IMAD.U32 R20, RZ, RZ, UR49 ;  /* 0x00000031ff147e24 */ /* 0x000fca000f8e00ff */
[----:B------:R-:W-:-:S13]  /*f200*/  ISETP.NE.AND P1, PT, R20, 0x1, PT ;  /* 0x000000011400780c */ /* 0x000fda0003f25270 */
[----:B------:R-:W0:Y:S02]  /*f210*/  @P1 LDC.64 R14, c[0x0][0x9e8] ;  /* 0x00027a00ff0e1b82 */ /* 0x000e240000000a00 */
[----:B0-----:R-:W-:-:S05]  /*f220*/  @P1 IMAD.HI.U32 R14, R21, R14, RZ ;  /* 0x0000000e150e1227 */ /* 0x001fca00078e00ff */
[----:B------:R-:W-:-:S07]  /*f230*/  @P1 SHF.R.U32.HI R21, RZ, R15, R14 ;  /* 0x0000000fff151219 */ /* 0x000fce000001160e */
.L_x_3939:
[----:B------:R-:W-:Y:S05]  /*f240*/  BSYNC B0 ;  /* 0x0000000000007941 */ /* 0x000fea0003800000 */
.L_x_3937:
[----:B------:R-:W-:-:S05]  /*f250*/  IMAD R14, R21, R20, R0 ;  /* 0x00000014150e7224 */ /* 0x000fca00078e0200 */
[----:B------:R-:W-:Y:S02]  /*f260*/  VIADDMNMX R9, R14, R20, R9, PT ;  /* 0x000000140e097246 */ /* 0x000fe40003800109 */
[----:B------:R-:W-:-:S07]  /*f270*/  VIMNMX R3, R3, R14, !PT ;  /* 0x0000000e03037248 */ /* 0x000fce0007fe0100 */
.L_x_3936:
[C---:B------:R-:W-:Y:S01]  /*f280*/  ISETP.GE.AND P1, PT, R13.reuse, 0x2, PT ;  /* 0x000000020d00780c */ /* 0x040fe20003f26270 */
[----:B------:R-:W0:Y:S01]  /*f290*/  SHFL.IDX PT, R12, R12, 0x1, 0x1c1f ;  /* 0x003c1f000c0c7f89 */ /* 0x000e2200000e0000 */
[C---:B------:R-:W-:Y:S02]  /*f2a0*/  ISETP.GE.AND P2, PT, R13.reuse, 0x9, PT ;  /* 0x000000090d00780c */ /* 0x040fe40003f46270 */
        /* <DEDUP_REMOVED lines=223> */
[----:B------:R-:W-:Y:S01]  /*100a0*/  ISETP.GE.AND P6, PT, R13, 0x9a, PT ;  /* 0x0000009a0d00780c */ /* 0x000fe20003fc6270 */
[----:B0-----:R-:W-:-:S12]  /*100b0*/  IMAD.IADD R13, R10, 0x1, R12 ;  /* 0x000000010a0d7824 */ /* 0x001fd800078e020c */
[----:B------:R-:W-:Y:S02]  /*100c0*/  @P6 LOP3.LUT R16, R16, 0x8000000, RZ, 0xfc, !PT ;  /* 0x0800000010106812 */ /* 0x000fe400078efcff */
[----:B------:R-:W-:-:S04]  /*100d0*/  ISETP.GT.AND P6, PT, R3, 0x99, !P6 ;  /* 0x000000990300780c */ /* 0x000fc800077c4270 */
[----:B------:R-:W-:Y:S01]  /*100e0*/  ISETP.LT.OR P6, PT, R9, 0x9a, P6 ;  /* 0x0000009a0900780c */ /* 0x000fe200037c1670 */
[----:B------:R-:W-:-:S03]  /*100f0*/  IMAD.IADD R9, R11, 0x1, R12 ;  /* 0x000000010b097824 */ /* 0x000fc600078e020c */
[----:B------:R-:W-:Y:S02]  /*10100*/  FSEL R133, R133, -INF , !P6 ;  /* 0xff80000085857808 */ /* 0x000fe40007000000 */
[----:B------:R-:W-:-:S13]  /*10110*/  PLOP3.LUT P6, PT, PT, PT, UP1, 0x40, 0x0 ;  /* 0x000000000000781c */ /* 0x000fda0003fce818 */
[----:B------:R-:W-:Y:S05]  /*10120*/  @P6 BRA `(.L_x_3940) ;  /* 0x0000000000546947 */ /* 0x000fea0003800000 */
        /* <DEDUP_REMOVED lines=12> */
.L_x_3942:
[----:B------:R-:W-:-:S05]  /*101f0*/  IMAD.U32 R12, RZ, RZ, UR49 ;  /* 0x00000031ff0c7e24 */ /* 0x000fca000f8e00ff */
[----:B------:R-:W-:-:S13]  /*10200*/  ISETP.NE.AND P6, PT, R12, 0x1, PT ;  /* 0x000000010c00780c */ /* 0x000fda0003fc5270 */
[----:B------:R-:W0:Y:S02]  /*10210*/  @P6 LDC.64 R10, c[0x0][0x9e8] ;  /* 0x00027a00ff0a6b82 */ /* 0x000e240000000a00 */
[----:B0-----:R-:W-:-:S05]  /*10220*/  @P6 IMAD.HI.U32 R10, R3, R10, RZ ;  /* 0x0000000a030a6227 */ /* 0x001fca00078e00ff */
[----:B------:R-:W-:-:S07]  /*10230*/  @P6 SHF.R.U32.HI R3, RZ, R11, R10 ;  /* 0x0000000bff036219 */ /* 0x000fce000001160a */
.L_x_3943:
[----:B------:R-:W-:Y:S05]  /*10240*/  BSYNC B0 ;  /* 0x0000000000007941 */ /* 0x000fea0003800000 */
.L_x_3941:
[----:B------:R-:W-:-:S05]  /*10250*/  IMAD R0, R3, R12, R0 ;  /* 0x0000000c03007224 */ /* 0x000fca00078e0200 */
[----:B------:R-:W-:Y:S02]  /*10260*/  VIADDMNMX R9, R0, R12, R9, PT ;  /* 0x0000000c00097246 */ /* 0x000fe40003800109 */
[----:B------:R-:W-:-:S07]  /*10270*/  VIMNMX R13, R13, R0, !PT ;  /* 0x000000000d0d7248 */ /* 0x000fce0007fe0100 */
.L_x_3940:
[----:B------:R-:W-:Y:S02]  /*10280*/  ISETP.GT.AND P1, PT, R13, 0x20, !P1 ;  /* 0x000000200d00780c */ /* 0x000fe40004f24270 */
        /* <DEDUP_REMOVED lines=96> */
[----:B------:R-:W-:Y:S01]  /*10890*/  FMNMX.FTZ R10, R133, R0, !PT ;  /* 0x00000000850a7209 */ /* 0x000fe20007810000 */
[----:B------:R-:W-:Y:S01]  /*108a0*/  IMAD.U32 R0, RZ, RZ, UR37 ;  /* 0x00000025ff007e24 */ /* 0x000fe2000f8e00ff */
[----:B------:R-:W-:Y:S02]  /*108b0*/  ISETP.LT.OR P1, PT, R9, 0x59, P1 ;  /* 0x000000590900780c */ /* 0x000fe40000f21670 */
[----:B------:R-:W-:Y:S01]  /*108c0*/  ISETP.GT.AND P2, PT, R13, 0x89, !P2 ;  /* 0x000000890d00780c */ /* 0x000fe20005744270 */
[----:B------:R-:W0:Y:S01]  /*108d0*/  SHFL.BFLY PT, R3, R10, 0x2, 0x1f ;  /* 0x0c401f000a037f89 */ /* 0x000e2200000e0000 */
[----:B------:R-:W-:Y:S02]  /*108e0*/  FSEL R166, R166, -INF , !P1 ;  /* 0xff800000a6a67808 */ /* 0x000fe40004800000 */
[----:B------:R-:W-:-:S02]  /*108f0*/  LOP3.LUT P1, RZ, R16, 0x2000, RZ, 0xc0, !PT ;  /* 0x0000200010ff7812 */ /* 0x000fc4000782c0ff */
[----:B------:R-:W-:Y:S02]  /*10900*/  ISETP.LT.OR P2, PT, R9, 0x8a, P2 ;  /* 0x0000008a0900780c */ /* 0x000fe40001741670 */
        /* <DEDUP_REMOVED lines=88> */
[----:B------:R-:W-:Y:S02]  /*10e90*/  ISETP.GT.AND P1, PT, R13, RZ, !P6 ;  /* 0x000000ff0d00720c */ /* 0x000fe40007724270 */
        /* <DEDUP_REMOVED lines=26> */
[--C-:B0-----:R-:W-:Y:S01]  /*11040*/  FFMA.FTZ R186, R141, UR37, -R0.reuse ;  /* 0x000000258dba7c23 */ /* 0x101fe20008010800 */
        /* <DEDUP_REMOVED lines=75> */
[----:B------:R0:W-:Y:S01]  /*11500*/  MUFU.EX2 R140, R186 ;  /* 0x000000ba008c7308 */ /* 0x0001e20000000800 */
[----:B------:R-:W-:-:S05]  /*11510*/  FMNMX.FTZ R184, R135, R184, !PT ;  /* 0x000000b887b87209 */ /* 0x000fca0007810000 */
[----:B------:R-:W1:Y:S02]  /*11520*/  SHFL.BFLY PT, R145, R184, 0x2, 0x1f ;  /* 0x0c401f00b8917f89 */ /* 0x000e6400000e0000 */
[----:B------:R-:W-:Y:S01]  /*11530*/  MUFU.EX2 R176, R176 ;  /* 0x000000b000b07308 */ /* 0x000fe20000000800 */
[----:B0-----:R-:W-:-:S05]  /*11540*/  FSEL R186, R3, RZ, P1 ;  /* 0x000000ff03ba7208 */ /* 0x001fca0000800000 */
[----:B------:R-:W-:Y:S02]  /*11550*/  FADD.FTZ R186, -R186, R7 ;  /* 0x00000007baba7221 */ /* 0x000fe40000010100 */
[----:B------:R-:W-:Y:S02]  /*11560*/  MUFU.EX2 R7, R133 ;  /* 0x0000008500077308 */ /* 0x000fe40000000800 */
[----:B------:R-:W-:-:S06]  /*11570*/  FMUL.FTZ R186, R186, UR37 ;  /* 0x00000025baba7c20 */ /* 0x000fcc0008410000 */
[----:B------:R-:W0:Y:S01]  /*11580*/  MUFU.EX2 R186, R186 ;  /* 0x000000ba00ba7308 */ /* 0x000e220000000800 */
[----:B-1----:R-:W-:-:S07]  /*11590*/  FMNMX.FTZ R145, R184, R145, !PT ;  /* 0x00000091b8917209 */ /* 0x002fce0007810000 */
[----:B------:R-:W-:Y:S01]  /*115a0*/  MUFU.EX2 R177, R177 ;  /* 0x000000b100b17308 */ /* 0x000fe20000000800 */
[----:B------:R-:W1:Y:S07]  /*115b0*/  SHFL.BFLY PT, R184, R145, 0x1, 0x1f ;  /* 0x0c201f0091b87f89 */ /* 0x000e6e00000e0000 */
[----:B------:R-:W-:Y:S01]  /*115c0*/  MUFU.EX2 R180, R180 ;  /* 0x000000b400b47308 */ /* 0x000fe20000000800 */
[----:B0-----:R-:W-:-:S04]  /*115d0*/  FFMA.FTZ R193, R186, R6, R15 ;  /* 0x00000006bac17223 */ /* 0x001fc8000001000f */
[----:B------:R-:W-:-:S03]  /*115e0*/  FADD.FTZ R193, R10, R193 ;  /* 0x000000c10ac17221 */ /* 0x000fc60000010000 */
[----:B------:R-:W-:Y:S08]  /*115f0*/  MUFU.EX2 R181, R181 ;  /* 0x000000b500b57308 */ /* 0x000ff00000000800 */
[----:B------:R-:W-:Y:S01]  /*11600*/  MUFU.EX2 R152, R152 ;  /* 0x0000009800987308 */ /* 0x000fe20000000800 */
[----:B-1----:R-:W-:Y:S01]  /*11610*/  FMNMX.FTZ R0, R145, R184, !PT ;  /* 0x000000b891007209 */ /* 0x002fe20007810000 */
[----:B------:R-:W-:-:S03]  /*11620*/  IMAD.U32 R145, RZ, RZ, UR37 ;  /* 0x00000025ff917e24 */ /* 0x000fc6000f8e00ff */
[C---:B------:R-:W-:Y:S01]  /*11630*/  FSETP.NEU.FTZ.AND P1, PT, R0.reuse, -INF , PT ;  /* 0xff8000000000780b */ /* 0x040fe20003f3d000 */
[----:B------:R-:W-:-:S02]  /*11640*/  FFMA.FTZ R184, R0, R145, -8 ;  /* 0xc100000000b87423 */ /* 0x000fc40000010091 */
[----:B------:R-:W-:Y:S03]  /*11650*/  MUFU.EX2 R153, R153 ;  /* 0x0000009900997308 */ /* 0x000fe60000000800 */
[----:B------:R-:W-:-:S05]  /*11660*/  FSEL R184, R184, RZ, P1 ;  /* 0x000000ffb8b87208 */ /* 0x000fca0000800000 */
        /* <DEDUP_REMOVED lines=8> */
[----:B------:R0:W-:Y:S01]  /*116f0*/  MUFU.EX2 R133, R187 ;  /* 0x000000bb00857308 */ /* 0x0001e20000000800 */
[----:B------:R-:W-:-:S01]  /*11700*/  FFMA.FTZ R191, R158, UR37, -R184 ;  /* 0x000000259ebf7c23 */ /* 0x000fc200080108b8 */
[--C-:B------:R-:W-:Y:S01]  /*11710*/  FFMA.FTZ R194, R199, UR37, -R184.reuse ;  /* 0x00000025c7c27c23 */ /* 0x100fe200080108b8 */
[----:B------:R-:W-:-:S01]  /*11720*/  FFMA.FTZ R158, R162, UR37, -R184 ;  /* 0x00000025a29e7c23 */ /* 0x000fc200080108b8 */
[----:B------:R-:W-:Y:S01]  /*11730*/  FFMA.FTZ R162, R166, UR37, -R184 ;  /* 0x00000025a6a27c23 */ /* 0x000fe200080108b8 */
[----:B------:R-:W-:-:S01]  /*11740*/  FADD.FTZ R166, R12, R193 ;  /* 0x000000c10ca67221 */ /* 0x000fc20000010000 */
[--C-:B------:R-:W-:Y:S01]  /*11750*/  FFMA.FTZ R170, R170, UR37, -R184.reuse ;  /* 0x00000025aaaa7c23 */ /* 0x100fe200080108b8 */
[----:B------:R-:W-:-:S01]  /*11760*/  FFMA.FTZ R171, R171, UR37, -R184 ;  /* 0x00000025abab7c23 */ /* 0x000fc200080108b8 */
[----:B------:R-:W-:Y:S01]  /*11770*/  MUFU.EX2 R188, R188 ;  /* 0x000000bc00bc7308 */ /* 0x000fe20000000800 */
[----:B0-----:R-:W-:Y:S01]  /*11780*/  FSEL R187, R0, RZ, P1 ;  /* 0x000000ff00bb7208 */ /* 0x001fe20000800000 */
[--C-:B------:R-:W-:Y:S01]  /*11790*/  FFMA.FTZ R174, R174, UR37, -R184.reuse ;  /* 0x00000025aeae7c23 */ /* 0x100fe200080108b8 */
        /* <DEDUP_REMOVED lines=27> */
[----:B------:R-:W-:-:S02]  /*11950*/  FFMA.FTZ R135, R135, UR37, -R184 ;  /* 0x0000002587877c23 */ /* 0x000fc400080108b8 */
[----:B------:R-:W2:Y:S01]  /*11960*/  MUFU.EX2 R145, R145 ;  /* 0x0000009100917308 */ /* 0x000ea20000000800 */
[----:B0-----:R-:W-:-:S04]  /*11970*/  FFMA.FTZ R6, R187, R5, R188 ;  /* 0x00000005bb067223 */ /* 0x001fc800000100bc */
[----:B------:R-:W-:-:S03]  /*11980*/  FADD.FTZ R6, R11, R6 ;  /* 0x000000060b067221 */ /* 0x000fc60000010000 */
[----:B------:R-:W0:Y:S01]  /*11990*/  MUFU.EX2 R192, R192 ;  /* 0x000000c000c07308 */ /* 0x000e220000000800 */
[----:B------:R-:W-:-:S04]  /*119a0*/  FADD.FTZ R5, R133, R6 ;  /* 0x0000000685057221 */ /* 0x000fc80000010000 */
[----:B-1----:R-:W-:-:S03]  /*119b0*/  FADD.FTZ R6, R190, R5 ;  /* 0x00000005be067221 */ /* 0x002fc60000010000 */
[----:B------:R-:W1:Y:S01]  /*119c0*/  MUFU.EX2 R149, R149 ;  /* 0x0000009500957308 */ /* 0x000e620000000800 */
[----:B--2---:R-:W-:-:S07]  /*119d0*/  FADD.FTZ R5, R145, R6 ;  /* 0x0000000691057221 */ /* 0x004fce0000010000 */
[----:B------:R2:W-:Y:S01]  /*119e0*/  MUFU.EX2 R8, R191 ;  /* 0x000000bf00087308 */ /* 0x0005e20000000800 */
[----:B0-----:R-:W-:-:S07]  /*119f0*/  FADD.FTZ R6, R192, R5 ;  /* 0x00000005c0067221 */ /* 0x001fce0000010000 */
[----:B------:R-:W0:Y:S01]  /*11a00*/  MUFU.EX2 R194, R194 ;  /* 0x000000c200c27308 */ /* 0x000e220000000800 */
[----:B--2---:R-:W-:-:S01]  /*11a10*/  FADD.FTZ R191, R21, R166 ;  /* 0x000000a615bf7221 */ /* 0x004fc20000010000 */
[----:B-1----:R-:W-:-:S03]  /*11a20*/  FADD.FTZ R5, R149, R6 ;  /* 0x0000000695057221 */ /* 0x002fc60000010000 */
[----:B------:R-:W-:-:S03]  /*11a30*/  FADD.FTZ R166, R14, R191 ;  /* 0x000000bf0ea67221 */ /* 0x000fc60000010000 */
[----:B------:R-:W1:Y:S01]  /*11a40*/  MUFU.EX2 R170, R170 ;  /* 0x000000aa00aa7308 */ /* 0x000e620000000800 */
[----:B------:R-:W-:-:S04]  /*11a50*/  FADD.FTZ R191, R185, R166 ;  /* 0x000000a6b9bf7221 */ /* 0x000fc80000010000 */
[----:B------:R-:W-:-:S03]  /*11a60*/  FADD.FTZ R166, R20, R191 ;  /* 0x000000bf14a67221 */ /* 0x000fc60000010000 */
        /* <DEDUP_REMOVED lines=33> */
[----:B-1----:R-:W-:-:S04]  /*11c80*/  FADD.FTZ R191, R155, R166 ;  /* 0x000000a69bbf7221 */ /* 0x002fc80000010000 */
[----:B------:R-:W-:-:S03]  /*11c90*/  FADD.FTZ R166, R8, R191 ;  /* 0x000000bf08a67221 */ /* 0x000fc60000010000 */
        /* <DEDUP_REMOVED lines=21> */
[----:B0-----:R-:W-:-:S04]  /*11df0*/  FADD.FTZ R6, R136, R5 ;  /* 0x0000000588067221 */ /* 0x001fc80000010000 */
[----:B------:R-:W-:-:S03]  /*11e00*/  FADD.FTZ R6, R13, R6 ;  /* 0x000000060d067221 */ /* 0x000fc60000010000 */
[----:B------:R-:W0:Y:S01]  /*11e10*/  MUFU.EX2 R142, R142 ;  /* 0x0000008e008e7308 */ /* 0x000e220000000800 */
[----:B-1----:R-:W-:-:S01]  /*11e20*/  FADD.FTZ R166, R138, R191 ;  /* 0x000000bf8aa67221 */ /* 0x002fc20000010000 */
[----:B------:R-:W-:Y:S01]  /*11e30*/  FFMA.FTZ R191, R127, UR37, -R184 ;  /* 0x000000257fbf7c23 */ /* 0x000fe200080108b8 */
[----:B------:R-:W-:-:S05]  /*11e40*/  FADD.FTZ R127, R131, R6 ;  /* 0x00000006837f7221 */ /* 0x000fca0000010000 */
[----:B------:R-:W1:Y:S01]  /*11e50*/  MUFU.EX2 R143, R143 ;  /* 0x0000008f008f7308 */ /* 0x000e620000000800 */
[----:B--2---:R-:W-:-:S01]  /*11e60*/  FADD.FTZ R5, R139, R166 ;  /* 0x000000a68b057221 */ /* 0x004fc20000010000 */
[----:B------:R-:W-:Y:S01]  /*11e70*/  FADD.FTZ R166, R140, R127 ;  /* 0x0000007f8ca67221 */ /* 0x000fe20000010000 */
[----:B------:R-:W-:-:S01]  /*11e80*/  FFMA.FTZ R127, R130, UR37, -R184 ;  /* 0x00000025827f7c23 */ /* 0x000fc200080108b8 */
[----:B------:R-:W-:-:S04]  /*11e90*/  FFMA.FTZ R130, R137, UR37, -R184 ;  /* 0x0000002589827c23 */ /* 0x000fc800080108b8 */
        /* <DEDUP_REMOVED lines=46> */
[----:B------:R-:W-:Y:S01]  /*12180*/  FADD.FTZ R6, R7, R6 ;  /* 0x0000000607067221 */ /* 0x000fe20000010000 */
[----:B--2---:R-:W-:-:S04]  /*12190*/  FADD.FTZ R5, R134, R5 ;  /* 0x0000000586057221 */ /* 0x004fc80000010000 */
[----:B0-----:R-:W-:Y:S01]  /*121a0*/  FADD.FTZ R5, R135, R5 ;  /* 0x0000000587057221 */ /* 0x001fe20000010000 */
[----:B------:R-:W-:Y:S06]  /*121b0*/  @!P0 BRA `(.L_x_3944) ;  /* 0x0000000000048947 */ /* 0x000fec0003800000 */
[----:B------:R-:W-:Y:S01]  /*121c0*/  BPT.TRAP 0x1 ;  /* 0x000000040000795c */ /* 0x000fe20000300000 */
.L_x_3944:
        /* <DEDUP_REMOVED lines=148> */
.L_x_3927:
[----:B------:R-:W-:Y:S06]  /*12b10*/  BAR.ARV 0x8, 0x180 ;  /* 0x0206000000007b1d */ /* 0x000fec0000002000 */
[----:B------:R-:W-:Y:S05]  /*12b20*/  @!P0 BRA `(.L_x_3946) ;  /* 0x0000000000048947 */ /* 0x000fea0003800000 */
[----:B------:R-:W-:Y:S01]  /*12b30*/  BPT.TRAP 0x1 ;  /* 0x000000040000795c */ /* 0x000fe20000300000 */
.L_x_3946:
[----:B------:R-:W-:Y:S01]  /*12b40*/  ULEA UR9, UR49, UR41, 0x3 ;  /* 0x0000002931097291 */ /* 0x000fe2000f8e183f */
[----:B------:R-:W-:-:S05]  /*12b50*/  IMAD.U32 R4, RZ, RZ, UR45 ;  /* 0x0000002dff047e24 */ /* 0x000fca000f8e00ff */
[----:B------:R-:W-:-:S04]  /*12b60*/  SHF.L.U32 R4, R4, 0x1f, RZ ;  /* 0x0000001f04047819 */ /* 0x000fc800000006ff */
[----:B------:R0:W1:Y:S01]  /*12b70*/  SYNCS.PHASECHK.TRANS64.TRYWAIT P1, [UR9+0x33450], R4 ;  /* 0x03345004ff0075a7 */ /* 0x0000620008020149 */
[----:B------:R-:W-:Y:S05]  /*12b80*/  @!P0 BRA `(.L_x_3947) ;  /* 0x0000000000048947 */ /* 0x000fea0003800000 */
[----:B------:R-:W-:Y:S01]  /*12b90*/  BPT.TRAP 0x1 ;  /* 0x000000040000795c */ /* 0x000fe20000300000 */
.L_x_3947:
[----:B-1----:R-:W-:Y:S05]  /*12ba0*/  @P1 BRA `(.L_x_3948) ;  /* 0x0000000000081947 */ /* 0x002fea0003800000 */
[----:B------:R-:W1:Y:S02]  /*12bb0*/  SYNCS.PHASECHK.TRANS64.TRYWAIT P1, [UR9+0x33450], R4 ;  /* 0x03345004ff0075a7 */ /* 0x000e640008020149 */
[----:B-1----:R-:W-:Y:S05]  /*12bc0*/  @!P1 BRA `(.L_x_3949) ;  /* 0x0000008c00c49947 */ /* 0x002fea0003800000 */
.L_x_3948:
[----:B------:R-:W-:Y:S01]  /*12bd0*/  UIADD3 UR41, UR41, 0x200, URZ ;  /* 0x0000020029297890 */ /* 0x000fe2000fffe03f */
[----:B------:R-:W-:Y:S01]  /*12be0*/  WARPGROUP.ARRIVE ;  /* 0x00000000000079c5 */ /* 0x000fe20000000000 */
[----:B------:R-:W-:Y:S01]  /*12bf0*/  UMOV UR7, 0xc0000010 ;  /* 0xc000001000077882 */ /* 0x000fe20000000000 */
[----:B------:R-:W-:Y:S01]  /*12c00*/  ULDC.64 UR10, c[0x0][0x9a0] ;  /* 0x00026800000a7ab9 */ /* 0x000fe20000000a00 */
[----:B------:R-:W-:Y:S01]  /*12c10*/  USHF.R.U32.HI UR41, URZ, 0x4, UR41 ;  /* 0x000000043f297899 */ /* 0x000fe20008011629 */
[----:B-1----:R-:W-:Y:S01]  /*12c20*/  IMAD.MOV.U32 R7, RZ, RZ, 0x3f800000 ;  /* 0x3f800000ff077424 */ /* 0x002fe200078e00ff */
[----:B------:R-:W-:Y:S02]  /*12c30*/  UISETP.NE.U32.AND UP0, UPT, UR10, URZ, UPT ;  /* 0x0000003f0a00728c */ /* 0x000fe4000bf05070 */
[----:B------:R-:W-:Y:S02]  /*12c40*/  ULOP3.LUT UR41, UR41, 0x3fff, URZ, 0xc0, !UPT ;  /* 0x00003fff29297892 */ /* 0x000fe4000f8ec03f */
[----:B------:R-:W-:-:S02]  /*12c50*/  UISETP.NE.AND.EX UP0, UPT, UR11, URZ, UPT, UP0 ;  /* 0x0000003f0b00728c */ /* 0x000fc4000bf05300 */
[----:B------:R-:W-:-:S04]  /*12c60*/  ULOP3.LUT UR8, UR41, 0x10000, URZ, 0xfc, !UPT ;  /* 0x0001000029087892 */ /* 0x000fc8000f8efc3f */
[----:B------:R-:W-:Y:S01]  /*12c70*/  UIMAD UR8, UR49, 0x780, UR8 ;  /* 0x00000780310878a4 */ /* 0x000fe2000f8e0208 */
[----:B------:R-:W-:-:S03]  /*12c80*/  PLOP3.LUT P1, PT, PT, PT, UP0, 0x80, 0x0 ;  /* 0x000000000000781c */ /* 0x000fc60003f2f008 */
[----:B------:R-:W-:Y:S01]  /*12c90*/  UIADD3 UR4, UR8, 0x180, URZ ;  /* 0x0000018008047890 */ /* 0x000fe2000fffe03f */
[----:B------:R-:W-:Y:S02]  /*12ca0*/  @UP0 ULDC.64 UR12, c[0x0][0x9c8] ;  /* 0x00027200000c0ab9 */ /* 0x000fe40000000a00 */
[----:B------:R-:W-:-:S06]  /*12cb0*/  UMOV UR6, UR8 ;  /* 0x0000000800067c82 */ /* 0x000fcc0008000000 */
[----:B------:R-:W-:Y:S01]  /*12cc0*/  QGMMA.64x192x32.F32.E4M3.E4M3 R24, R216, gdesc[UR4], R24, gsb0 ;  /* 0x02e00004d8187df3 */ /* 0x000fe20008000818 */
[----:B------:R-:W-:Y:S01]  /*12cd0*/  UMOV UR7, 0xc0000010 ;  /* 0xc000001000077882 */ /* 0x000fe20000000000 */
[----:B------:R-:W-:Y:S01]  /*12ce0*/  UMOV UR6, UR4 ;  /* 0x0000000400067c82 */ /* 0x000fe20008000000 */
[----:B------:R-:W-:Y:S01]  /*12cf0*/  UIADD3 UR4, UR8, 0x300, URZ ;  /* 0x0000030008047890 */ /* 0x000fe2000fffe03f */
[----:B------:R-:W-:Y:S02]  /*12d00*/  WARPGROUP.DEPBAR.LE gsb0, 0x0 ;  /* 0x00008000000079c5 */ /* 0x000fe40000010000 */
[----:B------:R-:W-:-:S14]  /*12d10*/  WARPGROUP.ARRIVE ;  /* 0x00000000000079c5 */ /* 0x000fdc0000000000 */
[----:B------:R-:W-:Y:S01]  /*12d20*/  QGMMA.64x192x32.F32.E4M3.E4M3 R24, R212, gdesc[UR4], R24, gsb0 ;  /* 0x02e00004d4187df3 */ /* 0x000fe20008000818 */
[----:B------:R-:W-:Y:S01]  /*12d30*/  UMOV UR6, UR4 ;  /* 0x0000000400067c82 */ /* 0x000fe20008000000 */
[----:B------:R-:W-:Y:S01]  /*12d40*/  UMOV UR7, 0xc0000010 ;  /* 0xc000001000077882 */ /* 0x000fe20000000000 */
[----:B------:R-:W-:Y:S01]  /*12d50*/  @UP0 UIMAD.WIDE.U32 UR4, UR44, UR12, URZ ;  /* 0x0000000c2c0402a5 */ /* 0x000fe2000f8e003f */
[----:B------:R-:W-:Y:S02]  /*12d60*/  WARPGROUP.DEPBAR.LE gsb0, 0x0 ;  /* 0x00008000000079c5 */ /* 0x000fe40000010000 */
[----:B------:R-:W-:-:S14]  /*12d70*/  WARPGROUP.ARRIVE ;  /* 0x00000000000079c5 */ /* 0x000fdc0000000000 */
[----:B------:R-:W-:Y:S01]  /*12d80*/  QGMMA.64x192x32.F32.E4M3.E4M3 R24, R208, gdesc[UR4], R24, gsb0 ;  /* 0x02e00004d0187df3 */ /* 0x000fe20008000818 */
[----:B------:R-:W-:Y:S02]  /*12d90*/  @UP0 USHF.R.S32.HI UR6, URZ, 0x1f, UR44 ;  /* 0x0000001f3f060899 */ /* 0x000fe4000801142c */
[----:B------:R-:W-:Y:S02]  /*12da0*/  @UP0 USHF.R.S32.HI UR7, URZ, 0x1f, UR42 ;  /* 0x0000001f3f070899 */ /* 0x000fe4000801142a */
[----:B------:R-:W-:-:S04]  /*12db0*/  @UP0 UIMAD UR6, UR6, UR12, URZ ;  /* 0x0000000c060602a4 */ /* 0x000fc8000f8e023f */
        /* <DEDUP_REMOVED lines=8> */
[----:B------:R-:W-:Y:S02]  /*12e40*/  @UP0 ULEA.HI.X UR7, UR4, UR11, UR5, 0x2, UP1 ;  /* 0x0000000b04070291 */ /* 0x000fe400088f1405 */
[----:B------:R-:W-:-:S04]  /*12e50*/  IMAD.U32 R8, RZ, RZ, UR6 ;  /* 0x00000006ff087e24 */ /* 0x000fc8000f8e00ff */
[----:B------:R-:W-:-:S05]  /*12e60*/  IMAD.U32 R9, RZ, RZ, UR7 ;  /* 0x00000007ff097e24 */ /* 0x000fca000f8e00ff */
[----:B------:R1:W2:Y:S01]  /*12e70*/  @P1 LDG.E R7, desc[UR50][R8.64] ;  /* 0x0000003208071981 */ /* 0x0002a2000c1e1900 */
[----:B------:R-:W-:Y:S01]  /*12e80*/  UIADD3 UR4, UR8, 0x480, URZ ;  /* 0x0000048008047890 */ /* 0x000fe2000fffe03f */
[----:B------:R-:W-:-:S06]  /*12e90*/  UMOV UR7, 0xc0000010 ;  /* 0xc000001000077882 */ /* 0x000fcc0000000000 */
[----:B------:R-:W-:Y:S01]  /*12ea0*/  UMOV UR6, UR4 ;  /* 0x0000000400067c82 */ /* 0x000fe20008000000 */
[----:B------:R-:W-:Y:S01]  /*12eb0*/  UIADD3 UR8, UR8, 0x600, URZ ;  /* 0x0000060008087890 */ /* 0x000fe2000fffe03f */
[----:B------:R-:W-:Y:S02]  /*12ec0*/  WARPGROUP.DEPBAR.LE gsb0, 0x0 ;  /* 0x00008000000079c5 */ /* 0x000fe40000010000 */
[----:B------:R-:W-:-:S06]  /*12ed0*/  WARPGROUP.ARRIVE ;  /* 0x00000000000079c5 */ /* 0x000fcc0000000000 */
[----:B------:R-:W-:Y:S01]  /*12ee0*/  QGMMA.64x192x32.F32.E4M3.E4M3 R24, R204, gdesc[UR4], R24, gsb0 ;  /* 0x02e00004cc187df3 */ /* 0x000fe20008000818 */
[----:B------:R-:W-:Y:S01]  /*12ef0*/  UMOV UR6, UR8 ;  /* 0x0000000800067c82 */ /* 0x000fe20008000000 */
[----:B------:R-:W-:Y:S01]  /*12f00*/  UMOV UR7, 0xc0000010 ;  /* 0xc000001000077882 */ /* 0x000fe20000000000 */
[----:B------:R-:W3:Y:S04]  /*12f10*/  SHFL.BFLY PT, R11, R6, 0x2, 0x1f ;  /* 0x0c401f00060b7f89 */ /* 0x000ee800000e0000 */
[----:B------:R-:W4:Y:S01]  /*12f20*/  SHFL.BFLY PT, R10, R5, 0x2, 0x1f ;  /* 0x0c401f00050a7f89 */ /* 0x000f2200000e0000 */
[----:B---3--:R-:W-:-:S01]  /*12f30*/  FADD.FTZ R11, R11, R6 ;  /* 0x000000060b0b7221 */ /* 0x008fc20000010000 */
[----:B----4-:R-:W-:-:S04]  /*12f40*/  FADD.FTZ R10, R10, R5 ;  /* 0x000000050a0a7221 */ /* 0x010fc80000010000 */
[----:B0-----:R-:W0:Y:S04]  /*12f50*/  SHFL.BFLY PT, R4, R11, 0x1, 0x1f ;  /* 0x0c201f000b047f89 */ /* 0x001e2800000e0000 */
[----:B-1----:R-:W1:Y:S01]  /*12f60*/  SHFL.BFLY PT, R9, R10, 0x1, 0x1f ;  /* 0x0c201f000a097f89 */ /* 0x002e6200000e0000 */
[----:B------:R-:W-:Y:S02]  /*12f70*/  IMAD.MOV.U32 R6, RZ, RZ, RZ ;  /* 0x000000ffff067224 */ /* 0x000fe400078e00ff */
[----:B0-----:R-:W-:Y:S01]  /*12f80*/  FADD.FTZ R8, R11, R4 ;  /* 0x000000040b087221 */ /* 0x001fe20000010000 */
[----:B-1----:R-:W-:-:S04]  /*12f90*/  FADD.FTZ R12, R10, R9 ;  /* 0x000000090a0c7221 */ /* 0x002fc80000010000 */
        /* <DEDUP_REMOVED lines=29> */
.L_x_3950:
        /* <DEDUP_REMOVED lines=106> */
.L_x_3876:
[----:B------:R-:W0:Y:S01]  /*13810*/  S2R R0, SR_CgaCtaId ;  /* 0x0000000000007919 */ /* 0x000e220000008800 */
[----:B------:R-:W-:Y:S01]  /*13820*/  MOV R39, 0x400 ;  /* 0x0000040000277802 */ /* 0x000fe20000000f00 */
[----:B------:R-:W-:Y:S01]  /*13830*/  IMAD.SHL.U32 R3, R22, 0x8, RZ ;  /* 0x0000000816037824 */ /* 0x000fe200078e00ff */
[----:B------:R-:W-:Y:S01]  /*13840*/  BSSY B0, `(.L_x_3951) ;  /* 0x00002c8000007945 */ /* 0x000fe20003800000 */
[----:B------:R-:W-:Y:S02]  /*13850*/  BAR.SYNC.DEFER_BLOCKING 0x5, 0x180 ;  /* 0x0146000000007b1d */ /* 0x000fe40000010000 */
[----:B------:R-:W-:Y:S01]  /*13860*/  VIADD R17, R3, 0x80 ;  /* 0x0000008003117836 */ /* 0x000fe20000000000 */
[----:B------:R-:W-:-:S04]  /*13870*/  SHF.R.S32.HI R36, RZ, 0x1f, R3 ;  /* 0x0000001fff247819 */ /* 0x000fc80000011403 */
[----:B------:R-:W-:Y:S02]  /*13880*/  SHF.R.S32.HI R38, RZ, 0x1f, R17 ;  /* 0x0000001fff267819 */ /* 0x000fe40000011411 */
[----:B0-----:R-:W-:-:S05]  /*13890*/  LEA R39, R0, R39, 0x18 ;  /* 0x0000002700277211 */ /* 0x001fca00078ec0ff */
[----:B------:R-:W0:Y:S02]  /*138a0*/  LDS R0, [R39+0x334d0] ;  /* 0x0334d00027007984 */ /* 0x000e240000000800 */
[----:B0-----:R-:W-:Y:S01]  /*138b0*/  R2UR UR4, R0 ;  /* 0x00000000000472ca */ /* 0x001fe200000e0000 */
[----:B------:R-:W-:-:S05]  /*138c0*/  VIADD R0, R3, 0x40 ;  /* 0x0000004003007836 */ /* 0x000fca0000000000 */
[----:B------:R-:W-:Y:S01]  /*138d0*/  SHF.R.S32.HI R37, RZ, 0x1f, R0 ;  /* 0x0000001fff257819 */ /* 0x000fe20000011400 */
[----:B------:R-:W-:Y:S06]  /*138e0*/  BAR.ARV 0x4, 0x180 ;  /* 0x0106000000007b1d */ /* 0x000fec0000002000 */
[----:B------:R-:W-:Y:S05]  /*138f0*/  @P0 BRA `(.L_x_3952) ;  /* 0x00000020005c0947 */ /* 0x000fea0003800000 */
[----:B------:R-:W0:Y:S01]  /*13900*/  S2R R58, SR_TID.X ;  /* 0x00000000003a7919 */ /* 0x000e220000002100 */
        /* <DEDUP_REMOVED lines=16> */
[----:B------:R-:W-:Y:S01]  /*13a10*/  F2FP.BF16.F32.PACK_AB R45, R68, R45 ;  /* 0x0000002d442d723e */ /* 0x000fe200000010ff */
[----:B0-----:R-:W-:Y:S01]  /*13a20*/  IMAD.SHL.U32 R6, R58, 0x4, RZ ;  /* 0x000000043a067824 */ /* 0x001fe200078e00ff */
        /* <DEDUP_REMOVED lines=30> */
[----:B------:R-:W-:Y:S01]  /*13c10*/  USHF.R.S32.HI UR10, URZ, 0x1f, UR42 ;  /* 0x0000001f3f0a7899 */ /* 0x000fe2000801142a */
[----:B------:R-:W-:Y:S01]  /*13c20*/  LOP3.LUT R6, R6, 0xc, RZ, 0xc0, !PT ;  /* 0x0000000c06067812 */ /* 0x000fe200078ec0ff */
[----:B------:R-:W-:Y:S01]  /*13c30*/  ULDC.64 UR8, c[0x0][0xb90] ;  /* 0x0002e40000087ab9 */ /* 0x000fe20000000a00 */
[----:B------:R-:W-:Y:S02]  /*13c40*/  BAR.SYNC.DEFER_BLOCKING 0x1, 0x100 ;  /* 0x0044000000007b1d */ /* 0x000fe40000010000 */
[----:B------:R-:W-:-:S05]  /*13c50*/  IADD3 R6, P0, R6, UR6, RZ ;  /* 0x0000000606067c10 */ /* 0x000fca000ff1e0ff */
[----:B------:R-:W-:-:S05]  /*13c60*/  IMAD.X R7, RZ, RZ, UR7, P0 ;  /* 0x00000007ff077e24 */ /* 0x000fca00080e06ff */
[----:B------:R0:W2:Y:S01]  /*13c70*/  LDG.E.CONSTANT R40, desc[UR50][R6.64] ;  /* 0x0000003206287981 */ /* 0x0000a2000c1e9900 */
[----:B------:R-:W-:Y:S01]  /*13c80*/  F2FP.BF16.F32.PACK_AB R29, R92, R29 ;  /* 0x0000001d5c1d723e */ /* 0x000fe200000010ff */
[----:B------:R-:W-:Y:S01]  /*13c90*/  UIMAD UR5, UR10, UR8, URZ ;  /* 0x000000080a0572a4 */ /* 0x000fe2000f8e023f */
[----:B------:R-:W1:Y:S01]  /*13ca0*/  S2R R50, SR_SWINHI ;  /* 0x0000000000327919 */ /* 0x000e620000002f00 */
[----:B------:R-:W-:Y:S02]  /*13cb0*/  UIMAD.WIDE.U32 UR6, UR42, UR8, URZ ;  /* 0x000000082a0672a5 */ /* 0x000fe4000f8e003f */
[----:B------:R-:W-:Y:S02]  /*13cc0*/  UIMAD UR5, UR42, UR9, UR5 ;  /* 0x000000092a0572a4 */ /* 0x000fe4000f8e0205 */
[----:B------:R-:W-:Y:S01]  /*13cd0*/  USHF.R.S32.HI UR12, URZ, 0x1f, UR44 ;  /* 0x0000001f3f0c7899 */ /* 0x000fe2000801142c */
[----:B0-----:R-:W-:Y:S01]  /*13ce0*/  LOP3.LUT P0, R7, R58, 0x3, RZ, 0xc0, !PT ;  /* 0x000000033a077812 */ /* 0x001fe2000780c0ff */
[----:B------:R-:W-:Y:S01]  /*13cf0*/  ULDC.64 UR8, c[0x0][0xb98] ;  /* 0x0002e60000087ab9 */ /* 0x000fe20000000a00 */
[----:B------:R-:W-:Y:S01]  /*13d00*/  F2FP.BF16.F32.PACK_AB R6, R79, R34 ;  /* 0x000000224f06723e */ /* 0x000fe200000010ff */
[----:B------:R-:W-:Y:S01]  /*13d10*/  UIADD3 UR7, UR7, UR5, URZ ;  /* 0x0000000507077290 */ /* 0x000fe2000fffe03f */
[----:B------:R-:W-:Y:S01]  /*13d20*/  ISETP.EQ.OR P0, PT, R7, 0x3, !P0 ;  /* 0x000000030700780c */ /* 0x000fe20004702670 */
[----:B------:R-:W-:Y:S01]  /*13d30*/  IMAD R7, R220, 0x40, R3 ;  /* 0x00000040dc077824 */ /* 0x000fe200078e0203 */
[----:B------:R-:W-:-:S02]  /*13d40*/  UIMAD UR5, UR12, UR8, URZ ;  /* 0x000000080c0572a4 */ /* 0x000fc4000f8e023f */
[----:B------:R-:W-:Y:S01]  /*13d50*/  SEL R117, R64, R65, P0 ;  /* 0x0000004140757207 */ /* 0x000fe20000000000 */
[----:B------:R-:W-:Y:S01]  /*13d60*/  UIMAD.WIDE.U32 UR6, UR44, UR8, UR6 ;  /* 0x000000082c0672a5 */ /* 0x000fe2000f8e0006 */
[----:B------:R-:W-:Y:S01]  /*13d70*/  SEL R79, R65, R64, P0 ;  /* 0x00000040414f7207 */ /* 0x000fe20000000000 */
[----:B------:R-:W-:Y:S01]  /*13d80*/  UIMAD UR5, UR44, UR9, UR5 ;  /* 0x000000092c0572a4 */ /* 0x000fe2000f8e0205 */
[----:B------:R-:W-:Y:S02]  /*13d90*/  SEL R107, R25, R24, P0 ;  /* 0x00000018196b7207 */ /* 0x000fe40000000000 */
[----:B------:R-:W-:Y:S01]  /*13da0*/  SEL R75, R24, R25, P0 ;  /* 0x00000019184b7207 */ /* 0x000fe20000000000 */
[----:B------:R-:W-:Y:S01]  /*13db0*/  ULDC.64 UR8, c[0x0][0xae8] ;  /* 0x0002ba0000087ab9 */ /* 0x000fe20000000a00 */
[----:B------:R-:W-:Y:S02]  /*13dc0*/  SEL R131, R21, R20, P0 ;  /* 0x0000001415837207 */ /* 0x000fe40000000000 */
[----:B------:R-:W-:-:S02]  /*13dd0*/  SEL R87, R20, R21, P0 ;  /* 0x0000001514577207 */ /* 0x000fc40000000000 */
[----:B------:R-:W-:Y:S02]  /*13de0*/  SEL R93, R125, R124, P0 ;  /* 0x0000007c7d5d7207 */ /* 0x000fe40000000000 */
[----:B------:R-:W-:Y:S02]  /*13df0*/  SEL R68, R124, R125, P0 ;  /* 0x0000007d7c447207 */ /* 0x000fe40000000000 */
[----:B------:R-:W-:Y:S02]  /*13e00*/  SEL R125, R83, R6, P0 ;  /* 0x00000006537d7207 */ /* 0x000fe40000000000 */
[----:B------:R-:W-:Y:S02]  /*13e10*/  MOV R34, R39 ;  /* 0x0000002700227202 */ /* 0x000fe40000000f00 */
[----:B-1----:R-:W-:Y:S02]  /*13e20*/  MOV R35, R50 ;  /* 0x0000003200237202 */ /* 0x002fe40000000f00 */
[----:B------:R-:W-:-:S02]  /*13e30*/  SEL R109, R15, R14, P0 ;  /* 0x0000000e0f6d7207 */ /* 0x000fc40000000000 */
[----:B------:R-:W-:Y:S01]  /*13e40*/  SEL R76, R14, R15, P0 ;  /* 0x0000000f0e4c7207 */ /* 0x000fe20000000000 */
[--C-:B------:R-:W-:Y:S01]  /*13e50*/  IMAD.WIDE R64, R224, 0x2, R34.reuse ;  /* 0x00000002e0407825 */ /* 0x100fe200078e0222 */
[----:B------:R-:W-:Y:S02]  /*13e60*/  SEL R83, R6, R83, P0 ;  /* 0x0000005306537207 */ /* 0x000fe40000000000 */
[----:B------:R-:W-:Y:S01]  /*13e70*/  SEL R111, R11, R10, P0 ;  /* 0x0000000a0b6f7207 */ /* 0x000fe20000000000 */
[----:B------:R-:W-:Y:S01]  /*13e80*/  IMAD.WIDE R34, R7, 0x2, R34 ;  /* 0x0000000207227825 */ /* 0x000fe200078e0222 */
[C---:B------:R-:W-:Y:S02]  /*13e90*/  IADD3 R25, P6, R64.reuse, 0x8020, RZ ;  /* 0x0000802040197810 */ /* 0x040fe40007fde0ff */
[----:B------:R-:W-:Y:S02]  /*13ea0*/  IADD3 R21, P2, R64, 0x4060, RZ ;  /* 0x0000406040157810 */ /* 0x000fe40007f5e0ff */
[----:B------:R-:W-:Y:S01]  /*13eb0*/  LOP3.LUT R14, R25, 0x380, RZ, 0xc0, !PT ;  /* 0x00000380190e7812 */ /* 0x000fe200078ec0ff */
[--C-:B------:R-:W-:Y:S01]  /*13ec0*/  IMAD.X R61, RZ, RZ, R65.reuse, P6 ;  /* 0x000000ffff3d7224 */ /* 0x100fe200030e0641 */
[----:B------:R-:W-:Y:S01]  /*13ed0*/  LOP3.LUT R6, R21, 0x380, RZ, 0xc0, !PT ;  /* 0x0000038015067812 */ /* 0x000fe200078ec0ff */
[----:B------:R-:W-:Y:S01]  /*13ee0*/  IMAD.X R57, RZ, RZ, R65, P2 ;  /* 0x000000ffff397224 */ /* 0x000fe200010e0641 */
[----:B------:R-:W-:-:S02]  /*13ef0*/  SEL R77, R10, R11, P0 ;  /* 0x0000000b0a4d7207 */ /* 0x000fc40000000000 */
[----:B------:R-:W-:Y:S02]  /*13f00*/  IADD3 R11, P2, R64, 0x40, RZ ;  /* 0x00000040400b7810 */ /* 0x000fe40007f5e0ff */
[----:B------:R-:W-:Y:S02]  /*13f10*/  SEL R135, R9, R8, P0 ;  /* 0x0000000809877207 */ /* 0x000fe40000000000 */
[----:B------:R-:W-:Y:S02]  /*13f20*/  SEL R90, R8, R9, P0 ;  /* 0x00000009085a7207 */ /* 0x000fe40000000000 */
[----:B------:R-:W-:Y:S02]  /*13f30*/  SHF.R.U64 R14, R14, 0x3, RZ ;  /* 0x000000030e0e7819 */ /* 0x000fe400000012ff */
[----:B------:R-:W-:Y:S02]  /*13f40*/  SHF.R.U64 R6, R6, 0x3, RZ ;  /* 0x0000000306067819 */ /* 0x000fe400000012ff */
[----:B------:R-:W-:-:S02]  /*13f50*/  IADD3 R9, P1, R64, 0x20, RZ ;  /* 0x0000002040097810 */ /* 0x000fc40007f3e0ff */
[----:B------:R-:W-:Y:S02]  /*13f60*/  SEL R123, R43, R42, P0 ;  /* 0x0000002a2b7b7207 */ /* 0x000fe40000000000 */
[----:B------:R-:W-:Y:S02]  /*13f70*/  SEL R82, R42, R43, P0 ;  /* 0x0000002b2a527207 */ /* 0x000fe40000000000 */
[----:B------:R-:W-:Y:S02]  /*13f80*/  SEL R99, R45, R48, P0 ;  /* 0x000000302d637207 */ /* 0x000fe40000000000 */
[----:B------:R-:W-:Y:S01]  /*13f90*/  SEL R71, R48, R45, P0 ;  /* 0x0000002d30477207 */ /* 0x000fe20000000000 */
[----:B------:R-:W-:Y:S01]  /*13fa0*/  IMAD.X R45, RZ, RZ, R65, P2 ;  /* 0x000000ffff2d7224 */ /* 0x000fe200010e0641 */
[----:B------:R-:W-:Y:S02]  /*13fb0*/  IADD3 R43, P4, R64, 0x8060, RZ ;  /* 0x00008060402b7810 */ /* 0x000fe40007f9e0ff */
[----:B------:R-:W-:-:S02]  /*13fc0*/  LOP3.LUT R60, R14, R25, RZ, 0x3c, !PT ;  /* 0x000000190e3c7212 */ /* 0x000fc400078e3cff */
[----:B------:R-:W-:Y:S02]  /*13fd0*/  LOP3.LUT R56, R6, R21, RZ, 0x3c, !PT ;  /* 0x0000001506387212 */ /* 0x000fe400078e3cff */
[----:B------:R-:W-:Y:S02]  /*13fe0*/  LOP3.LUT R6, R9, 0x380, RZ, 0xc0, !PT ;  /* 0x0000038009067812 */ /* 0x000fe400078ec0ff */
[----:B------:R-:W-:Y:S02]  /*13ff0*/  IADD3 R25, P2, R34, 0x5000, RZ ;  /* 0x0000500022197810 */ /* 0x000fe40007f5e0ff */
[----:B------:R-:W-:Y:S02]  /*14000*/  LOP3.LUT R42, R43, 0x380, RZ, 0xc0, !PT ;  /* 0x000003802b2a7812 */ /* 0x000fe400078ec0ff */
[----:B------:R-:W-:Y:S02]  /*14010*/  SEL R89, R133, R132, P0 ;  /* 0x0000008485597207 */ /* 0x000fe40000000000 */
[----:B------:R-:W-:-:S02]  /*14020*/  SEL R66, R132, R133, P0 ;  /* 0x0000008584427207 */ /* 0x000fc40000000000 */
[----:B------:R-:W-:Y:S02]  /*14030*/  SEL R91, R129, R128, P0 ;  /* 0x00000080815b7207 */ /* 0x000fe40000000000 */
[----:B------:R-:W-:Y:S02]  /*14040*/  SEL R67, R128, R129, P0 ;  /* 0x0000008180437207 */ /* 0x000fe40000000000 */
[----:B------:R-:W-:Y:S02]  /*14050*/  SHF.R.U64 R6, R6, 0x3, RZ ;  /* 0x0000000306067819 */ /* 0x000fe400000012ff */
[----:B------:R-:W-:Y:S02]  /*14060*/  LOP3.LUT R24, R25, 0x380, RZ, 0xc0, !PT ;  /* 0x0000038019187812 */ /* 0x000fe400078ec0ff */
[----:B------:R-:W-:Y:S02]  /*14070*/  SEL R129, R27, R26, P0 ;  /* 0x0000001a1b817207 */ /* 0x000fe40000000000 */
[----:B------:R-:W-:-:S02]  /*14080*/  SEL R85, R26, R27, P0 ;  /* 0x0000001b1a557207 */ /* 0x000fc40000000000 */
[----:B------:R-:W-:Y:S02]  /*14090*/  SEL R133, R13, R12, P0 ;  /* 0x0000000c0d857207 */ /* 0x000fe40000000000 */
[----:B------:R-:W-:Y:S02]  /*140a0*/  SEL R88, R12, R13, P0 ;  /* 0x0000000d0c587207 */ /* 0x000fe40000000000 */
[----:B------:R-:W-:Y:S02]  /*140b0*/  LOP3.LUT R7, R64, 0x380, RZ, 0xc0, !PT ;  /* 0x0000038040077812 */ /* 0x000fe400078ec0ff */
[----:B------:R-:W-:Y:S02]  /*140c0*/  SEL R115, R80, R81, P0 ;  /* 0x0000005150737207 */ /* 0x000fe40000000000 */
[----:B------:R-:W-:Y:S02]  /*140d0*/  SEL R78, R81, R80, P0 ;  /* 0x00000050514e7207 */ /* 0x000fe40000000000 */
[----:B------:R-:W-:-:S02]  /*140e0*/  SHF.R.U64 R42, R42, 0x3, RZ ;  /* 0x000000032a2a7819 */ /* 0x000fc400000012ff */
[C---:B------:R-:W-:Y:S02]  /*140f0*/  IADD3 R27, P3, R64.reuse, 0x8040, RZ ;  /* 0x00008040401b7810 */ /* 0x040fe40007f7e0ff */
[----:B------:R-:W-:Y:S02]  /*14100*/  IADD3 R12, P5, R64, 0x8000, RZ ;  /* 0x00008000400c7810 */ /* 0x000fe40007fbe0ff */
[----:B------:R-:W-:Y:S01]  /*14110*/  SEL R119, R54, R55, P0 ;  /* 0x0000003736777207 */ /* 0x000fe20000000000 */
[--C-:B------:R-:W-:Y:S01]  /*14120*/  IMAD.X R63, RZ, RZ, R65.reuse, P3 ;  /* 0x000000ffff3f7224 */ /* 0x100fe200018e0641 */
[----:B------:R-:W-:Y:S01]  /*14130*/  SEL R80, R55, R54, P0 ;  /* 0x0000003637507207 */ /* 0x000fe20000000000 */
[--C-:B------:R-:W-:Y:S01]  /*14140*/  IMAD.X R59, RZ, RZ, R65.reuse, P5 ;  /* 0x000000ffff3b7224 */ /* 0x100fe200028e0641 */
[----:B------:R-:W-:Y:S01]  /*14150*/  LOP3.LUT R54, R6, R9, RZ, 0x3c, !PT ;  /* 0x0000000906367212 */ /* 0x000fe200078e3cff */
[----:B------:R-:W-:Y:S01]  /*14160*/  IMAD.X R55, RZ, RZ, R65, P1 ;  /* 0x000000ffff377224 */ /* 0x000fe200008e0641 */
[----:B------:R-:W-:-:S02]  /*14170*/  SHF.R.U64 R24, R24, 0x3, RZ ;  /* 0x0000000318187819 */ /* 0x000fc400000012ff */
[----:B------:R-:W-:Y:S02]  /*14180*/  SHF.R.U64 R7, R7, 0x3, RZ ;  /* 0x0000000307077819 */ /* 0x000fe400000012ff */
[----:B------:R-:W-:Y:S02]  /*14190*/  LOP3.LUT R6, R11, 0x380, RZ, 0xc0, !PT ;  /* 0x000003800b067812 */ /* 0x000fe400078ec0ff */
[----:B------:R-:W-:Y:S01]  /*141a0*/  LOP3.LUT R42, R42, R43, RZ, 0x3c, !PT ;  /* 0x0000002b2a2a7212 */ /* 0x000fe200078e3cff */
[--C-:B------:R-:W-:Y:S01]  /*141b0*/  IMAD.X R43, RZ, RZ, R65.reuse, P4 ;  /* 0x000000ffff2b7224 */ /* 0x100fe200020e0641 */
[C---:B------:R-:W-:Y:S02]  /*141c0*/  IADD3 R15, P4, R64.reuse, 0x4040, RZ ;  /* 0x00004040400f7810 */ /* 0x040fe40007f9e0ff */
[C---:B------:R-:W-:Y:S02]  /*141d0*/  IADD3 R13, P3, R64.reuse, 0x4020, RZ ;  /* 0x00004020400d7810 */ /* 0x040fe40007f7e0ff */
[C---:B------:R-:W-:Y:S01]  /*141e0*/  IADD3 R10, P6, R64.reuse, 0x4000, RZ ;  /* 0x00004000400a7810 */ /* 0x040fe20007fde0ff */
[----:B------:R-:W-:Y:S01]  /*141f0*/  IMAD.X R53, RZ, RZ, R65, P4 ;  /* 0x000000ffff357224 */ /* 0x000fe200020e0641 */
[----:B------:R-:W-:-:S02]  /*14200*/  IADD3 R8, P5, R64, 0x60, RZ ;  /* 0x0000006040087810 */ /* 0x000fc40007fbe0ff */
[----:B------:R-:W-:Y:S01]  /*14210*/  LOP3.LUT R24, R24, R25, RZ, 0x3c, !PT ;  /* 0x0000001918187212 */ /* 0x000fe200078e3cff */
[----:B------:R-:W-:Y:S01]  /*14220*/  IMAD.X R25, RZ, RZ, R35, P2 ;  /* 0x000000ffff197224 */ /* 0x000fe200010e0623 */
[----:B------:R-:W-:Y:S02]  /*14230*/  SEL R101, R41, R44, P0 ;  /* 0x0000002c29657207 */ /* 0x000fe40000000000 */
[----:B------:R-:W-:Y:S02]  /*14240*/  SEL R72, R44, R41, P0 ;  /* 0x000000292c487207 */ /* 0x000fe40000000000 */
[----:B------:R-:W-:Y:S02]  /*14250*/  LOP3.LUT R64, R7, R64, RZ, 0x3c, !PT ;  /* 0x0000004007407212 */ /* 0x000fe400078e3cff */
[----:B------:R-:W-:Y:S02]  /*14260*/  SHF.R.U64 R6, R6, 0x3, RZ ;  /* 0x0000000306067819 */ /* 0x000fe400000012ff */
[----:B------:R-:W-:-:S02]  /*14270*/  LOP3.LUT R7, R12, 0x380, RZ, 0xc0, !PT ;  /* 0x000003800c077812 */ /* 0x000fc400078ec0ff */
[----:B------:R-:W-:Y:S02]  /*14280*/  IADD3 R41, P2, R34, 0xb000, RZ ;  /* 0x0000b00022297810 */ /* 0x000fe40007f5e0ff */
[----:B------:R-:W-:Y:S02]  /*14290*/  LOP3.LUT R44, R6, R11, RZ, 0x3c, !PT ;  /* 0x0000000b062c7212 */ /* 0x000fe400078e3cff */
[----:B------:R-:W-:Y:S02]  /*142a0*/  SHF.R.U64 R7, R7, 0x3, RZ ;  /* 0x0000000307077819 */ /* 0x000fe400000012ff */
[----:B------:R-:W-:Y:S02]  /*142b0*/  LOP3.LUT R6, R41, 0x380, RZ, 0xc0, !PT ;  /* 0x0000038029067812 */ /* 0x000fe400078ec0ff */
[----:B------:R-:W-:Y:S02]  /*142c0*/  SEL R113, R96, R51, P0 ;  /* 0x0000003360717207 */ /* 0x000fe40000000000 */
[----:B------:R-:W-:Y:S01]  /*142d0*/  SEL R86, R51, R96, P0 ;  /* 0x0000006033567207 */ /* 0x000fe20000000000 */
[----:B------:R-:W-:Y:S01]  /*142e0*/  IMAD.X R51, RZ, RZ, R65, P3 ;  /* 0x000000ffff337224 */ /* 0x000fe200018e0641 */
[----:B------:R-:W-:-:S02]  /*142f0*/  SEL R127, R31, R30, P0 ;  /* 0x0000001e1f7f7207 */ /* 0x000fc40000000000 */
[----:B------:R-:W-:Y:S02]  /*14300*/  SEL R84, R30, R31, P0 ;  /* 0x0000001f1e547207 */ /* 0x000fe40000000000 */
[----:B------:R-:W-:Y:S02]  /*14310*/  LOP3.LUT R58, R7, R12, RZ, 0x3c, !PT ;  /* 0x0000000c073a7212 */ /* 0x000fe400078e3cff */
[----:B------:R-:W-:Y:S02]  /*14320*/  SHF.R.U64 R6, R6, 0x3, RZ ;  /* 0x0000000306067819 */ /* 0x000fe400000012ff */
[----:B------:R-:W-:Y:S02]  /*14330*/  LOP3.LUT R7, R10, 0x380, RZ, 0xc0, !PT ;  /* 0x000003800a077812 */ /* 0x000fe400078ec0ff */
[----:B------:R-:W-:Y:S02]  /*14340*/  IADD3 R31, P3, R34, 0x2000, RZ ;  /* 0x00002000221f7810 */ /* 0x000fe40007f7e0ff */
[----:B------:R-:W-:-:S02]  /*14350*/  LOP3.LUT R6, R6, R41, RZ, 0x3c, !PT ;  /* 0x0000002906067212 */ /* 0x000fc400078e3cff */
[----:B------:R-:W-:Y:S01]  /*14360*/  SHF.R.U64 R7, R7, 0x3, RZ ;  /* 0x0000000307077819 */ /* 0x000fe200000012ff */
[----:B------:R-:W0:Y:S01]  /*14370*/  LDC R41, c[0x0][0xbe8] ;  /* 0x0002fa00ff297b82 */ /* 0x000e220000000800 */
[----:B------:R-:W-:Y:S02]  /*14380*/  LOP3.LUT R30, R31, 0x380, RZ, 0xc0, !PT ;  /* 0x000003801f1e7812 */ /* 0x000fe400078ec0ff */
[----:B------:R-:W-:Y:S02]  /*14390*/  LOP3.LUT R48, R7, R10, RZ, 0x3c, !PT ;  /* 0x0000000a07307212 */ /* 0x000fe400078e3cff */
[----:B------:R-:W-:Y:S02]  /*143a0*/  SHF.R.U64 R30, R30, 0x3, RZ ;  /* 0x000000031e1e7819 */ /* 0x000fe400000012ff */
[----:B------:R-:W-:Y:S02]  /*143b0*/  LOP3.LUT R7, R8, 0x380, RZ, 0xc0, !PT ;  /* 0x0000038008077812 */ /* 0x000fe400078ec0ff */
[----:B------:R-:W-:Y:S01]  /*143c0*/  LOP3.LUT R30, R30, R31, RZ, 0x3c, !PT ;  /* 0x0000001f1e1e7212 */ /* 0x000fe200078e3cff */
[----:B------:R-:W-:Y:S01]  /*143d0*/  IMAD.X R31, RZ, RZ, R35, P3 ;  /* 0x000000ffff1f7224 */ /* 0x000fe200018e0623 */
[----:B------:R-:W-:-:S02]  /*143e0*/  SHF.R.U64 R7, R7, 0x3, RZ ;  /* 0x0000000307077819 */ /* 0x000fc400000012ff */
[----:B------:R-:W-:Y:S02]  /*143f0*/  IADD3 R9, P3, R34, 0x8000, RZ ;  /* 0x0000800022097810 */ /* 0x000fe40007f7e0ff */
[----:B------:R-:W-:Y:S02]  /*14400*/  SEL R95, R121, R120, P0 ;  /* 0x00000078795f7207 */ /* 0x000fe40000000000 */
[----:B------:R-:W-:Y:S02]  /*14410*/  SEL R69, R120, R121, P0 ;  /* 0x0000007978457207 */ /* 0x000fe40000000000 */
[----:B------:R-:W-:Y:S02]  /*14420*/  SEL R121, R47, R46, P0 ;  /* 0x0000002e2f797207 */ /* 0x000fe40000000000 */
[----:B------:R-:W-:Y:S01]  /*14430*/  SEL R81, R46, R47, P0 ;  /* 0x0000002f2e517207 */ /* 0x000fe20000000000 */
[----:B------:R-:W-:Y:S01]  /*14440*/  IMAD.X R47, RZ, RZ, R65, P5 ;  /* 0x000000ffff2f7224 */ /* 0x000fe200028e0641 */
[----:B------:R-:W-:-:S02]  /*14450*/  LOP3.LUT R46, R7, R8, RZ, 0x3c, !PT ;  /* 0x00000008072e7212 */ /* 0x000fc400078e3cff */
[----:B------:R-:W-:Y:S02]  /*14460*/  LOP3.LUT R8, R9, 0x380, RZ, 0xc0, !PT ;  /* 0x0000038009087812 */ /* 0x000fe400078ec0ff */
[----:B------:R-:W-:Y:S02]  /*14470*/  SEL R97, R49, R52, P0 ;  /* 0x0000003431617207 */ /* 0x000fe40000000000 */
[----:B------:R-:W-:Y:S02]  /*14480*/  SHF.R.U64 R8, R8, 0x3, RZ ;  /* 0x0000000308087819 */ /* 0x000fe400000012ff */
[----:B------:R-:W-:Y:S01]  /*14490*/  SEL R70, R52, R49, P0 ;  /* 0x0000003134467207 */ /* 0x000fe20000000000 */
[----:B------:R-:W-:Y:S01]  /*144a0*/  IMAD.X R49, RZ, RZ, R65, P6 ;  /* 0x000000ffff317224 */ /* 0x000fe200030e0641 */
[----:B------:R-:W-:Y:S01]  /*144b0*/  LOP3.LUT R8, R8, R9, RZ, 0x3c, !PT ;  /* 0x0000000908087212 */ /* 0x000fe200078e3cff */
[----:B------:R-:W-:Y:S01]  /*144c0*/  IMAD.X R9, RZ, RZ, R35, P3 ;  /* 0x000000ffff097224 */ /* 0x000fe200018e0623 */
[----:B0-----:R-:W-:-:S02]  /*144d0*/  ISETP.NE.AND P3, PT, R41, 0x1, PT ;  /* 0x000000012900780c */ /* 0x001fc40003f65270 */
[----:B------:R-:W-:Y:S02]  /*144e0*/  LOP3.LUT R12, R13, 0x380, RZ, 0xc0, !PT ;  /* 0x000003800d0c7812 */ /* 0x000fe400078ec0ff */
[----:B------:R-:W-:Y:S02]  /*144f0*/  MOV R110, R48 ;  /* 0x00000030006e7202 */ /* 0x000fe40000000f00 */
[----:B------:R-:W-:Y:S02]  /*14500*/  SHF.R.U64 R12, R12, 0x3, RZ ;  /* 0x000000030c0c7819 */ /* 0x000fe400000012ff */
[----:B------:R-:W-:Y:S01]  /*14510*/  MOV R96, R56 ;  /* 0x0000003800607202 */ /* 0x000fe20000000f00 */
[----:B------:R-:W-:Y:S01]  /*14520*/  VIADD R57, R19, UR36 ;  /* 0x0000002413397c36 */ /* 0x000fe20008000000 */
[----:B------:R-:W-:Y:S02]  /*14530*/  LOP3.LUT R50, R12, R13, RZ, 0x3c, !PT ;  /* 0x0000000d0c327212 */ /* 0x000fe400078e3cff */
[----:B------:R-:W-:Y:S01]  /*14540*/  MOV R94, R58 ;  /* 0x0000003a005e7202 */ /* 0x000fe20000000f00 */
[----:B------:R-:W0:Y:S01]  /*14550*/  @P3 LDC R48, c[0x0][0xbec] ;  /* 0x0002fb00ff303b82 */ /* 0x000e220000000800 */
[----:B------:R-:W-:-:S02]  /*14560*/  MOV R108, R50 ;  /* 0x00000032006c7202 */ /* 0x000fc40000000f00 */
[----:B------:R-:W-:Y:S02]  /*14570*/  LOP3.LUT R20, R27, 0x380, RZ, 0xc0, !PT ;  /* 0x000003801b147812 */ /* 0x000fe400078ec0ff */
[----:B------:R-:W-:Y:S02]  /*14580*/  LOP3.LUT R14, R15, 0x380, RZ, 0xc0, !PT ;  /* 0x000003800f0e7812 */ /* 0x000fe400078ec0ff */
[----:B------:R-:W-:Y:S01]  /*14590*/  SHF.R.U64 R20, R20, 0x3, RZ ;  /* 0x0000000314147819 */ /* 0x000fe200000012ff */
[----:B------:R-:W1:Y:S01]  /*145a0*/  @P3 LDC R51, c[0x0][0xbf0] ;  /* 0x0002fc00ff333b82 */ /* 0x000e620000000800 */
[----:B------:R-:W-:Y:S02]  /*145b0*/  SEL R103, R33, R32, P0 ;  /* 0x0000002021677207 */ /* 0x000fe40000000000 */
[----:B------:R-:W-:Y:S02]  /*145c0*/  SEL R105, R29, R28, P0 ;  /* 0x0000001c1d697207 */ /* 0x000fe40000000000 */
[----:B------:R-:W-:-:S02]  /*145d0*/  SHF.R.U64 R14, R14, 0x3, RZ ;  /* 0x000000030e0e7819 */ /* 0x000fc400000012ff */
[----:B------:R-:W-:Y:S02]  /*145e0*/  SEL R74, R28, R29, P0 ;  /* 0x0000001d1c4a7207 */ /* 0x000fe40000000000 */
[----:B------:R-:W-:Y:S02]  /*145f0*/  LOP3.LUT R62, R20, R27, RZ, 0x3c, !PT ;  /* 0x0000001b143e7212 */ /* 0x000fe400078e3cff */
[----:B------:R-:W-:Y:S02]  /*14600*/  MOV R112, R46 ;  /* 0x0000002e00707202 */ /* 0x000fe40000000f00 */
[----:B------:R-:W-:Y:S02]  /*14610*/  MOV R114, R44 ;  /* 0x0000002c00727202 */ /* 0x000fe40000000f00 */
[----:B------:R-:W-:Y:S01]  /*14620*/  SEL R73, R32, R33, P0 ;  /* 0x0000002120497207 */ /* 0x000fe20000000000 */
[----:B0-----:R-:W-:Y:S01]  /*14630*/  @P3 IMAD.HI.U32 R48, R57, R48, RZ ;  /* 0x0000003039303227 */ /* 0x001fe200078e00ff */
[----:B------:R-:W-:-:S02]  /*14640*/  IADD3 R21, P1, R34, 0x6000, RZ ;  /* 0x0000600022157810 */ /* 0x000fc40007f3e0ff */
[----:B------:R-:W-:Y:S02]  /*14650*/  MOV R116, R64 ;  /* 0x0000004000747202 */ /* 0x000fe40000000f00 */
[----:B------:R-:W-:Y:S01]  /*14660*/  MOV R92, R60 ;  /* 0x0000003c005c7202 */ /* 0x000fe20000000f00 */
[----:B------:R-:W-:Y:S01]  /*14670*/  IMAD.MOV.U32 R61, RZ, RZ, R57 ;  /* 0x000000ffff3d7224 */ /* 0x000fe200078e0039 */
[----:B------:R-:W-:Y:S02]  /*14680*/  LOP3.LUT R52, R14, R15, RZ, 0x3c, !PT ;  /* 0x0000000f0e347212 */ /* 0x000fe400078e3cff */
[----:B------:R-:W-:Y:S02]  /*14690*/  IADD3 R33, P4, R34, 0x1000, RZ ;  /* 0x0000100022217810 */ /* 0x000fe40007f9e0ff */
[----:B-1----:R-:W-:Y:S02]  /*146a0*/  @P3 SHF.R.U32.HI R61, RZ, R51, R48 ;  /* 0x00000033ff3d3219 */ /* 0x002fe40000011630 */
[----:B------:R-:W-:-:S02]  /*146b0*/  MOV R42, R42 ;  /* 0x0000002a002a7202 */ /* 0x000fc40000000f00 */
[----:B------:R-:W-:Y:S02]  /*146c0*/  LOP3.LUT R20, R21, 0x380, RZ, 0xc0, !PT ;  /* 0x0000038015147812 */ /* 0x000fe400078ec0ff */
[----:B------:R-:W-:Y:S02]  /*146d0*/  MOV R43, R62 ;  /* 0x0000003e002b7202 */ /* 0x000fe40000000f00 */
[----:B------:R-:W-:Y:S02]  /*146e0*/  LOP3.LUT R32, R33, 0x380, RZ, 0xc0, !PT ;  /* 0x0000038021207812 */ /* 0x000fe400078ec0ff */
[----:B------:R-:W-:Y:S02]  /*146f0*/  MOV R59, R54 ;  /* 0x00000036003b7202 */ /* 0x000fe40000000f00 */
[----:B------:R-:W-:Y:S02]  /*14700*/  MOV R65, R52 ;  /* 0x0000003400417202 */ /* 0x000fe40000000f00 */
[----:B------:R-:W-:-:S02]  /*14710*/  SHF.R.U64 R20, R20, 0x3, RZ ;  /* 0x0000000314147819 */ /* 0x000fc400000012ff */
[----:B------:R-:W-:Y:S02]  /*14720*/  SHF.R.U64 R32, R32, 0x3, RZ ;  /* 0x0000000320207819 */ /* 0x000fe400000012ff */
        /* <DEDUP_REMOVED lines=9> */
[----:B------:R-:W-:Y:S02]  /*147c0*/  LOP3.LUT R28, R29, 0x380, RZ, 0xc0, !PT ;  /* 0x000003801d1c7812 */ /* 0x000fe400078ec0ff */
[----:B------:R-:W-:Y:S02]  /*147d0*/  LOP3.LUT R26, R27, 0x380, RZ, 0xc0, !PT ;  /* 0x000003801b1a7812 */ /* 0x000fe400078ec0ff */
[----:B--2---:R-:W-:Y:S01]  /*147e0*/  LOP3.LUT R49, R40, 0x2, RZ, 0x3c, !PT ;  /* 0x0000000228317812 */ /* 0x004fe200078e3cff */
[----:B------:R-:W-:Y:S01]  /*147f0*/  SHFL.IDX PT, R89, R89, R40, 0x1c1f ;  /* 0x001c1f2859597589 */ /* 0x000fe200000e0000 */
[----:B------:R-:W-:Y:S01]  /*14800*/  LOP3.LUT R14, R14, R15, RZ, 0x3c, !PT ;  /* 0x0000000f0e0e7212 */ /* 0x000fe200078e3cff */
[----:B------:R-:W-:Y:S01]  /*14810*/  IMAD.X R15, RZ, RZ, R35, P4 ;  /* 0x000000ffff0f7224 */ /* 0x000fe200020e0623 */
[----:B------:R-:W-:Y:S01]  /*14820*/  LOP3.LUT R7, R34, 0x380, RZ, 0xc0, !PT ;  /* 0x0000038022077812 */ /* 0x000fe200078ec0ff */
[----:B------:R-:W-:Y:S01]  /*14830*/  SHFL.IDX PT, R113, R113, R40, 0x1c1f ;  /* 0x001c1f2871717589 */ /* 0x000fe200000e0000 */
[----:B------:R-:W-:-:S02]  /*14840*/  SHF.R.U64 R28, R28, 0x3, RZ ;  /* 0x000000031c1c7819 */ /* 0x000fc400000012ff */
[----:B------:R-:W-:Y:S01]  /*14850*/  SHF.R.U64 R26, R26, 0x3, RZ ;  /* 0x000000031a1a7819 */ /* 0x000fe200000012ff */
[----:B------:R-:W0:Y:S01]  /*14860*/  SHFL.IDX PT, R66, R66, R49, 0x1c1f ;  /* 0x001c1f3142427589 */ /* 0x000e2200000e0000 */
[----:B------:R-:W-:Y:S02]  /*14870*/  SHF.R.U64 R7, R7, 0x3, RZ ;  /* 0x0000000307077819 */ /* 0x000fe400000012ff */
[----:B------:R-:W-:Y:S01]  /*14880*/  LOP3.LUT R28, R28, R29, RZ, 0x3c, !PT ;  /* 0x0000001d1c1c7212 */ /* 0x000fe200078e3cff */
[----:B------:R-:W1:Y:S01]  /*14890*/  SHFL.IDX PT, R86, R86, R49, 0x1c1f ;  /* 0x001c1f3156567589 */ /* 0x000e6200000e0000 */
[----:B------:R-:W-:Y:S01]  /*148a0*/  LOP3.LUT R26, R26, R27, RZ, 0x3c, !PT ;  /* 0x0000001b1a1a7212 */ /* 0x000fe200078e3cff */
[--C-:B------:R-:W-:Y:S01]  /*148b0*/  IMAD.X R29, RZ, RZ, R35.reuse, P6 ;  /* 0x000000ffff1d7224 */ /* 0x100fe200030e0623 */
[C---:B------:R-:W-:Y:S01]  /*148c0*/  IADD3 R11, P6, R34.reuse, 0x9000, RZ ;  /* 0x00009000220b7810 */ /* 0x040fe20007fde0ff */
[----:B------:R-:W-:Y:S01]  /*148d0*/  SHFL.IDX PT, R91, R91, R40, 0x1c1f ;  /* 0x001c1f285b5b7589 */ /* 0x000fe200000e0000 */
[----:B------:R-:W-:Y:S01]  /*148e0*/  IMAD.X R27, RZ, RZ, R35, P5 ;  /* 0x000000ffff1b7224 */ /* 0x000fe200028e0623 */
[----:B------:R-:W-:-:S02]  /*148f0*/  IADD3 R13, P5, R34, 0xa000, RZ ;  /* 0x0000a000220d7810 */ /* 0x000fc40007fbe0ff */
[----:B------:R-:W2:Y:S01]  /*14900*/  SHFL.IDX PT, R50, R67, R49, 0x1c1f ;  /* 0x001c1f3143327589 */ /* 0x000ea200000e0000 */
[----:B------:R-:W-:Y:S01]  /*14910*/  LOP3.LUT R34, R7, R34, RZ, 0x3c, !PT ;  /* 0x0000002207227212 */ /* 0x000fe200078e3cff */
[--C-:B------:R-:W-:Y:S01]  /*14920*/  IMAD.X R7, RZ, RZ, R35.reuse, P2 ;  /* 0x000000ffff077224 */ /* 0x100fe200010e0623 */
[----:B------:R-:W-:Y:S01]  /*14930*/  LOP3.LUT R10, R11, 0x380, RZ, 0xc0, !PT ;  /* 0x000003800b0a7812 */ /* 0x000fe200078ec0ff */
[----:B------:R-:W-:Y:S01]  /*14940*/  SHFL.IDX PT, R95, R95, R40, 0x1c1f ;  /* 0x001c1f285f5f7589 */ /* 0x000fe200000e0000 */
[----:B------:R-:W-:Y:S02]  /*14950*/  LOP3.LUT R12, R13, 0x380, RZ, 0xc0, !PT ;  /* 0x000003800d0c7812 */ /* 0x000fe400078ec0ff */
[----:B------:R-:W-:Y:S01]  /*14960*/  SHF.R.U64 R10, R10, 0x3, RZ ;  /* 0x000000030a0a7819 */ /* 0x000fe200000012ff */
[----:B------:R-:W-:Y:S01]  /*14970*/  SHFL.IDX PT, R115, R115, R40, 0x1c1f ;  /* 0x001c1f2873737589 */ /* 0x000fe200000e0000 */
[----:B------:R-:W-:Y:S02]  /*14980*/  SHF.R.U64 R12, R12, 0x3, RZ ;  /* 0x000000030c0c7819 */ /* 0x000fe400000012ff */
[----:B------:R-:W-:Y:S01]  /*14990*/  LOP3.LUT R10, R10, R11, RZ, 0x3c, !PT ;  /* 0x0000000b0a0a7212 */ /* 0x000fe200078e3cff */
[----:B------:R-:W-:Y:S01]  /*149a0*/  SHFL.IDX PT, R56, R69, R49, 0x1c1f ;  /* 0x001c1f3145387589 */ /* 0x000fe200000e0000 */
[----:B0-----:R-:W-:Y:S01]  /*149b0*/  SEL R44, R89, R66, P0 ;  /* 0x00000042592c7207 */ /* 0x001fe20000000000 */
[----:B------:R-:W-:Y:S01]  /*149c0*/  IMAD.X R11, RZ, RZ, R35, P6 ;  /* 0x000000ffff0b7224 */ /* 0x000fe200030e0623 */
[----:B------:R-:W-:Y:S01]  /*149d0*/  SEL R46, R66, R89, P0 ;  /* 0x00000059422e7207 */ /* 0x000fe20000000000 */
[----:B------:R-:W0:Y:S01]  /*149e0*/  SHFL.IDX PT, R78, R78, R49, 0x1c1f ;  /* 0x001c1f314e4e7589 */ /* 0x000e2200000e0000 */
[----:B-1----:R-:W-:-:S02]  /*149f0*/  SEL R45, R113, R86, P0 ;  /* 0x00000056712d7207 */ /* 0x002fc40000000000 */
[----:B------:R-:W-:Y:S01]  /*14a00*/  SEL R47, R86, R113, P0 ;  /* 0x00000071562f7207 */ /* 0x000fe20000000000 */
[----:B------:R-:W-:Y:S01]  /*14a10*/  SHFL.IDX PT, R93, R93, R40, 0x1c1f ;  /* 0x001c1f285d5d7589 */ /* 0x000fe200000e0000 */
[----:B------:R-:W-:Y:S01]  /*14a20*/  LOP3.LUT R12, R12, R13, RZ, 0x3c, !PT ;  /* 0x0000000d0c0c7212 */ /* 0x000fe200078e3cff */
[----:B------:R-:W-:Y:S02]  /*14a30*/  IMAD.X R13, RZ, RZ, R35, P5 ;  /* 0x000000ffff0d7224 */ /* 0x000fe400028e0623 */
[----:B------:R-:W-:Y:S01]  /*14a40*/  SHFL.IDX PT, R117, R117, R40, 0x1c1f ;  /* 0x001c1f2875757589 */ /* 0x000fe200000e0000 */
[----:B--2---:R-:W-:Y:S02]  /*14a50*/  SEL R48, R91, R50, P0 ;  /* 0x000000325b307207 */ /* 0x004fe40000000000 */
[----:B------:R-:W-:Y:S01]  /*14a60*/  SEL R50, R50, R91, P0 ;  /* 0x0000005b32327207 */ /* 0x000fe20000000000 */
[----:B------:R-:W1:Y:S04]  /*14a70*/  SHFL.IDX PT, R68, R68, R49, 0x1c1f ;  /* 0x001c1f3144447589 */ /* 0x000e6800000e0000 */
[----:B------:R-:W2:Y:S04]  /*14a80*/  SHFL.IDX PT, R58, R79, R49, 0x1c1f ;  /* 0x001c1f314f3a7589 */ /* 0x000ea800000e0000 */
[----:B------:R-:W-:Y:S04]  /*14a90*/  SHFL.IDX PT, R119, R119, R40, 0x1c1f ;  /* 0x001c1f2877777589 */ /* 0x000fe800000e0000 */
[----:B------:R-:W-:Y:S01]  /*14aa0*/  SHFL.IDX PT, R80, R80, R49, 0x1c1f ;  /* 0x001c1f3150507589 */ /* 0x000fe200000e0000 */
[----:B0-----:R-:W-:-:S03]  /*14ab0*/  SEL R51, R78, R115, P0 ;  /* 0x000000734e337207 */ /* 0x001fc60000000000 */
[----:B------:R-:W-:Y:S04]  /*14ac0*/  SHFL.IDX PT, R97, R97, R40, 0x1c1f ;  /* 0x001c1f2861617589 */ /* 0x000fe800000e0000 */
[----:B------:R-:W-:Y:S04]  /*14ad0*/  SHFL.IDX PT, R121, R121, R40, 0x1c1f ;  /* 0x001c1f2879797589 */ /* 0x000fe800000e0000 */
[----:B------:R-:W0:Y:S01]  /*14ae0*/  SHFL.IDX PT, R70, R70, R49, 0x1c1f ;  /* 0x001c1f3146467589 */ /* 0x000e2200000e0000 */
[----:B-1----:R-:W-:Y:S02]  /*14af0*/  SEL R52, R93, R68, P0 ;  /* 0x000000445d347207 */ /* 0x002fe40000000000 */
[----:B------:R-:W-:Y:S01]  /*14b00*/  SEL R54, R68, R93, P0 ;  /* 0x0000005d44367207 */ /* 0x000fe20000000000 */
[----:B------:R-:W-:Y:S01]  /*14b10*/  SHFL.IDX PT, R100, R81, R49, 0x1c1f ;  /* 0x001c1f3151647589 */ /* 0x000fe200000e0000 */
[----:B--2---:R-:W-:-:S02]  /*14b20*/  SEL R53, R117, R58, P0 ;  /* 0x0000003a75357207 */ /* 0x004fc40000000000 */
[----:B------:R-:W-:Y:S01]  /*14b30*/  SEL R55, R58, R117, P0 ;  /* 0x000000753a377207 */ /* 0x000fe20000000000 */
[----:B------:R-:W-:Y:S04]  /*14b40*/  SHFL.IDX PT, R99, R99, R40, 0x1c1f ;  /* 0x001c1f2863637589 */ /* 0x000fe800000e0000 */
[----:B------:R-:W-:Y:S04]  /*14b50*/  SHFL.IDX PT, R101, R101, R40, 0x1c1f ;  /* 0x001c1f2865657589 */ /* 0x000fe800000e0000 */
[----:B------:R-:W-:Y:S04]  /*14b60*/  SHFL.IDX PT, R103, R103, R40, 0x1c1f ;  /* 0x001c1f2867677589 */ /* 0x000fe800000e0000 */
[----:B------:R-:W-:Y:S04]  /*14b70*/  SHFL.IDX PT, R105, R105, R40, 0x1c1f ;  /* 0x001c1f2869697589 */ /* 0x000fe800000e0000 */
[----:B------:R-:W-:Y:S01]  /*14b80*/  SHFL.IDX PT, R107, R107, R40, 0x1c1f ;  /* 0x001c1f286b6b7589 */ /* 0x000fe200000e0000 */
        /* <DEDUP_REMOVED lines=15> */
[----:B------:R-:W-:Y:S04]  /*14c80*/  SHFL.IDX PT, R64, R76, R49, 0x1c1f ;  /* 0x001c1f314c407589 */ /* 0x000fe800000e0000 */
[----:B------:R-:W-:Y:S04]  /*14c90*/  SHFL.IDX PT, R98, R77, R49, 0x1c1f ;  /* 0x001c1f314d627589 */ /* 0x000fe800000e0000 */
[----:B------:R-:W-:Y:S04]  /*14ca0*/  SHFL.IDX PT, R82, R82, R49, 0x1c1f ;  /* 0x001c1f3152527589 */ /* 0x000fe800000e0000 */
[----:B------:R-:W-:Y:S04]  /*14cb0*/  SHFL.IDX PT, R102, R83, R49, 0x1c1f ;  /* 0x001c1f3153667589 */ /* 0x000fe800000e0000 */
[----:B------:R-:W-:Y:S04]  /*14cc0*/  SHFL.IDX PT, R84, R84, R49, 0x1c1f ;  /* 0x001c1f3154547589 */ /* 0x000fe800000e0000 */
[----:B------:R-:W-:Y:S01]  /*14cd0*/  SHFL.IDX PT, R104, R85, R49, 0x1c1f ;  /* 0x001c1f3155687589 */ /* 0x000fe200000e0000 */
[----:B0-----:R-:W-:-:S03]  /*14ce0*/  SEL R68, R107, R62, P0 ;  /* 0x0000003e6b447207 */ /* 0x001fc60000000000 */
[----:B------:R-:W0:Y:S04]  /*14cf0*/  SHFL.IDX PT, R106, R87, R49, 0x1c1f ;  /* 0x001c1f31576a7589 */ /* 0x000e2800000e0000 */
[----:B------:R-:W1:Y:S04]  /*14d00*/  SHFL.IDX PT, R88, R88, R49, 0x1c1f ;  /* 0x001c1f3158587589 */ /* 0x000e6800000e0000 */
[----:B------:R2:W3:Y:S04]  /*14d10*/  SHFL.IDX PT, R90, R90, R49, 0x1c1f ;  /* 0x001c1f315a5a7589 */ /* 0x0004e800000e0000 */
[----:B------:R4:W-:Y:S01]  /*14d20*/  STSM.16.M88.4 [R116], R44 ;  /* 0x0000002c74007844 */ /* 0x0009e20000000200 */
[----:B--2---:R-:W-:-:S05]  /*14d30*/  SEL R49, R115, R78, P0 ;  /* 0x0000004e73317207 */ /* 0x004fca0000000000 */
[----:B------:R2:W-:Y:S01]  /*14d40*/  STSM.16.M88.4 [R59], R48 ;  /* 0x000000303b007844 */ /* 0x0005e20000000200 */
[----:B0-----:R-:W-:Y:S02]  /*14d50*/  SEL R69, R131, R106, P0 ;  /* 0x0000006a83457207 */ /* 0x001fe40000000000 */
[----:B------:R-:W-:Y:S01]  /*14d60*/  SEL R71, R106, R131, P0 ;  /* 0x000000836a477207 */ /* 0x000fe20000000000 */
[----:B------:R0:W-:Y:S01]  /*14d70*/  STSM.16.M88.4 [R114], R52 ;  /* 0x0000003472007844 */ /* 0x0001e20000000200 */
[----:B----4-:R-:W-:Y:S02]  /*14d80*/  SEL R44, R95, R56, P0 ;  /* 0x000000385f2c7207 */ /* 0x010fe40000000000 */
[----:B------:R-:W-:Y:S01]  /*14d90*/  SEL R46, R56, R95, P0 ;  /* 0x0000005f382e7207 */ /* 0x000fe20000000000 */
[----:B------:R-:W-:Y:S01]  /*14da0*/  IMAD.MOV R56, RZ, RZ, -R61 ;  /* 0x000000ffff387224 */ /* 0x000fe200078e0a3d */
[----:B------:R-:W-:Y:S02]  /*14db0*/  SEL R45, R119, R80, P0 ;  /* 0x00000050772d7207 */ /* 0x000fe40000000000 */
[----:B------:R-:W-:Y:S01]  /*14dc0*/  SEL R47, R80, R119, P0 ;  /* 0x00000077502f7207 */ /* 0x000fe20000000000 */
[----:B------:R-:W-:Y:S01]  /*14dd0*/  IMAD R63, R41, R56, R57 ;  /* 0x00000038293f7224 */ /* 0x000fe200078e0239 */
[----:B------:R-:W-:-:S02]  /*14de0*/  SEL R56, R97, R70, P0 ;  /* 0x0000004661387207 */ /* 0x000fc40000000000 */
[----:B------:R-:W-:Y:S01]  /*14df0*/  SEL R57, R121, R100, P0 ;  /* 0x0000006479397207 */ /* 0x000fe20000000000 */
[----:B------:R4:W-:Y:S01]  /*14e00*/  STSM.16.M88.4 [R112], R44 ;  /* 0x0000002c70007844 */ /* 0x0009e20000000200 */
[----:B--2---:R-:W-:Y:S02]  /*14e10*/  SEL R59, R100, R121, P0 ;  /* 0x00000079643b7207 */ /* 0x004fe40000000000 */
[----:B------:R-:W-:Y:S01]  /*14e20*/  SEL R48, R99, R60, P0 ;  /* 0x0000003c63307207 */ /* 0x000fe20000000000 */
[----:B0-----:R-:W-:Y:S01]  /*14e30*/  IMAD.U32 R52, RZ, RZ, UR5 ;  /* 0x00000005ff347e24 */ /* 0x001fe2000f8e00ff */
[----:B------:R-:W-:Y:S01]  /*14e40*/  SEL R50, R60, R99, P0 ;  /* 0x000000633c327207 */ /* 0x000fe20000000000 */
[----:B------:R-:W-:Y:S01]  /*14e50*/  STSM.16.M88.4 [R110], R56 ;  /* 0x000000386e007844 */ /* 0x000fe20000000200 */
[----:B------:R-:W-:Y:S01]  /*14e60*/  SEL R49, R123, R82, P0 ;  /* 0x000000527b317207 */ /* 0x000fe20000000000 */
[----:B------:R-:W-:Y:S01]  /*14e70*/  VIADD R60, R223, UR36 ;  /* 0x00000024df3c7c36 */ /* 0x000fe20008000000 */
[----:B------:R-:W-:Y:S01]  /*14e80*/  SEL R51, R82, R123, P0 ;  /* 0x0000007b52337207 */ /* 0x000fe20000000000 */
[----:B------:R-:W-:Y:S01]  /*14e90*/  ULDC UR5, c[0x0][0xa88] ;  /* 0x0002a20000057ab9 */ /* 0x000fe20000000800 */
[----:B------:R-:W-:Y:S01]  /*14ea0*/  SEL R54, R72, R101, P0 ;  /* 0x0000006548367207 */ /* 0x000fe20000000000 */
[----:B------:R-:W-:Y:S01]  /*14eb0*/  IMAD R89, R41, UR5, RZ ;  /* 0x0000000529597c24 */ /* 0x000fe2000f8e02ff */
[----:B------:R-:W-:Y:S01]  /*14ec0*/  SEL R53, R125, R102, P0 ;  /* 0x000000667d357207 */ /* 0x000fe20000000000 */
[----:B------:R0:W-:Y:S01]  /*14ed0*/  STSM.16.M88.4 [R108], R48 ;  /* 0x000000306c007844 */ /* 0x0001e20000000200 */
[----:B------:R-:W-:-:S02]  /*14ee0*/  SEL R55, R102, R125, P0 ;  /* 0x0000007d66377207 */ /* 0x000fc40000000000 */
[----:B----4-:R-:W-:Y:S02]  /*14ef0*/  SHF.R.S32.HI R45, RZ, 0x1f, R61 ;  /* 0x0000001fff2d7819 */ /* 0x010fe4000001143d */
[----:B------:R-:W-:Y:S02]  /*14f00*/  IADD3 R44, P1, R61, UR6, RZ ;  /* 0x000000063d2c7c10 */ /* 0x000fe4000ff3e0ff */
[----:B------:R-:W-:Y:S02]  /*14f10*/  SHF.R.S32.HI R46, RZ, 0x1f, R63 ;  /* 0x0000001fff2e7819 */ /* 0x000fe4000001143f */
[----:B------:R-:W-:Y:S01]  /*14f20*/  IADD3.X R45, R45, UR7, R52, P1, !PT ;  /* 0x000000072d2d7c10 */ /* 0x000fe20008ffe434 */
[----:B------:R-:W-:Y:S01]  /*14f30*/  ULDC.64 UR6, c[0x0][0xb88] ;  /* 0x0002e20000067ab9 */ /* 0x000fe20000000a00 */
[----:B------:R-:W-:Y:S01]  /*14f40*/  SEL R52, R101, R72, P0 ;  /* 0x0000004865347207 */ /* 0x000fe20000000000 */
[----:B------:R-:W-:Y:S01]  /*14f50*/  IMAD R46, R46, UR6, RZ ;  /* 0x000000062e2e7c24 */ /* 0x000fe2000f8e02ff */
[----:B------:R-:W-:Y:S01]  /*14f60*/  LOP3.LUT P1, RZ, R221, 0x3, RZ, 0xc0, !PT ;  /* 0x00000003ddff7812 */ /* 0x000fe2000782c0ff */
[----:B------:R-:W-:Y:S01]  /*14f70*/  IMAD.WIDE.U32 R44, R63, UR6, R44 ;  /* 0x000000063f2c7c25 */ /* 0x000fe2000f8e002c */
[----:B------:R-:W-:Y:S01]  /*14f80*/  SEL R70, R62, R107, P0 ;  /* 0x0000006b3e467207 */ /* 0x000fe20000000000 */
[----:B------:R2:W-:Y:S01]  /*14f90*/  STSM.16.M88.4 [R65], R52 ;  /* 0x0000003441007844 */ /* 0x0005e20000000200 */
[----:B0-----:R-:W-:Y:S01]  /*14fa0*/  SEL R48, R103, R40, P0 ;  /* 0x0000002867307207 */ /* 0x001fe20000000000 */
[----:B------:R-:W-:Y:S01]  /*14fb0*/  IMAD R63, R63, UR7, R46 ;  /* 0x000000073f3f7c24 */ /* 0x000fe2000f8e022e */
[----:B------:R-:W-:Y:S01]  /*14fc0*/  ULDC.64 UR6, c[0x0][0xb50] ;  /* 0x0002d40000067ab9 */ /* 0x000fe20000000a00 */
[----:B------:R-:W-:Y:S01]  /*14fd0*/  VIADD R46, R60, 0x8 ;  /* 0x000000083c2e7836 */ /* 0x000fe20000000000 */
[----:B------:R-:W-:Y:S01]  /*14fe0*/  LEA R56, P4, R44, UR6, 0x2 ;  /* 0x000000062c387c11 */ /* 0x000fe2000f8810ff */
[----:B------:R-:W-:Y:S01]  /*14ff0*/  IMAD.IADD R45, R45, 0x1, R63 ;  /* 0x000000012d2d7824 */ /* 0x000fe200078e023f */
[----:B------:R-:W-:-:S02]  /*15000*/  SEL R50, R40, R103, P0 ;  /* 0x0000006728327207 */ /* 0x000fc40000000000 */
[----:B------:R-:W-:Y:S01]  /*15010*/  SEL R49, R127, R84, P0 ;  /* 0x000000547f317207 */ /* 0x000fe20000000000 */
[----:B------:R-:W-:Y:S01]  /*15020*/  SHFL.IDX PT, R76, R56, RZ, 0x1c1f ;  /* 0x001c1fff384c7589 */ /* 0x000fe200000e0000 */
[----:B------:R-:W-:Y:S02]  /*15030*/  LEA.HI.X R44, R44, UR7, R45, 0x2, P4 ;  /* 0x000000072c2c7c11 */ /* 0x000fe4000a0f142d */
[----:B------:R-:W-:Y:S01]  /*15040*/  SEL R51, R84, R127, P0 ;  /* 0x0000007f54337207 */ /* 0x000fe20000000000 */
[----:B------:R-:W-:Y:S01]  /*15050*/  SHFL.IDX PT, R78, R56, 0x1, 0x1c1f ;  /* 0x003c1f00384e7f89 */ /* 0x000fe200000e0000 */
[----:B------:R-:W-:Y:S02]  /*15060*/  ISETP.GE.OR P2, PT, R60, R89, P1 ;  /* 0x000000593c00720c */ /* 0x000fe40000f46670 */
[----:B--2---:R-:W-:Y:S01]  /*15070*/  SEL R52, R105, R74, P0 ;  /* 0x0000004a69347207 */ /* 0x004fe20000000000 */
[----:B------:R-:W0:Y:S01]  /*15080*/  SHFL.IDX PT, R77, R44, RZ, 0x1c1f ;  /* 0x001c1fff2c4d7589 */ /* 0x000e2200000e0000 */
[----:B------:R-:W-:-:S02]  /*15090*/  SEL R54, R74, R105, P0 ;  /* 0x000000694a367207 */ /* 0x000fc40000000000 */
[----:B------:R-:W-:Y:S01]  /*150a0*/  SEL R53, R129, R104, P0 ;  /* 0x0000006881357207 */ /* 0x000fe20000000000 */
[----:B------:R2:W4:Y:S01]  /*150b0*/  SHFL.IDX PT, R79, R44, 0x1, 0x1c1f ;  /* 0x003c1f002c4f7f89 */ /* 0x00052200000e0000 */
[----:B------:R-:W-:Y:S02]  /*150c0*/  SEL R55, R104, R129, P0 ;  /* 0x0000008168377207 */ /* 0x000fe40000000000 */
[----:B------:R-:W-:Y:S01]  /*150d0*/  ISETP.GE.OR P1, PT, R46, R89, P1 ;  /* 0x000000592e00720c */ /* 0x000fe20000f26670 */
[----:B------:R-:W-:Y:S01]  /*150e0*/  STSM.16.M88.4 [R96], R48 ;  /* 0x0000003060007844 */ /* 0x000fe20000000200 */
[----:B------:R-:W-:Y:S02]  /*150f0*/  SEL R80, R109, R64, P0 ;  /* 0x000000406d507207 */ /* 0x000fe40000000000 */
[----:B------:R-:W-:Y:S01]  /*15100*/  SEL R82, R64, R109, P0 ;  /* 0x0000006d40527207 */ /* 0x000fe20000000000 */
[----:B------:R-:W-:Y:S01]  /*15110*/  STSM.16.M88.4 [R94], R52 ;  /* 0x000000345e007844 */ /* 0x000fe20000000200 */
[----:B-1----:R-:W-:-:S02]  /*15120*/  SEL R81, R133, R88, P0 ;  /* 0x0000005885517207 */ /* 0x002fc40000000000 */
[----:B------:R-:W-:Y:S01]  /*15130*/  SEL R83, R88, R133, P0 ;  /* 0x0000008558537207 */ /* 0x000fe20000000000 */
[----:B------:R-:W-:Y:S01]  /*15140*/  STSM.16.M88.4 [R92], R68 ;  /* 0x000000445c007844 */ /* 0x000fe20000000200 */
[----:B---3--:R-:W-:Y:S02]  /*15150*/  SEL R45, R135, R90, P0 ;  /* 0x0000005a872d7207 */ /* 0x008fe40000000000 */
[----:B------:R-:W-:Y:S01]  /*15160*/  SEL R47, R90, R135, P0 ;  /* 0x000000875a2f7207 */ /* 0x000fe20000000000 */
[----:B------:R-:W-:Y:S01]  /*15170*/  STSM.16.M88.4 [R43], R80 ;  /* 0x000000502b007844 */ /* 0x000fe20000000200 */
[----:B--2---:R-:W-:Y:S02]  /*15180*/  SEL R44, R111, R98, P0 ;  /* 0x000000626f2c7207 */ /* 0x004fe40000000000 */
[----:B------:R-:W-:-:S05]  /*15190*/  SEL R46, R98, R111, P0 ;  /* 0x0000006f622e7207 */ /* 0x000fca0000000000 */
[----:B------:R1:W-:Y:S01]  /*151a0*/  STSM.16.M88.4 [R42], R44 ;  /* 0x0000002c2a007844 */ /* 0x0003e20000000200 */
[----:B------:R-:W-:Y:S01]  /*151b0*/  BAR.SYNC.DEFER_BLOCKING 0x1, 0x100 ;  /* 0x0044000000007b1d */ /* 0x000fe20000010000 */
[----:B------:R-:W-:-:S05]  /*151c0*/  UIMAD UR5, UR10, UR8, URZ ;  /* 0x000000080a0572a4 */ /* 0x000fca000f8e023f */
[----:B0-----:R-:W-:Y:S01]  /*151d0*/  @!P2 ST.E desc[UR50][R76.64], R5 ;  /* 0x000000054c00a985 */ /* 0x001fe2000c101932 */
[----:B------:R-:W-:Y:S01]  /*151e0*/  UIMAD.WIDE.U32 UR6, UR42, UR8, URZ ;  /* 0x000000082a0672a5 */ /* 0x000fe2000f8e003f */
[----:B------:R-:W-:Y:S02]  /*151f0*/  ULDC.64 UR10, c[0x0][0xaf0] ;  /* 0x0002bc00000a7ab9 */ /* 0x000fe40000000a00 */
[----:B----4-:R0:W-:Y:S04]  /*15200*/  @!P1 ST.E desc[UR50][R78.64], R4 ;  /* 0x000000044e009985 */ /* 0x0101e8000c101932 */
[----:B------:R2:W5:Y:S04]  /*15210*/  LD.E.128 R60, desc[UR50][R32.64] ;  /* 0x00000032203c7980 */ /* 0x000568000c101d00 */
[----:B------:R3:W5:Y:S04]  /*15220*/  LD.E.128 R56, desc[UR50][R30.64] ;  /* 0x000000321e387980 */ /* 0x000768000c101d00 */
[----:B-1----:R1:W5:Y:S01]  /*15230*/  LD.E.128 R44, desc[UR50][R14.64] ;  /* 0x000000320e2c7980 */ /* 0x002362000c101d00 */
[----:B--2---:R-:W2:Y:S01]  /*15240*/  @P3 LDC R33, c[0x0][0xbec] ;  /* 0x0002fb00ff213b82 */ /* 0x004ea20000000800 */
[----:B------:R-:W-:-:S02]  /*15250*/  UIMAD UR5, UR42, UR9, UR5 ;  /* 0x000000092a0572a4 */ /* 0x000fc4000f8e0205 */
[----:B------:R-:W5:Y:S01]  /*15260*/  LD.E.128 R84, desc[UR50][R8.64] ;  /* 0x0000003208547980 */ /* 0x000f62000c101d00 */
[----:B------:R-:W-:-:S03]  /*15270*/  UIMAD UR8, UR12, UR10, URZ ;  /* 0x0000000a0c0872a4 */ /* 0x000fc6000f8e023f */
[----:B------:R4:W5:Y:S01]  /*15280*/  LD.E.128 R80, desc[UR50][R10.64] ;  /* 0x000000320a507980 */ /* 0x000962000c101d00 */
[----:B---3--:R-:W3:Y:S01]  /*15290*/  @P3 LDC R31, c[0x0][0xbf0] ;  /* 0x0002fc00ff1f3b82 */ /* 0x008ee20000000800 */
[----:B-1----:R-:W-:Y:S02]  /*152a0*/  IMAD R14, R22, 0x20, R220 ;  /* 0x00000020160e7824 */ /* 0x002fe400078e02dc */
[----:B0-----:R0:W5:Y:S02]  /*152b0*/  LD.E.128 R76, desc[UR50][R12.64] ;  /* 0x000000320c4c7980 */ /* 0x001164000c101d00 */
[----:B------:R-:W-:Y:S01]  /*152c0*/  VIADD R14, R14, UR36 ;  /* 0x000000240e0e7c36 */ /* 0x000fe20008000000 */
[----:B------:R-:W-:Y:S01]  /*152d0*/  UIADD3 UR7, UR7, UR5, URZ ;  /* 0x0000000507077290 */ /* 0x000fe2000fffe03f */
[----:B------:R-:W5:Y:S02]  /*152e0*/  LD.E.128 R64, desc[UR50][R34.64] ;  /* 0x0000003222407980 */ /* 0x000f64000c101d00 */
[----:B----4-:R-:W-:Y:S01]  /*152f0*/  IMAD.MOV.U32 R11, RZ, RZ, R14 ;  /* 0x000000ffff0b7224 */ /* 0x010fe200078e000e */
[----:B------:R-:W-:Y:S01]  /*15300*/  UIMAD UR5, UR44, UR11, UR8 ;  /* 0x0000000b2c0572a4 */ /* 0x000fe2000f8e0208 */
[----:B------:R-:W5:Y:S04]  /*15310*/  LD.E.128 R48, desc[UR50][R28.64] ;  /* 0x000000321c307980 */ /* 0x000f68000c101d00 */
[----:B------:R-:W5:Y:S01]  /*15320*/  LD.E.128 R72, desc[UR50][R26.64] ;  /* 0x000000321a487980 */ /* 0x000f62000c101d00 */
[----:B--2---:R-:W-:Y:S01]  /*15330*/  @P3 IMAD.HI.U32 R8, R14, R33, RZ ;  /* 0x000000210e083227 */ /* 0x004fe200078e00ff */
[----:B------:R-:W-:Y:S01]  /*15340*/  UIMAD.WIDE.U32 UR6, UR44, UR10, UR6 ;  /* 0x0000000a2c0672a5 */ /* 0x000fe2000f8e0006 */
[----:B------:R-:W-:Y:S01]  /*15350*/  ULDC.64 UR8, c[0x0][0xae0] ;  /* 0x0002b80000087ab9 */ /* 0x000fe20000000a00 */
[----:B------:R-:W5:Y:S02]  /*15360*/  LD.E.128 R68, desc[UR50][R24.64] ;  /* 0x0000003218447980 */ /* 0x000f64000c101d00 */
[----:B---3--:R-:W-:Y:S01]  /*15370*/  @P3 SHF.R.U32.HI R11, RZ, R31, R8 ;  /* 0x0000001fff0b3219 */ /* 0x008fe20000011608 */
[----:B------:R-:W-:Y:S01]  /*15380*/  UIADD3 UR5, UR7, UR5, URZ ;  /* 0x0000000507057290 */ /* 0x000fe2000fffe03f */
[----:B------:R1:W5:Y:S02]  /*15390*/  LD.E.128 R52, desc[UR50][R20.64] ;  /* 0x0000003214347980 */ /* 0x000364000c101d00 */
[--C-:B------:R-:W-:Y:S01]  /*153a0*/  SHF.R.S32.HI R10, RZ, 0x1f, R11.reuse ;  /* 0x0000001fff0a7819 */ /* 0x100fe2000001140b */
[----:B0-----:R-:W-:Y:S01]  /*153b0*/  IMAD.MOV R12, RZ, RZ, -R11 ;  /* 0x000000ffff0c7224 */ /* 0x001fe200078e0a0b */
[----:B------:R-:W5:Y:S01]  /*153c0*/  LD.E.128 R4, desc[UR50][R6.64] ;  /* 0x0000003206047980 */ /* 0x000f62000c101d00 */
[----:B------:R-:W-:-:S02]  /*153d0*/  IMAD.U32 R9, RZ, RZ, UR7 ;  /* 0x00000007ff097e24 */ /* 0x000fc4000f8e00ff */
        /* <DEDUP_REMOVED lines=8> */
[----:B------:R-:W-:Y:S01]  /*15460*/  IMAD.U32 R8, RZ, RZ, UR6 ;  /* 0x00000006ff087e24 */ /* 0x000fe2000f8e00ff */
[----:B------:R-:W-:Y:S01]  /*15470*/  ULDC.64 UR6, c[0x0][0xad8] ;  /* 0x0002b60000067ab9 */ /* 0x000fe20000000a00 */
[----:B------:R-:W-:-:S02]  /*15480*/  IMAD.U32 R9, RZ, RZ, UR5 ;  /* 0x00000005ff097e24 */ /* 0x000fc4000f8e00ff */
[C---:B------:R-:W-:Y:S01]  /*15490*/  IMAD R13, R11.reuse, UR9, R10 ;  /* 0x000000090b0d7c24 */ /* 0x040fe2000f8e020a */
[----:B------:R-:W-:Y:S01]  /*154a0*/  SHF.R.S32.HI R10, RZ, 0x1f, R41 ;  /* 0x0000001fff0a7819 */ /* 0x000fe20000011429 */
        /* <DEDUP_REMOVED lines=8> */
[----:B------:R-:W-:Y:S01]  /*15530*/  IMAD.IADD R9, R9, 0x1, R11 ;  /* 0x0000000109097824 */ /* 0x000fe200078e020b */
[----:B------:R-:W-:Y:S01]  /*15540*/  LEA R14, P3, R8, UR6, 0x1 ;  /* 0x00000006080e7c11 */ /* 0x000fe2000f8608ff */
[----:B------:R-:W-:Y:S02]  /*15550*/  VIADD R39, R39, 0x33420 ;  /* 0x0003342027277836 */ /* 0x000fe40000000000 */
        /* <DEDUP_REMOVED lines=24> */
.L_x_3954:
[----:B------:R-:W-:Y:S05]  /*156e0*/  BSYNC B1 ;  /* 0x0000000000017941 */ /* 0x000fea0003800000 */
.L_x_3953:
[----:B--23--:R2:W3:Y:S01]  /*156f0*/  SHFL.IDX PT, R13, R15, 0x1, 0x181f ;  /* 0x00381f000f0d7f89 */ /* 0x00c4e200000e0000 */
[----:B------:R-:W-:Y:S03]  /*15700*/  BSSY B1, `(.L_x_3955) ;  /* 0x0000010000017945 */ /* 0x000fe60003800000 */
[----:B-1----:R2:W1:Y:S01]  /*15710*/  SHFL.IDX PT, R12, R14, 0x1, 0x181f ;  /* 0x00381f000e0c7f89 */ /* 0x00246200000e0000 */
        /* <DEDUP_REMOVED lines=8> */
[-C--:B---3--:R-:W-:Y:S02]  /*157a0*/  @!P4 LEA.HI.X R9, R3, R13.reuse, R36, 0x1, P1 ;  /* 0x0000000d0309c211 */ /* 0x088fe400008f0c24 */
[-C--:B------:R-:W-:Y:S02]  /*157b0*/  @!P5 LEA.HI.X R11, R0, R13.reuse, R37, 0x1, P2 ;  /* 0x0000000d000bd211 */ /* 0x080fe400010f0c25 */
[----:B------:R-:W-:Y:S01]  /*157c0*/  @!P6 LEA.HI.X R13, R17, R13, R38, 0x1, P3 ;  /* 0x0000000d110de211 */ /* 0x000fe200018f0c26 */
[----:B-----5:R4:W-:Y:S04]  /*157d0*/  @!P4 ST.E.128 desc[UR50][R8.64], R60 ;  /* 0x0000003c0800c985 */ /* 0x0209e8000c101d32 */
[----:B------:R4:W-:Y:S04]  /*157e0*/  @!P5 ST.E.128 desc[UR50][R10.64], R68 ;  /* 0x000000440a00d985 */ /* 0x0009e8000c101d32 */
[----:B------:R4:W-:Y:S02]  /*157f0*/  @!P6 ST.E.128 desc[UR50][R12.64], R80 ;  /* 0x000000500c00e985 */ /* 0x0009e4000c101d32 */
.L_x_3956:
[----:B------:R-:W-:Y:S05]  /*15800*/  BSYNC B1 ;  /* 0x0000000000017941 */ /* 0x000fea0003800000 */
.L_x_3955:
[----:B---34-:R3:W4:Y:S01]  /*15810*/  SHFL.IDX PT, R13, R15, 0x2, 0x181f ;  /* 0x00581f000f0d7f89 */ /* 0x01872200000e0000 */
        /* <DEDUP_REMOVED lines=13> */
[----:B-----5:R1:W-:Y:S04]  /*158f0*/  @!P3 ST.E.128 desc[UR50][R8.64], R56 ;  /* 0x000000380800b985 */ /* 0x0203e8000c101d32 */
[----:B------:R1:W-:Y:S04]  /*15900*/  @!P4 ST.E.128 desc[UR50][R10.64], R52 ;  /* 0x000000340a00c985 */ /* 0x0003e8000c101d32 */
[----:B------:R1:W-:Y:S02]  /*15910*/  @!P5 ST.E.128 desc[UR50][R12.64], R76 ;  /* 0x0000004c0c00d985 */ /* 0x0003e4000c101d32 */
.L_x_3958:
[----:B------:R-:W-:Y:S05]  /*15920*/  BSYNC B1 ;  /* 0x0000000000017941 */ /* 0x000fea0003800000 */
.L_x_3957:
[----:B-1----:R-:W-:Y:S01]  /*15930*/  VIADD R8, R20, 0x60 ;  /* 0x0000006014087836 */ /* 0x002fe20000000000 */
[----:B0-23--:R-:W0:Y:S04]  /*15940*/  SHFL.IDX PT, R15, R15, 0x3, 0x181f ;  /* 0x00781f000f0f7f89 */ /* 0x00de2800000e0000 */
        /* <DEDUP_REMOVED lines=11> */
[----:B-----5:R0:W-:Y:S04]  /*15a00*/  @!P2 ST.E.128 desc[UR50][R8.64], R48 ;  /* 0x000000300800a985 */ /* 0x0201e8000c101d32 */
[----:B------:R0:W-:Y:S08]  /*15a10*/  @!P3 ST.E.128 desc[UR50][R10.64], R44 ;  /* 0x0000002c0a00b985 */ /* 0x0001f0000c101d32 */
[----:B------:R-:W-:Y:S05]  /*15a20*/  @P0 BRA `(.L_x_3959) ;  /* 0x0000000800a40947 */ /* 0x000fea0003800000 */
[----:B0-----:R-:W-:-:S04]  /*15a30*/  LEA R8, P0, R17, R14, 0x1 ;  /* 0x0000000e11087211 */ /* 0x001fc800078008ff */
[----:B------:R-:W-:-:S05]  /*15a40*/  LEA.HI.X R9, R17, R15, R38, 0x1, P0 ;  /* 0x0000000f11097211 */ /* 0x000fca00000f0c26 */
[----:B------:R0:W-:Y:S01]  /*15a50*/  ST.E.128 desc[UR50][R8.64], R4 ;  /* 0x0000000408007985 */ /* 0x0001e2000c101d32 */
[----:B------:R-:W-:Y:S05]  /*15a60*/  BRA `(.L_x_3959) ;  /* 0x0000000800947947 */ /* 0x000fea0003800000 */
.L_x_3952:
        /* <DEDUP_REMOVED lines=33> */
[----:B---3--:R-:W-:-:S04]  /*15c80*/  @P0 SHF.R.U32.HI R4, RZ, R10, R5 ;  /* 0x0000000aff040219 */ /* 0x008fc80000011605 */
[--C-:B------:R-:W-:Y:S01]  /*15c90*/  SHF.R.S32.HI R5, RZ, 0x1f, R4.reuse ;  /* 0x0000001fff057819 */ /* 0x100fe20000011404 */
[----:B------:R-:W-:Y:S01]  /*15ca0*/  IMAD.MOV R7, RZ, RZ, -R4 ;  /* 0x000000ffff077224 */ /* 0x000fe200078e0a04 */
[----:B------:R-:W-:-:S03]  /*15cb0*/  IADD3 R4, P0, R4, UR6, RZ ;  /* 0x0000000604047c10 */ /* 0x000fc6000ff1e0ff */
[----:B------:R-:W-:Y:S02]  /*15cc0*/  IMAD R7, R8, R7, R6 ;  /* 0x0000000708077224 */ /* 0x000fe400078e0206 */
[----:B------:R-:W-:-:S03]  /*15cd0*/  IMAD.U32 R8, RZ, RZ, UR5 ;  /* 0x00000005ff087e24 */ /* 0x000fc6000f8e00ff */
[----:B------:R-:W-:Y:S02]  /*15ce0*/  SHF.R.S32.HI R6, RZ, 0x1f, R7 ;  /* 0x0000001fff067819 */ /* 0x000fe40000011407 */
[----:B------:R-:W-:Y:S01]  /*15cf0*/  IADD3.X R5, R5, UR7, R8, P0, !PT ;  /* 0x0000000705057c10 */ /* 0x000fe200087fe408 */
[----:B------:R-:W-:Y:S02]  /*15d00*/  ULDC.64 UR6, c[0x0][0xb50] ;  /* 0x0002d40000067ab9 */ /* 0x000fe40000000a00 */
[----:B------:R-:W-:Y:S02]  /*15d10*/  IMAD R6, R6, UR10, RZ ;  /* 0x0000000a06067c24 */ /* 0x000fe4000f8e02ff */
[----:B------:R-:W-:-:S04]  /*15d20*/  IMAD.WIDE.U32 R4, R7, UR10, R4 ;  /* 0x0000000a07047c25 */ /* 0x000fc8000f8e0004 */
[----:B------:R-:W-:Y:S01]  /*15d30*/  IMAD R9, R7, UR11, R6 ;  /* 0x0000000b07097c24 */ /* 0x000fe2000f8e0206 */
[----:B------:R-:W-:-:S03]  /*15d40*/  LEA R6, P0, R4, UR6, 0x2 ;  /* 0x0000000604067c11 */ /* 0x000fc6000f8010ff */
[----:B------:R-:W-:-:S05]  /*15d50*/  IMAD.IADD R5, R5, 0x1, R9 ;  /* 0x0000000105057824 */ /* 0x000fca00078e0209 */
[----:B------:R-:W-:Y:S01]  /*15d60*/  LEA.HI.X R7, R4, UR7, R5, 0x2, P0 ;  /* 0x0000000704077c11 */ /* 0x000fe200080f1405 */
[----:B------:R-:W-:-:S05]  /*15d70*/  IMAD.MOV.U32 R5, RZ, RZ, -0x800000 ;  /* 0xff800000ff057424 */ /* 0x000fca00078e00ff */
[----:B------:R2:W-:Y:S02]  /*15d80*/  STG.E desc[UR50][R6.64], R5 ;  /* 0x0000000506007986 */ /* 0x0005e4000c101932 */
.L_x_3961:
[----:B------:R-:W-:Y:S05]  /*15d90*/  BSYNC B1 ;  /* 0x0000000000017941 */ /* 0x000fea0003800000 */
.L_x_3960:
[----:B------:R-:W-:Y:S01]  /*15da0*/  ULDC.64 UR10, c[0x0][0xae8] ;  /* 0x0002ba00000a7ab9 */ /* 0x000fe20000000a00 */
[----:B------:R-:W-:Y:S01]  /*15db0*/  VIADD R8, R11, UR36 ;  /* 0x000000240b087c36 */ /* 0x000fe20008000000 */
[----:B------:R-:W-:Y:S01]  /*15dc0*/  UIMAD UR5, UR8, UR10, URZ ;  /* 0x0000000a080572a4 */ /* 0x000fe2000f8e023f */
[----:B------:R-:W-:Y:S01]  /*15dd0*/  VIADD R10, R220, UR36 ;  /* 0x00000024dc0a7c36 */ /* 0x000fe20008000000 */
[----:B------:R-:W-:Y:S01]  /*15de0*/  UIMAD.WIDE.U32 UR6, UR42, UR10, URZ ;  /* 0x0000000a2a0672a5 */ /* 0x000fe2000f8e003f */
[----:B0-----:R-:W-:Y:S01]  /*15df0*/  @P1 IMAD.HI.U32 R4, R8, R13, RZ ;  /* 0x0000000d08041227 */ /* 0x001fe200078e00ff */
[----:B------:R-:W-:Y:S01]  /*15e00*/  UIMAD UR5, UR42, UR11, UR5 ;  /* 0x0000000b2a0572a4 */ /* 0x000fe2000f8e0205 */
[----:B------:R-:W-:Y:S02]  /*15e10*/  BSSY B1, `(.L_x_3962) ;  /* 0x0000034000017945 */ /* 0x000fe40003800000 */
[----:B------:R-:W-:Y:S01]  /*15e20*/  ULDC.64 UR10, c[0x0][0xaf0] ;  /* 0x0002bc00000a7ab9 */ /* 0x000fe20000000a00 */
[----:B------:R-:W-:Y:S01]  /*15e30*/  UIADD3 UR7, UR7, UR5, URZ ;  /* 0x0000000507077290 */ /* 0x000fe2000fffe03f */
[----:B--2---:R-:W-:Y:S01]  /*15e40*/  IMAD.MOV.U32 R7, RZ, RZ, R8 ;  /* 0x000000ffff077224 */ /* 0x004fe200078e0008 */
[----:B------:R-:W-:Y:S01]  /*15e50*/  UIMAD UR5, UR9, UR10, URZ ;  /* 0x0000000a090572a4 */ /* 0x000fe2000f8e023f */
[----:B-1----:R-:W-:Y:S01]  /*15e60*/  @P1 SHF.R.U32.HI R7, RZ, R15, R4 ;  /* 0x0000000fff071219 */ /* 0x002fe20000011604 */
[----:B------:R-:W-:-:S02]  /*15e70*/  UIMAD.WIDE.U32 UR6, UR44, UR10, UR6 ;  /* 0x0000000a2c0672a5 */ /* 0x000fc4000f8e0006 */
[----:B------:R-:W-:Y:S01]  /*15e80*/  UIMAD UR5, UR44, UR11, UR5 ;  /* 0x0000000b2c0572a4 */ /* 0x000fe2000f8e0205 */
[--C-:B------:R-:W-:Y:S01]  /*15e90*/  SHF.R.S32.HI R4, RZ, 0x1f, R7.reuse ;  /* 0x0000001fff047819 */ /* 0x100fe20000011407 */
[----:B------:R-:W-:Y:S01]  /*15ea0*/  IMAD.MOV R9, RZ, RZ, -R7 ;  /* 0x000000ffff097224 */ /* 0x000fe200078e0a07 */
[----:B------:R-:W-:Y:S01]  /*15eb0*/  ULDC.64 UR8, c[0x0][0xae0] ;  /* 0x0002b80000087ab9 */ /* 0x000fe20000000a00 */
[----:B------:R-:W-:Y:S02]  /*15ec0*/  UIADD3 UR5, UR7, UR5, URZ ;  /* 0x0000000507057290 */ /* 0x000fe4000fffe03f */
[----:B------:R-:W-:Y:S02]  /*15ed0*/  IMAD.U32 R5, RZ, RZ, UR7 ;  /* 0x00000007ff057e24 */ /* 0x000fe4000f8e00ff */
[----:B------:R-:W-:Y:S02]  /*15ee0*/  IMAD R6, R4, UR8, RZ ;  /* 0x0000000804067c24 */ /* 0x000fe4000f8e02ff */
[----:B------:R-:W-:-:S02]  /*15ef0*/  IMAD R9, R12, R9, R8 ;  /* 0x000000090c097224 */ /* 0x000fc400078e0208 */
        /* <DEDUP_REMOVED lines=17> */
[----:B------:R-:W-:Y:S02]  /*16010*/  LEA.HI.X R8, R4, UR7, R5, 0x1, P3 ;  /* 0x0000000704087c11 */ /* 0x000fe400098f0c05 */
[-C--:B------:R-:W-:Y:S01]  /*16020*/  ISETP.GE.AND P1, PT, R6, R11.reuse, PT ;  /* 0x0000000b0600720c */ /* 0x080fe20003f26270 */
[----:B------:R-:W-:Y:S01]  /*16030*/  VIADD R6, R10, 0x40 ;  /* 0x000000400a067836 */ /* 0x000fe20000000000 */
[----:B------:R0:W1:Y:S04]  /*16040*/  SHFL.IDX PT, R4, R7, RZ, 0x181f ;  /* 0x00181fff07047589 */ /* 0x00006800000e0000 */
        /* <DEDUP_REMOVED lines=16> */
.L_x_3963:
[----:B------:R-:W-:Y:S05]  /*16150*/  BSYNC B1 ;  /* 0x0000000000017941 */ /* 0x000fea0003800000 */
.L_x_3962:
        /* <DEDUP_REMOVED lines=14> */
[----:B------:R4:W-:Y:S04]  /*16240*/  @!P4 ST.E.128 desc[UR50][R12.64], RZ ;  /* 0x000000ff0c00c985 */ /* 0x0009e8000c101d32 */
[----:B------:R4:W-:Y:S04]  /*16250*/  @!P5 ST.E.128 desc[UR50][R14.64], RZ ;  /* 0x000000ff0e00d985 */ /* 0x0009e8000c101d32 */
[----:B------:R4:W-:Y:S02]  /*16260*/  @!P6 ST.E.128 desc[UR50][R4.64], RZ ;  /* 0x000000ff0400e985 */ /* 0x0009e4000c101d32 */
.L_x_3965:
[----:B------:R-:W-:Y:S05]  /*16270*/  BSYNC B1 ;  /* 0x0000000000017941 */ /* 0x000fea0003800000 */
.L_x_3964:
        /* <DEDUP_REMOVED lines=17> */
.L_x_3967:
[----:B------:R-:W-:Y:S05]  /*16390*/  BSYNC B1 ;  /* 0x0000000000017941 */ /* 0x000fea0003800000 */
.L_x_3966:
[----:B------:R-:W-:Y:S01]  /*163a0*/  VIADD R6, R10, 0x60 ;  /* 0x000000600a067836 */ /* 0x000fe20000000000 */
[----:B-1--4-:R1:W4:Y:S04]  /*163b0*/  SHFL.IDX PT, R5, R8, 0x3, 0x181f ;  /* 0x00781f0008057f89 */ /* 0x01232800000e0000 */
[----:B------:R-:W-:Y:S01]  /*163c0*/  ISETP.GE.AND P0, PT, R6, R11, PT ;  /* 0x0000000b0600720c */ /* 0x000fe20003f06270 */
[----:B------:R1:W0:-:S12]  /*163d0*/  SHFL.IDX PT, R4, R7, 0x3, 0x181f ;  /* 0x00781f0007047f89 */ /* 0x00021800000e0000 */
[----:B-1----:R-:W-:Y:S05]  /*163e0*/  @P0 BRA `(.L_x_3959) ;  /* 0x0000000000340947 */ /* 0x002fea0003800000 */
[----:B------:R-:W-:Y:S02]  /*163f0*/  ULDC UR5, c[0x0][0xac8] ;  /* 0x0002b20000057ab9 */ /* 0x000fe40000000800 */
[----:B------:R-:W-:Y:S02]  /*16400*/  ISETP.GE.AND P3, PT, R3, UR5, PT ;  /* 0x0000000503007c0c */ /* 0x000fe4000bf66270 */
[----:B------:R-:W-:Y:S02]  /*16410*/  ISETP.GE.AND P4, PT, R0, UR5, PT ;  /* 0x0000000500007c0c */ /* 0x000fe4000bf86270 */
[----:B------:R-:W-:-:S09]  /*16420*/  ISETP.GE.AND P5, PT, R17, UR5, PT ;  /* 0x0000000511007c0c */ /* 0x000fd2000bfa6270 */
[-C--:B0-----:R-:W-:Y:S02]  /*16430*/  @!P3 LEA R6, P0, R3, R4.reuse, 0x1 ;  /* 0x000000040306b211 */ /* 0x081fe400078008ff */
[CC--:B--23--:R-:W-:Y:S02]  /*16440*/  @!P4 LEA R8, P1, R0.reuse, R4.reuse, 0x1 ;  /* 0x000000040008c211 */ /* 0x0ccfe400078208ff */
[----:B------:R-:W-:Y:S02]  /*16450*/  @!P5 LEA R4, P2, R17, R4, 0x1 ;  /* 0x000000041104d211 */ /* 0x000fe400078408ff */
[-C--:B----4-:R-:W-:Y:S02]  /*16460*/  @!P3 LEA.HI.X R7, R3, R5.reuse, R36, 0x1, P0 ;  /* 0x000000050307b211 */ /* 0x090fe400000f0c24 */
[-C--:B------:R-:W-:Y:S02]  /*16470*/  @!P4 LEA.HI.X R9, R0, R5.reuse, R37, 0x1, P1 ;  /* 0x000000050009c211 */ /* 0x080fe400008f0c25 */
[----:B------:R-:W-:Y:S01]  /*16480*/  @!P5 LEA.HI.X R5, R17, R5, R38, 0x1, P2 ;  /* 0x000000051105d211 */ /* 0x000fe200010f0c26 */
[----:B------:R1:W-:Y:S04]  /*16490*/  @!P3 ST.E.128 desc[UR50][R6.64], RZ ;  /* 0x000000ff0600b985 */ /* 0x0003e8000c101d32 */
[----:B------:R1:W-:Y:S04]  /*164a0*/  @!P4 ST.E.128 desc[UR50][R8.64], RZ ;  /* 0x000000ff0800c985 */ /* 0x0003e8000c101d32 */
[----:B------:R1:W-:Y:S02]  /*164b0*/  @!P5 ST.E.128 desc[UR50][R4.64], RZ ;  /* 0x000000ff0400d985 */ /* 0x0003e4000c101d32 */
.L_x_3959:
[----:B------:R-:W-:Y:S05]  /*164c0*/  BSYNC B0 ;  /* 0x0000000000007941 */ /* 0x000fea0003800000 */
.L_x_3951:
[----:B------:R-:W-:Y:S02]  /*164d0*/  ULDC UR5, c[0x0][0xc38] ;  /* 0x00030e0000057ab9 */ /* 0x000fe40000000800 */
[----:B------:R-:W-:-:S06]  /*164e0*/  UISETP.GE.AND UP0, UPT, UR4, UR5, UPT ;  /* 0x000000050400728c */ /* 0x000fcc000bf06270 */
[----:B------:R-:W-:-:S13]  /*164f0*/  PLOP3.LUT P0, PT, PT, PT, UP0, 0x80, 0x0 ;  /* 0x000000000000781c */ /* 0x000fda0003f0f008 */
[----:B------:R-:W-:Y:S05]  /*16500*/  @!P0 BRA `(.L_x_3968) ;  /* 0xfffffea800148947 */ /* 0x000fea000383ffff */
[----:B------:R-:W-:Y:S05]  /*16510*/  EXIT ;  /* 0x000000000000794d */ /* 0x000fea0003800000 */
.L_x_3866:
[----:B------:R-:W-:-:S08]  /*16520*/  NOP ;  /* 0x0000000000007918 */ /* 0x000fd00000000000 */
[----:B------:R-:W0:-:S00]  /*16530*/  USETMAXREG.DEALLOC.CTAPOOL 0x18 ;  /* 0x00000018000079c8 */ /* 0x000e0000080e0500 */
[----:B0-----:R-:W-:-:S06]  /*16540*/  LOP3.LUT R0, R0, 0x3, RZ, 0xc0, !PT ;  /* 0x0000000300007812 */ /* 0x001fcc00078ec0ff */
[----:B------:R-:W0:Y:S01]  /*16550*/  S2UR UR6, SR_CTAID.X ;  /* 0x00000000000679c3 */ /* 0x000e220000002500 */
[----:B------:R-:W-:Y:S01]  /*16560*/  LOP3.LUT R16, R16, 0xfffffffb, RZ, 0xc0, !PT ;  /* 0xfffffffb10107812 */ /* 0x000fe200078ec0ff */
[----:B------:R-:W-:Y:S04]  /*16570*/  STL [R1+0x8], RZ ;  /* 0x000008ff01007387 */ /* 0x000fe80000100800 */
[----:B------:R-:W1:Y:S04]  /*16580*/  SHFL.IDX PT, R0, R0, RZ, 0x1f ;  /* 0x00001fff00007589 */ /* 0x000e6800000e0000 */
[----:B------:R2:W-:Y:S01]  /*16590*/  STL [R1+0x20], RZ ;  /* 0x000020ff01007387 */ /* 0x0005e20000100800 */
[----:B-1----:R-:W-:-:S02]  /*165a0*/  ISETP.NE.AND P0, PT, R0, RZ, PT ;  /* 0x000000ff0000720c */ /* 0x002fc40003f05270 */
[----:B------:R-:W0:Y:S11]  /*165b0*/  LDC R0, c[0x0][0xc38] ;  /* 0x00030e00ff007b82 */ /* 0x000e360000000800 */
[----:B------:R-:W-:Y:S01]  /*165c0*/  @P0 LOP3.LUT R16, R16, 0x4, RZ, 0xfc, !PT ;  /* 0x0000000410100812 */ /* 0x000fe200078efcff */
[----:B------:R-:W-:Y:S06]  /*165d0*/  @P0 BAR.ARV 0x4, 0x180 ;  /* 0x0106000000000b1d */ /* 0x000fec0000002000 */
[----:B0-----:R-:W-:Y:S01]  /*165e0*/  ISETP.LE.AND P0, PT, R0, UR6, PT ;  /* 0x0000000600007c0c */ /* 0x001fe2000bf03270 */
[----:B------:R-:W-:-:S05]  /*165f0*/  IMAD.MOV.U32 R0, RZ, RZ, 0x1 ;  /* 0x00000001ff007424 */ /* 0x000fca00078e00ff */
[----:B------:R2:W-:Y:S07]  /*16600*/  STL [R1+0xc], R0 ;  /* 0x00000c0001007387 */ /* 0x0005ee0000100800 */
[----:B------:R-:W-:Y:S05]  /*16610*/  @P0 BRA `(.L_x_3969) ;  /* 0x0000004c00640947 */ /* 0x000fea0003800000 */
[----:B------:R-:W0:Y:S01]  /*16620*/  S2R R10, SR_TID.X ;  /* 0x00000000000a7919 */ /* 0x000e220000002100 */
        /* <DEDUP_REMOVED lines=8> */
[----:B0-----:R-:W-:Y:S01]  /*166b0*/  SHF.R.U32.HI R2, RZ, 0x1, R10 ;  /* 0x00000001ff027819 */ /* 0x001fe2000001160a */
[C---:B--2---:R-:W-:Y:S01]  /*166c0*/  IMAD.SHL.U32 R0, R10.reuse, 0x10, RZ ;  /* 0x000000100a007824 */ /* 0x044fe200078e00ff */
[C---:B------:R-:W-:Y:S01]  /*166d0*/  LOP3.LUT R9, R10.reuse, 0x7f, RZ, 0xc0, !PT ;  /* 0x0000007f0a097812 */ /* 0x040fe200078ec0ff */
[C---:B------:R-:W-:Y:S02]  /*166e0*/  IMAD.SHL.U32 R3, R10.reuse, 0x2, RZ ;  /* 0x000000020a037824 */ /* 0x040fe400078e00ff */
[----:B------:R-:W-:Y:S01]  /*166f0*/  IMAD.SHL.U32 R7, R10, 0x4, RZ ;  /* 0x000000040a077824 */ /* 0x000fe200078e00ff */
[----:B------:R-:W-:-:S04]  /*16700*/  LOP3.LUT R4, R0, 0x1b0, RZ, 0xc0, !PT ;  /* 0x000001b000047812 */ /* 0x000fc800078ec0ff */
[----:B------:R-:W-:Y:S01]  /*16710*/  LOP3.LUT R4, R4, 0x30, R3, 0x78, !PT ;  /* 0x0000003004047812 */ /* 0x000fe200078e7803 */
[----:B------:R-:W-:-:S05]  /*16720*/  IMAD.SHL.U32 R3, R10, 0x40, RZ ;  /* 0x000000400a037824 */ /* 0x000fca00078e00ff */
[----:B------:R-:W-:-:S04]  /*16730*/  LOP3.LUT R5, R3, 0x180, RZ, 0xc0, !PT ;  /* 0x0000018003057812 */ /* 0x000fc800078ec0ff */
[----:B------:R-:W-:Y:S01]  /*16740*/  LOP3.LUT R5, R5, 0x30, R2, 0xf8, !PT ;  /* 0x0000003005057812 */ /* 0x000fe200078ef802 */
[----:B------:R-:W-:-:S05]  /*16750*/  IMAD.SHL.U32 R2, R10, 0x20, RZ ;  /* 0x000000200a027824 */ /* 0x000fca00078e00ff */
[----:B------:R-:W-:-:S04]  /*16760*/  LOP3.LUT R6, R2, 0x80, RZ, 0xc0, !PT ;  /* 0x0000008002067812 */ /* 0x000fc800078ec0ff */
[----:B------:R-:W-:-:S04]  /*16770*/  LOP3.LUT R6, R6, 0x10, R10, 0xf8, !PT ;  /* 0x0000001006067812 */ /* 0x000fc800078ef80a */
[----:B------:R-:W-:Y:S01]  /*16780*/  LOP3.LUT R8, R6, 0x10, R7, 0x78, !PT ;  /* 0x0000001006087812 */ /* 0x000fe200078e7807 */
[----:B------:R-:W-:-:S05]  /*16790*/  IMAD.SHL.U32 R6, R9, 0x10, RZ ;  /* 0x0000001009067824 */ /* 0x000fca00078e00ff */
[----:B------:R-:W-:Y:S01]  /*167a0*/  LOP3.LUT R7, R6, 0x600, RZ, 0xc0, !PT ;  /* 0x0000060006077812 */ /* 0x000fe200078ec0ff */
[----:B------:R-:W-:-:S05]  /*167b0*/  IMAD.SHL.U32 R6, R10, 0x8, RZ ;  /* 0x000000080a067824 */ /* 0x000fca00078e00ff */
[----:B------:R-:W-:Y:S02]  /*167c0*/  LOP3.LUT R6, R5, 0x30, R6, 0x78, !PT ;  /* 0x0000003005067812 */ /* 0x000fe400078e7806 */
[C---:B------:R-:W-:Y:S02]  /*167d0*/  LOP3.LUT R5, R7.reuse, 0x60, R2, 0xf8, !PT ;  /* 0x0000006007057812 */ /* 0x040fe400078ef802 */
[----:B------:R-:W-:Y:S02]  /*167e0*/  LOP3.LUT R7, R7, 0x40, R0, 0xf8, !PT ;  /* 0x0000004007077812 */ /* 0x000fe400078ef800 */
[----:B------:R-:W-:Y:S02]  /*167f0*/  LOP3.LUT R5, R5, 0x100, R2, 0xf8, !PT ;  /* 0x0000010005057812 */ /* 0x000fe400078ef802 */
[----:B------:R-:W-:Y:S02]  /*16800*/  LOP3.LUT R7, R7, R4, RZ, 0xfc, !PT ;  /* 0x0000000407077212 */ /* 0x000fe400078efcff */
[----:B------:R-:W-:-:S02]  /*16810*/  LOP3.LUT R4, R5, R8, RZ, 0xfc, !PT ;  /* 0x0000000805047212 */ /* 0x000fc400078efcff */
[----:B------:R-:W-:Y:S02]  /*16820*/  LOP3.LUT R3, R6, 0x640, R3, 0xf8, !PT ;  /* 0x0000064006037812 */ /* 0x000fe400078ef803 */
[----:B------:R-:W-:Y:S01]  /*16830*/  LOP3.LUT R0, R0, 0x30, RZ, 0xc0, !PT ;  /* 0x0000003000007812 */ /* 0x000fe200078ec0ff */
[----:B------:R0:W-:Y:S04]  /*16840*/  STL [R1], R4 ;  /* 0x0000000401007387 */ /* 0x0001e80000100800 */
[----:B------:R1:W-:Y:S01]  /*16850*/  STL [R1+0x4], R3 ;  /* 0x0000040301007387 */ /* 0x0003e20000100800 */
[----:B0-----:R-:W-:Y:S01]  /*16860*/  IMAD.IADD R4, R18, 0x1, R7 ;  /* 0x0000000112047824 */ /* 0x001fe200078e0207 */
[----:B-1----:R-:W-:-:S04]  /*16870*/  SHF.R.U32.HI R3, RZ, 0x2, R9 ;  /* 0x00000002ff037819 */ /* 0x002fc80000011609 */
[----:B------:R-:W-:Y:S01]  /*16880*/  STL [R1+0x18], R4 ;  /* 0x0000180401007387 */ /* 0x000fe20000100800 */
[----:B------:R-:W-:Y:S01]  /*16890*/  LOP3.LUT R2, R3, 0x60, R2, 0xf8, !PT ;  /* 0x0000006003027812 */ /* 0x000fe200078ef802 */
[----:B------:R-:W-:Y:S02]  /*168a0*/  IMAD.U32 R3, RZ, RZ, UR6 ;  /* 0x00000006ff037e24 */ /* 0x000fe4000f8e00ff */
[----:B------:R-:W-:-:S03]  /*168b0*/  IMAD.MOV.U32 R2, RZ, RZ, 0x1 ;  /* 0x00000001ff027424 */ /* 0x000fc600078e00ff */
[----:B------:R-:W-:Y:S04]  /*168c0*/  STL [R1+0x1c], R3 ;  /* 0x00001c0301007387 */ /* 0x000fe80000100800 */
[----:B------:R-:W-:Y:S04]  /*168d0*/  STL [R1+0x20], RZ ;  /* 0x000020ff01007387 */ /* 0x000fe80000100800 */
[----:B------:R0:W-:Y:S04]  /*168e0*/  STL [R1+0xc], R2 ;  /* 0x00000c0201007387 */ /* 0x0001e80000100800 */
[----:B------:R1:W-:Y:S01]  /*168f0*/  STL [R1+0x8], RZ ;  /* 0x000008ff01007387 */ /* 0x0003e20000100800 */
[----:B0-----:R-:W-:-:S02]  /*16900*/  LOP3.LUT R2, R0, 0x40, RZ, 0xfc, !PT ;  /* 0x0000004000027812 */ /* 0x001fc400078efcff */
[----:B-1----:R-:W-:-:S07]  /*16910*/  LOP3.LUT R0, R0, 0x80, RZ, 0xfc, !PT ;  /* 0x0000008000007812 */ /* 0x002fce00078efcff */
.L_x_4040:
[----:B--2---:R-:W2:Y:S01]  /*16920*/  LDL R0, [R1+0x1c] ;  /* 0x00001c0001007983 */ /* 0x004ea20000100800 */
        /* <DEDUP_REMOVED lines=13> */
[----:B------:R-:W-:Y:S05]  /*16a00*/  @!P0 BRA `(.L_x_3970) ;  /* 0x0000000000208947 */ /* 0x000fea0003800000 */
        /* <DEDUP_REMOVED lines=8> */
.L_x_3970:
[----:B------:R-:W-:Y:S01]  /*16a90*/  ULDC UR9, c[0x0][0xc54] ;  /* 0x0003150000097ab9 */ /* 0x000fe20000000800 */
[----:B------:R-:W-:Y:S01]  /*16aa0*/  UMOV UR6, UR8 ;  /* 0x0000000800067c82 */ /* 0x000fe20008000000 */
[----:B------:R-:W-:-:S11]  /*16ab0*/  UISETP.NE.AND UP0, UPT, UR9, 0x1, UPT ;  /* 0x000000010900788c */ /* 0x000fd6000bf05270 */
[----:B------:R-:W-:Y:S02]  /*16ac0*/  @UP0 ULDC.64 UR10, c[0x0][0xc58] ;  /* 0x00031600000a0ab9 */ /* 0x000fe40000000a00 */
[----:B------:R-:W-:-:S04]  /*16ad0*/  UIMAD.WIDE.U32 UR4, UR8, UR10, URZ ;  /* 0x0000000a080472a5 */ /* 0x000fc8000f8e003f */
[----:B------:R-:W-:-:S04]  /*16ae0*/  @UP0 USHF.R.U32.HI UR6, URZ, UR11, UR5 ;  /* 0x0000000b3f060299 */ /* 0x000fc80008011605 */
[----:B------:R-:W-:-:S12]  /*16af0*/  UIMAD UR4, UR6, UR9, URZ ;  /* 0x00000009060472a4 */ /* 0x000fd8000f8e023f */
.L_x_3971:
        /* <DEDUP_REMOVED lines=48> */
.L_x_3973:
[----:B------:R-:W-:-:S11]  /*16e00*/  UISETP.NE.AND UP0, UPT, UR5, 0x1, UPT ;  /* 0x000000010500788c */ /* 0x000fd6000bf05270 */
[----:B------:R-:W-:Y:S02]  /*16e10*/  @UP0 ULDC.64 UR12, c[0x0][0x9e8] ;  /* 0x00027a00000c0ab9 */ /* 0x000fe40000000a00 */
[----:B------:R-:W-:-:S04]  /*16e20*/  UIMAD.WIDE.U32 UR8, UR10, UR12, URZ ;  /* 0x0000000c0a0872a5 */ /* 0x000fc8000f8e003f */
[----:B------:R-:W-:-:S12]  /*16e30*/  @UP0 USHF.R.U32.HI UR10, URZ, UR13, UR9 ;  /* 0x0000000d3f0a0299 */ /* 0x000fd80008011609 */
.L_x_3974:
[----:B------:R-:W-:-:S04]  /*16e40*/  UIMAD UR10, UR10, UR5, UR5 ;  /* 0x000000050a0a72a4 */ /* 0x000fc8000f8e0205 */
[----:B------:R-:W-:-:S04]  /*16e50*/  UISETP.LT.AND UP0, UPT, UR4, UR10, UPT ;  /* 0x0000000a0400728c */ /* 0x000fc8000bf01270 */
[----:B------:R-:W-:-:S12]  /*16e60*/  USEL UR4, UR4, UR10, UP0 ;  /* 0x0000000a04047287 */ /* 0x000fd80008000000 */
.L_x_3972:
[----:B------:R-:W-:Y:S02]  /*16e70*/  UIMAD UR8, UR15, UR7, 0x9f ;  /* 0x0000009f0f0874a4 */ /* 0x000fe4000f8e0207 */
[----:B------:R-:W-:Y:S02]  /*16e80*/  UIADD3 UR10, UR4, 0x9f, URZ ;  /* 0x0000009f040a7890 */ /* 0x000fe4000fffe03f */
[----:B------:R-:W-:Y:S02]  /*16e90*/  UIMAD.WIDE UR8, UR8, 0x66666667, URZ ;  /* 0x66666667080878a5 */ /* 0x000fe4000f8e023f */
[----:B------:R-:W-:Y:S01]  /*16ea0*/  UIMAD.WIDE UR10, UR10, 0x66666667, URZ ;  /* 0x666666670a0a78a5 */ /* 0x000fe2000f8e023f */
[----:B------:R-:W-:Y:S01]  /*16eb0*/  @UP1 ULDC UR12, c[0x0][0x44c] ;  /* 0x00011300000c1ab9 */ /* 0x000fe20000000800 */
[----:B------:R-:W-:Y:S02]  /*16ec0*/  UIMAD UR7, UR15, UR7, -UR6 ;  /* 0x000000070f0772a4 */ /* 0x000fe4000f8e0a06 */
[----:B------:R-:W-:-:S02]  /*16ed0*/  UIMAD.WIDE.U32 UR12, UR42, UR12, URZ ;  /* 0x0000000c2a0c72a5 */ /* 0x000fc4000f8e003f */
[----:B------:R-:W-:Y:S02]  /*16ee0*/  USHF.R.U32.HI UR6, URZ, 0x1f, UR9 ;  /* 0x0000001f3f067899 */ /* 0x000fe40008011609 */
[----:B------:R-:W-:Y:S01]  /*16ef0*/  USHF.R.U32.HI UR4, URZ, 0x1f, UR11 ;  /* 0x0000001f3f047899 */ /* 0x000fe2000801160b */
[----:B------:R-:W-:Y:S01]  /*16f00*/  @UP1 ULDC UR16, c[0x0][0x450] ;  /* 0x0001140000101ab9 */ /* 0x000fe20000000800 */
[----:B------:R-:W-:Y:S01]  /*16f10*/  UMOV UR14, UR42 ;  /* 0x0000002a000e7c82 */ /* 0x000fe20008000000 */
[----:B------:R-:W-:Y:S02]  /*16f20*/  @UP1 USHF.R.U32.HI UR14, URZ, UR16, UR13 ;  /* 0x000000103f0e1299 */ /* 0x000fe4000801160d */
[----:B------:R-:W-:Y:S02]  /*16f30*/  ULEA.HI.SX32 UR9, UR9, UR6, 0x1a ;  /* 0x0000000609097291 */ /* 0x000fe4000f8fd23f */
[----:B------:R-:W-:Y:S02]  /*16f40*/  ULEA.HI.SX32 UR4, UR11, UR4, 0x1a ;  /* 0x000000040b047291 */ /* 0x000fe4000f8fd23f */
[----:B------:R-:W-:-:S02]  /*16f50*/  UIADD3 UR6, UR7, UR14, URZ ;  /* 0x0000000e07067290 */ /* 0x000fc4000fffe03f */
[----:B------:R-:W-:Y:S01]  /*16f60*/  UISETP.LT.AND UP0, UPT, UR9, UR4, UPT ;  /* 0x000000040900728c */ /* 0x000fe2000bf01270 */
[----:B------:R-:W-:Y:S02]  /*16f70*/  ULDC UR8, c[0x0][0x9dc] ;  /* 0x0002770000087ab9 */ /* 0x000fe40000000800 */
[----:B------:R-:W-:Y:S02]  /*16f80*/  UIADD3 UR8, UR6, -UR8, URZ ;  /* 0x8000000806087290 */ /* 0x000fe4000fffe03f */
[----:B------:R-:W-:Y:S01]  /*16f90*/  USEL UR41, UR9, UR4, UP0 ;  /* 0x0000000409297287 */ /* 0x000fe20008000000 */
        /* <DEDUP_REMOVED lines=12> */
.L_x_3976:
[----:B------:R-:W-:-:S11]  /*17060*/  UISETP.NE.AND UP0, UPT, UR5, 0x1, UPT ;  /* 0x000000010500788c */ /* 0x000fd6000bf05270 */
[----:B------:R-:W-:Y:S02]  /*17070*/  @UP0 ULDC.64 UR10, c[0x0][0x9e8] ;  /* 0x00027a00000a0ab9 */ /* 0x000fe40000000a00 */
[----:B------:R-:W-:-:S04]  /*17080*/  UIMAD.WIDE.U32 UR6, UR4, UR10, URZ ;  /* 0x0000000a040672a5 */ /* 0x000fc8000f8e003f */
[----:B------:R-:W-:-:S12]  /*17090*/  @UP0 USHF.R.U32.HI UR4, URZ, UR11, UR7 ;  /* 0x0000000b3f040299 */ /* 0x000fd80008011607 */
.L_x_3977:
[----:B------:R-:W-:-:S04]  /*170a0*/  UIMAD UR4, UR4, UR5, URZ ;  /* 0x00000005040472a4 */ /* 0x000fc8000f8e023f */
[----:B------:R-:W-:-:S04]  /*170b0*/  UISETP.LT.AND UP0, UPT, UR8, UR4, UPT ;  /* 0x000000040800728c */ /* 0x000fc8000bf01270 */
[----:B------:R-:W-:-:S12]  /*170c0*/  USEL UR8, UR8, UR4, !UP0 ;  /* 0x0000000408087287 */ /* 0x000fd8000c000000 */
.L_x_3975:
[----:B------:R-:W-:Y:S01]  /*170d0*/  UIMAD.WIDE UR4, UR8, 0x66666667, URZ ;  /* 0x66666667080478a5 */ /* 0x000fe2000f8e023f */
[----:B------:R-:W-:Y:S03]  /*170e0*/  BSSY B7, `(.L_x_3978) ;  /* 0x0000414000077945 */ /* 0x000fe60003800000 */
[----:B------:R-:W-:-:S04]  /*170f0*/  USHF.R.U32.HI UR4, URZ, 0x1f, UR5 ;  /* 0x0000001f3f047899 */ /* 0x000fc80008011605 */
[----:B------:R-:W-:-:S04]  /*17100*/  ULEA.HI.SX32 UR4, UR5, UR4, 0x1a ;  /* 0x0000000405047291 */ /* 0x000fc8000f8fd23f */
        /* <DEDUP_REMOVED lines=23> */
.L_x_3979:
        /* <DEDUP_REMOVED lines=20> */
.L_x_3982:
[----:B------:R-:W-:Y:S05]  /*173c0*/  BSYNC B6 ;  /* 0x0000000000067941 */ /* 0x000fea0003800000 */
.L_x_3981:
[----:B------:R-:W-:Y:S01]  /*173d0*/  VIADD R0, R18, 0xf200 ;  /* 0x0000f20012007836 */ /* 0x000fe20000000000 */
[----:B------:R-:W-:Y:S01]  /*173e0*/  LOP3.LUT R16, R16, 0xfffffffe, RZ, 0xc0, !PT ;  /* 0xfffffffe10107812 */ /* 0x000fe200078ec0ff */
[----:B------:R-:W-:Y:S03]  /*173f0*/  BSSY B6, `(.L_x_3983) ;  /* 0x0000014000067945 */ /* 0x000fe60003800000 */
[----:B------:R-:W-:-:S13]  /*17400*/  LOP3.LUT P0, RZ, R0, 0x1bf, RZ, 0xc0, !PT ;  /* 0x000001bf00ff7812 */ /* 0x000fda000780c0ff */
[----:B------:R-:W-:Y:S01]  /*17410*/  @P0 LOP3.LUT R16, R16, 0x1, RZ, 0xfc, !PT ;  /* 0x0000000110100812 */ /* 0x000fe200078efcff */
[----:B------:R-:W-:Y:S06]  /*17420*/  @!P0 BRA `(.L_x_3984) ;  /* 0x0000000000408947 */ /* 0x000fec0003800000 */
        /* <DEDUP_REMOVED lines=16> */
.L_x_3984:
[----:B------:R-:W-:Y:S05]  /*17530*/  BSYNC B6 ;  /* 0x0000000000067941 */ /* 0x000fea0003800000 */
.L_x_3983:
        /* <DEDUP_REMOVED lines=20> */
.L_x_3986:
[----:B------:R-:W-:Y:S05]  /*17680*/  BSYNC B6 ;  /* 0x0000000000067941 */ /* 0x000fea0003800000 */
.L_x_3985:
        /* <DEDUP_REMOVED lines=19> */
.L_x_3988:
[----:B------:R-:W-:Y:S05]  /*177c0*/  BSYNC B6 ;  /* 0x0000000000067941 */ /* 0x000fea0003800000 */
.L_x_3987:
        /* <DEDUP_REMOVED lines=10> */
[----:B------:R-:W-:Y:S01]  /*17870*/  UMOV UR4, 0xffffffff ;  /* 0xffffffff00047882 */ /* 0x000fe20000000000 */
[----:B------:R-:W-:Y:S01]  /*17880*/  LOP3.LUT R16, R16, 0xfffffffe, RZ, 0xc0, !PT ;  /* 0xfffffffe10107812 */ /* 0x000fe200078ec0ff */
[----:B------:R-:W1:Y:S01]  /*17890*/  S2R R0, SR_TID.X ;  /* 0x0000000000007919 */ /* 0x000e620000002100 */
[----:B0-----:R-:W0:Y:S02]  /*178a0*/  LDC.64 R2, c[0x0][0x418] ;  /* 0x00010600ff027b82 */ /* 0x001e240000000a00 */
[----:B0-----:R-:W-:Y:S02]  /*178b0*/  ISETP.NE.U32.AND P0, PT, R2, RZ, PT ;  /* 0x000000ff0200720c */ /* 0x001fe40003f05070 */
[----:B-1----:R-:W-:Y:S02]  /*178c0*/  SHF.R.U32.HI R0, RZ, 0x5, R0 ;  /* 0x00000005ff007819 */ /* 0x002fe40000011600 */
[----:B------:R-:W-:-:S02]  /*178d0*/  ISETP.NE.AND.EX P1, PT, R3, RZ, PT, P0 ;  /* 0x000000ff0300720c */ /* 0x000fc40003f25300 */
[----:B------:R-:W-:-:S11]  /*178e0*/  LOP3.LUT R0, R0, 0x3, RZ, 0xc0, !PT ;  /* 0x0000000300007812 */ /* 0x000fd600078ec0ff */
[----:B------:R-:W-:Y:S02]  /*178f0*/  @P1 LOP3.LUT R16, R16, 0x1, RZ, 0xfc, !PT ;  /* 0x0000000110101812 */ /* 0x000fe400078efcff */
[----:B--2---:R-:W-:Y:S01]  /*17900*/  SHF.R.S32.HI R9, RZ, 0x1f, R8 ;  /* 0x0000001fff097819 */ /* 0x004fe20000011408 */
[----:B------:R0:W-:Y:S01]  /*17910*/  STL [R1+0x10], R8 ;  /* 0x0000100801007387 */ /* 0x0001e20000100800 */
[----:B------:R-:W-:-:S03]  /*17920*/  SEL R17, R8, RZ, !P1 ;  /* 0x000000ff08117207 */ /* 0x000fc60004800000 */
[----:B------:R0:W-:Y:S01]  /*17930*/  STL [R1+0x14], R9 ;  /* 0x0000140901007387 */ /* 0x0001e20000100800 */
[----:B------:R-:W-:Y:S05]  /*17940*/  BRA.DIV UR4, `(.L_x_3989) ;  /* 0x00000042047c7947 */ /* 0x000fea000b800000 */
[----:B------:R1:W2:Y:S02]  /*17950*/  SHFL.IDX PT, R14, R0, RZ, 0x1f ;  /* 0x00001fff000e7589 */ /* 0x0002a400000e0000 */
.L_x_4059:
[----:B--2---:R-:W-:Y:S02]  /*17960*/  ISETP.NE.AND P0, PT, R14, RZ, PT ;  /* 0x000000ff0e00720c */ /* 0x004fe40003f05270 */
[----:B------:R-:W-:Y:S02]  /*17970*/  PLOP3.LUT P2, PT, PT, PT, PT, 0x8, 0x0 ;  /* 0x000000000000781c */ /* 0x000fe40003f4e170 */
[----:B------:R-:W-:-:S11]  /*17980*/  LOP3.LUT R16, R16, 0xfffffffd, RZ, 0xc0, !PT ;  /* 0xfffffffd10107812 */ /* 0x000fd600078ec0ff */
[----:B------:R-:W-:Y:S01]  /*17990*/  @P2 LOP3.LUT R16, R16, 0x2, RZ, 0xfc, !PT ;  /* 0x0000000210102812 */ /* 0x000fe200078efcff */
[----:B------:R-:W-:Y:S06]  /*179a0*/  @P0 BRA `(.L_x_3990) ;  /* 0x0000000400c00947 */ /* 0x000fec0003800000 */
[----:B------:R-:W-:-:S06]  /*179b0*/  UIADD3 UR4, UR41, -0x1, URZ ;  /* 0xffffffff29047890 */ /* 0x000fcc000fffe03f */
[----:B-1----:R-:W-:Y:S01]  /*179c0*/  IMAD.U32 R0, RZ, RZ, UR4 ;  /* 0x00000004ff007e24 */ /* 0x002fe2000f8e00ff */
[----:B------:R-:W-:-:S03]  /*179d0*/  UMOV UR4, 0xffffffff ;  /* 0xffffffff00047882 */ /* 0x000fc60000000000 */
[----:B------:R-:W-:Y:S05]  /*179e0*/  BRA.DIV UR4, `(.L_x_3991) ;  /* 0x0000004204747947 */ /* 0x000fea000b800000 */
[----:B------:R-:W-:-:S13]  /*179f0*/  ELECT P6, URZ, PT ;  /* 0x00000000003f782f */ /* 0x000fda00038c0000 */
.L_x_4062:
        /* <DEDUP_REMOVED lines=20> */
.L_x_3992:
[----:B-1----:R-:W2:Y:S04]  /*17b40*/  LDL R3, [R1+0x8] ;  /* 0x0000080001037983 */ /* 0x002ea80000100800 */
[----:B------:R-:W3:Y:S01]  /*17b50*/  LDL R2, [R1+0xc] ;  /* 0x00000c0001027983 */ /* 0x000ee20000100800 */
[----:B0-----:R-:W0:Y:S02]  /*17b60*/  S2R R8, SR_TID.X ;  /* 0x0000000000087919 */ /* 0x001e240000002100 */
[----:B0-----:R-:W-:-:S04]  /*17b70*/  LOP3.LUT R8, R8, 0x7f, RZ, 0xc0, !PT ;  /* 0x0000007f08087812 */ /* 0x001fc800078ec0ff */
[----:B------:R-:W-:Y:S01]  /*17b80*/  ISETP.NE.AND P0, PT, R8, RZ, PT ;  /* 0x000000ff0800720c */ /* 0x000fe20003f05270 */
[----:B--2---:R-:W-:Y:S01]  /*17b90*/  IMAD R4, R3, 0x8, R18 ;  /* 0x0000000803047824 */ /* 0x004fe200078e0212 */
[----:B---3--:R-:W-:-:S04]  /*17ba0*/  SHF.L.U32 R3, R2, 0x1f, RZ ;  /* 0x0000001f02037819 */ /* 0x008fc800000006ff */
[----:B------:R-:W0:Y:S02]  /*17bb0*/  SYNCS.PHASECHK.TRANS64.TRYWAIT P1, [R4+URZ+0x33480], R3 ;  /* 0x03348003040075a7 */ /* 0x000e24000802017f */
[----:B0-----:R-:W-:Y:S05]  /*17bc0*/  @!P1 BRA `(.L_x_3993) ;  /* 0x00000040001c9947 */ /* 0x001fea0003800000 */
.L_x_4063:
        /* <DEDUP_REMOVED lines=8> */
.L_x_3994:
[----:B------:R-:W2:Y:S01]  /*17c50*/  LDL R2, [R1+0x8] ;  /* 0x0000080001027983 */ /* 0x000ea20000100800 */
[----:B------:R-:W-:Y:S01]  /*17c60*/  R2UR UR33, R4 ;  /* 0x00000000042172ca */ /* 0x000fe200000e0000 */
[----:B------:R-:W-:Y:S01]  /*17c70*/  IMAD R0, R0, 0xa0, RZ ;  /* 0x000000a000007824 */ /* 0x000fe200078e02ff */
        /* <DEDUP_REMOVED lines=13> */
[----:B------:R-:W-:Y:S01]  /*17d50*/  UMOV UR13, UR37 ;  /* 0x00000025000d7c82 */ /* 0x000fe20008000000 */
        /* <DEDUP_REMOVED lines=14> */
.L_x_4064:
        /* <DEDUP_REMOVED lines=8> */
.L_x_3996:
        /* <DEDUP_REMOVED lines=8> */
[----:B------:R-:W-:Y:S01]  /*17f40*/  UMOV UR26, URZ ;  /* 0x0000003f001a7c82 */ /* 0x000fe20008000000 */
[----:B------:R-:W-:Y:S01]  /*17f50*/  UMOV UR28, UR36 ;  /* 0x00000024001c7c82 */ /* 0x000fe20008000000 */
[----:B------:R-:W-:Y:S01]  /*17f60*/  UMOV UR18, 0x40 ;  /* 0x0000004000127882 */ /* 0x000fe20000000000 */
[----:B------:R-:W-:Y:S01]  /*17f70*/  UMOV UR20, UR36 ;  /* 0x0000002400147c82 */ /* 0x000fe20008000000 */
[----:B------:R-:W-:Y:S01]  /*17f80*/  UMOV UR10, 0x80 ;  /* 0x00000080000a7882 */ /* 0x000fe20000000000 */
[----:B------:R-:W-:Y:S01]  /*17f90*/  UIADD3 UR24, UR8, 0x24200, URZ ;  /* 0x0002420008187890 */ /* 0x000fe2000fffe03f */
[----:B------:R-:W-:Y:S01]  /*17fa0*/  PLOP3.LUT P0, PT, PT, PT, PT, 0x80, 0x0 ;  /* 0x000000000000781c */ /* 0x000fe20003f0f070 */
[----:B------:R-:W-:Y:S01]  /*17fb0*/  UIADD3 UR25, UR25, 0x33430, URZ ;  /* 0x0003343019197890 */ /* 0x000fe2000fffe03f */
[----:B------:R-:W-:Y:S01]  /*17fc0*/  LOP3.LUT R16, R16, 0xfffffffd, RZ, 0xc0, !PT ;  /* 0xfffffffd10107812 */ /* 0x000fe200078ec0ff */
[----:B------:R-:W-:-:S02]  /*17fd0*/  UIADD3 UR16, UR8, 0x26a00, URZ ;  /* 0x00026a0008107890 */ /* 0x000fc4000fffe03f */
[----:B------:R-:W-:Y:S01]  /*17fe0*/  UIADD3 UR8, UR8, 0x29200, URZ ;  /* 0x0002920008087890 */ /* 0x000fe2000fffe03f */
[----:B------:R-:W-:Y:S01]  /*17ff0*/  UMOV UR19, UR27 ;  /* 0x0000001b00137c82 */ /* 0x000fe20008000000 */
[----:B------:R-:W-:Y:S01]  /*18000*/  UMOV UR21, UR29 ;  /* 0x0000001d00157c82 */ /* 0x000fe20008000000 */
[----:B------:R-:W-:Y:S01]  /*18010*/  UMOV UR17, UR25 ;  /* 0x0000001900117c82 */ /* 0x000fe20008000000 */
[----:B------:R-:W-:Y:S01]  /*18020*/  UMOV UR12, UR36 ;  /* 0x00000024000c7c82 */ /* 0x000fe20008000000 */
[----:B------:R-:W-:Y:S01]  /*18030*/  UMOV UR11, UR27 ;  /* 0x0000001b000b7c82 */ /* 0x000fe20008000000 */
[----:B------:R-:W-:Y:S01]  /*18040*/  UMOV UR13, UR29 ;  /* 0x0000001d000d7c82 */ /* 0x000fe20008000000 */
[----:B------:R2:W-:Y:S01]  /*18050*/  UTMALDG.4D [UR24], [UR4], desc[UR6] ;  /* 0x00000618040075b4 */ /* 0x0005e20008019000 */
[----:B------:R-:W-:Y:S01]  /*18060*/  UMOV UR9, UR25 ;  /* 0x0000001900097c82 */ /* 0x000fe20008000000 */
[----:B------:R-:W-:Y:S01]  /*18070*/  @P0 LOP3.LUT R16, R16, 0x2, RZ, 0xfc, !PT ;  /* 0x0000000210100812 */ /* 0x000fe200078efcff */
[----:B------:R2:W-:Y:S01]  /*18080*/  UTMALDG.4D [UR16], [UR4], desc[UR6] ;  /* 0x00000610040075b4 */ /* 0x0005e20008019000 */
[----:B------:R2:W-:Y:S02]  /*18090*/  UTMALDG.4D [UR8], [UR4], desc[UR6] ;  /* 0x00000608040075b4 */ /* 0x0005e40008019000 */
[----:B--2---:R-:W-:-:S03]  /*180a0*/  NOP ;  /* 0x0000000000007918 */ /* 0x004fc60000000000 */
.L_x_3990:
[----:B-1----:R-:W-:Y:S01]  /*180b0*/  VIADD R0, R18, 0x1e200 ;  /* 0x0001e20012007836 */ /* 0x002fe20000000000 */
[----:B------:R-:W-:Y:S05]  /*180c0*/  WARPSYNC.ALL ;  /* 0x0000000000007948 */ /* 0x000fea0003800000 */
[----:B------:R-:W-:Y:S01]  /*180d0*/  BAR.SYNC.DEFER_BLOCKING 0x8, 0x180 ;  /* 0x0206000000007b1d */ /* 0x000fe20000010000 */
[----:B------:R-:W-:-:S05]  /*180e0*/  LOP3.LUT P0, RZ, R0, 0x1bf, RZ, 0xc0, !PT ;  /* 0x000001bf00ff7812 */ /* 0x000fca000780c0ff */
[----:B------:R-:W-:Y:S08]  /*180f0*/  BSSY B6, `(.L_x_3997) ;  /* 0x0000012000067945 */ /* 0x000ff00003800000 */
[----:B------:R-:W-:Y:S05]  /*18100*/  @!P0 BRA `(.L_x_3998) ;  /* 0x0000000000408947 */ /* 0x000fea0003800000 */
[----:B------:R-:W-:Y:S01]  /*18110*/  MOV R2, 0x0 ;  /* 0x0000000000027802 */ /* 0x000fe20000000f00 */
[----:B------:R-:W-:Y:S01]  /*18120*/  ULDC.64 UR6, c[0x4][0x198] ;  /* 0x0100660000067ab9 */ /* 0x000fe20000000a00 */
[----:B------:R-:W-:Y:S01]  /*18130*/  ULDC.64 UR8, c[0x4][0x1a0] ;  /* 0x0100680000087ab9 */ /* 0x000fe20000000a00 */
[----:B------:R-:W-:Y:S01]  /*18140*/  ULDC.64 UR4, c[0x4][0xd0] ;  /* 0x0100340000047ab9 */ /* 0x000fe20000000a00 */
[----:B0-----:R-:W-:Y:S02]  /*18150*/  IMAD.U32 R4, RZ, RZ, UR6 ;  /* 0x00000006ff047e24 */ /* 0x001fe4000f8e00ff */
        /* <DEDUP_REMOVED lines=11> */
.L_x_3998:
[----:B------:R-:W-:Y:S05]  /*18210*/  BSYNC B6 ;  /* 0x0000000000067941 */ /* 0x000fea0003800000 */
.L_x_3997:
[----:B------:R-:W1:Y:S01]  /*18220*/  S2R R2, SR_TID.X ;  /* 0x0000000000027919 */ /* 0x000e620000002100 */
[----:B------:R-:W2:Y:S01]  /*18230*/  LDC R7, c[0x0][0x448] ;  /* 0x00011200ff077b82 */ /* 0x000ea20000000800 */
[----:B------:R-:W-:Y:S01]  /*18240*/  USHF.R.S32.HI UR4, URZ, 0x1f, UR36 ;  /* 0x0000001f3f047899 */ /* 0x000fe20008011424 */
[----:B------:R-:W-:Y:S01]  /*18250*/  ULDC.64 UR8, c[0x0][0x2d8] ;  /* 0x0000b60000087ab9 */ /* 0x000fe20000000a00 */
[----:B0-----:R-:W0:Y:S02]  /*18260*/  S2R R8, SR_TID.X ;  /* 0x0000000000087919 */ /* 0x001e240000002100 */
[----:B------:R-:W-:Y:S02]  /*18270*/  UIMAD UR6, UR4, UR8, URZ ;  /* 0x00000008040672a4 */ /* 0x000fe4000f8e023f */
[----:B------:R-:W-:Y:S01]  /*18280*/  UIMAD.WIDE.U32 UR4, UR36, UR8, URZ ;  /* 0x00000008240472a5 */ /* 0x000fe2000f8e003f */
[----:B------:R-:W3:Y:S01]  /*18290*/  S2R R10, SR_TID.X ;  /* 0x00000000000a7919 */ /* 0x000ee20000002100 */
[----:B------:R-:W-:-:S02]  /*182a0*/  UIMAD UR6, UR36, UR9, UR6 ;  /* 0x00000009240672a4 */ /* 0x000fc4000f8e0206 */
[----:B------:R-:W-:Y:S02]  /*182b0*/  USHF.R.S32.HI UR7, URZ, 0x1f, UR44 ;  /* 0x0000001f3f077899 */ /* 0x000fe4000801142c */
[----:B------:R-:W-:Y:S01]  /*182c0*/  UIADD3 UR5, UR5, UR6, URZ ;  /* 0x0000000605057290 */ /* 0x000fe2000fffe03f */
[----:B------:R-:W-:-:S03]  /*182d0*/  ULDC.64 UR8, c[0x0][0x2e0] ;  /* 0x0000b80000087ab9 */ /* 0x000fc60000000a00 */
[----:B------:R-:W-:Y:S02]  /*182e0*/  UIMAD.WIDE.U32 UR4, UR44, UR8, UR4 ;  /* 0x000000082c0472a5 */ /* 0x000fe4000f8e0004 */
[----:B------:R-:W-:-:S04]  /*182f0*/  UIMAD UR6, UR7, UR8, URZ ;  /* 0x00000008070672a4 */ /* 0x000fc8000f8e023f */
[----:B------:R-:W-:Y:S01]  /*18300*/  UIMAD UR6, UR44, UR9, UR6 ;  /* 0x000000092c0672a4 */ /* 0x000fe2000f8e0206 */
[----:B--2---:R-:W-:Y:S01]  /*18310*/  ISETP.NE.AND P0, PT, R7, 0x1, PT ;  /* 0x000000010700780c */ /* 0x004fe20003f05270 */
[----:B------:R-:W-:Y:S02]  /*18320*/  IMAD.U32 R4, RZ, RZ, UR4 ;  /* 0x00000004ff047e24 */ /* 0x000fe4000f8e00ff */
[----:B------:R-:W-:Y:S02]  /*18330*/  UIADD3 UR6, UR5, UR6, URZ ;  /* 0x0000000605067290 */ /* 0x000fe4000fffe03f */
[----:B------:R-:W-:Y:S01]  /*18340*/  IMAD.U32 R5, RZ, RZ, UR5 ;  /* 0x00000005ff057e24 */ /* 0x000fe2000f8e00ff */
[----:B------:R-:W-:Y:S01]  /*18350*/  ULDC.64 UR4, c[0x0][0x2d0] ;  /* 0x0000b40000047ab9 */ /* 0x000fe20000000a00 */
[C---:B-1----:R-:W-:Y:S01]  /*18360*/  LOP3.LUT R0, R2.reuse, 0x7f, RZ, 0xc0, !PT ;  /* 0x0000007f02007812 */ /* 0x042fe200078ec0ff */
[----:B------:R-:W-:-:S03]  /*18370*/  IMAD.SHL.U32 R2, R2, 0x20, RZ ;  /* 0x0000002002027824 */ /* 0x000fc600078e00ff */
[----:B------:R-:W-:Y:S01]  /*18380*/  SHF.R.U32.HI R0, RZ, 0x2, R0 ;  /* 0x00000002ff007819 */ /* 0x000fe20000011600 */
[----:B0-----:R-:W-:Y:S01]  /*18390*/  IMAD.SHL.U32 R8, R8, 0x10, RZ ;  /* 0x0000001008087824 */ /* 0x001fe200078e00ff */
[----:B------:R-:W0:Y:S02]  /*183a0*/  @P0 LDC R3, c[0x0][0x44c] ;  /* 0x00011300ff030b82 */ /* 0x000e240000000800 */
[----:B------:R-:W-:Y:S01]  /*183b0*/  LOP3.LUT R2, R0, 0x60, R2, 0xf8, !PT ;  /* 0x0000006000027812 */ /* 0x000fe200078ef802 */
[----:B---3--:R-:W-:Y:S01]  /*183c0*/  IMAD.SHL.U32 R9, R10, 0x10, RZ ;  /* 0x000000100a097824 */ /* 0x008fe200078e00ff */
[----:B------:R-:W-:-:S03]  /*183d0*/  LOP3.LUT R8, R8, 0x30, RZ, 0xc0, !PT ;  /* 0x0000003008087812 */ /* 0x000fc600078ec0ff */
[----:B------:R-:W-:Y:S01]  /*183e0*/  VIADD R2, R2, UR42 ;  /* 0x0000002a02027c36 */ /* 0x000fe20008000000 */
[----:B------:R-:W1:Y:S01]  /*183f0*/  @P0 LDC R0, c[0x0][0x450] ;  /* 0x00011400ff000b82 */ /* 0x000e620000000800 */
[C---:B------:R-:W-:Y:S02]  /*18400*/  LOP3.LUT R11, R8.reuse, 0x40, RZ, 0xfc, !PT ;  /* 0x00000040080b7812 */ /* 0x040fe400078efcff */
[----:B------:R-:W-:Y:S01]  /*18410*/  IMAD.MOV.U32 R6, RZ, RZ, R2 ;  /* 0x000000ffff067224 */ /* 0x000fe200078e0002 */
[----:B------:R-:W-:Y:S02]  /*18420*/  LOP3.LUT R8, R8, 0x80, RZ, 0xfc, !PT ;  /* 0x0000008008087812 */ /* 0x000fe400078efcff */
[----:B------:R-:W-:Y:S01]  /*18430*/  LOP3.LUT R9, R9, 0x30, RZ, 0xc0, !PT ;  /* 0x0000003009097812 */ /* 0x000fe200078ec0ff */
[----:B0-----:R-:W-:-:S05]  /*18440*/  @P0 IMAD.HI.U32 R3, R2, R3, RZ ;  /* 0x0000000302030227 */ /* 0x001fca00078e00ff */
[----:B-1----:R-:W-:Y:S01]  /*18450*/  @P0 SHF.R.U32.HI R6, RZ, R0, R3 ;  /* 0x00000000ff060219 */ /* 0x002fe20000011603 */
[----:B------:R-:W-:Y:S01]  /*18460*/  IMAD.U32 R3, RZ, RZ, UR6 ;  /* 0x00000006ff037e24 */ /* 0x000fe2000f8e00ff */
[----:B------:R-:W-:-:S03]  /*18470*/  ULDC.64 UR6, c[0x0][0x280] ;  /* 0x0000a00000067ab9 */ /* 0x000fc60000000a00 */
[----:B------:R-:W-:-:S04]  /*18480*/  IMAD.MOV R0, RZ, RZ, -R6 ;  /* 0x000000ffff007224 */ /* 0x000fc800078e0a06 */
[----:B------:R-:W-:Y:S02]  /*18490*/  IMAD R0, R7, R0, R2 ;  /* 0x0000000007007224 */ /* 0x000fe400078e0202 */
[----:B------:R-:W-:Y:S01]  /*184a0*/  IMAD.MOV.U32 R2, RZ, RZ, R4 ;  /* 0x000000ffff027224 */ /* 0x000fe200078e0004 */
[----:B------:R-:W-:-:S03]  /*184b0*/  SHF.R.S32.HI R4, RZ, 0x1f, R6 ;  /* 0x0000001fff047819 */ /* 0x000fc60000011406 */
[----:B------:R-:W-:-:S04]  /*184c0*/  IMAD.WIDE.U32 R2, R6, UR4, R2 ;  /* 0x0000000406027c25 */ /* 0x000fc8000f8e0002 */
        /* <DEDUP_REMOVED lines=21> */
[----:B------:R-:W-:Y:S02]  /*18620*/  VIADD R0, R10, UR42 ;  /* 0x0000002a0a007c36 */ /* 0x000fe40008000000 */
        /* <DEDUP_REMOVED lines=32> */
.L_x_4073:
        /* <DEDUP_REMOVED lines=12> */
.L_x_4001:
[----:B------:R-:W-:Y:S05]  /*188f0*/  BSYNC B0 ;  /* 0x0000000000007941 */ /* 0x000fea0003800000 */
.L_x_4000:
[----:B------:R-:W-:Y:S01]  /*18900*/  NOP ;  /* 0x0000000000007918 */ /* 0x000fe20000000000 */
[----:B------:R-:W-:-:S13]  /*18910*/  PLOP3.LUT P0, PT, PT, PT, PT, 0x80, 0x0 ;  /* 0x000000000000781c */ /* 0x000fda0003f0f070 */
.L_x_4002:
        /* <DEDUP_REMOVED lines=18> */
.L_x_4074:
[----:B------:R-:W-:Y:S05]  /*18a40*/  BSYNC B0 ;  /* 0x0000000000007941 */ /* 0x000fea0003800000 */
.L_x_4003:
[----:B------:R-:W-:-:S04]  /*18a50*/  UIADD3 UR4, UR41, -0x2, URZ ;  /* 0xfffffffe29047890 */ /* 0x000fc8000fffe03f */
[----:B------:R-:W-:-:S06]  /*18a60*/  UISETP.GE.AND UP0, UPT, UR4, UR40, UPT ;  /* 0x000000280400728c */ /* 0x000fcc000bf06270 */
[----:B------:R-:W-:-:S13]  /*18a70*/  PLOP3.LUT P0, PT, PT, PT, UP0, 0x80, 0x0 ;  /* 0x000000000000781c */ /* 0x000fda0003f0f008 */
[----:B------:R-:W-:Y:S05]  /*18a80*/  @!P0 BRA `(.L_x_4005) ;  /* 0x00000018000c8947 */ /* 0x000fea0003800000 */
[----:B-1----:R1:W5:Y:S04]  /*18a90*/  LDL.LU R0, [R1+0x8] ;  /* 0x0000080001007983 */ /* 0x0023680000300800 */
[----:B0-----:R1:W5:Y:S01]  /*18aa0*/  LDL.LU R8, [R1+0xc] ;  /* 0x00000c0001087983 */ /* 0x0013620000300800 */
[----:B------:R-:W-:-:S07]  /*18ab0*/  IMAD.U32 R2, RZ, RZ, UR4 ;  /* 0x00000004ff027e24 */ /* 0x000fce000f8e00ff */
.L_x_4029:
[----:B-----5:R-:W-:Y:S01]  /*18ac0*/  VIADD R4, R0, 0x1 ;  /* 0x0000000100047836 */ /* 0x020fe20000000000 */
[----:B------:R-:W-:Y:S01]  /*18ad0*/  LOP3.LUT P1, RZ, R16, 0x2, RZ, 0xc0, !PT ;  /* 0x0000000210ff7812 */ /* 0x000fe2000782c0ff */
        /* <DEDUP_REMOVED lines=8> */
[----:B------:R-:W-:Y:S05]  /*18b60*/  @!P1 BRA `(.L_x_4007) ;  /* 0x0000000800809947 */ /* 0x000fea0003800000 */
[----:B------:R-:W-:Y:S01]  /*18b70*/  LOP3.LUT P1, RZ, R16, 0x1, RZ, 0xc0, !PT ;  /* 0x0000000110ff7812 */ /* 0x000fe2000782c0ff */
[----:B------:R-:W-:-:S12]  /*18b80*/  IMAD.MOV.U32 R3, RZ, RZ, R2 ;  /* 0x000000ffff037224 */ /* 0x000fd800078e0002 */
        /* <DEDUP_REMOVED lines=21> */
.L_x_4008:
        /* <DEDUP_REMOVED lines=8> */
.L_x_4075:
[----:B------:R-:W-:Y:S05]  /*18d60*/  BSYNC B1 ;  /* 0x0000000000017941 */ /* 0x000fea0003800000 */
.L_x_4009:
        /* <DEDUP_REMOVED lines=9> */
.L_x_4012:
[----:B------:R-:W-:Y:S05]  /*18e00*/  BSYNC B1 ;  /* 0x0000000000017941 */ /* 0x000fea0003800000 */
.L_x_4011:
[----:B------:R-:W3:Y:S01]  /*18e10*/  LDL R4, [R1+0x8] ;  /* 0x0000080001047983 */ /* 0x000ee20000100800 */
[----:B------:R-:W-:Y:S01]  /*18e20*/  IMAD.MOV.U32 R14, RZ, RZ, RZ ;  /* 0x000000ffff0e7224 */ /* 0x000fe200078e00ff */
[----:B------:R-:W-:Y:S01]  /*18e30*/  UIADD3 UR4, UP0, UR46, 0x470, URZ ;  /* 0x000004702e047890 */ /* 0x000fe2000ff1e03f */
[----:B------:R-:W-:Y:S01]  /*18e40*/  IMAD R7, R3, 0xa0, RZ ;  /* 0x000000a003077824 */ /* 0x000fe200078e02ff */
[----:B------:R-:W-:Y:S01]  /*18e50*/  PLOP3.LUT P0, PT, PT, PT, PT, 0x80, 0x0 ;  /* 0x000000000000781c */ /* 0x000fe20003f0f070 */
[----:B------:R-:W-:Y:S01]  /*18e60*/  VIADD R3, R6, 0x33470 ;  /* 0x0003347006037836 */ /* 0x000fe20000000000 */
[----:B------:R-:W-:Y:S01]  /*18e70*/  R2UR UR10, R14 ;  /* 0x000000000e0a72ca */ /* 0x000fe200000e0000 */
[----:B------:R-:W-:Y:S01]  /*18e80*/  UIADD3.X UR5, URZ, UR47, URZ, UP0, !UPT ;  /* 0x0000002f3f057290 */ /* 0x000fe200087fe43f */
[----:B------:R-:W-:Y:S01]  /*18e90*/  UMOV UR6, 0x0 ;  /* 0x0000000000067882 */ /* 0x000fe20000000000 */
[----:B------:R-:W-:Y:S01]  /*18ea0*/  UMOV UR7, 0x14f00000 ;  /* 0x14f0000000077882 */ /* 0x000fe20000000000 */
[----:B---3--:R-:W-:-:S04]  /*18eb0*/  IMAD R4, R4, 0x7800, R18 ;  /* 0x0000780004047824 */ /* 0x008fc800078e0212 */
[----:B0-----:R-:W-:-:S07]  /*18ec0*/  VIADD R9, R4, 0xf200 ;  /* 0x0000f20004097836 */ /* 0x001fce0000000000 */
.L_x_4013:
        /* <DEDUP_REMOVED lines=16> */
.L_x_4014:
        /* <DEDUP_REMOVED lines=16> */
.L_x_4015:
        /* <DEDUP_REMOVED lines=13> */
.L_x_4076:
[----:B------:R-:W-:Y:S05]  /*191a0*/  BSYNC B1 ;  /* 0x0000000000017941 */ /* 0x000fea0003800000 */
.L_x_4016:
[----:B------:R-:W-:Y:S01]  /*191b0*/  BSSY B1, `(.L_x_4018) ;  /* 0x000000b000017945 */ /* 0x000fe20003800000 */
[----:B------:R-:W-:Y:S02]  /*191c0*/  IMAD.MOV.U32 R10, RZ, RZ, 0x0 ;  /* 0x00000000ff0a7424 */ /* 0x000fe400078e00ff */
[----:B------:R-:W-:Y:S01]  /*191d0*/  IMAD.MOV.U32 R11, RZ, RZ, 0x14f00000 ;  /* 0x14f00000ff0b7424 */ /* 0x000fe200078e00ff */
[----:B------:R-:W-:Y:S06]  /*191e0*/  @P1 BRA `(.L_x_4019) ;  /* 0x00000000001c1947 */ /* 0x000fec0003800000 */
[----:B------:R-:W3:Y:S02]  /*191f0*/  S2R R3, SR_TID.X ;  /* 0x0000000000037919 */ /* 0x000ee40000002100 */
[----:B---3--:R-:W-:Y:S01]  /*19200*/  LOP3.LUT R9, R3, 0x1f, RZ, 0xc0, !PT ;  /* 0x0000001f03097812 */ /* 0x008fe200078ec0ff */
[----:B------:R-:W-:-:S03]  /*19210*/  IMAD.MOV.U32 R3, RZ, RZ, 0x7800 ;  /* 0x00007800ff037424 */ /* 0x000fc600078e00ff */
[----:B------:R-:W-:Y:S01]  /*19220*/  ISETP.NE.AND P0, PT, R9, RZ, PT ;  /* 0x000000ff0900720c */ /* 0x000fe20003f05270 */
[----:B------:R3:W-:-:S12]  /*19230*/  SYNCS.ARRIVE.TRANS64 RZ, [R6+URZ+0x33430], R3 ;  /* 0x0334300306ff79a7 */ /* 0x0007d8000800003f */
[----:B---3--:R-:W-:Y:S05]  /*19240*/  @!P0 BRA `(.L_x_4019) ;  /* 0x0000000000048947 */ /* 0x008fea0003800000 */
[----:B------:R-:W-:Y:S01]  /*19250*/  BPT.TRAP 0x1 ;  /* 0x000000040000795c */ /* 0x000fe20000300000 */
.L_x_4019:
[----:B------:R-:W-:Y:S05]  /*19260*/  BSYNC B1 ;  /* 0x0000000000017941 */ /* 0x000fea0003800000 */
.L_x_4018:
        /* <DEDUP_REMOVED lines=8> */
.L_x_4020:
        /* <DEDUP_REMOVED lines=15> */
.L_x_4021:
        /* <DEDUP_REMOVED lines=15> */
.L_x_4022:
        /* <DEDUP_REMOVED lines=10> */
.L_x_4007:
[----:B------:R-:W-:Y:S05]  /*19570*/  BSYNC B0 ;  /* 0x0000000000007941 */ /* 0x000fea0003800000 */
.L_x_4006:
[----:B------:R-:W-:-:S06]  /*19580*/  UISETP.NE.AND UP0, UPT, UR39, 0x3, UPT ;  /* 0x000000032700788c */ /* 0x000fcc000bf05270 */
[----:B------:R-:W-:-:S13]  /*19590*/  PLOP3.LUT P0, PT, PT, PT, UP0, 0x80, 0x0 ;  /* 0x000000000000781c */ /* 0x000fda0003f0f008 */
[----:B------:R-:W-:Y:S05]  /*195a0*/  @!P0 BRA `(.L_x_4023) ;  /* 0x0000000000048947 */ /* 0x000fea0003800000 */
[----:B------:R-:W-:Y:S01]  /*195b0*/  BPT.TRAP 0x1 ;  /* 0x000000040000795c */ /* 0x000fe20000300000 */
.L_x_4023:
[----:B------:R-:W-:Y:S01]  /*195c0*/  IMAD.U32 R3, RZ, RZ, UR45 ;  /* 0x0000002dff037e24 */ /* 0x000fe2000f8e00ff */
[----:B------:R-:W-:Y:S01]  /*195d0*/  LOP3.LUT R4, R8, 0x1, RZ, 0x3c, !PT ;  /* 0x0000000108047812 */ /* 0x000fe200078e3cff */
[----:B------:R-:W-:Y:S03]  /*195e0*/  BSSY B0, `(.L_x_4024) ;  /* 0x0000006000007945 */ /* 0x000fe60003800000 */
[----:B------:R-:W-:Y:S01]  /*195f0*/  ISETP.NE.AND P0, PT, R3, 0x3, PT ;  /* 0x000000030300780c */ /* 0x000fe20003f05270 */
[----:B------:R-:W-:Y:S01]  /*19600*/  IMAD R3, R0, 0x8, R18 ;  /* 0x0000000800037824 */ /* 0x000fe200078e0212 */
[----:B------:R-:W-:-:S04]  /*19610*/  SHF.L.U32 R4, R4, 0x1f, RZ ;  /* 0x0000001f04047819 */ /* 0x000fc800000006ff */
[----:B------:R-:W2:Y:S02]  /*19620*/  SYNCS.PHASECHK.TRANS64.TRYWAIT P1, [R3+URZ+0x33470], R4 ;  /* 0x03347004030075a7 */ /* 0x000ea4000802017f */
[----:B--2---:R-:W-:Y:S05]  /*19630*/  @!P1 BRA `(.L_x_4025) ;  /* 0x0000002c002c9947 */ /* 0x004fea0003800000 */
.L_x_4077:
[----:B------:R-:W-:Y:S05]  /*19640*/  BSYNC B0 ;  /* 0x0000000000007941 */ /* 0x000fea0003800000 */
.L_x_4024:
[----:B------:R-:W-:Y:S05]  /*19650*/  @!P0 BRA `(.L_x_4026) ;  /* 0x0000000000048947 */ /* 0x000fea0003800000 */
[----:B------:R-:W-:Y:S01]  /*19660*/  BPT.TRAP 0x1 ;  /* 0x000000040000795c */ /* 0x000fe20000300000 */
.L_x_4026:
[----:B--2---:R-:W-:Y:S01]  /*19670*/  SHF.L.U32 R4, R8, 0x1f, RZ ;  /* 0x0000001f08047819 */ /* 0x004fe200000006ff */
[----:B------:R-:W-:-:S03]  /*19680*/  IMAD R0, R0, 0x7800, RZ ;  /* 0x0000780000007824 */ /* 0x000fc600078e02ff */
[----:B------:R-:W2:Y:S02]  /*19690*/  SYNCS.PHASECHK.TRANS64.TRYWAIT P1, [R3+URZ+0x33460], R4 ;  /* 0x03346004030075a7 */ /* 0x000ea4000802017f */
[----:B--2---:R-:W-:Y:S05]  /*196a0*/  @!P1 BRA `(.L_x_4027) ;  /* 0x0000002c00249947 */ /* 0x004fea0003800000 */
.L_x_4078:
[----:B------:R2:W-:Y:S04]  /*196b0*/  STL [R1+0x28], R3 ;  /* 0x0000280301007387 */ /* 0x0005e80000100800 */
[----:B--2---:R-:W2:Y:S04]  /*196c0*/  LDL R3, [R1+0x4] ;  /* 0x0000040001037983 */ /* 0x004ea80000100800 */
[----:B------:R3:W-:Y:S04]  /*196d0*/  STL [R1+0x24], R2 ;  /* 0x0000240201007387 */ /* 0x0007e80000100800 */
[----:B---3--:R-:W3:Y:S01]  /*196e0*/  LDL R2, [R1] ;  /* 0x0000000001027983 */ /* 0x008ee20000100800 */
[----:B------:R-:W-:Y:S05]  /*196f0*/  WARPSYNC.ALL ;  /* 0x0000000000007948 */ /* 0x000fea0003800000 */
[----:B------:R-:W-:-:S02]  /*19700*/  VIADD R14, R0, 0x2800 ;  /* 0x00002800000e7836 */ /* 0x000fc40000000000 */
[C---:B------:R-:W-:Y:S02]  /*19710*/  VIADD R12, R0.reuse, 0x800 ;  /* 0x00000800000c7836 */ /* 0x040fe40000000000 */
[C---:B------:R-:W-:Y:S02]  /*19720*/  VIADD R13, R0.reuse, 0x5000 ;  /* 0x00005000000d7836 */ /* 0x040fe40000000000 */
[C---:B------:R-:W-:Y:S02]  /*19730*/  VIADD R15, R0.reuse, 0x1800 ;  /* 0x00001800000f7836 */ /* 0x040fe40000000000 */
[C---:B------:R-:W-:Y:S02]  /*19740*/  VIADD R21, R0.reuse, 0x2000 ;  /* 0x0000200000157836 */ /* 0x040fe40000000000 */
[C---:B------:R-:W-:Y:S01]  /*19750*/  VIADD R20, R0.reuse, 0x5800 ;  /* 0x0000580000147836 */ /* 0x040fe20000000000 */
[----:B--2---:R-:W-:-:S05]  /*19760*/  LOP3.LUT R4, R0, R3, RZ, 0xfc, !PT ;  /* 0x0000000300047212 */ /* 0x004fca00078efcff */
[----:B------:R-:W-:-:S06]  /*19770*/  IMAD.IADD R4, R18, 0x1, R4 ;  /* 0x0000000112047824 */ /* 0x000fcc00078e0204 */
[----:B------:R-:W2:Y:S02]  /*19780*/  LDSM.16.MT88.4 R4, [R4+0xf200] ;  /* 0x00f200000404783b */ /* 0x000ea40000004200 */
[C-C-:B--2---:R-:W-:Y:S02]  /*19790*/  PRMT R8, R4.reuse, 0x6420, R5.reuse ;  /* 0x0000642004087816 */ /* 0x144fe40000000005 */
[----:B0-----:R-:W-:Y:S02]  /*197a0*/  PRMT R9, R4, 0x7531, R5 ;  /* 0x0000753104097816 */ /* 0x001fe40000000005 */
[----:B---3--:R-:W-:Y:S02]  /*197b0*/  LOP3.LUT R4, R0, R2, RZ, 0xfc, !PT ;  /* 0x0000000200047212 */ /* 0x008fe400078efcff */
        /* <DEDUP_REMOVED lines=15> */
[----:B0-----:R-:W-:Y:S01]  /*198b0*/  LOP3.LUT R4, R13, R3, RZ, 0xfc, !PT ;  /* 0x000000030d047212 */ /* 0x001fe200078efcff */
[----:B------:R-:W-:-:S04]  /*198c0*/  VIADD R13, R0, 0x1000 ;  /* 0x00001000000d7836 */ /* 0x000fc80000000000 */
        /* <DEDUP_REMOVED lines=10> */
[----:B0-----:R-:W-:Y:S02]  /*19970*/  IMAD.IADD R4, R18, 0x1, R12 ;  /* 0x0000000112047824 */ /* 0x001fe400078e020c */
[----:B------:R-:W-:-:S04]  /*19980*/  VIADD R12, R0, 0x3000 ;  /* 0x00003000000c7836 */ /* 0x000fc80000000000 */
        /* <DEDUP_REMOVED lines=35> */
[----:B0-----:R-:W-:Y:S02]  /*19bc0*/  IMAD.IADD R4, R18, 0x1, R13 ;  /* 0x0000000112047824 */ /* 0x001fe400078e020d */
[----:B------:R-:W-:-:S04]  /*19bd0*/  VIADD R13, R0, 0x4800 ;  /* 0x00004800000d7836 */ /* 0x000fc80000000000 */
[----:B------:R-:W0:Y:S02]  /*19be0*/  LDSM.16.MT88.4 R4, [R4+0xf200] ;  /* 0x00f200000404783b */ /* 0x000e240000004200 */
[C-C-:B0-----:R-:W-:Y:S02]  /*19bf0*/  PRMT R8, R4.reuse, 0x6420, R5.reuse ;  /* 0x0000642004087816 */ /* 0x141fe40000000005 */
[----:B------:R-:W-:Y:S02]  /*19c00*/  PRMT R9, R4, 0x7531, R5 ;  /* 0x0000753104097816 */ /* 0x000fe40000000005 */
[C-C-:B------:R-:W-:Y:S02]  /*19c10*/  PRMT R10, R6.reuse, 0x6420, R7.reuse ;  /* 0x00006420060a7816 */ /* 0x140fe40000000007 */
[----:B------:R-:W-:-:S05]  /*19c20*/  PRMT R11, R6, 0x7531, R7 ;  /* 0x00007531060b7816 */ /* 0x000fca0000000007 */
[----:B------:R0:W-:Y:S02]  /*19c30*/  STSM.16.M88.4 [R12], R8 ;  /* 0x000000080c007844 */ /* 0x0001e40000000200 */
[C---:B0-----:R-:W-:Y:S02]  /*19c40*/  VIADD R10, R0.reuse, 0x3800 ;  /* 0x00003800000a7836 */ /* 0x041fe40000000000 */
[----:B------:R-:W-:-:S03]  /*19c50*/  VIADD R12, R0, 0x4000 ;  /* 0x00004000000c7836 */ /* 0x000fc60000000000 */
        /* <DEDUP_REMOVED lines=35> */
[C---:B------:R-:W-:Y:S02]  /*19e90*/  VIADD R12, R0.reuse, 0x6800 ;  /* 0x00006800000c7836 */ /* 0x040fe40000000000 */
[----:B------:R-:W-:Y:S02]  /*19ea0*/  VIADD R0, R0, 0x7000 ;  /* 0x0000700000007836 */ /* 0x000fe40000000000 */
[----:B------:R-:W0:Y:S02]  /*19eb0*/  LDSM.16.MT88.4 R4, [R4+0xf200] ;  /* 0x00f200000404783b */ /* 0x000e240000004200 */
        /* <DEDUP_REMOVED lines=20> */
[----:B------:R-:W-:Y:S01]  /*1a000*/  PRMT R9, R4, 0x7531, R5 ;  /* 0x0000753104097816 */ /* 0x000fe20000000005 */
[----:B------:R-:W-:Y:S01]  /*1a010*/  IMAD.IADD R4, R18, 0x1, R13 ;  /* 0x0000000112047824 */ /* 0x000fe200078e020d */
[----:B------:R-:W-:-:S02]  /*1a020*/  PRMT R10, R6, 0x6420, R7 ;  /* 0x00006420060a7816 */ /* 0x000fc40000000007 */
[----:B------:R-:W-:-:S05]  /*1a030*/  PRMT R11, R6, 0x7531, R7 ;  /* 0x00007531060b7816 */ /* 0x000fca0000000007 */
[----:B------:R-:W-:Y:S04]  /*1a040*/  STSM.16.M88.4 [R14], R8 ;  /* 0x000000080e007844 */ /* 0x000fe80000000200 */
[----:B------:R-:W0:Y:S02]  /*1a050*/  LDSM.16.MT88.4 R4, [R4+0xf200] ;  /* 0x00f200000404783b */ /* 0x000e240000004200 */
[C-C-:B0-----:R-:W-:Y:S02]  /*1a060*/  PRMT R8, R4.reuse, 0x6420, R5.reuse ;  /* 0x0000642004087816 */ /* 0x141fe40000000005 */
[----:B------:R-:W-:Y:S02]  /*1a070*/  PRMT R9, R4, 0x7531, R5 ;  /* 0x0000753104097816 */ /* 0x000fe40000000005 */
[----:B------:R-:W-:-:S02]  /*1a080*/  LOP3.LUT R4, R0, R3, RZ, 0xfc, !PT ;  /* 0x0000000300047212 */ /* 0x000fc400078efcff */
[----:B------:R0:W5:Y:S01]  /*1a090*/  LDL.LU R3, [R1+0x28] ;  /* 0x0000280001037983 */ /* 0x0001620000300800 */
[----:B------:R-:W-:Y:S02]  /*1a0a0*/  LOP3.LUT R0, R0, R2, RZ, 0xfc, !PT ;  /* 0x0000000200007212 */ /* 0x000fe400078efcff */
[C-C-:B------:R-:W-:Y:S01]  /*1a0b0*/  PRMT R10, R6.reuse, 0x6420, R7.reuse ;  /* 0x00006420060a7816 */ /* 0x140fe20000000007 */
[----:B------:R0:W5:Y:S01]  /*1a0c0*/  LDL.LU R2, [R1+0x24] ;  /* 0x0000240001027983 */ /* 0x0001620000300800 */
[----:B------:R-:W-:Y:S01]  /*1a0d0*/  PRMT R11, R6, 0x7531, R7 ;  /* 0x00007531060b7816 */ /* 0x000fe20000000007 */
[----:B------:R-:W-:-:S04]  /*1a0e0*/  IMAD.IADD R4, R18, 0x1, R4 ;  /* 0x0000000112047824 */ /* 0x000fc800078e0204 */
[----:B------:R-:W-:Y:S04]  /*1a0f0*/  STSM.16.M88.4 [R12], R8 ;  /* 0x000000080c007844 */ /* 0x000fe80000000200 */
[----:B------:R-:W2:Y:S01]  /*1a100*/  LDSM.16.MT88.4 R4, [R4+0xf200] ;  /* 0x00f200000404783b */ /* 0x000ea20000004200 */
[----:B------:R-:W-:Y:S01]  /*1a110*/  IMAD.IADD R0, R19, 0x1, R0 ;  /* 0x0000000113007824 */ /* 0x000fe200078e0200 */
[C-C-:B--2---:R-:W-:Y:S02]  /*1a120*/  PRMT R8, R4.reuse, 0x6420, R5.reuse ;  /* 0x0000642004087816 */ /* 0x144fe40000000005 */
        /* <DEDUP_REMOVED lines=12> */
.L_x_4028:
[----:B0-----:R-:W0:Y:S01]  /*1a1f0*/  S2R R0, SR_TID.X ;  /* 0x0000000000007919 */ /* 0x001e220000002100 */
[----:B--2--5:R2:W-:Y:S01]  /*1a200*/  SYNCS.ARRIVE.TRANS64.A1T0 RZ, [R3+URZ+0x33450], RZ ;  /* 0x033450ff03ff79a7 */ /* 0x0245e2000810003f */
[----:B------:R3:W5:Y:S01]  /*1a210*/  LDL R8, [R1+0xc] ;  /* 0x00000c0001087983 */ /* 0x0007620000100800 */
[----:B0-----:R-:W-:Y:S01]  /*1a220*/  LOP3.LUT R0, R0, 0x7f, RZ, 0xc0, !PT ;  /* 0x0000007f00007812 */ /* 0x001fe200078ec0ff */
[----:B------:R-:W-:Y:S03]  /*1a230*/  BAR.SYNC.DEFER_BLOCKING 0x2, 0x80 ;  /* 0x0082000000007b1d */ /* 0x000fe60000010000 */
[----:B------:R-:W-:-:S03]  /*1a240*/  ISETP.NE.AND P0, PT, R0, RZ, PT ;  /* 0x000000ff0000720c */ /* 0x000fc60003f05270 */
[----:B------:R3:W5:Y:S10]  /*1a250*/  LDL R0, [R1+0x8] ;  /* 0x0000080001007983 */ /* 0x0007740000100800 */
[----:B--2---:R-:W-:-:S05]  /*1a260*/  @!P0 VIADD R3, R3, 0x33480 ;  /* 0x0003348003038836 */ /* 0x004fca0000000000 */
[----:B------:R-:W-:-:S04]  /*1a270*/  @!P0 PRMT R3, RZ, 0x654, R3 ;  /* 0x00000654ff038816 */ /* 0x000fc80000000003 */
[----:B------:R3:W-:Y:S01]  /*1a280*/  @!P0 SYNCS.ARRIVE.TRANS64.RED.A1T0 RZ, [R3+URZ], RZ ;  /* 0x000000ff03ff89a7 */ /* 0x0007e2000810043f */
[C---:B------:R-:W-:Y:S01]  /*1a290*/  ISETP.GT.AND P0, PT, R2.reuse, UR40, PT ;  /* 0x0000002802007c0c */ /* 0x040fe2000bf04270 */
[----:B------:R-:W-:-:S12]  /*1a2a0*/  VIADD R2, R2, 0xffffffff ;  /* 0xffffffff02027836 */ /* 0x000fd80000000000 */
[----:B---3--:R-:W-:Y:S05]  /*1a2b0*/  @P0 BRA `(.L_x_4029) ;  /* 0xffffffe800000947 */ /* 0x008fea000383ffff */
.L_x_4005:
[----:B------:R-:W2:Y:S01]  /*1a2c0*/  S2R R3, SR_TID.X ;  /* 0x0000000000037919 */ /* 0x000ea20000002100 */
[----:B------:R-:W-:Y:S01]  /*1a2d0*/  BSSY B0, `(.L_x_4030) ;  /* 0x0000011000007945 */ /* 0x000fe20003800000 */
[----:B--2---:R-:W-:-:S04]  /*1a2e0*/  LOP3.LUT R3, R3, 0x7f, RZ, 0xc0, !PT ;  /* 0x0000007f03037812 */ /* 0x004fc800078ec0ff */
[----:B------:R-:W-:-:S13]  /*1a2f0*/  ISETP.NE.AND P0, PT, R3, RZ, PT ;  /* 0x000000ff0300720c */ /* 0x000fda0003f05270 */
[----:B------:R-:W-:Y:S05]  /*1a300*/  @P0 BRA `(.L_x_4031) ;  /* 0x0000000000340947 */ /* 0x000fea0003800000 */
[----:B------:R-:W2:Y:S01]  /*1a310*/  S2R R3, SR_LANEID ;  /* 0x0000000000037919 */ /* 0x000ea20000000000 */
[----:B------:R-:W-:Y:S02]  /*1a320*/  VOTEU.ANY UR4, UPT, PT ;  /* 0x0000000000047886 */ /* 0x000fe400038e0100 */
[----:B-1---5:R-:W2:Y:S08]  /*1a330*/  FLO.U32 R0, UR4 ;  /* 0x0000000400007d00 */ /* 0x022eb000080e0000 */
[----:B------:R-:W1:Y:S01]  /*1a340*/  POPC R5, UR4 ;  /* 0x0000000400057d09 */ /* 0x000e620008000000 */
[----:B--2---:R-:W-:-:S02]  /*1a350*/  ISETP.EQ.U32.AND P1, PT, R0, R3, PT ;  /* 0x000000030000720c */ /* 0x004fc40003f22070 */
[----:B------:R-:W1:Y:S11]  /*1a360*/  LDC.64 R2, c[0x0][0xc80] ;  /* 0x00032000ff027b82 */ /* 0x000e760000000a00 */
[----:B-1----:R-:W2:Y:S01]  /*1a370*/  @P1 ATOMG.E.ADD.STRONG.GPU PT, R3, desc[UR50][R2.64], R5 ;  /* 0x00000005020319a8 */ /* 0x002ea200081ee1f2 */
[----:B------:R-:W1:Y:S02]  /*1a380*/  S2R R4, SR_LTMASK ;  /* 0x0000000000047919 */ /* 0x000e640000003900 */
[----:B-1----:R-:W-:-:S04]  /*1a390*/  LOP3.LUT R4, R4, UR4, RZ, 0xc0, !PT ;  /* 0x0000000404047c12 */ /* 0x002fc8000f8ec0ff */
[----:B0-----:R-:W0:Y:S01]  /*1a3a0*/  POPC R7, R4 ;  /* 0x0000000400077309 */ /* 0x001e220000000000 */
[----:B--2---:R-:W0:Y:S02]  /*1a3b0*/  SHFL.IDX PT, R0, R3, R0, 0x1f ;  /* 0x00001f0003007589 */ /* 0x004e2400000e0000 */
[----:B0-----:R-:W-:-:S05]  /*1a3c0*/  IADD3 R0, R0, UR43, R7 ;  /* 0x0000002b00007c10 */ /* 0x001fca000fffe007 */
[----:B------:R2:W-:Y:S02]  /*1a3d0*/  STL [R1+0x1c], R0 ;  /* 0x00001c0001007387 */ /* 0x0005e40000100800 */
.L_x_4031:
[----:B------:R-:W-:Y:S05]  /*1a3e0*/  BSYNC B0 ;  /* 0x0000000000007941 */ /* 0x000fea0003800000 */
.L_x_4030:
[----:B------:R-:W-:-:S06]  /*1a3f0*/  UISETP.NE.AND UP0, UPT, UR39, 0x3, UPT ;  /* 0x000000032700788c */ /* 0x000fcc000bf05270 */
[----:B------:R-:W-:-:S13]  /*1a400*/  PLOP3.LUT P1, PT, PT, PT, UP0, 0x80, 0x0 ;  /* 0x000000000000781c */ /* 0x000fda0003f2f008 */
[----:B------:R-:W-:Y:S05]  /*1a410*/  @!P1 BRA `(.L_x_4032) ;  /* 0x0000000000049947 */ /* 0x000fea0003800000 */
[----:B------:R-:W-:Y:S01]  /*1a420*/  BPT.TRAP 0x1 ;  /* 0x000000040000795c */ /* 0x000fe20000300000 */
.L_x_4032:
[----:B------:R-:W3:Y:S04]  /*1a430*/  LDL R3, [R1+0xc] ;  /* 0x00000c0001037983 */ /* 0x000ee80000100800 */
[----:B------:R-:W4:Y:S01]  /*1a440*/  LDL R2, [R1+0x8] ;  /* 0x0000080001027983 */ /* 0x000f220000100800 */
[----:B-12--5:R-:W-:Y:S01]  /*1a450*/  IMAD.U32 R0, RZ, RZ, UR45 ;  /* 0x0000002dff007e24 */ /* 0x026fe2000f8e00ff */
[----:B------:R-:W-:Y:S04]  /*1a460*/  BSSY B0, `(.L_x_4033) ;  /* 0x0000007000007945 */ /* 0x000fe80003800000 */
[----:B------:R-:W-:-:S02]  /*1a470*/  ISETP.NE.AND P2, PT, R0, 0x3, PT ;  /* 0x000000030000780c */ /* 0x000fc40003f45270 */
[----:B---3--:R-:W-:-:S04]  /*1a480*/  LOP3.LUT R3, R3, 0x1, RZ, 0x3c, !PT ;  /* 0x0000000103037812 */ /* 0x008fc800078e3cff */
[----:B------:R-:W-:Y:S01]  /*1a490*/  SHF.L.U32 R3, R3, 0x1f, RZ ;  /* 0x0000001f03037819 */ /* 0x000fe200000006ff */
[----:B----4-:R-:W-:-:S04]  /*1a4a0*/  IMAD R0, R2, 0x8, R18 ;  /* 0x0000000802007824 */ /* 0x010fc800078e0212 */
[----:B------:R-:W1:Y:S02]  /*1a4b0*/  SYNCS.PHASECHK.TRANS64.TRYWAIT P1, [R0+URZ+0x33470], R3 ;  /* 0x03347003000075a7 */ /* 0x000e64000802017f */
[----:B-1----:R-:W-:Y:S05]  /*1a4c0*/  @!P1 BRA `(.L_x_4034) ;  /* 0x0000001c00b09947 */ /* 0x002fea0003800000 */
.L_x_4079:
[----:B------:R-:W-:Y:S05]  /*1a4d0*/  BSYNC B0 ;  /* 0x0000000000007941 */ /* 0x000fea0003800000 */
.L_x_4033:
[----:B------:R-:W-:Y:S05]  /*1a4e0*/  @!P2 BRA `(.L_x_4035) ;  /* 0x000000000004a947 */ /* 0x000fea0003800000 */
[----:B------:R-:W-:Y:S01]  /*1a4f0*/  BPT.TRAP 0x1 ;  /* 0x000000040000795c */ /* 0x000fe20000300000 */
.L_x_4035:
[----:B------:R-:W1:Y:S02]  /*1a500*/  LDL R2, [R1+0xc] ;  /* 0x00000c0001027983 */ /* 0x000e640000100800 */
[----:B-1----:R-:W-:-:S04]  /*1a510*/  SHF.L.U32 R3, R2, 0x1f, RZ ;  /* 0x0000001f02037819 */ /* 0x002fc800000006ff */
[----:B------:R-:W1:Y:S02]  /*1a520*/  SYNCS.PHASECHK.TRANS64.TRYWAIT P1, [R0+URZ+0x33460], R3 ;  /* 0x03346003000075a7 */ /* 0x000e64000802017f */
[----:B-1----:R-:W-:Y:S05]  /*1a530*/  @!P1 BRA `(.L_x_4036) ;  /* 0x0000001c00a89947 */ /* 0x002fea0003800000 */
.L_x_4080:
[----:B------:R-:W2:Y:S04]  /*1a540*/  LDL R2, [R1+0x8] ;  /* 0x0000080001027983 */ /* 0x000ea80000100800 */
[----:B------:R-:W1:Y:S04]  /*1a550*/  LDL R15, [R1+0x4] ;  /* 0x00000400010f7983 */ /* 0x000e680000100800 */
[----:B------:R-:W3:Y:S01]  /*1a560*/  LDL R17, [R1] ;  /* 0x0000000001117983 */ /* 0x000ee20000100800 */
[----:B------:R-:W-:Y:S05]  /*1a570*/  WARPSYNC.ALL ;  /* 0x0000000000007948 */ /* 0x000fea0003800000 */
[----:B--2---:R-:W-:-:S05]  /*1a580*/  IMAD R2, R2, 0x7800, RZ ;  /* 0x0000780002027824 */ /* 0x004fca00078e02ff */
[----:B-1----:R-:W-:-:S05]  /*1a590*/  LOP3.LUT R3, R2, R15, RZ, 0xfc, !PT ;  /* 0x0000000f02037212 */ /* 0x002fca00078efcff */
[----:B------:R-:W-:-:S06]  /*1a5a0*/  IMAD.IADD R4, R18, 0x1, R3 ;  /* 0x0000000112047824 */ /* 0x000fcc00078e0203 */
[----:B0-----:R-:W0:Y:S01]  /*1a5b0*/  LDSM.16.MT88.4 R4, [R4+0xf200] ;  /* 0x00f200000404783b */ /* 0x001e220000004200 */
[C---:B---3--:R-:W-:Y:S01]  /*1a5c0*/  LOP3.LUT R3, R2.reuse, R17, RZ, 0xfc, !PT ;  /* 0x0000001102037212 */ /* 0x048fe200078efcff */
[----:B------:R-:W-:-:S04]  /*1a5d0*/  VIADD R13, R2, 0x2800 ;  /* 0x00002800020d7836 */ /* 0x000fc80000000000 */
[----:B------:R-:W-:Y:S01]  /*1a5e0*/  IMAD.IADD R3, R19, 0x1, R3 ;  /* 0x0000000113037824 */ /* 0x000fe200078e0203 */
        /* <DEDUP_REMOVED lines=8> */
[C---:B0-----:R-:W-:Y:S02]  /*1a670*/  VIADD R3, R2.reuse, 0x800 ;  /* 0x0000080002037836 */ /* 0x041fe40000000000 */
[----:B------:R-:W-:Y:S01]  /*1a680*/  VIADD R20, R2, 0x5000 ;  /* 0x0000500002147836 */ /* 0x000fe20000000000 */
[C-C-:B-1----:R-:W-:Y:S02]  /*1a690*/  PRMT R8, R4.reuse, 0x6420, R5.reuse ;  /* 0x0000642004087816 */ /* 0x142fe40000000005 */
[----:B------:R-:W-:Y:S02]  /*1a6a0*/  PRMT R9, R4, 0x7531, R5 ;  /* 0x0000753104097816 */ /* 0x000fe40000000005 */
[----:B------:R-:W-:Y:S02]  /*1a6b0*/  LOP3.LUT R4, R3, R17, RZ, 0xfc, !PT ;  /* 0x0000001103047212 */ /* 0x000fe400078efcff */
[----:B------:R-:W-:-:S02]  /*1a6c0*/  PRMT R10, R6, 0x6420, R7 ;  /* 0x00006420060a7816 */ /* 0x000fc40000000007 */
[----:B------:R-:W-:Y:S01]  /*1a6d0*/  PRMT R11, R6, 0x7531, R7 ;  /* 0x00007531060b7816 */ /* 0x000fe20000000007 */
[----:B------:R-:W-:-:S05]  /*1a6e0*/  IMAD.IADD R4, R19, 0x1, R4 ;  /* 0x0000000113047824 */ /* 0x000fca00078e0204 */
[----:B------:R0:W-:Y:S02]  /*1a6f0*/  STSM.16.M88.4 [R4], R8 ;  /* 0x0000000804007844 */ /* 0x0001e40000000200 */
[----:B0-----:R-:W-:-:S05]  /*1a700*/  LOP3.LUT R4, R20, R15, RZ, 0xfc, !PT ;  /* 0x0000000f14047212 */ /* 0x001fca00078efcff */
[----:B------:R-:W-:-:S06]  /*1a710*/  IMAD.IADD R4, R18, 0x1, R4 ;  /* 0x0000000112047824 */ /* 0x000fcc00078e0204 */
[----:B------:R-:W0:Y:S01]  /*1a720*/  LDSM.16.MT88.4 R4, [R4+0xf200] ;  /* 0x00f200000404783b */ /* 0x000e220000004200 */
[----:B------:R-:W-:Y:S01]  /*1a730*/  VIADD R12, R2, 0x1000 ;  /* 0x00001000020c7836 */ /* 0x000fe20000000000 */
[----:B------:R-:W-:-:S05]  /*1a740*/  LOP3.LUT R3, R3, R15, RZ, 0xfc, !PT ;  /* 0x0000000f03037212 */ /* 0x000fca00078efcff */
[----:B------:R-:W-:Y:S01]  /*1a750*/  IMAD.IADD R3, R18, 0x1, R3 ;  /* 0x0000000112037824 */ /* 0x000fe200078e0203 */
[C-C-:B0-----:R-:W-:Y:S02]  /*1a760*/  PRMT R8, R4.reuse, 0x6420, R5.reuse ;  /* 0x0000642004087816 */ /* 0x141fe40000000005 */
[----:B------:R-:W-:Y:S02]  /*1a770*/  PRMT R9, R4, 0x7531, R5 ;  /* 0x0000753104097816 */ /* 0x000fe40000000005 */
[----:B------:R-:W-:Y:S02]  /*1a780*/  LOP3.LUT R4, R12, R17, RZ, 0xfc, !PT ;  /* 0x000000110c047212 */ /* 0x000fe400078efcff */
[C-C-:B------:R-:W-:Y:S02]  /*1a790*/  PRMT R10, R6.reuse, 0x6420, R7.reuse ;  /* 0x00006420060a7816 */ /* 0x140fe40000000007 */
[----:B------:R-:W-:Y:S01]  /*1a7a0*/  PRMT R11, R6, 0x7531, R7 ;  /* 0x00007531060b7816 */ /* 0x000fe20000000007 */
[----:B------:R-:W-:-:S05]  /*1a7b0*/  IMAD.IADD R4, R19, 0x1, R4 ;  /* 0x0000000113047824 */ /* 0x000fca00078e0204 */
[----:B------:R-:W-:Y:S04]  /*1a7c0*/  STSM.16.M88.4 [R4], R8 ;  /* 0x0000000804007844 */ /* 0x000fe80000000200 */
[----:B------:R0:W1:Y:S01]  /*1a7d0*/  LDSM.16.MT88.4 R4, [R3+0xf200] ;  /* 0x00f200000304783b */ /* 0x0000620000004200 */
        /* <DEDUP_REMOVED lines=9> */
[----:B------:R-:W-:-:S05]  /*1a870*/  LOP3.LUT R4, R3, R15, RZ, 0xfc, !PT ;  /* 0x0000000f03047212 */ /* 0x000fca00078efcff */
[----:B------:R-:W-:-:S06]  /*1a880*/  IMAD.IADD R4, R18, 0x1, R4 ;  /* 0x0000000112047824 */ /* 0x000fcc00078e0204 */
[----:B------:R-:W0:Y:S02]  /*1a890*/  LDSM.16.MT88.4 R4, [R4+0xf200] ;  /* 0x00f200000404783b */ /* 0x000e240000004200 */
[C-C-:B0-----:R-:W-:Y:S02]  /*1a8a0*/  PRMT R8, R4.reuse, 0x6420, R5.reuse ;  /* 0x0000642004087816 */ /* 0x141fe40000000005 */
[----:B------:R-:W-:Y:S01]  /*1a8b0*/  PRMT R9, R4, 0x7531, R5 ;  /* 0x0000753104097816 */ /* 0x000fe20000000005 */
[----:B------:R-:W-:Y:S02]  /*1a8c0*/  IMAD.MOV.U32 R5, RZ, RZ, R17 ;  /* 0x000000ffff057224 */ /* 0x000fe400078e0011 */
[----:B------:R-:W-:-:S05]  /*1a8d0*/  VIADD R17, R2, 0x2000 ;  /* 0x0000200002117836 */ /* 0x000fca0000000000 */
        /* <DEDUP_REMOVED lines=8> */
[----:B------:R-:W-:Y:S02]  /*1a960*/  IMAD.IADD R4, R18, 0x1, R4 ;  /* 0x0000000112047824 */ /* 0x000fe400078e0204 */
[----:B------:R-:W-:-:S04]  /*1a970*/  IMAD.MOV.U32 R10, RZ, RZ, R5 ;  /* 0x000000ffff0a7224 */ /* 0x000fc800078e0005 */
[----:B------:R-:W0:Y:S02]  /*1a980*/  LDSM.16.MT88.4 R4, [R4+0xf200] ;  /* 0x00f200000404783b */ /* 0x000e240000004200 */
[C-C-:B0-----:R-:W-:Y:S02]  /*1a990*/  PRMT R8, R4.reuse, 0x6420, R5.reuse ;  /* 0x0000642004087816 */ /* 0x141fe40000000005 */
[----:B------:R-:W-:Y:S01]  /*1a9a0*/  PRMT R9, R4, 0x7531, R5 ;  /* 0x0000753104097816 */ /* 0x000fe20000000005 */
[----:B------:R-:W-:Y:S02]  /*1a9b0*/  IMAD.MOV.U32 R4, RZ, RZ, R10 ;  /* 0x000000ffff047224 */ /* 0x000fe400078e000a */
[----:B------:R-:W-:-:S03]  /*1a9c0*/  IMAD.MOV.U32 R5, RZ, RZ, R11 ;  /* 0x000000ffff057224 */ /* 0x000fc600078e000b */
[----:B------:R-:W-:Y:S02]  /*1a9d0*/  LOP3.LUT R13, R13, R4, RZ, 0xfc, !PT ;  /* 0x000000040d0d7212 */ /* 0x000fe400078efcff */
[C-C-:B------:R-:W-:Y:S02]  /*1a9e0*/  PRMT R10, R6.reuse, 0x6420, R7.reuse ;  /* 0x00006420060a7816 */ /* 0x140fe40000000007 */
[----:B------:R-:W-:Y:S01]  /*1a9f0*/  PRMT R11, R6, 0x7531, R7 ;  /* 0x00007531060b7816 */ /* 0x000fe20000000007 */
[----:B------:R-:W-:Y:S01]  /*1aa00*/  IMAD.IADD R13, R19, 0x1, R13 ;  /* 0x00000001130d7824 */ /* 0x000fe200078e020d */
[----:B------:R-:W-:-:S04]  /*1aa10*/  LOP3.LUT R12, R12, R5, RZ, 0xfc, !PT ;  /* 0x000000050c0c7212 */ /* 0x000fc800078efcff */
[----:B------:R0:W-:Y:S02]  /*1aa20*/  STSM.16.M88.4 [R13], R8 ;  /* 0x000000080d007844 */ /* 0x0001e40000000200 */
[----:B0-----:R-:W-:Y:S02]  /*1aa30*/  IMAD.MOV.U32 R13, RZ, RZ, R4 ;  /* 0x000000ffff0d7224 */ /* 0x001fe400078e0004 */
[----:B------:R-:W-:Y:S02]  /*1aa40*/  IMAD.IADD R4, R18, 0x1, R12 ;  /* 0x0000000112047824 */ /* 0x000fe400078e020c */
[----:B------:R-:W-:-:S04]  /*1aa50*/  IMAD.MOV.U32 R12, RZ, RZ, R5 ;  /* 0x000000ffff0c7224 */ /* 0x000fc800078e0005 */
[----:B------:R-:W0:Y:S01]  /*1aa60*/  LDSM.16.MT88.4 R4, [R4+0xf200] ;  /* 0x00f200000404783b */ /* 0x000e220000004200 */
[----:B------:R-:W-:-:S05]  /*1aa70*/  LOP3.LUT R3, R3, R13, RZ, 0xfc, !PT ;  /* 0x0000000d03037212 */ /* 0x000fca00078efcff */
[----:B------:R-:W-:Y:S01]  /*1aa80*/  IMAD.IADD R3, R19, 0x1, R3 ;  /* 0x0000000113037824 */ /* 0x000fe200078e0203 */
[C-C-:B0-----:R-:W-:Y:S02]  /*1aa90*/  PRMT R8, R4.reuse, 0x6420, R5.reuse ;  /* 0x0000642004087816 */ /* 0x141fe40000000005 */
[----:B------:R-:W-:Y:S02]  /*1aaa0*/  PRMT R9, R4, 0x7531, R5 ;  /* 0x0000753104097816 */ /* 0x000fe40000000005 */
[C-C-:B------:R-:W-:Y:S02]  /*1aab0*/  PRMT R10, R6.reuse, 0x6420, R7.reuse ;  /* 0x00006420060a7816 */ /* 0x140fe40000000007 */
[----:B------:R-:W-:-:S05]  /*1aac0*/  PRMT R11, R6, 0x7531, R7 ;  /* 0x00007531060b7816 */ /* 0x000fca0000000007 */
[----:B------:R0:W-:Y:S02]  /*1aad0*/  STSM.16.M88.4 [R3], R8 ;  /* 0x0000000803007844 */ /* 0x0001e40000000200 */
[----:B0-----:R-:W-:-:S05]  /*1aae0*/  VIADD R3, R2, 0x3800 ;  /* 0x0000380002037836 */ /* 0x001fca0000000000 */
[----:B------:R-:W-:-:S05]  /*1aaf0*/  LOP3.LUT R4, R3, R12, RZ, 0xfc, !PT ;  /* 0x0000000c03047212 */ /* 0x000fca00078efcff */
[----:B------:R-:W-:-:S06]  /*1ab00*/  IMAD.IADD R4, R18, 0x1, R4 ;  /* 0x0000000112047824 */ /* 0x000fcc00078e0204 */
        /* <DEDUP_REMOVED lines=13> */
[----:B0-----:R-:W-:Y:S01]  /*1abe0*/  VIADD R3, R2, 0x4000 ;  /* 0x0000400002037836 */ /* 0x001fe20000000000 */
[----:B------:R-:W-:Y:S02]  /*1abf0*/  LOP3.LUT R14, R14, R12, RZ, 0xfc, !PT ;  /* 0x0000000c0e0e7212 */ /* 0x000fe400078efcff */
[C-C-:B-1----:R-:W-:Y:S02]  /*1ac00*/  PRMT R8, R4.reuse, 0x6420, R5.reuse ;  /* 0x0000642004087816 */ /* 0x142fe40000000005 */
[----:B------:R-:W-:Y:S01]  /*1ac10*/  PRMT R9, R4, 0x7531, R5 ;  /* 0x0000753104097816 */ /* 0x000fe20000000005 */
[----:B------:R-:W-:-:S05]  /*1ac20*/  IMAD.MOV.U32 R5, RZ, RZ, R11 ;  /* 0x000000ffff057224 */ /* 0x000fca00078e000b */
[----:B------:R-:W-:Y:S02]  /*1ac30*/  LOP3.LUT R4, R3, R5, RZ, 0xfc, !PT ;  /* 0x0000000503047212 */ /* 0x000fe400078efcff */
[C-C-:B------:R-:W-:Y:S02]  /*1ac40*/  PRMT R10, R6.reuse, 0x6420, R7.reuse ;  /* 0x00006420060a7816 */ /* 0x140fe40000000007 */
[----:B------:R-:W-:Y:S01]  /*1ac50*/  PRMT R11, R6, 0x7531, R7 ;  /* 0x00007531060b7816 */ /* 0x000fe20000000007 */
[----:B------:R-:W-:-:S05]  /*1ac60*/  IMAD.IADD R4, R19, 0x1, R4 ;  /* 0x0000000113047824 */ /* 0x000fca00078e0204 */
[----:B------:R0:W-:Y:S02]  /*1ac70*/  STSM.16.M88.4 [R4], R8 ;  /* 0x0000000804007844 */ /* 0x0001e40000000200 */
[----:B0-----:R-:W-:Y:S02]  /*1ac80*/  IMAD.IADD R4, R18, 0x1, R14 ;  /* 0x0000000112047824 */ /* 0x001fe400078e020e */
[----:B------:R-:W-:-:S04]  /*1ac90*/  IMAD.MOV.U32 R14, RZ, RZ, R5 ;  /* 0x000000ffff0e7224 */ /* 0x000fc800078e0005 */
        /* <DEDUP_REMOVED lines=10> */
[----:B0-----:R-:W-:-:S05]  /*1ad40*/  IMAD.MOV.U32 R11, RZ, RZ, R5 ;  /* 0x000000ffff0b7224 */ /* 0x001fca00078e0005 */
[----:B------:R-:W-:-:S05]  /*1ad50*/  LOP3.LUT R3, R3, R11, RZ, 0xfc, !PT ;  /* 0x0000000b03037212 */ /* 0x000fca00078efcff */
[----:B------:R-:W-:-:S05]  /*1ad60*/  IMAD.IADD R3, R18, 0x1, R3 ;  /* 0x0000000112037824 */ /* 0x000fca00078e0203 */
[----:B------:R0:W1:Y:S02]  /*1ad70*/  LDSM.16.MT88.4 R4, [R3+0xf200] ;  /* 0x00f200000304783b */ /* 0x0000640000004200 */
[----:B0-----:R-:W-:-:S05]  /*1ad80*/  LOP3.LUT R3, R20, R14, RZ, 0xfc, !PT ;  /* 0x0000000e14037212 */ /* 0x001fca00078efcff */
[----:B------:R-:W-:Y:S01]  /*1ad90*/  IMAD.IADD R3, R19, 0x1, R3 ;  /* 0x0000000113037824 */ /* 0x000fe200078e0203 */
[C-C-:B-1----:R-:W-:Y:S02]  /*1ada0*/  PRMT R8, R4.reuse, 0x6420, R5.reuse ;  /* 0x0000642004087816 */ /* 0x142fe40000000005 */
[----:B------:R-:W-:Y:S01]  /*1adb0*/  PRMT R9, R4, 0x7531, R5 ;  /* 0x0000753104097816 */ /* 0x000fe20000000005 */
[----:B------:R-:W-:Y:S01]  /*1adc0*/  IMAD.MOV.U32 R5, RZ, RZ, R11 ;  /* 0x000000ffff057224 */ /* 0x000fe200078e000b */
[C-C-:B------:R-:W-:Y:S02]  /*1add0*/  PRMT R10, R6.reuse, 0x6420, R7.reuse ;  /* 0x00006420060a7816 */ /* 0x140fe40000000007 */
[----:B------:R-:W-:-:S05]  /*1ade0*/  PRMT R11, R6, 0x7531, R7 ;  /* 0x00007531060b7816 */ /* 0x000fca0000000007 */
[----:B------:R0:W-:Y:S02]  /*1adf0*/  STSM.16.M88.4 [R3], R8 ;  /* 0x0000000803007844 */ /* 0x0001e40000000200 */
[----:B0-----:R-:W-:Y:S02]  /*1ae00*/  IMAD.MOV.U32 R11, RZ, RZ, R5 ;  /* 0x000000ffff0b7224 */ /* 0x001fe400078e0005 */
[----:B------:R-:W-:-:S05]  /*1ae10*/  VIADD R3, R2, 0x6800 ;  /* 0x0000680002037836 */ /* 0x000fca0000000000 */
[----:B------:R-:W-:-:S05]  /*1ae20*/  LOP3.LUT R4, R3, R11, RZ, 0xfc, !PT ;  /* 0x0000000b03047212 */ /* 0x000fca00078efcff */
[----:B------:R-:W-:-:S06]  /*1ae30*/  IMAD.IADD R4, R18, 0x1, R4 ;  /* 0x0000000112047824 */ /* 0x000fcc00078e0204 */
[----:B------:R-:W0:Y:S02]  /*1ae40*/  LDSM.16.MT88.4 R4, [R4+0xf200] ;  /* 0x00f200000404783b */ /* 0x000e240000004200 */
[C-C-:B0-----:R-:W-:Y:S02]  /*1ae50*/  PRMT R8, R4.reuse, 0x6420, R5.reuse ;  /* 0x0000642004087816 */ /* 0x141fe40000000005 */
[----:B------:R-:W-:Y:S02]  /*1ae60*/  PRMT R9, R4, 0x7531, R5 ;  /* 0x0000753104097816 */ /* 0x000fe40000000005 */
[----:B------:R-:W-:Y:S01]  /*1ae70*/  LOP3.LUT R4, R15, R14, RZ, 0xfc, !PT ;  /* 0x0000000e0f047212 */ /* 0x000fe200078efcff */
[----:B------:R-:W-:Y:S01]  /*1ae80*/  IMAD.MOV.U32 R15, RZ, RZ, R11 ;  /* 0x000000ffff0f7224 */ /* 0x000fe200078e000b */
[C-C-:B------:R-:W-:Y:S02]  /*1ae90*/  PRMT R10, R6.reuse, 0x6420, R7.reuse ;  /* 0x00006420060a7816 */ /* 0x140fe40000000007 */
[----:B------:R-:W-:Y:S01]  /*1aea0*/  PRMT R11, R6, 0x7531, R7 ;  /* 0x00007531060b7816 */ /* 0x000fe20000000007 */
[----:B------:R-:W-:Y:S01]  /*1aeb0*/  IMAD.IADD R4, R19, 0x1, R4 ;  /* 0x0000000113047824 */ /* 0x000fe200078e0204 */
[----:B------:R-:W-:-:S04]  /*1aec0*/  LOP3.LUT R17, R17, R15, RZ, 0xfc, !PT ;  /* 0x0000000f11117212 */ /* 0x000fc800078efcff */
[----:B------:R0:W-:Y:S02]  /*1aed0*/  STSM.16.M88.4 [R4], R8 ;  /* 0x0000000804007844 */ /* 0x0001e40000000200 */
[----:B0-----:R-:W-:-:S06]  /*1aee0*/  IMAD.IADD R4, R18, 0x1, R17 ;  /* 0x0000000112047824 */ /* 0x001fcc00078e0211 */
[----:B------:R-:W0:Y:S01]  /*1aef0*/  LDSM.16.MT88.4 R4, [R4+0xf200] ;  /* 0x00f200000404783b */ /* 0x000e220000004200 */
[----:B------:R-:W-:Y:S02]  /*1af00*/  LOP3.LUT R13, R13, R14, RZ, 0xfc, !PT ;  /* 0x0000000e0d0d7212 */ /* 0x000fe400078efcff */
[----:B------:R-:W-:-:S03]  /*1af10*/  LOP3.LUT R12, R12, R15, RZ, 0xfc, !PT ;  /* 0x0000000f0c0c7212 */ /* 0x000fc600078efcff */
[----:B------:R-:W-:Y:S01]  /*1af20*/  IMAD.IADD R13, R19, 0x1, R13 ;  /* 0x00000001130d7824 */ /* 0x000fe200078e020d */
[C-C-:B0-----:R-:W-:Y:S02]  /*1af30*/  PRMT R8, R4.reuse, 0x6420, R5.reuse ;  /* 0x0000642004087816 */ /* 0x141fe40000000005 */
[----:B------:R-:W-:Y:S01]  /*1af40*/  PRMT R9, R4, 0x7531, R5 ;  /* 0x0000753104097816 */ /* 0x000fe20000000005 */
[----:B------:R-:W-:Y:S01]  /*1af50*/  IMAD.IADD R4, R18, 0x1, R12 ;  /* 0x0000000112047824 */ /* 0x000fe200078e020c */
[C-C-:B------:R-:W-:Y:S02]  /*1af60*/  PRMT R10, R6.reuse, 0x6420, R7.reuse ;  /* 0x00006420060a7816 */ /* 0x140fe40000000007 */
[----:B------:R-:W-:-:S05]  /*1af70*/  PRMT R11, R6, 0x7531, R7 ;  /* 0x00007531060b7816 */ /* 0x000fca0000000007 */
[----:B------:R-:W-:Y:S04]  /*1af80*/  STSM.16.M88.4 [R13], R8 ;  /* 0x000000080d007844 */ /* 0x000fe80000000200 */
        /* <DEDUP_REMOVED lines=9> */
[----:B------:R-:W-:-:S04]  /*1b020*/  IMAD.IADD R5, R18, 0x1, R5 ;  /* 0x0000000112057824 */ /* 0x000fc800078e0205 */
[----:B------:R-:W-:Y:S04]  /*1b030*/  STSM.16.M88.4 [R3], R8 ;  /* 0x0000000803007844 */ /* 0x000fe80000000200 */
[----:B------:R-:W0:Y:S01]  /*1b040*/  LDSM.16.MT88.4 R4, [R5+0xf200] ;  /* 0x00f200000504783b */ /* 0x000e220000004200 */
[----:B------:R-:W-:-:S05]  /*1b050*/  LOP3.LUT R2, R2, R14, RZ, 0xfc, !PT ;  /* 0x0000000e02027212 */ /* 0x000fca00078efcff */
[----:B------:R-:W-:Y:S01]  /*1b060*/  IMAD.IADD R19, R19, 0x1, R2 ;  /* 0x0000000113137824 */ /* 0x000fe200078e0202 */
[C-C-:B0-----:R-:W-:Y:S02]  /*1b070*/  PRMT R8, R4.reuse, 0x6420, R5.reuse ;  /* 0x0000642004087816 */ /* 0x141fe40000000005 */
        /* <DEDUP_REMOVED lines=12> */
.L_x_4037:
        /* <DEDUP_REMOVED lines=14> */
.L_x_3980:
[----:B------:R-:W-:Y:S05]  /*1b220*/  BSYNC B7 ;  /* 0x0000000000077941 */ /* 0x000fea0003800000 */
.L_x_3978:
[----:B------:R2:W5:Y:S01]  /*1b230*/  LDL R2, [R1+0x1c] ;  /* 0x00001c0001027983 */ /* 0x0005620000100800 */
[----:B------:R-:W-:-:S13]  /*1b240*/  LOP3.LUT P1, RZ, R16, 0x4, RZ, 0xc0, !PT ;  /* 0x0000000410ff7812 */ /* 0x000fda000782c0ff */
[----:B--2---:R-:W-:Y:S05]  /*1b250*/  @!P1 BRA `(.L_x_4038) ;  /* 0x0000000000249947 */ /* 0x004fea0003800000 */
[----:B------:R-:W2:Y:S08]  /*1b260*/  S2UR UR5, SR_CgaCtaId ;  /* 0x00000000000579c3 */ /* 0x000eb00000008800 */
[----:B------:R-:W-:Y:S06]  /*1b270*/  BAR.SYNC.DEFER_BLOCKING 0x5, 0x180 ;  /* 0x0146000000007b1d */ /* 0x000fec0000010000 */
[----:B------:R-:W-:-:S02]  /*1b280*/  UMOV UR4, 0x400 ;  /* 0x0000040000047882 */ /* 0x000fc40000000000 */
[----:B--2---:R-:W-:-:S06]  /*1b290*/  ULEA UR4, UR5, UR4, 0x18 ;  /* 0x0000000405047291 */ /* 0x004fcc000f8ec03f */
[----:B------:R-:W-:-:S05]  /*1b2a0*/  IMAD.U32 R18, RZ, RZ, UR4 ;  /* 0x00000004ff127e24 */ /* 0x000fca000f8e00ff */
[----:B-----5:R-:W2:Y:S04]  /*1b2b0*/  LDS R2, [R18+0x334d0] ;  /* 0x0334d00012027984 */ /* 0x020ea80000000800 */
[----:B--2---:R2:W-:Y:S01]  /*1b2c0*/  STL [R1+0x1c], R2 ;  /* 0x00001c0201007387 */ /* 0x0045e20000100800 */
[----:B------:R-:W-:Y:S06]  /*1b2d0*/  BAR.ARV 0x4, 0x180 ;  /* 0x0106000000007b1d */ /* 0x000fec0000002000 */
[----:B------:R-:W-:Y:S05]  /*1b2e0*/  BRA `(.L_x_4039) ;  /* 0x0000000000207947 */ /* 0x000fea0003800000 */
.L_x_4038:
[----:B-1----:R-:W1:Y:S01]  /*1b2f0*/  @!P0 S2R R3, SR_CgaCtaId ;  /* 0x0000000000038919 */ /* 0x002e620000008800 */
[----:B0-----:R-:W-:Y:S01]  /*1b300*/  @!P0 MOV R0, 0x400 ;  /* 0x0000040000008802 */ /* 0x001fe20000000f00 */
[----:B------:R-:W-:Y:S03]  /*1b310*/  BAR.SYNC.DEFER_BLOCKING 0x4, 0x180 ;  /* 0x0106000000007b1d */ /* 0x000fe60000010000 */
[----:B-1----:R-:W-:-:S03]  /*1b320*/  @!P0 LEA R18, R3, R0, 0x18 ;  /* 0x0000000003128211 */ /* 0x002fc600078ec0ff */
[----:B-----5:R-:W0:Y:S04]  /*1b330*/  SHFL.IDX PT, R0, R2, RZ, 0x1f ;  /* 0x00001fff02007589 */ /* 0x020e2800000e0000 */
[----:B------:R3:W-:Y:S04]  /*1b340*/  @!P0 STS [R18+0x334d0], R2 ;  /* 0x0334d00212008388 */ /* 0x0007e80000000800 */
[----:B0-----:R3:W-:Y:S01]  /*1b350*/  STL [R1+0x1c], R0 ;  /* 0x00001c0001007387 */ /* 0x0017e20000100800 */
[----:B------:R-:W-:Y:S06]  /*1b360*/  BAR.ARV 0x5, 0x180 ;  /* 0x0146000000007b1d */ /* 0x000fec0000002000 */
.L_x_4039:
[----:B01-3--:R-:W3:Y:S01]  /*1b370*/  LDL R0, [R1+0x1c] ;  /* 0x00001c0001007983 */ /* 0x00bee20000100800 */
[----:B------:R-:W-:Y:S02]  /*1b380*/  ULDC UR4, c[0x0][0xc38] ;  /* 0x00030e0000047ab9 */ /* 0x000fe40000000800 */
[----:B---3--:R-:W-:-:S13]  /*1b390*/  ISETP.GE.AND P0, PT, R0, UR4, PT ;  /* 0x0000000400007c0c */ /* 0x008fda000bf06270 */
[----:B------:R-:W-:Y:S05]  /*1b3a0*/  @!P0 BRA `(.L_x_4040) ;  /* 0xffffffb4005c8947 */ /* 0x000fea000383ffff */
.L_x_3969:
[----:B--2---:R-:W2:Y:S01]  /*1b3b0*/  LDL.LU R0, [R1+0x20] ;  /* 0x0000200001007983 */ /* 0x004ea20000300800 */
        /* <DEDUP_REMOVED lines=11> */
.L_x_4081:
[----:B------:R-:W-:Y:S05]  /*1b470*/  BSYNC B0 ;  /* 0x0000000000007941 */ /* 0x000fea0003800000 */
.L_x_4041:
[----:B------:R-:W-:-:S03]  /*1b480*/  UMOV UR4, 0xffffffff ;  /* 0xffffffff00047882 */ /* 0x000fc60000000000 */
[----:B------:R-:W-:Y:S05]  /*1b490*/  BRA.DIV UR4, `(.L_x_4043) ;  /* 0x0000000e04f87947 */ /* 0x000fea000b800000 */
[----:B------:R-:W1:Y:S02]  /*1b4a0*/  S2R R2, SR_TID.X ;  /* 0x0000000000027919 */ /* 0x000e640000002100 */
[----:B-1----:R-:W-:-:S04]  /*1b4b0*/  SHF.R.U32.HI R2, RZ, 0x5, R2 ;  /* 0x00000005ff027819 */ /* 0x002fc80000011602 */
[----:B------:R-:W-:-:S05]  /*1b4c0*/  LOP3.LUT R2, R2, 0x3, RZ, 0xc0, !PT ;  /* 0x0000000302027812 */ /* 0x000fca00078ec0ff */
[----:B------:R1:W2:Y:S02]  /*1b4d0*/  SHFL.IDX PT, R14, R2, RZ, 0x1f ;  /* 0x00001fff020e7589 */ /* 0x0002a400000e0000 */
.L_x_4084:
[----:B--2---:R-:W-:Y:S01]  /*1b4e0*/  ISETP.NE.AND P0, PT, R14, RZ, PT ;  /* 0x000000ff0e00720c */ /* 0x004fe20003f05270 */
[----:B------:R-:W-:-:S12]  /*1b4f0*/  BSSY B0, `(.L_x_4044) ;  /* 0x000002e000007945 */ /* 0x000fd80003800000 */
[----:B------:R-:W-:Y:S05]  /*1b500*/  @P0 BRA `(.L_x_4045) ;  /* 0x0000000000b00947 */ /* 0x000fea0003800000 */
[----:B------:R-:W-:-:S03]  /*1b510*/  UMOV UR4, 0xffffffff ;  /* 0xffffffff00047882 */ /* 0x000fc60000000000 */
[----:B------:R-:W-:Y:S05]  /*1b520*/  BRA.DIV UR4, `(.L_x_4046) ;  /* 0x0000001204087947 */ /* 0x000fea000b800000 */
[----:B------:R-:W-:-:S13]  /*1b530*/  ELECT P6, URZ, PT ;  /* 0x00000000003f782f */ /* 0x000fda00038c0000 */
.L_x_4087:
[----:B------:R-:W-:Y:S05]  /*1b540*/  @!P6 BRA `(.L_x_4045) ;  /* 0x0000000000a0e947 */ /* 0x000fea0003800000 */
[----:B------:R-:W-:-:S06]  /*1b550*/  ULOP3.LUT UR4, UR38, 0x2, URZ, 0xfc, !UPT ;  /* 0x0000000226047892 */ /* 0x000fcc000f8efc3f */
[----:B-1----:R-:W-:-:S05]  /*1b560*/  IMAD.U32 R2, RZ, RZ, UR4 ;  /* 0x00000004ff027e24 */ /* 0x002fca000f8e00ff */
[----:B------:R-:W-:-:S13]  /*1b570*/  ISETP.NE.AND P0, PT, R2, 0x3, PT ;  /* 0x000000030200780c */ /* 0x000fda0003f05270 */
[----:B------:R-:W-:Y:S05]  /*1b580*/  @!P0 BRA `(.L_x_4047) ;  /* 0x0000000000048947 */ /* 0x000fea0003800000 */
[----:B------:R-:W-:Y:S01]  /*1b590*/  BPT.TRAP 0x1 ;  /* 0x000000040000795c */ /* 0x000fe20000300000 */
.L_x_4047:
        /* <DEDUP_REMOVED lines=14> */
.L_x_4088:
[----:B------:R-:W1:Y:S02]  /*1b680*/  SYNCS.PHASECHK.TRANS64.TRYWAIT P1, [R7+URZ], R2 ;  /* 0x00000002070075a7 */ /* 0x000e64000802017f */
[----:B-1----:R-:W-:Y:S05]  /*1b690*/  @!P1 BRA `(.L_x_4049) ;  /* 0x0000000c00e09947 */ /* 0x002fea0003800000 */
.L_x_4089:
[----:B------:R-:W-:Y:S05]  /*1b6a0*/  @!P0 BRA `(.L_x_4050) ;  /* 0x0000000000048947 */ /* 0x000fea0003800000 */
[----:B------:R-:W-:Y:S01]  /*1b6b0*/  BPT.TRAP 0x1 ;  /* 0x000000040000795c */ /* 0x000fe20000300000 */
.L_x_4050:
[----:B------:R-:W2:Y:S02]  /*1b6c0*/  LDL.LU R4, [R1+0x8] ;  /* 0x0000080001047983 */ /* 0x000ea40000300800 */
[----:B--2---:R-:W-:-:S04]  /*1b6d0*/  IMAD R4, R4, 0x8, R0 ;  /* 0x0000000804047824 */ /* 0x004fc800078e0200 */
[----:B------:R-:W2:Y:S02]  /*1b6e0*/  SYNCS.PHASECHK.TRANS64.TRYWAIT P1, [R4+URZ+0x33460], R5 ;  /* 0x03346005040075a7 */ /* 0x000ea4000802017f */
[----:B--2---:R-:W-:Y:S05]  /*1b6f0*/  @!P1 BRA `(.L_x_4051) ;  /* 0x0000000c00dc9947 */ /* 0x004fea0003800000 */
.L_x_4090:
[----:B------:R-:W-:Y:S05]  /*1b700*/  @!P0 BRA `(.L_x_4052) ;  /* 0x0000000000048947 */ /* 0x000fea0003800000 */
[----:B------:R-:W-:Y:S01]  /*1b710*/  BPT.TRAP 0x1 ;  /* 0x000000040000795c */ /* 0x000fe20000300000 */
.L_x_4052:
[----:B------:R-:W-:-:S04]  /*1b720*/  IMAD R3, R3, 0x8, R0 ;  /* 0x0000000803037824 */ /* 0x000fc800078e0200 */
[----:B------:R-:W3:Y:S02]  /*1b730*/  SYNCS.PHASECHK.TRANS64.TRYWAIT P1, [R3+URZ+0x33460], R2 ;  /* 0x03346002030075a7 */ /* 0x000ee4000802017f */
[----:B---3--:R-:W-:Y:S05]  /*1b740*/  @!P1 BRA `(.L_x_4053) ;  /* 0x0000000c00dc9947 */ /* 0x008fea0003800000 */
.L_x_4091:
[----:B------:R-:W-:Y:S05]  /*1b750*/  @!P0 BRA `(.L_x_4054) ;  /* 0x0000000000048947 */ /* 0x000fea0003800000 */
[----:B------:R-:W-:Y:S01]  /*1b760*/  BPT.TRAP 0x1 ;  /* 0x000000040000795c */ /* 0x000fe20000300000 */
.L_x_4054:
[----:B------:R-:W4:Y:S02]  /*1b770*/  SYNCS.PHASECHK.TRANS64.TRYWAIT P0, [R4+URZ+0x33480], R5 ;  /* 0x03348005040075a7 */ /* 0x000f24000800017f */
[----:B----4-:R-:W-:Y:S05]  /*1b780*/  @!P0 BRA `(.L_x_4055) ;  /* 0x0000000c00e08947 */ /* 0x010fea0003800000 */
.L_x_4056:
[----:B------:R0:W0:Y:S02]  /*1b790*/  SYNCS.PHASECHK.TRANS64.TRYWAIT P0, [R3+URZ+0x33480], R2 ;  /* 0x03348002030075a7 */ /* 0x000024000800017f */
[----:B0-----:R-:W-:Y:S05]  /*1b7a0*/  @!P0 NANOSLEEP.SYNCS 0x989680 ;  /* 0x009896800000895d */ /* 0x001fea0003900000 */
[----:B------:R-:W0:Y:S02]  /*1b7b0*/  @!P0 SYNCS.PHASECHK.TRANS64 P0, [R3+URZ+0x33480], R2 ;  /* 0x03348002030085a7 */ /* 0x000e24000800007f */
[----:B0-----:R-:W-:Y:S05]  /*1b7c0*/  @!P0 BRA `(.L_x_4056) ;  /* 0xfffffffc00f08947 */ /* 0x001fea000383ffff */
.L_x_4045:
[----:B------:R-:W-:Y:S05]  /*1b7d0*/  BSYNC B0 ;  /* 0x0000000000007941 */ /* 0x000fea0003800000 */
.L_x_4044:
[----:B------:R-:W-:Y:S05]  /*1b7e0*/  EXIT ;  /* 0x000000000000794d */ /* 0x000fea0003800000 */
.L_x_3878:
[----:B0-----:R-:W-:-:S04]  /*1b7f0*/  IMAD.U32 R3, RZ, RZ, UR41 ;  /* 0x00000029ff037e24 */ /* 0x001fc8000f8e00ff */
[----:B------:R0:W1:Y:S03]  /*1b800*/  SYNCS.PHASECHK.TRANS64.TRYWAIT P1, [R3+URZ+0x33400], R0 ;  /* 0x03340000030075a7 */ /* 0x000066000802017f */
[----:B-1----:R-:W-:Y:S05]  /*1b810*/  @!P1 NANOSLEEP.SYNCS 0x989680 ;  /* 0x009896800000995d */ /* 0x002fea0003900000 */
[----:B------:R-:W1:Y:S02]  /*1b820*/  @!P1 SYNCS.PHASECHK.TRANS64 P1, [R3+URZ+0x33400], R0 ;  /* 0x03340000030095a7 */ /* 0x000e64000802007f */
[----:B-1----:R-:W-:Y:S05]  /*1b830*/  @!P1 BRA `(.L_x_3878) ;  /* 0xfffffffc00ec9947 */ /* 0x002fea000383ffff */
[----:B------:R-:W-:Y:S05]  /*1b840*/  BRA `(.L_x_4057) ;  /* 0xfffffe6400707947 */ /* 0x000fea000383ffff */
.L_x_3882:
[----:B-1----:R1:W2:Y:S02]  /*1b850*/  SYNCS.PHASECHK.TRANS64.TRYWAIT P1, [R3+URZ+0x33430], R0 ;  /* 0x03343000030075a7 */ /* 0x0022a4000802017f */
[----:B--2---:R-:W-:Y:S05]  /*1b860*/  @!P1 NANOSLEEP.SYNCS 0x989680 ;  /* 0x009896800000995d */ /* 0x004fea0003900000 */
[----:B------:R-:W2:Y:S02]  /*1b870*/  @!P1 SYNCS.PHASECHK.TRANS64 P1, [R3+URZ+0x33430], R0 ;  /* 0x03343000030095a7 */ /* 0x000ea4000802007f */
[----:B--2---:R-:W-:Y:S05]  /*1b880*/  @!P1 BRA `(.L_x_3882) ;  /* 0xfffffffc00f09947 */ /* 0x004fea000383ffff */
[----:B------:R-:W-:Y:S05]  /*1b890*/  BRA `(.L_x_3881) ;  /* 0xfffffe64009c7947 */ /* 0x000fea000383ffff */
.L_x_3898:
[----:B-1----:R-:W-:-:S04]  /*1b8a0*/  IMAD.U32 R8, RZ, RZ, UR6 ;  /* 0x00000006ff087e24 */ /* 0x002fc8000f8e00ff */
[----:B------:R1:W2:Y:S03]  /*1b8b0*/  SYNCS.PHASECHK.TRANS64.TRYWAIT P1, [R8+URZ+0x33430], R7 ;  /* 0x03343007080075a7 */ /* 0x0002a6000802017f */
[----:B--2---:R-:W-:Y:S05]  /*1b8c0*/  @!P1 NANOSLEEP.SYNCS 0x989680 ;  /* 0x009896800000995d */ /* 0x004fea0003900000 */
[----:B------:R-:W2:Y:S02]  /*1b8d0*/  @!P1 SYNCS.PHASECHK.TRANS64 P1, [R8+URZ+0x33430], R7 ;  /* 0x03343007080095a7 */ /* 0x000ea4000802007f */
[----:B--2---:R-:W-:Y:S05]  /*1b8e0*/  @!P1 BRA `(.L_x_3898) ;  /* 0xfffffffc00ec9947 */ /* 0x004fea000383ffff */
[----:B------:R-:W-:Y:S05]  /*1b8f0*/  BRA `(.L_x_3895) ;  /* 0xfffffea800c87947 */ /* 0x000fea000383ffff */
.L_x_3902:
[----:B-1----:R-:W-:-:S04]  /*1b900*/  IMAD.U32 R8, RZ, RZ, UR6 ;  /* 0x00000006ff087e24 */ /* 0x002fc8000f8e00ff */
[----:B------:R1:W2:Y:S03]  /*1b910*/  SYNCS.PHASECHK.TRANS64.TRYWAIT P1, [R8+URZ+0x33450], R7 ;  /* 0x03345007080075a7 */ /* 0x0002a6000802017f */
[----:B--2---:R-:W-:Y:S05]  /*1b920*/  @!P1 NANOSLEEP.SYNCS 0x989680 ;  /* 0x009896800000995d */ /* 0x004fea0003900000 */
[----:B------:R-:W2:Y:S02]  /*1b930*/  @!P1 SYNCS.PHASECHK.TRANS64 P1, [R8+URZ+0x33450], R7 ;  /* 0x03345007080095a7 */ /* 0x000ea4000802007f */
[----:B--2---:R-:W-:Y:S05]  /*1b940*/  @!P1 BRA `(.L_x_3902) ;  /* 0xfffffffc00ec9947 */ /* 0x004fea000383ffff */
[----:B------:R-:W-:Y:S05]  /*1b950*/  BRA `(.L_x_3899) ;  /* 0xfffffeb400bc7947 */ /* 0x000fea000383ffff */
.L_x_3920:
[----:B-1----:R-:W-:-:S04]  /*1b960*/  IMAD.U32 R3, RZ, RZ, UR6 ;  /* 0x00000006ff037e24 */ /* 0x002fc8000f8e00ff */
[----:B------:R1:W2:Y:S03]  /*1b970*/  SYNCS.PHASECHK.TRANS64.TRYWAIT P1, [R3+URZ+0x33430], R0 ;  /* 0x03343000030075a7 */ /* 0x0002a6000802017f */
[----:B--2---:R-:W-:Y:S05]  /*1b980*/  @!P1 NANOSLEEP.SYNCS 0x989680 ;  /* 0x009896800000995d */ /* 0x004fea0003900000 */
[----:B------:R-:W2:Y:S02]  /*1b990*/  @!P1 SYNCS.PHASECHK.TRANS64 P1, [R3+URZ+0x33430], R0 ;  /* 0x03343000030095a7 */ /* 0x000ea4000802007f */
[----:B--2---:R-:W-:Y:S05]  /*1b9a0*/  @!P1 BRA `(.L_x_3920) ;  /* 0xfffffffc00ec9947 */ /* 0x004fea000383ffff */
[----:B------:R-:W-:Y:S05]  /*1b9b0*/  BRA `(.L_x_3917) ;  /* 0xfffffef800147947 */ /* 0x000fea000383ffff */
.L_x_3924:
[----:B-1----:R-:W-:-:S04]  /*1b9c0*/  IMAD.U32 R3, RZ, RZ, UR6 ;  /* 0x00000006ff037e24 */ /* 0x002fc8000f8e00ff */
[----:B------:R1:W2:Y:S03]  /*1b9d0*/  SYNCS.PHASECHK.TRANS64.TRYWAIT P1, [R3+URZ+0x33450], R0 ;  /* 0x03345000030075a7 */ /* 0x0002a6000802017f */
[----:B--2---:R-:W-:Y:S05]  /*1b9e0*/  @!P1 NANOSLEEP.SYNCS 0x989680 ;  /* 0x009896800000995d */ /* 0x004fea0003900000 */
[----:B------:R-:W2:Y:S02]  /*1b9f0*/  @!P1 SYNCS.PHASECHK.TRANS64 P1, [R3+URZ+0x33450], R0 ;  /* 0x03345000030095a7 */ /* 0x000ea4000802007f */
[----:B--2---:R-:W-:Y:S05]  /*1ba00*/  @!P1 BRA `(.L_x_3924) ;  /* 0xfffffffc00ec9947 */ /* 0x004fea000383ffff */
[----:B------:R-:W-:Y:S05]  /*1ba10*/  BRA `(.L_x_3921) ;  /* 0xffffff0400147947 */ /* 0x000fea000383ffff */
.L_x_3931:
[----:B-1----:R-:W-:-:S04]  /*1ba20*/  IMAD.U32 R3, RZ, RZ, UR6 ;  /* 0x00000006ff037e24 */ /* 0x002fc8000f8e00ff */
[----:B------:R1:W2:Y:S03]  /*1ba30*/  SYNCS.PHASECHK.TRANS64.TRYWAIT P1, [R3+URZ+0x33430], R0 ;  /* 0x03343000030075a7 */ /* 0x0002a6000802017f */
[----:B--2---:R-:W-:Y:S05]  /*1ba40*/  @!P1 NANOSLEEP.SYNCS 0x989680 ;  /* 0x009896800000995d */ /* 0x004fea0003900000 */
[----:B------:R-:W2:Y:S02]  /*1ba50*/  @!P1 SYNCS.PHASECHK.TRANS64 P1, [R3+URZ+0x33430], R0 ;  /* 0x03343000030095a7 */ /* 0x000ea4000802007f */
[----:B--2---:R-:W-:Y:S05]  /*1ba60*/  @!P1 BRA `(.L_x_3931) ;  /* 0xfffffffc00ec9947 */ /* 0x004fea000383ffff */
[----:B------:R-:W-:Y:S05]  /*1ba70*/  BRA `(.L_x_3928) ;  /* 0xffffff2400a87947 */ /* 0x000fea000383ffff */
.L_x_3935:
[----:B-1----:R-:W-:-:S04]  /*1ba80*/  IMAD.U32 R3, RZ, RZ, UR6 ;  /* 0x00000006ff037e24 */ /* 0x002fc8000f8e00ff */
[----:B------:R1:W2:Y:S03]  /*1ba90*/  SYNCS.PHASECHK.TRANS64.TRYWAIT P1, [R3+URZ+0x33450], R0 ;  /* 0x03345000030075a7 */ /* 0x0002a6000802017f */
[----:B--2---:R-:W-:Y:S05]  /*1baa0*/  @!P1 NANOSLEEP.SYNCS 0x989680 ;  /* 0x009896800000995d */ /* 0x004fea0003900000 */
[----:B------:R-:W2:Y:S02]  /*1bab0*/  @!P1 SYNCS.PHASECHK.TRANS64 P1, [R3+URZ+0x33450], R0 ;  /* 0x03345000030095a7 */ /* 0x000ea4000802007f */
[----:B--2---:R-:W-:Y:S05]  /*1bac0*/  @!P1 BRA `(.L_x_3935) ;  /* 0xfffffffc00ec9947 */ /* 0x004fea000383ffff */
[----:B------:R-:W-:Y:S05]  /*1bad0*/  BRA `(.L_x_3932) ;  /* 0xffffff3000a87947 */ /* 0x000fea000383ffff */
.L_x_3949:
[----:B-1----:R-:W-:-:S04]  /*1bae0*/  IMAD.U32 R7, RZ, RZ, UR9 ;  /* 0x00000009ff077e24 */ /* 0x002fc8000f8e00ff */
[----:B------:R1:W2:Y:S03]  /*1baf0*/  SYNCS.PHASECHK.TRANS64.TRYWAIT P1, [R7+URZ+0x33450], R4 ;  /* 0x03345004070075a7 */ /* 0x0002a6000802017f */
[----:B--2---:R-:W-:Y:S05]  /*1bb00*/  @!P1 NANOSLEEP.SYNCS 0x989680 ;  /* 0x009896800000995d */ /* 0x004fea0003900000 */
[----:B------:R-:W2:Y:S02]  /*1bb10*/  @!P1 SYNCS.PHASECHK.TRANS64 P1, [R7+URZ+0x33450], R4 ;  /* 0x03345004070095a7 */ /* 0x000ea4000802007f */
[----:B--2---:R-:W-:Y:S05]  /*1bb20*/  @!P1 BRA `(.L_x_3949) ;  /* 0xfffffffc00ec9947 */ /* 0x004fea000383ffff */
[----:B------:R-:W-:Y:S05]  /*1bb30*/  BRA `(.L_x_3948) ;  /* 0xffffff7000247947 */ /* 0x000fea000383ffff */
.L_x_3989:
[----:B------:R-:W-:Y:S02]  /*1bb40*/  IMAD.MOV.U32 R13, RZ, RZ, R0 ;  /* 0x000000ffff0d7224 */ /* 0x000fe400078e0000 */
[----:B------:R-:W-:Y:S02]  /*1bb50*/  IMAD.MOV.U32 R12, RZ, RZ, RZ ;  /* 0x000000ffff0c7224 */ /* 0x000fe400078e00ff */
[----:B------:R-:W-:Y:S02]  /*1bb60*/  IMAD.MOV.U32 R11, RZ, RZ, 0x1f ;  /* 0x0000001fff0b7424 */ /* 0x000fe400078e00ff */
[----:B------:R-:W-:-:S07]  /*1bb70*/  IMAD.MOV.U32 R15, RZ, RZ, -0x1 ;  /* 0xffffffffff0f7424 */ /* 0x000fce00078e00ff */
[----:B0-----:R-:W-:Y:S05]  /*1bb80*/  WARPSYNC.COLLECTIVE R15, `(.L_x_4058) ;  /* 0x000000000f087348 */ /* 0x001fea0003c00000 */
[----:B------:R1:W2:Y:S02]  /*1bb90*/  SHFL.IDX P6, R14, R13, R12, R11 ;  /* 0x0000000c0d0e7389 */ /* 0x0002a400000c000b */
[----:B012---:R-:W-:Y:S01]  /*1bba0*/  ENDCOLLECTIVE ;  /* 0x000000000000791b */ /* 0x007fe20003800000 */
.L_x_4058:
[----:B------:R-:W-:Y:S05]  /*1bbb0*/  BRA `(.L_x_4059) ;  /* 0xffffffbc00687947 */ /* 0x000fea000383ffff */
.L_x_3991:
[----:B------:R-:W-:Y:S01]  /*1bbc0*/  BSSY B0, `(.L_x_4060) ;  /* 0x0000006000007945 */ /* 0x000fe20003800000 */
[----:B------:R-:W-:-:S07]  /*1bbd0*/  IMAD.MOV.U32 R15, RZ, RZ, -0x1 ;  /* 0xffffffffff0f7424 */ /* 0x000fce00078e00ff */
[----:B0-----:R-:W-:Y:S05]  /*1bbe0*/  WARPSYNC.COLLECTIVE R15, `(.L_x_4061) ;  /* 0x000000000f0c7348 */ /* 0x001fea0003c00000 */
[----:B------:R-:W-:Y:S02]  /*1bbf0*/  ELECT P6, UR62, PT ;  /* 0x00000000003e782f */ /* 0x000fe400038c0000 */
[----:B------:R-:W-:Y:S01]  /*1bc00*/  MOV R14, UR62 ;  /* 0x0000003e000e7c02 */ /* 0x000fe20008000f00 */
[----:B0-----:R-:W-:Y:S10]  /*1bc10*/  ENDCOLLECTIVE ;  /* 0x000000000000791b */ /* 0x001ff40003800000 */
.L_x_4061:
[----:B------:R-:W-:Y:S05]  /*1bc20*/  BSYNC B0 ;  /* 0x0000000000007941 */ /* 0x000fea0003800000 */
.L_x_4060:
[----:B------:R-:W-:Y:S05]  /*1bc30*/  BRA `(.L_x_4062) ;  /* 0xffffffbc00707947 */ /* 0x000fea000383ffff */
.L_x_3993:
[----:B0-----:R0:W1:Y:S02]  /*1bc40*/  SYNCS.PHASECHK.TRANS64.TRYWAIT P1, [R4+URZ+0x33480], R3 ;  /* 0x03348003040075a7 */ /* 0x001064000802017f */
[----:B-1----:R-:W-:Y:S05]  /*1bc50*/  @!P1 NANOSLEEP.SYNCS 0x989680 ;  /* 0x009896800000995d */ /* 0x002fea0003900000 */
[----:B------:R-:W1:Y:S02]  /*1bc60*/  @!P1 SYNCS.PHASECHK.TRANS64 P1, [R4+URZ+0x33480], R3 ;  /* 0x03348003040095a7 */ /* 0x000e64000802007f */
[----:B-1----:R-:W-:Y:S05]  /*1bc70*/  @!P1 BRA `(.L_x_3993) ;  /* 0xfffffffc00f09947 */ /* 0x002fea000383ffff */
[----:B------:R-:W-:Y:S05]  /*1bc80*/  BRA `(.L_x_4063) ;  /* 0xffffffbc00d07947 */ /* 0x000fea000383ffff */
.L_x_3995:
[----:B-1----:R1:W2:Y:S02]  /*1bc90*/  SYNCS.PHASECHK.TRANS64.TRYWAIT P1, [R4+URZ+0x33440], R3 ;  /* 0x03344003040075a7 */ /* 0x0022a4000802017f */
[----:B--2---:R-:W-:Y:S05]  /*1bca0*/  @!P1 NANOSLEEP.SYNCS 0x989680 ;  /* 0x009896800000995d */ /* 0x004fea0003900000 */
[----:B------:R-:W2:Y:S02]  /*1bcb0*/  @!P1 SYNCS.PHASECHK.TRANS64 P1, [R4+URZ+0x33440], R3 ;  /* 0x03344003040095a7 */ /* 0x000ea4000802007f */
[----:B--2---:R-:W-:Y:S05]  /*1bcc0*/  @!P1 BRA `(.L_x_3995) ;  /* 0xfffffffc00f09947 */ /* 0x004fea000383ffff */
[----:B------:R-:W-:Y:S05]  /*1bcd0*/  BRA `(.L_x_4064) ;  /* 0xffffffc000587947 */ /* 0x000fea000383ffff */
.L_x_3999:
        /* <DEDUP_REMOVED lines=8> */
.L_x_4065:
[----:B------:R-:W-:Y:S02]  /*1bd60*/  IMAD.MOV.U32 R13, RZ, RZ, R4 ;  /* 0x000000ffff0d7224 */ /* 0x000fe400078e0004 */
[----:B------:R-:W-:-:S07]  /*1bd70*/  IMAD.MOV.U32 R5, RZ, RZ, R14 ;  /* 0x000000ffff057224 */ /* 0x000fce00078e000e */
[----:B------:R-:W-:Y:S05]  /*1bd80*/  WARPSYNC.COLLECTIVE R15, `(.L_x_4066) ;  /* 0x000000000f087348 */ /* 0x000fea0003c00000 */
[----:B------:R0:W1:Y:S02]  /*1bd90*/  SHFL.IDX P6, R14, R13, R12, R11 ;  /* 0x0000000c0d0e7389 */ /* 0x00006400000c000b */
[----:B01----:R-:W-:Y:S01]  /*1bda0*/  ENDCOLLECTIVE ;  /* 0x000000000000791b */ /* 0x003fe20003800000 */
.L_x_4066:
        /* <DEDUP_REMOVED lines=9> */
.L_x_4067:
        /* <DEDUP_REMOVED lines=16> */
.L_x_4068:
[----:B------:R-:W-:Y:S02]  /*1bf40*/  IMAD.MOV.U32 R13, RZ, RZ, R3 ;  /* 0x000000ffff0d7224 */ /* 0x000fe400078e0003 */
[----:B------:R-:W-:Y:S02]  /*1bf50*/  IMAD.MOV.U32 R12, RZ, RZ, 0x2 ;  /* 0x00000002ff0c7424 */ /* 0x000fe400078e00ff */
[----:B------:R-:W-:-:S07]  /*1bf60*/  IMAD.MOV.U32 R6, RZ, RZ, R14 ;  /* 0x000000ffff067224 */ /* 0x000fce00078e000e */
[----:B------:R-:W-:Y:S05]  /*1bf70*/  WARPSYNC.COLLECTIVE R15, `(.L_x_4069) ;  /* 0x000000000f087348 */ /* 0x000fea0003c00000 */
[----:B------:R0:W1:Y:S02]  /*1bf80*/  SHFL.IDX P6, R14, R13, R12, R11 ;  /* 0x0000000c0d0e7389 */ /* 0x00006400000c000b */
[----:B01----:R-:W-:Y:S01]  /*1bf90*/  ENDCOLLECTIVE ;  /* 0x000000000000791b */ /* 0x003fe20003800000 */
.L_x_4069:
        /* <DEDUP_REMOVED lines=16> */
.L_x_4070:
[----:B------:R-:W-:Y:S02]  /*1c0a0*/  IMAD.MOV.U32 R13, RZ, RZ, R3 ;  /* 0x000000ffff0d7224 */ /* 0x000fe400078e0003 */
[----:B------:R-:W-:Y:S02]  /*1c0b0*/  IMAD.MOV.U32 R12, RZ, RZ, 0x3 ;  /* 0x00000003ff0c7424 */ /* 0x000fe400078e00ff */
[----:B------:R-:W-:-:S07]  /*1c0c0*/  IMAD.MOV.U32 R6, RZ, RZ, R14 ;  /* 0x000000ffff067224 */ /* 0x000fce00078e000e */
[----:B------:R-:W-:Y:S05]  /*1c0d0*/  WARPSYNC.COLLECTIVE R15, `(.L_x_4071) ;  /* 0x000000000f087348 */ /* 0x000fea0003c00000 */
[----:B------:R0:W1:Y:S02]  /*1c0e0*/  SHFL.IDX P6, R14, R13, R12, R11 ;  /* 0x0000000c0d0e7389 */ /* 0x00006400000c000b */
[----:B01----:R-:W-:Y:S01]  /*1c0f0*/  ENDCOLLECTIVE ;  /* 0x000000000000791b */ /* 0x003fe20003800000 */
.L_x_4071:
        /* <DEDUP_REMOVED lines=14> */
.L_x_4072:
[----:B------:R-:W-:Y:S01]  /*1c1e0*/  IMAD.MOV.U32 R4, RZ, RZ, R14 ;  /* 0x000000ffff047224 */ /* 0x000fe200078e000e */
[----:B------:R-:W-:Y:S06]  /*1c1f0*/  BRA `(.L_x_4073) ;  /* 0xffffffc4008c7947 */ /* 0x000fec000383ffff */
.L_x_4004:
[----:B-1----:R1:W2:Y:S02]  /*1c200*/  SYNCS.PHASECHK.TRANS64.TRYWAIT P0, [R18+URZ+0x33420], R0 ;  /* 0x03342000120075a7 */ /* 0x0022a4000800017f */
[----:B--2---:R-:W-:Y:S05]  /*1c210*/  @!P0 NANOSLEEP.SYNCS 0x989680 ;  /* 0x009896800000895d */ /* 0x004fea0003900000 */
[----:B------:R-:W2:Y:S02]  /*1c220*/  @!P0 SYNCS.PHASECHK.TRANS64 P0, [R18+URZ+0x33420], R0 ;  /* 0x03342000120085a7 */ /* 0x000ea4000800007f */
[----:B--2---:R-:W-:Y:S05]  /*1c230*/  @!P0 BRA `(.L_x_4004) ;  /* 0xfffffffc00f08947 */ /* 0x004fea000383ffff */
[----:B------:R-:W-:Y:S05]  /*1c240*/  BRA `(.L_x_4074) ;  /* 0xffffffc400fc7947 */ /* 0x000fea000383ffff */
.L_x_4010:
[----:B--2---:R2:W3:Y:S02]  /*1c250*/  SYNCS.PHASECHK.TRANS64.TRYWAIT P0, [R6+URZ+0x33480], R5 ;  /* 0x03348005060075a7 */ /* 0x0044e4000800017f */
[----:B---3--:R-:W-:Y:S05]  /*1c260*/  @!P0 NANOSLEEP.SYNCS 0x989680 ;  /* 0x009896800000895d */ /* 0x008fea0003900000 */
[----:B------:R-:W3:Y:S02]  /*1c270*/  @!P0 SYNCS.PHASECHK.TRANS64 P0, [R6+URZ+0x33480], R5 ;  /* 0x03348005060085a7 */ /* 0x000ee4000800007f */
[----:B---3--:R-:W-:Y:S05]  /*1c280*/  @!P0 BRA `(.L_x_4010) ;  /* 0xfffffffc00f08947 */ /* 0x008fea000383ffff */
[----:B------:R-:W-:Y:S05]  /*1c290*/  BRA `(.L_x_4075) ;  /* 0xffffffc800b07947 */ /* 0x000fea000383ffff */
.L_x_4017:
[----:B0-----:R0:W3:Y:S02]  /*1c2a0*/  SYNCS.PHASECHK.TRANS64.TRYWAIT P0, [R6+URZ+0x33440], R5 ;  /* 0x03344005060075a7 */ /* 0x0010e4000800017f */
[----:B---3--:R-:W-:Y:S05]  /*1c2b0*/  @!P0 NANOSLEEP.SYNCS 0x989680 ;  /* 0x009896800000895d */ /* 0x008fea0003900000 */
[----:B------:R-:W3:Y:S02]  /*1c2c0*/  @!P0 SYNCS.PHASECHK.TRANS64 P0, [R6+URZ+0x33440], R5 ;  /* 0x03344005060085a7 */ /* 0x000ee4000800007f */
[----:B---3--:R-:W-:Y:S05]  /*1c2d0*/  @!P0 BRA `(.L_x_4017) ;  /* 0xfffffffc00f08947 */ /* 0x008fea000383ffff */
[----:B------:R-:W-:Y:S05]  /*1c2e0*/  BRA `(.L_x_4076) ;  /* 0xffffffcc00ac7947 */ /* 0x000fea000383ffff */
.L_x_4025:
[----:B--2---:R2:W3:Y:S02]  /*1c2f0*/  SYNCS.PHASECHK.TRANS64.TRYWAIT P1, [R3+URZ+0x33470], R4 ;  /* 0x03347004030075a7 */ /* 0x0044e4000802017f */
[----:B---3--:R-:W-:Y:S05]  /*1c300*/  @!P1 NANOSLEEP.SYNCS 0x989680 ;  /* 0x009896800000995d */ /* 0x008fea0003900000 */
[----:B------:R-:W3:Y:S02]  /*1c310*/  @!P1 SYNCS.PHASECHK.TRANS64 P1, [R3+URZ+0x33470], R4 ;  /* 0x03347004030095a7 */ /* 0x000ee4000802007f */
[----:B---3--:R-:W-:Y:S05]  /*1c320*/  @!P1 BRA `(.L_x_4025) ;  /* 0xfffffffc00f09947 */ /* 0x008fea000383ffff */
[----:B------:R-:W-:Y:S05]  /*1c330*/  BRA `(.L_x_4077) ;  /* 0xffffffd000c07947 */ /* 0x000fea000383ffff */
.L_x_4027:
[----:B--2---:R2:W3:Y:S02]  /*1c340*/  SYNCS.PHASECHK.TRANS64.TRYWAIT P1, [R3+URZ+0x33460], R4 ;  /* 0x03346004030075a7 */ /* 0x0044e4000802017f */
[----:B---3--:R-:W-:Y:S05]  /*1c350*/  @!P1 NANOSLEEP.SYNCS 0x989680 ;  /* 0x009896800000995d */ /* 0x008fea0003900000 */
[----:B------:R-:W3:Y:S02]  /*1c360*/  @!P1 SYNCS.PHASECHK.TRANS64 P1, [R3+URZ+0x33460], R4 ;  /* 0x03346004030095a7 */ /* 0x000ee4000802007f */
[----:B---3--:R-:W-:Y:S05]  /*1c370*/  @!P1 BRA `(.L_x_4027) ;  /* 0xfffffffc00f09947 */ /* 0x008fea000383ffff */
[----:B------:R-:W-:Y:S05]  /*1c380*/  BRA `(.L_x_4078) ;  /* 0xffffffd000c87947 */ /* 0x000fea000383ffff */
.L_x_4034:
[----:B-1----:R1:W2:Y:S02]  /*1c390*/  SYNCS.PHASECHK.TRANS64.TRYWAIT P1, [R0+URZ+0x33470], R3 ;  /* 0x03347003000075a7 */ /* 0x0022a4000802017f */
[----:B--2---:R-:W-:Y:S05]  /*1c3a0*/  @!P1 NANOSLEEP.SYNCS 0x989680 ;  /* 0x009896800000995d */ /* 0x004fea0003900000 */
[----:B------:R-:W2:Y:S02]  /*1c3b0*/  @!P1 SYNCS.PHASECHK.TRANS64 P1, [R0+URZ+0x33470], R3 ;  /* 0x03347003000095a7 */ /* 0x000ea4000802007f */
[----:B--2---:R-:W-:Y:S05]  /*1c3c0*/  @!P1 BRA `(.L_x_4034) ;  /* 0xfffffffc00f09947 */ /* 0x004fea000383ffff */
[----:B------:R-:W-:Y:S05]  /*1c3d0*/  BRA `(.L_x_4079) ;  /* 0xffffffe0003c7947 */ /* 0x000fea000383ffff */
.L_x_4036:
[----:B-1----:R1:W2:Y:S02]  /*1c3e0*/  SYNCS.PHASECHK.TRANS64.TRYWAIT P1, [R0+URZ+0x33460], R3 ;  /* 0x03346003000075a7 */ /* 0x0022a4000802017f */
[----:B--2---:R-:W-:Y:S05]  /*1c3f0*/  @!P1 NANOSLEEP.SYNCS 0x989680 ;  /* 0x009896800000995d */ /* 0x004fea0003900000 */
[----:B------:R-:W2:Y:S02]  /*1c400*/  @!P1 SYNCS.PHASECHK.TRANS64 P1, [R0+URZ+0x33460], R3 ;  /* 0x03346003000095a7 */ /* 0x000ea4000802007f */
[----:B--2---:R-:W-:Y:S05]  /*1c410*/  @!P1 BRA `(.L_x_4036) ;  /* 0xfffffffc00f09947 */ /* 0x004fea000383ffff */
[----:B------:R-:W-:Y:S05]  /*1c420*/  BRA `(.L_x_4080) ;  /* 0xffffffe000447947 */ /* 0x000fea000383ffff */
.L_x_4042:
[----:B0-----:R0:W1:Y:S02]  /*1c430*/  SYNCS.PHASECHK.TRANS64.TRYWAIT P0, [R0+URZ+0x33420], R3 ;  /* 0x03342003000075a7 */ /* 0x001064000800017f */
[----:B-1----:R-:W-:Y:S05]  /*1c440*/  @!P0 NANOSLEEP.SYNCS 0x989680 ;  /* 0x009896800000895d */ /* 0x002fea0003900000 */
[----:B------:R-:W1:Y:S02]  /*1c450*/  @!P0 SYNCS.PHASECHK.TRANS64 P0, [R0+URZ+0x33420], R3 ;  /* 0x03342003000085a7 */ /* 0x000e64000800007f */
[----:B-1----:R-:W-:Y:S05]  /*1c460*/  @!P0 BRA `(.L_x_4042) ;  /* 0xfffffffc00f08947 */ /* 0x002fea000383ffff */
[----:B------:R-:W-:Y:S05]  /*1c470*/  BRA `(.L_x_4081) ;  /* 0xffffffec00fc7947 */ /* 0x000fea000383ffff */
.L_x_4043:
        /* <DEDUP_REMOVED lines=11> */
.L_x_4083:
[----:B------:R-:W-:Y:S05]  /*1c530*/  BSYNC B0 ;  /* 0x0000000000007941 */ /* 0x000fea0003800000 */
.L_x_4082:
[----:B------:R-:W-:Y:S05]  /*1c540*/  BRA `(.L_x_4084) ;  /* 0xffffffec00e47947 */ /* 0x000fea000383ffff */
.L_x_4046:
[----:B------:R-:W-:Y:S01]  /*1c550*/  BSSY B1, `(.L_x_4085) ;  /* 0x0000006000017945 */ /* 0x000fe20003800000 */
[----:B------:R-:W-:-:S07]  /*1c560*/  IMAD.MOV.U32 R15, RZ, RZ, -0x1 ;  /* 0xffffffffff0f7424 */ /* 0x000fce00078e00ff */
[----:B01----:R-:W-:Y:S05]  /*1c570*/  WARPSYNC.COLLECTIVE R15, `(.L_x_4086) ;  /* 0x000000000f0c7348 */ /* 0x003fea0003c00000 */
[----:B------:R-:W-:Y:S02]  /*1c580*/  ELECT P6, UR62, PT ;  /* 0x00000000003e782f */ /* 0x000fe400038c0000 */
[----:B------:R-:W-:Y:S01]  /*1c590*/  MOV R14, UR62 ;  /* 0x0000003e000e7c02 */ /* 0x000fe20008000f00 */
[----:B01----:R-:W-:Y:S10]  /*1c5a0*/  ENDCOLLECTIVE ;  /* 0x000000000000791b */ /* 0x003ff40003800000 */
.L_x_4086:
[----:B------:R-:W-:Y:S05]  /*1c5b0*/  BSYNC B1 ;  /* 0x0000000000017941 */ /* 0x000fea0003800000 */
.L_x_4085:
[----:B------:R-:W-:Y:S05]  /*1c5c0*/  BRA `(.L_x_4087) ;  /* 0xffffffec00dc7947 */ /* 0x000fea000383ffff */
.L_x_4048:
[----:B0-----:R0:W1:Y:S02]  /*1c5d0*/  SYNCS.PHASECHK.TRANS64.TRYWAIT P1, [R6+URZ], R5 ;  /* 0x00000005060075a7 */ /* 0x001064000802017f */
[----:B-1----:R-:W-:Y:S05]  /*1c5e0*/  @!P1 NANOSLEEP.SYNCS 0x989680 ;  /* 0x009896800000995d */ /* 0x002fea0003900000 */
[----:B------:R-:W1:Y:S02]  /*1c5f0*/  @!P1 SYNCS.PHASECHK.TRANS64 P1, [R6+URZ], R5 ;  /* 0x00000005060095a7 */ /* 0x000e64000802007f */
[----:B-1----:R-:W-:Y:S05]  /*1c600*/  @!P1 BRA `(.L_x_4048) ;  /* 0xfffffffc00f09947 */ /* 0x002fea000383ffff */
[----:B------:R-:W-:Y:S05]  /*1c610*/  BRA `(.L_x_4088) ;  /* 0xfffffff000187947 */ /* 0x000fea000383ffff */
.L_x_4049:
[----:B-1----:R1:W2:Y:S02]  /*1c620*/  SYNCS.PHASECHK.TRANS64.TRYWAIT P1, [R7+URZ], R2 ;  /* 0x00000002070075a7 */ /* 0x0022a4000802017f */
[----:B--2---:R-:W-:Y:S05]  /*1c630*/  @!P1 NANOSLEEP.SYNCS 0x989680 ;  /* 0x009896800000995d */ /* 0x004fea0003900000 */
[----:B------:R-:W2:Y:S02]  /*1c640*/  @!P1 SYNCS.PHASECHK.TRANS64 P1, [R7+URZ], R2 ;  /* 0x00000002070095a7 */ /* 0x000ea4000802007f */
[----:B--2---:R-:W-:Y:S05]  /*1c650*/  @!P1 BRA `(.L_x_4049) ;  /* 0xfffffffc00f09947 */ /* 0x004fea000383ffff */
[----:B------:R-:W-:Y:S05]  /*1c660*/  BRA `(.L_x_4089) ;  /* 0xfffffff0000c7947 */ /* 0x000fea000383ffff */
.L_x_4051:
[----:B--2---:R2:W3:Y:S02]  /*1c670*/  SYNCS.PHASECHK.TRANS64.TRYWAIT P1, [R4+URZ+0x33460], R5 ;  /* 0x03346005040075a7 */ /* 0x0044e4000802017f */
[----:B---3--:R-:W-:Y:S05]  /*1c680*/  @!P1 NANOSLEEP.SYNCS 0x989680 ;  /* 0x009896800000995d */ /* 0x008fea0003900000 */
[----:B------:R-:W3:Y:S02]  /*1c690*/  @!P1 SYNCS.PHASECHK.TRANS64 P1, [R4+URZ+0x33460], R5 ;  /* 0x03346005040095a7 */ /* 0x000ee4000802007f */
[----:B---3--:R-:W-:Y:S05]  /*1c6a0*/  @!P1 BRA `(.L_x_4051) ;  /* 0xfffffffc00f09947 */ /* 0x008fea000383ffff */
[----:B------:R-:W-:Y:S05]  /*1c6b0*/  BRA `(.L_x_4090) ;  /* 0xfffffff000107947 */ /* 0x000fea000383ffff */
.L_x_4053:
[----:B---3--:R3:W4:Y:S02]  /*1c6c0*/  SYNCS.PHASECHK.TRANS64.TRYWAIT P1, [R3+URZ+0x33460], R2 ;  /* 0x03346002030075a7 */ /* 0x008724000802017f */
[----:B----4-:R-:W-:Y:S05]  /*1c6d0*/  @!P1 NANOSLEEP.SYNCS 0x989680 ;  /* 0x009896800000995d */ /* 0x010fea0003900000 */
[----:B------:R-:W4:Y:S02]  /*1c6e0*/  @!P1 SYNCS.PHASECHK.TRANS64 P1, [R3+URZ+0x33460], R2 ;  /* 0x03346002030095a7 */ /* 0x000f24000802007f */
[----:B----4-:R-:W-:Y:S05]  /*1c6f0*/  @!P1 BRA `(.L_x_4053) ;  /* 0xfffffffc00f09947 */ /* 0x010fea000383ffff */
[----:B------:R-:W-:Y:S05]  /*1c700*/  BRA `(.L_x_4091) ;  /* 0xfffffff000107947 */ /* 0x000fea000383ffff */
.L_x_4055:
[----:B----4-:R4:W0:Y:S02]  /*1c710*/  SYNCS.PHASECHK.TRANS64.TRYWAIT P0, [R4+URZ+0x33480], R5 ;  /* 0x03348005040075a7 */ /* 0x010824000800017f */
[----:B0-----:R-:W-:Y:S05]  /*1c720*/  @!P0 NANOSLEEP.SYNCS 0x989680 ;  /* 0x009896800000895d */ /* 0x001fea0003900000 */
[----:B------:R-:W0:Y:S02]  /*1c730*/  @!P0 SYNCS.PHASECHK.TRANS64 P0, [R4+URZ+0x33480], R5 ;  /* 0x03348005040085a7 */ /* 0x000e24000800007f */
[----:B0-----:R-:W-:Y:S05]  /*1c740*/  @!P0 BRA `(.L_x_4055) ;  /* 0xfffffffc00f08947 */ /* 0x001fea000383ffff */
[----:B------:R-:W-:Y:S05]  /*1c750*/  BRA `(.L_x_4056) ;  /* 0xfffffff0000c7947 */ /* 0x000fea000383ffff */
.L_x_4092:
        /* <DEDUP_REMOVED lines=10> */
.L_x_12963:


//--------------------- .text._ZN7cutlass13device_kernelIN5flash11enable_sm90INS1_16FlashAttnFwdSm90INS1_25CollectiveMainloopFwdSm90ILi2EN4cute5tupleIJNS5_1CILi1EEES8_S8_EEENS6_IJNS7_ILi128EEENS7_ILi160EEENS7_ILi192EEEEEELi192ENS_12float_e4m3_tEfNS_4arch4Sm90ELb0ELb1ELb0ELb1ELb0ELb0ELb0ELb1ELb1ELb1ELb0ELb0EEENS1_21CollectiveEpilogueFwdINS6_IJSA_SC_SB_EEES9_NS_10bfloat16_tESG_Li256ELb1ELb1ELb0ELb1EEENS1_36VarlenDynamicPersistentTileSchedulerILi128ELi160ELi256ELi128ELb0ELb1ELb1ELb1ELb0ELb1EEEEEEEEEvNT_6ParamsE --------------------------
	.section	.text._ZN7cutlass13device_kernelIN5flash11enable_sm90INS1_16FlashAttnFwdSm90INS1_25CollectiveMainloopFwdSm90ILi2EN4cute5tupleIJNS5_1CILi1EEES8_S8_EEENS6_IJNS7_ILi128EEENS7_ILi160EEENS7_ILi192EEEEEELi192ENS_12float_e4m3_tEfNS_4arch4Sm90ELb0ELb1ELb0ELb1ELb0ELb0ELb0ELb1ELb1ELb1ELb0ELb0EEENS1_21CollectiveEpilogueFwdINS6_IJSA_SC_SB_EEES9_NS_10bfloat16_tESG_Li256ELb1ELb1ELb0ELb1EEENS1_36VarlenDynamicPersistentTileSchedulerILi128ELi160ELi256ELi128ELb0ELb1ELb1ELb1ELb0ELb1EEEEEEEEEvNT_6ParamsE,"ax",@progbits
	.align	128
.text._ZN7cutlass13device_kernelIN5flash11enable_sm90INS1_16FlashAttnFwdSm90INS1_25CollectiveMainloopFwdSm90ILi2EN4cute5tupleIJNS5_1CILi1EEES8_S8_EEENS6_IJNS7_ILi128EEENS7_ILi160EEENS7_ILi192EEEEEELi192ENS_12float_e4m3_tEfNS_4arch4Sm90ELb0ELb1ELb0ELb1ELb0ELb0ELb0ELb1ELb1ELb1ELb0ELb0EEENS1_21CollectiveEpilogueFwdINS6_IJSA_SC_SB_EEES9_NS_10bfloat16_tESG_Li256ELb1ELb1ELb0ELb1EEENS1_36VarlenDynamicPersistentTileSchedulerILi128ELi160ELi256ELi128ELb0ELb1ELb1ELb1ELb0ELb1EEEEEEEEEvNT_6ParamsE:
        .type           _ZN7cutlass13device_kernelIN5flash11enable_sm90INS1_16FlashAttnFwdSm90INS1_25CollectiveMainloopFwdSm90ILi2EN4cute5tupleIJNS5_1CILi1EEES8_S8_EEENS6_IJNS7_ILi128EEENS7_ILi160EEENS7_ILi192EEEEEELi192ENS_12float_e4m3_tEfNS_4arch4Sm90ELb0ELb1ELb0ELb1ELb0ELb0ELb0ELb1ELb1ELb1ELb0ELb0EEENS1_21CollectiveEpilogueFwdINS6_IJSA_SC_SB_EEES9_NS_10bfloat16_tESG_Li256ELb1ELb1ELb0ELb1EEENS1_36VarlenDynamicPersistentTileSchedulerILi128ELi160ELi256ELi128ELb0ELb1ELb1ELb1ELb0ELb1EEEEEEEEEvNT_6ParamsE,@function
        .size           _ZN7cutlass13device_kernelIN5flash11enable_sm90INS1_16FlashAttnFwdSm90INS1_25CollectiveMainloopFwdSm90ILi2EN4cute5tupleIJNS5_1CILi1EEES8_S8_EEENS6_IJNS7_ILi128EEENS7_ILi160EEENS7_ILi192EEEEEELi192ENS_12float_e4m3_tEfNS_4arch4Sm90ELb0ELb1ELb0ELb1ELb0ELb0ELb0ELb1ELb1ELb1ELb0ELb0EEENS1_21CollectiveEpilogueFwdINS6_IJSA_SC_SB_EEES9_NS_10bfloat16_tESG_Li256ELb1ELb1ELb0ELb1EEENS1_36VarlenDynamicPersistentTileSchedulerILi128ELi160ELi256ELi128ELb0ELb1ELb1ELb1ELb0ELb1EEEEEEEEEvNT_6ParamsE,(.L_x_12964 - _ZN7cutlass13device_kernelIN5flash11enable_sm90INS1_16FlashAttnFwdSm90INS1_25CollectiveMainloopFwdSm90ILi2EN4cute5tupleIJNS5_1CILi1EEES8_S8_EEENS6_IJNS7_ILi128EEENS7_ILi160EEENS7_ILi192EEEEEELi192ENS_12float_e4m3_tEfNS_4arch4Sm90ELb0ELb1ELb0ELb1ELb0ELb0ELb0ELb1ELb1ELb1ELb0ELb0EEENS1_21CollectiveEpilogueFwdINS6_IJSA_SC_SB_EEES9_NS_10bfloat16_tESG_Li256ELb1ELb1ELb0ELb1EEENS1_36VarlenDynamicPersistentTileSchedulerILi128ELi160ELi256ELi128ELb0ELb1ELb1ELb1ELb0ELb1EEEEEEEEEvNT_6ParamsE)
        .other          _ZN7cutlass13device_kernelIN5flash11enable_sm90INS1_16FlashAttnFwdSm90INS1_25CollectiveMainloopFwdSm90ILi2EN4cute5tupleIJNS5_1CILi1EEES8_S8_EEENS6_IJNS7_ILi128EEENS7_ILi160EEENS7_ILi192EEEEEELi192ENS_12float_e4m3_tEfNS_4arch4Sm90ELb0ELb1ELb0ELb1ELb0ELb0ELb0ELb1ELb1ELb1ELb0ELb0EEENS1_21CollectiveEpilogueFwdINS6_IJSA_SC_SB_EEES9_NS_10bfloat16_tESG_Li256ELb1ELb1ELb0ELb1EEENS1_36VarlenDynamicPersistentTileSchedulerILi128ELi160ELi256ELi128ELb0ELb1ELb1ELb1ELb0ELb1EEEEEEEEEvNT_6ParamsE,@"STO_CUDA_ENTRY STV_DEFAULT"
_ZN7cutlass13device_kernelIN5flash11enable_sm90INS1_16FlashAttnFwdSm90INS1_25CollectiveMainloopFwdSm90ILi2EN4cute5tupleIJNS5_1CILi1EEES8_S8_EEENS6_IJNS7_ILi128EEENS7_ILi160EEENS7_ILi192EEEEEELi192ENS_12float_e4m3_tEfNS_4arch4Sm90ELb0ELb1ELb0ELb1ELb0ELb0ELb0ELb1ELb1ELb1ELb0ELb0EEENS1_21CollectiveEpilogueFwdINS6_IJSA_SC_SB_EEES9_NS_10bfloat16_tESG_Li256ELb1ELb1ELb0ELb1EEENS1_36VarlenDynamicPersistentTileSchedulerILi128ELi160ELi256ELi128ELb0ELb1ELb1ELb1ELb0ELb1EEEEEEEEEvNT_6ParamsE:
        /* <DEDUP_REMOVED lines=18> */
.L_x_4094:
[----:B------:R-:W-:Y:S05]  /*0120*/  BSYNC B0 ;  /* 0x0000000000007941 */ /* 0x000fea0003800000 */
.L_x_4093:
        /* <DEDUP_REMOVED lines=41> */
.L_x_4095:
        /* <DEDUP_REMOVED lines=22> */
.L_x_4096:
        /* <DEDUP_REMOVED lines=18> */
.L_x_4097:
        /* <DEDUP_REMOVED lines=22> */
.L_x_4098:
        /* <DEDUP_REMOVED lines=22> */
.L_x_4099:
[----:B------:R-:W-:Y:S01]  /*0900*/  PLOP3.LUT P0, PT, PT, PT, UP0, 0x80, 0x0 ;  /* 0x000000000000781c */ /* 0x000fe20003f0f008 */
[----:B------:R-:W-:Y:S01]  /*0910*/  UMOV UR38, 0x1 ;  /* 0x0000000100267882 */ /* 0x000fe20000000000 */
[----:B------:R-:W-:Y:S01]  /*0920*/  NOP ;  /* 0x0000000000007918 */ /* 0x000fe20000000000 */
[----:B------:R-:W-:Y:S01]  /*0930*/  USEL UR38, UR38, 0x2, !UP0 ;  /* 0x0000000226267887 */ /* 0x000fe2000c000000 */
[----:B------:R-:W-:Y:S01]  /*0940*/  ULDC.64 UR52, c[0x0][0x208] ;  /* 0x0000820000347ab9 */ /* 0x000fe20000000a00 */
[----:B012-4-:R-:W-:Y:S08]  /*0950*/  BAR.SYNC.DEFER_BLOCKING 0x0 ;  /* 0x0000000000007b1d */ /* 0x017ff00000010000 */
[----:B------:R-:W-:Y:S05]  /*0960*/  @!P0 BRA `(.L_x_4100) ;  /* 0x00000160006c8947 */ /* 0x000fea0003800000 */
.L_x_4101:
        /* <DEDUP_REMOVED lines=30> */
[CC--:B------:R-:W-:Y:S02]  /*0b50*/  LEA.HI R4, R0.reuse, R231.reuse, RZ, 0x5 ;  /* 0x000000e700047211 */ /* 0x0c0fe400078f28ff */
[----:B------:R-:W-:Y:S01]  /*0b60*/  SHF.R.S32.HI R6, RZ, 0x4, R3 ;  /* 0x00000004ff067819 */ /* 0x000fe20000011403 */
[----:B------:R-:W-:Y:S01]  /*0b70*/  IMAD.IADD R224, R231, 0x1, -R224 ;  /* 0x00000001e7e07824 */ /* 0x000fe200078e0ae0 */
[----:B------:R-:W-:Y:S01]  /*0b80*/  LEA.HI R11, R0, R231, RZ, 0x2 ;  /* 0x000000e7000b7211 */ /* 0x000fe200078f10ff */
[----:B------:R-:W-:Y:S01]  /*0b90*/  IMAD.SHL.U32 R5, R4, 0x20, RZ ;  /* 0x0000002004057824 */ /* 0x000fe200078e00ff */
[----:B------:R-:W-:Y:S02]  /*0ba0*/  LOP3.LUT R4, R3, 0x3fffff0, RZ, 0xc0, !PT ;  /* 0x03fffff003047812 */ /* 0x000fe400078ec0ff */
[----:B------:R-:W-:-:S02]  /*0bb0*/  SHF.R.S32.HI R7, RZ, 0x1f, R224 ;  /* 0x0000001fff077819 */ /* 0x000fc400000114e0 */
[----:B------:R-:W-:Y:S01]  /*0bc0*/  LEA.HI R3, R3, R6, RZ, 0x1 ;  /* 0x0000000603037211 */ /* 0x000fe200078f08ff */
[----:B------:R-:W-:Y:S01]  /*0bd0*/  IMAD.IADD R4, R231, 0x1, -R4 ;  /* 0x00000001e7047824 */ /* 0x000fe200078e0a04 */
[----:B------:R-:W-:Y:S02]  /*0be0*/  LEA.HI R8, R7, R224, RZ, 0x2 ;  /* 0x000000e007087211 */ /* 0x000fe400078f10ff */
[----:B------:R-:W-:Y:S02]  /*0bf0*/  LOP3.LUT R3, R3, 0x1ffffffe, RZ, 0xc0, !PT ;  /* 0x1ffffffe03037812 */ /* 0x000fe400078ec0ff */
[--C-:B------:R-:W-:Y:S02]  /*0c00*/  SHF.R.S32.HI R9, RZ, 0x2, R8.reuse ;  /* 0x00000002ff097819 */ /* 0x100fe40000011408 */
[----:B------:R-:W-:Y:S01]  /*0c10*/  SHF.R.S32.HI R10, RZ, 0x1f, R8 ;  /* 0x0000001fff0a7819 */ /* 0x000fe20000011408 */
[----:B------:R-:W-:Y:S01]  /*0c20*/  IMAD.IADD R3, R6, 0x1, -R3 ;  /* 0x0000000106037824 */ /* 0x000fe200078e0a03 */
[----:B------:R-:W-:-:S02]  /*0c30*/  LOP3.LUT R6, R11, 0xfffffffc, RZ, 0xc0, !PT ;  /* 0xfffffffc0b067812 */ /* 0x000fc400078ec0ff */
[----:B------:R-:W-:Y:S02]  /*0c40*/  LEA.HI R0, R0, R231, RZ, 0x3 ;  /* 0x000000e700007211 */ /* 0x000fe400078f18ff */
[----:B------:R-:W-:Y:S01]  /*0c50*/  LEA.HI R10, R10, R9, RZ, 0x3 ;  /* 0x000000090a0a7211 */ /* 0x000fe200078f18ff */
[----:B------:R-:W-:Y:S01]  /*0c60*/  IMAD.IADD R6, R231, 0x1, -R6 ;  /* 0x00000001e7067824 */ /* 0x000fe200078e0a06 */
[----:B------:R-:W-:Y:S02]  /*0c70*/  SHF.R.S32.HI R225, RZ, 0x7, R2 ;  /* 0x00000007ffe17819 */ /* 0x000fe40000011402 */
        /* <DEDUP_REMOVED lines=8> */
[----:B------:R-:W-:Y:S01]  /*0d00*/  SHF.R.S32.HI R7, RZ, 0x5, R7 ;  /* 0x00000005ff077819 */ /* 0x000fe20000011407 */
[----:B------:R-:W-:Y:S01]  /*0d10*/  IMAD.SHL.U32 R23, R222, 0x8, RZ ;  /* 0x00000008de177824 */ /* 0x000fe200078e00ff */
[----:B------:R-:W-:Y:S01]  /*0d20*/  LEA.HI R5, R6, R6, RZ, 0x1 ;  /* 0x0000000606057211 */ /* 0x000fe200078f08ff */
[----:B------:R-:W-:Y:S01]  /*0d30*/  IMAD R227, R3, 0x8, R4 ;  /* 0x0000000803e37824 */ /* 0x000fe200078e0204 */
[----:B------:R-:W-:Y:S01]  /*0d40*/  LOP3.LUT R2, R2, 0x3fffffe, RZ, 0xc0, !PT ;  /* 0x03fffffe02027812 */ /* 0x000fe200078ec0ff */
[----:B------:R-:W-:Y:S01]  /*0d50*/  IMAD R7, R7, 0x10, R10 ;  /* 0x0000001007077824 */ /* 0x000fe200078e020a */
[----:B------:R-:W-:Y:S01]  /*0d60*/  LOP3.LUT R5, R5, 0x1ffffffe, RZ, 0xc0, !PT ;  /* 0x1ffffffe05057812 */ /* 0x000fe200078ec0ff */
[----:B------:R-:W-:Y:S01]  /*0d70*/  VIADD R220, R23, 0x40 ;  /* 0x0000004017dc7836 */ /* 0x000fe20000000000 */
[----:B------:R-:W-:Y:S01]  /*0d80*/  LOP3.LUT R19, R8, 0x7ffffffc, RZ, 0xc0, !PT ;  /* 0x7ffffffc08137812 */ /* 0x000fe200078ec0ff */
[----:B------:R-:W-:Y:S01]  /*0d90*/  IMAD.IADD R2, R225, 0x1, -R2 ;  /* 0x00000001e1027824 */ /* 0x000fe200078e0a02 */
        /* <DEDUP_REMOVED lines=9> */
.L_x_4205:
[----:B------:R-:W-:Y:S01]  /*0e30*/  ULDC.64 UR6, c[0x0][0xa28] ;  /* 0x00028a0000067ab9 */ /* 0x000fe20000000a00 */
[----:B------:R-:W-:Y:S01]  /*0e40*/  IMAD.MOV.U32 R0, RZ, RZ, RZ ;  /* 0x000000ffff007224 */ /* 0x000fe200078e00ff */
        /* <DEDUP_REMOVED lines=10> */
[----:B012---:R-:W-:Y:S02]  /*0ef0*/  IMAD.U32 R4, RZ, RZ, UR6 ;  /* 0x00000006ff047e24 */ /* 0x007fe4000f8e00ff */
[----:B------:R-:W-:Y:S01]  /*0f00*/  IMAD.U32 R5, RZ, RZ, UR7 ;  /* 0x00000007ff057e24 */ /* 0x000fe2000f8e00ff */
[----:B------:R-:W-:Y:S01]  /*0f10*/  @UP1 UIMAD.WIDE UR6, UR48, 0x4, UR8 ;  /* 0x00000004300618a5 */ /* 0x000fe2000f8e0208 */
[----:B------:R-:W-:Y:S02]  /*0f20*/  ULDC UR4, c[0x0][0x288] ;  /* 0x0000a20000047ab9 */ /* 0x000fe40000000800 */
[----:B------:R-:W-:Y:S01]  /*0f30*/  IMAD.U32 R18, RZ, RZ, UR4 ;  /* 0x00000004ff127e24 */ /* 0x000fe2000f8e00ff */
[----:B------:R0:W5:Y:S02]  /*0f40*/  @P0 LDG.E R0, desc[UR52][R4.64] ;  /* 0x0000003404000981 */ /* 0x000164000c1e1900 */
[----:B------:R-:W-:Y:S01]  /*0f50*/  IMAD.U32 R6, RZ, RZ, UR6 ;  /* 0x00000006ff067e24 */ /* 0x000fe2000f8e00ff */
[----:B------:R-:W-:Y:S01]  /*0f60*/  ULDC UR4, c[0x0][0x424] ;  /* 0x0001090000047ab9 */ /* 0x000fe20000000800 */
[----:B------:R-:W-:Y:S01]  /*0f70*/  IMAD.U32 R7, RZ, RZ, UR7 ;  /* 0x00000007ff077e24 */ /* 0x000fe2000f8e00ff */
[----:B------:R-:W-:-:S04]  /*0f80*/  ULDC.64 UR6, c[0x0][0x418] ;  /* 0x0001060000067ab9 */ /* 0x000fc80000000a00 */
[----:B------:R0:W5:Y:S01]  /*0f90*/  @P2 LDG.E R18, desc[UR52][R6.64] ;  /* 0x0000003406122981 */ /* 0x000162000c1e1900 */
[----:B------:R-:W-:-:S04]  /*0fa0*/  UISETP.NE.U32.AND UP0, UPT, UR6, URZ, UPT ;  /* 0x0000003f0600728c */ /* 0x000fc8000bf05070 */
[----:B------:R-:W-:-:S03]  /*0fb0*/  UISETP.NE.AND.EX UP0, UPT, UR7, URZ, UPT, UP0 ;  /* 0x0000003f0700728c */ /* 0x000fc6000bf05300 */
[----:B------:R-:W-:Y:S01]  /*0fc0*/  ULDC.64 UR6, c[0x0][0xa20] ;  /* 0x0002880000067ab9 */ /* 0x000fe20000000a00 */
[----:B------:R-:W-:Y:S01]  /*0fd0*/  USEL UR4, UR4, 0x1, UP0 ;  /* 0x0000000104047887 */ /* 0x000fe20008000000 */
[----:B------:R-:W-:Y:S01]  /*0fe0*/  ISETP.NE.U32.AND P1, PT, RZ, UR6, PT ;  /* 0x00000006ff007c0c */ /* 0x000fe2000bf25070 */
[----:B------:R-:W-:Y:S02]  /*0ff0*/  ULDC UR6, c[0x0][0x2f0] ;  /* 0x0000bc0000067ab9 */ /* 0x000fe40000000800 */
[----:B------:R-:W-:Y:S01]  /*1000*/  UIMAD UR4, UR4, UR6, URZ ;  /* 0x00000006040472a4 */ /* 0x000fe2000f8e023f */
[----:B------:R-:W-:Y:S01]  /*1010*/  ISETP.NE.AND.EX P1, PT, RZ, UR7, PT, P1 ;  /* 0x00000007ff007c0c */ /* 0x000fe2000bf25310 */
[----:B0--34-:R-:W-:-:S12]  /*1020*/  @P2 BRA `(.L_x_4102) ;  /* 0x00000000002c2947 */ /* 0x019fd80003800000 */
        /* <DEDUP_REMOVED lines=8> */
[----:B-----5:R-:W2:Y:S04]  /*10b0*/  LDG.E R18, desc[UR52][R4.64] ;  /* 0x0000003404127981 */ /* 0x020ea8000c1e1900 */
[----:B------:R-:W2:Y:S02]  /*10c0*/  LDG.E R3, desc[UR52][R4.64+0x4] ;  /* 0x0000043404037981 */ /* 0x000ea4000c1e1900 */
[----:B--2---:R-:W-:-:S07]  /*10d0*/  IMAD.IADD R18, R3, 0x1, -R18 ;  /* 0x0000000103127824 */ /* 0x004fce00078e0a12 */
.L_x_4102:
[----:B------:R-:W-:Y:S01]  /*10e0*/  IMAD.U32 R17, RZ, RZ, UR4 ;  /* 0x00000004ff117e24 */ /* 0x000fe2000f8e00ff */
[----:B------:R-:W-:Y:S01]  /*10f0*/  UMOV UR43, UR49 ;  /* 0x00000031002b7c82 */ /* 0x000fe20008000000 */
[----:B------:R-:W-:Y:S01]  /*1100*/  UMOV UR42, UR48 ;  /* 0x00000030002a7c82 */ /* 0x000fe20008000000 */
[----:B------:R-:W-:Y:S05]  /*1110*/  @!P1 BRA `(.L_x_4103) ;  /* 0x0000000000189947 */ /* 0x000fea0003800000 */
[----:B------:R-:W-:Y:S02]  /*1120*/  ULDC.64 UR6, c[0x0][0xa20] ;  /* 0x0002880000067ab9 */ /* 0x000fe40000000a00 */
[----:B------:R-:W-:-:S06]  /*1130*/  UIMAD.WIDE UR6, UR48, 0x4, UR6 ;  /* 0x00000004300678a5 */ /* 0x000fcc000f8e0206 */
[----:B------:R-:W-:Y:S02]  /*1140*/  IMAD.U32 R4, RZ, RZ, UR6 ;  /* 0x00000006ff047e24 */ /* 0x000fe4000f8e00ff */
[----:B------:R-:W-:-:S05]  /*1150*/  IMAD.U32 R5, RZ, RZ, UR7 ;  /* 0x00000007ff057e24 */ /* 0x000fca000f8e00ff */
[----:B------:R0:W5:Y:S01]  /*1160*/  LDG.E R17, desc[UR52][R4.64] ;  /* 0x0000003404117981 */ /* 0x000162000c1e1900 */
[----:B------:R-:W-:Y:S05]  /*1170*/  BRA `(.L_x_4104) ;  /* 0x00000000002c7947 */ /* 0x000fea0003800000 */
.L_x_4103:
        /* <DEDUP_REMOVED lines=9> */
[----:B------:R-:W2:Y:S02]  /*1210*/  LDG.E R6, desc[UR52][R4.64+0x4] ;  /* 0x0000043404067981 */ /* 0x000ea4000c1e1900 */
[----:B--2---:R-:W-:-:S07]  /*1220*/  IMAD.IADD R17, R6, 0x1, -R17 ;  /* 0x0000000106117824 */ /* 0x004fce00078e0a11 */
.L_x_4104:
[----:B------:R-:W-:Y:S01]  /*1230*/  ULDC.64 UR8, c[0x0][0x990] ;  /* 0x0002640000087ab9 */ /* 0x000fe20000000a00 */
[----:B------:R-:W-:Y:S01]  /*1240*/  ULDC.64 UR6, c[0x0][0x998] ;  /* 0x0002660000067ab9 */ /* 0x000fe20000000a00 */
[----:B------:R-:W-:Y:S01]  /*1250*/  UISETP.NE.U32.AND UP0, UPT, UR8, URZ, UPT ;  /* 0x0000003f0800728c */ /* 0x000fe2000bf05070 */
[----:B------:R-:W-:Y:S01]  /*1260*/  IMAD.MOV.U32 R8, RZ, RZ, 0x3f800000 ;  /* 0x3f800000ff087424 */ /* 0x000fe200078e00ff */
[----:B------:R-:W-:Y:S01]  /*1270*/  UISETP.NE.U32.AND UP1, UPT, UR6, URZ, UPT ;  /* 0x0000003f0600728c */ /* 0x000fe2000bf25070 */
[----:B------:R-:W-:Y:S01]  /*1280*/  IMAD.MOV.U32 R3, RZ, RZ, 0x3f800000 ;  /* 0x3f800000ff037424 */ /* 0x000fe200078e00ff */
[----:B------:R-:W-:Y:S01]  /*1290*/  UISETP.NE.AND.EX UP0, UPT, UR9, URZ, UPT, UP0 ;  /* 0x0000003f0900728c */ /* 0x000fe2000bf05300 */
[----:B------:R-:W1:Y:S01]  /*12a0*/  LDC R9, c[0x0][0x448] ;  /* 0x00011200ff097b82 */ /* 0x000e620000000800 */
[----:B------:R-:W-:-:S04]  /*12b0*/  UISETP.NE.AND.EX UP1, UPT, UR7, URZ, UPT, UP1 ;  /* 0x0000003f0700728c */ /* 0x000fc8000bf25310 */
[----:B------:R-:W-:Y:S02]  /*12c0*/  PLOP3.LUT P0, PT, PT, PT, UP0, 0x80, 0x0 ;  /* 0x000000000000781c */ /* 0x000fe40003f0f008 */
[----:B------:R-:W-:Y:S01]  /*12d0*/  PLOP3.LUT P1, PT, PT, PT, UP1, 0x80, 0x0 ;  /* 0x000000000000781c */ /* 0x000fe20003f2f018 */
[----:B------:R-:W2:Y:S02]  /*12e0*/  LDC.64 R12, c[0x0][0x9e0] ;  /* 0x00027800ff0c7b82 */ /* 0x000ea40000000a00 */
[----:B------:R-:W-:Y:S02]  /*12f0*/  @UP0 USHF.R.S32.HI UR4, URZ, 0x1f, UR48 ;  /* 0x0000001f3f040899 */ /* 0x000fe40008011430 */
[----:B------:R-:W-:Y:S01]  /*1300*/  @UP1 USHF.R.S32.HI UR15, URZ, 0x1f, UR48 ;  /* 0x0000001f3f0f1899 */ /* 0x000fe20008011430 */
[----:B------:R-:W-:Y:S01]  /*1310*/  @UP0 ULDC.64 UR12, c[0x0][0x9a8] ;  /* 0x00026a00000c0ab9 */ /* 0x000fe20000000a00 */
[----:B------:R-:W-:Y:S01]  /*1320*/  @UP1 ULDC.64 UR16, c[0x0][0x9b8] ;  /* 0x00026e0000101ab9 */ /* 0x000fe20000000a00 */
[----:B------:R-:W-:-:S02]  /*1330*/  @UP0 UIMAD UR4, UR4, UR12, URZ ;  /* 0x0000000c040402a4 */ /* 0x000fc4000f8e023f */
[----:B------:R-:W-:Y:S02]  /*1340*/  @UP1 UIMAD UR15, UR15, UR16, URZ ;  /* 0x000000100f0f12a4 */ /* 0x000fe4000f8e023f */
[----:B------:R-:W-:Y:S02]  /*1350*/  @UP0 UIMAD UR14, UR48, UR13, UR4 ;  /* 0x0000000d300e02a4 */ /* 0x000fe4000f8e0204 */
[----:B------:R-:W-:Y:S02]  /*1360*/  @UP0 UIMAD.WIDE.U32 UR10, UR48, UR12, URZ ;  /* 0x0000000c300a02a5 */ /* 0x000fe4000f8e003f */
[----:B------:R-:W-:Y:S02]  /*1370*/  @UP0 USHF.R.S32.HI UR4, URZ, 0x1f, UR49 ;  /* 0x0000001f3f040899 */ /* 0x000fe40008011431 */
[----:B------:R-:W-:Y:S02]  /*1380*/  @UP1 UIMAD.WIDE.U32 UR12, UR48, UR16, URZ ;  /* 0x00000010300c12a5 */ /* 0x000fe4000f8e003f */
[----:B------:R-:W-:-:S02]  /*1390*/  @UP1 UIMAD UR15, UR48, UR17, UR15 ;  /* 0x00000011300f12a4 */ /* 0x000fc4000f8e020f */
[----:B------:R-:W-:Y:S01]  /*13a0*/  @UP1 USHF.R.S32.HI UR20, URZ, 0x1f, UR49 ;  /* 0x0000001f3f141899 */ /* 0x000fe20008011431 */
[----:B------:R-:W-:Y:S01]  /*13b0*/  @UP0 ULDC.64 UR16, c[0x0][0x9b0] ;  /* 0x00026c0000100ab9 */ /* 0x000fe20000000a00 */
[----:B------:R-:W-:Y:S01]  /*13c0*/  @UP1 ULDC.64 UR18, c[0x0][0x9c0] ;  /* 0x0002700000121ab9 */ /* 0x000fe20000000a00 */
[----:B------:R-:W-:Y:S02]  /*13d0*/  @UP0 UIMAD UR4, UR4, UR16, URZ ;  /* 0x00000010040402a4 */ /* 0x000fe4000f8e023f */
[----:B------:R-:W-:Y:S02]  /*13e0*/  @UP0 UIADD3 UR11, UR11, UR14, URZ ;  /* 0x0000000e0b0b0290 */ /* 0x000fe4000fffe03f */
[----:B------:R-:W-:Y:S02]  /*13f0*/  @UP1 UIMAD UR14, UR20, UR18, URZ ;  /* 0x00000012140e12a4 */ /* 0x000fe4000f8e023f */
[----:B------:R-:W-:Y:S02]  /*1400*/  @UP1 UIADD3 UR13, UR13, UR15, URZ ;  /* 0x0000000f0d0d1290 */ /* 0x000fe4000fffe03f */
[----:B------:R-:W-:-:S02]  /*1410*/  @UP0 UIMAD UR4, UR49, UR17, UR4 ;  /* 0x00000011310402a4 */ /* 0x000fc4000f8e0204 */
[----:B------:R-:W-:Y:S02]  /*1420*/  @UP0 UIMAD.WIDE.U32 UR10, UR49, UR16, UR10 ;  /* 0x00000010310a02a5 */ /* 0x000fe4000f8e000a */
[----:B------:R-:W-:Y:S02]  /*1430*/  @UP1 UIMAD UR14, UR49, UR19, UR14 ;  /* 0x00000013310e12a4 */ /* 0x000fe4000f8e020e */
[----:B------:R-:W-:Y:S02]  /*1440*/  @UP1 UIMAD.WIDE.U32 UR12, UR49, UR18, UR12 ;  /* 0x00000012310c12a5 */ /* 0x000fe4000f8e000c */
[----:B------:R-:W-:Y:S02]  /*1450*/  @UP0 UIADD3 UR11, UR11, UR4, URZ ;  /* 0x000000040b0b0290 */ /* 0x000fe4000fffe03f */
[----:B------:R-:W-:Y:S02]  /*1460*/  @UP0 ULEA UR8, UP2, UR10, UR8, 0x2 ;  /* 0x000000080a080291 */ /* 0x000fe4000f84103f */
[----:B------:R-:W-:-:S02]  /*1470*/  @UP1 UIADD3 UR4, UR13, UR14, URZ ;  /* 0x0000000e0d041290 */ /* 0x000fc4000fffe03f */
[----:B------:R-:W-:Y:S02]  /*1480*/  @UP1 ULEA UR6, UP3, UR12, UR6, 0x2 ;  /* 0x000000060c061291 */ /* 0x000fe4000f86103f */
[----:B------:R-:W-:Y:S01]  /*1490*/  @UP0 ULEA.HI.X UR9, UR10, UR9, UR11, 0x2, UP2 ;  /* 0x000000090a090291 */ /* 0x000fe200090f140b */
[----:B0-----:R-:W-:Y:S01]  /*14a0*/  IMAD.U32 R4, RZ, RZ, UR8 ;  /* 0x00000008ff047e24 */ /* 0x001fe2000f8e00ff */
[----:B------:R-:W-:Y:S02]  /*14b0*/  @UP1 ULEA.HI.X UR7, UR12, UR7, UR4, 0x2, UP3 ;  /* 0x000000070c071291 */ /* 0x000fe400098f1404 */
[----:B------:R-:W-:Y:S02]  /*14c0*/  IMAD.U32 R6, RZ, RZ, UR6 ;  /* 0x00000006ff067e24 */ /* 0x000fe4000f8e00ff */
[----:B------:R-:W-:Y:S02]  /*14d0*/  IMAD.U32 R5, RZ, RZ, UR9 ;  /* 0x00000009ff057e24 */ /* 0x000fe4000f8e00ff */
[----:B------:R-:W-:-:S03]  /*14e0*/  IMAD.U32 R7, RZ, RZ, UR7 ;  /* 0x00000007ff077e24 */ /* 0x000fc6000f8e00ff */
[----:B------:R0:W3:Y:S04]  /*14f0*/  @P0 LDG.E R8, desc[UR52][R4.64] ;  /* 0x0000003404080981 */ /* 0x0000e8000c1e1900 */
[----:B------:R-:W3:Y:S01]  /*1500*/  @P1 LDG.E R3, desc[UR52][R6.64] ;  /* 0x0000003406031981 */ /* 0x000ee2000c1e1900 */
[----:B-1----:R-:W-:Y:S01]  /*1510*/  ISETP.NE.AND P1, PT, R9, 0x1, PT ;  /* 0x000000010900780c */ /* 0x002fe20003f25270 */
[----:B------:R-:W-:Y:S01]  /*1520*/  USHF.L.U32 UR36, UR5, 0x7, URZ ;  /* 0x0000000705247899 */ /* 0x000fe2000800063f */
[----:B--2---:R-:W-:Y:S01]  /*1530*/  ISETP.GE.AND P2, PT, R13, 0x1, PT ;  /* 0x000000010d00780c */ /* 0x004fe20003f46270 */
[----:B-----5:R-:W-:Y:S01]  /*1540*/  IMAD.IADD R17, R17, 0x1, -R0 ;  /* 0x0000000111117824 */ /* 0x020fe200078e0a00 */
[----:B------:R-:W-:Y:S01]  /*1550*/  ULDC UR5, c[0x0][0x988] ;  /* 0x0002620000057ab9 */ /* 0x000fe20000000800 */
[----:B------:R-:W-:-:S03]  /*1560*/  UIADD3 UR4, UR36, 0x7f, URZ ;  /* 0x0000007f24047890 */ /* 0x000fc6000fffe03f */
[----:B------:R-:W-:-:S05]  /*1570*/  IADD3 R0, R17, 0x1, -R18 ;  /* 0x0000000111007810 */ /* 0x000fca0007ffe812 */
[----:B------:R-:W0:Y:S08]  /*1580*/  @P1 LDC R9, c[0x0][0x44c] ;  /* 0x00011300ff091b82 */ /* 0x000e300000000800 */
[----:B------:R-:W1:Y:S01]  /*1590*/  @P1 LDC R11, c[0x0][0x450] ;  /* 0x00011400ff0b1b82 */ /* 0x000e620000000800 */
[----:B0-----:R-:W-:-:S04]  /*15a0*/  @P1 IMAD.HI.U32 R4, R9, UR4, RZ ;  /* 0x0000000409041c27 */ /* 0x001fc8000f8e00ff */
[----:B---3--:R-:W-:-:S04]  /*15b0*/  FMUL.FTZ R3, R8, R3 ;  /* 0x0000000308037220 */ /* 0x008fc80000410000 */
[----:B------:R-:W-:Y:S01]  /*15c0*/  FMUL.FTZ R5, R3, UR5 ;  /* 0x0000000503057c20 */ /* 0x000fe20008410000 */
[----:B------:R-:W-:Y:S01]  /*15d0*/  IMAD.U32 R3, RZ, RZ, UR4 ;  /* 0x00000004ff037e24 */ /* 0x000fe2000f8e00ff */
[----:B-1----:R-:W-:-:S03]  /*15e0*/  @P1 SHF.R.U32.HI R3, RZ, R11, R4 ;  /* 0x0000000bff031219 */ /* 0x002fc60000011604 */
[----:B------:R-:W-:Y:S02]  /*15f0*/  R2UR UR37, R5 ;  /* 0x00000000052572ca */ /* 0x000fe400000e0000 */
[----:B------:R-:W-:-:S04]  /*1600*/  IMAD.IADD R7, R0, 0x1, R3 ;  /* 0x0000000100077824 */ /* 0x000fc800078e0203 */
[----:B------:R-:W-:Y:S01]  /*1610*/  IMAD.IADD R0, R7, 0x1, R12 ;  /* 0x0000000107007824 */ /* 0x000fe200078e020c */
[----:B------:R-:W-:Y:S08]  /*1620*/  @!P2 BRA `(.L_x_4105) ;  /* 0x000000000040a947 */ /* 0x000ff00003800000 */
        /* <DEDUP_REMOVED lines=10> */
.L_x_4106:
[----:B------:R-:W-:-:S13]  /*16d0*/  ISETP.NE.AND P0, PT, R13, 0x1, PT ;  /* 0x000000010d00780c */ /* 0x000fda0003f05270 */
[----:B------:R-:W0:Y:S02]  /*16e0*/  @P0 LDC.64 R4, c[0x0][0x9e8] ;  /* 0x00027a00ff040b82 */ /* 0x000e240000000a00 */
[----:B0-----:R-:W-:-:S05]  /*16f0*/  @P0 IMAD.HI.U32 R4, R3, R4, RZ ;  /* 0x0000000403040227 */ /* 0x001fca00078e00ff */
[----:B------:R-:W-:-:S07]  /*1700*/  @P0 SHF.R.U32.HI R3, RZ, R5, R4 ;  /* 0x00000005ff030219 */ /* 0x000fce0000011604 */
.L_x_4107:
[----:B------:R-:W-:-:S05]  /*1710*/  IMAD R3, R3, R13, R13 ;  /* 0x0000000d03037224 */ /* 0x000fca00078e020d */
[----:B------:R-:W-:-:S07]  /*1720*/  VIMNMX R0, R0, R3, PT ;  /* 0x0000000300007248 */ /* 0x000fce0003fe0100 */
.L_x_4105:
[----:B------:R-:W0:Y:S01]  /*1730*/  @P1 LDC R5, c[0x0][0x44c] ;  /* 0x00011300ff051b82 */ /* 0x000e220000000800 */
[----:B------:R-:W-:Y:S01]  /*1740*/  IMAD.U32 R4, RZ, RZ, UR36 ;  /* 0x00000024ff047e24 */ /* 0x000fe2000f8e00ff */
[----:B------:R-:W-:Y:S01]  /*1750*/  ULDC UR4, c[0x0][0x9dc] ;  /* 0x0002770000047ab9 */ /* 0x000fe20000000800 */
[----:B------:R-:W-:Y:S02]  /*1760*/  VIADD R3, R0, 0x9f ;  /* 0x0000009f00037836 */ /* 0x000fe40000000000 */
[C---:B------:R-:W-:Y:S02]  /*1770*/  IMAD.IADD R105, R17.reuse, 0x1, -R18 ;  /* 0x0000000111697824 */ /* 0x040fe400078e0a12 */
[----:B------:R-:W-:Y:S01]  /*1780*/  VIADD R0, R17, 0x9f ;  /* 0x0000009f11007836 */ /* 0x000fe20000000000 */
        /* <DEDUP_REMOVED lines=23> */
.L_x_4109:
[----:B------:R-:W-:-:S13]  /*1900*/  ISETP.NE.AND P0, PT, R13, 0x1, PT ;  /* 0x000000010d00780c */ /* 0x000fda0003f05270 */
[----:B------:R-:W0:Y:S02]  /*1910*/  @P0 LDC.64 R4, c[0x0][0x9e8] ;  /* 0x00027a00ff040b82 */ /* 0x000e240000000a00 */
[----:B0-----:R-:W-:-:S05]  /*1920*/  @P0 IMAD.HI.U32 R0, R6, R4, RZ ;  /* 0x0000000406000227 */ /* 0x001fca00078e00ff */
[----:B------:R-:W-:-:S07]  /*1930*/  @P0 SHF.R.U32.HI R6, RZ, R5, R0 ;  /* 0x00000005ff060219 */ /* 0x000fce0000011600 */
.L_x_4110:
[----:B------:R-:W-:-:S05]  /*1940*/  IMAD R6, R6, R13, RZ ;  /* 0x0000000d06067224 */ /* 0x000fca00078e02ff */
[----:B------:R-:W-:-:S13]  /*1950*/  R2UR UR5, R6 ;  /* 0x00000000060572ca */ /* 0x000fda00000e0000 */
[----:B------:R-:W-:-:S04]  /*1960*/  UISETP.LT.AND UP0, UPT, UR4, UR5, UPT ;  /* 0x000000050400728c */ /* 0x000fc8000bf01270 */
[----:B------:R-:W-:-:S12]  /*1970*/  USEL UR4, UR4, UR5, !UP0 ;  /* 0x0000000504047287 */ /* 0x000fd8000c000000 */
.L_x_4108:
        /* <DEDUP_REMOVED lines=56> */
[----:B------:R-:W-:Y:S01]  /*1d00*/  CS2R R132, SRZ ;  /* 0x0000000000847805 */ /* 0x000fe2000001ff00 */
        /* <DEDUP_REMOVED lines=32> */
.L_x_4112:
        /* <DEDUP_REMOVED lines=9> */
.L_x_4311:
[----:B------:R-:W-:Y:S05]  /*1fa0*/  @!P0 BRA `(.L_x_4114) ;  /* 0x0000000000048947 */ /* 0x000fea0003800000 */
[----:B------:R-:W-:Y:S01]  /*1fb0*/  BPT.TRAP 0x1 ;  /* 0x000000040000795c */ /* 0x000fe20000300000 */
.L_x_4114:
[----:B------:R-:W-:Y:S02]  /*1fc0*/  IMAD.U32 R5, RZ, RZ, UR51 ;  /* 0x00000033ff057e24 */ /* 0x000fe4000f8e00ff */
[----:B0-----:R-:W-:-:S03]  /*1fd0*/  IMAD.U32 R0, RZ, RZ, UR45 ;  /* 0x0000002dff007e24 */ /* 0x001fc6000f8e00ff */
[----:B------:R-:W-:Y:S02]  /*1fe0*/  LEA R5, R5, UR41, 0x3 ;  /* 0x0000002905057c11 */ /* 0x000fe4000f8e18ff */
[----:B------:R-:W-:-:S04]  /*1ff0*/  SHF.L.U32 R0, R0, 0x1f, RZ ;  /* 0x0000001f00007819 */ /* 0x000fc800000006ff */
[----:B------:R0:W1:Y:S01]  /*2000*/  SYNCS.PHASECHK.TRANS64.TRYWAIT P1, [R5+URZ+0x33430], R0 ;  /* 0x03343000050075a7 */ /* 0x000062000802017f */
[----:B------:R-:W-:Y:S05]  /*2010*/  @!P0 BRA `(.L_x_4115) ;  /* 0x0000000000048947 */ /* 0x000fea0003800000 */
[----:B------:R-:W-:Y:S01]  /*2020*/  BPT.TRAP 0x1 ;  /* 0x000000040000795c */ /* 0x000fe20000300000 */
.L_x_4115:
[----:B------:R-:W2:Y:S01]  /*2030*/  S2R R3, SR_TID.X ;  /* 0x0000000000037919 */ /* 0x000ea20000002100 */
[----:B------:R-:W-:Y:S02]  /*2040*/  LOP3.LUT R2, R2, 0xfffffff7, RZ, 0xc0, !PT ;  /* 0xfffffff702027812 */ /* 0x000fe400078ec0ff */
[----:B--2---:R-:W-:-:S13]  /*2050*/  LOP3.LUT P2, RZ, R3, 0x7f, RZ, 0xc0, !PT ;  /* 0x0000007f03ff7812 */ /* 0x004fda000784c0ff */
[----:B------:R-:W-:Y:S01]  /*2060*/  @P2 LOP3.LUT R2, R2, 0x8, RZ, 0xfc, !PT ;  /* 0x0000000802022812 */ /* 0x000fe200078efcff */
[----:B-1----:R-:W-:Y:S06]  /*2070*/  @P1 BRA `(.L_x_4116) ;  /* 0x0000000000081947 */ /* 0x002fec0003800000 */
[----:B------:R-:W1:Y:S02]  /*2080*/  SYNCS.PHASECHK.TRANS64.TRYWAIT P1, [R5+URZ+0x33430], R0 ;  /* 0x03343000050075a7 */ /* 0x000e64000802017f */
[----:B-1----:R-:W-:Y:S05]  /*2090*/  @!P1 BRA `(.L_x_4117) ;  /* 0x000001b400d09947 */ /* 0x002fea0003800000 */
.L_x_4116:
        /* <DEDUP_REMOVED lines=10> */
[----:B------:R-:W-:Y:S01]  /*2140*/  UMOV UR24, UR20 ;  /* 0x0000001400187c82 */ /* 0x000fe20008000000 */
[----:B------:R-:W-:Y:S02]  /*2150*/  UMOV UR7, 0x80000020 ;  /* 0x8000002000077882 */ /* 0x000fe40000000000 */
[----:B------:R-:W-:Y:S01]  /*2160*/  ULOP3.LUT UR50, UR4, 0x10000, URZ, 0xfc, !UPT ;  /* 0x0001000004327892 */ /* 0x000fe2000f8efc3f */
[----:B------:R-:W-:Y:S01]  /*2170*/  UMOV UR11, 0x80000020 ;  /* 0x80000020000b7882 */ /* 0x000fe20000000000 */
[----:B------:R-:W-:-:S02]  /*2180*/  UIADD3 UR12, UR20, 0x202, URZ ;  /* 0x00000202140c7890 */ /* 0x000fc4000fffe03f */
[----:B------:R-:W-:Y:S01]  /*2190*/  UIMAD UR28, UR51, 0x780, UR50 ;  /* 0x00000780331c78a4 */ /* 0x000fe2000f8e0232 */
[----:B------:R-:W-:Y:S01]  /*21a0*/  UMOV UR13, 0x80000020 ;  /* 0x80000020000d7882 */ /* 0x000fe20000000000 */
[----:B------:R-:W-:Y:S02]  /*21b0*/  UMOV UR15, 0x80000020 ;  /* 0x80000020000f7882 */ /* 0x000fe40000000000 */
[----:B------:R-:W-:Y:S02]  /*21c0*/  UIADD3 UR4, UR28, 0x80, URZ ;  /* 0x000000801c047890 */ /* 0x000fe4000fffe03f */
[----:B------:R-:W-:Y:S02]  /*21d0*/  UIADD3 UR5, UR28, 0x100, URZ ;  /* 0x000001001c057890 */ /* 0x000fe4000fffe03f */
[----:B------:R-:W-:Y:S01]  /*21e0*/  UMOV UR26, UR28 ;  /* 0x0000001c001a7c82 */ /* 0x000fe20008000000 */
[----:B------:R-:W-:Y:S01]  /*21f0*/  UIADD3 UR6, UR28, 0x2, URZ ;  /* 0x000000021c067890 */ /* 0x000fe2000fffe03f */
[----:B------:R-:W-:Y:S01]  /*2200*/  QGMMA.64x32x32.F32.E4M3.E4M3 R88, gdesc[UR24], RZ, !UPT, gsb0 ;  /* 0x00600000185879f3 */ /* 0x000fe2000c0008ff */
[----:B------:R-:W-:Y:S01]  /*2210*/  UMOV UR26, UR4 ;  /* 0x00000004001a7c82 */ /* 0x000fe20008000000 */
[----:B------:R-:W-:Y:S01]  /*2220*/  UMOV UR27, 0x80000020 ;  /* 0x80000020001b7882 */ /* 0x000fe20000000000 */
[----:B------:R-:W-:-:S02]  /*2230*/  UIADD3 UR4, UR28, 0x180, URZ ;  /* 0x000001801c047890 */ /* 0x000fc4000fffe03f */
[----:B------:R-:W-:Y:S02]  /*2240*/  UIADD3 UR8, UR28, 0x82, URZ ;  /* 0x000000821c087890 */ /* 0x000fe4000fffe03f */
[----:B------:R-:W-:Y:S01]  /*2250*/  UIADD3 UR9, UR28, 0x102, URZ ;  /* 0x000001021c097890 */ /* 0x000fe2000fffe03f */
[----:B--2---:R-:W-:Y:S01]  /*2260*/  LOP3.LUT P3, RZ, R3, 0x7f, RZ, 0xc0, !PT ;  /* 0x0000007f03ff7812 */ /* 0x004fe2000786c0ff */
[----:B------:R-:W-:Y:S01]  /*2270*/  UIADD3 UR10, UR28, 0x280, URZ ;  /* 0x000002801c0a7890 */ /* 0x000fe2000fffe03f */
[----:B------:R-:W-:Y:S01]  /*2280*/  IMAD.MOV.U32 R3, RZ, RZ, R0 ;  /* 0x000000ffff037224 */ /* 0x000fe200078e0000 */
        /* <DEDUP_REMOVED lines=174> */
[----:B------:R-:W-:Y:S01]  /*2d70*/  IMAD R5, R19, -0x2, R4 ;  /* 0xfffffffe13057824 */ /* 0x000fe200078e0204 */
[----:B------:R-:W-:Y:S01]  /*2d80*/  PLOP3.LUT P1, PT, PT, PT, UP1, 0x40, 0x0 ;  /* 0x000000000000781c */ /* 0x000fe20003f2e818 */
[----:B------:R-:W-:Y:S02]  /*2d90*/  VIADD R9, R4, 0xffffffff ;  /* 0xffffffff04097836 */ /* 0x000fe40000000000 */
[----:B------:R-:W-:Y:S01]  /*2da0*/  VIADD R10, R5, 0xffffffff ;  /* 0xffffffff050a7836 */ /* 0x000fe20000000000 */
[----:B------:R-:W-:-:S05]  /*2db0*/  IADD3 R6, -R18, R5, R17 ;  /* 0x0000000512067210 */ /* 0x000fca0007ffe111 */
[C---:B------:R-:W-:Y:S02]  /*2dc0*/  VIADD R8, R6.reuse, UR6 ;  /* 0x0000000606087c36 */ /* 0x040fe40008000000 */
[----:B------:R-:W-:-:S04]  /*2dd0*/  VIADD R6, R6, UR10 ;  /* 0x0000000a06067c36 */ /* 0x000fc80008000000 */
[----:B0-----:R-:W-:Y:S01]  /*2de0*/  IMAD.IADD R4, R6, 0x1, R11 ;  /* 0x0000000106047824 */ /* 0x001fe200078e020b */
        /* <DEDUP_REMOVED lines=10> */
[----:B0-----:R-:W-:-:S04]  /*2e90*/  IMAD R0, R104, -0xa0, R17 ;  /* 0xffffff6068007824 */ /* 0x001fc800078e0211 */
[----:B------:R-:W-:-:S04]  /*2ea0*/  VIADD R0, R0, 0xa0 ;  /* 0x000000a000007836 */ /* 0x000fc80000000000 */
[----:B------:R-:W-:-:S05]  /*2eb0*/  IMAD R7, R19, -0x2, R0 ;  /* 0xfffffffe13077824 */ /* 0x000fca00078e0200 */
[----:B------:R-:W-:Y:S01]  /*2ec0*/  VIADDMNMX R0, R11, R8, R7, PT ;  /* 0x000000080b007246 */ /* 0x000fe20003800107 */
[----:B------:R-:W-:Y:S06]  /*2ed0*/  @P1 BRA `(.L_x_4118) ;  /* 0x0000000000541947 */ /* 0x000fec0003800000 */
[----:B------:R-:W-:Y:S01]  /*2ee0*/  IADD3 R5, -R18, R17, R11 ;  /* 0x0000001112057210 */ /* 0x000fe20007ffe10b */
        /* <DEDUP_REMOVED lines=11> */
.L_x_4120:
[----:B------:R-:W-:-:S06]  /*2fa0*/  UISETP.NE.AND UP2, UPT, UR7, 0x1, UPT ;  /* 0x000000010700788c */ /* 0x000fcc000bf45270 */
[----:B------:R-:W-:-:S05]  /*2fb0*/  PLOP3.LUT P1, PT, PT, PT, UP2, 0x80, 0x0 ;  /* 0x000000000000781c */ /* 0x000fca0003f2f028 */
[----:B------:R-:W-:-:S08]  /*2fc0*/  @UP2 ULDC.64 UR10, c[0x0][0x9e8] ;  /* 0x00027a00000a2ab9 */ /* 0x000fd00000000a00 */
[----:B------:R-:W-:-:S05]  /*2fd0*/  @P1 IMAD.HI.U32 R11, R5, UR10, RZ ;  /* 0x0000000a050b1c27 */ /* 0x000fca000f8e00ff */
[----:B------:R-:W-:-:S07]  /*2fe0*/  @P1 SHF.R.U32.HI R5, RZ, UR11, R11 ;  /* 0x0000000bff051c19 */ /* 0x000fce000801160b */
.L_x_4121:
[----:B------:R-:W-:Y:S05]  /*2ff0*/  BSYNC B0 ;  /* 0x0000000000007941 */ /* 0x000fea0003800000 */
.L_x_4119:
[----:B------:R-:W-:-:S05]  /*3000*/  IMAD R5, R5, UR7, R10 ;  /* 0x0000000705057c24 */ /* 0x000fca000f8e020a */
[----:B------:R-:W-:Y:S02]  /*3010*/  VIMNMX R4, R4, R5, !PT ;  /* 0x0000000504047248 */ /* 0x000fe40007fe0100 */
[----:B------:R-:W-:-:S07]  /*3020*/  VIADDMNMX R0, R5, UR7, R0, PT ;  /* 0x0000000705007c46 */ /* 0x000fce000b800100 */
.L_x_4118:
[C---:B------:R-:W-:Y:S01]  /*3030*/  ISETP.GE.AND P1, PT, R9.reuse, 0x2, PT ;  /* 0x000000020900780c */ /* 0x040fe20003f26270 */
[----:B------:R-:W0:Y:S01]  /*3040*/  SHFL.IDX PT, R3, R3, 0x1, 0x1c1f ;  /* 0x003c1f0003037f89 */ /* 0x000e2200000e0000 */
[C---:B------:R-:W-:Y:S02]  /*3050*/  ISETP.GE.AND P3, PT, R9.reuse, 0xa, PT ;  /* 0x0000000a0900780c */ /* 0x040fe40003f66270 */
[----:B------:R-:W-:Y:S02]  /*3060*/  P2R R13, PR, RZ, 0x2 ;  /* 0x00000002ff0d7803 */ /* 0x000fe40000000000 */
[----:B------:R-:W-:Y:S02]  /*3070*/  ISETP.GT.AND P1, PT, R4, 0x1, !P1 ;  /* 0x000000010400780c */ /* 0x000fe40004f24270 */
[----:B------:R-:W-:Y:S02]  /*3080*/  ISETP.GE.AND P2, PT, R9, 0x9, PT ;  /* 0x000000090900780c */ /* 0x000fe40003f46270 */
[----:B------:R-:W-:-:S02]  /*3090*/  ISETP.LT.OR P1, PT, R0, 0x2, P1 ;  /* 0x000000020000780c */ /* 0x000fc40000f21670 */
[----:B------:R-:W-:Y:S02]  /*30a0*/  P2R R14, PR, RZ, 0x4 ;  /* 0x00000004ff0e7803 */ /* 0x000fe40000000000 */
[----:B------:R-:W-:Y:S02]  /*30b0*/  FSEL R89, R89, -INF , !P1 ;  /* 0xff80000059597808 */ /* 0x000fe40004800000 */
[----:B------:R-:W-:Y:S02]  /*30c0*/  ISETP.GT.AND P1, PT, R4, 0x9, !P3 ;  /* 0x000000090400780c */ /* 0x000fe40005f24270 */
[----:B------:R-:W-:Y:S02]  /*30d0*/  P2R R15, PR, RZ, 0x8 ;  /* 0x00000008ff0f7803 */ /* 0x000fe40000000000 */
[----:B------:R-:W-:Y:S02]  /*30e0*/  ISETP.LT.OR P1, PT, R0, 0xa, P1 ;  /* 0x0000000a0000780c */ /* 0x000fe40000f21670 */
[----:B------:R-:W-:-:S02]  /*30f0*/  ISETP.GT.AND P2, PT, R4, 0x8, !P2 ;  /* 0x000000080400780c */ /* 0x000fc40005744270 */
[----:B------:R-:W-:Y:S02]  /*3100*/  ISETP.GE.AND P3, PT, R9, 0x11, PT ;  /* 0x000000110900780c */ /* 0x000fe40003f66270 */
[----:B------:R-:W-:Y:S02]  /*3110*/  FSEL R93, R93, -INF , !P1 ;  /* 0xff8000005d5d7808 */ /* 0x000fe40004800000 */
[----:B------:R-:W-:Y:S02]  /*3120*/  ISETP.LT.OR P2, PT, R0, 0x9, P2 ;  /* 0x000000090000780c */ /* 0x000fe40001741670 */
[----:B------:R-:W-:Y:S02]  /*3130*/  ISETP.GT.AND P1, PT, R4, 0x10, !P3 ;  /* 0x000000100400780c */ /* 0x000fe40005f24270 */
[----:B------:R-:W-:Y:S02]  /*3140*/  FSEL R92, R92, -INF , !P2 ;  /* 0xff8000005c5c7808 */ /* 0x000fe40005000000 */
[----:B------:R-:W-:-:S02]  /*3150*/  ISETP.LT.OR P1, PT, R0, 0x11, P1 ;  /* 0x000000110000780c */ /* 0x000fc40000f21670 */
[C---:B------:R-:W-:Y:S02]  /*3160*/  ISETP.GE.AND P2, PT, R9.reuse, 0x12, PT ;  /* 0x000000120900780c */ /* 0x040fe40003f46270 */
        /* <DEDUP_REMOVED lines=17> */
[C---:B------:R-:W-:Y:S02]  /*3280*/  ISETP.GE.AND P3, PT, R9.reuse, 0x22, PT ;  /* 0x000000220900780c */ /* 0x040fe40003f66270 */
        /* <DEDUP_REMOVED lines=29> */
[C---:B------:R-:W-:Y:S02]  /*3460*/  ISETP.GE.AND P4, PT, R9.reuse, 0x3a, PT ;  /* 0x0000003a0900780c */ /* 0x040fe40003f86270 */
[----:B------:R-:W-:Y:S02]  /*3470*/  ISETP.LT.OR P3, PT, R0, 0x39, P3 ;  /* 0x000000390000780c */ /* 0x000fe40001f61670 */
[----:B------:R-:W-:Y:S02]  /*3480*/  P2R R113, PR, RZ, 0x10 ;  /* 0x00000010ff717803 */ /* 0x000fe40000000000 */
[----:B------:R-:W-:Y:S02]  /*3490*/  FSEL R84, R84, -INF , !P3 ;  /* 0xff80000054547808 */ /* 0x000fe40005800000 */
[----:B------:R-:W-:Y:S02]  /*34a0*/  ISETP.GT.AND P3, PT, R4, 0x39, !P4 ;  /* 0x000000390400780c */ /* 0x000fe40006764270 */
[----:B------:R-:W-:-:S02]  /*34b0*/  ISETP.GE.AND P4, PT, R9, 0x41, PT ;  /* 0x000000410900780c */ /* 0x000fc40003f86270 */
[----:B------:R-:W-:Y:S02]  /*34c0*/  ISETP.LT.OR P3, PT, R0, 0x3a, P3 ;  /* 0x0000003a0000780c */ /* 0x000fe40001f61670 */
        /* <DEDUP_REMOVED lines=139> */
.L_x_4124:
[----:B------:R-:W-:-:S06]  /*3d80*/  UISETP.NE.AND UP2, UPT, UR7, 0x1, UPT ;  /* 0x000000010700788c */ /* 0x000fcc000bf45270 */
[----:B------:R-:W-:-:S05]  /*3d90*/  PLOP3.LUT P6, PT, PT, PT, UP2, 0x80, 0x0 ;  /* 0x000000000000781c */ /* 0x000fca0003fcf028 */
[----:B------:R-:W-:-:S08]  /*3da0*/  @UP2 ULDC.64 UR10, c[0x0][0x9e8] ;  /* 0x00027a00000a2ab9 */ /* 0x000fd00000000a00 */
[----:B------:R-:W-:Y:S01]  /*3db0*/  @P6 IMAD.HI.U32 R6, R3, UR10, RZ ;  /* 0x0000000a03066c27 */ /* 0x000fe2000f8e00ff */
[----:B------:R-:W-:-:S13]  /*3dc0*/  PLOP3.LUT P6, PT, PT, PT, UP2, 0x80, 0x0 ;  /* 0x000000000000781c */ /* 0x000fda0003fcf028 */
[----:B------:R-:W-:-:S07]  /*3dd0*/  @P6 SHF.R.U32.HI R3, RZ, UR11, R6 ;  /* 0x0000000bff036c19 */ /* 0x000fce0008011606 */
.L_x_4125:
[----:B------:R-:W-:Y:S05]  /*3de0*/  BSYNC B0 ;  /* 0x0000000000007941 */ /* 0x000fea0003800000 */
.L_x_4123:
[----:B------:R-:W-:-:S05]  /*3df0*/  IMAD R3, R3, UR7, R10 ;  /* 0x0000000703037c24 */ /* 0x000fca000f8e020a */
[----:B------:R-:W-:Y:S02]  /*3e00*/  VIMNMX R4, R4, R3, !PT ;  /* 0x0000000304047248 */ /* 0x000fe40007fe0100 */
[----:B------:R-:W-:-:S07]  /*3e10*/  VIADDMNMX R0, R3, UR7, R0, PT ;  /* 0x0000000703007c46 */ /* 0x000fce000b800100 */
.L_x_4122:
        /* <DEDUP_REMOVED lines=202> */
[----:B------:R-:W-:Y:S02]  /*4ac0*/  FMNMX.FTZ R20, R102, R15, !PT ;  /* 0x0000000f66147209 */ /* 0x000fe40007810000 */
[----:B------:R-:W-:Y:S01]  /*4ad0*/  ISETP.NE.AND P6, PT, R132, RZ, PT ;  /* 0x000000ff8400720c */ /* 0x000fe20003fc5270 */
[--C-:B------:R-:W-:Y:S01]  /*4ae0*/  FFMA.FTZ R72, R72, UR37, -R88.reuse ;  /* 0x0000002548487c23 */ /* 0x100fe20008010858 */
[----:B------:R-:W-:Y:S01]  /*4af0*/  FMNMX.FTZ R21, R103, R20, !PT ;  /* 0x0000001467157209 */ /* 0x000fe20007810000 */
[--C-:B------:R-:W-:Y:S01]  /*4b00*/  FFMA.FTZ R14, R73, UR37, -R88.reuse ;  /* 0x00000025490e7c23 */ /* 0x100fe20008010858 */
[----:B------:R-:W-:-:S01]  /*4b10*/  FFMA.FTZ R76, R76, UR37, -R88 ;  /* 0x000000254c4c7c23 */ /* 0x000fc20008010858 */
[----:B------:R0:W-:Y:S01]  /*4b20*/  MUFU.EX2 R13, R72 ;  /* 0x00000048000d7308 */ /* 0x0001e20000000800 */
[----:B------:R-:W-:-:S01]  /*4b30*/  FFMA.FTZ R20, R77, UR37, -R88 ;  /* 0x000000254d147c23 */ /* 0x000fc20008010858 */
[--C-:B------:R-:W-:Y:S01]  /*4b40*/  FFMA.FTZ R80, R80, UR37, -R88.reuse ;  /* 0x0000002550507c23 */ /* 0x100fe20008010858 */
[----:B------:R-:W-:Y:S01]  /*4b50*/  ISETP.GT.AND P1, PT, R4, 0x88, !P6 ;  /* 0x000000880400780c */ /* 0x000fe20007724270 */
[--C-:B------:R-:W-:Y:S01]  /*4b60*/  FFMA.FTZ R84, R84, UR37, -R88.reuse ;  /* 0x0000002554547c23 */ /* 0x100fe20008010858 */
[----:B------:R-:W-:Y:S01]  /*4b70*/  ISETP.NE.AND P2, PT, R11, RZ, PT ;  /* 0x000000ff0b00720c */ /* 0x000fe20003f45270 */
[--C-:B------:R-:W-:Y:S01]  /*4b80*/  FFMA.FTZ R5, R5, UR37, -R88.reuse ;  /* 0x0000002505057c23 */ /* 0x100fe20008010858 */
[----:B------:R-:W-:Y:S01]  /*4b90*/  ISETP.LT.OR P1, PT, R0, 0x89, P1 ;  /* 0x000000890000780c */ /* 0x000fe20000f21670 */
[----:B------:R1:W-:Y:S01]  /*4ba0*/  MUFU.EX2 R15, R76 ;  /* 0x0000004c000f7308 */ /* 0x0003e20000000800 */
[----:B0-----:R-:W-:Y:S01]  /*4bb0*/  FMNMX.FTZ R72, R74, R21, !PT ;  /* 0x000000154a487209 */ /* 0x001fe20007810000 */
[--C-:B------:R-:W-:Y:S01]  /*4bc0*/  FFMA.FTZ R6, R89, UR37, -R88.reuse ;  /* 0x0000002559067c23 */ /* 0x100fe20008010858 */
[----:B------:R-:W-:Y:S01]  /*4bd0*/  FSEL R30, R30, -INF , !P1 ;  /* 0xff8000001e1e7808 */ /* 0x000fe20004800000 */
[--C-:B------:R-:W-:Y:S01]  /*4be0*/  FFMA.FTZ R7, R92, UR37, -R88.reuse ;  /* 0x000000255c077c23 */ /* 0x100fe20008010858 */
[----:B------:R-:W-:Y:S01]  /*4bf0*/  FMNMX.FTZ R21, R75, R72, !PT ;  /* 0x000000484b157209 */ /* 0x000fe20007810000 */
[--C-:B------:R-:W-:Y:S01]  /*4c00*/  FFMA.FTZ R8, R93, UR37, -R88.reuse ;  /* 0x000000255d087c23 */ /* 0x100fe20008010858 */
[----:B------:R-:W-:Y:S01]  /*4c10*/  ISETP.GT.AND P1, PT, R4, 0x89, !P2 ;  /* 0x000000890400780c */ /* 0x000fe20005724270 */
[----:B------:R-:W-:Y:S01]  /*4c20*/  MUFU.EX2 R5, R5 ;  /* 0x0000000500057308 */ /* 0x000fe20000000800 */
[----:B------:R-:W-:Y:S01]  /*4c30*/  FMNMX.FTZ R72, R78, R21, !PT ;  /* 0x000000154e487209 */ /* 0x000fe20007810000 */
[--C-:B------:R-:W-:Y:S01]  /*4c40*/  FFMA.FTZ R10, R97, UR37, -R88.reuse ;  /* 0x00000025610a7c23 */ /* 0x100fe20008010858 */
[----:B------:R-:W-:Y:S01]  /*4c50*/  ISETP.LT.OR P1, PT, R0, 0x8a, P1 ;  /* 0x0000008a0000780c */ /* 0x000fe20000f21670 */
[--C-:B------:R-:W-:Y:S01]  /*4c60*/  FFMA.FTZ R11, R100, UR37, -R88.reuse ;  /* 0x00000025640b7c23 */ /* 0x100fe20008010858 */
[----:B------:R-:W-:Y:S01]  /*4c70*/  FMNMX.FTZ R73, R79, R72, !PT ;  /* 0x000000484f497209 */ /* 0x000fe20007810000 */
[--C-:B------:R-:W-:Y:S01]  /*4c80*/  FFMA.FTZ R72, R81, UR37, -R88.reuse ;  /* 0x0000002551487c23 */ /* 0x100fe20008010858 */
[----:B------:R-:W-:-:S01]  /*4c90*/  FFMA.FTZ R81, R61, UR37, -R88 ;  /* 0x000000253d517c23 */ /* 0x000fc20008010858 */
[----:B------:R0:W-:Y:S01]  /*4ca0*/  MUFU.EX2 R21, R80 ;  /* 0x0000005000157308 */ /* 0x0001e20000000800 */
[----:B-1----:R-:W-:Y:S01]  /*4cb0*/  FMNMX.FTZ R76, R82, R73, !PT ;  /* 0x00000049524c7209 */ /* 0x002fe20007810000 */
[--C-:B------:R-:W-:Y:S01]  /*4cc0*/  FFMA.FTZ R12, R101, UR37, -R88.reuse ;  /* 0x00000025650c7c23 */ /* 0x100fe20008010858 */
[----:B------:R-:W-:Y:S01]  /*4cd0*/  ISETP.NE.AND P6, PT, R9, RZ, PT ;  /* 0x000000ff0900720c */ /* 0x000fe20003fc5270 */
[--C-:B------:R-:W-:Y:S01]  /*4ce0*/  FFMA.FTZ R9, R96, UR37, -R88.reuse ;  /* 0x0000002560097c23 */ /* 0x100fe20008010858 */
[----:B------:R-:W-:Y:S01]  /*4cf0*/  FMNMX.FTZ R73, R83, R76, !PT ;  /* 0x0000004c53497209 */ /* 0x000fe20007810000 */
[--C-:B------:R-:W-:Y:S01]  /*4d00*/  FFMA.FTZ R56, R56, UR37, -R88.reuse ;  /* 0x0000002538387c23 */ /* 0x100fe20008010858 */
[----:B------:R-:W-:Y:S01]  /*4d10*/  ISETP.GT.AND P2, PT, R4, 0x99, !P6 ;  /* 0x000000990400780c */ /* 0x000fe20007744270 */
[----:B------:R-:W1:Y:S01]  /*4d20*/  MUFU.EX2 R6, R6 ;  /* 0x0000000600067308 */ /* 0x000e620000000800 */
        /* <DEDUP_REMOVED lines=8> */
[----:B0-----:R-:W-:Y:S01]  /*4db0*/  FMNMX.FTZ R80, R58, R77, !PT ;  /* 0x0000004d3a507209 */ /* 0x001fe20007810000 */
[--C-:B------:R-:W-:Y:S01]  /*4dc0*/  FFMA.FTZ R65, R65, UR37, -R88.reuse ;  /* 0x0000002541417c23 */ /* 0x100fe20008010858 */
[----:B------:R-:W-:-:S01]  /*4dd0*/  FFMA.FTZ R24, R24, UR37, -R88 ;  /* 0x0000002518187c23 */ /* 0x000fc20008010858 */
[--C-:B------:R-:W-:Y:S01]  /*4de0*/  FFMA.FTZ R25, R25, UR37, -R88.reuse ;  /* 0x0000002519197c23 */ /* 0x100fe20008010858 */
[----:B------:R-:W-:Y:S01]  /*4df0*/  FMNMX.FTZ R77, R59, R80, !PT ;  /* 0x000000503b4d7209 */ /* 0x000fe20007810000 */
[--C-:B------:R-:W-:Y:S01]  /*4e00*/  FFMA.FTZ R28, R28, UR37, -R88.reuse ;  /* 0x000000251c1c7c23 */ /* 0x100fe20008010858 */
[----:B------:R-:W-:-:S01]  /*4e10*/  FFMA.FTZ R29, R29, UR37, -R88 ;  /* 0x000000251d1d7c23 */ /* 0x000fc20008010858 */
[----:B------:R-:W0:Y:S01]  /*4e20*/  MUFU.EX2 R7, R7 ;  /* 0x0000000700077308 */ /* 0x000e220000000800 */
[----:B------:R-:W-:Y:S01]  /*4e30*/  FMNMX.FTZ R80, R62, R77, !PT ;  /* 0x0000004d3e507209 */ /* 0x000fe20007810000 */
[--C-:B--2---:R-:W-:Y:S01]  /*4e40*/  FFMA.FTZ R84, R69, UR37, -R88.reuse ;  /* 0x0000002545547c23 */ /* 0x104fe20008010858 */
[----:B------:R-:W-:-:S01]  /*4e50*/  FFMA.FTZ R32, R32, UR37, -R88 ;  /* 0x0000002520207c23 */ /* 0x000fc20008010858 */
[--C-:B------:R-:W-:Y:S01]  /*4e60*/  FFMA.FTZ R33, R33, UR37, -R88.reuse ;  /* 0x0000002521217c23 */ /* 0x100fe20008010858 */
[----:B------:R-:W-:Y:S01]  /*4e70*/  FMNMX.FTZ R77, R63, R80, !PT ;  /* 0x000000503f4d7209 */ /* 0x000fe20007810000 */
[--C-:B------:R-:W-:Y:S01]  /*4e80*/  FFMA.FTZ R36, R36, UR37, -R88.reuse ;  /* 0x0000002524247c23 */ /* 0x100fe20008010858 */
[----:B------:R-:W-:-:S01]  /*4e90*/  FFMA.FTZ R37, R37, UR37, -R88 ;  /* 0x0000002525257c23 */ /* 0x000fc20008010858 */
[----:B------:R-:W2:Y:S01]  /*4ea0*/  MUFU.EX2 R8, R8 ;  /* 0x0000000800087308 */ /* 0x000ea20000000800 */
[----:B------:R-:W-:-:S04]  /*4eb0*/  FMNMX.FTZ R80, R66, R77, !PT ;  /* 0x0000004d42507209 */ /* 0x000fc80007810000 */
[----:B------:R-:W-:-:S03]  /*4ec0*/  FMNMX.FTZ R77, R67, R80, !PT ;  /* 0x00000050434d7209 */ /* 0x000fc60007810000 */
[----:B------:R-:W3:Y:S01]  /*4ed0*/  MUFU.EX2 R9, R9 ;  /* 0x0000000900097308 */ /* 0x000ee20000000800 */
[----:B------:R-:W-:-:S04]  /*4ee0*/  FMNMX.FTZ R80, R70, R77, !PT ;  /* 0x0000004d46507209 */ /* 0x000fc80007810000 */
[----:B------:R-:W-:-:S03]  /*4ef0*/  FMNMX.FTZ R77, R71, R80, !PT ;  /* 0x00000050474d7209 */ /* 0x000fc60007810000 */
[----:B------:R-:W4:Y:S01]  /*4f00*/  MUFU.EX2 R10, R10 ;  /* 0x0000000a000a7308 */ /* 0x000f220000000800 */
[----:B------:R-:W-:-:S04]  /*4f10*/  FMNMX.FTZ R80, R42, R77, !PT ;  /* 0x0000004d2a507209 */ /* 0x000fc80007810000 */
[----:B------:R-:W-:-:S03]  /*4f20*/  FMNMX.FTZ R61, R43, R80, !PT ;  /* 0x000000502b3d7209 */ /* 0x000fc60007810000 */
[----:B------:R5:W-:Y:S01]  /*4f30*/  MUFU.EX2 R77, R81 ;  /* 0x00000051004d7308 */ /* 0x000be20000000800 */
[----:B------:R-:W-:-:S04]  /*4f40*/  FMNMX.FTZ R80, R46, R61, !PT ;  /* 0x0000003d2e507209 */ /* 0x000fc80007810000 */
[----:B------:R-:W-:-:S03]  /*4f50*/  FMNMX.FTZ R61, R47, R80, !PT ;  /* 0x000000502f3d7209 */ /* 0x000fc60007810000 */
[----:B------:R-:W4:Y:S01]  /*4f60*/  MUFU.EX2 R11, R11 ;  /* 0x0000000b000b7308 */ /* 0x000f220000000800 */
[----:B------:R-:W-:-:S04]  /*4f70*/  FMNMX.FTZ R80, R50, R61, !PT ;  /* 0x0000003d32507209 */ /* 0x000fc80007810000 */
[----:B------:R-:W-:Y:S01]  /*4f80*/  FMNMX.FTZ R61, R51, R80, !PT ;  /* 0x00000050333d7209 */ /* 0x000fe20007810000 */
[----:B------:R-:W-:-:S02]  /*4f90*/  FFMA.FTZ R80, R68, UR37, -R88 ;  /* 0x0000002544507c23 */ /* 0x000fc40008010858 */
[----:B------:R-:W4:Y:S01]  /*4fa0*/  MUFU.EX2 R12, R12 ;  /* 0x0000000c000c7308 */ /* 0x000f220000000800 */
[----:B------:R-:W-:-:S04]  /*4fb0*/  FMNMX.FTZ R68, R54, R61, !PT ;  /* 0x0000003d36447209 */ /* 0x000fc80007810000 */
[----:B-----5:R-:W-:-:S03]  /*4fc0*/  FMNMX.FTZ R81, R55, R68, !PT ;  /* 0x0000004437517209 */ /* 0x020fc60007810000 */
[----:B------:R5:W-:Y:S01]  /*4fd0*/  MUFU.EX2 R61, R80 ;  /* 0x00000050003d7308 */ /* 0x000be20000000800 */
        /* <DEDUP_REMOVED lines=14> */
[----:B------:R-:W-:-:S01]  /*50c0*/  FFMA.FTZ R52, R53, UR37, -R88 ;  /* 0x0000002535347c23 */ /* 0x000fc20008010858 */
[----:B------:R-:W-:Y:S01]  /*50d0*/  IMAD.U32 R53, RZ, RZ, UR37 ;  /* 0x00000025ff357e24 */ /* 0x000fe2000f8e00ff */
[----:B-----5:R-:W-:Y:S01]  /*50e0*/  FMNMX.FTZ R80, R34, R69, !PT ;  /* 0x0000004522507209 */ /* 0x020fe20007810000 */
[----:B------:R5:W-:Y:S03]  /*50f0*/  MUFU.EX2 R38, R81 ;  /* 0x0000005100267308 */ /* 0x000be60000000800 */
[----:B------:R-:W-:-:S04]  /*5100*/  FMNMX.FTZ R69, R35, R80, !PT ;  /* 0x0000005023457209 */ /* 0x000fc80007810000 */
[----:B------:R-:W-:Y:S01]  /*5110*/  FMNMX.FTZ R0, R40, R69, !PT ;  /* 0x0000004528007209 */ /* 0x000fe20007810000 */
[----:B------:R2:W-:Y:S03]  /*5120*/  MUFU.EX2 R4, R84 ;  /* 0x0000005400047308 */ /* 0x0005e60000000800 */
[----:B------:R-:W-:-:S05]  /*5130*/  FMNMX.FTZ R0, R41, R0, !PT ;  /* 0x0000000029007209 */ /* 0x000fca0007810000 */
[----:B------:R-:W1:Y:S01]  /*5140*/  SHFL.BFLY PT, R69, R0, 0x2, 0x1f ;  /* 0x0c401f0000457f89 */ /* 0x000e6200000e0000 */
[----:B------:R-:W-:Y:S08]  /*5150*/  MUFU.EX2 R14, R14 ;  /* 0x0000000e000e7308 */ /* 0x000ff00000000800 */
        /* <DEDUP_REMOVED lines=12> */
[----:B-----5:R-:W-:Y:S02]  /*5220*/  FSEL R81, R53, RZ, P1 ;  /* 0x000000ff35517208 */ /* 0x020fe40000800000 */
[----:B------:R-:W-:-:S03]  /*5230*/  PLOP3.LUT P1, PT, PT, PT, UP1, 0x40, 0x0 ;  /* 0x000000000000781c */ /* 0x000fc60003f2e818 */
        /* <DEDUP_REMOVED lines=11> */
[----:B------:R-:W-:Y:S01]  /*52f0*/  MUFU.EX2 R53, R53 ;  /* 0x0000003500357308 */ /* 0x000fe20000000800 */
[----:B0-----:R-:W-:-:S01]  /*5300*/  FADD.FTZ R83, R7, R66 ;  /* 0x0000004207537221 */ /* 0x001fc20000010000 */
[--C-:B------:R-:W-:Y:S01]  /*5310*/  FFMA.FTZ R95, R95, UR37, -R81.reuse ;  /* 0x000000255f5f7c23 */ /* 0x100fe20008010851 */
[----:B------:R-:W-:-:S01]  /*5320*/  FFMA.FTZ R69, R98, UR37, -R81 ;  /* 0x0000002562457c23 */ /* 0x000fc20008010851 */
[----:B--2---:R-:W-:Y:S01]  /*5330*/  FFMA.FTZ R84, R99, UR37, -R81 ;  /* 0x0000002563547c23 */ /* 0x004fe20008010851 */
[----:B------:R-:W-:-:S01]  /*5340*/  FADD.FTZ R66, R8, R83 ;  /* 0x0000005308427221 */ /* 0x000fc20000010000 */
[--C-:B------:R-:W-:Y:S01]  /*5350*/  FFMA.FTZ R102, R102, UR37, -R81.reuse ;  /* 0x0000002566667c23 */ /* 0x100fe20008010851 */
[----:B------:R-:W-:-:S01]  /*5360*/  FFMA.FTZ R103, R103, UR37, -R81 ;  /* 0x0000002567677c23 */ /* 0x000fc20008010851 */
[----:B------:R-:W0:Y:S01]  /*5370*/  MUFU.EX2 R80, R80 ;  /* 0x0000005000507308 */ /* 0x000e220000000800 */
[----:B---3--:R-:W-:-:S01]  /*5380*/  FADD.FTZ R83, R9, R66 ;  /* 0x0000004209537221 */ /* 0x008fc20000010000 */
[--C-:B------:R-:W-:Y:S01]  /*5390*/  FFMA.FTZ R74, R74, UR37, -R81.reuse ;  /* 0x000000254a4a7c23 */ /* 0x100fe20008010851 */
[----:B------:R-:W-:-:S01]  /*53a0*/  FFMA.FTZ R75, R75, UR37, -R81 ;  /* 0x000000254b4b7c23 */ /* 0x000fc20008010851 */
[----:B------:R-:W-:Y:S01]  /*53b0*/  FFMA.FTZ R86, R86, UR37, -R81 ;  /* 0x0000002556567c23 */ /* 0x000fe20008010851 */
[----:B----4-:R-:W-:-:S01]  /*53c0*/  FADD.FTZ R66, R10, R83 ;  /* 0x000000530a427221 */ /* 0x010fc20000010000 */
[--C-:B------:R-:W-:Y:S01]  /*53d0*/  FFMA.FTZ R87, R87, UR37, -R81.reuse ;  /* 0x0000002557577c23 */ /* 0x100fe20008010851 */
[----:B------:R-:W-:-:S01]  /*53e0*/  FFMA.FTZ R58, R58, UR37, -R81 ;  /* 0x000000253a3a7c23 */ /* 0x000fc20008010851 */
[----:B------:R-:W1:Y:S01]  /*53f0*/  MUFU.EX2 R94, R94 ;  /* 0x0000005e005e7308 */ /* 0x000e620000000800 */
[----:B------:R-:W-:-:S01]  /*5400*/  FADD.FTZ R89, R11, R66 ;  /* 0x000000420b597221 */ /* 0x000fc20000010000 */
[----:B------:R-:W-:Y:S01]  /*5410*/  F2FP.SATFINITE.E4M3.F32.PACK_AB_MERGE_C R11, R12, R11, RZ ;  /* 0x0000000b0c0b723e */ /* 0x000fe200048070ff */
[----:B------:R-:W-:-:S01]  /*5420*/  FFMA.FTZ R59, R59, UR37, -R81 ;  /* 0x000000253b3b7c23 */ /* 0x000fc20008010851 */
[----:B------:R-:W-:Y:S01]  /*5430*/  FFMA.FTZ R63, R63, UR37, -R81 ;  /* 0x000000253f3f7c23 */ /* 0x000fe20008010851 */
[----:B------:R-:W-:-:S01]  /*5440*/  FADD.FTZ R90, R12, R89 ;  /* 0x000000590c5a7221 */ /* 0x000fc20000010000 */
[----:B------:R-:W-:Y:S01]  /*5450*/  F2FP.SATFINITE.E4M3.F32.PACK_AB_MERGE_C R89, R8, R7, RZ ;  /* 0x000000070859723e */ /* 0x000fe200048070ff */
[----:B------:R-:W-:-:S01]  /*5460*/  FFMA.FTZ R67, R67, UR37, -R81 ;  /* 0x0000002543437c23 */ /* 0x000fc20008010851 */
[----:B------:R-:W2:Y:S01]  /*5470*/  MUFU.EX2 R95, R95 ;  /* 0x0000005f005f7308 */ /* 0x000ea20000000800 */
[----:B0-----:R-:W-:-:S01]  /*5480*/  FADD.FTZ R83, R53, R80 ;  /* 0x0000005035537221 */ /* 0x001fc20000010000 */
[----:B------:R-:W-:Y:S01]  /*5490*/  F2FP.SATFINITE.E4M3.F32.PACK_AB_MERGE_C R216, R6, R5, R89 ;  /* 0x0000000506d8723e */ /* 0x000fe20004807059 */
[----:B------:R-:W-:-:S01]  /*54a0*/  FFMA.FTZ R70, R70, UR37, -R81 ;  /* 0x0000002546467c23 */ /* 0x000fc20008010851 */
[--C-:B------:R-:W-:Y:S01]  /*54b0*/  FFMA.FTZ R71, R71, UR37, -R81.reuse ;  /* 0x0000002547477c23 */ /* 0x100fe20008010851 */
[----:B------:R-:W-:-:S01]  /*54c0*/  FFMA.FTZ R42, R42, UR37, -R81 ;  /* 0x000000252a2a7c23 */ /* 0x000fc20008010851 */
[--C-:B------:R-:W-:Y:S01]  /*54d0*/  FFMA.FTZ R43, R43, UR37, -R81.reuse ;  /* 0x000000252b2b7c23 */ /* 0x100fe20008010851 */
        /* <DEDUP_REMOVED lines=18> */
[----:B0-----:R-:W-:-:S01]  /*5600*/  FADD.FTZ R7, R69, R66 ;  /* 0x0000004245077221 */ /* 0x001fc20000010000 */
        /* <DEDUP_REMOVED lines=8> */
[----:B------:R-:W-:-:S02]  /*5690*/  F2FP.SATFINITE.E4M3.F32.PACK_AB_MERGE_C R94, R95, R94, RZ ;  /* 0x0000005e5f5e723e */ /* 0x000fc400048070ff */
[----:B------:R-:W-:Y:S02]  /*56a0*/  F2FP.SATFINITE.E4M3.F32.PACK_AB_MERGE_C R218, R10, R9, R11 ;  /* 0x000000090ada723e */ /* 0x000fe4000480700b */
[----:B------:R-:W-:Y:S02]  /*56b0*/  F2FP.SATFINITE.E4M3.F32.PACK_AB_MERGE_C R212, R14, R13, R15 ;  /* 0x0000000d0ed4723e */ /* 0x000fe4000480700f */
[----:B------:R-:W1:Y:S01]  /*56c0*/  MUFU.EX2 R74, R74 ;  /* 0x0000004a004a7308 */ /* 0x000e620000000800 */
[----:B--2---:R-:W-:-:S01]  /*56d0*/  FADD.FTZ R8, R102, R7 ;  /* 0x0000000766087221 */ /* 0x004fc20000010000 */
[----:B------:R-:W-:Y:S01]  /*56e0*/  FADD.FTZ R7, R21, R12 ;  /* 0x0000000c15077221 */ /* 0x000fe20000010000 */
[----:B------:R-:W-:-:S05]  /*56f0*/  F2FP.SATFINITE.E4M3.F32.PACK_AB_MERGE_C R217, R80, R53, R94 ;  /* 0x0000003550d9723e */ /* 0x000fca000480705e */
[----:B------:R-:W2:Y:S01]  /*5700*/  MUFU.EX2 R75, R75 ;  /* 0x0000004b004b7308 */ /* 0x000ea20000000800 */
[----:B0-----:R-:W-:-:S01]  /*5710*/  FADD.FTZ R5, R103, R8 ;  /* 0x0000000867057221 */ /* 0x001fc20000010000 */
[----:B------:R-:W-:Y:S01]  /*5720*/  FADD.FTZ R8, R72, R7 ;  /* 0x0000000748087221 */ /* 0x000fe20000010000 */
[----:B------:R-:W-:-:S04]  /*5730*/  F2FP.SATFINITE.E4M3.F32.PACK_AB_MERGE_C R102, R103, R102, RZ ;  /* 0x000000666766723e */ /* 0x000fc800048070ff */
[----:B------:R-:W-:Y:S01]  /*5740*/  F2FP.SATFINITE.E4M3.F32.PACK_AB_MERGE_C R219, R84, R69, R102 ;  /* 0x0000004554db723e */ /* 0x000fe20004807066 */
[----:B------:R-:W0:Y:S01]  /*5750*/  MUFU.EX2 R85, R85 ;  /* 0x0000005500557308 */ /* 0x000e220000000800 */
[----:B-1----:R-:W-:-:S01]  /*5760*/  FADD.FTZ R6, R74, R5 ;  /* 0x000000054a067221 */ /* 0x002fc20000010000 */
[----:B------:R-:W-:Y:S01]  /*5770*/  FADD.FTZ R5, R73, R8 ;  /* 0x0000000849057221 */ /* 0x000fe20000010000 */
[----:B------:R-:W-:Y:S02]  /*5780*/  F2FP.SATFINITE.E4M3.F32.PACK_AB_MERGE_C R8, R77, R60, RZ ;  /* 0x0000003c4d08723e */ /* 0x000fe400048070ff */
[C---:B------:R-:W-:Y:S01]  /*5790*/  F2FP.SATFINITE.E4M3.F32.PACK_AB_MERGE_C R73, R76.reuse, R73, RZ ;  /* 0x000000494c49723e */ /* 0x040fe200048070ff */
[----:B------:R-:W-:-:S01]  /*57a0*/  FADD.FTZ R7, R76, R5 ;  /* 0x000000054c077221 */ /* 0x000fc20000010000 */
[----:B------:R-:W-:Y:S01]  /*57b0*/  F2FP.SATFINITE.E4M3.F32.PACK_AB_MERGE_C R208, R57, R56, R8 ;  /* 0x0000003839d0723e */ /* 0x000fe20004807008 */
[----:B------:R-:W1:Y:S01]  /*57c0*/  MUFU.EX2 R88, R88 ;  /* 0x0000005800587308 */ /* 0x000e620000000800 */
[----:B--2---:R-:W-:-:S01]  /*57d0*/  FADD.FTZ R6, R75, R6 ;  /* 0x000000064b067221 */ /* 0x004fc20000010000 */
[----:B------:R-:W-:-:S06]  /*57e0*/  F2FP.SATFINITE.E4M3.F32.PACK_AB_MERGE_C R214, R72, R21, R73 ;  /* 0x0000001548d6723e */ /* 0x000fcc0004807049 */
[----:B------:R-:W2:Y:S01]  /*57f0*/  MUFU.EX2 R78, R78 ;  /* 0x0000004e004e7308 */ /* 0x000ea20000000800 */
[----:B0-----:R-:W-:-:S01]  /*5800*/  FADD.FTZ R5, R85, R6 ;  /* 0x0000000655057221 */ /* 0x001fc20000010000 */
[----:B------:R-:W-:-:S04]  /*5810*/  FADD.FTZ R6, R56, R7 ;  /* 0x0000000738067221 */ /* 0x000fc80000010000 */
[----:B------:R-:W-:Y:S02]  /*5820*/  FADD.FTZ R7, R57, R6 ;  /* 0x0000000639077221 */ /* 0x000fe40000010000 */
        /* <DEDUP_REMOVED lines=11> */
[----:B------:R-:W-:Y:S02]  /*58e0*/  FADD.FTZ R8, R65, R8 ;  /* 0x0000000841087221 */ /* 0x000fe40000010000 */
[----:B------:R-:W2:Y:S01]  /*58f0*/  MUFU.EX2 R87, R87 ;  /* 0x0000005700577308 */ /* 0x000ea20000000800 */
[----:B0-----:R-:W-:-:S01]  /*5900*/  FADD.FTZ R5, R79, R6 ;  /* 0x000000064f057221 */ /* 0x001fc20000010000 */
[----:B------:R-:W-:-:S04]  /*5910*/  FADD.FTZ R61, R61, R8 ;  /* 0x000000083d3d7221 */ /* 0x000fc80000010000 */
[----:B------:R-:W-:Y:S02]  /*5920*/  FADD.FTZ R4, R4, R61 ;  /* 0x0000003d04047221 */ /* 0x000fe40000010000 */
[----:B------:R-:W0:Y:S01]  /*5930*/  MUFU.EX2 R58, R58 ;  /* 0x0000003a003a7308 */ /* 0x000e220000000800 */
[----:B-1----:R-:W-:-:S07]  /*5940*/  FADD.FTZ R6, R86, R5 ;  /* 0x0000000556067221 */ /* 0x002fce0000010000 */
        /* <DEDUP_REMOVED lines=10> */
[----:B------:R-:W-:Y:S01]  /*59f0*/  MUFU.EX2 R39, R39 ;  /* 0x0000002700277308 */ /* 0x000fe20000000800 */
[----:B0-----:R-:W-:-:S01]  /*5a00*/  FADD.FTZ R5, R63, R6 ;  /* 0x000000063f057221 */ /* 0x001fc20000010000 */
[----:B------:R-:W-:-:S04]  /*5a10*/  F2FP.SATFINITE.E4M3.F32.PACK_AB_MERGE_C R63, R63, R82, RZ ;  /* 0x000000523f3f723e */ /* 0x000fc800048070ff */
[----:B------:R-:W-:Y:S02]  /*5a20*/  F2FP.SATFINITE.E4M3.F32.PACK_AB_MERGE_C R209, R59, R58, R63 ;  /* 0x0000003a3bd1723e */ /* 0x000fe4000480703f */
[----:B------:R-:W0:Y:S01]  /*5a30*/  MUFU.EX2 R44, R44 ;  /* 0x0000002c002c7308 */ /* 0x000e220000000800 */
[----:B-1----:R-:W-:-:S07]  /*5a40*/  FADD.FTZ R6, R62, R5 ;  /* 0x000000053e067221 */ /* 0x002fce0000010000 */
[----:B------:R-:W1:Y:S08]  /*5a50*/  MUFU.EX2 R67, R67 ;  /* 0x0000004300437308 */ /* 0x000e700000000800 */
[----:B------:R-:W2:Y:S01]  /*5a60*/  MUFU.EX2 R31, R31 ;  /* 0x0000001f001f7308 */ /* 0x000ea20000000800 */
[----:B0-----:R-:W-:-:S07]  /*5a70*/  F2FP.SATFINITE.E4M3.F32.PACK_AB_MERGE_C R7, R44, R39, RZ ;  /* 0x000000272c07723e */ /* 0x001fce00048070ff */
[----:B------:R-:W0:Y:S01]  /*5a80*/  MUFU.EX2 R70, R70 ;  /* 0x0000004600467308 */ /* 0x000e220000000800 */
[----:B-1----:R-:W-:-:S07]  /*5a90*/  FADD.FTZ R5, R67, R6 ;  /* 0x0000000643057221 */ /* 0x002fce0000010000 */
[----:B------:R-:W1:Y:S01]  /*5aa0*/  MUFU.EX2 R71, R71 ;  /* 0x0000004700477308 */ /* 0x000e620000000800 */
[----:B--2---:R-:W-:Y:S01]  /*5ab0*/  F2FP.SATFINITE.E4M3.F32.PACK_AB_MERGE_C R204, R38, R31, R7 ;  /* 0x0000001f26cc723e */ /* 0x004fe20004807007 */
        /* <DEDUP_REMOVED lines=8> */
[----:B------:R-:W-:-:S04]  /*5b40*/  F2FP.SATFINITE.E4M3.F32.PACK_AB_MERGE_C R70, R71, R70, RZ ;  /* 0x000000464746723e */ /* 0x000fc800048070ff */
[----:B------:R-:W-:Y:S02]  /*5b50*/  F2FP.SATFINITE.E4M3.F32.PACK_AB_MERGE_C R211, R67, R62, R70 ;  /* 0x0000003e43d3723e */ /* 0x000fe40004807046 */
[----:B------:R-:W1:Y:S01]  /*5b60*/  MUFU.EX2 R46, R46 ;  /* 0x0000002e002e7308 */ /* 0x000e620000000800 */
[----:B--2---:R-:W-:-:S07]  /*5b70*/  FADD.FTZ R4, R42, R5 ;  /* 0x000000052a047221 */ /* 0x004fce0000010000 */
        /* <DEDUP_REMOVED lines=78> */
.L_x_4127:
[----:B------:R-:W-:-:S11]  /*6060*/  UISETP.NE.AND UP2, UPT, UR7, 0x1, UPT ;  /* 0x000000010700788c */ /* 0x000fd6000bf45270 */
[----:B------:R-:W-:Y:S02]  /*6070*/  @UP2 ULDC.64 UR10, c[0x0][0x9e8] ;  /* 0x00027a00000a2ab9 */ /* 0x000fe40000000a00 */
[----:B------:R-:W-:-:S04]  /*6080*/  UIMAD.WIDE.U32 UR14, UR18, UR10, URZ ;  /* 0x0000000a120e72a5 */ /* 0x000fc8000f8e003f */
[----:B------:R-:W-:-:S12]  /*6090*/  @UP2 USHF.R.U32.HI UR18, URZ, UR11, UR15 ;  /* 0x0000000b3f122299 */ /* 0x000fd8000801160f */
.L_x_4128:
[----:B------:R-:W-:-:S04]  /*60a0*/  UIMAD UR7, UR18, UR7, UR7 ;  /* 0x00000007120772a4 */ /* 0x000fc8000f8e0207 */
[----:B------:R-:W-:-:S04]  /*60b0*/  UISETP.LT.AND UP2, UPT, UR6, UR7, UPT ;  /* 0x000000070600728c */ /* 0x000fc8000bf41270 */
[----:B------:R-:W-:-:S12]  /*60c0*/  USEL UR6, UR6, UR7, UP2 ;  /* 0x0000000706067287 */ /* 0x000fd80009000000 */
.L_x_4126:
        /* <DEDUP_REMOVED lines=59> */
.L_x_4147:
        /* <DEDUP_REMOVED lines=9> */
.L_x_4131:
[----:B------:R-:W-:Y:S01]  /*6510*/  ULEA UR6, UR58, UR41, 0x3 ;  /* 0x000000293a067291 */ /* 0x000fe2000f8e183f */
[----:B------:R-:W-:-:S05]  /*6520*/  IMAD.U32 R7, RZ, RZ, UR57 ;  /* 0x00000039ff077e24 */ /* 0x000fca000f8e00ff */
[----:B------:R-:W-:-:S04]  /*6530*/  SHF.L.U32 R7, R7, 0x1f, RZ ;  /* 0x0000001f07077819 */ /* 0x000fc800000006ff */
[----:B------:R0:W1:Y:S01]  /*6540*/  SYNCS.PHASECHK.TRANS64.TRYWAIT P1, [UR6+0x33430], R7 ;  /* 0x03343007ff0075a7 */ /* 0x0000620008020146 */
[----:B------:R-:W-:Y:S05]  /*6550*/  @!P0 BRA `(.L_x_4132) ;  /* 0x0000000000048947 */ /* 0x000fea0003800000 */
[----:B------:R-:W-:Y:S01]  /*6560*/  BPT.TRAP 0x1 ;  /* 0x000000040000795c */ /* 0x000fe20000300000 */
.L_x_4132:
[----:B-1----:R-:W-:Y:S05]  /*6570*/  @P1 BRA `(.L_x_4130) ;  /* 0x0000000000081947 */ /* 0x002fea0003800000 */
[----:B------:R-:W1:Y:S02]  /*6580*/  SYNCS.PHASECHK.TRANS64.TRYWAIT P1, [UR6+0x33430], R7 ;  /* 0x03343007ff0075a7 */ /* 0x000e640008020146 */
[----:B-1----:R-:W-:Y:S05]  /*6590*/  @!P1 BRA `(.L_x_4133) ;  /* 0x0000017000a49947 */ /* 0x002fea0003800000 */
.L_x_4130:
[----:B-1----:R-:W1:Y:S01]  /*65a0*/  S2R R8, SR_TID.X ;  /* 0x0000000000087919 */ /* 0x002e620000002100 */
[----:B------:R-:W-:Y:S01]  /*65b0*/  UIMAD UR60, UR58, 0x780, UR50 ;  /* 0x000007803a3c78a4 */ /* 0x000fe2000f8e0232 */
[----:B------:R-:W-:Y:S01]  /*65c0*/  UMOV UR27, 0x80000020 ;  /* 0x80000020001b7882 */ /* 0x000fe20000000000 */
[----:B------:R-:W-:Y:S02]  /*65d0*/  UMOV UR28, UR24 ;  /* 0x00000018001c7c82 */ /* 0x000fe40008000000 */
[----:B------:R-:W-:Y:S01]  /*65e0*/  UIADD3 UR30, UR60, 0x80, URZ ;  /* 0x000000803c1e7890 */ /* 0x000fe2000fffe03f */
[----:B------:R-:W-:Y:S02]  /*65f0*/  UMOV UR29, UR25 ;  /* 0x00000019001d7c82 */ /* 0x000fe40008000000 */
[----:B------:R-:W-:Y:S01]  /*6600*/  UMOV UR26, UR60 ;  /* 0x0000003c001a7c82 */ /* 0x000fe20008000000 */
[----:B------:R-:W-:Y:S01]  /*6610*/  UMOV UR31, 0x80000020 ;  /* 0x80000020001f7882 */ /* 0x000fe20000000000 */
[----:B------:R-:W-:Y:S01]  /*6620*/  UIADD3 UR34, UR60, 0x100, URZ ;  /* 0x000001003c227890 */ /* 0x000fe2000fffe03f */
[----:B------:R-:W-:Y:S01]  /*6630*/  UMOV UR32, UR24 ;  /* 0x0000001800207c82 */ /* 0x000fe20008000000 */
[----:B------:R-:W-:Y:S01]  /*6640*/  UMOV UR33, UR25 ;  /* 0x0000001900217c82 */ /* 0x000fe20008000000 */
        /* <DEDUP_REMOVED lines=177> */
.L_x_4135:
[----:B------:R-:W-:Y:S01]  /*7160*/  ULEA UR6, UR51, UR41, 0x3 ;  /* 0x0000002933067291 */ /* 0x000fe2000f8e183f */
[----:B------:R-:W-:-:S05]  /*7170*/  IMAD.U32 R7, RZ, RZ, UR45 ;  /* 0x0000002dff077e24 */ /* 0x000fca000f8e00ff */
[----:B------:R-:W-:-:S04]  /*7180*/  SHF.L.U32 R7, R7, 0x1f, RZ ;  /* 0x0000001f07077819 */ /* 0x000fc800000006ff */
[----:B------:R0:W1:Y:S01]  /*7190*/  SYNCS.PHASECHK.TRANS64.TRYWAIT P1, [UR6+0x33450], R7 ;  /* 0x03345007ff0075a7 */ /* 0x0000620008020146 */
[----:B------:R-:W-:Y:S05]  /*71a0*/  @!P0 BRA `(.L_x_4136) ;  /* 0x0000000000048947 */ /* 0x000fea0003800000 */
[----:B------:R-:W-:Y:S01]  /*71b0*/  BPT.TRAP 0x1 ;  /* 0x000000040000795c */ /* 0x000fe20000300000 */
.L_x_4136:
[----:B-1----:R-:W-:Y:S05]  /*71c0*/  @P1 BRA `(.L_x_4134) ;  /* 0x0000000000081947 */ /* 0x002fea0003800000 */
[----:B------:R-:W1:Y:S02]  /*71d0*/  SYNCS.PHASECHK.TRANS64.TRYWAIT P1, [UR6+0x33450], R7 ;  /* 0x03345007ff0075a7 */ /* 0x000e640008020146 */
[----:B-1----:R-:W-:Y:S05]  /*71e0*/  @!P1 BRA `(.L_x_4137) ;  /* 0x0000016400a89947 */ /* 0x002fea0003800000 */
.L_x_4134:
[----:B------:R-:W-:Y:S01]  /*71f0*/  UIADD3 UR6, UR41, 0x200, URZ ;  /* 0x0000020029067890 */ /* 0x000fe2000fffe03f */
[----:B------:R-:W-:Y:S01]  /*7200*/  WARPGROUP.ARRIVE ;  /* 0x00000000000079c5 */ /* 0x000fe20000000000 */
[----:B------:R-:W-:-:S05]  /*7210*/  UMOV UR7, 0xc0000010 ;  /* 0xc000001000077882 */ /* 0x000fca0000000000 */
[----:B------:R-:W2:Y:S01]  /*7220*/  S2R R9, SR_TID.X ;  /* 0x0000000000097919 */ /* 0x000ea20000002100 */
[----:B------:R-:W-:Y:S01]  /*7230*/  USHF.R.U32.HI UR6, URZ, 0x4, UR6 ;  /* 0x000000043f067899 */ /* 0x000fe20008011606 */
[----:B------:R-:W-:Y:S01]  /*7240*/  PLOP3.LUT P1, PT, PT, PT, UP0, 0x80, 0x0 ;  /* 0x000000000000781c */ /* 0x000fe20003f2f008 */
[----:B------:R-:W-:Y:S01]  /*7250*/  VIADD R14, R22, UR36 ;  /* 0x00000024160e7c36 */ /* 0x000fe20008000000 */
[----:B------:R-:W-:Y:S01]  /*7260*/  PLOP3.LUT P2, PT, PT, PT, UP0, 0x80, 0x0 ;  /* 0x000000000000781c */ /* 0x000fe20003f4f008 */
[----:B------:R-:W-:Y:S01]  /*7270*/  ULOP3.LUT UR6, UR6, 0x3fff, URZ, 0xc0, !UPT ;  /* 0x00003fff06067892 */ /* 0x000fe2000f8ec03f */
[----:B------:R-:W-:Y:S02]  /*7280*/  IMAD R15, R4, -0xa0, RZ ;  /* 0xffffff60040f7824 */ /* 0x000fe400078e02ff */
[----:B01----:R-:W-:Y:S01]  /*7290*/  IMAD.U32 R7, RZ, RZ, UR58 ;  /* 0x0000003aff077e24 */ /* 0x003fe2000f8e00ff */
[----:B------:R-:W-:Y:S01]  /*72a0*/  ULOP3.LUT UR6, UR6, 0x10000, URZ, 0xfc, !UPT ;  /* 0x0001000006067892 */ /* 0x000fe2000f8efc3f */
[----:B------:R-:W-:-:S03]  /*72b0*/  VIADD R10, R15, 0x1 ;  /* 0x000000010f0a7836 */ /* 0x000fc60000000000 */
[----:B------:R-:W-:Y:S01]  /*72c0*/  UIMAD UR10, UR51, 0x780, UR6 ;  /* 0x00000780330a78a4 */ /* 0x000fe2000f8e0206 */
[----:B------:R-:W-:-:S05]  /*72d0*/  IMAD R10, R19, -0x2, R10 ;  /* 0xfffffffe130a7824 */ /* 0x000fca00078e020a */
[----:B------:R-:W-:Y:S01]  /*72e0*/  IADD3 R12, -R18, R10, R17 ;  /* 0x0000000a120c7210 */ /* 0x000fe20007ffe111 */
[----:B------:R-:W-:Y:S02]  /*72f0*/  UMOV UR6, UR10 ;  /* 0x0000000a00067c82 */ /* 0x000fe40008000000 */
[----:B------:R-:W-:Y:S01]  /*7300*/  QGMMA.64x192x32.F32.E4M3.E4M3 R24, R216, gdesc[UR4], R24, gsb0 ;  /* 0x02e00004d8187df3 */ /* 0x000fe20008000818 */
[----:B------:R-:W-:Y:S01]  /*7310*/  UIADD3 UR6, UR10, 0x180, URZ ;  /* 0x000001800a067890 */ /* 0x000fe2000fffe03f */
[----:B------:R-:W-:Y:S01]  /*7320*/  VIADD R13, R12, UR56 ;  /* 0x000000380c0d7c36 */ /* 0x000fe20008000000 */
[----:B------:R-:W-:Y:S01]  /*7330*/  UMOV UR7, 0xc0000010 ;  /* 0xc000001000077882 */ /* 0x000fe20000000000 */
[----:B--2---:R-:W-:Y:S02]  /*7340*/  LOP3.LUT P3, RZ, R9, 0x7f, RZ, 0xc0, !PT ;  /* 0x0000007f09ff7812 */ /* 0x004fe4000786c0ff */
[----:B------:R-:W-:-:S11]  /*7350*/  SHF.R.U32.HI R9, RZ, 0x7, R9 ;  /* 0x00000007ff097819 */ /* 0x000fd60000011609 */
        /* <DEDUP_REMOVED lines=26> */
[----:B------:R-:W-:Y:S01]  /*7500*/  ULOP3.LUT UR6, URZ, UR55, URZ, 0x33, !UPT ;  /* 0x000000373f067292 */ /* 0x000fe2000f8e333f */
[----:B------:R-:W-:-:S03]  /*7510*/  IADD3 R8, -R9, 0xb, RZ ;  /* 0x0000000b09087810 */ /* 0x000fc60007ffe1ff */
[----:B------:R-:W0:Y:S02]  /*7520*/  SHFL.IDX PT, R20, R14, RZ, 0x1c1f ;  /* 0x001c1fff0e147589 */ /* 0x000e2400000e0000 */
[----:B------:R-:W-:Y:S02]  /*7530*/  VIADD R12, R12, UR6 ;  /* 0x000000060c0c7c36 */ /* 0x000fe40008000000 */
[----:B0-----:R-:W-:Y:S01]  /*7540*/  IMAD.IADD R11, R13, 0x1, R20 ;  /* 0x000000010d0b7824 */ /* 0x001fe200078e0214 */
[----:B------:R-:W-:Y:S02]  /*7550*/  WARPGROUP.DEPBAR.LE gsb0, 0x0 ;  /* 0x00008000000079c5 */ /* 0x000fe40000010000 */
[----:B------:R0:W-:Y:S06]  /*7560*/  BAR.ARV R8, 0x100 ;  /* 0x000400080000751d */ /* 0x0001ec0000002000 */
[----:B------:R1:W-:Y:S02]  /*7570*/  @!P3 SYNCS.ARRIVE.TRANS64.RED.A1T0 RZ, [R7+URZ], RZ ;  /* 0x000000ff07ffb9a7 */ /* 0x0003e4000810043f */
[----:B-1----:R-:W-:-:S02]  /*7580*/  VIADD R7, R10, 0xffffffff ;  /* 0xffffffff0a077836 */ /* 0x002fc40000000000 */
[----:B------:R-:W-:Y:S01]  /*7590*/  IMAD.IADD R10, R12, 0x1, R20 ;  /* 0x000000010c0a7824 */ /* 0x000fe200078e0214 */
[----:B0-----:R-:W-:Y:S06]  /*75a0*/  @P1 BRA `(.L_x_4138) ;  /* 0x0000000000541947 */ /* 0x001fec0003800000 */
        /* <DEDUP_REMOVED lines=12> */
.L_x_4140:
[----:B------:R-:W-:-:S05]  /*7670*/  IMAD.U32 R200, RZ, RZ, UR54 ;  /* 0x00000036ffc87e24 */ /* 0x000fca000f8e00ff */
[----:B------:R-:W-:-:S13]  /*7680*/  ISETP.NE.AND P1, PT, R200, 0x1, PT ;  /* 0x00000001c800780c */ /* 0x000fda0003f25270 */
[----:B------:R-:W0:Y:S02]  /*7690*/  @P1 LDC.64 R8, c[0x0][0x9e8] ;  /* 0x00027a00ff081b82 */ /* 0x000e240000000a00 */
[----:B0-----:R-:W-:-:S05]  /*76a0*/  @P1 IMAD.HI.U32 R8, R20, R8, RZ ;  /* 0x0000000814081227 */ /* 0x001fca00078e00ff */
[----:B------:R-:W-:-:S07]  /*76b0*/  @P1 SHF.R.U32.HI R20, RZ, R9, R8 ;  /* 0x00000009ff141219 */ /* 0x000fce0000011608 */
.L_x_4141:
[----:B------:R-:W-:Y:S05]  /*76c0*/  BSYNC B0 ;  /* 0x0000000000007941 */ /* 0x000fea0003800000 */
.L_x_4139:
[----:B------:R-:W-:-:S05]  /*76d0*/  IMAD R20, R20, R200, R7 ;  /* 0x000000c814147224 */ /* 0x000fca00078e0207 */
[----:B------:R-:W-:Y:S02]  /*76e0*/  VIADDMNMX R11, R20, R200, R11, PT ;  /* 0x000000c8140b7246 */ /* 0x000fe4000380010b */
[----:B------:R-:W-:-:S07]  /*76f0*/  VIMNMX R10, R10, R20, !PT ;  /* 0x000000140a0a7248 */ /* 0x000fce0007fe0100 */
.L_x_4138:
[C---:B------:R-:W-:Y:S02]  /*7700*/  ISETP.GE.AND P1, PT, R15.reuse, 0x2, PT ;  /* 0x000000020f00780c */ /* 0x040fe40003f26270 */
        /* <DEDUP_REMOVED lines=246> */
.L_x_4144:
[----:B------:R-:W-:-:S05]  /*8670*/  IMAD.U32 R14, RZ, RZ, UR54 ;  /* 0x00000036ff0e7e24 */ /* 0x000fca000f8e00ff */
[----:B------:R-:W-:-:S13]  /*8680*/  ISETP.NE.AND P6, PT, R14, 0x1, PT ;  /* 0x000000010e00780c */ /* 0x000fda0003fc5270 */
[----:B------:R-:W0:Y:S02]  /*8690*/  @P6 LDC.64 R8, c[0x0][0x9e8] ;  /* 0x00027a00ff086b82 */ /* 0x000e240000000a00 */
[----:B0-----:R-:W-:-:S05]  /*86a0*/  @P6 IMAD.HI.U32 R8, R10, R8, RZ ;  /* 0x000000080a086227 */ /* 0x001fca00078e00ff */
[----:B------:R-:W-:-:S07]  /*86b0*/  @P6 SHF.R.U32.HI R10, RZ, R9, R8 ;  /* 0x00000009ff0a6219 */ /* 0x000fce0000011608 */
.L_x_4145:
[----:B------:R-:W-:Y:S05]  /*86c0*/  BSYNC B0 ;  /* 0x0000000000007941 */ /* 0x000fea0003800000 */
.L_x_4143:
[----:B------:R-:W-:-:S05]  /*86d0*/  IMAD R7, R10, R14, R7 ;  /* 0x0000000e0a077224 */ /* 0x000fca00078e0207 */
[----:B------:R-:W-:Y:S02]  /*86e0*/  VIADDMNMX R13, R7, R14, R13, PT ;  /* 0x0000000e070d7246 */ /* 0x000fe4000380010d */
[----:B------:R-:W-:-:S07]  /*86f0*/  VIMNMX R12, R12, R7, !PT ;  /* 0x000000070c0c7248 */ /* 0x000fce0007fe0100 */
.L_x_4142:
        /* <DEDUP_REMOVED lines=72> */
[C---:B------:R-:W-:Y:S02]  /*8b80*/  ISETP.LT.OR P1, PT, R13.reuse, 0x49, P1 ;  /* 0x000000490d00780c */ /* 0x040fe40000f21670 */
        /* <DEDUP_REMOVED lines=23> */
[C---:B------:R-:W-:Y:S02]  /*8d00*/  ISETP.GT.AND P1, PT, R12.reuse, 0x58, !P1 ;  /* 0x000000580c00780c */ /* 0x040fe40004f24270 */
[----:B------:R-:W-:Y:S01]  /*8d10*/  FMNMX.FTZ R10, R133, R8, !PT ;  /* 0x00000008850a7209 */ /* 0x000fe20007810000 */
[----:B------:R-:W-:Y:S01]  /*8d20*/  IMAD.U32 R8, RZ, RZ, UR37 ;  /* 0x00000025ff087e24 */ /* 0x000fe2000f8e00ff */
        /* <DEDUP_REMOVED lines=13> */
[C---:B------:R-:W-:Y:S02]  /*8e00*/  ISETP.GT.AND P1, PT, R12.reuse, 0x60, !P1 ;  /* 0x000000600c00780c */ /* 0x040fe40004f24270 */
[----:B------:R-:W-:Y:S02]  /*8e10*/  ISETP.GT.AND P5, PT, R12, 0x98, !P5 ;  /* 0x000000980c00780c */ /* 0x000fe40006fa4270 */
[----:B------:R-:W-:Y:S02]  /*8e20*/  ISETP.LT.OR P1, PT, R13, 0x61, P1 ;  /* 0x000000610d00780c */ /* 0x000fe40000f21670 */
[----:B0-----:R-:W-:-:S02]  /*8e30*/  FMNMX.FTZ R14, R10, R7, !PT ;  /* 0x000000070a0e7209 */ /* 0x001fc40007810000 */
[----:B------:R-:W-:Y:S02]  /*8e40*/  FSEL R138, R138, -INF , !P1 ;  /* 0xff8000008a8a7808 */ /* 0x000fe40004800000 */
[----:B------:R-:W-:Y:S01]  /*8e50*/  LOP3.LUT P1, RZ, R16, 0x800, RZ, 0xc0, !PT ;  /* 0x0000080010ff7812 */ /* 0x000fe2000782c0ff */
[----:B------:R-:W0:Y:S01]  /*8e60*/  SHFL.BFLY PT, R7, R14, 0x1, 0x1f ;  /* 0x0c201f000e077f89 */ /* 0x000e2200000e0000 */
[C---:B------:R-:W-:Y:S02]  /*8e70*/  ISETP.LT.OR P3, PT, R13.reuse, 0x91, P3 ;  /* 0x000000910d00780c */ /* 0x040fe40001f61670 */
        /* <DEDUP_REMOVED lines=10> */
[----:B------:R-:W-:Y:S02]  /*8f20*/  FSEL R134, R134, -INF , !P5 ;  /* 0xff80000086867808 */ /* 0x000fe40006800000 */
[----:B------:R-:W-:Y:S02]  /*8f30*/  FSEL R142, R142, -INF , !P1 ;  /* 0xff8000008e8e7808 */ /* 0x000fe40004800000 */
[----:B------:R-:W-:Y:S02]  /*8f40*/  LOP3.LUT P1, RZ, R16, 0x200, RZ, 0xc0, !PT ;  /* 0x0000020010ff7812 */ /* 0x000fe4000782c0ff */
[----:B0-----:R-:W-:Y:S02]  /*8f50*/  FMNMX.FTZ R7, R14, R7, !PT ;  /* 0x000000070e077209 */ /* 0x001fe40007810000 */
[----:B------:R-:W-:-:S03]  /*8f60*/  ISETP.GT.AND P1, PT, R12, 0x69, !P1 ;  /* 0x000000690c00780c */ /* 0x000fc60004f24270 */
[----:B------:R-:W-:Y:S01]  /*8f70*/  FFMA.FTZ R8, R7, R8, -8 ;  /* 0xc100000007087423 */ /* 0x000fe20000010008 */
        /* <DEDUP_REMOVED lines=64> */
[----:B------:R-:W-:Y:S02]  /*9380*/  FMNMX.FTZ R186, R9, R0, !PT ;  /* 0x0000000009ba7209 */ /* 0x000fe40007810000 */
[----:B------:R-:W-:Y:S02]  /*9390*/  FSEL R8, R8, RZ, P1 ;  /* 0x000000ff08087208 */ /* 0x000fe40000800000 */
[----:B------:R-:W-:-:S03]  /*93a0*/  ISETP.LT.OR P2, PT, R13, 0x9a, P2 ;  /* 0x0000009a0d00780c */ /* 0x000fc60001741670 */
[--C-:B------:R-:W-:Y:S01]  /*93b0*/  FFMA.FTZ R15, R189, UR37, -R8.reuse ;  /* 0x00000025bd0f7c23 */ /* 0x100fe20008010808 */
[----:B------:R-:W-:Y:S01]  /*93c0*/  FMNMX.FTZ R189, R187, R186, !PT ;  /* 0x000000babbbd7209 */ /* 0x000fe20007810000 */
[--C-:B------:R-:W-:Y:S01]  /*93d0*/  FFMA.FTZ R14, R188, UR37, -R8.reuse ;  /* 0x00000025bc0e7c23 */ /* 0x100fe20008010808 */
[----:B------:R-:W-:-:S01]  /*93e0*/  FFMA.FTZ R188, R140, UR37, -R8 ;  /* 0x000000258cbc7c23 */ /* 0x000fc20008010808 */
        /* <DEDUP_REMOVED lines=81> */
[----:B------:R0:W-:Y:S01]  /*9900*/  MUFU.EX2 R12, R188 ;  /* 0x000000bc000c7308 */ /* 0x0001e20000000800 */
[----:B------:R-:W-:-:S04]  /*9910*/  FMNMX.FTZ R140, R130, R189, !PT ;  /* 0x000000bd828c7209 */ /* 0x000fc80007810000 */
[----:B------:R-:W-:-:S03]  /*9920*/  FMNMX.FTZ R141, R131, R140, !PT ;  /* 0x0000008c838d7209 */ /* 0x000fc60007810000 */
[----:B------:R-:W-:Y:S01]  /*9930*/  MUFU.EX2 R173, R173 ;  /* 0x000000ad00ad7308 */ /* 0x000fe20000000800 */
[----:B------:R-:W-:Y:S01]  /*9940*/  FMNMX.FTZ R140, R134, R141, !PT ;  /* 0x0000008d868c7209 */ /* 0x000fe20007810000 */
[--C-:B------:R-:W-:Y:S01]  /*9950*/  FFMA.FTZ R141, R145, UR37, -R8.reuse ;  /* 0x00000025918d7c23 */ /* 0x100fe20008010808 */
[----:B------:R-:W-:-:S01]  /*9960*/  FFMA.FTZ R145, R149, UR37, -R8 ;  /* 0x0000002595917c23 */ /* 0x000fc20008010808 */
[----:B------:R-:W-:Y:S01]  /*9970*/  IMAD.U32 R149, RZ, RZ, UR37 ;  /* 0x00000025ff957e24 */ /* 0x000fe2000f8e00ff */
[----:B------:R-:W-:-:S03]  /*9980*/  FMNMX.FTZ R186, R135, R140, !PT ;  /* 0x0000008c87ba7209 */ /* 0x000fc60007810000 */
[----:B------:R1:W-:Y:S02]  /*9990*/  MUFU.EX2 R140, R192 ;  /* 0x000000c0008c7308 */ /* 0x0003e40000000800 */
[----:B------:R-:W2:Y:S06]  /*99a0*/  SHFL.BFLY PT, R189, R186, 0x2, 0x1f ;  /* 0x0c401f00babd7f89 */ /* 0x000eac00000e0000 */
[----:B------:R-:W-:Y:S08]  /*99b0*/  MUFU.EX2 R176, R176 ;  /* 0x000000b000b07308 */ /* 0x000ff00000000800 */
[----:B------:R-:W-:Y:S08]  /*99c0*/  MUFU.EX2 R177, R177 ;  /* 0x000000b100b17308 */ /* 0x000ff00000000800 */
[----:B------:R-:W-:Y:S01]  /*99d0*/  MUFU.EX2 R180, R180 ;  /* 0x000000b400b47308 */ /* 0x000fe20000000800 */
[----:B--2---:R-:W-:-:S02]  /*99e0*/  FMNMX.FTZ R189, R186, R189, !PT ;  /* 0x000000bdbabd7209 */ /* 0x004fc40007810000 */
[----:B------:R-:W-:-:S03]  /*99f0*/  FSEL R186, R7, RZ, P1 ;  /* 0x000000ff07ba7208 */ /* 0x000fc60000800000 */
[----:B------:R-:W2:Y:S02]  /*9a00*/  SHFL.BFLY PT, R148, R189, 0x1, 0x1f ;  /* 0x0c201f00bd947f89 */ /* 0x000ea400000e0000 */
[----:B------:R-:W-:Y:S01]  /*9a10*/  MUFU.EX2 R181, R181 ;  /* 0x000000b500b57308 */ /* 0x000fe20000000800 */
[----:B------:R-:W-:-:S07]  /*9a20*/  FADD.FTZ R186, -R186, R3 ;  /* 0x00000003baba7221 */ /* 0x000fce0000010100 */
[----:B------:R-:W-:Y:S08]  /*9a30*/  MUFU.EX2 R3, R133 ;  /* 0x0000008500037308 */ /* 0x000ff00000000800 */
[----:B------:R-:W-:Y:S01]  /*9a40*/  MUFU.EX2 R152, R152 ;  /* 0x0000009800987308 */ /* 0x000fe20000000800 */
[----:B--2---:R-:W-:Y:S01]  /*9a50*/  FMNMX.FTZ R8, R189, R148, !PT ;  /* 0x00000094bd087209 */ /* 0x004fe20007810000 */
[----:B------:R-:W-:-:S06]  /*9a60*/  FMUL.FTZ R148, R186, UR37 ;  /* 0x00000025ba947c20 */ /* 0x000fcc0008410000 */
[----:B------:R-:W-:Y:S01]  /*9a70*/  MUFU.EX2 R153, R153 ;  /* 0x0000009900997308 */ /* 0x000fe20000000800 */
[C---:B------:R-:W-:Y:S01]  /*9a80*/  FSETP.NEU.FTZ.AND P1, PT, R8.reuse, -INF , PT ;  /* 0xff8000000800780b */ /* 0x040fe20003f3d000 */
[----:B------:R-:W-:-:S05]  /*9a90*/  FFMA.FTZ R149, R8, R149, -8 ;  /* 0xc100000008957423 */ /* 0x000fca0000010095 */
[----:B------:R-:W-:Y:S01]  /*9aa0*/  FSEL R186, R149, RZ, P1 ;  /* 0x000000ff95ba7208 */ /* 0x000fe20000800000 */
[----:B------:R-:W2:Y:S04]  /*9ab0*/  MUFU.EX2 R148, R148 ;  /* 0x0000009400947308 */ /* 0x000ea80000000800 */
[----:B------:R-:W-:-:S01]  /*9ac0*/  FFMA.FTZ R189, R190, UR37, -R186 ;  /* 0x00000025bebd7c23 */ /* 0x000fc200080108ba */
[--C-:B0-----:R-:W-:Y:S01]  /*9ad0*/  FFMA.FTZ R188, R9, UR37, -R186.reuse ;  /* 0x0000002509bc7c23 */ /* 0x101fe200080108ba */
[----:B------:R-:W-:-:S01]  /*9ae0*/  FFMA.FTZ R9, R187, UR37, -R186 ;  /* 0x00000025bb097c23 */ /* 0x000fc200080108ba */
[--C-:B------:R-:W-:Y:S01]  /*9af0*/  FFMA.FTZ R190, R191, UR37, -R186.reuse ;  /* 0x00000025bfbe7c23 */ /* 0x100fe200080108ba */
[----:B------:R0:W-:Y:S01]  /*9b00*/  MUFU.EX2 R133, R189 ;  /* 0x000000bd00857308 */ /* 0x0001e20000000800 */
[----:B------:R-:W-:-:S01]  /*9b10*/  FFMA.FTZ R149, R194, UR37, -R186 ;  /* 0x00000025c2957c23 */ /* 0x000fc200080108ba */
[--C-:B-1----:R-:W-:Y:S01]  /*9b20*/  FFMA.FTZ R192, R195, UR37, -R186.reuse ;  /* 0x00000025c3c07c23 */ /* 0x102fe200080108ba */
[----:B------:R-:W-:-:S01]  /*9b30*/  FFMA.FTZ R187, R198, UR37, -R186 ;  /* 0x00000025c6bb7c23 */ /* 0x000fc200080108ba */
[--C-:B------:R-:W-:Y:S01]  /*9b40*/  FFMA.FTZ R194, R199, UR37, -R186.reuse ;  /* 0x00000025c7c27c23 */ /* 0x100fe200080108ba */
[----:B------:R-:W-:-:S01]  /*9b50*/  FFMA.FTZ R191, R158, UR37, -R186 ;  /* 0x000000259ebf7c23 */ /* 0x000fc200080108ba */
[--C-:B------:R-:W-:Y:S01]  /*9b60*/  FFMA.FTZ R158, R162, UR37, -R186.reuse ;  /* 0x00000025a29e7c23 */ /* 0x100fe200080108ba */
[----:B------:R-:W-:-:S01]  /*9b70*/  FFMA.FTZ R162, R166, UR37, -R186 ;  /* 0x00000025a6a27c23 */ /* 0x000fc200080108ba */
[----:B------:R-:W-:Y:S01]  /*9b80*/  MUFU.EX2 R188, R188 ;  /* 0x000000bc00bc7308 */ /* 0x000fe20000000800 */
[----:B0-----:R-:W-:Y:S01]  /*9b90*/  FSEL R189, R8, RZ, P1 ;  /* 0x000000ff08bd7208 */ /* 0x001fe20000800000 */
[----:B--2---:R-:W-:Y:S01]  /*9ba0*/  FFMA.FTZ R193, R148, R6, R11 ;  /* 0x0000000694c17223 */ /* 0x004fe2000001000b */
[----:B------:R-:W-:-:S01]  /*9bb0*/  FFMA.FTZ R170, R170, UR37, -R186 ;  /* 0x00000025aaaa7c23 */ /* 0x000fc200080108ba */
[--C-:B------:R-:W-:Y:S01]  /*9bc0*/  FFMA.FTZ R171, R171, UR37, -R186.reuse ;  /* 0x00000025abab7c23 */ /* 0x100fe200080108ba */
[----:B------:R-:W-:-:S01]  /*9bd0*/  FFMA.FTZ R174, R174, UR37, -R186 ;  /* 0x00000025aeae7c23 */ /* 0x000fc200080108ba */
[----:B------:R-:W-:Y:S01]  /*9be0*/  FADD.FTZ R189, -R189, R0 ;  /* 0x00000000bdbd7221 */ /* 0x000fe20000010100 */
[----:B------:R-:W-:-:S01]  /*9bf0*/  FADD.FTZ R193, R10, R193 ;  /* 0x000000c10ac17221 */ /* 0x000fc20000010000 */
[----:B------:R-:W-:Y:S01]  /*9c00*/  MUFU.EX2 R9, R9 ;  /* 0x0000000900097308 */ /* 0x000fe20000000800 */
[----:B------:R-:W-:-:S01]  /*9c10*/  FFMA.FTZ R175, R175, UR37, -R186 ;  /* 0x00000025afaf7c23 */ /* 0x000fc200080108ba */
[----:B------:R-:W-:Y:S01]  /*9c20*/  FMUL.FTZ R189, R189, UR37 ;  /* 0x00000025bdbd7c20 */ /* 0x000fe20008410000 */
[----:B------:R-:W-:-:S01]  /*9c30*/  FADD.FTZ R166, R14, R193 ;  /* 0x000000c10ea67221 */ /* 0x000fc20000010000 */
        /* <DEDUP_REMOVED lines=24> */
[----:B------:R-:W-:Y:S01]  /*9dc0*/  FFMA.FTZ R127, R127, UR37, -R186 ;  /* 0x000000257f7f7c23 */ /* 0x000fe200080108ba */
[----:B------:R-:W-:-:S01]  /*9dd0*/  FADD.FTZ R6, R9, R6 ;  /* 0x0000000609067221 */ /* 0x000fc20000010000 */
[--C-:B------:R-:W-:Y:S01]  /*9de0*/  FFMA.FTZ R130, R130, UR37, -R186.reuse ;  /* 0x0000002582827c23 */ /* 0x100fe200080108ba */
[----:B------:R-:W-:-:S01]  /*9df0*/  FFMA.FTZ R131, R131, UR37, -R186 ;  /* 0x0000002583837c23 */ /* 0x000fc200080108ba */
[----:B------:R-:W0:Y:S01]  /*9e00*/  MUFU.EX2 R192, R192 ;  /* 0x000000c000c07308 */ /* 0x000e220000000800 */
[----:B------:R-:W-:-:S01]  /*9e10*/  FADD.FTZ R5, R133, R6 ;  /* 0x0000000685057221 */ /* 0x000fc20000010000 */
[--C-:B------:R-:W-:Y:S01]  /*9e20*/  FFMA.FTZ R134, R134, UR37, -R186.reuse ;  /* 0x0000002586867c23 */ /* 0x100fe200080108ba */
[----:B------:R-:W-:-:S02]  /*9e30*/  FFMA.FTZ R135, R135, UR37, -R186 ;  /* 0x0000002587877c23 */ /* 0x000fc400080108ba */
[----:B-1----:R-:W-:-:S03]  /*9e40*/  FADD.FTZ R6, R190, R5 ;  /* 0x00000005be067221 */ /* 0x002fc60000010000 */
[----:B------:R-:W1:Y:S01]  /*9e50*/  MUFU.EX2 R187, R187 ;  /* 0x000000bb00bb7308 */ /* 0x000e620000000800 */
[----:B--2---:R-:W-:-:S07]  /*9e60*/  FADD.FTZ R5, R149, R6 ;  /* 0x0000000695057221 */ /* 0x004fce0000010000 */
[----:B------:R-:W2:Y:S01]  /*9e70*/  MUFU.EX2 R194, R194 ;  /* 0x000000c200c27308 */ /* 0x000ea20000000800 */
[----:B0-----:R-:W-:-:S07]  /*9e80*/  FADD.FTZ R6, R192, R5 ;  /* 0x00000005c0067221 */ /* 0x001fce0000010000 */
[----:B------:R0:W-:Y:S01]  /*9e90*/  MUFU.EX2 R0, R191 ;  /* 0x000000bf00007308 */ /* 0x0001e20000000800 */
[----:B-1----:R-:W-:-:S07]  /*9ea0*/  FADD.FTZ R5, R187, R6 ;  /* 0x00000006bb057221 */ /* 0x002fce0000010000 */
[----:B------:R-:W1:Y:S01]  /*9eb0*/  MUFU.EX2 R170, R170 ;  /* 0x000000aa00aa7308 */ /* 0x000e620000000800 */
[----:B0-----:R-:W-:-:S01]  /*9ec0*/  FADD.FTZ R191, R15, R166 ;  /* 0x000000a60fbf7221 */ /* 0x001fc20000010000 */
[----:B--2---:R-:W-:-:S03]  /*9ed0*/  FADD.FTZ R5, R194, R5 ;  /* 0x00000005c2057221 */ /* 0x004fc60000010000 */
[----:B------:R-:W-:-:S03]  /*9ee0*/  FADD.FTZ R166, R20, R191 ;  /* 0x000000bf14a67221 */ /* 0x000fc60000010000 */
[----:B------:R-:W0:Y:S01]  /*9ef0*/  MUFU.EX2 R171, R171 ;  /* 0x000000ab00ab7308 */ /* 0x000e220000000800 */
[----:B------:R-:W-:-:S04]  /*9f00*/  FADD.FTZ R191, R21, R166 ;  /* 0x000000a615bf7221 */ /* 0x000fc80000010000 */
        /* <DEDUP_REMOVED lines=60> */
[----:B--2---:R-:W-:-:S04]  /*a2d0*/  FADD.FTZ R5, R137, R6 ;  /* 0x0000000689057221 */ /* 0x004fc80000010000 */
[----:B------:R-:W-:-:S03]  /*a2e0*/  FADD.FTZ R6, R12, R5 ;  /* 0x000000050c067221 */ /* 0x000fc60000010000 */
        /* <DEDUP_REMOVED lines=49> */
[----:B------:R-:W-:Y:S01]  /*a600*/  FADD.FTZ R6, R3, R6 ;  /* 0x0000000603067221 */ /* 0x000fe20000010000 */
[----:B-1----:R-:W-:-:S04]  /*a610*/  FADD.FTZ R191, R134, R191 ;  /* 0x000000bf86bf7221 */ /* 0x002fc80000010000 */
[----:B0-----:R-:W-:Y:S01]  /*a620*/  FADD.FTZ R5, R135, R191 ;  /* 0x000000bf87057221 */ /* 0x001fe20000010000 */
[----:B------:R-:W-:Y:S06]  /*a630*/  @!P0 BRA `(.L_x_4146) ;  /* 0x0000000000048947 */ /* 0x000fec0003800000 */
[----:B------:R-:W-:Y:S01]  /*a640*/  BPT.TRAP 0x1 ;  /* 0x000000040000795c */ /* 0x000fe20000300000 */
.L_x_4146:
        /* <DEDUP_REMOVED lines=151> */
.L_x_4129:
        /* <DEDUP_REMOVED lines=25> */
.L_x_4149:
[----:B------:R-:W-:-:S11]  /*b150*/  UISETP.NE.AND UP2, UPT, UR11, 0x1, UPT ;  /* 0x000000010b00788c */ /* 0x000fd6000bf45270 */
[----:B------:R-:W-:Y:S02]  /*b160*/  @UP2 ULDC.64 UR14, c[0x0][0x9e8] ;  /* 0x00027a00000e2ab9 */ /* 0x000fe40000000a00 */
[----:B------:R-:W-:-:S04]  /*b170*/  UIMAD.WIDE.U32 UR6, UR10, UR14, URZ ;  /* 0x0000000e0a0672a5 */ /* 0x000fc8000f8e003f */
[----:B------:R-:W-:-:S12]  /*b180*/  @UP2 USHF.R.U32.HI UR10, URZ, UR15, UR7 ;  /* 0x0000000f3f0a2299 */ /* 0x000fd80008011607 */
.L_x_4150:
[----:B------:R-:W-:-:S04]  /*b190*/  UIMAD UR10, UR10, UR11, URZ ;  /* 0x0000000b0a0a72a4 */ /* 0x000fc8000f8e023f */
[----:B------:R-:W-:-:S04]  /*b1a0*/  UISETP.LT.AND UP2, UPT, UR55, UR10, UPT ;  /* 0x0000000a3700728c */ /* 0x000fc8000bf41270 */
[----:B------:R-:W-:-:S12]  /*b1b0*/  USEL UR55, UR55, UR10, !UP2 ;  /* 0x0000000a37377287 */ /* 0x000fd8000d000000 */
.L_x_4148:
        /* <DEDUP_REMOVED lines=12> */
.L_x_4161:
[----:B------:R-:W-:Y:S01]  /*b280*/  ISETP.NE.AND P2, PT, RZ, UR44, PT ;  /* 0x0000002cff007c0c */ /* 0x000fe2000bf45270 */
[----:B------:R-:W-:-:S04]  /*b290*/  UISETP.NE.AND UP2, UPT, UR55, 0x1, UPT ;  /* 0x000000013700788c */ /* 0x000fc8000bf45270 */
[----:B------:R-:W-:-:S04]  /*b2a0*/  USEL UR45, URZ, 0x1, UP2 ;  /* 0x000000013f2d7887 */ /* 0x000fc80009000000 */
[----:B------:R-:W-:-:S04]  /*b2b0*/  ULOP3.LUT UR45, UR56, UR45, URZ, 0x3c, !UPT ;  /* 0x0000002d382d7292 */ /* 0x000fc8000f8e3c3f */
[----:B------:R-:W-:Y:S08]  /*b2c0*/  @P2 BRA `(.L_x_4152) ;  /* 0x0000000000382947 */ /* 0x000ff00003800000 */
[----:B------:R-:W-:Y:S05]  /*b2d0*/  @!P0 BRA `(.L_x_4153) ;  /* 0x0000000000048947 */ /* 0x000fea0003800000 */
[----:B------:R-:W-:Y:S01]  /*b2e0*/  BPT.TRAP 0x1 ;  /* 0x000000040000795c */ /* 0x000fe20000300000 */
.L_x_4153:
        /* <DEDUP_REMOVED lines=9> */
.L_x_4154:
[----:B-1----:R-:W-:Y:S05]  /*b380*/  @P1 BRA `(.L_x_4152) ;  /* 0x0000000000081947 */ /* 0x002fea0003800000 */
[----:B------:R-:W1:Y:S02]  /*b390*/  SYNCS.PHASECHK.TRANS64.TRYWAIT P1, [UR6+0x33430], R0 ;  /* 0x03343000ff0075a7 */ /* 0x000e640008020146 */
[----:B-1----:R-:W-:Y:S05]  /*b3a0*/  @!P1 BRA `(.L_x_4155) ;  /* 0x0000012400509947 */ /* 0x002fea0003800000 */
.L_x_4152:
        /* <DEDUP_REMOVED lines=191> */
.L_x_4157:
[----:B------:R-:W-:Y:S01]  /*bfa0*/  ULEA UR6, UR55, UR41, 0x3 ;  /* 0x0000002937067291 */ /* 0x000fe2000f8e183f */
[----:B------:R-:W-:-:S05]  /*bfb0*/  IMAD.U32 R0, RZ, RZ, UR56 ;  /* 0x00000038ff007e24 */ /* 0x000fca000f8e00ff */
[----:B------:R-:W-:-:S04]  /*bfc0*/  SHF.L.U32 R0, R0, 0x1f, RZ ;  /* 0x0000001f00007819 */ /* 0x000fc800000006ff */
[----:B------:R0:W1:Y:S01]  /*bfd0*/  SYNCS.PHASECHK.TRANS64.TRYWAIT P1, [UR6+0x33450], R0 ;  /* 0x03345000ff0075a7 */ /* 0x0000620008020146 */
[----:B------:R-:W-:Y:S05]  /*bfe0*/  @!P0 BRA `(.L_x_4158) ;  /* 0x0000000000048947 */ /* 0x000fea0003800000 */
[----:B------:R-:W-:Y:S01]  /*bff0*/  BPT.TRAP 0x1 ;  /* 0x000000040000795c */ /* 0x000fe20000300000 */
.L_x_4158:
[----:B-1----:R-:W-:Y:S05]  /*c000*/  @P1 BRA `(.L_x_4156) ;  /* 0x0000000000081947 */ /* 0x002fea0003800000 */
[----:B------:R-:W1:Y:S02]  /*c010*/  SYNCS.PHASECHK.TRANS64.TRYWAIT P1, [UR6+0x33450], R0 ;  /* 0x03345000ff0075a7 */ /* 0x000e640008020146 */
[----:B-1----:R-:W-:Y:S05]  /*c020*/  @!P1 BRA `(.L_x_4159) ;  /* 0x0000011800489947 */ /* 0x002fea0003800000 */
.L_x_4156:
        /* <DEDUP_REMOVED lines=92> */
[----:B0-----:R-:W-:Y:S01]  /*c5f0*/  SHF.R.U32.HI R232, RZ, 0x7, R232 ;  /* 0x00000007ffe87819 */ /* 0x001fe200000116e8 */
        /* <DEDUP_REMOVED lines=91> */
[----:B------:R-:W-:Y:S01]  /*cbb0*/  IADD3 R194, -R232, 0xb, RZ ;  /* 0x0000000be8c27810 */ /* 0x000fe20007ffe1ff */
[----:B------:R-:W2:Y:S01]  /*cbc0*/  MUFU.EX2 R11, R11 ;  /* 0x0000000b000b7308 */ /* 0x000ea20000000800 */
[----:B0-----:R-:W-:-:S01]  /*cbd0*/  FFMA.FTZ R6, R7, R6, R10 ;  /* 0x0000000607067223 */ /* 0x001fc2000001000a */
[----:B------:R-:W0:Y:S01]  /*cbe0*/  S2R R232, SR_TID.X ;  /* 0x0000000000e87919 */ /* 0x000e220000002100 */
[----:B------:R-:W-:-:S01]  /*cbf0*/  FFMA.FTZ R142, R142, UR37, -R133 ;  /* 0x000000258e8e7c23 */ /* 0x000fc20008010885 */
[--C-:B------:R-:W-:Y:S01]  /*cc00*/  FFMA.FTZ R143, R143, UR37, -R133.reuse ;  /* 0x000000258f8f7c23 */ /* 0x100fe20008010885 */
[----:B------:R-:W-:-:S01]  /*cc10*/  FFMA.FTZ R146, R146, UR37, -R133 ;  /* 0x0000002592927c23 */ /* 0x000fc20008010885 */
[--C-:B------:R-:W-:Y:S01]  /*cc20*/  FFMA.FTZ R147, R147, UR37, -R133.reuse ;  /* 0x0000002593937c23 */ /* 0x100fe20008010885 */
[----:B------:R-:W-:-:S01]  /*cc30*/  FFMA.FTZ R150, R150, UR37, -R133 ;  /* 0x0000002596967c23 */ /* 0x000fc20008010885 */
[----:B------:R-:W3:Y:S01]  /*cc40*/  MUFU.EX2 R184, R184 ;  /* 0x000000b800b87308 */ /* 0x000ee20000000800 */
        /* <DEDUP_REMOVED lines=8> */
[----:B--2---:R-:W-:-:S01]  /*ccd0*/  FADD.FTZ R193, R11, R6 ;  /* 0x000000060bc17221 */ /* 0x004fc20000010000 */
[--C-:B------:R-:W-:Y:S01]  /*cce0*/  FFMA.FTZ R130, R130, UR37, -R133.reuse ;  /* 0x0000002582827c23 */ /* 0x100fe20008010885 */
[----:B------:R-:W-:-:S01]  /*ccf0*/  FFMA.FTZ R131, R131, UR37, -R133 ;  /* 0x0000002583837c23 */ /* 0x000fc20008010885 */
[--C-:B------:R-:W-:Y:S01]  /*cd00*/  FFMA.FTZ R134, R134, UR37, -R133.reuse ;  /* 0x0000002586867c23 */ /* 0x100fe20008010885 */
[----:B------:R-:W-:-:S03]  /*cd10*/  FFMA.FTZ R133, R135, UR37, -R133 ;  /* 0x0000002587857c23 */ /* 0x000fc60008010885 */
[----:B------:R-:W2:Y:S01]  /*cd20*/  MUFU.EX2 R186, R186 ;  /* 0x000000ba00ba7308 */ /* 0x000ea20000000800 */
[----:B---3--:R-:W-:-:S07]  /*cd30*/  FADD.FTZ R5, R184, R5 ;  /* 0x00000005b8057221 */ /* 0x008fce0000010000 */
[----:B------:R-:W3:Y:S01]  /*cd40*/  MUFU.EX2 R13, R13 ;  /* 0x0000000d000d7308 */ /* 0x000ee20000000800 */
[----:B-1----:R-:W-:-:S01]  /*cd50*/  FADD.FTZ R6, R12, R193 ;  /* 0x000000c10c067221 */ /* 0x002fc20000010000 */
[----:B0-----:R-:W-:-:S06]  /*cd60*/  LOP3.LUT P1, RZ, R232, 0x7f, RZ, 0xc0, !PT ;  /* 0x0000007fe8ff7812 */ /* 0x001fcc000782c0ff */
[----:B------:R-:W0:Y:S01]  /*cd70*/  MUFU.EX2 R187, R187 ;  /* 0x000000bb00bb7308 */ /* 0x000e220000000800 */
[----:B--2---:R-:W-:-:S06]  /*cd80*/  FADD.FTZ R192, R186, R5 ;  /* 0x00000005bac07221 */ /* 0x004fcc0000010000 */
[----:B------:R-:W-:Y:S01]  /*cd90*/  @!P1 LEA R195, R195, UR41, 0x3 ;  /* 0x00000029c3c39c11 */ /* 0x000fe2000f8e18ff */
[----:B------:R-:W1:Y:S01]  /*cda0*/  MUFU.EX2 R14, R14 ;  /* 0x0000000e000e7308 */ /* 0x000e620000000800 */
[----:B---3--:R-:W-:-:S07]  /*cdb0*/  FADD.FTZ R5, R13, R6 ;  /* 0x000000060d057221 */ /* 0x008fce0000010000 */
        /* <DEDUP_REMOVED lines=20> */
[----:B------:R-:W-:Y:S02]  /*cf00*/  WARPGROUP.DEPBAR.LE gsb0, 0x0 ;  /* 0x00008000000079c5 */ /* 0x000fe40000010000 */
[----:B------:R-:W-:-:S04]  /*cf10*/  WARPGROUP.ARRIVE ;  /* 0x00000000000079c5 */ /* 0x000fc80000000000 */
[----:B------:R-:W0:Y:S01]  /*cf20*/  MUFU.EX2 R171, R171 ;  /* 0x000000ab00ab7308 */ /* 0x000e220000000800 */
[----:B-1----:R-:W-:-:S01]  /*cf30*/  FADD.FTZ R192, R170, R193 ;  /* 0x000000c1aac07221 */ /* 0x002fc20000010000 */
[----:B------:R-:W-:Y:S01]  /*cf40*/  QGMMA.64x192x32.F32.E4M3.E4M3 R24, R208, gdesc[UR4], R24, gsb0 ;  /* 0x02e00004d0187df3 */ /* 0x000fe20008000818 */
[----:B------:R-:W-:Y:S01]  /*cf50*/  UIADD3 UR6, UR10, 0x480, URZ ;  /* 0x000004800a067890 */ /* 0x000fe2000fffe03f */
[----:B------:R-:W-:-:S04]  /*cf60*/  UMOV UR7, 0xc0000010 ;  /* 0xc000001000077882 */ /* 0x000fc80000000000 */
        /* <DEDUP_REMOVED lines=99> */
[----:B------:R-:W-:-:S05]  /*d5a0*/  @!P1 VIADD R5, R195, 0x33440 ;  /* 0x00033440c3059836 */ /* 0x000fca0000000000 */
[----:B------:R-:W-:Y:S01]  /*d5b0*/  @!P1 PRMT R5, RZ, 0x654, R5 ;  /* 0x00000654ff059816 */ /* 0x000fe20000000005 */
        /* <DEDUP_REMOVED lines=27> */
[----:B------:R2:W-:Y:S02]  /*d770*/  @!P1 SYNCS.ARRIVE.TRANS64.RED.A1T0 RZ, [R5+URZ], RZ ;  /* 0x000000ff05ff99a7 */ /* 0x0005e4000810043f */
[----:B--2---:R-:W-:-:S04]  /*d780*/  FADD.FTZ R5, R125, R6 ;  /* 0x000000067d057221 */ /* 0x004fc80000010000 */
[----:B------:R-:W-:-:S04]  /*d790*/  FADD.FTZ R6, R128, R5 ;  /* 0x0000000580067221 */ /* 0x000fc80000010000 */
[----:B------:R-:W-:-:S04]  /*d7a0*/  FADD.FTZ R5, R129, R6 ;  /* 0x0000000681057221 */ /* 0x000fc80000010000 */
[----:B------:R-:W-:Y:S01]  /*d7b0*/  FADD.FTZ R6, R132, R5 ;  /* 0x0000000584067221 */ /* 0x000fe20000010000 */
[----:B-1----:R-:W-:-:S03]  /*d7c0*/  FADD.FTZ R5, R133, R135 ;  /* 0x0000008785057221 */ /* 0x002fc60000010000 */
[----:B------:R-:W-:Y:S01]  /*d7d0*/  FADD.FTZ R6, R9, R6 ;  /* 0x0000000609067221 */ /* 0x000fe20000010000 */
[----:B0-----:R-:W-:Y:S06]  /*d7e0*/  @!P0 BRA `(.L_x_4160) ;  /* 0x0000000000048947 */ /* 0x001fec0003800000 */
[----:B------:R-:W-:Y:S01]  /*d7f0*/  BPT.TRAP 0x1 ;  /* 0x000000040000795c */ /* 0x000fe20000300000 */
.L_x_4160:
        /* <DEDUP_REMOVED lines=147> */
.L_x_4151:
        /* <DEDUP_REMOVED lines=9> */
.L_x_4180:
[----:B------:R-:W-:Y:S01]  /*e1c0*/  ISETP.NE.AND P2, PT, RZ, UR44, PT ;  /* 0x0000002cff007c0c */ /* 0x000fe2000bf45270 */
[----:B------:R-:W-:-:S04]  /*e1d0*/  UISETP.NE.AND UP2, UPT, UR57, 0x1, UPT ;  /* 0x000000013900788c */ /* 0x000fc8000bf45270 */
[----:B------:R-:W-:-:S04]  /*e1e0*/  USEL UR45, URZ, 0x1, UP2 ;  /* 0x000000013f2d7887 */ /* 0x000fc80009000000 */
[----:B------:R-:W-:-:S04]  /*e1f0*/  ULOP3.LUT UR45, UR58, UR45, URZ, 0x3c, !UPT ;  /* 0x0000002d3a2d7292 */ /* 0x000fc8000f8e3c3f */
[----:B------:R-:W-:Y:S08]  /*e200*/  @P2 BRA `(.L_x_4163) ;  /* 0x0000000000382947 */ /* 0x000ff00003800000 */
[----:B------:R-:W-:Y:S05]  /*e210*/  @!P0 BRA `(.L_x_4164) ;  /* 0x0000000000048947 */ /* 0x000fea0003800000 */
[----:B------:R-:W-:Y:S01]  /*e220*/  BPT.TRAP 0x1 ;  /* 0x000000040000795c */ /* 0x000fe20000300000 */
.L_x_4164:
        /* <DEDUP_REMOVED lines=9> */
.L_x_4165:
[----:B-1----:R-:W-:Y:S05]  /*e2c0*/  @P1 BRA `(.L_x_4163) ;  /* 0x0000000000081947 */ /* 0x002fea0003800000 */
[----:B------:R-:W1:Y:S02]  /*e2d0*/  SYNCS.PHASECHK.TRANS64.TRYWAIT P1, [UR6+0x33430], R0 ;  /* 0x03343000ff0075a7 */ /* 0x000e640008020146 */
[----:B-1----:R-:W-:Y:S05]  /*e2e0*/  @!P1 BRA `(.L_x_4166) ;  /* 0x000000f400b09947 */ /* 0x002fea0003800000 */
.L_x_4163:
        /* <DEDUP_REMOVED lines=191> */
.L_x_4168:
[----:B------:R-:W-:Y:S01]  /*eee0*/  ULEA UR6, UR57, UR41, 0x3 ;  /* 0x0000002939067291 */ /* 0x000fe2000f8e183f */
[----:B------:R-:W-:-:S05]  /*eef0*/  IMAD.U32 R0, RZ, RZ, UR58 ;  /* 0x0000003aff007e24 */ /* 0x000fca000f8e00ff */
[----:B------:R-:W-:-:S04]  /*ef00*/  SHF.L.U32 R0, R0, 0x1f, RZ ;  /* 0x0000001f00007819 */ /* 0x000fc800000006ff */
[----:B------:R0:W1:Y:S01]  /*ef10*/  SYNCS.PHASECHK.TRANS64.TRYWAIT P1, [UR6+0x33450], R0 ;  /* 0x03345000ff0075a7 */ /* 0x0000620008020146 */
[----:B------:R-:W-:Y:S05]  /*ef20*/  @!P0 BRA `(.L_x_4169) ;  /* 0x0000000000048947 */ /* 0x000fea0003800000 */
[----:B------:R-:W-:Y:S01]  /*ef30*/  BPT.TRAP 0x1 ;  /* 0x000000040000795c */ /* 0x000fe20000300000 */
.L_x_4169:
[----:B-1----:R-:W-:Y:S05]  /*ef40*/  @P1 BRA `(.L_x_4167) ;  /* 0x0000000000081947 */ /* 0x002fea0003800000 */
[----:B------:R-:W1:Y:S02]  /*ef50*/  SYNCS.PHASECHK.TRANS64.TRYWAIT P1, [UR6+0x33450], R0 ;  /* 0x03345000ff0075a7 */ /* 0x000e640008020146 */
[----:B-1----:R-:W-:Y:S05]  /*ef60*/  @!P1 BRA `(.L_x_4170) ;  /* 0x000000e800a89947 */ /* 0x002fea0003800000 */
.L_x_4167:
        /* <DEDUP_REMOVED lines=11> */
[----:B------:R-:W-:-:S04]  /*f020*/  ULOP3.LUT UR6, UR6, 0x10000, URZ, 0xfc, !UPT ;  /* 0x0001000006067892 */ /* 0x000fc8000f8efc3f */
[----:B------:R-:W-:-:S07]  /*f030*/  UIMAD UR10, UR57, 0x780, UR6 ;  /* 0x00000780390a78a4 */ /* 0x000fce000f8e0206 */
[----:B------:R-:W-:Y:S02]  /*f040*/  UMOV UR6, UR10 ;  /* 0x0000000a00067c82 */ /* 0x000fe40008000000 */
[----:B------:R-:W-:Y:S01]  /*f050*/  QGMMA.64x192x32.F32.E4M3.E4M3 R24, R216, gdesc[UR4], R24, gsb0 ;  /* 0x02e00004d8187df3 */ /* 0x000fe20008000818 */
[----:B------:R-:W-:Y:S01]  /*f060*/  UIADD3 UR6, UR10, 0x180, URZ ;  /* 0x000001800a067890 */ /* 0x000fe2000fffe03f */
[----:B------:R-:W-:Y:S01]  /*f070*/  UMOV UR7, 0xc0000010 ;  /* 0xc000001000077882 */ /* 0x000fe20000000000 */
[----:B--2---:R-:W-:Y:S02]  /*f080*/  LOP3.LUT P3, RZ, R8, 0x7f, RZ, 0xc0, !PT ;  /* 0x0000007f08ff7812 */ /* 0x004fe4000786c0ff */
[----:B------:R-:W-:-:S04]  /*f090*/  SHF.R.U32.HI R8, RZ, 0x7, R8 ;  /* 0x00000007ff087819 */ /* 0x000fc80000011608 */
[----:B------:R-:W-:Y:S01]  /*f0a0*/  IADD3 R9, -R8, 0xb, RZ ;  /* 0x0000000b08097810 */ /* 0x000fe20007ffe1ff */
[----:B------:R-:W-:-:S04]  /*f0b0*/  VIADD R8, R15, 0x1 ;  /* 0x000000010f087836 */ /* 0x000fc80000000000 */
[----:B------:R-:W-:Y:S02]  /*f0c0*/  IMAD R8, R19, -0x2, R8 ;  /* 0xfffffffe13087824 */ /* 0x000fe400078e0208 */
[----:B------:R-:W-:-:S03]  /*f0d0*/  @!P3 LEA R0, R0, UR41, 0x3 ;  /* 0x000000290000bc11 */ /* 0x000fc6000f8e18ff */
[----:B------:R-:W-:Y:S02]  /*f0e0*/  IADD3 R12, -R18, R8, R17 ;  /* 0x00000008120c7210 */ /* 0x000fe40007ffe111 */
[----:B------:R-:W-:-:S03]  /*f0f0*/  @!P3 VIADD R0, R0, 0x33440 ;  /* 0x000334400000b836 */ /* 0x000fc60000000000 */
[----:B------:R-:W-:Y:S02]  /*f100*/  VIADD R13, R12, UR54 ;  /* 0x000000360c0d7c36 */ /* 0x000fe40008000000 */
        /* <DEDUP_REMOVED lines=24> */
[----:B------:R-:W-:-:S04]  /*f290*/  ULOP3.LUT UR6, URZ, UR55, URZ, 0x33, !UPT ;  /* 0x000000373f067292 */ /* 0x000fc8000f8e333f */
[----:B------:R-:W0:Y:S02]  /*f2a0*/  SHFL.IDX PT, R21, R14, RZ, 0x1c1f ;  /* 0x001c1fff0e157589 */ /* 0x000e2400000e0000 */
[----:B------:R-:W-:Y:S02]  /*f2b0*/  VIADD R12, R12, UR6 ;  /* 0x000000060c0c7c36 */ /* 0x000fe40008000000 */
[--C-:B0-----:R-:W-:Y:S02]  /*f2c0*/  IMAD.IADD R11, R13, 0x1, R21.reuse ;  /* 0x000000010d0b7824 */ /* 0x101fe400078e0215 */
[----:B------:R-:W-:Y:S01]  /*f2d0*/  IMAD.IADD R3, R12, 0x1, R21 ;  /* 0x000000010c037824 */ /* 0x000fe200078e0215 */
[----:B------:R-:W-:Y:S02]  /*f2e0*/  WARPGROUP.DEPBAR.LE gsb0, 0x0 ;  /* 0x00008000000079c5 */ /* 0x000fe40000010000 */
[----:B------:R0:W-:Y:S06]  /*f2f0*/  BAR.ARV R9, 0x100 ;  /* 0x000400090000751d */ /* 0x0001ec0000002000 */
[----:B------:R1:W-:Y:S02]  /*f300*/  @!P3 SYNCS.ARRIVE.TRANS64.RED.A1T0 RZ, [R0+URZ], RZ ;  /* 0x000000ff00ffb9a7 */ /* 0x0003e4000810043f */
[----:B-1----:R-:W-:Y:S01]  /*f310*/  VIADD R0, R8, 0xffffffff ;  /* 0xffffffff08007836 */ /* 0x002fe20000000000 */
        /* <DEDUP_REMOVED lines=13> */
.L_x_4173:
[----:B------:R-:W-:-:S05]  /*f3f0*/  IMAD.U32 R20, RZ, RZ, UR51 ;  /* 0x00000033ff147e24 */ /* 0x000fca000f8e00ff */
[----:B------:R-:W-:-:S13]  /*f400*/  ISETP.NE.AND P1, PT, R20, 0x1, PT ;  /* 0x000000011400780c */ /* 0x000fda0003f25270 */
[----:B------:R-:W0:Y:S02]  /*f410*/  @P1 LDC.64 R8, c[0x0][0x9e8] ;  /* 0x00027a00ff081b82 */ /* 0x000e240000000a00 */
[----:B0-----:R-:W-:-:S05]  /*f420*/  @P1 IMAD.HI.U32 R8, R21, R8, RZ ;  /* 0x0000000815081227 */ /* 0x001fca00078e00ff */
[----:B------:R-:W-:-:S07]  /*f430*/  @P1 SHF.R.U32.HI R21, RZ, R9, R8 ;  /* 0x00000009ff151219 */ /* 0x000fce0000011608 */
.L_x_4174:
[----:B------:R-:W-:Y:S05]  /*f440*/  BSYNC B0 ;  /* 0x0000000000007941 */ /* 0x000fea0003800000 */
.L_x_4172:
[----:B------:R-:W-:-:S05]  /*f450*/  IMAD R8, R21, R20, R0 ;  /* 0x0000001415087224 */ /* 0x000fca00078e0200 */
[----:B------:R-:W-:Y:S02]  /*f460*/  VIADDMNMX R11, R8, R20, R11, PT ;  /* 0x00000014080b7246 */ /* 0x000fe4000380010b */
[----:B------:R-:W-:-:S07]  /*f470*/  VIMNMX R3, R3, R8, !PT ;  /* 0x0000000803037248 */ /* 0x000fce0007fe0100 */
.L_x_4171:
        /* <DEDUP_REMOVED lines=247> */
.L_x_4177:
[----:B------:R-:W-:-:S05]  /*103f0*/  IMAD.U32 R11, RZ, RZ, UR51 ;  /* 0x00000033ff0b7e24 */ /* 0x000fca000f8e00ff */
[----:B------:R-:W-:-:S13]  /*10400*/  ISETP.NE.AND P6, PT, R11, 0x1, PT ;  /* 0x000000010b00780c */ /* 0x000fda0003fc5270 */
[----:B------:R-:W0:Y:S02]  /*10410*/  @P6 LDC.64 R8, c[0x0][0x9e8] ;  /* 0x00027a00ff086b82 */ /* 0x000e240000000a00 */
[----:B0-----:R-:W-:-:S05]  /*10420*/  @P6 IMAD.HI.U32 R8, R3, R8, RZ ;  /* 0x0000000803086227 */ /* 0x001fca00078e00ff */
[----:B------:R-:W-:-:S07]  /*10430*/  @P6 SHF.R.U32.HI R3, RZ, R9, R8 ;  /* 0x00000009ff036219 */ /* 0x000fce0000011608 */
.L_x_4178:
[----:B------:R-:W-:Y:S05]  /*10440*/  BSYNC B0 ;  /* 0x0000000000007941 */ /* 0x000fea0003800000 */
.L_x_4176:
[----:B------:R-:W-:-:S05]  /*10450*/  IMAD R0, R3, R11, R0 ;  /* 0x0000000b03007224 */ /* 0x000fca00078e0200 */
[----:B------:R-:W-:Y:S02]  /*10460*/  VIADDMNMX R13, R0, R11, R13, PT ;  /* 0x0000000b000d7246 */ /* 0x000fe4000380010d */
[----:B------:R-:W-:-:S07]  /*10470*/  VIMNMX R12, R12, R0, !PT ;  /* 0x000000000c0c7248 */ /* 0x000fce0007fe0100 */
.L_x_4175:
        /* <DEDUP_REMOVED lines=501> */
.L_x_4179:
        /* <DEDUP_REMOVED lines=148> */
.L_x_4162:
[----:B------:R-:W-:Y:S06]  /*12d10*/  BAR.ARV 0x8, 0x180 ;  /* 0x0206000000007b1d */ /* 0x000fec0000002000 */
[----:B------:R-:W-:Y:S05]  /*12d20*/  @!P0 BRA `(.L_x_4181) ;  /* 0x0000000000048947 */ /* 0x000fea0003800000 */
[----:B------:R-:W-:Y:S01]  /*12d30*/  BPT.TRAP 0x1 ;  /* 0x000000040000795c */ /* 0x000fe20000300000 */
.L_x_4181:
[----:B------:R-:W-:Y:S01]  /*12d40*/  ULEA UR9, UR51, UR41, 0x3 ;  /* 0x0000002933097291 */ /* 0x000fe2000f8e183f */
[----:B------:R-:W-:-:S05]  /*12d50*/  IMAD.U32 R4, RZ, RZ, UR45 ;  /* 0x0000002dff047e24 */ /* 0x000fca000f8e00ff */
[----:B------:R-:W-:-:S04]  /*12d60*/  SHF.L.U32 R4, R4, 0x1f, RZ ;  /* 0x0000001f04047819 */ /* 0x000fc800000006ff */
[----:B------:R0:W1:Y:S01]  /*12d70*/  SYNCS.PHASECHK.TRANS64.TRYWAIT P1, [UR9+0x33450], R4 ;  /* 0x03345004ff0075a7 */ /* 0x0000620008020149 */
[----:B------:R-:W-:Y:S05]  /*12d80*/  @!P0 BRA `(.L_x_4182) ;  /* 0x0000000000048947 */ /* 0x000fea0003800000 */
[----:B------:R-:W-:Y:S01]  /*12d90*/  BPT.TRAP 0x1 ;  /* 0x000000040000795c */ /* 0x000fe20000300000 */
.L_x_4182:
[----:B-1----:R-:W-:Y:S05]  /*12da0*/  @P1 BRA `(.L_x_4183) ;  /* 0x0000000000081947 */ /* 0x002fea0003800000 */
[----:B------:R-:W1:Y:S02]  /*12db0*/  SYNCS.PHASECHK.TRANS64.TRYWAIT P1, [UR9+0x33450], R4 ;  /* 0x03345004ff0075a7 */ /* 0x000e640008020149 */
[----:B-1----:R-:W-:Y:S05]  /*12dc0*/  @!P1 BRA `(.L_x_4184) ;  /* 0x000000ac00289947 */ /* 0x002fea0003800000 */
.L_x_4183:
        /* <DEDUP_REMOVED lines=11> */
[----:B------:R-:W-:-:S04]  /*12e80*/  PLOP3.LUT P1, PT, PT, PT, UP0, 0x80, 0x0 ;  /* 0x000000000000781c */ /* 0x000fc80003f2f008 */
[----:B------:R-:W-:Y:S02]  /*12e90*/  @UP0 ULDC.64 UR12, c[0x0][0x9c8] ;  /* 0x00027200000c0ab9 */ /* 0x000fe40000000a00 */
[----:B------:R-:W-:Y:S01]  /*12ea0*/  UMOV UR6, UR8 ;  /* 0x0000000800067c82 */ /* 0x000fe20008000000 */
[----:B------:R-:W-:-:S09]  /*12eb0*/  @UP0 UIMAD.WIDE.U32 UR4, UR48, UR12, URZ ;  /* 0x0000000c300402a5 */ /* 0x000fd2000f8e003f */
        /* <DEDUP_REMOVED lines=73> */
.L_x_4185:
        /* <DEDUP_REMOVED lines=106> */
.L_x_4111:
        /* <DEDUP_REMOVED lines=30> */
[----:B------:R-:W0:Y:S01]  /*13bd0*/  S2R R17, SR_SWINHI ;  /* 0x0000000000117919 */ /* 0x000e220000002f00 */
[----:B------:R-:W-:-:S02]  /*13be0*/  F2FP.BF16.F32.PACK_AB R9, R118, R9 ;  /* 0x000000097609723e */ /* 0x000fc400000010ff */
[----:B------:R-:W-:Y:S02]  /*13bf0*/  ISETP.EQ.OR P0, PT, R6, 0x3, !P0 ;  /* 0x000000030600780c */ /* 0x000fe40004702670 */
[----:B------:R-:W-:Y:S02]  /*13c00*/  F2FP.BF16.F32.PACK_AB R8, R119, R8 ;  /* 0x000000087708723e */ /* 0x000fe400000010ff */
[----:B------:R-:W-:Y:S02]  /*13c10*/  SEL R68, R37, R36, P0 ;  /* 0x0000002425447207 */ /* 0x000fe40000000000 */
[----:B------:R-:W-:Y:S02]  /*13c20*/  SEL R70, R36, R37, P0 ;  /* 0x0000002524467207 */ /* 0x000fe40000000000 */
[----:B------:R-:W-:Y:S02]  /*13c30*/  SEL R104, R39, R38, P0 ;  /* 0x0000002627687207 */ /* 0x000fe40000000000 */
[----:B------:R-:W-:-:S02]  /*13c40*/  F2FP.BF16.F32.PACK_AB R11, R116, R11 ;  /* 0x0000000b740b723e */ /* 0x000fc400000010ff */
[----:B------:R-:W-:Y:S02]  /*13c50*/  F2FP.BF16.F32.PACK_AB R10, R117, R10 ;  /* 0x0000000a750a723e */ /* 0x000fe400000010ff */
[----:B------:R-:W-:Y:S02]  /*13c60*/  SEL R38, R38, R39, P0 ;  /* 0x0000002726267207 */ /* 0x000fe40000000000 */
[----:B------:R-:W-:Y:S02]  /*13c70*/  F2FP.BF16.F32.PACK_AB R127, R126, R127 ;  /* 0x0000007f7e7f723e */ /* 0x000fe400000010ff */
[----:B------:R-:W-:Y:S02]  /*13c80*/  F2FP.BF16.F32.PACK_AB R123, R122, R123 ;  /* 0x0000007b7a7b723e */ /* 0x000fe400000010ff */
[----:B------:R-:W-:Y:S02]  /*13c90*/  F2FP.BF16.F32.PACK_AB R42, R71, R42 ;  /* 0x0000002a472a723e */ /* 0x000fe400000010ff */
[----:B------:R-:W-:-:S02]  /*13ca0*/  SEL R122, R9, R8, P0 ;  /* 0x00000008097a7207 */ /* 0x000fc40000000000 */
[----:B------:R-:W-:Y:S02]  /*13cb0*/  SEL R126, R8, R9, P0 ;  /* 0x00000009087e7207 */ /* 0x000fe40000000000 */
[----:B------:R-:W-:Y:S02]  /*13cc0*/  F2FP.BF16.F32.PACK_AB R97, R88, R97 ;  /* 0x000000615861723e */ /* 0x000fe400000010ff */
[----:B------:R-:W-:Y:S02]  /*13cd0*/  F2FP.BF16.F32.PACK_AB R41, R76, R41 ;  /* 0x000000294c29723e */ /* 0x000fe400000010ff */
[----:B------:R-:W-:Y:S02]  /*13ce0*/  MOV R6, R0 ;  /* 0x0000000000067202 */ /* 0x000fe40000000f00 */
[----:B0-----:R-:W-:Y:S02]  /*13cf0*/  MOV R7, R17 ;  /* 0x0000001100077202 */ /* 0x001fe40000000f00 */
[----:B------:R-:W-:-:S02]  /*13d00*/  F2FP.BF16.F32.PACK_AB R40, R77, R40 ;  /* 0x000000284d28723e */ /* 0x000fc400000010ff */
[----:B------:R-:W-:Y:S01]  /*13d10*/  F2FP.BF16.F32.PACK_AB R31, R86, R31 ;  /* 0x0000001f561f723e */ /* 0x000fe200000010ff */
[----:B------:R-:W-:Y:S01]  /*13d20*/  IMAD.WIDE R36, R227, 0x2, R6 ;  /* 0x00000002e3247825 */ /* 0x000fe200078e0206 */
[----:B------:R-:W-:Y:S02]  /*13d30*/  F2FP.BF16.F32.PACK_AB R44, R69, R44 ;  /* 0x0000002c452c723e */ /* 0x000fe400000010ff */
[----:B------:R-:W-:Y:S02]  /*13d40*/  SEL R86, R11, R10, P0 ;  /* 0x0000000a0b567207 */ /* 0x000fe40000000000 */
[C---:B------:R-:W-:Y:S02]  /*13d50*/  IADD3 R17, P4, R36.reuse, 0x20, RZ ;  /* 0x0000002024117810 */ /* 0x040fe40007f9e0ff */
[----:B------:R-:W-:Y:S02]  /*13d60*/  IADD3 R39, P5, R36, 0x40, RZ ;  /* 0x0000004024277810 */ /* 0x000fe40007fbe0ff */
[----:B------:R-:W-:Y:S01]  /*13d70*/  LOP3.LUT R8, R17, 0x380, RZ, 0xc0, !PT ;  /* 0x0000038011087812 */ /* 0x000fe200078ec0ff */
[--C-:B------:R-:W-:Y:S01]  /*13d80*/  IMAD.X R35, RZ, RZ, R37.reuse, P4 ;  /* 0x000000ffff237224 */ /* 0x100fe200020e0625 */
[----:B------:R-:W-:Y:S01]  /*13d90*/  SEL R88, R10, R11, P0 ;  /* 0x0000000b0a587207 */ /* 0x000fe20000000000 */
[----:B------:R-:W-:Y:S01]  /*13da0*/  IMAD.X R33, RZ, RZ, R37, P5 ;  /* 0x000000ffff217224 */ /* 0x000fe200028e0625 */
[----:B------:R-:W-:-:S02]  /*13db0*/  F2FP.BF16.F32.PACK_AB R21, R102, R21 ;  /* 0x000000156615723e */ /* 0x000fc400000010ff */
[----:B------:R-:W-:Y:S02]  /*13dc0*/  LOP3.LUT R10, R39, 0x380, RZ, 0xc0, !PT ;  /* 0x00000380270a7812 */ /* 0x000fe400078ec0ff */
[----:B------:R-:W-:Y:S02]  /*13dd0*/  SEL R102, R43, R42, P0 ;  /* 0x0000002a2b667207 */ /* 0x000fe40000000000 */
[----:B------:R-:W-:Y:S02]  /*13de0*/  F2FP.BF16.F32.PACK_AB R47, R62, R47 ;  /* 0x0000002f3e2f723e */ /* 0x000fe400000010ff */
[----:B------:R-:W-:Y:S02]  /*13df0*/  SEL R66, R41, R40, P0 ;  /* 0x0000002829427207 */ /* 0x000fe40000000000 */
[----:B------:R-:W-:Y:S02]  /*13e00*/  SEL R42, R42, R43, P0 ;  /* 0x0000002b2a2a7207 */ /* 0x000fe40000000000 */
[----:B------:R-:W-:-:S02]  /*13e10*/  SHF.R.U64 R8, R8, 0x3, RZ ;  /* 0x0000000308087819 */ /* 0x000fc400000012ff */
[----:B------:R-:W-:Y:S02]  /*13e20*/  F2FP.BF16.F32.PACK_AB R13, R110, R13 ;  /* 0x0000000d6e0d723e */ /* 0x000fe400000010ff */
[----:B------:R-:W-:Y:S02]  /*13e30*/  F2FP.BF16.F32.PACK_AB R12, R111, R12 ;  /* 0x0000000c6f0c723e */ /* 0x000fe400000010ff */
[----:B------:R-:W-:Y:S02]  /*13e40*/  SEL R62, R45, R44, P0 ;  /* 0x0000002c2d3e7207 */ /* 0x000fe40000000000 */
[----:B------:R-:W-:Y:S02]  /*13e50*/  SEL R40, R40, R41, P0 ;  /* 0x0000002928287207 */ /* 0x000fe40000000000 */
[----:B------:R-:W-:Y:S02]  /*13e60*/  IADD3 R43, P1, R36, 0x4000, RZ ;  /* 0x00004000242b7810 */ /* 0x000fe40007f3e0ff */
[----:B------:R-:W-:-:S02]  /*13e70*/  SEL R44, R44, R45, P0 ;  /* 0x0000002d2c2c7207 */ /* 0x000fc40000000000 */
[----:B------:R-:W-:Y:S02]  /*13e80*/  IADD3 R41, P6, R36, 0x60, RZ ;  /* 0x0000006024297810 */ /* 0x000fe40007fde0ff */
[----:B------:R-:W-:Y:S02]  /*13e90*/  SHF.R.U64 R10, R10, 0x3, RZ ;  /* 0x000000030a0a7819 */ /* 0x000fe400000012ff */
[----:B------:R-:W-:Y:S02]  /*13ea0*/  F2FP.BF16.F32.PACK_AB R49, R60, R49 ;  /* 0x000000313c31723e */ /* 0x000fe400000010ff */
[----:B------:R-:W-:Y:S02]  /*13eb0*/  F2FP.BF16.F32.PACK_AB R48, R61, R48 ;  /* 0x000000303d30723e */ /* 0x000fe400000010ff */
[----:B------:R-:W-:Y:S02]  /*13ec0*/  IADD3 R45, P2, R36, 0x4020, RZ ;  /* 0x00004020242d7810 */ /* 0x000fe40007f5e0ff */
[----:B------:R-:W-:-:S02]  /*13ed0*/  F2FP.BF16.F32.PACK_AB R53, R53, R120 ;  /* 0x000000783535723e */ /* 0x000fc400000010ff */
[----:B------:R-:W-:Y:S02]  /*13ee0*/  LOP3.LUT R34, R8, R17, RZ, 0x3c, !PT ;  /* 0x0000001108227212 */ /* 0x000fe400078e3cff */
[----:B------:R-:W-:Y:S02]  /*13ef0*/  F2FP.BF16.F32.PACK_AB R46, R63, R46 ;  /* 0x0000002e3f2e723e */ /* 0x000fe400000010ff */
[----:B------:R-:W-:Y:S02]  /*13f00*/  F2FP.BF16.F32.PACK_AB R29, R92, R29 ;  /* 0x0000001d5c1d723e */ /* 0x000fe400000010ff */
[----:B------:R-:W-:Y:S02]  /*13f10*/  F2FP.BF16.F32.PACK_AB R28, R93, R28 ;  /* 0x0000001c5d1c723e */ /* 0x000fe400000010ff */
[----:B------:R-:W-:Y:S02]  /*13f20*/  SEL R118, R13, R12, P0 ;  /* 0x0000000c0d767207 */ /* 0x000fe40000000000 */
[----:B------:R-:W-:-:S02]  /*13f30*/  SEL R120, R12, R13, P0 ;  /* 0x0000000d0c787207 */ /* 0x000fc40000000000 */
[----:B------:R-:W-:Y:S02]  /*13f40*/  LOP3.LUT R8, R43, 0x380, RZ, 0xc0, !PT ;  /* 0x000003802b087812 */ /* 0x000fe400078ec0ff */
[----:B------:R-:W-:Y:S02]  /*13f50*/  F2FP.BF16.F32.PACK_AB R52, R52, R121 ;  /* 0x000000793434723e */ /* 0x000fe400000010ff */
[----:B------:R-:W-:Y:S02]  /*13f60*/  F2FP.BF16.F32.PACK_AB R30, R87, R30 ;  /* 0x0000001e571e723e */ /* 0x000fe400000010ff */
[----:B------:R-:W-:Y:S02]  /*13f70*/  LOP3.LUT R12, R41, 0x380, RZ, 0xc0, !PT ;  /* 0x00000380290c7812 */ /* 0x000fe400078ec0ff */
[----:B------:R-:W-:Y:S02]  /*13f80*/  LOP3.LUT R32, R10, R39, RZ, 0x3c, !PT ;  /* 0x000000270a207212 */ /* 0x000fe400078e3cff */
[----:B------:R-:W-:-:S02]  /*13f90*/  F2FP.BF16.F32.PACK_AB R25, R100, R25 ;  /* 0x000000196419723e */ /* 0x000fc400000010ff */
[----:B------:R-:W-:Y:S02]  /*13fa0*/  F2FP.BF16.F32.PACK_AB R24, R101, R24 ;  /* 0x000000186518723e */ /* 0x000fe400000010ff */
[----:B------:R-:W-:Y:S02]  /*13fb0*/  SEL R60, R49, R48, P0 ;  /* 0x00000030313c7207 */ /* 0x000fe40000000000 */
[----:B------:R-:W-:Y:S02]  /*13fc0*/  LOP3.LUT R10, R45, 0x380, RZ, 0xc0, !PT ;  /* 0x000003802d0a7812 */ /* 0x000fe400078ec0ff */
[----:B------:R-:W-:Y:S02]  /*13fd0*/  F2FP.BF16.F32.PACK_AB R81, R72, R81 ;  /* 0x000000514851723e */ /* 0x000fe400000010ff */
[----:B------:R-:W-:Y:S02]  /*13fe0*/  F2FP.BF16.F32.PACK_AB R15, R108, R15 ;  /* 0x0000000f6c0f723e */ /* 0x000fe400000010ff */
[----:B------:R-:W-:-:S02]  /*13ff0*/  F2FP.BF16.F32.PACK_AB R14, R109, R14 ;  /* 0x0000000e6d0e723e */ /* 0x000fc400000010ff */
[----:B------:R-:W-:Y:S02]  /*14000*/  SEL R48, R48, R49, P0 ;  /* 0x0000003130307207 */ /* 0x000fe40000000000 */
[----:B------:R-:W-:Y:S02]  /*14010*/  SEL R72, R29, R28, P0 ;  /* 0x0000001c1d487207 */ /* 0x000fe40000000000 */
[----:B------:R-:W-:Y:S01]  /*14020*/  SEL R74, R28, R29, P0 ;  /* 0x0000001d1c4a7207 */ /* 0x000fe20000000000 */
[----:B------:R-:W-:Y:S01]  /*14030*/  IMAD.X R29, RZ, RZ, R37, P1 ;  /* 0x000000ffff1d7224 */ /* 0x000fe200008e0625 */
[----:B------:R-:W-:Y:S02]  /*14040*/  SEL R100, R47, R46, P0 ;  /* 0x0000002e2f647207 */ /* 0x000fe40000000000 */
[----:B------:R-:W-:Y:S02]  /*14050*/  IADD3 R49, P4, R36, 0x4060, RZ ;  /* 0x0000406024317810 */ /* 0x000fe40007f9e0ff */
[----:B------:R-:W-:-:S02]  /*14060*/  SHF.R.U64 R8, R8, 0x3, RZ ;  /* 0x0000000308087819 */ /* 0x000fc400000012ff */
[----:B------:R-:W-:Y:S02]  /*14070*/  F2FP.BF16.F32.PACK_AB R131, R130, R131 ;  /* 0x000000838283723e */ /* 0x000fe400000010ff */
[----:B------:R-:W-:Y:S02]  /*14080*/  SEL R58, R52, R53, P0 ;  /* 0x00000035343a7207 */ /* 0x000fe40000000000 */
[----:B------:R-:W-:Y:S02]  /*14090*/  SEL R46, R46, R47, P0 ;  /* 0x0000002f2e2e7207 */ /* 0x000fe40000000000 */
[----:B------:R-:W-:Y:S02]  /*140a0*/  SEL R106, R31, R30, P0 ;  /* 0x0000001e1f6a7207 */ /* 0x000fe40000000000 */
[----:B------:R-:W-:Y:S01]  /*140b0*/  SEL R108, R30, R31, P0 ;  /* 0x0000001f1e6c7207 */ /* 0x000fe20000000000 */
[----:B------:R-:W-:Y:S01]  /*140c0*/  IMAD.X R31, RZ, RZ, R37, P6 ;  /* 0x000000ffff1f7224 */ /* 0x000fe200030e0625 */
[----:B------:R-:W-:-:S02]  /*140d0*/  IADD3 R51, P5, R36, 0x8000, RZ ;  /* 0x0000800024337810 */ /* 0x000fc40007fbe0ff */
[----:B------:R-:W-:Y:S02]  /*140e0*/  SHF.R.U64 R12, R12, 0x3, RZ ;  /* 0x000000030c0c7819 */ /* 0x000fe400000012ff */
[----:B------:R-:W-:Y:S02]  /*140f0*/  SEL R52, R53, R52, P0 ;  /* 0x0000003435347207 */ /* 0x000fe40000000000 */
[----:B------:R-:W-:Y:S02]  /*14100*/  SEL R76, R25, R24, P0 ;  /* 0x00000018194c7207 */ /* 0x000fe40000000000 */
[----:B------:R-:W-:Y:S01]  /*14110*/  SEL R78, R24, R25, P0 ;  /* 0x00000019184e7207 */ /* 0x000fe20000000000 */
[----:B------:R-:W-:Y:S01]  /*14120*/  IMAD.X R25, RZ, RZ, R37, P2 ;  /* 0x000000ffff197224 */ /* 0x000fe200010e0625 */
[C---:B------:R-:W-:Y:S02]  /*14130*/  IADD3 R47, P3, R36.reuse, 0x4040, RZ ;  /* 0x00004040242f7810 */ /* 0x040fe40007f7e0ff */
[----:B------:R-:W-:-:S02]  /*14140*/  IADD3 R130, P1, R36, 0x8040, RZ ;  /* 0x0000804024827810 */ /* 0x000fc40007f3e0ff */
[----:B------:R-:W-:Y:S02]  /*14150*/  SHF.R.U64 R10, R10, 0x3, RZ ;  /* 0x000000030a0a7819 */ /* 0x000fe400000012ff */
[----:B------:R-:W-:Y:S01]  /*14160*/  SEL R82, R15, R14, P0 ;  /* 0x0000000e0f527207 */ /* 0x000fe20000000000 */
[--C-:B------:R-:W-:Y:S01]  /*14170*/  IMAD.X R9, RZ, RZ, R37.reuse, P1 ;  /* 0x000000ffff097224 */ /* 0x100fe200008e0625 */
[----:B------:R-:W-:Y:S01]  /*14180*/  SEL R84, R14, R15, P0 ;  /* 0x0000000f0e547207 */ /* 0x000fe20000000000 */
[--C-:B------:R-:W-:Y:S01]  /*14190*/  IMAD.X R15, RZ, RZ, R37.reuse, P5 ;  /* 0x000000ffff0f7224 */ /* 0x100fe200028e0625 */
[C---:B------:R-:W-:Y:S02]  /*141a0*/  IADD3 R53, P6, R36.reuse, 0x8020, RZ ;  /* 0x0000802024357810 */ /* 0x040fe40007fde0ff */
[----:B------:R-:W-:Y:S02]  /*141b0*/  IADD3 R134, P2, R36, 0x8060, RZ ;  /* 0x0000806024867810 */ /* 0x000fe40007f5e0ff */
[----:B------:R-:W-:Y:S01]  /*141c0*/  LOP3.LUT R14, R49, 0x380, RZ, 0xc0, !PT ;  /* 0x00000380310e7812 */ /* 0x000fe200078ec0ff */
[----:B------:R-:W-:Y:S01]  /*141d0*/  IMAD.X R13, RZ, RZ, R37, P6 ;  /* 0x000000ffff0d7224 */ /* 0x000fe200030e0625 */
[----:B------:R-:W-:-:S02]  /*141e0*/  LOP3.LUT R28, R8, R43, RZ, 0x3c, !PT ;  /* 0x0000002b081c7212 */ /* 0x000fc400078e3cff */
[----:B------:R-:W-:Y:S02]  /*141f0*/  LOP3.LUT R30, R12, R41, RZ, 0x3c, !PT ;  /* 0x000000290c1e7212 */ /* 0x000fe400078e3cff */
[----:B------:R-:W-:Y:S02]  /*14200*/  LOP3.LUT R8, R51, 0x380, RZ, 0xc0, !PT ;  /* 0x0000038033087812 */ /* 0x000fe400078ec0ff */
[----:B------:R-:W-:Y:S02]  /*14210*/  LOP3.LUT R11, R36, 0x380, RZ, 0xc0, !PT ;  /* 0x00000380240b7812 */ /* 0x000fe400078ec0ff */
[----:B------:R-:W-:Y:S02]  /*14220*/  LOP3.LUT R12, R47, 0x380, RZ, 0xc0, !PT ;  /* 0x000003802f0c7812 */ /* 0x000fe400078ec0ff */
[----:B------:R-:W-:Y:S02]  /*14230*/  LOP3.LUT R24, R10, R45, RZ, 0x3c, !PT ;  /* 0x0000002d0a187212 */ /* 0x000fe400078e3cff */
[----:B------:R-:W-:-:S02]  /*14240*/  LOP3.LUT R17, R130, 0x380, RZ, 0xc0, !PT ;  /* 0x0000038082117812 */ /* 0x000fc400078ec0ff */
[----:B------:R-:W-:Y:S02]  /*14250*/  F2FP.BF16.F32.PACK_AB R20, R103, R20 ;  /* 0x000000146714723e */ /* 0x000fe400000010ff */
[----:B------:R-:W-:Y:S02]  /*14260*/  LOP3.LUT R10, R53, 0x380, RZ, 0xc0, !PT ;  /* 0x00000380350a7812 */ /* 0x000fe400078ec0ff */
[----:B------:R-:W-:Y:S02]  /*14270*/  SHF.R.U64 R14, R14, 0x3, RZ ;  /* 0x000000030e0e7819 */ /* 0x000fe400000012ff */
[----:B------:R-:W-:Y:S02]  /*14280*/  LOP3.LUT R39, R134, 0x380, RZ, 0xc0, !PT ;  /* 0x0000038086277812 */ /* 0x000fe400078ec0ff */
[----:B------:R-:W-:Y:S02]  /*14290*/  F2FP.BF16.F32.PACK_AB R27, R94, R27 ;  /* 0x0000001b5e1b723e */ /* 0x000fe400000010ff */
[----:B------:R-:W-:-:S02]  /*142a0*/  F2FP.BF16.F32.PACK_AB R26, R95, R26 ;  /* 0x0000001a5f1a723e */ /* 0x000fc400000010ff */
[----:B------:R-:W-:Y:S02]  /*142b0*/  SHF.R.U64 R8, R8, 0x3, RZ ;  /* 0x0000000308087819 */ /* 0x000fe400000012ff */
[----:B------:R-:W-:Y:S02]  /*142c0*/  F2FP.BF16.F32.PACK_AB R132, R132, R133 ;  /* 0x000000858484723e */ /* 0x000fe400000010ff */
[----:B------:R-:W-:Y:S02]  /*142d0*/  SHF.R.U64 R11, R11, 0x3, RZ ;  /* 0x000000030b0b7819 */ /* 0x000fe400000012ff */
[----:B------:R-:W-:Y:S02]  /*142e0*/  SHF.R.U64 R12, R12, 0x3, RZ ;  /* 0x000000030c0c7819 */ /* 0x000fe400000012ff */
[----:B------:R-:W-:Y:S02]  /*142f0*/  SHF.R.U64 R17, R17, 0x3, RZ ;  /* 0x0000000311117819 */ /* 0x000fe400000012ff */
[----:B------:R-:W-:-:S02]  /*14300*/  F2FP.BF16.F32.PACK_AB R96, R96, R113 ;  /* 0x000000716060723e */ /* 0x000fc400000010ff */
[----:B------:R-:W-:Y:S02]  /*14310*/  F2FP.BF16.F32.PACK_AB R128, R128, R129 ;  /* 0x000000818080723e */ /* 0x000fe400000010ff */
[----:B------:R-:W-:Y:S02]  /*14320*/  SEL R114, R21, R20, P0 ;  /* 0x0000001415727207 */ /* 0x000fe40000000000 */
[----:B------:R-:W-:Y:S01]  /*14330*/  SEL R116, R20, R21, P0 ;  /* 0x0000001514747207 */ /* 0x000fe20000000000 */
[----:B------:R-:W-:Y:S01]  /*14340*/  IMAD.X R21, RZ, RZ, R37, P4 ;  /* 0x000000ffff157224 */ /* 0x000fe200020e0625 */
[----:B------:R-:W-:Y:S02]  /*14350*/  SHF.R.U64 R10, R10, 0x3, RZ ;  /* 0x000000030a0a7819 */ /* 0x000fe400000012ff */
[----:B------:R-:W-:Y:S02]  /*14360*/  F2FP.BF16.F32.PACK_AB R80, R80, R89 ;  /* 0x000000595050723e */ /* 0x000fe400000010ff */
[----:B------:R-:W-:-:S02]  /*14370*/  LOP3.LUT R20, R14, R49, RZ, 0x3c, !PT ;  /* 0x000000310e147212 */ /* 0x000fc400078e3cff */
[----:B------:R-:W-:Y:S02]  /*14380*/  SHF.R.U64 R39, R39, 0x3, RZ ;  /* 0x0000000327277819 */ /* 0x000fe400000012ff */
[----:B------:R-:W-:Y:S02]  /*14390*/  F2FP.BF16.F32.PACK_AB R64, R64, R73 ;  /* 0x000000494040723e */ /* 0x000fe400000010ff */
[----:B------:R-:W-:Y:S02]  /*143a0*/  F2FP.BF16.F32.PACK_AB R65, R56, R65 ;  /* 0x000000413841723e */ /* 0x000fe400000010ff */
[----:B------:R-:W-:Y:S02]  /*143b0*/  SEL R110, R27, R26, P0 ;  /* 0x0000001a1b6e7207 */ /* 0x000fe40000000000 */
[----:B------:R-:W-:Y:S01]  /*143c0*/  SEL R112, R26, R27, P0 ;  /* 0x0000001b1a707207 */ /* 0x000fe20000000000 */
[----:B------:R-:W-:Y:S01]  /*143d0*/  IMAD.X R27, RZ, RZ, R37, P3 ;  /* 0x000000ffff1b7224 */ /* 0x000fe200018e0625 */
[----:B------:R-:W-:-:S02]  /*143e0*/  LOP3.LUT R14, R8, R51, RZ, 0x3c, !PT ;  /* 0x00000033080e7212 */ /* 0x000fc400078e3cff */
[----:B------:R-:W-:Y:S02]  /*143f0*/  F2FP.BF16.F32.PACK_AB R124, R124, R125 ;  /* 0x0000007d7c7c723e */ /* 0x000fe400000010ff */
[----:B------:R-:W-:Y:S02]  /*14400*/  F2FP.BF16.F32.PACK_AB R54, R54, R57 ;  /* 0x000000393636723e */ /* 0x000fe400000010ff */
[----:B------:R-:W-:Y:S02]  /*14410*/  F2FP.BF16.F32.PACK_AB R55, R55, R50 ;  /* 0x000000323737723e */ /* 0x000fe400000010ff */
[----:B------:R-:W-:Y:S02]  /*14420*/  SEL R18, R132, R131, P0 ;  /* 0x0000008384127207 */ /* 0x000fe40000000000 */
[----:B------:R-:W-:Y:S01]  /*14430*/  LOP3.LUT R36, R11, R36, RZ, 0x3c, !PT ;  /* 0x000000240b247212 */ /* 0x000fe200078e3cff */
[----:B------:R-:W-:Y:S01]  /*14440*/  IMAD.X R11, RZ, RZ, R37, P2 ;  /* 0x000000ffff0b7224 */ /* 0x000fe200010e0625 */
[----:B------:R-:W-:-:S02]  /*14450*/  LOP3.LUT R26, R12, R47, RZ, 0x3c, !PT ;  /* 0x0000002f0c1a7212 */ /* 0x000fc400078e3cff */
[----:B------:R-:W-:Y:S02]  /*14460*/  LOP3.LUT R8, R17, R130, RZ, 0x3c, !PT ;  /* 0x0000008211087212 */ /* 0x000fe400078e3cff */
[----:B------:R-:W-:Y:S02]  /*14470*/  SEL R132, R131, R132, P0 ;  /* 0x0000008483847207 */ /* 0x000fe40000000000 */
[----:B------:R-:W-:Y:S02]  /*14480*/  SEL R50, R128, R127, P0 ;  /* 0x0000007f80327207 */ /* 0x000fe40000000000 */
[----:B------:R-:W-:Y:S02]  /*14490*/  SEL R90, R96, R97, P0 ;  /* 0x00000061605a7207 */ /* 0x000fe40000000000 */
[----:B------:R-:W-:Y:S02]  /*144a0*/  LOP3.LUT R12, R10, R53, RZ, 0x3c, !PT ;  /* 0x000000350a0c7212 */ /* 0x000fe400078e3cff */
[----:B------:R-:W-:-:S02]  /*144b0*/  SEL R128, R127, R128, P0 ;  /* 0x000000807f807207 */ /* 0x000fc40000000000 */
[----:B------:R-:W-:Y:S02]  /*144c0*/  SEL R96, R97, R96, P0 ;  /* 0x0000006061607207 */ /* 0x000fe40000000000 */
[----:B------:R-:W-:Y:S02]  /*144d0*/  SEL R92, R80, R81, P0 ;  /* 0x00000051505c7207 */ /* 0x000fe40000000000 */
[----:B------:R-:W-:Y:S02]  /*144e0*/  LOP3.LUT R10, R39, R134, RZ, 0x3c, !PT ;  /* 0x00000086270a7212 */ /* 0x000fe400078e3cff */
        /* <DEDUP_REMOVED lines=9> */
[----:B------:R-:W-:Y:S02]  /*14580*/  MOV R61, R12 ;  /* 0x0000000c003d7202 */ /* 0x000fe40000000f00 */
[----:B------:R-:W-:Y:S02]  /*14590*/  MOV R20, R10 ;  /* 0x0000000a00147202 */ /* 0x000fe40000000f00 */
[----:B--2---:R-:W-:Y:S01]  /*145a0*/  LOP3.LUT R17, R3, 0x2, RZ, 0x3c, !PT ;  /* 0x0000000203117812 */ /* 0x004fe200078e3cff */
[----:B------:R-:W-:Y:S01]  /*145b0*/  SHFL.IDX PT, R18, R18, R3, 0x1c1f ;  /* 0x001c1f0312127589 */ /* 0x000fe200000e0000 */
[----:B------:R-:W-:Y:S02]  /*145c0*/  MOV R63, R14 ;  /* 0x0000000e003f7202 */ /* 0x000fe40000000f00 */
[----:B------:R-:W-:Y:S01]  /*145d0*/  MOV R71, R28 ;  /* 0x0000001c00477202 */ /* 0x000fe20000000f00 */
[----:B------:R-:W0:Y:S01]  /*145e0*/  SHFL.IDX PT, R9, R132, R17, 0x1c1f ;  /* 0x001c1f1184097589 */ /* 0x000e2200000e0000 */
[----:B------:R-:W-:-:S02]  /*145f0*/  MOV R67, R26 ;  /* 0x0000001a00437202 */ /* 0x000fc40000000f00 */
[----:B------:R-:W-:Y:S01]  /*14600*/  MOV R75, R32 ;  /* 0x00000020004b7202 */ /* 0x000fe20000000f00 */
[----:B------:R-:W-:Y:S01]  /*14610*/  SHFL.IDX PT, R50, R50, R3, 0x1c1f ;  /* 0x001c1f0332327589 */ /* 0x000fe200000e0000 */
        /* <DEDUP_REMOVED lines=9> */
[----:B------:R-:W3:Y:S01]  /*146b0*/  SHFL.IDX PT, R15, R80, R17, 0x1c1f ;  /* 0x001c1f11500f7589 */ /* 0x000ee200000e0000 */
[----:B0-----:R-:W-:Y:S02]  /*146c0*/  SEL R8, R18, R9, P0 ;  /* 0x0000000912087207 */ /* 0x001fe40000000000 */
[----:B------:R-:W-:Y:S01]  /*146d0*/  SEL R10, R9, R18, P0 ;  /* 0x00000012090a7207 */ /* 0x000fe20000000000 */
[----:B------:R-:W-:Y:S04]  /*146e0*/  SHFL.IDX PT, R58, R58, R3, 0x1c1f ;  /* 0x001c1f033a3a7589 */ /* 0x000fe800000e0000 */
[----:B------:R-:W-:Y:S04]  /*146f0*/  SHFL.IDX PT, R94, R94, R3, 0x1c1f ;  /* 0x001c1f035e5e7589 */ /* 0x000fe800000e0000 */
[----:B------:R-:W0:Y:S01]  /*14700*/  SHFL.IDX PT, R29, R52, R17, 0x1c1f ;  /* 0x001c1f11341d7589 */ /* 0x000e2200000e0000 */
[----:B-1----:R-:W-:-:S02]  /*14710*/  SEL R12, R50, R13, P0 ;  /* 0x0000000d320c7207 */ /* 0x002fc40000000000 */
[----:B------:R-:W-:Y:S01]  /*14720*/  SEL R14, R13, R50, P0 ;  /* 0x000000320d0e7207 */ /* 0x000fe20000000000 */
[----:B------:R-:W1:Y:S01]  /*14730*/  SHFL.IDX PT, R27, R64, R17, 0x1c1f ;  /* 0x001c1f11401b7589 */ /* 0x000e6200000e0000 */
[----:B--2---:R-:W-:Y:S02]  /*14740*/  SEL R9, R90, R11, P0 ;  /* 0x0000000b5a097207 */ /* 0x004fe40000000000 */
[----:B------:R-:W-:Y:S01]  /*14750*/  SEL R11, R11, R90, P0 ;  /* 0x0000005a0b0b7207 */ /* 0x000fe20000000000 */
[----:B------:R-:W-:Y:S04]  /*14760*/  SHFL.IDX PT, R56, R56, R3, 0x1c1f ;  /* 0x001c1f0338387589 */ /* 0x000fe800000e0000 */
[----:B------:R-:W-:Y:S01]  /*14770*/  SHFL.IDX PT, R60, R60, R3, 0x1c1f ;  /* 0x001c1f033c3c7589 */ /* 0x000fe200000e0000 */
[----:B---3--:R-:W-:-:S02]  /*14780*/  SEL R13, R92, R15, P0 ;  /* 0x0000000f5c0d7207 */ /* 0x008fc40000000000 */
        /* <DEDUP_REMOVED lines=28> */
[----:B------:R0:W-:Y:S04]  /*14950*/  SHFL.IDX PT, R51, R38, R17, 0x1c1f ;  /* 0x001c1f1126337589 */ /* 0x0001e800000e0000 */
[----:B------:R-:W-:Y:S04]  /*14960*/  SHFL.IDX PT, R68, R68, R3, 0x1c1f ;  /* 0x001c1f0344447589 */ /* 0x000fe800000e0000 */
[----:B------:R-:W-:Y:S01]  /*14970*/  SHFL.IDX PT, R72, R72, R3, 0x1c1f ;  /* 0x001c1f0348487589 */ /* 0x000fe200000e0000 */
[----:B0-----:R-:W-:-:S03]  /*14980*/  SEL R38, R37, R62, P0 ;  /* 0x0000003e25267207 */ /* 0x001fc60000000000 */
[----:B------:R-:W-:Y:S01]  /*14990*/  SHFL.IDX PT, R76, R76, R3, 0x1c1f ;  /* 0x001c1f034c4c7589 */ /* 0x000fe200000e0000 */
[----:B--2---:R-:W-:Y:S01]  /*149a0*/  SEL R37, R102, R39, P0 ;  /* 0x0000002766257207 */ /* 0x004fe20000000000 */
[----:B------:R-:W-:Y:S01]  /*149b0*/  UMOV UR4, URZ ;  /* 0x0000003f00047c82 */ /* 0x000fe20008000000 */
[----:B------:R-:W-:Y:S01]  /*149c0*/  SEL R39, R39, R102, P0 ;  /* 0x0000006627277207 */ /* 0x000fe20000000000 */
[----:B------:R-:W-:Y:S01]  /*149d0*/  SHFL.IDX PT, R82, R82, R3, 0x1c1f ;  /* 0x001c1f0352527589 */ /* 0x000fe200000e0000 */
[----:B------:R-:W-:Y:S01]  /*149e0*/  ULDC UR8, c[0x0][0xa88] ;  /* 0x0002a20000087ab9 */ /* 0x000fe20000000800 */
[----:B------:R-:W0:Y:S02]  /*149f0*/  LDC R62, c[0x0][0xbe8] ;  /* 0x0002fa00ff3e7b82 */ /* 0x000e240000000800 */
        /* <DEDUP_REMOVED lines=11> */
[----:B------:R-:W1:Y:S04]  /*14ab0*/  SHFL.IDX PT, R47, R84, R17, 0x1c1f ;  /* 0x001c1f11542f7589 */ /* 0x000e6800000e0000 */
[----:B------:R-:W-:Y:S04]  /*14ac0*/  SHFL.IDX PT, R57, R116, R17, 0x1c1f ;  /* 0x001c1f1174397589 */ /* 0x000fe800000e0000 */
[----:B------:R-:W2:Y:S04]  /*14ad0*/  SHFL.IDX PT, R83, R120, R17, 0x1c1f ;  /* 0x001c1f1178537589 */ /* 0x000ea800000e0000 */
[----:B------:R-:W-:Y:S04]  /*14ae0*/  SHFL.IDX PT, R49, R88, R17, 0x1c1f ;  /* 0x001c1f1158317589 */ /* 0x000fe800000e0000 */
[----:B------:R-:W3:Y:S04]  /*14af0*/  SHFL.IDX PT, R87, R126, R17, 0x1c1f ;  /* 0x001c1f117e577589 */ /* 0x000ee800000e0000 */
[----:B------:R4:W-:Y:S04]  /*14b00*/  STSM.16.M88.4 [R79], R8 ;  /* 0x000000084f007844 */ /* 0x0009e80000000200 */
[----:B------:R0:W-:Y:S01]  /*14b10*/  STSM.16.M88.4 [R77], R12 ;  /* 0x0000000c4d007844 */ /* 0x0001e20000000200 */
[----:B-1----:R-:W-:-:S02]  /*14b20*/  SEL R80, R82, R47, P0 ;  /* 0x0000002f52507207 */ /* 0x002fc40000000000 */
[----:B------:R-:W-:Y:S01]  /*14b30*/  SEL R82, R47, R82, P0 ;  /* 0x000000522f527207 */ /* 0x000fe20000000000 */
[----:B------:R1:W-:Y:S04]  /*14b40*/  STSM.16.M88.4 [R75], R24 ;  /* 0x000000184b007844 */ /* 0x0003e80000000200 */
[----:B------:R3:W-:Y:S01]  /*14b50*/  STSM.16.M88.4 [R73], R28 ;  /* 0x0000001c49007844 */ /* 0x0007e20000000200 */
[----:B--2---:R-:W-:Y:S02]  /*14b60*/  SEL R81, R118, R83, P0 ;  /* 0x0000005376517207 */ /* 0x004fe40000000000 */
[----:B------:R-:W-:Y:S01]  /*14b70*/  SEL R83, R83, R118, P0 ;  /* 0x0000007653537207 */ /* 0x000fe20000000000 */
[----:B------:R-:W-:Y:S01]  /*14b80*/  STSM.16.M88.4 [R71], R32 ;  /* 0x0000002047007844 */ /* 0x000fe20000000200 */
[----:B----4-:R-:W-:-:S02]  /*14b90*/  SEL R8, R66, R41, P0 ;  /* 0x0000002942087207 */ /* 0x010fc40000000000 */
[----:B------:R-:W-:Y:S01]  /*14ba0*/  SEL R10, R41, R66, P0 ;  /* 0x00000042290a7207 */ /* 0x000fe20000000000 */
[----:B------:R-:W-:Y:S01]  /*14bb0*/  STSM.16.M88.4 [R69], R36 ;  /* 0x0000002445007844 */ /* 0x000fe20000000200 */
[----:B------:R-:W-:Y:S02]  /*14bc0*/  SEL R9, R104, R51, P0 ;  /* 0x0000003368097207 */ /* 0x000fe40000000000 */
[----:B------:R-:W-:Y:S02]  /*14bd0*/  SEL R11, R51, R104, P0 ;  /* 0x00000068330b7207 */ /* 0x000fe40000000000 */
[----:B0-----:R-:W-:Y:S02]  /*14be0*/  SEL R12, R68, R43, P0 ;  /* 0x0000002b440c7207 */ /* 0x001fe40000000000 */
[----:B------:R-:W-:Y:S01]  /*14bf0*/  SEL R14, R43, R68, P0 ;  /* 0x000000442b0e7207 */ /* 0x000fe20000000000 */
[----:B------:R0:W-:Y:S01]  /*14c00*/  STSM.16.M88.4 [R67], R8 ;  /* 0x0000000843007844 */ /* 0x0001e20000000200 */
[----:B------:R-:W-:-:S02]  /*14c10*/  SEL R13, R106, R53, P0 ;  /* 0x000000356a0d7207 */ /* 0x000fc40000000000 */
[----:B------:R-:W-:Y:S02]  /*14c20*/  SEL R15, R53, R106, P0 ;  /* 0x0000006a350f7207 */ /* 0x000fe40000000000 */
[----:B-1----:R-:W-:Y:S02]  /*14c30*/  SEL R24, R72, R3, P0 ;  /* 0x0000000348187207 */ /* 0x002fe40000000000 */
[----:B------:R-:W-:Y:S01]  /*14c40*/  SEL R26, R3, R72, P0 ;  /* 0x00000048031a7207 */ /* 0x000fe20000000000 */
[----:B------:R1:W-:Y:S01]  /*14c50*/  STSM.16.M88.4 [R65], R12 ;  /* 0x0000000c41007844 */ /* 0x0003e20000000200 */
[----:B------:R-:W-:Y:S02]  /*14c60*/  SEL R25, R110, R55, P0 ;  /* 0x000000376e197207 */ /* 0x000fe40000000000 */
[----:B------:R-:W-:Y:S02]  /*14c70*/  SEL R27, R55, R110, P0 ;  /* 0x0000006e371b7207 */ /* 0x000fe40000000000 */
[----:B---3--:R-:W-:-:S02]  /*14c80*/  SEL R28, R76, R45, P0 ;  /* 0x0000002d4c1c7207 */ /* 0x008fc40000000000 */
[----:B------:R-:W-:Y:S01]  /*14c90*/  SEL R30, R45, R76, P0 ;  /* 0x0000004c2d1e7207 */ /* 0x000fe20000000000 */
[----:B------:R2:W-:Y:S01]  /*14ca0*/  STSM.16.M88.4 [R63], R24 ;  /* 0x000000183f007844 */ /* 0x0005e20000000200 */
[----:B------:R-:W-:Y:S01]  /*14cb0*/  SEL R29, R114, R57, P0 ;  /* 0x00000039721d7207 */ /* 0x000fe20000000000 */
[----:B0-----:R-:W-:Y:S01]  /*14cc0*/  IMAD.U32 R8, RZ, RZ, UR6 ;  /* 0x00000006ff087e24 */ /* 0x001fe2000f8e00ff */
[----:B------:R-:W-:Y:S01]  /*14cd0*/  SEL R31, R57, R114, P0 ;  /* 0x00000072391f7207 */ /* 0x000fe20000000000 */
[----:B------:R-:W-:Y:S01]  /*14ce0*/  IMAD.U32 R9, RZ, RZ, UR7 ;  /* 0x00000007ff097e24 */ /* 0x000fe2000f8e00ff */
[----:B------:R-:W-:Y:S01]  /*14cf0*/  SEL R85, R122, R87, P0 ;  /* 0x000000577a557207 */ /* 0x000fe20000000000 */
[----:B------:R-:W-:Y:S01]  /*14d00*/  ULDC.64 UR6, c[0x0][0xc08] ;  /* 0x0003020000067ab9 */ /* 0x000fe20000000a00 */
[----:B------:R-:W-:Y:S01]  /*14d10*/  SEL R84, R86, R49, P0 ;  /* 0x0000003156547207 */ /* 0x000fe20000000000 */
[----:B------:R2:W-:Y:S01]  /*14d20*/  STSM.16.M88.4 [R61], R28 ;  /* 0x0000001c3d007844 */ /* 0x0005e20000000200 */
[----:B------:R-:W-:-:S02]  /*14d30*/  SEL R87, R87, R122, P0 ;  /* 0x0000007a57577207 */ /* 0x000fc40000000000 */
[----:B------:R-:W-:Y:S01]  /*14d40*/  SEL R86, R49, R86, P0 ;  /* 0x0000005631567207 */ /* 0x000fe20000000000 */
[----:B------:R2:W-:Y:S04]  /*14d50*/  STSM.16.M88.4 [R59], R80 ;  /* 0x000000503b007844 */ /* 0x0005e80000000200 */
[----:B------:R2:W-:Y:S01]  /*14d60*/  STSM.16.M88.4 [R20], R84 ;  /* 0x0000005414007844 */ /* 0x0005e20000000200 */
[----:B------:R-:W-:Y:S06]  /*14d70*/  BAR.SYNC.DEFER_BLOCKING 0x1, 0x100 ;  /* 0x0044000000007b1d */ /* 0x000fec0000010000 */
[----:B------:R-:W3:Y:S01]  /*14d80*/  @P2 LDG.E R3, desc[UR52][R8.64] ;  /* 0x0000003408032981 */ /* 0x000ee2000c1e1900 */
[----:B------:R-:W-:Y:S01]  /*14d90*/  UISETP.NE.U32.AND UP1, UPT, UR6, URZ, UPT ;  /* 0x0000003f0600728c */ /* 0x000fe2000bf25070 */
[----:B------:R-:W-:-:S03]  /*14da0*/  ISETP.NE.AND P1, PT, R62, 0x1, PT ;  /* 0x000000013e00780c */ /* 0x000fc60003f25270 */
[----:B------:R-:W-:-:S06]  /*14db0*/  UISETP.NE.AND.EX UP1, UPT, UR7, URZ, UPT, UP1 ;  /* 0x0000003f0700728c */ /* 0x000fcc000bf25310 */
[----:B------:R-:W-:-:S04]  /*14dc0*/  PLOP3.LUT P0, PT, PT, PT, UP1, 0x80, 0x0 ;  /* 0x000000000000781c */ /* 0x000fc80003f0f018 */
[----:B------:R-:W0:Y:S01]  /*14dd0*/  @P1 LDC R10, c[0x0][0xbec] ;  /* 0x0002fb00ff0a1b82 */ /* 0x000e220000000800 */
[----:B------:R-:W-:Y:S02]  /*14de0*/  @UP1 ULDC.64 UR6, c[0x0][0xc08] ;  /* 0x0003020000061ab9 */ /* 0x000fe40000000a00 */
[----:B------:R-:W-:-:S05]  /*14df0*/  @UP1 UIMAD.WIDE UR6, UR42, 0x4, UR6 ;  /* 0x000000042a0618a5 */ /* 0x000fca000f8e0206 */
[----:B-1----:R-:W1:Y:S01]  /*14e00*/  @P1 LDC R12, c[0x0][0xbf0] ;  /* 0x0002fc00ff0c1b82 */ /* 0x002e620000000800 */
[----:B------:R-:W-:Y:S02]  /*14e10*/  IMAD.U32 R14, RZ, RZ, UR6 ;  /* 0x00000006ff0e7e24 */ /* 0x000fe4000f8e00ff */
        /* <DEDUP_REMOVED lines=9> */
.L_x_4188:
        /* <DEDUP_REMOVED lines=8> */
[----:B------:R-:W0:Y:S01]  /*14f30*/  @P1 LDC R18, c[0x0][0xbf0] ;  /* 0x0002fc00ff121b82 */ /* 0x000e220000000800 */
        /* <DEDUP_REMOVED lines=18> */
[----:B--2---:R-:W-:Y:S01]  /*15060*/  IADD3 R25, P2, R6, 0x1000, RZ ;  /* 0x0000100006197810 */ /* 0x004fe20007f5e0ff */
[----:B------:R-:W-:Y:S01]  /*15070*/  ULDC.64 UR10, c[0x0][0xaa0] ;  /* 0x0002a800000a7ab9 */ /* 0x000fe20000000a00 */
[----:B------:R-:W-:-:S02]  /*15080*/  IADD3 R8, P0, R8, UR8, RZ ;  /* 0x0000000808087c10 */ /* 0x000fc4000ff1e0ff */
[----:B------:R-:W-:Y:S01]  /*15090*/  IMAD.U32 R12, RZ, RZ, UR6 ;  /* 0x00000006ff0c7e24 */ /* 0x000fe2000f8e00ff */
[----:B------:R-:W-:Y:S02]  /*150a0*/  SHF.R.S32.HI R10, RZ, 0x1f, R11 ;  /* 0x0000001fff0a7819 */ /* 0x000fe4000001140b */
[----:B------:R-:W-:Y:S02]  /*150b0*/  LOP3.LUT R24, R25, 0x380, RZ, 0xc0, !PT ;  /* 0x0000038019187812 */ /* 0x000fe400078ec0ff */
[----:B------:R-:W-:Y:S01]  /*150c0*/  IADD3.X R9, R9, UR9, R12, P0, !PT ;  /* 0x0000000909097c10 */ /* 0x000fe200087fe40c */
[----:B------:R-:W-:Y:S01]  /*150d0*/  ULDC.64 UR8, c[0x0][0xb88] ;  /* 0x0002e20000087ab9 */ /* 0x000fe20000000a00 */
[----:B------:R-:W-:Y:S01]  /*150e0*/  SHF.R.U64 R24, R24, 0x3, RZ ;  /* 0x0000000318187819 */ /* 0x000fe200000012ff */
[----:B------:R-:W-:Y:S01]  /*150f0*/  IMAD R10, R10, UR8, RZ ;  /* 0x000000080a0a7c24 */ /* 0x000fe2000f8e02ff */
[----:B------:R-:W-:Y:S01]  /*15100*/  IADD3 R37, P3, R6, 0x6000, RZ ;  /* 0x0000600006257810 */ /* 0x000fe20007f7e0ff */
[----:B------:R-:W-:Y:S01]  /*15110*/  IMAD.WIDE.U32 R8, R11, UR8, R8 ;  /* 0x000000080b087c25 */ /* 0x000fe2000f8e0008 */
[----:B------:R-:W-:-:S02]  /*15120*/  LOP3.LUT R24, R24, R25, RZ, 0x3c, !PT ;  /* 0x0000001918187212 */ /* 0x000fc400078e3cff */
[----:B------:R-:W-:Y:S01]  /*15130*/  LOP3.LUT R36, R37, 0x380, RZ, 0xc0, !PT ;  /* 0x0000038025247812 */ /* 0x000fe200078ec0ff */
[----:B------:R-:W-:Y:S01]  /*15140*/  IMAD R15, R11, UR9, R10 ;  /* 0x000000090b0f7c24 */ /* 0x000fe2000f8e020a */
[----:B------:R-:W-:Y:S01]  /*15150*/  ULDC.64 UR8, c[0x0][0xb50] ;  /* 0x0002d40000087ab9 */ /* 0x000fe20000000a00 */
[----:B------:R-:W-:Y:S01]  /*15160*/  IMAD.X R25, RZ, RZ, R7, P2 ;  /* 0x000000ffff197224 */ /* 0x000fe200010e0607 */
[----:B------:R-:W-:Y:S01]  /*15170*/  IADD3 R29, P2, R6, 0x7000, RZ ;  /* 0x00007000061d7810 */ /* 0x000fe20007f5e0ff */
[----:B------:R-:W-:Y:S01]  /*15180*/  IMAD.IADD R9, R9, 0x1, R15 ;  /* 0x0000000109097824 */ /* 0x000fe200078e020f */
[C---:B------:R-:W-:Y:S01]  /*15190*/  LEA R15, P0, R8.reuse, UR8, 0x2 ;  /* 0x00000008080f7c11 */ /* 0x040fe2000f8010ff */
[----:B------:R-:W-:Y:S01]  /*151a0*/  VIADD R10, R21, 0x8 ;  /* 0x00000008150a7836 */ /* 0x000fe20000000000 */
[----:B------:R-:W-:Y:S02]  /*151b0*/  LOP3.LUT R28, R29, 0x380, RZ, 0xc0, !PT ;  /* 0x000003801d1c7812 */ /* 0x000fe400078ec0ff */
[----:B------:R-:W-:Y:S01]  /*151c0*/  LEA.HI.X R17, R8, UR9, R9, 0x2, P0 ;  /* 0x0000000908117c11 */ /* 0x000fe200080f1409 */
[----:B------:R-:W-:Y:S01]  /*151d0*/  SHFL.IDX PT, R50, R15, RZ, 0x1c1f ;  /* 0x001c1fff0f327589 */ /* 0x000fe200000e0000 */
[----:B------:R-:W-:-:S02]  /*151e0*/  IADD3 R41, P0, R6, 0x5000, RZ ;  /* 0x0000500006297810 */ /* 0x000fc40007f1e0ff */
[----:B------:R-:W-:Y:S01]  /*151f0*/  SHF.R.U64 R36, R36, 0x3, RZ ;  /* 0x0000000324247819 */ /* 0x000fe200000012ff */
[----:B------:R-:W1:Y:S01]  /*15200*/  SHFL.IDX PT, R51, R17, RZ, 0x1c1f ;  /* 0x001c1fff11337589 */ /* 0x000e6200000e0000 */
[----:B------:R-:W-:Y:S02]  /*15210*/  LOP3.LUT R40, R41, 0x380, RZ, 0xc0, !PT ;  /* 0x0000038029287812 */ /* 0x000fe400078ec0ff */
[----:B------:R-:W-:Y:S01]  /*15220*/  SHF.R.U64 R28, R28, 0x3, RZ ;  /* 0x000000031c1c7819 */ /* 0x000fe200000012ff */
[----:B------:R-:W-:Y:S01]  /*15230*/  SHFL.IDX PT, R60, R15, 0x1, 0x1c1f ;  /* 0x003c1f000f3c7f89 */ /* 0x000fe200000e0000 */
[----:B------:R-:W-:Y:S02]  /*15240*/  SHF.R.U64 R40, R40, 0x3, RZ ;  /* 0x0000000328287819 */ /* 0x000fe400000012ff */
[----:B------:R-:W-:Y:S01]  /*15250*/  LOP3.LUT R36, R36, R37, RZ, 0x3c, !PT ;  /* 0x0000002524247212 */ /* 0x000fe200078e3cff */
[----:B------:R2:W3:Y:S01]  /*15260*/  SHFL.IDX PT, R61, R17, 0x1, 0x1c1f ;  /* 0x003c1f00113d7f89 */ /* 0x0004e200000e0000 */
[----:B------:R-:W-:Y:S01]  /*15270*/  LOP3.LUT R40, R40, R41, RZ, 0x3c, !PT ;  /* 0x0000002928287212 */ /* 0x000fe200078e3cff */
[--C-:B------:R-:W-:Y:S01]  /*15280*/  IMAD.X R41, RZ, RZ, R7.reuse, P0 ;  /* 0x000000ffff297224 */ /* 0x100fe200000e0607 */
[----:B------:R-:W-:Y:S01]  /*15290*/  LOP3.LUT P0, RZ, R224, 0x3, RZ, 0xc0, !PT ;  /* 0x00000003e0ff7812 */ /* 0x000fe2000780c0ff */
[--C-:B------:R-:W-:Y:S01]  /*152a0*/  IMAD.X R37, RZ, RZ, R7.reuse, P3 ;  /* 0x000000ffff257224 */ /* 0x100fe200018e0607 */
[----:B------:R-:W-:Y:S01]  /*152b0*/  LOP3.LUT R28, R28, R29, RZ, 0x3c, !PT ;  /* 0x0000001d1c1c7212 */ /* 0x000fe200078e3cff */
[----:B------:R-:W-:Y:S01]  /*152c0*/  IMAD.X R29, RZ, RZ, R7, P2 ;  /* 0x000000ffff1d7224 */ /* 0x000fe200010e0607 */
[----:B------:R-:W-:Y:S01]  /*152d0*/  IADD3 R14, P3, R6, 0xb000, RZ ;  /* 0x0000b000060e7810 */ /* 0x000fe20007f7e0ff */
[----:B--2---:R-:W2:Y:S01]  /*152e0*/  @P1 LDC R17, c[0x0][0xbec] ;  /* 0x0002fb00ff111b82 */ /* 0x004ea20000000800 */
[----:B------:R-:W-:-:S02]  /*152f0*/  ISETP.GE.OR P2, PT, R21, R64, P0 ;  /* 0x000000401500720c */ /* 0x000fc40000746670 */
[----:B------:R-:W-:Y:S01]  /*15300*/  ISETP.GE.OR P0, PT, R10, R64, P0 ;  /* 0x000000400a00720c */ /* 0x000fe20000706670 */
[----:B------:R-:W-:Y:S01]  /*15310*/  UIMAD UR8, UR7, UR10, URZ ;  /* 0x0000000a070872a4 */ /* 0x000fe2000f8e023f */
[----:B------:R-:W-:Y:S02]  /*15320*/  LOP3.LUT R3, R14, 0x380, RZ, 0xc0, !PT ;  /* 0x000003800e037812 */ /* 0x000fe400078ec0ff */
[C---:B------:R-:W-:Y:S02]  /*15330*/  IADD3 R13, P6, R6.reuse, 0x2000, RZ ;  /* 0x00002000060d7810 */ /* 0x040fe40007fde0ff */
[C---:B------:R-:W-:Y:S02]  /*15340*/  IADD3 R9, P5, R6.reuse, 0x3000, RZ ;  /* 0x0000300006097810 */ /* 0x040fe40007fbe0ff */
[----:B------:R-:W-:Y:S01]  /*15350*/  IADD3 R45, P4, R6, 0x4000, RZ ;  /* 0x00004000062d7810 */ /* 0x000fe20007f9e0ff */
[----:B------:R-:W-:Y:S01]  /*15360*/  UIMAD.WIDE.U32 UR6, UR4, UR10, URZ ;  /* 0x0000000a040672a5 */ /* 0x000fe2000f8e003f */
[----:B------:R-:W-:Y:S01]  /*15370*/  SHF.R.U64 R3, R3, 0x3, RZ ;  /* 0x0000000303037819 */ /* 0x000fe200000012ff */
[----:B------:R-:W-:Y:S01]  /*15380*/  UIMAD UR8, UR4, UR11, UR8 ;  /* 0x0000000b040872a4 */ /* 0x000fe2000f8e0208 */
[----:B------:R-:W-:Y:S01]  /*15390*/  LOP3.LUT R12, R13, 0x380, RZ, 0xc0, !PT ;  /* 0x000003800d0c7812 */ /* 0x000fe200078ec0ff */
[----:B-1----:R-:W-:Y:S01]  /*153a0*/  @!P2 ST.E desc[UR52][R50.64], R4 ;  /* 0x000000043200a985 */ /* 0x002fe2000c101934 */
[----:B------:R-:W-:Y:S01]  /*153b0*/  LOP3.LUT R8, R9, 0x380, RZ, 0xc0, !PT ;  /* 0x0000038009087812 */ /* 0x000fe200078ec0ff */
[----:B------:R-:W-:Y:S01]  /*153c0*/  ULDC.64 UR10, c[0x0][0xae8] ;  /* 0x0002ba00000a7ab9 */ /* 0x000fe20000000a00 */
[----:B------:R-:W-:Y:S01]  /*153d0*/  LOP3.LUT R44, R45, 0x380, RZ, 0xc0, !PT ;  /* 0x000003802d2c7812 */ /* 0x000fe200078ec0ff */
[----:B------:R-:W-:Y:S01]  /*153e0*/  UIADD3 UR7, UR7, UR8, URZ ;  /* 0x0000000807077290 */ /* 0x000fe2000fffe03f */
[----:B------:R-:W-:Y:S01]  /*153f0*/  LOP3.LUT R20, R3, R14, RZ, 0x3c, !PT ;  /* 0x0000000e03147212 */ /* 0x000fe200078e3cff */
[----:B------:R-:W-:Y:S01]  /*15400*/  UIMAD UR4, UR16, UR10, URZ ;  /* 0x0000000a100472a4 */ /* 0x000fe2000f8e023f */
[----:B------:R-:W-:Y:S01]  /*15410*/  SHF.R.U64 R12, R12, 0x3, RZ ;  /* 0x000000030c0c7819 */ /* 0x000fe200000012ff */
[----:B------:R-:W-:Y:S01]  /*15420*/  IMAD R3, R222, 0x20, R223 ;  /* 0x00000020de037824 */ /* 0x000fe200078e02df */
[----:B------:R-:W-:Y:S01]  /*15430*/  SHF.R.U64 R8, R8, 0x3, RZ ;  /* 0x0000000308087819 */ /* 0x000fe200000012ff */
[----:B---3--:R1:W-:Y:S01]  /*15440*/  @!P0 ST.E desc[UR52][R60.64], R5 ;  /* 0x000000053c008985 */ /* 0x0083e2000c101934 */
[----:B------:R-:W-:Y:S01]  /*15450*/  SHF.R.U64 R44, R44, 0x3, RZ ;  /* 0x000000032c2c7819 */ /* 0x000fe200000012ff */
[----:B------:R-:W-:Y:S01]  /*15460*/  UIMAD UR4, UR43, UR11, UR4 ;  /* 0x0000000b2b0472a4 */ /* 0x000fe2000f8e0204 */
[----:B------:R-:W-:Y:S01]  /*15470*/  LOP3.LUT R12, R12, R13, RZ, 0x3c, !PT ;  /* 0x0000000d0c0c7212 */ /* 0x000fe200078e3cff */
[----:B------:R-:W-:Y:S01]  /*15480*/  UIMAD.WIDE.U32 UR6, UR43, UR10, UR6 ;  /* 0x0000000a2b0672a5 */ /* 0x000fe2000f8e0006 */
[----:B------:R-:W-:Y:S01]  /*15490*/  LOP3.LUT R8, R8, R9, RZ, 0x3c, !PT ;  /* 0x0000000908087212 */ /* 0x000fe200078e3cff */
[--C-:B------:R-:W-:Y:S01]  /*154a0*/  IMAD.X R13, RZ, RZ, R7.reuse, P6 ;  /* 0x000000ffff0d7224 */ /* 0x100fe200030e0607 */
[----:B------:R-:W-:Y:S01]  /*154b0*/  LOP3.LUT R44, R44, R45, RZ, 0x3c, !PT ;  /* 0x0000002d2c2c7212 */ /* 0x000fe200078e3cff */
[--C-:B------:R-:W-:Y:S01]  /*154c0*/  IMAD.X R9, RZ, RZ, R7.reuse, P5 ;  /* 0x000000ffff097224 */ /* 0x100fe200028e0607 */
[C---:B------:R-:W-:Y:S01]  /*154d0*/  IADD3 R57, P6, R6.reuse, 0x8000, RZ ;  /* 0x0000800006397810 */ /* 0x040fe20007fde0ff */
[--C-:B------:R-:W-:Y:S01]  /*154e0*/  IMAD.X R45, RZ, RZ, R7.reuse, P4 ;  /* 0x000000ffff2d7224 */ /* 0x100fe200020e0607 */
[C---:B------:R-:W-:Y:S01]  /*154f0*/  IADD3 R53, P5, R6.reuse, 0x9000, RZ ;  /* 0x0000900006357810 */ /* 0x040fe20007fbe0ff */
[----:B-1----:R-:W-:Y:S01]  /*15500*/  VIADD R60, R3, UR36 ;  /* 0x00000024033c7c36 */ /* 0x002fe20008000000 */
[C---:B------:R-:W-:Y:S01]  /*15510*/  IADD3 R49, P4, R6.reuse, 0xa000, RZ ;  /* 0x0000a00006317810 */ /* 0x040fe20007f9e0ff */
[----:B------:R-:W-:Y:S01]  /*15520*/  ULDC.64 UR8, c[0x0][0xaf0] ;  /* 0x0002bc0000087ab9 */ /* 0x000fe20000000a00 */
[----:B------:R-:W-:Y:S01]  /*15530*/  LOP3.LUT R11, R6, 0x380, RZ, 0xc0, !PT ;  /* 0x00000380060b7812 */ /* 0x000fe200078ec0ff */
[----:B------:R-:W-:Y:S01]  /*15540*/  UIADD3 UR7, UR7, UR4, URZ ;  /* 0x0000000407077290 */ /* 0x000fe2000fffe03f */
[----:B--2---:R-:W-:Y:S01]  /*15550*/  @P1 IMAD.HI.U32 R17, R60, R17, RZ ;  /* 0x000000113c111227 */ /* 0x004fe200078e00ff */
[----:B------:R-:W-:Y:S01]  /*15560*/  UIMAD UR4, UR15, UR8, URZ ;  /* 0x000000080f0472a4 */ /* 0x000fe2000f8e023f */
[----:B------:R-:W-:Y:S01]  /*15570*/  LOP3.LUT R56, R57, 0x380, RZ, 0xc0, !PT ;  /* 0x0000038039387812 */ /* 0x000fe200078ec0ff */
[----:B------:R-:W5:Y:S01]  /*15580*/  LD.E.128 R24, desc[UR52][R24.64] ;  /* 0x0000003418187980 */ /* 0x000f62000c101d00 */
[----:B------:R-:W-:Y:S01]  /*15590*/  LOP3.LUT R52, R53, 0x380, RZ, 0xc0, !PT ;  /* 0x0000038035347812 */ /* 0x000fe200078ec0ff */
[----:B------:R-:W-:Y:S01]  /*155a0*/  IMAD.X R21, RZ, RZ, R7, P3 ;  /* 0x000000ffff157224 */ /* 0x000fe200018e0607 */
[----:B------:R-:W-:Y:S01]  /*155b0*/  LOP3.LUT R48, R49, 0x380, RZ, 0xc0, !PT ;  /* 0x0000038031307812 */ /* 0x000fe200078ec0ff */
[----:B------:R-:W-:Y:S01]  /*155c0*/  IMAD.MOV.U32 R3, RZ, RZ, R60 ;  /* 0x000000ffff037224 */ /* 0x000fe200078e003c */
[----:B------:R-:W-:Y:S01]  /*155d0*/  SHF.R.U64 R11, R11, 0x3, RZ ;  /* 0x000000030b0b7819 */ /* 0x000fe200000012ff */
[----:B------:R-:W-:Y:S01]  /*155e0*/  UIMAD UR4, UR14, UR9, UR4 ;  /* 0x000000090e0472a4 */ /* 0x000fe2000f8e0204 */
[----:B0-----:R-:W-:Y:S01]  /*155f0*/  @P1 SHF.R.U32.HI R3, RZ, R18, R17 ;  /* 0x00000012ff031219 */ /* 0x001fe20000011611 */
[----:B------:R-:W-:Y:S01]  /*15600*/  UIMAD.WIDE.U32 UR6, UR14, UR8, UR6 ;  /* 0x000000080e0672a5 */ /* 0x000fe2000f8e0006 */
[----:B------:R-:W-:Y:S01]  /*15610*/  SHF.R.U64 R56, R56, 0x3, RZ ;  /* 0x0000000338387819 */ /* 0x000fe200000012ff */
[----:B------:R-:W5:Y:S01]  /*15620*/  LD.E.128 R12, desc[UR52][R12.64] ;  /* 0x000000340c0c7980 */ /* 0x000f62000c101d00 */
[----:B------:R-:W-:-:S02]  /*15630*/  SHF.R.U64 R52, R52, 0x3, RZ ;  /* 0x0000000334347819 */ /* 0x000fc400000012ff */
[----:B------:R-:W-:Y:S01]  /*15640*/  SHF.R.U64 R48, R48, 0x3, RZ ;  /* 0x0000000330307819 */ /* 0x000fe200000012ff */
[----:B------:R-:W5:Y:S01]  /*15650*/  LD.E.128 R44, desc[UR52][R44.64] ;  /* 0x000000342c2c7980 */ /* 0x000f62000c101d00 */
[----:B------:R-:W-:Y:S01]  /*15660*/  LOP3.LUT R6, R11, R6, RZ, 0x3c, !PT ;  /* 0x000000060b067212 */ /* 0x000fe200078e3cff */
[----:B------:R-:W-:Y:S01]  /*15670*/  UIADD3 UR4, UR7, UR4, URZ ;  /* 0x0000000407047290 */ /* 0x000fe2000fffe03f */
[--C-:B------:R-:W-:Y:S01]  /*15680*/  SHF.R.S32.HI R17, RZ, 0x1f, R3.reuse ;  /* 0x0000001fff117819 */ /* 0x100fe20000011403 */
[----:B------:R-:W-:Y:S01]  /*15690*/  IMAD.MOV R61, RZ, RZ, -R3 ;  /* 0x000000ffff3d7224 */ /* 0x000fe200078e0a03 */
[----:B------:R-:W-:Y:S01]  /*156a0*/  LOP3.LUT R56, R56, R57, RZ, 0x3c, !PT ;  /* 0x0000003938387212 */ /* 0x000fe200078e3cff */
[--C-:B------:R-:W-:Y:S01]  /*156b0*/  IMAD.X R57, RZ, RZ, R7.reuse, P6 ;  /* 0x000000ffff397224 */ /* 0x100fe200030e0607 */
[----:B------:R-:W-:Y:S01]  /*156c0*/  LOP3.LUT R52, R52, R53, RZ, 0x3c, !PT ;  /* 0x0000003534347212 */ /* 0x000fe200078e3cff */
[--C-:B------:R-:W-:Y:S01]  /*156d0*/  IMAD.X R53, RZ, RZ, R7.reuse, P5 ;  /* 0x000000ffff357224 */ /* 0x100fe200028e0607 */
[----:B------:R-:W-:Y:S01]  /*156e0*/  LOP3.LUT R48, R48, R49, RZ, 0x3c, !PT ;  /* 0x0000003130307212 */ /* 0x000fe200078e3cff */
[----:B------:R-:W-:Y:S01]  /*156f0*/  IMAD.X R49, RZ, RZ, R7, P4 ;  /* 0x000000ffff317224 */ /* 0x000fe200020e0607 */
[----:B------:R-:W5:Y:S01]  /*15700*/  LD.E.128 R32, desc[UR52][R6.64] ;  /* 0x0000003406207980 */ /* 0x000f62000c101d00 */
[----:B------:R-:W-:-:S02]  /*15710*/  ULDC.64 UR8, c[0x0][0xae0] ;  /* 0x0002b80000087ab9 */ /* 0x000fc40000000a00 */
[----:B------:R-:W-:Y:S01]  /*15720*/  IMAD R18, R17, UR8, RZ ;  /* 0x0000000811127c24 */ /* 0x000fe2000f8e02ff */
[----:B------:R-:W5:Y:S01]  /*15730*/  LD.E.128 R8, desc[UR52][R8.64] ;  /* 0x0000003408087980 */ /* 0x000f62000c101d00 */
[----:B------:R-:W-:-:S03]  /*15740*/  IMAD R17, R62, R61, R60 ;  /* 0x0000003d3e117224 */ /* 0x000fc600078e023c */
[----:B------:R-:W5:Y:S04]  /*15750*/  LD.E.128 R40, desc[UR52][R40.64] ;  /* 0x0000003428287980 */ /* 0x000f68000c101d00 */
[----:B------:R0:W5:Y:S01]  /*15760*/  LD.E.128 R4, desc[UR52][R20.64] ;  /* 0x0000003414047980 */ /* 0x000162000c101d00 */
[----:B------:R-:W-:-:S03]  /*15770*/  IMAD R61, R3, UR9, R18 ;  /* 0x00000009033d7c24 */ /* 0x000fc6000f8e0212 */
[----:B------:R-:W5:Y:S04]  /*15780*/  LD.E.128 R36, desc[UR52][R36.64] ;  /* 0x0000003424247980 */ /* 0x000f68000c101d00 */
[----:B------:R-:W5:Y:S01]  /*15790*/  LD.E.128 R28, desc[UR52][R28.64] ;  /* 0x000000341c1c7980 */ /* 0x000f62000c101d00 */
[----:B0-----:R-:W-:Y:S02]  /*157a0*/  IMAD.U32 R21, RZ, RZ, UR7 ;  /* 0x00000007ff157e24 */ /* 0x001fe4000f8e00ff */
[----:B------:R-:W-:Y:S01]  /*157b0*/  IMAD.U32 R20, RZ, RZ, UR6 ;  /* 0x00000006ff147e24 */ /* 0x000fe2000f8e00ff */
[----:B------:R-:W5:Y:S01]  /*157c0*/  LD.E.128 R56, desc[UR52][R56.64] ;  /* 0x0000003438387980 */ /* 0x000f62000c101d00 */
[----:B------:R-:W-:Y:S01]  /*157d0*/  IMAD.U32 R21, RZ, RZ, UR4 ;  /* 0x00000004ff157e24 */ /* 0x000fe2000f8e00ff */
[----:B------:R-:W-:-:S02]  /*157e0*/  ULDC.64 UR6, c[0x0][0xad8] ;  /* 0x0002b60000067ab9 */ /* 0x000fc40000000a00 */
[----:B------:R-:W5:Y:S01]  /*157f0*/  LD.E.128 R52, desc[UR52][R52.64] ;  /* 0x0000003434347980 */ /* 0x000f62000c101d00 */
[----:B------:R-:W-:-:S03]  /*15800*/  IMAD.WIDE.U32 R20, R3, UR8, R20 ;  /* 0x0000000803147c25 */ /* 0x000fc6000f8e0014 */
[----:B------:R-:W5:Y:S01]  /*15810*/  LD.E.128 R48, desc[UR52][R48.64] ;  /* 0x0000003430307980 */ /* 0x000f62000c101d00 */
[----:B------:R-:W-:Y:S01]  /*15820*/  SHF.R.S32.HI R3, RZ, 0x1f, R17 ;  /* 0x0000001fff037819 */ /* 0x000fe20000011411 */
        /* <DEDUP_REMOVED lines=13> */
[----:B------:R-:W-:Y:S01]  /*15900*/  VIADD R0, R0, 0x33420 ;  /* 0x0003342000007836 */ /* 0x000fe20000000000 */
[----:B------:R-:W-:Y:S01]  /*15910*/  LEA R18, P3, R20, UR6, 0x1 ;  /* 0x0000000614127c11 */ /* 0x000fe2000f8608ff */
[----:B------:R-:W-:-:S02]  /*15920*/  IMAD.IADD R17, R21, 0x1, R61 ;  /* 0x0000000115117824 */ /* 0x000fc400078e023d */
[----:B------:R-:W-:Y:S01]  /*15930*/  VIADD R3, R65, 0x20 ;  /* 0x0000002041037836 */ /* 0x000fe20000000000 */
[----:B------:R-:W-:Y:S02]  /*15940*/  PRMT R0, RZ, 0x654, R0 ;  /* 0x00000654ff007816 */ /* 0x000fe40000000000 */
[----:B------:R-:W-:Y:S02]  /*15950*/  LEA.HI.X R17, R20, UR7, R17, 0x1, P3 ;  /* 0x0000000714117c11 */ /* 0x000fe400098f0c11 */
[-C--:B------:R-:W-:Y:S01]  /*15960*/  ISETP.GE.AND P1, PT, R3, R64.reuse, PT ;  /* 0x000000400300720c */ /* 0x080fe20003f26270 */
[----:B------:R-:W-:Y:S01]  /*15970*/  VIADD R3, R65, 0x40 ;  /* 0x0000004041037836 */ /* 0x000fe20000000000 */
[----:B0-----:R0:W-:Y:S01]  /*15980*/  SYNCS.ARRIVE.TRANS64.RED.A1T0 RZ, [R0+URZ], RZ ;  /* 0x000000ff00ff79a7 */ /* 0x0011e2000810043f */
[----:B------:R1:W2:Y:S01]  /*15990*/  SHFL.IDX PT, R62, R18, RZ, 0x181f ;  /* 0x00181fff123e7589 */ /* 0x0002a200000e0000 */
[----:B------:R-:W-:Y:S02]  /*159a0*/  BSSY B1, `(.L_x_4189) ;  /* 0x0000011000017945 */ /* 0x000fe40003800000 */
[----:B------:R-:W-:Y:S01]  /*159b0*/  ISETP.GE.AND P0, PT, R3, R64, PT ;  /* 0x000000400300720c */ /* 0x000fe20003f06270 */
[----:B0-----:R1:W0:Y:S01]  /*159c0*/  SHFL.IDX PT, R0, R17, RZ, 0x181f ;  /* 0x00181fff11007589 */ /* 0x00122200000e0000 */
[----:B------:R-:W-:Y:S11]  /*159d0*/  @P2 BRA `(.L_x_4190) ;  /* 0x0000000000342947 */ /* 0x000ff60003800000 */
[----:B------:R-:W-:Y:S02]  /*159e0*/  ULDC UR4, c[0x0][0xac8] ;  /* 0x0002b20000047ab9 */ /* 0x000fe40000000800 */
[----:B------:R-:W-:Y:S02]  /*159f0*/  ISETP.GE.AND P4, PT, R23, UR4, PT ;  /* 0x0000000417007c0c */ /* 0x000fe4000bf86270 */
[----:B------:R-:W-:Y:S02]  /*15a00*/  ISETP.GE.AND P3, PT, R220, UR4, PT ;  /* 0x00000004dc007c0c */ /* 0x000fe4000bf66270 */
[----:B------:R-:W-:-:S09]  /*15a10*/  ISETP.GE.AND P2, PT, R221, UR4, PT ;  /* 0x00000004dd007c0c */ /* 0x000fd2000bf46270 */
[CC--:B--2---:R-:W-:Y:S02]  /*15a20*/  @!P4 LEA R20, P6, R23.reuse, R62.reuse, 0x1 ;  /* 0x0000003e1714c211 */ /* 0x0c4fe400078c08ff */
[C---:B------:R-:W-:Y:S02]  /*15a30*/  @!P3 LEA R60, P5, R220.reuse, R62, 0x1 ;  /* 0x0000003edc3cb211 */ /* 0x040fe400078a08ff */
[----:B0-----:R-:W-:Y:S02]  /*15a40*/  @!P4 LEA.HI.X R21, R23, R0, R230, 0x1, P6 ;  /* 0x000000001715c211 */ /* 0x001fe400030f0ce6 */
[C---:B------:R-:W-:Y:S02]  /*15a50*/  @!P2 LEA R62, P6, R221.reuse, R62, 0x1 ;  /* 0x0000003edd3ea211 */ /* 0x040fe400078c08ff */
[-C--:B------:R-:W-:Y:S01]  /*15a60*/  @!P3 LEA.HI.X R61, R220, R0.reuse, R229, 0x1, P5 ;  /* 0x00000000dc3db211 */ /* 0x080fe200028f0ce5 */
[----:B-----5:R3:W-:Y:S01]  /*15a70*/  @!P4 ST.E.128 desc[UR52][R20.64], R32 ;  /* 0x000000201400c985 */ /* 0x0207e2000c101d34 */
[----:B------:R-:W-:-:S03]  /*15a80*/  @!P2 LEA.HI.X R63, R221, R0, R228, 0x1, P6 ;  /* 0x00000000dd3fa211 */ /* 0x000fc600030f0ce4 */
[----:B------:R3:W-:Y:S04]  /*15a90*/  @!P3 ST.E.128 desc[UR52][R60.64], R44 ;  /* 0x0000002c3c00b985 */ /* 0x0007e8000c101d34 */
[----:B------:R3:W-:Y:S02]  /*15aa0*/  @!P2 ST.E.128 desc[UR52][R62.64], R56 ;  /* 0x000000383e00a985 */ /* 0x0007e4000c101d34 */
.L_x_4190:
[----:B------:R-:W-:Y:S05]  /*15ab0*/  BSYNC B1 ;  /* 0x0000000000017941 */ /* 0x000fea0003800000 */
.L_x_4189:
        /* <DEDUP_REMOVED lines=17> */
.L_x_4192:
[----:B------:R-:W-:Y:S05]  /*15bd0*/  BSYNC B1 ;  /* 0x0000000000017941 */ /* 0x000fea0003800000 */
.L_x_4191:
        /* <DEDUP_REMOVED lines=17> */
.L_x_4194:
[----:B------:R-:W-:Y:S05]  /*15cf0*/  BSYNC B1 ;  /* 0x0000000000017941 */ /* 0x000fea0003800000 */
.L_x_4193:
[----:B0-----:R-:W-:Y:S01]  /*15d00*/  VIADD R0, R65, 0x60 ;  /* 0x0000006041007836 */ /* 0x001fe20000000000 */
[----:B-1--4-:R-:W4:Y:S04]  /*15d10*/  SHFL.IDX PT, R17, R17, 0x3, 0x181f ;  /* 0x00781f0011117f89 */ /* 0x012f2800000e0000 */
[----:B------:R-:W-:Y:S01]  /*15d20*/  ISETP.GE.AND P0, PT, R0, R64, PT ;  /* 0x000000400000720c */ /* 0x000fe20003f06270 */
[----:B------:R-:W0:-:S12]  /*15d30*/  SHFL.IDX PT, R18, R18, 0x3, 0x181f ;  /* 0x00781f0012127f89 */ /* 0x000e1800000e0000 */
[----:B------:R-:W-:Y:S05]  /*15d40*/  @P0 BRA `(.L_x_4195) ;  /* 0x0000000c005c0947 */ /* 0x000fea0003800000 */
[----:B------:R-:W-:Y:S02]  /*15d50*/  ULDC UR4, c[0x0][0xac8] ;  /* 0x0002b20000047ab9 */ /* 0x000fe40000000800 */
[----:B------:R-:W-:Y:S02]  /*15d60*/  ISETP.GE.AND P2, PT, R23, UR4, PT ;  /* 0x0000000417007c0c */ /* 0x000fe4000bf46270 */
[----:B------:R-:W-:-:S11]  /*15d70*/  ISETP.GE.AND P3, PT, R220, UR4, PT ;  /* 0x00000004dc007c0c */ /* 0x000fd6000bf66270 */
[CC--:B0-----:R-:W-:Y:S02]  /*15d80*/  @!P2 LEA R12, P0, R23.reuse, R18.reuse, 0x1 ;  /* 0x00000012170ca211 */ /* 0x0c1fe400078008ff */
        /* <DEDUP_REMOVED lines=11> */
.L_x_4187:
        /* <DEDUP_REMOVED lines=32> */
.L_x_4196:
        /* <DEDUP_REMOVED lines=47> */
.L_x_4198:
[----:B------:R-:W-:Y:S05]  /*16330*/  BSYNC B1 ;  /* 0x0000000000017941 */ /* 0x000fea0003800000 */
.L_x_4197:
        /* <DEDUP_REMOVED lines=57> */
[C---:B------:R-:W-:Y:S02]  /*166d0*/  @!P3 LEA R14, P5, R220.reuse, R4, 0x1 ;  /* 0x00000004dc0eb211 */ /* 0x040fe400078a08ff */
[----:B--2---:R-:W-:Y:S02]  /*166e0*/  @!P4 LEA.HI.X R13, R23, R0, R230, 0x1, P6 ;  /* 0x00000000170dc211 */ /* 0x004fe400030f0ce6 */
[C---:B------:R-:W-:Y:S02]  /*166f0*/  @!P2 LEA R4, P6, R221.reuse, R4, 0x1 ;  /* 0x00000004dd04a211 */ /* 0x040fe400078c08ff */
[-C--:B------:R-:W-:Y:S01]  /*16700*/  @!P3 LEA.HI.X R15, R220, R0.reuse, R229, 0x1, P5 ;  /* 0x00000000dc0fb211 */ /* 0x080fe200028f0ce5 */
[----:B------:R3:W-:Y:S01]  /*16710*/  @!P4 ST.E.128 desc[UR52][R12.64], RZ ;  /* 0x000000ff0c00c985 */ /* 0x0007e2000c101d34 */
[----:B------:R-:W-:-:S03]  /*16720*/  @!P2 LEA.HI.X R5, R221, R0, R228, 0x1, P6 ;  /* 0x00000000dd05a211 */ /* 0x000fc600030f0ce4 */
[----:B------:R3:W-:Y:S04]  /*16730*/  @!P3 ST.E.128 desc[UR52][R14.64], RZ ;  /* 0x000000ff0e00b985 */ /* 0x0007e8000c101d34 */
[----:B------:R3:W-:Y:S02]  /*16740*/  @!P2 ST.E.128 desc[UR52][R4.64], RZ ;  /* 0x000000ff0400a985 */ /* 0x0007e4000c101d34 */
.L_x_4200:
[----:B------:R-:W-:Y:S05]  /*16750*/  BSYNC B1 ;  /* 0x0000000000017941 */ /* 0x000fea0003800000 */
.L_x_4199:
        /* <DEDUP_REMOVED lines=17> */
.L_x_4202:
[----:B------:R-:W-:Y:S05]  /*16870*/  BSYNC B1 ;  /* 0x0000000000017941 */ /* 0x000fea0003800000 */
.L_x_4201:
        /* <DEDUP_REMOVED lines=17> */
.L_x_4204:
[----:B------:R-:W-:Y:S05]  /*16990*/  BSYNC B1 ;  /* 0x0000000000017941 */ /* 0x000fea0003800000 */
.L_x_4203:
        /* <DEDUP_REMOVED lines=18> */
.L_x_4195:
[----:B------:R-:W-:Y:S05]  /*16ac0*/  BSYNC B0 ;  /* 0x0000000000007941 */ /* 0x000fea0003800000 */
.L_x_4186:
[----:B------:R-:W-:Y:S02]  /*16ad0*/  ULDC UR4, c[0x0][0xc3c] ;  /* 0x00030f0000047ab9 */ /* 0x000fe40000000800 */
[----:B------:R-:W-:-:S06]  /*16ae0*/  UISETP.GE.AND UP0, UPT, UR48, UR4, UPT ;  /* 0x000000043000728c */ /* 0x000fcc000bf06270 */
[----:B------:R-:W-:-:S13]  /*16af0*/  PLOP3.LUT P0, PT, PT, PT, UP0, 0x80, 0x0 ;  /* 0x000000000000781c */ /* 0x000fda0003f0f008 */
[----:B------:R-:W-:Y:S05]  /*16b00*/  @!P0 BRA `(.L_x_4205) ;  /* 0xfffffea000c88947 */ /* 0x000fea000383ffff */
[----:B------:R-:W-:Y:S05]  /*16b10*/  EXIT ;  /* 0x000000000000794d */ /* 0x000fea0003800000 */
.L_x_4100:
[----:B------:R-:W-:-:S08]  /*16b20*/  NOP ;  /* 0x0000000000007918 */ /* 0x000fd00000000000 */
[----:B------:R-:W0:-:S00]  /*16b30*/  USETMAXREG.DEALLOC.CTAPOOL 0x18 ;  /* 0x00000018000079c8 */ /* 0x000e0000080e0500 */
[----:B0-----:R-:W-:Y:S01]  /*16b40*/  LOP3.LUT R0, R0, 0x3, RZ, 0xc0, !PT ;  /* 0x0000000300007812 */ /* 0x001fe200078ec0ff */
[----:B------:R-:W-:Y:S01]  /*16b50*/  IMAD.MOV.U32 R6, RZ, RZ, RZ ;  /* 0x000000ffff067224 */ /* 0x000fe200078e00ff */
[----:B------:R-:W-:-:S04]  /*16b60*/  LOP3.LUT R16, R16, 0xfffffffd, RZ, 0xc0, !PT ;  /* 0xfffffffd10107812 */ /* 0x000fc800078ec0ff */
[----:B------:R-:W0:Y:S02]  /*16b70*/  SHFL.IDX PT, R0, R0, RZ, 0x1f ;  /* 0x00001fff00007589 */ /* 0x000e2400000e0000 */
[----:B0-----:R-:W-:-:S13]  /*16b80*/  ISETP.NE.AND P0, PT, R0, RZ, PT ;  /* 0x000000ff0000720c */ /* 0x001fda0003f05270 */
[----:B------:R-:W-:Y:S01]  /*16b90*/  @P0 LOP3.LUT R16, R16, 0x2, RZ, 0xfc, !PT ;  /* 0x0000000210100812 */ /* 0x000fe200078efcff */
[----:B------:R-:W-:Y:S06]  /*16ba0*/  @!P0 BRA `(.L_x_4206) ;  /* 0x00000000002c8947 */ /* 0x000fec0003800000 */
[----:B------:R-:W0:Y:S08]  /*16bb0*/  S2UR UR5, SR_CgaCtaId ;  /* 0x00000000000579c3 */ /* 0x000e300000008800 */
[----:B------:R-:W-:Y:S06]  /*16bc0*/  BAR.SYNC.DEFER_BLOCKING 0x5, 0x180 ;  /* 0x0146000000007b1d */ /* 0x000fec0000010000 */
[----:B------:R-:W-:-:S02]  /*16bd0*/  UMOV UR4, 0x400 ;  /* 0x0000040000047882 */ /* 0x000fc40000000000 */
[----:B0-----:R-:W-:-:S09]  /*16be0*/  ULEA UR4, UR5, UR4, 0x18 ;  /* 0x0000000405047291 */ /* 0x001fd2000f8ec03f */
[----:B------:R-:W0:Y:S04]  /*16bf0*/  LDS.128 R4, [UR4+0x334d0] ;  /* 0x0334d004ff047984 */ /* 0x000e280008000c00 */
[----:B0-----:R0:W-:Y:S01]  /*16c00*/  STL [R1+0x24], R5 ;  /* 0x0000240501007387 */ /* 0x0011e20000100800 */
[----:B------:R-:W-:Y:S02]  /*16c10*/  R2UR UR44, R7 ;  /* 0x00000000072c72ca */ /* 0x000fe400000e0000 */
[----:B------:R-:W-:Y:S01]  /*16c20*/  R2UR UR36, R6 ;  /* 0x00000000062472ca */ /* 0x000fe200000e0000 */
[----:B------:R0:W-:Y:S01]  /*16c30*/  STL [R1+0x20], R4 ;  /* 0x0000200401007387 */ /* 0x0001e20000100800 */
[----:B------:R-:W-:Y:S06]  /*16c40*/  BAR.ARV 0x4, 0x180 ;  /* 0x0106000000007b1d */ /* 0x000fec0000002000 */
[----:B------:R-:W-:Y:S07]  /*16c50*/  BRA `(.L_x_4207) ;  /* 0x0000000800bc7947 */ /* 0x000fee0003800000 */
.L_x_4206:
[----:B------:R-:W0:Y:S01]  /*16c60*/  S2R R0, SR_TID.X ;  /* 0x0000000000007919 */ /* 0x000e220000002100 */
        /* <DEDUP_REMOVED lines=40> */
.L_x_4212:
        /* <DEDUP_REMOVED lines=14> */
.L_x_4211:
[----:B------:R-:W-:Y:S05]  /*16fd0*/  BSYNC B0 ;  /* 0x0000000000007941 */ /* 0x000fea0003800000 */
.L_x_4210:
        /* <DEDUP_REMOVED lines=22> */
.L_x_4208:
        /* <DEDUP_REMOVED lines=25> */
.L_x_4213:
        /* <DEDUP_REMOVED lines=58> */
.L_x_4209:
[----:B------:R0:W-:Y:S01]  /*17670*/  STL [R1+0x20], R0 ;  /* 0x0000200001007387 */ /* 0x0001e20000100800 */
[----:B------:R-:W-:-:S03]  /*17680*/  UMOV UR36, URZ ;  /* 0x0000003f00247c82 */ /* 0x000fc60008000000 */
[----:B------:R0:W-:Y:S02]  /*17690*/  STL [R1+0x24], RZ ;  /* 0x000024ff01007387 */ /* 0x0001e40000100800 */
.L_x_4214:
        /* <DEDUP_REMOVED lines=11> */
.L_x_4207:
[----:B-1----:R-:W-:Y:S01]  /*17750*/  IMAD.MOV.U32 R0, RZ, RZ, 0x1 ;  /* 0x00000001ff007424 */ /* 0x002fe200078e00ff */
[----:B------:R-:W-:Y:S01]  /*17760*/  ULDC UR4, c[0x0][0xc3c] ;  /* 0x00030f0000047ab9 */ /* 0x000fe20000000800 */
[----:B------:R1:W-:Y:S01]  /*17770*/  STL [R1+0x8], RZ ;  /* 0x000008ff01007387 */ /* 0x0003e20000100800 */
[----:B------:R-:W-:-:S03]  /*17780*/  UISETP.GE.AND UP0, UPT, UR44, UR4, UPT ;  /* 0x000000042c00728c */ /* 0x000fc6000bf06270 */
[----:B------:R1:W-:Y:S03]  /*17790*/  STL [R1+0x10], R0 ;  /* 0x0000100001007387 */ /* 0x0003e60000100800 */
[----:B------:R-:W-:Y:S01]  /*177a0*/  PLOP3.LUT P0, PT, PT, PT, UP0, 0x80, 0x0 ;  /* 0x000000000000781c */ /* 0x000fe20003f0f008 */
[----:B------:R1:W-:-:S12]  /*177b0*/  STL [R1+0x30], RZ ;  /* 0x000030ff01007387 */ /* 0x0003d80000100800 */
[----:B-1----:R-:W-:Y:S05]  /*177c0*/  @P0 BRA `(.L_x_4215) ;  /* 0x0000005800dc0947 */ /* 0x002fea0003800000 */
        /* <DEDUP_REMOVED lines=9> */
[----:B-1----:R-:W-:Y:S01]  /*17860*/  SHF.R.U32.HI R0, RZ, 0x1, R9 ;  /* 0x00000001ff007819 */ /* 0x002fe20000011609 */
[C---:B0-----:R-:W-:Y:S01]  /*17870*/  IMAD.SHL.U32 R4, R9.reuse, 0x40, RZ ;  /* 0x0000004009047824 */ /* 0x041fe200078e00ff */
[C---:B------:R-:W-:Y:S01]  /*17880*/  LOP3.LUT R8, R9.reuse, 0x7f, RZ, 0xc0, !PT ;  /* 0x0000007f09087812 */ /* 0x040fe200078ec0ff */
[----:B------:R-:W-:-:S03]  /*17890*/  IMAD.SHL.U32 R5, R9, 0x2, RZ ;  /* 0x0000000209057824 */ /* 0x000fc600078e00ff */
[----:B------:R-:W-:-:S04]  /*178a0*/  LOP3.LUT R3, R4, 0x180, RZ, 0xc0, !PT ;  /* 0x0000018004037812 */ /* 0x000fc800078ec0ff */
[----:B------:R-:W-:Y:S01]  /*178b0*/  LOP3.LUT R3, R3, 0x30, R0, 0xf8, !PT ;  /* 0x0000003003037812 */ /* 0x000fe200078ef800 */
[----:B------:R-:W-:-:S05]  /*178c0*/  IMAD.SHL.U32 R0, R9, 0x10, RZ ;  /* 0x0000001009007824 */ /* 0x000fca00078e00ff */
[----:B------:R-:W-:-:S04]  /*178d0*/  LOP3.LUT R2, R0, 0x1b0, RZ, 0xc0, !PT ;  /* 0x000001b000027812 */ /* 0x000fc800078ec0ff */
[----:B------:R-:W-:Y:S01]  /*178e0*/  LOP3.LUT R6, R2, 0x30, R5, 0x78, !PT ;  /* 0x0000003002067812 */ /* 0x000fe200078e7805 */
[----:B------:R-:W-:-:S05]  /*178f0*/  IMAD.SHL.U32 R2, R8, 0x10, RZ ;  /* 0x0000001008027824 */ /* 0x000fca00078e00ff */
[----:B------:R-:W-:Y:S01]  /*17900*/  LOP3.LUT R7, R2, 0x600, RZ, 0xc0, !PT ;  /* 0x0000060002077812 */ /* 0x000fe200078ec0ff */
[----:B------:R-:W-:-:S05]  /*17910*/  IMAD.SHL.U32 R2, R9, 0x8, RZ ;  /* 0x0000000809027824 */ /* 0x000fca00078e00ff */
[----:B------:R-:W-:Y:S01]  /*17920*/  LOP3.LUT R5, R3, 0x30, R2, 0x78, !PT ;  /* 0x0000003003057812 */ /* 0x000fe200078e7802 */
[----:B------:R-:W-:Y:S01]  /*17930*/  IMAD.SHL.U32 R2, R9, 0x20, RZ ;  /* 0x0000002009027824 */ /* 0x000fe200078e00ff */
[----:B------:R-:W-:Y:S02]  /*17940*/  LOP3.LUT R3, R7, 0x40, R0, 0xf8, !PT ;  /* 0x0000004007037812 */ /* 0x000fe400078ef800 */
[----:B------:R-:W-:Y:S02]  /*17950*/  LOP3.LUT R5, R5, 0x640, R4, 0xf8, !PT ;  /* 0x0000064005057812 */ /* 0x000fe400078ef804 */
[----:B------:R-:W-:Y:S02]  /*17960*/  LOP3.LUT R3, R3, R6, RZ, 0xfc, !PT ;  /* 0x0000000603037212 */ /* 0x000fe400078efcff */
[----:B------:R-:W-:Y:S01]  /*17970*/  LOP3.LUT R6, R2, 0x80, RZ, 0xc0, !PT ;  /* 0x0000008002067812 */ /* 0x000fe200078ec0ff */
[----:B------:R-:W-:Y:S01]  /*17980*/  STL [R1+0x4], R5 ;  /* 0x0000040501007387 */ /* 0x000fe20000100800 */
[--C-:B------:R-:W-:Y:S01]  /*17990*/  LOP3.LUT R7, R7, 0x60, R2.reuse, 0xf8, !PT ;  /* 0x0000006007077812 */ /* 0x100fe200078ef802 */
[----:B------:R-:W-:Y:S01]  /*179a0*/  IMAD.IADD R3, R18, 0x1, R3 ;  /* 0x0000000112037824 */ /* 0x000fe200078e0203 */
[----:B------:R-:W-:Y:S01]  /*179b0*/  LOP3.LUT R6, R6, 0x10, R9, 0xf8, !PT ;  /* 0x0000001006067812 */ /* 0x000fe200078ef809 */
[----:B------:R-:W-:Y:S01]  /*179c0*/  IMAD.SHL.U32 R9, R9, 0x4, RZ ;  /* 0x0000000409097824 */ /* 0x000fe200078e00ff */
[----:B------:R-:W-:-:S02]  /*179d0*/  LOP3.LUT R7, R7, 0x100, R2, 0xf8, !PT ;  /* 0x0000010007077812 */ /* 0x000fc400078ef802 */
[----:B------:R-:W-:Y:S02]  /*179e0*/  LOP3.LUT R0, R0, 0x30, RZ, 0xc0, !PT ;  /* 0x0000003000007812 */ /* 0x000fe400078ec0ff */
[----:B------:R-:W-:-:S04]  /*179f0*/  LOP3.LUT R6, R6, 0x10, R9, 0x78, !PT ;  /* 0x0000001006067812 */ /* 0x000fc800078e7809 */
[----:B------:R-:W-:-:S05]  /*17a00*/  LOP3.LUT R4, R7, R6, RZ, 0xfc, !PT ;  /* 0x0000000607047212 */ /* 0x000fca00078efcff */
[----:B------:R0:W-:Y:S04]  /*17a10*/  STL [R1], R4 ;  /* 0x0000000401007387 */ /* 0x0001e80000100800 */
[----:B------:R-:W-:Y:S04]  /*17a20*/  STL [R1+0x2c], R3 ;  /* 0x00002c0301007387 */ /* 0x000fe80000100800 */
[----:B------:R-:W-:Y:S01]  /*17a30*/  STL [R1+0x30], RZ ;  /* 0x000030ff01007387 */ /* 0x000fe20000100800 */
[----:B0-----:R-:W-:-:S04]  /*17a40*/  SHF.R.U32.HI R4, RZ, 0x2, R8 ;  /* 0x00000002ff047819 */ /* 0x001fc80000011608 */
[----:B------:R-:W-:Y:S01]  /*17a50*/  LOP3.LUT R4, R4, 0x60, R2, 0xf8, !PT ;  /* 0x0000006004047812 */ /* 0x000fe200078ef802 */
[----:B------:R-:W-:-:S05]  /*17a60*/  IMAD.MOV.U32 R2, RZ, RZ, 0x1 ;  /* 0x00000001ff027424 */ /* 0x000fca00078e00ff */
[----:B------:R0:W-:Y:S04]  /*17a70*/  STL [R1+0x10], R2 ;  /* 0x0000100201007387 */ /* 0x0001e80000100800 */
[----:B------:R1:W-:Y:S01]  /*17a80*/  STL [R1+0x8], RZ ;  /* 0x000008ff01007387 */ /* 0x0003e20000100800 */
[C---:B0-----:R-:W-:Y:S02]  /*17a90*/  LOP3.LUT R2, R0.reuse, 0x40, RZ, 0xfc, !PT ;  /* 0x0000004000027812 */ /* 0x041fe400078efcff */
[----:B-1----:R-:W-:-:S07]  /*17aa0*/  LOP3.LUT R0, R0, 0x80, RZ, 0xfc, !PT ;  /* 0x0000008000007812 */ /* 0x002fce00078efcff */
.L_x_4294:
[----:B------:R-:W-:Y:S01]  /*17ab0*/  ULDC.64 UR4, c[0x0][0xa28] ;  /* 0x00028a0000047ab9 */ /* 0x000fe20000000a00 */
[----:B------:R-:W-:Y:S01]  /*17ac0*/  IMAD.MOV.U32 R0, RZ, RZ, RZ ;  /* 0x000000ffff007224 */ /* 0x000fe200078e00ff */
[----:B------:R-:W-:Y:S01]  /*17ad0*/  UISETP.NE.U32.AND UP0, UPT, UR4, URZ, UPT ;  /* 0x0000003f0400728c */ /* 0x000fe2000bf05070 */
[----:B------:R-:W-:Y:S01]  /*17ae0*/  ULDC.64 UR8, c[0x0][0xa18] ;  /* 0x0002860000087ab9 */ /* 0x000fe20000000a00 */
[----:B------:R-:W-:Y:S02]  /*17af0*/  ULDC.64 UR6, c[0x0][0xa00] ;  /* 0x0002800000067ab9 */ /* 0x000fe40000000a00 */
[----:B------:R-:W-:Y:S01]  /*17b00*/  UISETP.NE.AND.EX UP0, UPT, UR5, URZ, UPT, UP0 ;  /* 0x0000003f0500728c */ /* 0x000fe2000bf05300 */
[----:B-1-3--:R-:W-:Y:S01]  /*17b10*/  IMAD.MOV.U32 R4, RZ, RZ, RZ ;  /* 0x000000ffff047224 */ /* 0x00afe200078e00ff */
        /* <DEDUP_REMOVED lines=8> */
[----:B0-----:R0:W5:Y:S01]  /*17ba0*/  @P0 LDG.E R0, desc[UR52][R2.64] ;  /* 0x0000003402000981 */ /* 0x001162000c1e1900 */
        /* <DEDUP_REMOVED lines=40> */
[----:B------:R-:W-:-:S05]  /*17e30*/  IMAD.U32 R2, RZ, RZ, UR6 ;  /* 0x00000006ff027e24 */ /* 0x000fca000f8e00ff */
[----:B------:R-:W2:Y:S02]  /*17e40*/  LDG.E R5, desc[UR52][R2.64+0x4] ;  /* 0x0000043402057981 */ /* 0x000ea4000c1e1900 */
[----:B--2---:R-:W-:-:S13]  /*17e50*/  R2UR UR42, R5 ;  /* 0x00000000052a72ca */ /* 0x004fda00000e0000 */
[----:B------:R-:W-:-:S12]  /*17e60*/  UIADD3 UR42, -UR5, UR42, URZ ;  /* 0x0000002a052a7290 */ /* 0x000fd8000fffe13f */
.L_x_4216:
        /* <DEDUP_REMOVED lines=10> */
.L_x_4217:
[----:B------:R-:W-:Y:S05]  /*17f10*/  @!P1 BRA `(.L_x_4218) ;  /* 0x0000000000209947 */ /* 0x000fea0003800000 */
[----:B0-----:R-:W-:Y:S02]  /*17f20*/  IMAD.U32 R2, RZ, RZ, UR8 ;  /* 0x00000008ff027e24 */ /* 0x001fe4000f8e00ff */
[----:B------:R-:W-:-:S05]  /*17f30*/  IMAD.U32 R3, RZ, RZ, UR9 ;  /* 0x00000009ff037e24 */ /* 0x000fca000f8e00ff */
[----:B------:R-:W2:Y:S02]  /*17f40*/  LDG.E R2, desc[UR52][R2.64] ;  /* 0x0000003402027981 */ /* 0x000ea4000c1e1900 */
[----:B--2---:R-:W-:Y:S01]  /*17f50*/  R2UR UR5, R2 ;  /* 0x00000000020572ca */ /* 0x004fe200000e0000 */
[----:B------:R-:W-:-:S05]  /*17f60*/  IMAD.U32 R2, RZ, RZ, UR8 ;  /* 0x00000008ff027e24 */ /* 0x000fca000f8e00ff */
[----:B------:R-:W2:Y:S02]  /*17f70*/  LDG.E R4, desc[UR52][R2.64+0x4] ;  /* 0x0000043402047981 */ /* 0x000ea4000c1e1900 */
[----:B--2---:R-:W-:-:S13]  /*17f80*/  R2UR UR4, R4 ;  /* 0x00000000040472ca */ /* 0x004fda00000e0000 */
[----:B------:R-:W-:-:S12]  /*17f90*/  UIADD3 UR4, -UR5, UR4, URZ ;  /* 0x0000000405047290 */ /* 0x000fd8000fffe13f */
.L_x_4218:
        /* <DEDUP_REMOVED lines=10> */
[----:B------:R-:W-:Y:S01]  /*18040*/  VIADD R0, R2, 0x7f ;  /* 0x0000007f02007836 */ /* 0x000fe20000000000 */
[----:B------:R0:W-:Y:S04]  /*18050*/  STL [R1+0xc], R2 ;  /* 0x00000c0201007387 */ /* 0x0001e80000100800 */
        /* <DEDUP_REMOVED lines=10> */
[----:B0-----:R-:W-:Y:S11]  /*18100*/  @!P1 BRA `(.L_x_4219) ;  /* 0x0000000000449947 */ /* 0x001ff60003800000 */
        /* <DEDUP_REMOVED lines=10> */
.L_x_4220:
[----:B------:R-:W-:-:S11]  /*181b0*/  UISETP.NE.AND UP1, UPT, UR5, 0x1, UPT ;  /* 0x000000010500788c */ /* 0x000fd6000bf25270 */
[----:B------:R-:W-:Y:S02]  /*181c0*/  @UP1 ULDC.64 UR10, c[0x0][0x9e8] ;  /* 0x00027a00000a1ab9 */ /* 0x000fe40000000a00 */
[----:B------:R-:W-:-:S04]  /*181d0*/  UIMAD.WIDE.U32 UR6, UR8, UR10, URZ ;  /* 0x0000000a080672a5 */ /* 0x000fc8000f8e003f */
[----:B------:R-:W-:-:S12]  /*181e0*/  @UP1 USHF.R.U32.HI UR8, URZ, UR11, UR7 ;  /* 0x0000000b3f081299 */ /* 0x000fd80008011607 */
.L_x_4221:
[----:B------:R-:W-:-:S04]  /*181f0*/  UIMAD UR8, UR8, UR5, UR5 ;  /* 0x00000005080872a4 */ /* 0x000fc8000f8e0205 */
[----:B------:R-:W-:-:S04]  /*18200*/  UISETP.LT.AND UP1, UPT, UR4, UR8, UPT ;  /* 0x000000080400728c */ /* 0x000fc8000bf21270 */
[----:B------:R-:W-:-:S12]  /*18210*/  USEL UR4, UR4, UR8, UP1 ;  /* 0x0000000804047287 */ /* 0x000fd80008800000 */
.L_x_4219:
[----:B------:R-:W-:Y:S01]  /*18220*/  R2UR UR12, R2 ;  /* 0x00000000020c72ca */ /* 0x000fe200000e0000 */
[----:B------:R-:W-:Y:S02]  /*18230*/  UIADD3 UR6, UR13, 0x9f, URZ ;  /* 0x0000009f0d067890 */ /* 0x000fe4000fffe03f */
[----:B------:R-:W-:Y:S01]  /*18240*/  UIADD3 UR8, UR4, 0x9f, URZ ;  /* 0x0000009f04087890 */ /* 0x000fe2000fffe03f */
[----:B------:R-:W-:Y:S01]  /*18250*/  @UP0 ULDC UR10, c[0x0][0x44c] ;  /* 0x00011300000a0ab9 */ /* 0x000fe20000000800 */
[----:B------:R-:W-:Y:S01]  /*18260*/  UIMAD.WIDE UR6, UR6, 0x66666667, URZ ;  /* 0x66666667060678a5 */ /* 0x000fe2000f8e023f */
[----:B------:R-:W-:Y:S01]  /*18270*/  @UP0 ULDC UR14, c[0x0][0x450] ;  /* 0x00011400000e0ab9 */ /* 0x000fe20000000800 */
[----:B------:R-:W-:Y:S02]  /*18280*/  UIMAD.WIDE UR8, UR8, 0x66666667, URZ ;  /* 0x66666667080878a5 */ /* 0x000fe4000f8e023f */
[----:B------:R-:W-:-:S04]  /*18290*/  USHF.R.U32.HI UR4, URZ, 0x1f, UR7 ;  /* 0x0000001f3f047899 */ /* 0x000fc80008011607 */
[----:B------:R-:W-:Y:S02]  /*182a0*/  UIMAD.WIDE.U32 UR10, UR12, UR10, URZ ;  /* 0x0000000a0c0a72a5 */ /* 0x000fe4000f8e003f */
[----:B------:R-:W-:Y:S02]  /*182b0*/  USHF.R.U32.HI UR6, URZ, 0x1f, UR9 ;  /* 0x0000001f3f067899 */ /* 0x000fe40008011609 */
[----:B------:R-:W-:Y:S02]  /*182c0*/  @UP0 USHF.R.U32.HI UR12, URZ, UR14, UR11 ;  /* 0x0000000e3f0c0299 */ /* 0x000fe4000801160b */
[----:B------:R-:W-:Y:S02]  /*182d0*/  ULEA.HI.SX32 UR4, UR7, UR4, 0x1a ;  /* 0x0000000407047291 */ /* 0x000fe4000f8fd23f */
[----:B------:R-:W-:Y:S02]  /*182e0*/  UIADD3 UR12, UR12, UR13, -UR42 ;  /* 0x0000000d0c0c7290 */ /* 0x000fe4000fffe82a */
[----:B------:R-:W-:Y:S01]  /*182f0*/  ULEA.HI.SX32 UR6, UR9, UR6, 0x1a ;  /* 0x0000000609067291 */ /* 0x000fe2000f8fd23f */
        /* <DEDUP_REMOVED lines=16> */
.L_x_4223:
[----:B------:R-:W-:-:S11]  /*18400*/  UISETP.NE.AND UP0, UPT, UR5, 0x1, UPT ;  /* 0x000000010500788c */ /* 0x000fd6000bf05270 */
[----:B------:R-:W-:Y:S02]  /*18410*/  @UP0 ULDC.64 UR8, c[0x0][0x9e8] ;  /* 0x00027a0000080ab9 */ /* 0x000fe40000000a00 */
[----:B------:R-:W-:-:S04]  /*18420*/  UIMAD.WIDE.U32 UR6, UR12, UR8, URZ ;  /* 0x000000080c0672a5 */ /* 0x000fc8000f8e003f */
[----:B------:R-:W-:-:S12]  /*18430*/  @UP0 USHF.R.U32.HI UR12, URZ, UR9, UR7 ;  /* 0x000000093f0c0299 */ /* 0x000fd80008011607 */
.L_x_4224:
[----:B------:R-:W-:-:S06]  /*18440*/  UIMAD UR5, UR12, UR5, URZ ;  /* 0x000000050c0572a4 */ /* 0x000fcc000f8e023f */
[----:B------:R-:W-:-:S07]  /*18450*/  VIMNMX R0, R0, UR5, !PT ;  /* 0x0000000500007c48 */ /* 0x000fce000ffe0100 */
.L_x_4222:
[----:B------:R-:W-:Y:S01]  /*18460*/  IMAD.HI R0, R0, 0x66666667, RZ ;  /* 0x6666666700007827 */ /* 0x000fe200078e02ff */
[----:B------:R-:W-:Y:S04]  /*18470*/  BSSY B7, `(.L_x_4225) ;  /* 0x0000425000077945 */ /* 0x000fe80003800000 */
[----:B------:R-:W-:-:S04]  /*18480*/  SHF.R.U32.HI R3, RZ, 0x1f, R0 ;  /* 0x0000001fff037819 */ /* 0x000fc80000011600 */
[----:B------:R-:W-:-:S04]  /*18490*/  LEA.HI.SX32 R3, R0, R3, 0x1a ;  /* 0x0000000300037211 */ /* 0x000fc800078fd2ff */
        /* <DEDUP_REMOVED lines=22> */
.L_x_4226:
        /* <DEDUP_REMOVED lines=20> */
.L_x_4229:
[----:B------:R-:W-:Y:S05]  /*18740*/  BSYNC B6 ;  /* 0x0000000000067941 */ /* 0x000fea0003800000 */
.L_x_4228:
        /* <DEDUP_REMOVED lines=22> */
.L_x_4231:
[----:B------:R-:W-:Y:S05]  /*188b0*/  BSYNC B6 ;  /* 0x0000000000067941 */ /* 0x000fea0003800000 */
.L_x_4230:
        /* <DEDUP_REMOVED lines=20> */
.L_x_4233:
[----:B------:R-:W-:Y:S05]  /*18a00*/  BSYNC B6 ;  /* 0x0000000000067941 */ /* 0x000fea0003800000 */
.L_x_4232:
        /* <DEDUP_REMOVED lines=19> */
.L_x_4235:
[----:B------:R-:W-:Y:S05]  /*18b40*/  BSYNC B6 ;  /* 0x0000000000067941 */ /* 0x000fea0003800000 */
.L_x_4234:
        /* <DEDUP_REMOVED lines=8> */
[----:B------:R-:W-:Y:S01]  /*18bd0*/  IMAD.U32 R3, RZ, RZ, UR5 ;  /* 0x00000005ff037e24 */ /* 0x000fe2000f8e00ff */
[----:B------:R-:W0:Y:S01]  /*18be0*/  S2R R0, SR_TID.X ;  /* 0x0000000000007919 */ /* 0x000e220000002100 */
[----:B------:R-:W-:-:S03]  /*18bf0*/  ULDC.64 UR4, c[0x0][0xa08] ;  /* 0x0002820000047ab9 */ /* 0x000fc60000000a00 */
[----:B------:R1:W2:Y:S02]  /*18c00*/  @P0 LDG.E R8, desc[UR52][R2.64] ;  /* 0x0000003402080981 */ /* 0x0002a4000c1e1900 */
[----:B-1----:R-:W1:Y:S01]  /*18c10*/  LDC.64 R2, c[0x0][0x418] ;  /* 0x00010600ff027b82 */ /* 0x002e620000000a00 */
[----:B0-----:R-:W-:-:S04]  /*18c20*/  SHF.R.U32.HI R0, RZ, 0x5, R0 ;  /* 0x00000005ff007819 */ /* 0x001fc80000011600 */
[----:B------:R-:W-:Y:S02]  /*18c30*/  LOP3.LUT R0, R0, 0x3, RZ, 0xc0, !PT ;  /* 0x0000000300007812 */ /* 0x000fe400078ec0ff */
[----:B-1----:R-:W-:Y:S01]  /*18c40*/  LOP3.LUT P0, RZ, R2, UR4, RZ, 0xfc, !PT ;  /* 0x0000000402ff7c12 */ /* 0x002fe2000f80fcff */
[----:B------:R-:W-:-:S03]  /*18c50*/  UMOV UR4, 0xffffffff ;  /* 0xffffffff00047882 */ /* 0x000fc60000000000 */
[----:B------:R-:W-:Y:S02]  /*18c60*/  LOP3.LUT P0, RZ, R3, UR5, RZ, 0xfc, P0 ;  /* 0x0000000503ff7c12 */ /* 0x000fe4000800fcff */
[----:B--2---:R-:W-:Y:S01]  /*18c70*/  SHF.R.S32.HI R9, RZ, 0x1f, R8 ;  /* 0x0000001fff097819 */ /* 0x004fe20000011408 */
[----:B------:R0:W-:Y:S01]  /*18c80*/  STL [R1+0x14], R8 ;  /* 0x0000140801007387 */ /* 0x0001e20000100800 */
[----:B------:R-:W-:-:S03]  /*18c90*/  SEL R17, R8, RZ, !P0 ;  /* 0x000000ff08117207 */ /* 0x000fc60004000000 */
[----:B------:R0:W-:Y:S01]  /*18ca0*/  STL [R1+0x18], R9 ;  /* 0x0000180901007387 */ /* 0x0001e20000100800 */
[----:B------:R-:W-:Y:S05]  /*18cb0*/  BRA.DIV UR4, `(.L_x_4236) ;  /* 0x0000004e04847947 */ /* 0x000fea000b800000 */
[----:B------:R1:W2:Y:S02]  /*18cc0*/  SHFL.IDX PT, R14, R0, RZ, 0x1f ;  /* 0x00001fff000e7589 */ /* 0x0002a400000e0000 */
.L_x_4313:
        /* <DEDUP_REMOVED lines=10> */
.L_x_4316:
[----:B------:R-:W-:Y:S05]  /*18d70*/  @!P6 BRA `(.L_x_4237) ;  /* 0x0000000400b0e947 */ /* 0x000fea0003800000 */
[----:B------:R-:W-:-:S04]  /*18d80*/  ISETP.NE.U32.AND P0, PT, R2, RZ, PT ;  /* 0x000000ff0200720c */ /* 0x000fc80003f05070 */
[----:B------:R-:W-:-:S13]  /*18d90*/  ISETP.NE.AND.EX P0, PT, R3, RZ, PT, P0 ;  /* 0x000000ff0300720c */ /* 0x000fda0003f05300 */
[----:B------:R-:W-:Y:S05]  /*18da0*/  @!P0 BRA `(.L_x_4239) ;  /* 0x0000000000448947 */ /* 0x000fea0003800000 */
        /* <DEDUP_REMOVED lines=17> */
.L_x_4239:
        /* <DEDUP_REMOVED lines=9> */
.L_x_4317:
        /* <DEDUP_REMOVED lines=8> */
.L_x_4241:
        /* <DEDUP_REMOVED lines=10> */
[----:B------:R-:W-:Y:S01]  /*19070*/  UMOV UR20, UR36 ;  /* 0x0000002400147c82 */ /* 0x000fe20008000000 */
[----:B------:R-:W-:Y:S01]  /*19080*/  UMOV UR10, 0x80 ;  /* 0x00000080000a7882 */ /* 0x000fe20000000000 */
[----:B------:R-:W-:-:S03]  /*19090*/  UMOV UR12, UR36 ;  /* 0x00000024000c7c82 */ /* 0x000fc60008000000 */
[----:B------:R-:W-:Y:S02]  /*190a0*/  UIADD3 UR33, UR33, 0x33470, URZ ;  /* 0x0003347021217890 */ /* 0x000fe4000fffe03f */
[----:B------:R-:W-:Y:S01]  /*190b0*/  UMOV UR21, UR37 ;  /* 0x0000002500157c82 */ /* 0x000fe20008000000 */
[----:B------:R-:W-:-:S04]  /*190c0*/  UMOV UR13, UR37 ;  /* 0x00000025000d7c82 */ /* 0x000fc80008000000 */
[----:B------:R-:W-:Y:S01]  /*190d0*/  UMOV UR17, UR33 ;  /* 0x0000002100117c82 */ /* 0x000fe20008000000 */
[----:B------:R-:W-:Y:S01]  /*190e0*/  UMOV UR9, UR33 ;  /* 0x0000002100097c82 */ /* 0x000fe20008000000 */
[----:B--2---:R-:W-:Y:S02]  /*190f0*/  IMAD R2, R2, 0x7800, R18 ;  /* 0x0000780002027824 */ /* 0x004fe400078e0212 */
[----:B---3--:R-:W-:-:S03]  /*19100*/  IMAD R0, R0, 0xa0, R5 ;  /* 0x000000a000007824 */ /* 0x008fc600078e0205 */
[----:B------:R-:W-:Y:S02]  /*19110*/  R2UR UR8, R2 ;  /* 0x00000000020872ca */ /* 0x000fe400000e0000 */
[----:B------:R-:W-:-:S11]  /*19120*/  R2UR UR35, R0 ;  /* 0x00000000002372ca */ /* 0x000fd600000e0000 */
[----:B------:R-:W-:Y:S02]  /*19130*/  UIADD3 UR32, UR8, 0xf200, URZ ;  /* 0x0000f20008207890 */ /* 0x000fe4000fffe03f */
[----:B------:R-:W-:Y:S02]  /*19140*/  UIADD3 UR16, UR8, 0x11a00, URZ ;  /* 0x00011a0008107890 */ /* 0x000fe4000fffe03f */
[----:B------:R-:W-:Y:S01]  /*19150*/  UIADD3 UR8, UR8, 0x14200, URZ ;  /* 0x0001420008087890 */ /* 0x000fe2000fffe03f */
[----:B------:R-:W-:Y:S01]  /*19160*/  UMOV UR19, UR35 ;  /* 0x0000002300137c82 */ /* 0x000fe20008000000 */
[----:B------:R-:W-:-:S03]  /*19170*/  UMOV UR11, UR35 ;  /* 0x00000023000b7c82 */ /* 0x000fc60008000000 */
[----:B------:R1:W-:Y:S02]  /*19180*/  UTMALDG.4D [UR32], [UR4], desc[UR6] ;  /* 0x00000620040075b4 */ /* 0x0003e40008019000 */
[----:B------:R1:W-:Y:S02]  /*19190*/  UTMALDG.4D [UR16], [UR4], desc[UR6] ;  /* 0x00000610040075b4 */ /* 0x0003e40008019000 */
[----:B------:R1:W-:Y:S01]  /*191a0*/  UTMALDG.4D [UR8], [UR4], desc[UR6] ;  /* 0x00000608040075b4 */ /* 0x0003e20008019000 */
[----:B------:R-:W2:Y:S02]  /*191b0*/  SYNCS.PHASECHK.TRANS64.TRYWAIT P0, [R4+URZ+0x33440], R3 ;  /* 0x03344003040075a7 */ /* 0x000ea4000800017f */
[----:B-12---:R-:W-:Y:S05]  /*191c0*/  @!P0 BRA `(.L_x_4242) ;  /* 0x0000004800948947 */ /* 0x006fea0003800000 */
.L_x_4318:
        /* <DEDUP_REMOVED lines=8> */
.L_x_4243:
        /* <DEDUP_REMOVED lines=31> */
.L_x_4237:
[----:B------:R-:W-:Y:S05]  /*19440*/  WARPSYNC.ALL ;  /* 0x0000000000007948 */ /* 0x000fea0003800000 */
[----:B-1----:R-:W-:Y:S01]  /*19450*/  VIADD R0, R18, 0x1e200 ;  /* 0x0001e20012007836 */ /* 0x002fe20000000000 */
[----:B------:R-:W-:Y:S01]  /*19460*/  USHF.R.S32.HI UR4, URZ, 0x1f, UR45 ;  /* 0x0000001f3f047899 */ /* 0x000fe2000801142d */
        /* <DEDUP_REMOVED lines=25> */
.L_x_4245:
[----:B------:R-:W-:Y:S05]  /*19600*/  BSYNC B6 ;  /* 0x0000000000067941 */ /* 0x000fea0003800000 */
.L_x_4244:
[----:B------:R-:W2:Y:S01]  /*19610*/  LDL R11, [R1+0xc] ;  /* 0x00000c00010b7983 */ /* 0x000ea20000100800 */
[----:B0-----:R-:W0:Y:S01]  /*19620*/  LDC R8, c[0x0][0x448] ;  /* 0x00011200ff087b82 */ /* 0x001e220000000800 */
[----:B------:R-:W1:Y:S01]  /*19630*/  S2R R2, SR_TID.X ;  /* 0x0000000000027919 */ /* 0x000e620000002100 */
[----:B------:R-:W-:Y:S01]  /*19640*/  USHF.R.S32.HI UR4, URZ, 0x1f, UR36 ;  /* 0x0000001f3f047899 */ /* 0x000fe20008011424 */
[----:B------:R-:W-:Y:S01]  /*19650*/  ULDC.64 UR10, c[0x0][0xa00] ;  /* 0x00028000000a7ab9 */ /* 0x000fe20000000a00 */
[----:B------:R-:W-:Y:S01]  /*19660*/  ULDC.64 UR8, c[0x0][0x2d8] ;  /* 0x0000b60000087ab9 */ /* 0x000fe20000000a00 */
[----:B0-----:R-:W-:Y:S02]  /*19670*/  ISETP.NE.AND P0, PT, R8, 0x1, PT ;  /* 0x000000010800780c */ /* 0x001fe40003f05270 */
[C---:B-1----:R-:W-:Y:S01]  /*19680*/  LOP3.LUT R0, R2.reuse, 0x7f, RZ, 0xc0, !PT ;  /* 0x0000007f02007812 */ /* 0x042fe200078ec0ff */
[----:B------:R-:W-:-:S10]  /*19690*/  IMAD.SHL.U32 R2, R2, 0x20, RZ ;  /* 0x0000002002027824 */ /* 0x000fd400078e00ff */
[----:B------:R-:W0:Y:S01]  /*196a0*/  @P0 LDC R3, c[0x0][0x44c] ;  /* 0x00011300ff030b82 */ /* 0x000e220000000800 */
[----:B------:R-:W-:-:S04]  /*196b0*/  SHF.R.U32.HI R0, RZ, 0x2, R0 ;  /* 0x00000002ff007819 */ /* 0x000fc80000011600 */
[----:B------:R-:W-:-:S03]  /*196c0*/  LOP3.LUT R2, R0, 0x60, R2, 0xf8, !PT ;  /* 0x0000006000027812 */ /* 0x000fc600078ef802 */
[----:B------:R-:W1:Y:S01]  /*196d0*/  @P0 LDC R0, c[0x0][0x450] ;  /* 0x00011400ff000b82 */ /* 0x000e620000000800 */
[----:B------:R-:W3:Y:S01]  /*196e0*/  S2R R9, SR_TID.X ;  /* 0x0000000000097919 */ /* 0x000ee20000002100 */
[----:B------:R-:W-:Y:S02]  /*196f0*/  UISETP.NE.U32.AND UP0, UPT, UR10, URZ, UPT ;  /* 0x0000003f0a00728c */ /* 0x000fe4000bf05070 */
[----:B------:R-:W-:Y:S02]  /*19700*/  UIMAD UR7, UR4, UR8, URZ ;  /* 0x00000008040772a4 */ /* 0x000fe4000f8e023f */
[----:B------:R-:W-:Y:S02]  /*19710*/  UISETP.NE.AND.EX UP0, UPT, UR11, URZ, UPT, UP0 ;  /* 0x0000003f0b00728c */ /* 0x000fe4000bf05300 */
[----:B------:R-:W-:Y:S01]  /*19720*/  USHF.R.S32.HI UR6, URZ, 0x1f, UR44 ;  /* 0x0000001f3f067899 */ /* 0x000fe2000801142c */
[----:B------:R-:W-:Y:S01]  /*19730*/  UMOV UR4, UR48 ;  /* 0x0000003000047c82 */ /* 0x000fe20008000000 */
[----:B------:R-:W-:Y:S01]  /*19740*/  UMOV UR5, UR37 ;  /* 0x0000002500057c82 */ /* 0x000fe20008000000 */
[----:B------:R-:W-:-:S02]  /*19750*/  UIMAD UR7, UR36, UR9, UR7 ;  /* 0x00000009240772a4 */ /* 0x000fc4000f8e0207 */
[----:B------:R-:W-:Y:S02]  /*19760*/  UIMAD.WIDE.U32 UR4, UR36, UR8, UR4 ;  /* 0x00000008240472a5 */ /* 0x000fe4000f8e0004 */
[----:B------:R-:W-:Y:S01]  /*19770*/  USEL UR6, UR6, URZ, !UP0 ;  /* 0x0000003f06067287 */ /* 0x000fe2000c000000 */
[----:B------:R-:W-:Y:S01]  /*19780*/  ULDC.64 UR8, c[0x0][0x2e0] ;  /* 0x0000b80000087ab9 */ /* 0x000fe20000000a00 */
[----:B------:R-:W-:Y:S02]  /*19790*/  UIADD3 UR5, UR5, UR7, URZ ;  /* 0x0000000705057290 */ /* 0x000fe4000fffe03f */
[----:B------:R-:W-:Y:S02]  /*197a0*/  USEL UR7, UR44, URZ, !UP0 ;  /* 0x0000003f2c077287 */ /* 0x000fe4000c000000 */
[----:B------:R-:W-:Y:S02]  /*197b0*/  UIMAD UR6, UR6, UR8, URZ ;  /* 0x00000008060672a4 */ /* 0x000fe4000f8e023f */
[----:B------:R-:W-:-:S02]  /*197c0*/  UIMAD.WIDE.U32 UR4, UR7, UR8, UR4 ;  /* 0x00000008070472a5 */ /* 0x000fc4000f8e0004 */
[----:B------:R-:W-:-:S04]  /*197d0*/  UIMAD UR6, UR7, UR9, UR6 ;  /* 0x00000009070672a4 */ /* 0x000fc8000f8e0206 */
[----:B------:R-:W-:Y:S01]  /*197e0*/  UIADD3 UR6, UR5, UR6, URZ ;  /* 0x0000000605067290 */ /* 0x000fe2000fffe03f */
[----:B------:R-:W-:Y:S02]  /*197f0*/  IMAD.U32 R6, RZ, RZ, UR4 ;  /* 0x00000004ff067e24 */ /* 0x000fe4000f8e00ff */
[----:B------:R-:W-:Y:S01]  /*19800*/  IMAD.U32 R7, RZ, RZ, UR5 ;  /* 0x00000005ff077e24 */ /* 0x000fe2000f8e00ff */
[----:B------:R-:W-:Y:S01]  /*19810*/  ULDC.64 UR4, c[0x0][0x2d0] ;  /* 0x0000b40000047ab9 */ /* 0x000fe20000000a00 */
[----:B---3--:R-:W-:-:S05]  /*19820*/  IMAD.SHL.U32 R9, R9, 0x10, RZ ;  /* 0x0000001009097824 */ /* 0x008fca00078e00ff */
[----:B------:R-:W-:-:S04]  /*19830*/  LOP3.LUT R9, R9, 0x30, RZ, 0xc0, !PT ;  /* 0x0000003009097812 */ /* 0x000fc800078ec0ff */
[C---:B------:R-:W-:Y:S02]  /*19840*/  LOP3.LUT R12, R9.reuse, 0x40, RZ, 0xfc, !PT ;  /* 0x00000040090c7812 */ /* 0x040fe400078efcff */
[----:B------:R-:W-:Y:S01]  /*19850*/  LOP3.LUT R9, R9, 0x80, RZ, 0xfc, !PT ;  /* 0x0000008009097812 */ /* 0x000fe200078efcff */
[----:B--2---:R-:W-:-:S04]  /*19860*/  IMAD.IADD R2, R2, 0x1, R11 ;  /* 0x0000000102027824 */ /* 0x004fc800078e020b */
[----:B0-----:R-:W-:-:S04]  /*19870*/  @P0 IMAD.HI.U32 R3, R2, R3, RZ ;  /* 0x0000000302030227 */ /* 0x001fc800078e00ff */
[----:B------:R-:W-:Y:S01]  /*19880*/  IMAD.MOV.U32 R4, RZ, RZ, R2 ;  /* 0x000000ffff047224 */ /* 0x000fe200078e0002 */
[----:B-1----:R-:W-:-:S04]  /*19890*/  @P0 SHF.R.U32.HI R4, RZ, R0, R3 ;  /* 0x00000000ff040219 */ /* 0x002fc80000011603 */
[--C-:B------:R-:W-:Y:S01]  /*198a0*/  SHF.R.S32.HI R5, RZ, 0x1f, R4.reuse ;  /* 0x0000001fff057819 */ /* 0x100fe20000011404 */
[----:B------:R-:W-:Y:S02]  /*198b0*/  IMAD.MOV R0, RZ, RZ, -R4 ;  /* 0x000000ffff007224 */ /* 0x000fe400078e0a04 */
[----:B------:R-:W-:Y:S02]  /*198c0*/  IMAD.U32 R3, RZ, RZ, UR6 ;  /* 0x00000006ff037e24 */ /* 0x000fe4000f8e00ff */
[----:B------:R-:W-:Y:S02]  /*198d0*/  IMAD R0, R8, R0, R2 ;  /* 0x0000000008007224 */ /* 0x000fe400078e0202 */
[----:B------:R-:W-:Y:S02]  /*198e0*/  IMAD.MOV.U32 R2, RZ, RZ, R6 ;  /* 0x000000ffff027224 */ /* 0x000fe400078e0006 */
        /* <DEDUP_REMOVED lines=22> */
[----:B------:R-:W2:Y:S01]  /*19a50*/  LDL.LU R11, [R1+0xc] ;  /* 0x00000c00010b7983 */ /* 0x000ea20000300800 */
[----:B------:R-:W0:Y:S03]  /*19a60*/  S2R R5, SR_TID.X ;  /* 0x0000000000057919 */ /* 0x000e260000002100 */
[----:B------:R-:W1:Y:S01]  /*19a70*/  SHFL.IDX PT, R6, R4, RZ, 0x1c1f ;  /* 0x001c1fff04067589 */ /* 0x000e6200000e0000 */
[----:B------:R-:W-:Y:S01]  /*19a80*/  IMAD R2, R8, UR42, RZ ;  /* 0x0000002a08027c24 */ /* 0x000fe2000f8e02ff */
[----:B0-----:R-:W-:-:S04]  /*19a90*/  LOP3.LUT R5, R5, 0x7f, RZ, 0xc0, !PT ;  /* 0x0000007f05057812 */ /* 0x001fc800078ec0ff */
[----:B------:R-:W-:Y:S02]  /*19aa0*/  SHF.R.U32.HI R7, RZ, 0x2, R5 ;  /* 0x00000002ff077819 */ /* 0x000fe40000011605 */
[----:B------:R-:W0:Y:S03]  /*19ab0*/  SHFL.IDX PT, R5, R0, RZ, 0x1c1f ;  /* 0x001c1fff00057589 */ /* 0x000e2600000e0000 */
[----:B--2---:R-:W-:-:S05]  /*19ac0*/  IMAD.IADD R3, R7, 0x1, R11 ;  /* 0x0000000107037824 */ /* 0x004fca00078e020b */
[----:B------:R-:W-:-:S13]  /*19ad0*/  ISETP.GE.AND P4, PT, R3, R2, PT ;  /* 0x000000020300720c */ /* 0x000fda0003f86270 */
[----:B-1----:R-:W-:-:S05]  /*19ae0*/  @!P4 IADD3 R6, P3, R10, R6, RZ ;  /* 0x000000060a06c210 */ /* 0x002fca0007f7e0ff */
[----:B0-----:R-:W-:-:S04]  /*19af0*/  @!P4 IMAD.X R5, RZ, RZ, R5, P3 ;  /* 0x000000ffff05c224 */ /* 0x001fc800018e0605 */
        /* <DEDUP_REMOVED lines=22> */
[----:B------:R-:W-:-:S04]  /*19c60*/  @!P3 IMAD.X R5, RZ, RZ, R5, P4 ;  /* 0x000000ffff05b224 */ /* 0x000fc800020e0605 */
[----:B------:R-:W-:-:S05]  /*19c70*/  @!P3 IMAD.MOV.U32 R7, RZ, RZ, R5 ;  /* 0x000000ffff07b224 */ /* 0x000fca00078e0005 */
[----:B------:R0:W-:Y:S04]  /*19c80*/  @!P3 LDGSTS.E.BYPASS.LTC128B.128 [R9+0x1f200], desc[UR52][R6.64], !P0 ;  /* 0x1f2000000609bfae */ /* 0x0001e8000c101d74 */
[----:B------:R0:W-:Y:S04]  /*19c90*/  @!P3 LDGSTS.E.BYPASS.LTC128B.128 [R9+0x21200], desc[UR52][R6.64+0x40], !P1 ;  /* 0x212000400609bfae */ /* 0x0001e8000c901d74 */
[----:B-12---:R0:W-:Y:S02]  /*19ca0*/  @!P3 LDGSTS.E.BYPASS.LTC128B.128 [R9+0x23200], desc[UR52][R6.64+0x80], !P2 ;  /* 0x232000800609bfae */ /* 0x0061e4000d101d74 */
.L_x_4327:
        /* <DEDUP_REMOVED lines=12> */
.L_x_4248:
[----:B------:R-:W-:Y:S05]  /*19d70*/  BSYNC B0 ;  /* 0x0000000000007941 */ /* 0x000fea0003800000 */
.L_x_4247:
[----:B------:R-:W-:Y:S01]  /*19d80*/  NOP ;  /* 0x0000000000007918 */ /* 0x000fe20000000000 */
[----:B------:R-:W-:-:S13]  /*19d90*/  PLOP3.LUT P0, PT, PT, PT, PT, 0x80, 0x0 ;  /* 0x000000000000781c */ /* 0x000fda0003f0f070 */
.L_x_4249:
        /* <DEDUP_REMOVED lines=18> */
.L_x_4328:
[----:B------:R-:W-:Y:S05]  /*19ec0*/  BSYNC B0 ;  /* 0x0000000000007941 */ /* 0x000fea0003800000 */
.L_x_4250:
[----:B------:R-:W2:Y:S01]  /*19ed0*/  LDL R2, [R1+0x1c] ;  /* 0x00001c0001027983 */ /* 0x000ea20000100800 */
[----:B------:R-:W-:-:S06]  /*19ee0*/  UIADD3 UR4, UR40, -0x2, URZ ;  /* 0xfffffffe28047890 */ /* 0x000fcc000fffe03f */
[----:B--2---:R-:W-:-:S13]  /*19ef0*/  ISETP.LE.AND P0, PT, R2, UR4, PT ;  /* 0x0000000402007c0c */ /* 0x004fda000bf03270 */
[----:B------:R-:W-:Y:S05]  /*19f00*/  @!P0 BRA `(.L_x_4252) ;  /* 0x0000001800188947 */ /* 0x000fea0003800000 */
[----:B-1----:R1:W5:Y:S04]  /*19f10*/  LDL.LU R0, [R1+0x8] ;  /* 0x0000080001007983 */ /* 0x0023680000300800 */
[----:B------:R1:W5:Y:S01]  /*19f20*/  LDL.LU R8, [R1+0x10] ;  /* 0x0000100001087983 */ /* 0x0003620000300800 */
[----:B------:R-:W-:-:S07]  /*19f30*/  IMAD.U32 R2, RZ, RZ, UR4 ;  /* 0x00000004ff027e24 */ /* 0x000fce000f8e00ff */
.L_x_4276:
[----:B-----5:R-:W-:Y:S01]  /*19f40*/  VIADD R4, R0, 0x1 ;  /* 0x0000000100047836 */ /* 0x020fe20000000000 */
[----:B------:R-:W-:Y:S01]  /*19f50*/  LOP3.LUT P1, RZ, R16, 0x1, RZ, 0xc0, !PT ;  /* 0x0000000110ff7812 */ /* 0x000fe2000782c0ff */
[----:B------:R-:W-:Y:S05]  /*19f60*/  YIELD ;  /* 0x0000000000007946 */ /* 0x000fea0003800000 */
[----:B------:R-:W-:Y:S01]  /*19f70*/  ISETP.NE.AND P0, PT, R4, 0x2, PT ;  /* 0x000000020400780c */ /* 0x000fe20003f05270 */
[----:B------:R-:W-:Y:S03]  /*19f80*/  BSSY B0, `(.L_x_4253) ;  /* 0x00000a9000007945 */ /* 0x000fe60003800000 */
[----:B------:R-:W-:-:S02]  /*19f90*/  SEL R3, RZ, 0x1, P0 ;  /* 0x00000001ff037807 */ /* 0x000fc40000000000 */
[----:B------:R-:W-:Y:S02]  /*19fa0*/  SEL R10, R4, RZ, P0 ;  /* 0x000000ff040a7207 */ /* 0x000fe40000000000 */
[----:B0-----:R-:W-:-:S05]  /*19fb0*/  LOP3.LUT R9, R8, R3, RZ, 0x3c, !PT ;  /* 0x0000000308097212 */ /* 0x001fca00078e3cff */
        /* <DEDUP_REMOVED lines=27> */
.L_x_4255:
        /* <DEDUP_REMOVED lines=8> */
.L_x_4329:
[----:B------:R-:W-:Y:S05]  /*1a1f0*/  BSYNC B1 ;  /* 0x0000000000017941 */ /* 0x000fea0003800000 */
.L_x_4256:
        /* <DEDUP_REMOVED lines=9> */
.L_x_4259:
[----:B------:R-:W-:Y:S05]  /*1a290*/  BSYNC B1 ;  /* 0x0000000000017941 */ /* 0x000fea0003800000 */
.L_x_4258:
        /* <DEDUP_REMOVED lines=12> */
[----:B0-----:R-:W-:-:S07]  /*1a360*/  VIADD R9, R4, 0xf200 ;  /* 0x0000f20004097836 */ /* 0x001fce0000000000 */
.L_x_4260:
        /* <DEDUP_REMOVED lines=16> */
.L_x_4261:
        /* <DEDUP_REMOVED lines=16> */
.L_x_4262:
        /* <DEDUP_REMOVED lines=13> */
.L_x_4330:
[----:B------:R-:W-:Y:S05]  /*1a640*/  BSYNC B1 ;  /* 0x0000000000017941 */ /* 0x000fea0003800000 */
.L_x_4263:
        /* <DEDUP_REMOVED lines=11> */
.L_x_4266:
[----:B------:R-:W-:Y:S05]  /*1a700*/  BSYNC B1 ;  /* 0x0000000000017941 */ /* 0x000fea0003800000 */
.L_x_4265:
        /* <DEDUP_REMOVED lines=8> */
.L_x_4267:
        /* <DEDUP_REMOVED lines=15> */
.L_x_4268:
        /* <DEDUP_REMOVED lines=15> */
.L_x_4269:
        /* <DEDUP_REMOVED lines=10> */
.L_x_4254:
[----:B------:R-:W-:Y:S05]  /*1aa10*/  BSYNC B0 ;  /* 0x0000000000007941 */ /* 0x000fea0003800000 */
.L_x_4253:
[----:B------:R-:W-:-:S06]  /*1aa20*/  UISETP.NE.AND UP0, UPT, UR39, 0x3, UPT ;  /* 0x000000032700788c */ /* 0x000fcc000bf05270 */
[----:B------:R-:W-:-:S13]  /*1aa30*/  PLOP3.LUT P0, PT, PT, PT, UP0, 0x80, 0x0 ;  /* 0x000000000000781c */ /* 0x000fda0003f0f008 */
[----:B------:R-:W-:Y:S05]  /*1aa40*/  @!P0 BRA `(.L_x_4270) ;  /* 0x0000000000048947 */ /* 0x000fea0003800000 */
[----:B------:R-:W-:Y:S01]  /*1aa50*/  BPT.TRAP 0x1 ;  /* 0x000000040000795c */ /* 0x000fe20000300000 */
.L_x_4270:
        /* <DEDUP_REMOVED lines=8> */
.L_x_4331:
[----:B------:R-:W-:Y:S05]  /*1aae0*/  BSYNC B0 ;  /* 0x0000000000007941 */ /* 0x000fea0003800000 */
.L_x_4271:
[----:B------:R-:W-:Y:S05]  /*1aaf0*/  @!P1 BRA `(.L_x_4273) ;  /* 0x0000000000049947 */ /* 0x000fea0003800000 */
[----:B------:R-:W-:Y:S01]  /*1ab00*/  BPT.TRAP 0x1 ;  /* 0x000000040000795c */ /* 0x000fe20000300000 */
.L_x_4273:
[----:B--2---:R-:W-:Y:S01]  /*1ab10*/  SHF.L.U32 R4, R8, 0x1f, RZ ;  /* 0x0000001f08047819 */ /* 0x004fe200000006ff */
[----:B------:R-:W-:-:S03]  /*1ab20*/  IMAD R0, R0, 0x7800, RZ ;  /* 0x0000780000007824 */ /* 0x000fc600078e02ff */
[----:B------:R-:W2:Y:S02]  /*1ab30*/  SYNCS.PHASECHK.TRANS64.TRYWAIT P0, [R3+URZ+0x33460], R4 ;  /* 0x03346004030075a7 */ /* 0x000ea4000800017f */
[----:B--2---:R-:W-:Y:S05]  /*1ab40*/  @!P0 BRA `(.L_x_4274) ;  /* 0x0000003400e88947 */ /* 0x004fea0003800000 */
.L_x_4332:
        /* <DEDUP_REMOVED lines=157> */
[C---:B------:R-:W-:Y:S02]  /*1b520*/  LOP3.LUT R4, R0.reuse, R3, RZ, 0xfc, !PT ;  /* 0x0000000300047212 */ /* 0x040fe400078efcff */
        /* <DEDUP_REMOVED lines=22> */
.L_x_4275:
[----:B0-----:R-:W0:Y:S01]  /*1b690*/  S2R R0, SR_TID.X ;  /* 0x0000000000007919 */ /* 0x001e220000002100 */
[----:B--2--5:R2:W-:Y:S01]  /*1b6a0*/  SYNCS.ARRIVE.TRANS64.A1T0 RZ, [R3+URZ+0x33450], RZ ;  /* 0x033450ff03ff79a7 */ /* 0x0245e2000810003f */
[----:B------:R3:W5:Y:S01]  /*1b6b0*/  LDL R8, [R1+0x10] ;  /* 0x0000100001087983 */ /* 0x0007620000100800 */
[----:B0-----:R-:W-:-:S03]  /*1b6c0*/  LOP3.LUT R4, R0, 0x7f, RZ, 0xc0, !PT ;  /* 0x0000007f00047812 */ /* 0x001fc600078ec0ff */
[----:B------:R-:W4:Y:S01]  /*1b6d0*/  LDL R0, [R1+0x1c] ;  /* 0x00001c0001007983 */ /* 0x000f220000100800 */
[----:B------:R-:W-:Y:S01]  /*1b6e0*/  BAR.SYNC.DEFER_BLOCKING 0x2, 0x80 ;  /* 0x0082000000007b1d */ /* 0x000fe20000010000 */
[----:B------:R-:W-:-:S13]  /*1b6f0*/  ISETP.NE.AND P0, PT, R4, RZ, PT ;  /* 0x000000ff0400720c */ /* 0x000fda0003f05270 */
[----:B--2---:R-:W-:-:S05]  /*1b700*/  @!P0 VIADD R3, R3, 0x33480 ;  /* 0x0003348003038836 */ /* 0x004fca0000000000 */
[----:B------:R-:W-:-:S04]  /*1b710*/  @!P0 PRMT R3, RZ, 0x654, R3 ;  /* 0x00000654ff038816 */ /* 0x000fc80000000003 */
[----:B------:R3:W-:Y:S01]  /*1b720*/  @!P0 SYNCS.ARRIVE.TRANS64.RED.A1T0 RZ, [R3+URZ], RZ ;  /* 0x000000ff03ff89a7 */ /* 0x0007e2000810043f */
[C---:B----4-:R-:W-:Y:S01]  /*1b730*/  ISETP.GT.AND P0, PT, R2.reuse, R0, PT ;  /* 0x000000000200720c */ /* 0x050fe20003f04270 */
[----:B------:R-:W-:Y:S01]  /*1b740*/  VIADD R2, R2, 0xffffffff ;  /* 0xffffffff02027836 */ /* 0x000fe20000000000 */
[----:B------:R3:W5:Y:S11]  /*1b750*/  LDL R0, [R1+0x8] ;  /* 0x0000080001007983 */ /* 0x0007760000100800 */
[----:B---3--:R-:W-:Y:S05]  /*1b760*/  @P0 BRA `(.L_x_4276) ;  /* 0xffffffe400f40947 */ /* 0x008fea000383ffff */
.L_x_4252:
        /* <DEDUP_REMOVED lines=18> */
.L_x_4278:
[----:B------:R-:W-:Y:S05]  /*1b890*/  BSYNC B0 ;  /* 0x0000000000007941 */ /* 0x000fea0003800000 */
.L_x_4277:
[----:B------:R-:W-:-:S06]  /*1b8a0*/  UISETP.NE.AND UP0, UPT, UR39, 0x3, UPT ;  /* 0x000000032700788c */ /* 0x000fcc000bf05270 */
[----:B------:R-:W-:-:S13]  /*1b8b0*/  PLOP3.LUT P1, PT, PT, PT, UP0, 0x80, 0x0 ;  /* 0x000000000000781c */ /* 0x000fda0003f2f008 */
[----:B------:R-:W-:Y:S05]  /*1b8c0*/  @!P1 BRA `(.L_x_4279) ;  /* 0x0000000000049947 */ /* 0x000fea0003800000 */
[----:B------:R-:W-:Y:S01]  /*1b8d0*/  BPT.TRAP 0x1 ;  /* 0x000000040000795c */ /* 0x000fe20000300000 */
.L_x_4279:
        /* <DEDUP_REMOVED lines=10> */
.L_x_4333:
[----:B------:R-:W-:Y:S05]  /*1b980*/  BSYNC B0 ;  /* 0x0000000000007941 */ /* 0x000fea0003800000 */
.L_x_4280:
[----:B------:R-:W-:Y:S05]  /*1b990*/  @!P2 BRA `(.L_x_4282) ;  /* 0x000000000004a947 */ /* 0x000fea0003800000 */
[----:B------:R-:W-:Y:S01]  /*1b9a0*/  BPT.TRAP 0x1 ;  /* 0x000000040000795c */ /* 0x000fe20000300000 */
.L_x_4282:
[----:B------:R-:W1:Y:S02]  /*1b9b0*/  LDL R2, [R1+0x10] ;  /* 0x0000100001027983 */ /* 0x000e640000100800 */
[----:B-1----:R-:W-:-:S04]  /*1b9c0*/  SHF.L.U32 R3, R2, 0x1f, RZ ;  /* 0x0000001f02037819 */ /* 0x002fc800000006ff */
[----:B------:R-:W1:Y:S02]  /*1b9d0*/  SYNCS.PHASECHK.TRANS64.TRYWAIT P1, [R0+URZ+0x33460], R3 ;  /* 0x03346003000075a7 */ /* 0x000e64000802017f */
[----:B-1----:R-:W-:Y:S05]  /*1b9e0*/  @!P1 BRA `(.L_x_4283) ;  /* 0x0000002800689947 */ /* 0x002fea0003800000 */
.L_x_4334:
[----:B------:R-:W2:Y:S04]  /*1b9f0*/  LDL R2, [R1+0x8] ;  /* 0x0000080001027983 */ /* 0x000ea80000100800 */
[----:B------:R-:W1:Y:S04]  /*1ba00*/  LDL R17, [R1+0x4] ;  /* 0x0000040001117983 */ /* 0x000e680000100800 */
[----:B------:R-:W3:Y:S01]  /*1ba10*/  LDL R15, [R1] ;  /* 0x00000000010f7983 */ /* 0x000ee20000100800 */
[----:B------:R-:W-:Y:S05]  /*1ba20*/  WARPSYNC.ALL ;  /* 0x0000000000007948 */ /* 0x000fea0003800000 */
[----:B--2---:R-:W-:-:S04]  /*1ba30*/  IMAD R2, R2, 0x7800, RZ ;  /* 0x0000780002027824 */ /* 0x004fc800078e02ff */
[C---:B------:R-:W-:Y:S01]  /*1ba40*/  VIADD R13, R2.reuse, 0x2800 ;  /* 0x00002800020d7836 */ /* 0x040fe20000000000 */
[C---:B-1----:R-:W-:Y:S01]  /*1ba50*/  LOP3.LUT R3, R2.reuse, R17, RZ, 0xfc, !PT ;  /* 0x0000001102037212 */ /* 0x042fe200078efcff */
[C---:B------:R-:W-:Y:S02]  /*1ba60*/  VIADD R20, R2.reuse, 0x5000 ;  /* 0x0000500002147836 */ /* 0x040fe40000000000 */
[----:B------:R-:W-:Y:S02]  /*1ba70*/  VIADD R12, R2, 0x1000 ;  /* 0x00001000020c7836 */ /* 0x000fe40000000000 */
[----:B------:R-:W-:Y:S01]  /*1ba80*/  IMAD.IADD R4, R18, 0x1, R3 ;  /* 0x0000000112047824 */ /* 0x000fe200078e0203 */
[C---:B---3--:R-:W-:Y:S01]  /*1ba90*/  LOP3.LUT R3, R2.reuse, R15, RZ, 0xfc, !PT ;  /* 0x0000000f02037212 */ /* 0x048fe200078efcff */
[----:B------:R-:W-:-:S04]  /*1baa0*/  VIADD R14, R2, 0x1800 ;  /* 0x00001800020e7836 */ /* 0x000fc80000000000 */
[----:B0-----:R-:W0:Y:S01]  /*1bab0*/  LDSM.16.MT88.4 R4, [R4+0xf200] ;  /* 0x00f200000404783b */ /* 0x001e220000004200 */
        /* <DEDUP_REMOVED lines=43> */
[----:B------:R-:W-:Y:S01]  /*1bd70*/  IMAD.MOV.U32 R5, RZ, RZ, R17 ;  /* 0x000000ffff057224 */ /* 0x000fe200078e0011 */
[--C-:B------:R-:W-:Y:S01]  /*1bd80*/  PRMT R10, R6, 0x6420, R7.reuse ;  /* 0x00006420060a7816 */ /* 0x100fe20000000007 */
[----:B------:R-:W-:Y:S01]  /*1bd90*/  VIADD R17, R2, 0x2000 ;  /* 0x0000200002117836 */ /* 0x000fe20000000000 */
[----:B------:R-:W-:-:S04]  /*1bda0*/  PRMT R11, R6, 0x7531, R7 ;  /* 0x00007531060b7816 */ /* 0x000fc80000000007 */
[----:B------:R-:W-:-:S05]  /*1bdb0*/  LOP3.LUT R4, R17, R15, RZ, 0xfc, !PT ;  /* 0x0000000f11047212 */ /* 0x000fca00078efcff */
[----:B------:R-:W-:-:S05]  /*1bdc0*/  IMAD.IADD R4, R19, 0x1, R4 ;  /* 0x0000000113047824 */ /* 0x000fca00078e0204 */
[----:B------:R0:W-:Y:S02]  /*1bdd0*/  STSM.16.M88.4 [R4], R8 ;  /* 0x0000000804007844 */ /* 0x0001e40000000200 */
[----:B0-----:R-:W-:Y:S02]  /*1bde0*/  IMAD.MOV.U32 R11, RZ, RZ, R15 ;  /* 0x000000ffff0b7224 */ /* 0x001fe400078e000f */
[----:B------:R-:W-:Y:S02]  /*1bdf0*/  IMAD.MOV.U32 R10, RZ, RZ, R5 ;  /* 0x000000ffff0a7224 */ /* 0x000fe400078e0005 */
        /* <DEDUP_REMOVED lines=8> */
[----:B------:R-:W-:Y:S01]  /*1be80*/  IMAD.MOV.U32 R13, RZ, RZ, R11 ;  /* 0x000000ffff0d7224 */ /* 0x000fe200078e000b */
[C-C-:B------:R-:W-:Y:S02]  /*1be90*/  PRMT R10, R6.reuse, 0x6420, R7.reuse ;  /* 0x00006420060a7816 */ /* 0x140fe40000000007 */
[----:B------:R-:W-:Y:S01]  /*1bea0*/  PRMT R11, R6, 0x7531, R7 ;  /* 0x00007531060b7816 */ /* 0x000fe20000000007 */
[----:B------:R-:W-:Y:S01]  /*1beb0*/  IMAD.IADD R4, R19, 0x1, R4 ;  /* 0x0000000113047824 */ /* 0x000fe200078e0204 */
[----:B------:R-:W-:-:S02]  /*1bec0*/  LOP3.LUT R12, R12, R5, RZ, 0xfc, !PT ;  /* 0x000000050c0c7212 */ /* 0x000fc400078efcff */
[----:B------:R-:W-:Y:S02]  /*1bed0*/  LOP3.LUT R3, R3, R13, RZ, 0xfc, !PT ;  /* 0x0000000d03037212 */ /* 0x000fe400078efcff */
[----:B------:R0:W-:Y:S03]  /*1bee0*/  STSM.16.M88.4 [R4], R8 ;  /* 0x0000000804007844 */ /* 0x0001e60000000200 */
[----:B------:R-:W-:Y:S02]  /*1bef0*/  IMAD.IADD R3, R19, 0x1, R3 ;  /* 0x0000000113037824 */ /* 0x000fe400078e0203 */
        /* <DEDUP_REMOVED lines=26> */
[C-C-:B-1----:R-:W-:Y:S02]  /*1c0a0*/  PRMT R8, R4.reuse, 0x6420, R5.reuse ;  /* 0x0000642004087816 */ /* 0x142fe40000000005 */
[----:B------:R-:W-:Y:S01]  /*1c0b0*/  PRMT R9, R4, 0x7531, R5 ;  /* 0x0000753104097816 */ /* 0x000fe20000000005 */
[----:B------:R-:W-:Y:S01]  /*1c0c0*/  IMAD.MOV.U32 R5, RZ, RZ, R11 ;  /* 0x000000ffff057224 */ /* 0x000fe200078e000b */
[C-C-:B------:R-:W-:Y:S02]  /*1c0d0*/  PRMT R10, R6.reuse, 0x6420, R7.reuse ;  /* 0x00006420060a7816 */ /* 0x140fe40000000007 */
[----:B------:R-:W-:Y:S02]  /*1c0e0*/  PRMT R11, R6, 0x7531, R7 ;  /* 0x00007531060b7816 */ /* 0x000fe40000000007 */
[----:B------:R-:W-:-:S05]  /*1c0f0*/  LOP3.LUT R4, R3, R5, RZ, 0xfc, !PT ;  /* 0x0000000503047212 */ /* 0x000fca00078efcff */
[----:B------:R-:W-:-:S05]  /*1c100*/  IMAD.IADD R4, R19, 0x1, R4 ;  /* 0x0000000113047824 */ /* 0x000fca00078e0204 */
[----:B------:R0:W-:Y:S02]  /*1c110*/  STSM.16.M88.4 [R4], R8 ;  /* 0x0000000804007844 */ /* 0x0001e40000000200 */
[----:B0-----:R-:W-:Y:S02]  /*1c120*/  IMAD.IADD R4, R18, 0x1, R14 ;  /* 0x0000000112047824 */ /* 0x001fe400078e020e */
[----:B------:R-:W-:-:S04]  /*1c130*/  IMAD.MOV.U32 R14, RZ, RZ, R5 ;  /* 0x000000ffff0e7224 */ /* 0x000fc800078e0005 */
        /* <DEDUP_REMOVED lines=23> */
[C---:B------:R-:W-:Y:S02]  /*1c2b0*/  VIADD R3, R2.reuse, 0x6800 ;  /* 0x0000680002037836 */ /* 0x040fe40000000000 */
        /* <DEDUP_REMOVED lines=13> */
[----:B------:R-:W-:-:S02]  /*1c390*/  LOP3.LUT R17, R17, R15, RZ, 0xfc, !PT ;  /* 0x0000000f11117212 */ /* 0x000fc400078efcff */
[----:B------:R-:W-:Y:S02]  /*1c3a0*/  LOP3.LUT R12, R12, R15, RZ, 0xfc, !PT ;  /* 0x0000000f0c0c7212 */ /* 0x000fe400078efcff */
        /* <DEDUP_REMOVED lines=35> */
.L_x_4284:
        /* <DEDUP_REMOVED lines=14> */
.L_x_4227:
[----:B------:R-:W-:Y:S05]  /*1c6c0*/  BSYNC B7 ;  /* 0x0000000000077941 */ /* 0x000fea0003800000 */
.L_x_4225:
[----:B------:R-:W-:-:S13]  /*1c6d0*/  LOP3.LUT P0, RZ, R16, 0x2, RZ, 0xc0, !PT ;  /* 0x0000000210ff7812 */ /* 0x000fda000780c0ff */
[----:B------:R-:W-:Y:S05]  /*1c6e0*/  @!P0 BRA `(.L_x_4285) ;  /* 0x0000000000348947 */ /* 0x000fea0003800000 */
[----:B------:R-:W3:Y:S08]  /*1c6f0*/  S2UR UR5, SR_CgaCtaId ;  /* 0x00000000000579c3 */ /* 0x000ef00000008800 */
[----:B------:R-:W-:Y:S06]  /*1c700*/  BAR.SYNC.DEFER_BLOCKING 0x5, 0x180 ;  /* 0x0146000000007b1d */ /* 0x000fec0000010000 */
[----:B------:R-:W-:-:S02]  /*1c710*/  UMOV UR4, 0x400 ;  /* 0x0000040000047882 */ /* 0x000fc40000000000 */
[----:B---3--:R-:W-:-:S06]  /*1c720*/  ULEA UR4, UR5, UR4, 0x18 ;  /* 0x0000000405047291 */ /* 0x008fcc000f8ec03f */
[----:B------:R-:W-:-:S05]  /*1c730*/  IMAD.U32 R18, RZ, RZ, UR4 ;  /* 0x00000004ff127e24 */ /* 0x000fca000f8e00ff */
[----:B------:R-:W3:Y:S04]  /*1c740*/  LDS.128 R4, [R18+0x334d0] ;  /* 0x0334d00012047984 */ /* 0x000ee80000000c00 */
[----:B---3--:R3:W-:Y:S01]  /*1c750*/  STL.64 [R1+0x20], R4 ;  /* 0x0000200401007387 */ /* 0x0087e20000100a00 */
[----:B------:R-:W-:Y:S02]  /*1c760*/  IMAD.MOV.U32 R2, RZ, RZ, R7 ;  /* 0x000000ffff027224 */ /* 0x000fe400078e0007 */
[----:B-12---:R-:W-:-:S03]  /*1c770*/  IMAD.MOV.U32 R0, RZ, RZ, R6 ;  /* 0x000000ffff007224 */ /* 0x006fc600078e0006 */
[----:B------:R-:W-:Y:S02]  /*1c780*/  R2UR UR44, R2 ;  /* 0x00000000022c72ca */ /* 0x000fe400000e0000 */
[----:B------:R-:W-:Y:S01]  /*1c790*/  R2UR UR36, R0 ;  /* 0x00000000002472ca */ /* 0x000fe200000e0000 */
[----:B------:R-:W-:Y:S06]  /*1c7a0*/  BAR.ARV 0x4, 0x180 ;  /* 0x0106000000007b1d */ /* 0x000fec0000002000 */
[----:B------:R-:W-:Y:S08]  /*1c7b0*/  BRA `(.L_x_4286) ;  /* 0x0000000800d07947 */ /* 0x000ff00003800000 */
.L_x_4285:
[----:B------:R-:W0:Y:S01]  /*1c7c0*/  S2R R2, SR_TID.X ;  /* 0x0000000000027919 */ /* 0x000e220000002100 */
[----:B------:R-:W-:Y:S01]  /*1c7d0*/  ULDC UR4, c[0x0][0xc3c] ;  /* 0x00030f0000047ab9 */ /* 0x000fe20000000800 */
[----:B-12---:R-:W2:Y:S01]  /*1c7e0*/  LDL.LU R0, [R1+0x20] ;  /* 0x0000200001007983 */ /* 0x006ea20000300800 */
        /* <DEDUP_REMOVED lines=25> */
[----:B------:R-:W1:Y:S02]  /*1c980*/  SHFL.UP PT, R2, R3, 0x8, RZ ;  /* 0x0500000003027989 */ /* 0x000e6400000e00ff */
[----:B-1----:R-:W-:-:S05]  /*1c990*/  SEL R2, R2, RZ, P4 ;  /* 0x000000ff02027207 */ /* 0x002fca0002000000 */
[----:B------:R-:W-:-:S05]  /*1c9a0*/  IMAD.IADD R6, R3, 0x1, R2 ;  /* 0x0000000103067824 */ /* 0x000fca00078e0202 */
        /* <DEDUP_REMOVED lines=10> */
.L_x_4291:
        /* <DEDUP_REMOVED lines=14> */
.L_x_4290:
[----:B------:R-:W-:Y:S05]  /*1cb30*/  BSYNC B0 ;  /* 0x0000000000007941 */ /* 0x000fea0003800000 */
.L_x_4289:
        /* <DEDUP_REMOVED lines=21> */
.L_x_4287:
        /* <DEDUP_REMOVED lines=20> */
[----:B------:R0:W1:Y:S02]  /*1cdd0*/  SHFL.IDX PT, R2, R8, R2, 0x1f ;  /* 0x00001f0208027589 */ /* 0x00006400000e0000 */
.L_x_4292:
[----:B------:R-:W2:Y:S01]  /*1cde0*/  I2F.RP R3, R10 ;  /* 0x0000000a00037306 */ /* 0x000ea20000209400 */
[----:B01----:R-:W-:-:S04]  /*1cdf0*/  IMAD R8, R2, R4, R7 ;  /* 0x0000000402087224 */ /* 0x003fc800078e0207 */
[----:B------:R-:W-:Y:S01]  /*1ce00*/  IMAD.IADD R0, R0, 0x1, -R8 ;  /* 0x0000000100007824 */ /* 0x000fe200078e0a08 */
[----:B------:R0:W-:Y:S02]  /*1ce10*/  STL [R1+0x20], R8 ;  /* 0x0000200801007387 */ /* 0x0001e40000100800 */
[----:B--2---:R-:W1:Y:S02]  /*1ce20*/  MUFU.RCP R3, R3 ;  /* 0x0000000300037308 */ /* 0x004e640000001000 */
[----:B-1----:R-:W-:-:S06]  /*1ce30*/  VIADD R3, R3, 0xffffffe ;  /* 0x0ffffffe03037836 */ /* 0x002fcc0000000000 */
[----:B------:R-:W1:Y:S02]  /*1ce40*/  F2I.FTZ.U32.TRUNC.NTZ R3, R3 ;  /* 0x0000000300037305 */ /* 0x000e64000021f000 */
[----:B-1----:R-:W-:-:S04]  /*1ce50*/  IMAD.MOV R2, RZ, RZ, -R3 ;  /* 0x000000ffff027224 */ /* 0x002fc800078e0a03 */
        /* <DEDUP_REMOVED lines=24> */
[----:B0-----:R-:W-:-:S04]  /*1cfe0*/  IABS R8, R4 ;  /* 0x0000000400087213 */ /* 0x001fc80000000000 */
        /* <DEDUP_REMOVED lines=30> */
.L_x_4288:
[----:B------:R1:W-:Y:S01]  /*1d1d0*/  STL [R1+0x20], R0 ;  /* 0x0000200001007387 */ /* 0x0003e20000100800 */
[----:B------:R-:W-:Y:S01]  /*1d1e0*/  ULDC UR44, c[0x0][0xc3c] ;  /* 0x00030f00002c7ab9 */ /* 0x000fe20000000800 */
[----:B------:R-:W-:Y:S02]  /*1d1f0*/  UMOV UR36, URZ ;  /* 0x0000003f00247c82 */ /* 0x000fe40008000000 */
[----:B------:R1:W-:Y:S03]  /*1d200*/  STL [R1+0x24], RZ ;  /* 0x000024ff01007387 */ /* 0x0003e60000100800 */
.L_x_4293:
[----:B------:R-:W2:Y:S04]  /*1d210*/  LDL R3, [R1+0x20] ;  /* 0x0000200001037983 */ /* 0x000ea80000100800 */
[----:B------:R-:W3:Y:S01]  /*1d220*/  LDL R2, [R1+0x24] ;  /* 0x0000240001027983 */ /* 0x000ee20000100800 */
[----:B------:R-:W-:Y:S02]  /*1d230*/  IMAD.U32 R6, RZ, RZ, UR36 ;  /* 0x00000024ff067e24 */ /* 0x000fe4000f8e00ff */
[----:B------:R-:W-:Y:S01]  /*1d240*/  IMAD.U32 R7, RZ, RZ, UR44 ;  /* 0x0000002cff077e24 */ /* 0x000fe2000f8e00ff */
[----:B01----:R-:W0:Y:S02]  /*1d250*/  S2R R0, SR_TID.X ;  /* 0x0000000000007919 */ /* 0x003e240000002100 */
[----:B0-----:R-:W-:Y:S01]  /*1d260*/  LOP3.LUT R0, R0, 0x1f, RZ, 0xc0, !PT ;  /* 0x0000001f00007812 */ /* 0x001fe200078ec0ff */
[----:B------:R-:W-:Y:S03]  /*1d270*/  BAR.SYNC.DEFER_BLOCKING 0x4, 0x180 ;  /* 0x0106000000007b1d */ /* 0x000fe60000010000 */
[----:B------:R-:W-:-:S13]  /*1d280*/  ISETP.NE.AND P0, PT, R0, RZ, PT ;  /* 0x000000ff0000720c */ /* 0x000fda0003f05270 */
[----:B------:R-:W-:Y:S01]  /*1d290*/  @!P0 MOV R0, 0x400 ;  /* 0x0000040000008802 */ /* 0x000fe20000000f00 */
[----:B--2---:R-:W-:Y:S02]  /*1d2a0*/  IMAD.MOV.U32 R4, RZ, RZ, R3 ;  /* 0x000000ffff047224 */ /* 0x004fe400078e0003 */
[----:B------:R-:W0:Y:S01]  /*1d2b0*/  @!P0 S2R R3, SR_CgaCtaId ;  /* 0x0000000000038919 */ /* 0x000e220000008800 */
[----:B---3--:R-:W-:Y:S01]  /*1d2c0*/  IMAD.MOV.U32 R5, RZ, RZ, R2 ;  /* 0x000000ffff057224 */ /* 0x008fe200078e0002 */
[----:B0-----:R-:W-:-:S05]  /*1d2d0*/  @!P0 LEA R18, R3, R0, 0x18 ;  /* 0x0000000003128211 */ /* 0x001fca00078ec0ff */
[----:B------:R1:W-:Y:S01]  /*1d2e0*/  @!P0 STS.128 [R18+0x334d0], R4 ;  /* 0x0334d00412008388 */ /* 0x0003e20000000c00 */
[----:B------:R-:W-:Y:S06]  /*1d2f0*/  BAR.ARV 0x5, 0x180 ;  /* 0x0146000000007b1d */ /* 0x000fec0000002000 */
.L_x_4286:
[----:B------:R-:W-:Y:S02]  /*1d300*/  ULDC UR4, c[0x0][0xc3c] ;  /* 0x00030f0000047ab9 */ /* 0x000fe40000000800 */
[----:B------:R-:W-:-:S06]  /*1d310*/  UISETP.GE.AND UP0, UPT, UR44, UR4, UPT ;  /* 0x000000042c00728c */ /* 0x000fcc000bf06270 */
[----:B------:R-:W-:-:S13]  /*1d320*/  PLOP3.LUT P0, PT, PT, PT, UP0, 0x80, 0x0 ;  /* 0x000000000000781c */ /* 0x000fda0003f0f008 */
[----:B------:R-:W-:Y:S05]  /*1d330*/  @!P0 BRA `(.L_x_4294) ;  /* 0xffffffa400dc8947 */ /* 0x000fea000383ffff */
.L_x_4215:
[----:B------:R-:W2:Y:S01]  /*1d340*/  LDL.LU R0, [R1+0x30] ;  /* 0x0000300001007983 */ /* 0x000ea20000300800 */
[----:B------:R-:W-:Y:S01]  /*1d350*/  BSSY B0, `(.L_x_4295) ;  /* 0x000000b000007945 */ /* 0x000fe20003800000 */
[----:B01-3--:R-:W0:Y:S01]  /*1d360*/  S2R R5, SR_CgaCtaId ;  /* 0x0000000000057919 */ /* 0x00be220000008800 */
        /* <DEDUP_REMOVED lines=9> */
.L_x_4335:
[----:B------:R-:W-:Y:S05]  /*1d400*/  BSYNC B0 ;  /* 0x0000000000007941 */ /* 0x000fea0003800000 */
.L_x_4295:
[----:B------:R-:W-:-:S03]  /*1d410*/  UMOV UR4, 0xffffffff ;  /* 0xffffffff00047882 */ /* 0x000fc60000000000 */
[----:B------:R-:W-:Y:S05]  /*1d420*/  BRA.DIV UR4, `(.L_x_4297) ;  /* 0x0000001204007947 */ /* 0x000fea000b800000 */
[----:B------:R-:W1:Y:S02]  /*1d430*/  S2R R2, SR_TID.X ;  /* 0x0000000000027919 */ /* 0x000e640000002100 */
[----:B-1----:R-:W-:-:S04]  /*1d440*/  SHF.R.U32.HI R2, RZ, 0x5, R2 ;  /* 0x00000005ff027819 */ /* 0x002fc80000011602 */
[----:B------:R-:W-:-:S05]  /*1d450*/  LOP3.LUT R2, R2, 0x3, RZ, 0xc0, !PT ;  /* 0x0000000302027812 */ /* 0x000fca00078ec0ff */
[----:B------:R1:W2:Y:S02]  /*1d460*/  SHFL.IDX PT, R14, R2, RZ, 0x1f ;  /* 0x00001fff020e7589 */ /* 0x0002a400000e0000 */
.L_x_4338:
[----:B--2---:R-:W-:Y:S01]  /*1d470*/  ISETP.NE.AND P0, PT, R14, RZ, PT ;  /* 0x000000ff0e00720c */ /* 0x004fe20003f05270 */
[----:B------:R-:W-:-:S12]  /*1d480*/  BSSY B0, `(.L_x_4298) ;  /* 0x000002e000007945 */ /* 0x000fd80003800000 */
[----:B------:R-:W-:Y:S05]  /*1d490*/  @P0 BRA `(.L_x_4299) ;  /* 0x0000000000b00947 */ /* 0x000fea0003800000 */
[----:B------:R-:W-:-:S03]  /*1d4a0*/  UMOV UR4, 0xffffffff ;  /* 0xffffffff00047882 */ /* 0x000fc60000000000 */
[----:B------:R-:W-:Y:S05]  /*1d4b0*/  BRA.DIV UR4, `(.L_x_4300) ;  /* 0x0000001204107947 */ /* 0x000fea000b800000 */
[----:B------:R-:W-:-:S13]  /*1d4c0*/  ELECT P6, URZ, PT ;  /* 0x00000000003f782f */ /* 0x000fda00038c0000 */
.L_x_4341:
[----:B------:R-:W-:Y:S05]  /*1d4d0*/  @!P6 BRA `(.L_x_4299) ;  /* 0x0000000000a0e947 */ /* 0x000fea0003800000 */
[----:B------:R-:W-:-:S06]  /*1d4e0*/  ULOP3.LUT UR4, UR38, 0x2, URZ, 0xfc, !UPT ;  /* 0x0000000226047892 */ /* 0x000fcc000f8efc3f */
[----:B-1----:R-:W-:-:S05]  /*1d4f0*/  IMAD.U32 R2, RZ, RZ, UR4 ;  /* 0x00000004ff027e24 */ /* 0x002fca000f8e00ff */
[----:B------:R-:W-:-:S13]  /*1d500*/  ISETP.NE.AND P0, PT, R2, 0x3, PT ;  /* 0x000000030200780c */ /* 0x000fda0003f05270 */
[----:B------:R-:W-:Y:S05]  /*1d510*/  @!P0 BRA `(.L_x_4301) ;  /* 0x0000000000048947 */ /* 0x000fea0003800000 */
[----:B------:R-:W-:Y:S01]  /*1d520*/  BPT.TRAP 0x1 ;  /* 0x000000040000795c */ /* 0x000fe20000300000 */
.L_x_4301:
        /* <DEDUP_REMOVED lines=14> */
.L_x_4342:
[----:B------:R-:W1:Y:S02]  /*1d610*/  SYNCS.PHASECHK.TRANS64.TRYWAIT P1, [R7+URZ], R2 ;  /* 0x00000002070075a7 */ /* 0x000e64000802017f */
[----:B-1----:R-:W-:Y:S05]  /*1d620*/  @!P1 BRA `(.L_x_4303) ;  /* 0x0000000c00e89947 */ /* 0x002fea0003800000 */
.L_x_4343:
[----:B------:R-:W-:Y:S05]  /*1d630*/  @!P0 BRA `(.L_x_4304) ;  /* 0x0000000000048947 */ /* 0x000fea0003800000 */
[----:B------:R-:W-:Y:S01]  /*1d640*/  BPT.TRAP 0x1 ;  /* 0x000000040000795c */ /* 0x000fe20000300000 */
.L_x_4304:
[----:B------:R-:W2:Y:S02]  /*1d650*/  LDL.LU R4, [R1+0x8] ;  /* 0x0000080001047983 */ /* 0x000ea40000300800 */
[----:B--2---:R-:W-:-:S04]  /*1d660*/  IMAD R4, R4, 0x8, R0 ;  /* 0x0000000804047824 */ /* 0x004fc800078e0200 */
[----:B------:R-:W2:Y:S02]  /*1d670*/  SYNCS.PHASECHK.TRANS64.TRYWAIT P1, [R4+URZ+0x33460], R5 ;  /* 0x03346005040075a7 */ /* 0x000ea4000802017f */
[----:B--2---:R-:W-:Y:S05]  /*1d680*/  @!P1 BRA `(.L_x_4305) ;  /* 0x0000000c00e49947 */ /* 0x004fea0003800000 */
.L_x_4344:
[----:B------:R-:W-:Y:S05]  /*1d690*/  @!P0 BRA `(.L_x_4306) ;  /* 0x0000000000048947 */ /* 0x000fea0003800000 */
[----:B------:R-:W-:Y:S01]  /*1d6a0*/  BPT.TRAP 0x1 ;  /* 0x000000040000795c */ /* 0x000fe20000300000 */
.L_x_4306:
[----:B------:R-:W-:-:S04]  /*1d6b0*/  IMAD R3, R3, 0x8, R0 ;  /* 0x0000000803037824 */ /* 0x000fc800078e0200 */
[----:B------:R-:W3:Y:S02]  /*1d6c0*/  SYNCS.PHASECHK.TRANS64.TRYWAIT P1, [R3+URZ+0x33460], R2 ;  /* 0x03346002030075a7 */ /* 0x000ee4000802017f */
[----:B---3--:R-:W-:Y:S05]  /*1d6d0*/  @!P1 BRA `(.L_x_4307) ;  /* 0x0000000c00e49947 */ /* 0x008fea0003800000 */
.L_x_4345:
[----:B------:R-:W-:Y:S05]  /*1d6e0*/  @!P0 BRA `(.L_x_4308) ;  /* 0x0000000000048947 */ /* 0x000fea0003800000 */
[----:B------:R-:W-:Y:S01]  /*1d6f0*/  BPT.TRAP 0x1 ;  /* 0x000000040000795c */ /* 0x000fe20000300000 */
.L_x_4308:
[----:B------:R-:W4:Y:S02]  /*1d700*/  SYNCS.PHASECHK.TRANS64.TRYWAIT P0, [R4+URZ+0x33480], R5 ;  /* 0x03348005040075a7 */ /* 0x000f24000800017f */
[----:B----4-:R-:W-:Y:S05]  /*1d710*/  @!P0 BRA `(.L_x_4309) ;  /* 0x0000000c00e88947 */ /* 0x010fea0003800000 */
.L_x_4310:
[----:B------:R0:W0:Y:S02]  /*1d720*/  SYNCS.PHASECHK.TRANS64.TRYWAIT P0, [R3+URZ+0x33480], R2 ;  /* 0x03348002030075a7 */ /* 0x000024000800017f */
[----:B0-----:R-:W-:Y:S05]  /*1d730*/  @!P0 NANOSLEEP.SYNCS 0x989680 ;  /* 0x009896800000895d */ /* 0x001fea0003900000 */
[----:B------:R-:W0:Y:S02]  /*1d740*/  @!P0 SYNCS.PHASECHK.TRANS64 P0, [R3+URZ+0x33480], R2 ;  /* 0x03348002030085a7 */ /* 0x000e24000800007f */
[----:B0-----:R-:W-:Y:S05]  /*1d750*/  @!P0 BRA `(.L_x_4310) ;  /* 0xfffffffc00f08947 */ /* 0x001fea000383ffff */
.L_x_4299:
[----:B------:R-:W-:Y:S05]  /*1d760*/  BSYNC B0 ;  /* 0x0000000000007941 */ /* 0x000fea0003800000 */
.L_x_4298:
[----:B------:R-:W-:Y:S05]  /*1d770*/  EXIT ;  /* 0x000000000000794d */ /* 0x000fea0003800000 */
.L_x_4113:
[----:B0-----:R-:W-:-:S04]  /*1d780*/  IMAD.U32 R3, RZ, RZ, UR41 ;  /* 0x00000029ff037e24 */ /* 0x001fc8000f8e00ff */
[----:B------:R0:W1:Y:S03]  /*1d790*/  SYNCS.PHASECHK.TRANS64.TRYWAIT P1, [R3+URZ+0x33400], R0 ;  /* 0x03340000030075a7 */ /* 0x000066000802017f */
[----:B-1----:R-:W-:Y:S05]  /*1d7a0*/  @!P1 NANOSLEEP.SYNCS 0x989680 ;  /* 0x009896800000995d */ /* 0x002fea0003900000 */
[----:B------:R-:W1:Y:S02]  /*1d7b0*/  @!P1 SYNCS.PHASECHK.TRANS64 P1, [R3+URZ+0x33400], R0 ;  /* 0x03340000030095a7 */ /* 0x000e64000802007f */
[----:B-1----:R-:W-:Y:S05]  /*1d7c0*/  @!P1 BRA `(.L_x_4113) ;  /* 0xfffffffc00ec9947 */ /* 0x002fea000383ffff */
[----:B------:R-:W-:Y:S05]  /*1d7d0*/  BRA `(.L_x_4311) ;  /* 0xfffffe4400f07947 */ /* 0x000fea000383ffff */
.L_x_4117:
[----:B-1----:R1:W2:Y:S02]  /*1d7e0*/  SYNCS.PHASECHK.TRANS64.TRYWAIT P1, [R5+URZ+0x33430], R0 ;  /* 0x03343000050075a7 */ /* 0x0022a4000802017f */
[----:B--2---:R-:W-:Y:S05]  /*1d7f0*/  @!P1 NANOSLEEP.SYNCS 0x989680 ;  /* 0x009896800000995d */ /* 0x004fea0003900000 */
[----:B------:R-:W2:Y:S02]  /*1d800*/  @!P1 SYNCS.PHASECHK.TRANS64 P1, [R5+URZ+0x33430], R0 ;  /* 0x03343000050095a7 */ /* 0x000ea4000802007f */
[----:B--2---:R-:W-:Y:S05]  /*1d810*/  @!P1 BRA `(.L_x_4117) ;  /* 0xfffffffc00f09947 */ /* 0x004fea000383ffff */
[----:B------:R-:W-:Y:S05]  /*1d820*/  BRA `(.L_x_4116) ;  /* 0xfffffe48001c7947 */ /* 0x000fea000383ffff */
.L_x_4133:
[----:B-1----:R-:W-:-:S04]  /*1d830*/  IMAD.U32 R8, RZ, RZ, UR6 ;  /* 0x00000006ff087e24 */ /* 0x002fc8000f8e00ff */
[----:B------:R1:W2:Y:S03]  /*1d840*/  SYNCS.PHASECHK.TRANS64.TRYWAIT P1, [R8+URZ+0x33430], R7 ;  /* 0x03343007080075a7 */ /* 0x0002a6000802017f */
[----:B--2---:R-:W-:Y:S05]  /*1d850*/  @!P1 NANOSLEEP.SYNCS 0x989680 ;  /* 0x009896800000995d */ /* 0x004fea0003900000 */
[----:B------:R-:W2:Y:S02]  /*1d860*/  @!P1 SYNCS.PHASECHK.TRANS64 P1, [R8+URZ+0x33430], R7 ;  /* 0x03343007080095a7 */ /* 0x000ea4000802007f */
[----:B--2---:R-:W-:Y:S05]  /*1d870*/  @!P1 BRA `(.L_x_4133) ;  /* 0xfffffffc00ec9947 */ /* 0x004fea000383ffff */
[----:B------:R-:W-:Y:S05]  /*1d880*/  BRA `(.L_x_4130) ;  /* 0xfffffe8c00447947 */ /* 0x000fea000383ffff */
.L_x_4137:
[----:B-1----:R-:W-:-:S04]  /*1d890*/  IMAD.U32 R8, RZ, RZ, UR6 ;  /* 0x00000006ff087e24 */ /* 0x002fc8000f8e00ff */
[----:B------:R1:W2:Y:S03]  /*1d8a0*/  SYNCS.PHASECHK.TRANS64.TRYWAIT P1, [R8+URZ+0x33450], R7 ;  /* 0x03345007080075a7 */ /* 0x0002a6000802017f */
[----:B--2---:R-:W-:Y:S05]  /*1d8b0*/  @!P1 NANOSLEEP.SYNCS 0x989680 ;  /* 0x009896800000995d */ /* 0x004fea0003900000 */
[----:B------:R-:W2:Y:S02]  /*1d8c0*/  @!P1 SYNCS.PHASECHK.TRANS64 P1, [R8+URZ+0x33450], R7 ;  /* 0x03345007080095a7 */ /* 0x000ea4000802007f */
[----:B--2---:R-:W-:Y:S05]  /*1d8d0*/  @!P1 BRA `(.L_x_4137) ;  /* 0xfffffffc00ec9947 */ /* 0x004fea000383ffff */
[----:B------:R-:W-:Y:S05]  /*1d8e0*/  BRA `(.L_x_4134) ;  /* 0xfffffe9800407947 */ /* 0x000fea000383ffff */
.L_x_4155:
[----:B-1----:R-:W-:-:S04]  /*1d8f0*/  IMAD.U32 R3, RZ, RZ, UR6 ;  /* 0x00000006ff037e24 */ /* 0x002fc8000f8e00ff */
[----:B------:R1:W2:Y:S03]  /*1d900*/  SYNCS.PHASECHK.TRANS64.TRYWAIT P1, [R3+URZ+0x33430], R0 ;  /* 0x03343000030075a7 */ /* 0x0002a6000802017f */
[----:B--2---:R-:W-:Y:S05]  /*1d910*/  @!P1 NANOSLEEP.SYNCS 0x989680 ;  /* 0x009896800000995d */ /* 0x004fea0003900000 */
[----:B------:R-:W2:Y:S02]  /*1d920*/  @!P1 SYNCS.PHASECHK.TRANS64 P1, [R3+URZ+0x33430], R0 ;  /* 0x03343000030095a7 */ /* 0x000ea4000802007f */
[----:B--2---:R-:W-:Y:S05]  /*1d930*/  @!P1 BRA `(.L_x_4155) ;  /* 0xfffffffc00ec9947 */ /* 0x004fea000383ffff */
[----:B------:R-:W-:Y:S05]  /*1d940*/  BRA `(.L_x_4152) ;  /* 0xfffffed800987947 */ /* 0x000fea000383ffff */
.L_x_4159:
[----:B-1----:R-:W-:-:S04]  /*1d950*/  IMAD.U32 R3, RZ, RZ, UR6 ;  /* 0x00000006ff037e24 */ /* 0x002fc8000f8e00ff */
[----:B------:R1:W2:Y:S03]  /*1d960*/  SYNCS.PHASECHK.TRANS64.TRYWAIT P1, [R3+URZ+0x33450], R0 ;  /* 0x03345000030075a7 */ /* 0x0002a6000802017f */
[----:B--2---:R-:W-:Y:S05]  /*1d970*/  @!P1 NANOSLEEP.SYNCS 0x989680 ;  /* 0x009896800000995d */ /* 0x004fea0003900000 */
[----:B------:R-:W2:Y:S02]  /*1d980*/  @!P1 SYNCS.PHASECHK.TRANS64 P1, [R3+URZ+0x33450], R0 ;  /* 0x03345000030095a7 */ /* 0x000ea4000802007f */
[----:B--2---:R-:W-:Y:S05]  /*1d990*/  @!P1 BRA `(.L_x_4159) ;  /* 0xfffffffc00ec9947 */ /* 0x004fea000383ffff */
[----:B------:R-:W-:Y:S05]  /*1d9a0*/  BRA `(.L_x_4156) ;  /* 0xfffffee400a07947 */ /* 0x000fea000383ffff */
.L_x_4166:
[----:B-1----:R-:W-:-:S04]  /*1d9b0*/  IMAD.U32 R3, RZ, RZ, UR6 ;  /* 0x00000006ff037e24 */ /* 0x002fc8000f8e00ff */
[----:B------:R1:W2:Y:S03]  /*1d9c0*/  SYNCS.PHASECHK.TRANS64.TRYWAIT P1, [R3+URZ+0x33430], R0 ;  /* 0x03343000030075a7 */ /* 0x0002a6000802017f */
[----:B--2---:R-:W-:Y:S05]  /*1d9d0*/  @!P1 NANOSLEEP.SYNCS 0x989680 ;  /* 0x009896800000995d */ /* 0x004fea0003900000 */
[----:B------:R-:W2:Y:S02]  /*1d9e0*/  @!P1 SYNCS.PHASECHK.TRANS64 P1, [R3+URZ+0x33430], R0 ;  /* 0x03343000030095a7 */ /* 0x000ea4000802007f */
[----:B--2---:R-:W-:Y:S05]  /*1d9f0*/  @!P1 BRA `(.L_x_4166) ;  /* 0xfffffffc00ec9947 */ /* 0x004fea000383ffff */
[----:B------:R-:W-:Y:S05]  /*1da00*/  BRA `(.L_x_4163) ;  /* 0xffffff0800387947 */ /* 0x000fea000383ffff */
.L_x_4170:
[----:B-1----:R-:W-:-:S04]  /*1da10*/  IMAD.U32 R3, RZ, RZ, UR6 ;  /* 0x00000006ff037e24 */ /* 0x002fc8000f8e00ff */
[----:B------:R1:W2:Y:S03]  /*1da20*/  SYNCS.PHASECHK.TRANS64.TRYWAIT P1, [R3+URZ+0x33450], R0 ;  /* 0x03345000030075a7 */ /* 0x0002a6000802017f */
[----:B--2---:R-:W-:Y:S05]  /*1da30*/  @!P1 NANOSLEEP.SYNCS 0x989680 ;  /* 0x009896800000995d */ /* 0x004fea0003900000 */
[----:B------:R-:W2:Y:S02]  /*1da40*/  @!P1 SYNCS.PHASECHK.TRANS64 P1, [R3+URZ+0x33450], R0 ;  /* 0x03345000030095a7 */ /* 0x000ea4000802007f */
[----:B--2---:R-:W-:Y:S05]  /*1da50*/  @!P1 BRA `(.L_x_4170) ;  /* 0xfffffffc00ec9947 */ /* 0x004fea000383ffff */
[----:B------:R-:W-:Y:S05]  /*1da60*/  BRA `(.L_x_4167) ;  /* 0xffffff1400407947 */ /* 0x000fea000383ffff */
.L_x_4184:
[----:B-1----:R-:W-:-:S04]  /*1da70*/  IMAD.U32 R7, RZ, RZ, UR9 ;  /* 0x00000009ff077e24 */ /* 0x002fc8000f8e00ff */
[----:B------:R1:W2:Y:S03]  /*1da80*/  SYNCS.PHASECHK.TRANS64.TRYWAIT P1, [R7+URZ+0x33450], R4 ;  /* 0x03345004070075a7 */ /* 0x0002a6000802017f */
[----:B--2---:R-:W-:Y:S05]  /*1da90*/  @!P1 NANOSLEEP.SYNCS 0x989680 ;  /* 0x009896800000995d */ /* 0x004fea0003900000 */
[----:B------:R-:W2:Y:S02]  /*1daa0*/  @!P1 SYNCS.PHASECHK.TRANS64 P1, [R7+URZ+0x33450], R4 ;  /* 0x03345004070095a7 */ /* 0x000ea4000802007f */
[----:B--2---:R-:W-:Y:S05]  /*1dab0*/  @!P1 BRA `(.L_x_4184) ;  /* 0xfffffffc00ec9947 */ /* 0x004fea000383ffff */
[----:B------:R-:W-:Y:S05]  /*1dac0*/  BRA `(.L_x_4183) ;  /* 0xffffff5000c07947 */ /* 0x000fea000383ffff */
.L_x_4236:
[----:B------:R-:W-:Y:S02]  /*1dad0*/  IMAD.MOV.U32 R13, RZ, RZ, R0 ;  /* 0x000000ffff0d7224 */ /* 0x000fe400078e0000 */
[----:B------:R-:W-:Y:S02]  /*1dae0*/  IMAD.MOV.U32 R12, RZ, RZ, RZ ;  /* 0x000000ffff0c7224 */ /* 0x000fe400078e00ff */
[----:B------:R-:W-:Y:S02]  /*1daf0*/  IMAD.MOV.U32 R11, RZ, RZ, 0x1f ;  /* 0x0000001fff0b7424 */ /* 0x000fe400078e00ff */
[----:B------:R-:W-:-:S07]  /*1db00*/  IMAD.MOV.U32 R15, RZ, RZ, -0x1 ;  /* 0xffffffffff0f7424 */ /* 0x000fce00078e00ff */
[----:B0-----:R-:W-:Y:S05]  /*1db10*/  WARPSYNC.COLLECTIVE R15, `(.L_x_4312) ;  /* 0x000000000f087348 */ /* 0x001fea0003c00000 */
[----:B------:R1:W2:Y:S02]  /*1db20*/  SHFL.IDX P6, R14, R13, R12, R11 ;  /* 0x0000000c0d0e7389 */ /* 0x0002a400000c000b */
[----:B012---:R-:W-:Y:S01]  /*1db30*/  ENDCOLLECTIVE ;  /* 0x000000000000791b */ /* 0x007fe20003800000 */
.L_x_4312:
[----:B------:R-:W-:Y:S05]  /*1db40*/  BRA `(.L_x_4313) ;  /* 0xffffffb000607947 */ /* 0x000fea000383ffff */
.L_x_4238:
[----:B------:R-:W-:Y:S01]  /*1db50*/  BSSY B0, `(.L_x_4314) ;  /* 0x0000006000007945 */ /* 0x000fe20003800000 */
[----:B------:R-:W-:-:S07]  /*1db60*/  IMAD.MOV.U32 R15, RZ, RZ, -0x1 ;  /* 0xffffffffff0f7424 */ /* 0x000fce00078e00ff */
[----:B0-----:R-:W-:Y:S05]  /*1db70*/  WARPSYNC.COLLECTIVE R15, `(.L_x_4315) ;  /* 0x000000000f0c7348 */ /* 0x001fea0003c00000 */
[----:B------:R-:W-:Y:S02]  /*1db80*/  ELECT P6, UR62, PT ;  /* 0x00000000003e782f */ /* 0x000fe400038c0000 */
[----:B------:R-:W-:Y:S01]  /*1db90*/  MOV R14, UR62 ;  /* 0x0000003e000e7c02 */ /* 0x000fe20008000f00 */
[----:B0-----:R-:W-:Y:S10]  /*1dba0*/  ENDCOLLECTIVE ;  /* 0x000000000000791b */ /* 0x001ff40003800000 */
.L_x_4315:
[----:B------:R-:W-:Y:S05]  /*1dbb0*/  BSYNC B0 ;  /* 0x0000000000007941 */ /* 0x000fea0003800000 */
.L_x_4314:
[----:B------:R-:W-:Y:S05]  /*1dbc0*/  BRA `(.L_x_4316) ;  /* 0xffffffb000687947 */ /* 0x000fea000383ffff */
.L_x_4240:
[----:B0-----:R0:W1:Y:S02]  /*1dbd0*/  SYNCS.PHASECHK.TRANS64.TRYWAIT P0, [R4+URZ+0x33480], R3 ;  /* 0x03348003040075a7 */ /* 0x001064000800017f */
[----:B-1----:R-:W-:Y:S05]  /*1dbe0*/  @!P0 NANOSLEEP.SYNCS 0x989680 ;  /* 0x009896800000895d */ /* 0x002fea0003900000 */
[----:B------:R-:W1:Y:S02]  /*1dbf0*/  @!P0 SYNCS.PHASECHK.TRANS64 P0, [R4+URZ+0x33480], R3 ;  /* 0x03348003040085a7 */ /* 0x000e64000800007f */
[----:B-1----:R-:W-:Y:S05]  /*1dc00*/  @!P0 BRA `(.L_x_4240) ;  /* 0xfffffffc00f08947 */ /* 0x002fea000383ffff */
[----:B------:R-:W-:Y:S05]  /*1dc10*/  BRA `(.L_x_4317) ;  /* 0xffffffb000cc7947 */ /* 0x000fea000383ffff */
.L_x_4242:
[----:B-1----:R1:W2:Y:S02]  /*1dc20*/  SYNCS.PHASECHK.TRANS64.TRYWAIT P0, [R4+URZ+0x33440], R3 ;  /* 0x03344003040075a7 */ /* 0x0022a4000800017f */
[----:B--2---:R-:W-:Y:S05]  /*1dc30*/  @!P0 NANOSLEEP.SYNCS 0x989680 ;  /* 0x009896800000895d */ /* 0x004fea0003900000 */
[----:B------:R-:W2:Y:S02]  /*1dc40*/  @!P0 SYNCS.PHASECHK.TRANS64 P0, [R4+URZ+0x33440], R3 ;  /* 0x03344003040085a7 */ /* 0x000ea4000800007f */
[----:B--2---:R-:W-:Y:S05]  /*1dc50*/  @!P0 BRA `(.L_x_4242) ;  /* 0xfffffffc00f08947 */ /* 0x004fea000383ffff */
[----:B------:R-:W-:Y:S05]  /*1dc60*/  BRA `(.L_x_4318) ;  /* 0xffffffb400587947 */ /* 0x000fea000383ffff */
.L_x_4246:
[----:B------:R-:W-:Y:S01]  /*1dc70*/  IMAD.MOV.U32 R7, RZ, RZ, R11 ;  /* 0x000000ffff077224 */ /* 0x000fe200078e000b */
[----:B------:R-:W-:Y:S01]  /*1dc80*/  LOP3.LUT R6, R6, 0x7f, RZ, 0xc0, !PT ;  /* 0x0000007f06067812 */ /* 0x000fe200078ec0ff */
[----:B------:R-:W-:Y:S02]  /*1dc90*/  IMAD.MOV.U32 R13, RZ, RZ, R0 ;  /* 0x000000ffff0d7224 */ /* 0x000fe400078e0000 */
[----:B------:R-:W-:Y:S01]  /*1dca0*/  IMAD.MOV.U32 R12, RZ, RZ, RZ ;  /* 0x000000ffff0c7224 */ /* 0x000fe200078e00ff */
[----:B------:R-:W-:Y:S01]  /*1dcb0*/  SHF.R.U32.HI R3, RZ, 0x2, R6 ;  /* 0x00000002ff037819 */ /* 0x000fe20000011606 */
[----:B------:R-:W-:Y:S02]  /*1dcc0*/  IMAD.MOV.U32 R11, RZ, RZ, 0x1c1f ;  /* 0x00001c1fff0b7424 */ /* 0x000fe400078e00ff */
[----:B------:R-:W-:Y:S02]  /*1dcd0*/  IMAD.MOV.U32 R15, RZ, RZ, -0x1 ;  /* 0xffffffffff0f7424 */ /* 0x000fe400078e00ff */
[----:B------:R-:W-:-:S02]  /*1dce0*/  IMAD R2, R8, UR42, RZ ;  /* 0x0000002a08027c24 */ /* 0x000fc4000f8e02ff */
[----:B------:R-:W-:-:S07]  /*1dcf0*/  IMAD.IADD R3, R3, 0x1, R7 ;  /* 0x0000000103037824 */ /* 0x000fce00078e0207 */
[----:B-----5:R-:W-:Y:S05]  /*1dd00*/  WARPSYNC.COLLECTIVE R15, `(.L_x_4319) ;  /* 0x000000000f087348 */ /* 0x020fea0003c00000 */
[----:B------:R0:W1:Y:S02]  /*1dd10*/  SHFL.IDX P6, R14, R13, R12, R11 ;  /* 0x0000000c0d0e7389 */ /* 0x00006400000c000b */
[----:B01---5:R-:W-:Y:S01]  /*1dd20*/  ENDCOLLECTIVE ;  /* 0x000000000000791b */ /* 0x023fe20003800000 */
.L_x_4319:
[----:B------:R-:W-:Y:S01]  /*1dd30*/  ISETP.GE.AND P4, PT, R3, R2, PT ;  /* 0x000000020300720c */ /* 0x000fe20003f86270 */
[----:B------:R-:W-:Y:S02]  /*1dd40*/  IMAD.MOV.U32 R13, RZ, RZ, R4 ;  /* 0x000000ffff0d7224 */ /* 0x000fe400078e0004 */
[----:B------:R-:W-:-:S10]  /*1dd50*/  IMAD.MOV.U32 R5, RZ, RZ, R14 ;  /* 0x000000ffff057224 */ /* 0x000fd400078e000e */
[----:B------:R-:W-:Y:S05]  /*1dd60*/  WARPSYNC.COLLECTIVE R15, `(.L_x_4320) ;  /* 0x000000000f087348 */ /* 0x000fea0003c00000 */
[----:B------:R0:W1:Y:S02]  /*1dd70*/  SHFL.IDX P6, R14, R13, R12, R11 ;  /* 0x0000000c0d0e7389 */ /* 0x00006400000c000b */
[----:B01----:R-:W-:Y:S01]  /*1dd80*/  ENDCOLLECTIVE ;  /* 0x000000000000791b */ /* 0x003fe20003800000 */
.L_x_4320:
[----:B------:R-:W-:Y:S02]  /*1dd90*/  IMAD.MOV.U32 R13, RZ, RZ, R0 ;  /* 0x000000ffff0d7224 */ /* 0x000fe400078e0000 */
[----:B------:R-:W-:Y:S02]  /*1dda0*/  IMAD.MOV.U32 R12, RZ, RZ, 0x1 ;  /* 0x00000001ff0c7424 */ /* 0x000fe400078e00ff */
[----:B------:R-:W-:-:S07]  /*1ddb0*/  IMAD.MOV.U32 R6, RZ, RZ, R14 ;  /* 0x000000ffff067224 */ /* 0x000fce00078e000e */
[----:B------:R-:W-:Y:S05]  /*1ddc0*/  WARPSYNC.COLLECTIVE R15, `(.L_x_4321) ;  /* 0x000000000f087348 */ /* 0x000fea0003c00000 */
[----:B------:R0:W1:Y:S02]  /*1ddd0*/  SHFL.IDX P6, R14, R13, R12, R11 ;  /* 0x0000000c0d0e7389 */ /* 0x00006400000c000b */
[----:B01----:R-:W-:Y:S01]  /*1dde0*/  ENDCOLLECTIVE ;  /* 0x000000000000791b */ /* 0x003fe20003800000 */
.L_x_4321:
        /* <DEDUP_REMOVED lines=16> */
.L_x_4322:
[----:B------:R-:W-:Y:S02]  /*1def0*/  IMAD.MOV.U32 R13, RZ, RZ, R0 ;  /* 0x000000ffff0d7224 */ /* 0x000fe400078e0000 */
[----:B------:R-:W-:Y:S02]  /*1df00*/  IMAD.MOV.U32 R12, RZ, RZ, 0x2 ;  /* 0x00000002ff0c7424 */ /* 0x000fe400078e00ff */
[----:B------:R-:W-:-:S07]  /*1df10*/  IMAD.MOV.U32 R6, RZ, RZ, R14 ;  /* 0x000000ffff067224 */ /* 0x000fce00078e000e */
[----:B------:R-:W-:Y:S05]  /*1df20*/  WARPSYNC.COLLECTIVE R15, `(.L_x_4323) ;  /* 0x000000000f087348 */ /* 0x000fea0003c00000 */
[----:B------:R0:W1:Y:S02]  /*1df30*/  SHFL.IDX P6, R14, R13, R12, R11 ;  /* 0x0000000c0d0e7389 */ /* 0x00006400000c000b */
[----:B01----:R-:W-:Y:S01]  /*1df40*/  ENDCOLLECTIVE ;  /* 0x000000000000791b */ /* 0x003fe20003800000 */
.L_x_4323:
        /* <DEDUP_REMOVED lines=16> */
.L_x_4324:
[----:B------:R-:W-:Y:S02]  /*1e050*/  IMAD.MOV.U32 R13, RZ, RZ, R0 ;  /* 0x000000ffff0d7224 */ /* 0x000fe400078e0000 */
[----:B------:R-:W-:Y:S02]  /*1e060*/  IMAD.MOV.U32 R12, RZ, RZ, 0x3 ;  /* 0x00000003ff0c7424 */ /* 0x000fe400078e00ff */
[----:B------:R-:W-:-:S07]  /*1e070*/  IMAD.MOV.U32 R6, RZ, RZ, R14 ;  /* 0x000000ffff067224 */ /* 0x000fce00078e000e */
[----:B------:R-:W-:Y:S05]  /*1e080*/  WARPSYNC.COLLECTIVE R15, `(.L_x_4325) ;  /* 0x000000000f087348 */ /* 0x000fea0003c00000 */
[----:B------:R0:W1:Y:S02]  /*1e090*/  SHFL.IDX P6, R14, R13, R12, R11 ;  /* 0x0000000c0d0e7389 */ /* 0x00006400000c000b */
[----:B01----:R-:W-:Y:S01]  /*1e0a0*/  ENDCOLLECTIVE ;  /* 0x000000000000791b */ /* 0x003fe20003800000 */
.L_x_4325:
        /* <DEDUP_REMOVED lines=14> */
.L_x_4326:
[----:B------:R-:W-:Y:S01]  /*1e190*/  IMAD.MOV.U32 R4, RZ, RZ, R14 ;  /* 0x000000ffff047224 */ /* 0x000fe200078e000e */
[----:B------:R-:W-:Y:S06]  /*1e1a0*/  BRA `(.L_x_4327) ;  /* 0xffffffb800c07947 */ /* 0x000fec000383ffff */
.L_x_4251:
[----:B-1----:R1:W2:Y:S02]  /*1e1b0*/  SYNCS.PHASECHK.TRANS64.TRYWAIT P0, [R18+URZ+0x33420], R0 ;  /* 0x03342000120075a7 */ /* 0x0022a4000800017f */
[----:B--2---:R-:W-:Y:S05]  /*1e1c0*/  @!P0 NANOSLEEP.SYNCS 0x989680 ;  /* 0x009896800000895d */ /* 0x004fea0003900000 */
[----:B------:R-:W2:Y:S02]  /*1e1d0*/  @!P0 SYNCS.PHASECHK.TRANS64 P0, [R18+URZ+0x33420], R0 ;  /* 0x03342000120085a7 */ /* 0x000ea4000800007f */
[----:B--2---:R-:W-:Y:S05]  /*1e1e0*/  @!P0 BRA `(.L_x_4251) ;  /* 0xfffffffc00f08947 */ /* 0x004fea000383ffff */
[----:B------:R-:W-:Y:S05]  /*1e1f0*/  BRA `(.L_x_4328) ;  /* 0xffffffbc00307947 */ /* 0x000fea000383ffff */
.L_x_4257:
[----:B--2---:R2:W3:Y:S02]  /*1e200*/  SYNCS.PHASECHK.TRANS64.TRYWAIT P0, [R6+URZ+0x33480], R5 ;  /* 0x03348005060075a7 */ /* 0x0044e4000800017f */
[----:B---3--:R-:W-:Y:S05]  /*1e210*/  @!P0 NANOSLEEP.SYNCS 0x989680 ;  /* 0x009896800000895d */ /* 0x008fea0003900000 */
[----:B------:R-:W3:Y:S02]  /*1e220*/  @!P0 SYNCS.PHASECHK.TRANS64 P0, [R6+URZ+0x33480], R5 ;  /* 0x03348005060085a7 */ /* 0x000ee4000800007f */
[----:B---3--:R-:W-:Y:S05]  /*1e230*/  @!P0 BRA `(.L_x_4257) ;  /* 0xfffffffc00f08947 */ /* 0x008fea000383ffff */
[----:B------:R-:W-:Y:S05]  /*1e240*/  BRA `(.L_x_4329) ;  /* 0xffffffbc00e87947 */ /* 0x000fea000383ffff */
.L_x_4264:
[----:B0-----:R0:W3:Y:S02]  /*1e250*/  SYNCS.PHASECHK.TRANS64.TRYWAIT P0, [R6+URZ+0x33440], R5 ;  /* 0x03344005060075a7 */ /* 0x0010e4000800017f */
[----:B---3--:R-:W-:Y:S05]  /*1e260*/  @!P0 NANOSLEEP.SYNCS 0x989680 ;  /* 0x009896800000895d */ /* 0x008fea0003900000 */
[----:B------:R-:W3:Y:S02]  /*1e270*/  @!P0 SYNCS.PHASECHK.TRANS64 P0, [R6+URZ+0x33440], R5 ;  /* 0x03344005060085a7 */ /* 0x000ee4000800007f */
[----:B---3--:R-:W-:Y:S05]  /*1e280*/  @!P0 BRA `(.L_x_4264) ;  /* 0xfffffffc00f08947 */ /* 0x008fea000383ffff */
[----:B------:R-:W-:Y:S05]  /*1e290*/  BRA `(.L_x_4330) ;  /* 0xffffffc000e87947 */ /* 0x000fea000383ffff */
.L_x_4272:
[----:B--2---:R2:W3:Y:S02]  /*1e2a0*/  SYNCS.PHASECHK.TRANS64.TRYWAIT P0, [R3+URZ+0x33470], R4 ;  /* 0x03347004030075a7 */ /* 0x0044e4000800017f */
[----:B---3--:R-:W-:Y:S05]  /*1e2b0*/  @!P0 NANOSLEEP.SYNCS 0x989680 ;  /* 0x009896800000895d */ /* 0x008fea0003900000 */
[----:B------:R-:W3:Y:S02]  /*1e2c0*/  @!P0 SYNCS.PHASECHK.TRANS64 P0, [R3+URZ+0x33470], R4 ;  /* 0x03347004030085a7 */ /* 0x000ee4000800007f */
[----:B---3--:R-:W-:Y:S05]  /*1e2d0*/  @!P0 BRA `(.L_x_4272) ;  /* 0xfffffffc00f08947 */ /* 0x008fea000383ffff */
[----:B------:R-:W-:Y:S05]  /*1e2e0*/  BRA `(.L_x_4331) ;  /* 0xffffffc400fc7947 */ /* 0x000fea000383ffff */
.L_x_4274:
[----:B--2---:R2:W3:Y:S02]  /*1e2f0*/  SYNCS.PHASECHK.TRANS64.TRYWAIT P0, [R3+URZ+0x33460], R4 ;  /* 0x03346004030075a7 */ /* 0x0044e4000800017f */
[----:B---3--:R-:W-:Y:S05]  /*1e300*/  @!P0 NANOSLEEP.SYNCS 0x989680 ;  /* 0x009896800000895d */ /* 0x008fea0003900000 */
[----:B------:R-:W3:Y:S02]  /*1e310*/  @!P0 SYNCS.PHASECHK.TRANS64 P0, [R3+URZ+0x33460], R4 ;  /* 0x03346004030085a7 */ /* 0x000ee4000800007f */
[----:B---3--:R-:W-:Y:S05]  /*1e320*/  @!P0 BRA `(.L_x_4274) ;  /* 0xfffffffc00f08947 */ /* 0x008fea000383ffff */
[----:B------:R-:W-:Y:S05]  /*1e330*/  BRA `(.L_x_4332) ;  /* 0xffffffc800047947 */ /* 0x000fea000383ffff */
.L_x_4281:
[----:B-1----:R1:W2:Y:S02]  /*1e340*/  SYNCS.PHASECHK.TRANS64.TRYWAIT P1, [R0+URZ+0x33470], R3 ;  /* 0x03347003000075a7 */ /* 0x0022a4000802017f */
[----:B--2---:R-:W-:Y:S05]  /*1e350*/  @!P1 NANOSLEEP.SYNCS 0x989680 ;  /* 0x009896800000995d */ /* 0x004fea0003900000 */
[----:B------:R-:W2:Y:S02]  /*1e360*/  @!P1 SYNCS.PHASECHK.TRANS64 P1, [R0+URZ+0x33470], R3 ;  /* 0x03347003000095a7 */ /* 0x000ea4000802007f */
[----:B--2---:R-:W-:Y:S05]  /*1e370*/  @!P1 BRA `(.L_x_4281) ;  /* 0xfffffffc00f09947 */ /* 0x004fea000383ffff */
[----:B------:R-:W-:Y:S05]  /*1e380*/  BRA `(.L_x_4333) ;  /* 0xffffffd4007c7947 */ /* 0x000fea000383ffff */
.L_x_4283:
[----:B-1----:R1:W2:Y:S02]  /*1e390*/  SYNCS.PHASECHK.TRANS64.TRYWAIT P1, [R0+URZ+0x33460], R3 ;  /* 0x03346003000075a7 */ /* 0x0022a4000802017f */
[----:B--2---:R-:W-:Y:S05]  /*1e3a0*/  @!P1 NANOSLEEP.SYNCS 0x989680 ;  /* 0x009896800000995d */ /* 0x004fea0003900000 */
[----:B------:R-:W2:Y:S02]  /*1e3b0*/  @!P1 SYNCS.PHASECHK.TRANS64 P1, [R0+URZ+0x33460], R3 ;  /* 0x03346003000095a7 */ /* 0x000ea4000802007f */
[----:B--2---:R-:W-:Y:S05]  /*1e3c0*/  @!P1 BRA `(.L_x_4283) ;  /* 0xfffffffc00f09947 */ /* 0x004fea000383ffff */
[----:B------:R-:W-:Y:S05]  /*1e3d0*/  BRA `(.L_x_4334) ;  /* 0xffffffd400847947 */ /* 0x000fea000383ffff */
.L_x_4296:
[----:B0-----:R0:W1:Y:S02]  /*1e3e0*/  SYNCS.PHASECHK.TRANS64.TRYWAIT P0, [R0+URZ+0x33420], R3 ;  /* 0x03342003000075a7 */ /* 0x001064000800017f */
[----:B-1----:R-:W-:Y:S05]  /*1e3f0*/  @!P0 NANOSLEEP.SYNCS 0x989680 ;  /* 0x009896800000895d */ /* 0x002fea0003900000 */
[----:B------:R-:W1:Y:S02]  /*1e400*/  @!P0 SYNCS.PHASECHK.TRANS64 P0, [R0+URZ+0x33420], R3 ;  /* 0x03342003000085a7 */ /* 0x000e64000800007f */
[----:B-1----:R-:W-:Y:S05]  /*1e410*/  @!P0 BRA `(.L_x_4296) ;  /* 0xfffffffc00f08947 */ /* 0x002fea000383ffff */
[----:B------:R-:W-:Y:S05]  /*1e420*/  BRA `(.L_x_4335) ;  /* 0xffffffec00f47947 */ /* 0x000fea000383ffff */
.L_x_4297:
        /* <DEDUP_REMOVED lines=11> */
.L_x_4337:
[----:B------:R-:W-:Y:S05]  /*1e4e0*/  BSYNC B0 ;  /* 0x0000000000007941 */ /* 0x000fea0003800000 */
.L_x_4336:
[----:B------:R-:W-:Y:S05]  /*1e4f0*/  BRA `(.L_x_4338) ;  /* 0xffffffec00dc7947 */ /* 0x000fea000383ffff */
.L_x_4300:
[----:B------:R-:W-:Y:S01]  /*1e500*/  BSSY B1, `(.L_x_4339) ;  /* 0x0000006000017945 */ /* 0x000fe20003800000 */
[----:B------:R-:W-:-:S07]  /*1e510*/  IMAD.MOV.U32 R15, RZ, RZ, -0x1 ;  /* 0xffffffffff0f7424 */ /* 0x000fce00078e00ff */
[----:B01----:R-:W-:Y:S05]  /*1e520*/  WARPSYNC.COLLECTIVE R15, `(.L_x_4340) ;  /* 0x000000000f0c7348 */ /* 0x003fea0003c00000 */
[----:B------:R-:W-:Y:S02]  /*1e530*/  ELECT P6, UR62, PT ;  /* 0x00000000003e782f */ /* 0x000fe400038c0000 */
[----:B------:R-:W-:Y:S01]  /*1e540*/  MOV R14, UR62 ;  /* 0x0000003e000e7c02 */ /* 0x000fe20008000f00 */
[----:B01----:R-:W-:Y:S10]  /*1e550*/  ENDCOLLECTIVE ;  /* 0x000000000000791b */ /* 0x003ff40003800000 */
.L_x_4340:
[----:B------:R-:W-:Y:S05]  /*1e560*/  BSYNC B1 ;  /* 0x0000000000017941 */ /* 0x000fea0003800000 */
.L_x_4339:
[----:B------:R-:W-:Y:S05]  /*1e570*/  BRA `(.L_x_4341) ;  /* 0xffffffec00d47947 */ /* 0x000fea000383ffff */
.L_x_4302:
[----:B0-----:R0:W1:Y:S02]  /*1e580*/  SYNCS.PHASECHK.TRANS64.TRYWAIT P1, [R6+URZ], R5 ;  /* 0x00000005060075a7 */ /* 0x001064000802017f */
[----:B-1----:R-:W-:Y:S05]  /*1e590*/  @!P1 NANOSLEEP.SYNCS 0x989680 ;  /* 0x009896800000995d */ /* 0x002fea0003900000 */
[----:B------:R-:W1:Y:S02]  /*1e5a0*/  @!P1 SYNCS.PHASECHK.TRANS64 P1, [R6+URZ], R5 ;  /* 0x00000005060095a7 */ /* 0x000e64000802007f */
[----:B-1----:R-:W-:Y:S05]  /*1e5b0*/  @!P1 BRA `(.L_x_4302) ;  /* 0xfffffffc00f09947 */ /* 0x002fea000383ffff */
[----:B------:R-:W-:Y:S05]  /*1e5c0*/  BRA `(.L_x_4342) ;  /* 0xfffffff000107947 */ /* 0x000fea000383ffff */
.L_x_4303:
[----:B-1----:R1:W2:Y:S02]  /*1e5d0*/  SYNCS.PHASECHK.TRANS64.TRYWAIT P1, [R7+URZ], R2 ;  /* 0x00000002070075a7 */ /* 0x0022a4000802017f */
[----:B--2---:R-:W-:Y:S05]  /*1e5e0*/  @!P1 NANOSLEEP.SYNCS 0x989680 ;  /* 0x009896800000995d */ /* 0x004fea0003900000 */
[----:B------:R-:W2:Y:S02]  /*1e5f0*/  @!P1 SYNCS.PHASECHK.TRANS64 P1, [R7+URZ], R2 ;  /* 0x00000002070095a7 */ /* 0x000ea4000802007f */
[----:B--2---:R-:W-:Y:S05]  /*1e600*/  @!P1 BRA `(.L_x_4303) ;  /* 0xfffffffc00f09947 */ /* 0x004fea000383ffff */
[----:B------:R-:W-:Y:S05]  /*1e610*/  BRA `(.L_x_4343) ;  /* 0xfffffff000047947 */ /* 0x000fea000383ffff */
.L_x_4305:
[----:B--2---:R2:W3:Y:S02]  /*1e620*/  SYNCS.PHASECHK.TRANS64.TRYWAIT P1, [R4+URZ+0x33460], R5 ;  /* 0x03346005040075a7 */ /* 0x0044e4000802017f */
[----:B---3--:R-:W-:Y:S05]  /*1e630*/  @!P1 NANOSLEEP.SYNCS 0x989680 ;  /* 0x009896800000995d */ /* 0x008fea0003900000 */
[----:B------:R-:W3:Y:S02]  /*1e640*/  @!P1 SYNCS.PHASECHK.TRANS64 P1, [R4+URZ+0x33460], R5 ;  /* 0x03346005040095a7 */ /* 0x000ee4000802007f */
[----:B---3--:R-:W-:Y:S05]  /*1e650*/  @!P1 BRA `(.L_x_4305) ;  /* 0xfffffffc00f09947 */ /* 0x008fea000383ffff */
[----:B------:R-:W-:Y:S05]  /*1e660*/  BRA `(.L_x_4344) ;  /* 0xfffffff000087947 */ /* 0x000fea000383ffff */
.L_x_4307:
[----:B---3--:R3:W4:Y:S02]  /*1e670*/  SYNCS.PHASECHK.TRANS64.TRYWAIT P1, [R3+URZ+0x33460], R2 ;  /* 0x03346002030075a7 */ /* 0x008724000802017f */
[----:B----4-:R-:W-:Y:S05]  /*1e680*/  @!P1 NANOSLEEP.SYNCS 0x989680 ;  /* 0x009896800000995d */ /* 0x010fea0003900000 */
[----:B------:R-:W4:Y:S02]  /*1e690*/  @!P1 SYNCS.PHASECHK.TRANS64 P1, [R3+URZ+0x33460], R2 ;  /* 0x03346002030095a7 */ /* 0x000f24000802007f */
[----:B----4-:R-:W-:Y:S05]  /*1e6a0*/  @!P1 BRA `(.L_x_4307) ;  /* 0xfffffffc00f09947 */ /* 0x010fea000383ffff */
[----:B------:R-:W-:Y:S05]  /*1e6b0*/  BRA `(.L_x_4345) ;  /* 0xfffffff000087947 */ /* 0x000fea000383ffff */
.L_x_4309:
[----:B----4-:R4:W0:Y:S02]  /*1e6c0*/  SYNCS.PHASECHK.TRANS64.TRYWAIT P0, [R4+URZ+0x33480], R5 ;  /* 0x03348005040075a7 */ /* 0x010824000800017f */
[----:B0-----:R-:W-:Y:S05]  /*1e6d0*/  @!P0 NANOSLEEP.SYNCS 0x989680 ;  /* 0x009896800000895d */ /* 0x001fea0003900000 */
[----:B------:R-:W0:Y:S02]  /*1e6e0*/  @!P0 SYNCS.PHASECHK.TRANS64 P0, [R4+URZ+0x33480], R5 ;  /* 0x03348005040085a7 */ /* 0x000e24000800007f */
[----:B0-----:R-:W-:Y:S05]  /*1e6f0*/  @!P0 BRA `(.L_x_4309) ;  /* 0xfffffffc00f08947 */ /* 0x001fea000383ffff */
[----:B------:R-:W-:Y:S05]  /*1e700*/  BRA `(.L_x_4310) ;  /* 0xfffffff000047947 */ /* 0x000fea000383ffff */
.L_x_4346:
        /* <DEDUP_REMOVED lines=15> */
.L_x_12964:


//--------------------- .text._ZN7cutlass13device_kernelIN5flash11enable_sm90INS1_16FlashAttnFwdSm90INS1_25CollectiveMainloopFwdSm90ILi2EN4cute5tupleIJNS5_1CILi1EEES8_S8_EEENS6_IJNS7_ILi128EEENS7_ILi160EEENS7_ILi192EEEEEELi192ENS_12float_e4m3_tEfNS_4arch4Sm90ELb0ELb1ELb0ELb1ELb0ELb1ELb0ELb1ELb1ELb1ELb0ELb0EEENS1_21CollectiveEpilogueFwdINS6_IJSA_SC_SB_EEES9_NS_10bfloat16_tESG_Li256ELb1ELb1ELb0ELb1EEENS1_36VarlenDynamicPersistentTileSchedulerILi128ELi160ELi256ELi128ELb0ELb1ELb1ELb1ELb0ELb1EEEEEEEEEvNT_6ParamsE --------------------------
	.section	.text._ZN7cutlass13device_kernelIN5flash11enable_sm90INS1_16FlashAttnFwdSm90INS1_25CollectiveMainloopFwdSm90ILi2EN4cute5tupleIJNS5_1CILi1EEES8_S8_EEENS6_IJNS7_ILi128EEENS7_ILi160EEENS7_ILi192EEEEEELi192ENS_12float_e4m3_tEfNS_4arch4Sm90ELb0ELb1ELb0ELb1ELb0ELb1ELb0ELb1ELb1ELb1ELb0ELb0EEENS1_21CollectiveEpilogueFwdINS6_IJSA_SC_SB_EEES9_NS_10bfloat16_tESG_Li256ELb1ELb1ELb0ELb1EEENS1_36VarlenDynamicPersistentTileSchedulerILi128ELi160ELi256ELi128ELb0ELb1ELb1ELb1ELb0ELb1EEEEEEEEEvNT_6ParamsE,"ax",@progbits
	.align	128
.text._ZN7cutlass13device_kernelIN5flash11enable_sm90INS1_16FlashAttnFwdSm90INS1_25CollectiveMainloopFwdSm90ILi2EN4cute5tupleIJNS5_1CILi1EEES8_S8_EEENS6_IJNS7_ILi128EEENS7_ILi160EEENS7_ILi192EEEEEELi192ENS_12float_e4m3_tEfNS_4arch4Sm90ELb0ELb1ELb0ELb1ELb0ELb1ELb0ELb1ELb1ELb1ELb0ELb0EEENS1_21CollectiveEpilogueFwdINS6_IJSA_SC_SB_EEES9_NS_10bfloat16_tESG_Li256ELb1ELb1ELb0ELb1EEENS1_36VarlenDynamicPersistentTileSchedulerILi128ELi160ELi256ELi128ELb0ELb1ELb1ELb1ELb0ELb1EEEEEEEEEvNT_6ParamsE:
        .type           _ZN7cutlass13device_kernelIN5flash11enable_sm90INS1_16FlashAttnFwdSm90INS1_25CollectiveMainloopFwdSm90ILi2EN4cute5tupleIJNS5_1CILi1EEES8_S8_EEENS6_IJNS7_ILi128EEENS7_ILi160EEENS7_ILi192EEEEEELi192ENS_12float_e4m3_tEfNS_4arch4Sm90ELb0ELb1ELb0ELb1ELb0ELb1ELb0ELb1ELb1ELb1ELb0ELb0EEENS1_21CollectiveEpilogueFwdINS6_IJSA_SC_SB_EEES9_NS_10bfloat16_tESG_Li256ELb1ELb1ELb0ELb1EEENS1_36VarlenDynamicPersistentTileSchedulerILi128ELi160ELi256ELi128ELb0ELb1ELb1ELb1ELb0ELb1EEEEEEEEEvNT_6ParamsE,@function
        .size           _ZN7cutlass13device_kernelIN5flash11enable_sm90INS1_16FlashAttnFwdSm90INS1_25CollectiveMainloopFwdSm90ILi2EN4cute5tupleIJNS5_1CILi1EEES8_S8_EEENS6_IJNS7_ILi128EEENS7_ILi160EEENS7_ILi192EEEEEELi192ENS_12float_e4m3_tEfNS_4arch4Sm90ELb0ELb1ELb0ELb1ELb0ELb1ELb0ELb1ELb1ELb1ELb0ELb0EEENS1_21CollectiveEpilogueFwdINS6_IJSA_SC_SB_EEES9_NS_10bfloat16_tESG_Li256ELb1ELb1ELb0ELb1EEENS1_36VarlenDynamicPersistentTileSchedulerILi128ELi160ELi256ELi128ELb0ELb1ELb1ELb1ELb0ELb1EEEEEEEEEvNT_6ParamsE,(.L_x_12965 - _ZN7cutlass13device_kernelIN5flash11enable_sm90INS1_16FlashAttnFwdSm90INS1_25CollectiveMainloopFwdSm90ILi2EN4cute5tupleIJNS5_1CILi1EEES8_S8_EEENS6_IJNS7_ILi128EEENS7_ILi160EEENS7_ILi192EEEEEELi192ENS_12float_e4m3_tEfNS_4arch4Sm90ELb0ELb1ELb0ELb1ELb0ELb1ELb0ELb1ELb1ELb1ELb0ELb0EEENS1_21CollectiveEpilogueFwdINS6_IJSA_SC_SB_EEES9_NS_10bfloat16_tESG_Li256ELb1ELb1ELb0ELb1EEENS1_36VarlenDynamicPersistentTileSchedulerILi128ELi160ELi256ELi128ELb0ELb1ELb1ELb1ELb0ELb1EEEEEEEEEvNT_6ParamsE)
        .other          _ZN7cutlass13device_kernelIN5flash11enable_sm90INS1_16FlashAttnFwdSm90INS1_25CollectiveMainloopFwdSm90ILi2EN4cute5tupleIJNS5_1CILi1EEES8_S8_EEENS6_IJNS7_ILi128EEENS7_ILi160EEENS7_ILi192EEEEEELi192ENS_12float_e4m3_tEfNS_4arch4Sm90ELb0ELb1ELb0ELb1ELb0ELb1ELb0ELb1ELb1ELb1ELb0ELb0EEENS1_21CollectiveEpilogueFwdINS6_IJSA_SC_SB_EEES9_NS_10bfloat16_tESG_Li256ELb1ELb1ELb0ELb1EEENS1_36VarlenDynamicPersistentTileSchedulerILi128ELi160ELi256ELi128ELb0ELb1ELb1ELb1ELb0ELb1EEEEEEEEEvNT_6ParamsE,@"STO_CUDA_ENTRY STV_DEFAULT"
_ZN7cutlass13device_kernelIN5flash11enable_sm90INS1_16FlashAttnFwdSm90INS1_25CollectiveMainloopFwdSm90ILi2EN4cute5tupleIJNS5_1CILi1EEES8_S8_EEENS6_IJNS7_ILi128EEENS7_ILi160EEENS7_ILi192EEEEEELi192ENS_12float_e4m3_tEfNS_4arch4Sm90ELb0ELb1ELb0ELb1ELb0ELb1ELb0ELb1ELb1ELb1ELb0ELb0EEENS1_21CollectiveEpilogueFwdINS6_IJSA_SC_SB_EEES9_NS_10bfloat16_tESG_Li256ELb1ELb1ELb0ELb1EEENS1_36VarlenDynamicPersistentTileSchedulerILi128ELi160ELi256ELi128ELb0ELb1ELb1ELb1ELb0ELb1EEEEEEEEEvNT_6ParamsE:
[----:B------:R-:W0:Y:S02]  /*0000*/  LDC R1, c[0x0][0x28] ;  /* 0x00000a00ff017b82 */ /* 0x000e240000000800 */
[----:B0-----:R-:W-:-:S05]  /*0010*/  VIADD R1, R1, 0xfffffcc0 ;  /* 0xfffffcc001017836 */ /* 0x001fca0000000000 */
[----:B------:R-:W-:Y:S01]  /*0020*/  R2UR UR4, R1 ;  /* 0x00000000010472ca */ /* 0x000fe200000e0000 */
[----:B------:R-:W0:Y:S01]  /*0030*/  S2R R3, SR_TID.X ;  /* 0x0000000000037919 */ /* 0x000e220000002100 */
[----:B------:R-:W-:Y:S01]  /*0040*/  ELECT P0, URZ, PT ;  /* 0x00000000003f782f */ /* 0x000fe20003800000 */
[----:B------:R-:W-:Y:S01]  /*0050*/  BSSY B0, `(.L_x_4347) ;  /* 0x0000018000007945 */ /* 0x000fe20003800000 */
[----:B------:R-:W-:Y:S01]  /*0060*/  ULDC UR51, c[0x0][0x20] ;  /* 0x0000080000337ab9 */ /* 0x000fe20000000800 */
[----:B------:R-:W-:-:S08]  /*0070*/  ULDC UR57, c[0x0][0x24] ;  /* 0x0000090000397ab9 */ /* 0x000fd00000000800 */
[----:B------:R-:W-:-:S04]  /*0080*/  UIADD3 UR51, UP0, UR4, UR51, URZ ;  /* 0x0000003304337290 */ /* 0x000fc8000ff1e03f */
[----:B------:R-:W-:Y:S01]  /*0090*/  UIADD3.X UR57, URZ, UR57, URZ, UP0, !UPT ;  /* 0x000000393f397290 */ /* 0x000fe200087fe43f */
        /* <DEDUP_REMOVED lines=19> */
.L_x_4348:
[----:B------:R-:W-:Y:S05]  /*01d0*/  BSYNC B0 ;  /* 0x0000000000007941 */ /* 0x000fea0003800000 */
.L_x_4347:
        /* <DEDUP_REMOVED lines=41> */
.L_x_4349:
        /* <DEDUP_REMOVED lines=22> */
.L_x_4350:
        /* <DEDUP_REMOVED lines=18> */
.L_x_4351:
        /* <DEDUP_REMOVED lines=22> */
.L_x_4352:
        /* <DEDUP_REMOVED lines=22> */
.L_x_4353:
[----:B------:R-:W-:Y:S01]  /*09b0*/  PLOP3.LUT P0, PT, PT, PT, UP0, 0x80, 0x0 ;  /* 0x000000000000781c */ /* 0x000fe20003f0f008 */
[----:B------:R-:W-:Y:S01]  /*09c0*/  UMOV UR55, 0x1 ;  /* 0x0000000100377882 */ /* 0x000fe20000000000 */
[----:B------:R-:W-:Y:S01]  /*09d0*/  NOP ;  /* 0x0000000000007918 */ /* 0x000fe20000000000 */
[----:B------:R-:W-:Y:S01]  /*09e0*/  USEL UR55, UR55, 0x2, !UP0 ;  /* 0x0000000237377887 */ /* 0x000fe2000c000000 */
[----:B------:R-:W-:Y:S01]  /*09f0*/  ULDC.64 UR46, c[0x0][0x208] ;  /* 0x00008200002e7ab9 */ /* 0x000fe20000000a00 */
[----:B012-4-:R-:W-:Y:S08]  /*0a00*/  BAR.SYNC.DEFER_BLOCKING 0x0 ;  /* 0x0000000000007b1d */ /* 0x017ff00000010000 */
[----:B------:R-:W-:Y:S05]  /*0a10*/  @!P0 BRA `(.L_x_4354) ;  /* 0x0000020000a08947 */ /* 0x000fea0003800000 */
.L_x_4355:
[----:B------:R-:W-:-:S08]  /*0a20*/  NOP ;  /* 0x0000000000007918 */ /* 0x000fd00000000000 */
[----:B------:R-:W0:Y:S02]  /*0a30*/  USETMAXREG.TRY_ALLOC.CTAPOOL UP0, 0xf0 ;  /* 0x000000f0000079c8 */ /* 0x000e240008000600 */
[----:B0-----:R-:W-:-:S13]  /*0a40*/  PLOP3.LUT P0, PT, PT, PT, UP0, 0x80, 0x0 ;  /* 0x000000000000781c */ /* 0x001fda0003f0f008 */
[----:B------:R-:W-:Y:S05]  /*0a50*/  @!P0 BRA `(.L_x_4355) ;  /* 0xfffffffc00f08947 */ /* 0x000fea000383ffff */
[----:B------:R-:W0:Y:S01]  /*0a60*/  S2R R0, SR_TID.X ;  /* 0x0000000000007919 */ /* 0x000e220000002100 */
[----:B------:R-:W1:Y:S01]  /*0a70*/  S2UR UR49, SR_CgaCtaId ;  /* 0x00000000003179c3 */ /* 0x000e620000008800 */
[----:B------:R-:W-:Y:S01]  /*0a80*/  UMOV UR39, 0x400 ;  /* 0x0000040000277882 */ /* 0x000fe20000000000 */
[----:B------:R-:W-:-:S06]  /*0a90*/  LOP3.LUT R2, R2, 0xffffffef, RZ, 0xc0, !PT ;  /* 0xffffffef02027812 */ /* 0x000fcc00078ec0ff */
[----:B------:R-:W-:Y:S06]  /*0aa0*/  BAR.ARV 0x8, 0x180 ;  /* 0x0206000000007b1d */ /* 0x000fec0000002000 */
[----:B------:R-:W-:Y:S01]  /*0ab0*/  ULDC UR4, c[0x0][0xc3c] ;  /* 0x00030f0000047ab9 */ /* 0x000fe20000000800 */
[----:B------:R-:W-:Y:S04]  /*0ac0*/  STL.64 [R1+0x2b8], RZ ;  /* 0x0002b8ff01007387 */ /* 0x000fe80000100a00 */
[----:B------:R-:W-:Y:S01]  /*0ad0*/  STL [R1+0x2c0], RZ ;  /* 0x0002c0ff01007387 */ /* 0x000fe20000100800 */
[----:B-1----:R-:W-:Y:S01]  /*0ae0*/  ULEA UR39, UR49, UR39, 0x18 ;  /* 0x0000002731277291 */ /* 0x002fe2000f8ec03f */
[----:B0-----:R-:W-:-:S04]  /*0af0*/  SHF.R.U32.HI R0, RZ, 0x7, R0 ;  /* 0x00000007ff007819 */ /* 0x001fc80000011600 */
[----:B------:R-:W-:-:S13]  /*0b00*/  ISETP.NE.AND P0, PT, R0, 0x1, PT ;  /* 0x000000010000780c */ /* 0x000fda0003f05270 */
[----:B------:R-:W-:Y:S01]  /*0b10*/  @P0 LOP3.LUT R2, R2, 0x10, RZ, 0xfc, !PT ;  /* 0x0000001002020812 */ /* 0x000fe200078efcff */
[----:B------:R-:W-:Y:S08]  /*0b20*/  @!P0 BAR.ARV 0x9, 0x100 ;  /* 0x0244000000008b1d */ /* 0x000ff00000002000 */
[----:B------:R-:W-:Y:S06]  /*0b30*/  BAR.SYNC.DEFER_BLOCKING 0x5, 0x180 ;  /* 0x0146000000007b1d */ /* 0x000fec0000010000 */
[----:B------:R-:W0:Y:S02]  /*0b40*/  LDS.128 R8, [UR39+0x334d0] ;  /* 0x0334d027ff087984 */ /* 0x000e240008000c00 */
[----:B------:R-:W-:Y:S06]  /*0b50*/  BAR.ARV 0x4, 0x180 ;  /* 0x0106000000007b1d */ /* 0x000fec0000002000 */
[----:B0-----:R-:W-:-:S13]  /*0b60*/  ISETP.GE.AND P0, PT, R11, UR4, PT ;  /* 0x000000040b007c0c */ /* 0x001fda000bf06270 */
[----:B------:R-:W-:Y:S05]  /*0b70*/  @P0 EXIT ;  /* 0x000000000000094d */ /* 0x000fea0003800000 */
[----:B------:R-:W0:Y:S01]  /*0b80*/  S2R R0, SR_TID.X ;  /* 0x0000000000007919 */ /* 0x000e220000002100 */
[----:B------:R-:W-:Y:S01]  /*0b90*/  R2UR UR53, R11 ;  /* 0x000000000b3572ca */ /* 0x000fe200000e0000 */
[----:B------:R-:W-:Y:S01]  /*0ba0*/  UIADD3 UR4, UR39, 0x1e200, URZ ;  /* 0x0001e20027047890 */ /* 0x000fe2000fffe03f */
[----:B------:R-:W-:Y:S01]  /*0bb0*/  R2UR UR5, R9 ;  /* 0x00000000090572ca */ /* 0x000fe200000e0000 */
[----:B------:R-:W-:Y:S01]  /*0bc0*/  UMOV UR58, URZ ;  /* 0x0000003f003a7c82 */ /* 0x000fe20008000000 */
[----:B------:R-:W-:Y:S01]  /*0bd0*/  R2UR UR54, R10 ;  /* 0x000000000a3672ca */ /* 0x000fe200000e0000 */
[----:B------:R-:W-:Y:S01]  /*0be0*/  UMOV UR44, URZ ;  /* 0x0000003f002c7c82 */ /* 0x000fe20008000000 */
[----:B------:R-:W-:Y:S01]  /*0bf0*/  UMOV UR38, URZ ;  /* 0x0000003f00267c82 */ /* 0x000fe20008000000 */
[----:B------:R-:W-:Y:S02]  /*0c00*/  IMAD.U32 R232, RZ, RZ, UR4 ;  /* 0x00000004ffe87e24 */ /* 0x000fe4000f8e00ff */
[----:B0-----:R-:W-:-:S05]  /*0c10*/  VIADD R220, R0, 0xffffff80 ;  /* 0xffffff8000dc7836 */ /* 0x001fca0000000000 */
[----:B------:R-:W-:Y:S02]  /*0c20*/  SHF.R.S32.HI R3, RZ, 0x1f, R220 ;  /* 0x0000001fff037819 */ /* 0x000fe400000114dc */
[-C--:B------:R-:W-:Y:S02]  /*0c30*/  LEA.HI R5, R220, R220.reuse, RZ, 0x1 ;  /* 0x000000dcdc057211 */ /* 0x080fe400078f08ff */
[CC--:B------:R-:W-:Y:S02]  /*0c40*/  LEA.HI R0, R3.reuse, R220.reuse, RZ, 0x5 ;  /* 0x000000dc03007211 */ /* 0x0c0fe400078f28ff */
[----:B------:R-:W-:Y:S02]  /*0c50*/  LEA.HI R6, R3, R220, RZ, 0x4 ;  /* 0x000000dc03067211 */ /* 0x000fe400078f20ff */
[----:B------:R-:W-:Y:S01]  /*0c60*/  SHF.R.S32.HI R16, RZ, 0x1, R5 ;  /* 0x00000001ff107819 */ /* 0x000fe20000011405 */
[----:B------:R-:W-:Y:S01]  /*0c70*/  IMAD.SHL.U32 R0, R0, 0x20, RZ ;  /* 0x0000002000007824 */ /* 0x000fe200078e00ff */
[----:B------:R-:W-:-:S02]  /*0c80*/  LOP3.LUT R7, R6, 0x3fffff0, RZ, 0xc0, !PT ;  /* 0x03fffff006077812 */ /* 0x000fc400078ec0ff */
[C---:B------:R-:W-:Y:S02]  /*0c90*/  LOP3.LUT R227, R5.reuse, 0xfffffffe, RZ, 0xc0, !PT ;  /* 0xfffffffe05e37812 */ /* 0x040fe400078ec0ff */
[----:B------:R-:W-:Y:S01]  /*0ca0*/  LOP3.LUT R0, R0, 0xfffffc00, RZ, 0xc0, !PT ;  /* 0xfffffc0000007812 */ /* 0x000fe200078ec0ff */
[C---:B------:R-:W-:Y:S01]  /*0cb0*/  IMAD.IADD R7, R220.reuse, 0x1, -R7 ;  /* 0x00000001dc077824 */ /* 0x040fe200078e0a07 */
[----:B------:R-:W-:Y:S01]  /*0cc0*/  LEA.HI R4, R5, R16, RZ, 0x1 ;  /* 0x0000001005047211 */ /* 0x000fe200078f08ff */
[----:B------:R-:W-:Y:S01]  /*0cd0*/  IMAD.IADD R227, R220, 0x1, -R227 ;  /* 0x00000001dce37824 */ /* 0x000fe200078e0ae3 */
[----:B------:R-:W-:Y:S01]  /*0ce0*/  SHF.R.S32.HI R8, RZ, 0x4, R6 ;  /* 0x00000004ff087819 */ /* 0x000fe20000011406 */
[----:B------:R-:W-:Y:S01]  /*0cf0*/  IMAD R236, R7, 0x40, R0 ;  /* 0x0000004007ec7824 */ /* 0x000fe200078e0200 */
[----:B------:R-:W-:Y:S02]  /*0d00*/  LEA.HI R0, R3, R220, RZ, 0x2 ;  /* 0x000000dc03007211 */ /* 0x000fe400078f10ff */
[----:B------:R-:W-:-:S02]  /*0d10*/  LOP3.LUT R7, R4, 0x3fffffe, RZ, 0xc0, !PT ;  /* 0x03fffffe04077812 */ /* 0x000fc400078ec0ff */
[--C-:B------:R-:W-:Y:S02]  /*0d20*/  SHF.R.S32.HI R228, RZ, 0x2, R0.reuse ;  /* 0x00000002ffe47819 */ /* 0x100fe40000011400 */
[----:B------:R-:W-:Y:S01]  /*0d30*/  SHF.R.S32.HI R5, RZ, 0x1f, R0 ;  /* 0x0000001fff057819 */ /* 0x000fe20000011400 */
[----:B------:R-:W-:Y:S01]  /*0d40*/  IMAD.IADD R7, R16, 0x1, -R7 ;  /* 0x0000000110077824 */ /* 0x000fe200078e0a07 */
[----:B------:R-:W-:Y:S02]  /*0d50*/  LEA.HI R6, R6, R8, RZ, 0x1 ;  /* 0x0000000806067211 */ /* 0x000fe400078f08ff */
[----:B------:R-:W-:Y:S01]  /*0d60*/  LEA.HI R5, R5, R228, RZ, 0x2 ;  /* 0x000000e405057211 */ /* 0x000fe200078f10ff */
[----:B------:R-:W-:Y:S01]  /*0d70*/  IMAD R225, R8, 0x8, R7 ;  /* 0x0000000808e17824 */ /* 0x000fe200078e0207 */
[----:B------:R-:W-:Y:S02]  /*0d80*/  LOP3.LUT R11, R0, 0xfffffffc, RZ, 0xc0, !PT ;  /* 0xfffffffc000b7812 */ /* 0x000fe400078ec0ff */
[-C--:B------:R-:W-:Y:S01]  /*0d90*/  LEA.HI R0, R3, R220.reuse, RZ, 0x7 ;  /* 0x000000dc03007211 */ /* 0x080fe200078f38ff */
[----:B------:R-:W-:Y:S01]  /*0da0*/  IMAD.SHL.U32 R225, R225, 0x40, RZ ;  /* 0x00000040e1e17824 */ /* 0x000fe200078e00ff */
[----:B------:R-:W-:Y:S01]  /*0db0*/  LOP3.LUT R5, R5, 0xfffffffc, RZ, 0xc0, !PT ;  /* 0xfffffffc05057812 */ /* 0x000fe200078ec0ff */
[----:B------:R-:W-:Y:S01]  /*0dc0*/  IMAD.IADD R11, R220, 0x1, -R11 ;  /* 0x00000001dc0b7824 */ /* 0x000fe200078e0a0b */
[----:B------:R-:W-:Y:S01]  /*0dd0*/  LOP3.LUT R9, R6, 0x1ffffffe, RZ, 0xc0, !PT ;  /* 0x1ffffffe06097812 */ /* 0x000fe200078ec0ff */
[----:B------:R-:W-:Y:S01]  /*0de0*/  IMAD.SHL.U32 R6, R227, 0x8, RZ ;  /* 0x00000008e3067824 */ /* 0x000fe200078e00ff */
[----:B------:R-:W-:Y:S01]  /*0df0*/  LOP3.LUT R233, R0, 0xffffff80, RZ, 0xc0, !PT ;  /* 0xffffff8000e97812 */ /* 0x000fe200078ec0ff */
[----:B------:R-:W-:Y:S01]  /*0e00*/  IMAD.IADD R228, R228, 0x1, -R5 ;  /* 0x00000001e4e47824 */ /* 0x000fe200078e0a05 */
[----:B------:R-:W-:Y:S01]  /*0e10*/  LEA.HI R4, R11, R11, RZ, 0x1 ;  /* 0x0000000b0b047211 */ /* 0x000fe200078f08ff */
[C---:B------:R-:W-:Y:S01]  /*0e20*/  VIADD R5, R6.reuse, 0x20 ;  /* 0x0000002006057836 */ /* 0x040fe20000000000 */
[----:B------:R-:W-:Y:S01]  /*0e30*/  SHF.R.S32.HI R235, RZ, 0x7, R0 ;  /* 0x00000007ffeb7819 */ /* 0x000fe20000011400 */
[----:B------:R-:W-:Y:S01]  /*0e40*/  VIADD R7, R6, 0x40 ;  /* 0x0000004006077836 */ /* 0x000fe20000000000 */
[----:B------:R-:W-:Y:S01]  /*0e50*/  LOP3.LUT R4, R4, 0x1ffffffe, RZ, 0xc0, !PT ;  /* 0x1ffffffe04047812 */ /* 0x000fe200078ec0ff */
[----:B------:R-:W-:Y:S01]  /*0e60*/  IMAD.IADD R233, R220, 0x1, -R233 ;  /* 0x00000001dce97824 */ /* 0x000fe200078e0ae9 */
[----:B------:R-:W-:Y:S01]  /*0e70*/  LEA.HI R0, R0, R235, RZ, 0x1 ;  /* 0x000000eb00007211 */ /* 0x000fe200078f08ff */
[----:B------:R-:W-:Y:S01]  /*0e80*/  IMAD.IADD R9, R8, 0x1, -R9 ;  /* 0x0000000108097824 */ /* 0x000fe200078e0a09 */
[----:B------:R-:W-:Y:S01]  /*0e90*/  LEA.HI R3, R3, R220, RZ, 0x3 ;  /* 0x000000dc03037211 */ /* 0x000fe200078f18ff */
[----:B------:R-:W-:Y:S01]  /*0ea0*/  IMAD.IADD R5, R6, 0x1, R5 ;  /* 0x0000000106057824 */ /* 0x000fe200078e0205 */
[----:B------:R-:W-:Y:S01]  /*0eb0*/  LOP3.LUT R0, R0, 0x3fffffe, RZ, 0xc0, !PT ;  /* 0x03fffffe00007812 */ /* 0x000fe200078ec0ff */
[----:B------:R-:W-:Y:S01]  /*0ec0*/  IMAD.IADD R8, R6, 0x1, R7 ;  /* 0x0000000106087824 */ /* 0x000fe200078e0207 */
[----:B------:R-:W-:Y:S01]  /*0ed0*/  SHF.R.S32.HI R6, RZ, 0x1f, R233 ;  /* 0x0000001fff067819 */ /* 0x000fe200000114e9 */
[----:B------:R-:W-:Y:S01]  /*0ee0*/  IMAD R236, R9, 0x8, R236 ;  /* 0x0000000809ec7824 */ /* 0x000fe200078e02ec */
[----:B------:R-:W-:Y:S01]  /*0ef0*/  SHF.R.S32.HI R10, RZ, 0x1f, R5 ;  /* 0x0000001fff0a7819 */ /* 0x000fe20000011405 */
[----:B------:R-:W-:Y:S01]  /*0f00*/  IMAD.IADD R11, R11, 0x1, -R4 ;  /* 0x000000010b0b7824 */ /* 0x000fe200078e0a04 */
[----:B------:R-:W-:Y:S01]  /*0f10*/  SHF.R.S32.HI R9, RZ, 0x1f, R8 ;  /* 0x0000001fff097819 */ /* 0x000fe20000011408 */
[----:B------:R-:W-:Y:S01]  /*0f20*/  IMAD.SHL.U32 R4, R228, 0x80, RZ ;  /* 0x00000080e4047824 */ /* 0x000fe200078e00ff */
[----:B------:R-:W-:Y:S01]  /*0f30*/  LEA.HI R7, R6, R233, RZ, 0x2 ;  /* 0x000000e906077211 */ /* 0x000fe200078f10ff */
[----:B------:R-:W-:Y:S01]  /*0f40*/  IMAD.IADD R0, R235, 0x1, -R0 ;  /* 0x00000001eb007824 */ /* 0x000fe200078e0a00 */
[----:B------:R-:W-:-:S02]  /*0f50*/  LEA.HI R12, R10, R5, RZ, 0x4 ;  /* 0x000000050a0c7211 */ /* 0x000fc400078f20ff */
[----:B------:R-:W-:Y:S02]  /*0f60*/  LEA.HI R14, R10, R5, RZ, 0x6 ;  /* 0x000000050a0e7211 */ /* 0x000fe400078f30ff */
[CC--:B------:R-:W-:Y:S02]  /*0f70*/  LEA.HI R10, R9.reuse, R8.reuse, RZ, 0x4 ;  /* 0x00000008090a7211 */ /* 0x0c0fe400078f20ff */
[----:B------:R-:W-:Y:S01]  /*0f80*/  LEA.HI R17, R9, R8, RZ, 0x6 ;  /* 0x0000000809117211 */ /* 0x000fe200078f30ff */
[----:B------:R-:W-:Y:S01]  /*0f90*/  IMAD.SHL.U32 R14, R14, 0x80, RZ ;  /* 0x000000800e0e7824 */ /* 0x000fe200078e00ff */
[--C-:B------:R-:W-:Y:S02]  /*0fa0*/  SHF.R.S32.HI R8, RZ, 0x2, R7.reuse ;  /* 0x00000002ff087819 */ /* 0x100fe40000011407 */
[----:B------:R-:W-:Y:S01]  /*0fb0*/  SHF.R.S32.HI R9, RZ, 0x1f, R7 ;  /* 0x0000001fff097819 */ /* 0x000fe20000011407 */
[----:B------:R-:W-:Y:S01]  /*0fc0*/  IMAD.SHL.U32 R17, R17, 0x80, RZ ;  /* 0x0000008011117824 */ /* 0x000fe200078e00ff */
[----:B------:R-:W-:Y:S01]  /*0fd0*/  LOP3.LUT R5, R4, 0x180, RZ, 0xc0, !PT ;  /* 0x0000018004057812 */ /* 0x000fe200078ec0ff */
[----:B------:R-:W-:Y:S01]  /*0fe0*/  IMAD.SHL.U32 R4, R227, 0x10, RZ ;  /* 0x00000010e3047824 */ /* 0x000fe200078e00ff */
[----:B------:R-:W-:-:S02]  /*0ff0*/  LEA.HI R9, R9, R8, RZ, 0x3 ;  /* 0x0000000809097211 */ /* 0x000fc400078f18ff */
[----:B------:R-:W-:Y:S02]  /*1000*/  LEA.HI R6, R6, R233, RZ, 0x5 ;  /* 0x000000e906067211 */ /* 0x000fe400078f28ff */
[----:B------:R-:W-:Y:S02]  /*1010*/  LOP3.LUT R9, R9, 0xfffffff8, RZ, 0xc0, !PT ;  /* 0xfffffff809097812 */ /* 0x000fe400078ec0ff */
[C---:B------:R-:W-:Y:S02]  /*1020*/  LOP3.LUT R13, R5.reuse, 0x30, R4, 0xf8, !PT ;  /* 0x00000030050d7812 */ /* 0x040fe400078ef804 */
[C---:B------:R-:W-:Y:S01]  /*1030*/  LOP3.LUT R15, R5.reuse, 0x30, R12, 0xf8, !PT ;  /* 0x00000030050f7812 */ /* 0x040fe200078ef80c */
[----:B------:R-:W-:Y:S01]  /*1040*/  IMAD.IADD R9, R8, 0x1, -R9 ;  /* 0x0000000108097824 */ /* 0x000fe200078e0a09 */
[----:B------:R-:W-:Y:S02]  /*1050*/  SHF.R.U32.HI R4, RZ, 0x3, R5 ;  /* 0x00000003ff047819 */ /* 0x000fe40000011605 */
[----:B------:R-:W-:-:S02]  /*1060*/  LOP3.LUT R5, R5, 0x30, R10, 0xf8, !PT ;  /* 0x0000003005057812 */ /* 0x000fc400078ef80a */
[----:B------:R-:W-:Y:S02]  /*1070*/  SHF.R.S32.HI R6, RZ, 0x5, R6 ;  /* 0x00000005ff067819 */ /* 0x000fe40000011406 */
[-C--:B------:R-:W-:Y:S02]  /*1080*/  LOP3.LUT R15, R15, R4.reuse, RZ, 0x3c, !PT ;  /* 0x000000040f0f7212 */ /* 0x080fe400078e3cff */
[-C--:B------:R-:W-:Y:S01]  /*1090*/  LOP3.LUT R10, R13, R4.reuse, RZ, 0x3c, !PT ;  /* 0x000000040d0a7212 */ /* 0x080fe200078e3cff */
[----:B------:R-:W-:Y:S01]  /*10a0*/  IMAD R9, R6, 0x10, R9 ;  /* 0x0000001006097824 */ /* 0x000fe200078e0209 */
[----:B------:R-:W-:Y:S02]  /*10b0*/  LOP3.LUT R5, R5, R4, RZ, 0x3c, !PT ;  /* 0x0000000405057212 */ /* 0x000fe400078e3cff */
[----:B------:R-:W-:Y:S01]  /*10c0*/  LOP3.LUT R4, R17, 0xffffe000, RZ, 0xc0, !PT ;  /* 0xffffe00011047812 */ /* 0x000fe200078ec0ff */
[----:B------:R-:W-:Y:S01]  /*10d0*/  IMAD R234, R0, 0x40, R9 ;  /* 0x0000004000ea7824 */ /* 0x000fe200078e0209 */
[----:B------:R-:W-:-:S02]  /*10e0*/  LOP3.LUT R14, R14, 0xffffe000, RZ, 0xc0, !PT ;  /* 0xffffe0000e0e7812 */ /* 0x000fc400078ec0ff */
[-C--:B------:R-:W-:Y:S01]  /*10f0*/  IADD3 R4, R5, R225.reuse, R4 ;  /* 0x000000e105047210 */ /* 0x080fe20007ffe004 */
[----:B------:R-:W-:Y:S01]  /*1100*/  IMAD R22, R11, 0x8, R234 ;  /* 0x000000080b167824 */ /* 0x000fe200078e02ea */
[----:B------:R-:W-:Y:S02]  /*1110*/  IADD3 R14, R15, R225, R14 ;  /* 0x000000e10f0e7210 */ /* 0x000fe40007ffe00e */
[----:B------:R-:W-:Y:S01]  /*1120*/  LOP3.LUT R5, R3, 0xfffffff8, RZ, 0xc0, !PT ;  /* 0xfffffff803057812 */ /* 0x000fe200078ec0ff */
[----:B------:R-:W-:Y:S01]  /*1130*/  VIADD R229, R4, UR39 ;  /* 0x0000002704e57c36 */ /* 0x000fe20008000000 */
[----:B------:R-:W-:Y:S01]  /*1140*/  LOP3.LUT R0, R7, 0x7ffffffc, RZ, 0xc0, !PT ;  /* 0x7ffffffc07007812 */ /* 0x000fe200078ec0ff */
[----:B------:R-:W-:Y:S01]  /*1150*/  VIADD R230, R14, UR39 ;  /* 0x000000270ee67c36 */ /* 0x000fe20008000000 */
[----:B------:R-:W-:Y:S01]  /*1160*/  SHF.R.S32.HI R224, RZ, 0x3, R3 ;  /* 0x00000003ffe07819 */ /* 0x000fe20000011403 */
[----:B------:R-:W-:Y:S01]  /*1170*/  IMAD.IADD R226, R220, 0x1, -R5 ;  /* 0x00000001dce27824 */ /* 0x000fe200078e0a05 */
[----:B------:R-:W-:Y:S01]  /*1180*/  IADD3 R231, R225, UR39, R10 ;  /* 0x00000027e1e77c10 */ /* 0x000fe2000fffe00a */
[----:B------:R-:W-:-:S07]  /*1190*/  IMAD.IADD R23, R233, 0x1, -R0 ;  /* 0x00000001e9177824 */ /* 0x000fce00078e0a00 */
.L_x_4506:
[----:B------:R-:W-:Y:S01]  /*11a0*/  ULDC.64 UR6, c[0x0][0xa28] ;  /* 0x00028a0000067ab9 */ /* 0x000fe20000000a00 */
[----:B------:R-:W-:Y:S01]  /*11b0*/  ULDC.64 UR10, c[0x0][0xa08] ;  /* 0x00028200000a7ab9 */ /* 0x000fe20000000a00 */
[----:B------:R-:W-:Y:S01]  /*11c0*/  UISETP.NE.U32.AND UP0, UPT, UR6, URZ, UPT ;  /* 0x0000003f0600728c */ /* 0x000fe2000bf05070 */
[----:B------:R-:W-:Y:S01]  /*11d0*/  ISETP.NE.U32.AND P0, PT, RZ, UR10, PT ;  /* 0x0000000aff007c0c */ /* 0x000fe2000bf05070 */
[----:B0-----:R-:W-:Y:S02]  /*11e0*/  IMAD.MOV.U32 R0, RZ, RZ, RZ ;  /* 0x000000ffff007224 */ /* 0x001fe400078e00ff */
[----:B------:R-:W-:Y:S01]  /*11f0*/  UISETP.NE.AND.EX UP0, UPT, UR7, URZ, UPT, UP0 ;  /* 0x0000003f0700728c */ /* 0x000fe2000bf05300 */
[----:B------:R-:W-:Y:S01]  /*1200*/  ISETP.NE.AND.EX P0, PT, RZ, UR11, PT, P0 ;  /* 0x0000000bff007c0c */ /* 0x000fe2000bf05300 */
[----:B------:R-:W-:Y:S01]  /*1210*/  IMAD.MOV.U32 R30, RZ, RZ, RZ ;  /* 0x000000ffff1e7224 */ /* 0x000fe200078e00ff */
[----:B------:R-:W-:Y:S02]  /*1220*/  ULDC.64 UR6, c[0x0][0xa18] ;  /* 0x0002860000067ab9 */ /* 0x000fe40000000a00 */
[----:B------:R-:W-:Y:S01]  /*1230*/  UISETP.NE.U32.AND UP1, UPT, UR6, URZ, UPT ;  /* 0x0000003f0600728c */ /* 0x000fe2000bf25070 */
[----:B------:R-:W-:-:S03]  /*1240*/  PLOP3.LUT P1, PT, PT, PT, UP0, 0x80, 0x0 ;  /* 0x000000000000781c */ /* 0x000fc60003f2f008 */
[----:B------:R-:W-:-:S03]  /*1250*/  UISETP.NE.AND.EX UP1, UPT, UR7, URZ, UPT, UP1 ;  /* 0x0000003f0700728c */ /* 0x000fc6000bf25310 */
[----:B------:R-:W-:Y:S02]  /*1260*/  ULDC.64 UR6, c[0x0][0xa08] ;  /* 0x0002820000067ab9 */ /* 0x000fe40000000a00 */
[----:B------:R-:W-:Y:S01]  /*1270*/  UIMAD.WIDE UR8, UR53, 0x4, UR6 ;  /* 0x00000004350878a5 */ /* 0x000fe2000f8e0206 */
[----:B------:R-:W-:Y:S02]  /*1280*/  PLOP3.LUT P3, PT, PT, PT, UP1, 0x80, 0x0 ;  /* 0x000000000000781c */ /* 0x000fe40003f6f018 */
[----:B------:R-:W-:Y:S02]  /*1290*/  @UP0 ULDC.64 UR6, c[0x0][0xa28] ;  /* 0x00028a0000060ab9 */ /* 0x000fe40000000a00 */
[----:B------:R-:W-:Y:S01]  /*12a0*/  @UP0 UIMAD.WIDE UR6, UR53, 0x4, UR6 ;  /* 0x00000004350608a5 */ /* 0x000fe2000f8e0206 */
[----:B-12-4-:R-:W-:Y:S01]  /*12b0*/  IMAD.U32 R6, RZ, RZ, UR8 ;  /* 0x00000008ff067e24 */ /* 0x016fe2000f8e00ff */
[----:B------:R-:W-:Y:S01]  /*12c0*/  ULDC UR4, c[0x0][0x288] ;  /* 0x0000a20000047ab9 */ /* 0x000fe20000000800 */
[----:B------:R-:W-:-:S03]  /*12d0*/  IMAD.U32 R7, RZ, RZ, UR9 ;  /* 0x00000009ff077e24 */ /* 0x000fc6000f8e00ff */
[----:B---3--:R-:W-:Y:S02]  /*12e0*/  IMAD.U32 R4, RZ, RZ, UR6 ;  /* 0x00000006ff047e24 */ /* 0x008fe4000f8e00ff */
[----:B------:R-:W-:Y:S01]  /*12f0*/  IMAD.U32 R5, RZ, RZ, UR7 ;  /* 0x00000007ff057e24 */ /* 0x000fe2000f8e00ff */
[----:B------:R-:W-:Y:S01]  /*1300*/  @UP1 ULDC.64 UR6, c[0x0][0xa18] ;  /* 0x0002860000061ab9 */ /* 0x000fe20000000a00 */
[----:B------:R-:W-:Y:S01]  /*1310*/  IMAD.U32 R18, RZ, RZ, UR4 ;  /* 0x00000004ff127e24 */ /* 0x000fe2000f8e00ff */
[----:B------:R-:W-:Y:S01]  /*1320*/  @UP1 UIMAD.WIDE UR6, UR53, 0x4, UR6 ;  /* 0x00000004350618a5 */ /* 0x000fe2000f8e0206 */
[----:B------:R0:W5:Y:S01]  /*1330*/  @P0 LDG.E R30, desc[UR46][R6.64] ;  /* 0x0000002e061e0981 */ /* 0x000162000c1e1900 */
[----:B------:R-:W-:-:S03]  /*1340*/  ULDC UR4, c[0x0][0x424] ;  /* 0x0001090000047ab9 */ /* 0x000fc60000000800 */
[----:B------:R0:W5:Y:S01]  /*1350*/  @P1 LDG.E R0, desc[UR46][R4.64] ;  /* 0x0000002e04001981 */ /* 0x000162000c1e1900 */
[----:B------:R-:W-:Y:S02]  /*1360*/  IMAD.U32 R8, RZ, RZ, UR6 ;  /* 0x00000006ff087e24 */ /* 0x000fe4000f8e00ff */
        /* <DEDUP_REMOVED lines=11> */
[----:B0-----:R-:W-:-:S12]  /*1420*/  @P3 BRA `(.L_x_4356) ;  /* 0x00000000002c3947 */ /* 0x001fd80003800000 */
        /* <DEDUP_REMOVED lines=11> */
.L_x_4356:
[----:B------:R-:W-:Y:S01]  /*14e0*/  UMOV UR56, UR54 ;  /* 0x0000003600387c82 */ /* 0x000fe20008000000 */
[----:B------:R-:W-:Y:S01]  /*14f0*/  IMAD.U32 R25, RZ, RZ, UR4 ;  /* 0x00000004ff197e24 */ /* 0x000fe2000f8e00ff */
[----:B------:R-:W-:Y:S01]  /*1500*/  UMOV UR61, UR53 ;  /* 0x00000035003d7c82 */ /* 0x000fe20008000000 */
[----:B------:R-:W-:Y:S01]  /*1510*/  ULDC UR41, c[0x0][0x348] ;  /* 0x0000d20000297ab9 */ /* 0x000fe20000000800 */
[----:B------:R-:W-:Y:S05]  /*1520*/  @!P2 BRA `(.L_x_4357) ;  /* 0x000000000018a947 */ /* 0x000fea0003800000 */
[----:B------:R-:W-:Y:S02]  /*1530*/  ULDC.64 UR6, c[0x0][0xa20] ;  /* 0x0002880000067ab9 */ /* 0x000fe40000000a00 */
[----:B------:R-:W-:-:S06]  /*1540*/  UIMAD.WIDE UR6, UR53, 0x4, UR6 ;  /* 0x00000004350678a5 */ /* 0x000fcc000f8e0206 */
[----:B------:R-:W-:Y:S02]  /*1550*/  IMAD.U32 R4, RZ, RZ, UR6 ;  /* 0x00000006ff047e24 */ /* 0x000fe4000f8e00ff */
[----:B------:R-:W-:-:S05]  /*1560*/  IMAD.U32 R5, RZ, RZ, UR7 ;  /* 0x00000007ff057e24 */ /* 0x000fca000f8e00ff */
[----:B------:R0:W5:Y:S01]  /*1570*/  LDG.E R25, desc[UR46][R4.64] ;  /* 0x0000002e04197981 */ /* 0x000162000c1e1900 */
[----:B------:R-:W-:Y:S05]  /*1580*/  BRA `(.L_x_4358) ;  /* 0x0000000000107947 */ /* 0x000fea0003800000 */
.L_x_4357:
[----:B------:R-:W-:Y:S05]  /*1590*/  @!P0 BRA `(.L_x_4358) ;  /* 0x00000000000c8947 */ /* 0x000fea0003800000 */
[----:B------:R-:W2:Y:S04]  /*15a0*/  LDG.E R4, desc[UR46][R6.64] ;  /* 0x0000002e06047981 */ /* 0x000ea8000c1e1900 */
[----:B------:R-:W2:Y:S02]  /*15b0*/  LDG.E R25, desc[UR46][R6.64+0x4] ;  /* 0x0000042e06197981 */ /* 0x000ea4000c1e1900 */
[----:B--2---:R-:W-:-:S07]  /*15c0*/  IMAD.IADD R25, R25, 0x1, -R4 ;  /* 0x0000000119197824 */ /* 0x004fce00078e0a04 */
.L_x_4358:
[----:B------:R-:W-:Y:S01]  /*15d0*/  ULDC.64 UR6, c[0x0][0xa10] ;  /* 0x0002840000067ab9 */ /* 0x000fe20000000a00 */
[----:B------:R-:W1:Y:S01]  /*15e0*/  LDC R3, c[0x0][0x448] ;  /* 0x00011200ff037b82 */ /* 0x000e620000000800 */
[----:B------:R-:W-:-:S04]  /*15f0*/  UISETP.NE.U32.AND UP0, UPT, UR6, URZ, UPT ;  /* 0x0000003f0600728c */ /* 0x000fc8000bf05070 */
[----:B------:R-:W-:Y:S01]  /*1600*/  UISETP.NE.AND.EX UP0, UPT, UR7, URZ, UPT, UP0 ;  /* 0x0000003f0700728c */ /* 0x000fe2000bf05300 */
[----:B------:R-:W2:Y:S02]  /*1610*/  S2R R7, SR_TID.X ;  /* 0x0000000000077919 */ /* 0x000ea40000002100 */
[----:B------:R-:W3:Y:S03]  /*1620*/  S2UR UR4, SR_SWINHI ;  /* 0x00000000000479c3 */ /* 0x000ee60000002f00 */
[----:B------:R-:W-:-:S05]  /*1630*/  PLOP3.LUT P2, PT, PT, PT, UP0, 0x80, 0x0 ;  /* 0x000000000000781c */ /* 0x000fca0003f4f008 */
[----:B------:R-:W-:Y:S01]  /*1640*/  @UP0 ULDC.64 UR6, c[0x0][0xa10] ;  /* 0x0002840000060ab9 */ /* 0x000fe20000000a00 */
[----:B------:R-:W4:Y:S01]  /*1650*/  LDC.64 R20, c[0x0][0x9e0] ;  /* 0x00027800ff147b82 */ /* 0x000f220000000a00 */
[----:B------:R-:W-:-:S06]  /*1660*/  @UP0 UIMAD.WIDE UR6, UR53, 0x4, UR6 ;  /* 0x00000004350608a5 */ /* 0x000fcc000f8e0206 */
[----:B0-----:R-:W-:Y:S02]  /*1670*/  IMAD.U32 R4, RZ, RZ, UR6 ;  /* 0x00000006ff047e24 */ /* 0x001fe4000f8e00ff */
[----:B------:R-:W-:Y:S01]  /*1680*/  IMAD.U32 R5, RZ, RZ, UR7 ;  /* 0x00000007ff057e24 */ /* 0x000fe2000f8e00ff */
[----:B------:R-:W-:-:S04]  /*1690*/  ULDC.64 UR6, c[0x0][0xa30] ;  /* 0x00028c0000067ab9 */ /* 0x000fc80000000a00 */
[----:B------:R-:W4:Y:S04]  /*16a0*/  @P2 LDG.E R6, desc[UR46][R4.64] ;  /* 0x0000002e04062981 */ /* 0x000f28000c1e1900 */
[----:B------:R-:W4:Y:S01]  /*16b0*/  @P2 LDG.E R14, desc[UR46][R4.64+0x4] ;  /* 0x0000042e040e2981 */ /* 0x000f22000c1e1900 */
[----:B------:R-:W-:-:S04]  /*16c0*/  UISETP.NE.U32.AND UP1, UPT, UR6, URZ, UPT ;  /* 0x0000003f0600728c */ /* 0x000fc8000bf25070 */
[----:B------:R-:W-:-:S06]  /*16d0*/  UISETP.NE.AND.EX UP1, UPT, UR7, URZ, UPT, UP1 ;  /* 0x0000003f0700728c */ /* 0x000fcc000bf25310 */
[----:B------:R-:W-:-:S05]  /*16e0*/  PLOP3.LUT P3, PT, PT, PT, UP1, 0x80, 0x0 ;  /* 0x000000000000781c */ /* 0x000fca0003f6f018 */
[----:B------:R-:W-:Y:S02]  /*16f0*/  @UP1 ULDC.64 UR6, c[0x0][0xa30] ;  /* 0x00028c0000061ab9 */ /* 0x000fe40000000a00 */
[----:B------:R-:W-:-:S06]  /*1700*/  @UP1 UIMAD.WIDE UR6, UR53, 0x4, UR6 ;  /* 0x00000004350618a5 */ /* 0x000fcc000f8e0206 */
[----:B------:R-:W-:Y:S02]  /*1710*/  IMAD.U32 R12, RZ, RZ, UR6 ;  /* 0x00000006ff0c7e24 */ /* 0x000fe4000f8e00ff */
[----:B------:R-:W-:-:S05]  /*1720*/  IMAD.U32 R13, RZ, RZ, UR7 ;  /* 0x00000007ff0d7e24 */ /* 0x000fca000f8e00ff */
[----:B------:R0:W4:Y:S01]  /*1730*/  @P3 LDG.E R15, desc[UR46][R12.64] ;  /* 0x0000002e0c0f3981 */ /* 0x000122000c1e1900 */
[----:B-1----:R-:W-:Y:S01]  /*1740*/  ISETP.NE.AND P0, PT, R3, 0x1, PT ;  /* 0x000000010300780c */ /* 0x002fe20003f05270 */
[----:B------:R-:W-:Y:S01]  /*1750*/  UMOV UR36, UR39 ;  /* 0x0000002700247c82 */ /* 0x000fe20008000000 */
[----:B---3--:R-:W-:Y:S01]  /*1760*/  UMOV UR37, UR4 ;  /* 0x0000000400257c82 */ /* 0x008fe20008000000 */
[----:B--2---:R-:W-:Y:S01]  /*1770*/  LOP3.LUT R7, R7, 0x7f, RZ, 0xc0, !PT ;  /* 0x0000007f07077812 */ /* 0x004fe200078ec0ff */
[----:B------:R-:W-:Y:S01]  /*1780*/  UIADD3 UR7, UP1, UR36, 0x33490, URZ ;  /* 0x0003349024077890 */ /* 0x000fe2000ff3e03f */
[----:B------:R-:W-:Y:S01]  /*1790*/  IMAD.MOV.U32 R9, RZ, RZ, 0x100 ;  /* 0x00000100ff097424 */ /* 0x000fe200078e00ff */
[----:B------:R-:W-:Y:S01]  /*17a0*/  UIADD3 UR9, UP2, UR36, 0x334a0, URZ ;  /* 0x000334a024097890 */ /* 0x000fe2000ff5e03f */
[----:B------:R-:W-:Y:S01]  /*17b0*/  ISETP.NE.AND P1, PT, R7, RZ, PT ;  /* 0x000000ff0700720c */ /* 0x000fe20003f25270 */
[----:B------:R-:W-:Y:S01]  /*17c0*/  UIADD3.X UR8, URZ, UR37, URZ, UP1, !UPT ;  /* 0x000000253f087290 */ /* 0x000fe20008ffe43f */
[----:B------:R-:W-:Y:S01]  /*17d0*/  IMAD.U32 R7, RZ, RZ, UR55 ;  /* 0x00000037ff077e24 */ /* 0x000fe2000f8e00ff */
[----:B------:R-:W-:Y:S01]  /*17e0*/  UIADD3.X UR10, URZ, UR37, URZ, UP2, !UPT ;  /* 0x000000253f0a7290 */ /* 0x000fe200097fe43f */
[----:B------:R-:W-:Y:S01]  /*17f0*/  IMAD.MOV.U32 R10, RZ, RZ, 0x1 ;  /* 0x00000001ff0a7424 */ /* 0x000fe200078e00ff */
[----:B------:R-:W-:Y:S01]  /*1800*/  SEL R8, RZ, 0x1, P1 ;  /* 0x00000001ff087807 */ /* 0x000fe20000800000 */
[----:B------:R-:W-:Y:S01]  /*1810*/  IMAD.MOV.U32 R11, RZ, RZ, RZ ;  /* 0x000000ffff0b7224 */ /* 0x000fe200078e00ff */
[----:B------:R-:W1:Y:S01]  /*1820*/  @P0 LDC R3, c[0x0][0x44c] ;  /* 0x00011300ff030b82 */ /* 0x000e620000000800 */
[----:B0-----:R-:W-:Y:S01]  /*1830*/  IMAD.U32 R12, RZ, RZ, UR7 ;  /* 0x00000007ff0c7e24 */ /* 0x001fe2000f8e00ff */
[----:B------:R-:W-:Y:S01]  /*1840*/  USHF.L.U32 UR45, UR5, 0x7, URZ ;  /* 0x00000007052d7899 */ /* 0x000fe2000800063f */
[----:B------:R-:W-:Y:S01]  /*1850*/  IMAD.U32 R13, RZ, RZ, UR8 ;  /* 0x00000008ff0d7e24 */ /* 0x000fe2000f8e00ff */
[----:B------:R-:W-:Y:S01]  /*1860*/  STL.128 [R1+0x20], R8 ;  /* 0x0000200801007387 */ /* 0x000fe20000100c00 */
[----:B------:R-:W-:Y:S01]  /*1870*/  IMAD.U32 R4, RZ, RZ, UR9 ;  /* 0x00000009ff047e24 */ /* 0x000fe2000f8e00ff */
[----:B-----5:R-:W-:Y:S01]  /*1880*/  R2UR UR40, R25 ;  /* 0x00000000192872ca */ /* 0x020fe200000e0000 */
[----:B------:R-:W-:Y:S01]  /*1890*/  IMAD.U32 R5, RZ, RZ, UR10 ;  /* 0x0000000aff057e24 */ /* 0x000fe2000f8e00ff */
[----:B------:R-:W-:Y:S04]  /*18a0*/  STL.64 [R1+0x8], R12 ;  /* 0x0000080c01007387 */ /* 0x000fe80000100a00 */
[----:B------:R-:W-:Y:S04]  /*18b0*/  STL.64 [R1+0x10], R4 ;  /* 0x0000100401007387 */ /* 0x000fe80000100a00 */
[----:B------:R-:W-:Y:S04]  /*18c0*/  STL.64 [R1+0x30], R4 ;  /* 0x0000300401007387 */ /* 0x000fe80000100a00 */
[----:B------:R-:W-:Y:S01]  /*18d0*/  STL.64 [R1], RZ ;  /* 0x000000ff01007387 */ /* 0x000fe20000100a00 */
[----:B----4-:R-:W-:Y:S01]  /*18e0*/  @P2 R2UR UR6, R6 ;  /* 0x00000000060622ca */ /* 0x010fe200000e0000 */
[----:B------:R-:W-:Y:S01]  /*18f0*/  IMAD.MOV.U32 R6, RZ, RZ, 0x7800 ;  /* 0x00007800ff067424 */ /* 0x000fe200078e00ff */
[----:B------:R-:W-:-:S02]  /*1900*/  @P2 R2UR UR4, R14 ;  /* 0x000000000e0422ca */ /* 0x000fc400000e0000 */
[----:B------:R-:W0:Y:S02]  /*1910*/  @P0 LDC R14, c[0x0][0x450] ;  /* 0x00011400ff0e0b82 */ /* 0x000e240000000800 */
[----:B------:R2:W-:Y:S01]  /*1920*/  STL.64 [R1+0x18], R6 ;  /* 0x0000180601007387 */ /* 0x0005e20000100a00 */
[----:B------:R-:W-:-:S08]  /*1930*/  ISETP.GE.AND P2, PT, R21, 0x1, PT ;  /* 0x000000011500780c */ /* 0x000fd00003f46270 */
[----:B------:R-:W-:Y:S01]  /*1940*/  @UP0 UIADD3 UR41, -UR6, UR4, URZ ;  /* 0x0000000406290290 */ /* 0x000fe2000fffe13f */
[----:B--2---:R-:W-:Y:S01]  /*1950*/  IMAD.IADD R6, R25, 0x1, -R0 ;  /* 0x0000000119067824 */ /* 0x004fe200078e0a00 */
[----:B------:R-:W-:-:S04]  /*1960*/  UIADD3 UR4, UR45, 0x7f, URZ ;  /* 0x0000007f2d047890 */ /* 0x000fc8000fffe03f */
[----:B------:R-:W-:Y:S02]  /*1970*/  VIADD R19, R6, UR41 ;  /* 0x0000002906137c36 */ /* 0x000fe40008000000 */
[----:B-1----:R-:W-:-:S03]  /*1980*/  @P0 IMAD.HI.U32 R3, R3, UR4, RZ ;  /* 0x0000000403030c27 */ /* 0x002fc6000f8e00ff */
[C---:B------:R-:W-:Y:S01]  /*1990*/  IADD3 R26, R19.reuse, 0x1, -R18 ;  /* 0x00000001131a7810 */ /* 0x040fe20007ffe812 */
[----:B------:R-:W-:Y:S02]  /*19a0*/  VIADD R0, R19, 0x9f ;  /* 0x0000009f13007836 */ /* 0x000fe40000000000 */
[----:B------:R-:W-:Y:S01]  /*19b0*/  IMAD.U32 R7, RZ, RZ, UR4 ;  /* 0x00000004ff077e24 */ /* 0x000fe2000f8e00ff */
[----:B0-----:R-:W-:Y:S01]  /*19c0*/  @P0 SHF.R.U32.HI R7, RZ, R14, R3 ;  /* 0x0000000eff070219 */ /* 0x001fe20000011603 */
[----:B------:R-:W-:Y:S01]  /*19d0*/  IMAD.HI R0, R0, 0x66666667, RZ ;  /* 0x6666666700007827 */ /* 0x000fe200078e02ff */
[----:B------:R-:W-:-:S03]  /*19e0*/  @P3 R2UR UR40, R15 ;  /* 0x000000000f2832ca */ /* 0x000fc600000e0000 */
[----:B------:R-:W-:Y:S01]  /*19f0*/  IMAD.IADD R7, R26, 0x1, R7 ;  /* 0x000000011a077824 */ /* 0x000fe200078e0207 */
[----:B------:R-:W-:-:S03]  /*1a00*/  SHF.R.U32.HI R3, RZ, 0x1f, R0 ;  /* 0x0000001fff037819 */ /* 0x000fc60000011600 */
[----:B------:R-:W-:Y:S01]  /*1a10*/  IMAD.IADD R20, R7, 0x1, R20 ;  /* 0x0000000107147824 */ /* 0x000fe200078e0214 */
[----:B------:R-:W-:Y:S01]  /*1a20*/  LEA.HI.SX32 R79, R0, R3, 0x1a ;  /* 0x00000003004f7211 */ /* 0x000fe200078fd2ff */
        /* <DEDUP_REMOVED lines=11> */
.L_x_4360:
[----:B------:R-:W-:-:S13]  /*1ae0*/  ISETP.NE.AND P1, PT, R21, 0x1, PT ;  /* 0x000000011500780c */ /* 0x000fda0003f25270 */
[----:B------:R-:W0:Y:S02]  /*1af0*/  @P1 LDC.64 R4, c[0x0][0x9e8] ;  /* 0x00027a00ff041b82 */ /* 0x000e240000000a00 */
[----:B0-----:R-:W-:-:S05]  /*1b00*/  @P1 IMAD.HI.U32 R4, R0, R4, RZ ;  /* 0x0000000400041227 */ /* 0x001fca00078e00ff */
[----:B------:R-:W-:-:S07]  /*1b10*/  @P1 SHF.R.U32.HI R0, RZ, R5, R4 ;  /* 0x00000005ff001219 */ /* 0x000fce0000011604 */
.L_x_4361:
[----:B------:R-:W-:-:S05]  /*1b20*/  IMAD R3, R0, R21, R21 ;  /* 0x0000001500037224 */ /* 0x000fca00078e0215 */
[----:B------:R-:W-:-:S07]  /*1b30*/  VIMNMX R20, R20, R3, PT ;  /* 0x0000000314147248 */ /* 0x000fce0003fe0100 */
.L_x_4359:
[----:B------:R-:W0:Y:S01]  /*1b40*/  @P0 LDC R0, c[0x0][0x44c] ;  /* 0x00011300ff000b82 */ /* 0x000e220000000800 */
[----:B------:R-:W-:Y:S02]  /*1b50*/  IMAD.U32 R3, RZ, RZ, UR45 ;  /* 0x0000002dff037e24 */ /* 0x000fe4000f8e00ff */
[----:B------:R-:W-:-:S05]  /*1b60*/  IMAD.IADD R104, R19, 0x1, -R18 ;  /* 0x0000000113687824 */ /* 0x000fca00078e0a12 */
[----:B------:R-:W1:Y:S08]  /*1b70*/  @P0 LDC R5, c[0x0][0x450] ;  /* 0x00011400ff050b82 */ /* 0x000e700000000800 */
[----:B------:R-:W2:Y:S01]  /*1b80*/  LDC R4, c[0x0][0x9dc] ;  /* 0x00027700ff047b82 */ /* 0x000ea20000000800 */
[----:B0-----:R-:W-:-:S05]  /*1b90*/  @P0 IMAD.HI.U32 R0, R0, UR45, RZ ;  /* 0x0000002d00000c27 */ /* 0x001fca000f8e00ff */
[----:B-1----:R-:W-:-:S05]  /*1ba0*/  @P0 SHF.R.U32.HI R3, RZ, R5, R0 ;  /* 0x00000005ff030219 */ /* 0x002fca0000011600 */
[----:B------:R-:W-:-:S04]  /*1bb0*/  IMAD.IADD R3, R104, 0x1, R3 ;  /* 0x0000000168037824 */ /* 0x000fc800078e0203 */
[----:B--2---:R-:W-:Y:S01]  /*1bc0*/  IMAD.IADD R0, R3, 0x1, -R4 ;  /* 0x0000000103007824 */ /* 0x004fe200078e0a04 */
        /* <DEDUP_REMOVED lines=10> */
.L_x_4363:
[----:B------:R-:W-:-:S13]  /*1c70*/  ISETP.NE.AND P0, PT, R21, 0x1, PT ;  /* 0x000000011500780c */ /* 0x000fda0003f05270 */
[----:B------:R-:W0:Y:S02]  /*1c80*/  @P0 LDC.64 R4, c[0x0][0x9e8] ;  /* 0x00027a00ff040b82 */ /* 0x000e240000000a00 */
[----:B0-----:R-:W-:-:S05]  /*1c90*/  @P0 IMAD.HI.U32 R4, R3, R4, RZ ;  /* 0x0000000403040227 */ /* 0x001fca00078e00ff */
[----:B------:R-:W-:-:S07]  /*1ca0*/  @P0 SHF.R.U32.HI R3, RZ, R5, R4 ;  /* 0x00000005ff030219 */ /* 0x000fce0000011604 */
.L_x_4364:
[----:B------:R-:W-:-:S05]  /*1cb0*/  IMAD R3, R3, R21, RZ ;  /* 0x0000001503037224 */ /* 0x000fca00078e02ff */
[----:B------:R-:W-:-:S07]  /*1cc0*/  VIMNMX R0, R0, R3, !PT ;  /* 0x0000000300007248 */ /* 0x000fce0007fe0100 */
.L_x_4362:
[----:B------:R-:W-:Y:S01]  /*1cd0*/  VIADD R20, R20, 0x9f ;  /* 0x0000009f14147836 */ /* 0x000fe20000000000 */
[----:B------:R-:W-:Y:S01]  /*1ce0*/  PLOP3.LUT P0, PT, PT, PT, PT, 0x80, 0x0 ;  /* 0x000000000000781c */ /* 0x000fe20003f0f070 */
[----:B------:R-:W-:-:S04]  /*1cf0*/  IMAD.HI R0, R0, 0x66666667, RZ ;  /* 0x6666666700007827 */ /* 0x000fc800078e02ff */
[----:B------:R-:W-:Y:S01]  /*1d00*/  IMAD.HI R20, R20, 0x66666667, RZ ;  /* 0x6666666714147827 */ /* 0x000fe200078e02ff */
[----:B------:R-:W-:-:S03]  /*1d10*/  SHF.R.U32.HI R5, RZ, 0x1f, R0 ;  /* 0x0000001fff057819 */ /* 0x000fc60000011600 */
[----:B------:R-:W-:Y:S01]  /*1d20*/  IMAD.SHL.U32 R42, R228, 0x80, RZ ;  /* 0x00000080e42a7824 */ /* 0x000fe200078e00ff */
[----:B------:R-:W-:Y:S01]  /*1d30*/  SHF.R.U32.HI R3, RZ, 0x1f, R20 ;  /* 0x0000001fff037819 */ /* 0x000fe20000011614 */
[C---:B------:R-:W-:Y:S01]  /*1d40*/  IMAD.SHL.U32 R24, R227.reuse, 0x8, RZ ;  /* 0x00000008e3187824 */ /* 0x040fe200078e00ff */
[----:B------:R-:W-:Y:S01]  /*1d50*/  LEA.HI.SX32 R5, R0, R5, 0x1a ;  /* 0x0000000500057211 */ /* 0x000fe200078fd2ff */
[----:B------:R-:W-:Y:S01]  /*1d60*/  IMAD.SHL.U32 R17, R227, 0x10, RZ ;  /* 0x00000010e3117824 */ /* 0x000fe200078e00ff */
[----:B------:R-:W-:Y:S01]  /*1d70*/  LEA.HI.SX32 R20, R20, R3, 0x1a ;  /* 0x0000000314147211 */ /* 0x000fe200078fd2ff */
[C---:B------:R-:W-:Y:S01]  /*1d80*/  VIADD R77, R24.reuse, 0x20 ;  /* 0x00000020184d7836 */ /* 0x040fe20000000000 */
[----:B------:R-:W-:Y:S01]  /*1d90*/  VIMNMX R5, RZ, R5, !PT ;  /* 0x00000005ff057248 */ /* 0x000fe20007fe0100 */
[C---:B------:R-:W-:Y:S01]  /*1da0*/  VIADD R43, R24.reuse, 0x40 ;  /* 0x00000040182b7836 */ /* 0x040fe20000000000 */
[----:B------:R-:W-:Y:S01]  /*1db0*/  VIMNMX R3, R79, R20, PT ;  /* 0x000000144f037248 */ /* 0x000fe20003fe0100 */
[----:B------:R-:W-:Y:S01]  /*1dc0*/  VIADD R76, R24, 0x50 ;  /* 0x00000050184c7836 */ /* 0x000fe20000000000 */
[----:B------:R-:W-:Y:S01]  /*1dd0*/  LOP3.LUT R42, R42, 0x180, RZ, 0xc0, !PT ;  /* 0x000001802a2a7812 */ /* 0x000fe200078ec0ff */
[----:B------:R-:W-:-:S02]  /*1de0*/  IMAD R5, R5, 0xa0, -R6 ;  /* 0x000000a005057824 */ /* 0x000fc400078e0a06 */
[----:B------:R-:W-:Y:S01]  /*1df0*/  IMAD R3, R3, 0xa0, -R6 ;  /* 0x000000a003037824 */ /* 0x000fe200078e0a06 */
[----:B------:R-:W-:Y:S01]  /*1e00*/  SHF.R.U32.HI R39, RZ, 0x3, R42 ;  /* 0x00000003ff277819 */ /* 0x000fe2000001162a */
[C---:B------:R-:W-:Y:S01]  /*1e10*/  IMAD.IADD R78, R24.reuse, 0x1, R77 ;  /* 0x00000001184e7824 */ /* 0x040fe200078e024d */
[----:B------:R-:W-:Y:S01]  /*1e20*/  VIMNMX R5, RZ, R5, !PT ;  /* 0x00000005ff057248 */ /* 0x000fe20007fe0100 */
[----:B------:R-:W-:Y:S01]  /*1e30*/  IMAD.IADD R96, R24, 0x1, R43 ;  /* 0x0000000118607824 */ /* 0x000fe200078e022b */
[----:B------:R-:W-:-:S04]  /*1e40*/  VIMNMX R0, R3, UR41, PT ;  /* 0x0000002903007c48 */ /* 0x000fc8000bfe0100 */
[----:B------:R-:W-:Y:S01]  /*1e50*/  ISETP.GT.AND P1, PT, R0, R5, PT ;  /* 0x000000050000720c */ /* 0x000fe20003f24270 */
[----:B------:R-:W-:-:S05]  /*1e60*/  IMAD.WIDE.U32 R4, R5, -0x33333333, RZ ;  /* 0xcccccccd05047825 */ /* 0x000fca00078e00ff */
[----:B------:R-:W-:-:S05]  /*1e70*/  SHF.R.U32.HI R97, RZ, 0x7, R5 ;  /* 0x00000007ff617819 */ /* 0x000fca0000011605 */
[----:B------:R-:W-:Y:S02]  /*1e80*/  IMAD.MOV.U32 R98, RZ, RZ, R97 ;  /* 0x000000ffff627224 */ /* 0x000fe400078e0061 */
[----:B------:R-:W-:-:S04]  /*1e90*/  @P1 VIADD R0, R0, 0x9f ;  /* 0x0000009f00001836 */ /* 0x000fc80000000000 */
[----:B------:R-:W-:-:S05]  /*1ea0*/  @P1 IMAD.HI R0, R0, 0x66666667, RZ ;  /* 0x6666666700001827 */ /* 0x000fca00078e02ff */
[----:B------:R-:W-:-:S04]  /*1eb0*/  @P1 SHF.R.U32.HI R3, RZ, 0x1f, R0 ;  /* 0x0000001fff031819 */ /* 0x000fc80000011600 */
[----:B------:R-:W-:-:S04]  /*1ec0*/  @P1 LEA.HI.SX32 R98, R0, R3, 0x1a ;  /* 0x0000000300621211 */ /* 0x000fc800078fd2ff */
[----:B------:R-:W-:-:S13]  /*1ed0*/  ISETP.GT.AND P1, PT, R98, R97, PT ;  /* 0x000000616200720c */ /* 0x000fda0003f24270 */
[----:B------:R-:W-:Y:S05]  /*1ee0*/  @!P1 BRA `(.L_x_4365) ;  /* 0x0000002000d89947 */ /* 0x000fea0003800000 */
[----:B------:R-:W-:Y:S01]  /*1ef0*/  UIADD3 UR4, UR39, 0x24200, URZ ;  /* 0x0002420027047890 */ /* 0x000fe2000fffe03f */
[----:B------:R-:W-:-:S03]  /*1f00*/  ULDC UR42, c[0x0][0x2f4] ;  /* 0x0000bd00002a7ab9 */ /* 0x000fc60000000800 */
[----:B------:R-:W-:-:S06]  /*1f10*/  ULOP3.LUT UP0, URZ, UR4, 0x1bf, URZ, 0xc0, !UPT ;  /* 0x000001bf043f7892 */ /* 0x000fcc000f80c03f */
[----:B------:R-:W-:-:S13]  /*1f20*/  PLOP3.LUT P0, PT, PT, PT, UP0, 0x80, 0x0 ;  /* 0x000000000000781c */ /* 0x000fda0003f0f008 */
        /* <DEDUP_REMOVED lines=17> */
.L_x_4366:
[----:B------:R-:W-:Y:S01]  /*2040*/  UIADD3 UR4, UP0, UR36, 0x24200, URZ ;  /* 0x0002420024047890 */ /* 0x000fe2000ff1e03f */
[----:B------:R-:W-:-:S03]  /*2050*/  IMAD.U32 R28, RZ, RZ, UR51 ;  /* 0x00000033ff1c7e24 */ /* 0x000fc6000f8e00ff */
[----:B------:R-:W-:Y:S02]  /*2060*/  UIADD3.X UR5, URZ, UR37, URZ, UP0, !UPT ;  /* 0x000000253f057290 */ /* 0x000fe400087fe43f */
[----:B------:R-:W-:Y:S01]  /*2070*/  IMAD.U32 R4, RZ, RZ, UR4 ;  /* 0x00000004ff047e24 */ /* 0x000fe2000f8e00ff */
[----:B------:R-:W-:Y:S01]  /*2080*/  UIADD3 UR4, UR39, 0xf200, URZ ;  /* 0x0000f20027047890 */ /* 0x000fe2000fffe03f */
[----:B------:R-:W-:Y:S02]  /*2090*/  IADD3 R28, P0, R28, 0x38, RZ ;  /* 0x000000381c1c7810 */ /* 0x000fe40007f1e0ff */
[----:B------:R-:W-:Y:S01]  /*20a0*/  IMAD.U32 R5, RZ, RZ, UR5 ;  /* 0x00000005ff057e24 */ /* 0x000fe2000f8e00ff */
[----:B------:R-:W-:Y:S02]  /*20b0*/  ULOP3.LUT UP0, URZ, UR4, 0x1bf, URZ, 0xc0, !UPT ;  /* 0x000001bf043f7892 */ /* 0x000fe4000f80c03f */
[----:B------:R-:W-:Y:S02]  /*20c0*/  IMAD.X R29, RZ, RZ, UR57, P0 ;  /* 0x00000039ff1d7e24 */ /* 0x000fe400080e06ff */
[----:B------:R0:W-:Y:S02]  /*20d0*/  STL.64 [R1+0x38], R4 ;  /* 0x0000380401007387 */ /* 0x0001e40000100a00 */
[----:B------:R-:W-:-:S13]  /*20e0*/  PLOP3.LUT P1, PT, PT, PT, UP0, 0x80, 0x0 ;  /* 0x000000000000781c */ /* 0x000fda0003f2f008 */
[----:B0-----:R-:W-:Y:S05]  /*20f0*/  @!P1 BRA `(.L_x_4367) ;  /* 0x0000000000409947 */ /* 0x001fea0003800000 */
        /* <DEDUP_REMOVED lines=16> */
.L_x_4367:
[----:B------:R-:W-:Y:S01]  /*2200*/  ULDC.64 UR4, c[0x0][0x9f8] ;  /* 0x00027e0000047ab9 */ /* 0x000fe20000000a00 */
[----:B------:R-:W0:Y:S01]  /*2210*/  LDC.64 R54, c[0x0][0xa08] ;  /* 0x00028200ff367b82 */ /* 0x000e220000000a00 */
[----:B------:R-:W-:Y:S01]  /*2220*/  UISETP.NE.U32.AND UP0, UPT, UR4, URZ, UPT ;  /* 0x0000003f0400728c */ /* 0x000fe2000bf05070 */
[----:B------:R-:W1:Y:S01]  /*2230*/  S2R R27, SR_TID.X ;  /* 0x00000000001b7919 */ /* 0x000e620000002100 */
[----:B------:R-:W-:Y:S02]  /*2240*/  USHF.R.S32.HI UR20, URZ, 0x1f, UR54 ;  /* 0x0000001f3f147899 */ /* 0x000fe40008011436 */
[----:B------:R-:W-:Y:S01]  /*2250*/  UISETP.NE.AND.EX UP0, UPT, UR5, URZ, UPT, UP0 ;  /* 0x0000003f0500728c */ /* 0x000fe2000bf05300 */
[----:B------:R-:W-:Y:S01]  /*2260*/  ULDC.64 UR8, c[0x0][0x308] ;  /* 0x0000c20000087ab9 */ /* 0x000fe20000000a00 */
[----:B------:R-:W-:Y:S01]  /*2270*/  IMAD.IADD R3, R30, 0x1, R25 ;  /* 0x000000011e037824 */ /* 0x000fe200078e0219 */
[----:B------:R-:W2:Y:S01]  /*2280*/  LDC.64 R20, c[0x0][0x300] ;  /* 0x0000c000ff147b82 */ /* 0x000ea20000000a00 */
[----:B------:R-:W-:-:S02]  /*2290*/  IMAD.U32 R60, RZ, RZ, UR53 ;  /* 0x00000035ff3c7e24 */ /* 0x000fc4000f8e00ff */
[----:B------:R-:W-:Y:S01]  /*22a0*/  PLOP3.LUT P0, PT, PT, PT, UP0, 0x80, 0x0 ;  /* 0x000000000000781c */ /* 0x000fe20003f0f008 */
[----:B------:R-:W-:-:S04]  /*22b0*/  ULDC.64 UR10, c[0x0][0x310] ;  /* 0x0000c400000a7ab9 */ /* 0x000fc80000000a00 */
[----:B------:R-:W3:Y:S01]  /*22c0*/  LDC.64 R10, c[0x0][0x2f0] ;  /* 0x0000bc00ff0a7b82 */ /* 0x000ee20000000a00 */
[----:B------:R-:W-:-:S07]  /*22d0*/  @UP0 ULDC.64 UR4, c[0x0][0x9f8] ;  /* 0x00027e0000040ab9 */ /* 0x000fce0000000a00 */
[----:B------:R-:W4:Y:S01]  /*22e0*/  LDC.64 R12, c[0x0][0x198] ;  /* 0x00006600ff0c7b82 */ /* 0x000f220000000a00 */
[----:B------:R-:W-:Y:S01]  /*22f0*/  @UP0 UIMAD.WIDE UR4, UR53, 0x4, UR4 ;  /* 0x00000004350408a5 */ /* 0x000fe2000f8e0204 */
[----:B------:R-:W-:Y:S01]  /*2300*/  STL.64 [R1+0x2b0], R28 ;  /* 0x0002b01c01007387 */ /* 0x000fe20000100a00 */
[----:B------:R-:W-:Y:S01]  /*2310*/  IMAD.U32 R32, RZ, RZ, UR57 ;  /* 0x00000039ff207e24 */ /* 0x000fe2000f8e00ff */
[----:B------:R-:W-:Y:S01]  /*2320*/  ULDC.64 UR12, c[0x0][0x3e8] ;  /* 0x0000fa00000c7ab9 */ /* 0x000fe20000000a00 */
[----:B------:R-:W-:Y:S02]  /*2330*/  ULDC.64 UR14, c[0x0][0x400] ;  /* 0x00010000000e7ab9 */ /* 0x000fe40000000a00 */
[----:B------:R-:W-:Y:S02]  /*2340*/  IMAD.U32 R4, RZ, RZ, UR4 ;  /* 0x00000004ff047e24 */ /* 0x000fe4000f8e00ff */
[----:B------:R-:W-:-:S05]  /*2350*/  IMAD.U32 R5, RZ, RZ, UR5 ;  /* 0x00000005ff057e24 */ /* 0x000fca000f8e00ff */
[----:B------:R0:W3:Y:S01]  /*2360*/  @P0 LDG.E R0, desc[UR46][R4.64] ;  /* 0x0000002e04000981 */ /* 0x0000e2000c1e1900 */
[----:B------:R-:W-:Y:S01]  /*2370*/  PLOP3.LUT P0, PT, PT, PT, UP0, 0x80, 0x0 ;  /* 0x000000000000781c */ /* 0x000fe20003f0f008 */
[----:B------:R-:W-:Y:S01]  /*2380*/  UIMAD UR6, UR20, UR8, URZ ;  /* 0x00000008140672a4 */ /* 0x000fe2000f8e023f */
[----:B------:R-:W-:Y:S01]  /*2390*/  SHF.R.S32.HI R56, RZ, 0x1f, R3 ;  /* 0x0000001fff387819 */ /* 0x000fe20000011403 */
[----:B------:R-:W-:Y:S01]  /*23a0*/  UIMAD.WIDE.U32 UR4, UR54, UR8, URZ ;  /* 0x00000008360472a5 */ /* 0x000fe2000f8e003f */
[----:B-1----:R-:W-:Y:S01]  /*23b0*/  SHF.R.U32.HI R61, RZ, 0x7, R27 ;  /* 0x00000007ff3d7819 */ /* 0x002fe2000001161b */
[----:B------:R-:W-:Y:S01]  /*23c0*/  UIMAD UR6, UR54, UR9, UR6 ;  /* 0x00000009360672a4 */ /* 0x000fe2000f8e0206 */
[----:B--2---:R-:W-:Y:S02]  /*23d0*/  STL.64 [R1+0x48], R20 ;  /* 0x0000481401007387 */ /* 0x004fe40000100a00 */
[----:B------:R-:W-:Y:S01]  /*23e0*/  ULDC.64 UR8, c[0x0][0x300] ;  /* 0x0000c00000087ab9 */ /* 0x000fe20000000a00 */
[----:B------:R-:W-:-:S02]  /*23f0*/  UIADD3 UR16, UR5, UR6, URZ ;  /* 0x0000000605107290 */ /* 0x000fc4000fffe03f */
[----:B0-----:R-:W-:Y:S01]  /*2400*/  IMAD.U32 R5, RZ, RZ, UR5 ;  /* 0x00000005ff057e24 */ /* 0x001fe2000f8e00ff */
[----:B------:R-:W-:Y:S01]  /*2410*/  ISETP.NE.AND P6, PT, R61, 0x1, PT ;  /* 0x000000013d00780c */ /* 0x000fe20003fc5270 */
[----:B------:R-:W-:Y:S01]  /*2420*/  IMAD.U32 R4, RZ, RZ, UR4 ;  /* 0x00000004ff047e24 */ /* 0x000fe2000f8e00ff */
[----:B------:R-:W-:Y:S01]  /*2430*/  UIMAD UR5, UR9, 0xa0, URZ ;  /* 0x000000a0090578a4 */ /* 0x000fe2000f8e023f */
[----:B------:R-:W-:Y:S01]  /*2440*/  IMAD R6, R56, UR8, RZ ;  /* 0x0000000838067c24 */ /* 0x000fe2000f8e02ff */
[----:B------:R-:W-:Y:S01]  /*2450*/  ULDC.64 UR6, c[0x0][0x2e8] ;  /* 0x0000ba0000067ab9 */ /* 0x000fe20000000a00 */
[----:B------:R-:W-:Y:S02]  /*2460*/  IMAD.U32 R5, RZ, RZ, UR16 ;  /* 0x00000010ff057e24 */ /* 0x000fe4000f8e00ff */
[C---:B------:R-:W-:Y:S02]  /*2470*/  IMAD R7, R3.reuse, UR9, R6 ;  /* 0x0000000903077c24 */ /* 0x040fe4000f8e0206 */
[----:B------:R-:W-:Y:S01]  /*2480*/  IMAD.WIDE.U32 R4, R3, UR8, R4 ;  /* 0x0000000803047c25 */ /* 0x000fe2000f8e0004 */
[----:B------:R-:W-:-:S03]  /*2490*/  UIMAD.WIDE.U32 UR8, UR8, 0xa0, URZ ;  /* 0x000000a0080878a5 */ /* 0x000fc6000f8e003f */
[----:B------:R-:W-:Y:S01]  /*24a0*/  IMAD.IADD R5, R5, 0x1, R7 ;  /* 0x0000000105057824 */ /* 0x000fe200078e0207 */
[----:B------:R-:W-:Y:S01]  /*24b0*/  UIADD3 UR5, UR9, UR5, URZ ;  /* 0x0000000509057290 */ /* 0x000fe2000fffe03f */
[----:B------:R-:W-:Y:S02]  /*24c0*/  IMAD.U32 R25, RZ, RZ, UR51 ;  /* 0x00000033ff197e24 */ /* 0x000fe4000f8e00ff */
[----:B------:R-:W-:Y:S01]  /*24d0*/  IMAD.U32 R30, RZ, RZ, UR51 ;  /* 0x00000033ff1e7e24 */ /* 0x000fe2000f8e00ff */
[C---:B----4-:R-:W-:Y:S02]  /*24e0*/  IADD3 R36, P2, R12.reuse, 0x220, RZ ;  /* 0x000002200c247810 */ /* 0x050fe40007f5e0ff */
[----:B------:R-:W-:Y:S02]  /*24f0*/  IADD3 R50, P3, R12, 0x22c, RZ ;  /* 0x0000022c0c327810 */ /* 0x000fe40007f7e0ff */
[----:B------:R-:W-:Y:S01]  /*2500*/  IADD3 R30, P1, R30, 0x68, RZ ;  /* 0x000000681e1e7810 */ /* 0x000fe20007f3e0ff */
[----:B------:R-:W-:-:S02]  /*2510*/  IMAD.X R37, RZ, RZ, R13, P2 ;  /* 0x000000ffff257224 */ /* 0x000fc400010e060d */
[----:B------:R-:W-:Y:S02]  /*2520*/  IMAD.X R51, RZ, RZ, R13, P3 ;  /* 0x000000ffff337224 */ /* 0x000fe400018e060d */
[----:B------:R-:W-:Y:S02]  /*2530*/  IMAD.X R31, RZ, RZ, UR57, P1 ;  /* 0x00000039ff1f7e24 */ /* 0x000fe400088e06ff */
[----:B------:R-:W-:Y:S01]  /*2540*/  VIADD R220, R27, 0xffffff80 ;  /* 0xffffff801bdc7836 */ /* 0x000fe20000000000 */
[----:B------:R-:W-:Y:S01]  /*2550*/  SHF.R.S32.HI R27, RZ, 0x1f, R16 ;  /* 0x0000001fff1b7819 */ /* 0x000fe20000011410 */
[----:B------:R0:W-:Y:S02]  /*2560*/  STL.64 [R1+0x150], R50 ;  /* 0x0001503201007387 */ /* 0x0001e40000100a00 */
[----:B0-----:R-:W0:Y:S01]  /*2570*/  LDC.64 R50, c[0x0][0x3f0] ;  /* 0x0000fc00ff327b82 */ /* 0x001e220000000a00 */
[----:B---3--:R-:W-:Y:S01]  /*2580*/  @P0 IMAD.MOV.U32 R60, RZ, RZ, R0 ;  /* 0x000000ffff3c0224 */ /* 0x008fe200078e0000 */
[----:B------:R-:W-:-:S04]  /*2590*/  ISETP.NE.U32.AND P0, PT, R54, RZ, PT ;  /* 0x000000ff3600720c */ /* 0x000fc80003f05070 */
[----:B------:R-:W-:Y:S02]  /*25a0*/  ISETP.NE.AND.EX P0, PT, R55, RZ, PT, P0 ;  /* 0x000000ff3700720c */ /* 0x000fe40003f05300 */
[----:B------:R-:W-:Y:S02]  /*25b0*/  SHF.R.S32.HI R59, RZ, 0x1f, R60 ;  /* 0x0000001fff3b7819 */ /* 0x000fe4000001143c */
[----:B------:R-:W-:Y:S02]  /*25c0*/  SEL R57, R60, RZ, !P0 ;  /* 0x000000ff3c397207 */ /* 0x000fe40004000000 */
[----:B------:R-:W-:-:S03]  /*25d0*/  SEL R58, R59, RZ, !P0 ;  /* 0x000000ff3b3a7207 */ /* 0x000fc60004000000 */
[----:B------:R-:W-:-:S04]  /*25e0*/  IMAD.WIDE.U32 R4, R57, UR10, R4 ;  /* 0x0000000a39047c25 */ /* 0x000fc8000f8e0004 */
[----:B------:R-:W-:Y:S01]  /*25f0*/  IMAD R0, R58, UR10, RZ ;  /* 0x0000000a3a007c24 */ /* 0x000fe2000f8e02ff */
[----:B------:R-:W-:Y:S01]  /*2600*/  IADD3 R6, P0, R4, UR6, RZ ;  /* 0x0000000604067c10 */ /* 0x000fe2000ff1e0ff */
[----:B------:R-:W-:Y:S02]  /*2610*/  IMAD.U32 R4, RZ, RZ, UR8 ;  /* 0x00000008ff047e24 */ /* 0x000fe4000f8e00ff */
[----:B------:R-:W-:Y:S01]  /*2620*/  IMAD R7, R57, UR11, R0 ;  /* 0x0000000b39077c24 */ /* 0x000fe2000f8e0200 */
[----:B------:R-:W-:Y:S02]  /*2630*/  ULDC.64 UR10, c[0x0][0x300] ;  /* 0x0000c000000a7ab9 */ /* 0x000fe40000000a00 */
[----:B------:R-:W-:Y:S02]  /*2640*/  IMAD.U32 R14, RZ, RZ, UR10 ;  /* 0x0000000aff0e7e24 */ /* 0x000fe4000f8e00ff */
[----:B------:R-:W-:Y:S01]  /*2650*/  IMAD.U32 R15, RZ, RZ, UR11 ;  /* 0x0000000bff0f7e24 */ /* 0x000fe2000f8e00ff */
[----:B------:R-:W-:Y:S01]  /*2660*/  IADD3.X R7, R5, UR7, R7, P0, !PT ;  /* 0x0000000705077c10 */ /* 0x000fe200087fe407 */
[----:B------:R-:W-:Y:S01]  /*2670*/  IMAD.U32 R5, RZ, RZ, UR9 ;  /* 0x00000009ff057e24 */ /* 0x000fe2000f8e00ff */
[----:B------:R-:W-:Y:S01]  /*2680*/  ULDC.64 UR10, c[0x0][0x3f8] ;  /* 0x0000fe00000a7ab9 */ /* 0x000fe20000000a00 */
[----:B------:R-:W-:-:S02]  /*2690*/  IMAD.U32 R5, RZ, RZ, UR5 ;  /* 0x00000005ff057e24 */ /* 0x000fc4000f8e00ff */
[----:B------:R-:W2:Y:S01]  /*26a0*/  @!P6 LDL.64 R14, [R1+0x48] ;  /* 0x00004800010ee983 */ /* 0x000ea20000100a00 */
[----:B------:R-:W-:Y:S01]  /*26b0*/  VIADD R0, R10, 0x9f ;  /* 0x0000009f0a007836 */ /* 0x000fe20000000000 */
[----:B------:R-:W-:Y:S01]  /*26c0*/  IADD3 R28, P0, R25, 0x140, RZ ;  /* 0x00000140191c7810 */ /* 0x000fe20007f1e0ff */
[----:B------:R-:W-:Y:S01]  /*26d0*/  ULDC.64 UR8, c[0x0][0x408] ;  /* 0x0001020000087ab9 */ /* 0x000fe20000000a00 */
[----:B------:R1:W-:Y:S04]  /*26e0*/  STL.128 [R1+0x50], R4 ;  /* 0x0000500401007387 */ /* 0x0003e80000100c00 */
[----:B-1----:R-:W3:Y:S01]  /*26f0*/  @!P6 LDL.128 R4, [R1+0x50] ;  /* 0x000050000104e983 */ /* 0x002ee20000100c00 */
[----:B------:R-:W-:-:S05]  /*2700*/  IMAD.HI R0, R0, 0x66666667, RZ ;  /* 0x6666666700007827 */ /* 0x000fca00078e02ff */
[----:B------:R-:W-:-:S04]  /*2710*/  SHF.R.U32.HI R9, RZ, 0x1f, R0 ;  /* 0x0000001fff097819 */ /* 0x000fc80000011600 */
[----:B------:R-:W-:Y:S02]  /*2720*/  LEA.HI.SX32 R38, R0, R9, 0x1a ;  /* 0x0000000900267211 */ /* 0x000fe400078fd2ff */
[----:B------:R-:W4:Y:S04]  /*2730*/  LDL.64 R8, [R1+0x38] ;  /* 0x0000380001087983 */ /* 0x000f280000100a00 */
[----:B------:R1:W-:Y:S04]  /*2740*/  STL [R1+0x40], R38 ;  /* 0x0000402601007387 */ /* 0x0003e80000100800 */
[----:B-1----:R-:W4:Y:S01]  /*2750*/  @!P6 LDL R38, [R1+0x40] ;  /* 0x000040000126e983 */ /* 0x002f220000100800 */
[----:B------:R-:W-:-:S05]  /*2760*/  IMAD.MOV.U32 R0, RZ, RZ, 0x1 ;  /* 0x00000001ff007424 */ /* 0x000fca00078e00ff */
[----:B------:R1:W-:Y:S04]  /*2770*/  STL.U8 [R1+0x140], R0 ;  /* 0x0001400001007387 */ /* 0x0003e80000100000 */
[----:B-1----:R1:W5:Y:S01]  /*2780*/  LDL R0, [R1+0x2b8] ;  /* 0x0002b80001007983 */ /* 0x0023620000100800 */
[----:B------:R-:W-:Y:S01]  /*2790*/  IADD3 R25, P4, R12, 0x70, RZ ;  /* 0x000000700c197810 */ /* 0x000fe20007f9e0ff */
[----:B------:R-:W-:-:S04]  /*27a0*/  IMAD.X R29, RZ, RZ, UR57, P0 ;  /* 0x00000039ff1d7e24 */ /* 0x000fc800080e06ff */
[----:B------:R-:W-:Y:S02]  /*27b0*/  IMAD.X R12, RZ, RZ, R13, P4 ;  /* 0x000000ffff0c7224 */ /* 0x000fe400020e060d */
[----:B------:R-:W-:Y:S01]  /*27c0*/  IMAD.U32 R13, RZ, RZ, UR51 ;  /* 0x00000033ff0d7e24 */ /* 0x000fe2000f8e00ff */
[----:B------:R0:W-:Y:S01]  /*27d0*/  STL.128 [R1+0x2a0], R28 ;  /* 0x0002a01c01007387 */ /* 0x0001e20000100c00 */
[----:B------:R-:W-:-:S04]  /*27e0*/  USHF.R.S32.HI UR5, URZ, 0x1f, UR40 ;  /* 0x0000001f3f057899 */ /* 0x000fc80008011428 */
[----:B------:R-:W-:Y:S01]  /*27f0*/  UIMAD UR17, UR5, UR10, URZ ;  /* 0x0000000a051172a4 */ /* 0x000fe2000f8e023f */
[----:B0-----:R-:W-:Y:S02]  /*2800*/  IMAD.MOV.U32 R30, RZ, RZ, R13 ;  /* 0x000000ffff1e7224 */ /* 0x001fe400078e000d */
[----:B------:R-:W-:Y:S02]  /*2810*/  IMAD.MOV.U32 R31, RZ, RZ, R32 ;  /* 0x000000ffff1f7224 */ /* 0x000fe400078e0020 */
[----:B------:R-:W-:Y:S02]  /*2820*/  IMAD.MOV.U32 R28, RZ, RZ, R25 ;  /* 0x000000ffff1c7224 */ /* 0x000fe400078e0019 */
[----:B------:R-:W-:Y:S01]  /*2830*/  IMAD.MOV.U32 R29, RZ, RZ, R12 ;  /* 0x000000ffff1d7224 */ /* 0x000fe200078e000c */
[----:B------:R-:W-:-:S04]  /*2840*/  SHF.R.S32.HI R25, RZ, 0x1f, R24 ;  /* 0x0000001fff197819 */ /* 0x000fc80000011418 */
[----:B------:R0:W-:Y:S01]  /*2850*/  STL.128 [R1+0x260], R28 ;  /* 0x0002601c01007387 */ /* 0x0001e20000100c00 */
[----:B------:R-:W-:Y:S01]  /*2860*/  UIMAD.WIDE.U32 UR12, UR40, UR10, UR12 ;  /* 0x0000000a280c72a5 */ /* 0x000fe2000f8e000c */
[--C-:B------:R-:W-:Y:S01]  /*2870*/  SHF.R.S32.HI R13, RZ, 0x1f, R17.reuse ;  /* 0x0000001fff0d7819 */ /* 0x100fe20000011411 */
[----:B------:R-:W-:Y:S01]  /*2880*/  UIMAD UR17, UR40, UR11, UR17 ;  /* 0x0000000b281172a4 */ /* 0x000fe2000f8e0211 */
[----:B------:R-:W-:Y:S01]  /*2890*/  IMAD.MOV.U32 R12, RZ, RZ, R17 ;  /* 0x000000ffff0c7224 */ /* 0x000fe200078e0011 */
[----:B------:R-:W-:Y:S02]  /*28a0*/  UIMAD UR5, UR5, UR8, URZ ;  /* 0x00000008050572a4 */ /* 0x000fe4000f8e023f */
[----:B------:R-:W-:Y:S01]  /*28b0*/  UIADD3 UR17, UR13, UR17, URZ ;  /* 0x000000110d117290 */ /* 0x000fe2000fffe03f */
[----:B0-----:R-:W-:-:S04]  /*28c0*/  IMAD R29, R27, UR10, RZ ;  /* 0x0000000a1b1d7c24 */ /* 0x001fc8000f8e02ff */
[C---:B------:R-:W-:Y:S02]  /*28d0*/  IMAD R31, R16.reuse, UR11, R29 ;  /* 0x0000000b101f7c24 */ /* 0x040fe4000f8e021d */
[C---:B------:R-:W-:Y:S01]  /*28e0*/  IMAD.WIDE.U32 R28, R16.reuse, UR10, R24 ;  /* 0x0000000a101c7c25 */ /* 0x040fe2000f8e0018 */
[----:B------:R-:W-:Y:S02]  /*28f0*/  UIMAD.WIDE.U32 UR14, UR40, UR8, UR14 ;  /* 0x00000008280e72a5 */ /* 0x000fe4000f8e000e */
[----:B------:R-:W-:Y:S01]  /*2900*/  UIMAD UR5, UR40, UR9, UR5 ;  /* 0x00000009280572a4 */ /* 0x000fe2000f8e0205 */
[----:B------:R-:W-:Y:S01]  /*2910*/  IMAD.WIDE.U32 R44, R16, UR10, R12 ;  /* 0x0000000a102c7c25 */ /* 0x000fe2000f8e000c */
[----:B------:R-:W-:Y:S01]  /*2920*/  IADD3 R40, P0, R28, UR12, RZ ;  /* 0x0000000c1c287c10 */ /* 0x000fe2000ff1e0ff */
[----:B------:R-:W-:Y:S02]  /*2930*/  UIMAD UR21, UR11, 0xa0, URZ ;  /* 0x000000a00b1578a4 */ /* 0x000fe4000f8e023f */
[----:B------:R-:W-:Y:S01]  /*2940*/  IMAD R35, R27, UR8, RZ ;  /* 0x000000081b237c24 */ /* 0x000fe2000f8e02ff */
[----:B------:R-:W-:Y:S01]  /*2950*/  UIMAD.WIDE.U32 UR18, UR10, 0xa0, URZ ;  /* 0x000000a00a1278a5 */ /* 0x000fe2000f8e003f */
[----:B------:R-:W-:Y:S01]  /*2960*/  IMAD.WIDE.U32 R32, R16, UR8, R24 ;  /* 0x0000000810207c25 */ /* 0x000fe2000f8e0018 */
[----:B------:R-:W-:-:S03]  /*2970*/  UIADD3 UR5, UR15, UR5, URZ ;  /* 0x000000050f057290 */ /* 0x000fc6000fffe03f */
[----:B------:R-:W-:Y:S01]  /*2980*/  IMAD.WIDE.U32 R48, R16, UR8, R12 ;  /* 0x0000000810307c25 */ /* 0x000fe2000f8e000c */
[----:B------:R-:W-:Y:S01]  /*2990*/  IADD3 R46, P2, R44, UR12, RZ ;  /* 0x0000000c2c2e7c10 */ /* 0x000fe2000ff5e0ff */
[----:B------:R-:W-:Y:S01]  /*29a0*/  USHF.L.U64.HI UR23, UR10, 0x7, UR11 ;  /* 0x000000070a177899 */ /* 0x000fe2000801020b */
[----:B------:R-:W-:Y:S01]  /*29b0*/  IADD3.X R41, R29, UR17, R31, P0, !PT ;  /* 0x000000111d297c10 */ /* 0x000fe200087fe41f */
[----:B------:R-:W-:Y:S01]  /*29c0*/  IMAD R35, R16, UR9, R35 ;  /* 0x0000000910237c24 */ /* 0x000fe2000f8e0223 */
[----:B------:R-:W-:Y:S01]  /*29d0*/  IADD3 R44, P1, R32, UR14, RZ ;  /* 0x0000000e202c7c10 */ /* 0x000fe2000ff3e0ff */
[----:B------:R-:W-:Y:S01]  /*29e0*/  USHF.L.U32 UR24, UR10, 0x7, URZ ;  /* 0x000000070a187899 */ /* 0x000fe2000800063f */
[----:B------:R-:W-:Y:S01]  /*29f0*/  IADD3 R48, P0, R48, UR14, RZ ;  /* 0x0000000e30307c10 */ /* 0x000fe2000ff1e0ff */
[----:B------:R-:W-:Y:S01]  /*2a00*/  UIADD3 UR21, UR19, UR21, URZ ;  /* 0x0000001513157290 */ /* 0x000fe2000fffe03f */
[----:B------:R-:W-:Y:S01]  /*2a10*/  IMAD.U32 R28, RZ, RZ, UR51 ;  /* 0x00000033ff1c7e24 */ /* 0x000fe2000f8e00ff */
[----:B------:R-:W-:Y:S01]  /*2a20*/  UIMAD.WIDE.U32 UR10, UR8, 0xa0, URZ ;  /* 0x000000a0080a78a5 */ /* 0x000fe2000f8e003f */
[----:B------:R-:W-:Y:S01]  /*2a30*/  IADD3.X R47, R31, UR17, R45, P2, !PT ;  /* 0x000000111f2f7c10 */ /* 0x000fe200097fe42d */
[----:B------:R-:W-:Y:S01]  /*2a40*/  UIMAD UR22, UR9, 0xa0, URZ ;  /* 0x000000a0091678a4 */ /* 0x000fe2000f8e023f */
[----:B------:R-:W-:-:S02]  /*2a50*/  IADD3.X R45, R33, UR5, R35, P1, !PT ;  /* 0x00000005212d7c10 */ /* 0x000fc40008ffe423 */
[----:B------:R-:W-:Y:S01]  /*2a60*/  IADD3.X R49, R35, UR5, R49, P0, !PT ;  /* 0x0000000523317c10 */ /* 0x000fe200087fe431 */
[----:B------:R-:W-:Y:S01]  /*2a70*/  IMAD.U32 R35, RZ, RZ, UR19 ;  /* 0x00000013ff237e24 */ /* 0x000fe2000f8e00ff */
[----:B------:R-:W-:Y:S01]  /*2a80*/  USHF.L.U64.HI UR9, UR8, 0x7, UR9 ;  /* 0x0000000708097899 */ /* 0x000fe20008010209 */
[----:B------:R-:W-:Y:S01]  /*2a90*/  IMAD.U32 R34, RZ, RZ, UR18 ;  /* 0x00000012ff227e24 */ /* 0x000fe2000f8e00ff */
[----:B------:R-:W-:Y:S01]  /*2aa0*/  IADD3 R28, P0, R28, 0x60, RZ ;  /* 0x000000601c1c7810 */ /* 0x000fe20007f1e0ff */
[----:B------:R-:W-:Y:S01]  /*2ab0*/  IMAD.U32 R35, RZ, RZ, UR21 ;  /* 0x00000015ff237e24 */ /* 0x000fe2000f8e00ff */
[----:B------:R-:W-:Y:S01]  /*2ac0*/  USHF.L.U32 UR8, UR8, 0x7, URZ ;  /* 0x0000000708087899 */ /* 0x000fe2000800063f */
[----:B------:R-:W-:Y:S02]  /*2ad0*/  IMAD.U32 R32, RZ, RZ, UR24 ;  /* 0x00000018ff207e24 */ /* 0x000fe4000f8e00ff */
[----:B------:R-:W-:Y:S02]  /*2ae0*/  IMAD.U32 R33, RZ, RZ, UR23 ;  /* 0x00000017ff217e24 */ /* 0x000fe4000f8e00ff */
[----:B------:R-:W-:Y:S01]  /*2af0*/  IMAD.U32 R30, RZ, RZ, UR10 ;  /* 0x0000000aff1e7e24 */ /* 0x000fe2000f8e00ff */
[----:B------:R-:W-:Y:S01]  /*2b00*/  STL.128 [R1+0x100], RZ ;  /* 0x000100ff01007387 */ /* 0x000fe20000100c00 */
[----:B------:R-:W-:Y:S01]  /*2b10*/  UIADD3 UR22, UR11, UR22, URZ ;  /* 0x000000160b167290 */ /* 0x000fe2000fffe03f */
[----:B------:R-:W-:-:S02]  /*2b20*/  IMAD.X R29, RZ, RZ, UR57, P0 ;  /* 0x00000039ff1d7e24 */ /* 0x000fc400080e06ff */
[----:B------:R-:W-:Y:S04]  /*2b30*/  STL.128 [R1+0xc0], RZ ;  /* 0x0000c0ff01007387 */ /* 0x000fe80000100c00 */
[----:B------:R-:W-:Y:S04]  /*2b40*/  STL.128 [R1+0xc0], R32 ;  /* 0x0000c02001007387 */ /* 0x000fe80000100c00 */
[----:B------:R0:W-:Y:S01]  /*2b50*/  STL.128 [R1+0x100], R32 ;  /* 0x0001002001007387 */ /* 0x0001e20000100c00 */
[----:B------:R-:W-:Y:S02]  /*2b60*/  IMAD.U32 R31, RZ, RZ, UR11 ;  /* 0x0000000bff1f7e24 */ /* 0x000fe4000f8e00ff */
[----:B------:R-:W-:Y:S01]  /*2b70*/  IMAD.U32 R31, RZ, RZ, UR22 ;  /* 0x00000016ff1f7e24 */ /* 0x000fe2000f8e00ff */
[----:B------:R1:W-:Y:S01]  /*2b80*/  STL.64 [R1+0x258], R28 ;  /* 0x0002581c01007387 */ /* 0x0003e20000100a00 */
[----:B0-----:R-:W-:Y:S01]  /*2b90*/  IMAD.MOV.U32 R34, RZ, RZ, R30 ;  /* 0x000000ffff227224 */ /* 0x001fe200078e001e */
[----:B-1----:R-:W0:Y:S01]  /*2ba0*/  LDC.64 R28, c[0x0][0x3f8] ;  /* 0x0000fe00ff1c7b82 */ /* 0x002e220000000a00 */
[----:B------:R-:W-:-:S04]  /*2bb0*/  IMAD.U32 R30, RZ, RZ, UR8 ;  /* 0x00000008ff1e7e24 */ /* 0x000fc8000f8e00ff */
[----:B------:R-:W-:Y:S02]  /*2bc0*/  IMAD.MOV.U32 R32, RZ, RZ, R30 ;  /* 0x000000ffff207224 */ /* 0x000fe400078e001e */
[----:B------:R-:W-:Y:S02]  /*2bd0*/  VIADD R30, R24, 0x10 ;  /* 0x00000010181e7836 */ /* 0x000fe40000000000 */
[----:B------:R-:W-:Y:S02]  /*2be0*/  IMAD.MOV.U32 R35, RZ, RZ, R31 ;  /* 0x000000ffff237224 */ /* 0x000fe400078e001f */
[----:B------:R-:W-:Y:S01]  /*2bf0*/  IMAD.U32 R31, RZ, RZ, UR9 ;  /* 0x00000009ff1f7e24 */ /* 0x000fe2000f8e00ff */
[-C--:B------:R-:W-:Y:S01]  /*2c00*/  ISETP.GE.AND P1, PT, R30, R51.reuse, PT ;  /* 0x000000331e00720c */ /* 0x080fe20003f26270 */
[----:B------:R1:W-:Y:S01]  /*2c10*/  STL.64 [R1+0xf0], R44 ;  /* 0x0000f02c01007387 */ /* 0x0003e20000100a00 */
[----:B------:R-:W-:Y:S01]  /*2c20*/  ISETP.GE.AND P0, PT, R24, R51, PT ;  /* 0x000000331800720c */ /* 0x000fe20003f06270 */
[----:B------:R-:W-:Y:S01]  /*2c30*/  IMAD.MOV.U32 R33, RZ, RZ, R31 ;  /* 0x000000ffff217224 */ /* 0x000fe200078e001f */
[----:B------:R-:W-:Y:S01]  /*2c40*/  SEL R30, RZ, 0xffffffff, P1 ;  /* 0xffffffffff1e7807 */ /* 0x000fe20000800000 */
[----:B------:R-:W-:Y:S01]  /*2c50*/  STL.128 [R1+0x120], RZ ;  /* 0x000120ff01007387 */ /* 0x000fe20000100c00 */
[----:B------:R-:W-:-:S03]  /*2c60*/  IMAD.U32 R52, RZ, RZ, UR12 ;  /* 0x0000000cff347e24 */ /* 0x000fc6000f8e00ff */
[----:B------:R-:W-:Y:S01]  /*2c70*/  STL.128 [R1+0xe0], RZ ;  /* 0x0000e0ff01007387 */ /* 0x000fe20000100c00 */
[-C--:B------:R-:W-:Y:S01]  /*2c80*/  ISETP.GE.AND P4, PT, R78, R51.reuse, PT ;  /* 0x000000334e00720c */ /* 0x080fe20003f86270 */
[----:B------:R-:W-:Y:S01]  /*2c90*/  ULDC.64 UR8, c[0x0][0x428] ;  /* 0x00010a0000087ab9 */ /* 0x000fe20000000a00 */
[----:B-1----:R-:W1:Y:S01]  /*2ca0*/  LDC.64 R44, c[0x0][0x418] ;  /* 0x00010600ff2c7b82 */ /* 0x002e620000000a00 */
[----:B------:R-:W-:Y:S04]  /*2cb0*/  STL.128 [R1+0xe0], R32 ;  /* 0x0000e02001007387 */ /* 0x000fe80000100c00 */
[----:B------:R0:W-:Y:S01]  /*2cc0*/  STL.128 [R1+0x120], R32 ;  /* 0x0001202001007387 */ /* 0x0001e20000100c00 */
[----:B------:R-:W-:Y:S01]  /*2cd0*/  IMAD.U32 R31, RZ, RZ, UR17 ;  /* 0x00000011ff1f7e24 */ /* 0x000fe2000f8e00ff */
[----:B------:R-:W-:-:S02]  /*2ce0*/  ISETP.GE.AND P5, PT, R77, R51, PT ;  /* 0x000000334d00720c */ /* 0x000fc40003fa6270 */
[----:B------:R0:W-:Y:S02]  /*2cf0*/  STL.64 [R1+0x148], R36 ;  /* 0x0001482401007387 */ /* 0x0001e40000100a00 */
[----:B0-----:R-:W-:Y:S01]  /*2d00*/  IMAD.SHL.U32 R33, R30, 0x2, RZ ;  /* 0x000000021e217824 */ /* 0x001fe200078e00ff */
[----:B------:R-:W-:Y:S01]  /*2d10*/  SEL R32, RZ, 0x1, P0 ;  /* 0x00000001ff207807 */ /* 0x000fe20000000000 */
[----:B------:R-:W-:-:S03]  /*2d20*/  IMAD.MOV.U32 R30, RZ, RZ, R52 ;  /* 0x000000ffff1e7224 */ /* 0x000fc600078e0034 */
[----:B------:R-:W-:Y:S01]  /*2d30*/  LOP3.LUT R33, R33, 0x2, R32, 0xe2, !PT ;  /* 0x0000000221217812 */ /* 0x000fe200078ee220 */
[----:B------:R-:W-:Y:S01]  /*2d40*/  VIADD R32, R50, 0x9f ;  /* 0x0000009f32207836 */ /* 0x000fe20000000000 */
[----:B------:R0:W-:Y:S01]  /*2d50*/  STL.128 [R1+0x90], R28 ;  /* 0x0000901c01007387 */ /* 0x0001e20000100c00 */
[----:B------:R-:W-:Y:S02]  /*2d60*/  VIADD R34, R24, 0x30 ;  /* 0x0000003018227836 */ /* 0x000fe40000000000 */
[----:B------:R-:W-:Y:S02]  /*2d70*/  IMAD.U32 R37, RZ, RZ, UR15 ;  /* 0x0000000fff257e24 */ /* 0x000fe4000f8e00ff */
[----:B------:R-:W-:Y:S01]  /*2d80*/  IMAD.HI R32, R32, 0x66666667, RZ ;  /* 0x6666666720207827 */ /* 0x000fe200078e02ff */
[----:B------:R-:W-:-:S03]  /*2d90*/  ISETP.GE.AND P3, PT, R17, R51, PT ;  /* 0x000000331100720c */ /* 0x000fc60003f66270 */
[----:B------:R-:W-:Y:S02]  /*2da0*/  IMAD.U32 R36, RZ, RZ, UR14 ;  /* 0x0000000eff247e24 */ /* 0x000fe4000f8e00ff */
[----:B------:R-:W-:Y:S01]  /*2db0*/  IMAD.U32 R37, RZ, RZ, UR5 ;  /* 0x00000005ff257e24 */ /* 0x000fe2000f8e00ff */
[-C--:B------:R-:W-:Y:S02]  /*2dc0*/  ISETP.GE.AND P0, PT, R34, R51.reuse, PT ;  /* 0x000000332200720c */ /* 0x080fe40003f06270 */
[----:B0-----:R-:W-:Y:S02]  /*2dd0*/  SEL R29, RZ, 0xffffffff, P4 ;  /* 0xffffffffff1d7807 */ /* 0x001fe40002000000 */
[----:B------:R0:W-:Y:S01]  /*2de0*/  STL.64 [R1+0xb0], R36 ;  /* 0x0000b02401007387 */ /* 0x0001e20000100a00 */
[----:B------:R-:W-:Y:S02]  /*2df0*/  SEL R34, RZ, 0x4, P5 ;  /* 0x00000004ff227807 */ /* 0x000fe40002800000 */
[----:B------:R-:W-:Y:S01]  /*2e00*/  SHF.R.U32.HI R31, RZ, 0x1f, R32 ;  /* 0x0000001fff1f7819 */ /* 0x000fe20000011620 */
[----:B------:R-:W-:Y:S01]  /*2e10*/  IMAD.SHL.U32 R29, R29, 0x2, RZ ;  /* 0x000000021d1d7824 */ /* 0x000fe200078e00ff */
[----:B------:R-:W-:Y:S01]  /*2e20*/  ISETP.GE.AND P5, PT, R96, R51, PT ;  /* 0x000000336000720c */ /* 0x000fe20003fa6270 */
[----:B------:R1:W-:Y:S01]  /*2e30*/  STL.64 [R1+0xd0], R40 ;  /* 0x0000d02801007387 */ /* 0x0003e20000100a00 */
[----:B------:R-:W-:-:S02]  /*2e40*/  SEL R35, RZ, 0x8, P0 ;  /* 0x00000008ff237807 */ /* 0x000fc40000000000 */
[-C--:B------:R-:W-:Y:S02]  /*2e50*/  ISETP.GE.AND P1, PT, R43, R51.reuse, PT ;  /* 0x000000332b00720c */ /* 0x080fe40003f26270 */
[----:B0-----:R-:W-:Y:S02]  /*2e60*/  SEL R36, RZ, 0x1, P3 ;  /* 0x00000001ff247807 */ /* 0x001fe40001800000 */
[----:B------:R-:W-:Y:S02]  /*2e70*/  ISETP.GE.AND P2, PT, R76, R51, PT ;  /* 0x000000334c00720c */ /* 0x000fe40003f46270 */
[----:B------:R-:W-:Y:S02]  /*2e80*/  LEA.HI.SX32 R30, R32, R31, 0x1a ;  /* 0x0000001f201e7211 */ /* 0x000fe400078fd2ff */
[----:B-1----:R-:W-:Y:S01]  /*2e90*/  LOP3.LUT P0, RZ, R44, R54, RZ, 0xfc, !PT ;  /* 0x000000362cff7212 */ /* 0x002fe2000780fcff */
[----:B------:R-:W-:Y:S01]  /*2ea0*/  IMAD R41, R59, UR8, RZ ;  /* 0x000000083b297c24 */ /* 0x000fe2000f8e02ff */
[----:B------:R-:W-:-:S02]  /*2eb0*/  SEL R32, RZ, 0x4, P5 ;  /* 0x00000004ff207807 */ /* 0x000fc40002800000 */
[----:B------:R-:W-:Y:S01]  /*2ec0*/  LOP3.LUT R29, R29, 0x2, R36, 0xe2, !PT ;  /* 0x000000021d1d7812 */ /* 0x000fe200078ee224 */
[----:B------:R0:W-:Y:S01]  /*2ed0*/  STL.64 [R1+0x110], R46 ;  /* 0x0001102e01007387 */ /* 0x0001e20000100a00 */
[----:B------:R-:W-:Y:S01]  /*2ee0*/  LOP3.LUT R31, R35, R33, R34, 0xfe, !PT ;  /* 0x00000021231f7212 */ /* 0x000fe200078efe22 */
[C---:B------:R-:W-:Y:S01]  /*2ef0*/  IMAD R41, R60.reuse, UR9, R41 ;  /* 0x000000093c297c24 */ /* 0x040fe2000f8e0229 */
[----:B------:R-:W-:Y:S01]  /*2f00*/  SEL R36, RZ, 0x10, P1 ;  /* 0x00000010ff247807 */ /* 0x000fe20000800000 */
[----:B------:R-:W-:Y:S01]  /*2f10*/  IMAD.SHL.U32 R28, R51, 0x2, RZ ;  /* 0x00000002331c7824 */ /* 0x000fe200078e00ff */
[----:B------:R-:W-:Y:S01]  /*2f20*/  SEL R37, RZ, 0x20, P2 ;  /* 0x00000020ff257807 */ /* 0x000fe20001000000 */
[----:B------:R-:W-:Y:S01]  /*2f30*/  STL [R1+0xf8], RZ ;  /* 0x0000f8ff01007387 */ /* 0x000fe20000100800 */
[----:B------:R-:W-:Y:S01]  /*2f40*/  LOP3.LUT P0, RZ, R45, R55, RZ, 0xfc, P0 ;  /* 0x000000372dff7212 */ /* 0x000fe2000000fcff */
[----:B------:R-:W1:Y:S01]  /*2f50*/  LDC.64 R34, c[0x0][0x338] ;  /* 0x0000ce00ff227b82 */ /* 0x000e620000000a00 */
[----:B------:R-:W-:Y:S01]  /*2f60*/  LOP3.LUT R40, R29, R32, RZ, 0xfc, !PT ;  /* 0x000000201d287212 */ /* 0x000fe200078efcff */
[----:B------:R-:W-:Y:S01]  /*2f70*/  STL [R1+0x118], RZ ;  /* 0x000118ff01007387 */ /* 0x000fe20000100800 */
[----:B0-----:R-:W-:-:S03]  /*2f80*/  IMAD.WIDE.U32 R46, R60, UR8, RZ ;  /* 0x000000083c2e7c25 */ /* 0x001fc6000f8e00ff */
[----:B------:R-:W-:Y:S01]  /*2f90*/  STL [R1+0xb8], RZ ;  /* 0x0000b8ff01007387 */ /* 0x000fe20000100800 */
[----:B------:R-:W-:Y:S01]  /*2fa0*/  LOP3.LUT R36, R37, R31, R36, 0xfe, !PT ;  /* 0x0000001f25247212 */ /* 0x000fe200078efe24 */
[----:B------:R-:W1:Y:S02]  /*2fb0*/  LDC.64 R32, c[0x0][0x328] ;  /* 0x0000ca00ff207b82 */ /* 0x000e640000000a00 */
[----:B------:R-:W-:Y:S01]  /*2fc0*/  STL [R1+0xd8], RZ ;  /* 0x0000d8ff01007387 */ /* 0x000fe20000100800 */
[----:B------:R-:W-:Y:S01]  /*2fd0*/  UIADD3 UR4, UP0, UR4, UR6, URZ ;  /* 0x0000000604047290 */ /* 0x000fe2000ff1e03f */
[----:B------:R-:W-:Y:S02]  /*2fe0*/  IMAD.IADD R37, R47, 0x1, R41 ;  /* 0x000000012f257824 */ /* 0x000fe400078e0229 */
[----:B------:R-:W-:Y:S04]  /*2ff0*/  STL [R1+0xb8], R30 ;  /* 0x0000b81e01007387 */ /* 0x000fe80000100800 */
[----:B------:R-:W-:Y:S04]  /*3000*/  STL [R1+0xd8], R30 ;  /* 0x0000d81e01007387 */ /* 0x000fe80000100800 */
[----:B------:R-:W-:Y:S04]  /*3010*/  STL [R1+0xf8], R30 ;  /* 0x0000f81e01007387 */ /* 0x000fe80000100800 */
[----:B------:R0:W-:Y:S04]  /*3020*/  STL [R1+0x118], R30 ;  /* 0x0001181e01007387 */ /* 0x0001e80000100800 */
[----:B------:R2:W-:Y:S01]  /*3030*/  STL [R1+0x6c], R28 ;  /* 0x00006c1c01007387 */ /* 0x0005e20000100800 */
[----:B0-----:R-:W-:-:S02]  /*3040*/  SEL R30, R60, RZ, !P0 ;  /* 0x000000ff3c1e7207 */ /* 0x001fc40004000000 */
[C---:B------:R-:W-:Y:S01]  /*3050*/  LEA R44, P0, R46.reuse, R44, 0x2 ;  /* 0x0000002c2e2c7211 */ /* 0x040fe200078010ff */
[----:B--2---:R-:W0:Y:S02]  /*3060*/  LDC.64 R28, c[0x0][0x310] ;  /* 0x0000c400ff1c7b82 */ /* 0x004e240000000a00 */
[----:B------:R-:W-:Y:S01]  /*3070*/  IMAD.MOV.U32 R31, RZ, RZ, R30 ;  /* 0x000000ffff1f7224 */ /* 0x000fe200078e001e */
[----:B------:R-:W-:Y:S01]  /*3080*/  LEA.HI.X R45, R46, R45, R37, 0x2, P0 ;  /* 0x0000002d2e2d7211 */ /* 0x000fe200000f1425 */
[----:B------:R-:W-:Y:S01]  /*3090*/  IMAD.U32 R37, RZ, RZ, UR4 ;  /* 0x00000004ff257e24 */ /* 0x000fe2000f8e00ff */
[----:B------:R2:W-:Y:S01]  /*30a0*/  STL.U8 [R1+0x81], R40 ;  /* 0x0000812801007387 */ /* 0x0005e20000100000 */
[----:B------:R-:W-:Y:S01]  /*30b0*/  UIADD3.X UR7, UR16, UR7, URZ, UP0, !UPT ;  /* 0x0000000710077290 */ /* 0x000fe200087fe43f */
[----:B------:R-:W-:Y:S01]  /*30c0*/  ISETP.GE.AND P1, PT, R78, R11, PT ;  /* 0x0000000b4e00720c */ /* 0x000fe20003f26270 */
[----:B------:R-:W-:Y:S01]  /*30d0*/  ULDC.64 UR4, c[0x0][0x318] ;  /* 0x0000c60000047ab9 */ /* 0x000fe20000000a00 */
[----:B------:R3:W-:Y:S04]  /*30e0*/  STL.64 [R1+0x200], R30 ;  /* 0x0002001e01007387 */ /* 0x0007e80000100a00 */
[----:B------:R4:W-:Y:S01]  /*30f0*/  STL.U8 [R1+0x80], R36 ;  /* 0x0000802401007387 */ /* 0x0009e20000100000 */
[----:B--2---:R-:W-:-:S04]  /*3100*/  IMAD.WIDE.U32 R40, R16, R14, R12 ;  /* 0x0000000e10287225 */ /* 0x004fc800078e000c */
[----:B---3--:R-:W-:Y:S02]  /*3110*/  IMAD.MOV.U32 R30, RZ, RZ, R37 ;  /* 0x000000ffff1e7224 */ /* 0x008fe400078e0025 */
[----:B------:R-:W-:Y:S02]  /*3120*/  IMAD R37, R15, R16, RZ ;  /* 0x000000100f257224 */ /* 0x000fe400078e02ff */
[----:B----4-:R-:W-:Y:S01]  /*3130*/  VIADD R36, R17, 0x20 ;  /* 0x0000002011247836 */ /* 0x010fe20000000000 */
[----:B------:R-:W-:Y:S01]  /*3140*/  IADD3 R40, P0, R6, R40, RZ ;  /* 0x0000002806287210 */ /* 0x000fe20007f1e0ff */
[----:B------:R-:W-:Y:S01]  /*3150*/  IMAD R37, R27, R14, R37 ;  /* 0x0000000e1b257224 */ /* 0x000fe200078e0225 */
[----:B------:R-:W-:Y:S02]  /*3160*/  STL.64 [R1+0x198], RZ ;  /* 0x000198ff01007387 */ /* 0x000fe40000100a00 */
[----:B------:R-:W-:Y:S01]  /*3170*/  ISETP.GE.AND P2, PT, R36, R11, PT ;  /* 0x0000000b2400720c */ /* 0x000fe20003f46270 */
[----:B------:R-:W-:Y:S01]  /*3180*/  IMAD.U32 R46, RZ, RZ, UR7 ;  /* 0x00000007ff2e7e24 */ /* 0x000fe2000f8e00ff */
[----:B------:R2:W-:Y:S01]  /*3190*/  STL.64 [R1+0x198], R20 ;  /* 0x0001981401007387 */ /* 0x0005e20000100a00 */
[----:B------:R-:W-:-:S02]  /*31a0*/  SEL R6, RZ, 0xffffffff, P1 ;  /* 0xffffffffff067807 */ /* 0x000fc40000800000 */
[----:B------:R-:W-:Y:S01]  /*31b0*/  IADD3.X R41, R7, R41, R37, P0, !PT ;  /* 0x0000002907297210 */ /* 0x000fe200007fe425 */
[----:B------:R-:W-:Y:S01]  /*31c0*/  STL.128 [R1+0x1c0], RZ ;  /* 0x0001c0ff01007387 */ /* 0x000fe20000100c00 */
[----:B------:R-:W-:Y:S01]  /*31d0*/  ISETP.GE.AND P0, PT, R17, R11, PT ;  /* 0x0000000b1100720c */ /* 0x000fe20003f06270 */
[----:B------:R-:W-:Y:S02]  /*31e0*/  IMAD.MOV.U32 R31, RZ, RZ, R46 ;  /* 0x000000ffff1f7224 */ /* 0x000fe400078e002e */
[----:B-1----:R1:W-:Y:S01]  /*31f0*/  STL.128 [R1+0x1c0], R32 ;  /* 0x0001c02001007387 */ /* 0x0023e20000100c00 */
[----:B--2---:R-:W-:Y:S01]  /*3200*/  SEL R20, RZ, 0xffffffff, P2 ;  /* 0xffffffffff147807 */ /* 0x004fe20001000000 */
[----:B------:R-:W-:Y:S01]  /*3210*/  IMAD.SHL.U32 R6, R6, 0x2, RZ ;  /* 0x0000000206067824 */ /* 0x000fe200078e00ff */
[----:B------:R-:W-:Y:S01]  /*3220*/  SHF.L.U64.HI R15, R14, 0x7, R15 ;  /* 0x000000070e0f7819 */ /* 0x000fe2000001020f */
[----:B------:R-:W-:Y:S01]  /*3230*/  STL.64 [R1+0x1a0], RZ ;  /* 0x0001a0ff01007387 */ /* 0x000fe20000100a00 */
[----:B------:R-:W-:Y:S01]  /*3240*/  SEL R7, RZ, 0x1, P0 ;  /* 0x00000001ff077807 */ /* 0x000fe20000000000 */
[----:B------:R-:W-:-:S02]  /*3250*/  IMAD.SHL.U32 R20, R20, 0x2, RZ ;  /* 0x0000000214147824 */ /* 0x000fc400078e00ff */
[----:B------:R-:W-:Y:S01]  /*3260*/  IMAD.SHL.U32 R14, R14, 0x80, RZ ;  /* 0x000000800e0e7824 */ /* 0x000fe200078e00ff */
[----:B0-----:R0:W-:Y:S01]  /*3270*/  STL.128 [R1+0x1a0], R28 ;  /* 0x0001a01c01007387 */ /* 0x0011e20000100c00 */
[----:B-1----:R-:W1:Y:S01]  /*3280*/  LDC.64 R34, c[0x0][0x330] ;  /* 0x0000cc00ff227b82 */ /* 0x002e620000000a00 */
[----:B------:R-:W-:Y:S01]  /*3290*/  ISETP.GE.AND P0, PT, R96, R11, PT ;  /* 0x0000000b6000720c */ /* 0x000fe20003f06270 */
[----:B0-----:R-:W-:Y:S01]  /*32a0*/  IMAD.MOV.U32 R31, RZ, RZ, R5 ;  /* 0x000000ffff1f7224 */ /* 0x001fe200078e0005 */
[--C-:B------:R-:W-:Y:S01]  /*32b0*/  LOP3.LUT R5, R6, 0x2, R7.reuse, 0xe2, !PT ;  /* 0x0000000206057812 */ /* 0x100fe200078ee207 */
[----:B------:R-:W-:Y:S01]  /*32c0*/  IMAD.MOV.U32 R28, RZ, RZ, R14 ;  /* 0x000000ffff1c7224 */ /* 0x000fe200078e000e */
[----:B------:R-:W-:Y:S01]  /*32d0*/  LOP3.LUT R7, R20, 0x2, R7, 0xe2, !PT ;  /* 0x0000000214077812 */ /* 0x000fe200078ee207 */
[C---:B------:R-:W-:Y:S02]  /*32e0*/  VIADD R20, R17.reuse, 0x60 ;  /* 0x0000006011147836 */ /* 0x040fe40000000000 */
[----:B------:R-:W-:-:S02]  /*32f0*/  VIADD R14, R17, 0x40 ;  /* 0x00000040110e7836 */ /* 0x000fc40000000000 */
[----:B------:R-:W-:Y:S02]  /*3300*/  IMAD.MOV.U32 R30, RZ, RZ, R4 ;  /* 0x000000ffff1e7224 */ /* 0x000fe400078e0004 */
[----:B------:R-:W-:Y:S01]  /*3310*/  IMAD.MOV.U32 R29, RZ, RZ, R15 ;  /* 0x000000ffff1d7224 */ /* 0x000fe200078e000f */
[-C--:B------:R-:W-:Y:S01]  /*3320*/  ISETP.GE.AND P1, PT, R20, R11.reuse, PT ;  /* 0x0000000b1400720c */ /* 0x080fe20003f26270 */
[C---:B------:R-:W-:Y:S01]  /*3330*/  VIADD R6, R17.reuse, 0x80 ;  /* 0x0000008011067836 */ /* 0x040fe20000000000 */
[----:B------:R-:W-:Y:S01]  /*3340*/  ISETP.GE.AND P2, PT, R14, R11, PT ;  /* 0x0000000b0e00720c */ /* 0x000fe20003f46270 */
[----:B------:R-:W-:Y:S01]  /*3350*/  VIADD R4, R17, 0xa0 ;  /* 0x000000a011047836 */ /* 0x000fe20000000000 */
[----:B------:R0:W-:Y:S02]  /*3360*/  STL.128 [R1+0x230], R28 ;  /* 0x0002301c01007387 */ /* 0x0001e40000100c00 */
[----:B------:R-:W-:Y:S01]  /*3370*/  SEL R15, RZ, 0x4, P2 ;  /* 0x00000004ff0f7807 */ /* 0x000fe20001000000 */
[----:B-1----:R-:W-:Y:S01]  /*3380*/  IMAD R32, R34, UR20, RZ ;  /* 0x0000001422207c24 */ /* 0x002fe2000f8e02ff */
[----:B0-----:R-:W-:-:S02]  /*3390*/  SEL R28, RZ, 0x4, P0 ;  /* 0x00000004ff1c7807 */ /* 0x001fc40000000000 */
[----:B------:R-:W-:Y:S02]  /*33a0*/  SEL R30, RZ, 0x8, P1 ;  /* 0x00000008ff1e7807 */ /* 0x000fe40000800000 */
[-C--:B------:R-:W-:Y:S02]  /*33b0*/  ISETP.GE.AND P0, PT, R6, R11.reuse, PT ;  /* 0x0000000b0600720c */ /* 0x080fe40003f06270 */
[----:B------:R-:W-:Y:S02]  /*33c0*/  ISETP.GE.AND P1, PT, R4, R11, PT ;  /* 0x0000000b0400720c */ /* 0x000fe40003f26270 */
[C---:B------:R-:W-:Y:S02]  /*33d0*/  LOP3.LUT R28, R30.reuse, R5, R28, 0xfe, !PT ;  /* 0x000000051e1c7212 */ /* 0x040fe400078efe1c */
[----:B------:R-:W-:Y:S02]  /*33e0*/  LOP3.LUT R7, R30, R7, R15, 0xfe, !PT ;  /* 0x000000071e077212 */ /* 0x000fe400078efe0f */
[----:B------:R-:W-:-:S02]  /*33f0*/  SEL R5, RZ, 0x10, P0 ;  /* 0x00000010ff057807 */ /* 0x000fc40000000000 */
[----:B------:R-:W-:Y:S01]  /*3400*/  SEL R30, RZ, 0x20, P1 ;  /* 0x00000020ff1e7807 */ /* 0x000fe20000800000 */
[----:B------:R-:W-:-:S03]  /*3410*/  IMAD.U32 R33, RZ, RZ, UR5 ;  /* 0x00000005ff217e24 */ /* 0x000fc6000f8e00ff */
[C-C-:B------:R-:W-:Y:S02]  /*3420*/  LOP3.LUT R28, R30.reuse, R28, R5.reuse, 0xfe, !PT ;  /* 0x0000001c1e1c7212 */ /* 0x140fe400078efe05 */
[----:B------:R-:W-:Y:S01]  /*3430*/  LOP3.LUT R30, R30, R7, R5, 0xfe, !PT ;  /* 0x000000071e1e7212 */ /* 0x000fe200078efe05 */
[----:B------:R-:W-:Y:S02]  /*3440*/  IMAD R7, R35, UR54, R32 ;  /* 0x0000003623077c24 */ /* 0x000fe4000f8e0220 */
[----:B------:R-:W-:Y:S02]  /*3450*/  IMAD.U32 R5, RZ, RZ, UR51 ;  /* 0x00000033ff057e24 */ /* 0x000fe4000f8e00ff */
[----:B------:R-:W-:Y:S01]  /*3460*/  IMAD.U32 R32, RZ, RZ, UR4 ;  /* 0x00000004ff207e24 */ /* 0x000fe2000f8e00ff */
[----:B------:R0:W-:Y:S01]  /*3470*/  STL.64 [R1+0x180], R44 ;  /* 0x0001802c01007387 */ /* 0x0001e20000100a00 */
[----:B------:R-:W-:Y:S01]  /*3480*/  IMAD.U32 R53, RZ, RZ, UR13 ;  /* 0x0000000dff357e24 */ /* 0x000fe2000f8e00ff */
[----:B------:R-:W-:Y:S05]  /*3490*/  @!P6 WARPSYNC.ALL ;  /* 0x000000000000e948 */ /* 0x000fea0003800000 */
[----:B------:R-:W-:Y:S01]  /*34a0*/  STL.64 [R1+0x188], RZ ;  /* 0x000188ff01007387 */ /* 0x000fe20000100a00 */
[----:B------:R-:W-:Y:S01]  /*34b0*/  UIADD3 UR4, UP0, UR51, 0x250, URZ ;  /* 0x0000025033047890 */ /* 0x000fe2000ff1e03f */
[----:B------:R-:W-:-:S02]  /*34c0*/  IMAD.WIDE.U32 R32, R34, UR54, R32 ;  /* 0x0000003622207c25 */ /* 0x000fc4000f8e0020 */
[----:B------:R1:W-:Y:S01]  /*34d0*/  STL.64 [R1+0x188], R10 ;  /* 0x0001880a01007387 */ /* 0x0003e20000100a00 */
[----:B0-----:R-:W0:Y:S01]  /*34e0*/  LDC R45, c[0x0][0x320] ;  /* 0x0000c800ff2d7b82 */ /* 0x001e220000000800 */
[----:B------:R-:W-:Y:S02]  /*34f0*/  IMAD.MOV.U32 R44, RZ, RZ, R10 ;  /* 0x000000ffff2c7224 */ /* 0x000fe400078e000a */
[----:B------:R-:W-:Y:S01]  /*3500*/  IMAD.WIDE.U32 R34, R34, UR54, R12 ;  /* 0x0000003622227c25 */ /* 0x000fe2000f8e000c */
[----:B------:R-:W-:Y:S01]  /*3510*/  LOP3.LUT R12, R42, 0x10, R17, 0xf8, !PT ;  /* 0x000000102a0c7812 */ /* 0x000fe200078ef811 */
[----:B------:R-:W-:Y:S01]  /*3520*/  UIADD3.X UR5, URZ, UR57, URZ, UP0, !UPT ;  /* 0x000000393f057290 */ /* 0x000fe200087fe43f */
[----:B-1----:R-:W-:Y:S02]  /*3530*/  IADD3 R10, P0, R5, 0x40, RZ ;  /* 0x00000040050a7810 */ /* 0x002fe40007f1e0ff */
[----:B------:R-:W-:-:S03]  /*3540*/  LOP3.LUT R12, R12, R39, RZ, 0x3c, !PT ;  /* 0x000000270c0c7212 */ /* 0x000fc600078e3cff */
[----:B------:R-:W-:Y:S01]  /*3550*/  IMAD.X R11, RZ, RZ, UR57, P0 ;  /* 0x00000039ff0b7e24 */ /* 0x000fe200080e06ff */
[----:B------:R-:W-:Y:S01]  /*3560*/  STL.U8 [R1+0x1d8], R28 ;  /* 0x0001d81c01007387 */ /* 0x000fe20000100000 */
[----:B------:R-:W-:Y:S02]  /*3570*/  IMAD.IADD R33, R33, 0x1, R7 ;  /* 0x0000000121217824 */ /* 0x000fe400078e0207 */
[----:B------:R-:W-:Y:S01]  /*3580*/  IMAD.U32 R29, RZ, RZ, UR5 ;  /* 0x00000005ff1d7e24 */ /* 0x000fe2000f8e00ff */
[----:B------:R1:W-:Y:S01]  /*3590*/  STL.U8 [R1+0x1d9], R28 ;  /* 0x0001d91c01007387 */ /* 0x0003e20000100000 */
[----:B------:R-:W-:-:S03]  /*35a0*/  IMAD.MOV.U32 R31, RZ, RZ, R11 ;  /* 0x000000ffff1f7224 */ /* 0x000fc600078e000b */
[----:B------:R2:W-:Y:S01]  /*35b0*/  STL.U8 [R1+0x250], R30 ;  /* 0x0002501e01007387 */ /* 0x0005e20000100000 */
[----:B------:R-:W-:Y:S01]  /*35c0*/  IMAD.IADD R5, R225, 0x1, R12 ;  /* 0x00000001e1057824 */ /* 0x000fe200078e020c */
[----:B------:R-:W-:Y:S01]  /*35d0*/  UIADD3 UR8, UP1, UR51, 0x228, URZ ;  /* 0x0000022833087890 */ /* 0x000fe2000ff3e03f */
[----:B-1----:R-:W-:Y:S01]  /*35e0*/  IMAD.U32 R28, RZ, RZ, UR4 ;  /* 0x00000004ff1c7e24 */ /* 0x002fe2000f8e00ff */
[----:B------:R-:W-:Y:S01]  /*35f0*/  UIADD3 UR6, UP2, UR51, 0x218, URZ ;  /* 0x0000021833067890 */ /* 0x000fe2000ff5e03f */
[----:B--2---:R-:W-:Y:S01]  /*3600*/  IMAD.MOV.U32 R30, RZ, RZ, R10 ;  /* 0x000000ffff1e7224 */ /* 0x004fe200078e000a */
[----:B------:R1:W-:Y:S01]  /*3610*/  STL.64 [R1+0x240], R40 ;  /* 0x0002402801007387 */ /* 0x0003e20000100a00 */
[----:B------:R-:W-:Y:S01]  /*3620*/  IADD3 R12, P0, R5, R8, RZ ;  /* 0x00000008050c7210 */ /* 0x000fe20007f1e0ff */
[----:B------:R-:W-:Y:S02]  /*3630*/  UIADD3.X UR9, URZ, UR57, URZ, UP1, !UPT ;  /* 0x000000393f097290 */ /* 0x000fe40008ffe43f */
[----:B------:R2:W-:Y:S01]  /*3640*/  STL.64 [R1+0x1d0], R32 ;  /* 0x0001d02001007387 */ /* 0x0005e20000100a00 */
[----:B------:R-:W-:-:S03]  /*3650*/  UIADD3.X UR7, URZ, UR57, URZ, UP2, !UPT ;  /* 0x000000393f077290 */ /* 0x000fc600097fe43f */
[----:B------:R3:W-:Y:S01]  /*3660*/  STL.128 [R1+0x290], R28 ;  /* 0x0002901c01007387 */ /* 0x0007e20000100c00 */
[----:B------:R-:W-:Y:S01]  /*3670*/  UIADD3 UR4, UP3, UR51, 0x210, URZ ;  /* 0x0000021033047890 */ /* 0x000fe2000ff7e03f */
[----:B-1----:R-:W1:Y:S01]  /*3680*/  LDC.64 R40, c[0x0][0x408] ;  /* 0x00010200ff287b82 */ /* 0x002e620000000a00 */
[----:B------:R-:W-:-:S07]  /*3690*/  IMAD.X R13, RZ, RZ, R9, P0 ;  /* 0x000000ffff0d7224 */ /* 0x000fce00000e0609 */
[----:B--2---:R-:W2:Y:S01]  /*36a0*/  LDC.64 R32, c[0x0][0x418] ;  /* 0x00010600ff207b82 */ /* 0x004ea20000000a00 */
[----:B------:R-:W-:-:S07]  /*36b0*/  IMAD.U32 R10, RZ, RZ, UR8 ;  /* 0x00000008ff0a7e24 */ /* 0x000fce000f8e00ff */
[----:B---3--:R-:W3:Y:S01]  /*36c0*/  LDC R30, c[0x0][0x424] ;  /* 0x00010900ff1e7b82 */ /* 0x008ee20000000800 */
[----:B------:R-:W-:-:S07]  /*36d0*/  IMAD.U32 R8, RZ, RZ, UR6 ;  /* 0x00000006ff087e24 */ /* 0x000fce000f8e00ff */
[----:B------:R-:W4:Y:S01]  /*36e0*/  LDC R28, c[0x0][0x2fc] ;  /* 0x0000bf00ff1c7b82 */ /* 0x000f220000000800 */
[----:B------:R-:W-:Y:S02]  /*36f0*/  IMAD.U32 R11, RZ, RZ, UR9 ;  /* 0x00000009ff0b7e24 */ /* 0x000fe4000f8e00ff */
[----:B------:R-:W-:Y:S02]  /*3700*/  IMAD.U32 R9, RZ, RZ, UR7 ;  /* 0x00000007ff097e24 */ /* 0x000fe4000f8e00ff */
[----:B------:R-:W-:-:S03]  /*3710*/  IMAD.U32 R15, RZ, RZ, UR4 ;  /* 0x00000004ff0f7e24 */ /* 0x000fc6000f8e00ff */
[----:B------:R0:W-:Y:S01]  /*3720*/  STL.128 [R1+0x270], R8 ;  /* 0x0002700801007387 */ /* 0x0001e20000100c00 */
[----:B------:R-:W-:Y:S01]  /*3730*/  LOP3.LUT P0, RZ, R228, 0x2, RZ, 0xc0, !PT ;  /* 0x00000002e4ff7812 */ /* 0x000fe2000780c0ff */
[----:B------:R-:W-:Y:S01]  /*3740*/  UIADD3 UR10, UP0, UR51, 0x248, URZ ;  /* 0x00000248330a7890 */ /* 0x000fe2000ff1e03f */
[----:B------:R-:W-:Y:S01]  /*3750*/  IMAD.U32 R221, RZ, RZ, UR41 ;  /* 0x00000029ffdd7e24 */ /* 0x000fe2000f8e00ff */
[----:B------:R0:W-:Y:S01]  /*3760*/  STL [R1+0x228], R38 ;  /* 0x0002282601007387 */ /* 0x0001e20000100800 */
[--C-:B------:R-:W-:Y:S02]  /*3770*/  IMAD.MOV.U32 R222, RZ, RZ, R220.reuse ;  /* 0x000000ffffde7224 */ /* 0x100fe400078e00dc */
[----:B------:R-:W-:Y:S01]  /*3780*/  IMAD.MOV.U32 R223, RZ, RZ, R220 ;  /* 0x000000ffffdf7224 */ /* 0x000fe200078e00dc */
[----:B------:R1:W-:Y:S01]  /*3790*/  STL.64 [R1+0x220], R12 ;  /* 0x0002200c01007387 */ /* 0x0003e20000100a00 */
[----:B0-----:R-:W-:Y:S01]  /*37a0*/  IMAD.MOV.U32 R8, RZ, RZ, R15 ;  /* 0x000000ffff087224 */ /* 0x001fe200078e000f */
[----:B------:R-:W0:Y:S01]  /*37b0*/  LDC.U8 R38, c[0x0][0x410] ;  /* 0x00010400ff267b82 */ /* 0x000e220000000000 */
[----:B------:R-:W-:Y:S01]  /*37c0*/  IMAD.MOV.U32 R15, RZ, RZ, 0x20 ;  /* 0x00000020ff0f7424 */ /* 0x000fe200078e00ff */
[----:B------:R-:W-:-:S04]  /*37d0*/  UIADD3.X UR11, URZ, UR57, URZ, UP0, !UPT ;  /* 0x000000393f0b7290 */ /* 0x000fc800087fe43f */
[----:B-1----:R-:W-:Y:S01]  /*37e0*/  SEL R12, R15, 0xffffffe0, !P0 ;  /* 0xffffffe00f0c7807 */ /* 0x002fe20004000000 */
[----:B------:R-:W-:Y:S01]  /*37f0*/  UIADD3.X UR5, URZ, UR57, URZ, UP3, !UPT ;  /* 0x000000393f057290 */ /* 0x000fe20009ffe43f */
[----:B------:R-:W-:Y:S04]  /*3800*/  STL [R1+0x190], RZ ;  /* 0x000190ff01007387 */ /* 0x000fe80000100800 */
[----:B------:R-:W-:Y:S04]  /*3810*/  STL [R1+0x1b8], RZ ;  /* 0x0001b8ff01007387 */ /* 0x000fe80000100800 */
[----:B------:R-:W-:Y:S04]  /*3820*/  STL [R1+0x60], R221 ;  /* 0x000060dd01007387 */ /* 0x000fe80000100800 */
[----:B------:R-:W-:Y:S04]  /*3830*/  STL.64 [R1+0x158], R220 ;  /* 0x000158dc01007387 */ /* 0x000fe80000100a00 */
[----:B------:R-:W-:Y:S04]  /*3840*/  STL.128 [R1+0x70], R220 ;  /* 0x000070dc01007387 */ /* 0x000fe80000100c00 */
[----:B------:R-:W-:Y:S04]  /*3850*/  STL.64 [R1+0x130], R48 ;  /* 0x0001303001007387 */ /* 0x000fe80000100a00 */
[----:B------:R-:W-:Y:S04]  /*3860*/  STL.64 [R1+0x88], R50 ;  /* 0x0000883201007387 */ /* 0x000fe80000100a00 */
[----:B------:R-:W-:Y:S04]  /*3870*/  STL.64 [R1+0xa0], R50 ;  /* 0x0000a03201007387 */ /* 0x000fe80000100a00 */
[----:B------:R-:W-:Y:S04]  /*3880*/  STL.64 [R1+0xa8], R40 ;  /* 0x0000a82801007387 */ /* 0x000fe80000100a00 */
[----:B--2---:R-:W-:Y:S04]  /*3890*/  STL.64 [R1+0x168], R32 ;  /* 0x0001682001007387 */ /* 0x004fe80000100a00 */
[----:B---3--:R-:W-:Y:S04]  /*38a0*/  STL [R1+0x178], R30 ;  /* 0x0001781e01007387 */ /* 0x008fe80000100800 */
[----:B----4-:R-:W-:Y:S04]  /*38b0*/  STL [R1+0x190], R28 ;  /* 0x0001901c01007387 */ /* 0x010fe80000100800 */
[----:B------:R-:W-:Y:S04]  /*38c0*/  STL [R1+0x1b8], R28 ;  /* 0x0001b81c01007387 */ /* 0x000fe80000100800 */
[----:B------:R-:W-:Y:S04]  /*38d0*/  STL.128 [R1+0x1e0], RZ ;  /* 0x0001e0ff01007387 */ /* 0x000fe80000100c00 */
[----:B------:R-:W-:Y:S04]  /*38e0*/  STL.64 [R1+0x1f0], RZ ;  /* 0x0001f0ff01007387 */ /* 0x000fe80000100a00 */
[----:B------:R-:W-:Y:S04]  /*38f0*/  STL.64 [R1+0x1f8], RZ ;  /* 0x0001f8ff01007387 */ /* 0x000fe80000100a00 */
[----:B------:R-:W-:Y:S04]  /*3900*/  STL.64 [R1+0x248], R16 ;  /* 0x0002481001007387 */ /* 0x000fe80000100a00 */
[----:B------:R-:W-:Y:S04]  /*3910*/  STL [R1+0x170], R220 ;  /* 0x000170dc01007387 */ /* 0x000fe80000100800 */
[----:B------:R-:W-:Y:S01]  /*3920*/  STL [R1+0x218], R12 ;  /* 0x0002180c01007387 */ /* 0x000fe20000100800 */
[----:B------:R-:W-:-:S03]  /*3930*/  IMAD.U32 R21, RZ, RZ, UR10 ;  /* 0x0000000aff157e24 */ /* 0x000fc6000f8e00ff */
[----:B------:R-:W-:Y:S01]  /*3940*/  STL.64 [R1+0x1b0], RZ ;  /* 0x0001b0ff01007387 */ /* 0x000fe20000100a00 */
[----:B------:R-:W-:-:S03]  /*3950*/  IMAD.U32 R46, RZ, RZ, UR11 ;  /* 0x0000000bff2e7e24 */ /* 0x000fc6000f8e00ff */
[----:B------:R1:W-:Y:S01]  /*3960*/  STL.64 [R1+0x1b0], R44 ;  /* 0x0001b02c01007387 */ /* 0x0003e20000100a00 */
[----:B------:R-:W-:Y:S02]  /*3970*/  IMAD.MOV.U32 R10, RZ, RZ, R21 ;  /* 0x000000ffff0a7224 */ /* 0x000fe400078e0015 */
[----:B------:R-:W-:Y:S02]  /*3980*/  IMAD.MOV.U32 R11, RZ, RZ, R46 ;  /* 0x000000ffff0b7224 */ /* 0x000fe400078e002e */
[----:B------:R-:W-:Y:S02]  /*3990*/  IMAD.IADD R35, R7, 0x1, R35 ;  /* 0x0000000107237824 */ /* 0x000fe400078e0223 */
[----:B-1----:R-:W-:Y:S01]  /*39a0*/  IMAD.U32 R44, RZ, RZ, UR5 ;  /* 0x00000005ff2c7e24 */ /* 0x002fe2000f8e00ff */
[----:B------:R-:W-:-:S03]  /*39b0*/  ULDC.64 UR4, c[0x0][0x338] ;  /* 0x0000ce0000047ab9 */ /* 0x000fc60000000a00 */
[----:B------:R-:W-:Y:S02]  /*39c0*/  IMAD.MOV.U32 R9, RZ, RZ, R44 ;  /* 0x000000ffff097224 */ /* 0x000fe400078e002c */
[----:B------:R-:W-:Y:S01]  /*39d0*/  IMAD R7, R58, UR4, RZ ;  /* 0x000000043a077c24 */ /* 0x000fe2000f8e02ff */
[----:B------:R-:W-:Y:S04]  /*39e0*/  STL [R1+0x160], R3 ;  /* 0x0001600301007387 */ /* 0x000fe80000100800 */
[----:B------:R1:W-:Y:S01]  /*39f0*/  STL.128 [R1+0x280], R8 ;  /* 0x0002800801007387 */ /* 0x0003e20000100c00 */
[----:B------:R-:W-:Y:S02]  /*3a00*/  IMAD R7, R57, UR5, R7 ;  /* 0x0000000539077c24 */ /* 0x000fe4000f8e0207 */
[----:B------:R-:W-:Y:S01]  /*3a10*/  VIADD R15, R61, 0x8 ;  /* 0x000000083d0f7836 */ /* 0x000fe20000000000 */
[----:B0-----:R0:W-:Y:S01]  /*3a20*/  STL.U8 [R1+0x6a], R38 ;  /* 0x00006a2601007387 */ /* 0x0011e20000100000 */
[----:B------:R-:W-:Y:S01]  /*3a30*/  @!P6 BAR.SYNC.DEFER_BLOCKING 0x9, 0x100 ;  /* 0x024400000000eb1d */ /* 0x000fe20000010000 */
[----:B-1----:R-:W-:Y:S01]  /*3a40*/  IADD3 R8, P0, R16, R3, RZ ;  /* 0x0000000310087210 */ /* 0x002fe20007f1e0ff */
[----:B------:R-:W-:-:S04]  /*3a50*/  IMAD.WIDE.U32 R10, R57, UR4, R34 ;  /* 0x00000004390a7c25 */ /* 0x000fc8000f8e0022 */
[----:B------:R-:W-:Y:S02]  /*3a60*/  IMAD.U32 R3, RZ, RZ, UR51 ;  /* 0x00000033ff037e24 */ /* 0x000fe4000f8e00ff */
[----:B------:R-:W-:Y:S02]  /*3a70*/  IMAD.X R9, R56, 0x1, R27, P0 ;  /* 0x0000000138097824 */ /* 0x000fe400000e061b */
[----:B0-----:R-:W-:Y:S02]  /*3a80*/  VIADD R38, R16, 0x80 ;  /* 0x0000008010267836 */ /* 0x001fe40000000000 */
[----:B------:R-:W-:Y:S02]  /*3a90*/  VIADD R27, R3, 0x258 ;  /* 0x00000258031b7836 */ /* 0x000fe40000000000 */
[----:B------:R-:W-:-:S07]  /*3aa0*/  IMAD.IADD R21, R11, 0x1, R7 ;  /* 0x000000010b157824 */ /* 0x000fce00078e0207 */
.L_x_4376:
[----:B------:R-:W-:Y:S01]  /*3ab0*/  VIADD R98, R98, 0xffffffff ;  /* 0xffffffff62627836 */ /* 0x000fe20000000000 */
[----:B------:R-:W-:Y:S05]  /*3ac0*/  YIELD ;  /* 0x0000000000007946 */ /* 0x000fea0003800000 */
[----:B------:R-:W-:Y:S01]  /*3ad0*/  IMAD.U32 R13, RZ, RZ, UR51 ;  /* 0x00000033ff0d7e24 */ /* 0x000fe2000f8e00ff */
[----:B------:R-:W-:Y:S01]  /*3ae0*/  BSSY B1, `(.L_x_4368) ;  /* 0x0000005000017945 */ /* 0x000fe20003800000 */
[----:B------:R-:W-:Y:S02]  /*3af0*/  ISETP.GT.AND P0, PT, R98, R97, PT ;  /* 0x000000616200720c */ /* 0x000fe40003f04270 */
[----:B------:R-:W-:Y:S01]  /*3b00*/  VIADD R13, R13, 0x2b8 ;  /* 0x000002b80d0d7836 */ /* 0x000fe20000000000 */
[----:B0-2---:R-:W-:-:S10]  /*3b10*/  MOV R106, 0x3b30 ;  /* 0x00003b30006a7802 */ /* 0x005fd40000000f00 */
[----:B-----5:R-:W-:Y:S05]  /*3b20*/  CALL.REL.NOINC `($_ZN7cutlass13device_kernelIN5flash11enable_sm90INS1_16FlashAttnFwdSm90INS1_25CollectiveMainloopFwdSm90ILi2EN4cute5tupleIJNS5_1CILi1EEES8_S8_EEENS6_IJNS7_ILi128EEENS7_ILi160EEENS7_ILi192EEEEEELi192ENS_12float_e4m3_tEfNS_4arch4Sm90ELb0ELb1ELb0ELb1ELb0ELb1ELb0ELb1ELb1ELb1ELb0ELb0EEENS1_21CollectiveEpilogueFwdINS6_IJSA_SC_SB_EEES9_NS_10bfloat16_tESG_Li256ELb1ELb1ELb0ELb1EEENS1_36VarlenDynamicPersistentTileSchedulerILi128ELi160ELi256ELi128ELb0ELb1ELb1ELb1ELb0ELb1EEEEEEEEEvNT_6ParamsE$_ZZN5flash25CollectiveMainloopFwdSm90ILi2EN4cute5tupleIJNS1_1CILi1EEES4_S4_EEENS2_IJNS3_ILi128EEENS3_ILi160EEENS3_ILi192EEEEEELi192EN7cutlass12float_e4m3_tEfNSA_4arch4Sm90ELb0ELb1ELb0ELb1ELb0ELb1ELb0ELb1ELb1ELb1ELb0ELb0EE12store_kv_newINS_16FlashAttnFwdSm90ISE_NS_21CollectiveEpilogueFwdINS2_IJS6_S8_S7_EEES5_NSA_10bfloat16_tESD_Li256ELb1ELb1ELb0ELb1EEENS_36VarlenDynamicPersistentTileSchedulerILi128ELi160ELi256ELi128ELb0ELb1ELb1ELb1ELb0ELb1EEEE13SharedStorageEEEbRKNSE_6ParamsENSA_25PipelineTmaAsyncNoClusterILi2ENSA_16PipelineTmaAsyncILi2EEEEESV_RNSA_13PipelineStateILj2EEEiRT_RKNS_16SeqlenInfoQKNewKILb1ELb1EEENS2_IJiiiiEEEENKUliRKT_E_clISX_EEDaiS18_) ;  /* 0x0000027800247944 */ /* 0x020fea0003c00000 */
[----:B------:R-:W-:Y:S05]  /*3b30*/  BSYNC B1 ;  /* 0x0000000000017941 */ /* 0x000fea0003800000 */
.L_x_4368:
[----:B------:R0:W5:Y:S01]  /*3b40*/  LDL R37, [R1+0x2bc] ;  /* 0x0002bc0001257983 */ /* 0x0001620000100800 */
[----:B------:R-:W-:-:S04]  /*3b50*/  ULOP3.LUT UR4, UR55, 0x1, URZ, 0xfc, !UPT ;  /* 0x0000000137047892 */ /* 0x000fc8000f8efc3f */
[----:B------:R-:W-:-:S06]  /*3b60*/  UISETP.NE.AND UP0, UPT, UR4, 0x3, UPT ;  /* 0x000000030400788c */ /* 0x000fcc000bf05270 */
[----:B------:R-:W-:-:S13]  /*3b70*/  PLOP3.LUT P1, PT, PT, PT, UP0, 0x80, 0x0 ;  /* 0x000000000000781c */ /* 0x000fda0003f2f008 */
[----:B0-----:R-:W-:Y:S05]  /*3b80*/  @!P1 BRA `(.L_x_4369) ;  /* 0x0000000000049947 */ /* 0x001fea0003800000 */
[----:B------:R-:W-:Y:S01]  /*3b90*/  BPT.TRAP 0x1 ;  /* 0x000000040000795c */ /* 0x000fe20000300000 */
.L_x_4369:
[----:B------:R-:W-:Y:S01]  /*3ba0*/  LEA R64, R0, UR39, 0x3 ;  /* 0x0000002700407c11 */ /* 0x000fe2000f8e18ff */
[----:B------:R-:W-:Y:S01]  /*3bb0*/  BSSY B0, `(.L_x_4370) ;  /* 0x0000004000007945 */ /* 0x000fe20003800000 */
[----:B-----5:R-:W-:-:S04]  /*3bc0*/  SHF.L.U32 R3, R37, 0x1f, RZ ;  /* 0x0000001f25037819 */ /* 0x020fc800000006ff */
[----:B------:R-:W0:Y:S02]  /*3bd0*/  SYNCS.PHASECHK.TRANS64.TRYWAIT P1, [R64+URZ+0x334b0], R3 ;  /* 0x0334b003400075a7 */ /* 0x000e24000802017f */
[----:B0-----:R-:W-:Y:S05]  /*3be0*/  @!P1 BRA `(.L_x_4371) ;  /* 0x0000025400c49947 */ /* 0x001fea0003800000 */
.L_x_4665:
[----:B------:R-:W-:Y:S05]  /*3bf0*/  BSYNC B0 ;  /* 0x0000000000007941 */ /* 0x000fea0003800000 */
.L_x_4370:
[----:B0-----:R-:W2:Y:S01]  /*3c00*/  LDL R3, [R1+0x60] ;  /* 0x0000600001037983 */ /* 0x001ea20000100800 */
[----:B------:R-:W-:Y:S01]  /*3c10*/  BSSY B0, `(.L_x_4372) ;  /* 0x0000024000007945 */ /* 0x000fe20003800000 */
[----:B------:R-:W-:-:S04]  /*3c20*/  IMAD.WIDE R28, R98, 0xa0, R8 ;  /* 0x000000a0621c7825 */ /* 0x000fc800078e0208 */
[----:B--2---:R-:W-:-:S05]  /*3c30*/  IMAD R3, R98, -0xa0, R3 ;  /* 0xffffff6062037824 */ /* 0x004fca00078e0203 */
[----:B------:R-:W-:Y:S01]  /*3c40*/  VIMNMX R7, R3, 0xa0, PT ;  /* 0x000000a003077848 */ /* 0x000fe20003fe0100 */
[----:B------:R-:W-:-:S03]  /*3c50*/  IMAD R3, R0, 0x7800, R5 ;  /* 0x0000780000037824 */ /* 0x000fc600078e0205 */
[----:B------:R-:W-:Y:S01]  /*3c60*/  ISETP.GE.AND P1, PT, R16, R7, PT ;  /* 0x000000071000720c */ /* 0x000fe20003f26270 */
[C---:B------:R-:W-:Y:S01]  /*3c70*/  VIADD R13, R3.reuse, UR39 ;  /* 0x00000027030d7c36 */ /* 0x040fe20008000000 */
[----:B------:R-:W-:-:S11]  /*3c80*/  IADD3 R3, R3, UR39, R12 ;  /* 0x0000002703037c10 */ /* 0x000fd6000fffe00c */
[----:B------:R-:W-:Y:S05]  /*3c90*/  @P1 BRA `(.L_x_4373) ;  /* 0x00000000006c1947 */ /* 0x000fea0003800000 */
[----:B------:R-:W-:Y:S01]  /*3ca0*/  ISETP.GE.AND P3, PT, R17, UR42, PT ;  /* 0x0000002a11007c0c */ /* 0x000fe2000bf66270 */
[----:B------:R-:W-:Y:S01]  /*3cb0*/  IMAD.MOV.U32 R30, RZ, RZ, R10 ;  /* 0x000000ffff1e7224 */ /* 0x000fe200078e000a */
[----:B------:R-:W-:Y:S01]  /*3cc0*/  ULDC.64 UR4, c[0x0][0x328] ;  /* 0x0000ca0000047ab9 */ /* 0x000fe20000000a00 */
[----:B------:R-:W-:Y:S01]  /*3cd0*/  IMAD.MOV.U32 R31, RZ, RZ, R21 ;  /* 0x000000ffff1f7224 */ /* 0x000fe200078e0015 */
[----:B------:R-:W-:Y:S01]  /*3ce0*/  ULDC.64 UR6, c[0x0][0x318] ;  /* 0x0000c60000067ab9 */ /* 0x000fe20000000a00 */
[----:B------:R-:W-:Y:S01]  /*3cf0*/  IMAD R33, R29, UR4, RZ ;  /* 0x000000041d217c24 */ /* 0x000fe2000f8e02ff */
[----:B------:R-:W-:Y:S01]  /*3d00*/  ISETP.GE.AND P2, PT, R36, UR42, PT ;  /* 0x0000002a24007c0c */ /* 0x000fe2000bf46270 */
[----:B------:R-:W-:Y:S01]  /*3d10*/  IMAD.WIDE.U32 R30, R28, UR4, R30 ;  /* 0x000000041c1e7c25 */ /* 0x000fe2000f8e001e */
[----:B------:R-:W-:Y:S02]  /*3d20*/  ISETP.GE.AND P4, PT, R6, UR42, PT ;  /* 0x0000002a06007c0c */ /* 0x000fe4000bf86270 */
[----:B------:R-:W-:Y:S01]  /*3d30*/  ISETP.GE.AND P5, PT, R4, UR42, PT ;  /* 0x0000002a04007c0c */ /* 0x000fe2000bfa6270 */
[----:B------:R-:W-:Y:S01]  /*3d40*/  IMAD R33, R28, UR5, R33 ;  /* 0x000000051c217c24 */ /* 0x000fe2000f8e0221 */
[----:B------:R-:W-:Y:S01]  /*3d50*/  IADD3 R30, P1, R30, UR6, RZ ;  /* 0x000000061e1e7c10 */ /* 0x000fe2000ff3e0ff */
[----:B------:R-:W0:Y:S03]  /*3d60*/  @!P3 LDS.128 R60, [R13+0xf200] ;  /* 0x00f200000d3cb984 */ /* 0x000e260000000c00 */
[----:B------:R-:W-:-:S02]  /*3d70*/  IADD3.X R31, R31, UR7, R33, P1, !PT ;  /* 0x000000071f1f7c10 */ /* 0x000fc40008ffe421 */
[----:B------:R-:W-:Y:S01]  /*3d80*/  ISETP.GE.AND P1, PT, R14, UR42, PT ;  /* 0x0000002a0e007c0c */ /* 0x000fe2000bf26270 */
[----:B------:R-:W1:Y:S04]  /*3d90*/  @!P2 LDS.128 R32, [R3+0xf200] ;  /* 0x00f200000320a984 */ /* 0x000e680000000c00 */
[----:B------:R-:W2:Y:S04]  /*3da0*/  @!P4 LDS.128 R52, [R13+0x14200] ;  /* 0x014200000d34c984 */ /* 0x000ea80000000c00 */
[----:B------:R-:W-:Y:S04]  /*3db0*/  @!P5 LDS.128 R56, [R3+0x14200] ;  /* 0x014200000338d984 */ /* 0x000fe80000000c00 */
[----:B------:R-:W3:Y:S04]  /*3dc0*/  @!P1 LDS.128 R44, [R13+0x11a00] ;  /* 0x011a00000d2c9984 */ /* 0x000ee80000000c00 */
[----:B0-----:R-:W-:Y:S01]  /*3dd0*/  @!P3 STG.E.128 desc[UR46][R30.64], R60 ;  /* 0x0000003c1e00b986 */ /* 0x001fe2000c101d2e */
[----:B------:R-:W-:-:S03]  /*3de0*/  ISETP.GE.AND P3, PT, R20, UR42, PT ;  /* 0x0000002a14007c0c */ /* 0x000fc6000bf66270 */
[----:B-1----:R-:W-:Y:S04]  /*3df0*/  @!P2 STG.E.128 desc[UR46][R30.64+0x20], R32 ;  /* 0x000020201e00a986 */ /* 0x002fe8000c101d2e */
[----:B--2---:R-:W-:Y:S06]  /*3e00*/  @!P4 STG.E.128 desc[UR46][R30.64+0x80], R52 ;  /* 0x000080341e00c986 */ /* 0x004fec000c101d2e */
[----:B------:R-:W0:Y:S04]  /*3e10*/  @!P3 LDS.128 R48, [R3+0x11a00] ;  /* 0x011a00000330b984 */ /* 0x000e280000000c00 */
[----:B---3--:R1:W-:Y:S04]  /*3e20*/  @!P1 STG.E.128 desc[UR46][R30.64+0x40], R44 ;  /* 0x0000402c1e009986 */ /* 0x0083e8000c101d2e */
[----:B------:R1:W-:Y:S04]  /*3e30*/  @!P5 STG.E.128 desc[UR46][R30.64+0xa0], R56 ;  /* 0x0000a0381e00d986 */ /* 0x0003e8000c101d2e */
[----:B0-----:R1:W-:Y:S02]  /*3e40*/  @!P3 STG.E.128 desc[UR46][R30.64+0x60], R48 ;  /* 0x000060301e00b986 */ /* 0x0013e4000c101d2e */
.L_x_4373:
[----:B------:R-:W-:Y:S05]  /*3e50*/  BSYNC B0 ;  /* 0x0000000000007941 */ /* 0x000fea0003800000 */
.L_x_4372:
[----:B------:R-:W-:Y:S01]  /*3e60*/  ISETP.GE.AND P1, PT, R38, R7, PT ;  /* 0x000000072600720c */ /* 0x000fe20003f26270 */
[----:B------:R-:W-:-:S12]  /*3e70*/  BSSY B0, `(.L_x_4374) ;  /* 0x000001f000007945 */ /* 0x000fd80003800000 */
[----:B------:R-:W-:Y:S05]  /*3e80*/  @P1 BRA `(.L_x_4375) ;  /* 0x0000000000741947 */ /* 0x000fea0003800000 */
[----:B------:R-:W-:Y:S01]  /*3e90*/  ISETP.GE.AND P3, PT, R17, UR42, PT ;  /* 0x0000002a11007c0c */ /* 0x000fe2000bf66270 */
[----:B------:R-:W-:Y:S01]  /*3ea0*/  ULDC.64 UR4, c[0x0][0x328] ;  /* 0x0000ca0000047ab9 */ /* 0x000fe20000000a00 */
[----:B------:R-:W-:Y:S01]  /*3eb0*/  IADD3 R7, P1, R28, 0x80, RZ ;  /* 0x000000801c077810 */ /* 0x000fe20007f3e0ff */
[----:B------:R-:W-:Y:S01]  /*3ec0*/  IMAD.MOV.U32 R28, RZ, RZ, R10 ;  /* 0x000000ffff1c7224 */ /* 0x000fe200078e000a */
[----:B------:R-:W-:Y:S01]  /*3ed0*/  ULDC.64 UR6, c[0x0][0x318] ;  /* 0x0000c60000067ab9 */ /* 0x000fe20000000a00 */
[----:B------:R-:W-:Y:S02]  /*3ee0*/  ISETP.GE.AND P2, PT, R14, UR42, PT ;  /* 0x0000002a0e007c0c */ /* 0x000fe4000bf46270 */
[----:B-1----:R-:W-:Y:S01]  /*3ef0*/  IMAD.X R30, RZ, RZ, R29, P1 ;  /* 0x000000ffff1e7224 */ /* 0x002fe200008e061d */
[----:B------:R-:W-:Y:S01]  /*3f00*/  ISETP.GE.AND P4, PT, R20, UR42, PT ;  /* 0x0000002a14007c0c */ /* 0x000fe2000bf86270 */
[----:B------:R-:W-:Y:S01]  /*3f10*/  IMAD.MOV.U32 R29, RZ, RZ, R21 ;  /* 0x000000ffff1d7224 */ /* 0x000fe200078e0015 */
[----:B------:R-:W-:Y:S01]  /*3f20*/  ISETP.GE.AND P5, PT, R4, UR42, PT ;  /* 0x0000002a04007c0c */ /* 0x000fe2000bfa6270 */
[----:B------:R-:W-:-:S02]  /*3f30*/  IMAD R30, R30, UR4, RZ ;  /* 0x000000041e1e7c24 */ /* 0x000fc4000f8e02ff */
[----:B------:R-:W0:Y:S01]  /*3f40*/  @!P3 LDS.128 R32, [R13+0x11200] ;  /* 0x011200000d20b984 */ /* 0x000e220000000c00 */
[----:B------:R-:W-:-:S04]  /*3f50*/  IMAD.WIDE.U32 R28, R7, UR4, R28 ;  /* 0x00000004071c7c25 */ /* 0x000fc8000f8e001c */
[----:B------:R-:W-:Y:S01]  /*3f60*/  IMAD R7, R7, UR5, R30 ;  /* 0x0000000507077c24 */ /* 0x000fe2000f8e021e */
[----:B------:R-:W-:Y:S02]  /*3f70*/  IADD3 R40, P1, R28, UR6, RZ ;  /* 0x000000061c287c10 */ /* 0x000fe4000ff3e0ff */
[----:B------:R-:W1:Y:S02]  /*3f80*/  @!P4 LDS.128 R52, [R3+0x13a00] ;  /* 0x013a00000334c984 */ /* 0x000e640000000c00 */
[----:B------:R-:W-:Y:S02]  /*3f90*/  IADD3.X R41, R29, UR7, R7, P1, !PT ;  /* 0x000000071d297c10 */ /* 0x000fe40008ffe407 */
[----:B------:R-:W-:Y:S01]  /*3fa0*/  ISETP.GE.AND P1, PT, R6, UR42, PT ;  /* 0x0000002a06007c0c */ /* 0x000fe2000bf26270 */
[----:B------:R-:W2:Y:S04]  /*3fb0*/  @!P2 LDS.128 R28, [R13+0x13a00] ;  /* 0x013a00000d1ca984 */ /* 0x000ea80000000c00 */
[----:B------:R-:W3:Y:S08]  /*3fc0*/  @!P5 LDS.128 R56, [R3+0x16200] ;  /* 0x016200000338d984 */ /* 0x000ef00000000c00 */
[----:B------:R-:W4:Y:S04]  /*3fd0*/  @!P1 LDS.128 R44, [R13+0x16200] ;  /* 0x016200000d2c9984 */ /* 0x000f280000000c00 */
[----:B0-----:R-:W-:Y:S01]  /*3fe0*/  @!P3 STG.E.128 desc[UR46][R40.64], R32 ;  /* 0x000000202800b986 */ /* 0x001fe2000c101d2e */
[----:B------:R-:W-:-:S03]  /*3ff0*/  ISETP.GE.AND P3, PT, R36, UR42, PT ;  /* 0x0000002a24007c0c */ /* 0x000fc6000bf66270 */
[----:B-1----:R-:W-:Y:S04]  /*4000*/  @!P4 STG.E.128 desc[UR46][R40.64+0x60], R52 ;  /* 0x000060342800c986 */ /* 0x002fe8000c101d2e */
[----:B--2---:R-:W-:Y:S06]  /*4010*/  @!P2 STG.E.128 desc[UR46][R40.64+0x40], R28 ;  /* 0x0000401c2800a986 */ /* 0x004fec000c101d2e */
[----:B------:R-:W0:Y:S04]  /*4020*/  @!P3 LDS.128 R48, [R3+0x11200] ;  /* 0x011200000330b984 */ /* 0x000e280000000c00 */
[----:B---3--:R2:W-:Y:S04]  /*4030*/  @!P5 STG.E.128 desc[UR46][R40.64+0xa0], R56 ;  /* 0x0000a0382800d986 */ /* 0x0085e8000c101d2e */
[----:B----4-:R2:W-:Y:S04]  /*4040*/  @!P1 STG.E.128 desc[UR46][R40.64+0x80], R44 ;  /* 0x0000802c28009986 */ /* 0x0105e8000c101d2e */
[----:B0-----:R2:W-:Y:S02]  /*4050*/  @!P3 STG.E.128 desc[UR46][R40.64+0x20], R48 ;  /* 0x000020302800b986 */ /* 0x0015e4000c101d2e */
.L_x_4375:
[----:B------:R-:W-:Y:S05]  /*4060*/  BSYNC B0 ;  /* 0x0000000000007941 */ /* 0x000fea0003800000 */
.L_x_4374:
[----:B------:R-:W0:Y:S01]  /*4070*/  S2R R3, SR_TID.X ;  /* 0x0000000000037919 */ /* 0x000e220000002100 */
[----:B------:R-:W-:Y:S01]  /*4080*/  @!PT LDS RZ, [RZ] ;  /* 0x00000000fffff984 */ /* 0x000fe20000000800 */
[----:B------:R-:W-:Y:S01]  /*4090*/  @!PT LDS RZ, [RZ] ;  /* 0x00000000fffff984 */ /* 0x000fe20000000800 */
[----:B------:R-:W-:Y:S01]  /*40a0*/  @!PT LDS RZ, [RZ] ;  /* 0x00000000fffff984 */ /* 0x000fe20000000800 */
[----:B------:R-:W-:Y:S01]  /*40b0*/  @!PT LDS RZ, [RZ] ;  /* 0x00000000fffff984 */ /* 0x000fe20000000800 */
[----:B------:R3:W-:Y:S06]  /*40c0*/  MEMBAR.ALL.CTA ;  /* 0x0000000000007992 */ /* 0x0007ec0000008000 */
[----:B---3--:R-:W3:Y:S01]  /*40d0*/  FENCE.VIEW.ASYNC.S ;  /* 0x00000000000073c6 */ /* 0x008ee20000000000 */
[----:B------:R-:W-:Y:S05]  /*40e0*/  WARPSYNC.ALL ;  /* 0x0000000000007948 */ /* 0x000fea0003800000 */
[----:B0-----:R-:W-:Y:S01]  /*40f0*/  LOP3.LUT R3, R3, 0x7f, RZ, 0xc0, !PT ;  /* 0x0000007f03037812 */ /* 0x001fe200078ec0ff */
[----:B---3--:R0:W-:Y:S03]  /*4100*/  BAR.SYNC.DEFER_BLOCKING R15, 0x80 ;  /* 0x0002000f0000751d */ /* 0x0081e60000010000 */
[----:B------:R-:W-:-:S13]  /*4110*/  ISETP.NE.AND P1, PT, R3, RZ, PT ;  /* 0x000000ff0300720c */ /* 0x000fda0003f25270 */
[----:B------:R-:W-:-:S05]  /*4120*/  @!P1 VIADD R3, R64, 0x334c0 ;  /* 0x000334c040039836 */ /* 0x000fca0000000000 */
[----:B------:R-:W-:-:S04]  /*4130*/  @!P1 PRMT R3, RZ, 0x654, R3 ;  /* 0x00000654ff039816 */ /* 0x000fc80000000003 */
[----:B------:R0:W-:Y:S01]  /*4140*/  @!P1 SYNCS.ARRIVE.TRANS64.RED.A1T0 RZ, [R3+URZ], RZ ;  /* 0x000000ff03ff99a7 */ /* 0x0001e2000810043f */
[----:B------:R-:W3:Y:S01]  /*4150*/  LDL R28, [R1+0x2c0] ;  /* 0x0002c000011c7983 */ /* 0x000ee20000100800 */
[----:B------:R-:W-:Y:S02]  /*4160*/  VIADD R0, R0, 0x1 ;  /* 0x0000000100007836 */ /* 0x000fe40000000000 */
[----:B-1----:R-:W-:-:S03]  /*4170*/  IMAD.MOV.U32 R30, RZ, RZ, RZ ;  /* 0x000000ffff1e7224 */ /* 0x002fc600078e00ff */
[----:B------:R-:W-:Y:S01]  /*4180*/  ISETP.NE.AND P1, PT, R0, 0x2, PT ;  /* 0x000000020000780c */ /* 0x000fe20003f25270 */
[----:B------:R1:W-:-:S12]  /*4190*/  STL [R1+0x2b8], R0 ;  /* 0x0002b80001007387 */ /* 0x0003d80000100800 */
[----:B------:R-:W-:Y:S01]  /*41a0*/  @!P1 LOP3.LUT R31, R37, 0x1, RZ, 0x3c, !PT ;  /* 0x00000001251f9812 */ /* 0x000fe200078e3cff */
[----:B-1----:R-:W-:-:S04]  /*41b0*/  @!P1 IMAD.MOV.U32 R0, RZ, RZ, RZ ;  /* 0x000000ffff009224 */ /* 0x002fc800078e00ff */
[----:B------:R0:W-:Y:S01]  /*41c0*/  @!P1 STL.64 [R1+0x2b8], R30 ;  /* 0x0002b81e01009387 */ /* 0x0001e20000100a00 */
[----:B---3--:R-:W-:-:S05]  /*41d0*/  VIADD R28, R28, 0x1 ;  /* 0x000000011c1c7836 */ /* 0x008fca0000000000 */
[----:B------:R0:W-:Y:S01]  /*41e0*/  STL [R1+0x2c0], R28 ;  /* 0x0002c01c01007387 */ /* 0x0001e20000100800 */
[----:B------:R-:W-:Y:S05]  /*41f0*/  @P0 BRA `(.L_x_4376) ;  /* 0xfffffff8002c0947 */ /* 0x000fea000383ffff */
[----:B------:R-:W1:Y:S01]  /*4200*/  S2R R7, SR_TID.X ;  /* 0x0000000000077919 */ /* 0x000e620000002100 */
[----:B------:R-:W-:Y:S02]  /*4210*/  PLOP3.LUT P0, PT, PT, PT, PT, 0x8, 0x0 ;  /* 0x000000000000781c */ /* 0x000fe40003f0e170 */
[----:B-1----:R-:W-:-:S04]  /*4220*/  SHF.R.U32.HI R7, RZ, 0x7, R7 ;  /* 0x00000007ff077819 */ /* 0x002fc80000011607 */
[----:B------:R-:W-:-:S13]  /*4230*/  ISETP.NE.AND P2, PT, R7, 0x1, PT ;  /* 0x000000010700780c */ /* 0x000fda0003f45270 */
[----:B------:R-:W-:Y:S06]  /*4240*/  @!P2 BAR.ARV 0x9, 0x100 ;  /* 0x024400000000ab1d */ /* 0x000fec0000002000 */
.L_x_4365:
[----:B------:R-:W-:Y:S01]  /*4250*/  ULDC.64 UR4, c[0x0][0x990] ;  /* 0x0002640000047ab9 */ /* 0x000fe20000000a00 */
[----:B------:R-:W-:Y:S01]  /*4260*/  ULDC.64 UR6, c[0x0][0x998] ;  /* 0x0002660000067ab9 */ /* 0x000fe20000000a00 */
[----:B------:R-:W-:Y:S01]  /*4270*/  UISETP.NE.U32.AND UP0, UPT, UR4, URZ, UPT ;  /* 0x0000003f0400728c */ /* 0x000fe2000bf05070 */
[----:B0-----:R-:W-:Y:S01]  /*4280*/  IMAD.MOV.U32 R3, RZ, RZ, 0x3f800000 ;  /* 0x3f800000ff037424 */ /* 0x001fe200078e00ff */
        /* <DEDUP_REMOVED lines=10> */
[----:B------:R-:W-:Y:S02]  /*4330*/  @UP0 UIMAD.WIDE.U32 UR12, UR53, UR10, URZ ;  /* 0x0000000a350c02a5 */ /* 0x000fe4000f8e003f */
[----:B------:R-:W-:Y:S02]  /*4340*/  @UP0 UIMAD UR8, UR8, UR10, URZ ;  /* 0x0000000a080802a4 */ /* 0x000fe4000f8e023f */
[----:B------:R-:W-:Y:S02]  /*4350*/  @UP1 UIMAD UR10, UR9, UR14, URZ ;  /* 0x0000000e090a12a4 */ /* 0x000fe4000f8e023f */
[----:B------:R-:W-:-:S02]  /*4360*/  @UP0 UIMAD UR16, UR53, UR11, UR8 ;  /* 0x0000000b351002a4 */ /* 0x000fc4000f8e0208 */
[----:B------:R-:W-:Y:S02]  /*4370*/  @UP1 USHF.R.S32.HI UR19, URZ, 0x1f, UR54 ;  /* 0x0000001f3f131899 */ /* 0x000fe40008011436 */
[----:B------:R-:W-:Y:S02]  /*4380*/  @UP1 UIMAD.WIDE.U32 UR8, UR53, UR14, URZ ;  /* 0x0000000e350812a5 */ /* 0x000fe4000f8e003f */
[----:B------:R-:W-:Y:S02]  /*4390*/  @UP1 UIMAD UR18, UR53, UR15, UR10 ;  /* 0x0000000f351212a4 */ /* 0x000fe4000f8e020a */
        /* <DEDUP_REMOVED lines=18> */
[----:B------:R-:W-:Y:S02]  /*44c0*/  IMAD.U32 R6, RZ, RZ, UR6 ;  /* 0x00000006ff067e24 */ /* 0x000fe4000f8e00ff */
[----:B------:R-:W-:Y:S02]  /*44d0*/  IMAD.U32 R5, RZ, RZ, UR5 ;  /* 0x00000005ff057e24 */ /* 0x000fe4000f8e00ff */
[----:B------:R-:W-:Y:S01]  /*44e0*/  IMAD.U32 R7, RZ, RZ, UR7 ;  /* 0x00000007ff077e24 */ /* 0x000fe2000f8e00ff */
[----:B------:R-:W-:Y:S06]  /*44f0*/  @P0 BRA `(.L_x_4377) ;  /* 0x0000000000080947 */ /* 0x000fec0003800000 */
[----:B------:R-:W0:Y:S02]  /*4500*/  FENCE.VIEW.ASYNC.G ;  /* 0x00000000000073c6 */ /* 0x000e240000000100 */
[----:B0-----:R-:W-:Y:S06]  /*4510*/  BAR.ARV 0xc, 0x180 ;  /* 0x0306000000007b1d */ /* 0x001fec0000002000 */
.L_x_4377:
[----:B------:R-:W3:Y:S01]  /*4520*/  @P1 LDG.E R3, desc[UR46][R4.64] ;  /* 0x0000002e04031981 */ /* 0x000ee2000c1e1900 */
[----:B------:R-:W0:Y:S03]  /*4530*/  LDC R8, c[0x0][0x448] ;  /* 0x00011200ff087b82 */ /* 0x000e260000000800 */
[----:B------:R-:W3:Y:S01]  /*4540*/  @P2 LDG.E R0, desc[UR46][R6.64] ;  /* 0x0000002e06002981 */ /* 0x000ee2000c1e1900 */
[----:B------:R-:W-:Y:S01]  /*4550*/  UIADD3 UR5, UR45, 0x7f, URZ ;  /* 0x0000007f2d057890 */ /* 0x000fe2000fffe03f */
[----:B------:R-:W-:-:S03]  /*4560*/  ULDC UR4, c[0x0][0x988] ;  /* 0x0002620000047ab9 */ /* 0x000fc60000000800 */
[----:B------:R-:W1:Y:S01]  /*4570*/  LDC.64 R10, c[0x0][0x9e0] ;  /* 0x00027800ff0a7b82 */ /* 0x000e620000000a00 */
[----:B0-----:R-:W-:Y:S02]  /*4580*/  ISETP.NE.AND P1, PT, R8, 0x1, PT ;  /* 0x000000010800780c */ /* 0x001fe40003f25270 */
[----:B-1----:R-:W-:-:S11]  /*4590*/  ISETP.GE.AND P2, PT, R11, 0x1, PT ;  /* 0x000000010b00780c */ /* 0x002fd60003f46270 */
[----:B------:R-:W0:Y:S08]  /*45a0*/  @P1 LDC R8, c[0x0][0x44c] ;  /* 0x00011300ff081b82 */ /* 0x000e300000000800 */
[----:B------:R-:W1:Y:S01]  /*45b0*/  @P1 LDC R9, c[0x0][0x450] ;  /* 0x00011400ff091b82 */ /* 0x000e620000000800 */
[----:B0-----:R-:W-:-:S04]  /*45c0*/  @P1 IMAD.HI.U32 R8, R8, UR5, RZ ;  /* 0x0000000508081c27 */ /* 0x001fc8000f8e00ff */
[----:B---3--:R-:W-:Y:S01]  /*45d0*/  FMUL.FTZ R0, R3, R0 ;  /* 0x0000000003007220 */ /* 0x008fe20000410000 */
[----:B------:R-:W-:Y:S01]  /*45e0*/  IMAD.U32 R3, RZ, RZ, UR5 ;  /* 0x00000005ff037e24 */ /* 0x000fe2000f8e00ff */
[----:B-1----:R-:W-:Y:S02]  /*45f0*/  @P1 SHF.R.U32.HI R3, RZ, R9, R8 ;  /* 0x00000009ff031219 */ /* 0x002fe40000011608 */
[----:B------:R-:W-:-:S03]  /*4600*/  FMUL.FTZ R0, R0, UR4 ;  /* 0x0000000400007c20 */ /* 0x000fc60008410000 */
[----:B------:R-:W-:Y:S02]  /*4610*/  IMAD.IADD R5, R26, 0x1, R3 ;  /* 0x000000011a057824 */ /* 0x000fe400078e0203 */
[----:B------:R-:W-:Y:S02]  /*4620*/  R2UR UR36, R0 ;  /* 0x00000000002472ca */ /* 0x000fe400000e0000 */
[----:B------:R-:W-:Y:S01]  /*4630*/  IMAD.IADD R0, R5, 0x1, R10 ;  /* 0x0000000105007824 */ /* 0x000fe200078e020a */
[----:B------:R-:W-:-:S12]  /*4640*/  @!P2 BRA `(.L_x_4378) ;  /* 0x000000000040a947 */ /* 0x000fd80003800000 */
        /* <DEDUP_REMOVED lines=10> */
.L_x_4379:
[----:B------:R-:W-:-:S13]  /*46f0*/  ISETP.NE.AND P0, PT, R11, 0x1, PT ;  /* 0x000000010b00780c */ /* 0x000fda0003f05270 */
[----:B------:R-:W0:Y:S02]  /*4700*/  @P0 LDC.64 R4, c[0x0][0x9e8] ;  /* 0x00027a00ff040b82 */ /* 0x000e240000000a00 */
[----:B0-----:R-:W-:-:S05]  /*4710*/  @P0 IMAD.HI.U32 R4, R3, R4, RZ ;  /* 0x0000000403040227 */ /* 0x001fca00078e00ff */
[----:B------:R-:W-:-:S07]  /*4720*/  @P0 SHF.R.U32.HI R3, RZ, R5, R4 ;  /* 0x00000005ff030219 */ /* 0x000fce0000011604 */
.L_x_4380:
[----:B------:R-:W-:-:S05]  /*4730*/  IMAD R3, R3, R11, R11 ;  /* 0x0000000b03037224 */ /* 0x000fca00078e020b */
[----:B------:R-:W-:-:S07]  /*4740*/  VIMNMX R0, R0, R3, PT ;  /* 0x0000000300007248 */ /* 0x000fce0003fe0100 */
.L_x_4378:
[----:B------:R-:W0:Y:S01]  /*4750*/  @P1 LDC R3, c[0x0][0x44c] ;  /* 0x00011300ff031b82 */ /* 0x000e220000000800 */
[----:B------:R-:W-:Y:S01]  /*4760*/  VIADD R0, R0, 0x9f ;  /* 0x0000009f00007836 */ /* 0x000fe20000000000 */
[----:B------:R-:W-:-:S03]  /*4770*/  ULDC UR4, c[0x0][0x9dc] ;  /* 0x0002770000047ab9 */ /* 0x000fc60000000800 */
[----:B------:R-:W-:-:S03]  /*4780*/  IMAD.HI R0, R0, 0x66666667, RZ ;  /* 0x6666666700007827 */ /* 0x000fc600078e02ff */
[----:B------:R-:W1:Y:S01]  /*4790*/  @P1 LDC R5, c[0x0][0x450] ;  /* 0x00011400ff051b82 */ /* 0x000e620000000800 */
[----:B0-----:R-:W-:-:S04]  /*47a0*/  @P1 IMAD.HI.U32 R4, R3, UR45, RZ ;  /* 0x0000002d03041c27 */ /* 0x001fc8000f8e00ff */
[----:B------:R-:W-:Y:S01]  /*47b0*/  IMAD.U32 R3, RZ, RZ, UR45 ;  /* 0x0000002dff037e24 */ /* 0x000fe2000f8e00ff */
[----:B-1----:R-:W-:-:S05]  /*47c0*/  @P1 SHF.R.U32.HI R3, RZ, R5, R4 ;  /* 0x00000005ff031219 */ /* 0x002fca0000011604 */
[----:B------:R-:W-:Y:S01]  /*47d0*/  IMAD.IADD R4, R104, 0x1, R3 ;  /* 0x0000000168047824 */ /* 0x000fe200078e0203 */
[----:B------:R-:W-:-:S03]  /*47e0*/  SHF.R.U32.HI R3, RZ, 0x1f, R0 ;  /* 0x0000001fff037819 */ /* 0x000fc60000011600 */
[----:B------:R-:W-:Y:S01]  /*47f0*/  VIADD R5, R4, -UR4 ;  /* 0x8000000404057c36 */ /* 0x000fe20008000000 */
[----:B------:R-:W-:-:S04]  /*4800*/  LEA.HI.SX32 R106, R0, R3, 0x1a ;  /* 0x00000003006a7211 */ /* 0x000fc800078fd2ff */
        /* <DEDUP_REMOVED lines=12> */
.L_x_4382:
[----:B------:R-:W-:-:S13]  /*48d0*/  ISETP.NE.AND P0, PT, R11, 0x1, PT ;  /* 0x000000010b00780c */ /* 0x000fda0003f05270 */
[----:B------:R-:W0:Y:S02]  /*48e0*/  @P0 LDC.64 R6, c[0x0][0x9e8] ;  /* 0x00027a00ff060b82 */ /* 0x000e240000000a00 */
[----:B0-----:R-:W-:-:S05]  /*48f0*/  @P0 IMAD.HI.U32 R0, R4, R6, RZ ;  /* 0x0000000604000227 */ /* 0x001fca00078e00ff */
[----:B------:R-:W-:-:S07]  /*4900*/  @P0 SHF.R.U32.HI R4, RZ, R7, R0 ;  /* 0x00000007ff040219 */ /* 0x000fce0000011600 */
.L_x_4383:
[----:B------:R-:W-:-:S05]  /*4910*/  IMAD R4, R4, R11, RZ ;  /* 0x0000000b04047224 */ /* 0x000fca00078e02ff */
[----:B------:R-:W-:-:S13]  /*4920*/  R2UR UR5, R4 ;  /* 0x00000000040572ca */ /* 0x000fda00000e0000 */
[----:B------:R-:W-:-:S04]  /*4930*/  UISETP.LT.AND UP0, UPT, UR4, UR5, UPT ;  /* 0x000000050400728c */ /* 0x000fc8000bf01270 */
[----:B------:R-:W-:-:S12]  /*4940*/  USEL UR4, UR4, UR5, !UP0 ;  /* 0x0000000504047287 */ /* 0x000fd8000c000000 */
.L_x_4381:
        /* <DEDUP_REMOVED lines=13> */
[----:B------:R-:W-:Y:S01]  /*4a20*/  IMAD.MOV.U32 R105, RZ, RZ, RZ ;  /* 0x000000ffff697224 */ /* 0x000fe200078e00ff */
[----:B------:R-:W-:Y:S02]  /*4a30*/  CS2R R8, SRZ ;  /* 0x0000000000087805 */ /* 0x000fe4000001ff00 */
[----:B------:R-:W-:Y:S01]  /*4a40*/  CS2R R102, SRZ ;  /* 0x0000000000667805 */ /* 0x000fe2000001ff00 */
[----:B------:R-:W-:Y:S01]  /*4a50*/  USEL UR52, URZ, UR4, !UP0 ;  /* 0x000000043f347287 */ /* 0x000fe2000c000000 */
[----:B------:R-:W-:Y:S01]  /*4a60*/  IMAD.MOV.U32 R38, RZ, RZ, RZ ;  /* 0x000000ffff267224 */ /* 0x000fe200078e00ff */
[----:B------:R-:W-:Y:S01]  /*4a70*/  CS2R R68, SRZ ;  /* 0x0000000000447805 */ /* 0x000fe2000001ff00 */
[----:B------:R-:W-:Y:S01]  /*4a80*/  IMAD.MOV.U32 R97, RZ, RZ, RZ ;  /* 0x000000ffff617224 */ /* 0x000fe200078e00ff */
[----:B--2---:R-:W-:-:S02]  /*4a90*/  CS2R R46, SRZ ;  /* 0x00000000002e7805 */ /* 0x004fc4000001ff00 */
[----:B------:R-:W-:Y:S02]  /*4aa0*/  CS2R R100, SRZ ;  /* 0x0000000000647805 */ /* 0x000fe4000001ff00 */
[----:B------:R-:W-:Y:S02]  /*4ab0*/  ISETP.GT.AND P1, PT, R106, UR52, PT ;  /* 0x000000346a007c0c */ /* 0x000fe4000bf24270 */
        /* <DEDUP_REMOVED lines=35> */
[----:B------:R-:W-:Y:S01]  /*4cf0*/  IMAD.MOV.U32 R134, RZ, RZ, RZ ;  /* 0x000000ffff867224 */ /* 0x000fe200078e00ff */
[----:B------:R-:W-:Y:S06]  /*4d00*/  @!P1 BRA `(.L_x_4384) ;  /* 0x0000018c00609947 */ /* 0x000fec0003800000 */
[----:B------:R-:W0:Y:S01]  /*4d10*/  SHFL.IDX PT, R0, R235, RZ, 0x1f ;  /* 0x00001fffeb007589 */ /* 0x000e2200000e0000 */
[----:B------:R-:W-:-:S13]  /*4d20*/  R2UR UR5, R232 ;  /* 0x00000000e80572ca */ /* 0x000fda00000e0000 */
[----:B------:R-:W-:-:S06]  /*4d30*/  ULOP3.LUT UP0, URZ, UR5, 0x9f, URZ, 0xc0, !UPT ;  /* 0x0000009f053f7892 */ /* 0x000fcc000f80c03f */
[----:B------:R-:W-:Y:S02]  /*4d40*/  PLOP3.LUT P0, PT, PT, PT, UP0, 0x80, 0x0 ;  /* 0x000000000000781c */ /* 0x000fe40003f0f008 */
[----:B0-----:R-:W-:-:S13]  /*4d50*/  R2UR UR48, R0 ;  /* 0x00000000003072ca */ /* 0x001fda00000e0000 */
[----:B------:R-:W-:-:S04]  /*4d60*/  ULEA.HI UR4, UR48, UR48, URZ, 0x1 ;  /* 0x0000003030047291 */ /* 0x000fc8000f8f083f */
        /* <DEDUP_REMOVED lines=22> */
.L_x_4385:
[----:B------:R-:W-:Y:S02]  /*4ed0*/  ULDC UR4, c[0x0][0x3f4] ;  /* 0x0000fd0000047ab9 */ /* 0x000fe40000000800 */
[----:B------:R-:W-:-:S13]  /*4ee0*/  ISETP.LT.AND P0, PT, RZ, UR4, PT ;  /* 0x00000004ff007c0c */ /* 0x000fda000bf01270 */
[----:B------:R-:W-:Y:S05]  /*4ef0*/  @P0 BRA `(.L_x_4386) ;  /* 0x0000000000400947 */ /* 0x000fea0003800000 */
[----:B------:R-:W-:Y:S01]  /*4f00*/  ULEA.HI UR4, UR58, UR58, URZ, 0x1 ;  /* 0x0000003a3a047291 */ /* 0x000fe2000f8f083f */
[----:B------:R-:W-:-:S03]  /*4f10*/  IMAD.U32 R3, RZ, RZ, UR39 ;  /* 0x00000027ff037e24 */ /* 0x000fc6000f8e00ff */
[----:B------:R-:W-:-:S04]  /*4f20*/  ULOP3.LUT UR4, UR4, 0xfffffffe, URZ, 0xc0, !UPT ;  /* 0xfffffffe04047892 */ /* 0x000fc8000f8ec03f */
[----:B------:R-:W-:-:S06]  /*4f30*/  UIADD3 UR4, UR58, -UR4, URZ ;  /* 0x800000043a047290 */ /* 0x000fcc000fffe03f */
[----:B------:R-:W-:-:S05]  /*4f40*/  IMAD.U32 R0, RZ, RZ, UR4 ;  /* 0x00000004ff007e24 */ /* 0x000fca000f8e00ff */
[----:B------:R-:W-:-:S04]  /*4f50*/  SHF.L.U32 R0, R0, 0x1f, RZ ;  /* 0x0000001f00007819 */ /* 0x000fc800000006ff */
[----:B------:R0:W1:Y:S03]  /*4f60*/  SYNCS.PHASECHK.TRANS64.TRYWAIT P0, [R3+URZ+0x33400], R0 ;  /* 0x03340000030075a7 */ /* 0x000066000800017f */
[----:B-1----:R-:W-:Y:S05]  /*4f70*/  @!P0 NANOSLEEP.SYNCS 0x989680 ;  /* 0x009896800000895d */ /* 0x002fea0003900000 */
[----:B------:R-:W1:Y:S02]  /*4f80*/  @!P0 SYNCS.PHASECHK.TRANS64 P0, [R3+URZ+0x33400], R0 ;  /* 0x03340000030085a7 */ /* 0x000e64000800007f */
[----:B-1----:R-:W-:Y:S05]  /*4f90*/  @P0 BRA `(.L_x_4387) ;  /* 0x0000006c00f80947 */ /* 0x002fea0003800000 */
.L_x_4388:
[----:B0-----:R-:W-:-:S04]  /*4fa0*/  IMAD.U32 R3, RZ, RZ, UR39 ;  /* 0x00000027ff037e24 */ /* 0x001fc8000f8e00ff */
[----:B------:R0:W1:Y:S03]  /*4fb0*/  SYNCS.PHASECHK.TRANS64.TRYWAIT P0, [R3+URZ+0x33400], R0 ;  /* 0x03340000030075a7 */ /* 0x000066000800017f */
[----:B-1----:R-:W-:Y:S05]  /*4fc0*/  @!P0 NANOSLEEP.SYNCS 0x989680 ;  /* 0x009896800000895d */ /* 0x002fea0003900000 */
[----:B------:R-:W1:Y:S02]  /*4fd0*/  @!P0 SYNCS.PHASECHK.TRANS64 P0, [R3+URZ+0x33400], R0 ;  /* 0x03340000030085a7 */ /* 0x000e64000800007f */
[----:B-1----:R-:W-:Y:S05]  /*4fe0*/  @!P0 BRA `(.L_x_4388) ;  /* 0xfffffffc00ec8947 */ /* 0x002fea000383ffff */
[----:B------:R-:W-:Y:S05]  /*4ff0*/  BRA `(.L_x_4387) ;  /* 0x0000006c00e07947 */ /* 0x000fea0003800000 */
.L_x_4386:
[----:B------:R-:W-:Y:S01]  /*5000*/  R2UR UR5, R232 ;  /* 0x00000000e80572ca */ /* 0x000fe200000e0000 */
[----:B------:R-:W-:Y:S01]  /*5010*/  USHF.R.S32.HI UR4, URZ, 0x1f, UR40 ;  /* 0x0000001f3f047899 */ /* 0x000fe20008011428 */
[----:B------:R-:W-:Y:S01]  /*5020*/  ULDC.64 UR6, c[0x0][0x3f8] ;  /* 0x0000fe0000067ab9 */ /* 0x000fe20000000a00 */
[----:B------:R-:W-:Y:S01]  /*5030*/  ULDC.64 UR8, c[0x0][0x408] ;  /* 0x0001020000087ab9 */ /* 0x000fe20000000a00 */
[----:B------:R-:W-:Y:S02]  /*5040*/  IMAD.U32 R26, RZ, RZ, UR6 ;  /* 0x00000006ff1a7e24 */ /* 0x000fe4000f8e00ff */
[----:B------:R-:W-:Y:S02]  /*5050*/  IMAD.U32 R28, RZ, RZ, UR8 ;  /* 0x00000008ff1c7e24 */ /* 0x000fe4000f8e00ff */
[----:B------:R-:W-:-:S05]  /*5060*/  IMAD.WIDE.U32 R26, R26, UR40, RZ ;  /* 0x000000281a1a7c25 */ /* 0x000fca000f8e00ff */
[----:B------:R-:W-:Y:S01]  /*5070*/  ULOP3.LUT UP0, URZ, UR5, 0x1bf, URZ, 0xc0, !UPT ;  /* 0x000001bf053f7892 */ /* 0x000fe2000f80c03f */
[----:B------:R-:W-:Y:S01]  /*5080*/  IMAD.WIDE.U32 R28, R28, UR40, RZ ;  /* 0x000000281c1c7c25 */ /* 0x000fe2000f8e00ff */
[----:B------:R-:W-:Y:S02]  /*5090*/  UIMAD UR5, UR4, UR6, URZ ;  /* 0x00000006040572a4 */ /* 0x000fe4000f8e023f */
[----:B------:R-:W-:Y:S02]  /*50a0*/  UIMAD UR4, UR4, UR8, URZ ;  /* 0x00000008040472a4 */ /* 0x000fe4000f8e023f */
[----:B------:R-:W-:Y:S01]  /*50b0*/  PLOP3.LUT P0, PT, PT, PT, UP0, 0x80, 0x0 ;  /* 0x000000000000781c */ /* 0x000fe20003f0f008 */
[----:B------:R-:W-:Y:S02]  /*50c0*/  UIMAD UR5, UR40, UR7, UR5 ;  /* 0x00000007280572a4 */ /* 0x000fe4000f8e0205 */
[----:B------:R-:W-:-:S04]  /*50d0*/  UIMAD UR4, UR40, UR9, UR4 ;  /* 0x00000009280472a4 */ /* 0x000fc8000f8e0204 */
[----:B------:R-:W-:Y:S02]  /*50e0*/  VIADD R31, R27, UR5 ;  /* 0x000000051b1f7c36 */ /* 0x000fe40008000000 */
[----:B------:R-:W-:-:S04]  /*50f0*/  VIADD R33, R29, UR4 ;  /* 0x000000041d217c36 */ /* 0x000fc80008000000 */
        /* <DEDUP_REMOVED lines=17> */
.L_x_4389:
[----:B------:R-:W-:Y:S01]  /*5210*/  ULDC.U8 UR4, c[0x0][0x410] ;  /* 0x0001040000047ab9 */ /* 0x000fe20000000000 */
[----:B------:R-:W-:Y:S01]  /*5220*/  BSSY B0, `(.L_x_4390) ;  /* 0x00006cd000007945 */ /* 0x000fe20003800000 */
[----:B------:R-:W-:Y:S01]  /*5230*/  ISETP.NE.AND P0, PT, RZ, UR4, PT ;  /* 0x00000004ff007c0c */ /* 0x000fe2000bf05270 */
[----:B------:R-:W-:-:S12]  /*5240*/  VIADD R10, R16, UR45 ;  /* 0x0000002d100a7c36 */ /* 0x000fd80008000000 */
[----:B------:R-:W-:Y:S05]  /*5250*/  @!P0 BRA `(.L_x_4391) ;  /* 0x0000003400a88947 */ /* 0x000fea0003800000 */
[----:B------:R-:W0:Y:S01]  /*5260*/  LDC R21, c[0x0][0x448] ;  /* 0x00011200ff157b82 */ /* 0x000e220000000800 */
[----:B------:R-:W-:Y:S01]  /*5270*/  ULDC.64 UR4, c[0x0][0x3f8] ;  /* 0x0000fe0000047ab9 */ /* 0x000fe20000000a00 */
[----:B------:R-:W-:Y:S01]  /*5280*/  IMAD.MOV.U32 R6, RZ, RZ, R26 ;  /* 0x000000ffff067224 */ /* 0x000fe200078e001a */
[----:B------:R-:W-:Y:S01]  /*5290*/  ULDC.64 UR6, c[0x0][0x408] ;  /* 0x0001020000067ab9 */ /* 0x000fe20000000a00 */
[----:B------:R-:W-:Y:S02]  /*52a0*/  IMAD.MOV.U32 R7, RZ, RZ, R31 ;  /* 0x000000ffff077224 */ /* 0x000fe400078e001f */
[----:B------:R-:W-:Y:S02]  /*52b0*/  IMAD.MOV.U32 R8, RZ, RZ, R28 ;  /* 0x000000ffff087224 */ /* 0x000fe400078e001c */
[----:B------:R-:W-:Y:S02]  /*52c0*/  IMAD.MOV.U32 R9, RZ, RZ, R33 ;  /* 0x000000ffff097224 */ /* 0x000fe400078e0021 */
[----:B------:R-:W-:-:S02]  /*52d0*/  VIADD R59, R24, 0x30 ;  /* 0x00000030183b7836 */ /* 0x000fc40000000000 */
[----:B------:R-:W-:Y:S01]  /*52e0*/  VIADD R61, R24, 0x10 ;  /* 0x00000010183d7836 */ /* 0x000fe20000000000 */
[----:B0-----:R-:W-:-:S13]  /*52f0*/  ISETP.NE.AND P0, PT, R21, 0x1, PT ;  /* 0x000000011500780c */ /* 0x001fda0003f05270 */
[----:B------:R-:W0:Y:S08]  /*5300*/  @P0 LDC R3, c[0x0][0x44c] ;  /* 0x00011300ff030b82 */ /* 0x000e300000000800 */
[----:B------:R-:W1:Y:S01]  /*5310*/  @P0 LDC R5, c[0x0][0x450] ;  /* 0x00011400ff050b82 */ /* 0x000e620000000800 */
[----:B0-----:R-:W-:-:S04]  /*5320*/  @P0 IMAD.HI.U32 R0, R10, R3, RZ ;  /* 0x000000030a000227 */ /* 0x001fc800078e00ff */
[----:B------:R-:W-:Y:S01]  /*5330*/  IMAD.MOV.U32 R3, RZ, RZ, R10 ;  /* 0x000000ffff037224 */ /* 0x000fe200078e000a */
[----:B-1----:R-:W-:-:S04]  /*5340*/  @P0 SHF.R.U32.HI R3, RZ, R5, R0 ;  /* 0x00000005ff030219 */ /* 0x002fc80000011600 */
[----:B------:R-:W-:Y:S01]  /*5350*/  SHF.R.S32.HI R0, RZ, 0x1f, R3 ;  /* 0x0000001fff007819 */ /* 0x000fe20000011403 */
[----:B------:R-:W-:-:S04]  /*5360*/  IMAD.WIDE.U32 R6, R3, UR4, R6 ;  /* 0x0000000403067c25 */ /* 0x000fc8000f8e0006 */
[C---:B------:R-:W-:Y:S02]  /*5370*/  IMAD R4, R0.reuse, UR4, RZ ;  /* 0x0000000400047c24 */ /* 0x040fe4000f8e02ff */
[----:B------:R-:W-:Y:S02]  /*5380*/  IMAD R0, R0, UR6, RZ ;  /* 0x0000000600007c24 */ /* 0x000fe4000f8e02ff */
[----:B------:R-:W-:-:S04]  /*5390*/  IMAD.WIDE.U32 R8, R3, UR6, R8 ;  /* 0x0000000603087c25 */ /* 0x000fc8000f8e0008 */
[C---:B------:R-:W-:Y:S01]  /*53a0*/  IMAD R13, R3.reuse, UR5, R4 ;  /* 0x00000005030d7c24 */ /* 0x040fe2000f8e0204 */
[----:B------:R-:W-:Y:S01]  /*53b0*/  ULDC.64 UR4, c[0x0][0x3e8] ;  /* 0x0000fa0000047ab9 */ /* 0x000fe20000000a00 */
[----:B------:R-:W-:Y:S01]  /*53c0*/  IMAD R11, R3, UR7, R0 ;  /* 0x00000007030b7c24 */ /* 0x000fe2000f8e0200 */
[----:B------:R-:W-:Y:S01]  /*53d0*/  ULDC.64 UR6, c[0x0][0x400] ;  /* 0x0001000000067ab9 */ /* 0x000fe20000000a00 */
[----:B------:R-:W-:Y:S01]  /*53e0*/  IADD3 R3, P0, R6, UR4, RZ ;  /* 0x0000000406037c10 */ /* 0x000fe2000ff1e0ff */
[----:B------:R-:W-:Y:S01]  /*53f0*/  UMOV UR4, 0xffffffff ;  /* 0xffffffff00047882 */ /* 0x000fe20000000000 */
[----:B------:R-:W-:Y:S02]  /*5400*/  IADD3 R5, P1, R8, UR6, RZ ;  /* 0x0000000608057c10 */ /* 0x000fe4000ff3e0ff */
[----:B------:R-:W-:Y:S02]  /*5410*/  IADD3.X R13, R7, UR5, R13, P0, !PT ;  /* 0x00000005070d7c10 */ /* 0x000fe400087fe40d */
[----:B------:R-:W-:Y:S01]  /*5420*/  IADD3.X R4, R9, UR7, R11, P1, !PT ;  /* 0x0000000709047c10 */ /* 0x000fe20008ffe40b */
[----:B------:R-:W-:Y:S08]  /*5430*/  BRA.DIV UR4, `(.L_x_4392) ;  /* 0x0000023e04c47947 */ /* 0x000ff0000b800000 */
[----:B------:R0:W1:Y:S04]  /*5440*/  SHFL.IDX PT, R0, R13, RZ, 0x1e1f ;  /* 0x001e1fff0d007589 */ /* 0x00006800000e0000 */
[----:B------:R-:W2:Y:S04]  /*5450*/  SHFL.IDX PT, R3, R3, RZ, 0x1e1f ;  /* 0x001e1fff03037589 */ /* 0x000ea800000e0000 */
[----:B------:R-:W3:Y:S04]  /*5460*/  SHFL.IDX PT, R4, R4, RZ, 0x1e1f ;  /* 0x001e1fff04047589 */ /* 0x000ee800000e0000 */
[----:B------:R0:W4:Y:S02]  /*5470*/  SHFL.IDX PT, R14, R5, RZ, 0x1e1f ;  /* 0x001e1fff050e7589 */ /* 0x00012400000e0000 */
.L_x_4670:
[----:B0-----:R-:W-:Y:S01]  /*5480*/  IMAD R5, R18, R21, RZ ;  /* 0x0000001512057224 */ /* 0x001fe200078e02ff */
        /* <DEDUP_REMOVED lines=15> */
[----:B------:R-:W-:Y:S01]  /*5580*/  ULDC UR4, c[0x0][0x3f4] ;  /* 0x0000fd0000047ab9 */ /* 0x000fe20000000800 */
[----:B------:R-:W-:Y:S02]  /*5590*/  SHF.R.S32.HI R9, RZ, 0x1f, R61 ;  /* 0x0000001fff097819 */ /* 0x000fe4000001143d */
[----:B------:R-:W-:Y:S02]  /*55a0*/  CS2R R20, SRZ ;  /* 0x0000000000147805 */ /* 0x000fe4000001ff00 */
[----:B------:R-:W-:Y:S02]  /*55b0*/  ISETP.GE.AND P0, PT, R61, UR4, PT ;  /* 0x000000043d007c0c */ /* 0x000fe4000bf06270 */
[----:B------:R-:W-:Y:S02]  /*55c0*/  CS2R R32, SRZ ;  /* 0x0000000000207805 */ /* 0x000fe4000001ff00 */
[----:B------:R-:W-:Y:S02]  /*55d0*/  ISETP.GE.AND P3, PT, R77, UR4, PT ;  /* 0x000000044d007c0c */ /* 0x000fe4000bf66270 */
[----:B------:R-:W-:-:S02]  /*55e0*/  ISETP.GE.AND P2, PT, R59, UR4, PT ;  /* 0x000000043b007c0c */ /* 0x000fc4000bf46270 */
[----:B------:R-:W-:-:S05]  /*55f0*/  SHF.R.S32.HI R15, RZ, 0x1f, R77 ;  /* 0x0000001fff0f7819 */ /* 0x000fca000001144d */
[C---:B--2---:R-:W-:Y:S02]  /*5600*/  @!P0 IADD3 R6, P1, R61.reuse, R3, RZ ;  /* 0x000000033d068210 */ /* 0x044fe40007f3e0ff */
[----:B----4-:R-:W-:-:S03]  /*5610*/  @!P0 IADD3 R8, P4, R61, R14, RZ ;  /* 0x0000000e3d088210 */ /* 0x010fc60007f9e0ff */
[--C-:B-1----:R-:W-:Y:S01]  /*5620*/  @!P0 IMAD.X R7, R0, 0x1, R9.reuse, P1 ;  /* 0x0000000100078824 */ /* 0x102fe200008e0609 */
[----:B------:R-:W-:Y:S01]  /*5630*/  ISETP.GE.AND P1, PT, R43, UR4, PT ;  /* 0x000000042b007c0c */ /* 0x000fe2000bf26270 */
[----:B---3--:R-:W-:Y:S01]  /*5640*/  @!P0 IMAD.X R9, R4, 0x1, R9, P4 ;  /* 0x0000000104098824 */ /* 0x008fe200020e0609 */
[CC--:B------:R-:W-:Y:S02]  /*5650*/  @!P3 IADD3 R34, P4, R77.reuse, R3.reuse, RZ ;  /* 0x000000034d22b210 */ /* 0x0c0fe40007f9e0ff */
[-C--:B------:R-:W-:Y:S01]  /*5660*/  @!P3 IADD3 R36, P5, R77, R14.reuse, RZ ;  /* 0x0000000e4d24b210 */ /* 0x080fe20007fbe0ff */
[----:B------:R-:W5:Y:S01]  /*5670*/  @!P0 LD.E.64 R20, desc[UR46][R6.64] ;  /* 0x0000002e06148980 */ /* 0x000f62000c101b00 */
[----:B------:R-:W-:Y:S01]  /*5680*/  SHF.R.S32.HI R13, RZ, 0x1f, R59 ;  /* 0x0000001fff0d7819 */ /* 0x000fe2000001143b */
[--C-:B------:R-:W-:Y:S01]  /*5690*/  @!P3 IMAD.X R35, R0, 0x1, R15.reuse, P4 ;  /* 0x000000010023b824 */ /* 0x100fe200020e060f */
[C---:B------:R-:W-:Y:S01]  /*56a0*/  @!P2 IADD3 R48, P4, R59.reuse, R3, RZ ;  /* 0x000000033b30a210 */ /* 0x040fe20007f9e0ff */
[----:B------:R0:W5:Y:S01]  /*56b0*/  @!P0 LD.E.64 R32, desc[UR46][R8.64] ;  /* 0x0000002e08208980 */ /* 0x000162000c101b00 */
[----:B------:R-:W-:Y:S01]  /*56c0*/  ISETP.GE.AND P0, PT, R24, UR4, PT ;  /* 0x0000000418007c0c */ /* 0x000fe2000bf06270 */
[----:B------:R-:W-:Y:S01]  /*56d0*/  @!P3 IMAD.X R37, R4, 0x1, R15, P5 ;  /* 0x000000010425b824 */ /* 0x000fe200028e060f */
[----:B------:R-:W-:Y:S01]  /*56e0*/  @!P2 IADD3 R50, P5, R59, R14, RZ ;  /* 0x0000000e3b32a210 */ /* 0x000fe20007fbe0ff */
[----:B------:R-:W-:Y:S01]  /*56f0*/  @!P2 IMAD.X R49, R0, 0x1, R13, P4 ;  /* 0x000000010031a824 */ /* 0x000fe200020e060d */
[----:B------:R-:W-:-:S02]  /*5700*/  SHF.R.S32.HI R11, RZ, 0x1f, R43 ;  /* 0x0000001fff0b7819 */ /* 0x000fc4000001142b */
[----:B------:R-:W-:Y:S02]  /*5710*/  CS2R R30, SRZ ;  /* 0x00000000001e7805 */ /* 0x000fe4000001ff00 */
[C---:B------:R-:W-:Y:S01]  /*5720*/  @!P1 IADD3 R52, P4, R43.reuse, R3, RZ ;  /* 0x000000032b349210 */ /* 0x040fe20007f9e0ff */
[----:B------:R-:W-:Y:S01]  /*5730*/  @!P2 IMAD.X R51, R4, 0x1, R13, P5 ;  /* 0x000000010433a824 */ /* 0x000fe200028e060d */
[----:B------:R-:W-:Y:S02]  /*5740*/  @!P1 IADD3 R54, P5, R43, R14, RZ ;  /* 0x0000000e2b369210 */ /* 0x000fe40007fbe0ff */
[----:B------:R-:W-:Y:S01]  /*5750*/  CS2R R12, SRZ ;  /* 0x00000000000c7805 */ /* 0x000fe2000001ff00 */
[--C-:B------:R-:W-:Y:S01]  /*5760*/  @!P1 IMAD.X R53, R0, 0x1, R11.reuse, P4 ;  /* 0x0000000100359824 */ /* 0x100fe200020e060b */
[----:B------:R-:W-:Y:S01]  /*5770*/  ISETP.GE.AND P4, PT, R76, UR4, PT ;  /* 0x000000044c007c0c */ /* 0x000fe2000bf86270 */
[----:B------:R-:W-:Y:S01]  /*5780*/  @!P1 IMAD.X R55, R4, 0x1, R11, P5 ;  /* 0x0000000104379824 */ /* 0x000fe200028e060b */
[----:B0-----:R-:W-:-:S02]  /*5790*/  @!P0 SHF.R.S32.HI R9, RZ, 0x1f, R24 ;  /* 0x0000001fff098819 */ /* 0x001fc40000011418 */
[----:B------:R0:W5:Y:S01]  /*57a0*/  @!P3 LD.E.64 R12, desc[UR46][R34.64] ;  /* 0x0000002e220cb980 */ /* 0x000162000c101b00 */
[----:B------:R-:W-:Y:S02]  /*57b0*/  @!P0 IADD3 R6, P5, R24, R3, RZ ;  /* 0x0000000318068210 */ /* 0x000fe40007fbe0ff */
[----:B------:R-:W-:Y:S01]  /*57c0*/  SHF.R.S32.HI R11, RZ, 0x1f, R76 ;  /* 0x0000001fff0b7819 */ /* 0x000fe2000001144c */
[----:B------:R1:W5:Y:S02]  /*57d0*/  @!P3 LD.E.64 R30, desc[UR46][R36.64] ;  /* 0x0000002e241eb980 */ /* 0x000364000c101b00 */
[----:B------:R-:W-:Y:S01]  /*57e0*/  @!P0 IMAD.X R7, R0, 0x1, R9, P5 ;  /* 0x0000000100078824 */ /* 0x000fe200028e0609 */
[----:B------:R-:W-:-:S05]  /*57f0*/  @!P0 IADD3 R46, P5, R24, R14, RZ ;  /* 0x0000000e182e8210 */ /* 0x000fca0007fbe0ff */
[----:B------:R-:W-:Y:S01]  /*5800*/  @!P0 IMAD.X R47, R4, 0x1, R9, P5 ;  /* 0x00000001042f8824 */ /* 0x000fe200028e0609 */
[----:B------:R-:W-:-:S05]  /*5810*/  @!P4 IADD3 R56, P5, R76, R3, RZ ;  /* 0x000000034c38c210 */ /* 0x000fca0007fbe0ff */
[--C-:B------:R-:W-:Y:S01]  /*5820*/  @!P4 IMAD.X R57, R0, 0x1, R11.reuse, P5 ;  /* 0x000000010039c824 */ /* 0x100fe200028e060b */
[----:B------:R-:W-:Y:S02]  /*5830*/  @!P4 IADD3 R14, P5, R76, R14, RZ ;  /* 0x0000000e4c0ec210 */ /* 0x000fe40007fbe0ff */
[----:B------:R-:W-:Y:S02]  /*5840*/  CS2R R28, SRZ ;  /* 0x00000000001c7805 */ /* 0x000fe4000001ff00 */
[----:B------:R-:W-:Y:S02]  /*5850*/  CS2R R8, SRZ ;  /* 0x0000000000087805 */ /* 0x000fe4000001ff00 */
[----:B------:R-:W-:Y:S02]  /*5860*/  CS2R R26, SRZ ;  /* 0x00000000001a7805 */ /* 0x000fe4000001ff00 */
[----:B------:R-:W-:Y:S01]  /*5870*/  CS2R R40, SRZ ;  /* 0x0000000000287805 */ /* 0x000fe2000001ff00 */
[----:B------:R-:W-:Y:S01]  /*5880*/  @!P4 IMAD.X R15, R4, 0x1, R11, P5 ;  /* 0x00000001040fc824 */ /* 0x000fe200028e060b */
[----:B------:R-:W-:-:S02]  /*5890*/  CS2R R10, SRZ ;  /* 0x00000000000a7805 */ /* 0x000fc4000001ff00 */
[----:B------:R-:W-:Y:S02]  /*58a0*/  CS2R R44, SRZ ;  /* 0x00000000002c7805 */ /* 0x000fe4000001ff00 */
[----:B0-----:R-:W-:Y:S02]  /*58b0*/  CS2R R34, SRZ ;  /* 0x0000000000227805 */ /* 0x001fe4000001ff00 */
[----:B-1----:R-:W-:Y:S01]  /*58c0*/  CS2R R36, SRZ ;  /* 0x0000000000247805 */ /* 0x002fe2000001ff00 */
[----:B------:R0:W5:Y:S04]  /*58d0*/  @!P2 LD.E.64 R28, desc[UR46][R50.64] ;  /* 0x0000002e321ca980 */ /* 0x000168000c101b00 */
[----:B------:R0:W5:Y:S04]  /*58e0*/  @!P2 LD.E.64 R10, desc[UR46][R48.64] ;  /* 0x0000002e300aa980 */ /* 0x000168000c101b00 */
[----:B------:R0:W5:Y:S04]  /*58f0*/  @!P1 LD.E.64 R8, desc[UR46][R52.64] ;  /* 0x0000002e34089980 */ /* 0x000168000c101b00 */
[----:B------:R0:W5:Y:S04]  /*5900*/  @!P1 LD.E.64 R26, desc[UR46][R54.64] ;  /* 0x0000002e361a9980 */ /* 0x000168000c101b00 */
[----:B------:R0:W5:Y:S04]  /*5910*/  @!P0 LD.E.64 R40, desc[UR46][R6.64] ;  /* 0x0000002e06288980 */ /* 0x000168000c101b00 */
[----:B------:R0:W5:Y:S04]  /*5920*/  @!P0 LD.E.64 R44, desc[UR46][R46.64] ;  /* 0x0000002e2e2c8980 */ /* 0x000168000c101b00 */
[----:B------:R0:W5:Y:S04]  /*5930*/  @!P4 LD.E.64 R34, desc[UR46][R56.64] ;  /* 0x0000002e3822c980 */ /* 0x000168000c101b00 */
[----:B------:R0:W5:Y:S02]  /*5940*/  @!P4 LD.E.64 R36, desc[UR46][R14.64] ;  /* 0x0000002e0e24c980 */ /* 0x000164000c101b00 */
.L_x_4394:
[----:B------:R-:W-:Y:S05]  /*5950*/  BSYNC B1 ;  /* 0x0000000000017941 */ /* 0x000fea0003800000 */
.L_x_4393:
[----:B------:R-:W-:Y:S01]  /*5960*/  ULEA.HI UR4, UR58, UR58, URZ, 0x1 ;  /* 0x0000003a3a047291 */ /* 0x000fe2000f8f083f */
[----:B---3--:R-:W-:-:S03]  /*5970*/  IMAD.U32 R4, RZ, RZ, UR45 ;  /* 0x0000002dff047e24 */ /* 0x008fc6000f8e00ff */
[----:B------:R-:W-:Y:S02]  /*5980*/  ULOP3.LUT UR4, UR4, 0xfffffffe, URZ, 0xc0, !UPT ;  /* 0xfffffffe04047892 */ /* 0x000fe4000f8ec03f */
[----:B--2---:R-:W-:Y:S02]  /*5990*/  VIADDMNMX R3, R5, -R4, 0x80, PT ;  /* 0x0000008005037446 */ /* 0x004fe40003800904 */
[----:B------:R-:W-:Y:S02]  /*59a0*/  UIADD3 UR4, UR58, -UR4, URZ ;  /* 0x800000043a047290 */ /* 0x000fe4000fffe03f */
[----:B------:R-:W-:-:S04]  /*59b0*/  ISETP.GE.AND P1, PT, R16, R3, PT ;  /* 0x000000031000720c */ /* 0x000fc80003f26270 */
[----:B-1----:R-:W-:-:S05]  /*59c0*/  IMAD.U32 R0, RZ, RZ, UR4 ;  /* 0x00000004ff007e24 */ /* 0x002fca000f8e00ff */
[----:B------:R-:W-:-:S04]  /*59d0*/  SHF.L.U32 R0, R0, 0x1f, RZ ;  /* 0x0000001f00007819 */ /* 0x000fc800000006ff */
[----:B------:R-:W1:Y:S02]  /*59e0*/  SYNCS.PHASECHK.TRANS64.TRYWAIT P0, [UR39+0x33400], R0 ;  /* 0x03340000ff0075a7 */ /* 0x000e640008000167 */
[----:B-1----:R-:W-:Y:S05]  /*59f0*/  @!P0 BRA `(.L_x_4395) ;  /* 0x0000023800ac8947 */ /* 0x002fea0003800000 */
.L_x_4671:
[----:B------:R-:W-:Y:S05]  /*5a00*/  @P1 BRA `(.L_x_4396) ;  /* 0x0000006400381947 */ /* 0x000fea0003800000 */
[----:B-1----:R-:W1:Y:S01]  /*5a10*/  LDC R0, c[0x0][0x3f4] ;  /* 0x0000fd00ff007b82 */ /* 0x002e620000000800 */
[----:B------:R-:W-:Y:S01]  /*5a20*/  LOP3.LUT R42, R42, 0x10, R17, 0xf8, !PT ;  /* 0x000000102a2a7812 */ /* 0x000fe200078ef811 */
[----:B------:R-:W-:Y:S01]  /*5a30*/  BSSY B1, `(.L_x_4397) ;  /* 0x0000083000017945 */ /* 0x000fe20003800000 */
[----:B------:R-:W-:Y:S02]  /*5a40*/  LOP3.LUT P5, RZ, R228, 0x2, RZ, 0xc0, !PT ;  /* 0x00000002e4ff7812 */ /* 0x000fe400078ac0ff */
[----:B------:R-:W-:-:S05]  /*5a50*/  LOP3.LUT R42, R42, R39, RZ, 0x3c, !PT ;  /* 0x000000272a2a7212 */ /* 0x000fca00078e3cff */
[----:B------:R-:W-:-:S04]  /*5a60*/  IMAD.IADD R3, R225, 0x1, R42 ;  /* 0x00000001e1037824 */ /* 0x000fc800078e022a */
[----:B------:R-:W-:Y:S01]  /*5a70*/  VIADD R3, R3, UR39 ;  /* 0x0000002703037c36 */ /* 0x000fe20008000000 */
[-C--:B-1----:R-:W-:Y:S02]  /*5a80*/  ISETP.GE.AND P6, PT, R24, R0.reuse, PT ;  /* 0x000000001800720c */ /* 0x082fe40003fc6270 */
[-C--:B------:R-:W-:Y:S02]  /*5a90*/  ISETP.GE.AND P0, PT, R61, R0.reuse, PT ;  /* 0x000000003d00720c */ /* 0x080fe40003f06270 */
[-C--:B------:R-:W-:Y:S02]  /*5aa0*/  ISETP.GE.AND P1, PT, R77, R0.reuse, PT ;  /* 0x000000004d00720c */ /* 0x080fe40003f26270 */
[-C--:B------:R-:W-:Y:S02]  /*5ab0*/  ISETP.GE.AND P2, PT, R59, R0.reuse, PT ;  /* 0x000000003b00720c */ /* 0x080fe40003f46270 */
[-C--:B------:R-:W-:Y:S02]  /*5ac0*/  ISETP.GE.AND P3, PT, R43, R0.reuse, PT ;  /* 0x000000002b00720c */ /* 0x080fe40003f66270 */
[----:B------:R-:W-:Y:S01]  /*5ad0*/  ISETP.GE.AND P4, PT, R76, R0, PT ;  /* 0x000000004c00720c */ /* 0x000fe20003f86270 */
[----:B------:R-:W-:-:S02]  /*5ae0*/  VIADD R0, R3, 0x20 ;  /* 0x0000002003007836 */ /* 0x000fc40000000000 */
[----:B------:R-:W-:Y:S10]  /*5af0*/  @P6 BRA `(.L_x_4398) ;  /* 0x0000000400d86947 */ /* 0x000ff40003800000 */
[----:B0-----:R-:W0:Y:S01]  /*5b00*/  LDS.128 R4, [R3+0x1e200] ;  /* 0x01e2000003047984 */ /* 0x001e220000000c00 */
[----:B-----5:R-:W-:Y:S02]  /*5b10*/  SHF.R.U32.HI R15, RZ, 0x8, R40 ;  /* 0x00000008ff0f7819 */ /* 0x020fe40000011628 */
[----:B----4-:R-:W-:Y:S02]  /*5b20*/  LOP3.LUT R14, R40, 0xff, RZ, 0xc0, !PT ;  /* 0x000000ff280e7812 */ /* 0x010fe400078ec0ff */
[----:B------:R-:W-:Y:S02]  /*5b30*/  LOP3.LUT R15, R15, 0xff, RZ, 0xc0, !PT ;  /* 0x000000ff0f0f7812 */ /* 0x000fe400078ec0ff */
[----:B------:R-:W-:Y:S02]  /*5b40*/  SHF.R.U32.HI R39, RZ, 0x8, R45 ;  /* 0x00000008ff277819 */ /* 0x000fe4000001162d */
[----:B------:R-:W-:Y:S02]  /*5b50*/  SHF.R.U32.HI R24, RZ, 0x8, R41 ;  /* 0x00000008ff187819 */ /* 0x000fe40000011629 */
[----:B------:R-:W-:-:S02]  /*5b60*/  PRMT R15, R15, 0x7604, R14 ;  /* 0x000076040f0f7816 */ /* 0x000fc4000000000e */
[----:B------:R-:W-:Y:S02]  /*5b70*/  SHF.R.U32.HI R43, RZ, 0x10, R41 ;  /* 0x00000010ff2b7819 */ /* 0x000fe40000011629 */
[----:B------:R-:W-:Y:S02]  /*5b80*/  SHF.R.U32.HI R14, RZ, 0x8, R44 ;  /* 0x00000008ff0e7819 */ /* 0x000fe4000001162c */
[----:B------:R-:W-:Y:S02]  /*5b90*/  LOP3.LUT R38, R45, 0xff, RZ, 0xc0, !PT ;  /* 0x000000ff2d267812 */ /* 0x000fe400078ec0ff */
[----:B------:R-:W-:Y:S02]  /*5ba0*/  LOP3.LUT R39, R39, 0xff, RZ, 0xc0, !PT ;  /* 0x000000ff27277812 */ /* 0x000fe400078ec0ff */
[----:B------:R-:W-:Y:S02]  /*5bb0*/  SHF.R.U32.HI R42, RZ, 0x10, R45 ;  /* 0x00000010ff2a7819 */ /* 0x000fe4000001162d */
[----:B------:R-:W-:-:S02]  /*5bc0*/  LOP3.LUT R17, R41, 0xff, RZ, 0xc0, !PT ;  /* 0x000000ff29117812 */ /* 0x000fc400078ec0ff */
[----:B------:R-:W-:Y:S02]  /*5bd0*/  LOP3.LUT R24, R24, 0xff, RZ, 0xc0, !PT ;  /* 0x000000ff18187812 */ /* 0x000fe400078ec0ff */
[----:B------:R-:W-:Y:S01]  /*5be0*/  LOP3.LUT R25, R14, 0xff, RZ, 0xc0, !PT ;  /* 0x000000ff0e197812 */ /* 0x000fe200078ec0ff */
[----:B------:R-:W-:Y:S01]  /*5bf0*/  IMAD.U32 R14, R43, 0x10000, RZ ;  /* 0x000100002b0e7824 */ /* 0x000fe200078e00ff */
[----:B------:R-:W-:Y:S01]  /*5c00*/  PRMT R38, R39, 0x7604, R38 ;  /* 0x0000760427267816 */ /* 0x000fe20000000026 */
[----:B------:R-:W-:Y:S01]  /*5c10*/  IMAD.U32 R39, R42, 0x10000, RZ ;  /* 0x000100002a277824 */ /* 0x000fe200078e00ff */
[----:B------:R-:W-:Y:S02]  /*5c20*/  PRMT R17, R24, 0x7604, R17 ;  /* 0x0000760418117816 */ /* 0x000fe40000000011 */
[----:B------:R-:W-:Y:S02]  /*5c30*/  LOP3.LUT R15, R15, 0xff0000, R40, 0xf8, !PT ;  /* 0x00ff00000f0f7812 */ /* 0x000fe400078ef828 */
[----:B------:R-:W-:-:S02]  /*5c40*/  LOP3.LUT R17, R17, 0xff0000, R14, 0xf8, !PT ;  /* 0x00ff000011117812 */ /* 0x000fc400078ef80e */
[----:B------:R-:W-:Y:S02]  /*5c50*/  LOP3.LUT R39, R38, 0xff0000, R39, 0xf8, !PT ;  /* 0x00ff000026277812 */ /* 0x000fe400078ef827 */
[----:B------:R-:W-:Y:S02]  /*5c60*/  LOP3.LUT R38, R15, 0xff000000, R40, 0xf8, !PT ;  /* 0xff0000000f267812 */ /* 0x000fe400078ef828 */
[----:B------:R-:W-:Y:S02]  /*5c70*/  LOP3.LUT R40, R17, 0xff000000, R41, 0xf8, !PT ;  /* 0xff00000011287812 */ /* 0x000fe400078ef829 */
[----:B------:R-:W-:Y:S02]  /*5c80*/  LOP3.LUT R42, R39, 0xff000000, R45, 0xf8, !PT ;  /* 0xff000000272a7812 */ /* 0x000fe400078ef82d */
[----:B------:R-:W-:Y:S02]  /*5c90*/  LOP3.LUT R24, R44, 0xff, RZ, 0xc0, !PT ;  /* 0x000000ff2c187812 */ /* 0x000fe400078ec0ff */
[----:B0-----:R-:W-:-:S02]  /*5ca0*/  F2FP.F16.E4M3.UNPACK_B R14, R6.H1 ;  /* 0x00000006ff0e723e */ /* 0x001fc400030006ff */
[----:B------:R-:W-:Y:S02]  /*5cb0*/  F2FP.F16.E4M3.UNPACK_B R39, R40 ;  /* 0x00000028ff27723e */ /* 0x000fe400020006ff */
[----:B------:R-:W-:Y:S02]  /*5cc0*/  F2FP.F16.E4M3.UNPACK_B R43, R42 ;  /* 0x0000002aff2b723e */ /* 0x000fe400020006ff */
[----:B------:R-:W-:Y:S01]  /*5cd0*/  PRMT R25, R25, 0x7604, R24 ;  /* 0x0000760419197816 */ /* 0x000fe20000000018 */
[--C-:B------:R-:W-:Y:S01]  /*5ce0*/  HADD2.F32 R24, -RZ, R14.reuse.H0_H0 ;  /* 0x2000000eff187230 */ /* 0x100fe20000004100 */
[----:B------:R-:W-:Y:S01]  /*5cf0*/  F2FP.F16.E4M3.UNPACK_B R17, R6 ;  /* 0x00000006ff11723e */ /* 0x000fe200020006ff */
[----:B------:R-:W-:Y:S01]  /*5d00*/  HADD2.F32 R14, -RZ, R14.H1_H1 ;  /* 0x3000000eff0e7230 */ /* 0x000fe20000004100 */
[--C-:B------:R-:W-:Y:S01]  /*5d10*/  LOP3.LUT R25, R25, 0xff0000, R44.reuse, 0xf8, !PT ;  /* 0x00ff000019197812 */ /* 0x100fe200078ef82c */
[----:B------:R-:W-:Y:S01]  /*5d20*/  HADD2.F32 R41, -RZ, R39.H1_H1 ;  /* 0x30000027ff297230 */ /* 0x000fe20000004100 */
[----:B------:R-:W-:Y:S01]  /*5d30*/  F2FP.F16.E4M3.UNPACK_B R15, R5.H1 ;  /* 0x00000005ff0f723e */ /* 0x000fe200030006ff */
[----:B------:R-:W-:Y:S01]  /*5d40*/  HADD2.F32 R45, -RZ, R43.H1_H1 ;  /* 0x3000002bff2d7230 */ /* 0x000fe20000004100 */
[----:B------:R-:W-:-:S02]  /*5d50*/  LOP3.LUT R44, R25, 0xff000000, R44, 0xf8, !PT ;  /* 0xff000000192c7812 */ /* 0x000fc400078ef82c */
[C---:B------:R-:W-:Y:S01]  /*5d60*/  FMUL.FTZ R46, R14.reuse, R41 ;  /* 0x000000290e2e7220 */ /* 0x040fe20000410000 */
[----:B------:R-:W-:Y:S01]  /*5d70*/  F2FP.F16.E4M3.UNPACK_B R25, R7 ;  /* 0x00000007ff19723e */ /* 0x000fe200020006ff */
[----:B------:R-:W-:Y:S01]  /*5d80*/  FMUL.FTZ R47, R14, R45 ;  /* 0x0000002d0e2f7220 */ /* 0x000fe20000410000 */
[----:B------:R-:W-:Y:S01]  /*5d90*/  F2FP.F16.E4M3.UNPACK_B R14, R5 ;  /* 0x00000005ff0e723e */ /* 0x000fe200020006ff */
[C---:B------:R-:W-:Y:S01]  /*5da0*/  FFMA.FTZ R52, R24.reuse, R45, R46 ;  /* 0x0000002d18347223 */ /* 0x040fe2000001002e */
[----:B------:R-:W-:Y:S02]  /*5db0*/  HADD2.F32 R46, -RZ, R43.H0_H0 ;  /* 0x2000002bff2e7230 */ /* 0x000fe40000004100 */
[----:B------:R-:W-:Y:S01]  /*5dc0*/  FFMA.FTZ R47, R24, R41, -R47 ;  /* 0x00000029182f7223 */ /* 0x000fe2000001082f */
[----:B------:R-:W-:Y:S01]  /*5dd0*/  HADD2.F32 R5, -RZ, R17.H1_H1 ;  /* 0x30000011ff057230 */ /* 0x000fe20000004100 */
[----:B------:R-:W-:Y:S01]  /*5de0*/  F2FP.F16.E4M3.UNPACK_B R42, R42.H1 ;  /* 0x0000002aff2a723e */ /* 0x000fe200030006ff */
[----:B------:R-:W-:Y:S01]  /*5df0*/  HADD2.F32 R24, -RZ, R39.H0_H0 ;  /* 0x20000027ff187230 */ /* 0x000fe20000004100 */
[----:B------:R-:W-:Y:S01]  /*5e00*/  F2FP.F16.E4M3.UNPACK_B R40, R40.H1 ;  /* 0x00000028ff28723e */ /* 0x000fe200030006ff */
[----:B------:R-:W-:-:S02]  /*5e10*/  HADD2.F32 R17, -RZ, R17.H0_H0 ;  /* 0x20000011ff117230 */ /* 0x000fc40000004100 */
[C---:B------:R-:W-:Y:S01]  /*5e20*/  FMUL.FTZ R50, R5.reuse, R46 ;  /* 0x0000002e05327220 */ /* 0x040fe20000410000 */
[----:B------:R-:W-:Y:S01]  /*5e30*/  F2FP.F16.E4M3.UNPACK_B R7, R7.H1 ;  /* 0x00000007ff07723e */ /* 0x000fe200030006ff */
[-C--:B------:R-:W-:Y:S01]  /*5e40*/  FMUL.FTZ R39, R5, R24.reuse ;  /* 0x0000001805277220 */ /* 0x080fe20000410000 */
[--C-:B------:R-:W-:Y:S02]  /*5e50*/  HADD2.F32 R5, -RZ, R25.reuse.H1_H1 ;  /* 0x30000019ff057230 */ /* 0x100fe40000004100 */
        /* <DEDUP_REMOVED lines=9> */
[--C-:B------:R-:W-:Y:S02]  /*5ef0*/  HADD2.F32 R17, -RZ, R7.reuse.H1_H1 ;  /* 0x30000007ff117230 */ /* 0x100fe40000004100 */
[----:B------:R-:W-:Y:S01]  /*5f00*/  FFMA.FTZ R45, R25, R24, -R46 ;  /* 0x00000018192d7223 */ /* 0x000fe2000001082e */
[----:B------:R-:W-:Y:S01]  /*5f10*/  HADD2.F32 R40, -RZ, R40.H1_H1 ;  /* 0x30000028ff287230 */ /* 0x000fe20000004100 */
[----:B------:R-:W-:Y:S01]  /*5f20*/  F2FP.F16.E4M3.UNPACK_B R24, R44 ;  /* 0x0000002cff18723e */ /* 0x000fe200020006ff */
[----:B------:R-:W-:Y:S02]  /*5f30*/  HADD2.F32 R5, -RZ, R7.H0_H0 ;  /* 0x20000007ff057230 */ /* 0x000fe40000004100 */
[C---:B------:R-:W-:Y:S01]  /*5f40*/  FMUL.FTZ R46, R17.reuse, R42 ;  /* 0x0000002a112e7220 */ /* 0x040fe20000410000 */
[----:B------:R-:W-:Y:S01]  /*5f50*/  F2FP.F16.E4M3.UNPACK_B R4, R4.H1 ;  /* 0x00000004ff04723e */ /* 0x000fe200030006ff */
[----:B------:R-:W-:Y:S01]  /*5f60*/  FMUL.FTZ R56, R17, R40 ;  /* 0x0000002811387220 */ /* 0x000fe20000410000 */
[----:B------:R-:W-:Y:S01]  /*5f70*/  F2FP.F16.E4M3.UNPACK_B R17, R38 ;  /* 0x00000026ff11723e */ /* 0x000fe200020006ff */
[----:B------:R-:W-:Y:S01]  /*5f80*/  FFMA.FTZ R54, R25, R48, R54 ;  /* 0x0000003019367223 */ /* 0x000fe20000010036 */
[----:B------:R-:W-:Y:S01]  /*5f90*/  FFMA.FTZ R48, R5, R40, -R46 ;  /* 0x0000002805307223 */ /* 0x000fe2000001082e */
[----:B------:R-:W-:-:S02]  /*5fa0*/  HADD2.F32 R40, -RZ, R24.H1_H1 ;  /* 0x30000018ff287230 */ /* 0x000fc40000004100 */
[----:B------:R-:W-:Y:S01]  /*5fb0*/  FFMA.FTZ R49, R5, R42, R56 ;  /* 0x0000002a05317223 */ /* 0x000fe20000010038 */
[----:B------:R-:W-:Y:S01]  /*5fc0*/  HADD2.F32 R25, -RZ, R24.H0_H0 ;  /* 0x20000018ff197230 */ /* 0x000fe20000004100 */
[----:B------:R-:W-:Y:S01]  /*5fd0*/  F2FP.F16.E4M3.UNPACK_B R38, R38.H1 ;  /* 0x00000026ff26723e */ /* 0x000fe200030006ff */
[--C-:B------:R-:W-:Y:S01]  /*5fe0*/  HADD2.F32 R7, -RZ, R4.reuse.H1_H1 ;  /* 0x30000004ff077230 */ /* 0x100fe20000004100 */
[----:B------:R-:W-:Y:S01]  /*5ff0*/  F2FP.F16.E4M3.UNPACK_B R44, R44.H1 ;  /* 0x0000002cff2c723e */ /* 0x000fe200030006ff */
[----:B------:R-:W-:Y:S01]  /*6000*/  HADD2.F32 R24, -RZ, R17.H1_H1 ;  /* 0x30000011ff187230 */ /* 0x000fe20000004100 */
[----:B------:R-:W-:Y:S01]  /*6010*/  F2FP.SATFINITE.E4M3.F32.PACK_AB_MERGE_C R47, R52, R47, RZ ;  /* 0x0000002f342f723e */ /* 0x000fe200048070ff */
[----:B------:R-:W-:Y:S02]  /*6020*/  HADD2.F32 R5, -RZ, R4.H0_H0 ;  /* 0x20000004ff057230 */ /* 0x000fe40000004100 */
[----:B------:R-:W-:Y:S01]  /*6030*/  FMUL.FTZ R42, R7, R40 ;  /* 0x00000028072a7220 */ /* 0x000fe20000410000 */
[----:B------:R-:W-:-:S02]  /*6040*/  HADD2.F32 R4, -RZ, R6.H1_H1 ;  /* 0x30000006ff047230 */ /* 0x000fc40000004100 */
[-C--:B------:R-:W-:Y:S01]  /*6050*/  FMUL.FTZ R46, R7, R24.reuse ;  /* 0x00000018072e7220 */ /* 0x080fe20000410000 */
[----:B------:R-:W-:Y:S02]  /*6060*/  HADD2.F32 R17, -RZ, R17.H0_H0 ;  /* 0x20000011ff117230 */ /* 0x000fe40000004100 */
[C---:B------:R-:W-:Y:S01]  /*6070*/  FFMA.FTZ R42, R5.reuse, R24, -R42 ;  /* 0x00000018052a7223 */ /* 0x040fe2000001082a */
[----:B------:R-:W-:Y:S02]  /*6080*/  HADD2.F32 R6, -RZ, R6.H0_H0 ;  /* 0x20000006ff067230 */ /* 0x000fe40000004100 */
[C---:B------:R-:W-:Y:S01]  /*6090*/  FMUL.FTZ R7, R4.reuse, R25 ;  /* 0x0000001904077220 */ /* 0x040fe20000410000 */
[----:B------:R-:W-:Y:S01]  /*60a0*/  FFMA.FTZ R41, R5, R40, R46 ;  /* 0x0000002805297223 */ /* 0x000fe2000001002e */
[-C--:B------:R-:W-:Y:S01]  /*60b0*/  FMUL.FTZ R4, R4, R17.reuse ;  /* 0x0000001104047220 */ /* 0x080fe20000410000 */
[----:B------:R-:W-:Y:S02]  /*60c0*/  HADD2.F32 R5, -RZ, R15.H1_H1 ;  /* 0x3000000fff057230 */ /* 0x000fe40000004100 */
[----:B------:R-:W-:Y:S01]  /*60d0*/  FFMA.FTZ R39, R6, R17, -R7 ;  /* 0x0000001106277223 */ /* 0x000fe20000010807 */
[----:B------:R-:W-:-:S02]  /*60e0*/  HADD2.F32 R24, -RZ, R44.H1_H1 ;  /* 0x3000002cff187230 */ /* 0x000fc40000004100 */
[----:B------:R-:W-:Y:S01]  /*60f0*/  FFMA.FTZ R40, R6, R25, R4 ;  /* 0x0000001906287223 */ /* 0x000fe20000010004 */
[----:B------:R-:W-:Y:S01]  /*6100*/  HADD2.F32 R6, -RZ, R38.H1_H1 ;  /* 0x30000026ff067230 */ /* 0x000fe20000004100 */
[----:B------:R-:W-:Y:S01]  /*6110*/  F2FP.SATFINITE.E4M3.F32.PACK_AB_MERGE_C R41, R41, R42, RZ ;  /* 0x0000002a2929723e */ /* 0x000fe200048070ff */
[----:B------:R-:W-:Y:S01]  /*6120*/  HADD2.F32 R17, -RZ, R44.H0_H0 ;  /* 0x2000002cff117230 */ /* 0x000fe20000004100 */
[----:B------:R-:W-:Y:S01]  /*6130*/  F2FP.SATFINITE.E4M3.F32.PACK_AB_MERGE_C R48, R49, R48, RZ ;  /* 0x000000303130723e */ /* 0x000fe200048070ff */
[----:B------:R-:W-:Y:S02]  /*6140*/  HADD2.F32 R4, -RZ, R14.H1_H1 ;  /* 0x3000000eff047230 */ /* 0x000fe40000004100 */
[C---:B------:R-:W-:Y:S01]  /*6150*/  FMUL.FTZ R25, R5.reuse, R6 ;  /* 0x0000000605197220 */ /* 0x040fe20000410000 */
[----:B------:R-:W-:Y:S02]  /*6160*/  HADD2.F32 R7, -RZ, R38.H0_H0 ;  /* 0x20000026ff077230 */ /* 0x000fe40000004100 */
[----:B------:R-:W-:Y:S01]  /*6170*/  FMUL.FTZ R38, R5, R24 ;  /* 0x0000001805267220 */ /* 0x000fe20000410000 */
[----:B------:R-:W-:-:S02]  /*6180*/  HADD2.F32 R15, -RZ, R15.H0_H0 ;  /* 0x2000000fff0f7230 */ /* 0x000fc40000004100 */
[C---:B------:R-:W-:Y:S01]  /*6190*/  FMUL.FTZ R5, R4.reuse, R17 ;  /* 0x0000001104057220 */ /* 0x040fe20000410000 */
[----:B------:R-:W-:Y:S02]  /*61a0*/  HADD2.F32 R14, -RZ, R14.H0_H0 ;  /* 0x2000000eff0e7230 */ /* 0x000fe40000004100 */
[-C--:B------:R-:W-:Y:S01]  /*61b0*/  FMUL.FTZ R4, R4, R7.reuse ;  /* 0x0000000704047220 */ /* 0x080fe20000410000 */
[----:B------:R-:W-:Y:S01]  /*61c0*/  F2FP.SATFINITE.E4M3.F32.PACK_AB_MERGE_C R42, R43, R50, R47 ;  /* 0x000000322b2a723e */ /* 0x000fe2000480702f */
[C---:B------:R-:W-:Y:S01]  /*61d0*/  FFMA.FTZ R38, R15.reuse, R6, -R38 ;  /* 0x000000060f267223 */ /* 0x040fe20000010826 */
[----:B------:R-:W-:Y:S01]  /*61e0*/  FFMA.FTZ R25, R15, R24, R25 ;  /* 0x000000180f197223 */ /* 0x000fe20000010019 */
[C---:B------:R-:W-:Y:S01]  /*61f0*/  FFMA.FTZ R5, R14.reuse, R7, -R5 ;  /* 0x000000070e057223 */ /* 0x040fe20000010805 */
[----:B------:R-:W-:Y:S01]  /*6200*/  FFMA.FTZ R4, R14, R17, R4 ;  /* 0x000000110e047223 */ /* 0x000fe20000010004 */
[----:B------:R-:W-:Y:S02]  /*6210*/  F2FP.SATFINITE.E4M3.F32.PACK_AB_MERGE_C R40, R40, R39, R41 ;  /* 0x000000272828723e */ /* 0x000fe40004807029 */
[----:B------:R-:W-:-:S02]  /*6220*/  F2FP.SATFINITE.E4M3.F32.PACK_AB_MERGE_C R25, R25, R38, RZ ;  /* 0x000000261919723e */ /* 0x000fc400048070ff */
[----:B------:R-:W-:Y:S02]  /*6230*/  F2FP.SATFINITE.E4M3.F32.PACK_AB_MERGE_C R43, R54, R45, R48 ;  /* 0x0000002d362b723e */ /* 0x000fe40004807030 */
[----:B------:R-:W-:-:S05]  /*6240*/  F2FP.SATFINITE.E4M3.F32.PACK_AB_MERGE_C R41, R4, R5, R25 ;  /* 0x000000050429723e */ /* 0x000fca0004807019 */
[----:B------:R1:W-:Y:S02]  /*6250*/  STS.128 [R3+0x1e200], R40 ;  /* 0x01e2002803007388 */ /* 0x0003e40000000c00 */
.L_x_4398:
[----:B------:R-:W-:Y:S05]  /*6260*/  BSYNC B1 ;  /* 0x0000000000017941 */ /* 0x000fea0003800000 */
.L_x_4397:
[----:B------:R-:W-:Y:S01]  /*6270*/  BSSY B1, `(.L_x_4399) ;  /* 0x000007d000017945 */ /* 0x000fe20003800000 */
[----:B------:R-:W-:-:S03]  /*6280*/  @P5 VIADD R0, R3, 0xffffffe0 ;  /* 0xffffffe003005836 */ /* 0x000fc60000000000 */
[----:B------:R-:W-:Y:S05]  /*6290*/  @P0 BRA `(.L_x_4400) ;  /* 0x0000000400e80947 */ /* 0x000fea0003800000 */
[----:B0-----:R-:W0:Y:S01]  /*62a0*/  LDS.128 R4, [R0+0x1e200] ;  /* 0x01e2000000047984 */ /* 0x001e220000000c00 */
[----:B-----5:R-:W-:Y:S02]  /*62b0*/  SHF.R.U32.HI R17, RZ, 0x8, R21 ;  /* 0x00000008ff117819 */ /* 0x020fe40000011615 */
[----:B------:R-:W-:Y:S02]  /*62c0*/  SHF.R.U32.HI R39, RZ, 0x8, R33 ;  /* 0x00000008ff277819 */ /* 0x000fe40000011621 */
[----:B------:R-:W-:Y:S02]  /*62d0*/  SHF.R.U32.HI R25, RZ, 0x8, R32 ;  /* 0x00000008ff197819 */ /* 0x000fe40000011620 */
[----:B------:R-:W-:Y:S02]  /*62e0*/  LOP3.LUT R24, R21, 0xff, RZ, 0xc0, !PT ;  /* 0x000000ff15187812 */ /* 0x000fe400078ec0ff */
[----:B-1----:R-:W-:Y:S02]  /*62f0*/  LOP3.LUT R40, R33, 0xff, RZ, 0xc0, !PT ;  /* 0x000000ff21287812 */ /* 0x002fe400078ec0ff */
[----:B------:R-:W-:-:S02]  /*6300*/  LOP3.LUT R17, R17, 0xff, RZ, 0xc0, !PT ;  /* 0x000000ff11117812 */ /* 0x000fc400078ec0ff */
[----:B------:R-:W-:Y:S02]  /*6310*/  LOP3.LUT R39, R39, 0xff, RZ, 0xc0, !PT ;  /* 0x000000ff27277812 */ /* 0x000fe400078ec0ff */
[----:B----4-:R-:W-:Y:S02]  /*6320*/  SHF.R.U32.HI R14, RZ, 0x8, R20 ;  /* 0x00000008ff0e7819 */ /* 0x010fe40000011614 */
        /* <DEDUP_REMOVED lines=22> */
[-C--:B0-----:R-:W-:Y:S02]  /*6490*/  F2FP.F16.E4M3.UNPACK_B R14, R6.reuse.H1 ;  /* 0x00000006ff0e723e */ /* 0x081fe400030006ff */
[----:B------:R-:W-:Y:S02]  /*64a0*/  LOP3.LUT R39, R39, 0xff000000, R32, 0xf8, !PT ;  /* 0xff00000027277812 */ /* 0x000fe400078ef820 */
[----:B------:R-:W-:Y:S02]  /*64b0*/  F2FP.F16.E4M3.UNPACK_B R38, R41 ;  /* 0x00000029ff26723e */ /* 0x000fe400020006ff */
[----:B------:R-:W-:Y:S02]  /*64c0*/  F2FP.F16.E4M3.UNPACK_B R32, R25 ;  /* 0x00000019ff20723e */ /* 0x000fe400020006ff */
[----:B------:R-:W-:Y:S01]  /*64d0*/  LOP3.LUT R24, R15, 0xff000000, R20, 0xf8, !PT ;  /* 0xff0000000f187812 */ /* 0x000fe200078ef814 */
[--C-:B------:R-:W-:Y:S01]  /*64e0*/  HADD2.F32 R20, -RZ, R14.reuse.H0_H0 ;  /* 0x2000000eff147230 */ /* 0x100fe20000004100 */
[----:B------:R-:W-:Y:S01]  /*64f0*/  F2FP.F16.E4M3.UNPACK_B R17, R6 ;  /* 0x00000006ff11723e */ /* 0x000fe200020006ff */
[----:B------:R-:W-:Y:S01]  /*6500*/  HADD2.F32 R14, -RZ, R14.H1_H1 ;  /* 0x3000000eff0e7230 */ /* 0x000fe20000004100 */
[----:B------:R-:W-:Y:S01]  /*6510*/  F2FP.F16.E4M3.UNPACK_B R15, R5.H1 ;  /* 0x00000005ff0f723e */ /* 0x000fe200030006ff */
[----:B------:R-:W-:Y:S01]  /*6520*/  HADD2.F32 R43, -RZ, R38.H1_H1 ;  /* 0x30000026ff2b7230 */ /* 0x000fe20000004100 */
[----:B------:R-:W-:Y:S01]  /*6530*/  F2FP.F16.E4M3.UNPACK_B R21, R7 ;  /* 0x00000007ff15723e */ /* 0x000fe200020006ff */
[----:B------:R-:W-:Y:S01]  /*6540*/  HADD2.F32 R33, -RZ, R32.H1_H1 ;  /* 0x30000020ff217230 */ /* 0x000fe20000004100 */
[----:B------:R-:W-:Y:S01]  /*6550*/  F2FP.F16.E4M3.UNPACK_B R41, R41.H1 ;  /* 0x00000029ff29723e */ /* 0x000fe200030006ff */
[----:B------:R-:W-:-:S02]  /*6560*/  HADD2.F32 R38, -RZ, R38.H0_H0 ;  /* 0x20000026ff267230 */ /* 0x000fc40000004100 */
[C---:B------:R-:W-:Y:S01]  /*6570*/  FMUL.FTZ R45, R14.reuse, R43 ;  /* 0x0000002b0e2d7220 */ /* 0x040fe20000410000 */
[----:B------:R-:W-:Y:S02]  /*6580*/  HADD2.F32 R32, -RZ, R32.H0_H0 ;  /* 0x20000020ff207230 */ /* 0x000fe40000004100 */
[----:B------:R-:W-:Y:S01]  /*6590*/  FMUL.FTZ R40, R14, R33 ;  /* 0x000000210e287220 */ /* 0x000fe20000410000 */
[----:B------:R-:W-:Y:S01]  /*65a0*/  F2FP.F16.E4M3.UNPACK_B R14, R5 ;  /* 0x00000005ff0e723e */ /* 0x000fe200020006ff */
[--C-:B------:R-:W-:Y:S02]  /*65b0*/  HADD2.F32 R5, -RZ, R17.reuse.H1_H1 ;  /* 0x30000011ff057230 */ /* 0x100fe40000004100 */
[C---:B------:R-:W-:Y:S01]  /*65c0*/  FFMA.FTZ R45, R20.reuse, R33, -R45 ;  /* 0x00000021142d7223 */ /* 0x040fe2000001082d */
[----:B------:R-:W-:Y:S01]  /*65d0*/  FFMA.FTZ R44, R20, R43, R40 ;  /* 0x0000002b142c7223 */ /* 0x000fe20000010028 */
[----:B------:R-:W-:Y:S01]  /*65e0*/  HADD2.F32 R17, -RZ, R17.H0_H0 ;  /* 0x20000011ff117230 */ /* 0x000fe20000004100 */
[----:B------:R-:W-:Y:S01]  /*65f0*/  F2FP.F16.E4M3.UNPACK_B R25, R25.H1 ;  /* 0x00000019ff19723e */ /* 0x000fe200030006ff */
[C---:B------:R-:W-:Y:S01]  /*6600*/  FMUL.FTZ R20, R5.reuse, R38 ;  /* 0x0000002605147220 */ /* 0x040fe20000410000 */
[----:B------:R-:W-:Y:S01]  /*6610*/  FMUL.FTZ R43, R5, R32 ;  /* 0x00000020052b7220 */ /* 0x000fe20000410000 */
[----:B------:R-:W-:Y:S01]  /*6620*/  HADD2.F32 R5, -RZ, R21.H1_H1 ;  /* 0x30000015ff057230 */ /* 0x000fe20000004100 */
[----:B------:R-:W-:Y:S01]  /*6630*/  F2FP.F16.E4M3.UNPACK_B R7, R7.H1 ;  /* 0x00000007ff07723e */ /* 0x000fe200030006ff */
        /* <DEDUP_REMOVED lines=12> */
[----:B------:R-:W-:Y:S01]  /*6700*/  F2FP.F16.E4M3.UNPACK_B R6, R4 ;  /* 0x00000004ff06723e */ /* 0x000fe200020006ff */
[----:B------:R-:W-:Y:S02]  /*6710*/  HADD2.F32 R5, -RZ, R7.H0_H0 ;  /* 0x20000007ff057230 */ /* 0x000fe40000004100 */
[C---:B------:R-:W-:Y:S01]  /*6720*/  FMUL.FTZ R32, R17.reuse, R38 ;  /* 0x0000002611207220 */ /* 0x040fe20000410000 */
[----:B------:R-:W-:Y:S01]  /*6730*/  FMUL.FTZ R40, R17, R20 ;  /* 0x0000001411287220 */ /* 0x000fe20000410000 */
[----:B------:R-:W-:Y:S02]  /*6740*/  F2FP.F16.E4M3.UNPACK_B R4, R4.H1 ;  /* 0x00000004ff04723e */ /* 0x000fe400030006ff */
[-C--:B------:R-:W-:Y:S01]  /*6750*/  F2FP.F16.E4M3.UNPACK_B R21, R39.reuse ;  /* 0x00000027ff15723e */ /* 0x080fe200020006ff */
[C---:B------:R-:W-:Y:S01]  /*6760*/  FFMA.FTZ R43, R5.reuse, R20, -R32 ;  /* 0x00000014052b7223 */ /* 0x040fe20000010820 */
[----:B------:R-:W-:Y:S01]  /*6770*/  F2FP.F16.E4M3.UNPACK_B R17, R24 ;  /* 0x00000018ff11723e */ /* 0x000fe200020006ff */
[----:B------:R-:W-:Y:S01]  /*6780*/  FFMA.FTZ R48, R5, R38, R40 ;  /* 0x0000002605307223 */ /* 0x000fe20000010028 */
[--C-:B------:R-:W-:Y:S01]  /*6790*/  HADD2.F32 R7, -RZ, R4.reuse.H1_H1 ;  /* 0x30000004ff077230 */ /* 0x100fe20000004100 */
[----:B------:R-:W-:Y:S01]  /*67a0*/  F2FP.F16.E4M3.UNPACK_B R24, R24.H1 ;  /* 0x00000018ff18723e */ /* 0x000fe200030006ff */
[----:B------:R-:W-:Y:S01]  /*67b0*/  HADD2.F32 R32, -RZ, R21.H1_H1 ;  /* 0x30000015ff207230 */ /* 0x000fe20000004100 */
[----:B------:R-:W-:Y:S01]  /*67c0*/  F2FP.F16.E4M3.UNPACK_B R39, R39.H1 ;  /* 0x00000027ff27723e */ /* 0x000fe200030006ff */
[----:B------:R-:W-:Y:S01]  /*67d0*/  HADD2.F32 R20, -RZ, R17.H1_H1 ;  /* 0x30000011ff147230 */ /* 0x000fe20000004100 */
[----:B------:R-:W-:Y:S01]  /*67e0*/  F2FP.SATFINITE.E4M3.F32.PACK_AB_MERGE_C R43, R48, R43, RZ ;  /* 0x0000002b302b723e */ /* 0x000fe200048070ff */
[----:B------:R-:W-:-:S02]  /*67f0*/  HADD2.F32 R5, -RZ, R4.H0_H0 ;  /* 0x20000004ff057230 */ /* 0x000fc40000004100 */
[C---:B------:R-:W-:Y:S01]  /*6800*/  FMUL.FTZ R38, R7.reuse, R32 ;  /* 0x0000002007267220 */ /* 0x040fe20000410000 */
[----:B------:R-:W-:Y:S02]  /*6810*/  HADD2.F32 R21, -RZ, R21.H0_H0 ;  /* 0x20000015ff157230 */ /* 0x000fe40000004100 */
[-C--:B------:R-:W-:Y:S01]  /*6820*/  FMUL.FTZ R40, R7, R20.reuse ;  /* 0x0000001407287220 */ /* 0x080fe20000410000 */
[--C-:B------:R-:W-:Y:S02]  /*6830*/  HADD2.F32 R4, -RZ, R6.reuse.H1_H1 ;  /* 0x30000006ff047230 */ /* 0x100fe40000004100 */
[C---:B------:R-:W-:Y:S01]  /*6840*/  FFMA.FTZ R38, R5.reuse, R20, -R38 ;  /* 0x0000001405267223 */ /* 0x040fe20000010826 */
[----:B------:R-:W-:Y:S02]  /*6850*/  HADD2.F32 R17, -RZ, R17.H0_H0 ;  /* 0x20000011ff117230 */ /* 0x000fe40000004100 */
[----:B------:R-:W-:Y:S01]  /*6860*/  FFMA.FTZ R25, R5, R32, R40 ;  /* 0x0000002005197223 */ /* 0x000fe20000010028 */
[----:B------:R-:W-:-:S02]  /*6870*/  HADD2.F32 R6, -RZ, R6.H0_H0 ;  /* 0x20000006ff067230 */ /* 0x000fc40000004100 */
[C---:B------:R-:W-:Y:S01]  /*6880*/  FMUL.FTZ R7, R4.reuse, R21 ;  /* 0x0000001504077220 */ /* 0x040fe20000410000 */
[----:B------:R-:W-:Y:S02]  /*6890*/  HADD2.F32 R5, -RZ, R15.H1_H1 ;  /* 0x3000000fff057230 */ /* 0x000fe40000004100 */
[-C--:B------:R-:W-:Y:S01]  /*68a0*/  FMUL.FTZ R4, R4, R17.reuse ;  /* 0x0000001104047220 */ /* 0x080fe20000410000 */
[--C-:B------:R-:W-:Y:S02]  /*68b0*/  HADD2.F32 R20, -RZ, R39.reuse.H1_H1 ;  /* 0x30000027ff147230 */ /* 0x100fe40000004100 */
[C---:B------:R-:W-:Y:S01]  /*68c0*/  FFMA.FTZ R17, R6.reuse, R17, -R7 ;  /* 0x0000001106117223 */ /* 0x040fe20000010807 */
[----:B------:R-:W-:Y:S02]  /*68d0*/  HADD2.F32 R39, -RZ, R39.H0_H0 ;  /* 0x20000027ff277230 */ /* 0x000fe40000004100 */
[----:B------:R-:W-:Y:S01]  /*68e0*/  FFMA.FTZ R32, R6, R21, R4 ;  /* 0x0000001506207223 */ /* 0x000fe20000010004 */
[----:B------:R-:W-:Y:S01]  /*68f0*/  HADD2.F32 R6, -RZ, R24.H1_H1 ;  /* 0x30000018ff067230 */ /* 0x000fe20000004100 */
[----:B------:R-:W-:Y:S01]  /*6900*/  F2FP.SATFINITE.E4M3.F32.PACK_AB_MERGE_C R44, R44, R45, RZ ;  /* 0x0000002d2c2c723e */ /* 0x000fe200048070ff */
[----:B------:R-:W-:Y:S01]  /*6910*/  HADD2.F32 R4, -RZ, R14.H1_H1 ;  /* 0x3000000eff047230 */ /* 0x000fe20000004100 */
[----:B------:R-:W-:Y:S01]  /*6920*/  F2FP.SATFINITE.E4M3.F32.PACK_AB_MERGE_C R25, R25, R38, RZ ;  /* 0x000000261919723e */ /* 0x000fe200048070ff */
[----:B------:R-:W-:-:S02]  /*6930*/  HADD2.F32 R7, -RZ, R24.H0_H0 ;  /* 0x20000018ff077230 */ /* 0x000fc40000004100 */
[C---:B------:R-:W-:Y:S01]  /*6940*/  FMUL.FTZ R24, R5.reuse, R20 ;  /* 0x0000001405187220 */ /* 0x040fe20000410000 */
[----:B------:R-:W-:Y:S02]  /*6950*/  HADD2.F32 R15, -RZ, R15.H0_H0 ;  /* 0x2000000fff0f7230 */ /* 0x000fe40000004100 */
[-C--:B------:R-:W-:Y:S01]  /*6960*/  FMUL.FTZ R21, R5, R6.reuse ;  /* 0x0000000605157220 */ /* 0x080fe20000410000 */
[----:B------:R-:W-:Y:S02]  /*6970*/  HADD2.F32 R14, -RZ, R14.H0_H0 ;  /* 0x2000000eff0e7230 */ /* 0x000fe40000004100 */
[C---:B------:R-:W-:Y:S01]  /*6980*/  FMUL.FTZ R5, R4.reuse, R39 ;  /* 0x0000002704057220 */ /* 0x040fe20000410000 */
[-C--:B------:R-:W-:Y:S01]  /*6990*/  FMUL.FTZ R4, R4, R7.reuse ;  /* 0x0000000704047220 */ /* 0x080fe20000410000 */
[C---:B------:R-:W-:Y:S01]  /*69a0*/  FFMA.FTZ R24, R15.reuse, R6, -R24 ;  /* 0x000000060f187223 */ /* 0x040fe20000010818 */
[----:B------:R-:W-:Y:S01]  /*69b0*/  FFMA.FTZ R21, R15, R20, R21 ;  /* 0x000000140f157223 */ /* 0x000fe20000010015 */
[C---:B------:R-:W-:Y:S01]  /*69c0*/  FFMA.FTZ R5, R14.reuse, R7, -R5 ;  /* 0x000000070e057223 */ /* 0x040fe20000010805 */
[----:B------:R-:W-:Y:S01]  /*69d0*/  FFMA.FTZ R4, R14, R39, R4 ;  /* 0x000000270e047223 */ /* 0x000fe20000010004 */
[----:B------:R-:W-:-:S02]  /*69e0*/  F2FP.SATFINITE.E4M3.F32.PACK_AB_MERGE_C R43, R46, R41, R43 ;  /* 0x000000292e2b723e */ /* 0x000fc4000480702b */
[----:B------:R-:W-:Y:S02]  /*69f0*/  F2FP.SATFINITE.E4M3.F32.PACK_AB_MERGE_C R21, R21, R24, RZ ;  /* 0x000000181515723e */ /* 0x000fe400048070ff */
[----:B------:R-:W-:Y:S02]  /*6a00*/  F2FP.SATFINITE.E4M3.F32.PACK_AB_MERGE_C R42, R42, R33, R44 ;  /* 0x000000212a2a723e */ /* 0x000fe4000480702c */
[----:B------:R-:W-:Y:S02]  /*6a10*/  F2FP.SATFINITE.E4M3.F32.PACK_AB_MERGE_C R40, R32, R17, R25 ;  /* 0x000000112028723e */ /* 0x000fe40004807019 */
[----:B------:R-:W-:-:S05]  /*6a20*/  F2FP.SATFINITE.E4M3.F32.PACK_AB_MERGE_C R41, R4, R5, R21 ;  /* 0x000000050429723e */ /* 0x000fca0004807015 */
[----:B------:R2:W-:Y:S02]  /*6a30*/  STS.128 [R0+0x1e200], R40 ;  /* 0x01e2002800007388 */ /* 0x0005e40000000c00 */
.L_x_4400:
[----:B------:R-:W-:Y:S05]  /*6a40*/  BSYNC B1 ;  /* 0x0000000000017941 */ /* 0x000fea0003800000 */
.L_x_4399:
[----:B------:R-:W-:Y:S04]  /*6a50*/  BSSY B1, `(.L_x_4401) ;  /* 0x0000078000017945 */ /* 0x000fe80003800000 */
[----:B------:R-:W-:Y:S05]  /*6a60*/  @P1 BRA `(.L_x_4402) ;  /* 0x0000000400d81947 */ /* 0x000fea0003800000 */
[----:B0-----:R-:W0:Y:S01]  /*6a70*/  LDS.128 R4, [R3+0x20200] ;  /* 0x0202000003047984 */ /* 0x001e220000000c00 */
[----:B-----5:R-:W-:Y:S02]  /*6a80*/  SHF.R.U32.HI R15, RZ, 0x8, R12 ;  /* 0x00000008ff0f7819 */ /* 0x020fe4000001160c */
[----:B----4-:R-:W-:Y:S02]  /*6a90*/  LOP3.LUT R14, R12, 0xff, RZ, 0xc0, !PT ;  /* 0x000000ff0c0e7812 */ /* 0x010fe400078ec0ff */
        /* <DEDUP_REMOVED lines=8> */
[----:B------:R-:W-:Y:S02]  /*6b20*/  LOP3.LUT R24, R31, 0xff, RZ, 0xc0, !PT ;  /* 0x000000ff1f187812 */ /* 0x000fe400078ec0ff */
[----:B------:R-:W-:-:S02]  /*6b30*/  LOP3.LUT R25, R25, 0xff, RZ, 0xc0, !PT ;  /* 0x000000ff19197812 */ /* 0x000fc400078ec0ff */
[----:B------:R-:W-:Y:S02]  /*6b40*/  SHF.R.U32.HI R32, RZ, 0x10, R31 ;  /* 0x00000010ff207819 */ /* 0x000fe4000001161f */
[----:B------:R-:W-:Y:S02]  /*6b50*/  PRMT R17, R20, 0x7604, R17 ;  /* 0x0000760414117816 */ /* 0x000fe40000000011 */
[----:B------:R-:W-:Y:S01]  /*6b60*/  LOP3.LUT R21, R14, 0xff, RZ, 0xc0, !PT ;  /* 0x000000ff0e157812 */ /* 0x000fe200078ec0ff */
[----:B------:R-:W-:Y:S01]  /*6b70*/  IMAD.U32 R14, R33, 0x10000, RZ ;  /* 0x00010000210e7824 */ /* 0x000fe200078e00ff */
[----:B------:R-:W-:Y:S01]  /*6b80*/  PRMT R24, R25, 0x7604, R24 ;  /* 0x0000760419187816 */ /* 0x000fe20000000018 */
        /* <DEDUP_REMOVED lines=9> */
[-C--:B0-----:R-:W-:Y:S02]  /*6c20*/  F2FP.F16.E4M3.UNPACK_B R14, R6.reuse.H1 ;  /* 0x00000006ff0e723e */ /* 0x081fe400030006ff */
[----:B------:R-:W-:Y:S02]  /*6c30*/  F2FP.F16.E4M3.UNPACK_B R31, R33 ;  /* 0x00000021ff1f723e */ /* 0x000fe400020006ff */
[----:B------:R-:W-:Y:S02]  /*6c40*/  F2FP.F16.E4M3.UNPACK_B R24, R21 ;  /* 0x00000015ff18723e */ /* 0x000fe400020006ff */
[----:B------:R-:W-:Y:S01]  /*6c50*/  LOP3.LUT R20, R15, 0xff000000, R12, 0xf8, !PT ;  /* 0xff0000000f147812 */ /* 0x000fe200078ef80c */
[----:B------:R-:W-:Y:S01]  /*6c60*/  HADD2.F32 R12, -RZ, R14.H1_H1 ;  /* 0x3000000eff0c7230 */ /* 0x000fe20000004100 */
[----:B------:R-:W-:Y:S01]  /*6c70*/  LOP3.LUT R30, R25, 0xff000000, R30, 0xf8, !PT ;  /* 0xff000000191e7812 */ /* 0x000fe200078ef81e */
[--C-:B------:R-:W-:Y:S01]  /*6c80*/  HADD2.F32 R32, -RZ, R31.reuse.H1_H1 ;  /* 0x3000001fff207230 */ /* 0x100fe20000004100 */
[----:B------:R-:W-:Y:S01]  /*6c90*/  F2FP.F16.E4M3.UNPACK_B R13, R5.H1 ;  /* 0x00000005ff0d723e */ /* 0x000fe200030006ff */
[----:B------:R-:W-:Y:S01]  /*6ca0*/  HADD2.F32 R25, -RZ, R24.H1_H1 ;  /* 0x30000018ff197230 */ /* 0x000fe20000004100 */
[----:B------:R-:W-:Y:S01]  /*6cb0*/  F2FP.F16.E4M3.UNPACK_B R17, R7 ;  /* 0x00000007ff11723e */ /* 0x000fe200020006ff */
[----:B------:R-:W-:Y:S01]  /*6cc0*/  HADD2.F32 R15, -RZ, R14.H0_H0 ;  /* 0x2000000eff0f7230 */ /* 0x000fe20000004100 */
[----:B------:R-:W-:Y:S01]  /*6cd0*/  F2FP.F16.E4M3.UNPACK_B R14, R6 ;  /* 0x00000006ff0e723e */ /* 0x000fe200020006ff */
[C---:B------:R-:W-:Y:S01]  /*6ce0*/  FMUL.FTZ R38, R12.reuse, R32 ;  /* 0x000000200c267220 */ /* 0x040fe20000410000 */
[----:B------:R-:W-:Y:S01]  /*6cf0*/  FMUL.FTZ R39, R12, R25 ;  /* 0x000000190c277220 */ /* 0x000fe20000410000 */
[----:B------:R-:W-:Y:S01]  /*6d00*/  F2FP.F16.E4M3.UNPACK_B R12, R5 ;  /* 0x00000005ff0c723e */ /* 0x000fe200020006ff */
[----:B------:R-:W-:Y:S01]  /*6d10*/  HADD2.F32 R31, -RZ, R31.H0_H0 ;  /* 0x2000001fff1f7230 */ /* 0x000fe20000004100 */
[----:B------:R-:W-:Y:S01]  /*6d20*/  F2FP.F16.E4M3.UNPACK_B R33, R33.H1 ;  /* 0x00000021ff21723e */ /* 0x000fe200030006ff */
[----:B------:R-:W-:-:S02]  /*6d30*/  HADD2.F32 R5, -RZ, R14.H1_H1 ;  /* 0x3000000eff057230 */ /* 0x000fc40000004100 */
[C---:B-12---:R-:W-:Y:S01]  /*6d40*/  FFMA.FTZ R41, R15.reuse, R25, -R38 ;  /* 0x000000190f297223 */ /* 0x046fe20000010826 */
[----:B------:R-:W-:Y:S02]  /*6d50*/  HADD2.F32 R24, -RZ, R24.H0_H0 ;  /* 0x20000018ff187230 */ /* 0x000fe40000004100 */
[----:B------:R-:W-:Y:S01]  /*6d60*/  FFMA.FTZ R42, R15, R32, R39 ;  /* 0x000000200f2a7223 */ /* 0x000fe20000010027 */
[----:B------:R-:W-:Y:S01]  /*6d70*/  HADD2.F32 R14, -RZ, R14.H0_H0 ;  /* 0x2000000eff0e7230 */ /* 0x000fe20000004100 */
[----:B------:R-:W-:Y:S01]  /*6d80*/  F2FP.F16.E4M3.UNPACK_B R21, R21.H1 ;  /* 0x00000015ff15723e */ /* 0x000fe200030006ff */
[C---:B------:R-:W-:Y:S01]  /*6d90*/  FMUL.FTZ R15, R5.reuse, R31 ;  /* 0x0000001f050f7220 */ /* 0x040fe20000410000 */
[-C--:B------:R-:W-:Y:S01]  /*6da0*/  FMUL.FTZ R38, R5, R24.reuse ;  /* 0x0000001805267220 */ /* 0x080fe20000410000 */
        /* <DEDUP_REMOVED lines=13> */
[----:B------:R-:W-:Y:S01]  /*6e80*/  HADD2.F32 R21, -RZ, R21.H1_H1 ;  /* 0x30000015ff157230 */ /* 0x000fe20000004100 */
[----:B------:R-:W-:Y:S01]  /*6e90*/  F2FP.F16.E4M3.UNPACK_B R4, R4.H1 ;  /* 0x00000004ff04723e */ /* 0x000fe200030006ff */
[----:B------:R-:W-:-:S02]  /*6ea0*/  HADD2.F32 R5, -RZ, R7.H0_H0 ;  /* 0x20000007ff057230 */ /* 0x000fc40000004100 */
[C---:B------:R-:W-:Y:S01]  /*6eb0*/  FMUL.FTZ R24, R14.reuse, R33 ;  /* 0x000000210e187220 */ /* 0x040fe20000410000 */
[----:B------:R-:W-:Y:S01]  /*6ec0*/  F2FP.F16.E4M3.UNPACK_B R15, R30 ;  /* 0x0000001eff0f723e */ /* 0x000fe200020006ff */
[-C--:B------:R-:W-:Y:S01]  /*6ed0*/  FMUL.FTZ R38, R14, R21.reuse ;  /* 0x000000150e267220 */ /* 0x080fe20000410000 */
[----:B------:R-:W-:Y:S01]  /*6ee0*/  F2FP.F16.E4M3.UNPACK_B R14, R20 ;  /* 0x00000014ff0e723e */ /* 0x000fe200020006ff */
[----:B------:R-:W-:Y:S01]  /*6ef0*/  FFMA.FTZ R44, R17, R32, R44 ;  /* 0x00000020112c7223 */ /* 0x000fe2000001002c */
[C---:B------:R-:W-:Y:S01]  /*6f00*/  FFMA.FTZ R43, R5.reuse, R21, -R24 ;  /* 0x00000015052b7223 */ /* 0x040fe20000010818 */
        /* <DEDUP_REMOVED lines=20> */
[----:B------:R-:W-:Y:S01]  /*7050*/  HADD2.F32 R6, -RZ, R20.H1_H1 ;  /* 0x30000014ff067230 */ /* 0x000fe20000004100 */
[----:B------:R-:W-:Y:S01]  /*7060*/  F2FP.SATFINITE.E4M3.F32.PACK_AB_MERGE_C R25, R25, R38, RZ ;  /* 0x000000261919723e */ /* 0x000fe200048070ff */
        /* <DEDUP_REMOVED lines=17> */
[----:B------:R-:W-:-:S02]  /*7180*/  F2FP.SATFINITE.E4M3.F32.PACK_AB_MERGE_C R14, R40, R39, R14 ;  /* 0x00000027280e723e */ /* 0x000fc4000480700e */
[----:B------:R-:W-:Y:S02]  /*7190*/  F2FP.SATFINITE.E4M3.F32.PACK_AB_MERGE_C R15, R44, R31, R15 ;  /* 0x0000001f2c0f723e */ /* 0x000fe4000480700f */
[----:B------:R-:W-:Y:S02]  /*71a0*/  F2FP.SATFINITE.E4M3.F32.PACK_AB_MERGE_C R12, R24, R21, R25 ;  /* 0x00000015180c723e */ /* 0x000fe40004807019 */
[----:B------:R-:W-:-:S05]  /*71b0*/  F2FP.SATFINITE.E4M3.F32.PACK_AB_MERGE_C R13, R4, R5, R13 ;  /* 0x00000005040d723e */ /* 0x000fca000480700d */
[----:B------:R3:W-:Y:S02]  /*71c0*/  STS.128 [R3+0x20200], R12 ;  /* 0x0202000c03007388 */ /* 0x0007e40000000c00 */
.L_x_4402:
[----:B------:R-:W-:Y:S05]  /*71d0*/  BSYNC B1 ;  /* 0x0000000000017941 */ /* 0x000fea0003800000 */
.L_x_4401:
[----:B------:R-:W-:Y:S04]  /*71e0*/  BSSY B1, `(.L_x_4403) ;  /* 0x000007c000017945 */ /* 0x000fe80003800000 */
[----:B------:R-:W-:Y:S05]  /*71f0*/  @P2 BRA `(.L_x_4404) ;  /* 0x0000000400e82947 */ /* 0x000fea0003800000 */
[----:B0-----:R-:W0:Y:S01]  /*7200*/  LDS.128 R4, [R0+0x20200] ;  /* 0x0202000000047984 */ /* 0x001e220000000c00 */
[----:B---345:R-:W-:Y:S02]  /*7210*/  SHF.R.U32.HI R14, RZ, 0x8, R11 ;  /* 0x00000008ff0e7819 */ /* 0x038fe4000001160b */
        /* <DEDUP_REMOVED lines=25> */
[----:B------:R-:W-:Y:S02]  /*73b0*/  LOP3.LUT R25, R25, 0xff000000, R29, 0xf8, !PT ;  /* 0xff00000019197812 */ /* 0x000fe400078ef81d */
[----:B------:R-:W-:Y:S02]  /*73c0*/  LOP3.LUT R17, R17, 0xff000000, R11, 0xf8, !PT ;  /* 0xff00000011117812 */ /* 0x000fe400078ef80b */
[----:B------:R-:W-:Y:S02]  /*73d0*/  PRMT R13, R12, 0x7054, R13 ;  /* 0x000070540c0d7816 */ /* 0x000fe4000000000d */
[----:B------:R-:W-:-:S02]  /*73e0*/  PRMT R21, R20, 0x7054, R21 ;  /* 0x0000705414157816 */ /* 0x000fc40000000015 */
[-C--:B0-----:R-:W-:Y:S02]  /*73f0*/  F2FP.F16.E4M3.UNPACK_B R12, R6.reuse.H1 ;  /* 0x00000006ff0c723e */ /* 0x081fe400030006ff */
[----:B------:R-:W-:Y:S02]  /*7400*/  F2FP.F16.E4M3.UNPACK_B R24, R25 ;  /* 0x00000019ff18723e */ /* 0x000fe400020006ff */
[----:B------:R-:W-:Y:S02]  /*7410*/  F2FP.F16.E4M3.UNPACK_B R20, R17 ;  /* 0x00000011ff14723e */ /* 0x000fe400020006ff */
[----:B------:R-:W-:Y:S01]  /*7420*/  LOP3.LUT R15, R13, 0xff000000, R10, 0xf8, !PT ;  /* 0xff0000000d0f7812 */ /* 0x000fe200078ef80a */
[----:B------:R-:W-:Y:S01]  /*7430*/  HADD2.F32 R10, -RZ, R12.H1_H1 ;  /* 0x3000000cff0a7230 */ /* 0x000fe20000004100 */
[----:B------:R-:W-:Y:S01]  /*7440*/  LOP3.LUT R28, R21, 0xff000000, R28, 0xf8, !PT ;  /* 0xff000000151c7812 */ /* 0x000fe200078ef81c */
[----:B------:R-:W-:Y:S01]  /*7450*/  HADD2.F32 R29, -RZ, R24.H1_H1 ;  /* 0x30000018ff1d7230 */ /* 0x000fe20000004100 */
        /* <DEDUP_REMOVED lines=8> */
[----:B------:R-:W-:-:S02]  /*74e0*/  HADD2.F32 R24, -RZ, R24.H0_H0 ;  /* 0x20000018ff187230 */ /* 0x000fc40000004100 */
[C---:B------:R-:W-:Y:S01]  /*74f0*/  FFMA.FTZ R32, R13.reuse, R21, -R30 ;  /* 0x000000150d207223 */ /* 0x040fe2000001081e */
[----:B------:R-:W-:Y:S02]  /*7500*/  HADD2.F32 R5, -RZ, R12.H1_H1 ;  /* 0x3000000cff057230 */ /* 0x000fe40000004100 */
[----:B------:R-:W-:Y:S01]  /*7510*/  FFMA.FTZ R33, R13, R29, R38 ;  /* 0x0000001d0d217223 */ /* 0x000fe20000010026 */
[----:B------:R-:W-:Y:S01]  /*7520*/  HADD2.F32 R20, -RZ, R20.H0_H0 ;  /* 0x20000014ff147230 */ /* 0x000fe20000004100 */
[----:B------:R-:W-:Y:S01]  /*7530*/  F2FP.F16.E4M3.UNPACK_B R25, R25.H1 ;  /* 0x00000019ff19723e */ /* 0x000fe200030006ff */
[----:B------:R-:W-:Y:S01]  /*7540*/  HADD2.F32 R12, -RZ, R12.H0_H0 ;  /* 0x2000000cff0c7230 */ /* 0x000fe20000004100 */
[----:B------:R-:W-:Y:S01]  /*7550*/  F2FP.F16.E4M3.UNPACK_B R17, R17.H1 ;  /* 0x00000011ff11723e */ /* 0x000fe200030006ff */
[C---:B------:R-:W-:Y:S01]  /*7560*/  FMUL.FTZ R13, R5.reuse, R24 ;  /* 0x00000018050d7220 */ /* 0x040fe20000410000 */
[----:B------:R-:W-:Y:S01]  /*7570*/  FMUL.FTZ R31, R5, R20 ;  /* 0x00000014051f7220 */ /* 0x000fe20000410000 */
[----:B------:R-:W-:Y:S01]  /*7580*/  F2FP.F16.E4M3.UNPACK_B R7, R7.H1 ;  /* 0x00000007ff07723e */ /* 0x000fe200030006ff */
[----:B------:R-:W-:-:S02]  /*7590*/  HADD2.F32 R5, -RZ, R14.H1_H1 ;  /* 0x3000000eff057230 */ /* 0x000fc40000004100 */
        /* <DEDUP_REMOVED lines=15> */
[----:B------:R-:W-:Y:S01]  /*7690*/  F2FP.F16.E4M3.UNPACK_B R4, R4.H1 ;  /* 0x00000004ff04723e */ /* 0x000fe200030006ff */
[-C--:B------:R-:W-:Y:S01]  /*76a0*/  FMUL.FTZ R14, R12, R17.reuse ;  /* 0x000000110c0e7220 */ /* 0x080fe20000410000 */
[-C--:B------:R-:W-:Y:S01]  /*76b0*/  F2FP.F16.E4M3.UNPACK_B R13, R28.reuse ;  /* 0x0000001cff0d723e */ /* 0x080fe200020006ff */
[C---:B------:R-:W-:Y:S01]  /*76c0*/  FFMA.FTZ R39, R5.reuse, R17, -R20 ;  /* 0x0000001105277223 */ /* 0x040fe20000010814 */
[----:B------:R-:W-:Y:S01]  /*76d0*/  F2FP.F16.E4M3.UNPACK_B R12, R15 ;  /* 0x0000000fff0c723e */ /* 0x000fe200020006ff */
[----:B-12---:R-:W-:Y:S01]  /*76e0*/  FFMA.FTZ R40, R5, R25, R14 ;  /* 0x0000001905287223 */ /* 0x006fe2000001000e */
[----:B------:R-:W-:Y:S01]  /*76f0*/  HADD2.F32 R7, -RZ, R4.H1_H1 ;  /* 0x30000004ff077230 */ /* 0x000fe20000004100 */
[----:B------:R-:W-:Y:S01]  /*7700*/  F2FP.F16.E4M3.UNPACK_B R15, R15.H1 ;  /* 0x0000000fff0f723e */ /* 0x000fe200030006ff */
[----:B------:R-:W-:Y:S01]  /*7710*/  HADD2.F32 R20, -RZ, R13.H1_H1 ;  /* 0x3000000dff147230 */ /* 0x000fe20000004100 */
[----:B------:R-:W-:Y:S01]  /*7720*/  F2FP.F16.E4M3.UNPACK_B R28, R28.H1 ;  /* 0x0000001cff1c723e */ /* 0x000fe200030006ff */
[----:B------:R-:W-:Y:S01]  /*7730*/  HADD2.F32 R14, -RZ, R12.H1_H1 ;  /* 0x3000000cff0e7230 */ /* 0x000fe20000004100 */
[----:B------:R-:W-:Y:S01]  /*7740*/  F2FP.SATFINITE.E4M3.F32.PACK_AB_MERGE_C R32, R33, R32, RZ ;  /* 0x000000202120723e */ /* 0x000fe200048070ff */
[----:B------:R-:W-:-:S02]  /*7750*/  HADD2.F32 R5, -RZ, R4.H0_H0 ;  /* 0x20000004ff057230 */ /* 0x000fc40000004100 */
[----:B------:R-:W-:Y:S01]  /*7760*/  FMUL.FTZ R24, R7, R20 ;  /* 0x0000001407187220 */ /* 0x000fe20000410000 */
[----:B------:R-:W-:Y:S01]  /*7770*/  HADD2.F32 R17, -RZ, R13.H0_H0 ;  /* 0x2000000dff117230 */ /* 0x000fe20000004100 */
[----:B------:R-:W-:Y:S01]  /*7780*/  F2FP.SATFINITE.E4M3.F32.PACK_AB_MERGE_C R39, R40, R39, RZ ;  /* 0x000000272827723e */ /* 0x000fe200048070ff */
[----:B------:R-:W-:Y:S02]  /*7790*/  HADD2.F32 R4, -RZ, R6.H1_H1 ;  /* 0x30000006ff047230 */ /* 0x000fe40000004100 */
[-C--:B------:R-:W-:Y:S01]  /*77a0*/  FFMA.FTZ R24, R5, R14.reuse, -R24 ;  /* 0x0000000e05187223 */ /* 0x080fe20000010818 */
[----:B------:R-:W-:Y:S02]  /*77b0*/  HADD2.F32 R13, -RZ, R12.H0_H0 ;  /* 0x2000000cff0d7230 */ /* 0x000fe40000004100 */
[----:B------:R-:W-:Y:S01]  /*77c0*/  FMUL.FTZ R12, R7, R14 ;  /* 0x0000000e070c7220 */ /* 0x000fe20000410000 */
[----:B------:R-:W-:Y:S02]  /*77d0*/  HADD2.F32 R6, -RZ, R6.H0_H0 ;  /* 0x20000006ff067230 */ /* 0x000fe40000004100 */
[----:B------:R-:W-:Y:S01]  /*77e0*/  FMUL.FTZ R7, R4, R17 ;  /* 0x0000001104077220 */ /* 0x000fe20000410000 */
[----:B------:R-:W-:Y:S01]  /*77f0*/  F2FP.SATFINITE.E4M3.F32.PACK_AB_MERGE_C R30, R30, R29, R32 ;  /* 0x0000001d1e1e723e */ /* 0x000fe20004807020 */
[-C--:B------:R-:W-:Y:S01]  /*7800*/  FMUL.FTZ R4, R4, R13.reuse ;  /* 0x0000000d04047220 */ /* 0x080fe20000410000 */
[----:B------:R-:W-:Y:S01]  /*7810*/  FFMA.FTZ R21, R5, R20, R12 ;  /* 0x0000001405157223 */ /* 0x000fe2000001000c */
[----:B------:R-:W-:Y:S01]  /*7820*/  FFMA.FTZ R13, R6, R13, -R7 ;  /* 0x0000000d060d7223 */ /* 0x000fe20000010807 */
[----:B------:R-:W-:-:S02]  /*7830*/  HADD2.F32 R5, -RZ, R11.H1_H1 ;  /* 0x3000000bff057230 */ /* 0x000fc40000004100 */
[----:B------:R-:W-:Y:S01]  /*7840*/  FFMA.FTZ R14, R6, R17, R4 ;  /* 0x00000011060e7223 */ /* 0x000fe20000010004 */
[--C-:B------:R-:W-:Y:S01]  /*7850*/  HADD2.F32 R6, -RZ, R15.reuse.H1_H1 ;  /* 0x3000000fff067230 */ /* 0x100fe20000004100 */
[----:B------:R-:W-:Y:S01]  /*7860*/  F2FP.SATFINITE.E4M3.F32.PACK_AB_MERGE_C R21, R21, R24, RZ ;  /* 0x000000181515723e */ /* 0x000fe200048070ff */
[--C-:B------:R-:W-:Y:S01]  /*7870*/  HADD2.F32 R12, -RZ, R28.reuse.H1_H1 ;  /* 0x3000001cff0c7230 */ /* 0x100fe20000004100 */
[----:B------:R-:W-:Y:S01]  /*7880*/  F2FP.SATFINITE.E4M3.F32.PACK_AB_MERGE_C R31, R38, R31, R39 ;  /* 0x0000001f261f723e */ /* 0x000fe20004807027 */
[----:B------:R-:W-:Y:S02]  /*7890*/  HADD2.F32 R7, -RZ, R28.H0_H0 ;  /* 0x2000001cff077230 */ /* 0x000fe40000004100 */
[C---:B------:R-:W-:Y:S01]  /*78a0*/  FMUL.FTZ R17, R5.reuse, R6 ;  /* 0x0000000605117220 */ /* 0x040fe20000410000 */
[----:B------:R-:W-:Y:S02]  /*78b0*/  HADD2.F32 R4, -RZ, R10.H1_H1 ;  /* 0x3000000aff047230 */ /* 0x000fe40000004100 */
[----:B------:R-:W-:Y:S01]  /*78c0*/  FMUL.FTZ R20, R5, R12 ;  /* 0x0000000c05147220 */ /* 0x000fe20000410000 */
[----:B------:R-:W-:Y:S01]  /*78d0*/  HADD2.F32 R15, -RZ, R15.H0_H0 ;  /* 0x2000000fff0f7230 */ /* 0x000fe20000004100 */
[----:B------:R-:W-:Y:S01]  /*78e0*/  F2FP.SATFINITE.E4M3.F32.PACK_AB_MERGE_C R28, R14, R13, R21 ;  /* 0x0000000d0e1c723e */ /* 0x000fe20004807015 */
        /* <DEDUP_REMOVED lines=8> */
[----:B------:R-:W-:-:S04]  /*7970*/  F2FP.SATFINITE.E4M3.F32.PACK_AB_MERGE_C R17, R17, R20, RZ ;  /* 0x000000141111723e */ /* 0x000fc800048070ff */
[----:B------:R-:W-:-:S05]  /*7980*/  F2FP.SATFINITE.E4M3.F32.PACK_AB_MERGE_C R29, R4, R5, R17 ;  /* 0x00000005041d723e */ /* 0x000fca0004807011 */
[----:B------:R0:W-:Y:S02]  /*7990*/  STS.128 [R0+0x20200], R28 ;  /* 0x0202001c00007388 */ /* 0x0001e40000000c00 */
.L_x_4404:
[----:B------:R-:W-:Y:S05]  /*79a0*/  BSYNC B1 ;  /* 0x0000000000017941 */ /* 0x000fea0003800000 */
.L_x_4403:
[----:B------:R-:W-:Y:S04]  /*79b0*/  BSSY B1, `(.L_x_4405) ;  /* 0x0000078000017945 */ /* 0x000fe80003800000 */
[----:B------:R-:W-:Y:S05]  /*79c0*/  @P3 BRA `(.L_x_4406) ;  /* 0x0000000400d83947 */ /* 0x000fea0003800000 */
[----:B0-----:R-:W0:Y:S01]  /*79d0*/  LDS.128 R4, [R3+0x22200] ;  /* 0x0222000003047984 */ /* 0x001e220000000c00 */
[----:B---3-5:R-:W-:Y:S02]  /*79e0*/  SHF.R.U32.HI R13, RZ, 0x8, R9 ;  /* 0x00000008ff0d7819 */ /* 0x028fe40000011609 */
        /* <DEDUP_REMOVED lines=10> */
[----:B----4-:R-:W-:-:S02]  /*7a90*/  LOP3.LUT R14, R27, 0xff, RZ, 0xc0, !PT ;  /* 0x000000ff1b0e7812 */ /* 0x010fc400078ec0ff */
        /* <DEDUP_REMOVED lines=14> */
[----:B------:R-:W-:Y:S02]  /*7b80*/  LOP3.LUT R17, R17, 0xff0000, R26, 0xf8, !PT ;  /* 0x00ff000011117812 */ /* 0x000fe400078ef81a */
        /* <DEDUP_REMOVED lines=46> */
[----:B------:R-:W-:Y:S01]  /*7e70*/  FFMA.FTZ R32, R5, R21, R12 ;  /* 0x0000001505207223 */ /* 0x000fe2000001000c */
        /* <DEDUP_REMOVED lines=15> */
[C---:B------:R-:W-:Y:S01]  /*7f70*/  FMUL.FTZ R7, R4.reuse, R15 ;  /* 0x0000000f04077220 */ /* 0x040fe20000410000 */
[----:B------:R-:W-:Y:S01]  /*7f80*/  FMUL.FTZ R4, R4, R11 ;  /* 0x0000000b04047220 */ /* 0x000fe20000410000 */
[----:B------:R-:W-:-:S02]  /*7f90*/  FFMA.FTZ R17, R5, R14, R10 ;  /* 0x0000000e05117223 */ /* 0x000fc4000001000a */
[C---:B------:R-:W-:Y:S01]  /*7fa0*/  FFMA.FTZ R11, R6.reuse, R11, -R7 ;  /* 0x0000000b060b7223 */ /* 0x040fe20000010807 */
[----:B------:R-:W-:Y:S02]  /*7fb0*/  HADD2.F32 R5, -RZ, R9.H1_H1 ;  /* 0x30000009ff057230 */ /* 0x000fe40000004100 */
[----:B------:R-:W-:Y:S01]  /*7fc0*/  FFMA.FTZ R12, R6, R15, R4 ;  /* 0x0000000f060c7223 */ /* 0x000fe20000010004 */
[----:B------:R-:W-:Y:S01]  /*7fd0*/  HADD2.F32 R6, -RZ, R13.H1_H1 ;  /* 0x3000000dff067230 */ /* 0x000fe20000004100 */
[----:B------:R-:W-:Y:S01]  /*7fe0*/  F2FP.SATFINITE.E4M3.F32.PACK_AB_MERGE_C R17, R17, R20, RZ ;  /* 0x000000141111723e */ /* 0x000fe200048070ff */
[--C-:B------:R-:W-:Y:S02]  /*7ff0*/  HADD2.F32 R10, -RZ, R26.reuse.H1_H1 ;  /* 0x3000001aff0a7230 */ /* 0x100fe40000004100 */
[----:B------:R-:W-:Y:S02]  /*8000*/  HADD2.F32 R7, -RZ, R26.H0_H0 ;  /* 0x2000001aff077230 */ /* 0x000fe40000004100 */
[----:B------:R-:W-:Y:S01]  /*8010*/  FMUL.FTZ R15, R5, R6 ;  /* 0x00000006050f7220 */ /* 0x000fe20000410000 */
[----:B------:R-:W-:-:S02]  /*8020*/  HADD2.F32 R4, -RZ, R8.H1_H1 ;  /* 0x30000008ff047230 */ /* 0x000fc40000004100 */
[----:B------:R-:W-:Y:S01]  /*8030*/  FMUL.FTZ R14, R5, R10 ;  /* 0x0000000a050e7220 */ /* 0x000fe20000410000 */
[----:B------:R-:W-:Y:S01]  /*8040*/  HADD2.F32 R13, -RZ, R13.H0_H0 ;  /* 0x2000000dff0d7230 */ /* 0x000fe20000004100 */
[----:B------:R-:W-:Y:S01]  /*8050*/  F2FP.SATFINITE.E4M3.F32.PACK_AB_MERGE_C R12, R12, R11, R17 ;  /* 0x0000000b0c0c723e */ /* 0x000fe20004807011 */
[----:B------:R-:W-:Y:S02]  /*8060*/  HADD2.F32 R9, -RZ, R9.H0_H0 ;  /* 0x20000009ff097230 */ /* 0x000fe40000004100 */
        /* <DEDUP_REMOVED lines=12> */
.L_x_4406:
[----:B------:R-:W-:Y:S05]  /*8130*/  BSYNC B1 ;  /* 0x0000000000017941 */ /* 0x000fea0003800000 */
.L_x_4405:
[----:B------:R-:W-:Y:S05]  /*8140*/  @P4 BRA `(.L_x_4396) ;  /* 0x0000003c00684947 */ /* 0x000fea0003800000 */
[----:B0-----:R-:W0:Y:S01]  /*8150*/  LDS.128 R4, [R0+0x22200] ;  /* 0x0222000000047984 */ /* 0x001e220000000c00 */
[----:B-1-3-5:R-:W-:Y:S02]  /*8160*/  SHF.R.U32.HI R3, RZ, 0x8, R34 ;  /* 0x00000008ff037819 */ /* 0x02afe40000011622 */
[----:B------:R-:W-:Y:S02]  /*8170*/  SHF.R.U32.HI R9, RZ, 0x8, R35 ;  /* 0x00000008ff097819 */ /* 0x000fe40000011623 */
[----:B----4-:R-:W-:Y:S02]  /*8180*/  SHF.R.U32.HI R14, RZ, 0x8, R37 ;  /* 0x00000008ff0e7819 */ /* 0x010fe40000011625 */
        /* <DEDUP_REMOVED lines=79> */
[--C-:B------:R-:W-:Y:S01]  /*8680*/  HADD2.F32 R6, -RZ, R4.reuse.H1_H1 ;  /* 0x30000004ff067230 */ /* 0x100fe20000004100 */
[----:B------:R-:W-:Y:S01]  /*8690*/  F2FP.SATFINITE.E4M3.F32.PACK_AB_MERGE_C R25, R26, R25, RZ ;  /* 0x000000191a19723e */ /* 0x000fe200048070ff */
[----:B------:R-:W-:Y:S01]  /*86a0*/  HADD2.F32 R10, -RZ, R9.H1_H1 ;  /* 0x30000009ff0a7230 */ /* 0x000fe20000004100 */
[----:B------:R-:W-:Y:S01]  /*86b0*/  F2FP.SATFINITE.E4M3.F32.PACK_AB_MERGE_C R27, R27, R34, RZ ;  /* 0x000000221b1b723e */ /* 0x000fe200048070ff */
[----:B------:R-:W-:-:S02]  /*86c0*/  HADD2.F32 R5, -RZ, R4.H0_H0 ;  /* 0x20000004ff057230 */ /* 0x000fc40000004100 */
        /* <DEDUP_REMOVED lines=13> */
[----:B------:R-:W-:Y:S01]  /*87a0*/  HADD2.F32 R4, -RZ, R8.H1_H1 ;  /* 0x30000008ff047230 */ /* 0x000fe20000004100 */
[----:B------:R-:W-:Y:S01]  /*87b0*/  F2FP.SATFINITE.E4M3.F32.PACK_AB_MERGE_C R13, R13, R14, RZ ;  /* 0x0000000e0d0d723e */ /* 0x000fe200048070ff */
[----:B------:R-:W-:Y:S01]  /*87c0*/  HADD2.F32 R36, -RZ, R36.H0_H0 ;  /* 0x20000024ff247230 */ /* 0x000fe20000004100 */
[----:B------:R-:W-:Y:S01]  /*87d0*/  F2FP.SATFINITE.E4M3.F32.PACK_AB_MERGE_C R14, R24, R21, R25 ;  /* 0x00000015180e723e */ /* 0x000fe20004807019 */
        /* <DEDUP_REMOVED lines=15> */
[----:B------:R-:W-:-:S05]  /*88d0*/  F2FP.SATFINITE.E4M3.F32.PACK_AB_MERGE_C R13, R3, R4, R10 ;  /* 0x00000004030d723e */ /* 0x000fca000480700a */
[----:B------:R0:W-:Y:S01]  /*88e0*/  STS.128 [R0+0x22200], R12 ;  /* 0x0222000c00007388 */ /* 0x0001e20000000c00 */
[----:B------:R-:W-:Y:S05]  /*88f0*/  BRA `(.L_x_4396) ;  /* 0x00000034007c7947 */ /* 0x000fea0003800000 */
.L_x_4391:
[----:B------:R-:W0:Y:S01]  /*8900*/  LDC R25, c[0x0][0x448] ;  /* 0x00011200ff197b82 */ /* 0x000e220000000800 */
[----:B------:R-:W-:Y:S01]  /*8910*/  ULDC.64 UR4, c[0x0][0x3f8] ;  /* 0x0000fe0000047ab9 */ /* 0x000fe20000000a00 */
[----:B------:R-:W-:Y:S01]  /*8920*/  IMAD.MOV.U32 R6, RZ, RZ, R26 ;  /* 0x000000ffff067224 */ /* 0x000fe200078e001a */
[----:B------:R-:W-:Y:S01]  /*8930*/  ULDC.64 UR6, c[0x0][0x408] ;  /* 0x0001020000067ab9 */ /* 0x000fe20000000a00 */
[----:B------:R-:W-:Y:S01]  /*8940*/  IMAD.MOV.U32 R7, RZ, RZ, R31 ;  /* 0x000000ffff077224 */ /* 0x000fe200078e001f */
[----:B------:R-:W-:Y:S01]  /*8950*/  SHF.R.S32.HI R11, RZ, 0x1f, R96 ;  /* 0x0000001fff0b7819 */ /* 0x000fe20000011460 */
[----:B------:R-:W-:Y:S01]  /*8960*/  IMAD.MOV.U32 R8, RZ, RZ, R28 ;  /* 0x000000ffff087224 */ /* 0x000fe200078e001c */
[----:B------:R-:W-:Y:S01]  /*8970*/  SHF.R.S32.HI R15, RZ, 0x1f, R78 ;  /* 0x0000001fff0f7819 */ /* 0x000fe2000001144e */
[----:B------:R-:W-:Y:S01]  /*8980*/  IMAD.MOV.U32 R9, RZ, RZ, R33 ;  /* 0x000000ffff097224 */ /* 0x000fe200078e0021 */
[----:B------:R-:W-:Y:S02]  /*8990*/  LEA.HI R11, R11, R96, RZ, 0x4 ;  /* 0x000000600b0b7211 */ /* 0x000fe400078f20ff */
[----:B------:R-:W-:-:S02]  /*89a0*/  LEA.HI R15, R15, R78, RZ, 0x4 ;  /* 0x0000004e0f0f7211 */ /* 0x000fc400078f20ff */
[----:B------:R-:W-:Y:S02]  /*89b0*/  SHF.R.S32.HI R20, RZ, 0x4, R11 ;  /* 0x00000004ff147819 */ /* 0x000fe4000001140b */
[----:B------:R-:W-:Y:S02]  /*89c0*/  SHF.R.S32.HI R21, RZ, 0x4, R15 ;  /* 0x00000004ff157819 */ /* 0x000fe4000001140f */
        /* <DEDUP_REMOVED lines=25> */
.L_x_4676:
[----:B------:R-:W-:Y:S01]  /*8b60*/  IMAD R43, R18, R25, RZ ;  /* 0x00000019122b7224 */ /* 0x000fe200078e02ff */
        /* <DEDUP_REMOVED lines=15> */
[C---:B0-----:R-:W-:Y:S01]  /*8c60*/  VIADD R5, R17.reuse, 0x20 ;  /* 0x0000002011057836 */ /* 0x041fe20000000000 */
[----:B------:R-:W-:Y:S01]  /*8c70*/  ULDC UR4, c[0x0][0x3f4] ;  /* 0x0000fd0000047ab9 */ /* 0x000fe20000000800 */
[C---:B------:R-:W-:Y:S01]  /*8c80*/  VIADD R6, R17.reuse, 0x40 ;  /* 0x0000004011067836 */ /* 0x040fe20000000000 */
[----:B------:R-:W-:Y:S02]  /*8c90*/  ISETP.GE.AND P2, PT, R17, UR4, PT ;  /* 0x0000000411007c0c */ /* 0x000fe4000bf46270 */
[----:B------:R-:W-:Y:S02]  /*8ca0*/  CS2R R46, SRZ ;  /* 0x00000000002e7805 */ /* 0x000fe4000001ff00 */
[----:B------:R-:W-:Y:S02]  /*8cb0*/  ISETP.GE.AND P1, PT, R5, UR4, PT ;  /* 0x0000000405007c0c */ /* 0x000fe4000bf26270 */
[----:B------:R-:W-:Y:S02]  /*8cc0*/  CS2R R44, SRZ ;  /* 0x00000000002c7805 */ /* 0x000fe4000001ff00 */
[----:B------:R-:W-:-:S02]  /*8cd0*/  ISETP.GE.AND P0, PT, R6, UR4, PT ;  /* 0x0000000406007c0c */ /* 0x000fc4000bf06270 */
[----:B------:R-:W-:Y:S02]  /*8ce0*/  CS2R R50, SRZ ;  /* 0x0000000000327805 */ /* 0x000fe4000001ff00 */
[----:B------:R-:W-:Y:S02]  /*8cf0*/  CS2R R48, SRZ ;  /* 0x0000000000307805 */ /* 0x000fe4000001ff00 */
[----:B------:R-:W-:Y:S02]  /*8d00*/  CS2R R24, SRZ ;  /* 0x0000000000187805 */ /* 0x000fe4000001ff00 */
[----:B------:R-:W-:Y:S02]  /*8d10*/  CS2R R26, SRZ ;  /* 0x00000000001a7805 */ /* 0x000fe4000001ff00 */
[----:B------:R-:W-:Y:S02]  /*8d20*/  @!P2 SHF.R.S32.HI R5, RZ, 0x1f, R17 ;  /* 0x0000001fff05a819 */ /* 0x000fe40000011411 */
[----:B--2---:R-:W-:Y:S01]  /*8d30*/  @!P2 IADD3 R6, P3, R17, R4, RZ ;  /* 0x000000041106a210 */ /* 0x004fe20007f7e0ff */
[----:B------:R-:W-:Y:S01]  /*8d40*/  @!P1 IMAD.SHL.U32 R41, R21, 0x10, RZ ;  /* 0x0000001015299824 */ /* 0x000fe200078e00ff */
[----:B----4-:R-:W-:Y:S01]  /*8d50*/  @!P2 IADD3 R12, P4, R17, R14, RZ ;  /* 0x0000000e110ca210 */ /* 0x010fe20007f9e0ff */
[----:B------:R-:W-:-:S02]  /*8d60*/  @!P0 IMAD.SHL.U32 R15, R20, 0x10, RZ ;  /* 0x00000010140f8824 */ /* 0x000fc400078e00ff */
[--C-:B-1----:R-:W-:Y:S01]  /*8d70*/  @!P2 IMAD.X R7, R0, 0x1, R5.reuse, P3 ;  /* 0x000000010007a824 */ /* 0x102fe200018e0605 */
[-C--:B------:R-:W-:Y:S01]  /*8d80*/  @!P1 IADD3 R36, P5, R4, R41.reuse, RZ ;  /* 0x0000002904249210 */ /* 0x080fe20007fbe0ff */
[C---:B---3--:R-:W-:Y:S01]  /*8d90*/  @!P2 IMAD.X R13, R3.reuse, 0x1, R5, P4 ;  /* 0x00000001030da824 */ /* 0x048fe200020e0605 */
[----:B------:R-:W-:Y:S02]  /*8da0*/  @!P1 SHF.R.S32.HI R5, RZ, 0x1f, R41 ;  /* 0x0000001fff059819 */ /* 0x000fe40000011429 */
[----:B------:R-:W-:Y:S02]  /*8db0*/  @!P1 IADD3 R40, P4, R14, R41, RZ ;  /* 0x000000290e289210 */ /* 0x000fe40007f9e0ff */
[----:B------:R-:W-:Y:S02]  /*8dc0*/  CS2R R34, SRZ ;  /* 0x0000000000227805 */ /* 0x000fe4000001ff00 */
[-C--:B------:R-:W-:Y:S01]  /*8dd0*/  @!P0 IADD3 R4, P3, R4, R15.reuse, RZ ;  /* 0x0000000f04048210 */ /* 0x080fe20007f7e0ff */
[----:B------:R-:W-:Y:S01]  /*8de0*/  @!P1 IMAD.X R37, R0, 0x1, R5, P5 ;  /* 0x0000000100259824 */ /* 0x000fe200028e0605 */
[----:B------:R-:W-:Y:S01]  /*8df0*/  @!P0 SHF.R.S32.HI R8, RZ, 0x1f, R15 ;  /* 0x0000001fff088819 */ /* 0x000fe2000001140f */
[----:B------:R-:W-:Y:S01]  /*8e00*/  @!P1 IMAD.X R41, R3, 0x1, R5, P4 ;  /* 0x0000000103299824 */ /* 0x000fe200020e0605 */
[----:B------:R-:W-:-:S02]  /*8e10*/  @!P0 IADD3 R14, P5, R14, R15, RZ ;  /* 0x0000000f0e0e8210 */ /* 0x000fc40007fbe0ff */
[----:B------:R-:W-:Y:S02]  /*8e20*/  CS2R R32, SRZ ;  /* 0x0000000000207805 */ /* 0x000fe4000001ff00 */
[----:B------:R-:W-:Y:S01]  /*8e30*/  CS2R R28, SRZ ;  /* 0x00000000001c7805 */ /* 0x000fe2000001ff00 */
[--C-:B------:R-:W-:Y:S01]  /*8e40*/  @!P0 IMAD.X R5, R0, 0x1, R8.reuse, P3 ;  /* 0x0000000100058824 */ /* 0x100fe200018e0608 */
[----:B------:R-:W-:Y:S01]  /*8e50*/  CS2R R30, SRZ ;  /* 0x00000000001e7805 */ /* 0x000fe2000001ff00 */
[----:B------:R-:W-:Y:S01]  /*8e60*/  @!P0 IMAD.X R15, R3, 0x1, R8, P5 ;  /* 0x00000001030f8824 */ /* 0x000fe200028e0608 */
[----:B------:R-:W-:Y:S02]  /*8e70*/  CS2R R10, SRZ ;  /* 0x00000000000a7805 */ /* 0x000fe4000001ff00 */
[----:B------:R-:W-:Y:S01]  /*8e80*/  CS2R R8, SRZ ;  /* 0x0000000000087805 */ /* 0x000fe2000001ff00 */
[----:B------:R0:W5:Y:S04]  /*8e90*/  @!P2 LD.E.128 R44, desc[UR46][R6.64] ;  /* 0x0000002e062ca980 */ /* 0x000168000c101d00 */
[----:B------:R0:W5:Y:S04]  /*8ea0*/  @!P2 LD.E.128 R48, desc[UR46][R12.64] ;  /* 0x0000002e0c30a980 */ /* 0x000168000c101d00 */
[----:B------:R0:W5:Y:S04]  /*8eb0*/  @!P1 LD.E.128 R24, desc[UR46][R36.64] ;  /* 0x0000002e24189980 */ /* 0x000168000c101d00 */
[----:B------:R0:W5:Y:S04]  /*8ec0*/  @!P1 LD.E.128 R32, desc[UR46][R40.64] ;  /* 0x0000002e28209980 */ /* 0x000168000c101d00 */
[----:B------:R0:W5:Y:S04]  /*8ed0*/  @!P0 LD.E.128 R28, desc[UR46][R4.64] ;  /* 0x0000002e041c8980 */ /* 0x000168000c101d00 */
[----:B------:R0:W5:Y:S02]  /*8ee0*/  @!P0 LD.E.128 R8, desc[UR46][R14.64] ;  /* 0x0000002e0e088980 */ /* 0x000164000c101d00 */
.L_x_4409:
[----:B------:R-:W-:Y:S05]  /*8ef0*/  BSYNC B1 ;  /* 0x0000000000017941 */ /* 0x000fea0003800000 */
.L_x_4408:
[----:B------:R-:W-:Y:S01]  /*8f00*/  ULEA.HI UR4, UR58, UR58, URZ, 0x1 ;  /* 0x0000003a3a047291 */ /* 0x000fe2000f8f083f */
[----:B0-2---:R-:W-:-:S03]  /*8f10*/  IMAD.U32 R4, RZ, RZ, UR45 ;  /* 0x0000002dff047e24 */ /* 0x005fc6000f8e00ff */
[----:B------:R-:W-:Y:S02]  /*8f20*/  ULOP3.LUT UR4, UR4, 0xfffffffe, URZ, 0xc0, !UPT ;  /* 0xfffffffe04047892 */ /* 0x000fe4000f8ec03f */
[----:B---3--:R-:W-:Y:S02]  /*8f30*/  VIADDMNMX R3, R43, -R4, 0x80, PT ;  /* 0x000000802b037446 */ /* 0x008fe40003800904 */
[----:B------:R-:W-:Y:S02]  /*8f40*/  UIADD3 UR4, UR58, -UR4, URZ ;  /* 0x800000043a047290 */ /* 0x000fe4000fffe03f */
[----:B------:R-:W-:-:S04]  /*8f50*/  ISETP.GE.AND P1, PT, R16, R3, PT ;  /* 0x000000031000720c */ /* 0x000fc80003f26270 */
[----:B-1----:R-:W-:-:S05]  /*8f60*/  IMAD.U32 R0, RZ, RZ, UR4 ;  /* 0x00000004ff007e24 */ /* 0x002fca000f8e00ff */
[----:B------:R-:W-:-:S04]  /*8f70*/  SHF.L.U32 R0, R0, 0x1f, RZ ;  /* 0x0000001f00007819 */ /* 0x000fc800000006ff */
[----:B------:R-:W0:Y:S02]  /*8f80*/  SYNCS.PHASECHK.TRANS64.TRYWAIT P0, [UR39+0x33400], R0 ;  /* 0x03340000ff0075a7 */ /* 0x000e240008000167 */
[----:B0-----:R-:W-:Y:S05]  /*8f90*/  @!P0 BRA `(.L_x_4410) ;  /* 0x0000020400b48947 */ /* 0x001fea0003800000 */
.L_x_4677:
[----:B------:R-:W-:Y:S05]  /*8fa0*/  @P1 BRA `(.L_x_4396) ;  /* 0x0000002c00d01947 */ /* 0x000fea0003800000 */
[----:B0-----:R-:W0:Y:S01]  /*8fb0*/  LDC R0, c[0x0][0x3f4] ;  /* 0x0000fd00ff007b82 */ /* 0x001e220000000800 */
[C---:B------:R-:W-:Y:S01]  /*8fc0*/  VIADD R3, R17.reuse, 0x20 ;  /* 0x0000002011037836 */ /* 0x040fe20000000000 */
[----:B------:R-:W-:Y:S01]  /*8fd0*/  BSSY B1, `(.L_x_4411) ;  /* 0x00000fb000017945 */ /* 0x000fe20003800000 */
[C---:B------:R-:W-:Y:S01]  /*8fe0*/  VIADD R5, R17.reuse, 0x40 ;  /* 0x0000004011057836 */ /* 0x040fe20000000000 */
[-C--:B0-----:R-:W-:Y:S02]  /*8ff0*/  ISETP.GE.AND P0, PT, R17, R0.reuse, PT ;  /* 0x000000001100720c */ /* 0x081fe40003f06270 */
[-C--:B------:R-:W-:Y:S02]  /*9000*/  ISETP.GE.AND P1, PT, R3, R0.reuse, PT ;  /* 0x000000000300720c */ /* 0x080fe40003f26270 */
[----:B------:R-:W-:-:S09]  /*9010*/  ISETP.GE.AND P2, PT, R5, R0, PT ;  /* 0x000000000500720c */ /* 0x000fd20003f46270 */
[----:B------:R-:W-:Y:S05]  /*9020*/  @P0 BRA `(.L_x_4412) ;  /* 0x0000000c00d40947 */ /* 0x000fea0003800000 */
[----:B-----5:R-:W-:Y:S02]  /*9030*/  SHF.R.U32.HI R3, RZ, 0x8, R44 ;  /* 0x00000008ff037819 */ /* 0x020fe4000001162c */
[----:B------:R-:W-:Y:S02]  /*9040*/  LOP3.LUT R4, R44, 0xff, RZ, 0xc0, !PT ;  /* 0x000000ff2c047812 */ /* 0x000fe400078ec0ff */
[----:B------:R-:W-:Y:S02]  /*9050*/  LOP3.LUT R5, R3, 0xff, RZ, 0xc0, !PT ;  /* 0x000000ff03057812 */ /* 0x000fe400078ec0ff */
[----:B------:R-:W-:Y:S02]  /*9060*/  LEA.HI R3, R0, R227, RZ, 0x1c ;  /* 0x000000e300037211 */ /* 0x000fe400078fe0ff */
[----:B------:R-:W-:Y:S02]  /*9070*/  PRMT R17, R5, 0x7604, R4 ;  /* 0x0000760405117816 */ /* 0x000fe40000000004 */
[----:B------:R-:W-:-:S02]  /*9080*/  SHF.R.S32.HI R4, RZ, 0x1f, R3 ;  /* 0x0000001fff047819 */ /* 0x000fc40000011403 */
[----:B------:R-:W-:Y:S02]  /*9090*/  SHF.R.U32.HI R7, RZ, 0x8, R45 ;  /* 0x00000008ff077819 */ /* 0x000fe4000001162d */
[----:B------:R-:W-:Y:S01]  /*90a0*/  LEA.HI R5, R4, R3, RZ, 0x2 ;  /* 0x0000000304057211 */ /* 0x000fe200078f10ff */
[----:B------:R-:W-:Y:S01]  /*90b0*/  IMAD.SHL.U32 R3, R3, 0x10, RZ ;  /* 0x0000001003037824 */ /* 0x000fe200078e00ff */
[----:B------:R-:W-:Y:S02]  /*90c0*/  LOP3.LUT R6, R45, 0xff, RZ, 0xc0, !PT ;  /* 0x000000ff2d067812 */ /* 0x000fe400078ec0ff */
[----:B------:R-:W-:Y:S01]  /*90d0*/  LOP3.LUT R7, R7, 0xff, RZ, 0xc0, !PT ;  /* 0x000000ff07077812 */ /* 0x000fe200078ec0ff */
[----:B------:R-:W-:Y:S01]  /*90e0*/  IMAD.SHL.U32 R5, R5, 0x800, RZ ;  /* 0x0000080005057824 */ /* 0x000fe200078e00ff */
[----:B------:R-:W-:Y:S02]  /*90f0*/  LOP3.LUT R4, R42, 0x30, R3, 0xf8, !PT ;  /* 0x000000302a047812 */ /* 0x000fe400078ef803 */
[----:B------:R-:W-:-:S02]  /*9100*/  SHF.R.U32.HI R13, RZ, 0x8, R46 ;  /* 0x00000008ff0d7819 */ /* 0x000fc4000001162e */
[----:B------:R-:W-:Y:S02]  /*9110*/  PRMT R36, R7, 0x7604, R6 ;  /* 0x0000760407247816 */ /* 0x000fe40000000006 */
[----:B------:R-:W-:Y:S02]  /*9120*/  SHF.R.U32.HI R7, RZ, 0x8, R47 ;  /* 0x00000008ff077819 */ /* 0x000fe4000001162f */
[----:B------:R-:W-:Y:S02]  /*9130*/  LOP3.LUT R3, R4, R39, RZ, 0x3c, !PT ;  /* 0x0000002704037212 */ /* 0x000fe400078e3cff */
[----:B------:R-:W-:Y:S02]  /*9140*/  LOP3.LUT R4, R5, 0xffffe000, RZ, 0xc0, !PT ;  /* 0xffffe00005047812 */ /* 0x000fe400078ec0ff */
[----:B------:R-:W-:Y:S02]  /*9150*/  LOP3.LUT R12, R46, 0xff, RZ, 0xc0, !PT ;  /* 0x000000ff2e0c7812 */ /* 0x000fe400078ec0ff */
[----:B------:R-:W-:-:S02]  /*9160*/  LOP3.LUT R13, R13, 0xff, RZ, 0xc0, !PT ;  /* 0x000000ff0d0d7812 */ /* 0x000fc400078ec0ff */
[----:B------:R-:W-:Y:S02]  /*9170*/  LOP3.LUT R6, R47, 0xff, RZ, 0xc0, !PT ;  /* 0x000000ff2f067812 */ /* 0x000fe400078ec0ff */
[----:B------:R-:W-:Y:S02]  /*9180*/  LOP3.LUT R7, R7, 0xff, RZ, 0xc0, !PT ;  /* 0x000000ff07077812 */ /* 0x000fe400078ec0ff */
[----:B------:R-:W-:Y:S02]  /*9190*/  IADD3 R3, R3, R225, R4 ;  /* 0x000000e103037210 */ /* 0x000fe40007ffe004 */
[----:B------:R-:W-:Y:S02]  /*91a0*/  PRMT R41, R13, 0x7604, R12 ;  /* 0x000076040d297816 */ /* 0x000fe4000000000c */
[----:B------:R-:W-:Y:S02]  /*91b0*/  SHF.R.U32.HI R12, RZ, 0x8, R48 ;  /* 0x00000008ff0c7819 */ /* 0x000fe40000011630 */
[----:B------:R-:W-:-:S02]  /*91c0*/  PRMT R38, R7, 0x7604, R6 ;  /* 0x0000760407267816 */ /* 0x000fc40000000006 */
[----:B------:R-:W0:Y:S01]  /*91d0*/  LDS.128 R4, [R3+UR39+0x1e200] ;  /* 0x01e2002703047984 */ /* 0x000e220008000c00 */
[----:B------:R-:W-:Y:S02]  /*91e0*/  LOP3.LUT R40, R12, 0xff, RZ, 0xc0, !PT ;  /* 0x000000ff0c287812 */ /* 0x000fe400078ec0ff */
[----:B------:R-:W-:Y:S01]  /*91f0*/  LOP3.LUT R37, R48, 0xff, RZ, 0xc0, !PT ;  /* 0x000000ff30257812 */ /* 0x000fe200078ec0ff */
[----:B----4-:R-:W1:Y:S01]  /*9200*/  LDS.128 R12, [R231+0x1e200] ;  /* 0x01e20000e70c7984 */ /* 0x010e620000000c00 */
[----:B------:R-:W-:Y:S02]  /*9210*/  SHF.R.U32.HI R54, RZ, 0x8, R51 ;  /* 0x00000008ff367819 */ /* 0x000fe40000011633 */
[----:B------:R-:W-:Y:S02]  /*9220*/  PRMT R55, R40, 0x7604, R37 ;  /* 0x0000760428377816 */ /* 0x000fe40000000025 */
[----:B------:R-:W-:Y:S02]  /*9230*/  SHF.R.U32.HI R40, RZ, 0x8, R49 ;  /* 0x00000008ff287819 */ /* 0x000fe40000011631 */
        /* <DEDUP_REMOVED lines=10> */
[----:B------:R-:W-:Y:S01]  /*92e0*/  LOP3.LUT R43, R50, 0xff, RZ, 0xc0, !PT ;  /* 0x000000ff322b7812 */ /* 0x000fe200078ec0ff */
[----:B------:R-:W-:Y:S01]  /*92f0*/  IMAD.U32 R53, R53, 0x10000, RZ ;  /* 0x0001000035357824 */ /* 0x000fe200078e00ff */
[----:B------:R-:W-:Y:S02]  /*9300*/  LOP3.LUT R52, R52, 0xff, RZ, 0xc0, !PT ;  /* 0x000000ff34347812 */ /* 0x000fe400078ec0ff */
[----:B------:R-:W-:Y:S02]  /*9310*/  SHF.R.U32.HI R61, RZ, 0x10, R51 ;  /* 0x00000010ff3d7819 */ /* 0x000fe40000011633 */
[----:B------:R-:W-:-:S02]  /*9320*/  LOP3.LUT R17, R17, 0xff0000, R44, 0xf8, !PT ;  /* 0x00ff000011117812 */ /* 0x000fc400078ef82c */
[----:B------:R-:W-:Y:S01]  /*9330*/  PRMT R59, R52, 0x7604, R43 ;  /* 0x00007604343b7816 */ /* 0x000fe2000000002b */
[----:B------:R-:W-:Y:S01]  /*9340*/  IMAD.U32 R61, R61, 0x10000, RZ ;  /* 0x000100003d3d7824 */ /* 0x000fe200078e00ff */
[----:B------:R-:W-:Y:S02]  /*9350*/  LOP3.LUT R37, R36, 0xff0000, R37, 0xf8, !PT ;  /* 0x00ff000024257812 */ /* 0x000fe400078ef825 */
[----:B------:R-:W-:Y:S02]  /*9360*/  LOP3.LUT R57, R40, 0xff0000, R53, 0xf8, !PT ;  /* 0x00ff000028397812 */ /* 0x000fe400078ef835 */
[----:B------:R-:W-:Y:S02]  /*9370*/  SHF.R.U32.HI R43, RZ, 0x10, R47 ;  /* 0x00000010ff2b7819 */ /* 0x000fe4000001162f */
[----:B------:R-:W-:Y:S02]  /*9380*/  LOP3.LUT R52, R17, 0xff000000, R44, 0xf8, !PT ;  /* 0xff00000011347812 */ /* 0x000fe400078ef82c */
[----:B------:R-:W-:Y:S01]  /*9390*/  LOP3.LUT R41, R41, 0xff0000, R46, 0xf8, !PT ;  /* 0x00ff000029297812 */ /* 0x000fe200078ef82e */
[----:B------:R-:W-:Y:S01]  /*93a0*/  IMAD.U32 R43, R43, 0x10000, RZ ;  /* 0x000100002b2b7824 */ /* 0x000fe200078e00ff */
[----:B------:R-:W-:-:S02]  /*93b0*/  LOP3.LUT R17, R55, 0xff0000, R48, 0xf8, !PT ;  /* 0x00ff000037117812 */ /* 0x000fc400078ef830 */
[----:B------:R-:W-:Y:S02]  /*93c0*/  LOP3.LUT R59, R59, 0xff0000, R50, 0xf8, !PT ;  /* 0x00ff00003b3b7812 */ /* 0x000fe400078ef832 */
[----:B------:R-:W-:Y:S02]  /*93d0*/  LOP3.LUT R53, R37, 0xff000000, R45, 0xf8, !PT ;  /* 0xff00000025357812 */ /* 0x000fe400078ef82d */
[----:B------:R-:W-:Y:S02]  /*93e0*/  LOP3.LUT R57, R57, 0xff000000, R49, 0xf8, !PT ;  /* 0xff00000039397812 */ /* 0x000fe400078ef831 */
[----:B------:R-:W-:Y:S02]  /*93f0*/  LOP3.LUT R61, R54, 0xff0000, R61, 0xf8, !PT ;  /* 0x00ff0000363d7812 */ /* 0x000fe400078ef83d */
[----:B------:R-:W-:Y:S02]  /*9400*/  LOP3.LUT R54, R41, 0xff000000, R46, 0xf8, !PT ;  /* 0xff00000029367812 */ /* 0x000fe400078ef82e */
[----:B------:R-:W-:-:S02]  /*9410*/  LOP3.LUT R56, R17, 0xff000000, R48, 0xf8, !PT ;  /* 0xff00000011387812 */ /* 0x000fc400078ef830 */
[----:B------:R-:W-:Y:S02]  /*9420*/  LOP3.LUT R59, R59, 0xff000000, R50, 0xf8, !PT ;  /* 0xff0000003b3b7812 */ /* 0x000fe400078ef832 */
[----:B------:R-:W-:Y:S02]  /*9430*/  F2FP.F16.E4M3.UNPACK_B R48, R53 ;  /* 0x00000035ff30723e */ /* 0x000fe400020006ff */
[----:B------:R-:W-:Y:S02]  /*9440*/  F2FP.F16.E4M3.UNPACK_B R50, R57 ;  /* 0x00000039ff32723e */ /* 0x000fe400020006ff */
[----:B0-----:R-:W-:Y:S01]  /*9450*/  F2FP.F16.E4M3.UNPACK_B R41, R5 ;  /* 0x00000005ff29723e */ /* 0x001fe200020006ff */
[--C-:B------:R-:W-:Y:S01]  /*9460*/  HADD2.F32 R49, -RZ, R48.reuse.H0_H0 ;  /* 0x20000030ff317230 */ /* 0x100fe20000004100 */
[----:B------:R-:W-:Y:S01]  /*9470*/  LOP3.LUT R43, R38, 0xff0000, R43, 0xf8, !PT ;  /* 0x00ff0000262b7812 */ /* 0x000fe200078ef82b */
[----:B------:R-:W-:Y:S01]  /*9480*/  HADD2.F32 R48, -RZ, R48.H1_H1 ;  /* 0x30000030ff307230 */ /* 0x000fe20000004100 */
[----:B------:R-:W-:Y:S01]  /*9490*/  LOP3.LUT R61, R61, 0xff000000, R51, 0xf8, !PT ;  /* 0xff0000003d3d7812 */ /* 0x000fe200078ef833 */
[--C-:B------:R-:W-:Y:S01]  /*94a0*/  HADD2.F32 R51, -RZ, R50.reuse.H0_H0 ;  /* 0x20000032ff337230 */ /* 0x100fe20000004100 */
[----:B-1----:R-:W-:Y:S01]  /*94b0*/  F2FP.F16.E4M3.UNPACK_B R17, R13 ;  /* 0x0000000dff11723e */ /* 0x002fe200020006ff */
[--C-:B------:R-:W-:Y:S01]  /*94c0*/  HADD2.F32 R44, -RZ, R41.reuse.H0_H0 ;  /* 0x20000029ff2c7230 */ /* 0x100fe20000004100 */
[----:B------:R-:W-:Y:S01]  /*94d0*/  LOP3.LUT R55, R43, 0xff000000, R47, 0xf8, !PT ;  /* 0xff0000002b377812 */ /* 0x000fe200078ef82f */
        /* <DEDUP_REMOVED lines=9> */
[----:B------:R-:W-:Y:S01]  /*9570*/  HADD2.F32 R17, -RZ, R17.H1_H1 ;  /* 0x30000011ff117230 */ /* 0x000fe20000004100 */
[-C--:B------:R-:W-:Y:S02]  /*9580*/  F2FP.F16.E4M3.UNPACK_B R46, R7.reuse ;  /* 0x00000007ff2e723e */ /* 0x080fe400020006ff */
[----:B------:R-:W-:Y:S01]  /*9590*/  F2FP.F16.E4M3.UNPACK_B R47, R7.H1 ;  /* 0x00000007ff2f723e */ /* 0x000fe200030006ff */
[-C--:B------:R-:W-:Y:S01]  /*95a0*/  FFMA.FTZ R63, R14, R49.reuse, -R63 ;  /* 0x000000310e3f7223 */ /* 0x080fe2000001083f */
[-C--:B------:R-:W-:Y:S02]  /*95b0*/  F2FP.F16.E4M3.UNPACK_B R5, R4.reuse ;  /* 0x00000004ff05723e */ /* 0x080fe400020006ff */
[----:B------:R-:W-:Y:S01]  /*95c0*/  F2FP.F16.E4M3.UNPACK_B R7, R4.H1 ;  /* 0x00000004ff07723e */ /* 0x000fe200030006ff */
[----:B------:R-:W-:Y:S01]  /*95d0*/  FMUL.FTZ R4, R44, R49 ;  /* 0x000000312c047220 */ /* 0x000fe20000410000 */
[----:B------:R-:W-:-:S02]  /*95e0*/  F2FP.F16.E4M3.UNPACK_B R57, R57.H1 ;  /* 0x00000039ff39723e */ /* 0x000fc400030006ff */
[----:B------:R-:W-:Y:S01]  /*95f0*/  F2FP.F16.E4M3.UNPACK_B R53, R53.H1 ;  /* 0x00000035ff35723e */ /* 0x000fe200030006ff */
[----:B------:R-:W-:Y:S01]  /*9600*/  FFMA.FTZ R58, R14, R51, R4 ;  /* 0x000000330e3a7223 */ /* 0x000fe20000010004 */
[-C--:B------:R-:W-:Y:S01]  /*9610*/  F2FP.F16.E4M3.UNPACK_B R44, R6.reuse ;  /* 0x00000006ff2c723e */ /* 0x080fe200020006ff */
[----:B------:R-:W-:Y:S01]  /*9620*/  HADD2.F32 R51, -RZ, R57.H0_H0 ;  /* 0x20000039ff337230 */ /* 0x000fe20000004100 */
[----:B------:R-:W-:Y:S01]  /*9630*/  F2FP.F16.E4M3.UNPACK_B R45, R6.H1 ;  /* 0x00000006ff2d723e */ /* 0x000fe200030006ff */
[----:B------:R-:W-:Y:S01]  /*9640*/  HADD2.F32 R6, -RZ, R43.H0_H0 ;  /* 0x2000002bff067230 */ /* 0x000fe20000004100 */
[----:B------:R-:W-:Y:S01]  /*9650*/  F2FP.F16.E4M3.UNPACK_B R36, R13.H1 ;  /* 0x0000000dff24723e */ /* 0x000fe200030006ff */
[C---:B------:R-:W-:Y:S01]  /*9660*/  FMUL.FTZ R14, R41.reuse, R50 ;  /* 0x00000032290e7220 */ /* 0x040fe20000410000 */
[----:B------:R-:W-:Y:S02]  /*9670*/  HADD2.F32 R49, -RZ, R53.H0_H0 ;  /* 0x20000035ff317230 */ /* 0x000fe40000004100 */
[----:B------:R-:W-:Y:S01]  /*9680*/  FMUL.FTZ R41, R41, R48 ;  /* 0x0000003029297220 */ /* 0x000fe20000410000 */
[----:B------:R-:W-:Y:S01]  /*9690*/  FMUL.FTZ R67, R6, R51 ;  /* 0x0000003306437220 */ /* 0x000fe20000410000 */
[----:B------:R-:W-:-:S02]  /*96a0*/  HADD2.F32 R4, -RZ, R36.H0_H0 ;  /* 0x20000024ff047230 */ /* 0x000fc40000004100 */
[C---:B------:R-:W-:Y:S01]  /*96b0*/  FFMA.FTZ R48, R17.reuse, R48, -R14 ;  /* 0x0000003011307223 */ /* 0x040fe2000001080e */
[----:B------:R-:W-:Y:S01]  /*96c0*/  FFMA.FTZ R65, R17, R50, R41 ;  /* 0x0000003211417223 */ /* 0x000fe20000010029 */
[----:B------:R-:W-:Y:S01]  /*96d0*/  FMUL.FTZ R6, R6, R49 ;  /* 0x0000003106067220 */ /* 0x000fe20000410000 */
[----:B------:R-:W-:Y:S01]  /*96e0*/  F2FP.F16.E4M3.UNPACK_B R41, R61 ;  /* 0x0000003dff29723e */ /* 0x000fe200020006ff */
        /* <DEDUP_REMOVED lines=8> */
[-C--:B------:R-:W-:Y:S01]  /*9770*/  F2FP.F16.E4M3.UNPACK_B R13, R12.reuse ;  /* 0x0000000cff0d723e */ /* 0x080fe200020006ff */
        /* <DEDUP_REMOVED lines=12> */
[----:B------:R-:W-:Y:S01]  /*9840*/  FFMA.FTZ R60, R36, R57, R60 ;  /* 0x00000039243c7223 */ /* 0x000fe2000001003c */
[C---:B------:R-:W-:Y:S01]  /*9850*/  FFMA.FTZ R53, R4.reuse, R17, -R43 ;  /* 0x0000001104357223 */ /* 0x040fe2000001082b */
[----:B------:R-:W-:Y:S01]  /*9860*/  FFMA.FTZ R57, R4, R49, R6 ;  /* 0x0000003104397223 */ /* 0x000fe20000010006 */
[----:B------:R-:W-:Y:S01]  /*9870*/  HADD2.F32 R43, -RZ, R41.H1_H1 ;  /* 0x30000029ff2b7230 */ /* 0x000fe20000004100 */
[-C--:B------:R-:W-:Y:S01]  /*9880*/  F2FP.F16.E4M3.UNPACK_B R36, R56.reuse.H1 ;  /* 0x00000038ff24723e */ /* 0x080fe200030006ff */
[----:B------:R-:W-:Y:S01]  /*9890*/  HADD2.F32 R49, -RZ, R61.H0_H0 ;  /* 0x2000003dff317230 */ /* 0x000fe20000004100 */
[----:B------:R-:W-:Y:S01]  /*98a0*/  F2FP.F16.E4M3.UNPACK_B R56, R56 ;  /* 0x00000038ff38723e */ /* 0x000fe200020006ff */
[----:B------:R-:W-:Y:S02]  /*98b0*/  HADD2.F32 R6, -RZ, R47.H0_H0 ;  /* 0x2000002fff067230 */ /* 0x000fe40000004100 */
[----:B------:R-:W-:Y:S01]  /*98c0*/  FMUL.FTZ R69, R46, R43 ;  /* 0x0000002b2e457220 */ /* 0x000fe20000410000 */
[----:B------:R-:W-:Y:S01]  /*98d0*/  HADD2.F32 R41, -RZ, R55.H0_H0 ;  /* 0x20000037ff297230 */ /* 0x000fe20000004100 */
[----:B------:R-:W-:Y:S01]  /*98e0*/  F2FP.SATFINITE.E4M3.F32.PACK_AB_MERGE_C R51, R60, R51, RZ ;  /* 0x000000333c33723e */ /* 0x000fe200048070ff */
[----:B------:R-:W-:-:S02]  /*98f0*/  HADD2.F32 R4, -RZ, R40.H0_H0 ;  /* 0x20000028ff047230 */ /* 0x000fc40000004100 */
[C---:B------:R-:W-:Y:S01]  /*9900*/  FMUL.FTZ R71, R6.reuse, R49 ;  /* 0x0000003106477220 */ /* 0x040fe20000410000 */
[----:B------:R-:W-:Y:S02]  /*9910*/  HADD2.F32 R17, -RZ, R14.H1_H1 ;  /* 0x3000000eff117230 */ /* 0x000fe40000004100 */
[-C--:B------:R-:W-:Y:S01]  /*9920*/  FMUL.FTZ R6, R6, R41.reuse ;  /* 0x0000002906067220 */ /* 0x080fe20000410000 */
[----:B------:R-:W-:Y:S01]  /*9930*/  HADD2.F32 R38, -RZ, R38.H1_H1 ;  /* 0x30000026ff267230 */ /* 0x000fe20000004100 */
[-C--:B------:R-:W-:Y:S01]  /*9940*/  F2FP.F16.E4M3.UNPACK_B R14, R52.reuse.H1 ;  /* 0x00000034ff0e723e */ /* 0x080fe200030006ff */
[C---:B------:R-:W-:Y:S01]  /*9950*/  FFMA.FTZ R71, R4.reuse, R41, -R71 ;  /* 0x0000002904477223 */ /* 0x040fe20000010847 */
[----:B------:R-:W-:Y:S01]  /*9960*/  FFMA.FTZ R66, R4, R49, R6 ;  /* 0x0000003104427223 */ /* 0x000fe20000010006 */
[-C--:B------:R-:W-:Y:S01]  /*9970*/  FMUL.FTZ R46, R46, R17.reuse ;  /* 0x000000112e2e7220 */ /* 0x080fe20000410000 */
[----:B------:R-:W-:Y:S01]  /*9980*/  FFMA.FTZ R62, R38, R17, -R69 ;  /* 0x00000011263e7223 */ /* 0x000fe20000010845 */
[----:B------:R-:W-:Y:S01]  /*9990*/  HADD2.F32 R55, -RZ, R55.H1_H1 ;  /* 0x30000037ff377230 */ /* 0x000fe20000004100 */
[----:B------:R-:W-:Y:S01]  /*99a0*/  F2FP.F16.E4M3.UNPACK_B R52, R52 ;  /* 0x00000034ff34723e */ /* 0x000fe200020006ff */
[----:B------:R-:W-:-:S02]  /*99b0*/  HADD2.F32 R61, -RZ, R61.H1_H1 ;  /* 0x3000003dff3d7230 */ /* 0x000fc40000004100 */
[----:B------:R-:W-:Y:S01]  /*99c0*/  FFMA.FTZ R64, R38, R43, R46 ;  /* 0x0000002b26407223 */ /* 0x000fe2000001002e */
[----:B------:R-:W-:Y:S01]  /*99d0*/  HADD2.F32 R47, -RZ, R47.H1_H1 ;  /* 0x3000002fff2f7230 */ /* 0x000fe20000004100 */
[----:B------:R-:W-:Y:S01]  /*99e0*/  F2FP.SATFINITE.E4M3.F32.PACK_AB_MERGE_C R65, R65, R58, R51 ;  /* 0x0000003a4141723e */ /* 0x000fe20004807033 */
[----:B------:R-:W-:Y:S02]  /*99f0*/  HADD2.F32 R41, -RZ, R36.H0_H0 ;  /* 0x20000024ff297230 */ /* 0x000fe40000004100 */
        /* <DEDUP_REMOVED lines=9> */
[C---:B------:R-:W-:Y:S01]  /*9a90*/  FFMA.FTZ R68, R40.reuse, R55, -R49 ;  /* 0x0000003728447223 */ /* 0x040fe20000010831 */
[----:B------:R-:W-:Y:S02]  /*9aa0*/  HADD2.F32 R7, -RZ, R7.H1_H1 ;  /* 0x30000007ff077230 */ /* 0x000fe40000004100 */
[----:B------:R-:W-:Y:S01]  /*9ab0*/  FFMA.FTZ R61, R40, R61, R38 ;  /* 0x0000003d283d7223 */ /* 0x000fe20000010026 */
[----:B------:R-:W-:-:S02]  /*9ac0*/  HADD2.F32 R14, -RZ, R14.H1_H1 ;  /* 0x3000000eff0e7230 */ /* 0x000fc40000004100 */
[C---:B------:R-:W-:Y:S01]  /*9ad0*/  FFMA.FTZ R40, R4.reuse, R41, R6 ;  /* 0x0000002904287223 */ /* 0x040fe20000010006 */
[----:B------:R-:W-:Y:S02]  /*9ae0*/  HADD2.F32 R12, -RZ, R12.H1_H1 ;  /* 0x3000000cff0c7230 */ /* 0x000fe40000004100 */
[C---:B------:R-:W-:Y:S01]  /*9af0*/  FMUL.FTZ R41, R7.reuse, R36 ;  /* 0x0000002407297220 */ /* 0x040fe20000410000 */
[----:B------:R-:W-:Y:S01]  /*9b00*/  FFMA.FTZ R38, R4, R17, -R43 ;  /* 0x0000001104267223 */ /* 0x000fe2000001082b */
[-C--:B------:R-:W-:Y:S01]  /*9b10*/  FMUL.FTZ R7, R7, R14.reuse ;  /* 0x0000000e07077220 */ /* 0x080fe20000410000 */
[----:B------:R-:W-:Y:S02]  /*9b20*/  HADD2.F32 R17, -RZ, R56.H0_H0 ;  /* 0x20000038ff117230 */ /* 0x000fe40000004100 */
[C---:B------:R-:W-:Y:S01]  /*9b30*/  FFMA.FTZ R47, R12.reuse, R14, -R41 ;  /* 0x0000000e0c2f7223 */ /* 0x040fe20000010829 */
[----:B------:R-:W-:Y:S02]  /*9b40*/  HADD2.F32 R6, -RZ, R5.H0_H0 ;  /* 0x20000005ff067230 */ /* 0x000fe40000004100 */
[----:B------:R-:W-:Y:S01]  /*9b50*/  FFMA.FTZ R49, R12, R36, R7 ;  /* 0x000000240c317223 */ /* 0x000fe20000010007 */
[----:B------:R-:W-:Y:S01]  /*9b60*/  HADD2.F32 R7, -RZ, R52.H0_H0 ;  /* 0x20000034ff077230 */ /* 0x000fe20000004100 */
[----:B------:R-:W-:Y:S01]  /*9b70*/  F2FP.SATFINITE.E4M3.F32.PACK_AB_MERGE_C R61, R61, R66, RZ ;  /* 0x000000423d3d723e */ /* 0x000fe200048070ff */
[----:B------:R-:W-:-:S02]  /*9b80*/  HADD2.F32 R4, -RZ, R13.H0_H0 ;  /* 0x2000000dff047230 */ /* 0x000fc40000004100 */
[C---:B------:R-:W-:Y:S01]  /*9b90*/  FMUL.FTZ R41, R6.reuse, R17 ;  /* 0x0000001106297220 */ /* 0x040fe20000410000 */
[----:B------:R-:W-:Y:S02]  /*9ba0*/  HADD2.F32 R56, -RZ, R56.H1_H1 ;  /* 0x30000038ff387230 */ /* 0x000fe40000004100 */
[-C--:B------:R-:W-:Y:S01]  /*9bb0*/  FMUL.FTZ R43, R6, R7.reuse ;  /* 0x00000007062b7220 */ /* 0x080fe20000410000 */
[----:B------:R-:W-:Y:S02]  /*9bc0*/  HADD2.F32 R5, -RZ, R5.H1_H1 ;  /* 0x30000005ff057230 */ /* 0x000fe40000004100 */
[C---:B------:R-:W-:Y:S01]  /*9bd0*/  FFMA.FTZ R41, R4.reuse, R7, -R41 ;  /* 0x0000000704297223 */ /* 0x040fe20000010829 */
[----:B------:R-:W-:Y:S01]  /*9be0*/  HADD2.F32 R52, -RZ, R52.H1_H1 ;  /* 0x30000034ff347230 */ /* 0x000fe20000004100 */
[----:B------:R-:W-:Y:S01]  /*9bf0*/  F2FP.F16.E4M3.UNPACK_B R7, R59.H1 ;  /* 0x0000003bff07723e */ /* 0x000fe200030006ff */
[----:B------:R-:W-:Y:S02]  /*9c00*/  HADD2.F32 R13, -RZ, R13.H1_H1 ;  /* 0x3000000dff0d7230 */ /* 0x000fe40000004100 */
[----:B------:R-:W-:Y:S01]  /*9c10*/  FFMA.FTZ R43, R4, R17, R43 ;  /* 0x00000011042b7223 */ /* 0x000fe2000001002b */
[C---:B------:R-:W-:Y:S01]  /*9c20*/  FMUL.FTZ R6, R5.reuse, R56 ;  /* 0x0000003805067220 */ /* 0x040fe20000410000 */
        /* <DEDUP_REMOVED lines=17> */
[----:B------:R-:W-:Y:S01]  /*9d40*/  FMUL.FTZ R7, R45, R12 ;  /* 0x0000000c2d077220 */ /* 0x000fe20000410000 */
[----:B------:R-:W-:Y:S01]  /*9d50*/  F2FP.SATFINITE.E4M3.F32.PACK_AB_MERGE_C R40, R49, R40, RZ ;  /* 0x000000283128723e */ /* 0x000fe200048070ff */
[----:B------:R-:W-:Y:S01]  /*9d60*/  FMUL.FTZ R6, R45, R36 ;  /* 0x000000242d067220 */ /* 0x000fe20000410000 */
[----:B------:R-:W-:Y:S01]  /*9d70*/  FFMA.FTZ R45, R4, R14, R5 ;  /* 0x0000000e042d7223 */ /* 0x000fe20000010005 */
[C---:B------:R-:W-:Y:S01]  /*9d80*/  FFMA.FTZ R36, R37.reuse, R36, R7 ;  /* 0x0000002425247223 */ /* 0x040fe20000010007 */
[----:B------:R-:W-:Y:S02]  /*9d90*/  HADD2.F32 R7, -RZ, R59.H0_H0 ;  /* 0x2000003bff077230 */ /* 0x000fe40000004100 */
[----:B------:R-:W-:Y:S01]  /*9da0*/  FFMA.FTZ R46, R37, R12, -R6 ;  /* 0x0000000c252e7223 */ /* 0x000fe20000010806 */
[----:B------:R-:W-:-:S02]  /*9db0*/  HADD2.F32 R5, -RZ, R44.H0_H0 ;  /* 0x2000002cff057230 */ /* 0x000fc40000004100 */
        /* <DEDUP_REMOVED lines=27> */
[----:B------:R0:W-:Y:S02]  /*9f70*/  STS.128 [R3+UR39+0x1e200], R64 ;  /* 0x01e2004003007988 */ /* 0x0001e40008000c27 */
.L_x_4412:
[----:B------:R-:W-:Y:S05]  /*9f80*/  BSYNC B1 ;  /* 0x0000000000017941 */ /* 0x000fea0003800000 */
.L_x_4411:
[----:B------:R-:W-:Y:S04]  /*9f90*/  BSSY B1, `(.L_x_4413) ;  /* 0x00000ff000017945 */ /* 0x000fe80003800000 */
[----:B------:R-:W-:Y:S05]  /*9fa0*/  @P1 BRA `(.L_x_4414) ;  /* 0x0000000c00f41947 */ /* 0x000fea0003800000 */
[----:B0----5:R-:W-:Y:S02]  /*9fb0*/  SHF.R.U32.HI R3, RZ, 0x8, R24 ;  /* 0x00000008ff037819 */ /* 0x021fe40000011618 */
[----:B------:R-:W-:Y:S02]  /*9fc0*/  LOP3.LUT R4, R24, 0xff, RZ, 0xc0, !PT ;  /* 0x000000ff18047812 */ /* 0x000fe400078ec0ff */
[----:B------:R-:W-:Y:S02]  /*9fd0*/  LOP3.LUT R3, R3, 0xff, RZ, 0xc0, !PT ;  /* 0x000000ff03037812 */ /* 0x000fe400078ec0ff */
[----:B------:R-:W-:Y:S02]  /*9fe0*/  SHF.R.U32.HI R5, RZ, 0x8, R25 ;  /* 0x00000008ff057819 */ /* 0x000fe40000011619 */
[----:B------:R-:W-:Y:S02]  /*9ff0*/  PRMT R36, R3, 0x7604, R4 ;  /* 0x0000760403247816 */ /* 0x000fe40000000004 */
[----:B------:R-:W-:-:S02]  /*a000*/  SHF.R.U32.HI R3, RZ, 0x8, R26 ;  /* 0x00000008ff037819 */ /* 0x000fc4000001161a */
[----:B------:R-:W-:Y:S02]  /*a010*/  LOP3.LUT R6, R25, 0xff, RZ, 0xc0, !PT ;  /* 0x000000ff19067812 */ /* 0x000fe400078ec0ff */
[----:B------:R-:W-:Y:S02]  /*a020*/  LOP3.LUT R5, R5, 0xff, RZ, 0xc0, !PT ;  /* 0x000000ff05057812 */ /* 0x000fe400078ec0ff */
[----:B------:R-:W-:Y:S02]  /*a030*/  LOP3.LUT R4, R26, 0xff, RZ, 0xc0, !PT ;  /* 0x000000ff1a047812 */ /* 0x000fe400078ec0ff */
[----:B------:R-:W-:Y:S02]  /*a040*/  LOP3.LUT R3, R3, 0xff, RZ, 0xc0, !PT ;  /* 0x000000ff03037812 */ /* 0x000fe400078ec0ff */
[----:B------:R-:W-:Y:S02]  /*a050*/  LEA.HI R21, R0, R21, RZ, 0x1c ;  /* 0x0000001500157211 */ /* 0x000fe400078fe0ff */
[----:B------:R-:W-:-:S02]  /*a060*/  PRMT R38, R5, 0x7604, R6 ;  /* 0x0000760405267816 */ /* 0x000fc40000000006 */
[----:B------:R-:W-:Y:S02]  /*a070*/  PRMT R40, R3, 0x7604, R4 ;  /* 0x0000760403287816 */ /* 0x000fe40000000004 */
[----:B------:R-:W-:Y:S02]  /*a080*/  SHF.R.U32.HI R5, RZ, 0x8, R27 ;  /* 0x00000008ff057819 */ /* 0x000fe4000001161b */
[----:B------:R-:W-:Y:S02]  /*a090*/  SHF.R.S32.HI R4, RZ, 0x1f, R21 ;  /* 0x0000001fff047819 */ /* 0x000fe40000011415 */
[----:B------:R-:W-:Y:S02]  /*a0a0*/  LOP3.LUT R6, R27, 0xff, RZ, 0xc0, !PT ;  /* 0x000000ff1b067812 */ /* 0x000fe400078ec0ff */
[----:B------:R-:W-:Y:S02]  /*a0b0*/  LOP3.LUT R5, R5, 0xff, RZ, 0xc0, !PT ;  /* 0x000000ff05057812 */ /* 0x000fe400078ec0ff */
[----:B------:R-:W-:Y:S01]  /*a0c0*/  LEA.HI R3, R4, R21, RZ, 0x2 ;  /* 0x0000001504037211 */ /* 0x000fe200078f10ff */
[----:B------:R-:W-:Y:S01]  /*a0d0*/  IMAD.SHL.U32 R21, R21, 0x10, RZ ;  /* 0x0000001015157824 */ /* 0x000fe200078e00ff */
[----:B------:R-:W-:-:S02]  /*a0e0*/  PRMT R44, R5, 0x7604, R6 ;  /* 0x00007604052c7816 */ /* 0x000fc40000000006 */
[----:B------:R-:W-:Y:S01]  /*a0f0*/  SHF.R.U32.HI R7, RZ, 0x8, R32 ;  /* 0x00000008ff077819 */ /* 0x000fe20000011620 */
[----:B------:R-:W-:Y:S01]  /*a100*/  IMAD.SHL.U32 R3, R3, 0x800, RZ ;  /* 0x0000080003037824 */ /* 0x000fe200078e00ff */
[----:B------:R-:W-:Y:S02]  /*a110*/  SHF.R.U32.HI R5, RZ, 0x8, R34 ;  /* 0x00000008ff057819 */ /* 0x000fe40000011622 */
[----:B------:R-:W-:Y:S02]  /*a120*/  LOP3.LUT R4, R42, 0x30, R21, 0xf8, !PT ;  /* 0x000000302a047812 */ /* 0x000fe400078ef815 */
[----:B------:R-:W-:Y:S02]  /*a130*/  LOP3.LUT R12, R32, 0xff, RZ, 0xc0, !PT ;  /* 0x000000ff200c7812 */ /* 0x000fe400078ec0ff */
[----:B------:R-:W-:Y:S02]  /*a140*/  LOP3.LUT R7, R7, 0xff, RZ, 0xc0, !PT ;  /* 0x000000ff07077812 */ /* 0x000fe400078ec0ff */
[----:B------:R-:W-:-:S02]  /*a150*/  LOP3.LUT R17, R5, 0xff, RZ, 0xc0, !PT ;  /* 0x000000ff05117812 */ /* 0x000fc400078ec0ff */
[----:B------:R-:W-:Y:S02]  /*a160*/  SHF.R.U32.HI R6, RZ, 0x8, R33 ;  /* 0x00000008ff067819 */ /* 0x000fe40000011621 */
[----:B------:R-:W-:Y:S02]  /*a170*/  LOP3.LUT R5, R4, R39, RZ, 0x3c, !PT ;  /* 0x0000002704057212 */ /* 0x000fe400078e3cff */
[----:B------:R-:W-:Y:S02]  /*a180*/  LOP3.LUT R4, R3, 0xffffe000, RZ, 0xc0, !PT ;  /* 0xffffe00003047812 */ /* 0x000fe400078ec0ff */
[----:B------:R-:W-:Y:S02]  /*a190*/  PRMT R47, R7, 0x7604, R12 ;  /* 0x00007604072f7816 */ /* 0x000fe4000000000c */
[----:B------:R-:W-:Y:S01]  /*a1a0*/  LOP3.LUT R7, R33, 0xff, RZ, 0xc0, !PT ;  /* 0x000000ff21077812 */ /* 0x000fe200078ec0ff */
[----:B----4-:R-:W-:Y:S01]  /*a1b0*/  LDS.128 R12, [R230+0x1e200] ;  /* 0x01e20000e60c7984 */ /* 0x010fe20000000c00 */
[----:B------:R-:W-:-:S02]  /*a1c0*/  LOP3.LUT R6, R6, 0xff, RZ, 0xc0, !PT ;  /* 0x000000ff06067812 */ /* 0x000fc400078ec0ff */
[----:B------:R-:W-:Y:S02]  /*a1d0*/  IADD3 R3, R5, R225, R4 ;  /* 0x000000e105037210 */ /* 0x000fe40007ffe004 */
[----:B------:R-:W-:Y:S02]  /*a1e0*/  PRMT R46, R6, 0x7604, R7 ;  /* 0x00007604062e7816 */ /* 0x000fe40000000007 */
[----:B------:R-:W-:Y:S01]  /*a1f0*/  SHF.R.U32.HI R37, RZ, 0x8, R35 ;  /* 0x00000008ff257819 */ /* 0x000fe20000011623 */
[----:B------:R-:W0:Y:S01]  /*a200*/  LDS.128 R4, [R3+UR39+0x1e200] ;  /* 0x01e2002703047984 */ /* 0x000e220008000c00 */
[----:B------:R-:W-:Y:S02]  /*a210*/  LOP3.LUT R50, R35, 0xff, RZ, 0xc0, !PT ;  /* 0x000000ff23327812 */ /* 0x000fe400078ec0ff */
[----:B------:R-:W-:Y:S02]  /*a220*/  LOP3.LUT R21, R37, 0xff, RZ, 0xc0, !PT ;  /* 0x000000ff25157812 */ /* 0x000fe400078ec0ff */
[----:B------:R-:W-:-:S02]  /*a230*/  SHF.R.U32.HI R37, RZ, 0x10, R26 ;  /* 0x00000010ff257819 */ /* 0x000fc4000001161a */
[----:B------:R-:W-:Y:S02]  /*a240*/  PRMT R53, R21, 0x7604, R50 ;  /* 0x0000760415357816 */ /* 0x000fe40000000032 */
[----:B------:R-:W-:Y:S02]  /*a250*/  SHF.R.U32.HI R21, RZ, 0x10, R25 ;  /* 0x00000010ff157819 */ /* 0x000fe40000011619 */
[----:B------:R-:W-:Y:S02]  /*a260*/  LOP3.LUT R37, R37, 0xff, RZ, 0xc0, !PT ;  /* 0x000000ff25257812 */ /* 0x000fe400078ec0ff */
[----:B------:R-:W-:Y:S02]  /*a270*/  LOP3.LUT R21, R21, 0xff, RZ, 0xc0, !PT ;  /* 0x000000ff15157812 */ /* 0x000fe400078ec0ff */
[----:B------:R-:W-:Y:S02]  /*a280*/  LOP3.LUT R48, R34, 0xff, RZ, 0xc0, !PT ;  /* 0x000000ff22307812 */ /* 0x000fe400078ec0ff */
[----:B------:R-:W-:-:S02]  /*a290*/  PRMT R41, R37, 0x7054, R40 ;  /* 0x0000705425297816 */ /* 0x000fc40000000028 */
[----:B------:R-:W-:Y:S02]  /*a2a0*/  SHF.R.U32.HI R37, RZ, 0x10, R33 ;  /* 0x00000010ff257819 */ /* 0x000fe40000011621 */
[----:B------:R-:W-:Y:S02]  /*a2b0*/  PRMT R21, R21, 0x7054, R38 ;  /* 0x0000705415157816 */ /* 0x000fe40000000026 */
[----:B------:R-:W-:Y:S02]  /*a2c0*/  PRMT R51, R17, 0x7604, R48 ;  /* 0x0000760411337816 */ /* 0x000fe40000000030 */
[----:B------:R-:W-:Y:S02]  /*a2d0*/  SHF.R.U32.HI R43, RZ, 0x10, R27 ;  /* 0x00000010ff2b7819 */ /* 0x000fe4000001161b */
[----:B------:R-:W-:Y:S02]  /*a2e0*/  SHF.R.U32.HI R38, RZ, 0x10, R34 ;  /* 0x00000010ff267819 */ /* 0x000fe40000011622 */
[----:B------:R-:W-:-:S02]  /*a2f0*/  SHF.R.U32.HI R17, RZ, 0x10, R24 ;  /* 0x00000010ff117819 */ /* 0x000fc40000011618 */
[----:B------:R-:W-:Y:S02]  /*a300*/  LOP3.LUT R37, R37, 0xff, RZ, 0xc0, !PT ;  /* 0x000000ff25257812 */ /* 0x000fe400078ec0ff */
[----:B------:R-:W-:Y:S02]  /*a310*/  LOP3.LUT R43, R43, 0xff, RZ, 0xc0, !PT ;  /* 0x000000ff2b2b7812 */ /* 0x000fe400078ec0ff */
[----:B------:R-:W-:Y:S02]  /*a320*/  SHF.R.U32.HI R40, RZ, 0x10, R35 ;  /* 0x00000010ff287819 */ /* 0x000fe40000011623 */
[----:B------:R-:W-:Y:S02]  /*a330*/  LOP3.LUT R38, R38, 0xff, RZ, 0xc0, !PT ;  /* 0x000000ff26267812 */ /* 0x000fe400078ec0ff */
[----:B------:R-:W-:Y:S02]  /*a340*/  LOP3.LUT R17, R17, 0xff, RZ, 0xc0, !PT ;  /* 0x000000ff11117812 */ /* 0x000fe400078ec0ff */
[----:B------:R-:W-:-:S02]  /*a350*/  PRMT R49, R37, 0x7054, R46 ;  /* 0x0000705425317816 */ /* 0x000fc4000000002e */
[----:B------:R-:W-:Y:S02]  /*a360*/  PRMT R45, R43, 0x7054, R44 ;  /* 0x000070542b2d7816 */ /* 0x000fe4000000002c */
[----:B------:R-:W-:Y:S02]  /*a370*/  LOP3.LUT R40, R40, 0xff, RZ, 0xc0, !PT ;  /* 0x000000ff28287812 */ /* 0x000fe400078ec0ff */
[----:B------:R-:W-:Y:S02]  /*a380*/  PRMT R51, R38, 0x7054, R51 ;  /* 0x0000705426337816 */ /* 0x000fe40000000033 */
[----:B------:R-:W-:Y:S02]  /*a390*/  PRMT R17, R17, 0x7054, R36 ;  /* 0x0000705411117816 */ /* 0x000fe40000000024 */
[----:B------:R-:W-:Y:S02]  /*a3a0*/  LOP3.LUT R38, R21, 0xff000000, R25, 0xf8, !PT ;  /* 0xff00000015267812 */ /* 0x000fe400078ef819 */
[----:B------:R-:W-:-:S02]  /*a3b0*/  LOP3.LUT R49, R49, 0xff000000, R33, 0xf8, !PT ;  /* 0xff00000031317812 */ /* 0x000fc400078ef821 */
[----:B------:R-:W-:Y:S02]  /*a3c0*/  SHF.R.U32.HI R36, RZ, 0x10, R32 ;  /* 0x00000010ff247819 */ /* 0x000fe40000011620 */
[----:B------:R-:W-:Y:S02]  /*a3d0*/  PRMT R53, R40, 0x7054, R53 ;  /* 0x0000705428357816 */ /* 0x000fe40000000035 */
[----:B------:R-:W-:Y:S02]  /*a3e0*/  LOP3.LUT R45, R45, 0xff000000, R27, 0xf8, !PT ;  /* 0xff0000002d2d7812 */ /* 0x000fe400078ef81b */
[----:B------:R-:W-:Y:S02]  /*a3f0*/  F2FP.F16.E4M3.UNPACK_B R40, R38 ;  /* 0x00000026ff28723e */ /* 0x000fe400020006ff */
[----:B------:R-:W-:Y:S02]  /*a400*/  F2FP.F16.E4M3.UNPACK_B R44, R49 ;  /* 0x00000031ff2c723e */ /* 0x000fe400020006ff */
[----:B0-----:R-:W-:-:S02]  /*a410*/  F2FP.F16.E4M3.UNPACK_B R27, R5 ;  /* 0x00000005ff1b723e */ /* 0x001fc400020006ff */
[----:B------:R-:W-:Y:S01]  /*a420*/  LOP3.LUT R36, R36, 0xff, RZ, 0xc0, !PT ;  /* 0x000000ff24247812 */ /* 0x000fe200078ec0ff */
[----:B------:R-:W-:Y:S01]  /*a430*/  HADD2.F32 R46, -RZ, R44.H0_H0 ;  /* 0x2000002cff2e7230 */ /* 0x000fe20000004100 */
[----:B------:R-:W-:Y:S01]  /*a440*/  LOP3.LUT R37, R17, 0xff000000, R24, 0xf8, !PT ;  /* 0xff00000011257812 */ /* 0x000fe200078ef818 */
[--C-:B------:R-:W-:Y:S01]  /*a450*/  HADD2.F32 R33, -RZ, R27.reuse.H0_H0 ;  /* 0x2000001bff217230 */ /* 0x100fe20000004100 */
[----:B------:R-:W-:Y:S01]  /*a460*/  LOP3.LUT R43, R41, 0xff000000, R26, 0xf8, !PT ;  /* 0xff000000292b7812 */ /* 0x000fe200078ef81a */
[----:B------:R-:W-:Y:S01]  /*a470*/  HADD2.F32 R41, -RZ, R40.H0_H0 ;  /* 0x20000028ff297230 */ /* 0x000fe20000004100 */
[----:B------:R-:W-:Y:S01]  /*a480*/  F2FP.F16.E4M3.UNPACK_B R17, R13 ;  /* 0x0000000dff11723e */ /* 0x000fe200020006ff */
[----:B------:R-:W-:Y:S01]  /*a490*/  HADD2.F32 R44, -RZ, R44.H1_H1 ;  /* 0x3000002cff2c7230 */ /* 0x000fe20000004100 */
[----:B------:R-:W-:Y:S01]  /*a4a0*/  PRMT R47, R36, 0x7054, R47 ;  /* 0x00007054242f7816 */ /* 0x000fe2000000002f */
[----:B------:R-:W-:Y:S01]  /*a4b0*/  HADD2.F32 R27, -RZ, R27.H1_H1 ;  /* 0x3000001bff1b7230 */ /* 0x000fe20000004100 */
[----:B------:R-:W-:Y:S01]  /*a4c0*/  F2FP.F16.E4M3.UNPACK_B R25, R15 ;  /* 0x0000000fff19723e */ /* 0x000fe200020006ff */
[----:B------:R-:W-:Y:S01]  /*a4d0*/  FMUL.FTZ R55, R33, R41 ;  /* 0x0000002921377220 */ /* 0x000fe20000410000 */
[----:B------:R-:W-:Y:S01]  /*a4e0*/  F2FP.F16.E4M3.UNPACK_B R26, R15.H1 ;  /* 0x0000000fff1a723e */ /* 0x000fe200030006ff */
[----:B------:R-:W-:Y:S01]  /*a4f0*/  HADD2.F32 R40, -RZ, R40.H1_H1 ;  /* 0x30000028ff287230 */ /* 0x000fe20000004100 */
[----:B------:R-:W-:-:S02]  /*a500*/  F2FP.F16.E4M3.UNPACK_B R15, R14 ;  /* 0x0000000eff0f723e */ /* 0x000fc400020006ff */
[----:B------:R-:W-:Y:S01]  /*a510*/  F2FP.F16.E4M3.UNPACK_B R24, R14.H1 ;  /* 0x0000000eff18723e */ /* 0x000fe200030006ff */
[--C-:B------:R-:W-:Y:S01]  /*a520*/  HADD2.F32 R14, -RZ, R17.reuse.H0_H0 ;  /* 0x20000011ff0e7230 */ /* 0x100fe20000004100 */
[----:B------:R-:W-:Y:S01]  /*a530*/  LOP3.LUT R47, R47, 0xff000000, R32, 0xf8, !PT ;  /* 0xff0000002f2f7812 */ /* 0x000fe200078ef820 */
[----:B------:R-:W-:Y:S01]  /*a540*/  HADD2.F32 R17, -RZ, R17.H1_H1 ;  /* 0x30000011ff117230 */ /* 0x000fe20000004100 */
[----:B------:R-:W-:Y:S01]  /*a550*/  LOP3.LUT R48, R51, 0xff000000, R34, 0xf8, !PT ;  /* 0xff00000033307812 */ /* 0x000fe200078ef822 */
[-C--:B------:R-:W-:Y:S01]  /*a560*/  FMUL.FTZ R51, R33, R46.reuse ;  /* 0x0000002e21337220 */ /* 0x080fe20000410000 */
[----:B------:R-:W-:Y:S01]  /*a570*/  F2FP.F16.E4M3.UNPACK_B R32, R5.H1 ;  /* 0x00000005ff20723e */ /* 0x000fe200030006ff */
[C---:B------:R-:W-:Y:S01]  /*a580*/  FFMA.FTZ R55, R14.reuse, R46, R55 ;  /* 0x0000002e0e377223 */ /* 0x040fe20000010037 */
[----:B------:R-:W-:Y:S01]  /*a590*/  F2FP.F16.E4M3.UNPACK_B R49, R49.H1 ;  /* 0x00000031ff31723e */ /* 0x000fe200030006ff */
[----:B------:R-:W-:Y:S01]  /*a5a0*/  FFMA.FTZ R50, R14, R41, -R51 ;  /* 0x000000290e327223 */ /* 0x000fe20000010833 */
[----:B------:R-:W-:Y:S01]  /*a5b0*/  F2FP.F16.E4M3.UNPACK_B R38, R38.H1 ;  /* 0x00000026ff26723e */ /* 0x000fe200030006ff */
[----:B------:R-:W-:Y:S01]  /*a5c0*/  FMUL.FTZ R14, R27, R44 ;  /* 0x0000002c1b0e7220 */ /* 0x000fe20000410000 */
[-C--:B------:R-:W-:Y:S01]  /*a5d0*/  F2FP.F16.E4M3.UNPACK_B R33, R6.reuse ;  /* 0x00000006ff21723e */ /* 0x080fe200020006ff */
[----:B------:R-:W-:Y:S01]  /*a5e0*/  HADD2.F32 R51, -RZ, R49.H0_H0 ;  /* 0x20000031ff337230 */ /* 0x000fe20000004100 */
[----:B------:R-:W-:Y:S01]  /*a5f0*/  F2FP.F16.E4M3.UNPACK_B R34, R6.H1 ;  /* 0x00000006ff22723e */ /* 0x000fe200030006ff */
[----:B------:R-:W-:Y:S01]  /*a600*/  HADD2.F32 R6, -RZ, R32.H0_H0 ;  /* 0x20000020ff067230 */ /* 0x000fe20000004100 */
[----:B------:R-:W-:Y:S01]  /*a610*/  F2FP.F16.E4M3.UNPACK_B R21, R13.H1 ;  /* 0x0000000dff15723e */ /* 0x000fe200030006ff */
[----:B------:R-:W-:-:S02]  /*a620*/  HADD2.F32 R41, -RZ, R38.H0_H0 ;  /* 0x20000026ff297230 */ /* 0x000fc40000004100 */
[----:B------:R-:W-:Y:S01]  /*a630*/  FMUL.FTZ R27, R27, R40 ;  /* 0x000000281b1b7220 */ /* 0x000fe20000410000 */
[----:B------:R-:W-:Y:S01]  /*a640*/  LOP3.LUT R53, R53, 0xff000000, R35, 0xf8, !PT ;  /* 0xff00000035357812 */ /* 0x000fe200078ef823 */
[C---:B------:R-:W-:Y:S01]  /*a650*/  FMUL.FTZ R59, R6.reuse, R51 ;  /* 0x00000033063b7220 */ /* 0x040fe20000410000 */
[-C--:B------:R-:W-:Y:S01]  /*a660*/  F2FP.F16.E4M3.UNPACK_B R35, R7.reuse ;  /* 0x00000007ff23723e */ /* 0x080fe200020006ff */
[C---:B------:R-:W-:Y:S01]  /*a670*/  FFMA.FTZ R44, R17.reuse, R44, R27 ;  /* 0x0000002c112c7223 */ /* 0x040fe2000001001b */
[----:B------:R-:W-:Y:S01]  /*a680*/  F2FP.F16.E4M3.UNPACK_B R36, R7.H1 ;  /* 0x00000007ff24723e */ /* 0x000fe200030006ff */
[----:B------:R-:W-:Y:S01]  /*a690*/  FMUL.FTZ R6, R6, R41 ;  /* 0x0000002906067220 */ /* 0x000fe20000410000 */
[----:B------:R-:W-:Y:S01]  /*a6a0*/  F2FP.F16.E4M3.UNPACK_B R5, R4 ;  /* 0x00000004ff05723e */ /* 0x000fe200020006ff */
[----:B------:R-:W-:Y:S01]  /*a6b0*/  FFMA.FTZ R57, R17, R40, -R14 ;  /* 0x0000002811397223 */ /* 0x000fe2000001080e */
[----:B------:R-:W-:Y:S01]  /*a6c0*/  F2FP.F16.E4M3.UNPACK_B R7, R4.H1 ;  /* 0x00000004ff07723e */ /* 0x000fe200030006ff */
[----:B------:R-:W-:Y:S01]  /*a6d0*/  HADD2.F32 R4, -RZ, R21.H0_H0 ;  /* 0x20000015ff047230 */ /* 0x000fe20000004100 */
[----:B------:R-:W-:Y:S01]  /*a6e0*/  F2FP.F16.E4M3.UNPACK_B R27, R53 ;  /* 0x00000035ff1b723e */ /* 0x000fe200020006ff */
[----:B------:R-:W-:Y:S01]  /*a6f0*/  HADD2.F32 R49, -RZ, R49.H1_H1 ;  /* 0x30000031ff317230 */ /* 0x000fe20000004100 */
[----:B------:R-:W-:Y:S01]  /*a700*/  F2FP.F16.E4M3.UNPACK_B R14, R45 ;  /* 0x0000002dff0e723e */ /* 0x000fe200020006ff */
[----:B------:R-:W-:-:S02]  /*a710*/  HADD2.F32 R32, -RZ, R32.H1_H1 ;  /* 0x30000020ff207230 */ /* 0x000fc40000004100 */
[C---:B------:R-:W-:Y:S01]  /*a720*/  FFMA.FTZ R59, R4.reuse, R41, -R59 ;  /* 0x00000029043b7223 */ /* 0x040fe2000001083b */
[----:B------:R-:W-:Y:S01]  /*a730*/  FFMA.FTZ R51, R4, R51, R6 ;  /* 0x0000003304337223 */ /* 0x000fe20000010006 */
[----:B------:R-:W-:Y:S01]  /*a740*/  HADD2.F32 R38, -RZ, R38.H1_H1 ;  /* 0x30000026ff267230 */ /* 0x000fe20000004100 */
[----:B------:R-:W-:Y:S01]  /*a750*/  F2FP.F16.E4M3.UNPACK_B R53, R53.H1 ;  /* 0x00000035ff35723e */ /* 0x000fe200030006ff */
[----:B------:R-:W-:Y:S02]  /*a760*/  HADD2.F32 R41, -RZ, R27.H0_H0 ;  /* 0x2000001bff297230 */ /* 0x000fe40000004100 */
[C---:B------:R-:W-:Y:S01]  /*a770*/  FMUL.FTZ R40, R32.reuse, R49 ;  /* 0x0000003120287220 */ /* 0x040fe20000410000 */
[----:B------:R-:W-:Y:S02]  /*a780*/  HADD2.F32 R6, -RZ, R35.H0_H0 ;  /* 0x20000023ff067230 */ /* 0x000fe40000004100 */
[----:B------:R-:W-:Y:S01]  /*a790*/  FMUL.FTZ R32, R32, R38 ;  /* 0x0000002620207220 */ /* 0x000fe20000410000 */
[----:B------:R-:W-:Y:S01]  /*a7a0*/  HADD2.F32 R17, -RZ, R14.H0_H0 ;  /* 0x2000000eff117230 */ /* 0x000fe20000004100 */
[----:B------:R-:W-:Y:S01]  /*a7b0*/  F2FP.F16.E4M3.UNPACK_B R45, R45.H1 ;  /* 0x0000002dff2d723e */ /* 0x000fe200030006ff */
[----:B------:R-:W-:-:S02]  /*a7c0*/  HADD2.F32 R21, -RZ, R21.H1_H1 ;  /* 0x30000015ff157230 */ /* 0x000fc40000004100 */
[C---:B------:R-:W-:Y:S01]  /*a7d0*/  FMUL.FTZ R61, R6.reuse, R41 ;  /* 0x00000029063d7220 */ /* 0x040fe20000410000 */
[----:B------:R-:W-:Y:S02]  /*a7e0*/  HADD2.F32 R4, -RZ, R25.H0_H0 ;  /* 0x20000019ff047230 */ /* 0x000fe40000004100 */
[----:B------:R-:W-:Y:S01]  /*a7f0*/  FMUL.FTZ R6, R6, R17 ;  /* 0x0000001106067220 */ /* 0x000fe20000410000 */
[----:B------:R-:W-:Y:S02]  /*a800*/  HADD2.F32 R35, -RZ, R35.H1_H1 ;  /* 0x30000023ff237230 */ /* 0x000fe40000004100 */
[C---:B------:R-:W-:Y:S01]  /*a810*/  FFMA.FTZ R46, R21.reuse, R49, R32 ;  /* 0x00000031152e7223 */ /* 0x040fe20000010020 */
[----:B------:R-:W-:Y:S01]  /*a820*/  FFMA.FTZ R40, R21, R38, -R40 ;  /* 0x0000002615287223 */ /* 0x000fe20000010828 */
[C---:B------:R-:W-:Y:S01]  /*a830*/  FFMA.FTZ R49, R4.reuse, R41, R6 ;  /* 0x0000002904317223 */ /* 0x040fe20000010006 */
[----:B------:R-:W-:Y:S01]  /*a840*/  FFMA.FTZ R61, R4, R17, -R61 ;  /* 0x00000011043d7223 */ /* 0x000fe2000001083d */
[----:B------:R-:W-:Y:S01]  /*a850*/  HADD2.F32 R21, -RZ, R53.H0_H0 ;  /* 0x20000035ff157230 */ /* 0x000fe20000004100 */
[-C--:B------:R-:W-:Y:S01]  /*a860*/  F2FP.F16.E4M3.UNPACK_B R13, R12.reuse ;  /* 0x0000000cff0d723e */ /* 0x080fe200020006ff */
[----:B------:R-:W-:Y:S01]  /*a870*/  HADD2.F32 R6, -RZ, R36.H0_H0 ;  /* 0x20000024ff067230 */ /* 0x000fe20000004100 */
[----:B------:R-:W-:Y:S01]  /*a880*/  F2FP.F16.E4M3.UNPACK_B R12, R12.H1 ;  /* 0x0000000cff0c723e */ /* 0x000fe200030006ff */
[----:B------:R-:W-:Y:S01]  /*a890*/  HADD2.F32 R17, -RZ, R45.H0_H0 ;  /* 0x2000002dff117230 */ /* 0x000fe20000004100 */
[----:B------:R-:W-:Y:S01]  /*a8a0*/  F2FP.SATFINITE.E4M3.F32.PACK_AB_MERGE_C R40, R40, R59, RZ ;  /* 0x0000003b2828723e */ /* 0x000fe200048070ff */
[----:B------:R-:W-:-:S02]  /*a8b0*/  HADD2.F32 R32, -RZ, R27.H1_H1 ;  /* 0x3000001bff207230 */ /* 0x000fc40000004100 */
[C---:B------:R-:W-:Y:S01]  /*a8c0*/  FMUL.FTZ R27, R6.reuse, R21 ;  /* 0x00000015061b7220 */ /* 0x040fe20000410000 */
[----:B------:R-:W-:Y:S02]  /*a8d0*/  HADD2.F32 R4, -RZ, R26.H0_H0 ;  /* 0x2000001aff047230 */ /* 0x000fe40000004100 */
[----:B------:R-:W-:Y:S01]  /*a8e0*/  FMUL.FTZ R6, R6, R17 ;  /* 0x0000001106067220 */ /* 0x000fe20000410000 */
[----:B------:R-:W-:Y:S02]  /*a8f0*/  HADD2.F32 R14, -RZ, R14.H1_H1 ;  /* 0x3000000eff0e7230 */ /* 0x000fe40000004100 */
[C---:B------:R-:W-:Y:S01]  /*a900*/  FMUL.FTZ R38, R35.reuse, R32 ;  /* 0x0000002023267220 */ /* 0x040fe20000410000 */
[----:B------:R-:W-:Y:S02]  /*a910*/  HADD2.F32 R25, -RZ, R25.H1_H1 ;  /* 0x30000019ff197230 */ /* 0x000fe40000004100 */
[C---:B------:R-:W-:Y:S01]  /*a920*/  FFMA.FTZ R60, R4.reuse, R21, R6 ;  /* 0x00000015043c7223 */ /* 0x040fe20000010006 */
[----:B------:R-:W-:Y:S01]  /*a930*/  F2FP.F16.E4M3.UNPACK_B R21, R47.H1 ;  /* 0x0000002fff15723e */ /* 0x000fe200030006ff */
[-C--:B------:R-:W-:Y:S01]  /*a940*/  FMUL.FTZ R35, R35, R14.reuse ;  /* 0x0000000e23237220 */ /* 0x080fe20000410000 */
[----:B------:R-:W-:Y:S01]  /*a950*/  FFMA.FTZ R58, R4, R17, -R27 ;  /* 0x00000011043a7223 */ /* 0x000fe2000001081b */
[C---:B------:R-:W-:Y:S01]  /*a960*/  FFMA.FTZ R54, R25.reuse, R14, -R38 ;  /* 0x0000000e19367223 */ /* 0x040fe20000010826 */
[----:B------:R-:W-:Y:S01]  /*a970*/  F2FP.F16.E4M3.UNPACK_B R14, R37.H1 ;  /* 0x00000025ff0e723e */ /* 0x000fe200030006ff */
[----:B------:R-:W-:Y:S01]  /*a980*/  FFMA.FTZ R56, R25, R32, R35 ;  /* 0x0000002019387223 */ /* 0x000fe20000010023 */
[----:B------:R-:W-:Y:S01]  /*a990*/  HADD2.F32 R53, -RZ, R53.H1_H1 ;  /* 0x30000035ff357230 */ /* 0x000fe20000004100 */
[----:B------:R-:W-:Y:S01]  /*a9a0*/  F2FP.F16.E4M3.UNPACK_B R47, R47 ;  /* 0x0000002fff2f723e */ /* 0x000fe200020006ff */
[----:B------:R-:W-:Y:S01]  /*a9b0*/  HADD2.F32 R36, -RZ, R36.H1_H1 ;  /* 0x30000024ff247230 */ /* 0x000fe20000004100 */
[----:B------:R-:W-:Y:S01]  /*a9c0*/  F2FP.F16.E4M3.UNPACK_B R37, R37 ;  /* 0x00000025ff25723e */ /* 0x000fe200020006ff */
[----:B------:R-:W-:Y:S01]  /*a9d0*/  HADD2.F32 R25, -RZ, R21.H0_H0 ;  /* 0x20000015ff197230 */ /* 0x000fe20000004100 */
[----:B------:R-:W-:Y:S01]  /*a9e0*/  F2FP.SATFINITE.E4M3.F32.PACK_AB_MERGE_C R57, R57, R50, R40 ;  /* 0x000000323939723e */ /* 0x000fe20004807028 */
[----:B------:R-:W-:-:S02]  /*a9f0*/  HADD2.F32 R6, -RZ, R7.H0_H0 ;  /* 0x20000007ff067230 */ /* 0x000fc40000004100 */
[----:B------:R-:W-:Y:S01]  /*aa00*/  FMUL.FTZ R35, R36, R53 ;  /* 0x0000003524237220 */ /* 0x000fe20000410000 */
[----:B------:R-:W-:Y:S02]  /*aa10*/  HADD2.F32 R17, -RZ, R14.H0_H0 ;  /* 0x2000000eff117230 */ /* 0x000fe40000004100 */
[----:B------:R-:W-:Y:S02]  /*aa20*/  HADD2.F32 R45, -RZ, R45.H1_H1 ;  /* 0x3000002dff2d7230 */ /* 0x000fe40000004100 */
[C---:B------:R-:W-:Y:S01]  /*aa30*/  FMUL.FTZ R27, R6.reuse, R25 ;  /* 0x00000019061b7220 */ /* 0x040fe20000410000 */
[----:B------:R-:W-:Y:S02]  /*aa40*/  HADD2.F32 R26, -RZ, R26.H1_H1 ;  /* 0x3000001aff1a7230 */ /* 0x000fe40000004100 */
[----:B------:R-:W-:Y:S01]  /*aa50*/  FMUL.FTZ R6, R6, R17 ;  /* 0x0000001106067220 */ /* 0x000fe20000410000 */
[----:B------:R-:W-:Y:S02]  /*aa60*/  HADD2.F32 R4, -RZ, R12.H0_H0 ;  /* 0x2000000cff047230 */ /* 0x000fe40000004100 */
[----:B------:R-:W-:Y:S01]  /*aa70*/  FMUL.FTZ R36, R36, R45 ;  /* 0x0000002d24247220 */ /* 0x000fe20000410000 */
[----:B------:R-:W-:-:S02]  /*aa80*/  HADD2.F32 R21, -RZ, R21.H1_H1 ;  /* 0x30000015ff157230 */ /* 0x000fc40000004100 */
[----:B------:R-:W-:Y:S01]  /*aa90*/  FFMA.FTZ R45, R26, R45, -R35 ;  /* 0x0000002d1a2d7223 */ /* 0x000fe20000010823 */
[----:B------:R-:W-:Y:S02]  /*aaa0*/  HADD2.F32 R7, -RZ, R7.H1_H1 ;  /* 0x30000007ff077230 */ /* 0x000fe40000004100 */
[C---:B------:R-:W-:Y:S01]  /*aab0*/  FFMA.FTZ R27, R4.reuse, R17, -R27 ;  /* 0x00000011041b7223 */ /* 0x040fe2000001081b */
[----:B------:R-:W-:Y:S02]  /*aac0*/  HADD2.F32 R14, -RZ, R14.H1_H1 ;  /* 0x3000000eff0e7230 */ /* 0x000fe40000004100 */
[----:B------:R-:W-:Y:S01]  /*aad0*/  FFMA.FTZ R35, R4, R25, R6 ;  /* 0x0000001904237223 */ /* 0x000fe20000010006 */
[----:B------:R-:W-:Y:S02]  /*aae0*/  HADD2.F32 R12, -RZ, R12.H1_H1 ;  /* 0x3000000cff0c7230 */ /* 0x000fe40000004100 */
[----:B------:R-:W-:Y:S01]  /*aaf0*/  FMUL.FTZ R25, R7, R21 ;  /* 0x0000001507197220 */ /* 0x000fe20000410000 */
[----:B------:R-:W-:-:S02]  /*ab00*/  HADD2.F32 R17, -RZ, R47.H0_H0 ;  /* 0x2000002fff117230 */ /* 0x000fc40000004100 */
[-C--:B------:R-:W-:Y:S01]  /*ab10*/  FMUL.FTZ R4, R7, R14.reuse ;  /* 0x0000000e07047220 */ /* 0x080fe20000410000 */
[----:B------:R-:W-:Y:S02]  /*ab20*/  HADD2.F32 R6, -RZ, R5.H0_H0 ;  /* 0x20000005ff067230 */ /* 0x000fe40000004100 */
[----:B------:R-:W-:Y:S01]  /*ab30*/  FFMA.FTZ R53, R26, R53, R36 ;  /* 0x000000351a357223 */ /* 0x000fe20000010024 */
[----:B------:R-:W-:Y:S02]  /*ab40*/  HADD2.F32 R7, -RZ, R37.H0_H0 ;  /* 0x20000025ff077230 */ /* 0x000fe40000004100 */
[C---:B------:R-:W-:Y:S01]  /*ab50*/  FFMA.FTZ R36, R12.reuse, R14, -R25 ;  /* 0x0000000e0c247223 */ /* 0x040fe20000010819 */
[----:B------:R-:W-:Y:S01]  /*ab60*/  FFMA.FTZ R38, R12, R21, R4 ;  /* 0x000000150c267223 */ /* 0x000fe20000010004 */
[----:B------:R-:W-:Y:S02]  /*ab70*/  HADD2.F32 R4, -RZ, R13.H0_H0 ;  /* 0x2000000dff047230 */ /* 0x000fe40000004100 */
[C---:B------:R-:W-:Y:S01]  /*ab80*/  FMUL.FTZ R21, R6.reuse, R17 ;  /* 0x0000001106157220 */ /* 0x040fe20000410000 */
[----:B------:R-:W-:Y:S01]  /*ab90*/  FMUL.FTZ R25, R6, R7 ;  /* 0x0000000706197220 */ /* 0x000fe20000410000 */
[----:B------:R-:W-:Y:S01]  /*aba0*/  HADD2.F32 R12, -RZ, R47.H1_H1 ;  /* 0x3000002fff0c7230 */ /* 0x000fe20000004100 */
[----:B------:R-:W-:Y:S01]  /*abb0*/  F2FP.F16.E4M3.UNPACK_B R14, R48.H1 ;  /* 0x00000030ff0e723e */ /* 0x000fe200030006ff */
[----:B------:R-:W-:-:S02]  /*abc0*/  HADD2.F32 R5, -RZ, R5.H1_H1 ;  /* 0x30000005ff057230 */ /* 0x000fc40000004100 */
[C---:B------:R-:W-:Y:S01]  /*abd0*/  FFMA.FTZ R21, R4.reuse, R7, -R21 ;  /* 0x0000000704157223 */ /* 0x040fe20000010815 */
[----:B------:R-:W-:Y:S02]  /*abe0*/  HADD2.F32 R6, -RZ, R37.H1_H1 ;  /* 0x30000025ff067230 */ /* 0x000fe40000004100 */
[----:B------:R-:W-:Y:S01]  /*abf0*/  FFMA.FTZ R25, R4, R17, R25 ;  /* 0x0000001104197223 */ /* 0x000fe20000010019 */
[----:B------:R-:W-:Y:S02]  /*ac00*/  HADD2.F32 R13, -RZ, R13.H1_H1 ;  /* 0x3000000dff0d7230 */ /* 0x000fe40000004100 */
[C---:B------:R-:W-:Y:S01]  /*ac10*/  FMUL.FTZ R26, R5.reuse, R12 ;  /* 0x0000000c051a7220 */ /* 0x040fe20000410000 */
        /* <DEDUP_REMOVED lines=18> */
[--C-:B------:R-:W-:Y:S02]  /*ad40*/  HADD2.F32 R5, -RZ, R33.reuse.H0_H0 ;  /* 0x20000021ff057230 */ /* 0x100fe40000004100 */
[C---:B------:R-:W-:Y:S01]  /*ad50*/  FMUL.FTZ R41, R34.reuse, R13 ;  /* 0x0000000d22297220 */ /* 0x040fe20000410000 */
[-C--:B------:R-:W-:Y:S01]  /*ad60*/  FMUL.FTZ R6, R34, R7.reuse ;  /* 0x0000000722067220 */ /* 0x080fe20000410000 */
[----:B------:R-:W-:Y:S01]  /*ad70*/  HADD2.F32 R33, -RZ, R33.H1_H1 ;  /* 0x30000021ff217230 */ /* 0x000fe20000004100 */
[----:B------:R-:W-:Y:S01]  /*ad80*/  F2FP.SATFINITE.E4M3.F32.PACK_AB_MERGE_C R45, R45, R58, RZ ;  /* 0x0000003a2d2d723e */ /* 0x000fe200048070ff */
[C---:B------:R-:W-:Y:S01]  /*ad90*/  FFMA.FTZ R34, R24.reuse, R7, -R41 ;  /* 0x0000000718227223 */ /* 0x040fe20000010829 */
[----:B------:R-:W-:Y:S01]  /*ada0*/  FFMA.FTZ R52, R24, R13, R6 ;  /* 0x0000000d18347223 */ /* 0x000fe20000010006 */
[----:B------:R-:W-:Y:S01]  /*adb0*/  HADD2.F32 R6, -RZ, R43.H0_H0 ;  /* 0x2000002bff067230 */ /* 0x000fe20000004100 */
[----:B------:R-:W-:Y:S01]  /*adc0*/  F2FP.SATFINITE.E4M3.F32.PACK_AB_MERGE_C R27, R36, R27, RZ ;  /* 0x0000001b241b723e */ /* 0x000fe200048070ff */
[--C-:B------:R-:W-:Y:S01]  /*add0*/  HADD2.F32 R7, -RZ, R48.reuse.H0_H0 ;  /* 0x20000030ff077230 */ /* 0x100fe20000004100 */
[----:B------:R-:W-:Y:S01]  /*ade0*/  F2FP.SATFINITE.E4M3.F32.PACK_AB_MERGE_C R34, R34, R37, RZ ;  /* 0x000000252222723e */ /* 0x000fe200048070ff */
[----:B------:R-:W-:-:S02]  /*adf0*/  HADD2.F32 R48, -RZ, R48.H1_H1 ;  /* 0x30000030ff307230 */ /* 0x000fc40000004100 */
[C---:B------:R-:W-:Y:S01]  /*ae00*/  FMUL.FTZ R14, R5.reuse, R6 ;  /* 0x00000006050e7220 */ /* 0x040fe20000410000 */
[----:B------:R-:W-:Y:S02]  /*ae10*/  HADD2.F32 R12, -RZ, R43.H1_H1 ;  /* 0x3000002bff0c7230 */ /* 0x000fe40000004100 */
[----:B------:R-:W-:Y:S01]  /*ae20*/  FMUL.FTZ R13, R5, R7 ;  /* 0x00000007050d7220 */ /* 0x000fe20000410000 */
[--C-:B------:R-:W-:Y:S02]  /*ae30*/  HADD2.F32 R4, -RZ, R15.reuse.H0_H0 ;  /* 0x2000000fff047230 */ /* 0x100fe40000004100 */
[C---:B------:R-:W-:Y:S01]  /*ae40*/  FMUL.FTZ R24, R33.reuse, R48 ;  /* 0x0000003021187220 */ /* 0x040fe20000410000 */
[----:B------:R-:W-:Y:S02]  /*ae50*/  HADD2.F32 R15, -RZ, R15.H1_H1 ;  /* 0x3000000fff0f7230 */ /* 0x000fe40000004100 */
[----:B------:R-:W-:Y:S01]  /*ae60*/  FMUL.FTZ R33, R33, R12 ;  /* 0x0000000c21217220 */ /* 0x000fe20000410000 */
[----:B------:R-:W-:Y:S01]  /*ae70*/  F2FP.SATFINITE.E4M3.F32.PACK_AB_MERGE_C R5, R46, R51, RZ ;  /* 0x000000332e05723e */ /* 0x000fe200048070ff */
[C---:B------:R-:W-:Y:S01]  /*ae80*/  FFMA.FTZ R14, R4.reuse, R7, R14 ;  /* 0x00000007040e7223 */ /* 0x040fe2000001000e */
[----:B------:R-:W-:Y:S01]  /*ae90*/  FFMA.FTZ R13, R4, R6, -R13 ;  /* 0x00000006040d7223 */ /* 0x000fe2000001080d */
[----:B------:R-:W-:Y:S01]  /*aea0*/  FFMA.FTZ R24, R15, R12, -R24 ;  /* 0x0000000c0f187223 */ /* 0x000fe20000010818 */
[----:B------:R-:W-:Y:S01]  /*aeb0*/  F2FP.SATFINITE.E4M3.F32.PACK_AB_MERGE_C R7, R53, R60, RZ ;  /* 0x0000003c3507723e */ /* 0x000fe200048070ff */
[----:B------:R-:W-:Y:S01]  /*aec0*/  FFMA.FTZ R33, R15, R48, R33 ;  /* 0x000000300f217223 */ /* 0x000fe20000010021 */
        /* <DEDUP_REMOVED lines=9> */
[----:B------:R-:W-:-:S05]  /*af60*/  F2FP.SATFINITE.E4M3.F32.PACK_AB_MERGE_C R6, R33, R14, R6 ;  /* 0x0000000e2106723e */ /* 0x000fca0004807006 */
[----:B------:R1:W-:Y:S02]  /*af70*/  STS.128 [R3+UR39+0x1e200], R4 ;  /* 0x01e2000403007988 */ /* 0x0003e40008000c27 */
.L_x_4414:
[----:B------:R-:W-:Y:S05]  /*af80*/  BSYNC B1 ;  /* 0x0000000000017941 */ /* 0x000fea0003800000 */
.L_x_4413:
[----:B------:R-:W-:Y:S05]  /*af90*/  @P2 BRA `(.L_x_4396) ;  /* 0x0000000c00d42947 */ /* 0x000fea0003800000 */
[----:B------:R-:W-:Y:S02]  /*afa0*/  LEA.HI R0, R0, R20, RZ, 0x1c ;  /* 0x0000001400007211 */ /* 0x000fe400078fe0ff */
[----:B01---5:R-:W-:Y:S02]  /*afb0*/  SHF.R.U32.HI R5, RZ, 0x8, R28 ;  /* 0x00000008ff057819 */ /* 0x023fe4000001161c */
[----:B------:R-:W-:Y:S01]  /*afc0*/  SHF.R.U32.HI R7, RZ, 0x8, R29 ;  /* 0x00000008ff077819 */ /* 0x000fe2000001161d */
[----:B------:R-:W-:Y:S01]  /*afd0*/  IMAD.SHL.U32 R3, R0, 0x10, RZ ;  /* 0x0000001000037824 */ /* 0x000fe200078e00ff */
[----:B------:R-:W-:Y:S02]  /*afe0*/  LOP3.LUT R4, R28, 0xff, RZ, 0xc0, !PT ;  /* 0x000000ff1c047812 */ /* 0x000fe400078ec0ff */
[----:B------:R-:W-:Y:S02]  /*aff0*/  LOP3.LUT R6, R29, 0xff, RZ, 0xc0, !PT ;  /* 0x000000ff1d067812 */ /* 0x000fe400078ec0ff */
[----:B------:R-:W-:-:S02]  /*b000*/  LOP3.LUT R42, R42, 0x30, R3, 0xf8, !PT ;  /* 0x000000302a2a7812 */ /* 0x000fc400078ef803 */
[----:B------:R-:W-:Y:S02]  /*b010*/  SHF.R.S32.HI R3, RZ, 0x1f, R0 ;  /* 0x0000001fff037819 */ /* 0x000fe40000011400 */
[----:B------:R-:W-:Y:S02]  /*b020*/  LOP3.LUT R5, R5, 0xff, RZ, 0xc0, !PT ;  /* 0x000000ff05057812 */ /* 0x000fe400078ec0ff */
[----:B------:R-:W-:Y:S02]  /*b030*/  LEA.HI R3, R3, R0, RZ, 0x2 ;  /* 0x0000000003037211 */ /* 0x000fe400078f10ff */
[----:B------:R-:W-:Y:S02]  /*b040*/  LOP3.LUT R7, R7, 0xff, RZ, 0xc0, !PT ;  /* 0x000000ff07077812 */ /* 0x000fe400078ec0ff */
[----:B------:R-:W-:Y:S01]  /*b050*/  SHF.R.U32.HI R0, RZ, 0x8, R8 ;  /* 0x00000008ff007819 */ /* 0x000fe20000011608 */
[----:B------:R-:W-:Y:S01]  /*b060*/  IMAD.SHL.U32 R3, R3, 0x800, RZ ;  /* 0x0000080003037824 */ /* 0x000fe200078e00ff */
[----:B------:R-:W-:-:S02]  /*b070*/  PRMT R17, R5, 0x7604, R4 ;  /* 0x0000760405117816 */ /* 0x000fc40000000004 */
[----:B------:R-:W-:Y:S02]  /*b080*/  PRMT R20, R7, 0x7604, R6 ;  /* 0x0000760407147816 */ /* 0x000fe40000000006 */
[----:B------:R-:W-:Y:S02]  /*b090*/  SHF.R.U32.HI R5, RZ, 0x8, R31 ;  /* 0x00000008ff057819 */ /* 0x000fe4000001161f */
[----:B------:R-:W-:Y:S02]  /*b0a0*/  LOP3.LUT R7, R0, 0xff, RZ, 0xc0, !PT ;  /* 0x000000ff00077812 */ /* 0x000fe400078ec0ff */
[----:B------:R-:W-:Y:S02]  /*b0b0*/  LOP3.LUT R42, R42, R39, RZ, 0x3c, !PT ;  /* 0x000000272a2a7212 */ /* 0x000fe400078e3cff */
[----:B------:R-:W-:Y:S02]  /*b0c0*/  LOP3.LUT R0, R3, 0xffffe000, RZ, 0xc0, !PT ;  /* 0xffffe00003007812 */ /* 0x000fe400078ec0ff */
[----:B------:R-:W-:-:S02]  /*b0d0*/  SHF.R.U32.HI R13, RZ, 0x8, R30 ;  /* 0x00000008ff0d7819 */ /* 0x000fc4000001161e */
[----:B------:R-:W-:Y:S02]  /*b0e0*/  LOP3.LUT R4, R31, 0xff, RZ, 0xc0, !PT ;  /* 0x000000ff1f047812 */ /* 0x000fe400078ec0ff */
[----:B------:R-:W-:Y:S02]  /*b0f0*/  LOP3.LUT R5, R5, 0xff, RZ, 0xc0, !PT ;  /* 0x000000ff05057812 */ /* 0x000fe400078ec0ff */
[----:B------:R-:W-:Y:S02]  /*b100*/  LOP3.LUT R6, R8, 0xff, RZ, 0xc0, !PT ;  /* 0x000000ff08067812 */ /* 0x000fe400078ec0ff */
[----:B------:R-:W-:Y:S02]  /*b110*/  IADD3 R0, R42, R225, R0 ;  /* 0x000000e12a007210 */ /* 0x000fe40007ffe000 */
[----:B------:R-:W-:Y:S02]  /*b120*/  LOP3.LUT R12, R30, 0xff, RZ, 0xc0, !PT ;  /* 0x000000ff1e0c7812 */ /* 0x000fe400078ec0ff */
[----:B------:R-:W-:-:S02]  /*b130*/  LOP3.LUT R13, R13, 0xff, RZ, 0xc0, !PT ;  /* 0x000000ff0d0d7812 */ /* 0x000fc400078ec0ff */
[----:B------:R-:W-:Y:S02]  /*b140*/  PRMT R24, R5, 0x7604, R4 ;  /* 0x0000760405187816 */ /* 0x000fe40000000004 */
[----:B------:R-:W-:Y:S02]  /*b150*/  PRMT R33, R7, 0x7604, R6 ;  /* 0x0000760407217816 */ /* 0x000fe40000000006 */
[----:B------:R-:W0:Y:S01]  /*b160*/  LDS.128 R4, [R0+UR39+0x1e200] ;  /* 0x01e2002700047984 */ /* 0x000e220008000c00 */
[----:B------:R-:W-:Y:S02]  /*b170*/  PRMT R21, R13, 0x7604, R12 ;  /* 0x000076040d157816 */ /* 0x000fe4000000000c */
[----:B------:R-:W-:Y:S01]  /*b180*/  SHF.R.U32.HI R26, RZ, 0x8, R9 ;  /* 0x00000008ff1a7819 */ /* 0x000fe20000011609 */
[----:B----4-:R-:W1:Y:S01]  /*b190*/  LDS.128 R12, [R229+0x1e200] ;  /* 0x01e20000e50c7984 */ /* 0x010e620000000c00 */
[----:B------:R-:W-:Y:S02]  /*b1a0*/  SHF.R.U32.HI R27, RZ, 0x8, R10 ;  /* 0x00000008ff1b7819 */ /* 0x000fe4000001160a */
[----:B------:R-:W-:-:S02]  /*b1b0*/  SHF.R.U32.HI R35, RZ, 0x8, R11 ;  /* 0x00000008ff237819 */ /* 0x000fc4000001160b */
[----:B------:R-:W-:Y:S02]  /*b1c0*/  LOP3.LUT R3, R9, 0xff, RZ, 0xc0, !PT ;  /* 0x000000ff09037812 */ /* 0x000fe400078ec0ff */
[----:B------:R-:W-:Y:S02]  /*b1d0*/  LOP3.LUT R26, R26, 0xff, RZ, 0xc0, !PT ;  /* 0x000000ff1a1a7812 */ /* 0x000fe400078ec0ff */
[----:B------:R-:W-:Y:S02]  /*b1e0*/  LOP3.LUT R32, R27, 0xff, RZ, 0xc0, !PT ;  /* 0x000000ff1b207812 */ /* 0x000fe400078ec0ff */
[----:B------:R-:W-:Y:S02]  /*b1f0*/  LOP3.LUT R34, R11, 0xff, RZ, 0xc0, !PT ;  /* 0x000000ff0b227812 */ /* 0x000fe400078ec0ff */
[----:B------:R-:W-:Y:S02]  /*b200*/  LOP3.LUT R27, R35, 0xff, RZ, 0xc0, !PT ;  /* 0x000000ff231b7812 */ /* 0x000fe400078ec0ff */
[----:B------:R-:W-:-:S02]  /*b210*/  PRMT R26, R26, 0x7604, R3 ;  /* 0x000076041a1a7816 */ /* 0x000fc40000000003 */
[----:B------:R-:W-:Y:S02]  /*b220*/  SHF.R.U32.HI R3, RZ, 0x10, R29 ;  /* 0x00000010ff037819 */ /* 0x000fe4000001161d */
[----:B------:R-:W-:Y:S02]  /*b230*/  PRMT R34, R27, 0x7604, R34 ;  /* 0x000076041b227816 */ /* 0x000fe40000000022 */
[----:B------:R-:W-:Y:S01]  /*b240*/  SHF.R.U32.HI R27, RZ, 0x10, R9 ;  /* 0x00000010ff1b7819 */ /* 0x000fe20000011609 */
[----:B------:R-:W-:Y:S01]  /*b250*/  IMAD.U32 R3, R3, 0x10000, RZ ;  /* 0x0001000003037824 */ /* 0x000fe200078e00ff */
[----:B------:R-:W-:Y:S02]  /*b260*/  LOP3.LUT R25, R10, 0xff, RZ, 0xc0, !PT ;  /* 0x000000ff0a197812 */ /* 0x000fe400078ec0ff */
[----:B------:R-:W-:Y:S01]  /*b270*/  SHF.R.U32.HI R39, RZ, 0x10, R11 ;  /* 0x00000010ff277819 */ /* 0x000fe2000001160b */
[----:B------:R-:W-:Y:S01]  /*b280*/  IMAD.U32 R27, R27, 0x10000, RZ ;  /* 0x000100001b1b7824 */ /* 0x000fe200078e00ff */
[----:B------:R-:W-:-:S02]  /*b290*/  LOP3.LUT R17, R17, 0xff0000, R28, 0xf8, !PT ;  /* 0x00ff000011117812 */ /* 0x000fc400078ef81c */
[----:B------:R-:W-:Y:S01]  /*b2a0*/  LOP3.LUT R3, R20, 0xff0000, R3, 0xf8, !PT ;  /* 0x00ff000014037812 */ /* 0x000fe200078ef803 */
[----:B------:R-:W-:Y:S01]  /*b2b0*/  IMAD.U32 R39, R39, 0x10000, RZ ;  /* 0x0001000027277824 */ /* 0x000fe200078e00ff */
[----:B------:R-:W-:Y:S02]  /*b2c0*/  PRMT R37, R32, 0x7604, R25 ;  /* 0x0000760420257816 */ /* 0x000fe40000000019 */
        /* <DEDUP_REMOVED lines=9> */
[----:B------:R-:W-:Y:S02]  /*b360*/  F2FP.F16.E4M3.UNPACK_B R29, R28 ;  /* 0x0000001cff1d723e */ /* 0x000fe400020006ff */
[----:B0-----:R-:W-:Y:S02]  /*b370*/  F2FP.F16.E4M3.UNPACK_B R17, R5 ;  /* 0x00000005ff11723e */ /* 0x001fe400020006ff */
[----:B------:R-:W-:-:S02]  /*b380*/  F2FP.F16.E4M3.UNPACK_B R34, R35 ;  /* 0x00000023ff22723e */ /* 0x000fc400020006ff */
[----:B------:R-:W-:Y:S02]  /*b390*/  LOP3.LUT R33, R33, 0xff000000, R8, 0xf8, !PT ;  /* 0xff00000021217812 */ /* 0x000fe400078ef808 */
[----:B------:R-:W-:Y:S01]  /*b3a0*/  LOP3.LUT R25, R24, 0xff0000, R25, 0xf8, !PT ;  /* 0x00ff000018197812 */ /* 0x000fe200078ef819 */
[--C-:B------:R-:W-:Y:S01]  /*b3b0*/  HADD2.F32 R36, -RZ, R34.reuse.H0_H0 ;  /* 0x20000022ff247230 */ /* 0x100fe20000004100 */
[----:B------:R-:W-:Y:S01]  /*b3c0*/  LOP3.LUT R32, R21, 0xff000000, R30, 0xf8, !PT ;  /* 0xff00000015207812 */ /* 0x000fe200078ef81e */
[----:B------:R-:W-:Y:S01]  /*b3d0*/  HADD2.F32 R30, -RZ, R29.H0_H0 ;  /* 0x2000001dff1e7230 */ /* 0x000fe20000004100 */
[----:B-1----:R-:W-:Y:S01]  /*b3e0*/  F2FP.F16.E4M3.UNPACK_B R8, R13 ;  /* 0x0000000dff08723e */ /* 0x002fe200020006ff */
[--C-:B------:R-:W-:Y:S01]  /*b3f0*/  HADD2.F32 R21, -RZ, R17.reuse.H0_H0 ;  /* 0x20000011ff157230 */ /* 0x100fe20000004100 */
[--C-:B------:R-:W-:Y:S01]  /*b400*/  LOP3.LUT R37, R37, 0xff0000, R10.reuse, 0xf8, !PT ;  /* 0x00ff000025257812 */ /* 0x100fe200078ef80a */
[----:B------:R-:W-:Y:S01]  /*b410*/  HADD2.F32 R34, -RZ, R34.H1_H1 ;  /* 0x30000022ff227230 */ /* 0x000fe20000004100 */
[----:B------:R-:W-:Y:S01]  /*b420*/  LOP3.LUT R31, R25, 0xff000000, R31, 0xf8, !PT ;  /* 0xff000000191f7812 */ /* 0x000fe200078ef81f */
[--C-:B------:R-:W-:Y:S01]  /*b430*/  HADD2.F32 R9, -RZ, R8.reuse.H0_H0 ;  /* 0x20000008ff097230 */ /* 0x100fe20000004100 */
[----:B------:R-:W-:Y:S01]  /*b440*/  LOP3.LUT R38, R37, 0xff000000, R10, 0xf8, !PT ;  /* 0xff00000025267812 */ /* 0x000fe200078ef80a */
[----:B------:R-:W-:Y:S01]  /*b450*/  FMUL.FTZ R37, R21, R30 ;  /* 0x0000001e15257220 */ /* 0x000fe20000410000 */
[----:B------:R-:W-:Y:S01]  /*b460*/  F2FP.F16.E4M3.UNPACK_B R20, R5.H1 ;  /* 0x00000005ff14723e */ /* 0x000fe200030006ff */
[----:B------:R-:W-:Y:S01]  /*b470*/  HADD2.F32 R17, -RZ, R17.H1_H1 ;  /* 0x30000011ff117230 */ /* 0x000fe20000004100 */
[-C--:B------:R-:W-:Y:S01]  /*b480*/  F2FP.F16.E4M3.UNPACK_B R25, R7.reuse ;  /* 0x00000007ff19723e */ /* 0x080fe200020006ff */
[----:B------:R-:W-:Y:S01]  /*b490*/  HADD2.F32 R29, -RZ, R29.H1_H1 ;  /* 0x3000001dff1d7230 */ /* 0x000fe20000004100 */
[----:B------:R-:W-:Y:S01]  /*b4a0*/  F2FP.F16.E4M3.UNPACK_B R26, R7.H1 ;  /* 0x00000007ff1a723e */ /* 0x000fe200030006ff */
[----:B------:R-:W-:Y:S01]  /*b4b0*/  HADD2.F32 R8, -RZ, R8.H1_H1 ;  /* 0x30000008ff087230 */ /* 0x000fe20000004100 */
[----:B------:R-:W-:Y:S01]  /*b4c0*/  F2FP.F16.E4M3.UNPACK_B R5, R4 ;  /* 0x00000004ff05723e */ /* 0x000fe200020006ff */
[----:B------:R-:W-:Y:S01]  /*b4d0*/  FMUL.FTZ R41, R17, R34 ;  /* 0x0000002211297220 */ /* 0x000fe20000410000 */
[----:B------:R-:W-:Y:S01]  /*b4e0*/  F2FP.F16.E4M3.UNPACK_B R7, R4.H1 ;  /* 0x00000004ff07723e */ /* 0x000fe200030006ff */
[-C--:B------:R-:W-:Y:S01]  /*b4f0*/  FMUL.FTZ R4, R21, R36.reuse ;  /* 0x0000002415047220 */ /* 0x080fe20000410000 */
[----:B------:R-:W-:Y:S01]  /*b500*/  F2FP.F16.E4M3.UNPACK_B R35, R35.H1 ;  /* 0x00000023ff23723e */ /* 0x000fe200030006ff */
[C---:B------:R-:W-:Y:S01]  /*b510*/  FFMA.FTZ R36, R9.reuse, R36, R37 ;  /* 0x0000002409247223 */ /* 0x040fe20000010025 */
[----:B------:R-:W-:Y:S01]  /*b520*/  F2FP.F16.E4M3.UNPACK_B R28, R28.H1 ;  /* 0x0000001cff1c723e */ /* 0x000fe200030006ff */
[----:B------:R-:W-:Y:S01]  /*b530*/  FFMA.FTZ R30, R9, R30, -R4 ;  /* 0x0000001e091e7223 */ /* 0x000fe20000010804 */
        /* <DEDUP_REMOVED lines=8> */
[----:B------:R-:W-:Y:S01]  /*b5c0*/  FMUL.FTZ R45, R6, R37 ;  /* 0x00000025062d7220 */ /* 0x000fe20000410000 */
[----:B------:R-:W-:Y:S02]  /*b5d0*/  HADD2.F32 R4, -RZ, R13.H0_H0 ;  /* 0x2000000dff047230 */ /* 0x000fe40000004100 */
[----:B------:R-:W-:Y:S01]  /*b5e0*/  FFMA.FTZ R43, R8, R34, R17 ;  /* 0x00000022082b7223 */ /* 0x000fe20000010011 */
[----:B------:R-:W-:Y:S01]  /*b5f0*/  FMUL.FTZ R6, R6, R9 ;  /* 0x0000000906067220 */ /* 0x000fe20000410000 */
[----:B------:R-:W-:Y:S01]  /*b600*/  FFMA.FTZ R41, R8, R29, -R41 ;  /* 0x0000001d08297223 */ /* 0x000fe20000010829 */
[----:B------:R-:W-:Y:S01]  /*b610*/  F2FP.F16.E4M3.UNPACK_B R17, R39 ;  /* 0x00000027ff11723e */ /* 0x000fe200020006ff */
[----:B------:R-:W-:Y:S01]  /*b620*/  HADD2.F32 R35, -RZ, R35.H1_H1 ;  /* 0x30000023ff237230 */ /* 0x000fe20000004100 */
[----:B------:R-:W-:Y:S01]  /*b630*/  F2FP.F16.E4M3.UNPACK_B R8, R31 ;  /* 0x0000001fff08723e */ /* 0x000fe200020006ff */
[----:B------:R-:W-:-:S02]  /*b640*/  HADD2.F32 R20, -RZ, R20.H1_H1 ;  /* 0x30000014ff147230 */ /* 0x000fc40000004100 */
[C---:B------:R-:W-:Y:S01]  /*b650*/  FFMA.FTZ R37, R4.reuse, R37, R6 ;  /* 0x0000002504257223 */ /* 0x040fe20000010006 */
[----:B------:R-:W-:Y:S01]  /*b660*/  HADD2.F32 R28, -RZ, R28.H1_H1 ;  /* 0x3000001cff1c7230 */ /* 0x000fe20000004100 */
[----:B------:R-:W-:Y:S01]  /*b670*/  F2FP.F16.E4M3.UNPACK_B R11, R15 ;  /* 0x0000000fff0b723e */ /* 0x000fe200020006ff */
[----:B------:R-:W-:Y:S01]  /*b680*/  FFMA.FTZ R45, R4, R9, -R45 ;  /* 0x00000009042d7223 */ /* 0x000fe2000001082d */
[----:B------:R-:W-:Y:S02]  /*b690*/  HADD2.F32 R13, -RZ, R13.H1_H1 ;  /* 0x3000000dff0d7230 */ /* 0x000fe40000004100 */
[C---:B------:R-:W-:Y:S01]  /*b6a0*/  FMUL.FTZ R34, R20.reuse, R35 ;  /* 0x0000002314227220 */ /* 0x040fe20000410000 */
[----:B------:R-:W-:Y:S02]  /*b6b0*/  HADD2.F32 R29, -RZ, R17.H0_H0 ;  /* 0x20000011ff1d7230 */ /* 0x000fe40000004100 */
[----:B------:R-:W-:Y:S01]  /*b6c0*/  FMUL.FTZ R20, R20, R28 ;  /* 0x0000001c14147220 */ /* 0x000fe20000410000 */
[----:B------:R-:W-:Y:S01]  /*b6d0*/  HADD2.F32 R6, -RZ, R25.H0_H0 ;  /* 0x20000019ff067230 */ /* 0x000fe20000004100 */
[----:B------:R-:W-:Y:S01]  /*b6e0*/  F2FP.F16.E4M3.UNPACK_B R39, R39.H1 ;  /* 0x00000027ff27723e */ /* 0x000fe200030006ff */
[----:B------:R-:W-:-:S02]  /*b6f0*/  HADD2.F32 R9, -RZ, R8.H0_H0 ;  /* 0x20000008ff097230 */ /* 0x000fc40000004100 */
[C---:B------:R-:W-:Y:S01]  /*b700*/  FFMA.FTZ R40, R13.reuse, R35, R20 ;  /* 0x000000230d287223 */ /* 0x040fe20000010014 */
[----:B------:R-:W-:Y:S02]  /*b710*/  HADD2.F32 R4, -RZ, R11.H0_H0 ;  /* 0x2000000bff047230 */ /* 0x000fe40000004100 */
[C---:B------:R-:W-:Y:S01]  /*b720*/  FMUL.FTZ R47, R6.reuse, R29 ;  /* 0x0000001d062f7220 */ /* 0x040fe20000410000 */
[----:B------:R-:W-:Y:S02]  /*b730*/  HADD2.F32 R20, -RZ, R17.H1_H1 ;  /* 0x30000011ff147230 */ /* 0x000fe40000004100 */
[----:B------:R-:W-:Y:S01]  /*b740*/  FMUL.FTZ R6, R6, R9 ;  /* 0x0000000906067220 */ /* 0x000fe20000410000 */
[----:B------:R-:W-:Y:S01]  /*b750*/  HADD2.F32 R25, -RZ, R25.H1_H1 ;  /* 0x30000019ff197230 */ /* 0x000fe20000004100 */
[----:B------:R-:W-:Y:S01]  /*b760*/  F2FP.F16.E4M3.UNPACK_B R31, R31.H1 ;  /* 0x0000001fff1f723e */ /* 0x000fe200030006ff */
[----:B------:R-:W-:Y:S02]  /*b770*/  HADD2.F32 R8, -RZ, R8.H1_H1 ;  /* 0x30000008ff087230 */ /* 0x000fe40000004100 */
[----:B------:R-:W-:Y:S01]  /*b780*/  FFMA.FTZ R34, R13, R28, -R34 ;  /* 0x0000001c0d227223 */ /* 0x000fe20000010822 */
[C---:B------:R-:W-:Y:S01]  /*b790*/  FFMA.FTZ R29, R4.reuse, R29, R6 ;  /* 0x0000001d041d7223 */ /* 0x040fe20000010006 */
[----:B------:R-:W-:Y:S01]  /*b7a0*/  F2FP.F16.E4M3.UNPACK_B R15, R15.H1 ;  /* 0x0000000fff0f723e */ /* 0x000fe200030006ff */
        /* <DEDUP_REMOVED lines=11> */
[----:B------:R-:W-:Y:S01]  /*b860*/  F2FP.F16.E4M3.UNPACK_B R11, R33.H1 ;  /* 0x00000021ff0b723e */ /* 0x000fe200030006ff */
[----:B------:R-:W-:Y:S01]  /*b870*/  FMUL.FTZ R6, R6, R9 ;  /* 0x0000000906067220 */ /* 0x000fe20000410000 */
[----:B------:R-:W-:Y:S01]  /*b880*/  F2FP.F16.E4M3.UNPACK_B R8, R27.H1 ;  /* 0x0000001bff08723e */ /* 0x000fe200030006ff */
[----:B------:R-:W-:Y:S01]  /*b890*/  HADD2.F32 R39, -RZ, R39.H1_H1 ;  /* 0x30000027ff277230 */ /* 0x000fe20000004100 */
[-C--:B------:R-:W-:Y:S01]  /*b8a0*/  F2FP.F16.E4M3.UNPACK_B R3, R12.reuse ;  /* 0x0000000cff03723e */ /* 0x080fe200020006ff */
[C---:B------:R-:W-:Y:S01]  /*b8b0*/  FFMA.FTZ R48, R4.reuse, R13, R6 ;  /* 0x0000000d04307223 */ /* 0x040fe20000010006 */
[----:B------:R-:W-:Y:S01]  /*b8c0*/  HADD2.F32 R26, -RZ, R26.H1_H1 ;  /* 0x3000001aff1a7230 */ /* 0x000fe20000004100 */
[----:B------:R-:W-:Y:S01]  /*b8d0*/  F2FP.F16.E4M3.UNPACK_B R12, R12.H1 ;  /* 0x0000000cff0c723e */ /* 0x000fe200030006ff */
[----:B------:R-:W-:Y:S01]  /*b8e0*/  FFMA.FTZ R35, R4, R9, -R17 ;  /* 0x0000000904237223 */ /* 0x000fe20000010811 */
[----:B------:R-:W-:Y:S01]  /*b8f0*/  HADD2.F32 R31, -RZ, R31.H1_H1 ;  /* 0x3000001fff1f7230 */ /* 0x000fe20000004100 */
[----:B------:R-:W-:Y:S01]  /*b900*/  F2FP.F16.E4M3.UNPACK_B R33, R33 ;  /* 0x00000021ff21723e */ /* 0x000fe200020006ff */
[----:B------:R-:W-:-:S02]  /*b910*/  HADD2.F32 R13, -RZ, R11.H0_H0 ;  /* 0x2000000bff0d7230 */ /* 0x000fc40000004100 */
[C---:B------:R-:W-:Y:S01]  /*b920*/  FMUL.FTZ R20, R26.reuse, R39 ;  /* 0x000000271a147220 */ /* 0x040fe20000410000 */
[----:B------:R-:W-:Y:S02]  /*b930*/  HADD2.F32 R6, -RZ, R7.H0_H0 ;  /* 0x20000007ff067230 */ /* 0x000fe40000004100 */
[----:B------:R-:W-:Y:S01]  /*b940*/  FMUL.FTZ R26, R26, R31 ;  /* 0x0000001f1a1a7220 */ /* 0x000fe20000410000 */
[----:B------:R-:W-:Y:S01]  /*b950*/  HADD2.F32 R9, -RZ, R8.H0_H0 ;  /* 0x20000008ff097230 */ /* 0x000fe20000004100 */
[----:B------:R-:W-:Y:S01]  /*b960*/  F2FP.F16.E4M3.UNPACK_B R27, R27 ;  /* 0x0000001bff1b723e */ /* 0x000fe200020006ff */
        /* <DEDUP_REMOVED lines=17> */
[C---:B------:R-:W-:Y:S01]  /*ba80*/  FFMA.FTZ R28, R12.reuse, R11, R4 ;  /* 0x0000000b0c1c7223 */ /* 0x040fe20000010004 */
[----:B------:R-:W-:Y:S02]  /*ba90*/  HADD2.F32 R7, -RZ, R27.H0_H0 ;  /* 0x2000001bff077230 */ /* 0x000fe40000004100 */
[----:B------:R-:W-:Y:S01]  /*baa0*/  FFMA.FTZ R26, R12, R8, -R13 ;  /* 0x000000080c1a7223 */ /* 0x000fe2000001080d */
[----:B------:R-:W-:Y:S02]  /*bab0*/  HADD2.F32 R4, -RZ, R3.H0_H0 ;  /* 0x20000003ff047230 */ /* 0x000fe40000004100 */
[C---:B------:R-:W-:Y:S01]  /*bac0*/  FMUL.FTZ R11, R6.reuse, R9 ;  /* 0x00000009060b7220 */ /* 0x040fe20000410000 */
[----:B------:R-:W-:Y:S02]  /*bad0*/  HADD2.F32 R8, -RZ, R33.H1_H1 ;  /* 0x30000021ff087230 */ /* 0x000fe40000004100 */
[----:B------:R-:W-:Y:S01]  /*bae0*/  FMUL.FTZ R13, R6, R7 ;  /* 0x00000007060d7220 */ /* 0x000fe20000410000 */
[----:B------:R-:W-:-:S02]  /*baf0*/  HADD2.F32 R5, -RZ, R5.H1_H1 ;  /* 0x30000005ff057230 */ /* 0x000fc40000004100 */
[C---:B------:R-:W-:Y:S01]  /*bb00*/  FFMA.FTZ R12, R4.reuse, R7, -R11 ;  /* 0x00000007040c7223 */ /* 0x040fe2000001080b */
[----:B------:R-:W-:Y:S01]  /*bb10*/  HADD2.F32 R6, -RZ, R27.H1_H1 ;  /* 0x3000001bff067230 */ /* 0x000fe20000004100 */
[----:B------:R-:W-:Y:S01]  /*bb20*/  F2FP.F16.E4M3.UNPACK_B R11, R38.H1 ;  /* 0x00000026ff0b723e */ /* 0x000fe200030006ff */
[----:B------:R-:W-:Y:S02]  /*bb30*/  HADD2.F32 R3, -RZ, R3.H1_H1 ;  /* 0x30000003ff037230 */ /* 0x000fe40000004100 */
[C---:B------:R-:W-:Y:S01]  /*bb40*/  FMUL.FTZ R20, R5.reuse, R8 ;  /* 0x0000000805147220 */ /* 0x040fe20000410000 */
[----:B------:R-:W-:Y:S01]  /*bb50*/  FFMA.FTZ R13, R4, R9, R13 ;  /* 0x00000009040d7223 */ /* 0x000fe2000001000d */
[----:B------:R-:W-:Y:S01]  /*bb60*/  F2FP.F16.E4M3.UNPACK_B R14, R14.H1 ;  /* 0x0000000eff0e723e */ /* 0x000fe200030006ff */
[----:B------:R-:W-:Y:S01]  /*bb70*/  FMUL.FTZ R5, R5, R6 ;  /* 0x0000000605057220 */ /* 0x000fe20000410000 */
        /* <DEDUP_REMOVED lines=15> */
[----:B------:R-:W-:Y:S01]  /*bc70*/  F2FP.SATFINITE.E4M3.F32.PACK_AB_MERGE_C R35, R50, R35, RZ ;  /* 0x000000233223723e */ /* 0x000fe200048070ff */
[----:B------:R-:W-:Y:S02]  /*bc80*/  HADD2.F32 R14, -RZ, R14.H1_H1 ;  /* 0x3000000eff0e7230 */ /* 0x000fe40000004100 */
[C---:B------:R-:W-:Y:S01]  /*bc90*/  FMUL.FTZ R5, R24.reuse, R11 ;  /* 0x0000000b18057220 */ /* 0x040fe20000410000 */
[----:B------:R-:W-:Y:S01]  /*bca0*/  F2FP.SATFINITE.E4M3.F32.PACK_AB_MERGE_C R39, R39, R48, RZ ;  /* 0x000000302727723e */ /* 0x000fe200048070ff */
[-C--:B------:R-:W-:Y:S01]  /*bcb0*/  FMUL.FTZ R42, R24, R7.reuse ;  /* 0x00000007182a7220 */ /* 0x080fe20000410000 */
[----:B------:R-:W-:Y:S01]  /*bcc0*/  FFMA.FTZ R24, R3, R6, R4 ;  /* 0x0000000603187223 */ /* 0x000fe20000010004 */
[----:B------:R-:W-:Y:S01]  /*bcd0*/  FFMA.FTZ R25, R14, R7, -R5 ;  /* 0x000000070e197223 */ /* 0x000fe20000010805 */
[----:B------:R-:W-:-:S02]  /*bce0*/  HADD2.F32 R6, -RZ, R38.H0_H0 ;  /* 0x20000026ff067230 */ /* 0x000fc40000004100 */
[----:B------:R-:W-:Y:S01]  /*bcf0*/  FFMA.FTZ R27, R14, R11, R42 ;  /* 0x0000000b0e1b7223 */ /* 0x000fe2000001002a */
[--C-:B------:R-:W-:Y:S01]  /*bd00*/  HADD2.F32 R4, -RZ, R21.reuse.H0_H0 ;  /* 0x20000015ff047230 */ /* 0x100fe20000004100 */
[----:B------:R-:W-:Y:S01]  /*bd10*/  F2FP.SATFINITE.E4M3.F32.PACK_AB_MERGE_C R45, R34, R45, RZ ;  /* 0x0000002d222d723e */ /* 0x000fe200048070ff */
        /* <DEDUP_REMOVED lines=29> */
.L_x_4396:
[----:B------:R-:W-:Y:S05]  /*bef0*/  BSYNC B0 ;  /* 0x0000000000007941 */ /* 0x000fea0003800000 */
.L_x_4390:
        /* <DEDUP_REMOVED lines=8> */
.L_x_4387:
[----:B------:R-:W-:-:S06]  /*bf80*/  ULOP3.LUT UR4, UR55, 0x1, URZ, 0xfc, !UPT ;  /* 0x0000000137047892 */ /* 0x000fcc000f8efc3f */
[----:B0-2---:R-:W-:-:S05]  /*bf90*/  IMAD.U32 R0, RZ, RZ, UR4 ;  /* 0x00000004ff007e24 */ /* 0x005fca000f8e00ff */
[----:B------:R-:W-:-:S13]  /*bfa0*/  ISETP.NE.AND P0, PT, R0, 0x3, PT ;  /* 0x000000030000780c */ /* 0x000fda0003f05270 */
[----:B------:R-:W-:Y:S05]  /*bfb0*/  @!P0 BRA `(.L_x_4415) ;  /* 0x0000000000048947 */ /* 0x000fea0003800000 */
[----:B------:R-:W-:Y:S01]  /*bfc0*/  BPT.TRAP 0x1 ;  /* 0x000000040000795c */ /* 0x000fe20000300000 */
.L_x_4415:
[----:B------:R-:W-:Y:S02]  /*bfd0*/  IMAD.U32 R5, RZ, RZ, UR38 ;  /* 0x00000026ff057e24 */ /* 0x000fe4000f8e00ff */
[----:B------:R-:W-:-:S03]  /*bfe0*/  IMAD.U32 R0, RZ, RZ, UR44 ;  /* 0x0000002cff007e24 */ /* 0x000fc6000f8e00ff */
[----:B------:R-:W-:Y:S02]  /*bff0*/  LEA R5, R5, UR39, 0x3 ;  /* 0x0000002705057c11 */ /* 0x000fe4000f8e18ff */
[----:B------:R-:W-:-:S04]  /*c000*/  SHF.L.U32 R0, R0, 0x1f, RZ ;  /* 0x0000001f00007819 */ /* 0x000fc800000006ff */
[----:B------:R0:W1:Y:S01]  /*c010*/  SYNCS.PHASECHK.TRANS64.TRYWAIT P2, [R5+URZ+0x33430], R0 ;  /* 0x03343000050075a7 */ /* 0x000062000804017f */
[----:B------:R-:W-:Y:S05]  /*c020*/  @!P0 BRA `(.L_x_4416) ;  /* 0x0000000000048947 */ /* 0x000fea0003800000 */
[----:B------:R-:W-:Y:S01]  /*c030*/  BPT.TRAP 0x1 ;  /* 0x000000040000795c */ /* 0x000fe20000300000 */
.L_x_4416:
[----:B---3--:R-:W2:Y:S02]  /*c040*/  S2R R3, SR_TID.X ;  /* 0x0000000000037919 */ /* 0x008ea40000002100 */
[----:B--2---:R-:W-:-:S04]  /*c050*/  LOP3.LUT R3, R3, 0x7f, RZ, 0xc0, !PT ;  /* 0x0000007f03037812 */ /* 0x004fc800078ec0ff */
[----:B------:R-:W-:Y:S01]  /*c060*/  ISETP.NE.AND P1, PT, R3, RZ, PT ;  /* 0x000000ff0300720c */ /* 0x000fe20003f25270 */
[----:B-1----:R-:W-:-:S12]  /*c070*/  @P2 BRA `(.L_x_4417) ;  /* 0x0000000000082947 */ /* 0x002fd80003800000 */
[----:B------:R-:W1:Y:S02]  /*c080*/  SYNCS.PHASECHK.TRANS64.TRYWAIT P2, [R5+URZ+0x33430], R0 ;  /* 0x03343000050075a7 */ /* 0x000e64000804017f */
[----:B-1----:R-:W-:Y:S05]  /*c090*/  @!P2 BRA `(.L_x_4418) ;  /* 0x000001d4008ca947 */ /* 0x002fea0003800000 */
.L_x_4417:
[----:B------:R-:W-:Y:S05]  /*c0a0*/  WARPSYNC.ALL ;  /* 0x0000000000007948 */ /* 0x000fea0003800000 */
[----:B------:R-:W-:Y:S01]  /*c0b0*/  UIADD3 UR4, UR39, 0x24200, URZ ;  /* 0x0002420027047890 */ /* 0x000fe2000fffe03f */
[----:B------:R-:W-:Y:S01]  /*c0c0*/  WARPGROUP.ARRIVE ;  /* 0x00000000000079c5 */ /* 0x000fe20000000000 */
[----:B------:R-:W-:Y:S01]  /*c0d0*/  ULOP3.LUT UR6, UR37, 0x10000, URZ, 0xfc, !UPT ;  /* 0x0001000025067892 */ /* 0x000fe2000f8efc3f */
[----:B------:R-:W-:Y:S01]  /*c0e0*/  VIADD R3, R22, UR45 ;  /* 0x0000002d16037c36 */ /* 0x000fe20008000000 */
[----:B------:R-:W-:Y:S01]  /*c0f0*/  USHF.R.U32.HI UR4, URZ, 0x4, UR4 ;  /* 0x000000043f047899 */ /* 0x000fe20008011604 */
[----:B------:R-:W-:Y:S01]  /*c100*/  UMOV UR29, 0x80000020 ;  /* 0x80000020001d7882 */ /* 0x000fe20000000000 */
[----:B------:R-:W-:-:S02]  /*c110*/  UMOV UR31, 0x80000020 ;  /* 0x80000020001f7882 */ /* 0x000fc40000000000 */
[----:B------:R-:W-:Y:S01]  /*c120*/  ULOP3.LUT UR4, UR4, 0x3fff, URZ, 0xc0, !UPT ;  /* 0x00003fff04047892 */ /* 0x000fe2000f8ec03f */
[----:B------:R-:W-:Y:S01]  /*c130*/  UMOV UR28, UR6 ;  /* 0x00000006001c7c82 */ /* 0x000fe20008000000 */
[----:B------:R-:W-:Y:S02]  /*c140*/  UMOV UR9, UR29 ;  /* 0x0000001d00097c82 */ /* 0x000fe40008000000 */
[----:B------:R-:W-:Y:S01]  /*c150*/  ULOP3.LUT UR4, UR4, 0x10000, URZ, 0xfc, !UPT ;  /* 0x0001000004047892 */ /* 0x000fe2000f8efc3f */
[----:B------:R-:W-:Y:S01]  /*c160*/  UMOV UR8, UR28 ;  /* 0x0000001c00087c82 */ /* 0x000fe20008000000 */
[----:B------:R-:W-:Y:S02]  /*c170*/  UMOV UR11, 0x80000020 ;  /* 0x80000020000b7882 */ /* 0x000fe40000000000 */
        /* <DEDUP_REMOVED lines=8> */
[----:B------:R-:W-:Y:S02]  /*c200*/  UIADD3 UR14, UR5, 0x280, URZ ;  /* 0x00000280050e7890 */ /* 0x000fe4000fffe03f */
        /* <DEDUP_REMOVED lines=15> */
[----:B------:R-:W-:Y:S01]  /*c300*/  QGMMA.64x32x32.F32.E4M3.E4M3 R72, gdesc[UR8], RZ, !UPT, gsb0 ;  /* 0x00600000084879f3 */ /* 0x000fe2000c0008ff */
[----:B------:R-:W-:Y:S01]  /*c310*/  UMOV UR8, UR28 ;  /* 0x0000001c00087c82 */ /* 0x000fe20008000000 */
[----:B------:R-:W-:Y:S01]  /*c320*/  UMOV UR9, UR29 ;  /* 0x0000001d00097c82 */ /* 0x000fe20008000000 */
[----:B------:R-:W-:Y:S01]  /*c330*/  UMOV UR10, UR7 ;  /* 0x00000007000a7c82 */ /* 0x000fe20008000000 */
[----:B------:R-:W-:Y:S01]  /*c340*/  UMOV UR11, 0x80000020 ;  /* 0x80000020000b7882 */ /* 0x000fe20000000000 */
[----:B------:R-:W-:Y:S01]  /*c350*/  UIADD3 UR7, UR5, 0x200, URZ ;  /* 0x0000020005077890 */ /* 0x000fe2000fffe03f */
        /* <DEDUP_REMOVED lines=9> */
[----:B-----5:R-:W-:-:S06]  /*c3f0*/  WARPGROUP.ARRIVE ;  /* 0x00000000000079c5 */ /* 0x020fcc0000000000 */
        /* <DEDUP_REMOVED lines=9> */
[----:B------:R-:W-:Y:S02]  /*c490*/  UIADD3 UR8, UR6, 0x2, URZ ;  /* 0x0000000206087890 */ /* 0x000fe4000fffe03f */
[----:B------:R-:W-:Y:S01]  /*c4a0*/  UIADD3 UR10, UR5, 0x2, URZ ;  /* 0x00000002050a7890 */ /* 0x000fe2000fffe03f */
[----:B------:R-:W-:Y:S01]  /*c4b0*/  UMOV UR9, 0x80000020 ;  /* 0x8000002000097882 */ /* 0x000fe20000000000 */
        /* <DEDUP_REMOVED lines=107> */
[----:B------:R-:W-:Y:S02]  /*cb70*/  ULDC UR10, c[0x0][0x448] ;  /* 0x00011200000a7ab9 */ /* 0x000fe40000000800 */
[----:B------:R-:W-:-:S06]  /*cb80*/  UISETP.NE.AND UP0, UPT, UR10, 0x1, UPT ;  /* 0x000000010a00788c */ /* 0x000fcc000bf05270 */
[----:B------:R-:W-:Y:S02]  /*cb90*/  PLOP3.LUT P2, PT, PT, PT, UP0, 0x80, 0x0 ;  /* 0x000000000000781c */ /* 0x000fe40003f4f008 */
[----:B------:R-:W-:Y:S01]  /*cba0*/  PLOP3.LUT P3, PT, PT, PT, UP0, 0x80, 0x0 ;  /* 0x000000000000781c */ /* 0x000fe20003f6f008 */
        /* <DEDUP_REMOVED lines=20> */
[----:B------:R-:W-:Y:S02]  /*ccf0*/  ULDC.64 UR6, c[0x0][0x9e0] ;  /* 0x0002780000067ab9 */ /* 0x000fe40000000a00 */
[----:B------:R-:W-:Y:S01]  /*cd00*/  UISETP.GE.AND UP1, UPT, UR7, 0x1, UPT ;  /* 0x000000010700788c */ /* 0x000fe2000bf26270 */
[----:B------:R-:W-:Y:S02]  /*cd10*/  WARPGROUP.DEPBAR.LE gsb0, 0x0 ;  /* 0x00008000000079c5 */ /* 0x000fe40000010000 */
[----:B------:R-:W-:-:S06]  /*cd20*/  WARPGROUP.ARRIVE ;  /* 0x00000000000079c5 */ /* 0x000fcc0000000000 */
[----:B------:R-:W-:Y:S01]  /*cd30*/  QGMMA.64x32x32.F32.E4M3.E4M3 R40, gdesc[UR24], R40, gsb0 ;  /* 0x00600000182879f3 */ /* 0x000fe20008000828 */
[----:B------:R-:W-:Y:S01]  /*cd40*/  UMOV UR26, UR5 ;  /* 0x00000005001a7c82 */ /* 0x000fe20008000000 */
[----:B------:R-:W-:Y:S01]  /*cd50*/  UMOV UR27, 0x80000020 ;  /* 0x80000020001b7882 */ /* 0x000fe20000000000 */
[----:B------:R-:W-:Y:S02]  /*cd60*/  @UP0 ULDC UR5, c[0x0][0x44c] ;  /* 0x0001130000050ab9 */ /* 0x000fe40000000800 */
[----:B01----:R-:W-:Y:S01]  /*cd70*/  @P2 IMAD.HI.U32 R0, R3, UR5, RZ ;  /* 0x0000000503002c27 */ /* 0x003fe2000f8e00ff */
[----:B------:R-:W-:Y:S01]  /*cd80*/  @UP0 ULDC UR5, c[0x0][0x450] ;  /* 0x0001140000050ab9 */ /* 0x000fe20000000800 */
[----:B------:R-:W-:-:S03]  /*cd90*/  PLOP3.LUT P2, PT, PT, PT, UP1, 0x40, 0x0 ;  /* 0x000000000000781c */ /* 0x000fc60003f4e818 */
[----:B------:R-:W-:Y:S01]  /*cda0*/  @P3 SHF.R.U32.HI R3, RZ, UR5, R0 ;  /* 0x00000005ff033c19 */ /* 0x000fe20008011600 */
[----:B------:R-:W-:Y:S01]  /*cdb0*/  @!P1 VIADD R0, R5, 0x33440 ;  /* 0x0003344005009836 */ /* 0x000fe20000000000 */
[----:B------:R-:W-:Y:S01]  /*cdc0*/  ULOP3.LUT UR5, URZ, UR59, URZ, 0x33, !UPT ;  /* 0x0000003b3f057292 */ /* 0x000fe2000f8e333f */
[----:B------:R-:W-:Y:S02]  /*cdd0*/  IMAD.MOV.U32 R5, RZ, RZ, -0xa0 ;  /* 0xffffff60ff057424 */ /* 0x000fe400078e00ff */
[----:B------:R-:W0:Y:S01]  /*cde0*/  SHFL.IDX PT, R11, R3, RZ, 0x1c1f ;  /* 0x001c1fff030b7589 */ /* 0x000e2200000e0000 */
[----:B------:R-:W-:Y:S01]  /*cdf0*/  @!P1 PRMT R0, RZ, 0x654, R0 ;  /* 0x00000654ff009816 */ /* 0x000fe20000000000 */
[----:B------:R-:W-:-:S04]  /*ce00*/  IMAD R4, R106, R5, 0xa1 ;  /* 0x000000a16a047424 */ /* 0x000fc800078e0205 */
[----:B------:R-:W-:Y:S02]  /*ce10*/  IMAD R5, R23, -0x2, R4 ;  /* 0xfffffffe17057824 */ /* 0x000fe400078e0204 */
        /* <DEDUP_REMOVED lines=28> */
.L_x_4421:
[----:B------:R-:W-:-:S06]  /*cfe0*/  UISETP.NE.AND UP2, UPT, UR7, 0x1, UPT ;  /* 0x000000010700788c */ /* 0x000fcc000bf45270 */
[----:B------:R-:W-:-:S05]  /*cff0*/  PLOP3.LUT P2, PT, PT, PT, UP2, 0x80, 0x0 ;  /* 0x000000000000781c */ /* 0x000fca0003f4f028 */
[----:B------:R-:W-:-:S08]  /*d000*/  @UP2 ULDC.64 UR10, c[0x0][0x9e8] ;  /* 0x00027a00000a2ab9 */ /* 0x000fd00000000a00 */
[----:B------:R-:W-:-:S05]  /*d010*/  @P2 IMAD.HI.U32 R11, R5, UR10, RZ ;  /* 0x0000000a050b2c27 */ /* 0x000fca000f8e00ff */
[----:B------:R-:W-:-:S07]  /*d020*/  @P2 SHF.R.U32.HI R5, RZ, UR11, R11 ;  /* 0x0000000bff052c19 */ /* 0x000fce000801160b */
.L_x_4422:
[----:B------:R-:W-:Y:S05]  /*d030*/  BSYNC B0 ;  /* 0x0000000000007941 */ /* 0x000fea0003800000 */
.L_x_4420:
[----:B------:R-:W-:-:S05]  /*d040*/  IMAD R5, R5, UR7, R10 ;  /* 0x0000000705057c24 */ /* 0x000fca000f8e020a */
[----:B------:R-:W-:Y:S02]  /*d050*/  VIMNMX R4, R4, R5, !PT ;  /* 0x0000000504047248 */ /* 0x000fe40007fe0100 */
[----:B------:R-:W-:-:S07]  /*d060*/  VIADDMNMX R0, R5, UR7, R0, PT ;  /* 0x0000000705007c46 */ /* 0x000fce000b800100 */
.L_x_4419:
[C---:B------:R-:W-:Y:S01]  /*d070*/  ISETP.GE.AND P2, PT, R9.reuse, 0x9, PT ;  /* 0x000000090900780c */ /* 0x040fe20003f46270 */
[----:B------:R-:W0:Y:S01]  /*d080*/  SHFL.IDX PT, R3, R3, 0x1, 0x1c1f ;  /* 0x003c1f0003037f89 */ /* 0x000e2200000e0000 */
[----:B------:R-:W-:Y:S02]  /*d090*/  ISETP.GE.AND P3, PT, R9, 0x2, PT ;  /* 0x000000020900780c */ /* 0x000fe40003f66270 */
[----:B------:R-:W-:Y:S02]  /*d0a0*/  P2R R13, PR, RZ, 0x4 ;  /* 0x00000004ff0d7803 */ /* 0x000fe40000000000 */
[----:B------:R-:W-:Y:S02]  /*d0b0*/  ISETP.GT.AND P2, PT, R4, 0x8, !P2 ;  /* 0x000000080400780c */ /* 0x000fe40005744270 */
[----:B------:R-:W-:Y:S02]  /*d0c0*/  P2R R12, PR, RZ, 0x8 ;  /* 0x00000008ff0c7803 */ /* 0x000fe40000000000 */
[----:B------:R-:W-:-:S02]  /*d0d0*/  ISETP.LT.OR P2, PT, R0, 0x9, P2 ;  /* 0x000000090000780c */ /* 0x000fc40001741670 */
[----:B------:R-:W-:Y:S02]  /*d0e0*/  ISETP.GT.AND P3, PT, R4, 0x1, !P3 ;  /* 0x000000010400780c */ /* 0x000fe40005f64270 */
[----:B------:R-:W-:Y:S02]  /*d0f0*/  ISETP.GE.AND P4, PT, R9, 0xa, PT ;  /* 0x0000000a0900780c */ /* 0x000fe40003f86270 */
[----:B------:R-:W-:Y:S02]  /*d100*/  FSEL R92, R92, -INF , !P2 ;  /* 0xff8000005c5c7808 */ /* 0x000fe40005000000 */
[----:B------:R-:W-:Y:S02]  /*d110*/  ISETP.LT.OR P3, PT, R0, 0x2, P3 ;  /* 0x000000020000780c */ /* 0x000fe40001f61670 */
[----:B------:R-:W-:Y:S02]  /*d120*/  ISETP.GT.AND P2, PT, R4, 0x9, !P4 ;  /* 0x000000090400780c */ /* 0x000fe40006744270 */
[----:B------:R-:W-:-:S02]  /*d130*/  FSEL R89, R89, -INF , !P3 ;  /* 0xff80000059597808 */ /* 0x000fc40005800000 */
[----:B------:R-:W-:Y:S02]  /*d140*/  ISETP.LT.OR P2, PT, R0, 0xa, P2 ;  /* 0x0000000a0000780c */ /* 0x000fe40001741670 */
[----:B------:R-:W-:Y:S02]  /*d150*/  ISETP.GE.AND P3, PT, R9, 0x11, PT ;  /* 0x000000110900780c */ /* 0x000fe40003f66270 */
[----:B------:R-:W-:Y:S02]  /*d160*/  FSEL R93, R93, -INF , !P2 ;  /* 0xff8000005d5d7808 */ /* 0x000fe40005000000 */
[----:B------:R-:W-:Y:S02]  /*d170*/  ISETP.GT.AND P2, PT, R4, 0x10, !P3 ;  /* 0x000000100400780c */ /* 0x000fe40005f44270 */
[----:B------:R-:W-:Y:S02]  /*d180*/  P2R R15, PR, RZ, 0x8 ;  /* 0x00000008ff0f7803 */ /* 0x000fe40000000000 */
        /* <DEDUP_REMOVED lines=16> */
[----:B----4-:R-:W-:Y:S02]  /*d290*/  P2R R14, PR, RZ, 0x10 ;  /* 0x00000010ff0e7803 */ /* 0x010fe40000000000 */
[----:B------:R-:W-:Y:S02]  /*d2a0*/  FSEL R101, R101, -INF , !P2 ;  /* 0xff80000065657808 */ /* 0x000fe40005000000 */
[----:B------:R-:W-:-:S02]  /*d2b0*/  ISETP.GE.AND P2, PT, R9, 0x21, PT ;  /* 0x000000210900780c */ /* 0x000fc40003f46270 */
        /* <DEDUP_REMOVED lines=177> */
.L_x_4425:
[----:B------:R-:W-:-:S06]  /*ddd0*/  UISETP.NE.AND UP2, UPT, UR7, 0x1, UPT ;  /* 0x000000010700788c */ /* 0x000fcc000bf45270 */
[----:B------:R-:W-:-:S05]  /*dde0*/  PLOP3.LUT P6, PT, PT, PT, UP2, 0x80, 0x0 ;  /* 0x000000000000781c */ /* 0x000fca0003fcf028 */
[----:B------:R-:W-:-:S08]  /*ddf0*/  @UP2 ULDC.64 UR10, c[0x0][0x9e8] ;  /* 0x00027a00000a2ab9 */ /* 0x000fd00000000a00 */
[----:B------:R-:W-:Y:S01]  /*de00*/  @P6 IMAD.HI.U32 R6, R3, UR10, RZ ;  /* 0x0000000a03066c27 */ /* 0x000fe2000f8e00ff */
[----:B------:R-:W-:-:S13]  /*de10*/  PLOP3.LUT P6, PT, PT, PT, UP2, 0x80, 0x0 ;  /* 0x000000000000781c */ /* 0x000fda0003fcf028 */
[----:B------:R-:W-:-:S07]  /*de20*/  @P6 SHF.R.U32.HI R3, RZ, UR11, R6 ;  /* 0x0000000bff036c19 */ /* 0x000fce0008011606 */
.L_x_4426:
[----:B------:R-:W-:Y:S05]  /*de30*/  BSYNC B0 ;  /* 0x0000000000007941 */ /* 0x000fea0003800000 */
.L_x_4424:
[----:B------:R-:W-:-:S05]  /*de40*/  IMAD R3, R3, UR7, R10 ;  /* 0x0000000703037c24 */ /* 0x000fca000f8e020a */
[----:B------:R-:W-:Y:S02]  /*de50*/  VIMNMX R4, R4, R3, !PT ;  /* 0x0000000304047248 */ /* 0x000fe40007fe0100 */
[----:B------:R-:W-:-:S07]  /*de60*/  VIADDMNMX R0, R3, UR7, R0, PT ;  /* 0x0000000703007c46 */ /* 0x000fce000b800100 */
.L_x_4423:
[----:B------:R-:W-:Y:S01]  /*de70*/  ISETP.GT.AND P2, PT, R4, 0x20, !P2 ;  /* 0x000000200400780c */ /* 0x000fe20005744270 */
[----:B------:R-:W-:Y:S01]  /*de80*/  IMAD.U32 R88, RZ, RZ, UR36 ;  /* 0x00000024ff587e24 */ /* 0x000fe2000f8e00ff */
[----:B------:R-:W-:Y:S01]  /*de90*/  ISETP.NE.AND P6, PT, R105, RZ, PT ;  /* 0x000000ff6900720c */ /* 0x000fe20003fc5270 */
[----:B------:R-:W-:Y:S01]  /*dea0*/  @UP0 ULDC UR10, c[0x0][0x44c] ;  /* 0x00011300000a0ab9 */ /* 0x000fe20000000800 */
[----:B------:R-:W-:Y:S01]  /*deb0*/  ISETP.LT.OR P2, PT, R0, 0x21, P2 ;  /* 0x000000210000780c */ /* 0x000fe20001741670 */
[----:B------:R-:W-:Y:S01]  /*dec0*/  UIMAD.WIDE.U32 UR10, UR45, UR10, URZ ;  /* 0x0000000a2d0a72a5 */ /* 0x000fe2000f8e003f */
[----:B------:R-:W-:Y:S01]  /*ded0*/  FMNMX.FTZ R3, R5, R89, !PT ;  /* 0x0000005905037209 */ /* 0x000fe20007810000 */
[----:B------:R-:W-:Y:S01]  /*dee0*/  @UP0 ULDC UR15, c[0x0][0x450] ;  /* 0x00011400000f0ab9 */ /* 0x000fe20000000800 */
[----:B------:R-:W-:Y:S01]  /*def0*/  FSEL R74, R74, -INF , !P2 ;  /* 0xff8000004a4a7808 */ /* 0x000fe20005000000 */
[----:B------:R-:W-:Y:S01]  /*df00*/  UMOV UR5, UR45 ;  /* 0x0000002d00057c82 */ /* 0x000fe20008000000 */
[----:B------:R-:W-:Y:S01]  /*df10*/  ISETP.GT.AND P2, PT, R4, 0x21, !P6 ;  /* 0x000000210400780c */ /* 0x000fe20007744270 */
[----:B------:R-:W-:Y:S01]  /*df20*/  @UP0 USHF.R.U32.HI UR5, URZ, UR15, UR11 ;  /* 0x0000000f3f050299 */ /* 0x000fe2000801160b */
[----:B------:R-:W-:-:S02]  /*df30*/  ISETP.NE.AND P6, PT, R117, RZ, PT ;  /* 0x000000ff7500720c */ /* 0x000fc40003fc5270 */
        /* <DEDUP_REMOVED lines=73> */
[----:B------:R-:W-:Y:S02]  /*e3d0*/  ISETP.GT.AND P2, PT, R4, 0x50, !P6 ;  /* 0x000000500400780c */ /* 0x000fe40007744270 */
[----:B------:R-:W-:Y:S02]  /*e3e0*/  ISETP.NE.AND P6, PT, R128, RZ, PT ;  /* 0x000000ff8000720c */ /* 0x000fe40003fc5270 */
        /* <DEDUP_REMOVED lines=19> */
[C---:B------:R-:W-:Y:S02]  /*e520*/  ISETP.GT.AND P3, PT, R4.reuse, 0x90, !P3 ;  /* 0x000000900400780c */ /* 0x040fe40005f64270 */
[C---:B------:R-:W-:Y:S02]  /*e530*/  ISETP.GT.AND P2, PT, R4.reuse, 0x59, !P2 ;  /* 0x000000590400780c */ /* 0x040fe40005744270 */
[----:B------:R-:W-:-:S02]  /*e540*/  ISETP.GT.AND P4, PT, R4, 0x91, !P4 ;  /* 0x000000910400780c */ /* 0x000fc40006784270 */
[----:B------:R-:W-:Y:S02]  /*e550*/  ISETP.LT.OR P2, PT, R0, 0x5a, P2 ;  /* 0x0000005a0000780c */ /* 0x000fe40001741670 */
[----:B------:R-:W-:Y:S02]  /*e560*/  ISETP.GT.AND P5, PT, R4, 0x98, !P5 ;  /* 0x000000980400780c */ /* 0x000fe40006fa4270 */
[----:B------:R-:W-:Y:S02]  /*e570*/  FSEL R71, R71, -INF , !P2 ;  /* 0xff80000047477808 */ /* 0x000fe40005000000 */
[----:B------:R-:W-:Y:S02]  /*e580*/  ISETP.NE.AND P2, PT, R121, RZ, PT ;  /* 0x000000ff7900720c */ /* 0x000fe40003f45270 */
[----:B------:R-:W-:Y:S02]  /*e590*/  ISETP.LT.OR P3, PT, R0, 0x91, P3 ;  /* 0x000000910000780c */ /* 0x000fe40001f61670 */
[----:B------:R-:W-:-:S02]  /*e5a0*/  ISETP.GT.AND P2, PT, R4, 0x60, !P2 ;  /* 0x000000600400780c */ /* 0x000fc40005744270 */
[C---:B------:R-:W-:Y:S02]  /*e5b0*/  ISETP.LT.OR P4, PT, R0.reuse, 0x92, P4 ;  /* 0x000000920000780c */ /* 0x040fe40002781670 */
[----:B------:R-:W-:Y:S02]  /*e5c0*/  ISETP.LT.OR P2, PT, R0, 0x61, P2 ;  /* 0x000000610000780c */ /* 0x000fe40001741670 */
[----:B------:R-:W-:Y:S02]  /*e5d0*/  FSEL R34, R34, -INF , !P3 ;  /* 0xff80000022227808 */ /* 0x000fe40005800000 */
[----:B------:R-:W-:Y:S02]  /*e5e0*/  FSEL R42, R42, -INF , !P2 ;  /* 0xff8000002a2a7808 */ /* 0x000fe40005000000 */
[----:B------:R-:W-:Y:S02]  /*e5f0*/  ISETP.NE.AND P2, PT, R122, RZ, PT ;  /* 0x000000ff7a00720c */ /* 0x000fe40003f45270 */
[----:B0-----:R-:W-:-:S02]  /*e600*/  FMNMX.FTZ R7, R6, R3, !PT ;  /* 0x0000000306077209 */ /* 0x001fc40007810000 */
[----:B------:R-:W-:Y:S02]  /*e610*/  ISETP.GT.AND P2, PT, R4, 0x61, !P2 ;  /* 0x000000610400780c */ /* 0x000fe40005744270 */
[C---:B------:R-:W-:Y:S01]  /*e620*/  ISETP.LT.OR P5, PT, R0.reuse, 0x99, P5 ;  /* 0x000000990000780c */ /* 0x040fe20002fa1670 */
[----:B------:R-:W0:Y:S01]  /*e630*/  SHFL.BFLY PT, R8, R7, 0x1, 0x1f ;  /* 0x0c201f0007087f89 */ /* 0x000e2200000e0000 */
[----:B------:R-:W-:Y:S02]  /*e640*/  ISETP.LT.OR P2, PT, R0, 0x62, P2 ;  /* 0x000000620000780c */ /* 0x000fe40001741670 */
[----:B------:R-:W-:Y:S02]  /*e650*/  FSEL R35, R35, -INF , !P4 ;  /* 0xff80000023237808 */ /* 0x000fe40006000000 */
[----:B------:R-:W-:Y:S02]  /*e660*/  FSEL R43, R43, -INF , !P2 ;  /* 0xff8000002b2b7808 */ /* 0x000fe40005000000 */
[----:B------:R-:W-:-:S02]  /*e670*/  ISETP.NE.AND P2, PT, R123, RZ, PT ;  /* 0x000000ff7b00720c */ /* 0x000fc40003f45270 */
[----:B------:R-:W-:Y:S02]  /*e680*/  FSEL R38, R38, -INF , !P5 ;  /* 0xff80000026267808 */ /* 0x000fe40006800000 */
[----:B------:R-:W-:Y:S02]  /*e690*/  ISETP.GT.AND P2, PT, R4, 0x68, !P2 ;  /* 0x000000680400780c */ /* 0x000fe40005744270 */
[----:B------:R-:W-:Y:S02]  /*e6a0*/  R2UR UR14, R104 ;  /* 0x00000000680e72ca */ /* 0x000fe400000e0000 */
[----:B------:R-:W-:-:S04]  /*e6b0*/  ISETP.LT.OR P2, PT, R0, 0x69, P2 ;  /* 0x000000690000780c */ /* 0x000fc80001741670 */
[----:B------:R-:W-:Y:S02]  /*e6c0*/  FSEL R46, R46, -INF , !P2 ;  /* 0xff8000002e2e7808 */ /* 0x000fe40005000000 */
[----:B------:R-:W-:Y:S02]  /*e6d0*/  ISETP.NE.AND P2, PT, R124, RZ, PT ;  /* 0x000000ff7c00720c */ /* 0x000fe40003f45270 */
[----:B0-----:R-:W-:Y:S02]  /*e6e0*/  FMNMX.FTZ R3, R7, R8, !PT ;  /* 0x0000000807037209 */ /* 0x001fe40007810000 */
[----:B------:R-:W-:Y:S01]  /*e6f0*/  ISETP.GT.AND P2, PT, R4, 0x69, !P2 ;  /* 0x000000690400780c */ /* 0x000fe20005744270 */
[----:B------:R-:W-:Y:S02]  /*e700*/  UIADD3 UR10, UR14, UR5, URZ ;  /* 0x000000050e0a7290 */ /* 0x000fe4000fffe03f */
[----:B------:R-:W-:-:S01]  /*e710*/  FFMA.FTZ R88, R3, R88, -8 ;  /* 0xc100000003587423 */ /* 0x000fc20000010058 */
[----:B------:R-:W-:Y:S01]  /*e720*/  ISETP.LT.OR P2, PT, R0, 0x6a, P2 ;  /* 0x0000006a0000780c */ /* 0x000fe20001741670 */
[----:B------:R-:W-:-:S03]  /*e730*/  UIADD3 UR6, UR10, UR6, URZ ;  /* 0x000000060a067290 */ /* 0x000fc6000fffe03f */
        /* <DEDUP_REMOVED lines=13> */
[----:B------:R-:W-:Y:S02]  /*e810*/  ISETP.GT.AND P2, PT, R4, 0x79, !P6 ;  /* 0x000000790400780c */ /* 0x000fe40007744270 */
[----:B------:R-:W-:Y:S02]  /*e820*/  ISETP.NE.AND P6, PT, R131, RZ, PT ;  /* 0x000000ff8300720c */ /* 0x000fe40003fc5270 */
        /* <DEDUP_REMOVED lines=48> */
[----:B------:R-:W-:Y:S02]  /*eb30*/  ISETP.GT.AND P2, PT, R4, 0x88, !P6 ;  /* 0x000000880400780c */ /* 0x000fe40007744270 */
[----:B------:R-:W-:Y:S02]  /*eb40*/  FMNMX.FTZ R17, R103, R20, !PT ;  /* 0x0000001467117209 */ /* 0x000fe40007810000 */
[----:B------:R-:W-:-:S02]  /*eb50*/  ISETP.LT.OR P2, PT, R0, 0x89, P2 ;  /* 0x000000890000780c */ /* 0x000fc40001741670 */
[----:B------:R-:W-:Y:S02]  /*eb60*/  ISETP.NE.AND P6, PT, R132, RZ, PT ;  /* 0x000000ff8400720c */ /* 0x000fe40003fc5270 */
[----:B------:R-:W-:Y:S02]  /*eb70*/  FSEL R30, R30, -INF , !P2 ;  /* 0xff8000001e1e7808 */ /* 0x000fe40005000000 */
[----:B------:R-:W-:-:S04]  /*eb80*/  FSETP.NEU.FTZ.AND P2, PT, R3, -INF , PT ;  /* 0xff8000000300780b */ /* 0x000fc80003f5d000 */
[----:B------:R-:W-:Y:S02]  /*eb90*/  FSEL R88, R88, RZ, P2 ;  /* 0x000000ff58587208 */ /* 0x000fe40001000000 */
[----:B------:R-:W-:Y:S02]  /*eba0*/  ISETP.GT.AND P2, PT, R4, 0x89, !P6 ;  /* 0x000000890400780c */ /* 0x000fe40007744270 */
[----:B------:R-:W-:Y:S01]  /*ebb0*/  ISETP.NE.AND P6, PT, R9, RZ, PT ;  /* 0x000000ff0900720c */ /* 0x000fe20003fc5270 */
[----:B------:R-:W-:-:S01]  /*ebc0*/  FFMA.FTZ R72, R72, UR36, -R88 ;  /* 0x0000002448487c23 */ /* 0x000fc20008010858 */
[--C-:B------:R-:W-:Y:S01]  /*ebd0*/  FFMA.FTZ R76, R76, UR36, -R88.reuse ;  /* 0x000000244c4c7c23 */ /* 0x100fe20008010858 */
[----:B------:R-:W-:-:S01]  /*ebe0*/  FFMA.FTZ R14, R73, UR36, -R88 ;  /* 0x00000024490e7c23 */ /* 0x000fc20008010858 */
[--C-:B------:R-:W-:Y:S01]  /*ebf0*/  FFMA.FTZ R80, R80, UR36, -R88.reuse ;  /* 0x0000002450507c23 */ /* 0x100fe20008010858 */
[----:B------:R0:W-:Y:S01]  /*ec00*/  MUFU.EX2 R13, R72 ;  /* 0x00000048000d7308 */ /* 0x0001e20000000800 */
[----:B------:R-:W-:-:S01]  /*ec10*/  FFMA.FTZ R20, R77, UR36, -R88 ;  /* 0x000000244d147c23 */ /* 0x000fc20008010858 */
[--C-:B------:R-:W-:Y:S01]  /*ec20*/  FFMA.FTZ R77, R61, UR36, -R88.reuse ;  /* 0x000000243d4d7c23 */ /* 0x100fe20008010858 */
[----:B------:R-:W-:Y:S01]  /*ec30*/  ISETP.LT.OR P2, PT, R0, 0x8a, P2 ;  /* 0x0000008a0000780c */ /* 0x000fe20001741670 */
[--C-:B------:R-:W-:Y:S01]  /*ec40*/  FFMA.FTZ R5, R5, UR36, -R88.reuse ;  /* 0x0000002405057c23 */ /* 0x100fe20008010858 */
[----:B------:R-:W-:-:S01]  /*ec50*/  FFMA.FTZ R6, R89, UR36, -R88 ;  /* 0x0000002459067c23 */ /* 0x000fc20008010858 */
[--C-:B------:R-:W-:Y:S01]  /*ec60*/  FFMA.FTZ R7, R92, UR36, -R88.reuse ;  /* 0x000000245c077c23 */ /* 0x100fe20008010858 */
[----:B------:R-:W-:Y:S01]  /*ec70*/  FSEL R31, R31, -INF , !P2 ;  /* 0xff8000001f1f7808 */ /* 0x000fe20005000000 */
[----:B------:R1:W-:Y:S01]  /*ec80*/  MUFU.EX2 R15, R76 ;  /* 0x0000004c000f7308 */ /* 0x0003e20000000800 */
[----:B0-----:R-:W-:Y:S01]  /*ec90*/  FMNMX.FTZ R72, R74, R17, !PT ;  /* 0x000000114a487209 */ /* 0x001fe20007810000 */
        /* <DEDUP_REMOVED lines=15> */
[----:B-1----:R-:W-:Y:S01]  /*ed90*/  FMNMX.FTZ R76, R82, R21, !PT ;  /* 0x00000015524c7209 */ /* 0x002fe20007810000 */
[--C-:B------:R-:W-:Y:S01]  /*eda0*/  FFMA.FTZ R84, R84, UR36, -R88.reuse ;  /* 0x0000002454547c23 */ /* 0x100fe20008010858 */
[----:B------:R-:W-:-:S01]  /*edb0*/  FFMA.FTZ R56, R56, UR36, -R88 ;  /* 0x0000002438387c23 */ /* 0x000fc20008010858 */
[--C-:B------:R-:W-:Y:S01]  /*edc0*/  FFMA.FTZ R57, R57, UR36, -R88.reuse ;  /* 0x0000002439397c23 */ /* 0x100fe20008010858 */
[----:B------:R-:W-:Y:S01]  /*edd0*/  FMNMX.FTZ R21, R83, R76, !PT ;  /* 0x0000004c53157209 */ /* 0x000fe20007810000 */
[--C-:B------:R-:W-:Y:S01]  /*ede0*/  FFMA.FTZ R60, R60, UR36, -R88.reuse ;  /* 0x000000243c3c7c23 */ /* 0x100fe20008010858 */
[----:B------:R-:W-:-:S01]  /*edf0*/  FFMA.FTZ R64, R64, UR36, -R88 ;  /* 0x0000002440407c23 */ /* 0x000fc20008010858 */
[----:B------:R-:W1:Y:S01]  /*ee00*/  MUFU.EX2 R6, R6 ;  /* 0x0000000600067308 */ /* 0x000e620000000800 */
[----:B------:R-:W-:Y:S01]  /*ee10*/  FMNMX.FTZ R76, R86, R21, !PT ;  /* 0x00000015564c7209 */ /* 0x000fe20007810000 */
[--C-:B------:R-:W-:Y:S01]  /*ee20*/  FFMA.FTZ R65, R65, UR36, -R88.reuse ;  /* 0x0000002441417c23 */ /* 0x100fe20008010858 */
[----:B------:R-:W-:-:S01]  /*ee30*/  FFMA.FTZ R41, R41, UR36, -R88 ;  /* 0x0000002429297c23 */ /* 0x000fc20008010858 */
[--C-:B------:R-:W-:Y:S01]  /*ee40*/  FFMA.FTZ R24, R24, UR36, -R88.reuse ;  /* 0x0000002418187c23 */ /* 0x100fe20008010858 */
[----:B------:R-:W-:Y:S01]  /*ee50*/  FMNMX.FTZ R73, R87, R76, !PT ;  /* 0x0000004c57497209 */ /* 0x000fe20007810000 */
[--C-:B------:R-:W-:Y:S01]  /*ee60*/  FFMA.FTZ R76, R85, UR36, -R88.reuse ;  /* 0x00000024554c7c23 */ /* 0x100fe20008010858 */
[----:B------:R-:W-:-:S01]  /*ee70*/  FFMA.FTZ R25, R25, UR36, -R88 ;  /* 0x0000002419197c23 */ /* 0x000fc20008010858 */
[----:B------:R-:W2:Y:S01]  /*ee80*/  MUFU.EX2 R7, R7 ;  /* 0x0000000700077308 */ /* 0x000ea20000000800 */
        /* <DEDUP_REMOVED lines=9> */
[----:B------:R-:W-:-:S03]  /*ef20*/  FFMA.FTZ R37, R37, UR36, -R88 ;  /* 0x0000002425257c23 */ /* 0x000fc60008010858 */
[----:B------:R-:W-:-:S03]  /*ef30*/  FMNMX.FTZ R73, R63, R80, !PT ;  /* 0x000000503f497209 */ /* 0x000fc60007810000 */
[----:B------:R-:W3:Y:S01]  /*ef40*/  MUFU.EX2 R9, R9 ;  /* 0x0000000900097308 */ /* 0x000ee20000000800 */
[----:B------:R-:W-:-:S04]  /*ef50*/  FMNMX.FTZ R80, R66, R73, !PT ;  /* 0x0000004942507209 */ /* 0x000fc80007810000 */
[----:B------:R-:W-:-:S03]  /*ef60*/  FMNMX.FTZ R73, R67, R80, !PT ;  /* 0x0000005043497209 */ /* 0x000fc60007810000 */
[----:B------:R-:W4:Y:S01]  /*ef70*/  MUFU.EX2 R10, R10 ;  /* 0x0000000a000a7308 */ /* 0x000f220000000800 */
[----:B------:R-:W-:-:S04]  /*ef80*/  FMNMX.FTZ R80, R70, R73, !PT ;  /* 0x0000004946507209 */ /* 0x000fc80007810000 */
[----:B------:R-:W-:-:S03]  /*ef90*/  FMNMX.FTZ R73, R71, R80, !PT ;  /* 0x0000005047497209 */ /* 0x000fc60007810000 */
[----:B------:R-:W5:Y:S01]  /*efa0*/  MUFU.EX2 R11, R11 ;  /* 0x0000000b000b7308 */ /* 0x000f620000000800 */
[----:B------:R-:W-:-:S04]  /*efb0*/  FMNMX.FTZ R80, R42, R73, !PT ;  /* 0x000000492a507209 */ /* 0x000fc80007810000 */
[----:B------:R-:W-:-:S03]  /*efc0*/  FMNMX.FTZ R61, R43, R80, !PT ;  /* 0x000000502b3d7209 */ /* 0x000fc60007810000 */
[----:B------:R1:W-:Y:S01]  /*efd0*/  MUFU.EX2 R73, R77 ;  /* 0x0000004d00497308 */ /* 0x0003e20000000800 */
[----:B------:R-:W-:-:S04]  /*efe0*/  FMNMX.FTZ R80, R46, R61, !PT ;  /* 0x0000003d2e507209 */ /* 0x000fc80007810000 */
[----:B------:R-:W-:-:S03]  /*eff0*/  FMNMX.FTZ R61, R47, R80, !PT ;  /* 0x000000502f3d7209 */ /* 0x000fc60007810000 */
[----:B------:R-:W-:Y:S01]  /*f000*/  MUFU.EX2 R12, R12 ;  /* 0x0000000c000c7308 */ /* 0x000fe20000000800 */
[----:B------:R-:W-:-:S04]  /*f010*/  FMNMX.FTZ R80, R50, R61, !PT ;  /* 0x0000003d32507209 */ /* 0x000fc80007810000 */
[----:B------:R-:W-:-:S03]  /*f020*/  FMNMX.FTZ R61, R51, R80, !PT ;  /* 0x00000050333d7209 */ /* 0x000fc60007810000 */
[----:B------:R-:W-:Y:S01]  /*f030*/  MUFU.EX2 R21, R84 ;  /* 0x0000005400157308 */ /* 0x000fe20000000800 */
[----:B------:R-:W-:-:S04]  /*f040*/  FMNMX.FTZ R68, R54, R61, !PT ;  /* 0x0000003d36447209 */ /* 0x000fc80007810000 */
[----:B-1----:R-:W-:Y:S01]  /*f050*/  FMNMX.FTZ R77, R55, R68, !PT ;  /* 0x00000044374d7209 */ /* 0x002fe20007810000 */
[----:B------:R-:W-:-:S02]  /*f060*/  FFMA.FTZ R68, R69, UR36, -R88 ;  /* 0x0000002445447c23 */ /* 0x000fc40008010858 */
        /* <DEDUP_REMOVED lines=18> */
[----:B------:R-:W-:Y:S02]  /*f190*/  MUFU.EX2 R72, R72 ;  /* 0x0000004800487308 */ /* 0x000fe40000000800 */
[----:B------:R-:W2:Y:S06]  /*f1a0*/  SHFL.BFLY PT, R0, R69, 0x2, 0x1f ;  /* 0x0c401f0045007f89 */ /* 0x000eac00000e0000 */
[----:B------:R-:W-:Y:S08]  /*f1b0*/  MUFU.EX2 R76, R76 ;  /* 0x0000004c004c7308 */ /* 0x000ff00000000800 */
[----:B------:R-:W-:Y:S08]  /*f1c0*/  MUFU.EX2 R56, R56 ;  /* 0x0000003800387308 */ /* 0x000ff00000000800 */
[----:B------:R-:W-:Y:S01]  /*f1d0*/  MUFU.EX2 R57, R57 ;  /* 0x0000003900397308 */ /* 0x000fe20000000800 */
[----:B--2---:R-:W-:-:S05]  /*f1e0*/  FMNMX.FTZ R53, R69, R0, !PT ;  /* 0x0000000045357209 */ /* 0x004fca0007810000 */
[----:B------:R-:W2:Y:S02]  /*f1f0*/  SHFL.BFLY PT, R0, R53, 0x1, 0x1f ;  /* 0x0c201f0035007f89 */ /* 0x000ea400000e0000 */
[----:B------:R-:W-:Y:S08]  /*f200*/  MUFU.EX2 R60, R60 ;  /* 0x0000003c003c7308 */ /* 0x000ff00000000800 */
[----:B------:R-:W-:Y:S08]  /*f210*/  MUFU.EX2 R64, R64 ;  /* 0x0000004000407308 */ /* 0x000ff00000000800 */
[----:B------:R-:W-:Y:S01]  /*f220*/  MUFU.EX2 R65, R65 ;  /* 0x0000004100417308 */ /* 0x000fe20000000800 */
[----:B--2---:R-:W-:Y:S01]  /*f230*/  FMNMX.FTZ R0, R53, R0, !PT ;  /* 0x0000000035007209 */ /* 0x004fe20007810000 */
[----:B------:R-:W-:-:S06]  /*f240*/  IMAD.U32 R53, RZ, RZ, UR36 ;  /* 0x00000024ff357e24 */ /* 0x000fcc000f8e00ff */
[----:B------:R-:W-:Y:S01]  /*f250*/  MUFU.EX2 R68, R68 ;  /* 0x0000004400447308 */ /* 0x000fe20000000800 */
[C---:B------:R-:W-:Y:S01]  /*f260*/  FSETP.NEU.FTZ.AND P2, PT, R0.reuse, -INF , PT ;  /* 0xff8000000000780b */ /* 0x040fe20003f5d000 */
[----:B------:R-:W-:-:S05]  /*f270*/  FFMA.FTZ R53, R0, R53, -8 ;  /* 0xc100000000357423 */ /* 0x000fca0000010035 */
[----:B-1----:R-:W-:Y:S01]  /*f280*/  FSEL R81, R53, RZ, P2 ;  /* 0x000000ff35517208 */ /* 0x002fe20001000000 */
[----:B------:R-:W-:Y:S01]  /*f290*/  MUFU.EX2 R39, R39 ;  /* 0x0000002700277308 */ /* 0x000fe20000000800 */
[----:B------:R-:W-:-:S03]  /*f2a0*/  PLOP3.LUT P2, PT, PT, PT, UP1, 0x40, 0x0 ;  /* 0x000000000000781c */ /* 0x000fc60003f4e818 */
        /* <DEDUP_REMOVED lines=13> */
[----:B-1----:R-:W-:-:S01]  /*f380*/  FFMA.FTZ R79, R62, UR36, -R81 ;  /* 0x000000243e4f7c23 */ /* 0x002fc20008010851 */
[----:B------:R-:W-:Y:S01]  /*f390*/  FFMA.FTZ R62, R66, UR36, -R81 ;  /* 0x00000024423e7c23 */ /* 0x000fe20008010851 */
[----:B------:R-:W-:-:S01]  /*f3a0*/  FADD.FTZ R66, R5, R6 ;  /* 0x0000000605427221 */ /* 0x000fc20000010000 */
[--C-:B------:R-:W-:Y:S01]  /*f3b0*/  FFMA.FTZ R85, R78, UR36, -R81.reuse ;  /* 0x000000244e557c23 */ /* 0x100fe20008010851 */
[----:B------:R-:W-:-:S01]  /*f3c0*/  FFMA.FTZ R78, R83, UR36, -R81 ;  /* 0x00000024534e7c23 */ /* 0x000fc20008010851 */
[----:B------:R-:W-:Y:S01]  /*f3d0*/  FFMA.FTZ R103, R103, UR36, -R81 ;  /* 0x0000002467677c23 */ /* 0x000fe20008010851 */
[----:B------:R-:W-:-:S01]  /*f3e0*/  FADD.FTZ R67, R7, R66 ;  /* 0x0000004207437221 */ /* 0x000fc20000010000 */
[----:B------:R-:W1:Y:S01]  /*f3f0*/  MUFU.EX2 R80, R80 ;  /* 0x0000005000507308 */ /* 0x000e620000000800 */
[----:B------:R-:W-:-:S01]  /*f400*/  FFMA.FTZ R74, R74, UR36, -R81 ;  /* 0x000000244a4a7c23 */ /* 0x000fc20008010851 */
[----:B------:R-:W-:Y:S01]  /*f410*/  FFMA.FTZ R75, R75, UR36, -R81 ;  /* 0x000000244b4b7c23 */ /* 0x000fe20008010851 */
[----:B0-----:R-:W-:-:S01]  /*f420*/  FADD.FTZ R66, R8, R67 ;  /* 0x0000004308427221 */ /* 0x001fc20000010000 */
[--C-:B------:R-:W-:Y:S01]  /*f430*/  FFMA.FTZ R86, R86, UR36, -R81.reuse ;  /* 0x0000002456567c23 */ /* 0x100fe20008010851 */
[----:B------:R-:W-:-:S01]  /*f440*/  FFMA.FTZ R87, R87, UR36, -R81 ;  /* 0x0000002457577c23 */ /* 0x000fc20008010851 */
[----:B------:R-:W-:Y:S01]  /*f450*/  FFMA.FTZ R58, R58, UR36, -R81 ;  /* 0x000000243a3a7c23 */ /* 0x000fe20008010851 */
[----:B---3--:R-:W-:-:S01]  /*f460*/  FADD.FTZ R67, R9, R66 ;  /* 0x0000004209437221 */ /* 0x008fc20000010000 */
[----:B------:R-:W0:Y:S01]  /*f470*/  MUFU.EX2 R94, R94 ;  /* 0x0000005e005e7308 */ /* 0x000e220000000800 */
[----:B------:R-:W-:-:S01]  /*f480*/  FFMA.FTZ R59, R59, UR36, -R81 ;  /* 0x000000243b3b7c23 */ /* 0x000fc20008010851 */
[----:B------:R-:W-:Y:S01]  /*f490*/  FFMA.FTZ R70, R70, UR36, -R81 ;  /* 0x0000002446467c23 */ /* 0x000fe20008010851 */
[----:B----4-:R-:W-:-:S01]  /*f4a0*/  FADD.FTZ R66, R10, R67 ;  /* 0x000000430a427221 */ /* 0x010fc20000010000 */
[--C-:B------:R-:W-:Y:S01]  /*f4b0*/  FFMA.FTZ R71, R71, UR36, -R81.reuse ;  /* 0x0000002447477c23 */ /* 0x100fe20008010851 */
[----:B------:R-:W-:-:S01]  /*f4c0*/  FFMA.FTZ R42, R42, UR36, -R81 ;  /* 0x000000242a2a7c23 */ /* 0x000fc20008010851 */
[----:B------:R-:W-:Y:S01]  /*f4d0*/  FFMA.FTZ R43, R43, UR36, -R81 ;  /* 0x000000242b2b7c23 */ /* 0x000fe20008010851 */
[----:B-----5:R-:W-:-:S01]  /*f4e0*/  FADD.FTZ R83, R11, R66 ;  /* 0x000000420b537221 */ /* 0x020fc20000010000 */
[----:B------:R-:W2:Y:S01]  /*f4f0*/  MUFU.EX2 R95, R95 ;  /* 0x0000005f005f7308 */ /* 0x000ea20000000800 */
[----:B-1----:R-:W-:-:S01]  /*f500*/  FADD.FTZ R67, R53, R80 ;  /* 0x0000005035437221 */ /* 0x002fc20000010000 */
[C---:B------:R-:W-:Y:S01]  /*f510*/  F2FP.SATFINITE.E4M3.F32.PACK_AB_MERGE_C R11, R12.reuse, R11, RZ ;  /* 0x0000000b0c0b723e */ /* 0x040fe200048070ff */
[----:B------:R-:W-:-:S01]  /*f520*/  FADD.FTZ R90, R12, R83 ;  /* 0x000000530c5a7221 */ /* 0x000fc20000010000 */
[----:B------:R-:W-:Y:S01]  /*f530*/  F2FP.SATFINITE.E4M3.F32.PACK_AB_MERGE_C R83, R8, R7, RZ ;  /* 0x000000070853723e */ /* 0x000fe200048070ff */
[----:B------:R-:W-:-:S01]  /*f540*/  FFMA.FTZ R46, R46, UR36, -R81 ;  /* 0x000000242e2e7c23 */ /* 0x000fc20008010851 */
[--C-:B------:R-:W-:Y:S01]  /*f550*/  FFMA.FTZ R47, R47, UR36, -R81.reuse ;  /* 0x000000242f2f7c23 */ /* 0x100fe20008010851 */
[----:B------:R-:W-:-:S01]  /*f560*/  FFMA.FTZ R50, R50, UR36, -R81 ;  /* 0x0000002432327c23 */ /* 0x000fc20008010851 */
[----:B------:R-:W1:Y:S01]  /*f570*/  MUFU.EX2 R69, R69 ;  /* 0x0000004500457308 */ /* 0x000e620000000800 */
[----:B0-----:R-:W-:-:S01]  /*f580*/  FADD.FTZ R66, R94, R67 ;  /* 0x000000435e427221 */ /* 0x001fc20000010000 */
[----:B------:R-:W-:Y:S01]  /*f590*/  FADD.FTZ R67, R13, R90 ;  /* 0x0000005a0d437221 */ /* 0x000fe20000010000 */
[----:B------:R-:W-:Y:S01]  /*f5a0*/  F2FP.SATFINITE.E4M3.F32.PACK_AB_MERGE_C R216, R6, R5, R83 ;  /* 0x0000000506d8723e */ /* 0x000fe20004807053 */
[--C-:B------:R-:W-:Y:S01]  /*f5b0*/  FFMA.FTZ R51, R51, UR36, -R81.reuse ;  /* 0x0000002433337c23 */ /* 0x100fe20008010851 */
[----:B------:R-:W-:-:S01]  /*f5c0*/  FFMA.FTZ R54, R54, UR36, -R81 ;  /* 0x0000002436367c23 */ /* 0x000fc20008010851 */
[----:B------:R-:W-:Y:S01]  /*f5d0*/  FADD.FTZ R90, R14, R67 ;  /* 0x000000430e5a7221 */ /* 0x000fe20000010000 */
[----:B------:R-:W-:-:S01]  /*f5e0*/  FFMA.FTZ R55, R55, UR36, -R81 ;  /* 0x0000002437377c23 */ /* 0x000fc20008010851 */
[----:B------:R-:W0:Y:S01]  /*f5f0*/  MUFU.EX2 R84, R84 ;  /* 0x0000005400547308 */ /* 0x000e220000000800 */
        /* <DEDUP_REMOVED lines=8> */
[----:B-1----:R-:W-:-:S01]  /*f680*/  FADD.FTZ R7, R69, R66 ;  /* 0x0000004245077221 */ /* 0x002fc20000010000 */
[--C-:B------:R-:W-:Y:S01]  /*f690*/  FFMA.FTZ R34, R34, UR36, -R81.reuse ;  /* 0x0000002422227c23 */ /* 0x100fe20008010851 */
[----:B------:R-:W-:-:S01]  /*f6a0*/  FFMA.FTZ R35, R35, UR36, -R81 ;  /* 0x0000002423237c23 */ /* 0x000fc20008010851 */
[--C-:B------:R-:W-:Y:S01]  /*f6b0*/  FFMA.FTZ R38, R38, UR36, -R81.reuse ;  /* 0x0000002426267c23 */ /* 0x100fe20008010851 */
[----:B------:R-:W-:-:S01]  /*f6c0*/  FFMA.FTZ R40, R40, UR36, -R81 ;  /* 0x0000002428287c23 */ /* 0x000fc20008010851 */
[----:B------:R-:W-:-:S02]  /*f6d0*/  F2FP.SATFINITE.E4M3.F32.PACK_AB_MERGE_C R15, R20, R15, RZ ;  /* 0x0000000f140f723e */ /* 0x000fc400048070ff */
[----:B------:R-:W1:Y:S01]  /*f6e0*/  MUFU.EX2 R103, R103 ;  /* 0x0000006700677308 */ /* 0x000e620000000800 */
[----:B0-----:R-:W-:-:S01]  /*f6f0*/  FADD.FTZ R7, R84, R7 ;  /* 0x0000000754077221 */ /* 0x001fc20000010000 */
[----:B------:R-:W-:Y:S02]  /*f700*/  F2FP.SATFINITE.E4M3.F32.PACK_AB_MERGE_C R94, R95, R94, RZ ;  /* 0x0000005e5f5e723e */ /* 0x000fe400048070ff */
[----:B------:R-:W-:Y:S02]  /*f710*/  F2FP.SATFINITE.E4M3.F32.PACK_AB_MERGE_C R218, R10, R9, R11 ;  /* 0x000000090ada723e */ /* 0x000fe4000480700b */
[----:B------:R-:W-:Y:S02]  /*f720*/  F2FP.SATFINITE.E4M3.F32.PACK_AB_MERGE_C R212, R14, R13, R15 ;  /* 0x0000000d0ed4723e */ /* 0x000fe4000480700f */
[----:B------:R-:W0:Y:S01]  /*f730*/  MUFU.EX2 R74, R74 ;  /* 0x0000004a004a7308 */ /* 0x000e220000000800 */
[----:B--2---:R-:W-:-:S01]  /*f740*/  FADD.FTZ R8, R102, R7 ;  /* 0x0000000766087221 */ /* 0x004fc20000010000 */
[----:B------:R-:W-:Y:S01]  /*f750*/  FADD.FTZ R7, R17, R12 ;  /* 0x0000000c11077221 */ /* 0x000fe20000010000 */
[----:B------:R-:W-:-:S05]  /*f760*/  F2FP.SATFINITE.E4M3.F32.PACK_AB_MERGE_C R217, R80, R53, R94 ;  /* 0x0000003550d9723e */ /* 0x000fca000480705e */
[----:B------:R-:W2:Y:S01]  /*f770*/  MUFU.EX2 R75, R75 ;  /* 0x0000004b004b7308 */ /* 0x000ea20000000800 */
[----:B-1----:R-:W-:-:S01]  /*f780*/  FADD.FTZ R5, R103, R8 ;  /* 0x0000000867057221 */ /* 0x002fc20000010000 */
[----:B------:R-:W-:Y:S01]  /*f790*/  FADD.FTZ R8, R72, R7 ;  /* 0x0000000748087221 */ /* 0x000fe20000010000 */
[----:B------:R-:W-:-:S04]  /*f7a0*/  F2FP.SATFINITE.E4M3.F32.PACK_AB_MERGE_C R102, R103, R102, RZ ;  /* 0x000000666766723e */ /* 0x000fc800048070ff */
[----:B------:R-:W-:Y:S01]  /*f7b0*/  F2FP.SATFINITE.E4M3.F32.PACK_AB_MERGE_C R219, R84, R69, R102 ;  /* 0x0000004554db723e */ /* 0x000fe20004807066 */
[----:B------:R-:W1:Y:S01]  /*f7c0*/  MUFU.EX2 R85, R85 ;  /* 0x0000005500557308 */ /* 0x000e620000000800 */
[----:B0-----:R-:W-:-:S01]  /*f7d0*/  FADD.FTZ R6, R74, R5 ;  /* 0x000000054a067221 */ /* 0x001fc20000010000 */
[----:B------:R-:W-:Y:S01]  /*f7e0*/  FADD.FTZ R5, R21, R8 ;  /* 0x0000000815057221 */ /* 0x000fe20000010000 */
[----:B------:R-:W-:-:S03]  /*f7f0*/  F2FP.SATFINITE.E4M3.F32.PACK_AB_MERGE_C R21, R76, R21, RZ ;  /* 0x000000154c15723e */ /* 0x000fc600048070ff */
[----:B------:R-:W-:Y:S01]  /*f800*/  FADD.FTZ R7, R76, R5 ;  /* 0x000000054c077221 */ /* 0x000fe20000010000 */
[----:B------:R-:W-:Y:S01]  /*f810*/  F2FP.SATFINITE.E4M3.F32.PACK_AB_MERGE_C R214, R72, R17, R21 ;  /* 0x0000001148d6723e */ /* 0x000fe20004807015 */
[----:B------:R-:W0:Y:S01]  /*f820*/  MUFU.EX2 R77, R77 ;  /* 0x0000004d004d7308 */ /* 0x000e220000000800 */
[----:B--2---:R-:W-:-:S01]  /*f830*/  FADD.FTZ R6, R75, R6 ;  /* 0x000000064b067221 */ /* 0x004fc20000010000 */
[----:B------:R-:W-:-:S04]  /*f840*/  FADD.FTZ R8, R56, R7 ;  /* 0x0000000738087221 */ /* 0x000fc80000010000 */
[----:B------:R-:W-:Y:S01]  /*f850*/  FADD.FTZ R7, R57, R8 ;  /* 0x0000000839077221 */ /* 0x000fe20000010000 */
[----:B------:R-:W-:Y:S01]  /*f860*/  F2FP.SATFINITE.E4M3.F32.PACK_AB_MERGE_C R8, R73, R60, RZ ;  /* 0x0000003c4908723e */ /* 0x000fe200048070ff */
[----:B------:R-:W2:Y:S01]  /*f870*/  MUFU.EX2 R78, R78 ;  /* 0x0000004e004e7308 */ /* 0x000ea20000000800 */
[----:B-1----:R-:W-:-:S01]  /*f880*/  FADD.FTZ R5, R85, R6 ;  /* 0x0000000655057221 */ /* 0x002fc20000010000 */
[----:B------:R-:W-:Y:S01]  /*f890*/  FADD.FTZ R60, R60, R7 ;  /* 0x000000073c3c7221 */ /* 0x000fe20000010000 */
[----:B------:R-:W-:Y:S02]  /*f8a0*/  F2FP.SATFINITE.E4M3.F32.PACK_AB_MERGE_C R208, R57, R56, R8 ;  /* 0x0000003839d0723e */ /* 0x000fe40004807008 */
[----:B------:R-:W-:Y:S01]  /*f8b0*/  FADD.FTZ R6, R88, R5 ;  /* 0x0000000558067221 */ /* 0x000fe20000010000 */
[----:B------:R-:W-:-:S01]  /*f8c0*/  FADD.FTZ R73, R73, R60 ;  /* 0x0000003c49497221 */ /* 0x000fc20000010000 */
[----:B------:R-:W-:Y:S01]  /*f8d0*/  F2FP.SATFINITE.E4M3.F32.PACK_AB_MERGE_C R7, R68, R61, RZ ;  /* 0x0000003d4407723e */ /* 0x000fe200048070ff */
[----:B------:R-:W1:Y:S01]  /*f8e0*/  MUFU.EX2 R86, R86 ;  /* 0x0000005600567308 */ /* 0x000e620000000800 */
[----:B0-----:R-:W-:-:S01]  /*f8f0*/  FADD.FTZ R5, R77, R6 ;  /* 0x000000064d057221 */ /* 0x001fc20000010000 */
[----:B------:R-:W-:Y:S01]  /*f900*/  FADD.FTZ R8, R64, R73 ;  /* 0x0000004940087221 */ /* 0x000fe20000010000 */
[----:B------:R-:W-:-:S02]  /*f910*/  F2FP.SATFINITE.E4M3.F32.PACK_AB_MERGE_C R210, R65, R64, R7 ;  /* 0x0000004041d2723e */ /* 0x000fc40004807007 */
[----:B------:R-:W-:Y:S01]  /*f920*/  F2FP.SATFINITE.E4M3.F32.PACK_AB_MERGE_C R85, R88, R85, RZ ;  /* 0x000000555855723e */ /* 0x000fe200048070ff */
[----:B------:R-:W-:-:S02]  /*f930*/  FADD.FTZ R8, R65, R8 ;  /* 0x0000000841087221 */ /* 0x000fc40000010000 */
[----:B------:R-:W0:Y:S01]  /*f940*/  MUFU.EX2 R87, R87 ;  /* 0x0000005700577308 */ /* 0x000e220000000800 */
[----:B--2---:R-:W-:-:S01]  /*f950*/  FADD.FTZ R5, R78, R5 ;  /* 0x000000054e057221 */ /* 0x004fc20000010000 */
[----:B------:R-:W-:Y:S01]  /*f960*/  FADD.FTZ R61, R61, R8 ;  /* 0x000000083d3d7221 */ /* 0x000fe20000010000 */
[----:B------:R-:W-:-:S03]  /*f970*/  F2FP.SATFINITE.E4M3.F32.PACK_AB_MERGE_C R213, R75, R74, R85 ;  /* 0x0000004a4bd5723e */ /* 0x000fc60004807055 */
[----:B------:R-:W-:Y:S02]  /*f980*/  FADD.FTZ R61, R68, R61 ;  /* 0x0000003d443d7221 */ /* 0x000fe40000010000 */
[----:B------:R-:W2:Y:S01]  /*f990*/  MUFU.EX2 R58, R58 ;  /* 0x0000003a003a7308 */ /* 0x000ea20000000800 */
[----:B-1----:R-:W-:-:S07]  /*f9a0*/  FADD.FTZ R6, R86, R5 ;  /* 0x0000000556067221 */ /* 0x002fce0000010000 */
[----:B------:R-:W1:Y:S01]  /*f9b0*/  MUFU.EX2 R59, R59 ;  /* 0x0000003b003b7308 */ /* 0x000e620000000800 */
[----:B0-----:R-:W-:-:S01]  /*f9c0*/  FADD.FTZ R5, R87, R6 ;  /* 0x0000000657057221 */ /* 0x001fc20000010000 */
[----:B------:R-:W-:-:S04]  /*f9d0*/  F2FP.SATFINITE.E4M3.F32.PACK_AB_MERGE_C R86, R87, R86, RZ ;  /* 0x000000565756723e */ /* 0x000fc800048070ff */
[----:B------:R-:W-:Y:S02]  /*f9e0*/  F2FP.SATFINITE.E4M3.F32.PACK_AB_MERGE_C R215, R78, R77, R86 ;  /* 0x0000004d4ed7723e */ /* 0x000fe40004807056 */
        /* <DEDUP_REMOVED lines=10> */
[----:B------:R-:W2:Y:S01]  /*fa90*/  MUFU.EX2 R63, R63 ;  /* 0x0000003f003f7308 */ /* 0x000ea20000000800 */
[----:B-1----:R-:W-:-:S07]  /*faa0*/  FADD.FTZ R6, R62, R5 ;  /* 0x000000053e067221 */ /* 0x002fce0000010000 */
[----:B------:R-:W1:Y:S01]  /*fab0*/  MUFU.EX2 R4, R4 ;  /* 0x0000000400047308 */ /* 0x000e620000000800 */
[----:B0-----:R-:W-:-:S07]  /*fac0*/  F2FP.SATFINITE.E4M3.F32.PACK_AB_MERGE_C R7, R44, R39, RZ ;  /* 0x000000272c07723e */ /* 0x001fce00048070ff */
[----:B------:R-:W0:Y:S01]  /*fad0*/  MUFU.EX2 R41, R41 ;  /* 0x0000002900297308 */ /* 0x000e220000000800 */
[----:B--2---:R-:W-:-:S07]  /*fae0*/  FADD.FTZ R5, R63, R6 ;  /* 0x000000063f057221 */ /* 0x004fce0000010000 */
[----:B------:R-:W2:Y:S01]  /*faf0*/  MUFU.EX2 R70, R70 ;  /* 0x0000004600467308 */ /* 0x000ea20000000800 */
[----:B-1----:R-:W-:-:S07]  /*fb00*/  FADD.FTZ R6, R4, R61 ;  /* 0x0000003d04067221 */ /* 0x002fce0000010000 */
[----:B------:R-:W1:Y:S01]  /*fb10*/  MUFU.EX2 R71, R71 ;  /* 0x0000004700477308 */ /* 0x000e620000000800 */
[C---:B0-----:R-:W-:Y:S01]  /*fb20*/  F2FP.SATFINITE.E4M3.F32.PACK_AB_MERGE_C R204, R41.reuse, R4, R7 ;  /* 0x0000000429cc723e */ /* 0x041fe20004807007 */
[----:B------:R-:W-:-:S04]  /*fb30*/  FADD.FTZ R6, R41, R6 ;  /* 0x0000000629067221 */ /* 0x000fc80000010000 */
[----:B------:R-:W-:Y:S02]  /*fb40*/  FADD.FTZ R39, R39, R6 ;  /* 0x0000000627277221 */ /* 0x000fe40000010000 */
[----:B------:R-:W0:Y:S01]  /*fb50*/  MUFU.EX2 R42, R42 ;  /* 0x0000002a002a7308 */ /* 0x000e220000000800 */
[----:B--2---:R-:W-:-:S01]  /*fb60*/  FADD.FTZ R4, R70, R5 ;  /* 0x0000000546047221 */ /* 0x004fc20000010000 */
[----:B------:R-:W-:-:S06]  /*fb70*/  FADD.FTZ R44, R44, R39 ;  /* 0x000000272c2c7221 */ /* 0x000fcc0000010000 */
[----:B------:R-:W2:Y:S01]  /*fb80*/  MUFU.EX2 R43, R43 ;  /* 0x0000002b002b7308 */ /* 0x000ea20000000800 */
[----:B-1----:R-:W-:-:S01]  /*fb90*/  FADD.FTZ R5, R71, R4 ;  /* 0x0000000447057221 */ /* 0x002fc20000010000 */
[----:B------:R-:W-:-:S04]  /*fba0*/  F2FP.SATFINITE.E4M3.F32.PACK_AB_MERGE_C R70, R71, R70, RZ ;  /* 0x000000464746723e */ /* 0x000fc800048070ff */
[----:B------:R-:W-:Y:S02]  /*fbb0*/  F2FP.SATFINITE.E4M3.F32.PACK_AB_MERGE_C R211, R63, R62, R70 ;  /* 0x0000003e3fd3723e */ /* 0x000fe40004807046 */
[----:B------:R-:W1:Y:S01]  /*fbc0*/  MUFU.EX2 R46, R46 ;  /* 0x0000002e002e7308 */ /* 0x000e620000000800 */
[----:B0-----:R-:W-:-:S07]  /*fbd0*/  FADD.FTZ R4, R42, R5 ;  /* 0x000000052a047221 */ /* 0x001fce0000010000 */
        /* <DEDUP_REMOVED lines=11> */
[----:B------:R-:W-:Y:S08]  /*fc90*/  MUFU.EX2 R28, R28 ;  /* 0x0000001c001c7308 */ /* 0x000ff00000000800 */
[----:B------:R-:W1:Y:S01]  /*fca0*/  MUFU.EX2 R29, R29 ;  /* 0x0000001d001d7308 */ /* 0x000e620000000800 */
[----:B0-----:R-:W-:Y:S01]  /*fcb0*/  F2FP.SATFINITE.E4M3.F32.PACK_AB_MERGE_C R206, R48, R45, R6 ;  /* 0x0000002d30ce723e */ /* 0x001fe20004807006 */
[----:B------:R-:W-:-:S04]  /*fcc0*/  FADD.FTZ R45, R45, R44 ;  /* 0x0000002c2d2d7221 */ /* 0x000fc80000010000 */
[----:B------:R-:W-:Y:S02]  /*fcd0*/  FADD.FTZ R48, R48, R45 ;  /* 0x0000002d30307221 */ /* 0x000fe40000010000 */
[----:B------:R-:W0:Y:S02]  /*fce0*/  MUFU.EX2 R50, R50 ;  /* 0x0000003200327308 */ /* 0x000e240000000800 */
[----:B------:R-:W-:-:S04]  /*fcf0*/  FADD.FTZ R49, R49, R48 ;  /* 0x0000003031317221 */ /* 0x000fc80000010000 */
[----:B------:R-:W-:Y:S02]  /*fd00*/  FADD.FTZ R49, R52, R49 ;  /* 0x0000003134317221 */ /* 0x000fe40000010000 */
[----:B------:R-:W-:Y:S01]  /*fd10*/  MUFU.EX2 R24, R24 ;  /* 0x0000001800187308 */ /* 0x000fe20000000800 */
[----:B-1----:R-:W-:-:S07]  /*fd20*/  F2FP.SATFINITE.E4M3.F32.PACK_AB_MERGE_C R5, R29, R28, RZ ;  /* 0x0000001c1d05723e */ /* 0x002fce00048070ff */
[----:B------:R-:W1:Y:S01]  /*fd30*/  MUFU.EX2 R25, R25 ;  /* 0x0000001900197308 */ /* 0x000e620000000800 */
[----:B0-----:R-:W-:-:S07]  /*fd40*/  FADD.FTZ R4, R50, R47 ;  /* 0x0000002f32047221 */ /* 0x001fce0000010000 */
        /* <DEDUP_REMOVED lines=9> */
[----:B------:R-:W0:Y:S01]  /*fde0*/  MUFU.EX2 R26, R26 ;  /* 0x0000001a001a7308 */ /* 0x000e220000000800 */
[----:B--2---:R-:W-:-:S07]  /*fdf0*/  FADD.FTZ R4, R54, R5 ;  /* 0x0000000536047221 */ /* 0x004fce0000010000 */
[----:B------:R-:W2:Y:S01]  /*fe00*/  MUFU.EX2 R27, R27 ;  /* 0x0000001b001b7308 */ /* 0x000ea20000000800 */
[C---:B-1----:R-:W-:Y:S01]  /*fe10*/  F2FP.SATFINITE.E4M3.F32.PACK_AB_MERGE_C R54, R55.reuse, R54, RZ ;  /* 0x000000363736723e */ /* 0x042fe200048070ff */
[----:B------:R-:W-:-:S03]  /*fe20*/  FADD.FTZ R55, R55, R4 ;  /* 0x0000000437377221 */ /* 0x000fc60000010000 */
[----:B------:R-:W-:-:S03]  /*fe30*/  F2FP.SATFINITE.E4M3.F32.PACK_AB_MERGE_C R207, R51, R50, R54 ;  /* 0x0000003233cf723e */ /* 0x000fc60004807036 */
        /* <DEDUP_REMOVED lines=40> */
.L_x_4428:
[----:B------:R-:W-:-:S11]  /*100c0*/  UISETP.NE.AND UP2, UPT, UR7, 0x1, UPT ;  /* 0x000000010700788c */ /* 0x000fd6000bf45270 */
[----:B------:R-:W-:Y:S02]  /*100d0*/  @UP2 ULDC.64 UR10, c[0x0][0x9e8] ;  /* 0x00027a00000a2ab9 */ /* 0x000fe40000000a00 */
[----:B------:R-:W-:-:S04]  /*100e0*/  UIMAD.WIDE.U32 UR14, UR5, UR10, URZ ;  /* 0x0000000a050e72a5 */ /* 0x000fc8000f8e003f */
[----:B------:R-:W-:-:S12]  /*100f0*/  @UP2 USHF.R.U32.HI UR5, URZ, UR11, UR15 ;  /* 0x0000000b3f052299 */ /* 0x000fd8000801160f */
.L_x_4429:
[----:B------:R-:W-:-:S04]  /*10100*/  UIMAD UR5, UR5, UR7, UR7 ;  /* 0x00000007050572a4 */ /* 0x000fc8000f8e0207 */
[----:B------:R-:W-:-:S04]  /*10110*/  UISETP.LT.AND UP2, UPT, UR6, UR5, UPT ;  /* 0x000000050600728c */ /* 0x000fc8000bf41270 */
[----:B------:R-:W-:-:S12]  /*10120*/  USEL UR6, UR6, UR5, UP2 ;  /* 0x0000000506067287 */ /* 0x000fd80009000000 */
.L_x_4427:
        /* <DEDUP_REMOVED lines=59> */
.L_x_4448:
        /* <DEDUP_REMOVED lines=9> */
.L_x_4432:
[----:B------:R-:W-:Y:S01]  /*10570*/  ULEA UR6, UR5, UR39, 0x3 ;  /* 0x0000002705067291 */ /* 0x000fe2000f8e183f */
[----:B------:R-:W-:-:S05]  /*10580*/  IMAD.U32 R7, RZ, RZ, UR7 ;  /* 0x00000007ff077e24 */ /* 0x000fca000f8e00ff */
[----:B------:R-:W-:-:S04]  /*10590*/  SHF.L.U32 R7, R7, 0x1f, RZ ;  /* 0x0000001f07077819 */ /* 0x000fc800000006ff */
[----:B------:R0:W1:Y:S01]  /*105a0*/  SYNCS.PHASECHK.TRANS64.TRYWAIT P2, [UR6+0x33430], R7 ;  /* 0x03343007ff0075a7 */ /* 0x0000620008040146 */
[----:B------:R-:W-:Y:S05]  /*105b0*/  @!P0 BRA `(.L_x_4433) ;  /* 0x0000000000048947 */ /* 0x000fea0003800000 */
[----:B------:R-:W-:Y:S01]  /*105c0*/  BPT.TRAP 0x1 ;  /* 0x000000040000795c */ /* 0x000fe20000300000 */
.L_x_4433:
[----:B-1----:R-:W-:Y:S05]  /*105d0*/  @P2 BRA `(.L_x_4431) ;  /* 0x0000000000082947 */ /* 0x002fea0003800000 */
[----:B------:R-:W1:Y:S02]  /*105e0*/  SYNCS.PHASECHK.TRANS64.TRYWAIT P2, [UR6+0x33430], R7 ;  /* 0x03343007ff0075a7 */ /* 0x000e640008040146 */
[----:B-1----:R-:W-:Y:S05]  /*105f0*/  @!P2 BRA `(.L_x_4434) ;  /* 0x000001900048a947 */ /* 0x002fea0003800000 */
.L_x_4431:
        /* <DEDUP_REMOVED lines=188> */
.L_x_4436:
[----:B------:R-:W-:Y:S01]  /*111c0*/  ULEA UR6, UR38, UR39, 0x3 ;  /* 0x0000002726067291 */ /* 0x000fe2000f8e183f */
[----:B------:R-:W-:-:S05]  /*111d0*/  IMAD.U32 R7, RZ, RZ, UR44 ;  /* 0x0000002cff077e24 */ /* 0x000fca000f8e00ff */
[----:B------:R-:W-:-:S04]  /*111e0*/  SHF.L.U32 R7, R7, 0x1f, RZ ;  /* 0x0000001f07077819 */ /* 0x000fc800000006ff */
[----:B------:R0:W1:Y:S01]  /*111f0*/  SYNCS.PHASECHK.TRANS64.TRYWAIT P2, [UR6+0x33450], R7 ;  /* 0x03345007ff0075a7 */ /* 0x0000620008040146 */
[----:B------:R-:W-:Y:S05]  /*11200*/  @!P0 BRA `(.L_x_4437) ;  /* 0x0000000000048947 */ /* 0x000fea0003800000 */
[----:B------:R-:W-:Y:S01]  /*11210*/  BPT.TRAP 0x1 ;  /* 0x000000040000795c */ /* 0x000fe20000300000 */
.L_x_4437:
[----:B-1----:R-:W-:Y:S05]  /*11220*/  @P2 BRA `(.L_x_4435) ;  /* 0x0000000000082947 */ /* 0x002fea0003800000 */
[----:B------:R-:W1:Y:S02]  /*11230*/  SYNCS.PHASECHK.TRANS64.TRYWAIT P2, [UR6+0x33450], R7 ;  /* 0x03345007ff0075a7 */ /* 0x000e640008040146 */
[----:B-1----:R-:W-:Y:S05]  /*11240*/  @!P2 BRA `(.L_x_4438) ;  /* 0x00000184004ca947 */ /* 0x002fea0003800000 */
.L_x_4435:
        /* <DEDUP_REMOVED lines=9> */
[----:B------:R-:W-:Y:S02]  /*112e0*/  IMAD R15, R4, -0xa0, RZ ;  /* 0xffffff60040f7824 */ /* 0x000fe400078e02ff */
[----:B01----:R-:W-:Y:S01]  /*112f0*/  IMAD.U32 R7, RZ, RZ, UR5 ;  /* 0x00000005ff077e24 */ /* 0x003fe2000f8e00ff */
[----:B------:R-:W-:Y:S01]  /*11300*/  ULOP3.LUT UR6, UR6, 0x10000, URZ, 0xfc, !UPT ;  /* 0x0001000006067892 */ /* 0x000fe2000f8efc3f */
[----:B------:R-:W-:-:S03]  /*11310*/  VIADD R10, R15, 0x1 ;  /* 0x000000010f0a7836 */ /* 0x000fc60000000000 */
[----:B------:R-:W-:Y:S01]  /*11320*/  UIMAD UR6, UR38, 0x780, UR6 ;  /* 0x00000780260678a4 */ /* 0x000fe2000f8e0206 */
[----:B------:R-:W-:Y:S01]  /*11330*/  @!P1 LEA R7, R7, UR39, 0x3 ;  /* 0x0000002707079c11 */ /* 0x000fe2000f8e18ff */
[----:B------:R-:W-:-:S04]  /*11340*/  IMAD R10, R23, -0x2, R10 ;  /* 0xfffffffe170a7824 */ /* 0x000fc800078e020a */
[----:B------:R-:W-:Y:S01]  /*11350*/  @!P1 VIADD R7, R7, 0x33440 ;  /* 0x0003344007079836 */ /* 0x000fe20000000000 */
[----:B------:R-:W-:Y:S01]  /*11360*/  UMOV UR10, UR6 ;  /* 0x00000006000a7c82 */ /* 0x000fe20008000000 */
[----:B------:R-:W-:Y:S01]  /*11370*/  IADD3 R12, -R18, R10, R19 ;  /* 0x0000000a120c7210 */ /* 0x000fe20007ffe113 */
[----:B------:R-:W-:Y:S01]  /*11380*/  QGMMA.64x192x32.F32.E4M3.E4M3 R24, R216, gdesc[UR8], R24, gsb0 ;  /* 0x02e00008d8187df3 */ /* 0x000fe20008000818 */
[----:B------:R-:W-:Y:S01]  /*11390*/  UIADD3 UR10, UR6, 0x180, URZ ;  /* 0x00000180060a7890 */ /* 0x000fe2000fffe03f */
[----:B------:R-:W-:Y:S01]  /*113a0*/  @!P1 PRMT R7, RZ, 0x654, R7 ;  /* 0x00000654ff079816 */ /* 0x000fe20000000007 */
[----:B------:R-:W-:Y:S01]  /*113b0*/  UMOV UR11, 0xc0000010 ;  /* 0xc0000010000b7882 */ /* 0x000fe20000000000 */
[----:B------:R-:W-:Y:S01]  /*113c0*/  VIADD R13, R12, UR60 ;  /* 0x0000003c0c0d7c36 */ /* 0x000fe20008000000 */
[----:B--2---:R-:W-:Y:S01]  /*113d0*/  SHF.R.U32.HI R9, RZ, 0x7, R9 ;  /* 0x00000007ff097819 */ /* 0x004fe20000011609 */
[----:B------:R-:W-:Y:S02]  /*113e0*/  WARPGROUP.DEPBAR.LE gsb0, 0x0 ;  /* 0x00008000000079c5 */ /* 0x000fe40000010000 */
[----:B------:R-:W-:-:S12]  /*113f0*/  WARPGROUP.ARRIVE ;  /* 0x00000000000079c5 */ /* 0x000fd80000000000 */
        /* <DEDUP_REMOVED lines=12> */
[----:B------:R-:W-:Y:S02]  /*114c0*/  UMOV UR11, 0xc0000010 ;  /* 0xc0000010000b7882 */ /* 0x000fe40000000000 */
        /* <DEDUP_REMOVED lines=11> */
[----:B------:R-:W-:-:S06]  /*11580*/  WARPGROUP.ARRIVE ;  /* 0x00000000000079c5 */ /* 0x000fcc0000000000 */
[----:B------:R-:W-:Y:S03]  /*11590*/  QGMMA.64x192x32.F32.E4M3.E4M3 R24, R200, gdesc[UR8], R24, gsb0 ;  /* 0x02e00008c8187df3 */ /* 0x000fe60008000818 */
        /* <DEDUP_REMOVED lines=18> */
.L_x_4441:
[----:B------:R-:W-:-:S05]  /*116c0*/  IMAD.U32 R20, RZ, RZ, UR50 ;  /* 0x00000032ff147e24 */ /* 0x000fca000f8e00ff */
[----:B------:R-:W-:-:S13]  /*116d0*/  ISETP.NE.AND P2, PT, R20, 0x1, PT ;  /* 0x000000011400780c */ /* 0x000fda0003f45270 */
[----:B------:R-:W0:Y:S02]  /*116e0*/  @P2 LDC.64 R8, c[0x0][0x9e8] ;  /* 0x00027a00ff082b82 */ /* 0x000e240000000a00 */
[----:B0-----:R-:W-:-:S05]  /*116f0*/  @P2 IMAD.HI.U32 R8, R17, R8, RZ ;  /* 0x0000000811082227 */ /* 0x001fca00078e00ff */
[----:B------:R-:W-:-:S07]  /*11700*/  @P2 SHF.R.U32.HI R17, RZ, R9, R8 ;  /* 0x00000009ff112219 */ /* 0x000fce0000011608 */
.L_x_4442:
[----:B------:R-:W-:Y:S05]  /*11710*/  BSYNC B0 ;  /* 0x0000000000007941 */ /* 0x000fea0003800000 */
.L_x_4440:
[----:B------:R-:W-:-:S05]  /*11720*/  IMAD R17, R17, R20, R7 ;  /* 0x0000001411117224 */ /* 0x000fca00078e0207 */
[----:B------:R-:W-:Y:S02]  /*11730*/  VIADDMNMX R11, R17, R20, R11, PT ;  /* 0x00000014110b7246 */ /* 0x000fe4000380010b */
[----:B------:R-:W-:-:S07]  /*11740*/  VIMNMX R10, R10, R17, !PT ;  /* 0x000000110a0a7248 */ /* 0x000fce0007fe0100 */
.L_x_4439:
[----:B------:R-:W2:Y:S01]  /*11750*/  LDL.LU R17, [R1+0x2d0] ;  /* 0x0002d00001117983 */ /* 0x000ea20000300800 */
[C---:B------:R-:W-:Y:S02]  /*11760*/  ISETP.GE.AND P3, PT, R15.reuse, 0x2, PT ;  /* 0x000000020f00780c */ /* 0x040fe40003f66270 */
[C---:B------:R-:W-:Y:S02]  /*11770*/  ISETP.GE.AND P2, PT, R15.reuse, 0x9, PT ;  /* 0x000000090f00780c */ /* 0x040fe40003f46270 */
[----:B------:R-:W-:Y:S02]  /*11780*/  ISETP.GE.AND P4, PT, R15, 0xa, PT ;  /* 0x0000000a0f00780c */ /* 0x000fe40003f86270 */
[----:B------:R-:W-:Y:S02]  /*11790*/  LOP3.LUT R2, R2, 0xfffffffe, RZ, 0xc0, !PT ;  /* 0xfffffffe02027812 */ /* 0x000fe400078ec0ff */
[----:B--2---:R-:W-:-:S05]  /*117a0*/  LOP3.LUT R17, R17, 0xdfffffff, RZ, 0xc0, !PT ;  /* 0xdfffffff11117812 */ /* 0x004fca00078ec0ff */
[----:B------:R-:W-:Y:S02]  /*117b0*/  @P3 LOP3.LUT R17, R17, 0x20000000, RZ, 0xfc, !PT ;  /* 0x2000000011113812 */ /* 0x000fe400078efcff */
[C---:B------:R-:W-:Y:S02]  /*117c0*/  ISETP.GT.AND P3, PT, R10.reuse, 0x1, !P3 ;  /* 0x000000010a00780c */ /* 0x040fe40005f64270 */
[----:B------:R-:W-:Y:S02]  /*117d0*/  LOP3.LUT R17, R17, 0xbfffffff, RZ, 0xc0, !PT ;  /* 0xbfffffff11117812 */ /* 0x000fe400078ec0ff */
[----:B------:R-:W-:Y:S02]  /*117e0*/  ISETP.LT.OR P3, PT, R11, 0x2, P3 ;  /* 0x000000020b00780c */ /* 0x000fe40001f61670 */
[----:B------:R-:W-:Y:S02]  /*117f0*/  @P2 LOP3.LUT R17, R17, 0x40000000, RZ, 0xfc, !PT ;  /* 0x4000000011112812 */ /* 0x000fe400078efcff */
[----:B------:R-:W-:-:S02]  /*11800*/  ISETP.GT.AND P2, PT, R10, 0x8, !P2 ;  /* 0x000000080a00780c */ /* 0x000fc40005744270 */
[----:B------:R-:W-:Y:S02]  /*11810*/  FSEL R185, R185, -INF , !P3 ;  /* 0xff800000b9b97808 */ /* 0x000fe40005800000 */
[----:B------:R-:W-:Y:S02]  /*11820*/  ISETP.LT.OR P2, PT, R11, 0x9, P2 ;  /* 0x000000090b00780c */ /* 0x000fe40001741670 */
[----:B------:R-:W-:Y:S02]  /*11830*/  ISETP.GE.AND P3, PT, R15, 0x11, PT ;  /* 0x000000110f00780c */ /* 0x000fe40003f66270 */
[----:B------:R-:W-:Y:S02]  /*11840*/  FSEL R188, R188, -INF , !P2 ;  /* 0xff800000bcbc7808 */ /* 0x000fe40005000000 */
[----:B------:R-:W-:Y:S02]  /*11850*/  ISETP.GT.AND P2, PT, R10, 0x9, !P4 ;  /* 0x000000090a00780c */ /* 0x000fe40006744270 */
[----:B------:R-:W-:-:S02]  /*11860*/  LOP3.LUT R17, R17, 0x7fffffff, RZ, 0xc0, !PT ;  /* 0x7fffffff11117812 */ /* 0x000fc400078ec0ff */
[----:B------:R-:W-:Y:S02]  /*11870*/  ISETP.LT.OR P2, PT, R11, 0xa, P2 ;  /* 0x0000000a0b00780c */ /* 0x000fe40001741670 */
[----:B------:R-:W-:Y:S02]  /*11880*/  @P4 LOP3.LUT R17, R17, 0x80000000, RZ, 0xfc, !PT ;  /* 0x8000000011114812 */ /* 0x000fe400078efcff */
[----:B------:R-:W-:Y:S02]  /*11890*/  FSEL R189, R189, -INF , !P2 ;  /* 0xff800000bdbd7808 */ /* 0x000fe40005000000 */
[----:B------:R-:W-:Y:S02]  /*118a0*/  @P3 LOP3.LUT R2, R2, 0x1, RZ, 0xfc, !PT ;  /* 0x0000000102023812 */ /* 0x000fe400078efcff */
[----:B------:R-:W-:Y:S02]  /*118b0*/  ISETP.GT.AND P2, PT, R10, 0x10, !P3 ;  /* 0x000000100a00780c */ /* 0x000fe40005f44270 */
[----:B------:R-:W-:-:S02]  /*118c0*/  ISETP.GE.AND P3, PT, R15, 0x12, PT ;  /* 0x000000120f00780c */ /* 0x000fc40003f66270 */
[----:B------:R-:W-:Y:S02]  /*118d0*/  ISETP.LT.OR P2, PT, R11, 0x11, P2 ;  /* 0x000000110b00780c */ /* 0x000fe40001741670 */
[----:B------:R-:W-:Y:S02]  /*118e0*/  LOP3.LUT R2, R2, 0xfffffff7, RZ, 0xc0, !PT ;  /* 0xfffffff702027812 */ /* 0x000fe400078ec0ff */
[----:B------:R-:W-:Y:S02]  /*118f0*/  FSEL R192, R192, -INF , !P2 ;  /* 0xff800000c0c07808 */ /* 0x000fe40005000000 */
[----:B------:R-:W-:Y:S02]  /*11900*/  ISETP.GT.AND P2, PT, R10, 0x11, !P3 ;  /* 0x000000110a00780c */ /* 0x000fe40005f44270 */
[----:B------:R-:W-:Y:S02]  /*11910*/  ISETP.GE.AND P4, PT, R15, 0x22, PT ;  /* 0x000000220f00780c */ /* 0x000fe40003f86270 */
[----:B------:R-:W-:-:S02]  /*11920*/  ISETP.LT.OR P2, PT, R11, 0x12, P2 ;  /* 0x000000120b00780c */ /* 0x000fc40001741670 */
[----:B------:R-:W-:Y:S02]  /*11930*/  @P3 LOP3.LUT R2, R2, 0x8, RZ, 0xfc, !PT ;  /* 0x0000000802023812 */ /* 0x000fe400078efcff */
[----:B------:R-:W-:Y:S02]  /*11940*/  ISETP.GE.AND P3, PT, R15, 0x19, PT ;  /* 0x000000190f00780c */ /* 0x000fe40003f66270 */
[----:B------:R-:W-:Y:S02]  /*11950*/  FSEL R193, R193, -INF , !P2 ;  /* 0xff800000c1c17808 */ /* 0x000fe40005000000 */
[----:B------:R-:W-:Y:S02]  /*11960*/  LOP3.LUT R2, R2, 0xfffffffb, RZ, 0xc0, !PT ;  /* 0xfffffffb02027812 */ /* 0x000fe400078ec0ff */
[----:B------:R-:W-:Y:S02]  /*11970*/  ISETP.GT.AND P2, PT, R10, 0x18, !P3 ;  /* 0x000000180a00780c */ /* 0x000fe40005f44270 */
[----:B------:R-:W-:-:S02]  /*11980*/  LOP3.LUT R17, R17, 0xfffffffd, RZ, 0xc0, !PT ;  /* 0xfffffffd11117812 */ /* 0x000fc400078ec0ff */
[----:B------:R-:W-:Y:S02]  /*11990*/  ISETP.LT.OR P2, PT, R11, 0x19, P2 ;  /* 0x000000190b00780c */ /* 0x000fe40001741670 */
[----:B------:R-:W-:Y:S02]  /*119a0*/  @P4 LOP3.LUT R17, R17, 0x2, RZ, 0xfc, !PT ;  /* 0x0000000211114812 */ /* 0x000fe400078efcff */
[----:B------:R-:W-:Y:S02]  /*119b0*/  @P3 LOP3.LUT R2, R2, 0x4, RZ, 0xfc, !PT ;  /* 0x0000000402023812 */ /* 0x000fe400078efcff */
[----:B------:R-:W-:Y:S02]  /*119c0*/  ISETP.GE.AND P3, PT, R15, 0x1a, PT ;  /* 0x0000001a0f00780c */ /* 0x000fe40003f66270 */
[----:B------:R-:W-:Y:S02]  /*119d0*/  FSEL R196, R196, -INF , !P2 ;  /* 0xff800000c4c47808 */ /* 0x000fe40005000000 */
[----:B------:R-:W-:-:S02]  /*119e0*/  ISETP.GT.AND P2, PT, R10, 0x19, !P3 ;  /* 0x000000190a00780c */ /* 0x000fc40005f44270 */
[----:B------:R-:W-:Y:S02]  /*119f0*/  LOP3.LUT R2, R2, 0xfffffffd, RZ, 0xc0, !PT ;  /* 0xfffffffd02027812 */ /* 0x000fe400078ec0ff */
[----:B------:R-:W-:Y:S02]  /*11a00*/  ISETP.LT.OR P2, PT, R11, 0x1a, P2 ;  /* 0x0000001a0b00780c */ /* 0x000fe40001741670 */
[----:B------:R-:W-:Y:S02]  /*11a10*/  LOP3.LUT R17, R17, 0xfffffffb, RZ, 0xc0, !PT ;  /* 0xfffffffb11117812 */ /* 0x000fe400078ec0ff */
[----:B------:R-:W-:Y:S02]  /*11a20*/  FSEL R197, R197, -INF , !P2 ;  /* 0xff800000c5c57808 */ /* 0x000fe40005000000 */
[----:B------:R-:W-:Y:S02]  /*11a30*/  ISETP.GE.AND P2, PT, R15, 0x21, PT ;  /* 0x000000210f00780c */ /* 0x000fe40003f46270 */
[----:B------:R-:W-:-:S02]  /*11a40*/  @P3 LOP3.LUT R2, R2, 0x2, RZ, 0xfc, !PT ;  /* 0x0000000202023812 */ /* 0x000fc400078efcff */
[----:B------:R-:W-:-:S04]  /*11a50*/  ISETP.GT.AND P3, PT, R10, 0x20, !P2 ;  /* 0x000000200a00780c */ /* 0x000fc80005764270 */
[----:B------:R-:W-:-:S04]  /*11a60*/  ISETP.LT.OR P3, PT, R11, 0x21, P3 ;  /* 0x000000210b00780c */ /* 0x000fc80001f61670 */
        /* <DEDUP_REMOVED lines=182> */
[----:B------:R-:W-:Y:S02]  /*125d0*/  ISETP.LT.OR P6, PT, R11, 0x9a, P6 ;  /* 0x0000009a0b00780c */ /* 0x000fe400037c1670 */
[----:B------:R1:W-:Y:S02]  /*125e0*/  STL [R1+0x2d0], R17 ;  /* 0x0002d01101007387 */ /* 0x0003e40000100800 */
[----:B------:R-:W-:-:S02]  /*125f0*/  FSEL R133, R133, -INF , !P6 ;  /* 0xff80000085857808 */ /* 0x000fc40007000000 */
[----:B------:R-:W-:Y:S01]  /*12600*/  PLOP3.LUT P6, PT, PT, PT, UP1, 0x40, 0x0 ;  /* 0x000000000000781c */ /* 0x000fe20003fce818 */
[--C-:B0-----:R-:W-:Y:S02]  /*12610*/  IMAD.IADD R13, R13, 0x1, R10.reuse ;  /* 0x000000010d0d7824 */ /* 0x101fe400078e020a */
[----:B------:R-:W-:-:S10]  /*12620*/  IMAD.IADD R12, R12, 0x1, R10 ;  /* 0x000000010c0c7824 */ /* 0x000fd400078e020a */
[----:B-1----:R-:W-:Y:S05]  /*12630*/  @P6 BRA `(.L_x_4443) ;  /* 0x0000000000546947 */ /* 0x002fea0003800000 */
        /* <DEDUP_REMOVED lines=12> */
.L_x_4445:
[----:B------:R-:W-:-:S05]  /*12700*/  IMAD.U32 R14, RZ, RZ, UR50 ;  /* 0x00000032ff0e7e24 */ /* 0x000fca000f8e00ff */
[----:B------:R-:W-:-:S13]  /*12710*/  ISETP.NE.AND P6, PT, R14, 0x1, PT ;  /* 0x000000010e00780c */ /* 0x000fda0003fc5270 */
[----:B------:R-:W0:Y:S02]  /*12720*/  @P6 LDC.64 R8, c[0x0][0x9e8] ;  /* 0x00027a00ff086b82 */ /* 0x000e240000000a00 */
[----:B0-----:R-:W-:-:S05]  /*12730*/  @P6 IMAD.HI.U32 R8, R10, R8, RZ ;  /* 0x000000080a086227 */ /* 0x001fca00078e00ff */
[----:B------:R-:W-:-:S07]  /*12740*/  @P6 SHF.R.U32.HI R10, RZ, R9, R8 ;  /* 0x00000009ff0a6219 */ /* 0x000fce0000011608 */
.L_x_4446:
[----:B------:R-:W-:Y:S05]  /*12750*/  BSYNC B0 ;  /* 0x0000000000007941 */ /* 0x000fea0003800000 */
.L_x_4444:
[----:B------:R-:W-:-:S05]  /*12760*/  IMAD R7, R10, R14, R7 ;  /* 0x0000000e0a077224 */ /* 0x000fca00078e0207 */
[----:B------:R-:W-:Y:S02]  /*12770*/  VIADDMNMX R13, R7, R14, R13, PT ;  /* 0x0000000e070d7246 */ /* 0x000fe4000380010d */
[----:B------:R-:W-:-:S07]  /*12780*/  VIMNMX R12, R12, R7, !PT ;  /* 0x000000070c0c7248 */ /* 0x000fce0007fe0100 */
.L_x_4443:
[----:B------:R-:W-:Y:S02]  /*12790*/  ISETP.GT.AND P2, PT, R12, 0x20, !P2 ;  /* 0x000000200c00780c */ /* 0x000fe40005744270 */
[----:B------:R-:W-:Y:S02]  /*127a0*/  LOP3.LUT P6, RZ, R17, 0x2, RZ, 0xc0, !PT ;  /* 0x0000000211ff7812 */ /* 0x000fe400078cc0ff */
[----:B------:R-:W-:Y:S02]  /*127b0*/  ISETP.LT.OR P2, PT, R13, 0x21, P2 ;  /* 0x000000210d00780c */ /* 0x000fe40001741670 */
[----:B------:R-:W-:Y:S02]  /*127c0*/  FMNMX.FTZ R8, R184, R3, !PT ;  /* 0x00000003b8087209 */ /* 0x000fe40007810000 */
[----:B------:R-:W-:Y:S02]  /*127d0*/  FSEL R170, R170, -INF , !P2 ;  /* 0xff800000aaaa7808 */ /* 0x000fe40005000000 */
[----:B------:R-:W-:-:S02]  /*127e0*/  ISETP.GT.AND P2, PT, R12, 0x21, !P6 ;  /* 0x000000210c00780c */ /* 0x000fc40007744270 */
[----:B------:R-:W-:Y:S02]  /*127f0*/  LOP3.LUT P6, RZ, R17, 0x8000, RZ, 0xc0, !PT ;  /* 0x0000800011ff7812 */ /* 0x000fe400078cc0ff */
        /* <DEDUP_REMOVED lines=73> */
[----:B------:R-:W-:Y:S02]  /*12c90*/  ISETP.GT.AND P2, PT, R12, 0x50, !P6 ;  /* 0x000000500c00780c */ /* 0x000fe40007744270 */
[----:B------:R-:W-:Y:S02]  /*12ca0*/  LOP3.LUT P6, RZ, R17, 0x10, RZ, 0xc0, !PT ;  /* 0x0000001011ff7812 */ /* 0x000fe400078cc0ff */
        /* <DEDUP_REMOVED lines=18> */
[----:B------:R-:W-:Y:S01]  /*12dd0*/  FMNMX.FTZ R10, R133, R8, !PT ;  /* 0x00000008850a7209 */ /* 0x000fe20007810000 */
[----:B------:R-:W-:Y:S01]  /*12de0*/  IMAD.U32 R8, RZ, RZ, UR36 ;  /* 0x00000024ff087e24 */ /* 0x000fe2000f8e00ff */
[----:B------:R-:W-:-:S02]  /*12df0*/  ISETP.GT.AND P2, PT, R12, 0x59, !P2 ;  /* 0x000000590c00780c */ /* 0x000fc40005744270 */
[C---:B------:R-:W-:Y:S01]  /*12e00*/  ISETP.GT.AND P3, PT, R12.reuse, 0x90, !P3 ;  /* 0x000000900c00780c */ /* 0x040fe20005f64270 */
[----:B------:R-:W0:Y:S01]  /*12e10*/  SHFL.BFLY PT, R7, R10, 0x2, 0x1f ;  /* 0x0c401f000a077f89 */ /* 0x000e2200000e0000 */
[C---:B------:R-:W-:Y:S02]  /*12e20*/  ISETP.LT.OR P2, PT, R13.reuse, 0x5a, P2 ;  /* 0x0000005a0d00780c */ /* 0x040fe40001741670 */
[----:B------:R-:W-:Y:S02]  /*12e30*/  ISETP.LT.OR P3, PT, R13, 0x91, P3 ;  /* 0x000000910d00780c */ /* 0x000fe40001f61670 */
[----:B------:R-:W-:Y:S02]  /*12e40*/  FSEL R167, R167, -INF , !P2 ;  /* 0xff800000a7a77808 */ /* 0x000fe40005000000 */
[----:B------:R-:W-:Y:S02]  /*12e50*/  LOP3.LUT P2, RZ, R17, 0x800, RZ, 0xc0, !PT ;  /* 0x0000080011ff7812 */ /* 0x000fe4000784c0ff */
[----:B------:R-:W-:-:S02]  /*12e60*/  ISETP.GT.AND P4, PT, R12, 0x91, !P4 ;  /* 0x000000910c00780c */ /* 0x000fc40006784270 */
[----:B------:R-:W-:Y:S02]  /*12e70*/  ISETP.GT.AND P2, PT, R12, 0x60, !P2 ;  /* 0x000000600c00780c */ /* 0x000fe40005744270 */
[----:B------:R-:W-:Y:S02]  /*12e80*/  FSEL R130, R130, -INF , !P3 ;  /* 0xff80000082827808 */ /* 0x000fe40005800000 */
[----:B------:R-:W-:Y:S02]  /*12e90*/  ISETP.LT.OR P2, PT, R13, 0x61, P2 ;  /* 0x000000610d00780c */ /* 0x000fe40001741670 */
[----:B------:R-:W-:Y:S02]  /*12ea0*/  ISETP.GT.AND P5, PT, R12, 0x98, !P5 ;  /* 0x000000980c00780c */ /* 0x000fe40006fa4270 */
[----:B------:R-:W-:Y:S02]  /*12eb0*/  FSEL R138, R138, -INF , !P2 ;  /* 0xff8000008a8a7808 */ /* 0x000fe40005000000 */
[----:B------:R-:W-:-:S02]  /*12ec0*/  LOP3.LUT P2, RZ, R17, 0x400, RZ, 0xc0, !PT ;  /* 0x0000040011ff7812 */ /* 0x000fc4000784c0ff */
[C---:B------:R-:W-:Y:S02]  /*12ed0*/  ISETP.LT.OR P4, PT, R13.reuse, 0x92, P4 ;  /* 0x000000920d00780c */ /* 0x040fe40002781670 */
[----:B------:R-:W-:Y:S02]  /*12ee0*/  ISETP.GT.AND P2, PT, R12, 0x61, !P2 ;  /* 0x000000610c00780c */ /* 0x000fe40005744270 */
[----:B0-----:R-:W-:Y:S02]  /*12ef0*/  FMNMX.FTZ R14, R10, R7, !PT ;  /* 0x000000070a0e7209 */ /* 0x001fe40007810000 */
[C---:B------:R-:W-:Y:S02]  /*12f00*/  ISETP.LT.OR P2, PT, R13.reuse, 0x62, P2 ;  /* 0x000000620d00780c */ /* 0x040fe40001741670 */
[----:B------:R-:W-:Y:S01]  /*12f10*/  ISETP.LT.OR P5, PT, R13, 0x99, P5 ;  /* 0x000000990d00780c */ /* 0x000fe20002fa1670 */
[----:B------:R-:W0:Y:S01]  /*12f20*/  SHFL.BFLY PT, R7, R14, 0x1, 0x1f ;  /* 0x0c201f000e077f89 */ /* 0x000e2200000e0000 */
[----:B------:R-:W-:-:S02]  /*12f30*/  FSEL R139, R139, -INF , !P2 ;  /* 0xff8000008b8b7808 */ /* 0x000fc40005000000 */
[----:B------:R-:W-:Y:S02]  /*12f40*/  LOP3.LUT P2, RZ, R17, 0x200, RZ, 0xc0, !PT ;  /* 0x0000020011ff7812 */ /* 0x000fe4000784c0ff */
[----:B------:R-:W-:Y:S02]  /*12f50*/  FSEL R131, R131, -INF , !P4 ;  /* 0xff80000083837808 */ /* 0x000fe40006000000 */
[----:B------:R-:W-:Y:S02]  /*12f60*/  ISETP.GT.AND P2, PT, R12, 0x68, !P2 ;  /* 0x000000680c00780c */ /* 0x000fe40005744270 */
[----:B------:R-:W-:Y:S02]  /*12f70*/  FSEL R134, R134, -INF , !P5 ;  /* 0xff80000086867808 */ /* 0x000fe40006800000 */
[----:B------:R-:W-:-:S04]  /*12f80*/  ISETP.LT.OR P2, PT, R13, 0x69, P2 ;  /* 0x000000690d00780c */ /* 0x000fc80001741670 */
[----:B------:R-:W-:Y:S02]  /*12f90*/  FSEL R142, R142, -INF , !P2 ;  /* 0xff8000008e8e7808 */ /* 0x000fe40005000000 */
[----:B------:R-:W-:-:S04]  /*12fa0*/  LOP3.LUT P2, RZ, R17, 0x100, RZ, 0xc0, !PT ;  /* 0x0000010011ff7812 */ /* 0x000fc8000784c0ff */
[----:B------:R-:W-:Y:S02]  /*12fb0*/  ISETP.GT.AND P2, PT, R12, 0x69, !P2 ;  /* 0x000000690c00780c */ /* 0x000fe40005744270 */
[----:B0-----:R-:W-:Y:S02]  /*12fc0*/  FMNMX.FTZ R7, R14, R7, !PT ;  /* 0x000000070e077209 */ /* 0x001fe40007810000 */
[----:B------:R-:W-:-:S03]  /*12fd0*/  ISETP.LT.OR P2, PT, R13, 0x6a, P2 ;  /* 0x0000006a0d00780c */ /* 0x000fc60001741670 */
[----:B------:R-:W-:Y:S01]  /*12fe0*/  FFMA.FTZ R8, R7, R8, -8 ;  /* 0xc100000007087423 */ /* 0x000fe20000010008 */
        /* <DEDUP_REMOVED lines=74> */
[----:B------:R-:W-:Y:S01]  /*13490*/  FSEL R135, R135, -INF , !P3 ;  /* 0xff80000087877808 */ /* 0x000fe20005800000 */
        /* <DEDUP_REMOVED lines=47> */
[----:B------:R-:W-:Y:S01]  /*13790*/  FSEL R148, R7, RZ, P2 ;  /* 0x000000ff07947208 */ /* 0x000fe20001000000 */
[----:B------:R-:W-:Y:S01]  /*137a0*/  MUFU.EX2 R11, R11 ;  /* 0x0000000b000b7308 */ /* 0x000fe20000000800 */
[----:B------:R-:W-:-:S03]  /*137b0*/  FMNMX.FTZ R186, R182, R185, !PT ;  /* 0x000000b9b6ba7209 */ /* 0x000fc60007810000 */
[----:B------:R-:W-:Y:S01]  /*137c0*/  FADD.FTZ R148, -R148, R3 ;  /* 0x0000000394947221 */ /* 0x000fe20000010100 */
[----:B------:R-:W-:-:S03]  /*137d0*/  FMNMX.FTZ R185, R183, R186, !PT ;  /* 0x000000bab7b97209 */ /* 0x000fc60007810000 */
[----:B------:R-:W-:Y:S01]  /*137e0*/  MUFU.EX2 R3, R133 ;  /* 0x0000008500037308 */ /* 0x000fe20000000800 */
[----:B------:R-:W-:Y:S01]  /*137f0*/  FMNMX.FTZ R186, R154, R185, !PT ;  /* 0x000000b99aba7209 */ /* 0x000fe20007810000 */
[----:B------:R-:W-:-:S03]  /*13800*/  FMUL.FTZ R148, R148, UR36 ;  /* 0x0000002494947c20 */ /* 0x000fc60008410000 */
[----:B------:R-:W-:-:S03]  /*13810*/  FMNMX.FTZ R185, R155, R186, !PT ;  /* 0x000000ba9bb97209 */ /* 0x000fc60007810000 */
[----:B------:R-:W0:Y:S01]  /*13820*/  MUFU.EX2 R148, R148 ;  /* 0x0000009400947308 */ /* 0x000e220000000800 */
[----:B------:R-:W-:-:S04]  /*13830*/  FMNMX.FTZ R186, R158, R185, !PT ;  /* 0x000000b99eba7209 */ /* 0x000fc80007810000 */
[----:B------:R-:W-:-:S03]  /*13840*/  FMNMX.FTZ R185, R159, R186, !PT ;  /* 0x000000ba9fb97209 */ /* 0x000fc60007810000 */
[----:B------:R-:W1:Y:S01]  /*13850*/  MUFU.EX2 R10, R10 ;  /* 0x0000000a000a7308 */ /* 0x000e620000000800 */
[----:B------:R-:W-:-:S04]  /*13860*/  FMNMX.FTZ R186, R162, R185, !PT ;  /* 0x000000b9a2ba7209 */ /* 0x000fc80007810000 */
[----:B------:R-:W-:-:S03]  /*13870*/  FMNMX.FTZ R185, R163, R186, !PT ;  /* 0x000000baa3b97209 */ /* 0x000fc60007810000 */
[----:B------:R-:W2:Y:S01]  /*13880*/  MUFU.EX2 R14, R14 ;  /* 0x0000000e000e7308 */ /* 0x000ea20000000800 */
[----:B------:R-:W-:-:S04]  /*13890*/  FMNMX.FTZ R186, R166, R185, !PT ;  /* 0x000000b9a6ba7209 */ /* 0x000fc80007810000 */
[----:B------:R-:W-:-:S03]  /*138a0*/  FMNMX.FTZ R185, R167, R186, !PT ;  /* 0x000000baa7b97209 */ /* 0x000fc60007810000 */
[----:B------:R-:W3:Y:S01]  /*138b0*/  MUFU.EX2 R15, R15 ;  /* 0x0000000f000f7308 */ /* 0x000ee20000000800 */
        /* <DEDUP_REMOVED lines=21> */
[----:B------:R-:W-:Y:S01]  /*13a10*/  FMNMX.FTZ R140, R134, R141, !PT ;  /* 0x0000008d868c7209 */ /* 0x000fe20007810000 */
[--C-:B------:R-:W-:Y:S01]  /*13a20*/  FFMA.FTZ R141, R145, UR36, -R8.reuse ;  /* 0x00000024918d7c23 */ /* 0x100fe20008010808 */
[----:B------:R-:W-:-:S02]  /*13a30*/  FFMA.FTZ R145, R149, UR36, -R8 ;  /* 0x0000002495917c23 */ /* 0x000fc40008010808 */
[----:B------:R-:W-:-:S03]  /*13a40*/  FMNMX.FTZ R185, R135, R140, !PT ;  /* 0x0000008c87b97209 */ /* 0x000fc60007810000 */
[----:B------:R4:W-:Y:S02]  /*13a50*/  MUFU.EX2 R140, R188 ;  /* 0x000000bc008c7308 */ /* 0x0009e40000000800 */
[----:B------:R-:W5:Y:S06]  /*13a60*/  SHFL.BFLY PT, R186, R185, 0x2, 0x1f ;  /* 0x0c401f00b9ba7f89 */ /* 0x000f6c00000e0000 */
[----:B------:R-:W-:Y:S08]  /*13a70*/  MUFU.EX2 R173, R173 ;  /* 0x000000ad00ad7308 */ /* 0x000ff00000000800 */
[----:B------:R-:W-:Y:S08]  /*13a80*/  MUFU.EX2 R176, R176 ;  /* 0x000000b000b07308 */ /* 0x000ff00000000800 */
[----:B------:R-:W-:Y:S01]  /*13a90*/  MUFU.EX2 R177, R177 ;  /* 0x000000b100b17308 */ /* 0x000fe20000000800 */
[----:B-----5:R-:W-:-:S05]  /*13aa0*/  FMNMX.FTZ R186, R185, R186, !PT ;  /* 0x000000bab9ba7209 */ /* 0x020fca0007810000 */
[----:B------:R-:W5:Y:S02]  /*13ab0*/  SHFL.BFLY PT, R149, R186, 0x1, 0x1f ;  /* 0x0c201f00ba957f89 */ /* 0x000f6400000e0000 */
[----:B------:R-:W-:Y:S08]  /*13ac0*/  MUFU.EX2 R180, R180 ;  /* 0x000000b400b47308 */ /* 0x000ff00000000800 */
[----:B------:R-:W-:Y:S08]  /*13ad0*/  MUFU.EX2 R181, R181 ;  /* 0x000000b500b57308 */ /* 0x000ff00000000800 */
[----:B------:R-:W-:Y:S01]  /*13ae0*/  MUFU.EX2 R152, R152 ;  /* 0x0000009800987308 */ /* 0x000fe20000000800 */
[----:B-----5:R-:W-:Y:S01]  /*13af0*/  FMNMX.FTZ R8, R186, R149, !PT ;  /* 0x00000095ba087209 */ /* 0x020fe20007810000 */
[----:B------:R-:W-:-:S06]  /*13b00*/  IMAD.U32 R149, RZ, RZ, UR36 ;  /* 0x00000024ff957e24 */ /* 0x000fcc000f8e00ff */
[----:B------:R-:W-:Y:S01]  /*13b10*/  MUFU.EX2 R153, R153 ;  /* 0x0000009900997308 */ /* 0x000fe20000000800 */
[C---:B------:R-:W-:Y:S01]  /*13b20*/  FSETP.NEU.FTZ.AND P2, PT, R8.reuse, -INF , PT ;  /* 0xff8000000800780b */ /* 0x040fe20003f5d000 */
[----:B------:R-:W-:-:S05]  /*13b30*/  FFMA.FTZ R186, R8, R149, -8 ;  /* 0xc100000008ba7423 */ /* 0x000fca0000010095 */
[----:B------:R-:W-:Y:S01]  /*13b40*/  FSEL R186, R186, RZ, P2 ;  /* 0x000000ffbaba7208 */ /* 0x000fe20001000000 */
[----:B------:R-:W-:Y:S04]  /*13b50*/  MUFU.EX2 R156, R156 ;  /* 0x0000009c009c7308 */ /* 0x000fe80000000800 */
[----:B----4-:R-:W-:-:S01]  /*13b60*/  FFMA.FTZ R188, R9, UR36, -R186 ;  /* 0x0000002409bc7c23 */ /* 0x010fc200080108ba */
[--C-:B------:R-:W-:Y:S01]  /*13b70*/  FFMA.FTZ R9, R187, UR36, -R186.reuse ;  /* 0x00000024bb097c23 */ /* 0x100fe200080108ba */
[----:B------:R-:W-:-:S01]  /*13b80*/  FFMA.FTZ R187, R190, UR36, -R186 ;  /* 0x00000024bebb7c23 */ /* 0x000fc200080108ba */
[--C-:B------:R-:W-:Y:S01]  /*13b90*/  FFMA.FTZ R190, R191, UR36, -R186.reuse ;  /* 0x00000024bfbe7c23 */ /* 0x100fe200080108ba */
[----:B------:R-:W-:-:S01]  /*13ba0*/  FFMA.FTZ R149, R194, UR36, -R186 ;  /* 0x00000024c2957c23 */ /* 0x000fc200080108ba */
[----:B------:R-:W-:Y:S01]  /*13bb0*/  FFMA.FTZ R192, R195, UR36, -R186 ;  /* 0x00000024c3c07c23 */ /* 0x000fe200080108ba */
[----:B------:R4:W-:Y:S01]  /*13bc0*/  MUFU.EX2 R133, R187 ;  /* 0x000000bb00857308 */ /* 0x0009e20000000800 */
[----:B0-----:R-:W-:-:S01]  /*13bd0*/  FFMA.FTZ R191, R148, R6, R11 ;  /* 0x0000000694bf7223 */ /* 0x001fc2000001000b */
[--C-:B------:R-:W-:Y:S01]  /*13be0*/  FFMA.FTZ R185, R198, UR36, -R186.reuse ;  /* 0x00000024c6b97c23 */ /* 0x100fe200080108ba */
[----:B------:R-:W-:-:S01]  /*13bf0*/  FFMA.FTZ R194, R199, UR36, -R186 ;  /* 0x00000024c7c27c23 */ /* 0x000fc200080108ba */
[----:B------:R-:W-:Y:S01]  /*13c00*/  FFMA.FTZ R189, R158, UR36, -R186 ;  /* 0x000000249ebd7c23 */ /* 0x000fe200080108ba */
[----:B-1----:R-:W-:-:S01]  /*13c10*/  FADD.FTZ R191, R10, R191 ;  /* 0x000000bf0abf7221 */ /* 0x002fc20000010000 */
[--C-:B------:R-:W-:Y:S01]  /*13c20*/  FFMA.FTZ R158, R162, UR36, -R186.reuse ;  /* 0x00000024a29e7c23 */ /* 0x100fe200080108ba */
[----:B------:R-:W-:-:S01]  /*13c30*/  FFMA.FTZ R162, R166, UR36, -R186 ;  /* 0x00000024a6a27c23 */ /* 0x000fc200080108ba */
[----:B------:R-:W-:Y:S01]  /*13c40*/  MUFU.EX2 R188, R188 ;  /* 0x000000bc00bc7308 */ /* 0x000fe20000000800 */
[----:B----4-:R-:W-:Y:S01]  /*13c50*/  FSEL R187, R8, RZ, P2 ;  /* 0x000000ff08bb7208 */ /* 0x010fe20001000000 */
[----:B--2---:R-:W-:Y:S01]  /*13c60*/  FADD.FTZ R166, R14, R191 ;  /* 0x000000bf0ea67221 */ /* 0x004fe20000010000 */
[----:B------:R-:W-:-:S01]  /*13c70*/  FFMA.FTZ R170, R170, UR36, -R186 ;  /* 0x00000024aaaa7c23 */ /* 0x000fc200080108ba */
[--C-:B------:R-:W-:Y:S01]  /*13c80*/  FFMA.FTZ R171, R171, UR36, -R186.reuse ;  /* 0x00000024abab7c23 */ /* 0x100fe200080108ba */
[----:B------:R-:W-:-:S01]  /*13c90*/  FFMA.FTZ R174, R174, UR36, -R186 ;  /* 0x00000024aeae7c23 */ /* 0x000fc200080108ba */
[----:B------:R-:W-:Y:S01]  /*13ca0*/  FADD.FTZ R187, -R187, R0 ;  /* 0x00000000bbbb7221 */ /* 0x000fe20000010100 */
[----:B---3--:R-:W-:-:S01]  /*13cb0*/  FADD.FTZ R166, R15, R166 ;  /* 0x000000a60fa67221 */ /* 0x008fc20000010000 */
        /* <DEDUP_REMOVED lines=34> */
[----:B------:R-:W-:-:S03]  /*13ee0*/  FFMA.FTZ R135, R135, UR36, -R186 ;  /* 0x0000002487877c23 */ /* 0x000fc600080108ba */
[----:B-1----:R-:W-:Y:S01]  /*13ef0*/  FADD.FTZ R6, R190, R5 ;  /* 0x00000005be067221 */ /* 0x002fe20000010000 */
[----:B------:R-:W-:-:S02]  /*13f00*/  FADD.FTZ R5, R17, R166 ;  /* 0x000000a611057221 */ /* 0x000fc40000010000 */
[----:B------:R-:W1:Y:S08]  /*13f10*/  MUFU.EX2 R185, R185 ;  /* 0x000000b900b97308 */ /* 0x000e700000000800 */
[----:B------:R-:W3:Y:S08]  /*13f20*/  MUFU.EX2 R194, R194 ;  /* 0x000000c200c27308 */ /* 0x000ef00000000800 */
[----:B------:R-:W4:Y:S08]  /*13f30*/  MUFU.EX2 R170, R170 ;  /* 0x000000aa00aa7308 */ /* 0x000f300000000800 */
[----:B------:R2:W-:Y:S08]  /*13f40*/  MUFU.EX2 R0, R189 ;  /* 0x000000bd00007308 */ /* 0x0005f00000000800 */
[----:B------:R-:W5:Y:S01]  /*13f50*/  MUFU.EX2 R171, R171 ;  /* 0x000000ab00ab7308 */ /* 0x000f620000000800 */
[----:B--2---:R-:W-:-:S01]  /*13f60*/  FADD.FTZ R189, R149, R6 ;  /* 0x0000000695bd7221 */ /* 0x004fc20000010000 */
[----:B------:R-:W-:-:S03]  /*13f70*/  FADD.FTZ R6, R20, R5 ;  /* 0x0000000514067221 */ /* 0x000fc60000010000 */
[----:B0-----:R-:W-:Y:S01]  /*13f80*/  FADD.FTZ R166, R192, R189 ;  /* 0x000000bdc0a67221 */ /* 0x001fe20000010000 */
[----:B------:R-:W-:-:S02]  /*13f90*/  FADD.FTZ R5, R21, R6 ;  /* 0x0000000615057221 */ /* 0x000fc40000010000 */
[----:B------:R-:W0:Y:S01]  /*13fa0*/  MUFU.EX2 R174, R174 ;  /* 0x000000ae00ae7308 */ /* 0x000e220000000800 */
[----:B-1----:R-:W-:-:S01]  /*13fb0*/  FADD.FTZ R189, R185, R166 ;  /* 0x000000a6b9bd7221 */ /* 0x002fc20000010000 */
[----:B------:R-:W-:-:S03]  /*13fc0*/  FADD.FTZ R5, R184, R5 ;  /* 0x00000005b8057221 */ /* 0x000fc60000010000 */
[----:B---3--:R-:W-:Y:S01]  /*13fd0*/  FADD.FTZ R189, R194, R189 ;  /* 0x000000bdc2bd7221 */ /* 0x008fe20000010000 */
[----:B------:R-:W-:-:S02]  /*13fe0*/  FADD.FTZ R6, R168, R5 ;  /* 0x00000005a8067221 */ /* 0x000fc40000010000 */
[----:B------:R-:W1:Y:S01]  /*13ff0*/  MUFU.EX2 R175, R175 ;  /* 0x000000af00af7308 */ /* 0x000e620000000800 */
[----:B----4-:R-:W-:-:S01]  /*14000*/  FADD.FTZ R166, R170, R189 ;  /* 0x000000bdaaa67221 */ /* 0x010fc20000010000 */
[----:B------:R-:W-:-:S03]  /*14010*/  FADD.FTZ R5, R169, R6 ;  /* 0x00000006a9057221 */ /* 0x000fc60000010000 */
[----:B-----5:R-:W-:Y:S01]  /*14020*/  FADD.FTZ R189, R171, R166 ;  /* 0x000000a6abbd7221 */ /* 0x020fe20000010000 */
[----:B------:R-:W-:-:S02]  /*14030*/  FADD.FTZ R6, R172, R5 ;  /* 0x00000005ac067221 */ /* 0x000fc40000010000 */
        /* <DEDUP_REMOVED lines=102> */
[----:B------:R-:W-:Y:S01]  /*146a0*/  FADD.FTZ R6, R3, R6 ;  /* 0x0000000603067221 */ /* 0x000fe20000010000 */
[----:B-1----:R-:W-:-:S04]  /*146b0*/  FADD.FTZ R189, R134, R189 ;  /* 0x000000bd86bd7221 */ /* 0x002fc80000010000 */
[----:B--2---:R-:W-:Y:S01]  /*146c0*/  FADD.FTZ R5, R135, R189 ;  /* 0x000000bd87057221 */ /* 0x004fe20000010000 */
[----:B------:R-:W-:Y:S06]  /*146d0*/  @!P0 BRA `(.L_x_4447) ;  /* 0x0000000000048947 */ /* 0x000fec0003800000 */
[----:B------:R-:W-:Y:S01]  /*146e0*/  BPT.TRAP 0x1 ;  /* 0x000000040000795c */ /* 0x000fe20000300000 */
.L_x_4447:
        /* <DEDUP_REMOVED lines=151> */
.L_x_4430:
        /* <DEDUP_REMOVED lines=25> */
.L_x_4450:
[----:B------:R-:W-:-:S11]  /*151f0*/  UISETP.NE.AND UP2, UPT, UR14, 0x1, UPT ;  /* 0x000000010e00788c */ /* 0x000fd6000bf45270 */
[----:B------:R-:W-:Y:S02]  /*15200*/  @UP2 ULDC.64 UR6, c[0x0][0x9e8] ;  /* 0x00027a0000062ab9 */ /* 0x000fe40000000a00 */
[----:B------:R-:W-:-:S04]  /*15210*/  UIMAD.WIDE.U32 UR10, UR5, UR6, URZ ;  /* 0x00000006050a72a5 */ /* 0x000fc8000f8e003f */
[----:B------:R-:W-:-:S12]  /*15220*/  @UP2 USHF.R.U32.HI UR5, URZ, UR7, UR11 ;  /* 0x000000073f052299 */ /* 0x000fd8000801160b */
.L_x_4451:
[----:B------:R-:W-:-:S04]  /*15230*/  UIMAD UR5, UR5, UR14, URZ ;  /* 0x0000000e050572a4 */ /* 0x000fc8000f8e023f */
[----:B------:R-:W-:-:S04]  /*15240*/  UISETP.LT.AND UP2, UPT, UR59, UR5, UPT ;  /* 0x000000053b00728c */ /* 0x000fc8000bf41270 */
[----:B------:R-:W-:-:S12]  /*15250*/  USEL UR59, UR59, UR5, !UP2 ;  /* 0x000000053b3b7287 */ /* 0x000fd8000d000000 */
.L_x_4449:
        /* <DEDUP_REMOVED lines=10> */
[----:B------:R-:W-:-:S07]  /*15300*/  IMAD.MOV.U32 R7, RZ, RZ, R3 ;  /* 0x000000ffff077224 */ /* 0x000fce00078e0003 */
.L_x_4462:
[----:B------:R-:W-:Y:S01]  /*15310*/  ISETP.NE.AND P3, PT, RZ, UR48, PT ;  /* 0x00000030ff007c0c */ /* 0x000fe2000bf65270 */
[----:B------:R-:W-:-:S04]  /*15320*/  UISETP.NE.AND UP2, UPT, UR38, 0x1, UPT ;  /* 0x000000012600788c */ /* 0x000fc8000bf45270 */
[----:B------:R-:W-:-:S04]  /*15330*/  USEL UR44, URZ, 0x1, UP2 ;  /* 0x000000013f2c7887 */ /* 0x000fc80009000000 */
[----:B------:R-:W-:-:S04]  /*15340*/  ULOP3.LUT UR44, UR7, UR44, URZ, 0x3c, !UPT ;  /* 0x0000002c072c7292 */ /* 0x000fc8000f8e3c3f */
[----:B------:R-:W-:Y:S08]  /*15350*/  @P3 BRA `(.L_x_4453) ;  /* 0x0000000000383947 */ /* 0x000ff00003800000 */
[----:B------:R-:W-:Y:S05]  /*15360*/  @!P0 BRA `(.L_x_4454) ;  /* 0x0000000000048947 */ /* 0x000fea0003800000 */
[----:B------:R-:W-:Y:S01]  /*15370*/  BPT.TRAP 0x1 ;  /* 0x000000040000795c */ /* 0x000fe20000300000 */
.L_x_4454:
        /* <DEDUP_REMOVED lines=9> */
.L_x_4455:
[----:B-1----:R-:W-:Y:S05]  /*15410*/  @P2 BRA `(.L_x_4453) ;  /* 0x0000000000082947 */ /* 0x002fea0003800000 */
[----:B------:R-:W1:Y:S02]  /*15420*/  SYNCS.PHASECHK.TRANS64.TRYWAIT P2, [UR5+0x33430], R0 ;  /* 0x03343000ff0075a7 */ /* 0x000e640008040145 */
[----:B-1----:R-:W-:Y:S05]  /*15430*/  @!P2 BRA `(.L_x_4456) ;  /* 0x0000014000e8a947 */ /* 0x002fea0003800000 */
.L_x_4453:
        /* <DEDUP_REMOVED lines=191> */
.L_x_4458:
[----:B------:R-:W-:Y:S01]  /*16030*/  ULEA UR6, UR38, UR39, 0x3 ;  /* 0x0000002726067291 */ /* 0x000fe2000f8e183f */
[----:B------:R-:W-:-:S05]  /*16040*/  IMAD.U32 R0, RZ, RZ, UR7 ;  /* 0x00000007ff007e24 */ /* 0x000fca000f8e00ff */
[----:B------:R-:W-:-:S04]  /*16050*/  SHF.L.U32 R0, R0, 0x1f, RZ ;  /* 0x0000001f00007819 */ /* 0x000fc800000006ff */
[----:B------:R0:W1:Y:S01]  /*16060*/  SYNCS.PHASECHK.TRANS64.TRYWAIT P2, [UR6+0x33450], R0 ;  /* 0x03345000ff0075a7 */ /* 0x0000620008040146 */
[----:B------:R-:W-:Y:S05]  /*16070*/  @!P0 BRA `(.L_x_4459) ;  /* 0x0000000000048947 */ /* 0x000fea0003800000 */
[----:B------:R-:W-:Y:S01]  /*16080*/  BPT.TRAP 0x1 ;  /* 0x000000040000795c */ /* 0x000fe20000300000 */
.L_x_4459:
[----:B-1----:R-:W-:Y:S05]  /*16090*/  @P2 BRA `(.L_x_4457) ;  /* 0x0000000000082947 */ /* 0x002fea0003800000 */
[----:B------:R-:W1:Y:S02]  /*160a0*/  SYNCS.PHASECHK.TRANS64.TRYWAIT P2, [UR6+0x33450], R0 ;  /* 0x03345000ff0075a7 */ /* 0x000e640008040146 */
[----:B-1----:R-:W-:Y:S05]  /*160b0*/  @!P2 BRA `(.L_x_4460) ;  /* 0x0000013400e0a947 */ /* 0x002fea0003800000 */
.L_x_4457:
        /* <DEDUP_REMOVED lines=119> */
[----:B------:R-:W-:-:S02]  /*16830*/  IMAD.U32 R181, RZ, RZ, UR36 ;  /* 0x00000024ffb57e24 */ /* 0x000fc4000f8e00ff */
        /* <DEDUP_REMOVED lines=34> */
[----:B------:R-:W-:Y:S01]  /*16a60*/  MUFU.EX2 R7, R7 ;  /* 0x0000000700077308 */ /* 0x000fe20000000800 */
[----:B------:R-:W-:Y:S01]  /*16a70*/  IADD3 R193, -R221, 0xb, RZ ;  /* 0x0000000bddc17810 */ /* 0x000fe20007ffe1ff */
        /* <DEDUP_REMOVED lines=187> */
[----:B------:R-:W-:Y:S01]  /*17630*/  MUFU.EX2 R123, R123 ;  /* 0x0000007b007b7308 */ /* 0x000fe20000000800 */
[----:B0-----:R-:W-:-:S07]  /*17640*/  FADD.FTZ R192, R122, R191 ;  /* 0x000000bf7ac07221 */ /* 0x001fce0000010000 */
[----:B------:R-:W0:Y:S01]  /*17650*/  MUFU.EX2 R124, R124 ;  /* 0x0000007c007c7308 */ /* 0x000e220000000800 */
[----:B--2---:R-:W-:-:S07]  /*17660*/  FADD.FTZ R191, R121, R6 ;  /* 0x0000000679bf7221 */ /* 0x004fce0000010000 */
[----:B------:R-:W1:Y:S08]  /*17670*/  MUFU.EX2 R126, R126 ;  /* 0x0000007e007e7308 */ /* 0x000e700000000800 */
[----:B------:R-:W2:Y:S01]  /*17680*/  MUFU.EX2 R125, R125 ;  /* 0x0000007d007d7308 */ /* 0x000ea20000000800 */
[----:B0-----:R-:W-:-:S07]  /*17690*/  FADD.FTZ R6, R124, R191 ;  /* 0x000000bf7c067221 */ /* 0x001fce0000010000 */
[----:B------:R-:W0:Y:S01]  /*176a0*/  MUFU.EX2 R127, R127 ;  /* 0x0000007f007f7308 */ /* 0x000e220000000800 */
[----:B------:R-:W-:Y:S02]  /*176b0*/  WARPGROUP.DEPBAR.LE gsb0, 0x0 ;  /* 0x00008000000079c5 */ /* 0x000fe40000010000 */
[----:B------:R-:W-:-:S05]  /*176c0*/  WARPGROUP.ARRIVE ;  /* 0x00000000000079c5 */ /* 0x000fca0000000000 */
[----:B------:R-:W3:Y:S01]  /*176d0*/  MUFU.EX2 R128, R128 ;  /* 0x0000008000807308 */ /* 0x000ee20000000800 */
[----:B------:R-:W-:Y:S07]  /*176e0*/  QGMMA.64x192x32.F32.E4M3.E4M3 R24, R200, gdesc[UR4], R24, gsb0 ;  /* 0x02e00004c8187df3 */ /* 0x000fee0008000818 */
[----:B------:R-:W4:Y:S08]  /*176f0*/  MUFU.EX2 R130, R130 ;  /* 0x0000008200827308 */ /* 0x000f300000000800 */
        /* <DEDUP_REMOVED lines=8> */
[----:B------:R2:W-:Y:S01]  /*17780*/  @!P1 SYNCS.ARRIVE.TRANS64.RED.A1T0 RZ, [R5+URZ], RZ ;  /* 0x000000ff05ff99a7 */ /* 0x0005e2000810043f */
[----:B-1----:R-:W-:-:S04]  /*17790*/  FADD.FTZ R193, R123, R192 ;  /* 0x000000c07bc17221 */ /* 0x002fc80000010000 */
[----:B------:R-:W-:Y:S01]  /*177a0*/  FADD.FTZ R192, R126, R193 ;  /* 0x000000c17ec07221 */ /* 0x000fe20000010000 */
[----:B--2---:R-:W-:-:S03]  /*177b0*/  FADD.FTZ R5, R125, R6 ;  /* 0x000000067d057221 */ /* 0x004fc60000010000 */
[----:B0-----:R-:W-:Y:S01]  /*177c0*/  FADD.FTZ R135, R127, R192 ;  /* 0x000000c07f877221 */ /* 0x001fe20000010000 */
[----:B---3--:R-:W-:-:S03]  /*177d0*/  FADD.FTZ R6, R128, R5 ;  /* 0x0000000580067221 */ /* 0x008fc60000010000 */
[----:B----4-:R-:W-:Y:S01]  /*177e0*/  FADD.FTZ R192, R130, R135 ;  /* 0x0000008782c07221 */ /* 0x010fe20000010000 */
[----:B-----5:R-:W-:-:S03]  /*177f0*/  FADD.FTZ R5, R129, R6 ;  /* 0x0000000681057221 */ /* 0x020fc60000010000 */
[----:B------:R-:W-:Y:S01]  /*17800*/  FADD.FTZ R135, R131, R192 ;  /* 0x000000c083877221 */ /* 0x000fe20000010000 */
[----:B------:R-:W-:-:S03]  /*17810*/  FADD.FTZ R6, R132, R5 ;  /* 0x0000000584067221 */ /* 0x000fc60000010000 */
[----:B------:R-:W-:Y:S01]  /*17820*/  FADD.FTZ R135, R134, R135 ;  /* 0x0000008786877221 */ /* 0x000fe20000010000 */
[----:B------:R-:W-:-:S03]  /*17830*/  FADD.FTZ R6, R9, R6 ;  /* 0x0000000609067221 */ /* 0x000fc60000010000 */
[----:B------:R-:W-:Y:S01]  /*17840*/  FADD.FTZ R5, R133, R135 ;  /* 0x0000008785057221 */ /* 0x000fe20000010000 */
[----:B------:R-:W-:Y:S06]  /*17850*/  @!P0 BRA `(.L_x_4461) ;  /* 0x0000000000048947 */ /* 0x000fec0003800000 */
[----:B------:R-:W-:Y:S01]  /*17860*/  BPT.TRAP 0x1 ;  /* 0x000000040000795c */ /* 0x000fe20000300000 */
.L_x_4461:
        /* <DEDUP_REMOVED lines=148> */
.L_x_4452:
[----:B------:R-:W-:-:S13]  /*181b0*/  ISETP.GE.AND P2, PT, R4, UR52, PT ;  /* 0x0000003404007c0c */ /* 0x000fda000bf46270 */
[----:B------:R-:W-:Y:S05]  /*181c0*/  @!P2 BRA `(.L_x_4463) ;  /* 0x0000004800fca947 */ /* 0x000fea0003800000 */
[----:B------:R-:W-:Y:S01]  /*181d0*/  IMAD.MOV.U32 R10, RZ, RZ, R0 ;  /* 0x000000ffff0a7224 */ /* 0x000fe200078e0000 */
[----:B------:R-:W-:Y:S01]  /*181e0*/  UMOV UR7, UR44 ;  /* 0x0000002c00077c82 */ /* 0x000fe20008000000 */
[----:B------:R-:W-:Y:S01]  /*181f0*/  IMAD.MOV.U32 R7, RZ, RZ, R3 ;  /* 0x000000ffff077224 */ /* 0x000fe200078e0003 */
[----:B------:R-:W-:Y:S01]  /*18200*/  ULDC UR37, c[0x0][0x9e4] ;  /* 0x0002790000257ab9 */ /* 0x000fe20000000800 */
[----:B------:R-:W-:Y:S01]  /*18210*/  ULDC UR50, c[0x0][0x9dc] ;  /* 0x0002770000327ab9 */ /* 0x000fe20000000800 */
[----:B------:R-:W-:-:S05]  /*18220*/  ULDC UR59, c[0x0][0x9e0] ;  /* 0x00027800003b7ab9 */ /* 0x000fca0000000800 */
.L_x_4481:
[----:B------:R-:W-:Y:S01]  /*18230*/  ISETP.NE.AND P3, PT, RZ, UR48, PT ;  /* 0x00000030ff007c0c */ /* 0x000fe2000bf65270 */
[----:B------:R-:W-:-:S04]  /*18240*/  UISETP.NE.AND UP2, UPT, UR38, 0x1, UPT ;  /* 0x000000012600788c */ /* 0x000fc8000bf45270 */
[----:B------:R-:W-:-:S04]  /*18250*/  USEL UR44, URZ, 0x1, UP2 ;  /* 0x000000013f2c7887 */ /* 0x000fc80009000000 */
[----:B------:R-:W-:-:S04]  /*18260*/  ULOP3.LUT UR44, UR7, UR44, URZ, 0x3c, !UPT ;  /* 0x0000002c072c7292 */ /* 0x000fc8000f8e3c3f */
[----:B------:R-:W-:Y:S08]  /*18270*/  @P3 BRA `(.L_x_4464) ;  /* 0x0000000000383947 */ /* 0x000ff00003800000 */
[----:B------:R-:W-:Y:S05]  /*18280*/  @!P0 BRA `(.L_x_4465) ;  /* 0x0000000000048947 */ /* 0x000fea0003800000 */
[----:B------:R-:W-:Y:S01]  /*18290*/  BPT.TRAP 0x1 ;  /* 0x000000040000795c */ /* 0x000fe20000300000 */
.L_x_4465:
        /* <DEDUP_REMOVED lines=9> */
.L_x_4466:
[----:B-1----:R-:W-:Y:S05]  /*18330*/  @P2 BRA `(.L_x_4464) ;  /* 0x0000000000082947 */ /* 0x002fea0003800000 */
[----:B------:R-:W1:Y:S02]  /*18340*/  SYNCS.PHASECHK.TRANS64.TRYWAIT P2, [UR5+0x33430], R0 ;  /* 0x03343000ff0075a7 */ /* 0x000e640008040145 */
[----:B-1----:R-:W-:Y:S05]  /*18350*/  @!P2 BRA `(.L_x_4467) ;  /* 0x000001140050a947 */ /* 0x002fea0003800000 */
.L_x_4464:
        /* <DEDUP_REMOVED lines=191> */
.L_x_4469:
[----:B------:R-:W-:Y:S01]  /*18f50*/  ULEA UR6, UR38, UR39, 0x3 ;  /* 0x0000002726067291 */ /* 0x000fe2000f8e183f */
[----:B------:R-:W-:-:S05]  /*18f60*/  IMAD.U32 R0, RZ, RZ, UR7 ;  /* 0x00000007ff007e24 */ /* 0x000fca000f8e00ff */
[----:B------:R-:W-:-:S04]  /*18f70*/  SHF.L.U32 R0, R0, 0x1f, RZ ;  /* 0x0000001f00007819 */ /* 0x000fc800000006ff */
[----:B------:R0:W1:Y:S01]  /*18f80*/  SYNCS.PHASECHK.TRANS64.TRYWAIT P2, [UR6+0x33450], R0 ;  /* 0x03345000ff0075a7 */ /* 0x0000620008040146 */
[----:B------:R-:W-:Y:S05]  /*18f90*/  @!P0 BRA `(.L_x_4470) ;  /* 0x0000000000048947 */ /* 0x000fea0003800000 */
[----:B------:R-:W-:Y:S01]  /*18fa0*/  BPT.TRAP 0x1 ;  /* 0x000000040000795c */ /* 0x000fe20000300000 */
.L_x_4470:
[----:B-1----:R-:W-:Y:S05]  /*18fb0*/  @P2 BRA `(.L_x_4468) ;  /* 0x0000000000082947 */ /* 0x002fea0003800000 */
[----:B------:R-:W1:Y:S02]  /*18fc0*/  SYNCS.PHASECHK.TRANS64.TRYWAIT P2, [UR6+0x33450], R0 ;  /* 0x03345000ff0075a7 */ /* 0x000e640008040146 */
[----:B-1----:R-:W-:Y:S05]  /*18fd0*/  @!P2 BRA `(.L_x_4471) ;  /* 0x000001080048a947 */ /* 0x002fea0003800000 */
.L_x_4468:
        /* <DEDUP_REMOVED lines=12> */
[----:B------:R-:W-:Y:S01]  /*190a0*/  UIMAD UR10, UR38, 0x780, UR6 ;  /* 0x00000780260a78a4 */ /* 0x000fe2000f8e0206 */
[----:B------:R-:W-:-:S05]  /*190b0*/  @!P1 LEA R0, R0, UR39, 0x3 ;  /* 0x0000002700009c11 */ /* 0x000fca000f8e18ff */
[----:B------:R-:W-:Y:S01]  /*190c0*/  @!P1 VIADD R0, R0, 0x33440 ;  /* 0x0003344000009836 */ /* 0x000fe20000000000 */
[----:B------:R-:W-:Y:S02]  /*190d0*/  UMOV UR6, UR10 ;  /* 0x0000000a00067c82 */ /* 0x000fe40008000000 */
[----:B------:R-:W-:Y:S01]  /*190e0*/  QGMMA.64x192x32.F32.E4M3.E4M3 R24, R216, gdesc[UR4], R24, gsb0 ;  /* 0x02e00004d8187df3 */ /* 0x000fe20008000818 */
[----:B------:R-:W-:Y:S01]  /*190f0*/  UIADD3 UR6, UR10, 0x180, URZ ;  /* 0x000001800a067890 */ /* 0x000fe2000fffe03f */
[----:B------:R-:W-:Y:S01]  /*19100*/  @!P1 PRMT R0, RZ, 0x654, R0 ;  /* 0x00000654ff009816 */ /* 0x000fe20000000000 */
[----:B------:R-:W-:Y:S01]  /*19110*/  UMOV UR7, 0xc0000010 ;  /* 0xc000001000077882 */ /* 0x000fe20000000000 */
[----:B--2---:R-:W-:-:S04]  /*19120*/  SHF.R.U32.HI R8, RZ, 0x7, R8 ;  /* 0x00000007ff087819 */ /* 0x004fc80000011608 */
[----:B------:R-:W-:Y:S01]  /*19130*/  IADD3 R9, -R8, 0xb, RZ ;  /* 0x0000000b08097810 */ /* 0x000fe20007ffe1ff */
[----:B------:R-:W-:-:S04]  /*19140*/  VIADD R8, R15, 0x1 ;  /* 0x000000010f087836 */ /* 0x000fc80000000000 */
[----:B------:R-:W-:-:S05]  /*19150*/  IMAD R8, R23, -0x2, R8 ;  /* 0xfffffffe17087824 */ /* 0x000fca00078e0208 */
[----:B------:R-:W-:-:S05]  /*19160*/  IADD3 R12, -R18, R8, R19 ;  /* 0x00000008120c7210 */ /* 0x000fca0007ffe113 */
[----:B------:R-:W-:Y:S01]  /*19170*/  VIADD R13, R12, UR59 ;  /* 0x0000003b0c0d7c36 */ /* 0x000fe20008000000 */
        /* <DEDUP_REMOVED lines=45> */
.L_x_4474:
[----:B------:R-:W-:-:S05]  /*19450*/  IMAD.U32 R20, RZ, RZ, UR37 ;  /* 0x00000025ff147e24 */ /* 0x000fca000f8e00ff */
[----:B------:R-:W-:-:S13]  /*19460*/  ISETP.NE.AND P2, PT, R20, 0x1, PT ;  /* 0x000000011400780c */ /* 0x000fda0003f45270 */
[----:B------:R-:W0:Y:S02]  /*19470*/  @P2 LDC.64 R8, c[0x0][0x9e8] ;  /* 0x00027a00ff082b82 */ /* 0x000e240000000a00 */
[----:B0-----:R-:W-:-:S05]  /*19480*/  @P2 IMAD.HI.U32 R8, R17, R8, RZ ;  /* 0x0000000811082227 */ /* 0x001fca00078e00ff */
[----:B------:R-:W-:-:S07]  /*19490*/  @P2 SHF.R.U32.HI R17, RZ, R9, R8 ;  /* 0x00000009ff112219 */ /* 0x000fce0000011608 */
.L_x_4475:
[----:B------:R-:W-:Y:S05]  /*194a0*/  BSYNC B0 ;  /* 0x0000000000007941 */ /* 0x000fea0003800000 */
.L_x_4473:
[----:B------:R-:W-:-:S05]  /*194b0*/  IMAD R8, R17, R20, R0 ;  /* 0x0000001411087224 */ /* 0x000fca00078e0200 */
[----:B------:R-:W-:Y:S02]  /*194c0*/  VIADDMNMX R11, R8, R20, R11, PT ;  /* 0x00000014080b7246 */ /* 0x000fe4000380010b */
[----:B------:R-:W-:-:S07]  /*194d0*/  VIMNMX R3, R3, R8, !PT ;  /* 0x0000000803037248 */ /* 0x000fce0007fe0100 */
.L_x_4472:
[----:B------:R-:W2:Y:S01]  /*194e0*/  LDL.LU R17, [R1+0x2d0] ;  /* 0x0002d00001117983 */ /* 0x000ea20000300800 */
[C---:B------:R-:W-:Y:S02]  /*194f0*/  ISETP.GE.AND P3, PT, R15.reuse, 0x2, PT ;  /* 0x000000020f00780c */ /* 0x040fe40003f66270 */
[C---:B------:R-:W-:Y:S02]  /*19500*/  ISETP.GE.AND P2, PT, R15.reuse, 0x9, PT ;  /* 0x000000090f00780c */ /* 0x040fe40003f46270 */
[----:B------:R-:W-:Y:S02]  /*19510*/  ISETP.GE.AND P4, PT, R15, 0xa, PT ;  /* 0x0000000a0f00780c */ /* 0x000fe40003f86270 */
[----:B------:R-:W-:Y:S02]  /*19520*/  LOP3.LUT R2, R2, 0xfffffffe, RZ, 0xc0, !PT ;  /* 0xfffffffe02027812 */ /* 0x000fe400078ec0ff */
[----:B--2---:R-:W-:-:S05]  /*19530*/  LOP3.LUT R17, R17, 0xdfffffff, RZ, 0xc0, !PT ;  /* 0xdfffffff11117812 */ /* 0x004fca00078ec0ff */
[----:B------:R-:W-:Y:S02]  /*19540*/  @P3 LOP3.LUT R17, R17, 0x20000000, RZ, 0xfc, !PT ;  /* 0x2000000011113812 */ /* 0x000fe400078efcff */
[----:B------:R-:W-:Y:S02]  /*19550*/  ISETP.GT.AND P3, PT, R3, 0x1, !P3 ;  /* 0x000000010300780c */ /* 0x000fe40005f64270 */
        /* <DEDUP_REMOVED lines=243> */
.L_x_4478:
[----:B------:R-:W-:-:S05]  /*1a490*/  IMAD.U32 R11, RZ, RZ, UR37 ;  /* 0x00000025ff0b7e24 */ /* 0x000fca000f8e00ff */
[----:B------:R-:W-:-:S13]  /*1a4a0*/  ISETP.NE.AND P6, PT, R11, 0x1, PT ;  /* 0x000000010b00780c */ /* 0x000fda0003fc5270 */
[----:B------:R-:W0:Y:S02]  /*1a4b0*/  @P6 LDC.64 R8, c[0x0][0x9e8] ;  /* 0x00027a00ff086b82 */ /* 0x000e240000000a00 */
[----:B0-----:R-:W-:-:S05]  /*1a4c0*/  @P6 IMAD.HI.U32 R8, R3, R8, RZ ;  /* 0x0000000803086227 */ /* 0x001fca00078e00ff */
[----:B------:R-:W-:-:S07]  /*1a4d0*/  @P6 SHF.R.U32.HI R3, RZ, R9, R8 ;  /* 0x00000009ff036219 */ /* 0x000fce0000011608 */
.L_x_4479:
[----:B------:R-:W-:Y:S05]  /*1a4e0*/  BSYNC B0 ;  /* 0x0000000000007941 */ /* 0x000fea0003800000 */
.L_x_4477:
[----:B------:R-:W-:-:S05]  /*1a4f0*/  IMAD R0, R3, R11, R0 ;  /* 0x0000000b03007224 */ /* 0x000fca00078e0200 */
[----:B------:R-:W-:Y:S02]  /*1a500*/  VIADDMNMX R13, R0, R11, R13, PT ;  /* 0x0000000b000d7246 */ /* 0x000fe4000380010d */
[----:B------:R-:W-:-:S07]  /*1a510*/  VIMNMX R12, R12, R0, !PT ;  /* 0x000000000c0c7248 */ /* 0x000fce0007fe0100 */
.L_x_4476:
        /* <DEDUP_REMOVED lines=502> */
.L_x_4480:
        /* <DEDUP_REMOVED lines=148> */
.L_x_4463:
[----:B------:R-:W-:Y:S06]  /*1cdc0*/  BAR.ARV 0x8, 0x180 ;  /* 0x0206000000007b1d */ /* 0x000fec0000002000 */
[----:B------:R-:W-:Y:S05]  /*1cdd0*/  @!P0 BRA `(.L_x_4482) ;  /* 0x0000000000048947 */ /* 0x000fea0003800000 */
[----:B------:R-:W-:Y:S01]  /*1cde0*/  BPT.TRAP 0x1 ;  /* 0x000000040000795c */ /* 0x000fe20000300000 */
.L_x_4482:
[----:B------:R-:W-:Y:S01]  /*1cdf0*/  ULEA UR12, UR38, UR39, 0x3 ;  /* 0x00000027260c7291 */ /* 0x000fe2000f8e183f */
[----:B------:R-:W-:-:S05]  /*1ce00*/  IMAD.U32 R4, RZ, RZ, UR44 ;  /* 0x0000002cff047e24 */ /* 0x000fca000f8e00ff */
[----:B------:R-:W-:-:S04]  /*1ce10*/  SHF.L.U32 R4, R4, 0x1f, RZ ;  /* 0x0000001f04047819 */ /* 0x000fc800000006ff */
[----:B------:R0:W1:Y:S01]  /*1ce20*/  SYNCS.PHASECHK.TRANS64.TRYWAIT P1, [UR12+0x33450], R4 ;  /* 0x03345004ff0075a7 */ /* 0x000062000802014c */
[----:B------:R-:W-:Y:S05]  /*1ce30*/  @!P0 BRA `(.L_x_4483) ;  /* 0x0000000000048947 */ /* 0x000fea0003800000 */
[----:B------:R-:W-:Y:S01]  /*1ce40*/  BPT.TRAP 0x1 ;  /* 0x000000040000795c */ /* 0x000fe20000300000 */
.L_x_4483:
[----:B-1----:R-:W-:Y:S05]  /*1ce50*/  @P1 BRA `(.L_x_4484) ;  /* 0x0000000000081947 */ /* 0x002fea0003800000 */
[----:B------:R-:W1:Y:S02]  /*1ce60*/  SYNCS.PHASECHK.TRANS64.TRYWAIT P1, [UR12+0x33450], R4 ;  /* 0x03345004ff0075a7 */ /* 0x000e64000802014c */
[----:B-1----:R-:W-:Y:S05]  /*1ce70*/  @!P1 BRA `(.L_x_4485) ;  /* 0x000000c800b89947 */ /* 0x002fea0003800000 */
.L_x_4484:
        /* <DEDUP_REMOVED lines=12> */
[----:B------:R-:W-:Y:S02]  /*1cf40*/  @UP0 USHF.R.S32.HI UR9, URZ, 0x1f, UR53 ;  /* 0x0000001f3f090899 */ /* 0x000fe40008011435 */
[----:B------:R-:W-:Y:S01]  /*1cf50*/  UMOV UR6, UR8 ;  /* 0x0000000800067c82 */ /* 0x000fe20008000000 */
[----:B------:R-:W-:Y:S01]  /*1cf60*/  @UP0 ULDC.64 UR10, c[0x0][0x9c8] ;  /* 0x00027200000a0ab9 */ /* 0x000fe20000000a00 */
[----:B------:R-:W-:Y:S01]  /*1cf70*/  QGMMA.64x192x32.F32.E4M3.E4M3 R24, R216, gdesc[UR4], R24, gsb0 ;  /* 0x02e00004d8187df3 */ /* 0x000fe20008000818 */
[----:B------:R-:W-:Y:S01]  /*1cf80*/  UIADD3 UR6, UR8, 0x180, URZ ;  /* 0x0000018008067890 */ /* 0x000fe2000fffe03f */
[----:B------:R-:W-:Y:S01]  /*1cf90*/  UMOV UR7, 0xc0000010 ;  /* 0xc000001000077882 */ /* 0x000fe20000000000 */
[----:B------:R-:W-:Y:S02]  /*1cfa0*/  @UP0 UIMAD UR9, UR9, UR10, URZ ;  /* 0x0000000a090902a4 */ /* 0x000fe4000f8e023f */
[----:B------:R-:W-:Y:S02]  /*1cfb0*/  @UP0 USHF.R.S32.HI UR13, URZ, 0x1f, UR54 ;  /* 0x0000001f3f0d0899 */ /* 0x000fe40008011436 */
[----:B------:R-:W-:Y:S01]  /*1cfc0*/  @UP0 UIMAD UR9, UR53, UR11, UR9 ;  /* 0x0000000b350902a4 */ /* 0x000fe2000f8e0209 */
[----:B------:R-:W-:-:S02]  /*1cfd0*/  WARPGROUP.DEPBAR.LE gsb0, 0x0 ;  /* 0x00008000000079c5 */ /* 0x000fc40000010000 */
[----:B------:R-:W-:-:S10]  /*1cfe0*/  WARPGROUP.ARRIVE ;  /* 0x00000000000079c5 */ /* 0x000fd40000000000 */
[----:B------:R-:W-:Y:S01]  /*1cff0*/  QGMMA.64x192x32.F32.E4M3.E4M3 R24, R212, gdesc[UR4], R24, gsb0 ;  /* 0x02e00004d4187df3 */ /* 0x000fe20008000818 */
[----:B------:R-:W-:Y:S01]  /*1d000*/  UIADD3 UR6, UR8, 0x300, URZ ;  /* 0x0000030008067890 */ /* 0x000fe2000fffe03f */
[----:B------:R-:W-:Y:S01]  /*1d010*/  UMOV UR7, 0xc0000010 ;  /* 0xc000001000077882 */ /* 0x000fe20000000000 */
[----:B------:R-:W-:Y:S02]  /*1d020*/  WARPGROUP.DEPBAR.LE gsb0, 0x0 ;  /* 0x00008000000079c5 */ /* 0x000fe40000010000 */
[----:B------:R-:W-:-:S15]  /*1d030*/  WARPGROUP.ARRIVE ;  /* 0x00000000000079c5 */ /* 0x000fde0000000000 */
[----:B------:R-:W-:Y:S01]  /*1d040*/  QGMMA.64x192x32.F32.E4M3.E4M3 R24, R208, gdesc[UR4], R24, gsb0 ;  /* 0x02e00004d0187df3 */ /* 0x000fe20008000818 */
[----:B------:R-:W-:-:S03]  /*1d050*/  @UP0 UIMAD.WIDE.U32 UR6, UR53, UR10, URZ ;  /* 0x0000000a350602a5 */ /* 0x000fc6000f8e003f */
[----:B------:R-:W-:Y:S01]  /*1d060*/  @UP0 ULDC.64 UR10, c[0x0][0x9d0] ;  /* 0x00027400000a0ab9 */ /* 0x000fe20000000a00 */
[----:B------:R-:W-:Y:S02]  /*1d070*/  @UP0 UIADD3 UR7, UR7, UR9, URZ ;  /* 0x0000000907070290 */ /* 0x000fe4000fffe03f */
[----:B------:R-:W-:Y:S02]  /*1d080*/  @UP0 UIMAD UR9, UR13, UR10, URZ ;  /* 0x0000000a0d0902a4 */ /* 0x000fe4000f8e023f */
[----:B------:R-:W-:Y:S02]  /*1d090*/  @UP0 UIMAD.WIDE.U32 UR6, UR54, UR10, UR6 ;  /* 0x0000000a360602a5 */ /* 0x000fe4000f8e0006 */
[----:B------:R-:W-:Y:S02]  /*1d0a0*/  @UP0 UIMAD UR9, UR54, UR11, UR9 ;  /* 0x0000000b360902a4 */ /* 0x000fe4000f8e0209 */
[----:B------:R-:W-:Y:S02]  /*1d0b0*/  @UP0 ULEA UR4, UP1, UR6, UR4, 0x2 ;  /* 0x0000000406040291 */ /* 0x000fe4000f82103f */
[----:B------:R-:W-:-:S04]  /*1d0c0*/  @UP0 UIADD3 UR7, UR7, UR9, URZ ;  /* 0x0000000907070290 */ /* 0x000fc8000fffe03f */
[----:B------:R-:W-:Y:S01]  /*1d0d0*/  @UP0 ULEA.HI.X UR5, UR6, UR5, UR7, 0x2, UP1 ;  /* 0x0000000506050291 */ /* 0x000fe200088f1407 */
[----:B------:R-:W-:-:S05]  /*1d0e0*/  IMAD.U32 R8, RZ, RZ, UR4 ;  /* 0x00000004ff087e24 */ /* 0x000fca000f8e00ff */
[----:B------:R-:W-:-:S05]  /*1d0f0*/  IMAD.U32 R9, RZ, RZ, UR5 ;  /* 0x00000005ff097e24 */ /* 0x000fca000f8e00ff */
[----:B------:R1:W2:Y:S01]  /*1d100*/  @P1 LDG.E R7, desc[UR46][R8.64] ;  /* 0x0000002e08071981 */ /* 0x0002a2000c1e1900 */
[----:B------:R-:W-:Y:S01]  /*1d110*/  UIADD3 UR6, UR8, 0x480, URZ ;  /* 0x0000048008067890 */ /* 0x000fe2000fffe03f */
[----:B------:R-:W-:Y:S01]  /*1d120*/  UMOV UR7, 0xc0000010 ;  /* 0xc000001000077882 */ /* 0x000fe20000000000 */
        /* <DEDUP_REMOVED lines=44> */
.L_x_4486:
        /* <DEDUP_REMOVED lines=106> */
.L_x_4384:
[----:B------:R-:W0:Y:S08]  /*1da90*/  S2UR UR49, SR_CgaCtaId ;  /* 0x00000000003179c3 */ /* 0x000e300000008800 */
[----:B------:R-:W-:Y:S06]  /*1daa0*/  BAR.SYNC.DEFER_BLOCKING 0x5, 0x180 ;  /* 0x0146000000007b1d */ /* 0x000fec0000010000 */
[----:B------:R-:W-:Y:S01]  /*1dab0*/  UMOV UR39, 0x400 ;  /* 0x0000040000277882 */ /* 0x000fe20000000000 */
[----:B------:R-:W-:Y:S01]  /*1dac0*/  BSSY B0, `(.L_x_4487) ;  /* 0x0000318000007945 */ /* 0x000fe20003800000 */
[----:B0-----:R-:W-:-:S09]  /*1dad0*/  ULEA UR39, UR49, UR39, 0x18 ;  /* 0x0000002731277291 */ /* 0x001fd2000f8ec03f */
[----:B------:R-:W0:Y:S02]  /*1dae0*/  LDS.128 R24, [UR39+0x334d0] ;  /* 0x0334d027ff187984 */ /* 0x000e240008000c00 */
        /* <DEDUP_REMOVED lines=10> */
[----:B------:R-:W-:-:S05]  /*1db90*/  IMAD.X R7, RZ, RZ, UR7, P0 ;  /* 0x00000007ff077e24 */ /* 0x000fca00080e06ff */
[----:B------:R0:W2:Y:S01]  /*1dba0*/  LDG.E.CONSTANT R3, desc[UR46][R6.64] ;  /* 0x0000002e06037981 */ /* 0x0000a2000c1e9900 */
[----:B------:R-:W1:Y:S01]  /*1dbb0*/  S2UR UR4, SR_SWINHI ;  /* 0x00000000000479c3 */ /* 0x000e620000002f00 */
[----:B------:R-:W-:Y:S02]  /*1dbc0*/  F2FP.BF16.F32.PACK_AB R29, R29, R0 ;  /* 0x000000001d1d723e */ /* 0x000fe400000010ff */
[----:B------:R-:W-:Y:S02]  /*1dbd0*/  F2FP.BF16.F32.PACK_AB R110, R110, R35 ;  /* 0x000000236e6e723e */ /* 0x000fe400000010ff */
[----:B------:R-:W-:Y:S02]  /*1dbe0*/  F2FP.BF16.F32.PACK_AB R111, R111, R34 ;  /* 0x000000226f6f723e */ /* 0x000fe400000010ff */
[----:B------:R-:W-:Y:S02]  /*1dbf0*/  LOP3.LUT P0, R0, R17, 0x3, RZ, 0xc0, !PT ;  /* 0x0000000311007812 */ /* 0x000fe4000780c0ff */
[----:B------:R-:W-:-:S02]  /*1dc00*/  F2FP.BF16.F32.PACK_AB R10, R11, R10 ;  /* 0x0000000a0b0a723e */ /* 0x000fc400000010ff */
[----:B------:R-:W-:Y:S02]  /*1dc10*/  F2FP.BF16.F32.PACK_AB R36, R36, R65 ;  /* 0x000000412424723e */ /* 0x000fe400000010ff */
[----:B------:R-:W-:Y:S02]  /*1dc20*/  ISETP.EQ.OR P0, PT, R0, 0x3, !P0 ;  /* 0x000000030000780c */ /* 0x000fe40004702670 */
[----:B------:R-:W-:Y:S02]  /*1dc30*/  F2FP.BF16.F32.PACK_AB R58, R58, R59 ;  /* 0x0000003b3a3a723e */ /* 0x000fe400000010ff */
[----:B------:R-:W-:Y:S02]  /*1dc40*/  SEL R0, R10, R29, P0 ;  /* 0x0000001d0a007207 */ /* 0x000fe40000000000 */
[----:B------:R-:W-:Y:S02]  /*1dc50*/  SEL R17, R29, R10, P0 ;  /* 0x0000000a1d117207 */ /* 0x000fe40000000000 */
[----:B------:R-:W-:-:S02]  /*1dc60*/  F2FP.BF16.F32.PACK_AB R13, R13, R32 ;  /* 0x000000200d0d723e */ /* 0x000fc400000010ff */
[----:B------:R-:W-:Y:S01]  /*1dc70*/  F2FP.BF16.F32.PACK_AB R12, R12, R33 ;  /* 0x000000210c0c723e */ /* 0x000fe200000010ff */
[----:B------:R-:W-:Y:S01]  /*1dc80*/  UMOV UR6, UR39 ;  /* 0x0000002700067c82 */ /* 0x000fe20008000000 */
[----:B-1----:R-:W-:Y:S01]  /*1dc90*/  UMOV UR7, UR4 ;  /* 0x0000000400077c82 */ /* 0x002fe20008000000 */
[----:B------:R-:W-:Y:S01]  /*1dca0*/  F2FP.BF16.F32.PACK_AB R31, R118, R31 ;  /* 0x0000001f761f723e */ /* 0x000fe200000010ff */
[----:B0-----:R-:W-:Y:S01]  /*1dcb0*/  IMAD.U32 R6, RZ, RZ, UR6 ;  /* 0x00000006ff067e24 */ /* 0x001fe2000f8e00ff */
[----:B------:R-:W-:Y:S01]  /*1dcc0*/  F2FP.BF16.F32.PACK_AB R30, R119, R30 ;  /* 0x0000001e771e723e */ /* 0x000fe200000010ff */
[----:B------:R-:W-:Y:S01]  /*1dcd0*/  IMAD.U32 R7, RZ, RZ, UR7 ;  /* 0x00000007ff077e24 */ /* 0x000fe2000f8e00ff */
[----:B------:R-:W-:Y:S01]  /*1dce0*/  F2FP.BF16.F32.PACK_AB R44, R44, R73 ;  /* 0x000000492c2c723e */ /* 0x000fe200000010ff */
[----:B------:R-:W-:Y:S01]  /*1dcf0*/  ULDC.64 UR6, c[0x0][0xc00] ;  /* 0x0003000000067ab9 */ /* 0x000fe20000000a00 */
[----:B------:R-:W-:Y:S01]  /*1dd00*/  F2FP.BF16.F32.PACK_AB R15, R15, R40 ;  /* 0x000000280f0f723e */ /* 0x000fe200000010ff */
[----:B------:R-:W-:Y:S01]  /*1dd10*/  IMAD.WIDE R34, R236, 0x2, R6 ;  /* 0x00000002ec227825 */ /* 0x000fe200078e0206 */
[----:B------:R-:W-:Y:S01]  /*1dd20*/  F2FP.BF16.F32.PACK_AB R28, R28, R57 ;  /* 0x000000391c1c723e */ /* 0x000fe200000010ff */
[----:B------:R-:W-:Y:S01]  /*1dd30*/  UISETP.NE.U32.AND UP0, UPT, UR6, URZ, UPT ;  /* 0x0000003f0600728c */ /* 0x000fe2000bf05070 */
[----:B------:R-:W-:-:S02]  /*1dd40*/  F2FP.BF16.F32.PACK_AB R61, R61, R80 ;  /* 0x000000503d3d723e */ /* 0x000fc400000010ff */
[C---:B------:R-:W-:Y:S01]  /*1dd50*/  IADD3 R65, P1, R34.reuse, 0x40, RZ ;  /* 0x0000004022417810 */ /* 0x040fe20007f3e0ff */
[----:B------:R-:W-:Y:S01]  /*1dd60*/  UISETP.NE.AND.EX UP0, UPT, UR7, URZ, UPT, UP0 ;  /* 0x0000003f0700728c */ /* 0x000fe2000bf05300 */
[C---:B------:R-:W-:Y:S02]  /*1dd70*/  IADD3 R59, P2, R34.reuse, 0x20, RZ ;  /* 0x00000020223b7810 */ /* 0x040fe40007f5e0ff */
[----:B------:R-:W-:Y:S01]  /*1dd80*/  LOP3.LUT R10, R65, 0x380, RZ, 0xc0, !PT ;  /* 0x00000380410a7812 */ /* 0x000fe200078ec0ff */
[----:B------:R-:W-:Y:S01]  /*1dd90*/  ULDC.64 UR6, c[0x0][0xc00] ;  /* 0x0003000000067ab9 */ /* 0x000fe20000000a00 */
[----:B------:R-:W-:Y:S01]  /*1dda0*/  IADD3 R67, P3, R34, 0x60, RZ ;  /* 0x0000006022437810 */ /* 0x000fe20007f7e0ff */
[--C-:B------:R-:W-:Y:S01]  /*1ddb0*/  IMAD.X R33, RZ, RZ, R35.reuse, P2 ;  /* 0x000000ffff217224 */ /* 0x100fe200010e0623 */
[----:B------:R-:W-:Y:S01]  /*1ddc0*/  SHF.R.U64 R10, R10, 0x3, RZ ;  /* 0x000000030a0a7819 */ /* 0x000fe200000012ff */
[----:B------:R-:W-:Y:S01]  /*1ddd0*/  UIMAD.WIDE UR6, UR61, 0x4, UR6 ;  /* 0x000000043d0678a5 */ /* 0x000fe2000f8e0206 */
[----:B------:R-:W-:Y:S01]  /*1dde0*/  IADD3 R73, P4, R34, 0x4020, RZ ;  /* 0x0000402022497810 */ /* 0x000fe20007f9e0ff */
[----:B------:R-:W-:Y:S01]  /*1ddf0*/  IMAD.X R29, RZ, RZ, R35, P3 ;  /* 0x000000ffff1d7224 */ /* 0x000fe200018e0623 */
[----:B------:R-:W-:-:S02]  /*1de00*/  F2FP.BF16.F32.PACK_AB R62, R71, R62 ;  /* 0x0000003e473e723e */ /* 0x000fc400000010ff */
[----:B------:R-:W-:Y:S01]  /*1de10*/  SEL R40, R13, R12, P0 ;  /* 0x0000000c0d287207 */ /* 0x000fe20000000000 */
[--C-:B------:R-:W-:Y:S01]  /*1de20*/  IMAD.X R25, RZ, RZ, R35.reuse, P4 ;  /* 0x000000ffff197224 */ /* 0x100fe200020e0623 */
[----:B------:R-:W-:Y:S02]  /*1de30*/  SEL R39, R12, R13, P0 ;  /* 0x0000000d0c277207 */ /* 0x000fe40000000000 */
[----:B------:R-:W-:Y:S02]  /*1de40*/  SEL R80, R31, R30, P0 ;  /* 0x0000001e1f507207 */ /* 0x000fe40000000000 */
[----:B------:R-:W-:Y:S01]  /*1de50*/  SEL R57, R30, R31, P0 ;  /* 0x0000001f1e397207 */ /* 0x000fe20000000000 */
[----:B------:R-:W-:Y:S01]  /*1de60*/  IMAD.X R31, RZ, RZ, R35, P1 ;  /* 0x000000ffff1f7224 */ /* 0x000fe200008e0623 */
[----:B------:R-:W-:Y:S02]  /*1de70*/  IADD3 R71, P5, R34, 0x4000, RZ ;  /* 0x0000400022477810 */ /* 0x000fe40007fbe0ff */
[----:B------:R-:W-:-:S02]  /*1de80*/  LOP3.LUT R12, R67, 0x380, RZ, 0xc0, !PT ;  /* 0x00000380430c7812 */ /* 0x000fc400078ec0ff */
[----:B------:R-:W-:Y:S01]  /*1de90*/  LOP3.LUT R30, R10, R65, RZ, 0x3c, !PT ;  /* 0x000000410a1e7212 */ /* 0x000fe200078e3cff */
[--C-:B------:R-:W-:Y:S01]  /*1dea0*/  IMAD.X R27, RZ, RZ, R35.reuse, P5 ;  /* 0x000000ffff1b7224 */ /* 0x100fe200028e0623 */
[----:B------:R-:W-:Y:S02]  /*1deb0*/  IADD3 R75, P2, R34, 0x4040, RZ ;  /* 0x00004040224b7810 */ /* 0x000fe40007f5e0ff */
[----:B------:R-:W-:Y:S02]  /*1dec0*/  LOP3.LUT R10, R73, 0x380, RZ, 0xc0, !PT ;  /* 0x00000380490a7812 */ /* 0x000fe400078ec0ff */
[----:B------:R-:W-:Y:S01]  /*1ded0*/  F2FP.BF16.F32.PACK_AB R37, R37, R56 ;  /* 0x000000382525723e */ /* 0x000fe200000010ff */
[----:B------:R-:W-:Y:S01]  /*1dee0*/  IMAD.X R19, RZ, RZ, R35, P2 ;  /* 0x000000ffff137224 */ /* 0x000fe200010e0623 */
[----:B------:R-:W-:Y:S02]  /*1def0*/  SHF.R.U64 R12, R12, 0x3, RZ ;  /* 0x000000030c0c7819 */ /* 0x000fe400000012ff */
[----:B------:R-:W-:-:S02]  /*1df00*/  F2FP.BF16.F32.PACK_AB R79, R79, R54 ;  /* 0x000000364f4f723e */ /* 0x000fc400000010ff */
[----:B------:R-:W-:Y:S02]  /*1df10*/  SHF.R.U64 R10, R10, 0x3, RZ ;  /* 0x000000030a0a7819 */ /* 0x000fe400000012ff */
[----:B------:R-:W-:Y:S02]  /*1df20*/  F2FP.BF16.F32.PACK_AB R14, R14, R41 ;  /* 0x000000290e0e723e */ /* 0x000fe400000010ff */
[----:B------:R-:W-:Y:S02]  /*1df30*/  F2FP.BF16.F32.PACK_AB R105, R84, R105 ;  /* 0x000000695469723e */ /* 0x000fe400000010ff */
[----:B------:R-:W-:Y:S02]  /*1df40*/  SEL R54, R37, R28, P0 ;  /* 0x0000001c25367207 */ /* 0x000fe40000000000 */
[----:B------:R-:W-:Y:S02]  /*1df50*/  IADD3 R83, P5, R34, 0x8020, RZ ;  /* 0x0000802022537810 */ /* 0x000fe40007fbe0ff */
[----:B------:R-:W-:-:S02]  /*1df60*/  SEL R37, R28, R37, P0 ;  /* 0x000000251c257207 */ /* 0x000fc40000000000 */
[C---:B------:R-:W-:Y:S01]  /*1df70*/  IADD3 R77, P1, R34.reuse, 0x4060, RZ ;  /* 0x00004060224d7810 */ /* 0x040fe20007f3e0ff */
[----:B------:R-:W-:Y:S01]  /*1df80*/  IMAD.X R13, RZ, RZ, R35, P5 ;  /* 0x000000ffff0d7224 */ /* 0x000fe200028e0623 */
[----:B------:R-:W-:Y:S02]  /*1df90*/  IADD3 R84, P2, R34, 0x8060, RZ ;  /* 0x0000806022547810 */ /* 0x000fe40007f5e0ff */
[----:B------:R-:W-:Y:S02]  /*1dfa0*/  LOP3.LUT R28, R12, R67, RZ, 0x3c, !PT ;  /* 0x000000430c1c7212 */ /* 0x000fe400078e3cff */
[----:B------:R-:W-:Y:S02]  /*1dfb0*/  LOP3.LUT R12, R75, 0x380, RZ, 0xc0, !PT ;  /* 0x000003804b0c7812 */ /* 0x000fe400078ec0ff */
[----:B------:R-:W-:Y:S02]  /*1dfc0*/  LOP3.LUT R24, R10, R73, RZ, 0x3c, !PT ;  /* 0x000000490a187212 */ /* 0x000fe400078e3cff */
[----:B------:R-:W-:-:S02]  /*1dfd0*/  SEL R42, R15, R14, P0 ;  /* 0x0000000e0f2a7207 */ /* 0x000fc40000000000 */
[----:B------:R-:W-:Y:S02]  /*1dfe0*/  SEL R41, R14, R15, P0 ;  /* 0x0000000f0e297207 */ /* 0x000fe40000000000 */
[----:B------:R-:W-:Y:S02]  /*1dff0*/  LOP3.LUT R11, R34, 0x380, RZ, 0xc0, !PT ;  /* 0x00000380220b7812 */ /* 0x000fe400078ec0ff */
[----:B------:R-:W-:Y:S02]  /*1e000*/  LOP3.LUT R10, R83, 0x380, RZ, 0xc0, !PT ;  /* 0x00000380530a7812 */ /* 0x000fe400078ec0ff */
[----:B------:R-:W-:Y:S02]  /*1e010*/  LOP3.LUT R14, R77, 0x380, RZ, 0xc0, !PT ;  /* 0x000003804d0e7812 */ /* 0x000fe400078ec0ff */
[----:B------:R-:W-:Y:S02]  /*1e020*/  LOP3.LUT R65, R84, 0x380, RZ, 0xc0, !PT ;  /* 0x0000038054417812 */ /* 0x000fe400078ec0ff */
[----:B------:R-:W-:-:S02]  /*1e030*/  F2FP.BF16.F32.PACK_AB R45, R45, R64 ;  /* 0x000000402d2d723e */ /* 0x000fc400000010ff */
[----:B------:R-:W-:Y:S02]  /*1e040*/  F2FP.BF16.F32.PACK_AB R21, R21, R48 ;  /* 0x000000301515723e */ /* 0x000fe400000010ff */
[----:B------:R-:W-:Y:S02]  /*1e050*/  F2FP.BF16.F32.PACK_AB R20, R20, R49 ;  /* 0x000000311414723e */ /* 0x000fe400000010ff */
[----:B------:R-:W-:Y:S02]  /*1e060*/  SHF.R.U64 R12, R12, 0x3, RZ ;  /* 0x000000030c0c7819 */ /* 0x000fe400000012ff */
[----:B------:R-:W-:Y:S02]  /*1e070*/  F2FP.BF16.F32.PACK_AB R53, R53, R72 ;  /* 0x000000483535723e */ /* 0x000fe400000010ff */
[----:B------:R-:W-:Y:S02]  /*1e080*/  SHF.R.U64 R11, R11, 0x3, RZ ;  /* 0x000000030b0b7819 */ /* 0x000fe400000012ff */
[----:B------:R-:W-:-:S02]  /*1e090*/  SHF.R.U64 R10, R10, 0x3, RZ ;  /* 0x000000030a0a7819 */ /* 0x000fc400000012ff */
[----:B------:R-:W-:Y:S02]  /*1e0a0*/  SHF.R.U64 R14, R14, 0x3, RZ ;  /* 0x000000030e0e7819 */ /* 0x000fe400000012ff */
[----:B------:R-:W-:Y:S02]  /*1e0b0*/  SHF.R.U64 R65, R65, 0x3, RZ ;  /* 0x0000000341417819 */ /* 0x000fe400000012ff */
[----:B------:R-:W-:Y:S02]  /*1e0c0*/  F2FP.BF16.F32.PACK_AB R52, R52, R81 ;  /* 0x000000513434723e */ /* 0x000fe400000010ff */
[----:B------:R-:W-:Y:S02]  /*1e0d0*/  SEL R56, R45, R36, P0 ;  /* 0x000000242d387207 */ /* 0x000fe40000000000 */
[----:B------:R-:W-:Y:S02]  /*1e0e0*/  F2FP.BF16.F32.PACK_AB R8, R85, R8 ;  /* 0x000000085508723e */ /* 0x000fe400000010ff */
[----:B------:R-:W-:-:S02]  /*1e0f0*/  SEL R48, R21, R20, P0 ;  /* 0x0000001415307207 */ /* 0x000fc40000000000 */
[----:B------:R-:W-:Y:S01]  /*1e100*/  SEL R43, R20, R21, P0 ;  /* 0x00000015142b7207 */ /* 0x000fe20000000000 */
[--C-:B------:R-:W-:Y:S01]  /*1e110*/  IMAD.X R21, RZ, RZ, R35.reuse, P1 ;  /* 0x000000ffff157224 */ /* 0x100fe200008e0623 */
[----:B------:R-:W-:Y:S02]  /*1e120*/  SEL R45, R36, R45, P0 ;  /* 0x0000002d242d7207 */ /* 0x000fe40000000000 */
[C---:B------:R-:W-:Y:S02]  /*1e130*/  IADD3 R81, P3, R34.reuse, 0x8000, RZ ;  /* 0x0000800022517810 */ /* 0x040fe40007f7e0ff */
[----:B------:R-:W-:Y:S02]  /*1e140*/  IADD3 R82, P4, R34, 0x8040, RZ ;  /* 0x0000804022527810 */ /* 0x000fe40007f9e0ff */
[----:B------:R-:W-:Y:S01]  /*1e150*/  LOP3.LUT R18, R12, R75, RZ, 0x3c, !PT ;  /* 0x0000004b0c127212 */ /* 0x000fe200078e3cff */
[----:B------:R-:W-:Y:S01]  /*1e160*/  IMAD.X R15, RZ, RZ, R35, P3 ;  /* 0x000000ffff0f7224 */ /* 0x000fe200018e0623 */
[----:B------:R-:W-:-:S02]  /*1e170*/  F2FP.BF16.F32.PACK_AB R69, R69, R88 ;  /* 0x000000584545723e */ /* 0x000fc400000010ff */
[----:B------:R-:W-:Y:S02]  /*1e180*/  F2FP.BF16.F32.PACK_AB R60, R60, R89 ;  /* 0x000000593c3c723e */ /* 0x000fe400000010ff */
[----:B------:R-:W-:Y:S02]  /*1e190*/  SEL R36, R53, R44, P0 ;  /* 0x0000002c35247207 */ /* 0x000fe40000000000 */
[----:B------:R-:W-:Y:S01]  /*1e1a0*/  LOP3.LUT R34, R11, R34, RZ, 0x3c, !PT ;  /* 0x000000220b227212 */ /* 0x000fe200078e3cff */
[----:B------:R-:W-:Y:S01]  /*1e1b0*/  IMAD.X R11, RZ, RZ, R35, P2 ;  /* 0x000000ffff0b7224 */ /* 0x000fe200010e0623 */
[----:B------:R-:W-:Y:S02]  /*1e1c0*/  LOP3.LUT R12, R10, R83, RZ, 0x3c, !PT ;  /* 0x000000530a0c7212 */ /* 0x000fe400078e3cff */
[----:B------:R-:W-:Y:S02]  /*1e1d0*/  SEL R53, R44, R53, P0 ;  /* 0x000000352c357207 */ /* 0x000fe40000000000 */
[----:B------:R-:W-:-:S02]  /*1e1e0*/  LOP3.LUT R20, R14, R77, RZ, 0x3c, !PT ;  /* 0x0000004d0e147212 */ /* 0x000fc400078e3cff */
[----:B------:R-:W-:Y:S02]  /*1e1f0*/  LOP3.LUT R10, R65, R84, RZ, 0x3c, !PT ;  /* 0x00000054410a7212 */ /* 0x000fe400078e3cff */
[----:B------:R-:W-:Y:S02]  /*1e200*/  F2FP.BF16.F32.PACK_AB R9, R100, R9 ;  /* 0x000000096409723e */ /* 0x000fe400000010ff */
[----:B------:R-:W-:Y:S02]  /*1e210*/  F2FP.BF16.F32.PACK_AB R68, R68, R97 ;  /* 0x000000614444723e */ /* 0x000fe400000010ff */
[----:B------:R-:W-:Y:S02]  /*1e220*/  SEL R44, R61, R52, P0 ;  /* 0x000000343d2c7207 */ /* 0x000fe40000000000 */
[----:B------:R-:W-:Y:S02]  /*1e230*/  F2FP.BF16.F32.PACK_AB R133, R133, R134 ;  /* 0x000000868585723e */ /* 0x000fe400000010ff */
[----:B------:R-:W-:-:S02]  /*1e240*/  F2FP.BF16.F32.PACK_AB R132, R131, R132 ;  /* 0x000000848384723e */ /* 0x000fc400000010ff */
[----:B------:R-:W-:Y:S02]  /*1e250*/  SEL R61, R52, R61, P0 ;  /* 0x0000003d343d7207 */ /* 0x000fe40000000000 */
[----:B------:R-:W-:Y:S02]  /*1e260*/  SEL R64, R8, R105, P0 ;  /* 0x0000006908407207 */ /* 0x000fe40000000000 */
[----:B------:R-:W-:Y:S02]  /*1e270*/  F2FP.BF16.F32.PACK_AB R129, R129, R130 ;  /* 0x000000828181723e */ /* 0x000fe400000010ff */
[----:B------:R-:W-:Y:S02]  /*1e280*/  F2FP.BF16.F32.PACK_AB R128, R127, R128 ;  /* 0x000000807f80723e */ /* 0x000fe400000010ff */
[----:B------:R-:W-:Y:S02]  /*1e290*/  SEL R52, R69, R60, P0 ;  /* 0x0000003c45347207 */ /* 0x000fe40000000000 */
[----:B------:R-:W-:-:S02]  /*1e2a0*/  SEL R105, R105, R8, P0 ;  /* 0x0000000869697207 */ /* 0x000fc40000000000 */
[----:B------:R-:W-:Y:S02]  /*1e2b0*/  F2FP.BF16.F32.PACK_AB R125, R125, R126 ;  /* 0x0000007e7d7d723e */ /* 0x000fe400000010ff */
[----:B------:R-:W-:Y:S02]  /*1e2c0*/  F2FP.BF16.F32.PACK_AB R124, R123, R124 ;  /* 0x0000007c7b7c723e */ /* 0x000fe400000010ff */
[----:B------:R-:W-:Y:S02]  /*1e2d0*/  SEL R69, R60, R69, P0 ;  /* 0x000000453c457207 */ /* 0x000fe40000000000 */
[----:B------:R-:W-:Y:S02]  /*1e2e0*/  LOP3.LUT R8, R59, 0x380, RZ, 0xc0, !PT ;  /* 0x000003803b087812 */ /* 0x000fe400078ec0ff */
[----:B------:R-:W-:Y:S02]  /*1e2f0*/  MOV R75, R20 ;  /* 0x00000014004b7202 */ /* 0x000fe40000000f00 */
[----:B------:R-:W-:-:S02]  /*1e300*/  F2FP.BF16.F32.PACK_AB R121, R121, R122 ;  /* 0x0000007a7979723e */ /* 0x000fc400000010ff */
[----:B------:R-:W-:Y:S02]  /*1e310*/  F2FP.BF16.F32.PACK_AB R120, R117, R120 ;  /* 0x000000787578723e */ /* 0x000fe400000010ff */
[----:B------:R-:W-:Y:S02]  /*1e320*/  F2FP.BF16.F32.PACK_AB R63, R70, R63 ;  /* 0x0000003f463f723e */ /* 0x000fe400000010ff */
[----:B------:R-:W-:Y:S02]  /*1e330*/  SEL R60, R9, R68, P0 ;  /* 0x00000044093c7207 */ /* 0x000fe40000000000 */
[----:B------:R-:W-:Y:S01]  /*1e340*/  SEL R49, R68, R9, P0 ;  /* 0x0000000944317207 */ /* 0x000fe20000000000 */
[----:B------:R-:W-:Y:S01]  /*1e350*/  IMAD.X R9, RZ, RZ, R35, P4 ;  /* 0x000000ffff097224 */ /* 0x000fe200020e0623 */
[----:B------:R-:W-:Y:S02]  /*1e360*/  MOV R21, R10 ;  /* 0x0000000a00157202 */ /* 0x000fe40000000f00 */
[----:B------:R-:W-:-:S02]  /*1e370*/  F2FP.BF16.F32.PACK_AB R109, R109, R116 ;  /* 0x000000746d6d723e */ /* 0x000fc400000010ff */
[----:B------:R-:W-:Y:S02]  /*1e380*/  F2FP.BF16.F32.PACK_AB R108, R101, R108 ;  /* 0x0000006c656c723e */ /* 0x000fe400000010ff */
[----:B------:R-:W-:Y:S02]  /*1e390*/  SEL R68, R133, R132, P0 ;  /* 0x0000008485447207 */ /* 0x000fe40000000000 */
[----:B------:R-:W-:Y:S02]  /*1e3a0*/  SEL R133, R132, R133, P0 ;  /* 0x0000008584857207 */ /* 0x000fe40000000000 */
[----:B------:R-:W-:Y:S02]  /*1e3b0*/  SEL R70, R129, R128, P0 ;  /* 0x0000008081467207 */ /* 0x000fe40000000000 */
[----:B------:R-:W-:Y:S02]  /*1e3c0*/  SEL R129, R128, R129, P0 ;  /* 0x0000008180817207 */ /* 0x000fe40000000000 */
[----:B------:R-:W-:-:S02]  /*1e3d0*/  SEL R72, R125, R124, P0 ;  /* 0x0000007c7d487207 */ /* 0x000fc40000000000 */
[----:B------:R-:W-:Y:S02]  /*1e3e0*/  SHF.R.U64 R8, R8, 0x3, RZ ;  /* 0x0000000308087819 */ /* 0x000fe400000012ff */
        /* <DEDUP_REMOVED lines=11> */
[----:B------:R-:W-:Y:S02]  /*1e4a0*/  LOP3.LUT R32, R8, R59, RZ, 0x3c, !PT ;  /* 0x0000003b08207212 */ /* 0x000fe400078e3cff */
[----:B------:R-:W-:Y:S02]  /*1e4b0*/  F2FP.BF16.F32.PACK_AB R51, R94, R51 ;  /* 0x000000335e33723e */ /* 0x000fe400000010ff */
[----:B------:R-:W-:Y:S02]  /*1e4c0*/  F2FP.BF16.F32.PACK_AB R46, R95, R46 ;  /* 0x0000002e5f2e723e */ /* 0x000fe400000010ff */
[----:B------:R-:W-:Y:S02]  /*1e4d0*/  SEL R58, R55, R50, P0 ;  /* 0x00000032373a7207 */ /* 0x000fe40000000000 */
[----:B------:R-:W-:Y:S02]  /*1e4e0*/  LOP3.LUT R8, R71, 0x380, RZ, 0xc0, !PT ;  /* 0x0000038047087812 */ /* 0x000fe400078ec0ff */
[----:B------:R-:W-:-:S02]  /*1e4f0*/  SEL R55, R50, R55, P0 ;  /* 0x0000003732377207 */ /* 0x000fc40000000000 */
[----:B------:R-:W-:Y:S02]  /*1e500*/  F2FP.BF16.F32.PACK_AB R47, R102, R47 ;  /* 0x0000002f662f723e */ /* 0x000fe400000010ff */
[----:B------:R-:W-:Y:S02]  /*1e510*/  F2FP.BF16.F32.PACK_AB R38, R103, R38 ;  /* 0x000000266726723e */ /* 0x000fe400000010ff */
[----:B------:R-:W-:Y:S02]  /*1e520*/  F2FP.BF16.F32.PACK_AB R93, R93, R112 ;  /* 0x000000705d5d723e */ /* 0x000fe400000010ff */
[----:B------:R-:W-:Y:S02]  /*1e530*/  F2FP.BF16.F32.PACK_AB R92, R92, R113 ;  /* 0x000000715c5c723e */ /* 0x000fe400000010ff */
[----:B------:R-:W-:Y:S02]  /*1e540*/  SEL R50, R51, R46, P0 ;  /* 0x0000002e33327207 */ /* 0x000fe40000000000 */
[----:B------:R-:W-:-:S02]  /*1e550*/  SHF.R.U64 R8, R8, 0x3, RZ ;  /* 0x0000000308087819 */ /* 0x000fc400000012ff */
[----:B------:R-:W-:Y:S02]  /*1e560*/  SEL R51, R46, R51, P0 ;  /* 0x000000332e337207 */ /* 0x000fe40000000000 */
[----:B------:R-:W-:Y:S02]  /*1e570*/  MOV R77, R18 ;  /* 0x00000012004d7202 */ /* 0x000fe40000000f00 */
[----:B------:R-:W-:Y:S02]  /*1e580*/  SEL R46, R47, R38, P0 ;  /* 0x000000262f2e7207 */ /* 0x000fe40000000000 */
[----:B------:R-:W-:Y:S02]  /*1e590*/  SEL R66, R93, R92, P0 ;  /* 0x0000005c5d427207 */ /* 0x000fe40000000000 */
[----:B------:R-:W-:Y:S02]  /*1e5a0*/  SEL R47, R38, R47, P0 ;  /* 0x0000002f262f7207 */ /* 0x000fe40000000000 */
[----:B------:R-:W-:-:S02]  /*1e5b0*/  SEL R93, R92, R93, P0 ;  /* 0x0000005d5c5d7207 */ /* 0x000fc40000000000 */
[----:B------:R-:W-:Y:S02]  /*1e5c0*/  SEL R38, R110, R111, P0 ;  /* 0x0000006f6e267207 */ /* 0x000fe40000000000 */
[----:B------:R-:W-:Y:S02]  /*1e5d0*/  LOP3.LUT R26, R8, R71, RZ, 0x3c, !PT ;  /* 0x00000047081a7212 */ /* 0x000fe400078e3cff */
[----:B------:R-:W-:Y:S02]  /*1e5e0*/  SEL R111, R111, R110, P0 ;  /* 0x0000006e6f6f7207 */ /* 0x000fe40000000000 */
[----:B------:R-:W-:Y:S02]  /*1e5f0*/  LOP3.LUT R8, R81, 0x380, RZ, 0xc0, !PT ;  /* 0x0000038051087812 */ /* 0x000fe400078ec0ff */
[----:B------:R-:W-:Y:S02]  /*1e600*/  LOP3.LUT R59, R82, 0x380, RZ, 0xc0, !PT ;  /* 0x00000380523b7812 */ /* 0x000fe400078ec0ff */
[----:B------:R-:W-:-:S02]  /*1e610*/  SHF.R.U64 R8, R8, 0x3, RZ ;  /* 0x0000000308087819 */ /* 0x000fc400000012ff */
[----:B------:R-:W-:Y:S02]  /*1e620*/  SHF.R.U64 R59, R59, 0x3, RZ ;  /* 0x000000033b3b7819 */ /* 0x000fe400000012ff */
[----:B------:R-:W-:Y:S02]  /*1e630*/  LOP3.LUT R14, R8, R81, RZ, 0x3c, !PT ;  /* 0x00000051080e7212 */ /* 0x000fe400078e3cff */
[----:B------:R-:W-:Y:S02]  /*1e640*/  LOP3.LUT R8, R59, R82, RZ, 0x3c, !PT ;  /* 0x000000523b087212 */ /* 0x000fe400078e3cff */
[----:B------:R-:W-:Y:S01]  /*1e650*/  MOV R84, R34 ;  /* 0x0000002200547202 */ /* 0x000fe20000000f00 */
[----:B--2---:R0:W-:Y:S01]  /*1e660*/  SHFL.IDX PT, R10, R0, R3, 0x1c1f ;  /* 0x001c1f03000a7589 */ /* 0x0041e200000e0000 */
[----:B------:R-:W-:Y:S02]  /*1e670*/  MOV R59, R8 ;  /* 0x00000008003b7202 */ /* 0x000fe40000000f00 */
[----:B------:R-:W-:Y:S01]  /*1e680*/  MOV R73, R14 ;  /* 0x0000000e00497202 */ /* 0x000fe20000000f00 */
[----:B------:R-:W-:Y:S01]  /*1e690*/  SHFL.IDX PT, R68, R68, R3, 0x1c1f ;  /* 0x001c1f0344447589 */ /* 0x000fe200000e0000 */
[----:B------:R-:W-:-:S02]  /*1e6a0*/  MOV R71, R12 ;  /* 0x0000000c00477202 */ /* 0x000fc40000000f00 */
[----:B------:R-:W-:Y:S01]  /*1e6b0*/  MOV R83, R32 ;  /* 0x0000002000537202 */ /* 0x000fe20000000f00 */
[----:B------:R-:W-:Y:S01]  /*1e6c0*/  SHFL.IDX PT, R40, R40, R3, 0x1c1f ;  /* 0x001c1f0328287589 */ /* 0x000fe200000e0000 */
[----:B------:R-:W-:Y:S02]  /*1e6d0*/  MOV R82, R26 ;  /* 0x0000001a00527202 */ /* 0x000fe40000000f00 */
[----:B0-----:R-:W-:Y:S01]  /*1e6e0*/  LOP3.LUT R0, R3, 0x2, RZ, 0x3c, !PT ;  /* 0x0000000203007812 */ /* 0x001fe200078e3cff */
[----:B------:R-:W-:Y:S01]  /*1e6f0*/  SHFL.IDX PT, R70, R70, R3, 0x1c1f ;  /* 0x001c1f0346467589 */ /* 0x000fe200000e0000 */
[----:B------:R-:W-:Y:S02]  /*1e700*/  MOV R81, R24 ;  /* 0x0000001800517202 */ /* 0x000fe40000000f00 */
[----:B------:R-:W-:Y:S01]  /*1e710*/  MOV R67, R30 ;  /* 0x0000001e00437202 */ /* 0x000fe20000000f00 */
[----:B------:R-:W0:Y:S01]  /*1e720*/  SHFL.IDX PT, R17, R17, R0, 0x1c1f ;  /* 0x001c1f0011117589 */ /* 0x000e2200000e0000 */
[----:B------:R-:W-:-:S02]  /*1e730*/  MOV R65, R28 ;  /* 0x0000001c00417202 */ /* 0x000fc40000000f00 */
[----:B------:R-:W-:Y:S01]  /*1e740*/  PLOP3.LUT P2, PT, PT, PT, UP0, 0x80, 0x0 ;  /* 0x000000000000781c */ /* 0x000fe20003f4f008 */
[----:B------:R-:W1:Y:S04]  /*1e750*/  SHFL.IDX PT, R133, R133, R0, 0x1c1f ;  /* 0x001c1f0085857589 */ /* 0x000e6800000e0000 */
[----:B------:R-:W2:Y:S04]  /*1e760*/  SHFL.IDX PT, R39, R39, R0, 0x1c1f ;  /* 0x001c1f0027277589 */ /* 0x000ea800000e0000 */
[----:B------:R-:W3:Y:S04]  /*1e770*/  SHFL.IDX PT, R129, R129, R0, 0x1c1f ;  /* 0x001c1f0081817589 */ /* 0x000ee800000e0000 */
[----:B------:R-:W-:Y:S04]  /*1e780*/  SHFL.IDX PT, R42, R42, R3, 0x1c1f ;  /* 0x001c1f032a2a7589 */ /* 0x000fe800000e0000 */
[----:B------:R-:W-:Y:S04]  /*1e790*/  SHFL.IDX PT, R72, R72, R3, 0x1c1f ;  /* 0x001c1f0348487589 */ /* 0x000fe800000e0000 */
[----:B------:R-:W4:Y:S01]  /*1e7a0*/  SHFL.IDX PT, R41, R41, R0, 0x1c1f ;  /* 0x001c1f0029297589 */ /* 0x000f2200000e0000 */
[----:B0-----:R-:W-:-:S02]  /*1e7b0*/  SEL R8, R10, R17, P0 ;  /* 0x000000110a087207 */ /* 0x001fc40000000000 */
[----:B------:R-:W-:Y:S01]  /*1e7c0*/  SEL R10, R17, R10, P0 ;  /* 0x0000000a110a7207 */ /* 0x000fe20000000000 */
[----:B------:R-:W0:Y:S01]  /*1e7d0*/  SHFL.IDX PT, R125, R125, R0, 0x1c1f ;  /* 0x001c1f007d7d7589 */ /* 0x000e2200000e0000 */
[----:B-1----:R-:W-:Y:S01]  /*1e7e0*/  SEL R9, R68, R133, P0 ;  /* 0x0000008544097207 */ /* 0x002fe20000000000 */
[----:B------:R-:W-:Y:S01]  /*1e7f0*/  BAR.SYNC.DEFER_BLOCKING 0x1, 0x100 ;  /* 0x0044000000007b1d */ /* 0x000fe20000010000 */
[----:B------:R-:W-:Y:S02]  /*1e800*/  SEL R11, R133, R68, P0 ;  /* 0x00000044850b7207 */ /* 0x000fe40000000000 */
[----:B--2---:R-:W-:Y:S02]  /*1e810*/  SEL R12, R40, R39, P0 ;  /* 0x00000027280c7207 */ /* 0x004fe40000000000 */
[----:B------:R-:W-:Y:S01]  /*1e820*/  SEL R14, R39, R40, P0 ;  /* 0x00000028270e7207 */ /* 0x000fe20000000000 */
[----:B------:R-:W-:Y:S01]  /*1e830*/  UMOV UR4, URZ ;  /* 0x0000003f00047c82 */ /* 0x000fe20008000000 */
[----:B---3--:R-:W-:Y:S01]  /*1e840*/  SEL R13, R70, R129, P0 ;  /* 0x00000081460d7207 */ /* 0x008fe20000000000 */
[----:B------:R-:W-:Y:S01]  /*1e850*/  SHFL.IDX PT, R48, R48, R3, 0x1c1f ;  /* 0x001c1f0330307589 */ /* 0x000fe200000e0000 */
[----:B------:R-:W-:Y:S01]  /*1e860*/  SEL R15, R129, R70, P0 ;  /* 0x00000046810f7207 */ /* 0x000fe20000000000 */
[----:B------:R-:W-:Y:S01]  /*1e870*/  ULDC UR8, c[0x0][0xa88] ;  /* 0x0002a20000087ab9 */ /* 0x000fe20000000800 */
[----:B------:R-:W1:Y:S01]  /*1e880*/  LDC R17, c[0x0][0xbe8] ;  /* 0x0002fa00ff117b82 */ /* 0x000e620000000800 */
[----:B------:R-:W-:Y:S04]  /*1e890*/  SHFL.IDX PT, R74, R74, R3, 0x1c1f ;  /* 0x001c1f034a4a7589 */ /* 0x000fe800000e0000 */
[----:B------:R-:W2:Y:S01]  /*1e8a0*/  SHFL.IDX PT, R43, R43, R0, 0x1c1f ;  /* 0x001c1f002b2b7589 */ /* 0x000ea200000e0000 */
[----:B----4-:R-:W-:-:S02]  /*1e8b0*/  SEL R24, R42, R41, P0 ;  /* 0x000000292a187207 */ /* 0x010fc40000000000 */
[----:B------:R-:W-:Y:S01]  /*1e8c0*/  SEL R26, R41, R42, P0 ;  /* 0x0000002a291a7207 */ /* 0x000fe20000000000 */
[----:B------:R-:W3:Y:S01]  /*1e8d0*/  SHFL.IDX PT, R121, R121, R0, 0x1c1f ;  /* 0x001c1f0079797589 */ /* 0x000ee200000e0000 */
[----:B0-----:R-:W-:Y:S02]  /*1e8e0*/  SEL R25, R72, R125, P0 ;  /* 0x0000007d48197207 */ /* 0x001fe40000000000 */
[----:B------:R-:W-:Y:S01]  /*1e8f0*/  SEL R27, R125, R72, P0 ;  /* 0x000000487d1b7207 */ /* 0x000fe20000000000 */
[----:B------:R-:W-:Y:S04]  /*1e900*/  SHFL.IDX PT, R54, R54, R3, 0x1c1f ;  /* 0x001c1f0336367589 */ /* 0x000fe800000e0000 */
[----:B------:R-:W-:Y:S04]  /*1e910*/  SHFL.IDX PT, R76, R76, R3, 0x1c1f ;  /* 0x001c1f034c4c7589 */ /* 0x000fe800000e0000 */
[----:B------:R-:W0:Y:S04]  /*1e920*/  SHFL.IDX PT, R37, R37, R0, 0x1c1f ;  /* 0x001c1f0025257589 */ /* 0x000e2800000e0000 */
[----:B------:R-:W4:Y:S04]  /*1e930*/  SHFL.IDX PT, R109, R109, R0, 0x1c1f ;  /* 0x001c1f006d6d7589 */ /* 0x000f2800000e0000 */
[----:B------:R-:W-:Y:S01]  /*1e940*/  SHFL.IDX PT, R56, R56, R3, 0x1c1f ;  /* 0x001c1f0338387589 */ /* 0x000fe200000e0000 */
[----:B--2---:R-:W-:-:S02]  /*1e950*/  SEL R28, R48, R43, P0 ;  /* 0x0000002b301c7207 */ /* 0x004fc40000000000 */
[----:B------:R-:W-:Y:S01]  /*1e960*/  SEL R30, R43, R48, P0 ;  /* 0x000000302b1e7207 */ /* 0x000fe20000000000 */
[----:B------:R-:W-:Y:S01]  /*1e970*/  SHFL.IDX PT, R78, R78, R3, 0x1c1f ;  /* 0x001c1f034e4e7589 */ /* 0x000fe200000e0000 */
[----:B---3--:R-:W-:Y:S02]  /*1e980*/  SEL R29, R74, R121, P0 ;  /* 0x000000794a1d7207 */ /* 0x008fe40000000000 */
[----:B------:R-:W-:Y:S01]  /*1e990*/  SEL R31, R121, R74, P0 ;  /* 0x0000004a791f7207 */ /* 0x000fe20000000000 */
[----:B------:R-:W2:Y:S04]  /*1e9a0*/  SHFL.IDX PT, R45, R45, R0, 0x1c1f ;  /* 0x001c1f002d2d7589 */ /* 0x000ea800000e0000 */
[----:B------:R-:W3:Y:S04]  /*1e9b0*/  SHFL.IDX PT, R63, R63, R0, 0x1c1f ;  /* 0x001c1f003f3f7589 */ /* 0x000ee800000e0000 */
[----:B------:R2:W-:Y:S01]  /*1e9c0*/  SHFL.IDX PT, R18, R36, R3, 0x1c1f ;  /* 0x001c1f0324127589 */ /* 0x0005e200000e0000 */
[----:B0-----:R-:W-:-:S02]  /*1e9d0*/  SEL R32, R54, R37, P0 ;  /* 0x0000002536207207 */ /* 0x001fc40000000000 */
[----:B------:R-:W-:Y:S01]  /*1e9e0*/  SEL R34, R37, R54, P0 ;  /* 0x0000003625227207 */ /* 0x000fe20000000000 */
[----:B------:R-:W-:Y:S01]  /*1e9f0*/  SHFL.IDX PT, R62, R62, R3, 0x1c1f ;  /* 0x001c1f033e3e7589 */ /* 0x000fe200000e0000 */
[----:B----4-:R-:W-:Y:S02]  /*1ea00*/  SEL R33, R76, R109, P0 ;  /* 0x0000006d4c217207 */ /* 0x010fe40000000000 */
[----:B------:R-:W-:Y:S01]  /*1ea10*/  SEL R35, R109, R76, P0 ;  /* 0x0000004c6d237207 */ /* 0x000fe20000000000 */
[----:B------:R-:W0:Y:S04]  /*1ea20*/  SHFL.IDX PT, R53, R53, R0, 0x1c1f ;  /* 0x001c1f0035357589 */ /* 0x000e2800000e0000 */
[----:B------:R-:W4:Y:S04]  /*1ea30*/  SHFL.IDX PT, R79, R79, R0, 0x1c1f ;  /* 0x001c1f004f4f7589 */ /* 0x000f2800000e0000 */
[----:B------:R-:W-:Y:S01]  /*1ea40*/  SHFL.IDX PT, R44, R44, R3, 0x1c1f ;  /* 0x001c1f032c2c7589 */ /* 0x000fe200000e0000 */
[----:B--2---:R-:W-:-:S03]  /*1ea50*/  SEL R36, R56, R45, P0 ;  /* 0x0000002d38247207 */ /* 0x004fc60000000000 */
[----:B------:R-:W-:Y:S01]  /*1ea60*/  SHFL.IDX PT, R58, R58, R3, 0x1c1f ;  /* 0x001c1f033a3a7589 */ /* 0x000fe200000e0000 */
[----:B---3--:R-:W-:Y:S02]  /*1ea70*/  SEL R37, R78, R63, P0 ;  /* 0x0000003f4e257207 */ /* 0x008fe40000000000 */
[----:B------:R-:W-:Y:S01]  /*1ea80*/  SEL R39, R63, R78, P0 ;  /* 0x0000004e3f277207 */ /* 0x000fe20000000000 */
[----:B------:R-:W2:Y:S04]  /*1ea90*/  SHFL.IDX PT, R61, R61, R0, 0x1c1f ;  /* 0x001c1f003d3d7589 */ /* 0x000ea800000e0000 */
[----:B------:R-:W3:Y:S04]  /*1eaa0*/  SHFL.IDX PT, R55, R55, R0, 0x1c1f ;  /* 0x001c1f0037377589 */ /* 0x000ee800000e0000 */
[----:B------:R-:W-:Y:S04]  /*1eab0*/  SHFL.IDX PT, R52, R52, R3, 0x1c1f ;  /* 0x001c1f0334347589 */ /* 0x000fe800000e0000 */
[----:B------:R-:W-:Y:S04]  /*1eac0*/  SHFL.IDX PT, R50, R50, R3, 0x1c1f ;  /* 0x001c1f0332327589 */ /* 0x000fe800000e0000 */
[----:B------:R-:W1:Y:S04]  /*1ead0*/  SHFL.IDX PT, R69, R69, R0, 0x1c1f ;  /* 0x001c1f0045457589 */ /* 0x000e6800000e0000 */
[----:B------:R-:W1:Y:S04]  /*1eae0*/  SHFL.IDX PT, R51, R51, R0, 0x1c1f ;  /* 0x001c1f0033337589 */ /* 0x000e6800000e0000 */
[----:B------:R-:W-:Y:S04]  /*1eaf0*/  SHFL.IDX PT, R60, R60, R3, 0x1c1f ;  /* 0x001c1f033c3c7589 */ /* 0x000fe800000e0000 */
[----:B------:R-:W-:Y:S04]  /*1eb00*/  SHFL.IDX PT, R64, R64, R3, 0x1c1f ;  /* 0x001c1f0340407589 */ /* 0x000fe800000e0000 */
[----:B------:R-:W-:Y:S04]  /*1eb10*/  SHFL.IDX PT, R46, R46, R3, 0x1c1f ;  /* 0x001c1f032e2e7589 */ /* 0x000fe800000e0000 */
[----:B------:R-:W1:Y:S04]  /*1eb20*/  SHFL.IDX PT, R49, R49, R0, 0x1c1f ;  /* 0x001c1f0031317589 */ /* 0x000e6800000e0000 */
[----:B------:R-:W-:Y:S04]  /*1eb30*/  SHFL.IDX PT, R105, R105, R0, 0x1c1f ;  /* 0x001c1f0069697589 */ /* 0x000fe800000e0000 */
[----:B------:R-:W1:Y:S04]  /*1eb40*/  SHFL.IDX PT, R47, R47, R0, 0x1c1f ;  /* 0x001c1f002f2f7589 */ /* 0x000e6800000e0000 */
[----:B------:R-:W-:Y:S04]  /*1eb50*/  SHFL.IDX PT, R66, R66, R3, 0x1c1f ;  /* 0x001c1f0342427589 */ /* 0x000fe800000e0000 */
[----:B------:R0:W-:Y:S04]  /*1eb60*/  SHFL.IDX PT, R19, R38, R3, 0x1c1f ;  /* 0x001c1f0326137589 */ /* 0x0001e800000e0000 */
[----:B------:R-:W-:Y:S04]  /*1eb70*/  SHFL.IDX PT, R93, R93, R0, 0x1c1f ;  /* 0x001c1f005d5d7589 */ /* 0x000fe800000e0000 */
[----:B------:R-:W-:Y:S01]  /*1eb80*/  SHFL.IDX PT, R20, R111, R0, 0x1c1f ;  /* 0x001c1f006f147589 */ /* 0x000fe200000e0000 */
[----:B0-----:R-:W-:-:S03]  /*1eb90*/  SEL R38, R45, R56, P0 ;  /* 0x000000382d267207 */ /* 0x001fc60000000000 */
[----:B------:R-:W-:Y:S04]  /*1eba0*/  SHFL.IDX PT, R80, R80, R3, 0x1c1f ;  /* 0x001c1f0350507589 */ /* 0x000fe800000e0000 */
[----:B------:R-:W0:Y:S04]  /*1ebb0*/  SHFL.IDX PT, R57, R57, R0, 0x1c1f ;  /* 0x001c1f0039397589 */ /* 0x000e2800000e0000 */
[----:B------:R4:W-:Y:S04]  /*1ebc0*/  STSM.16.M88.4 [R84], R8 ;  /* 0x0000000854007844 */ /* 0x0009e80000000200 */
[----:B------:R2:W-:Y:S04]  /*1ebd0*/  STSM.16.M88.4 [R83], R12 ;  /* 0x0000000c53007844 */ /* 0x0005e80000000200 */
[----:B------:R1:W-:Y:S04]  /*1ebe0*/  STSM.16.M88.4 [R67], R24 ;  /* 0x0000001843007844 */ /* 0x0003e80000000200 */
[----:B------:R0:W-:Y:S01]  /*1ebf0*/  STSM.16.M88.4 [R65], R28 ;  /* 0x0000001c41007844 */ /* 0x0001e20000000200 */
[----:B----4-:R-:W-:-:S03]  /*1ec00*/  SEL R8, R18, R53, P0 ;  /* 0x0000003512087207 */ /* 0x010fc60000000000 */
[----:B------:R-:W-:Y:S01]  /*1ec10*/  STSM.16.M88.4 [R82], R32 ;  /* 0x0000002052007844 */ /* 0x000fe20000000200 */
[----:B------:R-:W-:Y:S02]  /*1ec20*/  SEL R10, R53, R18, P0 ;  /* 0x00000012350a7207 */ /* 0x000fe40000000000 */
[----:B------:R-:W-:Y:S01]  /*1ec30*/  SEL R9, R62, R79, P0 ;  /* 0x0000004f3e097207 */ /* 0x000fe20000000000 */
[----:B------:R-:W-:Y:S01]  /*1ec40*/  STSM.16.M88.4 [R81], R36 ;  /* 0x0000002451007844 */ /* 0x000fe20000000200 */
[----:B------:R-:W-:Y:S02]  /*1ec50*/  SEL R11, R79, R62, P0 ;  /* 0x0000003e4f0b7207 */ /* 0x000fe40000000000 */
[----:B--2---:R-:W-:Y:S02]  /*1ec60*/  SEL R12, R44, R61, P0 ;  /* 0x0000003d2c0c7207 */ /* 0x004fe40000000000 */
[----:B------:R-:W-:Y:S01]  /*1ec70*/  SEL R14, R61, R44, P0 ;  /* 0x0000002c3d0e7207 */ /* 0x000fe20000000000 */
[----:B------:R2:W-:Y:S01]  /*1ec80*/  STSM.16.M88.4 [R77], R8 ;  /* 0x000000084d007844 */ /* 0x0005e20000000200 */
[----:B---3--:R-:W-:-:S02]  /*1ec90*/  SEL R13, R58, R55, P0 ;  /* 0x000000373a0d7207 */ /* 0x008fc40000000000 */
[----:B------:R-:W-:Y:S02]  /*1eca0*/  SEL R15, R55, R58, P0 ;  /* 0x0000003a370f7207 */ /* 0x000fe40000000000 */
[----:B-1----:R-:W-:Y:S02]  /*1ecb0*/  SEL R24, R52, R69, P0 ;  /* 0x0000004534187207 */ /* 0x002fe40000000000 */
[----:B------:R-:W-:Y:S01]  /*1ecc0*/  SEL R26, R69, R52, P0 ;  /* 0x00000034451a7207 */ /* 0x000fe20000000000 */
[----:B------:R1:W-:Y:S01]  /*1ecd0*/  STSM.16.M88.4 [R75], R12 ;  /* 0x0000000c4b007844 */ /* 0x0003e20000000200 */
[----:B------:R-:W-:Y:S02]  /*1ece0*/  SEL R25, R50, R51, P0 ;  /* 0x0000003332197207 */ /* 0x000fe40000000000 */
[----:B------:R-:W-:Y:S02]  /*1ecf0*/  SEL R27, R51, R50, P0 ;  /* 0x00000032331b7207 */ /* 0x000fe40000000000 */
[----:B0-----:R-:W-:-:S02]  /*1ed00*/  SEL R28, R60, R49, P0 ;  /* 0x000000313c1c7207 */ /* 0x001fc40000000000 */
[----:B------:R-:W-:Y:S01]  /*1ed10*/  SEL R30, R49, R60, P0 ;  /* 0x0000003c311e7207 */ /* 0x000fe20000000000 */
[----:B------:R-:W-:Y:S01]  /*1ed20*/  STSM.16.M88.4 [R73], R24 ;  /* 0x0000001849007844 */ /* 0x000fe20000000200 */
[----:B------:R-:W-:Y:S01]  /*1ed30*/  SEL R29, R46, R47, P0 ;  /* 0x0000002f2e1d7207 */ /* 0x000fe20000000000 */
[----:B--2---:R-:W-:Y:S01]  /*1ed40*/  IMAD.U32 R8, RZ, RZ, UR6 ;  /* 0x00000006ff087e24 */ /* 0x004fe2000f8e00ff */
[----:B------:R-:W-:Y:S01]  /*1ed50*/  SEL R31, R47, R46, P0 ;  /* 0x0000002e2f1f7207 */ /* 0x000fe20000000000 */
[----:B------:R-:W-:Y:S01]  /*1ed60*/  IMAD.U32 R9, RZ, RZ, UR7 ;  /* 0x00000007ff097e24 */ /* 0x000fe2000f8e00ff */
[----:B------:R-:W-:Y:S01]  /*1ed70*/  SEL R65, R80, R57, P0 ;  /* 0x0000003950417207 */ /* 0x000fe20000000000 */
[----:B------:R-:W-:Y:S01]  /*1ed80*/  ULDC.64 UR6, c[0x0][0xc08] ;  /* 0x0003020000067ab9 */ /* 0x000fe20000000a00 */
[----:B------:R-:W-:Y:S01]  /*1ed90*/  SEL R67, R57, R80, P0 ;  /* 0x0000005039437207 */ /* 0x000fe20000000000 */
        /* <DEDUP_REMOVED lines=9> */
[----:B------:R-:W-:Y:S06]  /*1ee30*/  BAR.SYNC.DEFER_BLOCKING 0x1, 0x100 ;  /* 0x0044000000007b1d */ /* 0x000fec0000010000 */
[----:B------:R-:W2:Y:S01]  /*1ee40*/  @P2 LDG.E R0, desc[UR46][R8.64] ;  /* 0x0000002e08002981 */ /* 0x000ea2000c1e1900 */
[----:B------:R-:W-:Y:S01]  /*1ee50*/  UISETP.NE.U32.AND UP1, UPT, UR6, URZ, UPT ;  /* 0x0000003f0600728c */ /* 0x000fe2000bf25070 */
[----:B------:R-:W-:-:S03]  /*1ee60*/  ISETP.NE.AND P1, PT, R17, 0x1, PT ;  /* 0x000000011100780c */ /* 0x000fc60003f25270 */
[----:B------:R-:W-:-:S06]  /*1ee70*/  UISETP.NE.AND.EX UP1, UPT, UR7, URZ, UPT, UP1 ;  /* 0x0000003f0700728c */ /* 0x000fcc000bf25310 */
[----:B------:R-:W-:-:S04]  /*1ee80*/  PLOP3.LUT P0, PT, PT, PT, UP1, 0x80, 0x0 ;  /* 0x000000000000781c */ /* 0x000fc80003f0f018 */
[----:B------:R-:W3:Y:S01]  /*1ee90*/  @P1 LDC R3, c[0x0][0xbec] ;  /* 0x0002fb00ff031b82 */ /* 0x000ee20000000800 */
[----:B------:R-:W-:Y:S02]  /*1eea0*/  @UP1 ULDC.64 UR6, c[0x0][0xc08] ;  /* 0x0003020000061ab9 */ /* 0x000fe40000000a00 */
[----:B------:R-:W-:-:S05]  /*1eeb0*/  @UP1 UIMAD.WIDE UR6, UR61, 0x4, UR6 ;  /* 0x000000043d0618a5 */ /* 0x000fca000f8e0206 */
[----:B------:R-:W4:Y:S01]  /*1eec0*/  @P1 LDC R10, c[0x0][0xbf0] ;  /* 0x0002fc00ff0a1b82 */ /* 0x000f220000000800 */
[----:B0-----:R-:W-:Y:S02]  /*1eed0*/  IMAD.U32 R12, RZ, RZ, UR6 ;  /* 0x00000006ff0c7e24 */ /* 0x001fe4000f8e00ff */
[----:B------:R-:W-:Y:S01]  /*1eee0*/  IMAD.U32 R13, RZ, RZ, UR7 ;  /* 0x00000007ff0d7e24 */ /* 0x000fe2000f8e00ff */
[----:B--2---:R-:W-:Y:S01]  /*1eef0*/  @P2 R2UR UR4, R0 ;  /* 0x00000000000422ca */ /* 0x004fe200000e0000 */
[----:B------:R-:W-:-:S06]  /*1ef00*/  IMAD.U32 R0, RZ, RZ, UR8 ;  /* 0x00000008ff007e24 */ /* 0x000fcc000f8e00ff */
[----:B------:R1:W5:Y:S01]  /*1ef10*/  @P0 LDG.E R0, desc[UR46][R12.64] ;  /* 0x0000002e0c000981 */ /* 0x000362000c1e1900 */
[----:B---34-:R-:W-:Y:S07]  /*1ef20*/  @P0 BRA `(.L_x_4489) ;  /* 0x0000000000100947 */ /* 0x018fee0003800000 */
[----:B------:R-:W-:Y:S05]  /*1ef30*/  @!P2 BRA `(.L_x_4489) ;  /* 0x00000000000ca947 */ /* 0x000fea0003800000 */
[----:B------:R-:W2:Y:S04]  /*1ef40*/  LDG.E R11, desc[UR46][R8.64] ;  /* 0x0000002e080b7981 */ /* 0x000ea8000c1e1900 */
[----:B-----5:R-:W2:Y:S02]  /*1ef50*/  LDG.E R0, desc[UR46][R8.64+0x4] ;  /* 0x0000042e08007981 */ /* 0x020ea4000c1e1900 */
[----:B--2---:R-:W-:-:S07]  /*1ef60*/  IMAD.IADD R0, R0, 0x1, -R11 ;  /* 0x0000000100007824 */ /* 0x004fce00078e0a0b */
.L_x_4489:
[----:B-1----:R-:W-:Y:S01]  /*1ef70*/  VIADD R12, R22, UR45 ;  /* 0x0000002d160c7c36 */ /* 0x002fe20008000000 */
[----:B------:R-:W-:Y:S01]  /*1ef80*/  USHF.R.S32.HI UR16, URZ, 0x1f, UR56 ;  /* 0x0000001f3f107899 */ /* 0x000fe20008011438 */
[----:B------:R-:W-:Y:S01]  /*1ef90*/  IMAD.SHL.U32 R65, R226, 0x8, RZ ;  /* 0x00000008e2417824 */ /* 0x000fe200078e00ff */
[----:B------:R-:W-:Y:S01]  /*1efa0*/  ULDC.64 UR12, c[0x0][0xb90] ;  /* 0x0002e400000c7ab9 */ /* 0x000fe20000000a00 */
[----:B------:R-:W-:Y:S01]  /*1efb0*/  @P1 IMAD.HI.U32 R3, R12, R3, RZ ;  /* 0x000000030c031227 */ /* 0x000fe200078e00ff */
[----:B------:R-:W-:Y:S01]  /*1efc0*/  USHF.R.S32.HI UR15, URZ, 0x1f, UR61 ;  /* 0x0000001f3f0f7899 */ /* 0x000fe2000801143d */
[----:B------:R-:W0:Y:S01]  /*1efd0*/  @P1 LDC R61, c[0x0][0xbf0] ;  /* 0x0002fc00ff3d1b82 */ /* 0x000e220000000800 */
[----:B------:R-:W-:Y:S01]  /*1efe0*/  USHF.R.S32.HI UR7, URZ, 0x1f, UR4 ;  /* 0x0000001f3f077899 */ /* 0x000fe20008011404 */
[----:B------:R-:W-:Y:S01]  /*1eff0*/  IMAD.MOV.U32 R8, RZ, RZ, R12 ;  /* 0x000000ffff087224 */ /* 0x000fe200078e000c */
[----:B------:R-:W-:Y:S01]  /*1f000*/  UIMAD UR10, UR16, UR12, URZ ;  /* 0x0000000c100a72a4 */ /* 0x000fe2000f8e023f */
[----:B------:R-:W-:Y:S01]  /*1f010*/  @P1 SHF.R.U32.HI R8, RZ, R10, R3 ;  /* 0x0000000aff081219 */ /* 0x000fe20000011603 */
[----:B------:R-:W-:Y:S01]  /*1f020*/  UMOV UR6, UR4 ;  /* 0x0000000400067c82 */ /* 0x000fe20008000000 */
[----:B------:R-:W-:Y:S01]  /*1f030*/  USEL UR15, UR15, URZ, !UP0 ;  /* 0x0000003f0f0f7287 */ /* 0x000fe2000c000000 */
[----:B------:R-:W-:Y:S01]  /*1f040*/  IMAD R9, R224, 0x40, R65 ;  /* 0x00000040e0097824 */ /* 0x000fe200078e0241 */
[----:B------:R-:W-:Y:S01]  /*1f050*/  UIMAD.WIDE.U32 UR8, UR56, UR12, UR6 ;  /* 0x0000000c380872a5 */ /* 0x000fe2000f8e0006 */
[----:B------:R-:W-:Y:S01]  /*1f060*/  IMAD.MOV R10, RZ, RZ, -R8 ;  /* 0x000000ffff0a7224 */ /* 0x000fe200078e0a08 */
[----:B------:R-:W-:Y:S01]  /*1f070*/  UIMAD UR10, UR56, UR13, UR10 ;  /* 0x0000000d380a72a4 */ /* 0x000fe2000f8e020a */
[----:B------:R-:W-:Y:S01]  /*1f080*/  IMAD.WIDE R6, R9, 0x2, R6 ;  /* 0x0000000209067825 */ /* 0x000fe200078e0206 */
[----:B------:R-:W-:Y:S01]  /*1f090*/  USEL UR14, UR61, URZ, !UP0 ;  /* 0x0000003f3d0e7287 */ /* 0x000fe2000c000000 */
[----:B------:R-:W-:Y:S01]  /*1f0a0*/  ULDC.64 UR12, c[0x0][0xb98] ;  /* 0x0002e600000c7ab9 */ /* 0x000fe20000000a00 */
[----:B------:R-:W-:Y:S01]  /*1f0b0*/  UIADD3 UR9, UR9, UR10, URZ ;  /* 0x0000000a09097290 */ /* 0x000fe2000fffe03f */
[----:B------:R-:W-:Y:S01]  /*1f0c0*/  IMAD R3, R17, R10, R12 ;  /* 0x0000000a11037224 */ /* 0x000fe200078e020c */
[----:B------:R-:W-:Y:S01]  /*1f0d0*/  UIMAD UR6, UR15, UR12, URZ ;  /* 0x0000000c0f0672a4 */ /* 0x000fe2000f8e023f */
[----:B------:R-:W-:Y:S01]  /*1f0e0*/  SHF.R.S32.HI R10, RZ, 0x1f, R8 ;  /* 0x0000001fff0a7819 */ /* 0x000fe20000011408 */
[----:B------:R-:W-:Y:S01]  /*1f0f0*/  UIMAD.WIDE.U32 UR8, UR14, UR12, UR8 ;  /* 0x0000000c0e0872a5 */ /* 0x000fe2000f8e0008 */
[----:B------:R-:W-:Y:S01]  /*1f100*/  IADD3 R13, P2, R6, 0x2000, RZ ;  /* 0x00002000060d7810 */ /* 0x000fe20007f5e0ff */
[----:B------:R-:W-:Y:S01]  /*1f110*/  UIMAD UR6, UR14, UR13, UR6 ;  /* 0x0000000d0e0672a4 */ /* 0x000fe2000f8e0206 */
[----:B------:R-:W-:Y:S01]  /*1f120*/  SHF.R.S32.HI R9, RZ, 0x1f, R3 ;  /* 0x0000001fff097819 */ /* 0x000fe20000011403 */
[----:B------:R-:W-:Y:S01]  /*1f130*/  ULDC.64 UR10, c[0x0][0xb88] ;  /* 0x0002e200000a7ab9 */ /* 0x000fe20000000a00 */
[----:B------:R-:W-:Y:S01]  /*1f140*/  VIADD R18, R234, UR45 ;  /* 0x0000002dea127c36 */ /* 0x000fe20008000000 */
[----:B------:R-:W-:Y:S01]  /*1f150*/  IADD3 R8, P0, R8, UR8, RZ ;  /* 0x0000000808087c10 */ /* 0x000fe2000ff1e0ff */
[----:B-----5:R-:W-:Y:S01]  /*1f160*/  IMAD R63, R0, R17, RZ ;  /* 0x00000011003f7224 */ /* 0x020fe200078e02ff */
[C---:B------:R-:W-:Y:S01]  /*1f170*/  IADD3 R25, P4, R6.reuse, 0x1000, RZ ;  /* 0x0000100006197810 */ /* 0x040fe20007f9e0ff */
[----:B------:R-:W-:Y:S01]  /*1f180*/  IMAD.U32 R11, RZ, RZ, UR6 ;  /* 0x00000006ff0b7e24 */ /* 0x000fe2000f8e00ff */
[----:B------:R-:W-:Y:S01]  /*1f190*/  IADD3 R45, P5, R6, 0x4000, RZ ;  /* 0x00004000062d7810 */ /* 0x000fe20007fbe0ff */
[----:B------:R-:W-:Y:S01]  /*1f1a0*/  IMAD R12, R9, UR10, RZ ;  /* 0x0000000a090c7c24 */ /* 0x000fe2000f8e02ff */
[----:B------:R-:W-:Y:S01]  /*1f1b0*/  LOP3.LUT R24, R25, 0x380, RZ, 0xc0, !PT ;  /* 0x0000038019187812 */ /* 0x000fe200078ec0ff */
[----:B------:R-:W-:Y:S01]  /*1f1c0*/  VIADD R0, R18, 0x8 ;  /* 0x0000000812007836 */ /* 0x000fe20000000000 */
[----:B------:R-:W-:Y:S01]  /*1f1d0*/  IADD3.X R9, R10, UR9, R11, P0, !PT ;  /* 0x000000090a097c10 */ /* 0x000fe200087fe40b */
[----:B------:R-:W-:Y:S01]  /*1f1e0*/  IMAD R11, R3, UR11, R12 ;  /* 0x0000000b030b7c24 */ /* 0x000fe2000f8e020c */
[----:B------:R-:W-:Y:S01]  /*1f1f0*/  ULDC.64 UR8, c[0x0][0xb50] ;  /* 0x0002d40000087ab9 */ /* 0x000fe20000000a00 */
[----:B------:R-:W-:Y:S01]  /*1f200*/  LOP3.LUT R12, R13, 0x380, RZ, 0xc0, !PT ;  /* 0x000003800d0c7812 */ /* 0x000fe200078ec0ff */
[----:B------:R-:W-:Y:S01]  /*1f210*/  IMAD.WIDE.U32 R8, R3, UR10, R8 ;  /* 0x0000000a03087c25 */ /* 0x000fe2000f8e0008 */
[----:B------:R-:W-:Y:S01]  /*1f220*/  SHF.R.U64 R24, R24, 0x3, RZ ;  /* 0x0000000318187819 */ /* 0x000fe200000012ff */
[----:B------:R-:W-:Y:S01]  /*1f230*/  ULDC.64 UR10, c[0x0][0xaa0] ;  /* 0x0002a800000a7ab9 */ /* 0x000fe20000000a00 */
[----:B------:R-:W-:Y:S01]  /*1f240*/  SHF.R.U64 R12, R12, 0x3, RZ ;  /* 0x000000030c0c7819 */ /* 0x000fe200000012ff */
[----:B------:R-:W-:Y:S01]  /*1f250*/  IMAD.IADD R3, R9, 0x1, R11 ;  /* 0x0000000109037824 */ /* 0x000fe200078e020b */
[----:B------:R-:W-:-:S02]  /*1f260*/  LEA R10, P0, R8, UR8, 0x2 ;  /* 0x00000008080a7c11 */ /* 0x000fc4000f8010ff */
[----:B------:R-:W-:Y:S01]  /*1f270*/  LOP3.LUT R12, R12, R13, RZ, 0x3c, !PT ;  /* 0x0000000d0c0c7212 */ /* 0x000fe200078e3cff */
[----:B------:R-:W-:Y:S01]  /*1f280*/  IMAD.X R13, RZ, RZ, R7, P2 ;  /* 0x000000ffff0d7224 */ /* 0x000fe200010e0607 */
[----:B------:R-:W-:Y:S01]  /*1f290*/  LEA.HI.X R14, R8, UR9, R3, 0x2, P0 ;  /* 0x00000009080e7c11 */ /* 0x000fe200080f1403 */
[----:B------:R-:W-:Y:S01]  /*1f2a0*/  SHFL.IDX PT, R20, R10, RZ, 0x1c1f ;  /* 0x001c1fff0a147589 */ /* 0x000fe200000e0000 */
[C---:B------:R-:W-:Y:S02]  /*1f2b0*/  IADD3 R41, P0, R6.reuse, 0x5000, RZ ;  /* 0x0000500006297810 */ /* 0x040fe40007f1e0ff */
[C---:B------:R-:W-:Y:S01]  /*1f2c0*/  IADD3 R29, P2, R6.reuse, 0x7000, RZ ;  /* 0x00007000061d7810 */ /* 0x040fe20007f5e0ff */
[----:B------:R-:W1:Y:S01]  /*1f2d0*/  SHFL.IDX PT, R21, R14, RZ, 0x1c1f ;  /* 0x001c1fff0e157589 */ /* 0x000e6200000e0000 */
[----:B------:R-:W-:Y:S02]  /*1f2e0*/  LOP3.LUT R40, R41, 0x380, RZ, 0xc0, !PT ;  /* 0x0000038029287812 */ /* 0x000fe400078ec0ff */
[----:B------:R-:W-:-:S02]  /*1f2f0*/  IADD3 R9, P3, R6, 0x3000, RZ ;  /* 0x0000300006097810 */ /* 0x000fc40007f7e0ff */
[----:B------:R-:W-:Y:S01]  /*1f300*/  LOP3.LUT R24, R24, R25, RZ, 0x3c, !PT ;  /* 0x0000001918187212 */ /* 0x000fe200078e3cff */
[--C-:B------:R-:W-:Y:S01]  /*1f310*/  IMAD.X R25, RZ, RZ, R7.reuse, P4 ;  /* 0x000000ffff197224 */ /* 0x100fe200020e0607 */
[----:B------:R-:W-:Y:S01]  /*1f320*/  SHF.R.U64 R40, R40, 0x3, RZ ;  /* 0x0000000328287819 */ /* 0x000fe200000012ff */
[----:B------:R-:W-:Y:S01]  /*1f330*/  UIMAD UR8, UR7, UR10, URZ ;  /* 0x0000000a070872a4 */ /* 0x000fe2000f8e023f */
[----:B------:R-:W-:Y:S01]  /*1f340*/  LOP3.LUT R28, R29, 0x380, RZ, 0xc0, !PT ;  /* 0x000003801d1c7812 */ /* 0x000fe200078ec0ff */
[----:B------:R-:W-:Y:S01]  /*1f350*/  SHFL.IDX PT, R50, R10, 0x1, 0x1c1f ;  /* 0x003c1f000a327f89 */ /* 0x000fe200000e0000 */
[----:B------:R-:W-:Y:S02]  /*1f360*/  LOP3.LUT R8, R9, 0x380, RZ, 0xc0, !PT ;  /* 0x0000038009087812 */ /* 0x000fe400078ec0ff */
[----:B------:R-:W-:Y:S01]  /*1f370*/  LOP3.LUT R40, R40, R41, RZ, 0x3c, !PT ;  /* 0x0000002928287212 */ /* 0x000fe200078e3cff */
[----:B------:R-:W-:Y:S01]  /*1f380*/  IMAD.X R41, RZ, RZ, R7, P0 ;  /* 0x000000ffff297224 */ /* 0x000fe200000e0607 */
[----:B------:R-:W-:Y:S01]  /*1f390*/  SHF.R.U64 R28, R28, 0x3, RZ ;  /* 0x000000031c1c7819 */ /* 0x000fe200000012ff */
[----:B------:R-:W2:Y:S01]  /*1f3a0*/  SHFL.IDX PT, R51, R14, 0x1, 0x1c1f ;  /* 0x003c1f000e337f89 */ /* 0x000ea200000e0000 */
[----:B------:R-:W-:-:S02]  /*1f3b0*/  LOP3.LUT P0, RZ, R233, 0x3, RZ, 0xc0, !PT ;  /* 0x00000003e9ff7812 */ /* 0x000fc4000780c0ff */
[----:B------:R-:W-:Y:S02]  /*1f3c0*/  SHF.R.U64 R8, R8, 0x3, RZ ;  /* 0x0000000308087819 */ /* 0x000fe400000012ff */
[----:B------:R-:W-:Y:S01]  /*1f3d0*/  LOP3.LUT R28, R28, R29, RZ, 0x3c, !PT ;  /* 0x0000001d1c1c7212 */ /* 0x000fe200078e3cff */
[--C-:B------:R-:W-:Y:S01]  /*1f3e0*/  IMAD.X R29, RZ, RZ, R7.reuse, P2 ;  /* 0x000000ffff1d7224 */ /* 0x100fe200010e0607 */
[----:B------:R-:W-:Y:S02]  /*1f3f0*/  ISETP.GE.OR P2, PT, R18, R63, P0 ;  /* 0x0000003f1200720c */ /* 0x000fe40000746670 */
[----:B------:R-:W-:Y:S01]  /*1f400*/  LOP3.LUT R8, R8, R9, RZ, 0x3c, !PT ;  /* 0x0000000908087212 */ /* 0x000fe200078e3cff */
[----:B------:R-:W-:Y:S01]  /*1f410*/  IMAD.X R9, RZ, RZ, R7, P3 ;  /* 0x000000ffff097224 */ /* 0x000fe200018e0607 */
[C---:B------:R-:W-:Y:S02]  /*1f420*/  IADD3 R57, P3, R6.reuse, 0x8000, RZ ;  /* 0x0000800006397810 */ /* 0x040fe40007f7e0ff */
[----:B------:R-:W-:-:S02]  /*1f430*/  IADD3 R37, P4, R6, 0x6000, RZ ;  /* 0x0000600006257810 */ /* 0x000fc40007f9e0ff */
[----:B------:R-:W-:Y:S02]  /*1f440*/  LOP3.LUT R56, R57, 0x380, RZ, 0xc0, !PT ;  /* 0x0000038039387812 */ /* 0x000fe400078ec0ff */
[----:B------:R-:W-:Y:S02]  /*1f450*/  ISETP.GE.OR P0, PT, R0, R63, P0 ;  /* 0x0000003f0000720c */ /* 0x000fe40000706670 */
[----:B------:R-:W-:Y:S01]  /*1f460*/  SHF.R.U64 R56, R56, 0x3, RZ ;  /* 0x0000000338387819 */ /* 0x000fe200000012ff */
[----:B-1----:R1:W-:Y:S01]  /*1f470*/  @!P2 ST.E desc[UR46][R20.64], R4 ;  /* 0x000000041400a985 */ /* 0x0023e2000c10192e */
[----:B------:R-:W-:Y:S02]  /*1f480*/  LOP3.LUT R44, R45, 0x380, RZ, 0xc0, !PT ;  /* 0x000003802d2c7812 */ /* 0x000fe400078ec0ff */
[----:B------:R-:W-:Y:S01]  /*1f490*/  LOP3.LUT R56, R56, R57, RZ, 0x3c, !PT ;  /* 0x0000003938387212 */ /* 0x000fe200078e3cff */
[----:B------:R-:W-:Y:S01]  /*1f4a0*/  IMAD.X R57, RZ, RZ, R7, P3 ;  /* 0x000000ffff397224 */ /* 0x000fe200018e0607 */
[----:B------:R-:W-:Y:S01]  /*1f4b0*/  IADD3 R3, P3, R6, 0xb000, RZ ;  /* 0x0000b00006037810 */ /* 0x000fe20007f7e0ff */
[----:B------:R-:W-:Y:S01]  /*1f4c0*/  UIMAD.WIDE.U32 UR6, UR4, UR10, URZ ;  /* 0x0000000a040672a5 */ /* 0x000fe2000f8e003f */
[----:B------:R-:W-:-:S02]  /*1f4d0*/  LOP3.LUT R36, R37, 0x380, RZ, 0xc0, !PT ;  /* 0x0000038025247812 */ /* 0x000fc400078ec0ff */
[----:B------:R-:W-:Y:S01]  /*1f4e0*/  LOP3.LUT R0, R3, 0x380, RZ, 0xc0, !PT ;  /* 0x0000038003007812 */ /* 0x000fe200078ec0ff */
[----:B------:R-:W-:Y:S01]  /*1f4f0*/  UIMAD UR8, UR4, UR11, UR8 ;  /* 0x0000000b040872a4 */ /* 0x000fe2000f8e0208 */
[----:B------:R-:W-:Y:S01]  /*1f500*/  SHF.R.U64 R44, R44, 0x3, RZ ;  /* 0x000000032c2c7819 */ /* 0x000fe200000012ff */
[----:B-1----:R-:W1:Y:S01]  /*1f510*/  @P1 LDC R20, c[0x0][0xbec] ;  /* 0x0002fb00ff141b82 */ /* 0x002e620000000800 */
[----:B------:R-:W-:Y:S01]  /*1f520*/  SHF.R.U64 R0, R0, 0x3, RZ ;  /* 0x0000000300007819 */ /* 0x000fe200000012ff */
[----:B------:R-:W-:Y:S01]  /*1f530*/  ULDC.64 UR10, c[0x0][0xae8] ;  /* 0x0002ba00000a7ab9 */ /* 0x000fe20000000a00 */
[----:B------:R-:W-:Y:S01]  /*1f540*/  SHF.R.U64 R36, R36, 0x3, RZ ;  /* 0x0000000324247819 */ /* 0x000fe200000012ff */
[----:B------:R-:W-:Y:S01]  /*1f550*/  UIADD3 UR7, UR7, UR8, URZ ;  /* 0x0000000807077290 */ /* 0x000fe2000fffe03f */
[----:B------:R-:W-:Y:S01]  /*1f560*/  LOP3.LUT R18, R0, R3, RZ, 0x3c, !PT ;  /* 0x0000000300127212 */ /* 0x000fe200078e3cff */
[----:B------:R-:W-:Y:S01]  /*1f570*/  UIMAD UR4, UR16, UR10, URZ ;  /* 0x0000000a100472a4 */ /* 0x000fe2000f8e023f */
[----:B------:R-:W-:Y:S01]  /*1f580*/  IMAD R0, R226, 0x20, R224 ;  /* 0x00000020e2007824 */ /* 0x000fe200078e02e0 */
[----:B------:R-:W-:Y:S01]  /*1f590*/  LOP3.LUT R44, R44, R45, RZ, 0x3c, !PT ;  /* 0x0000002d2c2c7212 */ /* 0x000fe200078e3cff */
[--C-:B------:R-:W-:Y:S01]  /*1f5a0*/  IMAD.X R45, RZ, RZ, R7.reuse, P5 ;  /* 0x000000ffff2d7224 */ /* 0x100fe200028e0607 */
[----:B------:R-:W-:Y:S01]  /*1f5b0*/  LOP3.LUT R36, R36, R37, RZ, 0x3c, !PT ;  /* 0x0000002524247212 */ /* 0x000fe200078e3cff */
[--C-:B------:R-:W-:Y:S01]  /*1f5c0*/  IMAD.X R37, RZ, RZ, R7.reuse, P4 ;  /* 0x000000ffff257224 */ /* 0x100fe200020e0607 */
[----:B------:R-:W-:Y:S01]  /*1f5d0*/  UIMAD UR4, UR56, UR11, UR4 ;  /* 0x0000000b380472a4 */ /* 0x000fe2000f8e0204 */
[C---:B------:R-:W-:Y:S01]  /*1f5e0*/  IADD3 R53, P5, R6.reuse, 0x9000, RZ ;  /* 0x0000900006357810 */ /* 0x040fe20007fbe0ff */
[----:B------:R-:W-:Y:S01]  /*1f5f0*/  UIMAD.WIDE.U32 UR6, UR56, UR10, UR6 ;  /* 0x0000000a380672a5 */ /* 0x000fe2000f8e0006 */
[----:B------:R-:W-:Y:S01]  /*1f600*/  IADD3 R49, P4, R6, 0xa000, RZ ;  /* 0x0000a00006317810 */ /* 0x000fe20007f9e0ff */
[----:B------:R-:W-:Y:S01]  /*1f610*/  VIADD R21, R0, UR45 ;  /* 0x0000002d00157c36 */ /* 0x000fe20008000000 */
[----:B------:R-:W-:Y:S01]  /*1f620*/  LOP3.LUT R11, R6, 0x380, RZ, 0xc0, !PT ;  /* 0x00000380060b7812 */ /* 0x000fe200078ec0ff */
[----:B------:R-:W-:Y:S01]  /*1f630*/  ULDC.64 UR8, c[0x0][0xaf0] ;  /* 0x0002bc0000087ab9 */ /* 0x000fe20000000a00 */
[----:B------:R-:W-:Y:S01]  /*1f640*/  UIADD3 UR7, UR7, UR4, URZ ;  /* 0x0000000407077290 */ /* 0x000fe2000fffe03f */
[----:B------:R-:W-:Y:S01]  /*1f650*/  LOP3.LUT R52, R53, 0x380, RZ, 0xc0, !PT ;  /* 0x0000038035347812 */ /* 0x000fe200078ec0ff */
[----:B------:R-:W-:Y:S01]  /*1f660*/  UIMAD UR4, UR15, UR8, URZ ;  /* 0x000000080f0472a4 */ /* 0x000fe2000f8e023f */
[----:B------:R-:W-:Y:S01]  /*1f670*/  LOP3.LUT R48, R49, 0x380, RZ, 0xc0, !PT ;  /* 0x0000038031307812 */ /* 0x000fe200078ec0ff */
[----:B------:R-:W-:Y:S01]  /*1f680*/  IMAD.X R19, RZ, RZ, R7, P3 ;  /* 0x000000ffff137224 */ /* 0x000fe200018e0607 */
[----:B------:R-:W-:Y:S01]  /*1f690*/  SHF.R.U64 R11, R11, 0x3, RZ ;  /* 0x000000030b0b7819 */ /* 0x000fe200000012ff */
[----:B-1----:R-:W-:Y:S01]  /*1f6a0*/  @P1 IMAD.HI.U32 R0, R21, R20, RZ ;  /* 0x0000001415001227 */ /* 0x002fe200078e00ff */
[----:B------:R-:W-:Y:S01]  /*1f6b0*/  SHF.R.U64 R52, R52, 0x3, RZ ;  /* 0x0000000334347819 */ /* 0x000fe200000012ff */
[----:B------:R-:W-:Y:S01]  /*1f6c0*/  UIMAD UR4, UR14, UR9, UR4 ;  /* 0x000000090e0472a4 */ /* 0x000fe2000f8e0204 */
[----:B------:R-:W-:Y:S01]  /*1f6d0*/  SHF.R.U64 R48, R48, 0x3, RZ ;  /* 0x0000000330307819 */ /* 0x000fe200000012ff */
[----:B------:R-:W-:Y:S01]  /*1f6e0*/  IMAD.MOV.U32 R3, RZ, RZ, R21 ;  /* 0x000000ffff037224 */ /* 0x000fe200078e0015 */
[----:B------:R-:W-:Y:S01]  /*1f6f0*/  LOP3.LUT R6, R11, R6, RZ, 0x3c, !PT ;  /* 0x000000060b067212 */ /* 0x000fe200078e3cff */
[----:B------:R-:W-:Y:S01]  /*1f700*/  UIMAD.WIDE.U32 UR6, UR14, UR8, UR6 ;  /* 0x000000080e0672a5 */ /* 0x000fe2000f8e0006 */
[----:B0-----:R-:W-:Y:S01]  /*1f710*/  @P1 SHF.R.U32.HI R3, RZ, R61, R0 ;  /* 0x0000003dff031219 */ /* 0x001fe20000011600 */
[----:B--2---:R0:W-:Y:S01]  /*1f720*/  @!P0 ST.E desc[UR46][R50.64], R5 ;  /* 0x0000000532008985 */ /* 0x0041e2000c10192e */
[----:B------:R-:W-:Y:S01]  /*1f730*/  LOP3.LUT R52, R52, R53, RZ, 0x3c, !PT ;  /* 0x0000003534347212 */ /* 0x000fe200078e3cff */
[----:B------:R-:W-:Y:S01]  /*1f740*/  UIADD3 UR4, UR7, UR4, URZ ;  /* 0x0000000407047290 */ /* 0x000fe2000fffe03f */
[----:B------:R-:W-:Y:S01]  /*1f750*/  LOP3.LUT R48, R48, R49, RZ, 0x3c, !PT ;  /* 0x0000003130307212 */ /* 0x000fe200078e3cff */
[--C-:B------:R-:W-:Y:S01]  /*1f760*/  IMAD.X R53, RZ, RZ, R7.reuse, P5 ;  /* 0x000000ffff357224 */ /* 0x100fe200028e0607 */
[----:B------:R-:W5:Y:S01]  /*1f770*/  LD.E.128 R32, desc[UR46][R6.64] ;  /* 0x0000002e06207980 */ /* 0x000f62000c101d00 */
[----:B------:R-:W-:Y:S01]  /*1f780*/  IMAD.X R49, RZ, RZ, R7, P4 ;  /* 0x000000ffff317224 */ /* 0x000fe200020e0607 */
[--C-:B------:R-:W-:Y:S01]  /*1f790*/  SHF.R.S32.HI R0, RZ, 0x1f, R3.reuse ;  /* 0x0000001fff007819 */ /* 0x100fe20000011403 */
[----:B------:R-:W-:Y:S01]  /*1f7a0*/  IMAD.MOV R20, RZ, RZ, -R3 ;  /* 0x000000ffff147224 */ /* 0x000fe200078e0a03 */
[----:B------:R-:W5:Y:S04]  /*1f7b0*/  LD.E.128 R24, desc[UR46][R24.64] ;  /* 0x0000002e18187980 */ /* 0x000f68000c101d00 */
[----:B------:R-:W5:Y:S04]  /*1f7c0*/  LD.E.128 R12, desc[UR46][R12.64] ;  /* 0x0000002e0c0c7980 */ /* 0x000f68000c101d00 */
[----:B0-----:R0:W5:Y:S01]  /*1f7d0*/  LD.E.128 R4, desc[UR46][R18.64] ;  /* 0x0000002e12047980 */ /* 0x001162000c101d00 */
[----:B------:R-:W-:-:S03]  /*1f7e0*/  IMAD R17, R17, R20, R21 ;  /* 0x0000001411117224 */ /* 0x000fc600078e0215 */
[----:B------:R-:W5:Y:S04]  /*1f7f0*/  LD.E.128 R8, desc[UR46][R8.64] ;  /* 0x0000002e08087980 */ /* 0x000f68000c101d00 */
[----:B------:R-:W5:Y:S01]  /*1f800*/  LD.E.128 R44, desc[UR46][R44.64] ;  /* 0x0000002e2c2c7980 */ /* 0x000f62000c101d00 */
[----:B0-----:R-:W-:Y:S02]  /*1f810*/  IMAD.U32 R18, RZ, RZ, UR6 ;  /* 0x00000006ff127e24 */ /* 0x001fe4000f8e00ff */
[----:B------:R-:W-:Y:S01]  /*1f820*/  IMAD.U32 R19, RZ, RZ, UR7 ;  /* 0x00000007ff137e24 */ /* 0x000fe2000f8e00ff */
[----:B------:R-:W-:Y:S01]  /*1f830*/  ULDC.64 UR6, c[0x0][0xae0] ;  /* 0x0002b80000067ab9 */ /* 0x000fe20000000a00 */
[----:B------:R-:W-:Y:S01]  /*1f840*/  IMAD.U32 R19, RZ, RZ, UR4 ;  /* 0x00000004ff137e24 */ /* 0x000fe2000f8e00ff */
[----:B------:R-:W5:Y:S01]  /*1f850*/  LD.E.128 R40, desc[UR46][R40.64] ;  /* 0x0000002e28287980 */ /* 0x000f62000c101d00 */
[----:B------:R-:W-:-:S02]  /*1f860*/  IMAD R0, R0, UR6, RZ ;  /* 0x0000000600007c24 */ /* 0x000fc4000f8e02ff */
[C---:B------:R-:W-:Y:S01]  /*1f870*/  IMAD.WIDE.U32 R18, R3.reuse, UR6, R18 ;  /* 0x0000000603127c25 */ /* 0x040fe2000f8e0012 */
[----:B------:R-:W5:Y:S03]  /*1f880*/  LD.E.128 R36, desc[UR46][R36.64] ;  /* 0x0000002e24247980 */ /* 0x000f66000c101d00 */
[----:B------:R-:W-:Y:S01]  /*1f890*/  IMAD R21, R3, UR7, R0 ;  /* 0x0000000703157c24 */ /* 0x000fe2000f8e0200 */
[----:B------:R-:W5:Y:S01]  /*1f8a0*/  LD.E.128 R28, desc[UR46][R28.64] ;  /* 0x0000002e1c1c7980 */ /* 0x000f62000c101d00 */
[----:B------:R-:W-:Y:S01]  /*1f8b0*/  SHF.R.S32.HI R3, RZ, 0x1f, R17 ;  /* 0x0000001fff037819 */ /* 0x000fe20000011411 */
[----:B------:R-:W-:Y:S02]  /*1f8c0*/  ULDC.64 UR6, c[0x0][0xad8] ;  /* 0x0002b60000067ab9 */ /* 0x000fe40000000a00 */
[----:B------:R-:W5:Y:S04]  /*1f8d0*/  LD.E.128 R56, desc[UR46][R56.64] ;  /* 0x0000002e38387980 */ /* 0x000f68000c101d00 */
[----:B------:R-:W5:Y:S04]  /*1f8e0*/  LD.E.128 R52, desc[UR46][R52.64] ;  /* 0x0000002e34347980 */ /* 0x000f68000c101d00 */
[----:B------:R-:W5:Y:S01]  /*1f8f0*/  LD.E.128 R48, desc[UR46][R48.64] ;  /* 0x0000002e30307980 */ /* 0x000f62000c101d00 */
        /* <DEDUP_REMOVED lines=8> */
[----:B------:R-:W-:Y:S01]  /*1f980*/  VIADD R62, R224, UR45 ;  /* 0x0000002de03e7c36 */ /* 0x000fe20008000000 */
[----:B------:R-:W-:Y:S01]  /*1f990*/  UIADD3 UR4, UR39, 0x33420, URZ ;  /* 0x0003342027047890 */ /* 0x000fe2000fffe03f */
[C---:B------:R-:W-:Y:S02]  /*1f9a0*/  IMAD R3, R17.reuse, UR7, R20 ;  /* 0x0000000711037c24 */ /* 0x040fe4000f8e0214 */
[----:B------:R-:W-:Y:S01]  /*1f9b0*/  IMAD.WIDE.U32 R18, R17, UR6, R18 ;  /* 0x0000000611127c25 */ /* 0x000fe2000f8e0012 */
[C---:B------:R-:W-:Y:S01]  /*1f9c0*/  ISETP.GE.AND P2, PT, R62.reuse, R63, PT ;  /* 0x0000003f3e00720c */ /* 0x040fe20003f46270 */
[----:B------:R-:W-:Y:S02]  /*1f9d0*/  ULDC.64 UR6, c[0x0][0xa80] ;  /* 0x0002a00000067ab9 */ /* 0x000fe40000000a00 */
[----:B------:R-:W-:Y:S01]  /*1f9e0*/  VIADD R0, R62, 0x20 ;  /* 0x000000203e007836 */ /* 0x000fe20000000000 */
[----:B------:R-:W-:Y:S01]  /*1f9f0*/  LEA R17, P3, R18, UR6, 0x1 ;  /* 0x0000000612117c11 */ /* 0x000fe2000f8608ff */
[----:B------:R-:W-:Y:S01]  /*1fa00*/  IMAD.IADD R3, R19, 0x1, R3 ;  /* 0x0000000113037824 */ /* 0x000fe200078e0203 */
[----:B------:R-:W-:-:S02]  /*1fa10*/  UPRMT UR4, URZ, 0x654, UR4 ;  /* 0x000006543f047896 */ /* 0x000fc40008000004 */
[-C--:B------:R-:W-:Y:S01]  /*1fa20*/  ISETP.GE.AND P1, PT, R0, R63.reuse, PT ;  /* 0x0000003f0000720c */ /* 0x080fe20003f26270 */
[----:B------:R-:W-:Y:S01]  /*1fa30*/  VIADD R0, R62, 0x40 ;  /* 0x000000403e007836 */ /* 0x000fe20000000000 */
[----:B------:R-:W-:Y:S01]  /*1fa40*/  LEA.HI.X R3, R18, UR7, R3, 0x1, P3 ;  /* 0x0000000712037c11 */ /* 0x000fe200098f0c03 */
[C---:B------:R-:W-:Y:S02]  /*1fa50*/  VIADD R67, R65.reuse, 0x80 ;  /* 0x0000008041437836 */ /* 0x040fe40000000000 */
[----:B------:R-:W-:Y:S01]  /*1fa60*/  VIADD R69, R65, 0x40 ;  /* 0x0000004041457836 */ /* 0x000fe20000000000 */
[----:B------:R-:W-:Y:S01]  /*1fa70*/  ISETP.GE.AND P0, PT, R0, R63, PT ;  /* 0x0000003f0000720c */ /* 0x000fe20003f06270 */
[----:B0-----:R0:W1:Y:S01]  /*1fa80*/  SHFL.IDX PT, R60, R17, RZ, 0x181f ;  /* 0x00181fff113c7589 */ /* 0x00106200000e0000 */
[----:B------:R-:W-:Y:S01]  /*1fa90*/  SYNCS.ARRIVE.TRANS64.RED.A1T0 RZ, [UR4], RZ ;  /* 0x000000ffffff79a7 */ /* 0x000fe20008100404 */
[----:B------:R-:W-:Y:S02]  /*1faa0*/  BSSY B1, `(.L_x_4490) ;  /* 0x0000013000017945 */ /* 0x000fe40003800000 */
[----:B------:R0:W2:Y:S01]  /*1fab0*/  SHFL.IDX PT, R0, R3, RZ, 0x181f ;  /* 0x00181fff03007589 */ /* 0x0000a200000e0000 */
        /* <DEDUP_REMOVED lines=8> */
[----:B-1----:R-:W-:-:S04]  /*1fb40*/  @!P4 LEA R18, P5, R65, R60, 0x1 ;  /* 0x0000003c4112c211 */ /* 0x002fc800078a08ff */
[----:B--2---:R-:W-:Y:S02]  /*1fb50*/  @!P4 LEA.HI.X R19, R65, R0, R64, 0x1, P5 ;  /* 0x000000004113c211 */ /* 0x004fe400028f0c40 */
[----:B------:R-:W-:-:S03]  /*1fb60*/  @!P3 LEA R20, P5, R69, R60, 0x1 ;  /* 0x0000003c4514b211 */ /* 0x000fc600078a08ff */
[----:B-----5:R3:W-:Y:S01]  /*1fb70*/  @!P4 ST.E.128 desc[UR46][R18.64], R32 ;  /* 0x000000201200c985 */ /* 0x0207e2000c101d2e */
[----:B------:R-:W-:Y:S02]  /*1fb80*/  @!P3 LEA.HI.X R21, R69, R0, R68, 0x1, P5 ;  /* 0x000000004515b211 */ /* 0x000fe400028f0c44 */
[----:B------:R-:W-:-:S03]  /*1fb90*/  @!P2 LEA R60, P5, R67, R60, 0x1 ;  /* 0x0000003c433ca211 */ /* 0x000fc600078a08ff */
[----:B------:R3:W-:Y:S01]  /*1fba0*/  @!P3 ST.E.128 desc[UR46][R20.64], R44 ;  /* 0x0000002c1400b985 */ /* 0x0007e2000c101d2e */
[----:B------:R-:W-:-:S05]  /*1fbb0*/  @!P2 LEA.HI.X R61, R67, R0, R66, 0x1, P5 ;  /* 0x00000000433da211 */ /* 0x000fca00028f0c42 */
[----:B------:R3:W-:Y:S04]  /*1fbc0*/  @!P2 ST.E.128 desc[UR46][R60.64], R56 ;  /* 0x000000383c00a985 */ /* 0x0007e8000c101d2e */
.L_x_4491:
[----:B------:R-:W-:Y:S05]  /*1fbd0*/  BSYNC B1 ;  /* 0x0000000000017941 */ /* 0x000fea0003800000 */
.L_x_4490:
        /* <DEDUP_REMOVED lines=9> */
[----:B------:R-:W-:Y:S02]  /*1fc70*/  @!P2 LEA R20, P4, R69, R32, 0x1 ;  /* 0x000000204514a211 */ /* 0x000fe400078808ff */
[----:B----4-:R-:W-:Y:S02]  /*1fc80*/  @!P3 LEA.HI.X R19, R65, R0, R64, 0x1, P5 ;  /* 0x000000004113b211 */ /* 0x010fe400028f0c40 */
[----:B------:R-:W-:Y:S02]  /*1fc90*/  @!P1 LEA R32, P5, R67, R32, 0x1 ;  /* 0x0000002043209211 */ /* 0x000fe400078a08ff */
[-C--:B------:R-:W-:Y:S01]  /*1fca0*/  @!P2 LEA.HI.X R21, R69, R0.reuse, R68, 0x1, P4 ;  /* 0x000000004515a211 */ /* 0x080fe200020f0c44 */
[----:B------:R3:W-:Y:S01]  /*1fcb0*/  @!P3 ST.E.128 desc[UR46][R18.64], R24 ;  /* 0x000000181200b985 */ /* 0x0007e2000c101d2e */
[----:B------:R-:W-:-:S03]  /*1fcc0*/  @!P1 LEA.HI.X R33, R67, R0, R66, 0x1, P5 ;  /* 0x0000000043219211 */ /* 0x000fc600028f0c42 */
[----:B------:R3:W-:Y:S04]  /*1fcd0*/  @!P2 ST.E.128 desc[UR46][R20.64], R40 ;  /* 0x000000281400a985 */ /* 0x0007e8000c101d2e */
[----:B------:R3:W-:Y:S02]  /*1fce0*/  @!P1 ST.E.128 desc[UR46][R32.64], R52 ;  /* 0x0000003420009985 */ /* 0x0007e4000c101d2e */
.L_x_4493:
[----:B------:R-:W-:Y:S05]  /*1fcf0*/  BSYNC B1 ;  /* 0x0000000000017941 */ /* 0x000fea0003800000 */
.L_x_4492:
        /* <DEDUP_REMOVED lines=9> */
[-C--:B------:R-:W-:Y:S02]  /*1fd90*/  @!P4 LEA R20, P1, R69, R24.reuse, 0x1 ;  /* 0x000000184514c211 */ /* 0x080fe400078208ff */
[----:B------:R-:W-:Y:S02]  /*1fda0*/  @!P5 LEA R24, P2, R67, R24, 0x1 ;  /* 0x000000184318d211 */ /* 0x000fe400078408ff */
[-C--:B0-----:R-:W-:Y:S02]  /*1fdb0*/  @!P3 LEA.HI.X R19, R65, R0.reuse, R64, 0x1, P0 ;  /* 0x000000004113b211 */ /* 0x081fe400000f0c40 */
[-C--:B------:R-:W-:Y:S02]  /*1fdc0*/  @!P4 LEA.HI.X R21, R69, R0.reuse, R68, 0x1, P1 ;  /* 0x000000004515c211 */ /* 0x080fe400008f0c44 */
[----:B------:R-:W-:Y:S01]  /*1fdd0*/  @!P5 LEA.HI.X R25, R67, R0, R66, 0x1, P2 ;  /* 0x000000004319d211 */ /* 0x000fe200010f0c42 */
[----:B------:R0:W-:Y:S04]  /*1fde0*/  @!P3 ST.E.128 desc[UR46][R18.64], R12 ;  /* 0x0000000c1200b985 */ /* 0x0001e8000c101d2e */
[----:B------:R0:W-:Y:S04]  /*1fdf0*/  @!P4 ST.E.128 desc[UR46][R20.64], R36 ;  /* 0x000000241400c985 */ /* 0x0001e8000c101d2e */
[----:B------:R0:W-:Y:S02]  /*1fe00*/  @!P5 ST.E.128 desc[UR46][R24.64], R48 ;  /* 0x000000301800d985 */ /* 0x0001e4000c101d2e */
.L_x_4495:
[----:B------:R-:W-:Y:S05]  /*1fe10*/  BSYNC B1 ;  /* 0x0000000000017941 */ /* 0x000fea0003800000 */
.L_x_4494:
[----:B0-----:R-:W-:Y:S01]  /*1fe20*/  VIADD R0, R62, 0x60 ;  /* 0x000000603e007836 */ /* 0x001fe20000000000 */
[----:B--2-4-:R-:W0:Y:S04]  /*1fe30*/  SHFL.IDX PT, R3, R3, 0x3, 0x181f ;  /* 0x00781f0003037f89 */ /* 0x014e2800000e0000 */
[----:B------:R-:W-:Y:S01]  /*1fe40*/  ISETP.GE.AND P0, PT, R0, R63, PT ;  /* 0x0000003f0000720c */ /* 0x000fe20003f06270 */
[----:B------:R-:W2:-:S12]  /*1fe50*/  SHFL.IDX PT, R17, R17, 0x3, 0x181f ;  /* 0x00781f0011117f89 */ /* 0x000e9800000e0000 */
[----:B------:R-:W-:Y:S05]  /*1fe60*/  @P0 BRA `(.L_x_4496) ;  /* 0x0000000c00740947 */ /* 0x000fea0003800000 */
[----:B------:R-:W-:Y:S02]  /*1fe70*/  ULDC UR4, c[0x0][0xac8] ;  /* 0x0002b20000047ab9 */ /* 0x000fe40000000800 */
[----:B------:R-:W-:Y:S02]  /*1fe80*/  ISETP.GE.AND P2, PT, R65, UR4, PT ;  /* 0x0000000441007c0c */ /* 0x000fe4000bf46270 */
[----:B------:R-:W-:-:S11]  /*1fe90*/  ISETP.GE.AND P3, PT, R69, UR4, PT ;  /* 0x0000000445007c0c */ /* 0x000fd6000bf66270 */
[-C--:B--2---:R-:W-:Y:S02]  /*1fea0*/  @!P2 LEA R12, P0, R65, R17.reuse, 0x1 ;  /* 0x00000011410ca211 */ /* 0x084fe400078008ff */
[----:B------:R-:W-:Y:S02]  /*1feb0*/  @!P3 LEA R14, P1, R69, R17, 0x1 ;  /* 0x00000011450eb211 */ /* 0x000fe400078208ff */
[-C--:B0-----:R-:W-:Y:S02]  /*1fec0*/  @!P2 LEA.HI.X R13, R65, R3.reuse, R64, 0x1, P0 ;  /* 0x00000003410da211 */ /* 0x081fe400000f0c40 */
        /* <DEDUP_REMOVED lines=9> */
.L_x_4488:
        /* <DEDUP_REMOVED lines=32> */
.L_x_4497:
        /* <DEDUP_REMOVED lines=47> */
.L_x_4499:
[----:B------:R-:W-:Y:S05]  /*20450*/  BSYNC B1 ;  /* 0x0000000000017941 */ /* 0x000fea0003800000 */
.L_x_4498:
[----:B------:R-:W1:Y:S01]  /*20460*/  @P0 LDC R5, c[0x0][0xbf0] ;  /* 0x0002fc00ff050b82 */ /* 0x000e620000000800 */
[----:B------:R-:W-:Y:S01]  /*20470*/  ULDC.64 UR14, c[0x0][0xaa0] ;  /* 0x0002a800000e7ab9 */ /* 0x000fe20000000a00 */
[----:B0-----:R-:W-:Y:S01]  /*20480*/  IMAD R3, R226, 0x20, R224 ;  /* 0x00000020e2037824 */ /* 0x001fe200078e02e0 */
[----:B------:R-:W-:Y:S01]  /*20490*/  UIMAD UR10, UR11, UR14, URZ ;  /* 0x0000000e0b0a72a4 */ /* 0x000fe2000f8e023f */
[----:B------:R-:W-:Y:S01]  /*204a0*/  VIADD R13, R224, UR45 ;  /* 0x0000002de00d7c36 */ /* 0x000fe20008000000 */
[----:B------:R-:W-:Y:S01]  /*204b0*/  UIMAD.WIDE.U32 UR8, UR4, UR14, URZ ;  /* 0x0000000e040872a5 */ /* 0x000fe2000f8e003f */
[----:B------:R-:W-:Y:S01]  /*204c0*/  VIADD R8, R3, UR45 ;  /* 0x0000002d03087c36 */ /* 0x000fe20008000000 */
[----:B------:R-:W-:Y:S01]  /*204d0*/  UIMAD UR10, UR4, UR15, UR10 ;  /* 0x0000000f040a72a4 */ /* 0x000fe2000f8e020a */
[----:B------:R-:W-:Y:S02]  /*204e0*/  BSSY B1, `(.L_x_4500) ;  /* 0x000003f000017945 */ /* 0x000fe40003800000 */
[----:B------:R-:W-:Y:S01]  /*204f0*/  ULDC.64 UR14, c[0x0][0xae8] ;  /* 0x0002ba00000e7ab9 */ /* 0x000fe20000000a00 */
[----:B------:R-:W-:Y:S01]  /*20500*/  UIADD3 UR9, UR9, UR10, URZ ;  /* 0x0000000a09097290 */ /* 0x000fe2000fffe03f */
[----:B------:R-:W-:Y:S01]  /*20510*/  @P0 IMAD.HI.U32 R4, R8, R9, RZ ;  /* 0x0000000908040227 */ /* 0x000fe200078e00ff */
[----:B------:R-:W-:-:S02]  /*20520*/  UIMAD UR4, UR12, UR14, URZ ;  /* 0x0000000e0c0472a4 */ /* 0x000fc4000f8e023f */
[----:B------:R-:W-:Y:S01]  /*20530*/  UIMAD.WIDE.U32 UR8, UR56, UR14, UR8 ;  /* 0x0000000e380872a5 */ /* 0x000fe2000f8e0008 */
[----:B------:R-:W-:Y:S01]  /*20540*/  IMAD.MOV.U32 R3, RZ, RZ, R8 ;  /* 0x000000ffff037224 */ /* 0x000fe200078e0008 */
[----:B------:R-:W-:Y:S01]  /*20550*/  UIMAD UR4, UR56, UR15, UR4 ;  /* 0x0000000f380472a4 */ /* 0x000fe2000f8e0204 */
[----:B------:R-:W-:Y:S02]  /*20560*/  ULDC.64 UR10, c[0x0][0xaf0] ;  /* 0x0002bc00000a7ab9 */ /* 0x000fe40000000a00 */
[----:B------:R-:W-:Y:S02]  /*20570*/  UIMAD UR7, UR7, UR10, URZ ;  /* 0x0000000a070772a4 */ /* 0x000fe4000f8e023f */
[----:B------:R-:W-:Y:S01]  /*20580*/  UIADD3 UR9, UR9, UR4, URZ ;  /* 0x0000000409097290 */ /* 0x000fe2000fffe03f */
[----:B-1----:R-:W-:Y:S01]  /*20590*/  @P0 SHF.R.U32.HI R3, RZ, R5, R4 ;  /* 0x00000005ff030219 */ /* 0x002fe20000011604 */
[----:B------:R-:W-:Y:S02]  /*205a0*/  UIMAD UR4, UR6, UR11, UR7 ;  /* 0x0000000b060472a4 */ /* 0x000fe4000f8e0207 */
[----:B------:R-:W-:Y:S01]  /*205b0*/  UIMAD.WIDE.U32 UR6, UR6, UR10, UR8 ;  /* 0x0000000a060672a5 */ /* 0x000fe2000f8e0008 */
[--C-:B------:R-:W-:Y:S01]  /*205c0*/  SHF.R.S32.HI R4, RZ, 0x1f, R3.reuse ;  /* 0x0000001fff047819 */ /* 0x100fe20000011403 */
[----:B------:R-:W-:Y:S01]  /*205d0*/  IMAD.MOV R7, RZ, RZ, -R3 ;  /* 0x000000ffff077224 */ /* 0x000fe200078e0a03 */
[----:B------:R-:W-:Y:S01]  /*205e0*/  ULDC.64 UR8, c[0x0][0xae0] ;  /* 0x0002b80000087ab9 */ /* 0x000fe20000000a00 */
[----:B------:R-:W-:-:S02]  /*205f0*/  UIADD3 UR4, UR7, UR4, URZ ;  /* 0x0000000407047290 */ /* 0x000fc4000fffe03f */
[----:B------:R-:W-:Y:S02]  /*20600*/  IMAD R6, R4, UR8, RZ ;  /* 0x0000000804067c24 */ /* 0x000fe4000f8e02ff */
[----:B------:R-:W-:Y:S02]  /*20610*/  IMAD.U32 R5, RZ, RZ, UR7 ;  /* 0x00000007ff057e24 */ /* 0x000fe4000f8e00ff */
        /* <DEDUP_REMOVED lines=9> */
[----:B-----5:R-:W-:Y:S02]  /*206b0*/  IMAD R8, R0, R11, RZ ;  /* 0x0000000b00087224 */ /* 0x020fe400078e02ff */
[----:B------:R-:W-:Y:S02]  /*206c0*/  VIADD R3, R13, 0x40 ;  /* 0x000000400d037836 */ /* 0x000fe40000000000 */
[----:B------:R-:W-:Y:S01]  /*206d0*/  IMAD R9, R7, UR7, R6 ;  /* 0x0000000707097c24 */ /* 0x000fe2000f8e0206 */
[-C--:B------:R-:W-:Y:S01]  /*206e0*/  ISETP.GE.AND P2, PT, R13, R8.reuse, PT ;  /* 0x000000080d00720c */ /* 0x080fe20003f46270 */
[----:B------:R-:W-:Y:S01]  /*206f0*/  IMAD.WIDE.U32 R4, R7, UR6, R4 ;  /* 0x0000000607047c25 */ /* 0x000fe2000f8e0004 */
[----:B------:R-:W-:Y:S01]  /*20700*/  ISETP.GE.AND P0, PT, R3, R8, PT ;  /* 0x000000080300720c */ /* 0x000fe20003f06270 */
[----:B------:R-:W-:-:S02]  /*20710*/  ULDC.64 UR6, c[0x0][0xa80] ;  /* 0x0002a00000067ab9 */ /* 0x000fc40000000a00 */
[----:B------:R-:W-:Y:S01]  /*20720*/  IMAD.IADD R3, R5, 0x1, R9 ;  /* 0x0000000105037824 */ /* 0x000fe200078e0209 */
[----:B------:R-:W-:Y:S01]  /*20730*/  LEA R6, P3, R4, UR6, 0x1 ;  /* 0x0000000604067c11 */ /* 0x000fe2000f8608ff */
[----:B------:R-:W-:Y:S02]  /*20740*/  VIADD R0, R13, 0x20 ;  /* 0x000000200d007836 */ /* 0x000fe40000000000 */
[----:B------:R-:W-:Y:S01]  /*20750*/  IMAD.SHL.U32 R11, R226, 0x8, RZ ;  /* 0x00000008e20b7824 */ /* 0x000fe200078e00ff */
[----:B------:R-:W-:Y:S02]  /*20760*/  LEA.HI.X R7, R4, UR7, R3, 0x1, P3 ;  /* 0x0000000704077c11 */ /* 0x000fe400098f0c03 */
[----:B------:R-:W-:Y:S01]  /*20770*/  ISETP.GE.AND P1, PT, R0, R8, PT ;  /* 0x000000080000720c */ /* 0x000fe20003f26270 */
[C---:B------:R-:W-:Y:S01]  /*20780*/  VIADD R9, R11.reuse, 0x80 ;  /* 0x000000800b097836 */ /* 0x040fe20000000000 */
[----:B------:R0:W1:Y:S01]  /*20790*/  SHFL.IDX PT, R4, R6, RZ, 0x181f ;  /* 0x00181fff06047589 */ /* 0x00006200000e0000 */
[----:B------:R-:W-:Y:S01]  /*207a0*/  VIADD R15, R11, 0x40 ;  /* 0x000000400b0f7836 */ /* 0x000fe20000000000 */
[----:B------:R-:W-:-:S02]  /*207b0*/  SHF.R.S32.HI R10, RZ, 0x1f, R11 ;  /* 0x0000001fff0a7819 */ /* 0x000fc4000001140b */
[----:B------:R0:W2:Y:S01]  /*207c0*/  SHFL.IDX PT, R0, R7, RZ, 0x181f ;  /* 0x00181fff07007589 */ /* 0x0000a200000e0000 */
        /* <DEDUP_REMOVED lines=10> */
[----:B------:R3:W-:Y:S01]  /*20870*/  @!P4 ST.E.128 desc[UR46][R18.64], RZ ;  /* 0x000000ff1200c985 */ /* 0x0007e2000c101d2e */
[----:B------:R-:W-:Y:S02]  /*20880*/  @!P3 LEA.HI.X R21, R15, R0, R14, 0x1, P5 ;  /* 0x000000000f15b211 */ /* 0x000fe400028f0c0e */
[----:B------:R-:W-:-:S03]  /*20890*/  @!P2 LEA R4, P5, R9, R4, 0x1 ;  /* 0x000000040904a211 */ /* 0x000fc600078a08ff */
[----:B------:R3:W-:Y:S01]  /*208a0*/  @!P3 ST.E.128 desc[UR46][R20.64], RZ ;  /* 0x000000ff1400b985 */ /* 0x0007e2000c101d2e */
[----:B------:R-:W-:-:S05]  /*208b0*/  @!P2 LEA.HI.X R5, R9, R0, R12, 0x1, P5 ;  /* 0x000000000905a211 */ /* 0x000fca00028f0c0c */
[----:B------:R3:W-:Y:S04]  /*208c0*/  @!P2 ST.E.128 desc[UR46][R4.64], RZ ;  /* 0x000000ff0400a985 */ /* 0x0007e8000c101d2e */
.L_x_4501:
[----:B------:R-:W-:Y:S05]  /*208d0*/  BSYNC B1 ;  /* 0x0000000000017941 */ /* 0x000fea0003800000 */
.L_x_4500:
        /* <DEDUP_REMOVED lines=9> */
[----:B------:R-:W-:Y:S02]  /*20970*/  @!P2 LEA R20, P4, R15, R4, 0x1 ;  /* 0x000000040f14a211 */ /* 0x000fe400078808ff */
[----:B----4-:R-:W-:Y:S02]  /*20980*/  @!P3 LEA.HI.X R19, R11, R0, R10, 0x1, P5 ;  /* 0x000000000b13b211 */ /* 0x010fe400028f0c0a */
[----:B------:R-:W-:Y:S02]  /*20990*/  @!P1 LEA R4, P5, R9, R4, 0x1 ;  /* 0x0000000409049211 */ /* 0x000fe400078a08ff */
[-C--:B------:R-:W-:Y:S01]  /*209a0*/  @!P2 LEA.HI.X R21, R15, R0.reuse, R14, 0x1, P4 ;  /* 0x000000000f15a211 */ /* 0x080fe200020f0c0e */
[----:B------:R3:W-:Y:S01]  /*209b0*/  @!P3 ST.E.128 desc[UR46][R18.64], RZ ;  /* 0x000000ff1200b985 */ /* 0x0007e2000c101d2e */
[----:B------:R-:W-:-:S03]  /*209c0*/  @!P1 LEA.HI.X R5, R9, R0, R12, 0x1, P5 ;  /* 0x0000000009059211 */ /* 0x000fc600028f0c0c */
[----:B------:R3:W-:Y:S04]  /*209d0*/  @!P2 ST.E.128 desc[UR46][R20.64], RZ ;  /* 0x000000ff1400a985 */ /* 0x0007e8000c101d2e */
[----:B------:R3:W-:Y:S02]  /*209e0*/  @!P1 ST.E.128 desc[UR46][R4.64], RZ ;  /* 0x000000ff04009985 */ /* 0x0007e4000c101d2e */
.L_x_4503:
[----:B------:R-:W-:Y:S05]  /*209f0*/  BSYNC B1 ;  /* 0x0000000000017941 */ /* 0x000fea0003800000 */
.L_x_4502:
        /* <DEDUP_REMOVED lines=17> */
.L_x_4505:
[----:B------:R-:W-:Y:S05]  /*20b10*/  BSYNC B1 ;  /* 0x0000000000017941 */ /* 0x000fea0003800000 */
.L_x_4504:
        /* <DEDUP_REMOVED lines=8> */
[----:B------:R-:W-:-:S09]  /*20ba0*/  ISETP.GE.AND P5, PT, R9, UR4, PT ;  /* 0x0000000409007c0c */ /* 0x000fd2000bfa6270 */
[-C--:B--234-:R-:W-:Y:S02]  /*20bb0*/  @!P3 LEA R6, P0, R11, R4.reuse, 0x1 ;  /* 0x000000040b06b211 */ /* 0x09cfe400078008ff */
        /* <DEDUP_REMOVED lines=8> */
.L_x_4496:
[----:B------:R-:W-:Y:S05]  /*20c40*/  BSYNC B0 ;  /* 0x0000000000007941 */ /* 0x000fea0003800000 */
.L_x_4487:
[----:B------:R-:W-:Y:S02]  /*20c50*/  ULDC UR4, c[0x0][0xc3c] ;  /* 0x00030f0000047ab9 */ /* 0x000fe40000000800 */
[----:B------:R-:W-:-:S06]  /*20c60*/  UISETP.GE.AND UP0, UPT, UR53, UR4, UPT ;  /* 0x000000043500728c */ /* 0x000fcc000bf06270 */
[----:B------:R-:W-:-:S13]  /*20c70*/  PLOP3.LUT P0, PT, PT, PT, UP0, 0x80, 0x0 ;  /* 0x000000000000781c */ /* 0x000fda0003f0f008 */
[----:B------:R-:W-:Y:S05]  /*20c80*/  @!P0 BRA `(.L_x_4506) ;  /* 0xfffffe0400448947 */ /* 0x000fea000383ffff */
[----:B------:R-:W-:Y:S05]  /*20c90*/  EXIT ;  /* 0x000000000000794d */ /* 0x000fea0003800000 */
.L_x_4354:
        /* <DEDUP_REMOVED lines=18> */
.L_x_4507:
        /* <DEDUP_REMOVED lines=42> */
.L_x_4513:
        /* <DEDUP_REMOVED lines=12> */
.L_x_4512:
[----:B------:R-:W-:Y:S05]  /*21120*/  BSYNC B0 ;  /* 0x0000000000007941 */ /* 0x000fea0003800000 */
.L_x_4511:
        /* <DEDUP_REMOVED lines=21> */
.L_x_4509:
        /* <DEDUP_REMOVED lines=20> */
.L_x_4514:
        /* <DEDUP_REMOVED lines=56> */
.L_x_4510:
[----:B------:R-:W-:Y:S02]  /*21740*/  IMAD.MOV.U32 R17, RZ, RZ, RZ ;  /* 0x000000ffff117224 */ /* 0x000fe400078e00ff */
[----:B------:R-:W-:Y:S02]  /*21750*/  IMAD.U32 R16, RZ, RZ, UR6 ;  /* 0x00000006ff107e24 */ /* 0x000fe4000f8e00ff */
[----:B------:R-:W-:-:S07]  /*21760*/  IMAD.MOV.U32 R18, RZ, RZ, RZ ;  /* 0x000000ffff127224 */ /* 0x000fce00078e00ff */
.L_x_4515:
[----:B------:R-:W-:-:S13]  /*21770*/  ISETP.NE.AND P0, PT, R0, RZ, PT ;  /* 0x000000ff0000720c */ /* 0x000fda0003f05270 */
[----:B------:R-:W1:Y:S01]  /*21780*/  @!P0 S2R R3, SR_CgaCtaId ;  /* 0x0000000000038919 */ /* 0x000e620000008800 */
[----:B------:R-:W-:-:S04]  /*21790*/  @!P0 MOV R0, 0x400 ;  /* 0x0000040000008802 */ /* 0x000fc80000000f00 */
[----:B-1----:R-:W-:-:S05]  /*217a0*/  @!P0 LEA R0, R3, R0, 0x18 ;  /* 0x0000000003008211 */ /* 0x002fca00078ec0ff */
[----:B------:R2:W-:Y:S01]  /*217b0*/  @!P0 STS.128 [R0+0x334d0], R16 ;  /* 0x0334d01000008388 */ /* 0x0005e20000000c00 */
[----:B------:R-:W-:Y:S06]  /*217c0*/  BAR.ARV 0x5, 0x180 ;  /* 0x0146000000007b1d */ /* 0x000fec0000002000 */
.L_x_4508:
        /* <DEDUP_REMOVED lines=11> */
[----:B------:R-:W-:Y:S01]  /*21880*/  STL [R1+0x320], RZ ;  /* 0x000320ff01007387 */ /* 0x000fe20000100800 */
[----:B------:R-:W-:Y:S01]  /*21890*/  ULDC.64 UR36, c[0x0][0x198] ;  /* 0x0000660000247ab9 */ /* 0x000fe20000000a00 */
[----:B------:R-:W-:Y:S02]  /*218a0*/  ULOP3.LUT UR38, UR55, 0x1, URZ, 0xfc, !UPT ;  /* 0x0000000137267892 */ /* 0x000fe4000f8efc3f */
[----:B------:R-:W-:Y:S01]  /*218b0*/  STL [R1+0x2e8], RZ ;  /* 0x0002e8ff01007387 */ /* 0x000fe20000100800 */
[----:B------:R-:W-:Y:S01]  /*218c0*/  ULOP3.LUT UR39, UR55, 0x2, URZ, 0xfc, !UPT ;  /* 0x0000000237277892 */ /* 0x000fe2000f8efc3f */
[----:B------:R-:W-:-:S02]  /*218d0*/  ULDC UR40, c[0x0][0xc] ;  /* 0x0000030000287ab9 */ /* 0x000fc40000000800 */
[----:B------:R-:W-:Y:S01]  /*218e0*/  STL [R1+0x2e4], RZ ;  /* 0x0002e4ff01007387 */ /* 0x000fe20000100800 */
[----:B--2---:R-:W-:Y:S01]  /*218f0*/  ULEA UR4, UR5, UR4, 0x18 ;  /* 0x0000000405047291 */ /* 0x004fe2000f8ec03f */
[C---:B-1----:R-:W-:Y:S01]  /*21900*/  IMAD.SHL.U32 R4, R10.reuse, 0x40, RZ ;  /* 0x000000400a047824 */ /* 0x042fe200078e00ff */
[----:B------:R-:W-:Y:S01]  /*21910*/  SHF.R.U32.HI R0, RZ, 0x1, R10 ;  /* 0x00000001ff007819 */ /* 0x000fe2000001160a */
[C---:B------:R-:W-:Y:S01]  /*21920*/  IMAD.SHL.U32 R5, R10.reuse, 0x2, RZ ;  /* 0x000000020a057824 */ /* 0x040fe200078e00ff */
[----:B------:R-:W-:Y:S02]  /*21930*/  LOP3.LUT R9, R10, 0x7f, RZ, 0xc0, !PT ;  /* 0x0000007f0a097812 */ /* 0x000fe400078ec0ff */
        /* <DEDUP_REMOVED lines=30> */
[----:B------:R1:W-:Y:S01]  /*21b20*/  STL [R1+0x2f4], R2 ;  /* 0x0002f40201007387 */ /* 0x0003e20000100800 */
[----:B0-----:R-:W-:Y:S01]  /*21b30*/  IMAD.MOV.U32 R3, RZ, RZ, 0x1 ;  /* 0x00000001ff037424 */ /* 0x001fe200078e00ff */
[----:B-1----:R-:W-:-:S04]  /*21b40*/  LOP3.LUT R2, R0, 0x40, RZ, 0xfc, !PT ;  /* 0x0000004000027812 */ /* 0x002fc800078efcff */
[----:B------:R0:W-:Y:S01]  /*21b50*/  STL [R1+0x2f0], R3 ;  /* 0x0002f00301007387 */ /* 0x0001e20000100800 */
[----:B------:R-:W-:-:S07]  /*21b60*/  LOP3.LUT R0, R0, 0x80, RZ, 0xfc, !PT ;  /* 0x0000008000007812 */ /* 0x000fce00078efcff */
.L_x_4648:
[----:B------:R-:W-:Y:S05]  /*21b70*/  YIELD ;  /* 0x0000000000007946 */ /* 0x000fea0003800000 */
[----:B------:R-:W-:Y:S01]  /*21b80*/  ULDC.64 UR4, c[0x0][0xa28] ;  /* 0x00028a0000047ab9 */ /* 0x000fe20000000a00 */
[----:B------:R-:W-:Y:S02]  /*21b90*/  CS2R R6, SRZ ;  /* 0x0000000000067805 */ /* 0x000fe4000001ff00 */
[----:B------:R-:W-:Y:S01]  /*21ba0*/  ISETP.NE.U32.AND P0, PT, RZ, UR4, PT ;  /* 0x00000004ff007c0c */ /* 0x000fe2000bf05070 */
[----:B-1----:R-:W1:Y:S01]  /*21bb0*/  LDC.64 R12, c[0x0][0xa00] ;  /* 0x00028000ff0c7b82 */ /* 0x002e620000000a00 */
[----:B------:R-:W-:Y:S01]  /*21bc0*/  ULDC.64 UR6, c[0x0][0xa08] ;  /* 0x0002820000067ab9 */ /* 0x000fe20000000a00 */
[----:B------:R-:W-:Y:S01]  /*21bd0*/  ULDC.64 UR8, c[0x0][0xa10] ;  /* 0x0002840000087ab9 */ /* 0x000fe20000000a00 */
[----:B------:R-:W-:Y:S01]  /*21be0*/  ISETP.NE.AND.EX P0, PT, RZ, UR5, PT, P0 ;  /* 0x00000005ff007c0c */ /* 0x000fe2000bf05300 */
[----:B------:R-:W-:-:S04]  /*21bf0*/  ULDC.64 UR4, c[0x0][0xa18] ;  /* 0x0002860000047ab9 */ /* 0x000fc80000000a00 */
[----:B------:R-:W2:Y:S08]  /*21c00*/  LDC.64 R4, c[0x0][0xa08] ;  /* 0x00028200ff047b82 */ /* 0x000eb00000000a00 */
[----:B0--3--:R-:W0:Y:S02]  /*21c10*/  @P0 LDC.64 R2, c[0x0][0xa28] ;  /* 0x00028a00ff020b82 */ /* 0x009e240000000a00 */
[----:B0-----:R-:W-:-:S05]  /*21c20*/  @P0 IMAD.WIDE R2, R19, 0x4, R2 ;  /* 0x0000000413020825 */ /* 0x001fca00078e0202 */
[----:B------:R0:W5:Y:S01]  /*21c30*/  @P0 LDG.E R6, desc[UR46][R2.64] ;  /* 0x0000002e02060981 */ /* 0x000162000c1e1900 */
[----:B------:R-:W-:Y:S01]  /*21c40*/  ISETP.NE.U32.AND P0, PT, RZ, UR4, PT ;  /* 0x00000004ff007c0c */ /* 0x000fe2000bf05070 */
[----:B-1----:R-:W-:Y:S01]  /*21c50*/  IMAD.WIDE R12, R19, 0x4, R12 ;  /* 0x00000004130c7825 */ /* 0x002fe200078e020c */
[----:B------:R-:W-:Y:S02]  /*21c60*/  ISETP.NE.U32.AND P2, PT, RZ, UR6, PT ;  /* 0x00000006ff007c0c */ /* 0x000fe4000bf45070 */
[----:B------:R-:W-:Y:S01]  /*21c70*/  ISETP.NE.AND.EX P0, PT, RZ, UR5, PT, P0 ;  /* 0x00000005ff007c0c */ /* 0x000fe2000bf05300 */
[----:B------:R-:W-:Y:S01]  /*21c80*/  ULDC.64 UR4, c[0x0][0xa00] ;  /* 0x0002800000047ab9 */ /* 0x000fe20000000a00 */
[----:B------:R-:W-:Y:S01]  /*21c90*/  ISETP.NE.U32.AND P4, PT, RZ, UR8, PT ;  /* 0x00000008ff007c0c */ /* 0x000fe2000bf85070 */
[----:B------:R-:W-:Y:S01]  /*21ca0*/  IMAD.MOV.U32 R8, RZ, RZ, RZ ;  /* 0x000000ffff087224 */ /* 0x000fe200078e00ff */
[----:B------:R-:W-:Y:S01]  /*21cb0*/  ISETP.NE.U32.AND P1, PT, RZ, UR4, PT ;  /* 0x00000004ff007c0c */ /* 0x000fe2000bf25070 */
[----:B0-----:R-:W0:Y:S01]  /*21cc0*/  LDC.64 R2, c[0x0][0xa10] ;  /* 0x00028400ff027b82 */ /* 0x001e220000000a00 */
[----:B------:R-:W-:-:S02]  /*21cd0*/  IMAD.MOV.U32 R0, RZ, RZ, RZ ;  /* 0x000000ffff007224 */ /* 0x000fc400078e00ff */
[----:B------:R-:W-:Y:S01]  /*21ce0*/  ISETP.NE.AND.EX P3, PT, RZ, UR5, PT, P1 ;  /* 0x00000005ff007c0c */ /* 0x000fe2000bf65310 */
[----:B--2---:R-:W-:-:S04]  /*21cf0*/  IMAD.WIDE R4, R19, 0x4, R4 ;  /* 0x0000000413047825 */ /* 0x004fc800078e0204 */
        /* <DEDUP_REMOVED lines=30> */
.L_x_4517:
        /* <DEDUP_REMOVED lines=10> */
.L_x_4518:
[----:B------:R-:W-:Y:S05]  /*21f80*/  @!P1 BRA `(.L_x_4519) ;  /* 0x00000000000c9947 */ /* 0x000fea0003800000 */
[----:B------:R-:W2:Y:S04]  /*21f90*/  LDG.E R7, desc[UR46][R4.64] ;  /* 0x0000002e04077981 */ /* 0x000ea8000c1e1900 */
[----:B------:R-:W2:Y:S02]  /*21fa0*/  LDG.E R4, desc[UR46][R4.64+0x4] ;  /* 0x0000042e04047981 */ /* 0x000ea4000c1e1900 */
[----:B--2---:R-:W-:-:S07]  /*21fb0*/  IMAD.IADD R7, R4, 0x1, -R7 ;  /* 0x0000000104077824 */ /* 0x004fce00078e0a07 */
.L_x_4519:
[----:B-1----:R-:W2:Y:S04]  /*21fc0*/  @P2 LDG.E R4, desc[UR46][R2.64] ;  /* 0x0000002e02042981 */ /* 0x002ea8000c1e1900 */
[----:B------:R1:W2:Y:S01]  /*21fd0*/  @P2 LDG.E R2, desc[UR46][R2.64+0x4] ;  /* 0x0000042e02022981 */ /* 0x0002a2000c1e1900 */
[----:B------:R-:W-:Y:S02]  /*21fe0*/  IMAD.SHL.U32 R12, R17, 0x80, RZ ;  /* 0x00000080110c7824 */ /* 0x000fe400078e00ff */
[----:B-----5:R-:W-:Y:S02]  /*21ff0*/  IMAD.IADD R9, R7, 0x1, -R6 ;  /* 0x0000000107097824 */ /* 0x020fe400078e0a06 */
[----:B------:R-:W-:Y:S01]  /*22000*/  VIADD R6, R12, 0x7f ;  /* 0x0000007f0c067836 */ /* 0x000fe20000000000 */
[----:B------:R3:W-:Y:S01]  /*22010*/  STL [R1+0x2ec], R12 ;  /* 0x0002ec0c01007387 */ /* 0x0007e20000100800 */
[----:B-1----:R-:W1:Y:S02]  /*22020*/  LDC R3, c[0x0][0x448] ;  /* 0x00011200ff037b82 */ /* 0x002e640000000800 */
[----:B-1----:R-:W-:-:S13]  /*22030*/  ISETP.NE.AND P1, PT, R3, 0x1, PT ;  /* 0x000000010300780c */ /* 0x002fda0003f25270 */
[----:B------:R-:W1:Y:S08]  /*22040*/  @P1 LDC R3, c[0x0][0x44c] ;  /* 0x00011300ff031b82 */ /* 0x000e700000000800 */
[----:B------:R-:W4:Y:S01]  /*22050*/  @P1 LDC R5, c[0x0][0x450] ;  /* 0x00011400ff051b82 */ /* 0x000f220000000800 */
[----:B--2---:R-:W-:Y:S02]  /*22060*/  @P2 IMAD.IADD R10, R2, 0x1, -R4 ;  /* 0x00000001020a2824 */ /* 0x004fe400078e0a04 */
[----:B-1----:R-:W-:-:S04]  /*22070*/  @P1 IMAD.HI.U32 R2, R6, R3, RZ ;  /* 0x0000000306021227 */ /* 0x002fc800078e00ff */
[----:B------:R-:W-:Y:S01]  /*22080*/  IMAD.IADD R7, R9, 0x1, R10 ;  /* 0x0000000109077824 */ /* 0x000fe200078e020a */
[----:B----4-:R-:W-:-:S03]  /*22090*/  @P1 SHF.R.U32.HI R6, RZ, R5, R2 ;  /* 0x00000005ff061219 */ /* 0x010fc60000011602 */
[C---:B------:R-:W-:Y:S01]  /*220a0*/  VIADD R2, R7.reuse, 0x9f ;  /* 0x0000009f07027836 */ /* 0x040fe20000000000 */
[----:B------:R-:W-:-:S03]  /*220b0*/  IADD3 R17, R7, 0x1, -R11 ;  /* 0x0000000107117810 */ /* 0x000fc60007ffe80b */
[----:B------:R-:W-:-:S04]  /*220c0*/  IMAD.HI R2, R2, 0x66666667, RZ ;  /* 0x6666666702027827 */ /* 0x000fc800078e02ff */
[----:B------:R-:W-:Y:S01]  /*220d0*/  IMAD.IADD R6, R17, 0x1, R6 ;  /* 0x0000000111067824 */ /* 0x000fe200078e0206 */
[----:B------:R-:W-:-:S04]  /*220e0*/  SHF.R.U32.HI R21, RZ, 0x1f, R2 ;  /* 0x0000001fff157819 */ /* 0x000fc80000011602 */
[----:B------:R-:W-:Y:S02]  /*220f0*/  LEA.HI.SX32 R21, R2, R21, 0x1a ;  /* 0x0000001502157211 */ /* 0x000fe400078fd2ff */
[----:B------:R-:W1:Y:S02]  /*22100*/  LDC.64 R2, c[0x0][0x9e0] ;  /* 0x00027800ff027b82 */ /* 0x000e640000000a00 */
        /* <DEDUP_REMOVED lines=14> */
.L_x_4522:
[----:B------:R-:W-:-:S13]  /*221f0*/  ISETP.NE.AND P0, PT, R3, 0x1, PT ;  /* 0x000000010300780c */ /* 0x000fda0003f05270 */
[----:B------:R-:W1:Y:S02]  /*22200*/  @P0 LDC.64 R4, c[0x0][0x9e8] ;  /* 0x00027a00ff040b82 */ /* 0x000e640000000a00 */
[----:B-1----:R-:W-:-:S05]  /*22210*/  @P0 IMAD.HI.U32 R4, R2, R4, RZ ;  /* 0x0000000402040227 */ /* 0x002fca00078e00ff */
[----:B------:R-:W-:-:S07]  /*22220*/  @P0 SHF.R.U32.HI R2, RZ, R5, R4 ;  /* 0x00000005ff020219 */ /* 0x000fce0000011604 */
.L_x_4523:
[----:B------:R-:W-:Y:S05]  /*22230*/  BSYNC B0 ;  /* 0x0000000000007941 */ /* 0x000fea0003800000 */
.L_x_4521:
[----:B------:R-:W-:-:S05]  /*22240*/  IMAD R2, R2, R3, R3 ;  /* 0x0000000302027224 */ /* 0x000fca00078e0203 */
[----:B------:R-:W-:-:S07]  /*22250*/  VIMNMX R8, R8, R2, PT ;  /* 0x0000000208087248 */ /* 0x000fce0003fe0100 */
.L_x_4520:
[----:B------:R-:W1:Y:S01]  /*22260*/  @P1 LDC R4, c[0x0][0x44c] ;  /* 0x00011300ff041b82 */ /* 0x000e620000000800 */
[----:B------:R-:W-:Y:S01]  /*22270*/  IMAD.MOV.U32 R2, RZ, RZ, R12 ;  /* 0x000000ffff027224 */ /* 0x000fe200078e000c */
[----:B------:R-:W-:Y:S01]  /*22280*/  ULDC UR4, c[0x0][0x9dc] ;  /* 0x0002770000047ab9 */ /* 0x000fe20000000800 */
[----:B------:R-:W-:-:S05]  /*22290*/  IMAD.IADD R20, R7, 0x1, -R11 ;  /* 0x0000000107147824 */ /* 0x000fca00078e0a0b */
[----:B------:R-:W2:Y:S01]  /*222a0*/  @P1 LDC R5, c[0x0][0x450] ;  /* 0x00011400ff051b82 */ /* 0x000ea20000000800 */
[----:B-1----:R-:W-:-:S05]  /*222b0*/  @P1 IMAD.HI.U32 R4, R12, R4, RZ ;  /* 0x000000040c041227 */ /* 0x002fca00078e00ff */
[----:B--2---:R-:W-:-:S05]  /*222c0*/  @P1 SHF.R.U32.HI R2, RZ, R5, R4 ;  /* 0x00000005ff021219 */ /* 0x004fca0000011604 */
        /* <DEDUP_REMOVED lines=13> */
.L_x_4526:
[----:B------:R-:W-:-:S13]  /*223a0*/  ISETP.NE.AND P0, PT, R3, 0x1, PT ;  /* 0x000000010300780c */ /* 0x000fda0003f05270 */
[----:B------:R-:W1:Y:S02]  /*223b0*/  @P0 LDC.64 R4, c[0x0][0x9e8] ;  /* 0x00027a00ff040b82 */ /* 0x000e640000000a00 */
[----:B-1----:R-:W-:-:S05]  /*223c0*/  @P0 IMAD.HI.U32 R4, R2, R4, RZ ;  /* 0x0000000402040227 */ /* 0x002fca00078e00ff */
[----:B------:R-:W-:-:S07]  /*223d0*/  @P0 SHF.R.U32.HI R2, RZ, R5, R4 ;  /* 0x00000005ff020219 */ /* 0x000fce0000011604 */
.L_x_4527:
[----:B------:R-:W-:Y:S05]  /*223e0*/  BSYNC B0 ;  /* 0x0000000000007941 */ /* 0x000fea0003800000 */
.L_x_4525:
[----:B------:R-:W-:-:S05]  /*223f0*/  IMAD R2, R2, R3, RZ ;  /* 0x0000000302027224 */ /* 0x000fca00078e02ff */
[----:B------:R-:W-:-:S07]  /*22400*/  VIMNMX R6, R6, R2, !PT ;  /* 0x0000000206067248 */ /* 0x000fce0007fe0100 */
.L_x_4524:
[----:B------:R-:W-:Y:S01]  /*22410*/  VIADD R8, R8, 0x9f ;  /* 0x0000009f08087836 */ /* 0x000fe20000000000 */
[----:B------:R-:W-:Y:S01]  /*22420*/  BSSY B0, `(.L_x_4528) ;  /* 0x000016c000007945 */ /* 0x000fe20003800000 */
[----:B------:R-:W-:-:S04]  /*22430*/  IMAD.HI R6, R6, 0x66666667, RZ ;  /* 0x6666666706067827 */ /* 0x000fc800078e02ff */
[----:B------:R-:W-:Y:S01]  /*22440*/  IMAD.HI R8, R8, 0x66666667, RZ ;  /* 0x6666666708087827 */ /* 0x000fe200078e02ff */
[----:B------:R-:W-:-:S04]  /*22450*/  SHF.R.U32.HI R2, RZ, 0x1f, R6 ;  /* 0x0000001fff027819 */ /* 0x000fc80000011606 */
[----:B------:R-:W-:Y:S02]  /*22460*/  SHF.R.U32.HI R3, RZ, 0x1f, R8 ;  /* 0x0000001fff037819 */ /* 0x000fe40000011608 */
[----:B------:R-:W-:Y:S02]  /*22470*/  LEA.HI.SX32 R6, R6, R2, 0x1a ;  /* 0x0000000206067211 */ /* 0x000fe400078fd2ff */
[----:B------:R-:W-:Y:S02]  /*22480*/  LEA.HI.SX32 R3, R8, R3, 0x1a ;  /* 0x0000000308037211 */ /* 0x000fe400078fd2ff */
[----:B------:R-:W-:Y:S02]  /*22490*/  VIMNMX R6, RZ, R6, !PT ;  /* 0x00000006ff067248 */ /* 0x000fe40007fe0100 */
[----:B------:R-:W-:-:S03]  /*224a0*/  VIMNMX R2, R21, R3, PT ;  /* 0x0000000315027248 */ /* 0x000fc60003fe0100 */
[--C-:B------:R-:W-:Y:S02]  /*224b0*/  IMAD R6, R6, 0xa0, -R9.reuse ;  /* 0x000000a006067824 */ /* 0x100fe400078e0a09 */
[----:B------:R-:W-:-:S03]  /*224c0*/  IMAD R9, R2, 0xa0, -R9 ;  /* 0x000000a002097824 */ /* 0x000fc600078e0a09 */
[----:B------:R-:W-:Y:S02]  /*224d0*/  VIMNMX R2, RZ, R6, !PT ;  /* 0x00000006ff027248 */ /* 0x000fe40007fe0100 */
[----:B------:R-:W-:-:S03]  /*224e0*/  VIMNMX R10, R9, R10, PT ;  /* 0x0000000a090a7248 */ /* 0x000fc60003fe0100 */
[----:B------:R-:W-:Y:S01]  /*224f0*/  IMAD.WIDE.U32 R4, R2, -0x33333333, RZ ;  /* 0xcccccccd02047825 */ /* 0x000fe200078e00ff */
[----:B------:R-:W-:-:S04]  /*22500*/  ISETP.GT.AND P0, PT, R10, R2, PT ;  /* 0x000000020a00720c */ /* 0x000fc80003f04270 */
[----:B------:R-:W-:-:S05]  /*22510*/  SHF.R.U32.HI R3, RZ, 0x7, R5 ;  /* 0x00000007ff037819 */ /* 0x000fca0000011605 */
[----:B------:R-:W-:-:S04]  /*22520*/  IMAD.MOV.U32 R9, RZ, RZ, R3 ;  /* 0x000000ffff097224 */ /* 0x000fc800078e0003 */
[----:B------:R-:W-:-:S04]  /*22530*/  @P0 VIADD R2, R10, 0x9f ;  /* 0x0000009f0a020836 */ /* 0x000fc80000000000 */
[----:B------:R-:W-:-:S05]  /*22540*/  @P0 IMAD.HI R2, R2, 0x66666667, RZ ;  /* 0x6666666702020827 */ /* 0x000fca00078e02ff */
[----:B------:R-:W-:-:S04]  /*22550*/  @P0 SHF.R.U32.HI R4, RZ, 0x1f, R2 ;  /* 0x0000001fff040819 */ /* 0x000fc80000011602 */
[----:B------:R-:W-:Y:S02]  /*22560*/  @P0 LEA.HI.SX32 R9, R2, R4, 0x1a ;  /* 0x0000000402090211 */ /* 0x000fe400078fd2ff */
        /* <DEDUP_REMOVED lines=10> */
.L_x_4680:
[----:B--2---:R-:W-:Y:S02]  /*22610*/  ISETP.NE.AND P0, PT, R14, RZ, PT ;  /* 0x000000ff0e00720c */ /* 0x004fe40003f05270 */
[----:B------:R-:W-:-:S11]  /*22620*/  PLOP3.LUT P6, PT, PT, PT, PT, 0x8, 0x0 ;  /* 0x000000000000781c */ /* 0x000fd60003fce170 */
[----:B------:R-:W-:Y:S05]  /*22630*/  @P0 BRA `(.L_x_4531) ;  /* 0x00000000000c0947 */ /* 0x000fea0003800000 */
[----:B------:R-:W-:-:S03]  /*22640*/  UMOV UR4, 0xffffffff ;  /* 0xffffffff00047882 */ /* 0x000fc60000000000 */
[----:B------:R-:W-:Y:S05]  /*22650*/  BRA.DIV UR4, `(.L_x_4532) ;  /* 0x00000076040c7947 */ /* 0x000fea000b800000 */
[----:B------:R-:W-:-:S13]  /*22660*/  ELECT P6, URZ, PT ;  /* 0x00000000003f782f */ /* 0x000fda00038c0000 */
.L_x_4531:
        /* <DEDUP_REMOVED lines=10> */
.L_x_4683:
[----:B------:R-:W-:Y:S05]  /*22710*/  BSYNC B1 ;  /* 0x0000000000017941 */ /* 0x000fea0003800000 */
.L_x_4533:
        /* <DEDUP_REMOVED lines=14> */
.L_x_4684:
[----:B------:R-:W-:Y:S05]  /*22800*/  BSYNC B2 ;  /* 0x0000000000027941 */ /* 0x000fea0003800000 */
.L_x_4537:
        /* <DEDUP_REMOVED lines=9> */
.L_x_4540:
[----:B------:R-:W-:Y:S05]  /*228a0*/  BSYNC B2 ;  /* 0x0000000000027941 */ /* 0x000fea0003800000 */
.L_x_4539:
        /* <DEDUP_REMOVED lines=14> */
.L_x_4541:
        /* <DEDUP_REMOVED lines=16> */
.L_x_4542:
        /* <DEDUP_REMOVED lines=16> */
.L_x_4543:
        /* <DEDUP_REMOVED lines=13> */
.L_x_4685:
[----:B------:R-:W-:Y:S05]  /*22c60*/  BSYNC B2 ;  /* 0x0000000000027941 */ /* 0x000fea0003800000 */
.L_x_4544:
        /* <DEDUP_REMOVED lines=11> */
.L_x_4547:
[----:B------:R-:W-:Y:S05]  /*22d20*/  BSYNC B2 ;  /* 0x0000000000027941 */ /* 0x000fea0003800000 */
.L_x_4546:
        /* <DEDUP_REMOVED lines=8> */
.L_x_4548:
        /* <DEDUP_REMOVED lines=15> */
.L_x_4549:
        /* <DEDUP_REMOVED lines=15> */
.L_x_4550:
        /* <DEDUP_REMOVED lines=10> */
.L_x_4536:
[----:B------:R-:W-:Y:S05]  /*23030*/  BSYNC B1 ;  /* 0x0000000000017941 */ /* 0x000fea0003800000 */
.L_x_4535:
[----:B-1----:R-:W2:Y:S04]  /*23040*/  LDL.LU R4, [R1+0x2e8] ;  /* 0x0002e80001047983 */ /* 0x002ea80000300800 */
        /* <DEDUP_REMOVED lines=12> */
.L_x_4567:
[----:B------:R-:W-:Y:S05]  /*23110*/  YIELD ;  /* 0x0000000000007946 */ /* 0x000fea0003800000 */
[----:B------:R-:W-:Y:S04]  /*23120*/  BSSY B1, `(.L_x_4551) ;  /* 0x000008f000017945 */ /* 0x000fe80003800000 */
[----:B--2---:R-:W-:Y:S05]  /*23130*/  @!P6 BRA `(.L_x_4552) ;  /* 0x000000080034e947 */ /* 0x004fea0003800000 */
[----:B------:R-:W2:Y:S04]  /*23140*/  LDL R7, [R1+0x2d4] ;  /* 0x0002d40001077983 */ /* 0x000ea80000100800 */
[----:B------:R-:W2:Y:S04]  /*23150*/  LDL R6, [R1+0x2e8] ;  /* 0x0002e80001067983 */ /* 0x000ea80000100800 */
[----:B------:R-:W3:Y:S01]  /*23160*/  LDL R5, [R1+0x2f4] ;  /* 0x0002f40001057983 */ /* 0x000ee20000100800 */
[----:B-1----:R-:W1:Y:S01]  /*23170*/  S2R R4, SR_TID.X ;  /* 0x0000000000047919 */ /* 0x002e620000002100 */
[----:B------:R-:W-:Y:S01]  /*23180*/  BSSY B2, `(.L_x_4553) ;  /* 0x0000007000027945 */ /* 0x000fe20003800000 */
[----:B-1----:R-:W-:-:S04]  /*23190*/  LOP3.LUT R4, R4, 0x7f, RZ, 0xc0, !PT ;  /* 0x0000007f04047812 */ /* 0x002fc800078ec0ff */
[----:B------:R-:W-:Y:S01]  /*231a0*/  ISETP.NE.AND P2, PT, R4, RZ, PT ;  /* 0x000000ff0400720c */ /* 0x000fe20003f45270 */
[----:B--2---:R-:W-:Y:S01]  /*231b0*/  IMAD R8, R6, 0x8, R7 ;  /* 0x0000000806087824 */ /* 0x004fe200078e0207 */
[----:B---3--:R-:W-:-:S04]  /*231c0*/  SHF.L.U32 R7, R5, 0x1f, RZ ;  /* 0x0000001f05077819 */ /* 0x008fc800000006ff */
[----:B------:R-:W1:Y:S02]  /*231d0*/  SYNCS.PHASECHK.TRANS64.TRYWAIT P1, [R8+URZ+0x334a0], R7 ;  /* 0x0334a007080075a7 */ /* 0x000e64000802017f */
[----:B-1----:R-:W-:Y:S05]  /*231e0*/  @!P1 BRA `(.L_x_4554) ;  /* 0x0000006800889947 */ /* 0x002fea0003800000 */
.L_x_4686:
[----:B------:R-:W-:Y:S05]  /*231f0*/  BSYNC B2 ;  /* 0x0000000000027941 */ /* 0x000fea0003800000 */
.L_x_4553:
        /* <DEDUP_REMOVED lines=9> */
.L_x_4556:
[----:B------:R-:W-:Y:S05]  /*23290*/  BSYNC B2 ;  /* 0x0000000000027941 */ /* 0x000fea0003800000 */
.L_x_4555:
        /* <DEDUP_REMOVED lines=9> */
[----:B--2---:R-:W-:-:S02]  /*23330*/  IMAD R6, R4, 0x7800, R5 ;  /* 0x0000780004067824 */ /* 0x004fc400078e0205 */
[----:B------:R-:W-:Y:S02]  /*23340*/  IMAD R5, R9, 0xa0, R0 ;  /* 0x000000a009057824 */ /* 0x000fe400078e0200 */
[----:B------:R-:W-:Y:S02]  /*23350*/  VIADD R4, R8, 0x33490 ;  /* 0x0003349008047836 */ /* 0x000fe40000000000 */
[----:B------:R-:W-:-:S07]  /*23360*/  VIADD R10, R6, 0x24200 ;  /* 0x00024200060a7836 */ /* 0x000fce0000000000 */
.L_x_4557:
        /* <DEDUP_REMOVED lines=16> */
.L_x_4558:
        /* <DEDUP_REMOVED lines=16> */
.L_x_4559:
        /* <DEDUP_REMOVED lines=13> */
.L_x_4687:
[----:B------:R-:W-:Y:S05]  /*23640*/  BSYNC B2 ;  /* 0x0000000000027941 */ /* 0x000fea0003800000 */
.L_x_4560:
        /* <DEDUP_REMOVED lines=11> */
.L_x_4563:
[----:B------:R-:W-:Y:S05]  /*23700*/  BSYNC B2 ;  /* 0x0000000000027941 */ /* 0x000fea0003800000 */
.L_x_4562:
        /* <DEDUP_REMOVED lines=8> */
.L_x_4564:
        /* <DEDUP_REMOVED lines=15> */
.L_x_4565:
        /* <DEDUP_REMOVED lines=15> */
.L_x_4566:
        /* <DEDUP_REMOVED lines=10> */
.L_x_4552:
[----:B------:R-:W-:Y:S05]  /*23a10*/  BSYNC B1 ;  /* 0x0000000000017941 */ /* 0x000fea0003800000 */
.L_x_4551:
        /* <DEDUP_REMOVED lines=8> */
[----:B---3--:R-:W-:-:S03]  /*23aa0*/  LOP3.LUT R7, R7, R5, RZ, 0x3c, !PT ;  /* 0x0000000507077212 */ /* 0x008fc600078e3cff */
[----:B------:R2:W-:Y:S04]  /*23ab0*/  STL [R1+0x2e8], R4 ;  /* 0x0002e80401007387 */ /* 0x0005e80000100800 */
[----:B------:R2:W-:Y:S01]  /*23ac0*/  STL [R1+0x2f4], R7 ;  /* 0x0002f40701007387 */ /* 0x0005e20000100800 */
[----:B------:R-:W-:Y:S05]  /*23ad0*/  @P2 BRA `(.L_x_4567) ;  /* 0xfffffff4008c2947 */ /* 0x000fea000383ffff */
.L_x_4529:
[----:B------:R-:W-:Y:S05]  /*23ae0*/  BSYNC B0 ;  /* 0x0000000000007941 */ /* 0x000fea0003800000 */
.L_x_4528:
[----:B--2---:R-:W2:Y:S01]  /*23af0*/  LDL R7, [R1+0x2ec] ;  /* 0x0002ec0001077983 */ /* 0x004ea20000100800 */
[----:B------:R-:W3:Y:S01]  /*23b00*/  LDC R0, c[0x0][0x448] ;  /* 0x00011200ff007b82 */ /* 0x000ee20000000800 */
[----:B------:R-:W-:Y:S07]  /*23b10*/  @!P0 WARPSYNC.ALL ;  /* 0x0000000000008948 */ /* 0x000fee0003800000 */
[----:B------:R-:W-:Y:S01]  /*23b20*/  @!P0 BAR.SYNC.DEFER_BLOCKING 0xc, 0x180 ;  /* 0x0306000000008b1d */ /* 0x000fe20000010000 */
[----:B---3--:R-:W-:-:S13]  /*23b30*/  ISETP.NE.AND P1, PT, R0, 0x1, PT ;  /* 0x000000010000780c */ /* 0x008fda0003f25270 */
[----:B------:R-:W3:Y:S08]  /*23b40*/  @P1 LDC R0, c[0x0][0x44c] ;  /* 0x00011300ff001b82 */ /* 0x000ef00000000800 */
[----:B------:R-:W4:Y:S01]  /*23b50*/  @P1 LDC R3, c[0x0][0x450] ;  /* 0x00011400ff031b82 */ /* 0x000f220000000800 */
[----:B--2---:R-:W-:-:S04]  /*23b60*/  VIADD R2, R7, 0x7f ;  /* 0x0000007f07027836 */ /* 0x004fc80000000000 */
[----:B---3--:R-:W-:-:S05]  /*23b70*/  @P1 IMAD.HI.U32 R0, R2, R0, RZ ;  /* 0x0000000002001227 */ /* 0x008fca00078e00ff */
[----:B----4-:R-:W-:-:S05]  /*23b80*/  @P1 SHF.R.U32.HI R2, RZ, R3, R0 ;  /* 0x00000003ff021219 */ /* 0x010fca0000011600 */
[----:B------:R-:W-:Y:S02]  /*23b90*/  IMAD.IADD R0, R17, 0x1, R2 ;  /* 0x0000000111007824 */ /* 0x000fe400078e0202 */
[----:B------:R-:W2:Y:S02]  /*23ba0*/  LDC.64 R2, c[0x0][0x9e0] ;  /* 0x00027800ff027b82 */ /* 0x000ea40000000a00 */
[----:B--2---:R-:W-:Y:S01]  /*23bb0*/  ISETP.GE.AND P2, PT, R3, 0x1, PT ;  /* 0x000000010300780c */ /* 0x004fe20003f46270 */
[----:B------:R-:W-:-:S12]  /*23bc0*/  IMAD.IADD R2, R0, 0x1, R2 ;  /* 0x0000000100027824 */ /* 0x000fd800078e0202 */
[----:B------:R-:W-:Y:S05]  /*23bd0*/  @!P2 BRA `(.L_x_4568) ;  /* 0x000000000048a947 */ /* 0x000fea0003800000 */
[C---:B------:R-:W-:Y:S01]  /*23be0*/  ISETP.GT.AND P0, PT, R0.reuse, RZ, PT ;  /* 0x000000ff0000720c */ /* 0x040fe20003f04270 */
[----:B------:R-:W-:Y:S01]  /*23bf0*/  BSSY B0, `(.L_x_4569) ;  /* 0x000000e000007945 */ /* 0x000fe20003800000 */
[----:B------:R-:W-:-:S11]  /*23c00*/  VIADD R6, R0, 0xffffffff ;  /* 0xffffffff00067836 */ /* 0x000fd60000000000 */
[----:B------:R-:W-:Y:S05]  /*23c10*/  @P0 BRA `(.L_x_4570) ;  /* 0x00000000001c0947 */ /* 0x000fea0003800000 */
[----:B------:R-:W-:Y:S01]  /*23c20*/  ISETP.NE.AND P0, PT, R3, 0x1, PT ;  /* 0x000000010300780c */ /* 0x000fe20003f05270 */
[----:B------:R-:W-:-:S12]  /*23c30*/  IMAD.MOV R0, RZ, RZ, -R0 ;  /* 0x000000ffff007224 */ /* 0x000fd800078e0a00 */
[----:B-1----:R-:W1:Y:S02]  /*23c40*/  @P0 LDC.64 R4, c[0x0][0x9e8] ;  /* 0x00027a00ff040b82 */ /* 0x002e640000000a00 */
[----:B-1----:R-:W-:-:S05]  /*23c50*/  @P0 IMAD.HI.U32 R4, R0, R4, RZ ;  /* 0x0000000400040227 */ /* 0x002fca00078e00ff */
[----:B------:R-:W-:-:S04]  /*23c60*/  @P0 SHF.R.U32.HI R0, RZ, R5, R4 ;  /* 0x00000005ff000219 */ /* 0x000fc80000011604 */
[----:B------:R-:W-:Y:S01]  /*23c70*/  LOP3.LUT R6, RZ, R0, RZ, 0x33, !PT ;  /* 0x00000000ff067212 */ /* 0x000fe200078e33ff */
[----:B------:R-:W-:Y:S06]  /*23c80*/  BRA `(.L_x_4571) ;  /* 0x0000000000107947 */ /* 0x000fec0003800000 */
.L_x_4570:
[----:B------:R-:W-:-:S13]  /*23c90*/  ISETP.NE.AND P0, PT, R3, 0x1, PT ;  /* 0x000000010300780c */ /* 0x000fda0003f05270 */
[----:B-1----:R-:W1:Y:S02]  /*23ca0*/  @P0 LDC.64 R4, c[0x0][0x9e8] ;  /* 0x00027a00ff040b82 */ /* 0x002e640000000a00 */
[----:B-1----:R-:W-:-:S05]  /*23cb0*/  @P0 IMAD.HI.U32 R4, R6, R4, RZ ;  /* 0x0000000406040227 */ /* 0x002fca00078e00ff */
[----:B------:R-:W-:-:S07]  /*23cc0*/  @P0 SHF.R.U32.HI R6, RZ, R5, R4 ;  /* 0x00000005ff060219 */ /* 0x000fce0000011604 */
.L_x_4571:
[----:B------:R-:W-:Y:S05]  /*23cd0*/  BSYNC B0 ;  /* 0x0000000000007941 */ /* 0x000fea0003800000 */
.L_x_4569:
[----:B------:R-:W-:-:S05]  /*23ce0*/  IMAD R6, R6, R3, R3 ;  /* 0x0000000306067224 */ /* 0x000fca00078e0203 */
[----:B------:R-:W-:-:S07]  /*23cf0*/  VIMNMX R2, R2, R6, PT ;  /* 0x0000000602027248 */ /* 0x000fce0003fe0100 */
.L_x_4568:
[----:B------:R-:W-:Y:S01]  /*23d00*/  VIADD R2, R2, 0x9f ;  /* 0x0000009f02027836 */ /* 0x000fe20000000000 */
[----:B-1----:R-:W1:Y:S01]  /*23d10*/  @P1 LDC R4, c[0x0][0x450] ;  /* 0x00011400ff041b82 */ /* 0x002e620000000800 */
[----:B------:R-:W-:Y:S02]  /*23d20*/  ULDC UR4, c[0x0][0x9dc] ;  /* 0x0002770000047ab9 */ /* 0x000fe40000000800 */
[----:B------:R-:W-:-:S05]  /*23d30*/  IMAD.HI R2, R2, 0x66666667, RZ ;  /* 0x6666666702027827 */ /* 0x000fca00078e02ff */
[----:B------:R-:W-:-:S04]  /*23d40*/  SHF.R.U32.HI R0, RZ, 0x1f, R2 ;  /* 0x0000001fff007819 */ /* 0x000fc80000011602 */
[----:B------:R-:W-:Y:S01]  /*23d50*/  LEA.HI.SX32 R0, R2, R0, 0x1a ;  /* 0x0000000002007211 */ /* 0x000fe200078fd2ff */
[----:B------:R-:W-:-:S03]  /*23d60*/  IMAD.MOV.U32 R2, RZ, RZ, R7 ;  /* 0x000000ffff027224 */ /* 0x000fc600078e0007 */
[----:B------:R-:W-:Y:S02]  /*23d70*/  VIMNMX R6, R21, R0, PT ;  /* 0x0000000015067248 */ /* 0x000fe40003fe0100 */
[----:B------:R-:W2:Y:S03]  /*23d80*/  @P1 LDC R0, c[0x0][0x44c] ;  /* 0x00011300ff001b82 */ /* 0x000ea60000000800 */
        /* <DEDUP_REMOVED lines=16> */
.L_x_4574:
[----:B------:R-:W-:-:S13]  /*23e90*/  ISETP.NE.AND P0, PT, R3, 0x1, PT ;  /* 0x000000010300780c */ /* 0x000fda0003f05270 */
[----:B------:R-:W1:Y:S02]  /*23ea0*/  @P0 LDC.64 R4, c[0x0][0x9e8] ;  /* 0x00027a00ff040b82 */ /* 0x000e640000000a00 */
[----:B-1----:R-:W-:-:S05]  /*23eb0*/  @P0 IMAD.HI.U32 R4, R0, R4, RZ ;  /* 0x0000000400040227 */ /* 0x002fca00078e00ff */
[----:B------:R-:W-:-:S07]  /*23ec0*/  @P0 SHF.R.U32.HI R0, RZ, R5, R4 ;  /* 0x00000005ff000219 */ /* 0x000fce0000011604 */
.L_x_4575:
[----:B------:R-:W-:Y:S05]  /*23ed0*/  BSYNC B0 ;  /* 0x0000000000007941 */ /* 0x000fea0003800000 */
.L_x_4573:
[----:B------:R-:W-:-:S05]  /*23ee0*/  IMAD R0, R0, R3, RZ ;  /* 0x0000000300007224 */ /* 0x000fca00078e02ff */
[----:B------:R-:W-:-:S07]  /*23ef0*/  VIMNMX R2, R2, R0, !PT ;  /* 0x0000000002027248 */ /* 0x000fce0007fe0100 */
.L_x_4572:
[----:B------:R-:W-:-:S05]  /*23f00*/  IMAD.HI R2, R2, 0x66666667, RZ ;  /* 0x6666666702027827 */ /* 0x000fca00078e02ff */
[----:B------:R-:W-:-:S04]  /*23f10*/  SHF.R.U32.HI R0, RZ, 0x1f, R2 ;  /* 0x0000001fff007819 */ /* 0x000fc80000011602 */
[----:B------:R-:W-:-:S04]  /*23f20*/  LEA.HI.SX32 R0, R2, R0, 0x1a ;  /* 0x0000000002007211 */ /* 0x000fc800078fd2ff */
        /* <DEDUP_REMOVED lines=11> */
[----:B------:R-:W1:Y:S08]  /*23fe0*/  FLO.U32 R0, UR4 ;  /* 0x0000000400007d00 */ /* 0x000e7000080e0000 */
[----:B------:R-:W2:Y:S01]  /*23ff0*/  POPC R2, UR4 ;  /* 0x0000000400027d09 */ /* 0x000ea20008000000 */
[----:B-1----:R-:W-:-:S13]  /*24000*/  ISETP.EQ.U32.AND P0, PT, R0, R3, PT ;  /* 0x000000030000720c */ /* 0x002fda0003f02070 */
[----:B--2---:R-:W2:Y:S01]  /*24010*/  @P0 ATOMG.E.ADD.STRONG.GPU PT, R5, desc[UR46][R4.64], R2 ;  /* 0x00000002040509a8 */ /* 0x004ea200081ee1ee */
[----:B------:R-:W1:Y:S02]  /*24020*/  S2R R3, SR_LTMASK ;  /* 0x0000000000037919 */ /* 0x000e640000003900 */
[----:B-1----:R-:W-:-:S06]  /*24030*/  LOP3.LUT R3, R3, UR4, RZ, 0xc0, !PT ;  /* 0x0000000403037c12 */ /* 0x002fcc000f8ec0ff */
[----:B------:R-:W1:Y:S01]  /*24040*/  POPC R3, R3 ;  /* 0x0000000300037309 */ /* 0x000e620000000000 */
[----:B--2---:R-:W1:Y:S02]  /*24050*/  SHFL.IDX PT, R0, R5, R0, 0x1f ;  /* 0x00001f0005007589 */ /* 0x004e6400000e0000 */
[----:B-1----:R-:W-:Y:S01]  /*24060*/  IADD3 R16, R0, UR40, R3 ;  /* 0x0000002800107c10 */ /* 0x002fe2000fffe003 */
[----:B------:R-:W-:Y:S06]  /*24070*/  BRA `(.L_x_4577) ;  /* 0x0000004000747947 */ /* 0x000fec0003800000 */
.L_x_4576:
        /* <DEDUP_REMOVED lines=20> */
[----:B-1----:R-:W-:Y:S05]  /*241c0*/  CALL.ABS.NOINC R2 ;  /* 0x0000000002007343 */ /* 0x002fea0003c00000 */
.L_x_4579:
[----:B------:R-:W-:Y:S05]  /*241d0*/  BSYNC B6 ;  /* 0x0000000000067941 */ /* 0x000fea0003800000 */
.L_x_4578:
        /* <DEDUP_REMOVED lines=25> */
.L_x_4581:
[----:B------:R-:W-:Y:S05]  /*24370*/  BSYNC B6 ;  /* 0x0000000000067941 */ /* 0x000fea0003800000 */
.L_x_4580:
[----:B------:R-:W2:Y:S01]  /*24380*/  LDL R2, [R1+0x2d4] ;  /* 0x0002d40001027983 */ /* 0x000ea20000100800 */
[----:B------:R-:W-:Y:S01]  /*24390*/  BSSY B6, `(.L_x_4582) ;  /* 0x0000015000067945 */ /* 0x000fe20003800000 */
[----:B--2---:R-:W-:-:S05]  /*243a0*/  VIADD R0, R2, 0x200 ;  /* 0x0000020002007836 */ /* 0x004fca0000000000 */
[----:B------:R2:W-:Y:S01]  /*243b0*/  STL [R1+0x2d8], R0 ;  /* 0x0002d80001007387 */ /* 0x0005e20000100800 */
[----:B------:R-:W-:-:S13]  /*243c0*/  LOP3.LUT P0, RZ, R0, 0x9f, RZ, 0xc0, !PT ;  /* 0x0000009f00ff7812 */ /* 0x000fda000780c0ff */
        /* <DEDUP_REMOVED lines=17> */
.L_x_4583:
[----:B------:R-:W-:Y:S05]  /*244e0*/  BSYNC B6 ;  /* 0x0000000000067941 */ /* 0x000fea0003800000 */
.L_x_4582:
        /* <DEDUP_REMOVED lines=19> */
.L_x_4585:
[----:B------:R-:W-:Y:S05]  /*24620*/  BSYNC B6 ;  /* 0x0000000000067941 */ /* 0x000fea0003800000 */
.L_x_4584:
        /* <DEDUP_REMOVED lines=21> */
.L_x_4690:
        /* <DEDUP_REMOVED lines=10> */
.L_x_4693:
[----:B------:R-:W-:Y:S05]  /*24820*/  @!P6 BRA `(.L_x_4587) ;  /* 0x0000000400ace947 */ /* 0x000fea0003800000 */
[----:B-1----:R-:W3:Y:S01]  /*24830*/  LDL R0, [R1+0x314] ;  /* 0x0003140001007983 */ /* 0x002ee20000100800 */
[----:B------:R-:W-:-:S04]  /*24840*/  ISETP.NE.U32.AND P0, PT, R2, RZ, PT ;  /* 0x000000ff0200720c */ /* 0x000fc80003f05070 */
[----:B------:R-:W-:Y:S01]  /*24850*/  ISETP.NE.AND.EX P0, PT, R3, RZ, PT, P0 ;  /* 0x000000ff0300720c */ /* 0x000fe20003f05300 */
[----:B---3--:R-:W-:-:S12]  /*24860*/  VIADD R0, R0, 0xffffffff ;  /* 0xffffffff00007836 */ /* 0x008fd80000000000 */
        /* <DEDUP_REMOVED lines=18> */
.L_x_4589:
        /* <DEDUP_REMOVED lines=10> */
.L_x_4694:
        /* <DEDUP_REMOVED lines=8> */
.L_x_4591:
[----:B------:R-:W2:Y:S04]  /*24ab0*/  LDL R6, [R1+0x2d4] ;  /* 0x0002d40001067983 */ /* 0x000ea80000100800 */
        /* <DEDUP_REMOVED lines=17> */
[----:B------:R-:W-:Y:S02]  /*24bd0*/  UIADD3 UR14, UR15, 0x11a00, URZ ;  /* 0x00011a000f0e7890 */ /* 0x000fe4000fffe03f */
[----:B------:R-:W-:-:S05]  /*24be0*/  UIADD3 UR15, UR15, 0x14200, URZ ;  /* 0x000142000f0f7890 */ /* 0x000fca000fffe03f */
[----:B------:R2:W-:Y:S02]  /*24bf0*/  UTMALDG.4D [UR8], [UR4], desc[UR6] ;  /* 0x00000608040075b4 */ /* 0x0005e40008019000 */
[----:B--2---:R-:W-:Y:S01]  /*24c00*/  UMOV UR8, UR14 ;  /* 0x0000000e00087c82 */ /* 0x004fe20008000000 */
[----:B------:R-:W-:Y:S01]  /*24c10*/  UMOV UR10, UR16 ;  /* 0x00000010000a7c82 */ /* 0x000fe20008000000 */
[----:B------:R-:W-:Y:S01]  /*24c20*/  UMOV UR14, 0x80 ;  /* 0x00000080000e7882 */ /* 0x000fe20000000000 */
[----:B------:R2:W-:Y:S02]  /*24c30*/  UTMALDG.4D [UR8], [UR4], desc[UR6] ;  /* 0x00000608040075b4 */ /* 0x0005e40008019000 */
[----:B--2---:R-:W-:Y:S01]  /*24c40*/  UMOV UR8, UR15 ;  /* 0x0000000f00087c82 */ /* 0x004fe20008000000 */
[----:B------:R-:W-:Y:S02]  /*24c50*/  UMOV UR10, UR14 ;  /* 0x0000000e000a7c82 */ /* 0x000fe40008000000 */
[----:B------:R2:W-:Y:S01]  /*24c60*/  UTMALDG.4D [UR8], [UR4], desc[UR6] ;  /* 0x00000608040075b4 */ /* 0x0005e20008019000 */
[----:B------:R-:W3:Y:S02]  /*24c70*/  SYNCS.PHASECHK.TRANS64.TRYWAIT P0, [R2+URZ+0x33440], R4 ;  /* 0x03344004020075a7 */ /* 0x000ee4000800017f */
[----:B--23--:R-:W-:Y:S05]  /*24c80*/  @!P0 BRA `(.L_x_4592) ;  /* 0x0000005000708947 */ /* 0x00cfea0003800000 */
.L_x_4695:
        /* <DEDUP_REMOVED lines=8> */
.L_x_4593:
[----:B-12---:R-:W2:Y:S01]  /*24d10*/  LDL.LU R4, [R1+0x2d0] ;  /* 0x0002d00001047983 */ /* 0x006ea20000300800 */
        /* <DEDUP_REMOVED lines=8> */
[----:B------:R-:W-:Y:S01]  /*24da0*/  R2UR UR13, R17 ;  /* 0x00000000110d72ca */ /* 0x000fe200000e0000 */
[----:B------:R-:W-:Y:S01]  /*24db0*/  UMOV UR7, 0x14f00000 ;  /* 0x14f0000000077882 */ /* 0x000fe20000000000 */
[----:B------:R-:W-:Y:S01]  /*24dc0*/  PLOP3.LUT P0, PT, PT, PT, PT, 0x80, 0x0 ;  /* 0x000000000000781c */ /* 0x000fe20003f0f070 */
[----:B------:R-:W-:-:S02]  /*24dd0*/  UMOV UR16, 0x40 ;  /* 0x0000004000107882 */ /* 0x000fc40000000000 */
[----:B------:R-:W-:Y:S02]  /*24de0*/  UIADD3 UR8, UR15, 0x24200, URZ ;  /* 0x000242000f087890 */ /* 0x000fe4000fffe03f */
        /* <DEDUP_REMOVED lines=15> */
.L_x_4587:
[----:B------:R-:W1:Y:S04]  /*24ee0*/  LDL.LU R3, [R1+0x310] ;  /* 0x0003100001037983 */ /* 0x000e680000300800 */
[----:B---3--:R-:W3:Y:S01]  /*24ef0*/  LDL R4, [R1+0x2d4] ;  /* 0x0002d40001047983 */ /* 0x008ee20000100800 */
[----:B------:R-:W-:Y:S05]  /*24f00*/  WARPSYNC.ALL ;  /* 0x0000000000007948 */ /* 0x000fea0003800000 */
[----:B------:R-:W-:Y:S01]  /*24f10*/  ULDC.64 UR4, c[0x0][0x298] ;  /* 0x0000a60000047ab9 */ /* 0x000fe20000000a00 */
[----:B------:R-:W-:Y:S01]  /*24f20*/  BSSY B6, `(.L_x_4594) ;  /* 0x000001c000067945 */ /* 0x000fe20003800000 */
[----:B------:R-:W-:Y:S01]  /*24f30*/  BAR.SYNC.DEFER_BLOCKING 0x8, 0x180 ;  /* 0x0206000000007b1d */ /* 0x000fe20000010000 */
[----:B-1----:R-:W-:-:S05]  /*24f40*/  SHF.R.S32.HI R0, RZ, 0x1f, R3 ;  /* 0x0000001fff007819 */ /* 0x002fca0000011403 */
[----:B------:R-:W-:Y:S02]  /*24f50*/  IMAD R2, R0, UR4, RZ ;  /* 0x0000000400027c24 */ /* 0x000fe4000f8e02ff */
[----:B---3--:R-:W-:Y:S02]  /*24f60*/  VIADD R0, R4, 0x1e200 ;  /* 0x0001e20004007836 */ /* 0x008fe40000000000 */
[C---:B------:R-:W-:Y:S02]  /*24f70*/  IMAD R2, R3.reuse, UR5, R2 ;  /* 0x0000000503027c24 */ /* 0x040fe4000f8e0202 */
[----:B------:R-:W-:Y:S01]  /*24f80*/  IMAD.WIDE.U32 R4, R3, UR4, RZ ;  /* 0x0000000403047c25 */ /* 0x000fe2000f8e00ff */
[----:B------:R-:W-:-:S03]  /*24f90*/  LOP3.LUT P0, RZ, R0, 0x1bf, RZ, 0xc0, !PT ;  /* 0x000001bf00ff7812 */ /* 0x000fc6000780c0ff */
[----:B------:R-:W-:Y:S01]  /*24fa0*/  IMAD.IADD R0, R5, 0x1, R2 ;  /* 0x0000000105007824 */ /* 0x000fe200078e0202 */
[----:B------:R1:W-:Y:S04]  /*24fb0*/  STL.64 [R1+0x318], R4 ;  /* 0x0003180401007387 */ /* 0x0003e80000100a00 */
[----:B------:R1:W-:Y:S05]  /*24fc0*/  STL [R1+0x310], R0 ;  /* 0x0003100001007387 */ /* 0x0003ea0000100800 */
        /* <DEDUP_REMOVED lines=11> */
[----:B0-----:R-:W-:Y:S02]  /*25080*/  IMAD.U32 R11, RZ, RZ, UR9 ;  /* 0x00000009ff0b7e24 */ /* 0x001fe4000f8e00ff */
[----:B--2---:R-:W-:Y:S02]  /*25090*/  IMAD.MOV.U32 R8, RZ, RZ, 0x70 ;  /* 0x00000070ff087424 */ /* 0x004fe400078e00ff */
[----:B------:R-:W-:Y:S02]  /*250a0*/  IMAD.MOV.U32 R12, RZ, RZ, 0x1 ;  /* 0x00000001ff0c7424 */ /* 0x000fe400078e00ff */
[----:B------:R-:W-:-:S07]  /*250b0*/  IMAD.MOV.U32 R13, RZ, RZ, RZ ;  /* 0x000000ffff0d7224 */ /* 0x000fce00078e00ff */
[----:B------:R-:W-:-:S07]  /*250c0*/  LEPC R20, `(.L_x_4595) ;  /* 0x000000001014794e */ /* 0x000fce0000000000 */
[----:B-1----:R-:W-:Y:S05]  /*250d0*/  CALL.ABS.NOINC R2 ;  /* 0x0000000002007343 */ /* 0x002fea0003c00000 */
.L_x_4595:
[----:B------:R-:W-:Y:S05]  /*250e0*/  BSYNC B6 ;  /* 0x0000000000067941 */ /* 0x000fea0003800000 */
.L_x_4594:
        /* <DEDUP_REMOVED lines=12> */
[----:B------:R-:W0:Y:S02]  /*251b0*/  S2R R10, SR_TID.X ;  /* 0x00000000000a7919 */ /* 0x000e240000002100 */
[----:B0-----:R-:W-:-:S05]  /*251c0*/  IMAD.SHL.U32 R10, R10, 0x10, RZ ;  /* 0x000000100a0a7824 */ /* 0x001fca00078e00ff */
[----:B------:R-:W-:-:S04]  /*251d0*/  LOP3.LUT R10, R10, 0x30, RZ, 0xc0, !PT ;  /* 0x000000300a0a7812 */ /* 0x000fc800078ec0ff */
[C---:B------:R-:W-:Y:S02]  /*251e0*/  LOP3.LUT R11, R10.reuse, 0x40, RZ, 0xfc, !PT ;  /* 0x000000400a0b7812 */ /* 0x040fe400078efcff */
[----:B------:R-:W-:Y:S01]  /*251f0*/  LOP3.LUT R10, R10, 0x80, RZ, 0xfc, !PT ;  /* 0x000000800a0a7812 */ /* 0x000fe200078efcff */
        /* <DEDUP_REMOVED lines=13> */
[----:B-1----:R-:W-:-:S13]  /*252d0*/  ISETP.NE.AND P0, PT, R7, 0x1, PT ;  /* 0x000000010700780c */ /* 0x002fda0003f05270 */
[----:B------:R-:W0:Y:S08]  /*252e0*/  @P0 LDC R5, c[0x0][0x44c] ;  /* 0x00011300ff050b82 */ /* 0x000e300000000800 */
[----:B------:R-:W1:Y:S01]  /*252f0*/  @P0 LDC R6, c[0x0][0x450] ;  /* 0x00011400ff060b82 */ /* 0x000e620000000800 */
[----:B------:R-:W-:Y:S02]  /*25300*/  IMAD R4, R4, UR4, RZ ;  /* 0x0000000404047c24 */ /* 0x000fe4000f8e02ff */
[----:B------:R-:W-:-:S04]  /*25310*/  IMAD.WIDE.U32 R2, R0, UR4, R2 ;  /* 0x0000000400027c25 */ /* 0x000fc8000f8e0002 */
[----:B------:R-:W-:Y:S01]  /*25320*/  IMAD R0, R0, UR5, R4 ;  /* 0x0000000500007c24 */ /* 0x000fe2000f8e0204 */
[----:B------:R-:W-:Y:S01]  /*25330*/  ULDC.64 UR4, c[0x0][0x2d0] ;  /* 0x0000b40000047ab9 */ /* 0x000fe20000000a00 */
[----:B----4-:R-:W-:Y:S02]  /*25340*/  IMAD.IADD R4, R8, 0x1, R12 ;  /* 0x0000000108047824 */ /* 0x010fe400078e020c */
[----:B------:R-:W-:Y:S02]  /*25350*/  IMAD.IADD R3, R3, 0x1, R0 ;  /* 0x0000000103037824 */ /* 0x000fe400078e0200 */
[----:B0-----:R-:W-:Y:S01]  /*25360*/  @P0 IMAD.HI.U32 R5, R4, R5, RZ ;  /* 0x0000000504050227 */ /* 0x001fe200078e00ff */
[----:B------:R-:W0:Y:S03]  /*25370*/  S2R R8, SR_TID.X ;  /* 0x0000000000087919 */ /* 0x000e260000002100 */
[----:B------:R-:W-:Y:S01]  /*25380*/  IMAD.MOV.U32 R0, RZ, RZ, R4 ;  /* 0x000000ffff007224 */ /* 0x000fe200078e0004 */
[----:B-1----:R-:W-:-:S05]  /*25390*/  @P0 SHF.R.U32.HI R0, RZ, R6, R5 ;  /* 0x00000006ff000219 */ /* 0x002fca0000011605 */
[----:B------:R-:W-:-:S04]  /*253a0*/  IMAD.MOV R5, RZ, RZ, -R0 ;  /* 0x000000ffff057224 */ /* 0x000fc800078e0a00 */
[----:B------:R-:W-:Y:S01]  /*253b0*/  IMAD R4, R7, R5, R4 ;  /* 0x0000000507047224 */ /* 0x000fe200078e0204 */
[----:B------:R-:W-:Y:S01]  /*253c0*/  SHF.R.S32.HI R5, RZ, 0x1f, R0 ;  /* 0x0000001fff057819 */ /* 0x000fe20000011400 */
        /* <DEDUP_REMOVED lines=8> */
[----:B------:R-:W-:Y:S01]  /*25450*/  ULDC UR4, c[0x0][0x2b8] ;  /* 0x0000ae0000047ab9 */ /* 0x000fe20000000800 */
[----:B0-----:R-:W-:Y:S01]  /*25460*/  IMAD.SHL.U32 R9, R8, 0x10, RZ ;  /* 0x0000001008097824 */ /* 0x001fe200078e00ff */
[----:B------:R-:W-:Y:S02]  /*25470*/  ISETP.GE.AND P2, PT, R10, UR4, PT ;  /* 0x000000040a007c0c */ /* 0x000fe4000bf46270 */
[----:B------:R-:W-:Y:S02]  /*25480*/  LOP3.LUT R10, R8, 0x7f, RZ, 0xc0, !PT ;  /* 0x0000007f080a7812 */ /* 0x000fe400078ec0ff */
[----:B------:R0:W5:Y:S01]  /*25490*/  LDL R8, [R1+0x30c] ;  /* 0x00030c0001087983 */ /* 0x0001620000100800 */
[----:B------:R-:W-:Y:S01]  /*254a0*/  LOP3.LUT R9, R9, 0x30, RZ, 0xc0, !PT ;  /* 0x0000003009097812 */ /* 0x000fe200078ec0ff */
[----:B------:R-:W-:Y:S01]  /*254b0*/  IMAD R0, R4, UR5, R0 ;  /* 0x0000000504007c24 */ /* 0x000fe2000f8e0200 */
[----:B------:R-:W-:-:S02]  /*254c0*/  IADD3 R4, P3, R2, UR6, RZ ;  /* 0x0000000602047c10 */ /* 0x000fc4000ff7e0ff */
[----:B------:R-:W-:Y:S02]  /*254d0*/  ISETP.GE.AND P0, PT, R9, UR4, PT ;  /* 0x0000000409007c0c */ /* 0x000fe4000bf06270 */
[----:B------:R-:W-:Y:S01]  /*254e0*/  ISETP.GE.AND P1, PT, R11, UR4, PT ;  /* 0x000000040b007c0c */ /* 0x000fe2000bf26270 */
[----:B------:R-:W-:Y:S01]  /*254f0*/  UMOV UR4, 0xffffffff ;  /* 0xffffffff00047882 */ /* 0x000fe20000000000 */
[----:B------:R-:W-:Y:S02]  /*25500*/  IADD3.X R3, R3, UR7, R0, P3, !PT ;  /* 0x0000000703037c10 */ /* 0x000fe40009ffe400 */
[----:B------:R-:W-:Y:S01]  /*25510*/  SHF.R.U32.HI R10, RZ, 0x2, R10 ;  /* 0x00000002ff0a7819 */ /* 0x000fe2000001160a */
[----:B0-----:R-:W-:Y:S08]  /*25520*/  BRA.DIV UR4, `(.L_x_4596) ;  /* 0x0000004a045c7947 */ /* 0x001ff0000b800000 */
[----:B------:R-:W2:Y:S04]  /*25530*/  LDL.LU R6, [R1+0x308] ;  /* 0x0003080001067983 */ /* 0x000ea80000300800 */
[----:B------:R-:W3:Y:S01]  /*25540*/  LDL.LU R11, [R1+0x2ec] ;  /* 0x0002ec00010b7983 */ /* 0x000ee20000300800 */
[----:B--2---:R-:W-:-:S03]  /*25550*/  IMAD R2, R6, R7, RZ ;  /* 0x0000000706027224 */ /* 0x004fc600078e02ff */
[----:B------:R-:W0:Y:S01]  /*25560*/  SHFL.IDX PT, R7, R4, RZ, 0x1c1f ;  /* 0x001c1fff04077589 */ /* 0x000e2200000e0000 */
[----:B---3--:R-:W-:-:S03]  /*25570*/  IMAD.IADD R0, R10, 0x1, R11 ;  /* 0x000000010a007824 */ /* 0x008fc600078e020b */
[----:B------:R-:W1:Y:S01]  /*25580*/  SHFL.IDX PT, R6, R3, RZ, 0x1c1f ;  /* 0x001c1fff03067589 */ /* 0x000e6200000e0000 */
[C---:B------:R-:W-:Y:S01]  /*25590*/  VIADD R5, R0.reuse, 0x20 ;  /* 0x0000002000057836 */ /* 0x040fe20000000000 */
[----:B------:R-:W-:-:S13]  /*255a0*/  ISETP.GE.AND P4, PT, R0, R2, PT ;  /* 0x000000020000720c */ /* 0x000fda0003f86270 */
        /* <DEDUP_REMOVED lines=26> */
[----:B------:R1:W2:Y:S04]  /*25750*/  SHFL.IDX PT, R5, R3, 0x3, 0x1c1f ;  /* 0x007c1f0003057f89 */ /* 0x0002a800000e0000 */
[----:B------:R1:W-:Y:S04]  /*25760*/  @!P3 LDGSTS.E.BYPASS.LTC128B.128 [R8+0x1f200], desc[UR46][R6.64], !P0 ;  /* 0x1f2000000608bfae */ /* 0x0003e8000c101d6e */
[----:B------:R1:W-:Y:S04]  /*25770*/  @!P3 LDGSTS.E.BYPASS.LTC128B.128 [R8+0x21200], desc[UR46][R6.64+0x40], !P1 ;  /* 0x212000400608bfae */ /* 0x0003e8000c901d6e */
[----:B------:R1:W-:Y:S04]  /*25780*/  @!P3 LDGSTS.E.BYPASS.LTC128B.128 [R8+0x23200], desc[UR46][R6.64+0x80], !P2 ;  /* 0x232000800608bfae */ /* 0x0003e8000d101d6e */
[----:B------:R1:W3:Y:S02]  /*25790*/  SHFL.IDX PT, R3, R4, 0x3, 0x1c1f ;  /* 0x007c1f0004037f89 */ /* 0x0002e400000e0000 */
.L_x_4704:
        /* <DEDUP_REMOVED lines=12> */
.L_x_4598:
[----:B------:R-:W-:Y:S05]  /*25860*/  BSYNC B0 ;  /* 0x0000000000007941 */ /* 0x000fea0003800000 */
.L_x_4597:
[----:B01--4-:R0:W5:Y:S01]  /*25870*/  LDL R8, [R1+0x2d4] ;  /* 0x0002d40001087983 */ /* 0x0131620000100800 */
[----:B------:R-:W-:Y:S01]  /*25880*/  PLOP3.LUT P0, PT, PT, PT, PT, 0x80, 0x0 ;  /* 0x000000000000781c */ /* 0x000fe20003f0f070 */
[----:B------:R-:W-:-:S12]  /*25890*/  NOP ;  /* 0x0000000000007918 */ /* 0x000fd80000000000 */
.L_x_4599:
        /* <DEDUP_REMOVED lines=19> */
.L_x_4705:
[----:B------:R-:W-:Y:S05]  /*259d0*/  BSYNC B0 ;  /* 0x0000000000007941 */ /* 0x000fea0003800000 */
.L_x_4600:
[----:B-1----:R-:W3:Y:S04]  /*259e0*/  LDL.LU R2, [R1+0x314] ;  /* 0x0003140001027983 */ /* 0x002ee80000300800 */
[----:B------:R-:W4:Y:S01]  /*259f0*/  LDL R3, [R1+0x300] ;  /* 0x0003000001037983 */ /* 0x000f220000100800 */
[----:B---3--:R-:W-:-:S05]  /*25a00*/  VIADD R2, R2, 0xfffffffe ;  /* 0xfffffffe02027836 */ /* 0x008fca0000000000 */
[----:B----4-:R-:W-:-:S13]  /*25a10*/  ISETP.GE.AND P0, PT, R2, R3, PT ;  /* 0x000000030200720c */ /* 0x010fda0003f06270 */
[----:B------:R-:W-:Y:S05]  /*25a20*/  @!P0 BRA `(.L_x_4602) ;  /* 0x00000018003c8947 */ /* 0x000fea0003800000 */
[----:B------:R1:W5:Y:S04]  /*25a30*/  LDL.LU R0, [R1+0x2e4] ;  /* 0x0002e40001007983 */ /* 0x0003680000300800 */
[----:B-----5:R1:W5:Y:S02]  /*25a40*/  LDL.LU R8, [R1+0x2f0] ;  /* 0x0002f00001087983 */ /* 0x0203640000300800 */
.L_x_4626:
[----:B------:R-:W3:Y:S01]  /*25a50*/  LDL R3, [R1+0x2d0] ;  /* 0x0002d00001037983 */ /* 0x000ee20000100800 */
[----:B-----5:R-:W-:Y:S01]  /*25a60*/  VIADD R4, R0, 0x1 ;  /* 0x0000000100047836 */ /* 0x020fe20000000000 */
[----:B------:R-:W-:Y:S05]  /*25a70*/  YIELD ;  /* 0x0000000000007946 */ /* 0x000fea0003800000 */
[C---:B------:R-:W-:Y:S01]  /*25a80*/  ISETP.NE.AND P0, PT, R4.reuse, 0x2, PT ;  /* 0x000000020400780c */ /* 0x040fe20003f05270 */
[----:B------:R-:W-:Y:S03]  /*25a90*/  BSSY B0, `(.L_x_4603) ;  /* 0x00000ac000007945 */ /* 0x000fe60003800000 */
[----:B------:R-:W-:-:S05]  /*25aa0*/  SEL R10, R4, RZ, P0 ;  /* 0x000000ff040a7207 */ /* 0x000fca0000000000 */
[----:B------:R4:W-:Y:S01]  /*25ab0*/  STL [R1+0x2e4], R10 ;  /* 0x0002e40a01007387 */ /* 0x0009e20000100800 */
[----:B---3--:R-:W-:Y:S02]  /*25ac0*/  LOP3.LUT P1, RZ, R3, 0x1, RZ, 0xc0, !PT ;  /* 0x0000000103ff7812 */ /* 0x008fe4000782c0ff */
[----:B------:R-:W-:-:S04]  /*25ad0*/  SEL R3, RZ, 0x1, P0 ;  /* 0x00000001ff037807 */ /* 0x000fc80000000000 */
[----:B-----5:R-:W-:-:S05]  /*25ae0*/  LOP3.LUT R9, R8, R3, RZ, 0x3c, !PT ;  /* 0x0000000308097212 */ /* 0x020fca00078e3cff */
[----:B------:R4:W-:Y:S02]  /*25af0*/  STL [R1+0x2f0], R9 ;  /* 0x0002f00901007387 */ /* 0x0009e40000100800 */
[----:B------:R-:W-:Y:S05]  /*25b00*/  @!P1 BRA `(.L_x_4604) ;  /* 0x0000000800909947 */ /* 0x000fea0003800000 */
[----:B------:R-:W-:Y:S01]  /*25b10*/  ULDC.64 UR4, c[0x0][0x418] ;  /* 0x0001060000047ab9 */ /* 0x000fe20000000a00 */
[----:B------:R-:W-:Y:S01]  /*25b20*/  IMAD.MOV.U32 R3, RZ, RZ, R2 ;  /* 0x000000ffff037224 */ /* 0x000fe200078e0002 */
[----:B------:R-:W-:-:S04]  /*25b30*/  ISETP.NE.U32.AND P0, PT, RZ, UR4, PT ;  /* 0x00000004ff007c0c */ /* 0x000fc8000bf05070 */
[----:B------:R-:W-:-:S13]  /*25b40*/  ISETP.NE.AND.EX P0, PT, RZ, UR5, PT, P0 ;  /* 0x00000005ff007c0c */ /* 0x000fda000bf05300 */
[----:B------:R-:W-:Y:S05]  /*25b50*/  @!P0 BRA `(.L_x_4605) ;  /* 0x00000000004c8947 */ /* 0x000fea0003800000 */
[----:B------:R-:W3:Y:S01]  /*25b60*/  LDL R11, [R1+0x2fc] ;  /* 0x0002fc00010b7983 */ /* 0x000ee20000100800 */
[----:B------:R-:W0:Y:S01]  /*25b70*/  LDC R6, c[0x0][0x43c] ;  /* 0x00010f00ff067b82 */ /* 0x000e220000000800 */
[----:B------:R-:W-:Y:S02]  /*25b80*/  ULDC.64 UR6, c[0x0][0x428] ;  /* 0x00010a0000067ab9 */ /* 0x000fe40000000a00 */
[----:B------:R-:W4:Y:S01]  /*25b90*/  LDL R7, [R1+0x2f8] ;  /* 0x0002f80001077983 */ /* 0x000f220000100800 */
[----:B0-----:R-:W-:-:S13]  /*25ba0*/  ISETP.NE.AND P0, PT, R6, 0x1, PT ;  /* 0x000000010600780c */ /* 0x001fda0003f05270 */
[----:B--2---:R-:W0:Y:S02]  /*25bb0*/  @P0 LDC.64 R4, c[0x0][0x440] ;  /* 0x00011000ff040b82 */ /* 0x004e240000000a00 */
        /* <DEDUP_REMOVED lines=13> */
.L_x_4605:
[----:B--2---:R-:W3:Y:S01]  /*25c90*/  LDL R5, [R1+0x2d4] ;  /* 0x0002d40001057983 */ /* 0x004ee20000100800 */
[----:B------:R-:W2:Y:S01]  /*25ca0*/  S2R R4, SR_TID.X ;  /* 0x0000000000047919 */ /* 0x000ea20000002100 */
[----:B------:R-:W-:Y:S01]  /*25cb0*/  BSSY B1, `(.L_x_4606) ;  /* 0x0000007000017945 */ /* 0x000fe20003800000 */
[----:B--2---:R-:W-:-:S04]  /*25cc0*/  LOP3.LUT R4, R4, 0x7f, RZ, 0xc0, !PT ;  /* 0x0000007f04047812 */ /* 0x004fc800078ec0ff */
[----:B------:R-:W-:Y:S01]  /*25cd0*/  ISETP.NE.AND P1, PT, R4, RZ, PT ;  /* 0x000000ff0400720c */ /* 0x000fe20003f25270 */
[----:B---3--:R-:W-:Y:S01]  /*25ce0*/  IMAD R6, R10, 0x8, R5 ;  /* 0x000000080a067824 */ /* 0x008fe200078e0205 */
[----:B------:R-:W-:-:S04]  /*25cf0*/  SHF.L.U32 R5, R9, 0x1f, RZ ;  /* 0x0000001f09057819 */ /* 0x000fc800000006ff */
[----:B------:R-:W2:Y:S02]  /*25d00*/  SYNCS.PHASECHK.TRANS64.TRYWAIT P0, [R6+URZ+0x33480], R5 ;  /* 0x03348005060075a7 */ /* 0x000ea4000800017f */
[----:B--2---:R-:W-:Y:S05]  /*25d10*/  @!P0 BRA `(.L_x_4607) ;  /* 0x0000004400e08947 */ /* 0x004fea0003800000 */
.L_x_4706:
[----:B------:R-:W-:Y:S05]  /*25d20*/  BSYNC B1 ;  /* 0x0000000000017941 */ /* 0x000fea0003800000 */
.L_x_4606:
        /* <DEDUP_REMOVED lines=9> */
.L_x_4609:
[----:B------:R-:W-:Y:S05]  /*25dc0*/  BSYNC B1 ;  /* 0x0000000000017941 */ /* 0x000fea0003800000 */
.L_x_4608:
[----:B----4-:R-:W3:Y:S04]  /*25dd0*/  LDL R9, [R1+0x2d4] ;  /* 0x0002d40001097983 */ /* 0x010ee80000100800 */
        /* <DEDUP_REMOVED lines=12> */
[----:B------:R-:W-:-:S07]  /*25ea0*/  VIADD R9, R4, 0xf200 ;  /* 0x0000f20004097836 */ /* 0x000fce0000000000 */
.L_x_4610:
        /* <DEDUP_REMOVED lines=16> */
.L_x_4611:
        /* <DEDUP_REMOVED lines=16> */
.L_x_4612:
        /* <DEDUP_REMOVED lines=10> */
[----:B------:R-:W3:Y:S01]  /*26150*/  SYNCS.PHASECHK.TRANS64.TRYWAIT P0, [R6+URZ+0x33440], R5 ;  /* 0x03344005060075a7 */ /* 0x000ee2000800017f */
[----:B------:R-:W-:Y:S04]  /*26160*/  BSSY B1, `(.L_x_4613) ;  /* 0x0000002000017945 */ /* 0x000fe80003800000 */
[----:B---3--:R-:W-:Y:S05]  /*26170*/  @!P0 BRA `(.L_x_4614) ;  /* 0x0000004000dc8947 */ /* 0x008fea0003800000 */
.L_x_4707:
[----:B------:R-:W-:Y:S05]  /*26180*/  BSYNC B1 ;  /* 0x0000000000017941 */ /* 0x000fea0003800000 */
.L_x_4613:
        /* <DEDUP_REMOVED lines=11> */
.L_x_4616:
[----:B------:R-:W-:Y:S05]  /*26240*/  BSYNC B1 ;  /* 0x0000000000017941 */ /* 0x000fea0003800000 */
.L_x_4615:
[----:B------:R-:W-:Y:S01]  /*26250*/  R2UR UR10, R14 ;  /* 0x000000000e0a72ca */ /* 0x000fe200000e0000 */
[----:B------:R-:W-:Y:S01]  /*26260*/  UIADD3 UR4, UP0, UR36, 0x370, URZ ;  /* 0x0000037024047890 */ /* 0x000fe2000ff1e03f */
[----:B------:R-:W-:Y:S01]  /*26270*/  R2UR UR6, R10 ;  /* 0x000000000a0672ca */ /* 0x000fe200000e0000 */
[----:B--23--:R-:W-:Y:S01]  /*26280*/  VIADD R6, R6, 0x33430 ;  /* 0x0003343006067836 */ /* 0x00cfe20000000000 */
[----:B------:R-:W-:Y:S01]  /*26290*/  R2UR UR7, R11 ;  /* 0x000000000b0772ca */ /* 0x000fe200000e0000 */
[----:B------:R-:W-:Y:S01]  /*262a0*/  VIADD R3, R4, 0x24200 ;  /* 0x0002420004037836 */ /* 0x000fe20000000000 */
[----:B------:R-:W-:Y:S01]  /*262b0*/  PLOP3.LUT P0, PT, PT, PT, PT, 0x80, 0x0 ;  /* 0x000000000000781c */ /* 0x000fe20003f0f070 */
[----:B------:R-:W-:-:S12]  /*262c0*/  UIADD3.X UR5, URZ, UR37, URZ, UP0, !UPT ;  /* 0x000000253f057290 */ /* 0x000fd800087fe43f */
.L_x_4617:
        /* <DEDUP_REMOVED lines=15> */
.L_x_4618:
        /* <DEDUP_REMOVED lines=15> */
.L_x_4619:
        /* <DEDUP_REMOVED lines=10> */
.L_x_4604:
[----:B------:R-:W-:Y:S05]  /*26550*/  BSYNC B0 ;  /* 0x0000000000007941 */ /* 0x000fea0003800000 */
.L_x_4603:
[----:B------:R-:W-:-:S06]  /*26560*/  UISETP.NE.AND UP0, UPT, UR38, 0x3, UPT ;  /* 0x000000032600788c */ /* 0x000fcc000bf05270 */
[----:B------:R-:W-:-:S13]  /*26570*/  PLOP3.LUT P0, PT, PT, PT, UP0, 0x80, 0x0 ;  /* 0x000000000000781c */ /* 0x000fda0003f0f008 */
[----:B------:R-:W-:Y:S05]  /*26580*/  @!P0 BRA `(.L_x_4620) ;  /* 0x0000000000048947 */ /* 0x000fea0003800000 */
[----:B------:R-:W-:Y:S01]  /*26590*/  BPT.TRAP 0x1 ;  /* 0x000000040000795c */ /* 0x000fe20000300000 */
.L_x_4620:
        /* <DEDUP_REMOVED lines=9> */
.L_x_4708:
[----:B------:R-:W-:Y:S05]  /*26630*/  BSYNC B0 ;  /* 0x0000000000007941 */ /* 0x000fea0003800000 */
.L_x_4621:
[----:B------:R-:W-:Y:S05]  /*26640*/  @!P1 BRA `(.L_x_4623) ;  /* 0x0000000000049947 */ /* 0x000fea0003800000 */
[----:B------:R-:W-:Y:S01]  /*26650*/  BPT.TRAP 0x1 ;  /* 0x000000040000795c */ /* 0x000fe20000300000 */
.L_x_4623:
[----:B--2---:R-:W-:Y:S01]  /*26660*/  SHF.L.U32 R4, R8, 0x1f, RZ ;  /* 0x0000001f08047819 */ /* 0x004fe200000006ff */
[----:B------:R-:W-:-:S03]  /*26670*/  IMAD R0, R0, 0x7800, RZ ;  /* 0x0000780000007824 */ /* 0x000fc600078e02ff */
[----:B------:R-:W2:Y:S02]  /*26680*/  SYNCS.PHASECHK.TRANS64.TRYWAIT P0, [R3+URZ+0x33460], R4 ;  /* 0x03346004030075a7 */ /* 0x000ea4000800017f */
[----:B--2---:R-:W-:Y:S05]  /*26690*/  @!P0 BRA `(.L_x_4624) ;  /* 0x0000003c00bc8947 */ /* 0x004fea0003800000 */
.L_x_4709:
[----:B------:R3:W-:Y:S04]  /*266a0*/  STL [R1+0x330], R17 ;  /* 0x0003301101007387 */ /* 0x0007e80000100800 */
[----:B------:R0:W-:Y:S04]  /*266b0*/  STL [R1+0x32c], R16 ;  /* 0x00032c1001007387 */ /* 0x0001e80000100800 */
[----:B---3--:R-:W3:Y:S04]  /*266c0*/  LDL R17, [R1+0x2e0] ;  /* 0x0002e00001117983 */ /* 0x008ee80000100800 */
[----:B0-----:R-:W4:Y:S04]  /*266d0*/  LDL R16, [R1+0x2d4] ;  /* 0x0002d40001107983 */ /* 0x001f280000100800 */
[----:B------:R2:W-:Y:S04]  /*266e0*/  STL [R1+0x328], R3 ;  /* 0x0003280301007387 */ /* 0x0005e80000100800 */
[----:B------:R0:W-:Y:S04]  /*266f0*/  STL [R1+0x324], R2 ;  /* 0x0003240201007387 */ /* 0x0001e80000100800 */
[----:B--2---:R-:W2:Y:S04]  /*26700*/  LDL R3, [R1+0x2dc] ;  /* 0x0002dc0001037983 */ /* 0x004ea80000100800 */
[----:B0-----:R-:W2:Y:S01]  /*26710*/  LDL R2, [R1+0x2d8] ;  /* 0x0002d80001027983 */ /* 0x001ea20000100800 */
        /* <DEDUP_REMOVED lines=11> */
[----:B------:R-:W-:Y:S02]  /*267d0*/  PRMT R9, R4, 0x7531, R5 ;  /* 0x0000753104097816 */ /* 0x000fe40000000005 */
        /* <DEDUP_REMOVED lines=147> */
[----:B------:R-:W-:Y:S01]  /*27110*/  IMAD.IADD R0, R2, 0x1, R0 ;  /* 0x0000000102007824 */ /* 0x000fe200078e0200 */
[----:B------:R0:W5:Y:S04]  /*27120*/  LDL.LU R16, [R1+0x32c] ;  /* 0x00032c0001107983 */ /* 0x0001680000300800 */
[----:B------:R0:W5:Y:S04]  /*27130*/  LDL.LU R3, [R1+0x328] ;  /* 0x0003280001037983 */ /* 0x0001680000300800 */
[----:B------:R0:W5:Y:S04]  /*27140*/  LDL.LU R2, [R1+0x324] ;  /* 0x0003240001027983 */ /* 0x0001680000300800 */
[----:B------:R-:W-:Y:S04]  /*27150*/  STSM.16.M88.4 [R12], R8 ;  /* 0x000000080c007844 */ /* 0x000fe80000000200 */
[----:B------:R-:W2:Y:S02]  /*27160*/  LDSM.16.MT88.4 R4, [R4+0xf200] ;  /* 0x00f200000404783b */ /* 0x000ea40000004200 */
[----:B--2---:R-:W-:-:S02]  /*27170*/  PRMT R8, R4, 0x6420, R5 ;  /* 0x0000642004087816 */ /* 0x004fc40000000005 */
        /* <DEDUP_REMOVED lines=12> */
.L_x_4625:
        /* <DEDUP_REMOVED lines=14> */
.L_x_4602:
        /* <DEDUP_REMOVED lines=17> */
.L_x_4628:
[----:B------:R-:W-:Y:S05]  /*27430*/  BSYNC B0 ;  /* 0x0000000000007941 */ /* 0x000fea0003800000 */
.L_x_4627:
[----:B------:R-:W-:-:S06]  /*27440*/  UISETP.NE.AND UP0, UPT, UR38, 0x3, UPT ;  /* 0x000000032600788c */ /* 0x000fcc000bf05270 */
[----:B------:R-:W-:-:S13]  /*27450*/  PLOP3.LUT P1, PT, PT, PT, UP0, 0x80, 0x0 ;  /* 0x000000000000781c */ /* 0x000fda0003f2f008 */
[----:B------:R-:W-:Y:S05]  /*27460*/  @!P1 BRA `(.L_x_4629) ;  /* 0x0000000000049947 */ /* 0x000fea0003800000 */
[----:B------:R-:W-:Y:S01]  /*27470*/  BPT.TRAP 0x1 ;  /* 0x000000040000795c */ /* 0x000fe20000300000 */
.L_x_4629:
        /* <DEDUP_REMOVED lines=9> */
[----:B------:R-:W3:Y:S02]  /*27510*/  SYNCS.PHASECHK.TRANS64.TRYWAIT P1, [R0+URZ+0x33470], R2 ;  /* 0x03347002000075a7 */ /* 0x000ee4000802017f */
[----:B---3--:R-:W-:Y:S05]  /*27520*/  @!P1 BRA `(.L_x_4631) ;  /* 0x00000030002c9947 */ /* 0x008fea0003800000 */
.L_x_4710:
[----:B------:R-:W-:Y:S05]  /*27530*/  BSYNC B0 ;  /* 0x0000000000007941 */ /* 0x000fea0003800000 */
.L_x_4630:
[----:B------:R-:W-:Y:S05]  /*27540*/  @!P2 BRA `(.L_x_4632) ;  /* 0x000000000004a947 */ /* 0x000fea0003800000 */
[----:B------:R-:W-:Y:S01]  /*27550*/  BPT.TRAP 0x1 ;  /* 0x000000040000795c */ /* 0x000fe20000300000 */
.L_x_4632:
[----:B---3--:R-:W3:Y:S02]  /*27560*/  LDL R2, [R1+0x2f0] ;  /* 0x0002f00001027983 */ /* 0x008ee40000100800 */
[----:B---3--:R-:W-:-:S04]  /*27570*/  SHF.L.U32 R2, R2, 0x1f, RZ ;  /* 0x0000001f02027819 */ /* 0x008fc800000006ff */
[----:B------:R-:W3:Y:S02]  /*27580*/  SYNCS.PHASECHK.TRANS64.TRYWAIT P1, [R0+URZ+0x33460], R2 ;  /* 0x03346002000075a7 */ /* 0x000ee4000802017f */
[----:B---3--:R-:W-:Y:S05]  /*27590*/  @!P1 BRA `(.L_x_4633) ;  /* 0x0000003000249947 */ /* 0x008fea0003800000 */
.L_x_4711:
[----:B------:R-:W4:Y:S04]  /*275a0*/  LDL R3, [R1+0x2e4] ;  /* 0x0002e40001037983 */ /* 0x000f280000100800 */
[----:B------:R-:W2:Y:S04]  /*275b0*/  LDL R17, [R1+0x2e0] ;  /* 0x0002e00001117983 */ /* 0x000ea80000100800 */
[----:B------:R0:W-:Y:S04]  /*275c0*/  STL [R1+0x32c], R19 ;  /* 0x00032c1301007387 */ /* 0x0001e80000100800 */
[----:B0-----:R-:W2:Y:S04]  /*275d0*/  LDL R19, [R1+0x2d4] ;  /* 0x0002d40001137983 */ /* 0x001ea80000100800 */
[----:B------:R0:W-:Y:S04]  /*275e0*/  STL [R1+0x328], R16 ;  /* 0x0003281001007387 */ /* 0x0001e80000100800 */
[----:B------:R3:W-:Y:S04]  /*275f0*/  STL [R1+0x324], R0 ;  /* 0x0003240001007387 */ /* 0x0007e80000100800 */
[----:B0-----:R-:W2:Y:S04]  /*27600*/  LDL R16, [R1+0x2dc] ;  /* 0x0002dc0001107983 */ /* 0x001ea80000100800 */
[----:B---3--:R-:W3:Y:S01]  /*27610*/  LDL.LU R0, [R1+0x2d8] ;  /* 0x0002d80001007983 */ /* 0x008ee20000300800 */
[----:B------:R-:W-:Y:S05]  /*27620*/  WARPSYNC.ALL ;  /* 0x0000000000007948 */ /* 0x000fea0003800000 */
[----:B----4-:R-:W-:-:S04]  /*27630*/  IMAD R2, R3, 0x7800, RZ ;  /* 0x0000780003027824 */ /* 0x010fc800078e02ff */
[C---:B------:R-:W-:Y:S01]  /*27640*/  VIADD R14, R2.reuse, 0x2800 ;  /* 0x00002800020e7836 */ /* 0x040fe20000000000 */
[C---:B--2---:R-:W-:Y:S01]  /*27650*/  LOP3.LUT R3, R2.reuse, R17, RZ, 0xfc, !PT ;  /* 0x0000001102037212 */ /* 0x044fe200078efcff */
[C---:B------:R-:W-:Y:S02]  /*27660*/  VIADD R12, R2.reuse, 0x800 ;  /* 0x00000800020c7836 */ /* 0x040fe40000000000 */
[C---:B------:R-:W-:Y:S02]  /*27670*/  VIADD R20, R2.reuse, 0x5000 ;  /* 0x0000500002147836 */ /* 0x040fe40000000000 */
[C---:B------:R-:W-:Y:S02]  /*27680*/  VIADD R13, R2.reuse, 0x1000 ;  /* 0x00001000020d7836 */ /* 0x040fe40000000000 */
[C---:B------:R-:W-:Y:S02]  /*27690*/  VIADD R15, R2.reuse, 0x1800 ;  /* 0x00001800020f7836 */ /* 0x040fe40000000000 */
[----:B------:R-:W-:-:S02]  /*276a0*/  VIADD R18, R2, 0x2000 ;  /* 0x0000200002127836 */ /* 0x000fc40000000000 */
[----:B------:R-:W-:-:S05]  /*276b0*/  IMAD.IADD R3, R19, 0x1, R3 ;  /* 0x0000000113037824 */ /* 0x000fca00078e0203 */
[----:B------:R0:W2:Y:S02]  /*276c0*/  LDSM.16.MT88.4 R4, [R3+0xf200] ;  /* 0x00f200000304783b */ /* 0x0000a40000004200 */
[----:B0-----:R-:W-:-:S05]  /*276d0*/  LOP3.LUT R3, R2, R16, RZ, 0xfc, !PT ;  /* 0x0000001002037212 */ /* 0x001fca00078efcff */
[----:B---3--:R-:W-:Y:S01]  /*276e0*/  IMAD.IADD R3, R0, 0x1, R3 ;  /* 0x0000000100037824 */ /* 0x008fe200078e0203 */
[C-C-:B--2---:R-:W-:Y:S02]  /*276f0*/  PRMT R8, R4.reuse, 0x6420, R5.reuse ;  /* 0x0000642004087816 */ /* 0x144fe40000000005 */
[----:B------:R-:W-:Y:S02]  /*27700*/  PRMT R9, R4, 0x7531, R5 ;  /* 0x0000753104097816 */ /* 0x000fe40000000005 */
[C-C-:B------:R-:W-:Y:S02]  /*27710*/  PRMT R10, R6.reuse, 0x6420, R7.reuse ;  /* 0x00006420060a7816 */ /* 0x140fe40000000007 */
[----:B------:R-:W-:-:S05]  /*27720*/  PRMT R11, R6, 0x7531, R7 ;  /* 0x00007531060b7816 */ /* 0x000fca0000000007 */
[----:B------:R0:W-:Y:S02]  /*27730*/  STSM.16.M88.4 [R3], R8 ;  /* 0x0000000803007844 */ /* 0x0001e40000000200 */
[----:B0-----:R-:W-:-:S05]  /*27740*/  LOP3.LUT R3, R14, R17, RZ, 0xfc, !PT ;  /* 0x000000110e037212 */ /* 0x001fca00078efcff */
[----:B------:R-:W-:-:S05]  /*27750*/  IMAD.IADD R3, R19, 0x1, R3 ;  /* 0x0000000113037824 */ /* 0x000fca00078e0203 */
[----:B------:R0:W2:Y:S02]  /*27760*/  LDSM.16.MT88.4 R4, [R3+0xf200] ;  /* 0x00f200000304783b */ /* 0x0000a40000004200 */
[C---:B0-----:R-:W-:Y:S02]  /*27770*/  LOP3.LUT R3, R12.reuse, R16, RZ, 0xfc, !PT ;  /* 0x000000100c037212 */ /* 0x041fe400078efcff */
[----:B------:R-:W-:-:S03]  /*27780*/  LOP3.LUT R12, R12, R17, RZ, 0xfc, !PT ;  /* 0x000000110c0c7212 */ /* 0x000fc600078efcff */
[----:B------:R-:W-:Y:S01]  /*27790*/  IMAD.IADD R3, R0, 0x1, R3 ;  /* 0x0000000100037824 */ /* 0x000fe200078e0203 */
        /* <DEDUP_REMOVED lines=8> */
[----:B0-----:R-:W-:-:S05]  /*27820*/  LOP3.LUT R3, R13, R16, RZ, 0xfc, !PT ;  /* 0x000000100d037212 */ /* 0x001fca00078efcff */
[----:B------:R-:W-:Y:S01]  /*27830*/  IMAD.IADD R3, R0, 0x1, R3 ;  /* 0x0000000100037824 */ /* 0x000fe200078e0203 */
[C-C-:B--2---:R-:W-:Y:S02]  /*27840*/  PRMT R8, R4.reuse, 0x6420, R5.reuse ;  /* 0x0000642004087816 */ /* 0x144fe40000000005 */
[----:B------:R-:W-:Y:S01]  /*27850*/  PRMT R9, R4, 0x7531, R5 ;  /* 0x0000753104097816 */ /* 0x000fe20000000005 */
[----:B------:R-:W-:Y:S01]  /*27860*/  IMAD.IADD R4, R19, 0x1, R12 ;  /* 0x0000000113047824 */ /* 0x000fe200078e020c */
[--C-:B------:R-:W-:Y:S01]  /*27870*/  PRMT R10, R6, 0x6420, R7.reuse ;  /* 0x00006420060a7816 */ /* 0x100fe20000000007 */
[----:B------:R-:W-:Y:S01]  /*27880*/  VIADD R12, R2, 0x3000 ;  /* 0x00003000020c7836 */ /* 0x000fe20000000000 */
[----:B------:R-:W-:-:S05]  /*27890*/  PRMT R11, R6, 0x7531, R7 ;  /* 0x00007531060b7816 */ /* 0x000fca0000000007 */
[----:B------:R0:W-:Y:S04]  /*278a0*/  STSM.16.M88.4 [R3], R8 ;  /* 0x0000000803007844 */ /* 0x0001e80000000200 */
[----:B------:R-:W2:Y:S01]  /*278b0*/  LDSM.16.MT88.4 R4, [R4+0xf200] ;  /* 0x00f200000404783b */ /* 0x000ea20000004200 */
[----:B0-----:R-:W-:-:S05]  /*278c0*/  LOP3.LUT R3, R15, R16, RZ, 0xfc, !PT ;  /* 0x000000100f037212 */ /* 0x001fca00078efcff */
        /* <DEDUP_REMOVED lines=20> */
[----:B------:R0:W2:Y:S02]  /*27a10*/  LDSM.16.MT88.4 R4, [R3+0xf200] ;  /* 0x00f200000304783b */ /* 0x0000a40000004200 */
[----:B0-----:R-:W-:Y:S01]  /*27a20*/  LOP3.LUT R3, R14, R16, RZ, 0xfc, !PT ;  /* 0x000000100e037212 */ /* 0x001fe200078efcff */
[----:B------:R-:W-:-:S04]  /*27a30*/  VIADD R14, R2, 0x6000 ;  /* 0x00006000020e7836 */ /* 0x000fc80000000000 */
[----:B------:R-:W-:Y:S01]  /*27a40*/  IMAD.IADD R3, R0, 0x1, R3 ;  /* 0x0000000100037824 */ /* 0x000fe200078e0203 */
[C-C-:B--2---:R-:W-:Y:S02]  /*27a50*/  PRMT R8, R4.reuse, 0x6420, R5.reuse ;  /* 0x0000642004087816 */ /* 0x144fe40000000005 */
[----:B------:R-:W-:Y:S01]  /*27a60*/  PRMT R9, R4, 0x7531, R5 ;  /* 0x0000753104097816 */ /* 0x000fe20000000005 */
[----:B------:R-:W-:Y:S01]  /*27a70*/  IMAD.MOV.U32 R5, RZ, RZ, R11 ;  /* 0x000000ffff057224 */ /* 0x000fe200078e000b */
[C-C-:B------:R-:W-:Y:S02]  /*27a80*/  PRMT R10, R6.reuse, 0x6420, R7.reuse ;  /* 0x00006420060a7816 */ /* 0x140fe40000000007 */
[----:B------:R-:W-:Y:S02]  /*27a90*/  PRMT R11, R6, 0x7531, R7 ;  /* 0x00007531060b7816 */ /* 0x000fe40000000007 */
[----:B------:R-:W-:-:S03]  /*27aa0*/  LOP3.LUT R13, R13, R5, RZ, 0xfc, !PT ;  /* 0x000000050d0d7212 */ /* 0x000fc600078efcff */
[----:B------:R0:W-:Y:S02]  /*27ab0*/  STSM.16.M88.4 [R3], R8 ;  /* 0x0000000803007844 */ /* 0x0001e40000000200 */
[----:B------:R-:W-:Y:S02]  /*27ac0*/  IMAD.IADD R4, R19, 0x1, R13 ;  /* 0x0000000113047824 */ /* 0x000fe400078e020d */
[----:B------:R-:W-:-:S04]  /*27ad0*/  IMAD.MOV.U32 R13, RZ, RZ, R5 ;  /* 0x000000ffff0d7224 */ /* 0x000fc800078e0005 */
[----:B------:R-:W2:Y:S01]  /*27ae0*/  LDSM.16.MT88.4 R4, [R4+0xf200] ;  /* 0x00f200000404783b */ /* 0x000ea20000004200 */
[----:B------:R-:W-:Y:S02]  /*27af0*/  LOP3.LUT R15, R15, R13, RZ, 0xfc, !PT ;  /* 0x0000000d0f0f7212 */ /* 0x000fe400078efcff */
[----:B0-----:R-:W-:Y:S01]  /*27b00*/  LOP3.LUT R3, R12, R16, RZ, 0xfc, !PT ;  /* 0x000000100c037212 */ /* 0x001fe200078efcff */
[----:B------:R-:W-:-:S04]  /*27b10*/  VIADD R12, R2, 0x4000 ;  /* 0x00004000020c7836 */ /* 0x000fc80000000000 */
[----:B------:R-:W-:Y:S01]  /*27b20*/  IMAD.IADD R3, R0, 0x1, R3 ;  /* 0x0000000100037824 */ /* 0x000fe200078e0203 */
[C-C-:B--2---:R-:W-:Y:S02]  /*27b30*/  PRMT R8, R4.reuse, 0x6420, R5.reuse ;  /* 0x0000642004087816 */ /* 0x144fe40000000005 */
        /* <DEDUP_REMOVED lines=23> */
[C-C-:B------:R-:W-:Y:S01]  /*27cb0*/  PRMT R10, R6.reuse, 0x6420, R7.reuse ;  /* 0x00006420060a7816 */ /* 0x140fe20000000007 */
[----:B------:R-:W2:Y:S01]  /*27cc0*/  LDL R15, [R1+0x2e0] ;  /* 0x0002e000010f7983 */ /* 0x000ea20000100800 */
[----:B------:R-:W-:-:S05]  /*27cd0*/  PRMT R11, R6, 0x7531, R7 ;  /* 0x00007531060b7816 */ /* 0x000fca0000000007 */
[----:B------:R0:W-:Y:S04]  /*27ce0*/  STSM.16.M88.4 [R3], R8 ;  /* 0x0000000803007844 */ /* 0x0001e80000000200 */
[----:B------:R-:W3:Y:S01]  /*27cf0*/  LDSM.16.MT88.4 R4, [R4+0xf200] ;  /* 0x00f200000404783b */ /* 0x000ee20000004200 */
[----:B------:R-:W-:-:S05]  /*27d00*/  VIADD R13, R2, 0x4800 ;  /* 0x00004800020d7836 */ /* 0x000fca0000000000 */
[----:B0-----:R-:W-:-:S05]  /*27d10*/  LOP3.LUT R3, R13, R16, RZ, 0xfc, !PT ;  /* 0x000000100d037212 */ /* 0x001fca00078efcff */
[----:B------:R-:W-:Y:S01]  /*27d20*/  IMAD.IADD R3, R0, 0x1, R3 ;  /* 0x0000000100037824 */ /* 0x000fe200078e0203 */
[C-C-:B---3--:R-:W-:Y:S02]  /*27d30*/  PRMT R8, R4.reuse, 0x6420, R5.reuse ;  /* 0x0000642004087816 */ /* 0x148fe40000000005 */
[----:B------:R-:W-:Y:S02]  /*27d40*/  PRMT R9, R4, 0x7531, R5 ;  /* 0x0000753104097816 */ /* 0x000fe40000000005 */
[C-C-:B------:R-:W-:Y:S02]  /*27d50*/  PRMT R10, R6.reuse, 0x6420, R7.reuse ;  /* 0x00006420060a7816 */ /* 0x140fe40000000007 */
[----:B------:R-:W-:-:S05]  /*27d60*/  PRMT R11, R6, 0x7531, R7 ;  /* 0x00007531060b7816 */ /* 0x000fca0000000007 */
[----:B------:R0:W-:Y:S02]  /*27d70*/  STSM.16.M88.4 [R3], R8 ;  /* 0x0000000803007844 */ /* 0x0001e40000000200 */
[----:B0-----:R-:W-:-:S05]  /*27d80*/  LOP3.LUT R3, R20, R16, RZ, 0xfc, !PT ;  /* 0x0000001014037212 */ /* 0x001fca00078efcff */
[----:B------:R-:W-:Y:S01]  /*27d90*/  IMAD.IADD R3, R0, 0x1, R3 ;  /* 0x0000000100037824 */ /* 0x000fe200078e0203 */
[----:B--2---:R-:W-:-:S05]  /*27da0*/  LOP3.LUT R12, R12, R15, RZ, 0xfc, !PT ;  /* 0x0000000f0c0c7212 */ /* 0x004fca00078efcff */
[----:B------:R-:W-:-:S06]  /*27db0*/  IMAD.IADD R4, R19, 0x1, R12 ;  /* 0x0000000113047824 */ /* 0x000fcc00078e020c */
        /* <DEDUP_REMOVED lines=9> */
[----:B------:R0:W2:Y:S01]  /*27e50*/  LDSM.16.MT88.4 R4, [R3+0xf200] ;  /* 0x00f200000304783b */ /* 0x0000a20000004200 */
[----:B------:R-:W-:Y:S02]  /*27e60*/  LOP3.LUT R18, R18, R15, RZ, 0xfc, !PT ;  /* 0x0000000f12127212 */ /* 0x000fe400078efcff */
[----:B0-----:R-:W-:-:S05]  /*27e70*/  LOP3.LUT R3, R17, R16, RZ, 0xfc, !PT ;  /* 0x0000001011037212 */ /* 0x001fca00078efcff */
[----:B------:R-:W-:Y:S01]  /*27e80*/  IMAD.IADD R3, R0, 0x1, R3 ;  /* 0x0000000100037824 */ /* 0x000fe200078e0203 */
[C-C-:B--2---:R-:W-:Y:S02]  /*27e90*/  PRMT R8, R4.reuse, 0x6420, R5.reuse ;  /* 0x0000642004087816 */ /* 0x144fe40000000005 */
[----:B------:R-:W-:Y:S01]  /*27ea0*/  PRMT R9, R4, 0x7531, R5 ;  /* 0x0000753104097816 */ /* 0x000fe20000000005 */
[----:B------:R-:W-:Y:S01]  /*27eb0*/  IMAD.IADD R4, R19, 0x1, R18 ;  /* 0x0000000113047824 */ /* 0x000fe200078e0212 */
[C-C-:B------:R-:W-:Y:S02]  /*27ec0*/  PRMT R10, R6.reuse, 0x6420, R7.reuse ;  /* 0x00006420060a7816 */ /* 0x140fe40000000007 */
[----:B------:R-:W-:-:S05]  /*27ed0*/  PRMT R11, R6, 0x7531, R7 ;  /* 0x00007531060b7816 */ /* 0x000fca0000000007 */
[----:B------:R0:W-:Y:S04]  /*27ee0*/  STSM.16.M88.4 [R3], R8 ;  /* 0x0000000803007844 */ /* 0x0001e80000000200 */
[----:B------:R-:W2:Y:S01]  /*27ef0*/  LDSM.16.MT88.4 R4, [R4+0xf200] ;  /* 0x00f200000404783b */ /* 0x000ea20000004200 */
        /* <DEDUP_REMOVED lines=10> */
[----:B------:R-:W-:Y:S01]  /*27fa0*/  VIADD R2, R2, 0x7000 ;  /* 0x0000700002027836 */ /* 0x000fe20000000000 */
[----:B0-----:R-:W-:-:S05]  /*27fb0*/  LOP3.LUT R3, R12, R16, RZ, 0xfc, !PT ;  /* 0x000000100c037212 */ /* 0x001fca00078efcff */
[----:B------:R-:W-:Y:S01]  /*27fc0*/  IMAD.IADD R3, R0, 0x1, R3 ;  /* 0x0000000100037824 */ /* 0x000fe200078e0203 */
[C-C-:B--2---:R-:W-:Y:S02]  /*27fd0*/  PRMT R8, R4.reuse, 0x6420, R5.reuse ;  /* 0x0000642004087816 */ /* 0x144fe40000000005 */
[----:B------:R-:W-:Y:S02]  /*27fe0*/  PRMT R9, R4, 0x7531, R5 ;  /* 0x0000753104097816 */ /* 0x000fe40000000005 */
[C-C-:B------:R-:W-:Y:S02]  /*27ff0*/  PRMT R10, R6.reuse, 0x6420, R7.reuse ;  /* 0x00006420060a7816 */ /* 0x140fe40000000007 */
[----:B------:R-:W-:-:S05]  /*28000*/  PRMT R11, R6, 0x7531, R7 ;  /* 0x00007531060b7816 */ /* 0x000fca0000000007 */
[----:B------:R0:W-:Y:S02]  /*28010*/  STSM.16.M88.4 [R3], R8 ;  /* 0x0000000803007844 */ /* 0x0001e40000000200 */
[C---:B0-----:R-:W-:Y:S02]  /*28020*/  LOP3.LUT R3, R2.reuse, R15, RZ, 0xfc, !PT ;  /* 0x0000000f02037212 */ /* 0x041fe400078efcff */
[----:B------:R-:W-:Y:S02]  /*28030*/  LOP3.LUT R2, R2, R16, RZ, 0xfc, !PT ;  /* 0x0000001002027212 */ /* 0x000fe400078efcff */
[----:B------:R0:W5:Y:S01]  /*28040*/  LDL.LU R16, [R1+0x328] ;  /* 0x0003280001107983 */ /* 0x0001620000300800 */
[----:B------:R-:W-:Y:S02]  /*28050*/  IMAD.IADD R3, R19, 0x1, R3 ;  /* 0x0000000113037824 */ /* 0x000fe400078e0203 */
[----:B------:R-:W-:Y:S01]  /*28060*/  IMAD.IADD R2, R0, 0x1, R2 ;  /* 0x0000000100027824 */ /* 0x000fe200078e0202 */
[----:B------:R0:W5:Y:S04]  /*28070*/  LDL.LU R19, [R1+0x32c] ;  /* 0x00032c0001137983 */ /* 0x0001680000300800 */
[----:B------:R0:W5:Y:S04]  /*28080*/  LDL.LU R0, [R1+0x324] ;  /* 0x0003240001007983 */ /* 0x0001680000300800 */
        /* <DEDUP_REMOVED lines=14> */
.L_x_4634:
[----:B0-----:R-:W3:Y:S01]  /*28170*/  LDL.LU R2, [R1+0x2e4] ;  /* 0x0002e40001027983 */ /* 0x001ee20000300800 */
[----:B--2--5:R0:W-:Y:S03]  /*28180*/  SYNCS.ARRIVE.TRANS64.A1T0 RZ, [R0+URZ+0x33450], RZ ;  /* 0x033450ff00ff79a7 */ /* 0x0241e6000810003f */
[----:B------:R-:W2:Y:S01]  /*28190*/  LDL.LU R3, [R1+0x2f0] ;  /* 0x0002f00001037983 */ /* 0x000ea20000300800 */
        /* <DEDUP_REMOVED lines=11> */
.L_x_4577:
        /* <DEDUP_REMOVED lines=9> */
[----:B------:R0:W2:Y:S04]  /*282e0*/  LDS.128 R16, [R0+0x334d0] ;  /* 0x0334d00000107984 */ /* 0x0000a80000000c00 */
[----:B------:R0:W-:Y:S01]  /*282f0*/  STL [R1+0x2d4], R0 ;  /* 0x0002d40001007387 */ /* 0x0001e20000100800 */
[----:B------:R-:W-:Y:S06]  /*28300*/  BAR.ARV 0x4, 0x180 ;  /* 0x0106000000007b1d */ /* 0x000fec0000002000 */
[----:B------:R-:W-:Y:S05]  /*28310*/  BRA `(.L_x_4636) ;  /* 0x0000000800d87947 */ /* 0x000fea0003800000 */
.L_x_4635:
        /* <DEDUP_REMOVED lines=36> */
.L_x_4721:
[----:B------:R-:W-:Y:S02]  /*28560*/  ULDC UR4, c[0x0][0xc38] ;  /* 0x00030e0000047ab9 */ /* 0x000fe40000000800 */
[----:B------:R-:W-:-:S04]  /*28570*/  IMAD.U32 R4, RZ, RZ, UR4 ;  /* 0x00000004ff047e24 */ /* 0x000fc8000f8e00ff */
[----:B--2---:R-:W-:-:S04]  /*28580*/  IMAD R16, R16, R4, RZ ;  /* 0x0000000410107224 */ /* 0x004fc800078e02ff */
[----:B------:R-:W-:-:S05]  /*28590*/  IMAD.IADD R5, R5, 0x1, R16 ;  /* 0x0000000105057824 */ /* 0x000fca00078e0210 */
[----:B------:R-:W-:-:S13]  /*285a0*/  ISETP.GT.AND P6, PT, R5, R0, PT ;  /* 0x000000000500720c */ /* 0x000fda0003fc4270 */
[----:B------:R-:W-:Y:S05]  /*285b0*/  @P6 BRA `(.L_x_4638) ;  /* 0x00000000009c6947 */ /* 0x000fea0003800000 */
.L_x_4643:
[----:B------:R-:W2:Y:S01]  /*285c0*/  LDC R2, c[0x0][0xc3c] ;  /* 0x00030f00ff027b82 */ /* 0x000ea20000000800 */
[----:B------:R-:W-:-:S05]  /*285d0*/  VIADD R19, R19, 0x1f ;  /* 0x0000001f13137836 */ /* 0x000fca0000000000 */
[----:B--2---:R-:W-:-:S13]  /*285e0*/  ISETP.GE.AND P6, PT, R19, R2, PT ;  /* 0x000000021300720c */ /* 0x004fda0003fc6270 */
[----:B------:R-:W-:Y:S05]  /*285f0*/  @P6 BRA `(.L_x_4639) ;  /* 0x0000000400d46947 */ /* 0x000fea0003800000 */
[----:B0-----:R-:W0:Y:S01]  /*28600*/  S2R R3, SR_TID.X ;  /* 0x0000000000037919 */ /* 0x001e220000002100 */
[----:B------:R-:W-:Y:S01]  /*28610*/  BSSY B0, `(.L_x_4640) ;  /* 0x0000009000007945 */ /* 0x000fe20003800000 */
[----:B0-----:R-:W-:-:S05]  /*28620*/  LOP3.LUT R3, R3, 0x1f, RZ, 0xc0, !PT ;  /* 0x0000001f03037812 */ /* 0x001fca00078ec0ff */
[----:B------:R-:W-:-:S05]  /*28630*/  IMAD.IADD R4, R19, 0x1, R3 ;  /* 0x0000000113047824 */ /* 0x000fca00078e0203 */
[----:B------:R-:W-:Y:S01]  /*28640*/  ISETP.GE.OR P6, PT, R4, R2, !P0 ;  /* 0x000000020400720c */ /* 0x000fe200047c6670 */
[----:B------:R-:W-:-:S12]  /*28650*/  IMAD.MOV.U32 R2, RZ, RZ, RZ ;  /* 0x000000ffff027224 */ /* 0x000fd800078e00ff */
[----:B------:R-:W-:Y:S05]  /*28660*/  @P6 BRA `(.L_x_4641) ;  /* 0x00000000000c6947 */ /* 0x000fea0003800000 */
[----:B------:R-:W0:Y:S02]  /*28670*/  LDC.64 R2, c[0x0][0xc80] ;  /* 0x00032000ff027b82 */ /* 0x000e240000000a00 */
[----:B0-----:R-:W-:-:S06]  /*28680*/  IMAD.WIDE R2, R4, 0x4, R2 ;  /* 0x0000000404027825 */ /* 0x001fcc00078e0202 */
[----:B------:R0:W5:Y:S02]  /*28690*/  LDG.E R2, desc[UR46][R2.64] ;  /* 0x0000002e02027981 */ /* 0x000164000c1e1900 */
.L_x_4641:
[----:B------:R-:W-:Y:S05]  /*286a0*/  BSYNC B0 ;  /* 0x0000000000007941 */ /* 0x000fea0003800000 */
.L_x_4640:
        /* <DEDUP_REMOVED lines=18> */
.L_x_4729:
[----:B------:R-:W-:Y:S02]  /*287d0*/  ULDC UR4, c[0x0][0xc38] ;  /* 0x00030e0000047ab9 */ /* 0x000fe40000000800 */
[----:B------:R-:W-:-:S04]  /*287e0*/  IMAD.U32 R4, RZ, RZ, UR4 ;  /* 0x00000004ff047e24 */ /* 0x000fc8000f8e00ff */
[----:B--2---:R-:W-:-:S04]  /*287f0*/  IMAD R16, R16, R4, RZ ;  /* 0x0000000410107224 */ /* 0x004fc800078e02ff */
[----:B------:R-:W-:-:S05]  /*28800*/  IMAD.IADD R5, R16, 0x1, R5 ;  /* 0x0000000110057824 */ /* 0x000fca00078e0205 */
[----:B------:R-:W-:-:S13]  /*28810*/  ISETP.GT.AND P6, PT, R5, R0, PT ;  /* 0x000000000500720c */ /* 0x000fda0003fc4270 */
[----:B------:R-:W-:Y:S05]  /*28820*/  @!P6 BRA `(.L_x_4643) ;  /* 0xfffffffc0064e947 */ /* 0x000fea000383ffff */
.L_x_4638:
[----:B------:R-:W-:Y:S01]  /*28830*/  IMAD.IADD R16, R5, 0x1, -R16 ;  /* 0x0000000105107824 */ /* 0x000fe200078e0a10 */
[----:B------:R-:W-:-:S03]  /*28840*/  UMOV UR4, 0xffffffff ;  /* 0xffffffff00047882 */ /* 0x000fc60000000000 */
[----:B------:R-:W-:-:S05]  /*28850*/  IMAD R5, R3, R4, R16 ;  /* 0x0000000403057224 */ /* 0x000fca00078e0210 */
[----:B------:R-:W-:Y:S01]  /*28860*/  ISETP.GT.AND P6, PT, R5, R0, PT ;  /* 0x000000000500720c */ /* 0x000fe20003fc4270 */
[----:B------:R-:W-:-:S12]  /*28870*/  BRA.DIV UR4, `(.L_x_4644) ;  /* 0x0000002604947947 */ /* 0x000fd8000b800000 */
[----:B------:R-:W-:-:S04]  /*28880*/  VOTE.ANY R6, PT, !P6 ;  /* 0x0000000000067806 */ /* 0x000fc800070e0100 */
[----:B------:R-:W2:Y:S02]  /*28890*/  POPC R5, R6 ;  /* 0x0000000600057309 */ /* 0x000ea40000000000 */
[----:B--2---:R2:W3:Y:S02]  /*288a0*/  SHFL.IDX PT, R17, R2, R5, 0x1f ;  /* 0x00001f0502117589 */ /* 0x0044e400000e0000 */
.L_x_4733:
[----:B------:R-:W-:Y:S01]  /*288b0*/  ISETP.NE.AND P0, PT, R6, RZ, PT ;  /* 0x000000ff0600720c */ /* 0x000fe20003f05270 */
[----:B------:R-:W-:-:S12]  /*288c0*/  IMAD.MOV.U32 R6, RZ, RZ, RZ ;  /* 0x000000ffff067224 */ /* 0x000fd800078e00ff */
[----:B------:R-:W-:Y:S05]  /*288d0*/  @!P0 BRA `(.L_x_4645) ;  /* 0x0000000000148947 */ /* 0x000fea0003800000 */
[----:B------:R-:W-:Y:S01]  /*288e0*/  UMOV UR4, 0xffffffff ;  /* 0xffffffff00047882 */ /* 0x000fe20000000000 */
[----:B------:R-:W-:Y:S02]  /*288f0*/  VIADD R12, R5, 0xffffffff ;  /* 0xffffffff050c7836 */ /* 0x000fe40000000000 */
[----:B------:R-:W-:Y:S05]  /*28900*/  BRA.DIV UR4, `(.L_x_4646) ;  /* 0x0000002604b87947 */ /* 0x000fea000b800000 */
[----:B0-----:R0:W4:Y:S02]  /*28910*/  SHFL.IDX PT, R3, R3, R12, 0x1f ;  /* 0x00001f0c03037589 */ /* 0x00112400000e0000 */
.L_x_4736:
[----:B----4-:R-:W-:-:S07]  /*28920*/  IMAD.MOV.U32 R6, RZ, RZ, R3 ;  /* 0x000000ffff067224 */ /* 0x010fce00078e0003 */
.L_x_4645:
[----:B0-2---:R-:W0:Y:S01]  /*28930*/  LDC.64 R2, c[0x0][0xc90] ;  /* 0x00032400ff027b82 */ /* 0x005e220000000a00 */
[----:B------:R-:W-:-:S04]  /*28940*/  IMAD.IADD R19, R5, 0x1, R19 ;  /* 0x0000000105137824 */ /* 0x000fc800078e0213 */
[----:B0-----:R-:W-:-:S05]  /*28950*/  IMAD.WIDE R2, R19, 0x4, R2 ;  /* 0x0000000413027825 */ /* 0x001fca00078e0202 */
[----:B------:R-:W3:Y:S01]  /*28960*/  LDG.E R7, desc[UR46][R2.64] ;  /* 0x0000002e02077981 */ /* 0x000ee2000c1e1900 */
[----:B------:R-:W-:-:S04]  /*28970*/  IMAD R16, R6, R4, R16 ;  /* 0x0000000406107224 */ /* 0x000fc800078e0210 */
[----:B------:R-:W-:Y:S02]  /*28980*/  IMAD.IADD R0, R0, 0x1, -R16 ;  /* 0x0000000100007824 */ /* 0x000fe400078e0a10 */
[----:B---3--:R-:W-:-:S05]  /*28990*/  IMAD R5, R17, R7, RZ ;  /* 0x0000000711057224 */ /* 0x008fca00078e02ff */
        /* <DEDUP_REMOVED lines=59> */
.L_x_4639:
[----:B------:R-:W-:Y:S01]  /*28d50*/  UMOV UR4, URZ ;  /* 0x0000003f00047c82 */ /* 0x000fe20008000000 */
[----:B------:R-:W-:Y:S01]  /*28d60*/  UMOV UR5, URZ ;  /* 0x0000003f00057c82 */ /* 0x000fe20008000000 */
[----:B------:R-:W-:Y:S01]  /*28d70*/  ULDC UR6, c[0x0][0xc3c] ;  /* 0x00030f0000067ab9 */ /* 0x000fe20000000800 */
[----:B------:R-:W-:Y:S02]  /*28d80*/  IMAD.MOV.U32 R16, RZ, RZ, R0 ;  /* 0x000000ffff107224 */ /* 0x000fe400078e0000 */
[----:B------:R-:W-:Y:S02]  /*28d90*/  IMAD.U32 R17, RZ, RZ, UR4 ;  /* 0x00000004ff117e24 */ /* 0x000fe4000f8e00ff */
[----:B------:R-:W-:Y:S02]  /*28da0*/  IMAD.U32 R18, RZ, RZ, UR5 ;  /* 0x00000005ff127e24 */ /* 0x000fe4000f8e00ff */
[----:B------:R-:W-:-:S07]  /*28db0*/  IMAD.U32 R19, RZ, RZ, UR6 ;  /* 0x00000006ff137e24 */ /* 0x000fce000f8e00ff */
.L_x_4647:
[----:B0-----:R3:W2:Y:S01]  /*28dc0*/  LDL R3, [R1+0x2d4] ;  /* 0x0002d40001037983 */ /* 0x0016a20000100800 */
[----:B------:R-:W0:Y:S01]  /*28dd0*/  S2R R0, SR_TID.X ;  /* 0x0000000000007919 */ /* 0x000e220000002100 */
[----:B------:R-:W-:Y:S05]  /*28de0*/  WARPSYNC.ALL ;  /* 0x0000000000007948 */ /* 0x000fea0003800000 */
[----:B0-----:R-:W-:Y:S01]  /*28df0*/  LOP3.LUT R0, R0, 0x1f, RZ, 0xc0, !PT ;  /* 0x0000001f00007812 */ /* 0x001fe200078ec0ff */
        /* <DEDUP_REMOVED lines=8> */
.L_x_4636:
[----:B------:R-:W-:Y:S02]  /*28e80*/  ULDC UR4, c[0x0][0xc3c] ;  /* 0x00030f0000047ab9 */ /* 0x000fe40000000800 */
[----:B--2---:R-:W-:-:S13]  /*28e90*/  ISETP.GE.AND P0, PT, R19, UR4, PT ;  /* 0x0000000413007c0c */ /* 0x004fda000bf06270 */
[----:B------:R-:W-:Y:S05]  /*28ea0*/  @!P0 BRA `(.L_x_4648) ;  /* 0xffffff8c00308947 */ /* 0x000fea000383ffff */
[----:B------:R-:W-:Y:S05]  /*28eb0*/  BSYNC B7 ;  /* 0x0000000000077941 */ /* 0x000fea0003800000 */
.L_x_4516:
[----:B0-----:R-:W2:Y:S01]  /*28ec0*/  LDL.LU R0, [R1+0x320] ;  /* 0x0003200001007983 */ /* 0x001ea20000300800 */
[----:B------:R-:W-:Y:S01]  /*28ed0*/  BSSY B0, `(.L_x_4649) ;  /* 0x000000b000007945 */ /* 0x000fe20003800000 */
[----:B------:R-:W0:Y:S01]  /*28ee0*/  S2R R5, SR_CgaCtaId ;  /* 0x0000000000057919 */ /* 0x000e220000008800 */
[----:B--2---:R-:W-:-:S05]  /*28ef0*/  VIADD R0, R0, 0x1 ;  /* 0x0000000100007836 */ /* 0x004fca0000000000 */
        /* <DEDUP_REMOVED lines=8> */
.L_x_4737:
[----:B------:R-:W-:Y:S05]  /*28f80*/  BSYNC B0 ;  /* 0x0000000000007941 */ /* 0x000fea0003800000 */
.L_x_4649:
[----:B------:R-:W-:-:S03]  /*28f90*/  UMOV UR4, 0xffffffff ;  /* 0xffffffff00047882 */ /* 0x000fc60000000000 */
[----:B------:R-:W-:Y:S05]  /*28fa0*/  BRA.DIV UR4, `(.L_x_4651) ;  /* 0x00000022044c7947 */ /* 0x000fea000b800000 */
[----:B------:R-:W2:Y:S02]  /*28fb0*/  S2R R2, SR_TID.X ;  /* 0x0000000000027919 */ /* 0x000ea40000002100 */
[----:B--2---:R-:W-:-:S04]  /*28fc0*/  SHF.R.U32.HI R2, RZ, 0x5, R2 ;  /* 0x00000005ff027819 */ /* 0x004fc80000011602 */
[----:B------:R-:W-:-:S05]  /*28fd0*/  LOP3.LUT R2, R2, 0x3, RZ, 0xc0, !PT ;  /* 0x0000000302027812 */ /* 0x000fca00078ec0ff */
[----:B------:R2:W3:Y:S02]  /*28fe0*/  SHFL.IDX PT, R14, R2, RZ, 0x1f ;  /* 0x00001fff020e7589 */ /* 0x0004e400000e0000 */
.L_x_4740:
[----:B---3--:R-:W-:Y:S01]  /*28ff0*/  ISETP.NE.AND P0, PT, R14, RZ, PT ;  /* 0x000000ff0e00720c */ /* 0x008fe20003f05270 */
[----:B------:R-:W-:-:S12]  /*29000*/  BSSY B0, `(.L_x_4652) ;  /* 0x000002e000007945 */ /* 0x000fd80003800000 */
[----:B------:R-:W-:Y:S05]  /*29010*/  @P0 BRA `(.L_x_4653) ;  /* 0x0000000000b00947 */ /* 0x000fea0003800000 */
[----:B------:R-:W-:-:S03]  /*29020*/  UMOV UR4, 0xffffffff ;  /* 0xffffffff00047882 */ /* 0x000fc60000000000 */
[----:B------:R-:W-:Y:S05]  /*29030*/  BRA.DIV UR4, `(.L_x_4654) ;  /* 0x00000022045c7947 */ /* 0x000fea000b800000 */
[----:B------:R-:W-:-:S13]  /*29040*/  ELECT P6, URZ, PT ;  /* 0x00000000003f782f */ /* 0x000fda00038c0000 */
.L_x_4743:
[----:B------:R-:W-:Y:S05]  /*29050*/  @!P6 BRA `(.L_x_4653) ;  /* 0x0000000000a0e947 */ /* 0x000fea0003800000 */
[----:B------:R-:W-:-:S06]  /*29060*/  ULOP3.LUT UR4, UR55, 0x2, URZ, 0xfc, !UPT ;  /* 0x0000000237047892 */ /* 0x000fcc000f8efc3f */
[----:B--2---:R-:W-:-:S05]  /*29070*/  IMAD.U32 R2, RZ, RZ, UR4 ;  /* 0x00000004ff027e24 */ /* 0x004fca000f8e00ff */
[----:B------:R-:W-:-:S13]  /*29080*/  ISETP.NE.AND P0, PT, R2, 0x3, PT ;  /* 0x000000030200780c */ /* 0x000fda0003f05270 */
[----:B------:R-:W-:Y:S05]  /*29090*/  @!P0 BRA `(.L_x_4655) ;  /* 0x0000000000048947 */ /* 0x000fea0003800000 */
[----:B------:R-:W-:Y:S01]  /*290a0*/  BPT.TRAP 0x1 ;  /* 0x000000040000795c */ /* 0x000fe20000300000 */
.L_x_4655:
        /* <DEDUP_REMOVED lines=14> */
.L_x_4744:
[----:B------:R-:W2:Y:S02]  /*29190*/  SYNCS.PHASECHK.TRANS64.TRYWAIT P1, [R7+URZ], R2 ;  /* 0x00000002070075a7 */ /* 0x000ea4000802017f */
[----:B--2---:R-:W-:Y:S05]  /*291a0*/  @!P1 BRA `(.L_x_4657) ;  /* 0x0000002000349947 */ /* 0x004fea0003800000 */
.L_x_4745:
[----:B------:R-:W-:Y:S05]  /*291b0*/  @!P0 BRA `(.L_x_4658) ;  /* 0x0000000000048947 */ /* 0x000fea0003800000 */
[----:B------:R-:W-:Y:S01]  /*291c0*/  BPT.TRAP 0x1 ;  /* 0x000000040000795c */ /* 0x000fe20000300000 */
.L_x_4658:
[----:B------:R-:W3:Y:S02]  /*291d0*/  LDL.LU R4, [R1+0x2e4] ;  /* 0x0002e40001047983 */ /* 0x000ee40000300800 */
[----:B---3--:R-:W-:-:S04]  /*291e0*/  IMAD R4, R4, 0x8, R0 ;  /* 0x0000000804047824 */ /* 0x008fc800078e0200 */
[----:B------:R-:W3:Y:S02]  /*291f0*/  SYNCS.PHASECHK.TRANS64.TRYWAIT P1, [R4+URZ+0x33460], R5 ;  /* 0x03346005040075a7 */ /* 0x000ee4000802017f */
[----:B---3--:R-:W-:Y:S05]  /*29200*/  @!P1 BRA `(.L_x_4659) ;  /* 0x0000002000309947 */ /* 0x008fea0003800000 */
.L_x_4746:
[----:B------:R-:W-:Y:S05]  /*29210*/  @!P0 BRA `(.L_x_4660) ;  /* 0x0000000000048947 */ /* 0x000fea0003800000 */
[----:B------:R-:W-:Y:S01]  /*29220*/  BPT.TRAP 0x1 ;  /* 0x000000040000795c */ /* 0x000fe20000300000 */
.L_x_4660:
[----:B------:R-:W-:-:S04]  /*29230*/  IMAD R3, R3, 0x8, R0 ;  /* 0x0000000803037824 */ /* 0x000fc800078e0200 */
[----:B------:R-:W4:Y:S02]  /*29240*/  SYNCS.PHASECHK.TRANS64.TRYWAIT P1, [R3+URZ+0x33460], R2 ;  /* 0x03346002030075a7 */ /* 0x000f24000802017f */
[----:B----4-:R-:W-:Y:S05]  /*29250*/  @!P1 BRA `(.L_x_4661) ;  /* 0x0000002000309947 */ /* 0x010fea0003800000 */
.L_x_4747:
[----:B------:R-:W-:Y:S05]  /*29260*/  @!P0 BRA `(.L_x_4662) ;  /* 0x0000000000048947 */ /* 0x000fea0003800000 */
[----:B------:R-:W-:Y:S01]  /*29270*/  BPT.TRAP 0x1 ;  /* 0x000000040000795c */ /* 0x000fe20000300000 */
.L_x_4662:
[----:B------:R-:W5:Y:S02]  /*29280*/  SYNCS.PHASECHK.TRANS64.TRYWAIT P0, [R4+URZ+0x33480], R5 ;  /* 0x03348005040075a7 */ /* 0x000f64000800017f */
[----:B-----5:R-:W-:Y:S05]  /*29290*/  @!P0 BRA `(.L_x_4663) ;  /* 0x0000002000348947 */ /* 0x020fea0003800000 */
.L_x_4664:
[----:B------:R0:W0:Y:S02]  /*292a0*/  SYNCS.PHASECHK.TRANS64.TRYWAIT P0, [R3+URZ+0x33480], R2 ;  /* 0x03348002030075a7 */ /* 0x000024000800017f */
[----:B0-----:R-:W-:Y:S05]  /*292b0*/  @!P0 NANOSLEEP.SYNCS 0x989680 ;  /* 0x009896800000895d */ /* 0x001fea0003900000 */
[----:B------:R-:W0:Y:S02]  /*292c0*/  @!P0 SYNCS.PHASECHK.TRANS64 P0, [R3+URZ+0x33480], R2 ;  /* 0x03348002030085a7 */ /* 0x000e24000800007f */
[----:B0-----:R-:W-:Y:S05]  /*292d0*/  @!P0 BRA `(.L_x_4664) ;  /* 0xfffffffc00f08947 */ /* 0x001fea000383ffff */
.L_x_4653:
[----:B------:R-:W-:Y:S05]  /*292e0*/  BSYNC B0 ;  /* 0x0000000000007941 */ /* 0x000fea0003800000 */
.L_x_4652:
[----:B------:R-:W-:Y:S05]  /*292f0*/  EXIT ;  /* 0x000000000000794d */ /* 0x000fea0003800000 */
.L_x_4371:
[----:B0-----:R0:W1:Y:S02]  /*29300*/  SYNCS.PHASECHK.TRANS64.TRYWAIT P1, [R64+URZ+0x334b0], R3 ;  /* 0x0334b003400075a7 */ /* 0x001064000802017f */
[----:B-1----:R-:W-:Y:S05]  /*29310*/  @!P1 NANOSLEEP.SYNCS 0x989680 ;  /* 0x009896800000995d */ /* 0x002fea0003900000 */
[----:B------:R-:W1:Y:S02]  /*29320*/  @!P1 SYNCS.PHASECHK.TRANS64 P1, [R64+URZ+0x334b0], R3 ;  /* 0x0334b003400095a7 */ /* 0x000e64000802007f */
[----:B-1----:R-:W-:Y:S05]  /*29330*/  @!P1 BRA `(.L_x_4371) ;  /* 0xfffffffc00f09947 */ /* 0x002fea000383ffff */
[----:B------:R-:W-:Y:S05]  /*29340*/  BRA `(.L_x_4665) ;  /* 0xfffffda800287947 */ /* 0x000fea000383ffff */
.L_x_4392:
[----:B------:R-:W-:Y:S02]  /*29350*/  IMAD.MOV.U32 R12, RZ, RZ, RZ ;  /* 0x000000ffff0c7224 */ /* 0x000fe400078e00ff */
[----:B------:R-:W-:Y:S02]  /*29360*/  IMAD.MOV.U32 R11, RZ, RZ, 0x1e1f ;  /* 0x00001e1fff0b7424 */ /* 0x000fe400078e00ff */
[----:B------:R-:W-:-:S07]  /*29370*/  IMAD.MOV.U32 R15, RZ, RZ, -0x1 ;  /* 0xffffffffff0f7424 */ /* 0x000fce00078e00ff */
[----:B------:R-:W-:Y:S05]  /*29380*/  WARPSYNC.COLLECTIVE R15, `(.L_x_4666) ;  /* 0x000000000f087348 */ /* 0x000fea0003c00000 */
[----:B------:R0:W1:Y:S02]  /*29390*/  SHFL.IDX P6, R14, R13, R12, R11 ;  /* 0x0000000c0d0e7389 */ /* 0x00006400000c000b */
[----:B01----:R-:W-:Y:S01]  /*293a0*/  ENDCOLLECTIVE ;  /* 0x000000000000791b */ /* 0x003fe20003800000 */
.L_x_4666:
[----:B------:R-:W-:Y:S02]  /*293b0*/  IMAD.MOV.U32 R13, RZ, RZ, R3 ;  /* 0x000000ffff0d7224 */ /* 0x000fe400078e0003 */
[----:B------:R-:W-:-:S07]  /*293c0*/  IMAD.MOV.U32 R0, RZ, RZ, R14 ;  /* 0x000000ffff007224 */ /* 0x000fce00078e000e */
[----:B------:R-:W-:Y:S05]  /*293d0*/  WARPSYNC.COLLECTIVE R15, `(.L_x_4667) ;  /* 0x000000000f087348 */ /* 0x000fea0003c00000 */
[----:B------:R0:W1:Y:S02]  /*293e0*/  SHFL.IDX P6, R14, R13, R12, R11 ;  /* 0x0000000c0d0e7389 */ /* 0x00006400000c000b */
[----:B01----:R-:W-:Y:S01]  /*293f0*/  ENDCOLLECTIVE ;  /* 0x000000000000791b */ /* 0x003fe20003800000 */
.L_x_4667:
[----:B------:R-:W-:Y:S02]  /*29400*/  IMAD.MOV.U32 R13, RZ, RZ, R4 ;  /* 0x000000ffff0d7224 */ /* 0x000fe400078e0004 */
[----:B------:R-:W-:-:S07]  /*29410*/  IMAD.MOV.U32 R3, RZ, RZ, R14 ;  /* 0x000000ffff037224 */ /* 0x000fce00078e000e */
[----:B------:R-:W-:Y:S05]  /*29420*/  WARPSYNC.COLLECTIVE R15, `(.L_x_4668) ;  /* 0x000000000f087348 */ /* 0x000fea0003c00000 */
[----:B------:R0:W1:Y:S02]  /*29430*/  SHFL.IDX P6, R14, R13, R12, R11 ;  /* 0x0000000c0d0e7389 */ /* 0x00006400000c000b */
[----:B01----:R-:W-:Y:S01]  /*29440*/  ENDCOLLECTIVE ;  /* 0x000000000000791b */ /* 0x003fe20003800000 */
.L_x_4668:
[----:B------:R-:W-:Y:S02]  /*29450*/  IMAD.MOV.U32 R13, RZ, RZ, R5 ;  /* 0x000000ffff0d7224 */ /* 0x000fe400078e0005 */
[----:B------:R-:W-:-:S07]  /*29460*/  IMAD.MOV.U32 R4, RZ, RZ, R14 ;  /* 0x000000ffff047224 */ /* 0x000fce00078e000e */
[----:B------:R-:W-:Y:S05]  /*29470*/  WARPSYNC.COLLECTIVE R15, `(.L_x_4669) ;  /* 0x000000000f087348 */ /* 0x000fea0003c00000 */
[----:B------:R0:W1:Y:S02]  /*29480*/  SHFL.IDX P6, R14, R13, R12, R11 ;  /* 0x0000000c0d0e7389 */ /* 0x00006400000c000b */
[----:B01----:R-:W-:Y:S01]  /*29490*/  ENDCOLLECTIVE ;  /* 0x000000000000791b */ /* 0x003fe20003800000 */
.L_x_4669:
[----:B------:R-:W-:Y:S05]  /*294a0*/  BRA `(.L_x_4670) ;  /* 0xfffffdbc00f47947 */ /* 0x000fea000383ffff */
.L_x_4395:
[----:B-1----:R-:W-:-:S04]  /*294b0*/  IMAD.U32 R3, RZ, RZ, UR39 ;  /* 0x00000027ff037e24 */ /* 0x002fc8000f8e00ff */
[----:B------:R1:W2:Y:S03]  /*294c0*/  SYNCS.PHASECHK.TRANS64.TRYWAIT P0, [R3+URZ+0x33400], R0 ;  /* 0x03340000030075a7 */ /* 0x0002a6000800017f */
[----:B--2---:R-:W-:Y:S05]  /*294d0*/  @!P0 NANOSLEEP.SYNCS 0x989680 ;  /* 0x009896800000895d */ /* 0x004fea0003900000 */
[----:B------:R-:W2:Y:S02]  /*294e0*/  @!P0 SYNCS.PHASECHK.TRANS64 P0, [R3+URZ+0x33400], R0 ;  /* 0x03340000030085a7 */ /* 0x000ea4000800007f */
[----:B--2---:R-:W-:Y:S05]  /*294f0*/  @!P0 BRA `(.L_x_4395) ;  /* 0xfffffffc00ec8947 */ /* 0x004fea000383ffff */
[----:B------:R-:W-:Y:S05]  /*29500*/  BRA `(.L_x_4671) ;  /* 0xfffffdc4003c7947 */ /* 0x000fea000383ffff */
.L_x_4407:
[----:B------:R-:W-:Y:S02]  /*29510*/  IMAD.MOV.U32 R12, RZ, RZ, RZ ;  /* 0x000000ffff0c7224 */ /* 0x000fe400078e00ff */
[----:B------:R-:W-:Y:S02]  /*29520*/  IMAD.MOV.U32 R11, RZ, RZ, 0x1e1f ;  /* 0x00001e1fff0b7424 */ /* 0x000fe400078e00ff */
[----:B------:R-:W-:-:S07]  /*29530*/  IMAD.MOV.U32 R15, RZ, RZ, -0x1 ;  /* 0xffffffffff0f7424 */ /* 0x000fce00078e00ff */
[----:B------:R-:W-:Y:S05]  /*29540*/  WARPSYNC.COLLECTIVE R15, `(.L_x_4672) ;  /* 0x000000000f087348 */ /* 0x000fea0003c00000 */
[----:B------:R0:W1:Y:S02]  /*29550*/  SHFL.IDX P6, R14, R13, R12, R11 ;  /* 0x0000000c0d0e7389 */ /* 0x00006400000c000b */
[----:B01----:R-:W-:Y:S01]  /*29560*/  ENDCOLLECTIVE ;  /* 0x000000000000791b */ /* 0x003fe20003800000 */
.L_x_4672:
[----:B------:R-:W-:Y:S02]  /*29570*/  IMAD.MOV.U32 R13, RZ, RZ, R4 ;  /* 0x000000ffff0d7224 */ /* 0x000fe400078e0004 */
[----:B------:R-:W-:-:S07]  /*29580*/  IMAD.MOV.U32 R0, RZ, RZ, R14 ;  /* 0x000000ffff007224 */ /* 0x000fce00078e000e */
[----:B------:R-:W-:Y:S05]  /*29590*/  WARPSYNC.COLLECTIVE R15, `(.L_x_4673) ;  /* 0x000000000f087348 */ /* 0x000fea0003c00000 */
[----:B------:R0:W1:Y:S02]  /*295a0*/  SHFL.IDX P6, R14, R13, R12, R11 ;  /* 0x0000000c0d0e7389 */ /* 0x00006400000c000b */
[----:B01----:R-:W-:Y:S01]  /*295b0*/  ENDCOLLECTIVE ;  /* 0x000000000000791b */ /* 0x003fe20003800000 */
.L_x_4673:
[----:B------:R-:W-:Y:S02]  /*295c0*/  IMAD.MOV.U32 R13, RZ, RZ, R3 ;  /* 0x000000ffff0d7224 */ /* 0x000fe400078e0003 */
[----:B------:R-:W-:-:S07]  /*295d0*/  IMAD.MOV.U32 R4, RZ, RZ, R14 ;  /* 0x000000ffff047224 */ /* 0x000fce00078e000e */
[----:B------:R-:W-:Y:S05]  /*295e0*/  WARPSYNC.COLLECTIVE R15, `(.L_x_4674) ;  /* 0x000000000f087348 */ /* 0x000fea0003c00000 */
[----:B------:R0:W1:Y:S02]  /*295f0*/  SHFL.IDX P6, R14, R13, R12, R11 ;  /* 0x0000000c0d0e7389 */ /* 0x00006400000c000b */
[----:B01----:R-:W-:Y:S01]  /*29600*/  ENDCOLLECTIVE ;  /* 0x000000000000791b */ /* 0x003fe20003800000 */
.L_x_4674:
[----:B------:R-:W-:Y:S02]  /*29610*/  IMAD.MOV.U32 R13, RZ, RZ, R5 ;  /* 0x000000ffff0d7224 */ /* 0x000fe400078e0005 */
[----:B------:R-:W-:-:S07]  /*29620*/  IMAD.MOV.U32 R3, RZ, RZ, R14 ;  /* 0x000000ffff037224 */ /* 0x000fce00078e000e */
[----:B------:R-:W-:Y:S05]  /*29630*/  WARPSYNC.COLLECTIVE R15, `(.L_x_4675) ;  /* 0x000000000f087348 */ /* 0x000fea0003c00000 */
[----:B------:R0:W1:Y:S02]  /*29640*/  SHFL.IDX P6, R14, R13, R12, R11 ;  /* 0x0000000c0d0e7389 */ /* 0x00006400000c000b */
[----:B01----:R-:W-:Y:S01]  /*29650*/  ENDCOLLECTIVE ;  /* 0x000000000000791b */ /* 0x003fe20003800000 */
.L_x_4675:
[----:B------:R-:W-:Y:S05]  /*29660*/  BRA `(.L_x_4676) ;  /* 0xfffffdf4003c7947 */ /* 0x000fea000383ffff */
.L_x_4410:
[----:B0-----:R-:W-:-:S04]  /*29670*/  IMAD.U32 R3, RZ, RZ, UR39 ;  /* 0x00000027ff037e24 */ /* 0x001fc8000f8e00ff */
[----:B------:R0:W1:Y:S03]  /*29680*/  SYNCS.PHASECHK.TRANS64.TRYWAIT P0, [R3+URZ+0x33400], R0 ;  /* 0x03340000030075a7 */ /* 0x000066000800017f */
[----:B-1----:R-:W-:Y:S05]  /*29690*/  @!P0 NANOSLEEP.SYNCS 0x989680 ;  /* 0x009896800000895d */ /* 0x002fea0003900000 */
[----:B------:R-:W1:Y:S02]  /*296a0*/  @!P0 SYNCS.PHASECHK.TRANS64 P0, [R3+URZ+0x33400], R0 ;  /* 0x03340000030085a7 */ /* 0x000e64000800007f */
[----:B-1----:R-:W-:Y:S05]  /*296b0*/  @!P0 BRA `(.L_x_4410) ;  /* 0xfffffffc00ec8947 */ /* 0x002fea000383ffff */
[----:B------:R-:W-:Y:S05]  /*296c0*/  BRA `(.L_x_4677) ;  /* 0xfffffdf800347947 */ /* 0x000fea000383ffff */
.L_x_4418:
[----:B-1----:R1:W2:Y:S02]  /*296d0*/  SYNCS.PHASECHK.TRANS64.TRYWAIT P2, [R5+URZ+0x33430], R0 ;  /* 0x03343000050075a7 */ /* 0x0022a4000804017f */
[----:B--2---:R-:W-:Y:S05]  /*296e0*/  @!P2 NANOSLEEP.SYNCS 0x989680 ;  /* 0x009896800000a95d */ /* 0x004fea0003900000 */
[----:B------:R-:W2:Y:S02]  /*296f0*/  @!P2 SYNCS.PHASECHK.TRANS64 P2, [R5+URZ+0x33430], R0 ;  /* 0x033430000500a5a7 */ /* 0x000ea4000804007f */
[----:B--2---:R-:W-:Y:S05]  /*29700*/  @!P2 BRA `(.L_x_4418) ;  /* 0xfffffffc00f0a947 */ /* 0x004fea000383ffff */
[----:B------:R-:W-:Y:S05]  /*29710*/  BRA `(.L_x_4417) ;  /* 0xfffffe2800607947 */ /* 0x000fea000383ffff */
.L_x_4434:
[----:B-1----:R-:W-:-:S04]  /*29720*/  IMAD.U32 R8, RZ, RZ, UR6 ;  /* 0x00000006ff087e24 */ /* 0x002fc8000f8e00ff */
[----:B------:R1:W2:Y:S03]  /*29730*/  SYNCS.PHASECHK.TRANS64.TRYWAIT P2, [R8+URZ+0x33430], R7 ;  /* 0x03343007080075a7 */ /* 0x0002a6000804017f */
[----:B--2---:R-:W-:Y:S05]  /*29740*/  @!P2 NANOSLEEP.SYNCS 0x989680 ;  /* 0x009896800000a95d */ /* 0x004fea0003900000 */
[----:B------:R-:W2:Y:S02]  /*29750*/  @!P2 SYNCS.PHASECHK.TRANS64 P2, [R8+URZ+0x33430], R7 ;  /* 0x033430070800a5a7 */ /* 0x000ea4000804007f */
[----:B--2---:R-:W-:Y:S05]  /*29760*/  @!P2 BRA `(.L_x_4434) ;  /* 0xfffffffc00eca947 */ /* 0x004fea000383ffff */
[----:B------:R-:W-:Y:S05]  /*29770*/  BRA `(.L_x_4431) ;  /* 0xfffffe6c00a07947 */ /* 0x000fea000383ffff */
.L_x_4438:
[----:B-1----:R-:W-:-:S04]  /*29780*/  IMAD.U32 R8, RZ, RZ, UR6 ;  /* 0x00000006ff087e24 */ /* 0x002fc8000f8e00ff */
[----:B------:R1:W2:Y:S03]  /*29790*/  SYNCS.PHASECHK.TRANS64.TRYWAIT P2, [R8+URZ+0x33450], R7 ;  /* 0x03345007080075a7 */ /* 0x0002a6000804017f */
[----:B--2---:R-:W-:Y:S05]  /*297a0*/  @!P2 NANOSLEEP.SYNCS 0x989680 ;  /* 0x009896800000a95d */ /* 0x004fea0003900000 */
[----:B------:R-:W2:Y:S02]  /*297b0*/  @!P2 SYNCS.PHASECHK.TRANS64 P2, [R8+URZ+0x33450], R7 ;  /* 0x033450070800a5a7 */ /* 0x000ea4000804007f */
[----:B--2---:R-:W-:Y:S05]  /*297c0*/  @!P2 BRA `(.L_x_4438) ;  /* 0xfffffffc00eca947 */ /* 0x004fea000383ffff */
[----:B------:R-:W-:Y:S05]  /*297d0*/  BRA `(.L_x_4435) ;  /* 0xfffffe78009c7947 */ /* 0x000fea000383ffff */
.L_x_4456:
[----:B-1----:R-:W-:-:S04]  /*297e0*/  IMAD.U32 R3, RZ, RZ, UR5 ;  /* 0x00000005ff037e24 */ /* 0x002fc8000f8e00ff */
[----:B------:R1:W2:Y:S03]  /*297f0*/  SYNCS.PHASECHK.TRANS64.TRYWAIT P2, [R3+URZ+0x33430], R0 ;  /* 0x03343000030075a7 */ /* 0x0002a6000804017f */
[----:B--2---:R-:W-:Y:S05]  /*29800*/  @!P2 NANOSLEEP.SYNCS 0x989680 ;  /* 0x009896800000a95d */ /* 0x004fea0003900000 */
[----:B------:R-:W2:Y:S02]  /*29810*/  @!P2 SYNCS.PHASECHK.TRANS64 P2, [R3+URZ+0x33430], R0 ;  /* 0x033430000300a5a7 */ /* 0x000ea4000804007f */
[----:B--2---:R-:W-:Y:S05]  /*29820*/  @!P2 BRA `(.L_x_4456) ;  /* 0xfffffffc00eca947 */ /* 0x004fea000383ffff */
[----:B------:R-:W-:Y:S05]  /*29830*/  BRA `(.L_x_4453) ;  /* 0xfffffebc00007947 */ /* 0x000fea000383ffff */
.L_x_4460:
[----:B-1----:R-:W-:-:S04]  /*29840*/  IMAD.U32 R3, RZ, RZ, UR6 ;  /* 0x00000006ff037e24 */ /* 0x002fc8000f8e00ff */
[----:B------:R1:W2:Y:S03]  /*29850*/  SYNCS.PHASECHK.TRANS64.TRYWAIT P2, [R3+URZ+0x33450], R0 ;  /* 0x03345000030075a7 */ /* 0x0002a6000804017f */
[----:B--2---:R-:W-:Y:S05]  /*29860*/  @!P2 NANOSLEEP.SYNCS 0x989680 ;  /* 0x009896800000a95d */ /* 0x004fea0003900000 */
[----:B------:R-:W2:Y:S02]  /*29870*/  @!P2 SYNCS.PHASECHK.TRANS64 P2, [R3+URZ+0x33450], R0 ;  /* 0x033450000300a5a7 */ /* 0x000ea4000804007f */
[----:B--2---:R-:W-:Y:S05]  /*29880*/  @!P2 BRA `(.L_x_4460) ;  /* 0xfffffffc00eca947 */ /* 0x004fea000383ffff */
[----:B------:R-:W-:Y:S05]  /*29890*/  BRA `(.L_x_4457) ;  /* 0xfffffec800087947 */ /* 0x000fea000383ffff */
.L_x_4467:
[----:B-1----:R-:W-:-:S04]  /*298a0*/  IMAD.U32 R3, RZ, RZ, UR5 ;  /* 0x00000005ff037e24 */ /* 0x002fc8000f8e00ff */
[----:B------:R1:W2:Y:S03]  /*298b0*/  SYNCS.PHASECHK.TRANS64.TRYWAIT P2, [R3+URZ+0x33430], R0 ;  /* 0x03343000030075a7 */ /* 0x0002a6000804017f */
[----:B--2---:R-:W-:Y:S05]  /*298c0*/  @!P2 NANOSLEEP.SYNCS 0x989680 ;  /* 0x009896800000a95d */ /* 0x004fea0003900000 */
[----:B------:R-:W2:Y:S02]  /*298d0*/  @!P2 SYNCS.PHASECHK.TRANS64 P2, [R3+URZ+0x33430], R0 ;  /* 0x033430000300a5a7 */ /* 0x000ea4000804007f */
[----:B--2---:R-:W-:Y:S05]  /*298e0*/  @!P2 BRA `(.L_x_4467) ;  /* 0xfffffffc00eca947 */ /* 0x004fea000383ffff */
[----:B------:R-:W-:Y:S05]  /*298f0*/  BRA `(.L_x_4464) ;  /* 0xfffffee800987947 */ /* 0x000fea000383ffff */
.L_x_4471:
[----:B-1----:R-:W-:-:S04]  /*29900*/  IMAD.U32 R3, RZ, RZ, UR6 ;  /* 0x00000006ff037e24 */ /* 0x002fc8000f8e00ff */
[----:B------:R1:W2:Y:S03]  /*29910*/  SYNCS.PHASECHK.TRANS64.TRYWAIT P2, [R3+URZ+0x33450], R0 ;  /* 0x03345000030075a7 */ /* 0x0002a6000804017f */
[----:B--2---:R-:W-:Y:S05]  /*29920*/  @!P2 NANOSLEEP.SYNCS 0x989680 ;  /* 0x009896800000a95d */ /* 0x004fea0003900000 */
[----:B------:R-:W2:Y:S02]  /*29930*/  @!P2 SYNCS.PHASECHK.TRANS64 P2, [R3+URZ+0x33450], R0 ;  /* 0x033450000300a5a7 */ /* 0x000ea4000804007f */
[----:B--2---:R-:W-:Y:S05]  /*29940*/  @!P2 BRA `(.L_x_4471) ;  /* 0xfffffffc00eca947 */ /* 0x004fea000383ffff */
[----:B------:R-:W-:Y:S05]  /*29950*/  BRA `(.L_x_4468) ;  /* 0xfffffef400a07947 */ /* 0x000fea000383ffff */
.L_x_4485:
[----:B-1----:R-:W-:-:S04]  /*29960*/  IMAD.U32 R7, RZ, RZ, UR12 ;  /* 0x0000000cff077e24 */ /* 0x002fc8000f8e00ff */
[----:B------:R1:W2:Y:S03]  /*29970*/  SYNCS.PHASECHK.TRANS64.TRYWAIT P1, [R7+URZ+0x33450], R4 ;  /* 0x03345004070075a7 */ /* 0x0002a6000802017f */
[----:B--2---:R-:W-:Y:S05]  /*29980*/  @!P1 NANOSLEEP.SYNCS 0x989680 ;  /* 0x009896800000995d */ /* 0x004fea0003900000 */
[----:B------:R-:W2:Y:S02]  /*29990*/  @!P1 SYNCS.PHASECHK.TRANS64 P1, [R7+URZ+0x33450], R4 ;  /* 0x03345004070095a7 */ /* 0x000ea4000802007f */
[----:B--2---:R-:W-:Y:S05]  /*299a0*/  @!P1 BRA `(.L_x_4485) ;  /* 0xfffffffc00ec9947 */ /* 0x004fea000383ffff */
[----:B------:R-:W-:Y:S05]  /*299b0*/  BRA `(.L_x_4484) ;  /* 0xffffff3400307947 */ /* 0x000fea000383ffff */
.L_x_4530:
        /* <DEDUP_REMOVED lines=11> */
.L_x_4679:
[----:B------:R-:W-:Y:S05]  /*29a70*/  BSYNC B1 ;  /* 0x0000000000017941 */ /* 0x000fea0003800000 */
.L_x_4678:
[----:B------:R-:W-:Y:S05]  /*29a80*/  BRA `(.L_x_4680) ;  /* 0xffffff8800e07947 */ /* 0x000fea000383ffff */
.L_x_4532:
[----:B------:R-:W-:Y:S01]  /*29a90*/  BSSY B1, `(.L_x_4681) ;  /* 0x0000006000017945 */ /* 0x000fe20003800000 */
[----:B------:R-:W-:-:S07]  /*29aa0*/  IMAD.MOV.U32 R15, RZ, RZ, -0x1 ;  /* 0xffffffffff0f7424 */ /* 0x000fce00078e00ff */
[----:B01----:R-:W-:Y:S05]  /*29ab0*/  WARPSYNC.COLLECTIVE R15, `(.L_x_4682) ;  /* 0x000000000f0c7348 */ /* 0x003fea0003c00000 */
[----:B------:R-:W-:Y:S02]  /*29ac0*/  ELECT P6, UR62, PT ;  /* 0x00000000003e782f */ /* 0x000fe400038c0000 */
[----:B------:R-:W-:Y:S01]  /*29ad0*/  MOV R14, UR62 ;  /* 0x0000003e000e7c02 */ /* 0x000fe20008000f00 */
[----:B01----:R-:W-:Y:S10]  /*29ae0*/  ENDCOLLECTIVE ;  /* 0x000000000000791b */ /* 0x003ff40003800000 */
.L_x_4682:
[----:B------:R-:W-:Y:S05]  /*29af0*/  BSYNC B1 ;  /* 0x0000000000017941 */ /* 0x000fea0003800000 */
.L_x_4681:
[----:B------:R-:W-:Y:S05]  /*29b00*/  BRA `(.L_x_4531) ;  /* 0xffffff8800d87947 */ /* 0x000fea000383ffff */
.L_x_4534:
[----:B-1----:R-:W2:Y:S02]  /*29b10*/  LDL R5, [R1+0x2d4] ;  /* 0x0002d40001057983 */ /* 0x002ea40000100800 */
[----:B--2---:R1:W2:Y:S02]  /*29b20*/  SYNCS.PHASECHK.TRANS64.TRYWAIT P0, [R5+URZ+0x33420], R4 ;  /* 0x03342004050075a7 */ /* 0x0042a4000800017f */
[----:B--2---:R-:W-:Y:S05]  /*29b30*/  @!P0 NANOSLEEP.SYNCS 0x989680 ;  /* 0x009896800000895d */ /* 0x004fea0003900000 */
[----:B------:R-:W2:Y:S02]  /*29b40*/  @!P0 SYNCS.PHASECHK.TRANS64 P0, [R5+URZ+0x33420], R4 ;  /* 0x03342004050085a7 */ /* 0x000ea4000800007f */
[----:B--2---:R-:W-:Y:S05]  /*29b50*/  @!P0 BRA `(.L_x_4534) ;  /* 0xfffffffc00ec8947 */ /* 0x004fea000383ffff */
[----:B------:R-:W-:Y:S05]  /*29b60*/  BRA `(.L_x_4683) ;  /* 0xffffff8800e87947 */ /* 0x000fea000383ffff */
.L_x_4538:
[----:B-1----:R1:W2:Y:S02]  /*29b70*/  SYNCS.PHASECHK.TRANS64.TRYWAIT P0, [R7+URZ+0x334a0], R10 ;  /* 0x0334a00a070075a7 */ /* 0x0022a4000800017f */
[----:B--2---:R-:W-:Y:S05]  /*29b80*/  @!P0 NANOSLEEP.SYNCS 0x989680 ;  /* 0x009896800000895d */ /* 0x004fea0003900000 */
[----:B------:R-:W2:Y:S02]  /*29b90*/  @!P0 SYNCS.PHASECHK.TRANS64 P0, [R7+URZ+0x334a0], R10 ;  /* 0x0334a00a070085a7 */ /* 0x000ea4000800007f */
[----:B--2---:R-:W-:Y:S05]  /*29ba0*/  @!P0 BRA `(.L_x_4538) ;  /* 0xfffffffc00f08947 */ /* 0x004fea000383ffff */
[----:B------:R-:W-:Y:S05]  /*29bb0*/  BRA `(.L_x_4684) ;  /* 0xffffff8c00107947 */ /* 0x000fea000383ffff */
.L_x_4545:
[----:B--2---:R2:W3:Y:S02]  /*29bc0*/  SYNCS.PHASECHK.TRANS64.TRYWAIT P0, [R7+URZ+0x334c0], R10 ;  /* 0x0334c00a070075a7 */ /* 0x0044e4000800017f */
[----:B---3--:R-:W-:Y:S05]  /*29bd0*/  @!P0 NANOSLEEP.SYNCS 0x989680 ;  /* 0x009896800000895d */ /* 0x008fea0003900000 */
[----:B------:R-:W3:Y:S02]  /*29be0*/  @!P0 SYNCS.PHASECHK.TRANS64 P0, [R7+URZ+0x334c0], R10 ;  /* 0x0334c00a070085a7 */ /* 0x000ee4000800007f */
[----:B---3--:R-:W-:Y:S05]  /*29bf0*/  @!P0 BRA `(.L_x_4545) ;  /* 0xfffffffc00f08947 */ /* 0x008fea000383ffff */
[----:B------:R-:W-:Y:S05]  /*29c00*/  BRA `(.L_x_4685) ;  /* 0xffffff9000147947 */ /* 0x000fea000383ffff */
.L_x_4554:
[----:B-1----:R1:W2:Y:S02]  /*29c10*/  SYNCS.PHASECHK.TRANS64.TRYWAIT P1, [R8+URZ+0x334a0], R7 ;  /* 0x0334a007080075a7 */ /* 0x0022a4000802017f */
[----:B--2---:R-:W-:Y:S05]  /*29c20*/  @!P1 NANOSLEEP.SYNCS 0x989680 ;  /* 0x009896800000995d */ /* 0x004fea0003900000 */
[----:B------:R-:W2:Y:S02]  /*29c30*/  @!P1 SYNCS.PHASECHK.TRANS64 P1, [R8+URZ+0x334a0], R7 ;  /* 0x0334a007080095a7 */ /* 0x000ea4000802007f */
[----:B--2---:R-:W-:Y:S05]  /*29c40*/  @!P1 BRA `(.L_x_4554) ;  /* 0xfffffffc00f09947 */ /* 0x004fea000383ffff */
[----:B------:R-:W-:Y:S05]  /*29c50*/  BRA `(.L_x_4686) ;  /* 0xffffff9400647947 */ /* 0x000fea000383ffff */
.L_x_4561:
[----:B--2---:R2:W3:Y:S02]  /*29c60*/  SYNCS.PHASECHK.TRANS64.TRYWAIT P1, [R8+URZ+0x334c0], R7 ;  /* 0x0334c007080075a7 */ /* 0x0044e4000802017f */
[----:B---3--:R-:W-:Y:S05]  /*29c70*/  @!P1 NANOSLEEP.SYNCS 0x989680 ;  /* 0x009896800000995d */ /* 0x008fea0003900000 */
[----:B------:R-:W3:Y:S02]  /*29c80*/  @!P1 SYNCS.PHASECHK.TRANS64 P1, [R8+URZ+0x334c0], R7 ;  /* 0x0334c007080095a7 */ /* 0x000ee4000802007f */
[----:B---3--:R-:W-:Y:S05]  /*29c90*/  @!P1 BRA `(.L_x_4561) ;  /* 0xfffffffc00f09947 */ /* 0x008fea000383ffff */
[----:B------:R-:W-:Y:S05]  /*29ca0*/  BRA `(.L_x_4687) ;  /* 0xffffff9800647947 */ /* 0x000fea000383ffff */
.L_x_4586:
        /* <DEDUP_REMOVED lines=8> */
[----:B--2---:R-:W-:Y:S05]  /*29d30*/  WARPSYNC.COLLECTIVE R15, `(.L_x_4689) ;  /* 0x000000000f087348 */ /* 0x004fea0003c00000 */
[----:B------:R0:W1:Y:S02]  /*29d40*/  SHFL.IDX P6, R14, R13, R12, R11 ;  /* 0x0000000c0d0e7389 */ /* 0x00006400000c000b */
[----:B012---:R-:W-:Y:S01]  /*29d50*/  ENDCOLLECTIVE ;  /* 0x000000000000791b */ /* 0x007fe20003800000 */
.L_x_4689:
[----:B------:R-:W-:Y:S05]  /*29d60*/  BSYNC B0 ;  /* 0x0000000000007941 */ /* 0x000fea0003800000 */
.L_x_4688:
[----:B------:R-:W-:Y:S05]  /*29d70*/  BRA `(.L_x_4690) ;  /* 0xffffffa800807947 */ /* 0x000fea000383ffff */
.L_x_4588:
[----:B------:R-:W-:Y:S01]  /*29d80*/  BSSY B0, `(.L_x_4691) ;  /* 0x0000006000007945 */ /* 0x000fe20003800000 */
[----:B------:R-:W-:-:S07]  /*29d90*/  IMAD.MOV.U32 R15, RZ, RZ, -0x1 ;  /* 0xffffffffff0f7424 */ /* 0x000fce00078e00ff */
[----:B012---:R-:W-:Y:S05]  /*29da0*/  WARPSYNC.COLLECTIVE R15, `(.L_x_4692) ;  /* 0x000000000f0c7348 */ /* 0x007fea0003c00000 */
[----:B------:R-:W-:Y:S02]  /*29db0*/  ELECT P6, UR62, PT ;  /* 0x00000000003e782f */ /* 0x000fe400038c0000 */
[----:B------:R-:W-:Y:S01]  /*29dc0*/  MOV R14, UR62 ;  /* 0x0000003e000e7c02 */ /* 0x000fe20008000f00 */
[----:B012---:R-:W-:Y:S10]  /*29dd0*/  ENDCOLLECTIVE ;  /* 0x000000000000791b */ /* 0x007ff40003800000 */
.L_x_4692:
[----:B------:R-:W-:Y:S05]  /*29de0*/  BSYNC B0 ;  /* 0x0000000000007941 */ /* 0x000fea0003800000 */
.L_x_4691:
[----:B------:R-:W-:Y:S05]  /*29df0*/  BRA `(.L_x_4693) ;  /* 0xffffffa800887947 */ /* 0x000fea000383ffff */
.L_x_4590:
[----:B-1----:R1:W2:Y:S02]  /*29e00*/  SYNCS.PHASECHK.TRANS64.TRYWAIT P0, [R2+URZ+0x33480], R4 ;  /* 0x03348004020075a7 */ /* 0x0022a4000800017f */
[----:B--2---:R-:W-:Y:S05]  /*29e10*/  @!P0 NANOSLEEP.SYNCS 0x989680 ;  /* 0x009896800000895d */ /* 0x004fea0003900000 */
[----:B------:R-:W2:Y:S02]  /*29e20*/  @!P0 SYNCS.PHASECHK.TRANS64 P0, [R2+URZ+0x33480], R4 ;  /* 0x03348004020085a7 */ /* 0x000ea4000800007f */
[----:B--2---:R-:W-:Y:S05]  /*29e30*/  @!P0 BRA `(.L_x_4590) ;  /* 0xfffffffc00f08947 */ /* 0x004fea000383ffff */
[----:B------:R-:W-:Y:S05]  /*29e40*/  BRA `(.L_x_4694) ;  /* 0xffffffa800f87947 */ /* 0x000fea000383ffff */
.L_x_4592:
[----:B--2---:R2:W3:Y:S02]  /*29e50*/  SYNCS.PHASECHK.TRANS64.TRYWAIT P0, [R2+URZ+0x33440], R4 ;  /* 0x03344004020075a7 */ /* 0x0044e4000800017f */
[----:B---3--:R-:W-:Y:S05]  /*29e60*/  @!P0 NANOSLEEP.SYNCS 0x989680 ;  /* 0x009896800000895d */ /* 0x008fea0003900000 */
[----:B------:R-:W3:Y:S02]  /*29e70*/  @!P0 SYNCS.PHASECHK.TRANS64 P0, [R2+URZ+0x33440], R4 ;  /* 0x03344004020085a7 */ /* 0x000ee4000800007f */
[----:B---3--:R-:W-:Y:S05]  /*29e80*/  @!P0 BRA `(.L_x_4592) ;  /* 0xfffffffc00f08947 */ /* 0x008fea000383ffff */
[----:B------:R-:W-:Y:S05]  /*29e90*/  BRA `(.L_x_4695) ;  /* 0xffffffac007c7947 */ /* 0x000fea000383ffff */
.L_x_4596:
[----:B------:R-:W2:Y:S01]  /*29ea0*/  LDL.LU R11, [R1+0x308] ;  /* 0x00030800010b7983 */ /* 0x000ea20000300800 */
[----:B------:R-:W-:Y:S02]  /*29eb0*/  IMAD.MOV.U32 R5, RZ, RZ, R12 ;  /* 0x000000ffff057224 */ /* 0x000fe400078e000c */
[----:B------:R-:W-:Y:S02]  /*29ec0*/  IMAD.MOV.U32 R13, RZ, RZ, R3 ;  /* 0x000000ffff0d7224 */ /* 0x000fe400078e0003 */
[----:B------:R-:W-:Y:S02]  /*29ed0*/  IMAD.MOV.U32 R12, RZ, RZ, RZ ;  /* 0x000000ffff0c7224 */ /* 0x000fe400078e00ff */
[----:B------:R-:W-:Y:S02]  /*29ee0*/  IMAD.MOV.U32 R15, RZ, RZ, -0x1 ;  /* 0xffffffffff0f7424 */ /* 0x000fe400078e00ff */
        /* <DEDUP_REMOVED lines=8> */
.L_x_4696:
[----:B------:R-:W-:Y:S02]  /*29f70*/  IMAD.MOV.U32 R13, RZ, RZ, R4 ;  /* 0x000000ffff0d7224 */ /* 0x000fe400078e0004 */
[----:B------:R-:W-:-:S07]  /*29f80*/  IMAD.MOV.U32 R6, RZ, RZ, R14 ;  /* 0x000000ffff067224 */ /* 0x000fce00078e000e */
[----:B------:R-:W-:Y:S05]  /*29f90*/  WARPSYNC.COLLECTIVE R15, `(.L_x_4697) ;  /* 0x000000000f087348 */ /* 0x000fea0003c00000 */
[----:B------:R0:W1:Y:S02]  /*29fa0*/  SHFL.IDX P6, R14, R13, R12, R11 ;  /* 0x0000000c0d0e7389 */ /* 0x00006400000c000b */
[----:B01----:R-:W-:Y:S01]  /*29fb0*/  ENDCOLLECTIVE ;  /* 0x000000000000791b */ /* 0x003fe20003800000 */
.L_x_4697:
[----:B------:R-:W-:Y:S02]  /*29fc0*/  IMAD.MOV.U32 R13, RZ, RZ, R3 ;  /* 0x000000ffff0d7224 */ /* 0x000fe400078e0003 */
[----:B------:R-:W-:Y:S02]  /*29fd0*/  IMAD.MOV.U32 R12, RZ, RZ, 0x1 ;  /* 0x00000001ff0c7424 */ /* 0x000fe400078e00ff */
[----:B------:R-:W-:-:S07]  /*29fe0*/  IMAD.MOV.U32 R7, RZ, RZ, R14 ;  /* 0x000000ffff077224 */ /* 0x000fce00078e000e */
[----:B------:R-:W-:Y:S05]  /*29ff0*/  WARPSYNC.COLLECTIVE R15, `(.L_x_4698) ;  /* 0x000000000f087348 */ /* 0x000fea0003c00000 */
[----:B------:R0:W1:Y:S02]  /*2a000*/  SHFL.IDX P6, R14, R13, R12, R11 ;  /* 0x0000000c0d0e7389 */ /* 0x00006400000c000b */
[----:B01----:R-:W-:Y:S01]  /*2a010*/  ENDCOLLECTIVE ;  /* 0x000000000000791b */ /* 0x003fe20003800000 */
.L_x_4698:
        /* <DEDUP_REMOVED lines=17> */
.L_x_4699:
[----:B------:R-:W-:Y:S02]  /*2a130*/  IMAD.MOV.U32 R13, RZ, RZ, R3 ;  /* 0x000000ffff0d7224 */ /* 0x000fe400078e0003 */
[----:B------:R-:W-:Y:S02]  /*2a140*/  IMAD.MOV.U32 R12, RZ, RZ, 0x2 ;  /* 0x00000002ff0c7424 */ /* 0x000fe400078e00ff */
[----:B------:R-:W-:-:S07]  /*2a150*/  IMAD.MOV.U32 R5, RZ, RZ, R14 ;  /* 0x000000ffff057224 */ /* 0x000fce00078e000e */
[----:B------:R-:W-:Y:S05]  /*2a160*/  WARPSYNC.COLLECTIVE R15, `(.L_x_4700) ;  /* 0x000000000f087348 */ /* 0x000fea0003c00000 */
[----:B------:R0:W1:Y:S02]  /*2a170*/  SHFL.IDX P6, R14, R13, R12, R11 ;  /* 0x0000000c0d0e7389 */ /* 0x00006400000c000b */
[----:B01----:R-:W-:Y:S01]  /*2a180*/  ENDCOLLECTIVE ;  /* 0x000000000000791b */ /* 0x003fe20003800000 */
.L_x_4700:
        /* <DEDUP_REMOVED lines=17> */
.L_x_4701:
[----:B------:R-:W-:Y:S02]  /*2a2a0*/  IMAD.MOV.U32 R13, RZ, RZ, R3 ;  /* 0x000000ffff0d7224 */ /* 0x000fe400078e0003 */
[----:B------:R-:W-:Y:S02]  /*2a2b0*/  IMAD.MOV.U32 R12, RZ, RZ, 0x3 ;  /* 0x00000003ff0c7424 */ /* 0x000fe400078e00ff */
[----:B------:R-:W-:-:S07]  /*2a2c0*/  IMAD.MOV.U32 R5, RZ, RZ, R14 ;  /* 0x000000ffff057224 */ /* 0x000fce00078e000e */
[----:B------:R-:W-:Y:S05]  /*2a2d0*/  WARPSYNC.COLLECTIVE R15, `(.L_x_4702) ;  /* 0x000000000f087348 */ /* 0x000fea0003c00000 */
[----:B------:R0:W1:Y:S02]  /*2a2e0*/  SHFL.IDX P6, R14, R13, R12, R11 ;  /* 0x0000000c0d0e7389 */ /* 0x00006400000c000b */
[----:B01----:R-:W-:Y:S01]  /*2a2f0*/  ENDCOLLECTIVE ;  /* 0x000000000000791b */ /* 0x003fe20003800000 */
.L_x_4702:
        /* <DEDUP_REMOVED lines=14> */
.L_x_4703:
[----:B------:R-:W-:Y:S01]  /*2a3e0*/  @!PT LDS RZ, [RZ] ;  /* 0x00000000fffff984 */ /* 0x000fe20000000800 */
[----:B------:R-:W-:Y:S01]  /*2a3f0*/  @!PT LDS RZ, [RZ] ;  /* 0x00000000fffff984 */ /* 0x000fe20000000800 */
[----:B------:R-:W-:Y:S01]  /*2a400*/  @!PT LDS RZ, [RZ] ;  /* 0x00000000fffff984 */ /* 0x000fe20000000800 */
[----:B------:R0:W-:Y:S01]  /*2a410*/  @!P3 LDGSTS.E.BYPASS.LTC128B.128 [R8+0x23200], desc[UR46][R6.64+0x80], !P2 ;  /* 0x232000800608bfae */ /* 0x0001e2000d101d6e */
[----:B------:R-:W-:Y:S01]  /*2a420*/  IMAD.MOV.U32 R3, RZ, RZ, R14 ;  /* 0x000000ffff037224 */ /* 0x000fe200078e000e */
[----:B------:R-:W-:Y:S06]  /*2a430*/  BRA `(.L_x_4704) ;  /* 0xffffffb000d87947 */ /* 0x000fec000383ffff */
.L_x_4601:
[----:B-1----:R-:W3:Y:S02]  /*2a440*/  LDL R2, [R1+0x2d4] ;  /* 0x0002d40001027983 */ /* 0x002ee40000100800 */
[----:B---3--:R1:W3:Y:S02]  /*2a450*/  SYNCS.PHASECHK.TRANS64.TRYWAIT P0, [R2+URZ+0x33420], R0 ;  /* 0x03342000020075a7 */ /* 0x0082e4000800017f */
[----:B---3--:R-:W-:Y:S05]  /*2a460*/  @!P0 NANOSLEEP.SYNCS 0x989680 ;  /* 0x009896800000895d */ /* 0x008fea0003900000 */
[----:B------:R-:W3:Y:S02]  /*2a470*/  @!P0 SYNCS.PHASECHK.TRANS64 P0, [R2+URZ+0x33420], R0 ;  /* 0x03342000020085a7 */ /* 0x000ee4000800007f */
[----:B---3--:R-:W-:Y:S05]  /*2a480*/  @!P0 BRA `(.L_x_4601) ;  /* 0xfffffffc00ec8947 */ /* 0x008fea000383ffff */
[----:B------:R-:W-:Y:S05]  /*2a490*/  BRA `(.L_x_4705) ;  /* 0xffffffb4004c7947 */ /* 0x000fea000383ffff */
.L_x_4607:
[----:B--2---:R2:W3:Y:S02]  /*2a4a0*/  SYNCS.PHASECHK.TRANS64.TRYWAIT P0, [R6+URZ+0x33480], R5 ;  /* 0x03348005060075a7 */ /* 0x0044e4000800017f */
[----:B---3--:R-:W-:Y:S05]  /*2a4b0*/  @!P0 NANOSLEEP.SYNCS 0x989680 ;  /* 0x009896800000895d */ /* 0x008fea0003900000 */
[----:B------:R-:W3:Y:S02]  /*2a4c0*/  @!P0 SYNCS.PHASECHK.TRANS64 P0, [R6+URZ+0x33480], R5 ;  /* 0x03348005060085a7 */ /* 0x000ee4000800007f */
[----:B---3--:R-:W-:Y:S05]  /*2a4d0*/  @!P0 BRA `(.L_x_4607) ;  /* 0xfffffffc00f08947 */ /* 0x008fea000383ffff */
[----:B------:R-:W-:Y:S05]  /*2a4e0*/  BRA `(.L_x_4706) ;  /* 0xffffffb8000c7947 */ /* 0x000fea000383ffff */
.L_x_4614:
[----:B---3--:R3:W4:Y:S02]  /*2a4f0*/  SYNCS.PHASECHK.TRANS64.TRYWAIT P0, [R6+URZ+0x33440], R5 ;  /* 0x03344005060075a7 */ /* 0x008724000800017f */
[----:B----4-:R-:W-:Y:S05]  /*2a500*/  @!P0 NANOSLEEP.SYNCS 0x989680 ;  /* 0x009896800000895d */ /* 0x010fea0003900000 */
[----:B------:R-:W4:Y:S02]  /*2a510*/  @!P0 SYNCS.PHASECHK.TRANS64 P0, [R6+URZ+0x33440], R5 ;  /* 0x03344005060085a7 */ /* 0x000f24000800007f */
[----:B----4-:R-:W-:Y:S05]  /*2a520*/  @!P0 BRA `(.L_x_4614) ;  /* 0xfffffffc00f08947 */ /* 0x010fea000383ffff */
[----:B------:R-:W-:Y:S05]  /*2a530*/  BRA `(.L_x_4707) ;  /* 0xffffffbc00107947 */ /* 0x000fea000383ffff */
.L_x_4622:
[----:B--2---:R2:W3:Y:S02]  /*2a540*/  SYNCS.PHASECHK.TRANS64.TRYWAIT P0, [R3+URZ+0x33470], R4 ;  /* 0x03347004030075a7 */ /* 0x0044e4000800017f */
[----:B---3--:R-:W-:Y:S05]  /*2a550*/  @!P0 NANOSLEEP.SYNCS 0x989680 ;  /* 0x009896800000895d */ /* 0x008fea0003900000 */
[----:B------:R-:W3:Y:S02]  /*2a560*/  @!P0 SYNCS.PHASECHK.TRANS64 P0, [R3+URZ+0x33470], R4 ;  /* 0x03347004030085a7 */ /* 0x000ee4000800007f */
[----:B---3--:R-:W-:Y:S05]  /*2a570*/  @!P0 BRA `(.L_x_4622) ;  /* 0xfffffffc00f08947 */ /* 0x008fea000383ffff */
[----:B------:R-:W-:Y:S05]  /*2a580*/  BRA `(.L_x_4708) ;  /* 0xffffffc000287947 */ /* 0x000fea000383ffff */
.L_x_4624:
[----:B--2---:R2:W3:Y:S02]  /*2a590*/  SYNCS.PHASECHK.TRANS64.TRYWAIT P0, [R3+URZ+0x33460], R4 ;  /* 0x03346004030075a7 */ /* 0x0044e4000800017f */
[----:B---3--:R-:W-:Y:S05]  /*2a5a0*/  @!P0 NANOSLEEP.SYNCS 0x989680 ;  /* 0x009896800000895d */ /* 0x008fea0003900000 */
[----:B------:R-:W3:Y:S02]  /*2a5b0*/  @!P0 SYNCS.PHASECHK.TRANS64 P0, [R3+URZ+0x33460], R4 ;  /* 0x03346004030085a7 */ /* 0x000ee4000800007f */
[----:B---3--:R-:W-:Y:S05]  /*2a5c0*/  @!P0 BRA `(.L_x_4624) ;  /* 0xfffffffc00f08947 */ /* 0x008fea000383ffff */
[----:B------:R-:W-:Y:S05]  /*2a5d0*/  BRA `(.L_x_4709) ;  /* 0xffffffc000307947 */ /* 0x000fea000383ffff */
.L_x_4631:
[----:B---3--:R3:W4:Y:S02]  /*2a5e0*/  SYNCS.PHASECHK.TRANS64.TRYWAIT P1, [R0+URZ+0x33470], R2 ;  /* 0x03347002000075a7 */ /* 0x008724000802017f */
[----:B----4-:R-:W-:Y:S05]  /*2a5f0*/  @!P1 NANOSLEEP.SYNCS 0x989680 ;  /* 0x009896800000995d */ /* 0x010fea0003900000 */
[----:B------:R-:W4:Y:S02]  /*2a600*/  @!P1 SYNCS.PHASECHK.TRANS64 P1, [R0+URZ+0x33470], R2 ;  /* 0x03347002000095a7 */ /* 0x000f24000802007f */
[----:B----4-:R-:W-:Y:S05]  /*2a610*/  @!P1 BRA `(.L_x_4631) ;  /* 0xfffffffc00f09947 */ /* 0x010fea000383ffff */
[----:B------:R-:W-:Y:S05]  /*2a620*/  BRA `(.L_x_4710) ;  /* 0xffffffcc00c07947 */ /* 0x000fea000383ffff */
.L_x_4633:
[----:B---3--:R3:W4:Y:S02]  /*2a630*/  SYNCS.PHASECHK.TRANS64.TRYWAIT P1, [R0+URZ+0x33460], R2 ;  /* 0x03346002000075a7 */ /* 0x008724000802017f */
[----:B----4-:R-:W-:Y:S05]  /*2a640*/  @!P1 NANOSLEEP.SYNCS 0x989680 ;  /* 0x009896800000995d */ /* 0x010fea0003900000 */
[----:B------:R-:W4:Y:S02]  /*2a650*/  @!P1 SYNCS.PHASECHK.TRANS64 P1, [R0+URZ+0x33460], R2 ;  /* 0x03346002000095a7 */ /* 0x000f24000802007f */
[----:B----4-:R-:W-:Y:S05]  /*2a660*/  @!P1 BRA `(.L_x_4633) ;  /* 0xfffffffc00f09947 */ /* 0x010fea000383ffff */
[----:B------:R-:W-:Y:S05]  /*2a670*/  BRA `(.L_x_4711) ;  /* 0xffffffcc00c87947 */ /* 0x000fea000383ffff */
.L_x_4637:
[----:B------:R-:W-:Y:S01]  /*2a680*/  BSSY B0, `(.L_x_4712) ;  /* 0x0000008000007945 */ /* 0x000fe20003800000 */
[----:B------:R-:W-:Y:S02]  /*2a690*/  IMAD.MOV.U32 R13, RZ, RZ, R16 ;  /* 0x000000ffff0d7224 */ /* 0x000fe400078e0010 */
[----:B------:R-:W-:Y:S02]  /*2a6a0*/  IMAD.MOV.U32 R12, RZ, RZ, RZ ;  /* 0x000000ffff0c7224 */ /* 0x000fe400078e00ff */
[----:B------:R-:W-:Y:S02]  /*2a6b0*/  IMAD.MOV.U32 R11, RZ, RZ, 0x1f ;  /* 0x0000001fff0b7424 */ /* 0x000fe400078e00ff */
[----:B------:R-:W-:-:S07]  /*2a6c0*/  IMAD.MOV.U32 R15, RZ, RZ, -0x1 ;  /* 0xffffffffff0f7424 */ /* 0x000fce00078e00ff */
[----:B-1----:R-:W-:Y:S05]  /*2a6d0*/  WARPSYNC.COLLECTIVE R15, `(.L_x_4713) ;  /* 0x000000000f087348 */ /* 0x002fea0003c00000 */
[----:B------:R0:W2:Y:S02]  /*2a6e0*/  SHFL.IDX P6, R14, R13, R12, R11 ;  /* 0x0000000c0d0e7389 */ /* 0x0000a400000c000b */
[----:B012---:R-:W-:Y:S01]  /*2a6f0*/  ENDCOLLECTIVE ;  /* 0x000000000000791b */ /* 0x007fe20003800000 */
.L_x_4713:
[----:B------:R-:W-:Y:S05]  /*2a700*/  BSYNC B0 ;  /* 0x0000000000007941 */ /* 0x000fea0003800000 */
.L_x_4712:
        /* <DEDUP_REMOVED lines=9> */
.L_x_4714:
        /* <DEDUP_REMOVED lines=18> */
.L_x_4715:
        /* <DEDUP_REMOVED lines=8> */
.L_x_4716:
        /* <DEDUP_REMOVED lines=8> */
.L_x_4717:
        /* <DEDUP_REMOVED lines=8> */
.L_x_4718:
        /* <DEDUP_REMOVED lines=8> */
.L_x_4719:
        /* <DEDUP_REMOVED lines=9> */
.L_x_4720:
[----:B------:R-:W-:Y:S01]  /*2ab50*/  IMAD.MOV.U32 R16, RZ, RZ, R14 ;  /* 0x000000ffff107224 */ /* 0x000fe200078e000e */
[----:B------:R-:W-:Y:S06]  /*2ab60*/  BRA `(.L_x_4721) ;  /* 0xffffffd8007c7947 */ /* 0x000fec000383ffff */
.L_x_4642:
[----:B------:R-:W-:Y:S01]  /*2ab70*/  BSSY B0, `(.L_x_4722) ;  /* 0x0000008000007945 */ /* 0x000fe20003800000 */
[----:B-----5:R-:W-:Y:S02]  /*2ab80*/  IMAD.MOV.U32 R13, RZ, RZ, R2 ;  /* 0x000000ffff0d7224 */ /* 0x020fe400078e0002 */
[----:B------:R-:W-:Y:S02]  /*2ab90*/  IMAD.MOV.U32 R12, RZ, RZ, 0x1 ;  /* 0x00000001ff0c7424 */ /* 0x000fe400078e00ff */
[----:B------:R-:W-:Y:S02]  /*2aba0*/  IMAD.MOV.U32 R11, RZ, RZ, RZ ;  /* 0x000000ffff0b7224 */ /* 0x000fe400078e00ff */
[----:B------:R-:W-:-:S07]  /*2abb0*/  IMAD.MOV.U32 R15, RZ, RZ, -0x1 ;  /* 0xffffffffff0f7424 */ /* 0x000fce00078e00ff */
[----:B01----:R-:W-:Y:S05]  /*2abc0*/  WARPSYNC.COLLECTIVE R15, `(.L_x_4723) ;  /* 0x000000000f087348 */ /* 0x003fea0003c00000 */
[----:B------:R2:W3:Y:S02]  /*2abd0*/  SHFL.UP P6, R14, R13, R12, R11 ;  /* 0x0400000c0d0e7389 */ /* 0x0004e400000c000b */
[----:B0123--:R-:W-:Y:S01]  /*2abe0*/  ENDCOLLECTIVE ;  /* 0x000000000000791b */ /* 0x00ffe20003800000 */
.L_x_4723:
[----:B------:R-:W-:Y:S05]  /*2abf0*/  BSYNC B0 ;  /* 0x0000000000007941 */ /* 0x000fea0003800000 */
.L_x_4722:
        /* <DEDUP_REMOVED lines=10> */
.L_x_4724:
        /* <DEDUP_REMOVED lines=8> */
.L_x_4725:
        /* <DEDUP_REMOVED lines=8> */
.L_x_4726:
        /* <DEDUP_REMOVED lines=8> */
.L_x_4727:
        /* <DEDUP_REMOVED lines=9> */
.L_x_4728:
[----:B------:R-:W-:Y:S01]  /*2aeb0*/  IMAD.MOV.U32 R16, RZ, RZ, R14 ;  /* 0x000000ffff107224 */ /* 0x000fe200078e000e */
[----:B------:R-:W-:Y:S06]  /*2aec0*/  BRA `(.L_x_4729) ;  /* 0xffffffd800407947 */ /* 0x000fec000383ffff */
.L_x_4644:
[----:B------:R-:W-:Y:S01]  /*2aed0*/  BSSY B0, `(.L_x_4730) ;  /* 0x0000006000007945 */ /* 0x000fe20003800000 */
[----:B------:R-:W-:Y:S01]  /*2aee0*/  PLOP3.LUT P6, PT, P6, PT, PT, 0x8, 0x0 ;  /* 0x000000000000781c */ /* 0x000fe200037ce170 */
[----:B------:R-:W-:-:S12]  /*2aef0*/  IMAD.MOV.U32 R15, RZ, RZ, -0x1 ;  /* 0xffffffffff0f7424 */ /* 0x000fd800078e00ff */
[----:B01----:R-:W-:Y:S05]  /*2af00*/  WARPSYNC.COLLECTIVE R15, `(.L_x_4731) ;  /* 0x000000000f087348 */ /* 0x003fea0003c00000 */
[----:B------:R-:W-:Y:S01]  /*2af10*/  VOTE.ANY R14, PT, P6 ;  /* 0x00000000000e7806 */ /* 0x000fe200030e0100 */
[----:B01----:R-:W-:Y:S06]  /*2af20*/  ENDCOLLECTIVE ;  /* 0x000000000000791b */ /* 0x003fec0003800000 */
.L_x_4731:
[----:B------:R-:W-:Y:S05]  /*2af30*/  BSYNC B0 ;  /* 0x0000000000007941 */ /* 0x000fea0003800000 */
.L_x_4730:
        /* <DEDUP_REMOVED lines=9> */
.L_x_4732:
[----:B------:R-:W-:Y:S01]  /*2afd0*/  IMAD.MOV.U32 R17, RZ, RZ, R14 ;  /* 0x000000ffff117224 */ /* 0x000fe200078e000e */
[----:B------:R-:W-:Y:S06]  /*2afe0*/  BRA `(.L_x_4733) ;  /* 0xffffffd800307947 */ /* 0x000fec000383ffff */
.L_x_4646:
[----:B------:R-:W-:Y:S01]  /*2aff0*/  BSSY B0, `(.L_x_4734) ;  /* 0x0000007000007945 */ /* 0x000fe20003800000 */
[----:B------:R-:W-:Y:S02]  /*2b000*/  IMAD.MOV.U32 R13, RZ, RZ, R3 ;  /* 0x000000ffff0d7224 */ /* 0x000fe400078e0003 */
[----:B------:R-:W-:Y:S02]  /*2b010*/  IMAD.MOV.U32 R11, RZ, RZ, 0x1f ;  /* 0x0000001fff0b7424 */ /* 0x000fe400078e00ff */
[----:B------:R-:W-:-:S07]  /*2b020*/  IMAD.MOV.U32 R15, RZ, RZ, -0x1 ;  /* 0xffffffffff0f7424 */ /* 0x000fce00078e00ff */
[----:B0123--:R-:W-:Y:S05]  /*2b030*/  WARPSYNC.COLLECTIVE R15, `(.L_x_4735) ;  /* 0x000000000f087348 */ /* 0x00ffea0003c00000 */
[----:B------:R4:W0:Y:S02]  /*2b040*/  SHFL.IDX P6, R14, R13, R12, R11 ;  /* 0x0000000c0d0e7389 */ /* 0x00082400000c000b */
[----:B01234-:R-:W-:Y:S01]  /*2b050*/  ENDCOLLECTIVE ;  /* 0x000000000000791b */ /* 0x01ffe20003800000 */
.L_x_4735:
[----:B------:R-:W-:Y:S05]  /*2b060*/  BSYNC B0 ;  /* 0x0000000000007941 */ /* 0x000fea0003800000 */
.L_x_4734:
[----:B------:R-:W-:Y:S01]  /*2b070*/  IMAD.MOV.U32 R3, RZ, RZ, R14 ;  /* 0x000000ffff037224 */ /* 0x000fe200078e000e */
[----:B------:R-:W-:Y:S06]  /*2b080*/  BRA `(.L_x_4736) ;  /* 0xffffffd800247947 */ /* 0x000fec000383ffff */
.L_x_4650:
[----:B0-----:R0:W2:Y:S02]  /*2b090*/  SYNCS.PHASECHK.TRANS64.TRYWAIT P0, [R0+URZ+0x33420], R3 ;  /* 0x03342003000075a7 */ /* 0x0010a4000800017f */
[----:B--2---:R-:W-:Y:S05]  /*2b0a0*/  @!P0 NANOSLEEP.SYNCS 0x989680 ;  /* 0x009896800000895d */ /* 0x004fea0003900000 */
[----:B------:R-:W2:Y:S02]  /*2b0b0*/  @!P0 SYNCS.PHASECHK.TRANS64 P0, [R0+URZ+0x33420], R3 ;  /* 0x03342003000085a7 */ /* 0x000ea4000800007f */
[----:B--2---:R-:W-:Y:S05]  /*2b0c0*/  @!P0 BRA `(.L_x_4650) ;  /* 0xfffffffc00f08947 */ /* 0x004fea000383ffff */
[----:B------:R-:W-:Y:S05]  /*2b0d0*/  BRA `(.L_x_4737) ;  /* 0xffffffdc00a87947 */ /* 0x000fea000383ffff */
.L_x_4651:
[----:B------:R-:W2:Y:S01]  /*2b0e0*/  S2R R2, SR_TID.X ;  /* 0x0000000000027919 */ /* 0x000ea20000002100 */
[----:B------:R-:W-:Y:S01]  /*2b0f0*/  BSSY B0, `(.L_x_4738) ;  /* 0x000000a000007945 */ /* 0x000fe20003800000 */
[----:B------:R-:W-:Y:S02]  /*2b100*/  IMAD.MOV.U32 R12, RZ, RZ, RZ ;  /* 0x000000ffff0c7224 */ /* 0x000fe400078e00ff */
        /* <DEDUP_REMOVED lines=8> */
.L_x_4739:
[----:B------:R-:W-:Y:S05]  /*2b190*/  BSYNC B0 ;  /* 0x0000000000007941 */ /* 0x000fea0003800000 */
.L_x_4738:
[----:B------:R-:W-:Y:S05]  /*2b1a0*/  BRA `(.L_x_4740) ;  /* 0xffffffdc00907947 */ /* 0x000fea000383ffff */
.L_x_4654:
[----:B------:R-:W-:Y:S01]  /*2b1b0*/  BSSY B1, `(.L_x_4741) ;  /* 0x0000006000017945 */ /* 0x000fe20003800000 */
[----:B------:R-:W-:-:S07]  /*2b1c0*/  IMAD.MOV.U32 R15, RZ, RZ, -0x1 ;  /* 0xffffffffff0f7424 */ /* 0x000fce00078e00ff */
[----:B012---:R-:W-:Y:S05]  /*2b1d0*/  WARPSYNC.COLLECTIVE R15, `(.L_x_4742) ;  /* 0x000000000f0c7348 */ /* 0x007fea0003c00000 */
[----:B------:R-:W-:Y:S02]  /*2b1e0*/  ELECT P6, UR62, PT ;  /* 0x00000000003e782f */ /* 0x000fe400038c0000 */
[----:B------:R-:W-:Y:S01]  /*2b1f0*/  MOV R14, UR62 ;  /* 0x0000003e000e7c02 */ /* 0x000fe20008000f00 */
[----:B012---:R-:W-:Y:S10]  /*2b200*/  ENDCOLLECTIVE ;  /* 0x000000000000791b */ /* 0x007ff40003800000 */
.L_x_4742:
[----:B------:R-:W-:Y:S05]  /*2b210*/  BSYNC B1 ;  /* 0x0000000000017941 */ /* 0x000fea0003800000 */
.L_x_4741:
[----:B------:R-:W-:Y:S05]  /*2b220*/  BRA `(.L_x_4743) ;  /* 0xffffffdc00887947 */ /* 0x000fea000383ffff */
.L_x_4656:
[----:B0-----:R0:W2:Y:S02]  /*2b230*/  SYNCS.PHASECHK.TRANS64.TRYWAIT P1, [R6+URZ], R5 ;  /* 0x00000005060075a7 */ /* 0x0010a4000802017f */
[----:B--2---:R-:W-:Y:S05]  /*2b240*/  @!P1 NANOSLEEP.SYNCS 0x989680 ;  /* 0x009896800000995d */ /* 0x004fea0003900000 */
[----:B------:R-:W2:Y:S02]  /*2b250*/  @!P1 SYNCS.PHASECHK.TRANS64 P1, [R6+URZ], R5 ;  /* 0x00000005060095a7 */ /* 0x000ea4000802007f */
[----:B--2---:R-:W-:Y:S05]  /*2b260*/  @!P1 BRA `(.L_x_4656) ;  /* 0xfffffffc00f09947 */ /* 0x004fea000383ffff */
[----:B------:R-:W-:Y:S05]  /*2b270*/  BRA `(.L_x_4744) ;  /* 0xffffffdc00c47947 */ /* 0x000fea000383ffff */
.L_x_4657:
[----:B--2---:R2:W3:Y:S02]  /*2b280*/  SYNCS.PHASECHK.TRANS64.TRYWAIT P1, [R7+URZ], R2 ;  /* 0x00000002070075a7 */ /* 0x0044e4000802017f */
[----:B---3--:R-:W-:Y:S05]  /*2b290*/  @!P1 NANOSLEEP.SYNCS 0x989680 ;  /* 0x009896800000995d */ /* 0x008fea0003900000 */
[----:B------:R-:W3:Y:S02]  /*2b2a0*/  @!P1 SYNCS.PHASECHK.TRANS64 P1, [R7+URZ], R2 ;  /* 0x00000002070095a7 */ /* 0x000ee4000802007f */
[----:B---3--:R-:W-:Y:S05]  /*2b2b0*/  @!P1 BRA `(.L_x_4657) ;  /* 0xfffffffc00f09947 */ /* 0x008fea000383ffff */
[----:B------:R-:W-:Y:S05]  /*2b2c0*/  BRA `(.L_x_4745) ;  /* 0xffffffdc00b87947 */ /* 0x000fea000383ffff */
.L_x_4659:
[----:B---3--:R3:W4:Y:S02]  /*2b2d0*/  SYNCS.PHASECHK.TRANS64.TRYWAIT P1, [R4+URZ+0x33460], R5 ;  /* 0x03346005040075a7 */ /* 0x008724000802017f */
[----:B----4-:R-:W-:Y:S05]  /*2b2e0*/  @!P1 NANOSLEEP.SYNCS 0x989680 ;  /* 0x009896800000995d */ /* 0x010fea0003900000 */
[----:B------:R-:W4:Y:S02]  /*2b2f0*/  @!P1 SYNCS.PHASECHK.TRANS64 P1, [R4+URZ+0x33460], R5 ;  /* 0x03346005040095a7 */ /* 0x000f24000802007f */
[----:B----4-:R-:W-:Y:S05]  /*2b300*/  @!P1 BRA `(.L_x_4659) ;  /* 0xfffffffc00f09947 */ /* 0x010fea000383ffff */
[----:B------:R-:W-:Y:S05]  /*2b310*/  BRA `(.L_x_4746) ;  /* 0xffffffdc00bc7947 */ /* 0x000fea000383ffff */
.L_x_4661:
[----:B----4-:R4:W0:Y:S02]  /*2b320*/  SYNCS.PHASECHK.TRANS64.TRYWAIT P1, [R3+URZ+0x33460], R2 ;  /* 0x03346002030075a7 */ /* 0x010824000802017f */
[----:B0-----:R-:W-:Y:S05]  /*2b330*/  @!P1 NANOSLEEP.SYNCS 0x989680 ;  /* 0x009896800000995d */ /* 0x001fea0003900000 */
[----:B------:R-:W0:Y:S02]  /*2b340*/  @!P1 SYNCS.PHASECHK.TRANS64 P1, [R3+URZ+0x33460], R2 ;  /* 0x03346002030095a7 */ /* 0x000e24000802007f */
[----:B0-----:R-:W-:Y:S05]  /*2b350*/  @!P1 BRA `(.L_x_4661) ;  /* 0xfffffffc00f09947 */ /* 0x001fea000383ffff */
[----:B------:R-:W-:Y:S05]  /*2b360*/  BRA `(.L_x_4747) ;  /* 0xffffffdc00bc7947 */ /* 0x000fea000383ffff */
.L_x_4663:
[----:B------:R0:W0:Y:S02]  /*2b370*/  SYNCS.PHASECHK.TRANS64.TRYWAIT P0, [R4+URZ+0x33480], R5 ;  /* 0x03348005040075a7 */ /* 0x000024000800017f */
[----:B0-----:R-:W-:Y:S05]  /*2b380*/  @!P0 NANOSLEEP.SYNCS 0x989680 ;  /* 0x009896800000895d */ /* 0x001fea0003900000 */
[----:B------:R-:W0:Y:S02]  /*2b390*/  @!P0 SYNCS.PHASECHK.TRANS64 P0, [R4+URZ+0x33480], R5 ;  /* 0x03348005040085a7 */ /* 0x000e24000800007f */
[----:B0-----:R-:W-:Y:S05]  /*2b3a0*/  @!P0 BRA `(.L_x_4663) ;  /* 0xfffffffc00f08947 */ /* 0x001fea000383ffff */
[----:B------:R-:W-:Y:S05]  /*2b3b0*/  BRA `(.L_x_4664) ;  /* 0xffffffdc00b87947 */ /* 0x000fea000383ffff */
        .type           $_ZN7cutlass13device_kernelIN5flash11enable_sm90INS1_16FlashAttnFwdSm90INS1_25CollectiveMainloopFwdSm90ILi2EN4cute5tupleIJNS5_1CILi1EEES8_S8_EEENS6_IJNS7_ILi128EEENS7_ILi160EEENS7_ILi192EEEEEELi192ENS_12float_e4m3_tEfNS_4arch4Sm90ELb0ELb1ELb0ELb1ELb0ELb1ELb0ELb1ELb1ELb1ELb0ELb0EEENS1_21CollectiveEpilogueFwdINS6_IJSA_SC_SB_EEES9_NS_10bfloat16_tESG_Li256ELb1ELb1ELb0ELb1EEENS1_36VarlenDynamicPersistentTileSchedulerILi128ELi160ELi256ELi128ELb0ELb1ELb1ELb1ELb0ELb1EEEEEEEEEvNT_6ParamsE$_ZZN5flash25CollectiveMainloopFwdSm90ILi2EN4cute5tupleIJNS1_1CILi1EEES4_S4_EEENS2_IJNS3_ILi128EEENS3_ILi160EEENS3_ILi192EEEEEELi192EN7cutlass12float_e4m3_tEfNSA_4arch4Sm90ELb0ELb1ELb0ELb1ELb0ELb1ELb0ELb1ELb1ELb1ELb0ELb0EE12store_kv_newINS_16FlashAttnFwdSm90ISE_NS_21CollectiveEpilogueFwdINS2_IJS6_S8_S7_EEES5_NSA_10bfloat16_tESD_Li256ELb1ELb1ELb0ELb1EEENS_36VarlenDynamicPersistentTileSchedulerILi128ELi160ELi256ELi128ELb0ELb1ELb1ELb1ELb0ELb1EEEE13SharedStorageEEEbRKNSE_6ParamsENSA_25PipelineTmaAsyncNoClusterILi2ENSA_16PipelineTmaAsyncILi2EEEEESV_RNSA_13PipelineStateILj2EEEiRT_RKNS_16SeqlenInfoQKNewKILb1ELb1EEENS2_IJiiiiEEEENKUliRKT_E_clISX_EEDaiS18_,@function
        .size           $_ZN7cutlass13device_kernelIN5flash11enable_sm90INS1_16FlashAttnFwdSm90INS1_25CollectiveMainloopFwdSm90ILi2EN4cute5tupleIJNS5_1CILi1EEES8_S8_EEENS6_IJNS7_ILi128EEENS7_ILi160EEENS7_ILi192EEEEEELi192ENS_12float_e4m3_tEfNS_4arch4Sm90ELb0ELb1ELb0ELb1ELb0ELb1ELb0ELb1ELb1ELb1ELb0ELb0EEENS1_21CollectiveEpilogueFwdINS6_IJSA_SC_SB_EEES9_NS_10bfloat16_tESG_Li256ELb1ELb1ELb0ELb1EEENS1_36VarlenDynamicPersistentTileSchedulerILi128ELi160ELi256ELi128ELb0ELb1ELb1ELb1ELb0ELb1EEEEEEEEEvNT_6ParamsE$_ZZN5flash25CollectiveMainloopFwdSm90ILi2EN4cute5tupleIJNS1_1CILi1EEES4_S4_EEENS2_IJNS3_ILi128EEENS3_ILi160EEENS3_ILi192EEEEEELi192EN7cutlass12float_e4m3_tEfNSA_4arch4Sm90ELb0ELb1ELb0ELb1ELb0ELb1ELb0ELb1ELb1ELb1ELb0ELb0EE12store_kv_newINS_16FlashAttnFwdSm90ISE_NS_21CollectiveEpilogueFwdINS2_IJS6_S8_S7_EEES5_NSA_10bfloat16_tESD_Li256ELb1ELb1ELb0ELb1EEENS_36VarlenDynamicPersistentTileSchedulerILi128ELi160ELi256ELi128ELb0ELb1ELb1ELb1ELb0ELb1EEEE13SharedStorageEEEbRKNSE_6ParamsENSA_25PipelineTmaAsyncNoClusterILi2ENSA_16PipelineTmaAsyncILi2EEEEESV_RNSA_13PipelineStateILj2EEEiRT_RKNS_16SeqlenInfoQKNewKILb1ELb1EEENS2_IJiiiiEEEENKUliRKT_E_clISX_EEDaiS18_,(.L_x_12965 - $_ZN7cutlass13device_kernelIN5flash11enable_sm90INS1_16FlashAttnFwdSm90INS1_25CollectiveMainloopFwdSm90ILi2EN4cute5tupleIJNS5_1CILi1EEES8_S8_EEENS6_IJNS7_ILi128EEENS7_ILi160EEENS7_ILi192EEEEEELi192ENS_12float_e4m3_tEfNS_4arch4Sm90ELb0ELb1ELb0ELb1ELb0ELb1ELb0ELb1ELb1ELb1ELb0ELb0EEENS1_21CollectiveEpilogueFwdINS6_IJSA_SC_SB_EEES9_NS_10bfloat16_tESG_Li256ELb1ELb1ELb0ELb1EEENS1_36VarlenDynamicPersistentTileSchedulerILi128ELi160ELi256ELi128ELb0ELb1ELb1ELb1ELb0ELb1EEEEEEEEEvNT_6ParamsE$_ZZN5flash25CollectiveMainloopFwdSm90ILi2EN4cute5tupleIJNS1_1CILi1EEES4_S4_EEENS2_IJNS3_ILi128EEENS3_ILi160EEENS3_ILi192EEEEEELi192EN7cutlass12float_e4m3_tEfNSA_4arch4Sm90ELb0ELb1ELb0ELb1ELb0ELb1ELb0ELb1ELb1ELb1ELb0ELb0EE12store_kv_newINS_16FlashAttnFwdSm90ISE_NS_21CollectiveEpilogueFwdINS2_IJS6_S8_S7_EEES5_NSA_10bfloat16_tESD_Li256ELb1ELb1ELb0ELb1EEENS_36VarlenDynamicPersistentTileSchedulerILi128ELi160ELi256ELi128ELb0ELb1ELb1ELb1ELb0ELb1EEEE13SharedStorageEEEbRKNSE_6ParamsENSA_25PipelineTmaAsyncNoClusterILi2ENSA_16PipelineTmaAsyncILi2EEEEESV_RNSA_13PipelineStateILj2EEEiRT_RKNS_16SeqlenInfoQKNewKILb1ELb1EEENS2_IJiiiiEEEENKUliRKT_E_clISX_EEDaiS18_)
$_ZN7cutlass13device_kernelIN5flash11enable_sm90INS1_16FlashAttnFwdSm90INS1_25CollectiveMainloopFwdSm90ILi2EN4cute5tupleIJNS5_1CILi1EEES8_S8_EEENS6_IJNS7_ILi128EEENS7_ILi160EEENS7_ILi192EEEEEELi192ENS_12float_e4m3_tEfNS_4arch4Sm90ELb0ELb1ELb0ELb1ELb0ELb1ELb0ELb1ELb1ELb1ELb0ELb0EEENS1_21CollectiveEpilogueFwdINS6_IJSA_SC_SB_EEES9_NS_10bfloat16_tESG_Li256ELb1ELb1ELb0ELb1EEENS1_36VarlenDynamicPersistentTileSchedulerILi128ELi160ELi256ELi128ELb0ELb1ELb1ELb1ELb0ELb1EEEEEEEEEvNT_6ParamsE$_ZZN5flash25CollectiveMainloopFwdSm90ILi2EN4cute5tupleIJNS1_1CILi1EEES4_S4_EEENS2_IJNS3_ILi128EEENS3_ILi160EEENS3_ILi192EEEEEELi192EN7cutlass12float_e4m3_tEfNSA_4arch4Sm90ELb0ELb1ELb0ELb1ELb0ELb1ELb0ELb1ELb1ELb1ELb0ELb0EE12store_kv_newINS_16FlashAttnFwdSm90ISE_NS_21CollectiveEpilogueFwdINS2_IJS6_S8_S7_EEES5_NSA_10bfloat16_tESD_Li256ELb1ELb1ELb0ELb1EEENS_36VarlenDynamicPersistentTileSchedulerILi128ELi160ELi256ELi128ELb0ELb1ELb1ELb1ELb0ELb1EEEE13SharedStorageEEEbRKNSE_6ParamsENSA_25PipelineTmaAsyncNoClusterILi2ENSA_16PipelineTmaAsyncILi2EEEEESV_RNSA_13PipelineStateILj2EEEiRT_RKNS_16SeqlenInfoQKNewKILb1ELb1EEENS2_IJiiiiEEEENKUliRKT_E_clISX_EEDaiS18_:
[----:B------:R-:W-:Y:S05]  /*2b3c0*/  YIELD ;  /* 0x0000000000007946 */ /* 0x000fea0003800000 */
[----:B------:R-:W-:Y:S02]  /*2b3d0*/  ULDC UR4, c[0x0][0x20] ;  /* 0x0000080000047ab9 */ /* 0x000fe40000000800 */
[----:B------:R-:W-:-:S05]  /*2b3e0*/  VIADD R7, R27, -UR4 ;  /* 0x800000041b077c36 */ /* 0x000fca0008000000 */
[----:B------:R-:W2:Y:S01]  /*2b3f0*/  LDL.64 R28, [R7+0x8] ;  /* 0x00000800071c7983 */ /* 0x000ea20000100a00 */
[----:B------:R-:W0:Y:S02]  /*2b400*/  LDC.64 R40, c[0x0][0x208] ;  /* 0x00008200ff287b82 */ /* 0x000e240000000a00 */
[----:B0-----:R-:W-:Y:S02]  /*2b410*/  R2UR UR6, R40 ;  /* 0x00000000280672ca */ /* 0x001fe400000e0000 */
[----:B------:R-:W-:-:S13]  /*2b420*/  R2UR UR7, R41 ;  /* 0x00000000290772ca */ /* 0x000fda00000e0000 */
[----:B--2---:R-:W2:Y:S01]  /*2b430*/  LD.E R3, desc[UR6][R28.64+0x174] ;  /* 0x000174061c037980 */ /* 0x004ea2000c101900 */
[----:B------:R-:W-:Y:S01]  /*2b440*/  BSSY B0, `(.L_x_4748) ;  /* 0x0001115000007945 */ /* 0x000fe20003800000 */
[----:B--2---:R-:W-:Y:S01]  /*2b450*/  ISETP.GE.AND P1, PT, R3, 0x1, PT ;  /* 0x000000010300780c */ /* 0x004fe20003f26270 */
[----:B------:R-:W-:-:S12]  /*2b460*/  VIADD R3, R13, -UR4 ;  /* 0x800000040d037c36 */ /* 0x000fd80008000000 */
[----:B------:R-:W-:Y:S05]  /*2b470*/  @!P1 BRA `(.L_x_4749) ;  /* 0x0000010400209947 */ /* 0x000fea0003800000 */
[----:B------:R-:W2:Y:S01]  /*2b480*/  LDL.64 R30, [R7+0x40] ;  /* 0x00004000071e7983 */ /* 0x000ea20000100a00 */
[C---:B------:R-:W-:Y:S02]  /*2b490*/  R2UR UR6, R40.reuse ;  /* 0x00000000280672ca */ /* 0x040fe400000e0000 */
[C---:B------:R-:W-:Y:S01]  /*2b4a0*/  R2UR UR7, R41.reuse ;  /* 0x00000000290772ca */ /* 0x040fe200000e0000 */
[----:B------:R0:W5:Y:S01]  /*2b4b0*/  LDL.64 R112, [R7+0x50] ;  /* 0x0000500007707983 */ /* 0x0001620000100a00 */
[----:B------:R-:W-:Y:S02]  /*2b4c0*/  R2UR UR4, R40 ;  /* 0x00000000280472ca */ /* 0x000fe400000e0000 */
[----:B------:R-:W-:-:S09]  /*2b4d0*/  R2UR UR5, R41 ;  /* 0x00000000290572ca */ /* 0x000fd200000e0000 */
[----:B------:R-:W3:Y:S04]  /*2b4e0*/  LD.E.U8 R28, desc[UR6][R28.64+0x190] ;  /* 0x000190061c1c7980 */ /* 0x000ee8000c101100 */
[----:B--2---:R-:W2:Y:S01]  /*2b4f0*/  LD.E.64 R114, desc[UR4][R30.64+0x10] ;  /* 0x000010041e727980 */ /* 0x004ea2000c101b00 */
[----:B------:R-:W-:-:S03]  /*2b500*/  SHF.R.S32.HI R99, RZ, 0x1f, R98 ;  /* 0x0000001fff637819 */ /* 0x000fc60000011462 */
[----:B------:R0:W5:Y:S04]  /*2b510*/  LD.E.64 R102, desc[UR4][R30.64+0x8] ;  /* 0x000008041e667980 */ /* 0x000168000c101b00 */
[----:B------:R0:W5:Y:S01]  /*2b520*/  LD.E.64 R100, desc[UR6][R30.64+0x18] ;  /* 0x000018061e647980 */ /* 0x000162000c101b00 */
[----:B---3--:R-:W-:Y:S01]  /*2b530*/  ISETP.NE.AND P1, PT, R28, RZ, PT ;  /* 0x000000ff1c00720c */ /* 0x008fe20003f25270 */
[-C--:B--2---:R-:W-:Y:S02]  /*2b540*/  IMAD R13, R115, R98.reuse, RZ ;  /* 0x00000062730d7224 */ /* 0x084fe400078e02ff */
[----:B------:R-:W-:-:S04]  /*2b550*/  IMAD.WIDE.U32 R90, R114, R98, RZ ;  /* 0x00000062725a7225 */ /* 0x000fc800078e00ff */
[----:B------:R-:W-:-:S04]  /*2b560*/  IMAD R13, R114, R99, R13 ;  /* 0x00000063720d7224 */ /* 0x000fc800078e020d */
[----:B------:R-:W-:Y:S02]  /*2b570*/  IMAD.IADD R89, R91, 0x1, R13 ;  /* 0x000000015b597824 */ /* 0x000fe400078e020d */
[----:B0-----:R-:W-:Y:S05]  /*2b580*/  @!P1 BRA `(.L_x_4750) ;  /* 0x0000007c005c9947 */ /* 0x001fea0003800000 */
[C---:B------:R-:W-:Y:S01]  /*2b590*/  R2UR UR6, R40.reuse ;  /* 0x00000000280672ca */ /* 0x040fe200000e0000 */
[----:B------:R0:W5:Y:S01]  /*2b5a0*/  LDL.64 R28, [R7+0x10] ;  /* 0x00001000071c7983 */ /* 0x0001620000100a00 */
[C---:B------:R-:W-:Y:S02]  /*2b5b0*/  R2UR UR7, R41.reuse ;  /* 0x00000000290772ca */ /* 0x040fe400000e0000 */
[----:B------:R-:W-:Y:S02]  /*2b5c0*/  R2UR UR4, R40 ;  /* 0x00000000280472ca */ /* 0x000fe400000e0000 */
[----:B------:R-:W-:-:S09]  /*2b5d0*/  R2UR UR5, R41 ;  /* 0x00000000290572ca */ /* 0x000fd200000e0000 */
[----:B-----5:R-:W2:Y:S04]  /*2b5e0*/  LD.E R31, desc[UR6][R112.64+0xc] ;  /* 0x00000c06701f7980 */ /* 0x020ea8000c101900 */
[----:B------:R-:W3:Y:S04]  /*2b5f0*/  LD.E R13, desc[UR4][R112.64+0x10] ;  /* 0x00001004700d7980 */ /* 0x000ee8000c101900 */
[----:B------:R-:W4:Y:S04]  /*2b600*/  LD.E.64 R34, desc[UR4][R112.64+0x60] ;  /* 0x0000600470227980 */ /* 0x000f28000c101b00 */
[----:B------:R-:W4:Y:S01]  /*2b610*/  LD.E.64 R46, desc[UR6][R112.64+0x80] ;  /* 0x00008006702e7980 */ /* 0x000f22000c101b00 */
[----:B------:R-:W-:-:S02]  /*2b620*/  R2UR UR8, R40 ;  /* 0x00000000280872ca */ /* 0x000fc400000e0000 */
[C---:B------:R-:W-:Y:S01]  /*2b630*/  R2UR UR9, R41.reuse ;  /* 0x00000000290972ca */ /* 0x040fe200000e0000 */
[----:B------:R0:W5:Y:S01]  /*2b640*/  LD.E.64 R44, desc[UR6][R112.64+0x68] ;  /* 0x00006806702c7980 */ /* 0x000162000c101b00 */
[C---:B------:R-:W-:Y:S02]  /*2b650*/  R2UR UR10, R40.reuse ;  /* 0x00000000280a72ca */ /* 0x040fe400000e0000 */
[C---:B------:R-:W-:Y:S02]  /*2b660*/  R2UR UR11, R41.reuse ;  /* 0x00000000290b72ca */ /* 0x040fe400000e0000 */
[----:B------:R-:W-:Y:S02]  /*2b670*/  R2UR UR12, R40 ;  /* 0x00000000280c72ca */ /* 0x000fe400000e0000 */
[----:B------:R-:W-:Y:S01]  /*2b680*/  R2UR UR13, R41 ;  /* 0x00000000290d72ca */ /* 0x000fe200000e0000 */
[----:B------:R-:W-:Y:S01]  /*2b690*/  BSSY B2, `(.L_x_4751) ;  /* 0x0000058000027945 */ /* 0x000fe20003800000 */
[----:B------:R-:W-:-:S02]  /*2b6a0*/  CS2R R66, SRZ ;  /* 0x0000000000427805 */ /* 0x000fc4000001ff00 */
[----:B------:R-:W-:Y:S02]  /*2b6b0*/  CS2R R80, SRZ ;  /* 0x0000000000507805 */ /* 0x000fe4000001ff00 */
[----:B------:R-:W-:Y:S02]  /*2b6c0*/  CS2R R86, SRZ ;  /* 0x0000000000567805 */ /* 0x000fe4000001ff00 */
[----:B------:R-:W-:Y:S02]  /*2b6d0*/  CS2R R92, SRZ ;  /* 0x00000000005c7805 */ /* 0x000fe4000001ff00 */
[----:B------:R-:W-:Y:S01]  /*2b6e0*/  CS2R R108, SRZ ;  /* 0x00000000006c7805 */ /* 0x000fe2000001ff00 */
[----:B------:R0:W5:Y:S01]  /*2b6f0*/  LD.E.64 R48, desc[UR10][R112.64+0x88] ;  /* 0x0000880a70307980 */ /* 0x000162000c101b00 */
[----:B------:R-:W-:-:S03]  /*2b700*/  CS2R R114, SRZ ;  /* 0x0000000000727805 */ /* 0x000fc6000001ff00 */
[----:B------:R0:W5:Y:S01]  /*2b710*/  LD.E.U8 R105, desc[UR12][R112.64+0x18] ;  /* 0x0000180c70697980 */ /* 0x000162000c101100 */
[----:B------:R-:W-:Y:S02]  /*2b720*/  CS2R R68, SRZ ;  /* 0x0000000000447805 */ /* 0x000fe4000001ff00 */
[----:B------:R-:W-:Y:S02]  /*2b730*/  CS2R R82, SRZ ;  /* 0x0000000000527805 */ /* 0x000fe4000001ff00 */
[----:B------:R-:W-:Y:S02]  /*2b740*/  CS2R R84, SRZ ;  /* 0x0000000000547805 */ /* 0x000fe4000001ff00 */
[----:B------:R-:W-:Y:S02]  /*2b750*/  CS2R R94, SRZ ;  /* 0x00000000005e7805 */ /* 0x000fe4000001ff00 */
[----:B------:R-:W-:Y:S02]  /*2b760*/  CS2R R110, SRZ ;  /* 0x00000000006e7805 */ /* 0x000fe4000001ff00 */
[----:B------:R-:W-:Y:S01]  /*2b770*/  CS2R R116, SRZ ;  /* 0x0000000000747805 */ /* 0x000fe2000001ff00 */
[----:B--2---:R-:W-:Y:S01]  /*2b780*/  IMAD R31, R98, -0xa0, R31 ;  /* 0xffffff60621f7824 */ /* 0x004fe200078e021f */
[----:B---3--:R-:W-:-:S04]  /*2b790*/  LEA.HI R13, R13, R13, RZ, 0x1 ;  /* 0x0000000d0d0d7211 */ /* 0x008fc800078f08ff */
[----:B------:R-:W-:Y:S02]  /*2b7a0*/  VIMNMX R52, R31, 0xa0, PT ;  /* 0x000000a01f347848 */ /* 0x000fe40003fe0100 */
[----:B------:R-:W-:Y:S01]  /*2b7b0*/  SHF.R.S32.HI R13, RZ, 0x1, R13 ;  /* 0x00000001ff0d7819 */ /* 0x000fe2000001140d */
[----:B----4-:R-:W-:Y:S01]  /*2b7c0*/  IMAD R33, R35, R98, RZ ;  /* 0x0000006223217224 */ /* 0x010fe200078e02ff */
[----:B------:R0:W5:Y:S02]  /*2b7d0*/  LD.E.64 R30, desc[UR4][R112.64+0x58] ;  /* 0x00005804701e7980 */ /* 0x000164000c101b00 */
[----:B------:R-:W-:Y:S01]  /*2b7e0*/  ISETP.GE.AND P1, PT, R13, R52, PT ;  /* 0x000000340d00720c */ /* 0x000fe20003f26270 */
[----:B------:R-:W-:Y:S02]  /*2b7f0*/  IMAD R37, R47, R98, RZ ;  /* 0x000000622f257224 */ /* 0x000fe400078e02ff */
[-C--:B------:R-:W-:Y:S02]  /*2b800*/  IMAD R35, R34, R99.reuse, R33 ;  /* 0x0000006322237224 */ /* 0x080fe400078e0221 */
[----:B------:R-:W-:-:S02]  /*2b810*/  IMAD R37, R46, R99, R37 ;  /* 0x000000632e257224 */ /* 0x000fc400078e0225 */
[----:B------:R-:W-:-:S04]  /*2b820*/  IMAD.WIDE.U32 R74, R34, R98, RZ ;  /* 0x00000062224a7225 */ /* 0x000fc800078e00ff */
[----:B------:R-:W-:Y:S02]  /*2b830*/  IMAD.WIDE.U32 R118, R46, R98, RZ ;  /* 0x000000622e767225 */ /* 0x000fe400078e00ff */
[----:B------:R0:W5:Y:S01]  /*2b840*/  LD.E.64 R46, desc[UR8][R112.64+0x78] ;  /* 0x00007808702e7980 */ /* 0x000162000c101b00 */
[----:B------:R-:W-:Y:S01]  /*2b850*/  CS2R R32, SRZ ;  /* 0x0000000000207805 */ /* 0x000fe2000001ff00 */
[----:B------:R-:W-:Y:S02]  /*2b860*/  IMAD.IADD R99, R75, 0x1, R35 ;  /* 0x000000014b637824 */ /* 0x000fe400078e0223 */
[----:B------:R-:W-:Y:S02]  /*2b870*/  VIADD R13, R13, 0x80 ;  /* 0x000000800d0d7836 */ /* 0x000fe40000000000 */
[----:B------:R-:W-:Y:S01]  /*2b880*/  IMAD.IADD R37, R119, 0x1, R37 ;  /* 0x0000000177257824 */ /* 0x000fe200078e0225 */
[----:B------:R-:W-:Y:S06]  /*2b890*/  @P1 BRA `(.L_x_4752) ;  /* 0x0000000000dc1947 */ /* 0x000fec0003800000 */
[----:B-----5:R-:W-:Y:S02]  /*2b8a0*/  LOP3.LUT R34, R105, 0x1, RZ, 0xc0, !PT ;  /* 0x0000000169227812 */ /* 0x020fe400078ec0ff */
[----:B------:R-:W-:Y:S02]  /*2b8b0*/  CS2R R114, SRZ ;  /* 0x0000000000727805 */ /* 0x000fe4000001ff00 */
[----:B------:R-:W-:Y:S02]  /*2b8c0*/  IADD3 R50, P3, R48, R118, RZ ;  /* 0x0000007630327210 */ /* 0x000fe40007f7e0ff */
[----:B------:R-:W-:Y:S02]  /*2b8d0*/  CS2R R116, SRZ ;  /* 0x0000000000747805 */ /* 0x000fe4000001ff00 */
[----:B------:R-:W-:Y:S02]  /*2b8e0*/  ISETP.NE.U32.AND P1, PT, R34, 0x1, PT ;  /* 0x000000012200780c */ /* 0x000fe40003f25070 */
[----:B------:R-:W-:Y:S01]  /*2b8f0*/  IADD3 R34, P2, R44, R74, RZ ;  /* 0x0000004a2c227210 */ /* 0x000fe20007f5e0ff */
[----:B------:R-:W-:-:S04]  /*2b900*/  IMAD.X R51, R49, 0x1, R37, P3 ;  /* 0x0000000131337824 */ /* 0x000fc800018e0625 */
[----:B------:R-:W-:-:S06]  /*2b910*/  IMAD.X R35, R45, 0x1, R99, P2 ;  /* 0x000000012d237824 */ /* 0x000fcc00010e0663 */
[C---:B------:R-:W-:Y:S02]  /*2b920*/  @!P1 R2UR UR4, R40.reuse ;  /* 0x00000000280492ca */ /* 0x040fe400000e0000 */
[C---:B------:R-:W-:Y:S02]  /*2b930*/  @!P1 R2UR UR5, R41.reuse ;  /* 0x00000000290592ca */ /* 0x040fe400000e0000 */
[----:B------:R-:W-:Y:S02]  /*2b940*/  @!P1 R2UR UR6, R40 ;  /* 0x00000000280692ca */ /* 0x000fe400000e0000 */
[----:B------:R-:W-:-:S09]  /*2b950*/  @!P1 R2UR UR7, R41 ;  /* 0x00000000290792ca */ /* 0x000fd200000e0000 */
[----:B------:R1:W5:Y:S04]  /*2b960*/  @!P1 LD.E.64 R114, desc[UR4][R34.64] ;  /* 0x0000000422729980 */ /* 0x000368000c101b00 */
[----:B------:R1:W5:Y:S01]  /*2b970*/  @!P1 LD.E.64 R116, desc[UR6][R50.64] ;  /* 0x0000000632749980 */ /* 0x000362000c101b00 */
[----:B------:R-:W-:Y:S02]  /*2b980*/  R2P PR, R105, 0x3e ;  /* 0x0000003e69007804 */ /* 0x000fe40000000000 */
[----:B------:R-:W-:Y:S02]  /*2b990*/  CS2R R108, SRZ ;  /* 0x00000000006c7805 */ /* 0x000fe4000001ff00 */
[----:B------:R-:W-:Y:S02]  /*2b9a0*/  CS2R R92, SRZ ;  /* 0x00000000005c7805 */ /* 0x000fe4000001ff00 */
[----:B------:R-:W-:-:S02]  /*2b9b0*/  CS2R R86, SRZ ;  /* 0x0000000000567805 */ /* 0x000fc4000001ff00 */
[----:B------:R-:W-:Y:S02]  /*2b9c0*/  CS2R R80, SRZ ;  /* 0x0000000000507805 */ /* 0x000fe4000001ff00 */
[----:B------:R-:W-:Y:S02]  /*2b9d0*/  CS2R R66, SRZ ;  /* 0x0000000000427805 */ /* 0x000fe4000001ff00 */
[----:B------:R-:W-:Y:S02]  /*2b9e0*/  CS2R R110, SRZ ;  /* 0x00000000006e7805 */ /* 0x000fe4000001ff00 */
[C---:B------:R-:W-:Y:S02]  /*2b9f0*/  @P1 R2UR UR4, R40.reuse ;  /* 0x00000000280412ca */ /* 0x040fe400000e0000 */
[----:B------:R-:W-:Y:S02]  /*2ba00*/  @P1 R2UR UR5, R41 ;  /* 0x00000000290512ca */ /* 0x000fe400000e0000 */
[----:B------:R-:W-:-:S02]  /*2ba10*/  @P2 R2UR UR8, R40 ;  /* 0x00000000280822ca */ /* 0x000fc400000e0000 */
[C---:B------:R-:W-:Y:S02]  /*2ba20*/  @P2 R2UR UR9, R41.reuse ;  /* 0x00000000290922ca */ /* 0x040fe400000e0000 */
[C---:B------:R-:W-:Y:S02]  /*2ba30*/  @P3 R2UR UR12, R40.reuse ;  /* 0x00000000280c32ca */ /* 0x040fe400000e0000 */
[C---:B------:R-:W-:Y:S02]  /*2ba40*/  @P3 R2UR UR13, R41.reuse ;  /* 0x00000000290d32ca */ /* 0x040fe400000e0000 */
[----:B------:R-:W-:Y:S02]  /*2ba50*/  @P4 R2UR UR16, R40 ;  /* 0x00000000281042ca */ /* 0x000fe400000e0000 */
[----:B------:R-:W-:Y:S02]  /*2ba60*/  @P4 R2UR UR17, R41 ;  /* 0x00000000291142ca */ /* 0x000fe400000e0000 */
[----:B------:R-:W-:-:S02]  /*2ba70*/  CS2R R94, SRZ ;  /* 0x00000000005e7805 */ /* 0x000fc4000001ff00 */
[C---:B------:R-:W-:Y:S02]  /*2ba80*/  @P5 R2UR UR20, R40.reuse ;  /* 0x00000000281452ca */ /* 0x040fe400000e0000 */
[----:B------:R-:W-:Y:S02]  /*2ba90*/  CS2R R84, SRZ ;  /* 0x0000000000547805 */ /* 0x000fe4000001ff00 */
[----:B------:R-:W-:Y:S02]  /*2baa0*/  @P5 R2UR UR21, R41 ;  /* 0x00000000291552ca */ /* 0x000fe400000e0000 */
[----:B------:R-:W-:Y:S02]  /*2bab0*/  CS2R R82, SRZ ;  /* 0x0000000000527805 */ /* 0x000fe4000001ff00 */
[----:B------:R-:W-:Y:S02]  /*2bac0*/  @P1 R2UR UR6, R40 ;  /* 0x00000000280612ca */ /* 0x000fe400000e0000 */
[----:B------:R-:W-:-:S02]  /*2bad0*/  CS2R R68, SRZ ;  /* 0x0000000000447805 */ /* 0x000fc4000001ff00 */
[C---:B------:R-:W-:Y:S01]  /*2bae0*/  @P1 R2UR UR7, R41.reuse ;  /* 0x00000000290712ca */ /* 0x040fe200000e0000 */
[----:B------:R1:W5:Y:S01]  /*2baf0*/  @P1 LD.E.64 R108, desc[UR4][R34.64+0x10] ;  /* 0x00001004226c1980 */ /* 0x000362000c101b00 */
[C---:B------:R-:W-:Y:S02]  /*2bb00*/  @P2 R2UR UR10, R40.reuse ;  /* 0x00000000280a22ca */ /* 0x040fe400000e0000 */
[C---:B------:R-:W-:Y:S01]  /*2bb10*/  @P2 R2UR UR11, R41.reuse ;  /* 0x00000000290b22ca */ /* 0x040fe200000e0000 */
[----:B------:R1:W5:Y:S01]  /*2bb20*/  @P2 LD.E.64 R92, desc[UR8][R34.64+0x20] ;  /* 0x00002008225c2980 */ /* 0x000362000c101b00 */
[C---:B------:R-:W-:Y:S02]  /*2bb30*/  @P3 R2UR UR14, R40.reuse ;  /* 0x00000000280e32ca */ /* 0x040fe400000e0000 */
[----:B------:R-:W-:Y:S01]  /*2bb40*/  @P3 R2UR UR15, R41 ;  /* 0x00000000290f32ca */ /* 0x000fe200000e0000 */
[----:B------:R1:W5:Y:S01]  /*2bb50*/  @P3 LD.E.64 R86, desc[UR12][R34.64+0x30] ;  /* 0x0000300c22563980 */ /* 0x000362000c101b00 */
[----:B------:R-:W-:-:S02]  /*2bb60*/  @P4 R2UR UR18, R40 ;  /* 0x00000000281242ca */ /* 0x000fc400000e0000 */
[C---:B------:R-:W-:Y:S01]  /*2bb70*/  @P4 R2UR UR19, R41.reuse ;  /* 0x00000000291342ca */ /* 0x040fe200000e0000 */
[----:B------:R1:W5:Y:S01]  /*2bb80*/  @P4 LD.E.64 R80, desc[UR16][R34.64+0x40] ;  /* 0x0000401022504980 */ /* 0x000362000c101b00 */
[----:B------:R-:W-:Y:S02]  /*2bb90*/  @P5 R2UR UR22, R40 ;  /* 0x00000000281652ca */ /* 0x000fe400000e0000 */
[----:B------:R-:W-:Y:S01]  /*2bba0*/  @P5 R2UR UR23, R41 ;  /* 0x00000000291752ca */ /* 0x000fe200000e0000 */
[----:B------:R1:W5:Y:S04]  /*2bbb0*/  @P5 LD.E.64 R66, desc[UR20][R34.64+0x50] ;  /* 0x0000501422425980 */ /* 0x000368000c101b00 */
[----:B------:R1:W5:Y:S04]  /*2bbc0*/  @P1 LD.E.64 R110, desc[UR6][R50.64+0x10] ;  /* 0x00001006326e1980 */ /* 0x000368000c101b00 */
[----:B------:R1:W5:Y:S04]  /*2bbd0*/  @P2 LD.E.64 R94, desc[UR10][R50.64+0x20] ;  /* 0x0000200a325e2980 */ /* 0x000368000c101b00 */
[----:B------:R1:W5:Y:S04]  /*2bbe0*/  @P3 LD.E.64 R84, desc[UR14][R50.64+0x30] ;  /* 0x0000300e32543980 */ /* 0x000368000c101b00 */
[----:B------:R1:W5:Y:S04]  /*2bbf0*/  @P4 LD.E.64 R82, desc[UR18][R50.64+0x40] ;  /* 0x0000401232524980 */ /* 0x000368000c101b00 */
[----:B------:R1:W5:Y:S02]  /*2bc00*/  @P5 LD.E.64 R68, desc[UR22][R50.64+0x50] ;  /* 0x0000501632445980 */ /* 0x000364000c101b00 */
.L_x_4752:
[----:B------:R-:W-:Y:S05]  /*2bc10*/  BSYNC B2 ;  /* 0x0000000000027941 */ /* 0x000fea0003800000 */
.L_x_4751:
[----:B------:R-:W-:Y:S01]  /*2bc20*/  ISETP.GE.AND P1, PT, R13, R52, PT ;  /* 0x000000340d00720c */ /* 0x000fe20003f26270 */
[----:B------:R-:W-:Y:S01]  /*2bc30*/  BSSY B2, `(.L_x_4753) ;  /* 0x0000044000027945 */ /* 0x000fe20003800000 */
[----:B------:R-:W-:Y:S02]  /*2bc40*/  CS2R R52, SRZ ;  /* 0x0000000000347805 */ /* 0x000fe4000001ff00 */
[----:B------:R-:W-:Y:S02]  /*2bc50*/  CS2R R54, SRZ ;  /* 0x0000000000367805 */ /* 0x000fe4000001ff00 */
[----:B------:R-:W-:Y:S02]  /*2bc60*/  CS2R R58, SRZ ;  /* 0x00000000003a7805 */ /* 0x000fe4000001ff00 */
[----:B------:R-:W-:Y:S02]  /*2bc70*/  CS2R R62, SRZ ;  /* 0x00000000003e7805 */ /* 0x000fe4000001ff00 */
[----:B------:R-:W-:-:S02]  /*2bc80*/  CS2R R70, SRZ ;  /* 0x0000000000467805 */ /* 0x000fc4000001ff00 */
[----:B-1----:R-:W-:Y:S02]  /*2bc90*/  CS2R R34, SRZ ;  /* 0x0000000000227805 */ /* 0x002fe4000001ff00 */
[----:B------:R-:W-:Y:S02]  /*2bca0*/  CS2R R50, SRZ ;  /* 0x0000000000327805 */ /* 0x000fe4000001ff00 */
[----:B------:R-:W-:Y:S02]  /*2bcb0*/  CS2R R56, SRZ ;  /* 0x0000000000387805 */ /* 0x000fe4000001ff00 */
[----:B------:R-:W-:Y:S02]  /*2bcc0*/  CS2R R60, SRZ ;  /* 0x00000000003c7805 */ /* 0x000fe4000001ff00 */
[----:B------:R-:W-:Y:S02]  /*2bcd0*/  CS2R R64, SRZ ;  /* 0x0000000000407805 */ /* 0x000fe4000001ff00 */
[----:B------:R-:W-:Y:S01]  /*2bce0*/  CS2R R72, SRZ ;  /* 0x0000000000487805 */ /* 0x000fe2000001ff00 */
[----:B------:R-:W-:Y:S06]  /*2bcf0*/  @P1 BRA `(.L_x_4754) ;  /* 0x0000000000dc1947 */ /* 0x000fec0003800000 */
[----:B-----5:R-:W-:Y:S02]  /*2bd00*/  LOP3.LUT R13, R105, 0x1, RZ, 0xc0, !PT ;  /* 0x00000001690d7812 */ /* 0x020fe400078ec0ff */
[----:B------:R-:W-:Y:S02]  /*2bd10*/  CS2R R70, SRZ ;  /* 0x0000000000467805 */ /* 0x000fe4000001ff00 */
[----:B------:R-:W-:Y:S02]  /*2bd20*/  IADD3 R74, P1, P2, R44, R30, R74 ;  /* 0x0000001e2c4a7210 */ /* 0x000fe40007a3e04a */
[----:B------:R-:W-:Y:S02]  /*2bd30*/  CS2R R72, SRZ ;  /* 0x0000000000487805 */ /* 0x000fe4000001ff00 */
[----:B------:R-:W-:Y:S02]  /*2bd40*/  ISETP.NE.U32.AND P5, PT, R13, 0x1, PT ;  /* 0x000000010d00780c */ /* 0x000fe40003fa5070 */
[----:B------:R-:W-:-:S02]  /*2bd50*/  IADD3 R118, P3, P4, R48, R46, R118 ;  /* 0x0000002e30767210 */ /* 0x000fc40007c7e076 */
[----:B------:R-:W-:Y:S02]  /*2bd60*/  IADD3.X R75, R45, R31, R99, P1, P2 ;  /* 0x0000001f2d4b7210 */ /* 0x000fe40000fe4463 */
[----:B------:R-:W-:-:S07]  /*2bd70*/  IADD3.X R119, R49, R47, R37, P3, P4 ;  /* 0x0000002f31777210 */ /* 0x000fce0001fe8425 */
        /* <DEDUP_REMOVED lines=47> */
.L_x_4754:
[----:B------:R-:W-:Y:S05]  /*2c070*/  BSYNC B2 ;  /* 0x0000000000027941 */ /* 0x000fea0003800000 */
.L_x_4753:
[----:B------:R-:W-:Y:S01]  /*2c080*/  R2UR UR4, R40 ;  /* 0x00000000280472ca */ /* 0x000fe200000e0000 */
[----:B------:R2:W5:Y:S01]  /*2c090*/  LDL R13, [R3] ;  /* 0x00000000030d7983 */ /* 0x0005620000100800 */
[----:B------:R-:W-:-:S03]  /*2c0a0*/  R2UR UR5, R41 ;  /* 0x00000000290572ca */ /* 0x000fc600000e0000 */
[----:B-----5:R2:W5:Y:S10]  /*2c0b0*/  LDL R30, [R3+0x4] ;  /* 0x00000400031e7983 */ /* 0x0205740000100800 */
[----:B------:R-:W3:Y:S01]  /*2c0c0*/  LD.E R31, desc[UR4][R28.64+0x1c] ;  /* 0x00001c041c1f7980 */ /* 0x000ee2000c101900 */
[----:B------:R-:W-:Y:S01]  /*2c0d0*/  BSSY B2, `(.L_x_4755) ;  /* 0x0000005000027945 */ /* 0x000fe20003800000 */
[----:B---3--:R-:W-:-:S04]  /*2c0e0*/  LOP3.LUT R31, R31, 0x1, RZ, 0xfc, !PT ;  /* 0x000000011f1f7812 */ /* 0x008fc800078efcff */
[----:B------:R-:W-:-:S13]  /*2c0f0*/  ISETP.NE.AND P1, PT, R31, 0x3, PT ;  /* 0x000000031f00780c */ /* 0x000fda0003f25270 */
[----:B--2---:R-:W-:Y:S05]  /*2c100*/  @!P1 BRA `(.L_x_4756) ;  /* 0x0000000000049947 */ /* 0x004fea0003800000 */
[----:B------:R-:W-:Y:S01]  /*2c110*/  BPT.TRAP 0x1 ;  /* 0x000000040000795c */ /* 0x000fe20000300000 */
.L_x_4756:
[----:B------:R-:W-:Y:S05]  /*2c120*/  BSYNC B2 ;  /* 0x0000000000027941 */ /* 0x000fea0003800000 */
.L_x_4755:
[----:B------:R-:W-:Y:S02]  /*2c130*/  R2UR UR4, R40 ;  /* 0x00000000280472ca */ /* 0x000fe400000e0000 */
[----:B------:R-:W-:-:S13]  /*2c140*/  R2UR UR5, R41 ;  /* 0x00000000290572ca */ /* 0x000fda00000e0000 */
[----:B------:R-:W2:Y:S01]  /*2c150*/  LD.E.64 R28, desc[UR4][R28.64+0x8] ;  /* 0x000008041c1c7980 */ /* 0x000ea2000c101b00 */
[----:B-----5:R-:W-:Y:S01]  /*2c160*/  SHF.L.U32 R30, R30, 0x1f, RZ ;  /* 0x0000001f1e1e7819 */ /* 0x020fe200000006ff */
[----:B------:R-:W-:Y:S01]  /*2c170*/  BSSY B2, `(.L_x_4757) ;  /* 0x0000005000027945 */ /* 0x000fe20003800000 */
[----:B--2---:R-:W-:-:S05]  /*2c180*/  MOV R44, R28 ;  /* 0x0000001c002c7202 */ /* 0x004fca0000000f00 */
[----:B------:R-:W-:-:S04]  /*2c190*/  IMAD R13, R13, 0x8, R44 ;  /* 0x000000080d0d7824 */ /* 0x000fc800078e022c */
[----:B------:R-:W2:Y:S02]  /*2c1a0*/  SYNCS.PHASECHK.TRANS64.TRYWAIT P1, [R13+URZ], R30 ;  /* 0x0000001e0d0075a7 */ /* 0x000ea4000802017f */
[----:B--2---:R-:W-:Y:S05]  /*2c1b0*/  @!P1 BRA `(.L_x_4758) ;  /* 0x0000010400549947 */ /* 0x004fea0003800000 */
.L_x_4863:
[----:B------:R-:W-:Y:S05]  /*2c1c0*/  BSYNC B2 ;  /* 0x0000000000027941 */ /* 0x000fea0003800000 */
.L_x_4757:
[----:B------:R-:W3:Y:S04]  /*2c1d0*/  LDL.64 R48, [R7+0x50] ;  /* 0x0000500007307983 */ /* 0x000ee80000100a00 */
[----:B------:R-:W4:Y:S01]  /*2c1e0*/  LDL.64 R46, [R7+0x58] ;  /* 0x00005800072e7983 */ /* 0x000f220000100a00 */
[C---:B------:R-:W-:Y:S02]  /*2c1f0*/  R2UR UR4, R40.reuse ;  /* 0x00000000280472ca */ /* 0x040fe400000e0000 */
[C---:B------:R-:W-:Y:S01]  /*2c200*/  R2UR UR5, R41.reuse ;  /* 0x00000000290572ca */ /* 0x040fe200000e0000 */
[----:B--2---:R-:W2:Y:S01]  /*2c210*/  LDL R13, [R3] ;  /* 0x00000000030d7983 */ /* 0x004ea20000100800 */
[----:B------:R-:W-:Y:S02]  /*2c220*/  R2UR UR6, R40 ;  /* 0x00000000280672ca */ /* 0x000fe400000e0000 */
[----:B------:R-:W-:Y:S01]  /*2c230*/  R2UR UR7, R41 ;  /* 0x00000000290772ca */ /* 0x000fe200000e0000 */
[----:B------:R0:W5:Y:S08]  /*2c240*/  LDL.64 R44, [R7+0x38] ;  /* 0x00003800072c7983 */ /* 0x0001700000100a00 */
[----:B---3--:R-:W3:Y:S04]  /*2c250*/  LD.E R28, desc[UR4][R48.64+0x8] ;  /* 0x00000804301c7980 */ /* 0x008ee8000c101900 */
[----:B-1----:R-:W2:Y:S04]  /*2c260*/  LD.E R75, desc[UR4][R48.64+0xc] ;  /* 0x00000c04304b7980 */ /* 0x002ea8000c101900 */
[----:B----4-:R-:W4:Y:S01]  /*2c270*/  LD.E.64 R46, desc[UR6][R46.64] ;  /* 0x000000062e2e7980 */ /* 0x010f22000c101b00 */
[----:B------:R-:W-:Y:S01]  /*2c280*/  IMAD.MOV.U32 R99, RZ, RZ, 0x20 ;  /* 0x00000020ff637424 */ /* 0x000fe200078e00ff */
[----:B------:R-:W-:Y:S01]  /*2c290*/  BSSY B2, `(.L_x_4759) ;  /* 0x0000392000027945 */ /* 0x000fe20003800000 */
[----:B---3--:R-:W-:-:S04]  /*2c2a0*/  SHF.R.S32.HI R31, RZ, 0x1f, R28 ;  /* 0x0000001fff1f7819 */ /* 0x008fc8000001141c */
[----:B------:R-:W-:-:S04]  /*2c2b0*/  LEA.HI R29, R31, R28, RZ, 0x2 ;  /* 0x0000001c1f1d7211 */ /* 0x000fc800078f10ff */
[--C-:B------:R-:W-:Y:S02]  /*2c2c0*/  SHF.R.S32.HI R37, RZ, 0x2, R29.reuse ;  /* 0x00000002ff257819 */ /* 0x100fe4000001141d */
[----:B------:R-:W-:-:S04]  /*2c2d0*/  SHF.R.S32.HI R30, RZ, 0x1f, R29 ;  /* 0x0000001fff1e7819 */ /* 0x000fc8000001141d */
[----:B------:R-:W-:Y:S02]  /*2c2e0*/  LEA.HI R29, R30, R37, RZ, 0x2 ;  /* 0x000000251e1d7211 */ /* 0x000fe400078f10ff */
[----:B------:R-:W-:Y:S02]  /*2c2f0*/  LEA.HI R30, R28, R28, RZ, 0x1 ;  /* 0x0000001c1c1e7211 */ /* 0x000fe400078f08ff */
[----:B------:R-:W-:Y:S02]  /*2c300*/  LOP3.LUT R74, R29, 0xfffffffc, RZ, 0xc0, !PT ;  /* 0xfffffffc1d4a7812 */ /* 0x000fe400078ec0ff */
[----:B------:R-:W-:-:S03]  /*2c310*/  LOP3.LUT R29, R30, 0xffffffe, RZ, 0xc0, !PT ;  /* 0x0ffffffe1e1d7812 */ /* 0x000fc600078ec0ff */
[----:B------:R-:W-:Y:S01]  /*2c320*/  IMAD.IADD R74, R37, 0x1, -R74 ;  /* 0x00000001254a7824 */ /* 0x000fe200078e0a4a */
[----:B------:R-:W-:Y:S01]  /*2c330*/  SHF.R.S32.HI R105, RZ, 0x1, R30 ;  /* 0x00000001ff697819 */ /* 0x000fe2000001141e */
[----:B------:R-:W-:Y:S01]  /*2c340*/  IMAD.IADD R29, R28, 0x1, -R29 ;  /* 0x000000011c1d7824 */ /* 0x000fe200078e0a1d */
[----:B------:R-:W-:Y:S01]  /*2c350*/  LEA.HI R31, R31, R28, RZ, 0x4 ;  /* 0x0000001c1f1f7211 */ /* 0x000fe200078f20ff */
[----:B------:R-:W-:Y:S01]  /*2c360*/  IMAD.SHL.U32 R28, R74, 0x80, RZ ;  /* 0x000000804a1c7824 */ /* 0x000fe200078e00ff */
[----:B------:R-:W-:Y:S01]  /*2c370*/  LEA.HI R30, R30, R105, RZ, 0x1 ;  /* 0x000000691e1e7211 */ /* 0x000fe200078f08ff */
[----:B------:R-:W-:Y:S02]  /*2c380*/  IMAD.SHL.U32 R107, R29, 0x10, RZ ;  /* 0x000000101d6b7824 */ /* 0x000fe400078e00ff */
[----:B------:R-:W-:Y:S01]  /*2c390*/  IMAD.SHL.U32 R31, R31, 0x20, RZ ;  /* 0x000000201f1f7824 */ /* 0x000fe200078e00ff */
[----:B------:R-:W-:Y:S02]  /*2c3a0*/  LOP3.LUT R28, R28, 0x180, RZ, 0xc0, !PT ;  /* 0x000001801c1c7812 */ /* 0x000fe400078ec0ff */
[----:B------:R-:W-:-:S02]  /*2c3b0*/  LOP3.LUT R30, R30, 0x3fffffe, RZ, 0xc0, !PT ;  /* 0x03fffffe1e1e7812 */ /* 0x000fc400078ec0ff */
[----:B------:R-:W-:Y:S02]  /*2c3c0*/  LOP3.LUT R29, R28, 0x10, R107, 0xf8, !PT ;  /* 0x000000101c1d7812 */ /* 0x000fe400078ef86b */
[----:B------:R-:W-:Y:S01]  /*2c3d0*/  LOP3.LUT R31, R31, 0xfffffe00, RZ, 0xc0, !PT ;  /* 0xfffffe001f1f7812 */ /* 0x000fe200078ec0ff */
[----:B------:R-:W-:Y:S01]  /*2c3e0*/  IMAD.IADD R30, R105, 0x1, -R30 ;  /* 0x00000001691e7824 */ /* 0x000fe200078e0a1e */
[----:B------:R-:W-:-:S03]  /*2c3f0*/  SHF.R.U32.HI R28, RZ, 0x3, R28 ;  /* 0x00000003ff1c7819 */ /* 0x000fc6000001161c */
[----:B------:R-:W-:Y:S01]  /*2c400*/  IMAD R30, R30, 0x40, R31 ;  /* 0x000000401e1e7824 */ /* 0x000fe200078e021f */
[----:B------:R-:W-:Y:S01]  /*2c410*/  LOP3.LUT R29, R29, R28, RZ, 0x3c, !PT ;  /* 0x0000001c1d1d7212 */ /* 0x000fe200078e3cff */
[----:B--2---:R-:W-:Y:S02]  /*2c420*/  IMAD R37, R13, 0x7800, RZ ;  /* 0x000078000d257824 */ /* 0x004fe400078e02ff */
[----:B------:R-:W-:Y:S02]  /*2c430*/  IMAD R75, R98, -0xa0, R75 ;  /* 0xffffff60624b7824 */ /* 0x000fe400078e024b */
[----:B------:R-:W-:-:S03]  /*2c440*/  IMAD.IADD R30, R30, 0x1, R29 ;  /* 0x000000011e1e7824 */ /* 0x000fc600078e021d */
[----:B------:R-:W-:Y:S02]  /*2c450*/  VIMNMX R28, R75, 0xa0, PT ;  /* 0x000000a04b1c7848 */ /* 0x000fe40003fe0100 */
[----:B------:R-:W-:-:S04]  /*2c460*/  IADD3 R13, P2, R37, R30, RZ ;  /* 0x0000001e250d7210 */ /* 0x000fc80007f5e0ff */
[----:B------:R-:W-:Y:S02]  /*2c470*/  LEA.HI.X.SX32 R37, R37, RZ, 0x1, P2 ;  /* 0x000000ff25257211 */ /* 0x000fe400010f0eff */
[----:B------:R-:W-:Y:S02]  /*2c480*/  ISETP.GE.AND P2, PT, R105, R28, PT ;  /* 0x0000001c6900720c */ /* 0x000fe40003f46270 */
[----:B------:R-:W-:Y:S02]  /*2c490*/  LOP3.LUT P1, RZ, R74, 0x2, RZ, 0xc0, !PT ;  /* 0x000000024aff7812 */ /* 0x000fe4000782c0ff */
[----:B----4-:R-:W-:Y:S02]  /*2c4a0*/  IADD3 R74, P3, R46, R13, RZ ;  /* 0x0000000d2e4a7210 */ /* 0x010fe40007f7e0ff */
[----:B------:R-:W-:Y:S02]  /*2c4b0*/  SHF.R.S32.HI R119, RZ, 0x1f, R105 ;  /* 0x0000001fff777819 */ /* 0x000fe40000011469 */
[----:B------:R-:W-:Y:S01]  /*2c4c0*/  SHF.R.S32.HI R121, RZ, 0x1f, R107 ;  /* 0x0000001fff797819 */ /* 0x000fe2000001146b */
[----:B------:R-:W-:Y:S01]  /*2c4d0*/  IMAD.X R75, R47, 0x1, R37, P3 ;  /* 0x000000012f4b7824 */ /* 0x000fe200018e0625 */
[----:B------:R-:W-:-:S03]  /*2c4e0*/  SEL R99, R99, 0xffffffe0, !P1 ;  /* 0xffffffe063637807 */ /* 0x000fc60004800000 */
[----:B0-----:R-:W-:Y:S05]  /*2c4f0*/  @P2 BRA `(.L_x_4760) ;  /* 0x0000003400ac2947 */ /* 0x001fea0003800000 */
[----:B------:R-:W-:Y:S02]  /*2c500*/  R2UR UR4, R40 ;  /* 0x00000000280472ca */ /* 0x000fe400000e0000 */
[----:B------:R-:W-:-:S13]  /*2c510*/  R2UR UR5, R41 ;  /* 0x00000000290572ca */ /* 0x000fda00000e0000 */
[----:B-----5:R-:W2:Y:S01]  /*2c520*/  LD.E.U8 R118, desc[UR4][R44.64] ;  /* 0x000000042c767980 */ /* 0x020ea2000c101100 */
[----:B------:R-:W-:Y:S01]  /*2c530*/  IADD3 R28, P1, R107, R90, RZ ;  /* 0x0000005a6b1c7210 */ /* 0x000fe20007f3e0ff */
[----:B------:R-:W-:Y:S01]  /*2c540*/  IMAD R31, R103, R105, RZ ;  /* 0x00000069671f7224 */ /* 0x000fe200078e02ff */
[----:B------:R-:W-:Y:S03]  /*2c550*/  BSSY B3, `(.L_x_4761) ;  /* 0x0000094000037945 */ /* 0x000fe60003800000 */
[----:B------:R-:W-:Y:S02]  /*2c560*/  IMAD.X R29, R121, 0x1, R89, P1 ;  /* 0x00000001791d7824 */ /* 0x000fe400008e0659 */
[C---:B------:R-:W-:Y:S02]  /*2c570*/  IMAD R31, R102.reuse, R119, R31 ;  /* 0x00000077661f7224 */ /* 0x040fe400078e021f */
[----:B------:R-:W-:-:S03]  /*2c580*/  IMAD.WIDE.U32 R28, R102, R105, R28 ;  /* 0x00000069661c7225 */ /* 0x000fc600078e001c */
[----:B------:R-:W-:-:S04]  /*2c590*/  IADD3 R112, P2, R100, R28, RZ ;  /* 0x0000001c64707210 */ /* 0x000fc80007f5e0ff */
[----:B------:R-:W-:Y:S02]  /*2c5a0*/  IADD3.X R113, R101, R29, R31, P2, !PT ;  /* 0x0000001d65717210 */ /* 0x000fe400017fe41f */
[----:B--2---:R-:W-:-:S04]  /*2c5b0*/  LOP3.LUT R30, R118, 0x1, RZ, 0xc0, !PT ;  /* 0x00000001761e7812 */ /* 0x004fc800078ec0ff */
[----:B------:R-:W-:-:S13]  /*2c5c0*/  ISETP.NE.U32.AND P1, PT, R30, 0x1, PT ;  /* 0x000000011e00780c */ /* 0x000fda0003f25070 */
[----:B------:R-:W-:Y:S05]  /*2c5d0*/  @P1 BRA `(.L_x_4762) ;  /* 0x00000008002c1947 */ /* 0x000fea0003800000 */
[----:B------:R-:W-:Y:S02]  /*2c5e0*/  R2UR UR4, R40 ;  /* 0x00000000280472ca */ /* 0x000fe400000e0000 */
[----:B------:R-:W-:-:S13]  /*2c5f0*/  R2UR UR5, R41 ;  /* 0x00000000290572ca */ /* 0x000fda00000e0000 */
[----:B------:R-:W2:Y:S01]  /*2c600*/  LD.E.U8 R28, desc[UR4][R48.64+0x18] ;  /* 0x00001804301c7980 */ /* 0x000ea2000c101100 */
[----:B------:R-:W-:Y:S01]  /*2c610*/  BSSY B4, `(.L_x_4763) ;  /* 0x0000081000047945 */ /* 0x000fe20003800000 */
[----:B--2---:R-:W-:-:S04]  /*2c620*/  LOP3.LUT R28, R28, 0x1, RZ, 0xc0, !PT ;  /* 0x000000011c1c7812 */ /* 0x004fc800078ec0ff */
[----:B------:R-:W-:Y:S02]  /*2c630*/  ISETP.NE.U32.AND P1, PT, R28, 0x1, PT ;  /* 0x000000011c00780c */ /* 0x000fe40003f25070 */
[----:B------:R0:W5:Y:S11]  /*2c640*/  LD.E.128 R28, desc[UR4][R74.64] ;  /* 0x000000044a1c7980 */ /* 0x000176000c101d00 */
[----:B0-----:R-:W-:Y:S05]  /*2c650*/  @P1 BRA `(.L_x_4764) ;  /* 0x0000000400f01947 */ /* 0x001fea0003800000 */
[----:B-----5:R-:W-:Y:S01]  /*2c660*/  IMAD.MOV.U32 R120, RZ, RZ, R31 ;  /* 0x000000ffff787224 */ /* 0x020fe200078e001f */
[----:B------:R-:W-:Y:S01]  /*2c670*/  SHF.R.U32.HI R124, RZ, 0x8, R117 ;  /* 0x00000008ff7c7819 */ /* 0x000fe20000011675 */
[----:B------:R-:W-:Y:S01]  /*2c680*/  IMAD.MOV.U32 R118, RZ, RZ, R30 ;  /* 0x000000ffff767224 */ /* 0x000fe200078e001e */
[----:B------:R-:W-:Y:S02]  /*2c690*/  SHF.R.U32.HI R31, RZ, 0x8, R115 ;  /* 0x00000008ff1f7819 */ /* 0x000fe40000011673 */
        /* <DEDUP_REMOVED lines=15> */
[--C-:B------:R-:W-:Y:S01]  /*2c790*/  SHF.R.U32.HI R128, RZ, 0x10, R115.reuse ;  /* 0x00000010ff807819 */ /* 0x100fe20000011673 */
[----:B------:R-:W-:Y:S01]  /*2c7a0*/  IMAD.U32 R127, R127, 0x10000, RZ ;  /* 0x000100007f7f7824 */ /* 0x000fe200078e00ff */
[----:B------:R-:W-:-:S02]  /*2c7b0*/  SHF.R.U32.HI R115, RZ, 0x18, R115 ;  /* 0x00000018ff737819 */ /* 0x000fc40000011673 */
[----:B------:R-:W-:Y:S01]  /*2c7c0*/  LOP3.LUT R125, R125, 0xff0000, R116, 0xf8, !PT ;  /* 0x00ff00007d7d7812 */ /* 0x000fe200078ef874 */
[----:B------:R-:W-:Y:S01]  /*2c7d0*/  IMAD.U32 R123, R128, 0x10000, RZ ;  /* 0x00010000807b7824 */ /* 0x000fe200078e00ff */
[----:B------:R-:W-:Y:S02]  /*2c7e0*/  LOP3.LUT R31, R31, 0xff0000, R114, 0xf8, !PT ;  /* 0x00ff00001f1f7812 */ /* 0x000fe400078ef872 */
[----:B------:R-:W-:Y:S01]  /*2c7f0*/  SHF.R.U32.HI R30, RZ, 0x18, R117 ;  /* 0x00000018ff1e7819 */ /* 0x000fe20000011675 */
[----:B------:R-:W-:Y:S01]  /*2c800*/  IMAD.SHL.U32 R117, R115, 0x1000000, RZ ;  /* 0x0100000073757824 */ /* 0x000fe200078e00ff */
[----:B------:R-:W-:Y:S02]  /*2c810*/  LOP3.LUT R125, R125, 0xff000000, R116, 0xf8, !PT ;  /* 0xff0000007d7d7812 */ /* 0x000fe400078ef874 */
[----:B------:R-:W-:Y:S01]  /*2c820*/  LOP3.LUT R115, R31, 0xff000000, R114, 0xf8, !PT ;  /* 0xff0000001f737812 */ /* 0x000fe200078ef872 */
[----:B------:R-:W-:Y:S01]  /*2c830*/  IMAD.SHL.U32 R31, R30, 0x1000000, RZ ;  /* 0x010000001e1f7824 */ /* 0x000fe200078e00ff */
[----:B------:R-:W-:-:S02]  /*2c840*/  LOP3.LUT R126, R126, 0xff0000, R127, 0xf8, !PT ;  /* 0x00ff00007e7e7812 */ /* 0x000fc400078ef87f */
[----:B------:R-:W-:Y:S02]  /*2c850*/  F2FP.F16.E4M3.UNPACK_B R30, R29 ;  /* 0x0000001dff1e723e */ /* 0x000fe400020006ff */
[----:B------:R-:W-:Y:S02]  /*2c860*/  F2FP.F16.E4M3.UNPACK_B R114, R125.H1 ;  /* 0x0000007dff72723e */ /* 0x000fe400030006ff */
[----:B------:R-:W-:Y:S02]  /*2c870*/  LOP3.LUT R122, R122, 0xff0000, R123, 0xf8, !PT ;  /* 0x00ff00007a7a7812 */ /* 0x000fe400078ef87b */
[----:B------:R-:W-:Y:S01]  /*2c880*/  F2FP.F16.E4M3.UNPACK_B R116, R115.H1 ;  /* 0x00000073ff74723e */ /* 0x000fe200030006ff */
[----:B------:R-:W-:Y:S01]  /*2c890*/  HADD2.F32 R123, -RZ, R114.H0_H0 ;  /* 0x20000072ff7b7230 */ /* 0x000fe20000004100 */
[----:B------:R-:W-:Y:S01]  /*2c8a0*/  LOP3.LUT R126, R126, R31, RZ, 0xfc, !PT ;  /* 0x0000001f7e7e7212 */ /* 0x000fe200078efcff */
[--C-:B------:R-:W-:Y:S01]  /*2c8b0*/  HADD2.F32 R31, -RZ, R30.reuse.H0_H0 ;  /* 0x2000001eff1f7230 */ /* 0x100fe20000004100 */
[----:B------:R-:W-:Y:S01]  /*2c8c0*/  LOP3.LUT R122, R122, R117, RZ, 0xfc, !PT ;  /* 0x000000757a7a7212 */ /* 0x000fe200078efcff */
[----:B------:R-:W-:Y:S01]  /*2c8d0*/  HADD2.F32 R30, -RZ, R30.H1_H1 ;  /* 0x3000001eff1e7230 */ /* 0x000fe20000004100 */
[----:B------:R-:W-:Y:S01]  /*2c8e0*/  F2FP.F16.E4M3.UNPACK_B R29, R29.H1 ;  /* 0x0000001dff1d723e */ /* 0x000fe200030006ff */
[----:B------:R-:W-:Y:S01]  /*2c8f0*/  HADD2.F32 R117, -RZ, R116.H0_H0 ;  /* 0x20000074ff757230 */ /* 0x000fe20000004100 */
[----:B------:R-:W-:Y:S01]  /*2c900*/  F2FP.F16.E4M3.UNPACK_B R125, R125 ;  /* 0x0000007dff7d723e */ /* 0x000fe200020006ff */
[----:B------:R-:W-:-:S02]  /*2c910*/  HADD2.F32 R124, -RZ, R114.H1_H1 ;  /* 0x30000072ff7c7230 */ /* 0x000fc40000004100 */
[C---:B------:R-:W-:Y:S01]  /*2c920*/  FMUL.FTZ R128, R30.reuse, R123 ;  /* 0x0000007b1e807220 */ /* 0x040fe20000410000 */
[--C-:B------:R-:W-:Y:S02]  /*2c930*/  HADD2.F32 R114, -RZ, R29.reuse.H1_H1 ;  /* 0x3000001dff727230 */ /* 0x100fe40000004100 */
[-C--:B------:R-:W-:Y:S01]  /*2c940*/  FMUL.FTZ R30, R30, R117.reuse ;  /* 0x000000751e1e7220 */ /* 0x080fe20000410000 */
[----:B------:R-:W-:Y:S02]  /*2c950*/  HADD2.F32 R116, -RZ, R116.H1_H1 ;  /* 0x30000074ff747230 */ /* 0x000fe40000004100 */
[C---:B------:R-:W-:Y:S01]  /*2c960*/  FFMA.FTZ R128, R31.reuse, R117, -R128 ;  /* 0x000000751f807223 */ /* 0x040fe20000010880 */
[----:B------:R-:W-:Y:S02]  /*2c970*/  HADD2.F32 R29, -RZ, R29.H0_H0 ;  /* 0x2000001dff1d7230 */ /* 0x000fe40000004100 */
[----:B------:R-:W-:Y:S01]  /*2c980*/  FFMA.FTZ R127, R31, R123, R30 ;  /* 0x0000007b1f7f7223 */ /* 0x000fe2000001001e */
[C---:B------:R-:W-:Y:S01]  /*2c990*/  FMUL.FTZ R130, R114.reuse, R124 ;  /* 0x0000007c72827220 */ /* 0x040fe20000410000 */
[----:B------:R-:W-:Y:S01]  /*2c9a0*/  FMUL.FTZ R117, R114, R116 ;  /* 0x0000007472757220 */ /* 0x000fe20000410000 */
[----:B------:R-:W-:-:S02]  /*2c9b0*/  F2FP.F16.E4M3.UNPACK_B R30, R120 ;  /* 0x00000078ff1e723e */ /* 0x000fc400020006ff */
[----:B------:R-:W-:Y:S01]  /*2c9c0*/  F2FP.F16.E4M3.UNPACK_B R31, R126.H1 ;  /* 0x0000007eff1f723e */ /* 0x000fe200030006ff */
[C---:B------:R-:W-:Y:S01]  /*2c9d0*/  FFMA.FTZ R130, R29.reuse, R116, -R130 ;  /* 0x000000741d827223 */ /* 0x040fe20000010882 */
[----:B------:R-:W-:Y:S01]  /*2c9e0*/  F2FP.F16.E4M3.UNPACK_B R114, R122.H1 ;  /* 0x0000007aff72723e */ /* 0x000fe200030006ff */
[----:B------:R-:W-:Y:S01]  /*2c9f0*/  FFMA.FTZ R129, R29, R124, R117 ;  /* 0x0000007c1d817223 */ /* 0x000fe20000010075 */
        /* <DEDUP_REMOVED lines=9> */
[CC--:B------:R-:W-:Y:S01]  /*2ca90*/  FMUL.FTZ R124, R30.reuse, R117.reuse ;  /* 0x000000751e7c7220 */ /* 0x0c0fe20000410000 */
[----:B------:R-:W-:Y:S02]  /*2caa0*/  HADD2.F32 R31, -RZ, R120.H1_H1 ;  /* 0x30000078ff1f7230 */ /* 0x000fe40000004100 */
[-C--:B------:R-:W-:Y:S01]  /*2cab0*/  FMUL.FTZ R30, R30, R116.reuse ;  /* 0x000000741e1e7220 */ /* 0x080fe20000410000 */
[----:B------:R-:W-:Y:S02]  /*2cac0*/  HADD2.F32 R114, -RZ, R114.H1_H1 ;  /* 0x30000072ff727230 */ /* 0x000fe40000004100 */
[C---:B------:R-:W-:Y:S01]  /*2cad0*/  FFMA.FTZ R124, R29.reuse, R116, -R124 ;  /* 0x000000741d7c7223 */ /* 0x040fe2000001087c */
[----:B------:R-:W-:Y:S02]  /*2cae0*/  HADD2.F32 R120, -RZ, R120.H0_H0 ;  /* 0x20000078ff787230 */ /* 0x000fe40000004100 */
[----:B------:R-:W-:Y:S01]  /*2caf0*/  FFMA.FTZ R135, R29, R117, R30 ;  /* 0x000000751d877223 */ /* 0x000fe2000001001e */
[----:B------:R-:W-:Y:S01]  /*2cb00*/  F2FP.F16.E4M3.UNPACK_B R29, R118 ;  /* 0x00000076ff1d723e */ /* 0x000fe200020006ff */
[C---:B------:R-:W-:Y:S01]  /*2cb10*/  FMUL.FTZ R116, R31.reuse, R114 ;  /* 0x000000721f747220 */ /* 0x040fe20000410000 */
[----:B------:R-:W-:Y:S01]  /*2cb20*/  FMUL.FTZ R131, R31, R123 ;  /* 0x0000007b1f837220 */ /* 0x000fe20000410000 */
[----:B------:R-:W-:-:S02]  /*2cb30*/  F2FP.F16.E4M3.UNPACK_B R118, R118.H1 ;  /* 0x00000076ff76723e */ /* 0x000fc400030006ff */
[C---:B------:R-:W-:Y:S01]  /*2cb40*/  FFMA.FTZ R137, R120.reuse, R123, R116 ;  /* 0x0000007b78897223 */ /* 0x040fe20000010074 */
[--C-:B------:R-:W-:Y:S02]  /*2cb50*/  HADD2.F32 R30, -RZ, R29.reuse.H0_H0 ;  /* 0x2000001dff1e7230 */ /* 0x100fe40000004100 */
[----:B------:R-:W-:Y:S01]  /*2cb60*/  FFMA.FTZ R132, R120, R114, -R131 ;  /* 0x0000007278847223 */ /* 0x000fe20000010883 */
[----:B------:R-:W-:Y:S01]  /*2cb70*/  HADD2.F32 R29, -RZ, R29.H1_H1 ;  /* 0x3000001dff1d7230 */ /* 0x000fe20000004100 */
[----:B------:R-:W-:Y:S01]  /*2cb80*/  F2FP.SATFINITE.E4M3.F32.PACK_AB_MERGE_C R129, R129, R130, RZ ;  /* 0x000000828181723e */ /* 0x000fe200048070ff */
[----:B------:R-:W-:Y:S02]  /*2cb90*/  HADD2.F32 R116, -RZ, R126.H0_H0 ;  /* 0x2000007eff747230 */ /* 0x000fe40000004100 */
[----:B------:R-:W-:Y:S01]  /*2cba0*/  HADD2.F32 R114, -RZ, R122.H0_H0 ;  /* 0x2000007aff727230 */ /* 0x000fe20000004100 */
[----:B------:R-:W-:Y:S01]  /*2cbb0*/  F2FP.SATFINITE.E4M3.F32.PACK_AB_MERGE_C R132, R137, R132, RZ ;  /* 0x000000848984723e */ /* 0x000fe200048070ff */
[----:B------:R-:W-:-:S02]  /*2cbc0*/  HADD2.F32 R126, -RZ, R126.H1_H1 ;  /* 0x3000007eff7e7230 */ /* 0x000fc40000004100 */
[C---:B------:R-:W-:Y:S01]  /*2cbd0*/  FMUL.FTZ R117, R29.reuse, R116 ;  /* 0x000000741d757220 */ /* 0x040fe20000410000 */
[----:B------:R-:W-:Y:S02]  /*2cbe0*/  HADD2.F32 R31, -RZ, R118.H1_H1 ;  /* 0x30000076ff1f7230 */ /* 0x000fe40000004100 */
[-C--:B------:R-:W-:Y:S01]  /*2cbf0*/  FMUL.FTZ R29, R29, R114.reuse ;  /* 0x000000721d1d7220 */ /* 0x080fe20000410000 */
[----:B------:R-:W-:Y:S02]  /*2cc00*/  HADD2.F32 R122, -RZ, R122.H1_H1 ;  /* 0x3000007aff7a7230 */ /* 0x000fe40000004100 */
[C---:B------:R-:W-:Y:S01]  /*2cc10*/  FFMA.FTZ R120, R30.reuse, R114, -R117 ;  /* 0x000000721e787223 */ /* 0x040fe20000010875 */
[----:B------:R-:W-:Y:S02]  /*2cc20*/  HADD2.F32 R118, -RZ, R118.H0_H0 ;  /* 0x20000076ff767230 */ /* 0x000fe40000004100 */
[C---:B------:R-:W-:Y:S01]  /*2cc30*/  FMUL.FTZ R123, R31.reuse, R126 ;  /* 0x0000007e1f7b7220 */ /* 0x040fe20000410000 */
[----:B------:R-:W-:Y:S01]  /*2cc40*/  FFMA.FTZ R131, R30, R116, R29 ;  /* 0x000000741e837223 */ /* 0x000fe2000001001d */
[----:B------:R-:W-:Y:S01]  /*2cc50*/  FMUL.FTZ R31, R31, R122 ;  /* 0x0000007a1f1f7220 */ /* 0x000fe20000410000 */
[-C--:B------:R-:W-:Y:S01]  /*2cc60*/  F2FP.F16.E4M3.UNPACK_B R29, R28.reuse.H1 ;  /* 0x0000001cff1d723e */ /* 0x080fe200030006ff */
[----:B------:R-:W-:Y:S01]  /*2cc70*/  HADD2.F32 R116, -RZ, R125.H1_H1 ;  /* 0x3000007dff747230 */ /* 0x000fe20000004100 */
[----:B------:R-:W-:Y:S01]  /*2cc80*/  F2FP.F16.E4M3.UNPACK_B R28, R28 ;  /* 0x0000001cff1c723e */ /* 0x000fe200020006ff */
[----:B------:R-:W-:Y:S01]  /*2cc90*/  FFMA.FTZ R133, R118, R126, R31 ;  /* 0x0000007e76857223 */ /* 0x000fe2000001001f */
[----:B------:R-:W-:-:S02]  /*2cca0*/  HADD2.F32 R114, -RZ, R115.H1_H1 ;  /* 0x30000073ff727230 */ /* 0x000fc40000004100 */
[----:B------:R-:W-:Y:S01]  /*2ccb0*/  FFMA.FTZ R122, R118, R122, -R123 ;  /* 0x0000007a767a7223 */ /* 0x000fe2000001087b */
[--C-:B------:R-:W-:Y:S01]  /*2ccc0*/  HADD2.F32 R31, -RZ, R29.reuse.H1_H1 ;  /* 0x3000001dff1f7230 */ /* 0x100fe20000004100 */
[----:B------:R-:W-:Y:S01]  /*2ccd0*/  F2FP.SATFINITE.E4M3.F32.PACK_AB_MERGE_C R135, R135, R124, R132 ;  /* 0x0000007c8787723e */ /* 0x000fe20004807084 */
[----:B------:R-:W-:Y:S02]  /*2cce0*/  HADD2.F32 R30, -RZ, R29.H0_H0 ;  /* 0x2000001dff1e7230 */ /* 0x000fe40000004100 */
[----:B------:R-:W-:Y:S02]  /*2ccf0*/  HADD2.F32 R125, -RZ, R125.H0_H0 ;  /* 0x2000007dff7d7230 */ /* 0x000fe40000004100 */
[C---:B------:R-:W-:Y:S01]  /*2cd00*/  FMUL.FTZ R117, R31.reuse, R116 ;  /* 0x000000741f757220 */ /* 0x040fe20000410000 */
[----:B------:R-:W-:Y:S02]  /*2cd10*/  HADD2.F32 R29, -RZ, R28.H1_H1 ;  /* 0x3000001cff1d7230 */ /* 0x000fe40000004100 */
[----:B------:R-:W-:Y:S01]  /*2cd20*/  FMUL.FTZ R123, R31, R114 ;  /* 0x000000721f7b7220 */ /* 0x000fe20000410000 */
[----:B------:R-:W-:-:S02]  /*2cd30*/  HADD2.F32 R115, -RZ, R115.H0_H0 ;  /* 0x20000073ff737230 */ /* 0x000fc40000004100 */
[C---:B------:R-:W-:Y:S01]  /*2cd40*/  FFMA.FTZ R117, R30.reuse, R114, -R117 ;  /* 0x000000721e757223 */ /* 0x040fe20000010875 */
[----:B------:R-:W-:Y:S02]  /*2cd50*/  HADD2.F32 R28, -RZ, R28.H0_H0 ;  /* 0x2000001cff1c7230 */ /* 0x000fe40000004100 */
[C---:B------:R-:W-:Y:S01]  /*2cd60*/  FMUL.FTZ R31, R29.reuse, R125 ;  /* 0x0000007d1d1f7220 */ /* 0x040fe20000410000 */
[----:B------:R-:W-:Y:S01]  /*2cd70*/  FFMA.FTZ R30, R30, R116, R123 ;  /* 0x000000741e1e7223 */ /* 0x000fe2000001007b */
[-C--:B------:R-:W-:Y:S01]  /*2cd80*/  FMUL.FTZ R118, R29, R115.reuse ;  /* 0x000000731d767220 */ /* 0x080fe20000410000 */
[----:B------:R-:W-:Y:S01]  /*2cd90*/  F2FP.SATFINITE.E4M3.F32.PACK_AB_MERGE_C R122, R133, R122, RZ ;  /* 0x0000007a857a723e */ /* 0x000fe200048070ff */
[C---:B------:R-:W-:Y:S01]  /*2cda0*/  FFMA.FTZ R31, R28.reuse, R115, -R31 ;  /* 0x000000731c1f7223 */ /* 0x040fe2000001081f */
[----:B------:R-:W-:Y:S01]  /*2cdb0*/  F2FP.SATFINITE.E4M3.F32.PACK_AB_MERGE_C R29, R127, R128, R129 ;  /* 0x000000807f1d723e */ /* 0x000fe20004807081 */
[----:B------:R-:W-:Y:S01]  /*2cdc0*/  FFMA.FTZ R118, R28, R125, R118 ;  /* 0x0000007d1c767223 */ /* 0x000fe20000010076 */
[----:B------:R-:W-:-:S02]  /*2cdd0*/  F2FP.SATFINITE.E4M3.F32.PACK_AB_MERGE_C R30, R30, R117, RZ ;  /* 0x000000751e1e723e */ /* 0x000fc400048070ff */
[----:B------:R-:W-:Y:S02]  /*2cde0*/  F2FP.SATFINITE.E4M3.F32.PACK_AB_MERGE_C R120, R131, R120, R122 ;  /* 0x000000788378723e */ /* 0x000fe4000480707a */
[----:B------:R-:W-:Y:S01]  /*2cdf0*/  F2FP.SATFINITE.E4M3.F32.PACK_AB_MERGE_C R28, R118, R31, R30 ;  /* 0x0000001f761c723e */ /* 0x000fe2000480701e */
[----:B------:R-:W-:Y:S02]  /*2ce00*/  IMAD.MOV.U32 R31, RZ, RZ, R135 ;  /* 0x000000ffff1f7224 */ /* 0x000fe400078e0087 */
[----:B------:R-:W-:-:S07]  /*2ce10*/  IMAD.MOV.U32 R30, RZ, RZ, R120 ;  /* 0x000000ffff1e7224 */ /* 0x000fce00078e0078 */
.L_x_4764:
[----:B------:R-:W-:Y:S05]  /*2ce20*/  BSYNC B4 ;  /* 0x0000000000047941 */ /* 0x000fea0003800000 */
.L_x_4763:
[C---:B------:R-:W-:Y:S02]  /*2ce30*/  R2UR UR4, R40.reuse ;  /* 0x00000000280472ca */ /* 0x040fe400000e0000 */
[C---:B------:R-:W-:Y:S02]  /*2ce40*/  R2UR UR5, R41.reuse ;  /* 0x00000000290572ca */ /* 0x040fe400000e0000 */
[----:B------:R-:W-:Y:S02]  /*2ce50*/  R2UR UR6, R40 ;  /* 0x00000000280672ca */ /* 0x000fe400000e0000 */
[----:B------:R-:W-:-:S09]  /*2ce60*/  R2UR UR7, R41 ;  /* 0x00000000290772ca */ /* 0x000fd200000e0000 */
[----:B-----5:R0:W-:Y:S04]  /*2ce70*/  ST.E.128 desc[UR4][R112.64], R28 ;  /* 0x0000001c70007985 */ /* 0x0201e8000c101d04 */
[----:B------:R0:W5:Y:S02]  /*2ce80*/  LD.E.U8 R118, desc[UR6][R44.64] ;  /* 0x000000062c767980 */ /* 0x000164000c101100 */
.L_x_4762:
[----:B------:R-:W-:Y:S05]  /*2ce90*/  BSYNC B3 ;  /* 0x0000000000037941 */ /* 0x000fea0003800000 */
.L_x_4761:
[----:B-----5:R-:W-:Y:S01]  /*2cea0*/  LOP3.LUT P1, RZ, R118, 0x2, RZ, 0xc0, !PT ;  /* 0x0000000276ff7812 */ /* 0x020fe2000782c0ff */
[----:B------:R-:W-:-:S12]  /*2ceb0*/  BSSY B3, `(.L_x_4765) ;  /* 0x0000091000037945 */ /* 0x000fd80003800000 */
[----:B------:R-:W-:Y:S05]  /*2cec0*/  @!P1 BRA `(.L_x_4766) ;  /* 0x00000008003c9947 */ /* 0x000fea0003800000 */
[----:B------:R-:W-:Y:S02]  /*2ced0*/  R2UR UR4, R40 ;  /* 0x00000000280472ca */ /* 0x000fe400000e0000 */
[----:B------:R-:W-:-:S13]  /*2cee0*/  R2UR UR5, R41 ;  /* 0x00000000290572ca */ /* 0x000fda00000e0000 */
[----:B0-----:R-:W2:Y:S01]  /*2cef0*/  LD.E.U8 R30, desc[UR4][R48.64+0x18] ;  /* 0x00001804301e7980 */ /* 0x001ea2000c101100 */
[--C-:B------:R-:W-:Y:S02]  /*2cf00*/  SHF.R.S32.HI R29, RZ, 0x1f, R99.reuse ;  /* 0x0000001fff1d7819 */ /* 0x100fe40000011463 */
[----:B------:R-:W-:-:S04]  /*2cf10*/  IADD3 R28, P2, P3, R46, R13, R99 ;  /* 0x0000000d2e1c7210 */ /* 0x000fc80007b5e063 */
[----:B------:R-:W-:Y:S01]  /*2cf20*/  IADD3.X R29, R47, R37, R29, P2, P3 ;  /* 0x000000252f1d7210 */ /* 0x000fe200017e641d */
[----:B------:R-:W-:Y:S01]  /*2cf30*/  BSSY B4, `(.L_x_4767) ;  /* 0x0000082000047945 */ /* 0x000fe20003800000 */
[----:B--2---:R-:W-:-:S04]  /*2cf40*/  LOP3.LUT P1, RZ, R30, 0x2, RZ, 0xc0, !PT ;  /* 0x000000021eff7812 */ /* 0x004fc8000782c0ff */
[----:B------:R-:W5:Y:S09]  /*2cf50*/  LD.E.128 R28, desc[UR4][R28.64] ;  /* 0x000000041c1c7980 */ /* 0x000f72000c101d00 */
[----:B------:R-:W-:Y:S05]  /*2cf60*/  @!P1 BRA `(.L_x_4768) ;  /* 0x0000000400f89947 */ /* 0x000fea0003800000 */
[----:B-----5:R-:W-:Y:S01]  /*2cf70*/  IMAD.MOV.U32 R114, RZ, RZ, R30 ;  /* 0x000000ffff727224 */ /* 0x020fe200078e001e */
[----:B------:R-:W-:Y:S01]  /*2cf80*/  SHF.R.U32.HI R118, RZ, 0x8, R110 ;  /* 0x00000008ff767819 */ /* 0x000fe2000001166e */
[----:B------:R-:W-:Y:S01]  /*2cf90*/  IMAD.MOV.U32 R115, RZ, RZ, R31 ;  /* 0x000000ffff737224 */ /* 0x000fe200078e001f */
[----:B------:R-:W-:Y:S02]  /*2cfa0*/  SHF.R.U32.HI R30, RZ, 0x8, R108 ;  /* 0x00000008ff1e7819 */ /* 0x000fe4000001166c */
[----:B------:R-:W-:Y:S02]  /*2cfb0*/  SHF.R.U32.HI R116, RZ, 0x8, R109 ;  /* 0x00000008ff747819 */ /* 0x000fe4000001166d */
[----:B------:R-:W-:Y:S02]  /*2cfc0*/  LOP3.LUT R123, R110, 0xff, RZ, 0xc0, !PT ;  /* 0x000000ff6e7b7812 */ /* 0x000fe400078ec0ff */
[----:B------:R-:W-:Y:S02]  /*2cfd0*/  LOP3.LUT R118, R118, 0xff, RZ, 0xc0, !PT ;  /* 0x000000ff76767812 */ /* 0x000fe400078ec0ff */
[----:B------:R-:W-:-:S02]  /*2cfe0*/  LOP3.LUT R31, R108, 0xff, RZ, 0xc0, !PT ;  /* 0x000000ff6c1f7812 */ /* 0x000fc400078ec0ff */
[----:B------:R-:W-:Y:S02]  /*2cff0*/  LOP3.LUT R30, R30, 0xff, RZ, 0xc0, !PT ;  /* 0x000000ff1e1e7812 */ /* 0x000fe400078ec0ff */
[----:B------:R-:W-:Y:S02]  /*2d000*/  LOP3.LUT R117, R109, 0xff, RZ, 0xc0, !PT ;  /* 0x000000ff6d757812 */ /* 0x000fe400078ec0ff */
[----:B------:R-:W-:Y:S02]  /*2d010*/  SHF.R.U32.HI R120, RZ, 0x8, R111 ;  /* 0x00000008ff787819 */ /* 0x000fe4000001166f */
        /* <DEDUP_REMOVED lines=18> */
[----:B------:R-:W-:Y:S02]  /*2d140*/  SHF.R.U32.HI R117, RZ, 0x18, R109 ;  /* 0x00000018ff757819 */ /* 0x000fe4000001166d */
[----:B------:R-:W-:Y:S02]  /*2d150*/  LOP3.LUT R123, R123, 0xff000000, R110, 0xf8, !PT ;  /* 0xff0000007b7b7812 */ /* 0x000fe400078ef86e */
[----:B------:R-:W-:-:S02]  /*2d160*/  LOP3.LUT R109, R31, 0xff000000, R108, 0xf8, !PT ;  /* 0xff0000001f6d7812 */ /* 0x000fc400078ef86c */
[----:B------:R-:W-:Y:S02]  /*2d170*/  PRMT R120, R120, 0x7054, R125 ;  /* 0x0000705478787816 */ /* 0x000fe4000000007d */
[----:B------:R-:W-:Y:S02]  /*2d180*/  SHF.R.U32.HI R31, RZ, 0x18, R111 ;  /* 0x00000018ff1f7819 */ /* 0x000fe4000001166f */
[----:B------:R-:W-:Y:S02]  /*2d190*/  F2FP.F16.E4M3.UNPACK_B R30, R29 ;  /* 0x0000001dff1e723e */ /* 0x000fe400020006ff */
[----:B------:R-:W-:Y:S02]  /*2d1a0*/  F2FP.F16.E4M3.UNPACK_B R108, R123.H1 ;  /* 0x0000007bff6c723e */ /* 0x000fe400030006ff */
[----:B------:R-:W-:Y:S02]  /*2d1b0*/  F2FP.F16.E4M3.UNPACK_B R110, R109.H1 ;  /* 0x0000006dff6e723e */ /* 0x000fe400030006ff */
[----:B------:R-:W-:Y:S01]  /*2d1c0*/  PRMT R120, R31, 0x654, R120 ;  /* 0x000006541f787816 */ /* 0x000fe20000000078 */
[--C-:B------:R-:W-:Y:S01]  /*2d1d0*/  HADD2.F32 R31, -RZ, R30.reuse.H0_H0 ;  /* 0x2000001eff1f7230 */ /* 0x100fe20000004100 */
[----:B------:R-:W-:Y:S01]  /*2d1e0*/  PRMT R116, R117, 0x654, R116 ;  /* 0x0000065475747816 */ /* 0x000fe20000000074 */
[----:B------:R-:W-:Y:S01]  /*2d1f0*/  HADD2.F32 R30, -RZ, R30.H1_H1 ;  /* 0x3000001eff1e7230 */ /* 0x000fe20000004100 */
[----:B------:R-:W-:Y:S01]  /*2d200*/  F2FP.F16.E4M3.UNPACK_B R29, R29.H1 ;  /* 0x0000001dff1d723e */ /* 0x000fe200030006ff */
[----:B------:R-:W-:Y:S01]  /*2d210*/  HADD2.F32 R117, -RZ, R108.H0_H0 ;  /* 0x2000006cff757230 */ /* 0x000fe20000004100 */
[----:B------:R-:W-:Y:S01]  /*2d220*/  F2FP.F16.E4M3.UNPACK_B R123, R123 ;  /* 0x0000007bff7b723e */ /* 0x000fe200020006ff */
        /* <DEDUP_REMOVED lines=24> */
[----:B------:R-:W-:Y:S01]  /*2d3b0*/  F2FP.SATFINITE.E4M3.F32.PACK_AB_MERGE_C R124, R125, R124, RZ ;  /* 0x0000007c7d7c723e */ /* 0x000fe200048070ff */
[----:B------:R-:W-:-:S02]  /*2d3c0*/  HADD2.F32 R118, -RZ, R31.H1_H1 ;  /* 0x3000001fff767230 */ /* 0x000fc40000004100 */
[CC--:B------:R-:W-:Y:S01]  /*2d3d0*/  FMUL.FTZ R126, R30.reuse, R111.reuse ;  /* 0x0000006f1e7e7220 */ /* 0x0c0fe20000410000 */
[--C-:B------:R-:W-:Y:S02]  /*2d3e0*/  HADD2.F32 R31, -RZ, R115.reuse.H1_H1 ;  /* 0x30000073ff1f7230 */ /* 0x100fe40000004100 */
        /* <DEDUP_REMOVED lines=8> */
[----:B------:R-:W-:Y:S01]  /*2d470*/  F2FP.F16.E4M3.UNPACK_B R114, R114.H1 ;  /* 0x00000072ff72723e */ /* 0x000fe200030006ff */
[----:B------:R-:W-:-:S02]  /*2d480*/  HADD2.F32 R110, -RZ, R120.H0_H0 ;  /* 0x20000078ff6e7230 */ /* 0x000fc40000004100 */
[C---:B------:R-:W-:Y:S01]  /*2d490*/  FFMA.FTZ R128, R115.reuse, R108, -R128 ;  /* 0x0000006c73807223 */ /* 0x040fe20000010880 */
[--C-:B------:R-:W-:Y:S02]  /*2d4a0*/  HADD2.F32 R30, -RZ, R29.reuse.H0_H0 ;  /* 0x2000001dff1e7230 */ /* 0x100fe40000004100 */
[----:B------:R-:W-:Y:S01]  /*2d4b0*/  FFMA.FTZ R133, R115, R118, R31 ;  /* 0x0000007673857223 */ /* 0x000fe2000001001f */
[----:B------:R-:W-:Y:S02]  /*2d4c0*/  HADD2.F32 R29, -RZ, R29.H1_H1 ;  /* 0x3000001dff1d7230 */ /* 0x000fe40000004100 */
[----:B------:R-:W-:Y:S02]  /*2d4d0*/  HADD2.F32 R108, -RZ, R116.H0_H0 ;  /* 0x20000074ff6c7230 */ /* 0x000fe40000004100 */
[----:B------:R-:W-:Y:S02]  /*2d4e0*/  HADD2.F32 R120, -RZ, R120.H1_H1 ;  /* 0x30000078ff787230 */ /* 0x000fe40000004100 */
[----:B------:R-:W-:Y:S01]  /*2d4f0*/  FMUL.FTZ R111, R29, R110 ;  /* 0x0000006e1d6f7220 */ /* 0x000fe20000410000 */
[----:B------:R-:W-:-:S02]  /*2d500*/  HADD2.F32 R31, -RZ, R114.H1_H1 ;  /* 0x30000072ff1f7230 */ /* 0x000fc40000004100 */
        /* <DEDUP_REMOVED lines=14> */
[----:B------:R-:W-:Y:S01]  /*2d5f0*/  F2FP.SATFINITE.E4M3.F32.PACK_AB_MERGE_C R128, R133, R128, RZ ;  /* 0x000000808580723e */ /* 0x000fe200048070ff */
        /* <DEDUP_REMOVED lines=17> */
[----:B------:R-:W-:Y:S02]  /*2d710*/  F2FP.SATFINITE.E4M3.F32.PACK_AB_MERGE_C R117, R131, R126, R128 ;  /* 0x0000007e8375723e */ /* 0x000fe40004807080 */
[----:B------:R-:W-:Y:S01]  /*2d720*/  F2FP.SATFINITE.E4M3.F32.PACK_AB_MERGE_C R28, R114, R31, R30 ;  /* 0x0000001f721c723e */ /* 0x000fe2000480701e */
[----:B------:R-:W-:Y:S02]  /*2d730*/  IMAD.MOV.U32 R30, RZ, RZ, R116 ;  /* 0x000000ffff1e7224 */ /* 0x000fe400078e0074 */
[----:B------:R-:W-:-:S07]  /*2d740*/  IMAD.MOV.U32 R31, RZ, RZ, R117 ;  /* 0x000000ffff1f7224 */ /* 0x000fce00078e0075 */
.L_x_4768:
[----:B------:R-:W-:Y:S05]  /*2d750*/  BSYNC B4 ;  /* 0x0000000000047941 */ /* 0x000fea0003800000 */
.L_x_4767:
[C---:B------:R-:W-:Y:S02]  /*2d760*/  R2UR UR4, R40.reuse ;  /* 0x00000000280472ca */ /* 0x040fe400000e0000 */
[C---:B------:R-:W-:Y:S02]  /*2d770*/  R2UR UR5, R41.reuse ;  /* 0x00000000290572ca */ /* 0x040fe400000e0000 */
[----:B------:R-:W-:Y:S02]  /*2d780*/  R2UR UR6, R40 ;  /* 0x00000000280672ca */ /* 0x000fe400000e0000 */
[----:B------:R-:W-:-:S09]  /*2d790*/  R2UR UR7, R41 ;  /* 0x00000000290772ca */ /* 0x000fd200000e0000 */
[----:B-----5:R1:W-:Y:S04]  /*2d7a0*/  ST.E.128 desc[UR4][R112.64+0x20], R28 ;  /* 0x0000201c70007985 */ /* 0x0203e8000c101d04 */
[----:B------:R1:W5:Y:S02]  /*2d7b0*/  LD.E.U8 R118, desc[UR6][R44.64] ;  /* 0x000000062c767980 */ /* 0x000364000c101100 */
.L_x_4766:
[----:B------:R-:W-:Y:S05]  /*2d7c0*/  BSYNC B3 ;  /* 0x0000000000037941 */ /* 0x000fea0003800000 */
.L_x_4765:
[----:B-----5:R-:W-:Y:S01]  /*2d7d0*/  LOP3.LUT P1, RZ, R118, 0x4, RZ, 0xc0, !PT ;  /* 0x0000000476ff7812 */ /* 0x020fe2000782c0ff */
[----:B------:R-:W-:-:S12]  /*2d7e0*/  BSSY B3, `(.L_x_4769) ;  /* 0x000008c000037945 */ /* 0x000fd80003800000 */
[----:B------:R-:W-:Y:S05]  /*2d7f0*/  @!P1 BRA `(.L_x_4770) ;  /* 0x0000000800289947 */ /* 0x000fea0003800000 */
[----:B------:R-:W-:Y:S02]  /*2d800*/  R2UR UR4, R40 ;  /* 0x00000000280472ca */ /* 0x000fe400000e0000 */
[----:B------:R-:W-:-:S13]  /*2d810*/  R2UR UR5, R41 ;  /* 0x00000000290572ca */ /* 0x000fda00000e0000 */
[----:B01----:R-:W2:Y:S01]  /*2d820*/  LD.E.U8 R28, desc[UR4][R48.64+0x18] ;  /* 0x00001804301c7980 */ /* 0x003ea2000c101100 */
[----:B------:R-:W-:Y:S01]  /*2d830*/  BSSY B4, `(.L_x_4771) ;  /* 0x0000080000047945 */ /* 0x000fe20003800000 */
[----:B--2---:R-:W-:Y:S02]  /*2d840*/  LOP3.LUT P1, RZ, R28, 0x4, RZ, 0xc0, !PT ;  /* 0x000000041cff7812 */ /* 0x004fe4000782c0ff */
[----:B------:R0:W5:Y:S11]  /*2d850*/  LD.E.128 R28, desc[UR4][R74.64+0x2800] ;  /* 0x002800044a1c7980 */ /* 0x000176000c101d00 */
[----:B0-----:R-:W-:Y:S05]  /*2d860*/  @!P1 BRA `(.L_x_4772) ;  /* 0x0000000400f09947 */ /* 0x001fea0003800000 */
        /* <DEDUP_REMOVED lines=82> */
[----:B------:R-:W-:Y:S01]  /*2dd90*/  HADD2.F32 R29, -RZ, R29.H1_H1 ;  /* 0x3000001dff1d7230 */ /* 0x000fe20000004100 */
[----:B------:R-:W-:Y:S01]  /*2dda0*/  F2FP.SATFINITE.E4M3.F32.PACK_AB_MERGE_C R117, R117, R120, RZ ;  /* 0x000000787575723e */ /* 0x000fe200048070ff */
        /* <DEDUP_REMOVED lines=40> */
.L_x_4772:
[----:B------:R-:W-:Y:S05]  /*2e030*/  BSYNC B4 ;  /* 0x0000000000047941 */ /* 0x000fea0003800000 */
.L_x_4771:
[C---:B------:R-:W-:Y:S02]  /*2e040*/  R2UR UR4, R40.reuse ;  /* 0x00000000280472ca */ /* 0x040fe400000e0000 */
[C---:B------:R-:W-:Y:S02]  /*2e050*/  R2UR UR5, R41.reuse ;  /* 0x00000000290572ca */ /* 0x040fe400000e0000 */
[----:B------:R-:W-:Y:S02]  /*2e060*/  R2UR UR6, R40 ;  /* 0x00000000280672ca */ /* 0x000fe400000e0000 */
[----:B------:R-:W-:-:S09]  /*2e070*/  R2UR UR7, R41 ;  /* 0x00000000290772ca */ /* 0x000fd200000e0000 */
[----:B-----5:R2:W-:Y:S04]  /*2e080*/  ST.E.128 desc[UR4][R112.64+0x40], R28 ;  /* 0x0000401c70007985 */ /* 0x0205e8000c101d04 */
[----:B------:R2:W5:Y:S02]  /*2e090*/  LD.E.U8 R118, desc[UR6][R44.64] ;  /* 0x000000062c767980 */ /* 0x000564000c101100 */
.L_x_4770:
[----:B------:R-:W-:Y:S05]  /*2e0a0*/  BSYNC B3 ;  /* 0x0000000000037941 */ /* 0x000fea0003800000 */
.L_x_4769:
[----:B-----5:R-:W-:Y:S01]  /*2e0b0*/  LOP3.LUT P1, RZ, R118, 0x8, RZ, 0xc0, !PT ;  /* 0x0000000876ff7812 */ /* 0x020fe2000782c0ff */
[----:B------:R-:W-:-:S12]  /*2e0c0*/  BSSY B3, `(.L_x_4773) ;  /* 0x0000091000037945 */ /* 0x000fd80003800000 */
[----:B------:R-:W-:Y:S05]  /*2e0d0*/  @!P1 BRA `(.L_x_4774) ;  /* 0x00000008003c9947 */ /* 0x000fea0003800000 */
[----:B------:R-:W-:Y:S02]  /*2e0e0*/  R2UR UR4, R40 ;  /* 0x00000000280472ca */ /* 0x000fe400000e0000 */
[----:B------:R-:W-:-:S13]  /*2e0f0*/  R2UR UR5, R41 ;  /* 0x00000000290572ca */ /* 0x000fda00000e0000 */
[----:B012---:R-:W2:Y:S01]  /*2e100*/  LD.E.U8 R30, desc[UR4][R48.64+0x18] ;  /* 0x00001804301e7980 */ /* 0x007ea2000c101100 */
[----:B------:R-:W-:-:S05]  /*2e110*/  VIADD R28, R99, 0x2800 ;  /* 0x00002800631c7836 */ /* 0x000fca0000000000 */
        /* <DEDUP_REMOVED lines=15> */
[----:B------:R-:W-:Y:S02]  /*2e210*/  SHF.R.U32.HI R110, RZ, 0x8, R85 ;  /* 0x00000008ff6e7819 */ /* 0x000fe40000011655 */
[----:B------:R-:W-:Y:S02]  /*2e220*/  PRMT R109, R108, 0x7604, R109 ;  /* 0x000076046c6d7816 */ /* 0x000fe4000000006d */
[----:B------:R-:W-:Y:S02]  /*2e230*/  SHF.R.U32.HI R94, RZ, 0x8, R87 ;  /* 0x00000008ff5e7819 */ /* 0x000fe40000011657 */
        /* <DEDUP_REMOVED lines=10> */
[----:B------:R-:W-:Y:S02]  /*2e2e0*/  SHF.R.U32.HI R110, RZ, 0x10, R85 ;  /* 0x00000010ff6e7819 */ /* 0x000fe40000011655 */
[----:B------:R-:W-:Y:S02]  /*2e2f0*/  PRMT R95, R94, 0x7604, R95 ;  /* 0x000076045e5f7816 */ /* 0x000fe4000000005f */
[----:B------:R-:W-:Y:S02]  /*2e300*/  PRMT R109, R108, 0x7054, R109 ;  /* 0x000070546c6d7816 */ /* 0x000fe4000000006d */
[----:B------:R-:W-:Y:S02]  /*2e310*/  SHF.R.U32.HI R94, RZ, 0x10, R87 ;  /* 0x00000010ff5e7819 */ /* 0x000fe40000011657 */
[----:B------:R-:W-:-:S02]  /*2e320*/  PRMT R31, R30, 0x7054, R31 ;  /* 0x000070541e1f7816 */ /* 0x000fc4000000001f */
[----:B------:R-:W-:Y:S02]  /*2e330*/  LOP3.LUT R110, R110, 0xff, RZ, 0xc0, !PT ;  /* 0x000000ff6e6e7812 */ /* 0x000fe400078ec0ff */
[----:B------:R-:W-:Y:S02]  /*2e340*/  LOP3.LUT R109, R109, 0xff000000, R84, 0xf8, !PT ;  /* 0xff0000006d6d7812 */ /* 0x000fe400078ef854 */
[----:B------:R-:W-:Y:S02]  /*2e350*/  LOP3.LUT R94, R94, 0xff, RZ, 0xc0, !PT ;  /* 0x000000ff5e5e7812 */ /* 0x000fe400078ec0ff */
[----:B------:R-:W-:Y:S02]  /*2e360*/  LOP3.LUT R86, R31, 0xff000000, R86, 0xf8, !PT ;  /* 0xff0000001f567812 */ /* 0x000fe400078ef856 */
[----:B------:R-:W-:Y:S02]  /*2e370*/  PRMT R110, R110, 0x7054, R111 ;  /* 0x000070546e6e7816 */ /* 0x000fe4000000006f */
[----:B------:R-:W-:-:S02]  /*2e380*/  SHF.R.U32.HI R31, RZ, 0x18, R85 ;  /* 0x00000018ff1f7819 */ /* 0x000fc40000011655 */
[----:B------:R-:W-:Y:S02]  /*2e390*/  F2FP.F16.E4M3.UNPACK_B R30, R29 ;  /* 0x0000001dff1e723e */ /* 0x000fe400020006ff */
[----:B------:R-:W-:Y:S02]  /*2e3a0*/  F2FP.F16.E4M3.UNPACK_B R84, R109.H1 ;  /* 0x0000006dff54723e */ /* 0x000fe400030006ff */
[----:B------:R-:W-:Y:S02]  /*2e3b0*/  PRMT R94, R94, 0x7054, R95 ;  /* 0x000070545e5e7816 */ /* 0x000fe4000000005f */
[----:B------:R-:W-:Y:S01]  /*2e3c0*/  SHF.R.U32.HI R87, RZ, 0x18, R87 ;  /* 0x00000018ff577819 */ /* 0x000fe20000011657 */
[--C-:B------:R-:W-:Y:S01]  /*2e3d0*/  HADD2.F32 R95, -RZ, R84.reuse.H0_H0 ;  /* 0x20000054ff5f7230 */ /* 0x100fe20000004100 */
[----:B------:R-:W-:Y:S01]  /*2e3e0*/  F2FP.F16.E4M3.UNPACK_B R85, R86.H1 ;  /* 0x00000056ff55723e */ /* 0x000fe200030006ff */
[----:B------:R-:W-:Y:S01]  /*2e3f0*/  HADD2.F32 R108, -RZ, R84.H1_H1 ;  /* 0x30000054ff6c7230 */ /* 0x000fe20000004100 */
[----:B------:R-:W-:Y:S01]  /*2e400*/  PRMT R110, R31, 0x654, R110 ;  /* 0x000006541f6e7816 */ /* 0x000fe2000000006e */
[--C-:B------:R-:W-:Y:S01]  /*2e410*/  HADD2.F32 R31, -RZ, R30.reuse.H0_H0 ;  /* 0x2000001eff1f7230 */ /* 0x100fe20000004100 */
[----:B------:R-:W-:Y:S01]  /*2e420*/  PRMT R94, R87, 0x654, R94 ;  /* 0x00000654575e7816 */ /* 0x000fe2000000005e */
[----:B------:R-:W-:Y:S01]  /*2e430*/  HADD2.F32 R30, -RZ, R30.H1_H1 ;  /* 0x3000001eff1e7230 */ /* 0x000fe20000004100 */
[----:B------:R-:W-:Y:S01]  /*2e440*/  F2FP.F16.E4M3.UNPACK_B R29, R29.H1 ;  /* 0x0000001dff1d723e */ /* 0x000fe200030006ff */
[--C-:B------:R-:W-:Y:S01]  /*2e450*/  HADD2.F32 R87, -RZ, R85.reuse.H0_H0 ;  /* 0x20000055ff577230 */ /* 0x100fe20000004100 */
[----:B------:R-:W-:Y:S01]  /*2e460*/  F2FP.F16.E4M3.UNPACK_B R109, R109 ;  /* 0x0000006dff6d723e */ /* 0x000fe200020006ff */
[----:B------:R-:W-:-:S02]  /*2e470*/  HADD2.F32 R85, -RZ, R85.H1_H1 ;  /* 0x30000055ff557230 */ /* 0x000fc40000004100 */
[C---:B------:R-:W-:Y:S01]  /*2e480*/  FMUL.FTZ R114, R30.reuse, R95 ;  /* 0x0000005f1e727220 */ /* 0x040fe20000410000 */
[--C-:B------:R-:W-:Y:S02]  /*2e490*/  HADD2.F32 R84, -RZ, R29.reuse.H1_H1 ;  /* 0x3000001dff547230 */ /* 0x100fe40000004100 */
[-C--:B------:R-:W-:Y:S01]  /*2e4a0*/  FMUL.FTZ R30, R30, R87.reuse ;  /* 0x000000571e1e7220 */ /* 0x080fe20000410000 */
[----:B------:R-:W-:Y:S02]  /*2e4b0*/  HADD2.F32 R29, -RZ, R29.H0_H0 ;  /* 0x2000001dff1d7230 */ /* 0x000fe40000004100 */
[C---:B------:R-:W-:Y:S01]  /*2e4c0*/  FFMA.FTZ R114, R31.reuse, R87, -R114 ;  /* 0x000000571f727223 */ /* 0x040fe20000010872 */
[----:B------:R-:W-:Y:S01]  /*2e4d0*/  F2FP.F16.E4M3.UNPACK_B R86, R86 ;  /* 0x00000056ff56723e */ /* 0x000fe200020006ff */
        /* <DEDUP_REMOVED lines=43> */
[-C--:B------:R-:W-:Y:S01]  /*2e790*/  FMUL.FTZ R31, R31, R94.reuse ;  /* 0x0000005e1f1f7220 */ /* 0x080fe20000410000 */
[----:B------:R-:W-:Y:S02]  /*2e7a0*/  HADD2.F32 R85, -RZ, R109.H1_H1 ;  /* 0x3000006dff557230 */ /* 0x000fe40000004100 */
[C---:B------:R-:W-:Y:S01]  /*2e7b0*/  FFMA.FTZ R115, R92.reuse, R94, -R29 ;  /* 0x0000005e5c737223 */ /* 0x040fe2000001081d */
[----:B------:R-:W-:Y:S01]  /*2e7c0*/  F2FP.F16.E4M3.UNPACK_B R29, R28.H1 ;  /* 0x0000001cff1d723e */ /* 0x000fe200030006ff */
[----:B------:R-:W-:Y:S01]  /*2e7d0*/  FFMA.FTZ R110, R92, R110, R31 ;  /* 0x0000006e5c6e7223 */ /* 0x000fe2000001001f */
[----:B------:R-:W-:Y:S01]  /*2e7e0*/  F2FP.F16.E4M3.UNPACK_B R28, R28 ;  /* 0x0000001cff1c723e */ /* 0x000fe200020006ff */
[----:B------:R-:W-:Y:S01]  /*2e7f0*/  HADD2.F32 R84, -RZ, R86.H1_H1 ;  /* 0x30000056ff547230 */ /* 0x000fe20000004100 */
[----:B------:R-:W-:Y:S01]  /*2e800*/  F2FP.SATFINITE.E4M3.F32.PACK_AB_MERGE_C R120, R123, R120, RZ ;  /* 0x000000787b78723e */ /* 0x000fe200048070ff */
[--C-:B------:R-:W-:Y:S01]  /*2e810*/  HADD2.F32 R31, -RZ, R29.reuse.H1_H1 ;  /* 0x3000001dff1f7230 */ /* 0x100fe20000004100 */
[----:B------:R-:W-:Y:S01]  /*2e820*/  F2FP.SATFINITE.E4M3.F32.PACK_AB_MERGE_C R110, R110, R115, RZ ;  /* 0x000000736e6e723e */ /* 0x000fe200048070ff */
[----:B------:R-:W-:Y:S01]  /*2e830*/  HADD2.F32 R30, -RZ, R29.H0_H0 ;  /* 0x2000001dff1e7230 */ /* 0x000fe20000004100 */
[----:B------:R-:W-:Y:S01]  /*2e840*/  F2FP.SATFINITE.E4M3.F32.PACK_AB_MERGE_C R117, R117, R118, R120 ;  /* 0x000000767575723e */ /* 0x000fe20004807078 */
        /* <DEDUP_REMOVED lines=10> */
[----:B------:R-:W-:Y:S01]  /*2e8f0*/  F2FP.SATFINITE.E4M3.F32.PACK_AB_MERGE_C R29, R95, R114, R111 ;  /* 0x000000725f1d723e */ /* 0x000fe2000480706f */
[----:B------:R-:W-:Y:S01]  /*2e900*/  FFMA.FTZ R31, R28, R86, -R31 ;  /* 0x000000561c1f7223 */ /* 0x000fe2000001081f */
[----:B------:R-:W-:Y:S01]  /*2e910*/  F2FP.SATFINITE.E4M3.F32.PACK_AB_MERGE_C R30, R108, R93, R110 ;  /* 0x0000005d6c1e723e */ /* 0x000fe2000480706e */
[----:B------:R-:W-:Y:S01]  /*2e920*/  FFMA.FTZ R92, R28, R109, R92 ;  /* 0x0000006d1c5c7223 */ /* 0x000fe2000001005c */
[----:B------:R-:W-:-:S04]  /*2e930*/  F2FP.SATFINITE.E4M3.F32.PACK_AB_MERGE_C R87, R94, R87, RZ ;  /* 0x000000575e57723e */ /* 0x000fc800048070ff */
[----:B------:R-:W-:Y:S01]  /*2e940*/  F2FP.SATFINITE.E4M3.F32.PACK_AB_MERGE_C R28, R92, R31, R87 ;  /* 0x0000001f5c1c723e */ /* 0x000fe20004807057 */
[----:B------:R-:W-:-:S07]  /*2e950*/  IMAD.MOV.U32 R31, RZ, RZ, R117 ;  /* 0x000000ffff1f7224 */ /* 0x000fce00078e0075 */
.L_x_4776:
[----:B------:R-:W-:Y:S05]  /*2e960*/  BSYNC B4 ;  /* 0x0000000000047941 */ /* 0x000fea0003800000 */
.L_x_4775:
[C---:B------:R-:W-:Y:S02]  /*2e970*/  R2UR UR4, R40.reuse ;  /* 0x00000000280472ca */ /* 0x040fe400000e0000 */
[C---:B------:R-:W-:Y:S02]  /*2e980*/  R2UR UR5, R41.reuse ;  /* 0x00000000290572ca */ /* 0x040fe400000e0000 */
[----:B------:R-:W-:Y:S02]  /*2e990*/  R2UR UR6, R40 ;  /* 0x00000000280672ca */ /* 0x000fe400000e0000 */
[----:B------:R-:W-:-:S09]  /*2e9a0*/  R2UR UR7, R41 ;  /* 0x00000000290772ca */ /* 0x000fd200000e0000 */
[----:B-----5:R3:W-:Y:S04]  /*2e9b0*/  ST.E.128 desc[UR4][R112.64+0x60], R28 ;  /* 0x0000601c70007985 */ /* 0x0207e8000c101d04 */
[----:B------:R3:W5:Y:S02]  /*2e9c0*/  LD.E.U8 R118, desc[UR6][R44.64] ;  /* 0x000000062c767980 */ /* 0x000764000c101100 */
.L_x_4774:
[----:B------:R-:W-:Y:S05]  /*2e9d0*/  BSYNC B3 ;  /* 0x0000000000037941 */ /* 0x000fea0003800000 */
.L_x_4773:
[----:B-----5:R-:W-:Y:S01]  /*2e9e0*/  LOP3.LUT P1, RZ, R118, 0x10, RZ, 0xc0, !PT ;  /* 0x0000001076ff7812 */ /* 0x020fe2000782c0ff */
[----:B------:R-:W-:-:S12]  /*2e9f0*/  BSSY B3, `(.L_x_4777) ;  /* 0x000008c000037945 */ /* 0x000fd80003800000 */
[----:B------:R-:W-:Y:S05]  /*2ea00*/  @!P1 BRA `(.L_x_4778) ;  /* 0x0000000800289947 */ /* 0x000fea0003800000 */
[----:B------:R-:W-:Y:S02]  /*2ea10*/  R2UR UR4, R40 ;  /* 0x00000000280472ca */ /* 0x000fe400000e0000 */
[----:B------:R-:W-:-:S13]  /*2ea20*/  R2UR UR5, R41 ;  /* 0x00000000290572ca */ /* 0x000fda00000e0000 */
[----:B0123--:R-:W2:Y:S01]  /*2ea30*/  LD.E.U8 R28, desc[UR4][R48.64+0x18] ;  /* 0x00001804301c7980 */ /* 0x00fea2000c101100 */
        /* <DEDUP_REMOVED lines=128> */
.L_x_4780:
[----:B------:R-:W-:Y:S05]  /*2f240*/  BSYNC B4 ;  /* 0x0000000000047941 */ /* 0x000fea0003800000 */
.L_x_4779:
[C---:B------:R-:W-:Y:S02]  /*2f250*/  R2UR UR4, R40.reuse ;  /* 0x00000000280472ca */ /* 0x040fe400000e0000 */
[C---:B------:R-:W-:Y:S02]  /*2f260*/  R2UR UR5, R41.reuse ;  /* 0x00000000290572ca */ /* 0x040fe400000e0000 */
[----:B------:R-:W-:Y:S02]  /*2f270*/  R2UR UR6, R40 ;  /* 0x00000000280672ca */ /* 0x000fe400000e0000 */
[----:B------:R-:W-:-:S09]  /*2f280*/  R2UR UR7, R41 ;  /* 0x00000000290772ca */ /* 0x000fd200000e0000 */
[----:B-----5:R4:W-:Y:S04]  /*2f290*/  ST.E.128 desc[UR4][R112.64+0x80], R28 ;  /* 0x0000801c70007985 */ /* 0x0209e8000c101d04 */
[----:B------:R4:W5:Y:S02]  /*2f2a0*/  LD.E.U8 R118, desc[UR6][R44.64] ;  /* 0x000000062c767980 */ /* 0x000964000c101100 */
.L_x_4778:
[----:B------:R-:W-:Y:S05]  /*2f2b0*/  BSYNC B3 ;  /* 0x0000000000037941 */ /* 0x000fea0003800000 */
.L_x_4777:
[----:B-----5:R-:W-:-:S13]  /*2f2c0*/  LOP3.LUT P1, RZ, R118, 0x20, RZ, 0xc0, !PT ;  /* 0x0000002076ff7812 */ /* 0x020fda000782c0ff */
[----:B------:R-:W-:Y:S05]  /*2f2d0*/  @!P1 BRA `(.L_x_4760) ;  /* 0x0000000800349947 */ /* 0x000fea0003800000 */
[----:B------:R-:W-:Y:S02]  /*2f2e0*/  R2UR UR4, R40 ;  /* 0x00000000280472ca */ /* 0x000fe400000e0000 */
[----:B------:R-:W-:-:S13]  /*2f2f0*/  R2UR UR5, R41 ;  /* 0x00000000290572ca */ /* 0x000fda00000e0000 */
[----:B------:R-:W2:Y:S02]  /*2f300*/  LD.E.U8 R80, desc[UR4][R48.64+0x18] ;  /* 0x0000180430507980 */ /* 0x000ea4000c101100 */
[----:B01234-:R-:W-:-:S05]  /*2f310*/  VIADD R28, R99, 0x5000 ;  /* 0x00005000631c7836 */ /* 0x01ffca0000000000 */
[--C-:B------:R-:W-:Y:S02]  /*2f320*/  SHF.R.S32.HI R29, RZ, 0x1f, R28.reuse ;  /* 0x0000001fff1d7819 */ /* 0x100fe4000001141c */
[----:B------:R-:W-:-:S04]  /*2f330*/  IADD3 R28, P1, P2, R46, R13, R28 ;  /* 0x0000000d2e1c7210 */ /* 0x000fc80007a3e01c */
[----:B------:R-:W-:Y:S01]  /*2f340*/  IADD3.X R29, R47, R37, R29, P1, P2 ;  /* 0x000000252f1d7210 */ /* 0x000fe20000fe441d */
[----:B------:R-:W-:Y:S05]  /*2f350*/  BSSY B3, `(.L_x_4781) ;  /* 0x0000082000037945 */ /* 0x000fea0003800000 */
[----:B------:R-:W5:Y:S01]  /*2f360*/  LD.E.128 R28, desc[UR4][R28.64] ;  /* 0x000000041c1c7980 */ /* 0x000f62000c101d00 */
[----:B------:R-:W-:-:S13]  /*2f370*/  LOP3.LUT P1, RZ, R80, 0x20, RZ, 0xc0, !PT ;  /* 0x0000002050ff7812 */ /* 0x000fda000782c0ff */
        /* <DEDUP_REMOVED lines=127> */
.L_x_4782:
[----:B------:R-:W-:Y:S05]  /*2fb70*/  BSYNC B3 ;  /* 0x0000000000037941 */ /* 0x000fea0003800000 */
.L_x_4781:
[----:B------:R-:W-:Y:S02]  /*2fb80*/  R2UR UR4, R40 ;  /* 0x00000000280472ca */ /* 0x000fe400000e0000 */
[----:B------:R-:W-:-:S13]  /*2fb90*/  R2UR UR5, R41 ;  /* 0x00000000290572ca */ /* 0x000fda00000e0000 */
[----:B-----5:R0:W-:Y:S02]  /*2fba0*/  ST.E.128 desc[UR4][R112.64+0xa0], R28 ;  /* 0x0000a01c70007985 */ /* 0x0201e4000c101d04 */
.L_x_4760:
[----:B------:R-:W-:Y:S05]  /*2fbb0*/  BSYNC B2 ;  /* 0x0000000000027941 */ /* 0x000fea0003800000 */
.L_x_4759:
[----:B------:R-:W-:Y:S02]  /*2fbc0*/  R2UR UR4, R40 ;  /* 0x00000000280472ca */ /* 0x000fe400000e0000 */
[----:B------:R-:W-:-:S13]  /*2fbd0*/  R2UR UR5, R41 ;  /* 0x00000000290572ca */ /* 0x000fda00000e0000 */
[----:B01234-:R-:W2:Y:S01]  /*2fbe0*/  LD.E R29, desc[UR4][R48.64+0xc] ;  /* 0x00000c04301d7980 */ /* 0x01fea2000c101900 */
[----:B------:R-:W-:Y:S02]  /*2fbf0*/  VIADD R28, R105, 0x80 ;  /* 0x00000080691c7836 */ /* 0x000fe40000000000 */
[----:B--2---:R-:W-:-:S05]  /*2fc00*/  IMAD R29, R98, -0xa0, R29 ;  /* 0xffffff60621d7824 */ /* 0x004fca00078e021d */
[----:B------:R-:W-:-:S04]  /*2fc10*/  VIMNMX R29, R29, 0xa0, PT ;  /* 0x000000a01d1d7848 */ /* 0x000fc80003fe0100 */
[----:B------:R-:W-:-:S13]  /*2fc20*/  ISETP.GE.AND P1, PT, R28, R29, PT ;  /* 0x0000001d1c00720c */ /* 0x000fda0003f26270 */
[----:B------:R-:W-:Y:S05]  /*2fc30*/  @P1 BRA `(.L_x_4783) ;  /* 0x000000c800541947 */ /* 0x000fea0003800000 */
[----:B------:R-:W-:Y:S02]  /*2fc40*/  R2UR UR4, R40 ;  /* 0x00000000280472ca */ /* 0x000fe400000e0000 */
[----:B------:R-:W-:-:S13]  /*2fc50*/  R2UR UR5, R41 ;  /* 0x00000000290572ca */ /* 0x000fda00000e0000 */
[----:B-----5:R-:W2:Y:S01]  /*2fc60*/  LD.E.U8 R68, desc[UR4][R44.64] ;  /* 0x000000042c447980 */ /* 0x020ea2000c101100 */
[----:B------:R-:W-:Y:S01]  /*2fc70*/  IADD3 R105, P1, R105, 0x80, RZ ;  /* 0x0000008069697810 */ /* 0x000fe20007f3e0ff */
[----:B------:R-:W-:Y:S01]  /*2fc80*/  BSSY B2, `(.L_x_4784) ;  /* 0x0000098000027945 */ /* 0x000fe20003800000 */
[----:B------:R-:W-:-:S03]  /*2fc90*/  IADD3 R28, P2, R107, R90, RZ ;  /* 0x0000005a6b1c7210 */ /* 0x000fc60007f5e0ff */
[----:B------:R-:W-:Y:S02]  /*2fca0*/  IMAD.X R119, RZ, RZ, R119, P1 ;  /* 0x000000ffff777224 */ /* 0x000fe400008e0677 */
[----:B------:R-:W-:Y:S02]  /*2fcb0*/  IMAD.X R29, R121, 0x1, R89, P2 ;  /* 0x00000001791d7824 */ /* 0x000fe400010e0659 */
[----:B------:R-:W-:Y:S02]  /*2fcc0*/  IMAD R119, R119, R102, RZ ;  /* 0x0000006677777224 */ /* 0x000fe400078e02ff */
[----:B------:R-:W-:-:S04]  /*2fcd0*/  IMAD.WIDE.U32 R28, R102, R105, R28 ;  /* 0x00000069661c7225 */ /* 0x000fc800078e001c */
[----:B------:R-:W-:Y:S01]  /*2fce0*/  IMAD R119, R103, R105, R119 ;  /* 0x0000006967777224 */ /* 0x000fe200078e0277 */
        /* <DEDUP_REMOVED lines=45> */
[----:B------:R-:W-:Y:S02]  /*2ffc0*/  SHF.R.U32.HI R31, RZ, 0x18, R73 ;  /* 0x00000018ff1f7819 */ /* 0x000fe40000011649 */
[----:B------:R-:W-:Y:S02]  /*2ffd0*/  PRMT R84, R84, 0x7054, R85 ;  /* 0x0000705454547816 */ /* 0x000fe40000000055 */
[----:B------:R-:W-:Y:S02]  /*2ffe0*/  PRMT R73, R71, 0x654, R68 ;  /* 0x0000065447497816 */ /* 0x000fe40000000044 */
[----:B------:R-:W-:Y:S02]  /*2fff0*/  F2FP.F16.E4M3.UNPACK_B R30, R29 ;  /* 0x0000001dff1e723e */ /* 0x000fe400020006ff */
[----:B------:R-:W-:Y:S02]  /*30000*/  F2FP.F16.E4M3.UNPACK_B R68, R83.H1 ;  /* 0x00000053ff44723e */ /* 0x000fe400030006ff */
[----:B------:R-:W-:-:S02]  /*30010*/  F2FP.F16.E4M3.UNPACK_B R71, R70.H1 ;  /* 0x00000046ff47723e */ /* 0x000fc400030006ff */
[----:B------:R-:W-:Y:S01]  /*30020*/  PRMT R84, R31, 0x654, R84 ;  /* 0x000006541f547816 */ /* 0x000fe20000000054 */
[--C-:B------:R-:W-:Y:S01]  /*30030*/  HADD2.F32 R31, -RZ, R30.reuse.H0_H0 ;  /* 0x2000001eff1f7230 */ /* 0x100fe20000004100 */
[----:B------:R-:W-:Y:S01]  /*30040*/  F2FP.F16.E4M3.UNPACK_B R29, R29.H1 ;  /* 0x0000001dff1d723e */ /* 0x000fe200030006ff */
[----:B------:R-:W-:Y:S01]  /*30050*/  HADD2.F32 R30, -RZ, R30.H1_H1 ;  /* 0x3000001eff1e7230 */ /* 0x000fe20000004100 */
[----:B------:R-:W-:Y:S01]  /*30060*/  F2FP.F16.E4M3.UNPACK_B R83, R83 ;  /* 0x00000053ff53723e */ /* 0x000fe200020006ff */
[--C-:B------:R-:W-:Y:S01]  /*30070*/  HADD2.F32 R81, -RZ, R68.reuse.H0_H0 ;  /* 0x20000044ff517230 */ /* 0x100fe20000004100 */
[----:B------:R-:W-:Y:S01]  /*30080*/  F2FP.F16.E4M3.UNPACK_B R70, R70 ;  /* 0x00000046ff46723e */ /* 0x000fe200020006ff */
        /* <DEDUP_REMOVED lines=8> */
[----:B------:R-:W-:Y:S01]  /*30110*/  FFMA.FTZ R85, R31, R81, R30 ;  /* 0x000000511f557223 */ /* 0x000fe2000001001e */
[C---:B------:R-:W-:Y:S01]  /*30120*/  FMUL.FTZ R88, R68.reuse, R82 ;  /* 0x0000005244587220 */ /* 0x040fe20000410000 */
[-C--:B------:R-:W-:Y:S01]  /*30130*/  FMUL.FTZ R87, R68, R71.reuse ;  /* 0x0000004744577220 */ /* 0x080fe20000410000 */
[----:B------:R-:W-:Y:S02]  /*30140*/  F2FP.F16.E4M3.UNPACK_B R30, R80 ;  /* 0x00000050ff1e723e */ /* 0x000fe400020006ff */
[----:B------:R-:W-:Y:S01]  /*30150*/  F2FP.F16.E4M3.UNPACK_B R31, R84.H1 ;  /* 0x00000054ff1f723e */ /* 0x000fe200030006ff */
[C---:B------:R-:W-:Y:S01]  /*30160*/  FFMA.FTZ R88, R29.reuse, R71, -R88 ;  /* 0x000000471d587223 */ /* 0x040fe20000010858 */
[-C--:B------:R-:W-:Y:S01]  /*30170*/  F2FP.F16.E4M3.UNPACK_B R68, R73.reuse.H1 ;  /* 0x00000049ff44723e */ /* 0x080fe200030006ff */
        /* <DEDUP_REMOVED lines=22> */
[C---:B------:R-:W-:Y:S01]  /*302e0*/  FFMA.FTZ R94, R80.reuse, R81, R30 ;  /* 0x00000051505e7223 */ /* 0x040fe2000001001e */
[----:B------:R-:W-:Y:S01]  /*302f0*/  FFMA.FTZ R93, R80, R68, -R93 ;  /* 0x00000044505d7223 */ /* 0x000fe2000001085d */
[--C-:B------:R-:W-:Y:S02]  /*30300*/  HADD2.F32 R30, -RZ, R29.reuse.H0_H0 ;  /* 0x2000001dff1e7230 */ /* 0x100fe40000004100 */
[----:B------:R-:W-:Y:S02]  /*30310*/  HADD2.F32 R29, -RZ, R29.H1_H1 ;  /* 0x3000001dff1d7230 */ /* 0x000fe40000004100 */
[----:B------:R-:W-:Y:S01]  /*30320*/  HADD2.F32 R84, -RZ, R84.H1_H1 ;  /* 0x30000054ff547230 */ /* 0x000fe20000004100 */
[----:B------:R-:W-:Y:S01]  /*30330*/  F2FP.SATFINITE.E4M3.F32.PACK_AB_MERGE_C R93, R94, R93, RZ ;  /* 0x0000005d5e5d723e */ /* 0x000fe200048070ff */
[----:B------:R-:W-:Y:S02]  /*30340*/  HADD2.F32 R68, -RZ, R73.H0_H0 ;  /* 0x20000049ff447230 */ /* 0x000fe40000004100 */
[----:B------:R-:W-:Y:S01]  /*30350*/  HADD2.F32 R31, -RZ, R69.H1_H1 ;  /* 0x30000045ff1f7230 */ /* 0x000fe20000004100 */
[----:B------:R-:W-:Y:S01]  /*30360*/  F2FP.SATFINITE.E4M3.F32.PACK_AB_MERGE_C R89, R92, R89, R93 ;  /* 0x000000595c59723e */ /* 0x000fe2000480705d */
[----:B------:R-:W-:-:S02]  /*30370*/  HADD2.F32 R72, -RZ, R73.H1_H1 ;  /* 0x30000049ff487230 */ /* 0x000fc40000004100 */
[C---:B------:R-:W-:Y:S01]  /*30380*/  FMUL.FTZ R73, R29.reuse, R71 ;  /* 0x000000471d497220 */ /* 0x040fe20000410000 */
[----:B------:R-:W-:Y:S02]  /*30390*/  HADD2.F32 R69, -RZ, R69.H0_H0 ;  /* 0x20000045ff457230 */ /* 0x000fe40000004100 */
[----:B------:R-:W-:Y:S01]  /*303a0*/  FMUL.FTZ R80, R29, R68 ;  /* 0x000000441d507220 */ /* 0x000fe20000410000 */
[C---:B------:R-:W-:Y:S01]  /*303b0*/  FMUL.FTZ R90, R31.reuse, R84 ;  /* 0x000000541f5a7220 */ /* 0x040fe20000410000 */
[----:B------:R-:W-:Y:S01]  /*303c0*/  FMUL.FTZ R31, R31, R72 ;  /* 0x000000481f1f7220 */ /* 0x000fe20000410000 */
[----:B------:R-:W-:Y:S01]  /*303d0*/  F2FP.F16.E4M3.UNPACK_B R29, R28.H1 ;  /* 0x0000001cff1d723e */ /* 0x000fe200030006ff */
[----:B------:R-:W-:Y:S01]  /*303e0*/  FFMA.FTZ R73, R30, R68, -R73 ;  /* 0x000000441e497223 */ /* 0x000fe20000010849 */
[C---:B------:R-:W-:Y:S01]  /*303f0*/  FFMA.FTZ R90, R69.reuse, R72, -R90 ;  /* 0x00000048455a7223 */ /* 0x040fe2000001085a */
[----:B------:R-:W-:Y:S01]  /*30400*/  FFMA.FTZ R81, R69, R84, R31 ;  /* 0x0000005445517223 */ /* 0x000fe2000001001f */
[----:B------:R-:W-:Y:S01]  /*30410*/  F2FP.F16.E4M3.UNPACK_B R28, R28 ;  /* 0x0000001cff1c723e */ /* 0x000fe200020006ff */
[----:B------:R-:W-:-:S02]  /*30420*/  HADD2.F32 R31, -RZ, R29.H1_H1 ;  /* 0x3000001dff1f7230 */ /* 0x000fc40000004100 */
[----:B------:R-:W-:Y:S01]  /*30430*/  FFMA.FTZ R82, R30, R71, R80 ;  /* 0x000000471e527223 */ /* 0x000fe20000010050 */
[----:B------:R-:W-:Y:S01]  /*30440*/  HADD2.F32 R69, -RZ, R83.H1_H1 ;  /* 0x30000053ff457230 */ /* 0x000fe20000004100 */
[----:B------:R-:W-:Y:S01]  /*30450*/  F2FP.SATFINITE.E4M3.F32.PACK_AB_MERGE_C R81, R81, R90, RZ ;  /* 0x0000005a5151723e */ /* 0x000fe200048070ff */
[----:B------:R-:W-:Y:S02]  /*30460*/  HADD2.F32 R68, -RZ, R70.H1_H1 ;  /* 0x30000046ff447230 */ /* 0x000fe40000004100 */
[----:B------:R-:W-:Y:S02]  /*30470*/  HADD2.F32 R30, -RZ, R29.H0_H0 ;  /* 0x2000001dff1e7230 */ /* 0x000fe40000004100 */
[C---:B------:R-:W-:Y:S01]  /*30480*/  FMUL.FTZ R71, R31.reuse, R69 ;  /* 0x000000451f477220 */ /* 0x040fe20000410000 */
[----:B------:R-:W-:Y:S02]  /*30490*/  HADD2.F32 R83, -RZ, R83.H0_H0 ;  /* 0x20000053ff537230 */ /* 0x000fe40000004100 */
[----:B------:R-:W-:Y:S01]  /*304a0*/  FMUL.FTZ R80, R31, R68 ;  /* 0x000000441f507220 */ /* 0x000fe20000410000 */
[----:B------:R-:W-:-:S02]  /*304b0*/  HADD2.F32 R29, -RZ, R28.H1_H1 ;  /* 0x3000001cff1d7230 */ /* 0x000fc40000004100 */
[C---:B------:R-:W-:Y:S01]  /*304c0*/  FFMA.FTZ R71, R30.reuse, R68, -R71 ;  /* 0x000000441e477223 */ /* 0x040fe20000010847 */
[----:B------:R-:W-:Y:S02]  /*304d0*/  HADD2.F32 R70, -RZ, R70.H0_H0 ;  /* 0x20000046ff467230 */ /* 0x000fe40000004100 */
[----:B------:R-:W-:Y:S01]  /*304e0*/  FFMA.FTZ R80, R30, R69, R80 ;  /* 0x000000451e507223 */ /* 0x000fe20000010050 */
[----:B------:R-:W-:Y:S02]  /*304f0*/  HADD2.F32 R28, -RZ, R28.H0_H0 ;  /* 0x2000001cff1c7230 */ /* 0x000fe40000004100 */
[C---:B------:R-:W-:Y:S01]  /*30500*/  FMUL.FTZ R31, R29.reuse, R83 ;  /* 0x000000531d1f7220 */ /* 0x040fe20000410000 */
[----:B------:R-:W-:Y:S01]  /*30510*/  F2FP.SATFINITE.E4M3.F32.PACK_AB_MERGE_C R30, R82, R73, R81 ;  /* 0x00000049521e723e */ /* 0x000fe20004807051 */
[-C--:B------:R-:W-:Y:S01]  /*30520*/  FMUL.FTZ R72, R29, R70.reuse ;  /* 0x000000461d487220 */ /* 0x080fe20000410000 */
[----:B------:R-:W-:Y:S01]  /*30530*/  F2FP.SATFINITE.E4M3.F32.PACK_AB_MERGE_C R71, R80, R71, RZ ;  /* 0x000000475047723e */ /* 0x000fe200048070ff */
[C---:B------:R-:W-:Y:S01]  /*30540*/  FFMA.FTZ R31, R28.reuse, R70, -R31 ;  /* 0x000000461c1f7223 */ /* 0x040fe2000001081f */
[----:B------:R-:W-:Y:S01]  /*30550*/  F2FP.SATFINITE.E4M3.F32.PACK_AB_MERGE_C R29, R85, R86, R87 ;  /* 0x00000056551d723e */ /* 0x000fe20004807057 */
[----:B------:R-:W-:-:S05]  /*30560*/  FFMA.FTZ R72, R28, R83, R72 ;  /* 0x000000531c487223 */ /* 0x000fca0000010048 */
[----:B------:R-:W-:Y:S01]  /*30570*/  F2FP.SATFINITE.E4M3.F32.PACK_AB_MERGE_C R28, R72, R31, R71 ;  /* 0x0000001f481c723e */ /* 0x000fe20004807047 */
[----:B------:R-:W-:-:S07]  /*30580*/  IMAD.MOV.U32 R31, RZ, RZ, R89 ;  /* 0x000000ffff1f7224 */ /* 0x000fce00078e0059 */
.L_x_4787:
[----:B------:R-:W-:Y:S05]  /*30590*/  BSYNC B3 ;  /* 0x0000000000037941 */ /* 0x000fea0003800000 */
.L_x_4786:
[C---:B------:R-:W-:Y:S02]  /*305a0*/  R2UR UR4, R40.reuse ;  /* 0x00000000280472ca */ /* 0x040fe400000e0000 */
[C---:B------:R-:W-:Y:S02]  /*305b0*/  R2UR UR5, R41.reuse ;  /* 0x00000000290572ca */ /* 0x040fe400000e0000 */
[----:B------:R-:W-:Y:S02]  /*305c0*/  R2UR UR6, R40 ;  /* 0x00000000280672ca */ /* 0x000fe400000e0000 */
[----:B------:R-:W-:-:S09]  /*305d0*/  R2UR UR7, R41 ;  /* 0x00000000290772ca */ /* 0x000fd200000e0000 */
[----:B-----5:R0:W-:Y:S04]  /*305e0*/  ST.E.128 desc[UR4][R66.64], R28 ;  /* 0x0000001c42007985 */ /* 0x0201e8000c101d04 */
[----:B------:R0:W5:Y:S02]  /*305f0*/  LD.E.U8 R68, desc[UR6][R44.64] ;  /* 0x000000062c447980 */ /* 0x000164000c101100 */
.L_x_4785:
[----:B------:R-:W-:Y:S05]  /*30600*/  BSYNC B2 ;  /* 0x0000000000027941 */ /* 0x000fea0003800000 */
.L_x_4784:
[----:B-----5:R-:W-:Y:S01]  /*30610*/  LOP3.LUT P1, RZ, R68, 0x2, RZ, 0xc0, !PT ;  /* 0x0000000244ff7812 */ /* 0x020fe2000782c0ff */
[----:B------:R-:W-:-:S12]  /*30620*/  BSSY B2, `(.L_x_4788) ;  /* 0x0000090000027945 */ /* 0x000fd80003800000 */
[----:B------:R-:W-:Y:S05]  /*30630*/  @!P1 BRA `(.L_x_4789) ;  /* 0x0000000800389947 */ /* 0x000fea0003800000 */
[----:B------:R-:W-:Y:S02]  /*30640*/  R2UR UR4, R40 ;  /* 0x00000000280472ca */ /* 0x000fe400000e0000 */
[----:B------:R-:W-:-:S13]  /*30650*/  R2UR UR5, R41 ;  /* 0x00000000290572ca */ /* 0x000fda00000e0000 */
[----:B0-----:R-:W2:Y:S01]  /*30660*/  LD.E.U8 R30, desc[UR4][R48.64+0x18] ;  /* 0x00001804301e7980 */ /* 0x001ea2000c101100 */
        /* <DEDUP_REMOVED lines=132> */
.L_x_4791:
[----:B------:R-:W-:Y:S05]  /*30eb0*/  BSYNC B3 ;  /* 0x0000000000037941 */ /* 0x000fea0003800000 */
.L_x_4790:
[C---:B------:R-:W-:Y:S02]  /*30ec0*/  R2UR UR4, R40.reuse ;  /* 0x00000000280472ca */ /* 0x040fe400000e0000 */
[C---:B------:R-:W-:Y:S02]  /*30ed0*/  R2UR UR5, R41.reuse ;  /* 0x00000000290572ca */ /* 0x040fe400000e0000 */
[----:B------:R-:W-:Y:S02]  /*30ee0*/  R2UR UR6, R40 ;  /* 0x00000000280672ca */ /* 0x000fe400000e0000 */
[----:B------:R-:W-:-:S09]  /*30ef0*/  R2UR UR7, R41 ;  /* 0x00000000290772ca */ /* 0x000fd200000e0000 */
[----:B-----5:R1:W-:Y:S04]  /*30f00*/  ST.E.128 desc[UR4][R66.64+0x20], R28 ;  /* 0x0000201c42007985 */ /* 0x0203e8000c101d04 */
[----:B------:R1:W5:Y:S02]  /*30f10*/  LD.E.U8 R68, desc[UR6][R44.64] ;  /* 0x000000062c447980 */ /* 0x000364000c101100 */
.L_x_4789:
[----:B------:R-:W-:Y:S05]  /*30f20*/  BSYNC B2 ;  /* 0x0000000000027941 */ /* 0x000fea0003800000 */
.L_x_4788:
        /* <DEDUP_REMOVED lines=136> */
.L_x_4795:
[----:B------:R-:W-:Y:S05]  /*317b0*/  BSYNC B3 ;  /* 0x0000000000037941 */ /* 0x000fea0003800000 */
.L_x_4794:
[C---:B------:R-:W-:Y:S02]  /*317c0*/  R2UR UR4, R40.reuse ;  /* 0x00000000280472ca */ /* 0x040fe400000e0000 */
[C---:B------:R-:W-:Y:S02]  /*317d0*/  R2UR UR5, R41.reuse ;  /* 0x00000000290572ca */ /* 0x040fe400000e0000 */
[----:B------:R-:W-:Y:S02]  /*317e0*/  R2UR UR6, R40 ;  /* 0x00000000280672ca */ /* 0x000fe400000e0000 */
[----:B------:R-:W-:-:S09]  /*317f0*/  R2UR UR7, R41 ;  /* 0x00000000290772ca */ /* 0x000fd200000e0000 */
[----:B-----5:R2:W-:Y:S04]  /*31800*/  ST.E.128 desc[UR4][R66.64+0x40], R28 ;  /* 0x0000401c42007985 */ /* 0x0205e8000c101d04 */
[----:B------:R2:W5:Y:S02]  /*31810*/  LD.E.U8 R68, desc[UR6][R44.64] ;  /* 0x000000062c447980 */ /* 0x000564000c101100 */
.L_x_4793:
[----:B------:R-:W-:Y:S05]  /*31820*/  BSYNC B2 ;  /* 0x0000000000027941 */ /* 0x000fea0003800000 */
.L_x_4792:
        /* <DEDUP_REMOVED lines=138> */
.L_x_4799:
[----:B------:R-:W-:Y:S05]  /*320d0*/  BSYNC B3 ;  /* 0x0000000000037941 */ /* 0x000fea0003800000 */
.L_x_4798:
[C---:B------:R-:W-:Y:S02]  /*320e0*/  R2UR UR4, R40.reuse ;  /* 0x00000000280472ca */ /* 0x040fe400000e0000 */
[C---:B------:R-:W-:Y:S02]  /*320f0*/  R2UR UR5, R41.reuse ;  /* 0x00000000290572ca */ /* 0x040fe400000e0000 */
[----:B------:R-:W-:Y:S02]  /*32100*/  R2UR UR6, R40 ;  /* 0x00000000280672ca */ /* 0x000fe400000e0000 */
[----:B------:R-:W-:-:S09]  /*32110*/  R2UR UR7, R41 ;  /* 0x00000000290772ca */ /* 0x000fd200000e0000 */
[----:B-----5:R3:W-:Y:S04]  /*32120*/  ST.E.128 desc[UR4][R66.64+0x60], R28 ;  /* 0x0000601c42007985 */ /* 0x0207e8000c101d04 */
[----:B------:R3:W5:Y:S02]  /*32130*/  LD.E.U8 R68, desc[UR6][R44.64] ;  /* 0x000000062c447980 */ /* 0x000764000c101100 */
.L_x_4797:
[----:B------:R-:W-:Y:S05]  /*32140*/  BSYNC B2 ;  /* 0x0000000000027941 */ /* 0x000fea0003800000 */
.L_x_4796:
        /* <DEDUP_REMOVED lines=135> */
.L_x_4803:
[----:B------:R-:W-:Y:S05]  /*329c0*/  BSYNC B3 ;  /* 0x0000000000037941 */ /* 0x000fea0003800000 */
.L_x_4802:
[C---:B------:R-:W-:Y:S02]  /*329d0*/  R2UR UR4, R40.reuse ;  /* 0x00000000280472ca */ /* 0x040fe400000e0000 */
[C---:B------:R-:W-:Y:S02]  /*329e0*/  R2UR UR5, R41.reuse ;  /* 0x00000000290572ca */ /* 0x040fe400000e0000 */
[----:B------:R-:W-:Y:S02]  /*329f0*/  R2UR UR6, R40 ;  /* 0x00000000280672ca */ /* 0x000fe400000e0000 */
[----:B------:R-:W-:-:S09]  /*32a00*/  R2UR UR7, R41 ;  /* 0x00000000290772ca */ /* 0x000fd200000e0000 */
[----:B-----5:R4:W-:Y:S04]  /*32a10*/  ST.E.128 desc[UR4][R66.64+0x80], R28 ;  /* 0x0000801c42007985 */ /* 0x0209e8000c101d04 */
[----:B------:R4:W5:Y:S02]  /*32a20*/  LD.E.U8 R68, desc[UR6][R44.64] ;  /* 0x000000062c447980 */ /* 0x000964000c101100 */
.L_x_4801:
[----:B------:R-:W-:Y:S05]  /*32a30*/  BSYNC B2 ;  /* 0x0000000000027941 */ /* 0x000fea0003800000 */
.L_x_4800:
[----:B-----5:R-:W-:-:S13]  /*32a40*/  LOP3.LUT P1, RZ, R68, 0x20, RZ, 0xc0, !PT ;  /* 0x0000002044ff7812 */ /* 0x020fda000782c0ff */
[----:B------:R-:W-:Y:S05]  /*32a50*/  @!P1 BRA `(.L_x_4783) ;  /* 0x0000009800cc9947 */ /* 0x000fea0003800000 */
[----:B------:R-:W-:Y:S02]  /*32a60*/  R2UR UR4, R40 ;  /* 0x00000000280472ca */ /* 0x000fe400000e0000 */
[----:B------:R-:W-:-:S13]  /*32a70*/  R2UR UR5, R41 ;  /* 0x00000000290572ca */ /* 0x000fda00000e0000 */
[----:B------:R-:W2:Y:S01]  /*32a80*/  LD.E.U8 R48, desc[UR4][R48.64+0x18] ;  /* 0x0000180430307980 */ /* 0x000ea2000c101100 */
[----:B------:R-:W-:-:S05]  /*32a90*/  VIADD R99, R99, 0x7000 ;  /* 0x0000700063637836 */ /* 0x000fca0000000000 */
[--C-:B01234-:R-:W-:Y:S02]  /*32aa0*/  IADD3 R28, P1, P2, R46, R13, R99.reuse ;  /* 0x0000000d2e1c7210 */ /* 0x11ffe40007a3e063 */
[----:B------:R-:W-:-:S04]  /*32ab0*/  SHF.R.S32.HI R46, RZ, 0x1f, R99 ;  /* 0x0000001fff2e7819 */ /* 0x000fc80000011463 */
        /* <DEDUP_REMOVED lines=17> */
[----:B------:R-:W-:Y:S02]  /*32bd0*/  SHF.R.U32.HI R48, RZ, 0x8, R35 ;  /* 0x00000008ff307819 */ /* 0x000fe40000011623 */
[----:B------:R-:W-:Y:S01]  /*32be0*/  LOP3.LUT R46, R30, 0xff, RZ, 0xc0, !PT ;  /* 0x000000ff1e2e7812 */ /* 0x000fe200078ec0ff */
[----:B------:R-:W-:Y:S01]  /*32bf0*/  IMAD.U32 R30, R49, 0x10000, RZ ;  /* 0x00010000311e7824 */ /* 0x000fe200078e00ff */
[----:B------:R-:W-:-:S02]  /*32c00*/  LOP3.LUT R45, R34, 0xff, RZ, 0xc0, !PT ;  /* 0x000000ff222d7812 */ /* 0x000fc400078ec0ff */
[----:B------:R-:W-:Y:S02]  /*32c10*/  SHF.R.U32.HI R49, RZ, 0x10, R35 ;  /* 0x00000010ff317819 */ /* 0x000fe40000011623 */
[----:B------:R-:W-:Y:S02]  /*32c20*/  LOP3.LUT R47, R35, 0xff, RZ, 0xc0, !PT ;  /* 0x000000ff232f7812 */ /* 0x000fe400078ec0ff */
[----:B------:R-:W-:Y:S02]  /*32c30*/  LOP3.LUT R48, R48, 0xff, RZ, 0xc0, !PT ;  /* 0x000000ff30307812 */ /* 0x000fe400078ec0ff */
[----:B------:R-:W-:Y:S01]  /*32c40*/  PRMT R45, R46, 0x7604, R45 ;  /* 0x000076042e2d7816 */ /* 0x000fe2000000002d */
[----:B------:R-:W-:Y:S01]  /*32c50*/  IMAD.U32 R46, R49, 0x10000, RZ ;  /* 0x00010000312e7824 */ /* 0x000fe200078e00ff */
[----:B------:R-:W-:Y:S02]  /*32c60*/  LOP3.LUT R30, R31, 0xff0000, R30, 0xf8, !PT ;  /* 0x00ff00001f1e7812 */ /* 0x000fe400078ef81e */
[----:B------:R-:W-:-:S02]  /*32c70*/  SHF.R.U32.HI R31, RZ, 0x18, R33 ;  /* 0x00000018ff1f7819 */ /* 0x000fc40000011621 */
[----:B------:R-:W-:Y:S02]  /*32c80*/  PRMT R47, R48, 0x7604, R47 ;  /* 0x00007604302f7816 */ /* 0x000fe4000000002f */
[----:B------:R-:W-:Y:S01]  /*32c90*/  LOP3.LUT R45, R45, 0xff0000, R34, 0xf8, !PT ;  /* 0x00ff00002d2d7812 */ /* 0x000fe200078ef822 */
[----:B------:R-:W-:Y:S01]  /*32ca0*/  IMAD.SHL.U32 R31, R31, 0x1000000, RZ ;  /* 0x010000001f1f7824 */ /* 0x000fe200078e00ff */
[----:B------:R-:W-:Y:S02]  /*32cb0*/  LOP3.LUT R13, R13, 0xff0000, R32, 0xf8, !PT ;  /* 0x00ff00000d0d7812 */ /* 0x000fe400078ef820 */
[----:B------:R-:W-:Y:S02]  /*32cc0*/  LOP3.LUT R47, R47, 0xff0000, R46, 0xf8, !PT ;  /* 0x00ff00002f2f7812 */ /* 0x000fe400078ef82e */
[----:B------:R-:W-:Y:S02]  /*32cd0*/  LOP3.LUT R45, R45, 0xff000000, R34, 0xf8, !PT ;  /* 0xff0000002d2d7812 */ /* 0x000fe400078ef822 */
[----:B------:R-:W-:-:S02]  /*32ce0*/  LOP3.LUT R32, R13, 0xff000000, R32, 0xf8, !PT ;  /* 0xff0000000d207812 */ /* 0x000fc400078ef820 */
[----:B------:R-:W-:Y:S02]  /*32cf0*/  LOP3.LUT R49, R47, 0xff000000, R35, 0xf8, !PT ;  /* 0xff0000002f317812 */ /* 0x000fe400078ef823 */
[----:B------:R-:W-:Y:S02]  /*32d00*/  LOP3.LUT R35, R30, R31, RZ, 0xfc, !PT ;  /* 0x0000001f1e237212 */ /* 0x000fe400078efcff */
[----:B------:R-:W-:Y:S02]  /*32d10*/  F2FP.F16.E4M3.UNPACK_B R13, R29 ;  /* 0x0000001dff0d723e */ /* 0x000fe400020006ff */
[----:B------:R-:W-:Y:S02]  /*32d20*/  F2FP.F16.E4M3.UNPACK_B R31, R45.H1 ;  /* 0x0000002dff1f723e */ /* 0x000fe400030006ff */
[----:B------:R-:W-:Y:S01]  /*32d30*/  F2FP.F16.E4M3.UNPACK_B R29, R29.H1 ;  /* 0x0000001dff1d723e */ /* 0x000fe200030006ff */
[----:B------:R-:W-:Y:S01]  /*32d40*/  HADD2.F32 R30, -RZ, R13.H0_H0 ;  /* 0x2000000dff1e7230 */ /* 0x000fe20000004100 */
[-C--:B------:R-:W-:Y:S01]  /*32d50*/  F2FP.F16.E4M3.UNPACK_B R33, R32.reuse.H1 ;  /* 0x00000020ff21723e */ /* 0x080fe200030006ff */
[--C-:B------:R-:W-:Y:S01]  /*32d60*/  HADD2.F32 R47, -RZ, R31.reuse.H0_H0 ;  /* 0x2000001fff2f7230 */ /* 0x100fe20000004100 */
[----:B------:R-:W-:Y:S01]  /*32d70*/  F2FP.F16.E4M3.UNPACK_B R45, R45 ;  /* 0x0000002dff2d723e */ /* 0x000fe200020006ff */
[----:B------:R-:W-:Y:S01]  /*32d80*/  HADD2.F32 R48, -RZ, R31.H1_H1 ;  /* 0x3000001fff307230 */ /* 0x000fe20000004100 */
[----:B------:R-:W-:Y:S01]  /*32d90*/  F2FP.F16.E4M3.UNPACK_B R32, R32 ;  /* 0x00000020ff20723e */ /* 0x000fe200020006ff */
[----:B------:R-:W-:-:S02]  /*32da0*/  HADD2.F32 R13, -RZ, R13.H1_H1 ;  /* 0x3000000dff0d7230 */ /* 0x000fc40000004100 */
[----:B------:R-:W-:Y:S02]  /*32db0*/  HADD2.F32 R34, -RZ, R33.H0_H0 ;  /* 0x20000021ff227230 */ /* 0x000fe40000004100 */
[----:B------:R-:W-:Y:S02]  /*32dc0*/  HADD2.F32 R31, -RZ, R29.H1_H1 ;  /* 0x3000001dff1f7230 */ /* 0x000fe40000004100 */
[----:B------:R-:W-:Y:S02]  /*32dd0*/  HADD2.F32 R46, -RZ, R33.H1_H1 ;  /* 0x30000021ff2e7230 */ /* 0x000fe40000004100 */
[CC--:B------:R-:W-:Y:S01]  /*32de0*/  FMUL.FTZ R33, R13.reuse, R47.reuse ;  /* 0x0000002f0d217220 */ /* 0x0c0fe20000410000 */
[----:B------:R-:W-:Y:S02]  /*32df0*/  HADD2.F32 R29, -RZ, R29.H0_H0 ;  /* 0x2000001dff1d7230 */ /* 0x000fe40000004100 */
[----:B------:R-:W-:Y:S01]  /*32e00*/  FMUL.FTZ R52, R13, R34 ;  /* 0x000000220d347220 */ /* 0x000fe20000410000 */
[C---:B------:R-:W-:Y:S01]  /*32e10*/  FMUL.FTZ R54, R31.reuse, R48 ;  /* 0x000000301f367220 */ /* 0x040fe20000410000 */
[----:B------:R-:W-:Y:S01]  /*32e20*/  FMUL.FTZ R31, R31, R46 ;  /* 0x0000002e1f1f7220 */ /* 0x000fe20000410000 */
[C---:B------:R-:W-:Y:S01]  /*32e30*/  FFMA.FTZ R50, R30.reuse, R34, -R33 ;  /* 0x000000221e327223 */ /* 0x040fe20000010821 */
[----:B------:R-:W-:Y:S01]  /*32e40*/  FFMA.FTZ R47, R30, R47, R52 ;  /* 0x0000002f1e2f7223 */ /* 0x000fe20000010034 */
[----:B------:R-:W-:Y:S01]  /*32e50*/  F2FP.F16.E4M3.UNPACK_B R13, R44 ;  /* 0x0000002cff0d723e */ /* 0x000fe200020006ff */
[C---:B------:R-:W-:Y:S01]  /*32e60*/  FFMA.FTZ R51, R29.reuse, R48, R31 ;  /* 0x000000301d337223 */ /* 0x040fe2000001001f */
[----:B------:R-:W-:Y:S01]  /*32e70*/  F2FP.F16.E4M3.UNPACK_B R30, R49.H1 ;  /* 0x00000031ff1e723e */ /* 0x000fe200030006ff */
[----:B------:R-:W-:Y:S01]  /*32e80*/  FFMA.FTZ R54, R29, R46, -R54 ;  /* 0x0000002e1d367223 */ /* 0x000fe20000010836 */
[----:B------:R-:W-:Y:S01]  /*32e90*/  F2FP.F16.E4M3.UNPACK_B R31, R35.H1 ;  /* 0x00000023ff1f723e */ /* 0x000fe200030006ff */
        /* <DEDUP_REMOVED lines=17> */
[----:B------:R-:W-:Y:S01]  /*32fb0*/  F2FP.F16.E4M3.UNPACK_B R13, R37 ;  /* 0x00000025ff0d723e */ /* 0x000fe200020006ff */
[----:B------:R-:W-:Y:S01]  /*32fc0*/  FMUL.FTZ R30, R30, R31 ;  /* 0x0000001f1e1e7220 */ /* 0x000fe20000410000 */
[----:B------:R-:W-:Y:S01]  /*32fd0*/  F2FP.F16.E4M3.UNPACK_B R37, R37.H1 ;  /* 0x00000025ff25723e */ /* 0x000fe200030006ff */
[----:B------:R-:W-:Y:S01]  /*32fe0*/  FFMA.FTZ R56, R44, R31, -R53 ;  /* 0x0000001f2c387223 */ /* 0x000fe20000010835 */
[----:B------:R-:W-:-:S02]  /*32ff0*/  HADD2.F32 R34, -RZ, R35.H0_H0 ;  /* 0x20000023ff227230 */ /* 0x000fc40000004100 */
[----:B------:R-:W-:Y:S01]  /*33000*/  FFMA.FTZ R57, R44, R33, R30 ;  /* 0x000000212c397223 */ /* 0x000fe2000001001e */
[--C-:B------:R-:W-:Y:S01]  /*33010*/  HADD2.F32 R29, -RZ, R13.reuse.H0_H0 ;  /* 0x2000000dff1d7230 */ /* 0x100fe20000004100 */
[----:B------:R-:W-:Y:S01]  /*33020*/  F2FP.SATFINITE.E4M3.F32.PACK_AB_MERGE_C R47, R47, R50, R51 ;  /* 0x000000322f2f723e */ /* 0x000fe20004807033 */
[----:B------:R-:W-:Y:S02]  /*33030*/  HADD2.F32 R13, -RZ, R13.H1_H1 ;  /* 0x3000000dff0d7230 */ /* 0x000fe40000004100 */
[--C-:B------:R-:W-:Y:S01]  /*33040*/  HADD2.F32 R44, -RZ, R49.reuse.H0_H0 ;  /* 0x20000031ff2c7230 */ /* 0x100fe20000004100 */
[----:B------:R-:W-:Y:S01]  /*33050*/  F2FP.SATFINITE.E4M3.F32.PACK_AB_MERGE_C R56, R57, R56, RZ ;  /* 0x000000383938723e */ /* 0x000fe200048070ff */
[----:B------:R-:W-:Y:S02]  /*33060*/  HADD2.F32 R49, -RZ, R49.H1_H1 ;  /* 0x30000031ff317230 */ /* 0x000fe40000004100 */
[----:B------:R-:W-:Y:S02]  /*33070*/  HADD2.F32 R30, -RZ, R37.H1_H1 ;  /* 0x30000025ff1e7230 */ /* 0x000fe40000004100 */
[----:B------:R-:W-:Y:S01]  /*33080*/  FMUL.FTZ R46, R13, R44 ;  /* 0x0000002c0d2e7220 */ /* 0x000fe20000410000 */
[----:B------:R-:W-:-:S02]  /*33090*/  HADD2.F32 R35, -RZ, R35.H1_H1 ;  /* 0x30000023ff237230 */ /* 0x000fc40000004100 */
[----:B------:R-:W-:Y:S01]  /*330a0*/  FMUL.FTZ R13, R13, R34 ;  /* 0x000000220d0d7220 */ /* 0x000fe20000410000 */
[----:B------:R-:W-:Y:S02]  /*330b0*/  HADD2.F32 R37, -RZ, R37.H0_H0 ;  /* 0x20000025ff257230 */ /* 0x000fe40000004100 */
[C---:B------:R-:W-:Y:S01]  /*330c0*/  FMUL.FTZ R48, R30.reuse, R49 ;  /* 0x000000311e307220 */ /* 0x040fe20000410000 */
[----:B------:R-:W-:Y:S02]  /*330d0*/  HADD2.F32 R33, -RZ, R45.H1_H1 ;  /* 0x3000002dff217230 */ /* 0x000fe40000004100 */
[----:B------:R-:W-:Y:S01]  /*330e0*/  FFMA.FTZ R53, R29, R44, R13 ;  /* 0x0000002c1d357223 */ /* 0x000fe2000001000d */
[-C--:B------:R-:W-:Y:S01]  /*330f0*/  FMUL.FTZ R30, R30, R35.reuse ;  /* 0x000000231e1e7220 */ /* 0x080fe20000410000 */
[-C--:B------:R-:W-:Y:S01]  /*33100*/  F2FP.F16.E4M3.UNPACK_B R13, R28.reuse.H1 ;  /* 0x0000001cff0d723e */ /* 0x080fe200030006ff */
[C---:B------:R-:W-:Y:S01]  /*33110*/  FFMA.FTZ R48, R37.reuse, R35, -R48 ;  /* 0x0000002325307223 */ /* 0x040fe20000010830 */
[----:B------:R-:W-:Y:S01]  /*33120*/  F2FP.F16.E4M3.UNPACK_B R28, R28 ;  /* 0x0000001cff1c723e */ /* 0x000fe200020006ff */
[----:B------:R-:W-:Y:S01]  /*33130*/  FFMA.FTZ R37, R37, R49, R30 ;  /* 0x0000003125257223 */ /* 0x000fe2000001001e */
[----:B------:R-:W-:-:S02]  /*33140*/  HADD2.F32 R31, -RZ, R32.H1_H1 ;  /* 0x30000020ff1f7230 */ /* 0x000fc40000004100 */
[----:B------:R-:W-:Y:S01]  /*33150*/  FFMA.FTZ R46, R29, R34, -R46 ;  /* 0x000000221d2e7223 */ /* 0x000fe2000001082e */
[--C-:B------:R-:W-:Y:S02]  /*33160*/  HADD2.F32 R30, -RZ, R13.reuse.H1_H1 ;  /* 0x3000000dff1e7230 */ /* 0x100fe40000004100 */
[----:B------:R-:W-:Y:S01]  /*33170*/  HADD2.F32 R29, -RZ, R13.H0_H0 ;  /* 0x2000000dff1d7230 */ /* 0x000fe20000004100 */
[----:B------:R-:W-:Y:S01]  /*33180*/  F2FP.SATFINITE.E4M3.F32.PACK_AB_MERGE_C R37, R37, R48, RZ ;  /* 0x000000302525723e */ /* 0x000fe200048070ff */
[----:B------:R-:W-:Y:S02]  /*33190*/  HADD2.F32 R45, -RZ, R45.H0_H0 ;  /* 0x2000002dff2d7230 */ /* 0x000fe40000004100 */
[C---:B------:R-:W-:Y:S01]  /*331a0*/  FMUL.FTZ R34, R30.reuse, R33 ;  /* 0x000000211e227220 */ /* 0x040fe20000410000 */
[----:B------:R-:W-:Y:S02]  /*331b0*/  HADD2.F32 R13, -RZ, R28.H1_H1 ;  /* 0x3000001cff0d7230 */ /* 0x000fe40000004100 */
[----:B------:R-:W-:Y:S01]  /*331c0*/  FMUL.FTZ R44, R30, R31 ;  /* 0x0000001f1e2c7220 */ /* 0x000fe20000410000 */
[----:B------:R-:W-:-:S02]  /*331d0*/  HADD2.F32 R32, -RZ, R32.H0_H0 ;  /* 0x20000020ff207230 */ /* 0x000fc40000004100 */
[----:B------:R-:W-:Y:S01]  /*331e0*/  FFMA.FTZ R34, R29, R31, -R34 ;  /* 0x0000001f1d227223 */ /* 0x000fe20000010822 */
[----:B------:R-:W-:Y:S02]  /*331f0*/  HADD2.F32 R28, -RZ, R28.H0_H0 ;  /* 0x2000001cff1c7230 */ /* 0x000fe40000004100 */
[----:B------:R-:W-:Y:S01]  /*33200*/  FMUL.FTZ R35, R13, R45 ;  /* 0x0000002d0d237220 */ /* 0x000fe20000410000 */
[----:B------:R-:W-:Y:S01]  /*33210*/  FFMA.FTZ R29, R29, R33, R44 ;  /* 0x000000211d1d7223 */ /* 0x000fe2000001002c */
[----:B------:R-:W-:Y:S01]  /*33220*/  FMUL.FTZ R30, R13, R32 ;  /* 0x000000200d1e7220 */ /* 0x000fe20000410000 */
[----:B------:R-:W-:Y:S01]  /*33230*/  F2FP.SATFINITE.E4M3.F32.PACK_AB_MERGE_C R37, R53, R46, R37 ;  /* 0x0000002e3525723e */ /* 0x000fe20004807025 */
[C---:B------:R-:W-:Y:S01]  /*33240*/  FFMA.FTZ R35, R28.reuse, R32, -R35 ;  /* 0x000000201c237223 */ /* 0x040fe20000010823 */
[----:B------:R-:W-:Y:S01]  /*33250*/  F2FP.SATFINITE.E4M3.F32.PACK_AB_MERGE_C R31, R55, R52, R56 ;  /* 0x00000034371f723e */ /* 0x000fe20004807038 */
[----:B------:R-:W-:Y:S01]  /*33260*/  FFMA.FTZ R30, R28, R45, R30 ;  /* 0x0000002d1c1e7223 */ /* 0x000fe2000001001e */
[----:B------:R-:W-:-:S04]  /*33270*/  F2FP.SATFINITE.E4M3.F32.PACK_AB_MERGE_C R29, R29, R34, RZ ;  /* 0x000000221d1d723e */ /* 0x000fc800048070ff */
[----:B------:R-:W-:Y:S01]  /*33280*/  F2FP.SATFINITE.E4M3.F32.PACK_AB_MERGE_C R28, R30, R35, R29 ;  /* 0x000000231e1c723e */ /* 0x000fe2000480701d */
[----:B------:R-:W-:Y:S02]  /*33290*/  IMAD.MOV.U32 R30, RZ, RZ, R37 ;  /* 0x000000ffff1e7224 */ /* 0x000fe400078e0025 */
[----:B------:R-:W-:-:S07]  /*332a0*/  IMAD.MOV.U32 R29, RZ, RZ, R47 ;  /* 0x000000ffff1d7224 */ /* 0x000fce00078e002f */
.L_x_4805:
[----:B------:R-:W-:Y:S05]  /*332b0*/  BSYNC B2 ;  /* 0x0000000000027941 */ /* 0x000fea0003800000 */
.L_x_4804:
[----:B------:R-:W-:Y:S02]  /*332c0*/  R2UR UR4, R40 ;  /* 0x00000000280472ca */ /* 0x000fe400000e0000 */
[----:B------:R-:W-:-:S13]  /*332d0*/  R2UR UR5, R41 ;  /* 0x00000000290572ca */ /* 0x000fda00000e0000 */
[----:B-----5:R0:W-:Y:S01]  /*332e0*/  ST.E.128 desc[UR4][R66.64+0xa0], R28 ;  /* 0x0000a01c42007985 */ /* 0x0201e2000c101d04 */
[----:B------:R-:W-:Y:S05]  /*332f0*/  BRA `(.L_x_4783) ;  /* 0x0000009000a47947 */ /* 0x000fea0003800000 */
.L_x_4750:
[C---:B------:R-:W-:Y:S01]  /*33300*/  R2UR UR10, R40.reuse ;  /* 0x00000000280a72ca */ /* 0x040fe200000e0000 */
[----:B------:R0:W5:Y:S01]  /*33310*/  LDL.64 R92, [R7+0x10] ;  /* 0x00001000075c7983 */ /* 0x0001620000100a00 */
[C---:B------:R-:W-:Y:S02]  /*33320*/  R2UR UR11, R41.reuse ;  /* 0x00000000290b72ca */ /* 0x040fe400000e0000 */
[C---:B------:R-:W-:Y:S02]  /*33330*/  R2UR UR8, R40.reuse ;  /* 0x00000000280872ca */ /* 0x040fe400000e0000 */
[C---:B------:R-:W-:Y:S02]  /*33340*/  R2UR UR9, R41.reuse ;  /* 0x00000000290972ca */ /* 0x040fe400000e0000 */
[----:B------:R-:W-:Y:S02]  /*33350*/  R2UR UR4, R40 ;  /* 0x00000000280472ca */ /* 0x000fe400000e0000 */
[----:B------:R-:W-:-:S02]  /*33360*/  R2UR UR5, R41 ;  /* 0x00000000290572ca */ /* 0x000fc400000e0000 */
[C---:B------:R-:W-:Y:S02]  /*33370*/  R2UR UR6, R40.reuse ;  /* 0x00000000280672ca */ /* 0x040fe400000e0000 */
[----:B------:R-:W-:Y:S01]  /*33380*/  R2UR UR7, R41 ;  /* 0x00000000290772ca */ /* 0x000fe200000e0000 */
[----:B-----5:R-:W2:Y:S04]  /*33390*/  LD.E R29, desc[UR10][R112.64+0xc] ;  /* 0x00000c0a701d7980 */ /* 0x020ea8000c101900 */
[----:B------:R-:W3:Y:S04]  /*333a0*/  LD.E R13, desc[UR8][R112.64+0x14] ;  /* 0x00001408700d7980 */ /* 0x000ee8000c101900 */
[----:B------:R-:W4:Y:S04]  /*333b0*/  LD.E.64 R108, desc[UR4][R112.64+0xa0] ;  /* 0x0000a004706c7980 */ /* 0x000f28000c101b00 */
[----:B------:R-:W4:Y:S01]  /*333c0*/  LD.E.64 R110, desc[UR6][R112.64+0xc0] ;  /* 0x0000c006706e7980 */ /* 0x000f22000c101b00 */
[----:B------:R-:W-:-:S02]  /*333d0*/  R2UR UR12, R40 ;  /* 0x00000000280c72ca */ /* 0x000fc400000e0000 */
[----:B------:R-:W-:Y:S01]  /*333e0*/  R2UR UR13, R41 ;  /* 0x00000000290d72ca */ /* 0x000fe200000e0000 */
[----:B------:R0:W5:Y:S01]  /*333f0*/  LD.E.64 R94, desc[UR4][R112.64+0x98] ;  /* 0x00009804705e7980 */ /* 0x000162000c101b00 */
[----:B------:R-:W-:Y:S03]  /*33400*/  BSSY B2, `(.L_x_4806) ;  /* 0x0000052000027945 */ /* 0x000fe60003800000 */
[----:B------:R0:W5:Y:S01]  /*33410*/  LD.E.64 R116, desc[UR10][R112.64+0xc8] ;  /* 0x0000c80a70747980 */ /* 0x000162000c101b00 */
        /* <DEDUP_REMOVED lines=24> */
[----:B------:R-:W-:-:S04]  /*335a0*/  SHF.R.S32.HI R13, RZ, 0x1, R13 ;  /* 0x00000001ff0d7819 */ /* 0x000fc8000001140d */
[----:B------:R-:W-:Y:S01]  /*335b0*/  ISETP.GE.AND P1, PT, R13, R29, PT ;  /* 0x0000001d0d00720c */ /* 0x000fe20003f26270 */
[-C--:B----4-:R-:W-:Y:S02]  /*335c0*/  IMAD R31, R109, R98.reuse, RZ ;  /* 0x000000626d1f7224 */ /* 0x090fe400078e02ff */
[-C--:B------:R-:W-:Y:S02]  /*335d0*/  IMAD R33, R111, R98.reuse, RZ ;  /* 0x000000626f217224 */ /* 0x080fe400078e02ff */
[----:B------:R-:W-:Y:S02]  /*335e0*/  VIADD R28, R13, 0x80 ;  /* 0x000000800d1c7836 */ /* 0x000fe40000000000 */
[-C--:B------:R-:W-:Y:S01]  /*335f0*/  IMAD R37, R108, R99.reuse, R31 ;  /* 0x000000636c257224 */ /* 0x080fe200078e021f */
[----:B------:R0:W5:Y:S01]  /*33600*/  LD.E.U8 R13, desc[UR12][R112.64+0x19] ;  /* 0x0000190c700d7980 */ /* 0x000162000c101100 */
[----:B------:R-:W-:Y:S02]  /*33610*/  IMAD R99, R110, R99, R33 ;  /* 0x000000636e637224 */ /* 0x000fe400078e0221 */
[----:B------:R-:W-:-:S02]  /*33620*/  IMAD.WIDE.U32 R118, R108, R98, RZ ;  /* 0x000000626c767225 */ /* 0x000fc400078e00ff */
[----:B------:R0:W5:Y:S02]  /*33630*/  LD.E.64 R108, desc[UR6][R112.64+0xa8] ;  /* 0x0000a806706c7980 */ /* 0x000164000c101b00 */
[----:B------:R-:W-:Y:S02]  /*33640*/  IMAD.WIDE.U32 R120, R110, R98, RZ ;  /* 0x000000626e787225 */ /* 0x000fe400078e00ff */
[----:B------:R0:W5:Y:S01]  /*33650*/  LD.E.64 R110, desc[UR8][R112.64+0xb8] ;  /* 0x0000b808706e7980 */ /* 0x000162000c101b00 */
[----:B------:R-:W-:Y:S02]  /*33660*/  ISETP.GE.AND P3, PT, R28, R29, PT ;  /* 0x0000001d1c00720c */ /* 0x000fe40003f66270 */
[----:B------:R-:W-:Y:S02]  /*33670*/  CS2R R32, SRZ ;  /* 0x0000000000207805 */ /* 0x000fe4000001ff00 */
[----:B------:R-:W-:Y:S02]  /*33680*/  CS2R R30, SRZ ;  /* 0x00000000001e7805 */ /* 0x000fe4000001ff00 */
[----:B------:R-:W-:Y:S01]  /*33690*/  CS2R R28, SRZ ;  /* 0x00000000001c7805 */ /* 0x000fe2000001ff00 */
[----:B------:R-:W-:-:S02]  /*336a0*/  IMAD.IADD R37, R119, 0x1, R37 ;  /* 0x0000000177257824 */ /* 0x000fc400078e0225 */
[----:B------:R-:W-:Y:S01]  /*336b0*/  IMAD.IADD R99, R121, 0x1, R99 ;  /* 0x0000000179637824 */ /* 0x000fe200078e0263 */
[----:B0-----:R-:W-:Y:S06]  /*336c0*/  @P1 BRA `(.L_x_4807) ;  /* 0x0000000000941947 */ /* 0x001fec0003800000 */
[----:B-----5:R-:W-:Y:S02]  /*336d0*/  LOP3.LUT R60, R13, 0x1, RZ, 0xc0, !PT ;  /* 0x000000010d3c7812 */ /* 0x020fe400078ec0ff */
[----:B------:R-:W-:Y:S02]  /*336e0*/  CS2R R82, SRZ ;  /* 0x0000000000527805 */ /* 0x000fe4000001ff00 */
[----:B------:R-:W-:Y:S02]  /*336f0*/  IADD3 R112, P5, R108, R118, RZ ;  /* 0x000000766c707210 */ /* 0x000fe40007fbe0ff */
[----:B------:R-:W-:Y:S02]  /*33700*/  CS2R R80, SRZ ;  /* 0x0000000000507805 */ /* 0x000fe4000001ff00 */
[----:B------:R-:W-:Y:S02]  /*33710*/  ISETP.NE.U32.AND P4, PT, R60, 0x1, PT ;  /* 0x000000013c00780c */ /* 0x000fe40003f85070 */
[----:B------:R-:W-:-:S02]  /*33720*/  CS2R R70, SRZ ;  /* 0x0000000000467805 */ /* 0x000fc4000001ff00 */
[----:B------:R-:W-:Y:S01]  /*33730*/  CS2R R68, SRZ ;  /* 0x0000000000447805 */ /* 0x000fe2000001ff00 */
[----:B------:R-:W-:Y:S01]  /*33740*/  IMAD.X R113, R109, 0x1, R37, P5 ;  /* 0x000000016d717824 */ /* 0x000fe200028e0625 */
[----:B------:R-:W-:Y:S02]  /*33750*/  R2P PR, R13, 0x6 ;  /* 0x000000060d007804 */ /* 0x000fe40000000000 */
[----:B------:R-:W-:Y:S02]  /*33760*/  CS2R R74, SRZ ;  /* 0x00000000004a7805 */ /* 0x000fe4000001ff00 */
[----:B------:R-:W-:Y:S02]  /*33770*/  IADD3 R122, P5, R116, R120, RZ ;  /* 0x00000078747a7210 */ /* 0x000fe40007fbe0ff */
[----:B------:R-:W-:Y:S02]  /*33780*/  CS2R R72, SRZ ;  /* 0x0000000000487805 */ /* 0x000fe4000001ff00 */
[----:B------:R-:W-:-:S02]  /*33790*/  CS2R R86, SRZ ;  /* 0x0000000000567805 */ /* 0x000fc4000001ff00 */
[----:B------:R-:W-:Y:S02]  /*337a0*/  CS2R R84, SRZ ;  /* 0x0000000000547805 */ /* 0x000fe4000001ff00 */
[----:B------:R-:W-:Y:S02]  /*337b0*/  CS2R R62, SRZ ;  /* 0x00000000003e7805 */ /* 0x000fe4000001ff00 */
[----:B------:R-:W-:Y:S02]  /*337c0*/  CS2R R60, SRZ ;  /* 0x00000000003c7805 */ /* 0x000fe4000001ff00 */
[----:B------:R-:W-:Y:S02]  /*337d0*/  CS2R R66, SRZ ;  /* 0x0000000000427805 */ /* 0x000fe4000001ff00 */
[----:B------:R-:W-:Y:S02]  /*337e0*/  @!P4 R2UR UR4, R40 ;  /* 0x000000002804c2ca */ /* 0x000fe400000e0000 */
[----:B------:R-:W-:-:S02]  /*337f0*/  CS2R R64, SRZ ;  /* 0x0000000000407805 */ /* 0x000fc4000001ff00 */
[----:B------:R-:W-:Y:S01]  /*33800*/  @!P4 R2UR UR5, R41 ;  /* 0x000000002905c2ca */ /* 0x000fe200000e0000 */
[----:B------:R-:W-:Y:S01]  /*33810*/  IMAD.X R123, R117, 0x1, R99, P5 ;  /* 0x00000001757b7824 */ /* 0x000fe200028e0663 */
[C---:B------:R-:W-:Y:S02]  /*33820*/  @P1 R2UR UR8, R40.reuse ;  /* 0x00000000280812ca */ /* 0x040fe400000e0000 */
[C---:B------:R-:W-:Y:S02]  /*33830*/  @P1 R2UR UR9, R41.reuse ;  /* 0x00000000290912ca */ /* 0x040fe400000e0000 */
[C---:B------:R-:W-:Y:S02]  /*33840*/  @P2 R2UR UR12, R40.reuse ;  /* 0x00000000280c22ca */ /* 0x040fe400000e0000 */
[----:B------:R-:W-:Y:S02]  /*33850*/  @P2 R2UR UR13, R41 ;  /* 0x00000000290d22ca */ /* 0x000fe400000e0000 */
[----:B------:R-:W-:-:S02]  /*33860*/  @!P4 R2UR UR6, R40 ;  /* 0x000000002806c2ca */ /* 0x000fc400000e0000 */
[C---:B------:R-:W-:Y:S01]  /*33870*/  @!P4 R2UR UR7, R41.reuse ;  /* 0x000000002907c2ca */ /* 0x040fe200000e0000 */
[----:B------:R0:W5:Y:S01]  /*33880*/  @!P4 LD.E.128 R80, desc[UR4][R112.64] ;  /* 0x000000047050c980 */ /* 0x000162000c101d00 */
[C---:B------:R-:W-:Y:S02]  /*33890*/  @P1 R2UR UR10, R40.reuse ;  /* 0x00000000280a12ca */ /* 0x040fe400000e0000 */
[C---:B------:R-:W-:Y:S01]  /*338a0*/  @P1 R2UR UR11, R41.reuse ;  /* 0x00000000290b12ca */ /* 0x040fe200000e0000 */
[----:B------:R0:W5:Y:S01]  /*338b0*/  @P1 LD.E.128 R68, desc[UR8][R112.64+0x20] ;  /* 0x0000200870441980 */ /* 0x000162000c101d00 */
[----:B------:R-:W-:Y:S02]  /*338c0*/  @P2 R2UR UR14, R40 ;  /* 0x00000000280e22ca */ /* 0x000fe400000e0000 */
[----:B------:R-:W-:Y:S01]  /*338d0*/  @P2 R2UR UR15, R41 ;  /* 0x00000000290f22ca */ /* 0x000fe200000e0000 */
[----:B------:R0:W5:Y:S04]  /*338e0*/  @P2 LD.E.128 R72, desc[UR12][R112.64+0x40] ;  /* 0x0000400c70482980 */ /* 0x000168000c101d00 */
[----:B------:R0:W5:Y:S04]  /*338f0*/  @!P4 LD.E.128 R84, desc[UR6][R122.64] ;  /* 0x000000067a54c980 */ /* 0x000168000c101d00 */
[----:B------:R0:W5:Y:S04]  /*33900*/  @P1 LD.E.128 R60, desc[UR10][R122.64+0x20] ;  /* 0x0000200a7a3c1980 */ /* 0x000168000c101d00 */
[----:B------:R0:W5:Y:S02]  /*33910*/  @P2 LD.E.128 R64, desc[UR14][R122.64+0x40] ;  /* 0x0000400e7a402980 */ /* 0x000164000c101d00 */
.L_x_4807:
[----:B------:R-:W-:Y:S05]  /*33920*/  BSYNC B2 ;  /* 0x0000000000027941 */ /* 0x000fea0003800000 */
.L_x_4806:
[----:B------:R-:W-:Y:S04]  /*33930*/  BSSY B2, `(.L_x_4808) ;  /* 0x0000027000027945 */ /* 0x000fe80003800000 */
[----:B------:R-:W-:Y:S05]  /*33940*/  @P3 BRA `(.L_x_4809) ;  /* 0x0000000000943947 */ /* 0x000fea0003800000 */
[----:B-----5:R-:W-:Y:S02]  /*33950*/  IADD3 R118, P4, P5, R108, R94, R118 ;  /* 0x0000005e6c767210 */ /* 0x020fe40007d9e076 */
[----:B------:R-:W-:Y:S02]  /*33960*/  CS2R R50, SRZ ;  /* 0x0000000000327805 */ /* 0x000fe4000001ff00 */
[C---:B------:R-:W-:Y:S02]  /*33970*/  LOP3.LUT R28, R13.reuse, 0x1, RZ, 0xc0, !PT ;  /* 0x000000010d1c7812 */ /* 0x040fe400078ec0ff */
[----:B------:R-:W-:Y:S02]  /*33980*/  CS2R R48, SRZ ;  /* 0x0000000000307805 */ /* 0x000fe4000001ff00 */
[----:B------:R-:W-:Y:S02]  /*33990*/  R2P PR, R13, 0x6 ;  /* 0x000000060d007804 */ /* 0x000fe40000000000 */
[----:B------:R-:W-:-:S02]  /*339a0*/  CS2R R54, SRZ ;  /* 0x0000000000367805 */ /* 0x000fc4000001ff00 */
[----:B------:R-:W-:Y:S02]  /*339b0*/  ISETP.NE.U32.AND P3, PT, R28, 0x1, PT ;  /* 0x000000011c00780c */ /* 0x000fe40003f65070 */
[----:B------:R-:W-:Y:S02]  /*339c0*/  CS2R R52, SRZ ;  /* 0x0000000000347805 */ /* 0x000fe4000001ff00 */
[----:B------:R-:W-:Y:S02]  /*339d0*/  IADD3.X R119, R109, R95, R37, P4, P5 ;  /* 0x0000005f6d777210 */ /* 0x000fe400027ea425 */
[----:B------:R-:W-:Y:S02]  /*339e0*/  CS2R R58, SRZ ;  /* 0x00000000003a7805 */ /* 0x000fe4000001ff00 */
[----:B------:R-:W-:Y:S02]  /*339f0*/  IADD3 R120, P4, P5, R116, R110, R120 ;  /* 0x0000006e74787210 */ /* 0x000fe40007d9e078 */
[----:B------:R-:W-:-:S02]  /*33a00*/  CS2R R56, SRZ ;  /* 0x0000000000387805 */ /* 0x000fc4000001ff00 */
[----:B------:R-:W-:Y:S02]  /*33a10*/  CS2R R30, SRZ ;  /* 0x00000000001e7805 */ /* 0x000fe4000001ff00 */
[----:B------:R-:W-:Y:S02]  /*33a20*/  CS2R R28, SRZ ;  /* 0x00000000001c7805 */ /* 0x000fe4000001ff00 */
[----:B------:R-:W-:Y:S02]  /*33a30*/  CS2R R34, SRZ ;  /* 0x0000000000227805 */ /* 0x000fe4000001ff00 */
[----:B------:R-:W-:Y:S02]  /*33a40*/  CS2R R32, SRZ ;  /* 0x0000000000207805 */ /* 0x000fe4000001ff00 */
[----:B------:R-:W-:Y:S02]  /*33a50*/  CS2R R46, SRZ ;  /* 0x00000000002e7805 */ /* 0x000fe4000001ff00 */
[----:B------:R-:W-:-:S02]  /*33a60*/  @P1 R2UR UR8, R40 ;  /* 0x00000000280812ca */ /* 0x000fc400000e0000 */
[----:B------:R-:W-:Y:S02]  /*33a70*/  CS2R R44, SRZ ;  /* 0x00000000002c7805 */ /* 0x000fe4000001ff00 */
[C---:B------:R-:W-:Y:S02]  /*33a80*/  @!P3 R2UR UR4, R40.reuse ;  /* 0x000000002804b2ca */ /* 0x040fe400000e0000 */
[C---:B------:R-:W-:Y:S02]  /*33a90*/  @!P3 R2UR UR5, R41.reuse ;  /* 0x000000002905b2ca */ /* 0x040fe400000e0000 */
[C---:B------:R-:W-:Y:S02]  /*33aa0*/  @P1 R2UR UR9, R41.reuse ;  /* 0x00000000290912ca */ /* 0x040fe400000e0000 */
[----:B------:R-:W-:Y:S02]  /*33ab0*/  @P2 R2UR UR12, R40 ;  /* 0x00000000280c22ca */ /* 0x000fe400000e0000 */
[----:B------:R-:W-:-:S02]  /*33ac0*/  @P2 R2UR UR13, R41 ;  /* 0x00000000290d22ca */ /* 0x000fc400000e0000 */
[C---:B------:R-:W-:Y:S02]  /*33ad0*/  @!P3 R2UR UR6, R40.reuse ;  /* 0x000000002806b2ca */ /* 0x040fe400000e0000 */
[C---:B------:R-:W-:Y:S02]  /*33ae0*/  @!P3 R2UR UR7, R41.reuse ;  /* 0x000000002907b2ca */ /* 0x040fe400000e0000 */
[C---:B------:R-:W-:Y:S01]  /*33af0*/  @P1 R2UR UR10, R40.reuse ;  /* 0x00000000280a12ca */ /* 0x040fe200000e0000 */
[----:B------:R1:W5:Y:S01]  /*33b00*/  @!P3 LD.E.128 R48, desc[UR4][R118.64] ;  /* 0x000000047630b980 */ /* 0x000362000c101d00 */
[C---:B------:R-:W-:Y:S02]  /*33b10*/  @P1 R2UR UR11, R41.reuse ;  /* 0x00000000290b12ca */ /* 0x040fe400000e0000 */
[----:B------:R-:W-:Y:S01]  /*33b20*/  @P2 R2UR UR14, R40 ;  /* 0x00000000280e22ca */ /* 0x000fe200000e0000 */
[----:B------:R1:W5:Y:S01]  /*33b30*/  @P1 LD.E.128 R52, desc[UR8][R118.64+0x20] ;  /* 0x0000200876341980 */ /* 0x000362000c101d00 */
[----:B------:R-:W-:-:S02]  /*33b40*/  @P2 R2UR UR15, R41 ;  /* 0x00000000290f22ca */ /* 0x000fc400000e0000 */
[----:B------:R-:W-:Y:S01]  /*33b50*/  IADD3.X R121, R117, R111, R99, P4, P5 ;  /* 0x0000006f75797210 */ /* 0x000fe200027ea463 */
[----:B------:R1:W5:Y:S04]  /*33b60*/  @P2 LD.E.128 R56, desc[UR12][R118.64+0x40] ;  /* 0x0000400c76382980 */ /* 0x000368000c101d00 */
[----:B------:R1:W5:Y:S04]  /*33b70*/  @!P3 LD.E.128 R28, desc[UR6][R120.64] ;  /* 0x00000006781cb980 */ /* 0x000368000c101d00 */
[----:B------:R1:W5:Y:S04]  /*33b80*/  @P1 LD.E.128 R32, desc[UR10][R120.64+0x20] ;  /* 0x0000200a78201980 */ /* 0x000368000c101d00 */
[----:B------:R1:W5:Y:S02]  /*33b90*/  @P2 LD.E.128 R44, desc[UR14][R120.64+0x40] ;  /* 0x0000400e782c2980 */ /* 0x000364000c101d00 */
.L_x_4809:
[----:B------:R-:W-:Y:S05]  /*33ba0*/  BSYNC B2 ;  /* 0x0000000000027941 */ /* 0x000fea0003800000 */
.L_x_4808:
[----:B------:R-:W-:Y:S01]  /*33bb0*/  R2UR UR4, R40 ;  /* 0x00000000280472ca */ /* 0x000fe200000e0000 */
[----:B-----5:R2:W5:Y:S01]  /*33bc0*/  LDL R13, [R3] ;  /* 0x00000000030d7983 */ /* 0x0205620000100800 */
[----:B------:R-:W-:-:S03]  /*33bd0*/  R2UR UR5, R41 ;  /* 0x00000000290572ca */ /* 0x000fc600000e0000 */
[----:B------:R2:W5:Y:S10]  /*33be0*/  LDL R37, [R3+0x4] ;  /* 0x0000040003257983 */ /* 0x0005740000100800 */
[----:B------:R-:W3:Y:S01]  /*33bf0*/  LD.E R94, desc[UR4][R92.64+0x1c] ;  /* 0x00001c045c5e7980 */ /* 0x000ee2000c101900 */
[----:B------:R-:W-:Y:S01]  /*33c00*/  BSSY B2, `(.L_x_4810) ;  /* 0x0000005000027945 */ /* 0x000fe20003800000 */
[----:B---3--:R-:W-:-:S04]  /*33c10*/  LOP3.LUT R94, R94, 0x1, RZ, 0xfc, !PT ;  /* 0x000000015e5e7812 */ /* 0x008fc800078efcff */
[----:B------:R-:W-:-:S13]  /*33c20*/  ISETP.NE.AND P1, PT, R94, 0x3, PT ;  /* 0x000000035e00780c */ /* 0x000fda0003f25270 */
[----:B--2---:R-:W-:Y:S05]  /*33c30*/  @!P1 BRA `(.L_x_4811) ;  /* 0x0000000000049947 */ /* 0x004fea0003800000 */
[----:B------:R-:W-:Y:S01]  /*33c40*/  BPT.TRAP 0x1 ;  /* 0x000000040000795c */ /* 0x000fe20000300000 */
.L_x_4811:
[----:B------:R-:W-:Y:S05]  /*33c50*/  BSYNC B2 ;  /* 0x0000000000027941 */ /* 0x000fea0003800000 */
.L_x_4810:
        /* <DEDUP_REMOVED lines=9> */
.L_x_4864:
[----:B------:R-:W-:Y:S05]  /*33cf0*/  BSYNC B2 ;  /* 0x0000000000027941 */ /* 0x000fea0003800000 */
.L_x_4812:
[----:B0-----:R-:W3:Y:S01]  /*33d00*/  LDL.64 R112, [R7+0x50] ;  /* 0x0000500007707983 */ /* 0x001ee20000100a00 */
[C---:B------:R-:W-:Y:S02]  /*33d10*/  R2UR UR6, R40.reuse ;  /* 0x00000000280672ca */ /* 0x040fe400000e0000 */
[C---:B------:R-:W-:Y:S01]  /*33d20*/  R2UR UR7, R41.reuse ;  /* 0x00000000290772ca */ /* 0x040fe200000e0000 */
[----:B------:R-:W4:Y:S01]  /*33d30*/  LDL.64 R92, [R7+0x8] ;  /* 0x00000800075c7983 */ /* 0x000f220000100a00 */
[C---:B------:R-:W-:Y:S02]  /*33d40*/  R2UR UR4, R40.reuse ;  /* 0x00000000280472ca */ /* 0x040fe400000e0000 */
[----:B------:R-:W-:Y:S01]  /*33d50*/  R2UR UR5, R41 ;  /* 0x00000000290572ca */ /* 0x000fe200000e0000 */
[----:B------:R-:W4:Y:S04]  /*33d60*/  LDL R37, [R3] ;  /* 0x0000000003257983 */ /* 0x000f280000100800 */
[----:B--2---:R-:W2:Y:S04]  /*33d70*/  LDL.64 R108, [R7+0x58] ;  /* 0x00005800076c7983 */ /* 0x004ea80000100a00 */
[----:B------:R-:W5:Y:S04]  /*33d80*/  LDL.64 R110, [R7+0x38] ;  /* 0x00003800076e7983 */ /* 0x000f680000100a00 */
[----:B---3--:R-:W3:Y:S04]  /*33d90*/  LD.E R91, desc[UR6][R112.64+0xc] ;  /* 0x00000c06705b7980 */ /* 0x008ee8000c101900 */
[----:B-1----:R-:W3:Y:S01]  /*33da0*/  LD.E R120, desc[UR4][R112.64+0x8] ;  /* 0x0000080470787980 */ /* 0x002ee2000c101900 */
[----:B------:R-:W-:-:S02]  /*33db0*/  R2UR UR8, R40 ;  /* 0x00000000280872ca */ /* 0x000fc400000e0000 */
[----:B------:R-:W-:Y:S01]  /*33dc0*/  R2UR UR9, R41 ;  /* 0x00000000290972ca */ /* 0x000fe200000e0000 */
[----:B----4-:R-:W-:Y:S01]  /*33dd0*/  IMAD R37, R37, 0x7800, RZ ;  /* 0x0000780025257824 */ /* 0x010fe200078e02ff */
[----:B------:R-:W5:Y:S01]  /*33de0*/  LD.E R118, desc[UR6][R112.64+0x4] ;  /* 0x0000040670767980 */ /* 0x000f62000c101900 */
[----:B------:R-:W-:Y:S03]  /*33df0*/  BSSY B2, `(.L_x_4814) ;  /* 0x00003d5000027945 */ /* 0x000fe60003800000 */
[----:B--2---:R-:W5:Y:S07]  /*33e00*/  LD.E.64 R108, desc[UR4][R108.64] ;  /* 0x000000046c6c7980 */ /* 0x004f6e000c101b00 */
[----:B------:R0:W5:Y:S01]  /*33e10*/  LD.E R13, desc[UR8][R92.64+0x74] ;  /* 0x000074085c0d7980 */ /* 0x000162000c101900 */
[----:B------:R-:W-:Y:S01]  /*33e20*/  SHF.R.S32.HI R99, RZ, 0x1f, R37 ;  /* 0x0000001fff637819 */ /* 0x000fe20000011425 */
[----:B---3--:R-:W-:Y:S01]  /*33e30*/  IMAD R91, R98, -0xa0, R91 ;  /* 0xffffff60625b7824 */ /* 0x008fe200078e025b */
[----:B------:R-:W-:-:S04]  /*33e40*/  LEA.HI R107, R120, R120, RZ, 0x1 ;  /* 0x00000078786b7211 */ /* 0x000fc800078f08ff */
[----:B------:R-:W-:Y:S02]  /*33e50*/  VIMNMX R88, R91, 0xa0, PT ;  /* 0x000000a05b587848 */ /* 0x000fe40003fe0100 */
[----:B------:R-:W-:-:S04]  /*33e60*/  SHF.R.S32.HI R121, RZ, 0x1, R107 ;  /* 0x00000001ff797819 */ /* 0x000fc8000001146b */
[----:B------:R-:W-:Y:S02]  /*33e70*/  ISETP.GE.AND P1, PT, R121, R88, PT ;  /* 0x000000587900720c */ /* 0x000fe40003f26270 */
[----:B------:R-:W-:Y:S01]  /*33e80*/  LOP3.LUT R91, R107, 0xffffffe, RZ, 0xc0, !PT ;  /* 0x0ffffffe6b5b7812 */ /* 0x000fe200078ec0ff */
[----:B------:R-:W-:Y:S01]  /*33e90*/  IMAD R88, R103, R121, RZ ;  /* 0x0000007967587224 */ /* 0x000fe200078e02ff */
[----:B0-----:R-:W-:-:S03]  /*33ea0*/  SHF.R.S32.HI R93, RZ, 0x1f, R121 ;  /* 0x0000001fff5d7819 */ /* 0x001fc60000011479 */
[----:B------:R-:W-:Y:S02]  /*33eb0*/  IMAD.IADD R91, R120, 0x1, -R91 ;  /* 0x00000001785b7824 */ /* 0x000fe400078e0a5b */
[----:B------:R-:W-:Y:S02]  /*33ec0*/  IMAD R93, R102, R93, R88 ;  /* 0x0000005d665d7224 */ /* 0x000fe400078e0258 */
[----:B------:R-:W-:Y:S02]  /*33ed0*/  IMAD.SHL.U32 R105, R91, 0x10, RZ ;  /* 0x000000105b697824 */ /* 0x000fe400078e00ff */
[----:B------:R-:W-:Y:S01]  /*33ee0*/  IMAD.MOV.U32 R88, RZ, RZ, R90 ;  /* 0x000000ffff587224 */ /* 0x000fe200078e005a */
[----:B------:R-:W-:Y:S06]  /*33ef0*/  @P1 BRA `(.L_x_4815) ;  /* 0x0000003c00101947 */ /* 0x000fec0003800000 */
[----:B------:R-:W-:Y:S02]  /*33f00*/  R2UR UR4, R40 ;  /* 0x00000000280472ca */ /* 0x000fe400000e0000 */
[----:B------:R-:W-:-:S13]  /*33f10*/  R2UR UR5, R41 ;  /* 0x00000000290572ca */ /* 0x000fda00000e0000 */
[----:B-----5:R-:W2:Y:S01]  /*33f20*/  LD.E.U8 R90, desc[UR4][R110.64] ;  /* 0x000000046e5a7980 */ /* 0x020ea2000c101100 */
[----:B------:R-:W-:Y:S01]  /*33f30*/  IMAD.WIDE.U32 R116, R102, R121, R88 ;  /* 0x0000007966747225 */ /* 0x000fe200078e0058 */
[----:B------:R-:W-:Y:S03]  /*33f40*/  BSSY B3, `(.L_x_4816) ;  /* 0x000013c000037945 */ /* 0x000fe60003800000 */
[----:B------:R-:W-:Y:S01]  /*33f50*/  IMAD.IADD R119, R117, 0x1, R93 ;  /* 0x0000000175777824 */ /* 0x000fe200078e025d */
[----:B--2---:R-:W-:-:S04]  /*33f60*/  LOP3.LUT R90, R90, 0x1, RZ, 0xc0, !PT ;  /* 0x000000015a5a7812 */ /* 0x004fc800078ec0ff */
[----:B------:R-:W-:-:S13]  /*33f70*/  ISETP.NE.U32.AND P1, PT, R90, 0x1, PT ;  /* 0x000000015a00780c */ /* 0x000fda0003f25070 */
[----:B------:R-:W-:Y:S05]  /*33f80*/  @P1 BRA `(.L_x_4817) ;  /* 0x0000001000dc1947 */ /* 0x000fea0003800000 */
[----:B------:R-:W-:Y:S01]  /*33f90*/  LEA.HI R88, R118, R118, RZ, 0x1 ;  /* 0x0000007676587211 */ /* 0x000fe200078f08ff */
[----:B------:R-:W-:Y:S01]  /*33fa0*/  IMAD.IADD R89, R13, 0x1, -R118 ;  /* 0x000000010d597824 */ /* 0x000fe200078e0a76 */
[----:B------:R-:W-:Y:S02]  /*33fb0*/  SHF.R.S32.HI R93, RZ, 0x1f, R120 ;  /* 0x0000001fff5d7819 */ /* 0x000fe40000011478 */
[----:B------:R-:W-:Y:S02]  /*33fc0*/  SHF.R.S32.HI R122, RZ, 0x1, R88 ;  /* 0x00000001ff7a7819 */ /* 0x000fe40000011458 */
[----:B------:R-:W-:Y:S02]  /*33fd0*/  LEA.HI R95, R93, R120, RZ, 0x4 ;  /* 0x000000785d5f7211 */ /* 0x000fe400078f20ff */
[----:B------:R-:W-:Y:S02]  /*33fe0*/  ISETP.GE.AND P1, PT, R105, R122, PT ;  /* 0x0000007a6900720c */ /* 0x000fe40003f26270 */
[----:B------:R-:W-:Y:S01]  /*33ff0*/  LEA.HI R93, R93, R120, RZ, 0x2 ;  /* 0x000000785d5d7211 */ /* 0x000fe200078f10ff */
[----:B------:R-:W-:Y:S01]  /*34000*/  IMAD.SHL.U32 R95, R95, 0x20, RZ ;  /* 0x000000205f5f7824 */ /* 0x000fe200078e00ff */
[----:B------:R-:W-:-:S02]  /*34010*/  SEL R88, R122, RZ, P1 ;  /* 0x000000ff7a587207 */ /* 0x000fc40000800000 */
[----:B------:R-:W-:Y:S01]  /*34020*/  SEL R90, R118, R89, !P1 ;  /* 0x00000059765a7207 */ /* 0x000fe20004800000 */
[----:B------:R-:W-:Y:S01]  /*34030*/  IMAD.SHL.U32 R93, R93, 0x20, RZ ;  /* 0x000000205d5d7824 */ /* 0x000fe200078e00ff */
[----:B------:R-:W-:Y:S01]  /*34040*/  LOP3.LUT R95, R95, 0xfffffe00, RZ, 0xc0, !PT ;  /* 0xfffffe005f5f7812 */ /* 0x000fe200078ec0ff */
[----:B------:R-:W-:Y:S01]  /*34050*/  IMAD.IADD R88, R105, 0x1, R88 ;  /* 0x0000000169587824 */ /* 0x000fe200078e0258 */
[----:B------:R-:W-:Y:S02]  /*34060*/  SHF.R.S32.HI R91, RZ, 0x1f, R90 ;  /* 0x0000001fff5b7819 */ /* 0x000fe4000001145a */
[----:B------:R-:W-:Y:S02]  /*34070*/  LOP3.LUT R93, R93, 0x180, RZ, 0xc0, !PT ;  /* 0x000001805d5d7812 */ /* 0x000fe400078ec0ff */
[----:B------:R-:W-:Y:S02]  /*34080*/  SHF.R.S32.HI R89, RZ, 0x1f, R88 ;  /* 0x0000001fff597819 */ /* 0x000fe40000011458 */
[----:B------:R-:W-:-:S02]  /*34090*/  LEA.HI R92, R91, R90, RZ, 0x5 ;  /* 0x0000005a5b5c7211 */ /* 0x000fc400078f28ff */
[-C--:B------:R-:W-:Y:S02]  /*340a0*/  LEA.HI R90, R89, R88.reuse, RZ, 0x4 ;  /* 0x00000058595a7211 */ /* 0x080fe400078f20ff */
[----:B------:R-:W-:Y:S02]  /*340b0*/  LEA.HI R91, R121, R121, RZ, 0x1 ;  /* 0x00000079795b7211 */ /* 0x000fe400078f08ff */
[----:B------:R-:W-:Y:S02]  /*340c0*/  SHF.R.S32.HI R125, RZ, 0x4, R90 ;  /* 0x00000004ff7d7819 */ /* 0x000fe4000001145a */
[----:B------:R-:W-:Y:S02]  /*340d0*/  LOP3.LUT R94, R91, 0x3fffffe, RZ, 0xc0, !PT ;  /* 0x03fffffe5b5e7812 */ /* 0x000fe400078ec0ff */
[----:B------:R-:W-:Y:S02]  /*340e0*/  LEA.HI.SX32 R92, R92, R125, 0x1b ;  /* 0x0000007d5c5c7211 */ /* 0x000fe400078fdaff */
[----:B------:R-:W-:Y:S01]  /*340f0*/  LEA.HI R88, R89, R88, RZ, 0x6 ;  /* 0x0000005859587211 */ /* 0x000fe200078f30ff */
[----:B------:R-:W-:Y:S01]  /*34100*/  IMAD.IADD R94, R121, 0x1, -R94 ;  /* 0x00000001795e7824 */ /* 0x000fe200078e0a5e */
[----:B------:R-:W-:-:S02]  /*34110*/  SHF.R.S32.HI R123, RZ, 0x1f, R92 ;  /* 0x0000001fff7b7819 */ /* 0x000fc4000001145c */
[----:B------:R-:W-:Y:S01]  /*34120*/  SHF.R.U32.HI R91, RZ, 0x3, R93 ;  /* 0x00000003ff5b7819 */ /* 0x000fe2000001165d */
[----:B------:R-:W-:Y:S01]  /*34130*/  IMAD R94, R94, 0x40, R95 ;  /* 0x000000405e5e7824 */ /* 0x000fe200078e025f */
[----:B------:R-:W-:Y:S01]  /*34140*/  LEA.HI R95, R123, R92, RZ, 0x2 ;  /* 0x0000005c7b5f7211 */ /* 0x000fe200078f10ff */
[----:B------:R-:W-:Y:S01]  /*34150*/  IMAD.SHL.U32 R123, R92, 0x10, RZ ;  /* 0x000000105c7b7824 */ /* 0x000fe200078e00ff */
[----:B------:R-:W-:Y:S02]  /*34160*/  SHF.R.S32.HI R89, RZ, 0x6, R88 ;  /* 0x00000006ff597819 */ /* 0x000fe40000011458 */
[----:B------:R-:W-:Y:S02]  /*34170*/  LOP3.LUT R90, R93, 0x30, R90, 0xf8, !PT ;  /* 0x000000305d5a7812 */ /* 0x000fe400078ef85a */
[----:B------:R-:W-:Y:S01]  /*34180*/  SHF.R.S32.HI R95, RZ, 0x2, R95 ;  /* 0x00000002ff5f7819 */ /* 0x000fe2000001145f */
[----:B------:R-:W-:Y:S01]  /*34190*/  IMAD R89, R89, 0x2800, R94 ;  /* 0x0000280059597824 */ /* 0x000fe200078e025e */
[----:B------:R-:W-:-:S02]  /*341a0*/  LOP3.LUT R88, R93, 0x30, R123, 0xf8, !PT ;  /* 0x000000305d587812 */ /* 0x000fc400078ef87b */
[-C--:B------:R-:W-:Y:S01]  /*341b0*/  LOP3.LUT R90, R90, R91.reuse, RZ, 0x3c, !PT ;  /* 0x0000005b5a5a7212 */ /* 0x080fe200078e3cff */
[----:B------:R-:W-:Y:S01]  /*341c0*/  IMAD R95, R95, 0x2800, R94 ;  /* 0x000028005f5f7824 */ /* 0x000fe200078e025e */
[----:B------:R-:W-:Y:S02]  /*341d0*/  LOP3.LUT R88, R88, R91, RZ, 0x3c, !PT ;  /* 0x0000005b58587212 */ /* 0x000fe400078e3cff */
[C---:B------:R-:W-:Y:S01]  /*341e0*/  R2UR UR4, R40.reuse ;  /* 0x00000000280472ca */ /* 0x040fe200000e0000 */
[----:B------:R-:W-:Y:S01]  /*341f0*/  IMAD.IADD R89, R89, 0x1, R90 ;  /* 0x0000000159597824 */ /* 0x000fe200078e025a */
[----:B------:R-:W-:Y:S01]  /*34200*/  R2UR UR5, R41 ;  /* 0x00000000290572ca */ /* 0x000fe200000e0000 */
[----:B------:R-:W-:Y:S01]  /*34210*/  IMAD.IADD R95, R95, 0x1, R88 ;  /* 0x000000015f5f7824 */ /* 0x000fe200078e0258 */
[----:B------:R-:W-:Y:S02]  /*34220*/  R2UR UR6, R40 ;  /* 0x00000000280672ca */ /* 0x000fe400000e0000 */
[----:B------:R-:W-:-:S02]  /*34230*/  IADD3 R88, P1, P2, R108, R89, R37 ;  /* 0x000000596c587210 */ /* 0x000fc40007a3e025 */
[----:B------:R-:W-:Y:S02]  /*34240*/  R2UR UR7, R41 ;  /* 0x00000000290772ca */ /* 0x000fe400000e0000 */
[----:B------:R-:W-:Y:S02]  /*34250*/  IADD3.X R89, R109, RZ, R99, P1, P2 ;  /* 0x000000ff6d597210 */ /* 0x000fe40000fe4463 */
[----:B------:R-:W-:Y:S02]  /*34260*/  ISETP.GE.AND P2, PT, R105, R122, PT ;  /* 0x0000007a6900720c */ /* 0x000fe40003f46270 */
[----:B------:R-:W-:Y:S01]  /*34270*/  IADD3 R92, P3, P4, R108, R95, R37 ;  /* 0x0000005f6c5c7210 */ /* 0x000fe20007c7e025 */
[----:B------:R-:W-:Y:S01]  /*34280*/  IMAD.SHL.U32 R125, R125, 0x10, RZ ;  /* 0x000000107d7d7824 */ /* 0x000fe200078e00ff */
[----:B------:R-:W5:Y:S02]  /*34290*/  LD.E.128 R88, desc[UR4][R88.64] ;  /* 0x0000000458587980 */ /* 0x000f64000c101d00 */
[----:B------:R-:W-:Y:S01]  /*342a0*/  IADD3.X R93, R109, RZ, R99, P3, P4 ;  /* 0x000000ff6d5d7210 */ /* 0x000fe20001fe8463 */
[----:B------:R-:W-:Y:S01]  /*342b0*/  BSSY B4, `(.L_x_4818) ;  /* 0x00000f9000047945 */ /* 0x000fe20003800000 */
[----:B------:R-:W-:-:S04]  /*342c0*/  ISETP.GE.AND P1, PT, R123, R13, PT ;  /* 0x0000000d7b00720c */ /* 0x000fc80003f26270 */
[----:B------:R-:W5:Y:S01]  /*342d0*/  LD.E.128 R92, desc[UR6][R92.64] ;  /* 0x000000065c5c7980 */ /* 0x000f62000c101d00 */
[----:B------:R-:W-:Y:S01]  /*342e0*/  SHF.R.S32.HI R122, RZ, 0x1f, R125 ;  /* 0x0000001fff7a7819 */ /* 0x000fe2000001147d */
[----:B------:R-:W-:Y:S07]  /*342f0*/  @P2 BRA `(.L_x_4819) ;  /* 0x0000000c00d02947 */ /* 0x000fee0003800000 */
[----:B------:R-:W-:Y:S01]  /*34300*/  SHF.R.U32.HI R126, RZ, 0x8, R80 ;  /* 0x00000008ff7e7819 */ /* 0x000fe20000011650 */
[----:B-----5:R-:W-:Y:S01]  /*34310*/  IMAD.MOV.U32 R124, RZ, RZ, R89 ;  /* 0x000000ffff7c7224 */ /* 0x020fe200078e0059 */
[----:B------:R-:W-:Y:S02]  /*34320*/  SHF.R.U32.HI R129, RZ, 0x8, R82 ;  /* 0x00000008ff817819 */ /* 0x000fe40000011652 */
[----:B------:R-:W-:Y:S02]  /*34330*/  LOP3.LUT R89, R80, 0xff, RZ, 0xc0, !PT ;  /* 0x000000ff50597812 */ /* 0x000fe400078ec0ff */
[----:B------:R-:W-:Y:S02]  /*34340*/  LOP3.LUT R126, R126, 0xff, RZ, 0xc0, !PT ;  /* 0x000000ff7e7e7812 */ /* 0x000fe400078ec0ff */
[----:B------:R-:W-:Y:S02]  /*34350*/  SHF.R.U32.HI R127, RZ, 0x8, R81 ;  /* 0x00000008ff7f7819 */ /* 0x000fe40000011651 */
[----:B------:R-:W-:-:S02]  /*34360*/  LOP3.LUT R128, R82, 0xff, RZ, 0xc0, !PT ;  /* 0x000000ff52807812 */ /* 0x000fc400078ec0ff */
[----:B------:R-:W-:Y:S02]  /*34370*/  LOP3.LUT R129, R129, 0xff, RZ, 0xc0, !PT ;  /* 0x000000ff81817812 */ /* 0x000fe400078ec0ff */
[----:B------:R-:W-:Y:S02]  /*34380*/  SHF.R.U32.HI R133, RZ, 0x8, R84 ;  /* 0x00000008ff857819 */ /* 0x000fe40000011654 */
[----:B------:R-:W-:Y:S02]  /*34390*/  PRMT R89, R126, 0x7604, R89 ;  /* 0x000076047e597816 */ /* 0x000fe40000000059 */
[----:B------:R-:W-:Y:S02]  /*343a0*/  LOP3.LUT R126, R81, 0xff, RZ, 0xc0, !PT ;  /* 0x000000ff517e7812 */ /* 0x000fe400078ec0ff */
[----:B------:R-:W-:Y:S02]  /*343b0*/  LOP3.LUT R127, R127, 0xff, RZ, 0xc0, !PT ;  /* 0x000000ff7f7f7812 */ /* 0x000fe400078ec0ff */
[----:B------:R-:W-:-:S02]  /*343c0*/  PRMT R129, R129, 0x7604, R128 ;  /* 0x0000760481817816 */ /* 0x000fc40000000080 */
[----:B------:R-:W-:Y:S02]  /*343d0*/  SHF.R.U32.HI R128, RZ, 0x8, R85 ;  /* 0x00000008ff807819 */ /* 0x000fe40000011655 */
[----:B------:R-:W-:Y:S02]  /*343e0*/  SHF.R.U32.HI R131, RZ, 0x8, R83 ;  /* 0x00000008ff837819 */ /* 0x000fe40000011653 */
[----:B------:R-:W-:Y:S02]  /*343f0*/  LOP3.LUT R132, R84, 0xff, RZ, 0xc0, !PT ;  /* 0x000000ff54847812 */ /* 0x000fe400078ec0ff */
[----:B------:R-:W-:Y:S02]  /*34400*/  LOP3.LUT R133, R133, 0xff, RZ, 0xc0, !PT ;  /* 0x000000ff85857812 */ /* 0x000fe400078ec0ff */
[----:B------:R-:W-:Y:S02]  /*34410*/  PRMT R126, R127, 0x7604, R126 ;  /* 0x000076047f7e7816 */ /* 0x000fe4000000007e */
[----:B------:R-:W-:-:S02]  /*34420*/  LOP3.LUT R127, R85, 0xff, RZ, 0xc0, !PT ;  /* 0x000000ff557f7812 */ /* 0x000fc400078ec0ff */
[----:B------:R-:W-:Y:S02]  /*34430*/  LOP3.LUT R128, R128, 0xff, RZ, 0xc0, !PT ;  /* 0x000000ff80807812 */ /* 0x000fe400078ec0ff */
[----:B------:R-:W-:Y:S02]  /*34440*/  LOP3.LUT R130, R83, 0xff, RZ, 0xc0, !PT ;  /* 0x000000ff53827812 */ /* 0x000fe400078ec0ff */
[----:B------:R-:W-:Y:S02]  /*34450*/  LOP3.LUT R131, R131, 0xff, RZ, 0xc0, !PT ;  /* 0x000000ff83837812 */ /* 0x000fe400078ec0ff */
[----:B------:R-:W-:Y:S02]  /*34460*/  PRMT R133, R133, 0x7604, R132 ;  /* 0x0000760485857816 */ /* 0x000fe40000000084 */
[----:B------:R-:W-:Y:S02]  /*34470*/  SHF.R.U32.HI R132, RZ, 0x8, R86 ;  /* 0x00000008ff847819 */ /* 0x000fe40000011656 */
[----:B------:R-:W-:-:S02]  /*34480*/  PRMT R128, R128, 0x7604, R127 ;  /* 0x0000760480807816 */ /* 0x000fc4000000007f */
[----:B------:R-:W-:Y:S02]  /*34490*/  PRMT R130, R131, 0x7604, R130 ;  /* 0x0000760483827816 */ /* 0x000fe40000000082 */
[----:B------:R-:W-:Y:S02]  /*344a0*/  SHF.R.U32.HI R127, RZ, 0x10, R81 ;  /* 0x00000010ff7f7819 */ /* 0x000fe40000011651 */
[----:B------:R-:W-:Y:S02]  /*344b0*/  LOP3.LUT R131, R86, 0xff, RZ, 0xc0, !PT ;  /* 0x000000ff56837812 */ /* 0x000fe400078ec0ff */
[----:B------:R-:W-:Y:S01]  /*344c0*/  LOP3.LUT R132, R132, 0xff, RZ, 0xc0, !PT ;  /* 0x000000ff84847812 */ /* 0x000fe200078ec0ff */
[----:B------:R-:W-:Y:S01]  /*344d0*/  IMAD.U32 R127, R127, 0x10000, RZ ;  /* 0x000100007f7f7824 */ /* 0x000fe200078e00ff */
[----:B------:R-:W-:Y:S02]  /*344e0*/  SHF.R.U32.HI R137, RZ, 0x8, R87 ;  /* 0x00000008ff897819 */ /* 0x000fe40000011657 */
[----:B------:R-:W-:-:S02]  /*344f0*/  PRMT R135, R132, 0x7604, R131 ;  /* 0x0000760484877816 */ /* 0x000fc40000000083 */
[----:B------:R-:W-:Y:S02]  /*34500*/  SHF.R.U32.HI R132, RZ, 0x10, R85 ;  /* 0x00000010ff847819 */ /* 0x000fe40000011655 */
[----:B------:R-:W-:Y:S02]  /*34510*/  LOP3.LUT R126, R126, 0xff0000, R127, 0xf8, !PT ;  /* 0x00ff00007e7e7812 */ /* 0x000fe400078ef87f */
[--C-:B------:R-:W-:Y:S01]  /*34520*/  SHF.R.U32.HI R131, RZ, 0x10, R83.reuse ;  /* 0x00000010ff837819 */ /* 0x100fe20000011653 */
[----:B------:R-:W-:Y:S01]  /*34530*/  IMAD.U32 R127, R132, 0x10000, RZ ;  /* 0x00010000847f7824 */ /* 0x000fe200078e00ff */
[----:B------:R-:W-:Y:S02]  /*34540*/  SHF.R.U32.HI R132, RZ, 0x18, R83 ;  /* 0x00000018ff847819 */ /* 0x000fe40000011653 */
[----:B------:R-:W-:Y:S01]  /*34550*/  SHF.R.U32.HI R83, RZ, 0x18, R85 ;  /* 0x00000018ff537819 */ /* 0x000fe20000011655 */
[----:B------:R-:W-:Y:S01]  /*34560*/  IMAD.U32 R131, R131, 0x10000, RZ ;  /* 0x0001000083837824 */ /* 0x000fe200078e00ff */
[----:B------:R-:W-:-:S02]  /*34570*/  SHF.R.U32.HI R81, RZ, 0x18, R81 ;  /* 0x00000018ff517819 */ /* 0x000fc40000011651 */
[----:B------:R-:W-:Y:S01]  /*34580*/  LOP3.LUT R134, R87, 0xff, RZ, 0xc0, !PT ;  /* 0x000000ff57867812 */ /* 0x000fe200078ec0ff */
[----:B------:R-:W-:Y:S01]  /*34590*/  IMAD.SHL.U32 R83, R83, 0x1000000, RZ ;  /* 0x0100000053537824 */ /* 0x000fe200078e00ff */
[----:B------:R-:W-:Y:S01]  /*345a0*/  LOP3.LUT R137, R137, 0xff, RZ, 0xc0, !PT ;  /* 0x000000ff89897812 */ /* 0x000fe200078ec0ff */
[----:B------:R-:W-:Y:S01]  /*345b0*/  IMAD.SHL.U32 R81, R81, 0x1000000, RZ ;  /* 0x0100000051517824 */ /* 0x000fe200078e00ff */
[----:B------:R-:W-:Y:S02]  /*345c0*/  LOP3.LUT R128, R128, 0xff0000, R127, 0xf8, !PT ;  /* 0x00ff000080807812 */ /* 0x000fe400078ef87f */
[----:B------:R-:W-:Y:S02]  /*345d0*/  PRMT R134, R137, 0x7604, R134 ;  /* 0x0000760489867816 */ /* 0x000fe40000000086 */
[----:B------:R-:W-:Y:S02]  /*345e0*/  SHF.R.U32.HI R137, RZ, 0x10, R87 ;  /* 0x00000010ff897819 */ /* 0x000fe40000011657 */
[----:B------:R-:W-:-:S02]  /*345f0*/  LOP3.LUT R128, R128, R83, RZ, 0xfc, !PT ;  /* 0x0000005380807212 */ /* 0x000fc400078efcff */
[----:B------:R-:W-:Y:S01]  /*34600*/  LOP3.LUT R130, R130, 0xff0000, R131, 0xf8, !PT ;  /* 0x00ff000082827812 */ /* 0x000fe200078ef883 */
[----:B------:R-:W-:Y:S01]  /*34610*/  IMAD.U32 R137, R137, 0x10000, RZ ;  /* 0x0001000089897824 */ /* 0x000fe200078e00ff */
[----:B------:R-:W-:Y:S02]  /*34620*/  LOP3.LUT R126, R126, R81, RZ, 0xfc, !PT ;  /* 0x000000517e7e7212 */ /* 0x000fe400078efcff */
[----:B------:R-:W-:Y:S02]  /*34630*/  LOP3.LUT R89, R89, 0xff0000, R80, 0xf8, !PT ;  /* 0x00ff000059597812 */ /* 0x000fe400078ef850 */
[----:B------:R-:W-:Y:S02]  /*34640*/  SHF.R.U32.HI R81, RZ, 0x18, R87 ;  /* 0x00000018ff517819 */ /* 0x000fe40000011657 */
[----:B------:R-:W-:Y:S02]  /*34650*/  LOP3.LUT R135, R135, 0xff0000, R86, 0xf8, !PT ;  /* 0x00ff000087877812 */ /* 0x000fe400078ef856 */
[----:B------:R-:W-:-:S02]  /*34660*/  F2FP.F16.E4M3.UNPACK_B R85, R93 ;  /* 0x0000005dff55723e */ /* 0x000fc400020006ff */
[----:B------:R-:W-:Y:S02]  /*34670*/  F2FP.F16.E4M3.UNPACK_B R131, R128 ;  /* 0x00000080ff83723e */ /* 0x000fe400020006ff */
[----:B------:R-:W-:Y:S02]  /*34680*/  LOP3.LUT R127, R133, 0xff0000, R84, 0xf8, !PT ;  /* 0x00ff0000857f7812 */ /* 0x000fe400078ef854 */
[----:B------:R-:W-:Y:S01]  /*34690*/  F2FP.F16.E4M3.UNPACK_B R87, R126 ;  /* 0x0000007eff57723e */ /* 0x000fe200020006ff */
[----:B------:R-:W-:Y:S01]  /*346a0*/  HADD2.F32 R133, -RZ, R131.H0_H0 ;  /* 0x20000083ff857230 */ /* 0x000fe20000004100 */
[----:B------:R-:W-:Y:S01]  /*346b0*/  LOP3.LUT R89, R89, 0xff000000, R80, 0xf8, !PT ;  /* 0xff00000059597812 */ /* 0x000fe200078ef850 */
[--C-:B------:R-:W-:Y:S01]  /*346c0*/  HADD2.F32 R80, -RZ, R85.reuse.H0_H0 ;  /* 0x20000055ff507230 */ /* 0x100fe20000004100 */
[----:B------:R-:W-:Y:S01]  /*346d0*/  LOP3.LUT R86, R135, 0xff000000, R86, 0xf8, !PT ;  /* 0xff00000087567812 */ /* 0x000fe200078ef856 */
[----:B------:R-:W-:Y:S01]  /*346e0*/  IMAD.SHL.U32 R135, R81, 0x1000000, RZ ;  /* 0x0100000051877824 */ /* 0x000fe200078e00ff */
[----:B------:R-:W-:Y:S01]  /*346f0*/  F2FP.F16.E4M3.UNPACK_B R83, R124 ;  /* 0x0000007cff53723e */ /* 0x000fe200020006ff */
[----:B------:R-:W-:Y:S01]  /*34700*/  HADD2.F32 R85, -RZ, R85.H1_H1 ;  /* 0x30000055ff557230 */ /* 0x000fe20000004100 */
[----:B------:R-:W-:Y:S01]  /*34710*/  LOP3.LUT R129, R129, 0xff0000, R82, 0xf8, !PT ;  /* 0x00ff000081817812 */ /* 0x000fe200078ef852 */
[----:B------:R-:W-:Y:S01]  /*34720*/  FMUL.FTZ R138, R80, R133 ;  /* 0x00000085508a7220 */ /* 0x000fe20000410000 */
[----:B------:R-:W-:Y:S01]  /*34730*/  LOP3.LUT R134, R134, 0xff0000, R137, 0xf8, !PT ;  /* 0x00ff000086867812 */ /* 0x000fe200078ef889 */
[----:B------:R-:W-:Y:S01]  /*34740*/  HADD2.F32 R81, -RZ, R83.H0_H0 ;  /* 0x20000053ff517230 */ /* 0x000fe20000004100 */
[----:B------:R-:W-:Y:S01]  /*34750*/  LOP3.LUT R127, R127, 0xff000000, R84, 0xf8, !PT ;  /* 0xff0000007f7f7812 */ /* 0x000fe200078ef854 */
[----:B------:R-:W-:Y:S01]  /*34760*/  HADD2.F32 R84, -RZ, R87.H0_H0 ;  /* 0x20000057ff547230 */ /* 0x000fe20000004100 */
[----:B------:R-:W-:Y:S01]  /*34770*/  LOP3.LUT R82, R129, 0xff000000, R82, 0xf8, !PT ;  /* 0xff00000081527812 */ /* 0x000fe200078ef852 */
[----:B------:R-:W-:Y:S01]  /*34780*/  IMAD.SHL.U32 R129, R132, 0x1000000, RZ ;  /* 0x0100000084817824 */ /* 0x000fe200078e00ff */
[----:B------:R-:W-:Y:S01]  /*34790*/  LOP3.LUT R136, R134, R135, RZ, 0xfc, !PT ;  /* 0x0000008786887212 */ /* 0x000fe200078efcff */
[----:B------:R-:W-:Y:S01]  /*347a0*/  HADD2.F32 R131, -RZ, R131.H1_H1 ;  /* 0x30000083ff837230 */ /* 0x000fe20000004100 */
[----:B------:R-:W-:Y:S01]  /*347b0*/  F2FP.F16.E4M3.UNPACK_B R93, R93.H1 ;  /* 0x0000005dff5d723e */ /* 0x000fe200030006ff */
[----:B------:R-:W-:Y:S01]  /*347c0*/  FMUL.FTZ R140, R80, R84 ;  /* 0x00000054508c7220 */ /* 0x000fe20000410000 */
[----:B------:R-:W-:Y:S01]  /*347d0*/  F2FP.F16.E4M3.UNPACK_B R134, R128.H1 ;  /* 0x00000080ff86723e */ /* 0x000fe200030006ff */
[----:B------:R-:W-:Y:S01]  /*347e0*/  FFMA.FTZ R80, R81, R84, -R138 ;  /* 0x0000005451507223 */ /* 0x000fe2000001088a */
[----:B------:R-:W-:Y:S01]  /*347f0*/  F2FP.F16.E4M3.UNPACK_B R128, R126.H1 ;  /* 0x0000007eff80723e */ /* 0x000fe200030006ff */
[----:B------:R-:W-:Y:S01]  /*34800*/  HADD2.F32 R84, -RZ, R83.H1_H1 ;  /* 0x30000053ff547230 */ /* 0x000fe20000004100 */
[----:B------:R-:W-:Y:S01]  /*34810*/  LOP3.LUT R132, R130, R129, RZ, 0xfc, !PT ;  /* 0x0000008182847212 */ /* 0x000fe200078efcff */
[----:B------:R-:W-:Y:S01]  /*34820*/  HADD2.F32 R83, -RZ, R93.H0_H0 ;  /* 0x2000005dff537230 */ /* 0x000fe20000004100 */
[----:B------:R-:W-:Y:S01]  /*34830*/  F2FP.F16.E4M3.UNPACK_B R124, R124.H1 ;  /* 0x0000007cff7c723e */ /* 0x000fe200030006ff */
[----:B------:R-:W-:-:S02]  /*34840*/  HADD2.F32 R130, -RZ, R134.H0_H0 ;  /* 0x20000086ff827230 */ /* 0x000fc40000004100 */
[----:B------:R-:W-:Y:S01]  /*34850*/  FFMA.FTZ R81, R81, R133, R140 ;  /* 0x0000008551517223 */ /* 0x000fe2000001008c */
[----:B------:R-:W-:Y:S02]  /*34860*/  HADD2.F32 R126, -RZ, R128.H0_H0 ;  /* 0x20000080ff7e7230 */ /* 0x000fe40000004100 */
[----:B------:R-:W-:Y:S01]  /*34870*/  FMUL.FTZ R133, R85, R131 ;  /* 0x0000008355857220 */ /* 0x000fe20000410000 */
[----:B------:R-:W-:Y:S02]  /*34880*/  HADD2.F32 R129, -RZ, R87.H1_H1 ;  /* 0x30000057ff817230 */ /* 0x000fe40000004100 */
[C---:B------:R-:W-:Y:S01]  /*34890*/  FMUL.FTZ R140, R83.reuse, R130 ;  /* 0x00000082538c7220 */ /* 0x040fe20000410000 */
[----:B------:R-:W-:Y:S02]  /*348a0*/  HADD2.F32 R87, -RZ, R124.H0_H0 ;  /* 0x2000007cff577230 */ /* 0x000fe40000004100 */
[----:B------:R-:W-:Y:S01]  /*348b0*/  FMUL.FTZ R135, R83, R126 ;  /* 0x0000007e53877220 */ /* 0x000fe20000410000 */
[----:B------:R-:W-:Y:S01]  /*348c0*/  F2FP.F16.E4M3.UNPACK_B R137, R136 ;  /* 0x00000088ff89723e */ /* 0x000fe200020006ff */
[-C--:B------:R-:W-:Y:S01]  /*348d0*/  FMUL.FTZ R138, R85, R129.reuse ;  /* 0x00000081558a7220 */ /* 0x080fe20000410000 */
[C---:B------:R-:W-:Y:S01]  /*348e0*/  FFMA.FTZ R83, R84.reuse, R129, -R133 ;  /* 0x0000008154537223 */ /* 0x040fe20000010885 */
[C---:B------:R-:W-:Y:S01]  /*348f0*/  FFMA.FTZ R85, R87.reuse, R126, -R140 ;  /* 0x0000007e57557223 */ /* 0x040fe2000001088c */
[----:B------:R-:W-:Y:S01]  /*34900*/  FFMA.FTZ R87, R87, R130, R135 ;  /* 0x0000008257577223 */ /* 0x000fe20000010087 */
[----:B------:R-:W-:Y:S01]  /*34910*/  F2FP.F16.E4M3.UNPACK_B R130, R95 ;  /* 0x0000005fff82723e */ /* 0x000fe200020006ff */
[----:B------:R-:W-:Y:S01]  /*34920*/  FFMA.FTZ R84, R84, R131, R138 ;  /* 0x0000008354547223 */ /* 0x000fe2000001008a */
[----:B------:R-:W-:Y:S01]  /*34930*/  F2FP.F16.E4M3.UNPACK_B R133, R132 ;  /* 0x00000084ff85723e */ /* 0x000fe200020006ff */
[----:B------:R-:W-:Y:S01]  /*34940*/  HADD2.F32 R93, -RZ, R93.H1_H1 ;  /* 0x3000005dff5d7230 */ /* 0x000fe20000004100 */
[----:B------:R-:W-:Y:S01]  /*34950*/  F2FP.F16.E4M3.UNPACK_B R129, R91 ;  /* 0x0000005bff81723e */ /* 0x000fe200020006ff */
[----:B------:R-:W-:-:S02]  /*34960*/  HADD2.F32 R134, -RZ, R134.H1_H1 ;  /* 0x30000086ff867230 */ /* 0x000fc40000004100 */
[----:B------:R-:W-:Y:S02]  /*34970*/  HADD2.F32 R126, -RZ, R124.H1_H1 ;  /* 0x3000007cff7e7230 */ /* 0x000fe40000004100 */
[----:B------:R-:W-:Y:S02]  /*34980*/  HADD2.F32 R131, -RZ, R128.H1_H1 ;  /* 0x30000080ff837230 */ /* 0x000fe40000004100 */
[C---:B------:R-:W-:Y:S01]  /*34990*/  FMUL.FTZ R141, R93.reuse, R134 ;  /* 0x000000865d8d7220 */ /* 0x040fe20000410000 */
[----:B------:R-:W-:Y:S02]  /*349a0*/  HADD2.F32 R124, -RZ, R130.H0_H0 ;  /* 0x20000082ff7c7230 */ /* 0x000fe40000004100 */
[----:B------:R-:W-:Y:S02]  /*349b0*/  HADD2.F32 R139, -RZ, R137.H0_H0 ;  /* 0x20000089ff8b7230 */ /* 0x000fe40000004100 */
[----:B------:R-:W-:Y:S01]  /*349c0*/  FMUL.FTZ R93, R93, R131 ;  /* 0x000000835d5d7220 */ /* 0x000fe20000410000 */
[----:B------:R-:W-:-:S02]  /*349d0*/  HADD2.F32 R135, -RZ, R133.H0_H0 ;  /* 0x20000085ff877230 */ /* 0x000fc40000004100 */
[----:B------:R-:W-:Y:S02]  /*349e0*/  HADD2.F32 R128, -RZ, R129.H0_H0 ;  /* 0x20000081ff807230 */ /* 0x000fe40000004100 */
[C---:B------:R-:W-:Y:S01]  /*349f0*/  FMUL.FTZ R143, R124.reuse, R139 ;  /* 0x0000008b7c8f7220 */ /* 0x040fe20000410000 */
[----:B------:R-:W-:Y:S02]  /*34a00*/  HADD2.F32 R130, -RZ, R130.H1_H1 ;  /* 0x30000082ff827230 */ /* 0x000fe40000004100 */
[----:B------:R-:W-:Y:S01]  /*34a10*/  FMUL.FTZ R138, R124, R135 ;  /* 0x000000877c8a7220 */ /* 0x000fe20000410000 */
[C---:B------:R-:W-:Y:S01]  /*34a20*/  FFMA.FTZ R124, R126.reuse, R131, -R141 ;  /* 0x000000837e7c7223 */ /* 0x040fe2000001088d */
[----:B------:R-:W-:Y:S01]  /*34a30*/  FFMA.FTZ R126, R126, R134, R93 ;  /* 0x000000867e7e7223 */ /* 0x000fe2000001005d */
[C---:B------:R-:W-:Y:S01]  /*34a40*/  FFMA.FTZ R93, R128.reuse, R135, -R143 ;  /* 0x00000087805d7223 */ /* 0x040fe2000001088f */
[----:B------:R-:W-:Y:S01]  /*34a50*/  F2FP.F16.E4M3.UNPACK_B R134, R95.H1 ;  /* 0x0000005fff86723e */ /* 0x000fe200030006ff */
[----:B------:R-:W-:Y:S01]  /*34a60*/  FFMA.FTZ R128, R128, R139, R138 ;  /* 0x0000008b80807223 */ /* 0x000fe2000001008a */
[----:B------:R-:W-:Y:S01]  /*34a70*/  F2FP.F16.E4M3.UNPACK_B R135, R132.H1 ;  /* 0x00000084ff87723e */ /* 0x000fe200030006ff */
[----:B------:R-:W-:Y:S01]  /*34a80*/  HADD2.F32 R133, -RZ, R133.H1_H1 ;  /* 0x30000085ff857230 */ /* 0x000fe20000004100 */
[----:B------:R-:W-:Y:S01]  /*34a90*/  F2FP.F16.E4M3.UNPACK_B R138, R136.H1 ;  /* 0x00000088ff8a723e */ /* 0x000fe200030006ff */
[----:B------:R-:W-:Y:S01]  /*34aa0*/  HADD2.F32 R137, -RZ, R137.H1_H1 ;  /* 0x30000089ff897230 */ /* 0x000fe20000004100 */
[----:B------:R-:W-:Y:S01]  /*34ab0*/  F2FP.F16.E4M3.UNPACK_B R131, R91.H1 ;  /* 0x0000005bff83723e */ /* 0x000fe200030006ff */
[----:B------:R-:W-:-:S02]  /*34ac0*/  HADD2.F32 R91, -RZ, R134.H0_H0 ;  /* 0x20000086ff5b7230 */ /* 0x000fc40000004100 */
[C---:B------:R-:W-:Y:S01]  /*34ad0*/  FMUL.FTZ R142, R130.reuse, R133 ;  /* 0x00000085828e7220 */ /* 0x040fe20000410000 */
[----:B------:R-:W-:Y:S02]  /*34ae0*/  HADD2.F32 R95, -RZ, R135.H0_H0 ;  /* 0x20000087ff5f7230 */ /* 0x000fe40000004100 */
[----:B------:R-:W-:Y:S01]  /*34af0*/  FMUL.FTZ R140, R130, R137 ;  /* 0x00000089828c7220 */ /* 0x000fe20000410000 */
[----:B------:R-:W-:Y:S01]  /*34b00*/  HADD2.F32 R136, -RZ, R138.H0_H0 ;  /* 0x2000008aff887230 */ /* 0x000fe20000004100 */
[----:B------:R-:W-:Y:S01]  /*34b10*/  F2FP.SATFINITE.E4M3.F32.PACK_AB_MERGE_C R85, R124, R85, RZ ;  /* 0x000000557c55723e */ /* 0x000fe200048070ff */
[----:B------:R-:W-:Y:S02]  /*34b20*/  HADD2.F32 R129, -RZ, R129.H1_H1 ;  /* 0x30000081ff817230 */ /* 0x000fe40000004100 */
[C---:B------:R-:W-:Y:S01]  /*34b30*/  FMUL.FTZ R141, R91.reuse, R95 ;  /* 0x0000005f5b8d7220 */ /* 0x040fe20000410000 */
[--C-:B------:R-:W-:Y:S02]  /*34b40*/  HADD2.F32 R132, -RZ, R131.reuse.H0_H0 ;  /* 0x20000083ff847230 */ /* 0x100fe40000004100 */
[-C--:B------:R-:W-:Y:S01]  /*34b50*/  FMUL.FTZ R139, R91, R136.reuse ;  /* 0x000000885b8b7220 */ /* 0x080fe20000410000 */
[----:B------:R-:W-:Y:S01]  /*34b60*/  F2FP.SATFINITE.E4M3.F32.PACK_AB_MERGE_C R87, R126, R87, RZ ;  /* 0x000000577e57723e */ /* 0x000fe200048070ff */
[C---:B------:R-:W-:Y:S01]  /*34b70*/  FFMA.FTZ R130, R129.reuse, R133, -R140 ;  /* 0x0000008581827223 */ /* 0x040fe2000001088c */
[----:B------:R-:W-:Y:S01]  /*34b80*/  FFMA.FTZ R91, R129, R137, R142 ;  /* 0x00000089815b7223 */ /* 0x000fe2000001008e */
[C---:B------:R-:W-:Y:S01]  /*34b90*/  FFMA.FTZ R129, R132.reuse, R136, R141 ;  /* 0x0000008884817223 */ /* 0x040fe2000001008d */
[----:B------:R-:W-:Y:S01]  /*34ba0*/  HADD2.F32 R136, -RZ, R134.H1_H1 ;  /* 0x30000086ff887230 */ /* 0x000fe20000004100 */
[----:B------:R-:W-:Y:S01]  /*34bb0*/  F2FP.F16.E4M3.UNPACK_B R134, R92.H1 ;  /* 0x0000005cff86723e */ /* 0x000fe200030006ff */
[----:B------:R-:W-:Y:S01]  /*34bc0*/  FFMA.FTZ R95, R132, R95, -R139 ;  /* 0x0000005f845f7223 */ /* 0x000fe2000001088b */
[----:B------:R-:W-:Y:S01]  /*34bd0*/  F2FP.F16.E4M3.UNPACK_B R140, R127.H1 ;  /* 0x0000007fff8c723e */ /* 0x000fe200030006ff */
[----:B------:R-:W-:Y:S01]  /*34be0*/  HADD2.F32 R133, -RZ, R131.H1_H1 ;  /* 0x30000083ff857230 */ /* 0x000fe20000004100 */
[----:B------:R-:W-:Y:S01]  /*34bf0*/  F2FP.F16.E4M3.UNPACK_B R137, R89.H1 ;  /* 0x00000059ff89723e */ /* 0x000fe200030006ff */
[----:B------:R-:W-:Y:S01]  /*34c00*/  HADD2.F32 R139, -RZ, R135.H1_H1 ;  /* 0x30000087ff8b7230 */ /* 0x000fe20000004100 */
[----:B------:R-:W-:Y:S01]  /*34c10*/  F2FP.F16.E4M3.UNPACK_B R131, R88.H1 ;  /* 0x00000058ff83723e */ /* 0x000fe200030006ff */
[----:B------:R-:W-:Y:S01]  /*34c20*/  HADD2.F32 R142, -RZ, R138.H1_H1 ;  /* 0x3000008aff8e7230 */ /* 0x000fe20000004100 */
[----:B------:R-:W-:Y:S01]  /*34c30*/  F2FP.F16.E4M3.UNPACK_B R92, R92 ;  /* 0x0000005cff5c723e */ /* 0x000fe200020006ff */
[----:B------:R-:W-:-:S02]  /*34c40*/  HADD2.F32 R135, -RZ, R134.H0_H0 ;  /* 0x20000086ff877230 */ /* 0x000fc40000004100 */
[C---:B------:R-:W-:Y:S01]  /*34c50*/  FMUL.FTZ R145, R136.reuse, R139 ;  /* 0x0000008b88917220 */ /* 0x040fe20000410000 */
[----:B------:R-:W-:Y:S02]  /*34c60*/  HADD2.F32 R141, -RZ, R140.H0_H0 ;  /* 0x2000008cff8d7230 */ /* 0x000fe40000004100 */
[-C--:B------:R-:W-:Y:S01]  /*34c70*/  FMUL.FTZ R144, R136, R142.reuse ;  /* 0x0000008e88907220 */ /* 0x080fe20000410000 */
[----:B------:R-:W-:Y:S02]  /*34c80*/  HADD2.F32 R138, -RZ, R137.H0_H0 ;  /* 0x20000089ff8a7230 */ /* 0x000fe40000004100 */
[----:B------:R-:W-:Y:S01]  /*34c90*/  FFMA.FTZ R150, R133, R142, R145 ;  /* 0x0000008e85967223 */ /* 0x000fe20000010091 */
[----:B------:R-:W-:Y:S02]  /*34ca0*/  HADD2.F32 R132, -RZ, R131.H0_H0 ;  /* 0x20000083ff847230 */ /* 0x000fe40000004100 */
[----:B------:R-:W-:Y:S01]  /*34cb0*/  FMUL.FTZ R143, R135, R141 ;  /* 0x0000008d878f7220 */ /* 0x000fe20000410000 */
[----:B------:R-:W-:Y:S01]  /*34cc0*/  FFMA.FTZ R148, R133, R139, -R144 ;  /* 0x0000008b85947223 */ /* 0x000fe20000010890 */
[----:B------:R-:W-:Y:S01]  /*34cd0*/  FMUL.FTZ R136, R135, R138 ;  /* 0x0000008a87887220 */ /* 0x000fe20000410000 */
[----:B------:R-:W-:-:S02]  /*34ce0*/  HADD2.F32 R134, -RZ, R134.H1_H1 ;  /* 0x30000086ff867230 */ /* 0x000fc40000004100 */
[C---:B------:R-:W-:Y:S01]  /*34cf0*/  FFMA.FTZ R143, R132.reuse, R138, -R143 ;  /* 0x0000008a848f7223 */ /* 0x040fe2000001088f */
[----:B------:R-:W-:Y:S02]  /*34d00*/  HADD2.F32 R137, -RZ, R137.H1_H1 ;  /* 0x30000089ff897230 */ /* 0x000fe40000004100 */
[----:B------:R-:W-:Y:S01]  /*34d10*/  FFMA.FTZ R141, R132, R141, R136 ;  /* 0x0000008d848d7223 */ /* 0x000fe20000010088 */
[----:B------:R-:W-:Y:S01]  /*34d20*/  HADD2.F32 R140, -RZ, R140.H1_H1 ;  /* 0x3000008cff8c7230 */ /* 0x000fe20000004100 */
[----:B------:R-:W-:Y:S01]  /*34d30*/  F2FP.F16.E4M3.UNPACK_B R133, R127 ;  /* 0x0000007fff85723e */ /* 0x000fe200020006ff */
[----:B------:R-:W-:Y:S01]  /*34d40*/  HADD2.F32 R131, -RZ, R131.H1_H1 ;  /* 0x30000083ff837230 */ /* 0x000fe20000004100 */
[----:B------:R-:W-:Y:S01]  /*34d50*/  F2FP.F16.E4M3.UNPACK_B R132, R89 ;  /* 0x00000059ff84723e */ /* 0x000fe200020006ff */
[----:B------:R-:W-:Y:S01]  /*34d60*/  HADD2.F32 R127, -RZ, R92.H0_H0 ;  /* 0x2000005cff7f7230 */ /* 0x000fe20000004100 */
[----:B------:R-:W-:Y:S01]  /*34d70*/  F2FP.F16.E4M3.UNPACK_B R88, R88 ;  /* 0x00000058ff58723e */ /* 0x000fe200020006ff */
[C---:B------:R-:W-:Y:S01]  /*34d80*/  FMUL.FTZ R138, R134.reuse, R140 ;  /* 0x0000008c868a7220 */ /* 0x040fe20000410000 */
[----:B------:R-:W-:Y:S01]  /*34d90*/  FMUL.FTZ R89, R134, R137 ;  /* 0x0000008986597220 */ /* 0x000fe20000410000 */
[----:B------:R-:W-:Y:S01]  /*34da0*/  HADD2.F32 R136, -RZ, R133.H0_H0 ;  /* 0x20000085ff887230 */ /* 0x000fe20000004100 */
[----:B------:R-:W-:Y:S01]  /*34db0*/  F2FP.SATFINITE.E4M3.F32.PACK_AB_MERGE_C R95, R148, R95, RZ ;  /* 0x0000005f945f723e */ /* 0x000fe200048070ff */
[----:B------:R-:W-:-:S02]  /*34dc0*/  HADD2.F32 R134, -RZ, R132.H0_H0 ;  /* 0x20000084ff867230 */ /* 0x000fc40000004100 */
[C---:B------:R-:W-:Y:S01]  /*34dd0*/  FFMA.FTZ R142, R131.reuse, R137, -R138 ;  /* 0x00000089838e7223 */ /* 0x040fe2000001088a */
[----:B------:R-:W-:Y:S01]  /*34de0*/  FFMA.FTZ R140, R131, R140, R89 ;  /* 0x0000008c838c7223 */ /* 0x000fe20000010059 */
[----:B------:R-:W-:Y:S02]  /*34df0*/  HADD2.F32 R89, -RZ, R88.H0_H0 ;  /* 0x20000058ff597230 */ /* 0x000fe40000004100 */
[C---:B------:R-:W-:Y:S01]  /*34e00*/  FMUL.FTZ R138, R127.reuse, R136 ;  /* 0x000000887f8a7220 */ /* 0x040fe20000410000 */
[-C--:B------:R-:W-:Y:S01]  /*34e10*/  FMUL.FTZ R127, R127, R134.reuse ;  /* 0x000000867f7f7220 */ /* 0x080fe20000410000 */
[----:B------:R-:W-:Y:S01]  /*34e20*/  HADD2.F32 R92, -RZ, R92.H1_H1 ;  /* 0x3000005cff5c7230 */ /* 0x000fe20000004100 */
[----:B------:R-:W-:Y:S01]  /*34e30*/  F2FP.SATFINITE.E4M3.F32.PACK_AB_MERGE_C R129, R150, R129, RZ ;  /* 0x000000819681723e */ /* 0x000fe200048070ff */
[----:B------:R-:W-:Y:S02]  /*34e40*/  HADD2.F32 R133, -RZ, R133.H1_H1 ;  /* 0x30000085ff857230 */ /* 0x000fe40000004100 */
[C---:B------:R-:W-:Y:S01]  /*34e50*/  FFMA.FTZ R138, R89.reuse, R134, -R138 ;  /* 0x00000086598a7223 */ /* 0x040fe2000001088a */
[----:B------:R-:W-:Y:S01]  /*34e60*/  FFMA.FTZ R136, R89, R136, R127 ;  /* 0x0000008859887223 */ /* 0x000fe2000001007f */
[----:B------:R-:W-:Y:S01]  /*34e70*/  HADD2.F32 R89, -RZ, R132.H1_H1 ;  /* 0x30000084ff597230 */ /* 0x000fe20000004100 */
[----:B------:R-:W-:Y:S01]  /*34e80*/  F2FP.F16.E4M3.UNPACK_B R127, R94.H1 ;  /* 0x0000005eff7f723e */ /* 0x000fe200030006ff */
[----:B------:R-:W-:-:S02]  /*34e90*/  HADD2.F32 R88, -RZ, R88.H1_H1 ;  /* 0x30000058ff587230 */ /* 0x000fc40000004100 */
[C---:B------:R-:W-:Y:S01]  /*34ea0*/  FMUL.FTZ R131, R92.reuse, R133 ;  /* 0x000000855c837220 */ /* 0x040fe20000410000 */
[----:B------:R-:W-:Y:S01]  /*34eb0*/  F2FP.F16.E4M3.UNPACK_B R132, R86.H1 ;  /* 0x00000056ff84723e */ /* 0x000fe200030006ff */
[-C--:B------:R-:W-:Y:S01]  /*34ec0*/  FMUL.FTZ R139, R92, R89.reuse ;  /* 0x000000595c8b7220 */ /* 0x080fe20000410000 */
[----:B------:R-:W-:Y:S02]  /*34ed0*/  HADD2.F32 R92, -RZ, R127.H0_H0 ;  /* 0x2000007fff5c7230 */ /* 0x000fe40000004100 */
[C---:B------:R-:W-:Y:S01]  /*34ee0*/  FFMA.FTZ R137, R88.reuse, R89, -R131 ;  /* 0x0000005958897223 */ /* 0x040fe20000010883 */
[----:B------:R-:W-:Y:S01]  /*34ef0*/  F2FP.F16.E4M3.UNPACK_B R131, R82.H1 ;  /* 0x00000052ff83723e */ /* 0x000fe200030006ff */
[----:B------:R-:W-:Y:S01]  /*34f00*/  FFMA.FTZ R139, R88, R133, R139 ;  /* 0x00000085588b7223 */ /* 0x000fe2000001008b */
[----:B------:R-:W-:Y:S01]  /*34f10*/  F2FP.F16.E4M3.UNPACK_B R89, R90.H1 ;  /* 0x0000005aff59723e */ /* 0x000fe200030006ff */
[--C-:B------:R-:W-:Y:S01]  /*34f20*/  HADD2.F32 R135, -RZ, R132.reuse.H0_H0 ;  /* 0x20000084ff877230 */ /* 0x100fe20000004100 */
[----:B------:R-:W-:Y:S01]  /*34f30*/  F2FP.F16.E4M3.UNPACK_B R94, R94 ;  /* 0x0000005eff5e723e */ /* 0x000fe200020006ff */
[----:B------:R-:W-:Y:S01]  /*34f40*/  HADD2.F32 R133, -RZ, R131.H0_H0 ;  /* 0x20000083ff857230 */ /* 0x000fe20000004100 */
[----:B------:R-:W-:Y:S01]  /*34f50*/  F2FP.F16.E4M3.UNPACK_B R82, R82 ;  /* 0x00000052ff52723e */ /* 0x000fe200020006ff */
[----:B------:R-:W-:-:S02]  /*34f60*/  HADD2.F32 R134, -RZ, R132.H1_H1 ;  /* 0x30000084ff867230 */ /* 0x000fc40000004100 */
[C---:B------:R-:W-:Y:S01]  /*34f70*/  FMUL.FTZ R145, R92.reuse, R135 ;  /* 0x000000875c917220 */ /* 0x040fe20000410000 */
[----:B------:R-:W-:Y:S01]  /*34f80*/  HADD2.F32 R88, -RZ, R89.H0_H0 ;  /* 0x20000059ff587230 */ /* 0x000fe20000004100 */
[----:B------:R-:W-:Y:S01]  /*34f90*/  F2FP.F16.E4M3.UNPACK_B R90, R90 ;  /* 0x0000005aff5a723e */ /* 0x000fe200020006ff */
[----:B------:R-:W-:Y:S02]  /*34fa0*/  HADD2.F32 R132, -RZ, R131.H1_H1 ;  /* 0x30000083ff847230 */ /* 0x000fe40000004100 */
[-C--:B------:R-:W-:Y:S01]  /*34fb0*/  FMUL.FTZ R131, R92, R133.reuse ;  /* 0x000000855c837220 */ /* 0x080fe20000410000 */
[----:B------:R-:W-:Y:S02]  /*34fc0*/  HADD2.F32 R127, -RZ, R127.H1_H1 ;  /* 0x3000007fff7f7230 */ /* 0x000fe40000004100 */
[C---:B------:R-:W-:Y:S01]  /*34fd0*/  FFMA.FTZ R92, R88.reuse, R133, -R145 ;  /* 0x00000085585c7223 */ /* 0x040fe20000010891 */
[----:B------:R-:W-:Y:S02]  /*34fe0*/  HADD2.F32 R89, -RZ, R89.H1_H1 ;  /* 0x30000059ff597230 */ /* 0x000fe40000004100 */
[----:B------:R-:W-:Y:S01]  /*34ff0*/  FFMA.FTZ R144, R88, R135, R131 ;  /* 0x0000008758907223 */ /* 0x000fe20000010083 */
[----:B------:R-:W-:Y:S01]  /*35000*/  F2FP.F16.E4M3.UNPACK_B R88, R86 ;  /* 0x00000056ff58723e */ /* 0x000fe200020006ff */
[C---:B------:R-:W-:Y:S01]  /*35010*/  FMUL.FTZ R146, R127.reuse, R134 ;  /* 0x000000867f927220 */ /* 0x040fe20000410000 */
[-C--:B------:R-:W-:Y:S01]  /*35020*/  FMUL.FTZ R127, R127, R132.reuse ;  /* 0x000000847f7f7220 */ /* 0x080fe20000410000 */
[----:B------:R-:W-:Y:S01]  /*35030*/  HADD2.F32 R86, -RZ, R94.H0_H0 ;  /* 0x2000005eff567230 */ /* 0x000fe20000004100 */
[----:B------:R-:W-:Y:S01]  /*35040*/  F2FP.SATFINITE.E4M3.F32.PACK_AB_MERGE_C R140, R140, R141, RZ ;  /* 0x0000008d8c8c723e */ /* 0x000fe200048070ff */
[C---:B------:R-:W-:Y:S01]  /*35050*/  FFMA.FTZ R147, R89.reuse, R132, -R146 ;  /* 0x0000008459937223 */ /* 0x040fe20000010892 */
[----:B------:R-:W-:Y:S01]  /*35060*/  FFMA.FTZ R149, R89, R134, R127 ;  /* 0x0000008659957223 */ /* 0x000fe2000001007f */
[----:B------:R-:W-:Y:S01]  /*35070*/  HADD2.F32 R131, -RZ, R88.H0_H0 ;  /* 0x20000058ff837230 */ /* 0x000fe20000004100 */
[----:B------:R-:W-:Y:S01]  /*35080*/  F2FP.SATFINITE.E4M3.F32.PACK_AB_MERGE_C R95, R130, R93, R95 ;  /* 0x0000005d825f723e */ /* 0x000fe2000480705f */
[----:B------:R-:W-:Y:S01]  /*35090*/  HADD2.F32 R89, -RZ, R82.H0_H0 ;  /* 0x20000052ff597230 */ /* 0x000fe20000004100 */
[----:B------:R-:W-:Y:S01]  /*350a0*/  F2FP.SATFINITE.E4M3.F32.PACK_AB_MERGE_C R92, R147, R92, RZ ;  /* 0x0000005c935c723e */ /* 0x000fe200048070ff */
[----:B------:R-:W-:-:S02]  /*350b0*/  HADD2.F32 R94, -RZ, R94.H1_H1 ;  /* 0x3000005eff5e7230 */ /* 0x000fc40000004100 */
[C---:B------:R-:W-:Y:S01]  /*350c0*/  FMUL.FTZ R135, R86.reuse, R131 ;  /* 0x0000008356877220 */ /* 0x040fe20000410000 */
[----:B------:R-:W-:Y:S02]  /*350d0*/  HADD2.F32 R133, -RZ, R88.H1_H1 ;  /* 0x30000058ff857230 */ /* 0x000fe40000004100 */
[----:B------:R-:W-:Y:S01]  /*350e0*/  FMUL.FTZ R86, R86, R89 ;  /* 0x0000005956567220 */ /* 0x000fe20000410000 */
[----:B------:R-:W-:Y:S01]  /*350f0*/  HADD2.F32 R127, -RZ, R82.H1_H1 ;  /* 0x30000052ff7f7230 */ /* 0x000fe20000004100 */
[----:B------:R-:W-:Y:S01]  /*35100*/  F2FP.SATFINITE.E4M3.F32.PACK_AB_MERGE_C R129, R91, R128, R129 ;  /* 0x000000805b81723e */ /* 0x000fe20004807081 */
[--C-:B------:R-:W-:Y:S02]  /*35110*/  HADD2.F32 R82, -RZ, R90.reuse.H0_H0 ;  /* 0x2000005aff527230 */ /* 0x100fe40000004100 */
[C---:B------:R-:W-:Y:S01]  /*35120*/  FMUL.FTZ R145, R94.reuse, R133 ;  /* 0x000000855e917220 */ /* 0x040fe20000410000 */
[----:B------:R-:W-:Y:S02]  /*35130*/  HADD2.F32 R90, -RZ, R90.H1_H1 ;  /* 0x3000005aff5a7230 */ /* 0x000fe40000004100 */
[----:B------:R-:W-:Y:S01]  /*35140*/  FMUL.FTZ R94, R94, R127 ;  /* 0x0000007f5e5e7220 */ /* 0x000fe20000410000 */
[----:B------:R-:W-:Y:S01]  /*35150*/  F2FP.SATFINITE.E4M3.F32.PACK_AB_MERGE_C R136, R139, R136, R140 ;  /* 0x000000888b88723e */ /* 0x000fe2000480708c */
[C---:B------:R-:W-:Y:S01]  /*35160*/  FFMA.FTZ R135, R82.reuse, R89, -R135 ;  /* 0x0000005952877223 */ /* 0x040fe20000010887 */
[----:B------:R-:W-:Y:S01]  /*35170*/  FFMA.FTZ R86, R82, R131, R86 ;  /* 0x0000008352567223 */ /* 0x000fe20000010056 */
[C---:B------:R-:W-:Y:S01]  /*35180*/  FFMA.FTZ R82, R90.reuse, R127, -R145 ;  /* 0x0000007f5a527223 */ /* 0x040fe20000010891 */
[----:B------:R-:W-:Y:S01]  /*35190*/  FFMA.FTZ R133, R90, R133, R94 ;  /* 0x000000855a857223 */ /* 0x000fe2000001005e */
[----:B------:R-:W-:Y:S01]  /*351a0*/  F2FP.SATFINITE.E4M3.F32.PACK_AB_MERGE_C R142, R142, R143, RZ ;  /* 0x0000008f8e8e723e */ /* 0x000fe200048070ff */
[----:B------:R-:W-:Y:S01]  /*351b0*/  IMAD.MOV.U32 R91, RZ, RZ, R95 ;  /* 0x000000ffff5b7224 */ /* 0x000fe200078e005f */
[----:B------:R-:W-:Y:S01]  /*351c0*/  F2FP.SATFINITE.E4M3.F32.PACK_AB_MERGE_C R144, R149, R144, RZ ;  /* 0x000000909590723e */ /* 0x000fe200048070ff */
[----:B------:R-:W-:Y:S01]  /*351d0*/  IMAD.MOV.U32 R95, RZ, RZ, R129 ;  /* 0x000000ffff5f7224 */ /* 0x000fe200078e0081 */
[----:B------:R-:W-:Y:S01]  /*351e0*/  F2FP.SATFINITE.E4M3.F32.PACK_AB_MERGE_C R90, R82, R135, R92 ;  /* 0x00000087525a723e */ /* 0x000fe2000480705c */
[----:B------:R-:W-:Y:S01]  /*351f0*/  IMAD.MOV.U32 R92, RZ, RZ, R136 ;  /* 0x000000ffff5c7224 */ /* 0x000fe200078e0088 */
[----:B------:R-:W-:-:S02]  /*35200*/  F2FP.SATFINITE.E4M3.F32.PACK_AB_MERGE_C R89, R83, R80, R85 ;  /* 0x000000505359723e */ /* 0x000fc40004807055 */
[----:B------:R-:W-:Y:S02]  /*35210*/  F2FP.SATFINITE.E4M3.F32.PACK_AB_MERGE_C R93, R84, R81, R87 ;  /* 0x00000051545d723e */ /* 0x000fe40004807057 */
[----:B------:R-:W-:Y:S02]  /*35220*/  F2FP.SATFINITE.E4M3.F32.PACK_AB_MERGE_C R88, R137, R138, R142 ;  /* 0x0000008a8958723e */ /* 0x000fe4000480708e */
[----:B------:R-:W-:-:S07]  /*35230*/  F2FP.SATFINITE.E4M3.F32.PACK_AB_MERGE_C R94, R133, R86, R144 ;  /* 0x00000056855e723e */ /* 0x000fce0004807090 */
.L_x_4819:
[----:B------:R-:W-:Y:S05]  /*35240*/  BSYNC B4 ;  /* 0x0000000000047941 */ /* 0x000fea0003800000 */
.L_x_4818:
[C---:B------:R-:W-:Y:S02]  /*35250*/  R2UR UR4, R40.reuse ;  /* 0x00000000280472ca */ /* 0x040fe400000e0000 */
[C---:B------:R-:W-:Y:S02]  /*35260*/  R2UR UR5, R41.reuse ;  /* 0x00000000290572ca */ /* 0x040fe400000e0000 */
[----:B------:R-:W-:Y:S02]  /*35270*/  @!P1 R2UR UR6, R40 ;  /* 0x00000000280692ca */ /* 0x000fe400000e0000 */
[----:B------:R-:W-:Y:S02]  /*35280*/  @!P1 R2UR UR7, R41 ;  /* 0x00000000290792ca */ /* 0x000fe400000e0000 */
[----:B------:R-:W-:Y:S02]  /*35290*/  IADD3 R80, P2, P3, R100, R116, R125 ;  /* 0x0000007464507210 */ /* 0x000fe40007b5e07d */
[----:B------:R-:W-:-:S02]  /*352a0*/  @!P1 SHF.R.S32.HI R83, RZ, 0x1f, R123 ;  /* 0x0000001fff539819 */ /* 0x000fc4000001147b */
[----:B------:R-:W-:Y:S02]  /*352b0*/  @!P1 IADD3 R82, P4, P5, R100, R116, R123 ;  /* 0x0000007464529210 */ /* 0x000fe40007d9e07b */
[CC--:B------:R-:W-:Y:S02]  /*352c0*/  IADD3.X R81, R101.reuse, R119.reuse, R122, P2, P3 ;  /* 0x0000007765517210 */ /* 0x0c0fe400017e647a */
[----:B------:R-:W-:-:S03]  /*352d0*/  @!P1 IADD3.X R83, R101, R119, R83, P4, P5 ;  /* 0x0000007765539210 */ /* 0x000fc600027ea453 */
[----:B-----5:R0:W-:Y:S04]  /*352e0*/  ST.E.128 desc[UR4][R80.64], R88 ;  /* 0x0000005850007985 */ /* 0x0201e8000c101d04 */
[----:B------:R0:W-:Y:S02]  /*352f0*/  @!P1 ST.E.128 desc[UR6][R82.64], R92 ;  /* 0x0000005c52009985 */ /* 0x0001e4000c101d06 */
.L_x_4817:
[----:B------:R-:W-:Y:S05]  /*35300*/  BSYNC B3 ;  /* 0x0000000000037941 */ /* 0x000fea0003800000 */
.L_x_4816:
[----:B------:R-:W-:Y:S02]  /*35310*/  R2UR UR4, R40 ;  /* 0x00000000280472ca */ /* 0x000fe400000e0000 */
[----:B------:R-:W-:-:S13]  /*35320*/  R2UR UR5, R41 ;  /* 0x00000000290572ca */ /* 0x000fda00000e0000 */
[----:B0-----:R-:W2:Y:S01]  /*35330*/  LD.E.U8 R80, desc[UR4][R110.64] ;  /* 0x000000046e507980 */ /* 0x001ea2000c101100 */
[----:B------:R-:W-:Y:S01]  /*35340*/  BSSY B3, `(.L_x_4820) ;  /* 0x000013e000037945 */ /* 0x000fe20003800000 */
[----:B--2---:R-:W-:-:S13]  /*35350*/  LOP3.LUT P1, RZ, R80, 0x2, RZ, 0xc0, !PT ;  /* 0x0000000250ff7812 */ /* 0x004fda000782c0ff */
[----:B------:R-:W-:Y:S05]  /*35360*/  @!P1 BRA `(.L_x_4821) ;  /* 0x0000001000ec9947 */ /* 0x000fea0003800000 */
[----:B------:R-:W-:Y:S02]  /*35370*/  R2UR UR4, R40 ;  /* 0x00000000280472ca */ /* 0x000fe400000e0000 */
[----:B------:R-:W-:-:S13]  /*35380*/  R2UR UR5, R41 ;  /* 0x00000000290572ca */ /* 0x000fda00000e0000 */
[----:B------:R-:W2:Y:S01]  /*35390*/  LD.E R80, desc[UR4][R112.64+0x4] ;  /* 0x0000040470507980 */ /* 0x000ea2000c101900 */
[----:B------:R-:W-:Y:S01]  /*353a0*/  VIADD R88, R105, 0x20 ;  /* 0x0000002069587836 */ /* 0x000fe20000000000 */
[----:B------:R-:W-:Y:S01]  /*353b0*/  SHF.R.S32.HI R85, RZ, 0x1f, R120 ;  /* 0x0000001fff557819 */ /* 0x000fe20000011478 */
[----:B------:R-:W-:Y:S01]  /*353c0*/  IMAD.IADD R83, R13, 0x1, -R118 ;  /* 0x000000010d537824 */ /* 0x000fe200078e0a76 */
[----:B------:R-:W-:Y:S02]  /*353d0*/  LEA.HI R84, R121, R121, RZ, 0x1 ;  /* 0x0000007979547211 */ /* 0x000fe400078f08ff */
[CC--:B------:R-:W-:Y:S02]  /*353e0*/  LEA.HI R86, R85.reuse, R120.reuse, RZ, 0x4 ;  /* 0x0000007855567211 */ /* 0x0c0fe400078f20ff */
[----:B------:R-:W-:Y:S02]  /*353f0*/  LEA.HI R85, R85, R120, RZ, 0x2 ;  /* 0x0000007855557211 */ /* 0x000fe400078f10ff */
[----:B------:R-:W-:Y:S01]  /*35400*/  LOP3.LUT R84, R84, 0x3fffffe, RZ, 0xc0, !PT ;  /* 0x03fffffe54547812 */ /* 0x000fe200078ec0ff */
[----:B------:R-:W-:Y:S01]  /*35410*/  IMAD.SHL.U32 R87, R86, 0x20, RZ ;  /* 0x0000002056577824 */ /* 0x000fe200078e00ff */
[----:B------:R-:W-:Y:S01]  /*35420*/  R2UR UR6, R40 ;  /* 0x00000000280672ca */ /* 0x000fe200000e0000 */
[----:B------:R-:W-:Y:S01]  /*35430*/  IMAD.SHL.U32 R85, R85, 0x20, RZ ;  /* 0x0000002055557824 */ /* 0x000fe200078e00ff */
[----:B------:R-:W-:Y:S01]  /*35440*/  R2UR UR7, R41 ;  /* 0x00000000290772ca */ /* 0x000fe200000e0000 */
[----:B------:R-:W-:Y:S01]  /*35450*/  IMAD.IADD R86, R121, 0x1, -R84 ;  /* 0x0000000179567824 */ /* 0x000fe200078e0a54 */
[----:B------:R-:W-:-:S02]  /*35460*/  LOP3.LUT R87, R87, 0xfffffe00, RZ, 0xc0, !PT ;  /* 0xfffffe0057577812 */ /* 0x000fc400078ec0ff */
[----:B------:R-:W-:-:S03]  /*35470*/  LOP3.LUT R85, R85, 0x180, RZ, 0xc0, !PT ;  /* 0x0000018055557812 */ /* 0x000fc600078ec0ff */
[----:B------:R-:W-:Y:S01]  /*35480*/  IMAD R87, R86, 0x40, R87 ;  /* 0x0000004056577824 */ /* 0x000fe200078e0257 */
[----:B------:R-:W-:Y:S01]  /*35490*/  SHF.R.U32.HI R86, RZ, 0x3, R85 ;  /* 0x00000003ff567819 */ /* 0x000fe20000011655 */
[----:B------:R-:W-:Y:S01]  /*354a0*/  BSSY B4, `(.L_x_4822) ;  /* 0x000011c000047945 */ /* 0x000fe20003800000 */
[----:B--2---:R-:W-:-:S04]  /*354b0*/  LEA.HI R80, R80, R80, RZ, 0x1 ;  /* 0x0000005050507211 */ /* 0x004fc800078f08ff */
[----:B------:R-:W-:-:S04]  /*354c0*/  SHF.R.S32.HI R91, RZ, 0x1, R80 ;  /* 0x00000001ff5b7819 */ /* 0x000fc80000011450 */
[----:B------:R-:W-:-:S04]  /*354d0*/  ISETP.GE.AND P1, PT, R88, R91, PT ;  /* 0x0000005b5800720c */ /* 0x000fc80003f26270 */
[----:B------:R-:W-:Y:S02]  /*354e0*/  SEL R81, R91, RZ, P1 ;  /* 0x000000ff5b517207 */ /* 0x000fe40000800000 */
[----:B------:R-:W-:-:S03]  /*354f0*/  SEL R82, R118, R83, !P1 ;  /* 0x0000005376527207 */ /* 0x000fc60004800000 */
[----:B------:R-:W-:Y:S01]  /*35500*/  IMAD.IADD R81, R88, 0x1, R81 ;  /* 0x0000000158517824 */ /* 0x000fe200078e0251 */
[----:B------:R-:W-:-:S04]  /*35510*/  SHF.R.S32.HI R83, RZ, 0x1f, R82 ;  /* 0x0000001fff537819 */ /* 0x000fc80000011452 */
[----:B------:R-:W-:Y:S02]  /*35520*/  SHF.R.S32.HI R80, RZ, 0x1f, R81 ;  /* 0x0000001fff507819 */ /* 0x000fe40000011451 */
[----:B------:R-:W-:Y:S02]  /*35530*/  LEA.HI R83, R83, R82, RZ, 0x5 ;  /* 0x0000005253537211 */ /* 0x000fe400078f28ff */
[CC--:B------:R-:W-:Y:S02]  /*35540*/  LEA.HI R82, R80.reuse, R81.reuse, RZ, 0x4 ;  /* 0x0000005150527211 */ /* 0x0c0fe400078f20ff */
[----:B------:R-:W-:Y:S02]  /*35550*/  LEA.HI R80, R80, R81, RZ, 0x6 ;  /* 0x0000005150507211 */ /* 0x000fe400078f30ff */
[----:B------:R-:W-:Y:S02]  /*35560*/  SHF.R.S32.HI R90, RZ, 0x4, R82 ;  /* 0x00000004ff5a7819 */ /* 0x000fe40000011452 */
[----:B------:R-:W-:-:S02]  /*35570*/  SHF.R.S32.HI R80, RZ, 0x6, R80 ;  /* 0x00000006ff507819 */ /* 0x000fc40000011450 */
[----:B------:R-:W-:Y:S02]  /*35580*/  LEA.HI.SX32 R83, R83, R90, 0x1b ;  /* 0x0000005a53537211 */ /* 0x000fe400078fdaff */
[----:B------:R-:W-:Y:S01]  /*35590*/  LOP3.LUT R82, R85, 0x30, R82, 0xf8, !PT ;  /* 0x0000003055527812 */ /* 0x000fe200078ef852 */
[----:B------:R-:W-:Y:S01]  /*355a0*/  IMAD R80, R80, 0x2800, R87 ;  /* 0x0000280050507824 */ /* 0x000fe200078e0257 */
[----:B------:R-:W-:Y:S01]  /*355b0*/  SHF.R.S32.HI R84, RZ, 0x1f, R83 ;  /* 0x0000001fff547819 */ /* 0x000fe20000011453 */
[----:B------:R-:W-:Y:S01]  /*355c0*/  IMAD.SHL.U32 R89, R83, 0x10, RZ ;  /* 0x0000001053597824 */ /* 0x000fe200078e00ff */
[----:B------:R-:W-:Y:S02]  /*355d0*/  LOP3.LUT R81, R82, R86, RZ, 0x3c, !PT ;  /* 0x0000005652517212 */ /* 0x000fe400078e3cff */
[----:B------:R-:W-:Y:S02]  /*355e0*/  LEA.HI R84, R84, R83, RZ, 0x2 ;  /* 0x0000005354547211 */ /* 0x000fe400078f10ff */
[----:B------:R-:W-:Y:S01]  /*355f0*/  LOP3.LUT R83, R85, 0x30, R89, 0xf8, !PT ;  /* 0x0000003055537812 */ /* 0x000fe200078ef859 */
[----:B------:R-:W-:Y:S01]  /*35600*/  IMAD.IADD R80, R80, 0x1, R81 ;  /* 0x0000000150507824 */ /* 0x000fe200078e0251 */
[----:B------:R-:W-:-:S02]  /*35610*/  SHF.R.S32.HI R84, RZ, 0x2, R84 ;  /* 0x00000002ff547819 */ /* 0x000fc40000011454 */
[----:B------:R-:W-:Y:S02]  /*35620*/  LOP3.LUT R83, R83, R86, RZ, 0x3c, !PT ;  /* 0x0000005653537212 */ /* 0x000fe400078e3cff */
[----:B------:R-:W-:Y:S01]  /*35630*/  IADD3 R80, P1, P2, R108, R80, R37 ;  /* 0x000000506c507210 */ /* 0x000fe20007a3e025 */
[----:B------:R-:W-:-:S03]  /*35640*/  IMAD R84, R84, 0x2800, R87 ;  /* 0x0000280054547824 */ /* 0x000fc600078e0257 */
[----:B------:R-:W-:Y:S01]  /*35650*/  IADD3.X R81, R109, RZ, R99, P1, P2 ;  /* 0x000000ff6d517210 */ /* 0x000fe20000fe4463 */
[----:B------:R-:W-:Y:S01]  /*35660*/  IMAD.IADD R84, R84, 0x1, R83 ;  /* 0x0000000154547824 */ /* 0x000fe200078e0253 */
[----:B------:R-:W-:-:S04]  /*35670*/  ISETP.GE.AND P2, PT, R88, R91, PT ;  /* 0x0000005b5800720c */ /* 0x000fc80003f46270 */
[----:B------:R-:W-:Y:S01]  /*35680*/  IADD3 R84, P3, P4, R108, R84, R37 ;  /* 0x000000546c547210 */ /* 0x000fe20007c7e025 */
[----:B------:R-:W5:Y:S03]  /*35690*/  LD.E.128 R80, desc[UR4][R80.64] ;  /* 0x0000000450507980 */ /* 0x000f66000c101d00 */
[----:B------:R-:W-:Y:S01]  /*356a0*/  IADD3.X R85, R109, RZ, R99, P3, P4 ;  /* 0x000000ff6d557210 */ /* 0x000fe20001fe8463 */
[----:B------:R-:W-:Y:S01]  /*356b0*/  IMAD.SHL.U32 R91, R90, 0x10, RZ ;  /* 0x000000105a5b7824 */ /* 0x000fe200078e00ff */
[----:B------:R-:W-:-:S04]  /*356c0*/  ISETP.GE.AND P1, PT, R89, R13, PT ;  /* 0x0000000d5900720c */ /* 0x000fc80003f26270 */
[----:B------:R-:W5:Y:S01]  /*356d0*/  LD.E.128 R84, desc[UR6][R84.64] ;  /* 0x0000000654547980 */ /* 0x000f62000c101d00 */
[----:B------:R-:W-:Y:S01]  /*356e0*/  SHF.R.S32.HI R88, RZ, 0x1f, R91 ;  /* 0x0000001fff587819 */ /* 0x000fe2000001145b */
[----:B------:R-:W-:Y:S07]  /*356f0*/  @P2 BRA `(.L_x_4823) ;  /* 0x0000000c00d82947 */ /* 0x000fee0003800000 */
[----:B------:R-:W-:Y:S02]  /*35700*/  SHF.R.U32.HI R90, RZ, 0x8, R68 ;  /* 0x00000008ff5a7819 */ /* 0x000fe40000011644 */
        /* <DEDUP_REMOVED lines=36> */
[----:B------:R-:W-:Y:S02]  /*35950*/  SHF.R.U32.HI R122, RZ, 0x10, R71 ;  /* 0x00000010ff7a7819 */ /* 0x000fe40000011647 */
[----:B------:R-:W-:Y:S02]  /*35960*/  LOP3.LUT R92, R92, 0xff, RZ, 0xc0, !PT ;  /* 0x000000ff5c5c7812 */ /* 0x000fe400078ec0ff */
[----:B------:R-:W-:Y:S02]  /*35970*/  PRMT R123, R94, 0x7054, R123 ;  /* 0x000070545e7b7816 */ /* 0x000fe4000000007b */
[----:B------:R-:W-:Y:S02]  /*35980*/  PRMT R93, R90, 0x7054, R93 ;  /* 0x000070545a5d7816 */ /* 0x000fe4000000005d */
[----:B------:R-:W-:-:S02]  /*35990*/  SHF.R.U32.HI R94, RZ, 0x10, R60 ;  /* 0x00000010ff5e7819 */ /* 0x000fc4000001163c */
[----:B------:R-:W-:Y:S02]  /*359a0*/  LOP3.LUT R90, R122, 0xff, RZ, 0xc0, !PT ;  /* 0x000000ff7a5a7812 */ /* 0x000fe400078ec0ff */
[----:B------:R-:W-:Y:S02]  /*359b0*/  PRMT R92, R92, 0x7054, R95 ;  /* 0x000070545c5c7816 */ /* 0x000fe4000000005f */
[----:B------:R-:W-:Y:S02]  /*359c0*/  SHF.R.U32.HI R122, RZ, 0x10, R61 ;  /* 0x00000010ff7a7819 */ /* 0x000fe4000001163d */
[----:B------:R-:W-:Y:S02]  /*359d0*/  SHF.R.U32.HI R95, RZ, 0x10, R62 ;  /* 0x00000010ff5f7819 */ /* 0x000fe4000001163e */
[----:B------:R-:W-:Y:S02]  /*359e0*/  LOP3.LUT R94, R94, 0xff, RZ, 0xc0, !PT ;  /* 0x000000ff5e5e7812 */ /* 0x000fe400078ec0ff */
[----:B------:R-:W-:-:S02]  /*359f0*/  PRMT R125, R90, 0x7054, R125 ;  /* 0x000070545a7d7816 */ /* 0x000fc4000000007d */
[----:B------:R-:W-:Y:S02]  /*35a00*/  SHF.R.U32.HI R124, RZ, 0x10, R63 ;  /* 0x00000010ff7c7819 */ /* 0x000fe4000001163f */
[----:B------:R-:W-:Y:S02]  /*35a10*/  LOP3.LUT R90, R122, 0xff, RZ, 0xc0, !PT ;  /* 0x000000ff7a5a7812 */ /* 0x000fe400078ec0ff */
[----:B------:R-:W-:Y:S02]  /*35a20*/  LOP3.LUT R122, R95, 0xff, RZ, 0xc0, !PT ;  /* 0x000000ff5f7a7812 */ /* 0x000fe400078ec0ff */
[----:B------:R-:W-:Y:S02]  /*35a30*/  PRMT R95, R94, 0x7054, R127 ;  /* 0x000070545e5f7816 */ /* 0x000fe4000000007f */
[----:B------:R-:W-:Y:S02]  /*35a40*/  LOP3.LUT R94, R124, 0xff, RZ, 0xc0, !PT ;  /* 0x000000ff7c5e7812 */ /* 0x000fe400078ec0ff */
[----:B------:R-:W-:-:S02]  /*35a50*/  PRMT R90, R90, 0x7054, R129 ;  /* 0x000070545a5a7816 */ /* 0x000fc40000000081 */
[----:B------:R-:W-:Y:S02]  /*35a60*/  SHF.R.U32.HI R61, RZ, 0x18, R61 ;  /* 0x00000018ff3d7819 */ /* 0x000fe4000001163d */
[----:B------:R-:W-:Y:S02]  /*35a70*/  SHF.R.U32.HI R69, RZ, 0x18, R69 ;  /* 0x00000018ff457819 */ /* 0x000fe40000011645 */
[----:B------:R-:W-:Y:S02]  /*35a80*/  PRMT R133, R94, 0x7054, R133 ;  /* 0x000070545e857816 */ /* 0x000fe40000000085 */
[----:B------:R-:W-:Y:S02]  /*35a90*/  PRMT R94, R61, 0x654, R90 ;  /* 0x000006543d5e7816 */ /* 0x000fe4000000005a */
[----:B------:R-:W-:Y:S02]  /*35aa0*/  PRMT R92, R69, 0x654, R92 ;  /* 0x00000654455c7816 */ /* 0x000fe4000000005c */
[----:B------:R-:W-:-:S02]  /*35ab0*/  PRMT R131, R122, 0x7054, R131 ;  /* 0x000070547a837816 */ /* 0x000fc40000000083 */
[----:B------:R-:W-:Y:S02]  /*35ac0*/  SHF.R.U32.HI R130, RZ, 0x18, R71 ;  /* 0x00000018ff827819 */ /* 0x000fe40000011647 */
[----:B-----5:R-:W-:Y:S02]  /*35ad0*/  F2FP.F16.E4M3.UNPACK_B R69, R85 ;  /* 0x00000055ff45723e */ /* 0x020fe400020006ff */
[----:B------:R-:W-:Y:S02]  /*35ae0*/  F2FP.F16.E4M3.UNPACK_B R122, R94 ;  /* 0x0000005eff7a723e */ /* 0x000fe400020006ff */
[----:B------:R-:W-:Y:S02]  /*35af0*/  F2FP.F16.E4M3.UNPACK_B R71, R92 ;  /* 0x0000005cff47723e */ /* 0x000fe400020006ff */
[----:B------:R-:W-:Y:S02]  /*35b00*/  LOP3.LUT R93, R93, 0xff000000, R68, 0xf8, !PT ;  /* 0xff0000005d5d7812 */ /* 0x000fe400078ef844 */
[----:B------:R-:W-:Y:S01]  /*35b10*/  LOP3.LUT R70, R123, 0xff000000, R70, 0xf8, !PT ;  /* 0xff0000007b467812 */ /* 0x000fe200078ef846 */
[----:B------:R-:W-:Y:S01]  /*35b20*/  HADD2.F32 R123, -RZ, R122.H0_H0 ;  /* 0x2000007aff7b7230 */ /* 0x000fe20000004100 */
[----:B------:R-:W-:Y:S01]  /*35b30*/  LOP3.LUT R95, R95, 0xff000000, R60, 0xf8, !PT ;  /* 0xff0000005f5f7812 */ /* 0x000fe200078ef83c */
[----:B------:R-:W-:Y:S01]  /*35b40*/  HADD2.F32 R60, -RZ, R69.H0_H0 ;  /* 0x20000045ff3c7230 */ /* 0x000fe20000004100 */
[----:B------:R-:W-:Y:S01]  /*35b50*/  F2FP.F16.E4M3.UNPACK_B R68, R81 ;  /* 0x00000051ff44723e */ /* 0x000fe200020006ff */
[----:B------:R-:W-:Y:S01]  /*35b60*/  HADD2.F32 R90, -RZ, R71.H0_H0 ;  /* 0x20000047ff5a7230 */ /* 0x000fe20000004100 */
[----:B------:R-:W-:Y:S01]  /*35b70*/  F2FP.F16.E4M3.UNPACK_B R85, R85.H1 ;  /* 0x00000055ff55723e */ /* 0x000fe200030006ff */
[----:B------:R-:W-:-:S02]  /*35b80*/  HADD2.F32 R69, -RZ, R69.H1_H1 ;  /* 0x30000045ff457230 */ /* 0x000fc40000004100 */
[CC--:B------:R-:W-:Y:S01]  /*35b90*/  FMUL.FTZ R124, R60.reuse, R123.reuse ;  /* 0x0000007b3c7c7220 */ /* 0x0c0fe20000410000 */
[----:B------:R-:W-:Y:S02]  /*35ba0*/  HADD2.F32 R61, -RZ, R68.H0_H0 ;  /* 0x20000044ff3d7230 */ /* 0x000fe40000004100 */
[----:B------:R-:W-:Y:S01]  /*35bb0*/  FMUL.FTZ R126, R60, R90 ;  /* 0x0000005a3c7e7220 */ /* 0x000fe20000410000 */
[----:B------:R-:W-:Y:S01]  /*35bc0*/  F2FP.F16.E4M3.UNPACK_B R92, R92.H1 ;  /* 0x0000005cff5c723e */ /* 0x000fe200030006ff */
[----:B------:R-:W-:Y:S01]  /*35bd0*/  HADD2.F32 R122, -RZ, R122.H1_H1 ;  /* 0x3000007aff7a7230 */ /* 0x000fe20000004100 */
[----:B------:R-:W-:Y:S01]  /*35be0*/  SHF.R.U32.HI R128, RZ, 0x18, R63 ;  /* 0x00000018ff807819 */ /* 0x000fe2000001163f */
[C---:B------:R-:W-:Y:S01]  /*35bf0*/  FFMA.FTZ R60, R61.reuse, R90, -R124 ;  /* 0x0000005a3d3c7223 */ /* 0x040fe2000001087c */
[----:B------:R-:W-:Y:S01]  /*35c00*/  FFMA.FTZ R61, R61, R123, R126 ;  /* 0x0000007b3d3d7223 */ /* 0x000fe2000001007e */
[----:B------:R-:W-:Y:S01]  /*35c10*/  F2FP.F16.E4M3.UNPACK_B R126, R94.H1 ;  /* 0x0000005eff7e723e */ /* 0x000fe200030006ff */
[----:B------:R-:W-:Y:S01]  /*35c20*/  HADD2.F32 R90, -RZ, R71.H1_H1 ;  /* 0x30000047ff5a7230 */ /* 0x000fe20000004100 */
[----:B------:R-:W-:Y:S01]  /*35c30*/  F2FP.F16.E4M3.UNPACK_B R81, R81.H1 ;  /* 0x00000051ff51723e */ /* 0x000fe200030006ff */
[----:B------:R-:W-:-:S02]  /*35c40*/  HADD2.F32 R63, -RZ, R85.H0_H0 ;  /* 0x20000055ff3f7230 */ /* 0x000fc40000004100 */
[C---:B------:R-:W-:Y:S01]  /*35c50*/  FMUL.FTZ R123, R69.reuse, R122 ;  /* 0x0000007a457b7220 */ /* 0x040fe20000410000 */
[----:B------:R-:W-:Y:S01]  /*35c60*/  HADD2.F32 R124, -RZ, R126.H0_H0 ;  /* 0x2000007eff7c7230 */ /* 0x000fe20000004100 */
[----:B------:R-:W-:Y:S01]  /*35c70*/  PRMT R133, R128, 0x654, R133 ;  /* 0x0000065480857816 */ /* 0x000fe20000000085 */
[----:B------:R-:W-:Y:S02]  /*35c80*/  HADD2.F32 R94, -RZ, R92.H0_H0 ;  /* 0x2000005cff5e7230 */ /* 0x000fe40000004100 */
[----:B------:R-:W-:Y:S01]  /*35c90*/  FMUL.FTZ R69, R69, R90 ;  /* 0x0000005a45457220 */ /* 0x000fe20000410000 */
[----:B------:R-:W-:Y:S02]  /*35ca0*/  HADD2.F32 R68, -RZ, R68.H1_H1 ;  /* 0x30000044ff447230 */ /* 0x000fe40000004100 */
[C---:B------:R-:W-:Y:S01]  /*35cb0*/  FMUL.FTZ R128, R63.reuse, R124 ;  /* 0x0000007c3f807220 */ /* 0x040fe20000410000 */
[----:B------:R-:W-:Y:S02]  /*35cc0*/  HADD2.F32 R71, -RZ, R81.H0_H0 ;  /* 0x20000051ff477230 */ /* 0x000fe40000004100 */
[----:B------:R-:W-:Y:S01]  /*35cd0*/  FMUL.FTZ R127, R63, R94 ;  /* 0x0000005e3f7f7220 */ /* 0x000fe20000410000 */
[----:B------:R-:W-:Y:S01]  /*35ce0*/  PRMT R125, R130, 0x654, R125 ;  /* 0x00000654827d7816 */ /* 0x000fe2000000007d */
[C---:B------:R-:W-:Y:S01]  /*35cf0*/  FFMA.FTZ R63, R68.reuse, R90, -R123 ;  /* 0x0000005a443f7223 */ /* 0x040fe2000001087b */
[----:B------:R-:W-:Y:S01]  /*35d00*/  FFMA.FTZ R68, R68, R122, R69 ;  /* 0x0000007a44447223 */ /* 0x000fe20000010045 */
[C---:B------:R-:W-:Y:S01]  /*35d10*/  FFMA.FTZ R69, R71.reuse, R94, -R128 ;  /* 0x0000005e47457223 */ /* 0x040fe20000010880 */
[----:B------:R-:W-:Y:S01]  /*35d20*/  F2FP.F16.E4M3.UNPACK_B R123, R87 ;  /* 0x00000057ff7b723e */ /* 0x000fe200020006ff */
[----:B------:R-:W-:Y:S01]  /*35d30*/  FFMA.FTZ R71, R71, R124, R127 ;  /* 0x0000007c47477223 */ /* 0x000fe2000001007f */
[----:B------:R-:W-:Y:S01]  /*35d40*/  F2FP.F16.E4M3.UNPACK_B R128, R133 ;  /* 0x00000085ff80723e */ /* 0x000fe200020006ff */
[----:B------:R-:W-:Y:S01]  /*35d50*/  HADD2.F32 R90, -RZ, R85.H1_H1 ;  /* 0x30000055ff5a7230 */ /* 0x000fe20000004100 */
[----:B------:R-:W-:Y:S01]  /*35d60*/  F2FP.F16.E4M3.UNPACK_B R124, R125 ;  /* 0x0000007dff7c723e */ /* 0x000fe200020006ff */
        /* <DEDUP_REMOVED lines=8> */
[----:B------:R-:W-:Y:S01]  /*35df0*/  HADD2.F32 R126, -RZ, R124.H0_H0 ;  /* 0x2000007cff7e7230 */ /* 0x000fe20000004100 */
[----:B------:R-:W-:Y:S01]  /*35e00*/  F2FP.F16.E4M3.UNPACK_B R125, R125.H1 ;  /* 0x0000007dff7d723e */ /* 0x000fe200030006ff */
        /* <DEDUP_REMOVED lines=8> */
[----:B------:R-:W-:Y:S01]  /*35e90*/  HADD2.F32 R126, -RZ, R124.H1_H1 ;  /* 0x3000007cff7e7230 */ /* 0x000fe20000004100 */
[----:B------:R-:W-:Y:S01]  /*35ea0*/  F2FP.F16.E4M3.UNPACK_B R124, R87.H1 ;  /* 0x00000057ff7c723e */ /* 0x000fe200030006ff */
[----:B------:R-:W-:Y:S01]  /*35eb0*/  FFMA.FTZ R85, R85, R129, R136 ;  /* 0x0000008155557223 */ /* 0x000fe20000010088 */
[----:B------:R-:W-:Y:S01]  /*35ec0*/  HADD2.F32 R122, -RZ, R94.H1_H1 ;  /* 0x3000005eff7a7230 */ /* 0x000fe20000004100 */
[----:B------:R-:W-:Y:S01]  /*35ed0*/  F2FP.F16.E4M3.UNPACK_B R83, R83.H1 ;  /* 0x00000053ff53723e */ /* 0x000fe200030006ff */
[----:B------:R-:W-:Y:S01]  /*35ee0*/  HADD2.F32 R128, -RZ, R128.H1_H1 ;  /* 0x30000080ff807230 */ /* 0x000fe20000004100 */
[----:B------:R-:W-:Y:S01]  /*35ef0*/  LOP3.LUT R62, R131, 0xff000000, R62, 0xf8, !PT ;  /* 0xff000000833e7812 */ /* 0x000fe200078ef83e */
[----:B------:R-:W-:Y:S01]  /*35f00*/  HADD2.F32 R94, -RZ, R124.H0_H0 ;  /* 0x2000007cff5e7230 */ /* 0x000fe20000004100 */
[----:B------:R-:W-:Y:S01]  /*35f10*/  F2FP.SATFINITE.E4M3.F32.PACK_AB_MERGE_C R69, R90, R69, RZ ;  /* 0x000000455a45723e */ /* 0x000fe200048070ff */
[----:B------:R-:W-:-:S02]  /*35f20*/  HADD2.F32 R129, -RZ, R133.H0_H0 ;  /* 0x20000085ff817230 */ /* 0x000fc40000004100 */
[C---:B------:R-:W-:Y:S01]  /*35f30*/  FMUL.FTZ R131, R123.reuse, R128 ;  /* 0x000000807b837220 */ /* 0x040fe20000410000 */
[----:B------:R-:W-:Y:S02]  /*35f40*/  HADD2.F32 R127, -RZ, R125.H0_H0 ;  /* 0x2000007dff7f7230 */ /* 0x000fe40000004100 */
[-C--:B------:R-:W-:Y:S01]  /*35f50*/  FMUL.FTZ R123, R123, R126.reuse ;  /* 0x0000007e7b7b7220 */ /* 0x080fe20000410000 */
[----:B------:R-:W-:Y:S02]  /*35f60*/  HADD2.F32 R87, -RZ, R83.H0_H0 ;  /* 0x20000053ff577230 */ /* 0x000fe40000004100 */
[C---:B------:R-:W-:Y:S01]  /*35f70*/  FMUL.FTZ R130, R94.reuse, R129 ;  /* 0x000000815e827220 */ /* 0x040fe20000410000 */
[----:B------:R-:W-:Y:S02]  /*35f80*/  HADD2.F32 R133, -RZ, R133.H1_H1 ;  /* 0x30000085ff857230 */ /* 0x000fe40000004100 */
[-C--:B------:R-:W-:Y:S01]  /*35f90*/  FMUL.FTZ R132, R94, R127.reuse ;  /* 0x0000007f5e847220 */ /* 0x080fe20000410000 */
[C---:B------:R-:W-:Y:S01]  /*35fa0*/  FFMA.FTZ R94, R122.reuse, R126, -R131 ;  /* 0x0000007e7a5e7223 */ /* 0x040fe20000010883 */
[C---:B------:R-:W-:Y:S01]  /*35fb0*/  FFMA.FTZ R138, R87.reuse, R127, -R130 ;  /* 0x0000007f578a7223 */ /* 0x040fe20000010882 */
[----:B------:R-:W-:Y:S01]  /*35fc0*/  HADD2.F32 R126, -RZ, R124.H1_H1 ;  /* 0x3000007cff7e7230 */ /* 0x000fe20000004100 */
[----:B------:R-:W-:Y:S01]  /*35fd0*/  F2FP.F16.E4M3.UNPACK_B R124, R84.H1 ;  /* 0x00000054ff7c723e */ /* 0x000fe200030006ff */
[----:B------:R-:W-:Y:S01]  /*35fe0*/  FFMA.FTZ R122, R122, R128, R123 ;  /* 0x000000807a7a7223 */ /* 0x000fe2000001007b */
[----:B------:R-:W-:Y:S01]  /*35ff0*/  F2FP.F16.E4M3.UNPACK_B R130, R95.H1 ;  /* 0x0000005fff82723e */ /* 0x000fe200030006ff */
[----:B------:R-:W-:Y:S01]  /*36000*/  FFMA.FTZ R139, R87, R129, R132 ;  /* 0x00000081578b7223 */ /* 0x000fe20000010084 */
[----:B------:R-:W-:Y:S01]  /*36010*/  F2FP.F16.E4M3.UNPACK_B R127, R93.H1 ;  /* 0x0000005dff7f723e */ /* 0x000fe200030006ff */
[----:B------:R-:W-:Y:S01]  /*36020*/  HADD2.F32 R123, -RZ, R83.H1_H1 ;  /* 0x30000053ff7b7230 */ /* 0x000fe20000004100 */
[----:B------:R-:W-:Y:S01]  /*36030*/  F2FP.F16.E4M3.UNPACK_B R83, R80.H1 ;  /* 0x00000050ff53723e */ /* 0x000fe200030006ff */
        /* <DEDUP_REMOVED lines=8> */
[----:B------:R-:W-:Y:S02]  /*360c0*/  HADD2.F32 R87, -RZ, R83.H0_H0 ;  /* 0x20000053ff577230 */ /* 0x000fe40000004100 */
[----:B------:R-:W-:Y:S01]  /*360d0*/  FMUL.FTZ R126, R125, R132 ;  /* 0x000000847d7e7220 */ /* 0x000fe20000410000 */
[----:B------:R-:W-:-:S02]  /*360e0*/  HADD2.F32 R124, -RZ, R124.H1_H1 ;  /* 0x3000007cff7c7230 */ /* 0x000fc40000004100 */
[-C--:B------:R-:W-:Y:S01]  /*360f0*/  FMUL.FTZ R125, R125, R128.reuse ;  /* 0x000000807d7d7220 */ /* 0x080fe20000410000 */
[----:B------:R-:W-:Y:S01]  /*36100*/  HADD2.F32 R127, -RZ, R127.H1_H1 ;  /* 0x3000007fff7f7230 */ /* 0x000fe20000004100 */
[----:B------:R-:W-:Y:S01]  /*36110*/  F2FP.F16.E4M3.UNPACK_B R93, R93 ;  /* 0x0000005dff5d723e */ /* 0x000fe200020006ff */
[----:B------:R-:W-:Y:S02]  /*36120*/  HADD2.F32 R130, -RZ, R130.H1_H1 ;  /* 0x30000082ff827230 */ /* 0x000fe40000004100 */
[C---:B------:R-:W-:Y:S01]  /*36130*/  FFMA.FTZ R140, R123.reuse, R133, R136 ;  /* 0x000000857b8c7223 */ /* 0x040fe20000010088 */
[----:B------:R-:W-:Y:S01]  /*36140*/  FFMA.FTZ R141, R123, R129, -R134 ;  /* 0x000000817b8d7223 */ /* 0x000fe20000010886 */
[C---:B------:R-:W-:Y:S01]  /*36150*/  FFMA.FTZ R133, R87.reuse, R128, -R126 ;  /* 0x0000008057857223 */ /* 0x040fe2000001087e */
[----:B------:R-:W-:Y:S01]  /*36160*/  FFMA.FTZ R132, R87, R132, R125 ;  /* 0x0000008457847223 */ /* 0x000fe2000001007d */
[----:B------:R-:W-:Y:S01]  /*36170*/  HADD2.F32 R83, -RZ, R83.H1_H1 ;  /* 0x30000053ff537230 */ /* 0x000fe20000004100 */
[----:B------:R-:W-:Y:S01]  /*36180*/  F2FP.F16.E4M3.UNPACK_B R80, R80 ;  /* 0x00000050ff50723e */ /* 0x000fe200020006ff */
[----:B------:R-:W-:-:S02]  /*36190*/  HADD2.F32 R87, -RZ, R84.H0_H0 ;  /* 0x20000054ff577230 */ /* 0x000fc40000004100 */
[CC--:B------:R-:W-:Y:S01]  /*361a0*/  FMUL.FTZ R128, R124.reuse, R130.reuse ;  /* 0x000000827c807220 */ /* 0x0c0fe20000410000 */
[----:B------:R-:W-:Y:S01]  /*361b0*/  FMUL.FTZ R123, R124, R127 ;  /* 0x0000007f7c7b7220 */ /* 0x000fe20000410000 */
[----:B------:R-:W-:Y:S01]  /*361c0*/  HADD2.F32 R126, -RZ, R95.H0_H0 ;  /* 0x2000005fff7e7230 */ /* 0x000fe20000004100 */
[----:B------:R-:W-:Y:S01]  /*361d0*/  F2FP.SATFINITE.E4M3.F32.PACK_AB_MERGE_C R71, R92, R71, RZ ;  /* 0x000000475c47723e */ /* 0x000fe200048070ff */
        /* <DEDUP_REMOVED lines=10> */
[----:B------:R-:W-:Y:S01]  /*36280*/  FFMA.FTZ R127, R83, R126, R87 ;  /* 0x0000007e537f7223 */ /* 0x000fe20000010057 */
[----:B------:R-:W-:Y:S01]  /*36290*/  HADD2.F32 R93, -RZ, R93.H1_H1 ;  /* 0x3000005dff5d7230 */ /* 0x000fe20000004100 */
[----:B------:R-:W-:Y:S01]  /*362a0*/  F2FP.F16.E4M3.UNPACK_B R87, R86.H1 ;  /* 0x00000056ff57723e */ /* 0x000fe200030006ff */
[----:B------:R-:W-:Y:S02]  /*362b0*/  HADD2.F32 R80, -RZ, R80.H1_H1 ;  /* 0x30000050ff507230 */ /* 0x000fe40000004100 */
[C---:B------:R-:W-:Y:S01]  /*362c0*/  FMUL.FTZ R83, R84.reuse, R95 ;  /* 0x0000005f54537220 */ /* 0x040fe20000410000 */
[----:B------:R-:W-:Y:S02]  /*362d0*/  HADD2.F32 R125, -RZ, R123.H0_H0 ;  /* 0x2000007bff7d7230 */ /* 0x000fe40000004100 */
[----:B------:R-:W-:Y:S01]  /*362e0*/  FMUL.FTZ R131, R84, R93 ;  /* 0x0000005d54837220 */ /* 0x000fe20000410000 */
[----:B------:R-:W-:-:S02]  /*362f0*/  HADD2.F32 R84, -RZ, R87.H0_H0 ;  /* 0x20000057ff547230 */ /* 0x000fc40000004100 */
[C---:B------:R-:W-:Y:S01]  /*36300*/  FFMA.FTZ R129, R80.reuse, R93, -R83 ;  /* 0x0000005d50817223 */ /* 0x040fe20000010853 */
[----:B------:R-:W-:Y:S01]  /*36310*/  F2FP.F16.E4M3.UNPACK_B R93, R70.H1 ;  /* 0x00000046ff5d723e */ /* 0x000fe200030006ff */
[----:B------:R-:W-:Y:S01]  /*36320*/  FFMA.FTZ R130, R80, R95, R131 ;  /* 0x0000005f50827223 */ /* 0x000fe20000010083 */
[----:B------:R-:W-:Y:S01]  /*36330*/  F2FP.F16.E4M3.UNPACK_B R83, R82.H1 ;  /* 0x00000052ff53723e */ /* 0x000fe200030006ff */
[----:B------:R-:W-:Y:S02]  /*36340*/  HADD2.F32 R87, -RZ, R87.H1_H1 ;  /* 0x30000057ff577230 */ /* 0x000fe40000004100 */
[----:B------:R-:W-:Y:S01]  /*36350*/  FMUL.FTZ R131, R84, R125 ;  /* 0x0000007d54837220 */ /* 0x000fe20000410000 */
[----:B------:R-:W-:Y:S01]  /*36360*/  HADD2.F32 R95, -RZ, R93.H0_H0 ;  /* 0x2000005dff5f7230 */ /* 0x000fe20000004100 */
[----:B------:R-:W-:Y:S01]  /*36370*/  F2FP.F16.E4M3.UNPACK_B R86, R86 ;  /* 0x00000056ff56723e */ /* 0x000fe200020006ff */
[----:B------:R-:W-:Y:S01]  /*36380*/  HADD2.F32 R80, -RZ, R83.H0_H0 ;  /* 0x20000053ff507230 */ /* 0x000fe20000004100 */
[----:B------:R-:W-:Y:S01]  /*36390*/  F2FP.F16.E4M3.UNPACK_B R62, R62 ;  /* 0x0000003eff3e723e */ /* 0x000fe200020006ff */
[----:B------:R-:W-:Y:S01]  /*363a0*/  HADD2.F32 R126, -RZ, R123.H1_H1 ;  /* 0x3000007bff7e7230 */ /* 0x000fe20000004100 */
[----:B------:R-:W-:Y:S01]  /*363b0*/  F2FP.F16.E4M3.UNPACK_B R82, R82 ;  /* 0x00000052ff52723e */ /* 0x000fe200020006ff */
[----:B------:R-:W-:-:S02]  /*363c0*/  HADD2.F32 R124, -RZ, R93.H1_H1 ;  /* 0x3000005dff7c7230 */ /* 0x000fc40000004100 */
[-C--:B------:R-:W-:Y:S01]  /*363d0*/  FMUL.FTZ R93, R84, R95.reuse ;  /* 0x0000005f545d7220 */ /* 0x080fe20000410000 */
[C---:B------:R-:W-:Y:S01]  /*363e0*/  FFMA.FTZ R131, R80.reuse, R95, -R131 ;  /* 0x0000005f50837223 */ /* 0x040fe20000010883 */
[----:B------:R-:W-:Y:S02]  /*363f0*/  HADD2.F32 R83, -RZ, R83.H1_H1 ;  /* 0x30000053ff537230 */ /* 0x000fe40000004100 */
[C---:B------:R-:W-:Y:S01]  /*36400*/  FMUL.FTZ R136, R87.reuse, R126 ;  /* 0x0000007e57887220 */ /* 0x040fe20000410000 */
[----:B------:R-:W-:Y:S01]  /*36410*/  FFMA.FTZ R84, R80, R125, R93 ;  /* 0x0000007d50547223 */ /* 0x000fe2000001005d */
[----:B------:R-:W-:Y:S01]  /*36420*/  FMUL.FTZ R87, R87, R124 ;  /* 0x0000007c57577220 */ /* 0x000fe20000410000 */
[----:B------:R-:W-:Y:S01]  /*36430*/  F2FP.F16.E4M3.UNPACK_B R80, R70 ;  /* 0x00000046ff50723e */ /* 0x000fe200020006ff */
[C---:B------:R-:W-:Y:S01]  /*36440*/  FFMA.FTZ R136, R83.reuse, R124, -R136 ;  /* 0x0000007c53887223 */ /* 0x040fe20000010888 */
[----:B------:R-:W-:Y:S02]  /*36450*/  HADD2.F32 R70, -RZ, R86.H0_H0 ;  /* 0x20000056ff467230 */ /* 0x000fe40000004100 */
[----:B------:R-:W-:Y:S01]  /*36460*/  FFMA.FTZ R137, R83, R126, R87 ;  /* 0x0000007e53897223 */ /* 0x000fe20000010057 */
[----:B------:R-:W-:Y:S01]  /*36470*/  HADD2.F32 R93, -RZ, R62.H0_H0 ;  /* 0x2000003eff5d7230 */ /* 0x000fe20000004100 */
[----:B------:R-:W-:Y:S01]  /*36480*/  F2FP.SATFINITE.E4M3.F32.PACK_AB_MERGE_C R138, R141, R138, RZ ;  /* 0x0000008a8d8a723e */ /* 0x000fe200048070ff */
[----:B------:R-:W-:Y:S01]  /*36490*/  HADD2.F32 R86, -RZ, R86.H1_H1 ;  /* 0x30000056ff567230 */ /* 0x000fe20000004100 */
[----:B------:R-:W-:Y:S01]  /*364a0*/  F2FP.SATFINITE.E4M3.F32.PACK_AB_MERGE_C R139, R140, R139, RZ ;  /* 0x0000008b8c8b723e */ /* 0x000fe200048070ff */
[----:B------:R-:W-:-:S02]  /*364b0*/  HADD2.F32 R83, -RZ, R80.H0_H0 ;  /* 0x20000050ff537230 */ /* 0x000fc40000004100 */
[C---:B------:R-:W-:Y:S01]  /*364c0*/  FMUL.FTZ R123, R70.reuse, R93 ;  /* 0x0000005d467b7220 */ /* 0x040fe20000410000 */
[----:B------:R-:W-:Y:S01]  /*364d0*/  HADD2.F32 R95, -RZ, R62.H1_H1 ;  /* 0x3000003eff5f7230 */ /* 0x000fe20000004100 */
[----:B------:R-:W-:Y:S01]  /*364e0*/  F2FP.SATFINITE.E4M3.F32.PACK_AB_MERGE_C R63, R63, R60, R69 ;  /* 0x0000003c3f3f723e */ /* 0x000fe20004807045 */
[----:B------:R-:W-:Y:S02]  /*364f0*/  HADD2.F32 R87, -RZ, R80.H1_H1 ;  /* 0x30000050ff577230 */ /* 0x000fe40000004100 */
[----:B------:R-:W-:Y:S01]  /*36500*/  FMUL.FTZ R70, R70, R83 ;  /* 0x0000005346467220 */ /* 0x000fe20000410000 */
        /* <DEDUP_REMOVED lines=13> */
[----:B------:R-:W-:Y:S01]  /*365e0*/  F2FP.SATFINITE.E4M3.F32.PACK_AB_MERGE_C R83, R94, R81, R138 ;  /* 0x000000515e53723e */ /* 0x000fe2000480708a */
[----:B------:R-:W-:Y:S01]  /*365f0*/  IMAD.MOV.U32 R81, RZ, RZ, R63 ;  /* 0x000000ffff517224 */ /* 0x000fe200078e003f */
[----:B------:R-:W-:Y:S01]  /*36600*/  F2FP.SATFINITE.E4M3.F32.PACK_AB_MERGE_C R87, R122, R85, R139 ;  /* 0x000000557a57723e */ /* 0x000fe2000480708b */
[----:B------:R-:W-:Y:S01]  /*36610*/  IMAD.MOV.U32 R85, RZ, RZ, R61 ;  /* 0x000000ffff557224 */ /* 0x000fe200078e003d */
[----:B------:R-:W-:-:S02]  /*36620*/  F2FP.SATFINITE.E4M3.F32.PACK_AB_MERGE_C R80, R129, R128, R133 ;  /* 0x000000808150723e */ /* 0x000fc40004807085 */
[----:B------:R-:W-:Y:S02]  /*36630*/  F2FP.SATFINITE.E4M3.F32.PACK_AB_MERGE_C R84, R130, R127, R132 ;  /* 0x0000007f8254723e */ /* 0x000fe40004807084 */
[----:B------:R-:W-:Y:S02]  /*36640*/  F2FP.SATFINITE.E4M3.F32.PACK_AB_MERGE_C R82, R62, R123, R131 ;  /* 0x0000007b3e52723e */ /* 0x000fe40004807083 */
[----:B------:R-:W-:-:S07]  /*36650*/  F2FP.SATFINITE.E4M3.F32.PACK_AB_MERGE_C R86, R95, R70, R137 ;  /* 0x000000465f56723e */ /* 0x000fce0004807089 */
.L_x_4823:
[----:B------:R-:W-:Y:S05]  /*36660*/  BSYNC B4 ;  /* 0x0000000000047941 */ /* 0x000fea0003800000 */
.L_x_4822:
        /* <DEDUP_REMOVED lines=11> */
.L_x_4821:
[----:B------:R-:W-:Y:S05]  /*36720*/  BSYNC B3 ;  /* 0x0000000000037941 */ /* 0x000fea0003800000 */
.L_x_4820:
[----:B------:R-:W-:Y:S02]  /*36730*/  R2UR UR4, R40 ;  /* 0x00000000280472ca */ /* 0x000fe400000e0000 */
[----:B------:R-:W-:-:S13]  /*36740*/  R2UR UR5, R41 ;  /* 0x00000000290572ca */ /* 0x000fda00000e0000 */
[----:B0-----:R-:W2:Y:S02]  /*36750*/  LD.E.U8 R60, desc[UR4][R110.64] ;  /* 0x000000046e3c7980 */ /* 0x001ea4000c101100 */
        /* <DEDUP_REMOVED lines=18> */
[----:B------:R-:W-:Y:S02]  /*36880*/  LOP3.LUT R69, R69, 0xfffffe00, RZ, 0xc0, !PT ;  /* 0xfffffe0045457812 */ /* 0x000fe400078ec0ff */
[----:B------:R-:W-:-:S03]  /*36890*/  SHF.R.U32.HI R71, RZ, 0x3, R70 ;  /* 0x00000003ff477819 */ /* 0x000fc60000011646 */
[----:B------:R-:W-:Y:S01]  /*368a0*/  IMAD R69, R82, 0x40, R69 ;  /* 0x0000004052457824 */ /* 0x000fe200078e0245 */
        /* <DEDUP_REMOVED lines=20> */
[----:B------:R-:W-:-:S03]  /*369f0*/  LEA.HI R63, R63, R68, RZ, 0x2 ;  /* 0x000000443f3f7211 */ /* 0x000fc600078f10ff */
[----:B------:R-:W-:Y:S01]  /*36a00*/  IMAD.IADD R60, R60, 0x1, R61 ;  /* 0x000000013c3c7824 */ /* 0x000fe200078e023d */
[----:B------:R-:W-:Y:S02]  /*36a10*/  SHF.R.S32.HI R68, RZ, 0x2, R63 ;  /* 0x00000002ff447819 */ /* 0x000fe4000001143f */
[----:B------:R-:W-:Y:S02]  /*36a20*/  LOP3.LUT R63, R70, 0x30, R81, 0xf8, !PT ;  /* 0x00000030463f7812 */ /* 0x000fe400078ef851 */
[----:B------:R-:W-:Y:S01]  /*36a30*/  IADD3 R60, P1, P2, R108, R60, R37 ;  /* 0x0000003c6c3c7210 */ /* 0x000fe20007a3e025 */
[----:B------:R-:W-:Y:S01]  /*36a40*/  IMAD R68, R68, 0x2800, R69 ;  /* 0x0000280044447824 */ /* 0x000fe200078e0245 */
[----:B------:R-:W-:Y:S02]  /*36a50*/  LOP3.LUT R63, R63, R71, RZ, 0x3c, !PT ;  /* 0x000000473f3f7212 */ /* 0x000fe400078e3cff */
[----:B------:R-:W-:Y:S02]  /*36a60*/  ISETP.GE.AND P6, PT, R80, R85, PT ;  /* 0x000000555000720c */ /* 0x000fe40003fc6270 */
[----:B------:R-:W-:Y:S01]  /*36a70*/  IADD3.X R61, R109, RZ, R99, P1, P2 ;  /* 0x000000ff6d3d7210 */ /* 0x000fe20000fe4463 */
[----:B------:R-:W-:Y:S01]  /*36a80*/  IMAD.IADD R68, R68, 0x1, R63 ;  /* 0x0000000144447824 */ /* 0x000fe200078e023f */
[----:B------:R-:W-:-:S04]  /*36a90*/  ISETP.GE.AND P1, PT, R81, R13, PT ;  /* 0x0000000d5100720c */ /* 0x000fc80003f26270 */
[----:B------:R-:W-:Y:S01]  /*36aa0*/  IADD3 R68, P3, P4, R108, R68, R37 ;  /* 0x000000446c447210 */ /* 0x000fe20007c7e025 */
[----:B------:R-:W-:Y:S01]  /*36ab0*/  IMAD.SHL.U32 R83, R83, 0x10, RZ ;  /* 0x0000001053537824 */ /* 0x000fe200078e00ff */
[----:B------:R-:W5:Y:S02]  /*36ac0*/  LD.E.128 R60, desc[UR4][R60.64] ;  /* 0x000000043c3c7980 */ /* 0x000f64000c101d00 */
[----:B------:R-:W-:Y:S02]  /*36ad0*/  IADD3.X R69, R109, RZ, R99, P3, P4 ;  /* 0x000000ff6d457210 */ /* 0x000fe40001fe8463 */
[----:B------:R-:W-:-:S04]  /*36ae0*/  IADD3 R80, P2, P3, R100, R116, R83 ;  /* 0x0000007464507210 */ /* 0x000fc80007b5e053 */
[----:B------:R-:W5:Y:S01]  /*36af0*/  LD.E.128 R68, desc[UR6][R68.64] ;  /* 0x0000000644447980 */ /* 0x000f62000c101d00 */
[----:B------:R-:W-:Y:S01]  /*36b00*/  @!P1 IADD3 R116, P4, P5, R100, R116, R81 ;  /* 0x0000007464749210 */ /* 0x000fe20007d9e051 */
[----:B------:R-:W-:-:S12]  /*36b10*/  @P6 BRA `(.L_x_4825) ;  /* 0x0000000c00dc6947 */ /* 0x000fd80003800000 */
[----:B------:R-:W-:Y:S01]  /*36b20*/  SHF.R.U32.HI R85, RZ, 0x8, R72 ;  /* 0x00000008ff557819 */ /* 0x000fe20000011648 */
[----:B-----5:R-:W-:Y:S01]  /*36b30*/  IMAD.MOV.U32 R82, RZ, RZ, R61 ;  /* 0x000000ffff527224 */ /* 0x020fe200078e003d */
[----:B------:R-:W-:Y:S01]  /*36b40*/  SHF.R.U32.HI R90, RZ, 0x8, R75 ;  /* 0x00000008ff5a7819 */ /* 0x000fe2000001164b */
[----:B------:R-:W-:Y:S01]  /*36b50*/  IMAD.MOV.U32 R84, RZ, RZ, R69 ;  /* 0x000000ffff547224 */ /* 0x000fe200078e0045 */
[----:B------:R-:W-:Y:S01]  /*36b60*/  LOP3.LUT R61, R72, 0xff, RZ, 0xc0, !PT ;  /* 0x000000ff483d7812 */ /* 0x000fe200078ec0ff */
[----:B------:R-:W-:Y:S01]  /*36b70*/  IMAD.MOV.U32 R69, RZ, RZ, R63 ;  /* 0x000000ffff457224 */ /* 0x000fe200078e003f */
[----:B------:R-:W-:Y:S01]  /*36b80*/  LOP3.LUT R86, R85, 0xff, RZ, 0xc0, !PT ;  /* 0x000000ff55567812 */ /* 0x000fe200078ec0ff */
[----:B------:R-:W-:Y:S01]  /*36b90*/  IMAD.MOV.U32 R85, RZ, RZ, R71 ;  /* 0x000000ffff557224 */ /* 0x000fe200078e0047 */
[----:B------:R-:W-:Y:S02]  /*36ba0*/  SHF.R.U32.HI R87, RZ, 0x8, R74 ;  /* 0x00000008ff577819 */ /* 0x000fe4000001164a */
[----:B------:R-:W-:-:S02]  /*36bb0*/  LOP3.LUT R89, R75, 0xff, RZ, 0xc0, !PT ;  /* 0x000000ff4b597812 */ /* 0x000fc400078ec0ff */
[----:B------:R-:W-:Y:S02]  /*36bc0*/  LOP3.LUT R90, R90, 0xff, RZ, 0xc0, !PT ;  /* 0x000000ff5a5a7812 */ /* 0x000fe400078ec0ff */
[----:B------:R-:W-:Y:S02]  /*36bd0*/  PRMT R61, R86, 0x7604, R61 ;  /* 0x00007604563d7816 */ /* 0x000fe4000000003d */
[----:B------:R-:W-:Y:S02]  /*36be0*/  SHF.R.U32.HI R86, RZ, 0x8, R73 ;  /* 0x00000008ff567819 */ /* 0x000fe40000011649 */
[----:B------:R-:W-:Y:S02]  /*36bf0*/  LOP3.LUT R71, R74, 0xff, RZ, 0xc0, !PT ;  /* 0x000000ff4a477812 */ /* 0x000fe400078ec0ff */
[----:B------:R-:W-:Y:S02]  /*36c00*/  LOP3.LUT R88, R87, 0xff, RZ, 0xc0, !PT ;  /* 0x000000ff57587812 */ /* 0x000fe400078ec0ff */
[----:B------:R-:W-:-:S02]  /*36c10*/  PRMT R89, R90, 0x7604, R89 ;  /* 0x000076045a597816 */ /* 0x000fc40000000059 */
[----:B------:R-:W-:Y:S02]  /*36c20*/  SHF.R.U32.HI R90, RZ, 0x8, R66 ;  /* 0x00000008ff5a7819 */ /* 0x000fe40000011642 */
[----:B------:R-:W-:Y:S02]  /*36c30*/  LOP3.LUT R63, R73, 0xff, RZ, 0xc0, !PT ;  /* 0x000000ff493f7812 */ /* 0x000fe400078ec0ff */
[----:B------:R-:W-:Y:S02]  /*36c40*/  LOP3.LUT R86, R86, 0xff, RZ, 0xc0, !PT ;  /* 0x000000ff56567812 */ /* 0x000fe400078ec0ff */
[----:B------:R-:W-:Y:S02]  /*36c50*/  PRMT R71, R88, 0x7604, R71 ;  /* 0x0000760458477816 */ /* 0x000fe40000000047 */
[----:B------:R-:W-:Y:S02]  /*36c60*/  SHF.R.U32.HI R87, RZ, 0x8, R65 ;  /* 0x00000008ff577819 */ /* 0x000fe40000011641 */
[----:B------:R-:W-:-:S02]  /*36c70*/  LOP3.LUT R88, R66, 0xff, RZ, 0xc0, !PT ;  /* 0x000000ff42587812 */ /* 0x000fc400078ec0ff */
[----:B------:R-:W-:Y:S02]  /*36c80*/  LOP3.LUT R93, R90, 0xff, RZ, 0xc0, !PT ;  /* 0x000000ff5a5d7812 */ /* 0x000fe400078ec0ff */
[----:B------:R-:W-:Y:S02]  /*36c90*/  PRMT R63, R86, 0x7604, R63 ;  /* 0x00007604563f7816 */ /* 0x000fe4000000003f */
[----:B------:R-:W-:Y:S02]  /*36ca0*/  LOP3.LUT R86, R65, 0xff, RZ, 0xc0, !PT ;  /* 0x000000ff41567812 */ /* 0x000fe400078ec0ff */
[----:B------:R-:W-:Y:S02]  /*36cb0*/  LOP3.LUT R87, R87, 0xff, RZ, 0xc0, !PT ;  /* 0x000000ff57577812 */ /* 0x000fe400078ec0ff */
[----:B------:R-:W-:Y:S02]  /*36cc0*/  PRMT R93, R93, 0x7604, R88 ;  /* 0x000076045d5d7816 */ /* 0x000fe40000000058 */
[----:B------:R-:W-:-:S02]  /*36cd0*/  SHF.R.U32.HI R88, RZ, 0x10, R75 ;  /* 0x00000010ff587819 */ /* 0x000fc4000001164b */
[----:B------:R-:W-:Y:S02]  /*36ce0*/  PRMT R87, R87, 0x7604, R86 ;  /* 0x0000760457577816 */ /* 0x000fe40000000056 */
[----:B------:R-:W-:Y:S01]  /*36cf0*/  SHF.R.U32.HI R86, RZ, 0x10, R73 ;  /* 0x00000010ff567819 */ /* 0x000fe20000011649 */
[----:B------:R-:W-:Y:S01]  /*36d00*/  IMAD.U32 R88, R88, 0x10000, RZ ;  /* 0x0001000058587824 */ /* 0x000fe200078e00ff */
[----:B------:R-:W-:Y:S02]  /*36d10*/  LOP3.LUT R61, R61, 0xff0000, R72, 0xf8, !PT ;  /* 0x00ff00003d3d7812 */ /* 0x000fe400078ef848 */
[----:B------:R-:W-:Y:S01]  /*36d20*/  SHF.R.U32.HI R92, RZ, 0x8, R64 ;  /* 0x00000008ff5c7819 */ /* 0x000fe20000011640 */
[----:B------:R-:W-:Y:S01]  /*36d30*/  IMAD.U32 R86, R86, 0x10000, RZ ;  /* 0x0001000056567824 */ /* 0x000fe200078e00ff */
[----:B------:R-:W-:Y:S02]  /*36d40*/  SHF.R.U32.HI R90, RZ, 0x10, R65 ;  /* 0x00000010ff5a7819 */ /* 0x000fe40000011641 */
[----:B------:R-:W-:-:S02]  /*36d50*/  LOP3.LUT R88, R89, 0xff0000, R88, 0xf8, !PT ;  /* 0x00ff000059587812 */ /* 0x000fc400078ef858 */
[----:B------:R-:W-:Y:S02]  /*36d60*/  SHF.R.U32.HI R89, RZ, 0x18, R73 ;  /* 0x00000018ff597819 */ /* 0x000fe40000011649 */
[----:B------:R-:W-:Y:S02]  /*36d70*/  LOP3.LUT R73, R61, 0xff000000, R72, 0xf8, !PT ;  /* 0xff0000003d497812 */ /* 0x000fe400078ef848 */
[----:B------:R-:W-:Y:S01]  /*36d80*/  LOP3.LUT R91, R64, 0xff, RZ, 0xc0, !PT ;  /* 0x000000ff405b7812 */ /* 0x000fe200078ec0ff */
[----:B------:R-:W-:Y:S01]  /*36d90*/  IMAD.SHL.U32 R72, R89, 0x1000000, RZ ;  /* 0x0100000059487824 */ /* 0x000fe200078e00ff */
[----:B------:R-:W-:Y:S02]  /*36da0*/  LOP3.LUT R92, R92, 0xff, RZ, 0xc0, !PT ;  /* 0x000000ff5c5c7812 */ /* 0x000fe400078ec0ff */
[----:B------:R-:W-:Y:S01]  /*36db0*/  LOP3.LUT R63, R63, 0xff0000, R86, 0xf8, !PT ;  /* 0x00ff00003f3f7812 */ /* 0x000fe200078ef856 */
[----:B------:R-:W-:Y:S01]  /*36dc0*/  IMAD.U32 R86, R90, 0x10000, RZ ;  /* 0x000100005a567824 */ /* 0x000fe200078e00ff */
[----:B------:R-:W-:-:S02]  /*36dd0*/  SHF.R.U32.HI R61, RZ, 0x18, R65 ;  /* 0x00000018ff3d7819 */ /* 0x000fc40000011641 */
[----:B------:R-:W-:Y:S02]  /*36de0*/  SHF.R.U32.HI R95, RZ, 0x8, R67 ;  /* 0x00000008ff5f7819 */ /* 0x000fe40000011643 */
[----:B------:R-:W-:Y:S01]  /*36df0*/  PRMT R91, R92, 0x7604, R91 ;  /* 0x000076045c5b7816 */ /* 0x000fe2000000005b */
[----:B------:R-:W-:Y:S01]  /*36e00*/  IMAD.SHL.U32 R61, R61, 0x1000000, RZ ;  /* 0x010000003d3d7824 */ /* 0x000fe200078e00ff */
[----:B------:R-:W-:Y:S02]  /*36e10*/  LOP3.LUT R92, R67, 0xff, RZ, 0xc0, !PT ;  /* 0x000000ff435c7812 */ /* 0x000fe400078ec0ff */
[----:B------:R-:W-:Y:S02]  /*36e20*/  LOP3.LUT R95, R95, 0xff, RZ, 0xc0, !PT ;  /* 0x000000ff5f5f7812 */ /* 0x000fe400078ec0ff */
[----:B------:R-:W-:Y:S02]  /*36e30*/  LOP3.LUT R86, R87, 0xff0000, R86, 0xf8, !PT ;  /* 0x00ff000057567812 */ /* 0x000fe400078ef856 */
[----:B------:R-:W-:-:S02]  /*36e40*/  PRMT R92, R95, 0x7604, R92 ;  /* 0x000076045f5c7816 */ /* 0x000fc4000000005c */
[----:B------:R-:W-:Y:S02]  /*36e50*/  SHF.R.U32.HI R95, RZ, 0x10, R67 ;  /* 0x00000010ff5f7819 */ /* 0x000fe40000011643 */
[----:B------:R-:W-:Y:S02]  /*36e60*/  SHF.R.U32.HI R94, RZ, 0x18, R75 ;  /* 0x00000018ff5e7819 */ /* 0x000fe4000001164b */
[----:B------:R-:W-:Y:S01]  /*36e70*/  LOP3.LUT R89, R86, R61, RZ, 0xfc, !PT ;  /* 0x0000003d56597212 */ /* 0x000fe200078efcff */
[----:B------:R-:W-:Y:S01]  /*36e80*/  IMAD.U32 R95, R95, 0x10000, RZ ;  /* 0x000100005f5f7824 */ /* 0x000fe200078e00ff */
[----:B------:R-:W-:Y:S02]  /*36e90*/  LOP3.LUT R75, R63, R72, RZ, 0xfc, !PT ;  /* 0x000000483f4b7212 */ /* 0x000fe400078efcff */
[----:B------:R-:W-:Y:S02]  /*36ea0*/  LOP3.LUT R87, R91, 0xff0000, R64, 0xf8, !PT ;  /* 0x00ff00005b577812 */ /* 0x000fe400078ef840 */
[----:B------:R-:W-:-:S02]  /*36eb0*/  LOP3.LUT R71, R71, 0xff0000, R74, 0xf8, !PT ;  /* 0x00ff000047477812 */ /* 0x000fc400078ef84a */
[----:B------:R-:W-:Y:S02]  /*36ec0*/  SHF.R.U32.HI R63, RZ, 0x18, R67 ;  /* 0x00000018ff3f7819 */ /* 0x000fe40000011643 */
[----:B------:R-:W-:Y:S02]  /*36ed0*/  LOP3.LUT R93, R93, 0xff0000, R66, 0xf8, !PT ;  /* 0x00ff00005d5d7812 */ /* 0x000fe400078ef842 */
[----:B------:R-:W-:Y:S02]  /*36ee0*/  F2FP.F16.E4M3.UNPACK_B R65, R84 ;  /* 0x00000054ff41723e */ /* 0x000fe400020006ff */
[----:B------:R-:W-:Y:S02]  /*36ef0*/  F2FP.F16.E4M3.UNPACK_B R90, R89 ;  /* 0x00000059ff5a723e */ /* 0x000fe400020006ff */
[----:B------:R-:W-:Y:S01]  /*36f00*/  F2FP.F16.E4M3.UNPACK_B R67, R75 ;  /* 0x0000004bff43723e */ /* 0x000fe200020006ff */
[----:B------:R-:W-:Y:S01]  /*36f10*/  HADD2.F32 R61, -RZ, R65.H0_H0 ;  /* 0x20000041ff3d7230 */ /* 0x000fe20000004100 */
[----:B------:R-:W-:Y:S01]  /*36f20*/  LOP3.LUT R87, R87, 0xff000000, R64, 0xf8, !PT ;  /* 0xff00000057577812 */ /* 0x000fe200078ef840 */
[----:B------:R-:W-:Y:S01]  /*36f30*/  HADD2.F32 R86, -RZ, R90.H0_H0 ;  /* 0x2000005aff567230 */ /* 0x000fe20000004100 */
[----:B------:R-:W-:Y:S01]  /*36f40*/  LOP3.LUT R74, R71, 0xff000000, R74, 0xf8, !PT ;  /* 0xff000000474a7812 */ /* 0x000fe200078ef84a */
[----:B------:R-:W-:Y:S01]  /*36f50*/  IMAD.SHL.U32 R71, R94, 0x1000000, RZ ;  /* 0x010000005e477824 */ /* 0x000fe200078e00ff */
[----:B------:R-:W-:Y:S01]  /*36f60*/  LOP3.LUT R66, R93, 0xff000000, R66, 0xf8, !PT ;  /* 0xff0000005d427812 */ /* 0x000fe200078ef842 */
[----:B------:R-:W-:Y:S01]  /*36f70*/  IMAD.SHL.U32 R93, R63, 0x1000000, RZ ;  /* 0x010000003f5d7824 */ /* 0x000fe200078e00ff */
[----:B------:R-:W-:Y:S01]  /*36f80*/  F2FP.F16.E4M3.UNPACK_B R64, R82 ;  /* 0x00000052ff40723e */ /* 0x000fe200020006ff */
[----:B------:R-:W-:Y:S01]  /*36f90*/  HADD2.F32 R72, -RZ, R67.H0_H0 ;  /* 0x20000043ff487230 */ /* 0x000fe20000004100 */
[----:B------:R-:W-:Y:S01]  /*36fa0*/  LOP3.LUT R92, R92, 0xff0000, R95, 0xf8, !PT ;  /* 0x00ff00005c5c7812 */ /* 0x000fe200078ef85f */
[C---:B------:R-:W-:Y:S01]  /*36fb0*/  FMUL.FTZ R120, R61.reuse, R86 ;  /* 0x000000563d787220 */ /* 0x040fe20000410000 */
[----:B------:R-:W-:Y:S01]  /*36fc0*/  LOP3.LUT R91, R88, R71, RZ, 0xfc, !PT ;  /* 0x00000047585b7212 */ /* 0x000fe200078efcff */
[----:B------:R-:W-:Y:S01]  /*36fd0*/  HADD2.F32 R63, -RZ, R64.H0_H0 ;  /* 0x20000040ff3f7230 */ /* 0x000fe20000004100 */
[----:B------:R-:W-:Y:S01]  /*36fe0*/  LOP3.LUT R94, R92, R93, RZ, 0xfc, !PT ;  /* 0x0000005d5c5e7212 */ /* 0x000fe200078efcff */
[----:B------:R-:W-:Y:S01]  /*36ff0*/  FMUL.FTZ R95, R61, R72 ;  /* 0x000000483d5f7220 */ /* 0x000fe20000410000 */
[----:B------:R-:W-:Y:S01]  /*37000*/  F2FP.F16.E4M3.UNPACK_B R71, R84.H1 ;  /* 0x00000054ff47723e */ /* 0x000fe200030006ff */
[----:B------:R-:W-:Y:S01]  /*37010*/  HADD2.F32 R65, -RZ, R65.H1_H1 ;  /* 0x30000041ff417230 */ /* 0x000fe20000004100 */
[----:B------:R-:W-:Y:S01]  /*37020*/  F2FP.F16.E4M3.UNPACK_B R92, R89.H1 ;  /* 0x00000059ff5c723e */ /* 0x000fe200030006ff */
[----:B------:R-:W-:Y:S01]  /*37030*/  HADD2.F32 R90, -RZ, R90.H1_H1 ;  /* 0x3000005aff5a7230 */ /* 0x000fe20000004100 */
[----:B------:R-:W-:Y:S01]  /*37040*/  F2FP.F16.E4M3.UNPACK_B R75, R75.H1 ;  /* 0x0000004bff4b723e */ /* 0x000fe200030006ff */
[C---:B------:R-:W-:Y:S01]  /*37050*/  FFMA.FTZ R61, R63.reuse, R72, -R120 ;  /* 0x000000483f3d7223 */ /* 0x040fe20000010878 */
[----:B------:R-:W-:Y:S01]  /*37060*/  FFMA.FTZ R63, R63, R86, R95 ;  /* 0x000000563f3f7223 */ /* 0x000fe2000001005f */
        /* <DEDUP_REMOVED lines=9> */
[----:B------:R-:W-:Y:S01]  /*37100*/  F2FP.F16.E4M3.UNPACK_B R94, R94.H1 ;  /* 0x0000005eff5e723e */ /* 0x000fe200030006ff */
[----:B------:R-:W-:Y:S02]  /*37110*/  HADD2.F32 R67, -RZ, R82.H0_H0 ;  /* 0x20000052ff437230 */ /* 0x000fe40000004100 */
[----:B------:R-:W-:Y:S01]  /*37120*/  FMUL.FTZ R120, R64, R88 ;  /* 0x0000005840787220 */ /* 0x000fe20000410000 */
[----:B------:R-:W-:-:S02]  /*37130*/  HADD2.F32 R71, -RZ, R71.H1_H1 ;  /* 0x30000047ff477230 */ /* 0x000fc40000004100 */
[----:B------:R-:W-:Y:S01]  /*37140*/  FMUL.FTZ R93, R64, R84 ;  /* 0x00000054405d7220 */ /* 0x000fe20000410000 */
[C---:B------:R-:W-:Y:S01]  /*37150*/  FFMA.FTZ R64, R72.reuse, R86, -R89 ;  /* 0x0000005648407223 */ /* 0x040fe20000010859 */
[----:B------:R-:W-:Y:S01]  /*37160*/  F2FP.F16.E4M3.UNPACK_B R89, R85 ;  /* 0x00000055ff59723e */ /* 0x000fe200020006ff */
[----:B------:R-:W-:Y:S01]  /*37170*/  FFMA.FTZ R72, R72, R90, R65 ;  /* 0x0000005a48487223 */ /* 0x000fe20000010041 */
[C---:B------:R-:W-:Y:S01]  /*37180*/  FFMA.FTZ R65, R67.reuse, R84, -R120 ;  /* 0x0000005443417223 */ /* 0x040fe20000010878 */
[----:B------:R-:W-:Y:S01]  /*37190*/  HADD2.F32 R84, -RZ, R82.H1_H1 ;  /* 0x30000052ff547230 */ /* 0x000fe20000004100 */
[----:B------:R-:W-:Y:S01]  /*371a0*/  F2FP.F16.E4M3.UNPACK_B R90, R91 ;  /* 0x0000005bff5a723e */ /* 0x000fe200020006ff */
[----:B------:R-:W-:Y:S01]  /*371b0*/  HADD2.F32 R82, -RZ, R89.H0_H0 ;  /* 0x20000059ff527230 */ /* 0x000fe20000004100 */
[----:B------:R-:W-:Y:S01]  /*371c0*/  F2FP.F16.E4M3.UNPACK_B R86, R69 ;  /* 0x00000045ff56723e */ /* 0x000fe200020006ff */
[----:B------:R-:W-:Y:S02]  /*371d0*/  HADD2.F32 R120, -RZ, R95.H0_H0 ;  /* 0x2000005fff787230 */ /* 0x000fe40000004100 */
[----:B------:R-:W-:Y:S01]  /*371e0*/  FFMA.FTZ R67, R67, R88, R93 ;  /* 0x0000005843437223 */ /* 0x000fe2000001005d */
[----:B------:R-:W-:Y:S01]  /*371f0*/  HADD2.F32 R88, -RZ, R75.H1_H1 ;  /* 0x3000004bff587230 */ /* 0x000fe20000004100 */
[----:B------:R-:W-:Y:S01]  /*37200*/  F2FP.F16.E4M3.UNPACK_B R91, R91.H1 ;  /* 0x0000005bff5b723e */ /* 0x000fe200030006ff */
[----:B------:R-:W-:-:S02]  /*37210*/  HADD2.F32 R93, -RZ, R92.H1_H1 ;  /* 0x3000005cff5d7230 */ /* 0x000fc40000004100 */
[C---:B------:R-:W-:Y:S01]  /*37220*/  FMUL.FTZ R124, R82.reuse, R120 ;  /* 0x00000078527c7220 */ /* 0x040fe20000410000 */
[----:B------:R-:W-:Y:S02]  /*37230*/  HADD2.F32 R92, -RZ, R90.H0_H0 ;  /* 0x2000005aff5c7230 */ /* 0x000fe40000004100 */
[C---:B------:R-:W-:Y:S01]  /*37240*/  FMUL.FTZ R122, R71.reuse, R88 ;  /* 0x00000058477a7220 */ /* 0x040fe20000410000 */
[----:B------:R-:W-:Y:S02]  /*37250*/  HADD2.F32 R75, -RZ, R86.H0_H0 ;  /* 0x20000056ff4b7230 */ /* 0x000fe40000004100 */
[----:B------:R-:W-:Y:S01]  /*37260*/  FMUL.FTZ R121, R71, R93 ;  /* 0x0000005d47797220 */ /* 0x000fe20000410000 */
[----:B------:R-:W-:Y:S02]  /*37270*/  HADD2.F32 R89, -RZ, R89.H1_H1 ;  /* 0x30000059ff597230 */ /* 0x000fe40000004100 */
[-C--:B------:R-:W-:Y:S01]  /*37280*/  FMUL.FTZ R123, R82, R92.reuse ;  /* 0x0000005c527b7220 */ /* 0x080fe20000410000 */
[----:B------:R-:W-:Y:S01]  /*37290*/  F2FP.F16.E4M3.UNPACK_B R69, R69.H1 ;  /* 0x00000045ff45723e */ /* 0x000fe200030006ff */
[----:B------:R-:W-:Y:S01]  /*372a0*/  FFMA.FTZ R71, R75, R92, -R124 ;  /* 0x0000005c4b477223 */ /* 0x000fe2000001087c */
[----:B------:R-:W-:Y:S01]  /*372b0*/  HADD2.F32 R92, -RZ, R90.H1_H1 ;  /* 0x3000005aff5c7230 */ /* 0x000fe20000004100 */
[----:B------:R-:W-:Y:S01]  /*372c0*/  F2FP.F16.E4M3.UNPACK_B R90, R85.H1 ;  /* 0x00000055ff5a723e */ /* 0x000fe200030006ff */
[C---:B------:R-:W-:Y:S01]  /*372d0*/  FFMA.FTZ R82, R84.reuse, R88, -R121 ;  /* 0x0000005854527223 */ /* 0x040fe20000010879 */
[----:B------:R-:W-:Y:S01]  /*372e0*/  FFMA.FTZ R84, R84, R93, R122 ;  /* 0x0000005d54547223 */ /* 0x000fe2000001007a */
[----:B------:R-:W-:-:S02]  /*372f0*/  HADD2.F32 R88, -RZ, R86.H1_H1 ;  /* 0x30000056ff587230 */ /* 0x000fc40000004100 */
[----:B------:R-:W-:Y:S01]  /*37300*/  FFMA.FTZ R75, R75, R120, R123 ;  /* 0x000000784b4b7223 */ /* 0x000fe2000001007b */
[----:B------:R-:W-:Y:S02]  /*37310*/  HADD2.F32 R95, -RZ, R95.H1_H1 ;  /* 0x3000005fff5f7230 */ /* 0x000fe40000004100 */
[C---:B------:R-:W-:Y:S01]  /*37320*/  FMUL.FTZ R122, R89.reuse, R92 ;  /* 0x0000005c597a7220 */ /* 0x040fe20000410000 */
[----:B------:R-:W-:Y:S01]  /*37330*/  HADD2.F32 R86, -RZ, R90.H0_H0 ;  /* 0x2000005aff567230 */ /* 0x000fe20000004100 */
[----:B------:R-:W-:Y:S01]  /*37340*/  F2FP.SATFINITE.E4M3.F32.PACK_AB_MERGE_C R67, R84, R67, RZ ;  /* 0x000000435443723e */ /* 0x000fe200048070ff */
[----:B------:R-:W-:Y:S02]  /*37350*/  HADD2.F32 R93, -RZ, R91.H0_H0 ;  /* 0x2000005bff5d7230 */ /* 0x000fe40000004100 */
[----:B------:R-:W-:Y:S01]  /*37360*/  FMUL.FTZ R121, R89, R95 ;  /* 0x0000005f59797220 */ /* 0x000fe20000410000 */
[----:B------:R-:W-:Y:S01]  /*37370*/  HADD2.F32 R120, -RZ, R94.H0_H0 ;  /* 0x2000005eff787230 */ /* 0x000fe20000004100 */
[----:B------:R-:W-:Y:S01]  /*37380*/  F2FP.SATFINITE.E4M3.F32.PACK_AB_MERGE_C R65, R82, R65, RZ ;  /* 0x000000415241723e */ /* 0x000fe200048070ff */
[----:B------:R-:W-:-:S02]  /*37390*/  HADD2.F32 R85, -RZ, R69.H0_H0 ;  /* 0x20000045ff557230 */ /* 0x000fc40000004100 */
[CC--:B------:R-:W-:Y:S01]  /*373a0*/  FMUL.FTZ R89, R86.reuse, R93.reuse ;  /* 0x0000005d56597220 */ /* 0x0c0fe20000410000 */
[----:B------:R-:W-:Y:S01]  /*373b0*/  FMUL.FTZ R124, R86, R120 ;  /* 0x00000078567c7220 */ /* 0x000fe20000410000 */
[C---:B------:R-:W-:Y:S02]  /*373c0*/  FFMA.FTZ R86, R88.reuse, R92, -R121 ;  /* 0x0000005c58567223 */ /* 0x040fe40000010879 */
[C---:B------:R-:W-:Y:S01]  /*373d0*/  FFMA.FTZ R129, R85.reuse, R120, R89 ;  /* 0x0000007855817223 */ /* 0x040fe20000010059 */
[----:B------:R-:W-:Y:S02]  /*373e0*/  HADD2.F32 R92, -RZ, R90.H1_H1 ;  /* 0x3000005aff5c7230 */ /* 0x000fe40000004100 */
[----:B------:R-:W-:Y:S01]  /*373f0*/  FFMA.FTZ R128, R85, R93, -R124 ;  /* 0x0000005d55807223 */ /* 0x000fe2000001087c */
[----:B------:R-:W-:Y:S01]  /*37400*/  F2FP.F16.E4M3.UNPACK_B R90, R68.H1 ;  /* 0x00000044ff5a723e */ /* 0x000fe200030006ff */
[----:B------:R-:W-:Y:S01]  /*37410*/  FFMA.FTZ R88, R88, R95, R122 ;  /* 0x0000005f58587223 */ /* 0x000fe2000001007a */
[----:B------:R-:W-:Y:S01]  /*37420*/  F2FP.F16.E4M3.UNPACK_B R120, R87.H1 ;  /* 0x00000057ff78723e */ /* 0x000fe200030006ff */
[----:B------:R-:W-:Y:S01]  /*37430*/  HADD2.F32 R89, -RZ, R69.H1_H1 ;  /* 0x30000045ff597230 */ /* 0x000fe20000004100 */
[----:B------:R-:W-:Y:S01]  /*37440*/  F2FP.F16.E4M3.UNPACK_B R93, R73.H1 ;  /* 0x00000049ff5d723e */ /* 0x000fe200030006ff */
[----:B------:R-:W-:Y:S01]  /*37450*/  HADD2.F32 R95, -RZ, R91.H1_H1 ;  /* 0x3000005bff5f7230 */ /* 0x000fe20000004100 */
[-C--:B------:R-:W-:Y:S01]  /*37460*/  F2FP.F16.E4M3.UNPACK_B R69, R60.reuse.H1 ;  /* 0x0000003cff45723e */ /* 0x080fe200030006ff */
        /* <DEDUP_REMOVED lines=10> */
[----:B------:R-:W-:-:S02]  /*37510*/  HADD2.F32 R90, -RZ, R90.H1_H1 ;  /* 0x3000005aff5a7230 */ /* 0x000fc40000004100 */
[-C--:B------:R-:W-:Y:S01]  /*37520*/  FMUL.FTZ R91, R91, R94.reuse ;  /* 0x0000005e5b5b7220 */ /* 0x080fe20000410000 */
[----:B------:R-:W-:Y:S02]  /*37530*/  HADD2.F32 R93, -RZ, R93.H1_H1 ;  /* 0x3000005dff5d7230 */ /* 0x000fe40000004100 */
[C---:B------:R-:W-:Y:S01]  /*37540*/  FFMA.FTZ R123, R85.reuse, R94, -R92 ;  /* 0x0000005e557b7223 */ /* 0x040fe2000001085c */
[----:B------:R-:W-:Y:S02]  /*37550*/  HADD2.F32 R120, -RZ, R120.H1_H1 ;  /* 0x30000078ff787230 */ /* 0x000fe40000004100 */
[----:B------:R-:W-:Y:S01]  /*37560*/  FFMA.FTZ R122, R85, R122, R91 ;  /* 0x0000007a557a7223 */ /* 0x000fe2000001005b */
[----:B------:R-:W-:Y:S01]  /*37570*/  F2FP.F16.E4M3.UNPACK_B R85, R68 ;  /* 0x00000044ff55723e */ /* 0x000fe200020006ff */
[----:B------:R-:W-:Y:S01]  /*37580*/  FFMA.FTZ R131, R89, R95, -R124 ;  /* 0x0000005f59837223 */ /* 0x000fe2000001087c */
[----:B------:R-:W-:Y:S01]  /*37590*/  F2FP.F16.E4M3.UNPACK_B R91, R87 ;  /* 0x00000057ff5b723e */ /* 0x000fe200020006ff */
[----:B------:R-:W-:Y:S01]  /*375a0*/  HADD2.F32 R69, -RZ, R69.H1_H1 ;  /* 0x30000045ff457230 */ /* 0x000fe20000004100 */
[----:B------:R-:W-:Y:S01]  /*375b0*/  F2FP.F16.E4M3.UNPACK_B R87, R73 ;  /* 0x00000049ff57723e */ /* 0x000fe200020006ff */
[C---:B------:R-:W-:Y:S01]  /*375c0*/  FMUL.FTZ R68, R90.reuse, R120 ;  /* 0x000000785a447220 */ /* 0x040fe20000410000 */
[----:B------:R-:W-:Y:S01]  /*375d0*/  FMUL.FTZ R95, R90, R93 ;  /* 0x0000005d5a5f7220 */ /* 0x000fe20000410000 */
[----:B------:R-:W-:Y:S01]  /*375e0*/  HADD2.F32 R73, -RZ, R85.H0_H0 ;  /* 0x20000055ff497230 */ /* 0x000fe20000004100 */
[----:B------:R-:W-:Y:S01]  /*375f0*/  F2FP.SATFINITE.E4M3.F32.PACK_AB_MERGE_C R128, R131, R128, RZ ;  /* 0x000000808380723e */ /* 0x000fe200048070ff */
        /* <DEDUP_REMOVED lines=33> */
[----:B------:R-:W-:Y:S02]  /*37810*/  HADD2.F32 R68, -RZ, R68.H1_H1 ;  /* 0x30000044ff447230 */ /* 0x000fe40000004100 */
[C---:B------:R-:W-:Y:S01]  /*37820*/  FMUL.FTZ R87, R69.reuse, R89 ;  /* 0x0000005945577220 */ /* 0x040fe20000410000 */
[----:B------:R-:W-:Y:S01]  /*37830*/  F2FP.F16.E4M3.UNPACK_B R60, R66 ;  /* 0x00000042ff3c723e */ /* 0x000fe200020006ff */
[-C--:B------:R-:W-:Y:S01]  /*37840*/  FMUL.FTZ R126, R69, R85.reuse ;  /* 0x00000055457e7220 */ /* 0x080fe20000410000 */
[----:B------:R-:W-:Y:S01]  /*37850*/  F2FP.F16.E4M3.UNPACK_B R74, R74 ;  /* 0x0000004aff4a723e */ /* 0x000fe200020006ff */
[----:B------:R-:W-:Y:S01]  /*37860*/  FFMA.FTZ R121, R68, R85, -R87 ;  /* 0x0000005544797223 */ /* 0x000fe20000010857 */
[----:B------:R-:W-:Y:S01]  /*37870*/  HADD2.F32 R66, -RZ, R70.H0_H0 ;  /* 0x20000046ff427230 */ /* 0x000fe20000004100 */
[----:B------:R-:W-:Y:S01]  /*37880*/  F2FP.F16.E4M3.UNPACK_B R62, R62 ;  /* 0x0000003eff3e723e */ /* 0x000fe200020006ff */
[----:B------:R-:W-:-:S02]  /*37890*/  HADD2.F32 R85, -RZ, R60.H0_H0 ;  /* 0x2000003cff557230 */ /* 0x000fc40000004100 */
        /* <DEDUP_REMOVED lines=18> */
[----:B------:R-:W-:Y:S02]  /*379c0*/  F2FP.SATFINITE.E4M3.F32.PACK_AB_MERGE_C R120, R121, R120, RZ ;  /* 0x000000787978723e */ /* 0x000fe400048070ff */
[----:B------:R-:W-:-:S02]  /*379d0*/  F2FP.SATFINITE.E4M3.F32.PACK_AB_MERGE_C R75, R88, R75, R129 ;  /* 0x0000004b584b723e */ /* 0x000fc40004807081 */
[----:B------:R-:W-:Y:S02]  /*379e0*/  F2FP.SATFINITE.E4M3.F32.PACK_AB_MERGE_C R92, R95, R92, R123 ;  /* 0x0000005c5f5c723e */ /* 0x000fe4000480707b */
[----:B------:R-:W-:Y:S02]  /*379f0*/  F2FP.SATFINITE.E4M3.F32.PACK_AB_MERGE_C R122, R125, R122, RZ ;  /* 0x0000007a7d7a723e */ /* 0x000fe400048070ff */
[----:B------:R-:W-:Y:S02]  /*37a00*/  F2FP.SATFINITE.E4M3.F32.PACK_AB_MERGE_C R90, R127, R90, RZ ;  /* 0x0000005a7f5a723e */ /* 0x000fe400048070ff */
[----:B------:R-:W-:Y:S01]  /*37a10*/  F2FP.SATFINITE.E4M3.F32.PACK_AB_MERGE_C R69, R72, R63, R67 ;  /* 0x0000003f4845723e */ /* 0x000fe20004807043 */
[----:B------:R-:W-:Y:S01]  /*37a20*/  IMAD.MOV.U32 R63, RZ, RZ, R71 ;  /* 0x000000ffff3f7224 */ /* 0x000fe200078e0047 */
[----:B------:R-:W-:Y:S01]  /*37a30*/  F2FP.SATFINITE.E4M3.F32.PACK_AB_MERGE_C R62, R60, R89, R120 ;  /* 0x000000593c3e723e */ /* 0x000fe20004807078 */
[----:B------:R-:W-:Y:S01]  /*37a40*/  IMAD.MOV.U32 R60, RZ, RZ, R92 ;  /* 0x000000ffff3c7224 */ /* 0x000fe200078e005c */
[----:B------:R-:W-:Y:S01]  /*37a50*/  F2FP.SATFINITE.E4M3.F32.PACK_AB_MERGE_C R61, R64, R61, R65 ;  /* 0x0000003d403d723e */ /* 0x000fe20004807041 */
[----:B------:R-:W-:Y:S01]  /*37a60*/  IMAD.MOV.U32 R71, RZ, RZ, R75 ;  /* 0x000000ffff477224 */ /* 0x000fe200078e004b */
[----:B------:R-:W-:-:S02]  /*37a70*/  F2FP.SATFINITE.E4M3.F32.PACK_AB_MERGE_C R68, R94, R93, R122 ;  /* 0x0000005d5e44723e */ /* 0x000fc4000480707a */
[----:B------:R-:W-:-:S07]  /*37a80*/  F2FP.SATFINITE.E4M3.F32.PACK_AB_MERGE_C R70, R87, R66, R90 ;  /* 0x000000425746723e */ /* 0x000fce000480705a */
.L_x_4825:
[----:B------:R-:W-:Y:S05]  /*37a90*/  BSYNC B3 ;  /* 0x0000000000037941 */ /* 0x000fea0003800000 */
.L_x_4824:
[C---:B------:R-:W-:Y:S02]  /*37aa0*/  R2UR UR4, R40.reuse ;  /* 0x00000000280472ca */ /* 0x040fe400000e0000 */
[C---:B------:R-:W-:Y:S02]  /*37ab0*/  R2UR UR5, R41.reuse ;  /* 0x00000000290572ca */ /* 0x040fe400000e0000 */
[----:B------:R-:W-:Y:S02]  /*37ac0*/  @!P1 R2UR UR6, R40 ;  /* 0x00000000280692ca */ /* 0x000fe400000e0000 */
[----:B------:R-:W-:Y:S02]  /*37ad0*/  @!P1 R2UR UR7, R41 ;  /* 0x00000000290792ca */ /* 0x000fe400000e0000 */
[----:B------:R-:W-:Y:S02]  /*37ae0*/  SHF.R.S32.HI R83, RZ, 0x1f, R83 ;  /* 0x0000001fff537819 */ /* 0x000fe40000011453 */
[----:B------:R-:W-:-:S02]  /*37af0*/  @!P1 SHF.R.S32.HI R64, RZ, 0x1f, R81 ;  /* 0x0000001fff409819 */ /* 0x000fc40000011451 */
[CC--:B------:R-:W-:Y:S02]  /*37b00*/  IADD3.X R81, R101.reuse, R119.reuse, R83, P2, P3 ;  /* 0x0000007765517210 */ /* 0x0c0fe400017e6453 */
[----:B------:R-:W-:-:S03]  /*37b10*/  @!P1 IADD3.X R117, R101, R119, R64, P4, P5 ;  /* 0x0000007765759210 */ /* 0x000fc600027ea440 */
[----:B-----5:R0:W-:Y:S04]  /*37b20*/  ST.E.128 desc[UR4][R80.64], R60 ;  /* 0x0000003c50007985 */ /* 0x0201e8000c101d04 */
[----:B------:R0:W-:Y:S02]  /*37b30*/  @!P1 ST.E.128 desc[UR6][R116.64], R68 ;  /* 0x0000004474009985 */ /* 0x0001e4000c101d06 */
.L_x_4815:
[----:B------:R-:W-:Y:S05]  /*37b40*/  BSYNC B2 ;  /* 0x0000000000027941 */ /* 0x000fea0003800000 */
.L_x_4814:
[----:B------:R-:W-:Y:S02]  /*37b50*/  R2UR UR4, R40 ;  /* 0x00000000280472ca */ /* 0x000fe400000e0000 */
[----:B------:R-:W-:-:S13]  /*37b60*/  R2UR UR5, R41 ;  /* 0x00000000290572ca */ /* 0x000fda00000e0000 */
[----:B0-----:R-:W2:Y:S01]  /*37b70*/  LD.E R61, desc[UR4][R112.64+0xc] ;  /* 0x00000c04703d7980 */ /* 0x001ea2000c101900 */
[----:B------:R-:W-:Y:S01]  /*37b80*/  LEA.HI.SX32 R107, R107, 0x80, 0x1f ;  /* 0x000000806b6b7811 */ /* 0x000fe200078ffaff */
[----:B------:R-:W-:Y:S01]  /*37b90*/  IMAD R64, R115, R98, RZ ;  /* 0x0000006273407224 */ /* 0x000fe200078e02ff */
[----:B------:R-:W-:-:S05]  /*37ba0*/  SHF.R.S32.HI R63, RZ, 0x1f, R98 ;  /* 0x0000001fff3f7819 */ /* 0x000fca0000011462 */
[----:B------:R-:W-:Y:S01]  /*37bb0*/  IMAD R115, R114, R63, R64 ;  /* 0x0000003f72737224 */ /* 0x000fe200078e0240 */
[----:B------:R-:W-:Y:S01]  /*37bc0*/  SHF.R.S32.HI R63, RZ, 0x1f, R107 ;  /* 0x0000001fff3f7819 */ /* 0x000fe2000001146b */
[----:B--2---:R-:W-:-:S05]  /*37bd0*/  IMAD R61, R98, -0xa0, R61 ;  /* 0xffffff60623d7824 */ /* 0x004fca00078e023d */
[----:B------:R-:W-:Y:S01]  /*37be0*/  VIMNMX R62, R61, 0xa0, PT ;  /* 0x000000a03d3e7848 */ /* 0x000fe20003fe0100 */
[----:B------:R-:W-:-:S03]  /*37bf0*/  IMAD.WIDE.U32 R60, R114, R98, RZ ;  /* 0x00000062723c7225 */ /* 0x000fc600078e00ff */
[----:B------:R-:W-:Y:S01]  /*37c00*/  ISETP.GE.AND P1, PT, R107, R62, PT ;  /* 0x0000003e6b00720c */ /* 0x000fe20003f26270 */
[----:B------:R-:W-:Y:S02]  /*37c10*/  IMAD R62, R103, R107, RZ ;  /* 0x0000006b673e7224 */ /* 0x000fe400078e02ff */
[----:B------:R-:W-:Y:S02]  /*37c20*/  IMAD.IADD R61, R61, 0x1, R115 ;  /* 0x000000013d3d7824 */ /* 0x000fe400078e0273 */
[C---:B------:R-:W-:Y:S02]  /*37c30*/  IMAD R63, R102.reuse, R63, R62 ;  /* 0x0000003f663f7224 */ /* 0x040fe400078e023e */
[----:B------:R-:W-:-:S06]  /*37c40*/  IMAD.WIDE.U32 R102, R102, R107, R60 ;  /* 0x0000006b66667225 */ /* 0x000fcc00078e003c */
[----:B------:R-:W-:Y:S05]  /*37c50*/  @P1 BRA `(.L_x_4783) ;  /* 0x00000048004c1947 */ /* 0x000fea0003800000 */
[----:B------:R-:W-:Y:S02]  /*37c60*/  R2UR UR4, R40 ;  /* 0x00000000280472ca */ /* 0x000fe400000e0000 */
[----:B------:R-:W-:-:S13]  /*37c70*/  R2UR UR5, R41 ;  /* 0x00000000290572ca */ /* 0x000fda00000e0000 */
[----:B-----5:R-:W2:Y:S01]  /*37c80*/  LD.E.U8 R60, desc[UR4][R110.64] ;  /* 0x000000046e3c7980 */ /* 0x020ea2000c101100 */
[----:B------:R-:W-:Y:S01]  /*37c90*/  BSSY B2, `(.L_x_4826) ;  /* 0x0000141000027945 */ /* 0x000fe20003800000 */
[----:B------:R-:W-:Y:S01]  /*37ca0*/  IMAD.IADD R69, R103, 0x1, R63 ;  /* 0x0000000167457824 */ /* 0x000fe200078e023f */
[----:B--2---:R-:W-:-:S04]  /*37cb0*/  LOP3.LUT R60, R60, 0x1, RZ, 0xc0, !PT ;  /* 0x000000013c3c7812 */ /* 0x004fc800078ec0ff */
[----:B------:R-:W-:-:S13]  /*37cc0*/  ISETP.NE.U32.AND P1, PT, R60, 0x1, PT ;  /* 0x000000013c00780c */ /* 0x000fda0003f25070 */
[----:B------:R-:W-:Y:S05]  /*37cd0*/  @P1 BRA `(.L_x_4827) ;  /* 0x0000001000f01947 */ /* 0x000fea0003800000 */
[----:B------:R-:W-:Y:S02]  /*37ce0*/  R2UR UR4, R40 ;  /* 0x00000000280472ca */ /* 0x000fe400000e0000 */
[----:B------:R-:W-:-:S13]  /*37cf0*/  R2UR UR5, R41 ;  /* 0x00000000290572ca */ /* 0x000fda00000e0000 */
[----:B------:R-:W2:Y:S01]  /*37d00*/  LD.E R60, desc[UR4][R112.64+0x4] ;  /* 0x00000404703c7980 */ /* 0x000ea2000c101900 */
[----:B------:R-:W-:Y:S01]  /*37d10*/  IMAD.IADD R63, R13, 0x1, -R118 ;  /* 0x000000010d3f7824 */ /* 0x000fe200078e0a76 */
[----:B------:R-:W-:Y:S02]  /*37d20*/  SHF.R.S32.HI R66, RZ, 0x1f, R107 ;  /* 0x0000001fff427819 */ /* 0x000fe4000001146b */
[-C--:B------:R-:W-:Y:S02]  /*37d30*/  LEA.HI R65, R107, R107.reuse, RZ, 0x1 ;  /* 0x0000006b6b417211 */ /* 0x080fe400078f08ff */
[----:B------:R-:W-:Y:S02]  /*37d40*/  LEA.HI R67, R66, R107, RZ, 0x3 ;  /* 0x0000006b42437211 */ /* 0x000fe400078f18ff */
[C---:B------:R-:W-:Y:S01]  /*37d50*/  LOP3.LUT R66, R65.reuse, 0x3fffffe, RZ, 0xc0, !PT ;  /* 0x03fffffe41427812 */ /* 0x040fe200078ec0ff */
[----:B------:R-:W-:Y:S01]  /*37d60*/  IMAD.SHL.U32 R65, R65, 0x40, RZ ;  /* 0x0000004041417824 */ /* 0x000fe200078e00ff */
[----:B------:R-:W-:Y:S01]  /*37d70*/  R2UR UR6, R40 ;  /* 0x00000000280672ca */ /* 0x000fe200000e0000 */
[----:B------:R-:W-:Y:S01]  /*37d80*/  IMAD.SHL.U32 R67, R67, 0x40, RZ ;  /* 0x0000004043437824 */ /* 0x000fe200078e00ff */
[----:B------:R-:W-:Y:S01]  /*37d90*/  R2UR UR7, R41 ;  /* 0x00000000290772ca */ /* 0x000fe200000e0000 */
[----:B------:R-:W-:Y:S01]  /*37da0*/  IMAD.IADD R66, R107, 0x1, -R66 ;  /* 0x000000016b427824 */ /* 0x000fe200078e0a42 */
[----:B------:R-:W-:-:S02]  /*37db0*/  LOP3.LUT R65, R65, 0x180, RZ, 0xc0, !PT ;  /* 0x0000018041417812 */ /* 0x000fc400078ec0ff */
[----:B------:R-:W-:-:S05]  /*37dc0*/  LOP3.LUT R67, R67, 0xfffffe00, RZ, 0xc0, !PT ;  /* 0xfffffe0043437812 */ /* 0x000fca00078ec0ff */
        /* <DEDUP_REMOVED lines=14> */
[----:B------:R-:W-:-:S02]  /*37eb0*/  SHF.R.U32.HI R63, RZ, 0x3, R65 ;  /* 0x00000003ff3f7819 */ /* 0x000fc40000011641 */
[----:B------:R-:W-:Y:S02]  /*37ec0*/  LEA.HI.SX32 R64, R64, R73, 0x1b ;  /* 0x0000004940407211 */ /* 0x000fe400078fdaff */
[----:B------:R-:W-:Y:S02]  /*37ed0*/  SHF.R.S32.HI R61, RZ, 0x6, R60 ;  /* 0x00000006ff3d7819 */ /* 0x000fe4000001143c */
[----:B------:R-:W-:Y:S02]  /*37ee0*/  SHF.R.S32.HI R71, RZ, 0x1f, R64 ;  /* 0x0000001fff477819 */ /* 0x000fe40000011440 */
[----:B------:R-:W-:Y:S01]  /*37ef0*/  LOP3.LUT R62, R65, 0x30, R62, 0xf8, !PT ;  /* 0x00000030413e7812 */ /* 0x000fe200078ef83e */
[----:B------:R-:W-:Y:S01]  /*37f00*/  IMAD R61, R61, 0x2800, R66 ;  /* 0x000028003d3d7824 */ /* 0x000fe200078e0242 */
[----:B------:R-:W-:Y:S01]  /*37f10*/  LEA.HI R67, R71, R64, RZ, 0x2 ;  /* 0x0000004047437211 */ /* 0x000fe200078f10ff */
[----:B------:R-:W-:Y:S01]  /*37f20*/  IMAD.SHL.U32 R71, R64, 0x10, RZ ;  /* 0x0000001040477824 */ /* 0x000fe200078e00ff */
[----:B------:R-:W-:-:S02]  /*37f30*/  LOP3.LUT R62, R62, R63, RZ, 0x3c, !PT ;  /* 0x0000003f3e3e7212 */ /* 0x000fc400078e3cff */
[----:B------:R-:W-:Y:S02]  /*37f40*/  SHF.R.S32.HI R67, RZ, 0x2, R67 ;  /* 0x00000002ff437819 */ /* 0x000fe40000011443 */
[----:B------:R-:W-:Y:S01]  /*37f50*/  LOP3.LUT R60, R65, 0x30, R71, 0xf8, !PT ;  /* 0x00000030413c7812 */ /* 0x000fe200078ef847 */
[----:B------:R-:W-:Y:S02]  /*37f60*/  IMAD.IADD R61, R61, 0x1, R62 ;  /* 0x000000013d3d7824 */ /* 0x000fe400078e023e */
[----:B------:R-:W-:Y:S01]  /*37f70*/  IMAD R67, R67, 0x2800, R66 ;  /* 0x0000280043437824 */ /* 0x000fe200078e0242 */
[----:B------:R-:W-:-:S05]  /*37f80*/  LOP3.LUT R60, R60, R63, RZ, 0x3c, !PT ;  /* 0x0000003f3c3c7212 */ /* 0x000fca00078e3cff */
[----:B------:R-:W-:Y:S01]  /*37f90*/  IMAD.IADD R67, R67, 0x1, R60 ;  /* 0x0000000143437824 */ /* 0x000fe200078e023c */
[----:B------:R-:W-:-:S04]  /*37fa0*/  IADD3 R60, P1, P2, R108, R61, R37 ;  /* 0x0000003d6c3c7210 */ /* 0x000fc80007a3e025 */
[----:B------:R-:W-:Y:S02]  /*37fb0*/  IADD3.X R61, R109, RZ, R99, P1, P2 ;  /* 0x000000ff6d3d7210 */ /* 0x000fe40000fe4463 */
[----:B------:R-:W-:Y:S02]  /*37fc0*/  ISETP.GE.AND P2, PT, R105, R68, PT ;  /* 0x000000446900720c */ /* 0x000fe40003f46270 */
[----:B------:R-:W-:Y:S01]  /*37fd0*/  IADD3 R64, P3, P4, R108, R67, R37 ;  /* 0x000000436c407210 */ /* 0x000fe20007c7e025 */
[----:B------:R-:W-:Y:S01]  /*37fe0*/  IMAD.SHL.U32 R73, R73, 0x10, RZ ;  /* 0x0000001049497824 */ /* 0x000fe200078e00ff */
[----:B------:R-:W5:Y:S02]  /*37ff0*/  LD.E.128 R60, desc[UR4][R60.64] ;  /* 0x000000043c3c7980 */ /* 0x000f64000c101d00 */
[----:B------:R-:W-:Y:S02]  /*38000*/  IADD3.X R65, R109, RZ, R99, P3, P4 ;  /* 0x000000ff6d417210 */ /* 0x000fe40001fe8463 */
[----:B------:R-:W-:-:S04]  /*38010*/  ISETP.GE.AND P1, PT, R71, R13, PT ;  /* 0x0000000d4700720c */ /* 0x000fc80003f26270 */
[----:B------:R-:W5:Y:S01]  /*38020*/  LD.E.128 R64, desc[UR6][R64.64] ;  /* 0x0000000640407980 */ /* 0x000f62000c101d00 */
[----:B------:R-:W-:Y:S01]  /*38030*/  SHF.R.S32.HI R68, RZ, 0x1f, R73 ;  /* 0x0000001fff447819 */ /* 0x000fe20000011449 */
[----:B------:R-:W-:Y:S07]  /*38040*/  @P2 BRA `(.L_x_4829) ;  /* 0x0000000c00e42947 */ /* 0x000fee0003800000 */
[----:B-----5:R-:W-:Y:S01]  /*38050*/  IMAD.MOV.U32 R70, RZ, RZ, R65 ;  /* 0x000000ffff467224 */ /* 0x020fe200078e0041 */
[----:B------:R-:W-:Y:S01]  /*38060*/  SHF.R.U32.HI R75, RZ, 0x8, R49 ;  /* 0x00000008ff4b7819 */ /* 0x000fe20000011631 */
[----:B------:R-:W-:Y:S01]  /*38070*/  IMAD.MOV.U32 R65, RZ, RZ, R63 ;  /* 0x000000ffff417224 */ /* 0x000fe200078e003f */
[----:B------:R-:W-:Y:S01]  /*38080*/  SHF.R.U32.HI R63, RZ, 0x8, R48 ;  /* 0x00000008ff3f7819 */ /* 0x000fe20000011630 */
[----:B------:R-:W-:Y:S01]  /*38090*/  IMAD.MOV.U32 R72, RZ, RZ, R67 ;  /* 0x000000ffff487224 */ /* 0x000fe200078e0043 */
        /* <DEDUP_REMOVED lines=18> */
[----:B------:R-:W-:Y:S02]  /*381c0*/  SHF.R.U32.HI R75, RZ, 0x8, R31 ;  /* 0x00000008ff4b7819 */ /* 0x000fe4000001161f */
[----:B------:R-:W-:Y:S02]  /*381d0*/  PRMT R81, R67, 0x7604, R84 ;  /* 0x0000760443517816 */ /* 0x000fe40000000054 */
[----:B------:R-:W-:Y:S02]  /*381e0*/  LOP3.LUT R84, R29, 0xff, RZ, 0xc0, !PT ;  /* 0x000000ff1d547812 */ /* 0x000fe400078ec0ff */
[----:B------:R-:W-:-:S02]  /*381f0*/  LOP3.LUT R63, R63, 0xff, RZ, 0xc0, !PT ;  /* 0x000000ff3f3f7812 */ /* 0x000fc400078ec0ff */
[----:B------:R-:W-:Y:S02]  /*38200*/  SHF.R.U32.HI R67, RZ, 0x8, R30 ;  /* 0x00000008ff437819 */ /* 0x000fe4000001161e */
[----:B------:R-:W-:Y:S02]  /*38210*/  LOP3.LUT R88, R31, 0xff, RZ, 0xc0, !PT ;  /* 0x000000ff1f587812 */ /* 0x000fe400078ec0ff */
[----:B------:R-:W-:Y:S02]  /*38220*/  LOP3.LUT R75, R75, 0xff, RZ, 0xc0, !PT ;  /* 0x000000ff4b4b7812 */ /* 0x000fe400078ec0ff */
[----:B------:R-:W-:Y:S02]  /*38230*/  PRMT R84, R63, 0x7604, R84 ;  /* 0x000076043f547816 */ /* 0x000fe40000000054 */
[----:B------:R-:W-:Y:S02]  /*38240*/  LOP3.LUT R86, R30, 0xff, RZ, 0xc0, !PT ;  /* 0x000000ff1e567812 */ /* 0x000fe400078ec0ff */
[----:B------:R-:W-:-:S02]  /*38250*/  LOP3.LUT R67, R67, 0xff, RZ, 0xc0, !PT ;  /* 0x000000ff43437812 */ /* 0x000fc400078ec0ff */
[----:B------:R-:W-:Y:S02]  /*38260*/  SHF.R.U32.HI R63, RZ, 0x10, R48 ;  /* 0x00000010ff3f7819 */ /* 0x000fe40000011630 */
[----:B------:R-:W-:Y:S02]  /*38270*/  PRMT R89, R75, 0x7604, R88 ;  /* 0x000076044b597816 */ /* 0x000fe40000000058 */
[----:B------:R-:W-:Y:S02]  /*38280*/  SHF.R.U32.HI R75, RZ, 0x10, R50 ;  /* 0x00000010ff4b7819 */ /* 0x000fe40000011632 */
[----:B------:R-:W-:Y:S02]  /*38290*/  PRMT R85, R67, 0x7604, R86 ;  /* 0x0000760443557816 */ /* 0x000fe40000000056 */
[----:B------:R-:W-:Y:S02]  /*382a0*/  LOP3.LUT R63, R63, 0xff, RZ, 0xc0, !PT ;  /* 0x000000ff3f3f7812 */ /* 0x000fe400078ec0ff */
[----:B------:R-:W-:-:S02]  /*382b0*/  SHF.R.U32.HI R86, RZ, 0x10, R51 ;  /* 0x00000010ff567819 */ /* 0x000fc40000011633 */
[----:B------:R-:W-:Y:S02]  /*382c0*/  LOP3.LUT R75, R75, 0xff, RZ, 0xc0, !PT ;  /* 0x000000ff4b4b7812 */ /* 0x000fe400078ec0ff */
[----:B------:R-:W-:Y:S02]  /*382d0*/  SHF.R.U32.HI R67, RZ, 0x10, R49 ;  /* 0x00000010ff437819 */ /* 0x000fe40000011631 */
[----:B------:R-:W-:Y:S02]  /*382e0*/  PRMT R63, R63, 0x7054, R74 ;  /* 0x000070543f3f7816 */ /* 0x000fe4000000004a */
[----:B------:R-:W-:Y:S02]  /*382f0*/  LOP3.LUT R74, R86, 0xff, RZ, 0xc0, !PT ;  /* 0x000000ff564a7812 */ /* 0x000fe400078ec0ff */
[----:B------:R-:W-:Y:S02]  /*38300*/  PRMT R75, R75, 0x7054, R82 ;  /* 0x000070544b4b7816 */ /* 0x000fe40000000052 */
[----:B------:R-:W-:-:S02]  /*38310*/  SHF.R.U32.HI R86, RZ, 0x10, R29 ;  /* 0x00000010ff567819 */ /* 0x000fc4000001161d */
[----:B------:R-:W-:Y:S02]  /*38320*/  SHF.R.U32.HI R82, RZ, 0x10, R30 ;  /* 0x00000010ff527819 */ /* 0x000fe4000001161e */
[----:B------:R-:W-:Y:S02]  /*38330*/  LOP3.LUT R67, R67, 0xff, RZ, 0xc0, !PT ;  /* 0x000000ff43437812 */ /* 0x000fe400078ec0ff */
[----:B------:R-:W-:Y:S02]  /*38340*/  PRMT R74, R74, 0x7054, R81 ;  /* 0x000070544a4a7816 */ /* 0x000fe40000000051 */
        /* <DEDUP_REMOVED lines=8> */
[----:B------:R-:W-:-:S02]  /*383d0*/  LOP3.LUT R80, R80, 0xff, RZ, 0xc0, !PT ;  /* 0x000000ff50507812 */ /* 0x000fc400078ec0ff */
[----:B------:R-:W-:Y:S02]  /*383e0*/  SHF.R.U32.HI R86, RZ, 0x10, R31 ;  /* 0x00000010ff567819 */ /* 0x000fe4000001161f */
[----:B------:R-:W-:Y:S02]  /*383f0*/  PRMT R84, R29, 0x654, R84 ;  /* 0x000006541d547816 */ /* 0x000fe40000000054 */
[----:B------:R-:W-:Y:S02]  /*38400*/  PRMT R67, R82, 0x654, R67 ;  /* 0x0000065452437816 */ /* 0x000fe40000000043 */
[----:B------:R-:W-:Y:S02]  /*38410*/  PRMT R83, R80, 0x7054, R83 ;  /* 0x0000705450537816 */ /* 0x000fe40000000053 */
[----:B------:R-:W-:Y:S02]  /*38420*/  LOP3.LUT R50, R75, 0xff000000, R50, 0xf8, !PT ;  /* 0xff0000004b327812 */ /* 0x000fe400078ef832 */
[----:B------:R-:W-:-:S02]  /*38430*/  LOP3.LUT R80, R86, 0xff, RZ, 0xc0, !PT ;  /* 0x000000ff56507812 */ /* 0x000fc400078ec0ff */
[----:B------:R-:W-:Y:S02]  /*38440*/  SHF.R.U32.HI R91, RZ, 0x18, R51 ;  /* 0x00000018ff5b7819 */ /* 0x000fe40000011633 */
[----:B------:R-:W-:Y:S02]  /*38450*/  F2FP.F16.E4M3.UNPACK_B R49, R70 ;  /* 0x00000046ff31723e */ /* 0x000fe400020006ff */
[----:B------:R-:W-:Y:S02]  /*38460*/  F2FP.F16.E4M3.UNPACK_B R75, R84 ;  /* 0x00000054ff4b723e */ /* 0x000fe400020006ff */
[----:B------:R-:W-:Y:S02]  /*38470*/  F2FP.F16.E4M3.UNPACK_B R51, R67 ;  /* 0x00000043ff33723e */ /* 0x000fe400020006ff */
[----:B------:R-:W-:Y:S02]  /*38480*/  LOP3.LUT R81, R63, 0xff000000, R48, 0xf8, !PT ;  /* 0xff0000003f517812 */ /* 0x000fe400078ef830 */
[----:B------:R-:W-:Y:S01]  /*38490*/  PRMT R89, R80, 0x7054, R89 ;  /* 0x0000705450597816 */ /* 0x000fe20000000059 */
[----:B------:R-:W-:Y:S01]  /*384a0*/  HADD2.F32 R80, -RZ, R75.H0_H0 ;  /* 0x2000004bff507230 */ /* 0x000fe20000004100 */
[----:B------:R-:W-:Y:S01]  /*384b0*/  LOP3.LUT R85, R83, 0xff000000, R28, 0xf8, !PT ;  /* 0xff00000053557812 */ /* 0x000fe200078ef81c */
[----:B------:R-:W-:Y:S01]  /*384c0*/  HADD2.F32 R28, -RZ, R49.H0_H0 ;  /* 0x20000031ff1c7230 */ /* 0x000fe20000004100 */
[----:B------:R-:W-:Y:S01]  /*384d0*/  F2FP.F16.E4M3.UNPACK_B R48, R61 ;  /* 0x0000003dff30723e */ /* 0x000fe200020006ff */
[----:B------:R-:W-:Y:S01]  /*384e0*/  HADD2.F32 R63, -RZ, R51.H0_H0 ;  /* 0x20000033ff3f7230 */ /* 0x000fe20000004100 */
[----:B------:R-:W-:Y:S01]  /*384f0*/  SHF.R.U32.HI R88, RZ, 0x18, R31 ;  /* 0x00000018ff587819 */ /* 0x000fe2000001161f */
[----:B------:R-:W-:-:S02]  /*38500*/  HADD2.F32 R49, -RZ, R49.H1_H1 ;  /* 0x30000031ff317230 */ /* 0x000fc40000004100 */
[C---:B------:R-:W-:Y:S01]  /*38510*/  FMUL.FTZ R86, R28.reuse, R80 ;  /* 0x000000501c567220 */ /* 0x040fe20000410000 */
[----:B------:R-:W-:Y:S02]  /*38520*/  HADD2.F32 R29, -RZ, R48.H0_H0 ;  /* 0x20000030ff1d7230 */ /* 0x000fe40000004100 */
[-C--:B------:R-:W-:Y:S01]  /*38530*/  FMUL.FTZ R31, R28, R63.reuse ;  /* 0x0000003f1c1f7220 */ /* 0x080fe20000410000 */
[----:B------:R-:W-:Y:S01]  /*38540*/  F2FP.F16.E4M3.UNPACK_B R70, R70.H1 ;  /* 0x00000046ff46723e */ /* 0x000fe200030006ff */
[----:B------:R-:W-:Y:S01]  /*38550*/  HADD2.F32 R75, -RZ, R75.H1_H1 ;  /* 0x3000004bff4b7230 */ /* 0x000fe20000004100 */
[----:B------:R-:W-:Y:S01]  /*38560*/  F2FP.F16.E4M3.UNPACK_B R84, R84.H1 ;  /* 0x00000054ff54723e */ /* 0x000fe200030006ff */
[C---:B------:R-:W-:Y:S01]  /*38570*/  FFMA.FTZ R28, R29.reuse, R63, -R86 ;  /* 0x0000003f1d1c7223 */ /* 0x040fe20000010856 */
[----:B------:R-:W-:Y:S01]  /*38580*/  F2FP.F16.E4M3.UNPACK_B R67, R67.H1 ;  /* 0x00000043ff43723e */ /* 0x000fe200030006ff */
[----:B------:R-:W-:Y:S01]  /*38590*/  FFMA.FTZ R29, R29, R80, R31 ;  /* 0x000000501d1d7223 */ /* 0x000fe2000001001f */
[----:B------:R-:W-:Y:S01]  /*385a0*/  F2FP.F16.E4M3.UNPACK_B R61, R61.H1 ;  /* 0x0000003dff3d723e */ /* 0x000fe200030006ff */
[----:B------:R-:W-:Y:S01]  /*385b0*/  HADD2.F32 R31, -RZ, R70.H0_H0 ;  /* 0x20000046ff1f7230 */ /* 0x000fe20000004100 */
[----:B------:R-:W-:Y:S01]  /*385c0*/  PRMT R82, R91, 0x654, R74 ;  /* 0x000006545b527816 */ /* 0x000fe2000000004a */
[----:B------:R-:W-:Y:S01]  /*385d0*/  HADD2.F32 R80, -RZ, R84.H0_H0 ;  /* 0x20000054ff507230 */ /* 0x000fe20000004100 */
[----:B------:R-:W-:Y:S01]  /*385e0*/  PRMT R89, R88, 0x654, R89 ;  /* 0x0000065458597816 */ /* 0x000fe20000000059 */
[----:B------:R-:W-:Y:S01]  /*385f0*/  HADD2.F32 R74, -RZ, R67.H0_H0 ;  /* 0x20000043ff4a7230 */ /* 0x000fe20000004100 */
[----:B------:R-:W-:Y:S01]  /*38600*/  LOP3.LUT R30, R87, 0xff000000, R30, 0xf8, !PT ;  /* 0xff000000571e7812 */ /* 0x000fe200078ef81e */
[----:B------:R-:W-:-:S02]  /*38610*/  HADD2.F32 R63, -RZ, R51.H1_H1 ;  /* 0x30000033ff3f7230 */ /* 0x000fc40000004100 */
[C---:B------:R-:W-:Y:S01]  /*38620*/  FMUL.FTZ R88, R31.reuse, R80 ;  /* 0x000000501f587220 */ /* 0x040fe20000410000 */
[----:B------:R-:W-:Y:S02]  /*38630*/  HADD2.F32 R51, -RZ, R61.H0_H0 ;  /* 0x2000003dff337230 */ /* 0x000fe40000004100 */
[-C--:B------:R-:W-:Y:S01]  /*38640*/  FMUL.FTZ R87, R31, R74.reuse ;  /* 0x0000004a1f577220 */ /* 0x080fe20000410000 */
[----:B------:R-:W-:Y:S02]  /*38650*/  HADD2.F32 R48, -RZ, R48.H1_H1 ;  /* 0x30000030ff307230 */ /* 0x000fe40000004100 */
[C---:B------:R-:W-:Y:S01]  /*38660*/  FMUL.FTZ R83, R49.reuse, R75 ;  /* 0x0000004b31537220 */ /* 0x040fe20000410000 */
[-C--:B------:R-:W-:Y:S01]  /*38670*/  FMUL.FTZ R86, R49, R63.reuse ;  /* 0x0000003f31567220 */ /* 0x080fe20000410000 */
        /* <DEDUP_REMOVED lines=22> */
[----:B------:R-:W-:Y:S01]  /*387e0*/  F2FP.F16.E4M3.UNPACK_B R65, R65.H1 ;  /* 0x00000041ff41723e */ /* 0x000fe200030006ff */
[C---:B------:R-:W-:Y:S01]  /*387f0*/  FFMA.FTZ R70, R61.reuse, R80, -R90 ;  /* 0x000000503d467223 */ /* 0x040fe2000001085a */
[----:B------:R-:W-:Y:S01]  /*38800*/  FFMA.FTZ R92, R61, R86, R91 ;  /* 0x000000563d5c7223 */ /* 0x000fe2000001005b */
[C---:B------:R-:W-:Y:S01]  /*38810*/  FFMA.FTZ R61, R63.reuse, R84, -R94 ;  /* 0x000000543f3d7223 */ /* 0x040fe2000001085e */
[----:B------:R-:W-:Y:S01]  /*38820*/  FFMA.FTZ R63, R63, R88, R75 ;  /* 0x000000583f3f7223 */ /* 0x000fe2000001004b */
[----:B------:R-:W-:Y:S01]  /*38830*/  HADD2.F32 R75, -RZ, R74.H1_H1 ;  /* 0x3000004aff4b7230 */ /* 0x000fe20000004100 */
[----:B------:R-:W-:Y:S01]  /*38840*/  F2FP.F16.E4M3.UNPACK_B R74, R72.H1 ;  /* 0x00000048ff4a723e */ /* 0x000fe200030006ff */
[----:B------:R-:W-:Y:S01]  /*38850*/  HADD2.F32 R86, -RZ, R87.H1_H1 ;  /* 0x30000057ff567230 */ /* 0x000fe20000004100 */
[----:B------:R-:W-:Y:S01]  /*38860*/  F2FP.SATFINITE.E4M3.F32.PACK_AB_MERGE_C R49, R70, R49, RZ ;  /* 0x000000314631723e */ /* 0x000fe200048070ff */
[----:B------:R-:W-:Y:S01]  /*38870*/  HADD2.F32 R84, -RZ, R83.H1_H1 ;  /* 0x30000053ff547230 */ /* 0x000fe20000004100 */
[----:B------:R-:W-:Y:S01]  /*38880*/  F2FP.SATFINITE.E4M3.F32.PACK_AB_MERGE_C R51, R92, R51, RZ ;  /* 0x000000335c33723e */ /* 0x000fe200048070ff */
[----:B------:R-:W-:-:S02]  /*38890*/  HADD2.F32 R80, -RZ, R74.H0_H0 ;  /* 0x2000004aff507230 */ /* 0x000fc40000004100 */
[C---:B------:R-:W-:Y:S01]  /*388a0*/  FMUL.FTZ R88, R75.reuse, R86 ;  /* 0x000000564b587220 */ /* 0x040fe20000410000 */
[----:B------:R-:W-:Y:S02]  /*388b0*/  HADD2.F32 R87, -RZ, R89.H0_H0 ;  /* 0x20000059ff577230 */ /* 0x000fe40000004100 */
[----:B------:R-:W-:Y:S01]  /*388c0*/  FMUL.FTZ R75, R75, R84 ;  /* 0x000000544b4b7220 */ /* 0x000fe20000410000 */
[----:B------:R-:W-:Y:S01]  /*388d0*/  HADD2.F32 R83, -RZ, R82.H0_H0 ;  /* 0x20000052ff537230 */ /* 0x000fe20000004100 */
[----:B------:R-:W-:Y:S01]  /*388e0*/  F2FP.SATFINITE.E4M3.F32.PACK_AB_MERGE_C R31, R31, R28, R49 ;  /* 0x0000001c1f1f723e */ /* 0x000fe20004807031 */
        /* <DEDUP_REMOVED lines=21> */
[----:B------:R-:W-:Y:S02]  /*38a40*/  HADD2.F32 R67, -RZ, R65.H0_H0 ;  /* 0x20000041ff437230 */ /* 0x000fe40000004100 */
[C---:B------:R-:W-:Y:S01]  /*38a50*/  FMUL.FTZ R80, R75.reuse, R88 ;  /* 0x000000584b507220 */ /* 0x040fe20000410000 */
[----:B------:R-:W-:Y:S02]  /*38a60*/  HADD2.F32 R74, -RZ, R74.H1_H1 ;  /* 0x3000004aff4a7230 */ /* 0x000fe40000004100 */
[-C--:B------:R-:W-:Y:S01]  /*38a70*/  FMUL.FTZ R75, R75, R84.reuse ;  /* 0x000000544b4b7220 */ /* 0x080fe20000410000 */
[----:B------:R-:W-:Y:S01]  /*38a80*/  FFMA.FTZ R120, R72, R89, R90 ;  /* 0x0000005948787223 */ /* 0x000fe2000001005a */
[----:B------:R-:W-:Y:S01]  /*38a90*/  FFMA.FTZ R90, R67, R84, -R80 ;  /* 0x00000054435a7223 */ /* 0x000fe20000010850 */
[----:B------:R-:W-:-:S02]  /*38aa0*/  HADD2.F32 R86, -RZ, R86.H1_H1 ;  /* 0x30000056ff567230 */ /* 0x000fc40000004100 */
[----:B------:R-:W-:Y:S01]  /*38ab0*/  FFMA.FTZ R88, R67, R88, R75 ;  /* 0x0000005843587223 */ /* 0x000fe2000001004b */
[----:B------:R-:W-:Y:S01]  /*38ac0*/  HADD2.F32 R82, -RZ, R82.H1_H1 ;  /* 0x30000052ff527230 */ /* 0x000fe20000004100 */
[----:B------:R-:W-:Y:S01]  /*38ad0*/  F2FP.F16.E4M3.UNPACK_B R67, R64 ;  /* 0x00000040ff43723e */ /* 0x000fe200020006ff */
[----:B------:R-:W-:Y:S01]  /*38ae0*/  HADD2.F32 R65, -RZ, R65.H1_H1 ;  /* 0x30000041ff417230 */ /* 0x000fe20000004100 */
[----:B------:R-:W-:Y:S01]  /*38af0*/  F2FP.F16.E4M3.UNPACK_B R85, R85 ;  /* 0x00000055ff55723e */ /* 0x000fe200020006ff */
[----:B------:R-:W-:Y:S01]  /*38b00*/  FFMA.FTZ R119, R72, R83, -R87 ;  /* 0x0000005348777223 */ /* 0x000fe20000010857 */
[----:B------:R-:W-:Y:S01]  /*38b10*/  F2FP.F16.E4M3.UNPACK_B R81, R81 ;  /* 0x00000051ff51723e */ /* 0x000fe200020006ff */
[C---:B------:R-:W-:Y:S01]  /*38b20*/  FMUL.FTZ R64, R74.reuse, R86 ;  /* 0x000000564a407220 */ /* 0x040fe20000410000 */
[----:B------:R-:W-:Y:S01]  /*38b30*/  F2FP.F16.E4M3.UNPACK_B R60, R60 ;  /* 0x0000003cff3c723e */ /* 0x000fe200020006ff */
[----:B------:R-:W-:Y:S02]  /*38b40*/  HADD2.F32 R72, -RZ, R67.H0_H0 ;  /* 0x20000043ff487230 */ /* 0x000fe40000004100 */
[----:B------:R-:W-:Y:S01]  /*38b50*/  FMUL.FTZ R87, R74, R82 ;  /* 0x000000524a577220 */ /* 0x000fe20000410000 */
        /* <DEDUP_REMOVED lines=12> */
[----:B------:R-:W-:Y:S01]  /*38c20*/  F2FP.F16.E4M3.UNPACK_B R65, R66.H1 ;  /* 0x00000042ff41723e */ /* 0x000fe200030006ff */
[----:B------:R-:W-:Y:S01]  /*38c30*/  HADD2.F32 R60, -RZ, R60.H1_H1 ;  /* 0x3000003cff3c7230 */ /* 0x000fe20000004100 */
[----:B------:R-:W-:Y:S01]  /*38c40*/  F2FP.F16.E4M3.UNPACK_B R75, R30.H1 ;  /* 0x0000001eff4b723e */ /* 0x000fe200030006ff */
[C---:B------:R-:W-:Y:S01]  /*38c50*/  FMUL.FTZ R87, R67.reuse, R85 ;  /* 0x0000005543577220 */ /* 0x040fe20000410000 */
[----:B------:R-:W-:Y:S01]  /*38c60*/  F2FP.F16.E4M3.UNPACK_B R72, R50.H1 ;  /* 0x00000032ff48723e */ /* 0x000fe200030006ff */
[----:B------:R-:W-:Y:S01]  /*38c70*/  FMUL.FTZ R89, R67, R81 ;  /* 0x0000005143597220 */ /* 0x000fe20000410000 */
[----:B------:R-:W-:Y:S01]  /*38c80*/  F2FP.F16.E4M3.UNPACK_B R64, R62.H1 ;  /* 0x0000003eff40723e */ /* 0x000fe200030006ff */
[----:B------:R-:W-:-:S02]  /*38c90*/  HADD2.F32 R67, -RZ, R65.H0_H0 ;  /* 0x20000041ff437230 */ /* 0x000fc40000004100 */
[C---:B------:R-:W-:Y:S01]  /*38ca0*/  FFMA.FTZ R87, R60.reuse, R81, -R87 ;  /* 0x000000513c577223 */ /* 0x040fe20000010857 */
[----:B------:R-:W-:Y:S02]  /*38cb0*/  HADD2.F32 R80, -RZ, R75.H0_H0 ;  /* 0x2000004bff507230 */ /* 0x000fe40000004100 */
[----:B------:R-:W-:Y:S01]  /*38cc0*/  FFMA.FTZ R84, R60, R85, R89 ;  /* 0x000000553c547223 */ /* 0x000fe20000010059 */
[----:B------:R-:W-:Y:S01]  /*38cd0*/  HADD2.F32 R74, -RZ, R72.H0_H0 ;  /* 0x20000048ff4a7230 */ /* 0x000fe20000004100 */
        /* <DEDUP_REMOVED lines=10> */
[C---:B------:R-:W-:Y:S01]  /*38d80*/  FMUL.FTZ R86, R65.reuse, R72 ;  /* 0x0000004841567220 */ /* 0x040fe20000410000 */
[----:B------:R-:W-:Y:S01]  /*38d90*/  FFMA.FTZ R80, R60, R80, R67 ;  /* 0x000000503c507223 */ /* 0x000fe20000010043 */
[-C--:B------:R-:W-:Y:S01]  /*38da0*/  FMUL.FTZ R81, R65, R75.reuse ;  /* 0x0000004b41517220 */ /* 0x080fe20000410000 */
[----:B------:R-:W-:Y:S01]  /*38db0*/  F2FP.F16.E4M3.UNPACK_B R60, R50 ;  /* 0x00000032ff3c723e */ /* 0x000fe200020006ff */
[C---:B------:R-:W-:Y:S01]  /*38dc0*/  FFMA.FTZ R115, R64.reuse, R75, R86 ;  /* 0x0000004b40737223 */ /* 0x040fe20000010056 */
[----:B------:R-:W-:Y:S02]  /*38dd0*/  HADD2.F32 R50, -RZ, R66.H0_H0 ;  /* 0x20000042ff327230 */ /* 0x000fe40000004100 */
[----:B------:R-:W-:Y:S01]  /*38de0*/  FFMA.FTZ R95, R64, R72, -R81 ;  /* 0x00000048405f7223 */ /* 0x000fe20000010851 */
[----:B------:R-:W-:Y:S01]  /*38df0*/  F2FP.F16.E4M3.UNPACK_B R62, R62 ;  /* 0x0000003eff3e723e */ /* 0x000fe200020006ff */
[----:B------:R-:W-:Y:S01]  /*38e00*/  HADD2.F32 R75, -RZ, R30.H0_H0 ;  /* 0x2000001eff4b7230 */ /* 0x000fe20000004100 */
[----:B------:R-:W-:Y:S01]  /*38e10*/  F2FP.SATFINITE.E4M3.F32.PACK_AB_MERGE_C R116, R119, R116, RZ ;  /* 0x000000747774723e */ /* 0x000fe200048070ff */
[----:B------:R-:W-:Y:S01]  /*38e20*/  HADD2.F32 R66, -RZ, R66.H1_H1 ;  /* 0x30000042ff427230 */ /* 0x000fe20000004100 */
[----:B------:R-:W-:Y:S01]  /*38e30*/  F2FP.SATFINITE.E4M3.F32.PACK_AB_MERGE_C R117, R120, R117, RZ ;  /* 0x000000757875723e */ /* 0x000fe200048070ff */
[----:B------:R-:W-:-:S02]  /*38e40*/  HADD2.F32 R65, -RZ, R60.H0_H0 ;  /* 0x2000003cff417230 */ /* 0x000fc40000004100 */
[----:B------:R-:W-:Y:S01]  /*38e50*/  FMUL.FTZ R85, R50, R75 ;  /* 0x0000004b32557220 */ /* 0x000fe20000410000 */
        /* <DEDUP_REMOVED lines=13> */
[----:B------:R-:W-:Y:S01]  /*38f30*/  F2FP.SATFINITE.E4M3.F32.PACK_AB_MERGE_C R88, R93, R88, RZ ;  /* 0x000000585d58723e */ /* 0x000fe200048070ff */
[----:B------:R-:W-:Y:S01]  /*38f40*/  IMAD.MOV.U32 R61, RZ, RZ, R31 ;  /* 0x000000ffff3d7224 */ /* 0x000fe200078e001f */
[----:B------:R-:W-:-:S02]  /*38f50*/  F2FP.SATFINITE.E4M3.F32.PACK_AB_MERGE_C R74, R95, R74, RZ ;  /* 0x0000004a5f4a723e */ /* 0x000fc400048070ff */
[----:B------:R-:W-:Y:S02]  /*38f60*/  F2FP.SATFINITE.E4M3.F32.PACK_AB_MERGE_C R80, R115, R80, RZ ;  /* 0x000000507350723e */ /* 0x000fe400048070ff */
[----:B------:R-:W-:Y:S01]  /*38f70*/  F2FP.SATFINITE.E4M3.F32.PACK_AB_MERGE_C R67, R114, R63, R117 ;  /* 0x0000003f7243723e */ /* 0x000fe20004807075 */
[----:B------:R-:W-:Y:S01]  /*38f80*/  IMAD.MOV.U32 R63, RZ, RZ, R49 ;  /* 0x000000ffff3f7224 */ /* 0x000fe200078e0031 */
[----:B------:R-:W-:Y:S02]  /*38f90*/  F2FP.SATFINITE.E4M3.F32.PACK_AB_MERGE_C R65, R48, R29, R51 ;  /* 0x0000001d3041723e */ /* 0x000fe40004807033 */
[----:B------:R-:W-:Y:S02]  /*38fa0*/  F2FP.SATFINITE.E4M3.F32.PACK_AB_MERGE_C R60, R87, R82, R90 ;  /* 0x00000052573c723e */ /* 0x000fe4000480705a */
[----:B------:R-:W-:Y:S02]  /*38fb0*/  F2FP.SATFINITE.E4M3.F32.PACK_AB_MERGE_C R64, R84, R83, R88 ;  /* 0x000000535440723e */ /* 0x000fe40004807058 */
[----:B------:R-:W-:-:S02]  /*38fc0*/  F2FP.SATFINITE.E4M3.F32.PACK_AB_MERGE_C R62, R30, R85, R74 ;  /* 0x000000551e3e723e */ /* 0x000fc4000480704a */
[----:B------:R-:W-:-:S07]  /*38fd0*/  F2FP.SATFINITE.E4M3.F32.PACK_AB_MERGE_C R66, R81, R50, R80 ;  /* 0x000000325142723e */ /* 0x000fce0004807050 */
.L_x_4829:
[----:B------:R-:W-:Y:S05]  /*38fe0*/  BSYNC B3 ;  /* 0x0000000000037941 */ /* 0x000fea0003800000 */
.L_x_4828:
        /* <DEDUP_REMOVED lines=11> */
.L_x_4827:
[----:B------:R-:W-:Y:S05]  /*390a0*/  BSYNC B2 ;  /* 0x0000000000027941 */ /* 0x000fea0003800000 */
.L_x_4826:
        /* <DEDUP_REMOVED lines=51> */
[----:B------:R-:W-:-:S03]  /*393e0*/  IADD3.X R29, R109, RZ, R99, P1, P2 ;  /* 0x000000ff6d1d7210 */ /* 0x000fc60000fe4463 */
[----:B------:R-:W-:Y:S01]  /*393f0*/  IMAD.IADD R48, R48, 0x1, R31 ;  /* 0x0000000130307824 */ /* 0x000fe200078e021f */
[----:B------:R-:W-:Y:S01]  /*39400*/  ISETP.GE.AND P2, PT, R65, R60, PT ;  /* 0x0000003c4100720c */ /* 0x000fe20003f46270 */
[----:B------:R-:W-:Y:S01]  /*39410*/  IMAD.SHL.U32 R63, R63, 0x10, RZ ;  /* 0x000000103f3f7824 */ /* 0x000fe200078e00ff */
[----:B------:R-:W5:Y:S02]  /*39420*/  LD.E.128 R28, desc[UR4][R28.64] ;  /* 0x000000041c1c7980 */ /* 0x000f64000c101d00 */
[----:B------:R-:W-:-:S04]  /*39430*/  IADD3 R48, P3, P4, R108, R48, R37 ;  /* 0x000000306c307210 */ /* 0x000fc80007c7e025 */
[----:B------:R-:W-:Y:S02]  /*39440*/  IADD3.X R49, R109, RZ, R99, P3, P4 ;  /* 0x000000ff6d317210 */ /* 0x000fe40001fe8463 */
[----:B------:R-:W-:-:S04]  /*39450*/  ISETP.GE.AND P1, PT, R61, R13, PT ;  /* 0x0000000d3d00720c */ /* 0x000fc80003f26270 */
[----:B------:R-:W5:Y:S01]  /*39460*/  LD.E.128 R48, desc[UR6][R48.64] ;  /* 0x0000000630307980 */ /* 0x000f62000c101d00 */
[----:B------:R-:W-:Y:S01]  /*39470*/  SHF.R.S32.HI R60, RZ, 0x1f, R63 ;  /* 0x0000001fff3c7819 */ /* 0x000fe2000001143f */
[----:B------:R-:W-:Y:S07]  /*39480*/  @P2 BRA `(.L_x_4833) ;  /* 0x0000000c00d82947 */ /* 0x000fee0003800000 */
        /* <DEDUP_REMOVED lines=10> */
[----:B------:R-:W-:Y:S02]  /*39530*/  PRMT R29, R66, 0x7604, R29 ;  /* 0x00007604421d7816 */ /* 0x000fe4000000001d */
[----:B------:R-:W-:Y:S02]  /*39540*/  LOP3.LUT R70, R55, 0xff, RZ, 0xc0, !PT ;  /* 0x000000ff37467812 */ /* 0x000fe400078ec0ff */
[----:B------:R-:W-:Y:S02]  /*39550*/  LOP3.LUT R67, R73, 0xff, RZ, 0xc0, !PT ;  /* 0x000000ff49437812 */ /* 0x000fe400078ec0ff */
[----:B------:R-:W-:Y:S02]  /*39560*/  SHF.R.U32.HI R66, RZ, 0x8, R53 ;  /* 0x00000008ff427819 */ /* 0x000fe40000011635 */
[----:B------:R-:W-:Y:S02]  /*39570*/  LOP3.LUT R51, R54, 0xff, RZ, 0xc0, !PT ;  /* 0x000000ff36337812 */ /* 0x000fe400078ec0ff */
[----:B------:R-:W-:-:S02]  /*39580*/  PRMT R67, R67, 0x7604, R70 ;  /* 0x0000760443437816 */ /* 0x000fc40000000046 */
[----:B------:R-:W-:Y:S02]  /*39590*/  LOP3.LUT R31, R53, 0xff, RZ, 0xc0, !PT ;  /* 0x000000ff351f7812 */ /* 0x000fe400078ec0ff */
[----:B------:R-:W-:Y:S02]  /*395a0*/  LOP3.LUT R66, R66, 0xff, RZ, 0xc0, !PT ;  /* 0x000000ff42427812 */ /* 0x000fe400078ec0ff */
[----:B------:R-:W-:Y:S02]  /*395b0*/  SHF.R.U32.HI R70, RZ, 0x8, R34 ;  /* 0x00000008ff467819 */ /* 0x000fe40000011622 */
[----:B------:R-:W-:Y:S02]  /*395c0*/  SHF.R.U32.HI R73, RZ, 0x8, R33 ;  /* 0x00000008ff497819 */ /* 0x000fe40000011621 */
[----:B------:R-:W-:Y:S02]  /*395d0*/  PRMT R51, R68, 0x7604, R51 ;  /* 0x0000760444337816 */ /* 0x000fe40000000033 */
[----:B------:R-:W-:-:S02]  /*395e0*/  PRMT R31, R66, 0x7604, R31 ;  /* 0x00007604421f7816 */ /* 0x000fc4000000001f */
[----:B------:R-:W-:Y:S02]  /*395f0*/  LOP3.LUT R68, R34, 0xff, RZ, 0xc0, !PT ;  /* 0x000000ff22447812 */ /* 0x000fe400078ec0ff */
[----:B------:R-:W-:Y:S02]  /*39600*/  LOP3.LUT R75, R70, 0xff, RZ, 0xc0, !PT ;  /* 0x000000ff464b7812 */ /* 0x000fe400078ec0ff */
[----:B------:R-:W-:Y:S02]  /*39610*/  LOP3.LUT R66, R33, 0xff, RZ, 0xc0, !PT ;  /* 0x000000ff21427812 */ /* 0x000fe400078ec0ff */
[----:B------:R-:W-:Y:S02]  /*39620*/  LOP3.LUT R73, R73, 0xff, RZ, 0xc0, !PT ;  /* 0x000000ff49497812 */ /* 0x000fe400078ec0ff */
[----:B------:R-:W-:Y:S02]  /*39630*/  PRMT R75, R75, 0x7604, R68 ;  /* 0x000076044b4b7816 */ /* 0x000fe40000000044 */
[----:B------:R-:W-:-:S02]  /*39640*/  PRMT R73, R73, 0x7604, R66 ;  /* 0x0000760449497816 */ /* 0x000fc40000000042 */
[----:B------:R-:W-:Y:S02]  /*39650*/  SHF.R.U32.HI R68, RZ, 0x10, R55 ;  /* 0x00000010ff447819 */ /* 0x000fe40000011637 */
[----:B------:R-:W-:Y:S02]  /*39660*/  SHF.R.U32.HI R66, RZ, 0x10, R53 ;  /* 0x00000010ff427819 */ /* 0x000fe40000011635 */
[----:B------:R-:W-:Y:S01]  /*39670*/  SHF.R.U32.HI R70, RZ, 0x10, R33 ;  /* 0x00000010ff467819 */ /* 0x000fe20000011621 */
[----:B------:R-:W-:Y:S01]  /*39680*/  IMAD.U32 R68, R68, 0x10000, RZ ;  /* 0x0001000044447824 */ /* 0x000fe200078e00ff */
[----:B------:R-:W-:Y:S01]  /*39690*/  LOP3.LUT R29, R29, 0xff0000, R52, 0xf8, !PT ;  /* 0x00ff00001d1d7812 */ /* 0x000fe200078ef834 */
[----:B------:R-:W-:Y:S01]  /*396a0*/  IMAD.U32 R66, R66, 0x10000, RZ ;  /* 0x0001000042427824 */ /* 0x000fe200078e00ff */
[----:B------:R-:W-:Y:S02]  /*396b0*/  SHF.R.U32.HI R72, RZ, 0x8, R32 ;  /* 0x00000008ff487819 */ /* 0x000fe40000011620 */
[----:B------:R-:W-:-:S02]  /*396c0*/  LOP3.LUT R68, R67, 0xff0000, R68, 0xf8, !PT ;  /* 0x00ff000043447812 */ /* 0x000fc400078ef844 */
[----:B------:R-:W-:Y:S01]  /*396d0*/  LOP3.LUT R31, R31, 0xff0000, R66, 0xf8, !PT ;  /* 0x00ff00001f1f7812 */ /* 0x000fe200078ef842 */
[----:B------:R-:W-:Y:S01]  /*396e0*/  IMAD.U32 R66, R70, 0x10000, RZ ;  /* 0x0001000046427824 */ /* 0x000fe200078e00ff */
[----:B------:R-:W-:Y:S02]  /*396f0*/  LOP3.LUT R67, R29, 0xff000000, R52, 0xf8, !PT ;  /* 0xff0000001d437812 */ /* 0x000fe400078ef834 */
[----:B------:R-:W-:Y:S02]  /*39700*/  SHF.R.U32.HI R29, RZ, 0x18, R33 ;  /* 0x00000018ff1d7819 */ /* 0x000fe40000011621 */
[----:B------:R-:W-:Y:S02]  /*39710*/  LOP3.LUT R71, R32, 0xff, RZ, 0xc0, !PT ;  /* 0x000000ff20477812 */ /* 0x000fe400078ec0ff */
[----:B------:R-:W-:Y:S01]  /*39720*/  LOP3.LUT R72, R72, 0xff, RZ, 0xc0, !PT ;  /* 0x000000ff48487812 */ /* 0x000fe200078ec0ff */
[----:B------:R-:W-:Y:S01]  /*39730*/  IMAD.SHL.U32 R29, R29, 0x1000000, RZ ;  /* 0x010000001d1d7824 */ /* 0x000fe200078e00ff */
[----:B------:R-:W-:-:S02]  /*39740*/  SHF.R.U32.HI R70, RZ, 0x18, R53 ;  /* 0x00000018ff467819 */ /* 0x000fc40000011635 */
[----:B------:R-:W-:Y:S02]  /*39750*/  PRMT R71, R72, 0x7604, R71 ;  /* 0x0000760448477816 */ /* 0x000fe40000000047 */
[----:B------:R-:W-:Y:S01]  /*39760*/  SHF.R.U32.HI R81, RZ, 0x8, R35 ;  /* 0x00000008ff517819 */ /* 0x000fe20000011623 */
[----:B------:R-:W-:Y:S01]  /*39770*/  IMAD.SHL.U32 R52, R70, 0x1000000, RZ ;  /* 0x0100000046347824 */ /* 0x000fe200078e00ff */
[----:B------:R-:W-:Y:S02]  /*39780*/  LOP3.LUT R66, R73, 0xff0000, R66, 0xf8, !PT ;  /* 0x00ff000049427812 */ /* 0x000fe400078ef842 */
[----:B------:R-:W-:Y:S02]  /*39790*/  LOP3.LUT R51, R51, 0xff0000, R54, 0xf8, !PT ;  /* 0x00ff000033337812 */ /* 0x000fe400078ef836 */
[----:B------:R-:W-:Y:S02]  /*397a0*/  LOP3.LUT R72, R35, 0xff, RZ, 0xc0, !PT ;  /* 0x000000ff23487812 */ /* 0x000fe400078ec0ff */
[----:B------:R-:W-:-:S02]  /*397b0*/  LOP3.LUT R81, R81, 0xff, RZ, 0xc0, !PT ;  /* 0x000000ff51517812 */ /* 0x000fc400078ec0ff */
[----:B------:R-:W-:Y:S02]  /*397c0*/  LOP3.LUT R71, R71, 0xff0000, R32, 0xf8, !PT ;  /* 0x00ff000047477812 */ /* 0x000fe400078ef820 */
[----:B------:R-:W-:Y:S02]  /*397d0*/  LOP3.LUT R54, R51, 0xff000000, R54, 0xf8, !PT ;  /* 0xff00000033367812 */ /* 0x000fe400078ef836 */
[----:B------:R-:W-:Y:S02]  /*397e0*/  LOP3.LUT R66, R66, R29, RZ, 0xfc, !PT ;  /* 0x0000001d42427212 */ /* 0x000fe400078efcff */
[----:B------:R-:W-:Y:S02]  /*397f0*/  LOP3.LUT R51, R31, R52, RZ, 0xfc, !PT ;  /* 0x000000341f337212 */ /* 0x000fe400078efcff */
[----:B------:R-:W-:Y:S02]  /*39800*/  PRMT R72, R81, 0x7604, R72 ;  /* 0x0000760451487816 */ /* 0x000fe40000000048 */
[----:B------:R-:W-:-:S02]  /*39810*/  SHF.R.U32.HI R53, RZ, 0x18, R55 ;  /* 0x00000018ff357819 */ /* 0x000fc40000011637 */
[----:B------:R-:W-:Y:S02]  /*39820*/  LOP3.LUT R73, R71, 0xff000000, R32, 0xf8, !PT ;  /* 0xff00000047497812 */ /* 0x000fe400078ef820 */
[--C-:B------:R-:W-:Y:S01]  /*39830*/  SHF.R.U32.HI R81, RZ, 0x10, R35.reuse ;  /* 0x00000010ff517819 */ /* 0x100fe20000011623 */
[----:B------:R-:W-:Y:S01]  /*39840*/  IMAD.SHL.U32 R53, R53, 0x1000000, RZ ;  /* 0x0100000035357824 */ /* 0x000fe200078e00ff */
[----:B------:R-:W-:Y:S02]  /*39850*/  SHF.R.U32.HI R71, RZ, 0x18, R35 ;  /* 0x00000018ff477819 */ /* 0x000fe40000011623 */
[----:B------:R-:W-:Y:S01]  /*39860*/  F2FP.F16.E4M3.UNPACK_B R33, R64 ;  /* 0x00000040ff21723e */ /* 0x000fe200020006ff */
[----:B------:R-:W-:Y:S01]  /*39870*/  IMAD.U32 R81, R81, 0x10000, RZ ;  /* 0x0001000051517824 */ /* 0x000fe200078e00ff */
[----:B------:R-:W-:Y:S01]  /*39880*/  F2FP.F16.E4M3.UNPACK_B R55, R66 ;  /* 0x00000042ff37723e */ /* 0x000fe200020006ff */
[----:B------:R-:W-:Y:S01]  /*39890*/  IMAD.SHL.U32 R71, R71, 0x1000000, RZ ;  /* 0x0100000047477824 */ /* 0x000fe200078e00ff */
[-C--:B------:R-:W-:Y:S01]  /*398a0*/  F2FP.F16.E4M3.UNPACK_B R35, R51.reuse ;  /* 0x00000033ff23723e */ /* 0x080fe200020006ff */
[----:B------:R-:W-:Y:S01]  /*398b0*/  HADD2.F32 R29, -RZ, R33.H0_H0 ;  /* 0x20000021ff1d7230 */ /* 0x000fe20000004100 */
[----:B------:R-:W-:Y:S01]  /*398c0*/  F2FP.F16.E4M3.UNPACK_B R32, R62 ;  /* 0x0000003eff20723e */ /* 0x000fe200020006ff */
[----:B------:R-:W-:Y:S01]  /*398d0*/  HADD2.F32 R70, -RZ, R55.H0_H0 ;  /* 0x20000037ff467230 */ /* 0x000fe20000004100 */
[--C-:B------:R-:W-:Y:S01]  /*398e0*/  LOP3.LUT R75, R75, 0xff0000, R34.reuse, 0xf8, !PT ;  /* 0x00ff00004b4b7812 */ /* 0x100fe200078ef822 */
[----:B------:R-:W-:Y:S01]  /*398f0*/  HADD2.F32 R52, -RZ, R35.H0_H0 ;  /* 0x20000023ff347230 */ /* 0x000fe20000004100 */
[----:B------:R-:W-:Y:S01]  /*39900*/  LOP3.LUT R72, R72, 0xff0000, R81, 0xf8, !PT ;  /* 0x00ff000048487812 */ /* 0x000fe200078ef851 */
[--C-:B------:R-:W-:Y:S01]  /*39910*/  HADD2.F32 R31, -RZ, R32.reuse.H0_H0 ;  /* 0x20000020ff1f7230 */ /* 0x100fe20000004100 */
[----:B------:R-:W-:Y:S01]  /*39920*/  LOP3.LUT R34, R75, 0xff000000, R34, 0xf8, !PT ;  /* 0xff0000004b227812 */ /* 0x000fe200078ef822 */
[C---:B------:R-:W-:Y:S01]  /*39930*/  FMUL.FTZ R80, R29.reuse, R70 ;  /* 0x000000461d507220 */ /* 0x040fe20000410000 */
[----:B------:R-:W-:Y:S01]  /*39940*/  FMUL.FTZ R75, R29, R52 ;  /* 0x000000341d4b7220 */ /* 0x000fe20000410000 */
[----:B------:R-:W-:Y:S01]  /*39950*/  F2FP.F16.E4M3.UNPACK_B R64, R64.H1 ;  /* 0x00000040ff40723e */ /* 0x000fe200030006ff */
[----:B------:R-:W-:Y:S01]  /*39960*/  HADD2.F32 R33, -RZ, R33.H1_H1 ;  /* 0x30000021ff217230 */ /* 0x000fe20000004100 */
[----:B------:R-:W-:Y:S01]  /*39970*/  F2FP.F16.E4M3.UNPACK_B R66, R66.H1 ;  /* 0x00000042ff42723e */ /* 0x000fe200030006ff */
[C---:B------:R-:W-:Y:S01]  /*39980*/  FFMA.FTZ R29, R31.reuse, R52, -R80 ;  /* 0x000000341f1d7223 */ /* 0x040fe20000010850 */
[----:B------:R-:W-:Y:S01]  /*39990*/  F2FP.F16.E4M3.UNPACK_B R51, R51.H1 ;  /* 0x00000033ff33723e */ /* 0x000fe200030006ff */
[----:B------:R-:W-:Y:S01]  /*399a0*/  FFMA.FTZ R31, R31, R70, R75 ;  /* 0x000000461f1f7223 */ /* 0x000fe2000001004b */
[----:B------:R-:W-:Y:S01]  /*399b0*/  LOP3.LUT R68, R68, R53, RZ, 0xfc, !PT ;  /* 0x0000003544447212 */ /* 0x000fe200078efcff */
[----:B------:R-:W-:Y:S01]  /*399c0*/  HADD2.F32 R70, -RZ, R55.H1_H1 ;  /* 0x30000037ff467230 */ /* 0x000fe20000004100 */
[----:B------:R-:W-:Y:S01]  /*399d0*/  LOP3.LUT R74, R72, R71, RZ, 0xfc, !PT ;  /* 0x00000047484a7212 */ /* 0x000fe200078efcff */
[----:B------:R-:W-:Y:S01]  /*399e0*/  HADD2.F32 R52, -RZ, R32.H1_H1 ;  /* 0x30000020ff347230 */ /* 0x000fe20000004100 */
[----:B------:R-:W-:Y:S01]  /*399f0*/  F2FP.F16.E4M3.UNPACK_B R62, R62.H1 ;  /* 0x0000003eff3e723e */ /* 0x000fe200030006ff */
[----:B------:R-:W-:-:S02]  /*39a00*/  HADD2.F32 R53, -RZ, R35.H1_H1 ;  /* 0x30000023ff357230 */ /* 0x000fc40000004100 */
[C---:B------:R-:W-:Y:S01]  /*39a10*/  FMUL.FTZ R75, R33.reuse, R70 ;  /* 0x00000046214b7220 */ /* 0x040fe20000410000 */
[----:B------:R-:W-:Y:S02]  /*39a20*/  HADD2.F32 R32, -RZ, R64.H0_H0 ;  /* 0x20000040ff207230 */ /* 0x000fe40000004100 */
[----:B------:R-:W-:Y:S02]  /*39a30*/  HADD2.F32 R71, -RZ, R66.H0_H0 ;  /* 0x20000042ff477230 */ /* 0x000fe40000004100 */
[----:B------:R-:W-:Y:S01]  /*39a40*/  FMUL.FTZ R33, R33, R53 ;  /* 0x0000003521217220 */ /* 0x000fe20000410000 */
[----:B------:R-:W-:Y:S02]  /*39a50*/  HADD2.F32 R55, -RZ, R51.H0_H0 ;  /* 0x20000033ff377230 */ /* 0x000fe40000004100 */
[----:B------:R-:W-:Y:S02]  /*39a60*/  HADD2.F32 R35, -RZ, R62.H0_H0 ;  /* 0x2000003eff237230 */ /* 0x000fe40000004100 */
[----:B------:R-:W-:Y:S01]  /*39a70*/  FMUL.FTZ R72, R32, R71 ;  /* 0x0000004720487220 */ /* 0x000fe20000410000 */
[----:B------:R-:W-:-:S02]  /*39a80*/  HADD2.F32 R64, -RZ, R64.H1_H1 ;  /* 0x30000040ff407230 */ /* 0x000fc40000004100 */
[----:B------:R-:W-:Y:S01]  /*39a90*/  FMUL.FTZ R80, R32, R55 ;  /* 0x0000003720507220 */ /* 0x000fe20000410000 */
[C---:B------:R-:W-:Y:S01]  /*39aa0*/  FFMA.FTZ R32, R52.reuse, R53, -R75 ;  /* 0x0000003534207223 */ /* 0x040fe2000001084b */
[----:B------:R-:W-:Y:S01]  /*39ab0*/  FFMA.FTZ R52, R52, R70, R33 ;  /* 0x0000004634347223 */ /* 0x000fe20000010021 */
[C---:B------:R-:W-:Y:S01]  /*39ac0*/  FFMA.FTZ R33, R35.reuse, R55, -R72 ;  /* 0x0000003723217223 */ /* 0x040fe20000010848 */
[----:B------:R-:W-:Y:S01]  /*39ad0*/  FFMA.FTZ R35, R35, R71, R80 ;  /* 0x0000004723237223 */ /* 0x000fe20000010050 */
[----:B------:R-:W-:Y:S01]  /*39ae0*/  F2FP.F16.E4M3.UNPACK_B R55, R65 ;  /* 0x00000041ff37723e */ /* 0x000fe200020006ff */
[----:B------:R-:W-:Y:S01]  /*39af0*/  HADD2.F32 R71, -RZ, R51.H1_H1 ;  /* 0x30000033ff477230 */ /* 0x000fe20000004100 */
[----:B------:R-:W-:Y:S01]  /*39b00*/  F2FP.F16.E4M3.UNPACK_B R80, R74 ;  /* 0x0000004aff50723e */ /* 0x000fe200020006ff */
[----:B------:R-:W-:Y:S01]  /*39b10*/  HADD2.F32 R75, -RZ, R66.H1_H1 ;  /* 0x30000042ff4b7230 */ /* 0x000fe20000004100 */
[----:B------:R-:W-:Y:S01]  /*39b20*/  F2FP.F16.E4M3.UNPACK_B R70, R68 ;  /* 0x00000044ff46723e */ /* 0x000fe200020006ff */
[----:B------:R-:W-:Y:S01]  /*39b30*/  HADD2.F32 R66, -RZ, R55.H0_H0 ;  /* 0x20000037ff427230 */ /* 0x000fe20000004100 */
[----:B------:R-:W-:Y:S01]  /*39b40*/  F2FP.F16.E4M3.UNPACK_B R51, R49 ;  /* 0x00000031ff33723e */ /* 0x000fe200020006ff */
        /* <DEDUP_REMOVED lines=15> */
[----:B------:R-:W-:Y:S01]  /*39c40*/  FFMA.FTZ R87, R53, R81, R66 ;  /* 0x0000005135577223 */ /* 0x000fe20000010042 */
[----:B------:R-:W-:Y:S01]  /*39c50*/  HADD2.F32 R70, -RZ, R70.H1_H1 ;  /* 0x30000046ff467230 */ /* 0x000fe20000004100 */
[----:B------:R-:W-:Y:S01]  /*39c60*/  F2FP.F16.E4M3.UNPACK_B R49, R49.H1 ;  /* 0x00000031ff31723e */ /* 0x000fe200030006ff */
[----:B------:R-:W-:-:S02]  /*39c70*/  HADD2.F32 R62, -RZ, R65.H0_H0 ;  /* 0x20000041ff3e7230 */ /* 0x000fc40000004100 */
[----:B------:R-:W-:Y:S01]  /*39c80*/  FFMA.FTZ R86, R53, R72, -R86 ;  /* 0x0000004835567223 */ /* 0x000fe20000010856 */
[----:B------:R-:W-:Y:S02]  /*39c90*/  HADD2.F32 R66, -RZ, R74.H0_H0 ;  /* 0x2000004aff427230 */ /* 0x000fe40000004100 */
[C---:B------:R-:W-:Y:S01]  /*39ca0*/  FMUL.FTZ R72, R55.reuse, R80 ;  /* 0x0000005037487220 */ /* 0x040fe20000410000 */
[----:B------:R-:W-:Y:S02]  /*39cb0*/  HADD2.F32 R51, -RZ, R51.H1_H1 ;  /* 0x30000033ff337230 */ /* 0x000fe40000004100 */
[----:B------:R-:W-:Y:S01]  /*39cc0*/  FMUL.FTZ R55, R55, R70 ;  /* 0x0000004637377220 */ /* 0x000fe20000410000 */
[----:B------:R-:W-:Y:S02]  /*39cd0*/  HADD2.F32 R64, -RZ, R68.H0_H0 ;  /* 0x20000044ff407230 */ /* 0x000fe40000004100 */
[----:B------:R-:W-:Y:S01]  /*39ce0*/  FMUL.FTZ R88, R62, R66 ;  /* 0x000000423e587220 */ /* 0x000fe20000410000 */
[----:B------:R-:W-:-:S02]  /*39cf0*/  HADD2.F32 R53, -RZ, R49.H0_H0 ;  /* 0x20000031ff357230 */ /* 0x000fc40000004100 */
[C---:B------:R-:W-:Y:S01]  /*39d00*/  FFMA.FTZ R89, R51.reuse, R70, -R72 ;  /* 0x0000004633597223 */ /* 0x040fe20000010848 */
[----:B------:R-:W-:Y:S01]  /*39d10*/  FFMA.FTZ R80, R51, R80, R55 ;  /* 0x0000005033507223 */ /* 0x000fe20000010037 */
[----:B------:R-:W-:Y:S01]  /*39d20*/  FMUL.FTZ R71, R62, R64 ;  /* 0x000000403e477220 */ /* 0x000fe20000410000 */
[----:B------:R-:W-:Y:S01]  /*39d30*/  F2FP.F16.E4M3.UNPACK_B R55, R48.H1 ;  /* 0x00000030ff37723e */ /* 0x000fe200030006ff */
[C---:B------:R-:W-:Y:S01]  /*39d40*/  FFMA.FTZ R88, R53.reuse, R64, -R88 ;  /* 0x0000004035587223 */ /* 0x040fe20000010858 */
[----:B------:R-:W-:Y:S01]  /*39d50*/  F2FP.F16.E4M3.UNPACK_B R70, R73.H1 ;  /* 0x00000049ff46723e */ /* 0x000fe200030006ff */
[----:B------:R-:W-:Y:S01]  /*39d60*/  FFMA.FTZ R90, R53, R66, R71 ;  /* 0x00000042355a7223 */ /* 0x000fe20000010047 */
[----:B------:R-:W-:Y:S01]  /*39d70*/  F2FP.F16.E4M3.UNPACK_B R64, R67.H1 ;  /* 0x00000043ff40723e */ /* 0x000fe200030006ff */
[----:B------:R-:W-:Y:S01]  /*39d80*/  HADD2.F32 R53, -RZ, R49.H1_H1 ;  /* 0x30000031ff357230 */ /* 0x000fe20000004100 */
[-C--:B------:R-:W-:Y:S01]  /*39d90*/  F2FP.F16.E4M3.UNPACK_B R49, R28.reuse.H1 ;  /* 0x0000001cff31723e */ /* 0x080fe200030006ff */
[----:B------:R-:W-:Y:S01]  /*39da0*/  HADD2.F32 R62, -RZ, R55.H0_H0 ;  /* 0x20000037ff3e7230 */ /* 0x000fe20000004100 */
[----:B------:R-:W-:Y:S01]  /*39db0*/  F2FP.F16.E4M3.UNPACK_B R73, R73 ;  /* 0x00000049ff49723e */ /* 0x000fe200020006ff */
[----:B------:R-:W-:Y:S01]  /*39dc0*/  HADD2.F32 R71, -RZ, R70.H0_H0 ;  /* 0x20000046ff477230 */ /* 0x000fe20000004100 */
[----:B------:R-:W-:Y:S01]  /*39dd0*/  F2FP.F16.E4M3.UNPACK_B R67, R67 ;  /* 0x00000043ff43723e */ /* 0x000fe200020006ff */
[----:B------:R-:W-:Y:S01]  /*39de0*/  HADD2.F32 R66, -RZ, R64.H0_H0 ;  /* 0x20000040ff427230 */ /* 0x000fe20000004100 */
[----:B------:R-:W-:Y:S01]  /*39df0*/  F2FP.F16.E4M3.UNPACK_B R28, R28 ;  /* 0x0000001cff1c723e */ /* 0x000fe200020006ff */
[----:B------:R-:W-:-:S02]  /*39e00*/  HADD2.F32 R65, -RZ, R65.H1_H1 ;  /* 0x30000041ff417230 */ /* 0x000fc40000004100 */
[C---:B------:R-:W-:Y:S01]  /*39e10*/  FMUL.FTZ R72, R62.reuse, R71 ;  /* 0x000000473e487220 */ /* 0x040fe20000410000 */
[----:B------:R-:W-:Y:S02]  /*39e20*/  HADD2.F32 R74, -RZ, R74.H1_H1 ;  /* 0x3000004aff4a7230 */ /* 0x000fe40000004100 */
[----:B------:R-:W-:Y:S01]  /*39e30*/  FMUL.FTZ R62, R62, R66 ;  /* 0x000000423e3e7220 */ /* 0x000fe20000410000 */
[----:B------:R-:W-:Y:S01]  /*39e40*/  HADD2.F32 R51, -RZ, R49.H0_H0 ;  /* 0x20000031ff337230 */ /* 0x000fe20000004100 */
[----:B------:R-:W-:Y:S01]  /*39e50*/  F2FP.SATFINITE.E4M3.F32.PACK_AB_MERGE_C R35, R84, R35, RZ ;  /* 0x000000235423723e */ /* 0x000fe200048070ff */
[----:B------:R-:W-:Y:S02]  /*39e60*/  HADD2.F32 R68, -RZ, R68.H1_H1 ;  /* 0x30000044ff447230 */ /* 0x000fe40000004100 */
[----:B------:R-:W-:Y:S01]  /*39e70*/  FMUL.FTZ R92, R65, R74 ;  /* 0x0000004a415c7220 */ /* 0x000fe20000410000 */
[----:B------:R-:W-:Y:S02]  /*39e80*/  HADD2.F32 R55, -RZ, R55.H1_H1 ;  /* 0x30000037ff377230 */ /* 0x000fe40000004100 */
[C---:B------:R-:W-:Y:S01]  /*39e90*/  FFMA.FTZ R72, R51.reuse, R66, -R72 ;  /* 0x0000004233487223 */ /* 0x040fe20000010848 */
[----:B------:R-:W-:Y:S01]  /*39ea0*/  FFMA.FTZ R71, R51, R71, R62 ;  /* 0x0000004733477223 */ /* 0x000fe2000001003e */
[----:B------:R-:W-:Y:S01]  /*39eb0*/  FMUL.FTZ R65, R65, R68 ;  /* 0x0000004441417220 */ /* 0x000fe20000410000 */
[----:B------:R-:W-:Y:S01]  /*39ec0*/  HADD2.F32 R64, -RZ, R64.H1_H1 ;  /* 0x30000040ff407230 */ /* 0x000fe20000004100 */
[----:B------:R-:W-:Y:S01]  /*39ed0*/  F2FP.F16.E4M3.UNPACK_B R51, R48 ;  /* 0x00000030ff33723e */ /* 0x000fe200020006ff */
[----:B------:R-:W-:-:S02]  /*39ee0*/  HADD2.F32 R70, -RZ, R70.H1_H1 ;  /* 0x30000046ff467230 */ /* 0x000fc40000004100 */
[C---:B------:R-:W-:Y:S01]  /*39ef0*/  FFMA.FTZ R91, R53.reuse, R68, -R92 ;  /* 0x00000044355b7223 */ /* 0x040fe2000001085c */
[----:B------:R-:W-:Y:S01]  /*39f00*/  FFMA.FTZ R93, R53, R74, R65 ;  /* 0x0000004a355d7223 */ /* 0x000fe20000010041 */
[----:B------:R-:W-:Y:S02]  /*39f10*/  HADD2.F32 R49, -RZ, R49.H1_H1 ;  /* 0x30000031ff317230 */ /* 0x000fe40000004100 */
[C---:B------:R-:W-:Y:S01]  /*39f20*/  FMUL.FTZ R65, R55.reuse, R64 ;  /* 0x0000004037417220 */ /* 0x040fe20000410000 */
[----:B------:R-:W-:Y:S02]  /*39f30*/  HADD2.F32 R53, -RZ, R51.H0_H0 ;  /* 0x20000033ff357230 */ /* 0x000fe40000004100 */
[-C--:B------:R-:W-:Y:S01]  /*39f40*/  FMUL.FTZ R48, R55, R70.reuse ;  /* 0x0000004637307220 */ /* 0x080fe20000410000 */
[----:B------:R-:W-:Y:S02]  /*39f50*/  HADD2.F32 R62, -RZ, R73.H0_H0 ;  /* 0x20000049ff3e7230 */ /* 0x000fe40000004100 */
[----:B------:R-:W-:Y:S01]  /*39f60*/  FFMA.FTZ R70, R49, R70, R65 ;  /* 0x0000004631467223 */ /* 0x000fe20000010041 */
[----:B------:R-:W-:-:S02]  /*39f70*/  HADD2.F32 R55, -RZ, R67.H0_H0 ;  /* 0x20000043ff377230 */ /* 0x000fc40000004100 */
[----:B------:R-:W-:Y:S01]  /*39f80*/  FFMA.FTZ R75, R49, R64, -R48 ;  /* 0x00000040314b7223 */ /* 0x000fe20000010830 */
        /* <DEDUP_REMOVED lines=34> */
[C---:B------:R-:W-:Y:S01]  /*3a1b0*/  FFMA.FTZ R83, R48.reuse, R53, -R55 ;  /* 0x0000003530537223 */ /* 0x040fe20000010837 */
[----:B------:R-:W-:Y:S02]  /*3a1c0*/  HADD2.F32 R34, -RZ, R50.H0_H0 ;  /* 0x20000032ff227230 */ /* 0x000fe40000004100 */
[----:B------:R-:W-:Y:S01]  /*3a1d0*/  FFMA.FTZ R85, R48, R62, R49 ;  /* 0x0000003e30557223 */ /* 0x000fe20000010031 */
[----:B------:R-:W-:Y:S01]  /*3a1e0*/  F2FP.F16.E4M3.UNPACK_B R30, R30 ;  /* 0x0000001eff1e723e */ /* 0x000fe200020006ff */
[----:B------:R-:W-:Y:S01]  /*3a1f0*/  HADD2.F32 R53, -RZ, R28.H0_H0 ;  /* 0x2000001cff357230 */ /* 0x000fe20000004100 */
[----:B------:R-:W-:Y:S01]  /*3a200*/  F2FP.SATFINITE.E4M3.F32.PACK_AB_MERGE_C R88, R91, R88, RZ ;  /* 0x000000585b58723e */ /* 0x000fe200048070ff */
        /* <DEDUP_REMOVED lines=17> */
[----:B------:R-:W-:-:S02]  /*3a320*/  F2FP.SATFINITE.E4M3.F32.PACK_AB_MERGE_C R65, R68, R65, R72 ;  /* 0x000000414441723e */ /* 0x000fc40004807048 */
[----:B------:R-:W-:Y:S02]  /*3a330*/  F2FP.SATFINITE.E4M3.F32.PACK_AB_MERGE_C R33, R82, R33, RZ ;  /* 0x000000215221723e */ /* 0x000fe400048070ff */
        /* <DEDUP_REMOVED lines=11> */
.L_x_4833:
[----:B------:R-:W-:Y:S05]  /*3a3f0*/  BSYNC B3 ;  /* 0x0000000000037941 */ /* 0x000fea0003800000 */
.L_x_4832:
        /* <DEDUP_REMOVED lines=11> */
.L_x_4831:
[----:B------:R-:W-:Y:S05]  /*3a4b0*/  BSYNC B2 ;  /* 0x0000000000027941 */ /* 0x000fea0003800000 */
.L_x_4830:
[----:B------:R-:W-:Y:S02]  /*3a4c0*/  R2UR UR4, R40 ;  /* 0x00000000280472ca */ /* 0x000fe400000e0000 */
[----:B------:R-:W-:-:S13]  /*3a4d0*/  R2UR UR5, R41 ;  /* 0x00000000290572ca */ /* 0x000fda00000e0000 */
[----:B------:R-:W2:Y:S02]  /*3a4e0*/  LD.E.U8 R110, desc[UR4][R110.64] ;  /* 0x000000046e6e7980 */ /* 0x000ea4000c101100 */
[----:B--2---:R-:W-:-:S13]  /*3a4f0*/  LOP3.LUT P1, RZ, R110, 0x4, RZ, 0xc0, !PT ;  /* 0x000000046eff7812 */ /* 0x004fda000782c0ff */
[----:B------:R-:W-:Y:S05]  /*3a500*/  @!P1 BRA `(.L_x_4783) ;  /* 0x0000002000209947 */ /* 0x000fea0003800000 */
[----:B------:R-:W-:Y:S02]  /*3a510*/  R2UR UR4, R40 ;  /* 0x00000000280472ca */ /* 0x000fe400000e0000 */
[----:B------:R-:W-:-:S13]  /*3a520*/  R2UR UR5, R41 ;  /* 0x00000000290572ca */ /* 0x000fda00000e0000 */
[----:B------:R-:W2:Y:S01]  /*3a530*/  LD.E R112, desc[UR4][R112.64+0x4] ;  /* 0x0000040470707980 */ /* 0x000ea2000c101900 */
[----:B------:R-:W-:Y:S01]  /*3a540*/  VIADD R105, R105, 0x40 ;  /* 0x0000004069697836 */ /* 0x000fe20000000000 */
[----:B0-----:R-:W-:Y:S02]  /*3a550*/  SHF.R.S32.HI R34, RZ, 0x1f, R107 ;  /* 0x0000001fff227819 */ /* 0x001fe4000001146b */
[-C--:B------:R-:W-:Y:S02]  /*3a560*/  LEA.HI R32, R107, R107.reuse, RZ, 0x1 ;  /* 0x0000006b6b207211 */ /* 0x080fe400078f08ff */
[----:B------:R-:W-:Y:S02]  /*3a570*/  LEA.HI R33, R34, R107, RZ, 0x3 ;  /* 0x0000006b22217211 */ /* 0x000fe400078f18ff */
[C---:B------:R-:W-:Y:S01]  /*3a580*/  LOP3.LUT R34, R32.reuse, 0x3fffffe, RZ, 0xc0, !PT ;  /* 0x03fffffe20227812 */ /* 0x040fe200078ec0ff */
[----:B------:R-:W-:Y:S01]  /*3a590*/  IMAD.SHL.U32 R32, R32, 0x40, RZ ;  /* 0x0000004020207824 */ /* 0x000fe200078e00ff */
[----:B------:R-:W-:Y:S01]  /*3a5a0*/  R2UR UR6, R40 ;  /* 0x00000000280672ca */ /* 0x000fe200000e0000 */
[----:B------:R-:W-:Y:S01]  /*3a5b0*/  IMAD.SHL.U32 R33, R33, 0x40, RZ ;  /* 0x0000004021217824 */ /* 0x000fe200078e00ff */
[----:B------:R-:W-:Y:S01]  /*3a5c0*/  R2UR UR7, R41 ;  /* 0x00000000290772ca */ /* 0x000fe200000e0000 */
[----:B------:R-:W-:-:S03]  /*3a5d0*/  IMAD.IADD R34, R107, 0x1, -R34 ;  /* 0x000000016b227824 */ /* 0x000fc600078e0a22 */
[----:B------:R-:W-:Y:S02]  /*3a5e0*/  LOP3.LUT R35, R33, 0xfffffe00, RZ, 0xc0, !PT ;  /* 0xfffffe0021237812 */ /* 0x000fe400078ec0ff */
[----:B------:R-:W-:-:S03]  /*3a5f0*/  LOP3.LUT R33, R32, 0x180, RZ, 0xc0, !PT ;  /* 0x0000018020217812 */ /* 0x000fc600078ec0ff */
[----:B------:R-:W-:Y:S01]  /*3a600*/  IMAD R35, R34, 0x40, R35 ;  /* 0x0000004022237824 */ /* 0x000fe200078e0223 */
[----:B------:R-:W-:Y:S01]  /*3a610*/  SHF.R.U32.HI R34, RZ, 0x3, R33 ;  /* 0x00000003ff227819 */ /* 0x000fe20000011621 */
[----:B------:R-:W-:Y:S01]  /*3a620*/  BSSY B2, `(.L_x_4834) ;  /* 0x000011e000027945 */ /* 0x000fe20003800000 */
[----:B--2---:R-:W-:-:S04]  /*3a630*/  LEA.HI R28, R112, R112, RZ, 0x1 ;  /* 0x00000070701c7211 */ /* 0x004fc800078f08ff */
[----:B------:R-:W-:-:S04]  /*3a640*/  SHF.R.S32.HI R48, RZ, 0x1, R28 ;  /* 0x00000001ff307819 */ /* 0x000fc8000001141c */
[----:B------:R-:W-:-:S04]  /*3a650*/  ISETP.GE.AND P1, PT, R105, R48, PT ;  /* 0x000000306900720c */ /* 0x000fc80003f26270 */
[----:B------:R-:W-:-:S05]  /*3a660*/  SEL R28, R48, RZ, P1 ;  /* 0x000000ff301c7207 */ /* 0x000fca0000800000 */
[----:B------:R-:W-:-:S04]  /*3a670*/  IMAD.IADD R28, R105, 0x1, R28 ;  /* 0x00000001691c7824 */ /* 0x000fc800078e021c */
[----:B------:R-:W-:Y:S01]  /*3a680*/  @P1 IMAD.IADD R118, R13, 0x1, -R118 ;  /* 0x000000010d761824 */ /* 0x000fe200078e0a76 */
[----:B------:R-:W-:-:S04]  /*3a690*/  SHF.R.S32.HI R29, RZ, 0x1f, R28 ;  /* 0x0000001fff1d7819 */ /* 0x000fc8000001141c */
[----:B------:R-:W-:Y:S02]  /*3a6a0*/  SHF.R.S32.HI R31, RZ, 0x1f, R118 ;  /* 0x0000001fff1f7819 */ /* 0x000fe40000011476 */
[----:B------:R-:W-:Y:S02]  /*3a6b0*/  LEA.HI R30, R29, R28, RZ, 0x4 ;  /* 0x0000001c1d1e7211 */ /* 0x000fe400078f20ff */
[----:B------:R-:W-:Y:S02]  /*3a6c0*/  LEA.HI R31, R31, R118, RZ, 0x5 ;  /* 0x000000761f1f7211 */ /* 0x000fe400078f28ff */
[----:B------:R-:W-:Y:S02]  /*3a6d0*/  SHF.R.S32.HI R50, RZ, 0x4, R30 ;  /* 0x00000004ff327819 */ /* 0x000fe4000001141e */
[----:B------:R-:W-:Y:S02]  /*3a6e0*/  LEA.HI R28, R29, R28, RZ, 0x6 ;  /* 0x0000001c1d1c7211 */ /* 0x000fe400078f30ff */
[----:B------:R-:W-:-:S02]  /*3a6f0*/  LEA.HI.SX32 R31, R31, R50, 0x1b ;  /* 0x000000321f1f7211 */ /* 0x000fc400078fdaff */
[----:B------:R-:W-:Y:S02]  /*3a700*/  SHF.R.S32.HI R28, RZ, 0x6, R28 ;  /* 0x00000006ff1c7819 */ /* 0x000fe4000001141c */
[----:B------:R-:W-:Y:S01]  /*3a710*/  SHF.R.S32.HI R32, RZ, 0x1f, R31 ;  /* 0x0000001fff207819 */ /* 0x000fe2000001141f */
[----:B------:R-:W-:Y:S01]  /*3a720*/  IMAD.SHL.U32 R49, R31, 0x10, RZ ;  /* 0x000000101f317824 */ /* 0x000fe200078e00ff */
[----:B------:R-:W-:Y:S01]  /*3a730*/  LOP3.LUT R30, R33, 0x30, R30, 0xf8, !PT ;  /* 0x00000030211e7812 */ /* 0x000fe200078ef81e */
[----:B------:R-:W-:Y:S01]  /*3a740*/  IMAD R28, R28, 0x2800, R35 ;  /* 0x000028001c1c7824 */ /* 0x000fe200078e0223 */
[----:B------:R-:W-:Y:S02]  /*3a750*/  LEA.HI R32, R32, R31, RZ, 0x2 ;  /* 0x0000001f20207211 */ /* 0x000fe400078f10ff */
[----:B------:R-:W-:Y:S02]  /*3a760*/  LOP3.LUT R29, R30, R34, RZ, 0x3c, !PT ;  /* 0x000000221e1d7212 */ /* 0x000fe400078e3cff */
[----:B------:R-:W-:-:S02]  /*3a770*/  SHF.R.S32.HI R32, RZ, 0x2, R32 ;  /* 0x00000002ff207819 */ /* 0x000fc40000011420 */
[----:B------:R-:W-:Y:S01]  /*3a780*/  LOP3.LUT R31, R33, 0x30, R49, 0xf8, !PT ;  /* 0x00000030211f7812 */ /* 0x000fe200078ef831 */
[----:B------:R-:W-:Y:S02]  /*3a790*/  IMAD.IADD R28, R28, 0x1, R29 ;  /* 0x000000011c1c7824 */ /* 0x000fe400078e021d */
[----:B------:R-:W-:Y:S01]  /*3a7a0*/  IMAD R32, R32, 0x2800, R35 ;  /* 0x0000280020207824 */ /* 0x000fe200078e0223 */
[----:B------:R-:W-:Y:S02]  /*3a7b0*/  LOP3.LUT R31, R31, R34, RZ, 0x3c, !PT ;  /* 0x000000221f1f7212 */ /* 0x000fe400078e3cff */
[----:B------:R-:W-:-:S03]  /*3a7c0*/  IADD3 R28, P1, P2, R108, R28, R37 ;  /* 0x0000001c6c1c7210 */ /* 0x000fc60007a3e025 */
[----:B------:R-:W-:Y:S01]  /*3a7d0*/  IMAD.IADD R32, R32, 0x1, R31 ;  /* 0x0000000120207824 */ /* 0x000fe200078e021f */
[----:B------:R-:W-:Y:S02]  /*3a7e0*/  IADD3.X R29, R109, RZ, R99, P1, P2 ;  /* 0x000000ff6d1d7210 */ /* 0x000fe40000fe4463 */
[----:B------:R-:W-:Y:S02]  /*3a7f0*/  ISETP.GE.AND P1, PT, R105, R48, PT ;  /* 0x000000306900720c */ /* 0x000fe40003f26270 */
[----:B------:R-:W-:Y:S02]  /*3a800*/  IADD3 R32, P3, P4, R108, R32, R37 ;  /* 0x000000206c207210 */ /* 0x000fe40007c7e025 */
[----:B------:R-:W5:Y:S02]  /*3a810*/  LD.E.128 R28, desc[UR4][R28.64] ;  /* 0x000000041c1c7980 */ /* 0x000f64000c101d00 */
[----:B------:R-:W-:Y:S01]  /*3a820*/  IADD3.X R33, R109, RZ, R99, P3, P4 ;  /* 0x000000ff6d217210 */ /* 0x000fe20001fe8463 */
[----:B------:R-:W-:-:S05]  /*3a830*/  IMAD.SHL.U32 R37, R50, 0x10, RZ ;  /* 0x0000001032257824 */ /* 0x000fca00078e00ff */
[----:B------:R-:W5:Y:S01]  /*3a840*/  LD.E.128 R32, desc[UR6][R32.64] ;  /* 0x0000000620207980 */ /* 0x000f62000c101d00 */
[----:B------:R-:W-:Y:S05]  /*3a850*/  @P1 BRA `(.L_x_4835) ;  /* 0x0000000c00e81947 */ /* 0x000fea0003800000 */
        /* <DEDUP_REMOVED lines=8> */
[----:B------:R-:W-:Y:S02]  /*3a8e0*/  PRMT R54, R29, 0x7604, R54 ;  /* 0x000076041d367816 */ /* 0x000fe40000000036 */
[----:B------:R-:W-:-:S02]  /*3a8f0*/  SHF.R.U32.HI R29, RZ, 0x8, R58 ;  /* 0x00000008ff1d7819 */ /* 0x000fc4000001163a */
[----:B------:R-:W-:Y:S02]  /*3a900*/  LOP3.LUT R60, R57, 0xff, RZ, 0xc0, !PT ;  /* 0x000000ff393c7812 */ /* 0x000fe400078ec0ff */
[----:B------:R-:W-:Y:S02]  /*3a910*/  LOP3.LUT R31, R31, 0xff, RZ, 0xc0, !PT ;  /* 0x000000ff1f1f7812 */ /* 0x000fe400078ec0ff */
        /* <DEDUP_REMOVED lines=20> */
[----:B------:R-:W-:Y:S02]  /*3aa60*/  SHF.R.U32.HI R35, RZ, 0x10, R59 ;  /* 0x00000010ff237819 */ /* 0x000fe4000001163b */
[----:B------:R-:W-:-:S02]  /*3aa70*/  PRMT R61, R31, 0x7604, R70 ;  /* 0x000076041f3d7816 */ /* 0x000fc40000000046 */
[----:B------:R-:W-:Y:S02]  /*3aa80*/  PRMT R66, R33, 0x7604, R66 ;  /* 0x0000760421427816 */ /* 0x000fe40000000042 */
[----:B------:R-:W-:Y:S02]  /*3aa90*/  SHF.R.U32.HI R31, RZ, 0x10, R57 ;  /* 0x00000010ff1f7819 */ /* 0x000fe40000011639 */
[----:B------:R-:W-:Y:S02]  /*3aaa0*/  SHF.R.U32.HI R33, RZ, 0x8, R47 ;  /* 0x00000008ff217819 */ /* 0x000fe4000001162f */
[----:B------:R-:W-:Y:S02]  /*3aab0*/  PRMT R29, R29, 0x7054, R54 ;  /* 0x000070541d1d7816 */ /* 0x000fe40000000036 */
[----:B------:R-:W-:Y:S02]  /*3aac0*/  LOP3.LUT R35, R35, 0xff, RZ, 0xc0, !PT ;  /* 0x000000ff23237812 */ /* 0x000fe400078ec0ff */
[----:B------:R-:W-:-:S02]  /*3aad0*/  SHF.R.U32.HI R54, RZ, 0x10, R46 ;  /* 0x00000010ff367819 */ /* 0x000fc4000001162e */
[----:B------:R-:W-:Y:S02]  /*3aae0*/  SHF.R.U32.HI R55, RZ, 0x10, R45 ;  /* 0x00000010ff377819 */ /* 0x000fe4000001162d */
[----:B------:R-:W-:Y:S02]  /*3aaf0*/  LOP3.LUT R31, R31, 0xff, RZ, 0xc0, !PT ;  /* 0x000000ff1f1f7812 */ /* 0x000fe400078ec0ff */
[----:B------:R-:W-:Y:S02]  /*3ab00*/  SHF.R.U32.HI R53, RZ, 0x10, R44 ;  /* 0x00000010ff357819 */ /* 0x000fe4000001162c */
[----:B------:R-:W-:Y:S02]  /*3ab10*/  LOP3.LUT R72, R47, 0xff, RZ, 0xc0, !PT ;  /* 0x000000ff2f487812 */ /* 0x000fe400078ec0ff */
[----:B------:R-:W-:Y:S02]  /*3ab20*/  LOP3.LUT R33, R33, 0xff, RZ, 0xc0, !PT ;  /* 0x000000ff21217812 */ /* 0x000fe400078ec0ff */
[----:B------:R-:W-:-:S02]  /*3ab30*/  PRMT R64, R35, 0x7054, R64 ;  /* 0x0000705423407816 */ /* 0x000fc40000000040 */
[----:B------:R-:W-:Y:S02]  /*3ab40*/  LOP3.LUT R54, R54, 0xff, RZ, 0xc0, !PT ;  /* 0x000000ff36367812 */ /* 0x000fe400078ec0ff */
[----:B------:R-:W-:Y:S02]  /*3ab50*/  LOP3.LUT R35, R55, 0xff, RZ, 0xc0, !PT ;  /* 0x000000ff37237812 */ /* 0x000fe400078ec0ff */
[----:B------:R-:W-:Y:S02]  /*3ab60*/  PRMT R31, R31, 0x7054, R60 ;  /* 0x000070541f1f7816 */ /* 0x000fe4000000003c */
[----:B------:R-:W-:Y:S02]  /*3ab70*/  LOP3.LUT R53, R53, 0xff, RZ, 0xc0, !PT ;  /* 0x000000ff35357812 */ /* 0x000fe400078ec0ff */
[----:B------:R-:W-:Y:S02]  /*3ab80*/  PRMT R72, R33, 0x7604, R72 ;  /* 0x0000760421487816 */ /* 0x000fe40000000048 */
[----:B------:R-:W-:-:S02]  /*3ab90*/  SHF.R.U32.HI R60, RZ, 0x10, R47 ;  /* 0x00000010ff3c7819 */ /* 0x000fc4000001162f */
[----:B------:R-:W-:Y:S02]  /*3aba0*/  SHF.R.U32.HI R33, RZ, 0x10, R58 ;  /* 0x00000010ff217819 */ /* 0x000fe4000001163a */
[----:B------:R-:W-:Y:S02]  /*3abb0*/  PRMT R61, R54, 0x7054, R61 ;  /* 0x00007054363d7816 */ /* 0x000fe4000000003d */
[----:B------:R-:W-:Y:S02]  /*3abc0*/  PRMT R35, R35, 0x7054, R68 ;  /* 0x0000705423237816 */ /* 0x000fe40000000044 */
[----:B------:R-:W-:Y:S02]  /*3abd0*/  SHF.R.U32.HI R54, RZ, 0x18, R45 ;  /* 0x00000018ff367819 */ /* 0x000fe4000001162d */
[----:B------:R-:W-:Y:S02]  /*3abe0*/  PRMT R55, R53, 0x7054, R66 ;  /* 0x0000705435377816 */ /* 0x000fe40000000042 */
[----:B------:R-:W-:-:S02]  /*3abf0*/  LOP3.LUT R53, R60, 0xff, RZ, 0xc0, !PT ;  /* 0x000000ff3c357812 */ /* 0x000fc400078ec0ff */
[----:B------:R-:W-:Y:S02]  /*3ac00*/  LOP3.LUT R33, R33, 0xff, RZ, 0xc0, !PT ;  /* 0x000000ff21217812 */ /* 0x000fe400078ec0ff */
[----:B------:R-:W-:Y:S02]  /*3ac10*/  SHF.R.U32.HI R60, RZ, 0x18, R57 ;  /* 0x00000018ff3c7819 */ /* 0x000fe40000011639 */
[----:B------:R-:W-:Y:S02]  /*3ac20*/  PRMT R57, R54, 0x654, R35 ;  /* 0x0000065436397816 */ /* 0x000fe40000000023 */
[----:B------:R-:W-:Y:S02]  /*3ac30*/  PRMT R33, R33, 0x7054, R62 ;  /* 0x0000705421217816 */ /* 0x000fe4000000003e */
[----:B------:R-:W-:Y:S02]  /*3ac40*/  PRMT R45, R60, 0x654, R31 ;  /* 0x000006543c2d7816 */ /* 0x000fe4000000001f */
[----:B------:R-:W-:-:S02]  /*3ac50*/  SHF.R.U32.HI R67, RZ, 0x18, R59 ;  /* 0x00000018ff437819 */ /* 0x000fc4000001163b */
[----:B------:R-:W-:Y:S02]  /*3ac60*/  F2FP.F16.E4M3.UNPACK_B R35, R51 ;  /* 0x00000033ff23723e */ /* 0x000fe400020006ff */
[----:B------:R-:W-:Y:S02]  /*3ac70*/  F2FP.F16.E4M3.UNPACK_B R59, R57 ;  /* 0x00000039ff3b723e */ /* 0x000fe400020006ff */
[----:B------:R-:W-:Y:S02]  /*3ac80*/  PRMT R63, R53, 0x7054, R72 ;  /* 0x00007054353f7816 */ /* 0x000fe40000000048 */
[----:B------:R-:W-:Y:S01]  /*3ac90*/  F2FP.F16.E4M3.UNPACK_B R53, R45 ;  /* 0x0000002dff35723e */ /* 0x000fe200020006ff */
[--C-:B------:R-:W-:Y:S01]  /*3aca0*/  HADD2.F32 R60, -RZ, R59.reuse.H0_H0 ;  /* 0x2000003bff3c7230 */ /* 0x100fe20000004100 */
[----:B------:R-:W-:Y:S01]  /*3acb0*/  LOP3.LUT R58, R33, 0xff000000, R58, 0xf8, !PT ;  /* 0xff000000213a7812 */ /* 0x000fe200078ef83a */
[----:B------:R-:W-:Y:S01]  /*3acc0*/  HADD2.F32 R59, -RZ, R59.H1_H1 ;  /* 0x3000003bff3b7230 */ /* 0x000fe20000004100 */
[----:B------:R-:W-:Y:S01]  /*3acd0*/  LOP3.LUT R56, R29, 0xff000000, R56, 0xf8, !PT ;  /* 0xff0000001d387812 */ /* 0x000fe200078ef838 */
[----:B------:R-:W-:Y:S01]  /*3ace0*/  HADD2.F32 R29, -RZ, R35.H0_H0 ;  /* 0x20000023ff1d7230 */ /* 0x000fe20000004100 */
[----:B------:R-:W-:Y:S01]  /*3acf0*/  F2FP.F16.E4M3.UNPACK_B R33, R48 ;  /* 0x00000030ff21723e */ /* 0x000fe200020006ff */
[--C-:B------:R-:W-:Y:S01]  /*3ad00*/  HADD2.F32 R54, -RZ, R53.reuse.H0_H0 ;  /* 0x20000035ff367230 */ /* 0x100fe20000004100 */
[----:B------:R-:W-:Y:S01]  /*3ad10*/  LOP3.LUT R55, R55, 0xff000000, R44, 0xf8, !PT ;  /* 0xff00000037377812 */ /* 0x000fe200078ef82c */
[----:B------:R-:W-:-:S02]  /*3ad20*/  HADD2.F32 R53, -RZ, R53.H1_H1 ;  /* 0x30000035ff357230 */ /* 0x000fc40000004100 */
[C---:B------:R-:W-:Y:S01]  /*3ad30*/  FMUL.FTZ R44, R29.reuse, R60 ;  /* 0x0000003c1d2c7220 */ /* 0x040fe20000410000 */
[--C-:B------:R-:W-:Y:S02]  /*3ad40*/  HADD2.F32 R31, -RZ, R33.reuse.H0_H0 ;  /* 0x20000021ff1f7230 */ /* 0x100fe40000004100 */
[-C--:B------:R-:W-:Y:S01]  /*3ad50*/  FMUL.FTZ R65, R29, R54.reuse ;  /* 0x000000361d417220 */ /* 0x080fe20000410000 */
[----:B------:R-:W-:Y:S01]  /*3ad60*/  LOP3.LUT R61, R61, 0xff000000, R46, 0xf8, !PT ;  /* 0xff0000003d3d7812 */ /* 0x000fe200078ef82e */
[----:B------:R-:W-:Y:S01]  /*3ad70*/  HADD2.F32 R33, -RZ, R33.H1_H1 ;  /* 0x30000021ff217230 */ /* 0x000fe20000004100 */
[----:B------:R-:W-:Y:S01]  /*3ad80*/  F2FP.F16.E4M3.UNPACK_B R51, R51.H1 ;  /* 0x00000033ff33723e */ /* 0x000fe200030006ff */
[C---:B------:R-:W-:Y:S01]  /*3ad90*/  FFMA.FTZ R29, R31.reuse, R54, -R44 ;  /* 0x000000361f1d7223 */ /* 0x040fe2000001082c */
[----:B------:R-:W-:Y:S01]  /*3ada0*/  HADD2.F32 R44, -RZ, R35.H1_H1 ;  /* 0x30000023ff2c7230 */ /* 0x000fe20000004100 */
[----:B------:R-:W-:Y:S01]  /*3adb0*/  F2FP.F16.E4M3.UNPACK_B R57, R57.H1 ;  /* 0x00000039ff39723e */ /* 0x000fe200030006ff */
[----:B------:R-:W-:Y:S01]  /*3adc0*/  FFMA.FTZ R31, R31, R60, R65 ;  /* 0x0000003c1f1f7223 */ /* 0x000fe20000010041 */
[----:B------:R-:W-:Y:S01]  /*3add0*/  F2FP.F16.E4M3.UNPACK_B R46, R45.H1 ;  /* 0x0000002dff2e723e */ /* 0x000fe200030006ff */
[----:B------:R-:W-:Y:S01]  /*3ade0*/  HADD2.F32 R45, -RZ, R51.H0_H0 ;  /* 0x20000033ff2d7230 */ /* 0x000fe20000004100 */
[----:B------:R-:W-:Y:S01]  /*3adf0*/  F2FP.F16.E4M3.UNPACK_B R48, R48.H1 ;  /* 0x00000030ff30723e */ /* 0x000fe200030006ff */
[----:B------:R-:W-:-:S02]  /*3ae00*/  HADD2.F32 R60, -RZ, R57.H0_H0 ;  /* 0x20000039ff3c7230 */ /* 0x000fc40000004100 */
[C---:B------:R-:W-:Y:S01]  /*3ae10*/  FMUL.FTZ R62, R44.reuse, R59 ;  /* 0x0000003b2c3e7220 */ /* 0x040fe20000410000 */
[----:B------:R-:W-:Y:S02]  /*3ae20*/  HADD2.F32 R54, -RZ, R46.H0_H0 ;  /* 0x2000002eff367230 */ /* 0x000fe40000004100 */
[-C--:B------:R-:W-:Y:S01]  /*3ae30*/  FMUL.FTZ R44, R44, R53.reuse ;  /* 0x000000352c2c7220 */ /* 0x080fe20000410000 */
[----:B------:R-:W-:Y:S01]  /*3ae40*/  LOP3.LUT R63, R63, 0xff000000, R47, 0xf8, !PT ;  /* 0xff0000003f3f7812 */ /* 0x000fe200078ef82f */
[----:B------:R-:W-:Y:S01]  /*3ae50*/  HADD2.F32 R35, -RZ, R48.H0_H0 ;  /* 0x20000030ff237230 */ /* 0x000fe20000004100 */
[----:B------:R-:W-:Y:S01]  /*3ae60*/  PRMT R64, R67, 0x654, R64 ;  /* 0x0000065443407816 */ /* 0x000fe20000000040 */
[----:B------:R-:W-:Y:S01]  /*3ae70*/  FMUL.FTZ R68, R45, R60 ;  /* 0x0000003c2d447220 */ /* 0x000fe20000410000 */
[C---:B------:R-:W-:Y:S01]  /*3ae80*/  FFMA.FTZ R62, R33.reuse, R53, -R62 ;  /* 0x00000035213e7223 */ /* 0x040fe2000001083e */
[----:B------:R-:W-:Y:S01]  /*3ae90*/  FFMA.FTZ R66, R33, R59, R44 ;  /* 0x0000003b21427223 */ /* 0x000fe2000001002c */
[----:B------:R-:W-:Y:S01]  /*3aea0*/  FMUL.FTZ R45, R45, R54 ;  /* 0x000000362d2d7220 */ /* 0x000fe20000410000 */
[----:B------:R-:W-:Y:S01]  /*3aeb0*/  F2FP.F16.E4M3.UNPACK_B R44, R52 ;  /* 0x00000034ff2c723e */ /* 0x000fe200020006ff */
[C---:B------:R-:W-:Y:S01]  /*3aec0*/  FFMA.FTZ R68, R35.reuse, R54, -R68 ;  /* 0x0000003623447223 */ /* 0x040fe20000010844 */
[-C--:B------:R-:W-:Y:S01]  /*3aed0*/  F2FP.F16.E4M3.UNPACK_B R53, R63.reuse ;  /* 0x0000003fff35723e */ /* 0x080fe200020006ff */
[----:B------:R-:W-:Y:S01]  /*3aee0*/  FFMA.FTZ R65, R35, R60, R45 ;  /* 0x0000003c23417223 */ /* 0x000fe2000001002d */
[----:B------:R-:W-:Y:S01]  /*3aef0*/  F2FP.F16.E4M3.UNPACK_B R47, R64 ;  /* 0x00000040ff2f723e */ /* 0x000fe200020006ff */
[----:B------:R-:W-:Y:S01]  /*3af00*/  HADD2.F32 R45, -RZ, R44.H0_H0 ;  /* 0x2000002cff2d7230 */ /* 0x000fe20000004100 */
[----:B------:R-:W-:Y:S01]  /*3af10*/  F2FP.F16.E4M3.UNPACK_B R33, R50 ;  /* 0x00000032ff21723e */ /* 0x000fe200020006ff */
[----:B------:R-:W-:Y:S01]  /*3af20*/  HADD2.F32 R60, -RZ, R53.H0_H0 ;  /* 0x20000035ff3c7230 */ /* 0x000fe20000004100 */
[----:B------:R-:W-:Y:S01]  /*3af30*/  F2FP.F16.E4M3.UNPACK_B R52, R52.H1 ;  /* 0x00000034ff34723e */ /* 0x000fe200030006ff */
[----:B------:R-:W-:Y:S01]  /*3af40*/  HADD2.F32 R51, -RZ, R51.H1_H1 ;  /* 0x30000033ff337230 */ /* 0x000fe20000004100 */
[----:B------:R-:W-:Y:S01]  /*3af50*/  F2FP.F16.E4M3.UNPACK_B R63, R63.H1 ;  /* 0x0000003fff3f723e */ /* 0x000fe200030006ff */
[----:B------:R-:W-:-:S02]  /*3af60*/  HADD2.F32 R46, -RZ, R46.H1_H1 ;  /* 0x3000002eff2e7230 */ /* 0x000fc40000004100 */
[----:B------:R-:W-:Y:S01]  /*3af70*/  FMUL.FTZ R72, R45, R60 ;  /* 0x0000003c2d487220 */ /* 0x000fe20000410000 */
[----:B------:R-:W-:Y:S01]  /*3af80*/  HADD2.F32 R57, -RZ, R57.H1_H1 ;  /* 0x30000039ff397230 */ /* 0x000fe20000004100 */
[----:B------:R-:W-:Y:S01]  /*3af90*/  F2FP.F16.E4M3.UNPACK_B R64, R64.H1 ;  /* 0x00000040ff40723e */ /* 0x000fe200030006ff */
[----:B------:R-:W-:Y:S02]  /*3afa0*/  HADD2.F32 R54, -RZ, R47.H0_H0 ;  /* 0x2000002fff367230 */ /* 0x000fe40000004100 */
[C---:B------:R-:W-:Y:S01]  /*3afb0*/  FMUL.FTZ R70, R51.reuse, R46 ;  /* 0x0000002e33467220 */ /* 0x040fe20000410000 */
[----:B------:R-:W-:Y:S02]  /*3afc0*/  HADD2.F32 R48, -RZ, R48.H1_H1 ;  /* 0x30000030ff307230 */ /* 0x000fe40000004100 */
[----:B------:R-:W-:Y:S01]  /*3afd0*/  FMUL.FTZ R59, R51, R57 ;  /* 0x00000039333b7220 */ /* 0x000fe20000410000 */
[----:B------:R-:W-:Y:S02]  /*3afe0*/  HADD2.F32 R35, -RZ, R33.H0_H0 ;  /* 0x20000021ff237230 */ /* 0x000fe40000004100 */
        /* <DEDUP_REMOVED lines=8> */
[----:B------:R-:W-:Y:S02]  /*3b070*/  HADD2.F32 R45, -RZ, R52.H0_H0 ;  /* 0x20000034ff2d7230 */ /* 0x000fe40000004100 */
[----:B------:R-:W-:Y:S01]  /*3b080*/  FFMA.FTZ R72, R35, R54, -R72 ;  /* 0x0000003623487223 */ /* 0x000fe20000010848 */
[----:B------:R-:W-:-:S02]  /*3b090*/  HADD2.F32 R48, -RZ, R63.H0_H0 ;  /* 0x2000003fff307230 */ /* 0x000fc40000004100 */
[C---:B------:R-:W-:Y:S01]  /*3b0a0*/  FMUL.FTZ R54, R44.reuse, R53 ;  /* 0x000000352c367220 */ /* 0x040fe20000410000 */
[----:B------:R-:W-:Y:S02]  /*3b0b0*/  HADD2.F32 R33, -RZ, R33.H1_H1 ;  /* 0x30000021ff217230 */ /* 0x000fe40000004100 */
[----:B------:R-:W-:Y:S01]  /*3b0c0*/  FMUL.FTZ R44, R44, R47 ;  /* 0x0000002f2c2c7220 */ /* 0x000fe20000410000 */
[----:B------:R-:W-:Y:S02]  /*3b0d0*/  HADD2.F32 R46, -RZ, R64.H0_H0 ;  /* 0x20000040ff2e7230 */ /* 0x000fe40000004100 */
[----:B------:R-:W-:Y:S01]  /*3b0e0*/  FMUL.FTZ R60, R45, R48 ;  /* 0x000000302d3c7220 */ /* 0x000fe20000410000 */
[----:B------:R-:W-:Y:S02]  /*3b0f0*/  HADD2.F32 R35, -RZ, R50.H0_H0 ;  /* 0x20000032ff237230 */ /* 0x000fe40000004100 */
[----:B------:R-:W-:Y:S01]  /*3b100*/  FFMA.FTZ R74, R33, R53, R44 ;  /* 0x00000035214a7223 */ /* 0x000fe2000001002c */
[----:B------:R-:W-:Y:S01]  /*3b110*/  F2FP.F16.E4M3.UNPACK_B R44, R32.H1 ;  /* 0x00000020ff2c723e */ /* 0x000fe200030006ff */
[-C--:B------:R-:W-:Y:S01]  /*3b120*/  FMUL.FTZ R45, R45, R46.reuse ;  /* 0x0000002e2d2d7220 */ /* 0x080fe20000410000 */
[----:B------:R-:W-:Y:S01]  /*3b130*/  F2FP.F16.E4M3.UNPACK_B R51, R55.H1 ;  /* 0x00000037ff33723e */ /* 0x000fe200030006ff */
[----:B------:R-:W-:Y:S01]  /*3b140*/  FFMA.FTZ R80, R35, R46, -R60 ;  /* 0x0000002e23507223 */ /* 0x000fe2000001083c */
[----:B------:R-:W-:Y:S01]  /*3b150*/  F2FP.F16.E4M3.UNPACK_B R46, R56.H1 ;  /* 0x00000038ff2e723e */ /* 0x000fe200030006ff */
[----:B------:R-:W-:Y:S01]  /*3b160*/  FFMA.FTZ R75, R33, R47, -R54 ;  /* 0x0000002f214b7223 */ /* 0x000fe20000010836 */
[----:B------:R-:W-:Y:S01]  /*3b170*/  FFMA.FTZ R81, R35, R48, R45 ;  /* 0x0000003023517223 */ /* 0x000fe2000001002d */
[----:B------:R-:W-:Y:S01]  /*3b180*/  HADD2.F32 R52, -RZ, R52.H1_H1 ;  /* 0x30000034ff347230 */ /* 0x000fe20000004100 */
[-C--:B------:R-:W-:Y:S01]  /*3b190*/  F2FP.F16.E4M3.UNPACK_B R33, R28.reuse.H1 ;  /* 0x0000001cff21723e */ /* 0x080fe200030006ff */
[----:B------:R-:W-:Y:S01]  /*3b1a0*/  HADD2.F32 R47, -RZ, R64.H1_H1 ;  /* 0x30000040ff2f7230 */ /* 0x000fe20000004100 */
[----:B------:R-:W-:Y:S01]  /*3b1b0*/  F2FP.F16.E4M3.UNPACK_B R55, R55 ;  /* 0x00000037ff37723e */ /* 0x000fe200020006ff */
        /* <DEDUP_REMOVED lines=17> */
[----:B------:R-:W-:Y:S01]  /*3b2d0*/  F2FP.F16.E4M3.UNPACK_B R35, R32 ;  /* 0x00000020ff23723e */ /* 0x000fe200020006ff */
[----:B------:R-:W-:Y:S02]  /*3b2e0*/  HADD2.F32 R32, -RZ, R51.H1_H1 ;  /* 0x30000033ff207230 */ /* 0x000fe40000004100 */
[----:B------:R-:W-:Y:S01]  /*3b2f0*/  FFMA.FTZ R83, R50, R47, -R53 ;  /* 0x0000002f32537223 */ /* 0x000fe20000010835 */
[----:B------:R-:W-:Y:S02]  /*3b300*/  HADD2.F32 R47, -RZ, R55.H0_H0 ;  /* 0x20000037ff2f7230 */ /* 0x000fe40000004100 */
[----:B------:R-:W-:Y:S01]  /*3b310*/  FMUL.FTZ R51, R45, R46 ;  /* 0x0000002e2d337220 */ /* 0x000fe20000410000 */
[----:B------:R-:W-:-:S02]  /*3b320*/  HADD2.F32 R44, -RZ, R35.H0_H0 ;  /* 0x20000023ff2c7230 */ /* 0x000fc40000004100 */
[-C--:B------:R-:W-:Y:S01]  /*3b330*/  FMUL.FTZ R48, R45, R32.reuse ;  /* 0x000000202d307220 */ /* 0x080fe20000410000 */
[----:B------:R-:W-:Y:S02]  /*3b340*/  HADD2.F32 R45, -RZ, R56.H0_H0 ;  /* 0x20000038ff2d7230 */ /* 0x000fe40000004100 */
[C---:B------:R-:W-:Y:S01]  /*3b350*/  FFMA.FTZ R59, R33.reuse, R32, R51 ;  /* 0x00000020213b7223 */ /* 0x040fe20000010033 */
[----:B------:R-:W-:Y:S02]  /*3b360*/  HADD2.F32 R32, -RZ, R28.H0_H0 ;  /* 0x2000001cff207230 */ /* 0x000fe40000004100 */
[----:B------:R-:W-:Y:S01]  /*3b370*/  FFMA.FTZ R57, R33, R46, -R48 ;  /* 0x0000002e21397223 */ /* 0x000fe20000010830 */
[C---:B------:R-:W-:Y:S01]  /*3b380*/  FMUL.FTZ R33, R44.reuse, R47 ;  /* 0x0000002f2c217220 */ /* 0x040fe20000410000 */
[----:B------:R-:W-:Y:S01]  /*3b390*/  FMUL.FTZ R44, R44, R45 ;  /* 0x0000002d2c2c7220 */ /* 0x000fe20000410000 */
[----:B------:R-:W-:Y:S01]  /*3b3a0*/  HADD2.F32 R35, -RZ, R35.H1_H1 ;  /* 0x30000023ff237230 */ /* 0x000fe20000004100 */
[----:B------:R-:W-:Y:S01]  /*3b3b0*/  F2FP.F16.E4M3.UNPACK_B R46, R61.H1 ;  /* 0x0000003dff2e723e */ /* 0x000fe200030006ff */
[----:B------:R-:W-:-:S02]  /*3b3c0*/  HADD2.F32 R55, -RZ, R55.H1_H1 ;  /* 0x30000037ff377230 */ /* 0x000fc40000004100 */
[----:B------:R-:W-:Y:S01]  /*3b3d0*/  FFMA.FTZ R48, R32, R45, -R33 ;  /* 0x0000002d20307223 */ /* 0x000fe20000010821 */
[----:B------:R-:W-:Y:S01]  /*3b3e0*/  HADD2.F32 R56, -RZ, R56.H1_H1 ;  /* 0x30000038ff387230 */ /* 0x000fe20000004100 */
[----:B------:R-:W-:Y:S01]  /*3b3f0*/  F2FP.F16.E4M3.UNPACK_B R33, R34.H1 ;  /* 0x00000022ff21723e */ /* 0x000fe200030006ff */
[----:B------:R-:W-:Y:S01]  /*3b400*/  FFMA.FTZ R64, R50, R63, R60 ;  /* 0x0000003f32407223 */ /* 0x000fe2000001003c */
[----:B------:R-:W-:Y:S01]  /*3b410*/  FFMA.FTZ R50, R32, R47, R44 ;  /* 0x0000002f20327223 */ /* 0x000fe2000001002c */
[----:B------:R-:W-:Y:S02]  /*3b420*/  HADD2.F32 R28, -RZ, R28.H1_H1 ;  /* 0x3000001cff1c7230 */ /* 0x000fe40000004100 */
[C---:B------:R-:W-:Y:S01]  /*3b430*/  FMUL.FTZ R45, R35.reuse, R55 ;  /* 0x00000037232d7220 */ /* 0x040fe20000410000 */
[----:B------:R-:W-:Y:S01]  /*3b440*/  FMUL.FTZ R53, R35, R56 ;  /* 0x0000003823357220 */ /* 0x000fe20000410000 */
[----:B------:R-:W-:Y:S01]  /*3b450*/  F2FP.F16.E4M3.UNPACK_B R32, R30.H1 ;  /* 0x0000001eff20723e */ /* 0x000fe200030006ff */
[----:B------:R-:W-:Y:S01]  /*3b460*/  HADD2.F32 R35, -RZ, R33.H0_H0 ;  /* 0x20000021ff237230 */ /* 0x000fe20000004100 */
[----:B------:R-:W-:Y:S01]  /*3b470*/  F2FP.F16.E4M3.UNPACK_B R44, R58.H1 ;  /* 0x0000003aff2c723e */ /* 0x000fe200030006ff */
[----:B------:R-:W-:-:S02]  /*3b480*/  HADD2.F32 R47, -RZ, R46.H0_H0 ;  /* 0x2000002eff2f7230 */ /* 0x000fc40000004100 */
[C---:B------:R-:W-:Y:S01]  /*3b490*/  FFMA.FTZ R51, R28.reuse, R56, -R45 ;  /* 0x000000381c337223 */ /* 0x040fe2000001082d */
[----:B------:R-:W-:Y:S01]  /*3b4a0*/  FFMA.FTZ R53, R28, R55, R53 ;  /* 0x000000371c357223 */ /* 0x000fe20000010035 */
[----:B------:R-:W-:Y:S01]  /*3b4b0*/  HADD2.F32 R28, -RZ, R32.H0_H0 ;  /* 0x20000020ff1c7230 */ /* 0x000fe20000004100 */
[----:B------:R-:W-:Y:S01]  /*3b4c0*/  F2FP.F16.E4M3.UNPACK_B R34, R34 ;  /* 0x00000022ff22723e */ /* 0x000fe200020006ff */
[----:B------:R-:W-:Y:S02]  /*3b4d0*/  HADD2.F32 R45, -RZ, R44.H0_H0 ;  /* 0x2000002cff2d7230 */ /* 0x000fe40000004100 */
[C---:B------:R-:W-:Y:S01]  /*3b4e0*/  FMUL.FTZ R55, R35.reuse, R47 ;  /* 0x0000002f23377220 */ /* 0x040fe20000410000 */
[----:B------:R-:W-:Y:S01]  /*3b4f0*/  HADD2.F32 R33, -RZ, R33.H1_H1 ;  /* 0x30000021ff217230 */ /* 0x000fe20000004100 */
[----:B------:R-:W-:Y:S01]  /*3b500*/  F2FP.F16.E4M3.UNPACK_B R61, R61 ;  /* 0x0000003dff3d723e */ /* 0x000fe200020006ff */
[----:B------:R-:W-:Y:S02]  /*3b510*/  HADD2.F32 R46, -RZ, R46.H1_H1 ;  /* 0x3000002eff2e7230 */ /* 0x000fe40000004100 */
[----:B------:R-:W-:Y:S01]  /*3b520*/  FMUL.FTZ R35, R35, R45 ;  /* 0x0000002d23237220 */ /* 0x000fe20000410000 */
[----:B------:R-:W-:-:S02]  /*3b530*/  HADD2.F32 R44, -RZ, R44.H1_H1 ;  /* 0x3000002cff2c7230 */ /* 0x000fc40000004100 */
[----:B------:R-:W-:Y:S01]  /*3b540*/  FFMA.FTZ R56, R28, R45, -R55 ;  /* 0x0000002d1c387223 */ /* 0x000fe20000010837 */
[----:B------:R-:W-:Y:S02]  /*3b550*/  HADD2.F32 R32, -RZ, R32.H1_H1 ;  /* 0x30000020ff207230 */ /* 0x000fe40000004100 */
[C---:B------:R-:W-:Y:S01]  /*3b560*/  FMUL.FTZ R45, R33.reuse, R46 ;  /* 0x0000002e212d7220 */ /* 0x040fe20000410000 */
[----:B------:R-:W-:Y:S01]  /*3b570*/  F2FP.F16.E4M3.UNPACK_B R58, R58 ;  /* 0x0000003aff3a723e */ /* 0x000fe200020006ff */
[----:B------:R-:W-:Y:S01]  /*3b580*/  FMUL.FTZ R33, R33, R44 ;  /* 0x0000002c21217220 */ /* 0x000fe20000410000 */
[----:B------:R-:W-:Y:S01]  /*3b590*/  F2FP.F16.E4M3.UNPACK_B R30, R30 ;  /* 0x0000001eff1e723e */ /* 0x000fe200020006ff */
[C---:B------:R-:W-:Y:S01]  /*3b5a0*/  FFMA.FTZ R63, R32.reuse, R44, -R45 ;  /* 0x0000002c203f7223 */ /* 0x040fe2000001082d */
[----:B------:R-:W-:Y:S02]  /*3b5b0*/  HADD2.F32 R45, -RZ, R61.H0_H0 ;  /* 0x2000003dff2d7230 */ /* 0x000fe40000004100 */
[----:B------:R-:W-:Y:S01]  /*3b5c0*/  FFMA.FTZ R71, R32, R46, R33 ;  /* 0x0000002e20477223 */ /* 0x000fe20000010021 */
[----:B------:R-:W-:-:S02]  /*3b5d0*/  HADD2.F32 R32, -RZ, R34.H0_H0 ;  /* 0x20000022ff207230 */ /* 0x000fc40000004100 */
[----:B------:R-:W-:Y:S01]  /*3b5e0*/  FFMA.FTZ R60, R28, R47, R35 ;  /* 0x0000002f1c3c7223 */ /* 0x000fe20000010023 */
[----:B------:R-:W-:Y:S01]  /*3b5f0*/  HADD2.F32 R34, -RZ, R34.H1_H1 ;  /* 0x30000022ff227230 */ /* 0x000fe20000004100 */
[----:B------:R-:W-:Y:S01]  /*3b600*/  F2FP.SATFINITE.E4M3.F32.PACK_AB_MERGE_C R80, R83, R80, RZ ;  /* 0x000000505350723e */ /* 0x000fe200048070ff */
[--C-:B------:R-:W-:Y:S02]  /*3b610*/  HADD2.F32 R33, -RZ, R58.reuse.H0_H0 ;  /* 0x2000003aff217230 */ /* 0x100fe40000004100 */
[C---:B------:R-:W-:Y:S01]  /*3b620*/  FMUL.FTZ R47, R32.reuse, R45 ;  /* 0x0000002d202f7220 */ /* 0x040fe20000410000 */
[----:B------:R-:W-:Y:S01]  /*3b630*/  HADD2.F32 R61, -RZ, R61.H1_H1 ;  /* 0x3000003dff3d7230 */ /* 0x000fe20000004100 */
[----:B------:R-:W-:Y:S01]  /*3b640*/  F2FP.SATFINITE.E4M3.F32.PACK_AB_MERGE_C R52, R57, R52, RZ ;  /* 0x000000343934723e */ /* 0x000fe200048070ff */
[----:B------:R-:W-:Y:S02]  /*3b650*/  HADD2.F32 R35, -RZ, R58.H1_H1 ;  /* 0x3000003aff237230 */ /* 0x000fe40000004100 */
[----:B------:R-:W-:Y:S01]  /*3b660*/  FMUL.FTZ R32, R32, R33 ;  /* 0x0000002120207220 */ /* 0x000fe20000410000 */
        /* <DEDUP_REMOVED lines=12> */
[----:B------:R-:W-:Y:S02]  /*3b730*/  F2FP.SATFINITE.E4M3.F32.PACK_AB_MERGE_C R75, R75, R72, R80 ;  /* 0x000000484b4b723e */ /* 0x000fe40004807050 */
[----:B------:R-:W-:Y:S02]  /*3b740*/  F2FP.SATFINITE.E4M3.F32.PACK_AB_MERGE_C R48, R51, R48, R52 ;  /* 0x000000303330723e */ /* 0x000fe40004807034 */
[----:B------:R-:W-:Y:S02]  /*3b750*/  F2FP.SATFINITE.E4M3.F32.PACK_AB_MERGE_C R50, R53, R50, R54 ;  /* 0x000000323532723e */ /* 0x000fe40004807036 */
[----:B------:R-:W-:Y:S02]  /*3b760*/  F2FP.SATFINITE.E4M3.F32.PACK_AB_MERGE_C R67, R67, R68, RZ ;  /* 0x000000444343723e */ /* 0x000fe400048070ff */
[----:B------:R-:W-:-:S02]  /*3b770*/  F2FP.SATFINITE.E4M3.F32.PACK_AB_MERGE_C R64, R64, R81, RZ ;  /* 0x000000514040723e */ /* 0x000fc400048070ff */
[----:B------:R-:W-:Y:S01]  /*3b780*/  F2FP.SATFINITE.E4M3.F32.PACK_AB_MERGE_C R33, R66, R31, R65 ;  /* 0x0000001f4221723e */ /* 0x000fe20004807041 */
[----:B------:R-:W-:Y:S01]  /*3b790*/  IMAD.MOV.U32 R31, RZ, RZ, R75 ;  /* 0x000000ffff1f7224 */ /* 0x000fe200078e004b */
[----:B------:R-:W-:Y:S01]  /*3b7a0*/  F2FP.SATFINITE.E4M3.F32.PACK_AB_MERGE_C R30, R28, R47, R56 ;  /* 0x0000002f1c1e723e */ /* 0x000fe20004807038 */
[----:B------:R-:W-:Y:S01]  /*3b7b0*/  IMAD.MOV.U32 R28, RZ, RZ, R48 ;  /* 0x000000ffff1c7224 */ /* 0x000fe200078e0030 */
[----:B------:R-:W-:Y:S01]  /*3b7c0*/  F2FP.SATFINITE.E4M3.F32.PACK_AB_MERGE_C R34, R61, R32, R60 ;  /* 0x000000203d22723e */ /* 0x000fe2000480703c */
[----:B------:R-:W-:Y:S01]  /*3b7d0*/  IMAD.MOV.U32 R32, RZ, RZ, R50 ;  /* 0x000000ffff207224 */ /* 0x000fe200078e0032 */
[----:B------:R-:W-:Y:S02]  /*3b7e0*/  F2FP.SATFINITE.E4M3.F32.PACK_AB_MERGE_C R29, R62, R29, R67 ;  /* 0x0000001d3e1d723e */ /* 0x000fe40004807043 */
[----:B------:R-:W-:-:S07]  /*3b7f0*/  F2FP.SATFINITE.E4M3.F32.PACK_AB_MERGE_C R35, R74, R73, R64 ;  /* 0x000000494a23723e */ /* 0x000fce0004807040 */
.L_x_4835:
[----:B------:R-:W-:Y:S05]  /*3b800*/  BSYNC B2 ;  /* 0x0000000000027941 */ /* 0x000fea0003800000 */
.L_x_4834:
[--C-:B------:R-:W-:Y:S02]  /*3b810*/  SHF.R.S32.HI R45, RZ, 0x1f, R37.reuse ;  /* 0x0000001fff2d7819 */ /* 0x100fe40000011425 */
[----:B------:R-:W-:Y:S02]  /*3b820*/  IADD3 R44, P1, P2, R100, R102, R37 ;  /* 0x00000066642c7210 */ /* 0x000fe40007a3e025 */
[----:B------:R-:W-:Y:S02]  /*3b830*/  R2UR UR4, R40 ;  /* 0x00000000280472ca */ /* 0x000fe400000e0000 */
[----:B------:R-:W-:Y:S02]  /*3b840*/  R2UR UR5, R41 ;  /* 0x00000000290572ca */ /* 0x000fe400000e0000 */
[----:B------:R-:W-:Y:S02]  /*3b850*/  IADD3.X R45, R101, R69, R45, P1, P2 ;  /* 0x00000045652d7210 */ /* 0x000fe40000fe442d */
[----:B------:R-:W-:-:S09]  /*3b860*/  ISETP.GE.AND P1, PT, R49, R13, PT ;  /* 0x0000000d3100720c */ /* 0x000fd20003f26270 */
[----:B-----5:R0:W-:Y:S04]  /*3b870*/  ST.E.128 desc[UR4][R44.64], R28 ;  /* 0x0000001c2c007985 */ /* 0x0201e8000c101d04 */
[----:B------:R-:W-:Y:S05]  /*3b880*/  @P1 BRA `(.L_x_4783) ;  /* 0x0000000c00401947 */ /* 0x000fea0003800000 */
[----:B------:R-:W-:Y:S02]  /*3b890*/  R2UR UR4, R40 ;  /* 0x00000000280472ca */ /* 0x000fe400000e0000 */
[----:B------:R-:W-:Y:S02]  /*3b8a0*/  R2UR UR5, R41 ;  /* 0x00000000290572ca */ /* 0x000fe400000e0000 */
[--C-:B------:R-:W-:Y:S02]  /*3b8b0*/  IADD3 R102, P1, P2, R100, R102, R49.reuse ;  /* 0x0000006664667210 */ /* 0x100fe40007a3e031 */
[----:B------:R-:W-:-:S04]  /*3b8c0*/  SHF.R.S32.HI R100, RZ, 0x1f, R49 ;  /* 0x0000001fff647819 */ /* 0x000fc80000011431 */
[----:B------:R-:W-:-:S05]  /*3b8d0*/  IADD3.X R103, R101, R69, R100, P1, P2 ;  /* 0x0000004565677210 */ /* 0x000fca0000fe4464 */
[----:B------:R1:W-:Y:S01]  /*3b8e0*/  ST.E.128 desc[UR4][R102.64], R32 ;  /* 0x0000002066007985 */ /* 0x0003e2000c101d04 */
[----:B------:R-:W-:Y:S05]  /*3b8f0*/  BRA `(.L_x_4783) ;  /* 0x0000000c00247947 */ /* 0x000fea0003800000 */
.L_x_4749:
[----:B------:R-:W2:Y:S01]  /*3b900*/  LDL.64 R28, [R7+0x10] ;  /* 0x00001000071c7983 */ /* 0x000ea20000100a00 */
[----:B------:R-:W-:Y:S02]  /*3b910*/  R2UR UR4, R40 ;  /* 0x00000000280472ca */ /* 0x000fe400000e0000 */
[----:B------:R-:W-:Y:S01]  /*3b920*/  R2UR UR5, R41 ;  /* 0x00000000290572ca */ /* 0x000fe200000e0000 */
[----:B------:R0:W5:Y:S04]  /*3b930*/  LDL R13, [R3] ;  /* 0x00000000030d7983 */ /* 0x0001680000100800 */
[----:B------:R0:W5:Y:S08]  /*3b940*/  LDL R30, [R3+0x4] ;  /* 0x00000400031e7983 */ /* 0x0001700000100800 */
[----:B--2---:R-:W2:Y:S01]  /*3b950*/  LD.E R31, desc[UR4][R28.64+0x1c] ;  /* 0x00001c041c1f7980 */ /* 0x004ea2000c101900 */
[----:B------:R-:W-:Y:S01]  /*3b960*/  BSSY B2, `(.L_x_4836) ;  /* 0x0000005000027945 */ /* 0x000fe20003800000 */
[----:B--2---:R-:W-:-:S04]  /*3b970*/  LOP3.LUT R31, R31, 0x1, RZ, 0xfc, !PT ;  /* 0x000000011f1f7812 */ /* 0x004fc800078efcff */
[----:B------:R-:W-:-:S13]  /*3b980*/  ISETP.NE.AND P1, PT, R31, 0x3, PT ;  /* 0x000000031f00780c */ /* 0x000fda0003f25270 */
[----:B0-----:R-:W-:Y:S05]  /*3b990*/  @!P1 BRA `(.L_x_4837) ;  /* 0x0000000000049947 */ /* 0x001fea0003800000 */
[----:B------:R-:W-:Y:S01]  /*3b9a0*/  BPT.TRAP 0x1 ;  /* 0x000000040000795c */ /* 0x000fe20000300000 */
.L_x_4837:
[----:B------:R-:W-:Y:S05]  /*3b9b0*/  BSYNC B2 ;  /* 0x0000000000027941 */ /* 0x000fea0003800000 */
.L_x_4836:
[----:B------:R-:W-:Y:S02]  /*3b9c0*/  R2UR UR4, R40 ;  /* 0x00000000280472ca */ /* 0x000fe400000e0000 */
[----:B------:R-:W-:-:S13]  /*3b9d0*/  R2UR UR5, R41 ;  /* 0x00000000290572ca */ /* 0x000fda00000e0000 */
[----:B------:R-:W2:Y:S01]  /*3b9e0*/  LD.E.64 R28, desc[UR4][R28.64+0x8] ;  /* 0x000008041c1c7980 */ /* 0x000ea2000c101b00 */
[----:B-----5:R-:W-:Y:S01]  /*3b9f0*/  SHF.L.U32 R30, R30, 0x1f, RZ ;  /* 0x0000001f1e1e7819 */ /* 0x020fe200000006ff */
[----:B------:R-:W-:Y:S01]  /*3ba00*/  BSSY B2, `(.L_x_4838) ;  /* 0x0000005000027945 */ /* 0x000fe20003800000 */
[----:B--2---:R-:W-:-:S05]  /*3ba10*/  MOV R32, R28 ;  /* 0x0000001c00207202 */ /* 0x004fca0000000f00 */
[----:B------:R-:W-:-:S04]  /*3ba20*/  IMAD R13, R13, 0x8, R32 ;  /* 0x000000080d0d7824 */ /* 0x000fc800078e0220 */
[----:B------:R-:W0:Y:S02]  /*3ba30*/  SYNCS.PHASECHK.TRANS64.TRYWAIT P1, [R13+URZ], R30 ;  /* 0x0000001e0d0075a7 */ /* 0x000e24000802017f */
[----:B0-----:R-:W-:Y:S05]  /*3ba40*/  @!P1 BRA `(.L_x_4839) ;  /* 0x0000000c00589947 */ /* 0x001fea0003800000 */
.L_x_4865:
[----:B------:R-:W-:Y:S05]  /*3ba50*/  BSYNC B2 ;  /* 0x0000000000027941 */ /* 0x000fea0003800000 */
.L_x_4838:
[----:B------:R-:W2:Y:S04]  /*3ba60*/  LDL.64 R32, [R7] ;  /* 0x0000000007207983 */ /* 0x000ea80000100a00 */
[----:B------:R-:W3:Y:S04]  /*3ba70*/  LDL.64 R46, [R7+0x30] ;  /* 0x00003000072e7983 */ /* 0x000ee80000100a00 */
[----:B0-----:R-:W4:Y:S04]  /*3ba80*/  LDL.64 R30, [R7+0x20] ;  /* 0x00002000071e7983 */ /* 0x001f280000100a00 */
[----:B------:R-:W4:Y:S01]  /*3ba90*/  LDL.64 R28, [R7+0x18] ;  /* 0x00001800071c7983 */ /* 0x000f220000100a00 */
[----:B------:R-:W-:-:S02]  /*3baa0*/  R2UR UR4, R40 ;  /* 0x00000000280472ca */ /* 0x000fc400000e0000 */
[C---:B------:R-:W-:Y:S01]  /*3bab0*/  R2UR UR5, R41.reuse ;  /* 0x00000000290572ca */ /* 0x040fe200000e0000 */
[----:B------:R-:W4:Y:S01]  /*3bac0*/  LDL R37, [R3] ;  /* 0x0000000003257983 */ /* 0x000f220000100800 */
[C---:B------:R-:W-:Y:S02]  /*3bad0*/  R2UR UR8, R40.reuse ;  /* 0x00000000280872ca */ /* 0x040fe400000e0000 */
[C---:B------:R-:W-:Y:S01]  /*3bae0*/  R2UR UR9, R41.reuse ;  /* 0x00000000290972ca */ /* 0x040fe200000e0000 */
[----:B------:R-:W5:Y:S01]  /*3baf0*/  LDL.64 R48, [R7+0x38] ;  /* 0x0000380007307983 */ /* 0x000f620000100a00 */
[C---:B------:R-:W-:Y:S02]  /*3bb00*/  R2UR UR6, R40.reuse ;  /* 0x00000000280672ca */ /* 0x040fe400000e0000 */
[----:B------:R-:W-:Y:S02]  /*3bb10*/  R2UR UR7, R41 ;  /* 0x00000000290772ca */ /* 0x000fe400000e0000 */
[----:B------:R-:W-:-:S02]  /*3bb20*/  R2UR UR10, R40 ;  /* 0x00000000280a72ca */ /* 0x000fc400000e0000 */
[----:B------:R-:W-:Y:S01]  /*3bb30*/  R2UR UR11, R41 ;  /* 0x00000000290b72ca */ /* 0x000fe200000e0000 */
[----:B--2---:R-:W2:Y:S04]  /*3bb40*/  LD.E R53, desc[UR4][R32.64] ;  /* 0x0000000420357980 */ /* 0x004ea8000c101900 */
[----:B---3--:R-:W3:Y:S04]  /*3bb50*/  LD.E R52, desc[UR8][R46.64] ;  /* 0x000000082e347980 */ /* 0x008ee8000c101900 */
[----:B----4-:R-:W4:Y:S04]  /*3bb60*/  LD.E.64 R34, desc[UR6][R30.64+0x10] ;  /* 0x000010061e227980 */ /* 0x010f28000c101b00 */
[----:B------:R-:W4:Y:S04]  /*3bb70*/  LD.E.64 R50, desc[UR10][R28.64+0x8] ;  /* 0x0000080a1c327980 */ /* 0x000f28000c101b00 */
[----:B------:R0:W4:Y:S01]  /*3bb80*/  LD.E R13, desc[UR4][R28.64] ;  /* 0x000000041c0d7980 */ /* 0x000122000c101900 */
[----:B------:R-:W-:Y:S01]  /*3bb90*/  IMAD R37, R37, 0x7800, RZ ;  /* 0x0000780025257824 */ /* 0x000fe200078e02ff */
[----:B------:R-:W-:Y:S02]  /*3bba0*/  BSSY B2, `(.L_x_4840) ;  /* 0x0000055000027945 */ /* 0x000fe40003800000 */
[----:B------:R1:W5:Y:S04]  /*3bbb0*/  LD.E.64 R32, desc[UR4][R30.64+0x8] ;  /* 0x000008041e207980 */ /* 0x000368000c101b00 */
[----:B------:R1:W5:Y:S01]  /*3bbc0*/  LD.E.64 R44, desc[UR6][R30.64+0x18] ;  /* 0x000018061e2c7980 */ /* 0x000362000c101b00 */
[----:B0-----:R-:W-:Y:S01]  /*3bbd0*/  SHF.R.S32.HI R29, RZ, 0x1f, R37 ;  /* 0x0000001fff1d7819 */ /* 0x001fe20000011425 */
[----:B--2---:R-:W-:-:S05]  /*3bbe0*/  IMAD R53, R98, -0xa0, R53 ;  /* 0xffffff6062357824 */ /* 0x004fca00078e0235 */
[----:B------:R-:W-:-:S04]  /*3bbf0*/  VIMNMX R56, R53, 0xa0, PT ;  /* 0x000000a035387848 */ /* 0x000fc80003fe0100 */
[----:B---3--:R-:W-:Y:S01]  /*3bc00*/  ISETP.GE.AND P1, PT, R52, R56, PT ;  /* 0x000000383400720c */ /* 0x008fe20003f26270 */
[----:B----4-:R-:W-:Y:S01]  /*3bc10*/  IMAD R35, R35, R98, RZ ;  /* 0x0000006223237224 */ /* 0x010fe200078e02ff */
[----:B------:R-:W-:Y:S02]  /*3bc20*/  SHF.R.S32.HI R53, RZ, 0x1f, R98 ;  /* 0x0000001fff357819 */ /* 0x000fe40000011462 */
[----:B------:R-:W-:Y:S01]  /*3bc30*/  IADD3 R52, P2, R37, R50, RZ ;  /* 0x0000003225347210 */ /* 0x000fe20007f5e0ff */
[----:B------:R-:W-:Y:S01]  /*3bc40*/  IMAD.WIDE.U32 R54, R34, R98, RZ ;  /* 0x0000006222367225 */ /* 0x000fe200078e00ff */
[----:B------:R-:W-:Y:S02]  /*3bc50*/  IADD3 R50, P3, P4, R50, R13, R37 ;  /* 0x0000000d32327210 */ /* 0x000fe40007c7e025 */
[----:B------:R-:W-:Y:S01]  /*3bc60*/  SHF.R.S32.HI R13, RZ, 0x1f, R13 ;  /* 0x0000001fff0d7819 */ /* 0x000fe2000001140d */
[----:B------:R-:W-:Y:S02]  /*3bc70*/  IMAD R35, R34, R53, R35 ;  /* 0x0000003522237224 */ /* 0x000fe400078e0223 */
[C-C-:B------:R-:W-:Y:S01]  /*3bc80*/  IMAD.X R53, R51.reuse, 0x1, R29.reuse, P2 ;  /* 0x0000000133357824 */ /* 0x140fe200010e061d */
[----:B------:R-:W-:Y:S01]  /*3bc90*/  IADD3.X R51, R51, R13, R29, P3, P4 ;  /* 0x0000000d33337210 */ /* 0x000fe20001fe841d */
[----:B------:R-:W-:Y:S01]  /*3bca0*/  IMAD.IADD R57, R55, 0x1, R35 ;  /* 0x0000000137397824 */ /* 0x000fe200078e0223 */
[----:B-1----:R-:W-:Y:S06]  /*3bcb0*/  @P1 BRA `(.L_x_4841) ;  /* 0x00000004000c1947 */ /* 0x002fec0003800000 */
[----:B------:R-:W-:Y:S02]  /*3bcc0*/  R2UR UR4, R40 ;  /* 0x00000000280472ca */ /* 0x000fe400000e0000 */
[----:B------:R-:W-:-:S13]  /*3bcd0*/  R2UR UR5, R41 ;  /* 0x00000000290572ca */ /* 0x000fda00000e0000 */
[----:B-----5:R-:W2:Y:S01]  /*3bce0*/  LD.E.U8 R37, desc[UR4][R48.64] ;  /* 0x0000000430257980 */ /* 0x020ea2000c101100 */
[----:B------:R-:W-:Y:S01]  /*3bcf0*/  IADD3 R34, P2, R44, R54, RZ ;  /* 0x000000362c227210 */ /* 0x000fe20007f5e0ff */
[----:B------:R-:W-:Y:S04]  /*3bd00*/  BSSY B3, `(.L_x_4842) ;  /* 0x000000c000037945 */ /* 0x000fe80003800000 */
[----:B------:R-:W-:Y:S01]  /*3bd10*/  IMAD.X R35, R45, 0x1, R57, P2 ;  /* 0x000000012d237824 */ /* 0x000fe200010e0639 */
[----:B--2---:R-:W-:-:S04]  /*3bd20*/  LOP3.LUT R13, R37, 0x1, RZ, 0xc0, !PT ;  /* 0x00000001250d7812 */ /* 0x004fc800078ec0ff */
[----:B------:R-:W-:-:S13]  /*3bd30*/  ISETP.NE.U32.AND P1, PT, R13, 0x1, PT ;  /* 0x000000010d00780c */ /* 0x000fda0003f25070 */
[----:B------:R-:W-:Y:S05]  /*3bd40*/  @P1 BRA `(.L_x_4843) ;  /* 0x00000000001c1947 */ /* 0x000fea0003800000 */
[----:B------:R-:W-:Y:S02]  /*3bd50*/  R2UR UR4, R40 ;  /* 0x00000000280472ca */ /* 0x000fe400000e0000 */
[----:B------:R-:W-:-:S13]  /*3bd60*/  R2UR UR5, R41 ;  /* 0x00000000290572ca */ /* 0x000fda00000e0000 */
[----:B------:R-:W2:Y:S01]  /*3bd70*/  LD.E.128 R28, desc[UR4][R52.64] ;  /* 0x00000004341c7980 */ /* 0x000ea2000c101d00 */
[----:B------:R-:W-:Y:S02]  /*3bd80*/  R2UR UR6, R40 ;  /* 0x00000000280672ca */ /* 0x000fe400000e0000 */
[----:B------:R-:W-:Y:S01]  /*3bd90*/  R2UR UR7, R41 ;  /* 0x00000000290772ca */ /* 0x000fe200000e0000 */
[----:B--2---:R0:W-:-:S12]  /*3bda0*/  ST.E.128 desc[UR4][R34.64], R28 ;  /* 0x0000001c22007985 */ /* 0x0041d8000c101d04 */
[----:B------:R0:W5:Y:S02]  /*3bdb0*/  LD.E.U8 R37, desc[UR6][R48.64] ;  /* 0x0000000630257980 */ /* 0x000164000c101100 */
.L_x_4843:
[----:B------:R-:W-:Y:S05]  /*3bdc0*/  BSYNC B3 ;  /* 0x0000000000037941 */ /* 0x000fea0003800000 */
.L_x_4842:
[----:B-----5:R-:W-:Y:S01]  /*3bdd0*/  LOP3.LUT P1, RZ, R37, 0x2, RZ, 0xc0, !PT ;  /* 0x0000000225ff7812 */ /* 0x020fe2000782c0ff */
[----:B------:R-:W-:-:S12]  /*3bde0*/  BSSY B3, `(.L_x_4844) ;  /* 0x0000009000037945 */ /* 0x000fd80003800000 */
[----:B------:R-:W-:Y:S05]  /*3bdf0*/  @!P1 BRA `(.L_x_4845) ;  /* 0x00000000001c9947 */ /* 0x000fea0003800000 */
[----:B------:R-:W-:Y:S02]  /*3be00*/  R2UR UR4, R40 ;  /* 0x00000000280472ca */ /* 0x000fe400000e0000 */
[----:B------:R-:W-:-:S13]  /*3be10*/  R2UR UR5, R41 ;  /* 0x00000000290572ca */ /* 0x000fda00000e0000 */
[----:B0-----:R-:W2:Y:S01]  /*3be20*/  LD.E.128 R28, desc[UR4][R50.64] ;  /* 0x00000004321c7980 */ /* 0x001ea2000c101d00 */
[----:B------:R-:W-:Y:S02]  /*3be30*/  R2UR UR6, R40 ;  /* 0x00000000280672ca */ /* 0x000fe400000e0000 */
[----:B------:R-:W-:Y:S01]  /*3be40*/  R2UR UR7, R41 ;  /* 0x00000000290772ca */ /* 0x000fe200000e0000 */
[----:B--2---:R1:W-:-:S12]  /*3be50*/  ST.E.128 desc[UR4][R34.64+0x20], R28 ;  /* 0x0000201c22007985 */ /* 0x0043d8000c101d04 */
[----:B------:R1:W5:Y:S02]  /*3be60*/  LD.E.U8 R37, desc[UR6][R48.64] ;  /* 0x0000000630257980 */ /* 0x000364000c101100 */
.L_x_4845:
[----:B------:R-:W-:Y:S05]  /*3be70*/  BSYNC B3 ;  /* 0x0000000000037941 */ /* 0x000fea0003800000 */
.L_x_4844:
[----:B-----5:R-:W-:Y:S01]  /*3be80*/  LOP3.LUT P1, RZ, R37, 0x4, RZ, 0xc0, !PT ;  /* 0x0000000425ff7812 */ /* 0x020fe2000782c0ff */
[----:B------:R-:W-:-:S12]  /*3be90*/  BSSY B3, `(.L_x_4846) ;  /* 0x0000009000037945 */ /* 0x000fd80003800000 */
[----:B------:R-:W-:Y:S05]  /*3bea0*/  @!P1 BRA `(.L_x_4847) ;  /* 0x00000000001c9947 */ /* 0x000fea0003800000 */
[----:B------:R-:W-:Y:S02]  /*3beb0*/  R2UR UR4, R40 ;  /* 0x00000000280472ca */ /* 0x000fe400000e0000 */
[----:B------:R-:W-:-:S13]  /*3bec0*/  R2UR UR5, R41 ;  /* 0x00000000290572ca */ /* 0x000fda00000e0000 */
[----:B01----:R-:W2:Y:S01]  /*3bed0*/  LD.E.128 R28, desc[UR4][R52.64+0x2800] ;  /* 0x00280004341c7980 */ /* 0x003ea2000c101d00 */
[----:B------:R-:W-:Y:S02]  /*3bee0*/  R2UR UR6, R40 ;  /* 0x00000000280672ca */ /* 0x000fe400000e0000 */
[----:B------:R-:W-:Y:S01]  /*3bef0*/  R2UR UR7, R41 ;  /* 0x00000000290772ca */ /* 0x000fe200000e0000 */
[----:B--2---:R2:W-:-:S12]  /*3bf00*/  ST.E.128 desc[UR4][R34.64+0x40], R28 ;  /* 0x0000401c22007985 */ /* 0x0045d8000c101d04 */
[----:B------:R2:W5:Y:S02]  /*3bf10*/  LD.E.U8 R37, desc[UR6][R48.64] ;  /* 0x0000000630257980 */ /* 0x000564000c101100 */
.L_x_4847:
[----:B------:R-:W-:Y:S05]  /*3bf20*/  BSYNC B3 ;  /* 0x0000000000037941 */ /* 0x000fea0003800000 */
.L_x_4846:
[----:B-----5:R-:W-:Y:S01]  /*3bf30*/  LOP3.LUT P1, RZ, R37, 0x8, RZ, 0xc0, !PT ;  /* 0x0000000825ff7812 */ /* 0x020fe2000782c0ff */
[----:B------:R-:W-:-:S12]  /*3bf40*/  BSSY B3, `(.L_x_4848) ;  /* 0x0000009000037945 */ /* 0x000fd80003800000 */
[----:B------:R-:W-:Y:S05]  /*3bf50*/  @!P1 BRA `(.L_x_4849) ;  /* 0x00000000001c9947 */ /* 0x000fea0003800000 */
[----:B------:R-:W-:Y:S02]  /*3bf60*/  R2UR UR4, R40 ;  /* 0x00000000280472ca */ /* 0x000fe400000e0000 */
[----:B------:R-:W-:-:S13]  /*3bf70*/  R2UR UR5, R41 ;  /* 0x00000000290572ca */ /* 0x000fda00000e0000 */
[----:B012---:R-:W2:Y:S01]  /*3bf80*/  LD.E.128 R28, desc[UR4][R50.64+0x2800] ;  /* 0x00280004321c7980 */ /* 0x007ea2000c101d00 */
[----:B------:R-:W-:Y:S02]  /*3bf90*/  R2UR UR6, R40 ;  /* 0x00000000280672ca */ /* 0x000fe400000e0000 */
[----:B------:R-:W-:Y:S01]  /*3bfa0*/  R2UR UR7, R41 ;  /* 0x00000000290772ca */ /* 0x000fe200000e0000 */
[----:B--2---:R3:W-:-:S12]  /*3bfb0*/  ST.E.128 desc[UR4][R34.64+0x60], R28 ;  /* 0x0000601c22007985 */ /* 0x0047d8000c101d04 */
[----:B------:R3:W5:Y:S02]  /*3bfc0*/  LD.E.U8 R37, desc[UR6][R48.64] ;  /* 0x0000000630257980 */ /* 0x000764000c101100 */
.L_x_4849:
[----:B------:R-:W-:Y:S05]  /*3bfd0*/  BSYNC B3 ;  /* 0x0000000000037941 */ /* 0x000fea0003800000 */
.L_x_4848:
[----:B-----5:R-:W-:Y:S01]  /*3bfe0*/  LOP3.LUT P1, RZ, R37, 0x10, RZ, 0xc0, !PT ;  /* 0x0000001025ff7812 */ /* 0x020fe2000782c0ff */
[----:B------:R-:W-:-:S12]  /*3bff0*/  BSSY B3, `(.L_x_4850) ;  /* 0x0000009000037945 */ /* 0x000fd80003800000 */
[----:B------:R-:W-:Y:S05]  /*3c000*/  @!P1 BRA `(.L_x_4851) ;  /* 0x00000000001c9947 */ /* 0x000fea0003800000 */
[----:B------:R-:W-:Y:S02]  /*3c010*/  R2UR UR4, R40 ;  /* 0x00000000280472ca */ /* 0x000fe400000e0000 */
[----:B------:R-:W-:-:S13]  /*3c020*/  R2UR UR5, R41 ;  /* 0x00000000290572ca */ /* 0x000fda00000e0000 */
[----:B0123--:R-:W2:Y:S01]  /*3c030*/  LD.E.128 R28, desc[UR4][R52.64+0x5000] ;  /* 0x00500004341c7980 */ /* 0x00fea2000c101d00 */
[----:B------:R-:W-:Y:S02]  /*3c040*/  R2UR UR6, R40 ;  /* 0x00000000280672ca */ /* 0x000fe400000e0000 */
[----:B------:R-:W-:Y:S01]  /*3c050*/  R2UR UR7, R41 ;  /* 0x00000000290772ca */ /* 0x000fe200000e0000 */
[----:B--2---:R4:W-:-:S12]  /*3c060*/  ST.E.128 desc[UR4][R34.64+0x80], R28 ;  /* 0x0000801c22007985 */ /* 0x0049d8000c101d04 */
[----:B------:R4:W5:Y:S02]  /*3c070*/  LD.E.U8 R37, desc[UR6][R48.64] ;  /* 0x0000000630257980 */ /* 0x000964000c101100 */
.L_x_4851:
[----:B------:R-:W-:Y:S05]  /*3c080*/  BSYNC B3 ;  /* 0x0000000000037941 */ /* 0x000fea0003800000 */
.L_x_4850:
[----:B-----5:R-:W-:-:S13]  /*3c090*/  LOP3.LUT P1, RZ, R37, 0x20, RZ, 0xc0, !PT ;  /* 0x0000002025ff7812 */ /* 0x020fda000782c0ff */
[----:B------:R-:W-:Y:S05]  /*3c0a0*/  @!P1 BRA `(.L_x_4841) ;  /* 0x0000000000109947 */ /* 0x000fea0003800000 */
[----:B------:R-:W-:Y:S02]  /*3c0b0*/  R2UR UR4, R40 ;  /* 0x00000000280472ca */ /* 0x000fe400000e0000 */
[----:B------:R-:W-:-:S13]  /*3c0c0*/  R2UR UR5, R41 ;  /* 0x00000000290572ca */ /* 0x000fda00000e0000 */
[----:B01234-:R-:W2:Y:S04]  /*3c0d0*/  LD.E.128 R28, desc[UR4][R50.64+0x5000] ;  /* 0x00500004321c7980 */ /* 0x01fea8000c101d00 */
[----:B--2---:R0:W-:Y:S02]  /*3c0e0*/  ST.E.128 desc[UR4][R34.64+0xa0], R28 ;  /* 0x0000a01c22007985 */ /* 0x0041e4000c101d04 */
.L_x_4841:
[----:B------:R-:W-:Y:S05]  /*3c0f0*/  BSYNC B2 ;  /* 0x0000000000027941 */ /* 0x000fea0003800000 */
.L_x_4840:
[----:B------:R-:W-:Y:S02]  /*3c100*/  R2UR UR4, R40 ;  /* 0x00000000280472ca */ /* 0x000fe400000e0000 */
[----:B------:R-:W-:-:S13]  /*3c110*/  R2UR UR5, R41 ;  /* 0x00000000290572ca */ /* 0x000fda00000e0000 */
[----:B------:R-:W2:Y:S02]  /*3c120*/  LD.E R46, desc[UR4][R46.64] ;  /* 0x000000042e2e7980 */ /* 0x000ea4000c101900 */
[----:B--2---:R-:W-:-:S05]  /*3c130*/  VIADD R13, R46, 0x80 ;  /* 0x000000802e0d7836 */ /* 0x004fca0000000000 */
[----:B------:R-:W-:-:S13]  /*3c140*/  ISETP.GE.AND P1, PT, R13, R56, PT ;  /* 0x000000380d00720c */ /* 0x000fda0003f26270 */
[----:B------:R-:W-:Y:S05]  /*3c150*/  @P1 BRA `(.L_x_4783) ;  /* 0x00000004000c1947 */ /* 0x000fea0003800000 */
[----:B------:R-:W-:Y:S02]  /*3c160*/  R2UR UR4, R40 ;  /* 0x00000000280472ca */ /* 0x000fe400000e0000 */
[----:B------:R-:W-:-:S13]  /*3c170*/  R2UR UR5, R41 ;  /* 0x00000000290572ca */ /* 0x000fda00000e0000 */
[----:B01-345:R-:W2:Y:S01]  /*3c180*/  LD.E.U8 R34, desc[UR4][R48.64] ;  /* 0x0000000430227980 */ /* 0x03bea2000c101100 */
[----:B------:R-:W-:Y:S01]  /*3c190*/  IADD3 R54, P2, P3, R44, R32, R54 ;  /* 0x000000202c367210 */ /* 0x000fe20007b5e036 */
[----:B------:R-:W-:Y:S03]  /*3c1a0*/  BSSY B2, `(.L_x_4852) ;  /* 0x000000c000027945 */ /* 0x000fe60003800000 */
[----:B------:R-:W-:Y:S02]  /*3c1b0*/  IADD3.X R55, R45, R33, R57, P2, P3 ;  /* 0x000000212d377210 */ /* 0x000fe400017e6439 */
        /* <DEDUP_REMOVED lines=10> */
.L_x_4853:
[----:B------:R-:W-:Y:S05]  /*3c260*/  BSYNC B2 ;  /* 0x0000000000027941 */ /* 0x000fea0003800000 */
.L_x_4852:
        /* <DEDUP_REMOVED lines=10> */
.L_x_4855:
[----:B------:R-:W-:Y:S05]  /*3c310*/  BSYNC B2 ;  /* 0x0000000000027941 */ /* 0x000fea0003800000 */
.L_x_4854:
        /* <DEDUP_REMOVED lines=10> */
.L_x_4857:
[----:B------:R-:W-:Y:S05]  /*3c3c0*/  BSYNC B2 ;  /* 0x0000000000027941 */ /* 0x000fea0003800000 */
.L_x_4856:
        /* <DEDUP_REMOVED lines=10> */
.L_x_4859:
[----:B------:R-:W-:Y:S05]  /*3c470*/  BSYNC B2 ;  /* 0x0000000000027941 */ /* 0x000fea0003800000 */
.L_x_4858:
        /* <DEDUP_REMOVED lines=10> */
.L_x_4861:
[----:B------:R-:W-:Y:S05]  /*3c520*/  BSYNC B2 ;  /* 0x0000000000027941 */ /* 0x000fea0003800000 */
.L_x_4860:
[----:B-----5:R-:W-:-:S13]  /*3c530*/  LOP3.LUT P1, RZ, R34, 0x20, RZ, 0xc0, !PT ;  /* 0x0000002022ff7812 */ /* 0x020fda000782c0ff */
[----:B------:R-:W-:Y:S05]  /*3c540*/  @!P1 BRA `(.L_x_4783) ;  /* 0x0000000000109947 */ /* 0x000fea0003800000 */
[----:B------:R-:W-:Y:S02]  /*3c550*/  R2UR UR4, R40 ;  /* 0x00000000280472ca */ /* 0x000fe400000e0000 */
[----:B------:R-:W-:-:S13]  /*3c560*/  R2UR UR5, R41 ;  /* 0x00000000290572ca */ /* 0x000fda00000e0000 */
[----:B01234-:R-:W2:Y:S04]  /*3c570*/  LD.E.128 R48, desc[UR4][R50.64+0x7000] ;  /* 0x0070000432307980 */ /* 0x01fea8000c101d00 */
[----:B--2---:R0:W-:Y:S02]  /*3c580*/  ST.E.128 desc[UR4][R54.64+0xa0], R48 ;  /* 0x0000a03036007985 */ /* 0x0041e4000c101d04 */
.L_x_4783:
[----:B------:R-:W-:Y:S05]  /*3c590*/  BSYNC B0 ;  /* 0x0000000000007941 */ /* 0x000fea0003800000 */
.L_x_4748:
        /* <DEDUP_REMOVED lines=8> */
[----:B0-----:R-:W-:-:S02]  /*3c620*/  LOP3.LUT P1, RZ, R28, 0x7f, RZ, 0xc0, !PT ;  /* 0x0000007f1cff7812 */ /* 0x001fc4000782c0ff */
[----:B-----5:R-:W-:-:S05]  /*3c630*/  LEA.HI R13, R28, 0x8, RZ, 0x19 ;  /* 0x000000081c0d7811 */ /* 0x020fca00078fc8ff */
[----:B-1----:R0:W-:Y:S06]  /*3c640*/  BAR.SYNC.DEFER_BLOCKING R13, 0x80 ;  /* 0x0002000d0000751d */ /* 0x0021ec0000010000 */
[----:B------:R-:W-:Y:S05]  /*3c650*/  @P1 BRA `(.L_x_4862) ;  /* 0x0000000000241947 */ /* 0x000fea0003800000 */
[----:B------:R-:W2:Y:S01]  /*3c660*/  LDL.64 R28, [R7+0x10] ;  /* 0x00001000071c7983 */ /* 0x000ea20000100a00 */
[----:B------:R-:W-:Y:S02]  /*3c670*/  R2UR UR4, R40 ;  /* 0x00000000280472ca */ /* 0x000fe400000e0000 */
[----:B------:R-:W-:Y:S01]  /*3c680*/  R2UR UR5, R41 ;  /* 0x00000000290572ca */ /* 0x000fe200000e0000 */
[----:B------:R-:W0:-:S12]  /*3c690*/  LDL R3, [R3] ;  /* 0x0000000003037983 */ /* 0x000e180000100800 */
[----:B--2---:R-:W2:Y:S02]  /*3c6a0*/  LD.E.64 R28, desc[UR4][R28.64+0x30] ;  /* 0x000030041c1c7980 */ /* 0x004ea4000c101b00 */
[----:B--2---:R-:W-:-:S05]  /*3c6b0*/  MOV R30, R28 ;  /* 0x0000001c001e7202 */ /* 0x004fca0000000f00 */
[----:B0-----:R-:W-:-:S05]  /*3c6c0*/  IMAD R13, R3, 0x8, R30 ;  /* 0x00000008030d7824 */ /* 0x001fca00078e021e */
[----:B------:R-:W-:-:S04]  /*3c6d0*/  PRMT R13, RZ, 0x654, R13 ;  /* 0x00000654ff0d7816 */ /* 0x000fc8000000000d */
[----:B------:R1:W-:Y:S03]  /*3c6e0*/  SYNCS.ARRIVE.TRANS64.RED.A1T0 RZ, [R13+URZ], RZ ;  /* 0x000000ff0dff79a7 */ /* 0x0003e6000810043f */
.L_x_4862:
[----:B------:R-:W-:-:S04]  /*3c6f0*/  IMAD.MOV.U32 R107, RZ, RZ, 0x0 ;  /* 0x00000000ff6b7424 */ /* 0x000fc800078e00ff */
[----:B01----:R-:W-:Y:S05]  /*3c700*/  RET.REL.NODEC R106 `(_ZN7cutlass13device_kernelIN5flash11enable_sm90INS1_16FlashAttnFwdSm90INS1_25CollectiveMainloopFwdSm90ILi2EN4cute5tupleIJNS5_1CILi1EEES8_S8_EEENS6_IJNS7_ILi128EEENS7_ILi160EEENS7_ILi192EEEEEELi192ENS_12float_e4m3_tEfNS_4arch4Sm90ELb0ELb1ELb0ELb1ELb0ELb1ELb0ELb1ELb1ELb1ELb0ELb0EEENS1_21CollectiveEpilogueFwdINS6_IJSA_SC_SB_EEES9_NS_10bfloat16_tESG_Li256ELb1ELb1ELb0ELb1EEENS1_36VarlenDynamicPersistentTileSchedulerILi128ELi160ELi256ELi128ELb0ELb1ELb1ELb1ELb0ELb1EEEEEEEEEvNT_6ParamsE) ;  /* 0xfffffc386a3c7950 */ /* 0x003fea0003c3ffff */
.L_x_4758:
[----:B--2---:R2:W3:Y:S02]  /*3c710*/  SYNCS.PHASECHK.TRANS64.TRYWAIT P1, [R13+URZ], R30 ;  /* 0x0000001e0d0075a7 */ /* 0x0044e4000802017f */
[----:B---3--:R-:W-:Y:S05]  /*3c720*/  @!P1 NANOSLEEP.SYNCS 0x989680 ;  /* 0x009896800000995d */ /* 0x008fea0003900000 */
[----:B------:R-:W3:Y:S02]  /*3c730*/  @!P1 SYNCS.PHASECHK.TRANS64 P1, [R13+URZ], R30 ;  /* 0x0000001e0d0095a7 */ /* 0x000ee4000802007f */
[----:B---3--:R-:W-:Y:S05]  /*3c740*/  @!P1 BRA `(.L_x_4758) ;  /* 0xfffffffc00f09947 */ /* 0x008fea000383ffff */
[----:B------:R-:W-:Y:S05]  /*3c750*/  BRA `(.L_x_4863) ;  /* 0xfffffef800987947 */ /* 0x000fea000383ffff */
.L_x_4813:
[----:B--2---:R2:W3:Y:S02]  /*3c760*/  SYNCS.PHASECHK.TRANS64.TRYWAIT P1, [R13+URZ], R108 ;  /* 0x0000006c0d0075a7 */ /* 0x0044e4000802017f */
[----:B---3--:R-:W-:Y:S05]  /*3c770*/  @!P1 NANOSLEEP.SYNCS 0x989680 ;  /* 0x009896800000995d */ /* 0x008fea0003900000 */
[----:B------:R-:W3:Y:S02]  /*3c780*/  @!P1 SYNCS.PHASECHK.TRANS64 P1, [R13+URZ], R108 ;  /* 0x0000006c0d0095a7 */ /* 0x000ee4000802007f */
[----:B---3--:R-:W-:Y:S05]  /*3c790*/  @!P1 BRA `(.L_x_4813) ;  /* 0xfffffffc00f09947 */ /* 0x008fea000383ffff */
[----:B------:R-:W-:Y:S05]  /*3c7a0*/  BRA `(.L_x_4864) ;  /* 0xffffff7400507947 */ /* 0x000fea000383ffff */
.L_x_4839:
[----:B0-----:R0:W1:Y:S02]  /*3c7b0*/  SYNCS.PHASECHK.TRANS64.TRYWAIT P1, [R13+URZ], R30 ;  /* 0x0000001e0d0075a7 */ /* 0x001064000802017f */
[----:B-1----:R-:W-:Y:S05]  /*3c7c0*/  @!P1 NANOSLEEP.SYNCS 0x989680 ;  /* 0x009896800000995d */ /* 0x002fea0003900000 */
[----:B------:R-:W1:Y:S02]  /*3c7d0*/  @!P1 SYNCS.PHASECHK.TRANS64 P1, [R13+URZ], R30 ;  /* 0x0000001e0d0095a7 */ /* 0x000e64000802007f */
[----:B-1----:R-:W-:Y:S05]  /*3c7e0*/  @!P1 BRA `(.L_x_4839) ;  /* 0xfffffffc00f09947 */ /* 0x002fea000383ffff */
[----:B------:R-:W-:Y:S05]  /*3c7f0*/  BRA `(.L_x_4865) ;  /* 0xfffffff000947947 */ /* 0x000fea000383ffff */
.L_x_4866:
        /* <DEDUP_REMOVED lines=16> */
.L_x_12965:


//--------------------- .text._ZN7cutlass13device_kernelIN5flash11enable_sm90INS1_16FlashAttnFwdSm90INS1_25CollectiveMainloopFwdSm90ILi2EN4cute5tupleIJNS5_1CILi1EEES8_S8_EEENS6_IJNS7_ILi128EEENS7_ILi160EEENS7_ILi192EEEEEELi192ENS_12float_e4m3_tEfNS_4arch4Sm90ELb1ELb0ELb0ELb0ELb0ELb0ELb0ELb1ELb1ELb1ELb0ELb0EEENS1_21CollectiveEpilogueFwdINS6_IJSA_SC_SB_EEES9_NS_10bfloat16_tESG_Li256ELb0ELb1ELb0ELb1EEENS1_30DynamicPersistentTileSchedulerILi256ELi128ELb0ELb1ELb1EEEEEEEEEvNT_6ParamsE --------------------------
	.section	.text._ZN7cutlass13device_kernelIN5flash11enable_sm90INS1_16FlashAttnFwdSm90INS1_25CollectiveMainloopFwdSm90ILi2EN4cute5tupleIJNS5_1CILi1EEES8_S8_EEENS6_IJNS7_ILi128EEENS7_ILi160EEENS7_ILi192EEEEEELi192ENS_12float_e4m3_tEfNS_4arch4Sm90ELb1ELb0ELb0ELb0ELb0ELb0ELb0ELb1ELb1ELb1ELb0ELb0EEENS1_21CollectiveEpilogueFwdINS6_IJSA_SC_SB_EEES9_NS_10bfloat16_tESG_Li256ELb0ELb1ELb0ELb1EEENS1_30DynamicPersistentTileSchedulerILi256ELi128ELb0ELb1ELb1EEEEEEEEEvNT_6ParamsE,"ax",@progbits
	.align	128
.text._ZN7cutlass13device_kernelIN5flash11enable_sm90INS1_16FlashAttnFwdSm90INS1_25CollectiveMainloopFwdSm90ILi2EN4cute5tupleIJNS5_1CILi1EEES8_S8_EEENS6_IJNS7_ILi128EEENS7_ILi160EEENS7_ILi192EEEEEELi192ENS_12float_e4m3_tEfNS_4arch4Sm90ELb1ELb0ELb0ELb0ELb0ELb0ELb0ELb1ELb1ELb1ELb0ELb0EEENS1_21CollectiveEpilogueFwdINS6_IJSA_SC_SB_EEES9_NS_10bfloat16_tESG_Li256ELb0ELb1ELb0ELb1EEENS1_30DynamicPersistentTileSchedulerILi256ELi128ELb0ELb1ELb1EEEEEEEEEvNT_6ParamsE:
        .type           _ZN7cutlass13device_kernelIN5flash11enable_sm90INS1_16FlashAttnFwdSm90INS1_25CollectiveMainloopFwdSm90ILi2EN4cute5tupleIJNS5_1CILi1EEES8_S8_EEENS6_IJNS7_ILi128EEENS7_ILi160EEENS7_ILi192EEEEEELi192ENS_12float_e4m3_tEfNS_4arch4Sm90ELb1ELb0ELb0ELb0ELb0ELb0ELb0ELb1ELb1ELb1ELb0ELb0EEENS1_21CollectiveEpilogueFwdINS6_IJSA_SC_SB_EEES9_NS_10bfloat16_tESG_Li256ELb0ELb1ELb0ELb1EEENS1_30DynamicPersistentTileSchedulerILi256ELi128ELb0ELb1ELb1EEEEEEEEEvNT_6ParamsE,@function
        .size           _ZN7cutlass13device_kernelIN5flash11enable_sm90INS1_16FlashAttnFwdSm90INS1_25CollectiveMainloopFwdSm90ILi2EN4cute5tupleIJNS5_1CILi1EEES8_S8_EEENS6_IJNS7_ILi128EEENS7_ILi160EEENS7_ILi192EEEEEELi192ENS_12float_e4m3_tEfNS_4arch4Sm90ELb1ELb0ELb0ELb0ELb0ELb0ELb0ELb1ELb1ELb1ELb0ELb0EEENS1_21CollectiveEpilogueFwdINS6_IJSA_SC_SB_EEES9_NS_10bfloat16_tESG_Li256ELb0ELb1ELb0ELb1EEENS1_30DynamicPersistentTileSchedulerILi256ELi128ELb0ELb1ELb1EEEEEEEEEvNT_6ParamsE,(.L_x_12967 - _ZN7cutlass13device_kernelIN5flash11enable_sm90INS1_16FlashAttnFwdSm90INS1_25CollectiveMainloopFwdSm90ILi2EN4cute5tupleIJNS5_1CILi1EEES8_S8_EEENS6_IJNS7_ILi128EEENS7_ILi160EEENS7_ILi192EEEEEELi192ENS_12float_e4m3_tEfNS_4arch4Sm90ELb1ELb0ELb0ELb0ELb0ELb0ELb0ELb1ELb1ELb1ELb0ELb0EEENS1_21CollectiveEpilogueFwdINS6_IJSA_SC_SB_EEES9_NS_10bfloat16_tESG_Li256ELb0ELb1ELb0ELb1EEENS1_30DynamicPersistentTileSchedulerILi256ELi128ELb0ELb1ELb1EEEEEEEEEvNT_6ParamsE)
        .other          _ZN7cutlass13device_kernelIN5flash11enable_sm90INS1_16FlashAttnFwdSm90INS1_25CollectiveMainloopFwdSm90ILi2EN4cute5tupleIJNS5_1CILi1EEES8_S8_EEENS6_IJNS7_ILi128EEENS7_ILi160EEENS7_ILi192EEEEEELi192ENS_12float_e4m3_tEfNS_4arch4Sm90ELb1ELb0ELb0ELb0ELb0ELb0ELb0ELb1ELb1ELb1ELb0ELb0EEENS1_21CollectiveEpilogueFwdINS6_IJSA_SC_SB_EEES9_NS_10bfloat16_tESG_Li256ELb0ELb1ELb0ELb1EEENS1_30DynamicPersistentTileSchedulerILi256ELi128ELb0ELb1ELb1EEEEEEEEEvNT_6ParamsE,@"STO_CUDA_ENTRY STV_DEFAULT"
_ZN7cutlass13device_kernelIN5flash11enable_sm90INS1_16FlashAttnFwdSm90INS1_25CollectiveMainloopFwdSm90ILi2EN4cute5tupleIJNS5_1CILi1EEES8_S8_EEENS6_IJNS7_ILi128EEENS7_ILi160EEENS7_ILi192EEEEEELi192ENS_12float_e4m3_tEfNS_4arch4Sm90ELb1ELb0ELb0ELb0ELb0ELb0ELb0ELb1ELb1ELb1ELb0ELb0EEENS1_21CollectiveEpilogueFwdINS6_IJSA_SC_SB_EEES9_NS_10bfloat16_tESG_Li256ELb0ELb1ELb0ELb1EEENS1_30DynamicPersistentTileSchedulerILi256ELi128ELb0ELb1ELb1EEEEEEEEEvNT_6ParamsE:
        /* <DEDUP_REMOVED lines=18> */
.L_x_4868:
[----:B------:R-:W-:Y:S05]  /*0120*/  BSYNC B0 ;  /* 0x0000000000007941 */ /* 0x000fea0003800000 */
.L_x_4867:
        /* <DEDUP_REMOVED lines=41> */
.L_x_4869:
        /* <DEDUP_REMOVED lines=22> */
.L_x_4870:
        /* <DEDUP_REMOVED lines=18> */
.L_x_4871:
        /* <DEDUP_REMOVED lines=22> */
.L_x_4872:
        /* <DEDUP_REMOVED lines=22> */
.L_x_4873:
[----:B------:R-:W-:Y:S01]  /*0900*/  PLOP3.LUT P0, PT, PT, PT, UP0, 0x80, 0x0 ;  /* 0x000000000000781c */ /* 0x000fe20003f0f008 */
[----:B------:R-:W-:Y:S01]  /*0910*/  UMOV UR38, 0x1 ;  /* 0x0000000100267882 */ /* 0x000fe20000000000 */
[----:B------:R-:W-:Y:S01]  /*0920*/  NOP ;  /* 0x0000000000007918 */ /* 0x000fe20000000000 */
[----:B------:R-:W-:Y:S01]  /*0930*/  USEL UR38, UR38, 0x2, !UP0 ;  /* 0x0000000226267887 */ /* 0x000fe2000c000000 */
[----:B------:R-:W-:Y:S01]  /*0940*/  ULDC.64 UR50, c[0x0][0x208] ;  /* 0x0000820000327ab9 */ /* 0x000fe20000000a00 */
[----:B012-4-:R-:W-:Y:S08]  /*0950*/  BAR.SYNC.DEFER_BLOCKING 0x0 ;  /* 0x0000000000007b1d */ /* 0x017ff00000010000 */
[----:B------:R-:W-:Y:S05]  /*0960*/  @!P0 BRA `(.L_x_4874) ;  /* 0x000000e400f48947 */ /* 0x000fea0003800000 */
.L_x_4875:
        /* <DEDUP_REMOVED lines=21> */
[----:B------:R-:W-:Y:S02]  /*0ac0*/  LEA.HI R0, R3, R228, RZ, 0x4 ;  /* 0x000000e403007211 */ /* 0x000fe400078f20ff */
[----:B------:R-:W-:Y:S02]  /*0ad0*/  LOP3.LUT R221, R5, 0xffffff80, RZ, 0xc0, !PT ;  /* 0xffffff8005dd7812 */ /* 0x000fe400078ec0ff */
[----:B------:R-:W-:Y:S02]  /*0ae0*/  SHF.R.S32.HI R9, RZ, 0x4, R0 ;  /* 0x00000004ff097819 */ /* 0x000fe40000011400 */
[----:B------:R-:W-:Y:S01]  /*0af0*/  LOP3.LUT R7, R0, 0x3fffff0, RZ, 0xc0, !PT ;  /* 0x03fffff000077812 */ /* 0x000fe200078ec0ff */
[----:B------:R-:W-:Y:S01]  /*0b00*/  IMAD.IADD R221, R228, 0x1, -R221 ;  /* 0x00000001e4dd7824 */ /* 0x000fe200078e0add */
[----:B------:R-:W-:-:S02]  /*0b10*/  LEA.HI R0, R0, R9, RZ, 0x1 ;  /* 0x0000000900007211 */ /* 0x000fc400078f08ff */
[CC--:B------:R-:W-:Y:S01]  /*0b20*/  LEA.HI R2, R3.reuse, R228.reuse, RZ, 0x5 ;  /* 0x000000e403027211 */ /* 0x0c0fe200078f28ff */
[----:B------:R-:W-:Y:S01]  /*0b30*/  IMAD.IADD R7, R228, 0x1, -R7 ;  /* 0x00000001e4077824 */ /* 0x000fe200078e0a07 */
[----:B------:R-:W-:Y:S02]  /*0b40*/  SHF.R.S32.HI R4, RZ, 0x1f, R221 ;  /* 0x0000001fff047819 */ /* 0x000fe400000114dd */
[----:B------:R-:W-:Y:S01]  /*0b50*/  LOP3.LUT R0, R0, 0x1ffffffe, RZ, 0xc0, !PT ;  /* 0x1ffffffe00007812 */ /* 0x000fe200078ec0ff */
[----:B------:R-:W-:Y:S01]  /*0b60*/  IMAD.SHL.U32 R2, R2, 0x20, RZ ;  /* 0x0000002002027824 */ /* 0x000fe200078e00ff */
[----:B------:R-:W-:Y:S02]  /*0b70*/  LEA.HI R6, R4, R221, RZ, 0x2 ;  /* 0x000000dd04067211 */ /* 0x000fe400078f10ff */
[----:B------:R-:W-:Y:S01]  /*0b80*/  LEA.HI R10, R3, R228, RZ, 0x2 ;  /* 0x000000e4030a7211 */ /* 0x000fe200078f10ff */
[----:B------:R-:W-:Y:S01]  /*0b90*/  IMAD.IADD R0, R9, 0x1, -R0 ;  /* 0x0000000109007824 */ /* 0x000fe200078e0a00 */
[----:B------:R-:W-:-:S02]  /*0ba0*/  SHF.R.S32.HI R8, RZ, 0x2, R6 ;  /* 0x00000002ff087819 */ /* 0x000fc40000011406 */
[----:B------:R-:W-:Y:S02]  /*0bb0*/  SHF.R.S32.HI R11, RZ, 0x1f, R6 ;  /* 0x0000001fff0b7819 */ /* 0x000fe40000011406 */
[----:B------:R-:W-:Y:S02]  /*0bc0*/  LOP3.LUT R9, R10, 0xfffffffc, RZ, 0xc0, !PT ;  /* 0xfffffffc0a097812 */ /* 0x000fe400078ec0ff */
[----:B------:R-:W-:Y:S02]  /*0bd0*/  LEA.HI R3, R3, R228, RZ, 0x3 ;  /* 0x000000e403037211 */ /* 0x000fe400078f18ff */
[----:B------:R-:W-:Y:S01]  /*0be0*/  LEA.HI R11, R11, R8, RZ, 0x3 ;  /* 0x000000080b0b7211 */ /* 0x000fe200078f18ff */
[----:B------:R-:W-:Y:S01]  /*0bf0*/  IMAD.IADD R9, R228, 0x1, -R9 ;  /* 0x00000001e4097824 */ /* 0x000fe200078e0a09 */
[----:B------:R-:W-:Y:S02]  /*0c00*/  SHF.R.S32.HI R222, RZ, 0x7, R5 ;  /* 0x00000007ffde7819 */ /* 0x000fe40000011405 */
[----:B------:R-:W-:-:S02]  /*0c10*/  LOP3.LUT R2, R2, 0xfffffc00, RZ, 0xc0, !PT ;  /* 0xfffffc0002027812 */ /* 0x000fc400078ec0ff */
        /* <DEDUP_REMOVED lines=26> */
.L_x_4929:
        /* <DEDUP_REMOVED lines=21> */
.L_x_4876:
[----:B------:R-:W-:Y:S01]  /*0f10*/  ULDC UR6, c[0x0][0xc54] ;  /* 0x0003150000067ab9 */ /* 0x000fe20000000800 */
[----:B------:R-:W-:Y:S01]  /*0f20*/  UMOV UR8, UR7 ;  /* 0x0000000700087c82 */ /* 0x000fe20008000000 */
[----:B------:R-:W-:-:S11]  /*0f30*/  UISETP.NE.AND UP0, UPT, UR6, 0x1, UPT ;  /* 0x000000010600788c */ /* 0x000fd6000bf05270 */
[----:B------:R-:W-:Y:S02]  /*0f40*/  @UP0 ULDC.64 UR10, c[0x0][0xc58] ;  /* 0x00031600000a0ab9 */ /* 0x000fe40000000a00 */
[----:B------:R-:W-:-:S04]  /*0f50*/  UIMAD.WIDE.U32 UR4, UR7, UR10, URZ ;  /* 0x0000000a070472a5 */ /* 0x000fc8000f8e003f */
[----:B------:R-:W-:-:S04]  /*0f60*/  @UP0 USHF.R.U32.HI UR8, URZ, UR11, UR5 ;  /* 0x0000000b3f080299 */ /* 0x000fc80008011605 */
[----:B------:R-:W-:-:S12]  /*0f70*/  UIMAD UR4, UR8, UR6, URZ ;  /* 0x00000006080472a4 */ /* 0x000fd8000f8e023f */
.L_x_4877:
        /* <DEDUP_REMOVED lines=118> */
[----:B------:R-:W-:-:S02]  /*16e0*/  IMAD.MOV.U32 R133, RZ, RZ, RZ ;  /* 0x000000ffff857224 */ /* 0x000fc400078e00ff */
        /* <DEDUP_REMOVED lines=13> */
[----:B------:R-:W-:Y:S02]  /*17c0*/  UIMAD.WIDE UR4, UR4, 0x66666667, URZ ;  /* 0x66666667040478a5 */ /* 0x000fe4000f8e023f */
[----:B------:R-:W-:Y:S02]  /*17d0*/  UIADD3 UR6, UR7, UR6, URZ ;  /* 0x0000000607067290 */ /* 0x000fe4000fffe03f */
[----:B------:R-:W-:-:S02]  /*17e0*/  USHF.R.U32.HI UR4, URZ, 0x1f, UR5 ;  /* 0x0000001f3f047899 */ /* 0x000fc40008011605 */
[----:B------:R-:W-:Y:S02]  /*17f0*/  UIMAD.WIDE UR6, UR6, 0x66666667, URZ ;  /* 0x66666667060678a5 */ /* 0x000fe4000f8e023f */
[----:B------:R-:W-:Y:S02]  /*1800*/  ULEA.HI.SX32 UR4, UR5, UR4, 0x1a ;  /* 0x0000000405047291 */ /* 0x000fe4000f8fd23f */
[----:B------:R-:W-:-:S04]  /*1810*/  USHF.R.U32.HI UR6, URZ, 0x1f, UR7 ;  /* 0x0000001f3f067899 */ /* 0x000fc80008011607 */
[----:B------:R-:W-:-:S04]  /*1820*/  ULEA.HI.SX32 UR6, UR7, UR6, 0x1a ;  /* 0x0000000607067291 */ /* 0x000fc8000f8fd23f */
        /* <DEDUP_REMOVED lines=36> */
.L_x_4879:
        /* <DEDUP_REMOVED lines=9> */
.L_x_5012:
[----:B------:R-:W-:Y:S05]  /*1b00*/  @!P0 BRA `(.L_x_4881) ;  /* 0x0000000000048947 */ /* 0x000fea0003800000 */
[----:B------:R-:W-:Y:S01]  /*1b10*/  BPT.TRAP 0x1 ;  /* 0x000000040000795c */ /* 0x000fe20000300000 */
.L_x_4881:
[----:B------:R-:W-:Y:S02]  /*1b20*/  IMAD.U32 R2, RZ, RZ, UR49 ;  /* 0x00000031ff027e24 */ /* 0x000fe4000f8e00ff */
[----:B0-----:R-:W-:-:S03]  /*1b30*/  IMAD.U32 R3, RZ, RZ, UR44 ;  /* 0x0000002cff037e24 */ /* 0x001fc6000f8e00ff */
[----:B------:R-:W-:Y:S02]  /*1b40*/  LEA R2, R2, UR41, 0x3 ;  /* 0x0000002902027c11 */ /* 0x000fe4000f8e18ff */
[----:B------:R-:W-:-:S04]  /*1b50*/  SHF.L.U32 R3, R3, 0x1f, RZ ;  /* 0x0000001f03037819 */ /* 0x000fc800000006ff */
[----:B------:R0:W1:Y:S01]  /*1b60*/  SYNCS.PHASECHK.TRANS64.TRYWAIT P2, [R2+URZ+0x33430], R3 ;  /* 0x03343003020075a7 */ /* 0x000062000804017f */
[----:B------:R-:W-:Y:S05]  /*1b70*/  @!P0 BRA `(.L_x_4882) ;  /* 0x0000000000048947 */ /* 0x000fea0003800000 */
[----:B------:R-:W-:Y:S01]  /*1b80*/  BPT.TRAP 0x1 ;  /* 0x000000040000795c */ /* 0x000fe20000300000 */
.L_x_4882:
[----:B------:R-:W2:Y:S02]  /*1b90*/  S2R R0, SR_TID.X ;  /* 0x0000000000007919 */ /* 0x000ea40000002100 */
[----:B--2---:R-:W-:Y:S01]  /*1ba0*/  LOP3.LUT P1, RZ, R0, 0x7f, RZ, 0xc0, !PT ;  /* 0x0000007f00ff7812 */ /* 0x004fe2000782c0ff */
[----:B-1----:R-:W-:-:S12]  /*1bb0*/  @P2 BRA `(.L_x_4883) ;  /* 0x0000000000082947 */ /* 0x002fd80003800000 */
[----:B------:R-:W1:Y:S02]  /*1bc0*/  SYNCS.PHASECHK.TRANS64.TRYWAIT P2, [R2+URZ+0x33430], R3 ;  /* 0x03343003020075a7 */ /* 0x000e64000804017f */
[----:B-1----:R-:W-:Y:S05]  /*1bd0*/  @!P2 BRA `(.L_x_4884) ;  /* 0x000001240038a947 */ /* 0x002fea0003800000 */
.L_x_4883:
[----:B------:R-:W-:Y:S05]  /*1be0*/  WARPSYNC.ALL ;  /* 0x0000000000007948 */ /* 0x000fea0003800000 */
[----:B------:R-:W-:Y:S01]  /*1bf0*/  UIADD3 UR4, UR41, 0x24200, URZ ;  /* 0x0002420029047890 */ /* 0x000fe2000fffe03f */
[----:B------:R-:W-:Y:S01]  /*1c00*/  WARPGROUP.ARRIVE ;  /* 0x00000000000079c5 */ /* 0x000fe20000000000 */
[----:B------:R-:W-:Y:S01]  /*1c10*/  ULOP3.LUT UR20, UR53, 0x10000, URZ, 0xfc, !UPT ;  /* 0x0001000035147892 */ /* 0x000fe2000f8efc3f */
[----:B------:R-:W-:Y:S01]  /*1c20*/  VIADD R0, R18, UR39 ;  /* 0x0000002712007c36 */ /* 0x000fe20008000000 */
[----:B------:R-:W-:Y:S01]  /*1c30*/  USHF.R.U32.HI UR4, URZ, 0x4, UR4 ;  /* 0x000000043f047899 */ /* 0x000fe20008011604 */
[----:B01----:R-:W-:Y:S01]  /*1c40*/  @!P1 VIADD R2, R2, 0x33440 ;  /* 0x0003344002029836 */ /* 0x003fe20000000000 */
[----:B------:R-:W-:Y:S01]  /*1c50*/  UMOV UR25, 0x80000020 ;  /* 0x8000002000197882 */ /* 0x000fe20000000000 */
[----:B------:R-:W-:Y:S01]  /*1c60*/  UMOV UR27, 0x80000020 ;  /* 0x80000020001b7882 */ /* 0x000fe20000000000 */
[----:B------:R-:W-:Y:S01]  /*1c70*/  ULOP3.LUT UR4, UR4, 0x3fff, URZ, 0xc0, !UPT ;  /* 0x00003fff04047892 */ /* 0x000fe2000f8ec03f */
[----:B------:R-:W-:Y:S01]  /*1c80*/  IMAD.MOV.U32 R9, RZ, RZ, R0 ;  /* 0x000000ffff097224 */ /* 0x000fe200078e0000 */
[----:B------:R-:W-:Y:S01]  /*1c90*/  UMOV UR24, UR20 ;  /* 0x0000001400187c82 */ /* 0x000fe20008000000 */
[----:B------:R-:W-:Y:S01]  /*1ca0*/  UIADD3 UR6, UR20, 0x2, URZ ;  /* 0x0000000214067890 */ /* 0x000fe2000fffe03f */
[----:B------:R-:W-:Y:S01]  /*1cb0*/  @!P1 PRMT R2, RZ, 0x654, R2 ;  /* 0x00000654ff029816 */ /* 0x000fe20000000002 */
[----:B------:R-:W-:Y:S01]  /*1cc0*/  ULOP3.LUT UR47, UR4, 0x10000, URZ, 0xfc, !UPT ;  /* 0x00010000042f7892 */ /* 0x000fe2000f8efc3f */
[----:B------:R-:W-:Y:S01]  /*1cd0*/  CS2R R118, SRZ ;  /* 0x0000000000767805 */ /* 0x000fe2000001ff00 */
[----:B------:R-:W-:Y:S01]  /*1ce0*/  UMOV UR7, 0x80000020 ;  /* 0x8000002000077882 */ /* 0x000fe20000000000 */
[----:B------:R-:W-:Y:S01]  /*1cf0*/  UIADD3 UR10, UR20, 0x200, URZ ;  /* 0x00000200140a7890 */ /* 0x000fe2000fffe03f */
[----:B------:R-:W-:Y:S01]  /*1d00*/  CS2R R116, SRZ ;  /* 0x0000000000747805 */ /* 0x000fe2000001ff00 */
[----:B------:R-:W-:Y:S01]  /*1d10*/  UIMAD UR28, UR49, 0x780, UR47 ;  /* 0x00000780311c78a4 */ /* 0x000fe2000f8e022f */
[----:B------:R-:W-:Y:S01]  /*1d20*/  CS2R R114, SRZ ;  /* 0x0000000000727805 */ /* 0x000fe2000001ff00 */
[----:B------:R-:W-:Y:S01]  /*1d30*/  UMOV UR11, 0x80000020 ;  /* 0x80000020000b7882 */ /* 0x000fe20000000000 */
[----:B------:R-:W-:Y:S01]  /*1d40*/  UMOV UR13, 0x80000020 ;  /* 0x80000020000d7882 */ /* 0x000fe20000000000 */
[----:B------:R-:W-:-:S02]  /*1d50*/  UIADD3 UR4, UR28, 0x180, URZ ;  /* 0x000001801c047890 */ /* 0x000fc4000fffe03f */
[----:B------:R-:W-:Y:S02]  /*1d60*/  UIADD3 UR5, UR28, 0x200, URZ ;  /* 0x000002001c057890 */ /* 0x000fe4000fffe03f */
[----:B------:R-:W-:Y:S01]  /*1d70*/  UMOV UR26, UR28 ;  /* 0x0000001c001a7c82 */ /* 0x000fe20008000000 */
[----:B------:R-:W-:Y:S01]  /*1d80*/  UIADD3 UR8, UR28, 0x2, URZ ;  /* 0x000000021c087890 */ /* 0x000fe2000fffe03f */
[----:B------:R-:W-:Y:S01]  /*1d90*/  QGMMA.64x32x32.F32.E4M3.E4M3 R88, gdesc[UR24], RZ, !UPT, gsb0 ;  /* 0x00600000185879f3 */ /* 0x000fe2000c0008ff */
[----:B------:R-:W-:Y:S01]  /*1da0*/  UIADD3 UR26, UR28, 0x80, URZ ;  /* 0x000000801c1a7890 */ /* 0x000fe2000fffe03f */
[----:B------:R-:W-:Y:S01]  /*1db0*/  UMOV UR27, 0x80000020 ;  /* 0x80000020001b7882 */ /* 0x000fe20000000000 */
[----:B------:R-:W-:Y:S02]  /*1dc0*/  UIADD3 UR9, UR28, 0x202, URZ ;  /* 0x000002021c097890 */ /* 0x000fe4000fffe03f */
[----:B------:R-:W-:Y:S02]  /*1dd0*/  UIADD3 UR12, UR28, 0x280, URZ ;  /* 0x000002801c0c7890 */ /* 0x000fe4000fffe03f */
[----:B------:R-:W-:Y:S01]  /*1de0*/  UIADD3 UR14, UR28, 0x282, URZ ;  /* 0x000002821c0e7890 */ /* 0x000fe2000fffe03f */
[----:B------:R-:W-:Y:S01]  /*1df0*/  UMOV UR15, 0x80000020 ;  /* 0x80000020000f7882 */ /* 0x000fe20000000000 */
[----:B------:R-:W-:-:S02]  /*1e00*/  UIADD3 UR16, UR20, 0x400, URZ ;  /* 0x0000040014107890 */ /* 0x000fc4000fffe03f */
[----:B------:R-:W-:Y:S01]  /*1e10*/  UIADD3 UR18, UR28, 0x500, URZ ;  /* 0x000005001c127890 */ /* 0x000fe2000fffe03f */
[----:B------:R-:W-:Y:S01]  /*1e20*/  UMOV UR17, 0x80000020 ;  /* 0x8000002000117882 */ /* 0x000fe20000000000 */
[----:B------:R-:W-:Y:S01]  /*1e30*/  UMOV UR19, 0x80000020 ;  /* 0x8000002000137882 */ /* 0x000fe20000000000 */
[----:B------:R-:W-:Y:S01]  /*1e40*/  UIADD3 UR22, UR28, 0x502, URZ ;  /* 0x000005021c167890 */ /* 0x000fe2000fffe03f */
[----:B------:R-:W-:Y:S01]  /*1e50*/  UMOV UR21, 0x80000020 ;  /* 0x8000002000157882 */ /* 0x000fe20000000000 */
[----:B------:R-:W-:Y:S01]  /*1e60*/  UMOV UR23, 0x80000020 ;  /* 0x8000002000177882 */ /* 0x000fe20000000000 */
[----:B------:R-:W-:Y:S01]  /*1e70*/  UIADD3 UR53, UR52, -0x2, URZ ;  /* 0xfffffffe34357890 */ /* 0x000fe2000fffe03f */
        /* <DEDUP_REMOVED lines=10> */
[----:B------:R-:W-:Y:S01]  /*1f20*/  UMOV UR4, UR6 ;  /* 0x0000000600047c82 */ /* 0x000fe20008000000 */
[----:B------:R-:W-:Y:S01]  /*1f30*/  UMOV UR6, UR8 ;  /* 0x0000000800067c82 */ /* 0x000fe20008000000 */
        /* <DEDUP_REMOVED lines=25> */
[----:B------:R-:W-:Y:S01]  /*20d0*/  UMOV UR8, UR10 ;  /* 0x0000000a00087c82 */ /* 0x000fe20008000000 */
[----:B------:R-:W-:Y:S01]  /*20e0*/  UMOV UR10, UR12 ;  /* 0x0000000c000a7c82 */ /* 0x000fe20008000000 */
        /* <DEDUP_REMOVED lines=38> */
[----:B------:R-:W-:Y:S01]  /*2350*/  ULDC UR10, c[0x0][0x448] ;  /* 0x00011200000a7ab9 */ /* 0x000fe20000000800 */
[----:B------:R-:W-:Y:S01]  /*2360*/  ULDC UR11, c[0x0][0x2f0] ;  /* 0x0000bc00000b7ab9 */ /* 0x000fe20000000800 */
[----:B------:R-:W-:Y:S01]  /*2370*/  UISETP.NE.AND UP0, UPT, UR10, 0x1, UPT ;  /* 0x000000010a00788c */ /* 0x000fe2000bf05270 */
[----:B------:R-:W-:Y:S02]  /*2380*/  IMAD.U32 R11, RZ, RZ, UR11 ;  /* 0x0000000bff0b7e24 */ /* 0x000fe4000f8e00ff */
[----:B------:R-:W-:-:S03]  /*2390*/  UMOV UR10, UR39 ;  /* 0x00000027000a7c82 */ /* 0x000fc60008000000 */
[----:B------:R-:W-:Y:S01]  /*23a0*/  PLOP3.LUT P2, PT, PT, PT, UP0, 0x80, 0x0 ;  /* 0x000000000000781c */ /* 0x000fe20003f4f008 */
        /* <DEDUP_REMOVED lines=43> */
[----:B------:R-:W-:Y:S01]  /*2660*/  UIMAD UR6, UR52, -0xa0, URZ ;  /* 0xffffff60340678a4 */ /* 0x000fe2000f8e023f */
[----:B------:R-:W-:Y:S02]  /*2670*/  WARPGROUP.DEPBAR.LE gsb0, 0x0 ;  /* 0x00008000000079c5 */ /* 0x000fe40000010000 */
[----:B------:R-:W-:-:S06]  /*2680*/  WARPGROUP.ARRIVE ;  /* 0x00000000000079c5 */ /* 0x000fcc0000000000 */
[----:B------:R-:W-:Y:S01]  /*2690*/  QGMMA.64x32x32.F32.E4M3.E4M3 R40, gdesc[UR16], R40, gsb0 ;  /* 0x00600000102879f3 */ /* 0x000fe20008000828 */
[----:B------:R-:W-:Y:S01]  /*26a0*/  UMOV UR18, UR7 ;  /* 0x0000000700127c82 */ /* 0x000fe20008000000 */
[----:B------:R-:W-:Y:S01]  /*26b0*/  UMOV UR19, 0x80000020 ;  /* 0x8000002000137882 */ /* 0x000fe20000000000 */
[----:B------:R-:W-:Y:S02]  /*26c0*/  @UP0 ULDC UR7, c[0x0][0x450] ;  /* 0x0001140000070ab9 */ /* 0x000fe40000000800 */
[----:B------:R-:W-:Y:S01]  /*26d0*/  @P2 SHF.R.U32.HI R9, RZ, UR7, R3 ;  /* 0x00000007ff092c19 */ /* 0x000fe20008011603 */
[----:B------:R-:W-:Y:S02]  /*26e0*/  UIADD3 UR7, UR6, 0xa1, URZ ;  /* 0x000000a106077890 */ /* 0x000fe4000fffe03f */
[----:B------:R-:W-:Y:S02]  /*26f0*/  UIMAD UR6, UR48, UR11, UR6 ;  /* 0x0000000b300672a4 */ /* 0x000fe4000f8e0206 */
[----:B------:R-:W0:Y:S01]  /*2700*/  SHFL.IDX PT, R4, R9, RZ, 0x1c1f ;  /* 0x001c1fff09047589 */ /* 0x000e2200000e0000 */
[----:B------:R-:W-:Y:S01]  /*2710*/  UIMAD UR11, UR48, UR11, -UR14 ;  /* 0x0000000b300b72a4 */ /* 0x000fe2000f8e0a0e */
[----:B------:R-:W-:Y:S01]  /*2720*/  IMAD.U32 R0, RZ, RZ, UR7 ;  /* 0x00000007ff007e24 */ /* 0x000fe2000f8e00ff */
[----:B------:R-:W-:-:S03]  /*2730*/  UIADD3 UR6, UR6, 0xa0, URZ ;  /* 0x000000a006067890 */ /* 0x000fc6000fffe03f */
[----:B------:R-:W-:-:S03]  /*2740*/  IMAD R0, R17, -0x2, R0 ;  /* 0xfffffffe11007824 */ /* 0x000fc600078e0200 */
[----:B------:R-:W-:Y:S01]  /*2750*/  IMAD.U32 R10, RZ, RZ, UR6 ;  /* 0x00000006ff0a7e24 */ /* 0x000fe2000f8e00ff */
[----:B------:R-:W-:Y:S01]  /*2760*/  @UP0 ULDC UR6, c[0x0][0x44c] ;  /* 0x0001130000060ab9 */ /* 0x000fe20000000800 */
[----:B------:R-:W-:Y:S01]  /*2770*/  IMAD R11, R11, UR48, R0 ;  /* 0x000000300b0b7c24 */ /* 0x000fe2000f8e0200 */
[----:B------:R-:W-:Y:S01]  /*2780*/  UIMAD.WIDE.U32 UR6, UR39, UR6, URZ ;  /* 0x00000006270672a5 */ /* 0x000fe2000f8e003f */
[----:B------:R-:W-:Y:S02]  /*2790*/  IMAD R10, R17, -0x2, R10 ;  /* 0xfffffffe110a7824 */ /* 0x000fe400078e020a */
[----:B------:R-:W-:-:S05]  /*27a0*/  VIADD R3, R11, -UR14 ;  /* 0x8000000e0b037c36 */ /* 0x000fca0008000000 */
[----:B0-----:R-:W-:-:S04]  /*27b0*/  VIADDMNMX R3, R4, R3, R10, PT ;  /* 0x0000000304037246 */ /* 0x001fc8000380010a */
[C---:B------:R-:W-:Y:S02]  /*27c0*/  ISETP.GT.AND P3, PT, R3.reuse, RZ, PT ;  /* 0x000000ff0300720c */ /* 0x040fe40003f64270 */
[C---:B------:R-:W-:Y:S02]  /*27d0*/  ISETP.GT.AND P4, PT, R3.reuse, 0x1, PT ;  /* 0x000000010300780c */ /* 0x040fe40003f84270 */
[----:B------:R-:W-:Y:S01]  /*27e0*/  ISETP.GT.AND P5, PT, R3, 0x8, PT ;  /* 0x000000080300780c */ /* 0x000fe20003fa4270 */
        /* <DEDUP_REMOVED lines=12> */
[----:B------:R-:W-:Y:S01]  /*28b0*/  ISETP.GT.AND P3, PT, R3, 0x9, PT ;  /* 0x000000090300780c */ /* 0x000fe20003f64270 */
[----:B------:R-:W-:Y:S01]  /*28c0*/  QGMMA.64x32x32.F32.E4M3.E4M3 R72, gdesc[UR20], R72, gsb0 ;  /* 0x00600000144879f3 */ /* 0x000fe20008000848 */
[----:B------:R-:W-:Y:S01]  /*28d0*/  UIADD3 UR22, UR28, 0x602, URZ ;  /* 0x000006021c167890 */ /* 0x000fe2000fffe03f */
[----:B------:R-:W-:Y:S01]  /*28e0*/  FSEL R92, R92, -INF , P5 ;  /* 0xff8000005c5c7808 */ /* 0x000fe20002800000 */
[----:B------:R-:W-:Y:S01]  /*28f0*/  UMOV UR23, 0x80000020 ;  /* 0x8000002000177882 */ /* 0x000fe20000000000 */
        /* <DEDUP_REMOVED lines=17> */
[----:B------:R-:W-:Y:S01]  /*2a10*/  FMNMX.FTZ R5, R14, R5, !PT ;  /* 0x000000050e057209 */ /* 0x000fe20007810000 */
[----:B------:R-:W-:Y:S02]  /*2a20*/  WARPGROUP.DEPBAR.LE gsb0, 0x0 ;  /* 0x00008000000079c5 */ /* 0x000fe40000010000 */
[----:B------:R-:W-:Y:S01]  /*2a30*/  WARPGROUP.ARRIVE ;  /* 0x00000000000079c5 */ /* 0x000fe20000000000 */
[----:B------:R-:W-:-:S02]  /*2a40*/  FSEL R20, R72, -INF , P4 ;  /* 0xff80000048147808 */ /* 0x000fc40002000000 */
[----:B------:R-:W-:Y:S02]  /*2a50*/  ISETP.GT.AND P4, PT, R3, 0x28, PT ;  /* 0x000000280300780c */ /* 0x000fe40003f84270 */
[----:B------:R-:W-:Y:S01]  /*2a60*/  FSEL R104, R73, -INF , P3 ;  /* 0xff80000049687808 */ /* 0x000fe20001800000 */
[----:B------:R-:W-:Y:S01]  /*2a70*/  QGMMA.64x32x32.F32.E4M3.E4M3 R56, gdesc[UR20], R56, gsb0 ;  /* 0x00600000143879f3 */ /* 0x000fe20008000838 */
[----:B------:R-:W-:Y:S01]  /*2a80*/  UIADD3 UR22, UR28, 0x682, URZ ;  /* 0x000006821c167890 */ /* 0x000fe2000fffe03f */
[----:B------:R-:W-:Y:S01]  /*2a90*/  FMNMX.FTZ R5, R20, R5, !PT ;  /* 0x0000000514057209 */ /* 0x000fe20007810000 */
[----:B------:R-:W-:Y:S01]  /*2aa0*/  UMOV UR23, 0x80000020 ;  /* 0x8000002000177882 */ /* 0x000fe20000000000 */
        /* <DEDUP_REMOVED lines=23> */
[----:B------:R-:W-:Y:S01]  /*2c20*/  ISETP.GT.AND P4, PT, R3, 0x48, PT ;  /* 0x000000480300780c */ /* 0x000fe20003f84270 */
[----:B------:R-:W0:Y:S01]  /*2c30*/  SHFL.IDX PT, R56, R9, 0x1, 0x1c1f ;  /* 0x003c1f0009387f89 */ /* 0x000e2200000e0000 */
        /* <DEDUP_REMOVED lines=24> */
[----:B------:R-:W-:Y:S02]  /*2dc0*/  FMNMX.FTZ R5, R69, R0, !PT ;  /* 0x0000000045057209 */ /* 0x000fe40007810000 */
[----:B0-----:R-:W-:Y:S01]  /*2dd0*/  IADD3 R11, R56, -UR14, R11 ;  /* 0x8000000e380b7c10 */ /* 0x001fe2000fffe00b */
[----:B------:R-:W-:-:S02]  /*2de0*/  @UP0 ULDC UR14, c[0x0][0x450] ;  /* 0x00011400000e0ab9 */ /* 0x000fc40000000800 */
[----:B------:R-:W-:Y:S01]  /*2df0*/  @UP0 USHF.R.U32.HI UR10, URZ, UR14, UR7 ;  /* 0x0000000e3f0a0299 */ /* 0x000fe20008011607 */
[----:B------:R-:W-:-:S03]  /*2e00*/  VIMNMX R81, R10, R11, PT ;  /* 0x0000000b0a517248 */ /* 0x000fc60003fe0100 */
[----:B------:R-:W-:Y:S01]  /*2e10*/  UIADD3 UR6, UR11, UR10, URZ ;  /* 0x0000000a0b067290 */ /* 0x000fe2000fffe03f */
[----:B------:R-:W-:-:S03]  /*2e20*/  ISETP.GT.AND P5, PT, R81, 0x8, PT ;  /* 0x000000085100780c */ /* 0x000fc60003fa4270 */
[----:B------:R-:W-:Y:S01]  /*2e30*/  UIMAD.WIDE UR6, UR6, 0x66666667, URZ ;  /* 0x66666667060678a5 */ /* 0x000fe2000f8e023f */
[----:B------:R-:W-:-:S03]  /*2e40*/  FSEL R94, R94, -INF , P5 ;  /* 0xff8000005e5e7808 */ /* 0x000fc60002800000 */
[----:B------:R-:W-:Y:S01]  /*2e50*/  USHF.R.U32.HI UR6, URZ, 0x1f, UR7 ;  /* 0x0000001f3f067899 */ /* 0x000fe20008011607 */
[----:B------:R-:W-:Y:S02]  /*2e60*/  WARPGROUP.DEPBAR.LE gsb0, 0x0 ;  /* 0x00008000000079c5 */ /* 0x000fe40000010000 */
[----:B------:R-:W-:Y:S01]  /*2e70*/  WARPGROUP.ARRIVE ;  /* 0x00000000000079c5 */ /* 0x000fe20000000000 */
[----:B------:R-:W-:Y:S01]  /*2e80*/  FSEL R40, R40, -INF , P4 ;  /* 0xff80000028287808 */ /* 0x000fe20002000000 */
[----:B------:R-:W-:Y:S01]  /*2e90*/  ULEA.HI.SX32 UR6, UR7, UR6, 0x1a ;  /* 0x0000000607067291 */ /* 0x000fe2000f8fd23f */
[----:B------:R-:W-:Y:S02]  /*2ea0*/  ISETP.GT.AND P4, PT, R3, 0x68, PT ;  /* 0x000000680300780c */ /* 0x000fe40003f84270 */
[----:B------:R-:W-:Y:S01]  /*2eb0*/  FSEL R41, R41, -INF , P3 ;  /* 0xff80000029297808 */ /* 0x000fe20001800000 */
[----:B------:R-:W-:Y:S01]  /*2ec0*/  QGMMA.64x32x32.F32.E4M3.E4M3 R24, gdesc[UR20], R24, gsb0 ;  /* 0x00600000141879f3 */ /* 0x000fe20008000818 */
[----:B------:R-:W-:Y:S01]  /*2ed0*/  FMNMX.FTZ R0, R40, R5, !PT ;  /* 0x0000000528007209 */ /* 0x000fe20007810000 */
[----:B------:R-:W-:Y:S01]  /*2ee0*/  UISETP.LT.AND UP1, UPT, URZ, UR6, UPT ;  /* 0x000000063f00728c */ /* 0x000fe2000bf21270 */
[----:B------:R-:W-:-:S02]  /*2ef0*/  ISETP.GT.AND P3, PT, R3, 0x69, PT ;  /* 0x000000690300780c */ /* 0x000fc40003f64270 */
[----:B------:R-:W-:Y:S01]  /*2f00*/  FSEL R44, R44, -INF , P4 ;  /* 0xff8000002c2c7808 */ /* 0x000fe20002000000 */
[----:B------:R-:W-:Y:S01]  /*2f10*/  USEL UR52, URZ, UR6, !UP1 ;  /* 0x000000063f347287 */ /* 0x000fe2000c800000 */
[----:B------:R-:W-:Y:S02]  /*2f20*/  FMNMX.FTZ R5, R41, R0, !PT ;  /* 0x0000000029057209 */ /* 0x000fe40007810000 */
[----:B------:R-:W-:Y:S01]  /*2f30*/  ISETP.GT.AND P4, PT, R3, 0x70, PT ;  /* 0x000000700300780c */ /* 0x000fe20003f84270 */
[----:B------:R-:W-:Y:S01]  /*2f40*/  UISETP.GE.AND UP1, UPT, UR53, UR52, UPT ;  /* 0x000000343500728c */ /* 0x000fe2000bf26270 */
        /* <DEDUP_REMOVED lines=15> */
[----:B------:R-:W-:Y:S01]  /*3040*/  FMNMX.FTZ R5, R53, R0, !PT ;  /* 0x0000000035057209 */ /* 0x000fe20007810000 */
[----:B------:R-:W-:Y:S02]  /*3050*/  WARPGROUP.DEPBAR.LE gsb0, 0x0 ;  /* 0x00008000000079c5 */ /* 0x000fe40000010000 */
[----:B------:R-:W-:Y:S01]  /*3060*/  FSEL R24, R24, -INF , P4 ;  /* 0xff80000018187808 */ /* 0x000fe20002000000 */
[----:B------:R0:W-:Y:S01]  /*3070*/  @!P1 SYNCS.ARRIVE.TRANS64.RED.A1T0 RZ, [R2+URZ], RZ ;  /* 0x000000ff02ff99a7 */ /* 0x0001e2000810043f */
        /* <DEDUP_REMOVED lines=19> */
[----:B------:R-:W-:Y:S01]  /*31b0*/  FMNMX.FTZ R0, R36, R3, !PT ;  /* 0x0000000324007209 */ /* 0x000fe20007810000 */
[----:B------:R-:W-:Y:S01]  /*31c0*/  IMAD.U32 R3, RZ, RZ, UR37 ;  /* 0x00000025ff037e24 */ /* 0x000fe2000f8e00ff */
[----:B------:R-:W-:Y:S02]  /*31d0*/  ISETP.GT.AND P4, PT, R81, 0x1, PT ;  /* 0x000000015100780c */ /* 0x000fe40003f84270 */
[----:B------:R-:W-:-:S02]  /*31e0*/  FMNMX.FTZ R7, R37, R0, !PT ;  /* 0x0000000025077209 */ /* 0x000fc40007810000 */
[----:B------:R-:W-:Y:S02]  /*31f0*/  FSEL R91, R91, -INF , P4 ;  /* 0xff8000005b5b7808 */ /* 0x000fe40002000000 */
[C---:B------:R-:W-:Y:S01]  /*3200*/  ISETP.GT.AND P4, PT, R81.reuse, 0x10, PT ;  /* 0x000000105100780c */ /* 0x040fe20003f84270 */
        /* <DEDUP_REMOVED lines=11> */
[----:B------:R-:W-:Y:S01]  /*32c0*/  ISETP.GT.AND P4, PT, R81, 0x39, PT ;  /* 0x000000395100780c */ /* 0x000fe20003f84270 */
[----:B------:R-:W1:Y:S03]  /*32d0*/  SHFL.BFLY PT, R0, R13, 0x1, 0x1f ;  /* 0x0c201f000d007f89 */ /* 0x000e6600000e0000 */
[----:B------:R-:W-:-:S02]  /*32e0*/  FSEL R87, R87, -INF , P4 ;  /* 0xff80000057577808 */ /* 0x000fc40002000000 */
[----:B------:R-:W-:-:S04]  /*32f0*/  ISETP.GT.AND P4, PT, R81, 0x41, PT ;  /* 0x000000415100780c */ /* 0x000fc80003f84270 */
[----:B------:R-:W-:Y:S02]  /*3300*/  FSEL R59, R59, -INF , P4 ;  /* 0xff8000003b3b7808 */ /* 0x000fe40002000000 */
[----:B------:R-:W-:-:S04]  /*3310*/  ISETP.GT.AND P4, PT, R81, 0x49, PT ;  /* 0x000000495100780c */ /* 0x000fc80003f84270 */
[----:B------:R-:W-:Y:S02]  /*3320*/  FSEL R63, R63, -INF , P4 ;  /* 0xff8000003f3f7808 */ /* 0x000fe40002000000 */
[----:B------:R-:W-:Y:S02]  /*3330*/  ISETP.GT.AND P4, PT, R81, 0x51, PT ;  /* 0x000000515100780c */ /* 0x000fe40003f84270 */
[----:B-1----:R-:W-:-:S04]  /*3340*/  FMNMX.FTZ R0, R13, R0, !PT ;  /* 0x000000000d007209 */ /* 0x002fc80007810000 */
[C---:B------:R-:W-:Y:S01]  /*3350*/  FSETP.NEU.FTZ.AND P3, PT, R0.reuse, -INF , PT ;  /* 0xff8000000000780b */ /* 0x040fe20003f7d000 */
[----:B------:R-:W-:-:S05]  /*3360*/  FFMA.FTZ R3, R0, R3, -8 ;  /* 0xc100000000037423 */ /* 0x000fca0000010003 */
[----:B------:R-:W-:Y:S02]  /*3370*/  FSEL R3, R3, RZ, P3 ;  /* 0x000000ff03037208 */ /* 0x000fe40001800000 */
[----:B------:R-:W-:-:S03]  /*3380*/  ISETP.GT.AND P3, PT, R81, RZ, PT ;  /* 0x000000ff5100720c */ /* 0x000fc60003f64270 */
[--C-:B------:R-:W-:Y:S01]  /*3390*/  FFMA.FTZ R10, R12, UR37, -R3.reuse ;  /* 0x000000250c0a7c23 */ /* 0x100fe20008010803 */
[----:B------:R-:W-:Y:S01]  /*33a0*/  FSEL R90, R90, -INF , P3 ;  /* 0xff8000005a5a7808 */ /* 0x000fe20001800000 */
[--C-:B------:R-:W-:Y:S01]  /*33b0*/  FFMA.FTZ R12, R14, UR37, -R3.reuse ;  /* 0x000000250e0c7c23 */ /* 0x100fe20008010803 */
[----:B------:R-:W-:Y:S01]  /*33c0*/  ISETP.GT.AND P3, PT, R81, 0x9, PT ;  /* 0x000000095100780c */ /* 0x000fe20003f64270 */
[--C-:B------:R-:W-:Y:S01]  /*33d0*/  FFMA.FTZ R21, R20, UR37, -R3.reuse ;  /* 0x0000002514157c23 */ /* 0x100fe20008010803 */
[----:B------:R-:W-:Y:S01]  /*33e0*/  FMNMX.FTZ R13, R90, R91, !PT ;  /* 0x0000005b5a0d7209 */ /* 0x000fe20007810000 */
[--C-:B------:R-:W-:Y:S01]  /*33f0*/  FFMA.FTZ R76, R76, UR37, -R3.reuse ;  /* 0x000000254c4c7c23 */ /* 0x100fe20008010803 */
[----:B------:R-:W-:Y:S01]  /*3400*/  FSEL R95, R95, -INF , P3 ;  /* 0xff8000005f5f7808 */ /* 0x000fe20001800000 */
[--C-:B------:R-:W-:Y:S01]  /*3410*/  FFMA.FTZ R80, R80, UR37, -R3.reuse ;  /* 0x0000002550507c23 */ /* 0x100fe20008010803 */
[----:B------:R-:W-:Y:S01]  /*3420*/  FMNMX.FTZ R14, R94, R13, !PT ;  /* 0x0000000d5e0e7209 */ /* 0x000fe20007810000 */
        /* <DEDUP_REMOVED lines=15> */
[----:B------:R-:W-:Y:S01]  /*3520*/  ISETP.GT.AND P3, PT, R81, 0x20, PT ;  /* 0x000000205100780c */ /* 0x000fe20003f64270 */
[----:B------:R1:W-:Y:S01]  /*3530*/  MUFU.EX2 R13, R21 ;  /* 0x00000015000d7308 */ /* 0x0003e20000000800 */
[----:B------:R-:W-:Y:S01]  /*3540*/  FMNMX.FTZ R20, R102, R15, !PT ;  /* 0x0000000f66147209 */ /* 0x000fe20007810000 */
[--C-:B------:R-:W-:Y:S01]  /*3550*/  FFMA.FTZ R14, R104, UR37, -R3.reuse ;  /* 0x00000025680e7c23 */ /* 0x100fe20008010803 */
[----:B------:R-:W-:Y:S01]  /*3560*/  FSEL R74, R74, -INF , P3 ;  /* 0xff8000004a4a7808 */ /* 0x000fe20001800000 */
[--C-:B------:R-:W-:Y:S01]  /*3570*/  FFMA.FTZ R110, R110, UR37, -R3.reuse ;  /* 0x000000256e6e7c23 */ /* 0x100fe20008010803 */
[----:B------:R-:W-:Y:S01]  /*3580*/  FMNMX.FTZ R15, R103, R20, !PT ;  /* 0x00000014670f7209 */ /* 0x000fe20007810000 */
[--C-:B------:R-:W-:Y:S01]  /*3590*/  FFMA.FTZ R24, R24, UR37, -R3.reuse ;  /* 0x0000002518187c23 */ /* 0x100fe20008010803 */
[----:B------:R-:W-:Y:S01]  /*35a0*/  ISETP.GT.AND P3, PT, R81, 0x28, PT ;  /* 0x000000285100780c */ /* 0x000fe20003f64270 */
[----:B------:R-:W2:Y:S01]  /*35b0*/  MUFU.EX2 R6, R6 ;  /* 0x0000000600067308 */ /* 0x000ea20000000800 */
[----:B------:R-:W-:Y:S01]  /*35c0*/  FMNMX.FTZ R20, R74, R15, !PT ;  /* 0x0000000f4a147209 */ /* 0x000fe20007810000 */
[--C-:B------:R-:W-:Y:S01]  /*35d0*/  FFMA.FTZ R25, R25, UR37, -R3.reuse ;  /* 0x0000002519197c23 */ /* 0x100fe20008010803 */
[----:B------:R-:W-:Y:S01]  /*35e0*/  FSEL R78, R78, -INF , P3 ;  /* 0xff8000004e4e7808 */ /* 0x000fe20001800000 */
[--C-:B------:R-:W-:Y:S01]  /*35f0*/  FFMA.FTZ R28, R28, UR37, -R3.reuse ;  /* 0x000000251c1c7c23 */ /* 0x100fe20008010803 */
[----:B-1----:R-:W-:Y:S01]  /*3600*/  FMNMX.FTZ R21, R75, R20, !PT ;  /* 0x000000144b157209 */ /* 0x002fe20007810000 */
        /* <DEDUP_REMOVED lines=10> */
[----:B------:R-:W3:Y:S01]  /*36b0*/  MUFU.EX2 R7, R7 ;  /* 0x0000000700077308 */ /* 0x000ee20000000800 */
[----:B------:R-:W-:Y:S01]  /*36c0*/  FMNMX.FTZ R56, R82, R21, !PT ;  /* 0x0000001552387209 */ /* 0x000fe20007810000 */
[----:B------:R-:W-:Y:S01]  /*36d0*/  FFMA.FTZ R36, R36, UR37, -R3 ;  /* 0x0000002524247c23 */ /* 0x000fe20008010803 */
[----:B------:R-:W-:-:S02]  /*36e0*/  FSEL R86, R86, -INF , P3 ;  /* 0xff80000056567808 */ /* 0x000fc40001800000 */
[----:B------:R-:W-:Y:S02]  /*36f0*/  CS2R R106, SRZ ;  /* 0x00000000006a7805 */ /* 0x000fe4000001ff00 */
[----:B------:R-:W-:Y:S01]  /*3700*/  FMNMX.FTZ R57, R83, R56, !PT ;  /* 0x0000003853397209 */ /* 0x000fe20007810000 */
[----:B------:R-:W-:Y:S01]  /*3710*/  FFMA.FTZ R56, R108, UR37, -R3 ;  /* 0x000000256c387c23 */ /* 0x000fe20008010803 */
[----:B------:R-:W-:Y:S01]  /*3720*/  ISETP.GT.AND P3, PT, R81, 0x40, PT ;  /* 0x000000405100780c */ /* 0x000fe20003f64270 */
[----:B------:R4:W-:Y:S01]  /*3730*/  MUFU.EX2 R21, R80 ;  /* 0x0000005000157308 */ /* 0x0009e20000000800 */
[----:B-1----:R-:W-:Y:S02]  /*3740*/  FMNMX.FTZ R76, R86, R57, !PT ;  /* 0x00000039564c7209 */ /* 0x002fe40007810000 */
[----:B------:R-:W-:Y:S02]  /*3750*/  CS2R R108, SRZ ;  /* 0x00000000006c7805 */ /* 0x000fe4000001ff00 */
[----:B------:R-:W-:-:S02]  /*3760*/  FSEL R58, R58, -INF , P3 ;  /* 0xff8000003a3a7808 */ /* 0x000fc40001800000 */
[----:B------:R-:W-:Y:S02]  /*3770*/  CS2R R104, SRZ ;  /* 0x0000000000687805 */ /* 0x000fe4000001ff00 */
[----:B------:R-:W-:Y:S02]  /*3780*/  FMNMX.FTZ R57, R87, R76, !PT ;  /* 0x0000004c57397209 */ /* 0x000fe40007810000 */
[----:B------:R-:W-:Y:S02]  /*3790*/  CS2R R100, SRZ ;  /* 0x0000000000647805 */ /* 0x000fe4000001ff00 */
[----:B------:R-:W-:Y:S01]  /*37a0*/  ISETP.GT.AND P3, PT, R81, 0x48, PT ;  /* 0x000000485100780c */ /* 0x000fe20003f64270 */
[----:B------:R-:W1:Y:S01]  /*37b0*/  MUFU.EX2 R8, R8 ;  /* 0x0000000800087308 */ /* 0x000e620000000800 */
[----:B------:R-:W-:Y:S02]  /*37c0*/  FMNMX.FTZ R76, R58, R57, !PT ;  /* 0x000000393a4c7209 */ /* 0x000fe40007810000 */
[----:B------:R-:W-:-:S02]  /*37d0*/  CS2R R92, SRZ ;  /* 0x00000000005c7805 */ /* 0x000fc4000001ff00 */
[----:B------:R-:W-:Y:S02]  /*37e0*/  FSEL R62, R62, -INF , P3 ;  /* 0xff8000003e3e7808 */ /* 0x000fe40001800000 */
[----:B------:R-:W-:Y:S02]  /*37f0*/  FMNMX.FTZ R61, R59, R76, !PT ;  /* 0x0000004c3b3d7209 */ /* 0x000fe40007810000 */
[----:B------:R-:W-:Y:S01]  /*3800*/  ISETP.GT.AND P3, PT, R81, 0x50, PT ;  /* 0x000000505100780c */ /* 0x000fe20003f64270 */
[----:B------:R5:W-:Y:S01]  /*3810*/  MUFU.EX2 R57, R84 ;  /* 0x0000005400397308 */ /* 0x000be20000000800 */
[----:B------:R-:W-:Y:S01]  /*3820*/  FMNMX.FTZ R76, R62, R61, !PT ;  /* 0x0000003d3e4c7209 */ /* 0x000fe20007810000 */
[----:B------:R-:W-:Y:S01]  /*3830*/  FFMA.FTZ R61, R112, UR37, -R3 ;  /* 0x00000025703d7c23 */ /* 0x000fe20008010803 */
[----:B------:R-:W-:Y:S02]  /*3840*/  FSEL R77, R66, -INF , P3 ;  /* 0xff800000424d7808 */ /* 0x000fe40001800000 */
[----:B------:R-:W-:-:S02]  /*3850*/  CS2R R112, SRZ ;  /* 0x0000000000707805 */ /* 0x000fc4000001ff00 */
[----:B------:R-:W-:Y:S02]  /*3860*/  FMNMX.FTZ R76, R63, R76, !PT ;  /* 0x0000004c3f4c7209 */ /* 0x000fe40007810000 */
[----:B----4-:R-:W-:Y:S01]  /*3870*/  FSEL R80, R67, -INF , P4 ;  /* 0xff80000043507808 */ /* 0x010fe20002000000 */
[----:B------:R4:W-:Y:S01]  /*3880*/  MUFU.EX2 R9, R96 ;  /* 0x0000006000097308 */ /* 0x0009e20000000800 */
[----:B------:R-:W-:Y:S02]  /*3890*/  ISETP.GT.AND P3, PT, R81, 0x58, PT ;  /* 0x000000585100780c */ /* 0x000fe40003f64270 */
[----:B------:R-:W-:Y:S01]  /*38a0*/  FMNMX.FTZ R67, R77, R76, !PT ;  /* 0x0000004c4d437209 */ /* 0x000fe20007810000 */
[----:B------:R-:W-:-:S01]  /*38b0*/  FFMA.FTZ R76, R72, UR37, -R3 ;  /* 0x00000025484c7c23 */ /* 0x000fc20008010803 */
[----:B------:R-:W-:Y:S02]  /*38c0*/  ISETP.GT.AND P4, PT, R81, 0x59, PT ;  /* 0x000000595100780c */ /* 0x000fe40003f84270 */
[----:B-----5:R-:W-:Y:S01]  /*38d0*/  FSEL R84, R70, -INF , P3 ;  /* 0xff80000046547808 */ /* 0x020fe20001800000 */
[----:B------:R-:W-:Y:S01]  /*38e0*/  MUFU.EX2 R10, R10 ;  /* 0x0000000a000a7308 */ /* 0x000fe20000000800 */
[----:B------:R-:W-:-:S02]  /*38f0*/  FMNMX.FTZ R67, R80, R67, !PT ;  /* 0x0000004350437209 */ /* 0x000fc40007810000 */
[----:B----4-:R-:W-:Y:S02]  /*3900*/  CS2R R96, SRZ ;  /* 0x0000000000607805 */ /* 0x010fe4000001ff00 */
[----:B------:R-:W-:Y:S02]  /*3910*/  FSEL R85, R71, -INF , P4 ;  /* 0xff80000047557808 */ /* 0x000fe40002000000 */
[C---:B------:R-:W-:Y:S02]  /*3920*/  ISETP.GT.AND P3, PT, R81.reuse, 0x60, PT ;  /* 0x000000605100780c */ /* 0x040fe40003f64270 */
[----:B------:R-:W-:Y:S01]  /*3930*/  FMNMX.FTZ R72, R84, R67, !PT ;  /* 0x0000004354487209 */ /* 0x000fe20007810000 */
[----:B------:R-:W-:Y:S01]  /*3940*/  MUFU.EX2 R11, R11 ;  /* 0x0000000b000b7308 */ /* 0x000fe20000000800 */
[----:B------:R-:W-:Y:S02]  /*3950*/  ISETP.GT.AND P4, PT, R81, 0x61, PT ;  /* 0x000000615100780c */ /* 0x000fe40003f84270 */
[----:B------:R-:W-:-:S02]  /*3960*/  FSEL R70, R42, -INF , P3 ;  /* 0xff8000002a467808 */ /* 0x000fc40001800000 */
[----:B------:R-:W-:Y:S02]  /*3970*/  FMNMX.FTZ R71, R85, R72, !PT ;  /* 0x0000004855477209 */ /* 0x000fe40007810000 */
[----:B------:R-:W-:Y:S01]  /*3980*/  ISETP.GT.AND P3, PT, R81, 0x68, PT ;  /* 0x000000685100780c */ /* 0x000fe20003f64270 */
[----:B------:R4:W-:Y:S01]  /*3990*/  MUFU.EX2 R42, R76 ;  /* 0x0000004c002a7308 */ /* 0x0009e20000000800 */
[----:B------:R-:W-:Y:S01]  /*39a0*/  FSEL R67, R43, -INF , P4 ;  /* 0xff8000002b437808 */ /* 0x000fe20002000000 */
[--C-:B------:R-:W-:Y:S01]  /*39b0*/  FFMA.FTZ R43, R60, UR37, -R3.reuse ;  /* 0x000000253c2b7c23 */ /* 0x100fe20008010803 */
[----:B------:R-:W-:Y:S02]  /*39c0*/  FMNMX.FTZ R72, R70, R71, !PT ;  /* 0x0000004746487209 */ /* 0x000fe40007810000 */
[----:B------:R-:W-:Y:S02]  /*39d0*/  ISETP.GT.AND P4, PT, R81, 0x69, PT ;  /* 0x000000695100780c */ /* 0x000fe40003f84270 */
[----:B------:R-:W-:Y:S01]  /*39e0*/  FSEL R60, R46, -INF , P3 ;  /* 0xff8000002e3c7808 */ /* 0x000fe20001800000 */
[--C-:B------:R-:W-:Y:S01]  /*39f0*/  FFMA.FTZ R46, R4, UR37, -R3.reuse ;  /* 0x00000025042e7c23 */ /* 0x100fe20008010803 */
[----:B------:R-:W-:Y:S01]  /*3a00*/  FMNMX.FTZ R73, R67, R72, !PT ;  /* 0x0000004843497209 */ /* 0x000fe20007810000 */
[--C-:B------:R-:W-:Y:S01]  /*3a10*/  FFMA.FTZ R72, R64, UR37, -R3.reuse ;  /* 0x0000002540487c23 */ /* 0x100fe20008010803 */
[----:B------:R-:W-:Y:S01]  /*3a20*/  ISETP.GT.AND P3, PT, R81, 0x70, PT ;  /* 0x000000705100780c */ /* 0x000fe20003f64270 */
[----:B----4-:R-:W-:Y:S01]  /*3a30*/  FFMA.FTZ R76, R65, UR37, -R3 ;  /* 0x00000025414c7c23 */ /* 0x010fe20008010803 */
[----:B------:R-:W-:Y:S01]  /*3a40*/  FSEL R71, R47, -INF , P4 ;  /* 0xff8000002f477808 */ /* 0x000fe20002000000 */
[----:B------:R-:W4:Y:S01]  /*3a50*/  MUFU.EX2 R12, R12 ;  /* 0x0000000c000c7308 */ /* 0x000f220000000800 */
        /* <DEDUP_REMOVED lines=11> */
[----:B------:R-:W-:Y:S02]  /*3b10*/  FMNMX.FTZ R73, R51, R4, !PT ;  /* 0x0000000433497209 */ /* 0x000fe40007810000 */
[----:B------:R-:W-:Y:S02]  /*3b20*/  FSEL R55, R55, -INF , P4 ;  /* 0xff80000037377808 */ /* 0x000fe40002000000 */
[----:B------:R-:W-:Y:S01]  /*3b30*/  ISETP.GT.AND P3, PT, R81, 0x80, PT ;  /* 0x000000805100780c */ /* 0x000fe20003f64270 */
[----:B------:R-:W-:Y:S01]  /*3b40*/  MUFU.EX2 R20, R20 ;  /* 0x0000001400147308 */ /* 0x000fe20000000800 */
[----:B------:R-:W-:-:S02]  /*3b50*/  FMNMX.FTZ R4, R54, R73, !PT ;  /* 0x0000004936047209 */ /* 0x000fc40007810000 */
[----:B------:R-:W-:Y:S02]  /*3b60*/  ISETP.GT.AND P4, PT, R81, 0x81, PT ;  /* 0x000000815100780c */ /* 0x000fe40003f84270 */
[----:B------:R-:W-:Y:S02]  /*3b70*/  FSEL R64, R26, -INF , P3 ;  /* 0xff8000001a407808 */ /* 0x000fe40001800000 */
[----:B------:R-:W-:Y:S01]  /*3b80*/  FMNMX.FTZ R73, R55, R4, !PT ;  /* 0x0000000437497209 */ /* 0x000fe20007810000 */
[----:B------:R-:W-:Y:S01]  /*3b90*/  MUFU.EX2 R26, R76 ;  /* 0x0000004c001a7308 */ /* 0x000fe20000000800 */
[----:B------:R-:W-:Y:S02]  /*3ba0*/  ISETP.GT.AND P3, PT, R81, 0x88, PT ;  /* 0x000000885100780c */ /* 0x000fe40003f64270 */
[----:B------:R-:W-:Y:S01]  /*3bb0*/  FSEL R65, R27, -INF , P4 ;  /* 0xff8000001b417808 */ /* 0x000fe20002000000 */
[----:B------:R-:W-:-:S01]  /*3bc0*/  FFMA.FTZ R27, R68, UR37, -R3 ;  /* 0x00000025441b7c23 */ /* 0x000fc20008010803 */
[----:B------:R-:W-:-:S02]  /*3bd0*/  FMNMX.FTZ R4, R64, R73, !PT ;  /* 0x0000004940047209 */ /* 0x000fc40007810000 */
[----:B------:R-:W-:Y:S01]  /*3be0*/  ISETP.GT.AND P4, PT, R81, 0x89, PT ;  /* 0x000000895100780c */ /* 0x000fe20003f84270 */
[----:B------:R-:W-:Y:S01]  /*3bf0*/  MUFU.EX2 R56, R56 ;  /* 0x0000003800387308 */ /* 0x000fe20000000800 */
[----:B------:R-:W-:Y:S01]  /*3c00*/  FSEL R68, R30, -INF , P3 ;  /* 0xff8000001e447808 */ /* 0x000fe20001800000 */
[--C-:B------:R-:W-:Y:S01]  /*3c10*/  FFMA.FTZ R30, R40, UR37, -R3.reuse ;  /* 0x00000025281e7c23 */ /* 0x100fe20008010803 */
[----:B------:R-:W-:Y:S01]  /*3c20*/  FMNMX.FTZ R73, R65, R4, !PT ;  /* 0x0000000441497209 */ /* 0x000fe20007810000 */
[--C-:B------:R-:W-:Y:S01]  /*3c30*/  FFMA.FTZ R40, R45, UR37, -R3.reuse ;  /* 0x000000252d287c23 */ /* 0x100fe20008010803 */
[----:B------:R-:W-:Y:S01]  /*3c40*/  ISETP.GT.AND P3, PT, R81, 0x90, PT ;  /* 0x000000905100780c */ /* 0x000fe20003f64270 */
[----:B------:R-:W-:Y:S01]  /*3c50*/  IMAD.U32 R45, RZ, RZ, UR37 ;  /* 0x00000025ff2d7e24 */ /* 0x000fe2000f8e00ff */
[----:B-----5:R-:W-:Y:S01]  /*3c60*/  FSEL R72, R31, -INF , P4 ;  /* 0xff8000001f487808 */ /* 0x020fe20002000000 */
[----:B------:R-:W-:Y:S01]  /*3c70*/  FFMA.FTZ R31, R69, UR37, -R3 ;  /* 0x00000025451f7c23 */ /* 0x000fe20008010803 */
[----:B------:R-:W-:Y:S01]  /*3c80*/  FMNMX.FTZ R73, R68, R73, !PT ;  /* 0x0000004944497209 */ /* 0x000fe20007810000 */
[----:B------:R5:W-:Y:S01]  /*3c90*/  MUFU.EX2 R66, R110 ;  /* 0x0000006e00427308 */ /* 0x000be20000000800 */
[----:B------:R-:W-:-:S02]  /*3ca0*/  ISETP.GT.AND P4, PT, R81, 0x91, PT ;  /* 0x000000915100780c */ /* 0x000fc40003f84270 */
[----:B------:R-:W-:Y:S02]  /*3cb0*/  FSEL R69, R34, -INF , P3 ;  /* 0xff80000022457808 */ /* 0x000fe40001800000 */
[----:B------:R-:W-:Y:S02]  /*3cc0*/  FMNMX.FTZ R4, R72, R73, !PT ;  /* 0x0000004948047209 */ /* 0x000fe40007810000 */
[----:B------:R-:W-:Y:S01]  /*3cd0*/  ISETP.GT.AND P3, PT, R81, 0x98, PT ;  /* 0x000000985100780c */ /* 0x000fe20003f64270 */
[----:B------:R0:W-:Y:S01]  /*3ce0*/  MUFU.EX2 R34, R31 ;  /* 0x0000001f00227308 */ /* 0x0001e20000000800 */
[----:B------:R-:W-:Y:S02]  /*3cf0*/  FSEL R73, R35, -INF , P4 ;  /* 0xff80000023497808 */ /* 0x000fe40002000000 */
[----:B-----5:R-:W-:Y:S02]  /*3d00*/  CS2R R110, SRZ ;  /* 0x00000000006e7805 */ /* 0x020fe4000001ff00 */
[----:B------:R-:W-:-:S02]  /*3d10*/  FMNMX.FTZ R4, R69, R4, !PT ;  /* 0x0000000445047209 */ /* 0x000fc40007810000 */
[----:B------:R-:W-:Y:S02]  /*3d20*/  ISETP.GT.AND P4, PT, R81, 0x99, PT ;  /* 0x000000995100780c */ /* 0x000fe40003f84270 */
[----:B------:R-:W-:Y:S01]  /*3d30*/  FSEL R81, R38, -INF , P3 ;  /* 0xff80000026517808 */ /* 0x000fe20001800000 */
[--C-:B------:R-:W-:Y:S01]  /*3d40*/  FFMA.FTZ R38, R48, UR37, -R3.reuse ;  /* 0x0000002530267c23 */ /* 0x100fe20008010803 */
[----:B------:R-:W-:Y:S01]  /*3d50*/  FMNMX.FTZ R4, R73, R4, !PT ;  /* 0x0000000449047209 */ /* 0x000fe20007810000 */
[--C-:B0-----:R-:W-:Y:S01]  /*3d60*/  FFMA.FTZ R31, R41, UR37, -R3.reuse ;  /* 0x00000025291f7c23 */ /* 0x101fe20008010803 */
[----:B------:R-:W-:Y:S01]  /*3d70*/  FSEL R76, R39, -INF , P4 ;  /* 0xff800000274c7808 */ /* 0x000fe20002000000 */
[--C-:B------:R-:W-:Y:S01]  /*3d80*/  FFMA.FTZ R39, R49, UR37, -R3.reuse ;  /* 0x0000002531277c23 */ /* 0x100fe20008010803 */
[----:B------:R-:W-:Y:S01]  /*3d90*/  FMNMX.FTZ R35, R81, R4, !PT ;  /* 0x0000000451237209 */ /* 0x000fe20007810000 */
[----:B------:R-:W-:Y:S01]  /*3da0*/  FFMA.FTZ R41, R52, UR37, -R3 ;  /* 0x0000002534297c23 */ /* 0x000fe20008010803 */
[----:B--2---:R-:W-:-:S01]  /*3db0*/  FADD.FTZ R48, R5, R6 ;  /* 0x0000000605307221 */ /* 0x004fc20000010000 */
[----:B------:R-:W-:Y:S01]  /*3dc0*/  MUFU.EX2 R61, R61 ;  /* 0x0000003d003d7308 */ /* 0x000fe20000000800 */
[----:B------:R-:W-:Y:S01]  /*3dd0*/  FMNMX.FTZ R4, R76, R35, !PT ;  /* 0x000000234c047209 */ /* 0x000fe20007810000 */
[--C-:B------:R-:W-:Y:S01]  /*3de0*/  FFMA.FTZ R35, R44, UR37, -R3.reuse ;  /* 0x000000252c237c23 */ /* 0x100fe20008010803 */
[----:B------:R-:W-:-:S01]  /*3df0*/  FFMA.FTZ R44, R53, UR37, -R3 ;  /* 0x00000025352c7c23 */ /* 0x000fc20008010803 */
[----:B------:R-:W-:Y:S01]  /*3e00*/  FFMA.FTZ R3, R37, UR37, -R3 ;  /* 0x0000002525037c23 */ /* 0x000fe20008010803 */
[----:B---3--:R-:W-:-:S01]  /*3e10*/  FADD.FTZ R49, R7, R48 ;  /* 0x0000003007317221 */ /* 0x008fc20000010000 */
[----:B------:R-:W0:Y:S01]  /*3e20*/  SHFL.BFLY PT, R89, R4, 0x2, 0x1f ;  /* 0x0c401f0004597f89 */ /* 0x000e2200000e0000 */
[C---:B-1----:R-:W-:Y:S01]  /*3e30*/  F2FP.SATFINITE.E4M3.F32.PACK_AB_MERGE_C R216, R8.reuse, R7, RZ ;  /* 0x0000000708d8723e */ /* 0x042fe200048070ff */
[----:B------:R-:W-:Y:S01]  /*3e40*/  MUFU.EX2 R43, R43 ;  /* 0x0000002b002b7308 */ /* 0x000fe20000000800 */
[----:B------:R-:W-:-:S01]  /*3e50*/  FADD.FTZ R52, R8, R49 ;  /* 0x0000003108347221 */ /* 0x000fc20000010000 */
[----:B----4-:R-:W-:-:S02]  /*3e60*/  F2FP.SATFINITE.E4M3.F32.PACK_AB_MERGE_C R218, R12, R11, RZ ;  /* 0x0000000b0cda723e */ /* 0x010fc400048070ff */
[----:B------:R-:W-:Y:S01]  /*3e70*/  F2FP.SATFINITE.E4M3.F32.PACK_AB_MERGE_C R216, R6, R5, R216 ;  /* 0x0000000506d8723e */ /* 0x000fe200048070d8 */
[----:B------:R-:W-:Y:S01]  /*3e80*/  FADD.FTZ R49, R9, R52 ;  /* 0x0000003409317221 */ /* 0x000fe20000010000 */
[----:B------:R-:W-:Y:S02]  /*3e90*/  F2FP.SATFINITE.E4M3.F32.PACK_AB_MERGE_C R218, R10, R9, R218 ;  /* 0x000000090ada723e */ /* 0x000fe400048070da */
[----:B------:R-:W-:Y:S01]  /*3ea0*/  CS2R R52, SRZ ;  /* 0x0000000000347805 */ /* 0x000fe2000001ff00 */
[----:B------:R-:W-:Y:S08]  /*3eb0*/  MUFU.EX2 R46, R46 ;  /* 0x0000002e002e7308 */ /* 0x000ff00000000800 */
[----:B------:R-:W-:Y:S01]  /*3ec0*/  MUFU.EX2 R27, R27 ;  /* 0x0000001b001b7308 */ /* 0x000fe20000000800 */
[----:B0-----:R-:W-:-:S07]  /*3ed0*/  FMNMX.FTZ R89, R4, R89, !PT ;  /* 0x0000005904597209 */ /* 0x001fce0007810000 */
[----:B------:R-:W-:Y:S01]  /*3ee0*/  MUFU.EX2 R30, R30 ;  /* 0x0000001e001e7308 */ /* 0x000fe20000000800 */
[----:B------:R-:W0:Y:S07]  /*3ef0*/  SHFL.BFLY PT, R4, R89, 0x1, 0x1f ;  /* 0x0c201f0059047f89 */ /* 0x000e2e00000e0000 */
[----:B------:R-:W-:Y:S08]  /*3f00*/  MUFU.EX2 R31, R31 ;  /* 0x0000001f001f7308 */ /* 0x000ff00000000800 */
[----:B------:R-:W-:Y:S08]  /*3f10*/  MUFU.EX2 R35, R35 ;  /* 0x0000002300237308 */ /* 0x000ff00000000800 */
[----:B------:R-:W-:Y:S01]  /*3f20*/  MUFU.EX2 R40, R40 ;  /* 0x0000002800287308 */ /* 0x000fe20000000800 */
[----:B0-----:R-:W-:-:S02]  /*3f30*/  FMNMX.FTZ R4, R89, R4, !PT ;  /* 0x0000000459047209 */ /* 0x001fc40007810000 */
[----:B------:R-:W-:Y:S02]  /*3f40*/  CS2R R88, SRZ ;  /* 0x0000000000587805 */ /* 0x000fe4000001ff00 */
        /* <DEDUP_REMOVED lines=56> */
[----:B------:R-:W-:-:S02]  /*42d0*/  F2FP.SATFINITE.E4M3.F32.PACK_AB_MERGE_C R217, R95, R94, RZ ;  /* 0x0000005e5fd9723e */ /* 0x000fc400048070ff */
[----:B------:R-:W-:Y:S01]  /*42e0*/  CS2R R94, SRZ ;  /* 0x00000000005e7805 */ /* 0x000fe2000001ff00 */
[----:B------:R-:W-:-:S01]  /*42f0*/  FADD.FTZ R49, R11, R48 ;  /* 0x000000300b317221 */ /* 0x000fc20000010000 */
[----:B------:R-:W-:Y:S01]  /*4300*/  F2FP.SATFINITE.E4M3.F32.PACK_AB_MERGE_C R217, R91, R90, R217 ;  /* 0x0000005a5bd9723e */ /* 0x000fe200048070d9 */
[----:B------:R-:W2:Y:S01]  /*4310*/  MUFU.EX2 R102, R102 ;  /* 0x0000006600667308 */ /* 0x000ea20000000800 */
[----:B0-----:R-:W-:-:S01]  /*4320*/  FADD.FTZ R2, R98, R37 ;  /* 0x0000002562027221 */ /* 0x001fc20000010000 */
[----:B------:R-:W-:Y:S01]  /*4330*/  FADD.FTZ R48, R12, R49 ;  /* 0x000000310c307221 */ /* 0x000fe20000010000 */
[----:B------:R-:W-:-:S03]  /*4340*/  CS2R R90, SRZ ;  /* 0x00000000005a7805 */ /* 0x000fc6000001ff00 */
[----:B------:R-:W-:Y:S02]  /*4350*/  FADD.FTZ R49, R13, R48 ;  /* 0x000000300d317221 */ /* 0x000fe40000010000 */
[----:B------:R-:W0:Y:S01]  /*4360*/  MUFU.EX2 R103, R103 ;  /* 0x0000006700677308 */ /* 0x000e220000000800 */
[----:B-1----:R-:W-:-:S01]  /*4370*/  FADD.FTZ R37, R99, R2 ;  /* 0x0000000263257221 */ /* 0x002fc20000010000 */
[----:B------:R-:W-:-:S04]  /*4380*/  FADD.FTZ R48, R14, R49 ;  /* 0x000000310e307221 */ /* 0x000fc80000010000 */
[----:B------:R-:W-:Y:S01]  /*4390*/  FADD.FTZ R49, R15, R48 ;  /* 0x000000300f317221 */ /* 0x000fe20000010000 */
[----:B------:R-:W-:Y:S01]  /*43a0*/  F2FP.SATFINITE.E4M3.F32.PACK_AB_MERGE_C R15, R20, R15, RZ ;  /* 0x0000000f140f723e */ /* 0x000fe200048070ff */
[----:B------:R-:W1:Y:S01]  /*43b0*/  MUFU.EX2 R74, R74 ;  /* 0x0000004a004a7308 */ /* 0x000e620000000800 */
[----:B--2---:R-:W-:-:S01]  /*43c0*/  FADD.FTZ R2, R102, R37 ;  /* 0x0000002566027221 */ /* 0x004fc20000010000 */
[----:B------:R-:W-:Y:S01]  /*43d0*/  FADD.FTZ R48, R20, R49 ;  /* 0x0000003114307221 */ /* 0x000fe20000010000 */
[----:B------:R-:W-:-:S03]  /*43e0*/  F2FP.SATFINITE.E4M3.F32.PACK_AB_MERGE_C R212, R14, R13, R15 ;  /* 0x0000000d0ed4723e */ /* 0x000fc6000480700f */
[----:B------:R-:W-:Y:S02]  /*43f0*/  FADD.FTZ R49, R21, R48 ;  /* 0x0000003015317221 */ /* 0x000fe40000010000 */
[----:B------:R-:W2:Y:S01]  /*4400*/  MUFU.EX2 R75, R75 ;  /* 0x0000004b004b7308 */ /* 0x000ea20000000800 */
[----:B0-----:R-:W-:-:S01]  /*4410*/  FADD.FTZ R37, R103, R2 ;  /* 0x0000000267257221 */ /* 0x001fc20000010000 */
[----:B------:R-:W-:Y:S01]  /*4420*/  FADD.FTZ R48, R56, R49 ;  /* 0x0000003138307221 */ /* 0x000fe20000010000 */
[----:B------:R-:W-:Y:S02]  /*4430*/  F2FP.SATFINITE.E4M3.F32.PACK_AB_MERGE_C R219, R103, R102, RZ ;  /* 0x0000006667db723e */ /* 0x000fe400048070ff */
[----:B------:R-:W-:Y:S01]  /*4440*/  CS2R R102, SRZ ;  /* 0x0000000000667805 */ /* 0x000fe2000001ff00 */
[----:B------:R-:W-:-:S01]  /*4450*/  FADD.FTZ R49, R57, R48 ;  /* 0x0000003039317221 */ /* 0x000fc20000010000 */
[----:B------:R-:W-:Y:S01]  /*4460*/  F2FP.SATFINITE.E4M3.F32.PACK_AB_MERGE_C R57, R66, R57, RZ ;  /* 0x000000394239723e */ /* 0x000fe200048070ff */
[----:B------:R-:W0:Y:S01]  /*4470*/  MUFU.EX2 R78, R78 ;  /* 0x0000004e004e7308 */ /* 0x000e220000000800 */
[----:B-1----:R-:W-:-:S01]  /*4480*/  FADD.FTZ R2, R74, R37 ;  /* 0x000000254a027221 */ /* 0x002fc20000010000 */
[----:B------:R-:W-:Y:S01]  /*4490*/  FADD.FTZ R8, R66, R49 ;  /* 0x0000003142087221 */ /* 0x000fe20000010000 */
[----:B------:R-:W-:-:S02]  /*44a0*/  F2FP.SATFINITE.E4M3.F32.PACK_AB_MERGE_C R219, R99, R98, R219 ;  /* 0x0000006263db723e */ /* 0x000fc400048070db */
[----:B------:R-:W-:Y:S02]  /*44b0*/  CS2R R98, SRZ ;  /* 0x0000000000627805 */ /* 0x000fe4000001ff00 */
[----:B------:R-:W-:Y:S02]  /*44c0*/  F2FP.SATFINITE.E4M3.F32.PACK_AB_MERGE_C R214, R56, R21, R57 ;  /* 0x0000001538d6723e */ /* 0x000fe40004807039 */
[----:B------:R-:W-:Y:S02]  /*44d0*/  CS2R R56, SRZ ;  /* 0x0000000000387805 */ /* 0x000fe4000001ff00 */
[----:B------:R-:W-:Y:S01]  /*44e0*/  CS2R R48, SRZ ;  /* 0x0000000000307805 */ /* 0x000fe2000001ff00 */
[----:B------:R-:W1:Y:S01]  /*44f0*/  MUFU.EX2 R79, R79 ;  /* 0x0000004f004f7308 */ /* 0x000e620000000800 */
[----:B--2---:R-:W-:-:S07]  /*4500*/  FADD.FTZ R37, R75, R2 ;  /* 0x000000024b257221 */ /* 0x004fce0000010000 */
[----:B------:R-:W2:Y:S01]  /*4510*/  MUFU.EX2 R82, R82 ;  /* 0x0000005200527308 */ /* 0x000ea20000000800 */
[----:B0-----:R-:W-:-:S07]  /*4520*/  FADD.FTZ R2, R78, R37 ;  /* 0x000000254e027221 */ /* 0x001fce0000010000 */
        /* <DEDUP_REMOVED lines=9> */
[----:B0-----:R-:W-:-:S07]  /*45c0*/  FADD.FTZ R37, R83, R2 ;  /* 0x0000000253257221 */ /* 0x001fce0000010000 */
[----:B------:R-:W0:Y:S01]  /*45d0*/  MUFU.EX2 R58, R58 ;  /* 0x0000003a003a7308 */ /* 0x000e220000000800 */
[----:B-1----:R-:W-:-:S01]  /*45e0*/  FADD.FTZ R2, R86, R37 ;  /* 0x0000002556027221 */ /* 0x002fc20000010000 */
[----:B------:R-:W-:-:S04]  /*45f0*/  FADD.FTZ R37, R61, R8 ;  /* 0x000000083d257221 */ /* 0x000fc80000010000 */
[----:B------:R-:W-:Y:S02]  /*4600*/  FADD.FTZ R8, R42, R37 ;  /* 0x000000252a087221 */ /* 0x000fe40000010000 */
[----:B------:R-:W1:Y:S01]  /*4610*/  MUFU.EX2 R59, R59 ;  /* 0x0000003b003b7308 */ /* 0x000e620000000800 */
[----:B--2---:R-:W-:-:S01]  /*4620*/  FADD.FTZ R7, R87, R2 ;  /* 0x0000000257077221 */ /* 0x004fc20000010000 */
[----:B------:R-:W-:Y:S01]  /*4630*/  FADD.FTZ R11, R43, R8 ;  /* 0x000000082b0b7221 */ /* 0x000fe20000010000 */
[----:B------:R-:W-:Y:S02]  /*4640*/  F2FP.SATFINITE.E4M3.F32.PACK_AB_MERGE_C R86, R87, R86, RZ ;  /* 0x000000565756723e */ /* 0x000fe400048070ff */
[C---:B------:R-:W-:Y:S01]  /*4650*/  F2FP.SATFINITE.E4M3.F32.PACK_AB_MERGE_C R43, R46.reuse, R43, RZ ;  /* 0x0000002b2e2b723e */ /* 0x040fe200048070ff */
[----:B------:R-:W-:-:S01]  /*4660*/  FADD.FTZ R8, R46, R11 ;  /* 0x0000000b2e087221 */ /* 0x000fc20000010000 */
[----:B------:R-:W-:Y:S01]  /*4670*/  F2FP.SATFINITE.E4M3.F32.PACK_AB_MERGE_C R215, R83, R82, R86 ;  /* 0x0000005253d7723e */ /* 0x000fe20004807056 */
[----:B------:R-:W2:Y:S01]  /*4680*/  MUFU.EX2 R62, R62 ;  /* 0x0000003e003e7308 */ /* 0x000ea20000000800 */
[----:B0-----:R-:W-:-:S01]  /*4690*/  FADD.FTZ R2, R58, R7 ;  /* 0x000000073a027221 */ /* 0x001fc20000010000 */
[----:B------:R-:W-:-:S02]  /*46a0*/  F2FP.SATFINITE.E4M3.F32.PACK_AB_MERGE_C R208, R42, R61, R43 ;  /* 0x0000003d2ad0723e */ /* 0x000fc4000480702b */
[----:B------:R-:W-:Y:S02]  /*46b0*/  CS2R R86, SRZ ;  /* 0x0000000000567805 */ /* 0x000fe4000001ff00 */
[----:B------:R-:W-:Y:S02]  /*46c0*/  CS2R R82, SRZ ;  /* 0x0000000000527805 */ /* 0x000fe4000001ff00 */
[----:B------:R-:W-:Y:S01]  /*46d0*/  CS2R R42, SRZ ;  /* 0x00000000002a7805 */ /* 0x000fe2000001ff00 */
[----:B------:R-:W0:Y:S01]  /*46e0*/  MUFU.EX2 R63, R63 ;  /* 0x0000003f003f7308 */ /* 0x000e220000000800 */
[----:B-1----:R-:W-:-:S07]  /*46f0*/  FADD.FTZ R7, R59, R2 ;  /* 0x000000023b077221 */ /* 0x002fce0000010000 */
[----:B------:R-:W1:Y:S01]  /*4700*/  MUFU.EX2 R77, R77 ;  /* 0x0000004d004d7308 */ /* 0x000e620000000800 */
[----:B--2---:R-:W-:-:S01]  /*4710*/  FADD.FTZ R2, R62, R7 ;  /* 0x000000073e027221 */ /* 0x004fc20000010000 */
[----:B------:R-:W-:-:S06]  /*4720*/  FADD.FTZ R7, R47, R8 ;  /* 0x000000082f077221 */ /* 0x000fcc0000010000 */
[----:B------:R-:W2:Y:S01]  /*4730*/  MUFU.EX2 R80, R80 ;  /* 0x0000005000507308 */ /* 0x000ea20000000800 */
[----:B0-----:R-:W-:-:S01]  /*4740*/  FADD.FTZ R2, R63, R2 ;  /* 0x000000023f027221 */ /* 0x001fc20000010000 */
[----:B------:R-:W-:-:S04]  /*4750*/  F2FP.SATFINITE.E4M3.F32.PACK_AB_MERGE_C R62, R63, R62, RZ ;  /* 0x0000003e3f3e723e */ /* 0x000fc800048070ff */
[----:B------:R-:W-:Y:S02]  /*4760*/  F2FP.SATFINITE.E4M3.F32.PACK_AB_MERGE_C R209, R59, R58, R62 ;  /* 0x0000003a3bd1723e */ /* 0x000fe4000480703e */
[----:B------:R-:W-:Y:S01]  /*4770*/  CS2R R62, SRZ ;  /* 0x00000000003e7805 */ /* 0x000fe2000001ff00 */
[----:B------:R-:W0:Y:S01]  /*4780*/  MUFU.EX2 R84, R84 ;  /* 0x0000005400547308 */ /* 0x000e220000000800 */
[----:B-1----:R-:W-:-:S01]  /*4790*/  FADD.FTZ R11, R77, R2 ;  /* 0x000000024d0b7221 */ /* 0x002fc20000010000 */
[----:B------:R-:W-:Y:S01]  /*47a0*/  FADD.FTZ R2, R26, R7 ;  /* 0x000000071a027221 */ /* 0x000fe20000010000 */
[----:B------:R-:W-:-:S03]  /*47b0*/  CS2R R58, SRZ ;  /* 0x00000000003a7805 */ /* 0x000fc6000001ff00 */
[----:B------:R-:W-:Y:S01]  /*47c0*/  FADD.FTZ R5, R27, R2 ;  /* 0x000000021b057221 */ /* 0x000fe20000010000 */
[----:B------:R-:W-:Y:S01]  /*47d0*/  F2FP.SATFINITE.E4M3.F32.PACK_AB_MERGE_C R27, R34, R27, RZ ;  /* 0x0000001b221b723e */ /* 0x000fe200048070ff */
[----:B------:R-:W1:Y:S01]  /*47e0*/  MUFU.EX2 R85, R85 ;  /* 0x0000005500557308 */ /* 0x000e620000000800 */
[----:B--2---:R-:W-:-:S01]  /*47f0*/  FADD.FTZ R11, R80, R11 ;  /* 0x0000000b500b7221 */ /* 0x004fc20000010000 */
[----:B------:R-:W-:Y:S01]  /*4800*/  FADD.FTZ R5, R34, R5 ;  /* 0x0000000522057221 */ /* 0x000fe20000010000 */
[----:B------:R-:W-:Y:S02]  /*4810*/  F2FP.SATFINITE.E4M3.F32.PACK_AB_MERGE_C R210, R26, R47, R27 ;  /* 0x0000002f1ad2723e */ /* 0x000fe4000480701b */
[----:B------:R-:W-:Y:S02]  /*4820*/  CS2R R46, SRZ ;  /* 0x00000000002e7805 */ /* 0x000fe4000001ff00 */
[----:B------:R-:W-:Y:S01]  /*4830*/  CS2R R26, SRZ ;  /* 0x00000000001a7805 */ /* 0x000fe2000001ff00 */
[----:B------:R-:W2:Y:S01]  /*4840*/  MUFU.EX2 R70, R70 ;  /* 0x0000004600467308 */ /* 0x000ea20000000800 */
[----:B0-----:R-:W-:-:S07]  /*4850*/  FADD.FTZ R2, R84, R11 ;  /* 0x0000000b54027221 */ /* 0x001fce0000010000 */
[----:B------:R-:W0:Y:S01]  /*4860*/  MUFU.EX2 R67, R67 ;  /* 0x0000004300437308 */ /* 0x000e220000000800 */
[C---:B-1----:R-:W-:Y:S01]  /*4870*/  F2FP.SATFINITE.E4M3.F32.PACK_AB_MERGE_C R84, R85.reuse, R84, RZ ;  /* 0x000000545554723e */ /* 0x042fe200048070ff */
[----:B------:R-:W-:Y:S01]  /*4880*/  FADD.FTZ R85, R85, R2 ;  /* 0x0000000255557221 */ /* 0x000fe20000010000 */
[----:B------:R-:W-:-:S02]  /*4890*/  FADD.FTZ R2, R30, R5 ;  /* 0x000000051e027221 */ /* 0x000fc40000010000 */
[----:B------:R-:W-:Y:S02]  /*48a0*/  F2FP.SATFINITE.E4M3.F32.PACK_AB_MERGE_C R211, R80, R77, R84 ;  /* 0x0000004d50d3723e */ /* 0x000fe40004807054 */
[----:B------:R-:W-:Y:S01]  /*48b0*/  CS2R R76, SRZ ;  /* 0x00000000004c7805 */ /* 0x000fe2000001ff00 */
[----:B------:R-:W-:Y:S01]  /*48c0*/  FADD.FTZ R2, R31, R2 ;  /* 0x000000021f027221 */ /* 0x000fe20000010000 */
[----:B------:R-:W1:Y:S01]  /*48d0*/  MUFU.EX2 R60, R60 ;  /* 0x0000003c003c7308 */ /* 0x000e620000000800 */
[----:B--2---:R-:W-:-:S01]  /*48e0*/  FADD.FTZ R6, R70, R85 ;  /* 0x0000005546067221 */ /* 0x004fc20000010000 */
[----:B------:R-:W-:Y:S01]  /*48f0*/  CS2R R84, SRZ ;  /* 0x0000000000547805 */ /* 0x000fe2000001ff00 */
[----:B------:R-:W-:-:S01]  /*4900*/  FADD.FTZ R9, R35, R2 ;  /* 0x0000000223097221 */ /* 0x000fc20000010000 */
[----:B------:R-:W-:-:S03]  /*4910*/  F2FP.SATFINITE.E4M3.F32.PACK_AB_MERGE_C R35, R40, R35, RZ ;  /* 0x000000232823723e */ /* 0x000fc600048070ff */
[----:B------:R-:W-:Y:S01]  /*4920*/  FADD.FTZ R9, R40, R9 ;  /* 0x0000000928097221 */ /* 0x000fe20000010000 */
[----:B------:R-:W2:Y:S01]  /*4930*/  MUFU.EX2 R71, R71 ;  /* 0x0000004700477308 */ /* 0x000ea20000000800 */
[----:B0-----:R-:W-:-:S01]  /*4940*/  FADD.FTZ R7, R67, R6 ;  /* 0x0000000643077221 */ /* 0x001fc20000010000 */
[----:B------:R-:W-:Y:S02]  /*4950*/  F2FP.SATFINITE.E4M3.F32.PACK_AB_MERGE_C R204, R31, R30, R35 ;  /* 0x0000001e1fcc723e */ /* 0x000fe40004807023 */
[----:B------:R-:W-:Y:S02]  /*4960*/  CS2R R34, SRZ ;  /* 0x0000000000227805 */ /* 0x000fe4000001ff00 */
[----:B------:R-:W-:Y:S02]  /*4970*/  CS2R R30, SRZ ;  /* 0x00000000001e7805 */ /* 0x000fe4000001ff00 */
[----:B------:R-:W0:Y:S01]  /*4980*/  MUFU.EX2 R50, R50 ;  /* 0x0000003200327308 */ /* 0x000e220000000800 */
[----:B-1----:R-:W-:-:S07]  /*4990*/  FADD.FTZ R2, R60, R7 ;  /* 0x000000073c027221 */ /* 0x002fce0000010000 */
[----:B------:R-:W1:Y:S01]  /*49a0*/  MUFU.EX2 R51, R51 ;  /* 0x0000003300337308 */ /* 0x000e620000000800 */
[C---:B--2---:R-:W-:Y:S01]  /*49b0*/  F2FP.SATFINITE.E4M3.F32.PACK_AB_MERGE_C R60, R71.reuse, R60, RZ ;  /* 0x0000003c473c723e */ /* 0x044fe200048070ff */
[----:B------:R-:W-:Y:S01]  /*49c0*/  FADD.FTZ R71, R71, R2 ;  /* 0x0000000247477221 */ /* 0x000fe20000010000 */
[----:B------:R-:W-:-:S02]  /*49d0*/  FADD.FTZ R2, R38, R9 ;  /* 0x0000000926027221 */ /* 0x000fc40000010000 */
[----:B------:R-:W-:Y:S02]  /*49e0*/  F2FP.SATFINITE.E4M3.F32.PACK_AB_MERGE_C R205, R67, R70, R60 ;  /* 0x0000004643cd723e */ /* 0x000fe4000480703c */
[----:B------:R-:W-:Y:S01]  /*49f0*/  CS2R R66, SRZ ;  /* 0x0000000000427805 */ /* 0x000fe2000001ff00 */
[----:B------:R-:W-:Y:S01]  /*4a00*/  FADD.FTZ R8, R39, R2 ;  /* 0x0000000227087221 */ /* 0x000fe20000010000 */
[----:B------:R-:W2:Y:S01]  /*4a10*/  MUFU.EX2 R41, R41 ;  /* 0x0000002900297308 */ /* 0x000ea20000000800 */
[----:B0-----:R-:W-:-:S01]  /*4a20*/  FADD.FTZ R6, R50, R71 ;  /* 0x0000004732067221 */ /* 0x001fc20000010000 */
[----:B------:R-:W-:-:S02]  /*4a30*/  CS2R R70, SRZ ;  /* 0x0000000000467805 */ /* 0x000fc4000001ff00 */
[----:B------:R-:W-:-:S04]  /*4a40*/  CS2R R60, SRZ ;  /* 0x00000000003c7805 */ /* 0x000fc8000001ff00 */
        /* <DEDUP_REMOVED lines=12> */
[C---:B--2---:R-:W-:Y:S01]  /*4b10*/  F2FP.SATFINITE.E4M3.F32.PACK_AB_MERGE_C R54, R55.reuse, R54, RZ ;  /* 0x000000363736723e */ /* 0x044fe200048070ff */
[----:B------:R-:W-:Y:S01]  /*4b20*/  FADD.FTZ R55, R55, R6 ;  /* 0x0000000637377221 */ /* 0x000fe20000010000 */
[----:B------:R-:W-:Y:S02]  /*4b30*/  CS2R R38, SRZ ;  /* 0x0000000000267805 */ /* 0x000fe4000001ff00 */
[----:B------:R-:W-:Y:S02]  /*4b40*/  F2FP.SATFINITE.E4M3.F32.PACK_AB_MERGE_C R207, R51, R50, R54 ;  /* 0x0000003233cf723e */ /* 0x000fe40004807036 */
[----:B------:R-:W-:Y:S01]  /*4b50*/  CS2R R50, SRZ ;  /* 0x0000000000327805 */ /* 0x000fe2000001ff00 */
[----:B------:R-:W2:Y:S01]  /*4b60*/  MUFU.EX2 R25, R25 ;  /* 0x0000001900197308 */ /* 0x000ea20000000800 */
[----:B0-----:R-:W-:-:S07]  /*4b70*/  FADD.FTZ R6, R24, R9 ;  /* 0x0000000918067221 */ /* 0x001fce0000010000 */
[----:B------:R-:W0:Y:S01]  /*4b80*/  MUFU.EX2 R65, R65 ;  /* 0x0000004100417308 */ /* 0x000e220000000800 */
[----:B-1----:R-:W-:-:S01]  /*4b90*/  FADD.FTZ R8, R64, R55 ;  /* 0x0000003740087221 */ /* 0x002fc20000010000 */
[----:B------:R-:W-:-:S06]  /*4ba0*/  CS2R R54, SRZ ;  /* 0x0000000000367805 */ /* 0x000fcc000001ff00 */
        /* <DEDUP_REMOVED lines=9> */
[C---:B0-----:R-:W-:Y:S01]  /*4c40*/  F2FP.SATFINITE.E4M3.F32.PACK_AB_MERGE_C R28, R29.reuse, R28, RZ ;  /* 0x0000001c1d1c723e */ /* 0x041fe200048070ff */
[----:B------:R-:W-:-:S03]  /*4c50*/  FADD.FTZ R29, R29, R8 ;  /* 0x000000081d1d7221 */ /* 0x000fc60000010000 */
[----:B------:R-:W-:Y:S02]  /*4c60*/  F2FP.SATFINITE.E4M3.F32.PACK_AB_MERGE_C R200, R25, R24, R28 ;  /* 0x0000001819c8723e */ /* 0x000fe4000480701c */
[----:B------:R-:W-:Y:S01]  /*4c70*/  CS2R R24, SRZ ;  /* 0x0000000000187805 */ /* 0x000fe2000001ff00 */
        /* <DEDUP_REMOVED lines=8> */
[----:B------:R2:W3:Y:S01]  /*4d00*/  MUFU.EX2 R2, R73 ;  /* 0x0000004900027308 */ /* 0x0004e20000000800 */
[----:B0-----:R-:W-:-:S07]  /*4d10*/  FADD.FTZ R5, R69, R10 ;  /* 0x0000000a45057221 */ /* 0x001fce0000010000 */
[----:B------:R-:W-:Y:S01]  /*4d20*/  MUFU.EX2 R36, R36 ;  /* 0x0000002400247308 */ /* 0x000fe20000000800 */
[----:B-1----:R-:W-:-:S01]  /*4d30*/  FADD.FTZ R7, R33, R8 ;  /* 0x0000000821077221 */ /* 0x002fc20000010000 */
[----:B--2---:R-:W-:-:S06]  /*4d40*/  CS2R R72, SRZ ;  /* 0x0000000000487805 */ /* 0x004fcc000001ff00 */
[----:B------:R-:W0:Y:S01]  /*4d50*/  MUFU.EX2 R3, R3 ;  /* 0x0000000300037308 */ /* 0x000e220000000800 */
[----:B---3--:R-:W-:-:S07]  /*4d60*/  FADD.FTZ R8, R2, R5 ;  /* 0x0000000502087221 */ /* 0x008fce0000010000 */
[----:B------:R-:W-:Y:S08]  /*4d70*/  MUFU.EX2 R81, R81 ;  /* 0x0000005100517308 */ /* 0x000ff00000000800 */
[----:B------:R1:W2:Y:S01]  /*4d80*/  MUFU.EX2 R6, R45 ;  /* 0x0000002d00067308 */ /* 0x0002a20000000800 */
[----:B0-----:R-:W-:Y:S01]  /*4d90*/  F2FP.SATFINITE.E4M3.F32.PACK_AB_MERGE_C R5, R3, R36, RZ ;  /* 0x000000240305723e */ /* 0x001fe200048070ff */
[----:B------:R-:W-:-:S03]  /*4da0*/  FADD.FTZ R36, R36, R7 ;  /* 0x0000000724247221 */ /* 0x000fc60000010000 */
[----:B------:R-:W-:Y:S01]  /*4db0*/  F2FP.SATFINITE.E4M3.F32.PACK_AB_MERGE_C R202, R33, R32, R5 ;  /* 0x0000002021ca723e */ /* 0x000fe20004807005 */
[----:B------:R-:W-:-:S01]  /*4dc0*/  FADD.FTZ R3, R3, R36 ;  /* 0x0000002403037221 */ /* 0x000fc20000010000 */
[----:B------:R-:W-:Y:S02]  /*4dd0*/  CS2R R36, SRZ ;  /* 0x0000000000247805 */ /* 0x000fe4000001ff00 */
[----:B------:R-:W-:Y:S02]  /*4de0*/  CS2R R32, SRZ ;  /* 0x0000000000207805 */ /* 0x000fe4000001ff00 */
[----:B-1----:R-:W-:Y:S02]  /*4df0*/  CS2R R44, SRZ ;  /* 0x00000000002c7805 */ /* 0x002fe4000001ff00 */
[----:B--2---:R-:W-:Y:S01]  /*4e00*/  F2FP.SATFINITE.E4M3.F32.PACK_AB_MERGE_C R9, R6, R81, RZ ;  /* 0x000000510609723e */ /* 0x004fe200048070ff */
[----:B------:R-:W-:-:S03]  /*4e10*/  FADD.FTZ R81, R81, R8 ;  /* 0x0000000851517221 */ /* 0x000fc60000010000 */
[----:B------:R-:W-:Y:S01]  /*4e20*/  F2FP.SATFINITE.E4M3.F32.PACK_AB_MERGE_C R203, R2, R69, R9 ;  /* 0x0000004502cb723e */ /* 0x000fe20004807009 */
[----:B------:R-:W-:-:S01]  /*4e30*/  FADD.FTZ R2, R6, R81 ;  /* 0x0000005106027221 */ /* 0x000fc20000010000 */
[----:B------:R-:W-:Y:S02]  /*4e40*/  CS2R R80, SRZ ;  /* 0x0000000000507805 */ /* 0x000fe4000001ff00 */
        /* <DEDUP_REMOVED lines=8> */
.L_x_4895:
[----:B------:R-:W-:Y:S01]  /*4ed0*/  ISETP.NE.AND P4, PT, RZ, UR42, PT ;  /* 0x0000002aff007c0c */ /* 0x000fe2000bf85270 */
[----:B------:R-:W-:-:S04]  /*4ee0*/  UISETP.NE.AND UP1, UPT, UR55, 0x1, UPT ;  /* 0x000000013700788c */ /* 0x000fc8000bf25270 */
[----:B------:R-:W-:-:S04]  /*4ef0*/  USEL UR44, URZ, 0x1, UP1 ;  /* 0x000000013f2c7887 */ /* 0x000fc80008800000 */
[----:B------:R-:W-:-:S04]  /*4f00*/  ULOP3.LUT UR44, UR56, UR44, URZ, 0x3c, !UPT ;  /* 0x0000002c382c7292 */ /* 0x000fc8000f8e3c3f */
[----:B------:R-:W-:Y:S08]  /*4f10*/  @P4 BRA `(.L_x_4886) ;  /* 0x0000000000384947 */ /* 0x000ff00003800000 */
[----:B------:R-:W-:Y:S05]  /*4f20*/  @!P0 BRA `(.L_x_4887) ;  /* 0x0000000000048947 */ /* 0x000fea0003800000 */
[----:B------:R-:W-:Y:S01]  /*4f30*/  BPT.TRAP 0x1 ;  /* 0x000000040000795c */ /* 0x000fe20000300000 */
.L_x_4887:
        /* <DEDUP_REMOVED lines=9> */
.L_x_4888:
[----:B-1----:R-:W-:Y:S05]  /*4fd0*/  @P3 BRA `(.L_x_4886) ;  /* 0x0000000000083947 */ /* 0x002fea0003800000 */
[----:B------:R-:W1:Y:S02]  /*4fe0*/  SYNCS.PHASECHK.TRANS64.TRYWAIT P3, [UR6+0x33430], R0 ;  /* 0x03343000ff0075a7 */ /* 0x000e640008060146 */
[----:B-1----:R-:W-:Y:S05]  /*4ff0*/  @!P3 BRA `(.L_x_4889) ;  /* 0x000000f00044b947 */ /* 0x002fea0003800000 */
.L_x_4886:
        /* <DEDUP_REMOVED lines=191> */
.L_x_4891:
[----:B------:R-:W-:Y:S01]  /*5bf0*/  ULEA UR6, UR55, UR41, 0x3 ;  /* 0x0000002937067291 */ /* 0x000fe2000f8e183f */
[----:B------:R-:W-:-:S05]  /*5c00*/  IMAD.U32 R0, RZ, RZ, UR56 ;  /* 0x00000038ff007e24 */ /* 0x000fca000f8e00ff */
[----:B------:R-:W-:-:S04]  /*5c10*/  SHF.L.U32 R0, R0, 0x1f, RZ ;  /* 0x0000001f00007819 */ /* 0x000fc800000006ff */
[----:B------:R0:W1:Y:S01]  /*5c20*/  SYNCS.PHASECHK.TRANS64.TRYWAIT P3, [UR6+0x33450], R0 ;  /* 0x03345000ff0075a7 */ /* 0x0000620008060146 */
[----:B------:R-:W-:Y:S05]  /*5c30*/  @!P0 BRA `(.L_x_4892) ;  /* 0x0000000000048947 */ /* 0x000fea0003800000 */
[----:B------:R-:W-:Y:S01]  /*5c40*/  BPT.TRAP 0x1 ;  /* 0x000000040000795c */ /* 0x000fe20000300000 */
.L_x_4892:
[----:B-1----:R-:W-:Y:S05]  /*5c50*/  @P3 BRA `(.L_x_4890) ;  /* 0x0000000000083947 */ /* 0x002fea0003800000 */
[----:B------:R-:W1:Y:S02]  /*5c60*/  SYNCS.PHASECHK.TRANS64.TRYWAIT P3, [UR6+0x33450], R0 ;  /* 0x03345000ff0075a7 */ /* 0x000e640008060146 */
[----:B-1----:R-:W-:Y:S05]  /*5c70*/  @!P3 BRA `(.L_x_4893) ;  /* 0x000000e4003cb947 */ /* 0x002fea0003800000 */
.L_x_4890:
[----:B-1----:R-:W-:Y:S01]  /*5c80*/  VIADD R5, R18, UR39 ;  /* 0x0000002712057c36 */ /* 0x002fe20008000000 */
[----:B------:R-:W-:Y:S01]  /*5c90*/  @UP0 ULDC UR6, c[0x0][0x44c] ;  /* 0x0001130000060ab9 */ /* 0x000fe20000000800 */
[----:B------:R-:W-:Y:S01]  /*5ca0*/  UMOV UR7, 0x1 ;  /* 0x0000000100077882 */ /* 0x000fe20000000000 */
[----:B------:R-:W-:Y:S01]  /*5cb0*/  IMAD.MOV.U32 R4, RZ, RZ, -0x2 ;  /* 0xfffffffeff047424 */ /* 0x000fe200078e00ff */
[----:B------:R-:W-:Y:S01]  /*5cc0*/  UIMAD UR7, UR53, -0xa0, UR7 ;  /* 0xffffff60350778a4 */ /* 0x000fe2000f8e0207 */
[----:B0-----:R-:W-:Y:S01]  /*5cd0*/  @P2 IMAD.HI.U32 R0, R5, UR6, RZ ;  /* 0x0000000605002c27 */ /* 0x001fe2000f8e00ff */
[----:B------:R-:W-:Y:S01]  /*5ce0*/  @UP0 ULDC UR6, c[0x0][0x450] ;  /* 0x0001140000060ab9 */ /* 0x000fe20000000800 */
[----:B------:R-:W-:Y:S01]  /*5cf0*/  WARPGROUP.ARRIVE ;  /* 0x00000000000079c5 */ /* 0x000fe20000000000 */
[----:B------:R-:W0:Y:S01]  /*5d00*/  LDC R11, c[0x0][0x2f0] ;  /* 0x0000bc00ff0b7b82 */ /* 0x000e220000000800 */
[----:B------:R-:W-:Y:S01]  /*5d10*/  IMAD.U32 R15, RZ, RZ, UR37 ;  /* 0x00000025ff0f7e24 */ /* 0x000fe2000f8e00ff */
[----:B------:R-:W-:Y:S01]  /*5d20*/  @P2 SHF.R.U32.HI R5, RZ, UR6, R0 ;  /* 0x00000006ff052c19 */ /* 0x000fe20008011600 */
[----:B------:R-:W-:Y:S01]  /*5d30*/  UIADD3 UR6, UR41, 0x200, URZ ;  /* 0x0000020029067890 */ /* 0x000fe2000fffe03f */
[----:B------:R-:W-:Y:S01]  /*5d40*/  IMAD R4, R17, R4, UR7 ;  /* 0x0000000711047e24 */ /* 0x000fe2000f8e0204 */
[----:B------:R-:W-:Y:S01]  /*5d50*/  UMOV UR7, 0xc0000010 ;  /* 0xc000001000077882 */ /* 0x000fe20000000000 */
[----:B------:R-:W1:Y:S01]  /*5d60*/  S2R R229, SR_TID.X ;  /* 0x0000000000e57919 */ /* 0x000e620000002100 */
[----:B------:R-:W-:Y:S01]  /*5d70*/  USHF.R.U32.HI UR6, URZ, 0x4, UR6 ;  /* 0x000000043f067899 */ /* 0x000fe20008011606 */
[----:B------:R-:W2:Y:S03]  /*5d80*/  SHFL.IDX PT, R9, R5, RZ, 0x1c1f ;  /* 0x001c1fff05097589 */ /* 0x000ea600000e0000 */
[----:B------:R-:W-:Y:S01]  /*5d90*/  ULOP3.LUT UR6, UR6, 0x3fff, URZ, 0xc0, !UPT ;  /* 0x00003fff06067892 */ /* 0x000fe2000f8ec03f */
[----:B------:R-:W3:Y:S03]  /*5da0*/  SHFL.IDX PT, R5, R5, 0x1, 0x1c1f ;  /* 0x003c1f0005057f89 */ /* 0x000ee600000e0000 */
[----:B------:R-:W-:-:S04]  /*5db0*/  ULOP3.LUT UR6, UR6, 0x10000, URZ, 0xfc, !UPT ;  /* 0x0001000006067892 */ /* 0x000fc8000f8efc3f */
[----:B------:R-:W-:Y:S01]  /*5dc0*/  UIMAD UR10, UR55, 0x780, UR6 ;  /* 0x00000780370a78a4 */ /* 0x000fe2000f8e0206 */
[----:B0-----:R-:W-:-:S06]  /*5dd0*/  IMAD R4, R11, UR48, R4 ;  /* 0x000000300b047c24 */ /* 0x001fcc000f8e0204 */
[----:B------:R-:W-:Y:S02]  /*5de0*/  UMOV UR6, UR10 ;  /* 0x0000000a00067c82 */ /* 0x000fe40008000000 */
[----:B------:R-:W-:Y:S01]  /*5df0*/  QGMMA.64x192x32.F32.E4M3.E4M3 R24, R216, gdesc[UR4], R24, gsb0 ;  /* 0x02e00004d8187df3 */ /* 0x000fe20008000818 */
[----:B------:R-:W-:Y:S01]  /*5e00*/  UIADD3 UR6, UR10, 0x180, URZ ;  /* 0x000001800a067890 */ /* 0x000fe2000fffe03f */
[----:B------:R-:W-:Y:S01]  /*5e10*/  UMOV UR7, 0xc0000010 ;  /* 0xc000001000077882 */ /* 0x000fe20000000000 */
[----:B--2---:R-:W-:-:S04]  /*5e20*/  IADD3 R0, R9, -UR49, R4 ;  /* 0x8000003109007c10 */ /* 0x004fc8000fffe004 */
        /* <DEDUP_REMOVED lines=97> */
[----:B------:R-:W-:Y:S01]  /*6440*/  FSEL R120, R120, -INF , P3 ;  /* 0xff80000078787808 */ /* 0x000fe20001800000 */
[----:B------:R-:W-:Y:S02]  /*6450*/  WARPGROUP.DEPBAR.LE gsb0, 0x0 ;  /* 0x00008000000079c5 */ /* 0x000fe40000010000 */
[----:B------:R-:W-:Y:S01]  /*6460*/  WARPGROUP.ARRIVE ;  /* 0x00000000000079c5 */ /* 0x000fe20000000000 */
[----:B------:R-:W-:Y:S02]  /*6470*/  FMNMX.FTZ R11, R149, R8, !PT ;  /* 0x00000008950b7209 */ /* 0x000fe40007810000 */
[----:B------:R-:W-:Y:S02]  /*6480*/  ISETP.GT.AND P3, PT, R0, 0x88, PT ;  /* 0x000000880000780c */ /* 0x000fe40003f64270 */
[----:B------:R-:W-:Y:S01]  /*6490*/  FSEL R121, R121, -INF , P4 ;  /* 0xff80000079797808 */ /* 0x000fe20002000000 */
[----:B------:R-:W-:Y:S01]  /*64a0*/  QGMMA.64x192x32.F32.E4M3.E4M3 R24, R212, gdesc[UR4], R24, gsb0 ;  /* 0x02e00004d4187df3 */ /* 0x000fe20008000818 */
[----:B------:R-:W-:Y:S01]  /*64b0*/  FMNMX.FTZ R8, R120, R11, !PT ;  /* 0x0000000b78087209 */ /* 0x000fe20007810000 */
[----:B------:R-:W-:Y:S01]  /*64c0*/  UIADD3 UR6, UR10, 0x300, URZ ;  /* 0x000003000a067890 */ /* 0x000fe2000fffe03f */
[----:B------:R-:W-:Y:S01]  /*64d0*/  ISETP.GT.AND P4, PT, R0, 0x89, PT ;  /* 0x000000890000780c */ /* 0x000fe20003f84270 */
[----:B------:R-:W-:Y:S01]  /*64e0*/  UMOV UR7, 0xc0000010 ;  /* 0xc000001000077882 */ /* 0x000fe20000000000 */
        /* <DEDUP_REMOVED lines=15> */
[----:B------:R-:W-:Y:S02]  /*65e0*/  FMNMX.FTZ R0, R132, R11, !PT ;  /* 0x0000000b84007209 */ /* 0x000fe40007810000 */
[----:B---3--:R-:W-:Y:S02]  /*65f0*/  IADD3 R4, R5, -UR49, R4 ;  /* 0x8000003105047c10 */ /* 0x008fe4000fffe004 */
[----:B------:R-:W-:Y:S02]  /*6600*/  FMNMX.FTZ R11, R133, R0, !PT ;  /* 0x00000000850b7209 */ /* 0x000fe40007810000 */
[----:B------:R-:W-:-:S02]  /*6610*/  ISETP.GT.AND P4, PT, R4, RZ, PT ;  /* 0x000000ff0400720c */ /* 0x000fc40003f84270 */
[----:B------:R-:W-:Y:S01]  /*6620*/  ISETP.GT.AND P5, PT, R4, 0x1, PT ;  /* 0x000000010400780c */ /* 0x000fe20003fa4270 */
[----:B------:R-:W0:Y:S01]  /*6630*/  SHFL.BFLY PT, R0, R11, 0x2, 0x1f ;  /* 0x0c401f000b007f89 */ /* 0x000e2200000e0000 */
[----:B------:R-:W-:Y:S02]  /*6640*/  FSEL R186, R186, -INF , P4 ;  /* 0xff800000baba7808 */ /* 0x000fe40002000000 */
[----:B------:R-:W-:Y:S02]  /*6650*/  ISETP.GT.AND P4, PT, R4, 0x8, PT ;  /* 0x000000080400780c */ /* 0x000fe40003f84270 */
[----:B------:R-:W-:Y:S02]  /*6660*/  FSEL R187, R187, -INF , P5 ;  /* 0xff800000bbbb7808 */ /* 0x000fe40002800000 */
[----:B------:R-:W-:Y:S02]  /*6670*/  FMNMX.FTZ R20, R186, R7, !PT ;  /* 0x00000007ba147209 */ /* 0x000fe40007810000 */
[----:B------:R-:W-:-:S02]  /*6680*/  ISETP.GT.AND P5, PT, R4, 0x9, PT ;  /* 0x000000090400780c */ /* 0x000fc40003fa4270 */
[----:B------:R-:W-:Y:S02]  /*6690*/  FSEL R190, R190, -INF , P4 ;  /* 0xff800000bebe7808 */ /* 0x000fe40002000000 */
[C---:B------:R-:W-:Y:S02]  /*66a0*/  ISETP.GT.AND P4, PT, R4.reuse, 0x10, PT ;  /* 0x000000100400780c */ /* 0x040fe40003f84270 */
[----:B------:R-:W-:Y:S02]  /*66b0*/  FSEL R191, R191, -INF , P5 ;  /* 0xff800000bfbf7808 */ /* 0x000fe40002800000 */
[----:B------:R-:W-:Y:S02]  /*66c0*/  ISETP.GT.AND P5, PT, R4, 0x11, PT ;  /* 0x000000110400780c */ /* 0x000fe40003fa4270 */
[----:B------:R-:W-:Y:S02]  /*66d0*/  FSEL R194, R194, -INF , P4 ;  /* 0xff800000c2c27808 */ /* 0x000fe40002000000 */
[----:B------:R-:W-:-:S02]  /*66e0*/  ISETP.GT.AND P4, PT, R4, 0x18, PT ;  /* 0x000000180400780c */ /* 0x000fc40003f84270 */
[----:B------:R-:W-:Y:S02]  /*66f0*/  FSEL R195, R195, -INF , P5 ;  /* 0xff800000c3c37808 */ /* 0x000fe40002800000 */
[----:B0-----:R-:W-:Y:S02]  /*6700*/  FMNMX.FTZ R12, R11, R0, !PT ;  /* 0x000000000b0c7209 */ /* 0x001fe40007810000 */
[----:B------:R-:W-:Y:S02]  /*6710*/  ISETP.GT.AND P5, PT, R4, 0x19, PT ;  /* 0x000000190400780c */ /* 0x000fe40003fa4270 */
[----:B------:R-:W-:Y:S01]  /*6720*/  FSEL R198, R198, -INF , P4 ;  /* 0xff800000c6c67808 */ /* 0x000fe20002000000 */
[----:B------:R-:W0:Y:S01]  /*6730*/  SHFL.BFLY PT, R13, R12, 0x1, 0x1f ;  /* 0x0c201f000c0d7f89 */ /* 0x000e2200000e0000 */
[----:B------:R-:W-:Y:S02]  /*6740*/  FSEL R199, R199, -INF , P5 ;  /* 0xff800000c7c77808 */ /* 0x000fe40002800000 */
[----:B------:R-:W-:-:S02]  /*6750*/  ISETP.GT.AND P4, PT, R4, 0x20, PT ;  /* 0x000000200400780c */ /* 0x000fc40003f84270 */
[----:B------:R-:W-:Y:S02]  /*6760*/  ISETP.GT.AND P5, PT, R4, 0x21, PT ;  /* 0x000000210400780c */ /* 0x000fe40003fa4270 */
[----:B------:R-:W-:Y:S02]  /*6770*/  FSEL R170, R170, -INF , P4 ;  /* 0xff800000aaaa7808 */ /* 0x000fe40002000000 */
[C---:B------:R-:W-:Y:S02]  /*6780*/  ISETP.GT.AND P4, PT, R4.reuse, 0x28, PT ;  /* 0x000000280400780c */ /* 0x040fe40003f84270 */
[----:B------:R-:W-:Y:S02]  /*6790*/  FSEL R171, R171, -INF , P5 ;  /* 0xff800000abab7808 */ /* 0x000fe40002800000 */
[----:B------:R-:W-:Y:S02]  /*67a0*/  ISETP.GT.AND P5, PT, R4, 0x29, PT ;  /* 0x000000290400780c */ /* 0x000fe40003fa4270 */
[----:B------:R-:W-:-:S02]  /*67b0*/  FSEL R174, R174, -INF , P4 ;  /* 0xff800000aeae7808 */ /* 0x000fc40002000000 */
[C---:B------:R-:W-:Y:S02]  /*67c0*/  ISETP.GT.AND P4, PT, R4.reuse, 0x30, PT ;  /* 0x000000300400780c */ /* 0x040fe40003f84270 */
[----:B------:R-:W-:Y:S02]  /*67d0*/  FSEL R175, R175, -INF , P5 ;  /* 0xff800000afaf7808 */ /* 0x000fe40002800000 */
[----:B------:R-:W-:Y:S02]  /*67e0*/  ISETP.GT.AND P5, PT, R4, 0x31, PT ;  /* 0x000000310400780c */ /* 0x000fe40003fa4270 */
[----:B------:R-:W-:Y:S02]  /*67f0*/  FSEL R178, R178, -INF , P4 ;  /* 0xff800000b2b27808 */ /* 0x000fe40002000000 */
[----:B0-----:R-:W-:Y:S02]  /*6800*/  FMNMX.FTZ R0, R12, R13, !PT ;  /* 0x0000000d0c007209 */ /* 0x001fe40007810000 */
[----:B------:R-:W-:-:S02]  /*6810*/  ISETP.GT.AND P4, PT, R4, 0x38, PT ;  /* 0x000000380400780c */ /* 0x000fc40003f84270 */
[C---:B------:R-:W-:Y:S01]  /*6820*/  FSETP.NEU.FTZ.AND P3, PT, R0.reuse, -INF , PT ;  /* 0xff8000000000780b */ /* 0x040fe20003f7d000 */
[----:B------:R-:W-:-:S01]  /*6830*/  FFMA.FTZ R8, R0, R15, -8 ;  /* 0xc100000000087423 */ /* 0x000fc2000001000f */
[----:B------:R-:W-:Y:S02]  /*6840*/  FMNMX.FTZ R15, R187, R20, !PT ;  /* 0x00000014bb0f7209 */ /* 0x000fe40007810000 */
[----:B------:R-:W-:Y:S02]  /*6850*/  FSEL R179, R179, -INF , P5 ;  /* 0xff800000b3b37808 */ /* 0x000fe40002800000 */
[----:B------:R-:W-:Y:S02]  /*6860*/  FSEL R8, R8, RZ, P3 ;  /* 0x000000ff08087208 */ /* 0x000fe40001800000 */
[----:B------:R-:W-:Y:S02]  /*6870*/  FMNMX.FTZ R184, R190, R15, !PT ;  /* 0x0000000fbeb87209 */ /* 0x000fe40007810000 */
[----:B------:R-:W-:Y:S01]  /*6880*/  ISETP.GT.AND P5, PT, R4, 0x39, PT ;  /* 0x000000390400780c */ /* 0x000fe20003fa4270 */
[----:B------:R-:W-:-:S01]  /*6890*/  FFMA.FTZ R10, R9, UR37, -R8 ;  /* 0x00000025090a7c23 */ /* 0x000fc20008010808 */
[----:B------:R-:W-:Y:S01]  /*68a0*/  FMNMX.FTZ R15, R191, R184, !PT ;  /* 0x000000b8bf0f7209 */ /* 0x000fe20007810000 */
[----:B------:R-:W-:-:S01]  /*68b0*/  FFMA.FTZ R9, R185, UR37, -R8 ;  /* 0x00000025b9097c23 */ /* 0x000fc20008010808 */
[--C-:B------:R-:W-:Y:S01]  /*68c0*/  FFMA.FTZ R185, R168, UR37, -R8.reuse ;  /* 0x00000025a8b97c23 */ /* 0x100fe20008010808 */
[----:B------:R-:W-:Y:S01]  /*68d0*/  FSEL R182, R182, -INF , P4 ;  /* 0xff800000b6b67808 */ /* 0x000fe20002000000 */
[--C-:B------:R-:W-:Y:S01]  /*68e0*/  FFMA.FTZ R11, R188, UR37, -R8.reuse ;  /* 0x00000025bc0b7c23 */ /* 0x100fe20008010808 */
[----:B------:R-:W-:Y:S01]  /*68f0*/  FMNMX.FTZ R168, R194, R15, !PT ;  /* 0x0000000fc2a87209 */ /* 0x000fe20007810000 */
[--C-:B------:R-:W-:Y:S01]  /*6900*/  FFMA.FTZ R12, R189, UR37, -R8.reuse ;  /* 0x00000025bd0c7c23 */ /* 0x100fe20008010808 */
[----:B------:R0:W-:Y:S01]  /*6910*/  MUFU.EX2 R15, R185 ;  /* 0x000000b9000f7308 */ /* 0x0001e20000000800 */
        /* <DEDUP_REMOVED lines=8> */
[----:B0-----:R-:W-:-:S01]  /*69a0*/  FFMA.FTZ R185, R172, UR37, -R8 ;  /* 0x00000025acb97c23 */ /* 0x001fc20008010808 */
[----:B------:R-:W-:Y:S01]  /*69b0*/  ISETP.GT.AND P5, PT, R4, 0x41, PT ;  /* 0x000000410400780c */ /* 0x000fe20003fa4270 */
[----:B------:R-:W-:-:S01]  /*69c0*/  FFMA.FTZ R20, R197, UR37, -R8 ;  /* 0x00000025c5147c23 */ /* 0x000fc20008010808 */
[----:B------:R-:W-:Y:S01]  /*69d0*/  FMNMX.FTZ R21, R199, R184, !PT ;  /* 0x000000b8c7157209 */ /* 0x000fe20007810000 */
[----:B------:R-:W-:-:S01]  /*69e0*/  FFMA.FTZ R152, R152, UR37, -R8 ;  /* 0x0000002598987c23 */ /* 0x000fc20008010808 */
[----:B------:R-:W-:Y:S01]  /*69f0*/  FSEL R155, R155, -INF , P5 ;  /* 0xff8000009b9b7808 */ /* 0x000fe20002800000 */
[----:B------:R-:W-:-:S01]  /*6a00*/  FFMA.FTZ R153, R153, UR37, -R8 ;  /* 0x0000002599997c23 */ /* 0x000fc20008010808 */
[----:B------:R-:W-:Y:S01]  /*6a10*/  FMNMX.FTZ R172, R170, R21, !PT ;  /* 0x00000015aaac7209 */ /* 0x000fe20007810000 */
[----:B------:R-:W-:-:S01]  /*6a20*/  FFMA.FTZ R157, R157, UR37, -R8 ;  /* 0x000000259d9d7c23 */ /* 0x000fc20008010808 */
[----:B------:R0:W-:Y:S01]  /*6a30*/  MUFU.EX2 R21, R185 ;  /* 0x000000b900157308 */ /* 0x0001e20000000800 */
        /* <DEDUP_REMOVED lines=26> */
[----:B------:R-:W-:Y:S01]  /*6be0*/  FSEL R173, R154, -INF , P4 ;  /* 0xff8000009aad7808 */ /* 0x000fe20002000000 */
[--C-:B0-----:R-:W-:Y:S01]  /*6bf0*/  FFMA.FTZ R184, R180, UR37, -R8.reuse ;  /* 0x00000025b4b87c23 */ /* 0x101fe20008010808 */
[----:B------:R-:W-:Y:S01]  /*6c00*/  FMNMX.FTZ R176, R183, R176, !PT ;  /* 0x000000b0b7b07209 */ /* 0x000fe20007810000 */
        /* <DEDUP_REMOVED lines=8> */
[----:B------:R2:W-:Y:S01]  /*6c90*/  MUFU.EX2 R158, R184 ;  /* 0x000000b8009e7308 */ /* 0x0005e20000000800 */
[----:B------:R-:W-:Y:S01]  /*6ca0*/  ISETP.GT.AND P4, PT, R4, 0x50, PT ;  /* 0x000000500400780c */ /* 0x000fe20003f84270 */
[--C-:B0-----:R-:W-:Y:S01]  /*6cb0*/  FFMA.FTZ R185, R181, UR37, -R8.reuse ;  /* 0x00000025b5b97c23 */ /* 0x101fe20008010808 */
[----:B------:R-:W-:Y:S01]  /*6cc0*/  FMNMX.FTZ R180, R176, R177, !PT ;  /* 0x000000b1b0b47209 */ /* 0x000fe20007810000 */
[--C-:B------:R-:W-:Y:S01]  /*6cd0*/  FFMA.FTZ R125, R125, UR37, -R8.reuse ;  /* 0x000000257d7d7c23 */ /* 0x100fe20008010808 */
[----:B------:R-:W-:Y:S01]  /*6ce0*/  FSEL R162, R162, -INF , P4 ;  /* 0xff800000a2a27808 */ /* 0x000fe20002000000 */
[--C-:B------:R-:W-:Y:S01]  /*6cf0*/  FFMA.FTZ R128, R128, UR37, -R8.reuse ;  /* 0x0000002580807c23 */ /* 0x100fe20008010808 */
[----:B------:R-:W-:Y:S01]  /*6d00*/  FMNMX.FTZ R181, R159, R180, !PT ;  /* 0x000000b49fb57209 */ /* 0x000fe20007810000 */
[--C-:B------:R-:W-:Y:S01]  /*6d10*/  FFMA.FTZ R129, R129, UR37, -R8.reuse ;  /* 0x0000002581817c23 */ /* 0x100fe20008010808 */
[----:B------:R-:W-:Y:S01]  /*6d20*/  ISETP.GT.AND P4, PT, R4, 0x58, PT ;  /* 0x000000580400780c */ /* 0x000fe20003f84270 */
[--C-:B--2---:R-:W-:Y:S01]  /*6d30*/  FFMA.FTZ R184, R156, UR37, -R8.reuse ;  /* 0x000000259cb87c23 */ /* 0x104fe20008010808 */
[----:B------:R-:W-:Y:S01]  /*6d40*/  FMNMX.FTZ R180, R162, R181, !PT ;  /* 0x000000b5a2b47209 */ /* 0x000fe20007810000 */
[--C-:B------:R-:W-:Y:S01]  /*6d50*/  FFMA.FTZ R132, R132, UR37, -R8.reuse ;  /* 0x0000002584847c23 */ /* 0x100fe20008010808 */
[----:B------:R-:W-:Y:S01]  /*6d60*/  FSEL R166, R166, -INF , P4 ;  /* 0xff800000a6a67808 */ /* 0x000fe20002000000 */
[----:B------:R-:W-:Y:S01]  /*6d70*/  FFMA.FTZ R133, R133, UR37, -R8 ;  /* 0x0000002585857c23 */ /* 0x000fe20008010808 */
[----:B------:R-:W-:Y:S01]  /*6d80*/  FMNMX.FTZ R181, R163, R180, !PT ;  /* 0x000000b4a3b57209 */ /* 0x000fe20007810000 */
[----:B------:R-:W-:Y:S01]  /*6d90*/  MUFU.EX2 R177, R185 ;  /* 0x000000b900b17308 */ /* 0x000fe20000000800 */
[----:B------:R-:W-:-:S02]  /*6da0*/  ISETP.GT.AND P4, PT, R4, 0x60, PT ;  /* 0x000000600400780c */ /* 0x000fc40003f84270 */
[----:B------:R-:W-:Y:S02]  /*6db0*/  FMNMX.FTZ R180, R166, R181, !PT ;  /* 0x000000b5a6b47209 */ /* 0x000fe40007810000 */
[----:B------:R-:W-:Y:S02]  /*6dc0*/  ISETP.GT.AND P5, PT, R4, 0x61, PT ;  /* 0x000000610400780c */ /* 0x000fe40003fa4270 */
[----:B------:R-:W-:Y:S01]  /*6dd0*/  FSEL R138, R138, -INF , P4 ;  /* 0xff8000008a8a7808 */ /* 0x000fe20002000000 */
[----:B------:R-:W-:Y:S01]  /*6de0*/  MUFU.EX2 R10, R10 ;  /* 0x0000000a000a7308 */ /* 0x000fe20000000800 */
[----:B------:R-:W-:Y:S02]  /*6df0*/  FMNMX.FTZ R181, R167, R180, !PT ;  /* 0x000000b4a7b57209 */ /* 0x000fe40007810000 */
[----:B------:R-:W-:Y:S01]  /*6e00*/  ISETP.GT.AND P4, PT, R4, 0x68, PT ;  /* 0x000000680400780c */ /* 0x000fe20003f84270 */
[----:B------:R-:W-:Y:S02]  /*6e10*/  WARPGROUP.DEPBAR.LE gsb0, 0x0 ;  /* 0x00008000000079c5 */ /* 0x000fe40000010000 */
[----:B------:R-:W-:Y:S01]  /*6e20*/  WARPGROUP.ARRIVE ;  /* 0x00000000000079c5 */ /* 0x000fe20000000000 */
[----:B------:R-:W-:Y:S01]  /*6e30*/  FSEL R139, R139, -INF , P5 ;  /* 0xff8000008b8b7808 */ /* 0x000fe20002800000 */
[----:B------:R-:W-:Y:S01]  /*6e40*/  MUFU.EX2 R9, R9 ;  /* 0x0000000900097308 */ /* 0x000fe20000000800 */
[----:B------:R-:W-:-:S02]  /*6e50*/  FMNMX.FTZ R180, R138, R181, !PT ;  /* 0x000000b58ab47209 */ /* 0x000fc40007810000 */
[----:B------:R-:W-:Y:S01]  /*6e60*/  ISETP.GT.AND P5, PT, R4, 0x69, PT ;  /* 0x000000690400780c */ /* 0x000fe20003fa4270 */
[----:B------:R-:W-:Y:S01]  /*6e70*/  QGMMA.64x192x32.F32.E4M3.E4M3 R24, R208, gdesc[UR4], R24, gsb0 ;  /* 0x02e00004d0187df3 */ /* 0x000fe20008000818 */
[----:B------:R-:W-:Y:S01]  /*6e80*/  FSEL R156, R142, -INF , P4 ;  /* 0xff8000008e9c7808 */ /* 0x000fe20002000000 */
[----:B------:R-:W-:Y:S01]  /*6e90*/  UIADD3 UR6, UR10, 0x480, URZ ;  /* 0x000004800a067890 */ /* 0x000fe2000fffe03f */
[----:B------:R-:W-:Y:S01]  /*6ea0*/  FMNMX.FTZ R181, R139, R180, !PT ;  /* 0x000000b48bb57209 */ /* 0x000fe20007810000 */
[----:B------:R0:W-:Y:S01]  /*6eb0*/  MUFU.EX2 R142, R184 ;  /* 0x000000b8008e7308 */ /* 0x0001e20000000800 */
[----:B------:R-:W-:Y:S01]  /*6ec0*/  ISETP.GT.AND P4, PT, R4, 0x70, PT ;  /* 0x000000700400780c */ /* 0x000fe20003f84270 */
[----:B------:R-:W-:Y:S01]  /*6ed0*/  UMOV UR7, 0xc0000010 ;  /* 0xc000001000077882 */ /* 0x000fe20000000000 */
[----:B------:R-:W-:Y:S02]  /*6ee0*/  FSEL R143, R143, -INF , P5 ;  /* 0xff8000008f8f7808 */ /* 0x000fe40002800000 */
[----:B------:R-:W-:-:S02]  /*6ef0*/  FMNMX.FTZ R180, R156, R181, !PT ;  /* 0x000000b59cb47209 */ /* 0x000fc40007810000 */
[----:B------:R-:W-:Y:S01]  /*6f00*/  ISETP.GT.AND P5, PT, R4, 0x71, PT ;  /* 0x000000710400780c */ /* 0x000fe20003fa4270 */
[----:B------:R-:W-:Y:S01]  /*6f10*/  MUFU.EX2 R11, R11 ;  /* 0x0000000b000b7308 */ /* 0x000fe20000000800 */
[----:B------:R-:W-:Y:S01]  /*6f20*/  FSEL R146, R146, -INF , P4 ;  /* 0xff80000092927808 */ /* 0x000fe20002000000 */
[----:B0-----:R-:W-:Y:S01]  /*6f30*/  FFMA.FTZ R184, R164, UR37, -R8 ;  /* 0x00000025a4b87c23 */ /* 0x001fe20008010808 */
[----:B------:R-:W-:Y:S02]  /*6f40*/  FMNMX.FTZ R181, R143, R180, !PT ;  /* 0x000000b48fb57209 */ /* 0x000fe40007810000 */
[----:B------:R-:W-:Y:S02]  /*6f50*/  ISETP.GT.AND P4, PT, R4, 0x78, PT ;  /* 0x000000780400780c */ /* 0x000fe40003f84270 */
[----:B------:R-:W-:Y:S01]  /*6f60*/  FSEL R147, R147, -INF , P5 ;  /* 0xff80000093937808 */ /* 0x000fe20002800000 */
[----:B------:R-:W-:Y:S01]  /*6f70*/  MUFU.EX2 R12, R12 ;  /* 0x0000000c000c7308 */ /* 0x000fe20000000800 */
[----:B------:R-:W-:-:S02]  /*6f80*/  FMNMX.FTZ R180, R146, R181, !PT ;  /* 0x000000b592b47209 */ /* 0x000fc40007810000 */
[----:B------:R-:W-:Y:S02]  /*6f90*/  ISETP.GT.AND P5, PT, R4, 0x79, PT ;  /* 0x000000790400780c */ /* 0x000fe40003fa4270 */
[----:B------:R-:W-:Y:S02]  /*6fa0*/  FSEL R150, R150, -INF , P4 ;  /* 0xff80000096967808 */ /* 0x000fe40002000000 */
[----:B------:R-:W-:Y:S01]  /*6fb0*/  FMNMX.FTZ R181, R147, R180, !PT ;  /* 0x000000b493b57209 */ /* 0x000fe20007810000 */
[----:B------:R-:W-:Y:S01]  /*6fc0*/  MUFU.EX2 R5, R192 ;  /* 0x000000c000057308 */ /* 0x000fe20000000800 */
[----:B------:R-:W-:Y:S02]  /*6fd0*/  FSEL R151, R151, -INF , P5 ;  /* 0xff80000097977808 */ /* 0x000fe40002800000 */
[----:B------:R-:W-:Y:S02]  /*6fe0*/  ISETP.GT.AND P4, PT, R4, 0x80, PT ;  /* 0x000000800400780c */ /* 0x000fe40003f84270 */
[----:B------:R-:W-:-:S02]  /*6ff0*/  FMNMX.FTZ R180, R150, R181, !PT ;  /* 0x000000b596b47209 */ /* 0x000fc40007810000 */
[----:B------:R-:W-:Y:S01]  /*7000*/  ISETP.GT.AND P5, PT, R4, 0x81, PT ;  /* 0x000000810400780c */ /* 0x000fe20003fa4270 */
[----:B------:R-:W-:Y:S01]  /*7010*/  MUFU.EX2 R14, R14 ;  /* 0x0000000e000e7308 */ /* 0x000fe20000000800 */
[----:B------:R-:W-:Y:S02]  /*7020*/  FSEL R122, R122, -INF , P4 ;  /* 0xff8000007a7a7808 */ /* 0x000fe40002000000 */
        /* <DEDUP_REMOVED lines=8> */
[----:B------:R0:W-:Y:S01]  /*70b0*/  MUFU.EX2 R126, R184 ;  /* 0x000000b8007e7308 */ /* 0x0001e20000000800 */
[----:B------:R-:W-:Y:S02]  /*70c0*/  ISETP.GT.AND P4, PT, R4, 0x90, PT ;  /* 0x000000900400780c */ /* 0x000fe40003f84270 */
        /* <DEDUP_REMOVED lines=15> */
[----:B------:R-:W-:Y:S02]  /*71c0*/  FSEL R135, R135, -INF , P5 ;  /* 0xff80000087877808 */ /* 0x000fe40002800000 */
[----:B------:R-:W-:Y:S02]  /*71d0*/  FMNMX.FTZ R4, R136, R181, !PT ;  /* 0x000000b588047209 */ /* 0x000fe40007810000 */
[----:B-1----:R-:W-:-:S02]  /*71e0*/  SHF.R.U32.HI R229, RZ, 0x7, R229 ;  /* 0x00000007ffe57819 */ /* 0x002fc400000116e5 */
[----:B------:R-:W-:Y:S01]  /*71f0*/  FMNMX.FTZ R4, R135, R4, !PT ;  /* 0x0000000487047209 */ /* 0x000fe20007810000 */
[----:B------:R-:W-:Y:S04]  /*7200*/  MUFU.EX2 R172, R172 ;  /* 0x000000ac00ac7308 */ /* 0x000fe80000000800 */
[----:B------:R-:W1:Y:S04]  /*7210*/  SHFL.BFLY PT, R181, R4, 0x2, 0x1f ;  /* 0x0c401f0004b57f89 */ /* 0x000e6800000e0000 */
        /* <DEDUP_REMOVED lines=15> */
[--C-:B------:R-:W-:Y:S01]  /*7310*/  FFMA.FTZ R185, R191, UR37, -R8.reuse ;  /* 0x00000025bfb97c23 */ /* 0x100fe20008010808 */
[----:B------:R-:W-:Y:S01]  /*7320*/  FSEL R191, R0, RZ, P3 ;  /* 0x000000ff00bf7208 */ /* 0x000fe20001800000 */
[--C-:B------:R-:W-:Y:S01]  /*7330*/  FFMA.FTZ R181, R186, UR37, -R8.reuse ;  /* 0x00000025bab57c23 */ /* 0x100fe20008010808 */
[----:B------:R-:W-:-:S01]  /*7340*/  FFMA.FTZ R180, R187, UR37, -R8 ;  /* 0x00000025bbb47c23 */ /* 0x000fc20008010808 */
[--C-:B0-----:R-:W-:Y:S01]  /*7350*/  FFMA.FTZ R184, R190, UR37, -R8.reuse ;  /* 0x00000025beb87c23 */ /* 0x101fe20008010808 */
[----:B------:R-:W-:-:S01]  /*7360*/  FFMA.FTZ R186, R194, UR37, -R8 ;  /* 0x00000025c2ba7c23 */ /* 0x000fc20008010808 */
[----:B------:R-:W-:Y:S01]  /*7370*/  FADD.FTZ R191, -R191, R6 ;  /* 0x00000006bfbf7221 */ /* 0x000fe20000010100 */
[----:B------:R-:W-:-:S01]  /*7380*/  FFMA.FTZ R6, R176, UR37, -R8 ;  /* 0x00000025b0067c23 */ /* 0x000fc20008010808 */
[----:B------:R-:W-:Y:S01]  /*7390*/  FSEL R176, R4, RZ, P4 ;  /* 0x000000ff04b07208 */ /* 0x000fe20002000000 */
[----:B------:R-:W-:Y:S01]  /*73a0*/  MUFU.EX2 R181, R181 ;  /* 0x000000b500b57308 */ /* 0x000fe20000000800 */
[----:B------:R-:W-:Y:S01]  /*73b0*/  FMUL.FTZ R191, R191, UR37 ;  /* 0x00000025bfbf7c20 */ /* 0x000fe20008410000 */
[--C-:B------:R-:W-:Y:S01]  /*73c0*/  FFMA.FTZ R190, R155, UR37, -R8.reuse ;  /* 0x000000259bbe7c23 */ /* 0x100fe20008010808 */
[----:B------:R-:W-:-:S01]  /*73d0*/  FFMA.FTZ R155, R159, UR37, -R8 ;  /* 0x000000259f9b7c23 */ /* 0x000fc20008010808 */
[----:B------:R-:W-:Y:S01]  /*73e0*/  FADD.FTZ R176, -R176, R7 ;  /* 0x00000007b0b07221 */ /* 0x000fe20000010100 */
[----:B------:R-:W-:-:S01]  /*73f0*/  FFMA.FTZ R159, R162, UR37, -R8 ;  /* 0x00000025a29f7c23 */ /* 0x000fc20008010808 */
[--C-:B------:R-:W-:Y:S01]  /*7400*/  FFMA.FTZ R187, R195, UR37, -R8.reuse ;  /* 0x00000025c3bb7c23 */ /* 0x100fe20008010808 */
[----:B------:R-:W-:-:S01]  /*7410*/  FFMA.FTZ R162, R163, UR37, -R8 ;  /* 0x00000025a3a27c23 */ /* 0x000fc20008010808 */
        /* <DEDUP_REMOVED lines=27> */
[----:B------:R-:W-:Y:S01]  /*75d0*/  FADD.FTZ R2, R9, R166 ;  /* 0x000000a609027221 */ /* 0x000fe20000010000 */
[----:B------:R-:W-:-:S01]  /*75e0*/  FFMA.FTZ R166, R167, UR37, -R8 ;  /* 0x00000025a7a67c23 */ /* 0x000fc20008010808 */
[--C-:B------:R-:W-:Y:S01]  /*75f0*/  FFMA.FTZ R122, R122, UR37, -R8.reuse ;  /* 0x000000257a7a7c23 */ /* 0x100fe20008010808 */
[----:B------:R-:W-:-:S01]  /*7600*/  FFMA.FTZ R123, R123, UR37, -R8 ;  /* 0x000000257b7b7c23 */ /* 0x000fc20008010808 */
[----:B------:R-:W-:Y:S01]  /*7610*/  FADD.FTZ R167, R11, R2 ;  /* 0x000000020ba77221 */ /* 0x000fe20000010000 */
[----:B------:R-:W-:-:S01]  /*7620*/  FFMA.FTZ R164, R164, UR37, -R8 ;  /* 0x00000025a4a47c23 */ /* 0x000fc20008010808 */
[----:B------:R-:W-:-:S02]  /*7630*/  WARPGROUP.DEPBAR.LE gsb0, 0x0 ;  /* 0x00008000000079c5 */ /* 0x000fc40000010000 */
[----:B------:R-:W-:Y:S01]  /*7640*/  WARPGROUP.ARRIVE ;  /* 0x00000000000079c5 */ /* 0x000fe20000000000 */
[----:B------:R-:W1:Y:S01]  /*7650*/  MUFU.EX2 R185, R185 ;  /* 0x000000b900b97308 */ /* 0x000e620000000800 */
[----:B--2---:R-:W-:-:S01]  /*7660*/  FADD.FTZ R3, R180, R3 ;  /* 0x00000003b4037221 */ /* 0x004fc20000010000 */
[----:B------:R-:W-:Y:S01]  /*7670*/  FADD.FTZ R192, R12, R167 ;  /* 0x000000a70cc07221 */ /* 0x000fe20000010000 */
[----:B------:R-:W-:-:S01]  /*7680*/  FFMA.FTZ R127, R127, UR37, -R8 ;  /* 0x000000257f7f7c23 */ /* 0x000fc20008010808 */
[----:B------:R-:W-:Y:S01]  /*7690*/  FFMA.FTZ R130, R130, UR37, -R8 ;  /* 0x0000002582827c23 */ /* 0x000fe20008010808 */
[----:B------:R-:W-:Y:S01]  /*76a0*/  QGMMA.64x192x32.F32.E4M3.E4M3 R24, R204, gdesc[UR4], R24, gsb0 ;  /* 0x02e00004cc187df3 */ /* 0x000fe20008000818 */
[----:B------:R-:W-:Y:S01]  /*76b0*/  UIADD3 UR6, UR10, 0x600, URZ ;  /* 0x000006000a067890 */ /* 0x000fe2000fffe03f */
[----:B0-----:R-:W-:Y:S01]  /*76c0*/  FADD.FTZ R2, R184, R3 ;  /* 0x00000003b8027221 */ /* 0x001fe20000010000 */
[----:B------:R-:W0:Y:S01]  /*76d0*/  MUFU.EX2 R186, R186 ;  /* 0x000000ba00ba7308 */ /* 0x000e220000000800 */
[----:B------:R-:W-:Y:S01]  /*76e0*/  UMOV UR7, 0xc0000010 ;  /* 0xc000001000077882 */ /* 0x000fe20000000000 */
[----:B------:R-:W-:Y:S01]  /*76f0*/  FADD.FTZ R167, R5, R192 ;  /* 0x000000c005a77221 */ /* 0x000fe20000010000 */
[----:B------:R-:W-:-:S02]  /*7700*/  IMAD.U32 R191, RZ, RZ, UR54 ;  /* 0x00000036ffbf7e24 */ /* 0x000fc4000f8e00ff */
[--C-:B------:R-:W-:Y:S01]  /*7710*/  FFMA.FTZ R131, R131, UR37, -R8.reuse ;  /* 0x0000002583837c23 */ /* 0x100fe20008010808 */
[----:B------:R-:W-:-:S01]  /*7720*/  FFMA.FTZ R136, R136, UR37, -R8 ;  /* 0x0000002588887c23 */ /* 0x000fc20008010808 */
[----:B------:R-:W-:Y:S01]  /*7730*/  FADD.FTZ R192, R14, R167 ;  /* 0x000000a70ec07221 */ /* 0x000fe20000010000 */
[----:B------:R-:W-:-:S01]  /*7740*/  FFMA.FTZ R8, R135, UR37, -R8 ;  /* 0x0000002587087c23 */ /* 0x000fc20008010808 */
[----:B------:R-:W2:Y:S01]  /*7750*/  MUFU.EX2 R187, R187 ;  /* 0x000000bb00bb7308 */ /* 0x000ea20000000800 */
[----:B-1----:R-:W-:-:S01]  /*7760*/  FADD.FTZ R3, R185, R2 ;  /* 0x00000002b9037221 */ /* 0x002fc20000010000 */
[----:B------:R-:W-:Y:S01]  /*7770*/  FADD.FTZ R167, R13, R192 ;  /* 0x000000c00da77221 */ /* 0x000fe20000010000 */
[----:B------:R-:W-:-:S03]  /*7780*/  @!P1 LEA R191, R191, UR41, 0x3 ;  /* 0x00000029bfbf9c11 */ /* 0x000fc6000f8e18ff */
        /* <DEDUP_REMOVED lines=27> */
[----:B------:R-:W-:-:S06]  /*7940*/  FADD.FTZ R2, R158, R167 ;  /* 0x000000a79e027221 */ /* 0x000fcc0000010000 */
        /* <DEDUP_REMOVED lines=40> */
[----:B------:R-:W-:Y:S01]  /*7bd0*/  IADD3 R2, -R229, 0xb, RZ ;  /* 0x0000000be5027810 */ /* 0x000fe20007ffe1ff */
[----:B------:R-:W-:Y:S02]  /*7be0*/  WARPGROUP.DEPBAR.LE gsb0, 0x0 ;  /* 0x00008000000079c5 */ /* 0x000fe40000010000 */
[----:B------:R-:W-:-:S03]  /*7bf0*/  WARPGROUP.ARRIVE ;  /* 0x00000000000079c5 */ /* 0x000fc60000000000 */
[----:B------:R-:W1:Y:S01]  /*7c00*/  MUFU.EX2 R146, R146 ;  /* 0x0000009200927308 */ /* 0x000e620000000800 */
[----:B0-----:R-:W-:-:S02]  /*7c10*/  FADD.FTZ R167, R143, R192 ;  /* 0x000000c08fa77221 */ /* 0x001fc40000010000 */
[----:B------:R-:W-:Y:S05]  /*7c20*/  QGMMA.64x192x32.F32.E4M3.E4M3 R24, R200, gdesc[UR4], R24, gsb0 ;  /* 0x02e00004c8187df3 */ /* 0x000fea0008000818 */
        /* <DEDUP_REMOVED lines=33> */
[----:B------:R-:W1:Y:S08]  /*7e40*/  MUFU.EX2 R131, R131 ;  /* 0x0000008300837308 */ /* 0x000e700000000800 */
[----:B------:R-:W-:Y:S08]  /*7e50*/  MUFU.EX2 R132, R132 ;  /* 0x0000008400847308 */ /* 0x000ff00000000800 */
[----:B------:R-:W-:Y:S08]  /*7e60*/  MUFU.EX2 R133, R133 ;  /* 0x0000008500857308 */ /* 0x000ff00000000800 */
[----:B------:R-:W-:Y:S01]  /*7e70*/  MUFU.EX2 R8, R8 ;  /* 0x0000000800087308 */ /* 0x000fe20000000800 */
[----:B------:R-:W-:-:S02]  /*7e80*/  WARPGROUP.DEPBAR.LE gsb0, 0x0 ;  /* 0x00008000000079c5 */ /* 0x000fc40000010000 */
[----:B------:R2:W-:Y:S06]  /*7e90*/  BAR.ARV R2, 0x100 ;  /* 0x000400020000751d */ /* 0x0005ec0000002000 */
[----:B--2---:R-:W-:Y:S02]  /*7ea0*/  @!P1 VIADD R2, R191, 0x33440 ;  /* 0x00033440bf029836 */ /* 0x004fe40000000000 */
[----:B------:R0:W2:Y:S03]  /*7eb0*/  MUFU.EX2 R191, R136 ;  /* 0x0000008800bf7308 */ /* 0x0000a60000000800 */
[----:B------:R-:W-:-:S04]  /*7ec0*/  @!P1 PRMT R2, RZ, 0x654, R2 ;  /* 0x00000654ff029816 */ /* 0x000fc80000000002 */
[----:B------:R3:W-:Y:S01]  /*7ed0*/  @!P1 SYNCS.ARRIVE.TRANS64.RED.A1T0 RZ, [R2+URZ], RZ ;  /* 0x000000ff02ff99a7 */ /* 0x0007e2000810043f */
[----:B0-----:R-:W-:-:S04]  /*7ee0*/  FADD.FTZ R136, R130, R135 ;  /* 0x0000008782887221 */ /* 0x001fc80000010000 */
[----:B-1----:R-:W-:Y:S01]  /*7ef0*/  FADD.FTZ R136, R131, R136 ;  /* 0x0000008883887221 */ /* 0x002fe20000010000 */
[----:B---3--:R-:W-:-:S03]  /*7f00*/  FADD.FTZ R2, R128, R3 ;  /* 0x0000000380027221 */ /* 0x008fc60000010000 */
[----:B--2---:R-:W-:Y:S01]  /*7f10*/  FADD.FTZ R136, R191, R136 ;  /* 0x00000088bf887221 */ /* 0x004fe20000010000 */
[----:B------:R-:W-:-:S04]  /*7f20*/  FADD.FTZ R3, R129, R2 ;  /* 0x0000000281037221 */ /* 0x000fc80000010000 */
[----:B------:R-:W-:-:S04]  /*7f30*/  FADD.FTZ R2, R132, R3 ;  /* 0x0000000384027221 */ /* 0x000fc80000010000 */
[----:B------:R-:W-:Y:S01]  /*7f40*/  FADD.FTZ R3, R133, R2 ;  /* 0x0000000285037221 */ /* 0x000fe20000010000 */
[----:B------:R-:W-:-:S01]  /*7f50*/  FADD.FTZ R2, R8, R136 ;  /* 0x0000008808027221 */ /* 0x000fc20000010000 */
[----:B------:R-:W-:Y:S06]  /*7f60*/  @!P0 BRA `(.L_x_4894) ;  /* 0x0000000000048947 */ /* 0x000fec0003800000 */
[----:B------:R-:W-:Y:S01]  /*7f70*/  BPT.TRAP 0x1 ;  /* 0x000000040000795c */ /* 0x000fe20000300000 */
.L_x_4894:
        /* <DEDUP_REMOVED lines=149> */
.L_x_4885:
[----:B------:R-:W-:-:S13]  /*88d0*/  ISETP.LE.AND P2, PT, RZ, UR53, PT ;  /* 0x00000035ff007c0c */ /* 0x000fda000bf43270 */
[----:B------:R-:W-:Y:S05]  /*88e0*/  @!P2 BRA `(.L_x_4896) ;  /* 0x0000002c00a8a947 */ /* 0x000fea0003800000 */
[----:B------:R-:W-:Y:S01]  /*88f0*/  IMAD.MOV.U32 R7, RZ, RZ, R4 ;  /* 0x000000ffff077224 */ /* 0x000fe200078e0004 */
[----:B------:R-:W-:Y:S01]  /*8900*/  UMOV UR52, UR44 ;  /* 0x0000002c00347c82 */ /* 0x000fe20008000000 */
[----:B------:R-:W-:Y:S01]  /*8910*/  IMAD.MOV.U32 R5, RZ, RZ, R0 ;  /* 0x000000ffff057224 */ /* 0x000fe200078e0000 */
[----:B------:R-:W-:-:S06]  /*8920*/  UMOV UR48, UR49 ;  /* 0x0000003100307c82 */ /* 0x000fcc0008000000 */
.L_x_4906:
        /* <DEDUP_REMOVED lines=9> */
.L_x_4898:
[----:B------:R-:W-:Y:S01]  /*89c0*/  ULEA UR6, UR49, UR41, 0x3 ;  /* 0x0000002931067291 */ /* 0x000fe2000f8e183f */
[----:B------:R-:W-:-:S05]  /*89d0*/  IMAD.U32 R0, RZ, RZ, UR44 ;  /* 0x0000002cff007e24 */ /* 0x000fca000f8e00ff */
[----:B------:R-:W-:-:S04]  /*89e0*/  SHF.L.U32 R0, R0, 0x1f, RZ ;  /* 0x0000001f00007819 */ /* 0x000fc800000006ff */
[----:B------:R0:W1:Y:S01]  /*89f0*/  SYNCS.PHASECHK.TRANS64.TRYWAIT P2, [UR6+0x33430], R0 ;  /* 0x03343000ff0075a7 */ /* 0x0000620008040146 */
[----:B------:R-:W-:Y:S05]  /*8a00*/  @!P0 BRA `(.L_x_4899) ;  /* 0x0000000000048947 */ /* 0x000fea0003800000 */
[----:B------:R-:W-:Y:S01]  /*8a10*/  BPT.TRAP 0x1 ;  /* 0x000000040000795c */ /* 0x000fe20000300000 */
.L_x_4899:
[----:B-1----:R-:W-:Y:S05]  /*8a20*/  @P2 BRA `(.L_x_4897) ;  /* 0x0000000000082947 */ /* 0x002fea0003800000 */
[----:B------:R-:W1:Y:S02]  /*8a30*/  SYNCS.PHASECHK.TRANS64.TRYWAIT P2, [UR6+0x33430], R0 ;  /* 0x03343000ff0075a7 */ /* 0x000e640008040146 */
[----:B-1----:R-:W-:Y:S05]  /*8a40*/  @!P2 BRA `(.L_x_4900) ;  /* 0x000000b400e0a947 */ /* 0x002fea0003800000 */
.L_x_4897:
[----:B------:R-:W2:Y:S01]  /*8a50*/  S2R R4, SR_TID.X ;  /* 0x0000000000047919 */ /* 0x000ea20000002100 */
        /* <DEDUP_REMOVED lines=187> */
.L_x_4902:
[----:B------:R-:W-:Y:S01]  /*9610*/  ULEA UR6, UR48, UR41, 0x3 ;  /* 0x0000002930067291 */ /* 0x000fe2000f8e183f */
[----:B------:R-:W-:-:S05]  /*9620*/  IMAD.U32 R0, RZ, RZ, UR52 ;  /* 0x00000034ff007e24 */ /* 0x000fca000f8e00ff */
[----:B------:R-:W-:-:S04]  /*9630*/  SHF.L.U32 R0, R0, 0x1f, RZ ;  /* 0x0000001f00007819 */ /* 0x000fc800000006ff */
[----:B------:R0:W1:Y:S01]  /*9640*/  SYNCS.PHASECHK.TRANS64.TRYWAIT P2, [UR6+0x33450], R0 ;  /* 0x03345000ff0075a7 */ /* 0x0000620008040146 */
[----:B------:R-:W-:Y:S05]  /*9650*/  @!P0 BRA `(.L_x_4903) ;  /* 0x0000000000048947 */ /* 0x000fea0003800000 */
[----:B------:R-:W-:Y:S01]  /*9660*/  BPT.TRAP 0x1 ;  /* 0x000000040000795c */ /* 0x000fe20000300000 */
.L_x_4903:
[----:B-1----:R-:W-:Y:S05]  /*9670*/  @P2 BRA `(.L_x_4901) ;  /* 0x0000000000082947 */ /* 0x002fea0003800000 */
[----:B------:R-:W1:Y:S02]  /*9680*/  SYNCS.PHASECHK.TRANS64.TRYWAIT P2, [UR6+0x33450], R0 ;  /* 0x03345000ff0075a7 */ /* 0x000e640008040146 */
[----:B-1----:R-:W-:Y:S05]  /*9690*/  @!P2 BRA `(.L_x_4904) ;  /* 0x000000a800e4a947 */ /* 0x002fea0003800000 */
.L_x_4901:
        /* <DEDUP_REMOVED lines=15> */
[----:B------:R-:W-:Y:S01]  /*9790*/  UIMAD UR10, UR48, 0x780, UR6 ;  /* 0x00000780300a78a4 */ /* 0x000fe2000f8e0206 */
[----:B------:R-:W-:Y:S02]  /*97a0*/  FMNMX.FTZ R11, R191, R4, !PT ;  /* 0x00000004bf0b7209 */ /* 0x000fe40007810000 */
        /* <DEDUP_REMOVED lines=85> */
[----:B------:R-:W-:-:S04]  /*9d00*/  FADD.FTZ R5, -R0, R5 ;  /* 0x0000000500057221 */ /* 0x000fc80000010100 */
[----:B------:R-:W-:Y:S01]  /*9d10*/  FMUL.FTZ R6, R5, UR37 ;  /* 0x0000002505067c20 */ /* 0x000fe20008410000 */
[----:B------:R-:W-:-:S01]  /*9d20*/  FADD.FTZ R5, -R4, R7 ;  /* 0x0000000704057221 */ /* 0x000fc20000010100 */
[----:B------:R-:W-:Y:S01]  /*9d30*/  FFMA.FTZ R7, R0, R13, -8 ;  /* 0xc100000000077423 */ /* 0x000fe2000001000d */
[----:B------:R-:W-:Y:S02]  /*9d40*/  WARPGROUP.DEPBAR.LE gsb0, 0x0 ;  /* 0x00008000000079c5 */ /* 0x000fe40000010000 */
[----:B------:R-:W-:Y:S01]  /*9d50*/  WARPGROUP.ARRIVE ;  /* 0x00000000000079c5 */ /* 0x000fe20000000000 */
[----:B------:R-:W-:-:S01]  /*9d60*/  FFMA.FTZ R21, R169, UR37, -R7 ;  /* 0x00000025a9157c23 */ /* 0x000fc20008010807 */
[--C-:B------:R-:W-:Y:S01]  /*9d70*/  FFMA.FTZ R169, R173, UR37, -R7.reuse ;  /* 0x00000025ada97c23 */ /* 0x100fe20008010807 */
[----:B------:R-:W-:-:S01]  /*9d80*/  FFMA.FTZ R173, R177, UR37, -R7 ;  /* 0x00000025b1ad7c23 */ /* 0x000fc20008010807 */
[--C-:B------:R-:W-:Y:S01]  /*9d90*/  FFMA.FTZ R20, R168, UR37, -R7.reuse ;  /* 0x00000025a8147c23 */ /* 0x100fe20008010807 */
[----:B------:R-:W-:-:S01]  /*9da0*/  FFMA.FTZ R177, R181, UR37, -R7 ;  /* 0x00000025b5b17c23 */ /* 0x000fc20008010807 */
[----:B------:R-:W-:Y:S01]  /*9db0*/  QGMMA.64x192x32.F32.E4M3.E4M3 R24, R212, gdesc[UR4], R24, gsb0 ;  /* 0x02e00004d4187df3 */ /* 0x000fe20008000818 */
[----:B------:R-:W-:Y:S01]  /*9dc0*/  UIADD3 UR6, UR10, 0x300, URZ ;  /* 0x000003000a067890 */ /* 0x000fe2000fffe03f */
[----:B------:R-:W-:Y:S01]  /*9dd0*/  FFMA.FTZ R168, R172, UR37, -R7 ;  /* 0x00000025aca87c23 */ /* 0x000fe20008010807 */
[----:B------:R-:W-:Y:S01]  /*9de0*/  UMOV UR7, 0xc0000010 ;  /* 0xc000001000077882 */ /* 0x000fe20000000000 */
        /* <DEDUP_REMOVED lines=83> */
[----:B------:R-:W-:-:S02]  /*a320*/  IMAD.U32 R193, RZ, RZ, UR49 ;  /* 0x00000031ffc17e24 */ /* 0x000fc4000f8e00ff */
[----:B------:R-:W-:-:S01]  /*a330*/  FFMA.FTZ R131, R131, UR37, -R133 ;  /* 0x0000002583837c23 */ /* 0x000fc20008010885 */
[----:B------:R-:W1:Y:S01]  /*a340*/  MUFU.EX2 R10, R10 ;  /* 0x0000000a000a7308 */ /* 0x000e620000000800 */
[----:B0-----:R-:W-:-:S01]  /*a350*/  FADD.FTZ R3, R8, R3 ;  /* 0x0000000308037221 */ /* 0x001fc20000010000 */
[--C-:B------:R-:W-:Y:S01]  /*a360*/  FFMA.FTZ R134, R134, UR37, -R133.reuse ;  /* 0x0000002586867c23 */ /* 0x100fe20008010885 */
[----:B------:R-:W-:-:S05]  /*a370*/  FFMA.FTZ R133, R135, UR37, -R133 ;  /* 0x0000002587857c23 */ /* 0x000fca0008010885 */
        /* <DEDUP_REMOVED lines=130> */
[----:B------:R-:W-:-:S05]  /*aba0*/  @!P1 LEA R2, R193, UR41, 0x3 ;  /* 0x00000029c1029c11 */ /* 0x000fca000f8e18ff */
[----:B------:R-:W-:Y:S01]  /*abb0*/  @!P1 VIADD R2, R2, 0x33440 ;  /* 0x0003344002029836 */ /* 0x000fe20000000000 */
[----:B------:R-:W-:Y:S01]  /*abc0*/  MUFU.EX2 R122, R122 ;  /* 0x0000007a007a7308 */ /* 0x000fe20000000800 */
[----:B--2---:R-:W-:-:S03]  /*abd0*/  FADD.FTZ R191, R151, R190 ;  /* 0x000000be97bf7221 */ /* 0x004fc60000010000 */
[----:B------:R-:W-:-:S04]  /*abe0*/  @!P1 PRMT R2, RZ, 0x654, R2 ;  /* 0x00000654ff029816 */ /* 0x000fc80000000002 */
[----:B------:R-:W0:Y:S01]  /*abf0*/  MUFU.EX2 R121, R121 ;  /* 0x0000007900797308 */ /* 0x000e220000000800 */
[----:B-1----:R-:W-:-:S07]  /*ac00*/  FADD.FTZ R190, R120, R3 ;  /* 0x0000000378be7221 */ /* 0x002fce0000010000 */
[----:B------:R-:W-:Y:S08]  /*ac10*/  MUFU.EX2 R123, R123 ;  /* 0x0000007b007b7308 */ /* 0x000ff00000000800 */
[----:B------:R-:W1:Y:S01]  /*ac20*/  MUFU.EX2 R124, R124 ;  /* 0x0000007c007c7308 */ /* 0x000e620000000800 */
[----:B0-----:R-:W-:-:S07]  /*ac30*/  FADD.FTZ R3, R121, R190 ;  /* 0x000000be79037221 */ /* 0x001fce0000010000 */
[----:B------:R-:W-:Y:S08]  /*ac40*/  MUFU.EX2 R126, R126 ;  /* 0x0000007e007e7308 */ /* 0x000ff00000000800 */
        /* <DEDUP_REMOVED lines=9> */
[----:B------:R-:W0:Y:S08]  /*ace0*/  MUFU.EX2 R129, R129 ;  /* 0x0000008100817308 */ /* 0x000e300000000800 */
[----:B------:R-:W-:Y:S08]  /*acf0*/  MUFU.EX2 R131, R131 ;  /* 0x0000008300837308 */ /* 0x000ff00000000800 */
[----:B------:R-:W2:Y:S08]  /*ad00*/  MUFU.EX2 R132, R132 ;  /* 0x0000008400847308 */ /* 0x000eb00000000800 */
[----:B------:R3:W-:Y:S08]  /*ad10*/  MUFU.EX2 R193, R134 ;  /* 0x0000008600c17308 */ /* 0x0007f00000000800 */
[----:B------:R-:W4:Y:S08]  /*ad20*/  MUFU.EX2 R7, R7 ;  /* 0x0000000700077308 */ /* 0x000f300000000800 */
[----:B------:R-:W5:Y:S01]  /*ad30*/  MUFU.EX2 R133, R133 ;  /* 0x0000008500857308 */ /* 0x000f620000000800 */
[----:B------:R-:W-:-:S02]  /*ad40*/  WARPGROUP.DEPBAR.LE gsb0, 0x0 ;  /* 0x00008000000079c5 */ /* 0x000fc40000010000 */
[----:B------:R1:W-:Y:S06]  /*ad50*/  BAR.ARV R192, 0x100 ;  /* 0x000400c00000751d */ /* 0x0003ec0000002000 */
[----:B------:R0:W-:Y:S01]  /*ad60*/  @!P1 SYNCS.ARRIVE.TRANS64.RED.A1T0 RZ, [R2+URZ], RZ ;  /* 0x000000ff02ff99a7 */ /* 0x0001e2000810043f */
[----:B-1----:R-:W-:-:S04]  /*ad70*/  FADD.FTZ R192, R122, R191 ;  /* 0x000000bf7ac07221 */ /* 0x002fc80000010000 */
[----:B------:R-:W-:Y:S01]  /*ad80*/  FADD.FTZ R191, R123, R192 ;  /* 0x000000c07bbf7221 */ /* 0x000fe20000010000 */
[----:B0-----:R-:W-:-:S03]  /*ad90*/  FADD.FTZ R2, R128, R3 ;  /* 0x0000000380027221 */ /* 0x001fc60000010000 */
[----:B------:R-:W-:Y:S01]  /*ada0*/  FADD.FTZ R192, R126, R191 ;  /* 0x000000bf7ec07221 */ /* 0x000fe20000010000 */
[----:B------:R-:W-:-:S03]  /*adb0*/  FADD.FTZ R3, R129, R2 ;  /* 0x0000000281037221 */ /* 0x000fc60000010000 */
[----:B------:R-:W-:Y:S01]  /*adc0*/  FADD.FTZ R135, R127, R192 ;  /* 0x000000c07f877221 */ /* 0x000fe20000010000 */
[----:B--2---:R-:W-:-:S03]  /*add0*/  FADD.FTZ R2, R132, R3 ;  /* 0x0000000384027221 */ /* 0x004fc60000010000 */
[----:B---3--:R-:W-:Y:S01]  /*ade0*/  FADD.FTZ R134, R130, R135 ;  /* 0x0000008782867221 */ /* 0x008fe20000010000 */
[----:B----4-:R-:W-:-:S03]  /*adf0*/  FADD.FTZ R3, R7, R2 ;  /* 0x0000000207037221 */ /* 0x010fc60000010000 */
[----:B------:R-:W-:-:S04]  /*ae00*/  FADD.FTZ R134, R131, R134 ;  /* 0x0000008683867221 */ /* 0x000fc80000010000 */
[----:B------:R-:W-:-:S04]  /*ae10*/  FADD.FTZ R134, R193, R134 ;  /* 0x00000086c1867221 */ /* 0x000fc80000010000 */
[----:B-----5:R-:W-:Y:S01]  /*ae20*/  FADD.FTZ R2, R133, R134 ;  /* 0x0000008685027221 */ /* 0x020fe20000010000 */
[----:B------:R-:W-:Y:S06]  /*ae30*/  @!P0 BRA `(.L_x_4905) ;  /* 0x0000000000048947 */ /* 0x000fec0003800000 */
[----:B------:R-:W-:Y:S01]  /*ae40*/  BPT.TRAP 0x1 ;  /* 0x000000040000795c */ /* 0x000fe20000300000 */
.L_x_4905:
        /* <DEDUP_REMOVED lines=148> */
.L_x_4896:
[----:B------:R-:W-:Y:S06]  /*b790*/  BAR.ARV 0x8, 0x180 ;  /* 0x0206000000007b1d */ /* 0x000fec0000002000 */
[----:B------:R-:W-:Y:S05]  /*b7a0*/  @!P0 BRA `(.L_x_4907) ;  /* 0x0000000000048947 */ /* 0x000fea0003800000 */
[----:B------:R-:W-:Y:S01]  /*b7b0*/  BPT.TRAP 0x1 ;  /* 0x000000040000795c */ /* 0x000fe20000300000 */
.L_x_4907:
[----:B------:R-:W-:Y:S01]  /*b7c0*/  ULEA UR9, UR49, UR41, 0x3 ;  /* 0x0000002931097291 */ /* 0x000fe2000f8e183f */
[----:B------:R-:W-:-:S05]  /*b7d0*/  IMAD.U32 R5, RZ, RZ, UR44 ;  /* 0x0000002cff057e24 */ /* 0x000fca000f8e00ff */
[----:B------:R-:W-:-:S04]  /*b7e0*/  SHF.L.U32 R5, R5, 0x1f, RZ ;  /* 0x0000001f05057819 */ /* 0x000fc800000006ff */
[----:B------:R0:W1:Y:S01]  /*b7f0*/  SYNCS.PHASECHK.TRANS64.TRYWAIT P1, [UR9+0x33450], R5 ;  /* 0x03345005ff0075a7 */ /* 0x0000620008020149 */
[----:B------:R-:W-:Y:S05]  /*b800*/  @!P0 BRA `(.L_x_4908) ;  /* 0x0000000000048947 */ /* 0x000fea0003800000 */
[----:B------:R-:W-:Y:S01]  /*b810*/  BPT.TRAP 0x1 ;  /* 0x000000040000795c */ /* 0x000fe20000300000 */
.L_x_4908:
[----:B-1----:R-:W-:Y:S05]  /*b820*/  @P1 BRA `(.L_x_4909) ;  /* 0x0000000000081947 */ /* 0x002fea0003800000 */
[----:B------:R-:W1:Y:S02]  /*b830*/  SYNCS.PHASECHK.TRANS64.TRYWAIT P1, [UR9+0x33450], R5 ;  /* 0x03345005ff0075a7 */ /* 0x000e640008020149 */
[----:B-1----:R-:W-:Y:S05]  /*b840*/  @!P1 BRA `(.L_x_4910) ;  /* 0x0000008800909947 */ /* 0x002fea0003800000 */
.L_x_4909:
        /* <DEDUP_REMOVED lines=90> */
.L_x_4911:
        /* <DEDUP_REMOVED lines=106> */
.L_x_4878:
        /* <DEDUP_REMOVED lines=55> */
[----:B------:R-:W-:Y:S01]  /*c800*/  F2FP.BF16.F32.PACK_AB R131, R128, R131 ;  /* 0x000000838083723e */ /* 0x000fe200000010ff */
[----:B------:R-:W-:Y:S01]  /*c810*/  USHF.R.S32.HI UR10, URZ, 0x1f, UR36 ;  /* 0x0000001f3f0a7899 */ /* 0x000fe20008011424 */
[----:B------:R-:W-:Y:S01]  /*c820*/  LOP3.LUT R32, R32, 0xc, RZ, 0xc0, !PT ;  /* 0x0000000c20207812 */ /* 0x000fe200078ec0ff */
[----:B------:R-:W-:-:S03]  /*c830*/  ULDC.64 UR8, c[0x0][0xb90] ;  /* 0x0002e40000087ab9 */ /* 0x000fc60000000a00 */
[----:B------:R-:W-:-:S05]  /*c840*/  IADD3 R32, P0, R32, UR6, RZ ;  /* 0x0000000620207c10 */ /* 0x000fca000ff1e0ff */
[----:B------:R-:W-:-:S05]  /*c850*/  IMAD.X R33, RZ, RZ, UR7, P0 ;  /* 0x00000007ff217e24 */ /* 0x000fca00080e06ff */
[----:B------:R0:W2:Y:S01]  /*c860*/  LDG.E.CONSTANT R32, desc[UR50][R32.64] ;  /* 0x0000003220207981 */ /* 0x0000a2000c1e9900 */
[----:B------:R-:W-:Y:S01]  /*c870*/  F2FP.BF16.F32.PACK_AB R48, R71, R34 ;  /* 0x000000224730723e */ /* 0x000fe200000010ff */
[----:B------:R-:W-:Y:S01]  /*c880*/  UIMAD UR5, UR10, UR8, URZ ;  /* 0x000000080a0572a4 */ /* 0x000fe2000f8e023f */
[----:B------:R-:W-:Y:S01]  /*c890*/  LOP3.LUT P0, R34, R50, 0x3, RZ, 0xc0, !PT ;  /* 0x0000000332227812 */ /* 0x000fe2000780c0ff */
[----:B------:R-:W1:Y:S01]  /*c8a0*/  S2R R49, SR_SWINHI ;  /* 0x0000000000317919 */ /* 0x000e620000002f00 */
[----:B------:R-:W-:Y:S01]  /*c8b0*/  F2FP.BF16.F32.PACK_AB R31, R78, R31 ;  /* 0x0000001f4e1f723e */ /* 0x000fe200000010ff */
[----:B------:R-:W-:Y:S01]  /*c8c0*/  UIMAD.WIDE.U32 UR6, UR36, UR8, URZ ;  /* 0x00000008240672a5 */ /* 0x000fe2000f8e003f */
[----:B------:R-:W-:Y:S01]  /*c8d0*/  BAR.SYNC.DEFER_BLOCKING 0x1, 0x100 ;  /* 0x0044000000007b1d */ /* 0x000fe20000010000 */
[----:B------:R-:W-:Y:S01]  /*c8e0*/  ISETP.EQ.OR P0, PT, R34, 0x3, !P0 ;  /* 0x000000032200780c */ /* 0x000fe20004702670 */
[----:B------:R-:W-:Y:S01]  /*c8f0*/  UIMAD UR5, UR36, UR9, UR5 ;  /* 0x00000009240572a4 */ /* 0x000fe2000f8e0205 */
[----:B0-----:R-:W-:Y:S01]  /*c900*/  F2FP.BF16.F32.PACK_AB R33, R70, R35 ;  /* 0x000000234621723e */ /* 0x001fe200000010ff */
[----:B------:R-:W-:Y:S01]  /*c910*/  USHF.R.S32.HI UR12, URZ, 0x1f, UR43 ;  /* 0x0000001f3f0c7899 */ /* 0x000fe2000801142b */
[----:B------:R-:W-:Y:S01]  /*c920*/  SEL R109, R72, R57, P0 ;  /* 0x00000039486d7207 */ /* 0x000fe20000000000 */
[----:B------:R-:W-:Y:S01]  /*c930*/  ULDC.64 UR8, c[0x0][0xb98] ;  /* 0x0002e60000087ab9 */ /* 0x000fe20000000a00 */
[----:B------:R-:W-:Y:S01]  /*c940*/  SEL R72, R57, R72, P0 ;  /* 0x0000004839487207 */ /* 0x000fe20000000000 */
[----:B------:R-:W-:Y:S01]  /*c950*/  UIADD3 UR7, UR7, UR5, URZ ;  /* 0x0000000507077290 */ /* 0x000fe2000fffe03f */
[----:B------:R-:W-:Y:S01]  /*c960*/  SEL R99, R25, R24, P0 ;  /* 0x0000001819637207 */ /* 0x000fe20000000000 */
[----:B------:R-:W-:Y:S01]  /*c970*/  UIMAD UR5, UR12, UR8, URZ ;  /* 0x000000080c0572a4 */ /* 0x000fe2000f8e023f */
[----:B------:R-:W-:Y:S01]  /*c980*/  SEL R68, R24, R25, P0 ;  /* 0x0000001918447207 */ /* 0x000fe20000000000 */
[----:B------:R-:W-:Y:S01]  /*c990*/  UIMAD.WIDE.U32 UR6, UR43, UR8, UR6 ;  /* 0x000000082b0672a5 */ /* 0x000fe2000f8e0006 */
[----:B------:R-:W-:Y:S01]  /*c9a0*/  SEL R101, R15, R14, P0 ;  /* 0x0000000e0f657207 */ /* 0x000fe20000000000 */
[----:B------:R-:W-:Y:S01]  /*c9b0*/  UIMAD UR5, UR43, UR9, UR5 ;  /* 0x000000092b0572a4 */ /* 0x000fe2000f8e0205 */
[----:B------:R-:W-:-:S02]  /*c9c0*/  SEL R69, R14, R15, P0 ;  /* 0x0000000f0e457207 */ /* 0x000fc40000000000 */
[----:B------:R-:W-:Y:S01]  /*c9d0*/  SEL R87, R122, R123, P0 ;  /* 0x0000007b7a577207 */ /* 0x000fe20000000000 */
[----:B------:R-:W-:Y:S01]  /*c9e0*/  ULDC.64 UR8, c[0x0][0xae8] ;  /* 0x0002ba0000087ab9 */ /* 0x000fe20000000a00 */
[----:B------:R-:W-:Y:S02]  /*c9f0*/  SEL R62, R123, R122, P0 ;  /* 0x0000007a7b3e7207 */ /* 0x000fe40000000000 */
[----:B------:R-:W-:Y:S02]  /*ca00*/  SEL R105, R7, R6, P0 ;  /* 0x0000000607697207 */ /* 0x000fe40000000000 */
[----:B------:R-:W-:Y:S01]  /*ca10*/  SEL R71, R6, R7, P0 ;  /* 0x0000000706477207 */ /* 0x000fe20000000000 */
[----:B------:R-:W-:Y:S01]  /*ca20*/  IMAD R7, R220, 0x40, R16 ;  /* 0x00000040dc077824 */ /* 0x000fe200078e0210 */
[----:B------:R-:W-:Y:S02]  /*ca30*/  SEL R129, R5, R4, P0 ;  /* 0x0000000405817207 */ /* 0x000fe40000000000 */
[----:B------:R-:W-:-:S02]  /*ca40*/  SEL R84, R4, R5, P0 ;  /* 0x0000000504547207 */ /* 0x000fc40000000000 */
[----:B------:R-:W-:Y:S02]  /*ca50*/  MOV R34, R0 ;  /* 0x0000000000227202 */ /* 0x000fe40000000f00 */
[----:B-1----:R-:W-:Y:S02]  /*ca60*/  MOV R35, R49 ;  /* 0x0000003100237202 */ /* 0x002fe40000000f00 */
[----:B------:R-:W-:Y:S02]  /*ca70*/  SEL R103, R11, R10, P0 ;  /* 0x0000000a0b677207 */ /* 0x000fe40000000000 */
[----:B------:R-:W-:Y:S01]  /*ca80*/  SEL R70, R10, R11, P0 ;  /* 0x0000000b0a467207 */ /* 0x000fe20000000000 */
[--C-:B------:R-:W-:Y:S01]  /*ca90*/  IMAD.WIDE R56, R224, 0x2, R34.reuse ;  /* 0x00000002e0387825 */ /* 0x100fe200078e0222 */
[----:B------:R-:W-:Y:S02]  /*caa0*/  SEL R123, R21, R20, P0 ;  /* 0x00000014157b7207 */ /* 0x000fe40000000000 */
[----:B------:R-:W-:Y:S01]  /*cab0*/  SEL R79, R20, R21, P0 ;  /* 0x00000015144f7207 */ /* 0x000fe20000000000 */
[----:B------:R-:W-:Y:S01]  /*cac0*/  IMAD.WIDE R34, R7, 0x2, R34 ;  /* 0x0000000207227825 */ /* 0x000fe200078e0222 */
[----:B------:R-:W-:-:S02]  /*cad0*/  IADD3 R61, P4, R56, 0x8060, RZ ;  /* 0x00008060383d7810 */ /* 0x000fc40007f9e0ff */
[C---:B------:R-:W-:Y:S02]  /*cae0*/  IADD3 R25, P3, R56.reuse, 0x8040, RZ ;  /* 0x0000804038197810 */ /* 0x040fe40007f7e0ff */
[----:B------:R-:W-:Y:S02]  /*caf0*/  LOP3.LUT R60, R61, 0x380, RZ, 0xc0, !PT ;  /* 0x000003803d3c7812 */ /* 0x000fe400078ec0ff */
[C---:B------:R-:W-:Y:S01]  /*cb00*/  IADD3 R15, P2, R56.reuse, 0x4060, RZ ;  /* 0x00004060380f7810 */ /* 0x040fe20007f5e0ff */
[--C-:B------:R-:W-:Y:S01]  /*cb10*/  IMAD.X R55, RZ, RZ, R57.reuse, P3 ;  /* 0x000000ffff377224 */ /* 0x100fe200018e0639 */
[----:B------:R-:W-:Y:S02]  /*cb20*/  LOP3.LUT R5, R56, 0x380, RZ, 0xc0, !PT ;  /* 0x0000038038057812 */ /* 0x000fe400078ec0ff */
[----:B------:R-:W-:Y:S01]  /*cb30*/  LOP3.LUT R14, R25, 0x380, RZ, 0xc0, !PT ;  /* 0x00000380190e7812 */ /* 0x000fe200078ec0ff */
[----:B------:R-:W-:Y:S01]  /*cb40*/  IMAD.X R49, RZ, RZ, R57, P2 ;  /* 0x000000ffff317224 */ /* 0x000fe200010e0639 */
[----:B------:R-:W-:-:S02]  /*cb50*/  SEL R85, R126, R127, P0 ;  /* 0x0000007f7e557207 */ /* 0x000fc40000000000 */
[----:B------:R-:W-:Y:S02]  /*cb60*/  SEL R59, R127, R126, P0 ;  /* 0x0000007e7f3b7207 */ /* 0x000fe40000000000 */
[----:B------:R-:W-:Y:S02]  /*cb70*/  SHF.R.U64 R60, R60, 0x3, RZ ;  /* 0x000000033c3c7819 */ /* 0x000fe400000012ff */
[C---:B------:R-:W-:Y:S02]  /*cb80*/  IADD3 R21, P6, R56.reuse, 0x8020, RZ ;  /* 0x0000802038157810 */ /* 0x040fe40007fde0ff */
[----:B------:R-:W-:Y:S02]  /*cb90*/  IADD3 R10, P5, R56, 0x8000, RZ ;  /* 0x00008000380a7810 */ /* 0x000fe40007fbe0ff */
[----:B------:R-:W-:Y:S02]  /*cba0*/  SEL R127, R9, R8, P0 ;  /* 0x00000008097f7207 */ /* 0x000fe40000000000 */
[----:B------:R-:W-:Y:S01]  /*cbb0*/  SEL R82, R8, R9, P0 ;  /* 0x0000000908527207 */ /* 0x000fe20000000000 */
[----:B------:R-:W-:Y:S01]  /*cbc0*/  IMAD.X R51, RZ, RZ, R57, P5 ;  /* 0x000000ffff337224 */ /* 0x000fe200028e0639 */
[----:B------:R-:W-:-:S02]  /*cbd0*/  IADD3 R9, P2, R56, 0x40, RZ ;  /* 0x0000004038097810 */ /* 0x000fc40007f5e0ff */
[----:B------:R-:W-:Y:S02]  /*cbe0*/  SEL R107, R81, R80, P0 ;  /* 0x00000050516b7207 */ /* 0x000fe40000000000 */
[----:B------:R-:W-:Y:S02]  /*cbf0*/  SHF.R.U64 R5, R5, 0x3, RZ ;  /* 0x0000000305057819 */ /* 0x000fe400000012ff */
[----:B------:R-:W-:Y:S02]  /*cc00*/  SHF.R.U64 R14, R14, 0x3, RZ ;  /* 0x000000030e0e7819 */ /* 0x000fe400000012ff */
[----:B------:R-:W-:Y:S02]  /*cc10*/  SEL R89, R52, R53, P0 ;  /* 0x0000003534597207 */ /* 0x000fe40000000000 */
[----:B------:R-:W-:Y:S01]  /*cc20*/  SEL R63, R53, R52, P0 ;  /* 0x00000034353f7207 */ /* 0x000fe20000000000 */
[----:B------:R-:W-:Y:S01]  /*cc30*/  IMAD.X R53, RZ, RZ, R57, P6 ;  /* 0x000000ffff357224 */ /* 0x000fe200030e0639 */
[----:B------:R-:W-:-:S02]  /*cc40*/  SEL R80, R80, R81, P0 ;  /* 0x0000005150507207 */ /* 0x000fc40000000000 */
[----:B------:R-:W-:Y:S01]  /*cc50*/  LOP3.LUT R60, R60, R61, RZ, 0x3c, !PT ;  /* 0x0000003d3c3c7212 */ /* 0x000fe200078e3cff */
[--C-:B------:R-:W-:Y:S01]  /*cc60*/  IMAD.X R61, RZ, RZ, R57.reuse, P4 ;  /* 0x000000ffff3d7224 */ /* 0x100fe200020e0639 */
[----:B------:R-:W-:Y:S02]  /*cc70*/  SEL R125, R13, R12, P0 ;  /* 0x0000000c0d7d7207 */ /* 0x000fe40000000000 */
[----:B------:R-:W-:Y:S02]  /*cc80*/  SEL R81, R12, R13, P0 ;  /* 0x0000000d0c517207 */ /* 0x000fe40000000000 */
[----:B------:R-:W-:Y:S02]  /*cc90*/  SEL R95, R37, R36, P0 ;  /* 0x00000024255f7207 */ /* 0x000fe40000000000 */
[----:B------:R-:W-:Y:S01]  /*cca0*/  SEL R66, R36, R37, P0 ;  /* 0x0000002524427207 */ /* 0x000fe20000000000 */
[----:B------:R-:W-:Y:S01]  /*ccb0*/  IMAD.X R37, RZ, RZ, R57, P2 ;  /* 0x000000ffff257224 */ /* 0x000fe200010e0639 */
[----:B------:R-:W-:-:S02]  /*ccc0*/  IADD3 R7, P1, R56, 0x20, RZ ;  /* 0x0000002038077810 */ /* 0x000fc40007f3e0ff */
[C---:B------:R-:W-:Y:S02]  /*ccd0*/  IADD3 R13, P4, R56.reuse, 0x4040, RZ ;  /* 0x00004040380d7810 */ /* 0x040fe40007f9e0ff */
[C---:B------:R-:W-:Y:S02]  /*cce0*/  IADD3 R11, P3, R56.reuse, 0x4020, RZ ;  /* 0x00004020380b7810 */ /* 0x040fe40007f7e0ff */
[C---:B------:R-:W-:Y:S02]  /*ccf0*/  IADD3 R8, P6, R56.reuse, 0x4000, RZ ;  /* 0x0000400038087810 */ /* 0x040fe40007fde0ff */
[----:B------:R-:W-:Y:S02]  /*cd00*/  IADD3 R6, P5, R56, 0x60, RZ ;  /* 0x0000006038067810 */ /* 0x000fe40007fbe0ff */
[----:B------:R-:W-:Y:S02]  /*cd10*/  LOP3.LUT R56, R5, R56, RZ, 0x3c, !PT ;  /* 0x0000003805387212 */ /* 0x000fe400078e3cff */
[----:B------:R-:W-:-:S02]  /*cd20*/  LOP3.LUT R54, R14, R25, RZ, 0x3c, !PT ;  /* 0x000000190e367212 */ /* 0x000fc400078e3cff */
[----:B------:R-:W-:Y:S02]  /*cd30*/  LOP3.LUT R5, R10, 0x380, RZ, 0xc0, !PT ;  /* 0x000003800a057812 */ /* 0x000fe400078ec0ff */
[----:B------:R-:W-:Y:S02]  /*cd40*/  IADD3 R25, P2, R34, 0x5000, RZ ;  /* 0x0000500022197810 */ /* 0x000fe40007f5e0ff */
[----:B------:R-:W-:Y:S02]  /*cd50*/  SHF.R.U64 R5, R5, 0x3, RZ ;  /* 0x0000000305057819 */ /* 0x000fe400000012ff */
[----:B------:R-:W-:Y:S02]  /*cd60*/  LOP3.LUT R24, R25, 0x380, RZ, 0xc0, !PT ;  /* 0x0000038019187812 */ /* 0x000fe400078ec0ff */
[----:B------:R-:W-:Y:S02]  /*cd70*/  LOP3.LUT R50, R5, R10, RZ, 0x3c, !PT ;  /* 0x0000000a05327212 */ /* 0x000fe400078e3cff */
[----:B------:R-:W-:-:S02]  /*cd80*/  SHF.R.U64 R24, R24, 0x3, RZ ;  /* 0x0000000318187819 */ /* 0x000fc400000012ff */
[----:B------:R-:W-:Y:S02]  /*cd90*/  LOP3.LUT R10, R11, 0x380, RZ, 0xc0, !PT ;  /* 0x000003800b0a7812 */ /* 0x000fe400078ec0ff */
[----:B------:R-:W-:Y:S01]  /*cda0*/  LOP3.LUT R24, R24, R25, RZ, 0x3c, !PT ;  /* 0x0000001918187212 */ /* 0x000fe200078e3cff */
[----:B------:R-:W-:Y:S01]  /*cdb0*/  IMAD.X R25, RZ, RZ, R35, P2 ;  /* 0x000000ffff197224 */ /* 0x000fe200010e0623 */
[----:B------:R-:W-:Y:S02]  /*cdc0*/  SEL R117, R33, R48, P0 ;  /* 0x0000003021757207 */ /* 0x000fe40000000000 */
[----:B------:R-:W-:Y:S02]  /*cdd0*/  SEL R76, R48, R33, P0 ;  /* 0x00000021304c7207 */ /* 0x000fe40000000000 */
[----:B------:R-:W-:Y:S02]  /*cde0*/  SHF.R.U64 R10, R10, 0x3, RZ ;  /* 0x000000030a0a7819 */ /* 0x000fe400000012ff */
[----:B------:R-:W-:-:S02]  /*cdf0*/  LOP3.LUT R4, R15, 0x380, RZ, 0xc0, !PT ;  /* 0x000003800f047812 */ /* 0x000fc400078ec0ff */
[----:B------:R-:W-:Y:S02]  /*ce00*/  IADD3 R33, P2, R34, 0xb000, RZ ;  /* 0x0000b00022217810 */ /* 0x000fe40007f5e0ff */
[----:B------:R-:W-:Y:S02]  /*ce10*/  SEL R113, R43, R42, P0 ;  /* 0x0000002a2b717207 */ /* 0x000fe40000000000 */
[----:B------:R-:W-:Y:S01]  /*ce20*/  SEL R74, R42, R43, P0 ;  /* 0x0000002b2a4a7207 */ /* 0x000fe20000000000 */
[----:B------:R-:W-:Y:S01]  /*ce30*/  IMAD.X R43, RZ, RZ, R57, P3 ;  /* 0x000000ffff2b7224 */ /* 0x000fe200018e0639 */
[----:B------:R-:W-:Y:S01]  /*ce40*/  LOP3.LUT R42, R10, R11, RZ, 0x3c, !PT ;  /* 0x0000000b0a2a7212 */ /* 0x000fe200078e3cff */
[----:B------:R-:W-:Y:S01]  /*ce50*/  IMAD.X R11, RZ, RZ, R35, P2 ;  /* 0x000000ffff0b7224 */ /* 0x000fe200010e0623 */
[----:B------:R-:W-:Y:S02]  /*ce60*/  SHF.R.U64 R4, R4, 0x3, RZ ;  /* 0x0000000304047819 */ /* 0x000fe400000012ff */
[----:B------:R-:W-:-:S02]  /*ce70*/  LOP3.LUT R10, R33, 0x380, RZ, 0xc0, !PT ;  /* 0x00000380210a7812 */ /* 0x000fc400078ec0ff */
[----:B------:R-:W-:Y:S02]  /*ce80*/  LOP3.LUT R5, R8, 0x380, RZ, 0xc0, !PT ;  /* 0x0000038008057812 */ /* 0x000fe400078ec0ff */
[----:B------:R-:W-:Y:S02]  /*ce90*/  SEL R97, R29, R28, P0 ;  /* 0x0000001c1d617207 */ /* 0x000fe40000000000 */
[----:B------:R-:W-:Y:S02]  /*cea0*/  SEL R67, R28, R29, P0 ;  /* 0x0000001d1c437207 */ /* 0x000fe40000000000 */
[----:B------:R-:W-:Y:S02]  /*ceb0*/  LOP3.LUT R48, R4, R15, RZ, 0x3c, !PT ;  /* 0x0000000f04307212 */ /* 0x000fe400078e3cff */
[----:B------:R-:W-:Y:S02]  /*cec0*/  SHF.R.U64 R10, R10, 0x3, RZ ;  /* 0x000000030a0a7819 */ /* 0x000fe400000012ff */
[----:B------:R-:W-:-:S02]  /*ced0*/  LOP3.LUT R4, R7, 0x380, RZ, 0xc0, !PT ;  /* 0x0000038007047812 */ /* 0x000fc400078ec0ff */
[----:B------:R-:W-:Y:S02]  /*cee0*/  SHF.R.U64 R5, R5, 0x3, RZ ;  /* 0x0000000305057819 */ /* 0x000fe400000012ff */
[----:B------:R-:W-:Y:S02]  /*cef0*/  IADD3 R29, P3, R34, 0x2000, RZ ;  /* 0x00002000221d7810 */ /* 0x000fe40007f7e0ff */
[----:B------:R-:W-:Y:S02]  /*cf00*/  SEL R93, R41, R40, P0 ;  /* 0x00000028295d7207 */ /* 0x000fe40000000000 */
[----:B------:R-:W-:Y:S01]  /*cf10*/  SEL R65, R40, R41, P0 ;  /* 0x0000002928417207 */ /* 0x000fe20000000000 */
[----:B------:R-:W-:Y:S01]  /*cf20*/  IMAD.X R41, RZ, RZ, R57, P6 ;  /* 0x000000ffff297224 */ /* 0x000fe200030e0639 */
[----:B------:R-:W-:Y:S02]  /*cf30*/  LOP3.LUT R10, R10, R33, RZ, 0x3c, !PT ;  /* 0x000000210a0a7212 */ /* 0x000fe400078e3cff */
[----:B------:R-:W-:Y:S01]  /*cf40*/  SHF.R.U64 R4, R4, 0x3, RZ ;  /* 0x0000000304047819 */ /* 0x000fe200000012ff */
[----:B------:R-:W0:Y:S01]  /*cf50*/  LDC R33, c[0x0][0xbe8] ;  /* 0x0002fa00ff217b82 */ /* 0x000e220000000800 */
[----:B------:R-:W-:-:S02]  /*cf60*/  LOP3.LUT R40, R5, R8, RZ, 0x3c, !PT ;  /* 0x0000000805287212 */ /* 0x000fc400078e3cff */
[----:B------:R-:W-:Y:S02]  /*cf70*/  LOP3.LUT R28, R29, 0x380, RZ, 0xc0, !PT ;  /* 0x000003801d1c7812 */ /* 0x000fe400078ec0ff */
[----:B------:R-:W-:Y:S02]  /*cf80*/  LOP3.LUT R5, R6, 0x380, RZ, 0xc0, !PT ;  /* 0x0000038006057812 */ /* 0x000fe400078ec0ff */
[----:B------:R-:W-:Y:S02]  /*cf90*/  SEL R111, R46, R47, P0 ;  /* 0x0000002f2e6f7207 */ /* 0x000fe40000000000 */
[----:B------:R-:W-:Y:S01]  /*cfa0*/  SEL R73, R47, R46, P0 ;  /* 0x0000002e2f497207 */ /* 0x000fe20000000000 */
[----:B------:R-:W-:Y:S01]  /*cfb0*/  IMAD.X R47, RZ, RZ, R57, P1 ;  /* 0x000000ffff2f7224 */ /* 0x000fe200008e0639 */
[----:B------:R-:W-:Y:S02]  /*cfc0*/  LOP3.LUT R46, R4, R7, RZ, 0x3c, !PT ;  /* 0x00000007042e7212 */ /* 0x000fe400078e3cff */
[----:B------:R-:W-:-:S02]  /*cfd0*/  SHF.R.U64 R28, R28, 0x3, RZ ;  /* 0x000000031c1c7819 */ /* 0x000fc400000012ff */
[----:B------:R-:W-:Y:S02]  /*cfe0*/  LOP3.LUT R4, R9, 0x380, RZ, 0xc0, !PT ;  /* 0x0000038009047812 */ /* 0x000fe400078ec0ff */
[----:B------:R-:W-:Y:S02]  /*cff0*/  SHF.R.U64 R5, R5, 0x3, RZ ;  /* 0x0000000305057819 */ /* 0x000fe400000012ff */
[----:B------:R-:W-:Y:S02]  /*d000*/  SEL R115, R39, R38, P0 ;  /* 0x0000002627737207 */ /* 0x000fe40000000000 */
[----:B------:R-:W-:Y:S01]  /*d010*/  SEL R75, R38, R39, P0 ;  /* 0x00000027264b7207 */ /* 0x000fe20000000000 */
[----:B------:R-:W-:Y:S01]  /*d020*/  IMAD.X R39, RZ, RZ, R57, P5 ;  /* 0x000000ffff277224 */ /* 0x000fe200028e0639 */
[----:B------:R-:W-:Y:S01]  /*d030*/  LOP3.LUT R28, R28, R29, RZ, 0x3c, !PT ;  /* 0x0000001d1c1c7212 */ /* 0x000fe200078e3cff */
[----:B------:R-:W-:Y:S01]  /*d040*/  IMAD.X R29, RZ, RZ, R35, P3 ;  /* 0x000000ffff1d7224 */ /* 0x000fe200018e0623 */
[----:B------:R-:W-:-:S02]  /*d050*/  SHF.R.U64 R4, R4, 0x3, RZ ;  /* 0x0000000304047819 */ /* 0x000fc400000012ff */
[----:B------:R-:W-:Y:S02]  /*d060*/  LOP3.LUT R38, R5, R6, RZ, 0x3c, !PT ;  /* 0x0000000605267212 */ /* 0x000fe400078e3cff */
[----:B------:R-:W-:Y:S02]  /*d070*/  IADD3 R5, P3, R34, 0x8000, RZ ;  /* 0x0000800022057810 */ /* 0x000fe40007f7e0ff */
[----:B------:R-:W-:Y:S02]  /*d080*/  LOP3.LUT R36, R4, R9, RZ, 0x3c, !PT ;  /* 0x0000000904247212 */ /* 0x000fe400078e3cff */
[----:B------:R-:W-:Y:S02]  /*d090*/  LOP3.LUT R4, R5, 0x380, RZ, 0xc0, !PT ;  /* 0x0000038005047812 */ /* 0x000fe400078ec0ff */
[----:B------:R-:W-:Y:S02]  /*d0a0*/  SEL R83, R130, R131, P0 ;  /* 0x0000008382537207 */ /* 0x000fe40000000000 */
[----:B------:R-:W-:-:S02]  /*d0b0*/  SHF.R.U64 R4, R4, 0x3, RZ ;  /* 0x0000000304047819 */ /* 0x000fc400000012ff */
[----:B------:R-:W-:Y:S02]  /*d0c0*/  SEL R58, R131, R130, P0 ;  /* 0x00000082833a7207 */ /* 0x000fe40000000000 */
[----:B------:R-:W-:Y:S01]  /*d0d0*/  LOP3.LUT R4, R4, R5, RZ, 0x3c, !PT ;  /* 0x0000000504047212 */ /* 0x000fe200078e3cff */
[----:B------:R-:W-:Y:S01]  /*d0e0*/  IMAD.X R5, RZ, RZ, R35, P3 ;  /* 0x000000ffff057224 */ /* 0x000fe200018e0623 */
[----:B0-----:R-:W-:Y:S02]  /*d0f0*/  ISETP.NE.AND P3, PT, R33, 0x1, PT ;  /* 0x000000012100780c */ /* 0x001fe40003f65270 */
[----:B------:R-:W-:Y:S02]  /*d100*/  MOV R102, R40 ;  /* 0x0000002800667202 */ /* 0x000fe40000000f00 */
[----:B------:R-:W-:Y:S02]  /*d110*/  MOV R100, R42 ;  /* 0x0000002a00647202 */ /* 0x000fe40000000f00 */
[----:B------:R-:W-:Y:S01]  /*d120*/  MOV R90, R48 ;  /* 0x00000030005a7202 */ /* 0x000fe20000000f00 */
[----:B------:R-:W-:Y:S01]  /*d130*/  VIADD R49, R18, UR39 ;  /* 0x0000002712317c36 */ /* 0x000fe20008000000 */
[----:B------:R-:W-:-:S02]  /*d140*/  MOV R88, R50 ;  /* 0x0000003200587202 */ /* 0x000fc40000000f00 */
[----:B------:R-:W-:Y:S02]  /*d150*/  LOP3.LUT R12, R21, 0x380, RZ, 0xc0, !PT ;  /* 0x00000380150c7812 */ /* 0x000fe400078ec0ff */
[----:B------:R-:W-:Y:S01]  /*d160*/  F2FP.BF16.F32.PACK_AB R27, R86, R27 ;  /* 0x0000001b561b723e */ /* 0x000fe200000010ff */
[----:B------:R-:W0:Y:S01]  /*d170*/  @P3 LDC R40, c[0x0][0xbec] ;  /* 0x0002fb00ff283b82 */ /* 0x000e220000000800 */
[----:B------:R-:W-:Y:S02]  /*d180*/  SHF.R.U64 R12, R12, 0x3, RZ ;  /* 0x000000030c0c7819 */ /* 0x000fe400000012ff */
[----:B------:R-:W-:Y:S02]  /*d190*/  SEL R91, R45, R44, P0 ;  /* 0x0000002c2d5b7207 */ /* 0x000fe40000000000 */
[----:B------:R-:W-:Y:S02]  /*d1a0*/  LOP3.LUT R52, R12, R21, RZ, 0x3c, !PT ;  /* 0x000000150c347212 */ /* 0x000fe400078e3cff */
[----:B------:R-:W-:Y:S01]  /*d1b0*/  SEL R64, R44, R45, P0 ;  /* 0x0000002d2c407207 */ /* 0x000fe20000000000 */
[----:B------:R-:W1:Y:S01]  /*d1c0*/  @P3 LDC R43, c[0x0][0xbf0] ;  /* 0x0002fc00ff2b3b82 */ /* 0x000e620000000800 */
[----:B------:R-:W-:Y:S01]  /*d1d0*/  LOP3.LUT R12, R13, 0x380, RZ, 0xc0, !PT ;  /* 0x000003800d0c7812 */ /* 0x000fe200078ec0ff */
[----:B------:R-:W-:Y:S01]  /*d1e0*/  IMAD.X R45, RZ, RZ, R57, P4 ;  /* 0x000000ffff2d7224 */ /* 0x000fe200020e0639 */
[----:B------:R-:W-:-:S02]  /*d1f0*/  SEL R119, R31, R30, P0 ;  /* 0x0000001e1f777207 */ /* 0x000fc40000000000 */
[----:B------:R-:W-:Y:S02]  /*d200*/  SEL R121, R27, R26, P0 ;  /* 0x0000001a1b797207 */ /* 0x000fe40000000000 */
[----:B------:R-:W-:Y:S02]  /*d210*/  SHF.R.U64 R12, R12, 0x3, RZ ;  /* 0x000000030c0c7819 */ /* 0x000fe400000012ff */
[----:B------:R-:W-:Y:S02]  /*d220*/  SEL R78, R26, R27, P0 ;  /* 0x0000001b1a4e7207 */ /* 0x000fe40000000000 */
        /* <DEDUP_REMOVED lines=26> */
[----:B------:R-:W-:Y:S02]  /*d3d0*/  LOP3.LUT R26, R27, 0x380, RZ, 0xc0, !PT ;  /* 0x000003801b1a7812 */ /* 0x000fe400078ec0ff */
[----:B------:R-:W-:Y:S02]  /*d3e0*/  SHF.R.U64 R12, R12, 0x3, RZ ;  /* 0x000000030c0c7819 */ /* 0x000fe400000012ff */
[----:B------:R-:W-:Y:S02]  /*d3f0*/  SHF.R.U64 R26, R26, 0x3, RZ ;  /* 0x000000031a1a7819 */ /* 0x000fe400000012ff */
[----:B------:R-:W-:Y:S01]  /*d400*/  LOP3.LUT R12, R12, R13, RZ, 0x3c, !PT ;  /* 0x0000000d0c0c7212 */ /* 0x000fe200078e3cff */
[--C-:B------:R-:W-:Y:S01]  /*d410*/  IMAD.X R13, RZ, RZ, R35.reuse, P4 ;  /* 0x000000ffff0d7224 */ /* 0x100fe200020e0623 */
[----:B------:R-:W-:Y:S01]  /*d420*/  LOP3.LUT R26, R26, R27, RZ, 0x3c, !PT ;  /* 0x0000001b1a1a7212 */ /* 0x000fe200078e3cff */
[----:B------:R-:W-:Y:S01]  /*d430*/  IMAD.X R27, RZ, RZ, R35, P6 ;  /* 0x000000ffff1b7224 */ /* 0x000fe200030e0623 */
[----:B------:R-:W-:Y:S01]  /*d440*/  IADD3 R7, P6, R34, 0x9000, RZ ;  /* 0x0000900022077810 */ /* 0x000fe20007fde0ff */
[----:B--2---:R-:W-:Y:S01]  /*d450*/  SHFL.IDX PT, R83, R83, R32, 0x1c1f ;  /* 0x001c1f2053537589 */ /* 0x004fe200000e0000 */
[----:B------:R-:W-:-:S02]  /*d460*/  LOP3.LUT R41, R32, 0x2, RZ, 0x3c, !PT ;  /* 0x0000000220297812 */ /* 0x000fc400078e3cff */
[----:B------:R-:W-:Y:S01]  /*d470*/  LOP3.LUT R6, R7, 0x380, RZ, 0xc0, !PT ;  /* 0x0000038007067812 */ /* 0x000fe200078ec0ff */
[----:B------:R-:W-:Y:S01]  /*d480*/  SHFL.IDX PT, R107, R107, R32, 0x1c1f ;  /* 0x001c1f206b6b7589 */ /* 0x000fe200000e0000 */
[----:B------:R-:W-:Y:S02]  /*d490*/  IADD3 R21, P5, R34, 0x4000, RZ ;  /* 0x0000400022157810 */ /* 0x000fe40007fbe0ff */
[----:B------:R-:W-:Y:S01]  /*d4a0*/  SHF.R.U64 R6, R6, 0x3, RZ ;  /* 0x0000000306067819 */ /* 0x000fe200000012ff */
[----:B------:R-:W0:Y:S01]  /*d4b0*/  SHFL.IDX PT, R58, R58, R41, 0x1c1f ;  /* 0x001c1f293a3a7589 */ /* 0x000e2200000e0000 */
[----:B------:R-:W-:Y:S02]  /*d4c0*/  LOP3.LUT R20, R21, 0x380, RZ, 0xc0, !PT ;  /* 0x0000038015147812 */ /* 0x000fe400078ec0ff */
[----:B------:R-:W-:Y:S01]  /*d4d0*/  LOP3.LUT R6, R6, R7, RZ, 0x3c, !PT ;  /* 0x0000000706067212 */ /* 0x000fe200078e3cff */
[----:B------:R-:W1:Y:S01]  /*d4e0*/  SHFL.IDX PT, R80, R80, R41, 0x1c1f ;  /* 0x001c1f2950507589 */ /* 0x000e6200000e0000 */
[----:B------:R-:W-:-:S02]  /*d4f0*/  LOP3.LUT R7, R34, 0x380, RZ, 0xc0, !PT ;  /* 0x0000038022077812 */ /* 0x000fc400078ec0ff */
[----:B------:R-:W-:Y:S01]  /*d500*/  SHF.R.U64 R20, R20, 0x3, RZ ;  /* 0x0000000314147819 */ /* 0x000fe200000012ff */
[----:B------:R-:W-:Y:S01]  /*d510*/  SHFL.IDX PT, R85, R85, R32, 0x1c1f ;  /* 0x001c1f2055557589 */ /* 0x000fe200000e0000 */
[----:B------:R-:W-:Y:S02]  /*d520*/  SHF.R.U64 R7, R7, 0x3, RZ ;  /* 0x0000000307077819 */ /* 0x000fe400000012ff */
[----:B------:R-:W-:Y:S01]  /*d530*/  LOP3.LUT R20, R20, R21, RZ, 0x3c, !PT ;  /* 0x0000001514147212 */ /* 0x000fe200078e3cff */
[----:B------:R-:W2:Y:S01]  /*d540*/  SHFL.IDX PT, R42, R59, R41, 0x1c1f ;  /* 0x001c1f293b2a7589 */ /* 0x000ea200000e0000 */
[--C-:B------:R-:W-:Y:S01]  /*d550*/  IMAD.X R21, RZ, RZ, R35.reuse, P5 ;  /* 0x000000ffff157224 */ /* 0x100fe200028e0623 */
[----:B------:R-:W-:Y:S02]  /*d560*/  IADD3 R9, P5, R34, 0xa000, RZ ;  /* 0x0000a00022097810 */ /* 0x000fe40007fbe0ff */
[----:B------:R-:W-:Y:S01]  /*d570*/  SHFL.IDX PT, R89, R89, R32, 0x1c1f ;  /* 0x001c1f2059597589 */ /* 0x000fe200000e0000 */
[----:B------:R-:W-:Y:S01]  /*d580*/  LOP3.LUT R34, R7, R34, RZ, 0x3c, !PT ;  /* 0x0000002207227212 */ /* 0x000fe200078e3cff */
[----:B------:R-:W-:Y:S01]  /*d590*/  IMAD.X R7, RZ, RZ, R35, P6 ;  /* 0x000000ffff077224 */ /* 0x000fe200030e0623 */
[----:B------:R-:W-:Y:S01]  /*d5a0*/  LOP3.LUT R8, R9, 0x380, RZ, 0xc0, !PT ;  /* 0x0000038009087812 */ /* 0x000fe200078ec0ff */
[----:B------:R-:W-:Y:S03]  /*d5b0*/  SHFL.IDX PT, R109, R109, R32, 0x1c1f ;  /* 0x001c1f206d6d7589 */ /* 0x000fe600000e0000 */
[----:B------:R-:W-:Y:S01]  /*d5c0*/  SHF.R.U64 R8, R8, 0x3, RZ ;  /* 0x0000000308087819 */ /* 0x000fe200000012ff */
[----:B------:R-:W-:Y:S01]  /*d5d0*/  SHFL.IDX PT, R48, R63, R41, 0x1c1f ;  /* 0x001c1f293f307589 */ /* 0x000fe200000e0000 */
[----:B0-----:R-:W-:-:S02]  /*d5e0*/  SEL R36, R83, R58, P0 ;  /* 0x0000003a53247207 */ /* 0x001fc40000000000 */
[----:B------:R-:W-:Y:S01]  /*d5f0*/  SEL R38, R58, R83, P0 ;  /* 0x000000533a267207 */ /* 0x000fe20000000000 */
[----:B------:R-:W0:Y:S01]  /*d600*/  SHFL.IDX PT, R72, R72, R41, 0x1c1f ;  /* 0x001c1f2948487589 */ /* 0x000e2200000e0000 */
[----:B-1----:R-:W-:Y:S02]  /*d610*/  SEL R37, R107, R80, P0 ;  /* 0x000000506b257207 */ /* 0x002fe40000000000 */
[----:B------:R-:W-:Y:S01]  /*d620*/  SEL R39, R80, R107, P0 ;  /* 0x0000006b50277207 */ /* 0x000fe20000000000 */
[----:B------:R-:W-:Y:S01]  /*d630*/  SHFL.IDX PT, R87, R87, R32, 0x1c1f ;  /* 0x001c1f2057577589 */ /* 0x000fe200000e0000 */
[----:B------:R-:W-:Y:S01]  /*d640*/  LOP3.LUT R8, R8, R9, RZ, 0x3c, !PT ;  /* 0x0000000908087212 */ /* 0x000fe200078e3cff */
[----:B------:R-:W-:Y:S02]  /*d650*/  IMAD.X R9, RZ, RZ, R35, P5 ;  /* 0x000000ffff097224 */ /* 0x000fe400028e0623 */
[----:B------:R-:W-:Y:S01]  /*d660*/  SHFL.IDX PT, R111, R111, R32, 0x1c1f ;  /* 0x001c1f206f6f7589 */ /* 0x000fe200000e0000 */
[----:B--2---:R-:W-:-:S02]  /*d670*/  SEL R40, R85, R42, P0 ;  /* 0x0000002a55287207 */ /* 0x004fc40000000000 */
        /* <DEDUP_REMOVED lines=102> */
[----:B------:R-:W-:Y:S01]  /*dce0*/  SEL R66, R54, R101, P0 ;  /* 0x0000006536427207 */ /* 0x000fe20000000000 */
[----:B------:R-:W-:Y:S01]  /*dcf0*/  STSM.16.M88.4 [R90], R40 ;  /* 0x000000285a007844 */ /* 0x000fe20000000200 */
[----:B------:R-:W-:Y:S02]  /*dd00*/  ISETP.GE.OR P1, PT, R38, R85, P1 ;  /* 0x000000552600720c */ /* 0x000fe40000f26670 */
[----:B------:R-:W-:Y:S01]  /*dd10*/  SEL R76, R103, R70, P0 ;  /* 0x00000046674c7207 */ /* 0x000fe20000000000 */
[----:B------:R-:W-:Y:S01]  /*dd20*/  STSM.16.M88.4 [R88], R44 ;  /* 0x0000002c58007844 */ /* 0x000fe20000000200 */
[----:B------:R-:W-:-:S02]  /*dd30*/  SEL R78, R70, R103, P0 ;  /* 0x00000067464e7207 */ /* 0x000fc40000000000 */
[----:B-1----:R-:W-:Y:S01]  /*dd40*/  SEL R77, R127, R82, P0 ;  /* 0x000000527f4d7207 */ /* 0x002fe20000000000 */
[----:B------:R-:W-:Y:S01]  /*dd50*/  STSM.16.M88.4 [R86], R64 ;  /* 0x0000004056007844 */ /* 0x000fe20000000200 */
[----:B------:R-:W-:Y:S02]  /*dd60*/  SEL R79, R82, R127, P0 ;  /* 0x0000007f524f7207 */ /* 0x000fe40000000000 */
[----:B---3--:R-:W-:Y:S02]  /*dd70*/  SEL R37, R129, R84, P0 ;  /* 0x0000005481257207 */ /* 0x008fe40000000000 */
[----:B------:R-:W-:Y:S01]  /*dd80*/  SEL R39, R84, R129, P0 ;  /* 0x0000008154277207 */ /* 0x000fe20000000000 */
[----:B------:R-:W-:Y:S01]  /*dd90*/  STSM.16.M88.4 [R61], R76 ;  /* 0x0000004c3d007844 */ /* 0x000fe20000000200 */
[----:B--2---:R-:W-:Y:S02]  /*dda0*/  SEL R36, R105, R56, P0 ;  /* 0x0000003869247207 */ /* 0x004fe40000000000 */
[----:B------:R-:W-:-:S05]  /*ddb0*/  SEL R38, R56, R105, P0 ;  /* 0x0000006938267207 */ /* 0x000fca0000000000 */
[----:B------:R-:W-:Y:S01]  /*ddc0*/  STSM.16.M88.4 [R60], R36 ;  /* 0x000000243c007844 */ /* 0x000fe20000000200 */
[----:B------:R-:W-:Y:S01]  /*ddd0*/  BAR.SYNC.DEFER_BLOCKING 0x1, 0x100 ;  /* 0x0044000000007b1d */ /* 0x000fe20000010000 */
[----:B------:R-:W-:-:S05]  /*dde0*/  UIMAD UR5, UR10, UR8, URZ ;  /* 0x000000080a0572a4 */ /* 0x000fca000f8e023f */
[----:B0-----:R0:W-:Y:S01]  /*ddf0*/  @!P2 ST.E desc[UR50][R62.64], R3 ;  /* 0x000000033e00a985 */ /* 0x0011e2000c101932 */
[----:B------:R-:W-:Y:S01]  /*de00*/  UIMAD.WIDE.U32 UR6, UR36, UR8, URZ ;  /* 0x00000008240672a5 */ /* 0x000fe2000f8e003f */
[----:B------:R-:W-:Y:S02]  /*de10*/  ULDC.64 UR10, c[0x0][0xaf0] ;  /* 0x0002bc00000a7ab9 */ /* 0x000fe40000000a00 */
[----:B----4-:R1:W-:Y:S04]  /*de20*/  @!P1 ST.E desc[UR50][R72.64], R2 ;  /* 0x0000000248009985 */ /* 0x0103e8000c101932 */
[----:B------:R2:W5:Y:S01]  /*de30*/  LD.E.128 R52, desc[UR50][R30.64] ;  /* 0x000000321e347980 */ /* 0x000562000c101d00 */
[----:B0-----:R-:W0:Y:S03]  /*de40*/  @P3 LDC R3, c[0x0][0xbf0] ;  /* 0x0002fc00ff033b82 */ /* 0x001e260000000800 */
[----:B------:R3:W5:Y:S01]  /*de50*/  LD.E.128 R76, desc[UR50][R6.64] ;  /* 0x00000032064c7980 */ /* 0x000762000c101d00 */
[----:B-1----:R-:W-:Y:S01]  /*de60*/  IMAD R2, R23, 0x20, R220 ;  /* 0x0000002017027824 */ /* 0x002fe200078e02dc */
[----:B------:R-:W-:-:S02]  /*de70*/  UIMAD UR5, UR36, UR9, UR5 ;  /* 0x00000009240572a4 */ /* 0x000fc4000f8e0205 */
[----:B------:R1:W5:Y:S01]  /*de80*/  LD.E.128 R80, desc[UR50][R4.64] ;  /* 0x0000003204507980 */ /* 0x000362000c101d00 */
[----:B--2---:R-:W2:Y:S01]  /*de90*/  @P3 LDC R30, c[0x0][0xbec] ;  /* 0x0002fb00ff1e3b82 */ /* 0x004ea20000000800 */
[----:B------:R-:W-:Y:S02]  /*dea0*/  UIMAD UR8, UR12, UR10, URZ ;  /* 0x0000000a0c0872a4 */ /* 0x000fe4000f8e023f */
[----:B------:R-:W5:Y:S01]  /*deb0*/  LD.E.128 R56, desc[UR50][R34.64] ;  /* 0x0000003222387980 */ /* 0x000f62000c101d00 */
[----:B---3--:R-:W-:Y:S01]  /*dec0*/  VIADD R7, R2, UR39 ;  /* 0x0000002702077c36 */ /* 0x008fe20008000000 */
[----:B------:R-:W-:Y:S02]  /*ded0*/  UIADD3 UR7, UR7, UR5, URZ ;  /* 0x0000000507077290 */ /* 0x000fe4000fffe03f */
[----:B------:R-:W-:Y:S01]  /*dee0*/  UIMAD UR5, UR43, UR11, UR8 ;  /* 0x0000000b2b0572a4 */ /* 0x000fe2000f8e0208 */
[----:B------:R-:W5:Y:S01]  /*def0*/  LD.E.128 R48, desc[UR50][R28.64] ;  /* 0x000000321c307980 */ /* 0x000f62000c101d00 */
[----:B-1----:R-:W-:Y:S01]  /*df00*/  IMAD.MOV.U32 R5, RZ, RZ, R7 ;  /* 0x000000ffff057224 */ /* 0x002fe200078e0007 */
[----:B------:R-:W-:Y:S01]  /*df10*/  UIMAD.WIDE.U32 UR6, UR43, UR10, UR6 ;  /* 0x0000000a2b0672a5 */ /* 0x000fe2000f8e0006 */
[----:B------:R-:W-:Y:S01]  /*df20*/  ULDC.64 UR8, c[0x0][0xae0] ;  /* 0x0002b80000087ab9 */ /* 0x000fe20000000a00 */
[----:B------:R-:W5:Y:S02]  /*df30*/  LD.E.128 R40, desc[UR50][R26.64] ;  /* 0x000000321a287980 */ /* 0x000f64000c101d00 */
[----:B------:R-:W-:-:S02]  /*df40*/  UIADD3 UR5, UR7, UR5, URZ ;  /* 0x0000000507057290 */ /* 0x000fc4000fffe03f */
[----:B------:R-:W5:Y:S04]  /*df50*/  LD.E.128 R68, desc[UR50][R20.64] ;  /* 0x0000003214447980 */ /* 0x000f68000c101d00 */
[----:B------:R-:W5:Y:S01]  /*df60*/  LD.E.128 R64, desc[UR50][R24.64] ;  /* 0x0000003218407980 */ /* 0x000f62000c101d00 */
[----:B--2---:R-:W-:-:S03]  /*df70*/  @P3 IMAD.HI.U32 R2, R7, R30, RZ ;  /* 0x0000001e07023227 */ /* 0x004fc600078e00ff */
[----:B------:R-:W5:Y:S02]  /*df80*/  LD.E.128 R44, desc[UR50][R14.64] ;  /* 0x000000320e2c7980 */ /* 0x000f64000c101d00 */
[----:B0-----:R-:W-:Y:S02]  /*df90*/  @P3 SHF.R.U32.HI R5, RZ, R3, R2 ;  /* 0x00000003ff053219 */ /* 0x001fe40000011602 */
[----:B------:R-:W5:Y:S02]  /*dfa0*/  LD.E.128 R36, desc[UR50][R12.64] ;  /* 0x000000320c247980 */ /* 0x000f64000c101d00 */
[--C-:B------:R-:W-:Y:S01]  /*dfb0*/  SHF.R.S32.HI R4, RZ, 0x1f, R5.reuse ;  /* 0x0000001fff047819 */ /* 0x100fe20000011405 */
[----:B------:R-:W-:Y:S01]  /*dfc0*/  IMAD.MOV R6, RZ, RZ, -R5 ;  /* 0x000000ffff067224 */ /* 0x000fe200078e0a05 */
[----:B------:R-:W5:Y:S01]  /*dfd0*/  LD.E.128 R72, desc[UR50][R8.64] ;  /* 0x0000003208487980 */ /* 0x000f62000c101d00 */
[----:B------:R-:W-:Y:S02]  /*dfe0*/  IMAD.U32 R3, RZ, RZ, UR7 ;  /* 0x00000007ff037e24 */ /* 0x000fe4000f8e00ff */
[----:B------:R-:W-:Y:S01]  /*dff0*/  IMAD R4, R4, UR8, RZ ;  /* 0x0000000804047c24 */ /* 0x000fe2000f8e02ff */
[----:B------:R0:W5:Y:S01]  /*e000*/  LD.E.128 R60, desc[UR50][R10.64] ;  /* 0x000000320a3c7980 */ /* 0x000162000c101d00 */
[----:B------:R-:W-:-:S02]  /*e010*/  IMAD R33, R33, R6, R7 ;  /* 0x0000000621217224 */ /* 0x000fc400078e0207 */
[----:B------:R-:W-:Y:S01]  /*e020*/  IMAD.U32 R2, RZ, RZ, UR6 ;  /* 0x00000006ff027e24 */ /* 0x000fe2000f8e00ff */
[----:B------:R-:W-:Y:S01]  /*e030*/  @!PT LDS RZ, [RZ] ;  /* 0x00000000fffff984 */ /* 0x000fe20000000800 */
[----:B------:R-:W-:Y:S01]  /*e040*/  @!PT LDS RZ, [RZ] ;  /* 0x00000000fffff984 */ /* 0x000fe20000000800 */
[----:B------:R-:W-:Y:S01]  /*e050*/  @!PT LDS RZ, [RZ] ;  /* 0x00000000fffff984 */ /* 0x000fe20000000800 */
[----:B------:R-:W-:Y:S01]  /*e060*/  @!PT LDS RZ, [RZ] ;  /* 0x00000000fffff984 */ /* 0x000fe20000000800 */
[----:B------:R1:W-:Y:S06]  /*e070*/  MEMBAR.ALL.CTA ;  /* 0x0000000000007992 */ /* 0x0003ec0000008000 */
[----:B-1----:R-:W1:Y:S01]  /*e080*/  FENCE.VIEW.ASYNC.S ;  /* 0x00000000000073c6 */ /* 0x002e620000000000 */
[----:B------:R-:W-:Y:S01]  /*e090*/  IMAD.U32 R3, RZ, RZ, UR5 ;  /* 0x00000005ff037e24 */ /* 0x000fe2000f8e00ff */
[----:B------:R-:W-:Y:S01]  /*e0a0*/  ULDC.64 UR6, c[0x0][0xad8] ;  /* 0x0002b60000067ab9 */ /* 0x000fe20000000a00 */
[C---:B------:R-:W-:Y:S01]  /*e0b0*/  IMAD R7, R5.reuse, UR9, R4 ;  /* 0x0000000905077c24 */ /* 0x040fe2000f8e0204 */
[----:B------:R-:W-:Y:S01]  /*e0c0*/  SHF.R.S32.HI R4, RZ, 0x1f, R33 ;  /* 0x0000001fff047819 */ /* 0x000fe20000011421 */
[----:B------:R-:W-:-:S04]  /*e0d0*/  IMAD.WIDE.U32 R2, R5, UR8, R2 ;  /* 0x0000000805027c25 */ /* 0x000fc8000f8e0002 */
[----:B------:R-:W-:Y:S02]  /*e0e0*/  IMAD.IADD R3, R3, 0x1, R7 ;  /* 0x0000000103037824 */ /* 0x000fe400078e0207 */
[----:B------:R-:W-:Y:S02]  /*e0f0*/  IMAD R6, R4, UR6, RZ ;  /* 0x0000000604067c24 */ /* 0x000fe4000f8e02ff */
[----:B0-----:R-:W-:Y:S02]  /*e100*/  VIADD R10, R220, UR39 ;  /* 0x00000027dc0a7c36 */ /* 0x001fe40008000000 */
        /* <DEDUP_REMOVED lines=10> */
[-C--:B------:R-:W-:Y:S01]  /*e1b0*/  ISETP.GE.AND P1, PT, R4, R85.reuse, PT ;  /* 0x000000550400720c */ /* 0x080fe20003f26270 */
[----:B------:R-:W-:Y:S01]  /*e1c0*/  VIADD R4, R10, 0x40 ;  /* 0x000000400a047836 */ /* 0x000fe20000000000 */
[----:B-1----:R0:W-:Y:S01]  /*e1d0*/  SYNCS.ARRIVE.TRANS64.RED.A1T0 RZ, [R0+URZ], RZ ;  /* 0x000000ff00ff79a7 */ /* 0x0021e2000810043f */
        /* <DEDUP_REMOVED lines=10> */
[CC--:B------:R-:W-:Y:S02]  /*e280*/  @!P3 LEA R4, P5, R19.reuse, R7.reuse, 0x1 ;  /* 0x000000071304b211 */ /* 0x0c0fe400078a08ff */
[-C--:B0-----:R-:W-:Y:S02]  /*e290*/  @!P4 LEA.HI.X R3, R16, R0.reuse, R227, 0x1, P6 ;  /* 0x000000001003c211 */ /* 0x081fe400030f0ce3 */
[C---:B------:R-:W-:Y:S02]  /*e2a0*/  @!P2 LEA R6, P6, R22.reuse, R7, 0x1 ;  /* 0x000000071606a211 */ /* 0x040fe400078c08ff */
[-C--:B------:R-:W-:Y:S01]  /*e2b0*/  @!P3 LEA.HI.X R5, R19, R0.reuse, R226, 0x1, P5 ;  /* 0x000000001305b211 */ /* 0x080fe200028f0ce2 */
[----:B-----5:R3:W-:Y:S01]  /*e2c0*/  @!P4 ST.E.128 desc[UR50][R2.64], R56 ;  /* 0x000000380200c985 */ /* 0x0207e2000c101d32 */
[----:B------:R-:W-:-:S03]  /*e2d0*/  @!P2 LEA.HI.X R7, R22, R0, R225, 0x1, P6 ;  /* 0x000000001607a211 */ /* 0x000fc600030f0ce1 */
[----:B------:R3:W-:Y:S04]  /*e2e0*/  @!P3 ST.E.128 desc[UR50][R4.64], R68 ;  /* 0x000000440400b985 */ /* 0x0007e8000c101d32 */
[----:B------:R3:W-:Y:S02]  /*e2f0*/  @!P2 ST.E.128 desc[UR50][R6.64], R80 ;  /* 0x000000500600a985 */ /* 0x0007e4000c101d32 */
.L_x_4915:
[----:B------:R-:W-:Y:S05]  /*e300*/  BSYNC B1 ;  /* 0x0000000000017941 */ /* 0x000fea0003800000 */
.L_x_4914:
[----:B0-----:R0:W4:Y:S01]  /*e310*/  SHFL.IDX PT, R0, R9, 0x1, 0x181f ;  /* 0x00381f0009007f89 */ /* 0x00112200000e0000 */
[----:B------:R-:W-:Y:S03]  /*e320*/  BSSY B1, `(.L_x_4916) ;  /* 0x0000010000017945 */ /* 0x000fe60003800000 */
[----:B--23--:R0:W2:Y:S01]  /*e330*/  SHFL.IDX PT, R7, R8, 0x1, 0x181f ;  /* 0x00381f0008077f89 */ /* 0x00c0a200000e0000 */
[----:B------:R-:W-:Y:S05]  /*e340*/  @P1 BRA `(.L_x_4917) ;  /* 0x0000000000341947 */ /* 0x000fea0003800000 */
[----:B------:R-:W-:Y:S02]  /*e350*/  ULDC UR5, c[0x0][0xac8] ;  /* 0x0002b20000057ab9 */ /* 0x000fe40000000800 */
[----:B------:R-:W-:Y:S02]  /*e360*/  ISETP.GE.AND P4, PT, R16, UR5, PT ;  /* 0x0000000510007c0c */ /* 0x000fe4000bf86270 */
[----:B------:R-:W-:Y:S02]  /*e370*/  ISETP.GE.AND P5, PT, R19, UR5, PT ;  /* 0x0000000513007c0c */ /* 0x000fe4000bfa6270 */
[----:B------:R-:W-:-:S09]  /*e380*/  ISETP.GE.AND P6, PT, R22, UR5, PT ;  /* 0x0000000516007c0c */ /* 0x000fd2000bfc6270 */
[-C--:B--2---:R-:W-:Y:S02]  /*e390*/  @!P4 LEA R2, P1, R16, R7.reuse, 0x1 ;  /* 0x000000071002c211 */ /* 0x084fe400078208ff */
        /* <DEDUP_REMOVED lines=8> */
.L_x_4917:
[----:B------:R-:W-:Y:S05]  /*e420*/  BSYNC B1 ;  /* 0x0000000000017941 */ /* 0x000fea0003800000 */
.L_x_4916:
[----:B----4-:R4:W0:Y:S01]  /*e430*/  SHFL.IDX PT, R0, R9, 0x2, 0x181f ;  /* 0x00581f0009007f89 */ /* 0x01082200000e0000 */
        /* <DEDUP_REMOVED lines=13> */
[----:B-----5:R3:W-:Y:S04]  /*e510*/  @!P3 ST.E.128 desc[UR50][R2.64], R48 ;  /* 0x000000300200b985 */ /* 0x0207e8000c101d32 */
[----:B------:R3:W-:Y:S04]  /*e520*/  @!P4 ST.E.128 desc[UR50][R4.64], R44 ;  /* 0x0000002c0400c985 */ /* 0x0007e8000c101d32 */
[----:B------:R3:W-:Y:S02]  /*e530*/  @!P5 ST.E.128 desc[UR50][R6.64], R72 ;  /* 0x000000480600d985 */ /* 0x0007e4000c101d32 */
.L_x_4919:
[----:B------:R-:W-:Y:S05]  /*e540*/  BSYNC B1 ;  /* 0x0000000000017941 */ /* 0x000fea0003800000 */
.L_x_4918:
[----:B0-----:R-:W-:Y:S01]  /*e550*/  VIADD R0, R10, 0x60 ;  /* 0x000000600a007836 */ /* 0x001fe20000000000 */
[----:B-1--4-:R-:W0:Y:S04]  /*e560*/  SHFL.IDX PT, R9, R9, 0x3, 0x181f ;  /* 0x00781f0009097f89 */ /* 0x012e2800000e0000 */
[----:B------:R-:W-:Y:S01]  /*e570*/  ISETP.GE.AND P0, PT, R0, R85, PT ;  /* 0x000000550000720c */ /* 0x000fe20003f06270 */
[----:B--23--:R1:W2:-:S12]  /*e580*/  SHFL.IDX PT, R7, R8, 0x3, 0x181f ;  /* 0x00781f0008077f89 */ /* 0x00c29800000e0000 */
[----:B-1----:R-:W-:Y:S05]  /*e590*/  @P0 BRA `(.L_x_4920) ;  /* 0x0000000800d00947 */ /* 0x002fea0003800000 */
[----:B------:R-:W-:Y:S02]  /*e5a0*/  ULDC UR5, c[0x0][0xac8] ;  /* 0x0002b20000057ab9 */ /* 0x000fe40000000800 */
[----:B------:R-:W-:Y:S02]  /*e5b0*/  ISETP.GE.AND P2, PT, R16, UR5, PT ;  /* 0x0000000510007c0c */ /* 0x000fe4000bf46270 */
[----:B------:R-:W-:-:S11]  /*e5c0*/  ISETP.GE.AND P3, PT, R19, UR5, PT ;  /* 0x0000000513007c0c */ /* 0x000fd6000bf66270 */
[CC--:B--2---:R-:W-:Y:S02]  /*e5d0*/  @!P2 LEA R2, P0, R16.reuse, R7.reuse, 0x1 ;  /* 0x000000071002a211 */ /* 0x0c4fe400078008ff */
[C---:B------:R-:W-:Y:S02]  /*e5e0*/  @!P3 LEA R4, P1, R19.reuse, R7, 0x1 ;  /* 0x000000071304b211 */ /* 0x040fe400078208ff */
[-C--:B0-----:R-:W-:Y:S02]  /*e5f0*/  @!P2 LEA.HI.X R3, R16, R9.reuse, R227, 0x1, P0 ;  /* 0x000000091003a211 */ /* 0x081fe400000f0ce3 */
[----:B------:R-:W-:Y:S02]  /*e600*/  @!P3 LEA.HI.X R5, R19, R9, R226, 0x1, P1 ;  /* 0x000000091305b211 */ /* 0x000fe400008f0ce2 */
[----:B------:R-:W-:Y:S01]  /*e610*/  ISETP.GE.AND P0, PT, R22, UR5, PT ;  /* 0x0000000516007c0c */ /* 0x000fe2000bf06270 */
[----:B-----5:R1:W-:Y:S04]  /*e620*/  @!P2 ST.E.128 desc[UR50][R2.64], R40 ;  /* 0x000000280200a985 */ /* 0x0203e8000c101d32 */
[----:B------:R1:W-:Y:S08]  /*e630*/  @!P3 ST.E.128 desc[UR50][R4.64], R36 ;  /* 0x000000240400b985 */ /* 0x0003f0000c101d32 */
[----:B------:R-:W-:Y:S05]  /*e640*/  @P0 BRA `(.L_x_4920) ;  /* 0x0000000800a40947 */ /* 0x000fea0003800000 */
[----:B-1----:R-:W-:-:S04]  /*e650*/  LEA R2, P0, R22, R7, 0x1 ;  /* 0x0000000716027211 */ /* 0x002fc800078008ff */
[----:B------:R-:W-:-:S05]  /*e660*/  LEA.HI.X R3, R22, R9, R225, 0x1, P0 ;  /* 0x0000000916037211 */ /* 0x000fca00000f0ce1 */
[----:B------:R3:W-:Y:S01]  /*e670*/  ST.E.128 desc[UR50][R2.64], R60 ;  /* 0x0000003c02007985 */ /* 0x0007e2000c101d32 */
[----:B------:R-:W-:Y:S05]  /*e680*/  BRA `(.L_x_4920) ;  /* 0x0000000800947947 */ /* 0x000fea0003800000 */
.L_x_4913:
        /* <DEDUP_REMOVED lines=50> */
.L_x_4922:
[----:B------:R-:W-:Y:S05]  /*e9b0*/  BSYNC B1 ;  /* 0x0000000000017941 */ /* 0x000fea0003800000 */
.L_x_4921:
        /* <DEDUP_REMOVED lines=59> */
.L_x_4924:
[----:B------:R-:W-:Y:S05]  /*ed70*/  BSYNC B1 ;  /* 0x0000000000017941 */ /* 0x000fea0003800000 */
.L_x_4923:
        /* <DEDUP_REMOVED lines=17> */
.L_x_4926:
[----:B------:R-:W-:Y:S05]  /*ee90*/  BSYNC B1 ;  /* 0x0000000000017941 */ /* 0x000fea0003800000 */
.L_x_4925:
        /* <DEDUP_REMOVED lines=17> */
.L_x_4928:
[----:B------:R-:W-:Y:S05]  /*efb0*/  BSYNC B1 ;  /* 0x0000000000017941 */ /* 0x000fea0003800000 */
.L_x_4927:
        /* <DEDUP_REMOVED lines=8> */
[----:B------:R-:W-:-:S09]  /*f040*/  ISETP.GE.AND P5, PT, R22, UR5, PT ;  /* 0x0000000516007c0c */ /* 0x000fd2000bfa6270 */
[-C--:B-12-4-:R-:W-:Y:S02]  /*f050*/  @!P3 LEA R4, P0, R16, R3.reuse, 0x1 ;  /* 0x000000031004b211 */ /* 0x096fe400078008ff */
        /* <DEDUP_REMOVED lines=8> */
.L_x_4920:
[----:B------:R-:W-:Y:S05]  /*f0e0*/  BSYNC B0 ;  /* 0x0000000000007941 */ /* 0x000fea0003800000 */
.L_x_4912:
[----:B------:R-:W-:Y:S02]  /*f0f0*/  ULDC UR5, c[0x0][0xc38] ;  /* 0x00030e0000057ab9 */ /* 0x000fe40000000800 */
[----:B------:R-:W-:-:S06]  /*f100*/  UISETP.GE.AND UP0, UPT, UR4, UR5, UPT ;  /* 0x000000050400728c */ /* 0x000fcc000bf06270 */
[----:B------:R-:W-:-:S13]  /*f110*/  PLOP3.LUT P0, PT, PT, PT, UP0, 0x80, 0x0 ;  /* 0x000000000000781c */ /* 0x000fda0003f0f008 */
[----:B------:R-:W-:Y:S05]  /*f120*/  @!P0 BRA `(.L_x_4929) ;  /* 0xffffff1c00248947 */ /* 0x000fea000383ffff */
[----:B------:R-:W-:Y:S05]  /*f130*/  EXIT ;  /* 0x000000000000794d */ /* 0x000fea0003800000 */
.L_x_4874:
        /* <DEDUP_REMOVED lines=28> */
[C---:B------:R-:W-:Y:S01]  /*f300*/  IMAD.SHL.U32 R0, R8.reuse, 0x10, RZ ;  /* 0x0000001008007824 */ /* 0x040fe200078e00ff */
        /* <DEDUP_REMOVED lines=19> */
[----:B------:R-:W-:Y:S01]  /*f440*/  LOP3.LUT R8, R5, 0x100, R2, 0xf8, !PT ;  /* 0x0000010005087812 */ /* 0x000fe200078ef802 */
[----:B------:R0:W-:Y:S01]  /*f450*/  STL [R1], R3 ;  /* 0x0000000301007387 */ /* 0x0001e20000100800 */
[----:B------:R-:W-:-:S02]  /*f460*/  LOP3.LUT R4, R7, R4, RZ, 0xfc, !PT ;  /* 0x0000000407047212 */ /* 0x000fc400078efcff */
[----:B------:R-:W-:Y:S02]  /*f470*/  LOP3.LUT R0, R0, 0x30, RZ, 0xc0, !PT ;  /* 0x0000003000007812 */ /* 0x000fe400078ec0ff */
[----:B------:R-:W-:Y:S01]  /*f480*/  LOP3.LUT R19, R8, R19, RZ, 0xfc, !PT ;  /* 0x0000001308137212 */ /* 0x000fe200078efcff */
[----:B------:R-:W-:Y:S01]  /*f490*/  IMAD.IADD R4, R17, 0x1, R4 ;  /* 0x0000000111047824 */ /* 0x000fe200078e0204 */
[----:B0-----:R-:W-:-:S04]  /*f4a0*/  SHF.R.U32.HI R3, RZ, 0x2, R9 ;  /* 0x00000002ff037819 */ /* 0x001fc80000011609 */
        /* <DEDUP_REMOVED lines=10> */
.L_x_4995:
        /* <DEDUP_REMOVED lines=14> */
[----:B01----:R-:W-:Y:S05]  /*f630*/  @!P0 BRA `(.L_x_4931) ;  /* 0x0000000000208947 */ /* 0x003fea0003800000 */
        /* <DEDUP_REMOVED lines=8> */
.L_x_4931:
[----:B------:R-:W-:Y:S01]  /*f6c0*/  ULDC UR9, c[0x0][0xc54] ;  /* 0x0003150000097ab9 */ /* 0x000fe20000000800 */
[----:B------:R-:W-:Y:S01]  /*f6d0*/  UMOV UR5, UR8 ;  /* 0x0000000800057c82 */ /* 0x000fe20008000000 */
[----:B------:R-:W-:-:S11]  /*f6e0*/  UISETP.NE.AND UP0, UPT, UR9, 0x1, UPT ;  /* 0x000000010900788c */ /* 0x000fd6000bf05270 */
[----:B------:R-:W-:Y:S02]  /*f6f0*/  @UP0 ULDC.64 UR10, c[0x0][0xc58] ;  /* 0x00031600000a0ab9 */ /* 0x000fe40000000a00 */
[----:B------:R-:W-:-:S04]  /*f700*/  UIMAD.WIDE.U32 UR6, UR8, UR10, URZ ;  /* 0x0000000a080672a5 */ /* 0x000fc8000f8e003f */
[----:B------:R-:W-:-:S04]  /*f710*/  @UP0 USHF.R.U32.HI UR5, URZ, UR11, UR7 ;  /* 0x0000000b3f050299 */ /* 0x000fc80008011607 */
[----:B------:R-:W-:-:S12]  /*f720*/  UIMAD UR6, UR5, UR9, URZ ;  /* 0x00000009050672a4 */ /* 0x000fd8000f8e023f */
.L_x_4932:
[----:B------:R-:W-:Y:S01]  /*f730*/  ULOP3.LUT UR41, URZ, UR5, URZ, 0x33, !UPT ;  /* 0x000000053f297292 */ /* 0x000fe2000f8e333f */
[----:B------:R-:W-:Y:S01]  /*f740*/  BSSY B7, `(.L_x_4933) ;  /* 0x0000434000077945 */ /* 0x000fe20003800000 */
[----:B------:R-:W-:Y:S01]  /*f750*/  ULDC UR7, c[0x0][0x448] ;  /* 0x0001120000077ab9 */ /* 0x000fe20000000800 */
[----:B------:R-:W-:Y:S01]  /*f760*/  ULDC UR5, c[0x0][0xc3c] ;  /* 0x00030f0000057ab9 */ /* 0x000fe20000000800 */
[----:B------:R-:W-:Y:S02]  /*f770*/  UISETP.NE.AND UP1, UPT, UR7, 0x1, UPT ;  /* 0x000000010700788c */ /* 0x000fe4000bf25270 */
[----:B------:R-:W-:Y:S01]  /*f780*/  UIADD3 UR41, UR41, UR5, URZ ;  /* 0x0000000529297290 */ /* 0x000fe2000fffe03f */
[----:B------:R-:W-:Y:S01]  /*f790*/  ULDC.64 UR10, c[0x0][0x418] ;  /* 0x00010600000a7ab9 */ /* 0x000fe20000000a00 */
[----:B------:R-:W-:Y:S02]  /*f7a0*/  UIADD3 UR5, UR8, -UR6, URZ ;  /* 0x8000000608057290 */ /* 0x000fe4000fffe03f */
[----:B------:R-:W-:-:S02]  /*f7b0*/  UISETP.NE.U32.AND UP0, UPT, UR10, URZ, UPT ;  /* 0x0000003f0a00728c */ /* 0x000fc4000bf05070 */
[----:B------:R-:W-:Y:S02]  /*f7c0*/  USHF.L.U32 UR8, UR41, 0x7, URZ ;  /* 0x0000000729087899 */ /* 0x000fe4000800063f */
[----:B------:R-:W-:Y:S01]  /*f7d0*/  UISETP.NE.AND.EX UP0, UPT, UR11, URZ, UPT, UP0 ;  /* 0x0000003f0b00728c */ /* 0x000fe2000bf05300 */
[----:B------:R-:W-:Y:S01]  /*f7e0*/  ULDC UR7, c[0x0][0x288] ;  /* 0x0000a20000077ab9 */ /* 0x000fe20000000800 */
[----:B------:R-:W-:Y:S01]  /*f7f0*/  UIADD3 UR8, UR8, 0x7f, URZ ;  /* 0x0000007f08087890 */ /* 0x000fe2000fffe03f */
        /* <DEDUP_REMOVED lines=11> */
[----:B------:R-:W-:Y:S02]  /*f8b0*/  UIMAD.WIDE UR6, UR6, 0x66666667, URZ ;  /* 0x66666667060678a5 */ /* 0x000fe4000f8e023f */
[----:B------:R-:W-:Y:S02]  /*f8c0*/  UIMAD.WIDE UR8, UR8, 0x66666667, URZ ;  /* 0x66666667080878a5 */ /* 0x000fe4000f8e023f */
[----:B------:R-:W-:-:S02]  /*f8d0*/  USHF.R.U32.HI UR12, URZ, 0x1f, UR7 ;  /* 0x0000001f3f0c7899 */ /* 0x000fc40008011607 */
[----:B------:R-:W-:Y:S01]  /*f8e0*/  USHF.R.U32.HI UR6, URZ, 0x1f, UR9 ;  /* 0x0000001f3f067899 */ /* 0x000fe20008011609 */
[----:B------:R-:W-:Y:S01]  /*f8f0*/  ULDC UR11, c[0x0][0xc48] ;  /* 0x00031200000b7ab9 */ /* 0x000fe20000000800 */
[----:B------:R-:W-:Y:S02]  /*f900*/  ULEA.HI.SX32 UR12, UR7, UR12, 0x1a ;  /* 0x0000000c070c7291 */ /* 0x000fe4000f8fd23f */
[----:B------:R-:W-:Y:S02]  /*f910*/  ULEA.HI.SX32 UR6, UR9, UR6, 0x1a ;  /* 0x0000000609067291 */ /* 0x000fe4000f8fd23f */
        /* <DEDUP_REMOVED lines=32> */
.L_x_4934:
        /* <DEDUP_REMOVED lines=20> */
.L_x_4937:
[----:B------:R-:W-:Y:S05]  /*fc60*/  BSYNC B6 ;  /* 0x0000000000067941 */ /* 0x000fea0003800000 */
.L_x_4936:
        /* <DEDUP_REMOVED lines=24> */
.L_x_4939:
[----:B------:R-:W-:Y:S05]  /*fdf0*/  BSYNC B6 ;  /* 0x0000000000067941 */ /* 0x000fea0003800000 */
.L_x_4938:
        /* <DEDUP_REMOVED lines=20> */
.L_x_4941:
[----:B------:R-:W-:Y:S05]  /*ff40*/  BSYNC B6 ;  /* 0x0000000000067941 */ /* 0x000fea0003800000 */
.L_x_4940:
        /* <DEDUP_REMOVED lines=19> */
.L_x_4943:
[----:B------:R-:W-:Y:S05]  /*10080*/  BSYNC B6 ;  /* 0x0000000000067941 */ /* 0x000fea0003800000 */
.L_x_4942:
[----:B------:R-:W-:Y:S01]  /*10090*/  ULDC.64 UR4, c[0x0][0x9f8] ;  /* 0x00027e0000047ab9 */ /* 0x000fe20000000a00 */
[----:B------:R-:W-:Y:S01]  /*100a0*/  IMAD.U32 R8, RZ, RZ, UR43 ;  /* 0x0000002bff087e24 */ /* 0x000fe2000f8e00ff */
[----:B------:R-:W-:Y:S01]  /*100b0*/  UISETP.NE.U32.AND UP0, UPT, UR4, URZ, UPT ;  /* 0x0000003f0400728c */ /* 0x000fe2000bf05070 */
[----:B------:R-:W-:-:S03]  /*100c0*/  IMAD.MOV.U32 R0, RZ, RZ, R16 ;  /* 0x000000ffff007224 */ /* 0x000fc600078e0010 */
        /* <DEDUP_REMOVED lines=23> */
.L_x_5014:
[----:B------:R-:W-:Y:S02]  /*10240*/  PLOP3.LUT P2, PT, PT, PT, PT, 0x8, 0x0 ;  /* 0x000000000000781c */ /* 0x000fe40003f4e170 */
[----:B-1----:R-:W-:Y:S02]  /*10250*/  LOP3.LUT R0, R0, 0xfffffffd, RZ, 0xc0, !PT ;  /* 0xfffffffd00007812 */ /* 0x002fe400078ec0ff */
[----:B--2---:R-:W-:-:S09]  /*10260*/  ISETP.NE.AND P0, PT, R14, RZ, PT ;  /* 0x000000ff0e00720c */ /* 0x004fd20003f05270 */
[----:B------:R-:W-:-:S05]  /*10270*/  @P2 LOP3.LUT R0, R0, 0x2, RZ, 0xfc, !PT ;  /* 0x0000000200002812 */ /* 0x000fca00078efcff */
[----:B------:R1:W-:Y:S01]  /*10280*/  STL [R1+0xc], R0 ;  /* 0x00000c0001007387 */ /* 0x0003e20000100800 */
[----:B------:R-:W-:Y:S05]  /*10290*/  @P0 BRA `(.L_x_4945) ;  /* 0x0000000400c80947 */ /* 0x000fea0003800000 */
[----:B------:R-:W-:-:S06]  /*102a0*/  UIADD3 UR4, UR40, -0x1, URZ ;  /* 0xffffffff28047890 */ /* 0x000fcc000fffe03f */
[----:B-1----:R-:W-:Y:S01]  /*102b0*/  IMAD.U32 R0, RZ, RZ, UR4 ;  /* 0x00000004ff007e24 */ /* 0x002fe2000f8e00ff */
[----:B------:R-:W-:-:S03]  /*102c0*/  UMOV UR4, 0xffffffff ;  /* 0xffffffff00047882 */ /* 0x000fc60000000000 */
[----:B------:R-:W-:Y:S05]  /*102d0*/  BRA.DIV UR4, `(.L_x_4946) ;  /* 0x0000004204247947 */ /* 0x000fea000b800000 */
[----:B------:R-:W-:-:S13]  /*102e0*/  ELECT P6, URZ, PT ;  /* 0x00000000003f782f */ /* 0x000fda00038c0000 */
.L_x_5017:
[----:B------:R-:W-:Y:S05]  /*102f0*/  @!P6 BRA `(.L_x_4945) ;  /* 0x0000000400b0e947 */ /* 0x000fea0003800000 */
[----:B------:R-:W-:Y:S01]  /*10300*/  IMAD.MOV.U32 R16, RZ, RZ, R8 ;  /* 0x000000ffff107224 */ /* 0x000fe200078e0008 */
[----:B------:R-:W-:Y:S06]  /*10310*/  @!P1 BRA `(.L_x_4947) ;  /* 0x0000000000449947 */ /* 0x000fec0003800000 */
[----:B------:R-:W1:Y:S01]  /*10320*/  LDC R7, c[0x0][0x43c] ;  /* 0x00010f00ff077b82 */ /* 0x000e620000000800 */
[----:B------:R-:W-:Y:S01]  /*10330*/  ULDC.64 UR4, c[0x0][0x428] ;  /* 0x00010a0000047ab9 */ /* 0x000fe20000000a00 */
[----:B-1----:R-:W-:-:S13]  /*10340*/  ISETP.NE.AND P0, PT, R7, 0x1, PT ;  /* 0x000000010700780c */ /* 0x002fda0003f05270 */
[----:B0-----:R-:W0:Y:S02]  /*10350*/  @P0 LDC.64 R4, c[0x0][0x440] ;  /* 0x00011000ff040b82 */ /* 0x001e240000000a00 */
        /* <DEDUP_REMOVED lines=13> */
.L_x_4947:
[----:B-1----:R-:W0:Y:S04]  /*10430*/  LDL R3, [R1+0x4] ;  /* 0x0000040001037983 */ /* 0x002e280000100800 */
[----:B------:R-:W2:Y:S01]  /*10440*/  LDL R2, [R1+0x8] ;  /* 0x0000080001027983 */ /* 0x000ea20000100800 */
[----:B------:R-:W1:Y:S02]  /*10450*/  S2R R8, SR_TID.X ;  /* 0x0000000000087919 */ /* 0x000e640000002100 */
[----:B-1----:R-:W-:-:S04]  /*10460*/  LOP3.LUT R8, R8, 0x7f, RZ, 0xc0, !PT ;  /* 0x0000007f08087812 */ /* 0x002fc800078ec0ff */
[----:B------:R-:W-:Y:S01]  /*10470*/  ISETP.NE.AND P0, PT, R8, RZ, PT ;  /* 0x000000ff0800720c */ /* 0x000fe20003f05270 */
[----:B0-----:R-:W-:Y:S01]  /*10480*/  IMAD R4, R3, 0x8, R17 ;  /* 0x0000000803047824 */ /* 0x001fe200078e0211 */
[----:B--2---:R-:W-:-:S04]  /*10490*/  SHF.L.U32 R3, R2, 0x1f, RZ ;  /* 0x0000001f02037819 */ /* 0x004fc800000006ff */
[----:B------:R-:W0:Y:S02]  /*104a0*/  SYNCS.PHASECHK.TRANS64.TRYWAIT P1, [R4+URZ+0x33480], R3 ;  /* 0x03348003040075a7 */ /* 0x000e24000802017f */
[----:B0-----:R-:W-:Y:S05]  /*104b0*/  @!P1 BRA `(.L_x_4948) ;  /* 0x0000003c00cc9947 */ /* 0x001fea0003800000 */
.L_x_5018:
        /* <DEDUP_REMOVED lines=8> */
.L_x_4949:
        /* <DEDUP_REMOVED lines=31> */
.L_x_5019:
        /* <DEDUP_REMOVED lines=8> */
.L_x_4951:
        /* <DEDUP_REMOVED lines=33> */
.L_x_4945:
[----:B-1----:R-:W-:Y:S01]  /*109c0*/  VIADD R0, R17, 0x1e200 ;  /* 0x0001e20011007836 */ /* 0x002fe20000000000 */
        /* <DEDUP_REMOVED lines=21> */
.L_x_4953:
[----:B---3--:R-:W-:Y:S05]  /*10b20*/  BSYNC B6 ;  /* 0x0000000000067941 */ /* 0x008fea0003800000 */
.L_x_4952:
[----:B------:R-:W1:Y:S01]  /*10b30*/  LDC R7, c[0x0][0x448] ;  /* 0x00011200ff077b82 */ /* 0x000e620000000800 */
[----:B------:R-:W0:Y:S01]  /*10b40*/  S2R R0, SR_TID.X ;  /* 0x0000000000007919 */ /* 0x000e220000002100 */
[----:B------:R-:W-:Y:S01]  /*10b50*/  USHF.R.S32.HI UR4, URZ, 0x1f, UR36 ;  /* 0x0000001f3f047899 */ /* 0x000fe20008011424 */
[----:B------:R-:W-:Y:S01]  /*10b60*/  ULDC.64 UR8, c[0x0][0x2d8] ;  /* 0x0000b60000087ab9 */ /* 0x000fe20000000a00 */
[----:B------:R-:W2:Y:S02]  /*10b70*/  S2R R2, SR_TID.X ;  /* 0x0000000000027919 */ /* 0x000ea40000002100 */
[----:B------:R-:W-:Y:S02]  /*10b80*/  UIMAD UR6, UR4, UR8, URZ ;  /* 0x00000008040672a4 */ /* 0x000fe4000f8e023f */
[----:B------:R-:W-:Y:S01]  /*10b90*/  UIMAD.WIDE.U32 UR4, UR36, UR8, URZ ;  /* 0x00000008240472a5 */ /* 0x000fe2000f8e003f */
[----:B------:R-:W3:Y:S01]  /*10ba0*/  S2R R8, SR_TID.X ;  /* 0x0000000000087919 */ /* 0x000ee20000002100 */
[----:B------:R-:W-:-:S02]  /*10bb0*/  UIMAD UR6, UR36, UR9, UR6 ;  /* 0x00000009240672a4 */ /* 0x000fc4000f8e0206 */
[----:B------:R-:W-:Y:S01]  /*10bc0*/  USHF.R.S32.HI UR7, URZ, 0x1f, UR43 ;  /* 0x0000001f3f077899 */ /* 0x000fe2000801142b */
[----:B------:R-:W4:Y:S01]  /*10bd0*/  S2R R10, SR_TID.X ;  /* 0x00000000000a7919 */ /* 0x000f220000002100 */
[----:B------:R-:W-:Y:S01]  /*10be0*/  UIADD3 UR5, UR5, UR6, URZ ;  /* 0x0000000605057290 */ /* 0x000fe2000fffe03f */
[----:B------:R-:W-:-:S03]  /*10bf0*/  ULDC.64 UR8, c[0x0][0x2e0] ;  /* 0x0000b80000087ab9 */ /* 0x000fc60000000a00 */
[----:B------:R-:W-:Y:S02]  /*10c00*/  UIMAD.WIDE.U32 UR4, UR43, UR8, UR4 ;  /* 0x000000082b0472a5 */ /* 0x000fe4000f8e0004 */
[----:B------:R-:W-:Y:S01]  /*10c10*/  UIMAD UR6, UR7, UR8, URZ ;  /* 0x00000008070672a4 */ /* 0x000fe2000f8e023f */
[----:B-1----:R-:W-:-:S03]  /*10c20*/  ISETP.NE.AND P0, PT, R7, 0x1, PT ;  /* 0x000000010700780c */ /* 0x002fc60003f05270 */
[----:B------:R-:W-:Y:S01]  /*10c30*/  UIMAD UR6, UR43, UR9, UR6 ;  /* 0x000000092b0672a4 */ /* 0x000fe2000f8e0206 */
[----:B------:R-:W-:-:S03]  /*10c40*/  IMAD.U32 R5, RZ, RZ, UR5 ;  /* 0x00000005ff057e24 */ /* 0x000fc6000f8e00ff */
[----:B------:R-:W-:Y:S01]  /*10c50*/  UIADD3 UR6, UR5, UR6, URZ ;  /* 0x0000000605067290 */ /* 0x000fe2000fffe03f */
[----:B0-----:R-:W-:-:S05]  /*10c60*/  IMAD.SHL.U32 R4, R0, 0x20, RZ ;  /* 0x0000002000047824 */ /* 0x001fca00078e00ff */
[----:B------:R-:W0:Y:S01]  /*10c70*/  @P0 LDC R3, c[0x0][0x44c] ;  /* 0x00011300ff030b82 */ /* 0x000e220000000800 */
[----:B--2---:R-:W-:Y:S01]  /*10c80*/  LOP3.LUT R2, R2, 0x7f, RZ, 0xc0, !PT ;  /* 0x0000007f02027812 */ /* 0x004fe200078ec0ff */
[----:B---3--:R-:W-:-:S03]  /*10c90*/  IMAD.SHL.U32 R8, R8, 0x10, RZ ;  /* 0x0000001008087824 */ /* 0x008fc600078e00ff */
[----:B------:R-:W-:-:S03]  /*10ca0*/  SHF.R.U32.HI R2, RZ, 0x2, R2 ;  /* 0x00000002ff027819 */ /* 0x000fc60000011602 */
[----:B------:R-:W1:Y:S01]  /*10cb0*/  @P0 LDC R0, c[0x0][0x450] ;  /* 0x00011400ff000b82 */ /* 0x000e620000000800 */
[----:B------:R-:W-:Y:S01]  /*10cc0*/  LOP3.LUT R4, R2, 0x60, R4, 0xf8, !PT ;  /* 0x0000006002047812 */ /* 0x000fe200078ef804 */
[----:B------:R-:W-:Y:S01]  /*10cd0*/  IMAD.U32 R2, RZ, RZ, UR41 ;  /* 0x00000029ff027e24 */ /* 0x000fe2000f8e00ff */
[----:B------:R-:W-:Y:S01]  /*10ce0*/  LOP3.LUT R8, R8, 0x30, RZ, 0xc0, !PT ;  /* 0x0000003008087812 */ /* 0x000fe200078ec0ff */
[----:B----4-:R-:W-:Y:S02]  /*10cf0*/  IMAD.SHL.U32 R9, R10, 0x10, RZ ;  /* 0x000000100a097824 */ /* 0x010fe400078e00ff */
[----:B------:R-:W-:Y:S01]  /*10d00*/  IMAD R2, R2, 0x80, R4 ;  /* 0x0000008002027824 */ /* 0x000fe200078e0204 */
[C---:B------:R-:W-:Y:S01]  /*10d10*/  LOP3.LUT R11, R8.reuse, 0x40, RZ, 0xfc, !PT ;  /* 0x00000040080b7812 */ /* 0x040fe200078efcff */
[----:B------:R-:W-:Y:S01]  /*10d20*/  IMAD.U32 R4, RZ, RZ, UR4 ;  /* 0x00000004ff047e24 */ /* 0x000fe2000f8e00ff */
[----:B------:R-:W-:Y:S01]  /*10d30*/  ULDC.64 UR4, c[0x0][0x2d0] ;  /* 0x0000b40000047ab9 */ /* 0x000fe20000000a00 */
[----:B------:R-:W-:Y:S01]  /*10d40*/  IMAD.MOV.U32 R6, RZ, RZ, R2 ;  /* 0x000000ffff067224 */ /* 0x000fe200078e0002 */
[----:B------:R-:W-:-:S02]  /*10d50*/  LOP3.LUT R8, R8, 0x80, RZ, 0xfc, !PT ;  /* 0x0000008008087812 */ /* 0x000fc400078efcff */
        /* <DEDUP_REMOVED lines=30> */
[----:B------:R-:W-:Y:S01]  /*10f40*/  IMAD.U32 R0, RZ, RZ, UR41 ;  /* 0x00000029ff007e24 */ /* 0x000fe2000f8e00ff */
[----:B------:R-:W-:Y:S02]  /*10f50*/  ULDC UR4, c[0x0][0x288] ;  /* 0x0000a20000047ab9 */ /* 0x000fe40000000800 */
[----:B------:R-:W1:Y:S01]  /*10f60*/  SHFL.IDX PT, R5, R3, RZ, 0x1c1f ;  /* 0x001c1fff03057589 */ /* 0x000e6200000e0000 */
[----:B------:R-:W-:Y:S02]  /*10f70*/  IMAD R2, R7, UR4, RZ ;  /* 0x0000000407027c24 */ /* 0x000fe4000f8e02ff */
[----:B------:R-:W-:-:S05]  /*10f80*/  IMAD R0, R0, 0x80, R10 ;  /* 0x0000008000007824 */ /* 0x000fca00078e020a */
        /* <DEDUP_REMOVED lines=30> */
.L_x_5028:
        /* <DEDUP_REMOVED lines=12> */
.L_x_4956:
[----:B------:R-:W-:Y:S05]  /*11230*/  BSYNC B0 ;  /* 0x0000000000007941 */ /* 0x000fea0003800000 */
.L_x_4955:
[----:B------:R-:W-:Y:S01]  /*11240*/  NOP ;  /* 0x0000000000007918 */ /* 0x000fe20000000000 */
[----:B------:R-:W-:-:S13]  /*11250*/  PLOP3.LUT P0, PT, PT, PT, PT, 0x80, 0x0 ;  /* 0x000000000000781c */ /* 0x000fda0003f0f070 */
.L_x_4957:
        /* <DEDUP_REMOVED lines=18> */
.L_x_5029:
[----:B------:R-:W-:Y:S05]  /*11380*/  BSYNC B0 ;  /* 0x0000000000007941 */ /* 0x000fea0003800000 */
.L_x_4958:
[----:B------:R-:W-:-:S06]  /*11390*/  UISETP.GE.AND UP0, UPT, UR40, 0x2, UPT ;  /* 0x000000022800788c */ /* 0x000fcc000bf06270 */
[----:B------:R-:W-:-:S13]  /*113a0*/  PLOP3.LUT P0, PT, PT, PT, UP0, 0x80, 0x0 ;  /* 0x000000000000781c */ /* 0x000fda0003f0f008 */
[----:B------:R-:W-:Y:S05]  /*113b0*/  @!P0 BRA `(.L_x_4960) ;  /* 0x0000001800088947 */ /* 0x000fea0003800000 */
[----:B-1----:R1:W5:Y:S01]  /*113c0*/  LDL.LU R0, [R1+0x8] ;  /* 0x0000080001007983 */ /* 0x0023620000300800 */
[----:B------:R-:W-:-:S03]  /*113d0*/  UIADD3 UR4, UR40, -0x2, URZ ;  /* 0xfffffffe28047890 */ /* 0x000fc6000fffe03f */
[----:B0-----:R1:W5:Y:S03]  /*113e0*/  LDL.LU R8, [R1+0x4] ;  /* 0x0000040001087983 */ /* 0x0013660000300800 */
[----:B------:R-:W-:-:S07]  /*113f0*/  IMAD.U32 R2, RZ, RZ, UR4 ;  /* 0x00000004ff027e24 */ /* 0x000fce000f8e00ff */
.L_x_4984:
[----:B------:R-:W2:Y:S01]  /*11400*/  LDL R5, [R1+0xc] ;  /* 0x00000c0001057983 */ /* 0x000ea20000100800 */
        /* <DEDUP_REMOVED lines=34> */
.L_x_4963:
        /* <DEDUP_REMOVED lines=8> */
.L_x_5030:
[----:B------:R-:W-:Y:S05]  /*116b0*/  BSYNC B1 ;  /* 0x0000000000017941 */ /* 0x000fea0003800000 */
.L_x_4964:
        /* <DEDUP_REMOVED lines=9> */
.L_x_4967:
[----:B------:R-:W-:Y:S05]  /*11750*/  BSYNC B1 ;  /* 0x0000000000017941 */ /* 0x000fea0003800000 */
.L_x_4966:
[----:B------:R-:W2:Y:S01]  /*11760*/  LDL R4, [R1+0x4] ;  /* 0x0000040001047983 */ /* 0x000ea20000100800 */
        /* <DEDUP_REMOVED lines=9> */
[----:B--2---:R-:W-:-:S04]  /*11800*/  IMAD R4, R4, 0x7800, R17 ;  /* 0x0000780004047824 */ /* 0x004fc800078e0211 */
[----:B------:R-:W-:-:S07]  /*11810*/  VIADD R9, R4, 0xf200 ;  /* 0x0000f20004097836 */ /* 0x000fce0000000000 */
.L_x_4968:
        /* <DEDUP_REMOVED lines=16> */
.L_x_4969:
        /* <DEDUP_REMOVED lines=16> */
.L_x_4970:
        /* <DEDUP_REMOVED lines=13> */
.L_x_5031:
[----:B------:R-:W-:Y:S05]  /*11af0*/  BSYNC B1 ;  /* 0x0000000000017941 */ /* 0x000fea0003800000 */
.L_x_4971:
        /* <DEDUP_REMOVED lines=11> */
.L_x_4974:
[----:B------:R-:W-:Y:S05]  /*11bb0*/  BSYNC B1 ;  /* 0x0000000000017941 */ /* 0x000fea0003800000 */
.L_x_4973:
        /* <DEDUP_REMOVED lines=8> */
.L_x_4975:
        /* <DEDUP_REMOVED lines=15> */
.L_x_4976:
        /* <DEDUP_REMOVED lines=15> */
.L_x_4977:
        /* <DEDUP_REMOVED lines=10> */
.L_x_4962:
[----:B------:R-:W-:Y:S05]  /*11ec0*/  BSYNC B0 ;  /* 0x0000000000007941 */ /* 0x000fea0003800000 */
.L_x_4961:
[----:B------:R-:W-:-:S06]  /*11ed0*/  UISETP.NE.AND UP0, UPT, UR39, 0x3, UPT ;  /* 0x000000032700788c */ /* 0x000fcc000bf05270 */
[----:B------:R-:W-:-:S13]  /*11ee0*/  PLOP3.LUT P0, PT, PT, PT, UP0, 0x80, 0x0 ;  /* 0x000000000000781c */ /* 0x000fda0003f0f008 */
[----:B------:R-:W-:Y:S05]  /*11ef0*/  @!P0 BRA `(.L_x_4978) ;  /* 0x0000000000048947 */ /* 0x000fea0003800000 */
[----:B------:R-:W-:Y:S01]  /*11f00*/  BPT.TRAP 0x1 ;  /* 0x000000040000795c */ /* 0x000fe20000300000 */
.L_x_4978:
[----:B------:R-:W-:Y:S01]  /*11f10*/  IMAD.U32 R3, RZ, RZ, UR44 ;  /* 0x0000002cff037e24 */ /* 0x000fe2000f8e00ff */
[----:B------:R-:W-:Y:S01]  /*11f20*/  LOP3.LUT R4, R0, 0x1, RZ, 0x3c, !PT ;  /* 0x0000000100047812 */ /* 0x000fe200078e3cff */
[----:B------:R-:W-:Y:S03]  /*11f30*/  BSSY B0, `(.L_x_4979) ;  /* 0x0000006000007945 */ /* 0x000fe60003800000 */
[----:B------:R-:W-:Y:S01]  /*11f40*/  ISETP.NE.AND P0, PT, R3, 0x3, PT ;  /* 0x000000030300780c */ /* 0x000fe20003f05270 */
[----:B------:R-:W-:Y:S01]  /*11f50*/  IMAD R3, R8, 0x8, R17 ;  /* 0x0000000808037824 */ /* 0x000fe200078e0211 */
[----:B------:R-:W-:-:S04]  /*11f60*/  SHF.L.U32 R4, R4, 0x1f, RZ ;  /* 0x0000001f04047819 */ /* 0x000fc800000006ff */
[----:B------:R-:W0:Y:S02]  /*11f70*/  SYNCS.PHASECHK.TRANS64.TRYWAIT P1, [R3+URZ+0x33470], R4 ;  /* 0x03347004030075a7 */ /* 0x000e24000802017f */
[----:B0-----:R-:W-:Y:S05]  /*11f80*/  @!P1 BRA `(.L_x_4980) ;  /* 0x0000002800c89947 */ /* 0x001fea0003800000 */
.L_x_5032:
[----:B------:R-:W-:Y:S05]  /*11f90*/  BSYNC B0 ;  /* 0x0000000000007941 */ /* 0x000fea0003800000 */
.L_x_4979:
[----:B------:R-:W-:Y:S05]  /*11fa0*/  @!P0 BRA `(.L_x_4981) ;  /* 0x0000000000048947 */ /* 0x000fea0003800000 */
[----:B------:R-:W-:Y:S01]  /*11fb0*/  BPT.TRAP 0x1 ;  /* 0x000000040000795c */ /* 0x000fe20000300000 */
.L_x_4981:
[----:B0-----:R-:W-:Y:S01]  /*11fc0*/  SHF.L.U32 R4, R0, 0x1f, RZ ;  /* 0x0000001f00047819 */ /* 0x001fe200000006ff */
[----:B------:R-:W-:-:S03]  /*11fd0*/  IMAD R0, R8, 0x7800, RZ ;  /* 0x0000780008007824 */ /* 0x000fc600078e02ff */
[----:B------:R-:W0:Y:S02]  /*11fe0*/  SYNCS.PHASECHK.TRANS64.TRYWAIT P1, [R3+URZ+0x33460], R4 ;  /* 0x03346004030075a7 */ /* 0x000e24000802017f */
[----:B0-----:R-:W-:Y:S05]  /*11ff0*/  @!P1 BRA `(.L_x_4982) ;  /* 0x0000002800c09947 */ /* 0x001fea0003800000 */
.L_x_5033:
[----:B------:R2:W-:Y:S04]  /*12000*/  STL [R1+0x24], R2 ;  /* 0x0000240201007387 */ /* 0x0005e80000100800 */
[----:B--2---:R-:W0:Y:S01]  /*12010*/  LDL R2, [R1] ;  /* 0x0000000001027983 */ /* 0x004e220000100800 */
[----:B------:R-:W-:Y:S05]  /*12020*/  WARPSYNC.ALL ;  /* 0x0000000000007948 */ /* 0x000fea0003800000 */
[----:B------:R-:W-:-:S02]  /*12030*/  VIADD R14, R0, 0x2800 ;  /* 0x00002800000e7836 */ /* 0x000fc40000000000 */
[C---:B------:R-:W-:Y:S02]  /*12040*/  VIADD R12, R0.reuse, 0x800 ;  /* 0x00000800000c7836 */ /* 0x040fe40000000000 */
[C---:B------:R-:W-:Y:S02]  /*12050*/  VIADD R13, R0.reuse, 0x5000 ;  /* 0x00005000000d7836 */ /* 0x040fe40000000000 */
[C---:B------:R-:W-:Y:S02]  /*12060*/  VIADD R15, R0.reuse, 0x1800 ;  /* 0x00001800000f7836 */ /* 0x040fe40000000000 */
[C---:B------:R-:W-:Y:S02]  /*12070*/  VIADD R21, R0.reuse, 0x2000 ;  /* 0x0000200000157836 */ /* 0x040fe40000000000 */
[C---:B------:R-:W-:Y:S01]  /*12080*/  VIADD R20, R0.reuse, 0x5800 ;  /* 0x0000580000147836 */ /* 0x040fe20000000000 */
        /* <DEDUP_REMOVED lines=67> */
[--C-:B------:R-:W-:Y:S01]  /*124c0*/  PRMT R10, R6, 0x6420, R7.reuse ;  /* 0x00006420060a7816 */ /* 0x100fe20000000007 */
[----:B------:R-:W-:Y:S01]  /*124d0*/  VIADD R13, R0, 0x4800 ;  /* 0x00004800000d7836 */ /* 0x000fe20000000000 */
[----:B------:R-:W-:-:S05]  /*124e0*/  PRMT R11, R6, 0x7531, R7 ;  /* 0x00007531060b7816 */ /* 0x000fca0000000007 */
[----:B------:R0:W-:Y:S04]  /*124f0*/  STSM.16.M88.4 [R14], R8 ;  /* 0x000000080e007844 */ /* 0x0001e80000000200 */
[----:B------:R-:W2:Y:S01]  /*12500*/  LDSM.16.MT88.4 R4, [R4+0xf200] ;  /* 0x00f200000404783b */ /* 0x000ea20000004200 */
        /* <DEDUP_REMOVED lines=96> */
.L_x_4983:
[----:B0-----:R-:W0:Y:S01]  /*12b10*/  S2R R0, SR_TID.X ;  /* 0x0000000000007919 */ /* 0x001e220000002100 */
[----:B--2---:R2:W-:Y:S01]  /*12b20*/  SYNCS.ARRIVE.TRANS64.A1T0 RZ, [R3+URZ+0x33450], RZ ;  /* 0x033450ff03ff79a7 */ /* 0x0045e2000810003f */
        /* <DEDUP_REMOVED lines=11> */
.L_x_4960:
[----:B------:R-:W2:Y:S01]  /*12be0*/  S2R R3, SR_TID.X ;  /* 0x0000000000037919 */ /* 0x000ea20000002100 */
[----:B------:R-:W-:Y:S01]  /*12bf0*/  BSSY B0, `(.L_x_4985) ;  /* 0x0000011000007945 */ /* 0x000fe20003800000 */
[----:B--2---:R-:W-:-:S04]  /*12c00*/  LOP3.LUT R3, R3, 0x7f, RZ, 0xc0, !PT ;  /* 0x0000007f03037812 */ /* 0x004fc800078ec0ff */
[----:B------:R-:W-:-:S13]  /*12c10*/  ISETP.NE.AND P0, PT, R3, RZ, PT ;  /* 0x000000ff0300720c */ /* 0x000fda0003f05270 */
[----:B------:R-:W-:Y:S05]  /*12c20*/  @P0 BRA `(.L_x_4986) ;  /* 0x0000000000340947 */ /* 0x000fea0003800000 */
[----:B------:R-:W2:Y:S01]  /*12c30*/  S2R R3, SR_LANEID ;  /* 0x0000000000037919 */ /* 0x000ea20000000000 */
[----:B------:R-:W-:Y:S02]  /*12c40*/  VOTEU.ANY UR4, UPT, PT ;  /* 0x0000000000047886 */ /* 0x000fe400038e0100 */
[----:B-1----:R-:W2:Y:S08]  /*12c50*/  FLO.U32 R0, UR4 ;  /* 0x0000000400007d00 */ /* 0x002eb000080e0000 */
        /* <DEDUP_REMOVED lines=10> */
.L_x_4986:
[----:B------:R-:W-:Y:S05]  /*12d00*/  BSYNC B0 ;  /* 0x0000000000007941 */ /* 0x000fea0003800000 */
.L_x_4985:
[----:B------:R-:W-:-:S06]  /*12d10*/  UISETP.NE.AND UP0, UPT, UR39, 0x3, UPT ;  /* 0x000000032700788c */ /* 0x000fcc000bf05270 */
[----:B------:R-:W-:-:S13]  /*12d20*/  PLOP3.LUT P1, PT, PT, PT, UP0, 0x80, 0x0 ;  /* 0x000000000000781c */ /* 0x000fda0003f2f008 */
[----:B------:R-:W-:Y:S05]  /*12d30*/  @!P1 BRA `(.L_x_4987) ;  /* 0x0000000000049947 */ /* 0x000fea0003800000 */
[----:B------:R-:W-:Y:S01]  /*12d40*/  BPT.TRAP 0x1 ;  /* 0x000000040000795c */ /* 0x000fe20000300000 */
.L_x_4987:
[----:B------:R-:W3:Y:S04]  /*12d50*/  LDL R3, [R1+0x8] ;  /* 0x0000080001037983 */ /* 0x000ee80000100800 */
[----:B------:R-:W4:Y:S01]  /*12d60*/  LDL R2, [R1+0x4] ;  /* 0x0000040001027983 */ /* 0x000f220000100800 */
        /* <DEDUP_REMOVED lines=8> */
.L_x_5034:
[----:B------:R-:W-:Y:S05]  /*12df0*/  BSYNC B0 ;  /* 0x0000000000007941 */ /* 0x000fea0003800000 */
.L_x_4988:
[----:B------:R-:W-:Y:S05]  /*12e00*/  @!P2 BRA `(.L_x_4990) ;  /* 0x000000000004a947 */ /* 0x000fea0003800000 */
[----:B------:R-:W-:Y:S01]  /*12e10*/  BPT.TRAP 0x1 ;  /* 0x000000040000795c */ /* 0x000fe20000300000 */
.L_x_4990:
[----:B------:R-:W1:Y:S02]  /*12e20*/  LDL R2, [R1+0x8] ;  /* 0x0000080001027983 */ /* 0x000e640000100800 */
[----:B-1----:R-:W-:-:S04]  /*12e30*/  SHF.L.U32 R3, R2, 0x1f, RZ ;  /* 0x0000001f02037819 */ /* 0x002fc800000006ff */
[----:B------:R-:W1:Y:S02]  /*12e40*/  SYNCS.PHASECHK.TRANS64.TRYWAIT P1, [R0+URZ+0x33460], R3 ;  /* 0x03346003000075a7 */ /* 0x000e64000802017f */
[----:B-1----:R-:W-:Y:S05]  /*12e50*/  @!P1 BRA `(.L_x_4991) ;  /* 0x0000001c00509947 */ /* 0x002fea0003800000 */
.L_x_5035:
[----:B------:R-:W2:Y:S04]  /*12e60*/  LDL R2, [R1+0x4] ;  /* 0x0000040001027983 */ /* 0x000ea80000100800 */
[----:B------:R-:W3:Y:S01]  /*12e70*/  LDL R15, [R1] ;  /* 0x00000000010f7983 */ /* 0x000ee20000100800 */
[----:B------:R-:W-:Y:S05]  /*12e80*/  WARPSYNC.ALL ;  /* 0x0000000000007948 */ /* 0x000fea0003800000 */
[----:B--2---:R-:W-:-:S04]  /*12e90*/  IMAD R2, R2, 0x7800, RZ ;  /* 0x0000780002027824 */ /* 0x004fc800078e02ff */
[C---:B------:R-:W-:Y:S01]  /*12ea0*/  VIADD R13, R2.reuse, 0x2800 ;  /* 0x00002800020d7836 */ /* 0x040fe20000000000 */
[C---:B---3--:R-:W-:Y:S01]  /*12eb0*/  LOP3.LUT R4, R2.reuse, R15, RZ, 0xfc, !PT ;  /* 0x0000000f02047212 */ /* 0x048fe200078efcff */
[C---:B------:R-:W-:Y:S01]  /*12ec0*/  VIADD R20, R2.reuse, 0x5000 ;  /* 0x0000500002147836 */ /* 0x040fe20000000000 */
[C---:B-1----:R-:W-:Y:S01]  /*12ed0*/  LOP3.LUT R3, R2.reuse, R19, RZ, 0xfc, !PT ;  /* 0x0000001302037212 */ /* 0x042fe200078efcff */
[----:B------:R-:W-:Y:S02]  /*12ee0*/  VIADD R12, R2, 0x1000 ;  /* 0x00001000020c7836 */ /* 0x000fe40000000000 */
[----:B------:R-:W-:Y:S02]  /*12ef0*/  IMAD.IADD R4, R17, 0x1, R4 ;  /* 0x0000000111047824 */ /* 0x000fe400078e0204 */
[----:B------:R-:W-:Y:S02]  /*12f00*/  IMAD.IADD R3, R18, 0x1, R3 ;  /* 0x0000000112037824 */ /* 0x000fe400078e0203 */
[----:B------:R-:W-:-:S02]  /*12f10*/  VIADD R14, R2, 0x1800 ;  /* 0x00001800020e7836 */ /* 0x000fc40000000000 */
[----:B0-----:R-:W0:Y:S01]  /*12f20*/  LDSM.16.MT88.4 R4, [R4+0xf200] ;  /* 0x00f200000404783b */ /* 0x001e220000004200 */
[----:B------:R-:W-:Y:S01]  /*12f30*/  VIADD R16, R2, 0x2000 ;  /* 0x0000200002107836 */ /* 0x000fe20000000000 */
[C-C-:B0-----:R-:W-:Y:S02]  /*12f40*/  PRMT R8, R4.reuse, 0x6420, R5.reuse ;  /* 0x0000642004087816 */ /* 0x141fe40000000005 */
[----:B------:R-:W-:Y:S02]  /*12f50*/  PRMT R9, R4, 0x7531, R5 ;  /* 0x0000753104097816 */ /* 0x000fe40000000005 */
[C-C-:B------:R-:W-:Y:S02]  /*12f60*/  PRMT R10, R6.reuse, 0x6420, R7.reuse ;  /* 0x00006420060a7816 */ /* 0x140fe40000000007 */
[----:B------:R-:W-:-:S05]  /*12f70*/  PRMT R11, R6, 0x7531, R7 ;  /* 0x00007531060b7816 */ /* 0x000fca0000000007 */
[----:B------:R0:W-:Y:S02]  /*12f80*/  STSM.16.M88.4 [R3], R8 ;  /* 0x0000000803007844 */ /* 0x0001e40000000200 */
[C---:B0-----:R-:W-:Y:S02]  /*12f90*/  LOP3.LUT R3, R13.reuse, R15, RZ, 0xfc, !PT ;  /* 0x0000000f0d037212 */ /* 0x041fe400078efcff */
[----:B------:R-:W-:-:S03]  /*12fa0*/  LOP3.LUT R13, R13, R19, RZ, 0xfc, !PT ;  /* 0x000000130d0d7212 */ /* 0x000fc600078efcff */
[----:B------:R-:W-:Y:S02]  /*12fb0*/  IMAD.IADD R3, R17, 0x1, R3 ;  /* 0x0000000111037824 */ /* 0x000fe400078e0203 */
[----:B------:R-:W-:-:S03]  /*12fc0*/  IMAD.IADD R13, R18, 0x1, R13 ;  /* 0x00000001120d7824 */ /* 0x000fc600078e020d */
        /* <DEDUP_REMOVED lines=56> */
[----:B------:R-:W1:Y:S01]  /*13350*/  LDSM.16.MT88.4 R4, [R4+0xf200] ;  /* 0x00f200000404783b */ /* 0x000e620000004200 */
[----:B------:R-:W-:Y:S01]  /*13360*/  LOP3.LUT R14, R14, R12, RZ, 0xfc, !PT ;  /* 0x0000000c0e0e7212 */ /* 0x000fe200078efcff */
        /* <DEDUP_REMOVED lines=99> */
.L_x_4992:
        /* <DEDUP_REMOVED lines=14> */
.L_x_4935:
[----:B------:R-:W-:Y:S05]  /*13a80*/  BSYNC B7 ;  /* 0x0000000000077941 */ /* 0x000fea0003800000 */
.L_x_4933:
[----:B-12---:R-:W2:Y:S04]  /*13a90*/  LDL R0, [R1+0xc] ;  /* 0x00000c0001007983 */ /* 0x006ea80000100800 */
[----:B------:R1:W5:Y:S01]  /*13aa0*/  LDL R2, [R1+0x1c] ;  /* 0x00001c0001027983 */ /* 0x0003620000100800 */
[----:B--2---:R-:W-:-:S13]  /*13ab0*/  LOP3.LUT P1, RZ, R0, 0x4, RZ, 0xc0, !PT ;  /* 0x0000000400ff7812 */ /* 0x004fda000782c0ff */
[----:B-1----:R-:W-:Y:S05]  /*13ac0*/  @!P1 BRA `(.L_x_4993) ;  /* 0x0000000000249947 */ /* 0x002fea0003800000 */
[----:B------:R-:W1:Y:S08]  /*13ad0*/  S2UR UR5, SR_CgaCtaId ;  /* 0x00000000000579c3 */ /* 0x000e700000008800 */
[----:B------:R-:W-:Y:S06]  /*13ae0*/  BAR.SYNC.DEFER_BLOCKING 0x5, 0x180 ;  /* 0x0146000000007b1d */ /* 0x000fec0000010000 */
[----:B------:R-:W-:-:S02]  /*13af0*/  UMOV UR4, 0x400 ;  /* 0x0000040000047882 */ /* 0x000fc40000000000 */
[----:B-1----:R-:W-:-:S06]  /*13b00*/  ULEA UR4, UR5, UR4, 0x18 ;  /* 0x0000000405047291 */ /* 0x002fcc000f8ec03f */
[----:B------:R-:W-:-:S05]  /*13b10*/  IMAD.U32 R17, RZ, RZ, UR4 ;  /* 0x00000004ff117e24 */ /* 0x000fca000f8e00ff */
[----:B-----5:R-:W1:Y:S04]  /*13b20*/  LDS R2, [R17+0x334d0] ;  /* 0x0334d00011027984 */ /* 0x020e680000000800 */
[----:B-1----:R1:W-:Y:S01]  /*13b30*/  STL [R1+0x1c], R2 ;  /* 0x00001c0201007387 */ /* 0x0023e20000100800 */
[----:B------:R-:W-:Y:S06]  /*13b40*/  BAR.ARV 0x4, 0x180 ;  /* 0x0106000000007b1d */ /* 0x000fec0000002000 */
[----:B------:R-:W-:Y:S05]  /*13b50*/  BRA `(.L_x_4994) ;  /* 0x0000000000207947 */ /* 0x000fea0003800000 */
.L_x_4993:
[----:B------:R-:W1:Y:S01]  /*13b60*/  @!P0 S2R R3, SR_CgaCtaId ;  /* 0x0000000000038919 */ /* 0x000e620000008800 */
[----:B------:R-:W-:Y:S01]  /*13b70*/  @!P0 MOV R0, 0x400 ;  /* 0x0000040000008802 */ /* 0x000fe20000000f00 */
[----:B------:R-:W-:Y:S03]  /*13b80*/  BAR.SYNC.DEFER_BLOCKING 0x4, 0x180 ;  /* 0x0106000000007b1d */ /* 0x000fe60000010000 */
[----:B-1----:R-:W-:-:S03]  /*13b90*/  @!P0 LEA R17, R3, R0, 0x18 ;  /* 0x0000000003118211 */ /* 0x002fc600078ec0ff */
[----:B-----5:R-:W1:Y:S04]  /*13ba0*/  SHFL.IDX PT, R0, R2, RZ, 0x1f ;  /* 0x00001fff02007589 */ /* 0x020e6800000e0000 */
[----:B------:R2:W-:Y:S04]  /*13bb0*/  @!P0 STS [R17+0x334d0], R2 ;  /* 0x0334d00211008388 */ /* 0x0005e80000000800 */
[----:B-1----:R2:W-:Y:S01]  /*13bc0*/  STL [R1+0x1c], R0 ;  /* 0x00001c0001007387 */ /* 0x0025e20000100800 */
[----:B------:R-:W-:Y:S06]  /*13bd0*/  BAR.ARV 0x5, 0x180 ;  /* 0x0146000000007b1d */ /* 0x000fec0000002000 */
.L_x_4994:
[----:B--2---:R-:W2:Y:S01]  /*13be0*/  LDL R0, [R1+0x1c] ;  /* 0x00001c0001007983 */ /* 0x004ea20000100800 */
[----:B------:R-:W-:Y:S02]  /*13bf0*/  ULDC UR4, c[0x0][0xc38] ;  /* 0x00030e0000047ab9 */ /* 0x000fe40000000800 */
[----:B--2---:R-:W-:-:S13]  /*13c00*/  ISETP.GE.AND P0, PT, R0, UR4, PT ;  /* 0x0000000400007c0c */ /* 0x004fda000bf06270 */
[----:B------:R-:W-:Y:S05]  /*13c10*/  @!P0 BRA `(.L_x_4995) ;  /* 0xffffffb8004c8947 */ /* 0x000fea000383ffff */
.L_x_4930:
[----:B0-----:R-:W2:Y:S01]  /*13c20*/  LDL.LU R0, [R1+0x20] ;  /* 0x0000200001007983 */ /* 0x001ea20000300800 */
[----:B------:R-:W-:Y:S01]  /*13c30*/  BSSY B0, `(.L_x_4996) ;  /* 0x000000b000007945 */ /* 0x000fe20003800000 */
[----:B------:R-:W0:Y:S01]  /*13c40*/  S2R R5, SR_CgaCtaId ;  /* 0x0000000000057919 */ /* 0x000e220000008800 */
[----:B--2---:R-:W-:-:S05]  /*13c50*/  VIADD R0, R0, 0x1 ;  /* 0x0000000100007836 */ /* 0x004fca0000000000 */
[----:B-1----:R-:W-:-:S04]  /*13c60*/  LEA.HI R2, R0, R0, RZ, 0x1 ;  /* 0x0000000000027211 */ /* 0x002fc800078f08ff */
[----:B------:R-:W-:-:S05]  /*13c70*/  LOP3.LUT R3, R2, 0xfffffffe, RZ, 0xc0, !PT ;  /* 0xfffffffe02037812 */ /* 0x000fca00078ec0ff */
[----:B------:R-:W-:Y:S01]  /*13c80*/  IMAD.IADD R3, R0, 0x1, -R3 ;  /* 0x0000000100037824 */ /* 0x000fe200078e0a03 */
[----:B------:R-:W-:-:S04]  /*13c90*/  MOV R0, 0x400 ;  /* 0x0000040000007802 */ /* 0x000fc80000000f00 */
[----:B0-----:R-:W-:Y:S02]  /*13ca0*/  LEA R0, R5, R0, 0x18 ;  /* 0x0000000005007211 */ /* 0x001fe400078ec0ff */
[----:B------:R-:W-:-:S04]  /*13cb0*/  SHF.L.U32 R3, R3, 0x1f, RZ ;  /* 0x0000001f03037819 */ /* 0x000fc800000006ff */
[----:B------:R-:W0:Y:S02]  /*13cc0*/  SYNCS.PHASECHK.TRANS64.TRYWAIT P0, [R0+URZ+0x33420], R3 ;  /* 0x03342003000075a7 */ /* 0x000e24000800017f */
[----:B0-----:R-:W-:Y:S05]  /*13cd0*/  @!P0 BRA `(.L_x_4997) ;  /* 0x0000000c00c48947 */ /* 0x001fea0003800000 */
.L_x_5036:
[----:B------:R-:W-:Y:S05]  /*13ce0*/  BSYNC B0 ;  /* 0x0000000000007941 */ /* 0x000fea0003800000 */
.L_x_4996:
[----:B------:R-:W-:-:S03]  /*13cf0*/  UMOV UR4, 0xffffffff ;  /* 0xffffffff00047882 */ /* 0x000fc60000000000 */
[----:B------:R-:W-:Y:S05]  /*13d00*/  BRA.DIV UR4, `(.L_x_4998) ;  /* 0x0000000e04cc7947 */ /* 0x000fea000b800000 */
[----:B------:R-:W1:Y:S02]  /*13d10*/  S2R R2, SR_TID.X ;  /* 0x0000000000027919 */ /* 0x000e640000002100 */
[----:B-1----:R-:W-:-:S04]  /*13d20*/  SHF.R.U32.HI R2, RZ, 0x5, R2 ;  /* 0x00000005ff027819 */ /* 0x002fc80000011602 */
[----:B------:R-:W-:-:S05]  /*13d30*/  LOP3.LUT R2, R2, 0x3, RZ, 0xc0, !PT ;  /* 0x0000000302027812 */ /* 0x000fca00078ec0ff */
[----:B------:R1:W2:Y:S02]  /*13d40*/  SHFL.IDX PT, R14, R2, RZ, 0x1f ;  /* 0x00001fff020e7589 */ /* 0x0002a400000e0000 */
.L_x_5039:
[----:B--2---:R-:W-:Y:S01]  /*13d50*/  ISETP.NE.AND P0, PT, R14, RZ, PT ;  /* 0x000000ff0e00720c */ /* 0x004fe20003f05270 */
[----:B------:R-:W-:-:S12]  /*13d60*/  BSSY B0, `(.L_x_4999) ;  /* 0x000002e000007945 */ /* 0x000fd80003800000 */
[----:B------:R-:W-:Y:S05]  /*13d70*/  @P0 BRA `(.L_x_5000) ;  /* 0x0000000000b00947 */ /* 0x000fea0003800000 */
[----:B------:R-:W-:-:S03]  /*13d80*/  UMOV UR4, 0xffffffff ;  /* 0xffffffff00047882 */ /* 0x000fc60000000000 */
[----:B------:R-:W-:Y:S05]  /*13d90*/  BRA.DIV UR4, `(.L_x_5001) ;  /* 0x0000000e04dc7947 */ /* 0x000fea000b800000 */
[----:B------:R-:W-:-:S13]  /*13da0*/  ELECT P6, URZ, PT ;  /* 0x00000000003f782f */ /* 0x000fda00038c0000 */
.L_x_5042:
[----:B------:R-:W-:Y:S05]  /*13db0*/  @!P6 BRA `(.L_x_5000) ;  /* 0x0000000000a0e947 */ /* 0x000fea0003800000 */
[----:B------:R-:W-:-:S06]  /*13dc0*/  ULOP3.LUT UR4, UR38, 0x2, URZ, 0xfc, !UPT ;  /* 0x0000000226047892 */ /* 0x000fcc000f8efc3f */
[----:B-1----:R-:W-:-:S05]  /*13dd0*/  IMAD.U32 R2, RZ, RZ, UR4 ;  /* 0x00000004ff027e24 */ /* 0x002fca000f8e00ff */
[----:B------:R-:W-:-:S13]  /*13de0*/  ISETP.NE.AND P0, PT, R2, 0x3, PT ;  /* 0x000000030200780c */ /* 0x000fda0003f05270 */
[----:B------:R-:W-:Y:S05]  /*13df0*/  @!P0 BRA `(.L_x_5002) ;  /* 0x0000000000048947 */ /* 0x000fea0003800000 */
[----:B------:R-:W-:Y:S01]  /*13e00*/  BPT.TRAP 0x1 ;  /* 0x000000040000795c */ /* 0x000fe20000300000 */
.L_x_5002:
        /* <DEDUP_REMOVED lines=14> */
.L_x_5043:
[----:B------:R-:W1:Y:S02]  /*13ef0*/  SYNCS.PHASECHK.TRANS64.TRYWAIT P1, [R7+URZ], R2 ;  /* 0x00000002070075a7 */ /* 0x000e64000802017f */
[----:B-1----:R-:W-:Y:S05]  /*13f00*/  @!P1 BRA `(.L_x_5004) ;  /* 0x0000000c00b49947 */ /* 0x002fea0003800000 */
.L_x_5044:
[----:B------:R-:W-:Y:S05]  /*13f10*/  @!P0 BRA `(.L_x_5005) ;  /* 0x0000000000048947 */ /* 0x000fea0003800000 */
[----:B------:R-:W-:Y:S01]  /*13f20*/  BPT.TRAP 0x1 ;  /* 0x000000040000795c */ /* 0x000fe20000300000 */
.L_x_5005:
[----:B------:R-:W2:Y:S02]  /*13f30*/  LDL.LU R4, [R1+0x4] ;  /* 0x0000040001047983 */ /* 0x000ea40000300800 */
[----:B--2---:R-:W-:-:S04]  /*13f40*/  IMAD R4, R4, 0x8, R0 ;  /* 0x0000000804047824 */ /* 0x004fc800078e0200 */
[----:B------:R-:W2:Y:S02]  /*13f50*/  SYNCS.PHASECHK.TRANS64.TRYWAIT P1, [R4+URZ+0x33460], R5 ;  /* 0x03346005040075a7 */ /* 0x000ea4000802017f */
[----:B--2---:R-:W-:Y:S05]  /*13f60*/  @!P1 BRA `(.L_x_5006) ;  /* 0x0000000c00b09947 */ /* 0x004fea0003800000 */
.L_x_5045:
[----:B------:R-:W-:Y:S05]  /*13f70*/  @!P0 BRA `(.L_x_5007) ;  /* 0x0000000000048947 */ /* 0x000fea0003800000 */
[----:B------:R-:W-:Y:S01]  /*13f80*/  BPT.TRAP 0x1 ;  /* 0x000000040000795c */ /* 0x000fe20000300000 */
.L_x_5007:
[----:B------:R-:W-:-:S04]  /*13f90*/  IMAD R3, R3, 0x8, R0 ;  /* 0x0000000803037824 */ /* 0x000fc800078e0200 */
[----:B------:R-:W3:Y:S02]  /*13fa0*/  SYNCS.PHASECHK.TRANS64.TRYWAIT P1, [R3+URZ+0x33460], R2 ;  /* 0x03346002030075a7 */ /* 0x000ee4000802017f */
[----:B---3--:R-:W-:Y:S05]  /*13fb0*/  @!P1 BRA `(.L_x_5008) ;  /* 0x0000000c00b09947 */ /* 0x008fea0003800000 */
.L_x_5046:
[----:B------:R-:W-:Y:S05]  /*13fc0*/  @!P0 BRA `(.L_x_5009) ;  /* 0x0000000000048947 */ /* 0x000fea0003800000 */
[----:B------:R-:W-:Y:S01]  /*13fd0*/  BPT.TRAP 0x1 ;  /* 0x000000040000795c */ /* 0x000fe20000300000 */
.L_x_5009:
[----:B------:R-:W4:Y:S02]  /*13fe0*/  SYNCS.PHASECHK.TRANS64.TRYWAIT P0, [R4+URZ+0x33480], R5 ;  /* 0x03348005040075a7 */ /* 0x000f24000800017f */
[----:B----4-:R-:W-:Y:S05]  /*13ff0*/  @!P0 BRA `(.L_x_5010) ;  /* 0x0000000c00b48947 */ /* 0x010fea0003800000 */
.L_x_5011:
[----:B------:R0:W0:Y:S02]  /*14000*/  SYNCS.PHASECHK.TRANS64.TRYWAIT P0, [R3+URZ+0x33480], R2 ;  /* 0x03348002030075a7 */ /* 0x000024000800017f */
[----:B0-----:R-:W-:Y:S05]  /*14010*/  @!P0 NANOSLEEP.SYNCS 0x989680 ;  /* 0x009896800000895d */ /* 0x001fea0003900000 */
[----:B------:R-:W0:Y:S02]  /*14020*/  @!P0 SYNCS.PHASECHK.TRANS64 P0, [R3+URZ+0x33480], R2 ;  /* 0x03348002030085a7 */ /* 0x000e24000800007f */
[----:B0-----:R-:W-:Y:S05]  /*14030*/  @!P0 BRA `(.L_x_5011) ;  /* 0xfffffffc00f08947 */ /* 0x001fea000383ffff */
.L_x_5000:
[----:B------:R-:W-:Y:S05]  /*14040*/  BSYNC B0 ;  /* 0x0000000000007941 */ /* 0x000fea0003800000 */
.L_x_4999:
[----:B------:R-:W-:Y:S05]  /*14050*/  EXIT ;  /* 0x000000000000794d */ /* 0x000fea0003800000 */
.L_x_4880:
[----:B0-----:R-:W-:-:S04]  /*14060*/  IMAD.U32 R3, RZ, RZ, UR41 ;  /* 0x00000029ff037e24 */ /* 0x001fc8000f8e00ff */
[----:B------:R0:W1:Y:S03]  /*14070*/  SYNCS.PHASECHK.TRANS64.TRYWAIT P1, [R3+URZ+0x33400], R0 ;  /* 0x03340000030075a7 */ /* 0x000066000802017f */
[----:B-1----:R-:W-:Y:S05]  /*14080*/  @!P1 NANOSLEEP.SYNCS 0x989680 ;  /* 0x009896800000995d */ /* 0x002fea0003900000 */
[----:B------:R-:W1:Y:S02]  /*14090*/  @!P1 SYNCS.PHASECHK.TRANS64 P1, [R3+URZ+0x33400], R0 ;  /* 0x03340000030095a7 */ /* 0x000e64000802007f */
[----:B-1----:R-:W-:Y:S05]  /*140a0*/  @!P1 BRA `(.L_x_4880) ;  /* 0xfffffffc00ec9947 */ /* 0x002fea000383ffff */
[----:B------:R-:W-:Y:S05]  /*140b0*/  BRA `(.L_x_5012) ;  /* 0xfffffed800907947 */ /* 0x000fea000383ffff */
.L_x_4884:
[----:B-1----:R1:W2:Y:S02]  /*140c0*/  SYNCS.PHASECHK.TRANS64.TRYWAIT P2, [R2+URZ+0x33430], R3 ;  /* 0x03343003020075a7 */ /* 0x0022a4000804017f */
[----:B--2---:R-:W-:Y:S05]  /*140d0*/  @!P2 NANOSLEEP.SYNCS 0x989680 ;  /* 0x009896800000a95d */ /* 0x004fea0003900000 */
[----:B------:R-:W2:Y:S02]  /*140e0*/  @!P2 SYNCS.PHASECHK.TRANS64 P2, [R2+URZ+0x33430], R3 ;  /* 0x033430030200a5a7 */ /* 0x000ea4000804007f */
[----:B--2---:R-:W-:Y:S05]  /*140f0*/  @!P2 BRA `(.L_x_4884) ;  /* 0xfffffffc00f0a947 */ /* 0x004fea000383ffff */
[----:B------:R-:W-:Y:S05]  /*14100*/  BRA `(.L_x_4883) ;  /* 0xfffffed800b47947 */ /* 0x000fea000383ffff */
.L_x_4889:
[----:B-1----:R-:W-:-:S04]  /*14110*/  IMAD.U32 R5, RZ, RZ, UR6 ;  /* 0x00000006ff057e24 */ /* 0x002fc8000f8e00ff */
[----:B------:R1:W2:Y:S03]  /*14120*/  SYNCS.PHASECHK.TRANS64.TRYWAIT P3, [R5+URZ+0x33430], R0 ;  /* 0x03343000050075a7 */ /* 0x0002a6000806017f */
[----:B--2---:R-:W-:Y:S05]  /*14130*/  @!P3 NANOSLEEP.SYNCS 0x989680 ;  /* 0x009896800000b95d */ /* 0x004fea0003900000 */
[----:B------:R-:W2:Y:S02]  /*14140*/  @!P3 SYNCS.PHASECHK.TRANS64 P3, [R5+URZ+0x33430], R0 ;  /* 0x033430000500b5a7 */ /* 0x000ea4000806007f */
[----:B--2---:R-:W-:Y:S05]  /*14150*/  @!P3 BRA `(.L_x_4889) ;  /* 0xfffffffc00ecb947 */ /* 0x004fea000383ffff */
[----:B------:R-:W-:Y:S05]  /*14160*/  BRA `(.L_x_4886) ;  /* 0xffffff0c00a47947 */ /* 0x000fea000383ffff */
.L_x_4893:
[----:B-1----:R-:W-:-:S04]  /*14170*/  IMAD.U32 R5, RZ, RZ, UR6 ;  /* 0x00000006ff057e24 */ /* 0x002fc8000f8e00ff */
[----:B------:R1:W2:Y:S03]  /*14180*/  SYNCS.PHASECHK.TRANS64.TRYWAIT P3, [R5+URZ+0x33450], R0 ;  /* 0x03345000050075a7 */ /* 0x0002a6000806017f */
[----:B--2---:R-:W-:Y:S05]  /*14190*/  @!P3 NANOSLEEP.SYNCS 0x989680 ;  /* 0x009896800000b95d */ /* 0x004fea0003900000 */
[----:B------:R-:W2:Y:S02]  /*141a0*/  @!P3 SYNCS.PHASECHK.TRANS64 P3, [R5+URZ+0x33450], R0 ;  /* 0x033450000500b5a7 */ /* 0x000ea4000806007f */
[----:B--2---:R-:W-:Y:S05]  /*141b0*/  @!P3 BRA `(.L_x_4893) ;  /* 0xfffffffc00ecb947 */ /* 0x004fea000383ffff */
[----:B------:R-:W-:Y:S05]  /*141c0*/  BRA `(.L_x_4890) ;  /* 0xffffff1800ac7947 */ /* 0x000fea000383ffff */
.L_x_4900:
[----:B-1----:R-:W-:-:S04]  /*141d0*/  IMAD.U32 R9, RZ, RZ, UR6 ;  /* 0x00000006ff097e24 */ /* 0x002fc8000f8e00ff */
[----:B------:R1:W2:Y:S03]  /*141e0*/  SYNCS.PHASECHK.TRANS64.TRYWAIT P2, [R9+URZ+0x33430], R0 ;  /* 0x03343000090075a7 */ /* 0x0002a6000804017f */
[----:B--2---:R-:W-:Y:S05]  /*141f0*/  @!P2 NANOSLEEP.SYNCS 0x989680 ;  /* 0x009896800000a95d */ /* 0x004fea0003900000 */
[----:B------:R-:W2:Y:S02]  /*14200*/  @!P2 SYNCS.PHASECHK.TRANS64 P2, [R9+URZ+0x33430], R0 ;  /* 0x033430000900a5a7 */ /* 0x000ea4000804007f */
[----:B--2---:R-:W-:Y:S05]  /*14210*/  @!P2 BRA `(.L_x_4900) ;  /* 0xfffffffc00eca947 */ /* 0x004fea000383ffff */
[----:B------:R-:W-:Y:S05]  /*14220*/  BRA `(.L_x_4897) ;  /* 0xffffff4800087947 */ /* 0x000fea000383ffff */
.L_x_4904:
[----:B-1----:R-:W-:-:S04]  /*14230*/  IMAD.U32 R9, RZ, RZ, UR6 ;  /* 0x00000006ff097e24 */ /* 0x002fc8000f8e00ff */
[----:B------:R1:W2:Y:S03]  /*14240*/  SYNCS.PHASECHK.TRANS64.TRYWAIT P2, [R9+URZ+0x33450], R0 ;  /* 0x03345000090075a7 */ /* 0x0002a6000804017f */
[----:B--2---:R-:W-:Y:S05]  /*14250*/  @!P2 NANOSLEEP.SYNCS 0x989680 ;  /* 0x009896800000a95d */ /* 0x004fea0003900000 */
[----:B------:R-:W2:Y:S02]  /*14260*/  @!P2 SYNCS.PHASECHK.TRANS64 P2, [R9+URZ+0x33450], R0 ;  /* 0x033450000900a5a7 */ /* 0x000ea4000804007f */
[----:B--2---:R-:W-:Y:S05]  /*14270*/  @!P2 BRA `(.L_x_4904) ;  /* 0xfffffffc00eca947 */ /* 0x004fea000383ffff */
[----:B------:R-:W-:Y:S05]  /*14280*/  BRA `(.L_x_4901) ;  /* 0xffffff5400047947 */ /* 0x000fea000383ffff */
.L_x_4910:
[----:B-1----:R-:W-:-:S04]  /*14290*/  IMAD.U32 R6, RZ, RZ, UR9 ;  /* 0x00000009ff067e24 */ /* 0x002fc8000f8e00ff */
[----:B------:R1:W2:Y:S03]  /*142a0*/  SYNCS.PHASECHK.TRANS64.TRYWAIT P1, [R6+URZ+0x33450], R5 ;  /* 0x03345005060075a7 */ /* 0x0002a6000802017f */
[----:B--2---:R-:W-:Y:S05]  /*142b0*/  @!P1 NANOSLEEP.SYNCS 0x989680 ;  /* 0x009896800000995d */ /* 0x004fea0003900000 */
[----:B------:R-:W2:Y:S02]  /*142c0*/  @!P1 SYNCS.PHASECHK.TRANS64 P1, [R6+URZ+0x33450], R5 ;  /* 0x03345005060095a7 */ /* 0x000ea4000802007f */
[----:B--2---:R-:W-:Y:S05]  /*142d0*/  @!P1 BRA `(.L_x_4910) ;  /* 0xfffffffc00ec9947 */ /* 0x004fea000383ffff */
[----:B------:R-:W-:Y:S05]  /*142e0*/  BRA `(.L_x_4909) ;  /* 0xffffff7400587947 */ /* 0x000fea000383ffff */
.L_x_4944:
[----:B------:R-:W-:Y:S02]  /*142f0*/  IMAD.MOV.U32 R13, RZ, RZ, R4 ;  /* 0x000000ffff0d7224 */ /* 0x000fe400078e0004 */
[----:B------:R-:W-:Y:S02]  /*14300*/  IMAD.MOV.U32 R12, RZ, RZ, RZ ;  /* 0x000000ffff0c7224 */ /* 0x000fe400078e00ff */
[----:B------:R-:W-:Y:S02]  /*14310*/  IMAD.MOV.U32 R11, RZ, RZ, 0x1f ;  /* 0x0000001fff0b7424 */ /* 0x000fe400078e00ff */
[----:B------:R-:W-:-:S07]  /*14320*/  IMAD.MOV.U32 R15, RZ, RZ, -0x1 ;  /* 0xffffffffff0f7424 */ /* 0x000fce00078e00ff */
[----:B-1----:R-:W-:Y:S05]  /*14330*/  WARPSYNC.COLLECTIVE R15, `(.L_x_5013) ;  /* 0x000000000f087348 */ /* 0x002fea0003c00000 */
[----:B------:R0:W2:Y:S02]  /*14340*/  SHFL.IDX P6, R14, R13, R12, R11 ;  /* 0x0000000c0d0e7389 */ /* 0x0000a400000c000b */
[----:B012---:R-:W-:Y:S01]  /*14350*/  ENDCOLLECTIVE ;  /* 0x000000000000791b */ /* 0x007fe20003800000 */
.L_x_5013:
[----:B------:R-:W-:Y:S05]  /*14360*/  BRA `(.L_x_5014) ;  /* 0xffffffbc00b47947 */ /* 0x000fea000383ffff */
.L_x_4946:
[----:B------:R-:W-:Y:S01]  /*14370*/  BSSY B0, `(.L_x_5015) ;  /* 0x0000006000007945 */ /* 0x000fe20003800000 */
[----:B------:R-:W-:-:S07]  /*14380*/  IMAD.MOV.U32 R15, RZ, RZ, -0x1 ;  /* 0xffffffffff0f7424 */ /* 0x000fce00078e00ff */
[----:B0-----:R-:W-:Y:S05]  /*14390*/  WARPSYNC.COLLECTIVE R15, `(.L_x_5016) ;  /* 0x000000000f0c7348 */ /* 0x001fea0003c00000 */
[----:B------:R-:W-:Y:S02]  /*143a0*/  ELECT P6, UR62, PT ;  /* 0x00000000003e782f */ /* 0x000fe400038c0000 */
[----:B------:R-:W-:Y:S01]  /*143b0*/  MOV R14, UR62 ;  /* 0x0000003e000e7c02 */ /* 0x000fe20008000f00 */
[----:B0-----:R-:W-:Y:S10]  /*143c0*/  ENDCOLLECTIVE ;  /* 0x000000000000791b */ /* 0x001ff40003800000 */
.L_x_5016:
[----:B------:R-:W-:Y:S05]  /*143d0*/  BSYNC B0 ;  /* 0x0000000000007941 */ /* 0x000fea0003800000 */
.L_x_5015:
[----:B------:R-:W-:Y:S05]  /*143e0*/  BRA `(.L_x_5017) ;  /* 0xffffffbc00c07947 */ /* 0x000fea000383ffff */
.L_x_4948:
[----:B0-----:R0:W1:Y:S02]  /*143f0*/  SYNCS.PHASECHK.TRANS64.TRYWAIT P1, [R4+URZ+0x33480], R3 ;  /* 0x03348003040075a7 */ /* 0x001064000802017f */
[----:B-1----:R-:W-:Y:S05]  /*14400*/  @!P1 NANOSLEEP.SYNCS 0x989680 ;  /* 0x009896800000995d */ /* 0x002fea0003900000 */
[----:B------:R-:W1:Y:S02]  /*14410*/  @!P1 SYNCS.PHASECHK.TRANS64 P1, [R4+URZ+0x33480], R3 ;  /* 0x03348003040095a7 */ /* 0x000e64000802007f */
[----:B-1----:R-:W-:Y:S05]  /*14420*/  @!P1 BRA `(.L_x_4948) ;  /* 0xfffffffc00f09947 */ /* 0x002fea000383ffff */
[----:B------:R-:W-:Y:S05]  /*14430*/  BRA `(.L_x_5018) ;  /* 0xffffffc000207947 */ /* 0x000fea000383ffff */
.L_x_4950:
[----:B-1----:R1:W2:Y:S02]  /*14440*/  SYNCS.PHASECHK.TRANS64.TRYWAIT P1, [R4+URZ+0x33440], R3 ;  /* 0x03344003040075a7 */ /* 0x0022a4000802017f */
[----:B--2---:R-:W-:Y:S05]  /*14450*/  @!P1 NANOSLEEP.SYNCS 0x989680 ;  /* 0x009896800000995d */ /* 0x004fea0003900000 */
[----:B------:R-:W2:Y:S02]  /*14460*/  @!P1 SYNCS.PHASECHK.TRANS64 P1, [R4+URZ+0x33440], R3 ;  /* 0x03344003040095a7 */ /* 0x000ea4000802007f */
[----:B--2---:R-:W-:Y:S05]  /*14470*/  @!P1 BRA `(.L_x_4950) ;  /* 0xfffffffc00f09947 */ /* 0x004fea000383ffff */
[----:B------:R-:W-:Y:S05]  /*14480*/  BRA `(.L_x_5019) ;  /* 0xffffffc000a87947 */ /* 0x000fea000383ffff */
.L_x_4954:
[----:B------:R-:W-:Y:S02]  /*14490*/  IMAD.MOV.U32 R13, RZ, RZ, R3 ;  /* 0x000000ffff0d7224 */ /* 0x000fe400078e0003 */
[----:B------:R-:W-:Y:S02]  /*144a0*/  IMAD.MOV.U32 R12, RZ, RZ, RZ ;  /* 0x000000ffff0c7224 */ /* 0x000fe400078e00ff */
[----:B------:R-:W-:Y:S02]  /*144b0*/  IMAD.MOV.U32 R11, RZ, RZ, 0x1c1f ;  /* 0x00001c1fff0b7424 */ /* 0x000fe400078e00ff */
[----:B------:R-:W-:Y:S02]  /*144c0*/  IMAD.MOV.U32 R15, RZ, RZ, -0x1 ;  /* 0xffffffffff0f7424 */ /* 0x000fe400078e00ff */
[----:B------:R-:W-:-:S07]  /*144d0*/  IMAD.U32 R0, RZ, RZ, UR41 ;  /* 0x00000029ff007e24 */ /* 0x000fce000f8e00ff */
[----:B-----5:R-:W-:Y:S05]  /*144e0*/  WARPSYNC.COLLECTIVE R15, `(.L_x_5020) ;  /* 0x000000000f087348 */ /* 0x020fea0003c00000 */
[----:B------:R0:W1:Y:S02]  /*144f0*/  SHFL.IDX P6, R14, R13, R12, R11 ;  /* 0x0000000c0d0e7389 */ /* 0x00006400000c000b */
[----:B01---5:R-:W-:Y:S01]  /*14500*/  ENDCOLLECTIVE ;  /* 0x000000000000791b */ /* 0x023fe20003800000 */
.L_x_5020:
[----:B------:R-:W-:Y:S02]  /*14510*/  IMAD R0, R0, 0x80, R10 ;  /* 0x0000008000007824 */ /* 0x000fe400078e020a */
[----:B------:R-:W-:Y:S02]  /*14520*/  IMAD.MOV.U32 R13, RZ, RZ, R4 ;  /* 0x000000ffff0d7224 */ /* 0x000fe400078e0004 */
[----:B------:R-:W-:-:S07]  /*14530*/  IMAD.MOV.U32 R5, RZ, RZ, R14 ;  /* 0x000000ffff057224 */ /* 0x000fce00078e000e */
[----:B------:R-:W-:Y:S05]  /*14540*/  WARPSYNC.COLLECTIVE R15, `(.L_x_5021) ;  /* 0x000000000f087348 */ /* 0x000fea0003c00000 */
[----:B------:R0:W1:Y:S02]  /*14550*/  SHFL.IDX P6, R14, R13, R12, R11 ;  /* 0x0000000c0d0e7389 */ /* 0x00006400000c000b */
[----:B01----:R-:W-:Y:S01]  /*14560*/  ENDCOLLECTIVE ;  /* 0x000000000000791b */ /* 0x003fe20003800000 */
.L_x_5021:
        /* <DEDUP_REMOVED lines=9> */
.L_x_5022:
        /* <DEDUP_REMOVED lines=16> */
.L_x_5023:
[----:B------:R-:W-:Y:S02]  /*14700*/  IMAD.MOV.U32 R13, RZ, RZ, R3 ;  /* 0x000000ffff0d7224 */ /* 0x000fe400078e0003 */
[----:B------:R-:W-:Y:S02]  /*14710*/  IMAD.MOV.U32 R12, RZ, RZ, 0x2 ;  /* 0x00000002ff0c7424 */ /* 0x000fe400078e00ff */
[----:B------:R-:W-:-:S07]  /*14720*/  IMAD.MOV.U32 R6, RZ, RZ, R14 ;  /* 0x000000ffff067224 */ /* 0x000fce00078e000e */
[----:B------:R-:W-:Y:S05]  /*14730*/  WARPSYNC.COLLECTIVE R15, `(.L_x_5024) ;  /* 0x000000000f087348 */ /* 0x000fea0003c00000 */
[----:B------:R0:W1:Y:S02]  /*14740*/  SHFL.IDX P6, R14, R13, R12, R11 ;  /* 0x0000000c0d0e7389 */ /* 0x00006400000c000b */
[----:B01----:R-:W-:Y:S01]  /*14750*/  ENDCOLLECTIVE ;  /* 0x000000000000791b */ /* 0x003fe20003800000 */
.L_x_5024:
        /* <DEDUP_REMOVED lines=16> */
.L_x_5025:
[----:B------:R-:W-:Y:S02]  /*14860*/  IMAD.MOV.U32 R13, RZ, RZ, R3 ;  /* 0x000000ffff0d7224 */ /* 0x000fe400078e0003 */
[----:B------:R-:W-:Y:S02]  /*14870*/  IMAD.MOV.U32 R12, RZ, RZ, 0x3 ;  /* 0x00000003ff0c7424 */ /* 0x000fe400078e00ff */
[----:B------:R-:W-:-:S07]  /*14880*/  IMAD.MOV.U32 R6, RZ, RZ, R14 ;  /* 0x000000ffff067224 */ /* 0x000fce00078e000e */
[----:B------:R-:W-:Y:S05]  /*14890*/  WARPSYNC.COLLECTIVE R15, `(.L_x_5026) ;  /* 0x000000000f087348 */ /* 0x000fea0003c00000 */
[----:B------:R0:W1:Y:S02]  /*148a0*/  SHFL.IDX P6, R14, R13, R12, R11 ;  /* 0x0000000c0d0e7389 */ /* 0x00006400000c000b */
[----:B01----:R-:W-:Y:S01]  /*148b0*/  ENDCOLLECTIVE ;  /* 0x000000000000791b */ /* 0x003fe20003800000 */
.L_x_5026:
        /* <DEDUP_REMOVED lines=14> */
.L_x_5027:
[----:B------:R-:W-:Y:S01]  /*149a0*/  IMAD.MOV.U32 R4, RZ, RZ, R14 ;  /* 0x000000ffff047224 */ /* 0x000fe200078e000e */
[----:B------:R-:W-:Y:S06]  /*149b0*/  BRA `(.L_x_5028) ;  /* 0xffffffc400ec7947 */ /* 0x000fec000383ffff */
.L_x_4959:
[----:B-1----:R1:W2:Y:S02]  /*149c0*/  SYNCS.PHASECHK.TRANS64.TRYWAIT P0, [R17+URZ+0x33420], R0 ;  /* 0x03342000110075a7 */ /* 0x0022a4000800017f */
[----:B--2---:R-:W-:Y:S05]  /*149d0*/  @!P0 NANOSLEEP.SYNCS 0x989680 ;  /* 0x009896800000895d */ /* 0x004fea0003900000 */
[----:B------:R-:W2:Y:S02]  /*149e0*/  @!P0 SYNCS.PHASECHK.TRANS64 P0, [R17+URZ+0x33420], R0 ;  /* 0x03342000110085a7 */ /* 0x000ea4000800007f */
[----:B--2---:R-:W-:Y:S05]  /*149f0*/  @!P0 BRA `(.L_x_4959) ;  /* 0xfffffffc00f08947 */ /* 0x004fea000383ffff */
[----:B------:R-:W-:Y:S05]  /*14a00*/  BRA `(.L_x_5029) ;  /* 0xffffffc8005c7947 */ /* 0x000fea000383ffff */
.L_x_4965:
[----:B0-----:R0:W2:Y:S02]  /*14a10*/  SYNCS.PHASECHK.TRANS64.TRYWAIT P0, [R6+URZ+0x33480], R5 ;  /* 0x03348005060075a7 */ /* 0x0010a4000800017f */
[----:B--2---:R-:W-:Y:S05]  /*14a20*/  @!P0 NANOSLEEP.SYNCS 0x989680 ;  /* 0x009896800000895d */ /* 0x004fea0003900000 */
[----:B------:R-:W2:Y:S02]  /*14a30*/  @!P0 SYNCS.PHASECHK.TRANS64 P0, [R6+URZ+0x33480], R5 ;  /* 0x03348005060085a7 */ /* 0x000ea4000800007f */
[----:B--2---:R-:W-:Y:S05]  /*14a40*/  @!P0 BRA `(.L_x_4965) ;  /* 0xfffffffc00f08947 */ /* 0x004fea000383ffff */
[----:B------:R-:W-:Y:S05]  /*14a50*/  BRA `(.L_x_5030) ;  /* 0xffffffcc00147947 */ /* 0x000fea000383ffff */
.L_x_4972:
[----:B--2---:R2:W3:Y:S02]  /*14a60*/  SYNCS.PHASECHK.TRANS64.TRYWAIT P0, [R6+URZ+0x33440], R5 ;  /* 0x03344005060075a7 */ /* 0x0044e4000800017f */
[----:B---3--:R-:W-:Y:S05]  /*14a70*/  @!P0 NANOSLEEP.SYNCS 0x989680 ;  /* 0x009896800000895d */ /* 0x008fea0003900000 */
[----:B------:R-:W3:Y:S02]  /*14a80*/  @!P0 SYNCS.PHASECHK.TRANS64 P0, [R6+URZ+0x33440], R5 ;  /* 0x03344005060085a7 */ /* 0x000ee4000800007f */
[----:B---3--:R-:W-:Y:S05]  /*14a90*/  @!P0 BRA `(.L_x_4972) ;  /* 0xfffffffc00f08947 */ /* 0x008fea000383ffff */
[----:B------:R-:W-:Y:S05]  /*14aa0*/  BRA `(.L_x_5031) ;  /* 0xffffffd000107947 */ /* 0x000fea000383ffff */
.L_x_4980:
[----:B0-----:R0:W2:Y:S02]  /*14ab0*/  SYNCS.PHASECHK.TRANS64.TRYWAIT P1, [R3+URZ+0x33470], R4 ;  /* 0x03347004030075a7 */ /* 0x0010a4000802017f */
[----:B--2---:R-:W-:Y:S05]  /*14ac0*/  @!P1 NANOSLEEP.SYNCS 0x989680 ;  /* 0x009896800000995d */ /* 0x004fea0003900000 */
[----:B------:R-:W2:Y:S02]  /*14ad0*/  @!P1 SYNCS.PHASECHK.TRANS64 P1, [R3+URZ+0x33470], R4 ;  /* 0x03347004030095a7 */ /* 0x000ea4000802007f */
[----:B--2---:R-:W-:Y:S05]  /*14ae0*/  @!P1 BRA `(.L_x_4980) ;  /* 0xfffffffc00f09947 */ /* 0x004fea000383ffff */
[----:B------:R-:W-:Y:S05]  /*14af0*/  BRA `(.L_x_5032) ;  /* 0xffffffd400247947 */ /* 0x000fea000383ffff */
.L_x_4982:
[----:B0-----:R0:W2:Y:S02]  /*14b00*/  SYNCS.PHASECHK.TRANS64.TRYWAIT P1, [R3+URZ+0x33460], R4 ;  /* 0x03346004030075a7 */ /* 0x0010a4000802017f */
[----:B--2---:R-:W-:Y:S05]  /*14b10*/  @!P1 NANOSLEEP.SYNCS 0x989680 ;  /* 0x009896800000995d */ /* 0x004fea0003900000 */
[----:B------:R-:W2:Y:S02]  /*14b20*/  @!P1 SYNCS.PHASECHK.TRANS64 P1, [R3+URZ+0x33460], R4 ;  /* 0x03346004030095a7 */ /* 0x000ea4000802007f */
[----:B--2---:R-:W-:Y:S05]  /*14b30*/  @!P1 BRA `(.L_x_4982) ;  /* 0xfffffffc00f09947 */ /* 0x004fea000383ffff */
[----:B------:R-:W-:Y:S05]  /*14b40*/  BRA `(.L_x_5033) ;  /* 0xffffffd4002c7947 */ /* 0x000fea000383ffff */
.L_x_4989:
[----:B-1----:R1:W2:Y:S02]  /*14b50*/  SYNCS.PHASECHK.TRANS64.TRYWAIT P1, [R0+URZ+0x33470], R3 ;  /* 0x03347003000075a7 */ /* 0x0022a4000802017f */
[----:B--2---:R-:W-:Y:S05]  /*14b60*/  @!P1 NANOSLEEP.SYNCS 0x989680 ;  /* 0x009896800000995d */ /* 0x004fea0003900000 */
[----:B------:R-:W2:Y:S02]  /*14b70*/  @!P1 SYNCS.PHASECHK.TRANS64 P1, [R0+URZ+0x33470], R3 ;  /* 0x03347003000095a7 */ /* 0x000ea4000802007f */
[----:B--2---:R-:W-:Y:S05]  /*14b80*/  @!P1 BRA `(.L_x_4989) ;  /* 0xfffffffc00f09947 */ /* 0x004fea000383ffff */
[----:B------:R-:W-:Y:S05]  /*14b90*/  BRA `(.L_x_5034) ;  /* 0xffffffe000947947 */ /* 0x000fea000383ffff */
.L_x_4991:
[----:B-1----:R1:W2:Y:S02]  /*14ba0*/  SYNCS.PHASECHK.TRANS64.TRYWAIT P1, [R0+URZ+0x33460], R3 ;  /* 0x03346003000075a7 */ /* 0x0022a4000802017f */
[----:B--2---:R-:W-:Y:S05]  /*14bb0*/  @!P1 NANOSLEEP.SYNCS 0x989680 ;  /* 0x009896800000995d */ /* 0x004fea0003900000 */
[----:B------:R-:W2:Y:S02]  /*14bc0*/  @!P1 SYNCS.PHASECHK.TRANS64 P1, [R0+URZ+0x33460], R3 ;  /* 0x03346003000095a7 */ /* 0x000ea4000802007f */
[----:B--2---:R-:W-:Y:S05]  /*14bd0*/  @!P1 BRA `(.L_x_4991) ;  /* 0xfffffffc00f09947 */ /* 0x004fea000383ffff */
[----:B------:R-:W-:Y:S05]  /*14be0*/  BRA `(.L_x_5035) ;  /* 0xffffffe0009c7947 */ /* 0x000fea000383ffff */
.L_x_4997:
[----:B0-----:R0:W1:Y:S02]  /*14bf0*/  SYNCS.PHASECHK.TRANS64.TRYWAIT P0, [R0+URZ+0x33420], R3 ;  /* 0x03342003000075a7 */ /* 0x001064000800017f */
[----:B-1----:R-:W-:Y:S05]  /*14c00*/  @!P0 NANOSLEEP.SYNCS 0x989680 ;  /* 0x009896800000895d */ /* 0x002fea0003900000 */
[----:B------:R-:W1:Y:S02]  /*14c10*/  @!P0 SYNCS.PHASECHK.TRANS64 P0, [R0+URZ+0x33420], R3 ;  /* 0x03342003000085a7 */ /* 0x000e64000800007f */
[----:B-1----:R-:W-:Y:S05]  /*14c20*/  @!P0 BRA `(.L_x_4997) ;  /* 0xfffffffc00f08947 */ /* 0x002fea000383ffff */
[----:B------:R-:W-:Y:S05]  /*14c30*/  BRA `(.L_x_5036) ;  /* 0xfffffff000287947 */ /* 0x000fea000383ffff */
.L_x_4998:
        /* <DEDUP_REMOVED lines=11> */
.L_x_5038:
[----:B------:R-:W-:Y:S05]  /*14cf0*/  BSYNC B0 ;  /* 0x0000000000007941 */ /* 0x000fea0003800000 */
.L_x_5037:
[----:B------:R-:W-:Y:S05]  /*14d00*/  BRA `(.L_x_5039) ;  /* 0xfffffff000107947 */ /* 0x000fea000383ffff */
.L_x_5001:
[----:B------:R-:W-:Y:S01]  /*14d10*/  BSSY B1, `(.L_x_5040) ;  /* 0x0000006000017945 */ /* 0x000fe20003800000 */
[----:B------:R-:W-:-:S07]  /*14d20*/  IMAD.MOV.U32 R15, RZ, RZ, -0x1 ;  /* 0xffffffffff0f7424 */ /* 0x000fce00078e00ff */
[----:B01----:R-:W-:Y:S05]  /*14d30*/  WARPSYNC.COLLECTIVE R15, `(.L_x_5041) ;  /* 0x000000000f0c7348 */ /* 0x003fea0003c00000 */
[----:B------:R-:W-:Y:S02]  /*14d40*/  ELECT P6, UR62, PT ;  /* 0x00000000003e782f */ /* 0x000fe400038c0000 */
[----:B------:R-:W-:Y:S01]  /*14d50*/  MOV R14, UR62 ;  /* 0x0000003e000e7c02 */ /* 0x000fe20008000f00 */
[----:B01----:R-:W-:Y:S10]  /*14d60*/  ENDCOLLECTIVE ;  /* 0x000000000000791b */ /* 0x003ff40003800000 */
.L_x_5041:
[----:B------:R-:W-:Y:S05]  /*14d70*/  BSYNC B1 ;  /* 0x0000000000017941 */ /* 0x000fea0003800000 */
.L_x_5040:
[----:B------:R-:W-:Y:S05]  /*14d80*/  BRA `(.L_x_5042) ;  /* 0xfffffff000087947 */ /* 0x000fea000383ffff */
.L_x_5003:
[----:B0-----:R0:W1:Y:S02]  /*14d90*/  SYNCS.PHASECHK.TRANS64.TRYWAIT P1, [R6+URZ], R5 ;  /* 0x00000005060075a7 */ /* 0x001064000802017f */
[----:B-1----:R-:W-:Y:S05]  /*14da0*/  @!P1 NANOSLEEP.SYNCS 0x989680 ;  /* 0x009896800000995d */ /* 0x002fea0003900000 */
[----:B------:R-:W1:Y:S02]  /*14db0*/  @!P1 SYNCS.PHASECHK.TRANS64 P1, [R6+URZ], R5 ;  /* 0x00000005060095a7 */ /* 0x000e64000802007f */
[----:B-1----:R-:W-:Y:S05]  /*14dc0*/  @!P1 BRA `(.L_x_5003) ;  /* 0xfffffffc00f09947 */ /* 0x002fea000383ffff */
[----:B------:R-:W-:Y:S05]  /*14dd0*/  BRA `(.L_x_5043) ;  /* 0xfffffff000447947 */ /* 0x000fea000383ffff */
.L_x_5004:
[----:B-1----:R1:W2:Y:S02]  /*14de0*/  SYNCS.PHASECHK.TRANS64.TRYWAIT P1, [R7+URZ], R2 ;  /* 0x00000002070075a7 */ /* 0x0022a4000802017f */
[----:B--2---:R-:W-:Y:S05]  /*14df0*/  @!P1 NANOSLEEP.SYNCS 0x989680 ;  /* 0x009896800000995d */ /* 0x004fea0003900000 */
[----:B------:R-:W2:Y:S02]  /*14e00*/  @!P1 SYNCS.PHASECHK.TRANS64 P1, [R7+URZ], R2 ;  /* 0x00000002070095a7 */ /* 0x000ea4000802007f */
[----:B--2---:R-:W-:Y:S05]  /*14e10*/  @!P1 BRA `(.L_x_5004) ;  /* 0xfffffffc00f09947 */ /* 0x004fea000383ffff */
[----:B------:R-:W-:Y:S05]  /*14e20*/  BRA `(.L_x_5044) ;  /* 0xfffffff000387947 */ /* 0x000fea000383ffff */
.L_x_5006:
[----:B--2---:R2:W3:Y:S02]  /*14e30*/  SYNCS.PHASECHK.TRANS64.TRYWAIT P1, [R4+URZ+0x33460], R5 ;  /* 0x03346005040075a7 */ /* 0x0044e4000802017f */
[----:B---3--:R-:W-:Y:S05]  /*14e40*/  @!P1 NANOSLEEP.SYNCS 0x989680 ;  /* 0x009896800000995d */ /* 0x008fea0003900000 */
[----:B------:R-:W3:Y:S02]  /*14e50*/  @!P1 SYNCS.PHASECHK.TRANS64 P1, [R4+URZ+0x33460], R5 ;  /* 0x03346005040095a7 */ /* 0x000ee4000802007f */
[----:B---3--:R-:W-:Y:S05]  /*14e60*/  @!P1 BRA `(.L_x_5006) ;  /* 0xfffffffc00f09947 */ /* 0x008fea000383ffff */
[----:B------:R-:W-:Y:S05]  /*14e70*/  BRA `(.L_x_5045) ;  /* 0xfffffff0003c7947 */ /* 0x000fea000383ffff */
.L_x_5008:
[----:B---3--:R3:W4:Y:S02]  /*14e80*/  SYNCS.PHASECHK.TRANS64.TRYWAIT P1, [R3+URZ+0x33460], R2 ;  /* 0x03346002030075a7 */ /* 0x008724000802017f */
[----:B----4-:R-:W-:Y:S05]  /*14e90*/  @!P1 NANOSLEEP.SYNCS 0x989680 ;  /* 0x009896800000995d */ /* 0x010fea0003900000 */
[----:B------:R-:W4:Y:S02]  /*14ea0*/  @!P1 SYNCS.PHASECHK.TRANS64 P1, [R3+URZ+0x33460], R2 ;  /* 0x03346002030095a7 */ /* 0x000f24000802007f */
[----:B----4-:R-:W-:Y:S05]  /*14eb0*/  @!P1 BRA `(.L_x_5008) ;  /* 0xfffffffc00f09947 */ /* 0x010fea000383ffff */
[----:B------:R-:W-:Y:S05]  /*14ec0*/  BRA `(.L_x_5046) ;  /* 0xfffffff0003c7947 */ /* 0x000fea000383ffff */
.L_x_5010:
[----:B----4-:R4:W0:Y:S02]  /*14ed0*/  SYNCS.PHASECHK.TRANS64.TRYWAIT P0, [R4+URZ+0x33480], R5 ;  /* 0x03348005040075a7 */ /* 0x010824000800017f */
[----:B0-----:R-:W-:Y:S05]  /*14ee0*/  @!P0 NANOSLEEP.SYNCS 0x989680 ;  /* 0x009896800000895d */ /* 0x001fea0003900000 */
[----:B------:R-:W0:Y:S02]  /*14ef0*/  @!P0 SYNCS.PHASECHK.TRANS64 P0, [R4+URZ+0x33480], R5 ;  /* 0x03348005040085a7 */ /* 0x000e24000800007f */
[----:B0-----:R-:W-:Y:S05]  /*14f00*/  @!P0 BRA `(.L_x_5010) ;  /* 0xfffffffc00f08947 */ /* 0x001fea000383ffff */
[----:B------:R-:W-:Y:S05]  /*14f10*/  BRA `(.L_x_5011) ;  /* 0xfffffff000387947 */ /* 0x000fea000383ffff */
.L_x_5047:
        /* <DEDUP_REMOVED lines=14> */
.L_x_12967:


//--------------------- .text._ZN7cutlass13device_kernelIN5flash11enable_sm90INS1_16FlashAttnFwdSm90INS1_25CollectiveMainloopFwdSm90ILi2EN4cute5tupleIJNS5_1CILi1EEES8_S8_EEENS6_IJNS7_ILi128EEENS7_ILi160EEENS7_ILi192EEEEEELi192ENS_12float_e4m3_tEfNS_4arch4Sm90ELb1ELb0ELb0ELb1ELb0ELb0ELb0ELb1ELb1ELb1ELb0ELb0EEENS1_21CollectiveEpilogueFwdINS6_IJSA_SC_SB_EEES9_NS_10bfloat16_tESG_Li256ELb1ELb1ELb0ELb1EEENS1_36VarlenDynamicPersistentTileSchedulerILi128ELi160ELi256ELi128ELb0ELb1ELb1ELb1ELb1ELb1EEEEEEEEEvNT_6ParamsE --------------------------
	.section	.text._ZN7cutlass13device_kernelIN5flash11enable_sm90INS1_16FlashAttnFwdSm90INS1_25CollectiveMainloopFwdSm90ILi2EN4cute5tupleIJNS5_1CILi1EEES8_S8_EEENS6_IJNS7_ILi128EEENS7_ILi160EEENS7_ILi192EEEEEELi192ENS_12float_e4m3_tEfNS_4arch4Sm90ELb1ELb0ELb0ELb1ELb0ELb0ELb0ELb1ELb1ELb1ELb0ELb0EEENS1_21CollectiveEpilogueFwdINS6_IJSA_SC_SB_EEES9_NS_10bfloat16_tESG_Li256ELb1ELb1ELb0ELb1EEENS1_36VarlenDynamicPersistentTileSchedulerILi128ELi160ELi256ELi128ELb0ELb1ELb1ELb1ELb1ELb1EEEEEEEEEvNT_6ParamsE,"ax",@progbits
	.align	128
.text._ZN7cutlass13device_kernelIN5flash11enable_sm90INS1_16FlashAttnFwdSm90INS1_25CollectiveMainloopFwdSm90ILi2EN4cute5tupleIJNS5_1CILi1EEES8_S8_EEENS6_IJNS7_ILi128EEENS7_ILi160EEENS7_ILi192EEEEEELi192ENS_12float_e4m3_tEfNS_4arch4Sm90ELb1ELb0ELb0ELb1ELb0ELb0ELb0ELb1ELb1ELb1ELb0ELb0EEENS1_21CollectiveEpilogueFwdINS6_IJSA_SC_SB_EEES9_NS_10bfloat16_tESG_Li256ELb1ELb1ELb0ELb1EEENS1_36VarlenDynamicPersistentTileSchedulerILi128ELi160ELi256ELi128ELb0ELb1ELb1ELb1ELb1ELb1EEEEEEEEEvNT_6ParamsE:
        .type           _ZN7cutlass13device_kernelIN5flash11enable_sm90INS1_16FlashAttnFwdSm90INS1_25CollectiveMainloopFwdSm90ILi2EN4cute5tupleIJNS5_1CILi1EEES8_S8_EEENS6_IJNS7_ILi128EEENS7_ILi160EEENS7_ILi192EEEEEELi192ENS_12float_e4m3_tEfNS_4arch4Sm90ELb1ELb0ELb0ELb1ELb0ELb0ELb0ELb1ELb1ELb1ELb0ELb0EEENS1_21CollectiveEpilogueFwdINS6_IJSA_SC_SB_EEES9_NS_10bfloat16_tESG_Li256ELb1ELb1ELb0ELb1EEENS1_36VarlenDynamicPersistentTileSchedulerILi128ELi160ELi256ELi128ELb0ELb1ELb1ELb1ELb1ELb1EEEEEEEEEvNT_6ParamsE,@function
        .size           _ZN7cutlass13device_kernelIN5flash11enable_sm90INS1_16FlashAttnFwdSm90INS1_25CollectiveMainloopFwdSm90ILi2EN4cute5tupleIJNS5_1CILi1EEES8_S8_EEENS6_IJNS7_ILi128EEENS7_ILi160EEENS7_ILi192EEEEEELi192ENS_12float_e4m3_tEfNS_4arch4Sm90ELb1ELb0ELb0ELb1ELb0ELb0ELb0ELb1ELb1ELb1ELb0ELb0EEENS1_21CollectiveEpilogueFwdINS6_IJSA_SC_SB_EEES9_NS_10bfloat16_tESG_Li256ELb1ELb1ELb0ELb1EEENS1_36VarlenDynamicPersistentTileSchedulerILi128ELi160ELi256ELi128ELb0ELb1ELb1ELb1ELb1ELb1EEEEEEEEEvNT_6ParamsE,(.L_x_12968 - _ZN7cutlass13device_kernelIN5flash11enable_sm90INS1_16FlashAttnFwdSm90INS1_25CollectiveMainloopFwdSm90ILi2EN4cute5tupleIJNS5_1CILi1EEES8_S8_EEENS6_IJNS7_ILi128EEENS7_ILi160EEENS7_ILi192EEEEEELi192ENS_12float_e4m3_tEfNS_4arch4Sm90ELb1ELb0ELb0ELb1ELb0ELb0ELb0ELb1ELb1ELb1ELb0ELb0EEENS1_21CollectiveEpilogueFwdINS6_IJSA_SC_SB_EEES9_NS_10bfloat16_tESG_Li256ELb1ELb1ELb0ELb1EEENS1_36VarlenDynamicPersistentTileSchedulerILi128ELi160ELi256ELi128ELb0ELb1ELb1ELb1ELb1ELb1EEEEEEEEEvNT_6ParamsE)
        .other          _ZN7cutlass13device_kernelIN5flash11enable_sm90INS1_16FlashAttnFwdSm90INS1_25CollectiveMainloopFwdSm90ILi2EN4cute5tupleIJNS5_1CILi1EEES8_S8_EEENS6_IJNS7_ILi128EEENS7_ILi160EEENS7_ILi192EEEEEELi192ENS_12float_e4m3_tEfNS_4arch4Sm90ELb1ELb0ELb0ELb1ELb0ELb0ELb0ELb1ELb1ELb1ELb0ELb0EEENS1_21CollectiveEpilogueFwdINS6_IJSA_SC_SB_EEES9_NS_10bfloat16_tESG_Li256ELb1ELb1ELb0ELb1EEENS1_36VarlenDynamicPersistentTileSchedulerILi128ELi160ELi256ELi128ELb0ELb1ELb1ELb1ELb1ELb1EEEEEEEEEvNT_6ParamsE,@"STO_CUDA_ENTRY STV_DEFAULT"
_ZN7cutlass13device_kernelIN5flash11enable_sm90INS1_16FlashAttnFwdSm90INS1_25CollectiveMainloopFwdSm90ILi2EN4cute5tupleIJNS5_1CILi1EEES8_S8_EEENS6_IJNS7_ILi128EEENS7_ILi160EEENS7_ILi192EEEEEELi192ENS_12float_e4m3_tEfNS_4arch4Sm90ELb1ELb0ELb0ELb1ELb0ELb0ELb0ELb1ELb1ELb1ELb0ELb0EEENS1_21CollectiveEpilogueFwdINS6_IJSA_SC_SB_EEES9_NS_10bfloat16_tESG_Li256ELb1ELb1ELb0ELb1EEENS1_36VarlenDynamicPersistentTileSchedulerILi128ELi160ELi256ELi128ELb0ELb1ELb1ELb1ELb1ELb1EEEEEEEEEvNT_6ParamsE:
        /* <DEDUP_REMOVED lines=18> */
.L_x_5049:
[----:B------:R-:W-:Y:S05]  /*0120*/  BSYNC B0 ;  /* 0x0000000000007941 */ /* 0x000fea0003800000 */
.L_x_5048:
        /* <DEDUP_REMOVED lines=41> */
.L_x_5050:
        /* <DEDUP_REMOVED lines=22> */
.L_x_5051:
        /* <DEDUP_REMOVED lines=18> */
.L_x_5052:
        /* <DEDUP_REMOVED lines=22> */
.L_x_5053:
        /* <DEDUP_REMOVED lines=22> */
.L_x_5054:
[----:B------:R-:W-:Y:S01]  /*0900*/  PLOP3.LUT P0, PT, PT, PT, UP0, 0x80, 0x0 ;  /* 0x000000000000781c */ /* 0x000fe20003f0f008 */
[----:B------:R-:W-:Y:S01]  /*0910*/  UMOV UR38, 0x1 ;  /* 0x0000000100267882 */ /* 0x000fe20000000000 */
[----:B------:R-:W-:Y:S01]  /*0920*/  NOP ;  /* 0x0000000000007918 */ /* 0x000fe20000000000 */
[----:B------:R-:W-:Y:S01]  /*0930*/  USEL UR38, UR38, 0x2, !UP0 ;  /* 0x0000000226267887 */ /* 0x000fe2000c000000 */
[----:B------:R-:W-:Y:S01]  /*0940*/  ULDC.64 UR54, c[0x0][0x208] ;  /* 0x0000820000367ab9 */ /* 0x000fe20000000a00 */
[----:B012-4-:R-:W-:Y:S08]  /*0950*/  BAR.SYNC.DEFER_BLOCKING 0x0 ;  /* 0x0000000000007b1d */ /* 0x017ff00000010000 */
[----:B------:R-:W-:Y:S05]  /*0960*/  @!P0 BRA `(.L_x_5055) ;  /* 0x000000ec004c8947 */ /* 0x000fea0003800000 */
.L_x_5056:
        /* <DEDUP_REMOVED lines=36> */
[----:B------:R-:W-:Y:S01]  /*0bb0*/  LOP3.LUT R0, R0, 0x1ffffffe, RZ, 0xc0, !PT ;  /* 0x1ffffffe00007812 */ /* 0x000fe200078ec0ff */
[----:B------:R-:W-:Y:S01]  /*0bc0*/  IMAD.SHL.U32 R2, R2, 0x20, RZ ;  /* 0x0000002002027824 */ /* 0x000fe200078e00ff */
[----:B------:R-:W-:Y:S02]  /*0bd0*/  LEA.HI R6, R4, R221, RZ, 0x2 ;  /* 0x000000dd04067211 */ /* 0x000fe400078f10ff */
[----:B------:R-:W-:Y:S01]  /*0be0*/  LEA.HI R10, R3, R228, RZ, 0x2 ;  /* 0x000000e4030a7211 */ /* 0x000fe200078f10ff */
[----:B------:R-:W-:Y:S01]  /*0bf0*/  IMAD.IADD R0, R9, 0x1, -R0 ;  /* 0x0000000109007824 */ /* 0x000fe200078e0a00 */
[--C-:B------:R-:W-:Y:S02]  /*0c00*/  SHF.R.S32.HI R8, RZ, 0x2, R6.reuse ;  /* 0x00000002ff087819 */ /* 0x100fe40000011406 */
[----:B------:R-:W-:Y:S02]  /*0c10*/  SHF.R.S32.HI R11, RZ, 0x1f, R6 ;  /* 0x0000001fff0b7819 */ /* 0x000fe40000011406 */
        /* <DEDUP_REMOVED lines=32> */
.L_x_5113:
        /* <DEDUP_REMOVED lines=51> */
.L_x_5057:
        /* <DEDUP_REMOVED lines=9> */
.L_x_5058:
        /* <DEDUP_REMOVED lines=13> */
.L_x_5059:
        /* <DEDUP_REMOVED lines=44> */
[----:B------:R-:W2:Y:S01]  /*1570*/  @P1 LDG.E R0, desc[UR54][R6.64] ;  /* 0x0000003606001981 */ /* 0x000ea2000c1e1900 */
        /* <DEDUP_REMOVED lines=53> */
[----:B------:R-:W-:Y:S02]  /*18d0*/  IMAD.MOV.U32 R96, RZ, RZ, RZ ;  /* 0x000000ffff607224 */ /* 0x000fe400078e00ff */
[----:B------:R-:W-:Y:S02]  /*18e0*/  IMAD.MOV.U32 R133, RZ, RZ, RZ ;  /* 0x000000ffff857224 */ /* 0x000fe400078e00ff */
        /* <DEDUP_REMOVED lines=51> */
.L_x_5061:
        /* <DEDUP_REMOVED lines=9> */
.L_x_5213:
[----:B------:R-:W-:Y:S05]  /*1cb0*/  @!P0 BRA `(.L_x_5063) ;  /* 0x0000000000048947 */ /* 0x000fea0003800000 */
[----:B------:R-:W-:Y:S01]  /*1cc0*/  BPT.TRAP 0x1 ;  /* 0x000000040000795c */ /* 0x000fe20000300000 */
.L_x_5063:
[----:B------:R-:W-:Y:S02]  /*1cd0*/  IMAD.U32 R2, RZ, RZ, UR52 ;  /* 0x00000034ff027e24 */ /* 0x000fe4000f8e00ff */
[----:B0-----:R-:W-:-:S03]  /*1ce0*/  IMAD.U32 R3, RZ, RZ, UR45 ;  /* 0x0000002dff037e24 */ /* 0x001fc6000f8e00ff */
[----:B------:R-:W-:Y:S02]  /*1cf0*/  LEA R2, R2, UR41, 0x3 ;  /* 0x0000002902027c11 */ /* 0x000fe4000f8e18ff */
[----:B------:R-:W-:-:S04]  /*1d00*/  SHF.L.U32 R3, R3, 0x1f, RZ ;  /* 0x0000001f03037819 */ /* 0x000fc800000006ff */
[----:B------:R0:W1:Y:S01]  /*1d10*/  SYNCS.PHASECHK.TRANS64.TRYWAIT P2, [R2+URZ+0x33430], R3 ;  /* 0x03343003020075a7 */ /* 0x000062000804017f */
[----:B------:R-:W-:Y:S05]  /*1d20*/  @!P0 BRA `(.L_x_5064) ;  /* 0x0000000000048947 */ /* 0x000fea0003800000 */
[----:B------:R-:W-:Y:S01]  /*1d30*/  BPT.TRAP 0x1 ;  /* 0x000000040000795c */ /* 0x000fe20000300000 */
.L_x_5064:
[----:B------:R-:W2:Y:S02]  /*1d40*/  S2R R0, SR_TID.X ;  /* 0x0000000000007919 */ /* 0x000ea40000002100 */
[----:B--2---:R-:W-:Y:S01]  /*1d50*/  LOP3.LUT P1, RZ, R0, 0x7f, RZ, 0xc0, !PT ;  /* 0x0000007f00ff7812 */ /* 0x004fe2000782c0ff */
[----:B-1----:R-:W-:-:S12]  /*1d60*/  @P2 BRA `(.L_x_5065) ;  /* 0x0000000000082947 */ /* 0x002fd80003800000 */
[----:B------:R-:W1:Y:S02]  /*1d70*/  SYNCS.PHASECHK.TRANS64.TRYWAIT P2, [R2+URZ+0x33430], R3 ;  /* 0x03343003020075a7 */ /* 0x000e64000804017f */
[----:B-1----:R-:W-:Y:S05]  /*1d80*/  @!P2 BRA `(.L_x_5066) ;  /* 0x00000140004ca947 */ /* 0x002fea0003800000 */
.L_x_5065:
[----:B------:R-:W-:Y:S05]  /*1d90*/  WARPSYNC.ALL ;  /* 0x0000000000007948 */ /* 0x000fea0003800000 */
[----:B------:R-:W-:Y:S01]  /*1da0*/  UIADD3 UR4, UR41, 0x24200, URZ ;  /* 0x0002420029047890 */ /* 0x000fe2000fffe03f */
[----:B------:R-:W-:Y:S01]  /*1db0*/  WARPGROUP.ARRIVE ;  /* 0x00000000000079c5 */ /* 0x000fe20000000000 */
[----:B------:R-:W-:Y:S01]  /*1dc0*/  ULOP3.LUT UR20, UR56, 0x10000, URZ, 0xfc, !UPT ;  /* 0x0001000038147892 */ /* 0x000fe2000f8efc3f */
[----:B------:R-:W-:Y:S01]  /*1dd0*/  VIADD R0, R18, UR37 ;  /* 0x0000002512007c36 */ /* 0x000fe20008000000 */
[----:B------:R-:W-:Y:S01]  /*1de0*/  USHF.R.U32.HI UR4, URZ, 0x4, UR4 ;  /* 0x000000043f047899 */ /* 0x000fe20008011604 */
[----:B------:R-:W-:Y:S01]  /*1df0*/  IMAD.U32 R5, RZ, RZ, UR51 ;  /* 0x00000033ff057e24 */ /* 0x000fe2000f8e00ff */
[----:B------:R-:W-:Y:S01]  /*1e00*/  UMOV UR25, 0x80000020 ;  /* 0x8000002000197882 */ /* 0x000fe20000000000 */
[----:B------:R-:W-:Y:S01]  /*1e10*/  UMOV UR27, 0x80000020 ;  /* 0x80000020001b7882 */ /* 0x000fe20000000000 */
[----:B------:R-:W-:Y:S01]  /*1e20*/  ULOP3.LUT UR4, UR4, 0x3fff, URZ, 0xc0, !UPT ;  /* 0x00003fff04047892 */ /* 0x000fe2000f8ec03f */
[----:B------:R-:W-:Y:S01]  /*1e30*/  IMAD.MOV.U32 R9, RZ, RZ, R0 ;  /* 0x000000ffff097224 */ /* 0x000fe200078e0000 */
[----:B------:R-:W-:Y:S01]  /*1e40*/  UMOV UR24, UR20 ;  /* 0x0000001400187c82 */ /* 0x000fe20008000000 */
[----:B------:R-:W-:Y:S01]  /*1e50*/  UIADD3 UR6, UR20, 0x2, URZ ;  /* 0x0000000214067890 */ /* 0x000fe2000fffe03f */
[----:B01----:R-:W-:Y:S01]  /*1e60*/  @!P1 VIADD R2, R2, 0x33440 ;  /* 0x0003344002029836 */ /* 0x003fe20000000000 */
[----:B------:R-:W-:Y:S01]  /*1e70*/  ULOP3.LUT UR49, UR4, 0x10000, URZ, 0xfc, !UPT ;  /* 0x0001000004317892 */ /* 0x000fe2000f8efc3f */
[----:B------:R-:W-:Y:S01]  /*1e80*/  CS2R R118, SRZ ;  /* 0x0000000000767805 */ /* 0x000fe2000001ff00 */
[----:B------:R-:W-:Y:S01]  /*1e90*/  UMOV UR7, 0x80000020 ;  /* 0x8000002000077882 */ /* 0x000fe20000000000 */
[----:B------:R-:W-:Y:S01]  /*1ea0*/  UIADD3 UR10, UR20, 0x200, URZ ;  /* 0x00000200140a7890 */ /* 0x000fe2000fffe03f */
[----:B------:R-:W-:Y:S01]  /*1eb0*/  @!P1 PRMT R2, RZ, 0x654, R2 ;  /* 0x00000654ff029816 */ /* 0x000fe20000000002 */
        /* <DEDUP_REMOVED lines=101> */
[----:B------:R-:W-:-:S03]  /*2510*/  UISETP.NE.AND UP0, UPT, UR10, 0x1, UPT ;  /* 0x000000010a00788c */ /* 0x000fc6000bf05270 */
[----:B------:R-:W-:-:S03]  /*2520*/  UMOV UR10, UR37 ;  /* 0x00000025000a7c82 */ /* 0x000fc60008000000 */
[----:B------:R-:W-:-:S05]  /*2530*/  PLOP3.LUT P2, PT, PT, PT, UP0, 0x80, 0x0 ;  /* 0x000000000000781c */ /* 0x000fca0003f4f008 */
[----:B------:R-:W-:Y:S01]  /*2540*/  @UP0 ULDC UR11, c[0x0][0x450] ;  /* 0x00011400000b0ab9 */ /* 0x000fe20000000800 */
        /* <DEDUP_REMOVED lines=42> */
[----:B------:R-:W-:-:S04]  /*27f0*/  @UP0 ULDC UR6, c[0x0][0x450] ;  /* 0x0001140000060ab9 */ /* 0x000fc80000000800 */
[----:B------:R-:W-:Y:S01]  /*2800*/  @P2 SHF.R.U32.HI R9, RZ, UR6, R3 ;  /* 0x00000006ff092c19 */ /* 0x000fe20008011603 */
[----:B------:R-:W-:-:S04]  /*2810*/  UIMAD UR6, UR53, -0xa0, UR50 ;  /* 0xffffff60350678a4 */ /* 0x000fc8000f8e0232 */
[----:B------:R-:W0:Y:S01]  /*2820*/  SHFL.IDX PT, R3, R9, RZ, 0x1c1f ;  /* 0x001c1fff09037589 */ /* 0x000e2200000e0000 */
[----:B------:R-:W-:-:S03]  /*2830*/  UIADD3 UR6, UR6, 0xa0, URZ ;  /* 0x000000a006067890 */ /* 0x000fc6000fffe03f */
[----:B------:R-:W1:Y:S03]  /*2840*/  SHFL.IDX PT, R9, R9, 0x1, 0x1c1f ;  /* 0x003c1f0009097f89 */ /* 0x000e6600000e0000 */
[----:B------:R-:W-:Y:S01]  /*2850*/  IMAD.U32 R4, RZ, RZ, UR6 ;  /* 0x00000006ff047e24 */ /* 0x000fe2000f8e00ff */
[----:B------:R-:W-:-:S03]  /*2860*/  @UP0 ULDC UR6, c[0x0][0x44c] ;  /* 0x0001130000060ab9 */ /* 0x000fc60000000800 */
[----:B------:R-:W-:Y:S01]  /*2870*/  IMAD R11, R17, -0x2, R4 ;  /* 0xfffffffe110b7824 */ /* 0x000fe200078e0204 */
[----:B------:R-:W-:Y:S02]  /*2880*/  WARPGROUP.DEPBAR.LE gsb0, 0x0 ;  /* 0x00008000000079c5 */ /* 0x000fe40000010000 */
[----:B------:R-:W-:-:S06]  /*2890*/  WARPGROUP.ARRIVE ;  /* 0x00000000000079c5 */ /* 0x000fcc0000000000 */
[----:B------:R-:W-:Y:S01]  /*28a0*/  QGMMA.64x32x32.F32.E4M3.E4M3 R40, gdesc[UR16], R40, gsb0 ;  /* 0x00600000102879f3 */ /* 0x000fe20008000828 */
[----:B------:R-:W-:Y:S01]  /*28b0*/  UMOV UR18, UR7 ;  /* 0x0000000700127c82 */ /* 0x000fe20008000000 */
[----:B------:R-:W-:Y:S01]  /*28c0*/  UMOV UR19, 0x80000020 ;  /* 0x8000002000137882 */ /* 0x000fe20000000000 */
[----:B------:R-:W-:Y:S02]  /*28d0*/  UMOV UR7, 0xffffff60 ;  /* 0xffffff6000077882 */ /* 0x000fe40000000000 */
[----:B------:R-:W-:-:S06]  /*28e0*/  UIMAD UR7, UR53, UR7, 0xa1 ;  /* 0x000000a1350774a4 */ /* 0x000fcc000f8e0207 */
[----:B------:R-:W-:Y:S01]  /*28f0*/  IMAD.U32 R0, RZ, RZ, UR7 ;  /* 0x00000007ff007e24 */ /* 0x000fe2000f8e00ff */
[----:B------:R-:W-:-:S03]  /*2900*/  UIMAD.WIDE.U32 UR6, UR37, UR6, URZ ;  /* 0x00000006250672a5 */ /* 0x000fc6000f8e003f */
[----:B------:R-:W-:Y:S01]  /*2910*/  IMAD R0, R17, -0x2, R0 ;  /* 0xfffffffe11007824 */ /* 0x000fe200078e0200 */
[----:B------:R-:W-:-:S04]  /*2920*/  @UP0 USHF.R.U32.HI UR10, URZ, UR11, UR7 ;  /* 0x0000000b3f0a0299 */ /* 0x000fc80008011607 */
[----:B------:R-:W-:Y:S01]  /*2930*/  IADD3 R12, -R5, UR50, R0 ;  /* 0x00000032050c7c10 */ /* 0x000fe2000fffe100 */
[----:B------:R-:W-:-:S03]  /*2940*/  UIADD3 UR6, UR10, UR50, -UR51 ;  /* 0x000000320a067290 */ /* 0x000fc6000fffe833 */
[----:B0-----:R-:W-:Y:S01]  /*2950*/  VIADDMNMX R3, R3, R12, R11, PT ;  /* 0x0000000c03037246 */ /* 0x001fe2000380010b */
[----:B------:R-:W-:-:S03]  /*2960*/  UIMAD.WIDE UR6, UR6, 0x66666667, URZ ;  /* 0x66666667060678a5 */ /* 0x000fc6000f8e023f */
[C---:B------:R-:W-:Y:S01]  /*2970*/  ISETP.GT.AND P3, PT, R3.reuse, RZ, PT ;  /* 0x000000ff0300720c */ /* 0x040fe20003f64270 */
[----:B------:R-:W-:Y:S01]  /*2980*/  USHF.R.U32.HI UR6, URZ, 0x1f, UR7 ;  /* 0x0000001f3f067899 */ /* 0x000fe20008011607 */
[C---:B------:R-:W-:Y:S02]  /*2990*/  ISETP.GT.AND P4, PT, R3.reuse, 0x1, PT ;  /* 0x000000010300780c */ /* 0x040fe40003f84270 */
[----:B------:R-:W-:Y:S01]  /*29a0*/  ISETP.GT.AND P5, PT, R3, 0x8, PT ;  /* 0x000000080300780c */ /* 0x000fe20003fa4270 */
[----:B------:R-:W-:-:S04]  /*29b0*/  ULEA.HI.SX32 UR6, UR7, UR6, 0x1a ;  /* 0x0000000607067291 */ /* 0x000fc8000f8fd23f */
[----:B------:R-:W-:-:S04]  /*29c0*/  UISETP.LT.AND UP1, UPT, URZ, UR6, UPT ;  /* 0x000000063f00728c */ /* 0x000fc8000bf21270 */
[----:B------:R-:W-:-:S04]  /*29d0*/  USEL UR53, URZ, UR6, !UP1 ;  /* 0x000000063f357287 */ /* 0x000fc8000c800000 */
[----:B------:R-:W-:Y:S01]  /*29e0*/  UISETP.GE.AND UP1, UPT, UR56, UR53, UPT ;  /* 0x000000353800728c */ /* 0x000fe2000bf26270 */
        /* <DEDUP_REMOVED lines=64> */
[----:B-1----:R-:W-:-:S04]  /*2df0*/  VIADDMNMX R81, R9, R12, R11, PT ;  /* 0x0000000c09517246 */ /* 0x002fc8000380010b */
[----:B------:R-:W-:-:S04]  /*2e00*/  ISETP.GT.AND P5, PT, R81, 0x8, PT ;  /* 0x000000085100780c */ /* 0x000fc80003fa4270 */
[----:B------:R-:W-:Y:S01]  /*2e10*/  FSEL R94, R94, -INF , P5 ;  /* 0xff8000005e5e7808 */ /* 0x000fe20002800000 */
[----:B------:R-:W-:Y:S02]  /*2e20*/  WARPGROUP.DEPBAR.LE gsb0, 0x0 ;  /* 0x00008000000079c5 */ /* 0x000fe40000010000 */
[----:B------:R-:W-:Y:S01]  /*2e30*/  WARPGROUP.ARRIVE ;  /* 0x00000000000079c5 */ /* 0x000fe20000000000 */
[----:B------:R-:W-:Y:S02]  /*2e40*/  FSEL R112, R56, -INF , P4 ;  /* 0xff80000038707808 */ /* 0x000fe40002000000 */
[----:B------:R-:W-:Y:S02]  /*2e50*/  ISETP.GT.AND P4, PT, R3, 0x48, PT ;  /* 0x000000480300780c */ /* 0x000fe40003f84270 */
[----:B------:R-:W-:Y:S01]  /*2e60*/  FSEL R114, R57, -INF , P3 ;  /* 0xff80000039727808 */ /* 0x000fe20001800000 */
[----:B------:R-:W-:Y:S01]  /*2e70*/  QGMMA.64x32x32.F32.E4M3.E4M3 R40, gdesc[UR20], R40, gsb0 ;  /* 0x00600000142879f3 */ /* 0x000fe20008000828 */
[----:B------:R-:W-:Y:S01]  /*2e80*/  UIADD3 UR22, UR28, 0x702, URZ ;  /* 0x000007021c167890 */ /* 0x000fe2000fffe03f */
[----:B------:R-:W-:Y:S01]  /*2e90*/  FMNMX.FTZ R5, R112, R5, !PT ;  /* 0x0000000570057209 */ /* 0x000fe20007810000 */
[----:B------:R-:W-:Y:S01]  /*2ea0*/  UMOV UR23, 0x80000020 ;  /* 0x8000002000177882 */ /* 0x000fe20000000000 */
        /* <DEDUP_REMOVED lines=21> */
[----:B------:R-:W-:Y:S01]  /*3000*/  WARPGROUP.ARRIVE ;  /* 0x00000000000079c5 */ /* 0x000fe20000000000 */
[----:B------:R-:W-:Y:S02]  /*3010*/  FSEL R40, R40, -INF , P4 ;  /* 0xff80000028287808 */ /* 0x000fe40002000000 */
[----:B------:R-:W-:Y:S02]  /*3020*/  ISETP.GT.AND P4, PT, R3, 0x68, PT ;  /* 0x000000680300780c */ /* 0x000fe40003f84270 */
[----:B------:R-:W-:Y:S01]  /*3030*/  FSEL R41, R41, -INF , P3 ;  /* 0xff80000029297808 */ /* 0x000fe20001800000 */
[----:B------:R-:W-:Y:S01]  /*3040*/  QGMMA.64x32x32.F32.E4M3.E4M3 R24, gdesc[UR20], R24, gsb0 ;  /* 0x00600000141879f3 */ /* 0x000fe20008000818 */
        /* <DEDUP_REMOVED lines=20> */
[----:B------:R-:W-:Y:S01]  /*3190*/  FMNMX.FTZ R5, R53, R0, !PT ;  /* 0x0000000035057209 */ /* 0x000fe20007810000 */
[----:B------:R-:W-:Y:S02]  /*31a0*/  WARPGROUP.DEPBAR.LE gsb0, 0x0 ;  /* 0x00008000000079c5 */ /* 0x000fe40000010000 */
[----:B------:R-:W-:Y:S01]  /*31b0*/  FSEL R24, R24, -INF , P4 ;  /* 0xff80000018187808 */ /* 0x000fe20002000000 */
[----:B------:R0:W-:Y:S01]  /*31c0*/  @!P1 SYNCS.ARRIVE.TRANS64.RED.A1T0 RZ, [R2+URZ], RZ ;  /* 0x000000ff02ff99a7 */ /* 0x0001e2000810043f */
        /* <DEDUP_REMOVED lines=14> */
[----:B------:R-:W-:Y:S01]  /*32b0*/  FMNMX.FTZ R0, R32, R5, !PT ;  /* 0x0000000520007209 */ /* 0x000fe20007810000 */
[----:B------:R-:W-:Y:S01]  /*32c0*/  IMAD.U32 R5, RZ, RZ, UR39 ;  /* 0x00000027ff057e24 */ /* 0x000fe2000f8e00ff */
[----:B------:R-:W-:-:S02]  /*32d0*/  ISETP.GT.AND P3, PT, R3, 0x99, PT ;  /* 0x000000990300780c */ /* 0x000fc40003f64270 */
[----:B------:R-:W-:Y:S02]  /*32e0*/  FSEL R36, R36, -INF , P4 ;  /* 0xff80000024247808 */ /* 0x000fe40002000000 */
[----:B------:R-:W-:Y:S02]  /*32f0*/  FMNMX.FTZ R3, R33, R0, !PT ;  /* 0x0000000021037209 */ /* 0x000fe40007810000 */
[----:B------:R-:W-:Y:S02]  /*3300*/  FSEL R37, R37, -INF , P3 ;  /* 0xff80000025257808 */ /* 0x000fe40001800000 */
[----:B------:R-:W-:Y:S02]  /*3310*/  FMNMX.FTZ R0, R36, R3, !PT ;  /* 0x0000000324007209 */ /* 0x000fe40007810000 */
        /* <DEDUP_REMOVED lines=54> */
[----:B------:R-:W-:Y:S01]  /*3680*/  MUFU.EX2 R13, R72 ;  /* 0x00000048000d7308 */ /* 0x000fe20000000800 */
[----:B------:R-:W-:Y:S01]  /*3690*/  FMNMX.FTZ R20, R102, R15, !PT ;  /* 0x0000000f66147209 */ /* 0x000fe20007810000 */
[--C-:B------:R-:W-:Y:S01]  /*36a0*/  FFMA.FTZ R14, R104, UR39, -R3.reuse ;  /* 0x00000027680e7c23 */ /* 0x100fe20008010803 */
[----:B------:R-:W-:Y:S01]  /*36b0*/  FSEL R74, R74, -INF , P3 ;  /* 0xff8000004a4a7808 */ /* 0x000fe20001800000 */
[--C-:B------:R-:W-:Y:S01]  /*36c0*/  FFMA.FTZ R110, R110, UR39, -R3.reuse ;  /* 0x000000276e6e7c23 */ /* 0x100fe20008010803 */
[----:B------:R-:W-:Y:S01]  /*36d0*/  FMNMX.FTZ R15, R103, R20, !PT ;  /* 0x00000014670f7209 */ /* 0x000fe20007810000 */
[--C-:B------:R-:W-:Y:S01]  /*36e0*/  FFMA.FTZ R114, R114, UR39, -R3.reuse ;  /* 0x0000002772727c23 */ /* 0x100fe20008010803 */
[----:B------:R-:W-:Y:S01]  /*36f0*/  ISETP.GT.AND P3, PT, R81, 0x28, PT ;  /* 0x000000285100780c */ /* 0x000fe20003f64270 */
[----:B------:R-:W1:Y:S01]  /*3700*/  MUFU.EX2 R6, R6 ;  /* 0x0000000600067308 */ /* 0x000e620000000800 */
[----:B------:R-:W-:Y:S01]  /*3710*/  FMNMX.FTZ R20, R74, R15, !PT ;  /* 0x0000000f4a147209 */ /* 0x000fe20007810000 */
[--C-:B------:R-:W-:Y:S01]  /*3720*/  FFMA.FTZ R24, R24, UR39, -R3.reuse ;  /* 0x0000002718187c23 */ /* 0x100fe20008010803 */
[----:B------:R-:W-:Y:S01]  /*3730*/  FSEL R78, R78, -INF , P3 ;  /* 0xff8000004e4e7808 */ /* 0x000fe20001800000 */
[--C-:B------:R-:W-:Y:S01]  /*3740*/  FFMA.FTZ R25, R25, UR39, -R3.reuse ;  /* 0x0000002719197c23 */ /* 0x100fe20008010803 */
[----:B------:R-:W-:Y:S01]  /*3750*/  FMNMX.FTZ R21, R75, R20, !PT ;  /* 0x000000144b157209 */ /* 0x000fe20007810000 */
        /* <DEDUP_REMOVED lines=12> */
[--C-:B--2---:R-:W-:Y:S01]  /*3820*/  FFMA.FTZ R76, R65, UR39, -R3.reuse ;  /* 0x00000027414c7c23 */ /* 0x104fe20008010803 */
[----:B------:R-:W-:Y:S01]  /*3830*/  FSEL R86, R86, -INF , P3 ;  /* 0xff80000056567808 */ /* 0x000fe20001800000 */
[--C-:B------:R-:W-:Y:S01]  /*3840*/  FFMA.FTZ R33, R33, UR39, -R3.reuse ;  /* 0x0000002721217c23 */ /* 0x100fe20008010803 */
[----:B------:R-:W-:Y:S01]  /*3850*/  FMNMX.FTZ R57, R83, R56, !PT ;  /* 0x0000003853397209 */ /* 0x000fe20007810000 */
[--C-:B------:R-:W-:Y:S01]  /*3860*/  FFMA.FTZ R56, R108, UR39, -R3.reuse ;  /* 0x000000276c387c23 */ /* 0x100fe20008010803 */
[----:B------:R-:W-:Y:S01]  /*3870*/  ISETP.GT.AND P3, PT, R81, 0x40, PT ;  /* 0x000000405100780c */ /* 0x000fe20003f64270 */
[----:B------:R2:W-:Y:S01]  /*3880*/  MUFU.EX2 R21, R80 ;  /* 0x0000005000157308 */ /* 0x0005e20000000800 */
[----:B------:R-:W-:Y:S01]  /*3890*/  FMNMX.FTZ R72, R86, R57, !PT ;  /* 0x0000003956487209 */ /* 0x000fe20007810000 */
[----:B------:R-:W-:Y:S01]  /*38a0*/  FFMA.FTZ R36, R36, UR39, -R3 ;  /* 0x0000002724247c23 */ /* 0x000fe20008010803 */
[----:B------:R-:W-:-:S02]  /*38b0*/  FSEL R58, R58, -INF , P3 ;  /* 0xff8000003a3a7808 */ /* 0x000fc40001800000 */
[----:B------:R-:W-:Y:S02]  /*38c0*/  CS2R R108, SRZ ;  /* 0x00000000006c7805 */ /* 0x000fe4000001ff00 */
[----:B------:R-:W-:Y:S02]  /*38d0*/  FMNMX.FTZ R57, R87, R72, !PT ;  /* 0x0000004857397209 */ /* 0x000fe40007810000 */
[----:B------:R-:W-:Y:S02]  /*38e0*/  CS2R R106, SRZ ;  /* 0x00000000006a7805 */ /* 0x000fe4000001ff00 */
[----:B------:R-:W-:Y:S01]  /*38f0*/  ISETP.GT.AND P3, PT, R81, 0x48, PT ;  /* 0x000000485100780c */ /* 0x000fe20003f64270 */
[----:B------:R-:W4:Y:S01]  /*3900*/  MUFU.EX2 R10, R10 ;  /* 0x0000000a000a7308 */ /* 0x000f220000000800 */
[----:B------:R-:W-:Y:S02]  /*3910*/  FMNMX.FTZ R72, R58, R57, !PT ;  /* 0x000000393a487209 */ /* 0x000fe40007810000 */
[----:B------:R-:W-:-:S02]  /*3920*/  CS2R R104, SRZ ;  /* 0x0000000000687805 */ /* 0x000fc4000001ff00 */
[----:B------:R-:W-:Y:S02]  /*3930*/  FSEL R62, R62, -INF , P3 ;  /* 0xff8000003e3e7808 */ /* 0x000fe40001800000 */
[----:B------:R-:W-:Y:S02]  /*3940*/  CS2R R100, SRZ ;  /* 0x0000000000647805 */ /* 0x000fe4000001ff00 */
[----:B------:R-:W-:Y:S02]  /*3950*/  FMNMX.FTZ R61, R59, R72, !PT ;  /* 0x000000483b3d7209 */ /* 0x000fe40007810000 */
[----:B------:R-:W-:Y:S02]  /*3960*/  CS2R R96, SRZ ;  /* 0x0000000000607805 */ /* 0x000fe4000001ff00 */
        /* <DEDUP_REMOVED lines=8> */
[----:B--2---:R-:W-:Y:S01]  /*39f0*/  FSEL R80, R67, -INF , P4 ;  /* 0xff80000043507808 */ /* 0x004fe20002000000 */
[----:B------:R-:W-:Y:S01]  /*3a00*/  MUFU.EX2 R8, R8 ;  /* 0x0000000800087308 */ /* 0x000fe20000000800 */
[----:B------:R-:W-:Y:S02]  /*3a10*/  ISETP.GT.AND P3, PT, R81, 0x58, PT ;  /* 0x000000585100780c */ /* 0x000fe40003f64270 */
[----:B------:R-:W-:-:S02]  /*3a20*/  FMNMX.FTZ R67, R77, R72, !PT ;  /* 0x000000484d437209 */ /* 0x000fc40007810000 */
[----:B------:R-:W-:Y:S02]  /*3a30*/  ISETP.GT.AND P4, PT, R81, 0x59, PT ;  /* 0x000000595100780c */ /* 0x000fe40003f84270 */
[----:B-----5:R-:W-:Y:S01]  /*3a40*/  FSEL R84, R70, -INF , P3 ;  /* 0xff80000046547808 */ /* 0x020fe20001800000 */
[----:B------:R-:W-:Y:S01]  /*3a50*/  MUFU.EX2 R9, R9 ;  /* 0x0000000900097308 */ /* 0x000fe20000000800 */
[----:B------:R-:W-:Y:S02]  /*3a60*/  FMNMX.FTZ R67, R80, R67, !PT ;  /* 0x0000004350437209 */ /* 0x000fe40007810000 */
[----:B------:R-:W-:Y:S02]  /*3a70*/  FSEL R85, R71, -INF , P4 ;  /* 0xff80000047557808 */ /* 0x000fe40002000000 */
[C---:B------:R-:W-:Y:S02]  /*3a80*/  ISETP.GT.AND P3, PT, R81.reuse, 0x60, PT ;  /* 0x000000605100780c */ /* 0x040fe40003f64270 */
[----:B------:R-:W-:Y:S01]  /*3a90*/  FMNMX.FTZ R72, R84, R67, !PT ;  /* 0x0000004354487209 */ /* 0x000fe20007810000 */
[----:B------:R-:W-:Y:S01]  /*3aa0*/  MUFU.EX2 R11, R11 ;  /* 0x0000000b000b7308 */ /* 0x000fe20000000800 */
[----:B------:R-:W-:-:S02]  /*3ab0*/  ISETP.GT.AND P4, PT, R81, 0x61, PT ;  /* 0x000000615100780c */ /* 0x000fc40003f84270 */
[----:B------:R-:W-:Y:S02]  /*3ac0*/  FSEL R70, R42, -INF , P3 ;  /* 0xff8000002a467808 */ /* 0x000fe40001800000 */
[----:B------:R-:W-:Y:S02]  /*3ad0*/  FMNMX.FTZ R71, R85, R72, !PT ;  /* 0x0000004855477209 */ /* 0x000fe40007810000 */
[----:B------:R-:W-:Y:S01]  /*3ae0*/  ISETP.GT.AND P3, PT, R81, 0x68, PT ;  /* 0x000000685100780c */ /* 0x000fe20003f64270 */
[----:B------:R-:W2:Y:S01]  /*3af0*/  MUFU.EX2 R12, R12 ;  /* 0x0000000c000c7308 */ /* 0x000ea20000000800 */
[----:B------:R-:W-:Y:S01]  /*3b00*/  FSEL R67, R43, -INF , P4 ;  /* 0xff8000002b437808 */ /* 0x000fe20002000000 */
[----:B------:R-:W-:Y:S01]  /*3b10*/  FFMA.FTZ R43, R60, UR39, -R3 ;  /* 0x000000273c2b7c23 */ /* 0x000fe20008010803 */
[----:B------:R-:W-:Y:S02]  /*3b20*/  FMNMX.FTZ R72, R70, R71, !PT ;  /* 0x0000004746487209 */ /* 0x000fe40007810000 */
[----:B------:R-:W-:-:S02]  /*3b30*/  ISETP.GT.AND P4, PT, R81, 0x69, PT ;  /* 0x000000695100780c */ /* 0x000fc40003f84270 */
[----:B------:R-:W-:Y:S01]  /*3b40*/  FSEL R60, R46, -INF , P3 ;  /* 0xff8000002e3c7808 */ /* 0x000fe20001800000 */
[--C-:B------:R-:W-:Y:S01]  /*3b50*/  FFMA.FTZ R46, R4, UR39, -R3.reuse ;  /* 0x00000027042e7c23 */ /* 0x100fe20008010803 */
[----:B------:R-:W-:Y:S01]  /*3b60*/  FMNMX.FTZ R73, R67, R72, !PT ;  /* 0x0000004843497209 */ /* 0x000fe20007810000 */
[----:B------:R-:W-:Y:S01]  /*3b70*/  FFMA.FTZ R72, R64, UR39, -R3 ;  /* 0x0000002740487c23 */ /* 0x000fe20008010803 */
[----:B------:R-:W-:Y:S01]  /*3b80*/  ISETP.GT.AND P3, PT, R81, 0x70, PT ;  /* 0x000000705100780c */ /* 0x000fe20003f64270 */
[----:B------:R-:W-:Y:S01]  /*3b90*/  MUFU.EX2 R14, R14 ;  /* 0x0000000e000e7308 */ /* 0x000fe20000000800 */
[----:B------:R-:W-:Y:S02]  /*3ba0*/  FSEL R71, R47, -INF , P4 ;  /* 0xff8000002f477808 */ /* 0x000fe40002000000 */
[----:B------:R-:W-:Y:S02]  /*3bb0*/  FMNMX.FTZ R4, R60, R73, !PT ;  /* 0x000000493c047209 */ /* 0x000fe40007810000 */
[----:B------:R-:W-:-:S02]  /*3bc0*/  ISETP.GT.AND P4, PT, R81, 0x71, PT ;  /* 0x000000715100780c */ /* 0x000fc40003f84270 */
[----:B------:R-:W-:Y:S01]  /*3bd0*/  FSEL R50, R50, -INF , P3 ;  /* 0xff80000032327808 */ /* 0x000fe20001800000 */
[----:B------:R-:W-:Y:S01]  /*3be0*/  MUFU.EX2 R20, R20 ;  /* 0x0000001400147308 */ /* 0x000fe20000000800 */
[----:B------:R-:W-:Y:S02]  /*3bf0*/  FMNMX.FTZ R47, R71, R4, !PT ;  /* 0x00000004472f7209 */ /* 0x000fe40007810000 */
[----:B------:R-:W-:Y:S02]  /*3c00*/  ISETP.GT.AND P3, PT, R81, 0x78, PT ;  /* 0x000000785100780c */ /* 0x000fe40003f64270 */
[----:B------:R-:W-:Y:S02]  /*3c10*/  FSEL R51, R51, -INF , P4 ;  /* 0xff80000033337808 */ /* 0x000fe40002000000 */
[----:B------:R-:W-:Y:S01]  /*3c20*/  FMNMX.FTZ R4, R50, R47, !PT ;  /* 0x0000002f32047209 */ /* 0x000fe20007810000 */
[----:B------:R-:W-:Y:S01]  /*3c30*/  MUFU.EX2 R56, R56 ;  /* 0x0000003800387308 */ /* 0x000fe20000000800 */
[----:B------:R-:W-:-:S02]  /*3c40*/  ISETP.GT.AND P4, PT, R81, 0x79, PT ;  /* 0x000000795100780c */ /* 0x000fc40003f84270 */
[----:B------:R-:W-:Y:S02]  /*3c50*/  FSEL R54, R54, -INF , P3 ;  /* 0xff80000036367808 */ /* 0x000fe40001800000 */
[----:B------:R-:W-:Y:S02]  /*3c60*/  FMNMX.FTZ R73, R51, R4, !PT ;  /* 0x0000000433497209 */ /* 0x000fe40007810000 */
[----:B------:R-:W-:Y:S01]  /*3c70*/  FSEL R55, R55, -INF , P4 ;  /* 0xff80000037377808 */ /* 0x000fe20002000000 */
[----:B------:R-:W-:Y:S01]  /*3c80*/  MUFU.EX2 R47, R72 ;  /* 0x00000048002f7308 */ /* 0x000fe20000000800 */
[C---:B------:R-:W-:Y:S02]  /*3c90*/  ISETP.GT.AND P3, PT, R81.reuse, 0x80, PT ;  /* 0x000000805100780c */ /* 0x040fe40003f64270 */
[----:B------:R-:W-:Y:S02]  /*3ca0*/  FMNMX.FTZ R4, R54, R73, !PT ;  /* 0x0000004936047209 */ /* 0x000fe40007810000 */
[----:B------:R-:W-:-:S02]  /*3cb0*/  ISETP.GT.AND P4, PT, R81, 0x81, PT ;  /* 0x000000815100780c */ /* 0x000fc40003f84270 */
[----:B------:R-:W-:Y:S01]  /*3cc0*/  FSEL R64, R26, -INF , P3 ;  /* 0xff8000001a407808 */ /* 0x000fe20001800000 */
[----:B------:R5:W-:Y:S01]  /*3cd0*/  MUFU.EX2 R66, R110 ;  /* 0x0000006e00427308 */ /* 0x000be20000000800 */
[----:B------:R-:W-:Y:S02]  /*3ce0*/  FMNMX.FTZ R73, R55, R4, !PT ;  /* 0x0000000437497209 */ /* 0x000fe40007810000 */
[----:B------:R-:W-:Y:S02]  /*3cf0*/  ISETP.GT.AND P3, PT, R81, 0x88, PT ;  /* 0x000000885100780c */ /* 0x000fe40003f64270 */
[----:B------:R-:W-:Y:S01]  /*3d00*/  FSEL R65, R27, -INF , P4 ;  /* 0xff8000001b417808 */ /* 0x000fe20002000000 */
[----:B------:R-:W-:Y:S01]  /*3d10*/  FFMA.FTZ R27, R68, UR39, -R3 ;  /* 0x00000027441b7c23 */ /* 0x000fe20008010803 */
[----:B------:R-:W-:Y:S01]  /*3d20*/  FMNMX.FTZ R4, R64, R73, !PT ;  /* 0x0000004940047209 */ /* 0x000fe20007810000 */
[----:B------:R-:W-:Y:S01]  /*3d30*/  MUFU.EX2 R26, R76 ;  /* 0x0000004c001a7308 */ /* 0x000fe20000000800 */
[----:B------:R-:W-:-:S02]  /*3d40*/  ISETP.GT.AND P4, PT, R81, 0x89, PT ;  /* 0x000000895100780c */ /* 0x000fc40003f84270 */
[----:B-----5:R-:W-:Y:S02]  /*3d50*/  CS2R R110, SRZ ;  /* 0x00000000006e7805 */ /* 0x020fe4000001ff00 */
[----:B------:R-:W-:Y:S01]  /*3d60*/  FSEL R68, R30, -INF , P3 ;  /* 0xff8000001e447808 */ /* 0x000fe20001800000 */
[--C-:B------:R-:W-:Y:S01]  /*3d70*/  FFMA.FTZ R30, R40, UR39, -R3.reuse ;  /* 0x00000027281e7c23 */ /* 0x100fe20008010803 */
[----:B------:R-:W-:Y:S01]  /*3d80*/  FMNMX.FTZ R73, R65, R4, !PT ;  /* 0x0000000441497209 */ /* 0x000fe20007810000 */
[--C-:B------:R-:W-:Y:S01]  /*3d90*/  FFMA.FTZ R40, R45, UR39, -R3.reuse ;  /* 0x000000272d287c23 */ /* 0x100fe20008010803 */
[----:B------:R-:W-:Y:S01]  /*3da0*/  ISETP.GT.AND P3, PT, R81, 0x90, PT ;  /* 0x000000905100780c */ /* 0x000fe20003f64270 */
[----:B------:R-:W-:Y:S01]  /*3db0*/  IMAD.U32 R45, RZ, RZ, UR39 ;  /* 0x00000027ff2d7e24 */ /* 0x000fe2000f8e00ff */
[----:B------:R-:W-:Y:S01]  /*3dc0*/  FSEL R72, R31, -INF , P4 ;  /* 0xff8000001f487808 */ /* 0x000fe20002000000 */
[----:B------:R-:W-:Y:S01]  /*3dd0*/  FFMA.FTZ R31, R69, UR39, -R3 ;  /* 0x00000027451f7c23 */ /* 0x000fe20008010803 */
[----:B------:R-:W-:Y:S01]  /*3de0*/  FMNMX.FTZ R73, R68, R73, !PT ;  /* 0x0000004944497209 */ /* 0x000fe20007810000 */
[----:B------:R-:W-:Y:S01]  /*3df0*/  MUFU.EX2 R61, R61 ;  /* 0x0000003d003d7308 */ /* 0x000fe20000000800 */
[----:B------:R-:W-:-:S02]  /*3e00*/  ISETP.GT.AND P4, PT, R81, 0x91, PT ;  /* 0x000000915100780c */ /* 0x000fc40003f84270 */
[----:B------:R-:W-:Y:S02]  /*3e10*/  FSEL R69, R34, -INF , P3 ;  /* 0xff80000022457808 */ /* 0x000fe40001800000 */
[----:B------:R-:W-:Y:S02]  /*3e20*/  FMNMX.FTZ R4, R72, R73, !PT ;  /* 0x0000004948047209 */ /* 0x000fe40007810000 */
[----:B------:R-:W-:Y:S01]  /*3e30*/  ISETP.GT.AND P3, PT, R81, 0x98, PT ;  /* 0x000000985100780c */ /* 0x000fe20003f64270 */
[----:B------:R5:W-:Y:S01]  /*3e40*/  MUFU.EX2 R34, R31 ;  /* 0x0000001f00227308 */ /* 0x000be20000000800 */
[----:B------:R-:W-:Y:S02]  /*3e50*/  FSEL R73, R35, -INF , P4 ;  /* 0xff80000023497808 */ /* 0x000fe40002000000 */
[----:B------:R-:W-:Y:S02]  /*3e60*/  FMNMX.FTZ R4, R69, R4, !PT ;  /* 0x0000000445047209 */ /* 0x000fe40007810000 */
[----:B------:R-:W-:-:S02]  /*3e70*/  ISETP.GT.AND P4, PT, R81, 0x99, PT ;  /* 0x000000995100780c */ /* 0x000fc40003f84270 */
[----:B------:R-:W-:Y:S01]  /*3e80*/  FSEL R81, R38, -INF , P3 ;  /* 0xff80000026517808 */ /* 0x000fe20001800000 */
[----:B------:R-:W-:-:S01]  /*3e90*/  FFMA.FTZ R38, R48, UR39, -R3 ;  /* 0x0000002730267c23 */ /* 0x000fc20008010803 */
[----:B------:R-:W-:Y:S01]  /*3ea0*/  FMNMX.FTZ R4, R73, R4, !PT ;  /* 0x0000000449047209 */ /* 0x000fe20007810000 */
[----:B-----5:R-:W-:-:S01]  /*3eb0*/  FFMA.FTZ R31, R41, UR39, -R3 ;  /* 0x00000027291f7c23 */ /* 0x020fc20008010803 */
[----:B------:R-:W-:Y:S01]  /*3ec0*/  FSEL R76, R39, -INF , P4 ;  /* 0xff800000274c7808 */ /* 0x000fe20002000000 */
[----:B------:R-:W-:-:S01]  /*3ed0*/  FFMA.FTZ R39, R49, UR39, -R3 ;  /* 0x0000002731277c23 */ /* 0x000fc20008010803 */
[----:B------:R-:W-:Y:S01]  /*3ee0*/  FMNMX.FTZ R35, R81, R4, !PT ;  /* 0x0000000451237209 */ /* 0x000fe20007810000 */
[----:B------:R-:W-:-:S01]  /*3ef0*/  FFMA.FTZ R41, R52, UR39, -R3 ;  /* 0x0000002734297c23 */ /* 0x000fc20008010803 */
[----:B-1----:R-:W-:Y:S01]  /*3f00*/  FADD.FTZ R48, R5, R6 ;  /* 0x0000000605307221 */ /* 0x002fe20000010000 */
[----:B------:R1:W-:Y:S01]  /*3f10*/  MUFU.EX2 R42, R114 ;  /* 0x00000072002a7308 */ /* 0x0003e20000000800 */
[----:B------:R-:W-:Y:S01]  /*3f20*/  FMNMX.FTZ R4, R76, R35, !PT ;  /* 0x000000234c047209 */ /* 0x000fe20007810000 */
[--C-:B------:R-:W-:Y:S01]  /*3f30*/  FFMA.FTZ R35, R44, UR39, -R3.reuse ;  /* 0x000000272c237c23 */ /* 0x100fe20008010803 */
[----:B------:R-:W-:-:S01]  /*3f40*/  FFMA.FTZ R44, R53, UR39, -R3 ;  /* 0x00000027352c7c23 */ /* 0x000fc20008010803 */
[----:B------:R-:W-:Y:S01]  /*3f50*/  FFMA.FTZ R3, R37, UR39, -R3 ;  /* 0x0000002725037c23 */ /* 0x000fe20008010803 */
[----:B---3--:R-:W-:-:S01]  /*3f60*/  FADD.FTZ R49, R7, R48 ;  /* 0x0000003007317221 */ /* 0x008fc20000010000 */
[----:B------:R-:W3:Y:S01]  /*3f70*/  SHFL.BFLY PT, R89, R4, 0x2, 0x1f ;  /* 0x0c401f0004597f89 */ /* 0x000ee200000e0000 */
[C---:B----4-:R-:W-:Y:S01]  /*3f80*/  F2FP.SATFINITE.E4M3.F32.PACK_AB_MERGE_C R216, R10.reuse, R7, RZ ;  /* 0x000000070ad8723e */ /* 0x050fe200048070ff */
[----:B------:R-:W-:Y:S01]  /*3f90*/  MUFU.EX2 R43, R43 ;  /* 0x0000002b002b7308 */ /* 0x000fe20000000800 */
[----:B------:R-:W-:-:S01]  /*3fa0*/  FADD.FTZ R49, R10, R49 ;  /* 0x000000310a317221 */ /* 0x000fc20000010000 */
[----:B--2---:R-:W-:-:S02]  /*3fb0*/  F2FP.SATFINITE.E4M3.F32.PACK_AB_MERGE_C R218, R12, R11, RZ ;  /* 0x0000000b0cda723e */ /* 0x004fc400048070ff */
[----:B-1----:R-:W-:Y:S02]  /*3fc0*/  CS2R R114, SRZ ;  /* 0x0000000000727805 */ /* 0x002fe4000001ff00 */
[----:B------:R-:W-:Y:S02]  /*3fd0*/  F2FP.SATFINITE.E4M3.F32.PACK_AB_MERGE_C R216, R6, R5, R216 ;  /* 0x0000000506d8723e */ /* 0x000fe400048070d8 */
[----:B------:R-:W-:Y:S02]  /*3fe0*/  CS2R R52, SRZ ;  /* 0x0000000000347805 */ /* 0x000fe4000001ff00 */
[----:B------:R-:W-:Y:S01]  /*3ff0*/  F2FP.SATFINITE.E4M3.F32.PACK_AB_MERGE_C R218, R9, R8, R218 ;  /* 0x0000000809da723e */ /* 0x000fe200048070da */
[----:B------:R-:W-:Y:S08]  /*4000*/  MUFU.EX2 R46, R46 ;  /* 0x0000002e002e7308 */ /* 0x000ff00000000800 */
[----:B------:R-:W-:Y:S01]  /*4010*/  MUFU.EX2 R27, R27 ;  /* 0x0000001b001b7308 */ /* 0x000fe20000000800 */
[----:B---3--:R-:W-:-:S07]  /*4020*/  FMNMX.FTZ R89, R4, R89, !PT ;  /* 0x0000005904597209 */ /* 0x008fce0007810000 */
[----:B------:R-:W-:Y:S01]  /*4030*/  MUFU.EX2 R30, R30 ;  /* 0x0000001e001e7308 */ /* 0x000fe20000000800 */
[----:B------:R-:W1:Y:S07]  /*4040*/  SHFL.BFLY PT, R4, R89, 0x1, 0x1f ;  /* 0x0c201f0059047f89 */ /* 0x000e6e00000e0000 */
[----:B------:R-:W-:Y:S08]  /*4050*/  MUFU.EX2 R31, R31 ;  /* 0x0000001f001f7308 */ /* 0x000ff00000000800 */
[----:B------:R-:W-:Y:S08]  /*4060*/  MUFU.EX2 R35, R35 ;  /* 0x0000002300237308 */ /* 0x000ff00000000800 */
[----:B------:R-:W-:Y:S01]  /*4070*/  MUFU.EX2 R40, R40 ;  /* 0x0000002800287308 */ /* 0x000fe20000000800 */
[----:B-1----:R-:W-:-:S02]  /*4080*/  FMNMX.FTZ R4, R89, R4, !PT ;  /* 0x0000000459047209 */ /* 0x002fc40007810000 */
        /* <DEDUP_REMOVED lines=46> */
[----:B------:R-:W0:Y:S01]  /*4370*/  MUFU.EX2 R98, R98 ;  /* 0x0000006200627308 */ /* 0x000e220000000800 */
[----:B--2---:R-:W-:-:S01]  /*4380*/  FADD.FTZ R48, R94, R37 ;  /* 0x000000255e307221 */ /* 0x004fc20000010000 */
[--C-:B------:R-:W-:Y:S01]  /*4390*/  FFMA.FTZ R68, R68, UR39, -R45.reuse ;  /* 0x0000002744447c23 */ /* 0x100fe2000801082d */
[----:B------:R-:W-:-:S01]  /*43a0*/  FFMA.FTZ R72, R72, UR39, -R45 ;  /* 0x0000002748487c23 */ /* 0x000fc2000801082d */
[--C-:B------:R-:W-:Y:S01]  /*43b0*/  FFMA.FTZ R69, R69, UR39, -R45.reuse ;  /* 0x0000002745457c23 */ /* 0x100fe2000801082d */
[----:B------:R-:W-:-:S01]  /*43c0*/  FFMA.FTZ R73, R73, UR39, -R45 ;  /* 0x0000002749497c23 */ /* 0x000fc2000801082d */
[--C-:B------:R-:W-:Y:S01]  /*43d0*/  FFMA.FTZ R81, R81, UR39, -R45.reuse ;  /* 0x0000002751517c23 */ /* 0x100fe2000801082d */
[----:B------:R-:W-:-:S01]  /*43e0*/  FFMA.FTZ R45, R76, UR39, -R45 ;  /* 0x000000274c2d7c23 */ /* 0x000fc2000801082d */
[----:B------:R-:W1:Y:S01]  /*43f0*/  MUFU.EX2 R99, R99 ;  /* 0x0000006300637308 */ /* 0x000e620000000800 */
[----:B---3--:R-:W-:-:S01]  /*4400*/  FADD.FTZ R37, R95, R48 ;  /* 0x000000305f257221 */ /* 0x008fc20000010000 */
        /* <DEDUP_REMOVED lines=13> */
[----:B------:R-:W-:Y:S02]  /*44e0*/  FADD.FTZ R48, R14, R49 ;  /* 0x000000310e307221 */ /* 0x000fe40000010000 */
        /* <DEDUP_REMOVED lines=8> */
[----:B------:R-:W-:Y:S01]  /*4570*/  FADD.FTZ R49, R21, R48 ;  /* 0x0000003015317221 */ /* 0x000fe20000010000 */
[----:B------:R-:W-:Y:S02]  /*4580*/  F2FP.SATFINITE.E4M3.F32.PACK_AB_MERGE_C R219, R103, R102, RZ ;  /* 0x0000006667db723e */ /* 0x000fe400048070ff */
[----:B------:R-:W-:Y:S01]  /*4590*/  CS2R R102, SRZ ;  /* 0x0000000000667805 */ /* 0x000fe2000001ff00 */
[----:B------:R-:W-:-:S01]  /*45a0*/  FADD.FTZ R48, R56, R49 ;  /* 0x0000003138307221 */ /* 0x000fc20000010000 */
[----:B------:R-:W-:Y:S01]  /*45b0*/  F2FP.SATFINITE.E4M3.F32.PACK_AB_MERGE_C R219, R99, R98, R219 ;  /* 0x0000006263db723e */ /* 0x000fe200048070db */
[----:B------:R-:W0:Y:S01]  /*45c0*/  MUFU.EX2 R78, R78 ;  /* 0x0000004e004e7308 */ /* 0x000e220000000800 */
[----:B-1----:R-:W-:-:S01]  /*45d0*/  FADD.FTZ R2, R74, R37 ;  /* 0x000000254a027221 */ /* 0x002fc20000010000 */
[----:B------:R-:W-:Y:S01]  /*45e0*/  FADD.FTZ R49, R57, R48 ;  /* 0x0000003039317221 */ /* 0x000fe20000010000 */
[----:B------:R-:W-:-:S02]  /*45f0*/  F2FP.SATFINITE.E4M3.F32.PACK_AB_MERGE_C R57, R66, R57, RZ ;  /* 0x000000394239723e */ /* 0x000fc400048070ff */
[----:B------:R-:W-:Y:S01]  /*4600*/  CS2R R98, SRZ ;  /* 0x0000000000627805 */ /* 0x000fe2000001ff00 */
[----:B------:R-:W-:-:S01]  /*4610*/  FADD.FTZ R10, R66, R49 ;  /* 0x00000031420a7221 */ /* 0x000fc20000010000 */
[----:B------:R-:W-:Y:S01]  /*4620*/  F2FP.SATFINITE.E4M3.F32.PACK_AB_MERGE_C R214, R56, R21, R57 ;  /* 0x0000001538d6723e */ /* 0x000fe20004807039 */
[----:B------:R-:W1:Y:S01]  /*4630*/  MUFU.EX2 R79, R79 ;  /* 0x0000004f004f7308 */ /* 0x000e620000000800 */
[----:B--2---:R-:W-:-:S01]  /*4640*/  FADD.FTZ R37, R75, R2 ;  /* 0x000000024b257221 */ /* 0x004fc20000010000 */
[----:B------:R-:W-:Y:S02]  /*4650*/  CS2R R56, SRZ ;  /* 0x0000000000387805 */ /* 0x000fe4000001ff00 */
[----:B------:R-:W-:-:S04]  /*4660*/  CS2R R48, SRZ ;  /* 0x0000000000307805 */ /* 0x000fc8000001ff00 */
        /* <DEDUP_REMOVED lines=154> */
[----:B------:R-:W-:-:S07]  /*5010*/  IMAD.MOV.U32 R119, RZ, RZ, RZ ;  /* 0x000000ffff777224 */ /* 0x000fce00078e00ff */
.L_x_5077:
[----:B------:R-:W-:Y:S01]  /*5020*/  ISETP.NE.AND P4, PT, RZ, UR44, PT ;  /* 0x0000002cff007c0c */ /* 0x000fe2000bf85270 */
[----:B------:R-:W-:-:S04]  /*5030*/  UISETP.NE.AND UP1, UPT, UR57, 0x1, UPT ;  /* 0x000000013900788c */ /* 0x000fc8000bf25270 */
[----:B------:R-:W-:-:S04]  /*5040*/  USEL UR45, URZ, 0x1, UP1 ;  /* 0x000000013f2d7887 */ /* 0x000fc80008800000 */
[----:B------:R-:W-:-:S04]  /*5050*/  ULOP3.LUT UR45, UR58, UR45, URZ, 0x3c, !UPT ;  /* 0x0000002d3a2d7292 */ /* 0x000fc8000f8e3c3f */
[----:B------:R-:W-:Y:S08]  /*5060*/  @P4 BRA `(.L_x_5068) ;  /* 0x0000000000384947 */ /* 0x000ff00003800000 */
[----:B------:R-:W-:Y:S05]  /*5070*/  @!P0 BRA `(.L_x_5069) ;  /* 0x0000000000048947 */ /* 0x000fea0003800000 */
[----:B------:R-:W-:Y:S01]  /*5080*/  BPT.TRAP 0x1 ;  /* 0x000000040000795c */ /* 0x000fe20000300000 */
.L_x_5069:
        /* <DEDUP_REMOVED lines=9> */
.L_x_5070:
[----:B-1----:R-:W-:Y:S05]  /*5120*/  @P3 BRA `(.L_x_5068) ;  /* 0x0000000000083947 */ /* 0x002fea0003800000 */
[----:B------:R-:W1:Y:S02]  /*5130*/  SYNCS.PHASECHK.TRANS64.TRYWAIT P3, [UR6+0x33430], R0 ;  /* 0x03343000ff0075a7 */ /* 0x000e640008060146 */
[----:B-1----:R-:W-:Y:S05]  /*5140*/  @!P3 BRA `(.L_x_5071) ;  /* 0x0000010c0070b947 */ /* 0x002fea0003800000 */
.L_x_5068:
        /* <DEDUP_REMOVED lines=191> */
.L_x_5073:
[----:B------:R-:W-:Y:S01]  /*5d40*/  ULEA UR6, UR57, UR41, 0x3 ;  /* 0x0000002939067291 */ /* 0x000fe2000f8e183f */
[----:B------:R-:W-:-:S05]  /*5d50*/  IMAD.U32 R0, RZ, RZ, UR58 ;  /* 0x0000003aff007e24 */ /* 0x000fca000f8e00ff */
[----:B------:R-:W-:-:S04]  /*5d60*/  SHF.L.U32 R0, R0, 0x1f, RZ ;  /* 0x0000001f00007819 */ /* 0x000fc800000006ff */
[----:B------:R0:W1:Y:S01]  /*5d70*/  SYNCS.PHASECHK.TRANS64.TRYWAIT P3, [UR6+0x33450], R0 ;  /* 0x03345000ff0075a7 */ /* 0x0000620008060146 */
[----:B------:R-:W-:Y:S05]  /*5d80*/  @!P0 BRA `(.L_x_5074) ;  /* 0x0000000000048947 */ /* 0x000fea0003800000 */
[----:B------:R-:W-:Y:S01]  /*5d90*/  BPT.TRAP 0x1 ;  /* 0x000000040000795c */ /* 0x000fe20000300000 */
.L_x_5074:
[----:B-1----:R-:W-:Y:S05]  /*5da0*/  @P3 BRA `(.L_x_5072) ;  /* 0x0000000000083947 */ /* 0x002fea0003800000 */
[----:B------:R-:W1:Y:S02]  /*5db0*/  SYNCS.PHASECHK.TRANS64.TRYWAIT P3, [UR6+0x33450], R0 ;  /* 0x03345000ff0075a7 */ /* 0x000e640008060146 */
[----:B-1----:R-:W-:Y:S05]  /*5dc0*/  @!P3 BRA `(.L_x_5075) ;  /* 0x000001000068b947 */ /* 0x002fea0003800000 */
.L_x_5072:
[----:B-1----:R-:W-:Y:S01]  /*5dd0*/  VIADD R5, R18, UR37 ;  /* 0x0000002512057c36 */ /* 0x002fe20008000000 */
[----:B------:R-:W-:Y:S01]  /*5de0*/  @UP0 ULDC UR6, c[0x0][0x44c] ;  /* 0x0001130000060ab9 */ /* 0x000fe20000000800 */
[----:B------:R-:W-:Y:S01]  /*5df0*/  UMOV UR7, 0x1 ;  /* 0x0000000100077882 */ /* 0x000fe20000000000 */
[----:B------:R-:W-:Y:S01]  /*5e00*/  IMAD.MOV.U32 R4, RZ, RZ, -0x2 ;  /* 0xfffffffeff047424 */ /* 0x000fe200078e00ff */
[----:B------:R-:W-:Y:S01]  /*5e10*/  UIMAD UR7, UR56, -0xa0, UR7 ;  /* 0xffffff60380778a4 */ /* 0x000fe2000f8e0207 */
[----:B0-----:R-:W-:Y:S01]  /*5e20*/  @P2 IMAD.HI.U32 R0, R5, UR6, RZ ;  /* 0x0000000605002c27 */ /* 0x001fe2000f8e00ff */
[----:B------:R-:W-:Y:S01]  /*5e30*/  @UP0 ULDC UR6, c[0x0][0x450] ;  /* 0x0001140000060ab9 */ /* 0x000fe20000000800 */
[----:B------:R-:W-:-:S06]  /*5e40*/  WARPGROUP.ARRIVE ;  /* 0x00000000000079c5 */ /* 0x000fcc0000000000 */
[----:B------:R-:W0:Y:S01]  /*5e50*/  S2R R229, SR_TID.X ;  /* 0x0000000000e57919 */ /* 0x000e220000002100 */
[----:B------:R-:W-:Y:S01]  /*5e60*/  IMAD.U32 R11, RZ, RZ, UR51 ;  /* 0x00000033ff0b7e24 */ /* 0x000fe2000f8e00ff */
[----:B------:R-:W-:Y:S01]  /*5e70*/  @P2 SHF.R.U32.HI R5, RZ, UR6, R0 ;  /* 0x00000006ff052c19 */ /* 0x000fe20008011600 */
[----:B------:R-:W-:Y:S01]  /*5e80*/  UIADD3 UR6, UR41, 0x200, URZ ;  /* 0x0000020029067890 */ /* 0x000fe2000fffe03f */
[----:B------:R-:W-:Y:S01]  /*5e90*/  IMAD R4, R17, R4, UR7 ;  /* 0x0000000711047e24 */ /* 0x000fe2000f8e0204 */
[----:B------:R-:W-:Y:S01]  /*5ea0*/  UMOV UR7, 0xc0000010 ;  /* 0xc000001000077882 */ /* 0x000fe20000000000 */
[----:B------:R-:W-:Y:S01]  /*5eb0*/  IMAD.U32 R15, RZ, RZ, UR39 ;  /* 0x00000027ff0f7e24 */ /* 0x000fe2000f8e00ff */
[----:B------:R-:W-:Y:S01]  /*5ec0*/  USHF.R.U32.HI UR6, URZ, 0x4, UR6 ;  /* 0x000000043f067899 */ /* 0x000fe20008011606 */
[----:B------:R-:W1:Y:S01]  /*5ed0*/  SHFL.IDX PT, R9, R5, RZ, 0x1c1f ;  /* 0x001c1fff05097589 */ /* 0x000e6200000e0000 */
[----:B------:R-:W-:Y:S02]  /*5ee0*/  IADD3 R4, -R11, UR50, R4 ;  /* 0x000000320b047c10 */ /* 0x000fe4000fffe104 */
[----:B------:R-:W-:Y:S01]  /*5ef0*/  ULOP3.LUT UR6, UR6, 0x3fff, URZ, 0xc0, !UPT ;  /* 0x00003fff06067892 */ /* 0x000fe2000f8ec03f */
[----:B------:R-:W2:Y:S03]  /*5f00*/  SHFL.IDX PT, R5, R5, 0x1, 0x1c1f ;  /* 0x003c1f0005057f89 */ /* 0x000ea600000e0000 */
[----:B------:R-:W-:-:S04]  /*5f10*/  ULOP3.LUT UR6, UR6, 0x10000, URZ, 0xfc, !UPT ;  /* 0x0001000006067892 */ /* 0x000fc8000f8efc3f */
[----:B------:R-:W-:-:S07]  /*5f20*/  UIMAD UR10, UR57, 0x780, UR6 ;  /* 0x00000780390a78a4 */ /* 0x000fce000f8e0206 */
[----:B------:R-:W-:Y:S02]  /*5f30*/  UMOV UR6, UR10 ;  /* 0x0000000a00067c82 */ /* 0x000fe40008000000 */
[----:B------:R-:W-:Y:S01]  /*5f40*/  QGMMA.64x192x32.F32.E4M3.E4M3 R24, R216, gdesc[UR4], R24, gsb0 ;  /* 0x02e00004d8187df3 */ /* 0x000fe20008000818 */
[----:B------:R-:W-:Y:S01]  /*5f50*/  UIADD3 UR6, UR10, 0x180, URZ ;  /* 0x000001800a067890 */ /* 0x000fe2000fffe03f */
[----:B------:R-:W-:Y:S01]  /*5f60*/  UMOV UR7, 0xc0000010 ;  /* 0xc000001000077882 */ /* 0x000fe20000000000 */
[C---:B-1----:R-:W-:Y:S01]  /*5f70*/  IMAD.IADD R0, R4.reuse, 0x1, R9 ;  /* 0x0000000104007824 */ /* 0x042fe200078e0209 */
[----:B0-----:R-:W-:Y:S01]  /*5f80*/  SHF.R.U32.HI R229, RZ, 0x7, R229 ;  /* 0x00000007ffe57819 */ /* 0x001fe200000116e5 */
[----:B--2---:R-:W-:-:S03]  /*5f90*/  IMAD.IADD R4, R4, 0x1, R5 ;  /* 0x0000000104047824 */ /* 0x004fc600078e0205 */
        /* <DEDUP_REMOVED lines=98> */
[----:B------:R-:W-:Y:S01]  /*65c0*/  FMNMX.FTZ R11, R149, R8, !PT ;  /* 0x00000008950b7209 */ /* 0x000fe20007810000 */
[----:B------:R-:W-:Y:S02]  /*65d0*/  WARPGROUP.DEPBAR.LE gsb0, 0x0 ;  /* 0x00008000000079c5 */ /* 0x000fe40000010000 */
[----:B------:R-:W-:Y:S01]  /*65e0*/  WARPGROUP.ARRIVE ;  /* 0x00000000000079c5 */ /* 0x000fe20000000000 */
[----:B------:R-:W-:Y:S02]  /*65f0*/  ISETP.GT.AND P3, PT, R0, 0x88, PT ;  /* 0x000000880000780c */ /* 0x000fe40003f64270 */
[----:B------:R-:W-:-:S02]  /*6600*/  FSEL R121, R121, -INF , P4 ;  /* 0xff80000079797808 */ /* 0x000fc40002000000 */
[----:B------:R-:W-:Y:S01]  /*6610*/  FMNMX.FTZ R8, R120, R11, !PT ;  /* 0x0000000b78087209 */ /* 0x000fe20007810000 */
[----:B------:R-:W-:Y:S01]  /*6620*/  QGMMA.64x192x32.F32.E4M3.E4M3 R24, R212, gdesc[UR4], R24, gsb0 ;  /* 0x02e00004d4187df3 */ /* 0x000fe20008000818 */
[----:B------:R-:W-:Y:S01]  /*6630*/  ISETP.GT.AND P4, PT, R0, 0x89, PT ;  /* 0x000000890000780c */ /* 0x000fe20003f84270 */
[----:B------:R-:W-:Y:S01]  /*6640*/  UIADD3 UR6, UR10, 0x300, URZ ;  /* 0x000003000a067890 */ /* 0x000fe2000fffe03f */
[----:B------:R-:W-:Y:S01]  /*6650*/  FSEL R124, R124, -INF , P3 ;  /* 0xff8000007c7c7808 */ /* 0x000fe20001800000 */
[----:B------:R-:W-:Y:S01]  /*6660*/  UMOV UR7, 0xc0000010 ;  /* 0xc000001000077882 */ /* 0x000fe20000000000 */
        /* <DEDUP_REMOVED lines=13> */
[----:B------:R-:W-:Y:S02]  /*6740*/  FSEL R133, R133, -INF , P4 ;  /* 0xff80000085857808 */ /* 0x000fe40002000000 */
[----:B------:R-:W-:-:S02]  /*6750*/  FMNMX.FTZ R0, R132, R11, !PT ;  /* 0x0000000b84007209 */ /* 0x000fc40007810000 */
[C---:B------:R-:W-:Y:S02]  /*6760*/  ISETP.GT.AND P4, PT, R4.reuse, RZ, PT ;  /* 0x000000ff0400720c */ /* 0x040fe40003f84270 */
[----:B------:R-:W-:Y:S02]  /*6770*/  FMNMX.FTZ R11, R133, R0, !PT ;  /* 0x00000000850b7209 */ /* 0x000fe40007810000 */
[----:B------:R-:W-:Y:S02]  /*6780*/  ISETP.GT.AND P5, PT, R4, 0x1, PT ;  /* 0x000000010400780c */ /* 0x000fe40003fa4270 */
[----:B------:R-:W-:Y:S01]  /*6790*/  FSEL R186, R186, -INF , P4 ;  /* 0xff800000baba7808 */ /* 0x000fe20002000000 */
[----:B------:R-:W0:Y:S01]  /*67a0*/  SHFL.BFLY PT, R0, R11, 0x2, 0x1f ;  /* 0x0c401f000b007f89 */ /* 0x000e2200000e0000 */
[----:B------:R-:W-:Y:S02]  /*67b0*/  ISETP.GT.AND P4, PT, R4, 0x8, PT ;  /* 0x000000080400780c */ /* 0x000fe40003f84270 */
[----:B------:R-:W-:-:S02]  /*67c0*/  FSEL R187, R187, -INF , P5 ;  /* 0xff800000bbbb7808 */ /* 0x000fc40002800000 */
[----:B------:R-:W-:Y:S02]  /*67d0*/  FMNMX.FTZ R20, R186, R7, !PT ;  /* 0x00000007ba147209 */ /* 0x000fe40007810000 */
[----:B------:R-:W-:Y:S02]  /*67e0*/  ISETP.GT.AND P5, PT, R4, 0x9, PT ;  /* 0x000000090400780c */ /* 0x000fe40003fa4270 */
[----:B------:R-:W-:Y:S02]  /*67f0*/  FSEL R190, R190, -INF , P4 ;  /* 0xff800000bebe7808 */ /* 0x000fe40002000000 */
[C---:B------:R-:W-:Y:S02]  /*6800*/  ISETP.GT.AND P4, PT, R4.reuse, 0x10, PT ;  /* 0x000000100400780c */ /* 0x040fe40003f84270 */
[----:B------:R-:W-:Y:S02]  /*6810*/  FSEL R191, R191, -INF , P5 ;  /* 0xff800000bfbf7808 */ /* 0x000fe40002800000 */
[----:B------:R-:W-:-:S02]  /*6820*/  ISETP.GT.AND P5, PT, R4, 0x11, PT ;  /* 0x000000110400780c */ /* 0x000fc40003fa4270 */
[----:B------:R-:W-:Y:S02]  /*6830*/  FSEL R194, R194, -INF , P4 ;  /* 0xff800000c2c27808 */ /* 0x000fe40002000000 */
[C---:B------:R-:W-:Y:S02]  /*6840*/  ISETP.GT.AND P4, PT, R4.reuse, 0x18, PT ;  /* 0x000000180400780c */ /* 0x040fe40003f84270 */
[----:B------:R-:W-:Y:S02]  /*6850*/  FSEL R195, R195, -INF , P5 ;  /* 0xff800000c3c37808 */ /* 0x000fe40002800000 */
[----:B------:R-:W-:Y:S02]  /*6860*/  ISETP.GT.AND P5, PT, R4, 0x19, PT ;  /* 0x000000190400780c */ /* 0x000fe40003fa4270 */
[----:B0-----:R-:W-:Y:S02]  /*6870*/  FMNMX.FTZ R12, R11, R0, !PT ;  /* 0x000000000b0c7209 */ /* 0x001fe40007810000 */
[----:B------:R-:W-:-:S02]  /*6880*/  FSEL R198, R198, -INF , P4 ;  /* 0xff800000c6c67808 */ /* 0x000fc40002000000 */
[----:B------:R-:W-:Y:S01]  /*6890*/  FSEL R199, R199, -INF , P5 ;  /* 0xff800000c7c77808 */ /* 0x000fe20002800000 */
[----:B------:R-:W0:Y:S01]  /*68a0*/  SHFL.BFLY PT, R13, R12, 0x1, 0x1f ;  /* 0x0c201f000c0d7f89 */ /* 0x000e2200000e0000 */
[C---:B------:R-:W-:Y:S02]  /*68b0*/  ISETP.GT.AND P4, PT, R4.reuse, 0x20, PT ;  /* 0x000000200400780c */ /* 0x040fe40003f84270 */
[----:B------:R-:W-:Y:S02]  /*68c0*/  ISETP.GT.AND P5, PT, R4, 0x21, PT ;  /* 0x000000210400780c */ /* 0x000fe40003fa4270 */
        /* <DEDUP_REMOVED lines=10> */
[----:B0-----:R-:W-:Y:S02]  /*6970*/  FMNMX.FTZ R0, R12, R13, !PT ;  /* 0x0000000d0c007209 */ /* 0x001fe40007810000 */
[----:B------:R-:W-:Y:S02]  /*6980*/  FSEL R179, R179, -INF , P5 ;  /* 0xff800000b3b37808 */ /* 0x000fe40002800000 */
[C---:B------:R-:W-:Y:S01]  /*6990*/  FSETP.NEU.FTZ.AND P3, PT, R0.reuse, -INF , PT ;  /* 0xff8000000000780b */ /* 0x040fe20003f7d000 */
[----:B------:R-:W-:-:S01]  /*69a0*/  FFMA.FTZ R8, R0, R15, -8 ;  /* 0xc100000000087423 */ /* 0x000fc2000001000f */
[----:B------:R-:W-:Y:S02]  /*69b0*/  FMNMX.FTZ R15, R187, R20, !PT ;  /* 0x00000014bb0f7209 */ /* 0x000fe40007810000 */
[----:B------:R-:W-:-:S02]  /*69c0*/  ISETP.GT.AND P5, PT, R4, 0x39, PT ;  /* 0x000000390400780c */ /* 0x000fc40003fa4270 */
[----:B------:R-:W-:Y:S02]  /*69d0*/  FSEL R8, R8, RZ, P3 ;  /* 0x000000ff08087208 */ /* 0x000fe40001800000 */
[----:B------:R-:W-:Y:S02]  /*69e0*/  FMNMX.FTZ R184, R190, R15, !PT ;  /* 0x0000000fbeb87209 */ /* 0x000fe40007810000 */
[----:B------:R-:W-:Y:S01]  /*69f0*/  FSEL R182, R182, -INF , P4 ;  /* 0xff800000b6b67808 */ /* 0x000fe20002000000 */
        /* <DEDUP_REMOVED lines=9> */
[----:B------:R-:W-:Y:S01]  /*6a90*/  ISETP.GT.AND P4, PT, R4, 0x40, PT ;  /* 0x000000400400780c */ /* 0x000fe20003f84270 */
        /* <DEDUP_REMOVED lines=8> */
[----:B------:R-:W-:Y:S01]  /*6b20*/  FSEL R155, R155, -INF , P5 ;  /* 0xff8000009b9b7808 */ /* 0x000fe20002800000 */
[----:B------:R-:W-:-:S01]  /*6b30*/  FFMA.FTZ R20, R197, UR39, -R8 ;  /* 0x00000027c5147c23 */ /* 0x000fc20008010808 */
[----:B------:R-:W-:Y:S01]  /*6b40*/  FMNMX.FTZ R21, R199, R184, !PT ;  /* 0x000000b8c7157209 */ /* 0x000fe20007810000 */
[----:B------:R-:W-:-:S01]  /*6b50*/  FFMA.FTZ R152, R152, UR39, -R8 ;  /* 0x0000002798987c23 */ /* 0x000fc20008010808 */
[----:B------:R-:W-:Y:S01]  /*6b60*/  ISETP.GT.AND P5, PT, R4, 0x49, PT ;  /* 0x000000490400780c */ /* 0x000fe20003fa4270 */
[----:B------:R-:W-:-:S01]  /*6b70*/  FFMA.FTZ R153, R153, UR39, -R8 ;  /* 0x0000002799997c23 */ /* 0x000fc20008010808 */
[----:B------:R-:W-:Y:S01]  /*6b80*/  FMNMX.FTZ R172, R170, R21, !PT ;  /* 0x00000015aaac7209 */ /* 0x000fe20007810000 */
[----:B------:R-:W-:-:S01]  /*6b90*/  FFMA.FTZ R157, R157, UR39, -R8 ;  /* 0x000000279d9d7c23 */ /* 0x000fc20008010808 */
        /* <DEDUP_REMOVED lines=48> */
[--C-:B-1----:R-:W-:Y:S01]  /*6ea0*/  FFMA.FTZ R184, R156, UR39, -R8.reuse ;  /* 0x000000279cb87c23 */ /* 0x102fe20008010808 */
        /* <DEDUP_REMOVED lines=8> */
[----:B------:R-:W-:Y:S02]  /*6f30*/  FSEL R138, R138, -INF , P4 ;  /* 0xff8000008a8a7808 */ /* 0x000fe40002000000 */
[----:B------:R-:W-:Y:S01]  /*6f40*/  FMNMX.FTZ R181, R167, R180, !PT ;  /* 0x000000b4a7b57209 */ /* 0x000fe20007810000 */
[----:B------:R-:W-:Y:S01]  /*6f50*/  MUFU.EX2 R10, R10 ;  /* 0x0000000a000a7308 */ /* 0x000fe20000000800 */
[----:B------:R-:W-:Y:S02]  /*6f60*/  ISETP.GT.AND P4, PT, R4, 0x68, PT ;  /* 0x000000680400780c */ /* 0x000fe40003f84270 */
[----:B------:R-:W-:Y:S02]  /*6f70*/  FSEL R139, R139, -INF , P5 ;  /* 0xff8000008b8b7808 */ /* 0x000fe40002800000 */
[----:B------:R-:W-:Y:S01]  /*6f80*/  FMNMX.FTZ R180, R138, R181, !PT ;  /* 0x000000b58ab47209 */ /* 0x000fe20007810000 */
[----:B------:R-:W-:-:S02]  /*6f90*/  WARPGROUP.DEPBAR.LE gsb0, 0x0 ;  /* 0x00008000000079c5 */ /* 0x000fc40000010000 */
[----:B------:R-:W-:Y:S01]  /*6fa0*/  WARPGROUP.ARRIVE ;  /* 0x00000000000079c5 */ /* 0x000fe20000000000 */
[----:B------:R-:W-:Y:S01]  /*6fb0*/  ISETP.GT.AND P5, PT, R4, 0x69, PT ;  /* 0x000000690400780c */ /* 0x000fe20003fa4270 */
[----:B------:R-:W-:Y:S01]  /*6fc0*/  MUFU.EX2 R9, R9 ;  /* 0x0000000900097308 */ /* 0x000fe20000000800 */
[----:B------:R-:W-:Y:S02]  /*6fd0*/  FSEL R156, R142, -INF , P4 ;  /* 0xff8000008e9c7808 */ /* 0x000fe40002000000 */
[----:B------:R-:W-:Y:S01]  /*6fe0*/  FMNMX.FTZ R181, R139, R180, !PT ;  /* 0x000000b48bb57209 */ /* 0x000fe20007810000 */
[----:B------:R-:W-:Y:S01]  /*6ff0*/  QGMMA.64x192x32.F32.E4M3.E4M3 R24, R208, gdesc[UR4], R24, gsb0 ;  /* 0x02e00004d0187df3 */ /* 0x000fe20008000818 */
[----:B------:R-:W-:Y:S01]  /*7000*/  ISETP.GT.AND P4, PT, R4, 0x70, PT ;  /* 0x000000700400780c */ /* 0x000fe20003f84270 */
[----:B------:R-:W-:Y:S01]  /*7010*/  UIADD3 UR6, UR10, 0x480, URZ ;  /* 0x000004800a067890 */ /* 0x000fe2000fffe03f */
[----:B------:R-:W-:Y:S01]  /*7020*/  FSEL R143, R143, -INF , P5 ;  /* 0xff8000008f8f7808 */ /* 0x000fe20002800000 */
[----:B------:R0:W-:Y:S01]  /*7030*/  MUFU.EX2 R142, R184 ;  /* 0x000000b8008e7308 */ /* 0x0001e20000000800 */
[----:B------:R-:W-:Y:S01]  /*7040*/  FMNMX.FTZ R180, R156, R181, !PT ;  /* 0x000000b59cb47209 */ /* 0x000fe20007810000 */
[----:B------:R-:W-:Y:S01]  /*7050*/  UMOV UR7, 0xc0000010 ;  /* 0xc000001000077882 */ /* 0x000fe20000000000 */
[----:B------:R-:W-:-:S02]  /*7060*/  ISETP.GT.AND P5, PT, R4, 0x71, PT ;  /* 0x000000710400780c */ /* 0x000fc40003fa4270 */
[----:B------:R-:W-:Y:S02]  /*7070*/  FSEL R146, R146, -INF , P4 ;  /* 0xff80000092927808 */ /* 0x000fe40002000000 */
[----:B------:R-:W-:Y:S01]  /*7080*/  FMNMX.FTZ R181, R143, R180, !PT ;  /* 0x000000b48fb57209 */ /* 0x000fe20007810000 */
[----:B------:R-:W-:Y:S01]  /*7090*/  MUFU.EX2 R11, R11 ;  /* 0x0000000b000b7308 */ /* 0x000fe20000000800 */
[----:B------:R-:W-:Y:S01]  /*70a0*/  ISETP.GT.AND P4, PT, R4, 0x78, PT ;  /* 0x000000780400780c */ /* 0x000fe20003f84270 */
[----:B0-----:R-:W-:Y:S01]  /*70b0*/  FFMA.FTZ R184, R164, UR39, -R8 ;  /* 0x00000027a4b87c23 */ /* 0x001fe20008010808 */
[----:B------:R-:W-:Y:S02]  /*70c0*/  FSEL R147, R147, -INF , P5 ;  /* 0xff80000093937808 */ /* 0x000fe40002800000 */
[----:B------:R-:W-:Y:S02]  /*70d0*/  FMNMX.FTZ R180, R146, R181, !PT ;  /* 0x000000b592b47209 */ /* 0x000fe40007810000 */
[----:B------:R-:W-:Y:S01]  /*70e0*/  ISETP.GT.AND P5, PT, R4, 0x79, PT ;  /* 0x000000790400780c */ /* 0x000fe20003fa4270 */
[----:B------:R-:W-:Y:S01]  /*70f0*/  MUFU.EX2 R12, R12 ;  /* 0x0000000c000c7308 */ /* 0x000fe20000000800 */
[----:B------:R-:W-:-:S02]  /*7100*/  FSEL R150, R150, -INF , P4 ;  /* 0xff80000096967808 */ /* 0x000fc40002000000 */
[----:B------:R-:W-:Y:S02]  /*7110*/  FMNMX.FTZ R181, R147, R180, !PT ;  /* 0x000000b493b57209 */ /* 0x000fe40007810000 */
[----:B------:R-:W-:Y:S02]  /*7120*/  FSEL R151, R151, -INF , P5 ;  /* 0xff80000097977808 */ /* 0x000fe40002800000 */
[----:B------:R-:W-:Y:S01]  /*7130*/  ISETP.GT.AND P4, PT, R4, 0x80, PT ;  /* 0x000000800400780c */ /* 0x000fe20003f84270 */
        /* <DEDUP_REMOVED lines=15> */
[----:B------:R0:W-:Y:S01]  /*7230*/  MUFU.EX2 R126, R184 ;  /* 0x000000b8007e7308 */ /* 0x0001e20000000800 */
[----:B------:R-:W-:Y:S02]  /*7240*/  FMNMX.FTZ R180, R164, R181, !PT ;  /* 0x000000b5a4b47209 */ /* 0x000fe40007810000 */
[----:B------:R-:W-:Y:S02]  /*7250*/  ISETP.GT.AND P5, PT, R4, 0x91, PT ;  /* 0x000000910400780c */ /* 0x000fe40003fa4270 */
[----:B------:R-:W-:-:S02]  /*7260*/  FSEL R130, R130, -INF , P4 ;  /* 0xff80000082827808 */ /* 0x000fc40002000000 */
        /* <DEDUP_REMOVED lines=32> */
[----:B------:R-:W-:Y:S01]  /*7470*/  FSEL R191, R0, RZ, P3 ;  /* 0x000000ff00bf7208 */ /* 0x000fe20001800000 */
[----:B------:R-:W-:-:S01]  /*7480*/  FFMA.FTZ R181, R186, UR39, -R8 ;  /* 0x00000027bab57c23 */ /* 0x000fc20008010808 */
[--C-:B------:R-:W-:Y:S01]  /*7490*/  FFMA.FTZ R180, R187, UR39, -R8.reuse ;  /* 0x00000027bbb47c23 */ /* 0x100fe20008010808 */
[----:B0-----:R-:W-:-:S01]  /*74a0*/  FFMA.FTZ R184, R190, UR39, -R8 ;  /* 0x00000027beb87c23 */ /* 0x001fc20008010808 */
[----:B------:R-:W-:Y:S01]  /*74b0*/  FFMA.FTZ R186, R194, UR39, -R8 ;  /* 0x00000027c2ba7c23 */ /* 0x000fe20008010808 */
[----:B------:R-:W-:-:S01]  /*74c0*/  FADD.FTZ R191, -R191, R6 ;  /* 0x00000006bfbf7221 */ /* 0x000fc20000010100 */
[--C-:B------:R-:W-:Y:S01]  /*74d0*/  FFMA.FTZ R6, R176, UR39, -R8.reuse ;  /* 0x00000027b0067c23 */ /* 0x100fe20008010808 */
        /* <DEDUP_REMOVED lines=46> */
[----:B------:R-:W-:-:S02]  /*77c0*/  WARPGROUP.DEPBAR.LE gsb0, 0x0 ;  /* 0x00008000000079c5 */ /* 0x000fc40000010000 */
[----:B------:R-:W-:Y:S01]  /*77d0*/  WARPGROUP.ARRIVE ;  /* 0x00000000000079c5 */ /* 0x000fe20000000000 */
[----:B------:R-:W-:Y:S01]  /*77e0*/  FADD.FTZ R167, R5, R192 ;  /* 0x000000c005a77221 */ /* 0x000fe20000010000 */
[----:B------:R-:W2:Y:S01]  /*77f0*/  MUFU.EX2 R186, R186 ;  /* 0x000000ba00ba7308 */ /* 0x000ea20000000800 */
[----:B0-----:R-:W-:-:S01]  /*7800*/  FADD.FTZ R2, R184, R3 ;  /* 0x00000003b8027221 */ /* 0x001fc20000010000 */
[----:B------:R-:W-:Y:S01]  /*7810*/  FFMA.FTZ R130, R130, UR39, -R8 ;  /* 0x0000002782827c23 */ /* 0x000fe20008010808 */
[----:B------:R-:W-:-:S01]  /*7820*/  FADD.FTZ R192, R14, R167 ;  /* 0x000000a70ec07221 */ /* 0x000fc20000010000 */
[----:B------:R-:W-:Y:S01]  /*7830*/  QGMMA.64x192x32.F32.E4M3.E4M3 R24, R204, gdesc[UR4], R24, gsb0 ;  /* 0x02e00004cc187df3 */ /* 0x000fe20008000818 */
[----:B------:R-:W-:Y:S01]  /*7840*/  UIADD3 UR6, UR10, 0x600, URZ ;  /* 0x000006000a067890 */ /* 0x000fe2000fffe03f */
[----:B------:R-:W-:Y:S01]  /*7850*/  IMAD.U32 R191, RZ, RZ, UR52 ;  /* 0x00000034ffbf7e24 */ /* 0x000fe2000f8e00ff */
[----:B------:R-:W-:Y:S01]  /*7860*/  UMOV UR7, 0xc0000010 ;  /* 0xc000001000077882 */ /* 0x000fe20000000000 */
[----:B------:R-:W0:Y:S01]  /*7870*/  MUFU.EX2 R187, R187 ;  /* 0x000000bb00bb7308 */ /* 0x000e220000000800 */
[----:B-1----:R-:W-:-:S01]  /*7880*/  FADD.FTZ R3, R185, R2 ;  /* 0x00000002b9037221 */ /* 0x002fc20000010000 */
[----:B------:R-:W-:Y:S01]  /*7890*/  FADD.FTZ R167, R13, R192 ;  /* 0x000000c00da77221 */ /* 0x000fe20000010000 */
[----:B------:R-:W-:-:S01]  /*78a0*/  FFMA.FTZ R131, R131, UR39, -R8 ;  /* 0x0000002783837c23 */ /* 0x000fc20008010808 */
[----:B------:R-:W-:Y:S01]  /*78b0*/  @!P1 LEA R191, R191, UR41, 0x3 ;  /* 0x00000029bfbf9c11 */ /* 0x000fe2000f8e18ff */
[----:B------:R-:W-:-:S01]  /*78c0*/  FFMA.FTZ R136, R136, UR39, -R8 ;  /* 0x0000002788887c23 */ /* 0x000fc20008010808 */
[----:B------:R-:W-:Y:S01]  /*78d0*/  FADD.FTZ R192, R20, R167 ;  /* 0x000000a714c07221 */ /* 0x000fe20000010000 */
[----:B------:R-:W-:-:S01]  /*78e0*/  FFMA.FTZ R8, R135, UR39, -R8 ;  /* 0x0000002787087c23 */ /* 0x000fc20008010808 */
        /* <DEDUP_REMOVED lines=54> */
[----:B------:R-:W-:-:S06]  /*7c50*/  FADD.FTZ R2, R134, R167 ;  /* 0x000000a786027221 */ /* 0x000fcc0000010000 */
[----:B------:R-:W2:Y:S01]  /*7c60*/  MUFU.EX2 R139, R139 ;  /* 0x0000008b008b7308 */ /* 0x000ea20000000800 */
[----:B0-----:R-:W-:-:S07]  /*7c70*/  FADD.FTZ R3, R166, R3 ;  /* 0x00000003a6037221 */ /* 0x001fce0000010000 */
        /* <DEDUP_REMOVED lines=10> */
[----:B------:R-:W-:-:S06]  /*7d20*/  IADD3 R2, -R229, 0xb, RZ ;  /* 0x0000000be5027810 */ /* 0x000fcc0007ffe1ff */
[----:B------:R-:W1:Y:S01]  /*7d30*/  MUFU.EX2 R146, R146 ;  /* 0x0000009200927308 */ /* 0x000e620000000800 */
[----:B--2---:R-:W-:-:S01]  /*7d40*/  FADD.FTZ R167, R143, R192 ;  /* 0x000000c08fa77221 */ /* 0x004fc20000010000 */
[----:B------:R-:W-:Y:S02]  /*7d50*/  WARPGROUP.DEPBAR.LE gsb0, 0x0 ;  /* 0x00008000000079c5 */ /* 0x000fe40000010000 */
[----:B------:R-:W-:-:S04]  /*7d60*/  WARPGROUP.ARRIVE ;  /* 0x00000000000079c5 */ /* 0x000fc80000000000 */
[----:B------:R-:W2:Y:S01]  /*7d70*/  MUFU.EX2 R145, R145 ;  /* 0x0000009100917308 */ /* 0x000ea20000000800 */
[----:B0-----:R-:W-:-:S01]  /*7d80*/  FADD.FTZ R192, R144, R3 ;  /* 0x0000000390c07221 */ /* 0x001fc20000010000 */
[----:B------:R-:W-:Y:S06]  /*7d90*/  QGMMA.64x192x32.F32.E4M3.E4M3 R24, R200, gdesc[UR4], R24, gsb0 ;  /* 0x02e00004c8187df3 */ /* 0x000fec0008000818 */
        /* <DEDUP_REMOVED lines=29> */
[----:B0-----:R-:W-:-:S07]  /*7f70*/  FADD.FTZ R135, R127, R194 ;  /* 0x000000c27f877221 */ /* 0x001fce0000010000 */
[----:B------:R-:W-:Y:S08]  /*7f80*/  MUFU.EX2 R129, R129 ;  /* 0x0000008100817308 */ /* 0x000ff00000000800 */
[----:B------:R-:W0:Y:S08]  /*7f90*/  MUFU.EX2 R131, R131 ;  /* 0x0000008300837308 */ /* 0x000e300000000800 */
        /* <DEDUP_REMOVED lines=9> */
[----:B-1----:R-:W-:-:S04]  /*8030*/  FADD.FTZ R136, R130, R135 ;  /* 0x0000008782887221 */ /* 0x002fc80000010000 */
[----:B0-----:R-:W-:Y:S01]  /*8040*/  FADD.FTZ R136, R131, R136 ;  /* 0x0000008883887221 */ /* 0x001fe20000010000 */
        /* <DEDUP_REMOVED lines=8> */
.L_x_5076:
        /* <DEDUP_REMOVED lines=148> */
.L_x_5067:
[----:B------:R-:W-:-:S13]  /*8a10*/  ISETP.LE.AND P2, PT, RZ, UR56, PT ;  /* 0x00000038ff007c0c */ /* 0x000fda000bf43270 */
[----:B------:R-:W-:Y:S05]  /*8a20*/  @!P2 BRA `(.L_x_5078) ;  /* 0x0000002c00a8a947 */ /* 0x000fea0003800000 */
[----:B------:R-:W-:Y:S01]  /*8a30*/  IMAD.MOV.U32 R7, RZ, RZ, R4 ;  /* 0x000000ffff077224 */ /* 0x000fe200078e0004 */
[----:B------:R-:W-:Y:S01]  /*8a40*/  UMOV UR51, UR45 ;  /* 0x0000002d00337c82 */ /* 0x000fe20008000000 */
[----:B------:R-:W-:Y:S01]  /*8a50*/  IMAD.MOV.U32 R5, RZ, RZ, R0 ;  /* 0x000000ffff057224 */ /* 0x000fe200078e0000 */
[----:B------:R-:W-:-:S06]  /*8a60*/  UMOV UR50, UR52 ;  /* 0x0000003400327c82 */ /* 0x000fcc0008000000 */
.L_x_5088:
        /* <DEDUP_REMOVED lines=9> */
.L_x_5080:
[----:B------:R-:W-:Y:S01]  /*8b00*/  ULEA UR6, UR52, UR41, 0x3 ;  /* 0x0000002934067291 */ /* 0x000fe2000f8e183f */
[----:B------:R-:W-:-:S05]  /*8b10*/  IMAD.U32 R0, RZ, RZ, UR45 ;  /* 0x0000002dff007e24 */ /* 0x000fca000f8e00ff */
[----:B------:R-:W-:-:S04]  /*8b20*/  SHF.L.U32 R0, R0, 0x1f, RZ ;  /* 0x0000001f00007819 */ /* 0x000fc800000006ff */
[----:B------:R0:W1:Y:S01]  /*8b30*/  SYNCS.PHASECHK.TRANS64.TRYWAIT P2, [UR6+0x33430], R0 ;  /* 0x03343000ff0075a7 */ /* 0x0000620008040146 */
[----:B------:R-:W-:Y:S05]  /*8b40*/  @!P0 BRA `(.L_x_5081) ;  /* 0x0000000000048947 */ /* 0x000fea0003800000 */
[----:B------:R-:W-:Y:S01]  /*8b50*/  BPT.TRAP 0x1 ;  /* 0x000000040000795c */ /* 0x000fe20000300000 */
.L_x_5081:
[----:B-1----:R-:W-:Y:S05]  /*8b60*/  @P2 BRA `(.L_x_5079) ;  /* 0x0000000000082947 */ /* 0x002fea0003800000 */
[----:B------:R-:W1:Y:S02]  /*8b70*/  SYNCS.PHASECHK.TRANS64.TRYWAIT P2, [UR6+0x33430], R0 ;  /* 0x03343000ff0075a7 */ /* 0x000e640008040146 */
[----:B-1----:R-:W-:Y:S05]  /*8b80*/  @!P2 BRA `(.L_x_5082) ;  /* 0x000000d40010a947 */ /* 0x002fea0003800000 */
.L_x_5079:
        /* <DEDUP_REMOVED lines=188> */
.L_x_5084:
[----:B------:R-:W-:Y:S01]  /*9750*/  ULEA UR6, UR50, UR41, 0x3 ;  /* 0x0000002932067291 */ /* 0x000fe2000f8e183f */
[----:B------:R-:W-:-:S05]  /*9760*/  IMAD.U32 R0, RZ, RZ, UR51 ;  /* 0x00000033ff007e24 */ /* 0x000fca000f8e00ff */
[----:B------:R-:W-:-:S04]  /*9770*/  SHF.L.U32 R0, R0, 0x1f, RZ ;  /* 0x0000001f00007819 */ /* 0x000fc800000006ff */
[----:B------:R0:W1:Y:S01]  /*9780*/  SYNCS.PHASECHK.TRANS64.TRYWAIT P2, [UR6+0x33450], R0 ;  /* 0x03345000ff0075a7 */ /* 0x0000620008040146 */
[----:B------:R-:W-:Y:S05]  /*9790*/  @!P0 BRA `(.L_x_5085) ;  /* 0x0000000000048947 */ /* 0x000fea0003800000 */
[----:B------:R-:W-:Y:S01]  /*97a0*/  BPT.TRAP 0x1 ;  /* 0x000000040000795c */ /* 0x000fe20000300000 */
.L_x_5085:
[----:B-1----:R-:W-:Y:S05]  /*97b0*/  @P2 BRA `(.L_x_5083) ;  /* 0x0000000000082947 */ /* 0x002fea0003800000 */
[----:B------:R-:W1:Y:S02]  /*97c0*/  SYNCS.PHASECHK.TRANS64.TRYWAIT P2, [UR6+0x33450], R0 ;  /* 0x03345000ff0075a7 */ /* 0x000e640008040146 */
[----:B-1----:R-:W-:Y:S05]  /*97d0*/  @!P2 BRA `(.L_x_5086) ;  /* 0x000000c80014a947 */ /* 0x002fea0003800000 */
.L_x_5083:
        /* <DEDUP_REMOVED lines=379> */
.L_x_5087:
        /* <DEDUP_REMOVED lines=148> */
.L_x_5078:
[----:B------:R-:W-:Y:S06]  /*b8d0*/  BAR.ARV 0x8, 0x180 ;  /* 0x0206000000007b1d */ /* 0x000fec0000002000 */
[----:B------:R-:W-:Y:S05]  /*b8e0*/  @!P0 BRA `(.L_x_5089) ;  /* 0x0000000000048947 */ /* 0x000fea0003800000 */
[----:B------:R-:W-:Y:S01]  /*b8f0*/  BPT.TRAP 0x1 ;  /* 0x000000040000795c */ /* 0x000fe20000300000 */
.L_x_5089:
[----:B------:R-:W-:Y:S01]  /*b900*/  ULEA UR9, UR52, UR41, 0x3 ;  /* 0x0000002934097291 */ /* 0x000fe2000f8e183f */
[----:B------:R-:W-:-:S05]  /*b910*/  IMAD.U32 R5, RZ, RZ, UR45 ;  /* 0x0000002dff057e24 */ /* 0x000fca000f8e00ff */
[----:B------:R-:W-:-:S04]  /*b920*/  SHF.L.U32 R5, R5, 0x1f, RZ ;  /* 0x0000001f05057819 */ /* 0x000fc800000006ff */
[----:B------:R0:W1:Y:S01]  /*b930*/  SYNCS.PHASECHK.TRANS64.TRYWAIT P1, [UR9+0x33450], R5 ;  /* 0x03345005ff0075a7 */ /* 0x0000620008020149 */
[----:B------:R-:W-:Y:S05]  /*b940*/  @!P0 BRA `(.L_x_5090) ;  /* 0x0000000000048947 */ /* 0x000fea0003800000 */
[----:B------:R-:W-:Y:S01]  /*b950*/  BPT.TRAP 0x1 ;  /* 0x000000040000795c */ /* 0x000fe20000300000 */
.L_x_5090:
[----:B-1----:R-:W-:Y:S05]  /*b960*/  @P1 BRA `(.L_x_5091) ;  /* 0x0000000000081947 */ /* 0x002fea0003800000 */
[----:B------:R-:W1:Y:S02]  /*b970*/  SYNCS.PHASECHK.TRANS64.TRYWAIT P1, [UR9+0x33450], R5 ;  /* 0x03345005ff0075a7 */ /* 0x000e640008020149 */
[----:B-1----:R-:W-:Y:S05]  /*b980*/  @!P1 BRA `(.L_x_5092) ;  /* 0x000000a400c09947 */ /* 0x002fea0003800000 */
.L_x_5091:
        /* <DEDUP_REMOVED lines=87> */
.L_x_5093:
        /* <DEDUP_REMOVED lines=106> */
.L_x_5060:
        /* <DEDUP_REMOVED lines=34> */
[----:B------:R-:W-:Y:S02]  /*c7c0*/  F2FP.BF16.F32.PACK_AB R118, R118, R5 ;  /* 0x000000057676723e */ /* 0x000fe400000010ff */
[----:B------:R-:W-:Y:S02]  /*c7d0*/  F2FP.BF16.F32.PACK_AB R119, R119, R4 ;  /* 0x000000047777723e */ /* 0x000fe400000010ff */
[----:B------:R-:W-:-:S02]  /*c7e0*/  SEL R52, R53, R52, P0 ;  /* 0x0000003435347207 */ /* 0x000fc40000000000 */
[----:B------:R-:W-:Y:S02]  /*c7f0*/  F2FP.BF16.F32.PACK_AB R37, R76, R37 ;  /* 0x000000254c25723e */ /* 0x000fe400000010ff */
[----:B------:R-:W-:Y:S02]  /*c800*/  F2FP.BF16.F32.PACK_AB R36, R77, R36 ;  /* 0x000000244d24723e */ /* 0x000fe400000010ff */
[----:B------:R-:W-:Y:S02]  /*c810*/  SEL R53, R45, R44, P0 ;  /* 0x0000002c2d357207 */ /* 0x000fe40000000000 */
[----:B------:R-:W-:Y:S02]  /*c820*/  SEL R44, R44, R45, P0 ;  /* 0x0000002d2c2c7207 */ /* 0x000fe40000000000 */
[----:B------:R-:W-:Y:S02]  /*c830*/  SEL R45, R41, R40, P0 ;  /* 0x00000028292d7207 */ /* 0x000fe40000000000 */
[----:B------:R-:W-:-:S02]  /*c840*/  MOV R4, R0 ;  /* 0x0000000000047202 */ /* 0x000fc40000000f00 */
[----:B-1----:R-:W-:Y:S02]  /*c850*/  MOV R5, R79 ;  /* 0x0000004f00057202 */ /* 0x002fe40000000f00 */
[----:B------:R-:W-:Y:S02]  /*c860*/  SEL R40, R40, R41, P0 ;  /* 0x0000002928287207 */ /* 0x000fe40000000000 */
[----:B------:R-:W-:Y:S02]  /*c870*/  F2FP.BF16.F32.PACK_AB R89, R89, R96 ;  /* 0x000000605959723e */ /* 0x000fe400000010ff */
[----:B------:R-:W-:Y:S02]  /*c880*/  F2FP.BF16.F32.PACK_AB R88, R81, R88 ;  /* 0x000000585158723e */ /* 0x000fe400000010ff */
[----:B------:R-:W-:Y:S02]  /*c890*/  SEL R41, R37, R36, P0 ;  /* 0x0000002425297207 */ /* 0x000fe40000000000 */
[----:B------:R-:W-:Y:S01]  /*c8a0*/  SEL R48, R36, R37, P0 ;  /* 0x0000002524307207 */ /* 0x000fe20000000000 */
[----:B------:R-:W-:Y:S01]  /*c8b0*/  IMAD.WIDE R36, R224, 0x2, R4 ;  /* 0x00000002e0247825 */ /* 0x000fe200078e0204 */
[----:B------:R-:W-:-:S02]  /*c8c0*/  SEL R69, R89, R88, P0 ;  /* 0x0000005859457207 */ /* 0x000fc40000000000 */
[----:B------:R-:W-:Y:S02]  /*c8d0*/  F2FP.BF16.F32.PACK_AB R11, R110, R11 ;  /* 0x0000000b6e0b723e */ /* 0x000fe400000010ff */
[----:B------:R-:W-:Y:S02]  /*c8e0*/  F2FP.BF16.F32.PACK_AB R10, R111, R10 ;  /* 0x0000000a6f0a723e */ /* 0x000fe400000010ff */
[----:B------:R-:W-:Y:S02]  /*c8f0*/  SEL R88, R88, R89, P0 ;  /* 0x0000005958587207 */ /* 0x000fe40000000000 */
[----:B------:R-:W-:Y:S02]  /*c900*/  IADD3 R89, P5, R36, 0x40, RZ ;  /* 0x0000004024597810 */ /* 0x000fe40007fbe0ff */
[----:B------:R-:W-:Y:S02]  /*c910*/  SEL R83, R11, R10, P0 ;  /* 0x0000000a0b537207 */ /* 0x000fe40000000000 */
[----:B------:R-:W-:-:S02]  /*c920*/  SEL R74, R10, R11, P0 ;  /* 0x0000000b0a4a7207 */ /* 0x000fc40000000000 */
[----:B------:R-:W-:Y:S02]  /*c930*/  LOP3.LUT R10, R89, 0x380, RZ, 0xc0, !PT ;  /* 0x00000380590a7812 */ /* 0x000fe400078ec0ff */
        /* <DEDUP_REMOVED lines=11> */
[C---:B------:R-:W-:Y:S02]  /*c9f0*/  IADD3 R87, P4, R36.reuse, 0x20, RZ ;  /* 0x0000002024577810 */ /* 0x040fe40007f9e0ff */
[----:B------:R-:W-:Y:S02]  /*ca00*/  F2FP.BF16.F32.PACK_AB R34, R71, R34 ;  /* 0x000000224722723e */ /* 0x000fe400000010ff */
[----:B------:R-:W-:Y:S02]  /*ca10*/  F2FP.BF16.F32.PACK_AB R24, R95, R24 ;  /* 0x000000185f18723e */ /* 0x000fe400000010ff */
[----:B------:R-:W-:Y:S02]  /*ca20*/  IADD3 R91, P6, R36, 0x60, RZ ;  /* 0x00000060245b7810 */ /* 0x000fe40007fde0ff */
[----:B------:R-:W-:Y:S02]  /*ca30*/  SHF.R.U64 R10, R10, 0x3, RZ ;  /* 0x000000030a0a7819 */ /* 0x000fe400000012ff */
[----:B------:R-:W-:-:S02]  /*ca40*/  F2FP.BF16.F32.PACK_AB R43, R54, R43 ;  /* 0x0000002b362b723e */ /* 0x000fc400000010ff */
[----:B------:R-:W-:Y:S02]  /*ca50*/  SEL R71, R73, R72, P0 ;  /* 0x0000004849477207 */ /* 0x000fe40000000000 */
[----:B------:R-:W-:Y:S02]  /*ca60*/  IADD3 R95, P2, R36, 0x4020, RZ ;  /* 0x00004020245f7810 */ /* 0x000fe40007f5e0ff */
[----:B------:R-:W-:Y:S02]  /*ca70*/  F2FP.BF16.F32.PACK_AB R39, R39, R58 ;  /* 0x0000003a2727723e */ /* 0x000fe400000010ff */
[----:B------:R-:W-:Y:S02]  /*ca80*/  SEL R67, R9, R8, P0 ;  /* 0x0000000809437207 */ /* 0x000fe40000000000 */
[----:B------:R-:W-:Y:S02]  /*ca90*/  SEL R60, R8, R9, P0 ;  /* 0x00000009083c7207 */ /* 0x000fe40000000000 */
[----:B------:R-:W-:-:S02]  /*caa0*/  SEL R72, R72, R73, P0 ;  /* 0x0000004948487207 */ /* 0x000fc40000000000 */
[----:B------:R-:W-:Y:S02]  /*cab0*/  F2FP.BF16.F32.PACK_AB R38, R38, R59 ;  /* 0x0000003b2626723e */ /* 0x000fe400000010ff */
[----:B------:R-:W-:Y:S02]  /*cac0*/  SEL R57, R33, R32, P0 ;  /* 0x0000002021397207 */ /* 0x000fe40000000000 */
[----:B------:R-:W-:Y:S01]  /*cad0*/  SEL R50, R32, R33, P0 ;  /* 0x0000002120327207 */ /* 0x000fe20000000000 */
[----:B------:R-:W-:Y:S01]  /*cae0*/  IMAD.X R33, RZ, RZ, R37, P5 ;  /* 0x000000ffff217224 */ /* 0x000fe200028e0625 */
[----:B------:R-:W-:Y:S02]  /*caf0*/  SEL R65, R13, R12, P0 ;  /* 0x0000000c0d417207 */ /* 0x000fe40000000000 */
[----:B------:R-:W-:Y:S02]  /*cb00*/  SEL R58, R12, R13, P0 ;  /* 0x0000000d0c3a7207 */ /* 0x000fe40000000000 */
[----:B------:R-:W-:-:S02]  /*cb10*/  SEL R73, R46, R47, P0 ;  /* 0x0000002f2e497207 */ /* 0x000fc40000000000 */
[----:B------:R-:W-:Y:S02]  /*cb20*/  LOP3.LUT R8, R87, 0x380, RZ, 0xc0, !PT ;  /* 0x0000038057087812 */ /* 0x000fe400078ec0ff */
[----:B------:R-:W-:Y:S02]  /*cb30*/  F2FP.BF16.F32.PACK_AB R31, R78, R31 ;  /* 0x0000001f4e1f723e */ /* 0x000fe400000010ff */
[----:B------:R-:W-:Y:S02]  /*cb40*/  SEL R46, R47, R46, P0 ;  /* 0x0000002e2f2e7207 */ /* 0x000fe40000000000 */
[----:B------:R-:W-:Y:S02]  /*cb50*/  LOP3.LUT R12, R91, 0x380, RZ, 0xc0, !PT ;  /* 0x000003805b0c7812 */ /* 0x000fe400078ec0ff */
[----:B------:R-:W-:Y:S02]  /*cb60*/  LOP3.LUT R32, R10, R89, RZ, 0x3c, !PT ;  /* 0x000000590a207212 */ /* 0x000fe400078e3cff */
[----:B------:R-:W-:-:S02]  /*cb70*/  F2FP.BF16.F32.PACK_AB R35, R70, R35 ;  /* 0x000000234623723e */ /* 0x000fc400000010ff */
[----:B------:R-:W-:Y:S02]  /*cb80*/  F2FP.BF16.F32.PACK_AB R25, R94, R25 ;  /* 0x000000195e19723e */ /* 0x000fe400000010ff */
[----:B------:R-:W-:Y:S02]  /*cb90*/  SEL R47, R43, R42, P0 ;  /* 0x0000002a2b2f7207 */ /* 0x000fe40000000000 */
[----:B------:R-:W-:Y:S02]  /*cba0*/  LOP3.LUT R10, R95, 0x380, RZ, 0xc0, !PT ;  /* 0x000003805f0a7812 */ /* 0x000fe400078ec0ff */
[----:B------:R-:W-:Y:S02]  /*cbb0*/  SEL R42, R42, R43, P0 ;  /* 0x0000002b2a2a7207 */ /* 0x000fe40000000000 */
[----:B------:R-:W-:Y:S02]  /*cbc0*/  F2FP.BF16.F32.PACK_AB R28, R93, R28 ;  /* 0x0000001c5d1c723e */ /* 0x000fe400000010ff */
[----:B------:R-:W-:-:S02]  /*cbd0*/  SEL R43, R39, R38, P0 ;  /* 0x00000026272b7207 */ /* 0x000fc40000000000 */
[----:B------:R-:W-:Y:S02]  /*cbe0*/  SHF.R.U64 R8, R8, 0x3, RZ ;  /* 0x0000000308087819 */ /* 0x000fe400000012ff */
[----:B------:R-:W-:Y:S02]  /*cbf0*/  SEL R38, R38, R39, P0 ;  /* 0x0000002726267207 */ /* 0x000fe40000000000 */
[----:B------:R-:W-:Y:S02]  /*cc00*/  SEL R75, R31, R30, P0 ;  /* 0x0000001e1f4b7207 */ /* 0x000fe40000000000 */
[----:B------:R-:W-:Y:S01]  /*cc10*/  SEL R64, R30, R31, P0 ;  /* 0x0000001f1e407207 */ /* 0x000fe20000000000 */
[----:B------:R-:W-:Y:S01]  /*cc20*/  IMAD.X R31, RZ, RZ, R37, P6 ;  /* 0x000000ffff1f7224 */ /* 0x000fe200030e0625 */
[----:B------:R-:W-:Y:S02]  /*cc30*/  IADD3 R93, P1, R36, 0x4000, RZ ;  /* 0x00004000245d7810 */ /* 0x000fe40007f3e0ff */
[----:B------:R-:W-:-:S02]  /*cc40*/  SHF.R.U64 R12, R12, 0x3, RZ ;  /* 0x000000030c0c7819 */ /* 0x000fc400000012ff */
[----:B------:R-:W-:Y:S02]  /*cc50*/  F2FP.BF16.F32.PACK_AB R14, R103, R14 ;  /* 0x0000000e670e723e */ /* 0x000fe400000010ff */
        /* <DEDUP_REMOVED lines=8> */
[----:B------:R-:W-:Y:S02]  /*cce0*/  F2FP.BF16.F32.PACK_AB R15, R102, R15 ;  /* 0x0000000f660f723e */ /* 0x000fe400000010ff */
[C---:B------:R-:W-:Y:S02]  /*ccf0*/  IADD3 R103, P6, R36.reuse, 0x8020, RZ ;  /* 0x0000802024677810 */ /* 0x040fe40007fde0ff */
[C---:B------:R-:W-:Y:S02]  /*cd00*/  IADD3 R99, P4, R36.reuse, 0x4060, RZ ;  /* 0x0000406024637810 */ /* 0x040fe40007f9e0ff */
[----:B------:R-:W-:Y:S01]  /*cd10*/  IADD3 R107, P2, R36, 0x8060, RZ ;  /* 0x00008060246b7810 */ /* 0x000fe20007f5e0ff */
[----:B------:R-:W-:Y:S01]  /*cd20*/  IMAD.X R13, RZ, RZ, R37, P6 ;  /* 0x000000ffff0d7224 */ /* 0x000fe200030e0625 */
[----:B------:R-:W-:-:S02]  /*cd30*/  LOP3.LUT R34, R8, R87, RZ, 0x3c, !PT ;  /* 0x0000005708227212 */ /* 0x000fc400078e3cff */
[----:B------:R-:W-:Y:S02]  /*cd40*/  F2FP.BF16.F32.PACK_AB R29, R92, R29 ;  /* 0x0000001d5c1d723e */ /* 0x000fe400000010ff */
[----:B------:R-:W-:Y:S02]  /*cd50*/  LOP3.LUT R30, R12, R91, RZ, 0x3c, !PT ;  /* 0x0000005b0c1e7212 */ /* 0x000fe400078e3cff */
[----:B------:R-:W-:Y:S02]  /*cd60*/  LOP3.LUT R8, R93, 0x380, RZ, 0xc0, !PT ;  /* 0x000003805d087812 */ /* 0x000fe400078ec0ff */
        /* <DEDUP_REMOVED lines=10> */
[----:B------:R-:W-:Y:S02]  /*ce10*/  SEL R59, R29, R28, P0 ;  /* 0x0000001c1d3b7207 */ /* 0x000fe40000000000 */
[----:B------:R-:W-:Y:S01]  /*ce20*/  SEL R54, R28, R29, P0 ;  /* 0x0000001d1c367207 */ /* 0x000fe20000000000 */
[----:B------:R-:W-:Y:S01]  /*ce30*/  IMAD.X R29, RZ, RZ, R37, P1 ;  /* 0x000000ffff1d7224 */ /* 0x000fe200008e0625 */
[----:B------:R-:W-:Y:S02]  /*ce40*/  SHF.R.U64 R8, R8, 0x3, RZ ;  /* 0x0000000308087819 */ /* 0x000fe400000012ff */
[----:B------:R-:W-:Y:S02]  /*ce50*/  F2FP.BF16.F32.PACK_AB R21, R100, R21 ;  /* 0x000000156415723e */ /* 0x000fe400000010ff */
[----:B------:R-:W-:-:S02]  /*ce60*/  IADD3 R101, P5, R36, 0x8000, RZ ;  /* 0x0000800024657810 */ /* 0x000fc40007fbe0ff */
[----:B------:R-:W-:Y:S02]  /*ce70*/  SHF.R.U64 R12, R12, 0x3, RZ ;  /* 0x000000030c0c7819 */ /* 0x000fe400000012ff */
[----:B------:R-:W-:Y:S01]  /*ce80*/  IADD3 R105, P1, R36, 0x8040, RZ ;  /* 0x0000804024697810 */ /* 0x000fe20007f3e0ff */
[--C-:B------:R-:W-:Y:S01]  /*ce90*/  IMAD.X R15, RZ, RZ, R37.reuse, P5 ;  /* 0x000000ffff0f7224 */ /* 0x100fe200028e0625 */
[----:B------:R-:W-:Y:S02]  /*cea0*/  SHF.R.U64 R11, R11, 0x3, RZ ;  /* 0x000000030b0b7819 */ /* 0x000fe400000012ff */
[----:B------:R-:W-:Y:S01]  /*ceb0*/  SHF.R.U64 R10, R10, 0x3, RZ ;  /* 0x000000030a0a7819 */ /* 0x000fe200000012ff */
[----:B------:R-:W-:Y:S01]  /*cec0*/  IMAD.X R9, RZ, RZ, R37, P1 ;  /* 0x000000ffff097224 */ /* 0x000fe200008e0625 */
[----:B------:R-:W-:Y:S02]  /*ced0*/  SHF.R.U64 R14, R14, 0x3, RZ ;  /* 0x000000030e0e7819 */ /* 0x000fe400000012ff */
[----:B------:R-:W-:-:S02]  /*cee0*/  SHF.R.U64 R78, R78, 0x3, RZ ;  /* 0x000000034e4e7819 */ /* 0x000fc400000012ff */
[----:B------:R-:W-:Y:S02]  /*cef0*/  F2FP.BF16.F32.PACK_AB R130, R130, R133 ;  /* 0x000000858282723e */ /* 0x000fe400000010ff */
[----:B------:R-:W-:Y:S02]  /*cf00*/  F2FP.BF16.F32.PACK_AB R131, R128, R131 ;  /* 0x000000838083723e */ /* 0x000fe400000010ff */
[----:B------:R-:W-:Y:S02]  /*cf10*/  SEL R77, R27, R26, P0 ;  /* 0x0000001a1b4d7207 */ /* 0x000fe40000000000 */
[----:B------:R-:W-:Y:S01]  /*cf20*/  SEL R66, R26, R27, P0 ;  /* 0x0000001b1a427207 */ /* 0x000fe20000000000 */
[----:B------:R-:W-:Y:S01]  /*cf30*/  IMAD.X R27, RZ, RZ, R37, P3 ;  /* 0x000000ffff1b7224 */ /* 0x000fe200018e0625 */
[----:B------:R-:W-:Y:S02]  /*cf40*/  LOP3.LUT R28, R8, R93, RZ, 0x3c, !PT ;  /* 0x0000005d081c7212 */ /* 0x000fe400078e3cff */
[----:B------:R-:W-:-:S02]  /*cf50*/  SEL R61, R21, R20, P0 ;  /* 0x00000014153d7207 */ /* 0x000fc40000000000 */
[----:B------:R-:W-:Y:S01]  /*cf60*/  SEL R56, R20, R21, P0 ;  /* 0x0000001514387207 */ /* 0x000fe20000000000 */
[--C-:B------:R-:W-:Y:S01]  /*cf70*/  IMAD.X R21, RZ, RZ, R37.reuse, P4 ;  /* 0x000000ffff157224 */ /* 0x100fe200020e0625 */
[----:B------:R-:W-:Y:S02]  /*cf80*/  LOP3.LUT R26, R12, R97, RZ, 0x3c, !PT ;  /* 0x000000610c1a7212 */ /* 0x000fe400078e3cff */
[----:B------:R-:W-:Y:S02]  /*cf90*/  LOP3.LUT R8, R101, 0x380, RZ, 0xc0, !PT ;  /* 0x0000038065087812 */ /* 0x000fe400078ec0ff */
[----:B------:R-:W-:Y:S01]  /*cfa0*/  LOP3.LUT R36, R11, R36, RZ, 0x3c, !PT ;  /* 0x000000240b247212 */ /* 0x000fe200078e3cff */
[----:B------:R-:W-:Y:S01]  /*cfb0*/  IMAD.X R11, RZ, RZ, R37, P2 ;  /* 0x000000ffff0b7224 */ /* 0x000fe200010e0625 */
[----:B------:R-:W-:Y:S02]  /*cfc0*/  LOP3.LUT R76, R105, 0x380, RZ, 0xc0, !PT ;  /* 0x00000380694c7812 */ /* 0x000fe400078ec0ff */
[----:B------:R-:W-:-:S02]  /*cfd0*/  LOP3.LUT R12, R10, R103, RZ, 0x3c, !PT ;  /* 0x000000670a0c7212 */ /* 0x000fc400078e3cff */
[----:B------:R-:W-:Y:S02]  /*cfe0*/  LOP3.LUT R20, R14, R99, RZ, 0x3c, !PT ;  /* 0x000000630e147212 */ /* 0x000fe400078e3cff */
[----:B------:R-:W-:Y:S02]  /*cff0*/  LOP3.LUT R10, R78, R107, RZ, 0x3c, !PT ;  /* 0x0000006b4e0a7212 */ /* 0x000fe400078e3cff */
[----:B------:R-:W-:Y:S02]  /*d000*/  SEL R7, R130, R131, P0 ;  /* 0x0000008382077207 */ /* 0x000fe40000000000 */
[----:B------:R-:W-:Y:S02]  /*d010*/  SHF.R.U64 R8, R8, 0x3, RZ ;  /* 0x0000000308087819 */ /* 0x000fe400000012ff */
[----:B------:R-:W-:Y:S02]  /*d020*/  SHF.R.U64 R76, R76, 0x3, RZ ;  /* 0x000000034c4c7819 */ /* 0x000fe400000012ff */
[----:B------:R-:W-:-:S02]  /*d030*/  MOV R80, R20 ;  /* 0x0000001400507202 */ /* 0x000fc40000000f00 */
[----:B------:R-:W-:Y:S02]  /*d040*/  F2FP.BF16.F32.PACK_AB R126, R126, R129 ;  /* 0x000000817e7e723e */ /* 0x000fe400000010ff */
[----:B------:R-:W-:Y:S02]  /*d050*/  F2FP.BF16.F32.PACK_AB R127, R124, R127 ;  /* 0x0000007f7c7f723e */ /* 0x000fe400000010ff */
[----:B------:R-:W-:Y:S02]  /*d060*/  MOV R20, R10 ;  /* 0x0000000a00147202 */ /* 0x000fe40000000f00 */
[----:B------:R-:W-:Y:S02]  /*d070*/  F2FP.BF16.F32.PACK_AB R122, R122, R125 ;  /* 0x0000007d7a7a723e */ /* 0x000fe400000010ff */
[----:B------:R-:W-:Y:S02]  /*d080*/  F2FP.BF16.F32.PACK_AB R123, R120, R123 ;  /* 0x0000007b787b723e */ /* 0x000fe400000010ff */
[----:B------:R-:W-:-:S02]  /*d090*/  LOP3.LUT R14, R8, R101, RZ, 0x3c, !PT ;  /* 0x00000065080e7212 */ /* 0x000fc400078e3cff */
[----:B------:R-:W-:Y:S02]  /*d0a0*/  SEL R130, R131, R130, P0 ;  /* 0x0000008283827207 */ /* 0x000fe40000000000 */
[----:B------:R-:W-:Y:S02]  /*d0b0*/  LOP3.LUT R8, R76, R105, RZ, 0x3c, !PT ;  /* 0x000000694c087212 */ /* 0x000fe400078e3cff */
[----:B------:R-:W-:Y:S02]  /*d0c0*/  SEL R49, R126, R127, P0 ;  /* 0x0000007f7e317207 */ /* 0x000fe40000000000 */
[----:B------:R-:W-:Y:S02]  /*d0d0*/  SEL R126, R127, R126, P0 ;  /* 0x0000007e7f7e7207 */ /* 0x000fe40000000000 */
[----:B------:R-:W-:Y:S02]  /*d0e0*/  SEL R51, R122, R123, P0 ;  /* 0x0000007b7a337207 */ /* 0x000fe40000000000 */
[----:B------:R-:W-:-:S02]  /*d0f0*/  SEL R122, R123, R122, P0 ;  /* 0x0000007a7b7a7207 */ /* 0x000fc40000000000 */
[----:B------:R-:W-:Y:S02]  /*d100*/  MOV R21, R8 ;  /* 0x0000000800157202 */ /* 0x000fe40000000f00 */
[----:B------:R-:W-:Y:S02]  /*d110*/  SEL R85, R118, R119, P0 ;  /* 0x0000007776557207 */ /* 0x000fe40000000000 */
[----:B------:R-:W-:Y:S02]  /*d120*/  SEL R118, R119, R118, P0 ;  /* 0x0000007677767207 */ /* 0x000fe40000000000 */
[----:B------:R-:W-:Y:S02]  /*d130*/  MOV R91, R36 ;  /* 0x00000024005b7202 */ /* 0x000fe40000000f00 */
[----:B------:R-:W-:Y:S01]  /*d140*/  MOV R78, R14 ;  /* 0x0000000e004e7202 */ /* 0x000fe20000000f00 */
[----:B--2---:R0:W-:Y:S01]  /*d150*/  SHFL.IDX PT, R10, R7, R6, 0x1c1f ;  /* 0x001c1f06070a7589 */ /* 0x0041e200000e0000 */
[----:B------:R-:W-:-:S02]  /*d160*/  MOV R76, R12 ;  /* 0x0000000c004c7202 */ /* 0x000fc40000000f00 */
[----:B------:R-:W-:Y:S01]  /*d170*/  MOV R90, R34 ;  /* 0x00000022005a7202 */ /* 0x000fe20000000f00 */
[----:B------:R-:W-:Y:S01]  /*d180*/  SHFL.IDX PT, R69, R69, R6, 0x1c1f ;  /* 0x001c1f0645457589 */ /* 0x000fe200000e0000 */
[----:B------:R-:W-:Y:S02]  /*d190*/  MOV R84, R24 ;  /* 0x0000001800547202 */ /* 0x000fe40000000f00 */
[----:B------:R-:W-:Y:S01]  /*d1a0*/  MOV R82, R26 ;  /* 0x0000001a00527202 */ /* 0x000fe20000000f00 */
[----:B------:R-:W-:Y:S01]  /*d1b0*/  SHFL.IDX PT, R49, R49, R6, 0x1c1f ;  /* 0x001c1f0631317589 */ /* 0x000fe200000e0000 */
[----:B------:R-:W-:Y:S02]  /*d1c0*/  MOV R89, R32 ;  /* 0x0000002000597202 */ /* 0x000fe40000000f00 */
[----:B0-----:R-:W-:Y:S01]  /*d1d0*/  LOP3.LUT R7, R6, 0x2, RZ, 0x3c, !PT ;  /* 0x0000000206077812 */ /* 0x001fe200078e3cff */
[----:B------:R-:W-:Y:S01]  /*d1e0*/  SHFL.IDX PT, R71, R71, R6, 0x1c1f ;  /* 0x001c1f0647477589 */ /* 0x000fe200000e0000 */
[----:B------:R-:W-:-:S02]  /*d1f0*/  MOV R87, R30 ;  /* 0x0000001e00577202 */ /* 0x000fc40000000f00 */
[----:B------:R-:W-:Y:S01]  /*d200*/  MOV R86, R28 ;  /* 0x0000001c00567202 */ /* 0x000fe20000000f00 */
[----:B------:R-:W0:Y:S01]  /*d210*/  SHFL.IDX PT, R9, R130, R7, 0x1c1f ;  /* 0x001c1f0782097589 */ /* 0x000e2200000e0000 */
[----:B------:R-:W-:-:S03]  /*d220*/  PLOP3.LUT P2, PT, PT, PT, UP0, 0x80, 0x0 ;  /* 0x000000000000781c */ /* 0x000fc60003f4f008 */
        /* <DEDUP_REMOVED lines=17> */
[----:B------:R-:W1:Y:S04]  /*d340*/  SHFL.IDX PT, R52, R52, R7, 0x1c1f ;  /* 0x001c1f0734347589 */ /* 0x000e6800000e0000 */
[----:B------:R-:W2:Y:S04]  /*d350*/  SHFL.IDX PT, R42, R42, R7, 0x1c1f ;  /* 0x001c1f072a2a7589 */ /* 0x000ea800000e0000 */
[----:B------:R-:W-:Y:S01]  /*d360*/  SHFL.IDX PT, R53, R53, R6, 0x1c1f ;  /* 0x001c1f0635357589 */ /* 0x000fe200000e0000 */
[----:B----4-:R-:W-:-:S02]  /*d370*/  SEL R24, R51, R122, P0 ;  /* 0x0000007a33187207 */ /* 0x010fc40000000000 */
[----:B------:R-:W-:Y:S01]  /*d380*/  SEL R26, R122, R51, P0 ;  /* 0x000000337a1a7207 */ /* 0x000fe20000000000 */
[----:B------:R-:W-:Y:S01]  /*d390*/  SHFL.IDX PT, R43, R43, R6, 0x1c1f ;  /* 0x001c1f062b2b7589 */ /* 0x000fe200000e0000 */
[----:B0-----:R-:W-:Y:S02]  /*d3a0*/  SEL R25, R73, R46, P0 ;  /* 0x0000002e49197207 */ /* 0x001fe40000000000 */
[----:B------:R-:W-:Y:S01]  /*d3b0*/  SEL R27, R46, R73, P0 ;  /* 0x000000492e1b7207 */ /* 0x000fe20000000000 */
[----:B------:R-:W-:Y:S04]  /*d3c0*/  SHFL.IDX PT, R39, R39, R6, 0x1c1f ;  /* 0x001c1f0627277589 */ /* 0x000fe800000e0000 */
[----:B------:R-:W0:Y:S04]  /*d3d0*/  SHFL.IDX PT, R44, R44, R7, 0x1c1f ;  /* 0x001c1f072c2c7589 */ /* 0x000e2800000e0000 */
[----:B------:R-:W3:Y:S01]  /*d3e0*/  SHFL.IDX PT, R38, R38, R7, 0x1c1f ;  /* 0x001c1f0726267589 */ /* 0x000ee200000e0000 */
[----:B-1----:R-:W-:-:S02]  /*d3f0*/  SEL R28, R55, R52, P0 ;  /* 0x00000034371c7207 */ /* 0x002fc40000000000 */
[----:B------:R-:W-:Y:S01]  /*d400*/  SEL R30, R52, R55, P0 ;  /* 0x00000037341e7207 */ /* 0x000fe20000000000 */
[----:B------:R-:W1:Y:S01]  /*d410*/  SHFL.IDX PT, R62, R62, R7, 0x1c1f ;  /* 0x001c1f073e3e7589 */ /* 0x000e6200000e0000 */
[----:B--2---:R-:W-:Y:S02]  /*d420*/  SEL R29, R47, R42, P0 ;  /* 0x0000002a2f1d7207 */ /* 0x004fe40000000000 */
[----:B------:R-:W-:Y:S01]  /*d430*/  SEL R31, R42, R47, P0 ;  /* 0x0000002f2a1f7207 */ /* 0x000fe20000000000 */
[----:B------:R-:W-:Y:S06]  /*d440*/  BAR.SYNC.DEFER_BLOCKING 0x1, 0x100 ;  /* 0x0044000000007b1d */ /* 0x000fec0000010000 */
[----:B------:R-:W-:Y:S04]  /*d450*/  SHFL.IDX PT, R45, R45, R6, 0x1c1f ;  /* 0x001c1f062d2d7589 */ /* 0x000fe800000e0000 */
[----:B------:R-:W-:Y:S01]  /*d460*/  SHFL.IDX PT, R41, R41, R6, 0x1c1f ;  /* 0x001c1f0629297589 */ /* 0x000fe200000e0000 */
[----:B0-----:R-:W-:-:S02]  /*d470*/  SEL R32, R53, R44, P0 ;  /* 0x0000002c35207207 */ /* 0x001fc40000000000 */
[----:B------:R-:W-:Y:S01]  /*d480*/  SEL R34, R44, R53, P0 ;  /* 0x000000352c227207 */ /* 0x000fe20000000000 */
[----:B------:R-:W0:Y:S01]  /*d490*/  SHFL.IDX PT, R40, R40, R7, 0x1c1f ;  /* 0x001c1f0728287589 */ /* 0x000e2200000e0000 */
[----:B---3--:R-:W-:Y:S02]  /*d4a0*/  SEL R33, R43, R38, P0 ;  /* 0x000000262b217207 */ /* 0x008fe40000000000 */
[----:B------:R-:W-:Y:S01]  /*d4b0*/  SEL R35, R38, R43, P0 ;  /* 0x0000002b26237207 */ /* 0x000fe20000000000 */
[----:B------:R-:W-:Y:S01]  /*d4c0*/  SHFL.IDX PT, R48, R48, R7, 0x1c1f ;  /* 0x001c1f0730307589 */ /* 0x000fe200000e0000 */
[----:B-1----:R-:W-:Y:S02]  /*d4d0*/  SEL R37, R39, R62, P0 ;  /* 0x0000003e27257207 */ /* 0x002fe40000000000 */
[----:B------:R-:W-:Y:S01]  /*d4e0*/  SEL R39, R62, R39, P0 ;  /* 0x000000273e277207 */ /* 0x000fe20000000000 */
[----:B------:R-:W-:Y:S04]  /*d4f0*/  SHFL.IDX PT, R57, R57, R6, 0x1c1f ;  /* 0x001c1f0639397589 */ /* 0x000fe800000e0000 */
[----:B------:R-:W-:Y:S04]  /*d500*/  SHFL.IDX PT, R75, R75, R6, 0x1c1f ;  /* 0x001c1f064b4b7589 */ /* 0x000fe800000e0000 */
[----:B------:R-:W-:Y:S04]  /*d510*/  SHFL.IDX PT, R50, R50, R7, 0x1c1f ;  /* 0x001c1f0732327589 */ /* 0x000fe800000e0000 */
[----:B------:R-:W-:Y:S04]  /*d520*/  SHFL.IDX PT, R64, R64, R7, 0x1c1f ;  /* 0x001c1f0740407589 */ /* 0x000fe800000e0000 */
[----:B------:R-:W-:Y:S01]  /*d530*/  SHFL.IDX PT, R59, R59, R6, 0x1c1f ;  /* 0x001c1f063b3b7589 */ /* 0x000fe200000e0000 */
[----:B0-----:R-:W-:-:S02]  /*d540*/  SEL R36, R45, R40, P0 ;  /* 0x000000282d247207 */ /* 0x001fc40000000000 */
[----:B------:R-:W-:Y:S01]  /*d550*/  SEL R38, R40, R45, P0 ;  /* 0x0000002d28267207 */ /* 0x000fe20000000000 */
[----:B------:R-:W-:Y:S04]  /*d560*/  SHFL.IDX PT, R77, R77, R6, 0x1c1f ;  /* 0x001c1f064d4d7589 */ /* 0x000fe800000e0000 */
[----:B------:R-:W0:Y:S04]  /*d570*/  SHFL.IDX PT, R54, R54, R7, 0x1c1f ;  /* 0x001c1f0736367589 */ /* 0x000e2800000e0000 */
[----:B------:R-:W1:Y:S04]  /*d580*/  SHFL.IDX PT, R66, R66, R7, 0x1c1f ;  /* 0x001c1f0742427589 */ /* 0x000e6800000e0000 */
[----:B------:R-:W-:Y:S04]  /*d590*/  SHFL.IDX PT, R61, R61, R6, 0x1c1f ;  /* 0x001c1f063d3d7589 */ /* 0x000fe800000e0000 */
[----:B------:R-:W-:Y:S04]  /*d5a0*/  SHFL.IDX PT, R79, R79, R6, 0x1c1f ;  /* 0x001c1f064f4f7589 */ /* 0x000fe800000e0000 */
[----:B------:R-:W-:Y:S04]  /*d5b0*/  SHFL.IDX PT, R56, R56, R7, 0x1c1f ;  /* 0x001c1f0738387589 */ /* 0x000fe800000e0000 */
[----:B------:R-:W2:Y:S04]  /*d5c0*/  SHFL.IDX PT, R68, R68, R7, 0x1c1f ;  /* 0x001c1f0744447589 */ /* 0x000ea800000e0000 */
[----:B------:R-:W-:Y:S01]  /*d5d0*/  SHFL.IDX PT, R65, R65, R6, 0x1c1f ;  /* 0x001c1f0641417589 */ /* 0x000fe200000e0000 */
[----:B0-----:R-:W-:-:S02]  /*d5e0*/  SEL R52, R59, R54, P0 ;  /* 0x000000363b347207 */ /* 0x001fc40000000000 */
[----:B------:R-:W-:Y:S01]  /*d5f0*/  SEL R54, R54, R59, P0 ;  /* 0x0000003b36367207 */ /* 0x000fe20000000000 */
[----:B------:R-:W-:Y:S01]  /*d600*/  SHFL.IDX PT, R81, R81, R6, 0x1c1f ;  /* 0x001c1f0651517589 */ /* 0x000fe200000e0000 */
[----:B-1----:R-:W-:Y:S02]  /*d610*/  SEL R49, R77, R66, P0 ;  /* 0x000000424d317207 */ /* 0x002fe40000000000 */
[----:B------:R-:W-:Y:S01]  /*d620*/  SEL R51, R66, R77, P0 ;  /* 0x0000004d42337207 */ /* 0x000fe20000000000 */
[----:B------:R-:W-:Y:S04]  /*d630*/  SHFL.IDX PT, R58, R58, R7, 0x1c1f ;  /* 0x001c1f073a3a7589 */ /* 0x000fe800000e0000 */
[----:B------:R-:W-:Y:S04]  /*d640*/  SHFL.IDX PT, R70, R70, R7, 0x1c1f ;  /* 0x001c1f0746467589 */ /* 0x000fe800000e0000 */
[----:B------:R-:W-:Y:S04]  /*d650*/  SHFL.IDX PT, R83, R83, R6, 0x1c1f ;  /* 0x001c1f0653537589 */ /* 0x000fe800000e0000 */
[----:B------:R-:W0:Y:S01]  /*d660*/  SHFL.IDX PT, R74, R74, R7, 0x1c1f ;  /* 0x001c1f074a4a7589 */ /* 0x000e2200000e0000 */
[----:B--2---:R-:W-:-:S02]  /*d670*/  SEL R53, R79, R68, P0 ;  /* 0x000000444f357207 */ /* 0x004fc40000000000 */
[----:B------:R-:W-:Y:S01]  /*d680*/  SEL R55, R68, R79, P0 ;  /* 0x0000004f44377207 */ /* 0x000fe20000000000 */
[----:B------:R-:W-:Y:S04]  /*d690*/  SHFL.IDX PT, R67, R67, R6, 0x1c1f ;  /* 0x001c1f0643437589 */ /* 0x000fe800000e0000 */
[----:B------:R1:W-:Y:S04]  /*d6a0*/  SHFL.IDX PT, R85, R85, R6, 0x1c1f ;  /* 0x001c1f0655557589 */ /* 0x0003e800000e0000 */
[----:B------:R-:W-:Y:S04]  /*d6b0*/  SHFL.IDX PT, R60, R60, R7, 0x1c1f ;  /* 0x001c1f073c3c7589 */ /* 0x000fe800000e0000 */
[----:B------:R2:W3:Y:S01]  /*d6c0*/  SHFL.IDX PT, R118, R118, R7, 0x1c1f ;  /* 0x001c1f0776767589 */ /* 0x0004e200000e0000 */
[----:B-1----:R-:W-:-:S03]  /*d6d0*/  IMAD.U32 R6, RZ, RZ, UR6 ;  /* 0x00000006ff067e24 */ /* 0x002fc6000f8e00ff */
[----:B------:R1:W-:Y:S04]  /*d6e0*/  STSM.16.M88.4 [R91], R8 ;  /* 0x000000085b007844 */ /* 0x0003e80000000200 */
[----:B------:R4:W-:Y:S01]  /*d6f0*/  STSM.16.M88.4 [R90], R12 ;  /* 0x0000000c5a007844 */ /* 0x0009e20000000200 */
[----:B0-----:R-:W-:Y:S01]  /*d700*/  SEL R59, R74, R83, P0 ;  /* 0x000000534a3b7207 */ /* 0x001fe20000000000 */
[----:B--2---:R-:W-:Y:S01]  /*d710*/  IMAD.U32 R7, RZ, RZ, UR7 ;  /* 0x00000007ff077e24 */ /* 0x004fe2000f8e00ff */
[----:B------:R-:W-:Y:S01]  /*d720*/  ULDC.64 UR6, c[0x0][0xc08] ;  /* 0x0003020000067ab9 */ /* 0x000fe20000000a00 */
[----:B------:R3:W-:Y:S04]  /*d730*/  STSM.16.M88.4 [R89], R24 ;  /* 0x0000001859007844 */ /* 0x0007e80000000200 */
[----:B------:R-:W-:Y:S01]  /*d740*/  STSM.16.M88.4 [R87], R28 ;  /* 0x0000001c57007844 */ /* 0x000fe20000000200 */
[----:B-1----:R-:W-:-:S03]  /*d750*/  SEL R8, R41, R48, P0 ;  /* 0x0000003029087207 */ /* 0x002fc60000000000 */
[----:B------:R-:W-:Y:S01]  /*d760*/  STSM.16.M88.4 [R86], R32 ;  /* 0x0000002056007844 */ /* 0x000fe20000000200 */
[----:B------:R-:W-:Y:S02]  /*d770*/  SEL R10, R48, R41, P0 ;  /* 0x00000029300a7207 */ /* 0x000fe40000000000 */
[----:B------:R-:W-:Y:S01]  /*d780*/  SEL R9, R75, R64, P0 ;  /* 0x000000404b097207 */ /* 0x000fe20000000000 */
[----:B------:R-:W-:Y:S01]  /*d790*/  STSM.16.M88.4 [R84], R36 ;  /* 0x0000002454007844 */ /* 0x000fe20000000200 */
[----:B------:R-:W-:Y:S02]  /*d7a0*/  SEL R11, R64, R75, P0 ;  /* 0x0000004b400b7207 */ /* 0x000fe40000000000 */
[----:B------:R-:W-:Y:S02]  /*d7b0*/  SEL R48, R57, R50, P0 ;  /* 0x0000003239307207 */ /* 0x000fe40000000000 */
[----:B------:R-:W-:Y:S01]  /*d7c0*/  SEL R50, R50, R57, P0 ;  /* 0x0000003932327207 */ /* 0x000fe20000000000 */
[----:B------:R0:W-:Y:S01]  /*d7d0*/  STSM.16.M88.4 [R82], R8 ;  /* 0x0000000852007844 */ /* 0x0001e20000000200 */
[----:B----4-:R-:W-:-:S02]  /*d7e0*/  SEL R12, R61, R56, P0 ;  /* 0x000000383d0c7207 */ /* 0x010fc40000000000 */
[----:B------:R-:W-:Y:S01]  /*d7f0*/  SEL R14, R56, R61, P0 ;  /* 0x0000003d380e7207 */ /* 0x000fe20000000000 */
[----:B------:R-:W-:Y:S01]  /*d800*/  STSM.16.M88.4 [R80], R48 ;  /* 0x0000003050007844 */ /* 0x000fe20000000200 */
[----:B------:R-:W-:Y:S02]  /*d810*/  SEL R13, R81, R70, P0 ;  /* 0x00000046510d7207 */ /* 0x000fe40000000000 */
[----:B------:R-:W-:Y:S01]  /*d820*/  SEL R15, R70, R81, P0 ;  /* 0x00000051460f7207 */ /* 0x000fe20000000000 */
[----:B------:R-:W-:Y:S01]  /*d830*/  STSM.16.M88.4 [R78], R52 ;  /* 0x000000344e007844 */ /* 0x000fe20000000200 */
[----:B------:R-:W-:Y:S01]  /*d840*/  SEL R56, R65, R58, P0 ;  /* 0x0000003a41387207 */ /* 0x000fe20000000000 */
[----:B------:R-:W-:Y:S01]  /*d850*/  UISETP.NE.U32.AND UP1, UPT, UR6, URZ, UPT ;  /* 0x0000003f0600728c */ /* 0x000fe2000bf25070 */
[----:B------:R-:W-:Y:S01]  /*d860*/  SEL R58, R58, R65, P0 ;  /* 0x000000413a3a7207 */ /* 0x000fe20000000000 */
[----:B------:R1:W-:Y:S01]  /*d870*/  STSM.16.M88.4 [R76], R12 ;  /* 0x0000000c4c007844 */ /* 0x0003e20000000200 */
[----:B------:R-:W-:Y:S01]  /*d880*/  SEL R57, R83, R74, P0 ;  /* 0x0000004a53397207 */ /* 0x000fe20000000000 */
[----:B------:R-:W-:Y:S01]  /*d890*/  ULDC UR8, c[0x0][0xa88] ;  /* 0x0002a20000087ab9 */ /* 0x000fe20000000800 */
[----:B---3--:R-:W-:Y:S01]  /*d8a0*/  SEL R25, R85, R118, P0 ;  /* 0x0000007655197207 */ /* 0x008fe20000000000 */
[----:B------:R-:W2:Y:S01]  /*d8b0*/  LDC R61, c[0x0][0xbe8] ;  /* 0x0002fa00ff3d7b82 */ /* 0x000ea20000000800 */
[----:B------:R-:W-:Y:S01]  /*d8c0*/  SEL R27, R118, R85, P0 ;  /* 0x00000055761b7207 */ /* 0x000fe20000000000 */
[----:B------:R3:W-:Y:S01]  /*d8d0*/  STSM.16.M88.4 [R21], R56 ;  /* 0x0000003815007844 */ /* 0x0007e20000000200 */
[----:B------:R-:W-:-:S02]  /*d8e0*/  SEL R24, R67, R60, P0 ;  /* 0x0000003c43187207 */ /* 0x000fc40000000000 */
[----:B------:R-:W-:-:S05]  /*d8f0*/  SEL R26, R60, R67, P0 ;  /* 0x000000433c1a7207 */ /* 0x000fca0000000000 */
[----:B------:R3:W-:Y:S01]  /*d900*/  STSM.16.M88.4 [R20], R24 ;  /* 0x0000001814007844 */ /* 0x0007e20000000200 */
[----:B------:R-:W-:Y:S01]  /*d910*/  BAR.SYNC.DEFER_BLOCKING 0x1, 0x100 ;  /* 0x0044000000007b1d */ /* 0x000fe20000010000 */
[----:B------:R-:W-:-:S06]  /*d920*/  UISETP.NE.AND.EX UP1, UPT, UR7, URZ, UPT, UP1 ;  /* 0x0000003f0700728c */ /* 0x000fcc000bf25310 */
[----:B------:R-:W-:-:S05]  /*d930*/  PLOP3.LUT P0, PT, PT, PT, UP1, 0x80, 0x0 ;  /* 0x000000000000781c */ /* 0x000fca0003f0f018 */
[----:B------:R-:W-:Y:S02]  /*d940*/  @UP1 ULDC.64 UR6, c[0x0][0xc08] ;  /* 0x0003020000061ab9 */ /* 0x000fe40000000a00 */
[----:B------:R-:W-:Y:S01]  /*d950*/  @UP1 UIMAD.WIDE UR6, UR42, 0x4, UR6 ;  /* 0x000000042a0618a5 */ /* 0x000fe2000f8e0206 */
[----:B0-----:R-:W-:-:S05]  /*d960*/  IMAD.U32 R10, RZ, RZ, UR8 ;  /* 0x00000008ff0a7e24 */ /* 0x001fca000f8e00ff */
[----:B-1----:R-:W-:Y:S02]  /*d970*/  IMAD.U32 R14, RZ, RZ, UR6 ;  /* 0x00000006ff0e7e24 */ /* 0x002fe4000f8e00ff */
[----:B------:R-:W-:Y:S01]  /*d980*/  IMAD.U32 R15, RZ, RZ, UR7 ;  /* 0x00000007ff0f7e24 */ /* 0x000fe2000f8e00ff */
[----:B------:R-:W4:Y:S01]  /*d990*/  @P2 LDG.E R8, desc[UR54][R6.64] ;  /* 0x0000003606082981 */ /* 0x000f22000c1e1900 */
[----:B--2---:R-:W-:Y:S01]  /*d9a0*/  ISETP.NE.AND P1, PT, R61, 0x1, PT ;  /* 0x000000013d00780c */ /* 0x004fe20003f25270 */
[----:B------:R-:W-:Y:S02]  /*d9b0*/  UMOV UR4, URZ ;  /* 0x0000003f00047c82 */ /* 0x000fe40008000000 */
[----:B------:R3:W5:Y:S10]  /*d9c0*/  @P0 LDG.E R10, desc[UR54][R14.64] ;  /* 0x000000360e0a0981 */ /* 0x000774000c1e1900 */
[----:B------:R-:W0:Y:S08]  /*d9d0*/  @P1 LDC R9, c[0x0][0xbec] ;  /* 0x0002fb00ff091b82 */ /* 0x000e300000000800 */
[----:B------:R-:W1:Y:S01]  /*d9e0*/  @P1 LDC R12, c[0x0][0xbf0] ;  /* 0x0002fc00ff0c1b82 */ /* 0x000e620000000800 */
[----:B----4-:R-:W-:Y:S01]  /*d9f0*/  @P2 R2UR UR4, R8 ;  /* 0x00000000080422ca */ /* 0x010fe200000e0000 */
[----:B01-3--:R-:W-:-:S14]  /*da00*/  @P0 BRA `(.L_x_5096) ;  /* 0x0000000000100947 */ /* 0x00bfdc0003800000 */
[----:B------:R-:W-:Y:S05]  /*da10*/  @!P2 BRA `(.L_x_5096) ;  /* 0x00000000000ca947 */ /* 0x000fea0003800000 */
[----:B------:R-:W2:Y:S04]  /*da20*/  LDG.E R11, desc[UR54][R6.64] ;  /* 0x00000036060b7981 */ /* 0x000ea8000c1e1900 */
[----:B-----5:R-:W2:Y:S02]  /*da30*/  LDG.E R10, desc[UR54][R6.64+0x4] ;  /* 0x00000436060a7981 */ /* 0x020ea4000c1e1900 */
[----:B--2---:R-:W-:-:S07]  /*da40*/  IMAD.IADD R10, R10, 0x1, -R11 ;  /* 0x000000010a0a7824 */ /* 0x004fce00078e0a0b */
.L_x_5096:
[----:B------:R-:W-:Y:S01]  /*da50*/  USHF.R.S32.HI UR14, URZ, 0x1f, UR43 ;  /* 0x0000001f3f0e7899 */ /* 0x000fe2000801142b */
[----:B------:R-:W-:Y:S01]  /*da60*/  VIADD R14, R18, UR37 ;  /* 0x00000025120e7c36 */ /* 0x000fe20008000000 */
[----:B------:R-:W-:Y:S01]  /*da70*/  ULDC.64 UR12, c[0x0][0xb90] ;  /* 0x0002e400000c7ab9 */ /* 0x000fe20000000a00 */
[----:B------:R-:W-:Y:S01]  /*da80*/  USHF.R.S32.HI UR9, URZ, 0x1f, UR4 ;  /* 0x0000001f3f097899 */ /* 0x000fe20008011404 */
[----:B------:R-:W-:Y:S01]  /*da90*/  VIADD R28, R223, UR37 ;  /* 0x00000025df1c7c36 */ /* 0x000fe20008000000 */
        /* <DEDUP_REMOVED lines=21> */
[----:B-----5:R-:W-:Y:S01]  /*dbf0*/  IMAD R67, R10, R61, RZ ;  /* 0x0000003d0a437224 */ /* 0x020fe200078e02ff */
[----:B------:R-:W-:Y:S01]  /*dc00*/  IADD3 R6, P0, R6, UR6, RZ ;  /* 0x0000000606067c10 */ /* 0x000fe2000ff1e0ff */
[----:B------:R-:W-:Y:S01]  /*dc10*/  ULDC.64 UR10, c[0x0][0xaa0] ;  /* 0x0002a800000a7ab9 */ /* 0x000fe20000000a00 */
[----:B------:R-:W-:Y:S01]  /*dc20*/  IMAD.U32 R12, RZ, RZ, UR8 ;  /* 0x00000008ff0c7e24 */ /* 0x000fe2000f8e00ff */
[----:B------:R-:W-:-:S02]  /*dc30*/  SHF.R.S32.HI R8, RZ, 0x1f, R9 ;  /* 0x0000001fff087819 */ /* 0x000fc40000011409 */
[----:B------:R-:W-:Y:S02]  /*dc40*/  IADD3 R11, P6, R4, 0x2000, RZ ;  /* 0x00002000040b7810 */ /* 0x000fe40007fde0ff */
[----:B------:R-:W-:Y:S01]  /*dc50*/  IADD3.X R7, R7, UR7, R12, P0, !PT ;  /* 0x0000000707077c10 */ /* 0x000fe200087fe40c */
[----:B------:R-:W-:Y:S01]  /*dc60*/  ULDC.64 UR6, c[0x0][0xb88] ;  /* 0x0002e20000067ab9 */ /* 0x000fe20000000a00 */
[----:B------:R-:W-:Y:S01]  /*dc70*/  LOP3.LUT R12, R13, 0x380, RZ, 0xc0, !PT ;  /* 0x000003800d0c7812 */ /* 0x000fe200078ec0ff */
[----:B------:R-:W-:Y:S01]  /*dc80*/  IMAD R14, R8, UR6, RZ ;  /* 0x00000006080e7c24 */ /* 0x000fe2000f8e02ff */
[----:B------:R-:W-:Y:S01]  /*dc90*/  LOP3.LUT R8, R11, 0x380, RZ, 0xc0, !PT ;  /* 0x000003800b087812 */ /* 0x000fe200078ec0ff */
[C---:B------:R-:W-:Y:S01]  /*dca0*/  IMAD.WIDE.U32 R6, R9.reuse, UR6, R6 ;  /* 0x0000000609067c25 */ /* 0x040fe2000f8e0006 */
        /* <DEDUP_REMOVED lines=8> */
[----:B------:R-:W-:-:S02]  /*dd30*/  IADD3 R25, P2, R4, 0x7000, RZ ;  /* 0x0000700004197810 */ /* 0x000fc40007f5e0ff */
[----:B------:R-:W-:Y:S01]  /*dd40*/  IADD3 R45, P4, R4, 0x4000, RZ ;  /* 0x00004000042d7810 */ /* 0x000fe20007f9e0ff */
[----:B------:R-:W-:Y:S01]  /*dd50*/  SHFL.IDX PT, R20, R14, RZ, 0x1c1f ;  /* 0x001c1fff0e147589 */ /* 0x000fe200000e0000 */
[----:B------:R-:W-:Y:S01]  /*dd60*/  LEA.HI.X R26, R6, UR7, R7, 0x2, P0 ;  /* 0x00000007061a7c11 */ /* 0x000fe200080f1407 */
[----:B------:R-:W-:Y:S01]  /*dd70*/  UIMAD UR8, UR9, UR10, URZ ;  /* 0x0000000a090872a4 */ /* 0x000fe2000f8e023f */
[----:B------:R-:W-:Y:S01]  /*dd80*/  IADD3 R41, P0, R4, 0x5000, RZ ;  /* 0x0000500004297810 */ /* 0x000fe20007f1e0ff */
[----:B------:R-:W-:Y:S01]  /*dd90*/  SHFL.IDX PT, R38, R14, 0x1, 0x1c1f ;  /* 0x003c1f000e267f89 */ /* 0x000fe200000e0000 */
[----:B------:R-:W-:Y:S01]  /*dda0*/  LOP3.LUT R24, R25, 0x380, RZ, 0xc0, !PT ;  /* 0x0000038019187812 */ /* 0x000fe200078ec0ff */
[----:B------:R-:W-:Y:S01]  /*ddb0*/  IMAD.X R9, RZ, RZ, R5, P6 ;  /* 0x000000ffff097224 */ /* 0x000fe200030e0605 */
[----:B------:R-:W-:Y:S01]  /*ddc0*/  LOP3.LUT R40, R41, 0x380, RZ, 0xc0, !PT ;  /* 0x0000038029287812 */ /* 0x000fe200078ec0ff */
[----:B------:R-:W1:Y:S01]  /*ddd0*/  SHFL.IDX PT, R21, R26, RZ, 0x1c1f ;  /* 0x001c1fff1a157589 */ /* 0x000e6200000e0000 */
[----:B------:R-:W-:-:S02]  /*dde0*/  SHF.R.U64 R24, R24, 0x3, RZ ;  /* 0x0000000318187819 */ /* 0x000fc400000012ff */
[----:B------:R-:W-:Y:S01]  /*ddf0*/  SHF.R.U64 R40, R40, 0x3, RZ ;  /* 0x0000000328287819 */ /* 0x000fe200000012ff */
[----:B------:R-:W2:Y:S01]  /*de00*/  SHFL.IDX PT, R39, R26, 0x1, 0x1c1f ;  /* 0x003c1f001a277f89 */ /* 0x000ea200000e0000 */
[----:B------:R-:W-:Y:S01]  /*de10*/  LOP3.LUT R8, R8, R11, RZ, 0x3c, !PT ;  /* 0x0000000b08087212 */ /* 0x000fe200078e3cff */
[----:B------:R-:W-:Y:S01]  /*de20*/  VIADD R11, R28, 0x8 ;  /* 0x000000081c0b7836 */ /* 0x000fe20000000000 */
[----:B------:R-:W-:Y:S01]  /*de30*/  LOP3.LUT R40, R40, R41, RZ, 0x3c, !PT ;  /* 0x0000002928287212 */ /* 0x000fe200078e3cff */
[--C-:B------:R-:W-:Y:S01]  /*de40*/  IMAD.X R41, RZ, RZ, R5.reuse, P0 ;  /* 0x000000ffff297224 */ /* 0x100fe200000e0605 */
[----:B------:R-:W-:Y:S02]  /*de50*/  LOP3.LUT P0, RZ, R221, 0x3, RZ, 0xc0, !PT ;  /* 0x00000003ddff7812 */ /* 0x000fe4000780c0ff */
[----:B------:R-:W-:Y:S01]  /*de60*/  LOP3.LUT R24, R24, R25, RZ, 0x3c, !PT ;  /* 0x0000001918187212 */ /* 0x000fe200078e3cff */
[----:B------:R-:W-:Y:S01]  /*de70*/  IMAD.X R25, RZ, RZ, R5, P2 ;  /* 0x000000ffff197224 */ /* 0x000fe200010e0605 */
[----:B------:R-:W-:-:S02]  /*de80*/  ISETP.GE.OR P2, PT, R28, R67, P0 ;  /* 0x000000431c00720c */ /* 0x000fc40000746670 */
[----:B------:R-:W-:Y:S02]  /*de90*/  ISETP.GE.OR P0, PT, R11, R67, P0 ;  /* 0x000000430b00720c */ /* 0x000fe40000706670 */
[C---:B------:R-:W-:Y:S02]  /*dea0*/  IADD3 R7, P5, R4.reuse, 0x3000, RZ ;  /* 0x0000300004077810 */ /* 0x040fe40007fbe0ff */
[----:B------:R-:W-:Y:S02]  /*deb0*/  IADD3 R33, P3, R4, 0x6000, RZ ;  /* 0x0000600004217810 */ /* 0x000fe40007f7e0ff */
[----:B------:R-:W-:Y:S02]  /*dec0*/  LOP3.LUT R6, R7, 0x380, RZ, 0xc0, !PT ;  /* 0x0000038007067812 */ /* 0x000fe400078ec0ff */
[----:B------:R-:W-:Y:S01]  /*ded0*/  LOP3.LUT R44, R45, 0x380, RZ, 0xc0, !PT ;  /* 0x000003802d2c7812 */ /* 0x000fe200078ec0ff */
[----:B------:R-:W-:Y:S01]  /*dee0*/  UIMAD.WIDE.U32 UR6, UR4, UR10, URZ ;  /* 0x0000000a040672a5 */ /* 0x000fe2000f8e003f */
[----:B------:R-:W-:Y:S01]  /*def0*/  LOP3.LUT R32, R33, 0x380, RZ, 0xc0, !PT ;  /* 0x0000038021207812 */ /* 0x000fe200078ec0ff */
[----:B-1----:R-:W-:Y:S01]  /*df00*/  @!P2 ST.E desc[UR54][R20.64], R2 ;  /* 0x000000021400a985 */ /* 0x002fe2000c101936 */
[----:B------:R-:W-:Y:S01]  /*df10*/  UIMAD UR8, UR4, UR11, UR8 ;  /* 0x0000000b040872a4 */ /* 0x000fe2000f8e0208 */
[----:B------:R-:W-:-:S02]  /*df20*/  SHF.R.U64 R6, R6, 0x3, RZ ;  /* 0x0000000306067819 */ /* 0x000fc400000012ff */
[----:B--2---:R1:W-:Y:S01]  /*df30*/  @!P0 ST.E desc[UR54][R38.64], R3 ;  /* 0x0000000326008985 */ /* 0x0043e2000c101936 */
[----:B------:R-:W-:Y:S01]  /*df40*/  SHF.R.U64 R44, R44, 0x3, RZ ;  /* 0x000000032c2c7819 */ /* 0x000fe200000012ff */
[----:B------:R-:W-:Y:S01]  /*df50*/  ULDC.64 UR10, c[0x0][0xae8] ;  /* 0x0002ba00000a7ab9 */ /* 0x000fe20000000a00 */
[----:B------:R-:W-:Y:S01]  /*df60*/  SHF.R.U64 R32, R32, 0x3, RZ ;  /* 0x0000000320207819 */ /* 0x000fe200000012ff */
[----:B------:R-:W-:Y:S01]  /*df70*/  UIADD3 UR7, UR7, UR8, URZ ;  /* 0x0000000807077290 */ /* 0x000fe2000fffe03f */
[----:B------:R-:W-:Y:S02]  /*df80*/  LOP3.LUT R6, R6, R7, RZ, 0x3c, !PT ;  /* 0x0000000706067212 */ /* 0x000fe400078e3cff */
[C---:B------:R-:W-:Y:S02]  /*df90*/  IADD3 R57, P6, R4.reuse, 0x8000, RZ ;  /* 0x0000800004397810 */ /* 0x040fe40007fde0ff */
[----:B------:R-:W-:Y:S01]  /*dfa0*/  LOP3.LUT R29, R4, 0x380, RZ, 0xc0, !PT ;  /* 0x00000380041d7812 */ /* 0x000fe200078ec0ff */
[----:B-1----:R-:W1:Y:S01]  /*dfb0*/  @P1 LDC R3, c[0x0][0xbec] ;  /* 0x0002fb00ff031b82 */ /* 0x002e620000000800 */
[----:B------:R-:W-:Y:S01]  /*dfc0*/  IMAD R2, R23, 0x20, R220 ;  /* 0x0000002017027824 */ /* 0x000fe200078e02dc */
[----:B------:R-:W-:Y:S01]  /*dfd0*/  UIMAD UR4, UR14, UR10, URZ ;  /* 0x0000000a0e0472a4 */ /* 0x000fe2000f8e023f */
[----:B------:R-:W-:Y:S01]  /*dfe0*/  LOP3.LUT R44, R44, R45, RZ, 0x3c, !PT ;  /* 0x0000002d2c2c7212 */ /* 0x000fe200078e3cff */
[--C-:B------:R-:W-:Y:S01]  /*dff0*/  IMAD.X R7, RZ, RZ, R5.reuse, P5 ;  /* 0x000000ffff077224 */ /* 0x100fe200028e0605 */
[----:B------:R-:W-:Y:S01]  /*e000*/  LOP3.LUT R32, R32, R33, RZ, 0x3c, !PT ;  /* 0x0000002120207212 */ /* 0x000fe200078e3cff */
[--C-:B------:R-:W-:Y:S01]  /*e010*/  IMAD.X R45, RZ, RZ, R5.reuse, P4 ;  /* 0x000000ffff2d7224 */ /* 0x100fe200020e0605 */
[----:B------:R-:W-:Y:S01]  /*e020*/  IADD3 R53, P5, R4, 0x9000, RZ ;  /* 0x0000900004357810 */ /* 0x000fe20007fbe0ff */
[----:B------:R-:W-:Y:S01]  /*e030*/  VIADD R62, R2, UR37 ;  /* 0x00000025023e7c36 */ /* 0x000fe20008000000 */
[C---:B------:R-:W-:Y:S01]  /*e040*/  IADD3 R49, P4, R4.reuse, 0xa000, RZ ;  /* 0x0000a00004317810 */ /* 0x040fe20007f9e0ff */
[--C-:B------:R-:W-:Y:S01]  /*e050*/  IMAD.X R33, RZ, RZ, R5.reuse, P3 ;  /* 0x000000ffff217224 */ /* 0x100fe200018e0605 */
[----:B------:R-:W-:Y:S01]  /*e060*/  UIMAD UR4, UR43, UR11, UR4 ;  /* 0x0000000b2b0472a4 */ /* 0x000fe2000f8e0204 */
[----:B------:R-:W-:Y:S01]  /*e070*/  IADD3 R15, P3, R4, 0xb000, RZ ;  /* 0x0000b000040f7810 */ /* 0x000fe20007f7e0ff */
[----:B------:R-:W-:Y:S01]  /*e080*/  UIMAD.WIDE.U32 UR6, UR43, UR10, UR6 ;  /* 0x0000000a2b0672a5 */ /* 0x000fe2000f8e0006 */
[----:B------:R-:W-:Y:S01]  /*e090*/  LOP3.LUT R56, R57, 0x380, RZ, 0xc0, !PT ;  /* 0x0000038039387812 */ /* 0x000fe200078ec0ff */
[----:B------:R-:W-:Y:S01]  /*e0a0*/  ULDC.64 UR8, c[0x0][0xaf0] ;  /* 0x0002bc0000087ab9 */ /* 0x000fe20000000a00 */
[----:B------:R-:W-:Y:S01]  /*e0b0*/  LOP3.LUT R52, R53, 0x380, RZ, 0xc0, !PT ;  /* 0x0000038035347812 */ /* 0x000fe200078ec0ff */
[----:B------:R-:W-:Y:S01]  /*e0c0*/  UIADD3 UR7, UR7, UR4, URZ ;  /* 0x0000000407077290 */ /* 0x000fe2000fffe03f */
[----:B------:R-:W-:Y:S01]  /*e0d0*/  LOP3.LUT R48, R49, 0x380, RZ, 0xc0, !PT ;  /* 0x0000038031307812 */ /* 0x000fe200078ec0ff */
[----:B------:R-:W-:Y:S01]  /*e0e0*/  UIMAD UR4, UR36, UR8, URZ ;  /* 0x00000008240472a4 */ /* 0x000fe2000f8e023f */
[----:B------:R-:W-:Y:S01]  /*e0f0*/  SHF.R.U64 R29, R29, 0x3, RZ ;  /* 0x000000031d1d7819 */ /* 0x000fe200000012ff */
[----:B------:R-:W5:Y:S01]  /*e100*/  LD.E.128 R44, desc[UR54][R44.64] ;  /* 0x000000362c2c7980 */ /* 0x000f62000c101d00 */
[----:B------:R-:W-:Y:S01]  /*e110*/  LOP3.LUT R10, R15, 0x380, RZ, 0xc0, !PT ;  /* 0x000003800f0a7812 */ /* 0x000fe200078ec0ff */
[----:B-1----:R-:W-:Y:S01]  /*e120*/  @P1 IMAD.HI.U32 R2, R62, R3, RZ ;  /* 0x000000033e021227 */ /* 0x002fe200078e00ff */
[----:B------:R-:W-:Y:S01]  /*e130*/  SHF.R.U64 R56, R56, 0x3, RZ ;  /* 0x0000000338387819 */ /* 0x000fe200000012ff */
[----:B------:R-:W-:Y:S01]  /*e140*/  UIMAD UR4, UR42, UR9, UR4 ;  /* 0x000000092a0472a4 */ /* 0x000fe2000f8e0204 */
[----:B------:R-:W-:Y:S01]  /*e150*/  SHF.R.U64 R52, R52, 0x3, RZ ;  /* 0x0000000334347819 */ /* 0x000fe200000012ff */
[----:B------:R-:W-:Y:S01]  /*e160*/  IMAD.MOV.U32 R21, RZ, RZ, R62 ;  /* 0x000000ffff157224 */ /* 0x000fe200078e003e */
[----:B------:R-:W-:Y:S01]  /*e170*/  SHF.R.U64 R48, R48, 0x3, RZ ;  /* 0x0000000330307819 */ /* 0x000fe200000012ff */
[----:B------:R-:W-:Y:S01]  /*e180*/  UIMAD.WIDE.U32 UR6, UR42, UR8, UR6 ;  /* 0x000000082a0672a5 */ /* 0x000fe2000f8e0006 */
[----:B------:R-:W-:Y:S01]  /*e190*/  LOP3.LUT R28, R29, R4, RZ, 0x3c, !PT ;  /* 0x000000041d1c7212 */ /* 0x000fe200078e3cff */
[--C-:B------:R-:W-:Y:S01]  /*e1a0*/  IMAD.X R37, RZ, RZ, R5.reuse, P3 ;  /* 0x000000ffff257224 */ /* 0x100fe200018e0605 */
[----:B0-----:R-:W-:Y:S01]  /*e1b0*/  @P1 SHF.R.U32.HI R21, RZ, R65, R2 ;  /* 0x00000041ff151219 */ /* 0x001fe20000011602 */
[--C-:B------:R-:W-:Y:S01]  /*e1c0*/  IMAD.MOV.U32 R29, RZ, RZ, R5.reuse ;  /* 0x000000ffff1d7224 */ /* 0x100fe200078e0005 */
[----:B------:R-:W-:Y:S01]  /*e1d0*/  SHF.R.U64 R4, R10, 0x3, RZ ;  /* 0x000000030a047819 */ /* 0x000fe200000012ff */
[----:B------:R-:W-:Y:S01]  /*e1e0*/  UIADD3 UR4, UR7, UR4, URZ ;  /* 0x0000000407047290 */ /* 0x000fe2000fffe03f */
[----:B------:R-:W-:Y:S01]  /*e1f0*/  LOP3.LUT R56, R56, R57, RZ, 0x3c, !PT ;  /* 0x0000003938387212 */ /* 0x000fe200078e3cff */
[--C-:B------:R-:W-:Y:S01]  /*e200*/  IMAD.X R57, RZ, RZ, R5.reuse, P6 ;  /* 0x000000ffff397224 */ /* 0x100fe200030e0605 */
[----:B------:R-:W-:Y:S01]  /*e210*/  LOP3.LUT R52, R52, R53, RZ, 0x3c, !PT ;  /* 0x0000003534347212 */ /* 0x000fe200078e3cff */
[--C-:B------:R-:W-:Y:S01]  /*e220*/  IMAD.X R53, RZ, RZ, R5.reuse, P5 ;  /* 0x000000ffff357224 */ /* 0x100fe200028e0605 */
[----:B------:R-:W-:Y:S01]  /*e230*/  LOP3.LUT R48, R48, R49, RZ, 0x3c, !PT ;  /* 0x0000003130307212 */ /* 0x000fe200078e3cff */
[----:B------:R-:W-:Y:S01]  /*e240*/  IMAD.X R49, RZ, RZ, R5, P4 ;  /* 0x000000ffff317224 */ /* 0x000fe200020e0605 */
[--C-:B------:R-:W-:Y:S01]  /*e250*/  SHF.R.S32.HI R20, RZ, 0x1f, R21.reuse ;  /* 0x0000001fff147819 */ /* 0x100fe20000011415 */
[----:B------:R-:W-:Y:S01]  /*e260*/  IMAD.MOV R60, RZ, RZ, -R21 ;  /* 0x000000ffff3c7224 */ /* 0x000fe200078e0a15 */
[----:B------:R-:W-:Y:S01]  /*e270*/  LOP3.LUT R36, R4, R15, RZ, 0x3c, !PT ;  /* 0x0000000f04247212 */ /* 0x000fe200078e3cff */
[----:B------:R-:W-:Y:S01]  /*e280*/  ULDC.64 UR8, c[0x0][0xae0] ;  /* 0x0002b80000087ab9 */ /* 0x000fe20000000a00 */
[----:B------:R-:W-:Y:S01]  /*e290*/  IMAD.U32 R3, RZ, RZ, UR7 ;  /* 0x00000007ff037e24 */ /* 0x000fe2000f8e00ff */
[----:B------:R-:W5:Y:S01]  /*e2a0*/  LD.E.128 R28, desc[UR54][R28.64] ;  /* 0x000000361c1c7980 */ /* 0x000f62000c101d00 */
[----:B------:R-:W-:-:S02]  /*e2b0*/  IMAD R20, R20, UR8, RZ ;  /* 0x0000000814147c24 */ /* 0x000fc4000f8e02ff */
[----:B------:R-:W-:Y:S01]  /*e2c0*/  IMAD R61, R61, R60, R62 ;  /* 0x0000003c3d3d7224 */ /* 0x000fe200078e023e */
[----:B------:R-:W5:Y:S01]  /*e2d0*/  LD.E.128 R12, desc[UR54][R12.64] ;  /* 0x000000360c0c7980 */ /* 0x000f62000c101d00 */
[----:B------:R-:W-:Y:S01]  /*e2e0*/  IMAD.U32 R2, RZ, RZ, UR6 ;  /* 0x00000006ff027e24 */ /* 0x000fe2000f8e00ff */
[----:B------:R-:W-:Y:S01]  /*e2f0*/  ULDC.64 UR6, c[0x0][0xad8] ;  /* 0x0002b60000067ab9 */ /* 0x000fe20000000a00 */
[----:B------:R-:W-:Y:S01]  /*e300*/  IMAD.U32 R3, RZ, RZ, UR4 ;  /* 0x00000004ff037e24 */ /* 0x000fe2000f8e00ff */
[----:B------:R-:W5:Y:S01]  /*e310*/  LD.E.128 R8, desc[UR54][R8.64] ;  /* 0x0000003608087980 */ /* 0x000f62000c101d00 */
[----:B------:R-:W-:-:S03]  /*e320*/  IMAD R65, R21, UR9, R20 ;  /* 0x0000000915417c24 */ /* 0x000fc6000f8e0214 */
[----:B------:R-:W5:Y:S01]  /*e330*/  LD.E.128 R4, desc[UR54][R6.64] ;  /* 0x0000003606047980 */ /* 0x000f62000c101d00 */
[----:B------:R-:W-:-:S03]  /*e340*/  SHF.R.S32.HI R20, RZ, 0x1f, R61 ;  /* 0x0000001fff147819 */ /* 0x000fc6000001143d */
[----:B------:R-:W5:Y:S04]  /*e350*/  LD.E.128 R40, desc[UR54][R40.64] ;  /* 0x0000003628287980 */ /* 0x000f68000c101d00 */
[----:B------:R-:W5:Y:S04]  /*e360*/  LD.E.128 R32, desc[UR54][R32.64] ;  /* 0x0000003620207980 */ /* 0x000f68000c101d00 */
[----:B------:R-:W5:Y:S04]  /*e370*/  LD.E.128 R24, desc[UR54][R24.64] ;  /* 0x0000003618187980 */ /* 0x000f68000c101d00 */
[----:B------:R-:W5:Y:S04]  /*e380*/  LD.E.128 R56, desc[UR54][R56.64] ;  /* 0x0000003638387980 */ /* 0x000f68000c101d00 */
[----:B------:R-:W5:Y:S04]  /*e390*/  LD.E.128 R52, desc[UR54][R52.64] ;  /* 0x0000003634347980 */ /* 0x000f68000c101d00 */
[----:B------:R-:W5:Y:S04]  /*e3a0*/  LD.E.128 R48, desc[UR54][R48.64] ;  /* 0x0000003630307980 */ /* 0x000f68000c101d00 */
[----:B------:R-:W5:Y:S01]  /*e3b0*/  LD.E.128 R36, desc[UR54][R36.64] ;  /* 0x0000003624247980 */ /* 0x000f62000c101d00 */
[----:B------:R-:W-:Y:S01]  /*e3c0*/  IMAD.WIDE.U32 R2, R21, UR8, R2 ;  /* 0x0000000815027c25 */ /* 0x000fe2000f8e0002 */
        /* <DEDUP_REMOVED lines=40> */
.L_x_5098:
[----:B------:R-:W-:Y:S05]  /*e650*/  BSYNC B1 ;  /* 0x0000000000017941 */ /* 0x000fea0003800000 */
.L_x_5097:
        /* <DEDUP_REMOVED lines=17> */
.L_x_5100:
[----:B------:R-:W-:Y:S05]  /*e770*/  BSYNC B1 ;  /* 0x0000000000017941 */ /* 0x000fea0003800000 */
.L_x_5099:
        /* <DEDUP_REMOVED lines=17> */
.L_x_5102:
[----:B------:R-:W-:Y:S05]  /*e890*/  BSYNC B1 ;  /* 0x0000000000017941 */ /* 0x000fea0003800000 */
.L_x_5101:
[----:B0-----:R-:W-:Y:S01]  /*e8a0*/  VIADD R0, R66, 0x60 ;  /* 0x0000006042007836 */ /* 0x001fe20000000000 */
[----:B-1--4-:R-:W4:Y:S04]  /*e8b0*/  SHFL.IDX PT, R64, R64, 0x3, 0x181f ;  /* 0x00781f0040407f89 */ /* 0x012f2800000e0000 */
[----:B------:R-:W-:Y:S01]  /*e8c0*/  ISETP.GE.AND P0, PT, R0, R67, PT ;  /* 0x000000430000720c */ /* 0x000fe20003f06270 */
[----:B------:R0:W1:-:S12]  /*e8d0*/  SHFL.IDX PT, R11, R62, 0x3, 0x181f ;  /* 0x00781f003e0b7f89 */ /* 0x00005800000e0000 */
        /* <DEDUP_REMOVED lines=16> */
.L_x_5095:
[----:B------:R-:W-:Y:S01]  /*e9e0*/  ULDC.64 UR6, c[0x0][0xc00] ;  /* 0x0003000000067ab9 */ /* 0x000fe20000000a00 */
[----:B------:R-:W0:Y:S01]  /*e9f0*/  LDC R11, c[0x0][0xbe8] ;  /* 0x0002fa00ff0b7b82 */ /* 0x000e220000000800 */
[----:B------:R-:W-:Y:S02]  /*ea00*/  UISETP.NE.U32.AND UP0, UPT, UR6, URZ, UPT ;  /* 0x0000003f0600728c */ /* 0x000fe4000bf05070 */
[----:B------:R-:W-:Y:S02]  /*ea10*/  ULEA UR4, UP1, UR42, UR6, 0x2 ;  /* 0x000000062a047291 */ /* 0x000fe4000f82103f */
[----:B------:R-:W-:Y:S02]  /*ea20*/  UISETP.NE.AND.EX UP0, UPT, UR7, URZ, UPT, UP0 ;  /* 0x0000003f0700728c */ /* 0x000fe4000bf05300 */
[----:B------:R-:W-:Y:S02]  /*ea30*/  ULEA.HI.X UR6, UR42, UR7, UR36, 0x2, UP1 ;  /* 0x000000072a067291 */ /* 0x000fe400088f1424 */
[----:B------:R-:W-:-:S02]  /*ea40*/  IMAD.U32 R2, RZ, RZ, UR4 ;  /* 0x00000004ff027e24 */ /* 0x000fc4000f8e00ff */
[----:B------:R-:W-:Y:S02]  /*ea50*/  PLOP3.LUT P2, PT, PT, PT, UP0, 0x80, 0x0 ;  /* 0x000000000000781c */ /* 0x000fe40003f4f008 */
[----:B------:R-:W-:Y:S01]  /*ea60*/  IMAD.U32 R3, RZ, RZ, UR6 ;  /* 0x00000006ff037e24 */ /* 0x000fe2000f8e00ff */
[----:B------:R-:W-:Y:S02]  /*ea70*/  ULDC.64 UR6, c[0x0][0xc08] ;  /* 0x0003020000067ab9 */ /* 0x000fe40000000a00 */
[----:B------:R-:W-:-:S04]  /*ea80*/  UISETP.NE.U32.AND UP1, UPT, UR6, URZ, UPT ;  /* 0x0000003f0600728c */ /* 0x000fc8000bf25070 */
[----:B------:R-:W-:-:S04]  /*ea90*/  UISETP.NE.AND.EX UP1, UPT, UR7, URZ, UPT, UP1 ;  /* 0x0000003f0700728c */ /* 0x000fc8000bf25310 */
[----:B------:R-:W2:Y:S01]  /*eaa0*/  @P2 LDG.E R6, desc[UR54][R2.64] ;  /* 0x0000003602062981 */ /* 0x000ea2000c1e1900 */
[----:B------:R-:W-:Y:S01]  /*eab0*/  ULDC UR4, c[0x0][0xa88] ;  /* 0x0002a20000047ab9 */ /* 0x000fe20000000800 */
[----:B------:R-:W-:Y:S01]  /*eac0*/  PLOP3.LUT P3, PT, PT, PT, UP1, 0x80, 0x0 ;  /* 0x000000000000781c */ /* 0x000fe20003f6f018 */
[----:B------:R-:W-:-:S04]  /*ead0*/  IMAD.U32 R0, RZ, RZ, UR4 ;  /* 0x00000004ff007e24 */ /* 0x000fc8000f8e00ff */
        /* <DEDUP_REMOVED lines=17> */
.L_x_5104:
        /* <DEDUP_REMOVED lines=45> */
.L_x_5106:
[----:B------:R-:W-:Y:S05]  /*eec0*/  BSYNC B1 ;  /* 0x0000000000017941 */ /* 0x000fea0003800000 */
.L_x_5105:
[----:B0-----:R-:W0:Y:S01]  /*eed0*/  @P0 LDC R3, c[0x0][0xbf0] ;  /* 0x0002fc00ff030b82 */ /* 0x001e220000000800 */
[----:B------:R-:W-:Y:S01]  /*eee0*/  ULDC.64 UR12, c[0x0][0xaa0] ;  /* 0x0002a800000c7ab9 */ /* 0x000fe20000000a00 */
[----:B------:R-:W-:Y:S01]  /*eef0*/  IMAD R2, R23, 0x20, R220 ;  /* 0x0000002017027824 */ /* 0x000fe200078e02dc */
        /* <DEDUP_REMOVED lines=62> */
.L_x_5108:
[----:B------:R-:W-:Y:S05]  /*f2e0*/  BSYNC B1 ;  /* 0x0000000000017941 */ /* 0x000fea0003800000 */
.L_x_5107:
        /* <DEDUP_REMOVED lines=17> */
.L_x_5110:
[----:B------:R-:W-:Y:S05]  /*f400*/  BSYNC B1 ;  /* 0x0000000000017941 */ /* 0x000fea0003800000 */
.L_x_5109:
        /* <DEDUP_REMOVED lines=17> */
.L_x_5112:
[----:B------:R-:W-:Y:S05]  /*f520*/  BSYNC B1 ;  /* 0x0000000000017941 */ /* 0x000fea0003800000 */
.L_x_5111:
        /* <DEDUP_REMOVED lines=18> */
.L_x_5103:
[----:B------:R-:W-:Y:S05]  /*f650*/  BSYNC B0 ;  /* 0x0000000000007941 */ /* 0x000fea0003800000 */
.L_x_5094:
[----:B------:R-:W-:Y:S02]  /*f660*/  ULDC UR4, c[0x0][0xc3c] ;  /* 0x00030f0000047ab9 */ /* 0x000fe40000000800 */
[----:B------:R-:W-:-:S13]  /*f670*/  ISETP.GE.AND P0, PT, R63, UR4, PT ;  /* 0x000000043f007c0c */ /* 0x000fda000bf06270 */
[----:B------:R-:W-:Y:S05]  /*f680*/  @!P0 BRA `(.L_x_5113) ;  /* 0xffffff1400e48947 */ /* 0x000fea000383ffff */
[----:B------:R-:W-:Y:S05]  /*f690*/  EXIT ;  /* 0x000000000000794d */ /* 0x000fea0003800000 */
.L_x_5055:
        /* <DEDUP_REMOVED lines=20> */
.L_x_5114:
        /* <DEDUP_REMOVED lines=41> */
.L_x_5120:
        /* <DEDUP_REMOVED lines=14> */
.L_x_5119:
[----:B------:R-:W-:Y:S05]  /*fb50*/  BSYNC B0 ;  /* 0x0000000000007941 */ /* 0x000fea0003800000 */
.L_x_5118:
        /* <DEDUP_REMOVED lines=22> */
.L_x_5116:
        /* <DEDUP_REMOVED lines=25> */
.L_x_5121:
        /* <DEDUP_REMOVED lines=58> */
.L_x_5117:
[----:B------:R0:W-:Y:S01]  /*101f0*/  STL [R1+0x20], R0 ;  /* 0x0000200001007387 */ /* 0x0001e20000100800 */
[----:B------:R-:W-:-:S03]  /*10200*/  UMOV UR36, URZ ;  /* 0x0000003f00247c82 */ /* 0x000fc60008000000 */
[----:B------:R0:W-:Y:S02]  /*10210*/  STL [R1+0x24], RZ ;  /* 0x000024ff01007387 */ /* 0x0001e40000100800 */
.L_x_5122:
        /* <DEDUP_REMOVED lines=11> */
.L_x_5115:
        /* <DEDUP_REMOVED lines=8> */
[----:B------:R-:W0:Y:S01]  /*10350*/  S2R R10, SR_TID.X ;  /* 0x00000000000a7919 */ /* 0x000e220000002100 */
        /* <DEDUP_REMOVED lines=8> */
[----:B0-----:R-:W-:Y:S01]  /*103e0*/  SHF.R.U32.HI R0, RZ, 0x1, R10 ;  /* 0x00000001ff007819 */ /* 0x001fe2000001160a */
[C---:B-1----:R-:W-:Y:S01]  /*103f0*/  IMAD.SHL.U32 R4, R10.reuse, 0x40, RZ ;  /* 0x000000400a047824 */ /* 0x042fe200078e00ff */
        /* <DEDUP_REMOVED lines=34> */
.L_x_5196:
[----:B------:R-:W-:Y:S01]  /*10620*/  ULDC.64 UR4, c[0x0][0xc88] ;  /* 0x0003220000047ab9 */ /* 0x000fe20000000a00 */
[----:B------:R-:W-:Y:S01]  /*10630*/  IMAD.MOV.U32 R0, RZ, RZ, RZ ;  /* 0x000000ffff007224 */ /* 0x000fe200078e00ff */
        /* <DEDUP_REMOVED lines=12> */
[----:B0-----:R-:W-:Y:S01]  /*10700*/  IMAD.MOV.U32 R8, RZ, RZ, RZ ;  /* 0x000000ffff087224 */ /* 0x001fe200078e00ff */
        /* <DEDUP_REMOVED lines=9> */
[----:B------:R0:W5:Y:S01]  /*107a0*/  @P0 LDG.E R0, desc[UR54][R2.64] ;  /* 0x0000003602000981 */ /* 0x000162000c1e1900 */
        /* <DEDUP_REMOVED lines=10> */
[----:B-1----:R-:W-:Y:S02]  /*10850*/  IMAD.U32 R4, RZ, RZ, UR6 ;  /* 0x00000006ff047e24 */ /* 0x002fe4000f8e00ff */
        /* <DEDUP_REMOVED lines=18> */
.L_x_5124:
        /* <DEDUP_REMOVED lines=24> */
.L_x_5125:
[----:B------:R-:W-:Y:S05]  /*10b00*/  @!P1 BRA `(.L_x_5126) ;  /* 0x00000000000c9947 */ /* 0x000fea0003800000 */
[----:B------:R-:W2:Y:S04]  /*10b10*/  LDG.E R2, desc[UR54][R4.64] ;  /* 0x0000003604027981 */ /* 0x000ea8000c1e1900 */
[----:B------:R-:W2:Y:S02]  /*10b20*/  LDG.E R4, desc[UR54][R4.64+0x4] ;  /* 0x0000043604047981 */ /* 0x000ea4000c1e1900 */
[----:B--2---:R-:W-:-:S07]  /*10b30*/  IMAD.IADD R2, R4, 0x1, -R2 ;  /* 0x0000000104027824 */ /* 0x004fce00078e0a02 */
.L_x_5126:
        /* <DEDUP_REMOVED lines=12> */
[----:B0-----:R-:W-:Y:S01]  /*10c00*/  @P0 SHF.R.U32.HI R3, RZ, R2, R4 ;  /* 0x00000002ff030219 */ /* 0x001fe20000011604 */
[C---:B------:R-:W-:Y:S01]  /*10c10*/  VIADD R2, R0.reuse, 0x9f ;  /* 0x0000009f00027836 */ /* 0x040fe20000000000 */
[----:B------:R-:W-:-:S03]  /*10c20*/  IADD3 R0, R0, 0xa0, -R5 ;  /* 0x000000a000007810 */ /* 0x000fc60007ffe805 */
[----:B------:R-:W-:-:S04]  /*10c30*/  IMAD.HI R2, R2, 0x66666667, RZ ;  /* 0x6666666702027827 */ /* 0x000fc800078e02ff */
[----:B------:R-:W-:Y:S01]  /*10c40*/  IMAD.IADD R0, R0, 0x1, R3 ;  /* 0x0000000100007824 */ /* 0x000fe200078e0203 */
[----:B------:R-:W-:-:S03]  /*10c50*/  SHF.R.U32.HI R3, RZ, 0x1f, R2 ;  /* 0x0000001fff037819 */ /* 0x000fc60000011602 */
[----:B------:R-:W-:Y:S01]  /*10c60*/  IMAD.HI R0, R0, 0x66666667, RZ ;  /* 0x6666666700007827 */ /* 0x000fe200078e02ff */
[----:B------:R-:W-:-:S04]  /*10c70*/  LEA.HI.SX32 R3, R2, R3, 0x1a ;  /* 0x0000000302037211 */ /* 0x000fc800078fd2ff */
[----:B------:R-:W-:-:S04]  /*10c80*/  SHF.R.U32.HI R2, RZ, 0x1f, R0 ;  /* 0x0000001fff027819 */ /* 0x000fc80000011600 */
[----:B------:R-:W-:-:S04]  /*10c90*/  LEA.HI.SX32 R2, R0, R2, 0x1a ;  /* 0x0000000200027211 */ /* 0x000fc800078fd2ff */
[----:B------:R-:W-:-:S04]  /*10ca0*/  VIMNMX R4, R3, R2, PT ;  /* 0x0000000203047248 */ /* 0x000fc80003fe0100 */
[----:B------:R-:W-:Y:S01]  /*10cb0*/  ISETP.GT.AND P0, PT, R4, RZ, PT ;  /* 0x000000ff0400720c */ /* 0x000fe20003f04270 */
        /* <DEDUP_REMOVED lines=20> */
.L_x_5128:
        /* <DEDUP_REMOVED lines=20> */
.L_x_5131:
[----:B------:R-:W-:Y:S05]  /*10f40*/  BSYNC B6 ;  /* 0x0000000000067941 */ /* 0x000fea0003800000 */
.L_x_5130:
        /* <DEDUP_REMOVED lines=21> */
.L_x_5133:
[----:B------:R-:W-:Y:S05]  /*110a0*/  BSYNC B6 ;  /* 0x0000000000067941 */ /* 0x000fea0003800000 */
.L_x_5132:
        /* <DEDUP_REMOVED lines=20> */
.L_x_5135:
[----:B------:R-:W-:Y:S05]  /*111f0*/  BSYNC B6 ;  /* 0x0000000000067941 */ /* 0x000fea0003800000 */
.L_x_5134:
        /* <DEDUP_REMOVED lines=19> */
.L_x_5137:
[----:B------:R-:W-:Y:S05]  /*11330*/  BSYNC B6 ;  /* 0x0000000000067941 */ /* 0x000fea0003800000 */
.L_x_5136:
        /* <DEDUP_REMOVED lines=24> */
.L_x_5215:
[----:B------:R-:W-:Y:S02]  /*114c0*/  PLOP3.LUT P1, PT, PT, PT, PT, 0x8, 0x0 ;  /* 0x000000000000781c */ /* 0x000fe40003f2e170 */
[----:B--2---:R-:W-:Y:S02]  /*114d0*/  ISETP.NE.AND P0, PT, R14, RZ, PT ;  /* 0x000000ff0e00720c */ /* 0x004fe40003f05270 */
[----:B0-----:R-:W-:-:S05]  /*114e0*/  P2R R0, PR, RZ, 0x2 ;  /* 0x00000002ff007803 */ /* 0x001fca0000000000 */
[----:B------:R0:W-:Y:S06]  /*114f0*/  STL [R1+0x18], R0 ;  /* 0x0000180001007387 */ /* 0x0001ec0000100800 */
[----:B------:R-:W-:Y:S05]  /*11500*/  @P0 BRA `(.L_x_5139) ;  /* 0x0000000400c80947 */ /* 0x000fea0003800000 */
[----:B0-----:R-:W2:Y:S01]  /*11510*/  LDL R0, [R1+0x8] ;  /* 0x0000080001007983 */ /* 0x001ea20000100800 */
[----:B------:R-:W-:Y:S01]  /*11520*/  UMOV UR4, 0xffffffff ;  /* 0xffffffff00047882 */ /* 0x000fe20000000000 */
[----:B--2---:R-:W-:Y:S02]  /*11530*/  VIADD R0, R0, 0xffffffff ;  /* 0xffffffff00007836 */ /* 0x004fe40000000000 */
[----:B------:R-:W-:Y:S05]  /*11540*/  BRA.DIV UR4, `(.L_x_5140) ;  /* 0x0000004e04087947 */ /* 0x000fea000b800000 */
[----:B------:R-:W-:-:S13]  /*11550*/  ELECT P6, URZ, PT ;  /* 0x00000000003f782f */ /* 0x000fda00038c0000 */
.L_x_5218:
        /* <DEDUP_REMOVED lines=21> */
.L_x_5141:
        /* <DEDUP_REMOVED lines=9> */
.L_x_5219:
        /* <DEDUP_REMOVED lines=8> */
.L_x_5143:
        /* <DEDUP_REMOVED lines=32> */
.L_x_5220:
        /* <DEDUP_REMOVED lines=8> */
.L_x_5145:
        /* <DEDUP_REMOVED lines=17> */
[----:B------:R-:W-:Y:S01]  /*11b50*/  UIADD3 UR8, UR8, 0x29200, URZ ;  /* 0x0002920008087890 */ /* 0x000fe2000fffe03f */
        /* <DEDUP_REMOVED lines=11> */
[----:B------:R2:W-:Y:S02]  /*11c10*/  UTMALDG.4D [UR8], [UR4], desc[UR6] ;  /* 0x00000608040075b4 */ /* 0x0005e40008019000 */
[----:B--2---:R-:W-:Y:S01]  /*11c20*/  NOP ;  /* 0x0000000000007918 */ /* 0x004fe20000000000 */
.L_x_5139:
[----:B------:R-:W-:Y:S05]  /*11c30*/  WARPSYNC.ALL ;  /* 0x0000000000007948 */ /* 0x000fea0003800000 */
[----:B0-----:R-:W-:Y:S01]  /*11c40*/  VIADD R0, R17, 0x1e200 ;  /* 0x0001e20011007836 */ /* 0x001fe20000000000 */
        /* <DEDUP_REMOVED lines=32> */
.L_x_5147:
[----:B------:R-:W-:Y:S05]  /*11e50*/  BSYNC B6 ;  /* 0x0000000000067941 */ /* 0x000fea0003800000 */
.L_x_5146:
[----:B------:R-:W2:Y:S01]  /*11e60*/  LDL R7, [R1+0x24] ;  /* 0x0000240001077983 */ /* 0x000ea20000100800 */
[----:B------:R-:W0:Y:S01]  /*11e70*/  LDC R5, c[0x0][0x448] ;  /* 0x00011200ff057b82 */ /* 0x000e220000000800 */
[----:B------:R-:W-:Y:S01]  /*11e80*/  ULDC.64 UR8, c[0x0][0x2d8] ;  /* 0x0000b60000087ab9 */ /* 0x000fe20000000a00 */
[----:B------:R-:W3:Y:S01]  /*11e90*/  S2R R2, SR_TID.X ;  /* 0x0000000000027919 */ /* 0x000ee20000002100 */
[----:B0-----:R-:W-:Y:S01]  /*11ea0*/  ISETP.NE.AND P0, PT, R5, 0x1, PT ;  /* 0x000000010500780c */ /* 0x001fe20003f05270 */
[----:B-1----:R-:W0:Y:S01]  /*11eb0*/  S2R R8, SR_TID.X ;  /* 0x0000000000087919 */ /* 0x002e220000002100 */
[----:B---3--:R-:W-:-:S11]  /*11ec0*/  LOP3.LUT R0, R2, 0x7f, RZ, 0xc0, !PT ;  /* 0x0000007f02007812 */ /* 0x008fd600078ec0ff */
[----:B------:R-:W1:Y:S01]  /*11ed0*/  @P0 LDC R3, c[0x0][0x44c] ;  /* 0x00011300ff030b82 */ /* 0x000e620000000800 */
[----:B------:R-:W-:Y:S01]  /*11ee0*/  IMAD.SHL.U32 R2, R2, 0x20, RZ ;  /* 0x0000002002027824 */ /* 0x000fe200078e00ff */
[----:B------:R-:W-:-:S06]  /*11ef0*/  SHF.R.U32.HI R0, RZ, 0x2, R0 ;  /* 0x00000002ff007819 */ /* 0x000fcc0000011600 */
[----:B------:R-:W3:Y:S01]  /*11f00*/  @P0 LDC R4, c[0x0][0x450] ;  /* 0x00011400ff040b82 */ /* 0x000ee20000000800 */
[----:B------:R-:W-:Y:S01]  /*11f10*/  LOP3.LUT R2, R0, 0x60, R2, 0xf8, !PT ;  /* 0x0000006000027812 */ /* 0x000fe200078ef802 */
        /* <DEDUP_REMOVED lines=12> */
[----:B0-----:R-:W-:-:S05]  /*11fe0*/  IMAD.SHL.U32 R8, R8, 0x10, RZ ;  /* 0x0000001008087824 */ /* 0x001fca00078e00ff */
[----:B------:R-:W-:-:S04]  /*11ff0*/  LOP3.LUT R8, R8, 0x30, RZ, 0xc0, !PT ;  /* 0x0000003008087812 */ /* 0x000fc800078ec0ff */
[----:B------:R-:W-:Y:S01]  /*12000*/  LOP3.LUT R9, R8, 0x40, RZ, 0xfc, !PT ;  /* 0x0000004008097812 */ /* 0x000fe200078efcff */
[----:B--2---:R-:W-:-:S04]  /*12010*/  IMAD R0, R7, 0x80, R2 ;  /* 0x0000008007007824 */ /* 0x004fc800078e0202 */
[----:B-1----:R-:W-:-:S04]  /*12020*/  @P0 IMAD.HI.U32 R3, R0, R3, RZ ;  /* 0x0000000300030227 */ /* 0x002fc800078e00ff */
[----:B------:R-:W-:Y:S01]  /*12030*/  IMAD.MOV.U32 R2, RZ, RZ, R0 ;  /* 0x000000ffff027224 */ /* 0x000fe200078e0000 */
[----:B---3--:R-:W-:-:S04]  /*12040*/  @P0 SHF.R.U32.HI R2, RZ, R4, R3 ;  /* 0x00000004ff020219 */ /* 0x008fc80000011603 */
        /* <DEDUP_REMOVED lines=18> */
[----:B------:R-:W1:Y:S01]  /*12170*/  S2R R6, SR_TID.X ;  /* 0x0000000000067919 */ /* 0x000e620000002100 */
[----:B------:R-:W-:-:S02]  /*12180*/  LOP3.LUT R8, R8, 0x80, RZ, 0xfc, !PT ;  /* 0x0000008008087812 */ /* 0x000fc400078efcff */
[----:B------:R-:W-:Y:S02]  /*12190*/  IADD3.X R0, R3, UR5, R0, P0, !PT ;  /* 0x0000000503007c10 */ /* 0x000fe400087fe400 */
        /* <DEDUP_REMOVED lines=8> */
[----:B------:R-:W2:Y:S04]  /*12220*/  LDL.LU R6, [R1+0x28] ;  /* 0x0000280001067983 */ /* 0x000ea80000300800 */
[----:B------:R-:W3:Y:S01]  /*12230*/  LDL.LU R7, [R1+0x24] ;  /* 0x0000240001077983 */ /* 0x000ee20000300800 */
[----:B------:R-:W-:Y:S01]  /*12240*/  SHF.R.U32.HI R8, RZ, 0x2, R8 ;  /* 0x00000002ff087819 */ /* 0x000fe20000011608 */
[----:B--2---:R-:W-:-:S02]  /*12250*/  IMAD R3, R6, R5, RZ ;  /* 0x0000000506037224 */ /* 0x004fc400078e02ff */
[----:B------:R-:W0:Y:S02]  /*12260*/  SHFL.IDX PT, R6, R2, RZ, 0x1c1f ;  /* 0x001c1fff02067589 */ /* 0x000e2400000e0000 */
[----:B---3--:R-:W-:Y:S02]  /*12270*/  IMAD R4, R7, 0x80, R8 ;  /* 0x0000008007047824 */ /* 0x008fe400078e0208 */
[----:B------:R-:W1:Y:S03]  /*12280*/  SHFL.IDX PT, R5, R0, RZ, 0x1c1f ;  /* 0x001c1fff00057589 */ /* 0x000e6600000e0000 */
        /* <DEDUP_REMOVED lines=30> */
.L_x_5229:
        /* <DEDUP_REMOVED lines=12> */
.L_x_5150:
[----:B------:R-:W-:Y:S05]  /*12530*/  BSYNC B0 ;  /* 0x0000000000007941 */ /* 0x000fea0003800000 */
.L_x_5149:
[----:B------:R-:W-:Y:S01]  /*12540*/  NOP ;  /* 0x0000000000007918 */ /* 0x000fe20000000000 */
[----:B------:R-:W-:-:S13]  /*12550*/  PLOP3.LUT P0, PT, PT, PT, PT, 0x80, 0x0 ;  /* 0x000000000000781c */ /* 0x000fda0003f0f070 */
.L_x_5151:
        /* <DEDUP_REMOVED lines=18> */
.L_x_5230:
[----:B------:R-:W-:Y:S05]  /*12680*/  BSYNC B0 ;  /* 0x0000000000007941 */ /* 0x000fea0003800000 */
.L_x_5152:
[----:B------:R-:W2:Y:S02]  /*12690*/  LDL R2, [R1+0x8] ;  /* 0x0000080001027983 */ /* 0x000ea40000100800 */
[----:B--2---:R-:W-:-:S13]  /*126a0*/  ISETP.GE.AND P0, PT, R2, 0x2, PT ;  /* 0x000000020200780c */ /* 0x004fda0003f06270 */
[----:B------:R-:W-:Y:S05]  /*126b0*/  @!P0 BRA `(.L_x_5154) ;  /* 0x00000018000c8947 */ /* 0x000fea0003800000 */
[----:B-1----:R1:W5:Y:S01]  /*126c0*/  LDL.LU R0, [R1+0xc] ;  /* 0x00000c0001007983 */ /* 0x0023620000300800 */
[----:B------:R-:W-:-:S03]  /*126d0*/  VIADD R2, R2, 0xfffffffe ;  /* 0xfffffffe02027836 */ /* 0x000fc60000000000 */
[----:B------:R1:W5:Y:S04]  /*126e0*/  LDL.LU R8, [R1+0x4] ;  /* 0x0000040001087983 */ /* 0x0003680000300800 */
.L_x_5178:
        /* <DEDUP_REMOVED lines=31> */
[----:B------:R-:W-:-:S04]  /*128e0*/  IMAD.WIDE.U32 R4, R7, UR6, R4 ;  /* 0x0000000607047c25 */ /* 0x000fc8000f8e0004 */
[----:B------:R-:W-:Y:S01]  /*128f0*/  IMAD.IADD R5, R6, 0x1, R5 ;  /* 0x0000000106057824 */ /* 0x000fe200078e0205 */
[----:B------:R-:W-:-:S04]  /*12900*/  LEA R6, P0, R4, UR4, 0x2 ;  /* 0x0000000404067c11 */ /* 0x000fc8000f8010ff */
[----:B------:R-:W-:-:S05]  /*12910*/  LEA.HI.X R7, R4, UR5, R5, 0x2, P0 ;  /* 0x0000000504077c11 */ /* 0x000fca00080f1405 */
[----:B------:R2:W5:Y:S04]  /*12920*/  LDG.E R16, desc[UR54][R6.64] ;  /* 0x0000003606107981 */ /* 0x000568000c1e1900 */
.L_x_5157:
        /* <DEDUP_REMOVED lines=8> */
.L_x_5231:
[----:B------:R-:W-:Y:S05]  /*129b0*/  BSYNC B1 ;  /* 0x0000000000017941 */ /* 0x000fea0003800000 */
.L_x_5158:
        /* <DEDUP_REMOVED lines=9> */
.L_x_5161:
[----:B------:R-:W-:Y:S05]  /*12a50*/  BSYNC B1 ;  /* 0x0000000000017941 */ /* 0x000fea0003800000 */
.L_x_5160:
        /* <DEDUP_REMOVED lines=13> */
.L_x_5162:
        /* <DEDUP_REMOVED lines=16> */
.L_x_5163:
        /* <DEDUP_REMOVED lines=16> */
.L_x_5164:
        /* <DEDUP_REMOVED lines=13> */
.L_x_5232:
[----:B------:R-:W-:Y:S05]  /*12e00*/  BSYNC B1 ;  /* 0x0000000000017941 */ /* 0x000fea0003800000 */
.L_x_5165:
        /* <DEDUP_REMOVED lines=11> */
.L_x_5168:
[----:B------:R-:W-:Y:S05]  /*12ec0*/  BSYNC B1 ;  /* 0x0000000000017941 */ /* 0x000fea0003800000 */
.L_x_5167:
        /* <DEDUP_REMOVED lines=8> */
.L_x_5169:
        /* <DEDUP_REMOVED lines=15> */
.L_x_5170:
        /* <DEDUP_REMOVED lines=15> */
.L_x_5171:
        /* <DEDUP_REMOVED lines=10> */
.L_x_5156:
[----:B------:R-:W-:Y:S05]  /*131d0*/  BSYNC B0 ;  /* 0x0000000000007941 */ /* 0x000fea0003800000 */
.L_x_5155:
[----:B------:R-:W-:-:S06]  /*131e0*/  UISETP.NE.AND UP0, UPT, UR39, 0x3, UPT ;  /* 0x000000032700788c */ /* 0x000fcc000bf05270 */
[----:B------:R-:W-:-:S13]  /*131f0*/  PLOP3.LUT P0, PT, PT, PT, UP0, 0x80, 0x0 ;  /* 0x000000000000781c */ /* 0x000fda0003f0f008 */
[----:B------:R-:W-:Y:S05]  /*13200*/  @!P0 BRA `(.L_x_5172) ;  /* 0x0000000000048947 */ /* 0x000fea0003800000 */
[----:B------:R-:W-:Y:S01]  /*13210*/  BPT.TRAP 0x1 ;  /* 0x000000040000795c */ /* 0x000fe20000300000 */
.L_x_5172:
        /* <DEDUP_REMOVED lines=8> */
.L_x_5233:
[----:B------:R-:W-:Y:S05]  /*132a0*/  BSYNC B0 ;  /* 0x0000000000007941 */ /* 0x000fea0003800000 */
.L_x_5173:
[----:B------:R-:W-:Y:S05]  /*132b0*/  @!P1 BRA `(.L_x_5175) ;  /* 0x0000000000049947 */ /* 0x000fea0003800000 */
[----:B------:R-:W-:Y:S01]  /*132c0*/  BPT.TRAP 0x1 ;  /* 0x000000040000795c */ /* 0x000fe20000300000 */
.L_x_5175:
[----:B--2---:R-:W-:Y:S01]  /*132d0*/  SHF.L.U32 R4, R0, 0x1f, RZ ;  /* 0x0000001f00047819 */ /* 0x004fe200000006ff */
[----:B------:R-:W-:-:S03]  /*132e0*/  IMAD R0, R8, 0x7800, RZ ;  /* 0x0000780008007824 */ /* 0x000fc600078e02ff */
[----:B------:R-:W2:Y:S02]  /*132f0*/  SYNCS.PHASECHK.TRANS64.TRYWAIT P0, [R3+URZ+0x33460], R4 ;  /* 0x03346004030075a7 */ /* 0x000ea4000800017f */
[----:B--2---:R-:W-:Y:S05]  /*13300*/  @!P0 BRA `(.L_x_5176) ;  /* 0x0000003400808947 */ /* 0x004fea0003800000 */
.L_x_5234:
[----:B------:R3:W-:Y:S04]  /*13310*/  STL [R1+0x38], R2 ;  /* 0x0000380201007387 */ /* 0x0007e80000100800 */
[----:B---3--:R-:W2:Y:S01]  /*13320*/  LDL R2, [R1] ;  /* 0x0000000001027983 */ /* 0x008ea20000100800 */
        /* <DEDUP_REMOVED lines=175> */
.L_x_5177:
        /* <DEDUP_REMOVED lines=13> */
.L_x_5154:
        /* <DEDUP_REMOVED lines=18> */
.L_x_5180:
[----:B------:R-:W-:Y:S05]  /*14010*/  BSYNC B0 ;  /* 0x0000000000007941 */ /* 0x000fea0003800000 */
.L_x_5179:
[----:B------:R-:W-:-:S06]  /*14020*/  UISETP.NE.AND UP0, UPT, UR39, 0x3, UPT ;  /* 0x000000032700788c */ /* 0x000fcc000bf05270 */
[----:B------:R-:W-:-:S13]  /*14030*/  PLOP3.LUT P1, PT, PT, PT, UP0, 0x80, 0x0 ;  /* 0x000000000000781c */ /* 0x000fda0003f2f008 */
[----:B------:R-:W-:Y:S05]  /*14040*/  @!P1 BRA `(.L_x_5181) ;  /* 0x0000000000049947 */ /* 0x000fea0003800000 */
[----:B------:R-:W-:Y:S01]  /*14050*/  BPT.TRAP 0x1 ;  /* 0x000000040000795c */ /* 0x000fe20000300000 */
.L_x_5181:
        /* <DEDUP_REMOVED lines=10> */
.L_x_5235:
[----:B------:R-:W-:Y:S05]  /*14100*/  BSYNC B0 ;  /* 0x0000000000007941 */ /* 0x000fea0003800000 */
.L_x_5182:
[----:B------:R-:W-:Y:S05]  /*14110*/  @!P2 BRA `(.L_x_5184) ;  /* 0x000000000004a947 */ /* 0x000fea0003800000 */
[----:B------:R-:W-:Y:S01]  /*14120*/  BPT.TRAP 0x1 ;  /* 0x000000040000795c */ /* 0x000fe20000300000 */
.L_x_5184:
[----:B------:R-:W1:Y:S02]  /*14130*/  LDL R2, [R1+0xc] ;  /* 0x00000c0001027983 */ /* 0x000e640000100800 */
[----:B-1----:R-:W-:-:S04]  /*14140*/  SHF.L.U32 R3, R2, 0x1f, RZ ;  /* 0x0000001f02037819 */ /* 0x002fc800000006ff */
[----:B------:R-:W1:Y:S02]  /*14150*/  SYNCS.PHASECHK.TRANS64.TRYWAIT P1, [R0+URZ+0x33460], R3 ;  /* 0x03346003000075a7 */ /* 0x000e64000802017f */
[----:B-1----:R-:W-:Y:S05]  /*14160*/  @!P1 BRA `(.L_x_5185) ;  /* 0x0000002800109947 */ /* 0x002fea0003800000 */
.L_x_5236:
        /* <DEDUP_REMOVED lines=180> */
.L_x_5186:
        /* <DEDUP_REMOVED lines=14> */
.L_x_5129:
[----:B------:R-:W-:Y:S05]  /*14d90*/  BSYNC B7 ;  /* 0x0000000000077941 */ /* 0x000fea0003800000 */
.L_x_5127:
[----:B-12---:R-:W2:Y:S02]  /*14da0*/  LDL R0, [R1+0x34] ;  /* 0x0000340001007983 */ /* 0x006ea40000100800 */
[----:B--2---:R-:W-:-:S13]  /*14db0*/  ISETP.NE.AND P0, PT, R0, RZ, PT ;  /* 0x000000ff0000720c */ /* 0x004fda0003f05270 */
[----:B------:R-:W-:Y:S05]  /*14dc0*/  @!P0 BRA `(.L_x_5187) ;  /* 0x0000000000348947 */ /* 0x000fea0003800000 */
[----:B------:R-:W1:Y:S08]  /*14dd0*/  S2UR UR5, SR_CgaCtaId ;  /* 0x00000000000579c3 */ /* 0x000e700000008800 */
[----:B------:R-:W-:Y:S06]  /*14de0*/  BAR.SYNC.DEFER_BLOCKING 0x5, 0x180 ;  /* 0x0146000000007b1d */ /* 0x000fec0000010000 */
[----:B------:R-:W-:-:S02]  /*14df0*/  UMOV UR4, 0x400 ;  /* 0x0000040000047882 */ /* 0x000fc40000000000 */
[----:B-1----:R-:W-:-:S06]  /*14e00*/  ULEA UR4, UR5, UR4, 0x18 ;  /* 0x0000000405047291 */ /* 0x002fcc000f8ec03f */
[----:B------:R-:W-:-:S05]  /*14e10*/  IMAD.U32 R17, RZ, RZ, UR4 ;  /* 0x00000004ff117e24 */ /* 0x000fca000f8e00ff */
[----:B------:R-:W1:Y:S04]  /*14e20*/  LDS.128 R4, [R17+0x334d0] ;  /* 0x0334d00011047984 */ /* 0x000e680000000c00 */
[----:B-1----:R1:W-:Y:S01]  /*14e30*/  STL.64 [R1+0x20], R4 ;  /* 0x0000200401007387 */ /* 0x0023e20000100a00 */
[----:B------:R-:W-:Y:S02]  /*14e40*/  IMAD.MOV.U32 R2, RZ, RZ, R7 ;  /* 0x000000ffff027224 */ /* 0x000fe400078e0007 */
[----:B------:R-:W-:-:S03]  /*14e50*/  IMAD.MOV.U32 R0, RZ, RZ, R6 ;  /* 0x000000ffff007224 */ /* 0x000fc600078e0006 */
[----:B------:R-:W-:Y:S02]  /*14e60*/  R2UR UR42, R2 ;  /* 0x00000000022a72ca */ /* 0x000fe400000e0000 */
[----:B------:R-:W-:Y:S01]  /*14e70*/  R2UR UR36, R0 ;  /* 0x00000000002472ca */ /* 0x000fe200000e0000 */
[----:B------:R-:W-:Y:S06]  /*14e80*/  BAR.ARV 0x4, 0x180 ;  /* 0x0106000000007b1d */ /* 0x000fec0000002000 */
[----:B------:R-:W-:Y:S08]  /*14e90*/  BRA `(.L_x_5188) ;  /* 0x0000000800d07947 */ /* 0x000ff00003800000 */
.L_x_5187:
[----:B------:R-:W0:Y:S01]  /*14ea0*/  S2R R2, SR_TID.X ;  /* 0x0000000000027919 */ /* 0x000e220000002100 */
        /* <DEDUP_REMOVED lines=40> */
.L_x_5193:
        /* <DEDUP_REMOVED lines=14> */
.L_x_5192:
[----:B------:R-:W-:Y:S05]  /*15210*/  BSYNC B0 ;  /* 0x0000000000007941 */ /* 0x000fea0003800000 */
.L_x_5191:
        /* <DEDUP_REMOVED lines=21> */
.L_x_5189:
        /* <DEDUP_REMOVED lines=21> */
.L_x_5194:
        /* <DEDUP_REMOVED lines=63> */
.L_x_5190:
[----:B------:R0:W-:Y:S01]  /*158b0*/  STL [R1+0x20], R0 ;  /* 0x0000200001007387 */ /* 0x0001e20000100800 */
[----:B------:R-:W-:Y:S01]  /*158c0*/  ULDC UR42, c[0x0][0xc3c] ;  /* 0x00030f00002a7ab9 */ /* 0x000fe20000000800 */
[----:B------:R-:W-:Y:S02]  /*158d0*/  UMOV UR36, URZ ;  /* 0x0000003f00247c82 */ /* 0x000fe40008000000 */
[----:B------:R0:W-:Y:S03]  /*158e0*/  STL [R1+0x24], RZ ;  /* 0x000024ff01007387 */ /* 0x0001e60000100800 */
.L_x_5195:
        /* <DEDUP_REMOVED lines=15> */
.L_x_5188:
[----:B------:R-:W-:Y:S02]  /*159e0*/  ULDC UR4, c[0x0][0xc3c] ;  /* 0x00030f0000047ab9 */ /* 0x000fe40000000800 */
[----:B------:R-:W-:-:S06]  /*159f0*/  UISETP.GE.AND UP0, UPT, UR42, UR4, UPT ;  /* 0x000000042a00728c */ /* 0x000fcc000bf06270 */
[----:B------:R-:W-:-:S13]  /*15a00*/  PLOP3.LUT P0, PT, PT, PT, UP0, 0x80, 0x0 ;  /* 0x000000000000781c */ /* 0x000fda0003f0f008 */
[----:B------:R-:W-:Y:S05]  /*15a10*/  @!P0 BRA `(.L_x_5196) ;  /* 0xffffffac00008947 */ /* 0x000fea000383ffff */
.L_x_5123:
        /* <DEDUP_REMOVED lines=12> */
.L_x_5237:
[----:B------:R-:W-:Y:S05]  /*15ae0*/  BSYNC B0 ;  /* 0x0000000000007941 */ /* 0x000fea0003800000 */
.L_x_5197:
[----:B------:R-:W-:-:S03]  /*15af0*/  UMOV UR4, 0xffffffff ;  /* 0xffffffff00047882 */ /* 0x000fc60000000000 */
[----:B------:R-:W-:Y:S05]  /*15b00*/  BRA.DIV UR4, `(.L_x_5199) ;  /* 0x0000000e04d07947 */ /* 0x000fea000b800000 */
[----:B------:R-:W1:Y:S02]  /*15b10*/  S2R R2, SR_TID.X ;  /* 0x0000000000027919 */ /* 0x000e640000002100 */
[----:B-1----:R-:W-:-:S04]  /*15b20*/  SHF.R.U32.HI R2, RZ, 0x5, R2 ;  /* 0x00000005ff027819 */ /* 0x002fc80000011602 */
[----:B------:R-:W-:-:S05]  /*15b30*/  LOP3.LUT R2, R2, 0x3, RZ, 0xc0, !PT ;  /* 0x0000000302027812 */ /* 0x000fca00078ec0ff */
[----:B------:R1:W2:Y:S02]  /*15b40*/  SHFL.IDX PT, R14, R2, RZ, 0x1f ;  /* 0x00001fff020e7589 */ /* 0x0002a400000e0000 */
.L_x_5240:
[----:B--2---:R-:W-:Y:S01]  /*15b50*/  ISETP.NE.AND P0, PT, R14, RZ, PT ;  /* 0x000000ff0e00720c */ /* 0x004fe20003f05270 */
[----:B------:R-:W-:-:S12]  /*15b60*/  BSSY B0, `(.L_x_5200) ;  /* 0x000002e000007945 */ /* 0x000fd80003800000 */
[----:B------:R-:W-:Y:S05]  /*15b70*/  @P0 BRA `(.L_x_5201) ;  /* 0x0000000000b00947 */ /* 0x000fea0003800000 */
[----:B------:R-:W-:-:S03]  /*15b80*/  UMOV UR4, 0xffffffff ;  /* 0xffffffff00047882 */ /* 0x000fc60000000000 */
[----:B------:R-:W-:Y:S05]  /*15b90*/  BRA.DIV UR4, `(.L_x_5202) ;  /* 0x0000000e04e07947 */ /* 0x000fea000b800000 */
[----:B------:R-:W-:-:S13]  /*15ba0*/  ELECT P6, URZ, PT ;  /* 0x00000000003f782f */ /* 0x000fda00038c0000 */
.L_x_5243:
[----:B------:R-:W-:Y:S05]  /*15bb0*/  @!P6 BRA `(.L_x_5201) ;  /* 0x0000000000a0e947 */ /* 0x000fea0003800000 */
[----:B------:R-:W-:-:S06]  /*15bc0*/  ULOP3.LUT UR4, UR38, 0x2, URZ, 0xfc, !UPT ;  /* 0x0000000226047892 */ /* 0x000fcc000f8efc3f */
[----:B-1----:R-:W-:-:S05]  /*15bd0*/  IMAD.U32 R2, RZ, RZ, UR4 ;  /* 0x00000004ff027e24 */ /* 0x002fca000f8e00ff */
[----:B------:R-:W-:-:S13]  /*15be0*/  ISETP.NE.AND P0, PT, R2, 0x3, PT ;  /* 0x000000030200780c */ /* 0x000fda0003f05270 */
[----:B------:R-:W-:Y:S05]  /*15bf0*/  @!P0 BRA `(.L_x_5203) ;  /* 0x0000000000048947 */ /* 0x000fea0003800000 */
[----:B------:R-:W-:Y:S01]  /*15c00*/  BPT.TRAP 0x1 ;  /* 0x000000040000795c */ /* 0x000fe20000300000 */
.L_x_5203:
        /* <DEDUP_REMOVED lines=14> */
.L_x_5244:
[----:B------:R-:W1:Y:S02]  /*15cf0*/  SYNCS.PHASECHK.TRANS64.TRYWAIT P1, [R7+URZ], R2 ;  /* 0x00000002070075a7 */ /* 0x000e64000802017f */
[----:B-1----:R-:W-:Y:S05]  /*15d00*/  @!P1 BRA `(.L_x_5205) ;  /* 0x0000000c00b89947 */ /* 0x002fea0003800000 */
.L_x_5245:
[----:B------:R-:W-:Y:S05]  /*15d10*/  @!P0 BRA `(.L_x_5206) ;  /* 0x0000000000048947 */ /* 0x000fea0003800000 */
[----:B------:R-:W-:Y:S01]  /*15d20*/  BPT.TRAP 0x1 ;  /* 0x000000040000795c */ /* 0x000fe20000300000 */
.L_x_5206:
[----:B------:R-:W2:Y:S02]  /*15d30*/  LDL.LU R4, [R1+0x4] ;  /* 0x0000040001047983 */ /* 0x000ea40000300800 */
[----:B--2---:R-:W-:-:S04]  /*15d40*/  IMAD R4, R4, 0x8, R0 ;  /* 0x0000000804047824 */ /* 0x004fc800078e0200 */
[----:B------:R-:W2:Y:S02]  /*15d50*/  SYNCS.PHASECHK.TRANS64.TRYWAIT P1, [R4+URZ+0x33460], R5 ;  /* 0x03346005040075a7 */ /* 0x000ea4000802017f */
[----:B--2---:R-:W-:Y:S05]  /*15d60*/  @!P1 BRA `(.L_x_5207) ;  /* 0x0000000c00b49947 */ /* 0x004fea0003800000 */
.L_x_5246:
[----:B------:R-:W-:Y:S05]  /*15d70*/  @!P0 BRA `(.L_x_5208) ;  /* 0x0000000000048947 */ /* 0x000fea0003800000 */
[----:B------:R-:W-:Y:S01]  /*15d80*/  BPT.TRAP 0x1 ;  /* 0x000000040000795c */ /* 0x000fe20000300000 */
.L_x_5208:
[----:B------:R-:W-:-:S04]  /*15d90*/  IMAD R3, R3, 0x8, R0 ;  /* 0x0000000803037824 */ /* 0x000fc800078e0200 */
[----:B------:R-:W3:Y:S02]  /*15da0*/  SYNCS.PHASECHK.TRANS64.TRYWAIT P1, [R3+URZ+0x33460], R2 ;  /* 0x03346002030075a7 */ /* 0x000ee4000802017f */
[----:B---3--:R-:W-:Y:S05]  /*15db0*/  @!P1 BRA `(.L_x_5209) ;  /* 0x0000000c00b49947 */ /* 0x008fea0003800000 */
.L_x_5247:
[----:B------:R-:W-:Y:S05]  /*15dc0*/  @!P0 BRA `(.L_x_5210) ;  /* 0x0000000000048947 */ /* 0x000fea0003800000 */
[----:B------:R-:W-:Y:S01]  /*15dd0*/  BPT.TRAP 0x1 ;  /* 0x000000040000795c */ /* 0x000fe20000300000 */
.L_x_5210:
[----:B------:R-:W4:Y:S02]  /*15de0*/  SYNCS.PHASECHK.TRANS64.TRYWAIT P0, [R4+URZ+0x33480], R5 ;  /* 0x03348005040075a7 */ /* 0x000f24000800017f */
[----:B----4-:R-:W-:Y:S05]  /*15df0*/  @!P0 BRA `(.L_x_5211) ;  /* 0x0000000c00b88947 */ /* 0x010fea0003800000 */
.L_x_5212:
[----:B------:R0:W0:Y:S02]  /*15e00*/  SYNCS.PHASECHK.TRANS64.TRYWAIT P0, [R3+URZ+0x33480], R2 ;  /* 0x03348002030075a7 */ /* 0x000024000800017f */
[----:B0-----:R-:W-:Y:S05]  /*15e10*/  @!P0 NANOSLEEP.SYNCS 0x989680 ;  /* 0x009896800000895d */ /* 0x001fea0003900000 */
[----:B------:R-:W0:Y:S02]  /*15e20*/  @!P0 SYNCS.PHASECHK.TRANS64 P0, [R3+URZ+0x33480], R2 ;  /* 0x03348002030085a7 */ /* 0x000e24000800007f */
[----:B0-----:R-:W-:Y:S05]  /*15e30*/  @!P0 BRA `(.L_x_5212) ;  /* 0xfffffffc00f08947 */ /* 0x001fea000383ffff */
.L_x_5201:
[----:B------:R-:W-:Y:S05]  /*15e40*/  BSYNC B0 ;  /* 0x0000000000007941 */ /* 0x000fea0003800000 */
.L_x_5200:
[----:B------:R-:W-:Y:S05]  /*15e50*/  EXIT ;  /* 0x000000000000794d */ /* 0x000fea0003800000 */
.L_x_5062:
[----:B0-----:R-:W-:-:S04]  /*15e60*/  IMAD.U32 R3, RZ, RZ, UR41 ;  /* 0x00000029ff037e24 */ /* 0x001fc8000f8e00ff */
[----:B------:R0:W1:Y:S03]  /*15e70*/  SYNCS.PHASECHK.TRANS64.TRYWAIT P1, [R3+URZ+0x33400], R0 ;  /* 0x03340000030075a7 */ /* 0x000066000802017f */
[----:B-1----:R-:W-:Y:S05]  /*15e80*/  @!P1 NANOSLEEP.SYNCS 0x989680 ;  /* 0x009896800000995d */ /* 0x002fea0003900000 */
[----:B------:R-:W1:Y:S02]  /*15e90*/  @!P1 SYNCS.PHASECHK.TRANS64 P1, [R3+URZ+0x33400], R0 ;  /* 0x03340000030095a7 */ /* 0x000e64000802007f */
[----:B-1----:R-:W-:Y:S05]  /*15ea0*/  @!P1 BRA `(.L_x_5062) ;  /* 0xfffffffc00ec9947 */ /* 0x002fea000383ffff */
[----:B------:R-:W-:Y:S05]  /*15eb0*/  BRA `(.L_x_5213) ;  /* 0xfffffebc007c7947 */ /* 0x000fea000383ffff */
.L_x_5066:
[----:B-1----:R1:W2:Y:S02]  /*15ec0*/  SYNCS.PHASECHK.TRANS64.TRYWAIT P2, [R2+URZ+0x33430], R3 ;  /* 0x03343003020075a7 */ /* 0x0022a4000804017f */
[----:B--2---:R-:W-:Y:S05]  /*15ed0*/  @!P2 NANOSLEEP.SYNCS 0x989680 ;  /* 0x009896800000a95d */ /* 0x004fea0003900000 */
[----:B------:R-:W2:Y:S02]  /*15ee0*/  @!P2 SYNCS.PHASECHK.TRANS64 P2, [R2+URZ+0x33430], R3 ;  /* 0x033430030200a5a7 */ /* 0x000ea4000804007f */
[----:B--2---:R-:W-:Y:S05]  /*15ef0*/  @!P2 BRA `(.L_x_5066) ;  /* 0xfffffffc00f0a947 */ /* 0x004fea000383ffff */
[----:B------:R-:W-:Y:S05]  /*15f00*/  BRA `(.L_x_5065) ;  /* 0xfffffebc00a07947 */ /* 0x000fea000383ffff */
.L_x_5071:
[----:B-1----:R-:W-:-:S04]  /*15f10*/  IMAD.U32 R5, RZ, RZ, UR6 ;  /* 0x00000006ff057e24 */ /* 0x002fc8000f8e00ff */
[----:B------:R1:W2:Y:S03]  /*15f20*/  SYNCS.PHASECHK.TRANS64.TRYWAIT P3, [R5+URZ+0x33430], R0 ;  /* 0x03343000050075a7 */ /* 0x0002a6000806017f */
[----:B--2---:R-:W-:Y:S05]  /*15f30*/  @!P3 NANOSLEEP.SYNCS 0x989680 ;  /* 0x009896800000b95d */ /* 0x004fea0003900000 */
[----:B------:R-:W2:Y:S02]  /*15f40*/  @!P3 SYNCS.PHASECHK.TRANS64 P3, [R5+URZ+0x33430], R0 ;  /* 0x033430000500b5a7 */ /* 0x000ea4000806007f */
[----:B--2---:R-:W-:Y:S05]  /*15f50*/  @!P3 BRA `(.L_x_5071) ;  /* 0xfffffffc00ecb947 */ /* 0x004fea000383ffff */
[----:B------:R-:W-:Y:S05]  /*15f60*/  BRA `(.L_x_5068) ;  /* 0xfffffef000787947 */ /* 0x000fea000383ffff */
.L_x_5075:
[----:B-1----:R-:W-:-:S04]  /*15f70*/  IMAD.U32 R5, RZ, RZ, UR6 ;  /* 0x00000006ff057e24 */ /* 0x002fc8000f8e00ff */
[----:B------:R1:W2:Y:S03]  /*15f80*/  SYNCS.PHASECHK.TRANS64.TRYWAIT P3, [R5+URZ+0x33450], R0 ;  /* 0x03345000050075a7 */ /* 0x0002a6000806017f */
[----:B--2---:R-:W-:Y:S05]  /*15f90*/  @!P3 NANOSLEEP.SYNCS 0x989680 ;  /* 0x009896800000b95d */ /* 0x004fea0003900000 */
[----:B------:R-:W2:Y:S02]  /*15fa0*/  @!P3 SYNCS.PHASECHK.TRANS64 P3, [R5+URZ+0x33450], R0 ;  /* 0x033450000500b5a7 */ /* 0x000ea4000806007f */
[----:B--2---:R-:W-:Y:S05]  /*15fb0*/  @!P3 BRA `(.L_x_5075) ;  /* 0xfffffffc00ecb947 */ /* 0x004fea000383ffff */
[----:B------:R-:W-:Y:S05]  /*15fc0*/  BRA `(.L_x_5072) ;  /* 0xfffffefc00807947 */ /* 0x000fea000383ffff */
.L_x_5082:
[----:B-1----:R-:W-:-:S04]  /*15fd0*/  IMAD.U32 R9, RZ, RZ, UR6 ;  /* 0x00000006ff097e24 */ /* 0x002fc8000f8e00ff */
[----:B------:R1:W2:Y:S03]  /*15fe0*/  SYNCS.PHASECHK.TRANS64.TRYWAIT P2, [R9+URZ+0x33430], R0 ;  /* 0x03343000090075a7 */ /* 0x0002a6000804017f */
[----:B--2---:R-:W-:Y:S05]  /*15ff0*/  @!P2 NANOSLEEP.SYNCS 0x989680 ;  /* 0x009896800000a95d */ /* 0x004fea0003900000 */
[----:B------:R-:W2:Y:S02]  /*16000*/  @!P2 SYNCS.PHASECHK.TRANS64 P2, [R9+URZ+0x33430], R0 ;  /* 0x033430000900a5a7 */ /* 0x000ea4000804007f */
[----:B--2---:R-:W-:Y:S05]  /*16010*/  @!P2 BRA `(.L_x_5082) ;  /* 0xfffffffc00eca947 */ /* 0x004fea000383ffff */
[----:B------:R-:W-:Y:S05]  /*16020*/  BRA `(.L_x_5079) ;  /* 0xffffff2800d87947 */ /* 0x000fea000383ffff */
.L_x_5086:
[----:B-1----:R-:W-:-:S04]  /*16030*/  IMAD.U32 R9, RZ, RZ, UR6 ;  /* 0x00000006ff097e24 */ /* 0x002fc8000f8e00ff */
[----:B------:R1:W2:Y:S03]  /*16040*/  SYNCS.PHASECHK.TRANS64.TRYWAIT P2, [R9+URZ+0x33450], R0 ;  /* 0x03345000090075a7 */ /* 0x0002a6000804017f */
[----:B--2---:R-:W-:Y:S05]  /*16050*/  @!P2 NANOSLEEP.SYNCS 0x989680 ;  /* 0x009896800000a95d */ /* 0x004fea0003900000 */
[----:B------:R-:W2:Y:S02]  /*16060*/  @!P2 SYNCS.PHASECHK.TRANS64 P2, [R9+URZ+0x33450], R0 ;  /* 0x033450000900a5a7 */ /* 0x000ea4000804007f */
[----:B--2---:R-:W-:Y:S05]  /*16070*/  @!P2 BRA `(.L_x_5086) ;  /* 0xfffffffc00eca947 */ /* 0x004fea000383ffff */
[----:B------:R-:W-:Y:S05]  /*16080*/  BRA `(.L_x_5083) ;  /* 0xffffff3400d47947 */ /* 0x000fea000383ffff */
.L_x_5092:
[----:B-1----:R-:W-:-:S04]  /*16090*/  IMAD.U32 R6, RZ, RZ, UR9 ;  /* 0x00000009ff067e24 */ /* 0x002fc8000f8e00ff */
[----:B------:R1:W2:Y:S03]  /*160a0*/  SYNCS.PHASECHK.TRANS64.TRYWAIT P1, [R6+URZ+0x33450], R5 ;  /* 0x03345005060075a7 */ /* 0x0002a6000802017f */
[----:B--2---:R-:W-:Y:S05]  /*160b0*/  @!P1 NANOSLEEP.SYNCS 0x989680 ;  /* 0x009896800000995d */ /* 0x004fea0003900000 */
[----:B------:R-:W2:Y:S02]  /*160c0*/  @!P1 SYNCS.PHASECHK.TRANS64 P1, [R6+URZ+0x33450], R5 ;  /* 0x03345005060095a7 */ /* 0x000ea4000802007f */
[----:B--2---:R-:W-:Y:S05]  /*160d0*/  @!P1 BRA `(.L_x_5092) ;  /* 0xfffffffc00ec9947 */ /* 0x004fea000383ffff */
[----:B------:R-:W-:Y:S05]  /*160e0*/  BRA `(.L_x_5091) ;  /* 0xffffff5800287947 */ /* 0x000fea000383ffff */
.L_x_5138:
[----:B------:R-:W-:Y:S02]  /*160f0*/  IMAD.MOV.U32 R13, RZ, RZ, R0 ;  /* 0x000000ffff0d7224 */ /* 0x000fe400078e0000 */
[----:B------:R-:W-:Y:S02]  /*16100*/  IMAD.MOV.U32 R12, RZ, RZ, RZ ;  /* 0x000000ffff0c7224 */ /* 0x000fe400078e00ff */
[----:B------:R-:W-:Y:S02]  /*16110*/  IMAD.MOV.U32 R11, RZ, RZ, 0x1f ;  /* 0x0000001fff0b7424 */ /* 0x000fe400078e00ff */
[----:B------:R-:W-:-:S07]  /*16120*/  IMAD.MOV.U32 R15, RZ, RZ, -0x1 ;  /* 0xffffffffff0f7424 */ /* 0x000fce00078e00ff */
[----:B-1----:R-:W-:Y:S05]  /*16130*/  WARPSYNC.COLLECTIVE R15, `(.L_x_5214) ;  /* 0x000000000f087348 */ /* 0x002fea0003c00000 */
[----:B------:R0:W2:Y:S02]  /*16140*/  SHFL.IDX P6, R14, R13, R12, R11 ;  /* 0x0000000c0d0e7389 */ /* 0x0000a400000c000b */
[----:B012---:R-:W-:Y:S01]  /*16150*/  ENDCOLLECTIVE ;  /* 0x000000000000791b */ /* 0x007fe20003800000 */
.L_x_5214:
[----:B------:R-:W-:Y:S05]  /*16160*/  BRA `(.L_x_5215) ;  /* 0xffffffb000d47947 */ /* 0x000fea000383ffff */
.L_x_5140:
[----:B------:R-:W-:Y:S01]  /*16170*/  BSSY B0, `(.L_x_5216) ;  /* 0x0000006000007945 */ /* 0x000fe20003800000 */
[----:B------:R-:W-:-:S07]  /*16180*/  IMAD.MOV.U32 R15, RZ, RZ, -0x1 ;  /* 0xffffffffff0f7424 */ /* 0x000fce00078e00ff */
[----:B-1----:R-:W-:Y:S05]  /*16190*/  WARPSYNC.COLLECTIVE R15, `(.L_x_5217) ;  /* 0x000000000f0c7348 */ /* 0x002fea0003c00000 */
[----:B------:R-:W-:Y:S02]  /*161a0*/  ELECT P6, UR62, PT ;  /* 0x00000000003e782f */ /* 0x000fe400038c0000 */
[----:B------:R-:W-:Y:S01]  /*161b0*/  MOV R14, UR62 ;  /* 0x0000003e000e7c02 */ /* 0x000fe20008000f00 */
[----:B-1----:R-:W-:Y:S10]  /*161c0*/  ENDCOLLECTIVE ;  /* 0x000000000000791b */ /* 0x002ff40003800000 */
.L_x_5217:
[----:B------:R-:W-:Y:S05]  /*161d0*/  BSYNC B0 ;  /* 0x0000000000007941 */ /* 0x000fea0003800000 */
.L_x_5216:
[----:B------:R-:W-:Y:S05]  /*161e0*/  BRA `(.L_x_5218) ;  /* 0xffffffb000dc7947 */ /* 0x000fea000383ffff */
.L_x_5142:
[----:B0-----:R0:W1:Y:S02]  /*161f0*/  SYNCS.PHASECHK.TRANS64.TRYWAIT P0, [R4+URZ+0x33480], R3 ;  /* 0x03348003040075a7 */ /* 0x001064000800017f */
[----:B-1----:R-:W-:Y:S05]  /*16200*/  @!P0 NANOSLEEP.SYNCS 0x989680 ;  /* 0x009896800000895d */ /* 0x002fea0003900000 */
[----:B------:R-:W1:Y:S02]  /*16210*/  @!P0 SYNCS.PHASECHK.TRANS64 P0, [R4+URZ+0x33480], R3 ;  /* 0x03348003040085a7 */ /* 0x000e64000800007f */
[----:B-1----:R-:W-:Y:S05]  /*16220*/  @!P0 BRA `(.L_x_5142) ;  /* 0xfffffffc00f08947 */ /* 0x002fea000383ffff */
[----:B------:R-:W-:Y:S05]  /*16230*/  BRA `(.L_x_5219) ;  /* 0xffffffb400407947 */ /* 0x000fea000383ffff */
.L_x_5144:
[----:B-1----:R1:W2:Y:S02]  /*16240*/  SYNCS.PHASECHK.TRANS64.TRYWAIT P0, [R4+URZ+0x33440], R3 ;  /* 0x03344003040075a7 */ /* 0x0022a4000800017f */
[----:B--2---:R-:W-:Y:S05]  /*16250*/  @!P0 NANOSLEEP.SYNCS 0x989680 ;  /* 0x009896800000895d */ /* 0x004fea0003900000 */
[----:B------:R-:W2:Y:S02]  /*16260*/  @!P0 SYNCS.PHASECHK.TRANS64 P0, [R4+URZ+0x33440], R3 ;  /* 0x03344003040085a7 */ /* 0x000ea4000800007f */
[----:B--2---:R-:W-:Y:S05]  /*16270*/  @!P0 BRA `(.L_x_5144) ;  /* 0xfffffffc00f08947 */ /* 0x004fea000383ffff */
[----:B------:R-:W-:Y:S05]  /*16280*/  BRA `(.L_x_5220) ;  /* 0xffffffb400cc7947 */ /* 0x000fea000383ffff */
.L_x_5148:
[----:B------:R0:W5:Y:S01]  /*16290*/  LDL.LU R8, [R1+0x28] ;  /* 0x0000280001087983 */ /* 0x0001620000300800 */
[----:B------:R-:W-:Y:S01]  /*162a0*/  IMAD.MOV.U32 R13, RZ, RZ, R0 ;  /* 0x000000ffff0d7224 */ /* 0x000fe200078e0000 */
[----:B------:R-:W-:Y:S01]  /*162b0*/  LOP3.LUT R6, R6, 0x7f, RZ, 0xc0, !PT ;  /* 0x0000007f06067812 */ /* 0x000fe200078ec0ff */
[----:B------:R-:W-:Y:S02]  /*162c0*/  IMAD.MOV.U32 R12, RZ, RZ, RZ ;  /* 0x000000ffff0c7224 */ /* 0x000fe400078e00ff */
[----:B------:R-:W-:Y:S01]  /*162d0*/  IMAD.MOV.U32 R11, RZ, RZ, 0x1c1f ;  /* 0x00001c1fff0b7424 */ /* 0x000fe200078e00ff */
[----:B------:R-:W-:Y:S01]  /*162e0*/  SHF.R.U32.HI R4, RZ, 0x2, R6 ;  /* 0x00000002ff047819 */ /* 0x000fe20000011606 */
[----:B------:R-:W-:-:S04]  /*162f0*/  IMAD.MOV.U32 R15, RZ, RZ, -0x1 ;  /* 0xffffffffff0f7424 */ /* 0x000fc800078e00ff */
[----:B0-----:R-:W-:-:S07]  /*16300*/  IMAD R4, R7, 0x80, R4 ;  /* 0x0000008007047824 */ /* 0x001fce00078e0204 */
[----:B-----5:R-:W-:Y:S05]  /*16310*/  WARPSYNC.COLLECTIVE R15, `(.L_x_5221) ;  /* 0x000000000f087348 */ /* 0x020fea0003c00000 */
[----:B------:R0:W1:Y:S02]  /*16320*/  SHFL.IDX P6, R14, R13, R12, R11 ;  /* 0x0000000c0d0e7389 */ /* 0x00006400000c000b */
[----:B01---5:R-:W-:Y:S01]  /*16330*/  ENDCOLLECTIVE ;  /* 0x000000000000791b */ /* 0x023fe20003800000 */
.L_x_5221:
[----:B------:R-:W-:Y:S02]  /*16340*/  IMAD.MOV.U32 R13, RZ, RZ, R2 ;  /* 0x000000ffff0d7224 */ /* 0x000fe400078e0002 */
[----:B------:R-:W-:Y:S02]  /*16350*/  IMAD R3, R8, R5, RZ ;  /* 0x0000000508037224 */ /* 0x000fe400078e02ff */
[----:B------:R-:W-:-:S07]  /*16360*/  IMAD.MOV.U32 R5, RZ, RZ, R14 ;  /* 0x000000ffff057224 */ /* 0x000fce00078e000e */
[----:B------:R-:W-:Y:S05]  /*16370*/  WARPSYNC.COLLECTIVE R15, `(.L_x_5222) ;  /* 0x000000000f087348 */ /* 0x000fea0003c00000 */
[----:B------:R0:W1:Y:S02]  /*16380*/  SHFL.IDX P6, R14, R13, R12, R11 ;  /* 0x0000000c0d0e7389 */ /* 0x00006400000c000b */
[----:B01----:R-:W-:Y:S01]  /*16390*/  ENDCOLLECTIVE ;  /* 0x000000000000791b */ /* 0x003fe20003800000 */
.L_x_5222:
[C---:B------:R-:W-:Y:S01]  /*163a0*/  ISETP.GE.AND P4, PT, R4.reuse, R3, PT ;  /* 0x000000030400720c */ /* 0x040fe20003f86270 */
[----:B------:R-:W-:Y:S02]  /*163b0*/  VIADD R8, R4, 0x20 ;  /* 0x0000002004087836 */ /* 0x000fe40000000000 */
[----:B------:R-:W-:Y:S02]  /*163c0*/  IMAD.MOV.U32 R13, RZ, RZ, R0 ;  /* 0x000000ffff0d7224 */ /* 0x000fe400078e0000 */
[----:B------:R-:W-:Y:S02]  /*163d0*/  IMAD.MOV.U32 R12, RZ, RZ, 0x1 ;  /* 0x00000001ff0c7424 */ /* 0x000fe400078e00ff */
[----:B------:R-:W-:-:S07]  /*163e0*/  IMAD.MOV.U32 R6, RZ, RZ, R14 ;  /* 0x000000ffff067224 */ /* 0x000fce00078e000e */
[----:B------:R-:W-:Y:S05]  /*163f0*/  WARPSYNC.COLLECTIVE R15, `(.L_x_5223) ;  /* 0x000000000f087348 */ /* 0x000fea0003c00000 */
[----:B------:R0:W1:Y:S02]  /*16400*/  SHFL.IDX P6, R14, R13, R12, R11 ;  /* 0x0000000c0d0e7389 */ /* 0x00006400000c000b */
[----:B01----:R-:W-:Y:S01]  /*16410*/  ENDCOLLECTIVE ;  /* 0x000000000000791b */ /* 0x003fe20003800000 */
.L_x_5223:
[----:B------:R-:W-:-:S05]  /*16420*/  @!P4 IADD3 R6, P3, R10, R6, RZ ;  /* 0x000000060a06c210 */ /* 0x000fca0007f7e0ff */
[----:B------:R-:W-:Y:S01]  /*16430*/  @!P4 IMAD.X R5, RZ, RZ, R5, P3 ;  /* 0x000000ffff05c224 */ /* 0x000fe200018e0605 */
[----:B------:R-:W-:-:S03]  /*16440*/  ISETP.GE.AND P3, PT, R8, R3, PT ;  /* 0x000000030800720c */ /* 0x000fc60003f66270 */
        /* <DEDUP_REMOVED lines=12> */
.L_x_5224:
[----:B------:R-:W-:Y:S02]  /*16510*/  IMAD.MOV.U32 R13, RZ, RZ, R0 ;  /* 0x000000ffff0d7224 */ /* 0x000fe400078e0000 */
[----:B------:R-:W-:Y:S02]  /*16520*/  IMAD.MOV.U32 R12, RZ, RZ, 0x2 ;  /* 0x00000002ff0c7424 */ /* 0x000fe400078e00ff */
[----:B------:R-:W-:-:S07]  /*16530*/  IMAD.MOV.U32 R6, RZ, RZ, R14 ;  /* 0x000000ffff067224 */ /* 0x000fce00078e000e */
[----:B------:R-:W-:Y:S05]  /*16540*/  WARPSYNC.COLLECTIVE R15, `(.L_x_5225) ;  /* 0x000000000f087348 */ /* 0x000fea0003c00000 */
[----:B------:R0:W1:Y:S02]  /*16550*/  SHFL.IDX P6, R14, R13, R12, R11 ;  /* 0x0000000c0d0e7389 */ /* 0x00006400000c000b */
[----:B01----:R-:W-:Y:S01]  /*16560*/  ENDCOLLECTIVE ;  /* 0x000000000000791b */ /* 0x003fe20003800000 */
.L_x_5225:
        /* <DEDUP_REMOVED lines=16> */
.L_x_5226:
[----:B------:R-:W-:Y:S02]  /*16670*/  IMAD.MOV.U32 R13, RZ, RZ, R0 ;  /* 0x000000ffff0d7224 */ /* 0x000fe400078e0000 */
[----:B------:R-:W-:Y:S02]  /*16680*/  IMAD.MOV.U32 R12, RZ, RZ, 0x3 ;  /* 0x00000003ff0c7424 */ /* 0x000fe400078e00ff */
[----:B------:R-:W-:-:S07]  /*16690*/  IMAD.MOV.U32 R6, RZ, RZ, R14 ;  /* 0x000000ffff067224 */ /* 0x000fce00078e000e */
[----:B------:R-:W-:Y:S05]  /*166a0*/  WARPSYNC.COLLECTIVE R15, `(.L_x_5227) ;  /* 0x000000000f087348 */ /* 0x000fea0003c00000 */
[----:B------:R0:W1:Y:S02]  /*166b0*/  SHFL.IDX P6, R14, R13, R12, R11 ;  /* 0x0000000c0d0e7389 */ /* 0x00006400000c000b */
[----:B01----:R-:W-:Y:S01]  /*166c0*/  ENDCOLLECTIVE ;  /* 0x000000000000791b */ /* 0x003fe20003800000 */
.L_x_5227:
        /* <DEDUP_REMOVED lines=14> */
.L_x_5228:
[----:B------:R-:W-:Y:S01]  /*167b0*/  IMAD.MOV.U32 R2, RZ, RZ, R14 ;  /* 0x000000ffff027224 */ /* 0x000fe200078e000e */
[----:B------:R-:W-:Y:S06]  /*167c0*/  BRA `(.L_x_5229) ;  /* 0xffffffbc00287947 */ /* 0x000fec000383ffff */
.L_x_5153:
[----:B-1----:R1:W2:Y:S02]  /*167d0*/  SYNCS.PHASECHK.TRANS64.TRYWAIT P0, [R17+URZ+0x33420], R0 ;  /* 0x03342000110075a7 */ /* 0x0022a4000800017f */
[----:B--2---:R-:W-:Y:S05]  /*167e0*/  @!P0 NANOSLEEP.SYNCS 0x989680 ;  /* 0x009896800000895d */ /* 0x004fea0003900000 */
[----:B------:R-:W2:Y:S02]  /*167f0*/  @!P0 SYNCS.PHASECHK.TRANS64 P0, [R17+URZ+0x33420], R0 ;  /* 0x03342000110085a7 */ /* 0x000ea4000800007f */
[----:B--2---:R-:W-:Y:S05]  /*16800*/  @!P0 BRA `(.L_x_5153) ;  /* 0xfffffffc00f08947 */ /* 0x004fea000383ffff */
[----:B------:R-:W-:Y:S05]  /*16810*/  BRA `(.L_x_5230) ;  /* 0xffffffbc00987947 */ /* 0x000fea000383ffff */
.L_x_5159:
[----:B--2---:R2:W3:Y:S02]  /*16820*/  SYNCS.PHASECHK.TRANS64.TRYWAIT P0, [R6+URZ+0x33480], R5 ;  /* 0x03348005060075a7 */ /* 0x0044e4000800017f */
[----:B---3--:R-:W-:Y:S05]  /*16830*/  @!P0 NANOSLEEP.SYNCS 0x989680 ;  /* 0x009896800000895d */ /* 0x008fea0003900000 */
[----:B------:R-:W3:Y:S02]  /*16840*/  @!P0 SYNCS.PHASECHK.TRANS64 P0, [R6+URZ+0x33480], R5 ;  /* 0x03348005060085a7 */ /* 0x000ee4000800007f */
[----:B---3--:R-:W-:Y:S05]  /*16850*/  @!P0 BRA `(.L_x_5159) ;  /* 0xfffffffc00f08947 */ /* 0x008fea000383ffff */
[----:B------:R-:W-:Y:S05]  /*16860*/  BRA `(.L_x_5231) ;  /* 0xffffffc000507947 */ /* 0x000fea000383ffff */
.L_x_5166:
[----:B0-----:R0:W3:Y:S02]  /*16870*/  SYNCS.PHASECHK.TRANS64.TRYWAIT P0, [R6+URZ+0x33440], R5 ;  /* 0x03344005060075a7 */ /* 0x0010e4000800017f */
[----:B---3--:R-:W-:Y:S05]  /*16880*/  @!P0 NANOSLEEP.SYNCS 0x989680 ;  /* 0x009896800000895d */ /* 0x008fea0003900000 */
[----:B------:R-:W3:Y:S02]  /*16890*/  @!P0 SYNCS.PHASECHK.TRANS64 P0, [R6+URZ+0x33440], R5 ;  /* 0x03344005060085a7 */ /* 0x000ee4000800007f */
[----:B---3--:R-:W-:Y:S05]  /*168a0*/  @!P0 BRA `(.L_x_5166) ;  /* 0xfffffffc00f08947 */ /* 0x008fea000383ffff */
[----:B------:R-:W-:Y:S05]  /*168b0*/  BRA `(.L_x_5232) ;  /* 0xffffffc400507947 */ /* 0x000fea000383ffff */
.L_x_5174:
[----:B--2---:R2:W3:Y:S02]  /*168c0*/  SYNCS.PHASECHK.TRANS64.TRYWAIT P0, [R3+URZ+0x33470], R4 ;  /* 0x03347004030075a7 */ /* 0x0044e4000800017f */
[----:B---3--:R-:W-:Y:S05]  /*168d0*/  @!P0 NANOSLEEP.SYNCS 0x989680 ;  /* 0x009896800000895d */ /* 0x008fea0003900000 */
[----:B------:R-:W3:Y:S02]  /*168e0*/  @!P0 SYNCS.PHASECHK.TRANS64 P0, [R3+URZ+0x33470], R4 ;  /* 0x03347004030085a7 */ /* 0x000ee4000800007f */
[----:B---3--:R-:W-:Y:S05]  /*168f0*/  @!P0 BRA `(.L_x_5174) ;  /* 0xfffffffc00f08947 */ /* 0x008fea000383ffff */
[----:B------:R-:W-:Y:S05]  /*16900*/  BRA `(.L_x_5233) ;  /* 0xffffffc800647947 */ /* 0x000fea000383ffff */
.L_x_5176:
[----:B--2---:R2:W3:Y:S02]  /*16910*/  SYNCS.PHASECHK.TRANS64.TRYWAIT P0, [R3+URZ+0x33460], R4 ;  /* 0x03346004030075a7 */ /* 0x0044e4000800017f */
[----:B---3--:R-:W-:Y:S05]  /*16920*/  @!P0 NANOSLEEP.SYNCS 0x989680 ;  /* 0x009896800000895d */ /* 0x008fea0003900000 */
[----:B------:R-:W3:Y:S02]  /*16930*/  @!P0 SYNCS.PHASECHK.TRANS64 P0, [R3+URZ+0x33460], R4 ;  /* 0x03346004030085a7 */ /* 0x000ee4000800007f */
[----:B---3--:R-:W-:Y:S05]  /*16940*/  @!P0 BRA `(.L_x_5176) ;  /* 0xfffffffc00f08947 */ /* 0x008fea000383ffff */
[----:B------:R-:W-:Y:S05]  /*16950*/  BRA `(.L_x_5234) ;  /* 0xffffffc8006c7947 */ /* 0x000fea000383ffff */
.L_x_5183:
[----:B-1----:R1:W2:Y:S02]  /*16960*/  SYNCS.PHASECHK.TRANS64.TRYWAIT P1, [R0+URZ+0x33470], R3 ;  /* 0x03347003000075a7 */ /* 0x0022a4000802017f */
[----:B--2---:R-:W-:Y:S05]  /*16970*/  @!P1 NANOSLEEP.SYNCS 0x989680 ;  /* 0x009896800000995d */ /* 0x004fea0003900000 */
[----:B------:R-:W2:Y:S02]  /*16980*/  @!P1 SYNCS.PHASECHK.TRANS64 P1, [R0+URZ+0x33470], R3 ;  /* 0x03347003000095a7 */ /* 0x000ea4000802007f */
[----:B--2---:R-:W-:Y:S05]  /*16990*/  @!P1 BRA `(.L_x_5183) ;  /* 0xfffffffc00f09947 */ /* 0x004fea000383ffff */
[----:B------:R-:W-:Y:S05]  /*169a0*/  BRA `(.L_x_5235) ;  /* 0xffffffd400d47947 */ /* 0x000fea000383ffff */
.L_x_5185:
[----:B-1----:R1:W2:Y:S02]  /*169b0*/  SYNCS.PHASECHK.TRANS64.TRYWAIT P1, [R0+URZ+0x33460], R3 ;  /* 0x03346003000075a7 */ /* 0x0022a4000802017f */
[----:B--2---:R-:W-:Y:S05]  /*169c0*/  @!P1 NANOSLEEP.SYNCS 0x989680 ;  /* 0x009896800000995d */ /* 0x004fea0003900000 */
[----:B------:R-:W2:Y:S02]  /*169d0*/  @!P1 SYNCS.PHASECHK.TRANS64 P1, [R0+URZ+0x33460], R3 ;  /* 0x03346003000095a7 */ /* 0x000ea4000802007f */
[----:B--2---:R-:W-:Y:S05]  /*169e0*/  @!P1 BRA `(.L_x_5185) ;  /* 0xfffffffc00f09947 */ /* 0x004fea000383ffff */
[----:B------:R-:W-:Y:S05]  /*169f0*/  BRA `(.L_x_5236) ;  /* 0xffffffd400dc7947 */ /* 0x000fea000383ffff */
.L_x_5198:
[----:B0-----:R0:W1:Y:S02]  /*16a00*/  SYNCS.PHASECHK.TRANS64.TRYWAIT P0, [R0+URZ+0x33420], R3 ;  /* 0x03342003000075a7 */ /* 0x001064000800017f */
[----:B-1----:R-:W-:Y:S05]  /*16a10*/  @!P0 NANOSLEEP.SYNCS 0x989680 ;  /* 0x009896800000895d */ /* 0x002fea0003900000 */
[----:B------:R-:W1:Y:S02]  /*16a20*/  @!P0 SYNCS.PHASECHK.TRANS64 P0, [R0+URZ+0x33420], R3 ;  /* 0x03342003000085a7 */ /* 0x000e64000800007f */
[----:B-1----:R-:W-:Y:S05]  /*16a30*/  @!P0 BRA `(.L_x_5198) ;  /* 0xfffffffc00f08947 */ /* 0x002fea000383ffff */
[----:B------:R-:W-:Y:S05]  /*16a40*/  BRA `(.L_x_5237) ;  /* 0xfffffff000247947 */ /* 0x000fea000383ffff */
.L_x_5199:
        /* <DEDUP_REMOVED lines=11> */
.L_x_5239:
[----:B------:R-:W-:Y:S05]  /*16b00*/  BSYNC B0 ;  /* 0x0000000000007941 */ /* 0x000fea0003800000 */
.L_x_5238:
[----:B------:R-:W-:Y:S05]  /*16b10*/  BRA `(.L_x_5240) ;  /* 0xfffffff0000c7947 */ /* 0x000fea000383ffff */
.L_x_5202:
[----:B------:R-:W-:Y:S01]  /*16b20*/  BSSY B1, `(.L_x_5241) ;  /* 0x0000006000017945 */ /* 0x000fe20003800000 */
[----:B------:R-:W-:-:S07]  /*16b30*/  IMAD.MOV.U32 R15, RZ, RZ, -0x1 ;  /* 0xffffffffff0f7424 */ /* 0x000fce00078e00ff */
[----:B01----:R-:W-:Y:S05]  /*16b40*/  WARPSYNC.COLLECTIVE R15, `(.L_x_5242) ;  /* 0x000000000f0c7348 */ /* 0x003fea0003c00000 */
[----:B------:R-:W-:Y:S02]  /*16b50*/  ELECT P6, UR62, PT ;  /* 0x00000000003e782f */ /* 0x000fe400038c0000 */
[----:B------:R-:W-:Y:S01]  /*16b60*/  MOV R14, UR62 ;  /* 0x0000003e000e7c02 */ /* 0x000fe20008000f00 */
[----:B01----:R-:W-:Y:S10]  /*16b70*/  ENDCOLLECTIVE ;  /* 0x000000000000791b */ /* 0x003ff40003800000 */
.L_x_5242:
[----:B------:R-:W-:Y:S05]  /*16b80*/  BSYNC B1 ;  /* 0x0000000000017941 */ /* 0x000fea0003800000 */
.L_x_5241:
[----:B------:R-:W-:Y:S05]  /*16b90*/  BRA `(.L_x_5243) ;  /* 0xfffffff000047947 */ /* 0x000fea000383ffff */
.L_x_5204:
[----:B0-----:R0:W1:Y:S02]  /*16ba0*/  SYNCS.PHASECHK.TRANS64.TRYWAIT P1, [R6+URZ], R5 ;  /* 0x00000005060075a7 */ /* 0x001064000802017f */
[----:B-1----:R-:W-:Y:S05]  /*16bb0*/  @!P1 NANOSLEEP.SYNCS 0x989680 ;  /* 0x009896800000995d */ /* 0x002fea0003900000 */
[----:B------:R-:W1:Y:S02]  /*16bc0*/  @!P1 SYNCS.PHASECHK.TRANS64 P1, [R6+URZ], R5 ;  /* 0x00000005060095a7 */ /* 0x000e64000802007f */
[----:B-1----:R-:W-:Y:S05]  /*16bd0*/  @!P1 BRA `(.L_x_5204) ;  /* 0xfffffffc00f09947 */ /* 0x002fea000383ffff */
[----:B------:R-:W-:Y:S05]  /*16be0*/  BRA `(.L_x_5244) ;  /* 0xfffffff000407947 */ /* 0x000fea000383ffff */
.L_x_5205:
[----:B-1----:R1:W2:Y:S02]  /*16bf0*/  SYNCS.PHASECHK.TRANS64.TRYWAIT P1, [R7+URZ], R2 ;  /* 0x00000002070075a7 */ /* 0x0022a4000802017f */
[----:B--2---:R-:W-:Y:S05]  /*16c00*/  @!P1 NANOSLEEP.SYNCS 0x989680 ;  /* 0x009896800000995d */ /* 0x004fea0003900000 */
[----:B------:R-:W2:Y:S02]  /*16c10*/  @!P1 SYNCS.PHASECHK.TRANS64 P1, [R7+URZ], R2 ;  /* 0x00000002070095a7 */ /* 0x000ea4000802007f */
[----:B--2---:R-:W-:Y:S05]  /*16c20*/  @!P1 BRA `(.L_x_5205) ;  /* 0xfffffffc00f09947 */ /* 0x004fea000383ffff */
[----:B------:R-:W-:Y:S05]  /*16c30*/  BRA `(.L_x_5245) ;  /* 0xfffffff000347947 */ /* 0x000fea000383ffff */
.L_x_5207:
[----:B--2---:R2:W3:Y:S02]  /*16c40*/  SYNCS.PHASECHK.TRANS64.TRYWAIT P1, [R4+URZ+0x33460], R5 ;  /* 0x03346005040075a7 */ /* 0x0044e4000802017f */
[----:B---3--:R-:W-:Y:S05]  /*16c50*/  @!P1 NANOSLEEP.SYNCS 0x989680 ;  /* 0x009896800000995d */ /* 0x008fea0003900000 */
[----:B------:R-:W3:Y:S02]  /*16c60*/  @!P1 SYNCS.PHASECHK.TRANS64 P1, [R4+URZ+0x33460], R5 ;  /* 0x03346005040095a7 */ /* 0x000ee4000802007f */
[----:B---3--:R-:W-:Y:S05]  /*16c70*/  @!P1 BRA `(.L_x_5207) ;  /* 0xfffffffc00f09947 */ /* 0x008fea000383ffff */
[----:B------:R-:W-:Y:S05]  /*16c80*/  BRA `(.L_x_5246) ;  /* 0xfffffff000387947 */ /* 0x000fea000383ffff */
.L_x_5209:
[----:B---3--:R3:W4:Y:S02]  /*16c90*/  SYNCS.PHASECHK.TRANS64.TRYWAIT P1, [R3+URZ+0x33460], R2 ;  /* 0x03346002030075a7 */ /* 0x008724000802017f */
[----:B----4-:R-:W-:Y:S05]  /*16ca0*/  @!P1 NANOSLEEP.SYNCS 0x989680 ;  /* 0x009896800000995d */ /* 0x010fea0003900000 */
[----:B------:R-:W4:Y:S02]  /*16cb0*/  @!P1 SYNCS.PHASECHK.TRANS64 P1, [R3+URZ+0x33460], R2 ;  /* 0x03346002030095a7 */ /* 0x000f24000802007f */
[----:B----4-:R-:W-:Y:S05]  /*16cc0*/  @!P1 BRA `(.L_x_5209) ;  /* 0xfffffffc00f09947 */ /* 0x010fea000383ffff */
[----:B------:R-:W-:Y:S05]  /*16cd0*/  BRA `(.L_x_5247) ;  /* 0xfffffff000387947 */ /* 0x000fea000383ffff */
.L_x_5211:
[----:B----4-:R4:W0:Y:S02]  /*16ce0*/  SYNCS.PHASECHK.TRANS64.TRYWAIT P0, [R4+URZ+0x33480], R5 ;  /* 0x03348005040075a7 */ /* 0x010824000800017f */
[----:B0-----:R-:W-:Y:S05]  /*16cf0*/  @!P0 NANOSLEEP.SYNCS 0x989680 ;  /* 0x009896800000895d */ /* 0x001fea0003900000 */
[----:B------:R-:W0:Y:S02]  /*16d00*/  @!P0 SYNCS.PHASECHK.TRANS64 P0, [R4+URZ+0x33480], R5 ;  /* 0x03348005040085a7 */ /* 0x000e24000800007f */
[----:B0-----:R-:W-:Y:S05]  /*16d10*/  @!P0 BRA `(.L_x_5211) ;  /* 0xfffffffc00f08947 */ /* 0x001fea000383ffff */
[----:B------:R-:W-:Y:S05]  /*16d20*/  BRA `(.L_x_5212) ;  /* 0xfffffff000347947 */ /* 0x000fea000383ffff */
.L_x_5248:
        /* <DEDUP_REMOVED lines=13> */
.L_x_12968:


//--------------------- .text._ZN7cutlass13device_kernelIN5flash11enable_sm90INS1_16FlashAttnFwdSm90INS1_25CollectiveMainloopFwdSm90ILi2EN4cute5tupleIJNS5_1CILi1EEES8_S8_EEENS6_IJNS7_ILi128EEENS7_ILi160EEENS7_ILi192EEEEEELi192ENS_12float_e4m3_tEfNS_4arch4Sm90ELb1ELb0ELb0ELb1ELb0ELb1ELb0ELb1ELb1ELb1ELb0ELb0EEENS1_21CollectiveEpilogueFwdINS6_IJSA_SC_SB_EEES9_NS_10bfloat16_tESG_Li256ELb1ELb1ELb0ELb1EEENS1_36VarlenDynamicPersistentTileSchedulerILi128ELi160ELi256ELi128ELb0ELb1ELb1ELb1ELb1ELb1EEEEEEEEEvNT_6ParamsE --------------------------
	.section	.text._ZN7cutlass13device_kernelIN5flash11enable_sm90INS1_16FlashAttnFwdSm90INS1_25CollectiveMainloopFwdSm90ILi2EN4cute5tupleIJNS5_1CILi1EEES8_S8_EEENS6_IJNS7_ILi128EEENS7_ILi160EEENS7_ILi192EEEEEELi192ENS_12float_e4m3_tEfNS_4arch4Sm90ELb1ELb0ELb0ELb1ELb0ELb1ELb0ELb1ELb1ELb1ELb0ELb0EEENS1_21CollectiveEpilogueFwdINS6_IJSA_SC_SB_EEES9_NS_10bfloat16_tESG_Li256ELb1ELb1ELb0ELb1EEENS1_36VarlenDynamicPersistentTileSchedulerILi128ELi160ELi256ELi128ELb0ELb1ELb1ELb1ELb1ELb1EEEEEEEEEvNT_6ParamsE,"ax",@progbits
	.align	128
.text._ZN7cutlass13device_kernelIN5flash11enable_sm90INS1_16FlashAttnFwdSm90INS1_25CollectiveMainloopFwdSm90ILi2EN4cute5tupleIJNS5_1CILi1EEES8_S8_EEENS6_IJNS7_ILi128EEENS7_ILi160EEENS7_ILi192EEEEEELi192ENS_12float_e4m3_tEfNS_4arch4Sm90ELb1ELb0ELb0ELb1ELb0ELb1ELb0ELb1ELb1ELb1ELb0ELb0EEENS1_21CollectiveEpilogueFwdINS6_IJSA_SC_SB_EEES9_NS_10bfloat16_tESG_Li256ELb1ELb1ELb0ELb1EEENS1_36VarlenDynamicPersistentTileSchedulerILi128ELi160ELi256ELi128ELb0ELb1ELb1ELb1ELb1ELb1EEEEEEEEEvNT_6ParamsE:
        .type           _ZN7cutlass13device_kernelIN5flash11enable_sm90INS1_16FlashAttnFwdSm90INS1_25CollectiveMainloopFwdSm90ILi2EN4cute5tupleIJNS5_1CILi1EEES8_S8_EEENS6_IJNS7_ILi128EEENS7_ILi160EEENS7_ILi192EEEEEELi192ENS_12float_e4m3_tEfNS_4arch4Sm90ELb1ELb0ELb0ELb1ELb0ELb1ELb0ELb1ELb1ELb1ELb0ELb0EEENS1_21CollectiveEpilogueFwdINS6_IJSA_SC_SB_EEES9_NS_10bfloat16_tESG_Li256ELb1ELb1ELb0ELb1EEENS1_36VarlenDynamicPersistentTileSchedulerILi128ELi160ELi256ELi128ELb0ELb1ELb1ELb1ELb1ELb1EEEEEEEEEvNT_6ParamsE,@function
        .size           _ZN7cutlass13device_kernelIN5flash11enable_sm90INS1_16FlashAttnFwdSm90INS1_25CollectiveMainloopFwdSm90ILi2EN4cute5tupleIJNS5_1CILi1EEES8_S8_EEENS6_IJNS7_ILi128EEENS7_ILi160EEENS7_ILi192EEEEEELi192ENS_12float_e4m3_tEfNS_4arch4Sm90ELb1ELb0ELb0ELb1ELb0ELb1ELb0ELb1ELb1ELb1ELb0ELb0EEENS1_21CollectiveEpilogueFwdINS6_IJSA_SC_SB_EEES9_NS_10bfloat16_tESG_Li256ELb1ELb1ELb0ELb1EEENS1_36VarlenDynamicPersistentTileSchedulerILi128ELi160ELi256ELi128ELb0ELb1ELb1ELb1ELb1ELb1EEEEEEEEEvNT_6ParamsE,(.L_x_12969 - _ZN7cutlass13device_kernelIN5flash11enable_sm90INS1_16FlashAttnFwdSm90INS1_25CollectiveMainloopFwdSm90ILi2EN4cute5tupleIJNS5_1CILi1EEES8_S8_EEENS6_IJNS7_ILi128EEENS7_ILi160EEENS7_ILi192EEEEEELi192ENS_12float_e4m3_tEfNS_4arch4Sm90ELb1ELb0ELb0ELb1ELb0ELb1ELb0ELb1ELb1ELb1ELb0ELb0EEENS1_21CollectiveEpilogueFwdINS6_IJSA_SC_SB_EEES9_NS_10bfloat16_tESG_Li256ELb1ELb1ELb0ELb1EEENS1_36VarlenDynamicPersistentTileSchedulerILi128ELi160ELi256ELi128ELb0ELb1ELb1ELb1ELb1ELb1EEEEEEEEEvNT_6ParamsE)
        .other          _ZN7cutlass13device_kernelIN5flash11enable_sm90INS1_16FlashAttnFwdSm90INS1_25CollectiveMainloopFwdSm90ILi2EN4cute5tupleIJNS5_1CILi1EEES8_S8_EEENS6_IJNS7_ILi128EEENS7_ILi160EEENS7_ILi192EEEEEELi192ENS_12float_e4m3_tEfNS_4arch4Sm90ELb1ELb0ELb0ELb1ELb0ELb1ELb0ELb1ELb1ELb1ELb0ELb0EEENS1_21CollectiveEpilogueFwdINS6_IJSA_SC_SB_EEES9_NS_10bfloat16_tESG_Li256ELb1ELb1ELb0ELb1EEENS1_36VarlenDynamicPersistentTileSchedulerILi128ELi160ELi256ELi128ELb0ELb1ELb1ELb1ELb1ELb1EEEEEEEEEvNT_6ParamsE,@"STO_CUDA_ENTRY STV_DEFAULT"
_ZN7cutlass13device_kernelIN5flash11enable_sm90INS1_16FlashAttnFwdSm90INS1_25CollectiveMainloopFwdSm90ILi2EN4cute5tupleIJNS5_1CILi1EEES8_S8_EEENS6_IJNS7_ILi128EEENS7_ILi160EEENS7_ILi192EEEEEELi192ENS_12float_e4m3_tEfNS_4arch4Sm90ELb1ELb0ELb0ELb1ELb0ELb1ELb0ELb1ELb1ELb1ELb0ELb0EEENS1_21CollectiveEpilogueFwdINS6_IJSA_SC_SB_EEES9_NS_10bfloat16_tESG_Li256ELb1ELb1ELb0ELb1EEENS1_36VarlenDynamicPersistentTileSchedulerILi128ELi160ELi256ELi128ELb0ELb1ELb1ELb1ELb1ELb1EEEEEEEEEvNT_6ParamsE:
        /* <DEDUP_REMOVED lines=24> */
.L_x_5250:
[----:B------:R-:W-:Y:S05]  /*0180*/  BSYNC B0 ;  /* 0x0000000000007941 */ /* 0x000fea0003800000 */
.L_x_5249:
        /* <DEDUP_REMOVED lines=41> */
.L_x_5251:
        /* <DEDUP_REMOVED lines=22> */
.L_x_5252:
        /* <DEDUP_REMOVED lines=18> */
.L_x_5253:
        /* <DEDUP_REMOVED lines=22> */
.L_x_5254:
        /* <DEDUP_REMOVED lines=22> */
.L_x_5255:
        /* <DEDUP_REMOVED lines=8> */
.L_x_5258:
        /* <DEDUP_REMOVED lines=24> */
[----:B------:R-:W-:Y:S02]  /*0b60*/  R2UR UR52, R16 ;  /* 0x00000000103472ca */ /* 0x000fe400000e0000 */
[----:B------:R-:W-:Y:S01]  /*0b70*/  CS2R R222, SRZ ;  /* 0x0000000000de7805 */ /* 0x000fe2000001ff00 */
[----:B------:R-:W-:Y:S01]  /*0b80*/  IMAD.MOV.U32 R221, RZ, RZ, RZ ;  /* 0x000000ffffdd7224 */ /* 0x000fe200078e00ff */
[----:B------:R-:W-:Y:S01]  /*0b90*/  ULOP3.LUT UR53, UR36, 0x1, URZ, 0xfc, !UPT ;  /* 0x0000000124357892 */ /* 0x000fe2000f8efc3f */
[----:B------:R-:W-:-:S08]  /*0ba0*/  UMOV UR43, URZ ;  /* 0x0000003f002b7c82 */ /* 0x000fd00008000000 */
        /* <DEDUP_REMOVED lines=8> */
[----:B------:R-:W-:-:S02]  /*0c30*/  SHF.R.S32.HI R8, RZ, 0x4, R7 ;  /* 0x00000004ff087819 */ /* 0x000fc40000011407 */
[----:B------:R-:W-:Y:S02]  /*0c40*/  SHF.R.S32.HI R220, RZ, 0x1, R3 ;  /* 0x00000001ffdc7819 */ /* 0x000fe40000011403 */
[--C-:B------:R-:W-:Y:S02]  /*0c50*/  SHF.R.S32.HI R5, RZ, 0x2, R4.reuse ;  /* 0x00000002ff057819 */ /* 0x100fe40000011404 */
[----:B------:R-:W-:Y:S02]  /*0c60*/  SHF.R.S32.HI R2, RZ, 0x1f, R4 ;  /* 0x0000001fff027819 */ /* 0x000fe40000011404 */
[----:B------:R-:W-:Y:S02]  /*0c70*/  LOP3.LUT R12, R10, 0xfffffc00, RZ, 0xc0, !PT ;  /* 0xfffffc000a0c7812 */ /* 0x000fe400078ec0ff */
[C---:B------:R-:W-:Y:S02]  /*0c80*/  LOP3.LUT R9, R7.reuse, 0x3fffff0, RZ, 0xc0, !PT ;  /* 0x03fffff007097812 */ /* 0x040fe400078ec0ff */
[----:B------:R-:W-:-:S02]  /*0c90*/  LEA.HI R10, R7, R8, RZ, 0x1 ;  /* 0x00000008070a7211 */ /* 0x000fc400078f08ff */
[----:B------:R-:W-:Y:S01]  /*0ca0*/  LEA.HI R6, R3, R220, RZ, 0x1 ;  /* 0x000000dc03067211 */ /* 0x000fe200078f08ff */
[----:B------:R-:W-:Y:S01]  /*0cb0*/  IMAD.IADD R9, R24, 0x1, -R9 ;  /* 0x0000000118097824 */ /* 0x000fe200078e0a09 */
[----:B------:R-:W-:Y:S02]  /*0cc0*/  LEA.HI R2, R2, R5, RZ, 0x2 ;  /* 0x0000000502027211 */ /* 0x000fe400078f10ff */
[----:B------:R-:W-:Y:S01]  /*0cd0*/  LOP3.LUT R11, R10, 0x1ffffffe, RZ, 0xc0, !PT ;  /* 0x1ffffffe0a0b7812 */ /* 0x000fe200078ec0ff */
[----:B------:R-:W-:Y:S01]  /*0ce0*/  IMAD R12, R9, 0x40, R12 ;  /* 0x00000040090c7824 */ /* 0x000fe200078e020c */
[----:B------:R-:W-:Y:S02]  /*0cf0*/  LOP3.LUT R7, R6, 0x3fffffe, RZ, 0xc0, !PT ;  /* 0x03fffffe06077812 */ /* 0x000fe400078ec0ff */
[----:B------:R-:W-:Y:S01]  /*0d00*/  LOP3.LUT R6, R2, 0xfffffffc, RZ, 0xc0, !PT ;  /* 0xfffffffc02067812 */ /* 0x000fe200078ec0ff */
[----:B------:R-:W-:Y:S01]  /*0d10*/  IMAD.IADD R11, R8, 0x1, -R11 ;  /* 0x00000001080b7824 */ /* 0x000fe200078e0a0b */
[-C--:B------:R-:W-:Y:S01]  /*0d20*/  LEA.HI R2, R0, R24.reuse, RZ, 0x7 ;  /* 0x0000001800027211 */ /* 0x080fe200078f38ff */
[C---:B------:R-:W-:Y:S01]  /*0d30*/  IMAD.IADD R7, R220.reuse, 0x1, -R7 ;  /* 0x00000001dc077824 */ /* 0x040fe200078e0a07 */
[----:B------:R-:W-:Y:S01]  /*0d40*/  LOP3.LUT R3, R3, 0xfffffffe, RZ, 0xc0, !PT ;  /* 0xfffffffe03037812 */ /* 0x000fe200078ec0ff */
[----:B------:R-:W-:Y:S01]  /*0d50*/  IMAD.IADD R19, R5, 0x1, -R6 ;  /* 0x0000000105137824 */ /* 0x000fe200078e0a06 */
[----:B------:R-:W-:Y:S01]  /*0d60*/  IADD3 R9, R220, 0x80, RZ ;  /* 0x00000080dc097810 */ /* 0x000fe20007ffe0ff */
[----:B------:R-:W-:Y:S01]  /*0d70*/  IMAD R6, R11, 0x8, R12 ;  /* 0x000000080b067824 */ /* 0x000fe200078e020c */
[----:B------:R-:W-:Y:S01]  /*0d80*/  LOP3.LUT R4, R4, 0xfffffffc, RZ, 0xc0, !PT ;  /* 0xfffffffc04047812 */ /* 0x000fe200078ec0ff */
[----:B------:R-:W-:Y:S01]  /*0d90*/  IMAD.IADD R18, R24, 0x1, -R3 ;  /* 0x0000000118127824 */ /* 0x000fe200078e0a03 */
[----:B------:R-:W-:Y:S01]  /*0da0*/  LOP3.LUT R5, R2, 0xffffff80, RZ, 0xc0, !PT ;  /* 0xffffff8002057812 */ /* 0x000fe200078ec0ff */
[----:B------:R-:W-:Y:S01]  /*0db0*/  IMAD R232, R8, 0x8, R7 ;  /* 0x0000000808e87824 */ /* 0x000fe200078e0207 */
[----:B------:R-:W-:Y:S01]  /*0dc0*/  SHF.R.S32.HI R3, RZ, 0x1f, R9 ;  /* 0x0000001fff037819 */ /* 0x000fe20000011409 */
[C---:B------:R-:W-:Y:S01]  /*0dd0*/  IMAD.IADD R7, R24.reuse, 0x1, -R4 ;  /* 0x0000000118077824 */ /* 0x040fe200078e0a04 */
[----:B------:R0:W-:Y:S01]  /*0de0*/  STL [R1+0x70], R6 ;  /* 0x0000700601007387 */ /* 0x0001e20000100800 */
[----:B------:R-:W-:Y:S01]  /*0df0*/  IMAD.IADD R21, R24, 0x1, -R5 ;  /* 0x0000000118157824 */ /* 0x000fe200078e0a05 */
[----:B------:R-:W-:Y:S01]  /*0e00*/  LEA.HI R10, R9, R9, RZ, 0x1 ;  /* 0x00000009090a7211 */ /* 0x000fe200078f08ff */
[----:B------:R-:W-:Y:S01]  /*0e10*/  IMAD.SHL.U32 R22, R18, 0x8, RZ ;  /* 0x0000000812167824 */ /* 0x000fe200078e00ff */
[----:B------:R-:W-:Y:S01]  /*0e20*/  LEA.HI R4, R7, R7, RZ, 0x1 ;  /* 0x0000000707047211 */ /* 0x000fe200078f08ff */
[----:B------:R-:W-:Y:S01]  /*0e30*/  IMAD.SHL.U32 R230, R19, 0x80, RZ ;  /* 0x0000008013e67824 */ /* 0x000fe200078e00ff */
[----:B------:R-:W-:Y:S01]  /*0e40*/  LOP3.LUT R5, R10, 0x3fffffe, RZ, 0xc0, !PT ;  /* 0x03fffffe0a057812 */ /* 0x000fe200078ec0ff */
[----:B------:R-:W-:Y:S01]  /*0e50*/  VIADD R226, R22, 0x20 ;  /* 0x0000002016e27836 */ /* 0x000fe20000000000 */
[----:B------:R-:W-:Y:S01]  /*0e60*/  LOP3.LUT R8, R4, 0x1ffffffe, RZ, 0xc0, !PT ;  /* 0x1ffffffe04087812 */ /* 0x000fe200078ec0ff */
[C---:B------:R-:W-:Y:S01]  /*0e70*/  VIADD R225, R22.reuse, 0x40 ;  /* 0x0000004016e17836 */ /* 0x040fe20000000000 */
[----:B0-----:R-:W-:Y:S01]  /*0e80*/  LEA.HI R6, R3, R9, RZ, 0x3 ;  /* 0x0000000903067211 */ /* 0x001fe200078f18ff */
[----:B------:R-:W-:Y:S01]  /*0e90*/  IMAD.IADD R234, R9, 0x1, -R5 ;  /* 0x0000000109ea7824 */ /* 0x000fe200078e0a05 */
[----:B------:R-:W-:Y:S01]  /*0ea0*/  SHF.R.S32.HI R3, RZ, 0x1f, R21 ;  /* 0x0000001fff037819 */ /* 0x000fe20000011415 */
[----:B------:R-:W-:Y:S01]  /*0eb0*/  IMAD.IADD R9, R22, 0x1, R226 ;  /* 0x0000000116097824 */ /* 0x000fe200078e02e2 */
[----:B------:R-:W-:Y:S01]  /*0ec0*/  SHF.R.S32.HI R17, RZ, 0x7, R2 ;  /* 0x00000007ff117819 */ /* 0x000fe20000011402 */
[----:B------:R-:W-:Y:S01]  /*0ed0*/  IMAD.SHL.U32 R6, R6, 0x40, RZ ;  /* 0x0000004006067824 */ /* 0x000fe200078e00ff */
[-C--:B------:R-:W-:Y:S01]  /*0ee0*/  LEA.HI R4, R3, R21.reuse, RZ, 0x2 ;  /* 0x0000001503047211 */ /* 0x080fe200078f10ff */
[----:B------:R-:W-:Y:S01]  /*0ef0*/  IMAD.IADD R8, R7, 0x1, -R8 ;  /* 0x0000000107087824 */ /* 0x000fe200078e0a08 */
[----:B------:R-:W-:Y:S01]  /*0f00*/  LEA.HI R3, R3, R21, RZ, 0x5 ;  /* 0x0000001503037211 */ /* 0x000fe200078f28ff */
[----:B------:R-:W-:Y:S01]  /*0f10*/  IMAD.SHL.U32 R232, R232, 0x40, RZ ;  /* 0x00000040e8e87824 */ /* 0x000fe200078e00ff */
[----:B------:R-:W-:Y:S01]  /*0f20*/  LOP3.LUT R11, R6, 0xfffffe00, RZ, 0xc0, !PT ;  /* 0xfffffe00060b7812 */ /* 0x000fe200078ec0ff */
[----:B------:R0:W-:Y:S01]  /*0f30*/  STL [R1+0x18], R19 ;  /* 0x0000181301007387 */ /* 0x0001e20000100800 */
[--C-:B------:R-:W-:Y:S01]  /*0f40*/  SHF.R.S32.HI R5, RZ, 0x2, R4.reuse ;  /* 0x00000002ff057819 */ /* 0x100fe20000011404 */
[----:B------:R-:W-:Y:S01]  /*0f50*/  VIADD R224, R22, 0x10 ;  /* 0x0000001016e07836 */ /* 0x000fe20000000000 */
[----:B------:R-:W-:Y:S01]  /*0f60*/  SHF.R.S32.HI R6, RZ, 0x1f, R4 ;  /* 0x0000001fff067819 */ /* 0x000fe20000011404 */
[----:B------:R-:W-:Y:S01]  /*0f70*/  IMAD R234, R234, 0x40, R11 ;  /* 0x00000040eaea7824 */ /* 0x000fe200078e020b */
[----:B------:R-:W-:Y:S01]  /*0f80*/  LEA.HI R2, R2, R17, RZ, 0x1 ;  /* 0x0000001102027211 */ /* 0x000fe200078f08ff */
[----:B------:R-:W-:Y:S01]  /*0f90*/  STL [R1+0x4], R13 ;  /* 0x0000040d01007387 */ /* 0x000fe20000100800 */
[----:B------:R-:W-:Y:S01]  /*0fa0*/  LEA.HI R6, R6, R5, RZ, 0x3 ;  /* 0x0000000506067211 */ /* 0x000fe200078f18ff */
[----:B------:R-:W-:Y:S01]  /*0fb0*/  VIADD R227, R22, 0x30 ;  /* 0x0000003016e37836 */ /* 0x000fe20000000000 */
[----:B------:R-:W-:Y:S01]  /*0fc0*/  SHF.R.S32.HI R3, RZ, 0x5, R3 ;  /* 0x00000005ff037819 */ /* 0x000fe20000011403 */
[----:B------:R-:W-:Y:S01]  /*0fd0*/  STL [R1+0x8], R14 ;  /* 0x0000080e01007387 */ /* 0x000fe20000100800 */
[----:B------:R-:W-:Y:S01]  /*0fe0*/  LOP3.LUT R6, R6, 0xfffffff8, RZ, 0xc0, !PT ;  /* 0xfffffff806067812 */ /* 0x000fe200078ec0ff */
[----:B------:R-:W-:Y:S01]  /*0ff0*/  VIADD R228, R22, 0x50 ;  /* 0x0000005016e47836 */ /* 0x000fe20000000000 */
[----:B------:R-:W-:Y:S01]  /*1000*/  LOP3.LUT R2, R2, 0x3fffffe, RZ, 0xc0, !PT ;  /* 0x03fffffe02027812 */ /* 0x000fe200078ec0ff */
[----:B------:R-:W-:Y:S01]  /*1010*/  STL [R1+0xc], R15 ;  /* 0x00000c0f01007387 */ /* 0x000fe20000100800 */
[----:B------:R-:W-:Y:S01]  /*1020*/  LEA.HI R0, R0, R24, RZ, 0x3 ;  /* 0x0000001800007211 */ /* 0x000fe200078f18ff */
[----:B------:R-:W-:Y:S01]  /*1030*/  IMAD.IADD R6, R5, 0x1, -R6 ;  /* 0x0000000105067824 */ /* 0x000fe200078e0a06 */
[----:B------:R-:W-:Y:S01]  /*1040*/  SHF.R.S32.HI R12, RZ, 0x1f, R9 ;  /* 0x0000001fff0c7819 */ /* 0x000fe20000011409 */
[----:B------:R-:W-:Y:S01]  /*1050*/  IMAD.IADD R2, R17, 0x1, -R2 ;  /* 0x0000000111027824 */ /* 0x000fe200078e0a02 */
[----:B------:R-:W-:Y:S01]  /*1060*/  IADD3 R7, R22, R225, RZ ;  /* 0x000000e116077210 */ /* 0x000fe20007ffe0ff */
[----:B------:R-:W-:Y:S01]  /*1070*/  IMAD R3, R3, 0x10, R6 ;  /* 0x0000001003037824 */ /* 0x000fe200078e0206 */
[CC--:B------:R-:W-:Y:S01]  /*1080*/  LEA.HI R11, R12.reuse, R9.reuse, RZ, 0x4 ;  /* 0x000000090c0b7211 */ /* 0x0c0fe200078f20ff */
[----:B------:R-:W-:Y:S01]  /*1090*/  IMAD.MOV.U32 R17, RZ, RZ, RZ ;  /* 0x000000ffff117224 */ /* 0x000fe200078e00ff */
[----:B------:R-:W-:Y:S01]  /*10a0*/  LEA.HI R9, R12, R9, RZ, 0x6 ;  /* 0x000000090c097211 */ /* 0x000fe200078f30ff */
[----:B------:R-:W-:Y:S01]  /*10b0*/  IMAD R20, R2, 0x40, R3 ;  /* 0x0000004002147824 */ /* 0x000fe200078e0203 */
[----:B------:R-:W-:-:S02]  /*10c0*/  LOP3.LUT R2, R0, 0xfffffff8, RZ, 0xc0, !PT ;  /* 0xfffffff800027812 */ /* 0x000fc400078ec0ff */
[----:B------:R-:W-:Y:S01]  /*10d0*/  SHF.R.S32.HI R12, RZ, 0x1f, R7 ;  /* 0x0000001fff0c7819 */ /* 0x000fe20000011407 */
[----:B------:R-:W-:Y:S01]  /*10e0*/  IMAD.SHL.U32 R9, R9, 0x80, RZ ;  /* 0x0000008009097824 */ /* 0x000fe200078e00ff */
[----:B------:R-:W-:Y:S01]  /*10f0*/  LOP3.LUT R230, R230, 0x180, RZ, 0xc0, !PT ;  /* 0x00000180e6e67812 */ /* 0x000fe200078ec0ff */
[----:B------:R-:W-:Y:S01]  /*1100*/  IMAD.IADD R2, R24, 0x1, -R2 ;  /* 0x0000000118027824 */ /* 0x000fe200078e0a02 */
[CC--:B------:R-:W-:Y:S01]  /*1110*/  LEA.HI R5, R12.reuse, R7.reuse, RZ, 0x4 ;  /* 0x000000070c057211 */ /* 0x0c0fe200078f20ff */
[----:B------:R-:W-:Y:S01]  /*1120*/  STL [R1+0x6c], R20 ;  /* 0x00006c1401007387 */ /* 0x000fe20000100800 */
[----:B------:R-:W-:Y:S01]  /*1130*/  LEA.HI R7, R12, R7, RZ, 0x6 ;  /* 0x000000070c077211 */ /* 0x000fe200078f30ff */
[----:B------:R-:W-:Y:S01]  /*1140*/  IMAD.SHL.U32 R236, R2, 0x8, RZ ;  /* 0x0000000802ec7824 */ /* 0x000fe200078e00ff */
[----:B------:R-:W-:Y:S02]  /*1150*/  SHF.R.S32.HI R3, RZ, 0x3, R0 ;  /* 0x00000003ff037819 */ /* 0x000fe40000011400 */
[----:B------:R-:W-:Y:S01]  /*1160*/  SHF.R.S32.HI R0, RZ, 0x1f, R220 ;  /* 0x0000001fff007819 */ /* 0x000fe200000114dc */
[----:B------:R-:W-:Y:S01]  /*1170*/  VIADD R0, R236, 0x40 ;  /* 0x00000040ec007836 */ /* 0x000fe20000000000 */
[----:B------:R-:W-:Y:S01]  /*1180*/  LOP3.LUT R6, R230, 0x30, R11, 0xf8, !PT ;  /* 0x00000030e6067812 */ /* 0x000fe200078ef80b */
[----:B------:R-:W-:Y:S01]  /*1190*/  IMAD.SHL.U32 R7, R7, 0x80, RZ ;  /* 0x0000008007077824 */ /* 0x000fe200078e00ff */
[----:B------:R-:W-:Y:S01]  /*11a0*/  SHF.R.U32.HI R231, RZ, 0x3, R230 ;  /* 0x00000003ffe77819 */ /* 0x000fe200000116e6 */
[----:B------:R-:W-:Y:S01]  /*11b0*/  VIADD R3, R236, 0x80 ;  /* 0x00000080ec037836 */ /* 0x000fe20000000000 */
[----:B------:R-:W-:-:S02]  /*11c0*/  SHF.L.U32 R18, R18, 0x4, RZ ;  /* 0x0000000412127819 */ /* 0x000fc400000006ff */
[----:B------:R-:W-:Y:S02]  /*11d0*/  LOP3.LUT R12, R230, 0x30, R5, 0xf8, !PT ;  /* 0x00000030e60c7812 */ /* 0x000fe400078ef805 */
[----:B------:R-:W-:Y:S02]  /*11e0*/  LOP3.LUT R9, R9, 0xffffe000, RZ, 0xc0, !PT ;  /* 0xffffe00009097812 */ /* 0x000fe400078ec0ff */
[----:B------:R-:W-:Y:S02]  /*11f0*/  LOP3.LUT R6, R6, R231, RZ, 0x3c, !PT ;  /* 0x000000e706067212 */ /* 0x000fe400078e3cff */
[----:B------:R-:W-:Y:S02]  /*1200*/  SHF.R.S32.HI R2, RZ, 0x1f, R236 ;  /* 0x0000001fff027819 */ /* 0x000fe400000114ec */
[----:B------:R-:W-:Y:S02]  /*1210*/  LOP3.LUT R4, R4, 0x7ffffffc, RZ, 0xc0, !PT ;  /* 0x7ffffffc04047812 */ /* 0x000fe400078ec0ff */
[----:B------:R-:W-:-:S02]  /*1220*/  SHF.R.S32.HI R2, RZ, 0x1f, R0 ;  /* 0x0000001fff027819 */ /* 0x000fc40000011400 */
[----:B------:R-:W-:Y:S01]  /*1230*/  LOP3.LUT R0, R230, 0x10, R18, 0xf8, !PT ;  /* 0x00000010e6007812 */ /* 0x000fe200078ef812 */
[----:B------:R-:W-:Y:S01]  /*1240*/  IMAD.IADD R4, R21, 0x1, -R4 ;  /* 0x0000000115047824 */ /* 0x000fe200078e0a04 */
[----:B------:R-:W-:Y:S02]  /*1250*/  LOP3.LUT R7, R7, 0xffffe000, RZ, 0xc0, !PT ;  /* 0xffffe00007077812 */ /* 0x000fe400078ec0ff */
[----:B------:R-:W-:Y:S02]  /*1260*/  LOP3.LUT R12, R12, R231, RZ, 0x3c, !PT ;  /* 0x000000e70c0c7212 */ /* 0x000fe400078e3cff */
[----:B------:R-:W-:Y:S01]  /*1270*/  IADD3 R9, R6, R232, R9 ;  /* 0x000000e806097210 */ /* 0x000fe20007ffe009 */
[----:B------:R1:W-:Y:S01]  /*1280*/  STL [R1+0x1c], R4 ;  /* 0x00001c0401007387 */ /* 0x0003e20000100800 */
[----:B------:R-:W-:Y:S02]  /*1290*/  LOP3.LUT R2, R230, 0x30, R18, 0xf8, !PT ;  /* 0x00000030e6027812 */ /* 0x000fe400078ef812 */
[----:B------:R-:W-:-:S02]  /*12a0*/  SHF.R.S32.HI R6, RZ, 0x1f, R3 ;  /* 0x0000001fff067819 */ /* 0x000fc40000011403 */
[-C--:B------:R-:W-:Y:S02]  /*12b0*/  LOP3.LUT R3, R0, R231.reuse, RZ, 0x3c, !PT ;  /* 0x000000e700037212 */ /* 0x080fe400078e3cff */
[----:B------:R-:W-:Y:S02]  /*12c0*/  SHF.R.S32.HI R0, RZ, 0x4, R11 ;  /* 0x00000004ff007819 */ /* 0x000fe4000001140b */
[----:B0-----:R-:W-:Y:S02]  /*12d0*/  IADD3 R19, R12, R232, R7 ;  /* 0x000000e80c137210 */ /* 0x001fe40007ffe007 */
[----:B------:R-:W-:Y:S01]  /*12e0*/  LOP3.LUT R7, R2, R231, RZ, 0x3c, !PT ;  /* 0x000000e702077212 */ /* 0x000fe200078e3cff */
[----:B------:R-:W-:Y:S01]  /*12f0*/  IMAD.IADD R2, R232, 0x1, R3 ;  /* 0x00000001e8027824 */ /* 0x000fe200078e0203 */
[----:B-1----:R-:W-:Y:S01]  /*1300*/  SHF.R.S32.HI R4, RZ, 0x4, R5 ;  /* 0x00000004ff047819 */ /* 0x002fe20000011405 */
[----:B------:R0:W-:Y:S01]  /*1310*/  STL [R1+0x54], R0 ;  /* 0x0000540001007387 */ /* 0x0001e20000100800 */
[----:B------:R-:W-:Y:S01]  /*1320*/  IMAD.IADD R3, R16, 0x1, R9 ;  /* 0x0000000110037824 */ /* 0x000fe200078e0209 */
[----:B------:R-:W-:-:S02]  /*1330*/  SHF.R.S32.HI R10, RZ, 0x1, R10 ;  /* 0x00000001ff0a7819 */ /* 0x000fc4000001140a */
[----:B------:R-:W-:Y:S03]  /*1340*/  STL [R1+0x5c], R4 ;  /* 0x00005c0401007387 */ /* 0x000fe60000100800 */
[----:B------:R-:W-:Y:S01]  /*1350*/  IMAD.SHL.U32 R10, R10, 0x80, RZ ;  /* 0x000000800a0a7824 */ /* 0x000fe200078e00ff */
[----:B------:R1:W-:Y:S01]  /*1360*/  STL [R1+0x10], R2 ;  /* 0x0000100201007387 */ /* 0x0003e20000100800 */
[----:B0-----:R-:W-:-:S03]  /*1370*/  IADD3 R0, R16, R232, R7 ;  /* 0x000000e810007210 */ /* 0x001fc60007ffe007 */
[----:B------:R-:W-:Y:S02]  /*1380*/  LOP3.LUT R233, R10, 0x180, RZ, 0xc0, !PT ;  /* 0x000001800ae97812 */ /* 0x000fe400078ec0ff */
[----:B------:R0:W-:Y:S01]  /*1390*/  STL [R1+0x68], R0 ;  /* 0x0000680001007387 */ /* 0x0001e20000100800 */
[----:B-1----:R-:W-:-:S03]  /*13a0*/  IMAD.IADD R2, R16, 0x1, R19 ;  /* 0x0000000110027824 */ /* 0x002fc600078e0213 */
[----:B------:R1:W-:Y:S04]  /*13b0*/  STL [R1+0x64], R3 ;  /* 0x0000640301007387 */ /* 0x0003e80000100800 */
[----:B------:R1:W-:Y:S01]  /*13c0*/  STL [R1+0x60], R2 ;  /* 0x0000600201007387 */ /* 0x0003e20000100800 */
[----:B0-----:R-:W-:-:S05]  /*13d0*/  LEA R0, R8, R20, 0x3 ;  /* 0x0000001408007211 */ /* 0x001fca00078e18ff */
[----:B------:R1:W-:Y:S02]  /*13e0*/  STL [R1+0x20], R0 ;  /* 0x0000200001007387 */ /* 0x0003e40000100800 */
.L_x_5462:
[----:B-12---:R-:W2:Y:S01]  /*13f0*/  LDL.LU R0, [R1+0xc] ;  /* 0x00000c0001007983 */ /* 0x006ea20000300800 */
[----:B0--3--:R-:W2:Y:S01]  /*1400*/  LDC.64 R2, c[0x0][0xc88] ;  /* 0x00032200ff027b82 */ /* 0x009ea20000000a00 */
        /* <DEDUP_REMOVED lines=26> */
[----:B------:R-:W-:Y:S01]  /*15b0*/  ULDC.64 UR4, c[0x0][0x418] ;  /* 0x0001060000047ab9 */ /* 0x000fe20000000a00 */
[----:B------:R1:W-:Y:S04]  /*15c0*/  STL [R1+0x38], R30 ;  /* 0x0000381e01007387 */ /* 0x0003e80000100800 */
[----:B------:R1:W5:Y:S05]  /*15d0*/  @P0 LDG.E R27, desc[UR54][R8.64] ;  /* 0x00000036081b0981 */ /* 0x00036a000c1e1900 */
[----:B0-----:R-:W-:Y:S01]  /*15e0*/  @P2 IADD3 R6, P1, R30, UR8, RZ ;  /* 0x000000081e062c10 */ /* 0x001fe2000ff3e0ff */
[----:B------:R-:W-:Y:S01]  /*15f0*/  UISETP.NE.U32.AND UP0, UPT, UR4, URZ, UPT ;  /* 0x0000003f0400728c */ /* 0x000fe2000bf05070 */
[----:B------:R1:W-:Y:S02]  /*1600*/  STL [R1+0x3c], R28 ;  /* 0x00003c1c01007387 */ /* 0x0003e40000100800 */
[----:B----4-:R-:W-:Y:S01]  /*1610*/  @P2 IADD3.X R7, R28, UR9, RZ, P1, !PT ;  /* 0x000000091c072c10 */ /* 0x010fe20008ffe4ff */
[----:B------:R-:W-:-:S04]  /*1620*/  ULDC UR4, c[0x0][0x424] ;  /* 0x0001090000047ab9 */ /* 0x000fc80000000800 */
[----:B------:R1:W5:Y:S01]  /*1630*/  @P2 LDG.E R237, desc[UR54][R6.64] ;  /* 0x0000003606ed2981 */ /* 0x000362000c1e1900 */
        /* <DEDUP_REMOVED lines=18> */
.L_x_5260:
        /* <DEDUP_REMOVED lines=10> */
.L_x_5261:
[----:B------:R-:W-:Y:S05]  /*1800*/  @!P0 BRA `(.L_x_5262) ;  /* 0x00000000000c8947 */ /* 0x000fea0003800000 */
[----:B------:R-:W2:Y:S04]  /*1810*/  LDG.E R5, desc[UR54][R8.64] ;  /* 0x0000003608057981 */ /* 0x000ea8000c1e1900 */
[----:B------:R-:W2:Y:S02]  /*1820*/  LDG.E R26, desc[UR54][R8.64+0x4] ;  /* 0x00000436081a7981 */ /* 0x000ea4000c1e1900 */
[----:B--2---:R-:W-:-:S07]  /*1830*/  IMAD.IADD R26, R26, 0x1, -R5 ;  /* 0x000000011a1a7824 */ /* 0x004fce00078e0a05 */
.L_x_5262:
[----:B------:R-:W-:Y:S01]  /*1840*/  ULDC.64 UR4, c[0x0][0xa10] ;  /* 0x0002840000047ab9 */ /* 0x000fe20000000a00 */
[----:B------:R-:W2:Y:S01]  /*1850*/  LDL.LU R10, [R1+0x4] ;  /* 0x00000400010a7983 */ /* 0x000ea20000300800 */
[----:B------:R-:W-:Y:S01]  /*1860*/  ISETP.NE.U32.AND P0, PT, RZ, UR4, PT ;  /* 0x00000004ff007c0c */ /* 0x000fe2000bf05070 */
[----:B------:R-:W3:Y:S03]  /*1870*/  LDC R8, c[0x0][0x448] ;  /* 0x00011200ff087b82 */ /* 0x000ee60000000800 */
[----:B------:R-:W-:Y:S01]  /*1880*/  ISETP.NE.AND.EX P0, PT, RZ, UR5, PT, P0 ;  /* 0x00000005ff007c0c */ /* 0x000fe2000bf05300 */
[----:B------:R-:W-:-:S12]  /*1890*/  ULDC.64 UR4, c[0x0][0xa30] ;  /* 0x00028c0000047ab9 */ /* 0x000fd80000000a00 */
[----:B-1----:R-:W1:Y:S02]  /*18a0*/  @P0 LDC.64 R4, c[0x0][0xa10] ;  /* 0x00028400ff040b82 */ /* 0x002e640000000a00 */
[----:B-1----:R-:W-:-:S05]  /*18b0*/  @P0 IMAD.WIDE R4, R25, 0x4, R4 ;  /* 0x0000000419040825 */ /* 0x002fca00078e0204 */
[----:B------:R-:W4:Y:S04]  /*18c0*/  @P0 LDG.E R0, desc[UR54][R4.64] ;  /* 0x0000003604000981 */ /* 0x000f28000c1e1900 */
[----:B------:R1:W4:Y:S01]  /*18d0*/  @P0 LDG.E R9, desc[UR54][R4.64+0x4] ;  /* 0x0000043604090981 */ /* 0x000322000c1e1900 */
[----:B------:R-:W-:Y:S01]  /*18e0*/  ISETP.NE.U32.AND P1, PT, RZ, UR4, PT ;  /* 0x00000004ff007c0c */ /* 0x000fe2000bf25070 */
[----:B-----5:R-:W-:-:S03]  /*18f0*/  IMAD.MOV.U32 R145, RZ, RZ, R26 ;  /* 0x000000ffff917224 */ /* 0x020fc600078e001a */
[----:B------:R-:W-:-:S13]  /*1900*/  ISETP.NE.AND.EX P1, PT, RZ, UR5, PT, P1 ;  /* 0x00000005ff007c0c */ /* 0x000fda000bf25310 */
[----:B------:R-:W-:-:S04]  /*1910*/  @P1 IADD3 R6, P2, R30, UR4, RZ ;  /* 0x000000041e061c10 */ /* 0x000fc8000ff5e0ff */
[----:B------:R-:W-:-:S05]  /*1920*/  @P1 IADD3.X R7, R28, UR5, RZ, P2, !PT ;  /* 0x000000051c071c10 */ /* 0x000fca00097fe4ff */
[----:B------:R0:W5:Y:S01]  /*1930*/  @P1 LDG.E R145, desc[UR54][R6.64] ;  /* 0x0000003606911981 */ /* 0x000162000c1e1900 */
[----:B---3--:R-:W-:-:S13]  /*1940*/  ISETP.NE.AND P1, PT, R8, 0x1, PT ;  /* 0x000000010800780c */ /* 0x008fda0003f25270 */
[----:B------:R-:W3:Y:S08]  /*1950*/  @P1 LDC R11, c[0x0][0x44c] ;  /* 0x00011300ff0b1b82 */ /* 0x000ef00000000800 */
[----:B-1----:R-:W1:Y:S01]  /*1960*/  @P1 LDC R5, c[0x0][0x450] ;  /* 0x00011400ff051b82 */ /* 0x002e620000000800 */
[----:B--2---:R-:W-:-:S05]  /*1970*/  IMAD.SHL.U32 R235, R10, 0x80, RZ ;  /* 0x000000800aeb7824 */ /* 0x004fca00078e00ff */
[----:B------:R-:W-:Y:S01]  /*1980*/  IADD3 R4, R235, 0x7f, RZ ;  /* 0x0000007feb047810 */ /* 0x000fe20007ffe0ff */
[----:B----4-:R-:W-:Y:S02]  /*1990*/  @P0 IMAD.IADD R2, R9, 0x1, -R0 ;  /* 0x0000000109020824 */ /* 0x010fe400078e0a00 */
[----:B------:R-:W-:Y:S02]  /*19a0*/  IMAD.IADD R9, R26, 0x1, -R3 ;  /* 0x000000011a097824 */ /* 0x000fe400078e0a03 */
[----:B---3--:R-:W-:-:S04]  /*19b0*/  @P1 IMAD.HI.U32 R0, R4, R11, RZ ;  /* 0x0000000b04001227 */ /* 0x008fc800078e00ff */
[----:B0-----:R-:W-:Y:S01]  /*19c0*/  IMAD.IADD R6, R9, 0x1, R2 ;  /* 0x0000000109067824 */ /* 0x001fe200078e0202 */
[----:B-1----:R-:W-:Y:S01]  /*19d0*/  @P1 SHF.R.U32.HI R4, RZ, R5, R0 ;  /* 0x00000005ff041219 */ /* 0x002fe20000011600 */
[----:B------:R-:W-:Y:S02]  /*19e0*/  IMAD.MOV R126, RZ, RZ, -R9 ;  /* 0x000000ffff7e7224 */ /* 0x000fe400078e0a09 */
[C---:B------:R-:W-:Y:S01]  /*19f0*/  VIADD R0, R6.reuse, 0x9f ;  /* 0x0000009f06007836 */ /* 0x040fe20000000000 */
[----:B------:R-:W-:Y:S01]  /*1a00*/  IADD3 R158, R6, 0xa0, -R237 ;  /* 0x000000a0069e7810 */ /* 0x000fe20007ffe8ed */
[----:B------:R0:W-:Y:S01]  /*1a10*/  STL [R1], R6 ;  /* 0x0000000601007387 */ /* 0x0001e20000100800 */
[----:B------:R-:W-:Y:S01]  /*1a20*/  VIMNMX R126, RZ, R126, !PT ;  /* 0x0000007eff7e7248 */ /* 0x000fe20007fe0100 */
[----:B------:R-:W-:-:S04]  /*1a30*/  IMAD.HI R0, R0, 0x66666667, RZ ;  /* 0x6666666700007827 */ /* 0x000fc800078e02ff */
[----:B------:R-:W-:Y:S01]  /*1a40*/  IMAD.IADD R4, R158, 0x1, R4 ;  /* 0x000000019e047824 */ /* 0x000fe200078e0204 */
[----:B------:R-:W-:-:S03]  /*1a50*/  SHF.R.U32.HI R159, RZ, 0x1f, R0 ;  /* 0x0000001fff9f7819 */ /* 0x000fc60000011600 */
[----:B------:R-:W-:Y:S01]  /*1a60*/  IMAD.HI R4, R4, 0x66666667, RZ ;  /* 0x6666666704047827 */ /* 0x000fe200078e02ff */
[----:B------:R-:W-:-:S04]  /*1a70*/  LEA.HI.SX32 R159, R0, R159, 0x1a ;  /* 0x0000009f009f7211 */ /* 0x000fc800078fd2ff */
[----:B------:R-:W-:-:S04]  /*1a80*/  SHF.R.U32.HI R3, RZ, 0x1f, R4 ;  /* 0x0000001fff037819 */ /* 0x000fc80000011604 */
[----:B------:R-:W-:-:S04]  /*1a90*/  LEA.HI.SX32 R4, R4, R3, 0x1a ;  /* 0x0000000304047211 */ /* 0x000fc800078fd2ff */
[----:B------:R-:W-:-:S05]  /*1aa0*/  VIMNMX R4, R159, R4, PT ;  /* 0x000000049f047248 */ /* 0x000fca0003fe0100 */
        /* <DEDUP_REMOVED lines=33> */
.L_x_5265:
[----:B------:R-:W-:Y:S05]  /*1cc0*/  BSYNC B6 ;  /* 0x0000000000067941 */ /* 0x000fea0003800000 */
.L_x_5264:
        /* <DEDUP_REMOVED lines=20> */
.L_x_5267:
[----:B------:R-:W-:Y:S05]  /*1e10*/  BSYNC B6 ;  /* 0x0000000000067941 */ /* 0x000fea0003800000 */
.L_x_5266:
[----:B------:R-:W-:Y:S01]  /*1e20*/  ULDC.64 UR4, c[0x0][0x9f8] ;  /* 0x00027e0000047ab9 */ /* 0x000fe20000000a00 */
[----:B------:R-:W-:Y:S01]  /*1e30*/  IMAD.IADD R123, R27, 0x1, R26 ;  /* 0x000000011b7b7824 */ /* 0x000fe200078e021a */
[----:B------:R-:W-:Y:S01]  /*1e40*/  ISETP.NE.U32.AND P0, PT, RZ, UR4, PT ;  /* 0x00000004ff007c0c */ /* 0x000fe2000bf05070 */
[----:B------:R-:W2:Y:S01]  /*1e50*/  LDL R26, [R1+0x18] ;  /* 0x00001800011a7983 */ /* 0x000ea20000100800 */
[----:B------:R-:W0:Y:S01]  /*1e60*/  LDC.64 R116, c[0x0][0x300] ;  /* 0x0000c000ff747b82 */ /* 0x000e220000000a00 */
[----:B------:R-:W-:Y:S01]  /*1e70*/  SHF.R.S32.HI R8, RZ, 0x1f, R29 ;  /* 0x0000001fff087819 */ /* 0x000fe2000001141d */
[----:B------:R-:W-:Y:S01]  /*1e80*/  ULDC.64 UR6, c[0x0][0xa08] ;  /* 0x0002820000067ab9 */ /* 0x000fe20000000a00 */
[----:B------:R-:W-:Y:S01]  /*1e90*/  ISETP.NE.AND.EX P0, PT, RZ, UR5, PT, P0 ;  /* 0x00000005ff007c0c */ /* 0x000fe2000bf05300 */
[----:B------:R-:W3:Y:S01]  /*1ea0*/  LDL.LU R32, [R1+0x14] ;  /* 0x0000140001207983 */ /* 0x000ee20000300800 */
[----:B------:R-:W1:Y:S03]  /*1eb0*/  S2R R20, SR_TID.X ;  /* 0x0000000000147919 */ /* 0x000e660000002100 */
[----:B------:R-:W4:Y:S08]  /*1ec0*/  LDC.64 R110, c[0x0][0x3f8] ;  /* 0x0000fe00ff6e7b82 */ /* 0x000f300000000a00 */
[----:B------:R-:W-:Y:S01]  /*1ed0*/  @P0 IADD3 R4, P1, R30, UR4, RZ ;  /* 0x000000041e040c10 */ /* 0x000fe2000ff3e0ff */
[----:B------:R-:W4:Y:S03]  /*1ee0*/  LDC.64 R104, c[0x0][0x408] ;  /* 0x00010200ff687b82 */ /* 0x000f260000000a00 */
[----:B------:R-:W-:Y:S01]  /*1ef0*/  @P0 IADD3.X R5, R28, UR5, RZ, P1, !PT ;  /* 0x000000051c050c10 */ /* 0x000fe20008ffe4ff */
[----:B------:R-:W-:-:S04]  /*1f00*/  ULDC.64 UR4, c[0x0][0x308] ;  /* 0x0000c20000047ab9 */ /* 0x000fc80000000a00 */
[----:B------:R1:W2:Y:S01]  /*1f10*/  @P0 LDG.E R25, desc[UR54][R4.64] ;  /* 0x0000003604190981 */ /* 0x0002a2000c1e1900 */
[----:B------:R-:W-:Y:S01]  /*1f20*/  SHF.R.S32.HI R33, RZ, 0x1f, R123 ;  /* 0x0000001fff217819 */ /* 0x000fe2000001147b */
[-C--:B0-----:R-:W-:Y:S01]  /*1f30*/  IMAD.WIDE.U32 R6, R123, R116.reuse, RZ ;  /* 0x000000747b067225 */ /* 0x081fe200078e00ff */
[----:B------:R-:W-:Y:S01]  /*1f40*/  ISETP.NE.U32.AND P0, PT, RZ, UR6, PT ;  /* 0x00000006ff007c0c */ /* 0x000fe2000bf05070 */
[----:B------:R-:W0:Y:S01]  /*1f50*/  LDC R103, c[0x0][0x3f4] ;  /* 0x0000fd00ff677b82 */ /* 0x000e220000000800 */
[----:B------:R-:W-:Y:S01]  /*1f60*/  SHF.R.S32.HI R19, RZ, 0x1f, R18 ;  /* 0x0000001fff137819 */ /* 0x000fe20000011412 */
[----:B------:R-:W-:Y:S01]  /*1f70*/  IMAD R0, R33, R116, RZ ;  /* 0x0000007421007224 */ /* 0x000fe200078e02ff */
[----:B------:R-:W-:Y:S02]  /*1f80*/  ISETP.NE.AND.EX P0, PT, RZ, UR7, PT, P0 ;  /* 0x00000007ff007c0c */ /* 0x000fe4000bf05300 */
[----:B------:R-:W-:Y:S01]  /*1f90*/  SHF.R.S32.HI R28, RZ, 0x1f, R220 ;  /* 0x0000001fff1c7819 */ /* 0x000fe200000114dc */
[----:B------:R-:W-:-:S02]  /*1fa0*/  IMAD R3, R123, R117, R0 ;  /* 0x000000757b037224 */ /* 0x000fc400078e0200 */
[----:B------:R-:W-:Y:S02]  /*1fb0*/  IMAD R0, R8, UR4, RZ ;  /* 0x0000000408007c24 */ /* 0x000fe4000f8e02ff */
[----:B------:R-:W-:Y:S01]  /*1fc0*/  IMAD.IADD R7, R7, 0x1, R3 ;  /* 0x0000000107077824 */ /* 0x000fe200078e0203 */
[----:B-1----:R-:W-:Y:S01]  /*1fd0*/  SHF.R.U32.HI R30, RZ, 0x7, R20 ;  /* 0x00000007ff1e7819 */ /* 0x002fe20000011614 */
[C---:B------:R-:W-:Y:S02]  /*1fe0*/  IMAD R3, R29.reuse, UR5, R0 ;  /* 0x000000051d037c24 */ /* 0x040fe4000f8e0200 */
[----:B------:R-:W-:Y:S01]  /*1ff0*/  IMAD.WIDE.U32 R4, R29, UR4, R6 ;  /* 0x000000041d047c25 */ /* 0x000fe2000f8e0006 */
[----:B------:R-:W-:Y:S01]  /*2000*/  ISETP.NE.AND P6, PT, R30, 0x1, PT ;  /* 0x000000011e00780c */ /* 0x000fe20003fc5270 */
[----:B------:R-:W-:Y:S02]  /*2010*/  ULDC.64 UR4, c[0x0][0x310] ;  /* 0x0000c40000047ab9 */ /* 0x000fe40000000a00 */
[----:B------:R-:W-:-:S02]  /*2020*/  IMAD.IADD R5, R5, 0x1, R3 ;  /* 0x0000000105057824 */ /* 0x000fc400078e0203 */
[----:B------:R-:W-:-:S04]  /*2030*/  IMAD R3, R28, R116, RZ ;  /* 0x000000741c037224 */ /* 0x000fc800078e02ff */
[----:B------:R-:W-:Y:S02]  /*2040*/  IMAD R11, R220, R117, R3 ;  /* 0x00000075dc0b7224 */ /* 0x000fe400078e0203 */
[----:B----4-:R-:W-:-:S04]  /*2050*/  IMAD R10, R28, R110, RZ ;  /* 0x0000006e1c0a7224 */ /* 0x010fc800078e02ff */
[C---:B------:R-:W-:Y:S01]  /*2060*/  IMAD R13, R220.reuse, R111, R10 ;  /* 0x0000006fdc0d7224 */ /* 0x040fe200078e020a */
[----:B------:R-:W-:Y:S01]  /*2070*/  SHF.R.S32.HI R23, RZ, 0x1f, R22 ;  /* 0x0000001fff177819 */ /* 0x000fe20000011416 */
[----:B------:R-:W-:-:S04]  /*2080*/  IMAD.WIDE.U32 R112, R220, R110, R18 ;  /* 0x0000006edc707225 */ /* 0x000fc800078e0012 */
[----:B------:R-:W-:-:S04]  /*2090*/  IMAD.WIDE.U32 R114, R220, R110, R22 ;  /* 0x0000006edc727225 */ /* 0x000fc800078e0016 */
[----:B------:R-:W-:Y:S02]  /*20a0*/  IMAD.IADD R115, R115, 0x1, R13 ;  /* 0x0000000173737824 */ /* 0x000fe400078e020d */
[----:B------:R-:W-:Y:S02]  /*20b0*/  IMAD.IADD R113, R13, 0x1, R113 ;  /* 0x000000010d717824 */ /* 0x000fe400078e0271 */
[----:B------:R-:W-:-:S04]  /*20c0*/  IMAD.WIDE.U32 R108, R220, R104, R22 ;  /* 0x00000068dc6c7225 */ /* 0x000fc800078e0016 */
[----:B------:R-:W-:Y:S01]  /*20d0*/  IMAD.WIDE.U32 R106, R220, R104, R18 ;  /* 0x00000068dc6a7225 */ /* 0x000fe200078e0012 */
[----:B------:R-:W-:-:S03]  /*20e0*/  SHF.L.U64.HI R130, R116, 0x7, R117 ;  /* 0x0000000774827819 */ /* 0x000fc60000010275 */
[----:B-----5:R-:W-:-:S04]  /*20f0*/  IMAD.WIDE.U32 R114, R145, R110, R114 ;  /* 0x0000006e91727225 */ /* 0x020fc800078e0072 */
[----:B------:R-:W-:-:S04]  /*2100*/  IMAD.WIDE.U32 R112, R145, R110, R112 ;  /* 0x0000006e91707225 */ /* 0x000fc800078e0070 */
[----:B------:R-:W-:Y:S02]  /*2110*/  VIADD R157, R30, 0x8 ;  /* 0x000000081e9d7836 */ /* 0x000fe40000000000 */
[----:B------:R-:W-:Y:S02]  /*2120*/  IMAD R127, R117, 0xa0, RZ ;  /* 0x000000a0757f7824 */ /* 0x000fe400078e02ff */
[----:B------:R-:W-:Y:S02]  /*2130*/  IMAD.SHL.U32 R131, R116, 0x80, RZ ;  /* 0x0000008074837824 */ /* 0x000fe400078e00ff */
[----:B------:R-:W-:Y:S01]  /*2140*/  IMAD R129, R105, 0xa0, RZ ;  /* 0x000000a069817824 */ /* 0x000fe200078e02ff */
[----:B--2---:R-:W-:Y:S02]  /*2150*/  SHF.R.S32.HI R0, RZ, 0x1f, R25 ;  /* 0x0000001fff007819 */ /* 0x004fe40000011419 */
[----:B------:R-:W-:Y:S02]  /*2160*/  SEL R15, R25, RZ, !P0 ;  /* 0x000000ff190f7207 */ /* 0x000fe40004000000 */
        /* <DEDUP_REMOVED lines=36> */
[-C--:B0-----:R-:W-:Y:S02]  /*23b0*/  ISETP.GE.AND P0, PT, R18, R103.reuse, PT ;  /* 0x000000671200720c */ /* 0x081fe40003f06270 */
[----:B------:R-:W-:Y:S01]  /*23c0*/  LOP3.LUT R37, R9, R10, RZ, 0xfc, !PT ;  /* 0x0000000a09257212 */ /* 0x000fe200078efcff */
[----:B------:R-:W-:Y:S01]  /*23d0*/  IMAD R9, R28, R104, RZ ;  /* 0x000000681c097224 */ /* 0x000fe200078e02ff */
[----:B------:R-:W-:Y:S01]  /*23e0*/  ISETP.GE.AND P1, PT, R0, R103, PT ;  /* 0x000000670000720c */ /* 0x000fe20003f26270 */
[----:B------:R-:W-:Y:S02]  /*23f0*/  IMAD R35, R15, UR7, R11 ;  /* 0x000000070f237c24 */ /* 0x000fe4000f8e020b */
[----:B------:R-:W-:Y:S01]  /*2400*/  IMAD R13, R220, R105, R9 ;  /* 0x00000069dc0d7224 */ /* 0x000fe200078e0209 */
[----:B------:R-:W-:-:S02]  /*2410*/  SEL R9, R103, RZ, P0 ;  /* 0x000000ff67097207 */ /* 0x000fc40000000000 */
[----:B------:R-:W-:-:S03]  /*2420*/  SEL R11, R103, RZ, P1 ;  /* 0x000000ff670b7207 */ /* 0x000fc60000800000 */
[----:B------:R-:W-:Y:S02]  /*2430*/  IMAD.IADD R9, R18, 0x1, R9 ;  /* 0x0000000112097824 */ /* 0x000fe400078e0209 */
[----:B------:R-:W-:Y:S01]  /*2440*/  IMAD.IADD R11, R0, 0x1, R11 ;  /* 0x00000001000b7824 */ /* 0x000fe200078e020b */
[----:B------:R-:W-:Y:S01]  /*2450*/  ISETP.GE.AND P3, PT, R6, R103, PT ;  /* 0x000000670600720c */ /* 0x000fe20003f66270 */
[----:B------:R-:W-:Y:S01]  /*2460*/  IMAD.IADD R109, R109, 0x1, R13 ;  /* 0x000000016d6d7824 */ /* 0x000fe200078e020d */
[----:B------:R-:W-:Y:S01]  /*2470*/  SHF.R.S32.HI R10, RZ, 0x1f, R9 ;  /* 0x0000001fff0a7819 */ /* 0x000fe20000011409 */
[----:B------:R-:W-:Y:S01]  /*2480*/  IMAD.IADD R107, R13, 0x1, R107 ;  /* 0x000000010d6b7824 */ /* 0x000fe200078e026b */
[----:B------:R-:W-:Y:S02]  /*2490*/  SHF.R.S32.HI R12, RZ, 0x1f, R11 ;  /* 0x0000001fff0c7819 */ /* 0x000fe4000001140b */
[----:B------:R-:W-:Y:S02]  /*24a0*/  SEL R13, R103, RZ, P3 ;  /* 0x000000ff670d7207 */ /* 0x000fe40001800000 */
[----:B------:R-:W-:-:S02]  /*24b0*/  LEA.HI R27, R10, R9, RZ, 0x4 ;  /* 0x000000090a1b7211 */ /* 0x000fc400078f20ff */
[----:B------:R-:W-:Y:S02]  /*24c0*/  LEA.HI R10, R10, R9, RZ, 0x6 ;  /* 0x000000090a0a7211 */ /* 0x000fe400078f30ff */
[-C--:B------:R-:W-:Y:S01]  /*24d0*/  LEA.HI R29, R12, R11.reuse, RZ, 0x4 ;  /* 0x0000000b0c1d7211 */ /* 0x080fe200078f20ff */
[----:B------:R-:W-:Y:S01]  /*24e0*/  IMAD.IADD R20, R6, 0x1, R13 ;  /* 0x0000000106147824 */ /* 0x000fe200078e020d */
[----:B------:R-:W-:Y:S02]  /*24f0*/  LEA.HI R12, R12, R11, RZ, 0x6 ;  /* 0x0000000b0c0c7211 */ /* 0x000fe400078f30ff */
[----:B------:R-:W-:Y:S02]  /*2500*/  SHF.R.S32.HI R11, RZ, 0x6, R10 ;  /* 0x00000006ff0b7819 */ /* 0x000fe4000001140a */
[----:B------:R-:W-:Y:S02]  /*2510*/  SHF.R.S32.HI R13, RZ, 0x6, R12 ;  /* 0x00000006ff0d7819 */ /* 0x000fe4000001140c */
[----:B------:R-:W-:-:S02]  /*2520*/  LOP3.LUT R10, R230, 0x30, R27, 0xf8, !PT ;  /* 0x00000030e60a7812 */ /* 0x000fc400078ef81b */
[----:B------:R-:W-:Y:S02]  /*2530*/  SHF.R.S32.HI R21, RZ, 0x1f, R20 ;  /* 0x0000001fff157819 */ /* 0x000fe40000011414 */
[----:B------:R-:W-:Y:S01]  /*2540*/  LOP3.LUT R12, R230, 0x30, R29, 0xf8, !PT ;  /* 0x00000030e60c7812 */ /* 0x000fe200078ef81d */
[C---:B------:R-:W-:Y:S02]  /*2550*/  IMAD R144, R11.reuse, 0x2800, R232 ;  /* 0x000028000b907824 */ /* 0x040fe400078e02e8 */
[----:B------:R-:W-:Y:S01]  /*2560*/  IMAD R142, R11, 0x2800, R234 ;  /* 0x000028000b8e7824 */ /* 0x000fe200078e02ea */
[----:B------:R-:W-:Y:S01]  /*2570*/  LOP3.LUT R11, R10, R231, RZ, 0x3c, !PT ;  /* 0x000000e70a0b7212 */ /* 0x000fe200078e3cff */
[----:B------:R-:W-:Y:S01]  /*2580*/  IMAD R143, R13, 0x2800, R232 ;  /* 0x000028000d8f7824 */ /* 0x000fe200078e02e8 */
[----:B------:R-:W-:Y:S02]  /*2590*/  SHF.R.U32.HI R9, RZ, 0x3, R233 ;  /* 0x00000003ff097819 */ /* 0x000fe400000116e9 */
[----:B------:R-:W-:-:S02]  /*25a0*/  LEA.HI R31, R21, R20, RZ, 0x4 ;  /* 0x00000014151f7211 */ /* 0x000fc400078f20ff */
[----:B------:R-:W-:Y:S02]  /*25b0*/  LOP3.LUT R14, R233, 0x30, R27, 0xf8, !PT ;  /* 0x00000030e90e7812 */ /* 0x000fe400078ef81b */
[----:B------:R-:W-:Y:S02]  /*25c0*/  LOP3.LUT R12, R12, R231, RZ, 0x3c, !PT ;  /* 0x000000e70c0c7212 */ /* 0x000fe400078e3cff */
[----:B------:R-:W-:Y:S01]  /*25d0*/  LEA.HI R20, R21, R20, RZ, 0x6 ;  /* 0x0000001415147211 */ /* 0x000fe200078f30ff */
[----:B------:R-:W-:Y:S01]  /*25e0*/  IMAD.WIDE.U32 R118, R15, UR6, R118 ;  /* 0x000000060f767c25 */ /* 0x000fe2000f8e0076 */
[----:B------:R-:W-:Y:S02]  /*25f0*/  LOP3.LUT R15, R14, R9, RZ, 0x3c, !PT ;  /* 0x000000090e0f7212 */ /* 0x000fe400078e3cff */
[----:B------:R-:W-:Y:S01]  /*2600*/  IADD3 R143, R143, R12, RZ ;  /* 0x0000000c8f8f7210 */ /* 0x000fe20007ffe0ff */
[----:B------:R-:W-:Y:S01]  /*2610*/  IMAD.IADD R144, R144, 0x1, R11 ;  /* 0x0000000190907824 */ /* 0x000fe200078e020b */
[----:B------:R-:W-:-:S02]  /*2620*/  SHF.R.S32.HI R11, RZ, 0x6, R20 ;  /* 0x00000006ff0b7819 */ /* 0x000fc40000011414 */
[C---:B------:R-:W-:Y:S02]  /*2630*/  LOP3.LUT R12, R233.reuse, 0x30, R29, 0xf8, !PT ;  /* 0x00000030e90c7812 */ /* 0x040fe400078ef81d */
[--C-:B------:R-:W-:Y:S01]  /*2640*/  LOP3.LUT R14, R233, 0x30, R31.reuse, 0xf8, !PT ;  /* 0x00000030e90e7812 */ /* 0x100fe200078ef81f */
[--C-:B------:R-:W-:Y:S01]  /*2650*/  IMAD R140, R13, 0x2800, R234.reuse ;  /* 0x000028000d8c7824 */ /* 0x100fe200078e02ea */
[----:B---3--:R-:W-:Y:S01]  /*2660*/  LOP3.LUT R32, R32, 0xfffffffe, RZ, 0xc0, !PT ;  /* 0xfffffffe20207812 */ /* 0x008fe200078ec0ff */
[----:B------:R-:W-:Y:S01]  /*2670*/  IMAD R133, R11, 0x2800, R234 ;  /* 0x000028000b857824 */ /* 0x000fe200078e02ea */
[-C--:B------:R-:W-:Y:S02]  /*2680*/  LOP3.LUT R13, R12, R9.reuse, RZ, 0x3c, !PT ;  /* 0x000000090c0d7212 */ /* 0x080fe400078e3cff */
[----:B------:R-:W-:Y:S02]  /*2690*/  LOP3.LUT R14, R14, R9, RZ, 0x3c, !PT ;  /* 0x000000090e0e7212 */ /* 0x000fe400078e3cff */
[----:B------:R-:W-:Y:S01]  /*26a0*/  LOP3.LUT R10, R230, 0x30, R31, 0xf8, !PT ;  /* 0x00000030e60a7812 */ /* 0x000fe200078ef81f */
[----:B------:R-:W-:Y:S01]  /*26b0*/  IMAD.IADD R140, R140, 0x1, R13 ;  /* 0x000000018c8c7824 */ /* 0x000fe200078e020d */
[----:B------:R-:W-:Y:S01]  /*26c0*/  @P3 LOP3.LUT R32, R32, 0x1, RZ, 0xfc, !PT ;  /* 0x0000000120203812 */ /* 0x000fe200078efcff */
[----:B------:R-:W-:Y:S01]  /*26d0*/  IMAD.IADD R133, R133, 0x1, R14 ;  /* 0x0000000185857824 */ /* 0x000fe200078e020e */
[----:B------:R-:W-:Y:S01]  /*26e0*/  LOP3.LUT R10, R10, R231, RZ, 0x3c, !PT ;  /* 0x000000e70a0a7212 */ /* 0x000fe200078e3cff */
[----:B------:R-:W-:Y:S01]  /*26f0*/  IMAD R141, R11, 0x2800, R232 ;  /* 0x000028000b8d7824 */ /* 0x000fe200078e02e8 */
[----:B------:R-:W-:Y:S01]  /*2700*/  LOP3.LUT P3, RZ, R26, 0x2, RZ, 0xc0, !PT ;  /* 0x000000021aff7812 */ /* 0x000fe2000786c0ff */
[----:B------:R-:W-:Y:S01]  /*2710*/  VIADD R14, R18, 0xa0 ;  /* 0x000000a0120e7836 */ /* 0x000fe20000000000 */
[----:B------:R-:W-:-:S02]  /*2720*/  SHF.R.S32.HI R13, RZ, 0x1f, R145 ;  /* 0x0000001fff0d7819 */ /* 0x000fc40000011491 */
[----:B------:R-:W-:Y:S01]  /*2730*/  IADD3 R122, P2, R220, R123, RZ ;  /* 0x0000007bdc7a7210 */ /* 0x000fe20007f5e0ff */
[----:B------:R-:W-:Y:S02]  /*2740*/  IMAD.IADD R141, R141, 0x1, R10 ;  /* 0x000000018d8d7824 */ /* 0x000fe400078e020a */
[C---:B------:R-:W-:Y:S01]  /*2750*/  IMAD R10, R13.reuse, R110, RZ ;  /* 0x0000006e0d0a7224 */ /* 0x040fe200078e02ff */
[----:B------:R-:W-:Y:S02]  /*2760*/  IADD3.X R123, R28, R33, RZ, P2, !PT ;  /* 0x000000211c7b7210 */ /* 0x000fe400017fe4ff */
[----:B------:R-:W-:Y:S01]  /*2770*/  ISETP.GE.AND P2, PT, R14, UR4, PT ;  /* 0x000000040e007c0c */ /* 0x000fe2000bf46270 */
[----:B------:R-:W-:Y:S01]  /*2780*/  VIADD R26, R220, 0x80 ;  /* 0x00000080dc1a7836 */ /* 0x000fe20000000000 */
[----:B------:R-:W-:Y:S01]  /*2790*/  LOP3.LUT R32, R32, 0xfffffffb, RZ, 0xc0, !PT ;  /* 0xfffffffb20207812 */ /* 0x000fe200078ec0ff */
[----:B------:R-:W-:Y:S01]  /*27a0*/  IMAD R12, R13, R104, RZ ;  /* 0x000000680d0c7224 */ /* 0x000fe200078e02ff */
[----:B------:R-:W-:Y:S01]  /*27b0*/  SEL R34, RZ, 0x20, P2 ;  /* 0x00000020ff227807 */ /* 0x000fe20001000000 */
[----:B------:R-:W-:-:S02]  /*27c0*/  IMAD.IADD R142, R142, 0x1, R15 ;  /* 0x000000018e8e7824 */ /* 0x000fc400078e020f */
[----:B------:R-:W-:Y:S01]  /*27d0*/  IMAD R21, R145, R111, R10 ;  /* 0x0000006f91157224 */ /* 0x000fe200078e020a */
[C---:B------:R-:W-:Y:S01]  /*27e0*/  SHF.L.U64.HI R10, R110.reuse, 0x7, R111 ;  /* 0x000000076e0a7819 */ /* 0x040fe2000001026f */
[----:B------:R-:W-:Y:S02]  /*27f0*/  IMAD R15, R111, 0xa0, RZ ;  /* 0x000000a06f0f7824 */ /* 0x000fe400078e02ff */
[----:B------:R-:W-:Y:S01]  /*2800*/  IMAD.SHL.U32 R11, R110, 0x80, RZ ;  /* 0x000000806e0b7824 */ /* 0x000fe200078e00ff */
[----:B------:R-:W-:Y:S01]  /*2810*/  @P3 LOP3.LUT R32, R32, 0x4, RZ, 0xfc, !PT ;  /* 0x0000000420203812 */ /* 0x000fe200078efcff */
[----:B------:R-:W-:Y:S01]  /*2820*/  IMAD.WIDE.U32 R110, R110, 0xa0, RZ ;  /* 0x000000a06e6e7825 */ /* 0x000fe200078e00ff */
[----:B------:R-:W-:Y:S02]  /*2830*/  SHF.R.S32.HI R146, RZ, 0x1f, R26 ;  /* 0x0000001fff927819 */ /* 0x000fe4000001141a */
[----:B------:R-:W-:Y:S01]  /*2840*/  SHF.R.S32.HI R26, RZ, 0x4, R27 ;  /* 0x00000004ff1a7819 */ /* 0x000fe2000001141b */
[C---:B------:R-:W-:Y:S01]  /*2850*/  IMAD R25, R145.reuse, R105, R12 ;  /* 0x0000006991197224 */ /* 0x040fe200078e020c */
[C---:B------:R-:W-:Y:S01]  /*2860*/  SHF.L.U64.HI R12, R104.reuse, 0x7, R105 ;  /* 0x00000007680c7819 */ /* 0x040fe20000010269 */
[----:B------:R-:W-:Y:S01]  /*2870*/  IMAD.SHL.U32 R13, R104, 0x80, RZ ;  /* 0x00000080680d7824 */ /* 0x000fe200078e00ff */
[----:B------:R-:W-:Y:S01]  /*2880*/  SHF.R.S32.HI R28, RZ, 0x4, R29 ;  /* 0x00000004ff1c7819 */ /* 0x000fe2000001141d */
[----:B------:R-:W-:Y:S01]  /*2890*/  IMAD.WIDE.U32 R108, R145, R104, R108 ;  /* 0x00000068916c7225 */ /* 0x000fe200078e006c */
[----:B------:R-:W-:-:S02]  /*28a0*/  SHF.R.S32.HI R30, RZ, 0x4, R31 ;  /* 0x00000004ff1e7819 */ /* 0x000fc4000001141f */
[----:B------:R-:W-:Y:S01]  /*28b0*/  LOP3.LUT R41, R37, R34, RZ, 0xfc, !PT ;  /* 0x0000002225297212 */ /* 0x000fe200078efcff */
[----:B------:R-:W-:Y:S01]  /*28c0*/  IMAD.WIDE.U32 R106, R145, R104, R106 ;  /* 0x00000068916a7225 */ /* 0x000fe200078e006a */
[----:B------:R-:W-:Y:S02]  /*28d0*/  LOP3.LUT R27, R27, 0xfffffff0, RZ, 0xc0, !PT ;  /* 0xfffffff01b1b7812 */ /* 0x000fe400078ec0ff */
[----:B------:R-:W-:Y:S01]  /*28e0*/  LOP3.LUT R29, R29, 0xfffffff0, RZ, 0xc0, !PT ;  /* 0xfffffff01d1d7812 */ /* 0x000fe200078ec0ff */
[----:B------:R-:W-:Y:S01]  /*28f0*/  IMAD.WIDE.U32 R116, R116, 0xa0, RZ ;  /* 0x000000a074747825 */ /* 0x000fe200078e00ff */
[----:B------:R-:W-:-:S03]  /*2900*/  LOP3.LUT R31, R31, 0xfffffff0, RZ, 0xc0, !PT ;  /* 0xfffffff01f1f7812 */ /* 0x000fc600078ec0ff */
[----:B------:R-:W-:Y:S01]  /*2910*/  IMAD.WIDE.U32 R104, R104, 0xa0, RZ ;  /* 0x000000a068687825 */ /* 0x000fe200078e00ff */
[----:B------:R-:W-:Y:S01]  /*2920*/  LOP3.LUT R36, R37, 0x1, RZ, 0xc0, !PT ;  /* 0x0000000125247812 */ /* 0x000fe200078ec0ff */
[----:B------:R0:W-:Y:S02]  /*2930*/  STL [R1+0x14], R32 ;  /* 0x0000142001007387 */ /* 0x0001e40000100800 */
[----:B------:R-:W-:Y:S01]  /*2940*/  IMAD.IADD R128, R111, 0x1, R15 ;  /* 0x000000016f807824 */ /* 0x000fe200078e020f */
[----:B------:R-:W-:Y:S01]  /*2950*/  LOP3.LUT R37, R41, 0x2, RZ, 0xc0, !PT ;  /* 0x0000000229257812 */ /* 0x000fe200078ec0ff */
[----:B------:R-:W-:Y:S01]  /*2960*/  IMAD.IADD R15, R115, 0x1, R21 ;  /* 0x00000001730f7824 */ /* 0x000fe200078e0215 */
[----:B------:R-:W-:Y:S01]  /*2970*/  LOP3.LUT R38, R41, 0x4, RZ, 0xc0, !PT ;  /* 0x0000000429267812 */ /* 0x000fe200078ec0ff */
[----:B------:R-:W-:Y:S01]  /*2980*/  IMAD.IADD R20, R21, 0x1, R113 ;  /* 0x0000000115147824 */ /* 0x000fe200078e0271 */
[----:B------:R-:W-:Y:S01]  /*2990*/  LOP3.LUT R39, R41, 0x8, RZ, 0xc0, !PT ;  /* 0x0000000829277812 */ /* 0x000fe200078ec0ff */
[----:B------:R-:W-:Y:S01]  /*29a0*/  IMAD.IADD R21, R109, 0x1, R25 ;  /* 0x000000016d157824 */ /* 0x000fe200078e0219 */
[----:B------:R-:W-:Y:S01]  /*29b0*/  LOP3.LUT R40, R41, 0x10, RZ, 0xc0, !PT ;  /* 0x0000001029287812 */ /* 0x000fe200078ec0ff */
[----:B------:R-:W-:Y:S01]  /*29c0*/  IMAD.SHL.U32 R103, R103, 0x2, RZ ;  /* 0x0000000267677824 */ /* 0x000fe200078e00ff */
[----:B0-----:R-:W-:Y:S01]  /*29d0*/  SHF.R.S32.HI R32, RZ, 0x1f, R27 ;  /* 0x0000001fff207819 */ /* 0x001fe2000001141b */
[----:B------:R-:W-:Y:S01]  /*29e0*/  IMAD.IADD R127, R117, 0x1, R127 ;  /* 0x00000001757f7824 */ /* 0x000fe200078e027f */
[----:B------:R-:W-:Y:S01]  /*29f0*/  SHF.R.S32.HI R33, RZ, 0x1f, R29 ;  /* 0x0000001fff217819 */ /* 0x000fe2000001141d */
[----:B------:R-:W-:Y:S01]  /*2a00*/  IMAD.IADD R129, R105, 0x1, R129 ;  /* 0x0000000169817824 */ /* 0x000fe200078e0281 */
[----:B------:R-:W-:Y:S01]  /*2a10*/  SHF.R.S32.HI R34, RZ, 0x1f, R31 ;  /* 0x0000001fff227819 */ /* 0x000fe2000001141f */
[----:B------:R-:W-:Y:S01]  /*2a20*/  IMAD.IADD R25, R25, 0x1, R107 ;  /* 0x0000000119197824 */ /* 0x000fe200078e026b */
[----:B------:R-:W-:Y:S01]  /*2a30*/  LOP3.LUT R41, R41, 0x20, RZ, 0xc0, !PT ;  /* 0x0000002029297812 */ /* 0x000fe200078ec0ff */
[----:B------:R-:W-:-:S07]  /*2a40*/  IMAD.IADD R35, R119, 0x1, R35 ;  /* 0x0000000177237824 */ /* 0x000fce00078e0223 */
.L_x_5367:
[----:B0-----:R-:W2:Y:S01]  /*2a50*/  LDL R46, [R1+0x18] ;  /* 0x00001800012e7983 */ /* 0x001ea20000100800 */
[----:B------:R-:W0:Y:S03]  /*2a60*/  LDC.64 R124, c[0x0][0x2e8] ;  /* 0x0000ba00ff7c7b82 */ /* 0x000e260000000a00 */
[----:B------:R-:W3:Y:S04]  /*2a70*/  LDL R45, [R1+0x10] ;  /* 0x00001000012d7983 */ /* 0x000ee80000100800 */
[----:B------:R-:W4:Y:S01]  /*2a80*/  LDL.LU R42, [R1+0x14] ;  /* 0x00001400012a7983 */ /* 0x000f220000300800 */
[----:B------:R-:W-:Y:S01]  /*2a90*/  VIADD R53, R24, 0xffffffff ;  /* 0xffffffff18357836 */ /* 0x000fe20000000000 */
[----:B------:R-:W1:Y:S03]  /*2aa0*/  LDC R132, c[0x0][0x3f4] ;  /* 0x0000fd00ff847b82 */ /* 0x000e660000000800 */
[-C--:B------:R-:W-:Y:S01]  /*2ab0*/  IMAD R43, R127, R53.reuse, RZ ;  /* 0x000000357f2b7224 */ /* 0x080fe200078e02ff */
[----:B------:R-:W-:Y:S01]  /*2ac0*/  SHF.R.S32.HI R44, RZ, 0x1f, R53 ;  /* 0x0000001fff2c7819 */ /* 0x000fe20000011435 */
[----:B------:R-:W-:-:S04]  /*2ad0*/  IMAD.WIDE.U32 R136, R116, R53, RZ ;  /* 0x0000003574887225 */ /* 0x000fc800078e00ff */
[----:B------:R-:W-:Y:S01]  /*2ae0*/  IMAD R43, R44, R116, R43 ;  /* 0x000000742c2b7224 */ /* 0x000fe200078e022b */
[----:B------:R-:W-:-:S03]  /*2af0*/  IADD3 R49, P2, P3, R3, R136, R131 ;  /* 0x0000008803317210 */ /* 0x000fc60007b5e083 */
[----:B------:R-:W-:-:S05]  /*2b00*/  IMAD.IADD R138, R137, 0x1, R43 ;  /* 0x00000001898a7824 */ /* 0x000fca00078e022b */
[----:B------:R-:W-:Y:S02]  /*2b10*/  IADD3.X R24, R5, R138, R130, P2, P3 ;  /* 0x0000008a05187210 */ /* 0x000fe400017e6482 */
[----:B0-----:R-:W-:-:S04]  /*2b20*/  IADD3 R50, P2, P3, R136, R124, R3 ;  /* 0x0000007c88327210 */ /* 0x001fc80007b5e003 */
[-C--:B------:R-:W-:Y:S02]  /*2b30*/  IADD3.X R51, R138, R125.reuse, R5, P2, P3 ;  /* 0x0000007d8a337210 */ /* 0x080fe400017e6405 */
[----:B------:R-:W-:Y:S02]  /*2b40*/  IADD3 R48, P2, R49, R124, RZ ;  /* 0x0000007c31307210 */ /* 0x000fe40007f5e0ff */
[----:B------:R-:W-:Y:S02]  /*2b50*/  ISETP.GT.AND P3, PT, R53, R126, PT ;  /* 0x0000007e3500720c */ /* 0x000fe40003f64270 */
[----:B------:R-:W-:Y:S02]  /*2b60*/  IADD3.X R49, R24, R125, RZ, P2, !PT ;  /* 0x0000007d18317210 */ /* 0x000fe400017fe4ff */
[----:B-1----:R-:W-:Y:S01]  /*2b70*/  ISETP.GE.AND P2, PT, R132, 0x1, PT ;  /* 0x000000018400780c */ /* 0x002fe20003f46270 */
[----:B------:R-:W-:Y:S05]  /*2b80*/  YIELD ;  /* 0x0000000000007946 */ /* 0x000fea0003800000 */
[----:B------:R-:W-:Y:S01]  /*2b90*/  BSSY B0, `(.L_x_5268) ;  /* 0x0000ce8000007945 */ /* 0x000fe20003800000 */
[----:B------:R-:W-:Y:S01]  /*2ba0*/  IMAD.MOV.U32 R24, RZ, RZ, R53 ;  /* 0x000000ffff187224 */ /* 0x000fe200078e0035 */
[----:B--2---:R-:W-:Y:S01]  /*2bb0*/  LOP3.LUT P4, RZ, R46, 0x2, RZ, 0xc0, !PT ;  /* 0x000000022eff7812 */ /* 0x004fe2000788c0ff */
[----:B---3--:R-:W-:Y:S01]  /*2bc0*/  IMAD R43, R17, 0x7800, R45 ;  /* 0x00007800112b7824 */ /* 0x008fe200078e022d */
[----:B----4-:R-:W-:-:S03]  /*2bd0*/  LOP3.LUT R42, R42, 0xfffffffd, RZ, 0xc0, !PT ;  /* 0xfffffffd2a2a7812 */ /* 0x010fc600078ec0ff */
[----:B------:R-:W-:Y:S01]  /*2be0*/  VIADD R45, R43, 0x20 ;  /* 0x000000202b2d7836 */ /* 0x000fe20000000000 */
[----:B------:R-:W-:-:S07]  /*2bf0*/  @P3 LOP3.LUT R42, R42, 0x2, RZ, 0xfc, !PT ;  /* 0x000000022a2a3812 */ /* 0x000fce00078efcff */
[----:B------:R-:W-:Y:S01]  /*2c00*/  @P4 VIADD R45, R43, 0xffffffe0 ;  /* 0xffffffe02b2d4836 */ /* 0x000fe20000000000 */
[----:B------:R0:W-:Y:S02]  /*2c10*/  STL [R1+0x14], R42 ;  /* 0x0000142a01007387 */ /* 0x0001e40000100800 */
[C---:B0-----:R-:W-:Y:S02]  /*2c20*/  IMAD.IADD R42, R16.reuse, 0x1, R43 ;  /* 0x00000001102a7824 */ /* 0x041fe400078e022b */
[----:B------:R-:W-:Y:S01]  /*2c30*/  IMAD.IADD R43, R16, 0x1, R45 ;  /* 0x00000001102b7824 */ /* 0x000fe200078e022d */
[----:B------:R-:W-:Y:S06]  /*2c40*/  @!P2 BRA `(.L_x_5269) ;  /* 0x000000c80094a947 */ /* 0x000fec0003800000 */
[----:B------:R-:W-:Y:S01]  /*2c50*/  ULDC.U8 UR4, c[0x0][0x410] ;  /* 0x0001040000047ab9 */ /* 0x000fe20000000000 */
[-C--:B------:R-:W-:Y:S01]  /*2c60*/  IMAD R45, R128, R53.reuse, RZ ;  /* 0x00000035802d7224 */ /* 0x080fe200078e02ff */
[----:B------:R-:W-:Y:S01]  /*2c70*/  ISETP.NE.AND P2, PT, RZ, UR4, PT ;  /* 0x00000004ff007c0c */ /* 0x000fe2000bf45270 */
[-C--:B------:R-:W-:Y:S02]  /*2c80*/  IMAD R47, R129, R53.reuse, RZ ;  /* 0x00000035812f7224 */ /* 0x080fe400078e02ff */
[----:B------:R-:W-:Y:S02]  /*2c90*/  IMAD R100, R24, -0xa0, R2 ;  /* 0xffffff6018647824 */ /* 0x000fe400078e0202 */
[C---:B------:R-:W-:Y:S02]  /*2ca0*/  IMAD R45, R44.reuse, R110, R45 ;  /* 0x0000006e2c2d7224 */ /* 0x040fe400078e022d */
[----:B------:R-:W-:Y:S01]  /*2cb0*/  IMAD R47, R44, R104, R47 ;  /* 0x000000682c2f7224 */ /* 0x000fe200078e022f */
[----:B------:R-:W-:Y:S01]  /*2cc0*/  VIMNMX R100, R100, 0xa0, PT ;  /* 0x000000a064647848 */ /* 0x000fe20003fe0100 */
[----:B------:R-:W-:-:S04]  /*2cd0*/  IMAD.WIDE.U32 R94, R110, R53, RZ ;  /* 0x000000356e5e7225 */ /* 0x000fc800078e00ff */
        /* <DEDUP_REMOVED lines=67> */
.L_x_5272:
[----:B------:R-:W-:Y:S05]  /*3110*/  BSYNC B1 ;  /* 0x0000000000017941 */ /* 0x000fea0003800000 */
.L_x_5271:
        /* <DEDUP_REMOVED lines=46> */
.L_x_5274:
[----:B------:R-:W-:Y:S05]  /*3400*/  BSYNC B1 ;  /* 0x0000000000017941 */ /* 0x000fea0003800000 */
.L_x_5273:
[----:B------:R-:W-:Y:S01]  /*3410*/  UISETP.NE.AND UP0, UPT, UR53, 0x3, UPT ;  /* 0x000000033500788c */ /* 0x000fe2000bf05270 */
[----:B------:R-:W-:Y:S01]  /*3420*/  IMAD.MOV.U32 R155, RZ, RZ, R84 ;  /* 0x000000ffff9b7224 */ /* 0x000fe200078e0054 */
[----:B------:R-:W-:Y:S01]  /*3430*/  MOV R162, R96 ;  /* 0x0000006000a27202 */ /* 0x000fe20000000f00 */
[----:B------:R-:W-:Y:S01]  /*3440*/  IMAD.MOV.U32 R161, RZ, RZ, R88 ;  /* 0x000000ffffa17224 */ /* 0x000fe200078e0058 */
[----:B-----5:R-:W-:Y:S01]  /*3450*/  MOV R148, R68 ;  /* 0x0000004400947202 */ /* 0x020fe20000000f00 */
        /* <DEDUP_REMOVED lines=18> */
[----:B------:R-:W-:Y:S01]  /*3580*/  IMAD.MOV.U32 R152, RZ, RZ, R74 ;  /* 0x000000ffff987224 */ /* 0x000fe200078e004a */
[----:B------:R-:W-:Y:S06]  /*3590*/  @!P2 BRA `(.L_x_5275) ;  /* 0x000000000004a947 */ /* 0x000fec0003800000 */
[----:B------:R-:W-:Y:S01]  /*35a0*/  BPT.TRAP 0x1 ;  /* 0x000000040000795c */ /* 0x000fe20000300000 */
.L_x_5275:
[----:B------:R-:W-:Y:S01]  /*35b0*/  IMAD R101, R17, 0x8, R16 ;  /* 0x0000000811657824 */ /* 0x000fe200078e0210 */
[----:B------:R-:W-:Y:S01]  /*35c0*/  SHF.L.U32 R102, R223, 0x1f, RZ ;  /* 0x0000001fdf667819 */ /* 0x000fe200000006ff */
[----:B------:R-:W-:Y:S03]  /*35d0*/  BSSY B1, `(.L_x_5276) ;  /* 0x0000003000017945 */ /* 0x000fe60003800000 */
[----:B------:R-:W1:Y:S02]  /*35e0*/  SYNCS.PHASECHK.TRANS64.TRYWAIT P5, [R101+URZ+0x33490], R102 ;  /* 0x03349066650075a7 */ /* 0x000e6400080a017f */
[----:B-1----:R-:W-:Y:S05]  /*35f0*/  @!P5 BRA `(.L_x_5277) ;  /* 0x000002b000ecd947 */ /* 0x002fea0003800000 */
.L_x_5603:
[----:B------:R-:W-:Y:S05]  /*3600*/  BSYNC B1 ;  /* 0x0000000000017941 */ /* 0x000fea0003800000 */
.L_x_5276:
        /* <DEDUP_REMOVED lines=15> */
[----:B------:R-:W-:Y:S01]  /*3700*/  HADD2.F32 R167, -RZ, R168.H0_H0 ;  /* 0x200000a8ffa77230 */ /* 0x000fe20000004100 */
[--C-:B------:R-:W-:Y:S01]  /*3710*/  SHF.R.U32.HI R173, RZ, 0x8, R125.reuse ;  /* 0x00000008ffad7819 */ /* 0x100fe2000001167d */
[--C-:B------:R-:W-:Y:S01]  /*3720*/  HADD2.F32 R166, -RZ, R45.reuse.H1_H1 ;  /* 0x3000002dffa67230 */ /* 0x100fe20000004100 */
[--C-:B------:R-:W-:Y:S01]  /*3730*/  SHF.R.U32.HI R172, RZ, 0x18, R125.reuse ;  /* 0x00000018ffac7819 */ /* 0x100fe2000001167d */
[----:B------:R-:W-:Y:S01]  /*3740*/  HADD2.F32 R45, -RZ, R45.H0_H0 ;  /* 0x2000002dff2d7230 */ /* 0x000fe20000004100 */
[----:B------:R-:W-:Y:S01]  /*3750*/  SHF.R.U32.HI R174, RZ, 0x10, R125 ;  /* 0x00000010ffae7819 */ /* 0x000fe2000001167d */
[----:B------:R-:W-:-:S02]  /*3760*/  HADD2.F32 R169, -RZ, R169.H1_H1 ;  /* 0x300000a9ffa97230 */ /* 0x000fc40000004100 */
[CC--:B------:R-:W-:Y:S01]  /*3770*/  FMUL.FTZ R170, R166.reuse, R134.reuse ;  /* 0x00000086a6aa7220 */ /* 0x0c0fe20000410000 */
[----:B------:R-:W-:Y:S02]  /*3780*/  HADD2.F32 R168, -RZ, R168.H1_H1 ;  /* 0x300000a8ffa87230 */ /* 0x000fe40000004100 */
[C---:B------:R-:W-:Y:S01]  /*3790*/  FMUL.FTZ R171, R45.reuse, R134 ;  /* 0x000000862dab7220 */ /* 0x040fe20000410000 */
[----:B------:R-:W-:Y:S01]  /*37a0*/  F2FP.F16.E4M3.UNPACK_B R134, R124.H1 ;  /* 0x0000007cff86723e */ /* 0x000fe200030006ff */
[-C--:B------:R-:W-:Y:S02]  /*37b0*/  FFMA.FTZ R45, R45, R167.reuse, -R170 ;  /* 0x000000a72d2d7223 */ /* 0x080fe400000108aa */
[----:B------:R-:W-:Y:S01]  /*37c0*/  FFMA.FTZ R124, R166, R167, R171 ;  /* 0x000000a7a67c7223 */ /* 0x000fe200000100ab */
[----:B------:R-:W-:Y:S02]  /*37d0*/  IMAD.MOV.U32 R166, RZ, RZ, R44 ;  /* 0x000000ffffa67224 */ /* 0x000fe400078e002c */
[----:B------:R-:W-:-:S02]  /*37e0*/  HADD2.F32 R167, -RZ, R134.H1_H1 ;  /* 0x30000086ffa77230 */ /* 0x000fc40000004100 */
[----:B------:R-:W-:-:S03]  /*37f0*/  HADD2.F32 R134, -RZ, R134.H0_H0 ;  /* 0x20000086ff867230 */ /* 0x000fc60000004100 */
[CC--:B------:R-:W-:Y:S02]  /*3800*/  FMUL.FTZ R171, R167.reuse, R169.reuse ;  /* 0x000000a9a7ab7220 */ /* 0x0c0fe40000410000 */
[C---:B------:R-:W-:Y:S01]  /*3810*/  FMUL.FTZ R170, R134.reuse, R169 ;  /* 0x000000a986aa7220 */ /* 0x040fe20000410000 */
[----:B------:R-:W-:Y:S01]  /*3820*/  F2FP.F16.E4M3.UNPACK_B R169, R165 ;  /* 0x000000a5ffa9723e */ /* 0x000fe200020006ff */
[----:B------:R-:W-:Y:S01]  /*3830*/  FFMA.FTZ R44, R134, R168, -R171 ;  /* 0x000000a8862c7223 */ /* 0x000fe200000108ab */
[----:B------:R-:W-:Y:S01]  /*3840*/  F2FP.F16.E4M3.UNPACK_B R134, R166.H1 ;  /* 0x000000a6ff86723e */ /* 0x000fe200030006ff */
[----:B------:R-:W-:Y:S01]  /*3850*/  FFMA.FTZ R165, R167, R168, R170 ;  /* 0x000000a8a7a57223 */ /* 0x000fe200000100aa */
[----:B------:R-:W-:Y:S01]  /*3860*/  HADD2.F32 R168, -RZ, R164.H1_H1 ;  /* 0x300000a4ffa87230 */ /* 0x000fe20000004100 */
[----:B------:R-:W-:Y:S01]  /*3870*/  F2FP.F16.E4M3.UNPACK_B R166, R166 ;  /* 0x000000a6ffa6723e */ /* 0x000fe200020006ff */
[----:B------:R-:W-:Y:S02]  /*3880*/  HADD2.F32 R170, -RZ, R169.H1_H1 ;  /* 0x300000a9ffaa7230 */ /* 0x000fe40000004100 */
[--C-:B------:R-:W-:Y:S01]  /*3890*/  HADD2.F32 R167, -RZ, R134.reuse.H1_H1 ;  /* 0x30000086ffa77230 */ /* 0x100fe20000004100 */
[----:B------:R-:W-:Y:S01]  /*38a0*/  F2FP.SATFINITE.E4M3.F32.PACK_AB_MERGE_C R44, R165, R44, RZ ;  /* 0x0000002ca52c723e */ /* 0x000fe200048070ff */
[----:B------:R-:W-:-:S03]  /*38b0*/  HADD2.F32 R134, -RZ, R134.H0_H0 ;  /* 0x20000086ff867230 */ /* 0x000fc60000004100 */
[CC--:B------:R-:W-:Y:S01]  /*38c0*/  FMUL.FTZ R171, R167.reuse, R170.reuse ;  /* 0x000000aaa7ab7220 */ /* 0x0c0fe20000410000 */
[----:B------:R-:W-:Y:S01]  /*38d0*/  F2FP.SATFINITE.E4M3.F32.PACK_AB_MERGE_C R45, R124, R45, R44 ;  /* 0x0000002d7c2d723e */ /* 0x000fe2000480702c */
[C---:B------:R-:W-:Y:S02]  /*38e0*/  FMUL.FTZ R170, R134.reuse, R170 ;  /* 0x000000aa86aa7220 */ /* 0x040fe40000410000 */
[-C--:B------:R-:W-:Y:S02]  /*38f0*/  FFMA.FTZ R134, R134, R168.reuse, -R171 ;  /* 0x000000a886867223 */ /* 0x080fe400000108ab */
[----:B------:R-:W-:Y:S01]  /*3900*/  FFMA.FTZ R167, R167, R168, R170 ;  /* 0x000000a8a7a77223 */ /* 0x000fe200000100aa */
[----:B------:R-:W-:Y:S02]  /*3910*/  HADD2.F32 R170, -RZ, R169.H0_H0 ;  /* 0x200000a9ffaa7230 */ /* 0x000fe40000004100 */
[--C-:B------:R-:W-:Y:S02]  /*3920*/  HADD2.F32 R169, -RZ, R166.reuse.H1_H1 ;  /* 0x300000a6ffa97230 */ /* 0x100fe40000004100 */
[----:B------:R-:W-:Y:S01]  /*3930*/  HADD2.F32 R166, -RZ, R166.H0_H0 ;  /* 0x200000a6ffa67230 */ /* 0x000fe20000004100 */
[----:B------:R-:W-:Y:S01]  /*3940*/  F2FP.SATFINITE.E4M3.F32.PACK_AB_MERGE_C R134, R167, R134, RZ ;  /* 0x00000086a786723e */ /* 0x000fe200048070ff */
[----:B------:R-:W-:-:S02]  /*3950*/  HADD2.F32 R168, -RZ, R164.H0_H0 ;  /* 0x200000a4ffa87230 */ /* 0x000fc40000004100 */
[-C--:B------:R-:W-:Y:S01]  /*3960*/  FMUL.FTZ R171, R169, R170.reuse ;  /* 0x000000aaa9ab7220 */ /* 0x080fe20000410000 */
[----:B------:R-:W-:-:S03]  /*3970*/  FMUL.FTZ R170, R166, R170 ;  /* 0x000000aaa6aa7220 */ /* 0x000fc60000410000 */
[-C--:B------:R-:W-:Y:S01]  /*3980*/  FFMA.FTZ R164, R166, R168.reuse, -R171 ;  /* 0x000000a8a6a47223 */ /* 0x080fe200000108ab */
[----:B------:R-:W-:Y:S01]  /*3990*/  LOP3.LUT R166, R135, 0xff, RZ, 0xc0, !PT ;  /* 0x000000ff87a67812 */ /* 0x000fe200078ec0ff */
[----:B------:R-:W-:Y:S01]  /*39a0*/  FFMA.FTZ R169, R169, R168, R170 ;  /* 0x000000a8a9a97223 */ /* 0x000fe200000100aa */
[--C-:B------:R-:W-:Y:S02]  /*39b0*/  SHF.R.U32.HI R171, RZ, 0x18, R135.reuse ;  /* 0x00000018ffab7819 */ /* 0x100fe40000011687 */
[--C-:B------:R-:W-:Y:S02]  /*39c0*/  SHF.R.U32.HI R168, RZ, 0x8, R135.reuse ;  /* 0x00000008ffa87819 */ /* 0x100fe40000011687 */
[----:B------:R-:W-:Y:S02]  /*39d0*/  PRMT R171, R171, 0x654, R166 ;  /* 0x00000654abab7816 */ /* 0x000fe400000000a6 */
[----:B------:R-:W-:Y:S01]  /*39e0*/  SHF.R.U32.HI R170, RZ, 0x10, R135 ;  /* 0x00000010ffaa7819 */ /* 0x000fe20000011687 */
[----:B------:R-:W-:Y:S01]  /*39f0*/  IMAD.SHL.U32 R166, R168, 0x100, RZ ;  /* 0x00000100a8a67824 */ /* 0x000fe200078e00ff */
[----:B------:R-:W-:-:S02]  /*3a00*/  LOP3.LUT R135, R125, 0xff, RZ, 0xc0, !PT ;  /* 0x000000ff7d877812 */ /* 0x000fc400078ec0ff */
[----:B------:R-:W-:Y:S02]  /*3a10*/  SHF.L.U32 R125, R170, 0x10, RZ ;  /* 0x00000010aa7d7819 */ /* 0x000fe400000006ff */
[----:B------:R-:W-:Y:S02]  /*3a20*/  LOP3.LUT R168, R171, 0xff00, R166, 0xf8, !PT ;  /* 0x0000ff00aba87812 */ /* 0x000fe400078ef8a6 */
[----:B------:R-:W-:Y:S01]  /*3a30*/  PRMT R166, R172, 0x654, R135 ;  /* 0x00000654aca67816 */ /* 0x000fe20000000087 */
[----:B------:R-:W-:Y:S01]  /*3a40*/  IMAD.SHL.U32 R135, R173, 0x100, RZ ;  /* 0x00000100ad877824 */ /* 0x000fe200078e00ff */
[----:B------:R-:W-:Y:S01]  /*3a50*/  LOP3.LUT R125, R168, 0xff0000, R125, 0xf8, !PT ;  /* 0x00ff0000a87d7812 */ /* 0x000fe200078ef87d */
[----:B------:R-:W-:Y:S01]  /*3a60*/  IMAD.MOV.U32 R168, RZ, RZ, R47 ;  /* 0x000000ffffa87224 */ /* 0x000fe200078e002f */
[----:B------:R-:W-:Y:S02]  /*3a70*/  F2FP.SATFINITE.E4M3.F32.PACK_AB_MERGE_C R44, R169, R164, R134 ;  /* 0x000000a4a92c723e */ /* 0x000fe40004807086 */
[----:B------:R-:W-:Y:S01]  /*3a80*/  LOP3.LUT R166, R166, 0xff00, R135, 0xf8, !PT ;  /* 0x0000ff00a6a67812 */ /* 0x000fe200078ef887 */
[----:B------:R-:W-:Y:S01]  /*3a90*/  IMAD.U32 R135, R174, 0x10000, RZ ;  /* 0x00010000ae877824 */ /* 0x000fe200078e00ff */
[----:B------:R-:W-:-:S02]  /*3aa0*/  F2FP.F16.E4M3.UNPACK_B R47, R168 ;  /* 0x000000a8ff2f723e */ /* 0x000fc400020006ff */
[----:B------:R-:W-:Y:S02]  /*3ab0*/  F2FP.F16.E4M3.UNPACK_B R171, R125.H1 ;  /* 0x0000007dffab723e */ /* 0x000fe400030006ff */
[----:B------:R-:W-:Y:S01]  /*3ac0*/  LOP3.LUT R135, R166, 0xff0000, R135, 0xf8, !PT ;  /* 0x00ff0000a6877812 */ /* 0x000fe200078ef887 */
[----:B------:R-:W-:Y:S02]  /*3ad0*/  HADD2.F32 R166, -RZ, R47.H1_H1 ;  /* 0x3000002fffa67230 */ /* 0x000fe40000004100 */
[----:B------:R-:W-:Y:S01]  /*3ae0*/  HADD2.F32 R173, -RZ, R171.H0_H0 ;  /* 0x200000abffad7230 */ /* 0x000fe20000004100 */
[----:B------:R-:W-:Y:S01]  /*3af0*/  F2FP.F16.E4M3.UNPACK_B R172, R135.H1 ;  /* 0x00000087ffac723e */ /* 0x000fe200030006ff */
[----:B------:R-:W-:-:S03]  /*3b00*/  HADD2.F32 R47, -RZ, R47.H0_H0 ;  /* 0x2000002fff2f7230 */ /* 0x000fc60000004100 */
        /* <DEDUP_REMOVED lines=13> */
[----:B------:R-:W-:Y:S01]  /*3be0*/  FFMA.FTZ R46, R170, R172, -R173 ;  /* 0x000000acaa2e7223 */ /* 0x000fe200000108ad */
[----:B------:R-:W-:Y:S01]  /*3bf0*/  F2FP.F16.E4M3.UNPACK_B R170, R168.H1 ;  /* 0x000000a8ffaa723e */ /* 0x000fe200030006ff */
[----:B------:R-:W-:Y:S01]  /*3c00*/  FFMA.FTZ R171, R171, R172, R174 ;  /* 0x000000acabab7223 */ /* 0x000fe200000100ae */
[----:B------:R-:W-:Y:S02]  /*3c10*/  F2FP.F16.E4M3.UNPACK_B R174, R125 ;  /* 0x0000007dffae723e */ /* 0x000fe400020006ff */
[----:B------:R-:W-:Y:S01]  /*3c20*/  F2FP.F16.E4M3.UNPACK_B R172, R135 ;  /* 0x00000087ffac723e */ /* 0x000fe200020006ff */
[----:B------:R-:W-:Y:S01]  /*3c30*/  HADD2.F32 R135, -RZ, R170.H1_H1 ;  /* 0x300000aaff877230 */ /* 0x000fe20000004100 */
[----:B------:R-:W-:Y:S01]  /*3c40*/  F2FP.F16.E4M3.UNPACK_B R168, R168 ;  /* 0x000000a8ffa8723e */ /* 0x000fe200020006ff */
[----:B------:R-:W-:Y:S01]  /*3c50*/  HADD2.F32 R125, -RZ, R174.H1_H1 ;  /* 0x300000aeff7d7230 */ /* 0x000fe20000004100 */
[----:B------:R-:W-:Y:S01]  /*3c60*/  F2FP.SATFINITE.E4M3.F32.PACK_AB_MERGE_C R171, R171, R46, RZ ;  /* 0x0000002eabab723e */ /* 0x000fe200048070ff */
[----:B------:R-:W-:-:S02]  /*3c70*/  HADD2.F32 R170, -RZ, R170.H0_H0 ;  /* 0x200000aaffaa7230 */ /* 0x000fc40000004100 */
[----:B------:R-:W-:Y:S02]  /*3c80*/  HADD2.F32 R173, -RZ, R172.H1_H1 ;  /* 0x300000acffad7230 */ /* 0x000fe40000004100 */
[CC--:B------:R-:W-:Y:S01]  /*3c90*/  FMUL.FTZ R175, R135.reuse, R125.reuse ;  /* 0x0000007d87af7220 */ /* 0x0c0fe20000410000 */
[----:B------:R-:W-:Y:S02]  /*3ca0*/  HADD2.F32 R174, -RZ, R174.H0_H0 ;  /* 0x200000aeffae7230 */ /* 0x000fe40000004100 */
[C---:B------:R-:W-:Y:S01]  /*3cb0*/  FMUL.FTZ R176, R170.reuse, R125 ;  /* 0x0000007daab07220 */ /* 0x040fe20000410000 */
[----:B------:R-:W-:Y:S02]  /*3cc0*/  HADD2.F32 R172, -RZ, R172.H0_H0 ;  /* 0x200000acffac7230 */ /* 0x000fe40000004100 */
[----:B------:R-:W-:Y:S01]  /*3cd0*/  FFMA.FTZ R125, R170, R173, -R175 ;  /* 0x000000adaa7d7223 */ /* 0x000fe200000108af */
[----:B------:R-:W-:Y:S01]  /*3ce0*/  F2FP.SATFINITE.E4M3.F32.PACK_AB_MERGE_C R47, R166, R47, R171 ;  /* 0x0000002fa62f723e */ /* 0x000fe200048070ab */
[----:B------:R-:W-:Y:S01]  /*3cf0*/  FFMA.FTZ R176, R135, R173, R176 ;  /* 0x000000ad87b07223 */ /* 0x000fe200000100b0 */
[----:B------:R-:W-:-:S02]  /*3d00*/  HADD2.F32 R135, -RZ, R168.H1_H1 ;  /* 0x300000a8ff877230 */ /* 0x000fc40000004100 */
[----:B------:R-:W-:Y:S02]  /*3d10*/  HADD2.F32 R168, -RZ, R168.H0_H0 ;  /* 0x200000a8ffa87230 */ /* 0x000fe40000004100 */
[----:B------:R-:W-:Y:S01]  /*3d20*/  F2FP.SATFINITE.E4M3.F32.PACK_AB_MERGE_C R125, R176, R125, RZ ;  /* 0x0000007db07d723e */ /* 0x000fe200048070ff */
[CC--:B------:R-:W-:Y:S02]  /*3d30*/  FMUL.FTZ R173, R135.reuse, R174.reuse ;  /* 0x000000ae87ad7220 */ /* 0x0c0fe40000410000 */
[C---:B------:R-:W-:Y:S02]  /*3d40*/  FMUL.FTZ R174, R168.reuse, R174 ;  /* 0x000000aea8ae7220 */ /* 0x040fe40000410000 */
[-C--:B------:R-:W-:Y:S02]  /*3d50*/  FFMA.FTZ R173, R168, R172.reuse, -R173 ;  /* 0x000000aca8ad7223 */ /* 0x080fe400000108ad */
[----:B------:R-:W-:-:S05]  /*3d60*/  FFMA.FTZ R174, R135, R172, R174 ;  /* 0x000000ac87ae7223 */ /* 0x000fca00000100ae */
[----:B------:R-:W-:-:S07]  /*3d70*/  F2FP.SATFINITE.E4M3.F32.PACK_AB_MERGE_C R46, R174, R173, R125 ;  /* 0x000000adae2e723e */ /* 0x000fce000480707d */
.L_x_5283:
[----:B------:R-:W-:Y:S05]  /*3d80*/  BSYNC B3 ;  /* 0x0000000000037941 */ /* 0x000fea0003800000 */
.L_x_5282:
[----:B--2---:R2:W-:Y:S02]  /*3d90*/  STG.E.128 desc[UR54][R50.64], R44 ;  /* 0x0000002c32007986 */ /* 0x0045e4000c101d36 */
.L_x_5281:
[----:B------:R-:W-:Y:S05]  /*3da0*/  BSYNC B2 ;  /* 0x0000000000027941 */ /* 0x000fea0003800000 */
.L_x_5280:
[----:B------:R-:W-:Y:S01]  /*3db0*/  ISETP.NE.AND P3, PT, R37, RZ, PT ;  /* 0x000000ff2500720c */ /* 0x000fe20003f65270 */
[----:B------:R-:W-:-:S12]  /*3dc0*/  BSSY B2, `(.L_x_5284) ;  /* 0x0000073000027945 */ /* 0x000fd80003800000 */
[----:B------:R-:W-:Y:S05]  /*3dd0*/  @!P3 BRA `(.L_x_5285) ;  /* 0x0000000400c4b947 */ /* 0x000fea0003800000 */
[----:B0-2---:R0:W2:Y:S01]  /*3de0*/  LDS.128 R44, [R43+0x24200] ;  /* 0x024200002b2c7984 */ /* 0x0050a20000000c00 */
        /* <DEDUP_REMOVED lines=89> */
[----:B------:R-:W-:Y:S02]  /*4380*/  HADD2.F32 R162, -RZ, R46.H0_H0 ;  /* 0x2000002effa27230 */ /* 0x000fe40000004100 */
[----:B------:R-:W-:Y:S01]  /*4390*/  FFMA.FTZ R47, R165, R167, R172 ;  /* 0x000000a7a52f7223 */ /* 0x000fe200000100ac */
[----:B------:R-:W-:Y:S01]  /*43a0*/  HADD2.F32 R163, -RZ, R164.H0_H0 ;  /* 0x200000a4ffa37230 */ /* 0x000fe20000004100 */
[----:B------:R-:W-:Y:S01]  /*43b0*/  F2FP.SATFINITE.E4M3.F32.PACK_AB_MERGE_C R45, R45, R44, R124 ;  /* 0x0000002c2d2d723e */ /* 0x000fe2000480707c */
[----:B------:R-:W-:Y:S01]  /*43c0*/  HADD2.F32 R46, -RZ, R46.H1_H1 ;  /* 0x3000002eff2e7230 */ /* 0x000fe20000004100 */
[----:B------:R-:W-:Y:S01]  /*43d0*/  F2FP.SATFINITE.E4M3.F32.PACK_AB_MERGE_C R170, R170, R171, RZ ;  /* 0x000000abaaaa723e */ /* 0x000fe200048070ff */
[----:B------:R-:W-:Y:S02]  /*43e0*/  HADD2.F32 R164, -RZ, R164.H1_H1 ;  /* 0x300000a4ffa47230 */ /* 0x000fe40000004100 */
[----:B------:R-:W-:Y:S01]  /*43f0*/  FMUL.FTZ R167, R163, R168 ;  /* 0x000000a8a3a77220 */ /* 0x000fe20000410000 */
[----:B------:R-:W-:-:S02]  /*4400*/  HADD2.F32 R134, -RZ, R134.H0_H0 ;  /* 0x20000086ff867230 */ /* 0x000fc40000004100 */
[-C--:B------:R-:W-:Y:S01]  /*4410*/  FMUL.FTZ R165, R46, R135.reuse ;  /* 0x000000872ea57220 */ /* 0x080fe20000410000 */
[----:B------:R-:W-:Y:S02]  /*4420*/  HADD2.F32 R97, -RZ, R97.H0_H0 ;  /* 0x20000061ff617230 */ /* 0x000fe40000004100 */
[----:B------:R-:W-:Y:S01]  /*4430*/  FMUL.FTZ R166, R164, R168 ;  /* 0x000000a8a4a67220 */ /* 0x000fe20000410000 */
[----:B------:R-:W-:Y:S01]  /*4440*/  FMUL.FTZ R135, R162, R135 ;  /* 0x00000087a2877220 */ /* 0x000fe20000410000 */
[----:B------:R-:W-:Y:S01]  /*4450*/  FFMA.FTZ R167, R164, R134, R167 ;  /* 0x00000086a4a77223 */ /* 0x000fe200000100a7 */
[----:B------:R-:W-:Y:S01]  /*4460*/  F2FP.SATFINITE.E4M3.F32.PACK_AB_MERGE_C R47, R47, R96, RZ ;  /* 0x000000602f2f723e */ /* 0x000fe200048070ff */
[----:B------:R-:W-:Y:S01]  /*4470*/  FFMA.FTZ R166, R163, R134, -R166 ;  /* 0x00000086a3a67223 */ /* 0x000fe200000108a6 */
[-C--:B------:R-:W-:Y:S01]  /*4480*/  FFMA.FTZ R165, R162, R97.reuse, -R165 ;  /* 0x00000061a2a57223 */ /* 0x080fe200000108a5 */
[----:B------:R-:W-:Y:S01]  /*4490*/  FFMA.FTZ R46, R46, R97, R135 ;  /* 0x000000612e2e7223 */ /* 0x000fe20000010087 */
[----:B------:R-:W-:-:S02]  /*44a0*/  F2FP.SATFINITE.E4M3.F32.PACK_AB_MERGE_C R44, R99, R98, R125 ;  /* 0x00000062632c723e */ /* 0x000fc4000480707d */
[----:B------:R-:W-:Y:S02]  /*44b0*/  F2FP.SATFINITE.E4M3.F32.PACK_AB_MERGE_C R47, R167, R166, R47 ;  /* 0x000000a6a72f723e */ /* 0x000fe4000480702f */
[----:B------:R-:W-:-:S07]  /*44c0*/  F2FP.SATFINITE.E4M3.F32.PACK_AB_MERGE_C R46, R46, R165, R170 ;  /* 0x000000a52e2e723e */ /* 0x000fce00048070aa */
.L_x_5287:
[----:B------:R-:W-:Y:S05]  /*44d0*/  BSYNC B3 ;  /* 0x0000000000037941 */ /* 0x000fea0003800000 */
.L_x_5286:
[----:B--2---:R3:W-:Y:S02]  /*44e0*/  STG.E.128 desc[UR54][R50.64+0x20], R44 ;  /* 0x0000202c32007986 */ /* 0x0047e4000c101d36 */
.L_x_5285:
[----:B------:R-:W-:Y:S05]  /*44f0*/  BSYNC B2 ;  /* 0x0000000000027941 */ /* 0x000fea0003800000 */
.L_x_5284:
        /* <DEDUP_REMOVED lines=18> */
[----:B------:R-:W-:Y:S01]  /*4620*/  IMAD.SHL.U32 R91, R97, 0x100, RZ ;  /* 0x00000100615b7824 */ /* 0x000fe200078e00ff */
[----:B--2---:R-:W-:Y:S02]  /*4630*/  MOV R90, R44 ;  /* 0x0000002c005a7202 */ /* 0x004fe40000000f00 */
        /* <DEDUP_REMOVED lines=32> */
[----:B------:R-:W-:Y:S02]  /*4840*/  HADD2.F32 R98, -RZ, R91.H1_H1 ;  /* 0x3000005bff627230 */ /* 0x000fe40000004100 */
        /* <DEDUP_REMOVED lines=9> */
[----:B------:R-:W-:Y:S01]  /*48e0*/  F2FP.F16.E4M3.UNPACK_B R160, R89 ;  /* 0x00000059ffa0723e */ /* 0x000fe200020006ff */
[-C--:B------:R-:W-:Y:S01]  /*48f0*/  FFMA.FTZ R97, R97, R90.reuse, -R134 ;  /* 0x0000005a61617223 */ /* 0x080fe20000010886 */
[----:B------:R-:W-:Y:S01]  /*4900*/  FFMA.FTZ R98, R98, R90, R125 ;  /* 0x0000005a62627223 */ /* 0x000fe2000001007d */
[-C--:B------:R-:W-:Y:S01]  /*4910*/  FFMA.FTZ R90, R91, R161.reuse, -R124 ;  /* 0x000000a15b5a7223 */ /* 0x080fe2000001087c */
[----:B------:R-:W-:Y:S01]  /*4920*/  FFMA.FTZ R91, R96, R161, R99 ;  /* 0x000000a1605b7223 */ /* 0x000fe20000010063 */
[----:B------:R-:W-:Y:S02]  /*4930*/  F2FP.F16.E4M3.UNPACK_B R99, R47.H1 ;  /* 0x0000002fff63723e */ /* 0x000fe400030006ff */
[----:B------:R-:W-:-:S02]  /*4940*/  F2FP.F16.E4M3.UNPACK_B R161, R89.H1 ;  /* 0x00000059ffa1723e */ /* 0x000fc400030006ff */
[----:B------:R-:W-:Y:S01]  /*4950*/  F2FP.SATFINITE.E4M3.F32.PACK_AB_MERGE_C R97, R98, R97, RZ ;  /* 0x000000616261723e */ /* 0x000fe200048070ff */
[--C-:B------:R-:W-:Y:S01]  /*4960*/  HADD2.F32 R124, -RZ, R99.reuse.H0_H0 ;  /* 0x20000063ff7c7230 */ /* 0x100fe20000004100 */
[----:B------:R-:W-:Y:S01]  /*4970*/  F2FP.F16.E4M3.UNPACK_B R134, R88.H1 ;  /* 0x00000058ff86723e */ /* 0x000fe200030006ff */
[----:B------:R-:W-:Y:S01]  /*4980*/  HADD2.F32 R99, -RZ, R99.H1_H1 ;  /* 0x30000063ff637230 */ /* 0x000fe20000004100 */
[----:B------:R-:W-:Y:S01]  /*4990*/  F2FP.F16.E4M3.UNPACK_B R98, R46.H1 ;  /* 0x0000002eff62723e */ /* 0x000fe200030006ff */
[----:B------:R-:W-:Y:S01]  /*49a0*/  HADD2.F32 R163, -RZ, R161.H1_H1 ;  /* 0x300000a1ffa37230 */ /* 0x000fe20000004100 */
[----:B------:R-:W-:Y:S01]  /*49b0*/  F2FP.SATFINITE.E4M3.F32.PACK_AB_MERGE_C R96, R162, R135, RZ ;  /* 0x00000087a260723e */ /* 0x000fe200048070ff */
        /* <DEDUP_REMOVED lines=38> */
.L_x_5291:
[----:B------:R-:W-:Y:S05]  /*4c20*/  BSYNC B3 ;  /* 0x0000000000037941 */ /* 0x000fea0003800000 */
.L_x_5290:
[----:B--2---:R4:W-:Y:S02]  /*4c30*/  STG.E.128 desc[UR54][R50.64+0x40], R44 ;  /* 0x0000402c32007986 */ /* 0x0049e4000c101d36 */
.L_x_5289:
[----:B------:R-:W-:Y:S05]  /*4c40*/  BSYNC B2 ;  /* 0x0000000000027941 */ /* 0x000fea0003800000 */
.L_x_5288:
        /* <DEDUP_REMOVED lines=114> */
.L_x_5295:
[----:B------:R-:W-:Y:S05]  /*5370*/  BSYNC B3 ;  /* 0x0000000000037941 */ /* 0x000fea0003800000 */
.L_x_5294:
[----:B--2---:R0:W-:Y:S02]  /*5380*/  STG.E.128 desc[UR54][R50.64+0x60], R44 ;  /* 0x0000602c32007986 */ /* 0x0041e4000c101d36 */
.L_x_5293:
[----:B------:R-:W-:Y:S05]  /*5390*/  BSYNC B2 ;  /* 0x0000000000027941 */ /* 0x000fea0003800000 */
.L_x_5292:
        /* <DEDUP_REMOVED lines=54> */
[--C-:B------:R-:W-:Y:S02]  /*5700*/  HADD2.F32 R83, -RZ, R82.reuse.H0_H0 ;  /* 0x20000052ff537230 */ /* 0x100fe40000004100 */
[-C--:B------:R-:W-:Y:S01]  /*5710*/  FMUL.FTZ R89, R85, R87.reuse ;  /* 0x0000005755597220 */ /* 0x080fe20000410000 */
[----:B------:R-:W-:Y:S02]  /*5720*/  HADD2.F32 R84, -RZ, R82.H1_H1 ;  /* 0x30000052ff547230 */ /* 0x000fe40000004100 */
[----:B------:R-:W-:Y:S01]  /*5730*/  FMUL.FTZ R90, R86, R87 ;  /* 0x00000057565a7220 */ /* 0x000fe20000410000 */
[----:B------:R-:W-:Y:S01]  /*5740*/  HADD2.F32 R154, -RZ, R154.H0_H0 ;  /* 0x2000009aff9a7230 */ /* 0x000fe20000004100 */
[----:B------:R-:W-:Y:S01]  /*5750*/  F2FP.F16.E4M3.UNPACK_B R91, R81.H1 ;  /* 0x00000051ff5b723e */ /* 0x000fe200030006ff */
[--C-:B------:R-:W-:Y:S01]  /*5760*/  HADD2.F32 R82, -RZ, R150.reuse.H1_H1 ;  /* 0x30000096ff527230 */ /* 0x100fe20000004100 */
[----:B------:R-:W-:Y:S01]  /*5770*/  F2FP.SATFINITE.E4M3.F32.PACK_AB_MERGE_C R45, R45, R44, R125 ;  /* 0x0000002c2d2d723e */ /* 0x000fe2000480707d */
[----:B------:R-:W-:-:S02]  /*5780*/  HADD2.F32 R150, -RZ, R150.H0_H0 ;  /* 0x20000096ff967230 */ /* 0x000fc40000004100 */
[-C--:B------:R-:W-:Y:S01]  /*5790*/  FMUL.FTZ R88, R84, R154.reuse ;  /* 0x0000009a54587220 */ /* 0x080fe20000410000 */
[----:B------:R-:W-:Y:S01]  /*57a0*/  FMUL.FTZ R87, R83, R154 ;  /* 0x0000009a53577220 */ /* 0x000fe20000410000 */
[-C--:B------:R-:W-:Y:S01]  /*57b0*/  FFMA.FTZ R90, R85, R82.reuse, -R90 ;  /* 0x00000052555a7223 */ /* 0x080fe2000001085a */
[----:B------:R-:W-:Y:S01]  /*57c0*/  FFMA.FTZ R89, R86, R82, R89 ;  /* 0x0000005256597223 */ /* 0x000fe20000010059 */
[-C--:B------:R-:W-:Y:S01]  /*57d0*/  FFMA.FTZ R82, R83, R150.reuse, -R88 ;  /* 0x0000009653527223 */ /* 0x080fe20000010858 */
[----:B------:R-:W-:Y:S01]  /*57e0*/  F2FP.F16.E4M3.UNPACK_B R85, R47.H1 ;  /* 0x0000002fff55723e */ /* 0x000fe200030006ff */
[----:B------:R-:W-:Y:S01]  /*57f0*/  FFMA.FTZ R83, R84, R150, R87 ;  /* 0x0000009654537223 */ /* 0x000fe20000010057 */
[----:B------:R-:W-:Y:S01]  /*5800*/  F2FP.F16.E4M3.UNPACK_B R84, R46.H1 ;  /* 0x0000002eff54723e */ /* 0x000fe200030006ff */
[----:B------:R-:W-:Y:S01]  /*5810*/  HADD2.F32 R97, -RZ, R91.H1_H1 ;  /* 0x3000005bff617230 */ /* 0x000fe20000004100 */
[----:B------:R-:W-:Y:S01]  /*5820*/  F2FP.SATFINITE.E4M3.F32.PACK_AB_MERGE_C R124, R89, R90, RZ ;  /* 0x0000005a597c723e */ /* 0x000fe200048070ff */
[--C-:B------:R-:W-:Y:S01]  /*5830*/  HADD2.F32 R86, -RZ, R85.reuse.H0_H0 ;  /* 0x20000055ff567230 */ /* 0x100fe20000004100 */
[----:B------:R-:W-:Y:S01]  /*5840*/  F2FP.F16.E4M3.UNPACK_B R90, R81 ;  /* 0x00000051ff5a723e */ /* 0x000fe200020006ff */
[----:B------:R-:W-:Y:S01]  /*5850*/  HADD2.F32 R85, -RZ, R85.H1_H1 ;  /* 0x30000055ff557230 */ /* 0x000fe20000004100 */
[-C--:B------:R-:W-:Y:S01]  /*5860*/  F2FP.F16.E4M3.UNPACK_B R87, R80.reuse ;  /* 0x00000050ff57723e */ /* 0x080fe200020006ff */
[----:B------:R-:W-:Y:S01]  /*5870*/  HADD2.F32 R81, -RZ, R84.H1_H1 ;  /* 0x30000054ff517230 */ /* 0x000fe20000004100 */
[----:B------:R-:W-:Y:S01]  /*5880*/  F2FP.F16.E4M3.UNPACK_B R88, R80.H1 ;  /* 0x00000050ff58723e */ /* 0x000fe200030006ff */
[----:B------:R-:W-:-:S02]  /*5890*/  HADD2.F32 R96, -RZ, R90.H1_H1 ;  /* 0x3000005aff607230 */ /* 0x000fc40000004100 */
        /* <DEDUP_REMOVED lines=17> */
[----:B------:R-:W-:Y:S01]  /*59b0*/  HADD2.F32 R91, -RZ, R91.H0_H0 ;  /* 0x2000005bff5b7230 */ /* 0x000fe20000004100 */
[----:B------:R-:W-:Y:S01]  /*59c0*/  F2FP.SATFINITE.E4M3.F32.PACK_AB_MERGE_C R96, R96, R97, RZ ;  /* 0x000000616060723e */ /* 0x000fe200048070ff */
[----:B------:R-:W-:-:S02]  /*59d0*/  HADD2.F32 R46, -RZ, R46.H1_H1 ;  /* 0x3000002eff2e7230 */ /* 0x000fc40000004100 */
        /* <DEDUP_REMOVED lines=11> */
[----:B------:R-:W-:-:S04]  /*5a90*/  F2FP.SATFINITE.E4M3.F32.PACK_AB_MERGE_C R98, R98, R99, RZ ;  /* 0x000000636262723e */ /* 0x000fc800048070ff */
[----:B------:R-:W-:Y:S02]  /*5aa0*/  F2FP.SATFINITE.E4M3.F32.PACK_AB_MERGE_C R46, R85, R84, R96 ;  /* 0x00000054552e723e */ /* 0x000fe40004807060 */
[----:B------:R-:W-:-:S07]  /*5ab0*/  F2FP.SATFINITE.E4M3.F32.PACK_AB_MERGE_C R47, R86, R89, R98 ;  /* 0x00000059562f723e */ /* 0x000fce0004807062 */
.L_x_5299:
[----:B------:R-:W-:Y:S05]  /*5ac0*/  BSYNC B3 ;  /* 0x0000000000037941 */ /* 0x000fea0003800000 */
.L_x_5298:
[----:B--2---:R0:W-:Y:S02]  /*5ad0*/  STG.E.128 desc[UR54][R50.64+0x80], R44 ;  /* 0x0000802c32007986 */ /* 0x0041e4000c101d36 */
.L_x_5297:
[----:B------:R-:W-:Y:S05]  /*5ae0*/  BSYNC B2 ;  /* 0x0000000000027941 */ /* 0x000fea0003800000 */
.L_x_5296:
[----:B------:R-:W-:-:S13]  /*5af0*/  ISETP.NE.AND P3, PT, R41, RZ, PT ;  /* 0x000000ff2900720c */ /* 0x000fda0003f65270 */
[----:B------:R-:W-:Y:S05]  /*5b00*/  @!P3 BRA `(.L_x_5279) ;  /* 0x0000000400c4b947 */ /* 0x000fea0003800000 */
[----:B0-234-:R0:W2:Y:S01]  /*5b10*/  LDS.128 R44, [R43+0x29200] ;  /* 0x029200002b2c7984 */ /* 0x01d0a20000000c00 */
[----:B------:R-:W-:Y:S01]  /*5b20*/  ISETP.GE.AND P3, PT, R228, R132, PT ;  /* 0x00000084e400720c */ /* 0x000fe20003f66270 */
[----:B------:R-:W-:-:S12]  /*5b30*/  BSSY B2, `(.L_x_5300) ;  /* 0x000006d000027945 */ /* 0x000fd80003800000 */
[----:B0-----:R-:W-:Y:S05]  /*5b40*/  @P3 BRA `(.L_x_5301) ;  /* 0x0000000400ac3947 */ /* 0x001fea0003800000 */
[----:B------:R-:W-:Y:S02]  /*5b50*/  SHF.R.U32.HI R81, RZ, 0x8, R79 ;  /* 0x00000008ff517819 */ /* 0x000fe4000001164f */
[--C-:B------:R-:W-:Y:S02]  /*5b60*/  SHF.R.U32.HI R85, RZ, 0x18, R77.reuse ;  /* 0x00000018ff557819 */ /* 0x100fe4000001164d */
[----:B------:R-:W-:Y:S01]  /*5b70*/  LOP3.LUT R76, R77, 0xff, RZ, 0xc0, !PT ;  /* 0x000000ff4d4c7812 */ /* 0x000fe200078ec0ff */
[----:B------:R-:W-:Y:S01]  /*5b80*/  IMAD.SHL.U32 R81, R81, 0x100, RZ ;  /* 0x0000010051517824 */ /* 0x000fe200078e00ff */
[--C-:B------:R-:W-:Y:S02]  /*5b90*/  SHF.R.U32.HI R83, RZ, 0x8, R77.reuse ;  /* 0x00000008ff537819 */ /* 0x100fe4000001164d */
[----:B------:R-:W-:Y:S02]  /*5ba0*/  SHF.R.U32.HI R82, RZ, 0x10, R77 ;  /* 0x00000010ff527819 */ /* 0x000fe4000001164d */
[----:B------:R-:W-:-:S02]  /*5bb0*/  SHF.R.U32.HI R78, RZ, 0x18, R79 ;  /* 0x00000018ff4e7819 */ /* 0x000fc4000001164f */
[----:B------:R-:W-:Y:S02]  /*5bc0*/  LOP3.LUT R77, R79, 0xff, RZ, 0xc0, !PT ;  /* 0x000000ff4f4d7812 */ /* 0x000fe400078ec0ff */
[----:B------:R-:W-:Y:S01]  /*5bd0*/  SHF.R.U32.HI R80, RZ, 0x10, R79 ;  /* 0x00000010ff507819 */ /* 0x000fe2000001164f */
[----:B------:R-:W-:Y:S01]  /*5be0*/  IMAD.SHL.U32 R79, R83, 0x100, RZ ;  /* 0x00000100534f7824 */ /* 0x000fe200078e00ff */
[----:B------:R-:W-:Y:S01]  /*5bf0*/  PRMT R78, R78, 0x654, R77 ;  /* 0x000006544e4e7816 */ /* 0x000fe2000000004d */
[----:B--2---:R-:W-:Y:S01]  /*5c00*/  IMAD.MOV.U32 R77, RZ, RZ, R44 ;  /* 0x000000ffff4d7224 */ /* 0x004fe200078e002c */
[----:B------:R-:W-:Y:S02]  /*5c10*/  PRMT R76, R85, 0x654, R76 ;  /* 0x00000654554c7816 */ /* 0x000fe4000000004c */
[----:B------:R-:W-:Y:S01]  /*5c20*/  LOP3.LUT R78, R78, 0xff00, R81, 0xf8, !PT ;  /* 0x0000ff004e4e7812 */ /* 0x000fe200078ef851 */
[----:B------:R-:W-:Y:S01]  /*5c30*/  IMAD.U32 R81, R80, 0x10000, RZ ;  /* 0x0001000050517824 */ /* 0x000fe200078e00ff */
[----:B------:R-:W-:-:S02]  /*5c40*/  F2FP.F16.E4M3.UNPACK_B R44, R45 ;  /* 0x0000002dff2c723e */ /* 0x000fc400020006ff */
        /* <DEDUP_REMOVED lines=11> */
[----:B------:R-:W-:Y:S01]  /*5d00*/  FMUL.FTZ R87, R78, R85 ;  /* 0x000000554e577220 */ /* 0x000fe20000410000 */
[----:B------:R-:W-:Y:S01]  /*5d10*/  HADD2.F32 R83, -RZ, R81.H0_H0 ;  /* 0x20000051ff537230 */ /* 0x000fe20000004100 */
[----:B------:R-:W-:Y:S01]  /*5d20*/  F2FP.F16.E4M3.UNPACK_B R153, R153 ;  /* 0x00000099ff99723e */ /* 0x000fe200020006ff */
[--C-:B------:R-:W-:Y:S01]  /*5d30*/  HADD2.F32 R80, -RZ, R45.reuse.H1_H1 ;  /* 0x3000002dff507230 */ /* 0x100fe20000004100 */
[----:B------:R-:W-:Y:S01]  /*5d40*/  F2FP.F16.E4M3.UNPACK_B R147, R147 ;  /* 0x00000093ff93723e */ /* 0x000fe200020006ff */
[----:B------:R-:W-:Y:S02]  /*5d50*/  HADD2.F32 R79, -RZ, R45.H0_H0 ;  /* 0x2000002dff4f7230 */ /* 0x000fe40000004100 */
[----:B------:R-:W-:Y:S01]  /*5d60*/  FMUL.FTZ R45, R44, R85 ;  /* 0x000000552c2d7220 */ /* 0x000fe20000410000 */
[----:B------:R-:W-:Y:S02]  /*5d70*/  HADD2.F32 R81, -RZ, R81.H1_H1 ;  /* 0x30000051ff517230 */ /* 0x000fe40000004100 */
[-C--:B------:R-:W-:Y:S01]  /*5d80*/  FMUL.FTZ R86, R80, R82.reuse ;  /* 0x0000005250567220 */ /* 0x080fe20000410000 */
[-C--:B------:R-:W-:Y:S01]  /*5d90*/  FFMA.FTZ R44, R44, R83.reuse, -R87 ;  /* 0x000000532c2c7223 */ /* 0x080fe20000010857 */
[----:B------:R-:W-:Y:S01]  /*5da0*/  FFMA.FTZ R45, R78, R83, R45 ;  /* 0x000000534e2d7223 */ /* 0x000fe2000001002d */
[C---:B------:R-:W-:Y:S01]  /*5db0*/  FMUL.FTZ R85, R79.reuse, R82 ;  /* 0x000000524f557220 */ /* 0x040fe20000410000 */
[----:B------:R-:W-:Y:S01]  /*5dc0*/  F2FP.F16.E4M3.UNPACK_B R78, R77.H1 ;  /* 0x0000004dff4e723e */ /* 0x000fe200030006ff */
[----:B------:R-:W-:Y:S01]  /*5dd0*/  FFMA.FTZ R87, R79, R81, -R86 ;  /* 0x000000514f577223 */ /* 0x000fe20000010856 */
[----:B------:R-:W-:Y:S01]  /*5de0*/  F2FP.F16.E4M3.UNPACK_B R77, R77 ;  /* 0x0000004dff4d723e */ /* 0x000fe200020006ff */
[----:B------:R-:W-:Y:S01]  /*5df0*/  FFMA.FTZ R90, R80, R81, R85 ;  /* 0x00000051505a7223 */ /* 0x000fe20000010055 */
[----:B------:R-:W-:-:S02]  /*5e00*/  HADD2.F32 R82, -RZ, R153.H1_H1 ;  /* 0x30000099ff527230 */ /* 0x000fc40000004100 */
[--C-:B------:R-:W-:Y:S02]  /*5e10*/  HADD2.F32 R79, -RZ, R78.reuse.H0_H0 ;  /* 0x2000004eff4f7230 */ /* 0x100fe40000004100 */
[----:B------:R-:W-:Y:S01]  /*5e20*/  HADD2.F32 R80, -RZ, R78.H1_H1 ;  /* 0x3000004eff507230 */ /* 0x000fe20000004100 */
[----:B------:R-:W-:Y:S01]  /*5e30*/  F2FP.SATFINITE.E4M3.F32.PACK_AB_MERGE_C R96, R90, R87, RZ ;  /* 0x000000575a60723e */ /* 0x000fe200048070ff */
        /* <DEDUP_REMOVED lines=12> */
[----:B------:R-:W-:Y:S02]  /*5f00*/  F2FP.F16.E4M3.UNPACK_B R81, R76 ;  /* 0x0000004cff51723e */ /* 0x000fe400020006ff */
[----:B------:R-:W-:Y:S01]  /*5f10*/  F2FP.SATFINITE.E4M3.F32.PACK_AB_MERGE_C R91, R85, R86, RZ ;  /* 0x00000056555b723e */ /* 0x000fe200048070ff */
[----:B------:R-:W-:Y:S01]  /*5f20*/  FFMA.FTZ R88, R78, R147, -R83 ;  /* 0x000000934e587223 */ /* 0x000fe20000010853 */
[----:B------:R-:W-:Y:S01]  /*5f30*/  F2FP.F16.E4M3.UNPACK_B R78, R47.H1 ;  /* 0x0000002fff4e723e */ /* 0x000fe200030006ff */
[----:B------:R-:W-:Y:S01]  /*5f40*/  FFMA.FTZ R147, R77, R147, R82 ;  /* 0x000000934d937223 */ /* 0x000fe20000010052 */
[----:B------:R-:W-:-:S02]  /*5f50*/  F2FP.F16.E4M3.UNPACK_B R85, R84.H1 ;  /* 0x00000054ff55723e */ /* 0x000fc400030006ff */
[----:B------:R-:W-:Y:S01]  /*5f60*/  F2FP.F16.E4M3.UNPACK_B R82, R76.H1 ;  /* 0x0000004cff52723e */ /* 0x000fe200030006ff */
[--C-:B------:R-:W-:Y:S01]  /*5f70*/  HADD2.F32 R80, -RZ, R78.reuse.H1_H1 ;  /* 0x3000004eff507230 */ /* 0x100fe20000004100 */
[----:B------:R-:W-:Y:S01]  /*5f80*/  F2FP.F16.E4M3.UNPACK_B R77, R46.H1 ;  /* 0x0000002eff4d723e */ /* 0x000fe200030006ff */
[----:B------:R-:W-:Y:S01]  /*5f90*/  HADD2.F32 R87, -RZ, R85.H1_H1 ;  /* 0x30000055ff577230 */ /* 0x000fe20000004100 */
        /* <DEDUP_REMOVED lines=9> */
[----:B------:R-:W-:Y:S01]  /*6030*/  HADD2.F32 R77, -RZ, R77.H0_H0 ;  /* 0x2000004dff4d7230 */ /* 0x000fe20000004100 */
[----:B------:R-:W-:Y:S01]  /*6040*/  F2FP.F16.E4M3.UNPACK_B R46, R46 ;  /* 0x0000002eff2e723e */ /* 0x000fe200020006ff */
[----:B------:R-:W-:Y:S02]  /*6050*/  HADD2.F32 R76, -RZ, R81.H1_H1 ;  /* 0x30000051ff4c7230 */ /* 0x000fe40000004100 */
[-C--:B------:R-:W-:Y:S01]  /*6060*/  FMUL.FTZ R90, R78, R86.reuse ;  /* 0x000000564e5a7220 */ /* 0x080fe20000410000 */
[----:B------:R-:W-:Y:S02]  /*6070*/  HADD2.F32 R85, -RZ, R85.H0_H0 ;  /* 0x20000055ff557230 */ /* 0x000fe40000004100 */
[C---:B------:R-:W-:Y:S01]  /*6080*/  FMUL.FTZ R79, R77.reuse, R86 ;  /* 0x000000564d4f7220 */ /* 0x040fe20000410000 */
[----:B------:R-:W-:Y:S01]  /*6090*/  FFMA.FTZ R86, R80, R83, R87 ;  /* 0x0000005350567223 */ /* 0x000fe20000010057 */
[----:B------:R-:W-:Y:S01]  /*60a0*/  FFMA.FTZ R90, R77, R76, -R90 ;  /* 0x0000004c4d5a7223 */ /* 0x000fe2000001085a */
[----:B------:R-:W-:-:S02]  /*60b0*/  HADD2.F32 R77, -RZ, R47.H1_H1 ;  /* 0x3000002fff4d7230 */ /* 0x000fc40000004100 */
[----:B------:R-:W-:Y:S01]  /*60c0*/  FFMA.FTZ R83, R78, R76, R79 ;  /* 0x0000004c4e537223 */ /* 0x000fe2000001004f */
[----:B------:R-:W-:Y:S01]  /*60d0*/  HADD2.F32 R76, -RZ, R47.H0_H0 ;  /* 0x2000002fff4c7230 */ /* 0x000fe20000004100 */
[----:B------:R-:W-:Y:S01]  /*60e0*/  F2FP.SATFINITE.E4M3.F32.PACK_AB_MERGE_C R86, R86, R89, RZ ;  /* 0x000000595656723e */ /* 0x000fe200048070ff */
[--C-:B------:R-:W-:Y:S02]  /*60f0*/  HADD2.F32 R47, -RZ, R46.reuse.H0_H0 ;  /* 0x2000002eff2f7230 */ /* 0x100fe40000004100 */
[-C--:B------:R-:W-:Y:S01]  /*6100*/  FMUL.FTZ R87, R77, R85.reuse ;  /* 0x000000554d577220 */ /* 0x080fe20000410000 */
[----:B------:R-:W-:Y:S02]  /*6110*/  HADD2.F32 R46, -RZ, R46.H1_H1 ;  /* 0x3000002eff2e7230 */ /* 0x000fe40000004100 */
[----:B------:R-:W-:Y:S01]  /*6120*/  FMUL.FTZ R80, R76, R85 ;  /* 0x000000554c507220 */ /* 0x000fe20000410000 */
[----:B------:R-:W-:Y:S01]  /*6130*/  HADD2.F32 R84, -RZ, R84.H0_H0 ;  /* 0x20000054ff547230 */ /* 0x000fe20000004100 */
[----:B------:R-:W-:Y:S01]  /*6140*/  F2FP.SATFINITE.E4M3.F32.PACK_AB_MERGE_C R83, R83, R90, RZ ;  /* 0x0000005a5353723e */ /* 0x000fe200048070ff */
[----:B------:R-:W-:Y:S01]  /*6150*/  HADD2.F32 R82, -RZ, R82.H0_H0 ;  /* 0x20000052ff527230 */ /* 0x000fe20000004100 */
[----:B------:R-:W-:Y:S01]  /*6160*/  F2FP.SATFINITE.E4M3.F32.PACK_AB_MERGE_C R44, R147, R88, R91 ;  /* 0x00000058932c723e */ /* 0x000fe2000480705b */
[----:B------:R-:W-:-:S02]  /*6170*/  HADD2.F32 R81, -RZ, R81.H0_H0 ;  /* 0x20000051ff517230 */ /* 0x000fc40000004100 */
        /* <DEDUP_REMOVED lines=8> */
.L_x_5301:
[----:B------:R-:W-:Y:S05]  /*6200*/  BSYNC B2 ;  /* 0x0000000000027941 */ /* 0x000fea0003800000 */
.L_x_5300:
[----:B--2---:R0:W-:Y:S02]  /*6210*/  STG.E.128 desc[UR54][R50.64+0xa0], R44 ;  /* 0x0000a02c32007986 */ /* 0x0041e4000c101d36 */
.L_x_5279:
[----:B------:R-:W-:Y:S05]  /*6220*/  BSYNC B1 ;  /* 0x0000000000017941 */ /* 0x000fea0003800000 */
.L_x_5278:
        /* <DEDUP_REMOVED lines=115> */
.L_x_5306:
[----:B------:R-:W-:Y:S05]  /*6960*/  BSYNC B2 ;  /* 0x0000000000027941 */ /* 0x000fea0003800000 */
.L_x_5305:
[----:B--2---:R0:W-:Y:S02]  /*6970*/  STG.E.128 desc[UR54][R48.64], R44 ;  /* 0x0000002c30007986 */ /* 0x0041e4000c101d36 */
.L_x_5304:
[----:B------:R-:W-:Y:S05]  /*6980*/  BSYNC B1 ;  /* 0x0000000000017941 */ /* 0x000fea0003800000 */
.L_x_5303:
[----:B------:R-:W-:Y:S01]  /*6990*/  ISETP.NE.AND P3, PT, R37, RZ, PT ;  /* 0x000000ff2500720c */ /* 0x000fe20003f65270 */
[----:B------:R-:W-:-:S12]  /*69a0*/  BSSY B1, `(.L_x_5307) ;  /* 0x0000073000017945 */ /* 0x000fd80003800000 */
[----:B------:R-:W-:Y:S05]  /*69b0*/  @!P3 BRA `(.L_x_5308) ;  /* 0x0000000400c4b947 */ /* 0x000fea0003800000 */
[----:B0-234-:R0:W2:Y:S01]  /*69c0*/  LDS.128 R44, [R43+0x26200] ;  /* 0x026200002b2c7984 */ /* 0x01d0a20000000c00 */
[----:B------:R-:W-:Y:S01]  /*69d0*/  ISETP.GE.AND P3, PT, R224, R132, PT ;  /* 0x00000084e000720c */ /* 0x000fe20003f66270 */
[----:B------:R-:W-:-:S12]  /*69e0*/  BSSY B2, `(.L_x_5309) ;  /* 0x000006d000027945 */ /* 0x000fd80003800000 */
[----:B0-----:R-:W-:Y:S05]  /*69f0*/  @P3 BRA `(.L_x_5310) ;  /* 0x0000000400ac3947 */ /* 0x001fea0003800000 */
[----:B------:R-:W-:Y:S02]  /*6a00*/  SHF.R.U32.HI R74, RZ, 0x8, R69 ;  /* 0x00000008ff4a7819 */ /* 0x000fe40000011645 */
[----:B------:R-:W-:Y:S02]  /*6a10*/  LOP3.LUT R51, R71, 0xff, RZ, 0xc0, !PT ;  /* 0x000000ff47337812 */ /* 0x000fe400078ec0ff */
[----:B------:R-:W-:Y:S02]  /*6a20*/  SHF.R.U32.HI R70, RZ, 0x18, R71 ;  /* 0x00000018ff467819 */ /* 0x000fe40000011647 */
[--C-:B------:R-:W-:Y:S02]  /*6a30*/  SHF.R.U32.HI R75, RZ, 0x10, R69.reuse ;  /* 0x00000010ff4b7819 */ /* 0x100fe40000011645 */
        /* <DEDUP_REMOVED lines=8> */
[----:B------:R-:W-:Y:S02]  /*6ac0*/  SHF.L.U32 R69, R69, 0x8, RZ ;  /* 0x0000000845457819 */ /* 0x000fe400000006ff */
        /* <DEDUP_REMOVED lines=94> */
.L_x_5310:
[----:B------:R-:W-:Y:S05]  /*70b0*/  BSYNC B2 ;  /* 0x0000000000027941 */ /* 0x000fea0003800000 */
.L_x_5309:
[----:B--2---:R0:W-:Y:S02]  /*70c0*/  STG.E.128 desc[UR54][R48.64+0x20], R44 ;  /* 0x0000202c30007986 */ /* 0x0041e4000c101d36 */
.L_x_5308:
[----:B------:R-:W-:Y:S05]  /*70d0*/  BSYNC B1 ;  /* 0x0000000000017941 */ /* 0x000fea0003800000 */
.L_x_5307:
        /* <DEDUP_REMOVED lines=26> */
[----:B------:R-:W-:Y:S02]  /*7280*/  F2FP.F16.E4M3.UNPACK_B R45, R45.H1 ;  /* 0x0000002dff2d723e */ /* 0x000fe400030006ff */
[----:B------:R-:W-:Y:S01]  /*7290*/  LOP3.LUT R70, R65, 0xff0000, R68, 0xf8, !PT ;  /* 0x00ff000041467812 */ /* 0x000fe200078ef844 */
[----:B------:R-:W-:Y:S01]  /*72a0*/  HADD2.F32 R68, -RZ, R66.H0_H0 ;  /* 0x20000042ff447230 */ /* 0x000fe20000004100 */
[----:B------:R-:W-:Y:S01]  /*72b0*/  LOP3.LUT R67, R51, 0xff0000, R64, 0xf8, !PT ;  /* 0x00ff000033437812 */ /* 0x000fe200078ef840 */
[----:B------:R-:W-:Y:S01]  /*72c0*/  HADD2.F32 R51, -RZ, R44.H1_H1 ;  /* 0x3000002cff337230 */ /* 0x000fe20000004100 */
[----:B------:R-:W-:Y:S01]  /*72d0*/  F2FP.F16.E4M3.UNPACK_B R65, R138.H1 ;  /* 0x0000008aff41723e */ /* 0x000fe200030006ff */
[----:B------:R-:W-:Y:S01]  /*72e0*/  HADD2.F32 R69, -RZ, R66.H1_H1 ;  /* 0x30000042ff457230 */ /* 0x000fe20000004100 */
[----:B------:R-:W-:Y:S01]  /*72f0*/  F2FP.F16.E4M3.UNPACK_B R139, R139 ;  /* 0x0000008bff8b723e */ /* 0x000fe200020006ff */
[----:B------:R-:W-:-:S02]  /*7300*/  HADD2.F32 R64, -RZ, R45.H1_H1 ;  /* 0x3000002dff407230 */ /* 0x000fc40000004100 */
[----:B------:R-:W-:Y:S01]  /*7310*/  FMUL.FTZ R71, R51, R68 ;  /* 0x0000004433477220 */ /* 0x000fe20000410000 */
[----:B------:R-:W-:Y:S01]  /*7320*/  HADD2.F32 R44, -RZ, R44.H0_H0 ;  /* 0x2000002cff2c7230 */ /* 0x000fe20000004100 */
[----:B------:R-:W-:Y:S01]  /*7330*/  F2FP.F16.E4M3.UNPACK_B R138, R138 ;  /* 0x0000008aff8a723e */ /* 0x000fe200020006ff */
[----:B------:R-:W-:Y:S02]  /*7340*/  HADD2.F32 R66, -RZ, R65.H0_H0 ;  /* 0x20000041ff427230 */ /* 0x000fe40000004100 */
[-C--:B------:R-:W-:Y:S01]  /*7350*/  FMUL.FTZ R72, R64, R69.reuse ;  /* 0x0000004540487220 */ /* 0x080fe20000410000 */
[----:B------:R-:W-:Y:S02]  /*7360*/  HADD2.F32 R45, -RZ, R45.H0_H0 ;  /* 0x2000002dff2d7230 */ /* 0x000fe40000004100 */
[C---:B------:R-:W-:Y:S01]  /*7370*/  FMUL.FTZ R68, R44.reuse, R68 ;  /* 0x000000442c447220 */ /* 0x040fe20000410000 */
[----:B------:R-:W-:Y:S02]  /*7380*/  HADD2.F32 R65, -RZ, R65.H1_H1 ;  /* 0x30000041ff417230 */ /* 0x000fe40000004100 */
[-C--:B------:R-:W-:Y:S01]  /*7390*/  FFMA.FTZ R44, R44, R66.reuse, -R71 ;  /* 0x000000422c2c7223 */ /* 0x080fe20000010847 */
        /* <DEDUP_REMOVED lines=70> */
.L_x_5314:
[----:B------:R-:W-:Y:S05]  /*7800*/  BSYNC B2 ;  /* 0x0000000000027941 */ /* 0x000fea0003800000 */
.L_x_5313:
[----:B--2---:R0:W-:Y:S02]  /*7810*/  STG.E.128 desc[UR54][R48.64+0x40], R44 ;  /* 0x0000402c30007986 */ /* 0x0041e4000c101d36 */
.L_x_5312:
[----:B------:R-:W-:Y:S05]  /*7820*/  BSYNC B1 ;  /* 0x0000000000017941 */ /* 0x000fea0003800000 */
.L_x_5311:
        /* <DEDUP_REMOVED lines=14> */
[----:B------:R-:W-:Y:S01]  /*7910*/  PRMT R51, R51, 0x654, R50 ;  /* 0x0000065433337816 */ /* 0x000fe20000000032 */
[----:B------:R-:W-:Y:S01]  /*7920*/  IMAD.SHL.U32 R50, R66, 0x100, RZ ;  /* 0x0000010042327824 */ /* 0x000fe200078e00ff */
[----:B------:R-:W-:Y:S01]  /*7930*/  PRMT R62, R61, 0x654, R60 ;  /* 0x000006543d3e7816 */ /* 0x000fe2000000003c */
[----:B------:R-:W-:Y:S01]  /*7940*/  IMAD.SHL.U32 R61, R64, 0x100, RZ ;  /* 0x00000100403d7824 */ /* 0x000fe200078e00ff */
[----:B------:R-:W-:Y:S02]  /*7950*/  SHF.R.U32.HI R65, RZ, 0x10, R63 ;  /* 0x00000010ff417819 */ /* 0x000fe4000001163f */
[----:B------:R-:W-:Y:S01]  /*7960*/  LOP3.LUT R60, R51, 0xff00, R50, 0xf8, !PT ;  /* 0x0000ff00333c7812 */ /* 0x000fe200078ef832 */
[----:B------:R-:W-:Y:S01]  /*7970*/  IMAD.U32 R51, R67, 0x10000, RZ ;  /* 0x0001000043337824 */ /* 0x000fe200078e00ff */
[----:B------:R-:W-:-:S02]  /*7980*/  LOP3.LUT R64, R62, 0xff00, R61, 0xf8, !PT ;  /* 0x0000ff003e407812 */ /* 0x000fc400078ef83d */
[----:B------:R-:W-:Y:S02]  /*7990*/  SHF.L.U32 R61, R65, 0x10, RZ ;  /* 0x00000010413d7819 */ /* 0x000fe400000006ff */
        /* <DEDUP_REMOVED lines=90> */
.L_x_5318:
[----:B------:R-:W-:Y:S05]  /*7f40*/  BSYNC B2 ;  /* 0x0000000000027941 */ /* 0x000fea0003800000 */
.L_x_5317:
[----:B--2---:R0:W-:Y:S02]  /*7f50*/  STG.E.128 desc[UR54][R48.64+0x60], R44 ;  /* 0x0000602c30007986 */ /* 0x0041e4000c101d36 */
.L_x_5316:
[----:B------:R-:W-:Y:S05]  /*7f60*/  BSYNC B1 ;  /* 0x0000000000017941 */ /* 0x000fea0003800000 */
.L_x_5315:
[----:B------:R-:W-:Y:S01]  /*7f70*/  ISETP.NE.AND P3, PT, R40, RZ, PT ;  /* 0x000000ff2800720c */ /* 0x000fe20003f65270 */
[----:B------:R-:W-:-:S12]  /*7f80*/  BSSY B1, `(.L_x_5319) ;  /* 0x0000075000017945 */ /* 0x000fd80003800000 */
[----:B------:R-:W-:Y:S05]  /*7f90*/  @!P3 BRA `(.L_x_5320) ;  /* 0x0000000400ccb947 */ /* 0x000fea0003800000 */
[----:B0-234-:R0:W2:Y:S01]  /*7fa0*/  LDS.128 R44, [R42+0x2b200] ;  /* 0x02b200002a2c7984 */ /* 0x01d0a20000000c00 */
[----:B------:R-:W-:Y:S01]  /*7fb0*/  ISETP.GE.AND P3, PT, R225, R132, PT ;  /* 0x00000084e100720c */ /* 0x000fe20003f66270 */
[----:B------:R-:W-:-:S12]  /*7fc0*/  BSSY B2, `(.L_x_5321) ;  /* 0x000006f000027945 */ /* 0x000fd80003800000 */
[----:B0-----:R-:W-:Y:S05]  /*7fd0*/  @P3 BRA `(.L_x_5322) ;  /* 0x0000000400b43947 */ /* 0x001fea0003800000 */
[----:B------:R-:W-:Y:S01]  /*7fe0*/  SHF.R.U32.HI R63, RZ, 0x8, R57 ;  /* 0x00000008ff3f7819 */ /* 0x000fe20000011639 */
[----:B--2---:R-:W-:Y:S01]  /*7ff0*/  IMAD.MOV.U32 R56, RZ, RZ, R47 ;  /* 0x000000ffff387224 */ /* 0x004fe200078e002f */
[----:B------:R-:W-:Y:S01]  /*8000*/  SHF.R.U32.HI R58, RZ, 0x8, R59 ;  /* 0x00000008ff3a7819 */ /* 0x000fe2000001163b */
[----:B------:R-:W-:Y:S01]  /*8010*/  IMAD.MOV.U32 R51, RZ, RZ, R46 ;  /* 0x000000ffff337224 */ /* 0x000fe200078e002e */
[--C-:B------:R-:W-:Y:S01]  /*8020*/  SHF.R.U32.HI R65, RZ, 0x18, R57.reuse ;  /* 0x00000018ff417819 */ /* 0x100fe20000011639 */
[----:B------:R-:W-:Y:S01]  /*8030*/  IMAD.SHL.U32 R47, R63, 0x100, RZ ;  /* 0x000001003f2f7824 */ /* 0x000fe200078e00ff */
[----:B------:R-:W-:Y:S01]  /*8040*/  LOP3.LUT R50, R57, 0xff, RZ, 0xc0, !PT ;  /* 0x000000ff39327812 */ /* 0x000fe200078ec0ff */
[----:B------:R-:W-:Y:S01]  /*8050*/  IMAD.SHL.U32 R46, R58, 0x100, RZ ;  /* 0x000001003a2e7824 */ /* 0x000fe200078e00ff */
[----:B------:R-:W-:Y:S02]  /*8060*/  SHF.R.U32.HI R61, RZ, 0x10, R57 ;  /* 0x00000010ff3d7819 */ /* 0x000fe40000011639 */
[----:B------:R-:W-:-:S02]  /*8070*/  SHF.R.U32.HI R62, RZ, 0x18, R59 ;  /* 0x00000018ff3e7819 */ /* 0x000fc4000001163b */
[----:B------:R-:W-:Y:S02]  /*8080*/  LOP3.LUT R57, R59, 0xff, RZ, 0xc0, !PT ;  /* 0x000000ff3b397812 */ /* 0x000fe400078ec0ff */
[----:B------:R-:W-:Y:S02]  /*8090*/  SHF.R.U32.HI R60, RZ, 0x10, R59 ;  /* 0x00000010ff3c7819 */ /* 0x000fe4000001163b */
        /* <DEDUP_REMOVED lines=97> */
.L_x_5322:
[----:B------:R-:W-:Y:S05]  /*86b0*/  BSYNC B2 ;  /* 0x0000000000027941 */ /* 0x000fea0003800000 */
.L_x_5321:
[----:B--2---:R0:W-:Y:S02]  /*86c0*/  STG.E.128 desc[UR54][R48.64+0x80], R44 ;  /* 0x0000802c30007986 */ /* 0x0041e4000c101d36 */
.L_x_5320:
[----:B------:R-:W-:Y:S05]  /*86d0*/  BSYNC B1 ;  /* 0x0000000000017941 */ /* 0x000fea0003800000 */
.L_x_5319:
        /* <DEDUP_REMOVED lines=15> */
[----:B------:R-:W-:Y:S01]  /*87d0*/  LOP3.LUT R54, R55, 0xff0000ff, RZ, 0xc0, !PT ;  /* 0xff0000ff37367812 */ /* 0x000fe200078ec0ff */
[----:B------:R-:W-:Y:S01]  /*87e0*/  IMAD.SHL.U32 R53, R53, 0x100, RZ ;  /* 0x0000010035357824 */ /* 0x000fe200078e00ff */
[----:B------:R-:W-:-:S04]  /*87f0*/  PRMT R47, R59, 0x654, R50 ;  /* 0x000006543b2f7816 */ /* 0x000fc80000000032 */
[----:B------:R-:W-:Y:S01]  /*8800*/  LOP3.LUT R56, R54, 0xff00, R53, 0xf8, !PT ;  /* 0x0000ff0036387812 */ /* 0x000fe200078ef835 */
[----:B------:R-:W-:Y:S01]  /*8810*/  IMAD.U32 R53, R57, 0x10000, RZ ;  /* 0x0001000039357824 */ /* 0x000fe200078e00ff */
        /* <DEDUP_REMOVED lines=93> */
.L_x_5324:
[----:B------:R-:W-:Y:S05]  /*8df0*/  BSYNC B1 ;  /* 0x0000000000017941 */ /* 0x000fea0003800000 */
.L_x_5323:
[----:B--2---:R0:W-:Y:S01]  /*8e00*/  STG.E.128 desc[UR54][R48.64+0xa0], R44 ;  /* 0x0000a02c30007986 */ /* 0x0041e2000c101d36 */
[----:B------:R-:W-:Y:S05]  /*8e10*/  BRA `(.L_x_5302) ;  /* 0x0000006800fc7947 */ /* 0x000fea0003800000 */
.L_x_5270:
        /* <DEDUP_REMOVED lines=54> */
.L_x_5326:
[----:B------:R-:W-:Y:S05]  /*9180*/  BSYNC B1 ;  /* 0x0000000000017941 */ /* 0x000fea0003800000 */
.L_x_5325:
        /* <DEDUP_REMOVED lines=37> */
.L_x_5328:
[----:B------:R-:W-:Y:S05]  /*93e0*/  BSYNC B1 ;  /* 0x0000000000017941 */ /* 0x000fea0003800000 */
.L_x_5327:
        /* <DEDUP_REMOVED lines=26> */
.L_x_5329:
[----:B------:R-:W-:Y:S01]  /*9590*/  IMAD R101, R17, 0x8, R16 ;  /* 0x0000000811657824 */ /* 0x000fe200078e0210 */
[----:B------:R-:W-:Y:S01]  /*95a0*/  SHF.L.U32 R102, R223, 0x1f, RZ ;  /* 0x0000001fdf667819 */ /* 0x000fe200000006ff */
[----:B------:R-:W1:Y:S01]  /*95b0*/  LDC R151, c[0x0][0x2f4] ;  /* 0x0000bd00ff977b82 */ /* 0x000e620000000800 */
[----:B------:R-:W-:Y:S02]  /*95c0*/  BSSY B1, `(.L_x_5330) ;  /* 0x0000004000017945 */ /* 0x000fe40003800000 */
[----:B------:R-:W2:Y:S05]  /*95d0*/  SYNCS.PHASECHK.TRANS64.TRYWAIT P5, [R101+URZ+0x33490], R102 ;  /* 0x03349066650075a7 */ /* 0x000eaa00080a017f */
[----:B------:R-:W3:Y:S01]  /*95e0*/  LDC.64 R134, c[0x0][0x300] ;  /* 0x0000c000ff867b82 */ /* 0x000ee20000000a00 */
[----:B--2---:R-:W-:Y:S05]  /*95f0*/  @!P5 BRA `(.L_x_5331) ;  /* 0x000002540000d947 */ /* 0x004fea0003800000 */
.L_x_5604:
[----:B------:R-:W-:Y:S05]  /*9600*/  BSYNC B1 ;  /* 0x0000000000017941 */ /* 0x000fea0003800000 */
.L_x_5330:
        /* <DEDUP_REMOVED lines=33> */
[----:B------:R-:W-:Y:S02]  /*9820*/  SHF.R.U32.HI R180, RZ, 0x8, R89 ;  /* 0x00000008ffb47819 */ /* 0x000fe40000011659 */
[--C-:B------:R-:W-:Y:S02]  /*9830*/  SHF.R.U32.HI R88, RZ, 0x8, R53.reuse ;  /* 0x00000008ff587819 */ /* 0x100fe40000011635 */
[----:B------:R-:W-:Y:S01]  /*9840*/  LOP3.LUT R54, R53, 0xff, RZ, 0xc0, !PT ;  /* 0x000000ff35367812 */ /* 0x000fe200078ec0ff */
[----:B------:R-:W-:Y:S01]  /*9850*/  IMAD.SHL.U32 R180, R180, 0x100, RZ ;  /* 0x00000100b4b47824 */ /* 0x000fe200078e00ff */
[----:B------:R-:W-:Y:S02]  /*9860*/  SHF.R.U32.HI R181, RZ, 0x18, R53 ;  /* 0x00000018ffb57819 */ /* 0x000fe40000011635 */
[----:B------:R-:W-:Y:S02]  /*9870*/  SHF.R.U32.HI R178, RZ, 0x8, R55 ;  /* 0x00000008ffb27819 */ /* 0x000fe40000011637 */
[----:B------:R-:W-:-:S02]  /*9880*/  LOP3.LUT R183, R89, 0xff, RZ, 0xc0, !PT ;  /* 0x000000ff59b77812 */ /* 0x000fc400078ec0ff */
[----:B------:R-:W-:Y:S01]  /*9890*/  SHF.R.U32.HI R184, RZ, 0x18, R89 ;  /* 0x00000018ffb87819 */ /* 0x000fe20000011659 */
[----:B------:R-:W-:Y:S01]  /*98a0*/  IMAD.SHL.U32 R178, R178, 0x100, RZ ;  /* 0x00000100b2b27824 */ /* 0x000fe200078e00ff */
[----:B------:R-:W-:Y:S02]  /*98b0*/  SHF.R.U32.HI R52, RZ, 0x10, R53 ;  /* 0x00000010ff347819 */ /* 0x000fe40000011635 */
[----:B------:R-:W-:Y:S02]  /*98c0*/  LOP3.LUT R90, R55, 0xff, RZ, 0xc0, !PT ;  /* 0x000000ff375a7812 */ /* 0x000fe400078ec0ff */
[----:B------:R-:W-:Y:S01]  /*98d0*/  SHF.R.U32.HI R182, RZ, 0x18, R55 ;  /* 0x00000018ffb67819 */ /* 0x000fe20000011637 */
[----:B------:R-:W-:Y:S01]  /*98e0*/  IMAD.U32 R52, R52, 0x10000, RZ ;  /* 0x0001000034347824 */ /* 0x000fe200078e00ff */
[----:B------:R-:W-:Y:S02]  /*98f0*/  SHF.R.U32.HI R179, RZ, 0x10, R89 ;  /* 0x00000010ffb37819 */ /* 0x000fe40000011659 */
[----:B------:R-:W-:-:S02]  /*9900*/  PRMT R181, R181, 0x654, R54 ;  /* 0x00000654b5b57816 */ /* 0x000fc40000000036 */
[----:B------:R-:W-:Y:S01]  /*9910*/  SHF.L.U32 R88, R88, 0x8, RZ ;  /* 0x0000000858587819 */ /* 0x000fe200000006ff */
[----:B------:R-:W-:Y:S01]  /*9920*/  IMAD.U32 R179, R179, 0x10000, RZ ;  /* 0x00010000b3b37824 */ /* 0x000fe200078e00ff */
[----:B------:R-:W-:Y:S02]  /*9930*/  SHF.R.U32.HI R53, RZ, 0x10, R55 ;  /* 0x00000010ff357819 */ /* 0x000fe40000011637 */
[----:B------:R-:W-:Y:S02]  /*9940*/  PRMT R183, R184, 0x654, R183 ;  /* 0x00000654b8b77816 */ /* 0x000fe400000000b7 */
[--C-:B------:R-:W-:Y:S02]  /*9950*/  SHF.R.U32.HI R54, RZ, 0x10, R91.reuse ;  /* 0x00000010ff367819 */ /* 0x100fe4000001165b */
[----:B------:R-:W-:Y:S02]  /*9960*/  SHF.R.U32.HI R55, RZ, 0x8, R91 ;  /* 0x00000008ff377819 */ /* 0x000fe4000001165b */
[----:B------:R-:W-:-:S02]  /*9970*/  LOP3.LUT R89, R91, 0xff, RZ, 0xc0, !PT ;  /* 0x000000ff5b597812 */ /* 0x000fc400078ec0ff */
[----:B------:R-:W-:Y:S01]  /*9980*/  SHF.R.U32.HI R186, RZ, 0x18, R91 ;  /* 0x00000018ffba7819 */ /* 0x000fe2000001165b */
[----:B------:R-:W-:Y:S01]  /*9990*/  IMAD.SHL.U32 R55, R55, 0x100, RZ ;  /* 0x0000010037377824 */ /* 0x000fe200078e00ff */
[----:B------:R-:W-:Y:S02]  /*99a0*/  PRMT R91, R182, 0x654, R90 ;  /* 0x00000654b65b7816 */ /* 0x000fe4000000005a */
[----:B------:R-:W-:Y:S02]  /*99b0*/  LOP3.LUT R181, R181, 0xff00, R88, 0xf8, !PT ;  /* 0x0000ff00b5b57812 */ /* 0x000fe400078ef858 */
[----:B------:R-:W-:Y:S02]  /*99c0*/  LOP3.LUT R180, R183, 0xff00, R180, 0xf8, !PT ;  /* 0x0000ff00b7b47812 */ /* 0x000fe400078ef8b4 */
[----:B------:R-:W-:Y:S02]  /*99d0*/  LOP3.LUT R91, R91, 0xff00, R178, 0xf8, !PT ;  /* 0x0000ff005b5b7812 */ /* 0x000fe400078ef8b2 */
[----:B------:R-:W-:-:S02]  /*99e0*/  LOP3.LUT R178, R181, 0xff0000, R52, 0xf8, !PT ;  /* 0x00ff0000b5b27812 */ /* 0x000fc400078ef834 */
[----:B------:R-:W-:Y:S02]  /*99f0*/  LOP3.LUT R52, R180, 0xff0000, R179, 0xf8, !PT ;  /* 0x00ff0000b4347812 */ /* 0x000fe400078ef8b3 */
[----:B-1----:R-:W-:Y:S02]  /*9a00*/  F2FP.F16.E4M3.UNPACK_B R179, R97 ;  /* 0x00000061ffb3723e */ /* 0x002fe400020006ff */
[----:B------:R-:W-:Y:S02]  /*9a10*/  F2FP.F16.E4M3.UNPACK_B R181, R52 ;  /* 0x00000034ffb5723e */ /* 0x000fe400020006ff */
[----:B0-----:R-:W-:Y:S02]  /*9a20*/  F2FP.F16.E4M3.UNPACK_B R88, R93 ;  /* 0x0000005dff58723e */ /* 0x001fe400020006ff */
[----:B------:R-:W-:Y:S01]  /*9a30*/  PRMT R90, R186, 0x654, R89 ;  /* 0x00000654ba5a7816 */ /* 0x000fe20000000059 */
[----:B------:R-:W-:Y:S01]  /*9a40*/  HADD2.F32 R89, -RZ, R179.H0_H0 ;  /* 0x200000b3ff597230 */ /* 0x000fe20000004100 */
[-C--:B------:R-:W-:Y:S01]  /*9a50*/  F2FP.F16.E4M3.UNPACK_B R182, R178.reuse ;  /* 0x000000b2ffb6723e */ /* 0x080fe200020006ff */
        /* <DEDUP_REMOVED lines=15> */
[-C--:B------:R-:W-:Y:S01]  /*9b50*/  FFMA.FTZ R179, R88, R182.reuse, -R179 ;  /* 0x000000b658b37223 */ /* 0x080fe200000108b3 */
[----:B------:R-:W-:Y:S01]  /*9b60*/  FFMA.FTZ R88, R183, R182, R181 ;  /* 0x000000b6b7587223 */ /* 0x000fe200000100b5 */
[----:B------:R-:W-:Y:S01]  /*9b70*/  F2FP.F16.E4M3.UNPACK_B R181, R52.H1 ;  /* 0x00000034ffb5723e */ /* 0x000fe200030006ff */
[----:B------:R-:W-:Y:S01]  /*9b80*/  HADD2.F32 R52, -RZ, R97.H0_H0 ;  /* 0x20000061ff347230 */ /* 0x000fe20000004100 */
[----:B------:R-:W-:Y:S01]  /*9b90*/  F2FP.F16.E4M3.UNPACK_B R182, R93.H1 ;  /* 0x0000005dffb6723e */ /* 0x000fe200030006ff */
[----:B------:R-:W-:Y:S02]  /*9ba0*/  HADD2.F32 R183, -RZ, R178.H0_H0 ;  /* 0x200000b2ffb77230 */ /* 0x000fe40000004100 */
[----:B------:R-:W-:Y:S02]  /*9bb0*/  HADD2.F32 R184, -RZ, R181.H0_H0 ;  /* 0x200000b5ffb87230 */ /* 0x000fe40000004100 */
[----:B------:R-:W-:Y:S02]  /*9bc0*/  HADD2.F32 R93, -RZ, R182.H0_H0 ;  /* 0x200000b6ff5d7230 */ /* 0x000fe40000004100 */
[----:B------:R-:W-:-:S02]  /*9bd0*/  HADD2.F32 R97, -RZ, R97.H1_H1 ;  /* 0x30000061ff617230 */ /* 0x000fc40000004100 */
[CC--:B------:R-:W-:Y:S01]  /*9be0*/  FMUL.FTZ R185, R52.reuse, R184.reuse ;  /* 0x000000b834b97220 */ /* 0x0c0fe20000410000 */
[----:B------:R-:W-:Y:S02]  /*9bf0*/  HADD2.F32 R181, -RZ, R181.H1_H1 ;  /* 0x300000b5ffb57230 */ /* 0x000fe40000004100 */
[C---:B------:R-:W-:Y:S01]  /*9c00*/  FMUL.FTZ R184, R93.reuse, R184 ;  /* 0x000000b85db87220 */ /* 0x040fe20000410000 */
[----:B------:R-:W-:Y:S02]  /*9c10*/  HADD2.F32 R182, -RZ, R182.H1_H1 ;  /* 0x300000b6ffb67230 */ /* 0x000fe40000004100 */
[-C--:B------:R-:W-:Y:S01]  /*9c20*/  FFMA.FTZ R93, R93, R183.reuse, -R185 ;  /* 0x000000b75d5d7223 */ /* 0x080fe200000108b9 */
[----:B------:R-:W-:Y:S02]  /*9c30*/  HADD2.F32 R178, -RZ, R178.H1_H1 ;  /* 0x300000b2ffb27230 */ /* 0x000fe40000004100 */
[----:B------:R-:W-:Y:S01]  /*9c40*/  FFMA.FTZ R52, R52, R183, R184 ;  /* 0x000000b734347223 */ /* 0x000fe200000100b8 */
[-C--:B------:R-:W-:Y:S01]  /*9c50*/  FMUL.FTZ R183, R97, R181.reuse ;  /* 0x000000b561b77220 */ /* 0x080fe20000410000 */
[----:B------:R-:W-:-:S03]  /*9c60*/  FMUL.FTZ R184, R182, R181 ;  /* 0x000000b5b6b87220 */ /* 0x000fc60000410000 */
[-C--:B------:R-:W-:Y:S01]  /*9c70*/  FFMA.FTZ R181, R182, R178.reuse, -R183 ;  /* 0x000000b2b6b57223 */ /* 0x080fe200000108b7 */
[----:B------:R-:W-:Y:S01]  /*9c80*/  LOP3.LUT R182, R90, 0xff00, R55, 0xf8, !PT ;  /* 0x0000ff005ab67812 */ /* 0x000fe200078ef837 */
[----:B------:R-:W-:Y:S02]  /*9c90*/  IMAD.U32 R90, R53, 0x10000, RZ ;  /* 0x00010000355a7824 */ /* 0x000fe400078e00ff */
[----:B------:R-:W-:Y:S01]  /*9ca0*/  FFMA.FTZ R178, R97, R178, R184 ;  /* 0x000000b261b27223 */ /* 0x000fe200000100b8 */
[----:B------:R-:W-:Y:S01]  /*9cb0*/  IMAD.U32 R53, R54, 0x10000, RZ ;  /* 0x0001000036357824 */ /* 0x000fe200078e00ff */
[----:B------:R-:W-:Y:S01]  /*9cc0*/  F2FP.SATFINITE.E4M3.F32.PACK_AB_MERGE_C R93, R181, R93, RZ ;  /* 0x0000005db55d723e */ /* 0x000fe200048070ff */
[----:B------:R-:W-:Y:S01]  /*9cd0*/  IMAD.MOV.U32 R54, RZ, RZ, R99 ;  /* 0x000000ffff367224 */ /* 0x000fe200078e0063 */
[----:B------:R-:W-:Y:S02]  /*9ce0*/  LOP3.LUT R97, R91, 0xff0000, R90, 0xf8, !PT ;  /* 0x00ff00005b617812 */ /* 0x000fe400078ef85a */
[----:B------:R-:W-:-:S02]  /*9cf0*/  LOP3.LUT R53, R182, 0xff0000, R53, 0xf8, !PT ;  /* 0x00ff0000b6357812 */ /* 0x000fc400078ef835 */
[-C--:B------:R-:W-:Y:S02]  /*9d00*/  F2FP.F16.E4M3.UNPACK_B R55, R54.reuse ;  /* 0x00000036ff37723e */ /* 0x080fe400020006ff */
[----:B------:R-:W-:Y:S02]  /*9d10*/  F2FP.F16.E4M3.UNPACK_B R99, R53 ;  /* 0x00000035ff63723e */ /* 0x000fe400020006ff */
[----:B------:R-:W-:Y:S01]  /*9d20*/  F2FP.F16.E4M3.UNPACK_B R90, R95 ;  /* 0x0000005fff5a723e */ /* 0x000fe200020006ff */
        /* <DEDUP_REMOVED lines=17> */
[----:B------:R-:W-:Y:S01]  /*9e40*/  HADD2.F32 R184, -RZ, R53.H0_H0 ;  /* 0x20000035ffb87230 */ /* 0x000fe20000004100 */
[----:B------:R-:W-:Y:S01]  /*9e50*/  F2FP.SATFINITE.E4M3.F32.PACK_AB_MERGE_C R179, R179, R180, R93 ;  /* 0x000000b4b3b3723e */ /* 0x000fe2000480705d */
[C---:B------:R-:W-:Y:S01]  /*9e60*/  FFMA.FTZ R90, R91.reuse, R182, -R90 ;  /* 0x000000b65b5a7223 */ /* 0x040fe2000001085a */
[----:B------:R-:W-:Y:S01]  /*9e70*/  FMUL.FTZ R91, R91, R99 ;  /* 0x000000635b5b7220 */ /* 0x000fe20000410000 */
[----:B------:R-:W-:Y:S01]  /*9e80*/  HADD2.F32 R99, -RZ, R97.H0_H0 ;  /* 0x20000061ff637230 */ /* 0x000fe20000004100 */
[----:B------:R-:W-:Y:S01]  /*9e90*/  F2FP.F16.E4M3.UNPACK_B R93, R96.H1 ;  /* 0x00000060ff5d723e */ /* 0x000fe200030006ff */
[----:B------:R-:W-:Y:S02]  /*9ea0*/  HADD2.F32 R53, -RZ, R53.H1_H1 ;  /* 0x30000035ff357230 */ /* 0x000fe40000004100 */
[----:B------:R-:W-:Y:S01]  /*9eb0*/  FFMA.FTZ R55, R55, R182, R91 ;  /* 0x000000b637377223 */ /* 0x000fe2000001005b */
[----:B------:R-:W-:Y:S01]  /*9ec0*/  F2FP.F16.E4M3.UNPACK_B R91, R95.H1 ;  /* 0x0000005fff5b723e */ /* 0x000fe200030006ff */
[--C-:B------:R-:W-:Y:S01]  /*9ed0*/  HADD2.F32 R95, -RZ, R54.reuse.H0_H0 ;  /* 0x20000036ff5f7230 */ /* 0x100fe20000004100 */
[----:B------:R-:W-:Y:S01]  /*9ee0*/  F2FP.SATFINITE.E4M3.F32.PACK_AB_MERGE_C R52, R178, R52, RZ ;  /* 0x00000034b234723e */ /* 0x000fe200048070ff */
[----:B------:R-:W-:Y:S01]  /*9ef0*/  HADD2.F32 R54, -RZ, R54.H1_H1 ;  /* 0x30000036ff367230 */ /* 0x000fe20000004100 */
[----:B------:R-:W-:Y:S01]  /*9f00*/  F2FP.F16.E4M3.UNPACK_B R96, R96 ;  /* 0x00000060ff60723e */ /* 0x000fe200020006ff */
[----:B------:R-:W-:-:S02]  /*9f10*/  HADD2.F32 R182, -RZ, R91.H0_H0 ;  /* 0x2000005bffb67230 */ /* 0x000fc40000004100 */
[-C--:B------:R-:W-:Y:S01]  /*9f20*/  FMUL.FTZ R185, R95, R184.reuse ;  /* 0x000000b85fb97220 */ /* 0x080fe20000410000 */
[----:B------:R-:W-:Y:S02]  /*9f30*/  HADD2.F32 R91, -RZ, R91.H1_H1 ;  /* 0x3000005bff5b7230 */ /* 0x000fe40000004100 */
[----:B------:R-:W-:Y:S02]  /*9f40*/  HADD2.F32 R97, -RZ, R97.H1_H1 ;  /* 0x30000061ff617230 */ /* 0x000fe40000004100 */
        /* <DEDUP_REMOVED lines=42> */
[-C--:B------:R-:W-:Y:S01]  /*a1f0*/  FFMA.FTZ R178, R99, R97.reuse, -R178 ;  /* 0x0000006163b27223 */ /* 0x080fe200000108b2 */
[-C--:B------:R-:W-:Y:S01]  /*a200*/  F2FP.F16.E4M3.UNPACK_B R99, R176.reuse.H1 ;  /* 0x000000b0ff63723e */ /* 0x080fe200030006ff */
[----:B------:R-:W-:Y:S01]  /*a210*/  FFMA.FTZ R180, R93, R97, R180 ;  /* 0x000000615db47223 */ /* 0x000fe200000100b4 */
[----:B------:R-:W-:Y:S01]  /*a220*/  HADD2.F32 R93, -RZ, R96.H1_H1 ;  /* 0x30000060ff5d7230 */ /* 0x000fe20000004100 */
[----:B------:R-:W-:Y:S01]  /*a230*/  F2FP.F16.E4M3.UNPACK_B R176, R176 ;  /* 0x000000b0ffb0723e */ /* 0x000fe200020006ff */
[----:B------:R-:W-:Y:S01]  /*a240*/  HADD2.F32 R96, -RZ, R173.H1_H1 ;  /* 0x300000adff607230 */ /* 0x000fe20000004100 */
[----:B------:R-:W-:-:S02]  /*a250*/  F2FP.SATFINITE.E4M3.F32.PACK_AB_MERGE_C R91, R91, R184, RZ ;  /* 0x000000b85b5b723e */ /* 0x000fc400048070ff */
[-C--:B------:R-:W-:Y:S01]  /*a260*/  FMUL.FTZ R188, R93, R174.reuse ;  /* 0x000000ae5dbc7220 */ /* 0x080fe20000410000 */
[----:B------:R-:W-:-:S03]  /*a270*/  FMUL.FTZ R174, R53, R174 ;  /* 0x000000ae35ae7220 */ /* 0x000fc60000410000 */
[-C--:B------:R-:W-:Y:S01]  /*a280*/  FFMA.FTZ R97, R53, R96.reuse, -R188 ;  /* 0x0000006035617223 */ /* 0x080fe200000108bc */
[----:B------:R-:W-:Y:S01]  /*a290*/  FFMA.FTZ R53, R93, R96, R174 ;  /* 0x000000605d357223 */ /* 0x000fe200000100ae */
[----:B------:R-:W-:Y:S01]  /*a2a0*/  F2FP.F16.E4M3.UNPACK_B R96, R98.H1 ;  /* 0x00000062ff60723e */ /* 0x000fe200030006ff */
[----:B------:R-:W-:Y:S01]  /*a2b0*/  HADD2.F32 R174, -RZ, R99.H0_H0 ;  /* 0x20000063ffae7230 */ /* 0x000fe20000004100 */
[----:B------:R-:W-:Y:S02]  /*a2c0*/  F2FP.F16.E4M3.UNPACK_B R93, R94.H1 ;  /* 0x0000005eff5d723e */ /* 0x000fe400030006ff */
[----:B------:R-:W-:Y:S01]  /*a2d0*/  F2FP.SATFINITE.E4M3.F32.PACK_AB_MERGE_C R178, R97, R178, R92 ;  /* 0x000000b261b2723e */ /* 0x000fe2000480705c */
[----:B------:R-:W-:Y:S01]  /*a2e0*/  HADD2.F32 R97, -RZ, R96.H0_H0 ;  /* 0x20000060ff617230 */ /* 0x000fe20000004100 */
[-C--:B------:R-:W-:Y:S01]  /*a2f0*/  F2FP.F16.E4M3.UNPACK_B R92, R175.reuse.H1 ;  /* 0x000000afff5c723e */ /* 0x080fe200030006ff */
[--C-:B------:R-:W-:Y:S01]  /*a300*/  HADD2.F32 R173, -RZ, R93.reuse.H0_H0 ;  /* 0x2000005dffad7230 */ /* 0x100fe20000004100 */
[----:B------:R-:W-:Y:S01]  /*a310*/  F2FP.F16.E4M3.UNPACK_B R175, R175 ;  /* 0x000000afffaf723e */ /* 0x000fe200020006ff */
[----:B------:R-:W-:Y:S01]  /*a320*/  HADD2.F32 R93, -RZ, R93.H1_H1 ;  /* 0x3000005dff5d7230 */ /* 0x000fe20000004100 */
[----:B------:R-:W-:Y:S01]  /*a330*/  F2FP.F16.E4M3.UNPACK_B R98, R98 ;  /* 0x00000062ff62723e */ /* 0x000fe200020006ff */
[--C-:B------:R-:W-:Y:S01]  /*a340*/  HADD2.F32 R185, -RZ, R92.reuse.H0_H0 ;  /* 0x2000005cffb97230 */ /* 0x100fe20000004100 */
[----:B------:R-:W-:Y:S01]  /*a350*/  F2FP.F16.E4M3.UNPACK_B R94, R94 ;  /* 0x0000005eff5e723e */ /* 0x000fe200020006ff */
[----:B------:R-:W-:-:S03]  /*a360*/  HADD2.F32 R92, -RZ, R92.H1_H1 ;  /* 0x3000005cff5c7230 */ /* 0x000fc60000004100 */
[-C--:B------:R-:W-:Y:S01]  /*a370*/  FMUL.FTZ R181, R97, R185.reuse ;  /* 0x000000b961b57220 */ /* 0x080fe20000410000 */
[----:B------:R-:W-:-:S03]  /*a380*/  FMUL.FTZ R185, R173, R185 ;  /* 0x000000b9adb97220 */ /* 0x000fc60000410000 */
[-C--:B------:R-:W-:Y:S01]  /*a390*/  FFMA.FTZ R181, R173, R174.reuse, -R181 ;  /* 0x000000aeadb57223 */ /* 0x080fe200000108b5 */
[----:B------:R-:W-:Y:S01]  /*a3a0*/  FFMA.FTZ R185, R97, R174, R185 ;  /* 0x000000ae61b97223 */ /* 0x000fe200000100b9 */
[----:B------:R-:W-:Y:S02]  /*a3b0*/  HADD2.F32 R97, -RZ, R96.H1_H1 ;  /* 0x30000060ff617230 */ /* 0x000fe40000004100 */
[----:B------:R-:W-:Y:S02]  /*a3c0*/  HADD2.F32 R96, -RZ, R99.H1_H1 ;  /* 0x30000063ff607230 */ /* 0x000fe40000004100 */
[--C-:B------:R-:W-:Y:S02]  /*a3d0*/  HADD2.F32 R99, -RZ, R94.reuse.H0_H0 ;  /* 0x2000005eff637230 */ /* 0x100fe40000004100 */
[-C--:B------:R-:W-:Y:S01]  /*a3e0*/  FMUL.FTZ R174, R97, R92.reuse ;  /* 0x0000005c61ae7220 */ /* 0x080fe20000410000 */
[----:B------:R-:W-:Y:S01]  /*a3f0*/  FMUL.FTZ R92, R93, R92 ;  /* 0x0000005c5d5c7220 */ /* 0x000fe20000410000 */
[----:B------:R-:W-:-:S02]  /*a400*/  HADD2.F32 R94, -RZ, R94.H1_H1 ;  /* 0x3000005eff5e7230 */ /* 0x000fc40000004100 */
[-C--:B------:R-:W-:Y:S01]  /*a410*/  FFMA.FTZ R93, R93, R96.reuse, -R174 ;  /* 0x000000605d5d7223 */ /* 0x080fe200000108ae */
[----:B------:R-:W-:Y:S01]  /*a420*/  FFMA.FTZ R92, R97, R96, R92 ;  /* 0x00000060615c7223 */ /* 0x000fe2000001005c */
[--C-:B------:R-:W-:Y:S02]  /*a430*/  HADD2.F32 R174, -RZ, R175.reuse.H0_H0 ;  /* 0x200000afffae7230 */ /* 0x100fe40000004100 */
[----:B------:R-:W-:Y:S01]  /*a440*/  HADD2.F32 R96, -RZ, R98.H0_H0 ;  /* 0x20000062ff607230 */ /* 0x000fe20000004100 */
[----:B------:R-:W-:Y:S01]  /*a450*/  F2FP.SATFINITE.E4M3.F32.PACK_AB_MERGE_C R93, R93, R181, RZ ;  /* 0x000000b55d5d723e */ /* 0x000fe200048070ff */
[----:B------:R-:W-:Y:S01]  /*a460*/  HADD2.F32 R97, -RZ, R176.H0_H0 ;  /* 0x200000b0ff617230 */ /* 0x000fe20000004100 */
[----:B------:R-:W-:Y:S01]  /*a470*/  F2FP.SATFINITE.E4M3.F32.PACK_AB_MERGE_C R92, R92, R185, RZ ;  /* 0x000000b95c5c723e */ /* 0x000fe200048070ff */
[----:B------:R-:W-:Y:S02]  /*a480*/  HADD2.F32 R175, -RZ, R175.H1_H1 ;  /* 0x300000afffaf7230 */ /* 0x000fe40000004100 */
[-C--:B------:R-:W-:Y:S01]  /*a490*/  FMUL.FTZ R173, R96, R174.reuse ;  /* 0x000000ae60ad7220 */ /* 0x080fe20000410000 */
[----:B------:R-:W-:Y:S01]  /*a4a0*/  FMUL.FTZ R174, R99, R174 ;  /* 0x000000ae63ae7220 */ /* 0x000fe20000410000 */
[----:B------:R-:W-:-:S02]  /*a4b0*/  HADD2.F32 R98, -RZ, R98.H1_H1 ;  /* 0x30000062ff627230 */ /* 0x000fc40000004100 */
[-C--:B------:R-:W-:Y:S01]  /*a4c0*/  FFMA.FTZ R173, R99, R97.reuse, -R173 ;  /* 0x0000006163ad7223 */ /* 0x080fe200000108ad */
[----:B------:R-:W-:Y:S01]  /*a4d0*/  FFMA.FTZ R174, R96, R97, R174 ;  /* 0x0000006160ae7223 */ /* 0x000fe200000100ae */
[----:B------:R-:W-:Y:S02]  /*a4e0*/  HADD2.F32 R97, -RZ, R176.H1_H1 ;  /* 0x300000b0ff617230 */ /* 0x000fe40000004100 */
[-C--:B------:R-:W-:Y:S01]  /*a4f0*/  FMUL.FTZ R99, R98, R175.reuse ;  /* 0x000000af62637220 */ /* 0x080fe20000410000 */
[C---:B------:R-:W-:Y:S01]  /*a500*/  FMUL.FTZ R175, R94.reuse, R175 ;  /* 0x000000af5eaf7220 */ /* 0x040fe20000410000 */
[----:B------:R-:W-:Y:S02]  /*a510*/  F2FP.SATFINITE.E4M3.F32.PACK_AB_MERGE_C R96, R53, R180, R91 ;  /* 0x000000b43560723e */ /* 0x000fe4000480705b */
[-C--:B------:R-:W-:Y:S01]  /*a520*/  FFMA.FTZ R94, R94, R97.reuse, -R99 ;  /* 0x000000615e5e7223 */ /* 0x080fe20000010863 */
[----:B------:R-:W-:Y:S01]  /*a530*/  FFMA.FTZ R97, R98, R97, R175 ;  /* 0x0000006162617223 */ /* 0x000fe200000100af */
[----:B------:R-:W-:-:S03]  /*a540*/  F2FP.SATFINITE.E4M3.F32.PACK_AB_MERGE_C R99, R55, R183, R54 ;  /* 0x000000b73763723e */ /* 0x000fc60004807036 */
[----:B------:R-:W-:Y:S01]  /*a550*/  F2FP.SATFINITE.E4M3.F32.PACK_AB_MERGE_C R94, R94, R173, R93 ;  /* 0x000000ad5e5e723e */ /* 0x000fe2000480705d */
[----:B------:R-:W-:Y:S01]  /*a560*/  IMAD.MOV.U32 R93, RZ, RZ, R179 ;  /* 0x000000ffff5d7224 */ /* 0x000fe200078e00b3 */
[----:B------:R-:W-:Y:S01]  /*a570*/  F2FP.SATFINITE.E4M3.F32.PACK_AB_MERGE_C R98, R97, R174, R92 ;  /* 0x000000ae6162723e */ /* 0x000fe2000480705c */
[----:B------:R-:W-:Y:S01]  /*a580*/  IMAD.MOV.U32 R92, RZ, RZ, R178 ;  /* 0x000000ffff5c7224 */ /* 0x000fe200078e00b2 */
[----:B------:R-:W-:-:S07]  /*a590*/  F2FP.SATFINITE.E4M3.F32.PACK_AB_MERGE_C R97, R88, R89, R52 ;  /* 0x000000595861723e */ /* 0x000fce0004807034 */
.L_x_5337:
[----:B------:R-:W-:Y:S05]  /*a5a0*/  BSYNC B3 ;  /* 0x0000000000037941 */ /* 0x000fea0003800000 */
.L_x_5336:
[----:B------:R-:W-:-:S04]  /*a5b0*/  IADD3 R89, P4, P5, R120, R138, R27 ;  /* 0x0000008a78597210 */ /* 0x000fc80007d9e01b */
[----:B------:R-:W-:Y:S02]  /*a5c0*/  IADD3.X R54, R4, R168, R32, P4, P5 ;  /* 0x000000a804367210 */ /* 0x000fe400027ea420 */
        /* <DEDUP_REMOVED lines=10> */
.L_x_5335:
[----:B------:R-:W-:Y:S05]  /*a670*/  BSYNC B2 ;  /* 0x0000000000027941 */ /* 0x000fea0003800000 */
.L_x_5334:
        /* <DEDUP_REMOVED lines=26> */
[----:B0-----:R-:W-:Y:S01]  /*a820*/  IMAD.MOV.U32 R62, RZ, RZ, R52 ;  /* 0x000000ffff3e7224 */ /* 0x001fe200078e0034 */
[----:B------:R-:W-:Y:S02]  /*a830*/  F2FP.F16.E4M3.UNPACK_B R97, R169.H1 ;  /* 0x000000a9ff61723e */ /* 0x000fe400030006ff */
[----:B-1----:R-:W-:Y:S02]  /*a840*/  F2FP.F16.E4M3.UNPACK_B R60, R88.H1 ;  /* 0x00000058ff3c723e */ /* 0x002fe400030006ff */
[-C--:B------:R-:W-:Y:S01]  /*a850*/  F2FP.F16.E4M3.UNPACK_B R52, R62.reuse.H1 ;  /* 0x0000003eff34723e */ /* 0x080fe200030006ff */
[----:B------:R-:W-:Y:S01]  /*a860*/  HADD2.F32 R99, -RZ, R97.H0_H0 ;  /* 0x20000061ff637230 */ /* 0x000fe20000004100 */
[----:B------:R-:W-:Y:S01]  /*a870*/  F2FP.F16.E4M3.UNPACK_B R96, R171.H1 ;  /* 0x000000abff60723e */ /* 0x000fe200030006ff */
[----:B------:R-:W-:Y:S01]  /*a880*/  HADD2.F32 R48, -RZ, R60.H0_H0 ;  /* 0x2000003cff307230 */ /* 0x000fe20000004100 */
[----:B------:R-:W-:Y:S01]  /*a890*/  F2FP.F16.E4M3.UNPACK_B R62, R62 ;  /* 0x0000003eff3e723e */ /* 0x000fe200020006ff */
        /* <DEDUP_REMOVED lines=13> */
[--C-:B------:R-:W-:Y:S01]  /*a970*/  HADD2.F32 R182, -RZ, R181.reuse.H0_H0 ;  /* 0x200000b5ffb67230 */ /* 0x100fe20000004100 */
[----:B------:R-:W-:Y:S01]  /*a980*/  F2FP.F16.E4M3.UNPACK_B R183, R172.H1 ;  /* 0x000000acffb7723e */ /* 0x000fe200030006ff */
[C---:B------:R-:W-:Y:S01]  /*a990*/  FMUL.FTZ R99, R95.reuse, R97 ;  /* 0x000000615f637220 */ /* 0x040fe20000410000 */
[----:B------:R-:W-:Y:S01]  /*a9a0*/  HADD2.F32 R181, -RZ, R181.H1_H1 ;  /* 0x300000b5ffb57230 */ /* 0x000fe20000004100 */
[----:B------:R-:W-:Y:S01]  /*a9b0*/  F2FP.F16.E4M3.UNPACK_B R90, R90 ;  /* 0x0000005aff5a723e */ /* 0x000fe200020006ff */
[----:B------:R-:W-:Y:S02]  /*a9c0*/  HADD2.F32 R184, -RZ, R180.H0_H0 ;  /* 0x200000b4ffb87230 */ /* 0x000fe40000004100 */
[-C--:B------:R-:W-:Y:S01]  /*a9d0*/  FFMA.FTZ R60, R52, R96.reuse, -R99 ;  /* 0x00000060343c7223 */ /* 0x080fe20000010863 */
[----:B------:R-:W-:Y:S01]  /*a9e0*/  FFMA.FTZ R52, R95, R96, R98 ;  /* 0x000000605f347223 */ /* 0x000fe20000010062 */
[----:B------:R-:W-:Y:S01]  /*a9f0*/  F2FP.F16.E4M3.UNPACK_B R99, R169 ;  /* 0x000000a9ff63723e */ /* 0x000fe200020006ff */
[----:B------:R-:W-:Y:S01]  /*aa00*/  HADD2.F32 R185, -RZ, R183.H0_H0 ;  /* 0x200000b7ffb97230 */ /* 0x000fe20000004100 */
[----:B------:R-:W-:Y:S01]  /*aa10*/  F2FP.F16.E4M3.UNPACK_B R96, R88 ;  /* 0x00000058ff60723e */ /* 0x000fe200020006ff */
[----:B------:R-:W-:Y:S01]  /*aa20*/  HADD2.F32 R88, -RZ, R62.H0_H0 ;  /* 0x2000003eff587230 */ /* 0x000fe20000004100 */
[----:B------:R-:W-:Y:S01]  /*aa30*/  F2FP.F16.E4M3.UNPACK_B R98, R171 ;  /* 0x000000abff62723e */ /* 0x000fe200020006ff */
[----:B------:R-:W-:Y:S01]  /*aa40*/  HADD2.F32 R169, -RZ, R99.H0_H0 ;  /* 0x20000063ffa97230 */ /* 0x000fe20000004100 */
[----:B------:R-:W-:Y:S01]  /*aa50*/  F2FP.F16.E4M3.UNPACK_B R54, R54 ;  /* 0x00000036ff36723e */ /* 0x000fe200020006ff */
[----:B------:R-:W-:Y:S01]  /*aa60*/  HADD2.F32 R95, -RZ, R96.H0_H0 ;  /* 0x20000060ff5f7230 */ /* 0x000fe20000004100 */
[----:B------:R-:W-:Y:S01]  /*aa70*/  F2FP.F16.E4M3.UNPACK_B R172, R172 ;  /* 0x000000acffac723e */ /* 0x000fe200020006ff */
        /* <DEDUP_REMOVED lines=9> */
[CC--:B------:R-:W-:Y:S01]  /*ab10*/  FMUL.FTZ R174, R62.reuse, R99.reuse ;  /* 0x000000633eae7220 */ /* 0x0c0fe20000410000 */
[----:B------:R-:W-:Y:S01]  /*ab20*/  HADD2.F32 R180, -RZ, R180.H1_H1 ;  /* 0x300000b4ffb47230 */ /* 0x000fe20000004100 */
[----:B------:R-:W-:Y:S01]  /*ab30*/  SHF.R.U32.HI R173, RZ, 0x8, R51 ;  /* 0x00000008ffad7819 */ /* 0x000fe20000011633 */
[----:B------:R-:W-:Y:S02]  /*ab40*/  HADD2.F32 R183, -RZ, R183.H1_H1 ;  /* 0x300000b7ffb77230 */ /* 0x000fe40000004100 */
[C---:B------:R-:W-:Y:S01]  /*ab50*/  FMUL.FTZ R169, R97.reuse, R99 ;  /* 0x0000006361a97220 */ /* 0x040fe20000410000 */
[--C-:B------:R-:W-:Y:S02]  /*ab60*/  SHF.R.U32.HI R99, RZ, 0x8, R49.reuse ;  /* 0x00000008ff637819 */ /* 0x100fe40000011631 */
[----:B------:R-:W-:Y:S01]  /*ab70*/  SHF.R.U32.HI R171, RZ, 0x10, R49 ;  /* 0x00000010ffab7819 */ /* 0x000fe20000011631 */
[-C--:B------:R-:W-:Y:S01]  /*ab80*/  FFMA.FTZ R96, R62, R98.reuse, -R169 ;  /* 0x000000623e607223 */ /* 0x080fe200000108a9 */
[----:B------:R-:W-:Y:S01]  /*ab90*/  FFMA.FTZ R62, R97, R98, R174 ;  /* 0x00000062613e7223 */ /* 0x000fe200000100ae */
[----:B------:R-:W-:Y:S01]  /*aba0*/  SHF.R.U32.HI R97, RZ, 0x18, R49 ;  /* 0x00000018ff617819 */ /* 0x000fe20000011631 */
[----:B------:R-:W-:Y:S01]  /*abb0*/  IMAD.SHL.U32 R99, R99, 0x100, RZ ;  /* 0x0000010063637824 */ /* 0x000fe200078e00ff */
[----:B------:R-:W-:Y:S01]  /*abc0*/  LOP3.LUT R98, R49, 0xff, RZ, 0xc0, !PT ;  /* 0x000000ff31627812 */ /* 0x000fe200078ec0ff */
[----:B------:R-:W-:Y:S01]  /*abd0*/  IMAD.U32 R171, R171, 0x10000, RZ ;  /* 0x00010000abab7824 */ /* 0x000fe200078e00ff */
[----:B------:R-:W-:-:S02]  /*abe0*/  SHF.R.U32.HI R169, RZ, 0x18, R51 ;  /* 0x00000018ffa97819 */ /* 0x000fc40000011633 */
[----:B------:R-:W-:Y:S02]  /*abf0*/  PRMT R98, R97, 0x654, R98 ;  /* 0x0000065461627816 */ /* 0x000fe40000000062 */
[-C--:B------:R-:W-:Y:S02]  /*ac00*/  F2FP.F16.E4M3.UNPACK_B R97, R170.reuse.H1 ;  /* 0x000000aaff61723e */ /* 0x080fe400030006ff */
[----:B------:R-:W-:Y:S02]  /*ac10*/  F2FP.F16.E4M3.UNPACK_B R170, R170 ;  /* 0x000000aaffaa723e */ /* 0x000fe400020006ff */
[----:B------:R-:W-:Y:S01]  /*ac20*/  LOP3.LUT R49, R51, 0xff, RZ, 0xc0, !PT ;  /* 0x000000ff33317812 */ /* 0x000fe200078ec0ff */
[--C-:B------:R-:W-:Y:S01]  /*ac30*/  HADD2.F32 R187, -RZ, R97.reuse.H0_H0 ;  /* 0x20000061ffbb7230 */ /* 0x100fe20000004100 */
[----:B------:R-:W-:Y:S01]  /*ac40*/  SHF.R.U32.HI R175, RZ, 0x8, R61 ;  /* 0x00000008ffaf7819 */ /* 0x000fe2000001163d */
[----:B------:R-:W-:Y:S01]  /*ac50*/  HADD2.F32 R97, -RZ, R97.H1_H1 ;  /* 0x30000061ff617230 */ /* 0x000fe20000004100 */
[----:B------:R-:W-:-:S02]  /*ac60*/  PRMT R49, R169, 0x654, R49 ;  /* 0x00000654a9317816 */ /* 0x000fc40000000031 */
[-C--:B------:R-:W-:Y:S01]  /*ac70*/  FMUL.FTZ R186, R182, R187.reuse ;  /* 0x000000bbb6ba7220 */ /* 0x080fe20000410000 */
[C---:B------:R-:W-:Y:S01]  /*ac80*/  FMUL.FTZ R187, R184.reuse, R187 ;  /* 0x000000bbb8bb7220 */ /* 0x040fe20000410000 */
[----:B------:R-:W-:Y:S02]  /*ac90*/  SHF.R.U32.HI R174, RZ, 0x10, R51 ;  /* 0x00000010ffae7819 */ /* 0x000fe40000011633 */
[-C--:B------:R-:W-:Y:S01]  /*aca0*/  FFMA.FTZ R186, R184, R185.reuse, -R186 ;  /* 0x000000b9b8ba7223 */ /* 0x080fe200000108ba */
[----:B------:R-:W-:Y:S01]  /*acb0*/  FFMA.FTZ R187, R182, R185, R187 ;  /* 0x000000b9b6bb7223 */ /* 0x000fe200000100bb */
[CC--:B------:R-:W-:Y:S01]  /*acc0*/  FMUL.FTZ R182, R181.reuse, R97.reuse ;  /* 0x00000061b5b67220 */ /* 0x0c0fe20000410000 */
[C---:B------:R-:W-:Y:S01]  /*acd0*/  FMUL.FTZ R97, R180.reuse, R97 ;  /* 0x00000061b4617220 */ /* 0x040fe20000410000 */
[----:B------:R-:W-:Y:S01]  /*ace0*/  HADD2.F32 R185, -RZ, R170.H0_H0 ;  /* 0x200000aaffb97230 */ /* 0x000fe20000004100 */
[----:B------:R-:W-:Y:S01]  /*acf0*/  SHF.R.U32.HI R51, RZ, 0x18, R61 ;  /* 0x00000018ff337819 */ /* 0x000fe2000001163d */
[-C--:B------:R-:W-:Y:S01]  /*ad00*/  FFMA.FTZ R180, R180, R183.reuse, -R182 ;  /* 0x000000b7b4b47223 */ /* 0x080fe200000108b6 */
[----:B------:R-:W-:Y:S01]  /*ad10*/  FFMA.FTZ R97, R181, R183, R97 ;  /* 0x000000b7b5617223 */ /* 0x000fe20000010061 */
[----:B------:R-:W-:Y:S01]  /*ad20*/  HADD2.F32 R181, -RZ, R90.H0_H0 ;  /* 0x2000005affb57230 */ /* 0x000fe20000004100 */
[----:B------:R-:W-:Y:S01]  /*ad30*/  LOP3.LUT R176, R61, 0xff, RZ, 0xc0, !PT ;  /* 0x000000ff3db07812 */ /* 0x000fe200078ec0ff */
[----:B------:R-:W-:Y:S01]  /*ad40*/  HADD2.F32 R183, -RZ, R54.H0_H0 ;  /* 0x20000036ffb77230 */ /* 0x000fe20000004100 */
[----:B------:R-:W-:Y:S01]  /*ad50*/  SHF.R.U32.HI R61, RZ, 0x10, R61 ;  /* 0x00000010ff3d7819 */ /* 0x000fe2000001163d */
        /* <DEDUP_REMOVED lines=8> */
[----:B------:R-:W-:Y:S01]  /*ade0*/  HADD2.F32 R181, -RZ, R90.H1_H1 ;  /* 0x3000005affb57230 */ /* 0x000fe20000004100 */
[----:B------:R-:W-:-:S02]  /*adf0*/  PRMT R51, R51, 0x654, R176 ;  /* 0x0000065433337816 */ /* 0x000fc400000000b0 */
[--C-:B------:R-:W-:Y:S02]  /*ae00*/  SHF.R.U32.HI R177, RZ, 0x18, R63.reuse ;  /* 0x00000018ffb17819 */ /* 0x100fe4000001163f */
[-C--:B------:R-:W-:Y:S01]  /*ae10*/  FMUL.FTZ R54, R181, R170.reuse ;  /* 0x000000aab5367220 */ /* 0x080fe20000410000 */
[----:B------:R-:W-:Y:S01]  /*ae20*/  FMUL.FTZ R170, R183, R170 ;  /* 0x000000aab7aa7220 */ /* 0x000fe20000410000 */
[----:B------:R-:W-:Y:S02]  /*ae30*/  LOP3.LUT R179, R63, 0xff, RZ, 0xc0, !PT ;  /* 0x000000ff3fb37812 */ /* 0x000fe400078ec0ff */
[-C--:B------:R-:W-:Y:S01]  /*ae40*/  FFMA.FTZ R183, R183, R172.reuse, -R54 ;  /* 0x000000acb7b77223 */ /* 0x080fe20000010836 */
[----:B------:R-:W-:Y:S01]  /*ae50*/  IMAD.SHL.U32 R54, R173, 0x100, RZ ;  /* 0x00000100ad367824 */ /* 0x000fe200078e00ff */
[--C-:B------:R-:W-:Y:S01]  /*ae60*/  SHF.R.U32.HI R178, RZ, 0x8, R63.reuse ;  /* 0x00000008ffb27819 */ /* 0x100fe2000001163f */
[----:B------:R-:W-:Y:S01]  /*ae70*/  FFMA.FTZ R170, R181, R172, R170 ;  /* 0x000000acb5aa7223 */ /* 0x000fe200000100aa */
[----:B------:R-:W-:-:S02]  /*ae80*/  SHF.R.U32.HI R63, RZ, 0x10, R63 ;  /* 0x00000010ff3f7819 */ /* 0x000fc4000001163f */
[----:B------:R-:W-:Y:S01]  /*ae90*/  LOP3.LUT R49, R49, 0xff00, R54, 0xf8, !PT ;  /* 0x0000ff0031317812 */ /* 0x000fe200078ef836 */
[----:B------:R-:W-:Y:S01]  /*aea0*/  IMAD.SHL.U32 R54, R175, 0x100, RZ ;  /* 0x00000100af367824 */ /* 0x000fe200078e00ff */
[----:B------:R-:W-:Y:S01]  /*aeb0*/  LOP3.LUT R98, R98, 0xff00, R99, 0xf8, !PT ;  /* 0x0000ff0062627812 */ /* 0x000fe200078ef863 */
[----:B------:R-:W-:Y:S01]  /*aec0*/  IMAD.U32 R90, R63, 0x10000, RZ ;  /* 0x000100003f5a7824 */ /* 0x000fe200078e00ff */
[----:B------:R-:W-:Y:S01]  /*aed0*/  F2FP.SATFINITE.E4M3.F32.PACK_AB_MERGE_C R63, R60, R50, RZ ;  /* 0x000000323c3f723e */ /* 0x000fe200048070ff */
[----:B------:R-:W-:Y:S01]  /*aee0*/  IMAD.SHL.U32 R178, R178, 0x100, RZ ;  /* 0x00000100b2b27824 */ /* 0x000fe200078e00ff */
[----:B------:R-:W-:Y:S01]  /*aef0*/  LOP3.LUT R51, R51, 0xff00, R54, 0xf8, !PT ;  /* 0x0000ff0033337812 */ /* 0x000fe200078ef836 */
[----:B------:R-:W-:Y:S01]  /*af00*/  IMAD.U32 R54, R61, 0x10000, RZ ;  /* 0x000100003d367824 */ /* 0x000fe200078e00ff */
[----:B------:R-:W-:Y:S02]  /*af10*/  F2FP.SATFINITE.E4M3.F32.PACK_AB_MERGE_C R48, R52, R48, RZ ;  /* 0x000000303430723e */ /* 0x000fe400048070ff */
[----:B------:R-:W-:-:S02]  /*af20*/  PRMT R177, R177, 0x654, R179 ;  /* 0x00000654b1b17816 */ /* 0x000fc400000000b3 */
[----:B------:R-:W-:Y:S02]  /*af30*/  LOP3.LUT R61, R51, 0xff0000, R54, 0xf8, !PT ;  /* 0x00ff0000333d7812 */ /* 0x000fe400078ef836 */
[----:B------:R-:W-:Y:S02]  /*af40*/  F2FP.SATFINITE.E4M3.F32.PACK_AB_MERGE_C R52, R96, R88, R63 ;  /* 0x000000586034723e */ /* 0x000fe4000480703f */
[----:B------:R-:W-:Y:S02]  /*af50*/  LOP3.LUT R98, R98, 0xff0000, R171, 0xf8, !PT ;  /* 0x00ff000062627812 */ /* 0x000fe400078ef8ab */
[----:B------:R-:W-:Y:S02]  /*af60*/  F2FP.F16.E4M3.UNPACK_B R60, R89 ;  /* 0x00000059ff3c723e */ /* 0x000fe400020006ff */
[----:B------:R-:W-:Y:S02]  /*af70*/  F2FP.F16.E4M3.UNPACK_B R63, R61 ;  /* 0x0000003dff3f723e */ /* 0x000fe400020006ff */
[----:B------:R-:W-:-:S02]  /*af80*/  F2FP.F16.E4M3.UNPACK_B R96, R53 ;  /* 0x00000035ff60723e */ /* 0x000fc400020006ff */
[----:B------:R-:W-:Y:S01]  /*af90*/  LOP3.LUT R177, R177, 0xff00, R178, 0xf8, !PT ;  /* 0x0000ff00b1b17812 */ /* 0x000fe200078ef8b2 */
[----:B------:R-:W-:Y:S01]  /*afa0*/  HADD2.F32 R99, -RZ, R63.H0_H0 ;  /* 0x2000003fff637230 */ /* 0x000fe20000004100 */
[----:B------:R-:W-:Y:S01]  /*afb0*/  F2FP.SATFINITE.E4M3.F32.PACK_AB_MERGE_C R88, R62, R95, R48 ;  /* 0x0000005f3e58723e */ /* 0x000fe20004807030 */
[----:B------:R-:W-:Y:S01]  /*afc0*/  HADD2.F32 R48, -RZ, R60.H0_H0 ;  /* 0x2000003cff307230 */ /* 0x000fe20000004100 */
[-C--:B------:R-:W-:Y:S01]  /*afd0*/  F2FP.F16.E4M3.UNPACK_B R95, R98.reuse ;  /* 0x00000062ff5f723e */ /* 0x080fe200020006ff */
[--C-:B------:R-:W-:Y:S01]  /*afe0*/  HADD2.F32 R50, -RZ, R96.reuse.H0_H0 ;  /* 0x20000060ff327230 */ /* 0x100fe20000004100 */
[----:B------:R-:W-:Y:S01]  /*aff0*/  LOP3.LUT R51, R177, 0xff0000, R90, 0xf8, !PT ;  /* 0x00ff0000b1337812 */ /* 0x000fe200078ef85a */
[----:B------:R-:W-:Y:S01]  /*b000*/  HADD2.F32 R96, -RZ, R96.H1_H1 ;  /* 0x30000060ff607230 */ /* 0x000fe20000004100 */
[----:B------:R-:W-:Y:S01]  /*b010*/  F2FP.SATFINITE.E4M3.F32.PACK_AB_MERGE_C R90, R97, R187, RZ ;  /* 0x000000bb615a723e */ /* 0x000fe200048070ff */
[----:B------:R-:W-:Y:S02]  /*b020*/  HADD2.F32 R97, -RZ, R95.H0_H0 ;  /* 0x2000005fff617230 */ /* 0x000fe40000004100 */
[-C--:B------:R-:W-:Y:S01]  /*b030*/  FMUL.FTZ R169, R48, R99.reuse ;  /* 0x0000006330a97220 */ /* 0x080fe20000410000 */
[C---:B------:R-:W-:Y:S01]  /*b040*/  FMUL.FTZ R99, R50.reuse, R99 ;  /* 0x0000006332637220 */ /* 0x040fe20000410000 */
[----:B------:R-:W-:Y:S01]  /*b050*/  HADD2.F32 R62, -RZ, R60.H1_H1 ;  /* 0x3000003cff3e7230 */ /* 0x000fe20000004100 */
[----:B------:R-:W-:Y:S01]  /*b060*/  F2FP.F16.E4M3.UNPACK_B R89, R89.H1 ;  /* 0x00000059ff59723e */ /* 0x000fe200030006ff */
[-C--:B------:R-:W-:Y:S01]  /*b070*/  FFMA.FTZ R50, R50, R97.reuse, -R169 ;  /* 0x0000006132327223 */ /* 0x080fe200000108a9 */
[----:B------:R-:W-:Y:S01]  /*b080*/  FFMA.FTZ R48, R48, R97, R99 ;  /* 0x0000006130307223 */ /* 0x000fe20000010063 */
[----:B------:R-:W-:Y:S01]  /*b090*/  HADD2.F32 R169, -RZ, R63.H1_H1 ;  /* 0x3000003fffa97230 */ /* 0x000fe20000004100 */
[----:B------:R-:W-:Y:S01]  /*b0a0*/  F2FP.F16.E4M3.UNPACK_B R99, R61.H1 ;  /* 0x0000003dff63723e */ /* 0x000fe200030006ff */
[----:B------:R-:W-:Y:S01]  /*b0b0*/  HADD2.F32 R97, -RZ, R95.H1_H1 ;  /* 0x3000005fff617230 */ /* 0x000fe20000004100 */
[----:B------:R-:W-:Y:S01]  /*b0c0*/  F2FP.F16.E4M3.UNPACK_B R63, R53.H1 ;  /* 0x00000035ff3f723e */ /* 0x000fe200030006ff */
[----:B------:R-:W-:Y:S01]  /*b0d0*/  HADD2.F32 R95, -RZ, R89.H0_H0 ;  /* 0x20000059ff5f7230 */ /* 0x000fe20000004100 */
[----:B------:R-:W-:Y:S01]  /*b0e0*/  F2FP.F16.E4M3.UNPACK_B R98, R98.H1 ;  /* 0x00000062ff62723e */ /* 0x000fe200030006ff */
[-C--:B------:R-:W-:Y:S01]  /*b0f0*/  FMUL.FTZ R53, R62, R169.reuse ;  /* 0x000000a93e357220 */ /* 0x080fe20000410000 */
[----:B------:R-:W-:Y:S01]  /*b100*/  FMUL.FTZ R61, R96, R169 ;  /* 0x000000a9603d7220 */ /* 0x000fe20000410000 */
[----:B------:R-:W-:Y:S01]  /*b110*/  HADD2.F32 R169, -RZ, R99.H0_H0 ;  /* 0x20000063ffa97230 */ /* 0x000fe20000004100 */
[----:B------:R-:W-:Y:S01]  /*b120*/  F2FP.SATFINITE.E4M3.F32.PACK_AB_MERGE_C R90, R170, R185, R90 ;  /* 0x000000b9aa5a723e */ /* 0x000fe2000480705a */
[----:B------:R-:W-:-:S02]  /*b130*/  HADD2.F32 R60, -RZ, R63.H0_H0 ;  /* 0x2000003fff3c7230 */ /* 0x000fc40000004100 */
[----:B------:R-:W-:Y:S01]  /*b140*/  FFMA.FTZ R61, R62, R97, R61 ;  /* 0x000000613e3d7223 */ /* 0x000fe2000001003d */
[--C-:B------:R-:W-:Y:S02]  /*b150*/  HADD2.F32 R62, -RZ, R98.reuse.H0_H0 ;  /* 0x20000062ff3e7230 */ /* 0x100fe40000004100 */
[CC--:B------:R-:W-:Y:S01]  /*b160*/  FMUL.FTZ R171, R95.reuse, R169.reuse ;  /* 0x000000a95fab7220 */ /* 0x0c0fe20000410000 */
[----:B------:R-:W-:Y:S01]  /*b170*/  SHF.L.U32 R174, R174, 0x10, RZ ;  /* 0x00000010aeae7819 */ /* 0x000fe200000006ff */
[----:B------:R-:W-:Y:S01]  /*b180*/  FMUL.FTZ R170, R60, R169 ;  /* 0x000000a93caa7220 */ /* 0x000fe20000410000 */
[----:B------:R-:W-:Y:S01]  /*b190*/  FFMA.FTZ R53, R96, R97, -R53 ;  /* 0x0000006160357223 */ /* 0x000fe20000010835 */
[-C--:B------:R-:W-:Y:S01]  /*b1a0*/  FFMA.FTZ R60, R60, R62.reuse, -R171 ;  /* 0x0000003e3c3c7223 */ /* 0x080fe200000108ab */
[----:B------:R-:W-:Y:S02]  /*b1b0*/  HADD2.F32 R97, -RZ, R89.H1_H1 ;  /* 0x30000059ff617230 */ /* 0x000fe40000004100 */
[----:B------:R-:W-:Y:S01]  /*b1c0*/  FFMA.FTZ R62, R95, R62, R170 ;  /* 0x0000003e5f3e7223 */ /* 0x000fe200000100aa */
[----:B------:R-:W-:Y:S01]  /*b1d0*/  HADD2.F32 R96, -RZ, R99.H1_H1 ;  /* 0x30000063ff607230 */ /* 0x000fe20000004100 */
[----:B------:R-:W-:Y:S01]  /*b1e0*/  LOP3.LUT R49, R49, 0xff0000, R174, 0xf8, !PT ;  /* 0x00ff000031317812 */ /* 0x000fe200078ef8ae */
[----:B------:R-:W-:Y:S01]  /*b1f0*/  HADD2.F32 R63, -RZ, R63.H1_H1 ;  /* 0x3000003fff3f7230 */ /* 0x000fe20000004100 */
[----:B------:R-:W-:Y:S01]  /*b200*/  F2FP.F16.E4M3.UNPACK_B R95, R51 ;  /* 0x00000033ff5f723e */ /* 0x000fe200020006ff */
[----:B------:R-:W-:Y:S01]  /*b210*/  HADD2.F32 R170, -RZ, R98.H1_H1 ;  /* 0x30000062ffaa7230 */ /* 0x000fe20000004100 */
[----:B------:R-:W-:Y:S01]  /*b220*/  F2FP.F16.E4M3.UNPACK_B R98, R91 ;  /* 0x0000005bff62723e */ /* 0x000fe200020006ff */
[-C--:B------:R-:W-:Y:S01]  /*b230*/  FMUL.FTZ R172, R97, R96.reuse ;  /* 0x0000006061ac7220 */ /* 0x080fe20000410000 */
[----:B------:R-:W-:Y:S01]  /*b240*/  FMUL.FTZ R176, R63, R96 ;  /* 0x000000603fb07220 */ /* 0x000fe20000410000 */
[----:B------:R-:W-:Y:S01]  /*b250*/  F2FP.F16.E4M3.UNPACK_B R96, R55 ;  /* 0x00000037ff60723e */ /* 0x000fe200020006ff */
[----:B------:R-:W-:Y:S01]  /*b260*/  HADD2.F32 R174, -RZ, R95.H0_H0 ;  /* 0x2000005fffae7230 */ /* 0x000fe20000004100 */
[----:B------:R-:W-:Y:S01]  /*b270*/  F2FP.F16.E4M3.UNPACK_B R89, R49 ;  /* 0x00000031ff59723e */ /* 0x000fe200020006ff */
[----:B------:R-:W-:-:S02]  /*b280*/  HADD2.F32 R169, -RZ, R98.H0_H0 ;  /* 0x20000062ffa97230 */ /* 0x000fc40000004100 */
[-C--:B------:R-:W-:Y:S01]  /*b290*/  FFMA.FTZ R63, R63, R170.reuse, -R172 ;  /* 0x000000aa3f3f7223 */ /* 0x080fe200000108ac */
[----:B------:R-:W-:Y:S01]  /*b2a0*/  FFMA.FTZ R97, R97, R170, R176 ;  /* 0x000000aa61617223 */ /* 0x000fe200000100b0 */
[----:B------:R-:W-:Y:S01]  /*b2b0*/  HADD2.F32 R99, -RZ, R96.H0_H0 ;  /* 0x20000060ff637230 */ /* 0x000fe20000004100 */
[----:B------:R-:W-:Y:S01]  /*b2c0*/  F2FP.F16.E4M3.UNPACK_B R173, R51.H1 ;  /* 0x00000033ffad723e */ /* 0x000fe200030006ff */
[----:B------:R-:W-:Y:S02]  /*b2d0*/  HADD2.F32 R172, -RZ, R89.H0_H0 ;  /* 0x20000059ffac7230 */ /* 0x000fe40000004100 */
[-C--:B------:R-:W-:Y:S01]  /*b2e0*/  FMUL.FTZ R170, R169, R174.reuse ;  /* 0x000000aea9aa7220 */ /* 0x080fe20000410000 */
        /* <DEDUP_REMOVED lines=8> */
[----:B------:R-:W-:Y:S01]  /*b370*/  F2FP.SATFINITE.E4M3.F32.PACK_AB_MERGE_C R54, R180, R186, RZ ;  /* 0x000000bab436723e */ /* 0x000fe200048070ff */
        /* <DEDUP_REMOVED lines=21> */
[C---:B------:R-:W-:Y:S01]  /*b4d0*/  FMUL.FTZ R95, R96.reuse, R95 ;  /* 0x0000005f605f7220 */ /* 0x040fe20000410000 */
[----:B------:R-:W-:Y:S01]  /*b4e0*/  F2FP.SATFINITE.E4M3.F32.PACK_AB_MERGE_C R62, R97, R62, RZ ;  /* 0x0000003e613e723e */ /* 0x000fe200048070ff */
[----:B------:R-:W-:Y:S01]  /*b4f0*/  FFMA.FTZ R96, R96, R89, -R99 ;  /* 0x0000005960607223 */ /* 0x000fe20000010863 */
[----:B------:R-:W-:Y:S01]  /*b500*/  F2FP.SATFINITE.E4M3.F32.PACK_AB_MERGE_C R91, R174, R91, RZ ;  /* 0x0000005bae5b723e */ /* 0x000fe200048070ff */
[----:B------:R-:W-:Y:S01]  /*b510*/  FFMA.FTZ R98, R98, R89, R95 ;  /* 0x0000005962627223 */ /* 0x000fe2000001005f */
[----:B------:R-:W-:-:S02]  /*b520*/  F2FP.SATFINITE.E4M3.F32.PACK_AB_MERGE_C R54, R183, R184, R54 ;  /* 0x000000b8b736723e */ /* 0x000fc40004807036 */
[----:B------:R-:W-:Y:S02]  /*b530*/  F2FP.SATFINITE.E4M3.F32.PACK_AB_MERGE_C R53, R53, R50, R60 ;  /* 0x000000323535723e */ /* 0x000fe4000480703c */
[----:B------:R-:W-:Y:S02]  /*b540*/  F2FP.SATFINITE.E4M3.F32.PACK_AB_MERGE_C R55, R96, R51, R55 ;  /* 0x000000336037723e */ /* 0x000fe40004807037 */
[----:B------:R-:W-:Y:S02]  /*b550*/  F2FP.SATFINITE.E4M3.F32.PACK_AB_MERGE_C R89, R61, R48, R62 ;  /* 0x000000303d59723e */ /* 0x000fe4000480703e */
[----:B------:R-:W-:-:S07]  /*b560*/  F2FP.SATFINITE.E4M3.F32.PACK_AB_MERGE_C R91, R98, R49, R91 ;  /* 0x00000031625b723e */ /* 0x000fce000480705b */
.L_x_5341:
[----:B------:R-:W-:Y:S05]  /*b570*/  BSYNC B3 ;  /* 0x0000000000037941 */ /* 0x000fea0003800000 */
.L_x_5340:
        /* <DEDUP_REMOVED lines=10> */
.L_x_5339:
[----:B------:R-:W-:Y:S05]  /*b620*/  BSYNC B2 ;  /* 0x0000000000027941 */ /* 0x000fea0003800000 */
.L_x_5338:
        /* <DEDUP_REMOVED lines=27> */
[--C-:B------:R-:W-:Y:S01]  /*b7e0*/  SHF.R.U32.HI R96, RZ, 0x8, R45.reuse ;  /* 0x00000008ff607819 */ /* 0x100fe2000001162d */
[----:B0-----:R-:W-:Y:S01]  /*b7f0*/  IMAD.MOV.U32 R56, RZ, RZ, R48 ;  /* 0x000000ffff387224 */ /* 0x001fe200078e0030 */
[----:B------:R-:W-:Y:S02]  /*b800*/  LOP3.LUT R58, R45, 0xff, RZ, 0xc0, !PT ;  /* 0x000000ff2d3a7812 */ /* 0x000fe400078ec0ff */
[----:B------:R-:W-:Y:S01]  /*b810*/  SHF.R.U32.HI R97, RZ, 0x18, R45 ;  /* 0x00000018ff617819 */ /* 0x000fe2000001162d */
[----:B------:R-:W-:Y:S01]  /*b820*/  IMAD.SHL.U32 R48, R96, 0x100, RZ ;  /* 0x0000010060307824 */ /* 0x000fe200078e00ff */
[----:B------:R-:W-:Y:S02]  /*b830*/  SHF.R.U32.HI R92, RZ, 0x8, R59 ;  /* 0x00000008ff5c7819 */ /* 0x000fe4000001163b */
[--C-:B------:R-:W-:Y:S02]  /*b840*/  SHF.R.U32.HI R44, RZ, 0x10, R47.reuse ;  /* 0x00000010ff2c7819 */ /* 0x100fe4000001162f */
[----:B------:R-:W-:-:S02]  /*b850*/  SHF.R.U32.HI R95, RZ, 0x8, R47 ;  /* 0x00000008ff5f7819 */ /* 0x000fc4000001162f */
[----:B------:R-:W-:Y:S01]  /*b860*/  LOP3.LUT R62, R47, 0xff, RZ, 0xc0, !PT ;  /* 0x000000ff2f3e7812 */ /* 0x000fe200078ec0ff */
[----:B------:R-:W-:Y:S01]  /*b870*/  IMAD.U32 R44, R44, 0x10000, RZ ;  /* 0x000100002c2c7824 */ /* 0x000fe200078e00ff */
[----:B------:R-:W-:Y:S02]  /*b880*/  SHF.R.U32.HI R89, RZ, 0x18, R47 ;  /* 0x00000018ff597819 */ /* 0x000fe4000001162f */
[----:B------:R-:W-:Y:S02]  /*b890*/  LOP3.LUT R90, R59, 0xff, RZ, 0xc0, !PT ;  /* 0x000000ff3b5a7812 */ /* 0x000fe400078ec0ff */
[----:B------:R-:W-:Y:S02]  /*b8a0*/  SHF.R.U32.HI R93, RZ, 0x18, R59 ;  /* 0x00000018ff5d7819 */ /* 0x000fe4000001163b */
[----:B------:R-:W-:Y:S02]  /*b8b0*/  SHF.R.U32.HI R46, RZ, 0x10, R45 ;  /* 0x00000010ff2e7819 */ /* 0x000fe4000001162d */
[----:B------:R-:W-:-:S02]  /*b8c0*/  SHF.R.U32.HI R47, RZ, 0x10, R59 ;  /* 0x00000010ff2f7819 */ /* 0x000fc4000001163b */
[--C-:B------:R-:W-:Y:S01]  /*b8d0*/  SHF.R.U32.HI R45, RZ, 0x10, R57.reuse ;  /* 0x00000010ff2d7819 */ /* 0x100fe20000011639 */
[----:B------:R-:W-:Y:S01]  /*b8e0*/  IMAD.U32 R46, R46, 0x10000, RZ ;  /* 0x000100002e2e7824 */ /* 0x000fe200078e00ff */
[--C-:B------:R-:W-:Y:S02]  /*b8f0*/  SHF.R.U32.HI R94, RZ, 0x8, R57.reuse ;  /* 0x00000008ff5e7819 */ /* 0x100fe40000011639 */
[----:B------:R-:W-:Y:S01]  /*b900*/  LOP3.LUT R88, R57, 0xff, RZ, 0xc0, !PT ;  /* 0x000000ff39587812 */ /* 0x000fe200078ec0ff */
[----:B------:R-:W-:Y:S01]  /*b910*/  IMAD.U32 R45, R45, 0x10000, RZ ;  /* 0x000100002d2d7824 */ /* 0x000fe200078e00ff */
[----:B------:R-:W-:Y:S01]  /*b920*/  SHF.R.U32.HI R91, RZ, 0x18, R57 ;  /* 0x00000018ff5b7819 */ /* 0x000fe20000011639 */
[----:B-1----:R-:W-:Y:S01]  /*b930*/  IMAD.MOV.U32 R57, RZ, RZ, R52 ;  /* 0x000000ffff397224 */ /* 0x002fe200078e0034 */
[----:B------:R-:W-:Y:S01]  /*b940*/  PRMT R59, R97, 0x654, R58 ;  /* 0x00000654613b7816 */ /* 0x000fe2000000003a */
[----:B------:R-:W-:Y:S01]  /*b950*/  IMAD.SHL.U32 R58, R92, 0x100, RZ ;  /* 0x000001005c3a7824 */ /* 0x000fe200078e00ff */
[----:B------:R-:W-:Y:S01]  /*b960*/  PRMT R93, R93, 0x654, R90 ;  /* 0x000006545d5d7816 */ /* 0x000fe2000000005a */
[----:B------:R-:W-:Y:S01]  /*b970*/  IMAD.SHL.U32 R52, R94, 0x100, RZ ;  /* 0x000001005e347824 */ /* 0x000fe200078e00ff */
[----:B------:R-:W-:Y:S01]  /*b980*/  PRMT R89, R89, 0x654, R62 ;  /* 0x0000065459597816 */ /* 0x000fe2000000003e */
[----:B------:R-:W-:Y:S01]  /*b990*/  IMAD.U32 R92, R47, 0x10000, RZ ;  /* 0x000100002f5c7824 */ /* 0x000fe200078e00ff */
[----:B------:R-:W-:-:S02]  /*b9a0*/  PRMT R91, R91, 0x654, R88 ;  /* 0x000006545b5b7816 */ /* 0x000fc40000000058 */
[----:B------:R-:W-:Y:S02]  /*b9b0*/  LOP3.LUT R59, R59, 0xff00, R48, 0xf8, !PT ;  /* 0x0000ff003b3b7812 */ /* 0x000fe400078ef830 */
[----:B------:R-:W-:Y:S02]  /*b9c0*/  LOP3.LUT R93, R93, 0xff00, R58, 0xf8, !PT ;  /* 0x0000ff005d5d7812 */ /* 0x000fe400078ef83a */
[----:B------:R-:W-:Y:S02]  /*b9d0*/  F2FP.F16.E4M3.UNPACK_B R88, R167.H1 ;  /* 0x000000a7ff58723e */ /* 0x000fe400030006ff */
[----:B------:R-:W-:Y:S02]  /*b9e0*/  F2FP.F16.E4M3.UNPACK_B R62, R57.H1 ;  /* 0x00000039ff3e723e */ /* 0x000fe400030006ff */
[----:B------:R-:W-:Y:S02]  /*b9f0*/  SHF.L.U32 R48, R95, 0x8, RZ ;  /* 0x000000085f307819 */ /* 0x000fe400000006ff */
[----:B------:R-:W-:-:S02]  /*ba00*/  F2FP.F16.E4M3.UNPACK_B R58, R56.H1 ;  /* 0x00000038ff3a723e */ /* 0x000fc400030006ff */
[----:B------:R-:W-:Y:S01]  /*ba10*/  LOP3.LUT R90, R91, 0xff00, R52, 0xf8, !PT ;  /* 0x0000ff005b5a7812 */ /* 0x000fe200078ef834 */
[----:B------:R-:W-:Y:S01]  /*ba20*/  HADD2.F32 R91, -RZ, R88.H0_H0 ;  /* 0x20000058ff5b7230 */ /* 0x000fe20000004100 */
[----:B------:R-:W-:Y:S01]  /*ba30*/  LOP3.LUT R46, R59, 0xff0000, R46, 0xf8, !PT ;  /* 0x00ff00003b2e7812 */ /* 0x000fe200078ef82e */
[----:B------:R-:W-:Y:S01]  /*ba40*/  HADD2.F32 R52, -RZ, R62.H0_H0 ;  /* 0x2000003eff347230 */ /* 0x000fe20000004100 */
[----:B------:R-:W-:Y:S01]  /*ba50*/  LOP3.LUT R89, R89, 0xff00, R48, 0xf8, !PT ;  /* 0x0000ff0059597812 */ /* 0x000fe200078ef830 */
[----:B------:R-:W-:Y:S01]  /*ba60*/  HADD2.F32 R48, -RZ, R58.H0_H0 ;  /* 0x2000003aff307230 */ /* 0x000fe20000004100 */
[----:B------:R-:W-:Y:S02]  /*ba70*/  F2FP.F16.E4M3.UNPACK_B R59, R165.H1 ;  /* 0x000000a5ff3b723e */ /* 0x000fe400030006ff */
[----:B------:R-:W-:Y:S01]  /*ba80*/  LOP3.LUT R44, R89, 0xff0000, R44, 0xf8, !PT ;  /* 0x00ff0000592c7812 */ /* 0x000fe200078ef82c */
[-C--:B------:R-:W-:Y:S01]  /*ba90*/  FMUL.FTZ R95, R52, R91.reuse ;  /* 0x0000005b345f7220 */ /* 0x080fe20000410000 */
[----:B------:R-:W-:Y:S01]  /*baa0*/  FMUL.FTZ R91, R48, R91 ;  /* 0x0000005b305b7220 */ /* 0x000fe20000410000 */
[--C-:B------:R-:W-:Y:S01]  /*bab0*/  HADD2.F32 R89, -RZ, R59.reuse.H0_H0 ;  /* 0x2000003bff597230 */ /* 0x100fe20000004100 */
[----:B------:R-:W-:Y:S01]  /*bac0*/  LOP3.LUT R47, R90, 0xff0000, R45, 0xf8, !PT ;  /* 0x00ff00005a2f7812 */ /* 0x000fe200078ef82d */
[----:B------:R-:W-:Y:S01]  /*bad0*/  HADD2.F32 R90, -RZ, R59.H1_H1 ;  /* 0x3000003bff5a7230 */ /* 0x000fe20000004100 */
[----:B------:R-:W-:Y:S01]  /*bae0*/  LOP3.LUT R45, R93, 0xff0000, R92, 0xf8, !PT ;  /* 0x00ff00005d2d7812 */ /* 0x000fe200078ef85c */
[----:B------:R-:W-:-:S02]  /*baf0*/  HADD2.F32 R92, -RZ, R88.H1_H1 ;  /* 0x30000058ff5c7230 */ /* 0x000fc40000004100 */
[-C--:B------:R-:W-:Y:S01]  /*bb00*/  FFMA.FTZ R48, R48, R89.reuse, -R95 ;  /* 0x0000005930307223 */ /* 0x080fe2000001085f */
[----:B------:R-:W-:Y:S01]  /*bb10*/  FFMA.FTZ R52, R52, R89, R91 ;  /* 0x0000005934347223 */ /* 0x000fe2000001005b */
[----:B------:R-:W-:Y:S01]  /*bb20*/  HADD2.F32 R89, -RZ, R62.H1_H1 ;  /* 0x3000003eff597230 */ /* 0x000fe20000004100 */
[----:B------:R-:W-:Y:S01]  /*bb30*/  F2FP.F16.E4M3.UNPACK_B R167, R167 ;  /* 0x000000a7ffa7723e */ /* 0x000fe200020006ff */
[----:B------:R-:W-:Y:S01]  /*bb40*/  HADD2.F32 R59, -RZ, R58.H1_H1 ;  /* 0x3000003aff3b7230 */ /* 0x000fe20000004100 */
[----:B------:R-:W-:Y:S02]  /*bb50*/  F2FP.F16.E4M3.UNPACK_B R88, R57 ;  /* 0x00000039ff58723e */ /* 0x000fe400020006ff */
[----:B------:R-:W-:Y:S01]  /*bb60*/  F2FP.F16.E4M3.UNPACK_B R62, R56 ;  /* 0x00000038ff3e723e */ /* 0x000fe200020006ff */
[----:B------:R-:W-:Y:S01]  /*bb70*/  FMUL.FTZ R94, R89, R92 ;  /* 0x0000005c595e7220 */ /* 0x000fe20000410000 */
[----:B------:R-:W-:Y:S01]  /*bb80*/  F2FP.F16.E4M3.UNPACK_B R165, R165 ;  /* 0x000000a5ffa5723e */ /* 0x000fe200020006ff */
[----:B------:R-:W-:-:S02]  /*bb90*/  HADD2.F32 R91, -RZ, R167.H0_H0 ;  /* 0x200000a7ff5b7230 */ /* 0x000fc40000004100 */
        /* <DEDUP_REMOVED lines=38> */
[----:B------:R-:W-:Y:S01]  /*be00*/  F2FP.F16.E4M3.UNPACK_B R164, R164 ;  /* 0x000000a4ffa4723e */ /* 0x000fe200020006ff */
[----:B------:R-:W-:Y:S01]  /*be10*/  FFMA.FTZ R169, R90, R94, -R99 ;  /* 0x0000005e5aa97223 */ /* 0x000fe20000010863 */
[----:B------:R-:W-:Y:S01]  /*be20*/  F2FP.F16.E4M3.UNPACK_B R90, R54 ;  /* 0x00000036ff5a723e */ /* 0x000fe200020006ff */
[--C-:B------:R-:W-:Y:S01]  /*be30*/  HADD2.F32 R97, -RZ, R166.reuse.H0_H0 ;  /* 0x200000a6ff617230 */ /* 0x100fe20000004100 */
[----:B------:R-:W-:Y:S01]  /*be40*/  F2FP.SATFINITE.E4M3.F32.PACK_AB_MERGE_C R48, R57, R48, RZ ;  /* 0x000000303930723e */ /* 0x000fe200048070ff */
[----:B------:R-:W-:-:S02]  /*be50*/  HADD2.F32 R99, -RZ, R166.H1_H1 ;  /* 0x300000a6ff637230 */ /* 0x000fc40000004100 */
[----:B------:R-:W-:Y:S01]  /*be60*/  FFMA.FTZ R171, R93, R94, R96 ;  /* 0x0000005e5dab7223 */ /* 0x000fe20000010060 */
        /* <DEDUP_REMOVED lines=12> */
[----:B------:R-:W-:Y:S01]  /*bf30*/  F2FP.F16.E4M3.UNPACK_B R59, R53 ;  /* 0x00000035ff3b723e */ /* 0x000fe200020006ff */
[----:B------:R-:W-:Y:S01]  /*bf40*/  FFMA.FTZ R165, R54, R93, -R165 ;  /* 0x0000005d36a57223 */ /* 0x000fe200000108a5 */
[----:B------:R-:W-:Y:S01]  /*bf50*/  F2FP.F16.E4M3.UNPACK_B R58, R47 ;  /* 0x0000002fff3a723e */ /* 0x000fe200020006ff */
[----:B------:R-:W-:Y:S01]  /*bf60*/  FFMA.FTZ R54, R92, R93, R97 ;  /* 0x0000005d5c367223 */ /* 0x000fe20000010061 */
[----:B------:R-:W-:Y:S01]  /*bf70*/  F2FP.F16.E4M3.UNPACK_B R57, R49 ;  /* 0x00000031ff39723e */ /* 0x000fe200020006ff */
[-C--:B------:R-:W-:Y:S01]  /*bf80*/  FFMA.FTZ R99, R90, R95.reuse, R99 ;  /* 0x0000005f5a637223 */ /* 0x080fe20000010063 */
[----:B------:R-:W-:Y:S01]  /*bf90*/  F2FP.SATFINITE.E4M3.F32.PACK_AB_MERGE_C R169, R169, R62, RZ ;  /* 0x0000003ea9a9723e */ /* 0x000fe200048070ff */
[----:B------:R-:W-:Y:S01]  /*bfa0*/  HADD2.F32 R62, -RZ, R59.H0_H0 ;  /* 0x2000003bff3e7230 */ /* 0x000fe20000004100 */
[----:B------:R-:W-:Y:S01]  /*bfb0*/  F2FP.SATFINITE.E4M3.F32.PACK_AB_MERGE_C R88, R171, R88, RZ ;  /* 0x00000058ab58723e */ /* 0x000fe200048070ff */
[----:B------:R-:W-:Y:S01]  /*bfc0*/  HADD2.F32 R93, -RZ, R58.H0_H0 ;  /* 0x2000003aff5d7230 */ /* 0x000fe20000004100 */
[----:B------:R-:W-:Y:S01]  /*bfd0*/  F2FP.SATFINITE.E4M3.F32.PACK_AB_MERGE_C R52, R91, R56, R52 ;  /* 0x000000385b34723e */ /* 0x000fe20004807034 */
[----:B------:R-:W-:Y:S01]  /*bfe0*/  HADD2.F32 R56, -RZ, R57.H0_H0 ;  /* 0x20000039ff387230 */ /* 0x000fe20000004100 */
[----:B------:R-:W-:Y:S01]  /*bff0*/  F2FP.F16.E4M3.UNPACK_B R89, R46 ;  /* 0x0000002eff59723e */ /* 0x000fe200020006ff */
[----:B------:R-:W-:Y:S01]  /*c000*/  FFMA.FTZ R50, R50, R95, -R167 ;  /* 0x0000005f32327223 */ /* 0x000fe200000108a7 */
[----:B------:R-:W-:Y:S01]  /*c010*/  F2FP.SATFINITE.E4M3.F32.PACK_AB_MERGE_C R54, R99, R54, R88 ;  /* 0x000000366336723e */ /* 0x000fe20004807058 */
[----:B------:R-:W-:-:S02]  /*c020*/  HADD2.F32 R88, -RZ, R59.H1_H1 ;  /* 0x3000003bff587230 */ /* 0x000fc40000004100 */
[-C--:B------:R-:W-:Y:S01]  /*c030*/  FMUL.FTZ R95, R62, R93.reuse ;  /* 0x0000005d3e5f7220 */ /* 0x080fe20000410000 */
        /* <DEDUP_REMOVED lines=9> */
[C---:B------:R-:W-:Y:S01]  /*c0d0*/  FMUL.FTZ R93, R58.reuse, R93 ;  /* 0x0000005d3a5d7220 */ /* 0x040fe20000410000 */
[----:B------:R-:W-:Y:S01]  /*c0e0*/  F2FP.F16.E4M3.UNPACK_B R90, R47.H1 ;  /* 0x0000002fff5a723e */ /* 0x000fe200030006ff */
[----:B------:R-:W-:Y:S01]  /*c0f0*/  HADD2.F32 R62, -RZ, R53.H0_H0 ;  /* 0x20000035ff3e7230 */ /* 0x000fe20000004100 */
[----:B------:R-:W-:Y:S01]  /*c100*/  F2FP.F16.E4M3.UNPACK_B R59, R49.H1 ;  /* 0x00000031ff3b723e */ /* 0x000fe200030006ff */
[-C--:B------:R-:W-:Y:S01]  /*c110*/  FFMA.FTZ R49, R58, R89.reuse, -R91 ;  /* 0x000000593a317223 */ /* 0x080fe2000001085b */
[----:B------:R-:W-:Y:S01]  /*c120*/  FFMA.FTZ R58, R88, R89, R93 ;  /* 0x00000059583a7223 */ /* 0x000fe2000001005d */
[----:B------:R-:W-:Y:S01]  /*c130*/  F2FP.F16.E4M3.UNPACK_B R46, R46.H1 ;  /* 0x0000002eff2e723e */ /* 0x000fe200030006ff */
        /* <DEDUP_REMOVED lines=26> */
[----:B------:R-:W-:Y:S01]  /*c2e0*/  F2FP.SATFINITE.E4M3.F32.PACK_AB_MERGE_C R50, R50, R165, R169 ;  /* 0x000000a53232723e */ /* 0x000fe200048070a9 */
        /* <DEDUP_REMOVED lines=35> */
[----:B------:R-:W-:Y:S02]  /*c520*/  F2FP.SATFINITE.E4M3.F32.PACK_AB_MERGE_C R53, R58, R57, R47 ;  /* 0x000000393a35723e */ /* 0x000fe4000480702f */
[----:B------:R-:W-:-:S07]  /*c530*/  F2FP.SATFINITE.E4M3.F32.PACK_AB_MERGE_C R55, R92, R45, R90 ;  /* 0x0000002d5c37723e */ /* 0x000fce000480705a */
.L_x_5343:
[----:B------:R-:W-:Y:S05]  /*c540*/  BSYNC B2 ;  /* 0x0000000000027941 */ /* 0x000fea0003800000 */
.L_x_5342:
        /* <DEDUP_REMOVED lines=10> */
.L_x_5333:
[----:B------:R-:W-:Y:S05]  /*c5f0*/  BSYNC B1 ;  /* 0x0000000000017941 */ /* 0x000fea0003800000 */
.L_x_5332:
        /* <DEDUP_REMOVED lines=34> */
[--C-:B------:R-:W-:Y:S01]  /*c820*/  SHF.R.U32.HI R93, RZ, 0x18, R73.reuse ;  /* 0x00000018ff5d7819 */ /* 0x100fe20000011649 */
[----:B------:R-:W-:Y:S01]  /*c830*/  IMAD.MOV.U32 R56, RZ, RZ, R46 ;  /* 0x000000ffff387224 */ /* 0x000fe200078e002e */
[----:B------:R-:W-:Y:S01]  /*c840*/  LOP3.LUT R58, R73, 0xff, RZ, 0xc0, !PT ;  /* 0x000000ff493a7812 */ /* 0x000fe200078ec0ff */
[----:B------:R-:W-:Y:S01]  /*c850*/  IMAD.SHL.U32 R45, R91, 0x100, RZ ;  /* 0x000001005b2d7824 */ /* 0x000fe200078e00ff */
[----:B------:R-:W-:Y:S01]  /*c860*/  SHF.R.U32.HI R90, RZ, 0x10, R73 ;  /* 0x00000010ff5a7819 */ /* 0x000fe20000011649 */
[----:B------:R-:W-:Y:S01]  /*c870*/  IMAD.MOV.U32 R60, RZ, RZ, R44 ;  /* 0x000000ffff3c7224 */ /* 0x000fe200078e002c */
[----:B------:R-:W-:Y:S01]  /*c880*/  SHF.R.U32.HI R74, RZ, 0x8, R85 ;  /* 0x00000008ff4a7819 */ /* 0x000fe20000011655 */
[----:B-1----:R-:W-:Y:S01]  /*c890*/  IMAD.MOV.U32 R61, RZ, RZ, R48 ;  /* 0x000000ffff3d7224 */ /* 0x002fe200078e0030 */
[----:B------:R-:W-:Y:S01]  /*c8a0*/  SHF.R.U32.HI R72, RZ, 0x18, R87 ;  /* 0x00000018ff487819 */ /* 0x000fe20000011657 */
[----:B------:R-:W-:Y:S01]  /*c8b0*/  IMAD.U32 R46, R90, 0x10000, RZ ;  /* 0x000100005a2e7824 */ /* 0x000fe200078e00ff */
[----:B------:R-:W-:-:S02]  /*c8c0*/  LOP3.LUT R63, R87, 0xff, RZ, 0xc0, !PT ;  /* 0x000000ff573f7812 */ /* 0x000fc400078ec0ff */
[----:B------:R-:W-:Y:S02]  /*c8d0*/  SHF.R.U32.HI R73, RZ, 0x8, R87 ;  /* 0x00000008ff497819 */ /* 0x000fe40000011657 */
[----:B------:R-:W-:Y:S02]  /*c8e0*/  SHF.R.U32.HI R84, RZ, 0x8, R75 ;  /* 0x00000008ff547819 */ /* 0x000fe4000001164b */
[----:B------:R-:W-:Y:S01]  /*c8f0*/  SHF.R.U32.HI R89, RZ, 0x18, R85 ;  /* 0x00000018ff597819 */ /* 0x000fe20000011655 */
[----:B------:R-:W-:Y:S01]  /*c900*/  IMAD.SHL.U32 R73, R73, 0x100, RZ ;  /* 0x0000010049497824 */ /* 0x000fe200078e00ff */
[----:B------:R-:W-:Y:S01]  /*c910*/  LOP3.LUT R62, R85, 0xff, RZ, 0xc0, !PT ;  /* 0x000000ff553e7812 */ /* 0x000fe200078ec0ff */
[----:B------:R-:W-:Y:S01]  /*c920*/  IMAD.SHL.U32 R44, R84, 0x100, RZ ;  /* 0x00000100542c7824 */ /* 0x000fe200078e00ff */
[----:B------:R-:W-:Y:S02]  /*c930*/  PRMT R58, R93, 0x654, R58 ;  /* 0x000006545d3a7816 */ /* 0x000fe4000000003a */
[----:B------:R-:W-:-:S02]  /*c940*/  SHF.R.U32.HI R88, RZ, 0x18, R75 ;  /* 0x00000018ff587819 */ /* 0x000fc4000001164b */
[----:B------:R-:W-:Y:S02]  /*c950*/  LOP3.LUT R59, R75, 0xff, RZ, 0xc0, !PT ;  /* 0x000000ff4b3b7812 */ /* 0x000fe400078ec0ff */
[----:B------:R-:W-:Y:S01]  /*c960*/  PRMT R72, R72, 0x654, R63 ;  /* 0x0000065448487816 */ /* 0x000fe2000000003f */
[----:B------:R-:W-:Y:S01]  /*c970*/  IMAD.SHL.U32 R63, R74, 0x100, RZ ;  /* 0x000001004a3f7824 */ /* 0x000fe200078e00ff */
[----:B------:R-:W-:Y:S02]  /*c980*/  PRMT R62, R89, 0x654, R62 ;  /* 0x00000654593e7816 */ /* 0x000fe4000000003e */
[----:B------:R-:W-:Y:S02]  /*c990*/  LOP3.LUT R45, R58, 0xff00, R45, 0xf8, !PT ;  /* 0x0000ff003a2d7812 */ /* 0x000fe400078ef82d */
[----:B------:R-:W-:Y:S02]  /*c9a0*/  SHF.R.U32.HI R86, RZ, 0x10, R75 ;  /* 0x00000010ff567819 */ /* 0x000fe4000001164b */
[----:B------:R-:W-:-:S02]  /*c9b0*/  PRMT R59, R88, 0x654, R59 ;  /* 0x00000654583b7816 */ /* 0x000fc4000000003b */
[----:B------:R-:W-:Y:S02]  /*c9c0*/  LOP3.LUT R48, R62, 0xff00, R63, 0xf8, !PT ;  /* 0x0000ff003e307812 */ /* 0x000fe400078ef83f */
[----:B------:R-:W-:Y:S02]  /*c9d0*/  LOP3.LUT R84, R72, 0xff00, R73, 0xf8, !PT ;  /* 0x0000ff0048547812 */ /* 0x000fe400078ef849 */
[----:B------:R-:W-:Y:S02]  /*c9e0*/  LOP3.LUT R46, R45, 0xff0000, R46, 0xf8, !PT ;  /* 0x00ff00002d2e7812 */ /* 0x000fe400078ef82e */
[----:B------:R-:W-:Y:S02]  /*c9f0*/  LOP3.LUT R44, R59, 0xff00, R44, 0xf8, !PT ;  /* 0x0000ff003b2c7812 */ /* 0x000fe400078ef82c */
[----:B------:R-:W-:Y:S02]  /*ca00*/  SHF.L.U32 R45, R86, 0x10, RZ ;  /* 0x00000010562d7819 */ /* 0x000fe400000006ff */
        /* <DEDUP_REMOVED lines=8> */
[----:B------:R-:W-:Y:S01]  /*ca90*/  HADD2.F32 R45, -RZ, R74.H0_H0 ;  /* 0x2000004aff2d7230 */ /* 0x000fe20000004100 */
[----:B------:R-:W-:Y:S01]  /*caa0*/  F2FP.F16.E4M3.UNPACK_B R63, R161.H1 ;  /* 0x000000a1ff3f723e */ /* 0x000fe200030006ff */
[----:B------:R-:W-:Y:S01]  /*cab0*/  IMAD.U32 R85, R85, 0x10000, RZ ;  /* 0x0001000055557824 */ /* 0x000fe200078e00ff */
[----:B------:R-:W-:Y:S01]  /*cac0*/  F2FP.F16.E4M3.UNPACK_B R163, R163 ;  /* 0x000000a3ffa3723e */ /* 0x000fe200020006ff */
[----:B------:R-:W-:-:S02]  /*cad0*/  IMAD.U32 R75, R75, 0x10000, RZ ;  /* 0x000100004b4b7824 */ /* 0x000fc400078e00ff */
        /* <DEDUP_REMOVED lines=15> */
[-C--:B------:R-:W-:Y:S01]  /*cbd0*/  FMUL.FTZ R86, R63, R74.reuse ;  /* 0x0000004a3f567220 */ /* 0x080fe20000410000 */
[----:B------:R-:W-:Y:S02]  /*cbe0*/  HADD2.F32 R163, -RZ, R163.H1_H1 ;  /* 0x300000a3ffa37230 */ /* 0x000fe40000004100 */
[----:B------:R-:W-:Y:S01]  /*cbf0*/  FMUL.FTZ R60, R75, R74 ;  /* 0x0000004a4b3c7220 */ /* 0x000fe20000410000 */
[----:B------:R-:W-:Y:S02]  /*cc00*/  HADD2.F32 R74, -RZ, R73.H0_H0 ;  /* 0x20000049ff4a7230 */ /* 0x000fe40000004100 */
[----:B------:R-:W-:Y:S02]  /*cc10*/  HADD2.F32 R62, -RZ, R72.H0_H0 ;  /* 0x20000048ff3e7230 */ /* 0x000fe40000004100 */
[-C--:B------:R-:W-:Y:S01]  /*cc20*/  FFMA.FTZ R61, R63, R84.reuse, -R60 ;  /* 0x000000543f3d7223 */ /* 0x080fe2000001083c */
[----:B------:R-:W-:Y:S02]  /*cc30*/  HADD2.F32 R63, -RZ, R161.H0_H0 ;  /* 0x200000a1ff3f7230 */ /* 0x000fe40000004100 */
[-C--:B------:R-:W-:Y:S01]  /*cc40*/  FMUL.FTZ R87, R74, R85.reuse ;  /* 0x000000554a577220 */ /* 0x080fe20000410000 */
[----:B------:R-:W-:Y:S01]  /*cc50*/  FFMA.FTZ R60, R75, R84, R86 ;  /* 0x000000544b3c7223 */ /* 0x000fe20000010056 */
[----:B------:R-:W-:Y:S01]  /*cc60*/  FMUL.FTZ R85, R62, R85 ;  /* 0x000000553e557220 */ /* 0x000fe20000410000 */
[----:B------:R-:W-:-:S02]  /*cc70*/  HADD2.F32 R75, -RZ, R73.H1_H1 ;  /* 0x30000049ff4b7230 */ /* 0x000fc40000004100 */
        /* <DEDUP_REMOVED lines=58> */
[----:B------:R-:W-:Y:S01]  /*d020*/  F2FP.SATFINITE.E4M3.F32.PACK_AB_MERGE_C R90, R95, R90, RZ ;  /* 0x0000005a5f5a723e */ /* 0x000fe200048070ff */
[----:B------:R-:W-:Y:S01]  /*d030*/  HADD2.F32 R60, -RZ, R61.H0_H0 ;  /* 0x2000003dff3c7230 */ /* 0x000fe20000004100 */
[----:B------:R-:W-:Y:S01]  /*d040*/  F2FP.F16.E4M3.UNPACK_B R55, R55.H1 ;  /* 0x00000037ff37723e */ /* 0x000fe200030006ff */
[----:B------:R-:W-:-:S02]  /*d050*/  HADD2.F32 R73, -RZ, R72.H0_H0 ;  /* 0x20000048ff497230 */ /* 0x000fc40000004100 */
[-C--:B------:R-:W-:Y:S01]  /*d060*/  FMUL.FTZ R85, R63, R75.reuse ;  /* 0x0000004b3f557220 */ /* 0x080fe20000410000 */
[----:B------:R-:W-:Y:S02]  /*d070*/  HADD2.F32 R74, -RZ, R74.H1_H1 ;  /* 0x3000004aff4a7230 */ /* 0x000fe40000004100 */
[C---:B------:R-:W-:Y:S01]  /*d080*/  FMUL.FTZ R84, R60.reuse, R75 ;  /* 0x0000004b3c547220 */ /* 0x040fe20000410000 */
[----:B------:R-:W-:Y:S01]  /*d090*/  HADD2.F32 R75, -RZ, R62.H1_H1 ;  /* 0x3000003eff4b7230 */ /* 0x000fe20000004100 */
[----:B------:R-:W-:Y:S01]  /*d0a0*/  F2FP.SATFINITE.E4M3.F32.PACK_AB_MERGE_C R50, R87, R50, R90 ;  /* 0x000000325732723e */ /* 0x000fe2000480705a */
[----:B------:R-:W-:Y:S02]  /*d0b0*/  HADD2.F32 R62, -RZ, R61.H1_H1 ;  /* 0x3000003dff3e7230 */ /* 0x000fe40000004100 */
[-C--:B------:R-:W-:Y:S01]  /*d0c0*/  FFMA.FTZ R60, R60, R73.reuse, -R85 ;  /* 0x000000493c3c7223 */ /* 0x080fe20000010855 */
[----:B------:R-:W-:Y:S01]  /*d0d0*/  FFMA.FTZ R61, R63, R73, R84 ;  /* 0x000000493f3d7223 */ /* 0x000fe20000010054 */
[----:B------:R-:W-:-:S02]  /*d0e0*/  HADD2.F32 R73, -RZ, R72.H1_H1 ;  /* 0x30000048ff497230 */ /* 0x000fc40000004100 */
[-C--:B------:R-:W-:Y:S01]  /*d0f0*/  FMUL.FTZ R85, R74, R75.reuse ;  /* 0x0000004b4a557220 */ /* 0x080fe20000410000 */
[C---:B------:R-:W-:Y:S01]  /*d100*/  FMUL.FTZ R87, R62.reuse, R75 ;  /* 0x0000004b3e577220 */ /* 0x040fe20000410000 */
[----:B------:R-:W-:Y:S02]  /*d110*/  F2FP.F16.E4M3.UNPACK_B R63, R49.H1 ;  /* 0x00000031ff3f723e */ /* 0x000fe400030006ff */
[----:B------:R-:W-:Y:S01]  /*d120*/  F2FP.F16.E4M3.UNPACK_B R75, R48.H1 ;  /* 0x00000030ff4b723e */ /* 0x000fe200030006ff */
[-C--:B------:R-:W-:Y:S01]  /*d130*/  FFMA.FTZ R49, R62, R73.reuse, -R85 ;  /* 0x000000493e317223 */ /* 0x080fe20000010855 */
[----:B------:R-:W-:Y:S01]  /*d140*/  F2FP.F16.E4M3.UNPACK_B R46, R46.H1 ;  /* 0x0000002eff2e723e */ /* 0x000fe200030006ff */
[----:B------:R-:W-:Y:S02]  /*d150*/  HADD2.F32 R72, -RZ, R63.H0_H0 ;  /* 0x2000003fff487230 */ /* 0x000fe40000004100 */
[----:B------:R-:W-:Y:S01]  /*d160*/  FFMA.FTZ R48, R74, R73, R87 ;  /* 0x000000494a307223 */ /* 0x000fe20000010057 */
[----:B------:R-:W-:Y:S01]  /*d170*/  HADD2.F32 R62, -RZ, R55.H0_H0 ;  /* 0x20000037ff3e7230 */ /* 0x000fe20000004100 */
[----:B------:R-:W-:Y:S01]  /*d180*/  F2FP.SATFINITE.E4M3.F32.PACK_AB_MERGE_C R92, R93, R92, RZ ;  /* 0x0000005c5d5c723e */ /* 0x000fe200048070ff */
[----:B------:R-:W-:-:S02]  /*d190*/  HADD2.F32 R63, -RZ, R63.H1_H1 ;  /* 0x3000003fff3f7230 */ /* 0x000fc40000004100 */
[----:B------:R-:W-:Y:S01]  /*d1a0*/  HADD2.F32 R84, -RZ, R75.H1_H1 ;  /* 0x3000004bff547230 */ /* 0x000fe20000004100 */
[----:B------:R-:W-:Y:S01]  /*d1b0*/  F2FP.SATFINITE.E4M3.F32.PACK_AB_MERGE_C R56, R56, R89, R92 ;  /* 0x000000593838723e */ /* 0x000fe2000480705c */
[----:B------:R-:W-:Y:S02]  /*d1c0*/  HADD2.F32 R55, -RZ, R55.H1_H1 ;  /* 0x30000037ff377230 */ /* 0x000fe40000004100 */
[----:B------:R-:W-:Y:S02]  /*d1d0*/  HADD2.F32 R85, -RZ, R75.H0_H0 ;  /* 0x2000004bff557230 */ /* 0x000fe40000004100 */
[--C-:B------:R-:W-:Y:S02]  /*d1e0*/  HADD2.F32 R73, -RZ, R46.reuse.H0_H0 ;  /* 0x2000002eff497230 */ /* 0x100fe40000004100 */
[----:B------:R-:W-:Y:S02]  /*d1f0*/  HADD2.F32 R74, -RZ, R46.H1_H1 ;  /* 0x3000002eff4a7230 */ /* 0x000fe40000004100 */
[-C--:B------:R-:W-:Y:S01]  /*d200*/  FMUL.FTZ R46, R63, R84.reuse ;  /* 0x000000543f2e7220 */ /* 0x080fe20000410000 */
[C---:B------:R-:W-:Y:S01]  /*d210*/  FMUL.FTZ R84, R55.reuse, R84 ;  /* 0x0000005437547220 */ /* 0x040fe20000410000 */
[-C--:B------:R-:W-:Y:S01]  /*d220*/  FMUL.FTZ R75, R72, R85.reuse ;  /* 0x00000055484b7220 */ /* 0x080fe20000410000 */
[C---:B------:R-:W-:Y:S01]  /*d230*/  FMUL.FTZ R85, R62.reuse, R85 ;  /* 0x000000553e557220 */ /* 0x040fe20000410000 */
[-C--:B------:R-:W-:Y:S01]  /*d240*/  FFMA.FTZ R91, R55, R74.reuse, -R46 ;  /* 0x0000004a375b7223 */ /* 0x080fe2000001082e */
[----:B------:R-:W-:Y:S01]  /*d250*/  FFMA.FTZ R90, R63, R74, R84 ;  /* 0x0000004a3f5a7223 */ /* 0x000fe20000010054 */
[----:B------:R-:W-:Y:S01]  /*d260*/  F2FP.F16.E4M3.UNPACK_B R46, R47 ;  /* 0x0000002fff2e723e */ /* 0x000fe200020006ff */
[----:B------:R-:W-:Y:S01]  /*d270*/  FFMA.FTZ R88, R62, R73, -R75 ;  /* 0x000000493e587223 */ /* 0x000fe2000001084b */
[----:B------:R-:W-:Y:S01]  /*d280*/  F2FP.F16.E4M3.UNPACK_B R84, R45 ;  /* 0x0000002dff54723e */ /* 0x000fe200020006ff */
[----:B------:R-:W-:Y:S01]  /*d290*/  FFMA.FTZ R89, R72, R73, R85 ;  /* 0x0000004948597223 */ /* 0x000fe20000010055 */
[----:B------:R-:W-:-:S02]  /*d2a0*/  F2FP.F16.E4M3.UNPACK_B R62, R51 ;  /* 0x00000033ff3e723e */ /* 0x000fc400020006ff */
[----:B------:R-:W-:Y:S01]  /*d2b0*/  F2FP.F16.E4M3.UNPACK_B R85, R45.H1 ;  /* 0x0000002dff55723e */ /* 0x000fe200030006ff */
[----:B------:R-:W-:Y:S01]  /*d2c0*/  HADD2.F32 R86, -RZ, R84.H0_H0 ;  /* 0x20000054ff567230 */ /* 0x000fe20000004100 */
[----:B------:R-:W-:Y:S01]  /*d2d0*/  F2FP.F16.E4M3.UNPACK_B R63, R51.H1 ;  /* 0x00000033ff3f723e */ /* 0x000fe200030006ff */
[----:B------:R-:W-:Y:S01]  /*d2e0*/  HADD2.F32 R51, -RZ, R46.H0_H0 ;  /* 0x2000002eff337230 */ /* 0x000fe20000004100 */
[-C--:B------:R-:W-:Y:S01]  /*d2f0*/  F2FP.F16.E4M3.UNPACK_B R45, R44.reuse ;  /* 0x0000002cff2d723e */ /* 0x080fe200020006ff */
[----:B------:R-:W-:Y:S01]  /*d300*/  HADD2.F32 R72, -RZ, R62.H0_H0 ;  /* 0x2000003eff487230 */ /* 0x000fe20000004100 */
[----:B------:R-:W-:Y:S01]  /*d310*/  F2FP.F16.E4M3.UNPACK_B R47, R47.H1 ;  /* 0x0000002fff2f723e */ /* 0x000fe200030006ff */
[----:B------:R-:W-:Y:S01]  /*d320*/  HADD2.F32 R87, -RZ, R85.H0_H0 ;  /* 0x20000055ff577230 */ /* 0x000fe20000004100 */
[----:B------:R-:W-:Y:S01]  /*d330*/  F2FP.F16.E4M3.UNPACK_B R73, R44.H1 ;  /* 0x0000002cff49723e */ /* 0x000fe200030006ff */
[----:B------:R-:W-:Y:S02]  /*d340*/  HADD2.F32 R44, -RZ, R63.H0_H0 ;  /* 0x2000003fff2c7230 */ /* 0x000fe40000004100 */
[----:B------:R-:W-:Y:S01]  /*d350*/  FMUL.FTZ R93, R51, R86 ;  /* 0x00000056335d7220 */ /* 0x000fe20000410000 */
[----:B------:R-:W-:-:S02]  /*d360*/  HADD2.F32 R74, -RZ, R45.H0_H0 ;  /* 0x2000002dff4a7230 */ /* 0x000fc40000004100 */
[----:B------:R-:W-:Y:S01]  /*d370*/  FMUL.FTZ R92, R72, R86 ;  /* 0x00000056485c7220 */ /* 0x000fe20000410000 */
[----:B------:R-:W-:Y:S02]  /*d380*/  HADD2.F32 R55, -RZ, R47.H0_H0 ;  /* 0x2000002fff377230 */ /* 0x000fe40000004100 */
[-C--:B------:R-:W-:Y:S01]  /*d390*/  FMUL.FTZ R86, R44, R87.reuse ;  /* 0x000000572c567220 */ /* 0x080fe20000410000 */
[----:B------:R-:W-:Y:S02]  /*d3a0*/  HADD2.F32 R75, -RZ, R73.H0_H0 ;  /* 0x20000049ff4b7230 */ /* 0x000fe40000004100 */
[----:B------:R-:W-:Y:S01]  /*d3b0*/  FFMA.FTZ R93, R72, R74, R93 ;  /* 0x0000004a485d7223 */ /* 0x000fe2000001005d */
[----:B------:R-:W-:Y:S02]  /*d3c0*/  HADD2.F32 R63, -RZ, R63.H1_H1 ;  /* 0x3000003fff3f7230 */ /* 0x000fe40000004100 */
[----:B------:R-:W-:Y:S01]  /*d3d0*/  FMUL.FTZ R87, R55, R87 ;  /* 0x0000005737577220 */ /* 0x000fe20000410000 */
[----:B------:R-:W-:-:S02]  /*d3e0*/  HADD2.F32 R72, -RZ, R85.H1_H1 ;  /* 0x30000055ff487230 */ /* 0x000fc40000004100 */
[----:B------:R-:W-:Y:S01]  /*d3f0*/  FFMA.FTZ R92, R51, R74, -R92 ;  /* 0x0000004a335c7223 */ /* 0x000fe2000001085c */
[----:B------:R-:W-:Y:S02]  /*d400*/  HADD2.F32 R47, -RZ, R47.H1_H1 ;  /* 0x3000002fff2f7230 */ /* 0x000fe40000004100 */
[----:B------:R-:W-:Y:S01]  /*d410*/  FFMA.FTZ R87, R44, R75, R87 ;  /* 0x0000004b2c577223 */ /* 0x000fe20000010057 */
[----:B------:R-:W-:Y:S02]  /*d420*/  HADD2.F32 R62, -RZ, R62.H1_H1 ;  /* 0x3000003eff3e7230 */ /* 0x000fe40000004100 */
[-C--:B------:R-:W-:Y:S01]  /*d430*/  FMUL.FTZ R74, R63, R72.reuse ;  /* 0x000000483f4a7220 */ /* 0x080fe20000410000 */
[----:B------:R-:W-:Y:S02]  /*d440*/  HADD2.F32 R51, -RZ, R84.H1_H1 ;  /* 0x30000054ff337230 */ /* 0x000fe40000004100 */
[----:B------:R-:W-:Y:S01]  /*d450*/  FMUL.FTZ R72, R47, R72 ;  /* 0x000000482f487220 */ /* 0x000fe20000410000 */
[----:B------:R-:W-:-:S02]  /*d460*/  HADD2.F32 R46, -RZ, R46.H1_H1 ;  /* 0x3000002eff2e7230 */ /* 0x000fc40000004100 */
[----:B------:R-:W-:Y:S01]  /*d470*/  FFMA.FTZ R86, R55, R75, -R86 ;  /* 0x0000004b37567223 */ /* 0x000fe20000010856 */
[----:B------:R-:W-:Y:S02]  /*d480*/  HADD2.F32 R44, -RZ, R73.H1_H1 ;  /* 0x30000049ff2c7230 */ /* 0x000fe40000004100 */
[-C--:B------:R-:W-:Y:S01]  /*d490*/  FMUL.FTZ R55, R62, R51.reuse ;  /* 0x000000333e377220 */ /* 0x080fe20000410000 */
[----:B------:R-:W-:Y:S02]  /*d4a0*/  HADD2.F32 R45, -RZ, R45.H1_H1 ;  /* 0x3000002dff2d7230 */ /* 0x000fe40000004100 */
[C---:B------:R-:W-:Y:S01]  /*d4b0*/  FMUL.FTZ R51, R46.reuse, R51 ;  /* 0x000000332e337220 */ /* 0x040fe20000410000 */
[----:B------:R-:W-:Y:S01]  /*d4c0*/  F2FP.SATFINITE.E4M3.F32.PACK_AB_MERGE_C R88, R91, R88, RZ ;  /* 0x000000585b58723e */ /* 0x000fe200048070ff */
[-C--:B------:R-:W-:Y:S01]  /*d4d0*/  FFMA.FTZ R47, R47, R44.reuse, -R74 ;  /* 0x0000002c2f2f7223 */ /* 0x080fe2000001084a */
[----:B------:R-:W-:Y:S01]  /*d4e0*/  FFMA.FTZ R72, R63, R44, R72 ;  /* 0x0000002c3f487223 */ /* 0x000fe20000010048 */
[-C--:B------:R-:W-:Y:S01]  /*d4f0*/  FFMA.FTZ R55, R46, R45.reuse, -R55 ;  /* 0x0000002d2e377223 */ /* 0x080fe20000010837 */
[----:B------:R-:W-:Y:S01]  /*d500*/  FFMA.FTZ R62, R62, R45, R51 ;  /* 0x0000002d3e3e7223 */ /* 0x000fe20000010033 */
[----:B------:R-:W-:Y:S01]  /*d510*/  F2FP.SATFINITE.E4M3.F32.PACK_AB_MERGE_C R89, R90, R89, RZ ;  /* 0x000000595a59723e */ /* 0x000fe200048070ff */
[----:B------:R-:W-:Y:S01]  /*d520*/  IMAD.MOV.U32 R44, RZ, RZ, R59 ;  /* 0x000000ffff2c7224 */ /* 0x000fe200078e003b */
[----:B------:R-:W-:Y:S01]  /*d530*/  F2FP.SATFINITE.E4M3.F32.PACK_AB_MERGE_C R47, R47, R86, RZ ;  /* 0x000000562f2f723e */ /* 0x000fe200048070ff */
[----:B------:R-:W-:Y:S01]  /*d540*/  IMAD.MOV.U32 R46, RZ, RZ, R56 ;  /* 0x000000ffff2e7224 */ /* 0x000fe200078e0038 */
[----:B------:R-:W-:-:S02]  /*d550*/  F2FP.SATFINITE.E4M3.F32.PACK_AB_MERGE_C R72, R72, R87, RZ ;  /* 0x000000574848723e */ /* 0x000fc400048070ff */
[----:B------:R-:W-:Y:S02]  /*d560*/  F2FP.SATFINITE.E4M3.F32.PACK_AB_MERGE_C R45, R49, R60, R88 ;  /* 0x0000003c312d723e */ /* 0x000fe40004807058 */
[----:B------:R-:W-:Y:S01]  /*d570*/  F2FP.SATFINITE.E4M3.F32.PACK_AB_MERGE_C R49, R48, R61, R89 ;  /* 0x0000003d3031723e */ /* 0x000fe20004807059 */
[----:B------:R-:W-:Y:S01]  /*d580*/  IMAD.MOV.U32 R48, RZ, RZ, R58 ;  /* 0x000000ffff307224 */ /* 0x000fe200078e003a */
[----:B------:R-:W-:Y:S02]  /*d590*/  F2FP.SATFINITE.E4M3.F32.PACK_AB_MERGE_C R47, R55, R92, R47 ;  /* 0x0000005c372f723e */ /* 0x000fe4000480702f */
[----:B------:R-:W-:-:S07]  /*d5a0*/  F2FP.SATFINITE.E4M3.F32.PACK_AB_MERGE_C R51, R62, R93, R72 ;  /* 0x0000005d3e33723e */ /* 0x000fce0004807048 */
.L_x_5347:
[----:B------:R-:W-:Y:S05]  /*d5b0*/  BSYNC B2 ;  /* 0x0000000000027941 */ /* 0x000fea0003800000 */
.L_x_5346:
        /* <DEDUP_REMOVED lines=10> */
.L_x_5345:
[----:B------:R-:W-:Y:S05]  /*d660*/  BSYNC B1 ;  /* 0x0000000000017941 */ /* 0x000fea0003800000 */
.L_x_5344:
        /* <DEDUP_REMOVED lines=29> */
[----:B-1----:R-:W-:Y:S01]  /*d840*/  IMAD.MOV.U32 R62, RZ, RZ, R48 ;  /* 0x000000ffff3e7224 */ /* 0x002fe200078e0030 */
[--C-:B------:R-:W-:Y:S01]  /*d850*/  SHF.R.U32.HI R75, RZ, 0x18, R69.reuse ;  /* 0x00000018ff4b7819 */ /* 0x100fe20000011645 */
[----:B------:R-:W-:Y:S01]  /*d860*/  IMAD.SHL.U32 R44, R84, 0x100, RZ ;  /* 0x00000100542c7824 */ /* 0x000fe200078e00ff */
[----:B------:R-:W-:Y:S01]  /*d870*/  MOV R55, R45 ;  /* 0x0000002d00377202 */ /* 0x000fe20000000f00 */
[----:B------:R-:W-:Y:S01]  /*d880*/  IMAD.MOV.U32 R56, RZ, RZ, R46 ;  /* 0x000000ffff387224 */ /* 0x000fe200078e002e */
[----:B------:R-:W-:Y:S02]  /*d890*/  SHF.R.U32.HI R85, RZ, 0x10, R69 ;  /* 0x00000010ff557819 */ /* 0x000fe40000011645 */
[----:B------:R-:W-:-:S02]  /*d8a0*/  SHF.R.U32.HI R82, RZ, 0x10, R71 ;  /* 0x00000010ff527819 */ /* 0x000fc40000011647 */
[--C-:B------:R-:W-:Y:S01]  /*d8b0*/  SHF.R.U32.HI R73, RZ, 0x8, R71.reuse ;  /* 0x00000008ff497819 */ /* 0x100fe20000011647 */
[----:B------:R-:W-:Y:S01]  /*d8c0*/  IMAD.U32 R46, R85, 0x10000, RZ ;  /* 0x00010000552e7824 */ /* 0x000fe200078e00ff */
[----:B------:R-:W-:Y:S02]  /*d8d0*/  LOP3.LUT R59, R71, 0xff, RZ, 0xc0, !PT ;  /* 0x000000ff473b7812 */ /* 0x000fe400078ec0ff */
[----:B------:R-:W-:Y:S02]  /*d8e0*/  SHF.R.U32.HI R80, RZ, 0x18, R71 ;  /* 0x00000018ff507819 */ /* 0x000fe40000011647 */
[----:B------:R-:W-:Y:S02]  /*d8f0*/  PRMT R45, R75, 0x654, R58 ;  /* 0x000006544b2d7816 */ /* 0x000fe4000000003a */
[----:B------:R-:W-:Y:S02]  /*d900*/  SHF.R.U32.HI R71, RZ, 0x8, R81 ;  /* 0x00000008ff477819 */ /* 0x000fe40000011651 */
[----:B------:R-:W-:-:S02]  /*d910*/  SHF.R.U32.HI R69, RZ, 0x8, R83 ;  /* 0x00000008ff457819 */ /* 0x000fc40000011653 */
[----:B------:R-:W-:Y:S01]  /*d920*/  LOP3.LUT R61, R81, 0xff, RZ, 0xc0, !PT ;  /* 0x000000ff513d7812 */ /* 0x000fe200078ec0ff */
[----:B------:R-:W-:Y:S01]  /*d930*/  IMAD.SHL.U32 R48, R71, 0x100, RZ ;  /* 0x0000010047307824 */ /* 0x000fe200078e00ff */
[----:B------:R-:W-:Y:S01]  /*d940*/  SHF.R.U32.HI R72, RZ, 0x18, R81 ;  /* 0x00000018ff487819 */ /* 0x000fe20000011651 */
[----:B------:R-:W-:Y:S01]  /*d950*/  IMAD.SHL.U32 R58, R69, 0x100, RZ ;  /* 0x00000100453a7824 */ /* 0x000fe200078e00ff */
[----:B------:R-:W-:Y:S02]  /*d960*/  LOP3.LUT R63, R83, 0xff, RZ, 0xc0, !PT ;  /* 0x000000ff533f7812 */ /* 0x000fe400078ec0ff */
[----:B------:R-:W-:Y:S02]  /*d970*/  SHF.R.U32.HI R68, RZ, 0x18, R83 ;  /* 0x00000018ff447819 */ /* 0x000fe40000011653 */
[----:B------:R-:W-:Y:S01]  /*d980*/  LOP3.LUT R45, R45, 0xff00, R44, 0xf8, !PT ;  /* 0x0000ff002d2d7812 */ /* 0x000fe200078ef82c */
[----:B------:R-:W-:Y:S01]  /*d990*/  IMAD.SHL.U32 R44, R73, 0x100, RZ ;  /* 0x00000100492c7824 */ /* 0x000fe200078e00ff */
[----:B------:R-:W-:-:S02]  /*d9a0*/  PRMT R59, R80, 0x654, R59 ;  /* 0x00000654503b7816 */ /* 0x000fc4000000003b */
[----:B------:R-:W-:Y:S02]  /*d9b0*/  PRMT R61, R72, 0x654, R61 ;  /* 0x00000654483d7816 */ /* 0x000fe4000000003d */
[----:B------:R-:W-:Y:S02]  /*d9c0*/  PRMT R63, R68, 0x654, R63 ;  /* 0x00000654443f7816 */ /* 0x000fe4000000003f */
[----:B------:R-:W-:Y:S01]  /*d9d0*/  LOP3.LUT R59, R59, 0xff00, R44, 0xf8, !PT ;  /* 0x0000ff003b3b7812 */ /* 0x000fe200078ef82c */
[----:B------:R-:W-:Y:S01]  /*d9e0*/  IMAD.U32 R44, R82, 0x10000, RZ ;  /* 0x00010000522c7824 */ /* 0x000fe200078e00ff */
[----:B------:R-:W-:Y:S02]  /*d9f0*/  LOP3.LUT R73, R61, 0xff00, R48, 0xf8, !PT ;  /* 0x0000ff003d497812 */ /* 0x000fe400078ef830 */
[----:B------:R-:W-:Y:S02]  /*da00*/  LOP3.LUT R75, R63, 0xff00, R58, 0xf8, !PT ;  /* 0x0000ff003f4b7812 */ /* 0x000fe400078ef83a */
[----:B------:R-:W-:-:S02]  /*da10*/  F2FP.F16.E4M3.UNPACK_B R71, R155.H1 ;  /* 0x0000009bff47723e */ /* 0x000fc400030006ff */
        /* <DEDUP_REMOVED lines=13> */
[C---:B------:R-:W-:Y:S01]  /*daf0*/  FMUL.FTZ R72, R58.reuse, R45 ;  /* 0x0000002d3a487220 */ /* 0x040fe20000410000 */
[----:B------:R-:W-:Y:S01]  /*db00*/  HADD2.F32 R61, -RZ, R61.H1_H1 ;  /* 0x3000003dff3d7230 */ /* 0x000fe20000004100 */
[----:B------:R-:W-:Y:S01]  /*db10*/  LOP3.LUT R45, R75, 0xff0000, R70, 0xf8, !PT ;  /* 0x00ff00004b2d7812 */ /* 0x000fe200078ef846 */
[----:B------:R-:W-:Y:S02]  /*db20*/  HADD2.F32 R70, -RZ, R68.H1_H1 ;  /* 0x30000044ff467230 */ /* 0x000fe40000004100 */
[-C--:B------:R-:W-:Y:S01]  /*db30*/  FFMA.FTZ R58, R58, R69.reuse, -R81 ;  /* 0x000000453a3a7223 */ /* 0x080fe20000010851 */
[----:B------:R-:W-:Y:S01]  /*db40*/  FFMA.FTZ R59, R59, R69, R72 ;  /* 0x000000453b3b7223 */ /* 0x000fe20000010048 */
[----:B------:R-:W-:Y:S01]  /*db50*/  HADD2.F32 R68, -RZ, R71.H1_H1 ;  /* 0x30000047ff447230 */ /* 0x000fe20000004100 */
[----:B------:R-:W-:Y:S01]  /*db60*/  F2FP.F16.E4M3.UNPACK_B R155, R155 ;  /* 0x0000009bff9b723e */ /* 0x000fe200020006ff */
[----:B------:R-:W-:Y:S01]  /*db70*/  HADD2.F32 R69, -RZ, R63.H1_H1 ;  /* 0x3000003fff457230 */ /* 0x000fe20000004100 */
[----:B------:R-:W-:Y:S01]  /*db80*/  F2FP.F16.E4M3.UNPACK_B R63, R62 ;  /* 0x0000003eff3f723e */ /* 0x000fe200020006ff */
[----:B------:R-:W-:Y:S01]  /*db90*/  IMAD.U32 R48, R74, 0x10000, RZ ;  /* 0x000100004a307824 */ /* 0x000fe200078e00ff */
[----:B------:R-:W-:Y:S01]  /*dba0*/  F2FP.F16.E4M3.UNPACK_B R60, R60 ;  /* 0x0000003cff3c723e */ /* 0x000fe200020006ff */
[-C--:B------:R-:W-:Y:S01]  /*dbb0*/  FMUL.FTZ R74, R61, R68.reuse ;  /* 0x000000443d4a7220 */ /* 0x080fe20000410000 */
[----:B------:R-:W-:Y:S01]  /*dbc0*/  FMUL.FTZ R72, R69, R68 ;  /* 0x0000004445487220 */ /* 0x000fe20000410000 */
[----:B------:R-:W-:Y:S01]  /*dbd0*/  F2FP.F16.E4M3.UNPACK_B R153, R153 ;  /* 0x00000099ff99723e */ /* 0x000fe200020006ff */
[----:B------:R-:W-:Y:S01]  /*dbe0*/  HADD2.F32 R71, -RZ, R155.H0_H0 ;  /* 0x2000009bff477230 */ /* 0x000fe20000004100 */
[----:B------:R-:W-:Y:S01]  /*dbf0*/  LOP3.LUT R48, R73, 0xff0000, R48, 0xf8, !PT ;  /* 0x00ff000049307812 */ /* 0x000fe200078ef830 */
[----:B------:R-:W-:-:S02]  /*dc00*/  HADD2.F32 R68, -RZ, R63.H0_H0 ;  /* 0x2000003fff447230 */ /* 0x000fc40000004100 */
[-C--:B------:R-:W-:Y:S01]  /*dc10*/  FFMA.FTZ R82, R69, R70.reuse, R74 ;  /* 0x0000004645527223 */ /* 0x080fe2000001004a */
[----:B------:R-:W-:Y:S02]  /*dc20*/  HADD2.F32 R62, -RZ, R60.H0_H0 ;  /* 0x2000003cff3e7230 */ /* 0x000fe40000004100 */
[----:B------:R-:W-:Y:S01]  /*dc30*/  FFMA.FTZ R61, R61, R70, -R72 ;  /* 0x000000463d3d7223 */ /* 0x000fe20000010848 */
        /* <DEDUP_REMOVED lines=30> */
[-C--:B------:R-:W-:Y:S01]  /*de20*/  FMUL.FTZ R81, R68, R73.reuse ;  /* 0x0000004944517220 */ /* 0x080fe20000410000 */
[----:B------:R-:W-:Y:S01]  /*de30*/  F2FP.F16.E4M3.UNPACK_B R152, R152 ;  /* 0x00000098ff98723e */ /* 0x000fe200020006ff */
[C---:B------:R-:W-:Y:S01]  /*de40*/  FMUL.FTZ R73, R60.reuse, R73 ;  /* 0x000000493c497220 */ /* 0x040fe20000410000 */
[----:B------:R-:W-:Y:S01]  /*de50*/  FFMA.FTZ R84, R69, R63, R84 ;  /* 0x0000003f45547223 */ /* 0x000fe20000010054 */
[-C--:B------:R-:W-:Y:S01]  /*de60*/  FFMA.FTZ R85, R60, R71.reuse, -R81 ;  /* 0x000000473c557223 */ /* 0x080fe20000010851 */
[----:B------:R-:W-:Y:S01]  /*de70*/  F2FP.F16.E4M3.UNPACK_B R60, R50 ;  /* 0x00000032ff3c723e */ /* 0x000fe200020006ff */
[----:B------:R-:W-:Y:S01]  /*de80*/  FFMA.FTZ R87, R68, R71, R73 ;  /* 0x0000004744577223 */ /* 0x000fe20000010049 */
[----:B------:R-:W-:Y:S01]  /*de90*/  HADD2.F32 R71, -RZ, R154.H0_H0 ;  /* 0x2000009aff477230 */ /* 0x000fe20000004100 */
[----:B------:R-:W-:Y:S01]  /*dea0*/  F2FP.SATFINITE.E4M3.F32.PACK_AB_MERGE_C R58, R61, R58, RZ ;  /* 0x0000003a3d3a723e */ /* 0x000fe200048070ff */
[----:B------:R-:W-:Y:S01]  /*deb0*/  HADD2.F32 R50, -RZ, R56.H0_H0 ;  /* 0x20000038ff327230 */ /* 0x000fe20000004100 */
[----:B------:R-:W-:Y:S01]  /*dec0*/  F2FP.F16.E4M3.UNPACK_B R61, R55 ;  /* 0x00000037ff3d723e */ /* 0x000fe200020006ff */
[----:B------:R-:W-:Y:S01]  /*ded0*/  HADD2.F32 R62, -RZ, R60.H0_H0 ;  /* 0x2000003cff3e7230 */ /* 0x000fe20000004100 */
[----:B------:R-:W-:Y:S01]  /*dee0*/  F2FP.SATFINITE.E4M3.F32.PACK_AB_MERGE_C R58, R75, R72, R58 ;  /* 0x000000484b3a723e */ /* 0x000fe2000480703a */
[----:B------:R-:W-:Y:S01]  /*def0*/  HADD2.F32 R73, -RZ, R154.H1_H1 ;  /* 0x3000009aff497230 */ /* 0x000fe20000004100 */
[----:B------:R-:W-:Y:S01]  /*df00*/  F2FP.SATFINITE.E4M3.F32.PACK_AB_MERGE_C R84, R87, R84, RZ ;  /* 0x000000545754723e */ /* 0x000fe200048070ff */
[----:B------:R-:W-:-:S02]  /*df10*/  HADD2.F32 R60, -RZ, R60.H1_H1 ;  /* 0x3000003cff3c7230 */ /* 0x000fc40000004100 */
[-C--:B------:R-:W-:Y:S01]  /*df20*/  FMUL.FTZ R81, R62, R71.reuse ;  /* 0x000000473e517220 */ /* 0x080fe20000410000 */
[----:B------:R-:W-:Y:S02]  /*df30*/  HADD2.F32 R63, -RZ, R152.H0_H0 ;  /* 0x20000098ff3f7230 */ /* 0x000fe40000004100 */
        /* <DEDUP_REMOVED lines=11> */
[----:B------:R-:W-:Y:S01]  /*dff0*/  F2FP.F16.E4M3.UNPACK_B R69, R46 ;  /* 0x0000002eff45723e */ /* 0x000fe200020006ff */
[----:B------:R-:W-:Y:S01]  /*e000*/  HADD2.F32 R63, -RZ, R62.H0_H0 ;  /* 0x2000003eff3f7230 */ /* 0x000fe20000004100 */
[----:B------:R-:W-:Y:S01]  /*e010*/  F2FP.F16.E4M3.UNPACK_B R55, R55.H1 ;  /* 0x00000037ff37723e */ /* 0x000fe200030006ff */
        /* <DEDUP_REMOVED lines=22> */
[----:B------:R-:W-:Y:S01]  /*e180*/  HADD2.F32 R63, -RZ, R63.H1_H1 ;  /* 0x3000003fff3f7230 */ /* 0x000fe20000004100 */
[----:B------:R-:W-:Y:S01]  /*e190*/  F2FP.SATFINITE.E4M3.F32.PACK_AB_MERGE_C R59, R82, R59, RZ ;  /* 0x0000003b523b723e */ /* 0x000fe200048070ff */
[--C-:B------:R-:W-:Y:S01]  /*e1a0*/  HADD2.F32 R72, -RZ, R70.reuse.H1_H1 ;  /* 0x30000046ff487230 */ /* 0x100fe20000004100 */
[----:B------:R-:W-:Y:S01]  /*e1b0*/  F2FP.SATFINITE.E4M3.F32.PACK_AB_MERGE_C R56, R56, R81, R80 ;  /* 0x000000513838723e */ /* 0x000fe20004807050 */
[----:B------:R-:W-:Y:S01]  /*e1c0*/  HADD2.F32 R55, -RZ, R55.H1_H1 ;  /* 0x30000037ff377230 */ /* 0x000fe20000004100 */
[----:B------:R-:W-:Y:S01]  /*e1d0*/  F2FP.SATFINITE.E4M3.F32.PACK_AB_MERGE_C R59, R153, R74, R59 ;  /* 0x0000004a993b723e */ /* 0x000fe2000480703b */
[----:B------:R-:W-:-:S02]  /*e1e0*/  HADD2.F32 R71, -RZ, R70.H0_H0 ;  /* 0x20000046ff477230 */ /* 0x000fc40000004100 */
        /* <DEDUP_REMOVED lines=53> */
[----:B------:R-:W-:-:S02]  /*e540*/  F2FP.SATFINITE.E4M3.F32.PACK_AB_MERGE_C R47, R47, R74, RZ ;  /* 0x0000004a2f2f723e */ /* 0x000fc400048070ff */
[----:B------:R-:W-:Y:S02]  /*e550*/  F2FP.SATFINITE.E4M3.F32.PACK_AB_MERGE_C R68, R68, R75, RZ ;  /* 0x0000004b4444723e */ /* 0x000fe400048070ff */
[----:B------:R-:W-:Y:S02]  /*e560*/  F2FP.SATFINITE.E4M3.F32.PACK_AB_MERGE_C R45, R49, R60, R80 ;  /* 0x0000003c312d723e */ /* 0x000fe40004807050 */
[----:B------:R-:W-:Y:S01]  /*e570*/  F2FP.SATFINITE.E4M3.F32.PACK_AB_MERGE_C R49, R48, R61, R81 ;  /* 0x0000003d3031723e */ /* 0x000fe20004807051 */
[----:B------:R-:W-:Y:S01]  /*e580*/  IMAD.MOV.U32 R48, RZ, RZ, R59 ;  /* 0x000000ffff307224 */ /* 0x000fe200078e003b */
[----:B------:R-:W-:Y:S02]  /*e590*/  F2FP.SATFINITE.E4M3.F32.PACK_AB_MERGE_C R47, R55, R84, R47 ;  /* 0x00000054372f723e */ /* 0x000fe4000480702f */
[----:B------:R-:W-:Y:S02]  /*e5a0*/  F2FP.SATFINITE.E4M3.F32.PACK_AB_MERGE_C R51, R62, R85, R68 ;  /* 0x000000553e33723e */ /* 0x000fe40004807044 */
[----:B------:R-:W-:-:S07]  /*e5b0*/  MOV R44, R58 ;  /* 0x0000003a002c7202 */ /* 0x000fce0000000f00 */
.L_x_5351:
[----:B------:R-:W-:Y:S05]  /*e5c0*/  BSYNC B2 ;  /* 0x0000000000027941 */ /* 0x000fea0003800000 */
.L_x_5350:
        /* <DEDUP_REMOVED lines=10> */
.L_x_5349:
[----:B------:R-:W-:Y:S05]  /*e670*/  BSYNC B1 ;  /* 0x0000000000017941 */ /* 0x000fea0003800000 */
.L_x_5348:
        /* <DEDUP_REMOVED lines=31> */
[--C-:B------:R-:W-:Y:S01]  /*e870*/  SHF.R.U32.HI R73, RZ, 0x18, R65.reuse ;  /* 0x00000018ff497819 */ /* 0x100fe20000011641 */
[----:B-1----:R-:W-:Y:S01]  /*e880*/  IMAD.MOV.U32 R62, RZ, RZ, R48 ;  /* 0x000000ffff3e7224 */ /* 0x002fe200078e0030 */
[----:B------:R-:W-:Y:S01]  /*e890*/  LOP3.LUT R56, R65, 0xff, RZ, 0xc0, !PT ;  /* 0x000000ff41387812 */ /* 0x000fe200078ec0ff */
[----:B------:R-:W-:Y:S01]  /*e8a0*/  IMAD.SHL.U32 R61, R61, 0x100, RZ ;  /* 0x000001003d3d7824 */ /* 0x000fe200078e00ff */
[----:B------:R-:W-:Y:S02]  /*e8b0*/  SHF.R.U32.HI R72, RZ, 0x10, R65 ;  /* 0x00000010ff487819 */ /* 0x000fe40000011641 */
[----:B------:R-:W-:Y:S01]  /*e8c0*/  PRMT R44, R73, 0x654, R56 ;  /* 0x00000654492c7816 */ /* 0x000fe20000000038 */
[----:B------:R-:W-:Y:S01]  /*e8d0*/  IMAD.MOV.U32 R56, RZ, RZ, R50 ;  /* 0x000000ffff387224 */ /* 0x000fe200078e0032 */
[----:B------:R-:W-:-:S02]  /*e8e0*/  SHF.R.U32.HI R68, RZ, 0x8, R67 ;  /* 0x00000008ff447819 */ /* 0x000fc40000011643 */
[--C-:B------:R-:W-:Y:S02]  /*e8f0*/  SHF.R.U32.HI R63, RZ, 0x18, R77.reuse ;  /* 0x00000018ff3f7819 */ /* 0x100fe4000001164d */
[----:B------:R-:W-:Y:S02]  /*e900*/  LOP3.LUT R60, R77, 0xff, RZ, 0xc0, !PT ;  /* 0x000000ff4d3c7812 */ /* 0x000fe400078ec0ff */
[----:B------:R-:W-:Y:S02]  /*e910*/  SHF.R.U32.HI R65, RZ, 0x8, R77 ;  /* 0x00000008ff417819 */ /* 0x000fe4000001164d */
[--C-:B------:R-:W-:Y:S02]  /*e920*/  SHF.R.U32.HI R71, RZ, 0x18, R67.reuse ;  /* 0x00000018ff477819 */ /* 0x100fe40000011643 */
[----:B------:R-:W-:Y:S01]  /*e930*/  LOP3.LUT R58, R67, 0xff, RZ, 0xc0, !PT ;  /* 0x000000ff433a7812 */ /* 0x000fe200078ec0ff */
[----:B------:R-:W-:Y:S01]  /*e940*/  IMAD.SHL.U32 R65, R65, 0x100, RZ ;  /* 0x0000010041417824 */ /* 0x000fe200078e00ff */
[----:B------:R-:W-:-:S02]  /*e950*/  SHF.R.U32.HI R66, RZ, 0x10, R67 ;  /* 0x00000010ff427819 */ /* 0x000fc40000011643 */
[----:B------:R-:W-:Y:S01]  /*e960*/  LOP3.LUT R44, R44, 0xff00, R61, 0xf8, !PT ;  /* 0x0000ff002c2c7812 */ /* 0x000fe200078ef83d */
[----:B------:R-:W-:Y:S01]  /*e970*/  IMAD.U32 R61, R72, 0x10000, RZ ;  /* 0x00010000483d7824 */ /* 0x000fe200078e00ff */
[----:B------:R-:W-:Y:S02]  /*e980*/  SHF.R.U32.HI R67, RZ, 0x8, R79 ;  /* 0x00000008ff437819 */ /* 0x000fe4000001164f */
[----:B------:R-:W-:Y:S01]  /*e990*/  PRMT R60, R63, 0x654, R60 ;  /* 0x000006543f3c7816 */ /* 0x000fe2000000003c */
[----:B------:R-:W-:Y:S01]  /*e9a0*/  IMAD.SHL.U32 R63, R68, 0x100, RZ ;  /* 0x00000100443f7824 */ /* 0x000fe200078e00ff */
[----:B------:R-:W-:Y:S01]  /*e9b0*/  PRMT R58, R71, 0x654, R58 ;  /* 0x00000654473a7816 */ /* 0x000fe2000000003a */
[----:B------:R-:W-:Y:S01]  /*e9c0*/  IMAD.SHL.U32 R67, R67, 0x100, RZ ;  /* 0x0000010043437824 */ /* 0x000fe200078e00ff */
[----:B------:R-:W-:Y:S01]  /*e9d0*/  LOP3.LUT R48, R44, 0xff0000, R61, 0xf8, !PT ;  /* 0x00ff00002c307812 */ /* 0x000fe200078ef83d */
[----:B------:R-:W-:Y:S01]  /*e9e0*/  IMAD.U32 R61, R66, 0x10000, RZ ;  /* 0x00010000423d7824 */ /* 0x000fe200078e00ff */
[----:B------:R-:W-:-:S02]  /*e9f0*/  LOP3.LUT R64, R79, 0xff0000ff, RZ, 0xc0, !PT ;  /* 0xff0000ff4f407812 */ /* 0x000fc400078ec0ff */
[----:B------:R-:W-:Y:S02]  /*ea00*/  LOP3.LUT R58, R58, 0xff00, R63, 0xf8, !PT ;  /* 0x0000ff003a3a7812 */ /* 0x000fe400078ef83f */
[----:B------:R-:W-:Y:S02]  /*ea10*/  LOP3.LUT R50, R60, 0xff00, R65, 0xf8, !PT ;  /* 0x0000ff003c327812 */ /* 0x000fe400078ef841 */
[----:B------:R-:W-:Y:S02]  /*ea20*/  F2FP.F16.E4M3.UNPACK_B R66, R150.H1 ;  /* 0x00000096ff42723e */ /* 0x000fe400030006ff */
[----:B------:R-:W-:Y:S02]  /*ea30*/  F2FP.F16.E4M3.UNPACK_B R63, R62.H1 ;  /* 0x0000003eff3f723e */ /* 0x000fe400030006ff */
[----:B------:R-:W-:Y:S02]  /*ea40*/  F2FP.F16.E4M3.UNPACK_B R60, R59.H1 ;  /* 0x0000003bff3c723e */ /* 0x000fe400030006ff */
[----:B------:R-:W-:-:S02]  /*ea50*/  LOP3.LUT R68, R64, 0xff00, R67, 0xf8, !PT ;  /* 0x0000ff0040447812 */ /* 0x000fc400078ef843 */
[----:B------:R-:W-:Y:S01]  /*ea60*/  MOV R55, R46 ;  /* 0x0000002e00377202 */ /* 0x000fe20000000f00 */
[----:B------:R-:W-:Y:S01]  /*ea70*/  HADD2.F32 R46, -RZ, R66.H0_H0 ;  /* 0x20000042ff2e7230 */ /* 0x000fe20000004100 */
[----:B------:R-:W-:Y:S01]  /*ea80*/  LOP3.LUT R44, R58, 0xff0000, R61, 0xf8, !PT ;  /* 0x00ff00003a2c7812 */ /* 0x000fe200078ef83d */
[----:B------:R-:W-:Y:S01]  /*ea90*/  HADD2.F32 R61, -RZ, R63.H0_H0 ;  /* 0x2000003fff3d7230 */ /* 0x000fe20000004100 */
[----:B------:R-:W-:Y:S01]  /*eaa0*/  F2FP.F16.E4M3.UNPACK_B R64, R148.H1 ;  /* 0x00000094ff40723e */ /* 0x000fe200030006ff */
[----:B------:R-:W-:Y:S01]  /*eab0*/  HADD2.F32 R58, -RZ, R60.H0_H0 ;  /* 0x2000003cff3a7230 */ /* 0x000fe20000004100 */
[----:B------:R-:W-:Y:S02]  /*eac0*/  SHF.R.U32.HI R70, RZ, 0x10, R77 ;  /* 0x00000010ff467819 */ /* 0x000fe4000001164d */
[----:B------:R-:W-:Y:S01]  /*ead0*/  FMUL.FTZ R71, R61, R46 ;  /* 0x0000002e3d477220 */ /* 0x000fe20000410000 */
[----:B------:R-:W-:Y:S01]  /*eae0*/  HADD2.F32 R65, -RZ, R64.H0_H0 ;  /* 0x20000040ff417230 */ /* 0x000fe20000004100 */
[----:B------:R-:W-:Y:S01]  /*eaf0*/  SHF.R.U32.HI R69, RZ, 0x10, R79 ;  /* 0x00000010ff457819 */ /* 0x000fe2000001164f */
[----:B------:R-:W-:-:S02]  /*eb00*/  IMAD.U32 R67, R70, 0x10000, RZ ;  /* 0x0001000046437824 */ /* 0x000fc400078e00ff */
[C---:B------:R-:W-:Y:S01]  /*eb10*/  FMUL.FTZ R70, R58.reuse, R46 ;  /* 0x0000002e3a467220 */ /* 0x040fe20000410000 */
[----:B------:R-:W-:Y:S01]  /*eb20*/  F2FP.F16.E4M3.UNPACK_B R150, R150 ;  /* 0x00000096ff96723e */ /* 0x000fe200020006ff */
[-C--:B------:R-:W-:Y:S01]  /*eb30*/  FFMA.FTZ R58, R58, R65.reuse, -R71 ;  /* 0x000000413a3a7223 */ /* 0x080fe20000010847 */
[----:B------:R-:W-:Y:S02]  /*eb40*/  IMAD.U32 R69, R69, 0x10000, RZ ;  /* 0x0001000045457824 */ /* 0x000fe400078e00ff */
[----:B------:R-:W-:Y:S01]  /*eb50*/  FFMA.FTZ R71, R61, R65, R70 ;  /* 0x000000413d477223 */ /* 0x000fe20000010046 */
[----:B------:R-:W-:Y:S01]  /*eb60*/  LOP3.LUT R50, R50, 0xff0000, R67, 0xf8, !PT ;  /* 0x00ff000032327812 */ /* 0x000fe200078ef843 */
[----:B------:R-:W-:Y:S01]  /*eb70*/  HADD2.F32 R65, -RZ, R64.H1_H1 ;  /* 0x30000040ff417230 */ /* 0x000fe20000004100 */
[----:B------:R-:W-:Y:S01]  /*eb80*/  F2FP.F16.E4M3.UNPACK_B R62, R62 ;  /* 0x0000003eff3e723e */ /* 0x000fe200020006ff */
[----:B------:R-:W-:Y:S01]  /*eb90*/  HADD2.F32 R67, -RZ, R66.H1_H1 ;  /* 0x30000042ff437230 */ /* 0x000fe20000004100 */
[----:B------:R-:W-:Y:S01]  /*eba0*/  F2FP.F16.E4M3.UNPACK_B R59, R59 ;  /* 0x0000003bff3b723e */ /* 0x000fe200020006ff */
[----:B------:R-:W-:Y:S01]  /*ebb0*/  HADD2.F32 R64, -RZ, R63.H1_H1 ;  /* 0x3000003fff407230 */ /* 0x000fe20000004100 */
[----:B------:R-:W-:Y:S01]  /*ebc0*/  LOP3.LUT R46, R68, 0xff0000, R69, 0xf8, !PT ;  /* 0x00ff0000442e7812 */ /* 0x000fe200078ef845 */
        /* <DEDUP_REMOVED lines=43> */
[----:B------:R-:W-:Y:S01]  /*ee80*/  FFMA.FTZ R79, R59, R64, -R60 ;  /* 0x000000403b4f7223 */ /* 0x000fe2000001083c */
[----:B------:R-:W-:Y:S01]  /*ee90*/  F2FP.F16.E4M3.UNPACK_B R59, R56 ;  /* 0x00000038ff3b723e */ /* 0x000fe200020006ff */
[----:B------:R-:W-:Y:S01]  /*eea0*/  FFMA.FTZ R78, R61, R64, R66 ;  /* 0x000000403d4e7223 */ /* 0x000fe20000010042 */
[----:B------:R-:W-:Y:S01]  /*eeb0*/  HADD2.F32 R64, -RZ, R149.H1_H1 ;  /* 0x30000095ff407230 */ /* 0x000fe20000004100 */
[----:B------:R-:W-:Y:S01]  /*eec0*/  F2FP.SATFINITE.E4M3.F32.PACK_AB_MERGE_C R58, R73, R58, RZ ;  /* 0x0000003a493a723e */ /* 0x000fe200048070ff */
[----:B------:R-:W-:Y:S01]  /*eed0*/  HADD2.F32 R56, -RZ, R55.H0_H0 ;  /* 0x20000037ff387230 */ /* 0x000fe20000004100 */
[----:B------:R-:W-:Y:S01]  /*eee0*/  F2FP.SATFINITE.E4M3.F32.PACK_AB_MERGE_C R71, R72, R71, RZ ;  /* 0x000000474847723e */ /* 0x000fe200048070ff */
[--C-:B------:R-:W-:Y:S01]  /*eef0*/  HADD2.F32 R60, -RZ, R59.reuse.H0_H0 ;  /* 0x2000003bff3c7230 */ /* 0x100fe20000004100 */
[----:B------:R-:W-:Y:S01]  /*ef00*/  F2FP.SATFINITE.E4M3.F32.PACK_AB_MERGE_C R76, R79, R76, RZ ;  /* 0x0000004c4f4c723e */ /* 0x000fe200048070ff */
[----:B------:R-:W-:Y:S01]  /*ef10*/  HADD2.F32 R59, -RZ, R59.H1_H1 ;  /* 0x3000003bff3b7230 */ /* 0x000fe20000004100 */
[----:B------:R-:W-:Y:S01]  /*ef20*/  F2FP.SATFINITE.E4M3.F32.PACK_AB_MERGE_C R77, R78, R77, RZ ;  /* 0x0000004d4e4d723e */ /* 0x000fe200048070ff */
[----:B------:R-:W-:-:S02]  /*ef30*/  HADD2.F32 R63, -RZ, R149.H0_H0 ;  /* 0x20000095ff3f7230 */ /* 0x000fc40000004100 */
[----:B------:R-:W-:Y:S02]  /*ef40*/  HADD2.F32 R55, -RZ, R55.H1_H1 ;  /* 0x30000037ff377230 */ /* 0x000fe40000004100 */
[-C--:B------:R-:W-:Y:S01]  /*ef50*/  FMUL.FTZ R74, R59, R64.reuse ;  /* 0x000000403b4a7220 */ /* 0x080fe20000410000 */
[--C-:B------:R-:W-:Y:S02]  /*ef60*/  HADD2.F32 R61, -RZ, R147.reuse.H0_H0 ;  /* 0x20000093ff3d7230 */ /* 0x100fe40000004100 */
[-C--:B------:R-:W-:Y:S01]  /*ef70*/  FMUL.FTZ R65, R60, R63.reuse ;  /* 0x0000003f3c417220 */ /* 0x080fe20000410000 */
[----:B------:R-:W-:Y:S02]  /*ef80*/  HADD2.F32 R62, -RZ, R147.H1_H1 ;  /* 0x30000093ff3e7230 */ /* 0x000fe40000004100 */
[C---:B------:R-:W-:Y:S01]  /*ef90*/  FMUL.FTZ R64, R55.reuse, R64 ;  /* 0x0000004037407220 */ /* 0x040fe20000410000 */
[C---:B------:R-:W-:Y:S01]  /*efa0*/  FMUL.FTZ R63, R56.reuse, R63 ;  /* 0x0000003f383f7220 */ /* 0x040fe20000410000 */
[-C--:B------:R-:W-:Y:S01]  /*efb0*/  FFMA.FTZ R56, R56, R61.reuse, -R65 ;  /* 0x0000003d38387223 */ /* 0x080fe20000010841 */
[----:B------:R-:W-:Y:S01]  /*efc0*/  F2FP.F16.E4M3.UNPACK_B R65, R50 ;  /* 0x00000032ff41723e */ /* 0x000fe200020006ff */
[-C--:B------:R-:W-:Y:S01]  /*efd0*/  FFMA.FTZ R55, R55, R62.reuse, -R74 ;  /* 0x0000003e37377223 */ /* 0x080fe2000001084a */
[----:B------:R-:W-:Y:S01]  /*efe0*/  FFMA.FTZ R75, R59, R62, R64 ;  /* 0x0000003e3b4b7223 */ /* 0x000fe20000010040 */
[----:B------:R-:W-:Y:S01]  /*eff0*/  FFMA.FTZ R66, R60, R61, R63 ;  /* 0x0000003d3c427223 */ /* 0x000fe2000001003f */
[----:B------:R-:W-:-:S02]  /*f000*/  F2FP.F16.E4M3.UNPACK_B R62, R49 ;  /* 0x00000031ff3e723e */ /* 0x000fc400020006ff */
[----:B------:R-:W-:Y:S02]  /*f010*/  F2FP.F16.E4M3.UNPACK_B R60, R45 ;  /* 0x0000002dff3c723e */ /* 0x000fe400020006ff */
[----:B------:R-:W-:Y:S01]  /*f020*/  F2FP.SATFINITE.E4M3.F32.PACK_AB_MERGE_C R59, R70, R67, R58 ;  /* 0x00000043463b723e */ /* 0x000fe2000480703a */
[----:B------:R-:W-:Y:S01]  /*f030*/  HADD2.F32 R63, -RZ, R62.H0_H0 ;  /* 0x2000003eff3f7230 */ /* 0x000fe20000004100 */
[----:B------:R-:W-:Y:S01]  /*f040*/  F2FP.SATFINITE.E4M3.F32.PACK_AB_MERGE_C R58, R69, R68, R71 ;  /* 0x00000044453a723e */ /* 0x000fe20004807047 */
[----:B------:R-:W-:Y:S01]  /*f050*/  HADD2.F32 R68, -RZ, R65.H0_H0 ;  /* 0x20000041ff447230 */ /* 0x000fe20000004100 */
[----:B------:R-:W-:Y:S01]  /*f060*/  F2FP.F16.E4M3.UNPACK_B R64, R48 ;  /* 0x00000030ff40723e */ /* 0x000fe200020006ff */
[----:B------:R-:W-:Y:S01]  /*f070*/  HADD2.F32 R61, -RZ, R60.H0_H0 ;  /* 0x2000003cff3d7230 */ /* 0x000fe20000004100 */
[----:B------:R-:W-:Y:S01]  /*f080*/  F2FP.SATFINITE.E4M3.F32.PACK_AB_MERGE_C R56, R55, R56, R76 ;  /* 0x000000383738723e */ /* 0x000fe2000480704c */
[----:B------:R-:W-:Y:S01]  /*f090*/  HADD2.F32 R62, -RZ, R62.H1_H1 ;  /* 0x3000003eff3e7230 */ /* 0x000fe20000004100 */
[----:B------:R-:W-:Y:S01]  /*f0a0*/  F2FP.SATFINITE.E4M3.F32.PACK_AB_MERGE_C R55, R75, R66, R77 ;  /* 0x000000424b37723e */ /* 0x000fe2000480704d */
[----:B------:R-:W-:-:S02]  /*f0b0*/  HADD2.F32 R66, -RZ, R64.H0_H0 ;  /* 0x20000040ff427230 */ /* 0x000fc40000004100 */
[-C--:B------:R-:W-:Y:S01]  /*f0c0*/  FMUL.FTZ R70, R63, R68.reuse ;  /* 0x000000443f467220 */ /* 0x080fe20000410000 */
[----:B------:R-:W-:Y:S01]  /*f0d0*/  FMUL.FTZ R68, R61, R68 ;  /* 0x000000443d447220 */ /* 0x000fe20000410000 */
[----:B------:R-:W-:Y:S01]  /*f0e0*/  HADD2.F32 R65, -RZ, R65.H1_H1 ;  /* 0x30000041ff417230 */ /* 0x000fe20000004100 */
[----:B------:R-:W-:Y:S01]  /*f0f0*/  F2FP.F16.E4M3.UNPACK_B R45, R45.H1 ;  /* 0x0000002dff2d723e */ /* 0x000fe200030006ff */
[----:B------:R-:W-:Y:S02]  /*f100*/  HADD2.F32 R60, -RZ, R60.H1_H1 ;  /* 0x3000003cff3c7230 */ /* 0x000fe40000004100 */
[-C--:B------:R-:W-:Y:S01]  /*f110*/  FFMA.FTZ R68, R63, R66.reuse, R68 ;  /* 0x000000423f447223 */ /* 0x080fe20000010044 */
[----:B------:R-:W-:Y:S02]  /*f120*/  HADD2.F32 R63, -RZ, R64.H1_H1 ;  /* 0x30000040ff3f7230 */ /* 0x000fe40000004100 */
[-C--:B------:R-:W-:Y:S01]  /*f130*/  FMUL.FTZ R67, R62, R65.reuse ;  /* 0x000000413e437220 */ /* 0x080fe20000410000 */
[----:B------:R-:W-:Y:S01]  /*f140*/  FFMA.FTZ R70, R61, R66, -R70 ;  /* 0x000000423d467223 */ /* 0x000fe20000010846 */
[C---:B------:R-:W-:Y:S01]  /*f150*/  FMUL.FTZ R65, R60.reuse, R65 ;  /* 0x000000413c417220 */ /* 0x040fe20000410000 */
[----:B------:R-:W-:Y:S01]  /*f160*/  F2FP.F16.E4M3.UNPACK_B R61, R49.H1 ;  /* 0x00000031ff3d723e */ /* 0x000fe200030006ff */
[-C--:B------:R-:W-:Y:S01]  /*f170*/  FFMA.FTZ R69, R60, R63.reuse, -R67 ;  /* 0x0000003f3c457223 */ /* 0x080fe20000010843 */
[----:B------:R-:W-:Y:S01]  /*f180*/  F2FP.F16.E4M3.UNPACK_B R60, R50.H1 ;  /* 0x00000032ff3c723e */ /* 0x000fe200030006ff */
[----:B------:R-:W-:Y:S01]  /*f190*/  FFMA.FTZ R71, R62, R63, R65 ;  /* 0x0000003f3e477223 */ /* 0x000fe20000010041 */
[----:B------:R-:W-:Y:S01]  /*f1a0*/  HADD2.F32 R49, -RZ, R45.H0_H0 ;  /* 0x2000002dff317230 */ /* 0x000fe20000004100 */
[----:B------:R-:W-:Y:S01]  /*f1b0*/  F2FP.F16.E4M3.UNPACK_B R48, R48.H1 ;  /* 0x00000030ff30723e */ /* 0x000fe200030006ff */
[----:B------:R-:W-:Y:S01]  /*f1c0*/  HADD2.F32 R50, -RZ, R61.H0_H0 ;  /* 0x2000003dff327230 */ /* 0x000fe20000004100 */
[----:B------:R-:W-:Y:S01]  /*f1d0*/  F2FP.F16.E4M3.UNPACK_B R65, R46.H1 ;  /* 0x0000002eff41723e */ /* 0x000fe200030006ff */
[----:B------:R-:W-:-:S02]  /*f1e0*/  HADD2.F32 R62, -RZ, R60.H0_H0 ;  /* 0x2000003cff3e7230 */ /* 0x000fc40000004100 */
[----:B------:R-:W-:Y:S02]  /*f1f0*/  HADD2.F32 R61, -RZ, R61.H1_H1 ;  /* 0x3000003dff3d7230 */ /* 0x000fe40000004100 */
[----:B------:R-:W-:Y:S02]  /*f200*/  HADD2.F32 R64, -RZ, R60.H1_H1 ;  /* 0x3000003cff407230 */ /* 0x000fe40000004100 */
[-C--:B------:R-:W-:Y:S01]  /*f210*/  FMUL.FTZ R66, R50, R62.reuse ;  /* 0x0000003e32427220 */ /* 0x080fe20000410000 */
[----:B------:R-:W-:Y:S02]  /*f220*/  HADD2.F32 R45, -RZ, R45.H1_H1 ;  /* 0x3000002dff2d7230 */ /* 0x000fe40000004100 */
[----:B------:R-:W-:Y:S01]  /*f230*/  FMUL.FTZ R63, R49, R62 ;  /* 0x0000003e313f7220 */ /* 0x000fe20000410000 */
[--C-:B------:R-:W-:Y:S02]  /*f240*/  HADD2.F32 R60, -RZ, R48.reuse.H0_H0 ;  /* 0x20000030ff3c7230 */ /* 0x100fe40000004100 */
[----:B------:R-:W-:Y:S01]  /*f250*/  FMUL.FTZ R62, R61, R64 ;  /* 0x000000403d3e7220 */ /* 0x000fe20000410000 */
[----:B------:R-:W-:-:S02]  /*f260*/  HADD2.F32 R48, -RZ, R48.H1_H1 ;  /* 0x30000030ff307230 */ /* 0x000fc40000004100 */
[----:B------:R-:W-:Y:S01]  /*f270*/  FMUL.FTZ R64, R45, R64 ;  /* 0x000000402d407220 */ /* 0x000fe20000410000 */
[----:B------:R-:W-:Y:S01]  /*f280*/  FFMA.FTZ R73, R50, R60, R63 ;  /* 0x0000003c32497223 */ /* 0x000fe2000001003f */
[----:B------:R-:W-:Y:S02]  /*f290*/  F2FP.F16.E4M3.UNPACK_B R50, R51 ;  /* 0x00000033ff32723e */ /* 0x000fe400020006ff */
        /* <DEDUP_REMOVED lines=53> */
.L_x_5353:
[----:B------:R-:W-:Y:S05]  /*f5f0*/  BSYNC B1 ;  /* 0x0000000000017941 */ /* 0x000fea0003800000 */
.L_x_5352:
        /* <DEDUP_REMOVED lines=10> */
.L_x_5269:
[----:B------:R-:W-:-:S06]  /*f6a0*/  UISETP.NE.AND UP0, UPT, UR53, 0x3, UPT ;  /* 0x000000033500788c */ /* 0x000fcc000bf05270 */
[----:B------:R-:W-:-:S13]  /*f6b0*/  PLOP3.LUT P2, PT, PT, PT, UP0, 0x80, 0x0 ;  /* 0x000000000000781c */ /* 0x000fda0003f4f008 */
[----:B------:R-:W-:Y:S05]  /*f6c0*/  @!P2 BRA `(.L_x_5354) ;  /* 0x000000000004a947 */ /* 0x000fea0003800000 */
[----:B------:R-:W-:Y:S01]  /*f6d0*/  BPT.TRAP 0x1 ;  /* 0x000000040000795c */ /* 0x000fe20000300000 */
.L_x_5354:
[----:B------:R-:W-:Y:S01]  /*f6e0*/  IMAD R101, R17, 0x8, R16 ;  /* 0x0000000811657824 */ /* 0x000fe200078e0210 */
[----:B------:R-:W-:Y:S01]  /*f6f0*/  SHF.L.U32 R102, R223, 0x1f, RZ ;  /* 0x0000001fdf667819 */ /* 0x000fe200000006ff */
[----:B------:R-:W-:Y:S01]  /*f700*/  IMAD R100, R24, -0xa0, R2 ;  /* 0xffffff6018647824 */ /* 0x000fe200078e0202 */
[----:B------:R-:W-:Y:S02]  /*f710*/  BSSY B1, `(.L_x_5355) ;  /* 0x0000004000017945 */ /* 0x000fe40003800000 */
[----:B------:R-:W0:Y:S02]  /*f720*/  SYNCS.PHASECHK.TRANS64.TRYWAIT P3, [R101+URZ+0x33490], R102 ;  /* 0x03349066650075a7 */ /* 0x000e24000806017f */
[----:B------:R-:W-:Y:S01]  /*f730*/  VIMNMX R100, R100, 0xa0, PT ;  /* 0x000000a064647848 */ /* 0x000fe20003fe0100 */
[----:B0-----:R-:W-:Y:S06]  /*f740*/  @!P3 BRA `(.L_x_5356) ;  /* 0x000001f000c0b947 */ /* 0x001fec0003800000 */
.L_x_5605:
[----:B------:R-:W-:Y:S05]  /*f750*/  BSYNC B1 ;  /* 0x0000000000017941 */ /* 0x000fea0003800000 */
.L_x_5355:
        /* <DEDUP_REMOVED lines=21> */
.L_x_5358:
[----:B------:R-:W-:Y:S05]  /*f8b0*/  BSYNC B1 ;  /* 0x0000000000017941 */ /* 0x000fea0003800000 */
.L_x_5357:
        /* <DEDUP_REMOVED lines=21> */
.L_x_5302:
[----:B------:R-:W-:Y:S05]  /*fa10*/  BSYNC B0 ;  /* 0x0000000000007941 */ /* 0x000fea0003800000 */
.L_x_5268:
        /* <DEDUP_REMOVED lines=17> */
.L_x_5360:
[----:B------:R-:W-:Y:S05]  /*fb30*/  BSYNC B0 ;  /* 0x0000000000007941 */ /* 0x000fea0003800000 */
.L_x_5359:
[----:B------:R-:W1:Y:S01]  /*fb40*/  SYNCS.PHASECHK.TRANS64.TRYWAIT P2, [R101+URZ+0x334b0], R102 ;  /* 0x0334b066650075a7 */ /* 0x000e62000804017f */
[----:B------:R-:W-:Y:S01]  /*fb50*/  ULDC UR37, c[0x0][0x2f4] ;  /* 0x0000bd0000257ab9 */ /* 0x000fe20000000800 */
[----:B------:R-:W-:Y:S01]  /*fb60*/  ULDC.64 UR38, c[0x0][0x328] ;  /* 0x0000ca0000267ab9 */ /* 0x000fe20000000a00 */
[----:B------:R-:W-:Y:S01]  /*fb70*/  ULDC.64 UR40, c[0x0][0x318] ;  /* 0x0000c60000287ab9 */ /* 0x000fe20000000a00 */
[----:B------:R-:W-:Y:S01]  /*fb80*/  BSSY B0, `(.L_x_5361) ;  /* 0x0000003000007945 */ /* 0x000fe20003800000 */
[----:B------:R-:W-:-:S03]  /*fb90*/  IMAD.WIDE R48, R24, 0xa0, R122 ;  /* 0x000000a018307825 */ /* 0x000fc600078e027a */
[----:B-1----:R-:W-:Y:S05]  /*fba0*/  @!P2 BRA `(.L_x_5362) ;  /* 0x000001ec00bca947 */ /* 0x002fea0003800000 */
.L_x_5606:
[----:B------:R-:W-:Y:S05]  /*fbb0*/  BSYNC B0 ;  /* 0x0000000000007941 */ /* 0x000fea0003800000 */
.L_x_5361:
        /* <DEDUP_REMOVED lines=28> */
.L_x_5364:
[----:B------:R-:W-:Y:S05]  /*fd80*/  BSYNC B0 ;  /* 0x0000000000007941 */ /* 0x000fea0003800000 */
.L_x_5363:
        /* <DEDUP_REMOVED lines=31> */
.L_x_5366:
[----:B------:R-:W-:Y:S05]  /*ff80*/  BSYNC B0 ;  /* 0x0000000000007941 */ /* 0x000fea0003800000 */
.L_x_5365:
[----:B------:R-:W2:Y:S01]  /*ff90*/  LDL R42, [R1+0x14] ;  /* 0x00001400012a7983 */ /* 0x000ea20000100800 */
[----:B------:R-:W-:Y:S01]  /*ffa0*/  VIADD R17, R17, 0x1 ;  /* 0x0000000111117836 */ /* 0x000fe20000000000 */
[----:B-1----:R-:W-:Y:S01]  /*ffb0*/  @!P3 IADD3 R101, R101, 0x334c0, RZ ;  /* 0x000334c06565b810 */ /* 0x002fe20007ffe0ff */
        /* <DEDUP_REMOVED lines=20> */
.L_x_5263:
[----:B------:R-:W-:Y:S05]  /*10100*/  @P0 BRA `(.L_x_5368) ;  /* 0x00000000000c0947 */ /* 0x000fea0003800000 */
[----:B------:R-:W1:Y:S01]  /*10110*/  FENCE.VIEW.ASYNC.G ;  /* 0x00000000000073c6 */ /* 0x000e620000000100 */
[----:B------:R-:W-:Y:S05]  /*10120*/  WARPSYNC.ALL ;  /* 0x0000000000007948 */ /* 0x000fea0003800000 */
[----:B-1----:R-:W-:Y:S06]  /*10130*/  BAR.ARV 0xc, 0x180 ;  /* 0x0306000000007b1d */ /* 0x002fec0000002000 */
.L_x_5368:
        /* <DEDUP_REMOVED lines=31> */
[----:B------:R-:W-:Y:S01]  /*10330*/  @P0 LEA R4, P2, R2, UR4, 0x2 ;  /* 0x0000000402040c11 */ /* 0x000fe2000f8410ff */
[----:B------:R-:W-:Y:S01]  /*10340*/  @P0 IMAD.IADD R3, R3, 0x1, R9 ;  /* 0x0000000103030824 */ /* 0x000fe200078e0209 */
[----:B------:R-:W-:Y:S01]  /*10350*/  ULDC UR4, c[0x0][0x988] ;  /* 0x0002620000047ab9 */ /* 0x000fe20000000800 */
[----:B------:R-:W-:Y:S01]  /*10360*/  IMAD.MOV.U32 R0, RZ, RZ, 0x3f800000 ;  /* 0x3f800000ff007424 */ /* 0x000fe200078e00ff */
[----:B------:R-:W-:Y:S02]  /*10370*/  @P1 LEA.HI.X R9, R6, UR7, R5, 0x2, P3 ;  /* 0x0000000706091c11 */ /* 0x000fe400098f1405 */
[----:B------:R-:W-:Y:S01]  /*10380*/  @P0 LEA.HI.X R5, R2, UR5, R3, 0x2, P2 ;  /* 0x0000000502050c11 */ /* 0x000fe200090f1403 */
[----:B------:R-:W-:Y:S01]  /*10390*/  IMAD.MOV.U32 R3, RZ, RZ, 0x3f800000 ;  /* 0x3f800000ff037424 */ /* 0x000fe200078e00ff */
[----:B------:R-:W0:Y:S01]  /*103a0*/  LDC R2, c[0x0][0x448] ;  /* 0x00011200ff027b82 */ /* 0x000e220000000800 */
[----:B------:R1:W2:Y:S04]  /*103b0*/  @P1 LDG.E R0, desc[UR54][R8.64] ;  /* 0x0000003608001981 */ /* 0x0002a8000c1e1900 */
[----:B------:R3:W2:Y:S01]  /*103c0*/  @P0 LDG.E R3, desc[UR54][R4.64] ;  /* 0x0000003604030981 */ /* 0x0006a2000c1e1900 */
[----:B------:R-:W-:Y:S01]  /*103d0*/  VIADD R7, R235, 0x7f ;  /* 0x0000007feb077836 */ /* 0x000fe20000000000 */
        /* <DEDUP_REMOVED lines=11> */
[----:B------:R-:W-:Y:S02]  /*10490*/  MOV R82, RZ ;  /* 0x000000ff00527202 */ /* 0x000fe40000000f00 */
[----:B------:R-:W-:Y:S02]  /*104a0*/  CS2R R60, SRZ ;  /* 0x00000000003c7805 */ /* 0x000fe4000001ff00 */
[----:B------:R-:W-:Y:S02]  /*104b0*/  CS2R R102, SRZ ;  /* 0x0000000000667805 */ /* 0x000fe4000001ff00 */
[----:B------:R-:W-:Y:S02]  /*104c0*/  CS2R R54, SRZ ;  /* 0x0000000000367805 */ /* 0x000fe4000001ff00 */
[----:B------:R-:W-:-:S02]  /*104d0*/  CS2R R52, SRZ ;  /* 0x0000000000347805 */ /* 0x000fc4000001ff00 */
[----:B------:R-:W-:Y:S02]  /*104e0*/  CS2R R96, SRZ ;  /* 0x0000000000607805 */ /* 0x000fe4000001ff00 */
[----:B0-----:R-:W-:Y:S01]  /*104f0*/  ISETP.NE.AND P0, PT, R2, 0x1, PT ;  /* 0x000000010200780c */ /* 0x001fe20003f05270 */
        /* <DEDUP_REMOVED lines=11> */
[----:B------:R-:W-:Y:S01]  /*105b0*/  CS2R R74, SRZ ;  /* 0x00000000004a7805 */ /* 0x000fe2000001ff00 */
[----:B------:R-:W0:Y:S01]  /*105c0*/  @P0 LDC R2, c[0x0][0x44c] ;  /* 0x00011300ff020b82 */ /* 0x000e220000000800 */
[----:B-1----:R-:W-:Y:S02]  /*105d0*/  CS2R R8, SRZ ;  /* 0x0000000000087805 */ /* 0x002fe4000001ff00 */
[----:B------:R-:W-:-:S02]  /*105e0*/  CS2R R50, SRZ ;  /* 0x0000000000327805 */ /* 0x000fc4000001ff00 */
[----:B------:R-:W-:Y:S02]  /*105f0*/  CS2R R72, SRZ ;  /* 0x0000000000487805 */ /* 0x000fe4000001ff00 */
[----:B------:R-:W-:Y:S02]  /*10600*/  CS2R R92, SRZ ;  /* 0x00000000005c7805 */ /* 0x000fe4000001ff00 */
[----:B------:R-:W-:Y:S02]  /*10610*/  CS2R R64, SRZ ;  /* 0x0000000000407805 */ /* 0x000fe4000001ff00 */
[----:B------:R-:W-:Y:S02]  /*10620*/  CS2R R26, SRZ ;  /* 0x00000000001a7805 */ /* 0x000fe4000001ff00 */
[----:B---3--:R-:W-:Y:S01]  /*10630*/  CS2R R4, SRZ ;  /* 0x0000000000047805 */ /* 0x008fe2000001ff00 */
[----:B------:R-:W1:Y:S01]  /*10640*/  @P0 LDC R11, c[0x0][0x450] ;  /* 0x00011400ff0b0b82 */ /* 0x000e620000000800 */
        /* <DEDUP_REMOVED lines=14> */
[----:B------:R-:W-:Y:S01]  /*10730*/  CS2R R24, SRZ ;  /* 0x0000000000187805 */ /* 0x000fe2000001ff00 */
[----:B0-----:R-:W-:-:S04]  /*10740*/  @P0 IMAD.HI.U32 R2, R7, R2, RZ ;  /* 0x0000000207020227 */ /* 0x001fc800078e00ff */
[----:B------:R-:W-:Y:S01]  /*10750*/  IMAD.MOV.U32 R128, RZ, RZ, RZ ;  /* 0x000000ffff807224 */ /* 0x000fe200078e00ff */
[----:B-1----:R-:W-:Y:S02]  /*10760*/  @P0 SHF.R.U32.HI R7, RZ, R11, R2 ;  /* 0x0000000bff070219 */ /* 0x002fe40000011602 */
[----:B------:R-:W-:Y:S02]  /*10770*/  CS2R R10, SRZ ;  /* 0x00000000000a7805 */ /* 0x000fe4000001ff00 */
[----:B------:R-:W-:Y:S01]  /*10780*/  PLOP3.LUT P0, PT, PT, PT, PT, 0x80, 0x0 ;  /* 0x000000000000781c */ /* 0x000fe20003f0f070 */
[----:B------:R-:W-:-:S04]  /*10790*/  IMAD.IADD R7, R158, 0x1, R7 ;  /* 0x000000019e077824 */ /* 0x000fc800078e0207 */
[----:B------:R-:W-:-:S05]  /*107a0*/  IMAD.HI R7, R7, 0x66666667, RZ ;  /* 0x6666666707077827 */ /* 0x000fca00078e02ff */
[----:B------:R-:W-:-:S04]  /*107b0*/  SHF.R.U32.HI R2, RZ, 0x1f, R7 ;  /* 0x0000001fff027819 */ /* 0x000fc80000011607 */
[----:B------:R-:W-:Y:S02]  /*107c0*/  LEA.HI.SX32 R2, R7, R2, 0x1a ;  /* 0x0000000207027211 */ /* 0x000fe400078fd2ff */
[----:B------:R-:W-:Y:S02]  /*107d0*/  CS2R R6, SRZ ;  /* 0x0000000000067805 */ /* 0x000fe4000001ff00 */
[----:B------:R-:W-:-:S04]  /*107e0*/  VIMNMX R159, R159, R2, PT ;  /* 0x000000029f9f7248 */ /* 0x000fc80003fe0100 */
[----:B------:R-:W-:Y:S01]  /*107f0*/  ISETP.GE.AND P1, PT, R159, 0x1, PT ;  /* 0x000000019f00780c */ /* 0x000fe20003f26270 */
[----:B--2---:R-:W-:-:S04]  /*10800*/  FMUL.FTZ R0, R3, R0 ;  /* 0x0000000003007220 */ /* 0x004fc80000410000 */
[----:B------:R-:W-:-:S08]  /*10810*/  FMUL.FTZ R2, R0, UR4 ;  /* 0x0000000400027c20 */ /* 0x000fd00008410000 */
[----:B------:R-:W-:Y:S05]  /*10820*/  @!P1 BRA `(.L_x_5369) ;  /* 0x0000012800d89947 */ /* 0x000fea0003800000 */
        /* <DEDUP_REMOVED lines=8> */
.L_x_5609:
        /* <DEDUP_REMOVED lines=25> */
.L_x_5371:
        /* <DEDUP_REMOVED lines=13> */
.L_x_5375:
[----:B-1----:R1:W2:Y:S02]  /*10b10*/  SYNCS.PHASECHK.TRANS64.TRYWAIT P0, [R16+URZ+0x33400], R3 ;  /* 0x03340003100075a7 */ /* 0x0022a4000800017f */
[----:B--2---:R-:W-:Y:S05]  /*10b20*/  @!P0 NANOSLEEP.SYNCS 0x989680 ;  /* 0x009896800000895d */ /* 0x004fea0003900000 */
[----:B------:R-:W2:Y:S02]  /*10b30*/  @!P0 SYNCS.PHASECHK.TRANS64 P0, [R16+URZ+0x33400], R3 ;  /* 0x03340003100085a7 */ /* 0x000ea4000800007f */
[----:B--2---:R-:W-:Y:S05]  /*10b40*/  @!P0 BRA `(.L_x_5375) ;  /* 0xfffffffc00f08947 */ /* 0x004fea000383ffff */
.L_x_5374:
[----:B------:R-:W-:Y:S05]  /*10b50*/  BSYNC B0 ;  /* 0x0000000000007941 */ /* 0x000fea0003800000 */
.L_x_5373:
[----:B------:R-:W-:Y:S05]  /*10b60*/  BRA `(.L_x_5376) ;  /* 0x0000006c00f47947 */ /* 0x000fea0003800000 */
.L_x_5372:
        /* <DEDUP_REMOVED lines=30> */
.L_x_5377:
[----:B------:R-:W-:Y:S01]  /*10d50*/  ULDC.U8 UR4, c[0x0][0x410] ;  /* 0x0001040000047ab9 */ /* 0x000fe20000000000 */
[----:B------:R-:W-:Y:S01]  /*10d60*/  BSSY B0, `(.L_x_5378) ;  /* 0x00006d5000007945 */ /* 0x000fe20003800000 */
[----:B------:R-:W-:Y:S01]  /*10d70*/  ISETP.NE.AND P0, PT, RZ, UR4, PT ;  /* 0x00000004ff007c0c */ /* 0x000fe2000bf05270 */
[----:B------:R-:W-:-:S12]  /*10d80*/  IMAD.IADD R28, R220, 0x1, R235 ;  /* 0x00000001dc1c7824 */ /* 0x000fd800078e02eb */
[----:B------:R-:W-:Y:S05]  /*10d90*/  @!P0 BRA `(.L_x_5379) ;  /* 0x0000003400a08947 */ /* 0x000fea0003800000 */
[----:B------:R-:W0:Y:S01]  /*10da0*/  LDC R10, c[0x0][0x448] ;  /* 0x00011200ff0a7b82 */ /* 0x000e220000000800 */
[----:B------:R-:W-:Y:S01]  /*10db0*/  IMAD.MOV.U32 R5, RZ, RZ, R28 ;  /* 0x000000ffff057224 */ /* 0x000fe200078e001c */
[----:B------:R-:W-:Y:S01]  /*10dc0*/  MOV R9, R31 ;  /* 0x0000001f00097202 */ /* 0x000fe20000000f00 */
[----:B------:R-:W-:Y:S01]  /*10dd0*/  IMAD.MOV.U32 R6, RZ, RZ, R24 ;  /* 0x000000ffff067224 */ /* 0x000fe200078e0018 */
[----:B------:R-:W-:Y:S01]  /*10de0*/  ULDC.64 UR4, c[0x0][0x3f8] ;  /* 0x0000fe0000047ab9 */ /* 0x000fe20000000a00 */
[----:B------:R-:W-:Y:S01]  /*10df0*/  IMAD.MOV.U32 R8, RZ, RZ, R26 ;  /* 0x000000ffff087224 */ /* 0x000fe200078e001a */
[----:B------:R-:W-:Y:S01]  /*10e00*/  ULDC.64 UR6, c[0x0][0x408] ;  /* 0x0001020000067ab9 */ /* 0x000fe20000000a00 */
[----:B------:R-:W-:Y:S01]  /*10e10*/  ULDC.64 UR8, c[0x0][0x400] ;  /* 0x0001000000087ab9 */ /* 0x000fe20000000a00 */
[----:B0-----:R-:W-:-:S13]  /*10e20*/  ISETP.NE.AND P0, PT, R10, 0x1, PT ;  /* 0x000000010a00780c */ /* 0x001fda0003f05270 */
[----:B------:R-:W0:Y:S08]  /*10e30*/  @P0 LDC R3, c[0x0][0x44c] ;  /* 0x00011300ff030b82 */ /* 0x000e300000000800 */
[----:B------:R-:W1:Y:S01]  /*10e40*/  @P0 LDC R7, c[0x0][0x450] ;  /* 0x00011400ff070b82 */ /* 0x000e620000000800 */
[----:B0-----:R-:W-:-:S05]  /*10e50*/  @P0 IMAD.HI.U32 R0, R28, R3, RZ ;  /* 0x000000031c000227 */ /* 0x001fca00078e00ff */
[----:B-1----:R-:W-:Y:S01]  /*10e60*/  @P0 SHF.R.U32.HI R5, RZ, R7, R0 ;  /* 0x00000007ff050219 */ /* 0x002fe20000011600 */
[----:B------:R-:W-:-:S03]  /*10e70*/  IMAD.MOV.U32 R7, RZ, RZ, R29 ;  /* 0x000000ffff077224 */ /* 0x000fc600078e001d */
[----:B------:R-:W-:Y:S01]  /*10e80*/  SHF.R.S32.HI R0, RZ, 0x1f, R5 ;  /* 0x0000001fff007819 */ /* 0x000fe20000011405 */
[----:B------:R-:W-:-:S04]  /*10e90*/  IMAD.WIDE.U32 R6, R5, UR4, R6 ;  /* 0x0000000405067c25 */ /* 0x000fc8000f8e0006 */
[----:B------:R-:W-:Y:S02]  /*10ea0*/  IMAD R4, R0, UR4, RZ ;  /* 0x0000000400047c24 */ /* 0x000fe4000f8e02ff */
[----:B------:R-:W-:-:S04]  /*10eb0*/  IMAD.WIDE.U32 R8, R5, UR6, R8 ;  /* 0x0000000605087c25 */ /* 0x000fc8000f8e0008 */
[----:B------:R-:W-:Y:S02]  /*10ec0*/  IMAD R0, R0, UR6, RZ ;  /* 0x0000000600007c24 */ /* 0x000fe4000f8e02ff */
[C---:B------:R-:W-:Y:S01]  /*10ed0*/  IMAD R13, R5.reuse, UR5, R4 ;  /* 0x00000005050d7c24 */ /* 0x040fe2000f8e0204 */
[----:B------:R-:W-:Y:S01]  /*10ee0*/  ULDC.64 UR4, c[0x0][0x3e8] ;  /* 0x0000fa0000047ab9 */ /* 0x000fe20000000a00 */
[----:B------:R-:W-:Y:S01]  /*10ef0*/  IMAD R11, R5, UR7, R0 ;  /* 0x00000007050b7c24 */ /* 0x000fe2000f8e0200 */
        /* <DEDUP_REMOVED lines=10> */
.L_x_5615:
        /* <DEDUP_REMOVED lines=22> */
[----:B------:R-:W-:-:S07]  /*11100*/  ISETP.GE.AND P2, PT, R227, UR4, PT ;  /* 0x00000004e3007c0c */ /* 0x000fce000bf46270 */
[C---:B--2---:R-:W-:Y:S02]  /*11110*/  @!P4 IADD3 R6, P0, R224.reuse, R3, RZ ;  /* 0x00000003e006c210 */ /* 0x044fe40007f1e0ff */
[----:B----4-:R-:W-:-:S03]  /*11120*/  @!P4 IADD3 R8, P1, R224, R14, RZ ;  /* 0x0000000ee008c210 */ /* 0x010fc60007f3e0ff */
[--C-:B-1----:R-:W-:Y:S02]  /*11130*/  @!P4 IMAD.X R7, R0, 0x1, R5.reuse, P0 ;  /* 0x000000010007c824 */ /* 0x102fe400000e0605 */
[----:B---3--:R-:W-:Y:S01]  /*11140*/  @!P4 IMAD.X R9, R4, 0x1, R5, P1 ;  /* 0x000000010409c824 */ /* 0x008fe200008e0605 */
[----:B------:R-:W-:Y:S02]  /*11150*/  ISETP.GE.AND P1, PT, R225, UR4, PT ;  /* 0x00000004e1007c0c */ /* 0x000fe4000bf26270 */
[----:B------:R-:W5:Y:S01]  /*11160*/  @!P4 LD.E.64 R32, desc[UR54][R6.64] ;  /* 0x000000360620c980 */ /* 0x000f62000c101b00 */
[----:B------:R-:W-:-:S03]  /*11170*/  SHF.R.S32.HI R5, RZ, 0x1f, R226 ;  /* 0x0000001fff057819 */ /* 0x000fc600000114e2 */
[----:B------:R0:W5:Y:S01]  /*11180*/  @!P4 LD.E.64 R34, desc[UR54][R8.64] ;  /* 0x000000360822c980 */ /* 0x000162000c101b00 */
[CC--:B------:R-:W-:Y:S02]  /*11190*/  @!P3 IADD3 R12, P4, R226.reuse, R3.reuse, RZ ;  /* 0x00000003e20cb210 */ /* 0x0c0fe40007f9e0ff */
[----:B------:R-:W-:Y:S02]  /*111a0*/  CS2R R28, SRZ ;  /* 0x00000000001c7805 */ /* 0x000fe4000001ff00 */
[----:B------:R-:W-:Y:S02]  /*111b0*/  @!P3 IADD3 R42, P5, R226, R14, RZ ;  /* 0x0000000ee22ab210 */ /* 0x000fe40007fbe0ff */
[----:B------:R-:W-:Y:S02]  /*111c0*/  CS2R R30, SRZ ;  /* 0x00000000001e7805 */ /* 0x000fe4000001ff00 */
[----:B------:R-:W-:Y:S01]  /*111d0*/  SHF.R.S32.HI R11, RZ, 0x1f, R227 ;  /* 0x0000001fff0b7819 */ /* 0x000fe200000114e3 */
[--C-:B------:R-:W-:Y:S01]  /*111e0*/  @!P3 IMAD.X R13, R0, 0x1, R5.reuse, P4 ;  /* 0x00000001000db824 */ /* 0x100fe200020e0605 */
[----:B------:R-:W-:Y:S01]  /*111f0*/  ISETP.GE.AND P0, PT, R22, UR4, PT ;  /* 0x0000000416007c0c */ /* 0x000fe2000bf06270 */
[----:B------:R-:W-:Y:S01]  /*11200*/  @!P3 IMAD.X R43, R4, 0x1, R5, P5 ;  /* 0x00000001042bb824 */ /* 0x000fe200028e0605 */
[----:B------:R-:W-:-:S02]  /*11210*/  @!P2 IADD3 R46, P4, R227, R3, RZ ;  /* 0x00000003e32ea210 */ /* 0x000fc40007f9e0ff */
[-C--:B------:R-:W-:Y:S01]  /*11220*/  @!P2 IADD3 R48, P5, R227, R14.reuse, RZ ;  /* 0x0000000ee330a210 */ /* 0x080fe20007fbe0ff */
[----:B------:R1:W5:Y:S01]  /*11230*/  @!P3 LD.E.64 R28, desc[UR54][R12.64] ;  /* 0x000000360c1cb980 */ /* 0x000362000c101b00 */
[----:B------:R-:W-:Y:S01]  /*11240*/  SHF.R.S32.HI R15, RZ, 0x1f, R225 ;  /* 0x0000001fff0f7819 */ /* 0x000fe200000114e1 */
[--C-:B------:R-:W-:Y:S01]  /*11250*/  @!P2 IMAD.X R47, R0, 0x1, R11.reuse, P4 ;  /* 0x00000001002fa824 */ /* 0x100fe200020e060b */
[C---:B------:R-:W-:Y:S01]  /*11260*/  @!P1 IADD3 R50, P4, R225.reuse, R3, RZ ;  /* 0x00000003e1329210 */ /* 0x040fe20007f9e0ff */
[----:B------:R-:W-:Y:S01]  /*11270*/  @!P2 IMAD.X R49, R4, 0x1, R11, P5 ;  /* 0x000000010431a824 */ /* 0x000fe200028e060b */
[----:B------:R-:W-:Y:S02]  /*11280*/  @!P1 IADD3 R52, P5, R225, R14, RZ ;  /* 0x0000000ee1349210 */ /* 0x000fe40007fbe0ff */
[----:B------:R-:W-:Y:S02]  /*11290*/  CS2R R24, SRZ ;  /* 0x0000000000187805 */ /* 0x000fe4000001ff00 */
[----:B0-----:R-:W-:Y:S01]  /*112a0*/  SHF.R.S32.HI R9, RZ, 0x1f, R228 ;  /* 0x0000001fff097819 */ /* 0x001fe200000114e4 */
[--C-:B------:R-:W-:Y:S01]  /*112b0*/  @!P1 IMAD.X R51, R0, 0x1, R15.reuse, P4 ;  /* 0x0000000100339824 */ /* 0x100fe200020e060f */
[----:B------:R-:W-:Y:S01]  /*112c0*/  ISETP.GE.AND P4, PT, R228, UR4, PT ;  /* 0x00000004e4007c0c */ /* 0x000fe2000bf86270 */
[----:B------:R-:W-:Y:S01]  /*112d0*/  @!P1 IMAD.X R53, R4, 0x1, R15, P5 ;  /* 0x0000000104359824 */ /* 0x000fe200028e060f */
[----:B------:R-:W-:-:S02]  /*112e0*/  @!P0 SHF.R.S32.HI R5, RZ, 0x1f, R22 ;  /* 0x0000001fff058819 */ /* 0x000fc40000011416 */
[----:B------:R-:W-:Y:S02]  /*112f0*/  CS2R R26, SRZ ;  /* 0x00000000001a7805 */ /* 0x000fe4000001ff00 */
[----:B------:R-:W-:Y:S02]  /*11300*/  @!P0 IADD3 R6, P5, R22, R3, RZ ;  /* 0x0000000316068210 */ /* 0x000fe40007fbe0ff */
[----:B------:R-:W-:Y:S02]  /*11310*/  CS2R R10, SRZ ;  /* 0x00000000000a7805 */ /* 0x000fe4000001ff00 */
[----:B------:R-:W-:Y:S02]  /*11320*/  CS2R R20, SRZ ;  /* 0x0000000000147805 */ /* 0x000fe4000001ff00 */
[----:B------:R-:W-:Y:S02]  /*11330*/  CS2R R36, SRZ ;  /* 0x0000000000247805 */ /* 0x000fe4000001ff00 */
[----:B------:R-:W-:Y:S01]  /*11340*/  CS2R R38, SRZ ;  /* 0x0000000000267805 */ /* 0x000fe2000001ff00 */
[----:B------:R-:W-:Y:S01]  /*11350*/  @!P0 IMAD.X R7, R0, 0x1, R5, P5 ;  /* 0x0000000100078824 */ /* 0x000fe200028e0605 */
[----:B------:R-:W-:-:S02]  /*11360*/  @!P0 IADD3 R40, P5, R22, R14, RZ ;  /* 0x0000000e16288210 */ /* 0x000fc40007fbe0ff */
[----:B-1----:R-:W-:Y:S01]  /*11370*/  CS2R R12, SRZ ;  /* 0x00000000000c7805 */ /* 0x002fe2000001ff00 */
[----:B------:R0:W5:Y:S02]  /*11380*/  @!P3 LD.E.64 R30, desc[UR54][R42.64] ;  /* 0x000000362a1eb980 */ /* 0x000164000c101b00 */
[----:B------:R-:W-:Y:S01]  /*11390*/  @!P0 IMAD.X R41, R4, 0x1, R5, P5 ;  /* 0x0000000104298824 */ /* 0x000fe200028e0605 */
[----:B------:R-:W-:Y:S01]  /*113a0*/  @!P4 IADD3 R54, P5, R228, R3, RZ ;  /* 0x00000003e436c210 */ /* 0x000fe20007fbe0ff */
[----:B------:R0:W5:Y:S04]  /*113b0*/  @!P2 LD.E.64 R24, desc[UR54][R46.64] ;  /* 0x000000362e18a980 */ /* 0x000168000c101b00 */
[----:B------:R-:W-:Y:S01]  /*113c0*/  @!P4 IMAD.X R55, R0, 0x1, R9, P5 ;  /* 0x000000010037c824 */ /* 0x000fe200028e0609 */
[----:B------:R-:W-:Y:S01]  /*113d0*/  @!P4 IADD3 R14, P5, R228, R14, RZ ;  /* 0x0000000ee40ec210 */ /* 0x000fe20007fbe0ff */
[----:B------:R0:W5:Y:S03]  /*113e0*/  @!P2 LD.E.64 R26, desc[UR54][R48.64] ;  /* 0x00000036301aa980 */ /* 0x000166000c101b00 */
[----:B------:R-:W-:-:S02]  /*113f0*/  @!P4 IADD3.X R15, R4, R9, RZ, P5, !PT ;  /* 0x00000009040fc210 */ /* 0x000fc40002ffe4ff */
[----:B------:R-:W-:Y:S01]  /*11400*/  CS2R R8, SRZ ;  /* 0x0000000000087805 */ /* 0x000fe2000001ff00 */
[----:B------:R0:W5:Y:S04]  /*11410*/  @!P1 LD.E.64 R10, desc[UR54][R50.64] ;  /* 0x00000036320a9980 */ /* 0x000168000c101b00 */
[----:B------:R0:W5:Y:S04]  /*11420*/  @!P1 LD.E.64 R20, desc[UR54][R52.64] ;  /* 0x0000003634149980 */ /* 0x000168000c101b00 */
[----:B------:R0:W5:Y:S04]  /*11430*/  @!P0 LD.E.64 R36, desc[UR54][R6.64] ;  /* 0x0000003606248980 */ /* 0x000168000c101b00 */
[----:B------:R0:W5:Y:S04]  /*11440*/  @!P0 LD.E.64 R38, desc[UR54][R40.64] ;  /* 0x0000003628268980 */ /* 0x000168000c101b00 */
[----:B------:R0:W5:Y:S04]  /*11450*/  @!P4 LD.E.64 R8, desc[UR54][R54.64] ;  /* 0x000000363608c980 */ /* 0x000168000c101b00 */
[----:B------:R0:W5:Y:S02]  /*11460*/  @!P4 LD.E.64 R12, desc[UR54][R14.64] ;  /* 0x000000360e0cc980 */ /* 0x000164000c101b00 */
.L_x_5382:
[----:B------:R-:W-:Y:S05]  /*11470*/  BSYNC B1 ;  /* 0x0000000000017941 */ /* 0x000fea0003800000 */
.L_x_5381:
[----:B------:R-:W-:Y:S01]  /*11480*/  ULEA.HI UR4, UR43, UR43, URZ, 0x1 ;  /* 0x0000002b2b047291 */ /* 0x000fe2000f8f083f */
[----:B--2---:R-:W-:Y:S01]  /*11490*/  VIADDMNMX R3, R45, -R235, 0x80, PT ;  /* 0x000000802d037446 */ /* 0x004fe200038009eb */
[----:B------:R-:W-:Y:S02]  /*114a0*/  BSSY B1, `(.L_x_5383) ;  /* 0x0000008000017945 */ /* 0x000fe40003800000 */
[----:B------:R-:W-:Y:S01]  /*114b0*/  ULOP3.LUT UR4, UR4, 0xfffffffe, URZ, 0xc0, !UPT ;  /* 0xfffffffe04047892 */ /* 0x000fe2000f8ec03f */
[----:B------:R-:W-:-:S03]  /*114c0*/  ISETP.GE.AND P1, PT, R220, R3, PT ;  /* 0x00000003dc00720c */ /* 0x000fc60003f26270 */
[----:B------:R-:W-:-:S06]  /*114d0*/  UIADD3 UR4, UR43, -UR4, URZ ;  /* 0x800000042b047290 */ /* 0x000fcc000fffe03f */
[----:B------:R-:W-:-:S05]  /*114e0*/  IMAD.U32 R5, RZ, RZ, UR4 ;  /* 0x00000004ff057e24 */ /* 0x000fca000f8e00ff */
[----:B------:R-:W-:-:S04]  /*114f0*/  SHF.L.U32 R5, R5, 0x1f, RZ ;  /* 0x0000001f05057819 */ /* 0x000fc800000006ff */
[----:B------:R-:W2:Y:S02]  /*11500*/  SYNCS.PHASECHK.TRANS64.TRYWAIT P0, [R16+URZ+0x33400], R5 ;  /* 0x03340005100075a7 */ /* 0x000ea4000800017f */
[----:B--2---:R-:W-:Y:S05]  /*11510*/  @!P0 BRA `(.L_x_5384) ;  /* 0x000001d800208947 */ /* 0x004fea0003800000 */
.L_x_5616:
[----:B------:R-:W-:Y:S05]  /*11520*/  BSYNC B1 ;  /* 0x0000000000017941 */ /* 0x000fea0003800000 */
.L_x_5383:
[----:B------:R-:W-:Y:S05]  /*11530*/  @P1 BRA `(.L_x_5385) ;  /* 0x00000064005c1947 */ /* 0x000fea0003800000 */
[----:B-1----:R-:W4:Y:S01]  /*11540*/  LDL R0, [R1+0x10] ;  /* 0x0000100001007983 */ /* 0x002f220000100800 */
[----:B--2---:R-:W1:Y:S03]  /*11550*/  LDC R5, c[0x0][0x3f4] ;  /* 0x0000fd00ff057b82 */ /* 0x004e660000000800 */
[----:B---3--:R-:W2:Y:S01]  /*11560*/  LDL R4, [R1+0x18] ;  /* 0x0000180001047983 */ /* 0x008ea20000100800 */
[----:B------:R-:W-:Y:S01]  /*11570*/  BSSY B1, `(.L_x_5386) ;  /* 0x0000081000017945 */ /* 0x000fe20003800000 */
[-C--:B-1----:R-:W-:Y:S02]  /*11580*/  ISETP.GE.AND P6, PT, R22, R5.reuse, PT ;  /* 0x000000051600720c */ /* 0x082fe40003fc6270 */
[-C--:B------:R-:W-:Y:S02]  /*11590*/  ISETP.GE.AND P0, PT, R224, R5.reuse, PT ;  /* 0x00000005e000720c */ /* 0x080fe40003f06270 */
[----:B------:R-:W-:-:S02]  /*115a0*/  ISETP.GE.AND P1, PT, R226, R5, PT ;  /* 0x00000005e200720c */ /* 0x000fc40003f26270 */
[-C--:B------:R-:W-:Y:S02]  /*115b0*/  ISETP.GE.AND P2, PT, R227, R5.reuse, PT ;  /* 0x00000005e300720c */ /* 0x080fe40003f46270 */
[-C--:B------:R-:W-:Y:S02]  /*115c0*/  ISETP.GE.AND P3, PT, R225, R5.reuse, PT ;  /* 0x00000005e100720c */ /* 0x080fe40003f66270 */
[----:B------:R-:W-:Y:S01]  /*115d0*/  ISETP.GE.AND P4, PT, R228, R5, PT ;  /* 0x00000005e400720c */ /* 0x000fe20003f86270 */
[----:B----4-:R-:W-:-:S04]  /*115e0*/  IMAD.IADD R3, R16, 0x1, R0 ;  /* 0x0000000110037824 */ /* 0x010fc800078e0200 */
[----:B------:R-:W-:Y:S01]  /*115f0*/  VIADD R0, R3, 0x20 ;  /* 0x0000002003007836 */ /* 0x000fe20000000000 */
[----:B--2---:R-:W-:Y:S01]  /*11600*/  LOP3.LUT P5, RZ, R4, 0x2, RZ, 0xc0, !PT ;  /* 0x0000000204ff7812 */ /* 0x004fe200078ac0ff */
[----:B------:R-:W-:-:S12]  /*11610*/  @P6 BRA `(.L_x_5387) ;  /* 0x0000000400d86947 */ /* 0x000fd80003800000 */
[----:B0-----:R-:W0:Y:S01]  /*11620*/  LDS.128 R4, [R3+0x1e200] ;  /* 0x01e2000003047984 */ /* 0x001e220000000c00 */
        /* <DEDUP_REMOVED lines=15> */
[----:B------:R-:W-:-:S02]  /*11720*/  LOP3.LUT R14, R36, 0xff, RZ, 0xc0, !PT ;  /* 0x000000ff240e7812 */ /* 0x000fc400078ec0ff */
        /* <DEDUP_REMOVED lines=101> */
.L_x_5387:
[----:B------:R-:W-:Y:S05]  /*11d80*/  BSYNC B1 ;  /* 0x0000000000017941 */ /* 0x000fea0003800000 */
.L_x_5386:
[----:B------:R-:W-:Y:S01]  /*11d90*/  BSSY B1, `(.L_x_5388) ;  /* 0x000007d000017945 */ /* 0x000fe20003800000 */
[----:B------:R-:W-:-:S03]  /*11da0*/  @P5 VIADD R0, R3, 0xffffffe0 ;  /* 0xffffffe003005836 */ /* 0x000fc60000000000 */
[----:B------:R-:W-:Y:S05]  /*11db0*/  @P0 BRA `(.L_x_5389) ;  /* 0x0000000400e80947 */ /* 0x000fea0003800000 */
[----:B01----:R-:W0:Y:S01]  /*11dc0*/  LDS.128 R4, [R0+0x1e200] ;  /* 0x01e2000000047984 */ /* 0x003e220000000c00 */
[----:B-----5:R-:W-:Y:S02]  /*11dd0*/  SHF.R.U32.HI R36, RZ, 0x8, R33 ;  /* 0x00000008ff247819 */ /* 0x020fe40000011621 */
[----:B------:R-:W-:Y:S02]  /*11de0*/  SHF.R.U32.HI R40, RZ, 0x8, R35 ;  /* 0x00000008ff287819 */ /* 0x000fe40000011623 */
[----:B------:R-:W-:Y:S02]  /*11df0*/  LOP3.LUT R37, R33, 0xff, RZ, 0xc0, !PT ;  /* 0x000000ff21257812 */ /* 0x000fe400078ec0ff */
[----:B------:R-:W-:Y:S02]  /*11e00*/  LOP3.LUT R41, R35, 0xff, RZ, 0xc0, !PT ;  /* 0x000000ff23297812 */ /* 0x000fe400078ec0ff */
[----:B------:R-:W-:Y:S02]  /*11e10*/  LOP3.LUT R36, R36, 0xff, RZ, 0xc0, !PT ;  /* 0x000000ff24247812 */ /* 0x000fe400078ec0ff */
[----:B------:R-:W-:-:S02]  /*11e20*/  LOP3.LUT R40, R40, 0xff, RZ, 0xc0, !PT ;  /* 0x000000ff28287812 */ /* 0x000fc400078ec0ff */
[----:B------:R-:W-:Y:S02]  /*11e30*/  SHF.R.U32.HI R14, RZ, 0x8, R32 ;  /* 0x00000008ff0e7819 */ /* 0x000fe40000011620 */
        /* <DEDUP_REMOVED lines=114> */
.L_x_5389:
[----:B------:R-:W-:Y:S05]  /*12560*/  BSYNC B1 ;  /* 0x0000000000017941 */ /* 0x000fea0003800000 */
.L_x_5388:
[----:B------:R-:W-:Y:S04]  /*12570*/  BSSY B1, `(.L_x_5390) ;  /* 0x0000078000017945 */ /* 0x000fe80003800000 */
[----:B------:R-:W-:Y:S05]  /*12580*/  @P1 BRA `(.L_x_5391) ;  /* 0x0000000400d81947 */ /* 0x000fea0003800000 */
[----:B012---:R-:W0:Y:S01]  /*12590*/  LDS.128 R4, [R3+0x20200] ;  /* 0x0202000003047984 */ /* 0x007e220000000c00 */
        /* <DEDUP_REMOVED lines=117> */
.L_x_5391:
[----:B------:R-:W-:Y:S05]  /*12cf0*/  BSYNC B1 ;  /* 0x0000000000017941 */ /* 0x000fea0003800000 */
.L_x_5390:
[----:B------:R-:W-:Y:S04]  /*12d00*/  BSSY B1, `(.L_x_5392) ;  /* 0x000007c000017945 */ /* 0x000fe80003800000 */
[----:B------:R-:W-:Y:S05]  /*12d10*/  @P2 BRA `(.L_x_5393) ;  /* 0x0000000400e82947 */ /* 0x000fea0003800000 */
[----:B0123--:R-:W0:Y:S01]  /*12d20*/  LDS.128 R4, [R0+0x20200] ;  /* 0x0202000000047984 */ /* 0x00fe220000000c00 */
        /* <DEDUP_REMOVED lines=121> */
.L_x_5393:
[----:B------:R-:W-:Y:S05]  /*134c0*/  BSYNC B1 ;  /* 0x0000000000017941 */ /* 0x000fea0003800000 */
.L_x_5392:
[----:B------:R-:W-:Y:S04]  /*134d0*/  BSSY B1, `(.L_x_5394) ;  /* 0x0000078000017945 */ /* 0x000fe80003800000 */
[----:B------:R-:W-:Y:S05]  /*134e0*/  @P3 BRA `(.L_x_5395) ;  /* 0x0000000400d83947 */ /* 0x000fea0003800000 */
[----:B01234-:R-:W0:Y:S01]  /*134f0*/  LDS.128 R4, [R3+0x22200] ;  /* 0x0222000003047984 */ /* 0x01fe220000000c00 */
        /* <DEDUP_REMOVED lines=24> */
[----:B------:R-:W-:Y:S02]  /*13680*/  LOP3.LUT R15, R15, 0xff0000, R10, 0xf8, !PT ;  /* 0x00ff00000f0f7812 */ /* 0x000fe400078ef80a */
[----:B0-----:R-:W-:Y:S02]  /*13690*/  F2FP.F16.E4M3.UNPACK_B R14, R6.H1 ;  /* 0x00000006ff0e723e */ /* 0x001fe400030006ff */
[----:B------:R-:W-:Y:S02]  /*136a0*/  F2FP.F16.E4M3.UNPACK_B R28, R29 ;  /* 0x0000001dff1c723e */ /* 0x000fe400020006ff */
[----:B------:R-:W-:-:S02]  /*136b0*/  F2FP.F16.E4M3.UNPACK_B R21, R25 ;  /* 0x00000019ff15723e */ /* 0x000fc400020006ff */
        /* <DEDUP_REMOVED lines=89> */
.L_x_5395:
[----:B------:R-:W-:Y:S05]  /*13c50*/  BSYNC B1 ;  /* 0x0000000000017941 */ /* 0x000fea0003800000 */
.L_x_5394:
[----:B------:R-:W-:Y:S05]  /*13c60*/  @P4 BRA `(.L_x_5385) ;  /* 0x0000003c00904947 */ /* 0x000fea0003800000 */
[----:B01234-:R-:W0:Y:S01]  /*13c70*/  LDS.128 R4, [R0+0x22200] ;  /* 0x0222000000047984 */ /* 0x01fe220000000c00 */
        /* <DEDUP_REMOVED lines=47> */
[----:B------:R-:W-:Y:S02]  /*13f70*/  HADD2.F32 R5, -RZ, R6.H1_H1 ;  /* 0x30000006ff057230 */ /* 0x000fe40000004100 */
[C---:B------:R-:W-:Y:S01]  /*13f80*/  FFMA.FTZ R28, R9.reuse, R13, -R26 ;  /* 0x0000000d091c7223 */ /* 0x040fe2000001081a */
[----:B------:R-:W-:Y:S02]  /*13f90*/  HADD2.F32 R12, -RZ, R12.H0_H0 ;  /* 0x2000000cff0c7230 */ /* 0x000fe40000004100 */
[----:B------:R-:W-:Y:S01]  /*13fa0*/  FFMA.FTZ R29, R9, R24, R27 ;  /* 0x00000018091d7223 */ /* 0x000fe2000001001b */
[----:B------:R-:W-:Y:S01]  /*13fb0*/  HADD2.F32 R6, -RZ, R6.H0_H0 ;  /* 0x20000006ff067230 */ /* 0x000fe20000004100 */
[----:B------:R-:W-:Y:S01]  /*13fc0*/  F2FP.F16.E4M3.UNPACK_B R25, R25.H1 ;  /* 0x00000019ff19723e */ /* 0x000fe200030006ff */
[C---:B------:R-:W-:Y:S01]  /*13fd0*/  FMUL.FTZ R9, R5.reuse, R20 ;  /* 0x0000001405097220 */ /* 0x040fe20000410000 */
[----:B------:R-:W-:Y:S01]  /*13fe0*/  F2FP.F16.E4M3.UNPACK_B R15, R15.H1 ;  /* 0x0000000fff0f723e */ /* 0x000fe200030006ff */
[----:B------:R-:W-:Y:S01]  /*13ff0*/  FMUL.FTZ R27, R5, R12 ;  /* 0x0000000c051b7220 */ /* 0x000fe20000410000 */
        /* <DEDUP_REMOVED lines=66> */
.L_x_5379:
[----:B------:R-:W0:Y:S01]  /*14420*/  LDC R10, c[0x0][0x448] ;  /* 0x00011200ff0a7b82 */ /* 0x000e220000000800 */
[----:B------:R-:W-:Y:S01]  /*14430*/  IMAD.MOV.U32 R9, RZ, RZ, R28 ;  /* 0x000000ffff097224 */ /* 0x000fe200078e001c */
[----:B------:R-:W-:Y:S01]  /*14440*/  MOV R4, R24 ;  /* 0x0000001800047202 */ /* 0x000fe20000000f00 */
[----:B------:R-:W-:Y:S01]  /*14450*/  IMAD.MOV.U32 R5, RZ, RZ, R29 ;  /* 0x000000ffff057224 */ /* 0x000fe200078e001d */
[----:B------:R-:W-:Y:S01]  /*14460*/  ULDC.64 UR4, c[0x0][0x3f8] ;  /* 0x0000fe0000047ab9 */ /* 0x000fe20000000a00 */
[----:B------:R-:W-:Y:S01]  /*14470*/  IMAD.MOV.U32 R6, RZ, RZ, R26 ;  /* 0x000000ffff067224 */ /* 0x000fe200078e001a */
[----:B------:R-:W-:Y:S01]  /*14480*/  ULDC.64 UR6, c[0x0][0x408] ;  /* 0x0001020000067ab9 */ /* 0x000fe20000000a00 */
[----:B------:R-:W-:Y:S01]  /*14490*/  IMAD.MOV.U32 R7, RZ, RZ, R31 ;  /* 0x000000ffff077224 */ /* 0x000fe200078e001f */
[----:B------:R-:W-:Y:S01]  /*144a0*/  ULDC.64 UR8, c[0x0][0x400] ;  /* 0x0001000000087ab9 */ /* 0x000fe20000000a00 */
[----:B0-----:R-:W-:-:S13]  /*144b0*/  ISETP.NE.AND P0, PT, R10, 0x1, PT ;  /* 0x000000010a00780c */ /* 0x001fda0003f05270 */
[----:B------:R-:W0:Y:S08]  /*144c0*/  @P0 LDC R3, c[0x0][0x44c] ;  /* 0x00011300ff030b82 */ /* 0x000e300000000800 */
[----:B------:R-:W1:Y:S01]  /*144d0*/  @P0 LDC R0, c[0x0][0x450] ;  /* 0x00011400ff000b82 */ /* 0x000e620000000800 */
[----:B0-----:R-:W-:-:S05]  /*144e0*/  @P0 IMAD.HI.U32 R3, R28, R3, RZ ;  /* 0x000000031c030227 */ /* 0x001fca00078e00ff */
[----:B-1----:R-:W-:-:S04]  /*144f0*/  @P0 SHF.R.U32.HI R9, RZ, R0, R3 ;  /* 0x00000000ff090219 */ /* 0x002fc80000011603 */
        /* <DEDUP_REMOVED lines=15> */
[----:B------:R-:W2:Y:S04]  /*145f0*/  SHFL.IDX PT, R3, R3, RZ, 0x1e1f ;  /* 0x001e1fff03037589 */ /* 0x000ea800000e0000 */
[----:B------:R-:W3:Y:S04]  /*14600*/  SHFL.IDX PT, R20, R20, RZ, 0x1e1f ;  /* 0x001e1fff14147589 */ /* 0x000ee800000e0000 */
[----:B0-----:R-:W4:Y:S02]  /*14610*/  SHFL.IDX PT, R21, R21, RZ, 0x1e1f ;  /* 0x001e1fff15157589 */ /* 0x001f2400000e0000 */
.L_x_5622:
        /* <DEDUP_REMOVED lines=16> */
[----:B------:R-:W3:Y:S04]  /*14720*/  LDL R41, [R1+0x54] ;  /* 0x0000540001297983 */ /* 0x000ee80000100800 */
[----:B------:R-:W3:Y:S01]  /*14730*/  LDL R40, [R1+0x5c] ;  /* 0x00005c0001287983 */ /* 0x000ee20000100800 */
        /* <DEDUP_REMOVED lines=12> */
[C---:B--2---:R-:W-:Y:S02]  /*14800*/  @!P2 IADD3 R36, P3, R18.reuse, R3, RZ ;  /* 0x000000031224a210 */ /* 0x044fe40007f7e0ff */
[----:B----4-:R-:W-:-:S03]  /*14810*/  @!P2 IADD3 R38, P4, R18, R21, RZ ;  /* 0x000000151226a210 */ /* 0x010fc60007f9e0ff */
[--C-:B-1----:R-:W-:Y:S02]  /*14820*/  @!P2 IMAD.X R37, R0, 0x1, R5.reuse, P3 ;  /* 0x000000010025a824 */ /* 0x102fe400018e0605 */
[----:B---3--:R-:W-:Y:S01]  /*14830*/  @!P2 IMAD.X R39, R20, 0x1, R5, P4 ;  /* 0x000000011427a824 */ /* 0x008fe200020e0605 */
        /* <DEDUP_REMOVED lines=12> */
[-C--:B------:R-:W-:Y:S01]  /*14900*/  @!P0 IADD3 R46, P3, R3, R48.reuse, RZ ;  /* 0x00000030032e8210 */ /* 0x080fe20007f7e0ff */
[--C-:B------:R-:W-:Y:S01]  /*14910*/  @!P1 IMAD.X R41, R0, 0x1, R5.reuse, P5 ;  /* 0x0000000100299824 */ /* 0x100fe200028e0605 */
[----:B------:R-:W-:Y:S01]  /*14920*/  @!P0 SHF.R.S32.HI R3, RZ, 0x1f, R48 ;  /* 0x0000001fff038819 */ /* 0x000fe20000011430 */
[----:B------:R-:W-:Y:S01]  /*14930*/  @!P1 IMAD.X R43, R20, 0x1, R5, P4 ;  /* 0x00000001142b9824 */ /* 0x000fe200020e0605 */
[----:B------:R-:W-:-:S02]  /*14940*/  @!P0 IADD3 R48, P5, R21, R48, RZ ;  /* 0x0000003015308210 */ /* 0x000fc40007fbe0ff */
[----:B------:R-:W-:Y:S02]  /*14950*/  CS2R R4, SRZ ;  /* 0x0000000000047805 */ /* 0x000fe4000001ff00 */
[----:B------:R-:W-:Y:S01]  /*14960*/  @!P0 IADD3.X R47, R0, R3, RZ, P3, !PT ;  /* 0x00000003002f8210 */ /* 0x000fe20001ffe4ff */
[----:B------:R0:W5:Y:S01]  /*14970*/  @!P1 LD.E.128 R28, desc[UR54][R40.64] ;  /* 0x00000036281c9980 */ /* 0x000162000c101d00 */
[----:B------:R-:W-:-:S03]  /*14980*/  @!P0 IMAD.X R49, R20, 0x1, R3, P5 ;  /* 0x0000000114318824 */ /* 0x000fc600028e0603 */
[----:B------:R0:W5:Y:S04]  /*14990*/  @!P2 LD.E.128 R4, desc[UR54][R38.64] ;  /* 0x000000362604a980 */ /* 0x000168000c101d00 */
[----:B------:R0:W5:Y:S04]  /*149a0*/  @!P1 LD.E.128 R8, desc[UR54][R42.64] ;  /* 0x000000362a089980 */ /* 0x000168000c101d00 */
[----:B------:R0:W5:Y:S04]  /*149b0*/  @!P0 LD.E.128 R32, desc[UR54][R46.64] ;  /* 0x000000362e208980 */ /* 0x000168000c101d00 */
[----:B------:R0:W5:Y:S02]  /*149c0*/  @!P0 LD.E.128 R12, desc[UR54][R48.64] ;  /* 0x00000036300c8980 */ /* 0x000164000c101d00 */
.L_x_5398:
[----:B------:R-:W-:Y:S05]  /*149d0*/  BSYNC B1 ;  /* 0x0000000000017941 */ /* 0x000fea0003800000 */
.L_x_5397:
[----:B------:R-:W-:Y:S01]  /*149e0*/  ULEA.HI UR4, UR43, UR43, URZ, 0x1 ;  /* 0x0000002b2b047291 */ /* 0x000fe2000f8f083f */
[----:B--2---:R-:W-:Y:S01]  /*149f0*/  VIADDMNMX R3, R45, -R235, 0x80, PT ;  /* 0x000000802d037446 */ /* 0x004fe200038009eb */
[----:B------:R-:W-:Y:S02]  /*14a00*/  BSSY B1, `(.L_x_5399) ;  /* 0x0000008000017945 */ /* 0x000fe40003800000 */
[----:B------:R-:W-:Y:S01]  /*14a10*/  ULOP3.LUT UR4, UR4, 0xfffffffe, URZ, 0xc0, !UPT ;  /* 0xfffffffe04047892 */ /* 0x000fe2000f8ec03f */
[----:B------:R-:W-:-:S03]  /*14a20*/  ISETP.GE.AND P1, PT, R220, R3, PT ;  /* 0x00000003dc00720c */ /* 0x000fc60003f26270 */
[----:B------:R-:W-:-:S06]  /*14a30*/  UIADD3 UR4, UR43, -UR4, URZ ;  /* 0x800000042b047290 */ /* 0x000fcc000fffe03f */
[----:B----4-:R-:W-:-:S05]  /*14a40*/  IMAD.U32 R21, RZ, RZ, UR4 ;  /* 0x00000004ff157e24 */ /* 0x010fca000f8e00ff */
[----:B------:R-:W-:-:S04]  /*14a50*/  SHF.L.U32 R21, R21, 0x1f, RZ ;  /* 0x0000001f15157819 */ /* 0x000fc800000006ff */
[----:B------:R-:W2:Y:S02]  /*14a60*/  SYNCS.PHASECHK.TRANS64.TRYWAIT P0, [R16+URZ+0x33400], R21 ;  /* 0x03340015100075a7 */ /* 0x000ea4000800017f */
[----:B--2---:R-:W-:Y:S05]  /*14a70*/  @!P0 BRA `(.L_x_5400) ;  /* 0x000001a4004c8947 */ /* 0x004fea0003800000 */
.L_x_5623:
[----:B------:R-:W-:Y:S05]  /*14a80*/  BSYNC B1 ;  /* 0x0000000000017941 */ /* 0x000fea0003800000 */
.L_x_5399:
[----:B------:R-:W-:Y:S05]  /*14a90*/  @P1 BRA `(.L_x_5385) ;  /* 0x0000003000041947 */ /* 0x000fea0003800000 */
[----:B------:R-:W4:Y:S01]  /*14aa0*/  LDC R3, c[0x0][0x3f4] ;  /* 0x0000fd00ff037b82 */ /* 0x000f220000000800 */
[C---:B-1----:R-:W-:Y:S01]  /*14ab0*/  VIADD R0, R18.reuse, 0x20 ;  /* 0x0000002012007836 */ /* 0x042fe20000000000 */
[----:B------:R-:W-:Y:S01]  /*14ac0*/  BSSY B1, `(.L_x_5401) ;  /* 0x0000102000017945 */ /* 0x000fe20003800000 */
[C---:B---3--:R-:W-:Y:S01]  /*14ad0*/  VIADD R20, R18.reuse, 0x40 ;  /* 0x0000004012147836 */ /* 0x048fe20000000000 */
[-C--:B----4-:R-:W-:Y:S02]  /*14ae0*/  ISETP.GE.AND P0, PT, R18, R3.reuse, PT ;  /* 0x000000031200720c */ /* 0x090fe40003f06270 */
[-C--:B------:R-:W-:Y:S02]  /*14af0*/  ISETP.GE.AND P1, PT, R0, R3.reuse, PT ;  /* 0x000000030000720c */ /* 0x080fe40003f26270 */
[----:B------:R-:W-:-:S09]  /*14b00*/  ISETP.GE.AND P2, PT, R20, R3, PT ;  /* 0x000000031400720c */ /* 0x000fd20003f46270 */
[----:B------:R-:W-:Y:S05]  /*14b10*/  @P0 BRA `(.L_x_5402) ;  /* 0x0000000c00f00947 */ /* 0x000fea0003800000 */
[----:B------:R-:W3:Y:S01]  /*14b20*/  LDL R65, [R1+0x68] ;  /* 0x0000680001417983 */ /* 0x000ee20000100800 */
[----:B0-----:R-:W0:Y:S01]  /*14b30*/  S2R R36, SR_TID.X ;  /* 0x0000000000247919 */ /* 0x001e220000002100 */
[----:B-----5:R-:W-:Y:S02]  /*14b40*/  SHF.R.U32.HI R0, RZ, 0x8, R24 ;  /* 0x00000008ff007819 */ /* 0x020fe40000011618 */
[----:B------:R-:W-:Y:S02]  /*14b50*/  LOP3.LUT R20, R24, 0xff, RZ, 0xc0, !PT ;  /* 0x000000ff18147812 */ /* 0x000fe400078ec0ff */
[----:B--2---:R-:W-:-:S04]  /*14b60*/  LOP3.LUT R21, R0, 0xff, RZ, 0xc0, !PT ;  /* 0x000000ff00157812 */ /* 0x004fc800078ec0ff */
[----:B------:R-:W-:Y:S01]  /*14b70*/  PRMT R45, R21, 0x7604, R20 ;  /* 0x00007604152d7816 */ /* 0x000fe20000000014 */
[----:B0-----:R-:W-:-:S05]  /*14b80*/  VIADD R38, R36, 0xffffff80 ;  /* 0xffffff8024267836 */ /* 0x001fca0000000000 */
        /* <DEDUP_REMOVED lines=55> */
[----:B------:R-:W-:Y:S02]  /*14f00*/  LOP3.LUT R50, R21, 0xff000000, R25, 0xf8, !PT ;  /* 0xff00000015327812 */ /* 0x000fe400078ef819 */
[----:B------:R-:W-:Y:S01]  /*14f10*/  LOP3.LUT R21, R53, 0xff0000, R4, 0xf8, !PT ;  /* 0x00ff000035157812 */ /* 0x000fe200078ef804 */
[----:B------:R-:W-:Y:S01]  /*14f20*/  IMAD.U32 R59, R59, 0x10000, RZ ;  /* 0x000100003b3b7824 */ /* 0x000fe200078e00ff */
[----:B------:R-:W-:Y:S02]  /*14f30*/  LOP3.LUT R49, R45, 0xff000000, R24, 0xf8, !PT ;  /* 0xff0000002d317812 */ /* 0x000fe400078ef818 */
[----:B------:R-:W-:Y:S02]  /*14f40*/  LOP3.LUT R53, R51, 0xff000000, R27, 0xf8, !PT ;  /* 0xff00000033357812 */ /* 0x000fe400078ef81b */
[----:B------:R-:W-:Y:S02]  /*14f50*/  LOP3.LUT R20, R47, 0xff000000, R26, 0xf8, !PT ;  /* 0xff0000002f147812 */ /* 0x000fe400078ef81a */
[----:B------:R-:W-:-:S02]  /*14f60*/  F2FP.F16.E4M3.UNPACK_B R27, R55 ;  /* 0x00000037ff1b723e */ /* 0x000fc400020006ff */
[----:B0-----:R-:W-:Y:S02]  /*14f70*/  F2FP.F16.E4M3.UNPACK_B R24, R41 ;  /* 0x00000029ff18723e */ /* 0x001fe400020006ff */
[----:B------:R-:W-:Y:S02]  /*14f80*/  F2FP.F16.E4M3.UNPACK_B R26, R50 ;  /* 0x00000032ff1a723e */ /* 0x000fe400020006ff */
[----:B------:R-:W-:Y:S01]  /*14f90*/  LOP3.LUT R54, R21, 0xff000000, R4, 0xf8, !PT ;  /* 0xff00000015367812 */ /* 0x000fe200078ef804 */
[----:B------:R-:W-:Y:S01]  /*14fa0*/  HADD2.F32 R56, -RZ, R27.H0_H0 ;  /* 0x2000001bff387230 */ /* 0x000fe20000004100 */
[----:B------:R-:W-:Y:S01]  /*14fb0*/  LOP3.LUT R59, R52, 0xff0000, R59, 0xf8, !PT ;  /* 0x00ff0000343b7812 */ /* 0x000fe200078ef83b */
[----:B------:R-:W-:Y:S02]  /*14fc0*/  HADD2.F32 R5, -RZ, R24.H0_H0 ;  /* 0x20000018ff057230 */ /* 0x000fe40000004100 */
[----:B------:R-:W-:-:S03]  /*14fd0*/  HADD2.F32 R52, -RZ, R26.H0_H0 ;  /* 0x2000001aff347230 */ /* 0x000fc60000004100 */
[C---:B------:R-:W-:Y:S02]  /*14fe0*/  FMUL.FTZ R58, R5.reuse, R56 ;  /* 0x00000038053a7220 */ /* 0x040fe40000410000 */
[----:B------:R-:W-:Y:S01]  /*14ff0*/  FMUL.FTZ R51, R5, R52 ;  /* 0x0000003405337220 */ /* 0x000fe20000410000 */
[--C-:B------:R-:W-:Y:S02]  /*15000*/  LOP3.LUT R57, R57, 0xff0000, R6.reuse, 0xf8, !PT ;  /* 0x00ff000039397812 */ /* 0x100fe400078ef806 */
[----:B------:R-:W-:Y:S02]  /*15010*/  F2FP.F16.E4M3.UNPACK_B R46, R41.H1 ;  /* 0x00000029ff2e723e */ /* 0x000fe400030006ff */
[----:B------:R-:W-:Y:S02]  /*15020*/  F2FP.F16.E4M3.UNPACK_B R55, R55.H1 ;  /* 0x00000037ff37723e */ /* 0x000fe400030006ff */
[----:B------:R-:W-:Y:S01]  /*15030*/  F2FP.F16.E4M3.UNPACK_B R50, R50.H1 ;  /* 0x00000032ff32723e */ /* 0x000fe200030006ff */
[----:B------:R-:W-:Y:S01]  /*15040*/  HADD2.F32 R24, -RZ, R24.H1_H1 ;  /* 0x30000018ff187230 */ /* 0x000fe20000004100 */
[----:B------:R-:W-:Y:S01]  /*15050*/  LOP3.LUT R6, R57, 0xff000000, R6, 0xf8, !PT ;  /* 0xff00000039067812 */ /* 0x000fe200078ef806 */
[--C-:B------:R-:W-:Y:S01]  /*15060*/  HADD2.F32 R57, -RZ, R55.reuse.H0_H0 ;  /* 0x20000037ff397230 */ /* 0x100fe20000004100 */
[----:B------:R-:W-:Y:S01]  /*15070*/  LOP3.LUT R59, R59, 0xff000000, R7, 0xf8, !PT ;  /* 0xff0000003b3b7812 */ /* 0x000fe200078ef807 */
[----:B------:R-:W-:Y:S01]  /*15080*/  HADD2.F32 R55, -RZ, R55.H1_H1 ;  /* 0x30000037ff377230 */ /* 0x000fe20000004100 */
[----:B------:R-:W-:-:S02]  /*15090*/  F2FP.F16.E4M3.UNPACK_B R47, R43 ;  /* 0x0000002bff2f723e */ /* 0x000fc400020006ff */
[----:B------:R-:W-:Y:S02]  /*150a0*/  F2FP.F16.E4M3.UNPACK_B R48, R43.H1 ;  /* 0x0000002bff30723e */ /* 0x000fe400030006ff */
[-C--:B------:R-:W-:Y:S02]  /*150b0*/  F2FP.F16.E4M3.UNPACK_B R41, R40.reuse ;  /* 0x00000028ff29723e */ /* 0x080fe400020006ff */
[----:B------:R-:W-:Y:S01]  /*150c0*/  F2FP.F16.E4M3.UNPACK_B R40, R40.H1 ;  /* 0x00000028ff28723e */ /* 0x000fe200030006ff */
[----:B---3--:R-:W0:Y:S02]  /*150d0*/  LDS.128 R36, [R65+0x1e200] ;  /* 0x01e2000041247984 */ /* 0x008e240000000c00 */
[----:B0-----:R-:W-:-:S05]  /*150e0*/  F2FP.F16.E4M3.UNPACK_B R21, R37 ;  /* 0x00000025ff15723e */ /* 0x001fca00020006ff */
[----:B------:R-:W-:-:S05]  /*150f0*/  HADD2.F32 R25, -RZ, R21.H0_H0 ;  /* 0x20000015ff197230 */ /* 0x000fca0000004100 */
[C---:B------:R-:W-:Y:S01]  /*15100*/  FFMA.FTZ R5, R25.reuse, R52, -R58 ;  /* 0x0000003419057223 */ /* 0x040fe2000001083a */
[----:B------:R-:W-:Y:S01]  /*15110*/  FFMA.FTZ R25, R25, R56, R51 ;  /* 0x0000003819197223 */ /* 0x000fe20000010033 */
[----:B------:R-:W-:Y:S02]  /*15120*/  HADD2.F32 R51, -RZ, R26.H1_H1 ;  /* 0x3000001aff337230 */ /* 0x000fe40000004100 */
[----:B------:R-:W-:Y:S01]  /*15130*/  HADD2.F32 R56, -RZ, R27.H1_H1 ;  /* 0x3000001bff387230 */ /* 0x000fe20000004100 */
[----:B------:R-:W-:Y:S01]  /*15140*/  F2FP.F16.E4M3.UNPACK_B R37, R37.H1 ;  /* 0x00000025ff25723e */ /* 0x000fe200030006ff */
[----:B------:R-:W-:Y:S02]  /*15150*/  HADD2.F32 R26, -RZ, R46.H0_H0 ;  /* 0x2000002eff1a7230 */ /* 0x000fe40000004100 */
[----:B------:R-:W-:Y:S02]  /*15160*/  HADD2.F32 R52, -RZ, R50.H0_H0 ;  /* 0x20000032ff347230 */ /* 0x000fe40000004100 */
[----:B------:R-:W-:Y:S01]  /*15170*/  FMUL.FTZ R61, R24, R51 ;  /* 0x00000033183d7220 */ /* 0x000fe20000410000 */
[----:B------:R-:W-:-:S02]  /*15180*/  HADD2.F32 R21, -RZ, R21.H1_H1 ;  /* 0x30000015ff157230 */ /* 0x000fc40000004100 */
[----:B------:R-:W-:Y:S01]  /*15190*/  FMUL.FTZ R58, R24, R56 ;  /* 0x00000038183a7220 */ /* 0x000fe20000410000 */
[C---:B------:R-:W-:Y:S01]  /*151a0*/  FMUL.FTZ R60, R26.reuse, R57 ;  /* 0x000000391a3c7220 */ /* 0x040fe20000410000 */
[----:B------:R-:W-:Y:S01]  /*151b0*/  FMUL.FTZ R62, R26, R52 ;  /* 0x000000341a3e7220 */ /* 0x000fe20000410000 */
[----:B------:R-:W-:Y:S02]  /*151c0*/  HADD2.F32 R27, -RZ, R37.H0_H0 ;  /* 0x20000025ff1b7230 */ /* 0x000fe40000004100 */
[C---:B------:R-:W-:Y:S01]  /*151d0*/  FFMA.FTZ R26, R21.reuse, R56, R61 ;  /* 0x00000038151a7223 */ /* 0x040fe2000001003d */
[----:B------:R-:W-:Y:S01]  /*151e0*/  FFMA.FTZ R24, R21, R51, -R58 ;  /* 0x0000003315187223 */ /* 0x000fe2000001083a */
[----:B------:R-:W-:Y:S01]  /*151f0*/  F2FP.F16.E4M3.UNPACK_B R56, R59 ;  /* 0x0000003bff38723e */ /* 0x000fe200020006ff */
[----:B------:R-:W-:Y:S01]  /*15200*/  HADD2.F32 R46, -RZ, R46.H1_H1 ;  /* 0x3000002eff2e7230 */ /* 0x000fe20000004100 */
[----:B------:R-:W-:Y:S01]  /*15210*/  F2FP.F16.E4M3.UNPACK_B R51, R53 ;  /* 0x00000035ff33723e */ /* 0x000fe200020006ff */
[----:B------:R-:W-:-:S02]  /*15220*/  HADD2.F32 R50, -RZ, R50.H1_H1 ;  /* 0x30000032ff327230 */ /* 0x000fc40000004100 */
[C---:B------:R-:W-:Y:S01]  /*15230*/  FFMA.FTZ R60, R27.reuse, R52, -R60 ;  /* 0x000000341b3c7223 */ /* 0x040fe2000001083c */
[----:B------:R-:W-:Y:S01]  /*15240*/  FFMA.FTZ R62, R27, R57, R62 ;  /* 0x000000391b3e7223 */ /* 0x000fe2000001003e */
[----:B------:R-:W-:Y:S01]  /*15250*/  F2FP.F16.E4M3.UNPACK_B R45, R39 ;  /* 0x00000027ff2d723e */ /* 0x000fe200020006ff */
[----:B------:R-:W-:Y:S02]  /*15260*/  HADD2.F32 R58, -RZ, R56.H0_H0 ;  /* 0x20000038ff3a7230 */ /* 0x000fe40000004100 */
[C---:B------:R-:W-:Y:S01]  /*15270*/  FMUL.FTZ R64, R46.reuse, R55 ;  /* 0x000000372e407220 */ /* 0x040fe20000410000 */
[----:B------:R-:W-:Y:S02]  /*15280*/  HADD2.F32 R27, -RZ, R47.H0_H0 ;  /* 0x2000002fff1b7230 */ /* 0x000fe40000004100 */
[----:B------:R-:W-:Y:S01]  /*15290*/  FMUL.FTZ R46, R46, R50 ;  /* 0x000000322e2e7220 */ /* 0x000fe20000410000 */
[----:B------:R-:W-:Y:S02]  /*152a0*/  HADD2.F32 R37, -RZ, R37.H1_H1 ;  /* 0x30000025ff257230 */ /* 0x000fe40000004100 */
[----:B------:R-:W-:-:S02]  /*152b0*/  HADD2.F32 R52, -RZ, R51.H0_H0 ;  /* 0x20000033ff347230 */ /* 0x000fc40000004100 */
[----:B------:R-:W-:Y:S01]  /*152c0*/  FMUL.FTZ R66, R27, R58 ;  /* 0x0000003a1b427220 */ /* 0x000fe20000410000 */
[----:B------:R-:W-:Y:S02]  /*152d0*/  HADD2.F32 R21, -RZ, R45.H0_H0 ;  /* 0x2000002dff157230 */ /* 0x000fe40000004100 */
[----:B------:R-:W-:Y:S01]  /*152e0*/  FFMA.FTZ R55, R37, R55, R46 ;  /* 0x0000003725377223 */ /* 0x000fe2000001002e */
[----:B------:R-:W-:Y:S01]  /*152f0*/  F2FP.F16.E4M3.UNPACK_B R59, R59.H1 ;  /* 0x0000003bff3b723e */ /* 0x000fe200030006ff */
[----:B------:R-:W-:Y:S01]  /*15300*/  FMUL.FTZ R27, R27, R52 ;  /* 0x000000341b1b7220 */ /* 0x000fe20000410000 */
[----:B------:R-:W-:Y:S01]  /*15310*/  HADD2.F32 R56, -RZ, R56.H1_H1 ;  /* 0x30000038ff387230 */ /* 0x000fe20000004100 */
[----:B------:R-:W-:Y:S01]  /*15320*/  F2FP.F16.E4M3.UNPACK_B R53, R53.H1 ;  /* 0x00000035ff35723e */ /* 0x000fe200030006ff */
[----:B------:R-:W-:Y:S02]  /*15330*/  HADD2.F32 R47, -RZ, R47.H1_H1 ;  /* 0x3000002fff2f7230 */ /* 0x000fe40000004100 */
[----:B------:R-:W-:-:S02]  /*15340*/  HADD2.F32 R46, -RZ, R51.H1_H1 ;  /* 0x30000033ff2e7230 */ /* 0x000fc40000004100 */
[----:B------:R-:W-:Y:S01]  /*15350*/  FFMA.FTZ R57, R37, R50, -R64 ;  /* 0x0000003225397223 */ /* 0x000fe20000010840 */
[C---:B------:R-:W-:Y:S01]  /*15360*/  FFMA.FTZ R66, R21.reuse, R52, -R66 ;  /* 0x0000003415427223 */ /* 0x040fe20000010842 */
[----:B------:R-:W-:Y:S01]  /*15370*/  FFMA.FTZ R58, R21, R58, R27 ;  /* 0x0000003a153a7223 */ /* 0x000fe2000001001b */
[----:B------:R-:W-:Y:S01]  /*15380*/  F2FP.F16.E4M3.UNPACK_B R39, R39.H1 ;  /* 0x00000027ff27723e */ /* 0x000fe200030006ff */
[----:B------:R-:W-:Y:S02]  /*15390*/  HADD2.F32 R45, -RZ, R45.H1_H1 ;  /* 0x3000002dff2d7230 */ /* 0x000fe40000004100 */
[C---:B------:R-:W-:Y:S01]  /*153a0*/  FMUL.FTZ R64, R47.reuse, R56 ;  /* 0x000000382f407220 */ /* 0x040fe20000410000 */
[----:B------:R-:W-:Y:S02]  /*153b0*/  HADD2.F32 R52, -RZ, R59.H0_H0 ;  /* 0x2000003bff347230 */ /* 0x000fe40000004100 */
[----:B------:R-:W-:Y:S01]  /*153c0*/  FMUL.FTZ R47, R47, R46 ;  /* 0x0000002e2f2f7220 */ /* 0x000fe20000410000 */
[----:B------:R-:W-:-:S02]  /*153d0*/  HADD2.F32 R27, -RZ, R48.H0_H0 ;  /* 0x20000030ff1b7230 */ /* 0x000fc40000004100 */
[----:B------:R-:W-:Y:S02]  /*153e0*/  HADD2.F32 R50, -RZ, R53.H0_H0 ;  /* 0x20000035ff327230 */ /* 0x000fe40000004100 */
[----:B------:R-:W-:Y:S01]  /*153f0*/  FFMA.FTZ R61, R45, R46, -R64 ;  /* 0x0000002e2d3d7223 */ /* 0x000fe20000010840 */
[----:B------:R-:W-:Y:S02]  /*15400*/  HADD2.F32 R21, -RZ, R39.H0_H0 ;  /* 0x20000027ff157230 */ /* 0x000fe40000004100 */
[----:B------:R-:W-:Y:S01]  /*15410*/  FMUL.FTZ R68, R27, R52 ;  /* 0x000000341b447220 */ /* 0x000fe20000410000 */
[----:B------:R-:W-:Y:S01]  /*15420*/  FFMA.FTZ R63, R45, R56, R47 ;  /* 0x000000382d3f7223 */ /* 0x000fe2000001002f */
[----:B------:R-:W-:Y:S01]  /*15430*/  FMUL.FTZ R27, R27, R50 ;  /* 0x000000321b1b7220 */ /* 0x000fe20000410000 */
[----:B------:R-:W-:Y:S02]  /*15440*/  F2FP.F16.E4M3.UNPACK_B R45, R54.H1 ;  /* 0x00000036ff2d723e */ /* 0x000fe400030006ff */
[----:B------:R-:W-:Y:S01]  /*15450*/  F2FP.F16.E4M3.UNPACK_B R37, R49.H1 ;  /* 0x00000031ff25723e */ /* 0x000fe200030006ff */
[C---:B------:R-:W-:Y:S01]  /*15460*/  FFMA.FTZ R68, R21.reuse, R50, -R68 ;  /* 0x0000003215447223 */ /* 0x040fe20000010844 */
[----:B------:R-:W-:Y:S01]  /*15470*/  F2FP.F16.E4M3.UNPACK_B R7, R36 ;  /* 0x00000024ff07723e */ /* 0x000fe200020006ff */
[----:B------:R-:W-:Y:S01]  /*15480*/  FFMA.FTZ R64, R21, R52, R27 ;  /* 0x0000003415407223 */ /* 0x000fe2000001001b */
[----:B------:R-:W-:Y:S01]  /*15490*/  HADD2.F32 R53, -RZ, R53.H1_H1 ;  /* 0x30000035ff357230 */ /* 0x000fe20000004100 */
[----:B------:R-:W-:Y:S01]  /*154a0*/  F2FP.F16.E4M3.UNPACK_B R36, R36.H1 ;  /* 0x00000024ff24723e */ /* 0x000fe200030006ff */
[----:B------:R-:W-:-:S02]  /*154b0*/  HADD2.F32 R59, -RZ, R59.H1_H1 ;  /* 0x3000003bff3b7230 */ /* 0x000fc40000004100 */
[----:B------:R-:W-:Y:S02]  /*154c0*/  HADD2.F32 R48, -RZ, R48.H1_H1 ;  /* 0x30000030ff307230 */ /* 0x000fe40000004100 */
[----:B------:R-:W-:Y:S02]  /*154d0*/  HADD2.F32 R50, -RZ, R45.H0_H0 ;  /* 0x2000002dff327230 */ /* 0x000fe40000004100 */
[----:B------:R-:W-:Y:S02]  /*154e0*/  HADD2.F32 R27, -RZ, R40.H0_H0 ;  /* 0x20000028ff1b7230 */ /* 0x000fe40000004100 */
[----:B------:R-:W-:Y:S02]  /*154f0*/  HADD2.F32 R46, -RZ, R37.H0_H0 ;  /* 0x20000025ff2e7230 */ /* 0x000fe40000004100 */
[C---:B------:R-:W-:Y:S01]  /*15500*/  FMUL.FTZ R52, R48.reuse, R59 ;  /* 0x0000003b30347220 */ /* 0x040fe20000410000 */
[----:B------:R-:W-:Y:S01]  /*15510*/  FMUL.FTZ R56, R48, R53 ;  /* 0x0000003530387220 */ /* 0x000fe20000410000 */
[----:B------:R-:W-:-:S02]  /*15520*/  HADD2.F32 R21, -RZ, R36.H0_H0 ;  /* 0x20000024ff157230 */ /* 0x000fc40000004100 */
[C---:B------:R-:W-:Y:S01]  /*15530*/  FMUL.FTZ R48, R27.reuse, R50 ;  /* 0x000000321b307220 */ /* 0x040fe20000410000 */
[----:B------:R-:W-:Y:S01]  /*15540*/  FMUL.FTZ R27, R27, R46 ;  /* 0x0000002e1b1b7220 */ /* 0x000fe20000410000 */
[----:B------:R-:W-:Y:S01]  /*15550*/  HADD2.F32 R45, -RZ, R45.H1_H1 ;  /* 0x3000002dff2d7230 */ /* 0x000fe20000004100 */
[----:B------:R-:W-:Y:S01]  /*15560*/  F2FP.F16.E4M3.UNPACK_B R54, R54 ;  /* 0x00000036ff36723e */ /* 0x000fe200020006ff */
[----:B------:R-:W-:Y:S02]  /*15570*/  HADD2.F32 R40, -RZ, R40.H1_H1 ;  /* 0x30000028ff287230 */ /* 0x000fe40000004100 */
[----:B------:R-:W-:Y:S02]  /*15580*/  HADD2.F32 R37, -RZ, R37.H1_H1 ;  /* 0x30000025ff257230 */ /* 0x000fe40000004100 */
[C---:B------:R-:W-:Y:S01]  /*15590*/  FFMA.FTZ R47, R21.reuse, R46, -R48 ;  /* 0x0000002e152f7223 */ /* 0x040fe20000010830 */
[----:B------:R-:W-:Y:S02]  /*155a0*/  HADD2.F32 R39, -RZ, R39.H1_H1 ;  /* 0x30000027ff277230 */ /* 0x000fe40000004100 */
        /* <DEDUP_REMOVED lines=9> */
[C---:B------:R-:W-:Y:S01]  /*15640*/  FFMA.FTZ R52, R36.reuse, R37, -R21 ;  /* 0x0000002524347223 */ /* 0x040fe20000010815 */
[----:B------:R-:W-:Y:S01]  /*15650*/  FFMA.FTZ R56, R36, R45, R46 ;  /* 0x0000002d24387223 */ /* 0x000fe2000001002e */
[----:B------:R-:W-:Y:S02]  /*15660*/  HADD2.F32 R36, -RZ, R49.H0_H0 ;  /* 0x20000031ff247230 */ /* 0x000fe40000004100 */
[----:B------:R-:W-:Y:S01]  /*15670*/  FMUL.FTZ R46, R27, R40 ;  /* 0x000000281b2e7220 */ /* 0x000fe20000410000 */
[----:B------:R-:W-:Y:S02]  /*15680*/  HADD2.F32 R21, -RZ, R7.H0_H0 ;  /* 0x20000007ff157230 */ /* 0x000fe40000004100 */
[----:B------:R-:W-:-:S02]  /*15690*/  HADD2.F32 R54, -RZ, R54.H1_H1 ;  /* 0x30000036ff367230 */ /* 0x000fc40000004100 */
[----:B------:R-:W-:Y:S02]  /*156a0*/  HADD2.F32 R41, -RZ, R41.H1_H1 ;  /* 0x30000029ff297230 */ /* 0x000fe40000004100 */
[-C--:B------:R-:W-:Y:S01]  /*156b0*/  FMUL.FTZ R48, R27, R36.reuse ;  /* 0x000000241b307220 */ /* 0x080fe20000410000 */
[----:B------:R-:W-:Y:S01]  /*156c0*/  FFMA.FTZ R46, R21, R36, -R46 ;  /* 0x00000024152e7223 */ /* 0x000fe2000001082e */
[-C--:B------:R-:W-:Y:S01]  /*156d0*/  F2FP.F16.E4M3.UNPACK_B R43, R42.reuse ;  /* 0x0000002aff2b723e */ /* 0x080fe200020006ff */
[----:B------:R-:W-:Y:S01]  /*156e0*/  HADD2.F32 R36, -RZ, R49.H1_H1 ;  /* 0x30000031ff247230 */ /* 0x000fe20000004100 */
[----:B------:R-:W-:Y:S01]  /*156f0*/  F2FP.F16.E4M3.UNPACK_B R42, R42.H1 ;  /* 0x0000002aff2a723e */ /* 0x000fe200030006ff */
[----:B------:R-:W-:Y:S01]  /*15700*/  HADD2.F32 R7, -RZ, R7.H1_H1 ;  /* 0x30000007ff077230 */ /* 0x000fe20000004100 */
[----:B------:R-:W-:Y:S01]  /*15710*/  F2FP.F16.E4M3.UNPACK_B R37, R6.H1 ;  /* 0x00000006ff25723e */ /* 0x000fe200030006ff */
[----:B------:R-:W-:Y:S01]  /*15720*/  FMUL.FTZ R50, R41, R54 ;  /* 0x0000003629327220 */ /* 0x000fe20000410000 */
[----:B------:R-:W-:Y:S01]  /*15730*/  F2FP.F16.E4M3.UNPACK_B R27, R20.H1 ;  /* 0x00000014ff1b723e */ /* 0x000fe200030006ff */
[----:B------:R-:W-:Y:S01]  /*15740*/  FFMA.FTZ R48, R21, R40, R48 ;  /* 0x0000002815307223 */ /* 0x000fe20000010030 */
[----:B------:R-:W-:Y:S01]  /*15750*/  F2FP.F16.E4M3.UNPACK_B R4, R38 ;  /* 0x00000026ff04723e */ /* 0x000fe200020006ff */
[----:B------:R-:W-:Y:S01]  /*15760*/  FMUL.FTZ R41, R41, R36 ;  /* 0x0000002429297220 */ /* 0x000fe20000410000 */
[----:B------:R-:W-:Y:S01]  /*15770*/  F2FP.F16.E4M3.UNPACK_B R38, R38.H1 ;  /* 0x00000026ff26723e */ /* 0x000fe200030006ff */
[----:B------:R-:W-:Y:S01]  /*15780*/  FFMA.FTZ R39, R7, R36, -R50 ;  /* 0x0000002407277223 */ /* 0x000fe20000010832 */
[----:B------:R-:W-:-:S02]  /*15790*/  HADD2.F32 R40, -RZ, R37.H0_H0 ;  /* 0x20000025ff287230 */ /* 0x000fc40000004100 */
[--C-:B------:R-:W-:Y:S02]  /*157a0*/  HADD2.F32 R21, -RZ, R42.reuse.H0_H0 ;  /* 0x2000002aff157230 */ /* 0x100fe40000004100 */
[----:B------:R-:W-:Y:S02]  /*157b0*/  HADD2.F32 R36, -RZ, R27.H0_H0 ;  /* 0x2000001bff247230 */ /* 0x000fe40000004100 */
[----:B------:R-:W-:Y:S02]  /*157c0*/  HADD2.F32 R37, -RZ, R37.H1_H1 ;  /* 0x30000025ff257230 */ /* 0x000fe40000004100 */
[----:B------:R-:W-:Y:S02]  /*157d0*/  HADD2.F32 R42, -RZ, R42.H1_H1 ;  /* 0x3000002aff2a7230 */ /* 0x000fe40000004100 */
[----:B------:R-:W-:Y:S01]  /*157e0*/  FFMA.FTZ R41, R7, R54, R41 ;  /* 0x0000003607297223 */ /* 0x000fe20000010029 */
[----:B------:R-:W-:Y:S02]  /*157f0*/  HADD2.F32 R7, -RZ, R38.H0_H0 ;  /* 0x20000026ff077230 */ /* 0x000fe40000004100 */
[----:B------:R-:W-:Y:S01]  /*15800*/  FMUL.FTZ R50, R21, R40 ;  /* 0x0000002815327220 */ /* 0x000fe20000410000 */
[----:B------:R-:W-:-:S02]  /*15810*/  HADD2.F32 R27, -RZ, R27.H1_H1 ;  /* 0x3000001bff1b7230 */ /* 0x000fc40000004100 */
[----:B------:R-:W-:Y:S01]  /*15820*/  FMUL.FTZ R54, R21, R36 ;  /* 0x0000002415367220 */ /* 0x000fe20000410000 */
[----:B------:R-:W-:Y:S01]  /*15830*/  HADD2.F32 R38, -RZ, R38.H1_H1 ;  /* 0x30000026ff267230 */ /* 0x000fe20000004100 */
[----:B------:R-:W-:Y:S01]  /*15840*/  F2FP.F16.E4M3.UNPACK_B R20, R20 ;  /* 0x00000014ff14723e */ /* 0x000fe200020006ff */
[C---:B------:R-:W-:Y:S01]  /*15850*/  FMUL.FTZ R21, R42.reuse, R37 ;  /* 0x000000252a157220 */ /* 0x040fe20000410000 */
[----:B------:R-:W-:Y:S01]  /*15860*/  F2FP.F16.E4M3.UNPACK_B R6, R6 ;  /* 0x00000006ff06723e */ /* 0x000fe200020006ff */
[C---:B------:R-:W-:Y:S01]  /*15870*/  FFMA.FTZ R50, R7.reuse, R36, -R50 ;  /* 0x0000002407327223 */ /* 0x040fe20000010832 */
[-C--:B------:R-:W-:Y:S01]  /*15880*/  FMUL.FTZ R42, R42, R27.reuse ;  /* 0x0000001b2a2a7220 */ /* 0x080fe20000410000 */
[----:B------:R-:W-:Y:S01]  /*15890*/  FFMA.FTZ R54, R7, R40, R54 ;  /* 0x0000002807367223 */ /* 0x000fe20000010036 */
[----:B------:R-:W-:Y:S01]  /*158a0*/  FFMA.FTZ R45, R38, R27, -R21 ;  /* 0x0000001b262d7223 */ /* 0x000fe20000010815 */
[----:B------:R-:W-:Y:S02]  /*158b0*/  HADD2.F32 R21, -RZ, R20.H0_H0 ;  /* 0x20000014ff157230 */ /* 0x000fe40000004100 */
[----:B------:R-:W-:-:S02]  /*158c0*/  HADD2.F32 R27, -RZ, R6.H0_H0 ;  /* 0x20000006ff1b7230 */ /* 0x000fc40000004100 */
[--C-:B------:R-:W-:Y:S02]  /*158d0*/  HADD2.F32 R7, -RZ, R43.reuse.H0_H0 ;  /* 0x2000002bff077230 */ /* 0x100fe40000004100 */
[----:B------:R-:W-:Y:S02]  /*158e0*/  HADD2.F32 R36, -RZ, R6.H1_H1 ;  /* 0x30000006ff247230 */ /* 0x000fe40000004100 */
[----:B------:R-:W-:Y:S02]  /*158f0*/  HADD2.F32 R43, -RZ, R43.H1_H1 ;  /* 0x3000002bff2b7230 */ /* 0x000fe40000004100 */
[----:B------:R-:W-:Y:S02]  /*15900*/  HADD2.F32 R20, -RZ, R20.H1_H1 ;  /* 0x30000014ff147230 */ /* 0x000fe40000004100 */
[----:B------:R-:W-:Y:S01]  /*15910*/  FFMA.FTZ R49, R38, R37, R42 ;  /* 0x0000002526317223 */ /* 0x000fe2000001002a */
[--C-:B------:R-:W-:Y:S02]  /*15920*/  HADD2.F32 R6, -RZ, R4.reuse.H0_H0 ;  /* 0x20000004ff067230 */ /* 0x100fe40000004100 */
[C---:B------:R-:W-:Y:S01]  /*15930*/  FMUL.FTZ R37, R7.reuse, R27 ;  /* 0x0000001b07257220 */ /* 0x040fe20000410000 */
[----:B------:R-:W-:Y:S01]  /*15940*/  FMUL.FTZ R38, R7, R21 ;  /* 0x0000001507267220 */ /* 0x000fe20000410000 */
[----:B------:R-:W-:-:S02]  /*15950*/  HADD2.F32 R4, -RZ, R4.H1_H1 ;  /* 0x30000004ff047230 */ /* 0x000fc40000004100 */
[C---:B------:R-:W-:Y:S01]  /*15960*/  FMUL.FTZ R7, R43.reuse, R36 ;  /* 0x000000242b077220 */ /* 0x040fe20000410000 */
[-C--:B------:R-:W-:Y:S01]  /*15970*/  FMUL.FTZ R43, R43, R20.reuse ;  /* 0x000000142b2b7220 */ /* 0x080fe20000410000 */
        /* <DEDUP_REMOVED lines=22> */
.L_x_5402:
[----:B------:R-:W-:Y:S05]  /*15ae0*/  BSYNC B1 ;  /* 0x0000000000017941 */ /* 0x000fea0003800000 */
.L_x_5401:
[----:B------:R-:W-:Y:S04]  /*15af0*/  BSSY B1, `(.L_x_5403) ;  /* 0x0000102000017945 */ /* 0x000fe80003800000 */
[----:B------:R-:W-:Y:S05]  /*15b00*/  @P1 BRA `(.L_x_5404) ;  /* 0x0000001000001947 */ /* 0x000fea0003800000 */
[----:B------:R-:W3:Y:S04]  /*15b10*/  LDL R20, [R1+0x54] ;  /* 0x0000540001147983 */ /* 0x000ee80000100800 */
[----:B------:R-:W4:Y:S01]  /*15b20*/  LDL R62, [R1+0x64] ;  /* 0x00006400013e7983 */ /* 0x000f220000100800 */
[----:B-1---5:R-:W-:Y:S02]  /*15b30*/  SHF.R.U32.HI R0, RZ, 0x8, R28 ;  /* 0x00000008ff007819 */ /* 0x022fe4000001161c */
[----:B------:R-:W-:Y:S02]  /*15b40*/  LOP3.LUT R5, R28, 0xff, RZ, 0xc0, !PT ;  /* 0x000000ff1c057812 */ /* 0x000fe400078ec0ff */
[----:B------:R-:W-:Y:S02]  /*15b50*/  LOP3.LUT R4, R0, 0xff, RZ, 0xc0, !PT ;  /* 0x000000ff00047812 */ /* 0x000fe400078ec0ff */
[----:B------:R-:W-:-:S02]  /*15b60*/  SHF.R.U32.HI R6, RZ, 0x8, R29 ;  /* 0x00000008ff067819 */ /* 0x000fc4000001161d */
[----:B0-----:R-:W-:Y:S02]  /*15b70*/  PRMT R37, R4, 0x7604, R5 ;  /* 0x0000760404257816 */ /* 0x001fe40000000005 */
[----:B--2---:R-:W-:Y:S02]  /*15b80*/  LOP3.LUT R21, R31, 0xff, RZ, 0xc0, !PT ;  /* 0x000000ff1f157812 */ /* 0x004fe400078ec0ff */
[----:B------:R-:W-:Y:S02]  /*15b90*/  SHF.R.U32.HI R24, RZ, 0x8, R8 ;  /* 0x00000008ff187819 */ /* 0x000fe40000011608 */
[----:B------:R-:W-:Y:S02]  /*15ba0*/  LOP3.LUT R7, R29, 0xff, RZ, 0xc0, !PT ;  /* 0x000000ff1d077812 */ /* 0x000fe400078ec0ff */
[----:B------:R-:W-:Y:S02]  /*15bb0*/  LOP3.LUT R6, R6, 0xff, RZ, 0xc0, !PT ;  /* 0x000000ff06067812 */ /* 0x000fe400078ec0ff */
[----:B------:R-:W-:-:S02]  /*15bc0*/  LOP3.LUT R25, R8, 0xff, RZ, 0xc0, !PT ;  /* 0x000000ff08197812 */ /* 0x000fc400078ec0ff */
[----:B------:R-:W-:Y:S02]  /*15bd0*/  LOP3.LUT R24, R24, 0xff, RZ, 0xc0, !PT ;  /* 0x000000ff18187812 */ /* 0x000fe400078ec0ff */
[----:B------:R-:W-:Y:S02]  /*15be0*/  PRMT R36, R6, 0x7604, R7 ;  /* 0x0000760406247816 */ /* 0x000fe40000000007 */
[----:B------:R-:W-:Y:S02]  /*15bf0*/  SHF.R.U32.HI R6, RZ, 0x8, R30 ;  /* 0x00000008ff067819 */ /* 0x000fe4000001161e */
[----:B------:R-:W-:Y:S02]  /*15c00*/  PRMT R47, R24, 0x7604, R25 ;  /* 0x00007604182f7816 */ /* 0x000fe40000000019 */
        /* <DEDUP_REMOVED lines=11> */
[----:B------:R-:W-:Y:S02]  /*15cc0*/  LOP3.LUT R38, R38, 0xff, RZ, 0xc0, !PT ;  /* 0x000000ff26267812 */ /* 0x000fe400078ec0ff */
[----:B------:R-:W-:Y:S02]  /*15cd0*/  LOP3.LUT R40, R40, 0xff, RZ, 0xc0, !PT ;  /* 0x000000ff28287812 */ /* 0x000fe400078ec0ff */
[----:B------:R-:W-:-:S02]  /*15ce0*/  PRMT R41, R38, 0x7054, R39 ;  /* 0x0000705426297816 */ /* 0x000fc40000000027 */
[----:B------:R-:W-:Y:S02]  /*15cf0*/  SHF.R.U32.HI R39, RZ, 0x10, R11 ;  /* 0x00000010ff277819 */ /* 0x000fe4000001160b */
[----:B------:R-:W-:Y:S02]  /*15d00*/  SHF.R.U32.HI R38, RZ, 0x10, R10 ;  /* 0x00000010ff267819 */ /* 0x000fe4000001160a */
[----:B------:R-:W-:Y:S02]  /*15d10*/  LOP3.LUT R39, R39, 0xff, RZ, 0xc0, !PT ;  /* 0x000000ff27277812 */ /* 0x000fe400078ec0ff */
[----:B------:R-:W-:Y:S02]  /*15d20*/  LOP3.LUT R38, R38, 0xff, RZ, 0xc0, !PT ;  /* 0x000000ff26267812 */ /* 0x000fe400078ec0ff */
[----:B------:R-:W-:-:S04]  /*15d30*/  PRMT R53, R39, 0x7054, R42 ;  /* 0x0000705427357816 */ /* 0x000fc8000000002a */
[----:B------:R-:W-:Y:S02]  /*15d40*/  LOP3.LUT R53, R53, 0xff000000, R11, 0xf8, !PT ;  /* 0xff00000035357812 */ /* 0x000fe400078ef80b */
[----:B---3--:R-:W-:Y:S02]  /*15d50*/  LEA.HI R0, R3, R20, RZ, 0x1c ;  /* 0x0000001403007211 */ /* 0x008fe400078fe0ff */
[----:B------:R-:W-:Y:S02]  /*15d60*/  SHF.R.U32.HI R20, RZ, 0x8, R31 ;  /* 0x00000008ff147819 */ /* 0x000fe4000001161f */
[----:B------:R-:W-:Y:S02]  /*15d70*/  SHF.R.S32.HI R5, RZ, 0x1f, R0 ;  /* 0x0000001fff057819 */ /* 0x000fe40000011400 */
[----:B------:R-:W-:Y:S02]  /*15d80*/  LOP3.LUT R20, R20, 0xff, RZ, 0xc0, !PT ;  /* 0x000000ff14147812 */ /* 0x000fe400078ec0ff */
[----:B------:R-:W-:Y:S01]  /*15d90*/  LEA.HI R4, R5, R0, RZ, 0x2 ;  /* 0x0000000005047211 */ /* 0x000fe200078f10ff */
[----:B------:R-:W-:Y:S01]  /*15da0*/  IMAD.SHL.U32 R5, R0, 0x10, RZ ;  /* 0x0000001000057824 */ /* 0x000fe200078e00ff */
[----:B------:R-:W-:-:S02]  /*15db0*/  PRMT R43, R20, 0x7604, R21 ;  /* 0x00007604142b7816 */ /* 0x000fc40000000015 */
[----:B------:R-:W-:Y:S01]  /*15dc0*/  SHF.R.U32.HI R20, RZ, 0x8, R10 ;  /* 0x00000008ff147819 */ /* 0x000fe2000001160a */
[----:B------:R-:W-:Y:S01]  /*15dd0*/  IMAD.SHL.U32 R4, R4, 0x800, RZ ;  /* 0x0000080004047824 */ /* 0x000fe200078e00ff */
[----:B------:R-:W-:Y:S02]  /*15de0*/  LOP3.LUT R0, R230, 0x30, R5, 0xf8, !PT ;  /* 0x00000030e6007812 */ /* 0x000fe400078ef805 */
[----:B------:R-:W-:Y:S02]  /*15df0*/  LOP3.LUT R20, R20, 0xff, RZ, 0xc0, !PT ;  /* 0x000000ff14147812 */ /* 0x000fe400078ec0ff */
[----:B------:R-:W-:Y:S02]  /*15e00*/  LOP3.LUT R0, R0, R231, RZ, 0x3c, !PT ;  /* 0x000000e700007212 */ /* 0x000fe400078e3cff */
[----:B------:R-:W-:Y:S02]  /*15e10*/  LOP3.LUT R5, R4, 0xffffe000, RZ, 0xc0, !PT ;  /* 0xffffe00004057812 */ /* 0x000fe400078ec0ff */
[----:B------:R-:W-:-:S02]  /*15e20*/  PRMT R51, R20, 0x7604, R27 ;  /* 0x0000760414337816 */ /* 0x000fc4000000001b */
[----:B------:R-:W-:Y:S02]  /*15e30*/  IADD3 R21, R0, R232, R5 ;  /* 0x000000e800157210 */ /* 0x000fe40007ffe005 */
[----:B------:R-:W-:Y:S01]  /*15e40*/  SHF.R.U32.HI R0, RZ, 0x8, R9 ;  /* 0x00000008ff007819 */ /* 0x000fe20000011609 */
[----:B----4-:R-:W0:Y:S01]  /*15e50*/  LDS.128 R4, [R62+0x1e200] ;  /* 0x01e200003e047984 */ /* 0x010e220000000c00 */
[----:B------:R-:W-:Y:S02]  /*15e60*/  SHF.R.U32.HI R20, RZ, 0x10, R28 ;  /* 0x00000010ff147819 */ /* 0x000fe4000001161c */
[----:B------:R-:W-:Y:S02]  /*15e70*/  LOP3.LUT R0, R0, 0xff, RZ, 0xc0, !PT ;  /* 0x000000ff00007812 */ /* 0x000fe400078ec0ff */
[----:B------:R-:W-:Y:S02]  /*15e80*/  LOP3.LUT R20, R20, 0xff, RZ, 0xc0, !PT ;  /* 0x000000ff14147812 */ /* 0x000fe400078ec0ff */
[----:B------:R-:W-:Y:S01]  /*15e90*/  PRMT R49, R0, 0x7604, R25 ;  /* 0x0000760400317816 */ /* 0x000fe20000000019 */
[----:B------:R-:W-:Y:S01]  /*15ea0*/  IMAD.IADD R0, R16, 0x1, R21 ;  /* 0x0000000110007824 */ /* 0x000fe200078e0215 */
[----:B------:R-:W-:-:S02]  /*15eb0*/  SHF.R.U32.HI R21, RZ, 0x10, R29 ;  /* 0x00000010ff157819 */ /* 0x000fc4000001161d */
[----:B------:R-:W-:Y:S02]  /*15ec0*/  PRMT R37, R20, 0x7054, R37 ;  /* 0x0000705414257816 */ /* 0x000fe40000000025 */
[----:B------:R-:W1:Y:S01]  /*15ed0*/  LDS.128 R24, [R0+0x1e200] ;  /* 0x01e2000000187984 */ /* 0x000e620000000c00 */
[----:B------:R-:W-:Y:S02]  /*15ee0*/  LOP3.LUT R21, R21, 0xff, RZ, 0xc0, !PT ;  /* 0x000000ff15157812 */ /* 0x000fe400078ec0ff */
[----:B------:R-:W-:Y:S02]  /*15ef0*/  SHF.R.U32.HI R20, RZ, 0x10, R8 ;  /* 0x00000010ff147819 */ /* 0x000fe40000011608 */
[----:B------:R-:W-:Y:S02]  /*15f00*/  PRMT R21, R21, 0x7054, R36 ;  /* 0x0000705415157816 */ /* 0x000fe40000000024 */
[----:B------:R-:W-:Y:S02]  /*15f10*/  SHF.R.U32.HI R36, RZ, 0x10, R9 ;  /* 0x00000010ff247819 */ /* 0x000fe40000011609 */
[----:B------:R-:W-:-:S02]  /*15f20*/  LOP3.LUT R20, R20, 0xff, RZ, 0xc0, !PT ;  /* 0x000000ff14147812 */ /* 0x000fc400078ec0ff */
[----:B------:R-:W-:Y:S02]  /*15f30*/  LOP3.LUT R36, R36, 0xff, RZ, 0xc0, !PT ;  /* 0x000000ff24247812 */ /* 0x000fe400078ec0ff */
[----:B------:R-:W-:Y:S02]  /*15f40*/  LOP3.LUT R39, R21, 0xff000000, R29, 0xf8, !PT ;  /* 0xff00000015277812 */ /* 0x000fe400078ef81d */
[----:B------:R-:W-:Y:S02]  /*15f50*/  PRMT R49, R36, 0x7054, R49 ;  /* 0x0000705424317816 */ /* 0x000fe40000000031 */
[----:B------:R-:W-:Y:S02]  /*15f60*/  PRMT R47, R20, 0x7054, R47 ;  /* 0x00007054142f7816 */ /* 0x000fe4000000002f */
[----:B------:R-:W-:Y:S02]  /*15f70*/  LOP3.LUT R49, R49, 0xff000000, R9, 0xf8, !PT ;  /* 0xff00000031317812 */ /* 0x000fe400078ef809 */
[----:B------:R-:W-:-:S02]  /*15f80*/  PRMT R51, R38, 0x7054, R51 ;  /* 0x0000705426337816 */ /* 0x000fc40000000033 */
[----:B------:R-:W-:Y:S02]  /*15f90*/  PRMT R45, R40, 0x7054, R43 ;  /* 0x00007054282d7816 */ /* 0x000fe4000000002b */
[----:B------:R-:W-:Y:S02]  /*15fa0*/  F2FP.F16.E4M3.UNPACK_B R46, R49 ;  /* 0x00000031ff2e723e */ /* 0x000fe400020006ff */
[-C--:B0-----:R-:W-:Y:S02]  /*15fb0*/  F2FP.F16.E4M3.UNPACK_B R11, R6.reuse ;  /* 0x00000006ff0b723e */ /* 0x081fe400020006ff */
[----:B------:R-:W-:Y:S01]  /*15fc0*/  F2FP.F16.E4M3.UNPACK_B R20, R6.H1 ;  /* 0x00000006ff14723e */ /* 0x000fe200030006ff */
[----:B------:R-:W-:Y:S01]  /*15fd0*/  HADD2.F32 R48, -RZ, R46.H0_H0 ;  /* 0x2000002eff307230 */ /* 0x000fe20000004100 */
[----:B------:R-:W-:Y:S02]  /*15fe0*/  F2FP.F16.E4M3.UNPACK_B R40, R39 ;  /* 0x00000027ff28723e */ /* 0x000fe400020006ff */
[----:B------:R-:W-:-:S02]  /*15ff0*/  LOP3.LUT R47, R47, 0xff000000, R8, 0xf8, !PT ;  /* 0xff0000002f2f7812 */ /* 0x000fc400078ef808 */
[----:B------:R-:W-:Y:S01]  /*16000*/  LOP3.LUT R50, R51, 0xff000000, R10, 0xf8, !PT ;  /* 0xff00000033327812 */ /* 0x000fe200078ef80a */
[----:B------:R-:W-:Y:S01]  /*16010*/  HADD2.F32 R42, -RZ, R40.H0_H0 ;  /* 0x20000028ff2a7230 */ /* 0x000fe20000004100 */
[-C--:B------:R-:W-:Y:S01]  /*16020*/  F2FP.F16.E4M3.UNPACK_B R8, R5.reuse ;  /* 0x00000005ff08723e */ /* 0x080fe200020006ff */
[----:B------:R-:W-:Y:S01]  /*16030*/  HADD2.F32 R51, -RZ, R46.H1_H1 ;  /* 0x3000002eff337230 */ /* 0x000fe20000004100 */
[----:B------:R-:W-:Y:S02]  /*16040*/  F2FP.F16.E4M3.UNPACK_B R10, R5.H1 ;  /* 0x00000005ff0a723e */ /* 0x000fe400030006ff */
[----:B-1----:R-:W-:Y:S01]  /*16050*/  F2FP.F16.E4M3.UNPACK_B R6, R25 ;  /* 0x00000019ff06723e */ /* 0x002fe200020006ff */
[--C-:B------:R-:W-:Y:S01]  /*16060*/  HADD2.F32 R9, -RZ, R8.reuse.H0_H0 ;  /* 0x20000008ff097230 */ /* 0x100fe20000004100 */
[----:B------:R-:W-:Y:S01]  /*16070*/  LOP3.LUT R38, R37, 0xff000000, R28, 0xf8, !PT ;  /* 0xff00000025267812 */ /* 0x000fe200078ef81c */
[----:B------:R-:W-:Y:S01]  /*16080*/  HADD2.F32 R8, -RZ, R8.H1_H1 ;  /* 0x30000008ff087230 */ /* 0x000fe20000004100 */
[-C--:B------:R-:W-:Y:S01]  /*16090*/  F2FP.F16.E4M3.UNPACK_B R36, R27.reuse ;  /* 0x0000001bff24723e */ /* 0x080fe200020006ff */
[----:B------:R-:W-:Y:S01]  /*160a0*/  HADD2.F32 R5, -RZ, R6.H0_H0 ;  /* 0x20000006ff057230 */ /* 0x000fe20000004100 */
[----:B------:R-:W-:-:S02]  /*160b0*/  F2FP.F16.E4M3.UNPACK_B R37, R27.H1 ;  /* 0x0000001bff25723e */ /* 0x000fc400030006ff */
[----:B------:R-:W-:Y:S02]  /*160c0*/  F2FP.F16.E4M3.UNPACK_B R29, R25.H1 ;  /* 0x00000019ff1d723e */ /* 0x000fe400030006ff */
[C---:B------:R-:W-:Y:S01]  /*160d0*/  FMUL.FTZ R52, R5.reuse, R48 ;  /* 0x0000003005347220 */ /* 0x040fe20000410000 */
[-C--:B------:R-:W-:Y:S01]  /*160e0*/  FMUL.FTZ R27, R5, R42.reuse ;  /* 0x0000002a051b7220 */ /* 0x080fe20000410000 */
[----:B------:R-:W-:Y:S02]  /*160f0*/  F2FP.F16.E4M3.UNPACK_B R49, R49.H1 ;  /* 0x00000031ff31723e */ /* 0x000fe400030006ff */
[----:B------:R-:W-:Y:S01]  /*16100*/  LOP3.LUT R43, R41, 0xff000000, R30, 0xf8, !PT ;  /* 0xff000000292b7812 */ /* 0x000fe200078ef81e */
[----:B------:R-:W-:Y:S01]  /*16110*/  FFMA.FTZ R5, R9, R42, -R52 ;  /* 0x0000002a09057223 */ /* 0x000fe20000010834 */
[----:B------:R-:W-:Y:S01]  /*16120*/  LOP3.LUT R45, R45, 0xff000000, R31, 0xf8, !PT ;  /* 0xff0000002d2d7812 */ /* 0x000fe200078ef81f */
[----:B------:R-:W-:Y:S01]  /*16130*/  FFMA.FTZ R9, R9, R48, R27 ;  /* 0x0000003009097223 */ /* 0x000fe2000001001b */
[-C--:B------:R-:W-:Y:S01]  /*16140*/  F2FP.F16.E4M3.UNPACK_B R30, R26.reuse ;  /* 0x0000001aff1e723e */ /* 0x080fe200020006ff */
[----:B------:R-:W-:Y:S01]  /*16150*/  HADD2.F32 R42, -RZ, R49.H0_H0 ;  /* 0x20000031ff2a7230 */ /* 0x000fe20000004100 */
[----:B------:R-:W-:Y:S01]  /*16160*/  F2FP.F16.E4M3.UNPACK_B R31, R26.H1 ;  /* 0x0000001aff1f723e */ /* 0x000fe200030006ff */
[----:B------:R-:W-:Y:S01]  /*16170*/  HADD2.F32 R26, -RZ, R6.H1_H1 ;  /* 0x30000006ff1a7230 */ /* 0x000fe20000004100 */
[----:B------:R-:W-:Y:S01]  /*16180*/  F2FP.F16.E4M3.UNPACK_B R39, R39.H1 ;  /* 0x00000027ff27723e */ /* 0x000fe200030006ff */
[----:B------:R-:W-:Y:S01]  /*16190*/  HADD2.F32 R27, -RZ, R29.H0_H0 ;  /* 0x2000001dff1b7230 */ /* 0x000fe20000004100 */
[----:B------:R-:W-:Y:S01]  /*161a0*/  F2FP.F16.E4M3.UNPACK_B R21, R7 ;  /* 0x00000007ff15723e */ /* 0x000fe200020006ff */
[----:B------:R-:W-:-:S02]  /*161b0*/  HADD2.F32 R41, -RZ, R40.H1_H1 ;  /* 0x30000028ff297230 */ /* 0x000fc40000004100 */
[C---:B------:R-:W-:Y:S01]  /*161c0*/  FMUL.FTZ R55, R26.reuse, R51 ;  /* 0x000000331a377220 */ /* 0x040fe20000410000 */
[--C-:B------:R-:W-:Y:S02]  /*161d0*/  HADD2.F32 R40, -RZ, R39.reuse.H0_H0 ;  /* 0x20000027ff287230 */ /* 0x100fe40000004100 */
[C---:B------:R-:W-:Y:S01]  /*161e0*/  FMUL.FTZ R57, R27.reuse, R42 ;  /* 0x0000002a1b397220 */ /* 0x040fe20000410000 */
[----:B------:R-:W-:Y:S02]  /*161f0*/  HADD2.F32 R6, -RZ, R10.H0_H0 ;  /* 0x2000000aff067230 */ /* 0x000fe40000004100 */
[-C--:B------:R-:W-:Y:S01]  /*16200*/  FMUL.FTZ R26, R26, R41.reuse ;  /* 0x000000291a1a7220 */ /* 0x080fe20000410000 */
[----:B------:R-:W-:Y:S01]  /*16210*/  FFMA.FTZ R46, R8, R41, -R55 ;  /* 0x00000029082e7223 */ /* 0x000fe20000010837 */
[-C--:B------:R-:W-:Y:S01]  /*16220*/  FMUL.FTZ R27, R27, R40.reuse ;  /* 0x000000281b1b7220 */ /* 0x080fe20000410000 */
[----:B------:R-:W-:Y:S02]  /*16230*/  HADD2.F32 R39, -RZ, R39.H1_H1 ;  /* 0x30000027ff277230 */ /* 0x000fe40000004100 */
[----:B------:R-:W-:Y:S01]  /*16240*/  FFMA.FTZ R57, R6, R40, -R57 ;  /* 0x0000002806397223 */ /* 0x000fe20000010839 */
[----:B------:R-:W-:Y:S01]  /*16250*/  FFMA.FTZ R48, R8, R51, R26 ;  /* 0x0000003308307223 */ /* 0x000fe2000001001a */
[----:B------:R-:W-:Y:S01]  /*16260*/  F2FP.F16.E4M3.UNPACK_B R40, R53 ;  /* 0x00000035ff28723e */ /* 0x000fe200020006ff */
[----:B------:R-:W-:Y:S01]  /*16270*/  HADD2.F32 R49, -RZ, R49.H1_H1 ;  /* 0x30000031ff317230 */ /* 0x000fe20000004100 */
[----:B------:R-:W-:Y:S01]  /*16280*/  F2FP.F16.E4M3.UNPACK_B R26, R45 ;  /* 0x0000002dff1a723e */ /* 0x000fe200020006ff */
[----:B------:R-:W-:-:S02]  /*16290*/  HADD2.F32 R29, -RZ, R29.H1_H1 ;  /* 0x3000001dff1d7230 */ /* 0x000fc40000004100 */
[----:B------:R-:W-:Y:S01]  /*162a0*/  FFMA.FTZ R42, R6, R42, R27 ;  /* 0x0000002a062a7223 */ /* 0x000fe2000001001b */
[----:B------:R-:W-:Y:S01]  /*162b0*/  HADD2.F32 R41, -RZ, R40.H0_H0 ;  /* 0x20000028ff297230 */ /* 0x000fe20000004100 */
[----:B------:R-:W-:Y:S01]  /*162c0*/  F2FP.F16.E4M3.UNPACK_B R53, R53.H1 ;  /* 0x00000035ff35723e */ /* 0x000fe200030006ff */
[----:B------:R-:W-:Y:S02]  /*162d0*/  HADD2.F32 R8, -RZ, R36.H0_H0 ;  /* 0x20000024ff087230 */ /* 0x000fe40000004100 */
[C---:B------:R-:W-:Y:S01]  /*162e0*/  FMUL.FTZ R51, R29.reuse, R49 ;  /* 0x000000311d337220 */ /* 0x040fe20000410000 */
[----:B------:R-:W-:Y:S02]  /*162f0*/  HADD2.F32 R27, -RZ, R26.H0_H0 ;  /* 0x2000001aff1b7230 */ /* 0x000fe40000004100 */
[----:B------:R-:W-:Y:S01]  /*16300*/  FMUL.FTZ R54, R29, R39 ;  /* 0x000000271d367220 */ /* 0x000fe20000410000 */
[----:B------:R-:W-:Y:S02]  /*16310*/  HADD2.F32 R10, -RZ, R10.H1_H1 ;  /* 0x3000000aff0a7230 */ /* 0x000fe40000004100 */
[----:B------:R-:W-:Y:S01]  /*16320*/  FMUL.FTZ R29, R8, R41 ;  /* 0x00000029081d7220 */ /* 0x000fe20000410000 */
[----:B------:R-:W-:-:S02]  /*16330*/  HADD2.F32 R6, -RZ, R21.H0_H0 ;  /* 0x20000015ff067230 */ /* 0x000fc40000004100 */
[----:B------:R-:W-:Y:S01]  /*16340*/  FMUL.FTZ R8, R8, R27 ;  /* 0x0000001b08087220 */ /* 0x000fe20000410000 */
[----:B------:R-:W-:Y:S01]  /*16350*/  HADD2.F32 R40, -RZ, R40.H1_H1 ;  /* 0x30000028ff287230 */ /* 0x000fe20000004100 */
[----:B------:R-:W-:Y:S01]  /*16360*/  F2FP.F16.E4M3.UNPACK_B R45, R45.H1 ;  /* 0x0000002dff2d723e */ /* 0x000fe200030006ff */
[----:B------:R-:W-:Y:S02]  /*16370*/  HADD2.F32 R36, -RZ, R36.H1_H1 ;  /* 0x30000024ff247230 */ /* 0x000fe40000004100 */
[C---:B------:R-:W-:Y:S01]  /*16380*/  FFMA.FTZ R52, R10.reuse, R39, -R51 ;  /* 0x000000270a347223 */ /* 0x040fe20000010833 */
[----:B------:R-:W-:Y:S01]  /*16390*/  FFMA.FTZ R49, R10, R49, R54 ;  /* 0x000000310a317223 */ /* 0x000fe20000010036 */
[C---:B------:R-:W-:Y:S01]  /*163a0*/  FFMA.FTZ R51, R6.reuse, R27, -R29 ;  /* 0x0000001b06337223 */ /* 0x040fe2000001081d */
[----:B------:R-:W-:Y:S01]  /*163b0*/  FFMA.FTZ R54, R6, R41, R8 ;  /* 0x0000002906367223 */ /* 0x000fe20000010008 */
[----:B------:R-:W-:Y:S01]  /*163c0*/  F2FP.F16.E4M3.UNPACK_B R28, R7.H1 ;  /* 0x00000007ff1c723e */ /* 0x000fe200030006ff */
[----:B------:R-:W-:-:S02]  /*163d0*/  HADD2.F32 R26, -RZ, R26.H1_H1 ;  /* 0x3000001aff1a7230 */ /* 0x000fc40000004100 */
[C---:B------:R-:W-:Y:S01]  /*163e0*/  FMUL.FTZ R10, R36.reuse, R40 ;  /* 0x00000028240a7220 */ /* 0x040fe20000410000 */
[----:B------:R-:W-:Y:S01]  /*163f0*/  HADD2.F32 R21, -RZ, R21.H1_H1 ;  /* 0x30000015ff157230 */ /* 0x000fe20000004100 */
[----:B------:R-:W-:Y:S01]  /*16400*/  F2FP.F16.E4M3.UNPACK_B R25, R24 ;  /* 0x00000018ff19723e */ /* 0x000fe200020006ff */
[----:B------:R-:W-:Y:S02]  /*16410*/  HADD2.F32 R29, -RZ, R53.H0_H0 ;  /* 0x20000035ff1d7230 */ /* 0x000fe40000004100 */
[-C--:B------:R-:W-:Y:S01]  /*16420*/  FMUL.FTZ R39, R36, R26.reuse ;  /* 0x0000001a24277220 */ /* 0x080fe20000410000 */
[----:B------:R-:W-:Y:S02]  /*16430*/  HADD2.F32 R8, -RZ, R37.H0_H0 ;  /* 0x20000025ff087230 */ /* 0x000fe40000004100 */
[----:B------:R-:W-:Y:S01]  /*16440*/  FFMA.FTZ R56, R21, R26, -R10 ;  /* 0x0000001a15387223 */ /* 0x000fe2000001080a */
[----:B------:R-:W-:Y:S01]  /*16450*/  HADD2.F32 R27, -RZ, R45.H0_H0 ;  /* 0x2000002dff1b7230 */ /* 0x000fe20000004100 */
[----:B------:R-:W-:Y:S01]  /*16460*/  F2FP.F16.E4M3.UNPACK_B R24, R24.H1 ;  /* 0x00000018ff18723e */ /* 0x000fe200030006ff */
[----:B------:R-:W-:-:S02]  /*16470*/  HADD2.F32 R6, -RZ, R28.H0_H0 ;  /* 0x2000001cff067230 */ /* 0x000fc40000004100 */
[C---:B------:R-:W-:Y:S01]  /*16480*/  FMUL.FTZ R41, R8.reuse, R29 ;  /* 0x0000001d08297220 */ /* 0x040fe20000410000 */
[----:B------:R-:W-:Y:S01]  /*16490*/  F2FP.F16.E4M3.UNPACK_B R26, R47.H1 ;  /* 0x0000002fff1a723e */ /* 0x000fe200030006ff */
[-C--:B------:R-:W-:Y:S01]  /*164a0*/  FMUL.FTZ R8, R8, R27.reuse ;  /* 0x0000001b08087220 */ /* 0x080fe20000410000 */
[-C--:B------:R-:W-:Y:S01]  /*164b0*/  F2FP.F16.E4M3.UNPACK_B R7, R4.reuse ;  /* 0x00000004ff07723e */ /* 0x080fe200020006ff */
[C---:B------:R-:W-:Y:S01]  /*164c0*/  FFMA.FTZ R58, R6.reuse, R27, -R41 ;  /* 0x0000001b063a7223 */ /* 0x040fe20000010829 */
[----:B------:R-:W-:Y:S01]  /*164d0*/  F2FP.F16.E4M3.UNPACK_B R4, R4.H1 ;  /* 0x00000004ff04723e */ /* 0x000fe200030006ff */
[----:B------:R-:W-:Y:S01]  /*164e0*/  FFMA.FTZ R59, R6, R29, R8 ;  /* 0x0000001d063b7223 */ /* 0x000fe20000010008 */
[----:B------:R-:W-:Y:S01]  /*164f0*/  HADD2.F32 R45, -RZ, R45.H1_H1 ;  /* 0x3000002dff2d7230 */ /* 0x000fe20000004100 */
[----:B------:R-:W-:Y:S01]  /*16500*/  F2FP.F16.E4M3.UNPACK_B R10, R38.H1 ;  /* 0x00000026ff0a723e */ /* 0x000fe200030006ff */
[----:B------:R-:W-:Y:S02]  /*16510*/  HADD2.F32 R53, -RZ, R53.H1_H1 ;  /* 0x30000035ff357230 */ /* 0x000fe40000004100 */
[----:B------:R-:W-:Y:S01]  /*16520*/  FFMA.FTZ R55, R21, R40, R39 ;  /* 0x0000002815377223 */ /* 0x000fe20000010027 */
[----:B------:R-:W-:Y:S01]  /*16530*/  HADD2.F32 R37, -RZ, R37.H1_H1 ;  /* 0x30000025ff257230 */ /* 0x000fe20000004100 */
[----:B------:R-:W-:Y:S01]  /*16540*/  F2FP.F16.E4M3.UNPACK_B R47, R47 ;  /* 0x0000002fff2f723e */ /* 0x000fe200020006ff */
[----:B------:R-:W-:Y:S01]  /*16550*/  HADD2.F32 R27, -RZ, R26.H0_H0 ;  /* 0x2000001aff1b7230 */ /* 0x000fe20000004100 */
[----:B------:R-:W-:Y:S01]  /*16560*/  F2FP.F16.E4M3.UNPACK_B R38, R38 ;  /* 0x00000026ff26723e */ /* 0x000fe200020006ff */
[----:B------:R-:W-:-:S02]  /*16570*/  HADD2.F32 R8, -RZ, R24.H0_H0 ;  /* 0x20000018ff087230 */ /* 0x000fc40000004100 */
[C---:B------:R-:W-:Y:S01]  /*16580*/  FMUL.FTZ R39, R37.reuse, R53 ;  /* 0x0000003525277220 */ /* 0x040fe20000410000 */
[----:B------:R-:W-:Y:S02]  /*16590*/  HADD2.F32 R28, -RZ, R28.H1_H1 ;  /* 0x3000001cff1c7230 */ /* 0x000fe40000004100 */
[----:B------:R-:W-:Y:S01]  /*165a0*/  FMUL.FTZ R36, R37, R45 ;  /* 0x0000002d25247220 */ /* 0x000fe20000410000 */
[----:B------:R-:W-:Y:S02]  /*165b0*/  HADD2.F32 R21, -RZ, R10.H0_H0 ;  /* 0x2000000aff157230 */ /* 0x000fe40000004100 */
[----:B------:R-:W-:Y:S01]  /*165c0*/  FMUL.FTZ R29, R8, R27 ;  /* 0x0000001b081d7220 */ /* 0x000fe20000410000 */
[----:B------:R-:W-:Y:S02]  /*165d0*/  HADD2.F32 R6, -RZ, R4.H0_H0 ;  /* 0x20000004ff067230 */ /* 0x000fe40000004100 */
[C---:B------:R-:W-:Y:S01]  /*165e0*/  FFMA.FTZ R61, R28.reuse, R45, -R39 ;  /* 0x0000002d1c3d7223 */ /* 0x040fe20000010827 */
[----:B------:R-:W-:Y:S01]  /*165f0*/  FFMA.FTZ R60, R28, R53, R36 ;  /* 0x000000351c3c7223 */ /* 0x000fe20000010024 */
[----:B------:R-:W-:-:S02]  /*16600*/  HADD2.F32 R24, -RZ, R24.H1_H1 ;  /* 0x30000018ff187230 */ /* 0x000fc40000004100 */
[-C--:B------:R-:W-:Y:S01]  /*16610*/  FMUL.FTZ R8, R8, R21.reuse ;  /* 0x0000001508087220 */ /* 0x080fe20000410000 */
[----:B------:R-:W-:Y:S01]  /*16620*/  FFMA.FTZ R28, R6, R21, -R29 ;  /* 0x00000015061c7223 */ /* 0x000fe2000001081d */
[----:B------:R-:W-:Y:S01]  /*16630*/  HADD2.F32 R29, -RZ, R26.H1_H1 ;  /* 0x3000001aff1d7230 */ /* 0x000fe20000004100 */
[----:B------:R-:W-:Y:S01]  /*16640*/  F2FP.SATFINITE.E4M3.F32.PACK_AB_MERGE_C R52, R52, R57, RZ ;  /* 0x000000393434723e */ /* 0x000fe200048070ff */
[----:B------:R-:W-:Y:S02]  /*16650*/  HADD2.F32 R21, -RZ, R10.H1_H1 ;  /* 0x3000000aff157230 */ /* 0x000fe40000004100 */
[----:B------:R-:W-:Y:S01]  /*16660*/  FFMA.FTZ R36, R6, R27, R8 ;  /* 0x0000001b06247223 */ /* 0x000fe20000010008 */
[----:B------:R-:W-:Y:S02]  /*16670*/  HADD2.F32 R4, -RZ, R4.H1_H1 ;  /* 0x30000004ff047230 */ /* 0x000fe40000004100 */
[----:B------:R-:W-:Y:S01]  /*16680*/  FMUL.FTZ R37, R24, R29 ;  /* 0x0000001d18257220 */ /* 0x000fe20000410000 */
[----:B------:R-:W-:-:S02]  /*16690*/  HADD2.F32 R27, -RZ, R47.H0_H0 ;  /* 0x2000002fff1b7230 */ /* 0x000fc40000004100 */
[-C--:B------:R-:W-:Y:S01]  /*166a0*/  FMUL.FTZ R24, R24, R21.reuse ;  /* 0x0000001518187220 */ /* 0x080fe20000410000 */
[----:B------:R-:W-:Y:S02]  /*166b0*/  HADD2.F32 R6, -RZ, R25.H0_H0 ;  /* 0x20000019ff067230 */ /* 0x000fe40000004100 */
        /* <DEDUP_REMOVED lines=14> */
[----:B------:R-:W-:Y:S01]  /*167a0*/  F2FP.F16.E4M3.UNPACK_B R4, R43.H1 ;  /* 0x0000002bff04723e */ /* 0x000fe200030006ff */
[-C--:B------:R-:W-:Y:S01]  /*167b0*/  FMUL.FTZ R25, R25, R38.reuse ;  /* 0x0000002619197220 */ /* 0x080fe20000410000 */
[----:B------:R-:W-:Y:S01]  /*167c0*/  FFMA.FTZ R38, R7, R38, -R6 ;  /* 0x0000002607267223 */ /* 0x000fe20000010806 */
[----:B------:R-:W-:Y:S01]  /*167d0*/  HADD2.F32 R21, -RZ, R10.H0_H0 ;  /* 0x2000000aff157230 */ /* 0x000fe20000004100 */
[----:B------:R-:W-:Y:S01]  /*167e0*/  F2FP.F16.E4M3.UNPACK_B R50, R50 ;  /* 0x00000032ff32723e */ /* 0x000fe200020006ff */
        /* <DEDUP_REMOVED lines=11> */
[----:B------:R-:W-:Y:S01]  /*168a0*/  FFMA.FTZ R26, R4, R7, -R25 ;  /* 0x00000007041a7223 */ /* 0x000fe20000010819 */
[----:B------:R-:W-:Y:S01]  /*168b0*/  HADD2.F32 R20, -RZ, R20.H1_H1 ;  /* 0x30000014ff147230 */ /* 0x000fe20000004100 */
[----:B------:R-:W-:Y:S01]  /*168c0*/  F2FP.SATFINITE.E4M3.F32.PACK_AB_MERGE_C R5, R46, R5, R52 ;  /* 0x000000052e05723e */ /* 0x000fe20004807034 */
[----:B------:R-:W-:Y:S02]  /*168d0*/  HADD2.F32 R6, -RZ, R30.H0_H0 ;  /* 0x2000001eff067230 */ /* 0x000fe40000004100 */
[C---:B------:R-:W-:Y:S01]  /*168e0*/  FMUL.FTZ R7, R31.reuse, R10 ;  /* 0x0000000a1f077220 */ /* 0x040fe20000410000 */
[-C--:B------:R-:W-:Y:S01]  /*168f0*/  FMUL.FTZ R25, R31, R8.reuse ;  /* 0x000000081f197220 */ /* 0x080fe20000410000 */
[----:B------:R-:W-:Y:S01]  /*16900*/  FFMA.FTZ R31, R4, R21, R27 ;  /* 0x00000015041f7223 */ /* 0x000fe2000001001b */
[----:B------:R-:W-:Y:S02]  /*16910*/  HADD2.F32 R21, -RZ, R50.H0_H0 ;  /* 0x20000032ff157230 */ /* 0x000fe40000004100 */
[----:B------:R-:W-:Y:S01]  /*16920*/  FFMA.FTZ R45, R20, R8, -R7 ;  /* 0x00000008142d7223 */ /* 0x000fe20000010807 */
        /* <DEDUP_REMOVED lines=30> */
.L_x_5404:
[----:B------:R-:W-:Y:S05]  /*16b10*/  BSYNC B1 ;  /* 0x0000000000017941 */ /* 0x000fea0003800000 */
.L_x_5403:
[----:B------:R-:W-:Y:S05]  /*16b20*/  @P2 BRA `(.L_x_5385) ;  /* 0x0000000c00e02947 */ /* 0x000fea0003800000 */
[----:B-1-3--:R-:W3:Y:S04]  /*16b30*/  LDL R0, [R1+0x5c] ;  /* 0x00005c0001007983 */ /* 0x00aee80000100800 */
[----:B------:R-:W4:Y:S01]  /*16b40*/  LDL R53, [R1+0x60] ;  /* 0x0000600001357983 */ /* 0x000f220000100800 */
        /* <DEDUP_REMOVED lines=21> */
[----:B0-----:R-:W-:-:S02]  /*16ca0*/  SHF.R.U32.HI R37, RZ, 0x10, R13 ;  /* 0x00000010ff257819 */ /* 0x001fc4000001160d */
[----:B------:R-:W-:Y:S02]  /*16cb0*/  PRMT R39, R28, 0x7604, R27 ;  /* 0x000076041c277816 */ /* 0x000fe4000000001b */
[----:B------:R-:W-:Y:S01]  /*16cc0*/  SHF.R.U32.HI R27, RZ, 0x10, R35 ;  /* 0x00000010ff1b7819 */ /* 0x000fe20000011623 */
[----:B------:R-:W-:Y:S01]  /*16cd0*/  IMAD.U32 R37, R37, 0x10000, RZ ;  /* 0x0001000025257824 */ /* 0x000fe200078e00ff */
[--C-:B------:R-:W-:Y:S02]  /*16ce0*/  SHF.R.U32.HI R30, RZ, 0x8, R15.reuse ;  /* 0x00000008ff1e7819 */ /* 0x100fe4000001160f */
[----:B------:R-:W-:Y:S01]  /*16cf0*/  LOP3.LUT R29, R15, 0xff, RZ, 0xc0, !PT ;  /* 0x000000ff0f1d7812 */ /* 0x000fe200078ec0ff */
[----:B------:R-:W-:Y:S01]  /*16d00*/  IMAD.U32 R27, R27, 0x10000, RZ ;  /* 0x000100001b1b7824 */ /* 0x000fe200078e00ff */
[----:B------:R-:W-:Y:S02]  /*16d10*/  LOP3.LUT R30, R30, 0xff, RZ, 0xc0, !PT ;  /* 0x000000ff1e1e7812 */ /* 0x000fe400078ec0ff */
[----:B------:R-:W-:-:S02]  /*16d20*/  SHF.R.U32.HI R41, RZ, 0x10, R15 ;  /* 0x00000010ff297819 */ /* 0x000fc4000001160f */
[----:B------:R-:W-:Y:S02]  /*16d30*/  PRMT R30, R30, 0x7604, R29 ;  /* 0x000076041e1e7816 */ /* 0x000fe4000000001d */
        /* <DEDUP_REMOVED lines=8> */
[----:B---3--:R-:W-:Y:S02]  /*16dc0*/  LEA.HI R3, R3, R0, RZ, 0x1c ;  /* 0x0000000003037211 */ /* 0x008fe400078fe0ff */
[----:B------:R-:W-:-:S04]  /*16dd0*/  LOP3.LUT R0, R32, 0xff, RZ, 0xc0, !PT ;  /* 0x000000ff20007812 */ /* 0x000fc800078ec0ff */
[----:B--2---:R-:W-:Y:S02]  /*16de0*/  PRMT R21, R5, 0x7604, R0 ;  /* 0x0000760405157816 */ /* 0x004fe40000000000 */
        /* <DEDUP_REMOVED lines=11> */
[----:B----4-:R-:W0:Y:S01]  /*16ea0*/  LDS.128 R4, [R53+0x1e200] ;  /* 0x01e2000035047984 */ /* 0x010e220000000c00 */
[----:B------:R-:W-:Y:S02]  /*16eb0*/  LOP3.LUT R27, R21, 0xff000000, R32, 0xf8, !PT ;  /* 0xff000000151b7812 */ /* 0x000fe400078ef820 */
[----:B------:R-:W-:Y:S02]  /*16ec0*/  IADD3 R3, R0, R232, R3 ;  /* 0x000000e800037210 */ /* 0x000fe40007ffe003 */
[----:B------:R-:W-:-:S03]  /*16ed0*/  LOP3.LUT R34, R29, 0xff000000, R35, 0xf8, !PT ;  /* 0xff0000001d227812 */ /* 0x000fc600078ef823 */
[----:B------:R-:W-:Y:S01]  /*16ee0*/  IMAD.IADD R0, R16, 0x1, R3 ;  /* 0x0000000110007824 */ /* 0x000fe200078e0203 */
[----:B------:R-:W-:-:S04]  /*16ef0*/  LOP3.LUT R3, R8, 0xff, RZ, 0xc0, !PT ;  /* 0x000000ff08037812 */ /* 0x000fc800078ec0ff */
[----:B------:R-:W1:Y:S01]  /*16f00*/  LDS.128 R8, [R0+0x1e200] ;  /* 0x01e2000000087984 */ /* 0x000e620000000c00 */
[----:B------:R-:W-:Y:S02]  /*16f10*/  PRMT R26, R3, 0x7604, R26 ;  /* 0x00007604031a7816 */ /* 0x000fe4000000001a */
[----:B------:R-:W-:Y:S02]  /*16f20*/  SHF.R.U32.HI R3, RZ, 0x10, R33 ;  /* 0x00000010ff037819 */ /* 0x000fe40000011621 */
[----:B------:R-:W-:-:S03]  /*16f30*/  LOP3.LUT R37, R26, 0xff0000, R37, 0xf8, !PT ;  /* 0x00ff00001a257812 */ /* 0x000fc600078ef825 */
[----:B------:R-:W-:Y:S01]  /*16f40*/  IMAD.U32 R3, R3, 0x10000, RZ ;  /* 0x0001000003037824 */ /* 0x000fe200078e00ff */
[----:B------:R-:W-:-:S04]  /*16f50*/  LOP3.LUT R37, R37, 0xff000000, R13, 0xf8, !PT ;  /* 0xff00000025257812 */ /* 0x000fc800078ef80d */
[----:B------:R-:W-:-:S04]  /*16f60*/  LOP3.LUT R3, R20, 0xff0000, R3, 0xf8, !PT ;  /* 0x00ff000014037812 */ /* 0x000fc800078ef803 */
[----:B------:R-:W-:Y:S02]  /*16f70*/  LOP3.LUT R32, R3, 0xff000000, R33, 0xf8, !PT ;  /* 0xff00000003207812 */ /* 0x000fe400078ef821 */
[----:B------:R-:W-:Y:S02]  /*16f80*/  LOP3.LUT R33, R31, 0xff000000, R12, 0xf8, !PT ;  /* 0xff0000001f217812 */ /* 0x000fe400078ef80c */
[----:B------:R-:W-:Y:S02]  /*16f90*/  F2FP.F16.E4M3.UNPACK_B R28, R32 ;  /* 0x00000020ff1c723e */ /* 0x000fe400020006ff */
[-C--:B------:R-:W-:Y:S02]  /*16fa0*/  F2FP.F16.E4M3.UNPACK_B R31, R37.reuse ;  /* 0x00000025ff1f723e */ /* 0x080fe400020006ff */
[----:B------:R-:W-:Y:S01]  /*16fb0*/  F2FP.F16.E4M3.UNPACK_B R37, R37.H1 ;  /* 0x00000025ff25723e */ /* 0x000fe200030006ff */
[----:B------:R-:W-:Y:S01]  /*16fc0*/  HADD2.F32 R29, -RZ, R28.H0_H0 ;  /* 0x2000001cff1d7230 */ /* 0x000fe20000004100 */
[----:B0-----:R-:W-:Y:S01]  /*16fd0*/  F2FP.F16.E4M3.UNPACK_B R12, R5 ;  /* 0x00000005ff0c723e */ /* 0x001fe200020006ff */
[----:B------:R-:W-:Y:S01]  /*16fe0*/  HADD2.F32 R35, -RZ, R31.H0_H0 ;  /* 0x2000001fff237230 */ /* 0x000fe20000004100 */
[----:B------:R-:W-:-:S02]  /*16ff0*/  F2FP.F16.E4M3.UNPACK_B R14, R7 ;  /* 0x00000007ff0e723e */ /* 0x000fc400020006ff */
[----:B------:R-:W-:Y:S02]  /*17000*/  F2FP.F16.E4M3.UNPACK_B R15, R7.H1 ;  /* 0x00000007ff0f723e */ /* 0x000fe400030006ff */
[-C--:B------:R-:W-:Y:S02]  /*17010*/  F2FP.F16.E4M3.UNPACK_B R7, R6.reuse ;  /* 0x00000006ff07723e */ /* 0x080fe400020006ff */
[----:B------:R-:W-:Y:S01]  /*17020*/  F2FP.F16.E4M3.UNPACK_B R13, R6.H1 ;  /* 0x00000006ff0d723e */ /* 0x000fe200030006ff */
[--C-:B------:R-:W-:Y:S01]  /*17030*/  HADD2.F32 R6, -RZ, R12.reuse.H0_H0 ;  /* 0x2000000cff067230 */ /* 0x100fe20000004100 */
[----:B------:R-:W-:Y:S01]  /*17040*/  F2FP.F16.E4M3.UNPACK_B R32, R32.H1 ;  /* 0x00000020ff20723e */ /* 0x000fe200030006ff */
[----:B------:R-:W-:Y:S01]  /*17050*/  HADD2.F32 R12, -RZ, R12.H1_H1 ;  /* 0x3000000cff0c7230 */ /* 0x000fe20000004100 */
[----:B------:R-:W-:Y:S02]  /*17060*/  F2FP.F16.E4M3.UNPACK_B R5, R5.H1 ;  /* 0x00000005ff05723e */ /* 0x000fe400030006ff */
[----:B-1----:R-:W-:-:S02]  /*17070*/  F2FP.F16.E4M3.UNPACK_B R20, R9 ;  /* 0x00000009ff14723e */ /* 0x002fc400020006ff */
[----:B------:R-:W-:Y:S02]  /*17080*/  F2FP.F16.E4M3.UNPACK_B R21, R9.H1 ;  /* 0x00000009ff15723e */ /* 0x000fe400030006ff */
[-C--:B------:R-:W-:Y:S01]  /*17090*/  F2FP.F16.E4M3.UNPACK_B R25, R11.reuse ;  /* 0x0000000bff19723e */ /* 0x080fe200020006ff */
[--C-:B------:R-:W-:Y:S01]  /*170a0*/  HADD2.F32 R24, -RZ, R20.reuse.H0_H0 ;  /* 0x20000014ff187230 */ /* 0x100fe20000004100 */
[----:B------:R-:W-:Y:S01]  /*170b0*/  F2FP.F16.E4M3.UNPACK_B R26, R11.H1 ;  /* 0x0000000bff1a723e */ /* 0x000fe200030006ff */
[----:B------:R-:W-:Y:S01]  /*170c0*/  HADD2.F32 R20, -RZ, R20.H1_H1 ;  /* 0x30000014ff147230 */ /* 0x000fe20000004100 */
[-C--:B------:R-:W-:Y:S02]  /*170d0*/  F2FP.F16.E4M3.UNPACK_B R11, R10.reuse ;  /* 0x0000000aff0b723e */ /* 0x080fe400020006ff */
[C---:B------:R-:W-:Y:S01]  /*170e0*/  FMUL.FTZ R40, R24.reuse, R29 ;  /* 0x0000001d18287220 */ /* 0x040fe20000410000 */
[----:B------:R-:W-:Y:S01]  /*170f0*/  FMUL.FTZ R39, R24, R35 ;  /* 0x0000002318277220 */ /* 0x000fe20000410000 */
[----:B------:R-:W-:Y:S01]  /*17100*/  F2FP.F16.E4M3.UNPACK_B R24, R10.H1 ;  /* 0x0000000aff18723e */ /* 0x000fe200030006ff */
[----:B------:R-:W-:-:S02]  /*17110*/  HADD2.F32 R10, -RZ, R21.H0_H0 ;  /* 0x20000015ff0a7230 */ /* 0x000fc40000004100 */
[C---:B------:R-:W-:Y:S01]  /*17120*/  FFMA.FTZ R40, R6.reuse, R35, R40 ;  /* 0x0000002306287223 */ /* 0x040fe20000010028 */
[----:B------:R-:W-:Y:S01]  /*17130*/  FFMA.FTZ R38, R6, R29, -R39 ;  /* 0x0000001d06267223 */ /* 0x000fe20000010827 */
[----:B------:R-:W-:Y:S01]  /*17140*/  HADD2.F32 R35, -RZ, R31.H1_H1 ;  /* 0x3000001fff237230 */ /* 0x000fe20000004100 */
[----:B------:R-:W-:Y:S01]  /*17150*/  F2FP.F16.E4M3.UNPACK_B R9, R8 ;  /* 0x00000008ff09723e */ /* 0x000fe200020006ff */
[----:B------:R-:W-:Y:S01]  /*17160*/  HADD2.F32 R29, -RZ, R28.H1_H1 ;  /* 0x3000001cff1d7230 */ /* 0x000fe20000004100 */
[----:B------:R-:W-:Y:S01]  /*17170*/  F2FP.F16.E4M3.UNPACK_B R28, R41 ;  /* 0x00000029ff1c723e */ /* 0x000fe200020006ff */
[----:B------:R-:W-:Y:S02]  /*17180*/  HADD2.F32 R39, -RZ, R37.H0_H0 ;  /* 0x20000025ff277230 */ /* 0x000fe40000004100 */
[C---:B------:R-:W-:Y:S01]  /*17190*/  FMUL.FTZ R43, R20.reuse, R35 ;  /* 0x00000023142b7220 */ /* 0x040fe20000410000 */
[----:B------:R-:W-:Y:S02]  /*171a0*/  HADD2.F32 R31, -RZ, R32.H0_H0 ;  /* 0x20000020ff1f7230 */ /* 0x000fe40000004100 */
[----:B------:R-:W-:Y:S01]  /*171b0*/  FMUL.FTZ R20, R20, R29 ;  /* 0x0000001d14147220 */ /* 0x000fe20000410000 */
[----:B------:R-:W-:-:S02]  /*171c0*/  HADD2.F32 R6, -RZ, R5.H0_H0 ;  /* 0x20000005ff067230 */ /* 0x000fc40000004100 */
[----:B------:R-:W-:Y:S01]  /*171d0*/  FMUL.FTZ R45, R10, R39 ;  /* 0x000000270a2d7220 */ /* 0x000fe20000410000 */
[----:B------:R-:W-:Y:S01]  /*171e0*/  FFMA.FTZ R43, R12, R29, -R43 ;  /* 0x0000001d0c2b7223 */ /* 0x000fe2000001082b */
[----:B------:R-:W-:Y:S01]  /*171f0*/  FMUL.FTZ R10, R10, R31 ;  /* 0x0000001f0a0a7220 */ /* 0x000fe20000410000 */
[----:B------:R-:W-:Y:S01]  /*17200*/  FFMA.FTZ R35, R12, R35, R20 ;  /* 0x000000230c237223 */ /* 0x000fe20000010014 */
[-C--:B------:R-:W-:Y:S01]  /*17210*/  F2FP.F16.E4M3.UNPACK_B R12, R34.reuse ;  /* 0x00000022ff0c723e */ /* 0x080fe200020006ff */
[C---:B------:R-:W-:Y:S01]  /*17220*/  FFMA.FTZ R45, R6.reuse, R31, -R45 ;  /* 0x0000001f062d7223 */ /* 0x040fe2000001082d */
[----:B------:R-:W-:Y:S01]  /*17230*/  FFMA.FTZ R39, R6, R39, R10 ;  /* 0x0000002706277223 */ /* 0x000fe2000001000a */
        /* <DEDUP_REMOVED lines=18> */
[----:B------:R-:W-:Y:S01]  /*17360*/  FFMA.FTZ R32, R5, R20, R21 ;  /* 0x0000001405207223 */ /* 0x000fe20000010015 */
[C---:B------:R-:W-:Y:S01]  /*17370*/  FFMA.FTZ R37, R6.reuse, R29, -R37 ;  /* 0x0000001d06257223 */ /* 0x040fe20000010825 */
[----:B------:R-:W-:Y:S01]  /*17380*/  FFMA.FTZ R46, R6, R31, R10 ;  /* 0x0000001f062e7223 */ /* 0x000fe2000001000a */
[----:B------:R-:W-:Y:S01]  /*17390*/  HADD2.F32 R20, -RZ, R41.H0_H0 ;  /* 0x20000029ff147230 */ /* 0x000fe20000004100 */
[----:B------:R-:W-:Y:S01]  /*173a0*/  F2FP.F16.E4M3.UNPACK_B R4, R4.H1 ;  /* 0x00000004ff04723e */ /* 0x000fe200030006ff */
[----:B------:R-:W-:Y:S02]  /*173b0*/  HADD2.F32 R6, -RZ, R26.H0_H0 ;  /* 0x2000001aff067230 */ /* 0x000fe40000004100 */
[----:B------:R-:W-:Y:S02]  /*173c0*/  HADD2.F32 R25, -RZ, R25.H1_H1 ;  /* 0x30000019ff197230 */ /* 0x000fe40000004100 */
[----:B------:R-:W-:-:S02]  /*173d0*/  HADD2.F32 R12, -RZ, R12.H1_H1 ;  /* 0x3000000cff0c7230 */ /* 0x000fc40000004100 */
[C---:B------:R-:W-:Y:S01]  /*173e0*/  FMUL.FTZ R50, R6.reuse, R20 ;  /* 0x0000001406327220 */ /* 0x040fe20000410000 */
[----:B------:R-:W-:Y:S02]  /*173f0*/  HADD2.F32 R10, -RZ, R34.H0_H0 ;  /* 0x20000022ff0a7230 */ /* 0x000fe40000004100 */
[C---:B------:R-:W-:Y:S01]  /*17400*/  FMUL.FTZ R21, R25.reuse, R28 ;  /* 0x0000001c19157220 */ /* 0x040fe20000410000 */
[----:B------:R-:W-:Y:S02]  /*17410*/  HADD2.F32 R5, -RZ, R15.H0_H0 ;  /* 0x2000000fff057230 */ /* 0x000fe40000004100 */
[----:B------:R-:W-:Y:S01]  /*17420*/  FMUL.FTZ R25, R25, R12 ;  /* 0x0000000c19197220 */ /* 0x000fe20000410000 */
[----:B------:R-:W-:Y:S02]  /*17430*/  HADD2.F32 R14, -RZ, R14.H1_H1 ;  /* 0x3000000eff0e7230 */ /* 0x000fe40000004100 */
[----:B------:R-:W-:Y:S01]  /*17440*/  FMUL.FTZ R29, R6, R10 ;  /* 0x0000000a061d7220 */ /* 0x000fe20000410000 */
[----:B------:R-:W-:-:S02]  /*17450*/  HADD2.F32 R34, -RZ, R34.H1_H1 ;  /* 0x30000022ff227230 */ /* 0x000fc40000004100 */
[C---:B------:R-:W-:Y:S01]  /*17460*/  FFMA.FTZ R50, R5.reuse, R10, -R50 ;  /* 0x0000000a05327223 */ /* 0x040fe20000010832 */
[----:B------:R-:W-:Y:S01]  /*17470*/  F2FP.F16.E4M3.UNPACK_B R10, R27.H1 ;  /* 0x0000001bff0a723e */ /* 0x000fe200030006ff */
[C---:B------:R-:W-:Y:S01]  /*17480*/  FFMA.FTZ R48, R14.reuse, R12, -R21 ;  /* 0x0000000c0e307223 */ /* 0x040fe20000010815 */
[----:B------:R-:W-:Y:S01]  /*17490*/  FFMA.FTZ R47, R14, R28, R25 ;  /* 0x0000001c0e2f7223 */ /* 0x000fe20000010019 */
[-C--:B------:R-:W-:Y:S01]  /*174a0*/  F2FP.F16.E4M3.UNPACK_B R14, R33.reuse.H1 ;  /* 0x00000021ff0e723e */ /* 0x080fe200030006ff */
[----:B------:R-:W-:Y:S02]  /*174b0*/  HADD2.F32 R41, -RZ, R41.H1_H1 ;  /* 0x30000029ff297230 */ /* 0x000fe40000004100 */
[----:B------:R-:W-:Y:S01]  /*174c0*/  FFMA.FTZ R49, R5, R20, R29 ;  /* 0x0000001405317223 */ /* 0x000fe2000001001d */
[----:B------:R-:W-:Y:S01]  /*174d0*/  HADD2.F32 R26, -RZ, R26.H1_H1 ;  /* 0x3000001aff1a7230 */ /* 0x000fe20000004100 */
[----:B------:R-:W-:Y:S01]  /*174e0*/  F2FP.F16.E4M3.UNPACK_B R33, R33 ;  /* 0x00000021ff21723e */ /* 0x000fe200020006ff */
[----:B------:R-:W-:Y:S01]  /*174f0*/  HADD2.F32 R6, -RZ, R8.H0_H0 ;  /* 0x20000008ff067230 */ /* 0x000fe20000004100 */
[----:B------:R-:W-:Y:S01]  /*17500*/  F2FP.F16.E4M3.UNPACK_B R27, R27 ;  /* 0x0000001bff1b723e */ /* 0x000fe200020006ff */
[----:B------:R-:W-:-:S02]  /*17510*/  HADD2.F32 R12, -RZ, R10.H0_H0 ;  /* 0x2000000aff0c7230 */ /* 0x000fc40000004100 */
[CC--:B------:R-:W-:Y:S01]  /*17520*/  FMUL.FTZ R28, R26.reuse, R41.reuse ;  /* 0x000000291a1c7220 */ /* 0x0c0fe20000410000 */
        /* <DEDUP_REMOVED lines=9> */
[C---:B------:R-:W-:Y:S01]  /*175c0*/  FFMA.FTZ R25, R5.reuse, R20, R21 ;  /* 0x0000001405197223 */ /* 0x040fe20000010015 */
[----:B------:R-:W-:Y:S02]  /*175d0*/  HADD2.F32 R21, -RZ, R14.H1_H1 ;  /* 0x3000000eff157230 */ /* 0x000fe40000004100 */
        /* <DEDUP_REMOVED lines=8> */
[----:B------:R-:W-:Y:S02]  /*17660*/  HADD2.F32 R10, -RZ, R33.H1_H1 ;  /* 0x30000021ff0a7230 */ /* 0x000fe40000004100 */
[----:B------:R-:W-:Y:S01]  /*17670*/  FFMA.FTZ R28, R4, R21, R6 ;  /* 0x00000015041c7223 */ /* 0x000fe20000010006 */
[----:B------:R-:W-:Y:S02]  /*17680*/  HADD2.F32 R6, -RZ, R27.H0_H0 ;  /* 0x2000001bff067230 */ /* 0x000fe40000004100 */
[----:B------:R-:W-:Y:S01]  /*17690*/  FMUL.FTZ R15, R5, R8 ;  /* 0x00000008050f7220 */ /* 0x000fe20000410000 */
[----:B------:R-:W-:Y:S01]  /*176a0*/  HADD2.F32 R4, -RZ, R3.H0_H0 ;  /* 0x20000003ff047230 */ /* 0x000fe20000004100 */
[----:B------:R-:W-:Y:S01]  /*176b0*/  F2FP.F16.E4M3.UNPACK_B R12, R36.H1 ;  /* 0x00000024ff0c723e */ /* 0x000fe200030006ff */
[----:B------:R-:W-:-:S02]  /*176c0*/  HADD2.F32 R9, -RZ, R9.H1_H1 ;  /* 0x30000009ff097230 */ /* 0x000fc40000004100 */
[-C--:B------:R-:W-:Y:S01]  /*176d0*/  FMUL.FTZ R5, R5, R6.reuse ;  /* 0x0000000605057220 */ /* 0x080fe20000410000 */
[----:B------:R-:W-:Y:S02]  /*176e0*/  HADD2.F32 R3, -RZ, R3.H1_H1 ;  /* 0x30000003ff037230 */ /* 0x000fe40000004100 */
[C---:B------:R-:W-:Y:S01]  /*176f0*/  FFMA.FTZ R15, R4.reuse, R6, -R15 ;  /* 0x00000006040f7223 */ /* 0x040fe2000001080f */
[----:B------:R-:W-:Y:S02]  /*17700*/  HADD2.F32 R6, -RZ, R27.H1_H1 ;  /* 0x3000001bff067230 */ /* 0x000fe40000004100 */
[C---:B------:R-:W-:Y:S01]  /*17710*/  FMUL.FTZ R20, R9.reuse, R10 ;  /* 0x0000000a09147220 */ /* 0x040fe20000410000 */
[----:B------:R-:W-:Y:S01]  /*17720*/  FFMA.FTZ R14, R4, R8, R5 ;  /* 0x00000008040e7223 */ /* 0x000fe20000010005 */
[----:B------:R-:W-:Y:S01]  /*17730*/  F2FP.F16.E4M3.UNPACK_B R5, R30.H1 ;  /* 0x0000001eff05723e */ /* 0x000fe200030006ff */
        /* <DEDUP_REMOVED lines=16> */
[----:B------:R-:W-:Y:S01]  /*17840*/  F2FP.F16.E4M3.UNPACK_B R36, R36 ;  /* 0x00000024ff24723e */ /* 0x000fe200020006ff */
[-C--:B------:R-:W-:Y:S01]  /*17850*/  FMUL.FTZ R9, R24, R5.reuse ;  /* 0x0000000518097220 */ /* 0x080fe20000410000 */
[----:B------:R-:W-:Y:S01]  /*17860*/  FFMA.FTZ R24, R3, R8, R4 ;  /* 0x0000000803187223 */ /* 0x000fe20000010004 */
[----:B------:R-:W-:Y:S01]  /*17870*/  FFMA.FTZ R34, R13, R5, -R6 ;  /* 0x000000050d227223 */ /* 0x000fe20000010806 */
[----:B------:R-:W-:-:S02]  /*17880*/  HADD2.F32 R5, -RZ, R30.H0_H0 ;  /* 0x2000001eff057230 */ /* 0x000fc40000004100 */
[----:B------:R-:W-:Y:S01]  /*17890*/  FFMA.FTZ R31, R13, R12, R9 ;  /* 0x0000000c0d1f7223 */ /* 0x000fe20000010009 */
[--C-:B------:R-:W-:Y:S02]  /*178a0*/  HADD2.F32 R6, -RZ, R36.reuse.H0_H0 ;  /* 0x20000024ff067230 */ /* 0x100fe40000004100 */
[--C-:B------:R-:W-:Y:S02]  /*178b0*/  HADD2.F32 R4, -RZ, R11.reuse.H0_H0 ;  /* 0x2000000bff047230 */ /* 0x100fe40000004100 */
        /* <DEDUP_REMOVED lines=31> */
.L_x_5385:
[----:B------:R-:W-:Y:S05]  /*17ab0*/  BSYNC B0 ;  /* 0x0000000000007941 */ /* 0x000fea0003800000 */
.L_x_5378:
        /* <DEDUP_REMOVED lines=8> */
.L_x_5376:
[----:B0-234-:R-:W-:-:S04]  /*17b40*/  MOV R0, UR53 ;  /* 0x0000003500007c02 */ /* 0x01dfc80008000f00 */
[----:B------:R-:W-:-:S13]  /*17b50*/  ISETP.NE.AND P1, PT, R0, 0x3, PT ;  /* 0x000000030000780c */ /* 0x000fda0003f25270 */
[----:B------:R-:W-:Y:S05]  /*17b60*/  @!P1 BRA `(.L_x_5405) ;  /* 0x0000000000049947 */ /* 0x000fea0003800000 */
[----:B------:R-:W-:Y:S01]  /*17b70*/  BPT.TRAP 0x1 ;  /* 0x000000040000795c */ /* 0x000fe20000300000 */
.L_x_5405:
[----:B-1----:R-:W-:Y:S01]  /*17b80*/  IMAD R3, R221, 0x8, R16 ;  /* 0x00000008dd037824 */ /* 0x002fe200078e0210 */
[----:B------:R-:W-:-:S04]  /*17b90*/  SHF.L.U32 R0, R222, 0x1f, RZ ;  /* 0x0000001fde007819 */ /* 0x000fc800000006ff */
[----:B------:R0:W1:Y:S01]  /*17ba0*/  SYNCS.PHASECHK.TRANS64.TRYWAIT P0, [R3+URZ+0x33430], R0 ;  /* 0x03343000030075a7 */ /* 0x000062000800017f */
[----:B------:R-:W-:Y:S05]  /*17bb0*/  @!P1 BRA `(.L_x_5406) ;  /* 0x0000000000049947 */ /* 0x000fea0003800000 */
[----:B------:R-:W-:Y:S01]  /*17bc0*/  BPT.TRAP 0x1 ;  /* 0x000000040000795c */ /* 0x000fe20000300000 */
.L_x_5406:
[----:B-----5:R-:W2:Y:S02]  /*17bd0*/  S2R R4, SR_TID.X ;  /* 0x0000000000047919 */ /* 0x020ea40000002100 */
[----:B--2---:R-:W-:-:S04]  /*17be0*/  LOP3.LUT R4, R4, 0x7f, RZ, 0xc0, !PT ;  /* 0x0000007f04047812 */ /* 0x004fc800078ec0ff */
[----:B------:R-:W-:Y:S01]  /*17bf0*/  ISETP.NE.AND P2, PT, R4, RZ, PT ;  /* 0x000000ff0400720c */ /* 0x000fe20003f45270 */
[----:B-1----:R-:W-:-:S12]  /*17c00*/  @P0 BRA `(.L_x_5407) ;  /* 0x0000000000080947 */ /* 0x002fd80003800000 */
[----:B------:R-:W1:Y:S02]  /*17c10*/  SYNCS.PHASECHK.TRANS64.TRYWAIT P0, [R3+URZ+0x33430], R0 ;  /* 0x03343000030075a7 */ /* 0x000e64000800017f */
[----:B-1----:R-:W-:Y:S05]  /*17c20*/  @!P0 BRA `(.L_x_5408) ;  /* 0x0000017000f48947 */ /* 0x002fea0003800000 */
.L_x_5407:
[----:B------:R-:W-:Y:S05]  /*17c30*/  WARPSYNC.ALL ;  /* 0x0000000000007948 */ /* 0x000fea0003800000 */
[----:B01----:R-:W-:Y:S01]  /*17c40*/  VIADD R0, R16, 0x24200 ;  /* 0x0002420010007836 */ /* 0x003fe20000000000 */
[----:B------:R-:W2:Y:S04]  /*17c50*/  LDL R12, [R1+0x20] ;  /* 0x00002000010c7983 */ /* 0x000ea80000100800 */
[----:B------:R-:W-:Y:S01]  /*17c60*/  SHF.R.U32.HI R0, RZ, 0x4, R0 ;  /* 0x00000004ff007819 */ /* 0x000fe20000011600 */
[----:B------:R-:W3:Y:S03]  /*17c70*/  LDL R110, [R1] ;  /* 0x00000000016e7983 */ /* 0x000ee60000100800 */
[----:B------:R-:W-:Y:S01]  /*17c80*/  LOP3.LUT R0, R0, 0x3fff, RZ, 0xc0, !PT ;  /* 0x00003fff00007812 */ /* 0x000fe200078ec0ff */
[----:B------:R-:W4:Y:S01]  /*17c90*/  LDL R13, [R1+0x1c] ;  /* 0x00001c00010d7983 */ /* 0x000f220000100800 */
[----:B------:R-:W-:-:S02]  /*17ca0*/  R2UR UR24, R44 ;  /* 0x000000002c1872ca */ /* 0x000fc400000e0000 */
[----:B------:R-:W-:Y:S01]  /*17cb0*/  LOP3.LUT R14, R0, 0x10000, RZ, 0xfc, !PT ;  /* 0x00010000000e7812 */ /* 0x000fe200078efcff */
[----:B------:R-:W-:Y:S01]  /*17cc0*/  IMAD.MOV.U32 R5, RZ, RZ, -0x7fffffe0 ;  /* 0x80000020ff057424 */ /* 0x000fe200078e00ff */
[----:B------:R-:W-:Y:S01]  /*17cd0*/  WARPGROUP.ARRIVE ;  /* 0x00000000000079c5 */ /* 0x000fe20000000000 */
[----:B------:R-:W-:Y:S01]  /*17ce0*/  UMOV UR25, 0x80000020 ;  /* 0x8000002000197882 */ /* 0x000fe20000000000 */
[----:B------:R-:W-:Y:S01]  /*17cf0*/  IMAD.MOV.U32 R7, RZ, RZ, -0x7fffffe0 ;  /* 0x80000020ff077424 */ /* 0x000fe200078e00ff */
[----:B------:R-:W0:Y:S01]  /*17d00*/  LDC R0, c[0x0][0x448] ;  /* 0x00011200ff007b82 */ /* 0x000e220000000800 */
[----:B------:R-:W-:Y:S01]  /*17d10*/  IMAD R4, R221, 0x780, R14 ;  /* 0x00000780dd047824 */ /* 0x000fe200078e020e */
[----:B------:R-:W-:-:S04]  /*17d20*/  R2UR UR27, R5 ;  /* 0x00000000051b72ca */ /* 0x000fc800000e0000 */
[----:B------:R-:W-:Y:S01]  /*17d30*/  R2UR UR26, R4 ;  /* 0x00000000041a72ca */ /* 0x000fe200000e0000 */
[----:B------:R-:W-:-:S12]  /*17d40*/  ULOP3.LUT UR24, UR24, 0x10000, URZ, 0xfc, !UPT ;  /* 0x0001000018187892 */ /* 0x000fd8000f8efc3f */
[----:B------:R-:W-:Y:S01]  /*17d50*/  QGMMA.64x32x32.F32.E4M3.E4M3 R88, gdesc[UR24], RZ, !UPT, gsb0 ;  /* 0x00600000185879f3 */ /* 0x000fe2000c0008ff */
[----:B------:R-:W-:Y:S01]  /*17d60*/  VIADD R6, R4, 0x80 ;  /* 0x0000008004067836 */ /* 0x000fe20000000000 */
[----:B------:R-:W-:-:S04]  /*17d70*/  R2UR UR7, R7 ;  /* 0x00000000070772ca */ /* 0x000fc800000e0000 */
[----:B------:R-:W-:Y:S01]  /*17d80*/  R2UR UR6, R6 ;  /* 0x00000000060672ca */ /* 0x000fe200000e0000 */
[----:B------:R-:W-:Y:S01]  /*17d90*/  UMOV UR4, UR24 ;  /* 0x0000001800047c82 */ /* 0x000fe20008000000 */
[----:B------:R-:W-:Y:S01]  /*17da0*/  UMOV UR5, UR25 ;  /* 0x0000001900057c82 */ /* 0x000fe20008000000 */
[----:B------:R-:W-:Y:S02]  /*17db0*/  WARPGROUP.DEPBAR.LE gsb0, 0x0 ;  /* 0x00008000000079c5 */ /* 0x000fe40000010000 */
[----:B------:R-:W-:-:S08]  /*17dc0*/  WARPGROUP.ARRIVE ;  /* 0x00000000000079c5 */ /* 0x000fd00000000000 */
[----:B------:R-:W-:Y:S01]  /*17dd0*/  QGMMA.64x32x32.F32.E4M3.E4M3 R72, gdesc[UR4], RZ, !UPT, gsb0 ;  /* 0x00600000044879f3 */ /* 0x000fe2000c0008ff */
[----:B------:R-:W-:Y:S02]  /*17de0*/  VIADD R6, R4, 0x100 ;  /* 0x0000010004067836 */ /* 0x000fe40000000000 */
[----:B------:R-:W-:-:S03]  /*17df0*/  IMAD.MOV.U32 R7, RZ, RZ, -0x7fffffe0 ;  /* 0x80000020ff077424 */ /* 0x000fc600078e00ff */
[----:B------:R-:W-:Y:S02]  /*17e00*/  R2UR UR18, R6 ;  /* 0x00000000061272ca */ /* 0x000fe400000e0000 */
        /* <DEDUP_REMOVED lines=15> */
[----:B------:R-:W-:Y:S01]  /*17f00*/  VIADD R6, R4, 0x200 ;  /* 0x0000020004067836 */ /* 0x000fe20000000000 */
[----:B------:R-:W-:-:S04]  /*17f10*/  MOV R7, 0x80000020 ;  /* 0x8000002000077802 */ /* 0x000fc80000000f00 */
        /* <DEDUP_REMOVED lines=11> */
[----:B------:R-:W-:Y:S01]  /*17fd0*/  UIADD3 UR4, UR24, 0x2, URZ ;  /* 0x0000000218047890 */ /* 0x000fe2000fffe03f */
[----:B------:R-:W-:Y:S01]  /*17fe0*/  UMOV UR5, 0x80000020 ;  /* 0x8000002000057882 */ /* 0x000fe20000000000 */
[----:B------:R-:W-:Y:S02]  /*17ff0*/  WARPGROUP.DEPBAR.LE gsb0, 0x0 ;  /* 0x00008000000079c5 */ /* 0x000fe40000010000 */
[----:B------:R-:W-:-:S08]  /*18000*/  WARPGROUP.ARRIVE ;  /* 0x00000000000079c5 */ /* 0x000fd00000000000 */
[----:B------:R-:W-:Y:S01]  /*18010*/  QGMMA.64x32x32.F32.E4M3.E4M3 R88, gdesc[UR4], R88, gsb0 ;  /* 0x00600000045879f3 */ /* 0x000fe20008000858 */
[----:B------:R-:W-:Y:S02]  /*18020*/  VIADD R6, R4, 0x82 ;  /* 0x0000008204067836 */ /* 0x000fe40000000000 */
[----:B------:R-:W-:-:S03]  /*18030*/  IMAD.MOV.U32 R7, RZ, RZ, -0x7fffffe0 ;  /* 0x80000020ff077424 */ /* 0x000fc600078e00ff */
[----:B------:R-:W-:Y:S02]  /*18040*/  R2UR UR6, R6 ;  /* 0x00000000060672ca */ /* 0x000fe400000e0000 */
[----:B------:R-:W-:Y:S01]  /*18050*/  R2UR UR7, R7 ;  /* 0x00000000070772ca */ /* 0x000fe200000e0000 */
[----:B------:R-:W-:Y:S02]  /*18060*/  WARPGROUP.DEPBAR.LE gsb0, 0x0 ;  /* 0x00008000000079c5 */ /* 0x000fe40000010000 */
[----:B------:R-:W-:-:S10]  /*18070*/  WARPGROUP.ARRIVE ;  /* 0x00000000000079c5 */ /* 0x000fd40000000000 */
        /* <DEDUP_REMOVED lines=35> */
[----:B------:R-:W-:Y:S01]  /*182b0*/  IMAD.MOV.U32 R7, RZ, RZ, -0x7fffffe0 ;  /* 0x80000020ff077424 */ /* 0x000fe200078e00ff */
[----:B------:R-:W-:-:S04]  /*182c0*/  IADD3 R6, R4, 0x300, RZ ;  /* 0x0000030004067810 */ /* 0x000fc80007ffe0ff */
        /* <DEDUP_REMOVED lines=87> */
[----:B------:R-:W-:Y:S01]  /*18840*/  VIADD R6, R4, 0x600 ;  /* 0x0000060004067836 */ /* 0x000fe20000000000 */
[----:B------:R-:W-:-:S04]  /*18850*/  MOV R7, 0x80000020 ;  /* 0x8000002000077802 */ /* 0x000fc80000000f00 */
        /* <DEDUP_REMOVED lines=35> */
[----:B------:R-:W-:Y:S02]  /*18a90*/  R2UR UR23, R11 ;  /* 0x000000000b1772ca */ /* 0x000fe400000e0000 */
[----:B0-----:R-:W-:-:S13]  /*18aa0*/  ISETP.NE.AND P0, PT, R0, 0x1, PT ;  /* 0x000000010000780c */ /* 0x001fda0003f05270 */
[----:B------:R-:W0:Y:S08]  /*18ab0*/  @P0 LDC R5, c[0x0][0x44c] ;  /* 0x00011300ff050b82 */ /* 0x000e300000000800 */
[----:B------:R-:W1:Y:S01]  /*18ac0*/  @P0 LDC R7, c[0x0][0x450] ;  /* 0x00011400ff070b82 */ /* 0x000e620000000800 */
[----:B------:R-:W-:Y:S02]  /*18ad0*/  WARPGROUP.DEPBAR.LE gsb0, 0x0 ;  /* 0x00008000000079c5 */ /* 0x000fe40000010000 */
[----:B------:R-:W-:-:S06]  /*18ae0*/  WARPGROUP.ARRIVE ;  /* 0x00000000000079c5 */ /* 0x000fcc0000000000 */
[----:B------:R-:W-:Y:S01]  /*18af0*/  QGMMA.64x32x32.F32.E4M3.E4M3 R72, gdesc[UR20], R72, gsb0 ;  /* 0x00600000144879f3 */ /* 0x000fe20008000848 */
[----:B--2---:R-:W-:Y:S02]  /*18b00*/  IMAD.IADD R8, R12, 0x1, R235 ;  /* 0x000000010c087824 */ /* 0x004fe400078e02eb */
[----:B------:R-:W-:Y:S02]  /*18b10*/  IMAD.MOV.U32 R6, RZ, RZ, -0xa0 ;  /* 0xffffff60ff067424 */ /* 0x000fe400078e00ff */
[----:B0-----:R-:W-:-:S04]  /*18b20*/  @P0 IMAD.HI.U32 R0, R8, R5, RZ ;  /* 0x0000000508000227 */ /* 0x001fc800078e00ff */
[----:B------:R-:W-:Y:S01]  /*18b30*/  IMAD R5, R159, R6, 0xa1 ;  /* 0x000000a19f057424 */ /* 0x000fe200078e0206 */
[----:B-1----:R-:W-:Y:S01]  /*18b40*/  @P0 SHF.R.U32.HI R8, RZ, R7, R0 ;  /* 0x00000007ff080219 */ /* 0x002fe20000011600 */
[----:B------:R-:W-:Y:S01]  /*18b50*/  VIADD R6, R4, 0x602 ;  /* 0x0000060204067836 */ /* 0x000fe20000000000 */
[----:B------:R-:W-:-:S04]  /*18b60*/  MOV R7, 0x80000020 ;  /* 0x8000002000077802 */ /* 0x000fc80000000f00 */
[----:B------:R-:W-:Y:S02]  /*18b70*/  R2UR UR22, R6 ;  /* 0x00000000061672ca */ /* 0x000fe400000e0000 */
[----:B------:R-:W-:Y:S01]  /*18b80*/  R2UR UR23, R7 ;  /* 0x00000000071772ca */ /* 0x000fe200000e0000 */
[----:B------:R-:W-:Y:S02]  /*18b90*/  WARPGROUP.DEPBAR.LE gsb0, 0x0 ;  /* 0x00008000000079c5 */ /* 0x000fe40000010000 */
[----:B------:R-:W-:-:S10]  /*18ba0*/  WARPGROUP.ARRIVE ;  /* 0x00000000000079c5 */ /* 0x000fd40000000000 */
[----:B------:R-:W-:Y:S01]  /*18bb0*/  QGMMA.64x32x32.F32.E4M3.E4M3 R56, gdesc[UR20], R56, gsb0 ;  /* 0x00600000143879f3 */ /* 0x000fe20008000838 */
[----:B------:R-:W0:Y:S01]  /*18bc0*/  SHFL.IDX PT, R9, R8, RZ, 0x1c1f ;  /* 0x001c1fff08097589 */ /* 0x000e2200000e0000 */
[----:B------:R-:W-:Y:S02]  /*18bd0*/  VIADD R20, R4, 0x682 ;  /* 0x0000068204147836 */ /* 0x000fe40000000000 */
[----:B------:R-:W-:Y:S02]  /*18be0*/  IMAD.MOV.U32 R21, RZ, RZ, -0x7fffffe0 ;  /* 0x80000020ff157424 */ /* 0x000fe400078e00ff */
[----:B---3--:R-:W-:Y:S01]  /*18bf0*/  IMAD R0, R159, -0xa0, R110 ;  /* 0xffffff609f007824 */ /* 0x008fe200078e026e */
[----:B------:R-:W-:Y:S01]  /*18c00*/  R2UR UR22, R20 ;  /* 0x00000000141672ca */ /* 0x000fe200000e0000 */
[----:B----4-:R-:W-:Y:S01]  /*18c10*/  IMAD R12, R13, -0x2, R5 ;  /* 0xfffffffe0d0c7824 */ /* 0x010fe200078e0205 */
[----:B------:R-:W-:Y:S01]  /*18c20*/  R2UR UR23, R21 ;  /* 0x00000000151772ca */ /* 0x000fe200000e0000 */
[----:B------:R-:W-:-:S03]  /*18c30*/  VIADD R0, R0, 0xa0 ;  /* 0x000000a000007836 */ /* 0x000fc60000000000 */
[----:B------:R-:W-:Y:S01]  /*18c40*/  IADD3 R12, -R237, R12, R110 ;  /* 0x0000000ced0c7210 */ /* 0x000fe20007ffe16e */
[----:B------:R-:W-:-:S05]  /*18c50*/  IMAD R11, R13, -0x2, R0 ;  /* 0xfffffffe0d0b7824 */ /* 0x000fca00078e0200 */
[----:B0-----:R-:W-:-:S04]  /*18c60*/  VIADDMNMX R9, R9, R12, R11, PT ;  /* 0x0000000c09097246 */ /* 0x001fc8000380010b */
[C---:B------:R-:W-:Y:S02]  /*18c70*/  ISETP.GT.AND P4, PT, R9.reuse, RZ, PT ;  /* 0x000000ff0900720c */ /* 0x040fe40003f84270 */
[C---:B------:R-:W-:Y:S02]  /*18c80*/  ISETP.GT.AND P5, PT, R9.reuse, 0x1, PT ;  /* 0x000000010900780c */ /* 0x040fe40003fa4270 */
[----:B------:R-:W-:Y:S02]  /*18c90*/  ISETP.GT.AND P3, PT, R9, 0x8, PT ;  /* 0x000000080900780c */ /* 0x000fe40003f64270 */
[----:B------:R-:W-:Y:S02]  /*18ca0*/  FSEL R108, R88, -INF , P4 ;  /* 0xff800000586c7808 */ /* 0x000fe40002000000 */
[----:B------:R-:W-:Y:S02]  /*18cb0*/  FSEL R106, R89, -INF , P5 ;  /* 0xff800000596a7808 */ /* 0x000fe40002800000 */
[----:B------:R-:W-:-:S02]  /*18cc0*/  ISETP.GT.AND P4, PT, R9, 0x9, PT ;  /* 0x000000090900780c */ /* 0x000fc40003f84270 */
[----:B------:R-:W-:Y:S02]  /*18cd0*/  FSEL R6, R92, -INF , P3 ;  /* 0xff8000005c067808 */ /* 0x000fe40001800000 */
[----:B------:R-:W-:Y:S01]  /*18ce0*/  FMNMX.FTZ R5, R108, R106, !PT ;  /* 0x0000006a6c057209 */ /* 0x000fe20007810000 */
[----:B------:R-:W-:Y:S02]  /*18cf0*/  WARPGROUP.DEPBAR.LE gsb0, 0x0 ;  /* 0x00008000000079c5 */ /* 0x000fe40000010000 */
[----:B------:R-:W-:-:S06]  /*18d00*/  WARPGROUP.ARRIVE ;  /* 0x00000000000079c5 */ /* 0x000fcc0000000000 */
[----:B------:R-:W-:Y:S01]  /*18d10*/  QGMMA.64x32x32.F32.E4M3.E4M3 R40, gdesc[UR20], R40, gsb0 ;  /* 0x00600000142879f3 */ /* 0x000fe20008000828 */
        /* <DEDUP_REMOVED lines=27> */
[----:B------:R-:W-:Y:S01]  /*18ed0*/  VIADD R4, R4, 0x702 ;  /* 0x0000070204047836 */ /* 0x000fe20000000000 */
[----:B------:R-:W-:Y:S01]  /*18ee0*/  ISETP.GT.AND P4, PT, R9, 0x31, PT ;  /* 0x000000310900780c */ /* 0x000fe20003f84270 */
[----:B------:R-:W-:Y:S01]  /*18ef0*/  IMAD.MOV.U32 R5, RZ, RZ, -0x7fffffe0 ;  /* 0x80000020ff057424 */ /* 0x000fe200078e00ff */
[----:B------:R-:W-:Y:S02]  /*18f00*/  FSEL R80, R80, -INF , P3 ;  /* 0xff80000050507808 */ /* 0x000fe40001800000 */
[----:B------:R-:W-:-:S02]  /*18f10*/  FMNMX.FTZ R7, R73, R0, !PT ;  /* 0x0000000049077209 */ /* 0x000fc40007810000 */
[----:B------:R-:W-:Y:S02]  /*18f20*/  ISETP.GT.AND P3, PT, R9, 0x38, PT ;  /* 0x000000380900780c */ /* 0x000fe40003f64270 */
[----:B------:R-:W-:Y:S02]  /*18f30*/  FSEL R76, R81, -INF , P4 ;  /* 0xff800000514c7808 */ /* 0x000fe40002000000 */
[----:B------:R-:W-:Y:S02]  /*18f40*/  FMNMX.FTZ R7, R80, R7, !PT ;  /* 0x0000000750077209 */ /* 0x000fe40007810000 */
[----:B------:R-:W-:Y:S02]  /*18f50*/  R2UR UR22, R4 ;  /* 0x00000000041672ca */ /* 0x000fe400000e0000 */
[----:B------:R-:W-:Y:S02]  /*18f60*/  R2UR UR23, R5 ;  /* 0x00000000051772ca */ /* 0x000fe400000e0000 */
[----:B------:R-:W-:-:S02]  /*18f70*/  ISETP.GT.AND P4, PT, R9, 0x39, PT ;  /* 0x000000390900780c */ /* 0x000fc40003f84270 */
[----:B------:R-:W-:Y:S02]  /*18f80*/  FSEL R84, R84, -INF , P3 ;  /* 0xff80000054547808 */ /* 0x000fe40001800000 */
[----:B------:R-:W-:Y:S01]  /*18f90*/  FMNMX.FTZ R7, R76, R7, !PT ;  /* 0x000000074c077209 */ /* 0x000fe20007810000 */
[----:B------:R-:W-:Y:S02]  /*18fa0*/  WARPGROUP.DEPBAR.LE gsb0, 0x0 ;  /* 0x00008000000079c5 */ /* 0x000fe40000010000 */
[----:B------:R-:W-:Y:S01]  /*18fb0*/  ISETP.GT.AND P3, PT, R9, 0x40, PT ;  /* 0x000000400900780c */ /* 0x000fe20003f64270 */
[----:B------:R-:W-:Y:S01]  /*18fc0*/  WARPGROUP.ARRIVE ;  /* 0x00000000000079c5 */ /* 0x000fe20000000000 */
[----:B------:R-:W-:Y:S02]  /*18fd0*/  FSEL R85, R85, -INF , P4 ;  /* 0xff80000055557808 */ /* 0x000fe40002000000 */
[----:B------:R-:W-:Y:S02]  /*18fe0*/  FMNMX.FTZ R0, R84, R7, !PT ;  /* 0x0000000754007209 */ /* 0x000fe40007810000 */
[----:B------:R-:W-:Y:S01]  /*18ff0*/  ISETP.GT.AND P4, PT, R9, 0x41, PT ;  /* 0x000000410900780c */ /* 0x000fe20003f84270 */
[----:B------:R-:W-:Y:S01]  /*19000*/  QGMMA.64x32x32.F32.E4M3.E4M3 R24, gdesc[UR20], R24, gsb0 ;  /* 0x00600000141879f3 */ /* 0x000fe20008000818 */
        /* <DEDUP_REMOVED lines=47> */
[----:B------:R-:W-:Y:S02]  /*19300*/  WARPGROUP.DEPBAR.LE gsb0, 0x0 ;  /* 0x00008000000079c5 */ /* 0x000fe40000010000 */
        /* <DEDUP_REMOVED lines=24> */
[----:B------:R-:W0:Y:S02]  /*19490*/  SHFL.BFLY PT, R0, R5, 0x2, 0x1f ;  /* 0x0c401f0005007f89 */ /* 0x000e2400000e0000 */
[----:B0-----:R-:W-:-:S05]  /*194a0*/  FMNMX.FTZ R7, R5, R0, !PT ;  /* 0x0000000005077209 */ /* 0x001fca0007810000 */
[----:B------:R-:W0:Y:S04]  /*194b0*/  SHFL.BFLY PT, R0, R7, 0x1, 0x1f ;  /* 0x0c201f0007007f89 */ /* 0x000e2800000e0000 */
[----:B------:R-:W1:Y:S01]  /*194c0*/  SHFL.IDX PT, R8, R8, 0x1, 0x1c1f ;  /* 0x003c1f0008087f89 */ /* 0x000e6200000e0000 */
[----:B0-----:R-:W-:-:S04]  /*194d0*/  FMNMX.FTZ R0, R7, R0, !PT ;  /* 0x0000000007007209 */ /* 0x001fc80007810000 */
[----:B------:R-:W-:Y:S01]  /*194e0*/  FSETP.NEU.FTZ.AND P3, PT, R0, -INF , PT ;  /* 0xff8000000000780b */ /* 0x000fe20003f7d000 */
[----:B------:R-:W-:-:S05]  /*194f0*/  FFMA.FTZ R21, R2, R0, -8 ;  /* 0xc100000002157423 */ /* 0x000fca0000010000 */
[----:B------:R-:W-:-:S05]  /*19500*/  FSEL R21, R21, RZ, P3 ;  /* 0x000000ff15157208 */ /* 0x000fca0001800000 */
[----:B------:R-:W-:Y:S01]  /*19510*/  FFMA.FTZ R9, R2, R88, -R21 ;  /* 0x0000005802097223 */ /* 0x000fe20000010815 */
[----:B-1----:R-:W-:-:S04]  /*19520*/  VIADDMNMX R88, R8, R12, R11, PT ;  /* 0x0000000c08587246 */ /* 0x002fc8000380010b */
[C---:B------:R-:W-:Y:S02]  /*19530*/  ISETP.GT.AND P4, PT, R88.reuse, RZ, PT ;  /* 0x000000ff5800720c */ /* 0x040fe40003f84270 */
[C---:B------:R-:W-:Y:S02]  /*19540*/  ISETP.GT.AND P5, PT, R88.reuse, 0x1, PT ;  /* 0x000000015800780c */ /* 0x040fe40003fa4270 */
[----:B------:R-:W-:Y:S02]  /*19550*/  ISETP.GT.AND P3, PT, R88, 0x8, PT ;  /* 0x000000085800780c */ /* 0x000fe40003f64270 */
[----:B------:R-:W-:Y:S02]  /*19560*/  FSEL R37, R90, -INF , P4 ;  /* 0xff8000005a257808 */ /* 0x000fe40002000000 */
[----:B------:R-:W-:Y:S02]  /*19570*/  FSEL R91, R91, -INF , P5 ;  /* 0xff8000005b5b7808 */ /* 0x000fe40002800000 */
[----:B------:R-:W-:-:S02]  /*19580*/  ISETP.GT.AND P4, PT, R88, 0x9, PT ;  /* 0x000000095800780c */ /* 0x000fc40003f84270 */
[----:B------:R-:W-:Y:S02]  /*19590*/  FSEL R53, R94, -INF , P3 ;  /* 0xff8000005e357808 */ /* 0x000fe40001800000 */
[----:B------:R-:W-:Y:S02]  /*195a0*/  FMNMX.FTZ R48, R37, R91, !PT ;  /* 0x0000005b25307209 */ /* 0x000fe40007810000 */
[C---:B------:R-:W-:Y:S02]  /*195b0*/  ISETP.GT.AND P3, PT, R88.reuse, 0x10, PT ;  /* 0x000000105800780c */ /* 0x040fe40003f64270 */
[----:B------:R-:W-:Y:S02]  /*195c0*/  FSEL R95, R95, -INF , P4 ;  /* 0xff8000005f5f7808 */ /* 0x000fe40002000000 */
[----:B------:R-:W-:Y:S02]  /*195d0*/  FMNMX.FTZ R48, R53, R48, !PT ;  /* 0x0000003035307209 */ /* 0x000fe40007810000 */
        /* <DEDUP_REMOVED lines=9> */
[----:B------:R-:W-:Y:S02]  /*19670*/  FSEL R103, R103, -INF , P4 ;  /* 0xff80000067677808 */ /* 0x000fe40002000000 */
[----:B------:R-:W-:Y:S02]  /*19680*/  ISETP.GT.AND P3, PT, R88, 0x20, PT ;  /* 0x000000205800780c */ /* 0x000fe40003f64270 */
[----:B------:R-:W-:Y:S01]  /*19690*/  FMNMX.FTZ R90, R81, R90, !PT ;  /* 0x0000005a515a7209 */ /* 0x000fe20007810000 */
[----:B------:R-:W-:-:S01]  /*196a0*/  FFMA.FTZ R93, R2, R89, -R21 ;  /* 0x00000059025d7223 */ /* 0x000fc20000010815 */
[----:B------:R-:W-:-:S02]  /*196b0*/  ISETP.GT.AND P4, PT, R88, 0x21, PT ;  /* 0x000000215800780c */ /* 0x000fc40003f84270 */
[----:B------:R-:W-:Y:S02]  /*196c0*/  FSEL R89, R74, -INF , P3 ;  /* 0xff8000004a597808 */ /* 0x000fe40001800000 */
[----:B------:R-:W-:Y:S02]  /*196d0*/  FMNMX.FTZ R90, R103, R90, !PT ;  /* 0x0000005a675a7209 */ /* 0x000fe40007810000 */
[C---:B------:R-:W-:Y:S02]  /*196e0*/  ISETP.GT.AND P3, PT, R88.reuse, 0x28, PT ;  /* 0x000000285800780c */ /* 0x040fe40003f64270 */
[----:B------:R-:W-:Y:S02]  /*196f0*/  FSEL R75, R75, -INF , P4 ;  /* 0xff8000004b4b7808 */ /* 0x000fe40002000000 */
[----:B------:R-:W-:Y:S01]  /*19700*/  FMNMX.FTZ R90, R89, R90, !PT ;  /* 0x0000005a595a7209 */ /* 0x000fe20007810000 */
[----:B------:R0:W-:Y:S01]  /*19710*/  MUFU.EX2 R48, R93 ;  /* 0x0000005d00307308 */ /* 0x0001e20000000800 */
[----:B------:R-:W-:-:S02]  /*19720*/  ISETP.GT.AND P4, PT, R88, 0x29, PT ;  /* 0x000000295800780c */ /* 0x000fc40003f84270 */
[----:B------:R-:W-:Y:S02]  /*19730*/  FMNMX.FTZ R90, R75, R90, !PT ;  /* 0x0000005a4b5a7209 */ /* 0x000fe40007810000 */
[----:B------:R-:W-:Y:S02]  /*19740*/  FSEL R79, R79, -INF , P4 ;  /* 0xff8000004f4f7808 */ /* 0x000fe40002000000 */
[----:B0-----:R-:W-:Y:S02]  /*19750*/  FSEL R93, R78, -INF , P3 ;  /* 0xff8000004e5d7808 */ /* 0x001fe40001800000 */
[C---:B------:R-:W-:Y:S02]  /*19760*/  ISETP.GT.AND P3, PT, R88.reuse, 0x30, PT ;  /* 0x000000305800780c */ /* 0x040fe40003f64270 */
[----:B------:R-:W-:Y:S02]  /*19770*/  FMNMX.FTZ R90, R93, R90, !PT ;  /* 0x0000005a5d5a7209 */ /* 0x000fe40007810000 */
[----:B------:R-:W-:-:S02]  /*19780*/  ISETP.GT.AND P4, PT, R88, 0x31, PT ;  /* 0x000000315800780c */ /* 0x000fc40003f84270 */
[----:B------:R-:W-:Y:S02]  /*19790*/  FSEL R97, R82, -INF , P3 ;  /* 0xff80000052617808 */ /* 0x000fe40001800000 */
[----:B------:R-:W-:Y:S02]  /*197a0*/  FMNMX.FTZ R90, R79, R90, !PT ;  /* 0x0000005a4f5a7209 */ /* 0x000fe40007810000 */
[----:B------:R-:W-:Y:S02]  /*197b0*/  ISETP.GT.AND P3, PT, R88, 0x38, PT ;  /* 0x000000385800780c */ /* 0x000fe40003f64270 */
[----:B------:R-:W-:Y:S02]  /*197c0*/  FSEL R83, R83, -INF , P4 ;  /* 0xff80000053537808 */ /* 0x000fe40002000000 */
[----:B------:R-:W-:Y:S01]  /*197d0*/  FMNMX.FTZ R90, R97, R90, !PT ;  /* 0x0000005a615a7209 */ /* 0x000fe20007810000 */
[----:B------:R-:W-:-:S01]  /*197e0*/  FFMA.FTZ R12, R2, R101, -R21 ;  /* 0x00000065020c7223 */ /* 0x000fc20000010815 */
[----:B------:R-:W-:-:S02]  /*197f0*/  ISETP.GT.AND P4, PT, R88, 0x39, PT ;  /* 0x000000395800780c */ /* 0x000fc40003f84270 */
[----:B------:R-:W-:Y:S02]  /*19800*/  FSEL R101, R86, -INF , P3 ;  /* 0xff80000056657808 */ /* 0x000fe40001800000 */
[----:B------:R-:W-:Y:S02]  /*19810*/  FMNMX.FTZ R90, R83, R90, !PT ;  /* 0x0000005a535a7209 */ /* 0x000fe40007810000 */
[----:B------:R-:W-:Y:S02]  /*19820*/  FSEL R87, R87, -INF , P4 ;  /* 0xff80000057577808 */ /* 0x000fe40002000000 */
[C---:B------:R-:W-:Y:S02]  /*19830*/  ISETP.GT.AND P3, PT, R88.reuse, 0x40, PT ;  /* 0x000000405800780c */ /* 0x040fe40003f64270 */
        /* <DEDUP_REMOVED lines=9> */
[----:B------:R-:W-:Y:S01]  /*198d0*/  FMNMX.FTZ R90, R107, R90, !PT ;  /* 0x0000005a6b5a7209 */ /* 0x000fe20007810000 */
[----:B------:R-:W-:-:S01]  /*198e0*/  FFMA.FTZ R62, R2, R85, -R21 ;  /* 0x00000055023e7223 */ /* 0x000fc20000010815 */
        /* <DEDUP_REMOVED lines=13> */
[C---:B------:R-:W-:Y:S02]  /*199c0*/  ISETP.GT.AND P3, PT, R88.reuse, 0x60, PT ;  /* 0x000000605800780c */ /* 0x040fe40003f64270 */
[----:B------:R-:W-:Y:S01]  /*199d0*/  FMNMX.FTZ R90, R113, R90, !PT ;  /* 0x0000005a715a7209 */ /* 0x000fe20007810000 */
[----:B------:R0:W-:Y:S01]  /*199e0*/  MUFU.EX2 R63, R62 ;  /* 0x0000003e003f7308 */ /* 0x0001e20000000800 */
[----:B------:R-:W-:-:S02]  /*199f0*/  ISETP.GT.AND P4, PT, R88, 0x61, PT ;  /* 0x000000615800780c */ /* 0x000fc40003f84270 */
[----:B------:R-:W-:Y:S01]  /*19a00*/  FMNMX.FTZ R90, R71, R90, !PT ;  /* 0x0000005a475a7209 */ /* 0x000fe20007810000 */
[----:B0-----:R-:W-:-:S01]  /*19a10*/  FFMA.FTZ R62, R2, R57, -R21 ;  /* 0x00000039023e7223 */ /* 0x001fc20000010815 */
[----:B------:R-:W-:Y:S02]  /*19a20*/  FSEL R57, R42, -INF , P3 ;  /* 0xff8000002a397808 */ /* 0x000fe40001800000 */
        /* <DEDUP_REMOVED lines=32> */
[----:B------:R-:W-:Y:S02]  /*19c30*/  ISETP.GT.AND P3, PT, R88, 0x90, PT ;  /* 0x000000905800780c */ /* 0x000fe40003f64270 */
[----:B------:R-:W-:Y:S02]  /*19c40*/  FSEL R31, R31, -INF , P4 ;  /* 0xff8000001f1f7808 */ /* 0x000fe40002000000 */
[----:B------:R-:W-:Y:S01]  /*19c50*/  FMNMX.FTZ R90, R125, R90, !PT ;  /* 0x0000005a7d5a7209 */ /* 0x000fe20007810000 */
[----:B------:R-:W-:Y:S01]  /*19c60*/  FFMA.FTZ R27, R2, R69, -R21 ;  /* 0x00000045021b7223 */ /* 0x000fe20000010815 */
        /* <DEDUP_REMOVED lines=10> */
[----:B------:R-:W-:-:S04]  /*19d10*/  FMNMX.FTZ R90, R129, R90, !PT ;  /* 0x0000005a815a7209 */ /* 0x000fc80007810000 */
[----:B------:R-:W-:Y:S01]  /*19d20*/  FMNMX.FTZ R90, R131, R90, !PT ;  /* 0x0000005a835a7209 */ /* 0x000fe20007810000 */
[----:B------:R-:W-:-:S04]  /*19d30*/  FFMA.FTZ R39, R2, R45, -R21 ;  /* 0x0000002d02277223 */ /* 0x000fc80000010815 */
[----:B------:R-:W0:Y:S01]  /*19d40*/  SHFL.BFLY PT, R45, R90, 0x2, 0x1f ;  /* 0x0c401f005a2d7f89 */ /* 0x000e2200000e0000 */
[----:B------:R-:W-:-:S01]  /*19d50*/  FFMA.FTZ R38, R2, R49, -R21 ;  /* 0x0000003102267223 */ /* 0x000fc20000010815 */
[C-C-:B------:R-:W-:Y:S01]  /*19d60*/  FFMA.FTZ R34, R2.reuse, R44, -R21.reuse ;  /* 0x0000002c02227223 */ /* 0x140fe20000010815 */
[----:B------:R-:W-:-:S01]  /*19d70*/  FFMA.FTZ R44, R2, R10, -R21 ;  /* 0x0000000a022c7223 */ /* 0x000fc20000010815 */
[----:B0-----:R-:W-:-:S05]  /*19d80*/  FMNMX.FTZ R49, R90, R45, !PT ;  /* 0x0000002d5a317209 */ /* 0x001fca0007810000 */
[----:B------:R-:W0:Y:S01]  /*19d90*/  SHFL.BFLY PT, R10, R49, 0x1, 0x1f ;  /* 0x0c201f00310a7f89 */ /* 0x000e2200000e0000 */
[----:B------:R-:W-:-:S01]  /*19da0*/  FFMA.FTZ R45, R2, R20, -R21 ;  /* 0x00000014022d7223 */ /* 0x000fc20000010815 */
[C-C-:B------:R-:W-:Y:S01]  /*19db0*/  FFMA.FTZ R20, R2.reuse, R32, -R21.reuse ;  /* 0x0000002002147223 */ /* 0x140fe20000010815 */
[----:B------:R-:W-:-:S01]  /*19dc0*/  FFMA.FTZ R32, R2, R36, -R21 ;  /* 0x0000002402207223 */ /* 0x000fc20000010815 */
[C-C-:B------:R-:W-:Y:S01]  /*19dd0*/  FFMA.FTZ R4, R2.reuse, R108, -R21.reuse ;  /* 0x0000006c02047223 */ /* 0x140fe20000010815 */
[----:B------:R-:W-:-:S01]  /*19de0*/  FFMA.FTZ R106, R2, R106, -R21 ;  /* 0x0000006a026a7223 */ /* 0x000fc20000010815 */
[----:B------:R-:W-:Y:S01]  /*19df0*/  FFMA.FTZ R6, R2, R6, -R21 ;  /* 0x0000000602067223 */ /* 0x000fe20000010815 */
[----:B0-----:R-:W-:-:S04]  /*19e00*/  FMNMX.FTZ R10, R49, R10, !PT ;  /* 0x0000000a310a7209 */ /* 0x001fc80007810000 */
[----:B------:R-:W-:Y:S01]  /*19e10*/  FSETP.NEU.FTZ.AND P3, PT, R10, -INF , PT ;  /* 0xff8000000a00780b */ /* 0x000fe20003f7d000 */
[----:B------:R-:W-:-:S05]  /*19e20*/  FFMA.FTZ R36, R2, R10, -8 ;  /* 0xc100000002247423 */ /* 0x000fca000001000a */
[----:B------:R-:W-:Y:S01]  /*19e30*/  FSEL R66, R36, RZ, P3 ;  /* 0x000000ff24427208 */ /* 0x000fe20001800000 */
[----:B------:R-:W-:Y:S04]  /*19e40*/  MUFU.EX2 R4, R4 ;  /* 0x0000000400047308 */ /* 0x000fe80000000800 */
[----:B------:R-:W-:-:S01]  /*19e50*/  FFMA.FTZ R217, R2, R37, -R66 ;  /* 0x0000002502d97223 */ /* 0x000fc20000010842 */
[----:B------:R-:W-:-:S03]  /*19e60*/  FFMA.FTZ R36, R2, R91, -R66 ;  /* 0x0000005b02247223 */ /* 0x000fc60000010842 */
[----:B------:R-:W0:Y:S01]  /*19e70*/  MUFU.EX2 R5, R106 ;  /* 0x0000006a00057308 */ /* 0x000e220000000800 */
[----:B------:R-:W-:-:S01]  /*19e80*/  FFMA.FTZ R53, R2, R53, -R66 ;  /* 0x0000003502357223 */ /* 0x000fc20000010842 */
[C---:B------:R-:W-:Y:S01]  /*19e90*/  FFMA.FTZ R95, R2.reuse, R95, -R66 ;  /* 0x0000005f025f7223 */ /* 0x040fe20000010842 */
[----:B------:R-:W-:-:S01]  /*19ea0*/  FFMA.FTZ R7, R2, R96, -R21 ;  /* 0x0000006002077223 */ /* 0x000fc20000010815 */
[----:B------:R-:W-:-:S04]  /*19eb0*/  FFMA.FTZ R26, R2, R68, -R21 ;  /* 0x00000044021a7223 */ /* 0x000fc80000010815 */
[----:B------:R-:W-:Y:S01]  /*19ec0*/  MUFU.EX2 R217, R217 ;  /* 0x000000d900d97308 */ /* 0x000fe20000000800 */
[----:B------:R-:W-:-:S07]  /*19ed0*/  FFMA.FTZ R219, R2, R77, -R66 ;  /* 0x0000004d02db7223 */ /* 0x000fce0000010842 */
[----:B------:R-:W1:Y:S01]  /*19ee0*/  MUFU.EX2 R36, R36 ;  /* 0x0000002400247308 */ /* 0x000e620000000800 */
[----:B------:R-:W-:-:S01]  /*19ef0*/  FFMA.FTZ R74, R2, R73, -R21 ;  /* 0x00000049024a7223 */ /* 0x000fc20000010815 */
[----:B------:R-:W-:-:S06]  /*19f00*/  FFMA.FTZ R35, R2, R41, -R21 ;  /* 0x0000002902237223 */ /* 0x000fcc0000010815 */
[----:B------:R-:W2:Y:S01]  /*19f10*/  MUFU.EX2 R6, R6 ;  /* 0x0000000600067308 */ /* 0x000ea20000000800 */
[----:B------:R-:W-:-:S01]  /*19f20*/  FFMA.FTZ R104, R2, R104, -R21 ;  /* 0x0000006802687223 */ /* 0x000fc20000010815 */
[C-C-:B------:R-:W-:Y:S01]  /*19f30*/  FFMA.FTZ R11, R2.reuse, R100, -R21.reuse ;  /* 0x00000064020b7223 */ /* 0x140fe20000010815 */
[----:B------:R-:W-:-:S01]  /*19f40*/  FFMA.FTZ R13, R2, R13, -R21 ;  /* 0x0000000d020d7223 */ /* 0x000fc20000010815 */
[----:B------:R-:W-:-:S04]  /*19f50*/  FFMA.FTZ R29, R2, R92, -R21 ;  /* 0x0000005c021d7223 */ /* 0x000fc80000010815 */
[----:B------:R-:W3:Y:S01]  /*19f60*/  MUFU.EX2 R68, R53 ;  /* 0x0000003500447308 */ /* 0x000ee20000000800 */
[----:B------:R-:W-:-:S01]  /*19f70*/  FFMA.FTZ R73, R2, R80, -R21 ;  /* 0x0000005002497223 */ /* 0x000fc20000010815 */
[C-C-:B------:R-:W-:Y:S01]  /*19f80*/  FFMA.FTZ R76, R2.reuse, R76, -R21.reuse ;  /* 0x0000004c024c7223 */ /* 0x140fe20000010815 */
[----:B------:R-:W-:-:S01]  /*19f90*/  FFMA.FTZ R58, R2, R84, -R21 ;  /* 0x00000054023a7223 */ /* 0x000fc20000010815 */
[C-C-:B------:R-:W-:Y:S01]  /*19fa0*/  FFMA.FTZ R59, R2.reuse, R72, -R21.reuse ;  /* 0x00000048023b7223 */ /* 0x140fe20000010815 */
[----:B------:R-:W-:-:S03]  /*19fb0*/  FFMA.FTZ R42, R2, R60, -R21 ;  /* 0x0000003c022a7223 */ /* 0x000fc60000010815 */
[----:B------:R-:W4:Y:S01]  /*19fc0*/  MUFU.EX2 R9, R9 ;  /* 0x0000000900097308 */ /* 0x000f220000000800 */
        /* <DEDUP_REMOVED lines=8> */
[----:B------:R-:W5:Y:S01]  /*1a050*/  MUFU.EX2 R95, R95 ;  /* 0x0000005f005f7308 */ /* 0x000f620000000800 */
[----:B------:R-:W-:-:S01]  /*1a060*/  FFMA.FTZ R21, R2, R40, -R21 ;  /* 0x0000002802157223 */ /* 0x000fc20000010815 */
[C-C-:B------:R-:W-:Y:S01]  /*1a070*/  FFMA.FTZ R40, R2.reuse, R99, -R66.reuse ;  /* 0x0000006302287223 */ /* 0x140fe20000010842 */
[----:B------:R-:W-:-:S05]  /*1a080*/  FFMA.FTZ R205, R2, R57, -R66 ;  /* 0x0000003902cd7223 */ /* 0x000fca0000010842 */
[----:B------:R-:W5:Y:S01]  /*1a090*/  MUFU.EX2 R7, R7 ;  /* 0x0000000700077308 */ /* 0x000f620000000800 */
[----:B------:R-:W-:-:S01]  /*1a0a0*/  FFMA.FTZ R81, R2, R81, -R66 ;  /* 0x0000005102517223 */ /* 0x000fc20000010842 */
[----:B0-----:R-:W-:Y:S01]  /*1a0b0*/  FADD.FTZ R57, R4, R5 ;  /* 0x0000000504397221 */ /* 0x001fe20000010000 */
[----:B------:R-:W-:-:S05]  /*1a0c0*/  FFMA.FTZ R56, R2, R67, -R66 ;  /* 0x0000004302387223 */ /* 0x000fca0000010842 */
[----:B------:R-:W0:Y:S01]  /*1a0d0*/  MUFU.EX2 R219, R219 ;  /* 0x000000db00db7308 */ /* 0x000e220000000800 */
[----:B-1----:R-:W-:-:S01]  /*1a0e0*/  FADD.FTZ R67, R217, R36 ;  /* 0x00000024d9437221 */ /* 0x002fc20000010000 */
[----:B--2---:R-:W-:-:S06]  /*1a0f0*/  FADD.FTZ R82, R6, R57 ;  /* 0x0000003906527221 */ /* 0x004fcc0000010000 */
[----:B------:R-:W1:Y:S01]  /*1a100*/  MUFU.EX2 R8, R104 ;  /* 0x0000006800087308 */ /* 0x000e620000000800 */
[----:B------:R-:W-:-:S01]  /*1a110*/  FFMA.FTZ R103, R2, R103, -R66 ;  /* 0x0000006702677223 */ /* 0x000fc20000010842 */
[----:B---3--:R-:W-:-:S06]  /*1a120*/  FADD.FTZ R84, R68, R67 ;  /* 0x0000004344547221 */ /* 0x008fcc0000010000 */
[----:B------:R-:W2:Y:S01]  /*1a130*/  MUFU.EX2 R40, R40 ;  /* 0x0000002800287308 */ /* 0x000ea20000000800 */
[----:B------:R-:W-:-:S01]  /*1a140*/  FFMA.FTZ R213, R2, R89, -R66 ;  /* 0x0000005902d57223 */ /* 0x000fc20000010842 */
[----:B----4-:R-:W-:-:S06]  /*1a150*/  FADD.FTZ R82, R9, R82 ;  /* 0x0000005209527221 */ /* 0x010fcc0000010000 */
[----:B------:R-:W3:Y:S01]  /*1a160*/  MUFU.EX2 R11, R11 ;  /* 0x0000000b000b7308 */ /* 0x000ee20000000800 */
[----:B-----5:R-:W-:-:S01]  /*1a170*/  FADD.FTZ R84, R95, R84 ;  /* 0x000000545f547221 */ /* 0x020fc20000010000 */
[----:B------:R-:W-:-:S06]  /*1a180*/  FFMA.FTZ R50, R2, R75, -R66 ;  /* 0x0000004b02327223 */ /* 0x000fcc0000010842 */
[----:B------:R-:W4:Y:S01]  /*1a190*/  MUFU.EX2 R81, R81 ;  /* 0x0000005100517308 */ /* 0x000f220000000800 */
[----:B------:R-:W-:-:S07]  /*1a1a0*/  FADD.FTZ R57, R7, R82 ;  /* 0x0000005207397221 */ /* 0x000fce0000010000 */
[----:B------:R-:W5:Y:S01]  /*1a1b0*/  MUFU.EX2 R12, R12 ;  /* 0x0000000c000c7308 */ /* 0x000f620000000800 */
[----:B0-----:R-:W-:-:S01]  /*1a1c0*/  FADD.FTZ R67, R219, R84 ;  /* 0x00000054db437221 */ /* 0x001fc20000010000 */
[----:B------:R-:W-:-:S06]  /*1a1d0*/  FFMA.FTZ R93, R2, R93, -R66 ;  /* 0x0000005d025d7223 */ /* 0x000fcc0000010842 */
[----:B------:R-:W0:Y:S01]  /*1a1e0*/  MUFU.EX2 R70, R103 ;  /* 0x0000006700467308 */ /* 0x000e220000000800 */
[----:B-1----:R-:W-:-:S07]  /*1a1f0*/  FADD.FTZ R82, R8, R57 ;  /* 0x0000003908527221 */ /* 0x002fce0000010000 */
[----:B------:R-:W1:Y:S01]  /*1a200*/  MUFU.EX2 R13, R13 ;  /* 0x0000000d000d7308 */ /* 0x000e620000000800 */
[----:B--2---:R-:W-:-:S01]  /*1a210*/  FADD.FTZ R84, R40, R67 ;  /* 0x0000004328547221 */ /* 0x004fc20000010000 */
[----:B---3--:R-:W-:-:S06]  /*1a220*/  FADD.FTZ R57, R11, R82 ;  /* 0x000000520b397221 */ /* 0x008fcc0000010000 */
        /* <DEDUP_REMOVED lines=8> */
[----:B0-----:R-:W-:-:S01]  /*1a2b0*/  FADD.FTZ R86, R70, R67 ;  /* 0x0000004346567221 */ /* 0x001fc20000010000 */
[----:B------:R-:W-:-:S06]  /*1a2c0*/  FFMA.FTZ R52, R2, R83, -R66 ;  /* 0x0000005302347223 */ /* 0x000fcc0000010842 */
[----:B------:R-:W0:Y:S01]  /*1a2d0*/  MUFU.EX2 R93, R93 ;  /* 0x0000005d005d7308 */ /* 0x000e220000000800 */
[----:B-1----:R-:W-:-:S01]  /*1a2e0*/  FADD.FTZ R57, R13, R84 ;  /* 0x000000540d397221 */ /* 0x002fc20000010000 */
[----:B------:R-:W-:-:S06]  /*1a2f0*/  @!P2 PRMT R64, RZ, 0x654, R3 ;  /* 0x00000654ff40a816 */ /* 0x000fcc0000000003 */
[----:B------:R-:W1:Y:S01]  /*1a300*/  MUFU.EX2 R74, R74 ;  /* 0x0000004a004a7308 */ /* 0x000e620000000800 */
[----:B--2---:R-:W-:-:S01]  /*1a310*/  FADD.FTZ R67, R213, R86 ;  /* 0x00000056d5437221 */ /* 0x004fc20000010000 */
[----:B------:R-:W-:-:S06]  /*1a320*/  FFMA.FTZ R101, R2, R101, -R66 ;  /* 0x0000006502657223 */ /* 0x000fcc0000010842 */
[----:B------:R-:W2:Y:S01]  /*1a330*/  MUFU.EX2 R72, R79 ;  /* 0x0000004f00487308 */ /* 0x000ea20000000800 */
[----:B------:R-:W-:-:S01]  /*1a340*/  FADD.FTZ R84, R48, R57 ;  /* 0x0000003930547221 */ /* 0x000fc20000010000 */
[----:B------:R5:W-:Y:S06]  /*1a350*/  @!P2 SYNCS.ARRIVE.TRANS64.RED.A1T0 RZ, [R64+URZ], RZ ;  /* 0x000000ff40ffa9a7 */ /* 0x000bec000810043f */
[----:B------:R-:W2:Y:S01]  /*1a360*/  MUFU.EX2 R73, R73 ;  /* 0x0000004900497308 */ /* 0x000ea20000000800 */
[----:B------:R-:W-:-:S01]  /*1a370*/  FFMA.FTZ R87, R2, R87, -R66 ;  /* 0x0000005702577223 */ /* 0x000fc20000010842 */
[C-C-:B------:R-:W-:Y:S01]  /*1a380*/  FFMA.FTZ R49, R2.reuse, R105, -R66.reuse ;  /* 0x0000006902317223 */ /* 0x140fe20000010842 */
[----:B------:R-:W-:-:S01]  /*1a390*/  FFMA.FTZ R54, R2, R107, -R66 ;  /* 0x0000006b02367223 */ /* 0x000fc20000010842 */
[----:B------:R-:W-:-:S04]  /*1a3a0*/  FFMA.FTZ R109, R2, R109, -R66 ;  /* 0x0000006d026d7223 */ /* 0x000fc80000010842 */
[----:B------:R-:W2:Y:S01]  /*1a3b0*/  MUFU.EX2 R37, R37 ;  /* 0x0000002500257308 */ /* 0x000ea20000000800 */
[----:B------:R-:W-:-:S01]  /*1a3c0*/  FFMA.FTZ R85, R2, R85, -R66 ;  /* 0x0000005502557223 */ /* 0x000fc20000010842 */
[C-C-:B------:R-:W-:Y:S01]  /*1a3d0*/  FFMA.FTZ R53, R2.reuse, R111, -R66.reuse ;  /* 0x0000006f02357223 */ /* 0x140fe20000010842 */
[----:B------:R-:W-:-:S01]  /*1a3e0*/  FFMA.FTZ R60, R2, R113, -R66 ;  /* 0x00000071023c7223 */ /* 0x000fc20000010842 */
[C-C-:B------:R-:W-:Y:S01]  /*1a3f0*/  FFMA.FTZ R71, R2.reuse, R71, -R66.reuse ;  /* 0x0000004702477223 */ /* 0x140fe20000010842 */
[----:B-----5:R-:W-:-:S03]  /*1a400*/  FFMA.FTZ R64, R2, R115, -R66 ;  /* 0x0000007302407223 */ /* 0x020fc60000010842 */
[----:B------:R-:W5:Y:S01]  /*1a410*/  MUFU.EX2 R76, R76 ;  /* 0x0000004c004c7308 */ /* 0x000f620000000800 */
[----:B------:R-:W-:-:S01]  /*1a420*/  FFMA.FTZ R117, R2, R117, -R66 ;  /* 0x0000007502757223 */ /* 0x000fc20000010842 */
[C-C-:B------:R-:W-:Y:S01]  /*1a430*/  FFMA.FTZ R61, R2.reuse, R61, -R66.reuse ;  /* 0x0000003d023d7223 */ /* 0x140fe20000010842 */
[----:B------:R-:W-:-:S01]  /*1a440*/  FFMA.FTZ R119, R2, R119, -R66 ;  /* 0x0000007702777223 */ /* 0x000fc20000010842 */
[C-C-:B------:R-:W-:Y:S01]  /*1a450*/  FFMA.FTZ R51, R2.reuse, R51, -R66.reuse ;  /* 0x0000003302337223 */ /* 0x140fe20000010842 */
[----:B------:R-:W-:-:S01]  /*1a460*/  FFMA.FTZ R121, R2, R121, -R66 ;  /* 0x0000007902797223 */ /* 0x000fc20000010842 */
[C-C-:B------:R-:W-:Y:S01]  /*1a470*/  FFMA.FTZ R55, R2.reuse, R55, -R66.reuse ;  /* 0x0000003702377223 */ /* 0x140fe20000010842 */
[----:B------:R-:W-:-:S01]  /*1a480*/  FFMA.FTZ R65, R2, R65, -R66 ;  /* 0x0000004102417223 */ /* 0x000fc20000010842 */
        /* <DEDUP_REMOVED lines=9> */
[----:B---3--:R-:W-:-:S01]  /*1a520*/  FADD.FTZ R66, R50, R67 ;  /* 0x0000004332427221 */ /* 0x008fc20000010000 */
[----:B----4-:R-:W-:Y:S01]  /*1a530*/  FADD.FTZ R57, R29, R84 ;  /* 0x000000541d397221 */ /* 0x010fe20000010000 */
[----:B------:R-:W-:-:S02]  /*1a540*/  F2FP.SATFINITE.E4M3.F32.PACK_AB_MERGE_C R216, R9, R6, RZ ;  /* 0x0000000609d8723e */ /* 0x000fc400048070ff */
[----:B0-----:R-:W-:Y:S01]  /*1a550*/  FADD.FTZ R9, R93, R66 ;  /* 0x000000425d097221 */ /* 0x001fe20000010000 */
[----:B-1----:R-:W-:-:S02]  /*1a560*/  FADD.FTZ R66, R74, R57 ;  /* 0x000000394a427221 */ /* 0x002fc40000010000 */
[----:B------:R-:W0:Y:S01]  /*1a570*/  MUFU.EX2 R101, R101 ;  /* 0x0000006500657308 */ /* 0x000e220000000800 */
[----:B------:R-:W-:Y:S01]  /*1a580*/  F2FP.SATFINITE.E4M3.F32.PACK_AB_MERGE_C R218, R12, R11, RZ ;  /* 0x0000000b0cda723e */ /* 0x000fe200048070ff */
[----:B--2---:R-:W-:Y:S01]  /*1a590*/  FADD.FTZ R12, R72, R9 ;  /* 0x00000009480c7221 */ /* 0x004fe20000010000 */
[----:B------:R-:W-:-:S05]  /*1a5a0*/  FADD.FTZ R9, R73, R66 ;  /* 0x0000004249097221 */ /* 0x000fca0000010000 */
[----:B------:R-:W1:Y:S01]  /*1a5b0*/  MUFU.EX2 R78, R87 ;  /* 0x00000057004e7308 */ /* 0x000e620000000800 */
[----:B------:R-:W-:-:S01]  /*1a5c0*/  FADD.FTZ R11, R37, R12 ;  /* 0x0000000c250b7221 */ /* 0x000fc20000010000 */
[----:B-----5:R-:W-:-:S06]  /*1a5d0*/  FADD.FTZ R9, R76, R9 ;  /* 0x000000094c097221 */ /* 0x020fcc0000010000 */
[----:B------:R-:W2:Y:S01]  /*1a5e0*/  MUFU.EX2 R59, R59 ;  /* 0x0000003b003b7308 */ /* 0x000ea20000000800 */
[----:B------:R-:W-:-:S01]  /*1a5f0*/  FADD.FTZ R12, R52, R11 ;  /* 0x0000000b340c7221 */ /* 0x000fc20000010000 */
[----:B------:R-:W-:-:S06]  /*1a600*/  FADD.FTZ R66, R58, R9 ;  /* 0x000000093a427221 */ /* 0x000fcc0000010000 */
[----:B------:R-:W3:Y:S01]  /*1a610*/  MUFU.EX2 R49, R49 ;  /* 0x0000003100317308 */ /* 0x000ee20000000800 */
[----:B------:R-:W-:-:S07]  /*1a620*/  F2FP.SATFINITE.E4M3.F32.PACK_AB_MERGE_C R216, R5, R4, R216 ;  /* 0x0000000405d8723e */ /* 0x000fce00048070d8 */
[----:B------:R-:W4:Y:S01]  /*1a630*/  MUFU.EX2 R62, R62 ;  /* 0x0000003e003e7308 */ /* 0x000f220000000800 */
[----:B0-----:R-:W-:-:S01]  /*1a640*/  FADD.FTZ R5, R101, R12 ;  /* 0x0000000c65057221 */ /* 0x001fc20000010000 */
[----:B------:R-:W-:-:S06]  /*1a650*/  FADD.FTZ R66, R63, R66 ;  /* 0x000000423f427221 */ /* 0x000fcc0000010000 */
[----:B------:R-:W0:Y:S01]  /*1a660*/  MUFU.EX2 R54, R54 ;  /* 0x0000003600367308 */ /* 0x000e220000000800 */
[----:B-1----:R-:W-:-:S07]  /*1a670*/  F2FP.SATFINITE.E4M3.F32.PACK_AB_MERGE_C R215, R78, R101, RZ ;  /* 0x000000654ed7723e */ /* 0x002fce00048070ff */
[----:B------:R-:W1:Y:S01]  /*1a680*/  MUFU.EX2 R42, R42 ;  /* 0x0000002a002a7308 */ /* 0x000e620000000800 */
[----:B------:R-:W-:-:S01]  /*1a690*/  FADD.FTZ R78, R78, R5 ;  /* 0x000000054e4e7221 */ /* 0x000fc20000010000 */
[----:B--2---:R-:W-:-:S06]  /*1a6a0*/  FADD.FTZ R5, R59, R66 ;  /* 0x000000423b057221 */ /* 0x004fcc0000010000 */
[----:B------:R-:W-:Y:S08]  /*1a6b0*/  MUFU.EX2 R43, R43 ;  /* 0x0000002b002b7308 */ /* 0x000ff00000000800 */
[----:B------:R-:W2:Y:S01]  /*1a6c0*/  MUFU.EX2 R109, R109 ;  /* 0x0000006d006d7308 */ /* 0x000ea20000000800 */
[----:B---3--:R-:W-:-:S07]  /*1a6d0*/  FADD.FTZ R9, R49, R78 ;  /* 0x0000004e31097221 */ /* 0x008fce0000010000 */
[----:B------:R-:W3:Y:S01]  /*1a6e0*/  MUFU.EX2 R80, R85 ;  /* 0x0000005500507308 */ /* 0x000ee20000000800 */
[----:B----4-:R-:W-:-:S07]  /*1a6f0*/  FADD.FTZ R5, R62, R5 ;  /* 0x000000053e057221 */ /* 0x010fce0000010000 */
[----:B------:R-:W4:Y:S01]  /*1a700*/  MUFU.EX2 R46, R46 ;  /* 0x0000002e002e7308 */ /* 0x000f220000000800 */
[----:B------:R-:W-:Y:S01]  /*1a710*/  F2FP.SATFINITE.E4M3.F32.PACK_AB_MERGE_C R218, R8, R7, R218 ;  /* 0x0000000708da723e */ /* 0x000fe200048070da */
[----:B0-----:R-:W-:-:S06]  /*1a720*/  FADD.FTZ R8, R54, R9 ;  /* 0x0000000936087221 */ /* 0x001fcc0000010000 */
[----:B------:R-:W0:Y:S01]  /*1a730*/  MUFU.EX2 R53, R53 ;  /* 0x0000003500357308 */ /* 0x000e220000000800 */
[----:B-1----:R-:W-:-:S07]  /*1a740*/  FADD.FTZ R12, R42, R5 ;  /* 0x000000052a0c7221 */ /* 0x002fce0000010000 */
[----:B------:R-:W1:Y:S01]  /*1a750*/  MUFU.EX2 R47, R47 ;  /* 0x0000002f002f7308 */ /* 0x000e620000000800 */
[----:B--2---:R-:W-:-:S01]  /*1a760*/  FADD.FTZ R5, R109, R8 ;  /* 0x000000086d057221 */ /* 0x004fc20000010000 */
[----:B------:R-:W-:-:S06]  /*1a770*/  F2FP.SATFINITE.E4M3.F32.PACK_AB_MERGE_C R208, R43, R42, RZ ;  /* 0x0000002a2bd0723e */ /* 0x000fcc00048070ff */
[----:B------:R-:W2:Y:S01]  /*1a780*/  MUFU.EX2 R56, R56 ;  /* 0x0000003800387308 */ /* 0x000ea20000000800 */
[----:B------:R-:W-:-:S07]  /*1a790*/  FADD.FTZ R43, R43, R12 ;  /* 0x0000000c2b2b7221 */ /* 0x000fce0000010000 */
[----:B------:R-:W5:Y:S01]  /*1a7a0*/  MUFU.EX2 R26, R26 ;  /* 0x0000001a001a7308 */ /* 0x000f620000000800 */
[C---:B---3--:R-:W-:Y:S01]  /*1a7b0*/  F2FP.SATFINITE.E4M3.F32.PACK_AB_MERGE_C R209, R80.reuse, R109, RZ ;  /* 0x0000006d50d1723e */ /* 0x048fe200048070ff */
[----:B------:R-:W-:-:S06]  /*1a7c0*/  FADD.FTZ R80, R80, R5 ;  /* 0x0000000550507221 */ /* 0x000fcc0000010000 */
[----:B------:R-:W-:Y:S01]  /*1a7d0*/  MUFU.EX2 R27, R27 ;  /* 0x0000001b001b7308 */ /* 0x000fe20000000800 */
[----:B----4-:R-:W-:-:S07]  /*1a7e0*/  FADD.FTZ R12, R46, R43 ;  /* 0x0000002b2e0c7221 */ /* 0x010fce0000010000 */
[----:B------:R-:W3:Y:S01]  /*1a7f0*/  MUFU.EX2 R60, R60 ;  /* 0x0000003c003c7308 */ /* 0x000ee20000000800 */
[----:B0-----:R-:W-:-:S01]  /*1a800*/  FADD.FTZ R5, R53, R80 ;  /* 0x0000005035057221 */ /* 0x001fc20000010000 */
[----:B-1----:R-:W-:-:S06]  /*1a810*/  FADD.FTZ R7, R47, R12 ;  /* 0x0000000c2f077221 */ /* 0x002fcc0000010000 */
[----:B------:R-:W0:Y:S01]  /*1a820*/  MUFU.EX2 R3, R71 ;  /* 0x0000004700037308 */ /* 0x000e220000000800 */
[----:B------:R-:W-:-:S07]  /*1a830*/  F2FP.SATFINITE.E4M3.F32.PACK_AB_MERGE_C R68, R95, R68, RZ ;  /* 0x000000445f44723e */ /* 0x000fce00048070ff */
[----:B------:R-:W1:Y:S01]  /*1a840*/  MUFU.EX2 R30, R30 ;  /* 0x0000001e001e7308 */ /* 0x000e620000000800 */
[----:B--2---:R-:W-:-:S01]  /*1a850*/  FADD.FTZ R5, R56, R5 ;  /* 0x0000000538057221 */ /* 0x004fc20000010000 */
[----:B-----5:R-:W-:-:S06]  /*1a860*/  FADD.FTZ R12, R26, R7 ;  /* 0x000000071a0c7221 */ /* 0x020fcc0000010000 */
[----:B------:R-:W2:Y:S01]  /*1a870*/  MUFU.EX2 R205, R205 ;  /* 0x000000cd00cd7308 */ /* 0x000ea20000000800 */
[----:B------:R-:W-:-:S07]  /*1a880*/  F2FP.SATFINITE.E4M3.F32.PACK_AB_MERGE_C R217, R36, R217, R68 ;  /* 0x000000d924d9723e */ /* 0x000fce0004807044 */
[----:B------:R-:W4:Y:S01]  /*1a890*/  MUFU.EX2 R35, R35 ;  /* 0x0000002300237308 */ /* 0x000f220000000800 */
[----:B---3--:R-:W-:-:S01]  /*1a8a0*/  FADD.FTZ R36, R60, R5 ;  /* 0x000000053c247221 */ /* 0x008fc20000010000 */
[----:B------:R-:W-:-:S06]  /*1a8b0*/  F2FP.SATFINITE.E4M3.F32.PACK_AB_MERGE_C R210, R27, R26, RZ ;  /* 0x0000001a1bd2723e */ /* 0x000fcc00048070ff */
[----:B------:R-:W3:Y:S01]  /*1a8c0*/  MUFU.EX2 R64, R64 ;  /* 0x0000004000407308 */ /* 0x000ee20000000800 */
[----:B------:R-:W-:-:S07]  /*1a8d0*/  FADD.FTZ R27, R27, R12 ;  /* 0x0000000c1b1b7221 */ /* 0x000fce0000010000 */
[----:B------:R-:W5:Y:S01]  /*1a8e0*/  MUFU.EX2 R34, R34 ;  /* 0x0000002200227308 */ /* 0x000f620000000800 */
[----:B0-----:R-:W-:-:S01]  /*1a8f0*/  FADD.FTZ R36, R3, R36 ;  /* 0x0000002403247221 */ /* 0x001fc20000010000 */
[----:B-1----:R-:W-:-:S06]  /*1a900*/  FADD.FTZ R26, R30, R27 ;  /* 0x0000001b1e1a7221 */ /* 0x002fcc0000010000 */
[----:B------:R-:W0:Y:S01]  /*1a910*/  MUFU.EX2 R117, R117 ;  /* 0x0000007500757308 */ /* 0x000e220000000800 */
[----:B------:R-:W-:-:S07]  /*1a920*/  F2FP.SATFINITE.E4M3.F32.PACK_AB_MERGE_C R211, R3, R60, RZ ;  /* 0x0000003c03d3723e */ /* 0x000fce00048070ff */
[----:B------:R-:W1:Y:S01]  /*1a930*/  MUFU.EX2 R39, R39 ;  /* 0x0000002700277308 */ /* 0x000e620000000800 */
[----:B--2---:R-:W-:-:S07]  /*1a940*/  FADD.FTZ R3, R205, R36 ;  /* 0x00000024cd037221 */ /* 0x004fce0000010000 */
[----:B------:R-:W2:Y:S01]  /*1a950*/  MUFU.EX2 R82, R61 ;  /* 0x0000003d00527308 */ /* 0x000ea20000000800 */
[----:B----4-:R-:W-:-:S07]  /*1a960*/  FADD.FTZ R5, R35, R26 ;  /* 0x0000001a23057221 */ /* 0x010fce0000010000 */
[----:B------:R-:W4:Y:S01]  /*1a970*/  MUFU.EX2 R15, R15 ;  /* 0x0000000f000f7308 */ /* 0x000f220000000800 */
[----:B---3--:R-:W-:-:S01]  /*1a980*/  FADD.FTZ R26, R64, R3 ;  /* 0x00000003401a7221 */ /* 0x008fc20000010000 */
[----:B------:R-:W-:Y:S01]  /*1a990*/  F2FP.SATFINITE.E4M3.F32.PACK_AB_MERGE_C R70, R70, R81, RZ ;  /* 0x000000514646723e */ /* 0x000fe200048070ff */
[----:B-----5:R-:W-:-:S05]  /*1a9a0*/  FADD.FTZ R36, R34, R5 ;  /* 0x0000000522247221 */ /* 0x020fca0000010000 */
[----:B------:R-:W3:Y:S01]  /*1a9b0*/  MUFU.EX2 R38, R38 ;  /* 0x0000002600267308 */ /* 0x000ee20000000800 */
[----:B0-----:R-:W-:-:S07]  /*1a9c0*/  FADD.FTZ R3, R117, R26 ;  /* 0x0000001a75037221 */ /* 0x001fce0000010000 */
[----:B------:R-:W0:Y:S01]  /*1a9d0*/  MUFU.EX2 R119, R119 ;  /* 0x0000007700777308 */ /* 0x000e220000000800 */
[----:B------:R-:W-:Y:S01]  /*1a9e0*/  F2FP.SATFINITE.E4M3.F32.PACK_AB_MERGE_C R219, R40, R219, R70 ;  /* 0x000000db28db723e */ /* 0x000fe20004807046 */
[----:B-1----:R-:W-:Y:S01]  /*1a9f0*/  FADD.FTZ R36, R39, R36 ;  /* 0x0000002427247221 */ /* 0x002fe20000010000 */
[----:B------:R-:W1:Y:S05]  /*1aa00*/  @P0 LDC R40, c[0x0][0x44c] ;  /* 0x00011300ff280b82 */ /* 0x000e6a0000000800 */
[----:B------:R-:W-:Y:S08]  /*1aa10*/  MUFU.EX2 R41, R41 ;  /* 0x0000002900297308 */ /* 0x000ff00000000800 */
[----:B------:R-:W5:Y:S01]  /*1aa20*/  MUFU.EX2 R44, R44 ;  /* 0x0000002c002c7308 */ /* 0x000f620000000800 */
[----:B--2---:R-:W-:-:S07]  /*1aa30*/  F2FP.SATFINITE.E4M3.F32.PACK_AB_MERGE_C R117, R82, R117, RZ ;  /* 0x000000755275723e */ /* 0x004fce00048070ff */
[----:B------:R-:W2:Y:S01]  /*1aa40*/  MUFU.EX2 R6, R51 ;  /* 0x0000003300067308 */ /* 0x000ea20000000800 */
[----:B------:R-:W-:Y:S01]  /*1aa50*/  F2FP.SATFINITE.E4M3.F32.PACK_AB_MERGE_C R204, R39, R34, RZ ;  /* 0x0000002227cc723e */ /* 0x000fe200048070ff */
[----:B------:R-:W-:-:S06]  /*1aa60*/  FADD.FTZ R82, R82, R3 ;  /* 0x0000000352527221 */ /* 0x000fcc0000010000 */
[----:B------:R-:W-:Y:S01]  /*1aa70*/  MUFU.EX2 R121, R121 ;  /* 0x0000007900797308 */ /* 0x000fe20000000800 */
[----:B----4-:R-:W-:-:S07]  /*1aa80*/  FADD.FTZ R3, R15, R36 ;  /* 0x000000240f037221 */ /* 0x010fce0000010000 */
[----:B------:R-:W4:Y:S01]  /*1aa90*/  MUFU.EX2 R4, R55 ;  /* 0x0000003700047308 */ /* 0x000f220000000800 */
[----:B------:R-:W1:Y:S01]  /*1aaa0*/  @P0 LDC R36, c[0x0][0x450] ;  /* 0x00011400ff240b82 */ /* 0x000e620000000800 */
[----:B------:R-:W-:Y:S01]  /*1aab0*/  F2FP.SATFINITE.E4M3.F32.PACK_AB_MERGE_C R204, R35, R30, R204 ;  /* 0x0000001e23cc723e */ /* 0x000fe200048070cc */
[----:B---3--:R-:W-:-:S05]  /*1aac0*/  FADD.FTZ R30, R38, R3 ;  /* 0x00000003261e7221 */ /* 0x008fca0000010000 */
[----:B------:R-:W3:Y:S01]  /*1aad0*/  MUFU.EX2 R24, R24 ;  /* 0x0000001800187308 */ /* 0x000ee20000000800 */
[----:B0-----:R-:W-:-:S01]  /*1aae0*/  FADD.FTZ R5, R119, R82 ;  /* 0x0000005277057221 */ /* 0x001fc20000010000 */
[----:B-----5:R-:W-:Y:S01]  /*1aaf0*/  F2FP.SATFINITE.E4M3.F32.PACK_AB_MERGE_C R206, R44, R41, RZ ;  /* 0x000000292cce723e */ /* 0x020fe200048070ff */
[----:B------:R-:W-:-:S05]  /*1ab00*/  FADD.FTZ R41, R41, R30 ;  /* 0x0000001e29297221 */ /* 0x000fca0000010000 */
[----:B------:R-:W0:Y:S01]  /*1ab10*/  MUFU.EX2 R25, R25 ;  /* 0x0000001900197308 */ /* 0x000e220000000800 */
[----:B--2---:R-:W-:-:S07]  /*1ab20*/  FADD.FTZ R34, R6, R5 ;  /* 0x0000000506227221 */ /* 0x004fce0000010000 */
[----:B------:R-:W2:Y:S01]  /*1ab30*/  MUFU.EX2 R65, R65 ;  /* 0x0000004100417308 */ /* 0x000ea20000000800 */
[----:B----4-:R-:W-:Y:S01]  /*1ab40*/  F2FP.SATFINITE.E4M3.F32.PACK_AB_MERGE_C R207, R4, R121, RZ ;  /* 0x0000007904cf723e */ /* 0x010fe200048070ff */
[----:B------:R-:W-:-:S06]  /*1ab50*/  FADD.FTZ R41, R44, R41 ;  /* 0x000000292c297221 */ /* 0x000fcc0000010000 */
[----:B------:R-:W-:Y:S01]  /*1ab60*/  MUFU.EX2 R28, R28 ;  /* 0x0000001c001c7308 */ /* 0x000fe20000000800 */
[----:B------:R-:W-:-:S07]  /*1ab70*/  FADD.FTZ R121, R121, R34 ;  /* 0x0000002279797221 */ /* 0x000fce0000010000 */
[----:B------:R-:W4:Y:S01]  /*1ab80*/  MUFU.EX2 R45, R45 ;  /* 0x0000002d002d7308 */ /* 0x000f220000000800 */
[----:B------:R-:W-:-:S07]  /*1ab90*/  F2FP.SATFINITE.E4M3.F32.PACK_AB_MERGE_C R207, R6, R119, R207 ;  /* 0x0000007706cf723e */ /* 0x000fce00048070cf */
[----:B------:R-:W5:Y:S01]  /*1aba0*/  MUFU.EX2 R8, R123 ;  /* 0x0000007b00087308 */ /* 0x000f620000000800 */
[----:B---3--:R-:W-:-:S01]  /*1abb0*/  FADD.FTZ R6, R24, R41 ;  /* 0x0000002918067221 */ /* 0x008fc20000010000 */
[----:B------:R-:W-:-:S06]  /*1abc0*/  FADD.FTZ R4, R4, R121 ;  /* 0x0000007904047221 */ /* 0x000fcc0000010000 */
[----:B------:R-:W3:Y:S01]  /*1abd0*/  MUFU.EX2 R125, R125 ;  /* 0x0000007d007d7308 */ /* 0x000ee20000000800 */
[----:B0-----:R-:W-:-:S07]  /*1abe0*/  FADD.FTZ R5, R25, R6 ;  /* 0x0000000619057221 */ /* 0x001fce0000010000 */
[----:B------:R-:W0:Y:S01]  /*1abf0*/  MUFU.EX2 R12, R31 ;  /* 0x0000001f000c7308 */ /* 0x000e220000000800 */
[----:B--2---:R-:W-:-:S01]  /*1ac00*/  FADD.FTZ R3, R65, R4 ;  /* 0x0000000441037221 */ /* 0x004fc20000010000 */
[----:B-1----:R-:W-:-:S06]  /*1ac10*/  @P0 IMAD.HI.U32 R9, R235, R40, RZ ;  /* 0x00000028eb090227 */ /* 0x002fcc00078e00ff */
[----:B------:R-:W1:Y:S01]  /*1ac20*/  MUFU.EX2 R20, R20 ;  /* 0x0000001400147308 */ /* 0x000e620000000800 */
[----:B----4-:R-:W-:Y:S01]  /*1ac30*/  F2FP.SATFINITE.E4M3.F32.PACK_AB_MERGE_C R7, R45, R28, RZ ;  /* 0x0000001c2d07723e */ /* 0x010fe200048070ff */
[----:B------:R-:W-:-:S06]  /*1ac40*/  FADD.FTZ R28, R28, R5 ;  /* 0x000000051c1c7221 */ /* 0x000fcc0000010000 */
[----:B------:R-:W2:Y:S01]  /*1ac50*/  MUFU.EX2 R33, R33 ;  /* 0x0000002100217308 */ /* 0x000ea20000000800 */
[----:B------:R-:W-:Y:S02]  /*1ac60*/  IMAD.MOV.U32 R30, RZ, RZ, R235 ;  /* 0x000000ffff1e7224 */ /* 0x000fe400078e00eb */
[----:B-----5:R-:W-:Y:S01]  /*1ac70*/  FADD.FTZ R4, R8, R3 ;  /* 0x0000000308047221 */ /* 0x020fe20000010000 */
[----:B------:R-:W-:-:S04]  /*1ac80*/  @P0 SHF.R.U32.HI R30, RZ, R36, R9 ;  /* 0x00000024ff1e0219 */ /* 0x000fc80000011609 */
[----:B------:R-:W-:Y:S01]  /*1ac90*/  MUFU.EX2 R32, R32 ;  /* 0x0000002000207308 */ /* 0x000fe20000000800 */
[----:B------:R-:W-:-:S07]  /*1aca0*/  FADD.FTZ R45, R45, R28 ;  /* 0x0000001c2d2d7221 */ /* 0x000fce0000010000 */
[----:B------:R-:W4:Y:S01]  /*1acb0*/  MUFU.EX2 R21, R21 ;  /* 0x0000001500157308 */ /* 0x000f220000000800 */
[----:B---3--:R-:W-:-:S01]  /*1acc0*/  FADD.FTZ R3, R125, R4 ;  /* 0x000000047d037221 */ /* 0x008fc20000010000 */
[----:B0-----:R-:W-:Y:S02]  /*1acd0*/  F2FP.SATFINITE.E4M3.F32.PACK_AB_MERGE_C R125, R12, R125, RZ ;  /* 0x0000007d0c7d723e */ /* 0x001fe400048070ff */
[----:B------:R-:W-:-:S04]  /*1ace0*/  IADD3 R5, R30, R110, -R237 ;  /* 0x0000006e1e057210 */ /* 0x000fc80007ffe8ed */
[----:B------:R-:W-:Y:S01]  /*1acf0*/  MUFU.EX2 R129, R129 ;  /* 0x0000008100817308 */ /* 0x000fe20000000800 */
[----:B-1----:R-:W-:-:S07]  /*1ad00*/  FADD.FTZ R4, R20, R45 ;  /* 0x0000002d14047221 */ /* 0x002fce0000010000 */
[----:B------:R-:W0:Y:S01]  /*1ad10*/  MUFU.EX2 R6, R131 ;  /* 0x0000008300067308 */ /* 0x000e220000000800 */
[----:B------:R-:W-:Y:S01]  /*1ad20*/  F2FP.SATFINITE.E4M3.F32.PACK_AB_MERGE_C R201, R8, R65, R125 ;  /* 0x0000004108c9723e */ /* 0x000fe2000480707d */
[----:B------:R-:W-:-:S06]  /*1ad30*/  IMAD.HI R8, R5, 0x66666667, RZ ;  /* 0x6666666705087827 */ /* 0x000fcc00078e02ff */
[----:B------:R-:W-:Y:S01]  /*1ad40*/  MUFU.EX2 R69, R69 ;  /* 0x0000004500457308 */ /* 0x000fe20000000800 */
[----:B--2---:R-:W-:-:S07]  /*1ad50*/  FADD.FTZ R5, R33, R4 ;  /* 0x0000000421057221 */ /* 0x004fce0000010000 */
[----:B------:R-:W1:Y:S01]  /*1ad60*/  MUFU.EX2 R26, R127 ;  /* 0x0000007f001a7308 */ /* 0x000e620000000800 */
[----:B------:R-:W-:Y:S02]  /*1ad70*/  F2FP.SATFINITE.E4M3.F32.PACK_AB_MERGE_C R200, R25, R24, R7 ;  /* 0x0000001819c8723e */ /* 0x000fe40004807007 */
[----:B----4-:R-:W-:Y:S01]  /*1ad80*/  F2FP.SATFINITE.E4M3.F32.PACK_AB_MERGE_C R7, R21, R32, RZ ;  /* 0x000000201507723e */ /* 0x010fe200048070ff */
[----:B------:R-:W-:-:S01]  /*1ad90*/  FADD.FTZ R32, R32, R5 ;  /* 0x0000000520207221 */ /* 0x000fc20000010000 */
[----:B------:R-:W-:Y:S02]  /*1ada0*/  SHF.R.U32.HI R5, RZ, 0x1f, R8 ;  /* 0x0000001fff057819 */ /* 0x000fe40000011608 */
[----:B------:R-:W-:Y:S02]  /*1adb0*/  F2FP.SATFINITE.E4M3.F32.PACK_AB_MERGE_C R202, R33, R20, R7 ;  /* 0x0000001421ca723e */ /* 0x000fe40004807007 */
[----:B0-----:R-:W-:Y:S02]  /*1adc0*/  F2FP.SATFINITE.E4M3.F32.PACK_AB_MERGE_C R7, R6, R129, RZ ;  /* 0x000000810607723e */ /* 0x001fe400048070ff */
[----:B------:R-:W-:-:S02]  /*1add0*/  LEA.HI.SX32 R5, R8, R5, 0x1a ;  /* 0x0000000508057211 */ /* 0x000fc400078fd2ff */
[----:B------:R-:W-:Y:S02]  /*1ade0*/  F2FP.SATFINITE.E4M3.F32.PACK_AB_MERGE_C R206, R38, R15, R206 ;  /* 0x0000000f26ce723e */ /* 0x000fe400048070ce */
[----:B------:R-:W-:Y:S02]  /*1adf0*/  VIMNMX R15, RZ, R5, !PT ;  /* 0x00000005ff0f7248 */ /* 0x000fe40007fe0100 */
[----:B-1----:R-:W-:Y:S01]  /*1ae00*/  F2FP.SATFINITE.E4M3.F32.PACK_AB_MERGE_C R203, R26, R69, R7 ;  /* 0x000000451acb723e */ /* 0x002fe20004807007 */
[----:B------:R-:W-:Y:S02]  /*1ae10*/  VIADD R7, R159, 0xfffffffe ;  /* 0xfffffffe9f077836 */ /* 0x000fe40000000000 */
[----:B------:R-:W-:-:S03]  /*1ae20*/  FADD.FTZ R12, R12, R3 ;  /* 0x000000030c0c7221 */ /* 0x000fc60000010000 */
[----:B------:R-:W-:Y:S01]  /*1ae30*/  ISETP.GE.AND P2, PT, R7, R15, PT ;  /* 0x0000000f0700720c */ /* 0x000fe20003f46270 */
[----:B------:R-:W-:-:S01]  /*1ae40*/  FADD.FTZ R3, R69, R12 ;  /* 0x0000000c45037221 */ /* 0x000fc20000010000 */
[----:B------:R-:W-:-:S03]  /*1ae50*/  F2FP.SATFINITE.E4M3.F32.PACK_AB_MERGE_C R212, R74, R29, RZ ;  /* 0x0000001d4ad4723e */ /* 0x000fc600048070ff */
[----:B------:R-:W-:Y:S01]  /*1ae60*/  FADD.FTZ R4, R26, R3 ;  /* 0x000000031a047221 */ /* 0x000fe20000010000 */
[----:B------:R-:W-:Y:S02]  /*1ae70*/  F2FP.SATFINITE.E4M3.F32.PACK_AB_MERGE_C R72, R72, R93, RZ ;  /* 0x0000005d4848723e */ /* 0x000fe400048070ff */
[----:B------:R-:W-:Y:S01]  /*1ae80*/  F2FP.SATFINITE.E4M3.F32.PACK_AB_MERGE_C R214, R63, R58, RZ ;  /* 0x0000003a3fd6723e */ /* 0x000fe200048070ff */
[----:B------:R-:W-:-:S01]  /*1ae90*/  FADD.FTZ R3, R129, R4 ;  /* 0x0000000481037221 */ /* 0x000fc20000010000 */
[----:B------:R-:W-:Y:S01]  /*1aea0*/  F2FP.SATFINITE.E4M3.F32.PACK_AB_MERGE_C R212, R48, R13, R212 ;  /* 0x0000000d30d4723e */ /* 0x000fe200048070d4 */
[----:B------:R-:W-:-:S01]  /*1aeb0*/  FADD.FTZ R4, R21, R32 ;  /* 0x0000002015047221 */ /* 0x000fc20000010000 */
[----:B------:R-:W-:Y:S01]  /*1aec0*/  F2FP.SATFINITE.E4M3.F32.PACK_AB_MERGE_C R213, R50, R213, R72 ;  /* 0x000000d532d5723e */ /* 0x000fe20004807048 */
[----:B------:R-:W-:-:S01]  /*1aed0*/  FADD.FTZ R3, R6, R3 ;  /* 0x0000000306037221 */ /* 0x000fc20000010000 */
[----:B------:R-:W-:Y:S02]  /*1aee0*/  F2FP.SATFINITE.E4M3.F32.PACK_AB_MERGE_C R214, R76, R73, R214 ;  /* 0x000000494cd6723e */ /* 0x000fe400048070d6 */
[----:B------:R-:W-:-:S02]  /*1aef0*/  CS2R R118, SRZ ;  /* 0x0000000000767805 */ /* 0x000fc4000001ff00 */
[----:B------:R-:W-:Y:S02]  /*1af00*/  F2FP.SATFINITE.E4M3.F32.PACK_AB_MERGE_C R215, R52, R37, R215 ;  /* 0x0000002534d7723e */ /* 0x000fe400048070d7 */
[----:B------:R-:W-:Y:S02]  /*1af10*/  CS2R R114, SRZ ;  /* 0x0000000000727805 */ /* 0x000fe4000001ff00 */
[----:B------:R-:W-:Y:S02]  /*1af20*/  F2FP.SATFINITE.E4M3.F32.PACK_AB_MERGE_C R208, R62, R59, R208 ;  /* 0x0000003b3ed0723e */ /* 0x000fe400048070d0 */
[----:B------:R-:W-:Y:S02]  /*1af30*/  CS2R R112, SRZ ;  /* 0x0000000000707805 */ /* 0x000fe4000001ff00 */
        /* <DEDUP_REMOVED lines=50> */
[----:B------:R-:W-:Y:S02]  /*1b260*/  IMAD.MOV.U32 R5, RZ, RZ, R10 ;  /* 0x000000ffff057224 */ /* 0x000fe400078e000a */
[----:B------:R-:W-:Y:S02]  /*1b270*/  IMAD.MOV.U32 R6, RZ, RZ, R0 ;  /* 0x000000ffff067224 */ /* 0x000fe400078e0000 */
[----:B------:R-:W-:Y:S02]  /*1b280*/  IMAD.MOV.U32 R8, RZ, RZ, R222 ;  /* 0x000000ffff087224 */ /* 0x000fe400078e00de */
[----:B------:R-:W-:-:S07]  /*1b290*/  IMAD.MOV.U32 R119, RZ, RZ, RZ ;  /* 0x000000ffff777224 */ /* 0x000fce00078e00ff */
.L_x_5420:
        /* <DEDUP_REMOVED lines=8> */
.L_x_5411:
[----:B------:R-:W-:-:S04]  /*1b320*/  IADD3 R0, R221, 0x1, RZ ;  /* 0x00000001dd007810 */ /* 0x000fc80007ffe0ff */
[----:B------:R-:W-:-:S04]  /*1b330*/  ISETP.NE.AND P3, PT, R0, 0x2, PT ;  /* 0x000000020000780c */ /* 0x000fc80003f65270 */
[----:B------:R-:W-:Y:S02]  /*1b340*/  SEL R9, R0, RZ, P3 ;  /* 0x000000ff00097207 */ /* 0x000fe40001800000 */
[----:B------:R-:W-:-:S03]  /*1b350*/  SHF.L.U32 R0, R222, 0x1f, RZ ;  /* 0x0000001fde007819 */ /* 0x000fc600000006ff */
[----:B------:R-:W-:-:S04]  /*1b360*/  IMAD R9, R9, 0x8, R16 ;  /* 0x0000000809097824 */ /* 0x000fc800078e0210 */
[----:B------:R0:W1:Y:S01]  /*1b370*/  SYNCS.PHASECHK.TRANS64.TRYWAIT P3, [R9+URZ+0x33430], R0 ;  /* 0x03343000090075a7 */ /* 0x000062000806017f */
[----:B------:R-:W-:Y:S05]  /*1b380*/  @!P1 BRA `(.L_x_5412) ;  /* 0x0000000000049947 */ /* 0x000fea0003800000 */
[----:B------:R-:W-:Y:S01]  /*1b390*/  BPT.TRAP 0x1 ;  /* 0x000000040000795c */ /* 0x000fe20000300000 */
.L_x_5412:
[----:B------:R-:W-:Y:S04]  /*1b3a0*/  BSSY B0, `(.L_x_5410) ;  /* 0x0000004000007945 */ /* 0x000fe80003800000 */
[----:B-1----:R-:W-:Y:S05]  /*1b3b0*/  @P3 BRA `(.L_x_5413) ;  /* 0x0000000000083947 */ /* 0x002fea0003800000 */
[----:B------:R-:W1:Y:S02]  /*1b3c0*/  SYNCS.PHASECHK.TRANS64.TRYWAIT P3, [R9+URZ+0x33430], R0 ;  /* 0x03343000090075a7 */ /* 0x000e64000806017f */
[----:B-1----:R-:W-:Y:S05]  /*1b3d0*/  @!P3 BRA `(.L_x_5414) ;  /* 0x0000013c001cb947 */ /* 0x002fea0003800000 */
.L_x_5413:
[----:B------:R-:W-:Y:S05]  /*1b3e0*/  BSYNC B0 ;  /* 0x0000000000007941 */ /* 0x000fea0003800000 */
.L_x_5410:
[----:B01----:R-:W0:Y:S01]  /*1b3f0*/  S2R R0, SR_TID.X ;  /* 0x0000000000007919 */ /* 0x003e220000002100 */
[----:B------:R-:W-:Y:S01]  /*1b400*/  VIADD R9, R221, 0x1 ;  /* 0x00000001dd097836 */ /* 0x000fe20000000000 */
[----:B------:R-:W-:Y:S05]  /*1b410*/  WARPSYNC.ALL ;  /* 0x0000000000007948 */ /* 0x000fea0003800000 */
[C---:B------:R-:W-:Y:S01]  /*1b420*/  ISETP.NE.AND P3, PT, R9.reuse, 0x2, PT ;  /* 0x000000020900780c */ /* 0x040fe20003f65270 */
[----:B------:R-:W-:Y:S01]  /*1b430*/  IMAD.MOV.U32 R11, RZ, RZ, -0x7fffffe0 ;  /* 0x80000020ff0b7424 */ /* 0x000fe200078e00ff */
[----:B------:R-:W-:Y:S01]  /*1b440*/  UMOV UR48, UR24 ;  /* 0x0000001800307c82 */ /* 0x000fe20008000000 */
[----:B------:R-:W-:Y:S01]  /*1b450*/  UMOV UR49, UR25 ;  /* 0x0000001900317c82 */ /* 0x000fe20008000000 */
[----:B------:R-:W-:Y:S01]  /*1b460*/  SEL R9, R9, RZ, P3 ;  /* 0x000000ff09097207 */ /* 0x000fe20001800000 */
[----:B------:R-:W-:Y:S01]  /*1b470*/  IMAD.MOV.U32 R121, RZ, RZ, -0x7fffffe0 ;  /* 0x80000020ff797424 */ /* 0x000fe200078e00ff */
[----:B------:R-:W-:Y:S01]  /*1b480*/  R2UR UR51, R11 ;  /* 0x000000000b3372ca */ /* 0x000fe200000e0000 */
[----:B------:R-:W-:Y:S01]  /*1b490*/  UMOV UR44, UR24 ;  /* 0x00000018002c7c82 */ /* 0x000fe20008000000 */
[----:B------:R-:W-:Y:S01]  /*1b4a0*/  UMOV UR45, UR25 ;  /* 0x00000019002d7c82 */ /* 0x000fe20008000000 */
[----:B------:R-:W-:Y:S01]  /*1b4b0*/  IMAD R10, R9, 0x780, R14 ;  /* 0x00000780090a7824 */ /* 0x000fe200078e020e */
[----:B------:R-:W-:Y:S01]  /*1b4c0*/  R2UR UR47, R121 ;  /* 0x00000000792f72ca */ /* 0x000fe200000e0000 */
[----:B------:R-:W-:Y:S01]  /*1b4d0*/  IMAD.MOV.U32 R13, RZ, RZ, -0x7fffffe0 ;  /* 0x80000020ff0d7424 */ /* 0x000fe200078e00ff */
[----:B------:R-:W-:Y:S01]  /*1b4e0*/  UMOV UR32, UR24 ;  /* 0x0000001800207c82 */ /* 0x000fe20008000000 */
[C---:B------:R-:W-:Y:S01]  /*1b4f0*/  VIADD R120, R10.reuse, 0x80 ;  /* 0x000000800a787836 */ /* 0x040fe20000000000 */
[C---:B------:R-:W-:Y:S01]  /*1b500*/  R2UR UR50, R10.reuse ;  /* 0x000000000a3272ca */ /* 0x040fe200000e0000 */
[C---:B------:R-:W-:Y:S01]  /*1b510*/  VIADD R12, R10.reuse, 0x100 ;  /* 0x000001000a0c7836 */ /* 0x040fe20000000000 */
[----:B------:R-:W-:Y:S01]  /*1b520*/  R2UR UR27, R13 ;  /* 0x000000000d1b72ca */ /* 0x000fe200000e0000 */
[----:B------:R-:W-:Y:S01]  /*1b530*/  VIADD R20, R10, 0x180 ;  /* 0x000001800a147836 */ /* 0x000fe20000000000 */
[----:B------:R-:W-:Y:S01]  /*1b540*/  R2UR UR46, R120 ;  /* 0x00000000782e72ca */ /* 0x000fe200000e0000 */
[----:B------:R-:W-:Y:S01]  /*1b550*/  IMAD.MOV.U32 R21, RZ, RZ, -0x7fffffe0 ;  /* 0x80000020ff157424 */ /* 0x000fe200078e00ff */
[----:B------:R-:W-:Y:S01]  /*1b560*/  R2UR UR26, R12 ;  /* 0x000000000c1a72ca */ /* 0x000fe200000e0000 */
[----:B------:R-:W-:Y:S01]  /*1b570*/  UMOV UR33, UR25 ;  /* 0x0000001900217c82 */ /* 0x000fe20008000000 */
[----:B------:R-:W-:Y:S01]  /*1b580*/  R2UR UR34, R20 ;  /* 0x00000000142272ca */ /* 0x000fe200000e0000 */
[----:B------:R-:W-:Y:S01]  /*1b590*/  VIADD R120, R10, 0x200 ;  /* 0x000002000a787836 */ /* 0x000fe20000000000 */
[----:B------:R-:W-:Y:S01]  /*1b5a0*/  R2UR UR35, R21 ;  /* 0x00000000152372ca */ /* 0x000fe200000e0000 */
[----:B------:R-:W-:Y:S01]  /*1b5b0*/  UMOV UR28, UR24 ;  /* 0x00000018001c7c82 */ /* 0x000fe20008000000 */
[----:B0-----:R-:W-:Y:S01]  /*1b5c0*/  SHF.R.U32.HI R0, RZ, 0x7, R0 ;  /* 0x00000007ff007819 */ /* 0x001fe20000011600 */
[----:B------:R-:W-:Y:S01]  /*1b5d0*/  UMOV UR29, UR25 ;  /* 0x00000019001d7c82 */ /* 0x000fe20008000000 */
[----:B------:R-:W-:Y:S01]  /*1b5e0*/  R2UR UR30, R120 ;  /* 0x00000000781e72ca */ /* 0x000fe200000e0000 */
[----:B------:R-:W-:Y:S01]  /*1b5f0*/  VIADD R20, R10, 0x82 ;  /* 0x000000820a147836 */ /* 0x000fe20000000000 */
[----:B------:R-:W-:Y:S01]  /*1b600*/  R2UR UR31, R121 ;  /* 0x00000000791f72ca */ /* 0x000fe200000e0000 */
[----:B------:R-:W-:Y:S01]  /*1b610*/  VIADD R0, R0, 0x8 ;  /* 0x0000000800007836 */ /* 0x000fe20000000000 */
[----:B------:R-:W-:Y:S01]  /*1b620*/  IADD3 R12, R10, 0x2, RZ ;  /* 0x000000020a0c7810 */ /* 0x000fe20007ffe0ff */
[----:B------:R-:W-:Y:S01]  /*1b630*/  IMAD.MOV.U32 R21, RZ, RZ, -0x7fffffe0 ;  /* 0x80000020ff157424 */ /* 0x000fe200078e00ff */
[----:B------:R-:W-:Y:S01]  /*1b640*/  R2UR UR7, R13 ;  /* 0x000000000d0772ca */ /* 0x000fe200000e0000 */
[----:B------:R-:W-:Y:S01]  /*1b650*/  IMAD.MOV.U32 R13, RZ, RZ, -0x7fffffe0 ;  /* 0x80000020ff0d7424 */ /* 0x000fe200078e00ff */
[----:B------:R0:W-:Y:S01]  /*1b660*/  BAR.SYNC.DEFER_BLOCKING R0, 0x100 ;  /* 0x000400000000751d */ /* 0x0001e20000010000 */
[----:B------:R-:W-:Y:S01]  /*1b670*/  R2UR UR6, R12 ;  /* 0x000000000c0672ca */ /* 0x000fe200000e0000 */
[----:B------:R-:W-:Y:S01]  /*1b680*/  VIADD R12, R10, 0x102 ;  /* 0x000001020a0c7836 */ /* 0x000fe20000000000 */
[----:B------:R-:W-:-:S03]  /*1b690*/  MOV R11, 0x80000020 ;  /* 0x80000020000b7802 */ /* 0x000fc60000000f00 */
        /* <DEDUP_REMOVED lines=15> */
[----:B------:R-:W-:Y:S02]  /*1b790*/  WARPGROUP.DEPBAR.LE gsb0, 0x0 ;  /* 0x00008000000079c5 */ /* 0x000fe40000010000 */
[----:B------:R-:W-:-:S06]  /*1b7a0*/  WARPGROUP.ARRIVE ;  /* 0x00000000000079c5 */ /* 0x000fcc0000000000 */
[----:B------:R-:W-:Y:S03]  /*1b7b0*/  QGMMA.64x32x32.F32.E4M3.E4M3 R152, gdesc[UR24], RZ, !UPT, gsb0 ;  /* 0x00600000189879f3 */ /* 0x000fe6000c0008ff */
[----:B------:R-:W-:Y:S02]  /*1b7c0*/  WARPGROUP.DEPBAR.LE gsb0, 0x0 ;  /* 0x00008000000079c5 */ /* 0x000fe40000010000 */
[----:B------:R-:W-:-:S06]  /*1b7d0*/  WARPGROUP.ARRIVE ;  /* 0x00000000000079c5 */ /* 0x000fcc0000000000 */
[----:B------:R-:W-:Y:S01]  /*1b7e0*/  QGMMA.64x32x32.F32.E4M3.E4M3 R136, gdesc[UR32], RZ, !UPT, gsb0 ;  /* 0x00600000208879f3 */ /* 0x000fe2000c0008ff */
[----:B------:R-:W-:Y:S01]  /*1b7f0*/  UMOV UR32, UR4 ;  /* 0x0000000400207c82 */ /* 0x000fe20008000000 */
[----:B------:R-:W-:Y:S01]  /*1b800*/  UMOV UR33, UR5 ;  /* 0x0000000500217c82 */ /* 0x000fe20008000000 */
        /* <DEDUP_REMOVED lines=23> */
[----:B------:R-:W-:Y:S01]  /*1b980*/  UMOV UR44, UR8 ;  /* 0x00000008002c7c82 */ /* 0x000fe20008000000 */
[----:B------:R-:W-:Y:S01]  /*1b990*/  UMOV UR45, UR9 ;  /* 0x00000009002d7c82 */ /* 0x000fe20008000000 */
        /* <DEDUP_REMOVED lines=176> */
.L_x_5416:
[----:B------:R-:W-:Y:S01]  /*1c4a0*/  SHF.L.U32 R0, R8, 0x1f, RZ ;  /* 0x0000001f08007819 */ /* 0x000fe200000006ff */
[----:B------:R-:W-:-:S04]  /*1c4b0*/  IMAD R8, R221, 0x8, R16 ;  /* 0x00000008dd087824 */ /* 0x000fc800078e0210 */
[----:B------:R0:W1:Y:S01]  /*1c4c0*/  SYNCS.PHASECHK.TRANS64.TRYWAIT P2, [R8+URZ+0x33450], R0 ;  /* 0x03345000080075a7 */ /* 0x000062000804017f */
[----:B------:R-:W-:Y:S05]  /*1c4d0*/  @!P1 BRA `(.L_x_5417) ;  /* 0x0000000000049947 */ /* 0x000fea0003800000 */
[----:B------:R-:W-:Y:S01]  /*1c4e0*/  BPT.TRAP 0x1 ;  /* 0x000000040000795c */ /* 0x000fe20000300000 */
.L_x_5417:
[----:B-1----:R-:W-:Y:S05]  /*1c4f0*/  @P2 BRA `(.L_x_5415) ;  /* 0x0000000000082947 */ /* 0x002fea0003800000 */
[----:B------:R-:W1:Y:S02]  /*1c500*/  SYNCS.PHASECHK.TRANS64.TRYWAIT P2, [R8+URZ+0x33450], R0 ;  /* 0x03345000080075a7 */ /* 0x000e64000804017f */
[----:B-1----:R-:W-:Y:S05]  /*1c510*/  @!P2 BRA `(.L_x_5418) ;  /* 0x0000012800e0a947 */ /* 0x002fea0003800000 */
.L_x_5415:
[----:B01----:R-:W-:Y:S01]  /*1c520*/  VIADD R0, R16, 0x200 ;  /* 0x0000020010007836 */ /* 0x003fe20000000000 */
[----:B------:R-:W-:Y:S05]  /*1c530*/  WARPSYNC.ALL ;  /* 0x0000000000007948 */ /* 0x000fea0003800000 */
[----:B------:R-:W-:Y:S01]  /*1c540*/  SHF.R.U32.HI R0, RZ, 0x4, R0 ;  /* 0x00000004ff007819 */ /* 0x000fe20000011600 */
[----:B------:R-:W-:Y:S01]  /*1c550*/  IMAD.MOV.U32 R11, RZ, RZ, -0x3ffffff0 ;  /* 0xc0000010ff0b7424 */ /* 0x000fe200078e00ff */
[----:B------:R-:W2:Y:S04]  /*1c560*/  LDL R21, [R1+0x1c] ;  /* 0x00001c0001157983 */ /* 0x000ea80000100800 */
[----:B------:R-:W3:Y:S01]  /*1c570*/  LDL R20, [R1] ;  /* 0x0000000001147983 */ /* 0x000ee20000100800 */
[----:B------:R-:W-:Y:S01]  /*1c580*/  LOP3.LUT R0, R0, 0x3fff, RZ, 0xc0, !PT ;  /* 0x00003fff00007812 */ /* 0x000fe200078ec0ff */
[----:B------:R-:W-:Y:S01]  /*1c590*/  WARPGROUP.ARRIVE ;  /* 0x00000000000079c5 */ /* 0x000fe20000000000 */
[----:B------:R-:W-:Y:S01]  /*1c5a0*/  R2UR UR7, R11 ;  /* 0x000000000b0772ca */ /* 0x000fe200000e0000 */
[----:B------:R-:W-:Y:S01]  /*1c5b0*/  IMAD.MOV.U32 R13, RZ, RZ, -0x3ffffff0 ;  /* 0xc0000010ff0d7424 */ /* 0x000fe200078e00ff */
[----:B------:R-:W-:Y:S01]  /*1c5c0*/  LOP3.LUT R0, R0, 0x10000, RZ, 0xfc, !PT ;  /* 0x0001000000007812 */ /* 0x000fe200078efcff */
[----:B------:R-:W0:Y:S04]  /*1c5d0*/  @P0 LDC R8, c[0x0][0x44c] ;  /* 0x00011300ff080b82 */ /* 0x000e280000000800 */
[----:B------:R-:W-:-:S04]  /*1c5e0*/  IMAD R10, R221, 0x780, R0 ;  /* 0x00000780dd0a7824 */ /* 0x000fc800078e0200 */
[----:B------:R-:W1:Y:S01]  /*1c5f0*/  @P0 LDC R0, c[0x0][0x450] ;  /* 0x00011400ff000b82 */ /* 0x000e620000000800 */
[----:B------:R-:W-:-:S13]  /*1c600*/  R2UR UR6, R10 ;  /* 0x000000000a0672ca */ /* 0x000fda00000e0000 */
[----:B------:R-:W-:Y:S01]  /*1c610*/  QGMMA.64x192x32.F32.E4M3.E4M3 R24, R216, gdesc[UR4], R24, gsb0 ;  /* 0x02e00004d8187df3 */ /* 0x000fe20008000818 */
[----:B------:R-:W-:Y:S01]  /*1c620*/  VIADD R12, R10, 0x180 ;  /* 0x000001800a0c7836 */ /* 0x000fe20000000000 */
[----:B------:R-:W-:-:S04]  /*1c630*/  R2UR UR7, R13 ;  /* 0x000000000d0772ca */ /* 0x000fc800000e0000 */
[----:B------:R-:W-:Y:S01]  /*1c640*/  R2UR UR6, R12 ;  /* 0x000000000c0672ca */ /* 0x000fe200000e0000 */
[----:B------:R-:W-:Y:S02]  /*1c650*/  WARPGROUP.DEPBAR.LE gsb0, 0x0 ;  /* 0x00008000000079c5 */ /* 0x000fe40000010000 */
[----:B------:R-:W4:Y:S01]  /*1c660*/  LDL R219, [R1+0x20] ;  /* 0x0000200001db7983 */ /* 0x000f220000100800 */
[----:B------:R-:W-:Y:S01]  /*1c670*/  WARPGROUP.ARRIVE ;  /* 0x00000000000079c5 */ /* 0x000fe20000000000 */
[----:B------:R-:W-:Y:S02]  /*1c680*/  VIADD R12, R10, 0x300 ;  /* 0x000003000a0c7836 */ /* 0x000fe40000000000 */
[----:B------:R-:W-:-:S07]  /*1c690*/  IMAD.MOV.U32 R13, RZ, RZ, -0x3ffffff0 ;  /* 0xc0000010ff0d7424 */ /* 0x000fce00078e00ff */
[----:B------:R-:W-:Y:S01]  /*1c6a0*/  QGMMA.64x192x32.F32.E4M3.E4M3 R24, R212, gdesc[UR4], R24, gsb0 ;  /* 0x02e00004d4187df3 */ /* 0x000fe20008000818 */
[----:B------:R-:W-:Y:S01]  /*1c6b0*/  R2UR UR6, R12 ;  /* 0x000000000c0672ca */ /* 0x000fe200000e0000 */
[----:B------:R-:W-:Y:S01]  /*1c6c0*/  VIADD R12, R10, 0x480 ;  /* 0x000004800a0c7836 */ /* 0x000fe20000000000 */
[----:B------:R-:W-:Y:S01]  /*1c6d0*/  R2UR UR7, R13 ;  /* 0x000000000d0772ca */ /* 0x000fe200000e0000 */
[----:B------:R-:W-:Y:S01]  /*1c6e0*/  IMAD.MOV.U32 R13, RZ, RZ, -0x3ffffff0 ;  /* 0xc0000010ff0d7424 */ /* 0x000fe200078e00ff */
[----:B------:R-:W-:Y:S02]  /*1c6f0*/  WARPGROUP.DEPBAR.LE gsb0, 0x0 ;  /* 0x00008000000079c5 */ /* 0x000fe40000010000 */
[----:B------:R-:W-:-:S13]  /*1c700*/  WARPGROUP.ARRIVE ;  /* 0x00000000000079c5 */ /* 0x000fda0000000000 */
[----:B------:R-:W-:Y:S01]  /*1c710*/  QGMMA.64x192x32.F32.E4M3.E4M3 R24, R208, gdesc[UR4], R24, gsb0 ;  /* 0x02e00004d0187df3 */ /* 0x000fe20008000818 */
[----:B------:R-:W-:Y:S02]  /*1c720*/  R2UR UR6, R12 ;  /* 0x000000000c0672ca */ /* 0x000fe400000e0000 */
[----:B------:R-:W-:Y:S01]  /*1c730*/  R2UR UR7, R13 ;  /* 0x000000000d0772ca */ /* 0x000fe200000e0000 */
[----:B------:R-:W-:Y:S02]  /*1c740*/  IMAD.MOV.U32 R13, RZ, RZ, -0x3ffffff0 ;  /* 0xc0000010ff0d7424 */ /* 0x000fe400078e00ff */
[----:B----4-:R-:W-:Y:S02]  /*1c750*/  IMAD.IADD R11, R219, 0x1, R235 ;  /* 0x00000001db0b7824 */ /* 0x010fe400078e02eb */
[----:B------:R-:W4:Y:S02]  /*1c760*/  S2R R219, SR_TID.X ;  /* 0x0000000000db7919 */ /* 0x000f240000002100 */
[----:B0-----:R-:W-:-:S05]  /*1c770*/  @P0 IMAD.HI.U32 R8, R11, R8, RZ ;  /* 0x000000080b080227 */ /* 0x001fca00078e00ff */
[----:B-1----:R-:W-:Y:S01]  /*1c780*/  @P0 SHF.R.U32.HI R11, RZ, R0, R8 ;  /* 0x00000000ff0b0219 */ /* 0x002fe20000011608 */
[----:B------:R-:W-:-:S04]  /*1c790*/  IMAD.MOV.U32 R8, RZ, RZ, -0xa0 ;  /* 0xffffff60ff087424 */ /* 0x000fc800078e00ff */
[----:B------:R-:W0:Y:S01]  /*1c7a0*/  SHFL.IDX PT, R0, R11, RZ, 0x1c1f ;  /* 0x001c1fff0b007589 */ /* 0x000e2200000e0000 */
[----:B------:R-:W-:-:S04]  /*1c7b0*/  IMAD R8, R7, R8, 0x1 ;  /* 0x0000000107087424 */ /* 0x000fc800078e0208 */
[----:B--2---:R-:W-:-:S05]  /*1c7c0*/  IMAD R8, R21, -0x2, R8 ;  /* 0xfffffffe15087824 */ /* 0x004fca00078e0208 */
[----:B---3--:R-:W-:-:S04]  /*1c7d0*/  IADD3 R8, -R237, R8, R20 ;  /* 0x00000008ed087210 */ /* 0x008fc80007ffe114 */
[----:B0-----:R-:W-:-:S04]  /*1c7e0*/  IADD3 R0, R8, R0, RZ ;  /* 0x0000000008007210 */ /* 0x001fc80007ffe0ff */
        /* <DEDUP_REMOVED lines=42> */
[----:B------:R-:W-:Y:S01]  /*1ca90*/  ISETP.GT.AND P3, PT, R0, 0x39, PT ;  /* 0x000000390000780c */ /* 0x000fe20003f64270 */
[----:B------:R-:W-:Y:S02]  /*1caa0*/  WARPGROUP.DEPBAR.LE gsb0, 0x0 ;  /* 0x00008000000079c5 */ /* 0x000fe40000010000 */
[----:B------:R-:W-:Y:S01]  /*1cab0*/  FSEL R180, R180, -INF , P2 ;  /* 0xff800000b4b47808 */ /* 0x000fe20001000000 */
[----:B------:R-:W-:Y:S01]  /*1cac0*/  WARPGROUP.ARRIVE ;  /* 0x00000000000079c5 */ /* 0x000fe20000000000 */
[----:B------:R-:W-:Y:S02]  /*1cad0*/  FMNMX.FTZ R12, R177, R12, !PT ;  /* 0x0000000cb10c7209 */ /* 0x000fe40007810000 */
[----:B------:R-:W-:Y:S02]  /*1cae0*/  ISETP.GT.AND P2, PT, R0, 0x40, PT ;  /* 0x000000400000780c */ /* 0x000fe40003f44270 */
[----:B------:R-:W-:Y:S01]  /*1caf0*/  FSEL R181, R181, -INF , P3 ;  /* 0xff800000b5b57808 */ /* 0x000fe20001800000 */
[----:B------:R-:W-:Y:S01]  /*1cb00*/  QGMMA.64x192x32.F32.E4M3.E4M3 R24, R204, gdesc[UR4], R24, gsb0 ;  /* 0x02e00004cc187df3 */ /* 0x000fe20008000818 */
        /* <DEDUP_REMOVED lines=71> */
[----:B------:R-:W-:Y:S02]  /*1cf80*/  FMNMX.FTZ R0, R132, R12, !PT ;  /* 0x0000000c84007209 */ /* 0x000fe40007810000 */
[----:B------:R-:W-:-:S02]  /*1cf90*/  R2UR UR7, R13 ;  /* 0x000000000d0772ca */ /* 0x000fc400000e0000 */
[----:B------:R-:W-:-:S05]  /*1cfa0*/  FMNMX.FTZ R0, R133, R0, !PT ;  /* 0x0000000085007209 */ /* 0x000fca0007810000 */
[----:B------:R-:W0:Y:S02]  /*1cfb0*/  SHFL.BFLY PT, R12, R0, 0x2, 0x1f ;  /* 0x0c401f00000c7f89 */ /* 0x000e2400000e0000 */
[----:B0-----:R-:W-:Y:S01]  /*1cfc0*/  FMNMX.FTZ R0, R0, R12, !PT ;  /* 0x0000000c00007209 */ /* 0x001fe20007810000 */
[----:B------:R-:W-:Y:S02]  /*1cfd0*/  VIADD R12, R10, 0x600 ;  /* 0x000006000a0c7836 */ /* 0x000fe40000000000 */
[----:B------:R-:W0:Y:S03]  /*1cfe0*/  SHFL.IDX PT, R10, R11, 0x1, 0x1c1f ;  /* 0x003c1f000b0a7f89 */ /* 0x000e2600000e0000 */
[----:B------:R-:W-:Y:S01]  /*1cff0*/  R2UR UR6, R12 ;  /* 0x000000000c0672ca */ /* 0x000fe200000e0000 */
[----:B------:R-:W1:Y:S01]  /*1d000*/  SHFL.BFLY PT, R20, R0, 0x1, 0x1f ;  /* 0x0c201f0000147f89 */ /* 0x000e6200000e0000 */
[----:B0-----:R-:W-:Y:S01]  /*1d010*/  IMAD.IADD R10, R8, 0x1, R10 ;  /* 0x00000001080a7824 */ /* 0x001fe200078e020a */
[----:B------:R-:W-:-:S02]  /*1d020*/  WARPGROUP.DEPBAR.LE gsb0, 0x0 ;  /* 0x00008000000079c5 */ /* 0x000fc40000010000 */
[----:B-1----:R-:W-:Y:S01]  /*1d030*/  FMNMX.FTZ R0, R0, R20, !PT ;  /* 0x0000001400007209 */ /* 0x002fe20007810000 */
[----:B------:R-:W-:Y:S01]  /*1d040*/  WARPGROUP.ARRIVE ;  /* 0x00000000000079c5 */ /* 0x000fe20000000000 */
[----:B------:R-:W-:Y:S02]  /*1d050*/  ISETP.GT.AND P4, PT, R10, RZ, PT ;  /* 0x000000ff0a00720c */ /* 0x000fe40003f84270 */
[----:B------:R-:W-:Y:S01]  /*1d060*/  FSETP.NEU.FTZ.AND P2, PT, R0, -INF , PT ;  /* 0xff8000000000780b */ /* 0x000fe20003f5d000 */
[----:B------:R-:W-:-:S01]  /*1d070*/  FFMA.FTZ R13, R2, R0, -8 ;  /* 0xc1000000020d7423 */ /* 0x000fc20000010000 */
[----:B------:R-:W-:Y:S02]  /*1d080*/  ISETP.GT.AND P3, PT, R10, 0x1, PT ;  /* 0x000000010a00780c */ /* 0x000fe40003f64270 */
[----:B------:R-:W-:Y:S01]  /*1d090*/  QGMMA.64x192x32.F32.E4M3.E4M3 R24, R200, gdesc[UR4], R24, gsb0 ;  /* 0x02e00004c8187df3 */ /* 0x000fe20008000818 */
[----:B------:R-:W-:Y:S02]  /*1d0a0*/  FSEL R186, R186, -INF , P4 ;  /* 0xff800000baba7808 */ /* 0x000fe40002000000 */
[----:B------:R-:W-:-:S02]  /*1d0b0*/  FSEL R13, R13, RZ, P2 ;  /* 0x000000ff0d0d7208 */ /* 0x000fc40001000000 */
[----:B------:R-:W-:Y:S02]  /*1d0c0*/  ISETP.GT.AND P5, PT, R10, 0x8, PT ;  /* 0x000000080a00780c */ /* 0x000fe40003fa4270 */
[----:B------:R-:W-:Y:S01]  /*1d0d0*/  FSEL R187, R187, -INF , P3 ;  /* 0xff800000bbbb7808 */ /* 0x000fe20001800000 */
[----:B------:R-:W-:-:S01]  /*1d0e0*/  FFMA.FTZ R21, R2, R189, -R13 ;  /* 0x000000bd02157223 */ /* 0x000fc2000001080d */
[----:B------:R-:W-:Y:S01]  /*1d0f0*/  FMNMX.FTZ R189, R186, R5, !PT ;  /* 0x00000005babd7209 */ /* 0x000fe20007810000 */
[----:B------:R-:W-:-:S01]  /*1d100*/  FFMA.FTZ R184, R2, R184, -R13 ;  /* 0x000000b802b87223 */ /* 0x000fc2000001080d */
[----:B------:R-:W-:Y:S01]  /*1d110*/  ISETP.GT.AND P4, PT, R10, 0x9, PT ;  /* 0x000000090a00780c */ /* 0x000fe20003f84270 */
[----:B------:R-:W-:-:S01]  /*1d120*/  FFMA.FTZ R12, R2, R185, -R13 ;  /* 0x000000b9020c7223 */ /* 0x000fc2000001080d */
[----:B------:R-:W-:Y:S01]  /*1d130*/  FSEL R190, R190, -INF , P5 ;  /* 0xff800000bebe7808 */ /* 0x000fe20002800000 */
[----:B------:R0:W-:Y:S01]  /*1d140*/  MUFU.EX2 R11, R184 ;  /* 0x000000b8000b7308 */ /* 0x0001e20000000800 */
[----:B------:R-:W-:Y:S01]  /*1d150*/  FMNMX.FTZ R189, R187, R189, !PT ;  /* 0x000000bdbbbd7209 */ /* 0x000fe20007810000 */
[--C-:B------:R-:W-:Y:S01]  /*1d160*/  FFMA.FTZ R20, R2, R188, -R13.reuse ;  /* 0x000000bc02147223 */ /* 0x100fe2000001080d */
[----:B------:R-:W-:Y:S01]  /*1d170*/  ISETP.GT.AND P3, PT, R10, 0x10, PT ;  /* 0x000000100a00780c */ /* 0x000fe20003f64270 */
[C-C-:B------:R-:W-:Y:S01]  /*1d180*/  FFMA.FTZ R8, R2.reuse, R193, -R13.reuse ;  /* 0x000000c102087223 */ /* 0x140fe2000001080d */
[----:B------:R-:W-:Y:S01]  /*1d190*/  FSEL R191, R191, -INF , P4 ;  /* 0xff800000bfbf7808 */ /* 0x000fe20002000000 */
[--C-:B------:R-:W-:Y:S01]  /*1d1a0*/  FFMA.FTZ R185, R2, R196, -R13.reuse ;  /* 0x000000c402b97223 */ /* 0x100fe2000001080d */
[----:B------:R-:W-:Y:S01]  /*1d1b0*/  FMNMX.FTZ R189, R190, R189, !PT ;  /* 0x000000bdbebd7209 */ /* 0x000fe20007810000 */
[--C-:B------:R-:W-:Y:S01]  /*1d1c0*/  FFMA.FTZ R188, R2, R197, -R13.reuse ;  /* 0x000000c502bc7223 */ /* 0x100fe2000001080d */
[----:B------:R-:W-:Y:S01]  /*1d1d0*/  ISETP.GT.AND P5, PT, R10, 0x11, PT ;  /* 0x000000110a00780c */ /* 0x000fe20003fa4270 */
[--C-:B0-----:R-:W-:Y:S01]  /*1d1e0*/  FFMA.FTZ R184, R2, R192, -R13.reuse ;  /* 0x000000c002b87223 */ /* 0x101fe2000001080d */
[----:B------:R-:W-:Y:S01]  /*1d1f0*/  FSEL R194, R194, -INF , P3 ;  /* 0xff800000c2c27808 */ /* 0x000fe20001800000 */
[C-C-:B------:R-:W-:Y:S01]  /*1d200*/  FFMA.FTZ R192, R2.reuse, R172, -R13.reuse ;  /* 0x000000ac02c07223 */ /* 0x140fe2000001080d */
        /* <DEDUP_REMOVED lines=9> */
[--C-:B------:R-:W-:Y:S01]  /*1d2a0*/  FFMA.FTZ R177, R2, R177, -R13.reuse ;  /* 0x000000b102b17223 */ /* 0x100fe2000001080d */
[----:B------:R-:W-:Y:S01]  /*1d2b0*/  FSEL R198, R198, -INF , P4 ;  /* 0xff800000c6c67808 */ /* 0x000fe20002000000 */
[C-C-:B------:R-:W-:Y:S01]  /*1d2c0*/  FFMA.FTZ R181, R2.reuse, R181, -R13.reuse ;  /* 0x000000b502b57223 */ /* 0x140fe2000001080d */
[----:B------:R-:W-:Y:S01]  /*1d2d0*/  FMNMX.FTZ R189, R195, R189, !PT ;  /* 0x000000bdc3bd7209 */ /* 0x000fe20007810000 */
[C-C-:B------:R-:W-:Y:S01]  /*1d2e0*/  FFMA.FTZ R152, R2.reuse, R152, -R13.reuse ;  /* 0x0000009802987223 */ /* 0x140fe2000001080d */
[----:B------:R-:W-:Y:S01]  /*1d2f0*/  FSEL R199, R199, -INF , P3 ;  /* 0xff800000c7c77808 */ /* 0x000fe20001800000 */
[--C-:B------:R-:W-:Y:S01]  /*1d300*/  FFMA.FTZ R153, R2, R153, -R13.reuse ;  /* 0x0000009902997223 */ /* 0x100fe2000001080d */
[----:B------:R-:W-:Y:S01]  /*1d310*/  ISETP.GT.AND P4, PT, R10, 0x20, PT ;  /* 0x000000200a00780c */ /* 0x000fe20003f84270 */
[--C-:B------:R-:W-:Y:S01]  /*1d320*/  FFMA.FTZ R157, R2, R157, -R13.reuse ;  /* 0x0000009d029d7223 */ /* 0x100fe2000001080d */
[----:B------:R-:W-:Y:S01]  /*1d330*/  FMNMX.FTZ R189, R198, R189, !PT ;  /* 0x000000bdc6bd7209 */ /* 0x000fe20007810000 */
[--C-:B------:R-:W-:Y:S01]  /*1d340*/  FFMA.FTZ R160, R2, R160, -R13.reuse ;  /* 0x000000a002a07223 */ /* 0x100fe2000001080d */
[----:B------:R-:W-:Y:S01]  /*1d350*/  ISETP.GT.AND P3, PT, R10, 0x21, PT ;  /* 0x000000210a00780c */ /* 0x000fe20003f64270 */
[--C-:B------:R-:W-:Y:S01]  /*1d360*/  FFMA.FTZ R161, R2, R161, -R13.reuse ;  /* 0x000000a102a17223 */ /* 0x100fe2000001080d */
[----:B------:R-:W-:Y:S01]  /*1d370*/  FSEL R172, R170, -INF , P4 ;  /* 0xff800000aaac7808 */ /* 0x000fe20002000000 */
[--C-:B------:R-:W-:Y:S01]  /*1d380*/  FFMA.FTZ R165, R2, R165, -R13.reuse ;  /* 0x000000a502a57223 */ /* 0x100fe2000001080d */
[----:B------:R-:W-:Y:S01]  /*1d390*/  FMNMX.FTZ R189, R199, R189, !PT ;  /* 0x000000bdc7bd7209 */ /* 0x000fe20007810000 */
[----:B------:R0:W-:Y:S01]  /*1d3a0*/  MUFU.EX2 R170, R192 ;  /* 0x000000c000aa7308 */ /* 0x0001e20000000800 */
        /* <DEDUP_REMOVED lines=9> */
[C-C-:B0-----:R-:W-:Y:S01]  /*1d440*/  FFMA.FTZ R192, R2.reuse, R180, -R13.reuse ;  /* 0x000000b402c07223 */ /* 0x141fe2000001080d */
        /* <DEDUP_REMOVED lines=19> */
[----:B------:R-:W-:Y:S01]  /*1d580*/  FFMA.FTZ R132, R2, R132, -R13 ;  /* 0x0000008402847223 */ /* 0x000fe2000001080d */
        /* <DEDUP_REMOVED lines=11> */
[----:B------:R0:W-:Y:S01]  /*1d640*/  MUFU.EX2 R154, R192 ;  /* 0x000000c0009a7308 */ /* 0x0001e20000000800 */
[----:B------:R-:W-:Y:S02]  /*1d650*/  ISETP.GT.AND P5, PT, R10, 0x48, PT ;  /* 0x000000480a00780c */ /* 0x000fe40003fa4270 */
[----:B------:R-:W-:Y:S02]  /*1d660*/  FSEL R155, R155, -INF , P3 ;  /* 0xff8000009b9b7808 */ /* 0x000fe40001800000 */
[----:B------:R-:W-:Y:S02]  /*1d670*/  FMNMX.FTZ R189, R180, R189, !PT ;  /* 0x000000bdb4bd7209 */ /* 0x000fe40007810000 */
[----:B------:R-:W-:Y:S01]  /*1d680*/  ISETP.GT.AND P4, PT, R10, 0x49, PT ;  /* 0x000000490a00780c */ /* 0x000fe20003f84270 */
[----:B------:R-:W-:Y:S01]  /*1d690*/  MUFU.EX2 R21, R21 ;  /* 0x0000001500157308 */ /* 0x000fe20000000800 */
[----:B------:R-:W-:Y:S01]  /*1d6a0*/  FSEL R158, R158, -INF , P5 ;  /* 0xff8000009e9e7808 */ /* 0x000fe20002800000 */
[----:B0-----:R-:W-:Y:S01]  /*1d6b0*/  FFMA.FTZ R192, R2, R156, -R13 ;  /* 0x0000009c02c07223 */ /* 0x001fe2000001080d */
[----:B------:R-:W-:-:S02]  /*1d6c0*/  FMNMX.FTZ R189, R155, R189, !PT ;  /* 0x000000bd9bbd7209 */ /* 0x000fc40007810000 */
[----:B------:R-:W-:Y:S02]  /*1d6d0*/  ISETP.GT.AND P3, PT, R10, 0x50, PT ;  /* 0x000000500a00780c */ /* 0x000fe40003f64270 */
        /* <DEDUP_REMOVED lines=10> */
[----:B------:R-:W-:Y:S01]  /*1d780*/  ISETP.GT.AND P3, PT, R10, 0x59, PT ;  /* 0x000000590a00780c */ /* 0x000fe20003f64270 */
[----:B------:R-:W-:Y:S01]  /*1d790*/  MUFU.EX2 R185, R185 ;  /* 0x000000b900b97308 */ /* 0x000fe20000000800 */
[----:B------:R-:W-:Y:S02]  /*1d7a0*/  FSEL R166, R166, -INF , P4 ;  /* 0xff800000a6a67808 */ /* 0x000fe40002000000 */
[----:B------:R-:W-:Y:S02]  /*1d7b0*/  FMNMX.FTZ R189, R163, R189, !PT ;  /* 0x000000bda3bd7209 */ /* 0x000fe40007810000 */
[----:B------:R-:W-:-:S02]  /*1d7c0*/  FSEL R167, R167, -INF , P3 ;  /* 0xff800000a7a77808 */ /* 0x000fc40001800000 */
[----:B------:R-:W-:Y:S01]  /*1d7d0*/  ISETP.GT.AND P4, PT, R10, 0x60, PT ;  /* 0x000000600a00780c */ /* 0x000fe20003f84270 */
[----:B------:R-:W-:Y:S01]  /*1d7e0*/  MUFU.EX2 R188, R188 ;  /* 0x000000bc00bc7308 */ /* 0x000fe20000000800 */
[----:B------:R-:W-:Y:S02]  /*1d7f0*/  FMNMX.FTZ R189, R166, R189, !PT ;  /* 0x000000bda6bd7209 */ /* 0x000fe40007810000 */
[----:B------:R-:W-:Y:S02]  /*1d800*/  ISETP.GT.AND P3, PT, R10, 0x61, PT ;  /* 0x000000610a00780c */ /* 0x000fe40003f64270 */
[----:B------:R-:W-:Y:S02]  /*1d810*/  FSEL R156, R138, -INF , P4 ;  /* 0xff8000008a9c7808 */ /* 0x000fe40002000000 */
[----:B------:R-:W-:Y:S01]  /*1d820*/  FMNMX.FTZ R189, R167, R189, !PT ;  /* 0x000000bda7bd7209 */ /* 0x000fe20007810000 */
[----:B------:R0:W-:Y:S01]  /*1d830*/  MUFU.EX2 R138, R192 ;  /* 0x000000c0008a7308 */ /* 0x0001e20000000800 */
[----:B------:R-:W-:-:S02]  /*1d840*/  ISETP.GT.AND P5, PT, R10, 0x68, PT ;  /* 0x000000680a00780c */ /* 0x000fc40003fa4270 */
[----:B------:R-:W-:Y:S02]  /*1d850*/  FSEL R139, R139, -INF , P3 ;  /* 0xff8000008b8b7808 */ /* 0x000fe40001800000 */
[----:B------:R-:W-:Y:S02]  /*1d860*/  FMNMX.FTZ R189, R156, R189, !PT ;  /* 0x000000bd9cbd7209 */ /* 0x000fe40007810000 */
[----:B------:R-:W-:Y:S01]  /*1d870*/  ISETP.GT.AND P4, PT, R10, 0x69, PT ;  /* 0x000000690a00780c */ /* 0x000fe20003f84270 */
[----:B------:R-:W-:Y:S01]  /*1d880*/  MUFU.EX2 R168, R168 ;  /* 0x000000a800a87308 */ /* 0x000fe20000000800 */
[----:B------:R-:W-:Y:S01]  /*1d890*/  FSEL R142, R142, -INF , P5 ;  /* 0xff8000008e8e7808 */ /* 0x000fe20002800000 */
[----:B0-----:R-:W-:Y:S01]  /*1d8a0*/  FFMA.FTZ R192, R2, R164, -R13 ;  /* 0x000000a402c07223 */ /* 0x001fe2000001080d */
        /* <DEDUP_REMOVED lines=29> */
[----:B------:R-:W-:Y:S01]  /*1da80*/  FSEL R126, R126, -INF , P5 ;  /* 0xff8000007e7e7808 */ /* 0x000fe20002800000 */
[----:B------:R-:W-:Y:S02]  /*1da90*/  WARPGROUP.DEPBAR.LE gsb0, 0x0 ;  /* 0x00008000000079c5 */ /* 0x000fe40000010000 */
        /* <DEDUP_REMOVED lines=13> */
[----:B------:R-:W-:-:S01]  /*1db70*/  FFMA.FTZ R10, R2, R137, -R13 ;  /* 0x00000089020a7223 */ /* 0x000fc2000001080d */
[----:B------:R-:W-:Y:S01]  /*1db80*/  FSEL R137, R134, -INF , P4 ;  /* 0xff80000086897808 */ /* 0x000fe20002000000 */
[----:B------:R-:W-:-:S01]  /*1db90*/  FFMA.FTZ R13, R2, R133, -R13 ;  /* 0x00000085020d7223 */ /* 0x000fc2000001080d */
[----:B------:R-:W-:Y:S01]  /*1dba0*/  FMNMX.FTZ R189, R131, R189, !PT ;  /* 0x000000bd83bd7209 */ /* 0x000fe20007810000 */
[----:B------:R0:W-:Y:S01]  /*1dbb0*/  MUFU.EX2 R134, R10 ;  /* 0x0000000a00867308 */ /* 0x0001e20000000800 */
[----:B------:R-:W-:-:S02]  /*1dbc0*/  FSEL R135, R135, -INF , P3 ;  /* 0xff80000087877808 */ /* 0x000fc40001800000 */
[----:B----4-:R-:W-:Y:S02]  /*1dbd0*/  LOP3.LUT R204, R219, 0x7f, RZ, 0xc0, !PT ;  /* 0x0000007fdbcc7812 */ /* 0x010fe400078ec0ff */
[----:B------:R-:W1:Y:S03]  /*1dbe0*/  S2R R219, SR_TID.X ;  /* 0x0000000000db7919 */ /* 0x000e660000002100 */
[----:B------:R-:W-:Y:S01]  /*1dbf0*/  MUFU.EX2 R157, R157 ;  /* 0x0000009d009d7308 */ /* 0x000fe20000000800 */
[----:B0-----:R-:W-:-:S04]  /*1dc00*/  FMNMX.FTZ R10, R137, R189, !PT ;  /* 0x000000bd890a7209 */ /* 0x001fc80007810000 */
[----:B------:R-:W-:-:S03]  /*1dc10*/  FMNMX.FTZ R10, R135, R10, !PT ;  /* 0x0000000a870a7209 */ /* 0x000fc60007810000 */
[----:B------:R-:W-:Y:S02]  /*1dc20*/  MUFU.EX2 R160, R160 ;  /* 0x000000a000a07308 */ /* 0x000fe40000000800 */
[----:B------:R-:W0:Y:S06]  /*1dc30*/  SHFL.BFLY PT, R189, R10, 0x2, 0x1f ;  /* 0x0c401f000abd7f89 */ /* 0x000e2c00000e0000 */
[----:B------:R-:W-:Y:S08]  /*1dc40*/  MUFU.EX2 R161, R161 ;  /* 0x000000a100a17308 */ /* 0x000ff00000000800 */
[----:B------:R-:W-:Y:S08]  /*1dc50*/  MUFU.EX2 R165, R165 ;  /* 0x000000a500a57308 */ /* 0x000ff00000000800 */
[----:B------:R-:W-:Y:S01]  /*1dc60*/  MUFU.EX2 R136, R136 ;  /* 0x0000008800887308 */ /* 0x000fe20000000800 */
[----:B0-----:R-:W-:-:S05]  /*1dc70*/  FMNMX.FTZ R10, R10, R189, !PT ;  /* 0x000000bd0a0a7209 */ /* 0x001fca0007810000 */
[----:B------:R-:W0:Y:S02]  /*1dc80*/  SHFL.BFLY PT, R189, R10, 0x1, 0x1f ;  /* 0x0c201f000abd7f89 */ /* 0x000e2400000e0000 */
[----:B------:R-:W-:Y:S08]  /*1dc90*/  MUFU.EX2 R140, R140 ;  /* 0x0000008c008c7308 */ /* 0x000ff00000000800 */
[----:B------:R-:W-:Y:S08]  /*1dca0*/  MUFU.EX2 R141, R141 ;  /* 0x0000008d008d7308 */ /* 0x000ff00000000800 */
[----:B------:R-:W-:Y:S01]  /*1dcb0*/  MUFU.EX2 R144, R144 ;  /* 0x0000009000907308 */ /* 0x000fe20000000800 */
[----:B0-----:R-:W-:-:S07]  /*1dcc0*/  FMNMX.FTZ R10, R10, R189, !PT ;  /* 0x000000bd0a0a7209 */ /* 0x001fce0007810000 */
[----:B------:R-:W-:Y:S01]  /*1dcd0*/  MUFU.EX2 R145, R145 ;  /* 0x0000009100917308 */ /* 0x000fe20000000800 */
[----:B------:R-:W-:Y:S01]  /*1dce0*/  FSETP.NEU.FTZ.AND P3, PT, R10, -INF , PT ;  /* 0xff8000000a00780b */ /* 0x000fe20003f7d000 */
[----:B------:R-:W-:-:S06]  /*1dcf0*/  FFMA.FTZ R189, R2, R10, -8 ;  /* 0xc100000002bd7423 */ /* 0x000fcc000001000a */
[----:B------:R-:W-:Y:S01]  /*1dd00*/  MUFU.EX2 R148, R148 ;  /* 0x0000009400947308 */ /* 0x000fe20000000800 */
[----:B------:R-:W-:-:S05]  /*1dd10*/  FSEL R133, R189, RZ, P3 ;  /* 0x000000ffbd857208 */ /* 0x000fca0001800000 */
[--C-:B------:R-:W-:Y:S01]  /*1dd20*/  FFMA.FTZ R192, R2, R195, -R133.reuse ;  /* 0x000000c302c07223 */ /* 0x100fe20000010885 */
[----:B------:R-:W-:Y:S01]  /*1dd30*/  FSEL R195, R0, RZ, P2 ;  /* 0x000000ff00c37208 */ /* 0x000fe20001000000 */
[C-C-:B------:R-:W-:Y:S01]  /*1dd40*/  FFMA.FTZ R158, R2.reuse, R158, -R133.reuse ;  /* 0x0000009e029e7223 */ /* 0x140fe20000010885 */
[----:B------:R-:W-:-:S01]  /*1dd50*/  FFMA.FTZ R186, R2, R186, -R133 ;  /* 0x000000ba02ba7223 */ /* 0x000fc20000010885 */
[C-C-:B------:R-:W-:Y:S01]  /*1dd60*/  FFMA.FTZ R187, R2.reuse, R187, -R133.reuse ;  /* 0x000000bb02bb7223 */ /* 0x140fe20000010885 */
[----:B------:R-:W-:-:S01]  /*1dd70*/  FFMA.FTZ R189, R2, R190, -R133 ;  /* 0x000000be02bd7223 */ /* 0x000fc20000010885 */
[----:B------:R-:W-:Y:S01]  /*1dd80*/  FADD.FTZ R195, -R195, R6 ;  /* 0x00000006c3c37221 */ /* 0x000fe20000010100 */
[----:B------:R-:W-:-:S01]  /*1dd90*/  FFMA.FTZ R190, R2, R191, -R133 ;  /* 0x000000bf02be7223 */ /* 0x000fc20000010885 */
[----:B------:R0:W-:Y:S01]  /*1dda0*/  MUFU.EX2 R6, R158 ;  /* 0x0000009e00067308 */ /* 0x0001e20000000800 */
[----:B------:R-:W-:-:S01]  /*1ddb0*/  FFMA.FTZ R191, R2, R194, -R133 ;  /* 0x000000c202bf7223 */ /* 0x000fc20000010885 */
[C---:B------:R-:W-:Y:S01]  /*1ddc0*/  FMUL.FTZ R195, R2.reuse, R195 ;  /* 0x000000c302c37220 */ /* 0x040fe20000410000 */
[----:B------:R-:W-:-:S01]  /*1ddd0*/  FFMA.FTZ R193, R2, R198, -R133 ;  /* 0x000000c602c17223 */ /* 0x000fc20000010885 */
[C-C-:B------:R-:W-:Y:S01]  /*1dde0*/  FFMA.FTZ R194, R2.reuse, R199, -R133.reuse ;  /* 0x000000c702c27223 */ /* 0x140fe20000010885 */
[----:B------:R-:W-:-:S01]  /*1ddf0*/  FFMA.FTZ R172, R2, R172, -R133 ;  /* 0x000000ac02ac7223 */ /* 0x000fc20000010885 */
[C-C-:B------:R-:W-:Y:S01]  /*1de00*/  FFMA.FTZ R171, R2.reuse, R171, -R133.reuse ;  /* 0x000000ab02ab7223 */ /* 0x140fe20000010885 */
[----:B------:R-:W-:-:S01]  /*1de10*/  FFMA.FTZ R174, R2, R174, -R133 ;  /* 0x000000ae02ae7223 */ /* 0x000fc20000010885 */
[----:B------:R-:W-:Y:S01]  /*1de20*/  MUFU.EX2 R186, R186 ;  /* 0x000000ba00ba7308 */ /* 0x000fe20000000800 */
[----:B0-----:R-:W-:Y:S01]  /*1de30*/  FSEL R158, R10, RZ, P3 ;  /* 0x000000ff0a9e7208 */ /* 0x001fe20001800000 */
[C-C-:B------:R-:W-:Y:S01]  /*1de40*/  FFMA.FTZ R175, R2.reuse, R175, -R133.reuse ;  /* 0x000000af02af7223 */ /* 0x140fe20000010885 */
[----:B------:R-:W-:-:S01]  /*1de50*/  FFMA.FTZ R178, R2, R178, -R133 ;  /* 0x000000b202b27223 */ /* 0x000fc20000010885 */
[C-C-:B------:R-:W-:Y:S01]  /*1de60*/  FFMA.FTZ R179, R2.reuse, R179, -R133.reuse ;  /* 0x000000b302b37223 */ /* 0x140fe20000010885 */
[----:B------:R-:W-:-:S01]  /*1de70*/  FFMA.FTZ R182, R2, R182, -R133 ;  /* 0x000000b602b67223 */ /* 0x000fc20000010885 */
[----:B------:R-:W-:Y:S01]  /*1de80*/  FADD.FTZ R5, -R158, R5 ;  /* 0x000000059e057221 */ /* 0x000fe20000010100 */
[----:B------:R-:W-:-:S01]  /*1de90*/  FFMA.FTZ R183, R2, R183, -R133 ;  /* 0x000000b702b77223 */ /* 0x000fc20000010885 */
[----:B------:R-:W0:Y:S01]  /*1dea0*/  MUFU.EX2 R158, R195 ;  /* 0x000000c3009e7308 */ /* 0x000e220000000800 */
[----:B------:R-:W-:-:S01]  /*1deb0*/  FFMA.FTZ R180, R2, R180, -R133 ;  /* 0x000000b402b47223 */ /* 0x000fc20000010885 */
[C---:B------:R-:W-:Y:S01]  /*1dec0*/  FMUL.FTZ R5, R2.reuse, R5 ;  /* 0x0000000502057220 */ /* 0x040fe20000410000 */
        /* <DEDUP_REMOVED lines=13> */
[----:B------:R-:W3:Y:S01]  /*1dfa0*/  MUFU.EX2 R187, R187 ;  /* 0x000000bb00bb7308 */ /* 0x000ee20000000800 */
        /* <DEDUP_REMOVED lines=8> */
[----:B--2---:R-:W-:-:S01]  /*1e030*/  FFMA.FTZ R3, R5, R3, R186 ;  /* 0x0000000305037223 */ /* 0x004fc200000100ba */
[----:B------:R-:W-:Y:S01]  /*1e040*/  FADD.FTZ R4, R20, R4 ;  /* 0x0000000414047221 */ /* 0x000fe20000010000 */
[----:B------:R-:W-:-:S01]  /*1e050*/  FFMA.FTZ R127, R2, R127, -R133 ;  /* 0x0000007f027f7223 */ /* 0x000fc20000010885 */
[C-C-:B------:R-:W-:Y:S01]  /*1e060*/  FFMA.FTZ R130, R2.reuse, R130, -R133.reuse ;  /* 0x0000008202827223 */ /* 0x140fe20000010885 */
[----:B------:R-:W-:-:S01]  /*1e070*/  FFMA.FTZ R131, R2, R131, -R133 ;  /* 0x0000008302837223 */ /* 0x000fc20000010885 */
[----:B------:R-:W-:Y:S01]  /*1e080*/  FADD.FTZ R4, R21, R4 ;  /* 0x0000000415047221 */ /* 0x000fe20000010000 */
[----:B------:R-:W-:-:S01]  /*1e090*/  FFMA.FTZ R137, R2, R137, -R133 ;  /* 0x0000008902897223 */ /* 0x000fc20000010885 */
[----:B------:R-:W2:Y:S01]  /*1e0a0*/  MUFU.EX2 R190, R190 ;  /* 0x000000be00be7308 */ /* 0x000ea20000000800 */
[----:B---3--:R-:W-:-:S01]  /*1e0b0*/  FADD.FTZ R3, R187, R3 ;  /* 0x00000003bb037221 */ /* 0x008fc20000010000 */
[----:B------:R-:W-:Y:S01]  /*1e0c0*/  FADD.FTZ R4, R184, R4 ;  /* 0x00000004b8047221 */ /* 0x000fe20000010000 */
[----:B------:R-:W-:-:S01]  /*1e0d0*/  FFMA.FTZ R133, R2, R135, -R133 ;  /* 0x0000008702857223 */ /* 0x000fc20000010885 */
[----:B------:R-:W-:-:S02]  /*1e0e0*/  ISETP.NE.AND P2, PT, R204, RZ, PT ;  /* 0x000000ffcc00720c */ /* 0x000fc40003f45270 */
[----:B------:R-:W-:-:S01]  /*1e0f0*/  FADD.FTZ R4, R8, R4 ;  /* 0x0000000408047221 */ /* 0x000fc20000010000 */
[----:B-1----:R-:W-:Y:S01]  /*1e100*/  SHF.R.U32.HI R204, RZ, 0x7, R219 ;  /* 0x00000007ffcc7819 */ /* 0x002fe200000116db */
[----:B------:R-:W1:Y:S01]  /*1e110*/  MUFU.EX2 R191, R191 ;  /* 0x000000bf00bf7308 */ /* 0x000e620000000800 */
[----:B0-----:R-:W-:-:S01]  /*1e120*/  FADD.FTZ R3, R189, R3 ;  /* 0x00000003bd037221 */ /* 0x001fc20000010000 */
[----:B------:R-:W-:Y:S01]  /*1e130*/  FADD.FTZ R4, R185, R4 ;  /* 0x00000004b9047221 */ /* 0x000fe20000010000 */
[----:B------:R-:W-:-:S03]  /*1e140*/  IADD3 R195, -R204, 0xb, RZ ;  /* 0x0000000bccc37810 */ /* 0x000fc60007ffe1ff */
        /* <DEDUP_REMOVED lines=53> */
[----:B0-----:R-:W-:-:S04]  /*1e4a0*/  FADD.FTZ R3, R155, R3 ;  /* 0x000000039b037221 */ /* 0x001fc80000010000 */
        /* <DEDUP_REMOVED lines=25> */
[----:B------:R-:W-:-:S04]  /*1e640*/  @!P2 IMAD R3, R9, 0x8, R16 ;  /* 0x000000080903a824 */ /* 0x000fc800078e0210 */
[----:B------:R-:W-:Y:S02]  /*1e650*/  @!P2 VIADD R3, R3, 0x33440 ;  /* 0x000334400303a836 */ /* 0x000fe40000000000 */
[----:B------:R-:W0:Y:S01]  /*1e660*/  MUFU.EX2 R120, R120 ;  /* 0x0000007800787308 */ /* 0x000e220000000800 */
[----:B--2---:R-:W-:-:S02]  /*1e670*/  FADD.FTZ R4, R149, R4 ;  /* 0x0000000495047221 */ /* 0x004fc40000010000 */
[----:B------:R-:W-:Y:S01]  /*1e680*/  @!P2 PRMT R3, RZ, 0x654, R3 ;  /* 0x00000654ff03a816 */ /* 0x000fe20000000003 */
[----:B------:R2:W-:Y:S06]  /*1e690*/  BAR.ARV R195, 0x100 ;  /* 0x000400c30000751d */ /* 0x0005ec0000002000 */
[----:B------:R-:W3:Y:S01]  /*1e6a0*/  MUFU.EX2 R164, R164 ;  /* 0x000000a400a47308 */ /* 0x000ee20000000800 */
[----:B-1----:R-:W-:-:S01]  /*1e6b0*/  FADD.FTZ R135, R151, R135 ;  /* 0x0000008797877221 */ /* 0x002fc20000010000 */
[----:B------:R1:W-:Y:S01]  /*1e6c0*/  @!P2 SYNCS.ARRIVE.TRANS64.RED.A1T0 RZ, [R3+URZ], RZ ;  /* 0x000000ff03ffa9a7 */ /* 0x0003e2000810043f */
[----:B0-----:R-:W-:-:S05]  /*1e6d0*/  FADD.FTZ R4, R120, R4 ;  /* 0x0000000478047221 */ /* 0x001fca0000010000 */
[----:B------:R-:W0:Y:S08]  /*1e6e0*/  MUFU.EX2 R121, R121 ;  /* 0x0000007900797308 */ /* 0x000e300000000800 */
[----:B------:R-:W4:Y:S01]  /*1e6f0*/  MUFU.EX2 R123, R123 ;  /* 0x0000007b007b7308 */ /* 0x000f220000000800 */
[----:B---3--:R-:W-:-:S07]  /*1e700*/  FADD.FTZ R135, R164, R135 ;  /* 0x00000087a4877221 */ /* 0x008fce0000010000 */
[----:B------:R-:W3:Y:S01]  /*1e710*/  MUFU.EX2 R124, R124 ;  /* 0x0000007c007c7308 */ /* 0x000ee20000000800 */
[----:B0-----:R-:W-:-:S07]  /*1e720*/  FADD.FTZ R4, R121, R4 ;  /* 0x0000000479047221 */ /* 0x001fce0000010000 */
[----:B------:R-:W0:Y:S01]  /*1e730*/  MUFU.EX2 R126, R126 ;  /* 0x0000007e007e7308 */ /* 0x000e220000000800 */
[----:B----4-:R-:W-:-:S07]  /*1e740*/  FADD.FTZ R135, R123, R135 ;  /* 0x000000877b877221 */ /* 0x010fce0000010000 */
        /* <DEDUP_REMOVED lines=18> */
[----:B------:R-:W1:Y:S01]  /*1e870*/  MUFU.EX2 R133, R133 ;  /* 0x0000008500857308 */ /* 0x000e620000000800 */
[----:B---3--:R-:W-:-:S01]  /*1e880*/  FADD.FTZ R135, R137, R135 ;  /* 0x0000008789877221 */ /* 0x008fc20000010000 */
[----:B0-----:R-:W-:-:S03]  /*1e890*/  FADD.FTZ R4, R13, R4 ;  /* 0x000000040d047221 */ /* 0x001fc60000010000 */
[----:B-1----:R-:W-:Y:S01]  /*1e8a0*/  FADD.FTZ R3, R133, R135 ;  /* 0x0000008785037221 */ /* 0x002fe20000010000 */
[----:B--2---:R-:W-:Y:S06]  /*1e8b0*/  @!P1 BRA `(.L_x_5419) ;  /* 0x0000000000049947 */ /* 0x004fec0003800000 */
[----:B------:R-:W-:Y:S01]  /*1e8c0*/  BPT.TRAP 0x1 ;  /* 0x000000040000795c */ /* 0x000fe20000300000 */
.L_x_5419:
[----:B------:R-:W-:Y:S01]  /*1e8d0*/  IMAD R135, R221, 0x8, R16 ;  /* 0x00000008dd877824 */ /* 0x000fe200078e0210 */
[----:B------:R-:W-:Y:S01]  /*1e8e0*/  ISETP.GT.AND P2, PT, R7, R15, PT ;  /* 0x0000000f0700720c */ /* 0x000fe20003f44270 */
        /* <DEDUP_REMOVED lines=140> */
[----:B------:R-:W-:Y:S01]  /*1f1b0*/  VIADD R7, R7, 0xffffffff ;  /* 0xffffffff07077836 */ /* 0x000fe20000000000 */
[----:B------:R-:W-:Y:S01]  /*1f1c0*/  MOV R8, R222 ;  /* 0x000000de00087202 */ /* 0x000fe20000000f00 */
[----:B------:R-:W-:-:S02]  /*1f1d0*/  IMAD.MOV.U32 R5, RZ, RZ, R10 ;  /* 0x000000ffff057224 */ /* 0x000fc400078e000a */
[----:B------:R-:W-:Y:S02]  /*1f1e0*/  IMAD.MOV.U32 R6, RZ, RZ, R0 ;  /* 0x000000ffff067224 */ /* 0x000fe400078e0000 */
[----:B------:R-:W-:Y:S01]  /*1f1f0*/  IMAD.MOV.U32 R221, RZ, RZ, R9 ;  /* 0x000000ffffdd7224 */ /* 0x000fe200078e0009 */
[----:B0-----:R-:W-:Y:S06]  /*1f200*/  @P2 BRA `(.L_x_5420) ;  /* 0xffffffc000242947 */ /* 0x001fec000383ffff */
[----:B------:R-:W-:-:S07]  /*1f210*/  IMAD.MOV.U32 R221, RZ, RZ, R9 ;  /* 0x000000ffffdd7224 */ /* 0x000fce00078e0009 */
.L_x_5409:
[----:B------:R-:W-:-:S13]  /*1f220*/  ISETP.GE.AND P0, PT, R7, RZ, PT ;  /* 0x000000ff0700720c */ /* 0x000fda0003f06270 */
[----:B------:R-:W-:Y:S05]  /*1f230*/  @!P0 BRA `(.L_x_5421) ;  /* 0x0000003400048947 */ /* 0x000fea0003800000 */
[----:B------:R-:W-:Y:S02]  /*1f240*/  IMAD.MOV.U32 R5, RZ, RZ, R10 ;  /* 0x000000ffff057224 */ /* 0x000fe400078e000a */
[----:B------:R-:W-:Y:S02]  /*1f250*/  IMAD.MOV.U32 R6, RZ, RZ, R0 ;  /* 0x000000ffff067224 */ /* 0x000fe400078e0000 */
[----:B------:R-:W-:Y:S02]  /*1f260*/  IMAD.MOV.U32 R8, RZ, RZ, R222 ;  /* 0x000000ffff087224 */ /* 0x000fe400078e00de */
[----:B------:R-:W-:-:S07]  /*1f270*/  IMAD.MOV.U32 R9, RZ, RZ, R221 ;  /* 0x000000ffff097224 */ /* 0x000fce00078e00dd */
.L_x_5432:
        /* <DEDUP_REMOVED lines=10> */
.L_x_5423:
[----:B------:R-:W-:Y:S01]  /*1f320*/  IMAD R0, R221, 0x8, R16 ;  /* 0x00000008dd007824 */ /* 0x000fe200078e0210 */
[----:B------:R-:W-:-:S04]  /*1f330*/  SHF.L.U32 R11, R222, 0x1f, RZ ;  /* 0x0000001fde0b7819 */ /* 0x000fc800000006ff */
[----:B------:R0:W1:Y:S01]  /*1f340*/  SYNCS.PHASECHK.TRANS64.TRYWAIT P0, [R0+URZ+0x33430], R11 ;  /* 0x0334300b000075a7 */ /* 0x000062000800017f */
[----:B------:R-:W-:Y:S05]  /*1f350*/  @!P1 BRA `(.L_x_5424) ;  /* 0x0000000000049947 */ /* 0x000fea0003800000 */
[----:B------:R-:W-:Y:S01]  /*1f360*/  BPT.TRAP 0x1 ;  /* 0x000000040000795c */ /* 0x000fe20000300000 */
.L_x_5424:
[----:B------:R-:W-:Y:S04]  /*1f370*/  BSSY B0, `(.L_x_5422) ;  /* 0x0000004000007945 */ /* 0x000fe80003800000 */
[----:B-1----:R-:W-:Y:S05]  /*1f380*/  @P0 BRA `(.L_x_5425) ;  /* 0x0000000000080947 */ /* 0x002fea0003800000 */
[----:B------:R-:W1:Y:S02]  /*1f390*/  SYNCS.PHASECHK.TRANS64.TRYWAIT P0, [R0+URZ+0x33430], R11 ;  /* 0x0334300b000075a7 */ /* 0x000e64000800017f */
[----:B-1----:R-:W-:Y:S05]  /*1f3a0*/  @!P0 BRA `(.L_x_5426) ;  /* 0x000000fc00508947 */ /* 0x002fea0003800000 */
.L_x_5425:
[----:B------:R-:W-:Y:S05]  /*1f3b0*/  BSYNC B0 ;  /* 0x0000000000007941 */ /* 0x000fea0003800000 */
.L_x_5422:
[----:B01----:R-:W0:Y:S01]  /*1f3c0*/  S2R R0, SR_TID.X ;  /* 0x0000000000007919 */ /* 0x003e220000002100 */
[----:B------:R-:W-:Y:S05]  /*1f3d0*/  WARPSYNC.ALL ;  /* 0x0000000000007948 */ /* 0x000fea0003800000 */
[----:B------:R-:W-:Y:S01]  /*1f3e0*/  IMAD R10, R221, 0x780, R14 ;  /* 0x00000780dd0a7824 */ /* 0x000fe200078e020e */
[----:B------:R-:W-:Y:S01]  /*1f3f0*/  UMOV UR48, UR24 ;  /* 0x0000001800307c82 */ /* 0x000fe20008000000 */
[----:B------:R-:W-:Y:S01]  /*1f400*/  IMAD.MOV.U32 R11, RZ, RZ, -0x7fffffe0 ;  /* 0x80000020ff0b7424 */ /* 0x000fe200078e00ff */
[----:B------:R-:W-:Y:S01]  /*1f410*/  UMOV UR49, UR25 ;  /* 0x0000001900317c82 */ /* 0x000fe20008000000 */
[C---:B------:R-:W-:Y:S01]  /*1f420*/  VIADD R120, R10.reuse, 0x80 ;  /* 0x000000800a787836 */ /* 0x040fe20000000000 */
[----:B------:R-:W-:Y:S01]  /*1f430*/  R2UR UR50, R10 ;  /* 0x000000000a3272ca */ /* 0x000fe200000e0000 */
[----:B------:R-:W-:Y:S01]  /*1f440*/  IMAD.MOV.U32 R121, RZ, RZ, -0x7fffffe0 ;  /* 0x80000020ff797424 */ /* 0x000fe200078e00ff */
[----:B------:R-:W-:Y:S01]  /*1f450*/  R2UR UR51, R11 ;  /* 0x000000000b3372ca */ /* 0x000fe200000e0000 */
[----:B------:R-:W-:Y:S01]  /*1f460*/  UMOV UR44, UR24 ;  /* 0x00000018002c7c82 */ /* 0x000fe20008000000 */
[----:B------:R-:W-:Y:S01]  /*1f470*/  R2UR UR46, R120 ;  /* 0x00000000782e72ca */ /* 0x000fe200000e0000 */
[----:B------:R-:W-:Y:S01]  /*1f480*/  UMOV UR45, UR25 ;  /* 0x00000019002d7c82 */ /* 0x000fe20008000000 */
[----:B------:R-:W-:Y:S01]  /*1f490*/  R2UR UR47, R121 ;  /* 0x00000000792f72ca */ /* 0x000fe200000e0000 */
[----:B------:R-:W-:Y:S01]  /*1f4a0*/  IMAD.MOV.U32 R13, RZ, RZ, -0x7fffffe0 ;  /* 0x80000020ff0d7424 */ /* 0x000fe200078e00ff */
[C---:B------:R-:W-:Y:S01]  /*1f4b0*/  IADD3 R12, R10.reuse, 0x100, RZ ;  /* 0x000001000a0c7810 */ /* 0x040fe20007ffe0ff */
[----:B------:R-:W-:Y:S01]  /*1f4c0*/  VIADD R20, R10, 0x180 ;  /* 0x000001800a147836 */ /* 0x000fe20000000000 */
[----:B------:R-:W-:Y:S01]  /*1f4d0*/  UMOV UR32, UR24 ;  /* 0x0000001800207c82 */ /* 0x000fe20008000000 */
[----:B------:R-:W-:Y:S01]  /*1f4e0*/  IMAD.MOV.U32 R21, RZ, RZ, -0x7fffffe0 ;  /* 0x80000020ff157424 */ /* 0x000fe200078e00ff */
[----:B------:R-:W-:Y:S01]  /*1f4f0*/  R2UR UR26, R12 ;  /* 0x000000000c1a72ca */ /* 0x000fe200000e0000 */
[----:B------:R-:W-:Y:S01]  /*1f500*/  UMOV UR33, UR25 ;  /* 0x0000001900217c82 */ /* 0x000fe20008000000 */
[----:B------:R-:W-:Y:S01]  /*1f510*/  R2UR UR27, R13 ;  /* 0x000000000d1b72ca */ /* 0x000fe200000e0000 */
[----:B------:R-:W-:Y:S01]  /*1f520*/  VIADD R120, R10, 0x200 ;  /* 0x000002000a787836 */ /* 0x000fe20000000000 */
[----:B------:R-:W-:Y:S01]  /*1f530*/  R2UR UR34, R20 ;  /* 0x00000000142272ca */ /* 0x000fe200000e0000 */
[----:B------:R-:W-:Y:S01]  /*1f540*/  UMOV UR28, UR24 ;  /* 0x00000018001c7c82 */ /* 0x000fe20008000000 */
[----:B------:R-:W-:Y:S01]  /*1f550*/  R2UR UR35, R21 ;  /* 0x00000000152372ca */ /* 0x000fe200000e0000 */
[----:B------:R-:W-:Y:S01]  /*1f560*/  UMOV UR29, UR25 ;  /* 0x00000019001d7c82 */ /* 0x000fe20008000000 */
[----:B------:R-:W-:Y:S01]  /*1f570*/  R2UR UR30, R120 ;  /* 0x00000000781e72ca */ /* 0x000fe200000e0000 */
[C---:B------:R-:W-:Y:S01]  /*1f580*/  VIADD R12, R10.reuse, 0x2 ;  /* 0x000000020a0c7836 */ /* 0x040fe20000000000 */
[----:B0-----:R-:W-:Y:S01]  /*1f590*/  SHF.R.U32.HI R0, RZ, 0x7, R0 ;  /* 0x00000007ff007819 */ /* 0x001fe20000011600 */
[----:B------:R-:W-:Y:S01]  /*1f5a0*/  VIADD R20, R10, 0x82 ;  /* 0x000000820a147836 */ /* 0x000fe20000000000 */
[----:B------:R-:W-:Y:S01]  /*1f5b0*/  R2UR UR31, R121 ;  /* 0x00000000791f72ca */ /* 0x000fe200000e0000 */
[----:B------:R-:W-:Y:S01]  /*1f5c0*/  IMAD.MOV.U32 R21, RZ, RZ, -0x7fffffe0 ;  /* 0x80000020ff157424 */ /* 0x000fe200078e00ff */
[----:B------:R-:W-:Y:S01]  /*1f5d0*/  R2UR UR6, R12 ;  /* 0x000000000c0672ca */ /* 0x000fe200000e0000 */
[----:B------:R-:W-:Y:S01]  /*1f5e0*/  VIADD R0, R0, 0x8 ;  /* 0x0000000800007836 */ /* 0x000fe20000000000 */
[----:B------:R-:W-:Y:S01]  /*1f5f0*/  R2UR UR7, R13 ;  /* 0x000000000d0772ca */ /* 0x000fe200000e0000 */
[----:B------:R-:W-:-:S02]  /*1f600*/  VIADD R12, R10, 0x102 ;  /* 0x000001020a0c7836 */ /* 0x000fc40000000000 */
[----:B------:R-:W-:Y:S01]  /*1f610*/  IMAD.MOV.U32 R13, RZ, RZ, -0x7fffffe0 ;  /* 0x80000020ff0d7424 */ /* 0x000fe200078e00ff */
[----:B------:R0:W-:Y:S01]  /*1f620*/  BAR.SYNC.DEFER_BLOCKING R0, 0x100 ;  /* 0x000400000000751d */ /* 0x0001e20000010000 */
[----:B------:R-:W-:-:S05]  /*1f630*/  IMAD.MOV.U32 R11, RZ, RZ, -0x7fffffe0 ;  /* 0x80000020ff0b7424 */ /* 0x000fca00078e00ff */
[----:B------:R-:W-:-:S06]  /*1f640*/  WARPGROUP.ARRIVE ;  /* 0x00000000000079c5 */ /* 0x000fcc0000000000 */
[----:B------:R-:W-:Y:S01]  /*1f650*/  QGMMA.64x32x32.F32.E4M3.E4M3 R184, gdesc[UR48], RZ, !UPT, gsb0 ;  /* 0x0060000030b879f3 */ /* 0x000fe2000c0008ff */
        /* <DEDUP_REMOVED lines=72> */
[----:B------:R-:W-:Y:S02]  /*1fae0*/  MOV R13, 0x80000020 ;  /* 0x80000020000d7802 */ /* 0x000fe40000000f00 */
        /* <DEDUP_REMOVED lines=46> */
[----:B------:R-:W-:-:S04]  /*1fdd0*/  MOV R13, 0x80000020 ;  /* 0x80000020000d7802 */ /* 0x000fc80000000f00 */
        /* <DEDUP_REMOVED lines=102> */
.L_x_5428:
[----:B------:R-:W-:Y:S01]  /*20440*/  SHF.L.U32 R0, R8, 0x1f, RZ ;  /* 0x0000001f08007819 */ /* 0x000fe200000006ff */
[----:B------:R-:W-:-:S04]  /*20450*/  IMAD R8, R9, 0x8, R16 ;  /* 0x0000000809087824 */ /* 0x000fc800078e0210 */
[----:B------:R0:W1:Y:S01]  /*20460*/  SYNCS.PHASECHK.TRANS64.TRYWAIT P0, [R8+URZ+0x33450], R0 ;  /* 0x03345000080075a7 */ /* 0x000062000800017f */
[----:B------:R-:W-:Y:S05]  /*20470*/  @!P1 BRA `(.L_x_5429) ;  /* 0x0000000000049947 */ /* 0x000fea0003800000 */
[----:B------:R-:W-:Y:S01]  /*20480*/  BPT.TRAP 0x1 ;  /* 0x000000040000795c */ /* 0x000fe20000300000 */
.L_x_5429:
[----:B-1----:R-:W-:Y:S05]  /*20490*/  @P0 BRA `(.L_x_5427) ;  /* 0x0000000000080947 */ /* 0x002fea0003800000 */
[----:B------:R-:W1:Y:S02]  /*204a0*/  SYNCS.PHASECHK.TRANS64.TRYWAIT P0, [R8+URZ+0x33450], R0 ;  /* 0x03345000080075a7 */ /* 0x000e64000800017f */
[----:B-1----:R-:W-:Y:S05]  /*204b0*/  @!P0 BRA `(.L_x_5430) ;  /* 0x000000ec00208947 */ /* 0x002fea0003800000 */
.L_x_5427:
        /* <DEDUP_REMOVED lines=21> */
[----:B------:R-:W-:Y:S01]  /*20610*/  QGMMA.64x192x32.F32.E4M3.E4M3 R24, R216, gdesc[UR4], R24, gsb0 ;  /* 0x02e00004d8187df3 */ /* 0x000fe20008000818 */
[----:B------:R-:W-:Y:S02]  /*20620*/  R2UR UR6, R12 ;  /* 0x000000000c0672ca */ /* 0x000fe400000e0000 */
[----:B------:R-:W-:Y:S01]  /*20630*/  R2UR UR7, R13 ;  /* 0x000000000d0772ca */ /* 0x000fe200000e0000 */
[----:B------:R-:W-:Y:S01]  /*20640*/  IMAD.MOV.U32 R13, RZ, RZ, -0x3ffffff0 ;  /* 0xc0000010ff0d7424 */ /* 0x000fe200078e00ff */
[----:B------:R-:W-:-:S02]  /*20650*/  IADD3 R12, R10, 0x300, RZ ;  /* 0x000003000a0c7810 */ /* 0x000fc40007ffe0ff */
        /* <DEDUP_REMOVED lines=78> */
[----:B------:R-:W-:Y:S01]  /*20b40*/  R2UR UR6, R12 ;  /* 0x000000000c0672ca */ /* 0x000fe200000e0000 */
[C---:B------:R-:W-:Y:S01]  /*20b50*/  VIADD R12, R10.reuse, 0x480 ;  /* 0x000004800a0c7836 */ /* 0x040fe20000000000 */
[----:B------:R-:W-:Y:S01]  /*20b60*/  R2UR UR7, R13 ;  /* 0x000000000d0772ca */ /* 0x000fe200000e0000 */
[----:B------:R-:W-:Y:S02]  /*20b70*/  IMAD.MOV.U32 R13, RZ, RZ, -0x3ffffff0 ;  /* 0xc0000010ff0d7424 */ /* 0x000fe400078e00ff */
        /* <DEDUP_REMOVED lines=9> */
[----:B------:R-:W-:Y:S01]  /*20c10*/  R2UR UR7, R13 ;  /* 0x000000000d0772ca */ /* 0x000fe200000e0000 */
[----:B------:R-:W0:Y:S02]  /*20c20*/  SHFL.BFLY PT, R12, R8, 0x2, 0x1f ;  /* 0x0c401f00080c7f89 */ /* 0x000e2400000e0000 */
[----:B0-----:R-:W-:Y:S02]  /*20c30*/  FMNMX.FTZ R12, R8, R12, !PT ;  /* 0x0000000c080c7209 */ /* 0x001fe40007810000 */
[----:B------:R-:W0:Y:S02]  /*20c40*/  SHFL.BFLY PT, R8, R0, 0x1, 0x1f ;  /* 0x0c201f0000087f89 */ /* 0x000e2400000e0000 */
[----:B0-----:R-:W-:-:S05]  /*20c50*/  FMNMX.FTZ R0, R0, R8, !PT ;  /* 0x0000000800007209 */ /* 0x001fca0007810000 */
[----:B------:R-:W-:-:S04]  /*20c60*/  FADD.FTZ R6, -R0, R6 ;  /* 0x0000000600067221 */ /* 0x000fc80000010100 */
[----:B------:R-:W-:-:S06]  /*20c70*/  FMUL.FTZ R6, R2, R6 ;  /* 0x0000000602067220 */ /* 0x000fcc0000410000 */
[----:B------:R-:W-:Y:S01]  /*20c80*/  MUFU.EX2 R6, R6 ;  /* 0x0000000600067308 */ /* 0x000fe20000000800 */
[----:B------:R-:W-:Y:S02]  /*20c90*/  WARPGROUP.DEPBAR.LE gsb0, 0x0 ;  /* 0x00008000000079c5 */ /* 0x000fe40000010000 */
[----:B------:R-:W-:-:S06]  /*20ca0*/  WARPGROUP.ARRIVE ;  /* 0x00000000000079c5 */ /* 0x000fcc0000000000 */
[----:B------:R-:W-:Y:S01]  /*20cb0*/  QGMMA.64x192x32.F32.E4M3.E4M3 R24, R204, gdesc[UR4], R24, gsb0 ;  /* 0x02e00004cc187df3 */ /* 0x000fe20008000818 */
[----:B------:R-:W-:Y:S02]  /*20cc0*/  R2UR UR6, R10 ;  /* 0x000000000a0672ca */ /* 0x000fe400000e0000 */
[----:B------:R-:W0:Y:S01]  /*20cd0*/  SHFL.BFLY PT, R10, R12, 0x1, 0x1f ;  /* 0x0c201f000c0a7f89 */ /* 0x000e2200000e0000 */
[----:B------:R-:W-:Y:S01]  /*20ce0*/  R2UR UR7, R11 ;  /* 0x000000000b0772ca */ /* 0x000fe200000e0000 */
[----:B------:R-:W-:-:S04]  /*20cf0*/  FFMA.FTZ R11, R2, R0, -8 ;  /* 0xc1000000020b7423 */ /* 0x000fc80000010000 */
        /* <DEDUP_REMOVED lines=18> */
[----:B0-----:R-:W-:Y:S01]  /*20e20*/  FMNMX.FTZ R10, R12, R10, !PT ;  /* 0x0000000a0c0a7209 */ /* 0x001fe20007810000 */
        /* <DEDUP_REMOVED lines=21> */
[----:B------:R-:W-:Y:S01]  /*20f80*/  FFMA.FTZ R11, R2, R133, -R11 ;  /* 0x00000085020b7223 */ /* 0x000fe2000001080b */
[----:B------:R-:W-:-:S01]  /*20f90*/  FADD.FTZ R5, -R10, R5 ;  /* 0x000000050a057221 */ /* 0x000fc20000010100 */
[C---:B------:R-:W-:Y:S01]  /*20fa0*/  FFMA.FTZ R133, R2.reuse, R10, -8 ;  /* 0xc100000002857423 */ /* 0x040fe2000001000a */
[----:B------:R-:W0:Y:S02]  /*20fb0*/  MUFU.EX2 R8, R8 ;  /* 0x0000000800087308 */ /* 0x000e240000000800 */
[C---:B------:R-:W-:Y:S01]  /*20fc0*/  FMUL.FTZ R5, R2.reuse, R5 ;  /* 0x0000000502057220 */ /* 0x040fe20000410000 */
[C-C-:B------:R-:W-:Y:S01]  /*20fd0*/  FFMA.FTZ R186, R2.reuse, R186, -R133.reuse ;  /* 0x000000ba02ba7223 */ /* 0x140fe20000010885 */
[----:B------:R-:W-:-:S01]  /*20fe0*/  FFMA.FTZ R187, R2, R187, -R133 ;  /* 0x000000bb02bb7223 */ /* 0x000fc20000010885 */
[C-C-:B------:R-:W-:Y:S01]  /*20ff0*/  FFMA.FTZ R188, R2.reuse, R190, -R133.reuse ;  /* 0x000000be02bc7223 */ /* 0x140fe20000010885 */
[----:B------:R-:W-:-:S01]  /*21000*/  FFMA.FTZ R189, R2, R191, -R133 ;  /* 0x000000bf02bd7223 */ /* 0x000fc20000010885 */
[C-C-:B------:R-:W-:Y:S01]  /*21010*/  FFMA.FTZ R190, R2.reuse, R194, -R133.reuse ;  /* 0x000000c202be7223 */ /* 0x140fe20000010885 */
        /* <DEDUP_REMOVED lines=41> */
[----:B--2---:R-:W-:-:S01]  /*212b0*/  FADD.FTZ R3, R187, R3 ;  /* 0x00000003bb037221 */ /* 0x004fc20000010000 */
[C-C-:B------:R-:W-:Y:S01]  /*212c0*/  FFMA.FTZ R131, R2.reuse, R131, -R133.reuse ;  /* 0x0000008302837223 */ /* 0x140fe20000010885 */
[----:B------:R-:W-:-:S01]  /*212d0*/  FFMA.FTZ R134, R2, R134, -R133 ;  /* 0x0000008602867223 */ /* 0x000fc20000010885 */
[----:B------:R-:W-:Y:S01]  /*212e0*/  FFMA.FTZ R133, R2, R135, -R133 ;  /* 0x0000008702857223 */ /* 0x000fe20000010885 */
[----:B------:R-:W-:-:S03]  /*212f0*/  IADD3 R194, -R219, 0xb, RZ ;  /* 0x0000000bdbc27810 */ /* 0x000fc60007ffe1ff */
        /* <DEDUP_REMOVED lines=30> */
[----:B------:R-:W-:Y:S06]  /*214e0*/  QGMMA.64x192x32.F32.E4M3.E4M3 R24, R200, gdesc[UR4], R24, gsb0 ;  /* 0x02e00004c8187df3 */ /* 0x000fec0008000818 */
        /* <DEDUP_REMOVED lines=52> */
[----:B------:R-:W-:-:S06]  /*21830*/  WARPGROUP.DEPBAR.LE gsb0, 0x0 ;  /* 0x00008000000079c5 */ /* 0x000fcc0000010000 */
        /* <DEDUP_REMOVED lines=77> */
.L_x_5431:
[----:B------:R-:W-:Y:S01]  /*21d10*/  IMAD R9, R9, 0x8, R16 ;  /* 0x0000000809097824 */ /* 0x000fe200078e0210 */
[----:B------:R-:W-:Y:S01]  /*21d20*/  ISETP.GT.AND P0, PT, R7, RZ, PT ;  /* 0x000000ff0700720c */ /* 0x000fe20003f04270 */
        /* <DEDUP_REMOVED lines=144> */
[----:B------:R-:W-:Y:S01]  /*22630*/  MOV R5, R10 ;  /* 0x0000000a00057202 */ /* 0x000fe20000000f00 */
[----:B------:R-:W-:Y:S06]  /*22640*/  @P0 BRA `(.L_x_5432) ;  /* 0xffffffcc000c0947 */ /* 0x000fec000383ffff */
.L_x_5421:
[----:B------:R-:W-:Y:S05]  /*22650*/  WARPSYNC.ALL ;  /* 0x0000000000007948 */ /* 0x000fea0003800000 */
[----:B------:R-:W-:Y:S06]  /*22660*/  BAR.ARV 0x8, 0x180 ;  /* 0x0206000000007b1d */ /* 0x000fec0000002000 */
[----:B------:R-:W-:Y:S05]  /*22670*/  @!P1 BRA `(.L_x_5433) ;  /* 0x0000000000049947 */ /* 0x000fea0003800000 */
[----:B------:R-:W-:Y:S01]  /*22680*/  BPT.TRAP 0x1 ;  /* 0x000000040000795c */ /* 0x000fe20000300000 */
.L_x_5433:
[----:B------:R-:W-:Y:S01]  /*22690*/  IMAD R20, R221, 0x8, R16 ;  /* 0x00000008dd147824 */ /* 0x000fe200078e0210 */
[----:B------:R-:W-:-:S04]  /*226a0*/  SHF.L.U32 R5, R222, 0x1f, RZ ;  /* 0x0000001fde057819 */ /* 0x000fc800000006ff */
[----:B------:R0:W1:Y:S01]  /*226b0*/  SYNCS.PHASECHK.TRANS64.TRYWAIT P0, [R20+URZ+0x33450], R5 ;  /* 0x03345005140075a7 */ /* 0x000062000800017f */
[----:B------:R-:W-:Y:S05]  /*226c0*/  @!P1 BRA `(.L_x_5434) ;  /* 0x0000000000049947 */ /* 0x000fea0003800000 */
[----:B------:R-:W-:Y:S01]  /*226d0*/  BPT.TRAP 0x1 ;  /* 0x000000040000795c */ /* 0x000fe20000300000 */
.L_x_5434:
[----:B------:R-:W-:-:S05]  /*226e0*/  VIADD R16, R16, 0x200 ;  /* 0x0000020010107836 */ /* 0x000fca0000000000 */
[----:B------:R-:W-:-:S04]  /*226f0*/  SHF.R.U32.HI R16, RZ, 0x4, R16 ;  /* 0x00000004ff107819 */ /* 0x000fc80000011610 */
[----:B------:R-:W-:-:S04]  /*22700*/  LOP3.LUT R16, R16, 0x3fff, RZ, 0xc0, !PT ;  /* 0x00003fff10107812 */ /* 0x000fc800078ec0ff */
[----:B------:R-:W-:Y:S01]  /*22710*/  LOP3.LUT R16, R16, 0x10000, RZ, 0xfc, !PT ;  /* 0x0001000010107812 */ /* 0x000fe200078efcff */
[----:B-1----:R-:W-:Y:S06]  /*22720*/  @P0 BRA `(.L_x_5435) ;  /* 0x0000000000080947 */ /* 0x002fec0003800000 */
[----:B------:R-:W1:Y:S02]  /*22730*/  SYNCS.PHASECHK.TRANS64.TRYWAIT P0, [R20+URZ+0x33450], R5 ;  /* 0x03345005140075a7 */ /* 0x000e64000800017f */
[----:B-1----:R-:W-:Y:S05]  /*22740*/  @!P0 BRA `(.L_x_5436) ;  /* 0x000000c800908947 */ /* 0x002fea0003800000 */
.L_x_5435:
[----:B------:R-:W-:Y:S01]  /*22750*/  IMAD R6, R221, 0x780, R16 ;  /* 0x00000780dd067824 */ /* 0x000fe200078e0210 */
[----:B------:R-:W2:Y:S01]  /*22760*/  LDL R12, [R1+0x40] ;  /* 0x00004000010c7983 */ /* 0x000ea20000100800 */
[----:B------:R-:W-:Y:S01]  /*22770*/  IMAD.MOV.U32 R7, RZ, RZ, -0x3ffffff0 ;  /* 0xc0000010ff077424 */ /* 0x000fe200078e00ff */
[----:B------:R-:W-:Y:S05]  /*22780*/  WARPSYNC.ALL ;  /* 0x0000000000007948 */ /* 0x000fea0003800000 */
[C---:B------:R-:W-:Y:S01]  /*22790*/  R2UR UR6, R6.reuse ;  /* 0x00000000060672ca */ /* 0x040fe200000e0000 */
[----:B------:R-:W0:Y:S01]  /*227a0*/  LDL R13, [R1+0x28] ;  /* 0x00002800010d7983 */ /* 0x000e220000100800 */
[----:B------:R-:W-:Y:S01]  /*227b0*/  R2UR UR7, R7 ;  /* 0x00000000070772ca */ /* 0x000fe200000e0000 */
[----:B------:R-:W-:Y:S01]  /*227c0*/  WARPGROUP.ARRIVE ;  /* 0x00000000000079c5 */ /* 0x000fe20000000000 */
[----:B------:R-:W-:Y:S01]  /*227d0*/  VIADD R8, R6, 0x180 ;  /* 0x0000018006087836 */ /* 0x000fe20000000000 */
[----:B------:R-:W3:Y:S01]  /*227e0*/  LDL.LU R11, [R1+0x8] ;  /* 0x00000800010b7983 */ /* 0x000ee20000300800 */
[----:B------:R-:W-:Y:S01]  /*227f0*/  IMAD.MOV.U32 R9, RZ, RZ, -0x3ffffff0 ;  /* 0xc0000010ff097424 */ /* 0x000fe200078e00ff */
[----:B------:R-:W-:-:S02]  /*22800*/  ULDC.64 UR4, c[0x0][0x9a0] ;  /* 0x0002680000047ab9 */ /* 0x000fc40000000a00 */
[----:B------:R-:W-:-:S04]  /*22810*/  ISETP.NE.U32.AND P0, PT, RZ, UR4, PT ;  /* 0x00000004ff007c0c */ /* 0x000fc8000bf05070 */
[----:B------:R-:W-:Y:S02]  /*22820*/  ISETP.NE.AND.EX P0, PT, RZ, UR5, PT, P0 ;  /* 0x00000005ff007c0c */ /* 0x000fe4000bf05300 */
[----:B------:R-:W-:Y:S01]  /*22830*/  QGMMA.64x192x32.F32.E4M3.E4M3 R24, R216, gdesc[UR4], R24, gsb0 ;  /* 0x02e00004d8187df3 */ /* 0x000fe20008000818 */
[----:B------:R-:W-:Y:S01]  /*22840*/  R2UR UR6, R8 ;  /* 0x00000000080672ca */ /* 0x000fe200000e0000 */
[----:B------:R-:W-:Y:S01]  /*22850*/  VIADD R8, R6, 0x300 ;  /* 0x0000030006087836 */ /* 0x000fe20000000000 */
[----:B------:R-:W-:Y:S01]  /*22860*/  R2UR UR7, R9 ;  /* 0x00000000090772ca */ /* 0x000fe200000e0000 */
[----:B------:R-:W-:-:S07]  /*22870*/  IMAD.MOV.U32 R9, RZ, RZ, -0x3ffffff0 ;  /* 0xc0000010ff097424 */ /* 0x000fce00078e00ff */
[----:B------:R-:W2:Y:S01]  /*22880*/  @P0 LDC.64 R14, c[0x0][0x9c8] ;  /* 0x00027200ff0e0b82 */ /* 0x000ea20000000a00 */
[----:B------:R-:W-:Y:S02]  /*22890*/  WARPGROUP.DEPBAR.LE gsb0, 0x0 ;  /* 0x00008000000079c5 */ /* 0x000fe40000010000 */
[----:B------:R-:W-:-:S06]  /*228a0*/  WARPGROUP.ARRIVE ;  /* 0x00000000000079c5 */ /* 0x000fcc0000000000 */
[----:B------:R-:W-:Y:S01]  /*228b0*/  QGMMA.64x192x32.F32.E4M3.E4M3 R24, R212, gdesc[UR4], R24, gsb0 ;  /* 0x02e00004d4187df3 */ /* 0x000fe20008000818 */
[----:B------:R-:W-:Y:S02]  /*228c0*/  R2UR UR6, R8 ;  /* 0x00000000080672ca */ /* 0x000fe400000e0000 */
[----:B------:R-:W-:Y:S02]  /*228d0*/  R2UR UR7, R9 ;  /* 0x00000000090772ca */ /* 0x000fe400000e0000 */
[----:B------:R-:W4:Y:S01]  /*228e0*/  @P0 LDC.64 R8, c[0x0][0x9d0] ;  /* 0x00027400ff080b82 */ /* 0x000f220000000a00 */
[----:B--2---:R-:W-:-:S04]  /*228f0*/  @P0 IMAD R12, R12, R14, RZ ;  /* 0x0000000e0c0c0224 */ /* 0x004fc800078e02ff */
        /* <DEDUP_REMOVED lines=9> */
[----:B------:R-:W-:Y:S01]  /*22990*/  @P0 LEA.HI.X R13, R8, UR5, R5, 0x2, P2 ;  /* 0x00000005080d0c11 */ /* 0x000fe200090f1405 */
[----:B------:R-:W-:-:S06]  /*229a0*/  IMAD.MOV.U32 R5, RZ, RZ, 0x3f800000 ;  /* 0x3f800000ff057424 */ /* 0x000fcc00078e00ff */
        /* <DEDUP_REMOVED lines=8> */
[----:B------:R-:W-:Y:S02]  /*22a30*/  VIADD R6, R6, 0x600 ;  /* 0x0000060006067836 */ /* 0x000fe40000000000 */
[----:B------:R-:W-:Y:S01]  /*22a40*/  IMAD.MOV.U32 R7, RZ, RZ, -0x3ffffff0 ;  /* 0xc0000010ff077424 */ /* 0x000fe200078e00ff */
[----:B------:R-:W1:Y:S01]  /*22a50*/  SHFL.BFLY PT, R8, R3, 0x2, 0x1f ;  /* 0x0c401f0003087f89 */ /* 0x000e6200000e0000 */
[----:B------:R-:W-:Y:S02]  /*22a60*/  WARPGROUP.DEPBAR.LE gsb0, 0x0 ;  /* 0x00008000000079c5 */ /* 0x000fe40000010000 */
[----:B------:R-:W-:-:S06]  /*22a70*/  WARPGROUP.ARRIVE ;  /* 0x00000000000079c5 */ /* 0x000fcc0000000000 */
[----:B------:R-:W-:Y:S01]  /*22a80*/  QGMMA.64x192x32.F32.E4M3.E4M3 R24, R204, gdesc[UR4], R24, gsb0 ;  /* 0x02e00004cc187df3 */ /* 0x000fe20008000818 */
[----:B------:R-:W-:Y:S02]  /*22a90*/  R2UR UR6, R6 ;  /* 0x00000000060672ca */ /* 0x000fe400000e0000 */
[----:B------:R-:W-:Y:S02]  /*22aa0*/  R2UR UR7, R7 ;  /* 0x00000000070772ca */ /* 0x000fe400000e0000 */
[----:B------:R-:W3:Y:S01]  /*22ab0*/  SHFL.BFLY PT, R7, R4, 0x2, 0x1f ;  /* 0x0c401f0004077f89 */ /* 0x000ee200000e0000 */
[----:B-1----:R-:W-:-:S05]  /*22ac0*/  FADD.FTZ R8, R8, R3 ;  /* 0x0000000308087221 */ /* 0x002fca0000010000 */
[----:B------:R-:W1:Y:S01]  /*22ad0*/  SHFL.BFLY PT, R9, R8, 0x1, 0x1f ;  /* 0x0c201f0008097f89 */ /* 0x000e6200000e0000 */
[----:B---3--:R-:W-:-:S05]  /*22ae0*/  FADD.FTZ R7, R7, R4 ;  /* 0x0000000407077221 */ /* 0x008fca0000010000 */
[----:B------:R-:W3:Y:S01]  /*22af0*/  SHFL.BFLY PT, R6, R7, 0x1, 0x1f ;  /* 0x0c201f0007067f89 */ /* 0x000ee200000e0000 */
[----:B-1----:R-:W-:-:S01]  /*22b00*/  FADD.FTZ R9, R8, R9 ;  /* 0x0000000908097221 */ /* 0x002fc20000010000 */
[----:B------:R-:W-:-:S03]  /*22b10*/  IMAD.MOV.U32 R4, RZ, RZ, RZ ;  /* 0x000000ffff047224 */ /* 0x000fc600078e00ff */
[----:B0-----:R-:W-:Y:S01]  /*22b20*/  FMUL.FTZ R13, R9, 0.00390625 ;  /* 0x3b800000090d7820 */ /* 0x001fe20000410000 */
[----:B---3--:R-:W-:-:S05]  /*22b30*/  FADD.FTZ R11, R7, R6 ;  /* 0x00000006070b7221 */ /* 0x008fca0000010000 */
[C---:B------:R-:W-:Y:S01]  /*22b40*/  FSETP.NE.FTZ.AND P0, PT, R11.reuse, RZ, PT ;  /* 0x000000ff0b00720b */ /* 0x040fe20003f15000 */
[----:B------:R-:W-:Y:S01]  /*22b50*/  FMUL.FTZ R12, R11, 0.00390625 ;  /* 0x3b8000000b0c7820 */ /* 0x000fe20000410000 */
[----:B------:R-:W-:-:S04]  /*22b60*/  FSETP.NE.FTZ.AND P3, PT, R13, RZ, PT ;  /* 0x000000ff0d00720b */ /* 0x000fc80003f75000 */
        /* <DEDUP_REMOVED lines=14> */
[----:B------:R-:W-:Y:S02]  /*22c50*/  IMAD.MOV.U32 R121, RZ, RZ, -0x800000 ;  /* 0xff800000ff797424 */ /* 0x000fe400078e00ff */
[----:B-1----:R-:W-:Y:S01]  /*22c60*/  @P3 FMUL.FTZ R7, R7, 0.69314718246459960938 ;  /* 0x3f31721807073820 */ /* 0x002fe20000410000 */
[----:B------:R-:W-:-:S01]  /*22c70*/  @P2 FFMA.FTZ R120, R3, R0, R6 ;  /* 0x0000000003782223 */ /* 0x000fc20000010006 */
[----:B--2---:R-:W-:Y:S02]  /*22c80*/  FMUL.FTZ R3, R4, R5 ;  /* 0x0000000504037220 */ /* 0x004fe40000410000 */
[----:B------:R-:W-:-:S01]  /*22c90*/  @P3 FFMA.FTZ R121, R2, R10, R7 ;  /* 0x0000000a02793223 */ /* 0x000fc20000010007 */
[----:B---3--:R-:W-:Y:S01]  /*22ca0*/  FMUL.FTZ R0, R8, R5 ;  /* 0x0000000508007220 */ /* 0x008fe20000410000 */
[----:B------:R-:W-:Y:S02]  /*22cb0*/  WARPGROUP.DEPBAR.LE gsb0, 0x0 ;  /* 0x00008000000079c5 */ /* 0x000fe40000010000 */
[----:B------:R-:W-:Y:S05]  /*22cc0*/  @!P1 BRA `(.L_x_5437) ;  /* 0x0000000000049947 */ /* 0x000fea0003800000 */
[----:B------:R-:W-:Y:S01]  /*22cd0*/  BPT.TRAP 0x1 ;  /* 0x000000040000795c */ /* 0x000fe20000300000 */
.L_x_5437:
        /* <DEDUP_REMOVED lines=107> */
.L_x_5369:
        /* <DEDUP_REMOVED lines=12> */
[----:B------:R-:W2:Y:S01]  /*23450*/  LDL R83, [R1+0x70] ;  /* 0x0000700001537983 */ /* 0x000ea20000100800 */
[----:B------:R-:W-:Y:S01]  /*23460*/  ULDC.64 UR4, c[0x4][0xe0] ;  /* 0x0100380000047ab9 */ /* 0x000fe20000000a00 */
[----:B------:R-:W1:Y:S02]  /*23470*/  S2R R90, SR_TID.X ;  /* 0x00000000005a7919 */ /* 0x000e640000002100 */
        /* <DEDUP_REMOVED lines=27> */
[----:B------:R-:W-:Y:S02]  /*23630*/  LOP3.LUT P0, R2, R90, 0x3, RZ, 0xc0, !PT ;  /* 0x000000035a027812 */ /* 0x000fe4000780c0ff */
[----:B------:R-:W-:Y:S02]  /*23640*/  MOV R60, R16 ;  /* 0x00000010003c7202 */ /* 0x000fe40000000f00 */
[----:B-1----:R-:W-:Y:S02]  /*23650*/  MOV R61, R3 ;  /* 0x00000003003d7202 */ /* 0x002fe40000000f00 */
[----:B------:R-:W-:-:S02]  /*23660*/  ISETP.EQ.OR P0, PT, R2, 0x3, !P0 ;  /* 0x000000030200780c */ /* 0x000fc40004702670 */
[----:B------:R-:W-:Y:S02]  /*23670*/  F2FP.BF16.F32.PACK_AB R91, R14, R57 ;  /* 0x000000390e5b723e */ /* 0x000fe400000010ff */
[----:B------:R-:W-:Y:S02]  /*23680*/  F2FP.BF16.F32.PACK_AB R56, R13, R56 ;  /* 0x000000380d38723e */ /* 0x000fe400000010ff */
[----:B------:R-:W-:Y:S02]  /*23690*/  F2FP.BF16.F32.PACK_AB R57, R79, R50 ;  /* 0x000000324f39723e */ /* 0x000fe400000010ff */
[----:B------:R-:W-:Y:S02]  /*236a0*/  F2FP.BF16.F32.PACK_AB R48, R15, R48 ;  /* 0x000000300f30723e */ /* 0x000fe400000010ff */
        /* <DEDUP_REMOVED lines=164> */
[----:B------:R-:W4:Y:S01]  /*240f0*/  SHFL.IDX PT, R27, R32, R3, 0x1c1f ;  /* 0x001c1f03201b7589 */ /* 0x000f2200000e0000 */
[----:B------:R-:W-:Y:S02]  /*24100*/  SEL R82, R89, R82, P0 ;  /* 0x0000005259527207 */ /* 0x000fe40000000000 */
[----:B------:R-:W-:Y:S01]  /*24110*/  SEL R65, R46, R97, P0 ;  /* 0x000000612e417207 */ /* 0x000fe20000000000 */
[----:B------:R-:W0:Y:S01]  /*24120*/  SHFL.IDX PT, R29, R36, R3, 0x1c1f ;  /* 0x001c1f03241d7589 */ /* 0x000e2200000e0000 */
[----:B------:R-:W-:Y:S02]  /*24130*/  SEL R84, R97, R46, P0 ;  /* 0x0000002e61547207 */ /* 0x000fe40000000000 */
[----:B--2---:R-:W-:Y:S01]  /*24140*/  SEL R4, R6, R5, P0 ;  /* 0x0000000506047207 */ /* 0x004fe20000000000 */
[----:B------:R-:W-:Y:S01]  /*24150*/  SHFL.IDX PT, R46, R33, R0, 0x1c1f ;  /* 0x001c1f00212e7589 */ /* 0x000fe200000e0000 */
[----:B-1----:R-:W-:-:S02]  /*24160*/  SEL R8, R10, R7, P0 ;  /* 0x000000070a087207 */ /* 0x002fc40000000000 */
[----:B------:R-:W-:Y:S01]  /*24170*/  SEL R6, R5, R6, P0 ;  /* 0x0000000605067207 */ /* 0x000fe20000000000 */
[----:B------:R-:W1:Y:S01]  /*24180*/  SHFL.IDX PT, R31, R40, R3, 0x1c1f ;  /* 0x001c1f03281f7589 */ /* 0x000e6200000e0000 */
[----:B------:R-:W-:Y:S02]  /*24190*/  SEL R10, R7, R10, P0 ;  /* 0x0000000a070a7207 */ /* 0x000fe40000000000 */
[----:B------:R-:W-:Y:S01]  /*241a0*/  SEL R12, R9, R20, P0 ;  /* 0x00000014090c7207 */ /* 0x000fe20000000000 */
[----:B------:R-:W2:Y:S01]  /*241b0*/  SHFL.IDX PT, R33, R44, R3, 0x1c1f ;  /* 0x001c1f032c217589 */ /* 0x000ea200000e0000 */
[----:B------:R-:W-:Y:S02]  /*241c0*/  SEL R14, R20, R9, P0 ;  /* 0x00000009140e7207 */ /* 0x000fe40000000000 */
[----:B---3--:R-:W-:Y:S01]  /*241d0*/  SEL R28, R30, R25, P0 ;  /* 0x000000191e1c7207 */ /* 0x008fe20000000000 */
[----:B------:R-:W3:Y:S01]  /*241e0*/  SHFL.IDX PT, R35, R48, R3, 0x1c1f ;  /* 0x001c1f0330237589 */ /* 0x000ee200000e0000 */
[----:B------:R-:W-:-:S02]  /*241f0*/  SEL R30, R25, R30, P0 ;  /* 0x0000001e191e7207 */ /* 0x000fc40000000000 */
[----:B------:R-:W-:Y:S01]  /*24200*/  SEL R5, R41, R62, P0 ;  /* 0x0000003e29057207 */ /* 0x000fe20000000000 */
[----:B------:R-:W3:Y:S01]  /*24210*/  SHFL.IDX PT, R37, R52, R3, 0x1c1f ;  /* 0x001c1f0334257589 */ /* 0x000ee200000e0000 */
[----:B----4-:R-:W-:Y:S02]  /*24220*/  SEL R32, R34, R27, P0 ;  /* 0x0000001b22207207 */ /* 0x010fe40000000000 */
[----:B------:R-:W-:Y:S01]  /*24230*/  SEL R34, R27, R34, P0 ;  /* 0x000000221b227207 */ /* 0x000fe20000000000 */
[----:B------:R-:W4:Y:S01]  /*24240*/  SHFL.IDX PT, R39, R56, R3, 0x1c1f ;  /* 0x001c1f0338277589 */ /* 0x000f2200000e0000 */
[----:B0-----:R-:W-:Y:S02]  /*24250*/  SEL R36, R38, R29, P0 ;  /* 0x0000001d26247207 */ /* 0x001fe40000000000 */
[----:B------:R-:W-:Y:S01]  /*24260*/  SEL R38, R29, R38, P0 ;  /* 0x000000261d267207 */ /* 0x000fe20000000000 */
[----:B------:R-:W-:Y:S01]  /*24270*/  SHFL.IDX PT, R26, R21, R0, 0x1c1f ;  /* 0x001c1f00151a7589 */ /* 0x000fe200000e0000 */
[----:B------:R-:W-:-:S02]  /*24280*/  SEL R7, R62, R41, P0 ;  /* 0x000000293e077207 */ /* 0x000fc40000000000 */
        /* <DEDUP_REMOVED lines=11> */
[----:B------:R-:W-:Y:S02]  /*24340*/  SEL R52, R54, R37, P0 ;  /* 0x0000002536347207 */ /* 0x000fe40000000000 */
[----:B------:R-:W-:Y:S01]  /*24350*/  SEL R54, R37, R54, P0 ;  /* 0x0000003625367207 */ /* 0x000fe20000000000 */
[----:B------:R-:W1:Y:S01]  /*24360*/  SHFL.IDX PT, R66, R66, R3, 0x1c1f ;  /* 0x001c1f0342427589 */ /* 0x000e6200000e0000 */
[----:B----4-:R-:W-:Y:S02]  /*24370*/  SEL R56, R58, R39, P0 ;  /* 0x000000273a387207 */ /* 0x010fe40000000000 */
        /* <DEDUP_REMOVED lines=35> */
.L_x_5672:
        /* <DEDUP_REMOVED lines=31> */
[----:B---3--:R-:W-:-:S10]  /*247a0*/  IMAD.IADD R8, R62, 0x1, R235 ;  /* 0x000000013e087824 */ /* 0x008fd400078e02eb */
        /* <DEDUP_REMOVED lines=12> */
.L_x_5441:
        /* <DEDUP_REMOVED lines=14> */
[----:B------:R-:W-:-:S05]  /*24950*/  SHF.R.S32.HI R66, RZ, 0x3, R66 ;  /* 0x00000003ff427819 */ /* 0x000fca0000011442 */
[----:B------:R-:W-:-:S04]  /*24960*/  IMAD R13, R66, 0x40, R236 ;  /* 0x00000040420d7824 */ /* 0x000fc800078e02ec */
        /* <DEDUP_REMOVED lines=19> */
[----:B------:R-:W-:Y:S02]  /*24aa0*/  LOP3.LUT R44, R44, R45, RZ, 0x3c, !PT ;  /* 0x0000002d2c2c7212 */ /* 0x000fe400078e3cff */
[----:B------:R-:W-:Y:S01]  /*24ab0*/  LOP3.LUT R28, R28, R29, RZ, 0x3c, !PT ;  /* 0x0000001d1c1c7212 */ /* 0x000fe200078e3cff */
[----:B------:R-:W-:Y:S01]  /*24ac0*/  IMAD.X R29, RZ, RZ, R61, P5 ;  /* 0x000000ffff1d7224 */ /* 0x000fe200028e063d */
        /* <DEDUP_REMOVED lines=13> */
[----:B------:R-:W-:Y:S01]  /*24ba0*/  VIADD R70, R236, 0x40 ;  /* 0x00000040ec467836 */ /* 0x000fe20000000000 */
[----:B------:R-:W-:Y:S01]  /*24bb0*/  BSSY B1, `(.L_x_5442) ;  /* 0x000009e000017945 */ /* 0x000fe20003800000 */
[----:B------:R-:W-:-:S03]  /*24bc0*/  SHF.R.S32.HI R71, RZ, 0x1f, R236 ;  /* 0x0000001fff477819 */ /* 0x000fc600000114ec */
[----:B------:R-:W-:Y:S02]  /*24bd0*/  SHF.R.S32.HI R70, RZ, 0x1f, R70 ;  /* 0x0000001fff467819 */ /* 0x000fe40000011446 */
        /* <DEDUP_REMOVED lines=19> */
[----:B------:R-:W-:-:S04]  /*24d10*/  ULDC.64 UR4, c[0x0][0xb50] ;  /* 0x0002d40000047ab9 */ /* 0x000fc80000000a00 */
[----:B------:R-:W-:Y:S02]  /*24d20*/  IADD3 R5, R5, R13, RZ ;  /* 0x0000000d05057210 */ /* 0x000fe40007ffe0ff */
[----:B------:R-:W-:Y:S02]  /*24d30*/  IADD3 R13, P1, R60, 0x2000, RZ ;  /* 0x000020003c0d7810 */ /* 0x000fe40007f3e0ff */
[C---:B------:R-:W-:Y:S02]  /*24d40*/  LEA R6, P0, R4.reuse, UR4, 0x2 ;  /* 0x0000000404067c11 */ /* 0x040fe4000f8010ff */
[----:B------:R-:W-:Y:S02]  /*24d50*/  LOP3.LUT R12, R13, 0x380, RZ, 0xc0, !PT ;  /* 0x000003800d0c7812 */ /* 0x000fe400078ec0ff */
[----:B------:R-:W-:Y:S02]  /*24d60*/  LEA.HI.X R10, R4, UR5, R5, 0x2, P0 ;  /* 0x00000005040a7c11 */ /* 0x000fe400080f1405 */
[----:B------:R-:W-:-:S02]  /*24d70*/  IADD3 R9, P4, R60, 0x1000, RZ ;  /* 0x000010003c097810 */ /* 0x000fc40007f9e0ff */
[----:B------:R-:W-:Y:S01]  /*24d80*/  SHF.R.U64 R12, R12, 0x3, RZ ;  /* 0x000000030c0c7819 */ /* 0x000fe200000012ff */
[----:B------:R-:W-:Y:S01]  /*24d90*/  IMAD.IADD R4, R14, 0x1, R235 ;  /* 0x000000010e047824 */ /* 0x000fe200078e02eb */
[----:B------:R-:W-:Y:S01]  /*24da0*/  IADD3 R33, P0, R60, 0x5000, RZ ;  /* 0x000050003c217810 */ /* 0x000fe20007f1e0ff */
[----:B------:R-:W-:Y:S01]  /*24db0*/  SHFL.IDX PT, R54, R6, 0x1, 0x1c1f ;  /* 0x003c1f0006367f89 */ /* 0x000fe200000e0000 */
[----:B------:R-:W-:Y:S01]  /*24dc0*/  LOP3.LUT R8, R9, 0x380, RZ, 0xc0, !PT ;  /* 0x0000038009087812 */ /* 0x000fe200078ec0ff */
[----:B------:R-:W-:Y:S01]  /*24dd0*/  ULDC.64 UR4, c[0x0][0xaa0] ;  /* 0x0002a80000047ab9 */ /* 0x000fe20000000a00 */
[----:B------:R-:W-:Y:S02]  /*24de0*/  LOP3.LUT R32, R33, 0x380, RZ, 0xc0, !PT ;  /* 0x0000038021207812 */ /* 0x000fe400078ec0ff */
[----:B------:R-:W-:Y:S01]  /*24df0*/  LOP3.LUT R12, R12, R13, RZ, 0x3c, !PT ;  /* 0x0000000d0c0c7212 */ /* 0x000fe200078e3cff */
[----:B------:R-:W-:Y:S01]  /*24e00*/  IMAD.X R13, RZ, RZ, R61, P1 ;  /* 0x000000ffff0d7224 */ /* 0x000fe200008e063d */
[----:B------:R-:W-:-:S02]  /*24e10*/  IADD3 R41, P1, R60, 0x7000, RZ ;  /* 0x000070003c297810 */ /* 0x000fc40007f3e0ff */
[----:B------:R-:W-:Y:S02]  /*24e20*/  SHF.R.U64 R8, R8, 0x3, RZ ;  /* 0x0000000308087819 */ /* 0x000fe400000012ff */
[----:B------:R-:W-:Y:S02]  /*24e30*/  SHF.R.U64 R32, R32, 0x3, RZ ;  /* 0x0000000320207819 */ /* 0x000fe400000012ff */
[----:B------:R-:W-:Y:S02]  /*24e40*/  LOP3.LUT R40, R41, 0x380, RZ, 0xc0, !PT ;  /* 0x0000038029287812 */ /* 0x000fe400078ec0ff */
[----:B------:R-:W-:Y:S01]  /*24e50*/  LOP3.LUT R8, R8, R9, RZ, 0x3c, !PT ;  /* 0x0000000908087212 */ /* 0x000fe200078e3cff */
[--C-:B------:R-:W-:Y:S01]  /*24e60*/  IMAD.X R9, RZ, RZ, R61.reuse, P4 ;  /* 0x000000ffff097224 */ /* 0x100fe200020e063d */
[----:B------:R-:W-:Y:S01]  /*24e70*/  LOP3.LUT R32, R32, R33, RZ, 0x3c, !PT ;  /* 0x0000002120207212 */ /* 0x000fe200078e3cff */
[----:B------:R-:W-:Y:S01]  /*24e80*/  IMAD.X R33, RZ, RZ, R61, P0 ;  /* 0x000000ffff217224 */ /* 0x000fe200000e063d */
[----:B------:R-:W-:Y:S01]  /*24e90*/  IADD3 R37, P4, R60, 0x6000, RZ ;  /* 0x000060003c257810 */ /* 0x000fe20007f9e0ff */
[----:B------:R-:W-:Y:S01]  /*24ea0*/  SHFL.IDX PT, R21, R10, RZ, 0x1c1f ;  /* 0x001c1fff0a157589 */ /* 0x000fe200000e0000 */
[----:B------:R-:W-:-:S02]  /*24eb0*/  LOP3.LUT P0, RZ, R20, 0x3, RZ, 0xc0, !PT ;  /* 0x0000000314ff7812 */ /* 0x000fc4000780c0ff */
[----:B------:R-:W-:Y:S01]  /*24ec0*/  SHF.R.U64 R40, R40, 0x3, RZ ;  /* 0x0000000328287819 */ /* 0x000fe200000012ff */
[----:B------:R-:W1:Y:S01]  /*24ed0*/  SHFL.IDX PT, R20, R6, RZ, 0x1c1f ;  /* 0x001c1fff06147589 */ /* 0x000e6200000e0000 */
[----:B------:R-:W-:-:S03]  /*24ee0*/  LOP3.LUT R36, R37, 0x380, RZ, 0xc0, !PT ;  /* 0x0000038025247812 */ /* 0x000fc600078ec0ff */
[----:B------:R-:W2:Y:S01]  /*24ef0*/  SHFL.IDX PT, R55, R10, 0x1, 0x1c1f ;  /* 0x003c1f000a377f89 */ /* 0x000ea200000e0000 */
[----:B------:R-:W-:Y:S01]  /*24f00*/  LOP3.LUT R40, R40, R41, RZ, 0x3c, !PT ;  /* 0x0000002928287212 */ /* 0x000fe200078e3cff */
[--C-:B------:R-:W-:Y:S01]  /*24f10*/  IMAD.X R41, RZ, RZ, R61.reuse, P1 ;  /* 0x000000ffff297224 */ /* 0x100fe200008e063d */
[C---:B------:R-:W-:Y:S01]  /*24f20*/  ISETP.GE.OR P1, PT, R4.reuse, R65, P0 ;  /* 0x000000410400720c */ /* 0x040fe20000726670 */
[----:B------:R-:W-:Y:S01]  /*24f30*/  VIADD R4, R4, 0x8 ;  /* 0x0000000804047836 */ /* 0x000fe20000000000 */
[----:B------:R-:W-:Y:S02]  /*24f40*/  SHF.R.U64 R36, R36, 0x3, RZ ;  /* 0x0000000324247819 */ /* 0x000fe400000012ff */
[----:B------:R-:W-:Y:S02]  /*24f50*/  IADD3 R5, P3, R60, 0xb000, RZ ;  /* 0x0000b0003c057810 */ /* 0x000fe40007f7e0ff */
[----:B------:R-:W-:Y:S01]  /*24f60*/  LOP3.LUT R36, R36, R37, RZ, 0x3c, !PT ;  /* 0x0000002524247212 */ /* 0x000fe200078e3cff */
[----:B------:R-:W-:Y:S01]  /*24f70*/  IMAD.X R37, RZ, RZ, R61, P4 ;  /* 0x000000ffff257224 */ /* 0x000fe200020e063d */
[----:B------:R-:W-:-:S02]  /*24f80*/  ISETP.GE.OR P0, PT, R4, R65, P0 ;  /* 0x000000410400720c */ /* 0x000fc40000706670 */
[----:B------:R-:W-:Y:S02]  /*24f90*/  IADD3 R53, P4, R60, 0xa000, RZ ;  /* 0x0000a0003c357810 */ /* 0x000fe40007f9e0ff */
[----:B------:R-:W-:Y:S02]  /*24fa0*/  LOP3.LUT R4, R5, 0x380, RZ, 0xc0, !PT ;  /* 0x0000038005047812 */ /* 0x000fe400078ec0ff */
[----:B------:R-:W-:Y:S02]  /*24fb0*/  LOP3.LUT R52, R53, 0x380, RZ, 0xc0, !PT ;  /* 0x0000038035347812 */ /* 0x000fe400078ec0ff */
[----:B------:R-:W-:Y:S02]  /*24fc0*/  SHF.R.U64 R4, R4, 0x3, RZ ;  /* 0x0000000304047819 */ /* 0x000fe400000012ff */
[----:B------:R-:W-:Y:S02]  /*24fd0*/  SHF.R.U64 R52, R52, 0x3, RZ ;  /* 0x0000000334347819 */ /* 0x000fe400000012ff */
[----:B------:R-:W-:Y:S01]  /*24fe0*/  LOP3.LUT R60, R7, R60, RZ, 0x3c, !PT ;  /* 0x0000003c073c7212 */ /* 0x000fe200078e3cff */
[----:B-1----:R1:W-:Y:S01]  /*24ff0*/  @!P1 ST.E desc[UR54][R20.64], R120 ;  /* 0x0000007814009985 */ /* 0x0023e2000c101936 */
[----:B------:R-:W-:Y:S01]  /*25000*/  LOP3.LUT R52, R52, R53, RZ, 0x3c, !PT ;  /* 0x0000003534347212 */ /* 0x000fe200078e3cff */
[--C-:B------:R-:W-:Y:S01]  /*25010*/  IMAD.X R53, RZ, RZ, R61.reuse, P4 ;  /* 0x000000ffff357224 */ /* 0x100fe200020e063d */
[----:B------:R-:W-:Y:S01]  /*25020*/  LOP3.LUT R56, R4, R5, RZ, 0x3c, !PT ;  /* 0x0000000504387212 */ /* 0x000fe200078e3cff */
[----:B--2---:R2:W-:Y:S01]  /*25030*/  @!P0 ST.E desc[UR54][R54.64], R121 ;  /* 0x0000007936008985 */ /* 0x0045e2000c101936 */
[----:B------:R-:W-:-:S03]  /*25040*/  IMAD.X R57, RZ, RZ, R61, P3 ;  /* 0x000000ffff397224 */ /* 0x000fc600018e063d */
[----:B------:R3:W5:Y:S01]  /*25050*/  LD.E.128 R4, desc[UR54][R60.64] ;  /* 0x000000363c047980 */ /* 0x000762000c101d00 */
[----:B------:R-:W-:Y:S02]  /*25060*/  IMAD R3, R3, UR4, RZ ;  /* 0x0000000403037c24 */ /* 0x000fe4000f8e02ff */
[----:B-1----:R-:W-:Y:S01]  /*25070*/  IMAD R20, R69, 0x20, R66 ;  /* 0x0000002045147824 */ /* 0x002fe200078e0242 */
        /* <DEDUP_REMOVED lines=10> */
[----:B------:R-:W-:Y:S02]  /*25120*/  IMAD.IADD R64, R235, 0x1, R20 ;  /* 0x00000001eb407824 */ /* 0x000fe400078e0214 */
        /* <DEDUP_REMOVED lines=21> */
[----:B------:R-:W-:Y:S01]  /*25280*/  IMAD R61, R0, R63, R64 ;  /* 0x0000003f003d7224 */ /* 0x000fe200078e0240 */
[----:B------:R-:W-:Y:S01]  /*25290*/  @!PT LDS RZ, [RZ] ;  /* 0x00000000fffff984 */ /* 0x000fe20000000800 */
[----:B------:R-:W-:Y:S01]  /*252a0*/  @!PT LDS RZ, [RZ] ;  /* 0x00000000fffff984 */ /* 0x000fe20000000800 */
[----:B------:R-:W-:Y:S01]  /*252b0*/  @!PT LDS RZ, [RZ] ;  /* 0x00000000fffff984 */ /* 0x000fe20000000800 */
[----:B------:R-:W-:Y:S01]  /*252c0*/  @!PT LDS RZ, [RZ] ;  /* 0x00000000fffff984 */ /* 0x000fe20000000800 */
[----:B------:R0:W-:Y:S06]  /*252d0*/  MEMBAR.ALL.CTA ;  /* 0x0000000000007992 */ /* 0x0001ec0000008000 */
[----:B0-----:R-:W0:Y:S01]  /*252e0*/  FENCE.VIEW.ASYNC.S ;  /* 0x00000000000073c6 */ /* 0x001e220000000000 */
[----:B------:R-:W-:Y:S02]  /*252f0*/  IMAD R20, R20, UR4, RZ ;  /* 0x0000000414147c24 */ /* 0x000fe4000f8e02ff */
[----:B------:R-:W-:Y:S01]  /*25300*/  IMAD.WIDE.U32 R2, R21, UR4, R2 ;  /* 0x0000000415027c25 */ /* 0x000fe2000f8e0002 */
[----:B------:R-:W-:-:S03]  /*25310*/  SHF.R.S32.HI R0, RZ, 0x1f, R61 ;  /* 0x0000001fff007819 */ /* 0x000fc6000001143d */
[----:B------:R-:W-:Y:S01]  /*25320*/  IMAD R63, R21, UR5, R20 ;  /* 0x00000005153f7c24 */ /* 0x000fe2000f8e0214 */
[----:B------:R-:W-:Y:S01]  /*25330*/  IADD3 R64, R66, R235, RZ ;  /* 0x000000eb42407210 */ /* 0x000fe20007ffe0ff */
[----:B------:R-:W-:Y:S02]  /*25340*/  ULDC.64 UR4, c[0x0][0xad8] ;  /* 0x0002b60000047ab9 */ /* 0x000fe40000000a00 */
[----:B------:R-:W-:Y:S02]  /*25350*/  IMAD.IADD R3, R3, 0x1, R63 ;  /* 0x0000000103037824 */ /* 0x000fe400078e023f */
[----:B------:R-:W-:Y:S02]  /*25360*/  IMAD R20, R0, UR4, RZ ;  /* 0x0000000400147c24 */ /* 0x000fe4000f8e02ff */
[----:B------:R-:W-:Y:S02]  /*25370*/  VIADD R0, R64, 0x20 ;  /* 0x0000002040007836 */ /* 0x000fe40000000000 */
[----:B------:R-:W-:-:S02]  /*25380*/  IMAD R21, R61, UR5, R20 ;  /* 0x000000053d157c24 */ /* 0x000fc4000f8e0214 */
        /* <DEDUP_REMOVED lines=9> */
[----:B------:R-:W-:Y:S02]  /*25420*/  VIADD R20, R64, 0x40 ;  /* 0x0000004040147836 */ /* 0x000fe40000000000 */
[----:B------:R-:W-:Y:S01]  /*25430*/  VIADD R68, R236, 0x80 ;  /* 0x00000080ec447836 */ /* 0x000fe20000000000 */
[----:B0-----:R0:W-:Y:S01]  /*25440*/  SYNCS.ARRIVE.TRANS64.RED.A1T0 RZ, [R0+URZ], RZ ;  /* 0x000000ff00ff79a7 */ /* 0x0011e2000810043f */
[----:B------:R0:W1:Y:S01]  /*25450*/  SHFL.IDX PT, R67, R62, RZ, 0x181f ;  /* 0x00181fff3e437589 */ /* 0x00006200000e0000 */
[----:B------:R-:W-:-:S03]  /*25460*/  ISETP.GE.AND P0, PT, R20, R65, PT ;  /* 0x000000411400720c */ /* 0x000fc60003f06270 */
[----:B------:R0:W2:Y:S01]  /*25470*/  SHFL.IDX PT, R61, R63, RZ, 0x181f ;  /* 0x00181fff3f3d7589 */ /* 0x0000a200000e0000 */
[C---:B------:R-:W-:Y:S01]  /*25480*/  VIADD R66, R236.reuse, 0x80 ;  /* 0x00000080ec427836 */ /* 0x040fe20000000000 */
[----:B------:R-:W-:Y:S01]  /*25490*/  SHF.R.S32.HI R68, RZ, 0x1f, R68 ;  /* 0x0000001fff447819 */ /* 0x000fe20000011444 */
[----:B------:R-:W-:Y:S01]  /*254a0*/  VIADD R69, R236, 0x40 ;  /* 0x00000040ec457836 */ /* 0x000fe20000000000 */
        /* <DEDUP_REMOVED lines=14> */
.L_x_5443:
[----:B------:R-:W-:Y:S05]  /*25590*/  BSYNC B1 ;  /* 0x0000000000017941 */ /* 0x000fea0003800000 */
.L_x_5442:
[----:B---3-5:R3:W4:Y:S01]  /*255a0*/  SHFL.IDX PT, R7, R63, 0x1, 0x181f ;  /* 0x00381f003f077f89 */ /* 0x02872200000e0000 */
[----:B------:R-:W-:Y:S03]  /*255b0*/  BSSY B1, `(.L_x_5444) ;  /* 0x0000010000017945 */ /* 0x000fe60003800000 */
[----:B------:R3:W0:Y:S01]  /*255c0*/  SHFL.IDX PT, R5, R62, 0x1, 0x181f ;  /* 0x00381f003e057f89 */ /* 0x00062200000e0000 */
[----:B------:R-:W-:Y:S05]  /*255d0*/  @P1 BRA `(.L_x_5445) ;  /* 0x0000000000341947 */ /* 0x000fea0003800000 */
[----:B------:R-:W-:Y:S02]  /*255e0*/  ULDC UR4, c[0x0][0xac8] ;  /* 0x0002b20000047ab9 */ /* 0x000fe40000000800 */
[----:B------:R-:W-:Y:S02]  /*255f0*/  ISETP.GE.AND P3, PT, R236, UR4, PT ;  /* 0x00000004ec007c0c */ /* 0x000fe4000bf66270 */
[----:B------:R-:W-:Y:S02]  /*25600*/  ISETP.GE.AND P2, PT, R69, UR4, PT ;  /* 0x0000000445007c0c */ /* 0x000fe4000bf46270 */
[----:B------:R-:W-:-:S09]  /*25610*/  ISETP.GE.AND P1, PT, R66, UR4, PT ;  /* 0x0000000442007c0c */ /* 0x000fd2000bf26270 */
[CC--:B0-----:R-:W-:Y:S02]  /*25620*/  @!P3 LEA R2, P5, R236.reuse, R5.reuse, 0x1 ;  /* 0x00000005ec02b211 */ /* 0x0c1fe400078a08ff */
        /* <DEDUP_REMOVED lines=8> */
.L_x_5445:
[----:B------:R-:W-:Y:S05]  /*256b0*/  BSYNC B1 ;  /* 0x0000000000017941 */ /* 0x000fea0003800000 */
.L_x_5444:
[----:B0---4-:R0:W4:Y:S01]  /*256c0*/  SHFL.IDX PT, R7, R63, 0x2, 0x181f ;  /* 0x00581f003f077f89 */ /* 0x01112200000e0000 */
[----:B------:R-:W-:Y:S03]  /*256d0*/  BSSY B1, `(.L_x_5446) ;  /* 0x0000010000017945 */ /* 0x000fe60003800000 */
[----:B------:R0:W0:Y:S01]  /*256e0*/  SHFL.IDX PT, R3, R62, 0x2, 0x181f ;  /* 0x00581f003e037f89 */ /* 0x00002200000e0000 */
        /* <DEDUP_REMOVED lines=14> */
.L_x_5447:
[----:B------:R-:W-:Y:S05]  /*257d0*/  BSYNC B1 ;  /* 0x0000000000017941 */ /* 0x000fea0003800000 */
.L_x_5446:
[----:B------:R-:W-:Y:S01]  /*257e0*/  VIADD R0, R64, 0x60 ;  /* 0x0000006040007836 */ /* 0x000fe20000000000 */
[----:B0--3--:R-:W0:Y:S04]  /*257f0*/  SHFL.IDX PT, R63, R63, 0x3, 0x181f ;  /* 0x00781f003f3f7f89 */ /* 0x009e2800000e0000 */
[----:B------:R-:W-:Y:S01]  /*25800*/  ISETP.GE.AND P0, PT, R0, R65, PT ;  /* 0x000000410000720c */ /* 0x000fe20003f06270 */
[----:B----4-:R3:W4:-:S12]  /*25810*/  SHFL.IDX PT, R7, R62, 0x3, 0x181f ;  /* 0x00781f003e077f89 */ /* 0x01071800000e0000 */
[----:B---3--:R-:W-:Y:S05]  /*25820*/  @P0 BRA `(.L_x_5448) ;  /* 0x0000000c00ec0947 */ /* 0x008fea0003800000 */
[----:B------:R-:W-:Y:S02]  /*25830*/  ULDC UR4, c[0x0][0xac8] ;  /* 0x0002b20000047ab9 */ /* 0x000fe40000000800 */
[----:B------:R-:W-:Y:S02]  /*25840*/  ISETP.GE.AND P2, PT, R236, UR4, PT ;  /* 0x00000004ec007c0c */ /* 0x000fe4000bf46270 */
[----:B------:R-:W-:-:S11]  /*25850*/  ISETP.GE.AND P3, PT, R69, UR4, PT ;  /* 0x0000000445007c0c */ /* 0x000fd6000bf66270 */
[CC--:B----4-:R-:W-:Y:S02]  /*25860*/  @!P2 LEA R2, P0, R236.reuse, R7.reuse, 0x1 ;  /* 0x00000007ec02a211 */ /* 0x0d0fe400078008ff */
[C---:B------:R-:W-:Y:S02]  /*25870*/  @!P3 LEA R4, P1, R69.reuse, R7, 0x1 ;  /* 0x000000074504b211 */ /* 0x040fe400078208ff */
[-C--:B0-----:R-:W-:Y:S02]  /*25880*/  @!P2 LEA.HI.X R3, R236, R63.reuse, R71, 0x1, P0 ;  /* 0x0000003fec03a211 */ /* 0x081fe400000f0c47 */
[----:B------:R-:W-:Y:S02]  /*25890*/  @!P3 LEA.HI.X R5, R69, R63, R70, 0x1, P1 ;  /* 0x0000003f4505b211 */ /* 0x000fe400008f0c46 */
[----:B------:R-:W-:Y:S01]  /*258a0*/  ISETP.GE.AND P0, PT, R66, UR4, PT ;  /* 0x0000000442007c0c */ /* 0x000fe2000bf06270 */
[----:B------:R3:W-:Y:S04]  /*258b0*/  @!P2 ST.E.128 desc[UR54][R2.64], R24 ;  /* 0x000000180200a985 */ /* 0x0007e8000c101d36 */
[----:B------:R3:W-:Y:S08]  /*258c0*/  @!P3 ST.E.128 desc[UR54][R4.64], R40 ;  /* 0x000000280400b985 */ /* 0x0007f0000c101d36 */
[----:B------:R-:W-:Y:S05]  /*258d0*/  @P0 BRA `(.L_x_5448) ;  /* 0x0000000c00c00947 */ /* 0x000fea0003800000 */
[----:B---3--:R-:W-:-:S04]  /*258e0*/  LEA R2, P0, R66, R7, 0x1 ;  /* 0x0000000742027211 */ /* 0x008fc800078008ff */
[----:B------:R-:W-:-:S05]  /*258f0*/  LEA.HI.X R3, R66, R63, R68, 0x1, P0 ;  /* 0x0000003f42037211 */ /* 0x000fca00000f0c44 */
[----:B------:R0:W-:Y:S01]  /*25900*/  ST.E.128 desc[UR54][R2.64], R56 ;  /* 0x0000003802007985 */ /* 0x0001e2000c101d36 */
[----:B------:R-:W-:Y:S05]  /*25910*/  BRA `(.L_x_5448) ;  /* 0x0000000c00b07947 */ /* 0x000fea0003800000 */
.L_x_5439:
        /* <DEDUP_REMOVED lines=16> */
[----:B------:R-:W-:Y:S02]  /*25a20*/  @P1 IADD3.X R5, R6, UR5, RZ, P2, !PT ;  /* 0x0000000506051c10 */ /* 0x000fe400097fe4ff */
[----:B------:R-:W-:-:S06]  /*25a30*/  MOV R6, UR4 ;  /* 0x0000000400067c02 */ /* 0x000fcc0008000f00 */
        /* <DEDUP_REMOVED lines=11> */
.L_x_5449:
[----:B------:R-:W2:Y:S04]  /*25af0*/  LDL.LU R3, [R1+0x28] ;  /* 0x0000280001037983 */ /* 0x000ea80000300800 */
[----:B------:R-:W4:Y:S04]  /*25b00*/  LDL.LU R2, [R1+0x40] ;  /* 0x0000400001027983 */ /* 0x000f280000300800 */
[----:B------:R-:W3:Y:S01]  /*25b10*/  LDL R20, [R1+0x34] ;  /* 0x0000340001147983 */ /* 0x000ee20000100800 */
[----:B------:R-:W-:Y:S01]  /*25b20*/  BSSY B1, `(.L_x_5450) ;  /* 0x000002c000017945 */ /* 0x000fe20003800000 */
[----:B-----5:R-:W-:-:S02]  /*25b30*/  SHF.R.S32.HI R11, RZ, 0x1f, R0 ;  /* 0x0000001fff0b7819 */ /* 0x020fc40000011400 */
[----:B--2---:R-:W-:Y:S02]  /*25b40*/  SEL R13, R3, RZ, !P0 ;  /* 0x000000ff030d7207 */ /* 0x004fe40004000000 */
[----:B----4-:R-:W-:Y:S02]  /*25b50*/  SEL R12, R2, RZ, !P0 ;  /* 0x000000ff020c7207 */ /* 0x010fe40004000000 */
[----:B---3--:R-:W-:Y:S01]  /*25b60*/  SHF.R.S32.HI R10, RZ, 0x1f, R20 ;  /* 0x0000001fff0a7819 */ /* 0x008fe20000011414 */
[----:B------:R-:W-:Y:S06]  /*25b70*/  @P3 BRA `(.L_x_5451) ;  /* 0x0000000000983947 */ /* 0x000fec0003800000 */
[----:B------:R-:W2:Y:S01]  /*25b80*/  LDC R9, c[0x0][0xbe8] ;  /* 0x0002fa00ff097b82 */ /* 0x000ea20000000800 */
[----:B------:R-:W-:Y:S01]  /*25b90*/  IADD3 R8, R235, -0x80, R7 ;  /* 0xffffff80eb087810 */ /* 0x000fe20007ffe007 */
        /* <DEDUP_REMOVED lines=12> */
[----:B------:R-:W-:-:S03]  /*25c60*/  ULDC.64 UR4, c[0x0][0xb98] ;  /* 0x0002e60000047ab9 */ /* 0x000fc60000000a00 */
[----:B------:R-:W-:-:S03]  /*25c70*/  IMAD.IADD R3, R3, 0x1, R7 ;  /* 0x0000000103037824 */ /* 0x000fc600078e0207 */
        /* <DEDUP_REMOVED lines=22> */
.L_x_5451:
[----:B------:R-:W-:Y:S05]  /*25de0*/  BSYNC B1 ;  /* 0x0000000000017941 */ /* 0x000fea0003800000 */
.L_x_5450:
[--C-:B--2---:R-:W-:Y:S01]  /*25df0*/  SHF.R.S32.HI R4, RZ, 0x1f, R24.reuse ;  /* 0x0000001fff047819 */ /* 0x104fe20000011418 */
        /* <DEDUP_REMOVED lines=9> */
[----:B------:R-:W-:-:S02]  /*25e90*/  ULDC.64 UR4, c[0x0][0xae8] ;  /* 0x0002ba0000047ab9 */ /* 0x000fc40000000a00 */
[----:B------:R-:W-:Y:S01]  /*25ea0*/  IMAD.IADD R4, R24, 0x1, -R4 ;  /* 0x0000000118047824 */ /* 0x000fe200078e0a04 */
[----:B------:R-:W-:-:S03]  /*25eb0*/  IADD3 R3, R3, R5, RZ ;  /* 0x0000000503037210 */ /* 0x000fc60007ffe0ff */
[----:B------:R-:W-:Y:S02]  /*25ec0*/  IMAD R0, R4, 0x20, R8 ;  /* 0x0000002004007824 */ /* 0x000fe400078e0208 */
[----:B------:R-:W-:Y:S02]  /*25ed0*/  IMAD R4, R10, UR4, RZ ;  /* 0x000000040a047c24 */ /* 0x000fe4000f8e02ff */
[----:B------:R-:W-:Y:S02]  /*25ee0*/  IMAD.IADD R9, R235, 0x1, R0 ;  /* 0x00000001eb097824 */ /* 0x000fe400078e0200 */
        /* <DEDUP_REMOVED lines=12> */
[----:B------:R-:W-:Y:S02]  /*25fb0*/  IMAD.MOV R4, RZ, RZ, -R5 ;  /* 0x000000ffff047224 */ /* 0x000fe400078e0a05 */
[----:B------:R-:W-:Y:S02]  /*25fc0*/  IMAD.IADD R3, R3, 0x1, R7 ;  /* 0x0000000103037824 */ /* 0x000fe400078e0207 */
        /* <DEDUP_REMOVED lines=18> */
.L_x_5675:
[----:B------:R-:W-:Y:S01]  /*260f0*/  IMAD R25, R6, R25, RZ ;  /* 0x0000001906197224 */ /* 0x000fe200078e02ff */
[----:B------:R-:W-:Y:S01]  /*26100*/  BSSY B1, `(.L_x_5453) ;  /* 0x0000018000017945 */ /* 0x000fe20003800000 */
[----:B------:R-:W-:-:S05]  /*26110*/  IMAD.IADD R6, R8, 0x1, R235 ;  /* 0x0000000108067824 */ /* 0x000fca00078e02eb */
[----:B------:R-:W-:-:S13]  /*26120*/  ISETP.GE.AND P0, PT, R6, R25, PT ;  /* 0x000000190600720c */ /* 0x000fda0003f06270 */
[----:B------:R-:W-:Y:S05]  /*26130*/  @P0 BRA `(.L_x_5454) ;  /* 0x0000000000500947 */ /* 0x000fea0003800000 */
[C---:B------:R-:W-:Y:S01]  /*26140*/  VIADD R11, R236.reuse, 0x40 ;  /* 0x00000040ec0b7836 */ /* 0x040fe20000000000 */
[----:B------:R-:W-:Y:S01]  /*26150*/  ULDC UR4, c[0x0][0xac8] ;  /* 0x0002b20000047ab9 */ /* 0x000fe20000000800 */
[C---:B------:R-:W-:Y:S01]  /*26160*/  VIADD R7, R236.reuse, 0x80 ;  /* 0x00000080ec077836 */ /* 0x040fe20000000000 */
[C---:B------:R-:W-:Y:S01]  /*26170*/  ISETP.GE.AND P3, PT, R236.reuse, UR4, PT ;  /* 0x00000004ec007c0c */ /* 0x040fe2000bf66270 */
[C---:B------:R-:W-:Y:S01]  /*26180*/  VIADD R10, R236.reuse, 0x80 ;  /* 0x00000080ec0a7836 */ /* 0x040fe20000000000 */
[----:B------:R-:W-:Y:S02]  /*26190*/  ISETP.GE.AND P4, PT, R11, UR4, PT ;  /* 0x000000040b007c0c */ /* 0x000fe4000bf86270 */
[----:B------:R-:W-:Y:S02]  /*261a0*/  ISETP.GE.AND P5, PT, R7, UR4, PT ;  /* 0x0000000407007c0c */ /* 0x000fe4000bfa6270 */
[----:B------:R-:W-:Y:S02]  /*261b0*/  IADD3 R12, R236, 0x40, RZ ;  /* 0x00000040ec0c7810 */ /* 0x000fe40007ffe0ff */
[----:B------:R-:W-:-:S02]  /*261c0*/  SHF.R.S32.HI R13, RZ, 0x1f, R236 ;  /* 0x0000001fff0d7819 */ /* 0x000fc400000114ec */
[----:B------:R-:W-:Y:S02]  /*261d0*/  SHF.R.S32.HI R12, RZ, 0x1f, R12 ;  /* 0x0000001fff0c7819 */ /* 0x000fe4000001140c */
[----:B------:R-:W-:Y:S02]  /*261e0*/  SHF.R.S32.HI R10, RZ, 0x1f, R10 ;  /* 0x0000001fff0a7819 */ /* 0x000fe4000001140a */
[CC--:B---3--:R-:W-:Y:S02]  /*261f0*/  @!P3 LEA R4, P0, R236.reuse, R14.reuse, 0x1 ;  /* 0x0000000eec04b211 */ /* 0x0c8fe400078008ff */
[-C--:B------:R-:W-:Y:S02]  /*26200*/  @!P4 LEA R8, P1, R11, R14.reuse, 0x1 ;  /* 0x0000000e0b08c211 */ /* 0x080fe400078208ff */
[----:B------:R-:W-:Y:S02]  /*26210*/  @!P5 LEA R14, P2, R7, R14, 0x1 ;  /* 0x0000000e070ed211 */ /* 0x000fe400078408ff */
[----:B--2---:R-:W-:-:S02]  /*26220*/  @!P3 LEA.HI.X R5, R236, R3, R13, 0x1, P0 ;  /* 0x00000003ec05b211 */ /* 0x004fc400000f0c0d */
[-C--:B------:R-:W-:Y:S02]  /*26230*/  @!P4 LEA.HI.X R9, R11, R3.reuse, R12, 0x1, P1 ;  /* 0x000000030b09c211 */ /* 0x080fe400008f0c0c */
[----:B------:R-:W-:Y:S01]  /*26240*/  @!P5 LEA.HI.X R15, R7, R3, R10, 0x1, P2 ;  /* 0x00000003070fd211 */ /* 0x000fe200010f0c0a */
[----:B------:R4:W-:Y:S04]  /*26250*/  @!P3 ST.E.128 desc[UR54][R4.64], RZ ;  /* 0x000000ff0400b985 */ /* 0x0009e8000c101d36 */
[----:B------:R4:W-:Y:S04]  /*26260*/  @!P4 ST.E.128 desc[UR54][R8.64], RZ ;  /* 0x000000ff0800c985 */ /* 0x0009e8000c101d36 */
[----:B------:R4:W-:Y:S02]  /*26270*/  @!P5 ST.E.128 desc[UR54][R14.64], RZ ;  /* 0x000000ff0e00d985 */ /* 0x0009e4000c101d36 */
.L_x_5454:
[----:B------:R-:W-:Y:S05]  /*26280*/  BSYNC B1 ;  /* 0x0000000000017941 */ /* 0x000fea0003800000 */
.L_x_5453:
[----:B------:R-:W-:-:S03]  /*26290*/  UMOV UR4, 0xffffffff ;  /* 0xffffffff00047882 */ /* 0x000fc60000000000 */
[----:B------:R-:W-:Y:S05]  /*262a0*/  BRA.DIV UR4, `(.L_x_5455) ;  /* 0x000000a604fc7947 */ /* 0x000fea000b800000 */
[----:B--2---:R2:W0:Y:S04]  /*262b0*/  SHFL.IDX PT, R3, R2, 0x1, 0x181f ;  /* 0x00381f0002037f89 */ /* 0x00442800000e0000 */
[----:B---34-:R2:W3:Y:S02]  /*262c0*/  SHFL.IDX PT, R14, R0, 0x1, 0x181f ;  /* 0x00381f00000e7f89 */ /* 0x0184e400000e0000 */
.L_x_5679:
[----:B------:R-:W-:Y:S01]  /*262d0*/  VIADD R4, R6, 0x20 ;  /* 0x0000002006047836 */ /* 0x000fe20000000000 */
[----:B------:R-:W-:Y:S04]  /*262e0*/  BSSY B1, `(.L_x_5456) ;  /* 0x0000017000017945 */ /* 0x000fe80003800000 */
[----:B------:R-:W-:-:S13]  /*262f0*/  ISETP.GE.AND P0, PT, R4, R25, PT ;  /* 0x000000190400720c */ /* 0x000fda0003f06270 */
[----:B------:R-:W-:Y:S05]  /*26300*/  @P0 BRA `(.L_x_5457) ;  /* 0x0000000000500947 */ /* 0x000fea0003800000 */
[C---:B------:R-:W-:Y:S01]  /*26310*/  VIADD R11, R236.reuse, 0x40 ;  /* 0x00000040ec0b7836 */ /* 0x040fe20000000000 */
[----:B------:R-:W-:Y:S01]  /*26320*/  ULDC UR4, c[0x0][0xac8] ;  /* 0x0002b20000047ab9 */ /* 0x000fe20000000800 */
[C---:B------:R-:W-:Y:S01]  /*26330*/  VIADD R7, R236.reuse, 0x80 ;  /* 0x00000080ec077836 */ /* 0x040fe20000000000 */
[C---:B------:R-:W-:Y:S01]  /*26340*/  ISETP.GE.AND P3, PT, R236.reuse, UR4, PT ;  /* 0x00000004ec007c0c */ /* 0x040fe2000bf66270 */
[C---:B------:R-:W-:Y:S01]  /*26350*/  VIADD R12, R236.reuse, 0x40 ;  /* 0x00000040ec0c7836 */ /* 0x040fe20000000000 */
[----:B------:R-:W-:Y:S01]  /*26360*/  ISETP.GE.AND P4, PT, R11, UR4, PT ;  /* 0x000000040b007c0c */ /* 0x000fe2000bf86270 */
[----:B------:R-:W-:Y:S01]  /*26370*/  VIADD R10, R236, 0x80 ;  /* 0x00000080ec0a7836 */ /* 0x000fe20000000000 */
[----:B------:R-:W-:Y:S02]  /*26380*/  ISETP.GE.AND P5, PT, R7, UR4, PT ;  /* 0x0000000407007c0c */ /* 0x000fe4000bfa6270 */
[----:B------:R-:W-:Y:S02]  /*26390*/  SHF.R.S32.HI R13, RZ, 0x1f, R236 ;  /* 0x0000001fff0d7819 */ /* 0x000fe400000114ec */
[----:B------:R-:W-:-:S02]  /*263a0*/  SHF.R.S32.HI R12, RZ, 0x1f, R12 ;  /* 0x0000001fff0c7819 */ /* 0x000fc4000001140c */
        /* <DEDUP_REMOVED lines=10> */
.L_x_5457:
[----:B------:R-:W-:Y:S05]  /*26450*/  BSYNC B1 ;  /* 0x0000000000017941 */ /* 0x000fea0003800000 */
.L_x_5456:
[----:B------:R-:W-:-:S03]  /*26460*/  UMOV UR4, 0xffffffff ;  /* 0xffffffff00047882 */ /* 0x000fc60000000000 */
[----:B------:R-:W-:Y:S05]  /*26470*/  BRA.DIV UR4, `(.L_x_5458) ;  /* 0x000000a604d07947 */ /* 0x000fea000b800000 */
[----:B0-----:R0:W0:Y:S04]  /*26480*/  SHFL.IDX PT, R3, R2, 0x2, 0x181f ;  /* 0x00581f0002037f89 */ /* 0x00102800000e0000 */
[----:B---34-:R3:W4:Y:S02]  /*26490*/  SHFL.IDX PT, R14, R0, 0x2, 0x181f ;  /* 0x00581f00000e7f89 */ /* 0x01872400000e0000 */
.L_x_5683:
        /* <DEDUP_REMOVED lines=15> */
[CC--:B----4-:R-:W-:Y:S02]  /*26590*/  @!P3 LEA R4, P0, R236.reuse, R14.reuse, 0x1 ;  /* 0x0000000eec04b211 */ /* 0x0d0fe400078008ff */
        /* <DEDUP_REMOVED lines=8> */
.L_x_5460:
[----:B------:R-:W-:Y:S05]  /*26620*/  BSYNC B1 ;  /* 0x0000000000017941 */ /* 0x000fea0003800000 */
.L_x_5459:
[----:B------:R-:W-:-:S03]  /*26630*/  UMOV UR4, 0xffffffff ;  /* 0xffffffff00047882 */ /* 0x000fc60000000000 */
[----:B------:R-:W-:Y:S05]  /*26640*/  BRA.DIV UR4, `(.L_x_5461) ;  /* 0x000000a604a47947 */ /* 0x000fea000b800000 */
[----:B0-----:R0:W0:Y:S04]  /*26650*/  SHFL.IDX PT, R3, R2, 0x3, 0x181f ;  /* 0x00781f0002037f89 */ /* 0x00102800000e0000 */
[----:B----4-:R4:W0:Y:S02]  /*26660*/  SHFL.IDX PT, R14, R0, 0x3, 0x181f ;  /* 0x00781f00000e7f89 */ /* 0x01082400000e0000 */
.L_x_5687:
[----:B-1234-:R-:W-:-:S05]  /*26670*/  VIADD R0, R6, 0x60 ;  /* 0x0000006006007836 */ /* 0x01efca0000000000 */
[----:B------:R-:W-:-:S13]  /*26680*/  ISETP.GE.AND P0, PT, R0, R25, PT ;  /* 0x000000190000720c */ /* 0x000fda0003f06270 */
[----:B------:R-:W-:Y:S05]  /*26690*/  @P0 BRA `(.L_x_5448) ;  /* 0x0000000000500947 */ /* 0x000fea0003800000 */
[C---:B------:R-:W-:Y:S01]  /*266a0*/  IADD3 R9, R236.reuse, 0x40, RZ ;  /* 0x00000040ec097810 */ /* 0x040fe20007ffe0ff */
[C---:B0-----:R-:W-:Y:S01]  /*266b0*/  VIADD R2, R236.reuse, 0x80 ;  /* 0x00000080ec027836 */ /* 0x041fe20000000000 */
[----:B------:R-:W-:Y:S01]  /*266c0*/  ULDC UR4, c[0x0][0xac8] ;  /* 0x0002b20000047ab9 */ /* 0x000fe20000000800 */
[C---:B------:R-:W-:Y:S01]  /*266d0*/  VIADD R10, R236.reuse, 0x40 ;  /* 0x00000040ec0a7836 */ /* 0x040fe20000000000 */
[C---:B------:R-:W-:Y:S01]  /*266e0*/  ISETP.GE.AND P3, PT, R236.reuse, UR4, PT ;  /* 0x00000004ec007c0c */ /* 0x040fe2000bf66270 */
[----:B------:R-:W-:Y:S01]  /*266f0*/  VIADD R8, R236, 0x80 ;  /* 0x00000080ec087836 */ /* 0x000fe20000000000 */
[----:B------:R-:W-:Y:S02]  /*26700*/  ISETP.GE.AND P4, PT, R9, UR4, PT ;  /* 0x0000000409007c0c */ /* 0x000fe4000bf86270 */
[----:B------:R-:W-:Y:S02]  /*26710*/  ISETP.GE.AND P5, PT, R2, UR4, PT ;  /* 0x0000000402007c0c */ /* 0x000fe4000bfa6270 */
[----:B------:R-:W-:-:S02]  /*26720*/  SHF.R.S32.HI R11, RZ, 0x1f, R236 ;  /* 0x0000001fff0b7819 */ /* 0x000fc400000114ec */
[----:B------:R-:W-:Y:S02]  /*26730*/  SHF.R.S32.HI R10, RZ, 0x1f, R10 ;  /* 0x0000001fff0a7819 */ /* 0x000fe4000001140a */
[----:B------:R-:W-:-:S03]  /*26740*/  SHF.R.S32.HI R8, RZ, 0x1f, R8 ;  /* 0x0000001fff087819 */ /* 0x000fc60000011408 */
[-C--:B------:R-:W-:Y:S02]  /*26750*/  @!P3 LEA R4, P0, R236, R14.reuse, 0x1 ;  /* 0x0000000eec04b211 */ /* 0x080fe400078008ff */
[CC--:B------:R-:W-:Y:S02]  /*26760*/  @!P4 LEA R6, P1, R9.reuse, R14.reuse, 0x1 ;  /* 0x0000000e0906c211 */ /* 0x0c0fe400078208ff */
[----:B------:R-:W-:Y:S02]  /*26770*/  @!P5 LEA R14, P2, R2, R14, 0x1 ;  /* 0x0000000e020ed211 */ /* 0x000fe400078408ff */
[-C--:B------:R-:W-:Y:S02]  /*26780*/  @!P3 LEA.HI.X R5, R236, R3.reuse, R11, 0x1, P0 ;  /* 0x00000003ec05b211 */ /* 0x080fe400000f0c0b */
[-C--:B------:R-:W-:Y:S02]  /*26790*/  @!P4 LEA.HI.X R7, R9, R3.reuse, R10, 0x1, P1 ;  /* 0x000000030907c211 */ /* 0x080fe400008f0c0a */
[----:B------:R-:W-:Y:S01]  /*267a0*/  @!P5 LEA.HI.X R15, R2, R3, R8, 0x1, P2 ;  /* 0x00000003020fd211 */ /* 0x000fe200010f0c08 */
[----:B------:R0:W-:Y:S04]  /*267b0*/  @!P3 ST.E.128 desc[UR54][R4.64], RZ ;  /* 0x000000ff0400b985 */ /* 0x0001e8000c101d36 */
[----:B------:R0:W-:Y:S04]  /*267c0*/  @!P4 ST.E.128 desc[UR54][R6.64], RZ ;  /* 0x000000ff0600c985 */ /* 0x0001e8000c101d36 */
[----:B------:R0:W-:Y:S02]  /*267d0*/  @!P5 ST.E.128 desc[UR54][R14.64], RZ ;  /* 0x000000ff0e00d985 */ /* 0x0001e4000c101d36 */
.L_x_5448:
[----:B------:R-:W-:Y:S05]  /*267e0*/  BSYNC B0 ;  /* 0x0000000000007941 */ /* 0x000fea0003800000 */
.L_x_5438:
[----:B------:R-:W5:Y:S01]  /*267f0*/  LDL R0, [R1+0xc] ;  /* 0x00000c0001007983 */ /* 0x000f620000100800 */
[----:B------:R-:W-:Y:S02]  /*26800*/  ULDC UR4, c[0x0][0xc3c] ;  /* 0x00030f0000047ab9 */ /* 0x000fe40000000800 */
[----:B-----5:R-:W-:-:S13]  /*26810*/  ISETP.GE.AND P0, PT, R0, UR4, PT ;  /* 0x0000000400007c0c */ /* 0x020fda000bf06270 */
[----:B------:R-:W-:Y:S05]  /*26820*/  @!P0 BRA `(.L_x_5462) ;  /* 0xfffffda800f08947 */ /* 0x000fea000383ffff */
[----:B------:R-:W-:Y:S05]  /*26830*/  BRA `(.L_x_5259) ;  /* 0x0000008000547947 */ /* 0x000fea0003800000 */
.L_x_5257:
        /* <DEDUP_REMOVED lines=15> */
[----:B------:R-:W2:Y:S01]  /*26930*/  LDS.128 R16, [UR4+0x334d0] ;  /* 0x0334d004ff107984 */ /* 0x000ea20008000c00 */
[----:B------:R-:W-:Y:S06]  /*26940*/  BAR.ARV 0x4, 0x180 ;  /* 0x0106000000007b1d */ /* 0x000fec0000002000 */
[----:B------:R-:W-:Y:S05]  /*26950*/  BRA `(.L_x_5464) ;  /* 0x0000000800847947 */ /* 0x000fea0003800000 */
.L_x_5463:
        /* <DEDUP_REMOVED lines=38> */
[----:B------:R-:W-:Y:S01]  /*26bc0*/  MOV R6, R3 ;  /* 0x0000000300067202 */ /* 0x000fe20000000f00 */
[----:B------:R-:W-:Y:S01]  /*26bd0*/  UMOV UR4, URZ ;  /* 0x0000003f00047c82 */ /* 0x000fe20008000000 */
[----:B------:R-:W-:Y:S01]  /*26be0*/  ULDC UR7, c[0x0][0xc3c] ;  /* 0x00030f0000077ab9 */ /* 0x000fe20000000800 */
[----:B------:R-:W-:-:S05]  /*26bf0*/  ULDC UR5, c[0x0][0xc38] ;  /* 0x00030e0000057ab9 */ /* 0x000fca0000000800 */
.L_x_5469:
        /* <DEDUP_REMOVED lines=12> */
.L_x_5468:
[----:B------:R-:W-:Y:S05]  /*26cc0*/  BSYNC B0 ;  /* 0x0000000000007941 */ /* 0x000fea0003800000 */
.L_x_5467:
        /* <DEDUP_REMOVED lines=21> */
.L_x_5465:
[----:B------:R-:W-:-:S04]  /*26e20*/  IMAD.IADD R6, R6, 0x1, -R3 ;  /* 0x0000000106067824 */ /* 0x000fc800078e0a03 */
[----:B------:R-:W-:-:S05]  /*26e30*/  IMAD R2, R5, UR5, R6 ;  /* 0x0000000505027c24 */ /* 0x000fca000f8e0206 */
[----:B------:R-:W-:Y:S02]  /*26e40*/  ISETP.GT.AND P0, PT, R2, UR6, PT ;  /* 0x0000000602007c0c */ /* 0x000fe4000bf04270 */
[----:B------:R-:W0:Y:S11]  /*26e50*/  LDC.64 R2, c[0x0][0xc90] ;  /* 0x00032400ff027b82 */ /* 0x000e360000000a00 */
[----:B------:R-:W-:-:S04]  /*26e60*/  VOTE.ANY R11, PT, !P0 ;  /* 0x00000000000b7806 */ /* 0x000fc800040e0100 */
[----:B------:R-:W1:Y:S02]  /*26e70*/  POPC R7, R11 ;  /* 0x0000000b00077309 */ /* 0x000e640000000000 */
[----:B-1----:R-:W-:-:S05]  /*26e80*/  IADD3 R19, R7, UR4, RZ ;  /* 0x0000000407137c10 */ /* 0x002fca000fffe0ff */
        /* <DEDUP_REMOVED lines=13> */
.L_x_5470:
        /* <DEDUP_REMOVED lines=21> */
[----:B------:R-:W-:Y:S01]  /*270b0*/  IMAD R6, R9, R2, RZ ;  /* 0x0000000209067224 */ /* 0x000fe200078e02ff */
[----:B------:R-:W-:-:S03]  /*270c0*/  IADD3 R2, -R2, RZ, RZ ;  /* 0x000000ff02027210 */ /* 0x000fc60007ffe1ff */
        /* <DEDUP_REMOVED lines=33> */
.L_x_5466:
[----:B------:R-:W-:Y:S01]  /*272e0*/  IMAD.MOV.U32 R17, RZ, RZ, RZ ;  /* 0x000000ffff117224 */ /* 0x000fe200078e00ff */
[----:B------:R-:W-:Y:S01]  /*272f0*/  MOV R16, UR6 ;  /* 0x0000000600107c02 */ /* 0x000fe20008000f00 */
[----:B------:R-:W-:-:S07]  /*27300*/  IMAD.MOV.U32 R18, RZ, RZ, RZ ;  /* 0x000000ffff127224 */ /* 0x000fce00078e00ff */
.L_x_5471:
[----:B------:R-:W-:-:S13]  /*27310*/  ISETP.NE.AND P0, PT, R0, RZ, PT ;  /* 0x000000ff0000720c */ /* 0x000fda0003f05270 */
[----:B------:R-:W1:Y:S01]  /*27320*/  @!P0 S2R R3, SR_CgaCtaId ;  /* 0x0000000000038919 */ /* 0x000e620000008800 */
[----:B------:R-:W-:-:S04]  /*27330*/  @!P0 MOV R0, 0x400 ;  /* 0x0000040000008802 */ /* 0x000fc80000000f00 */
[----:B-1----:R-:W-:-:S05]  /*27340*/  @!P0 LEA R0, R3, R0, 0x18 ;  /* 0x0000000003008211 */ /* 0x002fca00078ec0ff */
[----:B------:R1:W-:Y:S01]  /*27350*/  @!P0 STS.128 [R0+0x334d0], R16 ;  /* 0x0334d01000008388 */ /* 0x0003e20000000c00 */
[----:B------:R-:W-:Y:S06]  /*27360*/  BAR.ARV 0x5, 0x180 ;  /* 0x0146000000007b1d */ /* 0x000fec0000002000 */
.L_x_5464:
[----:B-1----:R-:W-:Y:S01]  /*27370*/  IMAD.MOV.U32 R0, RZ, RZ, 0x1 ;  /* 0x00000001ff007424 */ /* 0x002fe200078e00ff */
[----:B------:R1:W-:Y:S01]  /*27380*/  STL [R1+0x18], RZ ;  /* 0x000018ff01007387 */ /* 0x0003e20000100800 */
[----:B------:R-:W-:Y:S02]  /*27390*/  ULDC UR4, c[0x0][0xc3c] ;  /* 0x00030f0000047ab9 */ /* 0x000fe40000000800 */
[----:B--2---:R-:W-:Y:S01]  /*273a0*/  ISETP.GE.AND P0, PT, R19, UR4, PT ;  /* 0x0000000413007c0c */ /* 0x004fe2000bf06270 */
[----:B------:R1:W-:Y:S04]  /*273b0*/  STL [R1+0x20], R0 ;  /* 0x0000200001007387 */ /* 0x0003e80000100800 */
[----:B------:R1:W-:Y:S08]  /*273c0*/  STL [R1+0x5c], RZ ;  /* 0x00005cff01007387 */ /* 0x0003f00000100800 */
[----:B-1----:R-:W-:Y:S05]  /*273d0*/  @P0 BRA `(.L_x_5472) ;  /* 0x0000007000680947 */ /* 0x002fea0003800000 */
        /* <DEDUP_REMOVED lines=40> */
[----:B------:R-:W-:Y:S01]  /*27660*/  MOV R2, 0x1 ;  /* 0x0000000100027802 */ /* 0x000fe20000000f00 */
[----:B------:R-:W-:Y:S04]  /*27670*/  STL [R1+0x4], R4 ;  /* 0x0000040401007387 */ /* 0x000fe80000100800 */
        /* <DEDUP_REMOVED lines=9> */
.L_x_5588:
[----:B0--3--:R-:W0:Y:S02]  /*27710*/  LDC.64 R2, c[0x0][0xc88] ;  /* 0x00032200ff027b82 */ /* 0x009e240000000a00 */
[----:B0-----:R-:W-:-:S05]  /*27720*/  IMAD.WIDE R2, R19, 0x4, R2 ;  /* 0x0000000413027825 */ /* 0x001fca00078e0202 */
[----:B------:R-:W2:Y:S01]  /*27730*/  LDG.E R4, desc[UR54][R2.64] ;  /* 0x0000003602047981 */ /* 0x000ea2000c1e1900 */
[----:B------:R-:W-:Y:S05]  /*27740*/  YIELD ;  /* 0x0000000000007946 */ /* 0x000fea0003800000 */
[----:B------:R-:W-:Y:S01]  /*27750*/  ULDC.64 UR4, c[0x0][0xa28] ;  /* 0x00028a0000047ab9 */ /* 0x000fe20000000a00 */
[----:B------:R-:W-:Y:S01]  /*27760*/  IMAD.MOV.U32 R0, RZ, RZ, RZ ;  /* 0x000000ffff007224 */ /* 0x000fe200078e00ff */
        /* <DEDUP_REMOVED lines=33> */
[----:B------:R-:W-:Y:S01]  /*27980*/  IMAD.U32 R12, RZ, RZ, UR4 ;  /* 0x00000004ff0c7e24 */ /* 0x000fe2000f8e00ff */
        /* <DEDUP_REMOVED lines=25> */
.L_x_5473:
[----:B------:R-:W2:Y:S01]  /*27b20*/  LDL R12, [R1+0x34] ;  /* 0x00003400010c7983 */ /* 0x000ea20000100800 */
[----:B-----5:R-:W-:Y:S01]  /*27b30*/  IMAD.IADD R2, R11, 0x1, R0 ;  /* 0x000000010b027824 */ /* 0x020fe200078e0200 */
        /* <DEDUP_REMOVED lines=10> */
.L_x_5474:
[----:B------:R-:W-:Y:S05]  /*27be0*/  @!P0 BRA `(.L_x_5475) ;  /* 0x00000000000c8947 */ /* 0x000fea0003800000 */
[----:B------:R-:W2:Y:S04]  /*27bf0*/  LDG.E R9, desc[UR54][R6.64] ;  /* 0x0000003606097981 */ /* 0x000ea8000c1e1900 */
[----:B------:R-:W2:Y:S02]  /*27c00*/  LDG.E R6, desc[UR54][R6.64+0x4] ;  /* 0x0000043606067981 */ /* 0x000ea4000c1e1900 */
[----:B--2---:R-:W-:-:S07]  /*27c10*/  IMAD.IADD R9, R6, 0x1, -R9 ;  /* 0x0000000106097824 */ /* 0x004fce00078e0a09 */
.L_x_5475:
[----:B-1----:R-:W2:Y:S01]  /*27c20*/  @P1 LDG.E R2, desc[UR54][R4.64] ;  /* 0x0000003604021981 */ /* 0x002ea2000c1e1900 */
[----:B------:R-:W1:Y:S01]  /*27c30*/  LDC R3, c[0x0][0x448] ;  /* 0x00011200ff037b82 */ /* 0x000e620000000800 */
[----:B-----5:R-:W-:Y:S02]  /*27c40*/  IMAD.IADD R0, R9, 0x1, -R0 ;  /* 0x0000000109007824 */ /* 0x020fe400078e0a00 */
[----:B------:R3:W2:Y:S01]  /*27c50*/  @P1 LDG.E R4, desc[UR54][R4.64+0x4] ;  /* 0x0000043604041981 */ /* 0x0006a2000c1e1900 */
[----:B-1----:R-:W-:-:S13]  /*27c60*/  ISETP.NE.AND P0, PT, R3, 0x1, PT ;  /* 0x000000010300780c */ /* 0x002fda0003f05270 */
[----:B---3--:R-:W1:Y:S01]  /*27c70*/  @P0 LDC R5, c[0x0][0x450] ;  /* 0x00011400ff050b82 */ /* 0x008e620000000800 */
[----:B------:R-:W-:Y:S01]  /*27c80*/  BSSY B0, `(.L_x_5476) ;  /* 0x0000176000007945 */ /* 0x000fe20003800000 */
[----:B--2---:R-:W-:-:S06]  /*27c90*/  @P1 IADD3 R8, -R2, R4, RZ ;  /* 0x0000000402081210 */ /* 0x004fcc0007ffe1ff */
        /* <DEDUP_REMOVED lines=17> */
[--C-:B------:R-:W-:Y:S02]  /*27db0*/  IMAD R2, R2, 0xa0, -R0.reuse ;  /* 0x000000a002027824 */ /* 0x100fe400078e0a00 */
[----:B------:R-:W-:-:S03]  /*27dc0*/  IMAD.MOV R0, RZ, RZ, -R0 ;  /* 0x000000ffff007224 */ /* 0x000fc600078e0a00 */
[----:B------:R-:W-:Y:S02]  /*27dd0*/  VIMNMX R8, R2, R8, PT ;  /* 0x0000000802087248 */ /* 0x000fe40003fe0100 */
[----:B------:R-:W-:-:S04]  /*27de0*/  VIMNMX R0, RZ, R0, !PT ;  /* 0x00000000ff007248 */ /* 0x000fc80007fe0100 */
[----:B------:R-:W-:Y:S01]  /*27df0*/  ISETP.GT.AND P0, PT, R8, R0, PT ;  /* 0x000000000800720c */ /* 0x000fe20003f04270 */
[----:B------:R-:W-:-:S05]  /*27e00*/  IMAD.WIDE.U32 R2, R0, -0x33333333, RZ ;  /* 0xcccccccd00027825 */ /* 0x000fca00078e00ff */
[----:B------:R-:W-:-:S07]  /*27e10*/  SHF.R.U32.HI R2, RZ, 0x7, R3 ;  /* 0x00000007ff027819 */ /* 0x000fce0000011603 */
[----:B------:R-:W-:-:S04]  /*27e20*/  @P0 VIADD R8, R8, 0x9f ;  /* 0x0000009f08080836 */ /* 0x000fc80000000000 */
[----:B------:R-:W-:-:S05]  /*27e30*/  @P0 IMAD.HI R0, R8, 0x66666667, RZ ;  /* 0x6666666708000827 */ /* 0x000fca00078e02ff */
[----:B------:R-:W-:Y:S01]  /*27e40*/  @P0 SHF.R.U32.HI R3, RZ, 0x1f, R0 ;  /* 0x0000001fff030819 */ /* 0x000fe20000011600 */
[----:B------:R-:W-:-:S03]  /*27e50*/  IMAD.MOV.U32 R8, RZ, RZ, R2 ;  /* 0x000000ffff087224 */ /* 0x000fc600078e0002 */
[----:B------:R-:W-:-:S04]  /*27e60*/  @P0 LEA.HI.SX32 R8, R0, R3, 0x1a ;  /* 0x0000000300080211 */ /* 0x000fc800078fd2ff */
        /* <DEDUP_REMOVED lines=10> */
.L_x_5690:
[----:B--2---:R-:W-:Y:S02]  /*27f10*/  ISETP.NE.AND P0, PT, R14, RZ, PT ;  /* 0x000000ff0e00720c */ /* 0x004fe40003f05270 */
[----:B------:R-:W-:-:S11]  /*27f20*/  PLOP3.LUT P6, PT, PT, PT, PT, 0x8, 0x0 ;  /* 0x000000000000781c */ /* 0x000fd60003fce170 */
[----:B------:R-:W-:Y:S05]  /*27f30*/  @P0 BRA `(.L_x_5479) ;  /* 0x00000000000c0947 */ /* 0x000fea0003800000 */
[----:B------:R-:W-:-:S03]  /*27f40*/  UMOV UR4, 0xffffffff ;  /* 0xffffffff00047882 */ /* 0x000fc60000000000 */
[----:B------:R-:W-:Y:S05]  /*27f50*/  BRA.DIV UR4, `(.L_x_5480) ;  /* 0x0000008e04dc7947 */ /* 0x000fea000b800000 */
[----:B------:R-:W-:-:S13]  /*27f60*/  ELECT P6, URZ, PT ;  /* 0x00000000003f782f */ /* 0x000fda00038c0000 */
.L_x_5479:
        /* <DEDUP_REMOVED lines=10> */
.L_x_5693:
[----:B------:R-:W-:Y:S05]  /*28010*/  BSYNC B1 ;  /* 0x0000000000017941 */ /* 0x000fea0003800000 */
.L_x_5481:
[----:B------:R-:W-:Y:S04]  /*28020*/  BSSY B1, `(.L_x_5483) ;  /* 0x0000091000017945 */ /* 0x000fe80003800000 */
[----:B------:R-:W-:Y:S05]  /*28030*/  @!P6 BRA `(.L_x_5484) ;  /* 0x00000008003ce947 */ /* 0x000fea0003800000 */
[----:B------:R-:W2:Y:S04]  /*28040*/  LDL R5, [R1+0x4] ;  /* 0x0000040001057983 */ /* 0x000ea80000100800 */
[----:B------:R-:W3:Y:S01]  /*28050*/  LDL R6, [R1+0x24] ;  /* 0x0000240001067983 */ /* 0x000ee20000100800 */
[----:B-1----:R-:W1:Y:S01]  /*28060*/  S2R R4, SR_TID.X ;  /* 0x0000000000047919 */ /* 0x002e620000002100 */
[----:B--2---:R-:W-:Y:S02]  /*28070*/  MOV R7, R5 ;  /* 0x0000000500077202 */ /* 0x004fe40000000f00 */
[----:B------:R-:W2:Y:S01]  /*28080*/  LDL R5, [R1+0x1c] ;  /* 0x00001c0001057983 */ /* 0x000ea20000100800 */
[----:B---3--:R-:W-:Y:S01]  /*28090*/  SHF.L.U32 R9, R6, 0x1f, RZ ;  /* 0x0000001f06097819 */ /* 0x008fe200000006ff */
[----:B------:R-:W-:Y:S01]  /*280a0*/  BSSY B2, `(.L_x_5485) ;  /* 0x0000006000027945 */ /* 0x000fe20003800000 */
[----:B-1----:R-:W-:-:S04]  /*280b0*/  LOP3.LUT R4, R4, 0x7f, RZ, 0xc0, !PT ;  /* 0x0000007f04047812 */ /* 0x002fc800078ec0ff */
[----:B------:R-:W-:Y:S01]  /*280c0*/  ISETP.NE.AND P1, PT, R4, RZ, PT ;  /* 0x000000ff0400720c */ /* 0x000fe20003f25270 */
[----:B--2---:R-:W-:-:S04]  /*280d0*/  IMAD R5, R5, 0x8, R7 ;  /* 0x0000000805057824 */ /* 0x004fc800078e0207 */
[----:B------:R-:W1:Y:S02]  /*280e0*/  SYNCS.PHASECHK.TRANS64.TRYWAIT P0, [R5+URZ+0x334a0], R9 ;  /* 0x0334a009050075a7 */ /* 0x000e64000800017f */
[----:B-1----:R-:W-:Y:S06]  /*280f0*/  @!P0 BRA `(.L_x_5486) ;  /* 0x0000008c00ac8947 */ /* 0x002fec0003800000 */
.L_x_5694:
[----:B------:R-:W-:Y:S05]  /*28100*/  BSYNC B2 ;  /* 0x0000000000027941 */ /* 0x000fea0003800000 */
.L_x_5485:
        /* <DEDUP_REMOVED lines=9> */
.L_x_5488:
[----:B------:R-:W-:Y:S05]  /*281a0*/  BSYNC B2 ;  /* 0x0000000000027941 */ /* 0x000fea0003800000 */
.L_x_5487:
        /* <DEDUP_REMOVED lines=14> */
.L_x_5489:
        /* <DEDUP_REMOVED lines=16> */
.L_x_5490:
        /* <DEDUP_REMOVED lines=16> */
.L_x_5491:
        /* <DEDUP_REMOVED lines=13> */
.L_x_5695:
[----:B------:R-:W-:Y:S05]  /*28560*/  BSYNC B2 ;  /* 0x0000000000027941 */ /* 0x000fea0003800000 */
.L_x_5492:
[----:B------:R-:W-:Y:S01]  /*28570*/  BSSY B2, `(.L_x_5494) ;  /* 0x000000b000027945 */ /* 0x000fe20003800000 */
[----:B------:R-:W-:Y:S01]  /*28580*/  IMAD.MOV.U32 R12, RZ, RZ, 0x0 ;  /* 0x00000000ff0c7424 */ /* 0x000fe200078e00ff */
[----:B0-----:R-:W-:Y:S02]  /*28590*/  MOV R13, 0x12f00000 ;  /* 0x12f00000000d7802 */ /* 0x001fe40000000f00 */
[----:B------:R-:W-:Y:S05]  /*285a0*/  @P1 BRA `(.L_x_5495) ;  /* 0x00000000001c1947 */ /* 0x000fea0003800000 */
[----:B------:R-:W0:Y:S02]  /*285b0*/  S2R R3, SR_TID.X ;  /* 0x0000000000037919 */ /* 0x000e240000002100 */
[----:B0-----:R-:W-:Y:S01]  /*285c0*/  LOP3.LUT R6, R3, 0x1f, RZ, 0xc0, !PT ;  /* 0x0000001f03067812 */ /* 0x001fe200078ec0ff */
[----:B------:R-:W-:-:S03]  /*285d0*/  IMAD.MOV.U32 R3, RZ, RZ, 0x7800 ;  /* 0x00007800ff037424 */ /* 0x000fc600078e00ff */
[----:B------:R-:W-:Y:S01]  /*285e0*/  ISETP.NE.AND P0, PT, R6, RZ, PT ;  /* 0x000000ff0600720c */ /* 0x000fe20003f05270 */
[----:B------:R0:W-:-:S12]  /*285f0*/  SYNCS.ARRIVE.TRANS64 RZ, [R5+URZ+0x334b0], R3 ;  /* 0x0334b00305ff79a7 */ /* 0x0001d8000800003f */
[----:B0-----:R-:W-:Y:S05]  /*28600*/  @!P0 BRA `(.L_x_5495) ;  /* 0x0000000000048947 */ /* 0x001fea0003800000 */
[----:B------:R-:W-:Y:S01]  /*28610*/  BPT.TRAP 0x1 ;  /* 0x000000040000795c */ /* 0x000fe20000300000 */
.L_x_5495:
[----:B------:R-:W-:Y:S05]  /*28620*/  BSYNC B2 ;  /* 0x0000000000027941 */ /* 0x000fea0003800000 */
.L_x_5494:
        /* <DEDUP_REMOVED lines=8> */
.L_x_5496:
        /* <DEDUP_REMOVED lines=15> */
.L_x_5497:
        /* <DEDUP_REMOVED lines=15> */
.L_x_5498:
        /* <DEDUP_REMOVED lines=10> */
.L_x_5484:
[----:B------:R-:W-:Y:S05]  /*28930*/  BSYNC B1 ;  /* 0x0000000000017941 */ /* 0x000fea0003800000 */
.L_x_5483:
        /* <DEDUP_REMOVED lines=13> */
.L_x_5515:
        /* <DEDUP_REMOVED lines=14> */
.L_x_5696:
[----:B------:R-:W-:Y:S05]  /*28af0*/  BSYNC B2 ;  /* 0x0000000000027941 */ /* 0x000fea0003800000 */
.L_x_5501:
        /* <DEDUP_REMOVED lines=9> */
.L_x_5504:
[----:B------:R-:W-:Y:S05]  /*28b90*/  BSYNC B2 ;  /* 0x0000000000027941 */ /* 0x000fea0003800000 */
.L_x_5503:
        /* <DEDUP_REMOVED lines=11> */
[----:B------:R-:W-:Y:S01]  /*28c50*/  VIADD R3, R7, 0x33490 ;  /* 0x0003349007037836 */ /* 0x000fe20000000000 */
[----:B------:R-:W-:-:S08]  /*28c60*/  IADD3 R9, R5, 0x24200, RZ ;  /* 0x0002420005097810 */ /* 0x000fd00007ffe0ff */
.L_x_5505:
        /* <DEDUP_REMOVED lines=16> */
.L_x_5506:
        /* <DEDUP_REMOVED lines=16> */
.L_x_5507:
        /* <DEDUP_REMOVED lines=13> */
.L_x_5697:
[----:B------:R-:W-:Y:S05]  /*28f40*/  BSYNC B2 ;  /* 0x0000000000027941 */ /* 0x000fea0003800000 */
.L_x_5508:
        /* <DEDUP_REMOVED lines=11> */
.L_x_5511:
[----:B------:R-:W-:Y:S05]  /*29000*/  BSYNC B2 ;  /* 0x0000000000027941 */ /* 0x000fea0003800000 */
.L_x_5510:
        /* <DEDUP_REMOVED lines=8> */
.L_x_5512:
        /* <DEDUP_REMOVED lines=15> */
.L_x_5513:
        /* <DEDUP_REMOVED lines=15> */
.L_x_5514:
        /* <DEDUP_REMOVED lines=10> */
.L_x_5500:
[----:B------:R-:W-:Y:S05]  /*29310*/  BSYNC B1 ;  /* 0x0000000000017941 */ /* 0x000fea0003800000 */
.L_x_5499:
        /* <DEDUP_REMOVED lines=12> */
.L_x_5477:
[----:B------:R-:W-:Y:S05]  /*293e0*/  BSYNC B0 ;  /* 0x0000000000007941 */ /* 0x000fea0003800000 */
.L_x_5476:
[----:B------:R-:W3:Y:S01]  /*293f0*/  LDC R0, c[0x0][0x448] ;  /* 0x00011200ff007b82 */ /* 0x000ee20000000800 */
[----:B------:R-:W-:Y:S07]  /*29400*/  @!P0 WARPSYNC.ALL ;  /* 0x0000000000008948 */ /* 0x000fee0003800000 */
[----:B------:R-:W-:Y:S01]  /*29410*/  @!P0 BAR.SYNC.DEFER_BLOCKING 0xc, 0x180 ;  /* 0x0306000000008b1d */ /* 0x000fe20000010000 */
[----:B---3--:R-:W-:Y:S02]  /*29420*/  ISETP.NE.AND P1, PT, R0, 0x1, PT ;  /* 0x000000010000780c */ /* 0x008fe40003f25270 */
[----:B------:R-:W-:-:S11]  /*29430*/  LEA R0, R17, 0x7f, 0x7 ;  /* 0x0000007f11007811 */ /* 0x000fd600078e38ff */
[----:B------:R-:W3:Y:S08]  /*29440*/  @P1 LDC R2, c[0x0][0x44c] ;  /* 0x00011300ff021b82 */ /* 0x000ef00000000800 */
[----:B-12---:R-:W1:Y:S01]  /*29450*/  @P1 LDC R3, c[0x0][0x450] ;  /* 0x00011400ff031b82 */ /* 0x006e620000000800 */
[----:B---3--:R-:W-:-:S05]  /*29460*/  @P1 IMAD.HI.U32 R2, R0, R2, RZ ;  /* 0x0000000200021227 */ /* 0x008fca00078e00ff */
[----:B-1----:R-:W-:-:S05]  /*29470*/  @P1 SHF.R.U32.HI R0, RZ, R3, R2 ;  /* 0x00000003ff001219 */ /* 0x002fca0000011602 */
[----:B------:R-:W-:-:S04]  /*29480*/  IMAD.IADD R0, R21, 0x1, R0 ;  /* 0x0000000115007824 */ /* 0x000fc800078e0200 */
[----:B------:R-:W-:-:S05]  /*29490*/  IMAD.HI R0, R0, 0x66666667, RZ ;  /* 0x6666666700007827 */ /* 0x000fca00078e02ff */
[----:B------:R-:W-:-:S04]  /*294a0*/  SHF.R.U32.HI R2, RZ, 0x1f, R0 ;  /* 0x0000001fff027819 */ /* 0x000fc80000011600 */
[----:B------:R-:W-:-:S04]  /*294b0*/  LEA.HI.SX32 R0, R0, R2, 0x1a ;  /* 0x0000000200007211 */ /* 0x000fc800078fd2ff */
        /* <DEDUP_REMOVED lines=21> */
.L_x_5516:
        /* <DEDUP_REMOVED lines=10> */
[----:B0-----:R-:W-:Y:S01]  /*296b0*/  MOV R13, RZ ;  /* 0x000000ff000d7202 */ /* 0x001fe20000000f00 */
[----:B------:R-:W0:Y:S01]  /*296c0*/  LDC.64 R2, c[0x4][R2] ;  /* 0x0100000002027b82 */ /* 0x000e220000000a00 */
[----:B------:R-:W-:Y:S02]  /*296d0*/  IMAD.U32 R5, RZ, RZ, UR7 ;  /* 0x00000007ff057e24 */ /* 0x000fe4000f8e00ff */
[----:B------:R-:W-:Y:S02]  /*296e0*/  IMAD.U32 R6, RZ, RZ, UR8 ;  /* 0x00000008ff067e24 */ /* 0x000fe4000f8e00ff */
[----:B------:R-:W-:-:S02]  /*296f0*/  IMAD.U32 R7, RZ, RZ, UR9 ;  /* 0x00000009ff077e24 */ /* 0x000fc4000f8e00ff */
[----:B------:R-:W-:Y:S02]  /*29700*/  IMAD.U32 R10, RZ, RZ, UR4 ;  /* 0x00000004ff0a7e24 */ /* 0x000fe4000f8e00ff */
[----:B------:R-:W-:Y:S02]  /*29710*/  IMAD.U32 R11, RZ, RZ, UR5 ;  /* 0x00000005ff0b7e24 */ /* 0x000fe4000f8e00ff */
[----:B------:R-:W-:Y:S02]  /*29720*/  IMAD.MOV.U32 R8, RZ, RZ, 0x70 ;  /* 0x00000070ff087424 */ /* 0x000fe400078e00ff */
[----:B------:R-:W-:-:S07]  /*29730*/  IMAD.MOV.U32 R12, RZ, RZ, 0x1 ;  /* 0x00000001ff0c7424 */ /* 0x000fce00078e00ff */
[----:B------:R-:W-:-:S07]  /*29740*/  LEPC R20, `(.L_x_5519) ;  /* 0x000000001014794e */ /* 0x000fce0000000000 */
[----:B0-----:R-:W-:Y:S05]  /*29750*/  CALL.ABS.NOINC R2 ;  /* 0x0000000002007343 */ /* 0x001fea0003c00000 */
.L_x_5519:
[----:B------:R-:W-:Y:S05]  /*29760*/  BSYNC B6 ;  /* 0x0000000000067941 */ /* 0x000fea0003800000 */
.L_x_5518:
        /* <DEDUP_REMOVED lines=22> */
[----:B0-----:R-:W-:-:S07]  /*298d0*/  IMAD.MOV.U32 R13, RZ, RZ, RZ ;  /* 0x000000ffff0d7224 */ /* 0x001fce00078e00ff */
[----:B------:R-:W-:-:S07]  /*298e0*/  LEPC R20, `(.L_x_5521) ;  /* 0x000000001014794e */ /* 0x000fce0000000000 */
[----:B-1----:R-:W-:Y:S05]  /*298f0*/  CALL.ABS.NOINC R2 ;  /* 0x0000000002007343 */ /* 0x002fea0003c00000 */
.L_x_5521:
[----:B------:R-:W-:Y:S05]  /*29900*/  BSYNC B6 ;  /* 0x0000000000067941 */ /* 0x000fea0003800000 */
.L_x_5520:
        /* <DEDUP_REMOVED lines=10> */
[----:B------:R-:W-:Y:S01]  /*299b0*/  MOV R4, UR6 ;  /* 0x0000000600047c02 */ /* 0x000fe20008000f00 */
[----:B------:R-:W-:Y:S01]  /*299c0*/  IMAD.U32 R5, RZ, RZ, UR7 ;  /* 0x00000007ff057e24 */ /* 0x000fe2000f8e00ff */
[----:B------:R-:W1:Y:S01]  /*299d0*/  LDC.64 R2, c[0x4][R2] ;  /* 0x0100000002027b82 */ /* 0x000e620000000a00 */
        /* <DEDUP_REMOVED lines=9> */
.L_x_5523:
[----:B------:R-:W-:Y:S05]  /*29a70*/  BSYNC B6 ;  /* 0x0000000000067941 */ /* 0x000fea0003800000 */
.L_x_5522:
        /* <DEDUP_REMOVED lines=20> */
.L_x_5525:
[----:B------:R-:W-:Y:S05]  /*29bc0*/  BSYNC B6 ;  /* 0x0000000000067941 */ /* 0x000fea0003800000 */
.L_x_5524:
        /* <DEDUP_REMOVED lines=23> */
.L_x_5700:
        /* <DEDUP_REMOVED lines=11> */
.L_x_5703:
        /* <DEDUP_REMOVED lines=22> */
[----:B------:R-:W3:Y:S04]  /*29f50*/  LDG.E R2, desc[UR54][R2.64] ;  /* 0x0000003602027981 */ /* 0x000ee8000c1e1900 */
[----:B---3--:R1:W-:Y:S02]  /*29f60*/  STL [R1], R2 ;  /* 0x0000000201007387 */ /* 0x0083e40000100800 */
.L_x_5529:
        /* <DEDUP_REMOVED lines=10> */
.L_x_5704:
        /* <DEDUP_REMOVED lines=8> */
.L_x_5531:
        /* <DEDUP_REMOVED lines=31> */
.L_x_5705:
[----:B------:R-:W-:Y:S05]  /*2a280*/  @P1 BRA `(.L_x_5533) ;  /* 0x00000000001c1947 */ /* 0x000fea0003800000 */
[----:B------:R-:W3:Y:S01]  /*2a290*/  S2R R5, SR_TID.X ;  /* 0x0000000000057919 */ /* 0x000ee20000002100 */
[----:B-12---:R-:W-:-:S04]  /*2a2a0*/  MOV R4, 0x7800 ;  /* 0x0000780000047802 */ /* 0x006fc80000000f00 */
[----:B------:R4:W-:Y:S01]  /*2a2b0*/  SYNCS.ARRIVE.TRANS64 RZ, [R2+URZ+0x33430], R4 ;  /* 0x0334300402ff79a7 */ /* 0x0009e2000800003f */
[----:B---3--:R-:W-:-:S04]  /*2a2c0*/  LOP3.LUT R5, R5, 0x1f, RZ, 0xc0, !PT ;  /* 0x0000001f05057812 */ /* 0x008fc800078ec0ff */
[----:B------:R-:W-:-:S13]  /*2a2d0*/  ISETP.NE.AND P0, PT, R5, RZ, PT ;  /* 0x000000ff0500720c */ /* 0x000fda0003f05270 */
[----:B----4-:R-:W-:Y:S05]  /*2a2e0*/  @!P0 BRA `(.L_x_5533) ;  /* 0x0000000000048947 */ /* 0x010fea0003800000 */
[----:B------:R-:W-:Y:S01]  /*2a2f0*/  BPT.TRAP 0x1 ;  /* 0x000000040000795c */ /* 0x000fe20000300000 */
.L_x_5533:
[----:B------:R-:W3:Y:S04]  /*2a300*/  LDL R5, [R1] ;  /* 0x0000000001057983 */ /* 0x000ee80000100800 */
        /* <DEDUP_REMOVED lines=22> */
[----:B------:R-:W-:Y:S01]  /*2a470*/  UMOV UR10, UR16 ;  /* 0x00000010000a7c82 */ /* 0x000fe20008000000 */
[----:B------:R-:W-:Y:S01]  /*2a480*/  UMOV UR14, 0x80 ;  /* 0x00000080000e7882 */ /* 0x000fe20000000000 */
[----:B------:R1:W-:Y:S02]  /*2a490*/  UTMALDG.4D [UR8], [UR4], desc[UR6] ;  /* 0x00000608040075b4 */ /* 0x0003e40008019000 */
[----:B-1----:R-:W-:Y:S01]  /*2a4a0*/  UMOV UR8, UR15 ;  /* 0x0000000f00087c82 */ /* 0x002fe20008000000 */
[----:B------:R-:W-:Y:S02]  /*2a4b0*/  UMOV UR10, UR14 ;  /* 0x0000000e000a7c82 */ /* 0x000fe40008000000 */
[----:B------:R3:W-:Y:S02]  /*2a4c0*/  UTMALDG.4D [UR8], [UR4], desc[UR6] ;  /* 0x00000608040075b4 */ /* 0x0007e40008019000 */
[----:B---3--:R-:W-:Y:S01]  /*2a4d0*/  NOP ;  /* 0x0000000000007918 */ /* 0x008fe20000000000 */
.L_x_5527:
[----:B------:R-:W3:Y:S04]  /*2a4e0*/  LDL R2, [R1+0x4] ;  /* 0x0000040001027983 */ /* 0x000ee80000100800 */
[----:B------:R-:W4:Y:S04]  /*2a4f0*/  LDL.LU R3, [R1+0x40] ;  /* 0x0000400001037983 */ /* 0x000f280000300800 */
        /* <DEDUP_REMOVED lines=10> */
[----:B----4-:R-:W-:-:S04]  /*2a5a0*/  SHF.R.S32.HI R0, RZ, 0x1f, R3 ;  /* 0x0000001fff007819 */ /* 0x010fc80000011403 */
        /* <DEDUP_REMOVED lines=30> */
.L_x_5535:
[----:B------:R-:W-:Y:S05]  /*2a790*/  BSYNC B6 ;  /* 0x0000000000067941 */ /* 0x000fea0003800000 */
.L_x_5534:
        /* <DEDUP_REMOVED lines=12> */
[C---:B------:R-:W-:Y:S02]  /*2a860*/  LOP3.LUT R11, R9.reuse, 0x40, RZ, 0xfc, !PT ;  /* 0x00000040090b7812 */ /* 0x040fe400078efcff */
        /* <DEDUP_REMOVED lines=31> */
[----:B------:R-:W0:Y:S02]  /*2aa60*/  S2R R5, SR_TID.X ;  /* 0x0000000000057919 */ /* 0x000e240000002100 */
        /* <DEDUP_REMOVED lines=10> */
[----:B------:R-:W-:Y:S01]  /*2ab10*/  IADD3.X R2, R7, UR7, R2, P3, !PT ;  /* 0x0000000707027c10 */ /* 0x000fe20009ffe402 */
[----:B0-----:R-:W-:-:S05]  /*2ab20*/  IMAD.SHL.U32 R10, R5, 0x10, RZ ;  /* 0x00000010050a7824 */ /* 0x001fca00078e00ff */
[----:B------:R-:W-:-:S04]  /*2ab30*/  LOP3.LUT R10, R10, 0x30, RZ, 0xc0, !PT ;  /* 0x000000300a0a7812 */ /* 0x000fc800078ec0ff */
[----:B------:R-:W-:Y:S01]  /*2ab40*/  ISETP.GE.AND P0, PT, R10, UR4, PT ;  /* 0x000000040a007c0c */ /* 0x000fe2000bf06270 */
[----:B------:R-:W-:-:S03]  /*2ab50*/  UMOV UR4, 0xffffffff ;  /* 0xffffffff00047882 */ /* 0x000fc60000000000 */
[----:B-1----:R-:W-:Y:S09]  /*2ab60*/  BRA.DIV UR4, `(.L_x_5536) ;  /* 0x0000006604dc7947 */ /* 0x002ff2000b800000 */
[----:B------:R-:W0:Y:S02]  /*2ab70*/  S2R R5, SR_TID.X ;  /* 0x0000000000057919 */ /* 0x000e240000002100 */
[----:B0-----:R-:W-:Y:S02]  /*2ab80*/  LOP3.LUT R6, R5, 0x7f, RZ, 0xc0, !PT ;  /* 0x0000007f05067812 */ /* 0x001fe400078ec0ff */
[----:B------:R-:W2:Y:S02]  /*2ab90*/  LDL.LU R5, [R1+0x44] ;  /* 0x0000440001057983 */ /* 0x000ea40000300800 */
[----:B------:R-:W-:Y:S02]  /*2aba0*/  SHF.R.U32.HI R6, RZ, 0x2, R6 ;  /* 0x00000002ff067819 */ /* 0x000fe40000011606 */
[----:B------:R-:W-:Y:S03]  /*2abb0*/  SHFL.IDX PT, R4, R2, RZ, 0x1c1f ;  /* 0x001c1fff02047589 */ /* 0x000fe600000e0000 */
[----:B------:R-:W-:-:S02]  /*2abc0*/  IMAD R17, R17, 0x80, R6 ;  /* 0x0000008011117824 */ /* 0x000fc400078e0206 */
[----:B------:R-:W-:Y:S01]  /*2abd0*/  SHFL.IDX PT, R6, R2, 0x1, 0x1c1f ;  /* 0x003c1f0002067f89 */ /* 0x000fe200000e0000 */
[----:B--2---:R-:W-:-:S03]  /*2abe0*/  IMAD R0, R5, R8, RZ ;  /* 0x0000000805007224 */ /* 0x004fc600078e02ff */
[----:B------:R-:W0:Y:S02]  /*2abf0*/  SHFL.IDX PT, R5, R3, RZ, 0x1c1f ;  /* 0x001c1fff03057589 */ /* 0x000e2400000e0000 */
[----:B------:R-:W-:-:S13]  /*2ac00*/  ISETP.GE.AND P4, PT, R17, R0, PT ;  /* 0x000000001100720c */ /* 0x000fda0003f86270 */
[----:B0-----:R-:W-:-:S05]  /*2ac10*/  @!P4 IADD3 R5, P3, R10, R5, RZ ;  /* 0x000000050a05c210 */ /* 0x001fca0007f7e0ff */
[----:B------:R-:W-:-:S05]  /*2ac20*/  @!P4 IMAD.X R4, RZ, RZ, R4, P3 ;  /* 0x000000ffff04c224 */ /* 0x000fca00018e0604 */
[----:B------:R-:W-:-:S04]  /*2ac30*/  @!P4 LOP3.LUT R5, R5, R4, RZ, 0x3c, !PT ;  /* 0x000000040505c212 */ /* 0x000fc800078e3cff */
[----:B------:R-:W-:-:S04]  /*2ac40*/  @!P4 LOP3.LUT R4, R5, R4, RZ, 0x3c, !PT ;  /* 0x000000040504c212 */ /* 0x000fc800078e3cff */
[----:B------:R-:W-:-:S05]  /*2ac50*/  @!P4 LOP3.LUT R5, R5, R4, RZ, 0x3c, !PT ;  /* 0x000000040505c212 */ /* 0x000fca00078e3cff */
[----:B-----5:R-:W-:Y:S04]  /*2ac60*/  @!P4 LDGSTS.E.BYPASS.LTC128B.128 [R9+0x1e200], desc[UR54][R4.64], !P0 ;  /* 0x1e2000000409cfae */ /* 0x020fe8000c101d76 */
[----:B------:R-:W-:Y:S04]  /*2ac70*/  @!P4 LDGSTS.E.BYPASS.LTC128B.128 [R9+0x20200], desc[UR54][R4.64+0x40], !P1 ;  /* 0x202000400409cfae */ /* 0x000fe8000c901d76 */
[----:B------:R0:W-:Y:S02]  /*2ac80*/  @!P4 LDGSTS.E.BYPASS.LTC128B.128 [R9+0x22200], desc[UR54][R4.64+0x80], !P2 ;  /* 0x222000800409cfae */ /* 0x0001e4000d101d76 */
[----:B0-----:R-:W-:-:S04]  /*2ac90*/  IADD3 R4, R17, 0x20, RZ ;  /* 0x0000002011047810 */ /* 0x001fc80007ffe0ff */
        /* <DEDUP_REMOVED lines=21> */
[----:B------:R-:W-:Y:S04]  /*2adf0*/  @!P3 LDGSTS.E.BYPASS.LTC128B.128 [R9+0x21200], desc[UR54][R4.64+0x40], !P1 ;  /* 0x212000400409bfae */ /* 0x000fe8000c901d76 */
[----:B------:R0:W-:Y:S04]  /*2ae00*/  @!P3 LDGSTS.E.BYPASS.LTC128B.128 [R9+0x23200], desc[UR54][R4.64+0x80], !P2 ;  /* 0x232000800409bfae */ /* 0x0001e8000d101d76 */
[----:B01----:R0:W2:Y:S02]  /*2ae10*/  SHFL.IDX PT, R4, R2, 0x3, 0x1c1f ;  /* 0x007c1f0002047f89 */ /* 0x0030a400000e0000 */
.L_x_5714:
        /* <DEDUP_REMOVED lines=12> */
.L_x_5538:
[----:B------:R-:W-:Y:S05]  /*2aee0*/  BSYNC B0 ;  /* 0x0000000000007941 */ /* 0x000fea0003800000 */
.L_x_5537:
[----:B-1----:R1:W5:Y:S01]  /*2aef0*/  LDL R9, [R1+0x4] ;  /* 0x0000040001097983 */ /* 0x0023620000100800 */
[----:B------:R-:W-:Y:S01]  /*2af00*/  PLOP3.LUT P0, PT, PT, PT, PT, 0x80, 0x0 ;  /* 0x000000000000781c */ /* 0x000fe20003f0f070 */
[----:B------:R-:W-:-:S12]  /*2af10*/  NOP ;  /* 0x0000000000007918 */ /* 0x000fd80000000000 */
.L_x_5539:
        /* <DEDUP_REMOVED lines=18> */
[----:B0--3--:R-:W-:Y:S05]  /*2b040*/  @!P0 BRA `(.L_x_5541) ;  /* 0x00000068000c8947 */ /* 0x009fea0003800000 */
.L_x_5715:
[----:B------:R-:W-:Y:S05]  /*2b050*/  BSYNC B0 ;  /* 0x0000000000007941 */ /* 0x000fea0003800000 */
.L_x_5540:
[----:B0-----:R-:W3:Y:S02]  /*2b060*/  LDL R2, [R1+0x38] ;  /* 0x0000380001027983 */ /* 0x001ee40000100800 */
[----:B---3--:R-:W-:-:S13]  /*2b070*/  ISETP.GE.AND P0, PT, R2, 0x2, PT ;  /* 0x000000020200780c */ /* 0x008fda0003f06270 */
[----:B------:R-:W-:Y:S05]  /*2b080*/  @!P0 BRA `(.L_x_5542) ;  /* 0x0000001800548947 */ /* 0x000fea0003800000 */
[----:B------:R0:W5:Y:S01]  /*2b090*/  LDL.LU R0, [R1+0x18] ;  /* 0x0000180001007983 */ /* 0x0001620000300800 */
[----:B------:R-:W-:-:S03]  /*2b0a0*/  VIADD R2, R2, 0xfffffffe ;  /* 0xfffffffe02027836 */ /* 0x000fc60000000000 */
[----:B------:R0:W5:Y:S04]  /*2b0b0*/  LDL.LU R8, [R1+0x20] ;  /* 0x0000200001087983 */ /* 0x0001680000300800 */
.L_x_5566:
        /* <DEDUP_REMOVED lines=26> */
[----:B------:R-:W-:Y:S02]  /*2b260*/  IADD3 R3, -R4, RZ, RZ ;  /* 0x000000ff04037210 */ /* 0x000fe40007ffe1ff */
[----:B------:R-:W-:-:S03]  /*2b270*/  SHF.R.S32.HI R5, RZ, 0x1f, R4 ;  /* 0x0000001fff057819 */ /* 0x000fc60000011404 */
        /* <DEDUP_REMOVED lines=9> */
.L_x_5545:
        /* <DEDUP_REMOVED lines=9> */
.L_x_5716:
[----:B------:R-:W-:Y:S05]  /*2b3a0*/  BSYNC B1 ;  /* 0x0000000000017941 */ /* 0x000fea0003800000 */
.L_x_5546:
        /* <DEDUP_REMOVED lines=9> */
.L_x_5549:
[----:B------:R-:W-:Y:S05]  /*2b440*/  BSYNC B1 ;  /* 0x0000000000017941 */ /* 0x000fea0003800000 */
.L_x_5548:
        /* <DEDUP_REMOVED lines=11> */
[----:B----4-:R-:W-:Y:S02]  /*2b500*/  IMAD R7, R3, 0xa0, R7 ;  /* 0x000000a003077824 */ /* 0x010fe400078e0207 */
[----:B------:R-:W-:Y:S02]  /*2b510*/  VIADD R3, R6, 0x33470 ;  /* 0x0003347006037836 */ /* 0x000fe40000000000 */
[----:B------:R-:W-:-:S07]  /*2b520*/  VIADD R9, R4, 0xf200 ;  /* 0x0000f20004097836 */ /* 0x000fce0000000000 */
.L_x_5550:
        /* <DEDUP_REMOVED lines=17> */
.L_x_5551:
        /* <DEDUP_REMOVED lines=17> */
.L_x_5552:
        /* <DEDUP_REMOVED lines=14> */
.L_x_5717:
[----:B------:R-:W-:Y:S05]  /*2b830*/  BSYNC B1 ;  /* 0x0000000000017941 */ /* 0x000fea0003800000 */
.L_x_5553:
[----:B------:R-:W-:Y:S01]  /*2b840*/  BSSY B1, `(.L_x_5555) ;  /* 0x000000b000017945 */ /* 0x000fe20003800000 */
[----:B------:R-:W-:Y:S01]  /*2b850*/  IMAD.MOV.U32 R10, RZ, RZ, 0x0 ;  /* 0x00000000ff0a7424 */ /* 0x000fe200078e00ff */
[----:B------:R-:W-:Y:S02]  /*2b860*/  MOV R11, 0x14f00000 ;  /* 0x14f00000000b7802 */ /* 0x000fe40000000f00 */
        /* <DEDUP_REMOVED lines=8> */
.L_x_5556:
[----:B------:R-:W-:Y:S05]  /*2b8f0*/  BSYNC B1 ;  /* 0x0000000000017941 */ /* 0x000fea0003800000 */
.L_x_5555:
        /* <DEDUP_REMOVED lines=8> */
.L_x_5557:
        /* <DEDUP_REMOVED lines=16> */
.L_x_5558:
        /* <DEDUP_REMOVED lines=16> */
.L_x_5559:
        /* <DEDUP_REMOVED lines=11> */
.L_x_5544:
[----:B------:R-:W-:Y:S05]  /*2bc30*/  BSYNC B0 ;  /* 0x0000000000007941 */ /* 0x000fea0003800000 */
.L_x_5543:
[----:B------:R-:W-:-:S06]  /*2bc40*/  UISETP.NE.AND UP0, UPT, UR37, 0x3, UPT ;  /* 0x000000032500788c */ /* 0x000fcc000bf05270 */
[----:B------:R-:W-:-:S13]  /*2bc50*/  PLOP3.LUT P0, PT, PT, PT, UP0, 0x80, 0x0 ;  /* 0x000000000000781c */ /* 0x000fda0003f0f008 */
[----:B------:R-:W-:Y:S05]  /*2bc60*/  @!P0 BRA `(.L_x_5560) ;  /* 0x0000000000048947 */ /* 0x000fea0003800000 */
[----:B------:R-:W-:Y:S01]  /*2bc70*/  BPT.TRAP 0x1 ;  /* 0x000000040000795c */ /* 0x000fe20000300000 */
.L_x_5560:
        /* <DEDUP_REMOVED lines=9> */
.L_x_5718:
[----:B------:R-:W-:Y:S05]  /*2bd10*/  BSYNC B0 ;  /* 0x0000000000007941 */ /* 0x000fea0003800000 */
.L_x_5561:
[----:B------:R-:W-:Y:S05]  /*2bd20*/  @!P1 BRA `(.L_x_5563) ;  /* 0x0000000000049947 */ /* 0x000fea0003800000 */
[----:B------:R-:W-:Y:S01]  /*2bd30*/  BPT.TRAP 0x1 ;  /* 0x000000040000795c */ /* 0x000fe20000300000 */
.L_x_5563:
[----:B---3--:R-:W-:Y:S01]  /*2bd40*/  SHF.L.U32 R4, R8, 0x1f, RZ ;  /* 0x0000001f08047819 */ /* 0x008fe200000006ff */
[----:B------:R-:W-:-:S03]  /*2bd50*/  IMAD R0, R0, 0x7800, RZ ;  /* 0x0000780000007824 */ /* 0x000fc600078e02ff */
[----:B------:R-:W3:Y:S02]  /*2bd60*/  SYNCS.PHASECHK.TRANS64.TRYWAIT P0, [R3+URZ+0x33460], R4 ;  /* 0x03346004030075a7 */ /* 0x000ee4000800017f */
[----:B---3--:R-:W-:Y:S05]  /*2bd70*/  @!P0 BRA `(.L_x_5564) ;  /* 0x0000005c00148947 */ /* 0x008fea0003800000 */
.L_x_5719:
[----:B------:R4:W-:Y:S04]  /*2bd80*/  STL [R1+0x80], R18 ;  /* 0x0000801201007387 */ /* 0x0009e80000100800 */
[----:B----4-:R-:W4:Y:S04]  /*2bd90*/  LDL R18, [R1+0x10] ;  /* 0x0000100001127983 */ /* 0x010f280000100800 */
[----:B------:R0:W-:Y:S04]  /*2bda0*/  STL [R1+0x7c], R16 ;  /* 0x00007c1001007387 */ /* 0x0001e80000100800 */
[----:B0-----:R-:W2:Y:S04]  /*2bdb0*/  LDL R16, [R1+0x4] ;  /* 0x0000040001107983 */ /* 0x001ea80000100800 */
[----:B------:R3:W-:Y:S04]  /*2bdc0*/  STL [R1+0x78], R3 ;  /* 0x0000780301007387 */ /* 0x0007e80000100800 */
[----:B---3--:R-:W3:Y:S04]  /*2bdd0*/  LDL R3, [R1+0xc] ;  /* 0x00000c0001037983 */ /* 0x008ee80000100800 */
[----:B------:R0:W-:Y:S04]  /*2bde0*/  STL [R1+0x74], R2 ;  /* 0x0000740201007387 */ /* 0x0001e80000100800 */
[----:B0-----:R-:W3:Y:S01]  /*2bdf0*/  LDL R2, [R1+0x8] ;  /* 0x0000080001027983 */ /* 0x001ee20000100800 */
[----:B------:R-:W-:Y:S05]  /*2be00*/  WARPSYNC.ALL ;  /* 0x0000000000007948 */ /* 0x000fea0003800000 */
[C---:B------:R-:W-:Y:S01]  /*2be10*/  VIADD R14, R0.reuse, 0x2800 ;  /* 0x00002800000e7836 */ /* 0x040fe20000000000 */
[C---:B------:R-:W-:Y:S01]  /*2be20*/  IADD3 R12, R0.reuse, 0x800, RZ ;  /* 0x00000800000c7810 */ /* 0x040fe20007ffe0ff */
[C---:B------:R-:W-:Y:S01]  /*2be30*/  VIADD R21, R0.reuse, 0x5000 ;  /* 0x0000500000157836 */ /* 0x040fe20000000000 */
[C---:B------:R-:W-:Y:S01]  /*2be40*/  IADD3 R20, R0.reuse, 0x2000, RZ ;  /* 0x0000200000147810 */ /* 0x040fe20007ffe0ff */
[----:B------:R-:W-:-:S02]  /*2be50*/  VIADD R13, R0, 0x1000 ;  /* 0x00001000000d7836 */ /* 0x000fc40000000000 */
[C---:B------:R-:W-:Y:S02]  /*2be60*/  VIADD R15, R0.reuse, 0x1800 ;  /* 0x00001800000f7836 */ /* 0x040fe40000000000 */
[C---:B------:R-:W-:Y:S01]  /*2be70*/  VIADD R17, R0.reuse, 0x5800 ;  /* 0x0000580000117836 */ /* 0x040fe20000000000 */
[----:B----4-:R-:W-:-:S05]  /*2be80*/  LOP3.LUT R4, R0, R18, RZ, 0xfc, !PT ;  /* 0x0000001200047212 */ /* 0x010fca00078efcff */
[----:B--2---:R-:W-:-:S06]  /*2be90*/  IMAD.IADD R4, R16, 0x1, R4 ;  /* 0x0000000110047824 */ /* 0x004fcc00078e0204 */
[----:B------:R-:W0:Y:S02]  /*2bea0*/  LDSM.16.MT88.4 R4, [R4+0xf200] ;  /* 0x00f200000404783b */ /* 0x000e240000004200 */
[C-C-:B0-----:R-:W-:Y:S02]  /*2beb0*/  PRMT R8, R4.reuse, 0x6420, R5.reuse ;  /* 0x0000642004087816 */ /* 0x141fe40000000005 */
[----:B------:R-:W-:Y:S02]  /*2bec0*/  PRMT R9, R4, 0x7531, R5 ;  /* 0x0000753104097816 */ /* 0x000fe40000000005 */
        /* <DEDUP_REMOVED lines=83> */
[----:B------:R-:W-:Y:S02]  /*2c400*/  LOP3.LUT R14, R14, R3, RZ, 0xfc, !PT ;  /* 0x000000030e0e7212 */ /* 0x000fe400078efcff */
[----:B------:R-:W-:-:S03]  /*2c410*/  IADD3 R4, R16, R4, RZ ;  /* 0x0000000410047210 */ /* 0x000fc60007ffe0ff */
[----:B------:R-:W-:-:S03]  /*2c420*/  IMAD.IADD R14, R2, 0x1, R14 ;  /* 0x00000001020e7824 */ /* 0x000fc600078e020e */
        /* <DEDUP_REMOVED lines=42> */
[----:B0-----:R-:W-:-:S06]  /*2c6d0*/  IADD3 R4, R16, R20, RZ ;  /* 0x0000001410047210 */ /* 0x001fcc0007ffe0ff */
        /* <DEDUP_REMOVED lines=35> */
.L_x_5565:
        /* <DEDUP_REMOVED lines=12> */
[----:B---3--:R-:W-:Y:S05]  /*2c9d0*/  @P0 BRA `(.L_x_5566) ;  /* 0xffffffe400b80947 */ /* 0x008fea000383ffff */
.L_x_5542:
        /* <DEDUP_REMOVED lines=17> */
.L_x_5568:
[----:B------:R-:W-:Y:S05]  /*2caf0*/  BSYNC B0 ;  /* 0x0000000000007941 */ /* 0x000fea0003800000 */
.L_x_5567:
[----:B------:R-:W-:-:S06]  /*2cb00*/  UISETP.NE.AND UP0, UPT, UR37, 0x3, UPT ;  /* 0x000000032500788c */ /* 0x000fcc000bf05270 */
[----:B------:R-:W-:-:S13]  /*2cb10*/  PLOP3.LUT P1, PT, PT, PT, UP0, 0x80, 0x0 ;  /* 0x000000000000781c */ /* 0x000fda0003f2f008 */
[----:B------:R-:W-:Y:S05]  /*2cb20*/  @!P1 BRA `(.L_x_5569) ;  /* 0x0000000000049947 */ /* 0x000fea0003800000 */
[----:B------:R-:W-:Y:S01]  /*2cb30*/  BPT.TRAP 0x1 ;  /* 0x000000040000795c */ /* 0x000fe20000300000 */
.L_x_5569:
[----:B------:R-:W3:Y:S04]  /*2cb40*/  LDL R2, [R1+0x20] ;  /* 0x0000200001027983 */ /* 0x000ee80000100800 */
[----:B--2---:R-:W2:Y:S04]  /*2cb50*/  LDL R4, [R1+0x4] ;  /* 0x0000040001047983 */ /* 0x004ea80000100800 */
[----:B------:R-:W2:Y:S01]  /*2cb60*/  LDL R3, [R1+0x18] ;  /* 0x0000180001037983 */ /* 0x000ea20000100800 */
[----:B-----5:R-:W-:Y:S01]  /*2cb70*/  IMAD.U32 R0, RZ, RZ, UR39 ;  /* 0x00000027ff007e24 */ /* 0x020fe2000f8e00ff */
[----:B------:R-:W-:Y:S04]  /*2cb80*/  BSSY B0, `(.L_x_5570) ;  /* 0x0000007000007945 */ /* 0x000fe80003800000 */
[----:B------:R-:W-:-:S02]  /*2cb90*/  ISETP.NE.AND P2, PT, R0, 0x3, PT ;  /* 0x000000030000780c */ /* 0x000fc40003f45270 */
[----:B---3--:R-:W-:-:S04]  /*2cba0*/  LOP3.LUT R2, R2, 0x1, RZ, 0x3c, !PT ;  /* 0x0000000102027812 */ /* 0x008fc800078e3cff */
[----:B------:R-:W-:Y:S01]  /*2cbb0*/  SHF.L.U32 R2, R2, 0x1f, RZ ;  /* 0x0000001f02027819 */ /* 0x000fe200000006ff */
[----:B--2---:R-:W-:-:S04]  /*2cbc0*/  IMAD R0, R3, 0x8, R4 ;  /* 0x0000000803007824 */ /* 0x004fc800078e0204 */
[----:B------:R-:W0:Y:S02]  /*2cbd0*/  SYNCS.PHASECHK.TRANS64.TRYWAIT P1, [R0+URZ+0x33470], R2 ;  /* 0x03347002000075a7 */ /* 0x000e24000802017f */
[----:B0-----:R-:W-:Y:S05]  /*2cbe0*/  @!P1 BRA `(.L_x_5571) ;  /* 0x0000004c008c9947 */ /* 0x001fea0003800000 */
.L_x_5720:
[----:B------:R-:W-:Y:S05]  /*2cbf0*/  BSYNC B0 ;  /* 0x0000000000007941 */ /* 0x000fea0003800000 */
.L_x_5570:
[----:B------:R-:W-:Y:S05]  /*2cc00*/  @!P2 BRA `(.L_x_5572) ;  /* 0x000000000004a947 */ /* 0x000fea0003800000 */
[----:B------:R-:W-:Y:S01]  /*2cc10*/  BPT.TRAP 0x1 ;  /* 0x000000040000795c */ /* 0x000fe20000300000 */
.L_x_5572:
[----:B0-----:R-:W2:Y:S02]  /*2cc20*/  LDL R2, [R1+0x20] ;  /* 0x0000200001027983 */ /* 0x001ea40000100800 */
[----:B--2---:R-:W-:-:S04]  /*2cc30*/  SHF.L.U32 R2, R2, 0x1f, RZ ;  /* 0x0000001f02027819 */ /* 0x004fc800000006ff */
[----:B------:R-:W0:Y:S02]  /*2cc40*/  SYNCS.PHASECHK.TRANS64.TRYWAIT P1, [R0+URZ+0x33460], R2 ;  /* 0x03346002000075a7 */ /* 0x000e24000802017f */
[----:B0-----:R-:W-:Y:S05]  /*2cc50*/  @!P1 BRA `(.L_x_5573) ;  /* 0x0000004c00849947 */ /* 0x001fea0003800000 */
.L_x_5721:
[----:B------:R-:W2:Y:S04]  /*2cc60*/  LDL R3, [R1+0x18] ;  /* 0x0000180001037983 */ /* 0x000ea80000100800 */
[----:B------:R-:W3:Y:S04]  /*2cc70*/  LDL R17, [R1+0x10] ;  /* 0x0000100001117983 */ /* 0x000ee80000100800 */
[----:B------:R4:W-:Y:S04]  /*2cc80*/  STL [R1+0x7c], R19 ;  /* 0x00007c1301007387 */ /* 0x0009e80000100800 */
[----:B----4-:R-:W4:Y:S04]  /*2cc90*/  LDL R19, [R1+0x4] ;  /* 0x0000040001137983 */ /* 0x010f280000100800 */
[----:B------:R0:W-:Y:S04]  /*2cca0*/  STL [R1+0x78], R16 ;  /* 0x0000781001007387 */ /* 0x0001e80000100800 */
[----:B0-----:R-:W4:Y:S04]  /*2ccb0*/  LDL R16, [R1+0xc] ;  /* 0x00000c0001107983 */ /* 0x001f280000100800 */
[----:B------:R0:W-:Y:S04]  /*2ccc0*/  STL [R1+0x74], R0 ;  /* 0x0000740001007387 */ /* 0x0001e80000100800 */
[----:B0-----:R-:W4:Y:S01]  /*2ccd0*/  LDL.LU R0, [R1+0x8] ;  /* 0x0000080001007983 */ /* 0x001f220000300800 */
[----:B------:R-:W-:Y:S05]  /*2cce0*/  WARPSYNC.ALL ;  /* 0x0000000000007948 */ /* 0x000fea0003800000 */
[----:B--2---:R-:W-:-:S04]  /*2ccf0*/  IMAD R2, R3, 0x7800, RZ ;  /* 0x0000780003027824 */ /* 0x004fc800078e02ff */
[C---:B------:R-:W-:Y:S01]  /*2cd00*/  VIADD R14, R2.reuse, 0x2800 ;  /* 0x00002800020e7836 */ /* 0x040fe20000000000 */
[C---:B---3--:R-:W-:Y:S01]  /*2cd10*/  LOP3.LUT R3, R2.reuse, R17, RZ, 0xfc, !PT ;  /* 0x0000001102037212 */ /* 0x048fe200078efcff */
[C---:B------:R-:W-:Y:S01]  /*2cd20*/  VIADD R12, R2.reuse, 0x800 ;  /* 0x00000800020c7836 */ /* 0x040fe20000000000 */
[C---:B------:R-:W-:Y:S01]  /*2cd30*/  IADD3 R15, R2.reuse, 0x1800, RZ ;  /* 0x00001800020f7810 */ /* 0x040fe20007ffe0ff */
[C---:B------:R-:W-:Y:S02]  /*2cd40*/  VIADD R20, R2.reuse, 0x5000 ;  /* 0x0000500002147836 */ /* 0x040fe40000000000 */
[C---:B------:R-:W-:Y:S02]  /*2cd50*/  VIADD R13, R2.reuse, 0x1000 ;  /* 0x00001000020d7836 */ /* 0x040fe40000000000 */
[----:B------:R-:W-:Y:S01]  /*2cd60*/  VIADD R18, R2, 0x2000 ;  /* 0x0000200002127836 */ /* 0x000fe20000000000 */
[----:B----4-:R-:W-:-:S05]  /*2cd70*/  IADD3 R3, R19, R3, RZ ;  /* 0x0000000313037210 */ /* 0x010fca0007ffe0ff */
        /* <DEDUP_REMOVED lines=63> */
[----:B------:R0:W-:Y:S01]  /*2d170*/  STSM.16.M88.4 [R3], R8 ;  /* 0x0000000803007844 */ /* 0x0001e20000000200 */
[----:B------:R-:W-:Y:S01]  /*2d180*/  IADD3 R4, R19, R13, RZ ;  /* 0x0000000d13047210 */ /* 0x000fe20007ffe0ff */
[----:B------:R-:W-:-:S05]  /*2d190*/  IMAD.MOV.U32 R13, RZ, RZ, R5 ;  /* 0x000000ffff0d7224 */ /* 0x000fca00078e0005 */
        /* <DEDUP_REMOVED lines=34> */
[----:B------:R-:W-:-:S04]  /*2d3c0*/  IADD3 R13, R2, 0x4800, RZ ;  /* 0x00004800020d7810 */ /* 0x000fc80007ffe0ff */
        /* <DEDUP_REMOVED lines=41> */
[----:B------:R-:W-:Y:S02]  /*2d660*/  IADD3 R2, R2, 0x7000, RZ ;  /* 0x0000700002027810 */ /* 0x000fe40007ffe0ff */
        /* <DEDUP_REMOVED lines=28> */
.L_x_5574:
        /* <DEDUP_REMOVED lines=14> */
.L_x_5517:
        /* <DEDUP_REMOVED lines=13> */
.L_x_5575:
        /* <DEDUP_REMOVED lines=36> */
.L_x_5731:
[----:B------:R-:W-:Y:S02]  /*2dc20*/  ULDC UR4, c[0x0][0xc38] ;  /* 0x00030e0000047ab9 */ /* 0x000fe40000000800 */
[----:B------:R-:W-:-:S04]  /*2dc30*/  IMAD.U32 R4, RZ, RZ, UR4 ;  /* 0x00000004ff047e24 */ /* 0x000fc8000f8e00ff */
[----:B--2---:R-:W-:-:S04]  /*2dc40*/  IMAD R16, R16, R4, RZ ;  /* 0x0000000410107224 */ /* 0x004fc800078e02ff */
[----:B------:R-:W-:-:S05]  /*2dc50*/  IMAD.IADD R5, R5, 0x1, R16 ;  /* 0x0000000105057824 */ /* 0x000fca00078e0210 */
[----:B------:R-:W-:-:S13]  /*2dc60*/  ISETP.GT.AND P6, PT, R5, R0, PT ;  /* 0x000000000500720c */ /* 0x000fda0003fc4270 */
[----:B------:R-:W-:Y:S05]  /*2dc70*/  @P6 BRA `(.L_x_5578) ;  /* 0x00000000009c6947 */ /* 0x000fea0003800000 */
.L_x_5583:
        /* <DEDUP_REMOVED lines=14> */
.L_x_5581:
[----:B------:R-:W-:Y:S05]  /*2dd60*/  BSYNC B0 ;  /* 0x0000000000007941 */ /* 0x000fea0003800000 */
.L_x_5580:
        /* <DEDUP_REMOVED lines=17> */
[----:B------:R0:W2:Y:S02]  /*2de80*/  SHFL.IDX PT, R16, R3, 0x1f, 0x1f ;  /* 0x03e01f0003107f89 */ /* 0x0000a400000e0000 */
.L_x_5739:
[----:B------:R-:W-:Y:S02]  /*2de90*/  ULDC UR4, c[0x0][0xc38] ;  /* 0x00030e0000047ab9 */ /* 0x000fe40000000800 */
[----:B------:R-:W-:-:S04]  /*2dea0*/  IMAD.U32 R4, RZ, RZ, UR4 ;  /* 0x00000004ff047e24 */ /* 0x000fc8000f8e00ff */
[----:B--2---:R-:W-:-:S04]  /*2deb0*/  IMAD R16, R16, R4, RZ ;  /* 0x0000000410107224 */ /* 0x004fc800078e02ff */
[----:B------:R-:W-:-:S05]  /*2dec0*/  IMAD.IADD R5, R16, 0x1, R5 ;  /* 0x0000000110057824 */ /* 0x000fca00078e0205 */
[----:B------:R-:W-:-:S13]  /*2ded0*/  ISETP.GT.AND P6, PT, R5, R0, PT ;  /* 0x000000000500720c */ /* 0x000fda0003fc4270 */
[----:B------:R-:W-:Y:S05]  /*2dee0*/  @!P6 BRA `(.L_x_5583) ;  /* 0xfffffffc0064e947 */ /* 0x000fea000383ffff */
.L_x_5578:
        /* <DEDUP_REMOVED lines=8> */
.L_x_5743:
[----:B------:R-:W-:Y:S01]  /*2df70*/  ISETP.NE.AND P0, PT, R6, RZ, PT ;  /* 0x000000ff0600720c */ /* 0x000fe20003f05270 */
[----:B------:R-:W-:-:S12]  /*2df80*/  IMAD.MOV.U32 R6, RZ, RZ, RZ ;  /* 0x000000ffff067224 */ /* 0x000fd800078e00ff */
[----:B------:R-:W-:Y:S05]  /*2df90*/  @!P0 BRA `(.L_x_5585) ;  /* 0x0000000000148947 */ /* 0x000fea0003800000 */
[----:B------:R-:W-:Y:S01]  /*2dfa0*/  UMOV UR4, 0xffffffff ;  /* 0xffffffff00047882 */ /* 0x000fe20000000000 */
[----:B------:R-:W-:Y:S02]  /*2dfb0*/  VIADD R12, R5, 0xffffffff ;  /* 0xffffffff050c7836 */ /* 0x000fe40000000000 */
[----:B------:R-:W-:Y:S05]  /*2dfc0*/  BRA.DIV UR4, `(.L_x_5586) ;  /* 0x0000004604187947 */ /* 0x000fea000b800000 */
[----:B0-----:R0:W4:Y:S02]  /*2dfd0*/  SHFL.IDX PT, R3, R3, R12, 0x1f ;  /* 0x00001f0c03037589 */ /* 0x00112400000e0000 */
.L_x_5746:
[----:B----4-:R-:W-:-:S07]  /*2dfe0*/  IMAD.MOV.U32 R6, RZ, RZ, R3 ;  /* 0x000000ffff067224 */ /* 0x010fce00078e0003 */
.L_x_5585:
        /* <DEDUP_REMOVED lines=13> */
[----:B------:R-:W-:Y:S01]  /*2e0c0*/  IMAD R6, R2, R8, RZ ;  /* 0x0000000802067224 */ /* 0x000fe200078e02ff */
[----:B------:R-:W-:-:S05]  /*2e0d0*/  MOV R2, RZ ;  /* 0x000000ff00027202 */ /* 0x000fca0000000f00 */
        /* <DEDUP_REMOVED lines=51> */
.L_x_5579:
[----:B------:R-:W-:Y:S01]  /*2e410*/  UMOV UR4, URZ ;  /* 0x0000003f00047c82 */ /* 0x000fe20008000000 */
[----:B------:R-:W-:Y:S01]  /*2e420*/  UMOV UR5, URZ ;  /* 0x0000003f00057c82 */ /* 0x000fe20008000000 */
[----:B------:R-:W-:Y:S01]  /*2e430*/  ULDC UR6, c[0x0][0xc3c] ;  /* 0x00030f0000067ab9 */ /* 0x000fe20000000800 */
[----:B------:R-:W-:Y:S01]  /*2e440*/  IMAD.MOV.U32 R16, RZ, RZ, R0 ;  /* 0x000000ffff107224 */ /* 0x000fe200078e0000 */
[----:B------:R-:W-:Y:S01]  /*2e450*/  MOV R18, UR5 ;  /* 0x0000000500127c02 */ /* 0x000fe20008000f00 */
[----:B------:R-:W-:Y:S02]  /*2e460*/  IMAD.U32 R17, RZ, RZ, UR4 ;  /* 0x00000004ff117e24 */ /* 0x000fe4000f8e00ff */
[----:B------:R-:W-:-:S07]  /*2e470*/  IMAD.U32 R19, RZ, RZ, UR6 ;  /* 0x00000006ff137e24 */ /* 0x000fce000f8e00ff */
.L_x_5587:
        /* <DEDUP_REMOVED lines=12> */
.L_x_5576:
[----:B------:R-:W-:Y:S02]  /*2e540*/  ULDC UR4, c[0x0][0xc3c] ;  /* 0x00030f0000047ab9 */ /* 0x000fe40000000800 */
[----:B--2---:R-:W-:-:S13]  /*2e550*/  ISETP.GE.AND P0, PT, R19, UR4, PT ;  /* 0x0000000413007c0c */ /* 0x004fda000bf06270 */
[----:B------:R-:W-:Y:S05]  /*2e560*/  @!P0 BRA `(.L_x_5588) ;  /* 0xffffff9000688947 */ /* 0x000fea000383ffff */
[----:B------:R-:W-:Y:S05]  /*2e570*/  BSYNC B7 ;  /* 0x0000000000077941 */ /* 0x000fea0003800000 */
.L_x_5472:
        /* <DEDUP_REMOVED lines=12> */
.L_x_5747:
[----:B------:R-:W-:Y:S05]  /*2e640*/  BSYNC B0 ;  /* 0x0000000000007941 */ /* 0x000fea0003800000 */
.L_x_5589:
[----:B------:R-:W-:-:S03]  /*2e650*/  UMOV UR4, 0xffffffff ;  /* 0xffffffff00047882 */ /* 0x000fc60000000000 */
[----:B------:R-:W-:Y:S05]  /*2e660*/  BRA.DIV UR4, `(.L_x_5591) ;  /* 0x0000003e04ac7947 */ /* 0x000fea000b800000 */
[----:B------:R-:W2:Y:S02]  /*2e670*/  S2R R2, SR_TID.X ;  /* 0x0000000000027919 */ /* 0x000ea40000002100 */
[----:B--2---:R-:W-:-:S04]  /*2e680*/  SHF.R.U32.HI R2, RZ, 0x5, R2 ;  /* 0x00000005ff027819 */ /* 0x004fc80000011602 */
[----:B------:R-:W-:-:S05]  /*2e690*/  LOP3.LUT R2, R2, 0x3, RZ, 0xc0, !PT ;  /* 0x0000000302027812 */ /* 0x000fca00078ec0ff */
[----:B------:R2:W3:Y:S02]  /*2e6a0*/  SHFL.IDX PT, R14, R2, RZ, 0x1f ;  /* 0x00001fff020e7589 */ /* 0x0004e400000e0000 */
.L_x_5750:
[----:B---3--:R-:W-:-:S13]  /*2e6b0*/  ISETP.NE.AND P0, PT, R14, RZ, PT ;  /* 0x000000ff0e00720c */ /* 0x008fda0003f05270 */
[----:B------:R-:W-:Y:S05]  /*2e6c0*/  @P0 BRA `(.L_x_5259) ;  /* 0x0000000000b00947 */ /* 0x000fea0003800000 */
[----:B------:R-:W-:-:S03]  /*2e6d0*/  UMOV UR4, 0xffffffff ;  /* 0xffffffff00047882 */ /* 0x000fc60000000000 */
[----:B------:R-:W-:Y:S05]  /*2e6e0*/  BRA.DIV UR4, `(.L_x_5592) ;  /* 0x0000003e04c07947 */ /* 0x000fea000b800000 */
[----:B------:R-:W-:-:S13]  /*2e6f0*/  ELECT P6, URZ, PT ;  /* 0x00000000003f782f */ /* 0x000fda00038c0000 */
.L_x_5753:
[----:B------:R-:W-:Y:S05]  /*2e700*/  @!P6 BRA `(.L_x_5259) ;  /* 0x0000000000a0e947 */ /* 0x000fea0003800000 */
[----:B------:R-:W-:-:S06]  /*2e710*/  ULOP3.LUT UR4, UR36, 0x2, URZ, 0xfc, !UPT ;  /* 0x0000000224047892 */ /* 0x000fcc000f8efc3f */
[----:B--2---:R-:W-:-:S05]  /*2e720*/  IMAD.U32 R2, RZ, RZ, UR4 ;  /* 0x00000004ff027e24 */ /* 0x004fca000f8e00ff */
[----:B------:R-:W-:-:S13]  /*2e730*/  ISETP.NE.AND P0, PT, R2, 0x3, PT ;  /* 0x000000030200780c */ /* 0x000fda0003f05270 */
[----:B------:R-:W-:Y:S05]  /*2e740*/  @!P0 BRA `(.L_x_5593) ;  /* 0x0000000000048947 */ /* 0x000fea0003800000 */
[----:B------:R-:W-:Y:S01]  /*2e750*/  BPT.TRAP 0x1 ;  /* 0x000000040000795c */ /* 0x000fe20000300000 */
.L_x_5593:
        /* <DEDUP_REMOVED lines=14> */
.L_x_5754:
[----:B------:R-:W2:Y:S02]  /*2e840*/  SYNCS.PHASECHK.TRANS64.TRYWAIT P1, [R7+URZ], R2 ;  /* 0x00000002070075a7 */ /* 0x000ea4000802017f */
[----:B--2---:R-:W-:Y:S05]  /*2e850*/  @!P1 BRA `(.L_x_5595) ;  /* 0x0000003c00989947 */ /* 0x004fea0003800000 */
.L_x_5755:
[----:B------:R-:W-:Y:S05]  /*2e860*/  @!P0 BRA `(.L_x_5596) ;  /* 0x0000000000048947 */ /* 0x000fea0003800000 */
[----:B------:R-:W-:Y:S01]  /*2e870*/  BPT.TRAP 0x1 ;  /* 0x000000040000795c */ /* 0x000fe20000300000 */
.L_x_5596:
[----:B------:R-:W3:Y:S02]  /*2e880*/  LDL.LU R4, [R1+0x18] ;  /* 0x0000180001047983 */ /* 0x000ee40000300800 */
[----:B---3--:R-:W-:-:S04]  /*2e890*/  IMAD R4, R4, 0x8, R0 ;  /* 0x0000000804047824 */ /* 0x008fc800078e0200 */
[----:B------:R-:W3:Y:S02]  /*2e8a0*/  SYNCS.PHASECHK.TRANS64.TRYWAIT P1, [R4+URZ+0x33460], R5 ;  /* 0x03346005040075a7 */ /* 0x000ee4000802017f */
[----:B---3--:R-:W-:Y:S05]  /*2e8b0*/  @!P1 BRA `(.L_x_5597) ;  /* 0x0000003c00949947 */ /* 0x008fea0003800000 */
.L_x_5756:
[----:B------:R-:W-:Y:S05]  /*2e8c0*/  @!P0 BRA `(.L_x_5598) ;  /* 0x0000000000048947 */ /* 0x000fea0003800000 */
[----:B------:R-:W-:Y:S01]  /*2e8d0*/  BPT.TRAP 0x1 ;  /* 0x000000040000795c */ /* 0x000fe20000300000 */
.L_x_5598:
[----:B------:R-:W-:-:S04]  /*2e8e0*/  IMAD R3, R3, 0x8, R0 ;  /* 0x0000000803037824 */ /* 0x000fc800078e0200 */
[----:B------:R-:W4:Y:S02]  /*2e8f0*/  SYNCS.PHASECHK.TRANS64.TRYWAIT P1, [R3+URZ+0x33460], R2 ;  /* 0x03346002030075a7 */ /* 0x000f24000802017f */
[----:B----4-:R-:W-:Y:S05]  /*2e900*/  @!P1 BRA `(.L_x_5599) ;  /* 0x0000003c00949947 */ /* 0x010fea0003800000 */
.L_x_5757:
[----:B------:R-:W-:Y:S05]  /*2e910*/  @!P0 BRA `(.L_x_5600) ;  /* 0x0000000000048947 */ /* 0x000fea0003800000 */
[----:B------:R-:W-:Y:S01]  /*2e920*/  BPT.TRAP 0x1 ;  /* 0x000000040000795c */ /* 0x000fe20000300000 */
.L_x_5600:
[----:B------:R-:W5:Y:S02]  /*2e930*/  SYNCS.PHASECHK.TRANS64.TRYWAIT P0, [R4+URZ+0x33480], R5 ;  /* 0x03348005040075a7 */ /* 0x000f64000800017f */
[----:B-----5:R-:W-:Y:S05]  /*2e940*/  @!P0 BRA `(.L_x_5601) ;  /* 0x0000003c00988947 */ /* 0x020fea0003800000 */
.L_x_5602:
[----:B------:R0:W0:Y:S02]  /*2e950*/  SYNCS.PHASECHK.TRANS64.TRYWAIT P0, [R3+URZ+0x33480], R2 ;  /* 0x03348002030075a7 */ /* 0x000024000800017f */
[----:B0-----:R-:W-:Y:S05]  /*2e960*/  @!P0 NANOSLEEP.SYNCS 0x989680 ;  /* 0x009896800000895d */ /* 0x001fea0003900000 */
[----:B------:R-:W0:Y:S02]  /*2e970*/  @!P0 SYNCS.PHASECHK.TRANS64 P0, [R3+URZ+0x33480], R2 ;  /* 0x03348002030085a7 */ /* 0x000e24000800007f */
[----:B0-----:R-:W-:Y:S05]  /*2e980*/  @!P0 BRA `(.L_x_5602) ;  /* 0xfffffffc00f08947 */ /* 0x001fea000383ffff */
.L_x_5259:
[----:B------:R-:W-:Y:S05]  /*2e990*/  BSYNC B8 ;  /* 0x0000000000087941 */ /* 0x000fea0003800000 */
.L_x_5256:
[----:B------:R-:W-:Y:S05]  /*2e9a0*/  EXIT ;  /* 0x000000000000794d */ /* 0x000fea0003800000 */
.L_x_5277:
[----:B-1----:R1:W2:Y:S02]  /*2e9b0*/  SYNCS.PHASECHK.TRANS64.TRYWAIT P5, [R101+URZ+0x33490], R102 ;  /* 0x03349066650075a7 */ /* 0x0022a400080a017f */
[----:B--2---:R-:W-:Y:S05]  /*2e9c0*/  @!P5 NANOSLEEP.SYNCS 0x989680 ;  /* 0x009896800000d95d */ /* 0x004fea0003900000 */
[----:B------:R-:W2:Y:S02]  /*2e9d0*/  @!P5 SYNCS.PHASECHK.TRANS64 P5, [R101+URZ+0x33490], R102 ;  /* 0x033490666500d5a7 */ /* 0x000ea400080a007f */
[----:B--2---:R-:W-:Y:S05]  /*2e9e0*/  @!P5 BRA `(.L_x_5277) ;  /* 0xfffffffc00f0d947 */ /* 0x004fea000383ffff */
[----:B------:R-:W-:Y:S05]  /*2e9f0*/  BRA `(.L_x_5603) ;  /* 0xfffffd4c00007947 */ /* 0x000fea000383ffff */
.L_x_5331:
[----:B--2---:R2:W4:Y:S02]  /*2ea00*/  SYNCS.PHASECHK.TRANS64.TRYWAIT P5, [R101+URZ+0x33490], R102 ;  /* 0x03349066650075a7 */ /* 0x00452400080a017f */
[----:B----4-:R-:W-:Y:S05]  /*2ea10*/  @!P5 NANOSLEEP.SYNCS 0x989680 ;  /* 0x009896800000d95d */ /* 0x010fea0003900000 */
[----:B------:R-:W4:Y:S02]  /*2ea20*/  @!P5 SYNCS.PHASECHK.TRANS64 P5, [R101+URZ+0x33490], R102 ;  /* 0x033490666500d5a7 */ /* 0x000f2400080a007f */
[----:B----4-:R-:W-:Y:S05]  /*2ea30*/  @!P5 BRA `(.L_x_5331) ;  /* 0xfffffffc00f0d947 */ /* 0x010fea000383ffff */
[----:B------:R-:W-:Y:S05]  /*2ea40*/  BRA `(.L_x_5604) ;  /* 0xfffffda800ec7947 */ /* 0x000fea000383ffff */
.L_x_5356:
[----:B0-----:R0:W1:Y:S02]  /*2ea50*/  SYNCS.PHASECHK.TRANS64.TRYWAIT P3, [R101+URZ+0x33490], R102 ;  /* 0x03349066650075a7 */ /* 0x001064000806017f */
[----:B-1----:R-:W-:Y:S05]  /*2ea60*/  @!P3 NANOSLEEP.SYNCS 0x989680 ;  /* 0x009896800000b95d */ /* 0x002fea0003900000 */
[----:B------:R-:W1:Y:S02]  /*2ea70*/  @!P3 SYNCS.PHASECHK.TRANS64 P3, [R101+URZ+0x33490], R102 ;  /* 0x033490666500b5a7 */ /* 0x000e64000806007f */
[----:B-1----:R-:W-:Y:S05]  /*2ea80*/  @!P3 BRA `(.L_x_5356) ;  /* 0xfffffffc00f0b947 */ /* 0x002fea000383ffff */
[----:B------:R-:W-:Y:S05]  /*2ea90*/  BRA `(.L_x_5605) ;  /* 0xfffffe0c002c7947 */ /* 0x000fea000383ffff */
.L_x_5362:
[----:B-1----:R1:W2:Y:S02]  /*2eaa0*/  SYNCS.PHASECHK.TRANS64.TRYWAIT P2, [R101+URZ+0x334b0], R102 ;  /* 0x0334b066650075a7 */ /* 0x0022a4000804017f */
[----:B--2---:R-:W-:Y:S05]  /*2eab0*/  @!P2 NANOSLEEP.SYNCS 0x989680 ;  /* 0x009896800000a95d */ /* 0x004fea0003900000 */
[----:B------:R-:W2:Y:S02]  /*2eac0*/  @!P2 SYNCS.PHASECHK.TRANS64 P2, [R101+URZ+0x334b0], R102 ;  /* 0x0334b0666500a5a7 */ /* 0x000ea4000804007f */
[----:B--2---:R-:W-:Y:S05]  /*2ead0*/  @!P2 BRA `(.L_x_5362) ;  /* 0xfffffffc00f0a947 */ /* 0x004fea000383ffff */
[----:B------:R-:W-:Y:S05]  /*2eae0*/  BRA `(.L_x_5606) ;  /* 0xfffffe1000307947 */ /* 0x000fea000383ffff */
.L_x_5370:
        /* <DEDUP_REMOVED lines=13> */
.L_x_5608:
[----:B------:R-:W-:Y:S05]  /*2ebc0*/  BSYNC B0 ;  /* 0x0000000000007941 */ /* 0x000fea0003800000 */
.L_x_5607:
[----:B------:R-:W-:Y:S01]  /*2ebd0*/  IMAD.MOV.U32 R229, RZ, RZ, R14 ;  /* 0x000000ffffe57224 */ /* 0x000fe200078e000e */
[----:B------:R-:W-:Y:S06]  /*2ebe0*/  BRA `(.L_x_5609) ;  /* 0xfffffe1c00307947 */ /* 0x000fec000383ffff */
.L_x_5380:
[----:B------:R-:W-:Y:S01]  /*2ebf0*/  BSSY B1, `(.L_x_5610) ;  /* 0x0000007000017945 */ /* 0x000fe20003800000 */
[----:B------:R-:W-:Y:S02]  /*2ec00*/  IMAD.MOV.U32 R12, RZ, RZ, RZ ;  /* 0x000000ffff0c7224 */ /* 0x000fe400078e00ff */
[----:B------:R-:W-:Y:S02]  /*2ec10*/  IMAD.MOV.U32 R11, RZ, RZ, 0x1e1f ;  /* 0x00001e1fff0b7424 */ /* 0x000fe400078e00ff */
[----:B------:R-:W-:-:S07]  /*2ec20*/  IMAD.MOV.U32 R15, RZ, RZ, -0x1 ;  /* 0xffffffffff0f7424 */ /* 0x000fce00078e00ff */
[----:B------:R-:W-:Y:S05]  /*2ec30*/  WARPSYNC.COLLECTIVE R15, `(.L_x_5611) ;  /* 0x000000000f087348 */ /* 0x000fea0003c00000 */
[----:B------:R0:W1:Y:S02]  /*2ec40*/  SHFL.IDX P6, R14, R13, R12, R11 ;  /* 0x0000000c0d0e7389 */ /* 0x00006400000c000b */
[----:B01----:R-:W-:Y:S01]  /*2ec50*/  ENDCOLLECTIVE ;  /* 0x000000000000791b */ /* 0x003fe20003800000 */
.L_x_5611:
[----:B------:R-:W-:Y:S05]  /*2ec60*/  BSYNC B1 ;  /* 0x0000000000017941 */ /* 0x000fea0003800000 */
.L_x_5610:
        /* <DEDUP_REMOVED lines=8> */
.L_x_5612:
[----:B------:R-:W-:Y:S02]  /*2ecf0*/  IMAD.MOV.U32 R13, RZ, RZ, R4 ;  /* 0x000000ffff0d7224 */ /* 0x000fe400078e0004 */
[----:B------:R-:W-:-:S07]  /*2ed00*/  IMAD.MOV.U32 R3, RZ, RZ, R14 ;  /* 0x000000ffff037224 */ /* 0x000fce00078e000e */
[----:B------:R-:W-:Y:S05]  /*2ed10*/  WARPSYNC.COLLECTIVE R15, `(.L_x_5613) ;  /* 0x000000000f087348 */ /* 0x000fea0003c00000 */
[----:B------:R0:W1:Y:S02]  /*2ed20*/  SHFL.IDX P6, R14, R13, R12, R11 ;  /* 0x0000000c0d0e7389 */ /* 0x00006400000c000b */
[----:B01----:R-:W-:Y:S01]  /*2ed30*/  ENDCOLLECTIVE ;  /* 0x000000000000791b */ /* 0x003fe20003800000 */
.L_x_5613:
[----:B------:R-:W-:Y:S02]  /*2ed40*/  IMAD.MOV.U32 R13, RZ, RZ, R5 ;  /* 0x000000ffff0d7224 */ /* 0x000fe400078e0005 */
[----:B------:R-:W-:-:S07]  /*2ed50*/  IMAD.MOV.U32 R4, RZ, RZ, R14 ;  /* 0x000000ffff047224 */ /* 0x000fce00078e000e */
[----:B------:R-:W-:Y:S05]  /*2ed60*/  WARPSYNC.COLLECTIVE R15, `(.L_x_5614) ;  /* 0x000000000f087348 */ /* 0x000fea0003c00000 */
[----:B------:R0:W1:Y:S02]  /*2ed70*/  SHFL.IDX P6, R14, R13, R12, R11 ;  /* 0x0000000c0d0e7389 */ /* 0x00006400000c000b */
[----:B01----:R-:W-:Y:S01]  /*2ed80*/  ENDCOLLECTIVE ;  /* 0x000000000000791b */ /* 0x003fe20003800000 */
.L_x_5614:
[----:B------:R-:W-:Y:S05]  /*2ed90*/  BRA `(.L_x_5615) ;  /* 0xfffffe2000807947 */ /* 0x000fea000383ffff */
.L_x_5384:
[----:B--2---:R2:W0:Y:S02]  /*2eda0*/  SYNCS.PHASECHK.TRANS64.TRYWAIT P0, [R16+URZ+0x33400], R5 ;  /* 0x03340005100075a7 */ /* 0x004424000800017f */
[----:B0-----:R-:W-:Y:S05]  /*2edb0*/  @!P0 NANOSLEEP.SYNCS 0x989680 ;  /* 0x009896800000895d */ /* 0x001fea0003900000 */
[----:B------:R-:W0:Y:S02]  /*2edc0*/  @!P0 SYNCS.PHASECHK.TRANS64 P0, [R16+URZ+0x33400], R5 ;  /* 0x03340005100085a7 */ /* 0x000e24000800007f */
[----:B0-----:R-:W-:Y:S05]  /*2edd0*/  @!P0 BRA `(.L_x_5384) ;  /* 0xfffffffc00f08947 */ /* 0x001fea000383ffff */
[----:B------:R-:W-:Y:S05]  /*2ede0*/  BRA `(.L_x_5616) ;  /* 0xfffffe2400cc7947 */ /* 0x000fea000383ffff */
.L_x_5396:
[----:B------:R-:W-:Y:S01]  /*2edf0*/  BSSY B1, `(.L_x_5617) ;  /* 0x0000007000017945 */ /* 0x000fe20003800000 */
[----:B------:R-:W-:Y:S02]  /*2ee00*/  IMAD.MOV.U32 R12, RZ, RZ, RZ ;  /* 0x000000ffff0c7224 */ /* 0x000fe400078e00ff */
[----:B------:R-:W-:Y:S02]  /*2ee10*/  IMAD.MOV.U32 R11, RZ, RZ, 0x1e1f ;  /* 0x00001e1fff0b7424 */ /* 0x000fe400078e00ff */
[----:B------:R-:W-:-:S07]  /*2ee20*/  IMAD.MOV.U32 R15, RZ, RZ, -0x1 ;  /* 0xffffffffff0f7424 */ /* 0x000fce00078e00ff */
[----:B------:R-:W-:Y:S05]  /*2ee30*/  WARPSYNC.COLLECTIVE R15, `(.L_x_5618) ;  /* 0x000000000f087348 */ /* 0x000fea0003c00000 */
[----:B------:R0:W1:Y:S02]  /*2ee40*/  SHFL.IDX P6, R14, R13, R12, R11 ;  /* 0x0000000c0d0e7389 */ /* 0x00006400000c000b */
[----:B01----:R-:W-:Y:S01]  /*2ee50*/  ENDCOLLECTIVE ;  /* 0x000000000000791b */ /* 0x003fe20003800000 */
.L_x_5618:
[----:B------:R-:W-:Y:S05]  /*2ee60*/  BSYNC B1 ;  /* 0x0000000000017941 */ /* 0x000fea0003800000 */
.L_x_5617:
[----:B------:R-:W-:Y:S01]  /*2ee70*/  MOV R13, R3 ;  /* 0x00000003000d7202 */ /* 0x000fe20000000f00 */
[----:B------:R-:W-:Y:S02]  /*2ee80*/  IMAD.MOV.U32 R12, RZ, RZ, RZ ;  /* 0x000000ffff0c7224 */ /* 0x000fe400078e00ff */
[----:B------:R-:W-:Y:S02]  /*2ee90*/  IMAD.MOV.U32 R11, RZ, RZ, 0x1e1f ;  /* 0x00001e1fff0b7424 */ /* 0x000fe400078e00ff */
[----:B------:R-:W-:Y:S02]  /*2eea0*/  IMAD.MOV.U32 R15, RZ, RZ, -0x1 ;  /* 0xffffffffff0f7424 */ /* 0x000fe400078e00ff */
[----:B------:R-:W-:-:S07]  /*2eeb0*/  IMAD.MOV.U32 R0, RZ, RZ, R14 ;  /* 0x000000ffff007224 */ /* 0x000fce00078e000e */
[----:B------:R-:W-:Y:S05]  /*2eec0*/  WARPSYNC.COLLECTIVE R15, `(.L_x_5619) ;  /* 0x000000000f087348 */ /* 0x000fea0003c00000 */
[----:B------:R0:W1:Y:S02]  /*2eed0*/  SHFL.IDX P6, R14, R13, R12, R11 ;  /* 0x0000000c0d0e7389 */ /* 0x00006400000c000b */
[----:B01----:R-:W-:Y:S01]  /*2eee0*/  ENDCOLLECTIVE ;  /* 0x000000000000791b */ /* 0x003fe20003800000 */
.L_x_5619:
[----:B------:R-:W-:Y:S02]  /*2eef0*/  IMAD.MOV.U32 R13, RZ, RZ, R20 ;  /* 0x000000ffff0d7224 */ /* 0x000fe400078e0014 */
[----:B------:R-:W-:-:S07]  /*2ef00*/  IMAD.MOV.U32 R3, RZ, RZ, R14 ;  /* 0x000000ffff037224 */ /* 0x000fce00078e000e */
[----:B------:R-:W-:Y:S05]  /*2ef10*/  WARPSYNC.COLLECTIVE R15, `(.L_x_5620) ;  /* 0x000000000f087348 */ /* 0x000fea0003c00000 */
[----:B------:R0:W1:Y:S02]  /*2ef20*/  SHFL.IDX P6, R14, R13, R12, R11 ;  /* 0x0000000c0d0e7389 */ /* 0x00006400000c000b */
[----:B01----:R-:W-:Y:S01]  /*2ef30*/  ENDCOLLECTIVE ;  /* 0x000000000000791b */ /* 0x003fe20003800000 */
.L_x_5620:
[----:B------:R-:W-:Y:S02]  /*2ef40*/  IMAD.MOV.U32 R13, RZ, RZ, R21 ;  /* 0x000000ffff0d7224 */ /* 0x000fe400078e0015 */
[----:B------:R-:W-:-:S07]  /*2ef50*/  IMAD.MOV.U32 R20, RZ, RZ, R14 ;  /* 0x000000ffff147224 */ /* 0x000fce00078e000e */
[----:B------:R-:W-:Y:S05]  /*2ef60*/  WARPSYNC.COLLECTIVE R15, `(.L_x_5621) ;  /* 0x000000000f087348 */ /* 0x000fea0003c00000 */
[----:B------:R0:W1:Y:S02]  /*2ef70*/  SHFL.IDX P6, R14, R13, R12, R11 ;  /* 0x0000000c0d0e7389 */ /* 0x00006400000c000b */
[----:B01----:R-:W-:Y:S01]  /*2ef80*/  ENDCOLLECTIVE ;  /* 0x000000000000791b */ /* 0x003fe20003800000 */
.L_x_5621:
[----:B------:R-:W-:Y:S01]  /*2ef90*/  IMAD.MOV.U32 R21, RZ, RZ, R14 ;  /* 0x000000ffff157224 */ /* 0x000fe200078e000e */
[----:B------:R-:W-:Y:S06]  /*2efa0*/  BRA `(.L_x_5622) ;  /* 0xfffffe54009c7947 */ /* 0x000fec000383ffff */
.L_x_5400:
[----:B--2---:R2:W4:Y:S02]  /*2efb0*/  SYNCS.PHASECHK.TRANS64.TRYWAIT P0, [R16+URZ+0x33400], R21 ;  /* 0x03340015100075a7 */ /* 0x004524000800017f */
[----:B----4-:R-:W-:Y:S05]  /*2efc0*/  @!P0 NANOSLEEP.SYNCS 0x989680 ;  /* 0x009896800000895d */ /* 0x010fea0003900000 */
[----:B------:R-:W4:Y:S02]  /*2efd0*/  @!P0 SYNCS.PHASECHK.TRANS64 P0, [R16+URZ+0x33400], R21 ;  /* 0x03340015100085a7 */ /* 0x000f24000800007f */
[----:B----4-:R-:W-:Y:S05]  /*2efe0*/  @!P0 BRA `(.L_x_5400) ;  /* 0xfffffffc00f08947 */ /* 0x010fea000383ffff */
[----:B------:R-:W-:Y:S05]  /*2eff0*/  BRA `(.L_x_5623) ;  /* 0xfffffe5800a07947 */ /* 0x000fea000383ffff */
.L_x_5408:
[----:B-1----:R1:W2:Y:S02]  /*2f000*/  SYNCS.PHASECHK.TRANS64.TRYWAIT P0, [R3+URZ+0x33430], R0 ;  /* 0x03343000030075a7 */ /* 0x0022a4000800017f */
[----:B--2---:R-:W-:Y:S05]  /*2f010*/  @!P0 NANOSLEEP.SYNCS 0x989680 ;  /* 0x009896800000895d */ /* 0x004fea0003900000 */
[----:B------:R-:W2:Y:S02]  /*2f020*/  @!P0 SYNCS.PHASECHK.TRANS64 P0, [R3+URZ+0x33430], R0 ;  /* 0x03343000030085a7 */ /* 0x000ea4000800007f */
[----:B--2---:R-:W-:Y:S05]  /*2f030*/  @!P0 BRA `(.L_x_5408) ;  /* 0xfffffffc00f08947 */ /* 0x004fea000383ffff */
[----:B------:R-:W-:Y:S05]  /*2f040*/  BRA `(.L_x_5407) ;  /* 0xfffffe8800f87947 */ /* 0x000fea000383ffff */
.L_x_5414:
[----:B-1----:R1:W2:Y:S02]  /*2f050*/  SYNCS.PHASECHK.TRANS64.TRYWAIT P3, [R9+URZ+0x33430], R0 ;  /* 0x03343000090075a7 */ /* 0x0022a4000806017f */
[----:B--2---:R-:W-:Y:S05]  /*2f060*/  @!P3 NANOSLEEP.SYNCS 0x989680 ;  /* 0x009896800000b95d */ /* 0x004fea0003900000 */
[----:B------:R-:W2:Y:S02]  /*2f070*/  @!P3 SYNCS.PHASECHK.TRANS64 P3, [R9+URZ+0x33430], R0 ;  /* 0x033430000900b5a7 */ /* 0x000ea4000806007f */
[----:B--2---:R-:W-:Y:S05]  /*2f080*/  @!P3 BRA `(.L_x_5414) ;  /* 0xfffffffc00f0b947 */ /* 0x004fea000383ffff */
[----:B------:R-:W-:Y:S05]  /*2f090*/  BRA `(.L_x_5413) ;  /* 0xfffffec000d07947 */ /* 0x000fea000383ffff */
.L_x_5418:
[----:B-1----:R1:W2:Y:S02]  /*2f0a0*/  SYNCS.PHASECHK.TRANS64.TRYWAIT P2, [R8+URZ+0x33450], R0 ;  /* 0x03345000080075a7 */ /* 0x0022a4000804017f */
[----:B--2---:R-:W-:Y:S05]  /*2f0b0*/  @!P2 NANOSLEEP.SYNCS 0x989680 ;  /* 0x009896800000a95d */ /* 0x004fea0003900000 */
[----:B------:R-:W2:Y:S02]  /*2f0c0*/  @!P2 SYNCS.PHASECHK.TRANS64 P2, [R8+URZ+0x33450], R0 ;  /* 0x033450000800a5a7 */ /* 0x000ea4000804007f */
[----:B--2---:R-:W-:Y:S05]  /*2f0d0*/  @!P2 BRA `(.L_x_5418) ;  /* 0xfffffffc00f0a947 */ /* 0x004fea000383ffff */
[----:B------:R-:W-:Y:S05]  /*2f0e0*/  BRA `(.L_x_5415) ;  /* 0xfffffed4000c7947 */ /* 0x000fea000383ffff */
.L_x_5426:
[----:B-1----:R1:W2:Y:S02]  /*2f0f0*/  SYNCS.PHASECHK.TRANS64.TRYWAIT P0, [R0+URZ+0x33430], R11 ;  /* 0x0334300b000075a7 */ /* 0x0022a4000800017f */
[----:B--2---:R-:W-:Y:S05]  /*2f100*/  @!P0 NANOSLEEP.SYNCS 0x989680 ;  /* 0x009896800000895d */ /* 0x004fea0003900000 */
[----:B------:R-:W2:Y:S02]  /*2f110*/  @!P0 SYNCS.PHASECHK.TRANS64 P0, [R0+URZ+0x33430], R11 ;  /* 0x0334300b000085a7 */ /* 0x000ea4000800007f */
[----:B--2---:R-:W-:Y:S05]  /*2f120*/  @!P0 BRA `(.L_x_5426) ;  /* 0xfffffffc00f08947 */ /* 0x004fea000383ffff */
[----:B------:R-:W-:Y:S05]  /*2f130*/  BRA `(.L_x_5425) ;  /* 0xffffff00009c7947 */ /* 0x000fea000383ffff */
.L_x_5430:
[----:B-1----:R1:W2:Y:S02]  /*2f140*/  SYNCS.PHASECHK.TRANS64.TRYWAIT P0, [R8+URZ+0x33450], R0 ;  /* 0x03345000080075a7 */ /* 0x0022a4000800017f */
[----:B--2---:R-:W-:Y:S05]  /*2f150*/  @!P0 NANOSLEEP.SYNCS 0x989680 ;  /* 0x009896800000895d */ /* 0x004fea0003900000 */
[----:B------:R-:W2:Y:S02]  /*2f160*/  @!P0 SYNCS.PHASECHK.TRANS64 P0, [R8+URZ+0x33450], R0 ;  /* 0x03345000080085a7 */ /* 0x000ea4000800007f */
[----:B--2---:R-:W-:Y:S05]  /*2f170*/  @!P0 BRA `(.L_x_5430) ;  /* 0xfffffffc00f08947 */ /* 0x004fea000383ffff */
[----:B------:R-:W-:Y:S05]  /*2f180*/  BRA `(.L_x_5427) ;  /* 0xffffff1000cc7947 */ /* 0x000fea000383ffff */
.L_x_5436:
[----:B-1----:R1:W2:Y:S02]  /*2f190*/  SYNCS.PHASECHK.TRANS64.TRYWAIT P0, [R20+URZ+0x33450], R5 ;  /* 0x03345005140075a7 */ /* 0x0022a4000800017f */
[----:B--2---:R-:W-:Y:S05]  /*2f1a0*/  @!P0 NANOSLEEP.SYNCS 0x989680 ;  /* 0x009896800000895d */ /* 0x004fea0003900000 */
[----:B------:R-:W2:Y:S02]  /*2f1b0*/  @!P0 SYNCS.PHASECHK.TRANS64 P0, [R20+URZ+0x33450], R5 ;  /* 0x03345005140085a7 */ /* 0x000ea4000800007f */
[----:B--2---:R-:W-:Y:S05]  /*2f1c0*/  @!P0 BRA `(.L_x_5436) ;  /* 0xfffffffc00f08947 */ /* 0x004fea000383ffff */
[----:B------:R-:W-:Y:S05]  /*2f1d0*/  BRA `(.L_x_5435) ;  /* 0xffffff34005c7947 */ /* 0x000fea000383ffff */
.L_x_5440:
[----:B------:R-:W-:Y:S01]  /*2f1e0*/  IMAD.MOV.U32 R12, RZ, RZ, R0 ;  /* 0x000000ffff0c7224 */ /* 0x000fe200078e0000 */
[----:B------:R-:W-:Y:S01]  /*2f1f0*/  MOV R15, 0xffffffff ;  /* 0xffffffff000f7802 */ /* 0x000fe20000000f00 */
[----:B------:R-:W-:Y:S01]  /*2f200*/  IMAD.MOV.U32 R11, RZ, RZ, 0x1c1f ;  /* 0x00001c1fff0b7424 */ /* 0x000fe200078e00ff */
[----:B------:R-:W-:Y:S02]  /*2f210*/  SEL R7, R27, R36, P0 ;  /* 0x000000241b077207 */ /* 0x000fe40000000000 */
[----:B------:R-:W-:-:S07]  /*2f220*/  SEL R8, R36, R27, P0 ;  /* 0x0000001b24087207 */ /* 0x000fce0000000000 */
[----:B0----5:R-:W-:Y:S05]  /*2f230*/  WARPSYNC.COLLECTIVE R15, `(.L_x_5624) ;  /* 0x000000000f087348 */ /* 0x021fea0003c00000 */
[----:B------:R1:W2:Y:S02]  /*2f240*/  SHFL.IDX P6, R14, R13, R12, R11 ;  /* 0x0000000c0d0e7389 */ /* 0x0002a400000c000b */
[----:B012--5:R-:W-:Y:S01]  /*2f250*/  ENDCOLLECTIVE ;  /* 0x000000000000791b */ /* 0x027fe20003800000 */
.L_x_5624:
        /* <DEDUP_REMOVED lines=19> */
.L_x_5625:
        /* <DEDUP_REMOVED lines=19> */
.L_x_5626:
        /* <DEDUP_REMOVED lines=19> */
.L_x_5627:
        /* <DEDUP_REMOVED lines=9> */
[----:B------:R-:W-:Y:S01]  /*2f680*/  MOV R2, RZ ;  /* 0x000000ff00027202 */ /* 0x000fe20000000f00 */
[----:B------:R-:W-:-:S07]  /*2f690*/  IMAD.MOV.U32 R7, RZ, RZ, R14 ;  /* 0x000000ffff077224 */ /* 0x000fce00078e000e */
[----:B------:R-:W-:Y:S05]  /*2f6a0*/  WARPSYNC.COLLECTIVE R15, `(.L_x_5628) ;  /* 0x000000000f087348 */ /* 0x000fea0003c00000 */
[----:B------:R0:W1:Y:S02]  /*2f6b0*/  SHFL.IDX P6, R14, R13, R12, R11 ;  /* 0x0000000c0d0e7389 */ /* 0x00006400000c000b */
[----:B01----:R-:W-:Y:S01]  /*2f6c0*/  ENDCOLLECTIVE ;  /* 0x000000000000791b */ /* 0x003fe20003800000 */
.L_x_5628:
        /* <DEDUP_REMOVED lines=8> */
.L_x_5629:
[----:B------:R-:W-:Y:S02]  /*2f750*/  IMAD.MOV.U32 R13, RZ, RZ, R21 ;  /* 0x000000ffff0d7224 */ /* 0x000fe400078e0015 */
[----:B------:R-:W-:Y:S02]  /*2f760*/  IMAD.MOV.U32 R12, RZ, RZ, R0 ;  /* 0x000000ffff0c7224 */ /* 0x000fe400078e0000 */
[----:B------:R-:W-:-:S07]  /*2f770*/  IMAD.MOV.U32 R20, RZ, RZ, R14 ;  /* 0x000000ffff147224 */ /* 0x000fce00078e000e */
[----:B------:R-:W-:Y:S05]  /*2f780*/  WARPSYNC.COLLECTIVE R15, `(.L_x_5630) ;  /* 0x000000000f087348 */ /* 0x000fea0003c00000 */
[----:B------:R0:W1:Y:S02]  /*2f790*/  SHFL.IDX P6, R14, R13, R12, R11 ;  /* 0x0000000c0d0e7389 */ /* 0x00006400000c000b */
[----:B01----:R-:W-:Y:S01]  /*2f7a0*/  ENDCOLLECTIVE ;  /* 0x000000000000791b */ /* 0x003fe20003800000 */
.L_x_5630:
[----:B------:R-:W-:Y:S02]  /*2f7b0*/  IMAD.MOV.U32 R13, RZ, RZ, R24 ;  /* 0x000000ffff0d7224 */ /* 0x000fe400078e0018 */
[----:B------:R-:W-:Y:S02]  /*2f7c0*/  IMAD.MOV.U32 R12, RZ, RZ, R3 ;  /* 0x000000ffff0c7224 */ /* 0x000fe400078e0003 */
[----:B------:R-:W-:-:S07]  /*2f7d0*/  IMAD.MOV.U32 R26, RZ, RZ, R14 ;  /* 0x000000ffff1a7224 */ /* 0x000fce00078e000e */
[----:B------:R-:W-:Y:S05]  /*2f7e0*/  WARPSYNC.COLLECTIVE R15, `(.L_x_5631) ;  /* 0x000000000f087348 */ /* 0x000fea0003c00000 */
[----:B------:R0:W1:Y:S02]  /*2f7f0*/  SHFL.IDX P6, R14, R13, R12, R11 ;  /* 0x0000000c0d0e7389 */ /* 0x00006400000c000b */
[----:B01----:R-:W-:Y:S01]  /*2f800*/  ENDCOLLECTIVE ;  /* 0x000000000000791b */ /* 0x003fe20003800000 */
.L_x_5631:
[----:B------:R-:W-:Y:S02]  /*2f810*/  IMAD.MOV.U32 R13, RZ, RZ, R25 ;  /* 0x000000ffff0d7224 */ /* 0x000fe400078e0019 */
[----:B------:R-:W-:Y:S01]  /*2f820*/  IMAD.MOV.U32 R12, RZ, RZ, R0 ;  /* 0x000000ffff0c7224 */ /* 0x000fe200078e0000 */
[----:B------:R-:W-:-:S07]  /*2f830*/  MOV R21, R14 ;  /* 0x0000000e00157202 */ /* 0x000fce0000000f00 */
[----:B------:R-:W-:Y:S05]  /*2f840*/  WARPSYNC.COLLECTIVE R15, `(.L_x_5632) ;  /* 0x000000000f087348 */ /* 0x000fea0003c00000 */
[----:B------:R0:W1:Y:S02]  /*2f850*/  SHFL.IDX P6, R14, R13, R12, R11 ;  /* 0x0000000c0d0e7389 */ /* 0x00006400000c000b */
[----:B01----:R-:W-:Y:S01]  /*2f860*/  ENDCOLLECTIVE ;  /* 0x000000000000791b */ /* 0x003fe20003800000 */
.L_x_5632:
        /* <DEDUP_REMOVED lines=8> */
.L_x_5633:
[----:B------:R-:W-:Y:S02]  /*2f8f0*/  IMAD.MOV.U32 R13, RZ, RZ, R27 ;  /* 0x000000ffff0d7224 */ /* 0x000fe400078e001b */
[----:B------:R-:W-:Y:S02]  /*2f900*/  IMAD.MOV.U32 R12, RZ, RZ, R0 ;  /* 0x000000ffff0c7224 */ /* 0x000fe400078e0000 */
[----:B------:R-:W-:-:S07]  /*2f910*/  IMAD.MOV.U32 R25, RZ, RZ, R14 ;  /* 0x000000ffff197224 */ /* 0x000fce00078e000e */
[----:B------:R-:W-:Y:S05]  /*2f920*/  WARPSYNC.COLLECTIVE R15, `(.L_x_5634) ;  /* 0x000000000f087348 */ /* 0x000fea0003c00000 */
[----:B------:R0:W1:Y:S02]  /*2f930*/  SHFL.IDX P6, R14, R13, R12, R11 ;  /* 0x0000000c0d0e7389 */ /* 0x00006400000c000b */
[----:B01----:R-:W-:Y:S01]  /*2f940*/  ENDCOLLECTIVE ;  /* 0x000000000000791b */ /* 0x003fe20003800000 */
.L_x_5634:
        /* <DEDUP_REMOVED lines=8> */
.L_x_5635:
[----:B------:R-:W-:Y:S02]  /*2f9d0*/  IMAD.MOV.U32 R13, RZ, RZ, R29 ;  /* 0x000000ffff0d7224 */ /* 0x000fe400078e001d */
[----:B------:R-:W-:Y:S02]  /*2f9e0*/  IMAD.MOV.U32 R12, RZ, RZ, R0 ;  /* 0x000000ffff0c7224 */ /* 0x000fe400078e0000 */
[----:B------:R-:W-:-:S07]  /*2f9f0*/  IMAD.MOV.U32 R27, RZ, RZ, R14 ;  /* 0x000000ffff1b7224 */ /* 0x000fce00078e000e */
[----:B------:R-:W-:Y:S05]  /*2fa00*/  WARPSYNC.COLLECTIVE R15, `(.L_x_5636) ;  /* 0x000000000f087348 */ /* 0x000fea0003c00000 */
[----:B------:R0:W1:Y:S02]  /*2fa10*/  SHFL.IDX P6, R14, R13, R12, R11 ;  /* 0x0000000c0d0e7389 */ /* 0x00006400000c000b */
[----:B01----:R-:W-:Y:S01]  /*2fa20*/  ENDCOLLECTIVE ;  /* 0x000000000000791b */ /* 0x003fe20003800000 */
.L_x_5636:
        /* <DEDUP_REMOVED lines=8> */
.L_x_5637:
[----:B------:R-:W-:Y:S02]  /*2fab0*/  IMAD.MOV.U32 R13, RZ, RZ, R31 ;  /* 0x000000ffff0d7224 */ /* 0x000fe400078e001f */
[----:B------:R-:W-:Y:S02]  /*2fac0*/  IMAD.MOV.U32 R12, RZ, RZ, R0 ;  /* 0x000000ffff0c7224 */ /* 0x000fe400078e0000 */
[----:B------:R-:W-:-:S07]  /*2fad0*/  IMAD.MOV.U32 R29, RZ, RZ, R14 ;  /* 0x000000ffff1d7224 */ /* 0x000fce00078e000e */
[----:B------:R-:W-:Y:S05]  /*2fae0*/  WARPSYNC.COLLECTIVE R15, `(.L_x_5638) ;  /* 0x000000000f087348 */ /* 0x000fea0003c00000 */
[----:B------:R0:W1:Y:S02]  /*2faf0*/  SHFL.IDX P6, R14, R13, R12, R11 ;  /* 0x0000000c0d0e7389 */ /* 0x00006400000c000b */
[----:B01----:R-:W-:Y:S01]  /*2fb00*/  ENDCOLLECTIVE ;  /* 0x000000000000791b */ /* 0x003fe20003800000 */
.L_x_5638:
        /* <DEDUP_REMOVED lines=8> */
.L_x_5639:
[----:B------:R-:W-:Y:S02]  /*2fb90*/  IMAD.MOV.U32 R13, RZ, RZ, R33 ;  /* 0x000000ffff0d7224 */ /* 0x000fe400078e0021 */
[----:B------:R-:W-:Y:S02]  /*2fba0*/  IMAD.MOV.U32 R12, RZ, RZ, R0 ;  /* 0x000000ffff0c7224 */ /* 0x000fe400078e0000 */
[----:B------:R-:W-:-:S07]  /*2fbb0*/  IMAD.MOV.U32 R31, RZ, RZ, R14 ;  /* 0x000000ffff1f7224 */ /* 0x000fce00078e000e */
[----:B------:R-:W-:Y:S05]  /*2fbc0*/  WARPSYNC.COLLECTIVE R15, `(.L_x_5640) ;  /* 0x000000000f087348 */ /* 0x000fea0003c00000 */
[----:B------:R0:W1:Y:S02]  /*2fbd0*/  SHFL.IDX P6, R14, R13, R12, R11 ;  /* 0x0000000c0d0e7389 */ /* 0x00006400000c000b */
[----:B01----:R-:W-:Y:S01]  /*2fbe0*/  ENDCOLLECTIVE ;  /* 0x000000000000791b */ /* 0x003fe20003800000 */
.L_x_5640:
        /* <DEDUP_REMOVED lines=8> */
.L_x_5641:
[----:B------:R-:W-:Y:S02]  /*2fc70*/  IMAD.MOV.U32 R13, RZ, RZ, R35 ;  /* 0x000000ffff0d7224 */ /* 0x000fe400078e0023 */
[----:B------:R-:W-:Y:S02]  /*2fc80*/  IMAD.MOV.U32 R12, RZ, RZ, R0 ;  /* 0x000000ffff0c7224 */ /* 0x000fe400078e0000 */
[----:B------:R-:W-:-:S07]  /*2fc90*/  IMAD.MOV.U32 R33, RZ, RZ, R14 ;  /* 0x000000ffff217224 */ /* 0x000fce00078e000e */
[----:B------:R-:W-:Y:S05]  /*2fca0*/  WARPSYNC.COLLECTIVE R15, `(.L_x_5642) ;  /* 0x000000000f087348 */ /* 0x000fea0003c00000 */
[----:B------:R0:W1:Y:S02]  /*2fcb0*/  SHFL.IDX P6, R14, R13, R12, R11 ;  /* 0x0000000c0d0e7389 */ /* 0x00006400000c000b */
[----:B01----:R-:W-:Y:S01]  /*2fcc0*/  ENDCOLLECTIVE ;  /* 0x000000000000791b */ /* 0x003fe20003800000 */
.L_x_5642:
        /* <DEDUP_REMOVED lines=8> */
.L_x_5643:
[----:B------:R-:W-:Y:S02]  /*2fd50*/  IMAD.MOV.U32 R13, RZ, RZ, R37 ;  /* 0x000000ffff0d7224 */ /* 0x000fe400078e0025 */
[----:B------:R-:W-:Y:S02]  /*2fd60*/  IMAD.MOV.U32 R12, RZ, RZ, R0 ;  /* 0x000000ffff0c7224 */ /* 0x000fe400078e0000 */
[----:B------:R-:W-:-:S07]  /*2fd70*/  IMAD.MOV.U32 R35, RZ, RZ, R14 ;  /* 0x000000ffff237224 */ /* 0x000fce00078e000e */
[----:B------:R-:W-:Y:S05]  /*2fd80*/  WARPSYNC.COLLECTIVE R15, `(.L_x_5644) ;  /* 0x000000000f087348 */ /* 0x000fea0003c00000 */
[----:B------:R0:W1:Y:S02]  /*2fd90*/  SHFL.IDX P6, R14, R13, R12, R11 ;  /* 0x0000000c0d0e7389 */ /* 0x00006400000c000b */
[----:B01----:R-:W-:Y:S01]  /*2fda0*/  ENDCOLLECTIVE ;  /* 0x000000000000791b */ /* 0x003fe20003800000 */
.L_x_5644:
        /* <DEDUP_REMOVED lines=8> */
.L_x_5645:
[----:B------:R-:W-:Y:S01]  /*2fe30*/  IMAD.MOV.U32 R13, RZ, RZ, R39 ;  /* 0x000000ffff0d7224 */ /* 0x000fe200078e0027 */
[----:B------:R-:W-:Y:S01]  /*2fe40*/  MOV R12, R0 ;  /* 0x00000000000c7202 */ /* 0x000fe20000000f00 */
[----:B------:R-:W-:-:S07]  /*2fe50*/  IMAD.MOV.U32 R37, RZ, RZ, R14 ;  /* 0x000000ffff257224 */ /* 0x000fce00078e000e */
[----:B------:R-:W-:Y:S05]  /*2fe60*/  WARPSYNC.COLLECTIVE R15, `(.L_x_5646) ;  /* 0x000000000f087348 */ /* 0x000fea0003c00000 */
[----:B------:R0:W1:Y:S02]  /*2fe70*/  SHFL.IDX P6, R14, R13, R12, R11 ;  /* 0x0000000c0d0e7389 */ /* 0x00006400000c000b */
[----:B01----:R-:W-:Y:S01]  /*2fe80*/  ENDCOLLECTIVE ;  /* 0x000000000000791b */ /* 0x003fe20003800000 */
.L_x_5646:
        /* <DEDUP_REMOVED lines=8> */
.L_x_5647:
[----:B------:R-:W-:Y:S02]  /*2ff10*/  IMAD.MOV.U32 R13, RZ, RZ, R41 ;  /* 0x000000ffff0d7224 */ /* 0x000fe400078e0029 */
[----:B------:R-:W-:Y:S02]  /*2ff20*/  IMAD.MOV.U32 R12, RZ, RZ, R0 ;  /* 0x000000ffff0c7224 */ /* 0x000fe400078e0000 */
[----:B------:R-:W-:-:S07]  /*2ff30*/  IMAD.MOV.U32 R39, RZ, RZ, R14 ;  /* 0x000000ffff277224 */ /* 0x000fce00078e000e */
[----:B------:R-:W-:Y:S05]  /*2ff40*/  WARPSYNC.COLLECTIVE R15, `(.L_x_5648) ;  /* 0x000000000f087348 */ /* 0x000fea0003c00000 */
[----:B------:R0:W1:Y:S02]  /*2ff50*/  SHFL.IDX P6, R14, R13, R12, R11 ;  /* 0x0000000c0d0e7389 */ /* 0x00006400000c000b */
[----:B01----:R-:W-:Y:S01]  /*2ff60*/  ENDCOLLECTIVE ;  /* 0x000000000000791b */ /* 0x003fe20003800000 */
.L_x_5648:
        /* <DEDUP_REMOVED lines=8> */
.L_x_5649:
[----:B------:R-:W-:Y:S01]  /*2fff0*/  MOV R13, R43 ;  /* 0x0000002b000d7202 */ /* 0x000fe20000000f00 */
[----:B------:R-:W-:Y:S02]  /*30000*/  IMAD.MOV.U32 R12, RZ, RZ, R0 ;  /* 0x000000ffff0c7224 */ /* 0x000fe400078e0000 */
[----:B------:R-:W-:-:S07]  /*30010*/  IMAD.MOV.U32 R62, RZ, RZ, R14 ;  /* 0x000000ffff3e7224 */ /* 0x000fce00078e000e */
[----:B------:R-:W-:Y:S05]  /*30020*/  WARPSYNC.COLLECTIVE R15, `(.L_x_5650) ;  /* 0x000000000f087348 */ /* 0x000fea0003c00000 */
[----:B------:R0:W1:Y:S02]  /*30030*/  SHFL.IDX P6, R14, R13, R12, R11 ;  /* 0x0000000c0d0e7389 */ /* 0x00006400000c000b */
[----:B01----:R-:W-:Y:S01]  /*30040*/  ENDCOLLECTIVE ;  /* 0x000000000000791b */ /* 0x003fe20003800000 */
.L_x_5650:
        /* <DEDUP_REMOVED lines=8> */
.L_x_5651:
[----:B------:R-:W-:Y:S02]  /*300d0*/  IMAD.MOV.U32 R13, RZ, RZ, R45 ;  /* 0x000000ffff0d7224 */ /* 0x000fe400078e002d */
[----:B------:R-:W-:Y:S02]  /*300e0*/  IMAD.MOV.U32 R12, RZ, RZ, R0 ;  /* 0x000000ffff0c7224 */ /* 0x000fe400078e0000 */
[----:B------:R-:W-:-:S07]  /*300f0*/  IMAD.MOV.U32 R64, RZ, RZ, R14 ;  /* 0x000000ffff407224 */ /* 0x000fce00078e000e */
[----:B------:R-:W-:Y:S05]  /*30100*/  WARPSYNC.COLLECTIVE R15, `(.L_x_5652) ;  /* 0x000000000f087348 */ /* 0x000fea0003c00000 */
[----:B------:R0:W1:Y:S02]  /*30110*/  SHFL.IDX P6, R14, R13, R12, R11 ;  /* 0x0000000c0d0e7389 */ /* 0x00006400000c000b */
[----:B01----:R-:W-:Y:S01]  /*30120*/  ENDCOLLECTIVE ;  /* 0x000000000000791b */ /* 0x003fe20003800000 */
.L_x_5652:
[----:B------:R-:W-:Y:S02]  /*30130*/  IMAD.MOV.U32 R13, RZ, RZ, R66 ;  /* 0x000000ffff0d7224 */ /* 0x000fe400078e0042 */
[----:B------:R-:W-:Y:S02]  /*30140*/  IMAD.MOV.U32 R12, RZ, RZ, R3 ;  /* 0x000000ffff0c7224 */ /* 0x000fe400078e0003 */
[----:B------:R-:W-:-:S07]  /*30150*/  IMAD.MOV.U32 R45, RZ, RZ, R14 ;  /* 0x000000ffff2d7224 */ /* 0x000fce00078e000e */
[----:B------:R-:W-:Y:S05]  /*30160*/  WARPSYNC.COLLECTIVE R15, `(.L_x_5653) ;  /* 0x000000000f087348 */ /* 0x000fea0003c00000 */
[----:B------:R0:W1:Y:S02]  /*30170*/  SHFL.IDX P6, R14, R13, R12, R11 ;  /* 0x0000000c0d0e7389 */ /* 0x00006400000c000b */
[----:B01----:R-:W-:Y:S01]  /*30180*/  ENDCOLLECTIVE ;  /* 0x000000000000791b */ /* 0x003fe20003800000 */
.L_x_5653:
[----:B------:R-:W-:Y:S02]  /*30190*/  IMAD.MOV.U32 R13, RZ, RZ, R47 ;  /* 0x000000ffff0d7224 */ /* 0x000fe400078e002f */
[----:B------:R-:W-:Y:S01]  /*301a0*/  IMAD.MOV.U32 R12, RZ, RZ, R0 ;  /* 0x000000ffff0c7224 */ /* 0x000fe200078e0000 */
[----:B------:R-:W-:-:S07]  /*301b0*/  MOV R66, R14 ;  /* 0x0000000e00427202 */ /* 0x000fce0000000f00 */
[----:B------:R-:W-:Y:S05]  /*301c0*/  WARPSYNC.COLLECTIVE R15, `(.L_x_5654) ;  /* 0x000000000f087348 */ /* 0x000fea0003c00000 */
[----:B------:R0:W1:Y:S02]  /*301d0*/  SHFL.IDX P6, R14, R13, R12, R11 ;  /* 0x0000000c0d0e7389 */ /* 0x00006400000c000b */
[----:B01----:R-:W-:Y:S01]  /*301e0*/  ENDCOLLECTIVE ;  /* 0x000000000000791b */ /* 0x003fe20003800000 */
.L_x_5654:
[----:B------:R-:W-:Y:S02]  /*301f0*/  IMAD.MOV.U32 R13, RZ, RZ, R68 ;  /* 0x000000ffff0d7224 */ /* 0x000fe400078e0044 */
[----:B------:R-:W-:Y:S02]  /*30200*/  IMAD.MOV.U32 R12, RZ, RZ, R3 ;  /* 0x000000ffff0c7224 */ /* 0x000fe400078e0003 */
[----:B------:R-:W-:-:S07]  /*30210*/  IMAD.MOV.U32 R47, RZ, RZ, R14 ;  /* 0x000000ffff2f7224 */ /* 0x000fce00078e000e */
[----:B------:R-:W-:Y:S05]  /*30220*/  WARPSYNC.COLLECTIVE R15, `(.L_x_5655) ;  /* 0x000000000f087348 */ /* 0x000fea0003c00000 */
[----:B------:R0:W1:Y:S02]  /*30230*/  SHFL.IDX P6, R14, R13, R12, R11 ;  /* 0x0000000c0d0e7389 */ /* 0x00006400000c000b */
[----:B01----:R-:W-:Y:S01]  /*30240*/  ENDCOLLECTIVE ;  /* 0x000000000000791b */ /* 0x003fe20003800000 */
.L_x_5655:
[----:B------:R-:W-:Y:S02]  /*30250*/  IMAD.MOV.U32 R13, RZ, RZ, R49 ;  /* 0x000000ffff0d7224 */ /* 0x000fe400078e0031 */
[----:B------:R-:W-:Y:S02]  /*30260*/  IMAD.MOV.U32 R12, RZ, RZ, R0 ;  /* 0x000000ffff0c7224 */ /* 0x000fe400078e0000 */
[----:B------:R-:W-:-:S07]  /*30270*/  IMAD.MOV.U32 R68, RZ, RZ, R14 ;  /* 0x000000ffff447224 */ /* 0x000fce00078e000e */
[----:B------:R-:W-:Y:S05]  /*30280*/  WARPSYNC.COLLECTIVE R15, `(.L_x_5656) ;  /* 0x000000000f087348 */ /* 0x000fea0003c00000 */
[----:B------:R0:W1:Y:S02]  /*30290*/  SHFL.IDX P6, R14, R13, R12, R11 ;  /* 0x0000000c0d0e7389 */ /* 0x00006400000c000b */
[----:B01----:R-:W-:Y:S01]  /*302a0*/  ENDCOLLECTIVE ;  /* 0x000000000000791b */ /* 0x003fe20003800000 */
.L_x_5656:
        /* <DEDUP_REMOVED lines=8> */
.L_x_5657:
[----:B------:R-:W-:Y:S02]  /*30330*/  IMAD.MOV.U32 R13, RZ, RZ, R51 ;  /* 0x000000ffff0d7224 */ /* 0x000fe400078e0033 */
[----:B------:R-:W-:Y:S02]  /*30340*/  IMAD.MOV.U32 R12, RZ, RZ, R0 ;  /* 0x000000ffff0c7224 */ /* 0x000fe400078e0000 */
[----:B------:R-:W-:-:S07]  /*30350*/  IMAD.MOV.U32 R70, RZ, RZ, R14 ;  /* 0x000000ffff467224 */ /* 0x000fce00078e000e */
[----:B------:R-:W-:Y:S05]  /*30360*/  WARPSYNC.COLLECTIVE R15, `(.L_x_5658) ;  /* 0x000000000f087348 */ /* 0x000fea0003c00000 */
[----:B------:R0:W1:Y:S02]  /*30370*/  SHFL.IDX P6, R14, R13, R12, R11 ;  /* 0x0000000c0d0e7389 */ /* 0x00006400000c000b */
[----:B01----:R-:W-:Y:S01]  /*30380*/  ENDCOLLECTIVE ;  /* 0x000000000000791b */ /* 0x003fe20003800000 */
.L_x_5658:
        /* <DEDUP_REMOVED lines=8> */
.L_x_5659:
[----:B------:R-:W-:Y:S02]  /*30410*/  IMAD.MOV.U32 R13, RZ, RZ, R53 ;  /* 0x000000ffff0d7224 */ /* 0x000fe400078e0035 */
[----:B------:R-:W-:Y:S02]  /*30420*/  IMAD.MOV.U32 R12, RZ, RZ, R0 ;  /* 0x000000ffff0c7224 */ /* 0x000fe400078e0000 */
[----:B------:R-:W-:-:S07]  /*30430*/  IMAD.MOV.U32 R72, RZ, RZ, R14 ;  /* 0x000000ffff487224 */ /* 0x000fce00078e000e */
[----:B------:R-:W-:Y:S05]  /*30440*/  WARPSYNC.COLLECTIVE R15, `(.L_x_5660) ;  /* 0x000000000f087348 */ /* 0x000fea0003c00000 */
[----:B------:R0:W1:Y:S02]  /*30450*/  SHFL.IDX P6, R14, R13, R12, R11 ;  /* 0x0000000c0d0e7389 */ /* 0x00006400000c000b */
[----:B01----:R-:W-:Y:S01]  /*30460*/  ENDCOLLECTIVE ;  /* 0x000000000000791b */ /* 0x003fe20003800000 */
.L_x_5660:
        /* <DEDUP_REMOVED lines=8> */
.L_x_5661:
[----:B------:R-:W-:Y:S02]  /*304f0*/  IMAD.MOV.U32 R13, RZ, RZ, R55 ;  /* 0x000000ffff0d7224 */ /* 0x000fe400078e0037 */
[----:B------:R-:W-:Y:S02]  /*30500*/  IMAD.MOV.U32 R12, RZ, RZ, R0 ;  /* 0x000000ffff0c7224 */ /* 0x000fe400078e0000 */
[----:B------:R-:W-:-:S07]  /*30510*/  IMAD.MOV.U32 R74, RZ, RZ, R14 ;  /* 0x000000ffff4a7224 */ /* 0x000fce00078e000e */
[----:B------:R-:W-:Y:S05]  /*30520*/  WARPSYNC.COLLECTIVE R15, `(.L_x_5662) ;  /* 0x000000000f087348 */ /* 0x000fea0003c00000 */
[----:B------:R0:W1:Y:S02]  /*30530*/  SHFL.IDX P6, R14, R13, R12, R11 ;  /* 0x0000000c0d0e7389 */ /* 0x00006400000c000b */
[----:B01----:R-:W-:Y:S01]  /*30540*/  ENDCOLLECTIVE ;  /* 0x000000000000791b */ /* 0x003fe20003800000 */
.L_x_5662:
        /* <DEDUP_REMOVED lines=8> */
.L_x_5663:
[----:B------:R-:W-:Y:S02]  /*305d0*/  IMAD.MOV.U32 R13, RZ, RZ, R57 ;  /* 0x000000ffff0d7224 */ /* 0x000fe400078e0039 */
[----:B------:R-:W-:Y:S02]  /*305e0*/  IMAD.MOV.U32 R12, RZ, RZ, R0 ;  /* 0x000000ffff0c7224 */ /* 0x000fe400078e0000 */
[----:B------:R-:W-:-:S07]  /*305f0*/  IMAD.MOV.U32 R76, RZ, RZ, R14 ;  /* 0x000000ffff4c7224 */ /* 0x000fce00078e000e */
[----:B------:R-:W-:Y:S05]  /*30600*/  WARPSYNC.COLLECTIVE R15, `(.L_x_5664) ;  /* 0x000000000f087348 */ /* 0x000fea0003c00000 */
[----:B------:R0:W1:Y:S02]  /*30610*/  SHFL.IDX P6, R14, R13, R12, R11 ;  /* 0x0000000c0d0e7389 */ /* 0x00006400000c000b */
[----:B01----:R-:W-:Y:S01]  /*30620*/  ENDCOLLECTIVE ;  /* 0x000000000000791b */ /* 0x003fe20003800000 */
.L_x_5664:
[----:B------:R-:W-:Y:S01]  /*30630*/  SEL R41, R55, R76, P0 ;  /* 0x0000004c37297207 */ /* 0x000fe20000000000 */
[----:B------:R-:W-:Y:S02]  /*30640*/  IMAD.MOV.U32 R13, RZ, RZ, R78 ;  /* 0x000000ffff0d7224 */ /* 0x000fe400078e004e */
[----:B------:R-:W-:Y:S01]  /*30650*/  IMAD.MOV.U32 R12, RZ, RZ, R3 ;  /* 0x000000ffff0c7224 */ /* 0x000fe200078e0003 */
[----:B------:R-:W-:-:S07]  /*30660*/  MOV R57, R14 ;  /* 0x0000000e00397202 */ /* 0x000fce0000000f00 */
[----:B------:R-:W-:Y:S05]  /*30670*/  WARPSYNC.COLLECTIVE R15, `(.L_x_5665) ;  /* 0x000000000f087348 */ /* 0x000fea0003c00000 */
[----:B------:R0:W1:Y:S02]  /*30680*/  SHFL.IDX P6, R14, R13, R12, R11 ;  /* 0x0000000c0d0e7389 */ /* 0x00006400000c000b */
[----:B01----:R-:W-:Y:S01]  /*30690*/  ENDCOLLECTIVE ;  /* 0x000000000000791b */ /* 0x003fe20003800000 */
.L_x_5665:
[----:B------:R-:W-:Y:S02]  /*306a0*/  IMAD.MOV.U32 R13, RZ, RZ, R59 ;  /* 0x000000ffff0d7224 */ /* 0x000fe400078e003b */
[----:B------:R-:W-:Y:S02]  /*306b0*/  IMAD.MOV.U32 R12, RZ, RZ, R0 ;  /* 0x000000ffff0c7224 */ /* 0x000fe400078e0000 */
[----:B------:R-:W-:-:S07]  /*306c0*/  IMAD.MOV.U32 R78, RZ, RZ, R14 ;  /* 0x000000ffff4e7224 */ /* 0x000fce00078e000e */
[----:B------:R-:W-:Y:S05]  /*306d0*/  WARPSYNC.COLLECTIVE R15, `(.L_x_5666) ;  /* 0x000000000f087348 */ /* 0x000fea0003c00000 */
[----:B------:R0:W1:Y:S02]  /*306e0*/  SHFL.IDX P6, R14, R13, R12, R11 ;  /* 0x0000000c0d0e7389 */ /* 0x00006400000c000b */
[----:B01----:R-:W-:Y:S01]  /*306f0*/  ENDCOLLECTIVE ;  /* 0x000000000000791b */ /* 0x003fe20003800000 */
.L_x_5666:
[----:B------:R-:W-:Y:S01]  /*30700*/  SEL R47, R78, R57, P0 ;  /* 0x000000394e2f7207 */ /* 0x000fe20000000000 */
[----:B------:R-:W-:Y:S02]  /*30710*/  IMAD.MOV.U32 R13, RZ, RZ, R80 ;  /* 0x000000ffff0d7224 */ /* 0x000fe400078e0050 */
[----:B------:R-:W-:Y:S02]  /*30720*/  IMAD.MOV.U32 R12, RZ, RZ, R3 ;  /* 0x000000ffff0c7224 */ /* 0x000fe400078e0003 */
[----:B------:R-:W-:-:S07]  /*30730*/  IMAD.MOV.U32 R59, RZ, RZ, R14 ;  /* 0x000000ffff3b7224 */ /* 0x000fce00078e000e */
[----:B------:R-:W-:Y:S05]  /*30740*/  WARPSYNC.COLLECTIVE R15, `(.L_x_5667) ;  /* 0x000000000f087348 */ /* 0x000fea0003c00000 */
[----:B------:R0:W1:Y:S02]  /*30750*/  SHFL.IDX P6, R14, R13, R12, R11 ;  /* 0x0000000c0d0e7389 */ /* 0x00006400000c000b */
[----:B01----:R-:W-:Y:S01]  /*30760*/  ENDCOLLECTIVE ;  /* 0x000000000000791b */ /* 0x003fe20003800000 */
.L_x_5667:
[----:B------:R-:W-:Y:S01]  /*30770*/  IMAD.MOV.U32 R13, RZ, RZ, R63 ;  /* 0x000000ffff0d7224 */ /* 0x000fe200078e003f */
[----:B------:R-:W-:Y:S01]  /*30780*/  MOV R12, R0 ;  /* 0x00000000000c7202 */ /* 0x000fe20000000f00 */
[----:B------:R-:W-:-:S07]  /*30790*/  IMAD.MOV.U32 R80, RZ, RZ, R14 ;  /* 0x000000ffff507224 */ /* 0x000fce00078e000e */
[----:B------:R-:W-:Y:S05]  /*307a0*/  WARPSYNC.COLLECTIVE R15, `(.L_x_5668) ;  /* 0x000000000f087348 */ /* 0x000fea0003c00000 */
[----:B------:R0:W1:Y:S02]  /*307b0*/  SHFL.IDX P6, R14, R13, R12, R11 ;  /* 0x0000000c0d0e7389 */ /* 0x00006400000c000b */
[----:B01----:R-:W-:Y:S01]  /*307c0*/  ENDCOLLECTIVE ;  /* 0x000000000000791b */ /* 0x003fe20003800000 */
.L_x_5668:
        /* <DEDUP_REMOVED lines=8> */
.L_x_5669:
[----:B------:R-:W-:Y:S02]  /*30850*/  IMAD.MOV.U32 R13, RZ, RZ, R65 ;  /* 0x000000ffff0d7224 */ /* 0x000fe400078e0041 */
[----:B------:R-:W-:Y:S02]  /*30860*/  IMAD.MOV.U32 R12, RZ, RZ, R0 ;  /* 0x000000ffff0c7224 */ /* 0x000fe400078e0000 */
[----:B------:R-:W-:-:S07]  /*30870*/  IMAD.MOV.U32 R82, RZ, RZ, R14 ;  /* 0x000000ffff527224 */ /* 0x000fce00078e000e */
[----:B------:R-:W-:Y:S05]  /*30880*/  WARPSYNC.COLLECTIVE R15, `(.L_x_5670) ;  /* 0x000000000f087348 */ /* 0x000fea0003c00000 */
[----:B------:R0:W1:Y:S02]  /*30890*/  SHFL.IDX P6, R14, R13, R12, R11 ;  /* 0x0000000c0d0e7389 */ /* 0x00006400000c000b */
[----:B01----:R-:W-:Y:S01]  /*308a0*/  ENDCOLLECTIVE ;  /* 0x000000000000791b */ /* 0x003fe20003800000 */
.L_x_5670:
[----:B------:R-:W-:Y:S01]  /*308b0*/  SEL R53, R63, R82, P0 ;  /* 0x000000523f357207 */ /* 0x000fe20000000000 */
[----:B------:R-:W-:Y:S02]  /*308c0*/  IMAD.MOV.U32 R13, RZ, RZ, R84 ;  /* 0x000000ffff0d7224 */ /* 0x000fe400078e0054 */
[----:B------:R-:W-:Y:S02]  /*308d0*/  IMAD.MOV.U32 R12, RZ, RZ, R3 ;  /* 0x000000ffff0c7224 */ /* 0x000fe400078e0003 */
[----:B------:R-:W-:-:S07]  /*308e0*/  IMAD.MOV.U32 R65, RZ, RZ, R14 ;  /* 0x000000ffff417224 */ /* 0x000fce00078e000e */
[----:B------:R-:W-:Y:S05]  /*308f0*/  WARPSYNC.COLLECTIVE R15, `(.L_x_5671) ;  /* 0x000000000f087348 */ /* 0x000fea0003c00000 */
[----:B------:R0:W1:Y:S02]  /*30900*/  SHFL.IDX P6, R14, R13, R12, R11 ;  /* 0x0000000c0d0e7389 */ /* 0x00006400000c000b */
[----:B01----:R-:W-:Y:S01]  /*30910*/  ENDCOLLECTIVE ;  /* 0x000000000000791b */ /* 0x003fe20003800000 */
.L_x_5671:
        /* <DEDUP_REMOVED lines=11> */
.L_x_5452:
[----:B------:R-:W-:Y:S02]  /*309d0*/  IMAD.MOV.U32 R13, RZ, RZ, R2 ;  /* 0x000000ffff0d7224 */ /* 0x000fe400078e0002 */
[----:B------:R-:W-:Y:S02]  /*309e0*/  IMAD.MOV.U32 R12, RZ, RZ, RZ ;  /* 0x000000ffff0c7224 */ /* 0x000fe400078e00ff */
[----:B------:R-:W-:Y:S02]  /*309f0*/  IMAD.MOV.U32 R11, RZ, RZ, 0x181f ;  /* 0x0000181fff0b7424 */ /* 0x000fe400078e00ff */
[----:B------:R-:W-:-:S07]  /*30a00*/  IMAD.MOV.U32 R15, RZ, RZ, -0x1 ;  /* 0xffffffffff0f7424 */ /* 0x000fce00078e00ff */
[----:B0-----:R-:W-:Y:S05]  /*30a10*/  WARPSYNC.COLLECTIVE R15, `(.L_x_5673) ;  /* 0x000000000f087348 */ /* 0x001fea0003c00000 */
[----:B------:R1:W2:Y:S02]  /*30a20*/  SHFL.IDX P6, R14, R13, R12, R11 ;  /* 0x0000000c0d0e7389 */ /* 0x0002a400000c000b */
[----:B012---:R-:W-:Y:S01]  /*30a30*/  ENDCOLLECTIVE ;  /* 0x000000000000791b */ /* 0x007fe20003800000 */
.L_x_5673:
[----:B------:R-:W-:Y:S02]  /*30a40*/  IMAD.MOV.U32 R13, RZ, RZ, R0 ;  /* 0x000000ffff0d7224 */ /* 0x000fe400078e0000 */
[----:B------:R-:W-:-:S07]  /*30a50*/  IMAD.MOV.U32 R3, RZ, RZ, R14 ;  /* 0x000000ffff037224 */ /* 0x000fce00078e000e */
[----:B------:R-:W-:Y:S05]  /*30a60*/  WARPSYNC.COLLECTIVE R15, `(.L_x_5674) ;  /* 0x000000000f087348 */ /* 0x000fea0003c00000 */
[----:B------:R0:W1:Y:S02]  /*30a70*/  SHFL.IDX P6, R14, R13, R12, R11 ;  /* 0x0000000c0d0e7389 */ /* 0x00006400000c000b */
[----:B01----:R-:W-:Y:S01]  /*30a80*/  ENDCOLLECTIVE ;  /* 0x000000000000791b */ /* 0x003fe20003800000 */
.L_x_5674:
[----:B------:R-:W-:Y:S05]  /*30a90*/  BRA `(.L_x_5675) ;  /* 0xffffff5400947947 */ /* 0x000fea000383ffff */
.L_x_5455:
        /* <DEDUP_REMOVED lines=8> */
.L_x_5677:
[----:B------:R-:W-:Y:S05]  /*30b20*/  BSYNC B1 ;  /* 0x0000000000017941 */ /* 0x000fea0003800000 */
.L_x_5676:
        /* <DEDUP_REMOVED lines=8> */
.L_x_5678:
[----:B------:R-:W-:Y:S05]  /*30bb0*/  BRA `(.L_x_5679) ;  /* 0xffffff5400c47947 */ /* 0x000fea000383ffff */
.L_x_5458:
        /* <DEDUP_REMOVED lines=8> */
.L_x_5681:
[----:B------:R-:W-:Y:S05]  /*30c40*/  BSYNC B1 ;  /* 0x0000000000017941 */ /* 0x000fea0003800000 */
.L_x_5680:
        /* <DEDUP_REMOVED lines=8> */
.L_x_5682:
[----:B------:R-:W-:Y:S05]  /*30cd0*/  BRA `(.L_x_5683) ;  /* 0xffffff5400f07947 */ /* 0x000fea000383ffff */
.L_x_5461:
[----:B------:R-:W-:Y:S01]  /*30ce0*/  BSSY B1, `(.L_x_5684) ;  /* 0x0000008000017945 */ /* 0x000fe20003800000 */
[----:B------:R-:W-:Y:S02]  /*30cf0*/  IMAD.MOV.U32 R13, RZ, RZ, R2 ;  /* 0x000000ffff0d7224 */ /* 0x000fe400078e0002 */
[----:B------:R-:W-:Y:S02]  /*30d00*/  IMAD.MOV.U32 R12, RZ, RZ, 0x3 ;  /* 0x00000003ff0c7424 */ /* 0x000fe400078e00ff */
[----:B------:R-:W-:Y:S02]  /*30d10*/  IMAD.MOV.U32 R11, RZ, RZ, 0x181f ;  /* 0x0000181fff0b7424 */ /* 0x000fe400078e00ff */
[----:B0-----:R-:W-:-:S07]  /*30d20*/  IMAD.MOV.U32 R15, RZ, RZ, -0x1 ;  /* 0xffffffffff0f7424 */ /* 0x001fce00078e00ff */
[----:B-1234-:R-:W-:Y:S05]  /*30d30*/  WARPSYNC.COLLECTIVE R15, `(.L_x_5685) ;  /* 0x000000000f087348 */ /* 0x01efea0003c00000 */
[----:B----4-:R0:W4:Y:S02]  /*30d40*/  SHFL.IDX P6, R14, R13, R12, R11 ;  /* 0x0000000c0d0e7389 */ /* 0x01012400000c000b */
[----:B01234-:R-:W-:Y:S01]  /*30d50*/  ENDCOLLECTIVE ;  /* 0x000000000000791b */ /* 0x01ffe20003800000 */
.L_x_5685:
[----:B------:R-:W-:Y:S05]  /*30d60*/  BSYNC B1 ;  /* 0x0000000000017941 */ /* 0x000fea0003800000 */
.L_x_5684:
        /* <DEDUP_REMOVED lines=8> */
.L_x_5686:
[----:B------:R-:W-:Y:S05]  /*30df0*/  BRA `(.L_x_5687) ;  /* 0xffffff58001c7947 */ /* 0x000fea000383ffff */
.L_x_5478:
        /* <DEDUP_REMOVED lines=11> */
.L_x_5689:
[----:B------:R-:W-:Y:S05]  /*30eb0*/  BSYNC B1 ;  /* 0x0000000000017941 */ /* 0x000fea0003800000 */
.L_x_5688:
[----:B------:R-:W-:Y:S05]  /*30ec0*/  BRA `(.L_x_5690) ;  /* 0xffffff7000107947 */ /* 0x000fea000383ffff */
.L_x_5480:
[----:B------:R-:W-:Y:S01]  /*30ed0*/  BSSY B1, `(.L_x_5691) ;  /* 0x0000006000017945 */ /* 0x000fe20003800000 */
[----:B------:R-:W-:-:S07]  /*30ee0*/  IMAD.MOV.U32 R15, RZ, RZ, -0x1 ;  /* 0xffffffffff0f7424 */ /* 0x000fce00078e00ff */
[----:B01----:R-:W-:Y:S05]  /*30ef0*/  WARPSYNC.COLLECTIVE R15, `(.L_x_5692) ;  /* 0x000000000f0c7348 */ /* 0x003fea0003c00000 */
[----:B------:R-:W-:Y:S02]  /*30f00*/  ELECT P6, UR62, PT ;  /* 0x00000000003e782f */ /* 0x000fe400038c0000 */
[----:B------:R-:W-:Y:S01]  /*30f10*/  MOV R14, UR62 ;  /* 0x0000003e000e7c02 */ /* 0x000fe20008000f00 */
[----:B01----:R-:W-:Y:S10]  /*30f20*/  ENDCOLLECTIVE ;  /* 0x000000000000791b */ /* 0x003ff40003800000 */
.L_x_5692:
[----:B------:R-:W-:Y:S05]  /*30f30*/  BSYNC B1 ;  /* 0x0000000000017941 */ /* 0x000fea0003800000 */
.L_x_5691:
[----:B------:R-:W-:Y:S05]  /*30f40*/  BRA `(.L_x_5479) ;  /* 0xffffff7000087947 */ /* 0x000fea000383ffff */
.L_x_5482:
[----:B-1----:R-:W2:Y:S02]  /*30f50*/  LDL R4, [R1+0x4] ;  /* 0x0000040001047983 */ /* 0x002ea40000100800 */
[----:B--2---:R1:W2:Y:S02]  /*30f60*/  SYNCS.PHASECHK.TRANS64.TRYWAIT P0, [R4+URZ+0x33420], R3 ;  /* 0x03342003040075a7 */ /* 0x0042a4000800017f */
[----:B--2---:R-:W-:Y:S05]  /*30f70*/  @!P0 NANOSLEEP.SYNCS 0x989680 ;  /* 0x009896800000895d */ /* 0x004fea0003900000 */
[----:B------:R-:W2:Y:S02]  /*30f80*/  @!P0 SYNCS.PHASECHK.TRANS64 P0, [R4+URZ+0x33420], R3 ;  /* 0x03342003040085a7 */ /* 0x000ea4000800007f */
[----:B--2---:R-:W-:Y:S05]  /*30f90*/  @!P0 BRA `(.L_x_5482) ;  /* 0xfffffffc00ec8947 */ /* 0x004fea000383ffff */
[----:B------:R-:W-:Y:S05]  /*30fa0*/  BRA `(.L_x_5693) ;  /* 0xffffff7000187947 */ /* 0x000fea000383ffff */
.L_x_5486:
[----:B-1----:R1:W2:Y:S02]  /*30fb0*/  SYNCS.PHASECHK.TRANS64.TRYWAIT P0, [R5+URZ+0x334a0], R9 ;  /* 0x0334a009050075a7 */ /* 0x0022a4000800017f */
[----:B--2---:R-:W-:Y:S05]  /*30fc0*/  @!P0 NANOSLEEP.SYNCS 0x989680 ;  /* 0x009896800000895d */ /* 0x004fea0003900000 */
[----:B------:R-:W2:Y:S02]  /*30fd0*/  @!P0 SYNCS.PHASECHK.TRANS64 P0, [R5+URZ+0x334a0], R9 ;  /* 0x0334a009050085a7 */ /* 0x000ea4000800007f */
[----:B--2---:R-:W-:Y:S05]  /*30fe0*/  @!P0 BRA `(.L_x_5486) ;  /* 0xfffffffc00f08947 */ /* 0x004fea000383ffff */
[----:B------:R-:W-:Y:S05]  /*30ff0*/  BRA `(.L_x_5694) ;  /* 0xffffff7000407947 */ /* 0x000fea000383ffff */
.L_x_5493:
[----:B--2---:R2:W3:Y:S02]  /*31000*/  SYNCS.PHASECHK.TRANS64.TRYWAIT P0, [R5+URZ+0x334c0], R9 ;  /* 0x0334c009050075a7 */ /* 0x0044e4000800017f */
[----:B---3--:R-:W-:Y:S05]  /*31010*/  @!P0 NANOSLEEP.SYNCS 0x989680 ;  /* 0x009896800000895d */ /* 0x008fea0003900000 */
[----:B------:R-:W3:Y:S02]  /*31020*/  @!P0 SYNCS.PHASECHK.TRANS64 P0, [R5+URZ+0x334c0], R9 ;  /* 0x0334c009050085a7 */ /* 0x000ee4000800007f */
[----:B---3--:R-:W-:Y:S05]  /*31030*/  @!P0 BRA `(.L_x_5493) ;  /* 0xfffffffc00f08947 */ /* 0x008fea000383ffff */
[----:B------:R-:W-:Y:S05]  /*31040*/  BRA `(.L_x_5695) ;  /* 0xffffff7400447947 */ /* 0x000fea000383ffff */
.L_x_5502:
[----:B-1----:R1:W2:Y:S02]  /*31050*/  SYNCS.PHASECHK.TRANS64.TRYWAIT P1, [R7+URZ+0x334a0], R6 ;  /* 0x0334a006070075a7 */ /* 0x0022a4000802017f */
[----:B--2---:R-:W-:Y:S05]  /*31060*/  @!P1 NANOSLEEP.SYNCS 0x989680 ;  /* 0x009896800000995d */ /* 0x004fea0003900000 */
[----:B------:R-:W2:Y:S02]  /*31070*/  @!P1 SYNCS.PHASECHK.TRANS64 P1, [R7+URZ+0x334a0], R6 ;  /* 0x0334a006070095a7 */ /* 0x000ea4000802007f */
[----:B--2---:R-:W-:Y:S05]  /*31080*/  @!P1 BRA `(.L_x_5502) ;  /* 0xfffffffc00f09947 */ /* 0x004fea000383ffff */
[----:B------:R-:W-:Y:S05]  /*31090*/  BRA `(.L_x_5696) ;  /* 0xffffff7800947947 */ /* 0x000fea000383ffff */
.L_x_5509:
[----:B--2---:R2:W3:Y:S02]  /*310a0*/  SYNCS.PHASECHK.TRANS64.TRYWAIT P1, [R7+URZ+0x334c0], R6 ;  /* 0x0334c006070075a7 */ /* 0x0044e4000802017f */
[----:B---3--:R-:W-:Y:S05]  /*310b0*/  @!P1 NANOSLEEP.SYNCS 0x989680 ;  /* 0x009896800000995d */ /* 0x008fea0003900000 */
[----:B------:R-:W3:Y:S02]  /*310c0*/  @!P1 SYNCS.PHASECHK.TRANS64 P1, [R7+URZ+0x334c0], R6 ;  /* 0x0334c006070095a7 */ /* 0x000ee4000802007f */
[----:B---3--:R-:W-:Y:S05]  /*310d0*/  @!P1 BRA `(.L_x_5509) ;  /* 0xfffffffc00f09947 */ /* 0x008fea000383ffff */
[----:B------:R-:W-:Y:S05]  /*310e0*/  BRA `(.L_x_5697) ;  /* 0xffffff7c00947947 */ /* 0x000fea000383ffff */
.L_x_5526:
        /* <DEDUP_REMOVED lines=8> */
[----:B--2---:R-:W-:Y:S05]  /*31170*/  WARPSYNC.COLLECTIVE R15, `(.L_x_5699) ;  /* 0x000000000f087348 */ /* 0x004fea0003c00000 */
[----:B------:R0:W1:Y:S02]  /*31180*/  SHFL.IDX P6, R14, R13, R12, R11 ;  /* 0x0000000c0d0e7389 */ /* 0x00006400000c000b */
[----:B012---:R-:W-:Y:S01]  /*31190*/  ENDCOLLECTIVE ;  /* 0x000000000000791b */ /* 0x007fe20003800000 */
.L_x_5699:
[----:B------:R-:W-:Y:S05]  /*311a0*/  BSYNC B0 ;  /* 0x0000000000007941 */ /* 0x000fea0003800000 */
.L_x_5698:
[----:B------:R-:W-:Y:S05]  /*311b0*/  BRA `(.L_x_5700) ;  /* 0xffffff8800e07947 */ /* 0x000fea000383ffff */
.L_x_5528:
[----:B------:R-:W-:Y:S01]  /*311c0*/  BSSY B0, `(.L_x_5701) ;  /* 0x0000006000007945 */ /* 0x000fe20003800000 */
[----:B------:R-:W-:-:S07]  /*311d0*/  IMAD.MOV.U32 R15, RZ, RZ, -0x1 ;  /* 0xffffffffff0f7424 */ /* 0x000fce00078e00ff */
[----:B012---:R-:W-:Y:S05]  /*311e0*/  WARPSYNC.COLLECTIVE R15, `(.L_x_5702) ;  /* 0x000000000f0c7348 */ /* 0x007fea0003c00000 */
[----:B------:R-:W-:Y:S02]  /*311f0*/  ELECT P6, UR62, PT ;  /* 0x00000000003e782f */ /* 0x000fe400038c0000 */
[----:B------:R-:W-:Y:S01]  /*31200*/  MOV R14, UR62 ;  /* 0x0000003e000e7c02 */ /* 0x000fe20008000f00 */
[----:B012---:R-:W-:Y:S10]  /*31210*/  ENDCOLLECTIVE ;  /* 0x000000000000791b */ /* 0x007ff40003800000 */
.L_x_5702:
[----:B------:R-:W-:Y:S05]  /*31220*/  BSYNC B0 ;  /* 0x0000000000007941 */ /* 0x000fea0003800000 */
.L_x_5701:
[----:B------:R-:W-:Y:S05]  /*31230*/  BRA `(.L_x_5703) ;  /* 0xffffff8800ec7947 */ /* 0x000fea000383ffff */
.L_x_5530:
[----:B-1----:R1:W2:Y:S02]  /*31240*/  SYNCS.PHASECHK.TRANS64.TRYWAIT P0, [R2+URZ+0x33480], R4 ;  /* 0x03348004020075a7 */ /* 0x0022a4000800017f */
[----:B--2---:R-:W-:Y:S05]  /*31250*/  @!P0 NANOSLEEP.SYNCS 0x989680 ;  /* 0x009896800000895d */ /* 0x004fea0003900000 */
[----:B------:R-:W2:Y:S02]  /*31260*/  @!P0 SYNCS.PHASECHK.TRANS64 P0, [R2+URZ+0x33480], R4 ;  /* 0x03348004020085a7 */ /* 0x000ea4000800007f */
[----:B--2---:R-:W-:Y:S05]  /*31270*/  @!P0 BRA `(.L_x_5530) ;  /* 0xfffffffc00f08947 */ /* 0x004fea000383ffff */
[----:B------:R-:W-:Y:S05]  /*31280*/  BRA `(.L_x_5704) ;  /* 0xffffff8c00607947 */ /* 0x000fea000383ffff */
.L_x_5532:
[----:B--2---:R2:W3:Y:S02]  /*31290*/  SYNCS.PHASECHK.TRANS64.TRYWAIT P0, [R2+URZ+0x33440], R4 ;  /* 0x03344004020075a7 */ /* 0x0044e4000800017f */
[----:B---3--:R-:W-:Y:S05]  /*312a0*/  @!P0 NANOSLEEP.SYNCS 0x989680 ;  /* 0x009896800000895d */ /* 0x008fea0003900000 */
[----:B------:R-:W3:Y:S02]  /*312b0*/  @!P0 SYNCS.PHASECHK.TRANS64 P0, [R2+URZ+0x33440], R4 ;  /* 0x03344004020085a7 */ /* 0x000ee4000800007f */
[----:B---3--:R-:W-:Y:S05]  /*312c0*/  @!P0 BRA `(.L_x_5532) ;  /* 0xfffffffc00f08947 */ /* 0x008fea000383ffff */
[----:B------:R-:W-:Y:S05]  /*312d0*/  BRA `(.L_x_5705) ;  /* 0xffffff8c00e87947 */ /* 0x000fea000383ffff */
.L_x_5536:
[----:B------:R-:W2:Y:S01]  /*312e0*/  LDL.LU R11, [R1+0x44] ;  /* 0x00004400010b7983 */ /* 0x000ea20000300800 */
[----:B------:R-:W-:Y:S01]  /*312f0*/  MOV R13, R2 ;  /* 0x00000002000d7202 */ /* 0x000fe20000000f00 */
[----:B------:R-:W-:Y:S01]  /*31300*/  IMAD.MOV.U32 R12, RZ, RZ, RZ ;  /* 0x000000ffff0c7224 */ /* 0x000fe200078e00ff */
[----:B------:R-:W-:Y:S01]  /*31310*/  LOP3.LUT R5, R5, 0x7f, RZ, 0xc0, !PT ;  /* 0x0000007f05057812 */ /* 0x000fe200078ec0ff */
[----:B------:R-:W-:-:S03]  /*31320*/  IMAD.MOV.U32 R15, RZ, RZ, -0x1 ;  /* 0xffffffffff0f7424 */ /* 0x000fc600078e00ff */
        /* <DEDUP_REMOVED lines=9> */
.L_x_5706:
[----:B------:R-:W-:Y:S02]  /*313c0*/  IMAD.MOV.U32 R13, RZ, RZ, R3 ;  /* 0x000000ffff0d7224 */ /* 0x000fe400078e0003 */
[----:B------:R-:W-:-:S07]  /*313d0*/  IMAD.MOV.U32 R4, RZ, RZ, R14 ;  /* 0x000000ffff047224 */ /* 0x000fce00078e000e */
[----:B------:R-:W-:Y:S05]  /*313e0*/  WARPSYNC.COLLECTIVE R15, `(.L_x_5707) ;  /* 0x000000000f087348 */ /* 0x000fea0003c00000 */
[----:B------:R0:W1:Y:S02]  /*313f0*/  SHFL.IDX P6, R14, R13, R12, R11 ;  /* 0x0000000c0d0e7389 */ /* 0x00006400000c000b */
[----:B01----:R-:W-:Y:S01]  /*31400*/  ENDCOLLECTIVE ;  /* 0x000000000000791b */ /* 0x003fe20003800000 */
.L_x_5707:
[----:B------:R-:W-:Y:S01]  /*31410*/  IMAD.MOV.U32 R13, RZ, RZ, R2 ;  /* 0x000000ffff0d7224 */ /* 0x000fe200078e0002 */
[----:B------:R-:W-:Y:S01]  /*31420*/  MOV R12, 0x1 ;  /* 0x00000001000c7802 */ /* 0x000fe20000000f00 */
[----:B------:R-:W-:-:S07]  /*31430*/  IMAD.MOV.U32 R5, RZ, RZ, R14 ;  /* 0x000000ffff057224 */ /* 0x000fce00078e000e */
[----:B------:R-:W-:Y:S05]  /*31440*/  WARPSYNC.COLLECTIVE R15, `(.L_x_5708) ;  /* 0x000000000f087348 */ /* 0x000fea0003c00000 */
[----:B------:R0:W1:Y:S02]  /*31450*/  SHFL.IDX P6, R14, R13, R12, R11 ;  /* 0x0000000c0d0e7389 */ /* 0x00006400000c000b */
[----:B01----:R-:W-:Y:S01]  /*31460*/  ENDCOLLECTIVE ;  /* 0x000000000000791b */ /* 0x003fe20003800000 */
.L_x_5708:
[----:B------:R-:W-:-:S05]  /*31470*/  @!P4 IADD3 R5, P3, R10, R5, RZ ;  /* 0x000000050a05c210 */ /* 0x000fca0007f7e0ff */
[----:B------:R-:W-:Y:S01]  /*31480*/  @!P4 IMAD.X R4, RZ, RZ, R4, P3 ;  /* 0x000000ffff04c224 */ /* 0x000fe200018e0604 */
[----:B------:R-:W-:-:S04]  /*31490*/  ISETP.GE.AND P3, PT, R7, R0, PT ;  /* 0x000000000700720c */ /* 0x000fc80003f66270 */
        /* <DEDUP_REMOVED lines=8> */
.L_x_5709:
[----:B------:R-:W-:Y:S01]  /*31520*/  @!PT LDS RZ, [RZ] ;  /* 0x00000000fffff984 */ /* 0x000fe20000000800 */
[----:B------:R-:W-:Y:S01]  /*31530*/  @!PT LDS RZ, [RZ] ;  /* 0x00000000fffff984 */ /* 0x000fe20000000800 */
[----:B------:R-:W-:Y:S01]  /*31540*/  @!PT LDS RZ, [RZ] ;  /* 0x00000000fffff984 */ /* 0x000fe20000000800 */
[----:B------:R-:W-:Y:S04]  /*31550*/  @!P4 LDGSTS.E.BYPASS.LTC128B.128 [R9+0x1e200], desc[UR54][R4.64], !P0 ;  /* 0x1e2000000409cfae */ /* 0x000fe8000c101d76 */
[----:B------:R-:W-:Y:S04]  /*31560*/  @!P4 LDGSTS.E.BYPASS.LTC128B.128 [R9+0x20200], desc[UR54][R4.64+0x40], !P1 ;  /* 0x202000400409cfae */ /* 0x000fe8000c901d76 */
[----:B------:R0:W-:Y:S01]  /*31570*/  @!P4 LDGSTS.E.BYPASS.LTC128B.128 [R9+0x22200], desc[UR54][R4.64+0x80], !P2 ;  /* 0x222000800409cfae */ /* 0x0001e2000d101d76 */
[----:B------:R-:W-:Y:S02]  /*31580*/  IMAD.MOV.U32 R13, RZ, RZ, R2 ;  /* 0x000000ffff0d7224 */ /* 0x000fe400078e0002 */
[----:B------:R-:W-:-:S02]  /*31590*/  IMAD.MOV.U32 R12, RZ, RZ, 0x2 ;  /* 0x00000002ff0c7424 */ /* 0x000fc400078e00ff */
[----:B0-----:R-:W-:-:S07]  /*315a0*/  IMAD.MOV.U32 R4, RZ, RZ, R14 ;  /* 0x000000ffff047224 */ /* 0x001fce00078e000e */
[----:B------:R-:W-:Y:S05]  /*315b0*/  WARPSYNC.COLLECTIVE R15, `(.L_x_5710) ;  /* 0x000000000f087348 */ /* 0x000fea0003c00000 */
[----:B------:R0:W1:Y:S02]  /*315c0*/  SHFL.IDX P6, R14, R13, R12, R11 ;  /* 0x0000000c0d0e7389 */ /* 0x00006400000c000b */
[----:B01----:R-:W-:Y:S01]  /*315d0*/  ENDCOLLECTIVE ;  /* 0x000000000000791b */ /* 0x003fe20003800000 */
.L_x_5710:
        /* <DEDUP_REMOVED lines=10> */
.L_x_5711:
        /* <DEDUP_REMOVED lines=8> */
[----:B0-----:R-:W-:-:S05]  /*31700*/  VIADD R4, R17, 0x40 ;  /* 0x0000004011047836 */ /* 0x001fca0000000000 */
[----:B------:R-:W-:Y:S01]  /*31710*/  ISETP.GE.AND P3, PT, R4, R0, PT ;  /* 0x000000000400720c */ /* 0x000fe20003f66270 */
[----:B------:R-:W-:-:S12]  /*31720*/  IMAD.MOV.U32 R4, RZ, RZ, R14 ;  /* 0x000000ffff047224 */ /* 0x000fd800078e000e */
[----:B------:R-:W-:Y:S05]  /*31730*/  WARPSYNC.COLLECTIVE R15, `(.L_x_5712) ;  /* 0x000000000f087348 */ /* 0x000fea0003c00000 */
[----:B------:R0:W1:Y:S02]  /*31740*/  SHFL.IDX P6, R14, R13, R12, R11 ;  /* 0x0000000c0d0e7389 */ /* 0x00006400000c000b */
[----:B01----:R-:W-:Y:S01]  /*31750*/  ENDCOLLECTIVE ;  /* 0x000000000000791b */ /* 0x003fe20003800000 */
.L_x_5712:
[----:B------:R-:W-:-:S04]  /*31760*/  @!P3 IADD3 R5, P4, R10, R4, RZ ;  /* 0x000000040a05b210 */ /* 0x000fc80007f9e0ff */
[----:B------:R-:W-:Y:S01]  /*31770*/  @!P3 IADD3.X R4, RZ, R6, RZ, P4, !PT ;  /* 0x00000006ff04b210 */ /* 0x000fe200027fe4ff */
[----:B------:R-:W-:-:S03]  /*31780*/  IMAD.MOV.U32 R13, RZ, RZ, R3 ;  /* 0x000000ffff0d7224 */ /* 0x000fc600078e0003 */
[----:B------:R-:W-:-:S04]  /*31790*/  @!P3 LOP3.LUT R5, R5, R4, RZ, 0x3c, !PT ;  /* 0x000000040505b212 */ /* 0x000fc800078e3cff */
        /* <DEDUP_REMOVED lines=12> */
.L_x_5713:
[----:B------:R-:W-:Y:S01]  /*31860*/  IMAD.MOV.U32 R3, RZ, RZ, R14 ;  /* 0x000000ffff037224 */ /* 0x000fe200078e000e */
[----:B------:R-:W-:Y:S06]  /*31870*/  BRA `(.L_x_5714) ;  /* 0xffffff9400687947 */ /* 0x000fec000383ffff */
.L_x_5541:
[----:B0-----:R-:W3:Y:S02]  /*31880*/  LDL R2, [R1+0x4] ;  /* 0x0000040001027983 */ /* 0x001ee40000100800 */
[----:B---3--:R0:W3:Y:S02]  /*31890*/  SYNCS.PHASECHK.TRANS64.TRYWAIT P0, [R2+URZ+0x33420], R0 ;  /* 0x03342000020075a7 */ /* 0x0080e4000800017f */
[----:B---3--:R-:W-:Y:S05]  /*318a0*/  @!P0 NANOSLEEP.SYNCS 0x989680 ;  /* 0x009896800000895d */ /* 0x008fea0003900000 */
[----:B------:R-:W3:Y:S02]  /*318b0*/  @!P0 SYNCS.PHASECHK.TRANS64 P0, [R2+URZ+0x33420], R0 ;  /* 0x03342000020085a7 */ /* 0x000ee4000800007f */
[----:B---3--:R-:W-:Y:S05]  /*318c0*/  @!P0 BRA `(.L_x_5541) ;  /* 0xfffffffc00ec8947 */ /* 0x008fea000383ffff */
[----:B------:R-:W-:Y:S05]  /*318d0*/  BRA `(.L_x_5715) ;  /* 0xffffff9400dc7947 */ /* 0x000fea000383ffff */
.L_x_5547:
[----:B---3--:R3:W4:Y:S02]  /*318e0*/  SYNCS.PHASECHK.TRANS64.TRYWAIT P0, [R6+URZ+0x33480], R5 ;  /* 0x03348005060075a7 */ /* 0x008724000800017f */
[----:B----4-:R-:W-:Y:S05]  /*318f0*/  @!P0 NANOSLEEP.SYNCS 0x989680 ;  /* 0x009896800000895d */ /* 0x010fea0003900000 */
[----:B------:R-:W4:Y:S02]  /*31900*/  @!P0 SYNCS.PHASECHK.TRANS64 P0, [R6+URZ+0x33480], R5 ;  /* 0x03348005060085a7 */ /* 0x000f24000800007f */
[----:B----4-:R-:W-:Y:S05]  /*31910*/  @!P0 BRA `(.L_x_5547) ;  /* 0xfffffffc00f08947 */ /* 0x010fea000383ffff */
[----:B------:R-:W-:Y:S05]  /*31920*/  BRA `(.L_x_5716) ;  /* 0xffffff98009c7947 */ /* 0x000fea000383ffff */
.L_x_5554:
[----:B--2---:R2:W4:Y:S02]  /*31930*/  SYNCS.PHASECHK.TRANS64.TRYWAIT P0, [R6+URZ+0x33440], R5 ;  /* 0x03344005060075a7 */ /* 0x004524000800017f */
[----:B----4-:R-:W-:Y:S05]  /*31940*/  @!P0 NANOSLEEP.SYNCS 0x989680 ;  /* 0x009896800000895d */ /* 0x010fea0003900000 */
[----:B------:R-:W4:Y:S02]  /*31950*/  @!P0 SYNCS.PHASECHK.TRANS64 P0, [R6+URZ+0x33440], R5 ;  /* 0x03344005060085a7 */ /* 0x000f24000800007f */
[----:B----4-:R-:W-:Y:S05]  /*31960*/  @!P0 BRA `(.L_x_5554) ;  /* 0xfffffffc00f08947 */ /* 0x010fea000383ffff */
[----:B------:R-:W-:Y:S05]  /*31970*/  BRA `(.L_x_5717) ;  /* 0xffffff9c00ac7947 */ /* 0x000fea000383ffff */
.L_x_5562:
[----:B---3--:R3:W4:Y:S02]  /*31980*/  SYNCS.PHASECHK.TRANS64.TRYWAIT P0, [R3+URZ+0x33470], R4 ;  /* 0x03347004030075a7 */ /* 0x008724000800017f */
[----:B----4-:R-:W-:Y:S05]  /*31990*/  @!P0 NANOSLEEP.SYNCS 0x989680 ;  /* 0x009896800000895d */ /* 0x010fea0003900000 */
[----:B------:R-:W4:Y:S02]  /*319a0*/  @!P0 SYNCS.PHASECHK.TRANS64 P0, [R3+URZ+0x33470], R4 ;  /* 0x03347004030085a7 */ /* 0x000f24000800007f */
[----:B----4-:R-:W-:Y:S05]  /*319b0*/  @!P0 BRA `(.L_x_5562) ;  /* 0xfffffffc00f08947 */ /* 0x010fea000383ffff */
[----:B------:R-:W-:Y:S05]  /*319c0*/  BRA `(.L_x_5718) ;  /* 0xffffffa000d07947 */ /* 0x000fea000383ffff */
.L_x_5564:
[----:B---3--:R3:W4:Y:S02]  /*319d0*/  SYNCS.PHASECHK.TRANS64.TRYWAIT P0, [R3+URZ+0x33460], R4 ;  /* 0x03346004030075a7 */ /* 0x008724000800017f */
[----:B----4-:R-:W-:Y:S05]  /*319e0*/  @!P0 NANOSLEEP.SYNCS 0x989680 ;  /* 0x009896800000895d */ /* 0x010fea0003900000 */
[----:B------:R-:W4:Y:S02]  /*319f0*/  @!P0 SYNCS.PHASECHK.TRANS64 P0, [R3+URZ+0x33460], R4 ;  /* 0x03346004030085a7 */ /* 0x000f24000800007f */
[----:B----4-:R-:W-:Y:S05]  /*31a00*/  @!P0 BRA `(.L_x_5564) ;  /* 0xfffffffc00f08947 */ /* 0x010fea000383ffff */
[----:B------:R-:W-:Y:S05]  /*31a10*/  BRA `(.L_x_5719) ;  /* 0xffffffa000d87947 */ /* 0x000fea000383ffff */
.L_x_5571:
[----:B0-----:R0:W2:Y:S02]  /*31a20*/  SYNCS.PHASECHK.TRANS64.TRYWAIT P1, [R0+URZ+0x33470], R2 ;  /* 0x03347002000075a7 */ /* 0x0010a4000802017f */
[----:B--2---:R-:W-:Y:S05]  /*31a30*/  @!P1 NANOSLEEP.SYNCS 0x989680 ;  /* 0x009896800000995d */ /* 0x004fea0003900000 */
[----:B------:R-:W2:Y:S02]  /*31a40*/  @!P1 SYNCS.PHASECHK.TRANS64 P1, [R0+URZ+0x33470], R2 ;  /* 0x03347002000095a7 */ /* 0x000ea4000802007f */
[----:B--2---:R-:W-:Y:S05]  /*31a50*/  @!P1 BRA `(.L_x_5571) ;  /* 0xfffffffc00f09947 */ /* 0x004fea000383ffff */
[----:B------:R-:W-:Y:S05]  /*31a60*/  BRA `(.L_x_5720) ;  /* 0xffffffb000607947 */ /* 0x000fea000383ffff */
.L_x_5573:
[----:B0-----:R0:W2:Y:S02]  /*31a70*/  SYNCS.PHASECHK.TRANS64.TRYWAIT P1, [R0+URZ+0x33460], R2 ;  /* 0x03346002000075a7 */ /* 0x0010a4000802017f */
[----:B--2---:R-:W-:Y:S05]  /*31a80*/  @!P1 NANOSLEEP.SYNCS 0x989680 ;  /* 0x009896800000995d */ /* 0x004fea0003900000 */
[----:B------:R-:W2:Y:S02]  /*31a90*/  @!P1 SYNCS.PHASECHK.TRANS64 P1, [R0+URZ+0x33460], R2 ;  /* 0x03346002000095a7 */ /* 0x000ea4000802007f */
[----:B--2---:R-:W-:Y:S05]  /*31aa0*/  @!P1 BRA `(.L_x_5573) ;  /* 0xfffffffc00f09947 */ /* 0x004fea000383ffff */
[----:B------:R-:W-:Y:S05]  /*31ab0*/  BRA `(.L_x_5721) ;  /* 0xffffffb000687947 */ /* 0x000fea000383ffff */
.L_x_5577:
        /* <DEDUP_REMOVED lines=8> */
.L_x_5723:
[----:B------:R-:W-:Y:S05]  /*31b40*/  BSYNC B0 ;  /* 0x0000000000007941 */ /* 0x000fea0003800000 */
.L_x_5722:
        /* <DEDUP_REMOVED lines=9> */
.L_x_5724:
        /* <DEDUP_REMOVED lines=18> */
.L_x_5725:
        /* <DEDUP_REMOVED lines=8> */
.L_x_5726:
        /* <DEDUP_REMOVED lines=8> */
.L_x_5727:
        /* <DEDUP_REMOVED lines=8> */
.L_x_5728:
        /* <DEDUP_REMOVED lines=8> */
.L_x_5729:
        /* <DEDUP_REMOVED lines=9> */
.L_x_5730:
[----:B------:R-:W-:Y:S01]  /*31f90*/  IMAD.MOV.U32 R16, RZ, RZ, R14 ;  /* 0x000000ffff107224 */ /* 0x000fe200078e000e */
[----:B------:R-:W-:Y:S06]  /*31fa0*/  BRA `(.L_x_5731) ;  /* 0xffffffbc001c7947 */ /* 0x000fec000383ffff */
.L_x_5582:
        /* <DEDUP_REMOVED lines=8> */
.L_x_5733:
[----:B------:R-:W-:Y:S05]  /*32030*/  BSYNC B0 ;  /* 0x0000000000007941 */ /* 0x000fea0003800000 */
.L_x_5732:
        /* <DEDUP_REMOVED lines=10> */
.L_x_5734:
[----:B------:R-:W-:Y:S02]  /*320e0*/  IMAD.MOV.U32 R12, RZ, RZ, 0x4 ;  /* 0x00000004ff0c7424 */ /* 0x000fe400078e00ff */
[----:B------:R-:W-:-:S05]  /*320f0*/  IMAD.MOV.U32 R4, RZ, RZ, R14 ;  /* 0x000000ffff047224 */ /* 0x000fca00078e000e */
[----:B------:R-:W-:-:S05]  /*32100*/  SEL R4, R4, RZ, P2 ;  /* 0x000000ff04047207 */ /* 0x000fca0001000000 */
[----:B------:R-:W-:-:S05]  /*32110*/  IMAD.IADD R3, R3, 0x1, R4 ;  /* 0x0000000103037824 */ /* 0x000fca00078e0204 */
[----:B------:R-:W-:-:S07]  /*32120*/  MOV R13, R3 ;  /* 0x00000003000d7202 */ /* 0x000fce0000000f00 */
[----:B------:R-:W-:Y:S05]  /*32130*/  WARPSYNC.COLLECTIVE R15, `(.L_x_5735) ;  /* 0x000000000f087348 */ /* 0x000fea0003c00000 */
[----:B------:R0:W1:Y:S02]  /*32140*/  SHFL.UP P6, R14, R13, R12, R11 ;  /* 0x0400000c0d0e7389 */ /* 0x00006400000c000b */
[----:B01----:R-:W-:Y:S01]  /*32150*/  ENDCOLLECTIVE ;  /* 0x000000000000791b */ /* 0x003fe20003800000 */
.L_x_5735:
        /* <DEDUP_REMOVED lines=8> */
.L_x_5736:
        /* <DEDUP_REMOVED lines=8> */
.L_x_5737:
        /* <DEDUP_REMOVED lines=9> */
.L_x_5738:
[----:B------:R-:W-:Y:S01]  /*322f0*/  IMAD.MOV.U32 R16, RZ, RZ, R14 ;  /* 0x000000ffff107224 */ /* 0x000fe200078e000e */
[----:B------:R-:W-:Y:S06]  /*32300*/  BRA `(.L_x_5739) ;  /* 0xffffffb800e07947 */ /* 0x000fec000383ffff */
.L_x_5584:
[----:B------:R-:W-:Y:S01]  /*32310*/  BSSY B0, `(.L_x_5740) ;  /* 0x0000006000007945 */ /* 0x000fe20003800000 */
[----:B------:R-:W-:Y:S01]  /*32320*/  PLOP3.LUT P6, PT, P6, PT, PT, 0x8, 0x0 ;  /* 0x000000000000781c */ /* 0x000fe200037ce170 */
[----:B------:R-:W-:-:S12]  /*32330*/  IMAD.MOV.U32 R15, RZ, RZ, -0x1 ;  /* 0xffffffffff0f7424 */ /* 0x000fd800078e00ff */
[----:B01----:R-:W-:Y:S05]  /*32340*/  WARPSYNC.COLLECTIVE R15, `(.L_x_5741) ;  /* 0x000000000f087348 */ /* 0x003fea0003c00000 */
[----:B------:R-:W-:Y:S01]  /*32350*/  VOTE.ANY R14, PT, P6 ;  /* 0x00000000000e7806 */ /* 0x000fe200030e0100 */
[----:B01----:R-:W-:Y:S06]  /*32360*/  ENDCOLLECTIVE ;  /* 0x000000000000791b */ /* 0x003fec0003800000 */
.L_x_5741:
[----:B------:R-:W-:Y:S05]  /*32370*/  BSYNC B0 ;  /* 0x0000000000007941 */ /* 0x000fea0003800000 */
.L_x_5740:
        /* <DEDUP_REMOVED lines=9> */
.L_x_5742:
[----:B------:R-:W-:Y:S01]  /*32410*/  MOV R17, R14 ;  /* 0x0000000e00117202 */ /* 0x000fe20000000f00 */
[----:B------:R-:W-:Y:S06]  /*32420*/  BRA `(.L_x_5743) ;  /* 0xffffffb800d07947 */ /* 0x000fec000383ffff */
.L_x_5586:
[----:B------:R-:W-:Y:S01]  /*32430*/  BSSY B0, `(.L_x_5744) ;  /* 0x0000007000007945 */ /* 0x000fe20003800000 */
[----:B------:R-:W-:Y:S02]  /*32440*/  IMAD.MOV.U32 R13, RZ, RZ, R3 ;  /* 0x000000ffff0d7224 */ /* 0x000fe400078e0003 */
[----:B------:R-:W-:Y:S02]  /*32450*/  IMAD.MOV.U32 R11, RZ, RZ, 0x1f ;  /* 0x0000001fff0b7424 */ /* 0x000fe400078e00ff */
[----:B------:R-:W-:-:S07]  /*32460*/  IMAD.MOV.U32 R15, RZ, RZ, -0x1 ;  /* 0xffffffffff0f7424 */ /* 0x000fce00078e00ff */
[----:B0123--:R-:W-:Y:S05]  /*32470*/  WARPSYNC.COLLECTIVE R15, `(.L_x_5745) ;  /* 0x000000000f087348 */ /* 0x00ffea0003c00000 */
[----:B------:R4:W0:Y:S02]  /*32480*/  SHFL.IDX P6, R14, R13, R12, R11 ;  /* 0x0000000c0d0e7389 */ /* 0x00082400000c000b */
[----:B01234-:R-:W-:Y:S01]  /*32490*/  ENDCOLLECTIVE ;  /* 0x000000000000791b */ /* 0x01ffe20003800000 */
.L_x_5745:
[----:B------:R-:W-:Y:S05]  /*324a0*/  BSYNC B0 ;  /* 0x0000000000007941 */ /* 0x000fea0003800000 */
.L_x_5744:
[----:B------:R-:W-:Y:S01]  /*324b0*/  IMAD.MOV.U32 R3, RZ, RZ, R14 ;  /* 0x000000ffff037224 */ /* 0x000fe200078e000e */
[----:B------:R-:W-:Y:S06]  /*324c0*/  BRA `(.L_x_5746) ;  /* 0xffffffb800c47947 */ /* 0x000fec000383ffff */
.L_x_5590:
[----:B0-----:R0:W2:Y:S02]  /*324d0*/  SYNCS.PHASECHK.TRANS64.TRYWAIT P0, [R0+URZ+0x33420], R3 ;  /* 0x03342003000075a7 */ /* 0x0010a4000800017f */
[----:B--2---:R-:W-:Y:S05]  /*324e0*/  @!P0 NANOSLEEP.SYNCS 0x989680 ;  /* 0x009896800000895d */ /* 0x004fea0003900000 */
[----:B------:R-:W2:Y:S02]  /*324f0*/  @!P0 SYNCS.PHASECHK.TRANS64 P0, [R0+URZ+0x33420], R3 ;  /* 0x03342003000085a7 */ /* 0x000ea4000800007f */
[----:B--2---:R-:W-:Y:S05]  /*32500*/  @!P0 BRA `(.L_x_5590) ;  /* 0xfffffffc00f08947 */ /* 0x004fea000383ffff */
[----:B------:R-:W-:Y:S05]  /*32510*/  BRA `(.L_x_5747) ;  /* 0xffffffc000487947 */ /* 0x000fea000383ffff */
.L_x_5591:
        /* <DEDUP_REMOVED lines=11> */
.L_x_5749:
[----:B------:R-:W-:Y:S05]  /*325d0*/  BSYNC B0 ;  /* 0x0000000000007941 */ /* 0x000fea0003800000 */
.L_x_5748:
[----:B------:R-:W-:Y:S05]  /*325e0*/  BRA `(.L_x_5750) ;  /* 0xffffffc000307947 */ /* 0x000fea000383ffff */
.L_x_5592:
[----:B------:R-:W-:Y:S01]  /*325f0*/  BSSY B0, `(.L_x_5751) ;  /* 0x0000006000007945 */ /* 0x000fe20003800000 */
[----:B------:R-:W-:-:S07]  /*32600*/  IMAD.MOV.U32 R15, RZ, RZ, -0x1 ;  /* 0xffffffffff0f7424 */ /* 0x000fce00078e00ff */
[----:B012---:R-:W-:Y:S05]  /*32610*/  WARPSYNC.COLLECTIVE R15, `(.L_x_5752) ;  /* 0x000000000f0c7348 */ /* 0x007fea0003c00000 */
[----:B------:R-:W-:Y:S02]  /*32620*/  ELECT P6, UR62, PT ;  /* 0x00000000003e782f */ /* 0x000fe400038c0000 */
[----:B------:R-:W-:Y:S01]  /*32630*/  MOV R14, UR62 ;  /* 0x0000003e000e7c02 */ /* 0x000fe20008000f00 */
[----:B012---:R-:W-:Y:S10]  /*32640*/  ENDCOLLECTIVE ;  /* 0x000000000000791b */ /* 0x007ff40003800000 */
.L_x_5752:
[----:B------:R-:W-:Y:S05]  /*32650*/  BSYNC B0 ;  /* 0x0000000000007941 */ /* 0x000fea0003800000 */
.L_x_5751:
[----:B------:R-:W-:Y:S05]  /*32660*/  BRA `(.L_x_5753) ;  /* 0xffffffc000247947 */ /* 0x000fea000383ffff */
.L_x_5594:
[----:B0-----:R0:W2:Y:S02]  /*32670*/  SYNCS.PHASECHK.TRANS64.TRYWAIT P1, [R6+URZ], R5 ;  /* 0x00000005060075a7 */ /* 0x0010a4000802017f */
[----:B--2---:R-:W-:Y:S05]  /*32680*/  @!P1 NANOSLEEP.SYNCS 0x989680 ;  /* 0x009896800000995d */ /* 0x004fea0003900000 */
[----:B------:R-:W2:Y:S02]  /*32690*/  @!P1 SYNCS.PHASECHK.TRANS64 P1, [R6+URZ], R5 ;  /* 0x00000005060095a7 */ /* 0x000ea4000802007f */
[----:B--2---:R-:W-:Y:S05]  /*326a0*/  @!P1 BRA `(.L_x_5594) ;  /* 0xfffffffc00f09947 */ /* 0x004fea000383ffff */
[----:B------:R-:W-:Y:S05]  /*326b0*/  BRA `(.L_x_5754) ;  /* 0xffffffc000607947 */ /* 0x000fea000383ffff */
.L_x_5595:
[----:B--2---:R2:W3:Y:S02]  /*326c0*/  SYNCS.PHASECHK.TRANS64.TRYWAIT P1, [R7+URZ], R2 ;  /* 0x00000002070075a7 */ /* 0x0044e4000802017f */
[----:B---3--:R-:W-:Y:S05]  /*326d0*/  @!P1 NANOSLEEP.SYNCS 0x989680 ;  /* 0x009896800000995d */ /* 0x008fea0003900000 */
[----:B------:R-:W3:Y:S02]  /*326e0*/  @!P1 SYNCS.PHASECHK.TRANS64 P1, [R7+URZ], R2 ;  /* 0x00000002070095a7 */ /* 0x000ee4000802007f */
[----:B---3--:R-:W-:Y:S05]  /*326f0*/  @!P1 BRA `(.L_x_5595) ;  /* 0xfffffffc00f09947 */ /* 0x008fea000383ffff */
[----:B------:R-:W-:Y:S05]  /*32700*/  BRA `(.L_x_5755) ;  /* 0xffffffc000547947 */ /* 0x000fea000383ffff */
.L_x_5597:
[----:B---3--:R3:W4:Y:S02]  /*32710*/  SYNCS.PHASECHK.TRANS64.TRYWAIT P1, [R4+URZ+0x33460], R5 ;  /* 0x03346005040075a7 */ /* 0x008724000802017f */
[----:B----4-:R-:W-:Y:S05]  /*32720*/  @!P1 NANOSLEEP.SYNCS 0x989680 ;  /* 0x009896800000995d */ /* 0x010fea0003900000 */
[----:B------:R-:W4:Y:S02]  /*32730*/  @!P1 SYNCS.PHASECHK.TRANS64 P1, [R4+URZ+0x33460], R5 ;  /* 0x03346005040095a7 */ /* 0x000f24000802007f */
[----:B----4-:R-:W-:Y:S05]  /*32740*/  @!P1 BRA `(.L_x_5597) ;  /* 0xfffffffc00f09947 */ /* 0x010fea000383ffff */
[----:B------:R-:W-:Y:S05]  /*32750*/  BRA `(.L_x_5756) ;  /* 0xffffffc000587947 */ /* 0x000fea000383ffff */
.L_x_5599:
[----:B----4-:R4:W0:Y:S02]  /*32760*/  SYNCS.PHASECHK.TRANS64.TRYWAIT P1, [R3+URZ+0x33460], R2 ;  /* 0x03346002030075a7 */ /* 0x010824000802017f */
[----:B0-----:R-:W-:Y:S05]  /*32770*/  @!P1 NANOSLEEP.SYNCS 0x989680 ;  /* 0x009896800000995d */ /* 0x001fea0003900000 */
[----:B------:R-:W0:Y:S02]  /*32780*/  @!P1 SYNCS.PHASECHK.TRANS64 P1, [R3+URZ+0x33460], R2 ;  /* 0x03346002030095a7 */ /* 0x000e24000802007f */
[----:B0-----:R-:W-:Y:S05]  /*32790*/  @!P1 BRA `(.L_x_5599) ;  /* 0xfffffffc00f09947 */ /* 0x001fea000383ffff */
[----:B------:R-:W-:Y:S05]  /*327a0*/  BRA `(.L_x_5757) ;  /* 0xffffffc000587947 */ /* 0x000fea000383ffff */
.L_x_5601:
[----:B------:R0:W0:Y:S02]  /*327b0*/  SYNCS.PHASECHK.TRANS64.TRYWAIT P0, [R4+URZ+0x33480], R5 ;  /* 0x03348005040075a7 */ /* 0x000024000800017f */
[----:B0-----:R-:W-:Y:S05]  /*327c0*/  @!P0 NANOSLEEP.SYNCS 0x989680 ;  /* 0x009896800000895d */ /* 0x001fea0003900000 */
[----:B------:R-:W0:Y:S02]  /*327d0*/  @!P0 SYNCS.PHASECHK.TRANS64 P0, [R4+URZ+0x33480], R5 ;  /* 0x03348005040085a7 */ /* 0x000e24000800007f */
[----:B0-----:R-:W-:Y:S05]  /*327e0*/  @!P0 BRA `(.L_x_5601) ;  /* 0xfffffffc00f08947 */ /* 0x001fea000383ffff */
[----:B------:R-:W-:Y:S05]  /*327f0*/  BRA `(.L_x_5602) ;  /* 0xffffffc000547947 */ /* 0x000fea000383ffff */
.L_x_5758:
        /* <DEDUP_REMOVED lines=16> */
.L_x_12969:


//--------------------- .text._ZN7cutlass13device_kernelIN5flash11enable_sm90INS1_16FlashAttnFwdSm90INS1_25CollectiveMainloopFwdSm90ILi2EN4cute5tupleIJNS5_1CILi1EEES8_S8_EEENS6_IJNS7_ILi128EEENS7_ILi224EEESA_EEELi128ENS_12float_e4m3_tEfNS_4arch4Sm90ELb0ELb0ELb0ELb0ELb0ELb0ELb0ELb1ELb1ELb1ELb0ELb0EEENS1_21CollectiveEpilogueFwdINS6_IJSA_SA_SB_EEES9_NS_10bfloat16_tESF_Li256ELb0ELb1ELb0ELb1EEENS1_29StaticPersistentTileSchedulerILb0EEEEEEEEEvNT_6ParamsE --------------------------
	.section	.text._ZN7cutlass13device_kernelIN5flash11enable_sm90INS1_16FlashAttnFwdSm90INS1_25CollectiveMainloopFwdSm90ILi2EN4cute5tupleIJNS5_1CILi1EEES8_S8_EEENS6_IJNS7_ILi128EEENS7_ILi224EEESA_EEELi128ENS_12float_e4m3_tEfNS_4arch4Sm90ELb0ELb0ELb0ELb0ELb0ELb0ELb0ELb1ELb1ELb1ELb0ELb0EEENS1_21CollectiveEpilogueFwdINS6_IJSA_SA_SB_EEES9_NS_10bfloat16_tESF_Li256ELb0ELb1ELb0ELb1EEENS1_29StaticPersistentTileSchedulerILb0EEEEEEEEEvNT_6ParamsE,"ax",@progbits
	.align	128
.text._ZN7cutlass13device_kernelIN5flash11enable_sm90INS1_16FlashAttnFwdSm90INS1_25CollectiveMainloopFwdSm90ILi2EN4cute5tupleIJNS5_1CILi1EEES8_S8_EEENS6_IJNS7_ILi128EEENS7_ILi224EEESA_EEELi128ENS_12float_e4m3_tEfNS_4arch4Sm90ELb0ELb0ELb0ELb0ELb0ELb0ELb0ELb1ELb1ELb1ELb0ELb0EEENS1_21CollectiveEpilogueFwdINS6_IJSA_SA_SB_EEES9_NS_10bfloat16_tESF_Li256ELb0ELb1ELb0ELb1EEENS1_29StaticPersistentTileSchedulerILb0EEEEEEEEEvNT_6ParamsE:
        .type           _ZN7cutlass13device_kernelIN5flash11enable_sm90INS1_16FlashAttnFwdSm90INS1_25CollectiveMainloopFwdSm90ILi2EN4cute5tupleIJNS5_1CILi1EEES8_S8_EEENS6_IJNS7_ILi128EEENS7_ILi224EEESA_EEELi128ENS_12float_e4m3_tEfNS_4arch4Sm90ELb0ELb0ELb0ELb0ELb0ELb0ELb0ELb1ELb1ELb1ELb0ELb0EEENS1_21CollectiveEpilogueFwdINS6_IJSA_SA_SB_EEES9_NS_10bfloat16_tESF_Li256ELb0ELb1ELb0ELb1EEENS1_29StaticPersistentTileSchedulerILb0EEEEEEEEEvNT_6ParamsE,@function
        .size           _ZN7cutlass13device_kernelIN5flash11enable_sm90INS1_16FlashAttnFwdSm90INS1_25CollectiveMainloopFwdSm90ILi2EN4cute5tupleIJNS5_1CILi1EEES8_S8_EEENS6_IJNS7_ILi128EEENS7_ILi224EEESA_EEELi128ENS_12float_e4m3_tEfNS_4arch4Sm90ELb0ELb0ELb0ELb0ELb0ELb0ELb0ELb1ELb1ELb1ELb0ELb0EEENS1_21CollectiveEpilogueFwdINS6_IJSA_SA_SB_EEES9_NS_10bfloat16_tESF_Li256ELb0ELb1ELb0ELb1EEENS1_29StaticPersistentTileSchedulerILb0EEEEEEEEEvNT_6ParamsE,(.L_x_12970 - _ZN7cutlass13device_kernelIN5flash11enable_sm90INS1_16FlashAttnFwdSm90INS1_25CollectiveMainloopFwdSm90ILi2EN4cute5tupleIJNS5_1CILi1EEES8_S8_EEENS6_IJNS7_ILi128EEENS7_ILi224EEESA_EEELi128ENS_12float_e4m3_tEfNS_4arch4Sm90ELb0ELb0ELb0ELb0ELb0ELb0ELb0ELb1ELb1ELb1ELb0ELb0EEENS1_21CollectiveEpilogueFwdINS6_IJSA_SA_SB_EEES9_NS_10bfloat16_tESF_Li256ELb0ELb1ELb0ELb1EEENS1_29StaticPersistentTileSchedulerILb0EEEEEEEEEvNT_6ParamsE)
        .other          _ZN7cutlass13device_kernelIN5flash11enable_sm90INS1_16FlashAttnFwdSm90INS1_25CollectiveMainloopFwdSm90ILi2EN4cute5tupleIJNS5_1CILi1EEES8_S8_EEENS6_IJNS7_ILi128EEENS7_ILi224EEESA_EEELi128ENS_12float_e4m3_tEfNS_4arch4Sm90ELb0ELb0ELb0ELb0ELb0ELb0ELb0ELb1ELb1ELb1ELb0ELb0EEENS1_21CollectiveEpilogueFwdINS6_IJSA_SA_SB_EEES9_NS_10bfloat16_tESF_Li256ELb0ELb1ELb0ELb1EEENS1_29StaticPersistentTileSchedulerILb0EEEEEEEEEvNT_6ParamsE,@"STO_CUDA_ENTRY STV_DEFAULT"
_ZN7cutlass13device_kernelIN5flash11enable_sm90INS1_16FlashAttnFwdSm90INS1_25CollectiveMainloopFwdSm90ILi2EN4cute5tupleIJNS5_1CILi1EEES8_S8_EEENS6_IJNS7_ILi128EEENS7_ILi224EEESA_EEELi128ENS_12float_e4m3_tEfNS_4arch4Sm90ELb0ELb0ELb0ELb0ELb0ELb0ELb0ELb1ELb1ELb1ELb0ELb0EEENS1_21CollectiveEpilogueFwdINS6_IJSA_SA_SB_EEES9_NS_10bfloat16_tESF_Li256ELb0ELb1ELb0ELb1EEENS1_29StaticPersistentTileSchedulerILb0EEEEEEEEEvNT_6ParamsE:
        /* <DEDUP_REMOVED lines=18> */
.L_x_5760:
[----:B------:R-:W-:Y:S05]  /*0120*/  BSYNC B0 ;  /* 0x0000000000007941 */ /* 0x000fea0003800000 */
.L_x_5759:
        /* <DEDUP_REMOVED lines=41> */
.L_x_5761:
        /* <DEDUP_REMOVED lines=22> */
.L_x_5762:
        /* <DEDUP_REMOVED lines=18> */
.L_x_5763:
        /* <DEDUP_REMOVED lines=22> */
.L_x_5764:
        /* <DEDUP_REMOVED lines=22> */
.L_x_5765:
[----:B------:R-:W-:Y:S01]  /*0900*/  PLOP3.LUT P0, PT, PT, PT, UP0, 0x80, 0x0 ;  /* 0x000000000000781c */ /* 0x000fe20003f0f008 */
[----:B------:R-:W-:Y:S01]  /*0910*/  UMOV UR38, 0x1 ;  /* 0x0000000100267882 */ /* 0x000fe20000000000 */
[----:B------:R-:W-:Y:S01]  /*0920*/  NOP ;  /* 0x0000000000007918 */ /* 0x000fe20000000000 */
[----:B------:R-:W-:Y:S01]  /*0930*/  USEL UR38, UR38, 0x2, !UP0 ;  /* 0x0000000226267887 */ /* 0x000fe2000c000000 */
[----:B------:R-:W-:Y:S01]  /*0940*/  ULDC.64 UR48, c[0x0][0x208] ;  /* 0x0000820000307ab9 */ /* 0x000fe20000000a00 */
[----:B012-4-:R-:W-:Y:S08]  /*0950*/  BAR.SYNC.DEFER_BLOCKING 0x0 ;  /* 0x0000000000007b1d */ /* 0x017ff00000010000 */
[----:B------:R-:W-:Y:S05]  /*0960*/  @!P0 BRA `(.L_x_5766) ;  /* 0x000000a400408947 */ /* 0x000fea0003800000 */
.L_x_5767:
        /* <DEDUP_REMOVED lines=27> */
[----:B------:R-:W-:-:S02]  /*0b20*/  LOP3.LUT R6, R5, 0x3fffff0, RZ, 0xc0, !PT ;  /* 0x03fffff005067812 */ /* 0x000fc400078ec0ff */
[----:B------:R-:W-:Y:S02]  /*0b30*/  SHF.R.S32.HI R8, RZ, 0x4, R5 ;  /* 0x00000004ff087819 */ /* 0x000fe40000011405 */
[----:B------:R-:W-:Y:S01]  /*0b40*/  SHF.R.S32.HI R4, RZ, 0x1f, R19 ;  /* 0x0000001fff047819 */ /* 0x000fe20000011413 */
[----:B------:R-:W-:Y:S01]  /*0b50*/  IMAD.IADD R6, R17, 0x1, -R6 ;  /* 0x0000000111067824 */ /* 0x000fe200078e0a06 */
[----:B------:R-:W-:Y:S02]  /*0b60*/  LOP3.LUT R7, R3, 0xfffffc00, RZ, 0xc0, !PT ;  /* 0xfffffc0003077812 */ /* 0x000fe400078ec0ff */
[----:B------:R-:W-:Y:S02]  /*0b70*/  LEA.HI R3, R4, R19, RZ, 0x2 ;  /* 0x0000001304037211 */ /* 0x000fe400078f10ff */
[----:B------:R-:W-:Y:S01]  /*0b80*/  LEA.HI R5, R5, R8, RZ, 0x1 ;  /* 0x0000000805057211 */ /* 0x000fe200078f08ff */
[----:B------:R-:W-:Y:S01]  /*0b90*/  IMAD R6, R6, 0x40, R7 ;  /* 0x0000004006067824 */ /* 0x000fe200078e0207 */
[----:B------:R-:W-:-:S02]  /*0ba0*/  SHF.R.S32.HI R7, RZ, 0x2, R3 ;  /* 0x00000002ff077819 */ /* 0x000fc40000011403 */
[----:B------:R-:W-:Y:S02]  /*0bb0*/  SHF.R.S32.HI R10, RZ, 0x1f, R3 ;  /* 0x0000001fff0a7819 */ /* 0x000fe40000011403 */
[----:B------:R-:W-:Y:S02]  /*0bc0*/  LEA.HI R18, R0, R17, RZ, 0x3 ;  /* 0x0000001100127211 */ /* 0x000fe400078f18ff */
[----:B------:R-:W-:Y:S02]  /*0bd0*/  LOP3.LUT R5, R5, 0x1ffffffe, RZ, 0xc0, !PT ;  /* 0x1ffffffe05057812 */ /* 0x000fe400078ec0ff */
[----:B------:R-:W-:Y:S02]  /*0be0*/  LOP3.LUT R0, R9, 0xfffffffc, RZ, 0xc0, !PT ;  /* 0xfffffffc09007812 */ /* 0x000fe400078ec0ff */
[----:B------:R-:W-:Y:S01]  /*0bf0*/  SHF.R.S32.HI R23, RZ, 0x7, R2 ;  /* 0x00000007ff177819 */ /* 0x000fe20000011402 */
[----:B------:R-:W-:Y:S01]  /*0c00*/  IMAD.IADD R5, R8, 0x1, -R5 ;  /* 0x0000000108057824 */ /* 0x000fe200078e0a05 */
[----:B------:R-:W-:Y:S01]  /*0c10*/  LEA.HI R10, R10, R7, RZ, 0x3 ;  /* 0x000000070a0a7211 */ /* 0x000fe200078f18ff */
[----:B------:R-:W-:Y:S01]  /*0c20*/  IMAD.IADD R8, R17, 0x1, -R0 ;  /* 0x0000000111087824 */ /* 0x000fe200078e0a00 */
[----:B------:R-:W-:Y:S01]  /*0c30*/  LEA.HI R2, R2, R23, RZ, 0x1 ;  /* 0x0000001702027211 */ /* 0x000fe200078f08ff */
[----:B------:R-:W-:Y:S01]  /*0c40*/  IMAD R230, R5, 0x8, R6 ;  /* 0x0000000805e67824 */ /* 0x000fe200078e0206 */
[----:B------:R-:W-:-:S02]  /*0c50*/  LOP3.LUT R12, R18, 0xfffffff8, RZ, 0xc0, !PT ;  /* 0xfffffff8120c7812 */ /* 0x000fc400078ec0ff */
[----:B------:R-:W-:Y:S02]  /*0c60*/  LOP3.LUT R10, R10, 0xfffffff8, RZ, 0xc0, !PT ;  /* 0xfffffff80a0a7812 */ /* 0x000fe400078ec0ff */
[----:B------:R-:W-:Y:S01]  /*0c70*/  LEA.HI R4, R4, R19, RZ, 0x5 ;  /* 0x0000001304047211 */ /* 0x000fe200078f28ff */
[----:B------:R-:W-:Y:S01]  /*0c80*/  IMAD.IADD R17, R17, 0x1, -R12 ;  /* 0x0000000111117824 */ /* 0x000fe200078e0a0c */
[----:B------:R-:W-:Y:S01]  /*0c90*/  LOP3.LUT R2, R2, 0x3fffffe, RZ, 0xc0, !PT ;  /* 0x03fffffe02027812 */ /* 0x000fe200078ec0ff */
[----:B------:R-:W-:Y:S01]  /*0ca0*/  IMAD.IADD R7, R7, 0x1, -R10 ;  /* 0x0000000107077824 */ /* 0x000fe200078e0a0a */
[----:B------:R-:W-:Y:S02]  /*0cb0*/  LEA.HI R5, R8, R8, RZ, 0x1 ;  /* 0x0000000808057211 */ /* 0x000fe400078f08ff */
[----:B------:R-:W-:Y:S01]  /*0cc0*/  SHF.R.S32.HI R4, RZ, 0x5, R4 ;  /* 0x00000005ff047819 */ /* 0x000fe20000011404 */
[----:B------:R-:W-:Y:S01]  /*0cd0*/  IMAD.IADD R228, R23, 0x1, -R2 ;  /* 0x0000000117e47824 */ /* 0x000fe200078e0a02 */
[----:B------:R-:W-:Y:S01]  /*0ce0*/  LOP3.LUT R0, R3, 0x7ffffffc, RZ, 0xc0, !PT ;  /* 0x7ffffffc03007812 */ /* 0x000fe200078ec0ff */
[----:B------:R-:W-:Y:S01]  /*0cf0*/  IMAD.SHL.U32 R2, R17, 0x8, RZ ;  /* 0x0000000811027824 */ /* 0x000fe200078e00ff */
[----:B------:R-:W-:Y:S01]  /*0d00*/  LOP3.LUT R5, R5, 0x1ffffffe, RZ, 0xc0, !PT ;  /* 0x1ffffffe05057812 */ /* 0x000fe200078ec0ff */
[----:B------:R-:W-:Y:S01]  /*0d10*/  IMAD R7, R4, 0x10, R7 ;  /* 0x0000001004077824 */ /* 0x000fe200078e0207 */
[----:B------:R-:W-:Y:S01]  /*0d20*/  SHF.R.S32.HI R18, RZ, 0x3, R18 ;  /* 0x00000003ff127819 */ /* 0x000fe20000011412 */
[----:B------:R-:W-:-:S02]  /*0d30*/  VIADD R16, R2, 0x40 ;  /* 0x0000004002107836 */ /* 0x000fc40000000000 */
[----:B------:R-:W-:Y:S02]  /*0d40*/  IMAD.IADD R0, R19, 0x1, -R0 ;  /* 0x0000000113007824 */ /* 0x000fe400078e0a00 */
[----:B------:R-:W-:Y:S01]  /*0d50*/  IMAD.IADD R5, R8, 0x1, -R5 ;  /* 0x0000000108057824 */ /* 0x000fe200078e0a05 */
[----:B------:R-:W-:Y:S01]  /*0d60*/  SHF.R.S32.HI R232, RZ, 0x1f, R16 ;  /* 0x0000001fffe87819 */ /* 0x000fe20000011410 */
[----:B------:R-:W-:Y:S02]  /*0d70*/  IMAD R228, R228, 0x40, R7 ;  /* 0x00000040e4e47824 */ /* 0x000fe400078e0207 */
[----:B------:R-:W-:Y:S02]  /*0d80*/  IMAD R231, R0, R231, 0xe0 ;  /* 0x000000e000e77424 */ /* 0x000fe400078e02e7 */
[----:B------:R-:W-:-:S07]  /*0d90*/  IMAD R229, R5, 0x8, R228 ;  /* 0x0000000805e57824 */ /* 0x000fce00078e02e4 */
.L_x_5798:
        /* <DEDUP_REMOVED lines=24> */
[----:B0-----:R-:W0:Y:S01]  /*0f20*/  SHFL.IDX PT, R8, R23, RZ, 0x1f ;  /* 0x00001fff17087589 */ /* 0x001e2200000e0000 */
        /* <DEDUP_REMOVED lines=30> */
[----:B-1-3--:R-:W-:Y:S01]  /*1110*/  IMAD.U32 R4, RZ, RZ, UR6 ;  /* 0x00000006ff047e24 */ /* 0x00afe2000f8e00ff */
        /* <DEDUP_REMOVED lines=13> */
[----:B------:R-:W-:Y:S02]  /*11f0*/  ULEA.HI UR4, UR37, UR37, URZ, 0x1 ;  /* 0x0000002525047291 */ /* 0x000fe4000f8f083f */
[----:B------:R-:W-:Y:S02]  /*1200*/  UISETP.NE.AND.EX UP0, UPT, UR5, URZ, UPT, UP0 ;  /* 0x0000003f0500728c */ /* 0x000fe4000bf05300 */
[----:B------:R-:W-:Y:S02]  /*1210*/  ULOP3.LUT UR4, UR4, 0x1e, URZ, 0xc0, !UPT ;  /* 0x0000001e04047892 */ /* 0x000fe4000f8ec03f */
[----:B------:R-:W-:Y:S01]  /*1220*/  USEL UR50, UR50, 0x1, UP0 ;  /* 0x0000000132327887 */ /* 0x000fe20008000000 */
[----:B------:R-:W-:Y:S01]  /*1230*/  ULDC UR5, c[0x0][0x2f0] ;  /* 0x0000bc0000057ab9 */ /* 0x000fe20000000800 */
[----:B-1----:R-:W-:Y:S02]  /*1240*/  ULEA UR39, UR36, UR39, 0x18 ;  /* 0x0000002724277291 */ /* 0x002fe4000f8ec03f */
[----:B------:R-:W-:-:S02]  /*1250*/  UIADD3 UR4, UR37, -UR4, URZ ;  /* 0x8000000425047290 */ /* 0x000fc4000fffe03f */
[----:B------:R-:W-:Y:S02]  /*1260*/  UIADD3 UR7, UR39, 0x1c400, URZ ;  /* 0x0001c40027077890 */ /* 0x000fe4000fffe03f */
[----:B------:R-:W-:Y:S02]  /*1270*/  UIMAD UR50, UR50, UR5, URZ ;  /* 0x00000005323272a4 */ /* 0x000fe4000f8e023f */
[----:B------:R-:W-:Y:S02]  /*1280*/  ULOP3.LUT UP0, URZ, UR7, 0x9f, URZ, 0xc0, !UPT ;  /* 0x0000009f073f7892 */ /* 0x000fe4000f80c03f */
[----:B------:R-:W-:Y:S02]  /*1290*/  UIADD3 UR5, UR50, 0xdf, URZ ;  /* 0x000000df32057890 */ /* 0x000fe4000fffe03f */
[----:B------:R-:W-:Y:S02]  /*12a0*/  ULEA UR6, UR4, UR7, 0xd ;  /* 0x0000000704067291 */ /* 0x000fe4000f8e683f */
[----:B------:R-:W-:Y:S01]  /*12b0*/  PLOP3.LUT P0, PT, PT, PT, UP0, 0x80, 0x0 ;  /* 0x000000000000781c */ /* 0x000fe20003f0f008 */
[----:B------:R-:W-:Y:S01]  /*12c0*/  UMOV UR4, URZ ;  /* 0x0000003f00047c82 */ /* 0x000fe20008000000 */
[----:B------:R-:W-:-:S02]  /*12d0*/  USHF.R.U32.HI UR6, URZ, 0x4, UR6 ;  /* 0x000000043f067899 */ /* 0x000fc40008011606 */
[----:B------:R-:W-:Y:S02]  /*12e0*/  UIMAD.WIDE UR4, UR5, -0x6db6db6d, UR4 ;  /* 0x92492493050478a5 */ /* 0x000fe4000f8e0204 */
[----:B------:R-:W-:Y:S02]  /*12f0*/  ULOP3.LUT UR52, UR6, 0x3fff, URZ, 0xc0, !UPT ;  /* 0x00003fff06347892 */ /* 0x000fe4000f8ec03f */
[----:B------:R-:W-:-:S04]  /*1300*/  USHF.R.U32.HI UR47, URZ, 0x1f, UR5 ;  /* 0x0000001f3f2f7899 */ /* 0x000fc80008011605 */
[----:B------:R-:W-:Y:S01]  /*1310*/  ULEA.HI.SX32 UR47, UR5, UR47, 0x19 ;  /* 0x0000002f052f7291 */ /* 0x000fe2000f8fca3f */
        /* <DEDUP_REMOVED lines=20> */
.L_x_5768:
[----:B------:R-:W-:Y:S01]  /*1460*/  ULOP3.LUT UR4, UR45, 0x1, URZ, 0xc0, !UPT ;  /* 0x000000012d047892 */ /* 0x000fe2000f8ec03f */
[----:B------:R-:W-:-:S05]  /*1470*/  IMAD.U32 R3, RZ, RZ, UR46 ;  /* 0x0000002eff037e24 */ /* 0x000fca000f8e00ff */
[----:B------:R-:W-:Y:S01]  /*1480*/  IMAD.U32 R0, RZ, RZ, UR4 ;  /* 0x00000004ff007e24 */ /* 0x000fe2000f8e00ff */
[----:B------:R-:W-:-:S04]  /*1490*/  ISETP.NE.AND P0, PT, R3, 0x3, PT ;  /* 0x000000030300780c */ /* 0x000fc80003f05270 */
[----:B------:R-:W-:-:S04]  /*14a0*/  SHF.L.U32 R0, R0, 0x1f, RZ ;  /* 0x0000001f00007819 */ /* 0x000fc800000006ff */
[----:B------:R-:W0:Y:S02]  /*14b0*/  SYNCS.PHASECHK.TRANS64.TRYWAIT P1, [UR39+0x2e800], R0 ;  /* 0x02e80000ff0075a7 */ /* 0x000e240008020167 */
[----:B0-----:R-:W-:Y:S05]  /*14c0*/  @!P1 BRA `(.L_x_5769) ;  /* 0x000000d000789947 */ /* 0x001fea0003800000 */
.L_x_5856:
[----:B------:R-:W-:Y:S05]  /*14d0*/  @!P0 BRA `(.L_x_5770) ;  /* 0x0000000000048947 */ /* 0x000fea0003800000 */
[----:B------:R-:W-:Y:S01]  /*14e0*/  BPT.TRAP 0x1 ;  /* 0x000000040000795c */ /* 0x000fe20000300000 */
.L_x_5770:
[----:B------:R-:W-:Y:S02]  /*14f0*/  IMAD.U32 R4, RZ, RZ, UR51 ;  /* 0x00000033ff047e24 */ /* 0x000fe4000f8e00ff */
[----:B0-----:R-:W-:-:S03]  /*1500*/  IMAD.U32 R3, RZ, RZ, UR44 ;  /* 0x0000002cff037e24 */ /* 0x001fc6000f8e00ff */
[----:B------:R-:W-:Y:S02]  /*1510*/  LEA R4, R4, UR39, 0x3 ;  /* 0x0000002704047c11 */ /* 0x000fe4000f8e18ff */
[----:B------:R-:W-:-:S04]  /*1520*/  SHF.L.U32 R3, R3, 0x1f, RZ ;  /* 0x0000001f03037819 */ /* 0x000fc800000006ff */
[----:B------:R0:W1:Y:S01]  /*1530*/  SYNCS.PHASECHK.TRANS64.TRYWAIT P1, [R4+URZ+0x2e830], R3 ;  /* 0x02e83003040075a7 */ /* 0x000062000802017f */
[----:B------:R-:W-:Y:S05]  /*1540*/  @!P0 BRA `(.L_x_5771) ;  /* 0x0000000000048947 */ /* 0x000fea0003800000 */
[----:B------:R-:W-:Y:S01]  /*1550*/  BPT.TRAP 0x1 ;  /* 0x000000040000795c */ /* 0x000fe20000300000 */
.L_x_5771:
[----:B-1----:R-:W-:Y:S05]  /*1560*/  @P1 BRA `(.L_x_5772) ;  /* 0x0000000000081947 */ /* 0x002fea0003800000 */
[----:B------:R-:W1:Y:S02]  /*1570*/  SYNCS.PHASECHK.TRANS64.TRYWAIT P1, [R4+URZ+0x2e830], R3 ;  /* 0x02e83003040075a7 */ /* 0x000e64000802017f */
[----:B-1----:R-:W-:Y:S05]  /*1580*/  @!P1 BRA `(.L_x_5773) ;  /* 0x000000d000609947 */ /* 0x002fea0003800000 */
.L_x_5772:
[----:B------:R-:W2:Y:S01]  /*1590*/  S2R R152, SR_TID.X ;  /* 0x0000000000987919 */ /* 0x000ea20000002100 */
[----:B------:R-:W-:Y:S01]  /*15a0*/  UIADD3 UR4, UR39, 0x20400, URZ ;  /* 0x0002040027047890 */ /* 0x000fe2000fffe03f */
[----:B------:R-:W-:-:S03]  /*15b0*/  IMAD.MOV.U32 R87, RZ, RZ, RZ ;  /* 0x000000ffff577224 */ /* 0x000fc600078e00ff */
[----:B------:R-:W-:-:S04]  /*15c0*/  USHF.R.U32.HI UR4, URZ, 0x4, UR4 ;  /* 0x000000043f047899 */ /* 0x000fc80008011604 */
[----:B------:R-:W-:-:S06]  /*15d0*/  ULOP3.LUT UR4, UR4, 0x3fff, URZ, 0xc0, !UPT ;  /* 0x00003fff04047892 */ /* 0x000fcc000f8ec03f */
[----:B------:R-:W-:Y:S01]  /*15e0*/  IMAD.U32 R0, RZ, RZ, UR4 ;  /* 0x00000004ff007e24 */ /* 0x000fe2000f8e00ff */
[----:B------:R-:W-:Y:S05]  /*15f0*/  WARPSYNC.ALL ;  /* 0x0000000000007948 */ /* 0x000fea0003800000 */
[----:B------:R-:W-:Y:S02]  /*1600*/  LOP3.LUT R0, R0, 0x10000, RZ, 0xfc, !PT ;  /* 0x0001000000007812 */ /* 0x000fe400078efcff */
[----:B--2---:R-:W-:Y:S02]  /*1610*/  LOP3.LUT P1, RZ, R152, 0x7f, RZ, 0xc0, !PT ;  /* 0x0000007f98ff7812 */ /* 0x004fe4000782c0ff */
[----:B------:R-:W-:Y:S01]  /*1620*/  R2UR UR20, R0 ;  /* 0x00000000001472ca */ /* 0x000fe200000e0000 */
[----:B------:R-:W-:Y:S01]  /*1630*/  ULOP3.LUT UR12, UR52, 0x10000, URZ, 0xfc, !UPT ;  /* 0x00010000340c7892 */ /* 0x000fe2000f8efc3f */
[----:B------:R-:W-:Y:S01]  /*1640*/  WARPGROUP.ARRIVE ;  /* 0x00000000000079c5 */ /* 0x000fe20000000000 */
[----:B------:R-:W-:Y:S01]  /*1650*/  UMOV UR17, 0x40000040 ;  /* 0x4000004000117882 */ /* 0x000fe20000000000 */
[----:B------:R-:W-:Y:S01]  /*1660*/  UMOV UR19, 0x40000040 ;  /* 0x4000004000137882 */ /* 0x000fe20000000000 */
[----:B------:R-:W-:Y:S01]  /*1670*/  UIADD3 UR7, UR12, 0x2, URZ ;  /* 0x000000020c077890 */ /* 0x000fe2000fffe03f */
[----:B------:R-:W-:Y:S01]  /*1680*/  VIADD R5, R231, UR50 ;  /* 0x00000032e7057c36 */ /* 0x000fe20008000000 */
[----:B------:R-:W-:Y:S01]  /*1690*/  UIADD3 UR11, UR12, 0x4, URZ ;  /* 0x000000040c0b7890 */ /* 0x000fe2000fffe03f */
[----:B------:R-:W-:Y:S01]  /*16a0*/  IMAD.U32 R6, RZ, RZ, UR47 ;  /* 0x0000002fff067e24 */ /* 0x000fe2000f8e00ff */
[----:B------:R-:W-:Y:S01]  /*16b0*/  UMOV UR16, UR12 ;  /* 0x0000000c00107c82 */ /* 0x000fe20008000000 */
[----:B------:R-:W-:Y:S01]  /*16c0*/  UIADD3 UR14, UR12, 0x6, URZ ;  /* 0x000000060c0e7890 */ /* 0x000fe2000fffe03f */
[----:B------:R-:W-:Y:S01]  /*16d0*/  P2R R7, PR, RZ, 0x1 ;  /* 0x00000001ff077803 */ /* 0x000fe20000000000 */
[----:B------:R-:W-:Y:S01]  /*16e0*/  UMOV UR15, 0x40000040 ;  /* 0x40000040000f7882 */ /* 0x000fe20000000000 */
[----:B------:R-:W-:Y:S01]  /*16f0*/  UIMAD UR20, UR51, 0x700, UR20 ;  /* 0x00000700331478a4 */ /* 0x000fe2000f8e0214 */
[----:B------:R-:W-:Y:S01]  /*1700*/  IMAD R5, R6, -0xe0, R5 ;  /* 0xffffff2006057824 */ /* 0x000fe200078e0205 */
[----:B------:R-:W-:Y:S01]  /*1710*/  UISETP.GE.AND UP0, UPT, UR50, 0xe1, UPT ;  /* 0x000000e13200788c */ /* 0x000fe2000bf06270 */
[----:B------:R-:W-:Y:S01]  /*1720*/  IMAD.U32 R80, RZ, RZ, UR40 ;  /* 0x00000028ff507e24 */ /* 0x000fe2000f8e00ff */
[----:B------:R-:W-:-:S02]  /*1730*/  UIADD3 UR4, UR20, 0x300, URZ ;  /* 0x0000030014047890 */ /* 0x000fc4000fffe03f */
[----:B------:R-:W-:Y:S01]  /*1740*/  UIADD3 UR5, UR20, 0x400, URZ ;  /* 0x0000040014057890 */ /* 0x000fe2000fffe03f */
[C---:B------:R-:W-:Y:S01]  /*1750*/  ISETP.GT.AND P2, PT, R5.reuse, RZ, PT ;  /* 0x000000ff0500720c */ /* 0x040fe20003f44270 */
[----:B------:R-:W-:Y:S01]  /*1760*/  UMOV UR18, UR20 ;  /* 0x0000001400127c82 */ /* 0x000fe20008000000 */
[----:B------:R-:W-:Y:S01]  /*1770*/  UIADD3 UR6, UR20, 0x500, URZ ;  /* 0x0000050014067890 */ /* 0x000fe2000fffe03f */
[----:B------:R-:W-:Y:S01]  /*1780*/  QGMMA.64x32x32.F32.E4M3.E4M3 R136, gdesc[UR16], RZ, !UPT, gsb0 ;  /* 0x00600000108879f3 */ /* 0x000fe2000c0008ff */
[----:B------:R-:W-:Y:S01]  /*1790*/  UIADD3 UR18, UR20, 0x100, URZ ;  /* 0x0000010014127890 */ /* 0x000fe2000fffe03f */
[C---:B------:R-:W-:Y:S01]  /*17a0*/  ISETP.GT.AND P5, PT, R5.reuse, 0x1, PT ;  /* 0x000000010500780c */ /* 0x040fe20003fa4270 */
[----:B------:R-:W-:Y:S01]  /*17b0*/  UMOV UR19, 0x40000040 ;  /* 0x4000004000137882 */ /* 0x000fe20000000000 */
[----:B------:R-:W-:Y:S01]  /*17c0*/  UIADD3 UR8, UR20, 0x2, URZ ;  /* 0x0000000214087890 */ /* 0x000fe2000fffe03f */
[C---:B------:R-:W-:Y:S01]  /*17d0*/  ISETP.GT.AND P4, PT, R5.reuse, 0x8, PT ;  /* 0x000000080500780c */ /* 0x040fe20003f84270 */
[----:B------:R-:W-:Y:S01]  /*17e0*/  UIADD3 UR9, UR20, 0x402, URZ ;  /* 0x0000040214097890 */ /* 0x000fe2000fffe03f */
[C---:B------:R-:W-:Y:S01]  /*17f0*/  ISETP.GT.AND P1, PT, R5.reuse, 0x9, PT ;  /* 0x000000090500780c */ /* 0x040fe20003f24270 */
[----:B------:R-:W-:Y:S01]  /*1800*/  UIADD3 UR10, UR20, 0x502, URZ ;  /* 0x00000502140a7890 */ /* 0x000fe2000fffe03f */
[C---:B------:R-:W-:Y:S01]  /*1810*/  ISETP.GT.AND P3, PT, R5.reuse, 0x10, PT ;  /* 0x000000100500780c */ /* 0x040fe20003f64270 */
[----:B------:R-:W-:Y:S01]  /*1820*/  UIADD3 UR13, UR20, 0x4, URZ ;  /* 0x00000004140d7890 */ /* 0x000fe2000fffe03f */
[C---:B------:R-:W-:Y:S01]  /*1830*/  ISETP.GT.AND P0, PT, R5.reuse, 0xb9, PT ;  /* 0x000000b90500780c */ /* 0x040fe20003f04270 */
[----:B------:R-:W-:Y:S01]  /*1840*/  UIADD3 UR12, UR20, 0x504, URZ ;  /* 0x00000504140c7890 */ /* 0x000fe2000fffe03f */
[----:B------:R-:W-:Y:S01]  /*1850*/  ISETP.GT.AND P6, PT, R5, 0xc0, PT ;  /* 0x000000c00500780c */ /* 0x000fe20003fc4270 */
[----:B------:R-:W-:-:S02]  /*1860*/  WARPGROUP.DEPBAR.LE gsb0, 0x0 ;  /* 0x00008000000079c5 */ /* 0x000fc40000010000 */
        /* <DEDUP_REMOVED lines=18> */
[----:B------:R-:W-:Y:S01]  /*1990*/  QGMMA.64x32x32.F32.E4M3.E4M3 R56, gdesc[UR16], RZ, !UPT, gsb0 ;  /* 0x00600000103879f3 */ /* 0x000fe2000c0008ff */
[----:B------:R-:W-:Y:S01]  /*19a0*/  UMOV UR18, UR6 ;  /* 0x0000000600127c82 */ /* 0x000fe20008000000 */
[----:B------:R-:W-:Y:S01]  /*19b0*/  UMOV UR19, 0x40000040 ;  /* 0x4000004000137882 */ /* 0x000fe20000000000 */
[----:B------:R-:W-:Y:S01]  /*19c0*/  UMOV UR6, UR8 ;  /* 0x0000000800067c82 */ /* 0x000fe20008000000 */
[----:B------:R-:W-:Y:S01]  /*19d0*/  UIADD3 UR8, UR20, 0x302, URZ ;  /* 0x0000030214087890 */ /* 0x000fe2000fffe03f */
[----:B------:R-:W-:Y:S02]  /*19e0*/  WARPGROUP.DEPBAR.LE gsb0, 0x0 ;  /* 0x00008000000079c5 */ /* 0x000fe40000010000 */
[----:B------:R-:W-:-:S06]  /*19f0*/  WARPGROUP.ARRIVE ;  /* 0x00000000000079c5 */ /* 0x000fcc0000000000 */
[----:B------:R-:W-:Y:S01]  /*1a00*/  QGMMA.64x32x32.F32.E4M3.E4M3 R40, gdesc[UR16], RZ, !UPT, gsb0 ;  /* 0x00600000102879f3 */ /* 0x000fe2000c0008ff */
[----:B------:R-:W-:Y:S01]  /*1a10*/  UMOV UR18, UR4 ;  /* 0x0000000400127c82 */ /* 0x000fe20008000000 */
[----:B------:R-:W-:Y:S01]  /*1a20*/  UMOV UR19, 0x40000040 ;  /* 0x4000004000137882 */ /* 0x000fe20000000000 */
[----:B------:R-:W-:Y:S01]  /*1a30*/  UMOV UR4, UR7 ;  /* 0x0000000700047c82 */ /* 0x000fe20008000000 */
        /* <DEDUP_REMOVED lines=96> */
[----:B01----:R-:W-:Y:S01]  /*2040*/  FMNMX.FTZ R3, R136, R137, !PT ;  /* 0x0000008988037209 */ /* 0x003fe20007810000 */
        /* <DEDUP_REMOVED lines=20> */
[----:B------:R-:W-:Y:S02]  /*2190*/  ISETP.GT.AND P5, PT, R5, 0x21, PT ;  /* 0x000000210500780c */ /* 0x000fe40003fa4270 */
        /* <DEDUP_REMOVED lines=16> */
[----:B------:R-:W-:Y:S01]  /*22a0*/  FMNMX.FTZ R3, R121, R6, !PT ;  /* 0x0000000679037209 */ /* 0x000fe20007810000 */
[----:B------:R-:W-:Y:S01]  /*22b0*/  UIADD3 UR20, UR20, 0x606, URZ ;  /* 0x0000060614147890 */ /* 0x000fe2000fffe03f */
        /* <DEDUP_REMOVED lines=33> */
[----:B------:R-:W-:Y:S01]  /*24d0*/  UMOV UR14, UR6 ;  /* 0x00000006000e7c82 */ /* 0x000fe20008000000 */
[----:B------:R-:W-:Y:S01]  /*24e0*/  UMOV UR15, 0x40000040 ;  /* 0x40000040000f7882 */ /* 0x000fe20000000000 */
[----:B------:R-:W-:-:S02]  /*24f0*/  FSEL R108, R108, -INF , P4 ;  /* 0xff8000006c6c7808 */ /* 0x000fc40002000000 */
[----:B------:R-:W-:Y:S02]  /*2500*/  FMNMX.FTZ R3, R105, R6, !PT ;  /* 0x0000000669037209 */ /* 0x000fe40007810000 */
        /* <DEDUP_REMOVED lines=15> */
[----:B------:R-:W-:Y:S02]  /*2600*/  FSEL R117, R117, -INF , P4 ;  /* 0xff80000075757808 */ /* 0x000fe40002000000 */
[----:B------:R-:W-:-:S02]  /*2610*/  ISETP.GT.AND P3, PT, R5, 0x60, PT ;  /* 0x000000600500780c */ /* 0x000fc40003f64270 */
[----:B------:R-:W-:Y:S02]  /*2620*/  FMNMX.FTZ R6, R116, R3, !PT ;  /* 0x0000000374067209 */ /* 0x000fe40007810000 */
[----:B------:R-:W-:Y:S02]  /*2630*/  FSEL R111, R111, -INF , P1 ;  /* 0xff8000006f6f7808 */ /* 0x000fe40000800000 */
[----:B------:R-:W-:Y:S02]  /*2640*/  ISETP.GT.AND P1, PT, R5, 0x61, PT ;  /* 0x000000610500780c */ /* 0x000fe40003f24270 */
[----:B------:R-:W-:Y:S02]  /*2650*/  FMNMX.FTZ R3, R117, R6, !PT ;  /* 0x0000000675037209 */ /* 0x000fe40007810000 */
[----:B------:R-:W-:Y:S02]  /*2660*/  FSEL R115, R115, -INF , P2 ;  /* 0xff80000073737808 */ /* 0x000fe40001000000 */
[----:B------:R-:W-:-:S02]  /*2670*/  ISETP.GT.AND P2, PT, R5, 0x68, PT ;  /* 0x000000680500780c */ /* 0x000fc40003f44270 */
[----:B------:R-:W-:Y:S02]  /*2680*/  FSEL R118, R118, -INF , P5 ;  /* 0xff80000076767808 */ /* 0x000fe40002800000 */
[----:B------:R-:W-:Y:S02]  /*2690*/  ISETP.GT.AND P5, PT, R5, 0x69, PT ;  /* 0x000000690500780c */ /* 0x000fe40003fa4270 */
        /* <DEDUP_REMOVED lines=8> */
[----:B------:R-:W-:Y:S01]  /*2720*/  UMOV UR14, UR7 ;  /* 0x00000007000e7c82 */ /* 0x000fe20008000000 */
[----:B------:R-:W-:Y:S01]  /*2730*/  UMOV UR15, 0x40000040 ;  /* 0x40000040000f7882 */ /* 0x000fe20000000000 */
        /* <DEDUP_REMOVED lines=22> */
[----:B------:R-:W-:Y:S02]  /*28a0*/  FMNMX.FTZ R3, R101, R6, !PT ;  /* 0x0000000665037209 */ /* 0x000fe40007810000 */
[----:B------:R-:W-:Y:S02]  /*28b0*/  FSEL R99, R99, -INF , P3 ;  /* 0xff80000063637808 */ /* 0x000fe40001800000 */
[C---:B------:R-:W-:Y:S02]  /*28c0*/  ISETP.GT.AND P3, PT, R5.reuse, 0x88, PT ;  /* 0x000000880500780c */ /* 0x040fe40003f64270 */
        /* <DEDUP_REMOVED lines=64> */
[----:B------:R-:W-:Y:S02]  /*2cd0*/  FMNMX.FTZ R8, R73, R8, !PT ;  /* 0x0000000849087209 */ /* 0x000fe40007810000 */
[----:B------:R-:W-:Y:S02]  /*2ce0*/  FSEL R51, R51, -INF , P1 ;  /* 0xff80000033337808 */ /* 0x000fe40000800000 */
[C---:B------:R-:W-:Y:S02]  /*2cf0*/  ISETP.GT.AND P1, PT, R5.reuse, 0xc8, PT ;  /* 0x000000c80500780c */ /* 0x040fe40003f24270 */
[----:B------:R-:W-:Y:S02]  /*2d00*/  FSEL R54, R54, -INF , P2 ;  /* 0xff80000036367808 */ /* 0x000fe40001000000 */
[----:B------:R-:W-:-:S02]  /*2d10*/  ISETP.GT.AND P2, PT, R5, 0xc9, PT ;  /* 0x000000c90500780c */ /* 0x000fc40003f44270 */
[----:B------:R-:W-:Y:S02]  /*2d20*/  FSEL R50, R50, -INF , P3 ;  /* 0xff80000032327808 */ /* 0x000fe40001800000 */
[----:B------:R-:W-:Y:S02]  /*2d30*/  ISETP.GT.AND P3, PT, R5, 0xd0, PT ;  /* 0x000000d00500780c */ /* 0x000fe40003f64270 */
[----:B------:R-:W-:Y:S02]  /*2d40*/  FSEL R47, R47, -INF , P4 ;  /* 0xff8000002f2f7808 */ /* 0x000fe40002000000 */
[C---:B------:R-:W-:Y:S02]  /*2d50*/  ISETP.GT.AND P4, PT, R5.reuse, 0xd1, PT ;  /* 0x000000d10500780c */ /* 0x040fe40003f84270 */
[----:B------:R-:W-:Y:S02]  /*2d60*/  FSEL R46, R46, -INF , P5 ;  /* 0xff8000002e2e7808 */ /* 0x000fe40002800000 */
[----:B------:R-:W-:-:S02]  /*2d70*/  ISETP.GT.AND P5, PT, R5, 0xd8, PT ;  /* 0x000000d80500780c */ /* 0x000fc40003fa4270 */
[----:B------:R-:W-:Y:S02]  /*2d80*/  P2R R11, PR, RZ, 0x4 ;  /* 0x00000004ff0b7803 */ /* 0x000fe40000000000 */
        /* <DEDUP_REMOVED lines=18> */
[----:B------:R-:W-:Y:S02]  /*2eb0*/  FMNMX.FTZ R29, R138, R139, !PT ;  /* 0x0000008b8a1d7209 */ /* 0x000fe40007810000 */
[----:B------:R-:W-:Y:S02]  /*2ec0*/  FMNMX.FTZ R8, R77, R8, !PT ;  /* 0x000000084d087209 */ /* 0x000fe40007810000 */
[----:B------:R-:W-:Y:S02]  /*2ed0*/  FMNMX.FTZ R36, R142, R29, !PT ;  /* 0x0000001d8e247209 */ /* 0x000fe40007810000 */
[----:B------:R-:W-:Y:S01]  /*2ee0*/  ISETP.GT.AND P1, PT, R5, 0xb9, PT ;  /* 0x000000b90500780c */ /* 0x000fe20003f24270 */
[----:B------:R-:W0:Y:S01]  /*2ef0*/  SHFL.BFLY PT, R3, R8, 0x2, 0x1f ;  /* 0x0c401f0008037f89 */ /* 0x000e2200000e0000 */
[----:B------:R-:W-:Y:S02]  /*2f00*/  FMNMX.FTZ R29, R143, R36, !PT ;  /* 0x000000248f1d7209 */ /* 0x000fe40007810000 */
[----:B------:R-:W-:-:S02]  /*2f10*/  P2R R13, PR, RZ, 0x1 ;  /* 0x00000001ff0d7803 */ /* 0x000fc40000000000 */
[----:B------:R-:W-:Y:S02]  /*2f20*/  FMNMX.FTZ R36, R146, R29, !PT ;  /* 0x0000001d92247209 */ /* 0x000fe40007810000 */
[----:B------:R-:W-:Y:S02]  /*2f30*/  ISETP.GT.AND P0, PT, R5, 0xc0, PT ;  /* 0x000000c00500780c */ /* 0x000fe40003f04270 */
[----:B------:R-:W-:Y:S02]  /*2f40*/  FMNMX.FTZ R33, R147, R36, !PT ;  /* 0x0000002493217209 */ /* 0x000fe40007810000 */
[----:B------:R-:W-:Y:S02]  /*2f50*/  FSEL R55, R55, -INF , P1 ;  /* 0xff80000037377808 */ /* 0x000fe40000800000 */
[----:B------:R-:W-:Y:S02]  /*2f60*/  FMNMX.FTZ R40, R150, R33, !PT ;  /* 0x0000002196287209 */ /* 0x000fe40007810000 */
[----:B------:R-:W-:-:S02]  /*2f70*/  FSEL R26, R26, -INF , P0 ;  /* 0xff8000001a1a7808 */ /* 0x000fc40000000000 */
[----:B------:R-:W-:Y:S02]  /*2f80*/  FMNMX.FTZ R33, R151, R40, !PT ;  /* 0x0000002897217209 */ /* 0x000fe40007810000 */
[----:B------:R-:W-:Y:S02]  /*2f90*/  ISETP.NE.AND P0, PT, R13, RZ, PT ;  /* 0x000000ff0d00720c */ /* 0x000fe40003f05270 */
[----:B------:R-:W-:Y:S02]  /*2fa0*/  FMNMX.FTZ R40, R122, R33, !PT ;  /* 0x000000217a287209 */ /* 0x000fe40007810000 */
[----:B------:R-:W-:Y:S02]  /*2fb0*/  ISETP.NE.AND P1, PT, R12, RZ, PT ;  /* 0x000000ff0c00720c */ /* 0x000fe40003f25270 */
[----:B0-----:R-:W-:Y:S02]  /*2fc0*/  FMNMX.FTZ R9, R8, R3, !PT ;  /* 0x0000000308097209 */ /* 0x001fe40007810000 */
[----:B------:R-:W-:-:S02]  /*2fd0*/  FMNMX.FTZ R37, R123, R40, !PT ;  /* 0x000000287b257209 */ /* 0x000fc40007810000 */
[----:B------:R-:W-:Y:S01]  /*2fe0*/  FSEL R27, R27, -INF , P0 ;  /* 0xff8000001b1b7808 */ /* 0x000fe20000000000 */
[----:B------:R-:W0:Y:S01]  /*2ff0*/  SHFL.BFLY PT, R10, R9, 0x1, 0x1f ;  /* 0x0c201f00090a7f89 */ /* 0x000e2200000e0000 */
[----:B------:R-:W-:Y:S02]  /*3000*/  FMNMX.FTZ R44, R126, R37, !PT ;  /* 0x000000257e2c7209 */ /* 0x000fe40007810000 */
[----:B------:R-:W-:Y:S02]  /*3010*/  FSEL R30, R30, -INF , P1 ;  /* 0xff8000001e1e7808 */ /* 0x000fe40000800000 */
[----:B------:R-:W-:Y:S02]  /*3020*/  FMNMX.FTZ R37, R127, R44, !PT ;  /* 0x0000002c7f257209 */ /* 0x000fe40007810000 */
[----:B------:R-:W-:Y:S02]  /*3030*/  ISETP.NE.AND P0, PT, R7, RZ, PT ;  /* 0x000000ff0700720c */ /* 0x000fe40003f05270 */
[----:B------:R-:W-:-:S04]  /*3040*/  FMNMX.FTZ R44, R130, R37, !PT ;  /* 0x00000025822c7209 */ /* 0x000fc80007810000 */
[----:B------:R-:W-:-:S04]  /*3050*/  FMNMX.FTZ R53, R131, R44, !PT ;  /* 0x0000002c83357209 */ /* 0x000fc80007810000 */
[----:B------:R-:W-:-:S04]  /*3060*/  FMNMX.FTZ R74, R134, R53, !PT ;  /* 0x00000035864a7209 */ /* 0x000fc80007810000 */
[----:B------:R-:W-:Y:S02]  /*3070*/  FMNMX.FTZ R53, R135, R74, !PT ;  /* 0x0000004a87357209 */ /* 0x000fe40007810000 */
[----:B0-----:R-:W-:Y:S02]  /*3080*/  FMNMX.FTZ R3, R9, R10, !PT ;  /* 0x0000000a09037209 */ /* 0x001fe40007810000 */
[----:B------:R-:W-:Y:S02]  /*3090*/  FMNMX.FTZ R74, R106, R53, !PT ;  /* 0x000000356a4a7209 */ /* 0x000fe40007810000 */
        /* <DEDUP_REMOVED lines=23> */
[----:B------:R1:W-:Y:S01]  /*3210*/  MUFU.EX2 R33, R108 ;  /* 0x0000006c00217308 */ /* 0x0003e20000000800 */
        /* <DEDUP_REMOVED lines=8> */
[----:B-1----:R-:W-:-:S01]  /*32a0*/  FFMA.FTZ R108, R41, UR40, -R80 ;  /* 0x00000028296c7c23 */ /* 0x002fc20008010850 */
        /* <DEDUP_REMOVED lines=32> */
[----:B0-----:R-:W-:Y:S01]  /*34b0*/  FMNMX.FTZ R92, R58, R97, !PT ;  /* 0x000000613a5c7209 */ /* 0x001fe20007810000 */
[----:B------:R-:W-:-:S01]  /*34c0*/  FFMA.FTZ R76, R76, UR40, -R80 ;  /* 0x000000284c4c7c23 */ /* 0x000fc20008010850 */
[--C-:B------:R-:W-:Y:S01]  /*34d0*/  FFMA.FTZ R78, R77, UR40, -R80.reuse ;  /* 0x000000284d4e7c23 */ /* 0x100fe20008010850 */
[----:B-1----:R-:W-:-:S01]  /*34e0*/  FFMA.FTZ R96, R61, UR40, -R80 ;  /* 0x000000283d607c23 */ /* 0x002fc20008010850 */
[----:B------:R-:W-:Y:S01]  /*34f0*/  FMNMX.FTZ R97, R59, R92, !PT ;  /* 0x0000005c3b617209 */ /* 0x000fe20007810000 */
[----:B------:R-:W-:Y:S03]  /*3500*/  MUFU.EX2 R5, R5 ;  /* 0x0000000500057308 */ /* 0x000fe60000000800 */
[----:B------:R-:W-:-:S04]  /*3510*/  FMNMX.FTZ R92, R62, R97, !PT ;  /* 0x000000613e5c7209 */ /* 0x000fc80007810000 */
[----:B------:R-:W-:Y:S01]  /*3520*/  FMNMX.FTZ R101, R63, R92, !PT ;  /* 0x0000005c3f657209 */ /* 0x000fe20007810000 */
[----:B------:R0:W-:Y:S03]  /*3530*/  MUFU.EX2 R97, R100 ;  /* 0x0000006400617308 */ /* 0x0001e60000000800 */
[----:B------:R-:W-:-:S04]  /*3540*/  FMNMX.FTZ R92, R66, R101, !PT ;  /* 0x00000065425c7209 */ /* 0x000fc80007810000 */
[----:B------:R-:W-:Y:S01]  /*3550*/  FMNMX.FTZ R101, R67, R92, !PT ;  /* 0x0000005c43657209 */ /* 0x000fe20007810000 */
[----:B------:R-:W-:Y:S01]  /*3560*/  MUFU.EX2 R8, R8 ;  /* 0x0000000800087308 */ /* 0x000fe20000000800 */
[----:B0-----:R-:W-:Y:S02]  /*3570*/  FSEL R100, R39, -INF , P6 ;  /* 0xff80000027647808 */ /* 0x001fe40003000000 */
[----:B------:R-:W-:-:S04]  /*3580*/  FMNMX.FTZ R92, R70, R101, !PT ;  /* 0x00000065465c7209 */ /* 0x000fc80007810000 */
[----:B------:R-:W-:Y:S01]  /*3590*/  FMNMX.FTZ R101, R71, R92, !PT ;  /* 0x0000005c47657209 */ /* 0x000fe20007810000 */
[----:B------:R-:W-:Y:S03]  /*35a0*/  MUFU.EX2 R7, R7 ;  /* 0x0000000700077308 */ /* 0x000fe60000000800 */
[----:B------:R-:W-:-:S04]  /*35b0*/  FMNMX.FTZ R92, R42, R101, !PT ;  /* 0x000000652a5c7209 */ /* 0x000fc80007810000 */
[----:B------:R-:W-:Y:S01]  /*35c0*/  FMNMX.FTZ R101, R43, R92, !PT ;  /* 0x0000005c2b657209 */ /* 0x000fe20007810000 */
[----:B------:R-:W0:Y:S03]  /*35d0*/  MUFU.EX2 R12, R12 ;  /* 0x0000000c000c7308 */ /* 0x000e260000000800 */
[----:B------:R-:W-:-:S04]  /*35e0*/  FMNMX.FTZ R92, R46, R101, !PT ;  /* 0x000000652e5c7209 */ /* 0x000fc80007810000 */
[----:B------:R-:W-:Y:S01]  /*35f0*/  FMNMX.FTZ R61, R47, R92, !PT ;  /* 0x0000005c2f3d7209 */ /* 0x000fe20007810000 */
[----:B------:R-:W-:-:S01]  /*3600*/  FFMA.FTZ R92, R64, UR40, -R80 ;  /* 0x00000028405c7c23 */ /* 0x000fc20008010850 */
[----:B------:R1:W-:Y:S02]  /*3610*/  MUFU.EX2 R101, R96 ;  /* 0x0000006000657308 */ /* 0x0003e40000000800 */
[----:B------:R-:W-:-:S04]  /*3620*/  FMNMX.FTZ R64, R50, R61, !PT ;  /* 0x0000003d32407209 */ /* 0x000fc80007810000 */
[----:B------:R-:W-:Y:S01]  /*3630*/  FMNMX.FTZ R109, R51, R64, !PT ;  /* 0x00000040336d7209 */ /* 0x000fe20007810000 */
[----:B------:R-:W-:-:S01]  /*3640*/  FFMA.FTZ R64, R72, UR40, -R80 ;  /* 0x0000002848407c23 */ /* 0x000fc20008010850 */
[----:B------:R2:W-:Y:S01]  /*3650*/  MUFU.EX2 R61, R92 ;  /* 0x0000005c003d7308 */ /* 0x0005e20000000800 */
[----:B-1----:R-:W-:Y:S01]  /*3660*/  FSEL R96, R38, -INF , P5 ;  /* 0xff80000026607808 */ /* 0x002fe20002800000 */
[----:B------:R-:W-:Y:S01]  /*3670*/  FFMA.FTZ R38, R65, UR40, -R80 ;  /* 0x0000002841267c23 */ /* 0x000fe20008010850 */
[----:B------:R-:W-:Y:S02]  /*3680*/  FMNMX.FTZ R72, R54, R109, !PT ;  /* 0x0000006d36487209 */ /* 0x000fe40007810000 */
[----:B0-----:R-:W-:Y:S02]  /*3690*/  F2FP.SATFINITE.E4M3.F32.PACK_AB_MERGE_C R200, R12, R7, RZ ;  /* 0x000000070cc8723e */ /* 0x001fe400048070ff */
[----:B------:R-:W-:Y:S01]  /*36a0*/  FMNMX.FTZ R109, R55, R72, !PT ;  /* 0x00000048376d7209 */ /* 0x000fe20007810000 */
[----:B------:R-:W-:Y:S01]  /*36b0*/  MUFU.EX2 R53, R116 ;  /* 0x0000007400357308 */ /* 0x000fe20000000800 */
[----:B--2---:R-:W-:-:S02]  /*36c0*/  FSEL R92, R35, -INF , P4 ;  /* 0xff800000235c7808 */ /* 0x004fc40002000000 */
[----:B------:R-:W-:Y:S02]  /*36d0*/  FMNMX.FTZ R72, R26, R109, !PT ;  /* 0x0000006d1a487209 */ /* 0x000fe40007810000 */
[----:B------:R-:W-:Y:S02]  /*36e0*/  F2FP.SATFINITE.E4M3.F32.PACK_AB_MERGE_C R200, R8, R5, R200 ;  /* 0x0000000508c8723e */ /* 0x000fe400048070c8 */
[----:B------:R-:W-:Y:S01]  /*36f0*/  FMNMX.FTZ R109, R27, R72, !PT ;  /* 0x000000481b6d7209 */ /* 0x000fe20007810000 */
[----:B------:R-:W-:Y:S01]  /*3700*/  MUFU.EX2 R37, R112 ;  /* 0x0000007000257308 */ /* 0x000fe20000000800 */
[----:B------:R-:W-:Y:S01]  /*3710*/  FSEL R72, R31, -INF , P2 ;  /* 0xff8000001f487808 */ /* 0x000fe20001000000 */
[----:B------:R-:W-:Y:S01]  /*3720*/  FFMA.FTZ R31, R69, UR40, -R80 ;  /* 0x00000028451f7c23 */ /* 0x000fe20008010850 */
[----:B------:R-:W-:Y:S02]  /*3730*/  FMNMX.FTZ R109, R30, R109, !PT ;  /* 0x0000006d1e6d7209 */ /* 0x000fe40007810000 */
[----:B------:R-:W-:-:S02]  /*3740*/  FSEL R69, R34, -INF , P3 ;  /* 0xff80000022457808 */ /* 0x000fc40001800000 */
[----:B------:R-:W-:Y:S01]  /*3750*/  FMNMX.FTZ R34, R72, R109, !PT ;  /* 0x0000006d48227209 */ /* 0x000fe20007810000 */
[----:B------:R-:W-:Y:S01]  /*3760*/  MUFU.EX2 R9, R9 ;  /* 0x0000000900097308 */ /* 0x000fe20000000800 */
[----:B------:R-:W-:Y:S02]  /*3770*/  LOP3.LUT P2, RZ, R152, 0x7f, RZ, 0xc0, !PT ;  /* 0x0000007f98ff7812 */ /* 0x000fe4000784c0ff */
[----:B------:R-:W-:-:S04]  /*3780*/  FMNMX.FTZ R35, R69, R34, !PT ;  /* 0x0000002245237209 */ /* 0x000fc80007810000 */
[----:B------:R-:W-:Y:S01]  /*3790*/  FMNMX.FTZ R35, R92, R35, !PT ;  /* 0x000000235c237209 */ /* 0x000fe20007810000 */
[----:B------:R0:W-:Y:S03]  /*37a0*/  MUFU.EX2 R34, R104 ;  /* 0x0000006800227308 */ /* 0x0001e60000000800 */
[----:B------:R-:W-:-:S03]  /*37b0*/  FMNMX.FTZ R39, R96, R35, !PT ;  /* 0x0000002360277209 */ /* 0x000fc60007810000 */
[----:B------:R-:W-:Y:S01]  /*37c0*/  @!P2 VIADD R4, R4, 0x2e840 ;  /* 0x0002e8400404a836 */ /* 0x000fe20000000000 */
[----:B------:R-:W-:Y:S01]  /*37d0*/  FMNMX.FTZ R6, R100, R39, !PT ;  /* 0x0000002764067209 */ /* 0x000fe20007810000 */
[----:B------:R1:W-:Y:S01]  /*37e0*/  MUFU.EX2 R35, R108 ;  /* 0x0000006c00237308 */ /* 0x0003e20000000800 */
[----:B------:R-:W-:-:S01]  /*37f0*/  FFMA.FTZ R39, R45, UR40, -R80 ;  /* 0x000000282d277c23 */ /* 0x000fc20008010850 */
[--C-:B------:R-:W-:Y:S01]  /*3800*/  FFMA.FTZ R45, R52, UR40, -R80.reuse ;  /* 0x00000028342d7c23 */ /* 0x100fe20008010850 */
[----:B------:R-:W-:-:S01]  /*3810*/  FFMA.FTZ R52, R73, UR40, -R80 ;  /* 0x0000002849347c23 */ /* 0x000fc20008010850 */
[----:B------:R-:W2:Y:S01]  /*3820*/  SHFL.BFLY PT, R65, R6, 0x2, 0x1f ;  /* 0x0c401f0006417f89 */ /* 0x000ea200000e0000 */
[----:B0-----:R-:W-:-:S01]  /*3830*/  FFMA.FTZ R104, R79, UR40, -R80 ;  /* 0x000000284f687c23 */ /* 0x001fc20008010850 */
[----:B------:R-:W-:Y:S01]  /*3840*/  FFMA.FTZ R73, R81, UR40, -R80 ;  /* 0x0000002851497c23 */ /* 0x000fe20008010850 */
[----:B------:R-:W-:Y:S01]  /*3850*/  @!P2 PRMT R4, RZ, 0x654, R4 ;  /* 0x00000654ff04a816 */ /* 0x000fe20000000004 */
[----:B------:R-:W-:Y:S01]  /*3860*/  MUFU.EX2 R10, R10 ;  /* 0x0000000a000a7308 */ /* 0x000fe20000000800 */
[----:B-1----:R-:W-:-:S01]  /*3870*/  FFMA.FTZ R108, R83, UR40, -R80 ;  /* 0x00000028536c7c23 */ /* 0x002fc20008010850 */
[----:B------:R-:W-:Y:S01]  /*3880*/  IMAD.U32 R83, RZ, RZ, UR40 ;  /* 0x00000028ff537e24 */ /* 0x000fe2000f8e00ff */
[----:B------:R0:W-:Y:S05]  /*3890*/  @!P2 SYNCS.ARRIVE.TRANS64.RED.A1T0 RZ, [R4+URZ], RZ ;  /* 0x000000ff04ffa9a7 */ /* 0x0001ea000810043f */
[----:B------:R-:W-:Y:S08]  /*38a0*/  MUFU.EX2 R11, R11 ;  /* 0x0000000b000b7308 */ /* 0x000ff00000000800 */
[----:B------:R-:W1:Y:S01]  /*38b0*/  MUFU.EX2 R20, R20 ;  /* 0x0000001400147308 */ /* 0x000e620000000800 */
[----:B--2---:R-:W-:Y:S01]  /*38c0*/  FMNMX.FTZ R109, R6, R65, !PT ;  /* 0x00000041066d7209 */ /* 0x004fe20007810000 */
[----:B------:R-:W-:-:S06]  /*38d0*/  FFMA.FTZ R65, R85, UR40, -R80 ;  /* 0x0000002855417c23 */ /* 0x000fcc0008010850 */
[----:B------:R-:W-:Y:S01]  /*38e0*/  MUFU.EX2 R13, R13 ;  /* 0x0000000d000d7308 */ /* 0x000fe20000000800 */
[----:B------:R-:W2:Y:S07]  /*38f0*/  SHFL.BFLY PT, R6, R109, 0x1, 0x1f ;  /* 0x0c201f006d067f89 */ /* 0x000eae00000e0000 */
[----:B------:R-:W-:Y:S01]  /*3900*/  MUFU.EX2 R14, R14 ;  /* 0x0000000e000e7308 */ /* 0x000fe20000000800 */
[----:B-1----:R-:W-:-:S04]  /*3910*/  F2FP.SATFINITE.E4M3.F32.PACK_AB_MERGE_C R202, R20, R11, RZ ;  /* 0x0000000b14ca723e */ /* 0x002fc800048070ff */
[----:B------:R-:W-:-:S03]  /*3920*/  F2FP.SATFINITE.E4M3.F32.PACK_AB_MERGE_C R202, R10, R9, R202 ;  /* 0x000000090aca723e */ /* 0x000fc600048070ca */
[----:B------:R-:W-:Y:S08]  /*3930*/  MUFU.EX2 R21, R21 ;  /* 0x0000001500157308 */ /* 0x000ff00000000800 */
[----:B------:R-:W-:Y:S01]  /*3940*/  MUFU.EX2 R28, R28 ;  /* 0x0000001c001c7308 */ /* 0x000fe20000000800 */
[----:B--2---:R-:W-:-:S04]  /*3950*/  FMNMX.FTZ R6, R109, R6, !PT ;  /* 0x000000066d067209 */ /* 0x004fc80007810000 */
        /* <DEDUP_REMOVED lines=25> */
[----:B------:R-:W-:Y:S01]  /*3af0*/  FADD.FTZ R102, R5, R8 ;  /* 0x0000000805667221 */ /* 0x000fe20000010000 */
[----:B------:R-:W-:-:S01]  /*3b00*/  FFMA.FTZ R119, R95, UR40, -R83 ;  /* 0x000000285f777c23 */ /* 0x000fc20008010853 */
[----:B------:R-:W2:Y:S01]  /*3b10*/  MUFU.EX2 R85, R85 ;  /* 0x0000005500557308 */ /* 0x000ea20000000800 */
[----:B------:R-:W-:-:S01]  /*3b20*/  FFMA.FTZ R95, R99, UR40, -R83 ;  /* 0x00000028635f7c23 */ /* 0x000fc20008010853 */
[--C-:B------:R-:W-:Y:S01]  /*3b30*/  FFMA.FTZ R124, R151, UR40, -R83.reuse ;  /* 0x00000028977c7c23 */ /* 0x100fe20008010853 */
[----:B------:R-:W-:-:S01]  /*3b40*/  FFMA.FTZ R99, R103, UR40, -R83 ;  /* 0x0000002867637c23 */ /* 0x000fc20008010853 */
[----:B------:R-:W-:Y:S01]  /*3b50*/  FADD.FTZ R103, R7, R102 ;  /* 0x0000006607677221 */ /* 0x000fe20000010000 */
        /* <DEDUP_REMOVED lines=53> */
[----:B------:R-:W-:Y:S01]  /*3eb0*/  FFMA.FTZ R96, R96, UR40, -R83 ;  /* 0x0000002860607c23 */ /* 0x000fe20008010853 */
[----:B------:R-:W-:-:S02]  /*3ec0*/  F2FP.SATFINITE.E4M3.F32.PACK_AB_MERGE_C R204, R28, R21, RZ ;  /* 0x000000151ccc723e */ /* 0x000fc400048070ff */
[----:B------:R-:W-:Y:S02]  /*3ed0*/  F2FP.SATFINITE.E4M3.F32.PACK_AB_MERGE_C R85, R120, R85, RZ ;  /* 0x000000557855723e */ /* 0x000fe400048070ff */
[----:B------:R-:W-:Y:S01]  /*3ee0*/  F2FP.SATFINITE.E4M3.F32.PACK_AB_MERGE_C R113, R124, R113, RZ ;  /* 0x000000717c71723e */ /* 0x000fe200048070ff */
[----:B------:R-:W1:Y:S01]  /*3ef0*/  MUFU.EX2 R117, R117 ;  /* 0x0000007500757308 */ /* 0x000e620000000800 */
[----:B--2---:R-:W-:-:S01]  /*3f00*/  FADD.FTZ R125, R81, R102 ;  /* 0x00000066517d7221 */ /* 0x004fc20000010000 */
[----:B------:R-:W-:Y:S01]  /*3f10*/  F2FP.SATFINITE.E4M3.F32.PACK_AB_MERGE_C R201, R80, R77, R85 ;  /* 0x0000004d50c9723e */ /* 0x000fe20004807055 */
[----:B------:R-:W-:Y:S01]  /*3f20*/  IMAD.MOV.U32 R85, RZ, RZ, R87 ;  /* 0x000000ffff557224 */ /* 0x000fe200078e0057 */
[----:B------:R-:W-:Y:S01]  /*3f30*/  F2FP.SATFINITE.E4M3.F32.PACK_AB_MERGE_C R203, R112, R79, R113 ;  /* 0x0000004f70cb723e */ /* 0x000fe20004807071 */
[--C-:B------:R-:W-:Y:S01]  /*3f40*/  IMAD.MOV.U32 R80, RZ, RZ, R87.reuse ;  /* 0x000000ffff507224 */ /* 0x100fe200078e0057 */
[----:B------:R-:W-:Y:S01]  /*3f50*/  F2FP.SATFINITE.E4M3.F32.PACK_AB_MERGE_C R204, R14, R13, R204 ;  /* 0x0000000d0ecc723e */ /* 0x000fe200048070cc */
[----:B------:R-:W-:Y:S01]  /*3f60*/  IMAD.MOV.U32 R79, RZ, RZ, R87 ;  /* 0x000000ffff4f7224 */ /* 0x000fe200078e0057 */
[----:B------:R-:W2:Y:S01]  /*3f70*/  MUFU.EX2 R126, R126 ;  /* 0x0000007e007e7308 */ /* 0x000ea20000000800 */
[----:B0-----:R-:W-:-:S01]  /*3f80*/  FADD.FTZ R102, R116, R125 ;  /* 0x0000007d74667221 */ /* 0x001fc20000010000 */
[----:B------:R-:W-:-:S06]  /*3f90*/  IMAD.MOV.U32 R77, RZ, RZ, R87 ;  /* 0x000000ffff4d7224 */ /* 0x000fcc00078e0057 */
[----:B------:R-:W0:Y:S01]  /*3fa0*/  MUFU.EX2 R109, R109 ;  /* 0x0000006d006d7308 */ /* 0x000e220000000800 */
[----:B-1----:R-:W-:-:S01]  /*3fb0*/  FADD.FTZ R125, R117, R102 ;  /* 0x00000066757d7221 */ /* 0x002fc20000010000 */
[----:B------:R-:W-:Y:S01]  /*3fc0*/  FADD.FTZ R102, R28, R103 ;  /* 0x000000671c667221 */ /* 0x000fe20000010000 */
[----:B------:R-:W-:-:S03]  /*3fd0*/  IMAD.MOV.U32 R28, RZ, RZ, R87 ;  /* 0x000000ffff1c7224 */ /* 0x000fc600078e0057 */
[----:B------:R-:W-:Y:S02]  /*3fe0*/  FADD.FTZ R43, R15, R102 ;  /* 0x000000660f2b7221 */ /* 0x000fe40000010000 */
[----:B------:R-:W1:Y:S01]  /*3ff0*/  MUFU.EX2 R24, R24 ;  /* 0x0000001800187308 */ /* 0x000e620000000800 */
[----:B--2---:R-:W-:-:S01]  /*4000*/  FADD.FTZ R132, R126, R125 ;  /* 0x0000007d7e847221 */ /* 0x004fc20000010000 */
[----:B------:R-:W-:-:S04]  /*4010*/  F2FP.SATFINITE.E4M3.F32.PACK_AB_MERGE_C R117, R126, R117, RZ ;  /* 0x000000757e75723e */ /* 0x000fc800048070ff */
[----:B------:R-:W-:Y:S01]  /*4020*/  F2FP.SATFINITE.E4M3.F32.PACK_AB_MERGE_C R205, R116, R81, R117 ;  /* 0x0000005174cd723e */ /* 0x000fe20004807075 */
[----:B------:R-:W-:Y:S01]  /*4030*/  IMAD.MOV.U32 R81, RZ, RZ, R87 ;  /* 0x000000ffff517224 */ /* 0x000fe200078e0057 */
        /* <DEDUP_REMOVED lines=12> */
[----:B------:R-:W-:Y:S01]  /*4100*/  F2FP.SATFINITE.E4M3.F32.PACK_AB_MERGE_C R206, R32, R25, RZ ;  /* 0x0000001920ce723e */ /* 0x000fe200048070ff */
[----:B------:R-:W-:Y:S02]  /*4110*/  IMAD.MOV.U32 R32, RZ, RZ, R87 ;  /* 0x000000ffff207224 */ /* 0x000fe400078e0057 */
[----:B------:R-:W-:Y:S01]  /*4120*/  FADD.FTZ R103, R29, R102 ;  /* 0x000000661d677221 */ /* 0x000fe20000010000 */
[----:B------:R-:W-:-:S01]  /*4130*/  FFMA.FTZ R102, R26, UR40, -R83 ;  /* 0x000000281a667c23 */ /* 0x000fc20008010853 */
[----:B------:R-:W-:Y:S01]  /*4140*/  FFMA.FTZ R83, R100, UR40, -R83 ;  /* 0x0000002864537c23 */ /* 0x000fe20008010853 */
[----:B------:R-:W2:Y:S01]  /*4150*/  MUFU.EX2 R36, R36 ;  /* 0x0000002400247308 */ /* 0x000ea20000000800 */
[----:B0-----:R-:W-:-:S01]  /*4160*/  FADD.FTZ R125, R128, R125 ;  /* 0x0000007d807d7221 */ /* 0x001fc20000010000 */
[----:B------:R-:W-:Y:S01]  /*4170*/  F2FP.SATFINITE.E4M3.F32.PACK_AB_MERGE_C R121, R128, R121, RZ ;  /* 0x000000798079723e */ /* 0x000fe200048070ff */
[--C-:B------:R-:W-:Y:S01]  /*4180*/  IMAD.MOV.U32 R25, RZ, RZ, R87.reuse ;  /* 0x000000ffff197224 */ /* 0x100fe200078e0057 */
[----:B------:R-:W-:Y:S01]  /*4190*/  F2FP.SATFINITE.E4M3.F32.PACK_AB_MERGE_C R206, R24, R15, R206 ;  /* 0x0000000f18ce723e */ /* 0x000fe200048070ce */
[----:B------:R-:W-:Y:S01]  /*41a0*/  IMAD.MOV.U32 R24, RZ, RZ, R87 ;  /* 0x000000ffff187224 */ /* 0x000fe200078e0057 */
[----:B------:R-:W-:-:S02]  /*41b0*/  F2FP.SATFINITE.E4M3.F32.PACK_AB_MERGE_C R207, R122, R109, R121 ;  /* 0x0000006d7acf723e */ /* 0x000fc40004807079 */
        /* <DEDUP_REMOVED lines=9> */
[----:B--2---:R-:W-:-:S04]  /*4250*/  F2FP.SATFINITE.E4M3.F32.PACK_AB_MERGE_C R208, R40, R33, RZ ;  /* 0x0000002128d0723e */ /* 0x004fc800048070ff */
[----:B------:R-:W-:Y:S01]  /*4260*/  F2FP.SATFINITE.E4M3.F32.PACK_AB_MERGE_C R208, R36, R29, R208 ;  /* 0x0000001d24d0723e */ /* 0x000fe200048070d0 */
[----:B------:R-:W-:Y:S02]  /*4270*/  IMAD.MOV.U32 R36, RZ, RZ, R87 ;  /* 0x000000ffff247224 */ /* 0x000fe400078e0057 */
[----:B------:R-:W2:Y:S01]  /*4280*/  MUFU.EX2 R44, R44 ;  /* 0x0000002c002c7308 */ /* 0x000ea20000000800 */
[----:B0-----:R-:W-:-:S01]  /*4290*/  FADD.FTZ R103, R130, R103 ;  /* 0x0000006782677221 */ /* 0x001fc20000010000 */
[----:B------:R-:W-:Y:S01]  /*42a0*/  F2FP.SATFINITE.E4M3.F32.PACK_AB_MERGE_C R123, R130, R123, RZ ;  /* 0x0000007b827b723e */ /* 0x000fe200048070ff */
[----:B------:R-:W-:-:S03]  /*42b0*/  IMAD.MOV.U32 R29, RZ, RZ, R87 ;  /* 0x000000ffff1d7224 */ /* 0x000fc600078e0057 */
[----:B------:R-:W-:Y:S02]  /*42c0*/  F2FP.SATFINITE.E4M3.F32.PACK_AB_MERGE_C R209, R107, R106, R123 ;  /* 0x0000006a6bd1723e */ /* 0x000fe4000480707b */
[----:B------:R-:W0:Y:S08]  /*42d0*/  MUFU.EX2 R111, R111 ;  /* 0x0000006f006f7308 */ /* 0x000e300000000800 */
[----:B------:R3:W-:Y:S08]  /*42e0*/  MUFU.EX2 R43, R67 ;  /* 0x00000043002b7308 */ /* 0x0007f00000000800 */
[----:B------:R-:W4:Y:S01]  /*42f0*/  MUFU.EX2 R114, R114 ;  /* 0x0000007200727308 */ /* 0x000f220000000800 */
[----:B---3--:R-:W-:-:S01]  /*4300*/  FADD.FTZ R67, R33, R132 ;  /* 0x0000008421437221 */ /* 0x008fc20000010000 */
[----:B------:R-:W-:-:S03]  /*4310*/  IMAD.MOV.U32 R33, RZ, RZ, R87 ;  /* 0x000000ffff217224 */ /* 0x000fc600078e0057 */
[----:B------:R-:W-:Y:S01]  /*4320*/  FADD.FTZ R132, R40, R67 ;  /* 0x0000004328847221 */ /* 0x000fe20000010000 */
[----:B------:R-:W-:Y:S02]  /*4330*/  IMAD.MOV.U32 R40, RZ, RZ, R87 ;  /* 0x000000ffff287224 */ /* 0x000fe400078e0057 */
[----:B------:R-:W3:Y:S01]  /*4340*/  MUFU.EX2 R82, R82 ;  /* 0x0000005200527308 */ /* 0x000ee20000000800 */
[----:B------:R-:W-:-:S01]  /*4350*/  FADD.FTZ R67, R37, R132 ;  /* 0x0000008425437221 */ /* 0x000fc20000010000 */
[----:B-1----:R-:W-:-:S03]  /*4360*/  FADD.FTZ R132, R110, R103 ;  /* 0x000000676e847221 */ /* 0x002fc60000010000 */
[----:B--2---:R-:W-:Y:S01]  /*4370*/  FADD.FTZ R100, R44, R67 ;  /* 0x000000432c647221 */ /* 0x004fe20000010000 */
[----:B0-----:R-:W-:-:S02]  /*4380*/  FADD.FTZ R67, R111, R132 ;  /* 0x000000846f437221 */ /* 0x001fc40000010000 */
[----:B------:R-:W0:Y:S01]  /*4390*/  MUFU.EX2 R115, R115 ;  /* 0x0000007300737308 */ /* 0x000e220000000800 */
[----:B------:R-:W-:-:S01]  /*43a0*/  FADD.FTZ R103, R53, R100 ;  /* 0x0000006435677221 */ /* 0x000fc20000010000 */
[----:B----4-:R-:W-:Y:S01]  /*43b0*/  FADD.FTZ R12, R114, R67 ;  /* 0x00000043720c7221 */ /* 0x010fe20000010000 */
[----:B------:R-:W-:-:S05]  /*43c0*/  IMAD.MOV.U32 R67, RZ, RZ, R87 ;  /* 0x000000ffff437224 */ /* 0x000fca00078e0057 */
[----:B------:R-:W1:Y:S01]  /*43d0*/  MUFU.EX2 R74, R74 ;  /* 0x0000004a004a7308 */ /* 0x000e620000000800 */
[----:B---3--:R-:W-:-:S01]  /*43e0*/  FADD.FTZ R103, R82, R103 ;  /* 0x0000006752677221 */ /* 0x008fc20000010000 */
[----:B------:R-:W-:Y:S01]  /*43f0*/  F2FP.SATFINITE.E4M3.F32.PACK_AB_MERGE_C R210, R82, R53, RZ ;  /* 0x0000003552d2723e */ /* 0x000fe200048070ff */
[--C-:B------:R-:W-:Y:S02]  /*4400*/  IMAD.MOV.U32 R82, RZ, RZ, R87.reuse ;  /* 0x000000ffff527224 */ /* 0x100fe400078e0057 */
[--C-:B------:R-:W-:Y:S01]  /*4410*/  IMAD.MOV.U32 R53, RZ, RZ, R87.reuse ;  /* 0x000000ffff357224 */ /* 0x100fe200078e0057 */
[----:B------:R-:W-:Y:S01]  /*4420*/  F2FP.SATFINITE.E4M3.F32.PACK_AB_MERGE_C R210, R44, R37, R210 ;  /* 0x000000252cd2723e */ /* 0x000fe200048070d2 */
[----:B------:R-:W-:Y:S01]  /*4430*/  IMAD.MOV.U32 R44, RZ, RZ, R87 ;  /* 0x000000ffff2c7224 */ /* 0x000fe200078e0057 */
[----:B------:R-:W2:Y:S01]  /*4440*/  MUFU.EX2 R90, R90 ;  /* 0x0000005a005a7308 */ /* 0x000ea20000000800 */
[----:B0-----:R-:W-:-:S01]  /*4450*/  FADD.FTZ R11, R115, R12 ;  /* 0x0000000c730b7221 */ /* 0x001fc20000010000 */
[----:B------:R-:W-:Y:S01]  /*4460*/  F2FP.SATFINITE.E4M3.F32.PACK_AB_MERGE_C R114, R115, R114, RZ ;  /* 0x000000727372723e */ /* 0x000fe200048070ff */
[----:B------:R-:W-:-:S03]  /*4470*/  IMAD.MOV.U32 R37, RZ, RZ, R87 ;  /* 0x000000ffff257224 */ /* 0x000fc600078e0057 */
        /* <DEDUP_REMOVED lines=11> */
[C---:B------:R-:W-:Y:S01]  /*4530*/  F2FP.SATFINITE.E4M3.F32.PACK_AB_MERGE_C R212, R105.reuse, R86, RZ ;  /* 0x0000005669d4723e */ /* 0x040fe200048070ff */
[--C-:B------:R-:W-:Y:S02]  /*4540*/  IMAD.MOV.U32 R86, RZ, RZ, R87.reuse ;  /* 0x000000ffff567224 */ /* 0x100fe400078e0057 */
[----:B------:R-:W-:Y:S01]  /*4550*/  FADD.FTZ R105, R105, R12 ;  /* 0x0000000c69697221 */ /* 0x000fe20000010000 */
[----:B------:R-:W-:Y:S01]  /*4560*/  F2FP.SATFINITE.E4M3.F32.PACK_AB_MERGE_C R212, R89, R74, R212 ;  /* 0x0000004a59d4723e */ /* 0x000fe200048070d4 */
[----:B------:R-:W-:Y:S01]  /*4570*/  IMAD.MOV.U32 R74, RZ, RZ, R87 ;  /* 0x000000ffff4a7224 */ /* 0x000fe200078e0057 */
[----:B------:R-:W2:Y:S01]  /*4580*/  MUFU.EX2 R84, R84 ;  /* 0x0000005400547308 */ /* 0x000ea20000000800 */
[----:B0-----:R-:W-:-:S07]  /*4590*/  FADD.FTZ R20, R118, R21 ;  /* 0x0000001576147221 */ /* 0x001fce0000010000 */
[----:B------:R-:W0:Y:S01]  /*45a0*/  MUFU.EX2 R94, R94 ;  /* 0x0000005e005e7308 */ /* 0x000e220000000800 */
[----:B-1----:R-:W-:-:S01]  /*45b0*/  FADD.FTZ R11, R119, R20 ;  /* 0x00000014770b7221 */ /* 0x002fc20000010000 */
[----:B------:R-:W-:-:S04]  /*45c0*/  F2FP.SATFINITE.E4M3.F32.PACK_AB_MERGE_C R118, R119, R118, RZ ;  /* 0x000000767776723e */ /* 0x000fc800048070ff */
[----:B------:R-:W-:Y:S02]  /*45d0*/  F2FP.SATFINITE.E4M3.F32.PACK_AB_MERGE_C R213, R91, R90, R118 ;  /* 0x0000005a5bd5723e */ /* 0x000fe40004807076 */
[----:B------:R-:W1:Y:S01]  /*45e0*/  MUFU.EX2 R95, R95 ;  /* 0x0000005f005f7308 */ /* 0x000e620000000800 */
[----:B--2---:R-:W-:-:S07]  /*45f0*/  FADD.FTZ R12, R84, R105 ;  /* 0x00000069540c7221 */ /* 0x004fce0000010000 */
[----:B------:R-:W2:Y:S01]  /*4600*/  MUFU.EX2 R88, R88 ;  /* 0x0000005800587308 */ /* 0x000ea20000000800 */
[----:B0-----:R-:W-:-:S01]  /*4610*/  FADD.FTZ R20, R94, R11 ;  /* 0x0000000b5e147221 */ /* 0x001fc20000010000 */
[----:B------:R-:W-:-:S06]  /*4620*/  FADD.FTZ R11, R93, R12 ;  /* 0x0000000c5d0b7221 */ /* 0x000fcc0000010000 */
[----:B------:R-:W0:Y:S01]  /*4630*/  MUFU.EX2 R98, R98 ;  /* 0x0000006200627308 */ /* 0x000e220000000800 */
[----:B-1----:R-:W-:-:S07]  /*4640*/  FADD.FTZ R21, R95, R20 ;  /* 0x000000145f157221 */ /* 0x002fce0000010000 */
[----:B------:R-:W1:Y:S01]  /*4650*/  MUFU.EX2 R99, R99 ;  /* 0x0000006300637308 */ /* 0x000e620000000800 */
[----:B--2---:R-:W-:-:S01]  /*4660*/  FADD.FTZ R12, R88, R11 ;  /* 0x0000000b580c7221 */ /* 0x004fc20000010000 */
[----:B------:R-:W-:-:S03]  /*4670*/  F2FP.SATFINITE.E4M3.F32.PACK_AB_MERGE_C R214, R97, R88, RZ ;  /* 0x0000005861d6723e */ /* 0x000fc600048070ff */
[----:B------:R-:W-:Y:S01]  /*4680*/  FADD.FTZ R97, R97, R12 ;  /* 0x0000000c61617221 */ /* 0x000fe20000010000 */
[----:B------:R-:W-:Y:S01]  /*4690*/  F2FP.SATFINITE.E4M3.F32.PACK_AB_MERGE_C R214, R93, R84, R214 ;  /* 0x000000545dd6723e */ /* 0x000fe200048070d6 */
[----:B------:R-:W-:Y:S01]  /*46a0*/  IMAD.MOV.U32 R84, RZ, RZ, R87 ;  /* 0x000000ffff547224 */ /* 0x000fe200078e0057 */
[----:B------:R-:W2:Y:S01]  /*46b0*/  MUFU.EX2 R56, R56 ;  /* 0x0000003800387308 */ /* 0x000ea20000000800 */
[----:B0-----:R-:W-:-:S07]  /*46c0*/  FADD.FTZ R20, R98, R21 ;  /* 0x0000001562147221 */ /* 0x001fce0000010000 */
[----:B------:R-:W0:Y:S01]  /*46d0*/  MUFU.EX2 R58, R58 ;  /* 0x0000003a003a7308 */ /* 0x000e220000000800 */
[C---:B-1----:R-:W-:Y:S01]  /*46e0*/  F2FP.SATFINITE.E4M3.F32.PACK_AB_MERGE_C R98, R99.reuse, R98, RZ ;  /* 0x000000626362723e */ /* 0x042fe200048070ff */
[----:B------:R-:W-:-:S03]  /*46f0*/  FADD.FTZ R99, R99, R20 ;  /* 0x0000001463637221 */ /* 0x000fc60000010000 */
[----:B------:R-:W-:-:S03]  /*4700*/  F2FP.SATFINITE.E4M3.F32.PACK_AB_MERGE_C R215, R95, R94, R98 ;  /* 0x0000005e5fd7723e */ /* 0x000fc60004807062 */
        /* <DEDUP_REMOVED lines=10> */
[----:B------:R-:W-:-:S03]  /*47b0*/  F2FP.SATFINITE.E4M3.F32.PACK_AB_MERGE_C R60, R101, R60, RZ ;  /* 0x0000003c653c723e */ /* 0x000fc600048070ff */
[----:B------:R-:W-:Y:S01]  /*47c0*/  FADD.FTZ R8, R101, R8 ;  /* 0x0000000865087221 */ /* 0x000fe20000010000 */
[----:B------:R-:W-:Y:S01]  /*47d0*/  F2FP.SATFINITE.E4M3.F32.PACK_AB_MERGE_C R216, R57, R56, R60 ;  /* 0x0000003839d8723e */ /* 0x000fe2000480703c */
[----:B------:R-:W-:Y:S01]  /*47e0*/  IMAD.MOV.U32 R60, RZ, RZ, R87 ;  /* 0x000000ffff3c7224 */ /* 0x000fe200078e0057 */
[----:B------:R-:W0:Y:S01]  /*47f0*/  MUFU.EX2 R4, R4 ;  /* 0x0000000400047308 */ /* 0x000e220000000800 */
[----:B-1----:R-:W-:-:S01]  /*4800*/  FADD.FTZ R10, R62, R9 ;  /* 0x000000093e0a7221 */ /* 0x002fc20000010000 */
[----:B------:R-:W-:Y:S01]  /*4810*/  FADD.FTZ R5, R61, R8 ;  /* 0x000000083d057221 */ /* 0x000fe20000010000 */
[--C-:B------:R-:W-:Y:S02]  /*4820*/  IMAD.MOV.U32 R57, RZ, RZ, R87.reuse ;  /* 0x000000ffff397224 */ /* 0x100fe400078e0057 */
[----:B------:R-:W-:-:S03]  /*4830*/  IMAD.MOV.U32 R56, RZ, RZ, R87 ;  /* 0x000000ffff387224 */ /* 0x000fc600078e0057 */
        /* <DEDUP_REMOVED lines=9> */
[----:B------:R-:W-:Y:S01]  /*48d0*/  FADD.FTZ R9, R43, R8 ;  /* 0x000000082b097221 */ /* 0x000fe20000010000 */
[----:B------:R-:W-:Y:S01]  /*48e0*/  IMAD.MOV.U32 R58, RZ, RZ, R87 ;  /* 0x000000ffff3a7224 */ /* 0x000fe200078e0057 */
[----:B------:R-:W0:Y:S01]  /*48f0*/  MUFU.EX2 R70, R70 ;  /* 0x0000004600467308 */ /* 0x000e220000000800 */
[----:B-1----:R-:W-:-:S07]  /*4900*/  FADD.FTZ R5, R64, R5 ;  /* 0x0000000540057221 */ /* 0x002fce0000010000 */
[----:B------:R-:W1:Y:S01]  /*4910*/  MUFU.EX2 R31, R31 ;  /* 0x0000001f001f7308 */ /* 0x000e620000000800 */
[----:B--2---:R-:W-:-:S07]  /*4920*/  FADD.FTZ R8, R68, R5 ;  /* 0x0000000544087221 */ /* 0x004fce0000010000 */
[----:B------:R-:W2:Y:S01]  /*4930*/  MUFU.EX2 R71, R71 ;  /* 0x0000004700477308 */ /* 0x000ea20000000800 */
[----:B0-----:R-:W-:-:S07]  /*4940*/  FADD.FTZ R10, R70, R9 ;  /* 0x00000009460a7221 */ /* 0x001fce0000010000 */
[----:B------:R-:W0:Y:S01]  /*4950*/  MUFU.EX2 R26, R42 ;  /* 0x0000002a001a7308 */ /* 0x000e220000000800 */
[C---:B-1----:R-:W-:Y:S01]  /*4960*/  F2FP.SATFINITE.E4M3.F32.PACK_AB_MERGE_C R68, R31.reuse, R68, RZ ;  /* 0x000000441f44723e */ /* 0x042fe200048070ff */
[----:B------:R-:W-:-:S03]  /*4970*/  FADD.FTZ R31, R31, R8 ;  /* 0x000000081f1f7221 */ /* 0x000fc60000010000 */
[----:B------:R-:W-:Y:S01]  /*4980*/  F2FP.SATFINITE.E4M3.F32.PACK_AB_MERGE_C R218, R64, R61, R68 ;  /* 0x0000003d40da723e */ /* 0x000fe20004807044 */
[----:B------:R-:W-:-:S01]  /*4990*/  FADD.FTZ R8, R34, R31 ;  /* 0x0000001f22087221 */ /* 0x000fc20000010000 */
[----:B------:R-:W-:Y:S01]  /*49a0*/  IMAD.MOV.U32 R68, RZ, RZ, R87 ;  /* 0x000000ffff447224 */ /* 0x000fe200078e0057 */
[----:B------:R-:W-:Y:S01]  /*49b0*/  MUFU.EX2 R38, R38 ;  /* 0x0000002600267308 */ /* 0x000fe20000000800 */
[C---:B--2---:R-:W-:Y:S01]  /*49c0*/  F2FP.SATFINITE.E4M3.F32.PACK_AB_MERGE_C R70, R71.reuse, R70, RZ ;  /* 0x000000464746723e */ /* 0x044fe200048070ff */
[----:B------:R-:W-:Y:S01]  /*49d0*/  FADD.FTZ R71, R71, R10 ;  /* 0x0000000a47477221 */ /* 0x000fe20000010000 */
[----:B------:R-:W-:-:S01]  /*49e0*/  FADD.FTZ R9, R35, R8 ;  /* 0x0000000823097221 */ /* 0x000fc20000010000 */
[--C-:B------:R-:W-:Y:S01]  /*49f0*/  IMAD.MOV.U32 R64, RZ, RZ, R87.reuse ;  /* 0x000000ffff407224 */ /* 0x100fe200078e0057 */
[----:B------:R-:W-:Y:S01]  /*4a00*/  F2FP.SATFINITE.E4M3.F32.PACK_AB_MERGE_C R219, R43, R4, R70 ;  /* 0x000000042bdb723e */ /* 0x000fe20004807046 */
[----:B------:R-:W-:Y:S02]  /*4a10*/  IMAD.MOV.U32 R70, RZ, RZ, R87 ;  /* 0x000000ffff467224 */ /* 0x000fe400078e0057 */
[----:B------:R-:W1:Y:S01]  /*4a20*/  MUFU.EX2 R39, R39 ;  /* 0x0000002700277308 */ /* 0x000e620000000800 */
[----:B0-----:R-:W-:-:S01]  /*4a30*/  FADD.FTZ R10, R26, R71 ;  /* 0x000000471a0a7221 */ /* 0x001fc20000010000 */
[----:B------:R-:W-:-:S02]  /*4a40*/  IMAD.MOV.U32 R71, RZ, RZ, R87 ;  /* 0x000000ffff477224 */ /* 0x000fc400078e0057 */
[--C-:B------:R-:W-:Y:S02]  /*4a50*/  IMAD.MOV.U32 R61, RZ, RZ, R87.reuse ;  /* 0x000000ffff3d7224 */ /* 0x100fe400078e0057 */
[--C-:B------:R-:W-:Y:S02]  /*4a60*/  IMAD.MOV.U32 R43, RZ, RZ, R87.reuse ;  /* 0x000000ffff2b7224 */ /* 0x100fe400078e0057 */
[----:B------:R0:W2:Y:S01]  /*4a70*/  MUFU.EX2 R7, R66 ;  /* 0x0000004200077308 */ /* 0x0000a20000000800 */
[--C-:B------:R-:W-:Y:S02]  /*4a80*/  IMAD.MOV.U32 R42, RZ, RZ, R87.reuse ;  /* 0x000000ffff2a7224 */ /* 0x100fe400078e0057 */
[----:B------:R-:W-:-:S05]  /*4a90*/  IMAD.MOV.U32 R31, RZ, RZ, R87 ;  /* 0x000000ffff1f7224 */ /* 0x000fca00078e0057 */
[----:B------:R-:W3:Y:S01]  /*4aa0*/  MUFU.EX2 R46, R46 ;  /* 0x0000002e002e7308 */ /* 0x000ee20000000800 */
[----:B-1----:R-:W-:Y:S01]  /*4ab0*/  F2FP.SATFINITE.E4M3.F32.PACK_AB_MERGE_C R8, R39, R38, RZ ;  /* 0x000000262708723e */ /* 0x002fe200048070ff */
[----:B------:R-:W-:Y:S01]  /*4ac0*/  FADD.FTZ R38, R38, R9 ;  /* 0x0000000926267221 */ /* 0x000fe20000010000 */
[----:B0-----:R-:W-:Y:S02]  /*4ad0*/  IMAD.MOV.U32 R66, RZ, RZ, R87 ;  /* 0x000000ffff427224 */ /* 0x001fe400078e0057 */
[----:B------:R-:W-:Y:S01]  /*4ae0*/  F2FP.SATFINITE.E4M3.F32.PACK_AB_MERGE_C R220, R35, R34, R8 ;  /* 0x0000002223dc723e */ /* 0x000fe20004807008 */
[----:B------:R-:W-:-:S01]  /*4af0*/  FADD.FTZ R38, R39, R38 ;  /* 0x0000002627267221 */ /* 0x000fc20000010000 */
[----:B------:R-:W-:Y:S01]  /*4b00*/  IMAD.MOV.U32 R39, RZ, RZ, R87 ;  /* 0x000000ffff277224 */ /* 0x000fe200078e0057 */
[----:B------:R-:W0:Y:S01]  /*4b10*/  MUFU.EX2 R47, R47 ;  /* 0x0000002f002f7308 */ /* 0x000e220000000800 */
[----:B--2---:R-:W-:-:S01]  /*4b20*/  FADD.FTZ R11, R7, R10 ;  /* 0x0000000a070b7221 */ /* 0x004fc20000010000 */
[----:B------:R-:W-:-:S02]  /*4b30*/  IMAD.MOV.U32 R35, RZ, RZ, R87 ;  /* 0x000000ffff237224 */ /* 0x000fc400078e0057 */
[----:B------:R-:W-:-:S04]  /*4b40*/  IMAD.MOV.U32 R34, RZ, RZ, R87 ;  /* 0x000000ffff227224 */ /* 0x000fc800078e0057 */
[----:B------:R-:W-:Y:S01]  /*4b50*/  MUFU.EX2 R45, R45 ;  /* 0x0000002d002d7308 */ /* 0x000fe20000000800 */
[----:B---3--:R-:W-:-:S07]  /*4b60*/  FADD.FTZ R8, R46, R11 ;  /* 0x0000000b2e087221 */ /* 0x008fce0000010000 */
[----:B------:R-:W1:Y:S01]  /*4b70*/  MUFU.EX2 R52, R52 ;  /* 0x0000003400347308 */ /* 0x000e620000000800 */
[C---:B0-----:R-:W-:Y:S01]  /*4b80*/  F2FP.SATFINITE.E4M3.F32.PACK_AB_MERGE_C R46, R47.reuse, R46, RZ ;  /* 0x0000002e2f2e723e */ /* 0x041fe200048070ff */
[----:B------:R-:W-:-:S03]  /*4b90*/  FADD.FTZ R47, R47, R8 ;  /* 0x000000082f2f7221 */ /* 0x000fc60000010000 */
[----:B------:R-:W-:Y:S01]  /*4ba0*/  F2FP.SATFINITE.E4M3.F32.PACK_AB_MERGE_C R221, R7, R26, R46 ;  /* 0x0000001a07dd723e */ /* 0x000fe2000480702e */
        /* <DEDUP_REMOVED lines=14> */
[----:B------:R-:W-:-:S03]  /*4c90*/  IMAD.MOV.U32 R41, RZ, RZ, R87 ;  /* 0x000000ffff297224 */ /* 0x000fc600078e0057 */
[----:B------:R-:W-:Y:S01]  /*4ca0*/  FADD.FTZ R45, R45, R48 ;  /* 0x000000302d2d7221 */ /* 0x000fe20000010000 */
[----:B------:R-:W-:Y:S01]  /*4cb0*/  IMAD.MOV.U32 R48, RZ, RZ, R87 ;  /* 0x000000ffff307224 */ /* 0x000fe200078e0057 */
[----:B------:R-:W1:Y:S01]  /*4cc0*/  MUFU.EX2 R55, R55 ;  /* 0x0000003700377308 */ /* 0x000e620000000800 */
[----:B0-----:R-:W-:-:S01]  /*4cd0*/  FADD.FTZ R9, R51, R8 ;  /* 0x0000000833097221 */ /* 0x001fc20000010000 */
[----:B------:R-:W-:Y:S01]  /*4ce0*/  FADD.FTZ R52, R52, R45 ;  /* 0x0000002d34347221 */ /* 0x000fe20000010000 */
[----:B------:R-:W-:-:S05]  /*4cf0*/  IMAD.MOV.U32 R45, RZ, RZ, R87 ;  /* 0x000000ffff2d7224 */ /* 0x000fca00078e0057 */
        /* <DEDUP_REMOVED lines=22> */
[----:B------:R-:W-:Y:S02]  /*4e60*/  FADD.FTZ R65, R65, R104 ;  /* 0x0000006841417221 */ /* 0x000fe40000010000 */
        /* <DEDUP_REMOVED lines=13> */
[----:B------:R-:W-:-:S07]  /*4f40*/  IMAD.MOV.U32 R27, RZ, RZ, R87 ;  /* 0x000000ffff1b7224 */ /* 0x000fce00078e0057 */
[----:B------:R-:W2:Y:S01]  /*4f50*/  MUFU.EX2 R69, R69 ;  /* 0x0000004500457308 */ /* 0x000ea20000000800 */
[----:B0-----:R-:W-:-:S07]  /*4f60*/  F2FP.SATFINITE.E4M3.F32.PACK_AB_MERGE_C R4, R78, R75, RZ ;  /* 0x0000004b4e04723e */ /* 0x001fce00048070ff */
[----:B------:R-:W0:Y:S01]  /*4f70*/  MUFU.EX2 R76, R76 ;  /* 0x0000004c004c7308 */ /* 0x000e220000000800 */
[----:B-1----:R-:W-:-:S07]  /*4f80*/  FADD.FTZ R5, R73, R108 ;  /* 0x0000006c49057221 */ /* 0x002fce0000010000 */
        /* <DEDUP_REMOVED lines=54> */
[----:B------:R-:W-:Y:S01]  /*52f0*/  UIADD3 UR47, UR47, -0x2, URZ ;  /* 0xfffffffe2f2f7890 */ /* 0x000fe2000fffe03f */
[----:B------:R-:W-:Y:S01]  /*5300*/  UMOV UR52, UR44 ;  /* 0x0000002c00347c82 */ /* 0x000fe20008000000 */
[----:B------:R-:W-:-:S10]  /*5310*/  UMOV UR50, UR51 ;  /* 0x0000003300327c82 */ /* 0x000fd40008000000 */
.L_x_5784:
[----:B------:R-:W-:Y:S01]  /*5320*/  ISETP.NE.AND P2, PT, RZ, UR37, PT ;  /* 0x00000025ff007c0c */ /* 0x000fe2000bf45270 */
[----:B------:R-:W-:-:S04]  /*5330*/  UISETP.NE.AND UP0, UPT, UR50, 0x1, UPT ;  /* 0x000000013200788c */ /* 0x000fc8000bf05270 */
[----:B------:R-:W-:-:S04]  /*5340*/  USEL UR44, URZ, 0x1, UP0 ;  /* 0x000000013f2c7887 */ /* 0x000fc80008000000 */
[----:B------:R-:W-:-:S04]  /*5350*/  ULOP3.LUT UR44, UR52, UR44, URZ, 0x3c, !UPT ;  /* 0x0000002c342c7292 */ /* 0x000fc8000f8e3c3f */
[----:B------:R-:W-:Y:S08]  /*5360*/  @P2 BRA `(.L_x_5775) ;  /* 0x0000000000382947 */ /* 0x000ff00003800000 */
[----:B------:R-:W-:Y:S05]  /*5370*/  @!P0 BRA `(.L_x_5776) ;  /* 0x0000000000048947 */ /* 0x000fea0003800000 */
[----:B------:R-:W-:Y:S01]  /*5380*/  BPT.TRAP 0x1 ;  /* 0x000000040000795c */ /* 0x000fe20000300000 */
.L_x_5776:
        /* <DEDUP_REMOVED lines=9> */
.L_x_5777:
[----:B-1----:R-:W-:Y:S05]  /*5420*/  @P1 BRA `(.L_x_5775) ;  /* 0x0000000000081947 */ /* 0x002fea0003800000 */
[----:B------:R-:W1:Y:S02]  /*5430*/  SYNCS.PHASECHK.TRANS64.TRYWAIT P1, [UR6+0x2e830], R3 ;  /* 0x02e83003ff0075a7 */ /* 0x000e640008020146 */
[----:B-1----:R-:W-:Y:S05]  /*5440*/  @!P1 BRA `(.L_x_5778) ;  /* 0x0000009000c49947 */ /* 0x002fea0003800000 */
.L_x_5775:
[----:B01----:R-:W-:Y:S01]  /*5450*/  VIADD R3, R22, 0x8 ;  /* 0x0000000816037836 */ /* 0x003fe20000000000 */
[----:B------:R-:W-:Y:S01]  /*5460*/  R2UR UR53, R0 ;  /* 0x00000000003572ca */ /* 0x000fe200000e0000 */
[----:B------:R-:W-:Y:S01]  /*5470*/  UIADD3 UR51, UR50, 0x1, URZ ;  /* 0x0000000132337890 */ /* 0x000fe2000fffe03f */
[----:B------:R-:W-:Y:S02]  /*5480*/  UMOV UR19, 0x40000040 ;  /* 0x4000004000137882 */ /* 0x000fe40000000000 */
[----:B------:R0:W-:Y:S01]  /*5490*/  BAR.SYNC.DEFER_BLOCKING R3, 0x100 ;  /* 0x000400030000751d */ /* 0x0001e20000010000 */
[----:B------:R-:W-:-:S04]  /*54a0*/  UISETP.NE.AND UP0, UPT, UR51, 0x2, UPT ;  /* 0x000000023300788c */ /* 0x000fc8000bf05270 */
[----:B------:R-:W-:Y:S01]  /*54b0*/  USEL UR51, UR51, URZ, UP0 ;  /* 0x0000003f33337287 */ /* 0x000fe20008000000 */
[----:B------:R-:W-:Y:S01]  /*54c0*/  UMOV UR20, UR16 ;  /* 0x0000001000147c82 */ /* 0x000fe20008000000 */
[----:B------:R-:W-:Y:S02]  /*54d0*/  UMOV UR21, UR17 ;  /* 0x0000001100157c82 */ /* 0x000fe40008000000 */
[----:B------:R-:W-:Y:S01]  /*54e0*/  UIMAD UR53, UR51, 0x700, UR53 ;  /* 0x00000700333578a4 */ /* 0x000fe2000f8e0235 */
[----:B------:R-:W-:Y:S01]  /*54f0*/  UMOV UR23, 0x40000040 ;  /* 0x4000004000177882 */ /* 0x000fe20000000000 */
[----:B------:R-:W-:Y:S02]  /*5500*/  UMOV UR24, UR16 ;  /* 0x0000001000187c82 */ /* 0x000fe40008000000 */
[----:B------:R-:W-:Y:S02]  /*5510*/  UIADD3 UR22, UR53, 0x100, URZ ;  /* 0x0000010035167890 */ /* 0x000fe4000fffe03f */
[----:B------:R-:W-:-:S02]  /*5520*/  UIADD3 UR26, UR53, 0x200, URZ ;  /* 0x00000200351a7890 */ /* 0x000fc4000fffe03f */
[----:B------:R-:W-:Y:S01]  /*5530*/  UMOV UR18, UR53 ;  /* 0x0000003500127c82 */ /* 0x000fe20008000000 */
[----:B------:R-:W-:Y:S01]  /*5540*/  UMOV UR25, UR17 ;  /* 0x0000001100197c82 */ /* 0x000fe20008000000 */
[----:B------:R-:W-:Y:S01]  /*5550*/  UMOV UR27, 0x40000040 ;  /* 0x40000040001b7882 */ /* 0x000fe20000000000 */
[----:B------:R-:W-:Y:S01]  /*5560*/  UIADD3 UR30, UR53, 0x300, URZ ;  /* 0x00000300351e7890 */ /* 0x000fe2000fffe03f */
[----:B------:R-:W-:Y:S01]  /*5570*/  UMOV UR28, UR16 ;  /* 0x00000010001c7c82 */ /* 0x000fe20008000000 */
[----:B------:R-:W-:Y:S01]  /*5580*/  UMOV UR29, UR17 ;  /* 0x00000011001d7c82 */ /* 0x000fe20008000000 */
[----:B------:R-:W-:Y:S01]  /*5590*/  WARPGROUP.ARRIVE ;  /* 0x00000000000079c5 */ /* 0x000fe20000000000 */
[----:B------:R-:W-:Y:S01]  /*55a0*/  UMOV UR31, 0x40000040 ;  /* 0x40000040001f7882 */ /* 0x000fe20000000000 */
[----:B------:R-:W-:Y:S01]  /*55b0*/  UIADD3 UR34, UR53, 0x400, URZ ;  /* 0x0000040035227890 */ /* 0x000fe2000fffe03f */
[----:B------:R-:W-:Y:S01]  /*55c0*/  UMOV UR32, UR16 ;  /* 0x0000001000207c82 */ /* 0x000fe20008000000 */
[----:B------:R-:W-:-:S02]  /*55d0*/  UMOV UR33, UR17 ;  /* 0x0000001100217c82 */ /* 0x000fc40008000000 */
[----:B------:R-:W-:Y:S01]  /*55e0*/  QGMMA.64x32x32.F32.E4M3.E4M3 R184, gdesc[UR16], RZ, !UPT, gsb0 ;  /* 0x0060000010b879f3 */ /* 0x000fe2000c0008ff */
        /* <DEDUP_REMOVED lines=160> */
.L_x_5780:
[----:B------:R-:W-:Y:S01]  /*5ff0*/  ULEA UR6, UR50, UR39, 0x3 ;  /* 0x0000002732067291 */ /* 0x000fe2000f8e183f */
[----:B------:R-:W-:-:S05]  /*6000*/  IMAD.U32 R3, RZ, RZ, UR52 ;  /* 0x00000034ff037e24 */ /* 0x000fca000f8e00ff */
[----:B------:R-:W-:-:S04]  /*6010*/  SHF.L.U32 R3, R3, 0x1f, RZ ;  /* 0x0000001f03037819 */ /* 0x000fc800000006ff */
[----:B------:R0:W1:Y:S01]  /*6020*/  SYNCS.PHASECHK.TRANS64.TRYWAIT P1, [UR6+0x2e850], R3 ;  /* 0x02e85003ff0075a7 */ /* 0x0000620008020146 */
[----:B------:R-:W-:Y:S05]  /*6030*/  @!P0 BRA `(.L_x_5781) ;  /* 0x0000000000048947 */ /* 0x000fea0003800000 */
[----:B------:R-:W-:Y:S01]  /*6040*/  BPT.TRAP 0x1 ;  /* 0x000000040000795c */ /* 0x000fe20000300000 */
.L_x_5781:
[----:B-1----:R-:W-:Y:S05]  /*6050*/  @P1 BRA `(.L_x_5779) ;  /* 0x0000000000081947 */ /* 0x002fea0003800000 */
[----:B------:R-:W1:Y:S02]  /*6060*/  SYNCS.PHASECHK.TRANS64.TRYWAIT P1, [UR6+0x2e850], R3 ;  /* 0x02e85003ff0075a7 */ /* 0x000e640008020146 */
[----:B-1----:R-:W-:Y:S05]  /*6070*/  @!P1 BRA `(.L_x_5782) ;  /* 0x0000008400d09947 */ /* 0x002fea0003800000 */
.L_x_5779:
[----:B------:R-:W-:Y:S01]  /*6080*/  UIADD3 UR6, UR39, 0x400, URZ ;  /* 0x0000040027067890 */ /* 0x000fe2000fffe03f */
[----:B------:R-:W-:Y:S01]  /*6090*/  WARPGROUP.ARRIVE ;  /* 0x00000000000079c5 */ /* 0x000fe20000000000 */
[----:B------:R-:W-:Y:S01]  /*60a0*/  UMOV UR7, 0xc0000010 ;  /* 0xc000001000077882 */ /* 0x000fe20000000000 */
[----:B-1----:R-:W-:Y:S01]  /*60b0*/  FMNMX.FTZ R6, R184, R7, !PT ;  /* 0x00000007b8067209 */ /* 0x002fe20007810000 */
[----:B------:R-:W-:Y:S01]  /*60c0*/  USHF.R.U32.HI UR6, URZ, 0x4, UR6 ;  /* 0x000000043f067899 */ /* 0x000fe20008011606 */
[----:B------:R-:W-:Y:S02]  /*60d0*/  FMNMX.FTZ R8, R186, R9, !PT ;  /* 0x00000009ba087209 */ /* 0x000fe40007810000 */
[----:B------:R-:W1:Y:S01]  /*60e0*/  S2R R233, SR_TID.X ;  /* 0x0000000000e97919 */ /* 0x000e620000002100 */
[----:B0-----:R-:W-:Y:S01]  /*60f0*/  FMNMX.FTZ R3, R185, R6, !PT ;  /* 0x00000006b9037209 */ /* 0x001fe20007810000 */
        /* <DEDUP_REMOVED lines=12> */
[----:B------:R-:W-:Y:S01]  /*61c0*/  QGMMA.64x128x32.F32.E4M3.E4M3 R24, R200, gdesc[UR4], R24, gsb0 ;  /* 0x01e00004c8187df3 */ /* 0x000fe20008000818 */
        /* <DEDUP_REMOVED lines=71> */
[----:B------:R-:W-:Y:S01]  /*6640*/  FMNMX.FTZ R6, R104, R3, !PT ;  /* 0x0000000368067209 */ /* 0x000fe20007810000 */
[----:B------:R-:W-:-:S02]  /*6650*/  WARPGROUP.DEPBAR.LE gsb0, 0x0 ;  /* 0x00008000000079c5 */ /* 0x000fc40000010000 */
[----:B------:R-:W-:Y:S01]  /*6660*/  WARPGROUP.ARRIVE ;  /* 0x00000000000079c5 */ /* 0x000fe20000000000 */
[----:B------:R-:W-:Y:S02]  /*6670*/  FMNMX.FTZ R3, R105, R6, !PT ;  /* 0x0000000669037209 */ /* 0x000fe40007810000 */
[----:B------:R-:W-:Y:S02]  /*6680*/  FMNMX.FTZ R8, R106, R11, !PT ;  /* 0x0000000b6a087209 */ /* 0x000fe40007810000 */
[----:B------:R-:W-:Y:S01]  /*6690*/  FMNMX.FTZ R6, R108, R3, !PT ;  /* 0x000000036c067209 */ /* 0x000fe20007810000 */
[----:B------:R-:W-:Y:S01]  /*66a0*/  QGMMA.64x128x32.F32.E4M3.E4M3 R24, R204, gdesc[UR4], R24, gsb0 ;  /* 0x01e00004cc187df3 */ /* 0x000fe20008000818 */
        /* <DEDUP_REMOVED lines=31> */
[----:B------:R-:W-:-:S05]  /*68a0*/  FMNMX.FTZ R8, R103, R8, !PT ;  /* 0x0000000867087209 */ /* 0x000fca0007810000 */
[----:B------:R-:W1:Y:S01]  /*68b0*/  SHFL.BFLY PT, R13, R8, 0x2, 0x1f ;  /* 0x0c401f00080d7f89 */ /* 0x000e6200000e0000 */
[----:B0-----:R-:W-:Y:S01]  /*68c0*/  FMNMX.FTZ R11, R10, R3, !PT ;  /* 0x000000030a0b7209 */ /* 0x001fe20007810000 */
[----:B------:R-:W-:-:S04]  /*68d0*/  IMAD.U32 R10, RZ, RZ, UR40 ;  /* 0x00000028ff0a7e24 */ /* 0x000fc8000f8e00ff */
[----:B------:R-:W0:Y:S01]  /*68e0*/  SHFL.BFLY PT, R6, R11, 0x1, 0x1f ;  /* 0x0c201f000b067f89 */ /* 0x000e2200000e0000 */
[----:B-1----:R-:W-:-:S05]  /*68f0*/  FMNMX.FTZ R13, R8, R13, !PT ;  /* 0x0000000d080d7209 */ /* 0x002fca0007810000 */
[----:B------:R-:W1:Y:S01]  /*6900*/  SHFL.BFLY PT, R12, R13, 0x1, 0x1f ;  /* 0x0c201f000d0c7f89 */ /* 0x000e6200000e0000 */
[----:B0-----:R-:W-:-:S05]  /*6910*/  FMNMX.FTZ R3, R11, R6, !PT ;  /* 0x000000060b037209 */ /* 0x001fca0007810000 */
[----:B------:R-:W-:Y:S01]  /*6920*/  FADD.FTZ R7, -R3, R7 ;  /* 0x0000000703077221 */ /* 0x000fe20000010100 */
[----:B-1----:R-:W-:-:S03]  /*6930*/  FMNMX.FTZ R6, R13, R12, !PT ;  /* 0x0000000c0d067209 */ /* 0x002fc60007810000 */
[----:B------:R-:W-:Y:S02]  /*6940*/  FMUL.FTZ R8, R7, UR40 ;  /* 0x0000002807087c20 */ /* 0x000fe40008410000 */
        /* <DEDUP_REMOVED lines=19> */
[----:B------:R-:W-:-:S02]  /*6a80*/  WARPGROUP.DEPBAR.LE gsb0, 0x0 ;  /* 0x00008000000079c5 */ /* 0x000fc40000010000 */
[----:B------:R-:W-:Y:S01]  /*6a90*/  WARPGROUP.ARRIVE ;  /* 0x00000000000079c5 */ /* 0x000fe20000000000 */
[----:B------:R-:W-:-:S01]  /*6aa0*/  FFMA.FTZ R181, R181, UR40, -R9 ;  /* 0x00000028b5b57c23 */ /* 0x000fc20008010809 */
[--C-:B------:R-:W-:Y:S01]  /*6ab0*/  FFMA.FTZ R152, R152, UR40, -R9.reuse ;  /* 0x0000002898987c23 */ /* 0x100fe20008010809 */
[----:B------:R-:W-:-:S01]  /*6ac0*/  FFMA.FTZ R153, R153, UR40, -R9 ;  /* 0x0000002899997c23 */ /* 0x000fc20008010809 */
[--C-:B------:R-:W-:Y:S01]  /*6ad0*/  FFMA.FTZ R156, R156, UR40, -R9.reuse ;  /* 0x000000289c9c7c23 */ /* 0x100fe20008010809 */
[----:B------:R-:W-:-:S01]  /*6ae0*/  FFMA.FTZ R157, R157, UR40, -R9 ;  /* 0x000000289d9d7c23 */ /* 0x000fc20008010809 */
[----:B------:R-:W-:Y:S01]  /*6af0*/  QGMMA.64x128x32.F32.E4M3.E4M3 R24, R208, gdesc[UR4], R24, gsb0 ;  /* 0x01e00004d0187df3 */ /* 0x000fe20008000818 */
        /* <DEDUP_REMOVED lines=112> */
[----:B------:R-:W-:-:S05]  /*7200*/  FFMA.FTZ R101, R103, UR40, -R101 ;  /* 0x0000002867657c23 */ /* 0x000fca0008010865 */
        /* <DEDUP_REMOVED lines=10> */
[----:B------:R-:W-:Y:S01]  /*72b0*/  QGMMA.64x128x32.F32.E4M3.E4M3 R24, R212, gdesc[UR4], R24, gsb0 ;  /* 0x01e00004d4187df3 */ /* 0x000fe20008000818 */
[----:B------:R-:W-:Y:S01]  /*72c0*/  UIADD3 UR6, UR10, 0x400, URZ ;  /* 0x000004000a067890 */ /* 0x000fe2000fffe03f */
[----:B------:R-:W-:-:S04]  /*72d0*/  UMOV UR7, 0xc0000010 ;  /* 0xc000001000077882 */ /* 0x000fc80000000000 */
        /* <DEDUP_REMOVED lines=40> */
[----:B------:R-:W-:Y:S01]  /*7560*/  QGMMA.64x128x32.F32.E4M3.E4M3 R24, R216, gdesc[UR4], R24, gsb0 ;  /* 0x01e00004d8187df3 */ /* 0x000fe20008000818 */
[----:B------:R-:W-:Y:S01]  /*7570*/  UIADD3 UR6, UR10, 0x500, URZ ;  /* 0x000005000a067890 */ /* 0x000fe2000fffe03f */
[----:B------:R-:W-:-:S04]  /*7580*/  UMOV UR7, 0xc0000010 ;  /* 0xc000001000077882 */ /* 0x000fc80000000000 */
        /* <DEDUP_REMOVED lines=40> */
[----:B0-----:R-:W-:-:S04]  /*7810*/  FADD.FTZ R193, R167, R192 ;  /* 0x000000c0a7c17221 */ /* 0x001fc80000010000 */
[----:B------:R-:W0:Y:S01]  /*7820*/  MUFU.EX2 R138, R138 ;  /* 0x0000008a008a7308 */ /* 0x000e220000000800 */
[----:B------:R-:W-:-:S07]  /*7830*/  UMOV UR7, 0xc0000010 ;  /* 0xc000001000077882 */ /* 0x000fce0000000000 */
        /* <DEDUP_REMOVED lines=38> */
[----:B------:R-:W-:Y:S06]  /*7aa0*/  QGMMA.64x128x32.F32.E4M3.E4M3 R24, R224, gdesc[UR4], R24, gsb0 ;  /* 0x01e00004e0187df3 */ /* 0x000fec0008000818 */
        /* <DEDUP_REMOVED lines=36> */
[----:B------:R-:W-:-:S06]  /*7cf0*/  WARPGROUP.DEPBAR.LE gsb0, 0x0 ;  /* 0x00008000000079c5 */ /* 0x000fcc0000010000 */
[----:B------:R-:W1:Y:S01]  /*7d00*/  MUFU.EX2 R109, R109 ;  /* 0x0000006d006d7308 */ /* 0x000e620000000800 */
[----:B--2---:R-:W-:-:S07]  /*7d10*/  FADD.FTZ R4, R108, R5 ;  /* 0x000000056c047221 */ /* 0x004fce0000010000 */
[----:B------:R-:W2:Y:S01]  /*7d20*/  MUFU.EX2 R111, R111 ;  /* 0x0000006f006f7308 */ /* 0x000ea20000000800 */
[----:B0-----:R-:W-:-:S07]  /*7d30*/  FADD.FTZ R192, R110, R193 ;  /* 0x000000c16ec07221 */ /* 0x001fce0000010000 */
[----:B------:R-:W0:Y:S01]  /*7d40*/  MUFU.EX2 R112, R112 ;  /* 0x0000007000707308 */ /* 0x000e220000000800 */
[----:B-1----:R-:W-:-:S01]  /*7d50*/  FADD.FTZ R5, R109, R4 ;  /* 0x000000046d057221 */ /* 0x002fc20000010000 */
[----:B------:R-:W-:-:S05]  /*7d60*/  IADD3 R4, -R22, 0xb, RZ ;  /* 0x0000000b16047810 */ /* 0x000fca0007ffe1ff */
[----:B------:R1:W-:Y:S06]  /*7d70*/  BAR.ARV R4, 0x100 ;  /* 0x000400040000751d */ /* 0x0003ec0000002000 */
[----:B------:R-:W3:Y:S01]  /*7d80*/  MUFU.EX2 R114, R114 ;  /* 0x0000007200727308 */ /* 0x000ee20000000800 */
[----:B--2---:R-:W-:-:S01]  /*7d90*/  FADD.FTZ R193, R111, R192 ;  /* 0x000000c06fc17221 */ /* 0x004fc20000010000 */
[----:B-1----:R-:W-:Y:S02]  /*7da0*/  @!P1 VIADD R4, R195, 0x2e840 ;  /* 0x0002e840c3049836 */ /* 0x002fe40000000000 */
[----:B0-----:R-:W-:-:S03]  /*7db0*/  FADD.FTZ R192, R112, R5 ;  /* 0x0000000570c07221 */ /* 0x001fc60000010000 */
[----:B------:R-:W-:Y:S01]  /*7dc0*/  @!P1 PRMT R4, RZ, 0x654, R4 ;  /* 0x00000654ff049816 */ /* 0x000fe20000000004 */
[----:B------:R-:W0:Y:S03]  /*7dd0*/  MUFU.EX2 R113, R113 ;  /* 0x0000007100717308 */ /* 0x000e260000000800 */
[----:B------:R1:W-:Y:S05]  /*7de0*/  @!P1 SYNCS.ARRIVE.TRANS64.RED.A1T0 RZ, [R4+URZ], RZ ;  /* 0x000000ff04ff99a7 */ /* 0x0003ea000810043f */
        /* <DEDUP_REMOVED lines=46> */
.L_x_5783:
        /* <DEDUP_REMOVED lines=132> */
.L_x_5774:
[----:B------:R-:W-:Y:S06]  /*8910*/  BAR.ARV 0x8, 0x180 ;  /* 0x0206000000007b1d */ /* 0x000fec0000002000 */
[----:B------:R-:W-:Y:S05]  /*8920*/  @!P0 BRA `(.L_x_5785) ;  /* 0x0000000000048947 */ /* 0x000fea0003800000 */
[----:B------:R-:W-:Y:S01]  /*8930*/  BPT.TRAP 0x1 ;  /* 0x000000040000795c */ /* 0x000fe20000300000 */
.L_x_5785:
[----:B------:R-:W-:Y:S01]  /*8940*/  ULEA UR4, UR51, UR39, 0x3 ;  /* 0x0000002733047291 */ /* 0x000fe2000f8e183f */
[----:B------:R-:W-:-:S05]  /*8950*/  IMAD.U32 R0, RZ, RZ, UR44 ;  /* 0x0000002cff007e24 */ /* 0x000fca000f8e00ff */
[----:B------:R-:W-:-:S04]  /*8960*/  SHF.L.U32 R0, R0, 0x1f, RZ ;  /* 0x0000001f00007819 */ /* 0x000fc800000006ff */
[----:B------:R0:W1:Y:S01]  /*8970*/  SYNCS.PHASECHK.TRANS64.TRYWAIT P1, [UR4+0x2e850], R0 ;  /* 0x02e85000ff0075a7 */ /* 0x0000620008020144 */
[----:B------:R-:W-:Y:S05]  /*8980*/  @!P0 BRA `(.L_x_5786) ;  /* 0x0000000000048947 */ /* 0x000fea0003800000 */
[----:B------:R-:W-:Y:S01]  /*8990*/  BPT.TRAP 0x1 ;  /* 0x000000040000795c */ /* 0x000fe20000300000 */
.L_x_5786:
[----:B-1----:R-:W-:Y:S05]  /*89a0*/  @P1 BRA `(.L_x_5787) ;  /* 0x0000000000081947 */ /* 0x002fea0003800000 */
[----:B------:R-:W1:Y:S02]  /*89b0*/  SYNCS.PHASECHK.TRANS64.TRYWAIT P1, [UR4+0x2e850], R0 ;  /* 0x02e85000ff0075a7 */ /* 0x000e640008020144 */
[----:B-1----:R-:W-:Y:S05]  /*89c0*/  @!P1 BRA `(.L_x_5788) ;  /* 0x0000005c00949947 */ /* 0x002fea0003800000 */
.L_x_5787:
[----:B------:R-:W-:Y:S01]  /*89d0*/  UIADD3 UR5, UR39, 0x400, URZ ;  /* 0x0000040027057890 */ /* 0x000fe2000fffe03f */
[----:B------:R-:W-:Y:S01]  /*89e0*/  WARPGROUP.ARRIVE ;  /* 0x00000000000079c5 */ /* 0x000fe20000000000 */
[----:B------:R-:W-:Y:S01]  /*89f0*/  UMOV UR7, 0xc0000010 ;  /* 0xc000001000077882 */ /* 0x000fe20000000000 */
[----:B-1----:R-:W-:Y:S01]  /*8a00*/  IMAD.MOV.U32 R7, RZ, RZ, 0x3f800000 ;  /* 0x3f800000ff077424 */ /* 0x002fe200078e00ff */
[----:B------:R-:W-:-:S04]  /*8a10*/  USHF.R.U32.HI UR5, URZ, 0x4, UR5 ;  /* 0x000000043f057899 */ /* 0x000fc80008011605 */
[----:B------:R-:W-:-:S04]  /*8a20*/  ULOP3.LUT UR5, UR5, 0x3fff, URZ, 0xc0, !UPT ;  /* 0x00003fff05057892 */ /* 0x000fc8000f8ec03f */
[----:B------:R-:W-:-:S04]  /*8a30*/  ULOP3.LUT UR5, UR5, 0x10000, URZ, 0xfc, !UPT ;  /* 0x0001000005057892 */ /* 0x000fc8000f8efc3f */
[----:B------:R-:W-:-:S07]  /*8a40*/  UIMAD UR5, UR51, 0x700, UR5 ;  /* 0x00000700330578a4 */ /* 0x000fce000f8e0205 */
[----:B------:R-:W-:Y:S02]  /*8a50*/  UMOV UR6, UR5 ;  /* 0x0000000500067c82 */ /* 0x000fe40008000000 */
[----:B------:R-:W-:Y:S01]  /*8a60*/  QGMMA.64x128x32.F32.E4M3.E4M3 R24, R200, gdesc[UR4], R24, gsb0 ;  /* 0x01e00004c8187df3 */ /* 0x000fe20008000818 */
[----:B------:R-:W-:Y:S01]  /*8a70*/  UIADD3 UR6, UR5, 0x100, URZ ;  /* 0x0000010005067890 */ /* 0x000fe2000fffe03f */
[----:B------:R-:W-:Y:S01]  /*8a80*/  UMOV UR7, 0xc0000010 ;  /* 0xc000001000077882 */ /* 0x000fe20000000000 */
[----:B------:R-:W-:Y:S02]  /*8a90*/  WARPGROUP.DEPBAR.LE gsb0, 0x0 ;  /* 0x00008000000079c5 */ /* 0x000fe40000010000 */
[----:B------:R-:W-:-:S07]  /*8aa0*/  WARPGROUP.ARRIVE ;  /* 0x00000000000079c5 */ /* 0x000fce0000000000 */
        /* <DEDUP_REMOVED lines=11> */
[----:B------:R-:W-:Y:S02]  /*8b60*/  ULDC.64 UR6, c[0x0][0x9a0] ;  /* 0x0002680000067ab9 */ /* 0x000fe40000000a00 */
[----:B------:R-:W-:-:S04]  /*8b70*/  UISETP.NE.U32.AND UP0, UPT, UR6, URZ, UPT ;  /* 0x0000003f0600728c */ /* 0x000fc8000bf05070 */
[----:B------:R-:W-:-:S06]  /*8b80*/  UISETP.NE.AND.EX UP0, UPT, UR7, URZ, UPT, UP0 ;  /* 0x0000003f0700728c */ /* 0x000fcc000bf05300 */
[----:B------:R-:W-:-:S05]  /*8b90*/  PLOP3.LUT P1, PT, PT, PT, UP0, 0x80, 0x0 ;  /* 0x000000000000781c */ /* 0x000fca0003f2f008 */
[----:B------:R-:W-:Y:S01]  /*8ba0*/  @UP0 USHF.R.S32.HI UR10, URZ, 0x1f, UR42 ;  /* 0x0000001f3f0a0899 */ /* 0x000fe2000801142a */
[----:B------:R-:W-:Y:S01]  /*8bb0*/  @UP0 ULDC.64 UR12, c[0x0][0x9c8] ;  /* 0x00027200000c0ab9 */ /* 0x000fe20000000a00 */
[----:B------:R-:W-:Y:S02]  /*8bc0*/  @UP0 UIADD3 UR8, -UR42, URZ, URZ ;  /* 0x0000003f2a080290 */ /* 0x000fe4000fffe13f */
[----:B------:R-:W-:Y:S01]  /*8bd0*/  @UP0 UIMAD UR10, UR10, UR12, URZ ;  /* 0x0000000c0a0a02a4 */ /* 0x000fe2000f8e023f */
[----:B------:R-:W-:Y:S02]  /*8be0*/  @UP0 ULDC UR9, c[0x0][0xc44] ;  /* 0x0003110000090ab9 */ /* 0x000fe40000000800 */
[----:B------:R-:W-:Y:S02]  /*8bf0*/  @UP0 UIMAD UR11, UR9, UR8, UR43 ;  /* 0x00000008090b02a4 */ /* 0x000fe4000f8e022b */
[----:B------:R-:W-:Y:S02]  /*8c00*/  @UP0 UIMAD.WIDE.U32 UR8, UR42, UR12, URZ ;  /* 0x0000000c2a0802a5 */ /* 0x000fe4000f8e003f */
[----:B------:R-:W-:-:S02]  /*8c10*/  @UP0 UIMAD UR10, UR42, UR13, UR10 ;  /* 0x0000000d2a0a02a4 */ /* 0x000fc4000f8e020a */
[----:B------:R-:W-:Y:S02]  /*8c20*/  @UP0 USHF.R.S32.HI UR14, URZ, 0x1f, UR11 ;  /* 0x0000001f3f0e0899 */ /* 0x000fe4000801140b */
[----:B------:R-:W-:Y:S01]  /*8c30*/  @UP0 UIADD3 UR9, UR9, UR10, URZ ;  /* 0x0000000a09090290 */ /* 0x000fe2000fffe03f */
[----:B------:R-:W-:Y:S02]  /*8c40*/  @UP0 ULDC.64 UR12, c[0x0][0x9d0] ;  /* 0x00027400000c0ab9 */ /* 0x000fe40000000a00 */
[----:B------:R-:W-:Y:S02]  /*8c50*/  @UP0 UIMAD UR10, UR14, UR12, URZ ;  /* 0x0000000c0e0a02a4 */ /* 0x000fe4000f8e023f */
[----:B------:R-:W-:Y:S02]  /*8c60*/  @UP0 UIMAD.WIDE.U32 UR8, UR11, UR12, UR8 ;  /* 0x0000000c0b0802a5 */ /* 0x000fe4000f8e0008 */
[----:B------:R-:W-:Y:S02]  /*8c70*/  @UP0 UIMAD UR10, UR11, UR13, UR10 ;  /* 0x0000000d0b0a02a4 */ /* 0x000fe4000f8e020a */
[----:B------:R-:W-:-:S02]  /*8c80*/  @UP0 ULEA UR6, UP1, UR8, UR6, 0x2 ;  /* 0x0000000608060291 */ /* 0x000fc4000f82103f */
[----:B------:R-:W-:-:S04]  /*8c90*/  @UP0 UIADD3 UR9, UR9, UR10, URZ ;  /* 0x0000000a09090290 */ /* 0x000fc8000fffe03f */
[----:B------:R-:W-:Y:S01]  /*8ca0*/  IMAD.U32 R8, RZ, RZ, UR6 ;  /* 0x00000006ff087e24 */ /* 0x000fe2000f8e00ff */
[----:B------:R-:W-:Y:S02]  /*8cb0*/  @UP0 ULEA.HI.X UR7, UR8, UR7, UR9, 0x2, UP1 ;  /* 0x0000000708070291 */ /* 0x000fe400088f1409 */
[----:B------:R-:W-:-:S04]  /*8cc0*/  UIADD3 UR6, UR5, 0x400, URZ ;  /* 0x0000040005067890 */ /* 0x000fc8000fffe03f */
[----:B------:R-:W-:Y:S01]  /*8cd0*/  IMAD.U32 R9, RZ, RZ, UR7 ;  /* 0x00000007ff097e24 */ /* 0x000fe2000f8e00ff */
[----:B------:R-:W-:-:S04]  /*8ce0*/  UMOV UR7, 0xc0000010 ;  /* 0xc000001000077882 */ /* 0x000fc80000000000 */
[----:B------:R1:W2:Y:S01]  /*8cf0*/  @P1 LDG.E R7, desc[UR48][R8.64] ;  /* 0x0000003008071981 */ /* 0x0002a2000c1e1900 */
[----:B------:R-:W-:Y:S02]  /*8d00*/  WARPGROUP.DEPBAR.LE gsb0, 0x0 ;  /* 0x00008000000079c5 */ /* 0x000fe40000010000 */
[----:B------:R-:W-:-:S06]  /*8d10*/  WARPGROUP.ARRIVE ;  /* 0x00000000000079c5 */ /* 0x000fcc0000000000 */
[----:B------:R-:W-:Y:S01]  /*8d20*/  QGMMA.64x128x32.F32.E4M3.E4M3 R24, R216, gdesc[UR4], R24, gsb0 ;  /* 0x01e00004d8187df3 */ /* 0x000fe20008000818 */
[----:B------:R-:W-:Y:S01]  /*8d30*/  UIADD3 UR6, UR5, 0x500, URZ ;  /* 0x0000050005067890 */ /* 0x000fe2000fffe03f */
[----:B------:R-:W-:Y:S01]  /*8d40*/  UMOV UR7, 0xc0000010 ;  /* 0xc000001000077882 */ /* 0x000fe20000000000 */
[----:B0-----:R-:W0:Y:S04]  /*8d50*/  SHFL.BFLY PT, R0, R5, 0x2, 0x1f ;  /* 0x0c401f0005007f89 */ /* 0x001e2800000e0000 */
[----:B------:R-:W3:Y:S01]  /*8d60*/  SHFL.BFLY PT, R11, R4, 0x2, 0x1f ;  /* 0x0c401f00040b7f89 */ /* 0x000ee200000e0000 */
[----:B------:R-:W-:Y:S02]  /*8d70*/  WARPGROUP.DEPBAR.LE gsb0, 0x0 ;  /* 0x00008000000079c5 */ /* 0x000fe40000010000 */
[----:B------:R-:W-:-:S06]  /*8d80*/  WARPGROUP.ARRIVE ;  /* 0x00000000000079c5 */ /* 0x000fcc0000000000 */
[----:B------:R-:W-:Y:S01]  /*8d90*/  QGMMA.64x128x32.F32.E4M3.E4M3 R24, R220, gdesc[UR4], R24, gsb0 ;  /* 0x01e00004dc187df3 */ /* 0x000fe20008000818 */
[----:B------:R-:W-:Y:S01]  /*8da0*/  UIADD3 UR6, UR5, 0x600, URZ ;  /* 0x0000060005067890 */ /* 0x000fe2000fffe03f */
[----:B------:R-:W-:Y:S01]  /*8db0*/  UMOV UR7, 0xc0000010 ;  /* 0xc000001000077882 */ /* 0x000fe20000000000 */
[----:B0-----:R-:W-:-:S01]  /*8dc0*/  FADD.FTZ R0, R0, R5 ;  /* 0x0000000500007221 */ /* 0x001fc20000010000 */
[----:B---3--:R-:W-:-:S04]  /*8dd0*/  FADD.FTZ R11, R11, R4 ;  /* 0x000000040b0b7221 */ /* 0x008fc80000010000 */
[----:B-1----:R-:W0:Y:S04]  /*8de0*/  SHFL.BFLY PT, R9, R0, 0x1, 0x1f ;  /* 0x0c201f0000097f89 */ /* 0x002e2800000e0000 */
        /* <DEDUP_REMOVED lines=14> */
[----:B------:R-:W-:Y:S01]  /*8ed0*/  QGMMA.64x128x32.F32.E4M3.E4M3 R24, R224, gdesc[UR4], R24, gsb0 ;  /* 0x01e00004e0187df3 */ /* 0x000fe20008000818 */
[----:B------:R-:W0:Y:S08]  /*8ee0*/  @P2 MUFU.LG2 R5, R5 ;  /* 0x0000000500052308 */ /* 0x000e300000000c00 */
        /* <DEDUP_REMOVED lines=17> */
.L_x_5789:
        /* <DEDUP_REMOVED lines=12> */
[----:B------:R-:W-:Y:S01]  /*90c0*/  FMUL.FTZ R15, R38, R88 ;  /* 0x00000058260f7220 */ /* 0x000fe20000410000 */
[----:B------:R-:W-:Y:S01]  /*90d0*/  ULDC.64 UR8, c[0x0][0xb90] ;  /* 0x0002e40000087ab9 */ /* 0x000fe20000000a00 */
[----:B------:R-:W-:Y:S01]  /*90e0*/  USHF.R.S32.HI UR14, URZ, 0x1f, UR42 ;  /* 0x0000001f3f0e7899 */ /* 0x000fe2000801142a */
[----:B------:R-:W-:Y:S01]  /*90f0*/  ULDC.64 UR10, c[0x0][0xb98] ;  /* 0x0002e600000a7ab9 */ /* 0x000fe20000000a00 */
[----:B0-----:R-:W-:-:S05]  /*9100*/  IMAD.SHL.U32 R3, R89, 0x4, RZ ;  /* 0x0000000459037824 */ /* 0x001fca00078e00ff */
[----:B------:R-:W-:-:S04]  /*9110*/  LOP3.LUT R3, R3, 0xc, RZ, 0xc0, !PT ;  /* 0x0000000c03037812 */ /* 0x000fc800078ec0ff */
[----:B------:R-:W-:-:S05]  /*9120*/  IADD3 R6, P0, R3, UR6, RZ ;  /* 0x0000000603067c10 */ /* 0x000fca000ff1e0ff */
[----:B------:R-:W-:-:S05]  /*9130*/  IMAD.X R7, RZ, RZ, UR7, P0 ;  /* 0x00000007ff077e24 */ /* 0x000fca00080e06ff */
[----:B------:R0:W2:Y:S01]  /*9140*/  LDG.E.CONSTANT R3, desc[UR48][R6.64] ;  /* 0x0000003006037981 */ /* 0x0000a2000c1e9900 */
        /* <DEDUP_REMOVED lines=32> */
[----:B------:R-:W-:Y:S01]  /*9350*/  F2FP.BF16.F32.PACK_AB R6, R6, R7 ;  /* 0x000000070606723e */ /* 0x000fe200000010ff */
[----:B------:R-:W-:Y:S01]  /*9360*/  UMOV UR6, UR39 ;  /* 0x0000002700067c82 */ /* 0x000fe20008000000 */
[----:B-1----:R-:W-:Y:S01]  /*9370*/  UMOV UR7, UR5 ;  /* 0x0000000500077c82 */ /* 0x002fe20008000000 */
[----:B------:R-:W-:Y:S01]  /*9380*/  LOP3.LUT P0, R7, R89, 0x3, RZ, 0xc0, !PT ;  /* 0x0000000359077812 */ /* 0x000fe2000780c0ff */
[----:B------:R-:W-:Y:S01]  /*9390*/  FMUL.FTZ R31, R47, R88 ;  /* 0x000000582f1f7220 */ /* 0x000fe20000410000 */
[----:B------:R-:W-:Y:S01]  /*93a0*/  F2FP.BF16.F32.PACK_AB R5, R5, R8 ;  /* 0x000000080505723e */ /* 0x000fe200000010ff */
[----:B------:R-:W-:Y:S01]  /*93b0*/  FMUL.FTZ R34, R43, R88 ;  /* 0x000000582b227220 */ /* 0x000fe20000410000 */
[----:B------:R-:W-:Y:S01]  /*93c0*/  F2FP.BF16.F32.PACK_AB R11, R11, R12 ;  /* 0x0000000c0b0b723e */ /* 0x000fe200000010ff */
[----:B------:R-:W-:Y:S01]  /*93d0*/  FMUL.FTZ R46, R58, R88 ;  /* 0x000000583a2e7220 */ /* 0x000fe20000410000 */
[----:B------:R-:W-:Y:S01]  /*93e0*/  F2FP.BF16.F32.PACK_AB R8, R25, R26 ;  /* 0x0000001a1908723e */ /* 0x000fe200000010ff */
[----:B------:R-:W-:Y:S01]  /*93f0*/  IMAD.U32 R26, RZ, RZ, UR6 ;  /* 0x00000006ff1a7e24 */ /* 0x000fe2000f8e00ff */
[----:B------:R-:W-:Y:S01]  /*9400*/  F2FP.BF16.F32.PACK_AB R30, R27, R30 ;  /* 0x0000001e1b1e723e */ /* 0x000fe200000010ff */
[----:B------:R-:W-:Y:S01]  /*9410*/  IMAD.U32 R27, RZ, RZ, UR7 ;  /* 0x00000007ff1b7e24 */ /* 0x000fe2000f8e00ff */
[----:B------:R-:W-:Y:S01]  /*9420*/  ISETP.EQ.OR P0, PT, R7, 0x3, !P0 ;  /* 0x000000030700780c */ /* 0x000fe20004702670 */
[-C--:B------:R-:W-:Y:S01]  /*9430*/  FMUL.FTZ R58, R67, R88.reuse ;  /* 0x00000058433a7220 */ /* 0x080fe20000410000 */
[----:B------:R-:W-:Y:S01]  /*9440*/  FMUL.FTZ R67, R86, R88 ;  /* 0x0000005856437220 */ /* 0x000fe20000410000 */
[----:B------:R-:W-:Y:S01]  /*9450*/  F2FP.BF16.F32.PACK_AB R31, R31, R34 ;  /* 0x000000221f1f723e */ /* 0x000fe200000010ff */
[-C--:B------:R-:W-:Y:S01]  /*9460*/  FMUL.FTZ R43, R62, R88.reuse ;  /* 0x000000583e2b7220 */ /* 0x080fe20000410000 */
[----:B------:R-:W-:Y:S01]  /*9470*/  SEL R84, R6, R11, P0 ;  /* 0x0000000b06547207 */ /* 0x000fe20000000000 */
[----:B------:R-:W-:Y:S01]  /*9480*/  FMUL.FTZ R35, R54, R88 ;  /* 0x0000005836237220 */ /* 0x000fe20000410000 */
[----:B------:R-:W-:Y:S01]  /*9490*/  SEL R86, R11, R6, P0 ;  /* 0x000000060b567207 */ /* 0x000fe20000000000 */
[----:B------:R-:W-:Y:S01]  /*94a0*/  IMAD.WIDE R6, R230, 0x2, R26 ;  /* 0x00000002e6067825 */ /* 0x000fe200078e021a */
[----:B------:R-:W-:-:S03]  /*94b0*/  F2FP.BF16.F32.PACK_AB R10, R9, R10 ;  /* 0x0000000a090a723e */ /* 0x000fc600000010ff */
[-C--:B------:R-:W-:Y:S01]  /*94c0*/  FMUL.FTZ R38, R50, R88.reuse ;  /* 0x0000005832267220 */ /* 0x080fe20000410000 */
[----:B------:R-:W-:Y:S01]  /*94d0*/  SEL R92, R30, R31, P0 ;  /* 0x0000001f1e5c7207 */ /* 0x000fe20000000000 */
[----:B------:R-:W-:Y:S01]  /*94e0*/  FMUL.FTZ R39, R55, R88 ;  /* 0x0000005837277220 */ /* 0x000fe20000410000 */
[----:B------:R-:W-:Y:S01]  /*94f0*/  SEL R94, R31, R30, P0 ;  /* 0x0000001e1f5e7207 */ /* 0x000fe20000000000 */
[----:B------:R-:W-:Y:S01]  /*9500*/  FMUL.FTZ R42, R51, R88 ;  /* 0x00000058332a7220 */ /* 0x000fe20000410000 */
[----:B------:R-:W-:Y:S01]  /*9510*/  F2FP.BF16.F32.PACK_AB R15, R15, R20 ;  /* 0x000000140f0f723e */ /* 0x000fe200000010ff */
[-C--:B------:R-:W-:Y:S01]  /*9520*/  FMUL.FTZ R47, R63, R88.reuse ;  /* 0x000000583f2f7220 */ /* 0x080fe20000410000 */
[----:B------:R-:W-:Y:S01]  /*9530*/  IADD3 R31, P6, R6, 0x4060, RZ ;  /* 0x00004060061f7810 */ /* 0x000fe20007fde0ff */
[-C--:B------:R-:W-:Y:S01]  /*9540*/  FMUL.FTZ R50, R59, R88.reuse ;  /* 0x000000583b327220 */ /* 0x080fe20000410000 */
[-C--:B------:R-:W-:Y:S01]  /*9550*/  FMUL.FTZ R51, R70, R88.reuse ;  /* 0x0000005846337220 */ /* 0x080fe20000410000 */
[-C--:B------:R-:W-:Y:S01]  /*9560*/  FMUL.FTZ R54, R66, R88.reuse ;  /* 0x0000005842367220 */ /* 0x080fe20000410000 */
[-C--:B------:R-:W-:Y:S01]  /*9570*/  FMUL.FTZ R55, R71, R88.reuse ;  /* 0x0000005847377220 */ /* 0x080fe20000410000 */
[----:B------:R-:W-:Y:S01]  /*9580*/  FMUL.FTZ R62, R74, R88 ;  /* 0x000000584a3e7220 */ /* 0x000fe20000410000 */
[----:B------:R-:W-:Y:S01]  /*9590*/  F2FP.BF16.F32.PACK_AB R43, R43, R46 ;  /* 0x0000002e2b2b723e */ /* 0x000fe200000010ff */
[-C--:B------:R-:W-:Y:S01]  /*95a0*/  FMUL.FTZ R59, R78, R88.reuse ;  /* 0x000000584e3b7220 */ /* 0x080fe20000410000 */
[----:B------:R-:W-:Y:S01]  /*95b0*/  F2FP.BF16.F32.PACK_AB R49, R48, R49 ;  /* 0x000000313031723e */ /* 0x000fe200000010ff */
[-C--:B------:R-:W-:Y:S01]  /*95c0*/  FMUL.FTZ R63, R79, R88.reuse ;  /* 0x000000584f3f7220 */ /* 0x080fe20000410000 */
[-C--:B------:R-:W-:Y:S01]  /*95d0*/  FMUL.FTZ R66, R75, R88.reuse ;  /* 0x000000584b427220 */ /* 0x080fe20000410000 */
[-C--:B------:R-:W-:Y:S01]  /*95e0*/  FMUL.FTZ R70, R82, R88.reuse ;  /* 0x0000005852467220 */ /* 0x080fe20000410000 */
[-C--:B------:R-:W-:Y:S01]  /*95f0*/  FMUL.FTZ R71, R87, R88.reuse ;  /* 0x0000005857477220 */ /* 0x080fe20000410000 */
[----:B------:R-:W-:Y:S01]  /*9600*/  FMUL.FTZ R74, R83, R88 ;  /* 0x00000058534a7220 */ /* 0x000fe20000410000 */
[----:B------:R-:W-:Y:S01]  /*9610*/  SEL R46, R5, R10, P0 ;  /* 0x0000000a052e7207 */ /* 0x000fe20000000000 */
[----:B------:R-:W0:Y:S01]  /*9620*/  LDC R85, c[0x0][0xc38] ;  /* 0x00030e00ff557b82 */ /* 0x000e220000000800 */
[----:B------:R-:W-:Y:S01]  /*9630*/  SEL R48, R10, R5, P0 ;  /* 0x000000050a307207 */ /* 0x000fe20000000000 */
[----:B------:R-:W-:Y:S01]  /*9640*/  IMAD R5, R18, 0x40, R2 ;  /* 0x0000004012057824 */ /* 0x000fe200078e0202 */
[----:B------:R-:W-:Y:S01]  /*9650*/  SEL R88, R15, R8, P0 ;  /* 0x000000080f587207 */ /* 0x000fe20000000000 */
[----:B------:R-:W-:Y:S01]  /*9660*/  UIADD3 UR5, -UR42, URZ, URZ ;  /* 0x0000003f2a057290 */ /* 0x000fe2000fffe13f */
[----:B------:R-:W-:Y:S01]  /*9670*/  SEL R90, R8, R15, P0 ;  /* 0x0000000f085a7207 */ /* 0x000fe20000000000 */
[----:B------:R-:W-:Y:S01]  /*9680*/  IMAD.WIDE R26, R5, 0x2, R26 ;  /* 0x00000002051a7825 */ /* 0x000fe200078e021a */
[----:B------:R-:W-:Y:S01]  /*9690*/  LOP3.LUT R30, R31, 0x380, RZ, 0xc0, !PT ;  /* 0x000003801f1e7812 */ /* 0x000fe200078ec0ff */
[----:B------:R-:W-:Y:S01]  /*96a0*/  ULDC UR6, c[0x0][0xc44] ;  /* 0x0003110000067ab9 */ /* 0x000fe20000000800 */
[----:B------:R-:W-:Y:S01]  /*96b0*/  IADD3 R8, P2, R6, 0x20, RZ ;  /* 0x0000002006087810 */ /* 0x000fe20007f5e0ff */
[----:B------:R-:W-:Y:S01]  /*96c0*/  UIMAD UR13, UR6, UR5, UR43 ;  /* 0x00000005060d72a4 */ /* 0x000fe2000f8e022b */
[----:B------:R-:W-:Y:S01]  /*96d0*/  SHF.R.U64 R30, R30, 0x3, RZ ;  /* 0x000000031e1e7819 */ /* 0x000fe200000012ff */
[----:B------:R-:W-:Y:S01]  /*96e0*/  UIADD3 UR4, UR4, 0x2e860, URZ ;  /* 0x0002e86004047890 */ /* 0x000fe2000fffe03f */
[----:B------:R-:W-:Y:S01]  /*96f0*/  LOP3.LUT R5, R8, 0x380, RZ, 0xc0, !PT ;  /* 0x0000038008057812 */ /* 0x000fe200078ec0ff */
[----:B------:R-:W-:Y:S01]  /*9700*/  USHF.R.S32.HI UR12, URZ, 0x1f, UR13 ;  /* 0x0000001f3f0c7899 */ /* 0x000fe2000801140d */
[----:B------:R-:W-:Y:S01]  /*9710*/  LOP3.LUT R30, R30, R31, RZ, 0x3c, !PT ;  /* 0x0000001f1e1e7212 */ /* 0x000fe200078e3cff */
[--C-:B------:R-:W-:Y:S01]  /*9720*/  IMAD.X R31, RZ, RZ, R7.reuse, P6 ;  /* 0x000000ffff1f7224 */ /* 0x100fe200030e0607 */
[----:B------:R-:W-:Y:S01]  /*9730*/  SHF.R.U64 R5, R5, 0x3, RZ ;  /* 0x0000000305057819 */ /* 0x000fe200000012ff */
[----:B------:R-:W-:Y:S01]  /*9740*/  UIMAD UR5, UR12, UR8, URZ ;  /* 0x000000080c0572a4 */ /* 0x000fe2000f8e023f */
[----:B------:R-:W-:Y:S01]  /*9750*/  IADD3 R10, P6, R6, 0x40, RZ ;  /* 0x00000040060a7810 */ /* 0x000fe20007fde0ff */
[----:B------:R-:W-:Y:S01]  /*9760*/  UPRMT UR4, UR36, 0x654, UR4 ;  /* 0x0000065424047896 */ /* 0x000fe20008000004 */
[----:B------:R-:W-:Y:S01]  /*9770*/  F2FP.BF16.F32.PACK_AB R41, R40, R41 ;  /* 0x000000292829723e */ /* 0x000fe200000010ff */
[----:B------:R-:W-:Y:S01]  /*9780*/  UIMAD.WIDE.U32 UR6, UR13, UR8, URZ ;  /* 0x000000080d0672a5 */ /* 0x000fe2000f8e003f */
[----:B------:R-:W-:Y:S01]  /*9790*/  LOP3.LUT R40, R5, R8, RZ, 0x3c, !PT ;  /* 0x0000000805287212 */ /* 0x000fe200078e3cff */
[----:B------:R-:W-:Y:S01]  /*97a0*/  UIMAD UR5, UR13, UR9, UR5 ;  /* 0x000000090d0572a4 */ /* 0x000fe2000f8e0205 */
[----:B------:R-:W-:Y:S01]  /*97b0*/  LOP3.LUT R5, R10, 0x380, RZ, 0xc0, !PT ;  /* 0x000003800a057812 */ /* 0x000fe200078ec0ff */
[----:B------:R-:W-:Y:S01]  /*97c0*/  UIMAD UR8, UR14, UR10, URZ ;  /* 0x0000000a0e0872a4 */ /* 0x000fe2000f8e023f */
[----:B------:R-:W-:Y:S01]  /*97d0*/  F2FP.BF16.F32.PACK_AB R28, R28, R29 ;  /* 0x0000001d1c1c723e */ /* 0x000fe200000010ff */
[----:B------:R-:W-:Y:S01]  /*97e0*/  IMAD.X R29, RZ, RZ, R7, P6 ;  /* 0x000000ffff1d7224 */ /* 0x000fe200030e0607 */
[----:B------:R-:W-:Y:S01]  /*97f0*/  F2FP.BF16.F32.PACK_AB R33, R32, R33 ;  /* 0x000000212021723e */ /* 0x000fe200000010ff */
[----:B------:R-:W-:Y:S01]  /*9800*/  UIADD3 UR7, UR7, UR5, URZ ;  /* 0x0000000507077290 */ /* 0x000fe2000fffe03f */
[----:B------:R-:W-:Y:S01]  /*9810*/  SHF.R.U64 R5, R5, 0x3, RZ ;  /* 0x0000000305057819 */ /* 0x000fe200000012ff */
[----:B------:R-:W-:Y:S01]  /*9820*/  SYNCS.ARRIVE.TRANS64.RED.A1T0 RZ, [UR4], RZ ;  /* 0x000000ffffff79a7 */ /* 0x000fe20008100404 */
[----:B------:R-:W-:Y:S01]  /*9830*/  F2FP.BF16.F32.PACK_AB R59, R59, R62 ;  /* 0x0000003e3b3b723e */ /* 0x000fe200000010ff */
[----:B------:R-:W-:Y:S01]  /*9840*/  UIMAD UR8, UR42, UR11, UR8 ;  /* 0x0000000b2a0872a4 */ /* 0x000fe2000f8e0208 */
[----:B------:R-:W-:Y:S01]  /*9850*/  F2FP.BF16.F32.PACK_AB R65, R64, R65 ;  /* 0x000000414041723e */ /* 0x000fe200000010ff */
[----:B------:R-:W-:Y:S01]  /*9860*/  UIMAD.WIDE.U32 UR6, UR42, UR10, UR6 ;  /* 0x0000000a2a0672a5 */ /* 0x000fe2000f8e0006 */
[----:B------:R-:W-:Y:S01]  /*9870*/  SEL R62, R28, R33, P0 ;  /* 0x000000211c3e7207 */ /* 0x000fe20000000000 */
[----:B------:R-:W-:Y:S01]  /*9880*/  ULDC.64 UR4, c[0x0][0xb50] ;  /* 0x0002d40000047ab9 */ /* 0x000fe20000000a00 */
[----:B------:R-:W-:-:S02]  /*9890*/  SEL R64, R33, R28, P0 ;  /* 0x0000001c21407207 */ /* 0x000fc40000000000 */
[----:B------:R-:W-:Y:S02]  /*98a0*/  LOP3.LUT R28, R5, R10, RZ, 0x3c, !PT ;  /* 0x0000000a051c7212 */ /* 0x000fe400078e3cff */
[----:B------:R-:W1:Y:S01]  /*98b0*/  LDC R5, c[0x0][0xbe8] ;  /* 0x0002fa00ff057b82 */ /* 0x000e620000000800 */
[----:B------:R-:W-:Y:S02]  /*98c0*/  F2FP.BF16.F32.PACK_AB R36, R36, R37 ;  /* 0x000000252424723e */ /* 0x000fe400000010ff */
[----:B------:R-:W-:Y:S02]  /*98d0*/  F2FP.BF16.F32.PACK_AB R67, R67, R70 ;  /* 0x000000464343723e */ /* 0x000fe400000010ff */
[----:B------:R-:W-:Y:S02]  /*98e0*/  F2FP.BF16.F32.PACK_AB R73, R72, R73 ;  /* 0x000000494849723e */ /* 0x000fe400000010ff */
[----:B------:R-:W-:Y:S02]  /*98f0*/  SEL R70, R36, R41, P0 ;  /* 0x0000002924467207 */ /* 0x000fe40000000000 */
[----:B------:R-:W-:Y:S01]  /*9900*/  SEL R72, R41, R36, P0 ;  /* 0x0000002429487207 */ /* 0x000fe20000000000 */
[----:B------:R-:W-:Y:S01]  /*9910*/  IMAD.X R41, RZ, RZ, R7, P2 ;  /* 0x000000ffff297224 */ /* 0x000fe200010e0607 */
[----:B------:R-:W-:-:S02]  /*9920*/  F2FP.BF16.F32.PACK_AB R24, R21, R24 ;  /* 0x000000181518723e */ /* 0x000fc400000010ff */
[----:B------:R-:W-:Y:S02]  /*9930*/  IADD3 R21, P2, R26, 0x2000, RZ ;  /* 0x000020001a157810 */ /* 0x000fe40007f5e0ff */
[----:B------:R-:W-:Y:S02]  /*9940*/  F2FP.BF16.F32.PACK_AB R50, R47, R50 ;  /* 0x000000322f32723e */ /* 0x000fe400000010ff */
[----:B------:R-:W-:Y:S02]  /*9950*/  LOP3.LUT R20, R21, 0x380, RZ, 0xc0, !PT ;  /* 0x0000038015147812 */ /* 0x000fe400078ec0ff */
[----:B------:R-:W-:Y:S02]  /*9960*/  F2FP.BF16.F32.PACK_AB R60, R60, R61 ;  /* 0x0000003d3c3c723e */ /* 0x000fe400000010ff */
[----:B------:R-:W-:Y:S02]  /*9970*/  SHF.R.U64 R20, R20, 0x3, RZ ;  /* 0x0000000314147819 */ /* 0x000fe400000012ff */
[----:B------:R-:W-:-:S02]  /*9980*/  SEL R100, R43, R50, P0 ;  /* 0x000000322b647207 */ /* 0x000fc40000000000 */
[----:B------:R-:W-:Y:S01]  /*9990*/  LOP3.LUT R20, R20, R21, RZ, 0x3c, !PT ;  /* 0x0000001514147212 */ /* 0x000fe200078e3cff */
[----:B------:R-:W-:Y:S01]  /*99a0*/  IMAD.X R21, RZ, RZ, R27, P2 ;  /* 0x000000ffff157224 */ /* 0x000fe200010e061b */
[----:B-1----:R-:W-:Y:S02]  /*99b0*/  ISETP.NE.AND P2, PT, R5, 0x1, PT ;  /* 0x000000010500780c */ /* 0x002fe40003f45270 */
[----:B------:R-:W-:Y:S02]  /*99c0*/  SEL R80, R60, R65, P0 ;  /* 0x000000413c507207 */ /* 0x000fe40000000000 */
[----:B------:R-:W-:Y:S02]  /*99d0*/  SEL R50, R50, R43, P0 ;  /* 0x0000002b32327207 */ /* 0x000fe40000000000 */
[----:B------:R-:W-:Y:S02]  /*99e0*/  SEL R60, R65, R60, P0 ;  /* 0x0000003c413c7207 */ /* 0x000fe40000000000 */
[----:B------:R-:W-:-:S02]  /*99f0*/  LOP3.LUT R43, R6, 0x380, RZ, 0xc0, !PT ;  /* 0x00000380062b7812 */ /* 0x000fc400078ec0ff */
[----:B------:R-:W-:Y:S01]  /*9a00*/  MOV R65, R30 ;  /* 0x0000001e00417202 */ /* 0x000fe20000000f00 */
[----:B------:R-:W-:Y:S01]  /*9a10*/  IMAD R30, RZ, RZ, -UR43 ;  /* 0x8000002bff1e7e24 */ /* 0x000fe2000f8e02ff */
[----:B------:R-:W-:Y:S01]  /*9a20*/  F2FP.BF16.F32.PACK_AB R13, R13, R14 ;  /* 0x0000000e0d0d723e */ /* 0x000fe200000010ff */
[----:B------:R-:W1:Y:S01]  /*9a30*/  @P2 LDC R31, c[0x0][0xbec] ;  /* 0x0002fb00ff1f2b82 */ /* 0x000e620000000800 */
[----:B------:R-:W-:Y:S01]  /*9a40*/  F2FP.BF16.F32.PACK_AB R35, R35, R38 ;  /* 0x000000262323723e */ /* 0x000fe200000010ff */
[----:B0-----:R-:W-:Y:S01]  /*9a50*/  IMAD R85, R85, R30, UR41 ;  /* 0x0000002955557e24 */ /* 0x001fe2000f8e021e */
[----:B------:R-:W-:Y:S02]  /*9a60*/  F2FP.BF16.F32.PACK_AB R42, R39, R42 ;  /* 0x0000002a272a723e */ /* 0x000fe400000010ff */
[C---:B------:R-:W-:Y:S02]  /*9a70*/  IADD3 R14, P5, R6.reuse, 0x4040, RZ ;  /* 0x00004040060e7810 */ /* 0x040fe40007fbe0ff */
[C---:B------:R-:W-:Y:S01]  /*9a80*/  IADD3 R12, P4, R6.reuse, 0x4020, RZ ;  /* 0x00004020060c7810 */ /* 0x040fe20007f9e0ff */
[----:B------:R-:W0:Y:S01]  /*9a90*/  @P2 LDC R30, c[0x0][0xbf0] ;  /* 0x0002fc00ff1e2b82 */ /* 0x000e220000000800 */
[C---:B------:R-:W-:Y:S01]  /*9aa0*/  IADD3 R11, P3, R6.reuse, 0x4000, RZ ;  /* 0x00004000060b7810 */ /* 0x040fe20007f7e0ff */
[----:B------:R-:W-:Y:S01]  /*9ab0*/  IMAD.X R33, RZ, RZ, R7, P5 ;  /* 0x000000ffff217224 */ /* 0x000fe200028e0607 */
[----:B------:R-:W-:-:S02]  /*9ac0*/  IADD3 R9, P1, R6, 0x60, RZ ;  /* 0x0000006006097810 */ /* 0x000fc40007f3e0ff */
[----:B------:R-:W-:Y:S01]  /*9ad0*/  SHF.R.U64 R43, R43, 0x3, RZ ;  /* 0x000000032b2b7819 */ /* 0x000fe200000012ff */
[--C-:B------:R-:W-:Y:S01]  /*9ae0*/  IMAD.X R37, RZ, RZ, R7.reuse, P3 ;  /* 0x000000ffff257224 */ /* 0x100fe200018e0607 */
[----:B------:R-:W-:Y:S01]  /*9af0*/  SEL R96, R35, R42, P0 ;  /* 0x0000002a23607207 */ /* 0x000fe20000000000 */
[--C-:B------:R-:W-:Y:S01]  /*9b00*/  IMAD.X R39, RZ, RZ, R7.reuse, P1 ;  /* 0x000000ffff277224 */ /* 0x100fe200008e0607 */
[----:B------:R-:W-:Y:S01]  /*9b10*/  SEL R98, R42, R35, P0 ;  /* 0x000000232a627207 */ /* 0x000fe20000000000 */
[--C-:B------:R-:W-:Y:S01]  /*9b20*/  IMAD.X R35, RZ, RZ, R7.reuse, P4 ;  /* 0x000000ffff237224 */ /* 0x100fe200020e0607 */
[----:B------:R-:W-:Y:S01]  /*9b30*/  LOP3.LUT R42, R43, R6, RZ, 0x3c, !PT ;  /* 0x000000062b2a7212 */ /* 0x000fe200078e3cff */
[----:B------:R-:W-:Y:S01]  /*9b40*/  IMAD.MOV.U32 R43, RZ, RZ, R7 ;  /* 0x000000ffff2b7224 */ /* 0x000fe200078e0007 */
[----:B------:R-:W-:Y:S02]  /*9b50*/  LOP3.LUT R7, R12, 0x380, RZ, 0xc0, !PT ;  /* 0x000003800c077812 */ /* 0x000fe400078ec0ff */
[----:B------:R-:W-:-:S02]  /*9b60*/  F2FP.BF16.F32.PACK_AB R51, R51, R54 ;  /* 0x000000363333723e */ /* 0x000fc400000010ff */
[----:B------:R-:W-:Y:S02]  /*9b70*/  F2FP.BF16.F32.PACK_AB R57, R56, R57 ;  /* 0x000000393839723e */ /* 0x000fe400000010ff */
[----:B------:R-:W-:Y:S02]  /*9b80*/  LOP3.LUT R6, R11, 0x380, RZ, 0xc0, !PT ;  /* 0x000003800b067812 */ /* 0x000fe400078ec0ff */
[----:B------:R-:W-:Y:S02]  /*9b90*/  SEL R54, R13, R24, P0 ;  /* 0x000000180d367207 */ /* 0x000fe40000000000 */
[----:B------:R-:W-:Y:S02]  /*9ba0*/  SEL R56, R24, R13, P0 ;  /* 0x0000000d18387207 */ /* 0x000fe40000000000 */
[----:B------:R-:W-:Y:S02]  /*9bb0*/  SHF.R.U64 R7, R7, 0x3, RZ ;  /* 0x0000000307077819 */ /* 0x000fe400000012ff */
[----:B------:R-:W-:-:S02]  /*9bc0*/  LOP3.LUT R13, R14, 0x380, RZ, 0xc0, !PT ;  /* 0x000003800e0d7812 */ /* 0x000fc400078ec0ff */
[----:B------:R-:W-:Y:S02]  /*9bd0*/  SHF.R.U64 R6, R6, 0x3, RZ ;  /* 0x0000000306067819 */ /* 0x000fe400000012ff */
[----:B------:R-:W-:Y:S02]  /*9be0*/  LOP3.LUT R34, R7, R12, RZ, 0x3c, !PT ;  /* 0x0000000c07227212 */ /* 0x000fe400078e3cff */
[----:B------:R-:W-:Y:S02]  /*9bf0*/  SHF.R.U64 R13, R13, 0x3, RZ ;  /* 0x000000030d0d7819 */ /* 0x000fe400000012ff */
[----:B------:R-:W-:Y:S02]  /*9c00*/  F2FP.BF16.F32.PACK_AB R68, R68, R69 ;  /* 0x000000454444723e */ /* 0x000fe400000010ff */
[----:B------:R-:W-:Y:S02]  /*9c10*/  F2FP.BF16.F32.PACK_AB R74, R71, R74 ;  /* 0x0000004a474a723e */ /* 0x000fe400000010ff */
[----:B------:R-:W-:-:S02]  /*9c20*/  LOP3.LUT R36, R6, R11, RZ, 0x3c, !PT ;  /* 0x0000000b06247212 */ /* 0x000fc400078e3cff */
[----:B------:R-:W-:Y:S02]  /*9c30*/  IADD3 R25, P6, R26, 0x1000, RZ ;  /* 0x000010001a197810 */ /* 0x000fe40007fde0ff */
[----:B------:R-:W-:Y:S02]  /*9c40*/  LOP3.LUT R6, R9, 0x380, RZ, 0xc0, !PT ;  /* 0x0000038009067812 */ /* 0x000fe400078ec0ff */
[----:B------:R-:W-:Y:S01]  /*9c50*/  MOV R69, R34 ;  /* 0x0000002200457202 */ /* 0x000fe20000000f00 */
[----:B------:R-:W-:Y:S01]  /*9c60*/  IMAD R34, R85, 0x80, R229 ;  /* 0x0000008055227824 */ /* 0x000fe200078e02e5 */
[----:B------:R-:W-:Y:S02]  /*9c70*/  LOP3.LUT R32, R13, R14, RZ, 0x3c, !PT ;  /* 0x0000000e0d207212 */ /* 0x000fe400078e3cff */
[----:B------:R-:W-:Y:S02]  /*9c80*/  F2FP.BF16.F32.PACK_AB R66, R63, R66 ;  /* 0x000000423f42723e */ /* 0x000fe400000010ff */
[----:B------:R-:W-:-:S02]  /*9c90*/  SEL R106, R67, R74, P0 ;  /* 0x0000004a436a7207 */ /* 0x000fc40000000000 */
[----:B------:R-:W-:Y:S02]  /*9ca0*/  LOP3.LUT R24, R25, 0x380, RZ, 0xc0, !PT ;  /* 0x0000038019187812 */ /* 0x000fe400078ec0ff */
[----:B------:R-:W-:Y:S02]  /*9cb0*/  MOV R63, R42 ;  /* 0x0000002a003f7202 */ /* 0x000fe40000000f00 */
[----:B------:R-:W-:Y:S02]  /*9cc0*/  SEL R74, R74, R67, P0 ;  /* 0x000000434a4a7207 */ /* 0x000fe40000000000 */
[----:B------:R-:W-:Y:S02]  /*9cd0*/  SHF.R.U64 R6, R6, 0x3, RZ ;  /* 0x0000000306067819 */ /* 0x000fe400000012ff */
[----:B------:R-:W-:Y:S01]  /*9ce0*/  MOV R42, R28 ;  /* 0x0000001c002a7202 */ /* 0x000fe20000000f00 */
[----:B-1----:R-:W-:Y:S01]  /*9cf0*/  @P2 IMAD.HI.U32 R29, R34, R31, RZ ;  /* 0x0000001f221d2227 */ /* 0x002fe200078e00ff */
[----:B------:R-:W-:-:S02]  /*9d00*/  MOV R67, R32 ;  /* 0x0000002000437202 */ /* 0x000fc40000000f00 */
[----:B------:R-:W-:Y:S01]  /*9d10*/  SHF.R.U64 R24, R24, 0x3, RZ ;  /* 0x0000000318187819 */ /* 0x000fe200000012ff */
[----:B------:R-:W-:Y:S01]  /*9d20*/  IMAD.MOV.U32 R28, RZ, RZ, R34 ;  /* 0x000000ffff1c7224 */ /* 0x000fe200078e0022 */
[----:B------:R-:W-:Y:S02]  /*9d30*/  F2FP.BF16.F32.PACK_AB R58, R55, R58 ;  /* 0x0000003a373a723e */ /* 0x000fe400000010ff */
[----:B------:R-:W-:Y:S02]  /*9d40*/  LOP3.LUT R38, R6, R9, RZ, 0x3c, !PT ;  /* 0x0000000906267212 */ /* 0x000fe400078e3cff */
[----:B------:R-:W-:Y:S02]  /*9d50*/  SEL R82, R68, R73, P0 ;  /* 0x0000004944527207 */ /* 0x000fe40000000000 */
[----:B0-----:R-:W-:Y:S02]  /*9d60*/  @P2 SHF.R.U32.HI R28, RZ, R30, R29 ;  /* 0x0000001eff1c2219 */ /* 0x001fe4000001161d */
[----:B------:R-:W-:-:S02]  /*9d70*/  SEL R68, R73, R68, P0 ;  /* 0x0000004449447207 */ /* 0x000fc40000000000 */
[----:B------:R-:W-:Y:S01]  /*9d80*/  LOP3.LUT R24, R24, R25, RZ, 0x3c, !PT ;  /* 0x0000001918187212 */ /* 0x000fe200078e3cff */
[----:B------:R-:W-:Y:S01]  /*9d90*/  IMAD.X R25, RZ, RZ, R27, P6 ;  /* 0x000000ffff197224 */ /* 0x000fe200030e061b */
[----:B------:R-:W-:Y:S01]  /*9da0*/  IADD3 R15, P1, R26, 0x3000, RZ ;  /* 0x000030001a0f7810 */ /* 0x000fe20007f3e0ff */
[----:B------:R-:W-:Y:S01]  /*9db0*/  IMAD.MOV R32, RZ, RZ, -R28 ;  /* 0x000000ffff207224 */ /* 0x000fe200078e0a1c */
[----:B------:R-:W-:Y:S02]  /*9dc0*/  F2FP.BF16.F32.PACK_AB R44, R44, R45 ;  /* 0x0000002d2c2c723e */ /* 0x000fe400000010ff */
[----:B------:R-:W-:Y:S02]  /*9dd0*/  SEL R102, R51, R58, P0 ;  /* 0x0000003a33667207 */ /* 0x000fe40000000000 */
[----:B------:R-:W-:Y:S02]  /*9de0*/  MOV R71, R36 ;  /* 0x0000002400477202 */ /* 0x000fe40000000f00 */
[----:B------:R-:W-:-:S02]  /*9df0*/  MOV R73, R38 ;  /* 0x0000002600497202 */ /* 0x000fc40000000f00 */
[----:B------:R-:W-:Y:S02]  /*9e00*/  SEL R58, R58, R51, P0 ;  /* 0x000000333a3a7207 */ /* 0x000fe40000000000 */
[----:B------:R-:W-:Y:S02]  /*9e10*/  IADD3 R45, P6, R26, 0x7000, RZ ;  /* 0x000070001a2d7810 */ /* 0x000fe40007fde0ff */
[----:B------:R-:W-:Y:S02]  /*9e20*/  F2FP.BF16.F32.PACK_AB R52, R52, R53 ;  /* 0x000000353434723e */ /* 0x000fe400000010ff */
[----:B------:R-:W-:Y:S02]  /*9e30*/  LOP3.LUT R14, R15, 0x380, RZ, 0xc0, !PT ;  /* 0x000003800f0e7812 */ /* 0x000fe400078ec0ff */
[----:B------:R-:W-:Y:S02]  /*9e40*/  LOP3.LUT R6, R45, 0x380, RZ, 0xc0, !PT ;  /* 0x000003802d067812 */ /* 0x000fe400078ec0ff */
[----:B------:R-:W-:-:S02]  /*9e50*/  SEL R76, R44, R49, P0 ;  /* 0x000000312c4c7207 */ /* 0x000fc40000000000 */
[----:B------:R-:W-:Y:S02]  /*9e60*/  SEL R78, R52, R57, P0 ;  /* 0x00000039344e7207 */ /* 0x000fe40000000000 */
[----:B------:R-:W-:Y:S02]  /*9e70*/  SEL R104, R59, R66, P0 ;  /* 0x000000423b687207 */ /* 0x000fe40000000000 */
[----:B------:R-:W-:Y:S02]  /*9e80*/  SHF.R.U64 R14, R14, 0x3, RZ ;  /* 0x000000030e0e7819 */ /* 0x000fe400000012ff */
[----:B------:R-:W-:Y:S02]  /*9e90*/  SEL R44, R49, R44, P0 ;  /* 0x0000002c312c7207 */ /* 0x000fe40000000000 */
[----:B------:R-:W-:Y:S02]  /*9ea0*/  SEL R52, R57, R52, P0 ;  /* 0x0000003439347207 */ /* 0x000fe40000000000 */
[----:B------:R-:W-:Y:S01]  /*9eb0*/  SEL R66, R66, R59, P0 ;  /* 0x0000003b42427207 */ /* 0x000fe20000000000 */
[----:B------:R-:W-:Y:S01]  /*9ec0*/  IMAD R59, R5, R32, R34 ;  /* 0x00000020053b7224 */ /* 0x000fe200078e0222 */
[----:B------:R-:W-:-:S02]  /*9ed0*/  SHF.R.U64 R6, R6, 0x3, RZ ;  /* 0x0000000306067819 */ /* 0x000fc400000012ff */
[----:B------:R-:W-:Y:S01]  /*9ee0*/  LOP3.LUT R14, R14, R15, RZ, 0x3c, !PT ;  /* 0x0000000f0e0e7212 */ /* 0x000fe200078e3cff */
[----:B------:R-:W-:Y:S01]  /*9ef0*/  IMAD.X R15, RZ, RZ, R27, P1 ;  /* 0x000000ffff0f7224 */ /* 0x000fe200008e061b */
[----:B------:R-:W-:Y:S01]  /*9f00*/  MOV R61, R40 ;  /* 0x00000028003d7202 */ /* 0x000fe20000000f00 */
[----:B------:R-:W-:Y:S01]  /*9f10*/  IMAD.U32 R41, RZ, RZ, UR8 ;  /* 0x00000008ff297e24 */ /* 0x000fe2000f8e00ff */
[----:B------:R-:W-:Y:S01]  /*9f20*/  LOP3.LUT R6, R6, R45, RZ, 0x3c, !PT ;  /* 0x0000002d06067212 */ /* 0x000fe200078e3cff */
[----:B------:R-:W-:Y:S01]  /*9f30*/  ULDC.64 UR8, c[0x0][0xae8] ;  /* 0x0002ba0000087ab9 */ /* 0x000fe20000000a00 */
[----:B------:R-:W-:Y:S02]  /*9f40*/  SHF.R.S32.HI R30, RZ, 0x1f, R28 ;  /* 0x0000001fff1e7819 */ /* 0x000fe4000001141c */
[----:B------:R-:W-:Y:S02]  /*9f50*/  IADD3 R40, P1, R28, UR6, RZ ;  /* 0x000000061c287c10 */ /* 0x000fe4000ff3e0ff */
[----:B------:R-:W-:-:S02]  /*9f60*/  SHF.R.S32.HI R36, RZ, 0x1f, R59 ;  /* 0x0000001fff247819 */ /* 0x000fc4000001143b */
[----:B------:R-:W-:Y:S01]  /*9f70*/  IADD3.X R41, R30, UR7, R41, P1, !PT ;  /* 0x000000071e297c10 */ /* 0x000fe20008ffe429 */
[----:B------:R-:W-:Y:S01]  /*9f80*/  ULDC.64 UR6, c[0x0][0xb88] ;  /* 0x0002e20000067ab9 */ /* 0x000fe20000000a00 */
[----:B------:R-:W-:Y:S01]  /*9f90*/  IADD3 R11, P4, R26, 0x5000, RZ ;  /* 0x000050001a0b7810 */ /* 0x000fe20007f9e0ff */
[----:B------:R-:W-:Y:S01]  /*9fa0*/  IMAD R36, R36, UR6, RZ ;  /* 0x0000000624247c24 */ /* 0x000fe2000f8e02ff */
[----:B------:R-:W-:Y:S01]  /*9fb0*/  IADD3 R13, P3, R26, 0x4000, RZ ;  /* 0x000040001a0d7810 */ /* 0x000fe20007f7e0ff */
[----:B--2---:R-:W-:Y:S01]  /*9fc0*/  SHFL.IDX PT, R46, R46, R3, 0x1c1f ;  /* 0x001c1f032e2e7589 */ /* 0x004fe200000e0000 */
[----:B------:R-:W-:Y:S01]  /*9fd0*/  LOP3.LUT R33, R3, 0x2, RZ, 0x3c, !PT ;  /* 0x0000000203217812 */ /* 0x000fe200078e3cff */
[----:B------:R-:W-:Y:S01]  /*9fe0*/  IMAD R75, R59, UR7, R36 ;  /* 0x000000073b4b7c24 */ /* 0x000fe2000f8e0224 */
[----:B------:R-:W-:Y:S01]  /*9ff0*/  LOP3.LUT R10, R11, 0x380, RZ, 0xc0, !PT ;  /* 0x000003800b0a7812 */ /* 0x000fe200078ec0ff */
[----:B------:R-:W-:Y:S01]  /*a000*/  SHFL.IDX PT, R54, R54, R3, 0x1c1f ;  /* 0x001c1f0336367589 */ /* 0x000fe200000e0000 */
[----:B------:R-:W-:Y:S01]  /*a010*/  LOP3.LUT R12, R13, 0x380, RZ, 0xc0, !PT ;  /* 0x000003800d0c7812 */ /* 0x000fe200078ec0ff */
[----:B------:R-:W-:Y:S01]  /*a020*/  IMAD.WIDE.U32 R40, R59, UR6, R40 ;  /* 0x000000063b287c25 */ /* 0x000fe2000f8e0028 */
[----:B------:R-:W-:Y:S01]  /*a030*/  SHF.R.U64 R10, R10, 0x3, RZ ;  /* 0x000000030a0a7819 */ /* 0x000fe200000012ff */
[----:B------:R-:W0:Y:S01]  /*a040*/  SHFL.IDX PT, R29, R48, R33, 0x1c1f ;  /* 0x001c1f21301d7589 */ /* 0x000e2200000e0000 */
[----:B------:R-:W-:Y:S01]  /*a050*/  ULDC UR6, c[0x0][0xa88] ;  /* 0x0002a20000067ab9 */ /* 0x000fe20000000800 */
[----:B------:R-:W-:-:S02]  /*a060*/  SHF.R.U64 R12, R12, 0x3, RZ ;  /* 0x000000030c0c7819 */ /* 0x000fc400000012ff */
[----:B------:R-:W1:Y:S01]  /*a070*/  SHFL.IDX PT, R31, R56, R33, 0x1c1f ;  /* 0x001c1f21381f7589 */ /* 0x000e6200000e0000 */
[----:B------:R-:W-:Y:S01]  /*a080*/  LOP3.LUT R10, R10, R11, RZ, 0x3c, !PT ;  /* 0x0000000b0a0a7212 */ /* 0x000fe200078e3cff */
[--C-:B------:R-:W-:Y:S01]  /*a090*/  IMAD.X R11, RZ, RZ, R27.reuse, P4 ;  /* 0x000000ffff0b7224 */ /* 0x100fe200020e061b */
[----:B------:R-:W-:Y:S01]  /*a0a0*/  LOP3.LUT P1, RZ, R19, 0x3, RZ, 0xc0, !PT ;  /* 0x0000000313ff7812 */ /* 0x000fe2000782c0ff */
[----:B------:R-:W-:Y:S01]  /*a0b0*/  SHFL.IDX PT, R84, R84, R3, 0x1c1f ;  /* 0x001c1f0354547589 */ /* 0x000fe200000e0000 */
[----:B------:R-:W-:Y:S01]  /*a0c0*/  LOP3.LUT R12, R12, R13, RZ, 0x3c, !PT ;  /* 0x0000000d0c0c7212 */ /* 0x000fe200078e3cff */
[----:B------:R-:W-:Y:S01]  /*a0d0*/  IMAD.X R13, RZ, RZ, R27, P3 ;  /* 0x000000ffff0d7224 */ /* 0x000fe200018e061b */
[C---:B------:R-:W-:Y:S01]  /*a0e0*/  IADD3 R9, P5, R26.reuse, 0x6000, RZ ;  /* 0x000060001a097810 */ /* 0x040fe20007fbe0ff */
[----:B------:R-:W2:Y:S01]  /*a0f0*/  SHFL.IDX PT, R35, R86, R33, 0x1c1f ;  /* 0x001c1f2156237589 */ /* 0x000ea200000e0000 */
[----:B------:R-:W-:Y:S02]  /*a100*/  LOP3.LUT R7, R26, 0x380, RZ, 0xc0, !PT ;  /* 0x000003801a077812 */ /* 0x000fe400078ec0ff */
[----:B------:R-:W-:Y:S01]  /*a110*/  LOP3.LUT R8, R9, 0x380, RZ, 0xc0, !PT ;  /* 0x0000038009087812 */ /* 0x000fe200078ec0ff */
[----:B------:R-:W-:Y:S01]  /*a120*/  SHFL.IDX PT, R62, R62, R3, 0x1c1f ;  /* 0x001c1f033e3e7589 */ /* 0x000fe200000e0000 */
[----:B------:R-:W-:-:S02]  /*a130*/  SHF.R.U64 R7, R7, 0x3, RZ ;  /* 0x0000000307077819 */ /* 0x000fc400000012ff */
[----:B------:R-:W-:Y:S01]  /*a140*/  SHF.R.U64 R8, R8, 0x3, RZ ;  /* 0x0000000308087819 */ /* 0x000fe200000012ff */
[----:B------:R-:W-:Y:S01]  /*a150*/  SHFL.IDX PT, R88, R88, R3, 0x1c1f ;  /* 0x001c1f0358587589 */ /* 0x000fe200000e0000 */
[----:B------:R-:W-:Y:S01]  /*a160*/  LOP3.LUT R26, R7, R26, RZ, 0x3c, !PT ;  /* 0x0000001a071a7212 */ /* 0x000fe200078e3cff */
[--C-:B------:R-:W-:Y:S01]  /*a170*/  IMAD.X R7, RZ, RZ, R27.reuse, P6 ;  /* 0x000000ffff077224 */ /* 0x100fe200030e061b */
[----:B------:R-:W-:Y:S01]  /*a180*/  LOP3.LUT R8, R8, R9, RZ, 0x3c, !PT ;  /* 0x0000000908087212 */ /* 0x000fe200078e3cff */
[----:B------:R3:W4:Y:S01]  /*a190*/  SHFL.IDX PT, R37, R64, R33, 0x1c1f ;  /* 0x001c1f2140257589 */ /* 0x00072200000e0000 */
[----:B0-----:R-:W-:Y:S01]  /*a1a0*/  SEL R28, R46, R29, P0 ;  /* 0x0000001d2e1c7207 */ /* 0x001fe20000000000 */
[----:B------:R-:W-:Y:S01]  /*a1b0*/  IMAD.X R9, RZ, RZ, R27, P5 ;  /* 0x000000ffff097224 */ /* 0x000fe200028e061b */
[----:B------:R-:W-:Y:S01]  /*a1c0*/  SEL R30, R29, R46, P0 ;  /* 0x0000002e1d1e7207 */ /* 0x000fe20000000000 */
[----:B------:R-:W0:Y:S01]  /*a1d0*/  SHFL.IDX PT, R39, R90, R33, 0x1c1f ;  /* 0x001c1f215a277589 */ /* 0x000e2200000e0000 */
[----:B-1----:R-:W-:-:S02]  /*a1e0*/  SEL R32, R54, R31, P0 ;  /* 0x0000001f36207207 */ /* 0x002fc40000000000 */
[----:B------:R-:W-:Y:S01]  /*a1f0*/  SEL R34, R31, R54, P0 ;  /* 0x000000361f227207 */ /* 0x000fe20000000000 */
[----:B------:R-:W-:Y:S01]  /*a200*/  SHFL.IDX PT, R92, R92, R3, 0x1c1f ;  /* 0x001c1f035c5c7589 */ /* 0x000fe200000e0000 */
[----:B---3--:R-:W-:-:S03]  /*a210*/  IMAD R64, R5, UR6, RZ ;  /* 0x0000000605407c24 */ /* 0x008fc6000f8e02ff */
[----:B------:R-:W1:Y:S01]  /*a220*/  SHFL.IDX PT, R51, R94, R33, 0x1c1f ;  /* 0x001c1f215e337589 */ /* 0x000e6200000e0000 */
[----:B--2---:R-:W-:Y:S02]  /*a230*/  SEL R29, R84, R35, P0 ;  /* 0x00000023541d7207 */ /* 0x004fe40000000000 */
[----:B------:R-:W-:Y:S01]  /*a240*/  SEL R31, R35, R84, P0 ;  /* 0x00000054231f7207 */ /* 0x000fe20000000000 */
[----:B------:R-:W-:Y:S06]  /*a250*/  BAR.SYNC.DEFER_BLOCKING 0x1, 0x100 ;  /* 0x0044000000007b1d */ /* 0x000fec0000010000 */
[----:B------:R-:W-:Y:S01]  /*a260*/  SHFL.IDX PT, R80, R80, R3, 0x1c1f ;  /* 0x001c1f0350507589 */ /* 0x000fe200000e0000 */
[----:B----4-:R-:W-:-:S02]  /*a270*/  SEL R36, R62, R37, P0 ;  /* 0x000000253e247207 */ /* 0x010fc40000000000 */
[----:B------:R-:W-:Y:S01]  /*a280*/  SEL R38, R37, R62, P0 ;  /* 0x0000003e25267207 */ /* 0x000fe20000000000 */
[----:B------:R-:W-:Y:S01]  /*a290*/  SHFL.IDX PT, R47, R60, R33, 0x1c1f ;  /* 0x001c1f213c2f7589 */ /* 0x000fe200000e0000 */
[----:B0-----:R-:W-:-:S03]  /*a2a0*/  SEL R35, R39, R88, P0 ;  /* 0x0000005827237207 */ /* 0x001fc60000000000 */
[----:B------:R-:W-:Y:S04]  /*a2b0*/  SHFL.IDX PT, R70, R70, R3, 0x1c1f ;  /* 0x001c1f0346467589 */ /* 0x000fe800000e0000 */
        /* <DEDUP_REMOVED lines=13> */
[----:B------:R-:W1:Y:S04]  /*a390*/  SHFL.IDX PT, R45, R52, R33, 0x1c1f ;  /* 0x001c1f21342d7589 */ /* 0x000e6800000e0000 */
[----:B------:R2:W-:Y:S04]  /*a3a0*/  SHFL.IDX PT, R55, R50, R33, 0x1c1f ;  /* 0x001c1f2132377589 */ /* 0x0005e800000e0000 */
[----:B------:R-:W3:Y:S04]  /*a3b0*/  SHFL.IDX PT, R79, R58, R33, 0x1c1f ;  /* 0x001c1f213a4f7589 */ /* 0x000ee800000e0000 */
[----:B------:R-:W4:Y:S04]  /*a3c0*/  SHFL.IDX PT, R57, R66, R33, 0x1c1f ;  /* 0x001c1f2142397589 */ /* 0x000f2800000e0000 */
[----:B------:R1:W4:Y:S01]  /*a3d0*/  SHFL.IDX PT, R83, R74, R33, 0x1c1f ;  /* 0x001c1f214a537589 */ /* 0x00032200000e0000 */
[----:B0-----:R-:W-:-:S02]  /*a3e0*/  SEL R48, R76, R43, P0 ;  /* 0x0000002b4c307207 */ /* 0x001fc40000000000 */
[----:B--2---:R-:W-:Y:S01]  /*a3f0*/  SEL R50, R43, R76, P0 ;  /* 0x0000004c2b327207 */ /* 0x004fe20000000000 */
[----:B------:R0:W-:Y:S01]  /*a400*/  STSM.16.M88.4 [R63], R28 ;  /* 0x0000001c3f007844 */ /* 0x0001e20000000200 */
[----:B-1----:R-:W-:Y:S02]  /*a410*/  SEL R76, R78, R45, P0 ;  /* 0x0000002d4e4c7207 */ /* 0x002fe40000000000 */
[----:B------:R-:W-:Y:S02]  /*a420*/  SEL R33, R88, R39, P0 ;  /* 0x0000002758217207 */ /* 0x000fe40000000000 */
[----:B------:R-:W-:Y:S01]  /*a430*/  SEL R39, R51, R92, P0 ;  /* 0x0000005c33277207 */ /* 0x000fe20000000000 */
[----:B------:R-:W-:Y:S01]  /*a440*/  IMAD R51, R85, 0x80, R228 ;  /* 0x0000008055337824 */ /* 0x000fe200078e02e4 */
[----:B------:R-:W-:Y:S01]  /*a450*/  SEL R78, R45, R78, P0 ;  /* 0x0000004e2d4e7207 */ /* 0x000fe20000000000 */
[----:B------:R1:W-:Y:S01]  /*a460*/  STSM.16.M88.4 [R61], R32 ;  /* 0x000000203d007844 */ /* 0x0003e20000000200 */
[----:B---3--:R-:W-:-:S02]  /*a470*/  SEL R77, R102, R79, P0 ;  /* 0x0000004f664d7207 */ /* 0x008fc40000000000 */
[C---:B------:R-:W-:Y:S01]  /*a480*/  ISETP.GE.OR P3, PT, R51.reuse, R64, P1 ;  /* 0x000000403300720c */ /* 0x040fe20000f66670 */
[----:B------:R2:W-:Y:S01]  /*a490*/  STSM.16.M88.4 [R42], R36 ;  /* 0x000000242a007844 */ /* 0x0005e20000000200 */
[----:B0-----:R-:W-:Y:S01]  /*a4a0*/  VIADD R29, R51, 0x8 ;  /* 0x00000008331d7836 */ /* 0x001fe20000000000 */
[----:B------:R-:W-:Y:S01]  /*a4b0*/  SEL R28, R70, R3, P0 ;  /* 0x00000003461c7207 */ /* 0x000fe20000000000 */
[----:B------:R-:W-:Y:S01]  /*a4c0*/  IMAD.IADD R31, R41, 0x1, R75 ;  /* 0x00000001291f7824 */ /* 0x000fe200078e024b */
[----:B------:R-:W-:Y:S02]  /*a4d0*/  SEL R30, R3, R70, P0 ;  /* 0x00000046031e7207 */ /* 0x000fe40000000000 */
[----:B------:R-:W-:Y:S02]  /*a4e0*/  ISETP.GE.OR P1, PT, R29, R64, P1 ;  /* 0x000000401d00720c */ /* 0x000fe40000f26670 */
[----:B------:R-:W-:Y:S02]  /*a4f0*/  SEL R29, R96, R53, P0 ;  /* 0x00000035601d7207 */ /* 0x000fe40000000000 */
[----:B------:R-:W-:-:S02]  /*a500*/  SEL R51, R55, R100, P0 ;  /* 0x0000006437337207 */ /* 0x000fc40000000000 */
[----:B-1----:R-:W-:Y:S02]  /*a510*/  LEA R32, P4, R40, UR4, 0x2 ;  /* 0x0000000428207c11 */ /* 0x002fe4000f8810ff */
[----:B------:R-:W-:Y:S02]  /*a520*/  SEL R79, R79, R102, P0 ;  /* 0x000000664f4f7207 */ /* 0x000fe40000000000 */
[----:B--2---:R-:W-:Y:S01]  /*a530*/  SEL R36, R80, R47, P0 ;  /* 0x0000002f50247207 */ /* 0x004fe20000000000 */
[----:B------:R-:W-:Y:S01]  /*a540*/  SHFL.IDX PT, R60, R32, RZ, 0x1c1f ;  /* 0x001c1fff203c7589 */ /* 0x000fe200000e0000 */
[----:B------:R-:W-:Y:S02]  /*a550*/  SEL R38, R47, R80, P0 ;  /* 0x000000502f267207 */ /* 0x000fe40000000000 */
[----:B------:R-:W-:Y:S01]  /*a560*/  LEA.HI.X R40, R40, UR5, R31, 0x2, P4 ;  /* 0x0000000528287c11 */ /* 0x000fe2000a0f141f */
[----:B------:R-:W-:Y:S01]  /*a570*/  SHFL.IDX PT, R62, R32, 0x1, 0x1c1f ;  /* 0x003c1f00203e7f89 */ /* 0x000fe200000e0000 */
[----:B------:R-:W-:-:S02]  /*a580*/  SEL R80, R82, R49, P0 ;  /* 0x0000003152507207 */ /* 0x000fc40000000000 */
[----:B------:R-:W-:Y:S01]  /*a590*/  SEL R82, R49, R82, P0 ;  /* 0x0000005231527207 */ /* 0x000fe20000000000 */
[----:B------:R-:W0:Y:S01]  /*a5a0*/  SHFL.IDX PT, R61, R40, RZ, 0x1c1f ;  /* 0x001c1fff283d7589 */ /* 0x000e2200000e0000 */
[----:B------:R-:W-:Y:S02]  /*a5b0*/  SEL R31, R53, R96, P0 ;  /* 0x00000060351f7207 */ /* 0x000fe40000000000 */
[----:B------:R-:W-:Y:S01]  /*a5c0*/  SEL R49, R100, R55, P0 ;  /* 0x0000003764317207 */ /* 0x000fe20000000000 */
[----:B------:R-:W1:Y:S01]  /*a5d0*/  SHFL.IDX PT, R63, R40, 0x1, 0x1c1f ;  /* 0x003c1f00283f7f89 */ /* 0x000e6200000e0000 */
[----:B----4-:R-:W-:Y:S02]  /*a5e0*/  SEL R37, R104, R57, P0 ;  /* 0x0000003968257207 */ /* 0x010fe40000000000 */
[----:B------:R-:W-:Y:S01]  /*a5f0*/  SEL R39, R57, R104, P0 ;  /* 0x0000006839277207 */ /* 0x000fe20000000000 */
[----:B------:R-:W-:Y:S01]  /*a600*/  STSM.16.M88.4 [R73], R28 ;  /* 0x0000001c49007844 */ /* 0x000fe20000000200 */
[----:B------:R-:W-:-:S02]  /*a610*/  SEL R81, R106, R83, P0 ;  /* 0x000000536a517207 */ /* 0x000fc40000000000 */
[----:B------:R-:W-:Y:S01]  /*a620*/  SEL R83, R83, R106, P0 ;  /* 0x0000006a53537207 */ /* 0x000fe20000000000 */
[----:B------:R-:W-:Y:S04]  /*a630*/  STSM.16.M88.4 [R71], R48 ;  /* 0x0000003047007844 */ /* 0x000fe80000000200 */
[----:B------:R-:W-:Y:S04]  /*a640*/  STSM.16.M88.4 [R69], R76 ;  /* 0x0000004c45007844 */ /* 0x000fe80000000200 */
[----:B------:R-:W-:Y:S04]  /*a650*/  STSM.16.M88.4 [R67], R36 ;  /* 0x0000002443007844 */ /* 0x000fe80000000200 */
[----:B------:R2:W-:Y:S01]  /*a660*/  STSM.16.M88.4 [R65], R80 ;  /* 0x0000005041007844 */ /* 0x0005e20000000200 */
[----:B------:R-:W-:Y:S08]  /*a670*/  BAR.SYNC.DEFER_BLOCKING 0x1, 0x100 ;  /* 0x0044000000007b1d */ /* 0x000ff00000010000 */
[----:B--2---:R-:W2:Y:S01]  /*a680*/  @P2 LDC R65, c[0x0][0xbec] ;  /* 0x0002fb00ff412b82 */ /* 0x004ea20000000800 */
[----:B0-----:R0:W-:Y:S01]  /*a690*/  @!P3 ST.E desc[UR48][R60.64], R4 ;  /* 0x000000043c00b985 */ /* 0x0011e2000c101930 */
[----:B------:R-:W-:-:S03]  /*a6a0*/  UIMAD UR6, UR12, UR8, URZ ;  /* 0x000000080c0672a4 */ /* 0x000fc6000f8e023f */
[----:B-1----:R1:W-:Y:S03]  /*a6b0*/  @!P1 ST.E desc[UR48][R62.64], R0 ;  /* 0x000000003e009985 */ /* 0x0023e6000c101930 */
[----:B0-----:R-:W0:Y:S01]  /*a6c0*/  @P2 LDC R61, c[0x0][0xbf0] ;  /* 0x0002fc00ff3d2b82 */ /* 0x001e220000000800 */
[----:B------:R3:W5:Y:S01]  /*a6d0*/  LD.E.128 R48, desc[UR48][R8.64] ;  /* 0x0000003008307980 */ /* 0x000762000c101d00 */
[----:B-1----:R-:W-:Y:S01]  /*a6e0*/  IMAD R0, R17, 0x20, R18 ;  /* 0x0000002011007824 */ /* 0x002fe200078e0212 */
[----:B------:R-:W-:Y:S02]  /*a6f0*/  UIMAD.WIDE.U32 UR4, UR13, UR8, URZ ;  /* 0x000000080d0472a5 */ /* 0x000fe4000f8e003f */
[----:B------:R1:W5:Y:S01]  /*a700*/  LD.E.128 R36, desc[UR48][R6.64] ;  /* 0x0000003006247980 */ /* 0x000362000c101d00 */
[----:B------:R-:W-:-:S03]  /*a710*/  UIMAD UR6, UR13, UR9, UR6 ;  /* 0x000000090d0672a4 */ /* 0x000fc6000f8e0206 */
[----:B------:R-:W-:Y:S01]  /*a720*/  ULDC.64 UR8, c[0x0][0xaf0] ;  /* 0x0002bc0000087ab9 */ /* 0x000fe20000000a00 */
[----:B---3--:R-:W-:Y:S01]  /*a730*/  IMAD R8, R85, 0x80, R0 ;  /* 0x0000008055087824 */ /* 0x008fe200078e0200 */
[----:B------:R-:W-:Y:S01]  /*a740*/  UIMAD UR7, UR14, UR8, URZ ;  /* 0x000000080e0772a4 */ /* 0x000fe2000f8e023f */
[----:B------:R-:W5:Y:S02]  /*a750*/  LD.E.128 R44, desc[UR48][R26.64] ;  /* 0x000000301a2c7980 */ /* 0x000f64000c101d00 */
[----:B--2---:R-:W-:Y:S01]  /*a760*/  @P2 IMAD.HI.U32 R0, R8, R65, RZ ;  /* 0x0000004108002227 */ /* 0x004fe200078e00ff */
[----:B------:R-:W-:Y:S01]  /*a770*/  UIADD3 UR5, UR5, UR6, URZ ;  /* 0x0000000605057290 */ /* 0x000fe2000fffe03f */
[----:B------:R-:W5:Y:S01]  /*a780*/  LD.E.128 R40, desc[UR48][R24.64] ;  /* 0x0000003018287980 */ /* 0x000f62000c101d00 */
[----:B------:R-:W-:Y:S01]  /*a790*/  UIMAD UR7, UR42, UR9, UR7 ;  /* 0x000000092a0772a4 */ /* 0x000fe2000f8e0207 */
[----:B------:R-:W-:Y:S01]  /*a7a0*/  IMAD.MOV.U32 R3, RZ, RZ, R8 ;  /* 0x000000ffff037224 */ /* 0x000fe200078e0008 */
[----:B------:R-:W-:Y:S01]  /*a7b0*/  UIMAD.WIDE.U32 UR42, UR42, UR8, UR4 ;  /* 0x000000082a2a72a5 */ /* 0x000fe2000f8e0004 */
[----:B------:R-:W5:Y:S01]  /*a7c0*/  LD.E.128 R32, desc[UR48][R20.64] ;  /* 0x0000003014207980 */ /* 0x000f62000c101d00 */
[----:B0-----:R-:W-:-:S02]  /*a7d0*/  @P2 SHF.R.U32.HI R3, RZ, R61, R0 ;  /* 0x0000003dff032219 */ /* 0x001fc40000011600 */
[----:B------:R-:W-:Y:S01]  /*a7e0*/  UIADD3 UR4, UR43, UR7, URZ ;  /* 0x000000072b047290 */ /* 0x000fe2000fffe03f */
[----:B------:R-:W5:Y:S01]  /*a7f0*/  LD.E.128 R28, desc[UR48][R14.64] ;  /* 0x000000300e1c7980 */ /* 0x000f62000c101d00 */
[--C-:B------:R-:W-:Y:S01]  /*a800*/  SHF.R.S32.HI R0, RZ, 0x1f, R3.reuse ;  /* 0x0000001fff007819 */ /* 0x100fe20000011403 */
[----:B------:R-:W-:Y:S01]  /*a810*/  IMAD.MOV R4, RZ, RZ, -R3 ;  /* 0x000000ffff047224 */ /* 0x000fe200078e0a03 */
[----:B------:R-:W-:Y:S01]  /*a820*/  ULDC.64 UR6, c[0x0][0xae0] ;  /* 0x0002b80000067ab9 */ /* 0x000fe20000000a00 */
[----:B-1----:R-:W-:Y:S01]  /*a830*/  IMAD.U32 R7, RZ, RZ, UR43 ;  /* 0x0000002bff077e24 */ /* 0x002fe2000f8e00ff */
[----:B------:R-:W5:Y:S01]  /*a840*/  LD.E.128 R52, desc[UR48][R12.64] ;  /* 0x000000300c347980 */ /* 0x000f62000c101d00 */
[----:B------:R-:W-:Y:S02]  /*a850*/  IMAD R0, R0, UR6, RZ ;  /* 0x0000000600007c24 */ /* 0x000fe4000f8e02ff */
[----:B------:R-:W-:Y:S01]  /*a860*/  IMAD R9, R5, R4, R8 ;  /* 0x0000000405097224 */ /* 0x000fe200078e0208 */
[----:B------:R0:W5:Y:S01]  /*a870*/  LD.E.128 R56, desc[UR48][R10.64] ;  /* 0x000000300a387980 */ /* 0x000162000c101d00 */
[----:B------:R-:W-:-:S02]  /*a880*/  IMAD.U32 R6, RZ, RZ, UR42 ;  /* 0x0000002aff067e24 */ /* 0x000fc4000f8e00ff */
[----:B------:R-:W-:Y:S01]  /*a890*/  IMAD.U32 R7, RZ, RZ, UR4 ;  /* 0x00000004ff077e24 */ /* 0x000fe2000f8e00ff */
[----:B------:R-:W-:Y:S01]  /*a8a0*/  @!PT LDS RZ, [RZ] ;  /* 0x00000000fffff984 */ /* 0x000fe20000000800 */
[----:B------:R-:W-:Y:S01]  /*a8b0*/  @!PT LDS RZ, [RZ] ;  /* 0x00000000fffff984 */ /* 0x000fe20000000800 */
[----:B------:R-:W-:Y:S01]  /*a8c0*/  @!PT LDS RZ, [RZ] ;  /* 0x00000000fffff984 */ /* 0x000fe20000000800 */
[----:B------:R-:W-:Y:S01]  /*a8d0*/  @!PT LDS RZ, [RZ] ;  /* 0x00000000fffff984 */ /* 0x000fe20000000800 */
[----:B------:R1:W-:Y:S06]  /*a8e0*/  MEMBAR.ALL.CTA ;  /* 0x0000000000007992 */ /* 0x0003ec0000008000 */
[----:B-1----:R-:W1:Y:S01]  /*a8f0*/  FENCE.VIEW.ASYNC.S ;  /* 0x00000000000073c6 */ /* 0x002e620000000000 */
[----:B------:R-:W-:-:S04]  /*a900*/  IMAD.WIDE.U32 R4, R3, UR6, R6 ;  /* 0x0000000603047c25 */ /* 0x000fc8000f8e0006 */
[----:B0-----:R-:W-:Y:S01]  /*a910*/  IMAD R11, R3, UR7, R0 ;  /* 0x00000007030b7c24 */ /* 0x001fe2000f8e0200 */
[----:B------:R-:W-:Y:S01]  /*a920*/  SHF.R.S32.HI R0, RZ, 0x1f, R9 ;  /* 0x0000001fff007819 */ /* 0x000fe20000011409 */
[----:B------:R-:W-:Y:S01]  /*a930*/  ULDC.64 UR6, c[0x0][0xad8] ;  /* 0x0002b60000067ab9 */ /* 0x000fe20000000a00 */
[----:B------:R-:W-:Y:S02]  /*a940*/  IMAD R85, R85, 0x80, R18 ;  /* 0x0000008055557824 */ /* 0x000fe400078e0212 */
[----:B------:R-:W-:Y:S02]  /*a950*/  IMAD.IADD R5, R5, 0x1, R11 ;  /* 0x0000000105057824 */ /* 0x000fe400078e020b */
[----:B------:R-:W-:Y:S01]  /*a960*/  IMAD R0, R0, UR6, RZ ;  /* 0x0000000600007c24 */ /* 0x000fe2000f8e02ff */
[----:B------:R-:W-:Y:S01]  /*a970*/  UIADD3 UR39, UR39, 0x2e820, URZ ;  /* 0x0002e82027277890 */ /* 0x000fe2000fffe03f */
[----:B------:R-:W-:Y:S01]  /*a980*/  IMAD.WIDE.U32 R4, R9, UR6, R4 ;  /* 0x0000000609047c25 */ /* 0x000fe2000f8e0004 */
[----:B------:R-:W-:Y:S01]  /*a990*/  UIADD3 UR51, UR51, 0x1, URZ ;  /* 0x0000000133337890 */ /* 0x000fe2000fffe03f */
[----:B------:R-:W-:-:S02]  /*a9a0*/  ISETP.GE.AND P1, PT, R85, R64, PT ;  /* 0x000000405500720c */ /* 0x000fc40003f26270 */
[----:B------:R-:W-:Y:S01]  /*a9b0*/  IMAD R7, R9, UR7, R0 ;  /* 0x0000000709077c24 */ /* 0x000fe2000f8e0200 */
[----:B------:R-:W-:Y:S01]  /*a9c0*/  ULDC.64 UR6, c[0x0][0xa80] ;  /* 0x0002a00000067ab9 */ /* 0x000fe20000000a00 */
[----:B------:R-:W-:Y:S01]  /*a9d0*/  UPRMT UR39, URZ, 0x654, UR39 ;  /* 0x000006543f277896 */ /* 0x000fe20008000027 */
[----:B------:R-:W-:Y:S01]  /*a9e0*/  LEA R0, P2, R4, UR6, 0x1 ;  /* 0x0000000604007c11 */ /* 0x000fe2000f8408ff */
[----:B------:R-:W-:Y:S01]  /*a9f0*/  IMAD.IADD R5, R5, 0x1, R7 ;  /* 0x0000000105057824 */ /* 0x000fe200078e0207 */
[----:B------:R-:W-:Y:S01]  /*aa00*/  UISETP.NE.AND UP0, UPT, UR51, 0x2, UPT ;  /* 0x000000023300788c */ /* 0x000fe2000bf05270 */
[----:B------:R-:W-:-:S03]  /*aa10*/  VIADD R3, R85, 0x20 ;  /* 0x0000002055037836 */ /* 0x000fc60000000000 */
[----:B------:R-:W-:Y:S01]  /*aa20*/  LEA.HI.X R10, R4, UR7, R5, 0x1, P2 ;  /* 0x00000007040a7c11 */ /* 0x000fe200090f0c05 */
        /* <DEDUP_REMOVED lines=15> */
[----:B------:R-:W-:-:S11]  /*ab20*/  ISETP.GE.AND P1, PT, R2, UR4, PT ;  /* 0x0000000402007c0c */ /* 0x000fd6000bf26270 */
[----:B-1----:R-:W-:Y:S02]  /*ab30*/  @!P2 LEA R6, P4, R16, R8, 0x1 ;  /* 0x000000081006a211 */ /* 0x002fe400078808ff */
[----:B--2---:R-:W-:Y:S02]  /*ab40*/  @!P1 IMAD.WIDE R4, R2, 0x2, R8 ;  /* 0x0000000202049825 */ /* 0x004fe400078e0208 */
[----:B------:R-:W-:-:S03]  /*ab50*/  @!P2 LEA.HI.X R7, R16, R9, R232, 0x1, P4 ;  /* 0x000000091007a211 */ /* 0x000fc600020f0ce8 */
[----:B-----5:R3:W-:Y:S04]  /*ab60*/  @!P1 ST.E.128 desc[UR48][R4.64], R44 ;  /* 0x0000002c04009985 */ /* 0x0207e8000c101d30 */
[----:B------:R3:W-:Y:S02]  /*ab70*/  @!P2 ST.E.128 desc[UR48][R6.64], R52 ;  /* 0x000000340600a985 */ /* 0x0007e4000c101d30 */
.L_x_5791:
[----:B------:R-:W-:Y:S05]  /*ab80*/  BSYNC B0 ;  /* 0x0000000000007941 */ /* 0x000fea0003800000 */
.L_x_5790:
[----:B--2---:R2:W4:Y:S01]  /*ab90*/  SHFL.IDX PT, R9, R10, 0x1, 0x181f ;  /* 0x00381f000a097f89 */ /* 0x00452200000e0000 */
[----:B------:R-:W-:Y:S03]  /*aba0*/  BSSY B0, `(.L_x_5792) ;  /* 0x000000b000007945 */ /* 0x000fe60003800000 */
[----:B-1----:R2:W1:Y:S01]  /*abb0*/  SHFL.IDX PT, R8, R0, 0x1, 0x181f ;  /* 0x00381f0000087f89 */ /* 0x00246200000e0000 */
[----:B------:R-:W-:Y:S05]  /*abc0*/  @P3 BRA `(.L_x_5793) ;  /* 0x0000000000203947 */ /* 0x000fea0003800000 */
[----:B------:R-:W-:Y:S02]  /*abd0*/  ULDC UR4, c[0x0][0xac8] ;  /* 0x0002b20000047ab9 */ /* 0x000fe40000000800 */
[----:B------:R-:W-:Y:S02]  /*abe0*/  ISETP.GE.AND P3, PT, R16, UR4, PT ;  /* 0x0000000410007c0c */ /* 0x000fe4000bf66270 */
[----:B------:R-:W-:-:S11]  /*abf0*/  ISETP.GE.AND P2, PT, R2, UR4, PT ;  /* 0x0000000402007c0c */ /* 0x000fd6000bf46270 */
[----:B-1-3--:R-:W-:Y:S02]  /*ac00*/  @!P3 LEA R6, P1, R16, R8, 0x1 ;  /* 0x000000081006b211 */ /* 0x00afe400078208ff */
[----:B----4-:R-:W-:Y:S02]  /*ac10*/  @!P2 IMAD.WIDE R4, R2, 0x2, R8 ;  /* 0x000000020204a825 */ /* 0x010fe400078e0208 */
[----:B------:R-:W-:-:S03]  /*ac20*/  @!P3 LEA.HI.X R7, R16, R9, R232, 0x1, P1 ;  /* 0x000000091007b211 */ /* 0x000fc600008f0ce8 */
[----:B-----5:R1:W-:Y:S04]  /*ac30*/  @!P2 ST.E.128 desc[UR48][R4.64], R40 ;  /* 0x000000280400a985 */ /* 0x0203e8000c101d30 */
[----:B------:R1:W-:Y:S02]  /*ac40*/  @!P3 ST.E.128 desc[UR48][R6.64], R56 ;  /* 0x000000380600b985 */ /* 0x0003e4000c101d30 */
.L_x_5793:
[----:B------:R-:W-:Y:S05]  /*ac50*/  BSYNC B0 ;  /* 0x0000000000007941 */ /* 0x000fea0003800000 */
.L_x_5792:
[----:B----4-:R4:W0:Y:S01]  /*ac60*/  SHFL.IDX PT, R9, R10, 0x2, 0x181f ;  /* 0x00581f000a097f89 */ /* 0x01082200000e0000 */
[----:B------:R-:W-:Y:S03]  /*ac70*/  BSSY B0, `(.L_x_5794) ;  /* 0x000000b000007945 */ /* 0x000fe60003800000 */
[----:B-1----:R4:W1:Y:S01]  /*ac80*/  SHFL.IDX PT, R8, R0, 0x2, 0x181f ;  /* 0x00581f0000087f89 */ /* 0x00286200000e0000 */
[----:B------:R-:W-:Y:S05]  /*ac90*/  @P0 BRA `(.L_x_5795) ;  /* 0x0000000000200947 */ /* 0x000fea0003800000 */
[----:B------:R-:W-:Y:S02]  /*aca0*/  ULDC UR4, c[0x0][0xac8] ;  /* 0x0002b20000047ab9 */ /* 0x000fe40000000800 */
[----:B------:R-:W-:Y:S02]  /*acb0*/  ISETP.GE.AND P2, PT, R16, UR4, PT ;  /* 0x0000000410007c0c */ /* 0x000fe4000bf46270 */
[----:B------:R-:W-:-:S11]  /*acc0*/  ISETP.GE.AND P1, PT, R2, UR4, PT ;  /* 0x0000000402007c0c */ /* 0x000fd6000bf26270 */
[----:B-1-3--:R-:W-:Y:S02]  /*acd0*/  @!P2 LEA R6, P0, R16, R8, 0x1 ;  /* 0x000000081006a211 */ /* 0x00afe400078008ff */
[----:B0-----:R-:W-:Y:S02]  /*ace0*/  @!P1 IMAD.WIDE R4, R2, 0x2, R8 ;  /* 0x0000000202049825 */ /* 0x001fe400078e0208 */
[----:B------:R-:W-:-:S03]  /*acf0*/  @!P2 LEA.HI.X R7, R16, R9, R232, 0x1, P0 ;  /* 0x000000091007a211 */ /* 0x000fc600000f0ce8 */
[----:B-----5:R0:W-:Y:S04]  /*ad00*/  @!P1 ST.E.128 desc[UR48][R4.64], R32 ;  /* 0x0000002004009985 */ /* 0x0201e8000c101d30 */
[----:B------:R0:W-:Y:S02]  /*ad10*/  @!P2 ST.E.128 desc[UR48][R6.64], R48 ;  /* 0x000000300600a985 */ /* 0x0001e4000c101d30 */
.L_x_5795:
[----:B------:R-:W-:Y:S05]  /*ad20*/  BSYNC B0 ;  /* 0x0000000000007941 */ /* 0x000fea0003800000 */
.L_x_5794:
        /* <DEDUP_REMOVED lines=9> */
[----:B------:R-:W-:-:S11]  /*adc0*/  ISETP.GE.AND P1, PT, R2, UR4, PT ;  /* 0x0000000402007c0c */ /* 0x000fd6000bf26270 */
[----:B0--3--:R-:W-:Y:S02]  /*add0*/  @!P2 LEA R6, P0, R16, R8, 0x1 ;  /* 0x000000081006a211 */ /* 0x009fe400078008ff */
[----:B------:R-:W-:Y:S02]  /*ade0*/  @!P1 IMAD.WIDE R4, R2, 0x2, R8 ;  /* 0x0000000202049825 */ /* 0x000fe400078e0208 */
[----:B------:R-:W-:-:S03]  /*adf0*/  @!P2 LEA.HI.X R7, R16, R9, R232, 0x1, P0 ;  /* 0x000000091007a211 */ /* 0x000fc600000f0ce8 */
[----:B-----5:R1:W-:Y:S04]  /*ae00*/  @!P1 ST.E.128 desc[UR48][R4.64], R28 ;  /* 0x0000001c04009985 */ /* 0x0203e8000c101d30 */
[----:B------:R1:W-:Y:S02]  /*ae10*/  @!P2 ST.E.128 desc[UR48][R6.64], R36 ;  /* 0x000000240600a985 */ /* 0x0003e4000c101d30 */
.L_x_5797:
[----:B------:R-:W-:Y:S05]  /*ae20*/  BSYNC B0 ;  /* 0x0000000000007941 */ /* 0x000fea0003800000 */
.L_x_5796:
[----:B--2-4-:R-:W2:Y:S02]  /*ae30*/  LDC R0, c[0x0][0xc34] ;  /* 0x00030d00ff007b82 */ /* 0x014ea40000000800 */
[----:B--2---:R-:W-:-:S13]  /*ae40*/  ISETP.LE.AND P0, PT, R0, UR41, PT ;  /* 0x0000002900007c0c */ /* 0x004fda000bf03270 */
[----:B------:R-:W-:Y:S05]  /*ae50*/  @!P0 BRA `(.L_x_5798) ;  /* 0xffffff5c00d08947 */ /* 0x000fea000383ffff */
[----:B------:R-:W-:Y:S05]  /*ae60*/  EXIT ;  /* 0x000000000000794d */ /* 0x000fea0003800000 */
.L_x_5766:
        /* <DEDUP_REMOVED lines=21> */
[C---:B------:R-:W-:Y:S01]  /*afc0*/  IMAD.SHL.U32 R5, R6.reuse, 0x4, RZ ;  /* 0x0000000406057824 */ /* 0x040fe200078e00ff */
[C---:B------:R-:W-:Y:S01]  /*afd0*/  LOP3.LUT P0, RZ, R6.reuse, 0x4, RZ, 0xc0, !PT ;  /* 0x0000000406ff7812 */ /* 0x040fe2000780c0ff */
[----:B------:R-:W-:Y:S01]  /*afe0*/  IMAD.SHL.U32 R18, R6, 0x80, RZ ;  /* 0x0000008006127824 */ /* 0x000fe200078e00ff */
[----:B------:R-:W-:-:S02]  /*aff0*/  LOP3.LUT R0, R2, 0x80, RZ, 0xc0, !PT ;  /* 0x0000008002007812 */ /* 0x000fc400078ec0ff */
[----:B------:R-:W-:Y:S02]  /*b000*/  LOP3.LUT R3, R2, 0x60, RZ, 0xc0, !PT ;  /* 0x0000006002037812 */ /* 0x000fe400078ec0ff */
[----:B------:R-:W-:Y:S02]  /*b010*/  LOP3.LUT R0, R0, 0x10, R6, 0xf8, !PT ;  /* 0x0000001000007812 */ /* 0x000fe400078ef806 */
[----:B------:R-:W-:Y:S02]  /*b020*/  LOP3.LUT R2, R2, 0x100, RZ, 0xc0, !PT ;  /* 0x0000010002027812 */ /* 0x000fe400078ec0ff */
[----:B------:R-:W-:Y:S02]  /*b030*/  LOP3.LUT R5, R0, 0x10, R5, 0x78, !PT ;  /* 0x0000001000057812 */ /* 0x000fe400078e7805 */
[----:B------:R-:W-:-:S05]  /*b040*/  SHF.R.U32.HI R0, RZ, 0x5, R4 ;  /* 0x00000005ff007819 */ /* 0x000fca0000011604 */
[----:B------:R-:W-:-:S05]  /*b050*/  IMAD R3, R0, 0x200, R3 ;  /* 0x0000020000037824 */ /* 0x000fca00078e0203 */
[----:B------:R-:W-:Y:S02]  /*b060*/  IADD3 R2, R5, R3, R2 ;  /* 0x0000000305027210 */ /* 0x000fe40007ffe002 */
[----:B------:R-:W-:-:S03]  /*b070*/  LOP3.LUT R3, R18, 0x380, RZ, 0xc0, !PT ;  /* 0x0000038012037812 */ /* 0x000fc600078ec0ff */
[----:B------:R0:W-:Y:S02]  /*b080*/  STL [R1+0x14], R2 ;  /* 0x0000140201007387 */ /* 0x0001e40000100800 */
[----:B------:R-:W-:Y:S02]  /*b090*/  IMAD R3, R0, 0x10, R3 ;  /* 0x0000001000037824 */ /* 0x000fe400078e0203 */
[----:B------:R-:W-:-:S05]  /*b0a0*/  IMAD.SHL.U32 R0, R6, 0x10, RZ ;  /* 0x0000001006007824 */ /* 0x000fca00078e00ff */
[----:B------:R-:W-:Y:S02]  /*b0b0*/  LOP3.LUT R3, R3, 0x70, R0, 0x78, !PT ;  /* 0x0000007003037812 */ /* 0x000fe400078e7800 */
[----:B0-----:R-:W-:Y:S02]  /*b0c0*/  LOP3.LUT R2, R0, 0x3f0, RZ, 0xc0, !PT ;  /* 0x000003f000027812 */ /* 0x001fe400078ec0ff */
[----:B------:R-:W-:Y:S01]  /*b0d0*/  LOP3.LUT R18, R3, 0xc00, R18, 0xf8, !PT ;  /* 0x00000c0003127812 */ /* 0x000fe200078ef812 */
[----:B------:R-:W-:-:S05]  /*b0e0*/  IMAD.SHL.U32 R3, R6, 0x2, RZ ;  /* 0x0000000206037824 */ /* 0x000fca00078e00ff */
        /* <DEDUP_REMOVED lines=8> */
[----:B------:R-:W-:-:S04]  /*b170*/  IMAD.MOV.U32 R2, RZ, RZ, 0x1 ;  /* 0x00000001ff027424 */ /* 0x000fc800078e00ff */
[----:B------:R-:W-:Y:S04]  /*b180*/  STL [R1+0x20], R3 ;  /* 0x0000200301007387 */ /* 0x000fe80000100800 */
[----:B------:R0:W-:Y:S04]  /*b190*/  STL [R1+0x1c], R0 ;  /* 0x00001c0001007387 */ /* 0x0001e80000100800 */
[----:B------:R1:W-:Y:S04]  /*b1a0*/  STL [R1], RZ ;  /* 0x000000ff01007387 */ /* 0x0003e80000100800 */
[----:B------:R1:W-:Y:S01]  /*b1b0*/  STL [R1+0x4], R2 ;  /* 0x0000040201007387 */ /* 0x0003e20000100800 */
[----:B0-----:R-:W-:-:S05]  /*b1c0*/  IMAD.IADD R0, R3, 0x1, R18 ;  /* 0x0000000103007824 */ /* 0x001fca00078e0212 */
[----:B------:R1:W-:Y:S02]  /*b1d0*/  STL [R1+0x18], R0 ;  /* 0x0000180001007387 */ /* 0x0003e40000100800 */
.L_x_5842:
[----:B------:R-:W-:Y:S01]  /*b1e0*/  ULDC UR4, c[0x0][0xc38] ;  /* 0x00030e0000047ab9 */ /* 0x000fe20000000800 */
[----:B------:R-:W-:Y:S01]  /*b1f0*/  ULDC UR8, c[0x0][0xc44] ;  /* 0x0003110000087ab9 */ /* 0x000fe20000000800 */
[----:B------:R-:W-:Y:S01]  /*b200*/  UISETP.NE.AND UP1, UPT, UR4, 0x1, UPT ;  /* 0x000000010400788c */ /* 0x000fe2000bf25270 */
[----:B------:R-:W-:Y:S02]  /*b210*/  ULDC UR6, c[0x0][0x424] ;  /* 0x0001090000067ab9 */ /* 0x000fe40000000800 */
[----:B------:R-:W-:Y:S01]  /*b220*/  ULDC.64 UR4, c[0x0][0x418] ;  /* 0x0001060000047ab9 */ /* 0x000fe20000000a00 */
[----:B------:R-:W-:Y:S02]  /*b230*/  UISETP.NE.AND UP2, UPT, UR8, 0x1, UPT ;  /* 0x000000010800788c */ /* 0x000fe4000bf45270 */
[----:B------:R-:W-:Y:S02]  /*b240*/  UISETP.NE.U32.AND UP0, UPT, UR4, URZ, UPT ;  /* 0x0000003f0400728c */ /* 0x000fe4000bf05070 */
[----:B------:R-:W-:-:S02]  /*b250*/  UIADD3 UR9, UR41, 0x20400, URZ ;  /* 0x0002040029097890 */ /* 0x000fc4000fffe03f */
[----:B------:R-:W-:Y:S01]  /*b260*/  UISETP.NE.AND.EX UP0, UPT, UR5, URZ, UPT, UP0 ;  /* 0x0000003f0500728c */ /* 0x000fe2000bf05300 */
[----:B------:R-:W-:Y:S01]  /*b270*/  @UP1 ULDC UR4, c[0x0][0xc3c] ;  /* 0x00030f0000041ab9 */ /* 0x000fe20000000800 */
[----:B------:R-:W-:Y:S02]  /*b280*/  ULDC UR40, c[0x0][0x2f0] ;  /* 0x0000bc0000287ab9 */ /* 0x000fe40000000800 */
[----:B------:R-:W-:Y:S02]  /*b290*/  USEL UR6, UR6, 0x1, UP0 ;  /* 0x0000000106067887 */ /* 0x000fe40008000000 */
[----:B------:R-:W-:Y:S02]  /*b2a0*/  UIMAD.WIDE.U32 UR4, UR50, UR4, URZ ;  /* 0x00000004320472a5 */ /* 0x000fe4000f8e003f */
[----:B------:R-:W-:Y:S02]  /*b2b0*/  UIMAD UR40, UR6, UR40, URZ ;  /* 0x00000028062872a4 */ /* 0x000fe4000f8e023f */
[----:B------:R-:W-:Y:S01]  /*b2c0*/  ULOP3.LUT UP0, URZ, UR9, 0x3ff, URZ, 0xc0, !UPT ;  /* 0x000003ff093f7892 */ /* 0x000fe2000f80c03f */
[----:B------:R-:W-:Y:S01]  /*b2d0*/  @UP1 ULDC UR6, c[0x0][0xc40] ;  /* 0x0003100000061ab9 */ /* 0x000fe20000000800 */
[----:B------:R-:W-:Y:S01]  /*b2e0*/  UMOV UR45, UR50 ;  /* 0x00000032002d7c82 */ /* 0x000fe20008000000 */
[----:B------:R-:W-:Y:S01]  /*b2f0*/  @UP1 USHF.R.U32.HI UR45, URZ, UR6, UR5 ;  /* 0x000000063f2d1299 */ /* 0x000fe20008011605 */
[----:B------:R-:W-:Y:S01]  /*b300*/  @UP2 ULDC.64 UR10, c[0x0][0xc48] ;  /* 0x00031200000a2ab9 */ /* 0x000fe20000000a00 */
[----:B------:R-:W-:Y:S01]  /*b310*/  UIADD3 UR5, UR40, 0xdf, URZ ;  /* 0x000000df28057890 */ /* 0x000fe2000fffe03f */
[----:B------:R-:W-:Y:S01]  /*b320*/  PLOP3.LUT P0, PT, PT, PT, UP0, 0x80, 0x0 ;  /* 0x000000000000781c */ /* 0x000fe20003f0f008 */
[----:B------:R-:W-:Y:S01]  /*b330*/  UIMAD.WIDE.U32 UR6, UR45, UR10, URZ ;  /* 0x0000000a2d0672a5 */ /* 0x000fe2000f8e003f */
[----:B------:R-:W-:-:S02]  /*b340*/  UMOV UR4, URZ ;  /* 0x0000003f00047c82 */ /* 0x000fc40008000000 */
[----:B------:R-:W-:Y:S01]  /*b350*/  UMOV UR44, UR45 ;  /* 0x0000002d002c7c82 */ /* 0x000fe20008000000 */
[----:B------:R-:W-:Y:S02]  /*b360*/  UIMAD.WIDE UR4, UR5, -0x6db6db6d, UR4 ;  /* 0x92492493050478a5 */ /* 0x000fe4000f8e0204 */
[----:B------:R-:W-:Y:S02]  /*b370*/  @UP2 USHF.R.U32.HI UR44, URZ, UR11, UR7 ;  /* 0x0000000b3f2c2299 */ /* 0x000fe40008011607 */
[----:B------:R-:W-:Y:S02]  /*b380*/  USHF.R.U32.HI UR39, URZ, 0x1f, UR5 ;  /* 0x0000001f3f277899 */ /* 0x000fe40008011605 */
[----:B------:R-:W-:Y:S02]  /*b390*/  UIADD3 UR36, -UR44, URZ, URZ ;  /* 0x0000003f2c247290 */ /* 0x000fe4000fffe13f */
[----:B------:R-:W-:Y:S02]  /*b3a0*/  ULEA.HI.SX32 UR39, UR5, UR39, 0x19 ;  /* 0x0000002705277291 */ /* 0x000fe4000f8fca3f */
[----:B------:R-:W-:Y:S01]  /*b3b0*/  UIMAD UR36, UR8, UR36, UR45 ;  /* 0x00000024082472a4 */ /* 0x000fe2000f8e022d */
[----:B0-----:R-:W-:Y:S11]  /*b3c0*/  @!P0 BRA `(.L_x_5800) ;  /* 0x0000000000408947 */ /* 0x001ff60003800000 */
        /* <DEDUP_REMOVED lines=16> */
.L_x_5800:
[----:B------:R-:W-:-:S06]  /*b4d0*/  UIADD3 UR4, UR41, 0xe400, URZ ;  /* 0x0000e40029047890 */ /* 0x000fcc000fffe03f */
[----:B------:R-:W-:-:S05]  /*b4e0*/  IMAD.U32 R16, RZ, RZ, UR4 ;  /* 0x00000004ff107e24 */ /* 0x000fca000f8e00ff */
[----:B------:R-:W-:-:S13]  /*b4f0*/  LOP3.LUT P0, RZ, R16, 0x3ff, RZ, 0xc0, !PT ;  /* 0x000003ff10ff7812 */ /* 0x000fda000780c0ff */
[----:B------:R-:W-:Y:S05]  /*b500*/  @!P0 BRA `(.L_x_5801) ;  /* 0x0000000000408947 */ /* 0x000fea0003800000 */
        /* <DEDUP_REMOVED lines=16> */
.L_x_5801:
[----:B-1----:R-:W-:-:S04]  /*b610*/  IMAD.U32 R0, RZ, RZ, UR41 ;  /* 0x00000029ff007e24 */ /* 0x002fc8000f8e00ff */
        /* <DEDUP_REMOVED lines=19> */
.L_x_5802:
        /* <DEDUP_REMOVED lines=18> */
.L_x_5803:
        /* <DEDUP_REMOVED lines=27> */
.L_x_5858:
        /* <DEDUP_REMOVED lines=12> */
.L_x_5861:
        /* <DEDUP_REMOVED lines=20> */
.L_x_5807:
[----:B------:R-:W3:Y:S04]  /*bc20*/  LDL R4, [R1] ;  /* 0x0000000001047983 */ /* 0x000ee80000100800 */
[----:B--2---:R-:W2:Y:S01]  /*bc30*/  LDL R3, [R1+0x4] ;  /* 0x0000040001037983 */ /* 0x004ea20000100800 */
[----:B------:R-:W4:Y:S02]  /*bc40*/  S2R R2, SR_TID.X ;  /* 0x0000000000027919 */ /* 0x000f240000002100 */
[----:B----4-:R-:W-:-:S04]  /*bc50*/  LOP3.LUT R2, R2, 0x7f, RZ, 0xc0, !PT ;  /* 0x0000007f02027812 */ /* 0x010fc800078ec0ff */
[----:B------:R-:W-:Y:S02]  /*bc60*/  ISETP.NE.AND P1, PT, R2, RZ, PT ;  /* 0x000000ff0200720c */ /* 0x000fe40003f25270 */
[----:B---3--:R-:W-:Y:S02]  /*bc70*/  LEA R4, R4, UR41, 0x3 ;  /* 0x0000002904047c11 */ /* 0x008fe4000f8e18ff */
[----:B--2---:R-:W-:-:S04]  /*bc80*/  SHF.L.U32 R3, R3, 0x1f, RZ ;  /* 0x0000001f03037819 */ /* 0x004fc800000006ff */
[----:B------:R-:W2:Y:S02]  /*bc90*/  SYNCS.PHASECHK.TRANS64.TRYWAIT P0, [R4+URZ+0x2e880], R3 ;  /* 0x02e88003040075a7 */ /* 0x000ea4000800017f */
[----:B--2---:R-:W-:Y:S05]  /*bca0*/  @!P0 BRA `(.L_x_5808) ;  /* 0x0000002c00348947 */ /* 0x004fea0003800000 */
.L_x_5862:
        /* <DEDUP_REMOVED lines=8> */
.L_x_5809:
[----:B------:R-:W3:Y:S01]  /*bd30*/  LDL R2, [R1] ;  /* 0x0000000001027983 */ /* 0x000ee20000100800 */
[----:B------:R-:W-:Y:S01]  /*bd40*/  IMAD.U32 R5, RZ, RZ, UR41 ;  /* 0x00000029ff057e24 */ /* 0x000fe2000f8e00ff */
[----:B------:R-:W-:Y:S01]  /*bd50*/  R2UR UR33, R4 ;  /* 0x00000000042172ca */ /* 0x000fe200000e0000 */
[----:B------:R-:W-:Y:S01]  /*bd60*/  IMAD R0, R0, 0xe0, RZ ;  /* 0x000000e000007824 */ /* 0x000fe200078e02ff */
[----:B-----5:R-:W-:Y:S01]  /*bd70*/  R2UR UR37, R16 ;  /* 0x00000000102572ca */ /* 0x020fe200000e0000 */
[----:B------:R-:W-:-:S03]  /*bd80*/  UIADD3 UR4, UP0, UR52, 0x470, URZ ;  /* 0x0000047034047890 */ /* 0x000fc6000ff1e03f */
[----:B------:R-:W-:Y:S01]  /*bd90*/  R2UR UR35, R0 ;  /* 0x00000000002372ca */ /* 0x000fe200000e0000 */
[----:B------:R-:W-:-:S06]  /*bda0*/  UIADD3.X UR5, URZ, UR53, URZ, UP0, !UPT ;  /* 0x000000353f057290 */ /* 0x000fcc00087fe43f */
[----:B------:R-:W-:Y:S01]  /*bdb0*/  UIADD3 UR33, UR33, 0x2e870, URZ ;  /* 0x0002e87021217890 */ /* 0x000fe2000fffe03f */
[----:B------:R-:W-:Y:S01]  /*bdc0*/  UMOV UR6, 0x0 ;  /* 0x0000000000067882 */ /* 0x000fe20000000000 */
[----:B------:R-:W-:Y:S01]  /*bdd0*/  UMOV UR7, 0x14f00000 ;  /* 0x14f0000000077882 */ /* 0x000fe20000000000 */
[----:B------:R-:W-:Y:S01]  /*bde0*/  UMOV UR34, URZ ;  /* 0x0000003f00227c82 */ /* 0x000fe20008000000 */
[----:B---3--:R-:W-:-:S05]  /*bdf0*/  IMAD R2, R2, 0x7000, R5 ;  /* 0x0000700002027824 */ /* 0x008fca00078e0205 */
[----:B------:R-:W-:-:S13]  /*be00*/  R2UR UR32, R2 ;  /* 0x00000000022072ca */ /* 0x000fda00000e0000 */
[----:B------:R-:W-:-:S09]  /*be10*/  UIADD3 UR32, UR32, 0xe400, URZ ;  /* 0x0000e40020207890 */ /* 0x000fd2000fffe03f */
[----:B------:R3:W-:Y:S01]  /*be20*/  UTMALDG.4D [UR32], [UR4], desc[UR6] ;  /* 0x00000620040075b4 */ /* 0x0007e20008019000 */
[----:B------:R-:W4:Y:S02]  /*be30*/  SYNCS.PHASECHK.TRANS64.TRYWAIT P0, [R4+URZ+0x2e840], R3 ;  /* 0x02e84003040075a7 */ /* 0x000f24000800017f */
[----:B---34-:R-:W-:Y:S05]  /*be40*/  @!P0 BRA `(.L_x_5810) ;  /* 0x0000002800e08947 */ /* 0x018fea0003800000 */
.L_x_5863:
        /* <DEDUP_REMOVED lines=8> */
.L_x_5811:
        /* <DEDUP_REMOVED lines=11> */
[----:B------:R-:W-:-:S03]  /*bf80*/  UMOV UR12, UR36 ;  /* 0x00000024000c7c82 */ /* 0x000fc60008000000 */
[----:B------:R-:W-:Y:S02]  /*bf90*/  UIADD3 UR8, UR8, 0x20400, URZ ;  /* 0x0002040008087890 */ /* 0x000fe4000fffe03f */
[----:B------:R-:W-:-:S09]  /*bfa0*/  UIADD3 UR9, UR9, 0x2e830, URZ ;  /* 0x0002e83009097890 */ /* 0x000fd2000fffe03f */
[----:B------:R3:W-:Y:S01]  /*bfb0*/  UTMALDG.4D [UR8], [UR4], desc[UR6] ;  /* 0x00000608040075b4 */ /* 0x0007e20008019000 */
[----:B--2---:R-:W-:-:S04]  /*bfc0*/  LOP3.LUT R3, R3, 0xfffffffd, RZ, 0xc0, !PT ;  /* 0xfffffffd03037812 */ /* 0x004fc800078ec0ff */
[----:B------:R-:W-:-:S05]  /*bfd0*/  @P0 LOP3.LUT R3, R3, 0x2, RZ, 0xfc, !PT ;  /* 0x0000000203030812 */ /* 0x000fca00078efcff */
[----:B------:R3:W-:Y:S01]  /*bfe0*/  STL [R1+0x8], R3 ;  /* 0x0000080301007387 */ /* 0x0007e20000100800 */
[----:B------:R-:W-:Y:S01]  /*bff0*/  NOP ;  /* 0x0000000000007918 */ /* 0x000fe20000000000 */
.L_x_5805:
        /* <DEDUP_REMOVED lines=11> */
[----:B------:R-:W3:Y:S01]  /*c0b0*/  LDC.64 R2, c[0x4][R2] ;  /* 0x0100000002027b82 */ /* 0x000ee20000000a00 */
        /* <DEDUP_REMOVED lines=10> */
.L_x_5812:
[----:B------:R3:W5:Y:S01]  /*c160*/  LDL R10, [R1+0x1c] ;  /* 0x00001c00010a7983 */ /* 0x0007620000100800 */
[----:B------:R-:W4:Y:S01]  /*c170*/  LDC R7, c[0x0][0x448] ;  /* 0x00011200ff077b82 */ /* 0x000f220000000800 */
[----:B--2---:R-:W-:Y:S01]  /*c180*/  IMAD R0, RZ, RZ, -UR45 ;  /* 0x8000002dff007e24 */ /* 0x004fe2000f8e02ff */
[----:B------:R-:W2:Y:S01]  /*c190*/  S2R R2, SR_TID.X ;  /* 0x0000000000027919 */ /* 0x000ea20000002100 */
[----:B0-----:R-:W0:Y:S05]  /*c1a0*/  S2R R17, SR_TID.X ;  /* 0x0000000000117919 */ /* 0x001e2a0000002100 */
[----:B------:R-:W1:Y:S01]  /*c1b0*/  LDC R3, c[0x0][0xc38] ;  /* 0x00030e00ff037b82 */ /* 0x000e620000000800 */
[----:B------:R-:W-:Y:S01]  /*c1c0*/  USHF.R.S32.HI UR4, URZ, 0x1f, UR36 ;  /* 0x0000001f3f047899 */ /* 0x000fe20008011424 */
[----:B------:R-:W-:Y:S01]  /*c1d0*/  ULDC.64 UR8, c[0x0][0x2d8] ;  /* 0x0000b60000087ab9 */ /* 0x000fe20000000a00 */
[----:B----4-:R-:W-:Y:S01]  /*c1e0*/  ISETP.NE.AND P0, PT, R7, 0x1, PT ;  /* 0x000000010700780c */ /* 0x010fe20003f05270 */
[----:B-1----:R-:W-:Y:S01]  /*c1f0*/  IMAD R0, R3, R0, UR50 ;  /* 0x0000003203007e24 */ /* 0x002fe2000f8e0200 */
[----:B--2---:R-:W-:-:S03]  /*c200*/  LOP3.LUT R2, R2, 0x7f, RZ, 0xc0, !PT ;  /* 0x0000007f02027812 */ /* 0x004fc600078ec0ff */
[----:B------:R-:W-:-:S08]  /*c210*/  IMAD.SHL.U32 R0, R0, 0x80, RZ ;  /* 0x0000008000007824 */ /* 0x000fd000078e00ff */
[----:B------:R-:W1:Y:S01]  /*c220*/  @P0 LDC R4, c[0x0][0x44c] ;  /* 0x00011300ff040b82 */ /* 0x000e620000000800 */
[----:B------:R-:W-:Y:S01]  /*c230*/  SHF.R.U32.HI R2, RZ, 0x3, R2 ;  /* 0x00000003ff027819 */ /* 0x000fe20000011602 */
[----:B0-----:R-:W-:-:S05]  /*c240*/  IMAD.SHL.U32 R17, R17, 0x10, RZ ;  /* 0x0000001011117824 */ /* 0x001fca00078e00ff */
[----:B------:R-:W-:Y:S02]  /*c250*/  LOP3.LUT R17, R2, 0x70, R17, 0xf8, !PT ;  /* 0x0000007002117812 */ /* 0x000fe400078ef811 */
[----:B------:R-:W0:Y:S02]  /*c260*/  @P0 LDC R2, c[0x0][0x450] ;  /* 0x00011400ff020b82 */ /* 0x000e240000000800 */
[----:B------:R-:W-:-:S05]  /*c270*/  LOP3.LUT R3, R17, R0, RZ, 0xfc, !PT ;  /* 0x0000000011037212 */ /* 0x000fca00078efcff */
[----:B------:R-:W-:Y:S02]  /*c280*/  IMAD.MOV.U32 R6, RZ, RZ, R3 ;  /* 0x000000ffff067224 */ /* 0x000fe400078e0003 */
[----:B-1----:R-:W-:-:S05]  /*c290*/  @P0 IMAD.HI.U32 R4, R3, R4, RZ ;  /* 0x0000000403040227 */ /* 0x002fca00078e00ff */
[----:B0-----:R-:W-:-:S05]  /*c2a0*/  @P0 SHF.R.U32.HI R6, RZ, R2, R4 ;  /* 0x00000002ff060219 */ /* 0x001fca0000011604 */
[----:B------:R-:W-:-:S04]  /*c2b0*/  IMAD.MOV R4, RZ, RZ, -R6 ;  /* 0x000000ffff047224 */ /* 0x000fc800078e0a06 */
[----:B------:R-:W-:Y:S02]  /*c2c0*/  IMAD R4, R7, R4, R3 ;  /* 0x0000000407047224 */ /* 0x000fe400078e0203 */
[----:B------:R-:W0:Y:S01]  /*c2d0*/  LDC.64 R2, c[0x0][0x2d0] ;  /* 0x0000b400ff027b82 */ /* 0x000e220000000a00 */
[----:B------:R-:W-:Y:S01]  /*c2e0*/  UIMAD UR6, UR4, UR8, URZ ;  /* 0x00000008040672a4 */ /* 0x000fe2000f8e023f */
[----:B------:R-:W1:Y:S01]  /*c2f0*/  S2R R19, SR_TID.X ;  /* 0x0000000000137919 */ /* 0x000e620000002100 */
[----:B------:R-:W-:Y:S02]  /*c300*/  UIMAD.WIDE.U32 UR4, UR36, UR8, URZ ;  /* 0x00000008240472a5 */ /* 0x000fe4000f8e003f */
[----:B------:R-:W-:Y:S02]  /*c310*/  UIMAD UR6, UR36, UR9, UR6 ;  /* 0x00000009240672a4 */ /* 0x000fe4000f8e0206 */
[----:B------:R-:W-:Y:S01]  /*c320*/  USHF.R.S32.HI UR7, URZ, 0x1f, UR44 ;  /* 0x0000001f3f077899 */ /* 0x000fe2000801142c */
[----:B------:R-:W-:Y:S01]  /*c330*/  ULDC.64 UR8, c[0x0][0x2e0] ;  /* 0x0000b80000087ab9 */ /* 0x000fe20000000a00 */
[----:B------:R-:W-:-:S02]  /*c340*/  UIADD3 UR5, UR5, UR6, URZ ;  /* 0x0000000605057290 */ /* 0x000fc4000fffe03f */
[----:B------:R-:W-:Y:S01]  /*c350*/  UIMAD UR6, UR7, UR8, URZ ;  /* 0x00000008070672a4 */ /* 0x000fe2000f8e023f */
[----:B------:R-:W-:Y:S01]  /*c360*/  SHF.R.S32.HI R5, RZ, 0x1f, R6 ;  /* 0x0000001fff057819 */ /* 0x000fe20000011406 */
[----:B------:R-:W-:Y:S02]  /*c370*/  UIMAD.WIDE.U32 UR4, UR44, UR8, UR4 ;  /* 0x000000082c0472a5 */ /* 0x000fe4000f8e0004 */
[----:B------:R-:W-:-:S04]  /*c380*/  UIMAD UR6, UR44, UR9, UR6 ;  /* 0x000000092c0672a4 */ /* 0x000fc8000f8e0206 */
[----:B------:R-:W-:Y:S01]  /*c390*/  UIADD3 UR5, UR5, UR6, URZ ;  /* 0x0000000605057290 */ /* 0x000fe2000fffe03f */
[----:B0-----:R-:W-:-:S04]  /*c3a0*/  IMAD R5, R5, R2, RZ ;  /* 0x0000000205057224 */ /* 0x001fc800078e02ff */
[C---:B------:R-:W-:Y:S02]  /*c3b0*/  IMAD R5, R6.reuse, R3, R5 ;  /* 0x0000000306057224 */ /* 0x040fe400078e0205 */
[----:B------:R-:W-:Y:S01]  /*c3c0*/  IMAD.WIDE.U32 R2, R6, R2, UR4 ;  /* 0x0000000406027e25 */ /* 0x000fe2000f8e0002 */
[----:B------:R-:W-:-:S03]  /*c3d0*/  ULDC.64 UR4, c[0x0][0x2c8] ;  /* 0x0000b20000047ab9 */ /* 0x000fc60000000a00 */
[----:B------:R-:W-:Y:S01]  /*c3e0*/  IMAD.IADD R3, R3, 0x1, R5 ;  /* 0x0000000103037824 */ /* 0x000fe200078e0205 */
[----:B------:R-:W-:Y:S01]  /*c3f0*/  SHF.R.S32.HI R5, RZ, 0x1f, R4 ;  /* 0x0000001fff057819 */ /* 0x000fe20000011404 */
[----:B-1----:R-:W-:Y:S02]  /*c400*/  IMAD.SHL.U32 R17, R19, 0x10, RZ ;  /* 0x0000001013117824 */ /* 0x002fe400078e00ff */
[----:B------:R-:W-:-:S04]  /*c410*/  IMAD.WIDE.U32 R2, R4, UR4, R2 ;  /* 0x0000000404027c25 */ /* 0x000fc8000f8e0002 */
[----:B------:R-:W-:-:S04]  /*c420*/  IMAD R5, R5, UR4, RZ ;  /* 0x0000000405057c24 */ /* 0x000fc8000f8e02ff */
[----:B------:R-:W-:Y:S01]  /*c430*/  IMAD R4, R4, UR5, R5 ;  /* 0x0000000504047c24 */ /* 0x000fe2000f8e0205 */
[----:B------:R-:W-:Y:S01]  /*c440*/  ULDC.64 UR4, c[0x0][0x280] ;  /* 0x0000a00000047ab9 */ /* 0x000fe20000000a00 */
[----:B------:R-:W-:Y:S02]  /*c450*/  LOP3.LUT R17, R17, 0x70, RZ, 0xc0, !PT ;  /* 0x0000007011117812 */ /* 0x000fe400078ec0ff */
[----:B------:R-:W-:Y:S01]  /*c460*/  IADD3 R2, P0, R2, UR4, RZ ;  /* 0x0000000402027c10 */ /* 0x000fe2000ff1e0ff */
[----:B------:R-:W-:-:S03]  /*c470*/  ULDC UR4, c[0x0][0x2b8] ;  /* 0x0000ae0000047ab9 */ /* 0x000fc60000000800 */
[----:B------:R-:W-:Y:S02]  /*c480*/  IADD3.X R4, R3, UR5, R4, P0, !PT ;  /* 0x0000000503047c10 */ /* 0x000fe400087fe404 */
[----:B------:R-:W-:Y:S01]  /*c490*/  ISETP.GE.AND P0, PT, R17, UR4, PT ;  /* 0x0000000411007c0c */ /* 0x000fe2000bf06270 */
[----:B------:R-:W-:Y:S01]  /*c4a0*/  UMOV UR4, 0xffffffff ;  /* 0xffffffff00047882 */ /* 0x000fe20000000000 */
[----:B------:R-:W-:-:S04]  /*c4b0*/  LOP3.LUT R19, R19, 0x7f, RZ, 0xc0, !PT ;  /* 0x0000007f13137812 */ /* 0x000fc800078ec0ff */
[----:B------:R-:W-:Y:S01]  /*c4c0*/  SHF.R.U32.HI R19, RZ, 0x3, R19 ;  /* 0x00000003ff137819 */ /* 0x000fe20000011613 */
[----:B---3--:R-:W-:Y:S06]  /*c4d0*/  BRA.DIV UR4, `(.L_x_5813) ;  /* 0x0000002604507947 */ /* 0x008fec000b800000 */
[----:B------:R-:W-:Y:S01]  /*c4e0*/  IMAD.IADD R0, R19, 0x1, R0 ;  /* 0x0000000113007824 */ /* 0x000fe200078e0200 */
[----:B------:R-:W-:Y:S01]  /*c4f0*/  ULDC UR4, c[0x0][0x288] ;  /* 0x0000a20000047ab9 */ /* 0x000fe20000000800 */
[----:B------:R-:W0:Y:S01]  /*c500*/  SHFL.IDX PT, R6, R2, RZ, 0x181f ;  /* 0x00181fff02067589 */ /* 0x000e2200000e0000 */
[----:B------:R-:W-:Y:S02]  /*c510*/  IMAD R3, R7, UR4, RZ ;  /* 0x0000000407037c24 */ /* 0x000fe4000f8e02ff */
[C---:B------:R-:W-:Y:S01]  /*c520*/  VIADD R5, R0.reuse, 0x10 ;  /* 0x0000001000057836 */ /* 0x040fe20000000000 */
[----:B------:R-:W-:Y:S02]  /*c530*/  SHFL.IDX PT, R9, R2, 0x1, 0x181f ;  /* 0x00381f0002097f89 */ /* 0x000fe400000e0000 */
[-C--:B------:R-:W-:Y:S02]  /*c540*/  ISETP.GE.AND P1, PT, R0, R3.reuse, PT ;  /* 0x000000030000720c */ /* 0x080fe40003f26270 */
[----:B------:R-:W-:Y:S01]  /*c550*/  ISETP.GE.AND P2, PT, R5, R3, PT ;  /* 0x000000030500720c */ /* 0x000fe20003f46270 */
[----:B------:R-:W-:Y:S04]  /*c560*/  SHFL.IDX PT, R8, R4, 0x1, 0x181f ;  /* 0x00381f0004087f89 */ /* 0x000fe800000e0000 */
[----:B------:R-:W1:Y:S06]  /*c570*/  SHFL.IDX PT, R5, R4, RZ, 0x181f ;  /* 0x00181fff04057589 */ /* 0x000e6c00000e0000 */
[----:B0-----:R-:W-:-:S05]  /*c580*/  @!P1 IADD3 R6, P3, R17, R6, RZ ;  /* 0x0000000611069210 */ /* 0x001fca0007f7e0ff */
[----:B-1----:R-:W-:-:S04]  /*c590*/  @!P1 IMAD.X R5, RZ, RZ, R5, P3 ;  /* 0x000000ffff059224 */ /* 0x002fc800018e0605 */
[----:B------:R-:W-:Y:S02]  /*c5a0*/  @!P1 IMAD.MOV.U32 R7, RZ, RZ, R5 ;  /* 0x000000ffff079224 */ /* 0x000fe400078e0005 */
[----:B------:R-:W-:-:S03]  /*c5b0*/  VIADD R5, R0, 0x20 ;  /* 0x0000002000057836 */ /* 0x000fc60000000000 */
[----:B-----5:R0:W-:Y:S02]  /*c5c0*/  @!P1 LDGSTS.E.BYPASS.LTC128B.128 [R10+0x1c400], desc[UR48][R6.64], !P0 ;  /* 0x1c400000060a9fae */ /* 0x0201e4000c101d70 */
[----:B0-----:R-:W-:-:S05]  /*c5d0*/  @!P2 IADD3 R6, P1, R17, R9, RZ ;  /* 0x000000091106a210 */ /* 0x001fca0007f3e0ff */
[----:B------:R-:W-:Y:S01]  /*c5e0*/  @!P2 IMAD.X R7, RZ, RZ, R8, P1 ;  /* 0x000000ffff07a224 */ /* 0x000fe200008e0608 */
[----:B------:R-:W-:Y:S02]  /*c5f0*/  ISETP.GE.AND P1, PT, R5, R3, PT ;  /* 0x000000030500720c */ /* 0x000fe40003f26270 */
[----:B------:R-:W-:Y:S04]  /*c600*/  SHFL.IDX PT, R5, R4, 0x2, 0x181f ;  /* 0x00581f0004057f89 */ /* 0x000fe800000e0000 */
[----:B------:R0:W-:Y:S04]  /*c610*/  @!P2 LDGSTS.E.BYPASS.LTC128B.128 [R10+0x1cc00], desc[UR48][R6.64], !P0 ;  /* 0x1cc00000060aafae */ /* 0x0001e8000c101d70 */
[----:B0-----:R-:W0:Y:S03]  /*c620*/  SHFL.IDX PT, R6, R2, 0x2, 0x181f ;  /* 0x00581f0002067f89 */ /* 0x001e2600000e0000 */
[----:B0-----:R-:W-:-:S05]  /*c630*/  @!P1 IADD3 R6, P2, R17, R6, RZ ;  /* 0x0000000611069210 */ /* 0x001fca0007f5e0ff */
[----:B------:R-:W-:-:S04]  /*c640*/  @!P1 IMAD.X R5, RZ, RZ, R5, P2 ;  /* 0x000000ffff059224 */ /* 0x000fc800010e0605 */
[----:B------:R-:W-:Y:S02]  /*c650*/  @!P1 IMAD.MOV.U32 R7, RZ, RZ, R5 ;  /* 0x000000ffff079224 */ /* 0x000fe400078e0005 */
[----:B------:R-:W-:-:S03]  /*c660*/  VIADD R5, R0, 0x30 ;  /* 0x0000003000057836 */ /* 0x000fc60000000000 */
[----:B------:R0:W-:Y:S02]  /*c670*/  @!P1 LDGSTS.E.BYPASS.LTC128B.128 [R10+0x1d400], desc[UR48][R6.64], !P0 ;  /* 0x1d400000060a9fae */ /* 0x0001e4000c101d70 */
[----:B------:R-:W-:Y:S02]  /*c680*/  ISETP.GE.AND P1, PT, R5, R3, PT ;  /* 0x000000030500720c */ /* 0x000fe40003f26270 */
[----:B------:R-:W-:Y:S04]  /*c690*/  SHFL.IDX PT, R5, R4, 0x3, 0x181f ;  /* 0x00781f0004057f89 */ /* 0x000fe800000e0000 */
[----:B0-----:R-:W0:Y:S07]  /*c6a0*/  SHFL.IDX PT, R6, R2, 0x3, 0x181f ;  /* 0x00781f0002067f89 */ /* 0x001e2e00000e0000 */
        /* <DEDUP_REMOVED lines=23> */
[----:B------:R-:W-:Y:S04]  /*c820*/  SHFL.IDX PT, R4, R4, 0x7, 0x181f ;  /* 0x00f81f0004047f89 */ /* 0x000fe800000e0000 */
[----:B0-----:R-:W0:Y:S04]  /*c830*/  SHFL.IDX PT, R6, R2, 0x6, 0x181f ;  /* 0x00d81f0002067f89 */ /* 0x001e2800000e0000 */
[----:B------:R-:W1:Y:S01]  /*c840*/  SHFL.IDX PT, R2, R2, 0x7, 0x181f ;  /* 0x00f81f0002027f89 */ /* 0x000e6200000e0000 */
[----:B0-----:R-:W-:-:S05]  /*c850*/  @!P1 IADD3 R6, P2, R17, R6, RZ ;  /* 0x0000000611069210 */ /* 0x001fca0007f5e0ff */
[----:B------:R-:W-:-:S04]  /*c860*/  @!P1 IMAD.X R5, RZ, RZ, R5, P2 ;  /* 0x000000ffff059224 */ /* 0x000fc800010e0605 */
[----:B------:R-:W-:-:S05]  /*c870*/  @!P1 IMAD.MOV.U32 R7, RZ, RZ, R5 ;  /* 0x000000ffff079224 */ /* 0x000fca00078e0005 */
[----:B-1----:R0:W-:Y:S02]  /*c880*/  @!P1 LDGSTS.E.BYPASS.LTC128B.128 [R10+0x1f400], desc[UR48][R6.64], !P0 ;  /* 0x1f400000060a9fae */ /* 0x0021e4000c101d70 */
.L_x_5880:
[----:B------:R-:W-:-:S05]  /*c890*/  VIADD R0, R0, 0x70 ;  /* 0x0000007000007836 */ /* 0x000fca0000000000 */
[----:B------:R-:W-:-:S13]  /*c8a0*/  ISETP.GE.AND P1, PT, R0, R3, PT ;  /* 0x000000030000720c */ /* 0x000fda0003f26270 */
[----:B------:R-:W-:-:S05]  /*c8b0*/  @!P1 IADD3 R2, P2, R17, R2, RZ ;  /* 0x0000000211029210 */ /* 0x000fca0007f5e0ff */
[----:B------:R-:W-:-:S05]  /*c8c0*/  @!P1 IMAD.X R3, RZ, RZ, R4, P2 ;  /* 0x000000ffff039224 */ /* 0x000fca00010e0604 */
[----:B------:R-:W-:Y:S01]  /*c8d0*/  @!PT LDS RZ, [RZ] ;  /* 0x00000000fffff984 */ /* 0x000fe20000000800 */
[----:B------:R-:W-:Y:S01]  /*c8e0*/  @!PT LDS RZ, [RZ] ;  /* 0x00000000fffff984 */ /* 0x000fe20000000800 */
[----:B------:R-:W-:Y:S01]  /*c8f0*/  @!PT LDS RZ, [RZ] ;  /* 0x00000000fffff984 */ /* 0x000fe20000000800 */
[----:B------:R1:W-:Y:S01]  /*c900*/  @!P1 LDGSTS.E.BYPASS.LTC128B.128 [R10+0x1fc00], desc[UR48][R2.64], !P0 ;  /* 0x1fc00000020a9fae */ /* 0x0003e2000c101d70 */
[----:B------:R-:W-:Y:S01]  /*c910*/  NOP ;  /* 0x0000000000007918 */ /* 0x000fe20000000000 */
[----:B------:R-:W-:Y:S02]  /*c920*/  SYNCS.ARRIVE.TRANS64.RED.A0T1 RZ, [UR41+0x2e800], RZ ;  /* 0x02e800ffffff79a7 */ /* 0x000fe40008200429 */
[----:B------:R-:W-:Y:S01]  /*c930*/  ARRIVES.LDGSTSBAR.64.TRANSCNT [UR41+0x2e800] ;  /* 0x02e80000ff0079b0 */ /* 0x000fe20008000aa9 */
[----:B------:R-:W-:Y:S01]  /*c940*/  NOP ;  /* 0x0000000000007918 */ /* 0x000fe20000000000 */
[----:B------:R-:W-:Y:S01]  /*c950*/  ULOP3.LUT UR4, UR46, 0x1, URZ, 0xc, !UPT ;  /* 0x000000012e047892 */ /* 0x000fe2000f8e0c3f */
[----:B------:R-:W-:Y:S05]  /*c960*/  SYNCS.ARRIVE.TRANS64.A1T0 RZ, [UR41+0x2e800], RZ ;  /* 0x02e800ffffff79a7 */ /* 0x000fea0008100029 */
[----:B------:R-:W-:-:S05]  /*c970*/  IMAD.U32 R0, RZ, RZ, UR4 ;  /* 0x00000004ff007e24 */ /* 0x000fca000f8e00ff */
[----:B------:R-:W-:-:S04]  /*c980*/  SHF.L.U32 R0, R0, 0x1f, RZ ;  /* 0x0000001f00007819 */ /* 0x000fc800000006ff */
[----:B------:R-:W2:Y:S02]  /*c990*/  SYNCS.PHASECHK.TRANS64.TRYWAIT P0, [UR41+0x2e820], R0 ;  /* 0x02e82000ff0075a7 */ /* 0x000ea40008000169 */
[----:B-12---:R-:W-:Y:S05]  /*c9a0*/  @!P0 BRA `(.L_x_5814) ;  /* 0x0000002800888947 */ /* 0x006fea0003800000 */
.L_x_5881:
[----:B------:R-:W-:-:S06]  /*c9b0*/  UISETP.GE.AND UP0, UPT, UR40, 0xe1, UPT ;  /* 0x000000e12800788c */ /* 0x000fcc000bf06270 */
[----:B------:R-:W-:-:S13]  /*c9c0*/  PLOP3.LUT P0, PT, PT, PT, UP0, 0x80, 0x0 ;  /* 0x000000000000781c */ /* 0x000fda0003f0f008 */
[----:B------:R-:W-:Y:S05]  /*c9d0*/  @!P0 BRA `(.L_x_5815) ;  /* 0x00000010000c8947 */ /* 0x000fea0003800000 */
[----:B-1----:R1:W5:Y:S01]  /*c9e0*/  LDL.LU R0, [R1+0x4] ;  /* 0x0000040001007983 */ /* 0x0023620000300800 */
[----:B------:R-:W-:-:S03]  /*c9f0*/  UIADD3 UR4, UR39, -0x2, URZ ;  /* 0xfffffffe27047890 */ /* 0x000fc6000fffe03f */
[----:B0-----:R1:W5:Y:S03]  /*ca00*/  LDL.LU R6, [R1] ;  /* 0x0000000001067983 */ /* 0x0013660000300800 */
[----:B------:R-:W-:-:S07]  /*ca10*/  IMAD.U32 R17, RZ, RZ, UR4 ;  /* 0x00000004ff117e24 */ /* 0x000fce000f8e00ff */
.L_x_5835:
[----:B------:R-:W2:Y:S01]  /*ca20*/  LDL R4, [R1+0x8] ;  /* 0x0000080001047983 */ /* 0x000ea20000100800 */
[----:B-----5:R-:W-:Y:S01]  /*ca30*/  VIADD R3, R6, 0x1 ;  /* 0x0000000106037836 */ /* 0x020fe20000000000 */
[----:B------:R-:W-:Y:S04]  /*ca40*/  BSSY B0, `(.L_x_5816) ;  /* 0x000006c000007945 */ /* 0x000fe80003800000 */
[----:B------:R-:W-:-:S04]  /*ca50*/  ISETP.NE.AND P0, PT, R3, 0x2, PT ;  /* 0x000000020300780c */ /* 0x000fc80003f05270 */
[----:B------:R-:W-:Y:S02]  /*ca60*/  SEL R2, RZ, 0x1, P0 ;  /* 0x00000001ff027807 */ /* 0x000fe40000000000 */
        /* <DEDUP_REMOVED lines=29> */
.L_x_5818:
[----:B0-----:R-:W-:Y:S01]  /*cc40*/  LEA R4, R9, UR41, 0x3 ;  /* 0x0000002909047c11 */ /* 0x001fe2000f8e18ff */
[----:B------:R-:W0:Y:S01]  /*cc50*/  S2R R2, SR_TID.X ;  /* 0x0000000000027919 */ /* 0x000e220000002100 */
[----:B------:R-:W-:Y:S01]  /*cc60*/  SHF.L.U32 R3, R8, 0x1f, RZ ;  /* 0x0000001f08037819 */ /* 0x000fe200000006ff */
[----:B------:R-:W-:Y:S03]  /*cc70*/  BSSY B1, `(.L_x_5819) ;  /* 0x0000005000017945 */ /* 0x000fe60003800000 */
[----:B------:R-:W2:Y:S01]  /*cc80*/  SYNCS.PHASECHK.TRANS64.TRYWAIT P0, [R4+URZ+0x2e880], R3 ;  /* 0x02e88003040075a7 */ /* 0x000ea2000800017f */
[----:B0-----:R-:W-:-:S04]  /*cc90*/  LOP3.LUT R2, R2, 0x7f, RZ, 0xc0, !PT ;  /* 0x0000007f02027812 */ /* 0x001fc800078ec0ff */
[----:B------:R-:W-:Y:S01]  /*cca0*/  ISETP.NE.AND P1, PT, R2, RZ, PT ;  /* 0x000000ff0200720c */ /* 0x000fe20003f25270 */
[----:B--2---:R-:W-:-:S12]  /*ccb0*/  @!P0 BRA `(.L_x_5820) ;  /* 0x0000002400dc8947 */ /* 0x004fd80003800000 */
.L_x_5882:
[----:B------:R-:W-:Y:S05]  /*ccc0*/  BSYNC B1 ;  /* 0x0000000000017941 */ /* 0x000fea0003800000 */
.L_x_5819:
        /* <DEDUP_REMOVED lines=9> */
.L_x_5822:
[----:B------:R-:W-:Y:S05]  /*cd60*/  BSYNC B1 ;  /* 0x0000000000017941 */ /* 0x000fea0003800000 */
.L_x_5821:
[----:B------:R-:W2:Y:S01]  /*cd70*/  LDL R2, [R1] ;  /* 0x0000000001027983 */ /* 0x000ea20000100800 */
[----:B------:R-:W-:Y:S01]  /*cd80*/  IMAD.MOV.U32 R9, RZ, RZ, RZ ;  /* 0x000000ffff097224 */ /* 0x000fe200078e00ff */
[----:B------:R-:W-:Y:S01]  /*cd90*/  UIADD3 UR4, UP0, UR52, 0x470, URZ ;  /* 0x0000047034047890 */ /* 0x000fe2000ff1e03f */
[----:B------:R-:W-:Y:S01]  /*cda0*/  IMAD.U32 R5, RZ, RZ, UR41 ;  /* 0x00000029ff057e24 */ /* 0x000fe2000f8e00ff */
[----:B------:R-:W-:Y:S01]  /*cdb0*/  PLOP3.LUT P0, PT, PT, PT, PT, 0x80, 0x0 ;  /* 0x000000000000781c */ /* 0x000fe20003f0f070 */
[----:B------:R-:W-:Y:S01]  /*cdc0*/  UMOV UR6, 0x0 ;  /* 0x0000000000067882 */ /* 0x000fe20000000000 */
[----:B------:R-:W-:Y:S01]  /*cdd0*/  R2UR UR10, R9 ;  /* 0x00000000090a72ca */ /* 0x000fe200000e0000 */
[----:B------:R-:W-:Y:S01]  /*cde0*/  UIADD3.X UR5, URZ, UR53, URZ, UP0, !UPT ;  /* 0x000000353f057290 */ /* 0x000fe200087fe43f */
[----:B------:R-:W-:Y:S01]  /*cdf0*/  UMOV UR7, 0x14f00000 ;  /* 0x14f0000000077882 */ /* 0x000fe20000000000 */
[----:B--2---:R-:W-:Y:S02]  /*ce00*/  IMAD R2, R2, 0x7000, R5 ;  /* 0x0000700002027824 */ /* 0x004fe400078e0205 */
[----:B------:R-:W-:-:S02]  /*ce10*/  IMAD R5, R7, 0xe0, RZ ;  /* 0x000000e007057824 */ /* 0x000fc400078e02ff */
[----:B------:R-:W-:Y:S02]  /*ce20*/  VIADD R7, R4, 0x2e870 ;  /* 0x0002e87004077836 */ /* 0x000fe40000000000 */
[----:B------:R-:W-:-:S07]  /*ce30*/  VIADD R8, R2, 0xe400 ;  /* 0x0000e40002087836 */ /* 0x000fce0000000000 */
.L_x_5823:
        /* <DEDUP_REMOVED lines=13> */
.L_x_5883:
[----:B------:R-:W-:Y:S05]  /*cf10*/  BSYNC B1 ;  /* 0x0000000000017941 */ /* 0x000fea0003800000 */
.L_x_5824:
        /* <DEDUP_REMOVED lines=11> */
.L_x_5827:
[----:B------:R-:W-:Y:S05]  /*cfd0*/  BSYNC B1 ;  /* 0x0000000000017941 */ /* 0x000fea0003800000 */
.L_x_5826:
[----:B------:R-:W-:Y:S01]  /*cfe0*/  R2UR UR10, R9 ;  /* 0x00000000090a72ca */ /* 0x000fe200000e0000 */
[----:B------:R-:W-:Y:S01]  /*cff0*/  UIADD3 UR4, UP0, UR52, 0x370, URZ ;  /* 0x0000037034047890 */ /* 0x000fe2000ff1e03f */
[----:B------:R-:W-:Y:S01]  /*d000*/  R2UR UR6, R10 ;  /* 0x000000000a0672ca */ /* 0x000fe200000e0000 */
[----:B------:R-:W-:Y:S01]  /*d010*/  VIADD R2, R2, 0x20400 ;  /* 0x0002040002027836 */ /* 0x000fe20000000000 */
[----:B------:R-:W-:Y:S01]  /*d020*/  R2UR UR7, R11 ;  /* 0x000000000b0772ca */ /* 0x000fe200000e0000 */
[----:B0-2---:R-:W-:Y:S01]  /*d030*/  VIADD R4, R4, 0x2e830 ;  /* 0x0002e83004047836 */ /* 0x005fe20000000000 */
[----:B------:R-:W-:Y:S01]  /*d040*/  PLOP3.LUT P0, PT, PT, PT, PT, 0x80, 0x0 ;  /* 0x000000000000781c */ /* 0x000fe20003f0f070 */
[----:B------:R-:W-:-:S12]  /*d050*/  UIADD3.X UR5, URZ, UR53, URZ, UP0, !UPT ;  /* 0x000000353f057290 */ /* 0x000fd800087fe43f */
.L_x_5828:
        /* <DEDUP_REMOVED lines=10> */
.L_x_5817:
[----:B------:R-:W-:Y:S05]  /*d100*/  BSYNC B0 ;  /* 0x0000000000007941 */ /* 0x000fea0003800000 */
.L_x_5816:
[----:B------:R-:W-:-:S06]  /*d110*/  UISETP.NE.AND UP0, UPT, UR42, 0x3, UPT ;  /* 0x000000032a00788c */ /* 0x000fcc000bf05270 */
[----:B------:R-:W-:-:S13]  /*d120*/  PLOP3.LUT P0, PT, PT, PT, UP0, 0x80, 0x0 ;  /* 0x000000000000781c */ /* 0x000fda0003f0f008 */
[----:B------:R-:W-:Y:S05]  /*d130*/  @!P0 BRA `(.L_x_5829) ;  /* 0x0000000000048947 */ /* 0x000fea0003800000 */
[----:B------:R-:W-:Y:S01]  /*d140*/  BPT.TRAP 0x1 ;  /* 0x000000040000795c */ /* 0x000fe20000300000 */
.L_x_5829:
        /* <DEDUP_REMOVED lines=8> */
.L_x_5884:
[----:B------:R-:W-:Y:S05]  /*d1d0*/  BSYNC B0 ;  /* 0x0000000000007941 */ /* 0x000fea0003800000 */
.L_x_5830:
[----:B------:R-:W-:Y:S05]  /*d1e0*/  @!P1 BRA `(.L_x_5832) ;  /* 0x0000000000049947 */ /* 0x000fea0003800000 */
[----:B------:R-:W-:Y:S01]  /*d1f0*/  BPT.TRAP 0x1 ;  /* 0x000000040000795c */ /* 0x000fe20000300000 */
.L_x_5832:
[----:B------:R-:W-:Y:S01]  /*d200*/  SHF.L.U32 R0, R0, 0x1f, RZ ;  /* 0x0000001f00007819 */ /* 0x000fe200000006ff */
[----:B0-----:R-:W-:-:S03]  /*d210*/  IMAD R2, R6, 0x7000, RZ ;  /* 0x0000700006027824 */ /* 0x001fc600078e02ff */
[----:B------:R-:W0:Y:S02]  /*d220*/  SYNCS.PHASECHK.TRANS64.TRYWAIT P0, [R19+URZ+0x2e860], R0 ;  /* 0x02e86000130075a7 */ /* 0x000e24000800017f */
[----:B0-----:R-:W-:Y:S05]  /*d230*/  @!P0 BRA `(.L_x_5833) ;  /* 0x0000002000b88947 */ /* 0x001fea0003800000 */
.L_x_5885:
[----:B------:R-:W2:Y:S04]  /*d240*/  LDL R3, [R1+0x18] ;  /* 0x0000180001037983 */ /* 0x000ea80000100800 */
[----:B------:R-:W0:Y:S01]  /*d250*/  LDL R13, [R1+0x14] ;  /* 0x00001400010d7983 */ /* 0x000e220000100800 */
[----:B------:R-:W-:Y:S01]  /*d260*/  LOP3.LUT R4, R2, R18, RZ, 0xfc, !PT ;  /* 0x0000001202047212 */ /* 0x000fe200078efcff */
[----:B------:R-:W-:Y:S05]  /*d270*/  WARPSYNC.ALL ;  /* 0x0000000000007948 */ /* 0x000fea0003800000 */
[----:B------:R-:W3:Y:S01]  /*d280*/  LDSM.16.MT88.4 R4, [R4+UR41+0xe400] ;  /* 0x00e400290404783b */ /* 0x000ee20008004200 */
[----:B------:R-:W-:-:S04]  /*d290*/  IMAD.U32 R12, RZ, RZ, UR41 ;  /* 0x00000029ff0c7e24 */ /* 0x000fc8000f8e00ff */
[----:B------:R-:W-:Y:S01]  /*d2a0*/  VIADD R12, R12, 0x400 ;  /* 0x000004000c0c7836 */ /* 0x000fe20000000000 */
[C-C-:B---3--:R-:W-:Y:S02]  /*d2b0*/  PRMT R8, R4.reuse, 0x6420, R5.reuse ;  /* 0x0000642004087816 */ /* 0x148fe40000000005 */
[----:B------:R-:W-:Y:S02]  /*d2c0*/  PRMT R9, R4, 0x7531, R5 ;  /* 0x0000753104097816 */ /* 0x000fe40000000005 */
[C-C-:B------:R-:W-:Y:S02]  /*d2d0*/  PRMT R10, R6.reuse, 0x6420, R7.reuse ;  /* 0x00006420060a7816 */ /* 0x140fe40000000007 */
[----:B------:R-:W-:Y:S02]  /*d2e0*/  PRMT R11, R6, 0x7531, R7 ;  /* 0x00007531060b7816 */ /* 0x000fe40000000007 */
[----:B--2---:R-:W-:Y:S02]  /*d2f0*/  IADD3 R3, R3, UR41, R2 ;  /* 0x0000002903037c10 */ /* 0x004fe4000fffe002 */
[----:B0-----:R-:W-:-:S03]  /*d300*/  IADD3 R0, R12, R2, R13 ;  /* 0x000000020c007210 */ /* 0x001fc60007ffe00d */
        /* <DEDUP_REMOVED lines=8> */
[----:B------:R-:W-:Y:S04]  /*d390*/  STSM.16.M88.4 [R0+0x800], R8 ;  /* 0x0008000800007844 */ /* 0x000fe80000000200 */
[----:B------:R-:W0:Y:S02]  /*d3a0*/  LDSM.16.MT88.4 R4, [R4+UR41+0xe400] ;  /* 0x00e400290404783b */ /* 0x000e240008004200 */
[C-C-:B0-----:R-:W-:Y:S02]  /*d3b0*/  PRMT R12, R4.reuse, 0x6420, R5.reuse ;  /* 0x00006420040c7816 */ /* 0x141fe40000000005 */
[----:B------:R-:W-:Y:S02]  /*d3c0*/  PRMT R13, R4, 0x7531, R5 ;  /* 0x00007531040d7816 */ /* 0x000fe40000000005 */
[----:B------:R-:W-:-:S02]  /*d3d0*/  PRMT R14, R6, 0x6420, R7 ;  /* 0x00006420060e7816 */ /* 0x000fc40000000007 */
[----:B------:R-:W-:Y:S02]  /*d3e0*/  PRMT R15, R6, 0x7531, R7 ;  /* 0x00007531060f7816 */ /* 0x000fe40000000007 */
[----:B------:R-:W0:Y:S04]  /*d3f0*/  LDSM.16.MT88.4 R4, [R3+0xf400] ;  /* 0x00f400000304783b */ /* 0x000e280000004200 */
[----:B------:R-:W-:Y:S01]  /*d400*/  STSM.16.M88.4 [R0+0x1000], R12 ;  /* 0x0010000c00007844 */ /* 0x000fe20000000200 */
        /* <DEDUP_REMOVED lines=45> */
[--C-:B------:R-:W-:Y:S01]  /*d6e0*/  PRMT R10, R6, 0x6420, R7.reuse ;  /* 0x00006420060a7816 */ /* 0x100fe20000000007 */
[----:B------:R-:W-:Y:S01]  /*d6f0*/  VIADD R2, R2, 0x6000 ;  /* 0x0000600002027836 */ /* 0x000fe20000000000 */
[----:B------:R-:W-:-:S02]  /*d700*/  PRMT R11, R6, 0x7531, R7 ;  /* 0x00007531060b7816 */ /* 0x000fc40000000007 */
[-C--:B------:R-:W-:Y:S02]  /*d710*/  LOP3.LUT R4, R4, R18.reuse, RZ, 0xfc, !PT ;  /* 0x0000001204047212 */ /* 0x080fe400078efcff */
[----:B------:R-:W-:Y:S01]  /*d720*/  LOP3.LUT R2, R2, R18, RZ, 0xfc, !PT ;  /* 0x0000001202027212 */ /* 0x000fe200078efcff */
[----:B------:R-:W-:Y:S04]  /*d730*/  STSM.16.M88.4 [R0+0x4800], R8 ;  /* 0x0048000800007844 */ /* 0x000fe80000000200 */
[----:B------:R-:W0:Y:S02]  /*d740*/  LDSM.16.MT88.4 R4, [R4+UR41+0xe400] ;  /* 0x00e400290404783b */ /* 0x000e240008004200 */
[C-C-:B0-----:R-:W-:Y:S02]  /*d750*/  PRMT R12, R4.reuse, 0x6420, R5.reuse ;  /* 0x00006420040c7816 */ /* 0x141fe40000000005 */
[----:B------:R-:W-:-:S02]  /*d760*/  PRMT R13, R4, 0x7531, R5 ;  /* 0x00007531040d7816 */ /* 0x000fc40000000005 */
[C-C-:B------:R-:W-:Y:S02]  /*d770*/  PRMT R14, R6.reuse, 0x6420, R7.reuse ;  /* 0x00006420060e7816 */ /* 0x140fe40000000007 */
[----:B------:R-:W-:Y:S02]  /*d780*/  PRMT R15, R6, 0x7531, R7 ;  /* 0x00007531060f7816 */ /* 0x000fe40000000007 */
[----:B------:R-:W0:Y:S04]  /*d790*/  LDSM.16.MT88.4 R4, [R3+0x13400] ;  /* 0x013400000304783b */ /* 0x000e280000004200 */
[----:B------:R-:W-:Y:S01]  /*d7a0*/  STSM.16.M88.4 [R0+0x5000], R12 ;  /* 0x0050000c00007844 */ /* 0x000fe20000000200 */
[C-C-:B0-----:R-:W-:Y:S02]  /*d7b0*/  PRMT R8, R4.reuse, 0x6420, R5.reuse ;  /* 0x0000642004087816 */ /* 0x141fe40000000005 */
[----:B------:R-:W-:-:S02]  /*d7c0*/  PRMT R9, R4, 0x7531, R5 ;  /* 0x0000753104097816 */ /* 0x000fc40000000005 */
[C-C-:B------:R-:W-:Y:S02]  /*d7d0*/  PRMT R10, R6.reuse, 0x6420, R7.reuse ;  /* 0x00006420060a7816 */ /* 0x140fe40000000007 */
[----:B------:R-:W-:-:S05]  /*d7e0*/  PRMT R11, R6, 0x7531, R7 ;  /* 0x00007531060b7816 */ /* 0x000fca0000000007 */
[----:B------:R-:W-:Y:S04]  /*d7f0*/  STSM.16.M88.4 [R0+0x5800], R8 ;  /* 0x0058000800007844 */ /* 0x000fe80000000200 */
[----:B------:R-:W0:Y:S02]  /*d800*/  LDSM.16.MT88.4 R4, [R2+UR41+0xe400] ;  /* 0x00e400290204783b */ /* 0x000e240008004200 */
        /* <DEDUP_REMOVED lines=19> */
.L_x_5834:
[----:B--2---:R-:W2:Y:S01]  /*d940*/  S2R R0, SR_TID.X ;  /* 0x0000000000007919 */ /* 0x004ea20000002100 */
[----:B0-----:R0:W-:Y:S01]  /*d950*/  SYNCS.ARRIVE.TRANS64.A1T0 RZ, [R19+URZ+0x2e850], RZ ;  /* 0x02e850ff13ff79a7 */ /* 0x0011e2000810003f */
[----:B------:R3:W5:Y:S01]  /*d960*/  LDL R6, [R1] ;  /* 0x0000000001067983 */ /* 0x0007620000100800 */
[----:B--2---:R-:W-:Y:S01]  /*d970*/  LOP3.LUT R0, R0, 0x7f, RZ, 0xc0, !PT ;  /* 0x0000007f00007812 */ /* 0x004fe200078ec0ff */
[----:B------:R-:W-:Y:S03]  /*d980*/  BAR.SYNC.DEFER_BLOCKING 0x2, 0x80 ;  /* 0x0082000000007b1d */ /* 0x000fe60000010000 */
[----:B------:R-:W-:-:S03]  /*d990*/  ISETP.NE.AND P0, PT, R0, RZ, PT ;  /* 0x000000ff0000720c */ /* 0x000fc60003f05270 */
[----:B------:R3:W5:Y:S10]  /*d9a0*/  LDL R0, [R1+0x4] ;  /* 0x0000040001007983 */ /* 0x0007740000100800 */
[----:B0-----:R-:W-:-:S05]  /*d9b0*/  @!P0 VIADD R19, R19, 0x2e880 ;  /* 0x0002e88013138836 */ /* 0x001fca0000000000 */
[----:B------:R-:W-:-:S04]  /*d9c0*/  @!P0 PRMT R19, RZ, 0x654, R19 ;  /* 0x00000654ff138816 */ /* 0x000fc80000000013 */
[----:B------:R3:W-:Y:S01]  /*d9d0*/  @!P0 SYNCS.ARRIVE.TRANS64.RED.A1T0 RZ, [R19+URZ], RZ ;  /* 0x000000ff13ff89a7 */ /* 0x0007e2000810043f */
[C---:B------:R-:W-:Y:S01]  /*d9e0*/  ISETP.GT.AND P0, PT, R17.reuse, RZ, PT ;  /* 0x000000ff1100720c */ /* 0x040fe20003f04270 */
[----:B------:R-:W-:-:S12]  /*d9f0*/  VIADD R17, R17, 0xffffffff ;  /* 0xffffffff11117836 */ /* 0x000fd80000000000 */
[----:B---3--:R-:W-:Y:S05]  /*da00*/  @P0 BRA `(.L_x_5835) ;  /* 0xfffffff000040947 */ /* 0x008fea000383ffff */
.L_x_5815:
[----:B------:R-:W-:-:S06]  /*da10*/  UISETP.NE.AND UP0, UPT, UR42, 0x3, UPT ;  /* 0x000000032a00788c */ /* 0x000fcc000bf05270 */
[----:B------:R-:W-:-:S13]  /*da20*/  PLOP3.LUT P0, PT, PT, PT, UP0, 0x80, 0x0 ;  /* 0x000000000000781c */ /* 0x000fda0003f0f008 */
[----:B------:R-:W-:Y:S05]  /*da30*/  @!P0 BRA `(.L_x_5836) ;  /* 0x0000000000048947 */ /* 0x000fea0003800000 */
[----:B------:R-:W-:Y:S01]  /*da40*/  BPT.TRAP 0x1 ;  /* 0x000000040000795c */ /* 0x000fe20000300000 */
.L_x_5836:
[----:B-1----:R-:W2:Y:S04]  /*da50*/  LDL R2, [R1+0x4] ;  /* 0x0000040001027983 */ /* 0x002ea80000100800 */
[----:B-----5:R-:W3:Y:S01]  /*da60*/  LDL R0, [R1] ;  /* 0x0000000001007983 */ /* 0x020ee20000100800 */
[----:B------:R-:W-:Y:S01]  /*da70*/  BSSY B0, `(.L_x_5837) ;  /* 0x0000008000007945 */ /* 0x000fe20003800000 */
[----:B--2---:R-:W-:-:S04]  /*da80*/  LOP3.LUT R3, R2, 0x1, RZ, 0x3c, !PT ;  /* 0x0000000102037812 */ /* 0x004fc800078e3cff */
[----:B------:R-:W-:Y:S02]  /*da90*/  SHF.L.U32 R3, R3, 0x1f, RZ ;  /* 0x0000001f03037819 */ /* 0x000fe400000006ff */
[----:B---3--:R-:W-:-:S04]  /*daa0*/  LEA R16, R0, UR41, 0x3 ;  /* 0x0000002900107c11 */ /* 0x008fc8000f8e18ff */
[----:B------:R-:W1:Y:S01]  /*dab0*/  SYNCS.PHASECHK.TRANS64.TRYWAIT P0, [R16+URZ+0x2e870], R3 ;  /* 0x02e87003100075a7 */ /* 0x000e62000800017f */
[----:B------:R-:W-:-:S05]  /*dac0*/  IMAD.U32 R0, RZ, RZ, UR47 ;  /* 0x0000002fff007e24 */ /* 0x000fca000f8e00ff */
[----:B------:R-:W-:Y:S01]  /*dad0*/  ISETP.NE.AND P1, PT, R0, 0x3, PT ;  /* 0x000000030000780c */ /* 0x000fe20003f25270 */
[----:B-1----:R-:W-:-:S12]  /*dae0*/  @!P0 BRA `(.L_x_5838) ;  /* 0x0000001800a08947 */ /* 0x002fd80003800000 */
.L_x_5886:
[----:B------:R-:W-:Y:S05]  /*daf0*/  BSYNC B0 ;  /* 0x0000000000007941 */ /* 0x000fea0003800000 */
.L_x_5837:
[----:B------:R-:W-:Y:S05]  /*db00*/  @!P1 BRA `(.L_x_5839) ;  /* 0x0000000000049947 */ /* 0x000fea0003800000 */
[----:B------:R-:W-:Y:S01]  /*db10*/  BPT.TRAP 0x1 ;  /* 0x000000040000795c */ /* 0x000fe20000300000 */
.L_x_5839:
[----:B------:R-:W1:Y:S02]  /*db20*/  LDL R0, [R1+0x4] ;  /* 0x0000040001007983 */ /* 0x000e640000100800 */
[----:B-1----:R-:W-:-:S04]  /*db30*/  SHF.L.U32 R3, R0, 0x1f, RZ ;  /* 0x0000001f00037819 */ /* 0x002fc800000006ff */
[----:B------:R-:W1:Y:S02]  /*db40*/  SYNCS.PHASECHK.TRANS64.TRYWAIT P0, [R16+URZ+0x2e860], R3 ;  /* 0x02e86003100075a7 */ /* 0x000e64000800017f */
[----:B-1----:R-:W-:Y:S05]  /*db50*/  @!P0 BRA `(.L_x_5840) ;  /* 0x0000001800988947 */ /* 0x002fea0003800000 */
.L_x_5887:
[----:B------:R-:W2:Y:S04]  /*db60*/  LDL R17, [R1] ;  /* 0x0000000001117983 */ /* 0x000ea80000100800 */
[----:B0-----:R-:W3:Y:S04]  /*db70*/  LDL R10, [R1+0x20] ;  /* 0x00002000010a7983 */ /* 0x001ee80000100800 */
[----:B------:R-:W4:Y:S01]  /*db80*/  LDL R12, [R1+0x14] ;  /* 0x00001400010c7983 */ /* 0x000f220000100800 */
[----:B------:R-:W-:Y:S05]  /*db90*/  WARPSYNC.ALL ;  /* 0x0000000000007948 */ /* 0x000fea0003800000 */
[----:B--2---:R-:W-:-:S05]  /*dba0*/  IMAD R0, R17, 0x7000, RZ ;  /* 0x0000700011007824 */ /* 0x004fca00078e02ff */
[----:B------:R-:W-:-:S05]  /*dbb0*/  LOP3.LUT R2, R0, R18, RZ, 0xfc, !PT ;  /* 0x0000001200027212 */ /* 0x000fca00078efcff */
[----:B------:R-:W0:Y:S01]  /*dbc0*/  LDSM.16.MT88.4 R4, [R2+UR41+0xe400] ;  /* 0x00e400290204783b */ /* 0x000e220008004200 */
[----:B-1----:R-:W-:-:S04]  /*dbd0*/  VIADD R3, R2, UR41 ;  /* 0x0000002902037c36 */ /* 0x002fc80008000000 */
[----:B---3--:R-:W-:Y:S01]  /*dbe0*/  IMAD.IADD R3, R10, 0x1, R3 ;  /* 0x000000010a037824 */ /* 0x008fe200078e0203 */
[C-C-:B0-----:R-:W-:Y:S02]  /*dbf0*/  PRMT R8, R4.reuse, 0x6420, R5.reuse ;  /* 0x0000642004087816 */ /* 0x141fe40000000005 */
[----:B------:R-:W-:Y:S02]  /*dc00*/  PRMT R9, R4, 0x7531, R5 ;  /* 0x0000753104097816 */ /* 0x000fe40000000005 */
[C-C-:B------:R-:W-:Y:S02]  /*dc10*/  PRMT R10, R6.reuse, 0x6420, R7.reuse ;  /* 0x00006420060a7816 */ /* 0x140fe40000000007 */
[----:B------:R-:W-:Y:S02]  /*dc20*/  PRMT R11, R6, 0x7531, R7 ;  /* 0x00007531060b7816 */ /* 0x000fe40000000007 */
[----:B------:R-:W0:Y:S01]  /*dc30*/  LDSM.16.MT88.4 R4, [R3+0xe400] ;  /* 0x00e400000304783b */ /* 0x000e220000004200 */
[----:B----4-:R-:W-:-:S05]  /*dc40*/  IADD3 R0, R0, UR41, R12 ;  /* 0x0000002900007c10 */ /* 0x010fca000fffe00c */
[----:B------:R0:W-:Y:S02]  /*dc50*/  STSM.16.M88.4 [R0+0x400], R8 ;  /* 0x0004000800007844 */ /* 0x0001e40000000200 */
[C-C-:B0-----:R-:W-:Y:S02]  /*dc60*/  PRMT R8, R4.reuse, 0x6420, R5.reuse ;  /* 0x0000642004087816 */ /* 0x141fe40000000005 */
[----:B------:R-:W-:Y:S02]  /*dc70*/  PRMT R9, R4, 0x7531, R5 ;  /* 0x0000753104097816 */ /* 0x000fe40000000005 */
        /* <DEDUP_REMOVED lines=11> */
[----:B------:R-:W-:Y:S02]  /*dd30*/  PRMT R9, R4, 0x7531, R5 ;  /* 0x0000753104097816 */ /* 0x000fe40000000005 */
[----:B------:R-:W-:-:S02]  /*dd40*/  PRMT R10, R6, 0x6420, R7 ;  /* 0x00006420060a7816 */ /* 0x000fc40000000007 */
        /* <DEDUP_REMOVED lines=70> */
.L_x_5841:
[----:B------:R-:W2:Y:S01]  /*e1b0*/  LDL.LU R3, [R1+0x4] ;  /* 0x0000040001037983 */ /* 0x000ea20000300800 */
[----:B0-----:R-:W-:Y:S01]  /*e1c0*/  SYNCS.ARRIVE.TRANS64.A1T0 RZ, [R16+URZ+0x2e850], RZ ;  /* 0x02e850ff10ff79a7 */ /* 0x001fe2000810003f */
[----:B-1----:R-:W0:Y:S01]  /*e1d0*/  S2R R0, SR_TID.X ;  /* 0x0000000000007919 */ /* 0x002e220000002100 */
[----:B------:R-:W1:Y:S01]  /*e1e0*/  LDC R2, c[0x0][0xc34] ;  /* 0x00030d00ff027b82 */ /* 0x000e620000000800 */
[----:B0-----:R-:W-:-:S07]  /*e1f0*/  LOP3.LUT R0, R0, 0x7f, RZ, 0xc0, !PT ;  /* 0x0000007f00007812 */ /* 0x001fce00078ec0ff */
[----:B------:R-:W-:Y:S01]  /*e200*/  BAR.SYNC.DEFER_BLOCKING 0x2, 0x80 ;  /* 0x0082000000007b1d */ /* 0x000fe20000010000 */
[----:B------:R-:W-:Y:S01]  /*e210*/  ISETP.NE.AND P0, PT, R0, RZ, PT ;  /* 0x000000ff0000720c */ /* 0x000fe20003f05270 */
[----:B------:R-:W-:-:S12]  /*e220*/  UIADD3 UR50, UR43, UR50, URZ ;  /* 0x000000322b327290 */ /* 0x000fd8000fffe03f */
[----:B------:R-:W-:-:S05]  /*e230*/  @!P0 VIADD R0, R16, 0x2e880 ;  /* 0x0002e88010008836 */ /* 0x000fca0000000000 */
[----:B------:R-:W-:-:S04]  /*e240*/  @!P0 PRMT R0, RZ, 0x654, R0 ;  /* 0x00000654ff008816 */ /* 0x000fc80000000000 */
[----:B------:R0:W-:Y:S02]  /*e250*/  @!P0 SYNCS.ARRIVE.TRANS64.RED.A1T0 RZ, [R0+URZ], RZ ;  /* 0x000000ff00ff89a7 */ /* 0x0001e4000810043f */
[----:B0-----:R-:W-:Y:S01]  /*e260*/  VIADD R0, R17, 0x1 ;  /* 0x0000000111007836 */ /* 0x001fe20000000000 */
[----:B-1----:R-:W-:-:S04]  /*e270*/  ISETP.LE.AND P1, PT, R2, UR50, PT ;  /* 0x0000003202007c0c */ /* 0x002fc8000bf23270 */
[----:B------:R-:W-:-:S04]  /*e280*/  ISETP.NE.AND P0, PT, R0, 0x2, PT ;  /* 0x000000020000780c */ /* 0x000fc80003f05270 */
[----:B------:R-:W-:Y:S02]  /*e290*/  SEL R2, RZ, 0x1, P0 ;  /* 0x00000001ff027807 */ /* 0x000fe40000000000 */
[----:B------:R-:W-:-:S05]  /*e2a0*/  SEL R0, R0, RZ, P0 ;  /* 0x000000ff00007207 */ /* 0x000fca0000000000 */
[----:B------:R0:W-:Y:S01]  /*e2b0*/  STL [R1], R0 ;  /* 0x0000000001007387 */ /* 0x0001e20000100800 */
[----:B------:R-:W-:Y:S01]  /*e2c0*/  UIADD3 UR46, UR46, 0x1, URZ ;  /* 0x000000012e2e7890 */ /* 0x000fe2000fffe03f */
[----:B--2---:R-:W-:-:S05]  /*e2d0*/  LOP3.LUT R3, R3, R2, RZ, 0x3c, !PT ;  /* 0x0000000203037212 */ /* 0x004fca00078e3cff */
[----:B------:R0:W-:Y:S01]  /*e2e0*/  STL [R1+0x4], R3 ;  /* 0x0000040301007387 */ /* 0x0001e20000100800 */
[----:B------:R-:W-:Y:S05]  /*e2f0*/  @!P1 BRA `(.L_x_5842) ;  /* 0xffffffcc00b89947 */ /* 0x000fea000383ffff */
[----:B------:R-:W-:-:S12]  /*e300*/  ULOP3.LUT UR46, UR46, 0x1, URZ, 0xc, !UPT ;  /* 0x000000012e2e7892 */ /* 0x000fd8000f8e0c3f */
.L_x_5799:
[----:B0-----:R-:W0:Y:S01]  /*e310*/  S2R R3, SR_CgaCtaId ;  /* 0x0000000000037919 */ /* 0x001e220000008800 */
[----:B------:R-:W-:-:S04]  /*e320*/  MOV R0, 0x400 ;  /* 0x0000040000007802 */ /* 0x000fc80000000f00 */
[----:B0-----:R-:W-:Y:S01]  /*e330*/  LEA R9, R3, R0, 0x18 ;  /* 0x0000000003097211 */ /* 0x001fe200078ec0ff */
[----:B------:R-:W-:-:S05]  /*e340*/  IMAD.U32 R0, RZ, RZ, UR46 ;  /* 0x0000002eff007e24 */ /* 0x000fca000f8e00ff */
[----:B------:R-:W-:-:S04]  /*e350*/  SHF.L.U32 R0, R0, 0x1f, RZ ;  /* 0x0000001f00007819 */ /* 0x000fc800000006ff */
[----:B------:R-:W0:Y:S02]  /*e360*/  SYNCS.PHASECHK.TRANS64.TRYWAIT P0, [R9+URZ+0x2e820], R0 ;  /* 0x02e82000090075a7 */ /* 0x000e24000800017f */
[----:B0-----:R-:W-:Y:S05]  /*e370*/  @!P0 BRA `(.L_x_5843) ;  /* 0x0000001000a48947 */ /* 0x001fea0003800000 */
.L_x_5888:
        /* <DEDUP_REMOVED lines=14> */
.L_x_5846:
        /* <DEDUP_REMOVED lines=14> */
.L_x_5889:
[----:B------:R-:W1:Y:S02]  /*e540*/  SYNCS.PHASECHK.TRANS64.TRYWAIT P1, [R7+URZ], R0 ;  /* 0x00000000070075a7 */ /* 0x000e64000802017f */
[----:B-1----:R-:W-:Y:S05]  /*e550*/  @!P1 BRA `(.L_x_5848) ;  /* 0x0000001000549947 */ /* 0x002fea0003800000 */
.L_x_5890:
[----:B------:R-:W-:Y:S05]  /*e560*/  @!P0 BRA `(.L_x_5849) ;  /* 0x0000000000048947 */ /* 0x000fea0003800000 */
[----:B------:R-:W-:Y:S01]  /*e570*/  BPT.TRAP 0x1 ;  /* 0x000000040000795c */ /* 0x000fe20000300000 */
.L_x_5849:
[----:B------:R-:W0:Y:S02]  /*e580*/  LDL.LU R2, [R1] ;  /* 0x0000000001027983 */ /* 0x000e240000300800 */
[----:B0-----:R-:W-:-:S04]  /*e590*/  IMAD R5, R2, 0x8, R9 ;  /* 0x0000000802057824 */ /* 0x001fc800078e0209 */
[----:B------:R-:W0:Y:S02]  /*e5a0*/  SYNCS.PHASECHK.TRANS64.TRYWAIT P1, [R5+URZ+0x2e860], R4 ;  /* 0x02e86004050075a7 */ /* 0x000e24000802017f */
[----:B0-----:R-:W-:Y:S05]  /*e5b0*/  @!P1 BRA `(.L_x_5850) ;  /* 0x0000001000509947 */ /* 0x001fea0003800000 */
.L_x_5891:
[----:B------:R-:W-:Y:S05]  /*e5c0*/  @!P0 BRA `(.L_x_5851) ;  /* 0x0000000000048947 */ /* 0x000fea0003800000 */
[----:B------:R-:W-:Y:S01]  /*e5d0*/  BPT.TRAP 0x1 ;  /* 0x000000040000795c */ /* 0x000fe20000300000 */
.L_x_5851:
[----:B------:R-:W-:-:S04]  /*e5e0*/  IMAD R3, R3, 0x8, R9 ;  /* 0x0000000803037824 */ /* 0x000fc800078e0209 */
[----:B------:R-:W2:Y:S02]  /*e5f0*/  SYNCS.PHASECHK.TRANS64.TRYWAIT P1, [R3+URZ+0x2e860], R0 ;  /* 0x02e86000030075a7 */ /* 0x000ea4000802017f */
[----:B--2---:R-:W-:Y:S05]  /*e600*/  @!P1 BRA `(.L_x_5852) ;  /* 0x0000001000509947 */ /* 0x004fea0003800000 */
.L_x_5892:
[----:B------:R-:W-:Y:S05]  /*e610*/  @!P0 BRA `(.L_x_5853) ;  /* 0x0000000000048947 */ /* 0x000fea0003800000 */
[----:B------:R-:W-:Y:S01]  /*e620*/  BPT.TRAP 0x1 ;  /* 0x000000040000795c */ /* 0x000fe20000300000 */
.L_x_5853:
[----:B------:R-:W3:Y:S02]  /*e630*/  SYNCS.PHASECHK.TRANS64.TRYWAIT P0, [R5+URZ+0x2e880], R4 ;  /* 0x02e88004050075a7 */ /* 0x000ee4000800017f */
[----:B---3--:R-:W-:Y:S05]  /*e640*/  @!P0 BRA `(.L_x_5854) ;  /* 0x0000001000548947 */ /* 0x008fea0003800000 */
.L_x_5855:
[----:B----4-:R4:W0:Y:S02]  /*e650*/  SYNCS.PHASECHK.TRANS64.TRYWAIT P0, [R3+URZ+0x2e880], R0 ;  /* 0x02e88000030075a7 */ /* 0x010824000800017f */
[----:B0-----:R-:W-:Y:S05]  /*e660*/  @!P0 NANOSLEEP.SYNCS 0x989680 ;  /* 0x009896800000895d */ /* 0x001fea0003900000 */
[----:B------:R-:W0:Y:S02]  /*e670*/  @!P0 SYNCS.PHASECHK.TRANS64 P0, [R3+URZ+0x2e880], R0 ;  /* 0x02e88000030085a7 */ /* 0x000e24000800007f */
[----:B0-----:R-:W-:Y:S05]  /*e680*/  @!P0 BRA `(.L_x_5855) ;  /* 0xfffffffc00f08947 */ /* 0x001fea000383ffff */
.L_x_5845:
[----:B------:R-:W-:Y:S05]  /*e690*/  BSYNC B0 ;  /* 0x0000000000007941 */ /* 0x000fea0003800000 */
.L_x_5844:
[----:B------:R-:W-:Y:S05]  /*e6a0*/  EXIT ;  /* 0x000000000000794d */ /* 0x000fea0003800000 */
.L_x_5769:
[----:B0-----:R-:W-:-:S04]  /*e6b0*/  IMAD.U32 R3, RZ, RZ, UR39 ;  /* 0x00000027ff037e24 */ /* 0x001fc8000f8e00ff */
[----:B------:R0:W1:Y:S03]  /*e6c0*/  SYNCS.PHASECHK.TRANS64.TRYWAIT P1, [R3+URZ+0x2e800], R0 ;  /* 0x02e80000030075a7 */ /* 0x000066000802017f */
[----:B-1----:R-:W-:Y:S05]  /*e6d0*/  @!P1 NANOSLEEP.SYNCS 0x989680 ;  /* 0x009896800000995d */ /* 0x002fea0003900000 */
[----:B------:R-:W1:Y:S02]  /*e6e0*/  @!P1 SYNCS.PHASECHK.TRANS64 P1, [R3+URZ+0x2e800], R0 ;  /* 0x02e80000030095a7 */ /* 0x000e64000802007f */
[----:B-1----:R-:W-:Y:S05]  /*e6f0*/  @!P1 BRA `(.L_x_5769) ;  /* 0xfffffffc00ec9947 */ /* 0x002fea000383ffff */
[----:B------:R-:W-:Y:S05]  /*e700*/  BRA `(.L_x_5856) ;  /* 0xffffff2c00707947 */ /* 0x000fea000383ffff */
.L_x_5773:
[----:B-1----:R1:W2:Y:S02]  /*e710*/  SYNCS.PHASECHK.TRANS64.TRYWAIT P1, [R4+URZ+0x2e830], R3 ;  /* 0x02e83003040075a7 */ /* 0x0022a4000802017f */
[----:B--2---:R-:W-:Y:S05]  /*e720*/  @!P1 NANOSLEEP.SYNCS 0x989680 ;  /* 0x009896800000995d */ /* 0x004fea0003900000 */
[----:B------:R-:W2:Y:S02]  /*e730*/  @!P1 SYNCS.PHASECHK.TRANS64 P1, [R4+URZ+0x2e830], R3 ;  /* 0x02e83003040095a7 */ /* 0x000ea4000802007f */
[----:B--2---:R-:W-:Y:S05]  /*e740*/  @!P1 BRA `(.L_x_5773) ;  /* 0xfffffffc00f09947 */ /* 0x004fea000383ffff */
[----:B------:R-:W-:Y:S05]  /*e750*/  BRA `(.L_x_5772) ;  /* 0xffffff2c008c7947 */ /* 0x000fea000383ffff */
.L_x_5778:
[----:B-1----:R-:W-:-:S04]  /*e760*/  IMAD.U32 R6, RZ, RZ, UR6 ;  /* 0x00000006ff067e24 */ /* 0x002fc8000f8e00ff */
[----:B------:R1:W2:Y:S03]  /*e770*/  SYNCS.PHASECHK.TRANS64.TRYWAIT P1, [R6+URZ+0x2e830], R3 ;  /* 0x02e83003060075a7 */ /* 0x0002a6000802017f */
[----:B--2---:R-:W-:Y:S05]  /*e780*/  @!P1 NANOSLEEP.SYNCS 0x989680 ;  /* 0x009896800000995d */ /* 0x004fea0003900000 */
[----:B------:R-:W2:Y:S02]  /*e790*/  @!P1 SYNCS.PHASECHK.TRANS64 P1, [R6+URZ+0x2e830], R3 ;  /* 0x02e83003060095a7 */ /* 0x000ea4000802007f */
[----:B--2---:R-:W-:Y:S05]  /*e7a0*/  @!P1 BRA `(.L_x_5778) ;  /* 0xfffffffc00ec9947 */ /* 0x004fea000383ffff */
[----:B------:R-:W-:Y:S05]  /*e7b0*/  BRA `(.L_x_5775) ;  /* 0xffffff6c00247947 */ /* 0x000fea000383ffff */
.L_x_5782:
[----:B-1----:R-:W-:-:S04]  /*e7c0*/  IMAD.U32 R6, RZ, RZ, UR6 ;  /* 0x00000006ff067e24 */ /* 0x002fc8000f8e00ff */
[----:B------:R1:W2:Y:S03]  /*e7d0*/  SYNCS.PHASECHK.TRANS64.TRYWAIT P1, [R6+URZ+0x2e850], R3 ;  /* 0x02e85003060075a7 */ /* 0x0002a6000802017f */
[----:B--2---:R-:W-:Y:S05]  /*e7e0*/  @!P1 NANOSLEEP.SYNCS 0x989680 ;  /* 0x009896800000995d */ /* 0x004fea0003900000 */
[----:B------:R-:W2:Y:S02]  /*e7f0*/  @!P1 SYNCS.PHASECHK.TRANS64 P1, [R6+URZ+0x2e850], R3 ;  /* 0x02e85003060095a7 */ /* 0x000ea4000802007f */
[----:B--2---:R-:W-:Y:S05]  /*e800*/  @!P1 BRA `(.L_x_5782) ;  /* 0xfffffffc00ec9947 */ /* 0x004fea000383ffff */
[----:B------:R-:W-:Y:S05]  /*e810*/  BRA `(.L_x_5779) ;  /* 0xffffff7800187947 */ /* 0x000fea000383ffff */
.L_x_5788:
[----:B-1----:R-:W-:-:S04]  /*e820*/  IMAD.U32 R7, RZ, RZ, UR4 ;  /* 0x00000004ff077e24 */ /* 0x002fc8000f8e00ff */
[----:B------:R1:W2:Y:S03]  /*e830*/  SYNCS.PHASECHK.TRANS64.TRYWAIT P1, [R7+URZ+0x2e850], R0 ;  /* 0x02e85000070075a7 */ /* 0x0002a6000802017f */
[----:B--2---:R-:W-:Y:S05]  /*e840*/  @!P1 NANOSLEEP.SYNCS 0x989680 ;  /* 0x009896800000995d */ /* 0x004fea0003900000 */
[----:B------:R-:W2:Y:S02]  /*e850*/  @!P1 SYNCS.PHASECHK.TRANS64 P1, [R7+URZ+0x2e850], R0 ;  /* 0x02e85000070095a7 */ /* 0x000ea4000802007f */
[----:B--2---:R-:W-:Y:S05]  /*e860*/  @!P1 BRA `(.L_x_5788) ;  /* 0xfffffffc00ec9947 */ /* 0x004fea000383ffff */
[----:B------:R-:W-:Y:S05]  /*e870*/  BRA `(.L_x_5787) ;  /* 0xffffffa000547947 */ /* 0x000fea000383ffff */
.L_x_5804:
[----:B------:R-:W-:Y:S02]  /*e880*/  IMAD.MOV.U32 R13, RZ, RZ, R19 ;  /* 0x000000ffff0d7224 */ /* 0x000fe400078e0013 */
[----:B------:R-:W-:Y:S02]  /*e890*/  IMAD.MOV.U32 R12, RZ, RZ, RZ ;  /* 0x000000ffff0c7224 */ /* 0x000fe400078e00ff */
[----:B------:R-:W-:Y:S02]  /*e8a0*/  IMAD.MOV.U32 R11, RZ, RZ, 0x1f ;  /* 0x0000001fff0b7424 */ /* 0x000fe400078e00ff */
[----:B------:R-:W-:-:S07]  /*e8b0*/  IMAD.MOV.U32 R15, RZ, RZ, -0x1 ;  /* 0xffffffffff0f7424 */ /* 0x000fce00078e00ff */
[----:B0-----:R-:W-:Y:S05]  /*e8c0*/  WARPSYNC.COLLECTIVE R15, `(.L_x_5857) ;  /* 0x000000000f087348 */ /* 0x001fea0003c00000 */
[----:B------:R1:W2:Y:S02]  /*e8d0*/  SHFL.IDX P6, R14, R13, R12, R11 ;  /* 0x0000000c0d0e7389 */ /* 0x0002a400000c000b */
[----:B012---:R-:W-:Y:S01]  /*e8e0*/  ENDCOLLECTIVE ;  /* 0x000000000000791b */ /* 0x007fe20003800000 */
.L_x_5857:
[----:B------:R-:W-:Y:S05]  /*e8f0*/  BRA `(.L_x_5858) ;  /* 0xffffffd000487947 */ /* 0x000fea000383ffff */
.L_x_5806:
[----:B------:R-:W-:Y:S01]  /*e900*/  BSSY B0, `(.L_x_5859) ;  /* 0x0000006000007945 */ /* 0x000fe20003800000 */
[----:B------:R-:W-:-:S07]  /*e910*/  IMAD.MOV.U32 R15, RZ, RZ, -0x1 ;  /* 0xffffffffff0f7424 */ /* 0x000fce00078e00ff */
[----:B01----:R-:W-:Y:S05]  /*e920*/  WARPSYNC.COLLECTIVE R15, `(.L_x_5860) ;  /* 0x000000000f0c7348 */ /* 0x003fea0003c00000 */
[----:B------:R-:W-:Y:S02]  /*e930*/  ELECT P6, UR62, PT ;  /* 0x00000000003e782f */ /* 0x000fe400038c0000 */
[----:B------:R-:W-:Y:S01]  /*e940*/  MOV R14, UR62 ;  /* 0x0000003e000e7c02 */ /* 0x000fe20008000f00 */
[----:B01----:R-:W-:Y:S10]  /*e950*/  ENDCOLLECTIVE ;  /* 0x000000000000791b */ /* 0x003ff40003800000 */
.L_x_5860:
[----:B------:R-:W-:Y:S05]  /*e960*/  BSYNC B0 ;  /* 0x0000000000007941 */ /* 0x000fea0003800000 */
.L_x_5859:
[----:B------:R-:W-:Y:S05]  /*e970*/  BRA `(.L_x_5861) ;  /* 0xffffffd000587947 */ /* 0x000fea000383ffff */
.L_x_5808:
[----:B--2---:R2:W3:Y:S02]  /*e980*/  SYNCS.PHASECHK.TRANS64.TRYWAIT P0, [R4+URZ+0x2e880], R3 ;  /* 0x02e88003040075a7 */ /* 0x0044e4000800017f */
[----:B---3--:R-:W-:Y:S05]  /*e990*/  @!P0 NANOSLEEP.SYNCS 0x989680 ;  /* 0x009896800000895d */ /* 0x008fea0003900000 */
[----:B------:R-:W3:Y:S02]  /*e9a0*/  @!P0 SYNCS.PHASECHK.TRANS64 P0, [R4+URZ+0x2e880], R3 ;  /* 0x02e88003040085a7 */ /* 0x000ee4000800007f */
[----:B---3--:R-:W-:Y:S05]  /*e9b0*/  @!P0 BRA `(.L_x_5808) ;  /* 0xfffffffc00f08947 */ /* 0x008fea000383ffff */
[----:B------:R-:W-:Y:S05]  /*e9c0*/  BRA `(.L_x_5862) ;  /* 0xffffffd000b87947 */ /* 0x000fea000383ffff */
.L_x_5810:
[----:B---3--:R3:W4:Y:S02]  /*e9d0*/  SYNCS.PHASECHK.TRANS64.TRYWAIT P0, [R4+URZ+0x2e840], R3 ;  /* 0x02e84003040075a7 */ /* 0x008724000800017f */
[----:B----4-:R-:W-:Y:S05]  /*e9e0*/  @!P0 NANOSLEEP.SYNCS 0x989680 ;  /* 0x009896800000895d */ /* 0x010fea0003900000 */
[----:B------:R-:W4:Y:S02]  /*e9f0*/  @!P0 SYNCS.PHASECHK.TRANS64 P0, [R4+URZ+0x2e840], R3 ;  /* 0x02e84003040085a7 */ /* 0x000f24000800007f */
[----:B----4-:R-:W-:Y:S05]  /*ea00*/  @!P0 BRA `(.L_x_5810) ;  /* 0xfffffffc00f08947 */ /* 0x010fea000383ffff */
[----:B------:R-:W-:Y:S05]  /*ea10*/  BRA `(.L_x_5863) ;  /* 0xffffffd4000c7947 */ /* 0x000fea000383ffff */
.L_x_5813:
        /* <DEDUP_REMOVED lines=8> */
.L_x_5864:
[----:B------:R-:W-:Y:S02]  /*eaa0*/  IMAD.MOV.U32 R13, RZ, RZ, R2 ;  /* 0x000000ffff0d7224 */ /* 0x000fe400078e0002 */
[----:B------:R-:W-:-:S07]  /*eab0*/  IMAD.MOV.U32 R5, RZ, RZ, R14 ;  /* 0x000000ffff057224 */ /* 0x000fce00078e000e */
[----:B------:R-:W-:Y:S05]  /*eac0*/  WARPSYNC.COLLECTIVE R15, `(.L_x_5865) ;  /* 0x000000000f087348 */ /* 0x000fea0003c00000 */
[----:B------:R0:W1:Y:S02]  /*ead0*/  SHFL.IDX P6, R14, R13, R12, R11 ;  /* 0x0000000c0d0e7389 */ /* 0x00006400000c000b */
[----:B01----:R-:W-:Y:S01]  /*eae0*/  ENDCOLLECTIVE ;  /* 0x000000000000791b */ /* 0x003fe20003800000 */
.L_x_5865:
        /* <DEDUP_REMOVED lines=9> */
.L_x_5866:
[----:B------:R-:W-:-:S05]  /*eb80*/  @!P1 IADD3 R6, P3, R17, R6, RZ ;  /* 0x0000000611069210 */ /* 0x000fca0007f7e0ff */
[----:B------:R-:W-:-:S04]  /*eb90*/  @!P1 IMAD.X R5, RZ, RZ, R5, P3 ;  /* 0x000000ffff059224 */ /* 0x000fc800018e0605 */
[----:B------:R-:W-:Y:S02]  /*eba0*/  @!P1 IMAD.MOV.U32 R7, RZ, RZ, R5 ;  /* 0x000000ffff079224 */ /* 0x000fe400078e0005 */
[----:B------:R-:W-:Y:S02]  /*ebb0*/  IMAD.MOV.U32 R13, RZ, RZ, R2 ;  /* 0x000000ffff0d7224 */ /* 0x000fe400078e0002 */
[C---:B------:R-:W-:Y:S01]  /*ebc0*/  VIADD R5, R0.reuse, 0x10 ;  /* 0x0000001000057836 */ /* 0x040fe20000000000 */
[----:B------:R-:W-:Y:S01]  /*ebd0*/  @!PT LDS RZ, [RZ] ;  /* 0x00000000fffff984 */ /* 0x000fe20000000800 */
[----:B------:R-:W-:Y:S01]  /*ebe0*/  @!PT LDS RZ, [RZ] ;  /* 0x00000000fffff984 */ /* 0x000fe20000000800 */
[----:B------:R-:W-:Y:S01]  /*ebf0*/  @!PT LDS RZ, [RZ] ;  /* 0x00000000fffff984 */ /* 0x000fe20000000800 */
[----:B------:R0:W-:Y:S04]  /*ec00*/  @!P1 LDGSTS.E.BYPASS.LTC128B.128 [R10+0x1c400], desc[UR48][R6.64], !P0 ;  /* 0x1c400000060a9fae */ /* 0x0001e8000c101d70 */
[----:B------:R-:W-:Y:S01]  /*ec10*/  ISETP.GE.AND P2, PT, R5, R3, PT ;  /* 0x000000030500720c */ /* 0x000fe20003f46270 */
[----:B------:R-:W-:-:S02]  /*ec20*/  VIADD R5, R0, 0x20 ;  /* 0x0000002000057836 */ /* 0x000fc40000000000 */
[----:B------:R-:W-:-:S10]  /*ec30*/  IMAD.MOV.U32 R8, RZ, RZ, R14 ;  /* 0x000000ffff087224 */ /* 0x000fd400078e000e */
[----:B0-----:R-:W-:Y:S05]  /*ec40*/  WARPSYNC.COLLECTIVE R15, `(.L_x_5867) ;  /* 0x000000000f087348 */ /* 0x001fea0003c00000 */
[----:B------:R1:W2:Y:S02]  /*ec50*/  SHFL.IDX P6, R14, R13, R12, R11 ;  /* 0x0000000c0d0e7389 */ /* 0x0002a400000c000b */
[----:B012---:R-:W-:Y:S01]  /*ec60*/  ENDCOLLECTIVE ;  /* 0x000000000000791b */ /* 0x007fe20003800000 */
.L_x_5867:
[----:B------:R-:W-:Y:S02]  /*ec70*/  IMAD.MOV.U32 R13, RZ, RZ, R4 ;  /* 0x000000ffff0d7224 */ /* 0x000fe400078e0004 */
[----:B------:R-:W-:Y:S02]  /*ec80*/  IMAD.MOV.U32 R12, RZ, RZ, 0x2 ;  /* 0x00000002ff0c7424 */ /* 0x000fe400078e00ff */
[----:B------:R-:W-:-:S07]  /*ec90*/  IMAD.MOV.U32 R9, RZ, RZ, R14 ;  /* 0x000000ffff097224 */ /* 0x000fce00078e000e */
[----:B------:R-:W-:Y:S05]  /*eca0*/  WARPSYNC.COLLECTIVE R15, `(.L_x_5868) ;  /* 0x000000000f087348 */ /* 0x000fea0003c00000 */
[----:B------:R0:W1:Y:S02]  /*ecb0*/  SHFL.IDX P6, R14, R13, R12, R11 ;  /* 0x0000000c0d0e7389 */ /* 0x00006400000c000b */
[----:B01----:R-:W-:Y:S01]  /*ecc0*/  ENDCOLLECTIVE ;  /* 0x000000000000791b */ /* 0x003fe20003800000 */
.L_x_5868:
[----:B------:R-:W-:-:S05]  /*ecd0*/  @!P2 IADD3 R6, P1, R17, R9, RZ ;  /* 0x000000091106a210 */ /* 0x000fca0007f3e0ff */
[----:B------:R-:W-:Y:S01]  /*ece0*/  @!P2 IMAD.X R7, RZ, RZ, R8, P1 ;  /* 0x000000ffff07a224 */ /* 0x000fe200008e0608 */
[----:B------:R-:W-:Y:S01]  /*ecf0*/  ISETP.GE.AND P1, PT, R5, R3, PT ;  /* 0x000000030500720c */ /* 0x000fe20003f26270 */
[----:B------:R-:W-:-:S03]  /*ed00*/  VIADD R8, R0, 0x60 ;  /* 0x0000006000087836 */ /* 0x000fc60000000000 */
[----:B------:R-:W-:Y:S01]  /*ed10*/  @!PT LDS RZ, [RZ] ;  /* 0x00000000fffff984 */ /* 0x000fe20000000800 */
[----:B------:R-:W-:Y:S01]  /*ed20*/  @!PT LDS RZ, [RZ] ;  /* 0x00000000fffff984 */ /* 0x000fe20000000800 */
[----:B------:R-:W-:Y:S01]  /*ed30*/  @!PT LDS RZ, [RZ] ;  /* 0x00000000fffff984 */ /* 0x000fe20000000800 */
[----:B------:R0:W-:Y:S01]  /*ed40*/  @!P2 LDGSTS.E.BYPASS.LTC128B.128 [R10+0x1cc00], desc[UR48][R6.64], !P0 ;  /* 0x1cc00000060aafae */ /* 0x0001e2000c101d70 */
[----:B------:R-:W-:Y:S02]  /*ed50*/  IMAD.MOV.U32 R13, RZ, RZ, R2 ;  /* 0x000000ffff0d7224 */ /* 0x000fe400078e0002 */
[----:B------:R-:W-:-:S07]  /*ed60*/  IMAD.MOV.U32 R5, RZ, RZ, R14 ;  /* 0x000000ffff057224 */ /* 0x000fce00078e000e */
[----:B0-----:R-:W-:Y:S05]  /*ed70*/  WARPSYNC.COLLECTIVE R15, `(.L_x_5869) ;  /* 0x000000000f087348 */ /* 0x001fea0003c00000 */
[----:B------:R1:W2:Y:S02]  /*ed80*/  SHFL.IDX P6, R14, R13, R12, R11 ;  /* 0x0000000c0d0e7389 */ /* 0x0002a400000c000b */
[----:B012---:R-:W-:Y:S01]  /*ed90*/  ENDCOLLECTIVE ;  /* 0x000000000000791b */ /* 0x007fe20003800000 */
.L_x_5869:
[----:B------:R-:W-:Y:S02]  /*eda0*/  IMAD.MOV.U32 R13, RZ, RZ, R4 ;  /* 0x000000ffff0d7224 */ /* 0x000fe400078e0004 */
[----:B------:R-:W-:Y:S02]  /*edb0*/  IMAD.MOV.U32 R12, RZ, RZ, 0x3 ;  /* 0x00000003ff0c7424 */ /* 0x000fe400078e00ff */
[----:B------:R-:W-:-:S07]  /*edc0*/  IMAD.MOV.U32 R6, RZ, RZ, R14 ;  /* 0x000000ffff067224 */ /* 0x000fce00078e000e */
[----:B------:R-:W-:Y:S05]  /*edd0*/  WARPSYNC.COLLECTIVE R15, `(.L_x_5870) ;  /* 0x000000000f087348 */ /* 0x000fea0003c00000 */
[----:B------:R0:W1:Y:S02]  /*ede0*/  SHFL.IDX P6, R14, R13, R12, R11 ;  /* 0x0000000c0d0e7389 */ /* 0x00006400000c000b */
[----:B01----:R-:W-:Y:S01]  /*edf0*/  ENDCOLLECTIVE ;  /* 0x000000000000791b */ /* 0x003fe20003800000 */
.L_x_5870:
        /* <DEDUP_REMOVED lines=9> */
[----:B------:R-:W-:Y:S01]  /*ee90*/  ISETP.GE.AND P1, PT, R5, R3, PT ;  /* 0x000000030500720c */ /* 0x000fe20003f26270 */
[----:B------:R-:W-:-:S12]  /*eea0*/  IMAD.MOV.U32 R5, RZ, RZ, R14 ;  /* 0x000000ffff057224 */ /* 0x000fd800078e000e */
[----:B0-----:R-:W-:Y:S05]  /*eeb0*/  WARPSYNC.COLLECTIVE R15, `(.L_x_5871) ;  /* 0x000000000f087348 */ /* 0x001fea0003c00000 */
[----:B------:R1:W2:Y:S02]  /*eec0*/  SHFL.IDX P6, R14, R13, R12, R11 ;  /* 0x0000000c0d0e7389 */ /* 0x0002a400000c000b */
[----:B012---:R-:W-:Y:S01]  /*eed0*/  ENDCOLLECTIVE ;  /* 0x000000000000791b */ /* 0x007fe20003800000 */
.L_x_5871:
[----:B------:R-:W-:Y:S02]  /*eee0*/  IMAD.MOV.U32 R13, RZ, RZ, R4 ;  /* 0x000000ffff0d7224 */ /* 0x000fe400078e0004 */
[----:B------:R-:W-:Y:S02]  /*eef0*/  IMAD.MOV.U32 R12, RZ, RZ, 0x4 ;  /* 0x00000004ff0c7424 */ /* 0x000fe400078e00ff */
[----:B------:R-:W-:-:S07]  /*ef00*/  IMAD.MOV.U32 R6, RZ, RZ, R14 ;  /* 0x000000ffff067224 */ /* 0x000fce00078e000e */
[----:B------:R-:W-:Y:S05]  /*ef10*/  WARPSYNC.COLLECTIVE R15, `(.L_x_5872) ;  /* 0x000000000f087348 */ /* 0x000fea0003c00000 */
[----:B------:R0:W1:Y:S02]  /*ef20*/  SHFL.IDX P6, R14, R13, R12, R11 ;  /* 0x0000000c0d0e7389 */ /* 0x00006400000c000b */
[----:B01----:R-:W-:Y:S01]  /*ef30*/  ENDCOLLECTIVE ;  /* 0x000000000000791b */ /* 0x003fe20003800000 */
.L_x_5872:
        /* <DEDUP_REMOVED lines=14> */
.L_x_5873:
[----:B------:R-:W-:Y:S02]  /*f020*/  IMAD.MOV.U32 R13, RZ, RZ, R4 ;  /* 0x000000ffff0d7224 */ /* 0x000fe400078e0004 */
[----:B------:R-:W-:Y:S02]  /*f030*/  IMAD.MOV.U32 R12, RZ, RZ, 0x5 ;  /* 0x00000005ff0c7424 */ /* 0x000fe400078e00ff */
[----:B------:R-:W-:-:S07]  /*f040*/  IMAD.MOV.U32 R6, RZ, RZ, R14 ;  /* 0x000000ffff067224 */ /* 0x000fce00078e000e */
[----:B------:R-:W-:Y:S05]  /*f050*/  WARPSYNC.COLLECTIVE R15, `(.L_x_5874) ;  /* 0x000000000f087348 */ /* 0x000fea0003c00000 */
[----:B------:R0:W1:Y:S02]  /*f060*/  SHFL.IDX P6, R14, R13, R12, R11 ;  /* 0x0000000c0d0e7389 */ /* 0x00006400000c000b */
[----:B01----:R-:W-:Y:S01]  /*f070*/  ENDCOLLECTIVE ;  /* 0x000000000000791b */ /* 0x003fe20003800000 */
.L_x_5874:
        /* <DEDUP_REMOVED lines=14> */
.L_x_5875:
[----:B------:R-:W-:Y:S02]  /*f160*/  IMAD.MOV.U32 R13, RZ, RZ, R4 ;  /* 0x000000ffff0d7224 */ /* 0x000fe400078e0004 */
[----:B------:R-:W-:Y:S02]  /*f170*/  IMAD.MOV.U32 R12, RZ, RZ, 0x6 ;  /* 0x00000006ff0c7424 */ /* 0x000fe400078e00ff */
[----:B------:R-:W-:-:S07]  /*f180*/  IMAD.MOV.U32 R6, RZ, RZ, R14 ;  /* 0x000000ffff067224 */ /* 0x000fce00078e000e */
[----:B------:R-:W-:Y:S05]  /*f190*/  WARPSYNC.COLLECTIVE R15, `(.L_x_5876) ;  /* 0x000000000f087348 */ /* 0x000fea0003c00000 */
[----:B------:R0:W1:Y:S02]  /*f1a0*/  SHFL.IDX P6, R14, R13, R12, R11 ;  /* 0x0000000c0d0e7389 */ /* 0x00006400000c000b */
[----:B01----:R-:W-:Y:S01]  /*f1b0*/  ENDCOLLECTIVE ;  /* 0x000000000000791b */ /* 0x003fe20003800000 */
.L_x_5876:
[----:B------:R-:W-:-:S05]  /*f1c0*/  @!P1 IADD3 R6, P2, R17, R6, RZ ;  /* 0x0000000611069210 */ /* 0x000fca0007f5e0ff */
[----:B------:R-:W-:-:S04]  /*f1d0*/  @!P1 IMAD.X R5, RZ, RZ, R5, P2 ;  /* 0x000000ffff059224 */ /* 0x000fc800010e0605 */
[----:B------:R-:W-:Y:S02]  /*f1e0*/  @!P1 IMAD.MOV.U32 R7, RZ, RZ, R5 ;  /* 0x000000ffff079224 */ /* 0x000fe400078e0005 */
[----:B------:R-:W-:-:S03]  /*f1f0*/  IMAD.MOV.U32 R13, RZ, RZ, R2 ;  /* 0x000000ffff0d7224 */ /* 0x000fc600078e0002 */
[----:B------:R-:W-:Y:S01]  /*f200*/  @!PT LDS RZ, [RZ] ;  /* 0x00000000fffff984 */ /* 0x000fe20000000800 */
[----:B------:R-:W-:Y:S01]  /*f210*/  @!PT LDS RZ, [RZ] ;  /* 0x00000000fffff984 */ /* 0x000fe20000000800 */
[----:B------:R-:W-:Y:S01]  /*f220*/  @!PT LDS RZ, [RZ] ;  /* 0x00000000fffff984 */ /* 0x000fe20000000800 */
[----:B------:R0:W-:Y:S01]  /*f230*/  @!P1 LDGSTS.E.BYPASS.LTC128B.128 [R10+0x1ec00], desc[UR48][R6.64], !P0 ;  /* 0x1ec00000060a9fae */ /* 0x0001e2000c101d70 */
[----:B------:R-:W-:Y:S01]  /*f240*/  ISETP.GE.AND P1, PT, R8, R3, PT ;  /* 0x000000030800720c */ /* 0x000fe20003f26270 */
[----:B------:R-:W-:-:S12]  /*f250*/  IMAD.MOV.U32 R5, RZ, RZ, R14 ;  /* 0x000000ffff057224 */ /* 0x000fd800078e000e */
[----:B0-----:R-:W-:Y:S05]  /*f260*/  WARPSYNC.COLLECTIVE R15, `(.L_x_5877) ;  /* 0x000000000f087348 */ /* 0x001fea0003c00000 */
[----:B------:R1:W2:Y:S02]  /*f270*/  SHFL.IDX P6, R14, R13, R12, R11 ;  /* 0x0000000c0d0e7389 */ /* 0x0002a400000c000b */
[----:B012---:R-:W-:Y:S01]  /*f280*/  ENDCOLLECTIVE ;  /* 0x000000000000791b */ /* 0x007fe20003800000 */
.L_x_5877:
[----:B------:R-:W-:Y:S02]  /*f290*/  IMAD.MOV.U32 R13, RZ, RZ, R4 ;  /* 0x000000ffff0d7224 */ /* 0x000fe400078e0004 */
[----:B------:R-:W-:Y:S02]  /*f2a0*/  IMAD.MOV.U32 R12, RZ, RZ, 0x7 ;  /* 0x00000007ff0c7424 */ /* 0x000fe400078e00ff */
[----:B------:R-:W-:-:S07]  /*f2b0*/  IMAD.MOV.U32 R6, RZ, RZ, R14 ;  /* 0x000000ffff067224 */ /* 0x000fce00078e000e */
[----:B------:R-:W-:Y:S05]  /*f2c0*/  WARPSYNC.COLLECTIVE R15, `(.L_x_5878) ;  /* 0x000000000f087348 */ /* 0x000fea0003c00000 */
[----:B------:R0:W1:Y:S02]  /*f2d0*/  SHFL.IDX P6, R14, R13, R12, R11 ;  /* 0x0000000c0d0e7389 */ /* 0x00006400000c000b */
[----:B01----:R-:W-:Y:S01]  /*f2e0*/  ENDCOLLECTIVE ;  /* 0x000000000000791b */ /* 0x003fe20003800000 */
.L_x_5878:
        /* <DEDUP_REMOVED lines=8> */
[----:B------:R-:W-:-:S07]  /*f370*/  IMAD.MOV.U32 R4, RZ, RZ, R14 ;  /* 0x000000ffff047224 */ /* 0x000fce00078e000e */
[----:B0-----:R-:W-:Y:S05]  /*f380*/  WARPSYNC.COLLECTIVE R15, `(.L_x_5879) ;  /* 0x000000000f087348 */ /* 0x001fea0003c00000 */
[----:B------:R1:W2:Y:S02]  /*f390*/  SHFL.IDX P6, R14, R13, R12, R11 ;  /* 0x0000000c0d0e7389 */ /* 0x0002a400000c000b */
[----:B012---:R-:W-:Y:S01]  /*f3a0*/  ENDCOLLECTIVE ;  /* 0x000000000000791b */ /* 0x007fe20003800000 */
.L_x_5879:
[----:B------:R-:W-:Y:S01]  /*f3b0*/  IMAD.MOV.U32 R2, RZ, RZ, R14 ;  /* 0x000000ffff027224 */ /* 0x000fe200078e000e */
[----:B------:R-:W-:Y:S06]  /*f3c0*/  BRA `(.L_x_5880) ;  /* 0xffffffd400307947 */ /* 0x000fec000383ffff */
.L_x_5814:
[----:B-1----:R-:W-:-:S04]  /*f3d0*/  IMAD.U32 R2, RZ, RZ, UR41 ;  /* 0x00000029ff027e24 */ /* 0x002fc8000f8e00ff */
[----:B------:R1:W2:Y:S03]  /*f3e0*/  SYNCS.PHASECHK.TRANS64.TRYWAIT P0, [R2+URZ+0x2e820], R0 ;  /* 0x02e82000020075a7 */ /* 0x0002a6000800017f */
[----:B--2---:R-:W-:Y:S05]  /*f3f0*/  @!P0 NANOSLEEP.SYNCS 0x989680 ;  /* 0x009896800000895d */ /* 0x004fea0003900000 */
[----:B------:R-:W2:Y:S02]  /*f400*/  @!P0 SYNCS.PHASECHK.TRANS64 P0, [R2+URZ+0x2e820], R0 ;  /* 0x02e82000020085a7 */ /* 0x000ea4000800007f */
[----:B--2---:R-:W-:Y:S05]  /*f410*/  @!P0 BRA `(.L_x_5814) ;  /* 0xfffffffc00ec8947 */ /* 0x004fea000383ffff */
[----:B------:R-:W-:Y:S05]  /*f420*/  BRA `(.L_x_5881) ;  /* 0xffffffd400607947 */ /* 0x000fea000383ffff */
.L_x_5820:
[----:B0-----:R0:W2:Y:S02]  /*f430*/  SYNCS.PHASECHK.TRANS64.TRYWAIT P0, [R4+URZ+0x2e880], R3 ;  /* 0x02e88003040075a7 */ /* 0x0010a4000800017f */
[----:B--2---:R-:W-:Y:S05]  /*f440*/  @!P0 NANOSLEEP.SYNCS 0x989680 ;  /* 0x009896800000895d */ /* 0x004fea0003900000 */
[----:B------:R-:W2:Y:S02]  /*f450*/  @!P0 SYNCS.PHASECHK.TRANS64 P0, [R4+URZ+0x2e880], R3 ;  /* 0x02e88003040085a7 */ /* 0x000ea4000800007f */
[----:B--2---:R-:W-:Y:S05]  /*f460*/  @!P0 BRA `(.L_x_5820) ;  /* 0xfffffffc00f08947 */ /* 0x004fea000383ffff */
[----:B------:R-:W-:Y:S05]  /*f470*/  BRA `(.L_x_5882) ;  /* 0xffffffd800107947 */ /* 0x000fea000383ffff */
.L_x_5825:
[----:B--2---:R2:W3:Y:S02]  /*f480*/  SYNCS.PHASECHK.TRANS64.TRYWAIT P0, [R4+URZ+0x2e840], R3 ;  /* 0x02e84003040075a7 */ /* 0x0044e4000800017f */
[----:B---3--:R-:W-:Y:S05]  /*f490*/  @!P0 NANOSLEEP.SYNCS 0x989680 ;  /* 0x009896800000895d */ /* 0x008fea0003900000 */
[----:B------:R-:W3:Y:S02]  /*f4a0*/  @!P0 SYNCS.PHASECHK.TRANS64 P0, [R4+URZ+0x2e840], R3 ;  /* 0x02e84003040085a7 */ /* 0x000ee4000800007f */
[----:B---3--:R-:W-:Y:S05]  /*f4b0*/  @!P0 BRA `(.L_x_5825) ;  /* 0xfffffffc00f08947 */ /* 0x008fea000383ffff */
[----:B------:R-:W-:Y:S05]  /*f4c0*/  BRA `(.L_x_5883) ;  /* 0xffffffd800907947 */ /* 0x000fea000383ffff */
.L_x_5831:
[----:B0-----:R0:W2:Y:S02]  /*f4d0*/  SYNCS.PHASECHK.TRANS64.TRYWAIT P0, [R19+URZ+0x2e870], R2 ;  /* 0x02e87002130075a7 */ /* 0x0010a4000800017f */
[----:B--2---:R-:W-:Y:S05]  /*f4e0*/  @!P0 NANOSLEEP.SYNCS 0x989680 ;  /* 0x009896800000895d */ /* 0x004fea0003900000 */
[----:B------:R-:W2:Y:S02]  /*f4f0*/  @!P0 SYNCS.PHASECHK.TRANS64 P0, [R19+URZ+0x2e870], R2 ;  /* 0x02e87002130085a7 */ /* 0x000ea4000800007f */
[----:B--2---:R-:W-:Y:S05]  /*f500*/  @!P0 BRA `(.L_x_5831) ;  /* 0xfffffffc00f08947 */ /* 0x004fea000383ffff */
[----:B------:R-:W-:Y:S05]  /*f510*/  BRA `(.L_x_5884) ;  /* 0xffffffdc002c7947 */ /* 0x000fea000383ffff */
.L_x_5833:
[----:B0-----:R0:W2:Y:S02]  /*f520*/  SYNCS.PHASECHK.TRANS64.TRYWAIT P0, [R19+URZ+0x2e860], R0 ;  /* 0x02e86000130075a7 */ /* 0x0010a4000800017f */
[----:B--2---:R-:W-:Y:S05]  /*f530*/  @!P0 NANOSLEEP.SYNCS 0x989680 ;  /* 0x009896800000895d */ /* 0x004fea0003900000 */
[----:B------:R-:W2:Y:S02]  /*f540*/  @!P0 SYNCS.PHASECHK.TRANS64 P0, [R19+URZ+0x2e860], R0 ;  /* 0x02e86000130085a7 */ /* 0x000ea4000800007f */
[----:B--2---:R-:W-:Y:S05]  /*f550*/  @!P0 BRA `(.L_x_5833) ;  /* 0xfffffffc00f08947 */ /* 0x004fea000383ffff */
[----:B------:R-:W-:Y:S05]  /*f560*/  BRA `(.L_x_5885) ;  /* 0xffffffdc00347947 */ /* 0x000fea000383ffff */
.L_x_5838:
[----:B-1----:R1:W2:Y:S02]  /*f570*/  SYNCS.PHASECHK.TRANS64.TRYWAIT P0, [R16+URZ+0x2e870], R3 ;  /* 0x02e87003100075a7 */ /* 0x0022a4000800017f */
[----:B--2---:R-:W-:Y:S05]  /*f580*/  @!P0 NANOSLEEP.SYNCS 0x989680 ;  /* 0x009896800000895d */ /* 0x004fea0003900000 */
[----:B------:R-:W2:Y:S02]  /*f590*/  @!P0 SYNCS.PHASECHK.TRANS64 P0, [R16+URZ+0x2e870], R3 ;  /* 0x02e87003100085a7 */ /* 0x000ea4000800007f */
[----:B--2---:R-:W-:Y:S05]  /*f5a0*/  @!P0 BRA `(.L_x_5838) ;  /* 0xfffffffc00f08947 */ /* 0x004fea000383ffff */
[----:B------:R-:W-:Y:S05]  /*f5b0*/  BRA `(.L_x_5886) ;  /* 0xffffffe4004c7947 */ /* 0x000fea000383ffff */
.L_x_5840:
[----:B-1----:R1:W2:Y:S02]  /*f5c0*/  SYNCS.PHASECHK.TRANS64.TRYWAIT P0, [R16+URZ+0x2e860], R3 ;  /* 0x02e86003100075a7 */ /* 0x0022a4000800017f */
[----:B--2---:R-:W-:Y:S05]  /*f5d0*/  @!P0 NANOSLEEP.SYNCS 0x989680 ;  /* 0x009896800000895d */ /* 0x004fea0003900000 */
[----:B------:R-:W2:Y:S02]  /*f5e0*/  @!P0 SYNCS.PHASECHK.TRANS64 P0, [R16+URZ+0x2e860], R3 ;  /* 0x02e86003100085a7 */ /* 0x000ea4000800007f */
[----:B--2---:R-:W-:Y:S05]  /*f5f0*/  @!P0 BRA `(.L_x_5840) ;  /* 0xfffffffc00f08947 */ /* 0x004fea000383ffff */
[----:B------:R-:W-:Y:S05]  /*f600*/  BRA `(.L_x_5887) ;  /* 0xffffffe400547947 */ /* 0x000fea000383ffff */
.L_x_5843:
[----:B0-----:R0:W1:Y:S02]  /*f610*/  SYNCS.PHASECHK.TRANS64.TRYWAIT P0, [R9+URZ+0x2e820], R0 ;  /* 0x02e82000090075a7 */ /* 0x001064000800017f */
[----:B-1----:R-:W-:Y:S05]  /*f620*/  @!P0 NANOSLEEP.SYNCS 0x989680 ;  /* 0x009896800000895d */ /* 0x002fea0003900000 */
[----:B------:R-:W1:Y:S02]  /*f630*/  @!P0 SYNCS.PHASECHK.TRANS64 P0, [R9+URZ+0x2e820], R0 ;  /* 0x02e82000090085a7 */ /* 0x000e64000800007f */
[----:B-1----:R-:W-:Y:S05]  /*f640*/  @!P0 BRA `(.L_x_5843) ;  /* 0xfffffffc00f08947 */ /* 0x002fea000383ffff */
[----:B------:R-:W-:Y:S05]  /*f650*/  BRA `(.L_x_5888) ;  /* 0xffffffec00487947 */ /* 0x000fea000383ffff */
.L_x_5847:
[----:B0-----:R0:W1:Y:S02]  /*f660*/  SYNCS.PHASECHK.TRANS64.TRYWAIT P1, [R5+URZ], R4 ;  /* 0x00000004050075a7 */ /* 0x001064000802017f */
[----:B-1----:R-:W-:Y:S05]  /*f670*/  @!P1 NANOSLEEP.SYNCS 0x989680 ;  /* 0x009896800000995d */ /* 0x002fea0003900000 */
[----:B------:R-:W1:Y:S02]  /*f680*/  @!P1 SYNCS.PHASECHK.TRANS64 P1, [R5+URZ], R4 ;  /* 0x00000004050095a7 */ /* 0x000e64000802007f */
[----:B-1----:R-:W-:Y:S05]  /*f690*/  @!P1 BRA `(.L_x_5847) ;  /* 0xfffffffc00f09947 */ /* 0x002fea000383ffff */
[----:B------:R-:W-:Y:S05]  /*f6a0*/  BRA `(.L_x_5889) ;  /* 0xffffffec00a47947 */ /* 0x000fea000383ffff */
.L_x_5848:
[----:B-1----:R1:W2:Y:S02]  /*f6b0*/  SYNCS.PHASECHK.TRANS64.TRYWAIT P1, [R7+URZ], R0 ;  /* 0x00000000070075a7 */ /* 0x0022a4000802017f */
[----:B--2---:R-:W-:Y:S05]  /*f6c0*/  @!P1 NANOSLEEP.SYNCS 0x989680 ;  /* 0x009896800000995d */ /* 0x004fea0003900000 */
[----:B------:R-:W2:Y:S02]  /*f6d0*/  @!P1 SYNCS.PHASECHK.TRANS64 P1, [R7+URZ], R0 ;  /* 0x00000000070095a7 */ /* 0x000ea4000802007f */
[----:B--2---:R-:W-:Y:S05]  /*f6e0*/  @!P1 BRA `(.L_x_5848) ;  /* 0xfffffffc00f09947 */ /* 0x004fea000383ffff */
[----:B------:R-:W-:Y:S05]  /*f6f0*/  BRA `(.L_x_5890) ;  /* 0xffffffec00987947 */ /* 0x000fea000383ffff */
.L_x_5850:
[----:B0-----:R0:W2:Y:S02]  /*f700*/  SYNCS.PHASECHK.TRANS64.TRYWAIT P1, [R5+URZ+0x2e860], R4 ;  /* 0x02e86004050075a7 */ /* 0x0010a4000802017f */
[----:B--2---:R-:W-:Y:S05]  /*f710*/  @!P1 NANOSLEEP.SYNCS 0x989680 ;  /* 0x009896800000995d */ /* 0x004fea0003900000 */
[----:B------:R-:W2:Y:S02]  /*f720*/  @!P1 SYNCS.PHASECHK.TRANS64 P1, [R5+URZ+0x2e860], R4 ;  /* 0x02e86004050095a7 */ /* 0x000ea4000802007f */
[----:B--2---:R-:W-:Y:S05]  /*f730*/  @!P1 BRA `(.L_x_5850) ;  /* 0xfffffffc00f09947 */ /* 0x004fea000383ffff */
[----:B------:R-:W-:Y:S05]  /*f740*/  BRA `(.L_x_5891) ;  /* 0xffffffec009c7947 */ /* 0x000fea000383ffff */
.L_x_5852:
[----:B--2---:R2:W3:Y:S02]  /*f750*/  SYNCS.PHASECHK.TRANS64.TRYWAIT P1, [R3+URZ+0x2e860], R0 ;  /* 0x02e86000030075a7 */ /* 0x0044e4000802017f */
[----:B---3--:R-:W-:Y:S05]  /*f760*/  @!P1 NANOSLEEP.SYNCS 0x989680 ;  /* 0x009896800000995d */ /* 0x008fea0003900000 */
[----:B------:R-:W3:Y:S02]  /*f770*/  @!P1 SYNCS.PHASECHK.TRANS64 P1, [R3+URZ+0x2e860], R0 ;  /* 0x02e86000030095a7 */ /* 0x000ee4000802007f */
[----:B---3--:R-:W-:Y:S05]  /*f780*/  @!P1 BRA `(.L_x_5852) ;  /* 0xfffffffc00f09947 */ /* 0x008fea000383ffff */
[----:B------:R-:W-:Y:S05]  /*f790*/  BRA `(.L_x_5892) ;  /* 0xffffffec009c7947 */ /* 0x000fea000383ffff */
.L_x_5854:
[----:B---3--:R3:W4:Y:S02]  /*f7a0*/  SYNCS.PHASECHK.TRANS64.TRYWAIT P0, [R5+URZ+0x2e880], R4 ;  /* 0x02e88004050075a7 */ /* 0x008724000800017f */
[----:B----4-:R-:W-:Y:S05]  /*f7b0*/  @!P0 NANOSLEEP.SYNCS 0x989680 ;  /* 0x009896800000895d */ /* 0x010fea0003900000 */
[----:B------:R-:W4:Y:S02]  /*f7c0*/  @!P0 SYNCS.PHASECHK.TRANS64 P0, [R5+URZ+0x2e880], R4 ;  /* 0x02e88004050085a7 */ /* 0x000f24000800007f */
[----:B----4-:R-:W-:Y:S05]  /*f7d0*/  @!P0 BRA `(.L_x_5854) ;  /* 0xfffffffc00f08947 */ /* 0x010fea000383ffff */
[----:B------:R-:W-:Y:S05]  /*f7e0*/  BRA `(.L_x_5855) ;  /* 0xffffffec00987947 */ /* 0x000fea000383ffff */
.L_x_5893:
        /* <DEDUP_REMOVED lines=9> */
.L_x_12970:


//--------------------- .text._ZN7cutlass13device_kernelIN5flash11enable_sm90INS1_16FlashAttnFwdSm90INS1_25CollectiveMainloopFwdSm90ILi2EN4cute5tupleIJNS5_1CILi1EEES8_S8_EEENS6_IJNS7_ILi128EEENS7_ILi224EEESA_EEELi128ENS_12float_e4m3_tEfNS_4arch4Sm90ELb0ELb0ELb0ELb1ELb0ELb0ELb0ELb1ELb1ELb1ELb0ELb0EEENS1_21CollectiveEpilogueFwdINS6_IJSA_SA_SB_EEES9_NS_10bfloat16_tESF_Li256ELb1ELb1ELb0ELb1EEENS1_36VarlenDynamicPersistentTileSchedulerILi128ELi224ELi256ELi128ELb0ELb1ELb1ELb0ELb1ELb1EEEEEEEEEvNT_6ParamsE --------------------------
	.section	.text._ZN7cutlass13device_kernelIN5flash11enable_sm90INS1_16FlashAttnFwdSm90INS1_25CollectiveMainloopFwdSm90ILi2EN4cute5tupleIJNS5_1CILi1EEES8_S8_EEENS6_IJNS7_ILi128EEENS7_ILi224EEESA_EEELi128ENS_12float_e4m3_tEfNS_4arch4Sm90ELb0ELb0ELb0ELb1ELb0ELb0ELb0ELb1ELb1ELb1ELb0ELb0EEENS1_21CollectiveEpilogueFwdINS6_IJSA_SA_SB_EEES9_NS_10bfloat16_tESF_Li256ELb1ELb1ELb0ELb1EEENS1_36VarlenDynamicPersistentTileSchedulerILi128ELi224ELi256ELi128ELb0ELb1ELb1ELb0ELb1ELb1EEEEEEEEEvNT_6ParamsE,"ax",@progbits
	.align	128
.text._ZN7cutlass13device_kernelIN5flash11enable_sm90INS1_16FlashAttnFwdSm90INS1_25CollectiveMainloopFwdSm90ILi2EN4cute5tupleIJNS5_1CILi1EEES8_S8_EEENS6_IJNS7_ILi128EEENS7_ILi224EEESA_EEELi128ENS_12float_e4m3_tEfNS_4arch4Sm90ELb0ELb0ELb0ELb1ELb0ELb0ELb0ELb1ELb1ELb1ELb0ELb0EEENS1_21CollectiveEpilogueFwdINS6_IJSA_SA_SB_EEES9_NS_10bfloat16_tESF_Li256ELb1ELb1ELb0ELb1EEENS1_36VarlenDynamicPersistentTileSchedulerILi128ELi224ELi256ELi128ELb0ELb1ELb1ELb0ELb1ELb1EEEEEEEEEvNT_6ParamsE:
        .type           _ZN7cutlass13device_kernelIN5flash11enable_sm90INS1_16FlashAttnFwdSm90INS1_25CollectiveMainloopFwdSm90ILi2EN4cute5tupleIJNS5_1CILi1EEES8_S8_EEENS6_IJNS7_ILi128EEENS7_ILi224EEESA_EEELi128ENS_12float_e4m3_tEfNS_4arch4Sm90ELb0ELb0ELb0ELb1ELb0ELb0ELb0ELb1ELb1ELb1ELb0ELb0EEENS1_21CollectiveEpilogueFwdINS6_IJSA_SA_SB_EEES9_NS_10bfloat16_tESF_Li256ELb1ELb1ELb0ELb1EEENS1_36VarlenDynamicPersistentTileSchedulerILi128ELi224ELi256ELi128ELb0ELb1ELb1ELb0ELb1ELb1EEEEEEEEEvNT_6ParamsE,@function
        .size           _ZN7cutlass13device_kernelIN5flash11enable_sm90INS1_16FlashAttnFwdSm90INS1_25CollectiveMainloopFwdSm90ILi2EN4cute5tupleIJNS5_1CILi1EEES8_S8_EEENS6_IJNS7_ILi128EEENS7_ILi224EEESA_EEELi128ENS_12float_e4m3_tEfNS_4arch4Sm90ELb0ELb0ELb0ELb1ELb0ELb0ELb0ELb1ELb1ELb1ELb0ELb0EEENS1_21CollectiveEpilogueFwdINS6_IJSA_SA_SB_EEES9_NS_10bfloat16_tESF_Li256ELb1ELb1ELb0ELb1EEENS1_36VarlenDynamicPersistentTileSchedulerILi128ELi224ELi256ELi128ELb0ELb1ELb1ELb0ELb1ELb1EEEEEEEEEvNT_6ParamsE,(.L_x_12971 - _ZN7cutlass13device_kernelIN5flash11enable_sm90INS1_16FlashAttnFwdSm90INS1_25CollectiveMainloopFwdSm90ILi2EN4cute5tupleIJNS5_1CILi1EEES8_S8_EEENS6_IJNS7_ILi128EEENS7_ILi224EEESA_EEELi128ENS_12float_e4m3_tEfNS_4arch4Sm90ELb0ELb0ELb0ELb1ELb0ELb0ELb0ELb1ELb1ELb1ELb0ELb0EEENS1_21CollectiveEpilogueFwdINS6_IJSA_SA_SB_EEES9_NS_10bfloat16_tESF_Li256ELb1ELb1ELb0ELb1EEENS1_36VarlenDynamicPersistentTileSchedulerILi128ELi224ELi256ELi128ELb0ELb1ELb1ELb0ELb1ELb1EEEEEEEEEvNT_6ParamsE)
        .other          _ZN7cutlass13device_kernelIN5flash11enable_sm90INS1_16FlashAttnFwdSm90INS1_25CollectiveMainloopFwdSm90ILi2EN4cute5tupleIJNS5_1CILi1EEES8_S8_EEENS6_IJNS7_ILi128EEENS7_ILi224EEESA_EEELi128ENS_12float_e4m3_tEfNS_4arch4Sm90ELb0ELb0ELb0ELb1ELb0ELb0ELb0ELb1ELb1ELb1ELb0ELb0EEENS1_21CollectiveEpilogueFwdINS6_IJSA_SA_SB_EEES9_NS_10bfloat16_tESF_Li256ELb1ELb1ELb0ELb1EEENS1_36VarlenDynamicPersistentTileSchedulerILi128ELi224ELi256ELi128ELb0ELb1ELb1ELb0ELb1ELb1EEEEEEEEEvNT_6ParamsE,@"STO_CUDA_ENTRY STV_DEFAULT"
_ZN7cutlass13device_kernelIN5flash11enable_sm90INS1_16FlashAttnFwdSm90INS1_25CollectiveMainloopFwdSm90ILi2EN4cute5tupleIJNS5_1CILi1EEES8_S8_EEENS6_IJNS7_ILi128EEENS7_ILi224EEESA_EEELi128ENS_12float_e4m3_tEfNS_4arch4Sm90ELb0ELb0ELb0ELb1ELb0ELb0ELb0ELb1ELb1ELb1ELb0ELb0EEENS1_21CollectiveEpilogueFwdINS6_IJSA_SA_SB_EEES9_NS_10bfloat16_tESF_Li256ELb1ELb1ELb0ELb1EEENS1_36VarlenDynamicPersistentTileSchedulerILi128ELi224ELi256ELi128ELb0ELb1ELb1ELb0ELb1ELb1EEEEEEEEEvNT_6ParamsE:
        /* <DEDUP_REMOVED lines=18> */
.L_x_5895:
[----:B------:R-:W-:Y:S05]  /*0120*/  BSYNC B0 ;  /* 0x0000000000007941 */ /* 0x000fea0003800000 */
.L_x_5894:
        /* <DEDUP_REMOVED lines=41> */
.L_x_5896:
        /* <DEDUP_REMOVED lines=22> */
.L_x_5897:
        /* <DEDUP_REMOVED lines=18> */
.L_x_5898:
        /* <DEDUP_REMOVED lines=22> */
.L_x_5899:
        /* <DEDUP_REMOVED lines=22> */
.L_x_5900:
[----:B------:R-:W-:Y:S01]  /*0900*/  PLOP3.LUT P0, PT, PT, PT, UP0, 0x80, 0x0 ;  /* 0x000000000000781c */ /* 0x000fe20003f0f008 */
[----:B------:R-:W-:Y:S01]  /*0910*/  UMOV UR38, 0x1 ;  /* 0x0000000100267882 */ /* 0x000fe20000000000 */
[----:B------:R-:W-:Y:S01]  /*0920*/  NOP ;  /* 0x0000000000007918 */ /* 0x000fe20000000000 */
[----:B------:R-:W-:Y:S01]  /*0930*/  USEL UR38, UR38, 0x2, !UP0 ;  /* 0x0000000226267887 */ /* 0x000fe2000c000000 */
[----:B------:R-:W-:Y:S01]  /*0940*/  ULDC.64 UR48, c[0x0][0x208] ;  /* 0x0000820000307ab9 */ /* 0x000fe20000000a00 */
[----:B012-4-:R-:W-:Y:S08]  /*0950*/  BAR.SYNC.DEFER_BLOCKING 0x0 ;  /* 0x0000000000007b1d */ /* 0x017ff00000010000 */
[----:B------:R-:W-:Y:S05]  /*0960*/  @!P0 BRA `(.L_x_5901) ;  /* 0x000000b8007c8947 */ /* 0x000fea0003800000 */
.L_x_5902:
        /* <DEDUP_REMOVED lines=20> */
[----:B------:R-:W-:Y:S01]  /*0ab0*/  IMAD.MOV.U32 R230, RZ, RZ, -0x2 ;  /* 0xfffffffeffe67424 */ /* 0x000fe200078e00ff */
[----:B------:R-:W-:Y:S01]  /*0ac0*/  R2UR UR46, R46 ;  /* 0x000000002e2e72ca */ /* 0x000fe200000e0000 */
[----:B------:R-:W-:Y:S01]  /*0ad0*/  ULOP3.LUT UR45, UR38, 0x1, URZ, 0xfc, !UPT ;  /* 0x00000001262d7892 */ /* 0x000fe2000f8efc3f */
[----:B------:R-:W-:Y:S01]  /*0ae0*/  SHF.R.S32.HI R0, RZ, 0x1f, R235 ;  /* 0x0000001fff007819 */ /* 0x000fe200000114eb */
[----:B------:R-:W-:Y:S01]  /*0af0*/  UMOV UR44, URZ ;  /* 0x0000003f002c7c82 */ /* 0x000fe20008000000 */
[----:B------:R-:W-:Y:S01]  /*0b00*/  UMOV UR43, URZ ;  /* 0x0000003f002b7c82 */ /* 0x000fe20008000000 */
[----:B------:R-:W-:Y:S01]  /*0b10*/  UMOV UR51, URZ ;  /* 0x0000003f00337c82 */ /* 0x000fe20008000000 */
[CC--:B------:R-:W-:Y:S02]  /*0b20*/  LEA.HI R3, R0.reuse, R235.reuse, RZ, 0x7 ;  /* 0x000000eb00037211 */ /* 0x0c0fe400078f38ff */
[----:B------:R-:W-:-:S02]  /*0b30*/  LEA.HI R4, R0, R235, RZ, 0x5 ;  /* 0x000000eb00047211 */ /* 0x000fc400078f28ff */
[----:B------:R-:W-:Y:S02]  /*0b40*/  LOP3.LUT R22, R3, 0xffffff80, RZ, 0xc0, !PT ;  /* 0xffffff8003167812 */ /* 0x000fe400078ec0ff */
[----:B------:R-:W-:Y:S01]  /*0b50*/  LEA.HI R2, R0, R235, RZ, 0x4 ;  /* 0x000000eb00027211 */ /* 0x000fe200078f20ff */
[----:B------:R-:W-:Y:S01]  /*0b60*/  IMAD.SHL.U32 R6, R4, 0x20, RZ ;  /* 0x0000002004067824 */ /* 0x000fe200078e00ff */
[----:B------:R-:W-:Y:S01]  /*0b70*/  SHF.R.S32.HI R228, RZ, 0x7, R3 ;  /* 0x00000007ffe47819 */ /* 0x000fe20000011403 */
[C---:B------:R-:W-:Y:S01]  /*0b80*/  IMAD.IADD R22, R235.reuse, 0x1, -R22 ;  /* 0x00000001eb167824 */ /* 0x040fe200078e0a16 */
        /* <DEDUP_REMOVED lines=41> */
.L_x_5946:
        /* <DEDUP_REMOVED lines=61> */
[----:B------:R-:W2:Y:S01]  /*11f0*/  @P3 LDG.E R0, desc[UR48][R8.64] ;  /* 0x0000003008003981 */ /* 0x000ea2000c1e1900 */
[----:B------:R-:W-:Y:S02]  /*1200*/  IMAD.U32 R4, RZ, RZ, UR12 ;  /* 0x0000000cff047e24 */ /* 0x000fe4000f8e00ff */
[----:B------:R-:W-:Y:S02]  /*1210*/  IMAD.U32 R3, RZ, RZ, UR11 ;  /* 0x0000000bff037e24 */ /* 0x000fe4000f8e00ff */
[----:B------:R-:W-:-:S03]  /*1220*/  IMAD.U32 R5, RZ, RZ, UR13 ;  /* 0x0000000dff057e24 */ /* 0x000fc6000f8e00ff */
[----:B---3--:R0:W3:Y:S04]  /*1230*/  @P0 LDG.E R2, desc[UR48][R2.64] ;  /* 0x0000003002020981 */ /* 0x0080e8000c1e1900 */
[----:B----4-:R-:W4:Y:S01]  /*1240*/  @P1 LDG.E R4, desc[UR48][R4.64] ;  /* 0x0000003004041981 */ /* 0x010f22000c1e1900 */
[----:B------:R-:W-:Y:S01]  /*1250*/  UISETP.NE.U32.AND UP0, UPT, UR6, URZ, UPT ;  /* 0x0000003f0600728c */ /* 0x000fe2000bf05070 */
[----:B------:R-:W-:Y:S01]  /*1260*/  IMAD.MOV.U32 R87, RZ, RZ, RZ ;  /* 0x000000ffff577224 */ /* 0x000fe200078e00ff */
[----:B------:R-:W-:Y:S01]  /*1270*/  UMOV UR50, URZ ;  /* 0x0000003f00327c82 */ /* 0x000fe20008000000 */
[----:B------:R-:W-:Y:S01]  /*1280*/  ULDC UR6, c[0x0][0x2f0] ;  /* 0x0000bc0000067ab9 */ /* 0x000fe20000000800 */
[----:B------:R-:W-:Y:S01]  /*1290*/  UISETP.NE.AND.EX UP0, UPT, UR7, URZ, UPT, UP0 ;  /* 0x0000003f0700728c */ /* 0x000fe2000bf05300 */
[----:B0-----:R-:W-:Y:S01]  /*12a0*/  IMAD.MOV.U32 R3, RZ, RZ, RZ ;  /* 0x000000ffff037224 */ /* 0x001fe200078e00ff */
        /* <DEDUP_REMOVED lines=48> */
.L_x_5903:
[----:B------:R-:W-:Y:S01]  /*15b0*/  UIADD3 UR50, -UR50, UR4, URZ ;  /* 0x0000000432327290 */ /* 0x000fe2000fffe13f */
[----:B------:R-:W-:Y:S01]  /*15c0*/  IMAD.MOV.U32 R61, RZ, RZ, RZ ;  /* 0x000000ffff3d7224 */ /* 0x000fe200078e00ff */
[----:B------:R-:W-:Y:S01]  /*15d0*/  UMOV UR41, UR46 ;  /* 0x0000002e00297c82 */ /* 0x000fe20008000000 */
[----:B------:R-:W-:Y:S01]  /*15e0*/  UMOV UR4, URZ ;  /* 0x0000003f00047c82 */ /* 0x000fe20008000000 */
[----:B------:R-:W-:Y:S01]  /*15f0*/  UISETP.GE.AND UP0, UPT, UR50, 0x1, UPT ;  /* 0x000000013200788c */ /* 0x000fe2000bf06270 */
[----:B------:R-:W-:Y:S01]  /*1600*/  CS2R R92, SRZ ;  /* 0x00000000005c7805 */ /* 0x000fe2000001ff00 */
[----:B------:R-:W-:Y:S01]  /*1610*/  UIADD3 UR5, UR50, 0xdf, URZ ;  /* 0x000000df32057890 */ /* 0x000fe2000fffe03f */
[----:B------:R-:W-:Y:S02]  /*1620*/  CS2R R64, SRZ ;  /* 0x0000000000407805 */ /* 0x000fe4000001ff00 */
[----:B------:R-:W-:Y:S02]  /*1630*/  CS2R R94, SRZ ;  /* 0x00000000005e7805 */ /* 0x000fe4000001ff00 */
[----:B------:R-:W-:-:S02]  /*1640*/  CS2R R68, SRZ ;  /* 0x0000000000447805 */ /* 0x000fc4000001ff00 */
[----:B------:R-:W-:Y:S01]  /*1650*/  PLOP3.LUT P1, PT, PT, PT, UP0, 0x80, 0x0 ;  /* 0x000000000000781c */ /* 0x000fe20003f2f008 */
[----:B------:R-:W-:Y:S01]  /*1660*/  UIMAD.WIDE UR4, UR5, -0x6db6db6d, UR4 ;  /* 0x92492493050478a5 */ /* 0x000fe2000f8e0204 */
[----:B------:R-:W-:Y:S02]  /*1670*/  CS2R R96, SRZ ;  /* 0x0000000000607805 */ /* 0x000fe4000001ff00 */
[----:B------:R-:W-:Y:S02]  /*1680*/  CS2R R72, SRZ ;  /* 0x0000000000487805 */ /* 0x000fe4000001ff00 */
[----:B------:R-:W-:Y:S01]  /*1690*/  CS2R R98, SRZ ;  /* 0x0000000000627805 */ /* 0x000fe2000001ff00 */
[----:B------:R-:W-:Y:S01]  /*16a0*/  USHF.R.U32.HI UR47, URZ, 0x1f, UR5 ;  /* 0x0000001f3f2f7899 */ /* 0x000fe20008011605 */
[----:B------:R-:W-:Y:S02]  /*16b0*/  CS2R R76, SRZ ;  /* 0x00000000004c7805 */ /* 0x000fe4000001ff00 */
[----:B------:R-:W-:Y:S01]  /*16c0*/  CS2R R100, SRZ ;  /* 0x0000000000647805 */ /* 0x000fe2000001ff00 */
[----:B------:R-:W-:-:S02]  /*16d0*/  ULEA.HI.SX32 UR47, UR5, UR47, 0x19 ;  /* 0x0000002f052f7291 */ /* 0x000fc4000f8fca3f */
[----:B------:R-:W-:Y:S10]  /*16e0*/  @!P1 BRA `(.L_x_5904) ;  /* 0x0000008400089947 */ /* 0x000ff40003800000 */
        /* <DEDUP_REMOVED lines=31> */
.L_x_5905:
        /* <DEDUP_REMOVED lines=13> */
.L_x_6040:
[----:B------:R-:W-:Y:S05]  /*19b0*/  @!P0 BRA `(.L_x_5907) ;  /* 0x0000000000048947 */ /* 0x000fea0003800000 */
[----:B------:R-:W-:Y:S01]  /*19c0*/  BPT.TRAP 0x1 ;  /* 0x000000040000795c */ /* 0x000fe20000300000 */
.L_x_5907:
[----:B------:R-:W-:Y:S02]  /*19d0*/  IMAD.U32 R4, RZ, RZ, UR43 ;  /* 0x0000002bff047e24 */ /* 0x000fe4000f8e00ff */
[----:B------:R-:W-:-:S03]  /*19e0*/  IMAD.U32 R5, RZ, RZ, UR51 ;  /* 0x00000033ff057e24 */ /* 0x000fc6000f8e00ff */
[----:B------:R-:W-:Y:S01]  /*19f0*/  SHF.L.U32 R4, R4, 0x1f, RZ ;  /* 0x0000001f04047819 */ /* 0x000fe200000006ff */
[----:B------:R-:W-:-:S04]  /*1a00*/  IMAD R5, R5, 0x8, R0 ;  /* 0x0000000805057824 */ /* 0x000fc800078e0200 */
[----:B------:R1:W2:Y:S01]  /*1a10*/  SYNCS.PHASECHK.TRANS64.TRYWAIT P1, [R5+URZ+0x2e830], R4 ;  /* 0x02e83004050075a7 */ /* 0x0002a2000802017f */
[----:B------:R-:W-:Y:S05]  /*1a20*/  @!P0 BRA `(.L_x_5908) ;  /* 0x0000000000048947 */ /* 0x000fea0003800000 */
[----:B------:R-:W-:Y:S01]  /*1a30*/  BPT.TRAP 0x1 ;  /* 0x000000040000795c */ /* 0x000fe20000300000 */
.L_x_5908:
[----:B------:R-:W3:Y:S01]  /*1a40*/  S2R R6, SR_TID.X ;  /* 0x0000000000067919 */ /* 0x000ee20000002100 */
[----:B0-----:R-:W-:-:S05]  /*1a50*/  VIADD R3, R0, 0x20400 ;  /* 0x0002040000037836 */ /* 0x001fca0000000000 */
[----:B------:R-:W-:-:S04]  /*1a60*/  SHF.R.U32.HI R3, RZ, 0x4, R3 ;  /* 0x00000004ff037819 */ /* 0x000fc80000011603 */
[----:B------:R-:W-:Y:S02]  /*1a70*/  LOP3.LUT R3, R3, 0x3fff, RZ, 0xc0, !PT ;  /* 0x00003fff03037812 */ /* 0x000fe400078ec0ff */
[----:B---3--:R-:W-:Y:S01]  /*1a80*/  LOP3.LUT P2, RZ, R6, 0x7f, RZ, 0xc0, !PT ;  /* 0x0000007f06ff7812 */ /* 0x008fe2000784c0ff */
[----:B--2---:R-:W-:-:S12]  /*1a90*/  @P1 BRA `(.L_x_5909) ;  /* 0x0000000000081947 */ /* 0x004fd80003800000 */
[----:B------:R-:W0:Y:S02]  /*1aa0*/  SYNCS.PHASECHK.TRANS64.TRYWAIT P1, [R5+URZ+0x2e830], R4 ;  /* 0x02e83004050075a7 */ /* 0x000e24000802017f */
[----:B0-----:R-:W-:Y:S05]  /*1ab0*/  @!P1 BRA `(.L_x_5910) ;  /* 0x000000fc00909947 */ /* 0x001fea0003800000 */
.L_x_5909:
[----:B------:R-:W-:Y:S05]  /*1ac0*/  WARPSYNC.ALL ;  /* 0x0000000000007948 */ /* 0x000fea0003800000 */
[----:B------:R-:W-:Y:S01]  /*1ad0*/  IMAD.MOV.U32 R87, RZ, RZ, RZ ;  /* 0x000000ffff577224 */ /* 0x000fe200078e00ff */
[----:B------:R-:W-:-:S04]  /*1ae0*/  LOP3.LUT R3, R3, 0x10000, RZ, 0xfc, !PT ;  /* 0x0001000003037812 */ /* 0x000fc800078efcff */
        /* <DEDUP_REMOVED lines=15> */
[----:B------:R-:W2:Y:S01]  /*1be0*/  S2R R153, SR_TID.X ;  /* 0x0000000000997919 */ /* 0x000ea20000002100 */
        /* <DEDUP_REMOVED lines=20> */
[----:B------:R-:W-:Y:S01]  /*1d30*/  UISETP.GE.AND UP0, UPT, UR50, 0xe1, UPT ;  /* 0x000000e13200788c */ /* 0x000fe2000bf06270 */
        /* <DEDUP_REMOVED lines=129> */
[----:B01----:R-:W-:Y:S02]  /*2550*/  FMNMX.FTZ R4, R140, R7, !PT ;  /* 0x000000078c047209 */ /* 0x003fe40007810000 */
        /* <DEDUP_REMOVED lines=92> */
[C---:B------:R-:W-:Y:S02]  /*2b20*/  ISETP.GT.AND P1, PT, R6.reuse, 0x61, PT ;  /* 0x000000610600780c */ /* 0x040fe40003f24270 */
[----:B------:R-:W-:Y:S02]  /*2b30*/  FMNMX.FTZ R7, R117, R4, !PT ;  /* 0x0000000475077209 */ /* 0x000fe40007810000 */
[----:B------:R-:W-:Y:S02]  /*2b40*/  FSEL R115, R115, -INF , P2 ;  /* 0xff80000073737808 */ /* 0x000fe40001000000 */
[----:B------:R-:W-:-:S02]  /*2b50*/  ISETP.GT.AND P2, PT, R6, 0x68, PT ;  /* 0x000000680600780c */ /* 0x000fc40003f44270 */
        /* <DEDUP_REMOVED lines=100> */
[C---:B------:R-:W-:Y:S02]  /*31a0*/  ISETP.GT.AND P0, PT, R6.reuse, 0xc1, PT ;  /* 0x000000c10600780c */ /* 0x040fe40003f04270 */
[----:B------:R-:W-:Y:S02]  /*31b0*/  FMNMX.FTZ R9, R75, R4, !PT ;  /* 0x000000044b097209 */ /* 0x000fe40007810000 */
[----:B------:R-:W-:Y:S02]  /*31c0*/  FSEL R51, R51, -INF , P1 ;  /* 0xff80000033337808 */ /* 0x000fe40000800000 */
[----:B------:R-:W-:Y:S02]  /*31d0*/  ISETP.GT.AND P1, PT, R6, 0xc8, PT ;  /* 0x000000c80600780c */ /* 0x000fe40003f24270 */
[----:B------:R-:W-:Y:S02]  /*31e0*/  FSEL R54, R54, -INF , P2 ;  /* 0xff80000036367808 */ /* 0x000fe40001000000 */
[----:B------:R-:W-:-:S02]  /*31f0*/  ISETP.GT.AND P2, PT, R6, 0xc9, PT ;  /* 0x000000c90600780c */ /* 0x000fc40003f44270 */
[----:B------:R-:W-:Y:S02]  /*3200*/  FSEL R50, R50, -INF , P3 ;  /* 0xff80000032327808 */ /* 0x000fe40001800000 */
[C---:B------:R-:W-:Y:S02]  /*3210*/  ISETP.GT.AND P3, PT, R6.reuse, 0xd0, PT ;  /* 0x000000d00600780c */ /* 0x040fe40003f64270 */
[----:B------:R-:W-:Y:S02]  /*3220*/  FSEL R47, R47, -INF , P4 ;  /* 0xff8000002f2f7808 */ /* 0x000fe40002000000 */
[----:B------:R-:W-:Y:S02]  /*3230*/  ISETP.GT.AND P4, PT, R6, 0xd1, PT ;  /* 0x000000d10600780c */ /* 0x000fe40003f84270 */
        /* <DEDUP_REMOVED lines=16> */
[----:B------:R-:W-:Y:S02]  /*3340*/  FMNMX.FTZ R33, R138, R139, !PT ;  /* 0x0000008b8a217209 */ /* 0x000fe40007810000 */
[----:B------:R-:W-:Y:S02]  /*3350*/  FSEL R79, R36, -INF , P5 ;  /* 0xff800000244f7808 */ /* 0x000fe40002800000 */
[----:B------:R-:W-:Y:S02]  /*3360*/  FMNMX.FTZ R4, R77, R4, !PT ;  /* 0x000000044d047209 */ /* 0x000fe40007810000 */
[----:B------:R-:W-:Y:S02]  /*3370*/  ISETP.GT.AND P6, PT, R6, 0xd9, PT ;  /* 0x000000d90600780c */ /* 0x000fe40003fc4270 */
[----:B------:R-:W-:-:S02]  /*3380*/  FMNMX.FTZ R32, R142, R33, !PT ;  /* 0x000000218e207209 */ /* 0x000fc40007810000 */
[----:B------:R-:W-:Y:S02]  /*3390*/  FSEL R78, R37, -INF , P6 ;  /* 0xff800000254e7808 */ /* 0x000fe40003000000 */
[----:B------:R-:W-:Y:S02]  /*33a0*/  FMNMX.FTZ R9, R79, R4, !PT ;  /* 0x000000044f097209 */ /* 0x000fe40007810000 */
[----:B------:R-:W-:Y:S02]  /*33b0*/  FMNMX.FTZ R37, R143, R32, !PT ;  /* 0x000000208f257209 */ /* 0x000fe40007810000 */
[----:B------:R-:W-:Y:S02]  /*33c0*/  FMNMX.FTZ R9, R78, R9, !PT ;  /* 0x000000094e097209 */ /* 0x000fe40007810000 */
[----:B------:R-:W-:Y:S02]  /*33d0*/  FMNMX.FTZ R36, R146, R37, !PT ;  /* 0x0000002592247209 */ /* 0x000fe40007810000 */
[----:B------:R-:W-:Y:S01]  /*33e0*/  ISETP.GT.AND P1, PT, R6, 0xb9, PT ;  /* 0x000000b90600780c */ /* 0x000fe20003f24270 */
[----:B------:R-:W0:Y:S01]  /*33f0*/  SHFL.BFLY PT, R4, R9, 0x2, 0x1f ;  /* 0x0c401f0009047f89 */ /* 0x000e2200000e0000 */
[----:B------:R-:W-:-:S02]  /*3400*/  FMNMX.FTZ R37, R147, R36, !PT ;  /* 0x0000002493257209 */ /* 0x000fc40007810000 */
[----:B------:R-:W-:Y:S02]  /*3410*/  P2R R14, PR, RZ, 0x1 ;  /* 0x00000001ff0e7803 */ /* 0x000fe40000000000 */
[----:B------:R-:W-:Y:S02]  /*3420*/  FMNMX.FTZ R36, R150, R37, !PT ;  /* 0x0000002596247209 */ /* 0x000fe40007810000 */
[----:B------:R-:W-:Y:S02]  /*3430*/  ISETP.GT.AND P0, PT, R6, 0xc0, PT ;  /* 0x000000c00600780c */ /* 0x000fe40003f04270 */
[----:B------:R-:W-:Y:S02]  /*3440*/  FMNMX.FTZ R41, R151, R36, !PT ;  /* 0x0000002497297209 */ /* 0x000fe40007810000 */
[----:B------:R-:W-:Y:S02]  /*3450*/  FSEL R55, R55, -INF , P1 ;  /* 0xff80000037377808 */ /* 0x000fe40000800000 */
[----:B------:R-:W-:-:S02]  /*3460*/  FMNMX.FTZ R40, R122, R41, !PT ;  /* 0x000000297a287209 */ /* 0x000fc40007810000 */
[----:B------:R-:W-:Y:S02]  /*3470*/  FSEL R26, R26, -INF , P0 ;  /* 0xff8000001a1a7808 */ /* 0x000fe40000000000 */
[----:B------:R-:W-:Y:S02]  /*3480*/  FMNMX.FTZ R41, R123, R40, !PT ;  /* 0x000000287b297209 */ /* 0x000fe40007810000 */
[----:B------:R-:W-:Y:S02]  /*3490*/  ISETP.NE.AND P0, PT, R14, RZ, PT ;  /* 0x000000ff0e00720c */ /* 0x000fe40003f05270 */
[----:B------:R-:W-:Y:S02]  /*34a0*/  FMNMX.FTZ R40, R126, R41, !PT ;  /* 0x000000297e287209 */ /* 0x000fe40007810000 */
[----:B------:R-:W-:Y:S02]  /*34b0*/  ISETP.NE.AND P1, PT, R13, RZ, PT ;  /* 0x000000ff0d00720c */ /* 0x000fe40003f25270 */
[----:B0-----:R-:W-:-:S02]  /*34c0*/  FMNMX.FTZ R10, R9, R4, !PT ;  /* 0x00000004090a7209 */ /* 0x001fc40007810000 */
[----:B------:R-:W-:Y:S02]  /*34d0*/  FMNMX.FTZ R45, R127, R40, !PT ;  /* 0x000000287f2d7209 */ /* 0x000fe40007810000 */
[----:B------:R-:W-:Y:S01]  /*34e0*/  FSEL R27, R27, -INF , P0 ;  /* 0xff8000001b1b7808 */ /* 0x000fe20000000000 */
[----:B------:R-:W0:Y:S01]  /*34f0*/  SHFL.BFLY PT, R11, R10, 0x1, 0x1f ;  /* 0x0c201f000a0b7f89 */ /* 0x000e2200000e0000 */
[----:B------:R-:W-:Y:S02]  /*3500*/  FMNMX.FTZ R52, R130, R45, !PT ;  /* 0x0000002d82347209 */ /* 0x000fe40007810000 */
[----:B------:R-:W-:Y:S02]  /*3510*/  FSEL R30, R30, -INF , P1 ;  /* 0xff8000001e1e7808 */ /* 0x000fe40000800000 */
[----:B------:R-:W-:Y:S02]  /*3520*/  FMNMX.FTZ R45, R131, R52, !PT ;  /* 0x00000034832d7209 */ /* 0x000fe40007810000 */
[----:B------:R-:W-:-:S02]  /*3530*/  ISETP.NE.AND P0, PT, R8, RZ, PT ;  /* 0x000000ff0800720c */ /* 0x000fc40003f05270 */
[----:B------:R-:W-:-:S04]  /*3540*/  FMNMX.FTZ R52, R134, R45, !PT ;  /* 0x0000002d86347209 */ /* 0x000fc80007810000 */
[----:B------:R-:W-:-:S04]  /*3550*/  FMNMX.FTZ R53, R135, R52, !PT ;  /* 0x0000003487357209 */ /* 0x000fc80007810000 */
[----:B------:R-:W-:-:S04]  /*3560*/  FMNMX.FTZ R82, R106, R53, !PT ;  /* 0x000000356a527209 */ /* 0x000fc80007810000 */
[----:B------:R-:W-:Y:S02]  /*3570*/  FMNMX.FTZ R53, R107, R82, !PT ;  /* 0x000000526b357209 */ /* 0x000fe40007810000 */
[----:B0-----:R-:W-:Y:S02]  /*3580*/  FMNMX.FTZ R4, R10, R11, !PT ;  /* 0x0000000b0a047209 */ /* 0x001fe40007810000 */
[----:B------:R-:W-:Y:S02]  /*3590*/  FMNMX.FTZ R82, R110, R53, !PT ;  /* 0x000000356e527209 */ /* 0x000fe40007810000 */
[C---:B------:R-:W-:Y:S01]  /*35a0*/  FSETP.NEU.FTZ.AND P2, PT, R4.reuse, -INF , PT ;  /* 0xff8000000400780b */ /* 0x040fe20003f5d000 */
[----:B------:R-:W-:-:S01]  /*35b0*/  FFMA.FTZ R83, R4, R83, -8 ;  /* 0xc100000004537423 */ /* 0x000fc20000010053 */
[----:B------:R-:W-:-:S04]  /*35c0*/  FMNMX.FTZ R53, R111, R82, !PT ;  /* 0x000000526f357209 */ /* 0x000fc80007810000 */
[----:B------:R-:W-:Y:S02]  /*35d0*/  FMNMX.FTZ R82, R114, R53, !PT ;  /* 0x0000003572527209 */ /* 0x000fe40007810000 */
[----:B------:R-:W-:Y:S02]  /*35e0*/  FSEL R83, R83, RZ, P2 ;  /* 0x000000ff53537208 */ /* 0x000fe40001000000 */
[----:B------:R-:W-:Y:S02]  /*35f0*/  FMNMX.FTZ R85, R115, R82, !PT ;  /* 0x0000005273557209 */ /* 0x000fe40007810000 */
[----:B------:R-:W-:Y:S01]  /*3600*/  ISETP.NE.AND P2, PT, R12, RZ, PT ;  /* 0x000000ff0c00720c */ /* 0x000fe20003f45270 */
[--C-:B------:R-:W-:Y:S01]  /*3610*/  FFMA.FTZ R32, R104, UR39, -R83.reuse ;  /* 0x0000002768207c23 */ /* 0x100fe20008010853 */
[----:B------:R-:W-:-:S01]  /*3620*/  FFMA.FTZ R104, R88, UR39, -R83 ;  /* 0x0000002758687c23 */ /* 0x000fc20008010853 */
[----:B------:R-:W-:Y:S01]  /*3630*/  FMNMX.FTZ R88, R118, R85, !PT ;  /* 0x0000005576587209 */ /* 0x000fe20007810000 */
[----:B------:R-:W-:-:S01]  /*3640*/  FFMA.FTZ R82, R89, UR39, -R83 ;  /* 0x0000002759527c23 */ /* 0x000fc20008010853 */
[--C-:B------:R-:W-:Y:S01]  /*3650*/  FFMA.FTZ R89, R93, UR39, -R83.reuse ;  /* 0x000000275d597c23 */ /* 0x100fe20008010853 */
[----:B------:R0:W-:Y:S01]  /*3660*/  MUFU.EX2 R53, R104 ;  /* 0x0000006800357308 */ /* 0x0001e20000000800 */
[----:B------:R-:W-:Y:S01]  /*3670*/  FMNMX.FTZ R85, R119, R88, !PT ;  /* 0x0000005877557209 */ /* 0x000fe20007810000 */
[--C-:B------:R-:W-:Y:S01]  /*3680*/  FFMA.FTZ R88, R92, UR39, -R83.reuse ;  /* 0x000000275c587c23 */ /* 0x100fe20008010853 */
[----:B------:R-:W-:-:S01]  /*3690*/  FFMA.FTZ R105, R105, UR39, -R83 ;  /* 0x0000002769697c23 */ /* 0x000fc20008010853 */
[----:B------:R-:W-:Y:S01]  /*36a0*/  FFMA.FTZ R36, R108, UR39, -R83 ;  /* 0x000000276c247c23 */ /* 0x000fe20008010853 */
[----:B------:R-:W-:Y:S01]  /*36b0*/  FMNMX.FTZ R92, R90, R85, !PT ;  /* 0x000000555a5c7209 */ /* 0x000fe20007810000 */
[----:B------:R-:W-:-:S02]  /*36c0*/  IMAD.U32 R108, RZ, RZ, UR39 ;  /* 0x00000027ff6c7e24 */ /* 0x000fc4000f8e00ff */
[----:B------:R-:W-:-:S01]  /*36d0*/  FFMA.FTZ R6, R136, UR39, -R83 ;  /* 0x0000002788067c23 */ /* 0x000fc20008010853 */
[----:B------:R1:W-:Y:S01]  /*36e0*/  MUFU.EX2 R37, R105 ;  /* 0x0000006900257308 */ /* 0x0003e20000000800 */
        /* <DEDUP_REMOVED lines=9> */
[--C-:B-1----:R-:W-:Y:S01]  /*3780*/  FFMA.FTZ R105, R100, UR39, -R83.reuse ;  /* 0x0000002764697c23 */ /* 0x102fe20008010853 */
        /* <DEDUP_REMOVED lines=40> */
[----:B------:R-:W-:Y:S02]  /*3a10*/  MUFU.EX2 R6, R6 ;  /* 0x0000000600067308 */ /* 0x000fe40000000800 */
[----:B------:R-:W-:-:S04]  /*3a20*/  FMNMX.FTZ R100, R70, R97, !PT ;  /* 0x0000006146647209 */ /* 0x000fc80007810000 */
[----:B------:R-:W-:Y:S02]  /*3a30*/  FMNMX.FTZ R97, R71, R100, !PT ;  /* 0x0000006447617209 */ /* 0x000fe40007810000 */
[----:B------:R-:W-:Y:S02]  /*3a40*/  MUFU.EX2 R9, R9 ;  /* 0x0000000900097308 */ /* 0x000fe40000000800 */
[----:B------:R-:W-:-:S04]  /*3a50*/  FMNMX.FTZ R100, R42, R97, !PT ;  /* 0x000000612a647209 */ /* 0x000fc80007810000 */
[----:B------:R-:W-:Y:S02]  /*3a60*/  FMNMX.FTZ R97, R43, R100, !PT ;  /* 0x000000642b617209 */ /* 0x000fe40007810000 */
[----:B------:R-:W-:Y:S02]  /*3a70*/  MUFU.EX2 R8, R8 ;  /* 0x0000000800087308 */ /* 0x000fe40000000800 */
[----:B------:R-:W-:-:S04]  /*3a80*/  FMNMX.FTZ R100, R46, R97, !PT ;  /* 0x000000612e647209 */ /* 0x000fc80007810000 */
[----:B------:R-:W-:Y:S01]  /*3a90*/  FMNMX.FTZ R61, R47, R100, !PT ;  /* 0x000000642f3d7209 */ /* 0x000fe20007810000 */
[----:B------:R-:W-:-:S01]  /*3aa0*/  FFMA.FTZ R100, R64, UR39, -R83 ;  /* 0x0000002740647c23 */ /* 0x000fc20008010853 */
[----:B------:R-:W-:Y:S02]  /*3ab0*/  MUFU.EX2 R97, R104 ;  /* 0x0000006800617308 */ /* 0x000fe40000000800 */
[----:B------:R-:W-:-:S04]  /*3ac0*/  FMNMX.FTZ R64, R50, R61, !PT ;  /* 0x0000003d32407209 */ /* 0x000fc80007810000 */
[----:B------:R-:W-:Y:S01]  /*3ad0*/  FMNMX.FTZ R101, R51, R64, !PT ;  /* 0x0000004033657209 */ /* 0x000fe20007810000 */
[----:B------:R-:W-:-:S01]  /*3ae0*/  FFMA.FTZ R64, R72, UR39, -R83 ;  /* 0x0000002748407c23 */ /* 0x000fc20008010853 */
[----:B------:R0:W-:Y:S02]  /*3af0*/  MUFU.EX2 R61, R100 ;  /* 0x00000064003d7308 */ /* 0x0001e40000000800 */
[----:B------:R-:W-:-:S04]  /*3b00*/  FMNMX.FTZ R72, R54, R101, !PT ;  /* 0x0000006536487209 */ /* 0x000fc80007810000 */
[----:B------:R-:W-:Y:S02]  /*3b10*/  FMNMX.FTZ R101, R55, R72, !PT ;  /* 0x0000004837657209 */ /* 0x000fe40007810000 */
[----:B------:R-:W1:Y:S01]  /*3b20*/  MUFU.EX2 R13, R13 ;  /* 0x0000000d000d7308 */ /* 0x000e620000000800 */
[----:B0-----:R-:W-:Y:S02]  /*3b30*/  FSEL R100, R35, -INF , P4 ;  /* 0xff80000023647808 */ /* 0x001fe40002000000 */
[----:B------:R-:W-:-:S04]  /*3b40*/  FMNMX.FTZ R72, R26, R101, !PT ;  /* 0x000000651a487209 */ /* 0x000fc80007810000 */
[----:B------:R-:W-:Y:S01]  /*3b50*/  FMNMX.FTZ R101, R27, R72, !PT ;  /* 0x000000481b657209 */ /* 0x000fe20007810000 */
[----:B------:R-:W-:Y:S01]  /*3b60*/  MUFU.EX2 R41, R109 ;  /* 0x0000006d00297308 */ /* 0x000fe20000000800 */
[----:B------:R-:W-:Y:S01]  /*3b70*/  FSEL R72, R31, -INF , P2 ;  /* 0xff8000001f487808 */ /* 0x000fe20001000000 */
[--C-:B------:R-:W-:Y:S01]  /*3b80*/  FFMA.FTZ R31, R69, UR39, -R83.reuse ;  /* 0x00000027451f7c23 */ /* 0x100fe20008010853 */
[----:B------:R-:W-:Y:S02]  /*3b90*/  FMNMX.FTZ R101, R30, R101, !PT ;  /* 0x000000651e657209 */ /* 0x000fe40007810000 */
[----:B------:R-:W-:Y:S02]  /*3ba0*/  FSEL R69, R34, -INF , P3 ;  /* 0xff80000022457808 */ /* 0x000fe40001800000 */
        /* <DEDUP_REMOVED lines=10> */
[----:B------:R0:W-:Y:S01]  /*3c50*/  MUFU.EX2 R34, R105 ;  /* 0x0000006900227308 */ /* 0x0001e20000000800 */
[----:B--2---:R-:W-:-:S02]  /*3c60*/  LOP3.LUT P2, RZ, R153, 0x7f, RZ, 0xc0, !PT ;  /* 0x0000007f99ff7812 */ /* 0x004fc4000784c0ff */
[----:B------:R-:W-:Y:S02]  /*3c70*/  FMNMX.FTZ R38, R65, R38, !PT ;  /* 0x0000002641267209 */ /* 0x000fe40007810000 */
[----:B-1----:R-:W-:Y:S02]  /*3c80*/  F2FP.SATFINITE.E4M3.F32.PACK_AB_MERGE_C R200, R13, R8, RZ ;  /* 0x000000080dc8723e */ /* 0x002fe400048070ff */
[----:B------:R-:W-:Y:S01]  /*3c90*/  FMNMX.FTZ R7, R101, R38, !PT ;  /* 0x0000002665077209 */ /* 0x000fe20007810000 */
[----:B------:R-:W-:-:S01]  /*3ca0*/  FFMA.FTZ R38, R44, UR39, -R83 ;  /* 0x000000272c267c23 */ /* 0x000fc20008010853 */
[--C-:B------:R-:W-:Y:S01]  /*3cb0*/  FFMA.FTZ R44, R48, UR39, -R83.reuse ;  /* 0x00000027302c7c23 */ /* 0x100fe20008010853 */
[----:B------:R-:W-:-:S01]  /*3cc0*/  FFMA.FTZ R48, R74, UR39, -R83 ;  /* 0x000000274a307c23 */ /* 0x000fc20008010853 */
[--C-:B------:R-:W-:Y:S01]  /*3cd0*/  FFMA.FTZ R74, R76, UR39, -R83.reuse ;  /* 0x000000274c4a7c23 */ /* 0x100fe20008010853 */
[----:B------:R-:W1:Y:S01]  /*3ce0*/  SHFL.BFLY PT, R104, R7, 0x2, 0x1f ;  /* 0x0c401f0007687f89 */ /* 0x000e6200000e0000 */
[----:B------:R-:W-:-:S01]  /*3cf0*/  FFMA.FTZ R76, R152, UR39, -R83 ;  /* 0x00000027984c7c23 */ /* 0x000fc20008010853 */
[----:B0-----:R-:W-:Y:S01]  /*3d00*/  FFMA.FTZ R105, R86, UR39, -R83 ;  /* 0x0000002756697c23 */ /* 0x001fe20008010853 */
[----:B------:R-:W-:Y:S01]  /*3d10*/  MUFU.EX2 R11, R11 ;  /* 0x0000000b000b7308 */ /* 0x000fe20000000800 */
[----:B------:R-:W-:Y:S01]  /*3d20*/  @!P2 VIADD R5, R5, 0x2e840 ;  /* 0x0002e8400505a836 */ /* 0x000fe20000000000 */
[----:B------:R-:W-:-:S06]  /*3d30*/  F2FP.SATFINITE.E4M3.F32.PACK_AB_MERGE_C R200, R9, R6, R200 ;  /* 0x0000000609c8723e */ /* 0x000fcc00048070c8 */
[----:B------:R-:W-:Y:S08]  /*3d40*/  MUFU.EX2 R12, R12 ;  /* 0x0000000c000c7308 */ /* 0x000ff00000000800 */
[----:B------:R-:W0:Y:S01]  /*3d50*/  MUFU.EX2 R21, R21 ;  /* 0x0000001500157308 */ /* 0x000e220000000800 */
[----:B-1----:R-:W-:-:S07]  /*3d60*/  FMNMX.FTZ R104, R7, R104, !PT ;  /* 0x0000006807687209 */ /* 0x002fce0007810000 */
[----:B------:R1:W-:Y:S01]  /*3d70*/  MUFU.EX2 R45, R113 ;  /* 0x00000071002d7308 */ /* 0x0003e20000000800 */
[----:B------:R-:W2:Y:S07]  /*3d80*/  SHFL.BFLY PT, R7, R104, 0x1, 0x1f ;  /* 0x0c201f0068077f89 */ /* 0x000eae00000e0000 */
[----:B------:R-:W-:Y:S01]  /*3d90*/  MUFU.EX2 R14, R14 ;  /* 0x0000000e000e7308 */ /* 0x000fe20000000800 */
[----:B0-----:R-:W-:-:S04]  /*3da0*/  F2FP.SATFINITE.E4M3.F32.PACK_AB_MERGE_C R202, R21, R12, RZ ;  /* 0x0000000c15ca723e */ /* 0x001fc800048070ff */
        /* <DEDUP_REMOVED lines=34> */
[----:B------:R-:W-:-:S01]  /*3fd0*/  FFMA.FTZ R94, R98, UR39, -R108 ;  /* 0x00000027625e7c23 */ /* 0x000fc2000801086c */
[--C-:B------:R-:W-:Y:S01]  /*3fe0*/  FFMA.FTZ R125, R151, UR39, -R108.reuse ;  /* 0x00000027977d7c23 */ /* 0x100fe2000801086c */
[----:B------:R-:W-:-:S01]  /*3ff0*/  FFMA.FTZ R98, R102, UR39, -R108 ;  /* 0x0000002766627c23 */ /* 0x000fc2000801086c */
[----:B------:R-:W-:Y:S01]  /*4000*/  FADD.FTZ R102, R8, R103 ;  /* 0x0000006708667221 */ /* 0x000fe20000010000 */
[----:B-1----:R-:W-:-:S01]  /*4010*/  FFMA.FTZ R113, R123, UR39, -R108 ;  /* 0x000000277b717c23 */ /* 0x002fc2000801086c */
[--C-:B------:R-:W-:Y:S01]  /*4020*/  FFMA.FTZ R116, R130, UR39, -R108.reuse ;  /* 0x0000002782747c23 */ /* 0x100fe2000801086c */
[----:B------:R-:W-:-:S01]  /*4030*/  FFMA.FTZ R123, R127, UR39, -R108 ;  /* 0x000000277f7b7c23 */ /* 0x000fc2000801086c */
[----:B------:R-:W1:Y:S01]  /*4040*/  MUFU.EX2 R117, R117 ;  /* 0x0000007500757308 */ /* 0x000e620000000800 */
[----:B0-----:R-:W-:-:S01]  /*4050*/  FADD.FTZ R131, R83, R84 ;  /* 0x0000005453837221 */ /* 0x001fc20000010000 */
[----:B------:R-:W-:Y:S01]  /*4060*/  FADD.FTZ R103, R13, R102 ;  /* 0x000000660d677221 */ /* 0x000fe20000010000 */
[----:B------:R-:W-:-:S01]  /*4070*/  FFMA.FTZ R102, R59, UR39, -R108 ;  /* 0x000000273b667c23 */ /* 0x000fc2000801086c */
[----:B------:R-:W-:Y:S01]  /*4080*/  @!P2 PRMT R59, RZ, 0x654, R5 ;  /* 0x00000654ff3ba816 */ /* 0x000fe20000000005 */
[----:B------:R-:W-:-:S01]  /*4090*/  FFMA.FTZ R124, R134, UR39, -R108 ;  /* 0x00000027867c7c23 */ /* 0x000fc2000801086c */
[--C-:B------:R-:W-:Y:S01]  /*40a0*/  FFMA.FTZ R127, R135, UR39, -R108.reuse ;  /* 0x00000027877f7c23 */ /* 0x100fe2000801086c */
[----:B------:R-:W-:-:S01]  /*40b0*/  FFMA.FTZ R106, R106, UR39, -R108 ;  /* 0x000000276a6a7c23 */ /* 0x000fc2000801086c */
[----:B------:R-:W0:Y:S01]  /*40c0*/  MUFU.EX2 R86, R86 ;  /* 0x0000005600567308 */ /* 0x000e220000000800 */
[----:B--2---:R-:W-:-:S01]  /*40d0*/  FADD.FTZ R128, R112, R131 ;  /* 0x0000008370807221 */ /* 0x004fc20000010000 */
[----:B------:R2:W-:Y:S01]  /*40e0*/  @!P2 SYNCS.ARRIVE.TRANS64.RED.A1T0 RZ, [R59+URZ], RZ ;  /* 0x000000ff3bffa9a7 */ /* 0x0005e2000810043f */
        /* <DEDUP_REMOVED lines=8> */
[----:B--2---:R-:W-:-:S01]  /*4170*/  FFMA.FTZ R59, R62, UR39, -R108 ;  /* 0x000000273e3b7c23 */ /* 0x004fc2000801086c */
[----:B------:R-:W-:Y:S01]  /*4180*/  FFMA.FTZ R62, R63, UR39, -R108 ;  /* 0x000000273f3e7c23 */ /* 0x000fe2000801086c */
[----:B------:R-:W-:Y:S01]  /*4190*/  F2FP.SATFINITE.E4M3.F32.PACK_AB_MERGE_C R204, R29, R24, RZ ;  /* 0x000000181dcc723e */ /* 0x000fe200048070ff */
[----:B------:R-:W-:Y:S01]  /*41a0*/  FADD.FTZ R103, R11, R128 ;  /* 0x000000800b677221 */ /* 0x000fe20000010000 */
[----:B------:R-:W-:-:S01]  /*41b0*/  FFMA.FTZ R58, R58, UR39, -R108 ;  /* 0x000000273a3a7c23 */ /* 0x000fc2000801086c */
[----:B------:R-:W1:Y:S01]  /*41c0*/  MUFU.EX2 R120, R120 ;  /* 0x0000007800787308 */ /* 0x000e620000000800 */
[----:B0-----:R-:W-:-:S01]  /*41d0*/  FADD.FTZ R130, R86, R131 ;  /* 0x0000008356827221 */ /* 0x001fc20000010000 */
[----:B------:R-:W-:Y:S01]  /*41e0*/  FADD.FTZ R128, R12, R103 ;  /* 0x000000670c807221 */ /* 0x000fe20000010000 */
[----:B------:R-:W-:-:S01]  /*41f0*/  FFMA.FTZ R70, R70, UR39, -R108 ;  /* 0x0000002746467c23 */ /* 0x000fc2000801086c */
[--C-:B------:R-:W-:Y:S01]  /*4200*/  FFMA.FTZ R71, R71, UR39, -R108.reuse ;  /* 0x0000002747477c23 */ /* 0x100fe2000801086c */
[----:B------:R-:W-:-:S01]  /*4210*/  FFMA.FTZ R46, R46, UR39, -R108 ;  /* 0x000000272e2e7c23 */ /* 0x000fc2000801086c */
[----:B------:R-:W-:Y:S01]  /*4220*/  FADD.FTZ R103, R21, R128 ;  /* 0x0000008015677221 */ /* 0x000fe20000010000 */
[----:B------:R-:W-:-:S01]  /*4230*/  FFMA.FTZ R47, R47, UR39, -R108 ;  /* 0x000000272f2f7c23 */ /* 0x000fc2000801086c */
[----:B------:R-:W0:Y:S01]  /*4240*/  MUFU.EX2 R125, R125 ;  /* 0x0000007d007d7308 */ /* 0x000e220000000800 */
[----:B---3--:R-:W-:-:S01]  /*4250*/  FADD.FTZ R131, R109, R130 ;  /* 0x000000826d837221 */ /* 0x008fc20000010000 */
[----:B------:R-:W-:Y:S01]  /*4260*/  FADD.FTZ R128, R14, R103 ;  /* 0x000000670e807221 */ /* 0x000fe20000010000 */
[----:B------:R-:W-:-:S01]  /*4270*/  FFMA.FTZ R50, R50, UR39, -R108 ;  /* 0x0000002732327c23 */ /* 0x000fc2000801086c */
[--C-:B------:R-:W-:Y:S01]  /*4280*/  FFMA.FTZ R51, R51, UR39, -R108.reuse ;  /* 0x0000002733337c23 */ /* 0x100fe2000801086c */
[----:B------:R-:W-:-:S01]  /*4290*/  FFMA.FTZ R54, R54, UR39, -R108 ;  /* 0x0000002736367c23 */ /* 0x000fc2000801086c */
[----:B------:R-:W-:Y:S01]  /*42a0*/  F2FP.SATFINITE.E4M3.F32.PACK_AB_MERGE_C R204, R15, R14, R204 ;  /* 0x0000000e0fcc723e */ /* 0x000fe200048070cc */
[----:B------:R-:W-:-:S01]  /*42b0*/  FFMA.FTZ R55, R55, UR39, -R108 ;  /* 0x0000002737377c23 */ /* 0x000fc2000801086c */
[----:B------:R-:W2:Y:S01]  /*42c0*/  MUFU.EX2 R104, R104 ;  /* 0x0000006800687308 */ /* 0x000ea20000000800 */
        /* <DEDUP_REMOVED lines=9> */
[----:B------:R-:W-:Y:S01]  /*4360*/  FFMA.FTZ R101, R101, UR39, -R108 ;  /* 0x0000002765657c23 */ /* 0x000fe2000801086c */
[----:B------:R-:W-:-:S02]  /*4370*/  F2FP.SATFINITE.E4M3.F32.PACK_AB_MERGE_C R112, R117, R112, RZ ;  /* 0x000000707570723e */ /* 0x000fc400048070ff */
[----:B------:R-:W-:Y:S02]  /*4380*/  F2FP.SATFINITE.E4M3.F32.PACK_AB_MERGE_C R120, R125, R120, RZ ;  /* 0x000000787d78723e */ /* 0x000fe400048070ff */
[----:B------:R-:W-:Y:S01]  /*4390*/  F2FP.SATFINITE.E4M3.F32.PACK_AB_MERGE_C R201, R84, R83, R112 ;  /* 0x0000005354c9723e */ /* 0x000fe20004807070 */
[----:B------:R-:W0:Y:S01]  /*43a0*/  MUFU.EX2 R122, R122 ;  /* 0x0000007a007a7308 */ /* 0x000e220000000800 */
[----:B------:R-:W-:Y:S01]  /*43b0*/  F2FP.SATFINITE.E4M3.F32.PACK_AB_MERGE_C R203, R109, R86, R120 ;  /* 0x000000566dcb723e */ /* 0x000fe20004807078 */
[--C-:B------:R-:W-:Y:S02]  /*43c0*/  IMAD.MOV.U32 R86, RZ, RZ, R87.reuse ;  /* 0x000000ffff567224 */ /* 0x100fe400078e0057 */
[--C-:B------:R-:W-:Y:S02]  /*43d0*/  IMAD.MOV.U32 R84, RZ, RZ, R87.reuse ;  /* 0x000000ffff547224 */ /* 0x100fe400078e0057 */
[----:B------:R-:W-:Y:S02]  /*43e0*/  IMAD.MOV.U32 R83, RZ, RZ, R87 ;  /* 0x000000ffff537224 */ /* 0x000fe400078e0057 */
[----:B------:R-:W3:Y:S08]  /*43f0*/  MUFU.EX2 R123, R123 ;  /* 0x0000007b007b7308 */ /* 0x000ef00000000800 */
[----:B------:R-:W4:Y:S08]  /*4400*/  MUFU.EX2 R116, R116 ;  /* 0x0000007400747308 */ /* 0x000f300000000800 */
[----:B------:R2:W-:Y:S08]  /*4410*/  MUFU.EX2 R5, R102 ;  /* 0x0000006600057308 */ /* 0x0005f00000000800 */
[----:B------:R-:W5:Y:S01]  /*4420*/  MUFU.EX2 R25, R25 ;  /* 0x0000001900197308 */ /* 0x000f620000000800 */
[----:B--2---:R-:W-:-:S01]  /*4430*/  FADD.FTZ R102, R104, R63 ;  /* 0x0000003f68667221 */ /* 0x004fc20000010000 */
[----:B------:R-:W-:-:S03]  /*4440*/  FADD.FTZ R63, R15, R128 ;  /* 0x000000800f3f7221 */ /* 0x000fc60000010000 */
[----:B-1----:R-:W-:Y:S01]  /*4450*/  FADD.FTZ R103, R113, R102 ;  /* 0x0000006671677221 */ /* 0x002fe20000010000 */
[----:B------:R-:W-:-:S01]  /*4460*/  FADD.FTZ R102, R24, R63 ;  /* 0x0000003f18667221 */ /* 0x000fc20000010000 */
[----:B------:R-:W-:Y:S01]  /*4470*/  FFMA.FTZ R63, R42, UR39, -R108 ;  /* 0x000000272a3f7c23 */ /* 0x000fe2000801086c */
[----:B------:R-:W1:Y:S01]  /*4480*/  MUFU.EX2 R121, R121 ;  /* 0x0000007900797308 */ /* 0x000e620000000800 */
[----:B0-----:R-:W-:-:S01]  /*4490*/  FADD.FTZ R128, R122, R103 ;  /* 0x000000677a807221 */ /* 0x001fc20000010000 */
[----:B------:R-:W-:Y:S01]  /*44a0*/  FADD.FTZ R103, R29, R102 ;  /* 0x000000661d677221 */ /* 0x000fe20000010000 */
[----:B------:R-:W-:-:S01]  /*44b0*/  FFMA.FTZ R102, R43, UR39, -R108 ;  /* 0x000000272b667c23 */ /* 0x000fc2000801086c */
[C---:B---3--:R-:W-:Y:S01]  /*44c0*/  F2FP.SATFINITE.E4M3.F32.PACK_AB_MERGE_C R122, R123.reuse, R122, RZ ;  /* 0x0000007a7b7a723e */ /* 0x048fe200048070ff */
[----:B------:R-:W-:-:S01]  /*44d0*/  FADD.FTZ R43, R123, R128 ;  /* 0x000000807b2b7221 */ /* 0x000fc20000010000 */
[----:B------:R-:W-:Y:S01]  /*44e0*/  FADD.FTZ R128, R20, R103 ;  /* 0x0000006714807221 */ /* 0x000fe20000010000 */
[----:B------:R-:W-:Y:S01]  /*44f0*/  IMAD.MOV.U32 R24, RZ, RZ, R87 ;  /* 0x000000ffff187224 */ /* 0x000fe200078e0057 */
[----:B------:R-:W0:Y:S01]  /*4500*/  MUFU.EX2 R28, R28 ;  /* 0x0000001c001c7308 */ /* 0x000e220000000800 */
[----:B----4-:R-:W-:-:S01]  /*4510*/  FADD.FTZ R130, R116, R43 ;  /* 0x0000002b74827221 */ /* 0x010fc20000010000 */
[----:B-----5:R-:W-:Y:S01]  /*4520*/  FADD.FTZ R103, R25, R128 ;  /* 0x0000008019677221 */ /* 0x020fe20000010000 */
[----:B------:R-:W-:-:S05]  /*4530*/  F2FP.SATFINITE.E4M3.F32.PACK_AB_MERGE_C R205, R113, R104, R122 ;  /* 0x0000006871cd723e */ /* 0x000fca000480707a */
[----:B------:R-:W-:Y:S01]  /*4540*/  MUFU.EX2 R124, R124 ;  /* 0x0000007c007c7308 */ /* 0x000fe20000000800 */
[----:B-1----:R-:W-:-:S07]  /*4550*/  FADD.FTZ R131, R121, R130 ;  /* 0x0000008279837221 */ /* 0x002fce0000010000 */
[----:B------:R-:W1:Y:S01]  /*4560*/  MUFU.EX2 R33, R133 ;  /* 0x0000008500217308 */ /* 0x000e620000000800 */
[----:B0-----:R-:W-:-:S07]  /*4570*/  FADD.FTZ R128, R28, R103 ;  /* 0x000000671c807221 */ /* 0x001fce0000010000 */
[----:B------:R-:W-:Y:S08]  /*4580*/  MUFU.EX2 R127, R127 ;  /* 0x0000007f007f7308 */ /* 0x000ff00000000800 */
[----:B------:R-:W0:Y:S01]  /*4590*/  MUFU.EX2 R32, R32 ;  /* 0x0000002000207308 */ /* 0x000e220000000800 */
[----:B-1----:R-:W-:-:S01]  /*45a0*/  FADD.FTZ R103, R33, R128 ;  /* 0x0000008021677221 */ /* 0x002fc20000010000 */
[----:B------:R-:W-:Y:S01]  /*45b0*/  F2FP.SATFINITE.E4M3.F32.PACK_AB_MERGE_C R206, R33, R28, RZ ;  /* 0x0000001c21ce723e */ /* 0x000fe200048070ff */
[----:B------:R-:W-:-:S02]  /*45c0*/  IMAD.MOV.U32 R33, RZ, RZ, R87 ;  /* 0x000000ffff217224 */ /* 0x000fc400078e0057 */
[--C-:B------:R-:W-:Y:S01]  /*45d0*/  IMAD.MOV.U32 R28, RZ, RZ, R87.reuse ;  /* 0x000000ffff1c7224 */ /* 0x100fe200078e0057 */
[----:B------:R-:W-:Y:S01]  /*45e0*/  F2FP.SATFINITE.E4M3.F32.PACK_AB_MERGE_C R206, R25, R20, R206 ;  /* 0x0000001419ce723e */ /* 0x000fe200048070ce */
[----:B------:R-:W-:Y:S01]  /*45f0*/  IMAD.MOV.U32 R25, RZ, RZ, R87 ;  /* 0x000000ffff197224 */ /* 0x000fe200078e0057 */
[----:B------:R-:W-:Y:S08]  /*4600*/  MUFU.EX2 R106, R106 ;  /* 0x0000006a006a7308 */ /* 0x000ff00000000800 */
[----:B------:R-:W-:Y:S01]  /*4610*/  MUFU.EX2 R107, R107 ;  /* 0x0000006b006b7308 */ /* 0x000fe20000000800 */
[----:B0-----:R-:W-:-:S07]  /*4620*/  FADD.FTZ R128, R32, R103 ;  /* 0x0000006720807221 */ /* 0x001fce0000010000 */
[----:B------:R-:W0:Y:S08]  /*4630*/  MUFU.EX2 R36, R36 ;  /* 0x0000002400247308 */ /* 0x000e300000000800 */
[----:B------:R-:W1:Y:S08]  /*4640*/  MUFU.EX2 R126, R126 ;  /* 0x0000007e007e7308 */ /* 0x000e700000000800 */
[----:B------:R2:W-:Y:S01]  /*4650*/  MUFU.EX2 R42, R66 ;  /* 0x00000042002a7308 */ /* 0x0005e20000000800 */
[----:B0-----:R-:W-:-:S04]  /*4660*/  F2FP.SATFINITE.E4M3.F32.PACK_AB_MERGE_C R208, R41, R36, RZ ;  /* 0x0000002429d0723e */ /* 0x001fc800048070ff */
[----:B------:R-:W-:Y:S01]  /*4670*/  F2FP.SATFINITE.E4M3.F32.PACK_AB_MERGE_C R208, R37, R32, R208 ;  /* 0x0000002025d0723e */ /* 0x000fe200048070d0 */
[----:B------:R-:W-:Y:S02]  /*4680*/  IMAD.MOV.U32 R32, RZ, RZ, R87 ;  /* 0x000000ffff207224 */ /* 0x000fe400078e0057 */
[----:B------:R-:W0:Y:S01]  /*4690*/  MUFU.EX2 R129, R129 ;  /* 0x0000008100817308 */ /* 0x000e220000000800 */
[----:B--2---:R-:W-:-:S01]  /*46a0*/  FADD.FTZ R66, R124, R131 ;  /* 0x000000837c427221 */ /* 0x004fc20000010000 */
[----:B------:R-:W-:-:S03]  /*46b0*/  F2FP.SATFINITE.E4M3.F32.PACK_AB_MERGE_C R124, R127, R124, RZ ;  /* 0x0000007c7f7c723e */ /* 0x000fc600048070ff */
[----:B------:R-:W-:Y:S01]  /*46c0*/  FADD.FTZ R131, R127, R66 ;  /* 0x000000427f837221 */ /* 0x000fe20000010000 */
[----:B------:R-:W-:-:S01]  /*46d0*/  FFMA.FTZ R66, R26, UR39, -R108 ;  /* 0x000000271a427c23 */ /* 0x000fc2000801086c */
[----:B------:R-:W-:Y:S01]  /*46e0*/  F2FP.SATFINITE.E4M3.F32.PACK_AB_MERGE_C R207, R121, R116, R124 ;  /* 0x0000007479cf723e */ /* 0x000fe2000480707c */
[----:B------:R-:W-:Y:S01]  /*46f0*/  MUFU.EX2 R40, R40 ;  /* 0x0000002800287308 */ /* 0x000fe20000000800 */
[----:B------:R-:W-:-:S04]  /*4700*/  FADD.FTZ R26, R106, R131 ;  /* 0x000000836a1a7221 */ /* 0x000fc80000010000 */
[----:B------:R-:W-:-:S03]  /*4710*/  FADD.FTZ R103, R107, R26 ;  /* 0x0000001a6b677221 */ /* 0x000fc60000010000 */
[----:B------:R-:W2:Y:S08]  /*4720*/  MUFU.EX2 R110, R110 ;  /* 0x0000006e006e7308 */ /* 0x000eb00000000800 */
[----:B------:R3:W-:Y:S08]  /*4730*/  MUFU.EX2 R43, R67 ;  /* 0x00000043002b7308 */ /* 0x0007f00000000800 */
[----:B------:R-:W4:Y:S01]  /*4740*/  MUFU.EX2 R111, R111 ;  /* 0x0000006f006f7308 */ /* 0x000f220000000800 */
[----:B---3--:R-:W-:-:S01]  /*4750*/  FADD.FTZ R67, R37, R128 ;  /* 0x0000008025437221 */ /* 0x008fc20000010000 */
[----:B-1----:R-:W-:Y:S01]  /*4760*/  FADD.FTZ R128, R126, R103 ;  /* 0x000000677e807221 */ /* 0x002fe20000010000 */
[----:B0-----:R-:W-:Y:S01]  /*4770*/  F2FP.SATFINITE.E4M3.F32.PACK_AB_MERGE_C R126, R129, R126, RZ ;  /* 0x0000007e817e723e */ /* 0x001fe200048070ff */
[----:B------:R-:W-:-:S02]  /*4780*/  IMAD.MOV.U32 R37, RZ, RZ, R87 ;  /* 0x000000ffff257224 */ /* 0x000fc400078e0057 */
[----:B------:R-:W-:-:S01]  /*4790*/  FADD.FTZ R26, R36, R67 ;  /* 0x00000043241a7221 */ /* 0x000fc20000010000 */
[----:B------:R-:W-:Y:S01]  /*47a0*/  FADD.FTZ R103, R129, R128 ;  /* 0x0000008081677221 */ /* 0x000fe20000010000 */
[----:B------:R-:W-:Y:S01]  /*47b0*/  F2FP.SATFINITE.E4M3.F32.PACK_AB_MERGE_C R209, R107, R106, R126 ;  /* 0x0000006a6bd1723e */ /* 0x000fe2000480707e */
[----:B------:R-:W0:Y:S01]  /*47c0*/  MUFU.EX2 R52, R52 ;  /* 0x0000003400347308 */ /* 0x000e220000000800 */
[----:B------:R-:W-:-:S01]  /*47d0*/  FADD.FTZ R67, R41, R26 ;  /* 0x0000001a29437221 */ /* 0x000fc20000010000 */
[----:B--2---:R-:W-:Y:S01]  /*47e0*/  FADD.FTZ R130, R110, R103 ;  /* 0x000000676e827221 */ /* 0x004fe20000010000 */
[----:B------:R-:W-:Y:S02]  /*47f0*/  IMAD.MOV.U32 R41, RZ, RZ, R87 ;  /* 0x000000ffff297224 */ /* 0x000fe400078e0057 */
[----:B------:R-:W-:Y:S01]  /*4800*/  FADD.FTZ R128, R40, R67 ;  /* 0x0000004328807221 */ /* 0x000fe20000010000 */
[----:B------:R-:W-:Y:S02]  /*4810*/  IMAD.MOV.U32 R36, RZ, RZ, R87 ;  /* 0x000000ffff247224 */ /* 0x000fe400078e0057 */
[----:B------:R-:W1:Y:S01]  /*4820*/  MUFU.EX2 R114, R114 ;  /* 0x0000007200727308 */ /* 0x000e620000000800 */
[----:B------:R-:W-:-:S01]  /*4830*/  FADD.FTZ R67, R45, R128 ;  /* 0x000000802d437221 */ /* 0x000fc20000010000 */
[----:B----4-:R-:W-:-:S06]  /*4840*/  FADD.FTZ R103, R111, R130 ;  /* 0x000000826f677221 */ /* 0x010fcc0000010000 */
[----:B------:R-:W2:Y:S01]  /*4850*/  MUFU.EX2 R81, R81 ;  /* 0x0000005100517308 */ /* 0x000ea20000000800 */
[----:B0-----:R-:W-:-:S01]  /*4860*/  FADD.FTZ R8, R52, R67 ;  /* 0x0000004334087221 */ /* 0x001fc20000010000 */
[----:B------:R-:W-:-:S06]  /*4870*/  IMAD.MOV.U32 R67, RZ, RZ, R87 ;  /* 0x000000ffff437224 */ /* 0x000fcc00078e0057 */
[----:B------:R-:W0:Y:S01]  /*4880*/  MUFU.EX2 R115, R115 ;  /* 0x0000007300737308 */ /* 0x000e220000000800 */
[----:B-1----:R-:W-:-:S07]  /*4890*/  FADD.FTZ R12, R114, R103 ;  /* 0x00000067720c7221 */ /* 0x002fce0000010000 */
[----:B------:R-:W1:Y:S01]  /*48a0*/  MUFU.EX2 R90, R90 ;  /* 0x0000005a005a7308 */ /* 0x000e620000000800 */
[----:B--2---:R-:W-:-:S01]  /*48b0*/  FADD.FTZ R8, R81, R8 ;  /* 0x0000000851087221 */ /* 0x004fc20000010000 */
[----:B------:R-:W-:Y:S01]  /*48c0*/  F2FP.SATFINITE.E4M3.F32.PACK_AB_MERGE_C R210, R81, R52, RZ ;  /* 0x0000003451d2723e */ /* 0x000fe200048070ff */
[--C-:B------:R-:W-:Y:S02]  /*48d0*/  IMAD.MOV.U32 R81, RZ, RZ, R87.reuse ;  /* 0x000000ffff517224 */ /* 0x100fe400078e0057 */
[----:B------:R-:W-:Y:S01]  /*48e0*/  FADD.FTZ R29, R53, R8 ;  /* 0x00000008351d7221 */ /* 0x000fe20000010000 */
[----:B------:R-:W-:Y:S01]  /*48f0*/  F2FP.SATFINITE.E4M3.F32.PACK_AB_MERGE_C R210, R45, R40, R210 ;  /* 0x000000282dd2723e */ /* 0x000fe200048070d2 */
[----:B------:R-:W-:Y:S01]  /*4900*/  IMAD.MOV.U32 R52, RZ, RZ, R87 ;  /* 0x000000ffff347224 */ /* 0x000fe200078e0057 */
[----:B------:R-:W2:Y:S01]  /*4910*/  MUFU.EX2 R82, R82 ;  /* 0x0000005200527308 */ /* 0x000ea20000000800 */
[----:B0-----:R-:W-:-:S01]  /*4920*/  FADD.FTZ R21, R115, R12 ;  /* 0x0000000c73157221 */ /* 0x001fc20000010000 */
[----:B------:R-:W-:Y:S01]  /*4930*/  F2FP.SATFINITE.E4M3.F32.PACK_AB_MERGE_C R114, R115, R114, RZ ;  /* 0x000000727372723e */ /* 0x000fe200048070ff */
[----:B------:R-:W-:-:S02]  /*4940*/  IMAD.MOV.U32 R45, RZ, RZ, R87 ;  /* 0x000000ffff2d7224 */ /* 0x000fc400078e0057 */
[----:B------:R-:W-:Y:S01]  /*4950*/  IMAD.MOV.U32 R40, RZ, RZ, R87 ;  /* 0x000000ffff287224 */ /* 0x000fe200078e0057 */
        /* <DEDUP_REMOVED lines=19> */
[----:B------:R-:W-:Y:S01]  /*4a90*/  F2FP.SATFINITE.E4M3.F32.PACK_AB_MERGE_C R118, R119, R118, RZ ;  /* 0x000000767776723e */ /* 0x000fe200048070ff */
[----:B------:R-:W-:-:S03]  /*4aa0*/  IMAD.MOV.U32 R53, RZ, RZ, R87 ;  /* 0x000000ffff357224 */ /* 0x000fc600078e0057 */
[----:B------:R-:W-:Y:S02]  /*4ab0*/  F2FP.SATFINITE.E4M3.F32.PACK_AB_MERGE_C R213, R91, R90, R118 ;  /* 0x0000005a5bd5723e */ /* 0x000fe40004807076 */
        /* <DEDUP_REMOVED lines=10> */
[----:B0-----:R-:W-:-:S01]  /*4b60*/  FADD.FTZ R29, R96, R29 ;  /* 0x0000001d601d7221 */ /* 0x001fc20000010000 */
[----:B------:R-:W-:-:S04]  /*4b70*/  F2FP.SATFINITE.E4M3.F32.PACK_AB_MERGE_C R214, R96, R93, RZ ;  /* 0x0000005d60d6723e */ /* 0x000fc800048070ff */
[----:B------:R-:W-:Y:S01]  /*4b80*/  F2FP.SATFINITE.E4M3.F32.PACK_AB_MERGE_C R214, R92, R85, R214 ;  /* 0x000000555cd6723e */ /* 0x000fe200048070d6 */
[----:B------:R-:W-:Y:S01]  /*4b90*/  IMAD.MOV.U32 R85, RZ, RZ, R87 ;  /* 0x000000ffff557224 */ /* 0x000fe200078e0057 */
[----:B------:R-:W0:Y:S01]  /*4ba0*/  MUFU.EX2 R58, R58 ;  /* 0x0000003a003a7308 */ /* 0x000e220000000800 */
[C---:B-1----:R-:W-:Y:S01]  /*4bb0*/  F2FP.SATFINITE.E4M3.F32.PACK_AB_MERGE_C R98, R99.reuse, R98, RZ ;  /* 0x000000626362723e */ /* 0x042fe200048070ff */
[----:B------:R-:W-:-:S03]  /*4bc0*/  FADD.FTZ R99, R99, R8 ;  /* 0x0000000863637221 */ /* 0x000fc60000010000 */
[----:B------:R-:W-:-:S03]  /*4bd0*/  F2FP.SATFINITE.E4M3.F32.PACK_AB_MERGE_C R215, R95, R94, R98 ;  /* 0x0000005e5fd7723e */ /* 0x000fc60004807062 */
[----:B------:R-:W1:Y:S01]  /*4be0*/  MUFU.EX2 R57, R57 ;  /* 0x0000003900397308 */ /* 0x000e620000000800 */
[----:B--2---:R-:W-:-:S01]  /*4bf0*/  FADD.FTZ R8, R56, R29 ;  /* 0x0000001d38087221 */ /* 0x004fc20000010000 */
[----:B------:R-:W-:-:S06]  /*4c00*/  IMAD.MOV.U32 R29, RZ, RZ, R87 ;  /* 0x000000ffff1d7224 */ /* 0x000fcc00078e0057 */
[----:B------:R-:W2:Y:S01]  /*4c10*/  MUFU.EX2 R60, R60 ;  /* 0x0000003c003c7308 */ /* 0x000ea20000000800 */
[----:B0-----:R-:W-:-:S04]  /*4c20*/  FADD.FTZ R6, R58, R99 ;  /* 0x000000633a067221 */ /* 0x001fc80000010000 */
[----:B------:R-:W-:-:S03]  /*4c30*/  FADD.FTZ R6, R5, R6 ;  /* 0x0000000605067221 */ /* 0x000fc60000010000 */
        /* <DEDUP_REMOVED lines=9> */
[----:B0-----:R-:W-:-:S01]  /*4cd0*/  FADD.FTZ R9, R59, R6 ;  /* 0x000000063b097221 */ /* 0x001fc20000010000 */
[----:B------:R-:W-:Y:S01]  /*4ce0*/  FADD.FTZ R11, R61, R8 ;  /* 0x000000083d0b7221 */ /* 0x000fe20000010000 */
[--C-:B------:R-:W-:Y:S02]  /*4cf0*/  IMAD.MOV.U32 R57, RZ, RZ, R87.reuse ;  /* 0x000000ffff397224 */ /* 0x100fe400078e0057 */
[----:B------:R-:W-:-:S03]  /*4d00*/  IMAD.MOV.U32 R56, RZ, RZ, R87 ;  /* 0x000000ffff387224 */ /* 0x000fc600078e0057 */
[----:B------:R-:W0:Y:S01]  /*4d10*/  MUFU.EX2 R68, R68 ;  /* 0x0000004400447308 */ /* 0x000e220000000800 */
[----:B-1----:R-:W-:-:S01]  /*4d20*/  FADD.FTZ R9, R62, R9 ;  /* 0x000000093e097221 */ /* 0x002fc20000010000 */
[----:B------:R-:W-:Y:S01]  /*4d30*/  F2FP.SATFINITE.E4M3.F32.PACK_AB_MERGE_C R59, R62, R59, RZ ;  /* 0x0000003b3e3b723e */ /* 0x000fe200048070ff */
[----:B------:R-:W-:Y:S02]  /*4d40*/  IMAD.MOV.U32 R62, RZ, RZ, R87 ;  /* 0x000000ffff3e7224 */ /* 0x000fe400078e0057 */
[----:B------:R-:W-:Y:S01]  /*4d50*/  FADD.FTZ R6, R42, R9 ;  /* 0x000000092a067221 */ /* 0x000fe20000010000 */
[----:B------:R-:W-:Y:S01]  /*4d60*/  F2FP.SATFINITE.E4M3.F32.PACK_AB_MERGE_C R217, R5, R58, R59 ;  /* 0x0000003a05d9723e */ /* 0x000fe2000480703b */
[----:B------:R-:W-:Y:S01]  /*4d70*/  IMAD.MOV.U32 R59, RZ, RZ, R87 ;  /* 0x000000ffff3b7224 */ /* 0x000fe200078e0057 */
[----:B------:R-:W1:Y:S01]  /*4d80*/  MUFU.EX2 R70, R70 ;  /* 0x0000004600467308 */ /* 0x000e620000000800 */
[----:B--2---:R-:W-:-:S01]  /*4d90*/  FADD.FTZ R11, R64, R11 ;  /* 0x0000000b400b7221 */ /* 0x004fc20000010000 */
[----:B------:R-:W-:Y:S01]  /*4da0*/  FADD.FTZ R9, R43, R6 ;  /* 0x000000062b097221 */ /* 0x000fe20000010000 */
[----:B------:R-:W-:-:S05]  /*4db0*/  IMAD.MOV.U32 R58, RZ, RZ, R87 ;  /* 0x000000ffff3a7224 */ /* 0x000fca00078e0057 */
[----:B------:R-:W2:Y:S01]  /*4dc0*/  MUFU.EX2 R31, R31 ;  /* 0x0000001f001f7308 */ /* 0x000ea20000000800 */
[----:B0-----:R-:W-:-:S07]  /*4dd0*/  FADD.FTZ R6, R68, R11 ;  /* 0x0000000b44067221 */ /* 0x001fce0000010000 */
[----:B------:R-:W0:Y:S01]  /*4de0*/  MUFU.EX2 R71, R71 ;  /* 0x0000004700477308 */ /* 0x000e220000000800 */
[----:B-1----:R-:W-:-:S07]  /*4df0*/  FADD.FTZ R8, R70, R9 ;  /* 0x0000000946087221 */ /* 0x002fce0000010000 */
[----:B------:R-:W1:Y:S01]  /*4e00*/  MUFU.EX2 R26, R63 ;  /* 0x0000003f001a7308 */ /* 0x000e620000000800 */
[C---:B--2---:R-:W-:Y:S01]  /*4e10*/  F2FP.SATFINITE.E4M3.F32.PACK_AB_MERGE_C R68, R31.reuse, R68, RZ ;  /* 0x000000441f44723e */ /* 0x044fe200048070ff */
[----:B------:R-:W-:-:S03]  /*4e20*/  FADD.FTZ R31, R31, R6 ;  /* 0x000000061f1f7221 */ /* 0x000fc60000010000 */
[----:B------:R-:W-:Y:S01]  /*4e30*/  F2FP.SATFINITE.E4M3.F32.PACK_AB_MERGE_C R218, R64, R61, R68 ;  /* 0x0000003d40da723e */ /* 0x000fe20004807044 */
[----:B------:R-:W-:-:S01]  /*4e40*/  FADD.FTZ R6, R34, R31 ;  /* 0x0000001f22067221 */ /* 0x000fc20000010000 */
[--C-:B------:R-:W-:Y:S01]  /*4e50*/  IMAD.MOV.U32 R68, RZ, RZ, R87.reuse ;  /* 0x000000ffff447224 */ /* 0x100fe200078e0057 */
[----:B------:R-:W2:Y:S01]  /*4e60*/  MUFU.EX2 R35, R35 ;  /* 0x0000002300237308 */ /* 0x000ea20000000800 */
[C---:B0-----:R-:W-:Y:S01]  /*4e70*/  F2FP.SATFINITE.E4M3.F32.PACK_AB_MERGE_C R70, R71.reuse, R70, RZ ;  /* 0x000000464746723e */ /* 0x041fe200048070ff */
[----:B------:R-:W-:Y:S01]  /*4e80*/  FADD.FTZ R71, R71, R8 ;  /* 0x0000000847477221 */ /* 0x000fe20000010000 */
[--C-:B------:R-:W-:Y:S02]  /*4e90*/  IMAD.MOV.U32 R64, RZ, RZ, R87.reuse ;  /* 0x000000ffff407224 */ /* 0x100fe400078e0057 */
[----:B------:R-:W-:Y:S01]  /*4ea0*/  F2FP.SATFINITE.E4M3.F32.PACK_AB_MERGE_C R219, R43, R42, R70 ;  /* 0x0000002a2bdb723e */ /* 0x000fe20004807046 */
[----:B------:R-:W-:Y:S02]  /*4eb0*/  IMAD.MOV.U32 R70, RZ, RZ, R87 ;  /* 0x000000ffff467224 */ /* 0x000fe400078e0057 */
[----:B------:R-:W-:Y:S01]  /*4ec0*/  MUFU.EX2 R38, R38 ;  /* 0x0000002600267308 */ /* 0x000fe20000000800 */
[----:B-1----:R-:W-:-:S01]  /*4ed0*/  FADD.FTZ R8, R26, R71 ;  /* 0x000000471a087221 */ /* 0x002fc20000010000 */
[----:B------:R-:W-:-:S02]  /*4ee0*/  IMAD.MOV.U32 R71, RZ, RZ, R87 ;  /* 0x000000ffff477224 */ /* 0x000fc400078e0057 */
[--C-:B------:R-:W-:Y:S02]  /*4ef0*/  IMAD.MOV.U32 R63, RZ, RZ, R87.reuse ;  /* 0x000000ffff3f7224 */ /* 0x100fe400078e0057 */
[----:B------:R-:W-:Y:S02]  /*4f00*/  IMAD.MOV.U32 R61, RZ, RZ, R87 ;  /* 0x000000ffff3d7224 */ /* 0x000fe400078e0057 */
[----:B------:R-:W0:Y:S01]  /*4f10*/  MUFU.EX2 R39, R39 ;  /* 0x0000002700277308 */ /* 0x000e220000000800 */
[----:B--2---:R-:W-:-:S01]  /*4f20*/  FADD.FTZ R11, R35, R6 ;  /* 0x00000006230b7221 */ /* 0x004fc20000010000 */
[--C-:B------:R-:W-:Y:S02]  /*4f30*/  IMAD.MOV.U32 R43, RZ, RZ, R87.reuse ;  /* 0x000000ffff2b7224 */ /* 0x100fe400078e0057 */
[--C-:B------:R-:W-:Y:S02]  /*4f40*/  IMAD.MOV.U32 R42, RZ, RZ, R87.reuse ;  /* 0x000000ffff2a7224 */ /* 0x100fe400078e0057 */
[----:B------:R-:W-:-:S02]  /*4f50*/  IMAD.MOV.U32 R31, RZ, RZ, R87 ;  /* 0x000000ffff1f7224 */ /* 0x000fc400078e0057 */
        /* <DEDUP_REMOVED lines=11> */
[----:B------:R-:W-:Y:S01]  /*5010*/  MUFU.EX2 R48, R48 ;  /* 0x0000003000307308 */ /* 0x000fe20000000800 */
[----:B--2---:R-:W-:-:S07]  /*5020*/  FADD.FTZ R6, R46, R15 ;  /* 0x0000000f2e067221 */ /* 0x004fce0000010000 */
        /* <DEDUP_REMOVED lines=53> */
[----:B------:R-:W1:Y:S01]  /*5380*/  MUFU.EX2 R80, R80 ;  /* 0x0000005000507308 */ /* 0x000e620000000800 */
[----:B--2---:R-:W-:-:S01]  /*5390*/  FADD.FTZ R6, R30, R11 ;  /* 0x0000000b1e067221 */ /* 0x004fc20000010000 */
[----:B0-----:R-:W-:-:S06]  /*53a0*/  IMAD.MOV.U32 R72, RZ, RZ, R87 ;  /* 0x000000ffff487224 */ /* 0x001fcc00078e0057 */
[----:B------:R-:W0:Y:S01]  /*53b0*/  MUFU.EX2 R69, R69 ;  /* 0x0000004500457308 */ /* 0x000e220000000800 */
[----:B---3--:R-:W-:-:S01]  /*53c0*/  FADD.FTZ R6, R9, R6 ;  /* 0x0000000609067221 */ /* 0x008fc20000010000 */
[----:B------:R-:W-:-:S04]  /*53d0*/  F2FP.SATFINITE.E4M3.F32.PACK_AB_MERGE_C R30, R9, R30, RZ ;  /* 0x0000001e091e723e */ /* 0x000fc800048070ff */
[----:B------:R-:W-:Y:S01]  /*53e0*/  F2FP.SATFINITE.E4M3.F32.PACK_AB_MERGE_C R225, R27, R66, R30 ;  /* 0x000000421be1723e */ /* 0x000fe2000480701e */
[----:B------:R-:W-:Y:S01]  /*53f0*/  IMAD.MOV.U32 R66, RZ, RZ, R87 ;  /* 0x000000ffff427224 */ /* 0x000fe200078e0057 */
[----:B------:R-:W-:Y:S01]  /*5400*/  MUFU.EX2 R79, R79 ;  /* 0x0000004f004f7308 */ /* 0x000fe20000000800 */
[----:B-1----:R-:W-:-:S01]  /*5410*/  FADD.FTZ R10, R80, R105 ;  /* 0x00000069500a7221 */ /* 0x002fc20000010000 */
[--C-:B------:R-:W-:Y:S02]  /*5420*/  IMAD.MOV.U32 R30, RZ, RZ, R87.reuse ;  /* 0x000000ffff1e7224 */ /* 0x100fe400078e0057 */
[----:B------:R-:W-:-:S04]  /*5430*/  IMAD.MOV.U32 R27, RZ, RZ, R87 ;  /* 0x000000ffff1b7224 */ /* 0x000fc800078e0057 */
[----:B------:R-:W1:Y:S01]  /*5440*/  MUFU.EX2 R78, R78 ;  /* 0x0000004e004e7308 */ /* 0x000e620000000800 */
[----:B0-----:R-:W-:-:S07]  /*5450*/  FADD.FTZ R5, R69, R6 ;  /* 0x0000000645057221 */ /* 0x001fce0000010000 */
[----:B------:R-:W0:Y:S08]  /*5460*/  MUFU.EX2 R77, R77 ;  /* 0x0000004d004d7308 */ /* 0x000e300000000800 */
[----:B------:R-:W2:Y:S01]  /*5470*/  MUFU.EX2 R100, R100 ;  /* 0x0000006400647308 */ /* 0x000ea20000000800 */
[----:B-1----:R-:W-:-:S07]  /*5480*/  F2FP.SATFINITE.E4M3.F32.PACK_AB_MERGE_C R9, R78, R79, RZ ;  /* 0x0000004f4e09723e */ /* 0x002fce00048070ff */
[----:B------:R-:W1:Y:S01]  /*5490*/  MUFU.EX2 R65, R65 ;  /* 0x0000004100417308 */ /* 0x000e620000000800 */
[----:B0-----:R-:W-:-:S01]  /*54a0*/  FADD.FTZ R10, R77, R10 ;  /* 0x0000000a4d0a7221 */ /* 0x001fc20000010000 */
[----:B------:R-:W-:Y:S01]  /*54b0*/  F2FP.SATFINITE.E4M3.F32.PACK_AB_MERGE_C R226, R77, R80, R9 ;  /* 0x000000504de2723e */ /* 0x000fe20004807009 */
[--C-:B------:R-:W-:Y:S02]  /*54c0*/  IMAD.MOV.U32 R80, RZ, RZ, R87.reuse ;  /* 0x000000ffff507224 */ /* 0x100fe400078e0057 */
[----:B------:R-:W-:Y:S01]  /*54d0*/  FADD.FTZ R79, R79, R10 ;  /* 0x0000000a4f4f7221 */ /* 0x000fe20000010000 */
[----:B------:R-:W-:Y:S02]  /*54e0*/  IMAD.MOV.U32 R77, RZ, RZ, R87 ;  /* 0x000000ffff4d7224 */ /* 0x000fe400078e0057 */
[----:B------:R-:W0:Y:S01]  /*54f0*/  MUFU.EX2 R8, R101 ;  /* 0x0000006500087308 */ /* 0x000e220000000800 */
[----:B--2---:R-:W-:-:S04]  /*5500*/  FADD.FTZ R6, R100, R5 ;  /* 0x0000000564067221 */ /* 0x004fc80000010000 */
[----:B-1----:R-:W-:Y:S01]  /*5510*/  FADD.FTZ R5, R65, R6 ;  /* 0x0000000641057221 */ /* 0x002fe20000010000 */
[----:B------:R-:W-:-:S01]  /*5520*/  FADD.FTZ R6, R78, R79 ;  /* 0x0000004f4e067221 */ /* 0x000fc20000010000 */
[--C-:B------:R-:W-:Y:S02]  /*5530*/  IMAD.MOV.U32 R79, RZ, RZ, R87.reuse ;  /* 0x000000ffff4f7224 */ /* 0x100fe400078e0057 */
[----:B------:R-:W-:Y:S01]  /*5540*/  IMAD.MOV.U32 R78, RZ, RZ, R87 ;  /* 0x000000ffff4e7224 */ /* 0x000fe200078e0057 */
[C---:B0-----:R-:W-:Y:S01]  /*5550*/  F2FP.SATFINITE.E4M3.F32.PACK_AB_MERGE_C R9, R8.reuse, R65, RZ ;  /* 0x000000410809723e */ /* 0x041fe200048070ff */
[----:B------:R-:W-:-:S01]  /*5560*/  FADD.FTZ R5, R8, R5 ;  /* 0x0000000508057221 */ /* 0x000fc20000010000 */
[----:B------:R-:W-:Y:S02]  /*5570*/  IMAD.MOV.U32 R65, RZ, RZ, R87 ;  /* 0x000000ffff417224 */ /* 0x000fe400078e0057 */
        /* <DEDUP_REMOVED lines=40> */
.L_x_5921:
[----:B------:R-:W-:Y:S01]  /*5800*/  ISETP.NE.AND P2, PT, RZ, UR42, PT ;  /* 0x0000002aff007c0c */ /* 0x000fe2000bf45270 */
[----:B------:R-:W-:-:S04]  /*5810*/  UISETP.NE.AND UP0, UPT, UR50, 0x1, UPT ;  /* 0x000000013200788c */ /* 0x000fc8000bf05270 */
[----:B------:R-:W-:-:S04]  /*5820*/  USEL UR43, URZ, 0x1, UP0 ;  /* 0x000000013f2b7887 */ /* 0x000fc80008000000 */
[----:B------:R-:W-:-:S04]  /*5830*/  ULOP3.LUT UR43, UR52, UR43, URZ, 0x3c, !UPT ;  /* 0x0000002b342b7292 */ /* 0x000fc8000f8e3c3f */
[----:B------:R-:W-:Y:S08]  /*5840*/  @P2 BRA `(.L_x_5912) ;  /* 0x0000000000442947 */ /* 0x000ff00003800000 */
[----:B------:R-:W-:Y:S05]  /*5850*/  @!P0 BRA `(.L_x_5913) ;  /* 0x0000000000048947 */ /* 0x000fea0003800000 */
[----:B------:R-:W-:Y:S01]  /*5860*/  BPT.TRAP 0x1 ;  /* 0x000000040000795c */ /* 0x000fe20000300000 */
.L_x_5913:
        /* <DEDUP_REMOVED lines=12> */
.L_x_5914:
[----:B-1----:R-:W-:Y:S05]  /*5930*/  @P1 BRA `(.L_x_5912) ;  /* 0x0000000000081947 */ /* 0x002fea0003800000 */
[----:B------:R-:W1:Y:S02]  /*5940*/  SYNCS.PHASECHK.TRANS64.TRYWAIT P1, [UR6+0x2e830], R0 ;  /* 0x02e83000ff0075a7 */ /* 0x000e640008020146 */
[----:B-1----:R-:W-:Y:S05]  /*5950*/  @!P1 BRA `(.L_x_5915) ;  /* 0x000000bc00fc9947 */ /* 0x002fea0003800000 */
.L_x_5912:
        /* <DEDUP_REMOVED lines=186> */
.L_x_5917:
        /* <DEDUP_REMOVED lines=9> */
.L_x_5918:
[----:B-1----:R-:W-:Y:S05]  /*6590*/  @P1 BRA `(.L_x_5916) ;  /* 0x0000000000081947 */ /* 0x002fea0003800000 */
[----:B------:R-:W1:Y:S02]  /*65a0*/  SYNCS.PHASECHK.TRANS64.TRYWAIT P1, [UR6+0x2e850], R0 ;  /* 0x02e85000ff0075a7 */ /* 0x000e640008020146 */
[----:B-1----:R-:W-:Y:S05]  /*65b0*/  @!P1 BRA `(.L_x_5919) ;  /* 0x000000b000fc9947 */ /* 0x002fea0003800000 */
.L_x_5916:
[----:B------:R-:W2:Y:S01]  /*65c0*/  S2UR UR6, SR_CgaCtaId ;  /* 0x00000000000679c3 */ /* 0x000ea20000008800 */
[----:B-1----:R-:W-:Y:S01]  /*65d0*/  MOV R7, 0x400 ;  /* 0x0000040000077802 */ /* 0x002fe20000000f00 */
[----:B------:R-:W-:Y:S01]  /*65e0*/  WARPGROUP.ARRIVE ;  /* 0x00000000000079c5 */ /* 0x000fe20000000000 */
[----:B------:R-:W-:Y:S01]  /*65f0*/  UMOV UR7, 0xc0000010 ;  /* 0xc000001000077882 */ /* 0x000fe20000000000 */
[----:B------:R-:W-:Y:S02]  /*6600*/  FMNMX.FTZ R4, R184, R9, !PT ;  /* 0x00000009b8047209 */ /* 0x000fe40007810000 */
        /* <DEDUP_REMOVED lines=106> */
[----:B------:R-:W-:Y:S01]  /*6cb0*/  FMNMX.FTZ R11, R91, R10, !PT ;  /* 0x0000000a5b0b7209 */ /* 0x000fe20007810000 */
[----:B------:R-:W-:Y:S02]  /*6cc0*/  WARPGROUP.DEPBAR.LE gsb0, 0x0 ;  /* 0x00008000000079c5 */ /* 0x000fe40000010000 */
[----:B------:R-:W-:Y:S01]  /*6cd0*/  WARPGROUP.ARRIVE ;  /* 0x00000000000079c5 */ /* 0x000fe20000000000 */
[----:B------:R-:W-:-:S05]  /*6ce0*/  FMNMX.FTZ R4, R116, R7, !PT ;  /* 0x0000000774047209 */ /* 0x000fca0007810000 */
[----:B------:R-:W0:Y:S01]  /*6cf0*/  S2R R203, SR_TID.X ;  /* 0x0000000000cb7919 */ /* 0x000e220000002100 */
[----:B------:R-:W-:Y:S02]  /*6d00*/  FMNMX.FTZ R10, R94, R11, !PT ;  /* 0x0000000b5e0a7209 */ /* 0x000fe40007810000 */
[----:B------:R-:W-:Y:S01]  /*6d10*/  FMNMX.FTZ R7, R117, R4, !PT ;  /* 0x0000000475077209 */ /* 0x000fe20007810000 */
[----:B------:R-:W-:Y:S01]  /*6d20*/  QGMMA.64x128x32.F32.E4M3.E4M3 R24, R204, gdesc[UR4], R24, gsb0 ;  /* 0x01e00004cc187df3 */ /* 0x000fe20008000818 */
[----:B------:R-:W-:Y:S01]  /*6d30*/  UIADD3 UR6, UR10, 0x200, URZ ;  /* 0x000002000a067890 */ /* 0x000fe2000fffe03f */
[----:B------:R-:W-:Y:S01]  /*6d40*/  FMNMX.FTZ R11, R95, R10, !PT ;  /* 0x0000000a5f0b7209 */ /* 0x000fe20007810000 */
[----:B------:R-:W-:Y:S01]  /*6d50*/  UMOV UR7, 0xc0000010 ;  /* 0xc000001000077882 */ /* 0x000fe20000000000 */
        /* <DEDUP_REMOVED lines=8> */
[----:B------:R-:W-:-:S04]  /*6de0*/  FMNMX.FTZ R4, R96, R7, !PT ;  /* 0x0000000760047209 */ /* 0x000fc80007810000 */
[----:B------:R-:W-:-:S04]  /*6df0*/  FMNMX.FTZ R7, R97, R4, !PT ;  /* 0x0000000461077209 */ /* 0x000fc80007810000 */
[----:B------:R-:W-:Y:S02]  /*6e00*/  FMNMX.FTZ R4, R100, R7, !PT ;  /* 0x0000000764047209 */ /* 0x000fe40007810000 */
[----:B------:R-:W1:Y:S01]  /*6e10*/  SHFL.BFLY PT, R7, R10, 0x2, 0x1f ;  /* 0x0c401f000a077f89 */ /* 0x000e6200000e0000 */
[----:B0-----:R-:W-:Y:S02]  /*6e20*/  LOP3.LUT P1, RZ, R203, 0x7f, RZ, 0xc0, !PT ;  /* 0x0000007fcbff7812 */ /* 0x001fe4000782c0ff */
[----:B------:R-:W-:-:S05]  /*6e30*/  FMNMX.FTZ R11, R101, R4, !PT ;  /* 0x00000004650b7209 */ /* 0x000fca0007810000 */
[----:B------:R-:W0:Y:S01]  /*6e40*/  SHFL.BFLY PT, R4, R11, 0x2, 0x1f ;  /* 0x0c401f000b047f89 */ /* 0x000e2200000e0000 */
[----:B-1----:R-:W-:-:S05]  /*6e50*/  FMNMX.FTZ R13, R10, R7, !PT ;  /* 0x000000070a0d7209 */ /* 0x002fca0007810000 */
[----:B------:R-:W-:Y:S01]  /*6e60*/  SHFL.BFLY PT, R14, R13, 0x1, 0x1f ;  /* 0x0c201f000d0e7f89 */ /* 0x000fe200000e0000 */
[----:B0-----:R-:W-:Y:S01]  /*6e70*/  FMNMX.FTZ R12, R11, R4, !PT ;  /* 0x000000040b0c7209 */ /* 0x001fe20007810000 */
[----:B------:R-:W-:-:S04]  /*6e80*/  IMAD.U32 R11, RZ, RZ, UR39 ;  /* 0x00000027ff0b7e24 */ /* 0x000fc8000f8e00ff */
[----:B------:R-:W0:Y:S02]  /*6e90*/  SHFL.BFLY PT, R7, R12, 0x1, 0x1f ;  /* 0x0c201f000c077f89 */ /* 0x000e2400000e0000 */
[----:B0-----:R-:W-:Y:S02]  /*6ea0*/  FMNMX.FTZ R4, R12, R7, !PT ;  /* 0x000000070c047209 */ /* 0x001fe40007810000 */
[----:B------:R-:W-:-:S03]  /*6eb0*/  FMNMX.FTZ R7, R13, R14, !PT ;  /* 0x0000000e0d077209 */ /* 0x000fc60007810000 */
[C---:B------:R-:W-:Y:S01]  /*6ec0*/  FFMA.FTZ R10, R4.reuse, R11, -8 ;  /* 0xc1000000040a7423 */ /* 0x040fe2000001000b */
[----:B------:R-:W-:-:S01]  /*6ed0*/  FADD.FTZ R9, -R4, R9 ;  /* 0x0000000904097221 */ /* 0x000fc20000010100 */
[----:B------:R-:W-:Y:S02]  /*6ee0*/  FADD.FTZ R8, -R7, R8 ;  /* 0x0000000807087221 */ /* 0x000fe40000010100 */
        /* <DEDUP_REMOVED lines=64> */
[----:B------:R-:W-:Y:S01]  /*72f0*/  FMUL.FTZ R8, R8, UR39 ;  /* 0x0000002708087c20 */ /* 0x000fe20008410000 */
        /* <DEDUP_REMOVED lines=66> */
[----:B------:R-:W-:Y:S01]  /*7720*/  FFMA.FTZ R98, R98, UR39, -R10 ;  /* 0x0000002762627c23 */ /* 0x000fe2000801080a */
[----:B------:R-:W-:-:S02]  /*7730*/  IMAD.U32 R197, RZ, RZ, UR51 ;  /* 0x00000033ffc57e24 */ /* 0x000fc4000f8e00ff */
[--C-:B------:R-:W-:Y:S01]  /*7740*/  FFMA.FTZ R99, R99, UR39, -R10.reuse ;  /* 0x0000002763637c23 */ /* 0x100fe2000801080a */
[----:B------:R-:W-:-:S01]  /*7750*/  FFMA.FTZ R102, R102, UR39, -R10 ;  /* 0x0000002766667c23 */ /* 0x000fc2000801080a */
[----:B------:R-:W-:Y:S01]  /*7760*/  FFMA.FTZ R10, R103, UR39, -R10 ;  /* 0x00000027670a7c23 */ /* 0x000fe2000801080a */
[----:B------:R-:W-:Y:S01]  /*7770*/  @!P1 IMAD R196, R197, 0x8, R0 ;  /* 0x00000008c5c49824 */ /* 0x000fe200078e0200 */
        /* <DEDUP_REMOVED lines=186> */
[----:B0-----:R-:W-:-:S01]  /*8320*/  FADD.FTZ R6, R112, R5 ;  /* 0x0000000570067221 */ /* 0x001fc20000010000 */
[----:B------:R-:W-:-:S05]  /*8330*/  IADD3 R5, -R23, 0xb, RZ ;  /* 0x0000000b17057810 */ /* 0x000fca0007ffe1ff */
[----:B------:R0:W-:Y:S06]  /*8340*/  BAR.ARV R5, 0x100 ;  /* 0x000400050000751d */ /* 0x0001ec0000002000 */
[----:B------:R-:W3:Y:S01]  /*8350*/  MUFU.EX2 R115, R115 ;  /* 0x0000007300737308 */ /* 0x000ee20000000800 */
[----:B-1----:R-:W-:-:S01]  /*8360*/  FADD.FTZ R194, R114, R193 ;  /* 0x000000c172c27221 */ /* 0x002fc20000010000 */
[----:B0-----:R-:W-:Y:S02]  /*8370*/  @!P1 VIADD R5, R196, 0x2e840 ;  /* 0x0002e840c4059836 */ /* 0x001fe40000000000 */
[----:B--2---:R-:W-:-:S03]  /*8380*/  FADD.FTZ R193, R113, R6 ;  /* 0x0000000671c17221 */ /* 0x004fc60000010000 */
        /* <DEDUP_REMOVED lines=41> */
[----:B0-----:R-:W-:-:S03]  /*8620*/  FADD.FTZ R6, R101, R6 ;  /* 0x0000000665067221 */ /* 0x001fc60000010000 */
[----:B-1----:R-:W-:Y:S01]  /*8630*/  FADD.FTZ R5, R10, R103 ;  /* 0x000000670a057221 */ /* 0x002fe20000010000 */
[----:B------:R-:W-:Y:S06]  /*8640*/  @!P0 BRA `(.L_x_5920) ;  /* 0x0000000000048947 */ /* 0x000fec0003800000 */
[----:B------:R-:W-:Y:S01]  /*8650*/  BPT.TRAP 0x1 ;  /* 0x000000040000795c */ /* 0x000fe20000300000 */
.L_x_5920:
[----:B------:R-:W-:Y:S01]  /*8660*/  F2FP.SATFINITE.E4M3.F32.PACK_AB_MERGE_C R13, R14, R13, RZ ;  /* 0x0000000d0e0d723e */ /* 0x000fe200048070ff */
[----:B------:R-:W-:Y:S02]  /*8670*/  UIADD3 UR6, UR47, -0x1, URZ ;  /* 0xffffffff2f067890 */ /* 0x000fe4000fffe03f */
[----:B------:R-:W-:Y:S01]  /*8680*/  ISETP.LT.AND P1, PT, RZ, UR47, PT ;  /* 0x0000002fff007c0c */ /* 0x000fe2000bf21270 */
[----:B------:R-:W-:Y:S01]  /*8690*/  UMOV UR52, UR43 ;  /* 0x0000002b00347c82 */ /* 0x000fe20008000000 */
[----:B------:R-:W-:Y:S01]  /*86a0*/  F2FP.SATFINITE.E4M3.F32.PACK_AB_MERGE_C R200, R11, R12, R13 ;  /* 0x0000000c0bc8723e */ /* 0x000fe2000480700d */
[----:B------:R-:W-:Y:S01]  /*86b0*/  IMAD.U32 R11, RZ, RZ, UR50 ;  /* 0x00000032ff0b7e24 */ /* 0x000fe2000f8e00ff */
[----:B------:R-:W-:Y:S01]  /*86c0*/  F2FP.SATFINITE.E4M3.F32.PACK_AB_MERGE_C R187, R188, R187, RZ ;  /* 0x000000bbbcbb723e */ /* 0x000fe200048070ff */
[----:B------:R-:W-:Y:S01]  /*86d0*/  UMOV UR50, UR51 ;  /* 0x0000003300327c82 */ /* 0x000fe20008000000 */
[----:B------:R-:W-:Y:S01]  /*86e0*/  F2FP.SATFINITE.E4M3.F32.PACK_AB_MERGE_C R21, R184, R21, RZ ;  /* 0x00000015b815723e */ /* 0x000fe200048070ff */
[----:B------:R-:W-:Y:S01]  /*86f0*/  IMAD R11, R11, 0x8, R0 ;  /* 0x000000080b0b7824 */ /* 0x000fe200078e0200 */
[----:B------:R-:W-:Y:S01]  /*8700*/  F2FP.SATFINITE.E4M3.F32.PACK_AB_MERGE_C R191, R192, R191, RZ ;  /* 0x000000bfc0bf723e */ /* 0x000fe200048070ff */
[----:B------:R-:W-:Y:S01]  /*8710*/  UMOV UR47, UR6 ;  /* 0x00000006002f7c82 */ /* 0x000fe20008000000 */
        /* <DEDUP_REMOVED lines=119> */
[----:B------:R-:W-:Y:S01]  /*8e90*/  F2FP.SATFINITE.E4M3.F32.PACK_AB_MERGE_C R227, R99, R98, R102 ;  /* 0x0000006263e3723e */ /* 0x000fe20004807066 */
[----:B0-----:R-:W-:Y:S06]  /*8ea0*/  @P1 BRA `(.L_x_5921) ;  /* 0xffffffc800541947 */ /* 0x001fec000383ffff */
.L_x_5911:
[----:B------:R-:W-:Y:S06]  /*8eb0*/  BAR.ARV 0x8, 0x180 ;  /* 0x0206000000007b1d */ /* 0x000fec0000002000 */
[----:B------:R-:W-:Y:S05]  /*8ec0*/  @!P0 BRA `(.L_x_5922) ;  /* 0x0000000000048947 */ /* 0x000fea0003800000 */
[----:B------:R-:W-:Y:S01]  /*8ed0*/  BPT.TRAP 0x1 ;  /* 0x000000040000795c */ /* 0x000fe20000300000 */
.L_x_5922:
[----:B------:R-:W-:Y:S02]  /*8ee0*/  IMAD.U32 R3, RZ, RZ, UR51 ;  /* 0x00000033ff037e24 */ /* 0x000fe4000f8e00ff */
[----:B------:R-:W-:Y:S02]  /*8ef0*/  IMAD.U32 R8, RZ, RZ, UR43 ;  /* 0x0000002bff087e24 */ /* 0x000fe4000f8e00ff */
[----:B------:R-:W-:-:S03]  /*8f00*/  IMAD R20, R3, 0x8, R0 ;  /* 0x0000000803147824 */ /* 0x000fc600078e0200 */
[----:B------:R-:W-:-:S04]  /*8f10*/  SHF.L.U32 R3, R8, 0x1f, RZ ;  /* 0x0000001f08037819 */ /* 0x000fc800000006ff */
[----:B------:R0:W1:Y:S01]  /*8f20*/  SYNCS.PHASECHK.TRANS64.TRYWAIT P1, [R20+URZ+0x2e850], R3 ;  /* 0x02e85003140075a7 */ /* 0x000062000802017f */
[----:B------:R-:W-:Y:S05]  /*8f30*/  @!P0 BRA `(.L_x_5923) ;  /* 0x0000000000048947 */ /* 0x000fea0003800000 */
[----:B------:R-:W-:Y:S01]  /*8f40*/  BPT.TRAP 0x1 ;  /* 0x000000040000795c */ /* 0x000fe20000300000 */
.L_x_5923:
        /* <DEDUP_REMOVED lines=8> */
.L_x_5924:
        /* <DEDUP_REMOVED lines=10> */
[----:B------:R-:W-:-:S03]  /*9070*/  IMAD.MOV.U32 R14, RZ, RZ, 0x3f800000 ;  /* 0x3f800000ff0e7424 */ /* 0x000fc600078e00ff */
[----:B------:R-:W-:-:S06]  /*9080*/  UISETP.NE.AND.EX UP0, UPT, UR9, URZ, UPT, UP0 ;  /* 0x0000003f0900728c */ /* 0x000fcc000bf05300 */
[----:B------:R-:W-:Y:S01]  /*9090*/  PLOP3.LUT P1, PT, PT, PT, UP0, 0x80, 0x0 ;  /* 0x000000000000781c */ /* 0x000fe20003f2f008 */
[----:B------:R-:W-:Y:S01]  /*90a0*/  QGMMA.64x128x32.F32.E4M3.E4M3 R24, R200, gdesc[UR4], R24, gsb0 ;  /* 0x01e00004c8187df3 */ /* 0x000fe20008000818 */
[----:B------:R-:W-:Y:S01]  /*90b0*/  R2UR UR6, R10 ;  /* 0x000000000a0672ca */ /* 0x000fe200000e0000 */
[----:B------:R-:W-:Y:S01]  /*90c0*/  VIADD R10, R8, 0x200 ;  /* 0x00000200080a7836 */ /* 0x000fe20000000000 */
[----:B------:R-:W-:Y:S01]  /*90d0*/  R2UR UR7, R11 ;  /* 0x000000000b0772ca */ /* 0x000fe200000e0000 */
[----:B------:R-:W-:Y:S01]  /*90e0*/  IMAD.MOV.U32 R11, RZ, RZ, -0x3ffffff0 ;  /* 0xc0000010ff0b7424 */ /* 0x000fe200078e00ff */
[----:B------:R-:W-:Y:S02]  /*90f0*/  @UP0 ULDC.64 UR10, c[0x0][0x9c8] ;  /* 0x00027200000a0ab9 */ /* 0x000fe40000000a00 */
[----:B------:R-:W-:Y:S01]  /*9100*/  @UP0 UIMAD.WIDE.U32 UR4, UR36, UR10, URZ ;  /* 0x0000000a240402a5 */ /* 0x000fe2000f8e003f */
[----:B------:R-:W-:Y:S02]  /*9110*/  WARPGROUP.DEPBAR.LE gsb0, 0x0 ;  /* 0x00008000000079c5 */ /* 0x000fe40000010000 */
[----:B------:R-:W-:-:S06]  /*9120*/  WARPGROUP.ARRIVE ;  /* 0x00000000000079c5 */ /* 0x000fcc0000000000 */
[----:B------:R-:W-:Y:S01]  /*9130*/  QGMMA.64x128x32.F32.E4M3.E4M3 R24, R204, gdesc[UR4], R24, gsb0 ;  /* 0x01e00004cc187df3 */ /* 0x000fe20008000818 */
[----:B------:R-:W-:Y:S01]  /*9140*/  R2UR UR6, R10 ;  /* 0x000000000a0672ca */ /* 0x000fe200000e0000 */
[----:B------:R-:W-:Y:S01]  /*9150*/  VIADD R10, R8, 0x300 ;  /* 0x00000300080a7836 */ /* 0x000fe20000000000 */
[----:B------:R-:W-:Y:S01]  /*9160*/  R2UR UR7, R11 ;  /* 0x000000000b0772ca */ /* 0x000fe200000e0000 */
[----:B------:R-:W-:Y:S01]  /*9170*/  IMAD.MOV.U32 R11, RZ, RZ, -0x3ffffff0 ;  /* 0xc0000010ff0b7424 */ /* 0x000fe200078e00ff */
[----:B------:R-:W-:Y:S02]  /*9180*/  WARPGROUP.DEPBAR.LE gsb0, 0x0 ;  /* 0x00008000000079c5 */ /* 0x000fe40000010000 */
[----:B------:R-:W-:-:S09]  /*9190*/  WARPGROUP.ARRIVE ;  /* 0x00000000000079c5 */ /* 0x000fd20000000000 */
        /* <DEDUP_REMOVED lines=17> */
[----:B------:R-:W-:Y:S01]  /*92b0*/  @UP0 ULEA UR6, UP1, UR4, UR8, 0x2 ;  /* 0x0000000804060291 */ /* 0x000fe2000f82103f */
[----:B------:R-:W-:-:S03]  /*92c0*/  R2UR UR7, R11 ;  /* 0x000000000b0772ca */ /* 0x000fc600000e0000 */
[----:B------:R-:W-:-:S03]  /*92d0*/  @UP0 ULEA.HI.X UR5, UR4, UR9, UR5, 0x2, UP1 ;  /* 0x0000000904050291 */ /* 0x000fc600088f1405 */
[----:B------:R-:W-:Y:S01]  /*92e0*/  @UP0 UMOV UR4, UR6 ;  /* 0x0000000600040c82 */ /* 0x000fe20008000000 */
[----:B------:R-:W-:Y:S01]  /*92f0*/  R2UR UR6, R10 ;  /* 0x000000000a0672ca */ /* 0x000fe200000e0000 */
[----:B------:R-:W-:Y:S02]  /*9300*/  IMAD.U32 R12, RZ, RZ, UR4 ;  /* 0x00000004ff0c7e24 */ /* 0x000fe4000f8e00ff */
[----:B------:R-:W-:-:S05]  /*9310*/  IMAD.U32 R13, RZ, RZ, UR5 ;  /* 0x00000005ff0d7e24 */ /* 0x000fca000f8e00ff */
[----:B------:R2:W3:Y:S01]  /*9320*/  @P1 LDG.E R14, desc[UR48][R12.64] ;  /* 0x000000300c0e1981 */ /* 0x0004e2000c1e1900 */
[----:B------:R-:W-:Y:S02]  /*9330*/  VIADD R10, R8, 0x500 ;  /* 0x00000500080a7836 */ /* 0x000fe40000000000 */
[----:B------:R-:W-:Y:S01]  /*9340*/  IMAD.MOV.U32 R11, RZ, RZ, -0x3ffffff0 ;  /* 0xc0000010ff0b7424 */ /* 0x000fe200078e00ff */
[----:B------:R-:W-:Y:S02]  /*9350*/  WARPGROUP.DEPBAR.LE gsb0, 0x0 ;  /* 0x00008000000079c5 */ /* 0x000fe40000010000 */
[----:B------:R-:W-:-:S06]  /*9360*/  WARPGROUP.ARRIVE ;  /* 0x00000000000079c5 */ /* 0x000fcc0000000000 */
[----:B------:R-:W-:Y:S01]  /*9370*/  QGMMA.64x128x32.F32.E4M3.E4M3 R24, R216, gdesc[UR4], R24, gsb0 ;  /* 0x01e00004d8187df3 */ /* 0x000fe20008000818 */
[----:B------:R-:W-:Y:S02]  /*9380*/  R2UR UR6, R10 ;  /* 0x000000000a0672ca */ /* 0x000fe400000e0000 */
[----:B------:R-:W-:Y:S01]  /*9390*/  R2UR UR7, R11 ;  /* 0x000000000b0772ca */ /* 0x000fe200000e0000 */
[----:B------:R-:W-:Y:S02]  /*93a0*/  VIADD R8, R8, 0x600 ;  /* 0x0000060008087836 */ /* 0x000fe40000000000 */
[----:B------:R-:W-:Y:S01]  /*93b0*/  IMAD.MOV.U32 R9, RZ, RZ, -0x3ffffff0 ;  /* 0xc0000010ff097424 */ /* 0x000fe200078e00ff */
[----:B01----:R-:W0:Y:S01]  /*93c0*/  SHFL.BFLY PT, R3, R6, 0x2, 0x1f ;  /* 0x0c401f0006037f89 */ /* 0x003e2200000e0000 */
[----:B------:R-:W-:Y:S02]  /*93d0*/  WARPGROUP.DEPBAR.LE gsb0, 0x0 ;  /* 0x00008000000079c5 */ /* 0x000fe40000010000 */
[----:B------:R-:W-:-:S06]  /*93e0*/  WARPGROUP.ARRIVE ;  /* 0x00000000000079c5 */ /* 0x000fcc0000000000 */
[----:B------:R-:W-:Y:S01]  /*93f0*/  QGMMA.64x128x32.F32.E4M3.E4M3 R24, R220, gdesc[UR4], R24, gsb0 ;  /* 0x01e00004dc187df3 */ /* 0x000fe20008000818 */
[----:B------:R-:W-:Y:S02]  /*9400*/  R2UR UR6, R8 ;  /* 0x00000000080672ca */ /* 0x000fe400000e0000 */
[----:B------:R-:W-:Y:S01]  /*9410*/  R2UR UR7, R9 ;  /* 0x00000000090772ca */ /* 0x000fe200000e0000 */
[----:B------:R-:W1:Y:S01]  /*9420*/  SHFL.BFLY PT, R8, R5, 0x2, 0x1f ;  /* 0x0c401f0005087f89 */ /* 0x000e6200000e0000 */
[----:B0-----:R-:W-:-:S05]  /*9430*/  FADD.FTZ R3, R3, R6 ;  /* 0x0000000603037221 */ /* 0x001fca0000010000 */
[----:B------:R-:W0:Y:S01]  /*9440*/  SHFL.BFLY PT, R0, R3, 0x1, 0x1f ;  /* 0x0c201f0003007f89 */ /* 0x000e2200000e0000 */
[----:B-1----:R-:W-:-:S05]  /*9450*/  FADD.FTZ R8, R8, R5 ;  /* 0x0000000508087221 */ /* 0x002fca0000010000 */
[----:B------:R-:W2:Y:S01]  /*9460*/  SHFL.BFLY PT, R9, R8, 0x1, 0x1f ;  /* 0x0c201f0008097f89 */ /* 0x000ea200000e0000 */
[----:B0-----:R-:W-:-:S05]  /*9470*/  FADD.FTZ R10, R3, R0 ;  /* 0x00000000030a7221 */ /* 0x001fca0000010000 */
[C---:B------:R-:W-:Y:S01]  /*9480*/  FSETP.NE.FTZ.AND P1, PT, R10.reuse, RZ, PT ;  /* 0x000000ff0a00720b */ /* 0x040fe20003f35000 */
[----:B------:R-:W-:Y:S01]  /*9490*/  FMUL.FTZ R6, R10, 0.00390625 ;  /* 0x3b8000000a067820 */ /* 0x000fe20000410000 */
[----:B------:R-:W-:-:S04]  /*94a0*/  IMAD.MOV.U32 R5, RZ, RZ, RZ ;  /* 0x000000ffff057224 */ /* 0x000fc800078e00ff */
[----:B------:R-:W-:Y:S01]  /*94b0*/  FSETP.NE.FTZ.AND P2, PT, R6, RZ, PT ;  /* 0x000000ff0600720b */ /* 0x000fe20003f55000 */
[----:B--2---:R-:W-:-:S04]  /*94c0*/  FADD.FTZ R12, R8, R9 ;  /* 0x00000009080c7221 */ /* 0x004fc80000010000 */
[----:B------:R-:W-:Y:S02]  /*94d0*/  FMUL.FTZ R13, R12, 0.00390625 ;  /* 0x3b8000000c0d7820 */ /* 0x000fe40000410000 */
[----:B------:R-:W-:Y:S03]  /*94e0*/  @P1 MUFU.RCP R5, R10 ;  /* 0x0000000a00051308 */ /* 0x000fe60000001000 */
[----:B------:R-:W-:Y:S01]  /*94f0*/  FSETP.NE.FTZ.AND P3, PT, R13, RZ, PT ;  /* 0x000000ff0d00720b */ /* 0x000fe20003f75000 */
[----:B------:R-:W-:Y:S02]  /*9500*/  WARPGROUP.DEPBAR.LE gsb0, 0x0 ;  /* 0x00008000000079c5 */ /* 0x000fe40000010000 */
[----:B------:R-:W-:-:S06]  /*9510*/  WARPGROUP.ARRIVE ;  /* 0x00000000000079c5 */ /* 0x000fcc0000000000 */
[----:B------:R-:W-:Y:S01]  /*9520*/  QGMMA.64x128x32.F32.E4M3.E4M3 R24, R224, gdesc[UR4], R24, gsb0 ;  /* 0x01e00004e0187df3 */ /* 0x000fe20008000818 */
[----:B------:R-:W-:Y:S01]  /*9530*/  FSETP.NE.FTZ.AND P1, PT, R12, RZ, PT ;  /* 0x000000ff0c00720b */ /* 0x000fe20003f35000 */
[----:B------:R-:W-:Y:S01]  /*9540*/  IMAD.MOV.U32 R11, RZ, RZ, RZ ;  /* 0x000000ffff0b7224 */ /* 0x000fe200078e00ff */
[----:B------:R-:W0:Y:S08]  /*9550*/  @P2 MUFU.LG2 R6, R6 ;  /* 0x0000000600062308 */ /* 0x000e300000000c00 */
[----:B------:R-:W1:Y:S08]  /*9560*/  @P3 MUFU.LG2 R8, R13 ;  /* 0x0000000d00083308 */ /* 0x000e700000000c00 */
[----:B------:R-:W2:Y:S01]  /*9570*/  @P1 MUFU.RCP R11, R12 ;  /* 0x0000000c000b1308 */ /* 0x000ea20000001000 */
        /* <DEDUP_REMOVED lines=10> */
[-C--:B---3--:R-:W-:Y:S01]  /*9620*/  FMUL.FTZ R7, R5, R14.reuse ;  /* 0x0000000e05077220 */ /* 0x088fe20000410000 */
[----:B--2---:R-:W-:Y:S01]  /*9630*/  FMUL.FTZ R4, R11, R14 ;  /* 0x0000000e0b047220 */ /* 0x004fe20000410000 */
[----:B------:R-:W-:-:S02]  /*9640*/  WARPGROUP.DEPBAR.LE gsb0, 0x0 ;  /* 0x00008000000079c5 */ /* 0x000fc40000010000 */
[----:B------:R-:W-:Y:S05]  /*9650*/  @!P0 BRA `(.L_x_5926) ;  /* 0x0000000000048947 */ /* 0x000fea0003800000 */
[----:B------:R-:W-:Y:S01]  /*9660*/  BPT.TRAP 0x1 ;  /* 0x000000040000795c */ /* 0x000fe20000300000 */
.L_x_5926:
        /* <DEDUP_REMOVED lines=74> */
.L_x_5904:
        /* <DEDUP_REMOVED lines=16> */
[----:B------:R-:W0:Y:S01]  /*9c10*/  S2R R75, SR_SWINHI ;  /* 0x00000000004b7919 */ /* 0x000e220000002f00 */
[----:B------:R-:W-:Y:S01]  /*9c20*/  F2FP.BF16.F32.PACK_AB R9, R9, R10 ;  /* 0x0000000a0909723e */ /* 0x000fe200000010ff */
[----:B------:R-:W-:Y:S02]  /*9c30*/  ULDC.64 UR6, c[0x0][0xc00] ;  /* 0x0003000000067ab9 */ /* 0x000fe40000000a00 */
[----:B------:R1:W2:Y:S01]  /*9c40*/  LDG.E.CONSTANT R44, desc[UR48][R4.64] ;  /* 0x00000030042c7981 */ /* 0x0002a2000c1e9900 */
[----:B------:R-:W-:Y:S01]  /*9c50*/  F2FP.BF16.F32.PACK_AB R8, R7, R8 ;  /* 0x000000080708723e */ /* 0x000fe200000010ff */
[----:B------:R-:W-:Y:S01]  /*9c60*/  UISETP.NE.U32.AND UP0, UPT, UR6, URZ, UPT ;  /* 0x0000003f0600728c */ /* 0x000fe2000bf05070 */
[----:B------:R-:W-:Y:S02]  /*9c70*/  F2FP.BF16.F32.PACK_AB R10, R87, R6 ;  /* 0x00000006570a723e */ /* 0x000fe400000010ff */
[----:B------:R-:W-:Y:S01]  /*9c80*/  F2FP.BF16.F32.PACK_AB R92, R92, R93 ;  /* 0x0000005d5c5c723e */ /* 0x000fe200000010ff */
[----:B------:R-:W-:Y:S01]  /*9c90*/  UISETP.NE.AND.EX UP0, UPT, UR7, URZ, UPT, UP0 ;  /* 0x0000003f0700728c */ /* 0x000fe2000bf05300 */
[----:B------:R-:W-:-:S02]  /*9ca0*/  F2FP.BF16.F32.PACK_AB R52, R52, R89 ;  /* 0x000000593434723e */ /* 0x000fc400000010ff */
[----:B------:R-:W-:Y:S01]  /*9cb0*/  F2FP.BF16.F32.PACK_AB R11, R11, R12 ;  /* 0x0000000c0b0b723e */ /* 0x000fe200000010ff */
[----:B------:R-:W-:Y:S01]  /*9cc0*/  ULDC.64 UR6, c[0x0][0xc00] ;  /* 0x0003000000067ab9 */ /* 0x000fe20000000a00 */
[----:B-1----:R-:W-:Y:S01]  /*9cd0*/  LOP3.LUT P0, R4, R51, 0x3, RZ, 0xc0, !PT ;  /* 0x0000000333047812 */ /* 0x002fe2000780c0ff */
[----:B------:R-:W-:Y:S01]  /*9ce0*/  UIMAD.WIDE UR6, UR36, 0x4, UR6 ;  /* 0x00000004240678a5 */ /* 0x000fe2000f8e0206 */
[----:B------:R-:W-:Y:S02]  /*9cf0*/  F2FP.BF16.F32.PACK_AB R60, R60, R61 ;  /* 0x0000003d3c3c723e */ /* 0x000fe400000010ff */
[----:B------:R-:W-:Y:S02]  /*9d00*/  ISETP.EQ.OR P0, PT, R4, 0x3, !P0 ;  /* 0x000000030400780c */ /* 0x000fe40004702670 */
[----:B------:R-:W-:Y:S02]  /*9d10*/  F2FP.BF16.F32.PACK_AB R96, R96, R97 ;  /* 0x000000616060723e */ /* 0x000fe400000010ff */
[----:B------:R-:W-:-:S02]  /*9d20*/  SEL R85, R9, R10, P0 ;  /* 0x0000000a09557207 */ /* 0x000fc40000000000 */
[----:B------:R-:W-:Y:S02]  /*9d30*/  SEL R87, R10, R9, P0 ;  /* 0x000000090a577207 */ /* 0x000fe40000000000 */
[----:B------:R-:W-:Y:S02]  /*9d40*/  SEL R59, R11, R8, P0 ;  /* 0x000000080b3b7207 */ /* 0x000fe40000000000 */
[----:B------:R-:W-:Y:S02]  /*9d50*/  SEL R61, R8, R11, P0 ;  /* 0x0000000b083d7207 */ /* 0x000fe40000000000 */
[----:B------:R-:W-:Y:S02]  /*9d60*/  F2FP.BF16.F32.PACK_AB R100, R100, R101 ;  /* 0x000000656464723e */ /* 0x000fe400000010ff */
[----:B------:R-:W-:Y:S02]  /*9d70*/  MOV R4, R2 ;  /* 0x0000000200047202 */ /* 0x000fe40000000f00 */
[----:B0-----:R-:W-:-:S02]  /*9d80*/  MOV R5, R75 ;  /* 0x0000004b00057202 */ /* 0x001fc40000000f00 */
[----:B------:R-:W-:Y:S02]  /*9d90*/  F2FP.BF16.F32.PACK_AB R30, R30, R31 ;  /* 0x0000001f1e1e723e */ /* 0x000fe400000010ff */
[----:B------:R-:W-:Y:S01]  /*9da0*/  F2FP.BF16.F32.PACK_AB R27, R26, R27 ;  /* 0x0000001b1a1b723e */ /* 0x000fe200000010ff */
[----:B------:R-:W-:Y:S01]  /*9db0*/  IMAD.WIDE R6, R232, 0x2, R4 ;  /* 0x00000002e8067825 */ /* 0x000fe200078e0204 */
[----:B------:R-:W-:Y:S02]  /*9dc0*/  F2FP.BF16.F32.PACK_AB R21, R21, R24 ;  /* 0x000000181515723e */ /* 0x000fe400000010ff */
[----:B------:R-:W-:Y:S02]  /*9dd0*/  F2FP.BF16.F32.PACK_AB R25, R25, R28 ;  /* 0x0000001c1919723e */ /* 0x000fe400000010ff */
[C---:B------:R-:W-:Y:S02]  /*9de0*/  IADD3 R93, P1, R6.reuse, 0x40, RZ ;  /* 0x00000040065d7810 */ /* 0x040fe40007f3e0ff */
[----:B------:R-:W-:-:S02]  /*9df0*/  IADD3 R89, P6, R6, 0x20, RZ ;  /* 0x0000002006597810 */ /* 0x000fc40007fde0ff */
[----:B------:R-:W-:Y:S02]  /*9e00*/  LOP3.LUT R10, R93, 0x380, RZ, 0xc0, !PT ;  /* 0x000003805d0a7812 */ /* 0x000fe400078ec0ff */
[----:B------:R-:W-:Y:S02]  /*9e10*/  LOP3.LUT R8, R89, 0x380, RZ, 0xc0, !PT ;  /* 0x0000038059087812 */ /* 0x000fe400078ec0ff */
[----:B------:R-:W-:Y:S02]  /*9e20*/  IADD3 R97, P2, R6, 0x60, RZ ;  /* 0x0000006006617810 */ /* 0x000fe40007f5e0ff */
[----:B------:R-:W-:Y:S02]  /*9e30*/  SHF.R.U64 R10, R10, 0x3, RZ ;  /* 0x000000030a0a7819 */ /* 0x000fe400000012ff */
[C---:B------:R-:W-:Y:S02]  /*9e40*/  IADD3 R103, P4, R6.reuse, 0x4020, RZ ;  /* 0x0000402006677810 */ /* 0x040fe40007f9e0ff */
[----:B------:R-:W-:-:S02]  /*9e50*/  LOP3.LUT R9, R6, 0x380, RZ, 0xc0, !PT ;  /* 0x0000038006097812 */ /* 0x000fc400078ec0ff */
[----:B------:R-:W-:Y:S02]  /*9e60*/  IADD3 R105, P5, R6, 0x4040, RZ ;  /* 0x0000404006697810 */ /* 0x000fe40007fbe0ff */
[----:B------:R-:W-:Y:S02]  /*9e70*/  SHF.R.U64 R8, R8, 0x3, RZ ;  /* 0x0000000308087819 */ /* 0x000fe400000012ff */
[----:B------:R-:W-:Y:S01]  /*9e80*/  IADD3 R101, P3, R6, 0x4000, RZ ;  /* 0x0000400006657810 */ /* 0x000fe20007f7e0ff */
[----:B------:R-:W-:Y:S01]  /*9e90*/  IMAD.X R11, RZ, RZ, R7, P5 ;  /* 0x000000ffff0b7224 */ /* 0x000fe200028e0607 */
[----:B------:R-:W-:Y:S02]  /*9ea0*/  LOP3.LUT R12, R97, 0x380, RZ, 0xc0, !PT ;  /* 0x00000380610c7812 */ /* 0x000fe400078ec0ff */
[----:B------:R-:W-:Y:S02]  /*9eb0*/  LOP3.LUT R24, R10, R93, RZ, 0x3c, !PT ;  /* 0x0000005d0a187212 */ /* 0x000fe400078e3cff */
[----:B------:R-:W-:-:S02]  /*9ec0*/  LOP3.LUT R10, R103, 0x380, RZ, 0xc0, !PT ;  /* 0x00000380670a7812 */ /* 0x000fc400078ec0ff */
[----:B------:R-:W-:Y:S02]  /*9ed0*/  F2FP.BF16.F32.PACK_AB R76, R76, R77 ;  /* 0x0000004d4c4c723e */ /* 0x000fe400000010ff */
[----:B------:R-:W-:Y:S02]  /*9ee0*/  SHF.R.U64 R9, R9, 0x3, RZ ;  /* 0x0000000309097819 */ /* 0x000fe400000012ff */
[----:B------:R-:W-:Y:S02]  /*9ef0*/  LOP3.LUT R28, R105, 0x380, RZ, 0xc0, !PT ;  /* 0x00000380691c7812 */ /* 0x000fe400078ec0ff */
[----:B------:R-:W-:Y:S01]  /*9f00*/  F2FP.BF16.F32.PACK_AB R20, R15, R20 ;  /* 0x000000140f14723e */ /* 0x000fe200000010ff */
[--C-:B------:R-:W-:Y:S01]  /*9f10*/  IMAD.X R15, RZ, RZ, R7.reuse, P3 ;  /* 0x000000ffff0f7224 */ /* 0x100fe200018e0607 */
[----:B------:R-:W-:Y:S02]  /*9f20*/  SEL R77, R30, R27, P0 ;  /* 0x0000001b1e4d7207 */ /* 0x000fe40000000000 */
[----:B------:R-:W-:Y:S01]  /*9f30*/  SEL R79, R27, R30, P0 ;  /* 0x0000001e1b4f7207 */ /* 0x000fe20000000000 */
[----:B------:R-:W-:Y:S01]  /*9f40*/  IMAD.X R27, RZ, RZ, R7, P6 ;  /* 0x000000ffff1b7224 */ /* 0x000fe200030e0607 */
[----:B------:R-:W-:-:S02]  /*9f50*/  LOP3.LUT R26, R8, R89, RZ, 0x3c, !PT ;  /* 0x00000059081a7212 */ /* 0x000fc400078e3cff */
[----:B------:R-:W-:Y:S02]  /*9f60*/  F2FP.BF16.F32.PACK_AB R50, R50, R53 ;  /* 0x000000353232723e */ /* 0x000fe400000010ff */
[----:B------:R-:W-:Y:S02]  /*9f70*/  F2FP.BF16.F32.PACK_AB R43, R42, R43 ;  /* 0x0000002b2a2b723e */ /* 0x000fe400000010ff */
[----:B------:R-:W-:Y:S02]  /*9f80*/  SHF.R.U64 R12, R12, 0x3, RZ ;  /* 0x000000030c0c7819 */ /* 0x000fe400000012ff */
[----:B------:R-:W-:Y:S02]  /*9f90*/  LOP3.LUT R8, R101, 0x380, RZ, 0xc0, !PT ;  /* 0x0000038065087812 */ /* 0x000fe400078ec0ff */
[----:B------:R-:W-:Y:S02]  /*9fa0*/  IADD3 R107, P6, R6, 0x4060, RZ ;  /* 0x00004060066b7810 */ /* 0x000fe40007fde0ff */
[----:B------:R-:W-:-:S02]  /*9fb0*/  SHF.R.U64 R10, R10, 0x3, RZ ;  /* 0x000000030a0a7819 */ /* 0x000fc400000012ff */
[----:B------:R-:W-:Y:S02]  /*9fc0*/  F2FP.BF16.F32.PACK_AB R99, R98, R99 ;  /* 0x000000636263723e */ /* 0x000fe400000010ff */
[----:B------:R-:W-:Y:S01]  /*9fd0*/  LOP3.LUT R6, R9, R6, RZ, 0x3c, !PT ;  /* 0x0000000609067212 */ /* 0x000fe200078e3cff */
[--C-:B------:R-:W-:Y:S01]  /*9fe0*/  IMAD.X R9, RZ, RZ, R7.reuse, P6 ;  /* 0x000000ffff097224 */ /* 0x100fe200030e0607 */
[----:B------:R-:W-:Y:S02]  /*9ff0*/  SHF.R.U64 R28, R28, 0x3, RZ ;  /* 0x000000031c1c7819 */ /* 0x000fe400000012ff */
[----:B------:R-:W-:Y:S02]  /*a000*/  F2FP.BF16.F32.PACK_AB R73, R72, R73 ;  /* 0x000000494849723e */ /* 0x000fe400000010ff */
[----:B------:R-:W-:Y:S01]  /*a010*/  F2FP.BF16.F32.PACK_AB R14, R13, R14 ;  /* 0x0000000e0d0e723e */ /* 0x000fe200000010ff */
[----:B------:R-:W-:Y:S01]  /*a020*/  IMAD.X R13, RZ, RZ, R7, P4 ;  /* 0x000000ffff0d7224 */ /* 0x000fe200020e0607 */
[----:B------:R-:W-:-:S02]  /*a030*/  SEL R53, R25, R20, P0 ;  /* 0x0000001419357207 */ /* 0x000fc40000000000 */
[----:B------:R-:W-:Y:S01]  /*a040*/  SEL R55, R20, R25, P0 ;  /* 0x0000001914377207 */ /* 0x000fe20000000000 */
[----:B------:R-:W-:Y:S01]  /*a050*/  IMAD.X R25, RZ, RZ, R7, P1 ;  /* 0x000000ffff197224 */ /* 0x000fe200008e0607 */
[----:B------:R-:W-:Y:S02]  /*a060*/  F2FP.BF16.F32.PACK_AB R95, R94, R95 ;  /* 0x0000005f5e5f723e */ /* 0x000fe400000010ff */
[----:B------:R-:W-:Y:S02]  /*a070*/  SEL R71, R50, R43, P0 ;  /* 0x0000002b32477207 */ /* 0x000fe40000000000 */
[----:B------:R-:W-:Y:S02]  /*a080*/  LOP3.LUT R20, R12, R97, RZ, 0x3c, !PT ;  /* 0x000000610c147212 */ /* 0x000fe400078e3cff */
[----:B------:R-:W-:Y:S02]  /*a090*/  SHF.R.U64 R8, R8, 0x3, RZ ;  /* 0x0000000308087819 */ /* 0x000fe400000012ff */
[----:B------:R-:W-:-:S02]  /*a0a0*/  F2FP.BF16.F32.PACK_AB R68, R68, R69 ;  /* 0x000000454444723e */ /* 0x000fc400000010ff */
[----:B------:R-:W-:Y:S02]  /*a0b0*/  F2FP.BF16.F32.PACK_AB R65, R64, R65 ;  /* 0x000000414041723e */ /* 0x000fe400000010ff */
[----:B------:R-:W-:Y:S02]  /*a0c0*/  F2FP.BF16.F32.PACK_AB R91, R90, R91 ;  /* 0x0000005b5a5b723e */ /* 0x000fe400000010ff */
[----:B------:R-:W-:Y:S02]  /*a0d0*/  F2FP.BF16.F32.PACK_AB R57, R56, R57 ;  /* 0x000000393839723e */ /* 0x000fe400000010ff */
[----:B------:R-:W-:Y:S02]  /*a0e0*/  F2FP.BF16.F32.PACK_AB R32, R29, R32 ;  /* 0x000000201d20723e */ /* 0x000fe400000010ff */
[----:B------:R-:W-:Y:S02]  /*a0f0*/  SEL R43, R43, R50, P0 ;  /* 0x000000322b2b7207 */ /* 0x000fe40000000000 */
[----:B------:R-:W-:-:S02]  /*a100*/  LOP3.LUT R12, R10, R103, RZ, 0x3c, !PT ;  /* 0x000000670a0c7212 */ /* 0x000fc400078e3cff */
[----:B------:R-:W-:Y:S02]  /*a110*/  SEL R29, R100, R99, P0 ;  /* 0x00000063641d7207 */ /* 0x000fe40000000000 */
[----:B------:R-:W-:Y:S02]  /*a120*/  LOP3.LUT R10, R28, R105, RZ, 0x3c, !PT ;  /* 0x000000691c0a7212 */ /* 0x000fe400078e3cff */
[----:B------:R-:W-:Y:S02]  /*a130*/  MOV R50, R6 ;  /* 0x0000000600327202 */ /* 0x000fe40000000f00 */
[----:B------:R-:W-:Y:S02]  /*a140*/  F2FP.BF16.F32.PACK_AB R49, R49, R88 ;  /* 0x000000583131723e */ /* 0x000fe400000010ff */
[----:B------:R-:W-:Y:S02]  /*a150*/  F2FP.BF16.F32.PACK_AB R41, R41, R48 ;  /* 0x000000302929723e */ /* 0x000fe400000010ff */
[----:B------:R-:W-:-:S02]  /*a160*/  F2FP.BF16.F32.PACK_AB R40, R37, R40 ;  /* 0x000000282528723e */ /* 0x000fc400000010ff */
[----:B------:R-:W-:Y:S02]  /*a170*/  SEL R99, R99, R100, P0 ;  /* 0x0000006463637207 */ /* 0x000fe40000000000 */
[----:B------:R-:W-:Y:S02]  /*a180*/  SEL R63, R76, R73, P0 ;  /* 0x000000494c3f7207 */ /* 0x000fe40000000000 */
[----:B------:R-:W-:Y:S02]  /*a190*/  SEL R81, R21, R14, P0 ;  /* 0x0000000e15517207 */ /* 0x000fe40000000000 */
[----:B------:R-:W-:Y:S01]  /*a1a0*/  SEL R83, R14, R21, P0 ;  /* 0x000000150e537207 */ /* 0x000fe20000000000 */
[----:B------:R-:W-:Y:S01]  /*a1b0*/  IMAD.X R21, RZ, RZ, R7, P2 ;  /* 0x000000ffff157224 */ /* 0x000fe200010e0607 */
[----:B------:R-:W-:Y:S02]  /*a1c0*/  F2FP.BF16.F32.PACK_AB R38, R38, R39 ;  /* 0x000000272626723e */ /* 0x000fe400000010ff */
[----:B------:R-:W-:-:S02]  /*a1d0*/  F2FP.BF16.F32.PACK_AB R35, R34, R35 ;  /* 0x000000232223723e */ /* 0x000fc400000010ff */
[----:B------:R-:W-:Y:S02]  /*a1e0*/  F2FP.BF16.F32.PACK_AB R33, R33, R36 ;  /* 0x000000242121723e */ /* 0x000fe400000010ff */
[----:B------:R-:W-:Y:S02]  /*a1f0*/  SEL R31, R96, R95, P0 ;  /* 0x0000005f601f7207 */ /* 0x000fe40000000000 */
[----:B------:R-:W-:Y:S02]  /*a200*/  SEL R73, R73, R76, P0 ;  /* 0x0000004c49497207 */ /* 0x000fe40000000000 */
[----:B------:R-:W-:Y:S02]  /*a210*/  LOP3.LUT R14, R8, R101, RZ, 0x3c, !PT ;  /* 0x00000065080e7212 */ /* 0x000fe400078e3cff */
        /* <DEDUP_REMOVED lines=9> */
[----:B------:R-:W-:Y:S02]  /*a2b0*/  MOV R60, R10 ;  /* 0x0000000a003c7202 */ /* 0x000fe40000000f00 */
[----:B------:R-:W-:Y:S02]  /*a2c0*/  SEL R49, R49, R52, P0 ;  /* 0x0000003431317207 */ /* 0x000fe40000000000 */
[----:B------:R-:W-:Y:S02]  /*a2d0*/  SEL R41, R40, R41, P0 ;  /* 0x0000002928297207 */ /* 0x000fe40000000000 */
[----:B------:R-:W-:Y:S02]  /*a2e0*/  SEL R51, R33, R32, P0 ;  /* 0x0000002021337207 */ /* 0x000fe40000000000 */
[----:B------:R-:W-:-:S02]  /*a2f0*/  SEL R75, R38, R35, P0 ;  /* 0x00000023264b7207 */ /* 0x000fc40000000000 */
[----:B------:R-:W-:Y:S02]  /*a300*/  SEL R33, R32, R33, P0 ;  /* 0x0000002120217207 */ /* 0x000fe40000000000 */
[----:B------:R-:W-:Y:S02]  /*a310*/  SEL R35, R35, R38, P0 ;  /* 0x0000002623237207 */ /* 0x000fe40000000000 */
[----:B------:R-:W-:Y:S02]  /*a320*/  MOV R64, R14 ;  /* 0x0000000e00407202 */ /* 0x000fe40000000f00 */
[----:B------:R-:W-:Y:S02]  /*a330*/  MOV R68, R26 ;  /* 0x0000001a00447202 */ /* 0x000fe40000000f00 */
[----:B------:R-:W-:Y:S02]  /*a340*/  MOV R7, R20 ;  /* 0x0000001400077202 */ /* 0x000fe40000000f00 */
[----:B------:R-:W-:-:S02]  /*a350*/  LOP3.LUT R30, R107, 0x380, RZ, 0xc0, !PT ;  /* 0x000003806b1e7812 */ /* 0x000fc400078ec0ff */
[----:B------:R-:W-:Y:S02]  /*a360*/  MOV R62, R12 ;  /* 0x0000000c003e7202 */ /* 0x000fe40000000f00 */
[----:B------:R-:W-:Y:S02]  /*a370*/  SHF.R.U64 R30, R30, 0x3, RZ ;  /* 0x000000031e1e7819 */ /* 0x000fe400000012ff */
[----:B------:R-:W-:Y:S02]  /*a380*/  MOV R66, R24 ;  /* 0x0000001800427202 */ /* 0x000fe40000000f00 */
[----:B------:R-:W-:Y:S02]  /*a390*/  LOP3.LUT R8, R30, R107, RZ, 0x3c, !PT ;  /* 0x0000006b1e087212 */ /* 0x000fe400078e3cff */
[----:B------:R-:W-:Y:S02]  /*a3a0*/  PLOP3.LUT P2, PT, PT, PT, UP0, 0x80, 0x0 ;  /* 0x000000000000781c */ /* 0x000fe40003f4f008 */
[----:B------:R-:W-:Y:S01]  /*a3b0*/  MOV R21, R8 ;  /* 0x0000000800157202 */ /* 0x000fe20000000f00 */
[----:B------:R-:W-:Y:S01]  /*a3c0*/  ULDC UR8, c[0x0][0xa88] ;  /* 0x0002a20000087ab9 */ /* 0x000fe20000000800 */
[----:B--2---:R-:W-:Y:S01]  /*a3d0*/  LOP3.LUT R6, R44, 0x2, RZ, 0x3c, !PT ;  /* 0x000000022c067812 */ /* 0x004fe200078e3cff */
[----:B------:R-:W-:Y:S04]  /*a3e0*/  SHFL.IDX PT, R29, R29, R44, 0x1c1f ;  /* 0x001c1f2c1d1d7589 */ /* 0x000fe800000e0000 */
[----:B------:R-:W0:Y:S04]  /*a3f0*/  SHFL.IDX PT, R10, R99, R6, 0x1c1f ;  /* 0x001c1f06630a7589 */ /* 0x000e2800000e0000 */
[----:B------:R-:W-:Y:S04]  /*a400*/  SHFL.IDX PT, R63, R63, R44, 0x1c1f ;  /* 0x001c1f2c3f3f7589 */ /* 0x000fe800000e0000 */
[----:B------:R-:W1:Y:S04]  /*a410*/  SHFL.IDX PT, R36, R73, R6, 0x1c1f ;  /* 0x001c1f0649247589 */ /* 0x000e6800000e0000 */
[----:B------:R-:W-:Y:S04]  /*a420*/  SHFL.IDX PT, R31, R31, R44, 0x1c1f ;  /* 0x001c1f2c1f1f7589 */ /* 0x000fe800000e0000 */
[----:B------:R-:W2:Y:S04]  /*a430*/  SHFL.IDX PT, R14, R95, R6, 0x1c1f ;  /* 0x001c1f065f0e7589 */ /* 0x000ea800000e0000 */
[----:B------:R-:W-:Y:S04]  /*a440*/  SHFL.IDX PT, R37, R37, R44, 0x1c1f ;  /* 0x001c1f2c25257589 */ /* 0x000fe800000e0000 */
[----:B------:R-:W-:Y:S01]  /*a450*/  SHFL.IDX PT, R67, R67, R44, 0x1c1f ;  /* 0x001c1f2c43437589 */ /* 0x000fe200000e0000 */
[----:B0-----:R-:W-:-:S02]  /*a460*/  SEL R8, R29, R10, P0 ;  /* 0x0000000a1d087207 */ /* 0x001fc40000000000 */
[----:B------:R-:W-:Y:S01]  /*a470*/  SEL R10, R10, R29, P0 ;  /* 0x0000001d0a0a7207 */ /* 0x000fe20000000000 */
[----:B------:R-:W0:Y:S04]  /*a480*/  SHFL.IDX PT, R26, R91, R6, 0x1c1f ;  /* 0x001c1f065b1a7589 */ /* 0x000e2800000e0000 */
[----:B------:R-:W3:Y:S01]  /*a490*/  SHFL.IDX PT, R38, R65, R6, 0x1c1f ;  /* 0x001c1f0641267589 */ /* 0x000ee200000e0000 */
[----:B-1----:R-:W-:Y:S02]  /*a4a0*/  SEL R9, R63, R36, P0 ;  /* 0x000000243f097207 */ /* 0x002fe40000000000 */
[----:B------:R-:W-:Y:S01]  /*a4b0*/  SEL R11, R36, R63, P0 ;  /* 0x0000003f240b7207 */ /* 0x000fe20000000000 */
[----:B------:R-:W-:Y:S04]  /*a4c0*/  SHFL.IDX PT, R69, R69, R44, 0x1c1f ;  /* 0x001c1f2c45457589 */ /* 0x000fe800000e0000 */
[----:B------:R-:W1:Y:S01]  /*a4d0*/  SHFL.IDX PT, R46, R57, R6, 0x1c1f ;  /* 0x001c1f06392e7589 */ /* 0x000e6200000e0000 */
[----:B--2---:R-:W-:-:S02]  /*a4e0*/  SEL R12, R31, R14, P0 ;  /* 0x0000000e1f0c7207 */ /* 0x004fc40000000000 */
[----:B------:R-:W-:Y:S01]  /*a4f0*/  SEL R14, R14, R31, P0 ;  /* 0x0000001f0e0e7207 */ /* 0x000fe20000000000 */
[----:B------:R-:W-:Y:S04]  /*a500*/  SHFL.IDX PT, R39, R39, R44, 0x1c1f ;  /* 0x001c1f2c27277589 */ /* 0x000fe800000e0000 */
[----:B------:R-:W-:Y:S04]  /*a510*/  SHFL.IDX PT, R45, R45, R44, 0x1c1f ;  /* 0x001c1f2c2d2d7589 */ /* 0x000fe800000e0000 */
[----:B------:R-:W2:Y:S01]  /*a520*/  SHFL.IDX PT, R20, R49, R6, 0x1c1f ;  /* 0x001c1f0631147589 */ /* 0x000ea200000e0000 */
[----:B0-----:R-:W-:-:S02]  /*a530*/  SEL R24, R37, R26, P0 ;  /* 0x0000001a25187207 */ /* 0x001fc40000000000 */
[----:B------:R-:W-:Y:S01]  /*a540*/  SEL R26, R26, R37, P0 ;  /* 0x000000251a1a7207 */ /* 0x000fe20000000000 */
[----:B------:R-:W-:Y:S01]  /*a550*/  SHFL.IDX PT, R71, R71, R44, 0x1c1f ;  /* 0x001c1f2c47477589 */ /* 0x000fe200000e0000 */
[----:B---3--:R-:W-:Y:S02]  /*a560*/  SEL R13, R67, R38, P0 ;  /* 0x00000026430d7207 */ /* 0x008fe40000000000 */
[----:B------:R-:W-:Y:S01]  /*a570*/  SEL R15, R38, R67, P0 ;  /* 0x00000043260f7207 */ /* 0x000fe20000000000 */
[----:B------:R-:W0:Y:S04]  /*a580*/  SHFL.IDX PT, R48, R43, R6, 0x1c1f ;  /* 0x001c1f062b307589 */ /* 0x000e2800000e0000 */
[----:B------:R-:W3:Y:S01]  /*a590*/  SHFL.IDX PT, R32, R41, R6, 0x1c1f ;  /* 0x001c1f0629207589 */ /* 0x000ee200000e0000 */
[----:B-1----:R-:W-:-:S02]  /*a5a0*/  SEL R25, R69, R46, P0 ;  /* 0x0000002e45197207 */ /* 0x002fc40000000000 */
[----:B------:R-:W-:Y:S01]  /*a5b0*/  SEL R27, R46, R69, P0 ;  /* 0x000000452e1b7207 */ /* 0x000fe20000000000 */
[----:B------:R-:W-:Y:S01]  /*a5c0*/  SHFL.IDX PT, R51, R51, R44, 0x1c1f ;  /* 0x001c1f2c33337589 */ /* 0x000fe200000e0000 */
[----:B------:R-:W1:Y:S03]  /*a5d0*/  LDC R46, c[0x0][0xbe8] ;  /* 0x0002fa00ff2e7b82 */ /* 0x000e660000000800 */
[----:B------:R-:W-:Y:S04]  /*a5e0*/  SHFL.IDX PT, R75, R75, R44, 0x1c1f ;  /* 0x001c1f2c4b4b7589 */ /* 0x000fe800000e0000 */
[----:B------:R-:W4:Y:S01]  /*a5f0*/  SHFL.IDX PT, R34, R33, R6, 0x1c1f ;  /* 0x001c1f0621227589 */ /* 0x000f2200000e0000 */
[----:B--2---:R-:W-:-:S02]  /*a600*/  SEL R28, R39, R20, P0 ;  /* 0x00000014271c7207 */ /* 0x004fc40000000000 */
[----:B------:R-:W-:Y:S01]  /*a610*/  SEL R30, R20, R39, P0 ;  /* 0x00000027141e7207 */ /* 0x000fe20000000000 */
[----:B------:R-:W2:Y:S01]  /*a620*/  SHFL.IDX PT, R52, R35, R6, 0x1c1f ;  /* 0x001c1f0623347589 */ /* 0x000ea200000e0000 */
[----:B------:R-:W-:Y:S01]  /*a630*/  BAR.SYNC.DEFER_BLOCKING 0x1, 0x100 ;  /* 0x0044000000007b1d */ /* 0x000fe20000010000 */
[----:B0-----:R-:W-:Y:S02]  /*a640*/  SEL R29, R71, R48, P0 ;  /* 0x00000030471d7207 */ /* 0x001fe40000000000 */
[----:B------:R-:W-:Y:S02]  /*a650*/  SEL R31, R48, R71, P0 ;  /* 0x00000047301f7207 */ /* 0x000fe40000000000 */
[----:B---3--:R-:W-:Y:S02]  /*a660*/  SEL R36, R45, R32, P0 ;  /* 0x000000202d247207 */ /* 0x008fe40000000000 */
[----:B------:R-:W-:Y:S01]  /*a670*/  SEL R38, R32, R45, P0 ;  /* 0x0000002d20267207 */ /* 0x000fe20000000000 */
[----:B------:R-:W-:Y:S04]  /*a680*/  SHFL.IDX PT, R53, R53, R44, 0x1c1f ;  /* 0x001c1f2c35357589 */ /* 0x000fe800000e0000 */
[----:B------:R-:W-:Y:S04]  /*a690*/  SHFL.IDX PT, R77, R77, R44, 0x1c1f ;  /* 0x001c1f2c4d4d7589 */ /* 0x000fe800000e0000 */
[----:B------:R-:W0:Y:S01]  /*a6a0*/  SHFL.IDX PT, R40, R55, R6, 0x1c1f ;  /* 0x001c1f0637287589 */ /* 0x000e2200000e0000 */
[----:B----4-:R-:W-:-:S02]  /*a6b0*/  SEL R32, R51, R34, P0 ;  /* 0x0000002233207207 */ /* 0x010fc40000000000 */
[----:B------:R-:W-:Y:S01]  /*a6c0*/  SEL R34, R34, R51, P0 ;  /* 0x0000003322227207 */ /* 0x000fe20000000000 */
[----:B------:R-:W3:Y:S01]  /*a6d0*/  SHFL.IDX PT, R54, R79, R6, 0x1c1f ;  /* 0x001c1f064f367589 */ /* 0x000ee200000e0000 */
[----:B--2---:R-:W-:Y:S02]  /*a6e0*/  SEL R37, R75, R52, P0 ;  /* 0x000000344b257207 */ /* 0x004fe40000000000 */
[----:B------:R-:W-:Y:S01]  /*a6f0*/  SEL R39, R52, R75, P0 ;  /* 0x0000004b34277207 */ /* 0x000fe20000000000 */
[----:B------:R-:W-:Y:S04]  /*a700*/  SHFL.IDX PT, R59, R59, R44, 0x1c1f ;  /* 0x001c1f2c3b3b7589 */ /* 0x000fe800000e0000 */
[----:B------:R-:W-:Y:S04]  /*a710*/  SHFL.IDX PT, R81, R81, R44, 0x1c1f ;  /* 0x001c1f2c51517589 */ /* 0x000fe800000e0000 */
[----:B------:R-:W-:Y:S04]  /*a720*/  SHFL.IDX PT, R42, R61, R6, 0x1c1f ;  /* 0x001c1f063d2a7589 */ /* 0x000fe800000e0000 */
[----:B------:R-:W2:Y:S04]  /*a730*/  SHFL.IDX PT, R56, R83, R6, 0x1c1f ;  /* 0x001c1f0653387589 */ /* 0x000ea800000e0000 */
[----:B------:R-:W-:Y:S01]  /*a740*/  SHFL.IDX PT, R85, R85, R44, 0x1c1f ;  /* 0x001c1f2c55557589 */ /* 0x000fe200000e0000 */
[----:B0-----:R-:W-:-:S03]  /*a750*/  SEL R48, R53, R40, P0 ;  /* 0x0000002835307207 */ /* 0x001fc60000000000 */
[----:B------:R0:W4:Y:S01]  /*a760*/  SHFL.IDX PT, R58, R87, R6, 0x1c1f ;  /* 0x001c1f06573a7589 */ /* 0x00012200000e0000 */
[----:B---3--:R-:W-:Y:S02]  /*a770*/  SEL R33, R77, R54, P0 ;  /* 0x000000364d217207 */ /* 0x008fe40000000000 */
[----:B------:R-:W-:Y:S01]  /*a780*/  SEL R35, R54, R77, P0 ;  /* 0x0000004d36237207 */ /* 0x000fe20000000000 */
[----:B------:R3:W-:Y:S04]  /*a790*/  STSM.16.M88.4 [R50], R8 ;  /* 0x0000000832007844 */ /* 0x0007e80000000200 */
[----:B------:R-:W-:Y:S01]  /*a7a0*/  STSM.16.M88.4 [R68], R12 ;  /* 0x0000000c44007844 */ /* 0x000fe20000000200 */
[----:B0-----:R-:W-:-:S03]  /*a7b0*/  IMAD.U32 R6, RZ, RZ, UR6 ;  /* 0x00000006ff067e24 */ /* 0x001fc6000f8e00ff */
[----:B------:R-:W-:Y:S01]  /*a7c0*/  STSM.16.M88.4 [R66], R24 ;  /* 0x0000001842007844 */ /* 0x000fe20000000200 */
[----:B--2---:R-:W-:-:S03]  /*a7d0*/  SEL R49, R81, R56, P0 ;  /* 0x0000003851317207 */ /* 0x004fc60000000000 */
[----:B------:R0:W-:Y:S01]  /*a7e0*/  STSM.16.M88.4 [R7], R28 ;  /* 0x0000001c07007844 */ /* 0x0001e20000000200 */
[----:B------:R-:W-:Y:S02]  /*a7f0*/  SEL R51, R56, R81, P0 ;  /* 0x0000005138337207 */ /* 0x000fe40000000000 */
[----:B---3--:R-:W-:Y:S01]  /*a800*/  SEL R50, R40, R53, P0 ;  /* 0x0000003528327207 */ /* 0x008fe20000000000 */
[----:B------:R-:W-:Y:S01]  /*a810*/  STSM.16.M88.4 [R64], R36 ;  /* 0x0000002440007844 */ /* 0x000fe20000000200 */
[----:B------:R-:W-:Y:S02]  /*a820*/  SEL R40, R59, R42, P0 ;  /* 0x0000002a3b287207 */ /* 0x000fe40000000000 */
[----:B------:R-:W-:Y:S01]  /*a830*/  SEL R42, R42, R59, P0 ;  /* 0x0000003b2a2a7207 */ /* 0x000fe20000000000 */
[----:B------:R-:W-:Y:S01]  /*a840*/  STSM.16.M88.4 [R62], R32 ;  /* 0x000000203e007844 */ /* 0x000fe20000000200 */
[----:B----4-:R-:W-:Y:S02]  /*a850*/  SEL R41, R85, R58, P0 ;  /* 0x0000003a55297207 */ /* 0x010fe40000000000 */
[----:B------:R-:W-:Y:S01]  /*a860*/  SEL R43, R58, R85, P0 ;  /* 0x000000553a2b7207 */ /* 0x000fe20000000000 */
[----:B------:R-:W-:Y:S01]  /*a870*/  STSM.16.M88.4 [R60], R48 ;  /* 0x000000303c007844 */ /* 0x000fe20000000200 */
[----:B0-----:R-:W-:-:S03]  /*a880*/  IMAD.U32 R7, RZ, RZ, UR7 ;  /* 0x00000007ff077e24 */ /* 0x001fc6000f8e00ff */
[----:B------:R0:W-:Y:S01]  /*a890*/  STSM.16.M88.4 [R21], R40 ;  /* 0x0000002815007844 */ /* 0x0001e20000000200 */
[----:B------:R-:W-:Y:S02]  /*a8a0*/  ULDC.64 UR6, c[0x0][0xc08] ;  /* 0x0003020000067ab9 */ /* 0x000fe40000000a00 */
[----:B------:R-:W-:Y:S01]  /*a8b0*/  UISETP.NE.U32.AND UP1, UPT, UR6, URZ, UPT ;  /* 0x0000003f0600728c */ /* 0x000fe2000bf25070 */
[----:B------:R-:W-:Y:S03]  /*a8c0*/  BAR.SYNC.DEFER_BLOCKING 0x1, 0x100 ;  /* 0x0044000000007b1d */ /* 0x000fe60000010000 */
[----:B------:R-:W-:-:S06]  /*a8d0*/  UISETP.NE.AND.EX UP1, UPT, UR7, URZ, UPT, UP1 ;  /* 0x0000003f0700728c */ /* 0x000fcc000bf25310 */
[----:B------:R-:W-:-:S05]  /*a8e0*/  PLOP3.LUT P0, PT, PT, PT, UP1, 0x80, 0x0 ;  /* 0x000000000000781c */ /* 0x000fca0003f0f018 */
[----:B------:R-:W-:-:S04]  /*a8f0*/  @UP1 ULEA UR6, UP2, UR36, UR6, 0x2 ;  /* 0x0000000624061291 */ /* 0x000fc8000f84103f */
[----:B------:R-:W-:Y:S01]  /*a900*/  @UP1 ULEA.HI.X UR7, UR36, UR7, UR37, 0x2, UP2 ;  /* 0x0000000724071291 */ /* 0x000fe200090f1425 */
[----:B------:R-:W-:Y:S02]  /*a910*/  IMAD.U32 R9, RZ, RZ, UR8 ;  /* 0x00000008ff097e24 */ /* 0x000fe4000f8e00ff */
[----:B------:R-:W-:Y:S01]  /*a920*/  IMAD.U32 R20, RZ, RZ, UR6 ;  /* 0x00000006ff147e24 */ /* 0x000fe2000f8e00ff */
[----:B------:R-:W2:Y:S02]  /*a930*/  @P2 LDG.E R8, desc[UR48][R6.64] ;  /* 0x0000003006082981 */ /* 0x000ea4000c1e1900 */
[----:B0-----:R-:W-:Y:S01]  /*a940*/  IMAD.U32 R21, RZ, RZ, UR7 ;  /* 0x00000007ff157e24 */ /* 0x001fe2000f8e00ff */
[----:B-1----:R-:W-:Y:S01]  /*a950*/  ISETP.NE.AND P1, PT, R46, 0x1, PT ;  /* 0x000000012e00780c */ /* 0x002fe20003f25270 */
[----:B------:R-:W-:Y:S01]  /*a960*/  UMOV UR4, URZ ;  /* 0x0000003f00047c82 */ /* 0x000fe20008000000 */
[----:B------:R-:W-:Y:S02]  /*a970*/  IMAD.U32 R14, RZ, RZ, UR40 ;  /* 0x00000028ff0e7e24 */ /* 0x000fe4000f8e00ff */
[----:B------:R0:W5:Y:S09]  /*a980*/  @P0 LDG.E R9, desc[UR48][R20.64] ;  /* 0x0000003014090981 */ /* 0x000172000c1e1900 */
[----:B------:R-:W1:Y:S08]  /*a990*/  @P1 LDC R10, c[0x0][0xbec] ;  /* 0x0002fb00ff0a1b82 */ /* 0x000e700000000800 */
[----:B------:R-:W3:Y:S01]  /*a9a0*/  @P1 LDC R12, c[0x0][0xbf0] ;  /* 0x0002fc00ff0c1b82 */ /* 0x000ee20000000800 */
[----:B--2---:R-:W-:Y:S01]  /*a9b0*/  @P2 R2UR UR4, R8 ;  /* 0x00000000080422ca */ /* 0x004fe200000e0000 */
[----:B01-3--:R-:W-:-:S14]  /*a9c0*/  @P0 BRA `(.L_x_5929) ;  /* 0x0000000000100947 */ /* 0x00bfdc0003800000 */
[----:B------:R-:W-:Y:S05]  /*a9d0*/  @!P2 BRA `(.L_x_5929) ;  /* 0x00000000000ca947 */ /* 0x000fea0003800000 */
[----:B------:R-:W2:Y:S04]  /*a9e0*/  LDG.E R8, desc[UR48][R6.64] ;  /* 0x0000003006087981 */ /* 0x000ea8000c1e1900 */
[----:B-----5:R-:W2:Y:S02]  /*a9f0*/  LDG.E R9, desc[UR48][R6.64+0x4] ;  /* 0x0000043006097981 */ /* 0x020ea4000c1e1900 */
[----:B--2---:R-:W-:-:S07]  /*aa00*/  IMAD.IADD R9, R9, 0x1, -R8 ;  /* 0x0000000109097824 */ /* 0x004fce00078e0a08 */
.L_x_5929:
        /* <DEDUP_REMOVED lines=8> */
[----:B------:R-:W-:Y:S02]  /*aa90*/  USEL UR37, UR37, URZ, !UP0 ;  /* 0x0000003f25257287 */ /* 0x000fe4000c000000 */
        /* <DEDUP_REMOVED lines=19> */
[----:B------:R-:W-:Y:S01]  /*abd0*/  LOP3.LUT R10, R13, 0x380, RZ, 0xc0, !PT ;  /* 0x000003800d0a7812 */ /* 0x000fe200078ec0ff */
[----:B------:R-:W-:Y:S01]  /*abe0*/  IMAD.X R9, RZ, RZ, R5, P3 ;  /* 0x000000ffff097224 */ /* 0x000fe200018e0605 */
[----:B------:R-:W-:Y:S02]  /*abf0*/  IADD3 R15, P0, R4, 0x1000, RZ ;  /* 0x00001000040f7810 */ /* 0x000fe40007f1e0ff */
[----:B------:R-:W-:Y:S01]  /*ac00*/  IADD3.X R7, R7, UR7, R8, P2, !PT ;  /* 0x0000000707077c10 */ /* 0x000fe200097fe408 */
[----:B------:R-:W-:Y:S01]  /*ac10*/  ULDC.64 UR6, c[0x0][0xb88] ;  /* 0x0002e20000067ab9 */ /* 0x000fe20000000a00 */
[----:B------:R-:W-:Y:S02]  /*ac20*/  SHF.R.S32.HI R8, RZ, 0x1f, R11 ;  /* 0x0000001fff087819 */ /* 0x000fe4000001140b */
[----:B------:R-:W-:Y:S01]  /*ac30*/  SHF.R.U64 R10, R10, 0x3, RZ ;  /* 0x000000030a0a7819 */ /* 0x000fe200000012ff */
[----:B------:R-:W-:Y:S01]  /*ac40*/  IMAD.WIDE.U32 R6, R11, UR6, R6 ;  /* 0x000000060b067c25 */ /* 0x000fe2000f8e0006 */
[C---:B------:R-:W-:Y:S01]  /*ac50*/  IADD3 R21, P2, R4.reuse, 0x3000, RZ ;  /* 0x0000300004157810 */ /* 0x040fe20007f5e0ff */
[----:B------:R-:W-:Y:S01]  /*ac60*/  UIMAD UR8, UR9, UR10, URZ ;  /* 0x0000000a090872a4 */ /* 0x000fe2000f8e023f */
[----:B------:R-:W-:Y:S01]  /*ac70*/  LOP3.LUT R29, R4, 0x380, RZ, 0xc0, !PT ;  /* 0x00000380041d7812 */ /* 0x000fe200078ec0ff */
[----:B------:R-:W-:Y:S01]  /*ac80*/  IMAD R14, R8, UR6, RZ ;  /* 0x00000006080e7c24 */ /* 0x000fe2000f8e02ff */
[----:B------:R-:W-:-:S02]  /*ac90*/  LOP3.LUT R8, R10, R13, RZ, 0x3c, !PT ;  /* 0x0000000d0a087212 */ /* 0x000fc400078e3cff */
[----:B------:R-:W-:Y:S01]  /*aca0*/  LOP3.LUT R20, R21, 0x380, RZ, 0xc0, !PT ;  /* 0x0000038015147812 */ /* 0x000fe200078ec0ff */
[----:B------:R-:W-:Y:S01]  /*acb0*/  IMAD R13, R11, UR7, R14 ;  /* 0x000000070b0d7c24 */ /* 0x000fe2000f8e020e */
[----:B------:R-:W-:Y:S01]  /*acc0*/  ULDC.64 UR6, c[0x0][0xb50] ;  /* 0x0002d40000067ab9 */ /* 0x000fe20000000a00 */
[----:B------:R-:W-:Y:S01]  /*acd0*/  IMAD.U32 R14, RZ, RZ, UR40 ;  /* 0x00000028ff0e7e24 */ /* 0x000fe2000f8e00ff */
[----:B------:R-:W-:Y:S01]  /*ace0*/  LEA R10, P4, R6, UR6, 0x2 ;  /* 0x00000006060a7c11 */ /* 0x000fe2000f8810ff */
[----:B------:R-:W-:Y:S01]  /*acf0*/  IMAD.IADD R7, R7, 0x1, R13 ;  /* 0x0000000107077824 */ /* 0x000fe200078e020d */
[----:B------:R-:W-:Y:S01]  /*ad00*/  SHF.R.U64 R20, R20, 0x3, RZ ;  /* 0x0000000314147819 */ /* 0x000fe200000012ff */
[----:B------:R-:W-:Y:S01]  /*ad10*/  IMAD R14, R14, 0x80, R229 ;  /* 0x000000800e0e7824 */ /* 0x000fe200078e02e5 */
[----:B------:R-:W-:Y:S01]  /*ad20*/  UIMAD UR8, UR4, UR11, UR8 ;  /* 0x0000000b040872a4 */ /* 0x000fe2000f8e0208 */
[----:B------:R-:W-:Y:S01]  /*ad30*/  SHFL.IDX PT, R44, R10, RZ, 0x1c1f ;  /* 0x001c1fff0a2c7589 */ /* 0x000fe200000e0000 */
[----:B------:R-:W-:Y:S01]  /*ad40*/  LEA.HI.X R11, R6, UR7, R7, 0x2, P4 ;  /* 0x00000007060b7c11 */ /* 0x000fe2000a0f1407 */
[--C-:B------:R-:W-:Y:S01]  /*ad50*/  IMAD.X R13, RZ, RZ, R5.reuse, P0 ;  /* 0x000000ffff0d7224 */ /* 0x100fe200000e0605 */
[----:B------:R-:W-:Y:S01]  /*ad60*/  LOP3.LUT P0, RZ, R22, 0x3, RZ, 0xc0, !PT ;  /* 0x0000000316ff7812 */ /* 0x000fe2000780c0ff */
[----:B------:R-:W-:Y:S01]  /*ad70*/  SHFL.IDX PT, R48, R10, 0x1, 0x1c1f ;  /* 0x003c1f000a307f89 */ /* 0x000fe200000e0000 */
[----:B------:R-:W-:Y:S01]  /*ad80*/  LOP3.LUT R20, R20, R21, RZ, 0x3c, !PT ;  /* 0x0000001514147212 */ /* 0x000fe200078e3cff */
[----:B------:R-:W-:Y:S01]  /*ad90*/  IMAD.X R21, RZ, RZ, R5, P2 ;  /* 0x000000ffff157224 */ /* 0x000fe200010e0605 */
[CC--:B------:R-:W-:Y:S01]  /*ada0*/  ISETP.GE.OR P2, PT, R14.reuse, R51.reuse, P0 ;  /* 0x000000330e00720c */ /* 0x0c0fe20000746670 */
[----:B------:R-:W0:Y:S01]  /*adb0*/  SHFL.IDX PT, R45, R11, RZ, 0x1c1f ;  /* 0x001c1fff0b2d7589 */ /* 0x000e2200000e0000 */
[----:B------:R-:W-:Y:S01]  /*adc0*/  VIADD R6, R14, 0x8 ;  /* 0x000000080e067836 */ /* 0x000fe20000000000 */
[----:B------:R-:W-:Y:S01]  /*add0*/  UIMAD.WIDE.U32 UR6, UR4, UR10, URZ ;  /* 0x0000000a040672a5 */ /* 0x000fe2000f8e003f */
[----:B------:R-:W-:Y:S01]  /*ade0*/  IADD3 R41, P6, R4, 0x4000, RZ ;  /* 0x0000400004297810 */ /* 0x000fe20007fde0ff */
[----:B------:R-:W1:Y:S01]  /*adf0*/  SHFL.IDX PT, R49, R11, 0x1, 0x1c1f ;  /* 0x003c1f000b317f89 */ /* 0x000e6200000e0000 */
[----:B------:R-:W-:Y:S01]  /*ae00*/  ULDC.64 UR10, c[0x0][0xae8] ;  /* 0x0002ba00000a7ab9 */ /* 0x000fe20000000a00 */
[----:B------:R-:W-:-:S02]  /*ae10*/  ISETP.GE.OR P0, PT, R6, R51, P0 ;  /* 0x000000330600720c */ /* 0x000fc40000706670 */
[C---:B------:R-:W-:Y:S02]  /*ae20*/  IADD3 R37, P5, R4.reuse, 0x5000, RZ ;  /* 0x0000500004257810 */ /* 0x040fe40007fbe0ff */
[C---:B------:R-:W-:Y:S02]  /*ae30*/  IADD3 R33, P4, R4.reuse, 0x6000, RZ ;  /* 0x0000600004217810 */ /* 0x040fe40007f9e0ff */
[----:B------:R-:W-:Y:S02]  /*ae40*/  IADD3 R7, P3, R4, 0x7000, RZ ;  /* 0x0000700004077810 */ /* 0x000fe40007f7e0ff */
[----:B------:R-:W-:Y:S02]  /*ae50*/  SHF.R.U64 R29, R29, 0x3, RZ ;  /* 0x000000031d1d7819 */ /* 0x000fe400000012ff */
[----:B------:R-:W-:Y:S01]  /*ae60*/  LOP3.LUT R12, R15, 0x380, RZ, 0xc0, !PT ;  /* 0x000003800f0c7812 */ /* 0x000fe200078ec0ff */
[----:B0-----:R0:W-:Y:S01]  /*ae70*/  @!P2 ST.E desc[UR48][R44.64], R3 ;  /* 0x000000032c00a985 */ /* 0x0011e2000c101930 */
[----:B------:R-:W-:Y:S01]  /*ae80*/  UIADD3 UR7, UR7, UR8, URZ ;  /* 0x0000000807077290 */ /* 0x000fe2000fffe03f */
[----:B------:R-:W-:Y:S01]  /*ae90*/  LOP3.LUT R40, R41, 0x380, RZ, 0xc0, !PT ;  /* 0x0000038029287812 */ /* 0x000fe200078ec0ff */
[----:B------:R-:W-:Y:S01]  /*aea0*/  UIMAD UR4, UR14, UR10, URZ ;  /* 0x0000000a0e0472a4 */ /* 0x000fe2000f8e023f */
[----:B-1----:R1:W-:Y:S01]  /*aeb0*/  @!P0 ST.E desc[UR48][R48.64], R0 ;  /* 0x0000000030008985 */ /* 0x0023e2000c101930 */
[----:B------:R-:W-:Y:S01]  /*aec0*/  LOP3.LUT R36, R37, 0x380, RZ, 0xc0, !PT ;  /* 0x0000038025247812 */ /* 0x000fe200078ec0ff */
[----:B------:R-:W-:Y:S01]  /*aed0*/  IMAD.X R25, RZ, RZ, R5, P3 ;  /* 0x000000ffff197224 */ /* 0x000fe200018e0605 */
[----:B------:R-:W-:-:S02]  /*aee0*/  LOP3.LUT R32, R33, 0x380, RZ, 0xc0, !PT ;  /* 0x0000038021207812 */ /* 0x000fc400078ec0ff */
[----:B------:R-:W-:Y:S02]  /*aef0*/  LOP3.LUT R6, R7, 0x380, RZ, 0xc0, !PT ;  /* 0x0000038007067812 */ /* 0x000fe400078ec0ff */
[----:B------:R-:W-:Y:S01]  /*af00*/  LOP3.LUT R28, R29, R4, RZ, 0x3c, !PT ;  /* 0x000000041d1c7212 */ /* 0x000fe200078e3cff */
[----:B0-----:R-:W0:Y:S01]  /*af10*/  @P1 LDC R45, c[0x0][0xbec] ;  /* 0x0002fb00ff2d1b82 */ /* 0x001e220000000800 */
[----:B------:R-:W-:Y:S01]  /*af20*/  IMAD.U32 R3, RZ, RZ, UR40 ;  /* 0x00000028ff037e24 */ /* 0x000fe2000f8e00ff */
[----:B------:R-:W-:Y:S01]  /*af30*/  UIMAD UR4, UR41, UR11, UR4 ;  /* 0x0000000b290472a4 */ /* 0x000fe2000f8e0204 */
[----:B------:R-:W-:Y:S01]  /*af40*/  SHF.R.U64 R40, R40, 0x3, RZ ;  /* 0x0000000328287819 */ /* 0x000fe200000012ff */
[----:B-1----:R-:W-:Y:S01]  /*af50*/  IMAD R0, R18, 0x20, R19 ;  /* 0x0000002012007824 */ /* 0x002fe200078e0213 */
[----:B------:R-:W-:Y:S01]  /*af60*/  UIMAD.WIDE.U32 UR6, UR41, UR10, UR6 ;  /* 0x0000000a290672a5 */ /* 0x000fe2000f8e0006 */
[----:B------:R-:W-:Y:S01]  /*af70*/  SHF.R.U64 R36, R36, 0x3, RZ ;  /* 0x0000000324247819 */ /* 0x000fe200000012ff */
[----:B------:R-:W-:Y:S01]  /*af80*/  ULDC.64 UR8, c[0x0][0xaf0] ;  /* 0x0002bc0000087ab9 */ /* 0x000fe20000000a00 */
[----:B------:R-:W1:Y:S01]  /*af90*/  @P1 LDC R49, c[0x0][0xbf0] ;  /* 0x0002fc00ff311b82 */ /* 0x000e620000000800 */
[----:B------:R-:W-:Y:S01]  /*afa0*/  IMAD R44, R3, 0x80, R0 ;  /* 0x00000080032c7824 */ /* 0x000fe200078e0200 */
[----:B------:R-:W-:Y:S01]  /*afb0*/  UIADD3 UR7, UR7, UR4, URZ ;  /* 0x0000000407077290 */ /* 0x000fe2000fffe03f */
[----:B------:R-:W-:Y:S01]  /*afc0*/  SHF.R.U64 R32, R32, 0x3, RZ ;  /* 0x0000000320207819 */ /* 0x000fe200000012ff */
[----:B------:R-:W-:Y:S01]  /*afd0*/  UIMAD UR4, UR37, UR8, URZ ;  /* 0x00000008250472a4 */ /* 0x000fe2000f8e023f */
[----:B------:R-:W-:Y:S01]  /*afe0*/  SHF.R.U64 R4, R6, 0x3, RZ ;  /* 0x0000000306047819 */ /* 0x000fe200000012ff */
[----:B------:R-:W-:Y:S01]  /*aff0*/  IMAD.MOV.U32 R3, RZ, RZ, R44 ;  /* 0x000000ffff037224 */ /* 0x000fe200078e002c */
[----:B------:R-:W-:Y:S01]  /*b000*/  UIMAD.WIDE.U32 UR6, UR36, UR8, UR6 ;  /* 0x00000008240672a5 */ /* 0x000fe2000f8e0006 */
[----:B------:R-:W-:Y:S01]  /*b010*/  SHF.R.U64 R12, R12, 0x3, RZ ;  /* 0x000000030c0c7819 */ /* 0x000fe200000012ff */
[----:B------:R-:W-:Y:S01]  /*b020*/  UIMAD UR4, UR36, UR9, UR4 ;  /* 0x00000009240472a4 */ /* 0x000fe2000f8e0204 */
[----:B------:R-:W-:Y:S01]  /*b030*/  LOP3.LUT R40, R40, R41, RZ, 0x3c, !PT ;  /* 0x0000002928287212 */ /* 0x000fe200078e3cff */
[--C-:B------:R-:W-:Y:S01]  /*b040*/  IMAD.X R41, RZ, RZ, R5.reuse, P6 ;  /* 0x000000ffff297224 */ /* 0x100fe200030e0605 */
[----:B------:R-:W-:Y:S01]  /*b050*/  LOP3.LUT R36, R36, R37, RZ, 0x3c, !PT ;  /* 0x0000002524247212 */ /* 0x000fe200078e3cff */
[--C-:B------:R-:W-:Y:S01]  /*b060*/  IMAD.X R37, RZ, RZ, R5.reuse, P5 ;  /* 0x000000ffff257224 */ /* 0x100fe200028e0605 */
[----:B------:R-:W-:Y:S01]  /*b070*/  LOP3.LUT R32, R32, R33, RZ, 0x3c, !PT ;  /* 0x0000002120207212 */ /* 0x000fe200078e3cff */
[--C-:B------:R-:W-:Y:S01]  /*b080*/  IMAD.X R33, RZ, RZ, R5.reuse, P4 ;  /* 0x000000ffff217224 */ /* 0x100fe200020e0605 */
[----:B------:R-:W-:Y:S01]  /*b090*/  LOP3.LUT R24, R4, R7, RZ, 0x3c, !PT ;  /* 0x0000000704187212 */ /* 0x000fe200078e3cff */
[----:B0-----:R-:W-:Y:S01]  /*b0a0*/  @P1 IMAD.HI.U32 R0, R44, R45, RZ ;  /* 0x0000002d2c001227 */ /* 0x001fe200078e00ff */
[----:B------:R-:W-:Y:S01]  /*b0b0*/  UIADD3 UR4, UR7, UR4, URZ ;  /* 0x0000000407047290 */ /* 0x000fe2000fffe03f */
[----:B------:R-:W-:Y:S01]  /*b0c0*/  LOP3.LUT R12, R12, R15, RZ, 0x3c, !PT ;  /* 0x0000000f0c0c7212 */ /* 0x000fe200078e3cff */
[----:B------:R-:W5:Y:S01]  /*b0d0*/  LD.E.128 R8, desc[UR48][R8.64] ;  /* 0x0000003008087980 */ /* 0x000f62000c101d00 */
[----:B------:R-:W-:Y:S01]  /*b0e0*/  IMAD.MOV.U32 R29, RZ, RZ, R5 ;  /* 0x000000ffff1d7224 */ /* 0x000fe200078e0005 */
[----:B-1----:R-:W-:-:S02]  /*b0f0*/  @P1 SHF.R.U32.HI R3, RZ, R49, R0 ;  /* 0x00000031ff031219 */ /* 0x002fc40000011600 */
[----:B------:R0:W5:Y:S02]  /*b100*/  LD.E.128 R4, desc[UR48][R20.64] ;  /* 0x0000003014047980 */ /* 0x000164000c101d00 */
[--C-:B------:R-:W-:Y:S01]  /*b110*/  SHF.R.S32.HI R0, RZ, 0x1f, R3.reuse ;  /* 0x0000001fff007819 */ /* 0x100fe20000011403 */
[----:B------:R-:W-:Y:S01]  /*b120*/  IMAD.MOV R45, RZ, RZ, -R3 ;  /* 0x000000ffff2d7224 */ /* 0x000fe200078e0a03 */
[----:B------:R-:W5:Y:S04]  /*b130*/  LD.E.128 R28, desc[UR48][R28.64] ;  /* 0x000000301c1c7980 */ /* 0x000f68000c101d00 */
[----:B------:R-:W5:Y:S01]  /*b140*/  LD.E.128 R12, desc[UR48][R12.64] ;  /* 0x000000300c0c7980 */ /* 0x000f62000c101d00 */
[----:B0-----:R-:W-:Y:S02]  /*b150*/  IMAD.U32 R20, RZ, RZ, UR6 ;  /* 0x00000006ff147e24 */ /* 0x001fe4000f8e00ff */
[----:B------:R-:W-:Y:S01]  /*b160*/  IMAD.U32 R21, RZ, RZ, UR7 ;  /* 0x00000007ff157e24 */ /* 0x000fe2000f8e00ff */
[----:B------:R-:W-:Y:S01]  /*b170*/  ULDC.64 UR6, c[0x0][0xae0] ;  /* 0x0002b80000067ab9 */ /* 0x000fe20000000a00 */
[----:B------:R-:W-:Y:S01]  /*b180*/  IMAD R45, R46, R45, R44 ;  /* 0x0000002d2e2d7224 */ /* 0x000fe200078e022c */
        /* <DEDUP_REMOVED lines=40> */
[----:B------:R-:W-:-:S11]  /*b410*/  ISETP.GE.AND P3, PT, R17, UR4, PT ;  /* 0x0000000411007c0c */ /* 0x000fd6000bf66270 */
[CC--:B01----:R-:W-:Y:S02]  /*b420*/  @!P2 LEA R2, P4, R16.reuse, R20.reuse, 0x1 ;  /* 0x000000141002a211 */ /* 0x0c3fe400078808ff */
[C---:B------:R-:W-:Y:S02]  /*b430*/  @!P3 LEA R20, P5, R17.reuse, R20, 0x1 ;  /* 0x000000141114b211 */ /* 0x040fe400078a08ff */
[-C--:B--2---:R-:W-:Y:S02]  /*b440*/  @!P2 LEA.HI.X R3, R16, R0.reuse, R234, 0x1, P4 ;  /* 0x000000001003a211 */ /* 0x084fe400020f0cea */
[----:B------:R-:W-:-:S03]  /*b450*/  @!P3 LEA.HI.X R21, R17, R0, R233, 0x1, P5 ;  /* 0x000000001115b211 */ /* 0x000fc600028f0ce9 */
[----:B-----5:R3:W-:Y:S04]  /*b460*/  @!P2 ST.E.128 desc[UR48][R2.64], R28 ;  /* 0x0000001c0200a985 */ /* 0x0207e8000c101d30 */
[----:B------:R3:W-:Y:S02]  /*b470*/  @!P3 ST.E.128 desc[UR48][R20.64], R40 ;  /* 0x000000281400b985 */ /* 0x0007e4000c101d30 */
.L_x_5931:
[----:B------:R-:W-:Y:S05]  /*b480*/  BSYNC B1 ;  /* 0x0000000000017941 */ /* 0x000fea0003800000 */
.L_x_5930:
[----:B--2---:R2:W4:Y:S01]  /*b490*/  SHFL.IDX PT, R0, R45, 0x1, 0x181f ;  /* 0x00381f002d007f89 */ /* 0x00452200000e0000 */
[----:B------:R-:W-:Y:S03]  /*b4a0*/  BSSY B1, `(.L_x_5932) ;  /* 0x000000c000017945 */ /* 0x000fe60003800000 */
[----:B-1-3--:R2:W1:Y:S01]  /*b4b0*/  SHFL.IDX PT, R20, R44, 0x1, 0x181f ;  /* 0x00381f002c147f89 */ /* 0x00a46200000e0000 */
[----:B------:R-:W-:Y:S05]  /*b4c0*/  @P0 BRA `(.L_x_5933) ;  /* 0x0000000000240947 */ /* 0x000fea0003800000 */
[----:B------:R-:W-:Y:S02]  /*b4d0*/  ULDC UR4, c[0x0][0xac8] ;  /* 0x0002b20000047ab9 */ /* 0x000fe40000000800 */
[----:B------:R-:W-:Y:S02]  /*b4e0*/  ISETP.GE.AND P3, PT, R16, UR4, PT ;  /* 0x0000000410007c0c */ /* 0x000fe4000bf66270 */
[----:B------:R-:W-:-:S11]  /*b4f0*/  ISETP.GE.AND P4, PT, R17, UR4, PT ;  /* 0x0000000411007c0c */ /* 0x000fd6000bf86270 */
[CC--:B01----:R-:W-:Y:S02]  /*b500*/  @!P3 LEA R2, P0, R16.reuse, R20.reuse, 0x1 ;  /* 0x000000141002b211 */ /* 0x0c3fe400078008ff */
[C---:B------:R-:W-:Y:S02]  /*b510*/  @!P4 LEA R20, P2, R17.reuse, R20, 0x1 ;  /* 0x000000141114c211 */ /* 0x040fe400078408ff */
[-C--:B----4-:R-:W-:Y:S02]  /*b520*/  @!P3 LEA.HI.X R3, R16, R0.reuse, R234, 0x1, P0 ;  /* 0x000000001003b211 */ /* 0x090fe400000f0cea */
[----:B------:R-:W-:-:S03]  /*b530*/  @!P4 LEA.HI.X R21, R17, R0, R233, 0x1, P2 ;  /* 0x000000001115c211 */ /* 0x000fc600010f0ce9 */
[----:B-----5:R3:W-:Y:S04]  /*b540*/  @!P3 ST.E.128 desc[UR48][R2.64], R12 ;  /* 0x0000000c0200b985 */ /* 0x0207e8000c101d30 */
[----:B------:R3:W-:Y:S02]  /*b550*/  @!P4 ST.E.128 desc[UR48][R20.64], R36 ;  /* 0x000000241400c985 */ /* 0x0007e4000c101d30 */
.L_x_5933:
[----:B------:R-:W-:Y:S05]  /*b560*/  BSYNC B1 ;  /* 0x0000000000017941 */ /* 0x000fea0003800000 */
.L_x_5932:
[----:B----4-:R4:W0:Y:S01]  /*b570*/  SHFL.IDX PT, R0, R45, 0x2, 0x181f ;  /* 0x00581f002d007f89 */ /* 0x01082200000e0000 */
[----:B------:R-:W-:Y:S03]  /*b580*/  BSSY B1, `(.L_x_5934) ;  /* 0x000000c000017945 */ /* 0x000fe60003800000 */
[----:B---3-5:R4:W3:Y:S01]  /*b590*/  SHFL.IDX PT, R12, R44, 0x2, 0x181f ;  /* 0x00581f002c0c7f89 */ /* 0x0288e200000e0000 */
[----:B------:R-:W-:Y:S05]  /*b5a0*/  @P1 BRA `(.L_x_5935) ;  /* 0x0000000000241947 */ /* 0x000fea0003800000 */
[----:B------:R-:W-:Y:S02]  /*b5b0*/  ULDC UR4, c[0x0][0xac8] ;  /* 0x0002b20000047ab9 */ /* 0x000fe40000000800 */
[----:B------:R-:W-:Y:S02]  /*b5c0*/  ISETP.GE.AND P2, PT, R16, UR4, PT ;  /* 0x0000000410007c0c */ /* 0x000fe4000bf46270 */
[----:B------:R-:W-:-:S11]  /*b5d0*/  ISETP.GE.AND P3, PT, R17, UR4, PT ;  /* 0x0000000411007c0c */ /* 0x000fd6000bf66270 */
[CC--:B0--3--:R-:W-:Y:S02]  /*b5e0*/  @!P2 LEA R2, P0, R16.reuse, R12.reuse, 0x1 ;  /* 0x0000000c1002a211 */ /* 0x0c9fe400078008ff */
[C---:B------:R-:W-:Y:S02]  /*b5f0*/  @!P3 LEA R12, P1, R17.reuse, R12, 0x1 ;  /* 0x0000000c110cb211 */ /* 0x040fe400078208ff */
[-C--:B------:R-:W-:Y:S02]  /*b600*/  @!P2 LEA.HI.X R3, R16, R0.reuse, R234, 0x1, P0 ;  /* 0x000000001003a211 */ /* 0x080fe400000f0cea */
[----:B------:R-:W-:-:S03]  /*b610*/  @!P3 LEA.HI.X R13, R17, R0, R233, 0x1, P1 ;  /* 0x00000000110db211 */ /* 0x000fc600008f0ce9 */
[----:B------:R0:W-:Y:S04]  /*b620*/  @!P2 ST.E.128 desc[UR48][R2.64], R8 ;  /* 0x000000080200a985 */ /* 0x0001e8000c101d30 */
[----:B------:R0:W-:Y:S02]  /*b630*/  @!P3 ST.E.128 desc[UR48][R12.64], R32 ;  /* 0x000000200c00b985 */ /* 0x0001e4000c101d30 */
.L_x_5935:
[----:B------:R-:W-:Y:S05]  /*b640*/  BSYNC B1 ;  /* 0x0000000000017941 */ /* 0x000fea0003800000 */
.L_x_5934:
[----:B0-----:R-:W-:Y:S01]  /*b650*/  VIADD R0, R46, 0x60 ;  /* 0x000000602e007836 */ /* 0x001fe20000000000 */
[----:B--2-4-:R-:W4:Y:S04]  /*b660*/  SHFL.IDX PT, R45, R45, 0x3, 0x181f ;  /* 0x00781f002d2d7f89 */ /* 0x014f2800000e0000 */
[----:B------:R-:W-:Y:S01]  /*b670*/  ISETP.GE.AND P0, PT, R0, R51, PT ;  /* 0x000000330000720c */ /* 0x000fe20003f06270 */
[----:B------:R-:W0:-:S12]  /*b680*/  SHFL.IDX PT, R44, R44, 0x3, 0x181f ;  /* 0x00781f002c2c7f89 */ /* 0x000e1800000e0000 */
[----:B------:R-:W-:Y:S05]  /*b690*/  @P0 BRA `(.L_x_5936) ;  /* 0x0000000c001c0947 */ /* 0x000fea0003800000 */
[----:B------:R-:W-:Y:S02]  /*b6a0*/  ULDC UR4, c[0x0][0xac8] ;  /* 0x0002b20000047ab9 */ /* 0x000fe40000000800 */
[----:B------:R-:W-:-:S13]  /*b6b0*/  ISETP.GE.AND P1, PT, R16, UR4, PT ;  /* 0x0000000410007c0c */ /* 0x000fda000bf26270 */
[----:B0-----:R-:W-:-:S04]  /*b6c0*/  @!P1 LEA R2, P0, R16, R44, 0x1 ;  /* 0x0000002c10029211 */ /* 0x001fc800078008ff */
[----:B----4-:R-:W-:Y:S02]  /*b6d0*/  @!P1 LEA.HI.X R3, R16, R45, R234, 0x1, P0 ;  /* 0x0000002d10039211 */ /* 0x010fe400000f0cea */
[----:B------:R-:W-:-:S03]  /*b6e0*/  ISETP.GE.AND P0, PT, R17, UR4, PT ;  /* 0x0000000411007c0c */ /* 0x000fc6000bf06270 */
[----:B------:R0:W-:Y:S10]  /*b6f0*/  @!P1 ST.E.128 desc[UR48][R2.64], R4 ;  /* 0x0000000402009985 */ /* 0x0001f4000c101d30 */
[----:B------:R-:W-:Y:S05]  /*b700*/  @P0 BRA `(.L_x_5936) ;  /* 0x0000000c00000947 */ /* 0x000fea0003800000 */
[----:B0-----:R-:W-:-:S04]  /*b710*/  LEA R2, P0, R17, R44, 0x1 ;  /* 0x0000002c11027211 */ /* 0x001fc800078008ff */
[----:B------:R-:W-:-:S05]  /*b720*/  LEA.HI.X R3, R17, R45, R233, 0x1, P0 ;  /* 0x0000002d11037211 */ /* 0x000fca00000f0ce9 */
[----:B------:R0:W-:Y:S01]  /*b730*/  ST.E.128 desc[UR48][R2.64], R24 ;  /* 0x0000001802007985 */ /* 0x0001e2000c101d30 */
[----:B------:R-:W-:Y:S05]  /*b740*/  BRA `(.L_x_5936) ;  /* 0x0000000800f07947 */ /* 0x000fea0003800000 */
.L_x_5928:
        /* <DEDUP_REMOVED lines=35> */
.L_x_5937:
        /* <DEDUP_REMOVED lines=46> */
.L_x_5939:
[----:B------:R-:W-:Y:S05]  /*bc60*/  BSYNC B1 ;  /* 0x0000000000017941 */ /* 0x000fea0003800000 */
.L_x_5938:
        /* <DEDUP_REMOVED lines=56> */
[----:B------:R-:W-:-:S11]  /*bff0*/  ISETP.GE.AND P5, PT, R17, UR4, PT ;  /* 0x0000000411007c0c */ /* 0x000fd6000bfa6270 */
[CC--:B-1----:R-:W-:Y:S02]  /*c000*/  @!P4 LEA R8, P2, R16.reuse, R2.reuse, 0x1 ;  /* 0x000000021008c211 */ /* 0x0c2fe400078408ff */
[C---:B------:R-:W-:Y:S02]  /*c010*/  @!P5 LEA R2, P3, R17.reuse, R2, 0x1 ;  /* 0x000000021102d211 */ /* 0x040fe400078608ff */
[-C--:B--2---:R-:W-:Y:S02]  /*c020*/  @!P4 LEA.HI.X R9, R16, R0.reuse, R234, 0x1, P2 ;  /* 0x000000001009c211 */ /* 0x084fe400010f0cea */
[----:B------:R-:W-:-:S03]  /*c030*/  @!P5 LEA.HI.X R3, R17, R0, R233, 0x1, P3 ;  /* 0x000000001103d211 */ /* 0x000fc600018f0ce9 */
[----:B------:R3:W-:Y:S04]  /*c040*/  @!P4 ST.E.128 desc[UR48][R8.64], RZ ;  /* 0x000000ff0800c985 */ /* 0x0007e8000c101d30 */
[----:B------:R3:W-:Y:S02]  /*c050*/  @!P5 ST.E.128 desc[UR48][R2.64], RZ ;  /* 0x000000ff0200d985 */ /* 0x0007e4000c101d30 */
.L_x_5941:
[----:B------:R-:W-:Y:S05]  /*c060*/  BSYNC B1 ;  /* 0x0000000000017941 */ /* 0x000fea0003800000 */
.L_x_5940:
[----:B--2---:R2:W4:Y:S01]  /*c070*/  SHFL.IDX PT, R0, R5, 0x1, 0x181f ;  /* 0x00381f0005007f89 */ /* 0x00452200000e0000 */
[----:B------:R-:W-:Y:S03]  /*c080*/  BSSY B1, `(.L_x_5942) ;  /* 0x000000c000017945 */ /* 0x000fe60003800000 */
[----:B-1-3--:R2:W1:Y:S01]  /*c090*/  SHFL.IDX PT, R2, R4, 0x1, 0x181f ;  /* 0x00381f0004027f89 */ /* 0x00a46200000e0000 */
[----:B------:R-:W-:Y:S05]  /*c0a0*/  @P1 BRA `(.L_x_5943) ;  /* 0x0000000000241947 */ /* 0x000fea0003800000 */
[----:B------:R-:W-:Y:S02]  /*c0b0*/  ULDC UR4, c[0x0][0xac8] ;  /* 0x0002b20000047ab9 */ /* 0x000fe40000000800 */
[----:B------:R-:W-:Y:S02]  /*c0c0*/  ISETP.GE.AND P3, PT, R16, UR4, PT ;  /* 0x0000000410007c0c */ /* 0x000fe4000bf66270 */
[----:B------:R-:W-:-:S11]  /*c0d0*/  ISETP.GE.AND P4, PT, R17, UR4, PT ;  /* 0x0000000411007c0c */ /* 0x000fd6000bf86270 */
[CC--:B-1----:R-:W-:Y:S02]  /*c0e0*/  @!P3 LEA R8, P1, R16.reuse, R2.reuse, 0x1 ;  /* 0x000000021008b211 */ /* 0x0c2fe400078208ff */
[C---:B------:R-:W-:Y:S02]  /*c0f0*/  @!P4 LEA R2, P2, R17.reuse, R2, 0x1 ;  /* 0x000000021102c211 */ /* 0x040fe400078408ff */
[-C--:B----4-:R-:W-:Y:S02]  /*c100*/  @!P3 LEA.HI.X R9, R16, R0.reuse, R234, 0x1, P1 ;  /* 0x000000001009b211 */ /* 0x090fe400008f0cea */
[----:B------:R-:W-:-:S03]  /*c110*/  @!P4 LEA.HI.X R3, R17, R0, R233, 0x1, P2 ;  /* 0x000000001103c211 */ /* 0x000fc600010f0ce9 */
[----:B------:R3:W-:Y:S04]  /*c120*/  @!P3 ST.E.128 desc[UR48][R8.64], RZ ;  /* 0x000000ff0800b985 */ /* 0x0007e8000c101d30 */
[----:B------:R3:W-:Y:S02]  /*c130*/  @!P4 ST.E.128 desc[UR48][R2.64], RZ ;  /* 0x000000ff0200c985 */ /* 0x0007e4000c101d30 */
.L_x_5943:
[----:B------:R-:W-:Y:S05]  /*c140*/  BSYNC B1 ;  /* 0x0000000000017941 */ /* 0x000fea0003800000 */
.L_x_5942:
[----:B----4-:R4:W0:Y:S01]  /*c150*/  SHFL.IDX PT, R0, R5, 0x2, 0x181f ;  /* 0x00581f0005007f89 */ /* 0x01082200000e0000 */
        /* <DEDUP_REMOVED lines=8> */
[-C--:B0-----:R-:W-:Y:S02]  /*c1e0*/  @!P2 LEA.HI.X R9, R16, R0.reuse, R234, 0x1, P0 ;  /* 0x000000001009a211 */ /* 0x081fe400000f0cea */
[----:B------:R-:W-:-:S03]  /*c1f0*/  @!P3 LEA.HI.X R3, R17, R0, R233, 0x1, P1 ;  /* 0x000000001103b211 */ /* 0x000fc600008f0ce9 */
[----:B------:R3:W-:Y:S04]  /*c200*/  @!P2 ST.E.128 desc[UR48][R8.64], RZ ;  /* 0x000000ff0800a985 */ /* 0x0007e8000c101d30 */
[----:B------:R3:W-:Y:S02]  /*c210*/  @!P3 ST.E.128 desc[UR48][R2.64], RZ ;  /* 0x000000ff0200b985 */ /* 0x0007e4000c101d30 */
.L_x_5945:
[----:B------:R-:W-:Y:S05]  /*c220*/  BSYNC B1 ;  /* 0x0000000000017941 */ /* 0x000fea0003800000 */
.L_x_5944:
[----:B0-----:R-:W-:Y:S01]  /*c230*/  VIADD R0, R6, 0x60 ;  /* 0x0000006006007836 */ /* 0x001fe20000000000 */
[----:B--2-4-:R-:W0:Y:S04]  /*c240*/  SHFL.IDX PT, R5, R5, 0x3, 0x181f ;  /* 0x00781f0005057f89 */ /* 0x014e2800000e0000 */
[----:B------:R-:W-:Y:S01]  /*c250*/  ISETP.GE.AND P0, PT, R0, R11, PT ;  /* 0x0000000b0000720c */ /* 0x000fe20003f06270 */
[----:B-1-3--:R1:W2:-:S12]  /*c260*/  SHFL.IDX PT, R2, R4, 0x3, 0x181f ;  /* 0x00781f0004027f89 */ /* 0x00a29800000e0000 */
[----:B-1----:R-:W-:Y:S05]  /*c270*/  @P0 BRA `(.L_x_5936) ;  /* 0x0000000000240947 */ /* 0x002fea0003800000 */
[----:B------:R-:W-:Y:S02]  /*c280*/  ULDC UR4, c[0x0][0xac8] ;  /* 0x0002b20000047ab9 */ /* 0x000fe40000000800 */
[----:B------:R-:W-:Y:S02]  /*c290*/  ISETP.GE.AND P2, PT, R16, UR4, PT ;  /* 0x0000000410007c0c */ /* 0x000fe4000bf46270 */
[----:B------:R-:W-:-:S11]  /*c2a0*/  ISETP.GE.AND P3, PT, R17, UR4, PT ;  /* 0x0000000411007c0c */ /* 0x000fd6000bf66270 */
[CC--:B--2---:R-:W-:Y:S02]  /*c2b0*/  @!P2 LEA R6, P0, R16.reuse, R2.reuse, 0x1 ;  /* 0x000000021006a211 */ /* 0x0c4fe400078008ff */
[C---:B------:R-:W-:Y:S02]  /*c2c0*/  @!P3 LEA R2, P1, R17.reuse, R2, 0x1 ;  /* 0x000000021102b211 */ /* 0x040fe400078208ff */
[-C--:B0-----:R-:W-:Y:S02]  /*c2d0*/  @!P2 LEA.HI.X R7, R16, R5.reuse, R234, 0x1, P0 ;  /* 0x000000051007a211 */ /* 0x081fe400000f0cea */
[----:B------:R-:W-:-:S03]  /*c2e0*/  @!P3 LEA.HI.X R3, R17, R5, R233, 0x1, P1 ;  /* 0x000000051103b211 */ /* 0x000fc600008f0ce9 */
[----:B------:R1:W-:Y:S04]  /*c2f0*/  @!P2 ST.E.128 desc[UR48][R6.64], RZ ;  /* 0x000000ff0600a985 */ /* 0x0003e8000c101d30 */
[----:B------:R1:W-:Y:S02]  /*c300*/  @!P3 ST.E.128 desc[UR48][R2.64], RZ ;  /* 0x000000ff0200b985 */ /* 0x0003e4000c101d30 */
.L_x_5936:
[----:B------:R-:W-:Y:S05]  /*c310*/  BSYNC B0 ;  /* 0x0000000000007941 */ /* 0x000fea0003800000 */
.L_x_5927:
[----:B------:R-:W-:Y:S02]  /*c320*/  ULDC UR4, c[0x0][0xc3c] ;  /* 0x00030f0000047ab9 */ /* 0x000fe40000000800 */
[----:B------:R-:W-:-:S13]  /*c330*/  ISETP.GE.AND P0, PT, R47, UR4, PT ;  /* 0x000000042f007c0c */ /* 0x000fda000bf06270 */
[----:B------:R-:W-:Y:S05]  /*c340*/  @!P0 BRA `(.L_x_5946) ;  /* 0xffffff4800b48947 */ /* 0x000fea000383ffff */
[----:B------:R-:W-:Y:S05]  /*c350*/  EXIT ;  /* 0x000000000000794d */ /* 0x000fea0003800000 */
.L_x_5901:
        /* <DEDUP_REMOVED lines=22> */
.L_x_5947:
        /* <DEDUP_REMOVED lines=41> */
.L_x_5953:
        /* <DEDUP_REMOVED lines=14> */
.L_x_5952:
[----:B------:R-:W-:Y:S05]  /*c830*/  BSYNC B0 ;  /* 0x0000000000007941 */ /* 0x000fea0003800000 */
.L_x_5951:
        /* <DEDUP_REMOVED lines=22> */
.L_x_5949:
        /* <DEDUP_REMOVED lines=17> */
.L_x_5954:
        /* <DEDUP_REMOVED lines=28> */
.L_x_5950:
[----:B------:R0:W-:Y:S01]  /*cc70*/  STL [R1+0x10], R4 ;  /* 0x0000100401007387 */ /* 0x0001e20000100800 */
[----:B------:R-:W-:-:S03]  /*cc80*/  UMOV UR36, URZ ;  /* 0x0000003f00247c82 */ /* 0x000fc60008000000 */
[----:B------:R0:W-:Y:S02]  /*cc90*/  STL [R1+0x14], RZ ;  /* 0x000014ff01007387 */ /* 0x0001e40000100800 */
.L_x_5955:
        /* <DEDUP_REMOVED lines=11> */
.L_x_5948:
[----:B--2---:R-:W-:Y:S01]  /*cd50*/  IMAD.MOV.U32 R0, RZ, RZ, 0x1 ;  /* 0x00000001ff007424 */ /* 0x004fe200078e00ff */
[----:B------:R-:W-:Y:S01]  /*cd60*/  ULDC UR4, c[0x0][0xc3c] ;  /* 0x00030f0000047ab9 */ /* 0x000fe20000000800 */
[----:B------:R2:W-:Y:S01]  /*cd70*/  STL [R1+0x2c], RZ ;  /* 0x00002cff01007387 */ /* 0x0005e20000100800 */
[----:B------:R-:W-:-:S03]  /*cd80*/  UISETP.GE.AND UP0, UPT, UR45, UR4, UPT ;  /* 0x000000042d00728c */ /* 0x000fc6000bf06270 */
[----:B------:R2:W-:Y:S03]  /*cd90*/  STL [R1+0x4], R0 ;  /* 0x0000040001007387 */ /* 0x0005e60000100800 */
[----:B------:R-:W-:Y:S01]  /*cda0*/  PLOP3.LUT P0, PT, PT, PT, UP0, 0x80, 0x0 ;  /* 0x000000000000781c */ /* 0x000fe20003f0f008 */
[----:B------:R2:W-:-:S12]  /*cdb0*/  STL [R1], RZ ;  /* 0x000000ff01007387 */ /* 0x0005d80000100800 */
        /* <DEDUP_REMOVED lines=13> */
[C---:B------:R-:W-:Y:S01]  /*ce90*/  IMAD.SHL.U32 R5, R6.reuse, 0x4, RZ ;  /* 0x0000000406057824 */ /* 0x040fe200078e00ff */
[----:B------:R-:W-:Y:S01]  /*cea0*/  SHF.R.U32.HI R3, RZ, 0x5, R4 ;  /* 0x00000005ff037819 */ /* 0x000fe20000011604 */
[----:B------:R-:W-:Y:S01]  /*ceb0*/  IMAD.SHL.U32 R19, R6, 0x80, RZ ;  /* 0x0000008006137824 */ /* 0x000fe200078e00ff */
[----:B0-----:R-:W-:-:S04]  /*cec0*/  LOP3.LUT R2, R0, 0x80, RZ, 0xc0, !PT ;  /* 0x0000008000027812 */ /* 0x001fc800078ec0ff */
[----:B------:R-:W-:-:S04]  /*ced0*/  LOP3.LUT R2, R2, 0x10, R6, 0xf8, !PT ;  /* 0x0000001002027812 */ /* 0x000fc800078ef806 */
[----:B------:R-:W-:Y:S02]  /*cee0*/  LOP3.LUT R5, R2, 0x10, R5, 0x78, !PT ;  /* 0x0000001002057812 */ /* 0x000fe400078e7805 */
[C---:B------:R-:W-:Y:S02]  /*cef0*/  LOP3.LUT R2, R0.reuse, 0x60, RZ, 0xc0, !PT ;  /* 0x0000006000027812 */ /* 0x040fe400078ec0ff */
[----:B------:R-:W-:-:S03]  /*cf00*/  LOP3.LUT R0, R0, 0x100, RZ, 0xc0, !PT ;  /* 0x0000010000007812 */ /* 0x000fc600078ec0ff */
[----:B------:R-:W-:-:S05]  /*cf10*/  IMAD R2, R3, 0x200, R2 ;  /* 0x0000020003027824 */ /* 0x000fca00078e0202 */
[----:B------:R-:W-:Y:S02]  /*cf20*/  IADD3 R2, R5, R2, R0 ;  /* 0x0000000205027210 */ /* 0x000fe40007ffe000 */
[----:B------:R-:W-:-:S03]  /*cf30*/  LOP3.LUT R0, R19, 0x380, RZ, 0xc0, !PT ;  /* 0x0000038013007812 */ /* 0x000fc600078ec0ff */
[----:B------:R0:W-:Y:S02]  /*cf40*/  STL [R1+0x20], R2 ;  /* 0x0000200201007387 */ /* 0x0001e40000100800 */
[----:B------:R-:W-:Y:S02]  /*cf50*/  IMAD R3, R3, 0x10, R0 ;  /* 0x0000001003037824 */ /* 0x000fe400078e0200 */
[----:B------:R-:W-:-:S05]  /*cf60*/  IMAD.SHL.U32 R0, R6, 0x10, RZ ;  /* 0x0000001006007824 */ /* 0x000fca00078e00ff */
[----:B0-----:R-:W-:Y:S01]  /*cf70*/  LOP3.LUT R2, R3, 0x70, R0, 0x78, !PT ;  /* 0x0000007003027812 */ /* 0x001fe200078e7800 */
[----:B------:R-:W-:-:S03]  /*cf80*/  IMAD.SHL.U32 R3, R6, 0x2, RZ ;  /* 0x0000000206037824 */ /* 0x000fc600078e00ff */
[----:B------:R-:W-:Y:S02]  /*cf90*/  LOP3.LUT R19, R2, 0xc00, R19, 0xf8, !PT ;  /* 0x00000c0002137812 */ /* 0x000fe400078ef813 */
[----:B------:R-:W-:-:S04]  /*cfa0*/  LOP3.LUT R2, R0, 0x3f0, RZ, 0xc0, !PT ;  /* 0x000003f000027812 */ /* 0x000fc800078ec0ff */
[----:B------:R-:W-:Y:S01]  /*cfb0*/  LOP3.LUT R3, R2, 0x70, R3, 0x78, !PT ;  /* 0x0000007002037812 */ /* 0x000fe200078e7803 */
[----:B------:R-:W-:Y:S01]  /*cfc0*/  IMAD.SHL.U32 R2, R4, 0x10, RZ ;  /* 0x0000001004027824 */ /* 0x000fe200078e00ff */
[----:B------:R-:W-:-:S04]  /*cfd0*/  SHF.R.U32.HI R4, RZ, 0x3, R4 ;  /* 0x00000003ff047819 */ /* 0x000fc80000011604 */
[----:B------:R-:W-:Y:S01]  /*cfe0*/  LOP3.LUT R2, R3, 0x400, R2, 0xf8, !PT ;  /* 0x0000040003027812 */ /* 0x000fe200078ef802 */
[----:B------:R-:W-:Y:S01]  /*cff0*/  IMAD.MOV.U32 R3, RZ, RZ, 0x40 ;  /* 0x00000040ff037424 */ /* 0x000fe200078e00ff */
[----:B------:R-:W-:Y:S01]  /*d000*/  LOP3.LUT R4, R4, 0x70, R0, 0xf8, !PT ;  /* 0x0000007004047812 */ /* 0x000fe200078ef800 */
[----:B------:R-:W-:Y:S02]  /*d010*/  IMAD.MOV.U32 R0, RZ, RZ, 0x1 ;  /* 0x00000001ff007424 */ /* 0x000fe400078e00ff */
[----:B------:R-:W-:Y:S01]  /*d020*/  IMAD.IADD R2, R17, 0x1, R2 ;  /* 0x0000000111027824 */ /* 0x000fe200078e0202 */
[----:B------:R-:W-:-:S05]  /*d030*/  SEL R3, R3, 0xffffffc0, !P0 ;  /* 0xffffffc003037807 */ /* 0x000fca0004000000 */
[----:B------:R-:W-:Y:S04]  /*d040*/  STL [R1+0x30], R3 ;  /* 0x0000300301007387 */ /* 0x000fe80000100800 */
[----:B------:R-:W-:Y:S04]  /*d050*/  STL [R1+0x28], R2 ;  /* 0x0000280201007387 */ /* 0x000fe80000100800 */
[----:B------:R-:W-:Y:S04]  /*d060*/  STL [R1], RZ ;  /* 0x000000ff01007387 */ /* 0x000fe80000100800 */
[----:B------:R0:W-:Y:S04]  /*d070*/  STL [R1+0x4], R0 ;  /* 0x0000040001007387 */ /* 0x0001e80000100800 */
[----:B------:R1:W-:Y:S01]  /*d080*/  STL [R1+0x2c], RZ ;  /* 0x00002cff01007387 */ /* 0x0003e20000100800 */
[----:B0-----:R-:W-:-:S05]  /*d090*/  IMAD.IADD R0, R3, 0x1, R19 ;  /* 0x0000000103007824 */ /* 0x001fca00078e0213 */
[----:B------:R1:W-:Y:S02]  /*d0a0*/  STL [R1+0x24], R0 ;  /* 0x0000240001007387 */ /* 0x0003e40000100800 */
.L_x_6023:
        /* <DEDUP_REMOVED lines=42> */
[----:B------:R-:W-:-:S04]  /*d350*/  IMAD.U32 R5, RZ, RZ, UR7 ;  /* 0x00000007ff057e24 */ /* 0x000fc8000f8e00ff */
[----:B-1----:R0:W5:Y:S04]  /*d360*/  @P0 LDG.E R0, desc[UR48][R2.64] ;  /* 0x0000003002000981 */ /* 0x002168000c1e1900 */
        /* <DEDUP_REMOVED lines=8> */
.L_x_5957:
        /* <DEDUP_REMOVED lines=25> */
.L_x_5958:
[----:B------:R-:W-:Y:S05]  /*d580*/  @!P1 BRA `(.L_x_5959) ;  /* 0x0000000000149947 */ /* 0x000fea0003800000 */
[----:B------:R-:W2:Y:S04]  /*d590*/  LDG.E R0, desc[UR48][R4.64] ;  /* 0x0000003004007981 */ /* 0x000ea8000c1e1900 */
[----:B------:R-:W3:Y:S01]  /*d5a0*/  LDG.E R4, desc[UR48][R4.64+0x4] ;  /* 0x0000043004047981 */ /* 0x000ee2000c1e1900 */
[----:B--2---:R-:W-:Y:S02]  /*d5b0*/  R2UR UR5, R0 ;  /* 0x00000000000572ca */ /* 0x004fe400000e0000 */
[----:B---3--:R-:W-:-:S13]  /*d5c0*/  R2UR UR4, R4 ;  /* 0x00000000040472ca */ /* 0x008fda00000e0000 */
[----:B------:R-:W-:-:S12]  /*d5d0*/  UIADD3 UR4, -UR5, UR4, URZ ;  /* 0x0000000405047290 */ /* 0x000fd8000fffe13f */
.L_x_5959:
[----:B------:R-:W-:Y:S01]  /*d5e0*/  UIADD3 UR41, -UR41, UR4, URZ ;  /* 0x0000000429297290 */ /* 0x000fe2000fffe13f */
[----:B------:R-:W-:Y:S02]  /*d5f0*/  BSSY B7, `(.L_x_5960) ;  /* 0x0000345000077945 */ /* 0x000fe40003800000 */
[----:B------:R-:W-:Y:S01]  /*d600*/  UMOV UR4, URZ ;  /* 0x0000003f00047c82 */ /* 0x000fe20008000000 */
[----:B------:R-:W-:Y:S02]  /*d610*/  UIADD3 UR5, UR41, 0xdf, URZ ;  /* 0x000000df29057890 */ /* 0x000fe4000fffe03f */
[----:B------:R-:W-:Y:S02]  /*d620*/  ISETP.LT.AND P0, PT, RZ, UR41, PT ;  /* 0x00000029ff007c0c */ /* 0x000fe4000bf01270 */
[----:B------:R-:W-:-:S04]  /*d630*/  UIMAD.WIDE UR4, UR5, -0x6db6db6d, UR4 ;  /* 0x92492493050478a5 */ /* 0x000fc8000f8e0204 */
[----:B------:R-:W-:-:S04]  /*d640*/  USHF.R.U32.HI UR40, URZ, 0x1f, UR5 ;  /* 0x0000001f3f287899 */ /* 0x000fc80008011605 */
[----:B------:R-:W-:-:S03]  /*d650*/  ULEA.HI.SX32 UR40, UR5, UR40, 0x19 ;  /* 0x0000002805287291 */ /* 0x000fc6000f8fca3f */
[----:B------:R-:W-:Y:S09]  /*d660*/  @P0 BRA `(.L_x_5961) ;  /* 0x0000000000480947 */ /* 0x000ff20003800000 */
        /* <DEDUP_REMOVED lines=18> */
.L_x_5961:
        /* <DEDUP_REMOVED lines=20> */
.L_x_5964:
[----:B------:R-:W-:Y:S05]  /*d8d0*/  BSYNC B6 ;  /* 0x0000000000067941 */ /* 0x000fea0003800000 */
.L_x_5963:
        /* <DEDUP_REMOVED lines=24> */
.L_x_5966:
[----:B------:R-:W-:Y:S05]  /*da60*/  BSYNC B6 ;  /* 0x0000000000067941 */ /* 0x000fea0003800000 */
.L_x_5965:
        /* <DEDUP_REMOVED lines=21> */
.L_x_5968:
[----:B------:R-:W-:Y:S05]  /*dbc0*/  BSYNC B6 ;  /* 0x0000000000067941 */ /* 0x000fea0003800000 */
.L_x_5967:
        /* <DEDUP_REMOVED lines=19> */
.L_x_5970:
[----:B------:R-:W-:Y:S05]  /*dd00*/  BSYNC B6 ;  /* 0x0000000000067941 */ /* 0x000fea0003800000 */
.L_x_5969:
        /* <DEDUP_REMOVED lines=24> */
.L_x_6042:
[----:B0-----:R-:W3:Y:S01]  /*de90*/  LDL.LU R0, [R1+0xc] ;  /* 0x00000c0001007983 */ /* 0x001ee20000300800 */
[----:B------:R-:W-:Y:S02]  /*dea0*/  PLOP3.LUT P1, PT, PT, PT, PT, 0x8, 0x0 ;  /* 0x000000000000781c */ /* 0x000fe40003f2e170 */
[----:B-1----:R-:W-:Y:S02]  /*deb0*/  ISETP.NE.AND P0, PT, R14, RZ, PT ;  /* 0x000000ff0e00720c */ /* 0x002fe40003f05270 */
        /* <DEDUP_REMOVED lines=9> */
.L_x_6045:
        /* <DEDUP_REMOVED lines=21> */
.L_x_5974:
[----:B0-----:R-:W3:Y:S04]  /*e0a0*/  LDL R3, [R1] ;  /* 0x0000000001037983 */ /* 0x001ee80000100800 */
        /* <DEDUP_REMOVED lines=8> */
.L_x_6046:
        /* <DEDUP_REMOVED lines=8> */
.L_x_5976:
[----:B------:R-:W2:Y:S01]  /*e1b0*/  LDL R5, [R1] ;  /* 0x0000000001057983 */ /* 0x000ea20000100800 */
        /* <DEDUP_REMOVED lines=9> */
[----:B------:R-:W-:-:S04]  /*e250*/  UMOV UR34, URZ ;  /* 0x0000003f00227c82 */ /* 0x000fc80008000000 */
[----:B------:R-:W-:Y:S01]  /*e260*/  UIADD3 UR33, UR33, 0x2e870, URZ ;  /* 0x0002e87021217890 */ /* 0x000fe2000fffe03f */
[----:B--2---:R-:W-:-:S05]  /*e270*/  IMAD R4, R5, 0x7000, R17 ;  /* 0x0000700005047824 */ /* 0x004fca00078e0211 */
[----:B------:R-:W-:-:S13]  /*e280*/  R2UR UR32, R4 ;  /* 0x00000000042072ca */ /* 0x000fda00000e0000 */
[----:B------:R-:W-:-:S09]  /*e290*/  UIADD3 UR32, UR32, 0xe400, URZ ;  /* 0x0000e40020207890 */ /* 0x000fd2000fffe03f */
[----:B------:R1:W-:Y:S01]  /*e2a0*/  UTMALDG.4D [UR32], [UR4], desc[UR6] ;  /* 0x00000620040075b4 */ /* 0x0003e20008019000 */
[----:B------:R-:W2:Y:S02]  /*e2b0*/  SYNCS.PHASECHK.TRANS64.TRYWAIT P0, [R3+URZ+0x2e840], R2 ;  /* 0x02e84002030075a7 */ /* 0x000ea4000800017f */
[----:B-12---:R-:W-:Y:S05]  /*e2c0*/  @!P0 BRA `(.L_x_5977) ;  /* 0x0000003800388947 */ /* 0x006fea0003800000 */
.L_x_6047:
        /* <DEDUP_REMOVED lines=8> */
.L_x_5978:
        /* <DEDUP_REMOVED lines=19> */
.L_x_5972:
        /* <DEDUP_REMOVED lines=34> */
.L_x_5980:
[----:B------:R-:W-:Y:S05]  /*e6a0*/  BSYNC B6 ;  /* 0x0000000000067941 */ /* 0x000fea0003800000 */
.L_x_5979:
[----:B------:R-:W3:Y:S01]  /*e6b0*/  LDL.LU R4, [R1+0x14] ;  /* 0x0000140001047983 */ /* 0x000ee20000300800 */
[----:B------:R-:W0:Y:S01]  /*e6c0*/  LDC R6, c[0x0][0x448] ;  /* 0x00011200ff067b82 */ /* 0x000e220000000800 */
[----:B------:R-:W-:Y:S02]  /*e6d0*/  ULDC.64 UR8, c[0x0][0x2d8] ;  /* 0x0000b60000087ab9 */ /* 0x000fe40000000a00 */
[----:B--2---:R1:W5:Y:S01]  /*e6e0*/  LDL R8, [R1+0x28] ;  /* 0x0000280001087983 */ /* 0x0043620000100800 */
[----:B------:R-:W2:Y:S01]  /*e6f0*/  S2R R2, SR_TID.X ;  /* 0x0000000000027919 */ /* 0x000ea20000002100 */
[----:B------:R-:W4:Y:S01]  /*e700*/  S2R R0, SR_TID.X ;  /* 0x0000000000007919 */ /* 0x000f220000002100 */
[----:B0-----:R-:W-:Y:S02]  /*e710*/  ISETP.NE.AND P0, PT, R6, 0x1, PT ;  /* 0x000000010600780c */ /* 0x001fe40003f05270 */
[----:B--2---:R-:W-:-:S04]  /*e720*/  LOP3.LUT R2, R2, 0x7f, RZ, 0xc0, !PT ;  /* 0x0000007f02027812 */ /* 0x004fc800078ec0ff */
[----:B------:R-:W-:Y:S01]  /*e730*/  SHF.R.U32.HI R2, RZ, 0x3, R2 ;  /* 0x00000003ff027819 */ /* 0x000fe20000011602 */
[----:B----4-:R-:W-:-:S06]  /*e740*/  IMAD.SHL.U32 R3, R0, 0x10, RZ ;  /* 0x0000001000037824 */ /* 0x010fcc00078e00ff */
[----:B------:R-:W0:Y:S01]  /*e750*/  @P0 LDC R0, c[0x0][0x450] ;  /* 0x00011400ff000b82 */ /* 0x000e220000000800 */
[----:B------:R-:W-:-:S07]  /*e760*/  LOP3.LUT R3, R2, 0x70, R3, 0xf8, !PT ;  /* 0x0000007002037812 */ /* 0x000fce00078ef803 */
[----:B------:R-:W2:Y:S01]  /*e770*/  @P0 LDC R2, c[0x0][0x44c] ;  /* 0x00011300ff020b82 */ /* 0x000ea20000000800 */
[----:B------:R-:W-:Y:S01]  /*e780*/  UIMAD UR6, UR37, UR8, URZ ;  /* 0x00000008250672a4 */ /* 0x000fe2000f8e023f */
[----:B------:R-:W-:Y:S01]  /*e790*/  UMOV UR50, UR56 ;  /* 0x0000003800327c82 */ /* 0x000fe20008000000 */
[----:B------:R-:W4:Y:S01]  /*e7a0*/  S2R R7, SR_TID.X ;  /* 0x0000000000077919 */ /* 0x000f220000002100 */
        /* <DEDUP_REMOVED lines=9> */
[----:B----4-:R-:W-:-:S05]  /*e840*/  IMAD.SHL.U32 R9, R7, 0x10, RZ ;  /* 0x0000001007097824 */ /* 0x010fca00078e00ff */
[----:B------:R-:W-:Y:S02]  /*e850*/  LOP3.LUT R9, R9, 0x70, RZ, 0xc0, !PT ;  /* 0x0000007009097812 */ /* 0x000fe400078ec0ff */
[----:B------:R-:W-:-:S04]  /*e860*/  LOP3.LUT R7, R7, 0x7f, RZ, 0xc0, !PT ;  /* 0x0000007f07077812 */ /* 0x000fc800078ec0ff */
[----:B------:R-:W-:Y:S01]  /*e870*/  SHF.R.U32.HI R10, RZ, 0x3, R7 ;  /* 0x00000003ff0a7819 */ /* 0x000fe20000011607 */
        /* <DEDUP_REMOVED lines=20> */
[----:B------:R-:W-:-:S03]  /*e9c0*/  ULDC UR4, c[0x0][0x2b8] ;  /* 0x0000ae0000047ab9 */ /* 0x000fc60000000800 */
[----:B------:R-:W-:Y:S02]  /*e9d0*/  IADD3.X R2, R3, UR5, R4, P0, !PT ;  /* 0x0000000503027c10 */ /* 0x000fe400087fe404 */
[----:B------:R-:W-:Y:S01]  /*e9e0*/  ISETP.GE.AND P0, PT, R9, UR4, PT ;  /* 0x0000000409007c0c */ /* 0x000fe2000bf06270 */
[----:B------:R-:W-:-:S03]  /*e9f0*/  UMOV UR4, 0xffffffff ;  /* 0xffffffff00047882 */ /* 0x000fc60000000000 */
[----:B-1----:R-:W-:Y:S09]  /*ea00*/  BRA.DIV UR4, `(.L_x_5981) ;  /* 0x00000032047c7947 */ /* 0x002ff2000b800000 */
[----:B------:R-:W0:Y:S01]  /*ea10*/  SHFL.IDX PT, R7, R0, RZ, 0x181f ;  /* 0x00181fff00077589 */ /* 0x000e2200000e0000 */
[----:B------:R-:W-:Y:S02]  /*ea20*/  IMAD R4, R18, R6, RZ ;  /* 0x0000000612047224 */ /* 0x000fe400078e02ff */
[----:B------:R-:W-:Y:S01]  /*ea30*/  IMAD.IADD R3, R10, 0x1, R5 ;  /* 0x000000010a037824 */ /* 0x000fe200078e0205 */
[----:B------:R-:W1:Y:S03]  /*ea40*/  SHFL.IDX PT, R6, R2, RZ, 0x181f ;  /* 0x00181fff02067589 */ /* 0x000e6600000e0000 */
[C---:B------:R-:W-:Y:S01]  /*ea50*/  VIADD R5, R3.reuse, 0x10 ;  /* 0x0000001003057836 */ /* 0x040fe20000000000 */
[----:B------:R-:W-:-:S13]  /*ea60*/  ISETP.GE.AND P1, PT, R3, R4, PT ;  /* 0x000000040300720c */ /* 0x000fda0003f26270 */
[----:B0-----:R-:W-:-:S05]  /*ea70*/  @!P1 IADD3 R7, P2, R9, R7, RZ ;  /* 0x0000000709079210 */ /* 0x001fca0007f5e0ff */
[----:B-1----:R-:W-:-:S05]  /*ea80*/  @!P1 IMAD.X R6, RZ, RZ, R6, P2 ;  /* 0x000000ffff069224 */ /* 0x002fca00010e0606 */
[----:B------:R-:W-:-:S04]  /*ea90*/  @!P1 LOP3.LUT R7, R7, R6, RZ, 0x3c, !PT ;  /* 0x0000000607079212 */ /* 0x000fc800078e3cff */
[----:B------:R-:W-:-:S04]  /*eaa0*/  @!P1 LOP3.LUT R6, R7, R6, RZ, 0x3c, !PT ;  /* 0x0000000607069212 */ /* 0x000fc800078e3cff */
[----:B------:R-:W-:-:S05]  /*eab0*/  @!P1 LOP3.LUT R7, R7, R6, RZ, 0x3c, !PT ;  /* 0x0000000607079212 */ /* 0x000fca00078e3cff */
[----:B------:R-:W-:Y:S01]  /*eac0*/  @!PT LDS RZ, [RZ] ;  /* 0x00000000fffff984 */ /* 0x000fe20000000800 */
[----:B-----5:R0:W-:Y:S01]  /*ead0*/  @!P1 LDGSTS.E.BYPASS.LTC128B.128 [R8+0x1c400], desc[UR48][R6.64], !P0 ;  /* 0x1c40000006089fae */ /* 0x0201e2000c101d70 */
[----:B------:R-:W-:-:S03]  /*eae0*/  ISETP.GE.AND P1, PT, R5, R4, PT ;  /* 0x000000040500720c */ /* 0x000fc60003f26270 */
[----:B------:R-:W-:Y:S04]  /*eaf0*/  SHFL.IDX PT, R5, R2, 0x1, 0x181f ;  /* 0x00381f0002057f89 */ /* 0x000fe800000e0000 */
[----:B0-----:R-:W0:Y:S06]  /*eb00*/  SHFL.IDX PT, R6, R0, 0x1, 0x181f ;  /* 0x00381f0000067f89 */ /* 0x001e2c00000e0000 */
        /* <DEDUP_REMOVED lines=39> */
[----:B0-----:R-:W0:Y:S04]  /*ed80*/  SHFL.IDX PT, R6, R0, 0x6, 0x181f ;  /* 0x00d81f0000067f89 */ /* 0x001e2800000e0000 */
[----:B------:R-:W1:Y:S03]  /*ed90*/  SHFL.IDX PT, R0, R0, 0x7, 0x181f ;  /* 0x00f81f0000007f89 */ /* 0x000e6600000e0000 */
[----:B0-----:R-:W-:-:S05]  /*eda0*/  @!P1 IADD3 R6, P2, R9, R6, RZ ;  /* 0x0000000609069210 */ /* 0x001fca0007f5e0ff */
[----:B------:R-:W-:-:S04]  /*edb0*/  @!P1 IMAD.X R5, RZ, RZ, R5, P2 ;  /* 0x000000ffff059224 */ /* 0x000fc800010e0605 */
[----:B------:R-:W-:Y:S02]  /*edc0*/  @!P1 IMAD.MOV.U32 R7, RZ, RZ, R5 ;  /* 0x000000ffff079224 */ /* 0x000fe400078e0005 */
[----:B------:R0:W2:Y:S04]  /*edd0*/  SHFL.IDX PT, R5, R2, 0x7, 0x181f ;  /* 0x00f81f0002057f89 */ /* 0x0000a800000e0000 */
[----:B-1----:R0:W-:Y:S02]  /*ede0*/  @!P1 LDGSTS.E.BYPASS.LTC128B.128 [R8+0x1f400], desc[UR48][R6.64], !P0 ;  /* 0x1f40000006089fae */ /* 0x0021e4000c101d70 */
.L_x_6064:
[----:B------:R-:W-:-:S05]  /*edf0*/  VIADD R3, R3, 0x70 ;  /* 0x0000007003037836 */ /* 0x000fca0000000000 */
[----:B------:R-:W-:-:S13]  /*ee00*/  ISETP.GE.AND P1, PT, R3, R4, PT ;  /* 0x000000040300720c */ /* 0x000fda0003f26270 */
[----:B0-----:R-:W-:-:S05]  /*ee10*/  @!P1 IADD3 R2, P2, R9, R0, RZ ;  /* 0x0000000009029210 */ /* 0x001fca0007f5e0ff */
[----:B--2---:R-:W-:-:S05]  /*ee20*/  @!P1 IMAD.X R3, RZ, RZ, R5, P2 ;  /* 0x000000ffff039224 */ /* 0x004fca00010e0605 */
[----:B------:R-:W-:Y:S01]  /*ee30*/  @!PT LDS RZ, [RZ] ;  /* 0x00000000fffff984 */ /* 0x000fe20000000800 */
[----:B------:R-:W-:Y:S01]  /*ee40*/  @!PT LDS RZ, [RZ] ;  /* 0x00000000fffff984 */ /* 0x000fe20000000800 */
[----:B------:R-:W-:Y:S01]  /*ee50*/  @!PT LDS RZ, [RZ] ;  /* 0x00000000fffff984 */ /* 0x000fe20000000800 */
[----:B------:R0:W-:Y:S01]  /*ee60*/  @!P1 LDGSTS.E.BYPASS.LTC128B.128 [R8+0x1fc00], desc[UR48][R2.64], !P0 ;  /* 0x1fc0000002089fae */ /* 0x0001e2000c101d70 */
[----:B------:R-:W-:Y:S01]  /*ee70*/  PLOP3.LUT P0, PT, PT, PT, PT, 0x80, 0x0 ;  /* 0x000000000000781c */ /* 0x000fe20003f0f070 */
[----:B------:R-:W-:-:S12]  /*ee80*/  NOP ;  /* 0x0000000000007918 */ /* 0x000fd80000000000 */
.L_x_5982:
[----:B------:R-:W-:Y:S02]  /*ee90*/  PLOP3.LUT P1, PT, P1, P0, PT, 0xa2, 0x0 ;  /* 0x000000000000781c */ /* 0x000fe40000f21472 */
[----:B------:R-:W-:-:S08]  /*eea0*/  @P0 R2UR P1, UR4, R17 ;  /* 0x00000000110402ca */ /* 0x000fd00000020000 */
[----:B------:R-:W-:-:S05]  /*eeb0*/  @P0 PLOP3.LUT P0, PT, P1, PT, PT, 0x80, 0x0 ;  /* 0x000000000000081c */ /* 0x000fca0000f0f070 */
[----:B------:R-:W-:Y:S01]  /*eec0*/  @!P1 SYNCS.ARRIVE.TRANS64.RED.A0T1 RZ, [UR4+0x2e800], RZ ;  /* 0x02e800ffffff99a7 */ /* 0x000fe20008200404 */
[----:B------:R-:W-:Y:S07]  /*eed0*/  @!P1 ARRIVES.LDGSTSBAR.64.TRANSCNT [UR4+0x2e800] ;  /* 0x02e80000ff0099b0 */ /* 0x000fee0008000a84 */
[----:B------:R-:W-:Y:S05]  /*eee0*/  @P0 BRA.U.ANY `(.L_x_5982) ;  /* 0xfffffffd00e80947 */ /* 0x000fea000393ffff */
[----:B0-----:R-:W2:Y:S02]  /*eef0*/  LDL.LU R2, [R1+0x2c] ;  /* 0x00002c0001027983 */ /* 0x001ea40000300800 */
        /* <DEDUP_REMOVED lines=11> */
.L_x_6065:
[----:B------:R-:W-:Y:S05]  /*efb0*/  BSYNC B0 ;  /* 0x0000000000007941 */ /* 0x000fea0003800000 */
.L_x_5983:
[----:B------:R-:W-:-:S06]  /*efc0*/  UISETP.GE.AND UP0, UPT, UR41, 0xe1, UPT ;  /* 0x000000e12900788c */ /* 0x000fcc000bf06270 */
[----:B------:R-:W-:-:S13]  /*efd0*/  PLOP3.LUT P0, PT, PT, PT, UP0, 0x80, 0x0 ;  /* 0x000000000000781c */ /* 0x000fda0003f0f008 */
[----:B------:R-:W-:Y:S05]  /*efe0*/  @!P0 BRA `(.L_x_5985) ;  /* 0x00000010002c8947 */ /* 0x000fea0003800000 */
[----:B0-----:R0:W5:Y:S01]  /*eff0*/  LDL.LU R0, [R1+0x4] ;  /* 0x0000040001007983 */ /* 0x0011620000300800 */
[----:B------:R-:W-:-:S03]  /*f000*/  UIADD3 UR4, UR40, -0x2, URZ ;  /* 0xfffffffe28047890 */ /* 0x000fc6000fffe03f */
[----:B------:R0:W5:Y:S03]  /*f010*/  LDL.LU R6, [R1] ;  /* 0x0000000001067983 */ /* 0x0001660000300800 */
[----:B------:R-:W-:-:S07]  /*f020*/  IMAD.U32 R18, RZ, RZ, UR4 ;  /* 0x00000004ff127e24 */ /* 0x000fce000f8e00ff */
.L_x_6005:
[----:B------:R-:W2:Y:S01]  /*f030*/  LDL R2, [R1+0xc] ;  /* 0x00000c0001027983 */ /* 0x000ea20000100800 */
[----:B-----5:R-:W-:Y:S01]  /*f040*/  VIADD R3, R6, 0x1 ;  /* 0x0000000106037836 */ /* 0x020fe20000000000 */
[----:B------:R-:W-:Y:S05]  /*f050*/  YIELD ;  /* 0x0000000000007946 */ /* 0x000fea0003800000 */
[C---:B------:R-:W-:Y:S01]  /*f060*/  ISETP.NE.AND P0, PT, R3.reuse, 0x2, PT ;  /* 0x000000020300780c */ /* 0x040fe20003f05270 */
[----:B------:R-:W-:Y:S03]  /*f070*/  BSSY B0, `(.L_x_5986) ;  /* 0x000006c000007945 */ /* 0x000fe60003800000 */
[----:B------:R-:W-:-:S02]  /*f080*/  SEL R9, R3, RZ, P0 ;  /* 0x000000ff03097207 */ /* 0x000fc40000000000 */
[----:B--2---:R-:W-:Y:S02]  /*f090*/  LOP3.LUT P1, RZ, R2, 0x1, RZ, 0xc0, !PT ;  /* 0x0000000102ff7812 */ /* 0x004fe4000782c0ff */
[----:B------:R-:W-:-:S04]  /*f0a0*/  SEL R2, RZ, 0x1, P0 ;  /* 0x00000001ff027807 */ /* 0x000fc80000000000 */
[----:B------:R-:W-:-:S05]  /*f0b0*/  LOP3.LUT R8, R0, R2, RZ, 0x3c, !PT ;  /* 0x0000000200087212 */ /* 0x000fca00078e3cff */
        /* <DEDUP_REMOVED lines=27> */
.L_x_5988:
[----:B------:R-:W2:Y:S01]  /*f270*/  S2R R2, SR_TID.X ;  /* 0x0000000000027919 */ /* 0x000ea20000002100 */
[----:B------:R-:W-:Y:S01]  /*f280*/  IMAD R3, R9, 0x8, R17 ;  /* 0x0000000809037824 */ /* 0x000fe200078e0211 */
[----:B------:R-:W-:Y:S01]  /*f290*/  BSSY B1, `(.L_x_5989) ;  /* 0x0000006000017945 */ /* 0x000fe20003800000 */
[----:B--2---:R-:W-:Y:S02]  /*f2a0*/  LOP3.LUT R4, R2, 0x7f, RZ, 0xc0, !PT ;  /* 0x0000007f02047812 */ /* 0x004fe400078ec0ff */
[----:B------:R-:W-:Y:S02]  /*f2b0*/  SHF.L.U32 R2, R8, 0x1f, RZ ;  /* 0x0000001f08027819 */ /* 0x000fe400000006ff */
[----:B------:R-:W-:Y:S02]  /*f2c0*/  ISETP.NE.AND P1, PT, R4, RZ, PT ;  /* 0x000000ff0400720c */ /* 0x000fe40003f25270 */
[----:B------:R-:W2:Y:S02]  /*f2d0*/  SYNCS.PHASECHK.TRANS64.TRYWAIT P0, [R3+URZ+0x2e880], R2 ;  /* 0x02e88002030075a7 */ /* 0x000ea4000800017f */
[----:B--2---:R-:W-:Y:S09]  /*f2e0*/  @!P0 BRA `(.L_x_5990) ;  /* 0x0000003000cc8947 */ /* 0x004ff20003800000 */
.L_x_6066:
[----:B------:R-:W-:Y:S05]  /*f2f0*/  BSYNC B1 ;  /* 0x0000000000017941 */ /* 0x000fea0003800000 */
.L_x_5989:
        /* <DEDUP_REMOVED lines=9> */
.L_x_5992:
[----:B------:R-:W-:Y:S05]  /*f390*/  BSYNC B1 ;  /* 0x0000000000017941 */ /* 0x000fea0003800000 */
.L_x_5991:
[----:B------:R-:W3:Y:S01]  /*f3a0*/  LDL R5, [R1] ;  /* 0x0000000001057983 */ /* 0x000ee20000100800 */
        /* <DEDUP_REMOVED lines=8> */
[----:B------:R-:W-:Y:S01]  /*f430*/  VIADD R7, R3, 0x2e870 ;  /* 0x0002e87003077836 */ /* 0x000fe20000000000 */
[----:B------:R-:W-:Y:S01]  /*f440*/  UMOV UR7, 0x14f00000 ;  /* 0x14f0000000077882 */ /* 0x000fe20000000000 */
[----:B---3--:R-:W-:-:S04]  /*f450*/  IMAD R5, R5, 0x7000, R17 ;  /* 0x0000700005057824 */ /* 0x008fc800078e0211 */
[----:B------:R-:W-:-:S07]  /*f460*/  VIADD R8, R5, 0xe400 ;  /* 0x0000e40005087836 */ /* 0x000fce0000000000 */
.L_x_5993:
        /* <DEDUP_REMOVED lines=13> */
.L_x_6067:
[----:B------:R-:W-:Y:S05]  /*f540*/  BSYNC B1 ;  /* 0x0000000000017941 */ /* 0x000fea0003800000 */
.L_x_5994:
        /* <DEDUP_REMOVED lines=11> */
.L_x_5997:
[----:B------:R-:W-:Y:S05]  /*f600*/  BSYNC B1 ;  /* 0x0000000000017941 */ /* 0x000fea0003800000 */
.L_x_5996:
[----:B------:R-:W-:Y:S01]  /*f610*/  R2UR UR10, R9 ;  /* 0x00000000090a72ca */ /* 0x000fe200000e0000 */
[----:B------:R-:W-:Y:S01]  /*f620*/  UIADD3 UR4, UP0, UR52, 0x370, URZ ;  /* 0x0000037034047890 */ /* 0x000fe2000ff1e03f */
[----:B------:R-:W-:Y:S01]  /*f630*/  R2UR UR6, R10 ;  /* 0x000000000a0672ca */ /* 0x000fe200000e0000 */
[----:B------:R-:W-:Y:S01]  /*f640*/  VIADD R5, R5, 0x20400 ;  /* 0x0002040005057836 */ /* 0x000fe20000000000 */
[----:B------:R-:W-:Y:S01]  /*f650*/  R2UR UR7, R11 ;  /* 0x000000000b0772ca */ /* 0x000fe200000e0000 */
[----:B-12---:R-:W-:Y:S01]  /*f660*/  VIADD R3, R3, 0x2e830 ;  /* 0x0002e83003037836 */ /* 0x006fe20000000000 */
[----:B------:R-:W-:Y:S01]  /*f670*/  PLOP3.LUT P0, PT, PT, PT, PT, 0x80, 0x0 ;  /* 0x000000000000781c */ /* 0x000fe20003f0f070 */
[----:B------:R-:W-:-:S12]  /*f680*/  UIADD3.X UR5, URZ, UR53, URZ, UP0, !UPT ;  /* 0x000000353f057290 */ /* 0x000fd800087fe43f */
.L_x_5998:
        /* <DEDUP_REMOVED lines=10> */
.L_x_5987:
[----:B------:R-:W-:Y:S05]  /*f730*/  BSYNC B0 ;  /* 0x0000000000007941 */ /* 0x000fea0003800000 */
.L_x_5986:
[----:B------:R-:W-:-:S06]  /*f740*/  UISETP.NE.AND UP0, UPT, UR39, 0x3, UPT ;  /* 0x000000032700788c */ /* 0x000fcc000bf05270 */
[----:B------:R-:W-:-:S13]  /*f750*/  PLOP3.LUT P0, PT, PT, PT, UP0, 0x80, 0x0 ;  /* 0x000000000000781c */ /* 0x000fda0003f0f008 */
[----:B------:R-:W-:Y:S05]  /*f760*/  @!P0 BRA `(.L_x_5999) ;  /* 0x0000000000048947 */ /* 0x000fea0003800000 */
[----:B------:R-:W-:Y:S01]  /*f770*/  BPT.TRAP 0x1 ;  /* 0x000000040000795c */ /* 0x000fe20000300000 */
.L_x_5999:
        /* <DEDUP_REMOVED lines=8> */
.L_x_6068:
[----:B------:R-:W-:Y:S05]  /*f800*/  BSYNC B0 ;  /* 0x0000000000007941 */ /* 0x000fea0003800000 */
.L_x_6000:
[----:B------:R-:W-:Y:S05]  /*f810*/  @!P1 BRA `(.L_x_6002) ;  /* 0x0000000000049947 */ /* 0x000fea0003800000 */
[----:B------:R-:W-:Y:S01]  /*f820*/  BPT.TRAP 0x1 ;  /* 0x000000040000795c */ /* 0x000fe20000300000 */
.L_x_6002:
[----:B------:R-:W-:Y:S01]  /*f830*/  SHF.L.U32 R0, R0, 0x1f, RZ ;  /* 0x0000001f00007819 */ /* 0x000fe200000006ff */
[----:B--2---:R-:W-:-:S03]  /*f840*/  IMAD R2, R6, 0x7000, RZ ;  /* 0x0000700006027824 */ /* 0x004fc600078e02ff */
[----:B------:R-:W2:Y:S02]  /*f850*/  SYNCS.PHASECHK.TRANS64.TRYWAIT P0, [R20+URZ+0x2e860], R0 ;  /* 0x02e86000140075a7 */ /* 0x000ea4000800017f */
[----:B--2---:R-:W-:Y:S05]  /*f860*/  @!P0 BRA `(.L_x_6003) ;  /* 0x0000002c00a88947 */ /* 0x004fea0003800000 */
.L_x_6069:
[----:B------:R-:W3:Y:S04]  /*f870*/  LDL R3, [R1+0x24] ;  /* 0x0000240001037983 */ /* 0x000ee80000100800 */
[----:B------:R-:W4:Y:S04]  /*f880*/  LDL R13, [R1+0x20] ;  /* 0x00002000010d7983 */ /* 0x000f280000100800 */
[----:B------:R-:W4:Y:S01]  /*f890*/  LDL R12, [R1+0x1c] ;  /* 0x00001c00010c7983 */ /* 0x000f220000100800 */
[----:B--2---:R-:W-:Y:S01]  /*f8a0*/  LOP3.LUT R0, R2, R19, RZ, 0xfc, !PT ;  /* 0x0000001302007212 */ /* 0x004fe200078efcff */
[----:B------:R-:W-:Y:S05]  /*f8b0*/  WARPSYNC.ALL ;  /* 0x0000000000007948 */ /* 0x000fea0003800000 */
[----:B------:R-:W-:-:S05]  /*f8c0*/  IMAD.IADD R0, R17, 0x1, R0 ;  /* 0x0000000111007824 */ /* 0x000fca00078e0200 */
[----:B------:R-:W1:Y:S02]  /*f8d0*/  LDSM.16.MT88.4 R4, [R0+0xe400] ;  /* 0x00e400000004783b */ /* 0x000e640000004200 */
[C-C-:B-1----:R-:W-:Y:S02]  /*f8e0*/  PRMT R8, R4.reuse, 0x6420, R5.reuse ;  /* 0x0000642004087816 */ /* 0x142fe40000000005 */
[----:B------:R-:W-:Y:S02]  /*f8f0*/  PRMT R9, R4, 0x7531, R5 ;  /* 0x0000753104097816 */ /* 0x000fe40000000005 */
[C-C-:B------:R-:W-:Y:S02]  /*f900*/  PRMT R10, R6.reuse, 0x6420, R7.reuse ;  /* 0x00006420060a7816 */ /* 0x140fe40000000007 */
[----:B------:R-:W-:Y:S02]  /*f910*/  PRMT R11, R6, 0x7531, R7 ;  /* 0x00007531060b7816 */ /* 0x000fe40000000007 */
[----:B---3--:R-:W-:-:S05]  /*f920*/  IADD3 R3, R17, R3, R2 ;  /* 0x0000000311037210 */ /* 0x008fca0007ffe002 */
[----:B------:R-:W1:Y:S01]  /*f930*/  LDSM.16.MT88.4 R4, [R3+0xe400] ;  /* 0x00e400000304783b */ /* 0x000e620000004200 */
[----:B----4-:R-:W-:-:S05]  /*f940*/  IADD3 R0, R12, R2, R13 ;  /* 0x000000020c007210 */ /* 0x010fca0007ffe00d */
[----:B------:R-:W-:Y:S01]  /*f950*/  STSM.16.M88.4 [R0], R8 ;  /* 0x0000000800007844 */ /* 0x000fe20000000200 */
[C-C-:B-1----:R-:W-:Y:S02]  /*f960*/  PRMT R12, R4.reuse, 0x6420, R5.reuse ;  /* 0x00006420040c7816 */ /* 0x142fe40000000005 */
[----:B------:R-:W-:Y:S01]  /*f970*/  PRMT R13, R4, 0x7531, R5 ;  /* 0x00007531040d7816 */ /* 0x000fe20000000005 */
[----:B------:R-:W-:Y:S01]  /*f980*/  VIADD R4, R2, 0x1000 ;  /* 0x0000100002047836 */ /* 0x000fe20000000000 */
[C-C-:B------:R-:W-:Y:S02]  /*f990*/  PRMT R14, R6.reuse, 0x6420, R7.reuse ;  /* 0x00006420060e7816 */ /* 0x140fe40000000007 */
[----:B------:R-:W-:Y:S02]  /*f9a0*/  PRMT R15, R6, 0x7531, R7 ;  /* 0x00007531060f7816 */ /* 0x000fe40000000007 */
[----:B------:R-:W-:-:S03]  /*f9b0*/  LOP3.LUT R4, R4, R19, RZ, 0xfc, !PT ;  /* 0x0000001304047212 */ /* 0x000fc600078efcff */
[----:B------:R-:W-:Y:S02]  /*f9c0*/  STSM.16.M88.4 [R0+0x800], R12 ;  /* 0x0008000c00007844 */ /* 0x000fe40000000200 */
[----:B------:R-:W-:-:S05]  /*f9d0*/  IMAD.IADD R4, R17, 0x1, R4 ;  /* 0x0000000111047824 */ /* 0x000fca00078e0204 */
[----:B------:R-:W1:Y:S02]  /*f9e0*/  LDSM.16.MT88.4 R8, [R4+0xe400] ;  /* 0x00e400000408783b */ /* 0x000e640000004200 */
[C-C-:B-1----:R-:W-:Y:S02]  /*f9f0*/  PRMT R4, R8.reuse, 0x6420, R9.reuse ;  /* 0x0000642008047816 */ /* 0x142fe40000000009 */
[----:B------:R-:W-:Y:S02]  /*fa00*/  PRMT R5, R8, 0x7531, R9 ;  /* 0x0000753108057816 */ /* 0x000fe40000000009 */
[C-C-:B------:R-:W-:Y:S02]  /*fa10*/  PRMT R6, R10.reuse, 0x6420, R11.reuse ;  /* 0x000064200a067816 */ /* 0x140fe4000000000b */
[----:B------:R-:W-:Y:S02]  /*fa20*/  PRMT R7, R10, 0x7531, R11 ;  /* 0x000075310a077816 */ /* 0x000fe4000000000b */
[----:B------:R-:W1:Y:S04]  /*fa30*/  LDSM.16.MT88.4 R8, [R3+0xf400] ;  /* 0x00f400000308783b */ /* 0x000e680000004200 */
[----:B------:R2:W-:Y:S02]  /*fa40*/  STSM.16.M88.4 [R0+0x1000], R4 ;  /* 0x0010000400007844 */ /* 0x0005e40000000200 */
[----:B--2---:R-:W-:-:S05]  /*fa50*/  VIADD R4, R2, 0x2000 ;  /* 0x0000200002047836 */ /* 0x004fca0000000000 */
[----:B------:R-:W-:-:S05]  /*fa60*/  LOP3.LUT R4, R4, R19, RZ, 0xfc, !PT ;  /* 0x0000001304047212 */ /* 0x000fca00078efcff */
        /* <DEDUP_REMOVED lines=43> */
[C---:B--2---:R-:W-:Y:S02]  /*fd20*/  VIADD R4, R2.reuse, 0x5000 ;  /* 0x0000500002047836 */ /* 0x044fe40000000000 */
[----:B------:R-:W-:-:S03]  /*fd30*/  VIADD R2, R2, 0x6000 ;  /* 0x0000600002027836 */ /* 0x000fc60000000000 */
[-C--:B------:R-:W-:Y:S02]  /*fd40*/  LOP3.LUT R4, R4, R19.reuse, RZ, 0xfc, !PT ;  /* 0x0000001304047212 */ /* 0x080fe400078efcff */
[----:B------:R-:W-:-:S03]  /*fd50*/  LOP3.LUT R2, R2, R19, RZ, 0xfc, !PT ;  /* 0x0000001302027212 */ /* 0x000fc600078efcff */
[C---:B------:R-:W-:Y:S02]  /*fd60*/  IMAD.IADD R4, R17.reuse, 0x1, R4 ;  /* 0x0000000111047824 */ /* 0x040fe400078e0204 */
        /* <DEDUP_REMOVED lines=12> */
[----:B------:R-:W-:Y:S01]  /*fe30*/  STSM.16.M88.4 [R0+0x5000], R4 ;  /* 0x0050000400007844 */ /* 0x000fe20000000200 */
[C-C-:B-1----:R-:W-:Y:S02]  /*fe40*/  PRMT R12, R8.reuse, 0x6420, R9.reuse ;  /* 0x00006420080c7816 */ /* 0x142fe40000000009 */
[----:B------:R-:W-:Y:S02]  /*fe50*/  PRMT R13, R8, 0x7531, R9 ;  /* 0x00007531080d7816 */ /* 0x000fe40000000009 */
[----:B------:R-:W-:-:S02]  /*fe60*/  PRMT R14, R10, 0x6420, R11 ;  /* 0x000064200a0e7816 */ /* 0x000fc4000000000b */
        /* <DEDUP_REMOVED lines=22> */
.L_x_6004:
[----:B-1----:R-:W1:Y:S01]  /*ffd0*/  S2R R0, SR_TID.X ;  /* 0x0000000000007919 */ /* 0x002e620000002100 */
[----:B--2---:R2:W-:Y:S01]  /*ffe0*/  SYNCS.ARRIVE.TRANS64.A1T0 RZ, [R20+URZ+0x2e850], RZ ;  /* 0x02e850ff14ff79a7 */ /* 0x0045e2000810003f */
[----:B------:R3:W5:Y:S01]  /*fff0*/  LDL R6, [R1] ;  /* 0x0000000001067983 */ /* 0x0007620000100800 */
[----:B-1----:R-:W-:Y:S01]  /*10000*/  LOP3.LUT R0, R0, 0x7f, RZ, 0xc0, !PT ;  /* 0x0000007f00007812 */ /* 0x002fe200078ec0ff */
        /* <DEDUP_REMOVED lines=9> */
.L_x_5985:
[----:B------:R-:W1:Y:S01]  /*100a0*/  S2R R2, SR_TID.X ;  /* 0x0000000000027919 */ /* 0x000e620000002100 */
[----:B------:R-:W-:Y:S01]  /*100b0*/  BSSY B0, `(.L_x_6006) ;  /* 0x0000011000007945 */ /* 0x000fe20003800000 */
[----:B-1----:R-:W-:-:S04]  /*100c0*/  LOP3.LUT R2, R2, 0x7f, RZ, 0xc0, !PT ;  /* 0x0000007f02027812 */ /* 0x002fc800078ec0ff */
[----:B------:R-:W-:-:S13]  /*100d0*/  ISETP.NE.AND P0, PT, R2, RZ, PT ;  /* 0x000000ff0200720c */ /* 0x000fda0003f05270 */
[----:B------:R-:W-:Y:S05]  /*100e0*/  @P0 BRA `(.L_x_6007) ;  /* 0x0000000000340947 */ /* 0x000fea0003800000 */
[----:B------:R-:W1:Y:S01]  /*100f0*/  S2R R3, SR_LANEID ;  /* 0x0000000000037919 */ /* 0x000e620000000000 */
[----:B------:R-:W-:Y:S02]  /*10100*/  VOTEU.ANY UR4, UPT, PT ;  /* 0x0000000000047886 */ /* 0x000fe400038e0100 */
[----:B0----5:R-:W1:Y:S08]  /*10110*/  FLO.U32 R0, UR4 ;  /* 0x0000000400007d00 */ /* 0x021e7000080e0000 */
[----:B------:R-:W0:Y:S01]  /*10120*/  POPC R5, UR4 ;  /* 0x0000000400057d09 */ /* 0x000e220008000000 */
        /* <DEDUP_REMOVED lines=9> */
.L_x_6007:
[----:B------:R-:W-:Y:S05]  /*101c0*/  BSYNC B0 ;  /* 0x0000000000007941 */ /* 0x000fea0003800000 */
.L_x_6006:
[----:B------:R-:W-:-:S06]  /*101d0*/  UISETP.NE.AND UP0, UPT, UR39, 0x3, UPT ;  /* 0x000000032700788c */ /* 0x000fcc000bf05270 */
[----:B------:R-:W-:-:S13]  /*101e0*/  PLOP3.LUT P1, PT, PT, PT, UP0, 0x80, 0x0 ;  /* 0x000000000000781c */ /* 0x000fda0003f2f008 */
[----:B------:R-:W-:Y:S05]  /*101f0*/  @!P1 BRA `(.L_x_6008) ;  /* 0x0000000000049947 */ /* 0x000fea0003800000 */
[----:B------:R-:W-:Y:S01]  /*10200*/  BPT.TRAP 0x1 ;  /* 0x000000040000795c */ /* 0x000fe20000300000 */
.L_x_6008:
[----:B------:R-:W2:Y:S04]  /*10210*/  LDL R3, [R1+0x4] ;  /* 0x0000040001037983 */ /* 0x000ea80000100800 */
[----:B------:R-:W3:Y:S01]  /*10220*/  LDL R2, [R1] ;  /* 0x0000000001027983 */ /* 0x000ee20000100800 */
[----:B01---5:R-:W-:Y:S01]  /*10230*/  IMAD.U32 R0, RZ, RZ, UR44 ;  /* 0x0000002cff007e24 */ /* 0x023fe2000f8e00ff */
[----:B------:R-:W-:Y:S04]  /*10240*/  BSSY B0, `(.L_x_6009) ;  /* 0x0000007000007945 */ /* 0x000fe80003800000 */
[----:B------:R-:W-:-:S02]  /*10250*/  ISETP.NE.AND P2, PT, R0, 0x3, PT ;  /* 0x000000030000780c */ /* 0x000fc40003f45270 */
[----:B--2---:R-:W-:-:S04]  /*10260*/  LOP3.LUT R3, R3, 0x1, RZ, 0x3c, !PT ;  /* 0x0000000103037812 */ /* 0x004fc800078e3cff */
[----:B------:R-:W-:Y:S01]  /*10270*/  SHF.L.U32 R3, R3, 0x1f, RZ ;  /* 0x0000001f03037819 */ /* 0x000fe200000006ff */
[----:B---3--:R-:W-:-:S04]  /*10280*/  IMAD R16, R2, 0x8, R17 ;  /* 0x0000000802107824 */ /* 0x008fc800078e0211 */
[----:B------:R-:W0:Y:S02]  /*10290*/  SYNCS.PHASECHK.TRANS64.TRYWAIT P1, [R16+URZ+0x2e870], R3 ;  /* 0x02e87003100075a7 */ /* 0x000e24000802017f */
[----:B0-----:R-:W-:Y:S05]  /*102a0*/  @!P1 BRA `(.L_x_6010) ;  /* 0x00000024002c9947 */ /* 0x001fea0003800000 */
.L_x_6070:
[----:B------:R-:W-:Y:S05]  /*102b0*/  BSYNC B0 ;  /* 0x0000000000007941 */ /* 0x000fea0003800000 */
.L_x_6009:
[----:B------:R-:W-:Y:S05]  /*102c0*/  @!P2 BRA `(.L_x_6011) ;  /* 0x000000000004a947 */ /* 0x000fea0003800000 */
[----:B------:R-:W-:Y:S01]  /*102d0*/  BPT.TRAP 0x1 ;  /* 0x000000040000795c */ /* 0x000fe20000300000 */
.L_x_6011:
[----:B------:R-:W0:Y:S02]  /*102e0*/  LDL R0, [R1+0x4] ;  /* 0x0000040001007983 */ /* 0x000e240000100800 */
[----:B0-----:R-:W-:-:S04]  /*102f0*/  SHF.L.U32 R3, R0, 0x1f, RZ ;  /* 0x0000001f00037819 */ /* 0x001fc800000006ff */
[----:B------:R-:W0:Y:S02]  /*10300*/  SYNCS.PHASECHK.TRANS64.TRYWAIT P1, [R16+URZ+0x2e860], R3 ;  /* 0x02e86003100075a7 */ /* 0x000e24000802017f */
[----:B0-----:R-:W-:Y:S05]  /*10310*/  @!P1 BRA `(.L_x_6012) ;  /* 0x0000002400249947 */ /* 0x001fea0003800000 */
.L_x_6071:
[----:B------:R-:W2:Y:S04]  /*10320*/  LDL R18, [R1] ;  /* 0x0000000001127983 */ /* 0x000ea80000100800 */
[----:B------:R-:W0:Y:S04]  /*10330*/  LDL R13, [R1+0x30] ;  /* 0x00003000010d7983 */ /* 0x000e280000100800 */
[----:B------:R-:W3:Y:S01]  /*10340*/  LDL R12, [R1+0x20] ;  /* 0x00002000010c7983 */ /* 0x000ee20000100800 */
[----:B------:R-:W-:Y:S05]  /*10350*/  WARPSYNC.ALL ;  /* 0x0000000000007948 */ /* 0x000fea0003800000 */
[----:B--2---:R-:W-:-:S05]  /*10360*/  IMAD R0, R18, 0x7000, RZ ;  /* 0x0000700012007824 */ /* 0x004fca00078e02ff */
[----:B------:R-:W-:-:S05]  /*10370*/  LOP3.LUT R2, R0, R19, RZ, 0xfc, !PT ;  /* 0x0000001300027212 */ /* 0x000fca00078efcff */
[----:B------:R-:W-:-:S05]  /*10380*/  IMAD.IADD R2, R17, 0x1, R2 ;  /* 0x0000000111027824 */ /* 0x000fca00078e0202 */
[----:B------:R-:W1:Y:S01]  /*10390*/  LDSM.16.MT88.4 R4, [R2+0xe400] ;  /* 0x00e400000204783b */ /* 0x000e620000004200 */
[----:B0-----:R-:W-:Y:S01]  /*103a0*/  IMAD.IADD R3, R13, 0x1, R2 ;  /* 0x000000010d037824 */ /* 0x001fe200078e0202 */
[----:B---3--:R-:W-:Y:S02]  /*103b0*/  IADD3 R0, R17, R0, R12 ;  /* 0x0000000011007210 */ /* 0x008fe40007ffe00c */
[C-C-:B-1----:R-:W-:Y:S02]  /*103c0*/  PRMT R8, R4.reuse, 0x6420, R5.reuse ;  /* 0x0000642004087816 */ /* 0x142fe40000000005 */
[----:B------:R-:W-:Y:S02]  /*103d0*/  PRMT R9, R4, 0x7531, R5 ;  /* 0x0000753104097816 */ /* 0x000fe40000000005 */
[C-C-:B------:R-:W-:Y:S02]  /*103e0*/  PRMT R10, R6.reuse, 0x6420, R7.reuse ;  /* 0x00006420060a7816 */ /* 0x140fe40000000007 */
[----:B------:R-:W-:-:S02]  /*103f0*/  PRMT R11, R6, 0x7531, R7 ;  /* 0x00007531060b7816 */ /* 0x000fc40000000007 */
[----:B------:R-:W0:Y:S04]  /*10400*/  LDSM.16.MT88.4 R4, [R3+0xe400] ;  /* 0x00e400000304783b */ /* 0x000e280000004200 */
[----:B------:R0:W-:Y:S02]  /*10410*/  STSM.16.M88.4 [R0+0x400], R8 ;  /* 0x0004000800007844 */ /* 0x0001e40000000200 */
[C-C-:B0-----:R-:W-:Y:S02]  /*10420*/  PRMT R8, R4.reuse, 0x6420, R5.reuse ;  /* 0x0000642004087816 */ /* 0x141fe40000000005 */
[----:B------:R-:W-:Y:S02]  /*10430*/  PRMT R9, R4, 0x7531, R5 ;  /* 0x0000753104097816 */ /* 0x000fe40000000005 */
[----:B------:R-:W-:-:S02]  /*10440*/  PRMT R10, R6, 0x6420, R7 ;  /* 0x00006420060a7816 */ /* 0x000fc40000000007 */
        /* <DEDUP_REMOVED lines=82> */
.L_x_6013:
[----:B------:R-:W2:Y:S01]  /*10970*/  LDL.LU R3, [R1+0x4] ;  /* 0x0000040001037983 */ /* 0x000ea20000300800 */
[----:B0-----:R-:W-:Y:S01]  /*10980*/  SYNCS.ARRIVE.TRANS64.A1T0 RZ, [R16+URZ+0x2e850], RZ ;  /* 0x02e850ff10ff79a7 */ /* 0x001fe2000810003f */
[----:B-1----:R-:W-:-:S05]  /*10990*/  @!P0 VIADD R0, R16, 0x2e880 ;  /* 0x0002e88010008836 */ /* 0x002fca0000000000 */
[----:B------:R-:W-:Y:S01]  /*109a0*/  @!P0 PRMT R0, RZ, 0x654, R0 ;  /* 0x00000654ff008816 */ /* 0x000fe20000000000 */
[----:B------:R-:W-:Y:S06]  /*109b0*/  BAR.SYNC.DEFER_BLOCKING 0x2, 0x80 ;  /* 0x0082000000007b1d */ /* 0x000fec0000010000 */
[----:B------:R0:W-:Y:S02]  /*109c0*/  @!P0 SYNCS.ARRIVE.TRANS64.RED.A1T0 RZ, [R0+URZ], RZ ;  /* 0x000000ff00ff89a7 */ /* 0x0001e4000810043f */
[----:B0-----:R-:W-:-:S05]  /*109d0*/  VIADD R0, R18, 0x1 ;  /* 0x0000000112007836 */ /* 0x001fca0000000000 */
[----:B------:R-:W-:-:S04]  /*109e0*/  ISETP.NE.AND P0, PT, R0, 0x2, PT ;  /* 0x000000020000780c */ /* 0x000fc80003f05270 */
[----:B------:R-:W-:Y:S02]  /*109f0*/  SEL R2, RZ, 0x1, P0 ;  /* 0x00000001ff027807 */ /* 0x000fe40000000000 */
[----:B------:R-:W-:-:S05]  /*10a00*/  SEL R0, R0, RZ, P0 ;  /* 0x000000ff00007207 */ /* 0x000fca0000000000 */
[----:B------:R1:W-:Y:S01]  /*10a10*/  STL [R1], R0 ;  /* 0x0000000001007387 */ /* 0x0003e20000100800 */
[----:B--2---:R-:W-:-:S05]  /*10a20*/  LOP3.LUT R3, R3, R2, RZ, 0x3c, !PT ;  /* 0x0000000203037212 */ /* 0x004fca00078e3cff */
[----:B------:R1:W-:Y:S02]  /*10a30*/  STL [R1+0x4], R3 ;  /* 0x0000040301007387 */ /* 0x0003e40000100800 */
.L_x_5962:
[----:B------:R-:W-:Y:S05]  /*10a40*/  BSYNC B7 ;  /* 0x0000000000077941 */ /* 0x000fea0003800000 */
.L_x_5960:
        /* <DEDUP_REMOVED lines=16> */
.L_x_6014:
        /* <DEDUP_REMOVED lines=41> */
.L_x_6020:
        /* <DEDUP_REMOVED lines=14> */
.L_x_6019:
[----:B------:R-:W-:Y:S05]  /*10ec0*/  BSYNC B0 ;  /* 0x0000000000007941 */ /* 0x000fea0003800000 */
.L_x_6018:
        /* <DEDUP_REMOVED lines=21> */
.L_x_6016:
        /* <DEDUP_REMOVED lines=13> */
.L_x_6021:
        /* <DEDUP_REMOVED lines=33> */
.L_x_6017:
[----:B------:R0:W-:Y:S01]  /*11300*/  STL [R1+0x10], R0 ;  /* 0x0000100001007387 */ /* 0x0001e20000100800 */
[----:B------:R-:W-:Y:S01]  /*11310*/  ULDC UR45, c[0x0][0xc3c] ;  /* 0x00030f00002d7ab9 */ /* 0x000fe20000000800 */
[----:B------:R-:W-:Y:S02]  /*11320*/  UMOV UR36, URZ ;  /* 0x0000003f00247c82 */ /* 0x000fe40008000000 */
[----:B------:R0:W-:Y:S03]  /*11330*/  STL [R1+0x14], RZ ;  /* 0x000014ff01007387 */ /* 0x0001e60000100800 */
.L_x_6022:
        /* <DEDUP_REMOVED lines=15> */
.L_x_6015:
[----:B------:R-:W-:Y:S02]  /*11430*/  ULDC UR4, c[0x0][0xc3c] ;  /* 0x00030f0000047ab9 */ /* 0x000fe40000000800 */
[----:B------:R-:W-:-:S06]  /*11440*/  UISETP.GE.AND UP0, UPT, UR45, UR4, UPT ;  /* 0x000000042d00728c */ /* 0x000fcc000bf06270 */
[----:B------:R-:W-:-:S13]  /*11450*/  PLOP3.LUT P0, PT, PT, PT, UP0, 0x80, 0x0 ;  /* 0x000000000000781c */ /* 0x000fda0003f0f008 */
[----:B------:R-:W-:Y:S05]  /*11460*/  @!P0 BRA `(.L_x_6023) ;  /* 0xffffffbc00108947 */ /* 0x000fea000383ffff */
.L_x_5956:
        /* <DEDUP_REMOVED lines=12> */
.L_x_6072:
[----:B------:R-:W-:Y:S05]  /*11530*/  BSYNC B0 ;  /* 0x0000000000007941 */ /* 0x000fea0003800000 */
.L_x_6024:
[----:B------:R-:W-:-:S03]  /*11540*/  UMOV UR4, 0xffffffff ;  /* 0xffffffff00047882 */ /* 0x000fc60000000000 */
[----:B------:R-:W-:Y:S05]  /*11550*/  BRA.DIV UR4, `(.L_x_6026) ;  /* 0x0000001204bc7947 */ /* 0x000fea000b800000 */
[----:B------:R-:W1:Y:S02]  /*11560*/  S2R R2, SR_TID.X ;  /* 0x0000000000027919 */ /* 0x000e640000002100 */
[----:B-1----:R-:W-:-:S04]  /*11570*/  SHF.R.U32.HI R2, RZ, 0x5, R2 ;  /* 0x00000005ff027819 */ /* 0x002fc80000011602 */
[----:B------:R-:W-:-:S05]  /*11580*/  LOP3.LUT R2, R2, 0x3, RZ, 0xc0, !PT ;  /* 0x0000000302027812 */ /* 0x000fca00078ec0ff */
[----:B------:R1:W2:Y:S02]  /*11590*/  SHFL.IDX PT, R14, R2, RZ, 0x1f ;  /* 0x00001fff020e7589 */ /* 0x0002a400000e0000 */
.L_x_6075:
[----:B--2---:R-:W-:Y:S01]  /*115a0*/  ISETP.NE.AND P0, PT, R14, RZ, PT ;  /* 0x000000ff0e00720c */ /* 0x004fe20003f05270 */
[----:B------:R-:W-:-:S12]  /*115b0*/  BSSY B0, `(.L_x_6027) ;  /* 0x000002e000007945 */ /* 0x000fd80003800000 */
[----:B------:R-:W-:Y:S05]  /*115c0*/  @P0 BRA `(.L_x_6028) ;  /* 0x0000000000b00947 */ /* 0x000fea0003800000 */
[----:B------:R-:W-:-:S03]  /*115d0*/  UMOV UR4, 0xffffffff ;  /* 0xffffffff00047882 */ /* 0x000fc60000000000 */
[----:B------:R-:W-:Y:S05]  /*115e0*/  BRA.DIV UR4, `(.L_x_6029) ;  /* 0x0000001204cc7947 */ /* 0x000fea000b800000 */
[----:B------:R-:W-:-:S13]  /*115f0*/  ELECT P6, URZ, PT ;  /* 0x00000000003f782f */ /* 0x000fda00038c0000 */
.L_x_6078:
[----:B------:R-:W-:Y:S05]  /*11600*/  @!P6 BRA `(.L_x_6028) ;  /* 0x0000000000a0e947 */ /* 0x000fea0003800000 */
[----:B------:R-:W-:-:S06]  /*11610*/  ULOP3.LUT UR4, UR38, 0x2, URZ, 0xfc, !UPT ;  /* 0x0000000226047892 */ /* 0x000fcc000f8efc3f */
[----:B-1----:R-:W-:-:S05]  /*11620*/  IMAD.U32 R2, RZ, RZ, UR4 ;  /* 0x00000004ff027e24 */ /* 0x002fca000f8e00ff */
[----:B------:R-:W-:-:S13]  /*11630*/  ISETP.NE.AND P0, PT, R2, 0x3, PT ;  /* 0x000000030200780c */ /* 0x000fda0003f05270 */
[----:B------:R-:W-:Y:S05]  /*11640*/  @!P0 BRA `(.L_x_6030) ;  /* 0x0000000000048947 */ /* 0x000fea0003800000 */
[----:B------:R-:W-:Y:S01]  /*11650*/  BPT.TRAP 0x1 ;  /* 0x000000040000795c */ /* 0x000fe20000300000 */
.L_x_6030:
        /* <DEDUP_REMOVED lines=14> */
.L_x_6079:
[----:B------:R-:W1:Y:S02]  /*11740*/  SYNCS.PHASECHK.TRANS64.TRYWAIT P1, [R7+URZ], R2 ;  /* 0x00000002070075a7 */ /* 0x000e64000802017f */
[----:B-1----:R-:W-:Y:S05]  /*11750*/  @!P1 BRA `(.L_x_6032) ;  /* 0x0000001000a49947 */ /* 0x002fea0003800000 */
.L_x_6080:
[----:B------:R-:W-:Y:S05]  /*11760*/  @!P0 BRA `(.L_x_6033) ;  /* 0x0000000000048947 */ /* 0x000fea0003800000 */
[----:B------:R-:W-:Y:S01]  /*11770*/  BPT.TRAP 0x1 ;  /* 0x000000040000795c */ /* 0x000fe20000300000 */
.L_x_6033:
[----:B------:R-:W2:Y:S02]  /*11780*/  LDL.LU R4, [R1] ;  /* 0x0000000001047983 */ /* 0x000ea40000300800 */
[----:B--2---:R-:W-:-:S04]  /*11790*/  IMAD R4, R4, 0x8, R0 ;  /* 0x0000000804047824 */ /* 0x004fc800078e0200 */
[----:B------:R-:W2:Y:S02]  /*117a0*/  SYNCS.PHASECHK.TRANS64.TRYWAIT P1, [R4+URZ+0x2e860], R5 ;  /* 0x02e86005040075a7 */ /* 0x000ea4000802017f */
[----:B--2---:R-:W-:Y:S05]  /*117b0*/  @!P1 BRA `(.L_x_6034) ;  /* 0x0000001000a09947 */ /* 0x004fea0003800000 */
.L_x_6081:
[----:B------:R-:W-:Y:S05]  /*117c0*/  @!P0 BRA `(.L_x_6035) ;  /* 0x0000000000048947 */ /* 0x000fea0003800000 */
[----:B------:R-:W-:Y:S01]  /*117d0*/  BPT.TRAP 0x1 ;  /* 0x000000040000795c */ /* 0x000fe20000300000 */
.L_x_6035:
[----:B------:R-:W-:-:S04]  /*117e0*/  IMAD R3, R3, 0x8, R0 ;  /* 0x0000000803037824 */ /* 0x000fc800078e0200 */
[----:B------:R-:W3:Y:S02]  /*117f0*/  SYNCS.PHASECHK.TRANS64.TRYWAIT P1, [R3+URZ+0x2e860], R2 ;  /* 0x02e86002030075a7 */ /* 0x000ee4000802017f */
[----:B---3--:R-:W-:Y:S05]  /*11800*/  @!P1 BRA `(.L_x_6036) ;  /* 0x0000001000a09947 */ /* 0x008fea0003800000 */
.L_x_6082:
[----:B------:R-:W-:Y:S05]  /*11810*/  @!P0 BRA `(.L_x_6037) ;  /* 0x0000000000048947 */ /* 0x000fea0003800000 */
[----:B------:R-:W-:Y:S01]  /*11820*/  BPT.TRAP 0x1 ;  /* 0x000000040000795c */ /* 0x000fe20000300000 */
.L_x_6037:
[----:B------:R-:W4:Y:S02]  /*11830*/  SYNCS.PHASECHK.TRANS64.TRYWAIT P0, [R4+URZ+0x2e880], R5 ;  /* 0x02e88005040075a7 */ /* 0x000f24000800017f */
[----:B----4-:R-:W-:Y:S05]  /*11840*/  @!P0 BRA `(.L_x_6038) ;  /* 0x0000001000a48947 */ /* 0x010fea0003800000 */
.L_x_6039:
[----:B------:R0:W0:Y:S02]  /*11850*/  SYNCS.PHASECHK.TRANS64.TRYWAIT P0, [R3+URZ+0x2e880], R2 ;  /* 0x02e88002030075a7 */ /* 0x000024000800017f */
[----:B0-----:R-:W-:Y:S05]  /*11860*/  @!P0 NANOSLEEP.SYNCS 0x989680 ;  /* 0x009896800000895d */ /* 0x001fea0003900000 */
[----:B------:R-:W0:Y:S02]  /*11870*/  @!P0 SYNCS.PHASECHK.TRANS64 P0, [R3+URZ+0x2e880], R2 ;  /* 0x02e88002030085a7 */ /* 0x000e24000800007f */
[----:B0-----:R-:W-:Y:S05]  /*11880*/  @!P0 BRA `(.L_x_6039) ;  /* 0xfffffffc00f08947 */ /* 0x001fea000383ffff */
.L_x_6028:
[----:B------:R-:W-:Y:S05]  /*11890*/  BSYNC B0 ;  /* 0x0000000000007941 */ /* 0x000fea0003800000 */
.L_x_6027:
[----:B------:R-:W-:Y:S05]  /*118a0*/  EXIT ;  /* 0x000000000000794d */ /* 0x000fea0003800000 */
.L_x_5906:
[----:B0-----:R0:W1:Y:S02]  /*118b0*/  SYNCS.PHASECHK.TRANS64.TRYWAIT P1, [R0+URZ+0x2e800], R3 ;  /* 0x02e80003000075a7 */ /* 0x001064000802017f */
[----:B-1----:R-:W-:Y:S05]  /*118c0*/  @!P1 NANOSLEEP.SYNCS 0x989680 ;  /* 0x009896800000995d */ /* 0x002fea0003900000 */
[----:B------:R-:W1:Y:S02]  /*118d0*/  @!P1 SYNCS.PHASECHK.TRANS64 P1, [R0+URZ+0x2e800], R3 ;  /* 0x02e80003000095a7 */ /* 0x000e64000802007f */
[----:B-1----:R-:W-:Y:S05]  /*118e0*/  @!P1 BRA `(.L_x_5906) ;  /* 0xfffffffc00f09947 */ /* 0x002fea000383ffff */
[----:B------:R-:W-:Y:S05]  /*118f0*/  BRA `(.L_x_6040) ;  /* 0xffffff00002c7947 */ /* 0x000fea000383ffff */
.L_x_5910:
[----:B0-----:R0:W2:Y:S02]  /*11900*/  SYNCS.PHASECHK.TRANS64.TRYWAIT P1, [R5+URZ+0x2e830], R4 ;  /* 0x02e83004050075a7 */ /* 0x0010a4000802017f */
[----:B--2---:R-:W-:Y:S05]  /*11910*/  @!P1 NANOSLEEP.SYNCS 0x989680 ;  /* 0x009896800000995d */ /* 0x004fea0003900000 */
[----:B------:R-:W2:Y:S02]  /*11920*/  @!P1 SYNCS.PHASECHK.TRANS64 P1, [R5+URZ+0x2e830], R4 ;  /* 0x02e83004050095a7 */ /* 0x000ea4000802007f */
[----:B--2---:R-:W-:Y:S05]  /*11930*/  @!P1 BRA `(.L_x_5910) ;  /* 0xfffffffc00f09947 */ /* 0x004fea000383ffff */
[----:B------:R-:W-:Y:S05]  /*11940*/  BRA `(.L_x_5909) ;  /* 0xffffff00005c7947 */ /* 0x000fea000383ffff */
.L_x_5915:
[----:B-1----:R-:W-:-:S04]  /*11950*/  IMAD.U32 R7, RZ, RZ, UR6 ;  /* 0x00000006ff077e24 */ /* 0x002fc8000f8e00ff */
[----:B------:R1:W2:Y:S03]  /*11960*/  SYNCS.PHASECHK.TRANS64.TRYWAIT P1, [R7+URZ+0x2e830], R0 ;  /* 0x02e83000070075a7 */ /* 0x0002a6000802017f */
[----:B--2---:R-:W-:Y:S05]  /*11970*/  @!P1 NANOSLEEP.SYNCS 0x989680 ;  /* 0x009896800000995d */ /* 0x004fea0003900000 */
[----:B------:R-:W2:Y:S02]  /*11980*/  @!P1 SYNCS.PHASECHK.TRANS64 P1, [R7+URZ+0x2e830], R0 ;  /* 0x02e83000070095a7 */ /* 0x000ea4000802007f */
[----:B--2---:R-:W-:Y:S05]  /*11990*/  @!P1 BRA `(.L_x_5915) ;  /* 0xfffffffc00ec9947 */ /* 0x004fea000383ffff */
[----:B------:R-:W-:Y:S05]  /*119a0*/  BRA `(.L_x_5912) ;  /* 0xffffff3c00ec7947 */ /* 0x000fea000383ffff */
.L_x_5919:
[----:B-1----:R-:W-:-:S04]  /*119b0*/  IMAD.U32 R7, RZ, RZ, UR6 ;  /* 0x00000006ff077e24 */ /* 0x002fc8000f8e00ff */
[----:B------:R1:W2:Y:S03]  /*119c0*/  SYNCS.PHASECHK.TRANS64.TRYWAIT P1, [R7+URZ+0x2e850], R0 ;  /* 0x02e85000070075a7 */ /* 0x0002a6000802017f */
[----:B--2---:R-:W-:Y:S05]  /*119d0*/  @!P1 NANOSLEEP.SYNCS 0x989680 ;  /* 0x009896800000995d */ /* 0x004fea0003900000 */
[----:B------:R-:W2:Y:S02]  /*119e0*/  @!P1 SYNCS.PHASECHK.TRANS64 P1, [R7+URZ+0x2e850], R0 ;  /* 0x02e85000070095a7 */ /* 0x000ea4000802007f */
[----:B--2---:R-:W-:Y:S05]  /*119f0*/  @!P1 BRA `(.L_x_5919) ;  /* 0xfffffffc00ec9947 */ /* 0x004fea000383ffff */
[----:B------:R-:W-:Y:S05]  /*11a00*/  BRA `(.L_x_5916) ;  /* 0xffffff4800ec7947 */ /* 0x000fea000383ffff */
.L_x_5925:
[----:B-1----:R1:W2:Y:S02]  /*11a10*/  SYNCS.PHASECHK.TRANS64.TRYWAIT P1, [R20+URZ+0x2e850], R3 ;  /* 0x02e85003140075a7 */ /* 0x0022a4000802017f */
[----:B--2---:R-:W-:Y:S05]  /*11a20*/  @!P1 NANOSLEEP.SYNCS 0x989680 ;  /* 0x009896800000995d */ /* 0x004fea0003900000 */
[----:B------:R-:W2:Y:S02]  /*11a30*/  @!P1 SYNCS.PHASECHK.TRANS64 P1, [R20+URZ+0x2e850], R3 ;  /* 0x02e85003140095a7 */ /* 0x000ea4000802007f */
[----:B--2---:R-:W-:Y:S05]  /*11a40*/  @!P1 BRA `(.L_x_5925) ;  /* 0xfffffffc00f09947 */ /* 0x004fea000383ffff */
[----:B------:R-:W-:Y:S05]  /*11a50*/  BRA `(.L_x_5924) ;  /* 0xffffff74005c7947 */ /* 0x000fea000383ffff */
.L_x_5971:
[----:B------:R-:W-:Y:S02]  /*11a60*/  IMAD.MOV.U32 R13, RZ, RZ, R0 ;  /* 0x000000ffff0d7224 */ /* 0x000fe400078e0000 */
[----:B------:R-:W-:Y:S02]  /*11a70*/  IMAD.MOV.U32 R12, RZ, RZ, RZ ;  /* 0x000000ffff0c7224 */ /* 0x000fe400078e00ff */
[----:B------:R-:W-:Y:S02]  /*11a80*/  IMAD.MOV.U32 R11, RZ, RZ, 0x1f ;  /* 0x0000001fff0b7424 */ /* 0x000fe400078e00ff */
[----:B------:R-:W-:-:S07]  /*11a90*/  IMAD.MOV.U32 R15, RZ, RZ, -0x1 ;  /* 0xffffffffff0f7424 */ /* 0x000fce00078e00ff */
[----:B--2---:R-:W-:Y:S05]  /*11aa0*/  WARPSYNC.COLLECTIVE R15, `(.L_x_6041) ;  /* 0x000000000f087348 */ /* 0x004fea0003c00000 */
[----:B------:R0:W1:Y:S02]  /*11ab0*/  SHFL.IDX P6, R14, R13, R12, R11 ;  /* 0x0000000c0d0e7389 */ /* 0x00006400000c000b */
[----:B012---:R-:W-:Y:S01]  /*11ac0*/  ENDCOLLECTIVE ;  /* 0x000000000000791b */ /* 0x007fe20003800000 */
.L_x_6041:
[----:B------:R-:W-:Y:S05]  /*11ad0*/  BRA `(.L_x_6042) ;  /* 0xffffffc000ec7947 */ /* 0x000fea000383ffff */
.L_x_5973:
[----:B------:R-:W-:Y:S01]  /*11ae0*/  BSSY B0, `(.L_x_6043) ;  /* 0x0000006000007945 */ /* 0x000fe20003800000 */
[----:B------:R-:W-:-:S07]  /*11af0*/  IMAD.MOV.U32 R15, RZ, RZ, -0x1 ;  /* 0xffffffffff0f7424 */ /* 0x000fce00078e00ff */
[----:B--2---:R-:W-:Y:S05]  /*11b00*/  WARPSYNC.COLLECTIVE R15, `(.L_x_6044) ;  /* 0x000000000f0c7348 */ /* 0x004fea0003c00000 */
[----:B------:R-:W-:Y:S02]  /*11b10*/  ELECT P6, UR62, PT ;  /* 0x00000000003e782f */ /* 0x000fe400038c0000 */
[----:B------:R-:W-:Y:S01]  /*11b20*/  MOV R14, UR62 ;  /* 0x0000003e000e7c02 */ /* 0x000fe20008000f00 */
[----:B--2---:R-:W-:Y:S10]  /*11b30*/  ENDCOLLECTIVE ;  /* 0x000000000000791b */ /* 0x004ff40003800000 */
.L_x_6044:
[----:B------:R-:W-:Y:S05]  /*11b40*/  BSYNC B0 ;  /* 0x0000000000007941 */ /* 0x000fea0003800000 */
.L_x_6043:
[----:B------:R-:W-:Y:S05]  /*11b50*/  BRA `(.L_x_6045) ;  /* 0xffffffc000fc7947 */ /* 0x000fea000383ffff */
.L_x_5975:
[----:B0-----:R0:W1:Y:S02]  /*11b60*/  SYNCS.PHASECHK.TRANS64.TRYWAIT P0, [R3+URZ+0x2e880], R2 ;  /* 0x02e88002030075a7 */ /* 0x001064000800017f */
[----:B-1----:R-:W-:Y:S05]  /*11b70*/  @!P0 NANOSLEEP.SYNCS 0x989680 ;  /* 0x009896800000895d */ /* 0x002fea0003900000 */
[----:B------:R-:W1:Y:S02]  /*11b80*/  @!P0 SYNCS.PHASECHK.TRANS64 P0, [R3+URZ+0x2e880], R2 ;  /* 0x02e88002030085a7 */ /* 0x000e64000800007f */
[----:B-1----:R-:W-:Y:S05]  /*11b90*/  @!P0 BRA `(.L_x_5975) ;  /* 0xfffffffc00f08947 */ /* 0x002fea000383ffff */
[----:B------:R-:W-:Y:S05]  /*11ba0*/  BRA `(.L_x_6046) ;  /* 0xffffffc400607947 */ /* 0x000fea000383ffff */
.L_x_5977:
[----:B-1----:R1:W2:Y:S02]  /*11bb0*/  SYNCS.PHASECHK.TRANS64.TRYWAIT P0, [R3+URZ+0x2e840], R2 ;  /* 0x02e84002030075a7 */ /* 0x0022a4000800017f */
[----:B--2---:R-:W-:Y:S05]  /*11bc0*/  @!P0 NANOSLEEP.SYNCS 0x989680 ;  /* 0x009896800000895d */ /* 0x004fea0003900000 */
[----:B------:R-:W2:Y:S02]  /*11bd0*/  @!P0 SYNCS.PHASECHK.TRANS64 P0, [R3+URZ+0x2e840], R2 ;  /* 0x02e84002030085a7 */ /* 0x000ea4000800007f */
[----:B--2---:R-:W-:Y:S05]  /*11be0*/  @!P0 BRA `(.L_x_5977) ;  /* 0xfffffffc00f08947 */ /* 0x004fea000383ffff */
[----:B------:R-:W-:Y:S05]  /*11bf0*/  BRA `(.L_x_6047) ;  /* 0xffffffc400b47947 */ /* 0x000fea000383ffff */
.L_x_5981:
[----:B------:R-:W-:Y:S02]  /*11c00*/  IMAD.MOV.U32 R13, RZ, RZ, R2 ;  /* 0x000000ffff0d7224 */ /* 0x000fe400078e0002 */
[----:B------:R-:W-:Y:S02]  /*11c10*/  IMAD.MOV.U32 R12, RZ, RZ, RZ ;  /* 0x000000ffff0c7224 */ /* 0x000fe400078e00ff */
[----:B------:R-:W-:Y:S02]  /*11c20*/  IMAD.MOV.U32 R11, RZ, RZ, 0x181f ;  /* 0x0000181fff0b7424 */ /* 0x000fe400078e00ff */
[----:B------:R-:W-:Y:S02]  /*11c30*/  IMAD.MOV.U32 R15, RZ, RZ, -0x1 ;  /* 0xffffffffff0f7424 */ /* 0x000fe400078e00ff */
[----:B------:R-:W-:Y:S02]  /*11c40*/  IMAD R4, R18, R6, RZ ;  /* 0x0000000612047224 */ /* 0x000fe400078e02ff */
[----:B------:R-:W-:-:S07]  /*11c50*/  IMAD.IADD R3, R10, 0x1, R5 ;  /* 0x000000010a037824 */ /* 0x000fce00078e0205 */
[----:B-----5:R-:W-:Y:S05]  /*11c60*/  WARPSYNC.COLLECTIVE R15, `(.L_x_6048) ;  /* 0x000000000f087348 */ /* 0x020fea0003c00000 */
[----:B------:R0:W1:Y:S02]  /*11c70*/  SHFL.IDX P6, R14, R13, R12, R11 ;  /* 0x0000000c0d0e7389 */ /* 0x00006400000c000b */
[----:B01---5:R-:W-:Y:S01]  /*11c80*/  ENDCOLLECTIVE ;  /* 0x000000000000791b */ /* 0x023fe20003800000 */
.L_x_6048:
[C---:B------:R-:W-:Y:S01]  /*11c90*/  VIADD R5, R3.reuse, 0x10 ;  /* 0x0000001003057836 */ /* 0x040fe20000000000 */
[----:B------:R-:W-:Y:S01]  /*11ca0*/  ISETP.GE.AND P1, PT, R3, R4, PT ;  /* 0x000000040300720c */ /* 0x000fe20003f26270 */
[----:B------:R-:W-:Y:S02]  /*11cb0*/  IMAD.MOV.U32 R13, RZ, RZ, R0 ;  /* 0x000000ffff0d7224 */ /* 0x000fe400078e0000 */
[----:B------:R-:W-:-:S10]  /*11cc0*/  IMAD.MOV.U32 R6, RZ, RZ, R14 ;  /* 0x000000ffff067224 */ /* 0x000fd400078e000e */
[----:B------:R-:W-:Y:S05]  /*11cd0*/  WARPSYNC.COLLECTIVE R15, `(.L_x_6049) ;  /* 0x000000000f087348 */ /* 0x000fea0003c00000 */
[----:B------:R0:W1:Y:S02]  /*11ce0*/  SHFL.IDX P6, R14, R13, R12, R11 ;  /* 0x0000000c0d0e7389 */ /* 0x00006400000c000b */
[----:B01----:R-:W-:Y:S01]  /*11cf0*/  ENDCOLLECTIVE ;  /* 0x000000000000791b */ /* 0x003fe20003800000 */
.L_x_6049:
[----:B------:R-:W-:Y:S02]  /*11d00*/  IMAD.MOV.U32 R13, RZ, RZ, R2 ;  /* 0x000000ffff0d7224 */ /* 0x000fe400078e0002 */
[----:B------:R-:W-:Y:S02]  /*11d10*/  IMAD.MOV.U32 R12, RZ, RZ, 0x1 ;  /* 0x00000001ff0c7424 */ /* 0x000fe400078e00ff */
[----:B------:R-:W-:-:S07]  /*11d20*/  IMAD.MOV.U32 R7, RZ, RZ, R14 ;  /* 0x000000ffff077224 */ /* 0x000fce00078e000e */
[----:B------:R-:W-:Y:S05]  /*11d30*/  WARPSYNC.COLLECTIVE R15, `(.L_x_6050) ;  /* 0x000000000f087348 */ /* 0x000fea0003c00000 */
[----:B------:R0:W1:Y:S02]  /*11d40*/  SHFL.IDX P6, R14, R13, R12, R11 ;  /* 0x0000000c0d0e7389 */ /* 0x00006400000c000b */
[----:B01----:R-:W-:Y:S01]  /*11d50*/  ENDCOLLECTIVE ;  /* 0x000000000000791b */ /* 0x003fe20003800000 */
.L_x_6050:
        /* <DEDUP_REMOVED lines=15> */
.L_x_6051:
[----:B------:R-:W-:Y:S02]  /*11e50*/  IMAD.MOV.U32 R13, RZ, RZ, R2 ;  /* 0x000000ffff0d7224 */ /* 0x000fe400078e0002 */
[----:B------:R-:W-:Y:S02]  /*11e60*/  IMAD.MOV.U32 R12, RZ, RZ, 0x2 ;  /* 0x00000002ff0c7424 */ /* 0x000fe400078e00ff */
[----:B------:R-:W-:-:S07]  /*11e70*/  IMAD.MOV.U32 R6, RZ, RZ, R14 ;  /* 0x000000ffff067224 */ /* 0x000fce00078e000e */
[----:B------:R-:W-:Y:S05]  /*11e80*/  WARPSYNC.COLLECTIVE R15, `(.L_x_6052) ;  /* 0x000000000f087348 */ /* 0x000fea0003c00000 */
[----:B------:R0:W1:Y:S02]  /*11e90*/  SHFL.IDX P6, R14, R13, R12, R11 ;  /* 0x0000000c0d0e7389 */ /* 0x00006400000c000b */
[----:B01----:R-:W-:Y:S01]  /*11ea0*/  ENDCOLLECTIVE ;  /* 0x000000000000791b */ /* 0x003fe20003800000 */
.L_x_6052:
        /* <DEDUP_REMOVED lines=14> */
.L_x_6053:
[----:B------:R-:W-:Y:S02]  /*11f90*/  IMAD.MOV.U32 R13, RZ, RZ, R2 ;  /* 0x000000ffff0d7224 */ /* 0x000fe400078e0002 */
[----:B------:R-:W-:Y:S02]  /*11fa0*/  IMAD.MOV.U32 R12, RZ, RZ, 0x3 ;  /* 0x00000003ff0c7424 */ /* 0x000fe400078e00ff */
[----:B------:R-:W-:-:S07]  /*11fb0*/  IMAD.MOV.U32 R6, RZ, RZ, R14 ;  /* 0x000000ffff067224 */ /* 0x000fce00078e000e */
[----:B------:R-:W-:Y:S05]  /*11fc0*/  WARPSYNC.COLLECTIVE R15, `(.L_x_6054) ;  /* 0x000000000f087348 */ /* 0x000fea0003c00000 */
[----:B------:R0:W1:Y:S02]  /*11fd0*/  SHFL.IDX P6, R14, R13, R12, R11 ;  /* 0x0000000c0d0e7389 */ /* 0x00006400000c000b */
[----:B01----:R-:W-:Y:S01]  /*11fe0*/  ENDCOLLECTIVE ;  /* 0x000000000000791b */ /* 0x003fe20003800000 */
.L_x_6054:
        /* <DEDUP_REMOVED lines=14> */
.L_x_6055:
[----:B------:R-:W-:Y:S02]  /*120d0*/  IMAD.MOV.U32 R13, RZ, RZ, R2 ;  /* 0x000000ffff0d7224 */ /* 0x000fe400078e0002 */
[----:B------:R-:W-:Y:S02]  /*120e0*/  IMAD.MOV.U32 R12, RZ, RZ, 0x4 ;  /* 0x00000004ff0c7424 */ /* 0x000fe400078e00ff */
[----:B------:R-:W-:-:S07]  /*120f0*/  IMAD.MOV.U32 R6, RZ, RZ, R14 ;  /* 0x000000ffff067224 */ /* 0x000fce00078e000e */
[----:B------:R-:W-:Y:S05]  /*12100*/  WARPSYNC.COLLECTIVE R15, `(.L_x_6056) ;  /* 0x000000000f087348 */ /* 0x000fea0003c00000 */
[----:B------:R0:W1:Y:S02]  /*12110*/  SHFL.IDX P6, R14, R13, R12, R11 ;  /* 0x0000000c0d0e7389 */ /* 0x00006400000c000b */
[----:B01----:R-:W-:Y:S01]  /*12120*/  ENDCOLLECTIVE ;  /* 0x000000000000791b */ /* 0x003fe20003800000 */
.L_x_6056:
        /* <DEDUP_REMOVED lines=14> */
.L_x_6057:
[----:B------:R-:W-:Y:S02]  /*12210*/  IMAD.MOV.U32 R13, RZ, RZ, R2 ;  /* 0x000000ffff0d7224 */ /* 0x000fe400078e0002 */
[----:B------:R-:W-:Y:S02]  /*12220*/  IMAD.MOV.U32 R12, RZ, RZ, 0x5 ;  /* 0x00000005ff0c7424 */ /* 0x000fe400078e00ff */
[----:B------:R-:W-:-:S07]  /*12230*/  IMAD.MOV.U32 R6, RZ, RZ, R14 ;  /* 0x000000ffff067224 */ /* 0x000fce00078e000e */
[----:B------:R-:W-:Y:S05]  /*12240*/  WARPSYNC.COLLECTIVE R15, `(.L_x_6058) ;  /* 0x000000000f087348 */ /* 0x000fea0003c00000 */
[----:B------:R0:W1:Y:S02]  /*12250*/  SHFL.IDX P6, R14, R13, R12, R11 ;  /* 0x0000000c0d0e7389 */ /* 0x00006400000c000b */
[----:B01----:R-:W-:Y:S01]  /*12260*/  ENDCOLLECTIVE ;  /* 0x000000000000791b */ /* 0x003fe20003800000 */
.L_x_6058:
        /* <DEDUP_REMOVED lines=14> */
.L_x_6059:
[----:B------:R-:W-:Y:S02]  /*12350*/  IMAD.MOV.U32 R13, RZ, RZ, R2 ;  /* 0x000000ffff0d7224 */ /* 0x000fe400078e0002 */
[----:B------:R-:W-:Y:S02]  /*12360*/  IMAD.MOV.U32 R12, RZ, RZ, 0x6 ;  /* 0x00000006ff0c7424 */ /* 0x000fe400078e00ff */
[----:B------:R-:W-:-:S07]  /*12370*/  IMAD.MOV.U32 R6, RZ, RZ, R14 ;  /* 0x000000ffff067224 */ /* 0x000fce00078e000e */
[----:B------:R-:W-:Y:S05]  /*12380*/  WARPSYNC.COLLECTIVE R15, `(.L_x_6060) ;  /* 0x000000000f087348 */ /* 0x000fea0003c00000 */
[----:B------:R0:W1:Y:S02]  /*12390*/  SHFL.IDX P6, R14, R13, R12, R11 ;  /* 0x0000000c0d0e7389 */ /* 0x00006400000c000b */
[----:B01----:R-:W-:Y:S01]  /*123a0*/  ENDCOLLECTIVE ;  /* 0x000000000000791b */ /* 0x003fe20003800000 */
.L_x_6060:
        /* <DEDUP_REMOVED lines=12> */
.L_x_6061:
        /* <DEDUP_REMOVED lines=8> */
.L_x_6062:
        /* <DEDUP_REMOVED lines=12> */
.L_x_6063:
[----:B------:R-:W-:Y:S01]  /*125b0*/  IMAD.MOV.U32 R0, RZ, RZ, R14 ;  /* 0x000000ffff007224 */ /* 0x000fe200078e000e */
[----:B------:R-:W-:Y:S06]  /*125c0*/  BRA `(.L_x_6064) ;  /* 0xffffffc800087947 */ /* 0x000fec000383ffff */
.L_x_5984:
[----:B0-----:R0:W1:Y:S02]  /*125d0*/  SYNCS.PHASECHK.TRANS64.TRYWAIT P0, [R17+URZ+0x2e820], R0 ;  /* 0x02e82000110075a7 */ /* 0x001064000800017f */
[----:B-1----:R-:W-:Y:S05]  /*125e0*/  @!P0 NANOSLEEP.SYNCS 0x989680 ;  /* 0x009896800000895d */ /* 0x002fea0003900000 */
[----:B------:R-:W1:Y:S02]  /*125f0*/  @!P0 SYNCS.PHASECHK.TRANS64 P0, [R17+URZ+0x2e820], R0 ;  /* 0x02e82000110085a7 */ /* 0x000e64000800007f */
[----:B-1----:R-:W-:Y:S05]  /*12600*/  @!P0 BRA `(.L_x_5984) ;  /* 0xfffffffc00f08947 */ /* 0x002fea000383ffff */
[----:B------:R-:W-:Y:S05]  /*12610*/  BRA `(.L_x_6065) ;  /* 0xffffffc800647947 */ /* 0x000fea000383ffff */
.L_x_5990:
[----:B--2---:R2:W3:Y:S02]  /*12620*/  SYNCS.PHASECHK.TRANS64.TRYWAIT P0, [R3+URZ+0x2e880], R2 ;  /* 0x02e88002030075a7 */ /* 0x0044e4000800017f */
[----:B---3--:R-:W-:Y:S05]  /*12630*/  @!P0 NANOSLEEP.SYNCS 0x989680 ;  /* 0x009896800000895d */ /* 0x008fea0003900000 */
[----:B------:R-:W3:Y:S02]  /*12640*/  @!P0 SYNCS.PHASECHK.TRANS64 P0, [R3+URZ+0x2e880], R2 ;  /* 0x02e88002030085a7 */ /* 0x000ee4000800007f */
[----:B---3--:R-:W-:Y:S05]  /*12650*/  @!P0 BRA `(.L_x_5990) ;  /* 0xfffffffc00f08947 */ /* 0x008fea000383ffff */
[----:B------:R-:W-:Y:S05]  /*12660*/  BRA `(.L_x_6066) ;  /* 0xffffffcc00207947 */ /* 0x000fea000383ffff */
.L_x_5995:
[----:B-1----:R1:W3:Y:S02]  /*12670*/  SYNCS.PHASECHK.TRANS64.TRYWAIT P0, [R3+URZ+0x2e840], R2 ;  /* 0x02e84002030075a7 */ /* 0x0022e4000800017f */
[----:B---3--:R-:W-:Y:S05]  /*12680*/  @!P0 NANOSLEEP.SYNCS 0x989680 ;  /* 0x009896800000895d */ /* 0x008fea0003900000 */
[----:B------:R-:W3:Y:S02]  /*12690*/  @!P0 SYNCS.PHASECHK.TRANS64 P0, [R3+URZ+0x2e840], R2 ;  /* 0x02e84002030085a7 */ /* 0x000ee4000800007f */
[----:B---3--:R-:W-:Y:S05]  /*126a0*/  @!P0 BRA `(.L_x_5995) ;  /* 0xfffffffc00f08947 */ /* 0x008fea000383ffff */
[----:B------:R-:W-:Y:S05]  /*126b0*/  BRA `(.L_x_6067) ;  /* 0xffffffcc00a07947 */ /* 0x000fea000383ffff */
.L_x_6001:
[----:B--2---:R2:W3:Y:S02]  /*126c0*/  SYNCS.PHASECHK.TRANS64.TRYWAIT P0, [R20+URZ+0x2e870], R2 ;  /* 0x02e87002140075a7 */ /* 0x0044e4000800017f */
[----:B---3--:R-:W-:Y:S05]  /*126d0*/  @!P0 NANOSLEEP.SYNCS 0x989680 ;  /* 0x009896800000895d */ /* 0x008fea0003900000 */
[----:B------:R-:W3:Y:S02]  /*126e0*/  @!P0 SYNCS.PHASECHK.TRANS64 P0, [R20+URZ+0x2e870], R2 ;  /* 0x02e87002140085a7 */ /* 0x000ee4000800007f */
[----:B---3--:R-:W-:Y:S05]  /*126f0*/  @!P0 BRA `(.L_x_6001) ;  /* 0xfffffffc00f08947 */ /* 0x008fea000383ffff */
[----:B------:R-:W-:Y:S05]  /*12700*/  BRA `(.L_x_6068) ;  /* 0xffffffd0003c7947 */ /* 0x000fea000383ffff */
.L_x_6003:
[----:B--2---:R2:W3:Y:S02]  /*12710*/  SYNCS.PHASECHK.TRANS64.TRYWAIT P0, [R20+URZ+0x2e860], R0 ;  /* 0x02e86000140075a7 */ /* 0x0044e4000800017f */
[----:B---3--:R-:W-:Y:S05]  /*12720*/  @!P0 NANOSLEEP.SYNCS 0x989680 ;  /* 0x009896800000895d */ /* 0x008fea0003900000 */
[----:B------:R-:W3:Y:S02]  /*12730*/  @!P0 SYNCS.PHASECHK.TRANS64 P0, [R20+URZ+0x2e860], R0 ;  /* 0x02e86000140085a7 */ /* 0x000ee4000800007f */
[----:B---3--:R-:W-:Y:S05]  /*12740*/  @!P0 BRA `(.L_x_6003) ;  /* 0xfffffffc00f08947 */ /* 0x008fea000383ffff */
[----:B------:R-:W-:Y:S05]  /*12750*/  BRA `(.L_x_6069) ;  /* 0xffffffd000447947 */ /* 0x000fea000383ffff */
.L_x_6010:
[----:B0-----:R0:W1:Y:S02]  /*12760*/  SYNCS.PHASECHK.TRANS64.TRYWAIT P1, [R16+URZ+0x2e870], R3 ;  /* 0x02e87003100075a7 */ /* 0x001064000802017f */
[----:B-1----:R-:W-:Y:S05]  /*12770*/  @!P1 NANOSLEEP.SYNCS 0x989680 ;  /* 0x009896800000995d */ /* 0x002fea0003900000 */
[----:B------:R-:W1:Y:S02]  /*12780*/  @!P1 SYNCS.PHASECHK.TRANS64 P1, [R16+URZ+0x2e870], R3 ;  /* 0x02e87003100095a7 */ /* 0x000e64000802007f */
[----:B-1----:R-:W-:Y:S05]  /*12790*/  @!P1 BRA `(.L_x_6010) ;  /* 0xfffffffc00f09947 */ /* 0x002fea000383ffff */
[----:B------:R-:W-:Y:S05]  /*127a0*/  BRA `(.L_x_6070) ;  /* 0xffffffd800c07947 */ /* 0x000fea000383ffff */
.L_x_6012:
[----:B0-----:R0:W1:Y:S02]  /*127b0*/  SYNCS.PHASECHK.TRANS64.TRYWAIT P1, [R16+URZ+0x2e860], R3 ;  /* 0x02e86003100075a7 */ /* 0x001064000802017f */
[----:B-1----:R-:W-:Y:S05]  /*127c0*/  @!P1 NANOSLEEP.SYNCS 0x989680 ;  /* 0x009896800000995d */ /* 0x002fea0003900000 */
[----:B------:R-:W1:Y:S02]  /*127d0*/  @!P1 SYNCS.PHASECHK.TRANS64 P1, [R16+URZ+0x2e860], R3 ;  /* 0x02e86003100095a7 */ /* 0x000e64000802007f */
[----:B-1----:R-:W-:Y:S05]  /*127e0*/  @!P1 BRA `(.L_x_6012) ;  /* 0xfffffffc00f09947 */ /* 0x002fea000383ffff */
[----:B------:R-:W-:Y:S05]  /*127f0*/  BRA `(.L_x_6071) ;  /* 0xffffffd800c87947 */ /* 0x000fea000383ffff */
.L_x_6025:
[----:B0-----:R0:W1:Y:S02]  /*12800*/  SYNCS.PHASECHK.TRANS64.TRYWAIT P0, [R0+URZ+0x2e820], R3 ;  /* 0x02e82003000075a7 */ /* 0x001064000800017f */
[----:B-1----:R-:W-:Y:S05]  /*12810*/  @!P0 NANOSLEEP.SYNCS 0x989680 ;  /* 0x009896800000895d */ /* 0x002fea0003900000 */
[----:B------:R-:W1:Y:S02]  /*12820*/  @!P0 SYNCS.PHASECHK.TRANS64 P0, [R0+URZ+0x2e820], R3 ;  /* 0x02e82003000085a7 */ /* 0x000e64000800007f */
[----:B-1----:R-:W-:Y:S05]  /*12830*/  @!P0 BRA `(.L_x_6025) ;  /* 0xfffffffc00f08947 */ /* 0x002fea000383ffff */
[----:B------:R-:W-:Y:S05]  /*12840*/  BRA `(.L_x_6072) ;  /* 0xffffffec00387947 */ /* 0x000fea000383ffff */
.L_x_6026:
        /* <DEDUP_REMOVED lines=11> */
.L_x_6074:
[----:B------:R-:W-:Y:S05]  /*12900*/  BSYNC B0 ;  /* 0x0000000000007941 */ /* 0x000fea0003800000 */
.L_x_6073:
[----:B------:R-:W-:Y:S05]  /*12910*/  BRA `(.L_x_6075) ;  /* 0xffffffec00207947 */ /* 0x000fea000383ffff */
.L_x_6029:
[----:B------:R-:W-:Y:S01]  /*12920*/  BSSY B1, `(.L_x_6076) ;  /* 0x0000006000017945 */ /* 0x000fe20003800000 */
[----:B------:R-:W-:-:S07]  /*12930*/  IMAD.MOV.U32 R15, RZ, RZ, -0x1 ;  /* 0xffffffffff0f7424 */ /* 0x000fce00078e00ff */
[----:B01----:R-:W-:Y:S05]  /*12940*/  WARPSYNC.COLLECTIVE R15, `(.L_x_6077) ;  /* 0x000000000f0c7348 */ /* 0x003fea0003c00000 */
[----:B------:R-:W-:Y:S02]  /*12950*/  ELECT P6, UR62, PT ;  /* 0x00000000003e782f */ /* 0x000fe400038c0000 */
[----:B------:R-:W-:Y:S01]  /*12960*/  MOV R14, UR62 ;  /* 0x0000003e000e7c02 */ /* 0x000fe20008000f00 */
[----:B01----:R-:W-:Y:S10]  /*12970*/  ENDCOLLECTIVE ;  /* 0x000000000000791b */ /* 0x003ff40003800000 */
.L_x_6077:
[----:B------:R-:W-:Y:S05]  /*12980*/  BSYNC B1 ;  /* 0x0000000000017941 */ /* 0x000fea0003800000 */
.L_x_6076:
[----:B------:R-:W-:Y:S05]  /*12990*/  BRA `(.L_x_6078) ;  /* 0xffffffec00187947 */ /* 0x000fea000383ffff */
.L_x_6031:
[----:B0-----:R0:W1:Y:S02]  /*129a0*/  SYNCS.PHASECHK.TRANS64.TRYWAIT P1, [R6+URZ], R5 ;  /* 0x00000005060075a7 */ /* 0x001064000802017f */
[----:B-1----:R-:W-:Y:S05]  /*129b0*/  @!P1 NANOSLEEP.SYNCS 0x989680 ;  /* 0x009896800000995d */ /* 0x002fea0003900000 */
[----:B------:R-:W1:Y:S02]  /*129c0*/  @!P1 SYNCS.PHASECHK.TRANS64 P1, [R6+URZ], R5 ;  /* 0x00000005060095a7 */ /* 0x000e64000802007f */
[----:B-1----:R-:W-:Y:S05]  /*129d0*/  @!P1 BRA `(.L_x_6031) ;  /* 0xfffffffc00f09947 */ /* 0x002fea000383ffff */
[----:B------:R-:W-:Y:S05]  /*129e0*/  BRA `(.L_x_6079) ;  /* 0xffffffec00547947 */ /* 0x000fea000383ffff */
.L_x_6032:
[----:B-1----:R1:W2:Y:S02]  /*129f0*/  SYNCS.PHASECHK.TRANS64.TRYWAIT P1, [R7+URZ], R2 ;  /* 0x00000002070075a7 */ /* 0x0022a4000802017f */
[----:B--2---:R-:W-:Y:S05]  /*12a00*/  @!P1 NANOSLEEP.SYNCS 0x989680 ;  /* 0x009896800000995d */ /* 0x004fea0003900000 */
[----:B------:R-:W2:Y:S02]  /*12a10*/  @!P1 SYNCS.PHASECHK.TRANS64 P1, [R7+URZ], R2 ;  /* 0x00000002070095a7 */ /* 0x000ea4000802007f */
[----:B--2---:R-:W-:Y:S05]  /*12a20*/  @!P1 BRA `(.L_x_6032) ;  /* 0xfffffffc00f09947 */ /* 0x004fea000383ffff */
[----:B------:R-:W-:Y:S05]  /*12a30*/  BRA `(.L_x_6080) ;  /* 0xffffffec00487947 */ /* 0x000fea000383ffff */
.L_x_6034:
[----:B--2---:R2:W3:Y:S02]  /*12a40*/  SYNCS.PHASECHK.TRANS64.TRYWAIT P1, [R4+URZ+0x2e860], R5 ;  /* 0x02e86005040075a7 */ /* 0x0044e4000802017f */
[----:B---3--:R-:W-:Y:S05]  /*12a50*/  @!P1 NANOSLEEP.SYNCS 0x989680 ;  /* 0x009896800000995d */ /* 0x008fea0003900000 */
[----:B------:R-:W3:Y:S02]  /*12a60*/  @!P1 SYNCS.PHASECHK.TRANS64 P1, [R4+URZ+0x2e860], R5 ;  /* 0x02e86005040095a7 */ /* 0x000ee4000802007f */
[----:B---3--:R-:W-:Y:S05]  /*12a70*/  @!P1 BRA `(.L_x_6034) ;  /* 0xfffffffc00f09947 */ /* 0x008fea000383ffff */
[----:B------:R-:W-:Y:S05]  /*12a80*/  BRA `(.L_x_6081) ;  /* 0xffffffec004c7947 */ /* 0x000fea000383ffff */
.L_x_6036:
[----:B---3--:R3:W4:Y:S02]  /*12a90*/  SYNCS.PHASECHK.TRANS64.TRYWAIT P1, [R3+URZ+0x2e860], R2 ;  /* 0x02e86002030075a7 */ /* 0x008724000802017f */
[----:B----4-:R-:W-:Y:S05]  /*12aa0*/  @!P1 NANOSLEEP.SYNCS 0x989680 ;  /* 0x009896800000995d */ /* 0x010fea0003900000 */
[----:B------:R-:W4:Y:S02]  /*12ab0*/  @!P1 SYNCS.PHASECHK.TRANS64 P1, [R3+URZ+0x2e860], R2 ;  /* 0x02e86002030095a7 */ /* 0x000f24000802007f */
[----:B----4-:R-:W-:Y:S05]  /*12ac0*/  @!P1 BRA `(.L_x_6036) ;  /* 0xfffffffc00f09947 */ /* 0x010fea000383ffff */
[----:B------:R-:W-:Y:S05]  /*12ad0*/  BRA `(.L_x_6082) ;  /* 0xffffffec004c7947 */ /* 0x000fea000383ffff */
.L_x_6038:
[----:B----4-:R4:W0:Y:S02]  /*12ae0*/  SYNCS.PHASECHK.TRANS64.TRYWAIT P0, [R4+URZ+0x2e880], R5 ;  /* 0x02e88005040075a7 */ /* 0x010824000800017f */
[----:B0-----:R-:W-:Y:S05]  /*12af0*/  @!P0 NANOSLEEP.SYNCS 0x989680 ;  /* 0x009896800000895d */ /* 0x001fea0003900000 */
[----:B------:R-:W0:Y:S02]  /*12b00*/  @!P0 SYNCS.PHASECHK.TRANS64 P0, [R4+URZ+0x2e880], R5 ;  /* 0x02e88005040085a7 */ /* 0x000e24000800007f */
[----:B0-----:R-:W-:Y:S05]  /*12b10*/  @!P0 BRA `(.L_x_6038) ;  /* 0xfffffffc00f08947 */ /* 0x001fea000383ffff */
[----:B------:R-:W-:Y:S05]  /*12b20*/  BRA `(.L_x_6039) ;  /* 0xffffffec00487947 */ /* 0x000fea000383ffff */
.L_x_6083:
        /* <DEDUP_REMOVED lines=13> */
.L_x_12971:


//--------------------- .text._ZN7cutlass13device_kernelIN5flash11enable_sm90INS1_16FlashAttnFwdSm90INS1_25CollectiveMainloopFwdSm90ILi2EN4cute5tupleIJNS5_1CILi1EEES8_S8_EEENS6_IJNS7_ILi128EEENS7_ILi224EEESA_EEELi128ENS_12float_e4m3_tEfNS_4arch4Sm90ELb0ELb0ELb0ELb1ELb0ELb1ELb0ELb1ELb1ELb1ELb0ELb0EEENS1_21CollectiveEpilogueFwdINS6_IJSA_SA_SB_EEES9_NS_10bfloat16_tESF_Li256ELb1ELb1ELb0ELb1EEENS1_36VarlenDynamicPersistentTileSchedulerILi128ELi224ELi256ELi128ELb0ELb1ELb1ELb0ELb1ELb1EEEEEEEEEvNT_6ParamsE --------------------------
	.section	.text._ZN7cutlass13device_kernelIN5flash11enable_sm90INS1_16FlashAttnFwdSm90INS1_25CollectiveMainloopFwdSm90ILi2EN4cute5tupleIJNS5_1CILi1EEES8_S8_EEENS6_IJNS7_ILi128EEENS7_ILi224EEESA_EEELi128ENS_12float_e4m3_tEfNS_4arch4Sm90ELb0ELb0ELb0ELb1ELb0ELb1ELb0ELb1ELb1ELb1ELb0ELb0EEENS1_21CollectiveEpilogueFwdINS6_IJSA_SA_SB_EEES9_NS_10bfloat16_tESF_Li256ELb1ELb1ELb0ELb1EEENS1_36VarlenDynamicPersistentTileSchedulerILi128ELi224ELi256ELi128ELb0ELb1ELb1ELb0ELb1ELb1EEEEEEEEEvNT_6ParamsE,"ax",@progbits
	.align	128
.text._ZN7cutlass13device_kernelIN5flash11enable_sm90INS1_16FlashAttnFwdSm90INS1_25CollectiveMainloopFwdSm90ILi2EN4cute5tupleIJNS5_1CILi1EEES8_S8_EEENS6_IJNS7_ILi128EEENS7_ILi224EEESA_EEELi128ENS_12float_e4m3_tEfNS_4arch4Sm90ELb0ELb0ELb0ELb1ELb0ELb1ELb0ELb1ELb1ELb1ELb0ELb0EEENS1_21CollectiveEpilogueFwdINS6_IJSA_SA_SB_EEES9_NS_10bfloat16_tESF_Li256ELb1ELb1ELb0ELb1EEENS1_36VarlenDynamicPersistentTileSchedulerILi128ELi224ELi256ELi128ELb0ELb1ELb1ELb0ELb1ELb1EEEEEEEEEvNT_6ParamsE:
        .type           _ZN7cutlass13device_kernelIN5flash11enable_sm90INS1_16FlashAttnFwdSm90INS1_25CollectiveMainloopFwdSm90ILi2EN4cute5tupleIJNS5_1CILi1EEES8_S8_EEENS6_IJNS7_ILi128EEENS7_ILi224EEESA_EEELi128ENS_12float_e4m3_tEfNS_4arch4Sm90ELb0ELb0ELb0ELb1ELb0ELb1ELb0ELb1ELb1ELb1ELb0ELb0EEENS1_21CollectiveEpilogueFwdINS6_IJSA_SA_SB_EEES9_NS_10bfloat16_tESF_Li256ELb1ELb1ELb0ELb1EEENS1_36VarlenDynamicPersistentTileSchedulerILi128ELi224ELi256ELi128ELb0ELb1ELb1ELb0ELb1ELb1EEEEEEEEEvNT_6ParamsE,@function
        .size           _ZN7cutlass13device_kernelIN5flash11enable_sm90INS1_16FlashAttnFwdSm90INS1_25CollectiveMainloopFwdSm90ILi2EN4cute5tupleIJNS5_1CILi1EEES8_S8_EEENS6_IJNS7_ILi128EEENS7_ILi224EEESA_EEELi128ENS_12float_e4m3_tEfNS_4arch4Sm90ELb0ELb0ELb0ELb1ELb0ELb1ELb0ELb1ELb1ELb1ELb0ELb0EEENS1_21CollectiveEpilogueFwdINS6_IJSA_SA_SB_EEES9_NS_10bfloat16_tESF_Li256ELb1ELb1ELb0ELb1EEENS1_36VarlenDynamicPersistentTileSchedulerILi128ELi224ELi256ELi128ELb0ELb1ELb1ELb0ELb1ELb1EEEEEEEEEvNT_6ParamsE,(.L_x_12972 - _ZN7cutlass13device_kernelIN5flash11enable_sm90INS1_16FlashAttnFwdSm90INS1_25CollectiveMainloopFwdSm90ILi2EN4cute5tupleIJNS5_1CILi1EEES8_S8_EEENS6_IJNS7_ILi128EEENS7_ILi224EEESA_EEELi128ENS_12float_e4m3_tEfNS_4arch4Sm90ELb0ELb0ELb0ELb1ELb0ELb1ELb0ELb1ELb1ELb1ELb0ELb0EEENS1_21CollectiveEpilogueFwdINS6_IJSA_SA_SB_EEES9_NS_10bfloat16_tESF_Li256ELb1ELb1ELb0ELb1EEENS1_36VarlenDynamicPersistentTileSchedulerILi128ELi224ELi256ELi128ELb0ELb1ELb1ELb0ELb1ELb1EEEEEEEEEvNT_6ParamsE)
        .other          _ZN7cutlass13device_kernelIN5flash11enable_sm90INS1_16FlashAttnFwdSm90INS1_25CollectiveMainloopFwdSm90ILi2EN4cute5tupleIJNS5_1CILi1EEES8_S8_EEENS6_IJNS7_ILi128EEENS7_ILi224EEESA_EEELi128ENS_12float_e4m3_tEfNS_4arch4Sm90ELb0ELb0ELb0ELb1ELb0ELb1ELb0ELb1ELb1ELb1ELb0ELb0EEENS1_21CollectiveEpilogueFwdINS6_IJSA_SA_SB_EEES9_NS_10bfloat16_tESF_Li256ELb1ELb1ELb0ELb1EEENS1_36VarlenDynamicPersistentTileSchedulerILi128ELi224ELi256ELi128ELb0ELb1ELb1ELb0ELb1ELb1EEEEEEEEEvNT_6ParamsE,@"STO_CUDA_ENTRY STV_DEFAULT"
_ZN7cutlass13device_kernelIN5flash11enable_sm90INS1_16FlashAttnFwdSm90INS1_25CollectiveMainloopFwdSm90ILi2EN4cute5tupleIJNS5_1CILi1EEES8_S8_EEENS6_IJNS7_ILi128EEENS7_ILi224EEESA_EEELi128ENS_12float_e4m3_tEfNS_4arch4Sm90ELb0ELb0ELb0ELb1ELb0ELb1ELb0ELb1ELb1ELb1ELb0ELb0EEENS1_21CollectiveEpilogueFwdINS6_IJSA_SA_SB_EEES9_NS_10bfloat16_tESF_Li256ELb1ELb1ELb0ELb1EEENS1_36VarlenDynamicPersistentTileSchedulerILi128ELi224ELi256ELi128ELb0ELb1ELb1ELb0ELb1ELb1EEEEEEEEEvNT_6ParamsE:
        /* <DEDUP_REMOVED lines=24> */
.L_x_6085:
[----:B------:R-:W-:Y:S05]  /*0180*/  BSYNC B0 ;  /* 0x0000000000007941 */ /* 0x000fea0003800000 */
.L_x_6084:
        /* <DEDUP_REMOVED lines=41> */
.L_x_6086:
        /* <DEDUP_REMOVED lines=22> */
.L_x_6087:
        /* <DEDUP_REMOVED lines=18> */
.L_x_6088:
        /* <DEDUP_REMOVED lines=22> */
.L_x_6089:
        /* <DEDUP_REMOVED lines=22> */
.L_x_6090:
[----:B0-----:R-:W-:Y:S01]  /*0960*/  UMOV UR4, 0x1 ;  /* 0x0000000100047882 */ /* 0x001fe20000000000 */
[----:B------:R-:W-:Y:S01]  /*0970*/  PLOP3.LUT P0, PT, PT, PT, UP0, 0x80, 0x0 ;  /* 0x000000000000781c */ /* 0x000fe20003f0f008 */
[----:B------:R-:W-:Y:S01]  /*0980*/  USEL UR4, UR4, 0x2, !UP0 ;  /* 0x0000000204047887 */ /* 0x000fe2000c000000 */
[----:B------:R-:W-:Y:S01]  /*0990*/  NOP ;  /* 0x0000000000007918 */ /* 0x000fe20000000000 */
[----:B------:R-:W-:Y:S01]  /*09a0*/  ULDC.64 UR60, c[0x0][0x208] ;  /* 0x00008200003c7ab9 */ /* 0x000fe20000000a00 */
[----:B------:R-:W-:Y:S03]  /*09b0*/  BSSY B8, `(.L_x_6091) ;  /* 0x0002320000087945 */ /* 0x000fe60003800000 */
[----:B------:R-:W-:-:S05]  /*09c0*/  IMAD.U32 R2, RZ, RZ, UR4 ;  /* 0x00000004ff027e24 */ /* 0x000fca000f8e00ff */
[----:B------:R0:W-:Y:S01]  /*09d0*/  STL [R1+0xc4], R2 ;  /* 0x0000c40201007387 */ /* 0x0001e20000100800 */
[----:B-12-4-:R-:W-:Y:S06]  /*09e0*/  BAR.SYNC.DEFER_BLOCKING 0x0 ;  /* 0x0000000000007b1d */ /* 0x016fec0000010000 */
[----:B------:R-:W-:Y:S05]  /*09f0*/  @!P0 BRA `(.L_x_6092) ;  /* 0x000001c400248947 */ /* 0x000fea0003800000 */
.L_x_6093:
[----:B------:R-:W-:-:S08]  /*0a00*/  NOP ;  /* 0x0000000000007918 */ /* 0x000fd00000000000 */
[----:B------:R-:W1:Y:S02]  /*0a10*/  USETMAXREG.TRY_ALLOC.CTAPOOL UP0, 0xf0 ;  /* 0x000000f0000079c8 */ /* 0x000e640008000600 */
[----:B-1----:R-:W-:-:S13]  /*0a20*/  PLOP3.LUT P0, PT, PT, PT, UP0, 0x80, 0x0 ;  /* 0x000000000000781c */ /* 0x002fda0003f0f008 */
[----:B------:R-:W-:Y:S05]  /*0a30*/  @!P0 BRA `(.L_x_6093) ;  /* 0xfffffffc00f08947 */ /* 0x000fea000383ffff */
[----:B------:R-:W1:Y:S01]  /*0a40*/  S2R R0, SR_TID.X ;  /* 0x0000000000007919 */ /* 0x000e620000002100 */
[----:B------:R-:W2:Y:S01]  /*0a50*/  S2UR UR5, SR_CgaCtaId ;  /* 0x00000000000579c3 */ /* 0x000ea20000008800 */
[----:B------:R-:W-:-:S07]  /*0a60*/  UMOV UR4, 0x400 ;  /* 0x0000040000047882 */ /* 0x000fce0000000000 */
[----:B------:R-:W-:Y:S06]  /*0a70*/  BAR.ARV 0x8, 0x180 ;  /* 0x0206000000007b1d */ /* 0x000fec0000002000 */
[----:B--2---:R-:W-:-:S06]  /*0a80*/  ULEA UR4, UR5, UR4, 0x18 ;  /* 0x0000000405047291 */ /* 0x004fcc000f8ec03f */
[----:B------:R-:W-:Y:S01]  /*0a90*/  IMAD.U32 R16, RZ, RZ, UR4 ;  /* 0x00000004ff107e24 */ /* 0x000fe2000f8e00ff */
[----:B-1----:R-:W-:Y:S01]  /*0aa0*/  SHF.R.U32.HI R0, RZ, 0x7, R0 ;  /* 0x00000007ff007819 */ /* 0x002fe20000011600 */
[----:B------:R-:W-:-:S03]  /*0ab0*/  ULDC UR4, c[0x0][0xc3c] ;  /* 0x00030f0000047ab9 */ /* 0x000fc60000000800 */
[----:B------:R-:W-:Y:S01]  /*0ac0*/  ISETP.NE.AND P0, PT, R0, 0x1, PT ;  /* 0x000000010000780c */ /* 0x000fe20003f05270 */
[----:B------:R-:W-:-:S05]  /*0ad0*/  IMAD.U32 R0, RZ, RZ, UR5 ;  /* 0x00000005ff007e24 */ /* 0x000fca000f8e00ff */
[----:B------:R-:W-:Y:S07]  /*0ae0*/  STL [R1+0x80], R0 ;  /* 0x0000800001007387 */ /* 0x000fee0000100800 */
[----:B------:R-:W-:Y:S08]  /*0af0*/  @!P0 BAR.ARV 0x9, 0x100 ;  /* 0x0244000000008b1d */ /* 0x000ff00000002000 */
[----:B------:R-:W-:Y:S06]  /*0b00*/  BAR.SYNC.DEFER_BLOCKING 0x5, 0x180 ;  /* 0x0146000000007b1d */ /* 0x000fec0000010000 */
[----:B------:R-:W1:Y:S02]  /*0b10*/  LDS.128 R12, [R16+0x2e8d0] ;  /* 0x02e8d000100c7984 */ /* 0x000e640000000c00 */
[----:B------:R-:W-:Y:S06]  /*0b20*/  BAR.ARV 0x4, 0x180 ;  /* 0x0106000000007b1d */ /* 0x000fec0000002000 */
[----:B-1----:R-:W-:-:S13]  /*0b30*/  ISETP.GE.AND P0, PT, R15, UR4, PT ;  /* 0x000000040f007c0c */ /* 0x002fda000bf06270 */
[----:B------:R-:W-:Y:S05]  /*0b40*/  @P0 BRA `(.L_x_6094) ;  /* 0x0000023000180947 */ /* 0x000fea0003800000 */
[----:B0-----:R-:W2:Y:S01]  /*0b50*/  LDL R2, [R1+0xc4] ;  /* 0x0000c40001027983 */ /* 0x001ea20000100800 */
[----:B------:R-:W-:Y:S01]  /*0b60*/  IMAD.MOV.U32 R231, RZ, RZ, RZ ;  /* 0x000000ffffe77224 */ /* 0x000fe200078e00ff */
[----:B------:R-:W-:Y:S01]  /*0b70*/  MOV R236, RZ ;  /* 0x000000ff00ec7202 */ /* 0x000fe20000000f00 */
[----:B------:R-:W-:Y:S01]  /*0b80*/  IMAD.MOV.U32 R234, RZ, RZ, RZ ;  /* 0x000000ffffea7224 */ /* 0x000fe200078e00ff */
[----:B------:R-:W0:Y:S02]  /*0b90*/  S2R R0, SR_TID.X ;  /* 0x0000000000007919 */ /* 0x000e240000002100 */
[----:B0-----:R-:W-:-:S05]  /*0ba0*/  VIADD R11, R0, 0xffffff80 ;  /* 0xffffff80000b7836 */ /* 0x001fca0000000000 */
[----:B------:R-:W-:-:S04]  /*0bb0*/  SHF.R.S32.HI R0, RZ, 0x1f, R11 ;  /* 0x0000001fff007819 */ /* 0x000fc8000001140b */
[----:B------:R-:W-:-:S04]  /*0bc0*/  LEA.HI R4, R0, R11, RZ, 0x4 ;  /* 0x0000000b00047211 */ /* 0x000fc800078f20ff */
[----:B------:R-:W-:Y:S02]  /*0bd0*/  SHF.R.S32.HI R5, RZ, 0x4, R4 ;  /* 0x00000004ff057819 */ /* 0x000fe40000011404 */
[----:B--2---:R-:W-:Y:S02]  /*0be0*/  R2UR UR4, R2 ;  /* 0x00000000020472ca */ /* 0x004fe400000e0000 */
[----:B------:R-:W-:-:S04]  /*0bf0*/  LEA.HI R2, R0, R11, RZ, 0x7 ;  /* 0x0000000b00027211 */ /* 0x000fc800078f38ff */
[----:B------:R-:W-:Y:S02]  /*0c00*/  LOP3.LUT R3, R2, 0xffffff80, RZ, 0xc0, !PT ;  /* 0xffffff8002037812 */ /* 0x000fe400078ec0ff */
[----:B------:R-:W-:-:S03]  /*0c10*/  SHF.R.S32.HI R12, RZ, 0x7, R2 ;  /* 0x00000007ff0c7819 */ /* 0x000fc60000011402 */
[C---:B------:R-:W-:Y:S01]  /*0c20*/  IMAD.IADD R17, R11.reuse, 0x1, -R3 ;  /* 0x000000010b117824 */ /* 0x040fe200078e0a03 */
[C---:B------:R-:W-:Y:S01]  /*0c30*/  LEA.HI R3, R4.reuse, R5, RZ, 0x1 ;  /* 0x0000000504037211 */ /* 0x040fe200078f08ff */
[----:B------:R-:W-:Y:S01]  /*0c40*/  ULOP3.LUT UR4, UR4, 0x1, URZ, 0xfc, !UPT ;  /* 0x0000000104047892 */ /* 0x000fe2000f8efc3f */
[----:B------:R-:W-:Y:S02]  /*0c50*/  LOP3.LUT R4, R4, 0x3fffff0, RZ, 0xc0, !PT ;  /* 0x03fffff004047812 */ /* 0x000fe400078ec0ff */
[----:B------:R-:W-:Y:S02]  /*0c60*/  SHF.R.S32.HI R7, RZ, 0x1f, R17 ;  /* 0x0000001fff077819 */ /* 0x000fe40000011411 */
[----:B------:R-:W-:Y:S01]  /*0c70*/  LEA.HI R2, R2, R12, RZ, 0x1 ;  /* 0x0000000c02027211 */ /* 0x000fe200078f08ff */
[----:B------:R-:W-:Y:S01]  /*0c80*/  IMAD.IADD R4, R11, 0x1, -R4 ;  /* 0x000000010b047824 */ /* 0x000fe200078e0a04 */
[CC--:B------:R-:W-:Y:S02]  /*0c90*/  LEA.HI R8, R7.reuse, R17.reuse, RZ, 0x2 ;  /* 0x0000001107087211 */ /* 0x0c0fe400078f10ff */
[----:B------:R-:W-:-:S02]  /*0ca0*/  LEA.HI R7, R7, R17, RZ, 0x5 ;  /* 0x0000001107077211 */ /* 0x000fc400078f28ff */
[--C-:B------:R-:W-:Y:S02]  /*0cb0*/  SHF.R.S32.HI R9, RZ, 0x2, R8.reuse ;  /* 0x00000002ff097819 */ /* 0x100fe40000011408 */
[----:B------:R-:W-:Y:S02]  /*0cc0*/  SHF.R.S32.HI R6, RZ, 0x1f, R8 ;  /* 0x0000001fff067819 */ /* 0x000fe40000011408 */
[----:B------:R-:W-:Y:S02]  /*0cd0*/  LOP3.LUT R8, R8, 0x7ffffffc, RZ, 0xc0, !PT ;  /* 0x7ffffffc08087812 */ /* 0x000fe400078ec0ff */
[----:B------:R-:W-:Y:S02]  /*0ce0*/  LEA.HI R10, R6, R9, RZ, 0x3 ;  /* 0x00000009060a7211 */ /* 0x000fe400078f18ff */
[----:B------:R-:W-:Y:S01]  /*0cf0*/  LOP3.LUT R6, R3, 0x1ffffffe, RZ, 0xc0, !PT ;  /* 0x1ffffffe03067812 */ /* 0x000fe200078ec0ff */
[----:B------:R-:W-:Y:S01]  /*0d00*/  IMAD.IADD R8, R17, 0x1, -R8 ;  /* 0x0000000111087824 */ /* 0x000fe200078e0a08 */
[----:B------:R-:W-:Y:S01]  /*0d10*/  LEA.HI R3, R0, R11, RZ, 0x5 ;  /* 0x0000000b00037211 */ /* 0x000fe200078f28ff */
[----:B------:R-:W-:Y:S01]  /*0d20*/  IMAD.MOV.U32 R17, RZ, RZ, RZ ;  /* 0x000000ffff117224 */ /* 0x000fe200078e00ff */
[----:B------:R-:W-:-:S02]  /*0d30*/  LOP3.LUT R10, R10, 0xfffffff8, RZ, 0xc0, !PT ;  /* 0xfffffff80a0a7812 */ /* 0x000fc400078ec0ff */
[----:B------:R-:W-:Y:S01]  /*0d40*/  IADD3 R6, R5, -R6, RZ ;  /* 0x8000000605067210 */ /* 0x000fe20007ffe0ff */
[----:B------:R-:W-:Y:S01]  /*0d50*/  IMAD.SHL.U32 R3, R3, 0x20, RZ ;  /* 0x0000002003037824 */ /* 0x000fe200078e00ff */
[----:B------:R-:W-:Y:S01]  /*0d60*/  SHF.R.S32.HI R7, RZ, 0x5, R7 ;  /* 0x00000005ff077819 */ /* 0x000fe20000011407 */
[----:B------:R-:W-:Y:S01]  /*0d70*/  IMAD.IADD R10, R9, 0x1, -R10 ;  /* 0x00000001090a7824 */ /* 0x000fe200078e0a0a */
[----:B------:R-:W-:Y:S01]  /*0d80*/  LOP3.LUT R2, R2, 0x3fffffe, RZ, 0xc0, !PT ;  /* 0x03fffffe02027812 */ /* 0x000fe200078ec0ff */
[----:B------:R-:W-:Y:S01]  /*0d90*/  IMAD.MOV.U32 R5, RZ, RZ, -0x2 ;  /* 0xfffffffeff057424 */ /* 0x000fe200078e00ff */
[----:B------:R-:W-:Y:S02]  /*0da0*/  LOP3.LUT R18, R3, 0xfffffc00, RZ, 0xc0, !PT ;  /* 0xfffffc0003127812 */ /* 0x000fe400078ec0ff */
[----:B------:R-:W-:Y:S01]  /*0db0*/  LEA R7, R7, R10, 0x4 ;  /* 0x0000000a07077211 */ /* 0x000fe200078e20ff */
[----:B------:R-:W-:Y:S02]  /*0dc0*/  IMAD.IADD R2, R12, 0x1, -R2 ;  /* 0x000000010c027824 */ /* 0x000fe400078e0a02 */
[----:B------:R-:W-:-:S02]  /*0dd0*/  IMAD R3, R4, 0x40, R18 ;  /* 0x0000004004037824 */ /* 0x000fc400078e0212 */
[----:B------:R-:W-:Y:S01]  /*0de0*/  IMAD R9, R2, 0x40, R7 ;  /* 0x0000004002097824 */ /* 0x000fe200078e0207 */
[----:B------:R-:W-:Y:S01]  /*0df0*/  LEA.HI R2, R0, R11, RZ, 0x2 ;  /* 0x0000000b00027211 */ /* 0x000fe200078f10ff */
[----:B------:R-:W-:Y:S02]  /*0e00*/  IMAD R4, R6, 0x8, R3 ;  /* 0x0000000806047824 */ /* 0x000fe400078e0203 */
[----:B------:R-:W-:Y:S01]  /*0e10*/  IMAD R3, R8, R5, 0xe0 ;  /* 0x000000e008037424 */ /* 0x000fe200078e0205 */
[----:B------:R-:W-:Y:S02]  /*0e20*/  SHF.R.S32.HI R228, RZ, 0x2, R2 ;  /* 0x00000002ffe47819 */ /* 0x000fe40000011402 */
[----:B------:R0:W-:Y:S03]  /*0e30*/  STL [R1+0xb8], R4 ;  /* 0x0000b80401007387 */ /* 0x0001e60000100800 */
[----:B------:R-:W-:Y:S01]  /*0e40*/  VIADD R12, R228, 0x80 ;  /* 0x00000080e40c7836 */ /* 0x000fe20000000000 */
[----:B------:R1:W-:Y:S04]  /*0e50*/  STL [R1+0xb0], R3 ;  /* 0x0000b00301007387 */ /* 0x0003e80000100800 */
[----:B------:R2:W-:Y:S01]  /*0e60*/  STL [R1+0x54], R13 ;  /* 0x0000540d01007387 */ /* 0x0005e20000100800 */
[----:B------:R-:W-:-:S02]  /*0e70*/  SHF.R.S32.HI R6, RZ, 0x1f, R12 ;  /* 0x0000001fff067819 */ /* 0x000fc4000001140c */
[----:B0-----:R-:W-:Y:S01]  /*0e80*/  LEA.HI R4, R0, R11, RZ, 0x3 ;  /* 0x0000000b00047211 */ /* 0x001fe200078f18ff */
[----:B------:R-:W-:Y:S01]  /*0e90*/  STL [R1+0x58], R14 ;  /* 0x0000580e01007387 */ /* 0x000fe20000100800 */
[----:B------:R-:W-:Y:S01]  /*0ea0*/  LOP3.LUT R0, R2, 0xfffffffc, RZ, 0xc0, !PT ;  /* 0xfffffffc02007812 */ /* 0x000fe200078ec0ff */
[----:B-1----:R-:W-:Y:S01]  /*0eb0*/  IMAD.U32 R3, RZ, RZ, UR4 ;  /* 0x00000004ff037e24 */ /* 0x002fe2000f8e00ff */
[----:B------:R-:W-:Y:S01]  /*0ec0*/  LEA.HI R6, R6, R12, RZ, 0x3 ;  /* 0x0000000c06067211 */ /* 0x000fe200078f18ff */
[----:B------:R-:W-:Y:S01]  /*0ed0*/  STL [R1+0x5c], R15 ;  /* 0x00005c0f01007387 */ /* 0x000fe20000100800 */
[----:B------:R-:W-:Y:S01]  /*0ee0*/  UMOV UR4, URZ ;  /* 0x0000003f00047c82 */ /* 0x000fe20008000000 */
[----:B------:R-:W-:Y:S02]  /*0ef0*/  IMAD.IADD R0, R11, 0x1, -R0 ;  /* 0x000000010b007824 */ /* 0x000fe400078e0a00 */
[----:B------:R-:W-:Y:S01]  /*0f00*/  STL [R1+0xac], R9 ;  /* 0x0000ac0901007387 */ /* 0x000fe20000100800 */
[----:B--2---:R-:W-:-:S02]  /*0f10*/  VIADD R13, R228, 0x40 ;  /* 0x00000040e40d7836 */ /* 0x004fc40000000000 */
[C---:B------:R-:W-:Y:S01]  /*0f20*/  SHF.L.U32 R18, R0.reuse, 0x4, RZ ;  /* 0x0000000400127819 */ /* 0x040fe200000006ff */
[----:B------:R0:W-:Y:S01]  /*0f30*/  STL [R1+0x44], R3 ;  /* 0x0000440301007387 */ /* 0x0001e20000100800 */
[----:B------:R-:W-:Y:S02]  /*0f40*/  IMAD.SHL.U32 R22, R0, 0x8, RZ ;  /* 0x0000000800167824 */ /* 0x000fe400078e00ff */
[----:B------:R-:W-:Y:S01]  /*0f50*/  IMAD.SHL.U32 R6, R6, 0x80, RZ ;  /* 0x0000008006067824 */ /* 0x000fe200078e00ff */
[----:B------:R-:W-:Y:S01]  /*0f60*/  SHF.R.S32.HI R19, RZ, 0x1f, R18 ;  /* 0x0000001fff137819 */ /* 0x000fe20000011412 */
[----:B------:R-:W-:Y:S01]  /*0f70*/  VIADD R230, R22, 0x20 ;  /* 0x0000002016e67836 */ /* 0x000fe20000000000 */
[----:B------:R-:W-:Y:S02]  /*0f80*/  SHF.R.S32.HI R23, RZ, 0x1f, R22 ;  /* 0x0000001fff177819 */ /* 0x000fe40000011416 */
[----:B0-----:R-:W-:Y:S02]  /*0f90*/  SHF.R.S32.HI R3, RZ, 0x1f, R2 ;  /* 0x0000001fff037819 */ /* 0x001fe40000011402 */
[----:B------:R-:W-:-:S02]  /*0fa0*/  LOP3.LUT R2, R4, 0xfffffff8, RZ, 0xc0, !PT ;  /* 0xfffffff804027812 */ /* 0x000fc400078ec0ff */
[----:B------:R-:W-:Y:S02]  /*0fb0*/  LEA.HI R3, R3, R228, RZ, 0x3 ;  /* 0x000000e403037211 */ /* 0x000fe400078f18ff */
[----:B------:R-:W-:Y:S01]  /*0fc0*/  SHF.R.S32.HI R4, RZ, 0x3, R4 ;  /* 0x00000003ff047819 */ /* 0x000fe20000011404 */
[----:B------:R-:W-:Y:S01]  /*0fd0*/  IMAD.IADD R10, R11, 0x1, -R2 ;  /* 0x000000010b0a7824 */ /* 0x000fe200078e0a02 */
[----:B------:R-:W-:Y:S01]  /*0fe0*/  LEA.HI R2, R0, R0, RZ, 0x1 ;  /* 0x0000000000027211 */ /* 0x000fe200078f08ff */
[----:B------:R-:W-:Y:S01]  /*0ff0*/  VIADD R11, R228, 0xc0 ;  /* 0x000000c0e40b7836 */ /* 0x000fe20000000000 */
[----:B------:R-:W-:Y:S01]  /*1000*/  LOP3.LUT R3, R3, 0xfffffff8, RZ, 0xc0, !PT ;  /* 0xfffffff803037812 */ /* 0x000fe200078ec0ff */
[----:B------:R-:W-:Y:S01]  /*1010*/  IMAD.SHL.U32 R10, R10, 0x8, RZ ;  /* 0x000000080a0a7824 */ /* 0x000fe200078e00ff */
[----:B------:R-:W-:Y:S01]  /*1020*/  LOP3.LUT R5, R2, 0x1ffffffe, RZ, 0xc0, !PT ;  /* 0x1ffffffe02057812 */ /* 0x000fe200078ec0ff */
[----:B------:R-:W-:Y:S01]  /*1030*/  IMAD.SHL.U32 R7, R11, 0x80, RZ ;  /* 0x000000800b077824 */ /* 0x000fe200078e00ff */
[----:B------:R-:W-:Y:S01]  /*1040*/  SHF.R.S32.HI R2, RZ, 0x1f, R228 ;  /* 0x0000001fff027819 */ /* 0x000fe200000114e4 */
[----:B------:R-:W-:Y:S01]  /*1050*/  IMAD.SHL.U32 R4, R12, 0x80, RZ ;  /* 0x000000800c047824 */ /* 0x000fe200078e00ff */
[----:B------:R-:W-:Y:S01]  /*1060*/  SHF.R.S32.HI R2, RZ, 0x1f, R13 ;  /* 0x0000001fff027819 */ /* 0x000fe2000001140d */
[----:B------:R-:W-:Y:S01]  /*1070*/  IMAD.IADD R5, R0, 0x1, -R5 ;  /* 0x0000000100057824 */ /* 0x000fe200078e0a05 */
[----:B------:R-:W-:Y:S01]  /*1080*/  IADD3 R229, R228, -R3, RZ ;  /* 0x80000003e4e57210 */ /* 0x000fe20007ffe0ff */
[----:B------:R-:W-:Y:S01]  /*1090*/  IMAD.SHL.U32 R0, R13, 0x80, RZ ;  /* 0x000000800d007824 */ /* 0x000fe200078e00ff */
[----:B------:R-:W-:Y:S01]  /*10a0*/  LEA.HI R2, R2, R13, RZ, 0x3 ;  /* 0x0000000d02027211 */ /* 0x000fe200078f18ff */
[----:B------:R-:W-:Y:S01]  /*10b0*/  STL [R1+0x6c], R10 ;  /* 0x00006c0a01007387 */ /* 0x000fe20000100800 */
[----:B------:R-:W-:-:S02]  /*10c0*/  LOP3.LUT R3, R7, 0x380, RZ, 0xc0, !PT ;  /* 0x0000038007037812 */ /* 0x000fc400078ec0ff */
[----:B------:R-:W-:Y:S01]  /*10d0*/  SHF.R.S32.HI R3, RZ, 0x1f, R10 ;  /* 0x0000001fff037819 */ /* 0x000fe2000001140a */
[----:B------:R-:W-:Y:S01]  /*10e0*/  IMAD.SHL.U32 R2, R2, 0x80, RZ ;  /* 0x0000008002027824 */ /* 0x000fe200078e00ff */
[----:B------:R-:W-:Y:S02]  /*10f0*/  LOP3.LUT R0, R0, 0x380, RZ, 0xc0, !PT ;  /* 0x0000038000007812 */ /* 0x000fe400078ec0ff */
[----:B------:R-:W-:Y:S01]  /*1100*/  SHF.R.S32.HI R8, RZ, 0x1f, R11 ;  /* 0x0000001fff087819 */ /* 0x000fe2000001140b */
[----:B------:R0:W-:Y:S01]  /*1110*/  STL [R1+0xc0], R3 ;  /* 0x0000c00301007387 */ /* 0x0001e20000100800 */
[----:B------:R-:W-:Y:S01]  /*1120*/  LOP3.LUT R4, R4, 0x380, RZ, 0xc0, !PT ;  /* 0x0000038004047812 */ /* 0x000fe200078ec0ff */
[----:B------:R-:W-:Y:S01]  /*1130*/  VIADD R4, R10, 0x40 ;  /* 0x000000400a047836 */ /* 0x000fe20000000000 */
[----:B------:R-:W-:Y:S02]  /*1140*/  LEA.HI R8, R8, R11, RZ, 0x3 ;  /* 0x0000000b08087211 */ /* 0x000fe400078f18ff */
[----:B------:R-:W-:-:S02]  /*1150*/  LOP3.LUT R2, R2, 0xfffffc00, RZ, 0xc0, !PT ;  /* 0xfffffc0002027812 */ /* 0x000fc400078ec0ff */
[----:B------:R-:W-:Y:S01]  /*1160*/  SHF.R.S32.HI R7, RZ, 0x1f, R230 ;  /* 0x0000001fff077819 */ /* 0x000fe200000114e6 */
[----:B------:R-:W-:Y:S01]  /*1170*/  IMAD.SHL.U32 R8, R8, 0x80, RZ ;  /* 0x0000008008087824 */ /* 0x000fe200078e00ff */
[----:B------:R1:W-:Y:S01]  /*1180*/  STL [R1+0x88], R4 ;  /* 0x0000880401007387 */ /* 0x0003e20000100800 */
[----:B0-----:R-:W-:Y:S02]  /*1190*/  SHF.R.U32.HI R3, RZ, 0x3, R0 ;  /* 0x00000003ff037819 */ /* 0x001fe40000011600 */
[----:B------:R-:W-:Y:S01]  /*11a0*/  LOP3.LUT R0, R0, 0x70, R18, 0xf8, !PT ;  /* 0x0000007000007812 */ /* 0x000fe200078ef812 */
[----:B------:R0:W-:Y:S03]  /*11b0*/  STL [R1+0x74], R2 ;  /* 0x0000740201007387 */ /* 0x0001e60000100800 */
[----:B------:R-:W-:Y:S01]  /*11c0*/  LOP3.LUT R3, R2, R0, R3, 0xf6, !PT ;  /* 0x0000000002037212 */ /* 0x000fe200078ef603 */
[----:B------:R-:W-:Y:S01]  /*11d0*/  STL [R1+0xa4], R7 ;  /* 0x0000a40701007387 */ /* 0x000fe20000100800 */
[----:B------:R-:W-:-:S02]  /*11e0*/  SHF.R.S32.HI R0, RZ, 0x1f, R4 ;  /* 0x0000001fff007819 */ /* 0x000fc40000011404 */
[----:B-1----:R-:W-:Y:S02]  /*11f0*/  LOP3.LUT R4, R8, 0xfffffc00, RZ, 0xc0, !PT ;  /* 0xfffffc0008047812 */ /* 0x002fe400078ec0ff */
[----:B0-----:R-:W-:Y:S01]  /*1200*/  LOP3.LUT R2, R6, 0xfffffc00, RZ, 0xc0, !PT ;  /* 0xfffffc0006027812 */ /* 0x001fe200078ec0ff */
[----:B------:R0:W-:Y:S04]  /*1210*/  STL [R1+0xbc], R0 ;  /* 0x0000bc0001007387 */ /* 0x0001e80000100800 */
[----:B------:R1:W-:Y:S04]  /*1220*/  STL [R1+0x7c], R2 ;  /* 0x00007c0201007387 */ /* 0x0003e80000100800 */
[----:B------:R-:W-:Y:S01]  /*1230*/  STL [R1+0x78], R4 ;  /* 0x0000780401007387 */ /* 0x000fe20000100800 */
[----:B0-----:R-:W-:Y:S01]  /*1240*/  IMAD.IADD R0, R16, 0x1, R3 ;  /* 0x0000000110007824 */ /* 0x001fe200078e0203 */
[----:B-1----:R-:W-:-:S04]  /*1250*/  LEA R2, R5, R9, 0x3 ;  /* 0x0000000905027211 */ /* 0x002fc800078e18ff */
[----:B------:R0:W-:Y:S04]  /*1260*/  STL [R1+0xa8], R0 ;  /* 0x0000a80001007387 */ /* 0x0001e80000100800 */
[----:B------:R1:W-:Y:S01]  /*1270*/  STL [R1+0xb4], R2 ;  /* 0x0000b40201007387 */ /* 0x0003e20000100800 */
[----:B0-----:R-:W-:-:S05]  /*1280*/  IMAD.U32 R0, RZ, RZ, UR4 ;  /* 0x00000004ff007e24 */ /* 0x001fca000f8e00ff */
[----:B------:R1:W-:Y:S02]  /*1290*/  STL [R1+0xa0], R0 ;  /* 0x0000a00001007387 */ /* 0x0003e40000100800 */
.L_x_6265:
[----:B-12---:R-:W2:Y:S01]  /*12a0*/  LDL.LU R0, [R1+0x5c] ;  /* 0x00005c0001007983 */ /* 0x006ea20000300800 */
[----:B------:R-:W2:Y:S01]  /*12b0*/  LDC.64 R2, c[0x0][0xc88] ;  /* 0x00032200ff027b82 */ /* 0x000ea20000000a00 */
        /* <DEDUP_REMOVED lines=14> */
[C---:B---3--:R-:W-:Y:S01]  /*13a0*/  @P1 LEA R4, P2, R0.reuse, UR4, 0x2 ;  /* 0x0000000400041c11 */ /* 0x048fe2000f8410ff */
[----:B------:R-:W-:Y:S01]  /*13b0*/  STL [R1+0x84], R0 ;  /* 0x0000840001007387 */ /* 0x000fe20000100800 */
[C-C-:B------:R-:W-:Y:S02]  /*13c0*/  SHF.L.U64.HI R30, R0.reuse, 0x2, R6.reuse ;  /* 0x00000002001e7819 */ /* 0x140fe40000010206 */
[----:B------:R-:W-:Y:S01]  /*13d0*/  @P1 LEA.HI.X R5, R0, UR5, R6, 0x2, P2 ;  /* 0x0000000500051c11 */ /* 0x000fe200090f1406 */
[----:B------:R0:W-:Y:S01]  /*13e0*/  STL [R1+0x98], R6 ;  /* 0x0000980601007387 */ /* 0x0001e20000100800 */
[----:B------:R-:W-:Y:S01]  /*13f0*/  ISETP.NE.U32.AND P2, PT, RZ, UR8, PT ;  /* 0x00000008ff007c0c */ /* 0x000fe2000bf45070 */
[----:B------:R-:W-:Y:S01]  /*1400*/  ULDC UR4, c[0x0][0x288] ;  /* 0x0000a20000047ab9 */ /* 0x000fe20000000800 */
[C---:B------:R-:W-:Y:S01]  /*1410*/  IADD3 R8, P3, R31.reuse, UR6, RZ ;  /* 0x000000061f087c10 */ /* 0x040fe2000ff7e0ff */
[----:B------:R1:W5:Y:S01]  /*1420*/  @P1 LDG.E R3, desc[UR60][R4.64] ;  /* 0x0000003c04031981 */ /* 0x000362000c1e1900 */
        /* <DEDUP_REMOVED lines=18> */
[----:B------:R-:W-:Y:S01]  /*1550*/  IMAD.U32 R26, RZ, RZ, UR4 ;  /* 0x00000004ff1a7e24 */ /* 0x000fe2000f8e00ff */
[----:B------:R-:W-:Y:S01]  /*1560*/  MOV R27, R0 ;  /* 0x00000000001b7202 */ /* 0x000fe20000000f00 */
[----:B-1--4-:R-:W-:Y:S06]  /*1570*/  @P2 BRA `(.L_x_6095) ;  /* 0x0000000000242947 */ /* 0x012fec0003800000 */
        /* <DEDUP_REMOVED lines=9> */
.L_x_6095:
        /* <DEDUP_REMOVED lines=12> */
.L_x_6096:
[----:B------:R-:W-:Y:S05]  /*16d0*/  @!P0 BRA `(.L_x_6097) ;  /* 0x00000000000c8947 */ /* 0x000fea0003800000 */
[----:B------:R-:W2:Y:S04]  /*16e0*/  LDG.E R5, desc[UR60][R8.64] ;  /* 0x0000003c08057981 */ /* 0x000ea8000c1e1900 */
[----:B------:R-:W2:Y:S02]  /*16f0*/  LDG.E R26, desc[UR60][R8.64+0x4] ;  /* 0x0000043c081a7981 */ /* 0x000ea4000c1e1900 */
[----:B--2---:R-:W-:-:S07]  /*1700*/  IMAD.IADD R26, R26, 0x1, -R5 ;  /* 0x000000011a1a7824 */ /* 0x004fce00078e0a05 */
.L_x_6097:
        /* <DEDUP_REMOVED lines=8> */
[----:B------:R0:W2:Y:S01]  /*1790*/  @P0 LDG.E R9, desc[UR60][R4.64+0x4] ;  /* 0x0000043c04090981 */ /* 0x0000a2000c1e1900 */
[----:B------:R-:W-:Y:S01]  /*17a0*/  ISETP.NE.U32.AND P1, PT, RZ, UR4, PT ;  /* 0x00000004ff007c0c */ /* 0x000fe2000bf25070 */
[----:B------:R-:W-:-:S03]  /*17b0*/  IMAD.MOV.U32 R121, RZ, RZ, R26 ;  /* 0x000000ffff797224 */ /* 0x000fc600078e001a */
[----:B------:R-:W-:Y:S01]  /*17c0*/  ISETP.NE.AND.EX P1, PT, RZ, UR5, PT, P1 ;  /* 0x00000005ff007c0c */ /* 0x000fe2000bf25310 */
[----:B0-----:R-:W-:-:S12]  /*17d0*/  IMAD.MOV.U32 R4, RZ, RZ, RZ ;  /* 0x000000ffff047224 */ /* 0x001fd800078e00ff */
[----:B------:R-:W-:-:S04]  /*17e0*/  @P1 IADD3 R6, P2, R31, UR4, RZ ;  /* 0x000000041f061c10 */ /* 0x000fc8000ff5e0ff */
[----:B------:R-:W-:-:S05]  /*17f0*/  @P1 IADD3.X R7, R30, UR5, RZ, P2, !PT ;  /* 0x000000051e071c10 */ /* 0x000fca00097fe4ff */
[----:B------:R0:W5:Y:S01]  /*1800*/  @P1 LDG.E R121, desc[UR60][R6.64] ;  /* 0x0000003c06791981 */ /* 0x000162000c1e1900 */
[----:B--2---:R-:W-:Y:S02]  /*1810*/  @P0 IMAD.IADD R2, R9, 0x1, -R0 ;  /* 0x0000000109020824 */ /* 0x004fe400078e0a00 */
[----:B------:R-:W-:-:S03]  /*1820*/  IMAD.MOV R0, RZ, RZ, -R3 ;  /* 0x000000ffff007224 */ /* 0x000fc600078e0a03 */
[----:B------:R-:W-:Y:S02]  /*1830*/  IADD3 R138, R3, R2, RZ ;  /* 0x00000002038a7210 */ /* 0x000fe40007ffe0ff */
[----:B------:R-:W-:-:S03]  /*1840*/  VIMNMX R0, RZ, R0, !PT ;  /* 0x00000000ff007248 */ /* 0x000fc60007fe0100 */
[----:B------:R-:W-:Y:S01]  /*1850*/  VIADD R5, R138, 0xdf ;  /* 0x000000df8a057836 */ /* 0x000fe20000000000 */
[----:B------:R-:W-:-:S03]  /*1860*/  SHF.R.U32.HI R24, RZ, 0x5, R0 ;  /* 0x00000005ff187819 */ /* 0x000fc60000011600 */
[----:B------:R-:W-:-:S04]  /*1870*/  IMAD.HI R4, R5, -0x6db6db6d, R4 ;  /* 0x9249249305047827 */ /* 0x000fc800078e0204 */
[----:B------:R-:W-:Y:S01]  /*1880*/  IMAD.WIDE.U32 R24, R24, 0x24924925, RZ ;  /* 0x2492492518187825 */ /* 0x000fe200078e00ff */
[----:B------:R-:W-:-:S03]  /*1890*/  SHF.R.U32.HI R233, RZ, 0x1f, R4 ;  /* 0x0000001fffe97819 */ /* 0x000fc60000011604 */
[----:B------:R-:W-:Y:S01]  /*18a0*/  IMAD.MOV.U32 R24, RZ, RZ, R25 ;  /* 0x000000ffff187224 */ /* 0x000fe200078e0019 */
[----:B------:R-:W-:-:S04]  /*18b0*/  LEA.HI.SX32 R233, R4, R233, 0x19 ;  /* 0x000000e904e97211 */ /* 0x000fc800078fcaff */
[----:B------:R-:W-:Y:S01]  /*18c0*/  MOV R25, R24 ;  /* 0x0000001800197202 */ /* 0x000fe20000000f00 */
[----:B------:R-:W-:-:S05]  /*18d0*/  IMAD R3, R233, 0xe0, -R3 ;  /* 0x000000e0e9037824 */ /* 0x000fca00078e0a03 */
[----:B------:R-:W-:-:S04]  /*18e0*/  VIMNMX R3, R3, R2, PT ;  /* 0x0000000203037248 */ /* 0x000fc80003fe0100 */
[----:B------:R-:W-:-:S13]  /*18f0*/  ISETP.GT.AND P0, PT, R3, R0, PT ;  /* 0x000000000300720c */ /* 0x000fda0003f04270 */
[----:B------:R-:W-:Y:S02]  /*1900*/  @P0 VIADD R5, R3, 0xdf ;  /* 0x000000df03050836 */ /* 0x000fe40000000000 */
[----:B------:R-:W-:-:S04]  /*1910*/  @P0 IMAD.MOV.U32 R4, RZ, RZ, RZ ;  /* 0x000000ffff040224 */ /* 0x000fc800078e00ff */
[----:B------:R-:W-:-:S05]  /*1920*/  @P0 IMAD.HI R4, R5, -0x6db6db6d, R4 ;  /* 0x9249249305040827 */ /* 0x000fca00078e0204 */
        /* <DEDUP_REMOVED lines=25> */
.L_x_6100:
[----:B------:R-:W-:Y:S05]  /*1ac0*/  BSYNC B6 ;  /* 0x0000000000067941 */ /* 0x000fea0003800000 */
.L_x_6099:
        /* <DEDUP_REMOVED lines=20> */
.L_x_6102:
[----:B------:R-:W-:Y:S05]  /*1c10*/  BSYNC B6 ;  /* 0x0000000000067941 */ /* 0x000fea0003800000 */
.L_x_6101:
[----:B------:R-:W-:Y:S01]  /*1c20*/  ULDC.64 UR4, c[0x0][0x9f8] ;  /* 0x00027e0000047ab9 */ /* 0x000fe20000000a00 */
[----:B------:R-:W2:Y:S01]  /*1c30*/  LDL R56, [R1+0x74] ;  /* 0x0000740001387983 */ /* 0x000ea20000100800 */
[----:B------:R-:W-:Y:S01]  /*1c40*/  ISETP.NE.U32.AND P0, PT, RZ, UR4, PT ;  /* 0x00000004ff007c0c */ /* 0x000fe2000bf05070 */
[----:B------:R-:W0:Y:S01]  /*1c50*/  LDC.64 R44, c[0x0][0x300] ;  /* 0x0000c000ff2c7b82 */ /* 0x000e220000000a00 */
[----:B------:R-:W-:Y:S01]  /*1c60*/  IADD3 R103, R29, R26, RZ ;  /* 0x0000001a1d677210 */ /* 0x000fe20007ffe0ff */
[----:B------:R-:W3:Y:S01]  /*1c70*/  LDL R54, [R1+0x7c] ;  /* 0x00007c0001367983 */ /* 0x000ee20000100800 */
[----:B------:R-:W-:Y:S01]  /*1c80*/  ISETP.NE.AND.EX P0, PT, RZ, UR5, PT, P0 ;  /* 0x00000005ff007c0c */ /* 0x000fe2000bf05300 */
[----:B------:R-:W-:Y:S02]  /*1c90*/  ULDC.64 UR6, c[0x0][0xa08] ;  /* 0x0002820000067ab9 */ /* 0x000fe40000000a00 */
[----:B------:R-:W4:Y:S01]  /*1ca0*/  LDL R52, [R1+0x78] ;  /* 0x0000780001347983 */ /* 0x000f220000100800 */
[----:B------:R-:W-:Y:S01]  /*1cb0*/  SHF.R.S32.HI R8, RZ, 0x1f, R28 ;  /* 0x0000001fff087819 */ /* 0x000fe2000001141c */
[----:B------:R-:W1:Y:S08]  /*1cc0*/  LDC.64 R38, c[0x0][0x3f8] ;  /* 0x0000fe00ff267b82 */ /* 0x000e700000000a00 */
[----:B------:R-:W-:-:S04]  /*1cd0*/  @P0 IADD3 R4, P1, R31, UR4, RZ ;  /* 0x000000041f040c10 */ /* 0x000fc8000ff3e0ff */
[----:B------:R-:W-:Y:S01]  /*1ce0*/  @P0 IADD3.X R5, R30, UR5, RZ, P1, !PT ;  /* 0x000000051e050c10 */ /* 0x000fe20008ffe4ff */
[----:B------:R-:W1:Y:S01]  /*1cf0*/  S2R R20, SR_TID.X ;  /* 0x0000000000147919 */ /* 0x000e620000002100 */
[----:B------:R-:W-:Y:S01]  /*1d00*/  SHF.R.S32.HI R33, RZ, 0x1f, R103 ;  /* 0x0000001fff217819 */ /* 0x000fe20000011467 */
[----:B------:R-:W-:Y:S02]  /*1d10*/  ULDC.64 UR4, c[0x0][0x308] ;  /* 0x0000c20000047ab9 */ /* 0x000fe40000000a00 */
[----:B------:R1:W2:Y:S01]  /*1d20*/  @P0 LDG.E R27, desc[UR60][R4.64] ;  /* 0x0000003c041b0981 */ /* 0x0002a2000c1e1900 */
[-C--:B0-----:R-:W-:Y:S01]  /*1d30*/  IMAD.WIDE.U32 R6, R103, R44.reuse, RZ ;  /* 0x0000002c67067225 */ /* 0x081fe200078e00ff */
[----:B------:R-:W-:Y:S02]  /*1d40*/  ISETP.NE.U32.AND P0, PT, RZ, UR6, PT ;  /* 0x00000006ff007c0c */ /* 0x000fe4000bf05070 */
[----:B------:R-:W-:Y:S01]  /*1d50*/  SHF.L.U64.HI R107, R44, 0x6, R45 ;  /* 0x000000062c6b7819 */ /* 0x000fe2000001022d */
[----:B------:R-:W-:Y:S01]  /*1d60*/  IMAD R0, R33, R44, RZ ;  /* 0x0000002c21007224 */ /* 0x000fe200078e02ff */
[----:B------:R-:W-:Y:S01]  /*1d70*/  ISETP.NE.AND.EX P0, PT, RZ, UR7, PT, P0 ;  /* 0x00000007ff007c0c */ /* 0x000fe2000bf05300 */
[----:B------:R-:W-:Y:S01]  /*1d80*/  VIADD R15, R228, 0x80 ;  /* 0x00000080e40f7836 */ /* 0x000fe20000000000 */
[----:B-1----:R-:W-:Y:S01]  /*1d90*/  SHF.L.U64.HI R12, R38, 0x6, R39 ;  /* 0x00000006260c7819 */ /* 0x002fe20000010227 */
[----:B------:R-:W-:-:S02]  /*1da0*/  IMAD R3, R103, R45, R0 ;  /* 0x0000002d67037224 */ /* 0x000fc400078e0200 */
[----:B------:R-:W-:Y:S01]  /*1db0*/  IMAD R0, R8, UR4, RZ ;  /* 0x0000000408007c24 */ /* 0x000fe2000f8e02ff */
[----:B------:R-:W-:Y:S01]  /*1dc0*/  SHF.R.S32.HI R123, RZ, 0x1f, R15 ;  /* 0x0000001fff7b7819 */ /* 0x000fe2000001140f */
[----:B------:R-:W-:Y:S02]  /*1dd0*/  IMAD.IADD R7, R7, 0x1, R3 ;  /* 0x0000000107077824 */ /* 0x000fe400078e0203 */
[C---:B------:R-:W-:Y:S02]  /*1de0*/  IMAD R3, R28.reuse, UR5, R0 ;  /* 0x000000051c037c24 */ /* 0x040fe4000f8e0200 */
[----:B------:R-:W-:Y:S01]  /*1df0*/  IMAD.WIDE.U32 R4, R28, UR4, R6 ;  /* 0x000000041c047c25 */ /* 0x000fe2000f8e0006 */
[----:B------:R-:W-:-:S03]  /*1e00*/  ULDC.64 UR4, c[0x0][0x310] ;  /* 0x0000c40000047ab9 */ /* 0x000fc60000000a00 */
[----:B------:R-:W-:Y:S02]  /*1e10*/  IMAD.IADD R5, R5, 0x1, R3 ;  /* 0x0000000105057824 */ /* 0x000fe400078e0203 */
[----:B------:R-:W-:Y:S02]  /*1e20*/  VIADD R26, R228, 0x80 ;  /* 0x00000080e41a7836 */ /* 0x000fe40000000000 */
[----:B------:R-:W-:Y:S02]  /*1e30*/  IMAD.SHL.U32 R106, R44, 0x40, RZ ;  /* 0x000000402c6a7824 */ /* 0x000fe400078e00ff */
[----:B------:R-:W-:Y:S01]  /*1e40*/  IMAD.SHL.U32 R26, R26, 0x80, RZ ;  /* 0x000000801a1a7824 */ /* 0x000fe200078e00ff */
[----:B------:R-:W-:Y:S01]  /*1e50*/  SHF.R.U32.HI R30, RZ, 0x7, R20 ;  /* 0x00000007ff1e7819 */ /* 0x000fe20000011614 */
[-C--:B------:R-:W-:Y:S01]  /*1e60*/  IMAD.WIDE.U32 R104, R228, R44.reuse, R18 ;  /* 0x0000002ce4687225 */ /* 0x080fe200078e0012 */
[----:B------:R-:W0:Y:S02]  /*1e70*/  LDC.64 R20, c[0x0][0x408] ;  /* 0x00010200ff147b82 */ /* 0x000e240000000a00 */
[----:B------:R-:W-:Y:S01]  /*1e80*/  ISETP.NE.AND P6, PT, R30, 0x1, PT ;  /* 0x000000011e00780c */ /* 0x000fe20003fc5270 */
[----:B------:R-:W-:Y:S01]  /*1e90*/  IMAD.WIDE.U32 R132, R228, R44, R106 ;  /* 0x0000002ce4847225 */ /* 0x000fe200078e006a */
[----:B------:R-:W-:-:S03]  /*1ea0*/  LOP3.LUT R26, R26, 0x380, RZ, 0xc0, !PT ;  /* 0x000003801a1a7812 */ /* 0x000fc600078ec0ff */
[C---:B------:R-:W-:Y:S01]  /*1eb0*/  VIADD R58, R228.reuse, 0xc0 ;  /* 0x000000c0e43a7836 */ /* 0x040fe20000000000 */
[----:B------:R-:W-:Y:S01]  /*1ec0*/  SHF.R.U32.HI R140, RZ, 0x3, R26 ;  /* 0x00000003ff8c7819 */ /* 0x000fe2000001161a */
[----:B------:R-:W-:Y:S02]  /*1ed0*/  VIADD R13, R228, 0xc0 ;  /* 0x000000c0e40d7836 */ /* 0x000fe40000000000 */
[----:B------:R-:W-:Y:S02]  /*1ee0*/  IMAD.SHL.U32 R58, R58, 0x80, RZ ;  /* 0x000000803a3a7824 */ /* 0x000fe400078e00ff */
[----:B------:R-:W-:Y:S01]  /*1ef0*/  IMAD.WIDE.U32 R94, R38, 0xe0, RZ ;  /* 0x000000e0265e7825 */ /* 0x000fe200078e00ff */
[----:B------:R-:W-:Y:S02]  /*1f00*/  SHF.R.S32.HI R122, RZ, 0x1f, R13 ;  /* 0x0000001fff7a7819 */ /* 0x000fe4000001140d */
[----:B------:R-:W-:Y:S01]  /*1f10*/  LOP3.LUT R58, R58, 0x380, RZ, 0xc0, !PT ;  /* 0x000003803a3a7812 */ /* 0x000fe200078ec0ff */
[----:B------:R-:W-:-:S02]  /*1f20*/  IMAD R13, R45, 0xe0, RZ ;  /* 0x000000e02d0d7824 */ /* 0x000fc400078e02ff */
[----:B------:R-:W-:Y:S01]  /*1f30*/  IMAD.WIDE.U32 R126, R44, 0xe0, RZ ;  /* 0x000000e02c7e7825 */ /* 0x000fe200078e00ff */
[----:B------:R-:W-:-:S03]  /*1f40*/  SHF.R.U32.HI R139, RZ, 0x3, R58 ;  /* 0x00000003ff8b7819 */ /* 0x000fc6000001163a */
[C---:B------:R-:W-:Y:S02]  /*1f50*/  VIADD R32, R228.reuse, 0x40 ;  /* 0x00000040e4207836 */ /* 0x040fe40000000000 */
[----:B0-----:R-:W-:-:S03]  /*1f60*/  IMAD.WIDE.U32 R10, R228, R20, R18 ;  /* 0x00000014e40a7225 */ /* 0x001fc600078e0012 */
[----:B------:R-:W-:Y:S01]  /*1f70*/  SHF.R.S32.HI R124, RZ, 0x1f, R32 ;  /* 0x0000001fff7c7819 */ /* 0x000fe20000011420 */
[----:B------:R-:W-:Y:S02]  /*1f80*/  IMAD.MOV.U32 R98, RZ, RZ, R10 ;  /* 0x000000ffff627224 */ /* 0x000fe400078e000a */
[----:B------:R-:W-:-:S04]  /*1f90*/  IMAD.WIDE.U32 R100, R20, 0xe0, RZ ;  /* 0x000000e014647825 */ /* 0x000fc800078e00ff */
[----:B------:R-:W-:Y:S02]  /*1fa0*/  IMAD.SHL.U32 R10, R38, 0x40, RZ ;  /* 0x00000040260a7824 */ /* 0x000fe400078e00ff */
[----:B------:R-:W-:Y:S02]  /*1fb0*/  IMAD.IADD R40, R127, 0x1, R13 ;  /* 0x000000017f287824 */ /* 0x000fe400078e020d */
[----:B------:R-:W-:Y:S01]  /*1fc0*/  VIADD R135, R30, 0x8 ;  /* 0x000000081e877836 */ /* 0x000fe20000000000 */
[----:B--2---:R-:W-:Y:S02]  /*1fd0*/  SHF.R.S32.HI R0, RZ, 0x1f, R27 ;  /* 0x0000001fff007819 */ /* 0x004fe4000001141b */
[----:B------:R-:W-:Y:S02]  /*1fe0*/  SEL R7, R27, RZ, !P0 ;  /* 0x000000ff1b077207 */ /* 0x000fe40004000000 */
[----:B------:R-:W-:Y:S01]  /*1ff0*/  SEL R6, R0, RZ, !P0 ;  /* 0x000000ff00067207 */ /* 0x000fe20004000000 */
[----:B------:R-:W0:Y:S01]  /*2000*/  LDC R27, c[0x0][0x3f4] ;  /* 0x0000fd00ff1b7b82 */ /* 0x000e220000000800 */
[----:B------:R-:W-:Y:S01]  /*2010*/  IADD3 R102, P0, R228, R103, RZ ;  /* 0x00000067e4667210 */ /* 0x000fe20007f1e0ff */
[----:B------:R-:W-:-:S04]  /*2020*/  IMAD.WIDE.U32 R46, R7, UR4, R4 ;  /* 0x00000004072e7c25 */ /* 0x000fc8000f8e0004 */
[----:B------:R-:W-:-:S04]  /*2030*/  IMAD R0, R6, UR4, RZ ;  /* 0x0000000406007c24 */ /* 0x000fc8000f8e02ff */
[----:B------:R-:W-:Y:S01]  /*2040*/  IMAD R53, R7, UR5, R0 ;  /* 0x0000000507357c24 */ /* 0x000fe2000f8e0200 */
[----:B------:R-:W-:Y:S05]  /*2050*/  @!P6 WARPSYNC.ALL ;  /* 0x000000000000e948 */ /* 0x000fea0003800000 */
[----:B------:R-:W-:Y:S02]  /*2060*/  ULDC.64 UR4, c[0x0][0x330] ;  /* 0x0000cc0000047ab9 */ /* 0x000fe40000000a00 */
[----:B------:R-:W-:Y:S02]  /*2070*/  IMAD R0, R8, UR4, RZ ;  /* 0x0000000408007c24 */ /* 0x000fe4000f8e02ff */
[----:B------:R-:W-:-:S04]  /*2080*/  IMAD.WIDE.U32 R4, R28, UR4, R18 ;  /* 0x000000041c047c25 */ /* 0x000fc8000f8e0012 */
[----:B------:R-:W-:Y:S01]  /*2090*/  IMAD R49, R28, UR5, R0 ;  /* 0x000000051c317c24 */ /* 0x000fe2000f8e0200 */
[----:B------:R-:W-:Y:S01]  /*20a0*/  SHF.R.S32.HI R28, RZ, 0x1f, R228 ;  /* 0x0000001fff1c7819 */ /* 0x000fe200000114e4 */
[----:B------:R-:W-:Y:S01]  /*20b0*/  ULDC.64 UR4, c[0x0][0x338] ;  /* 0x0000ce0000047ab9 */ /* 0x000fe20000000a00 */
[----:B------:R-:W-:Y:S01]  /*20c0*/  IMAD.MOV.U32 R48, RZ, RZ, R4 ;  /* 0x000000ffff307224 */ /* 0x000fe200078e0004 */
[----:B0-----:R-:W-:Y:S01]  /*20d0*/  ISETP.GE.AND P2, PT, R18, R27, PT ;  /* 0x0000001b1200720c */ /* 0x001fe20003f46270 */
[----:B------:R-:W-:Y:S01]  /*20e0*/  IMAD R3, R6, UR4, RZ ;  /* 0x0000000406037c24 */ /* 0x000fe2000f8e02ff */
[----:B------:R-:W-:Y:S01]  /*20f0*/  SHF.L.U32 R120, R27, 0x1, RZ ;  /* 0x000000011b787819 */ /* 0x000fe200000006ff */
[C---:B------:R-:W-:Y:S02]  /*2100*/  IMAD R0, R28.reuse, R38, RZ ;  /* 0x000000261c007224 */ /* 0x040fe400078e02ff */
[----:B------:R-:W-:Y:S02]  /*2110*/  IMAD R15, R28, R44, RZ ;  /* 0x0000002c1c0f7224 */ /* 0x000fe400078e02ff */
[----:B------:R-:W-:-:S02]  /*2120*/  IMAD R93, R228, R39, R0 ;  /* 0x00000027e45d7224 */ /* 0x000fc400078e0200 */
[C---:B------:R-:W-:Y:S02]  /*2130*/  IMAD R0, R28.reuse, R20, RZ ;  /* 0x000000141c007224 */ /* 0x040fe400078e02ff */
[----:B------:R-:W-:Y:S02]  /*2140*/  IMAD.X R103, R28, 0x1, R33, P0 ;  /* 0x000000011c677824 */ /* 0x000fe400000e0621 */
[----:B------:R-:W0:Y:S01]  /*2150*/  S2R R28, SR_TID.X ;  /* 0x00000000001c7919 */ /* 0x000e220000002100 */
[----:B------:R-:W-:Y:S02]  /*2160*/  IMAD.IADD R49, R5, 0x1, R49 ;  /* 0x0000000105317824 */ /* 0x000fe400078e0231 */
[----:B------:R-:W-:Y:S01]  /*2170*/  IMAD R55, R7, UR5, R3 ;  /* 0x0000000507377c24 */ /* 0x000fe2000f8e0203 */
[----:B------:R-:W-:Y:S01]  /*2180*/  SEL R3, R27, RZ, P2 ;  /* 0x000000ff1b037207 */ /* 0x000fe20001000000 */
[----:B------:R-:W-:-:S04]  /*2190*/  IMAD.WIDE.U32 R48, R7, UR4, R48 ;  /* 0x0000000407307c25 */ /* 0x000fc8000f8e0030 */
[C---:B------:R-:W-:Y:S02]  /*21a0*/  IMAD R99, R228.reuse, R21, R0 ;  /* 0x00000015e4637224 */ /* 0x040fe400078e0200 */
[----:B------:R-:W-:-:S04]  /*21b0*/  IMAD.WIDE.U32 R8, R228, R38, R18 ;  /* 0x00000026e4087225 */ /* 0x000fc800078e0012 */
[----:B------:R-:W-:Y:S01]  /*21c0*/  IMAD R15, R228, R45, R15 ;  /* 0x0000002de40f7224 */ /* 0x000fe200078e020f */
[----:B------:R-:W-:Y:S01]  /*21d0*/  IADD3 R41, P0, R106, R132, RZ ;  /* 0x000000846a297210 */ /* 0x000fe20007f1e0ff */
[----:B------:R-:W-:Y:S01]  /*21e0*/  IMAD.WIDE.U32 R6, R228, R20, R22 ;  /* 0x00000014e4067225 */ /* 0x000fe200078e0016 */
[----:B------:R-:W-:Y:S01]  /*21f0*/  P2R R0, PR, RZ, 0x4 ;  /* 0x00000004ff007803 */ /* 0x000fe20000000000 */
[----:B------:R-:W-:Y:S01]  /*2200*/  ULDC UR4, c[0x0][0x2f4] ;  /* 0x0000bd0000047ab9 */ /* 0x000fe20000000800 */
[----:B------:R-:W-:Y:S01]  /*2210*/  SHF.L.U64.HI R45, R44, 0x7, R45 ;  /* 0x000000072c2d7819 */ /* 0x000fe2000001022d */
[----:B------:R-:W-:Y:S01]  /*2220*/  IMAD.IADD R3, R18, 0x1, R3 ;  /* 0x0000000112037824 */ /* 0x000fe200078e0203 */
[----:B------:R-:W-:Y:S01]  /*2230*/  IADD3 R97, R7, R99, RZ ;  /* 0x0000006307617210 */ /* 0x000fe20007ffe0ff */
[----:B------:R-:W-:Y:S01]  /*2240*/  IMAD.MOV.U32 R92, RZ, RZ, R8 ;  /* 0x000000ffff5c7224 */ /* 0x000fe200078e0008 */
[----:B-----5:R-:W-:Y:S01]  /*2250*/  SHF.R.S32.HI R7, RZ, 0x1f, R121 ;  /* 0x0000001fff077819 */ /* 0x020fe20000011479 */
[----:B------:R-:W-:Y:S01]  /*2260*/  IMAD.MOV.U32 R96, RZ, RZ, R6 ;  /* 0x000000ffff607224 */ /* 0x000fe200078e0006 */
[----:B------:R-:W-:Y:S01]  /*2270*/  SHF.R.S32.HI R8, RZ, 0x1f, R3 ;  /* 0x0000001fff087819 */ /* 0x000fe20000011403 */
[----:B------:R-:W-:-:S03]  /*2280*/  IMAD.WIDE.U32 R4, R228, R38, R22 ;  /* 0x00000026e4047225 */ /* 0x000fc600078e0016 */
[----:B------:R-:W-:Y:S01]  /*2290*/  LEA.HI R14, R8, R3, RZ, 0x4 ;  /* 0x00000003080e7211 */ /* 0x000fe200078f20ff */
[----:B------:R-:W-:Y:S01]  /*22a0*/  IMAD R6, R7, R38, RZ ;  /* 0x0000002607067224 */ /* 0x000fe200078e02ff */
[----:B------:R-:W-:Y:S01]  /*22b0*/  SHF.L.U32 R3, R229, 0x7, RZ ;  /* 0x00000007e5037819 */ /* 0x000fe200000006ff */
[----:B0-----:R-:W-:Y:S01]  /*22c0*/  VIADD R28, R28, 0xffffff80 ;  /* 0xffffff801c1c7836 */ /* 0x001fe20000000000 */
[C---:B------:R-:W-:Y:S01]  /*22d0*/  SHF.L.U64.HI R8, R20.reuse, 0x6, R21 ;  /* 0x0000000614087819 */ /* 0x040fe20000010215 */
[----:B------:R-:W-:Y:S01]  /*22e0*/  IMAD R31, R121, R39, R6 ;  /* 0x00000027791f7224 */ /* 0x000fe200078e0206 */
[----:B------:R-:W-:Y:S01]  /*22f0*/  LOP3.LUT R3, R3, 0x380, RZ, 0xc0, !PT ;  /* 0x0000038003037812 */ /* 0x000fe200078ec0ff */
[----:B------:R-:W-:Y:S01]  /*2300*/  IMAD.IADD R5, R5, 0x1, R93 ;  /* 0x0000000105057824 */ /* 0x000fe200078e025d */
[----:B------:R-:W-:Y:S01]  /*2310*/  SHF.R.S32.HI R57, RZ, 0x1f, R28 ;  /* 0x0000001fff397819 */ /* 0x000fe2000001141c */
[----:B------:R-:W-:Y:S01]  /*2320*/  IMAD R6, R7, R20, RZ ;  /* 0x0000001407067224 */ /* 0x000fe200078e02ff */
[----:B------:R-:W-:Y:S01]  /*2330*/  SHF.L.U64.HI R7, R20, 0x7, R21 ;  /* 0x0000000714077819 */ /* 0x000fe20000010215 */
[----:B------:R-:W-:Y:S01]  /*2340*/  IMAD.IADD R99, R99, 0x1, R11 ;  /* 0x0000000163637824 */ /* 0x000fe200078e020b */
[----:B------:R-:W-:Y:S01]  /*2350*/  LEA.HI R57, R57, R28, RZ, 0x5 ;  /* 0x0000001c39397211 */ /* 0x000fe200078f28ff */
[----:B------:R-:W-:Y:S01]  /*2360*/  IMAD.WIDE.U32 R50, R121, R38, R4 ;  /* 0x0000002679327225 */ /* 0x000fe200078e0004 */
[----:B------:R-:W-:-:S03]  /*2370*/  SHF.R.U32.HI R43, RZ, 0x3, R3 ;  /* 0x00000003ff2b7819 */ /* 0x000fc60000011603 */
[----:B------:R-:W-:Y:S01]  /*2380*/  IMAD R29, R121, R21, R6 ;  /* 0x00000015791d7224 */ /* 0x000fe200078e0206 */
[----:B------:R-:W-:Y:S01]  /*2390*/  SHF.L.U32 R57, R57, 0x5, RZ ;  /* 0x0000000539397819 */ /* 0x000fe200000006ff */
[----:B------:R-:W-:Y:S01]  /*23a0*/  IMAD.SHL.U32 R6, R20, 0x40, RZ ;  /* 0x0000004014067824 */ /* 0x000fe200078e00ff */
[----:B------:R-:W-:Y:S01]  /*23b0*/  SHF.L.U64.HI R11, R38, 0x7, R39 ;  /* 0x00000007260b7819 */ /* 0x000fe20000010227 */
[----:B------:R-:W-:Y:S02]  /*23c0*/  IMAD.SHL.U32 R5, R20, 0x80, RZ ;  /* 0x0000008014057824 */ /* 0x000fe400078e00ff */
[----:B------:R-:W-:-:S04]  /*23d0*/  IMAD.WIDE.U32 R96, R121, R20, R96 ;  /* 0x0000001479607225 */ /* 0x000fc800078e0060 */
[----:B------:R-:W-:Y:S01]  /*23e0*/  IMAD.WIDE.U32 R98, R121, R20, R98 ;  /* 0x0000001479627225 */ /* 0x000fe200078e0062 */
[----:B------:R-:W-:Y:S02]  /*23f0*/  LOP3.LUT R20, R3, 0x30, R18, 0xf8, !PT ;  /* 0x0000003003147812 */ /* 0x000fe400078ef812 */
[----:B------:R-:W-:Y:S01]  /*2400*/  IADD3 R28, R228, 0x40, RZ ;  /* 0x00000040e41c7810 */ /* 0x000fe20007ffe0ff */
[----:B------:R-:W-:Y:S01]  /*2410*/  IMAD.IADD R42, R15, 0x1, R133 ;  /* 0x000000010f2a7824 */ /* 0x000fe200078e0285 */
[----:B------:R-:W-:Y:S01]  /*2420*/  LOP3.LUT R20, R20, R43, RZ, 0x3c, !PT ;  /* 0x0000002b14147212 */ /* 0x000fe200078e3cff */
[----:B------:R-:W-:Y:S01]  /*2430*/  IMAD.IADD R35, R105, 0x1, R15 ;  /* 0x0000000169237824 */ /* 0x000fe200078e020f */
[----:B------:R-:W-:Y:S01]  /*2440*/  LOP3.LUT R57, R57, 0xfffffc00, RZ, 0xc0, !PT ;  /* 0xfffffc0039397812 */ /* 0x000fe200078ec0ff */
[----:B------:R-:W-:Y:S01]  /*2450*/  IMAD.IADD R93, R93, 0x1, R9 ;  /* 0x000000015d5d7824 */ /* 0x000fe200078e0209 */
[----:B------:R-:W-:Y:S01]  /*2460*/  LOP3.LUT R15, R26, 0x70, R14, 0xf8, !PT ;  /* 0x000000701a0f7812 */ /* 0x000fe200078ef80e */
[----:B------:R-:W-:Y:S01]  /*2470*/  VIADD R26, R228, 0x40 ;  /* 0x00000040e41a7836 */ /* 0x000fe20000000000 */
[----:B------:R-:W-:Y:S01]  /*2480*/  SHF.L.U32 R9, R38, 0x7, RZ ;  /* 0x0000000726097819 */ /* 0x000fe200000006ff */
[----:B------:R-:W-:-:S02]  /*2490*/  IMAD.SHL.U32 R28, R28, 0x80, RZ ;  /* 0x000000801c1c7824 */ /* 0x000fc400078e00ff */
[----:B------:R-:W-:Y:S01]  /*24a0*/  IMAD.IADD R34, R57, 0x1, R20 ;  /* 0x0000000139227824 */ /* 0x000fe200078e0214 */
[----:B------:R-:W-:Y:S01]  /*24b0*/  LOP3.LUT R20, R3, 0x70, R14, 0xf8, !PT ;  /* 0x0000007003147812 */ /* 0x000fe200078ef80e */
[----:B------:R-:W-:Y:S01]  /*24c0*/  IMAD.SHL.U32 R26, R26, 0x80, RZ ;  /* 0x000000801a1a7824 */ /* 0x000fe200078e00ff */
[----:B------:R-:W-:Y:S01]  /*24d0*/  LOP3.LUT R28, R28, 0x380, RZ, 0xc0, !PT ;  /* 0x000003801c1c7812 */ /* 0x000fe200078ec0ff */
[----:B------:R-:W-:Y:S01]  /*24e0*/  IMAD.WIDE.U32 R92, R121, R38, R92 ;  /* 0x00000026795c7225 */ /* 0x000fe200078e005c */
[----:B------:R-:W-:-:S03]  /*24f0*/  LOP3.LUT R20, R20, R43, RZ, 0x3c, !PT ;  /* 0x0000002b14147212 */ /* 0x000fc600078e3cff */
[----:B------:R-:W-:Y:S01]  /*2500*/  IMAD.X R38, R42, 0x1, R107, P0 ;  /* 0x000000012a267824 */ /* 0x000fe200000e066b */
[----:B------:R-:W-:Y:S01]  /*2510*/  IADD3 R37, P0, R41, R106, RZ ;  /* 0x0000006a29257210 */ /* 0x000fe20007f1e0ff */
[----:B------:R-:W-:Y:S01]  /*2520*/  IMAD R21, R21, 0xe0, RZ ;  /* 0x000000e015157824 */ /* 0x000fe200078e02ff */
[----:B------:R-:W-:Y:S01]  /*2530*/  LOP3.LUT R26, R26, 0x380, RZ, 0xc0, !PT ;  /* 0x000003801a1a7812 */ /* 0x000fe200078ec0ff */
[----:B------:R-:W-:Y:S01]  /*2540*/  VIADD R4, R18, 0x40 ;  /* 0x0000004012047836 */ /* 0x000fe20000000000 */
[--C-:B------:R-:W-:Y:S01]  /*2550*/  LOP3.LUT R13, R28, 0x70, R14.reuse, 0xf8, !PT ;  /* 0x000000701c0d7812 */ /* 0x100fe200078ef80e */
[----:B------:R-:W-:Y:S01]  /*2560*/  IMAD.IADD R36, R101, 0x1, R21 ;  /* 0x0000000165247824 */ /* 0x000fe200078e0215 */
[----:B------:R-:W-:Y:S01]  /*2570*/  SHF.R.S32.HI R28, RZ, 0x4, R14 ;  /* 0x00000004ff1c7819 */ /* 0x000fe2000001140e */
[----:B------:R-:W-:Y:S01]  /*2580*/  IMAD.X R33, R38, 0x1, R107, P0 ;  /* 0x0000000126217824 */ /* 0x000fe200000e066b */
[----:B------:R-:W-:Y:S01]  /*2590*/  LOP3.LUT R27, R14, 0xfffffff0, RZ, 0xc0, !PT ;  /* 0xfffffff00e1b7812 */ /* 0x000fe200078ec0ff */
[----:B------:R-:W-:Y:S01]  /*25a0*/  IMAD.IADD R116, R57, 0x1, R20 ;  /* 0x0000000139747824 */ /* 0x000fe200078e0214 */
[----:B------:R-:W-:Y:S01]  /*25b0*/  LOP3.LUT R14, R58, 0x70, R14, 0xf8, !PT ;  /* 0x000000703a0e7812 */ /* 0x000fe200078ef80e */
[----:B------:R-:W-:Y:S01]  /*25c0*/  IMAD R39, R39, 0xe0, RZ ;  /* 0x000000e027277824 */ /* 0x000fe200078e02ff */
[----:B------:R-:W-:-:S02]  /*25d0*/  SHF.R.U32.HI R26, RZ, 0x3, R26 ;  /* 0x00000003ff1a7819 */ /* 0x000fc4000001161a */
[----:B------:R-:W-:Y:S02]  /*25e0*/  IADD3 R21, P0, R46, R104, RZ ;  /* 0x000000682e157210 */ /* 0x000fe40007f1e0ff */
[----:B------:R-:W-:Y:S02]  /*25f0*/  IADD3 R20, R47, R53, RZ ;  /* 0x000000352f147210 */ /* 0x000fe40007ffe0ff */
[----:B------:R-:W-:Y:S02]  /*2600*/  LOP3.LUT R114, R15, R140, RZ, 0x3c, !PT ;  /* 0x0000008c0f727212 */ /* 0x000fe400078e3cff */
[----:B------:R-:W-:Y:S02]  /*2610*/  LOP3.LUT R113, R14, R139, RZ, 0x3c, !PT ;  /* 0x0000008b0e717212 */ /* 0x000fe400078e3cff */
[----:B------:R-:W-:Y:S01]  /*2620*/  LOP3.LUT R115, R13, R26, RZ, 0x3c, !PT ;  /* 0x0000001a0d737212 */ /* 0x000fe200078e3cff */
[----:B------:R-:W-:Y:S01]  /*2630*/  IMAD.X R13, R35, 0x1, R20, P0 ;  /* 0x00000001230d7824 */ /* 0x000fe200000e0614 */
[----:B------:R-:W-:-:S02]  /*2640*/  IADD3 R15, P3, R46, 0x40, RZ ;  /* 0x000000402e0f7810 */ /* 0x000fc40007f7e0ff */
[----:B------:R-:W-:Y:S01]  /*2650*/  IADD3 R14, P2, R21, 0x40, RZ ;  /* 0x00000040150e7810 */ /* 0x000fe20007f5e0ff */
[----:B------:R-:W-:Y:S01]  /*2660*/  IMAD.IADD R32, R51, 0x1, R31 ;  /* 0x0000000133207824 */ /* 0x000fe200078e021f */
[----:B------:R-:W-:Y:S01]  /*2670*/  SHF.R.S32.HI R26, RZ, 0x1f, R27 ;  /* 0x0000001fff1a7819 */ /* 0x000fe2000001141b */
[----:B------:R-:W-:Y:S01]  /*2680*/  IMAD.IADD R30, R97, 0x1, R29 ;  /* 0x00000001611e7824 */ /* 0x000fe200078e021d */
[----:B------:R-:W-:Y:S01]  /*2690*/  ISETP.GE.AND P0, PT, R18, UR4, PT ;  /* 0x0000000412007c0c */ /* 0x000fe2000bf06270 */
[----:B------:R-:W-:Y:S01]  /*26a0*/  IMAD.IADD R39, R95, 0x1, R39 ;  /* 0x000000015f277824 */ /* 0x000fe200078e0227 */
[----:B------:R-:W-:Y:S01]  /*26b0*/  ISETP.GE.AND P1, PT, R4, UR4, PT ;  /* 0x0000000404007c0c */ /* 0x000fe2000bf26270 */
[----:B------:R-:W-:Y:S01]  /*26c0*/  IMAD.IADD R31, R31, 0x1, R93 ;  /* 0x000000011f1f7824 */ /* 0x000fe200078e025d */
[----:B------:R-:W-:Y:S01]  /*26d0*/  IADD3 R110, R49, R55, RZ ;  /* 0x00000037316e7210 */ /* 0x000fe20007ffe0ff */
[----:B------:R-:W-:Y:S02]  /*26e0*/  IMAD.IADD R29, R29, 0x1, R99 ;  /* 0x000000011d1d7824 */ /* 0x000fe400078e0263 */
[----:B------:R-:W-:-:S02]  /*26f0*/  IMAD.IADD R115, R56, 0x1, R115 ;  /* 0x0000000138737824 */ /* 0x000fc400078e0273 */
[----:B---3--:R-:W-:Y:S02]  /*2700*/  IMAD.IADD R114, R54, 0x1, R114 ;  /* 0x0000000136727824 */ /* 0x008fe400078e0272 */
[----:B----4-:R-:W-:Y:S02]  /*2710*/  IMAD.IADD R113, R52, 0x1, R113 ;  /* 0x0000000134717824 */ /* 0x010fe400078e0271 */
[----:B------:R-:W-:Y:S02]  /*2720*/  IMAD.X R108, RZ, RZ, R20, P3 ;  /* 0x000000ffff6c7224 */ /* 0x000fe400018e0614 */
[----:B------:R-:W-:Y:S01]  /*2730*/  IMAD.X R109, RZ, RZ, R13, P2 ;  /* 0x000000ffff6d7224 */ /* 0x000fe200010e060d */
[----:B------:R-:W-:Y:S06]  /*2740*/  @!P6 BAR.SYNC.DEFER_BLOCKING 0x9, 0x100 ;  /* 0x024400000000eb1d */ /* 0x000fec0000010000 */
.L_x_6186:
[----:B------:R-:W0:Y:S01]  /*2750*/  LDC R130, c[0x0][0x3f4] ;  /* 0x0000fd00ff827b82 */ /* 0x000e220000000800 */
[----:B------:R-:W-:Y:S01]  /*2760*/  VIADD R25, R25, 0xffffffff ;  /* 0xffffffff19197836 */ /* 0x000fe20000000000 */
[----:B------:R-:W-:Y:S05]  /*2770*/  YIELD ;  /* 0x0000000000007946 */ /* 0x000fea0003800000 */
[----:B------:R-:W-:Y:S01]  /*2780*/  IMAD R117, R17, 0x7000, R34 ;  /* 0x0000700011757824 */ /* 0x000fe200078e0222 */
[----:B------:R-:W-:Y:S01]  /*2790*/  ISETP.GT.AND P3, PT, R25, R24, PT ;  /* 0x000000181900720c */ /* 0x000fe20003f64270 */
[----:B------:R-:W-:Y:S02]  /*27a0*/  BSSY B0, `(.L_x_6103) ;  /* 0x000097a000007945 */ /* 0x000fe40003800000 */
[----:B------:R-:W-:Y:S01]  /*27b0*/  IMAD.IADD R118, R16, 0x1, R117 ;  /* 0x0000000110767824 */ /* 0x000fe200078e0275 */
[----:B------:R-:W-:-:S02]  /*27c0*/  P2R R112, PR, RZ, 0x8 ;  /* 0x00000008ff707803 */ /* 0x000fc40000000000 */
[----:B0-----:R-:W-:-:S13]  /*27d0*/  ISETP.GE.AND P2, PT, R130, 0x1, PT ;  /* 0x000000018200780c */ /* 0x001fda0003f46270 */
        /* <DEDUP_REMOVED lines=43> */
.L_x_6107:
[----:B------:R-:W-:Y:S05]  /*2a90*/  BSYNC B1 ;  /* 0x0000000000017941 */ /* 0x000fea0003800000 */
.L_x_6106:
        /* <DEDUP_REMOVED lines=13> */
[----:B-----5:R-:W-:Y:S01]  /*2b70*/  MOV R136, R80 ;  /* 0x0000005000887202 */ /* 0x020fe20000000f00 */
[----:B------:R-:W-:Y:S01]  /*2b80*/  IMAD.MOV.U32 R149, RZ, RZ, R84 ;  /* 0x000000ffff957224 */ /* 0x000fe200078e0054 */
        /* <DEDUP_REMOVED lines=22> */
.L_x_6109:
[----:B------:R-:W-:Y:S05]  /*2cf0*/  BSYNC B1 ;  /* 0x0000000000017941 */ /* 0x000fea0003800000 */
.L_x_6108:
        /* <DEDUP_REMOVED lines=25> */
.L_x_6111:
[----:B------:R-:W-:Y:S05]  /*2e90*/  BSYNC B1 ;  /* 0x0000000000017941 */ /* 0x000fea0003800000 */
.L_x_6110:
[----:B0-----:R-:W-:Y:S01]  /*2ea0*/  VIADD R88, R228, 0xc0 ;  /* 0x000000c0e4587836 */ /* 0x001fe20000000000 */
[----:B------:R-:W-:Y:S04]  /*2eb0*/  BSSY B1, `(.L_x_6112) ;  /* 0x000001d000017945 */ /* 0x000fe80003800000 */
        /* <DEDUP_REMOVED lines=17> */
[----:B------:R-:W-:-:S04]  /*2fd0*/  IADD3 R54, P5, P6, R96, UR4, R54 ;  /* 0x0000000460367c10 */ /* 0x000fc8000febe036 */
[----:B------:R-:W-:-:S04]  /*2fe0*/  IADD3 R55, R55, R57, RZ ;  /* 0x0000003937377210 */ /* 0x000fc80007ffe0ff */
        /* <DEDUP_REMOVED lines=9> */
.L_x_6113:
[----:B------:R-:W-:Y:S05]  /*3080*/  BSYNC B1 ;  /* 0x0000000000017941 */ /* 0x000fea0003800000 */
.L_x_6112:
[----:B0-----:R-:W2:Y:S01]  /*3090*/  LDL R52, [R1+0x44] ;  /* 0x0000440001347983 */ /* 0x001ea20000100800 */
[----:B------:R-:W-:Y:S01]  /*30a0*/  IMAD.MOV.U32 R153, RZ, RZ, R82 ;  /* 0x000000ffff997224 */ /* 0x000fe200078e0052 */
[----:B-----5:R-:W-:Y:S01]  /*30b0*/  MOV R137, R64 ;  /* 0x0000004000897202 */ /* 0x020fe20000000f00 */
[----:B------:R-:W-:Y:S01]  /*30c0*/  IMAD.MOV.U32 R154, RZ, RZ, R86 ;  /* 0x000000ffff9a7224 */ /* 0x000fe200078e0056 */
[----:B------:R-:W-:Y:S01]  /*30d0*/  MOV R91, R62 ;  /* 0x0000003e005b7202 */ /* 0x000fe20000000f00 */
        /* <DEDUP_REMOVED lines=9> */
[----:B------:R-:W-:Y:S01]  /*3170*/  IMAD.MOV.U32 R89, RZ, RZ, R58 ;  /* 0x000000ffff597224 */ /* 0x000fe200078e003a */
[----:B--2---:R-:W-:-:S13]  /*3180*/  R2UR UR4, R52 ;  /* 0x00000000340472ca */ /* 0x004fda00000e0000 */
[----:B------:R-:W-:-:S06]  /*3190*/  UISETP.NE.AND UP0, UPT, UR4, 0x3, UPT ;  /* 0x000000030400788c */ /* 0x000fcc000bf05270 */
[----:B------:R-:W-:-:S13]  /*31a0*/  PLOP3.LUT P5, PT, PT, PT, UP0, 0x80, 0x0 ;  /* 0x000000000000781c */ /* 0x000fda0003faf008 */
[----:B------:R-:W-:Y:S05]  /*31b0*/  @!P5 BRA `(.L_x_6114) ;  /* 0x000000000004d947 */ /* 0x000fea0003800000 */
[----:B------:R-:W-:Y:S01]  /*31c0*/  BPT.TRAP 0x1 ;  /* 0x000000040000795c */ /* 0x000fe20000300000 */
.L_x_6114:
[----:B------:R-:W-:Y:S01]  /*31d0*/  IMAD R111, R17, 0x8, R16 ;  /* 0x00000008116f7824 */ /* 0x000fe200078e0210 */
[----:B------:R-:W-:Y:S01]  /*31e0*/  SHF.L.U32 R125, R231, 0x1f, RZ ;  /* 0x0000001fe77d7819 */ /* 0x000fe200000006ff */
[----:B------:R-:W-:Y:S03]  /*31f0*/  BSSY B1, `(.L_x_6115) ;  /* 0x0000003000017945 */ /* 0x000fe60003800000 */
[----:B------:R-:W0:Y:S02]  /*3200*/  SYNCS.PHASECHK.TRANS64.TRYWAIT P6, [R111+URZ+0x2e890], R125 ;  /* 0x02e8907d6f0075a7 */ /* 0x000e2400080c017f */
[----:B0-----:R-:W-:Y:S05]  /*3210*/  @!P6 BRA `(.L_x_6116) ;  /* 0x00000208006ce947 */ /* 0x001fea0003800000 */
.L_x_6392:
[----:B------:R-:W-:Y:S05]  /*3220*/  BSYNC B1 ;  /* 0x0000000000017941 */ /* 0x000fea0003800000 */
.L_x_6115:
[----:B------:R-:W-:Y:S01]  /*3230*/  BSSY B1, `(.L_x_6117) ;  /* 0x00000f5000017945 */ /* 0x000fe20003800000 */
[----:B------:R-:W-:-:S03]  /*3240*/  IMAD R150, R17, 0x7000, R34 ;  /* 0x0000700011967824 */ /* 0x000fc600078e0222 */
[----:B------:R-:W-:Y:S05]  /*3250*/  @P2 BRA `(.L_x_6118) ;  /* 0x0000000c00c82947 */ /* 0x000fea0003800000 */
[----:B------:R-:W-:Y:S01]  /*3260*/  IADD3 R152, P2, R104, R128, RZ ;  /* 0x0000008068987210 */ /* 0x000fe20007f5e0ff */
[----:B------:R-:W-:Y:S04]  /*3270*/  BSSY B2, `(.L_x_6119) ;  /* 0x0000077000027945 */ /* 0x000fe80003800000 */
[----:B------:R-:W-:Y:S01]  /*3280*/  IMAD.X R151, R131, 0x1, R35, P2 ;  /* 0x0000000183977824 */ /* 0x000fe200010e0623 */
[----:B------:R-:W-:Y:S07]  /*3290*/  @P0 BRA `(.L_x_6120) ;  /* 0x0000000400d00947 */ /* 0x000fee0003800000 */
[----:B------:R1:W2:Y:S01]  /*32a0*/  LDS.128 R52, [R118+0x20400] ;  /* 0x0204000076347984 */ /* 0x0002a20000000c00 */
[----:B------:R-:W-:Y:S01]  /*32b0*/  ISETP.GE.AND P2, PT, R22, R130, PT ;  /* 0x000000821600720c */ /* 0x000fe20003f46270 */
[----:B------:R-:W-:-:S12]  /*32c0*/  BSSY B3, `(.L_x_6121) ;  /* 0x000006d000037945 */ /* 0x000fd80003800000 */
[----:B-1----:R-:W-:Y:S05]  /*32d0*/  @P2 BRA `(.L_x_6122) ;  /* 0x0000000400ac2947 */ /* 0x002fea0003800000 */
        /* <DEDUP_REMOVED lines=12> */
[----:B------:R-:W-:Y:S01]  /*33a0*/  F2FP.F16.E4M3.UNPACK_B R155, R154.H1 ;  /* 0x0000009aff9b723e */ /* 0x000fe200030006ff */
[----:B--2---:R-:W-:Y:S01]  /*33b0*/  IMAD.MOV.U32 R86, RZ, RZ, R52 ;  /* 0x000000ffff567224 */ /* 0x004fe200078e0034 */
[----:B------:R-:W-:Y:S01]  /*33c0*/  LOP3.LUT R85, R85, 0xff00, R84, 0xf8, !PT ;  /* 0x0000ff0055557812 */ /* 0x000fe200078ef854 */
[----:B------:R-:W-:Y:S01]  /*33d0*/  IMAD.U32 R84, R159, 0x10000, RZ ;  /* 0x000100009f547824 */ /* 0x000fe200078e00ff */
[----:B------:R-:W-:Y:S01]  /*33e0*/  LOP3.LUT R156, R156, 0xff00, R87, 0xf8, !PT ;  /* 0x0000ff009c9c7812 */ /* 0x000fe200078ef857 */
[--C-:B------:R-:W-:Y:S01]  /*33f0*/  HADD2.F32 R159, -RZ, R155.reuse.H0_H0 ;  /* 0x2000009bff9f7230 */ /* 0x100fe20000004100 */
[----:B------:R-:W-:Y:S01]  /*3400*/  SHF.L.U32 R87, R157, 0x10, RZ ;  /* 0x000000109d577819 */ /* 0x000fe200000006ff */
[----:B------:R-:W-:Y:S01]  /*3410*/  HADD2.F32 R160, -RZ, R155.H1_H1 ;  /* 0x3000009bffa07230 */ /* 0x000fe20000004100 */
[----:B------:R-:W-:-:S02]  /*3420*/  F2FP.F16.E4M3.UNPACK_B R52, R53 ;  /* 0x00000035ff34723e */ /* 0x000fc400020006ff */
[----:B------:R-:W-:Y:S02]  /*3430*/  LOP3.LUT R84, R85, 0xff0000, R84, 0xf8, !PT ;  /* 0x00ff000055547812 */ /* 0x000fe400078ef854 */
[----:B------:R-:W-:Y:S01]  /*3440*/  LOP3.LUT R85, R156, 0xff0000, R87, 0xf8, !PT ;  /* 0x00ff00009c557812 */ /* 0x000fe200078ef857 */
[--C-:B------:R-:W-:Y:S01]  /*3450*/  HADD2.F32 R87, -RZ, R52.reuse.H1_H1 ;  /* 0x30000034ff577230 */ /* 0x100fe20000004100 */
[----:B------:R-:W-:Y:S01]  /*3460*/  F2FP.F16.E4M3.UNPACK_B R157, R149.H1 ;  /* 0x00000095ff9d723e */ /* 0x000fe200030006ff */
[----:B------:R-:W-:Y:S01]  /*3470*/  HADD2.F32 R52, -RZ, R52.H0_H0 ;  /* 0x20000034ff347230 */ /* 0x000fe20000004100 */
[----:B------:R-:W-:Y:S02]  /*3480*/  F2FP.F16.E4M3.UNPACK_B R53, R53.H1 ;  /* 0x00000035ff35723e */ /* 0x000fe400030006ff */
[-C--:B------:R-:W-:Y:S01]  /*3490*/  FMUL.FTZ R161, R87, R159.reuse ;  /* 0x0000009f57a17220 */ /* 0x080fe20000410000 */
[----:B------:R-:W-:Y:S02]  /*34a0*/  HADD2.F32 R158, -RZ, R157.H0_H0 ;  /* 0x2000009dff9e7230 */ /* 0x000fe40000004100 */
[----:B------:R-:W-:Y:S01]  /*34b0*/  FMUL.FTZ R162, R52, R159 ;  /* 0x0000009f34a27220 */ /* 0x000fe20000410000 */
[--C-:B------:R-:W-:Y:S01]  /*34c0*/  HADD2.F32 R156, -RZ, R53.reuse.H1_H1 ;  /* 0x30000035ff9c7230 */ /* 0x100fe20000004100 */
[----:B------:R-:W-:Y:S01]  /*34d0*/  F2FP.F16.E4M3.UNPACK_B R154, R154 ;  /* 0x0000009aff9a723e */ /* 0x000fe200020006ff */
[----:B------:R-:W-:-:S02]  /*34e0*/  HADD2.F32 R155, -RZ, R53.H0_H0 ;  /* 0x20000035ff9b7230 */ /* 0x000fc40000004100 */
[----:B------:R-:W-:Y:S01]  /*34f0*/  FFMA.FTZ R53, R87, R158, R162 ;  /* 0x0000009e57357223 */ /* 0x000fe200000100a2 */
[----:B------:R-:W-:Y:S02]  /*3500*/  HADD2.F32 R157, -RZ, R157.H1_H1 ;  /* 0x3000009dff9d7230 */ /* 0x000fe40000004100 */
[----:B------:R-:W-:Y:S01]  /*3510*/  FMUL.FTZ R164, R156, R160 ;  /* 0x000000a09ca47220 */ /* 0x000fe20000410000 */
[----:B------:R-:W-:Y:S01]  /*3520*/  F2FP.F16.E4M3.UNPACK_B R87, R86.H1 ;  /* 0x00000056ff57723e */ /* 0x000fe200030006ff */
[C---:B------:R-:W-:Y:S01]  /*3530*/  FMUL.FTZ R159, R155.reuse, R160 ;  /* 0x000000a09b9f7220 */ /* 0x040fe20000410000 */
[----:B------:R-:W-:Y:S01]  /*3540*/  F2FP.F16.E4M3.UNPACK_B R86, R86 ;  /* 0x00000056ff56723e */ /* 0x000fe200020006ff */
[----:B------:R-:W-:Y:S01]  /*3550*/  FFMA.FTZ R52, R52, R158, -R161 ;  /* 0x0000009e34347223 */ /* 0x000fe200000108a1 */
[-C--:B------:R-:W-:Y:S01]  /*3560*/  FFMA.FTZ R164, R155, R157.reuse, -R164 ;  /* 0x0000009d9ba47223 */ /* 0x080fe200000108a4 */
[----:B------:R-:W-:Y:S01]  /*3570*/  FFMA.FTZ R161, R156, R157, R159 ;  /* 0x0000009d9ca17223 */ /* 0x000fe2000001009f */
[--C-:B------:R-:W-:Y:S01]  /*3580*/  HADD2.F32 R157, -RZ, R154.reuse.H1_H1 ;  /* 0x3000009aff9d7230 */ /* 0x100fe20000004100 */
[----:B------:R-:W-:Y:S01]  /*3590*/  F2FP.F16.E4M3.UNPACK_B R156, R149 ;  /* 0x00000095ff9c723e */ /* 0x000fe200020006ff */
[----:B------:R-:W-:-:S02]  /*35a0*/  HADD2.F32 R158, -RZ, R154.H0_H0 ;  /* 0x2000009aff9e7230 */ /* 0x000fc40000004100 */
[--C-:B------:R-:W-:Y:S02]  /*35b0*/  HADD2.F32 R154, -RZ, R87.reuse.H0_H0 ;  /* 0x20000057ff9a7230 */ /* 0x100fe40000004100 */
[----:B------:R-:W-:Y:S02]  /*35c0*/  HADD2.F32 R155, -RZ, R87.H1_H1 ;  /* 0x30000057ff9b7230 */ /* 0x000fe40000004100 */
[--C-:B------:R-:W-:Y:S02]  /*35d0*/  HADD2.F32 R149, -RZ, R86.reuse.H1_H1 ;  /* 0x30000056ff957230 */ /* 0x100fe40000004100 */
[-C--:B------:R-:W-:Y:S01]  /*35e0*/  FMUL.FTZ R162, R154, R157.reuse ;  /* 0x0000009d9aa27220 */ /* 0x080fe20000410000 */
[----:B------:R-:W-:Y:S02]  /*35f0*/  HADD2.F32 R87, -RZ, R86.H0_H0 ;  /* 0x20000056ff577230 */ /* 0x000fe40000004100 */
[----:B------:R-:W-:Y:S01]  /*3600*/  FMUL.FTZ R159, R155, R157 ;  /* 0x0000009d9b9f7220 */ /* 0x000fe20000410000 */
        /* <DEDUP_REMOVED lines=9> */
[----:B------:R-:W-:-:S02]  /*36a0*/  F2FP.F16.E4M3.UNPACK_B R162, R85.H1 ;  /* 0x00000055ffa2723e */ /* 0x000fc400030006ff */
[----:B------:R-:W-:Y:S01]  /*36b0*/  F2FP.F16.E4M3.UNPACK_B R159, R84.H1 ;  /* 0x00000054ff9f723e */ /* 0x000fe200030006ff */
[--C-:B------:R-:W-:Y:S01]  /*36c0*/  HADD2.F32 R157, -RZ, R156.reuse.H0_H0 ;  /* 0x2000009cff9d7230 */ /* 0x100fe20000004100 */
[----:B------:R-:W-:Y:S01]  /*36d0*/  F2FP.SATFINITE.E4M3.F32.PACK_AB_MERGE_C R149, R161, R164, RZ ;  /* 0x000000a4a195723e */ /* 0x000fe200048070ff */
[----:B------:R-:W-:Y:S01]  /*36e0*/  HADD2.F32 R156, -RZ, R156.H1_H1 ;  /* 0x3000009cff9c7230 */ /* 0x000fe20000004100 */
[----:B------:R-:W-:Y:S01]  /*36f0*/  F2FP.SATFINITE.E4M3.F32.PACK_AB_MERGE_C R154, R155, R154, RZ ;  /* 0x0000009a9b9a723e */ /* 0x000fe200048070ff */
[--C-:B------:R-:W-:Y:S01]  /*3700*/  HADD2.F32 R163, -RZ, R162.reuse.H1_H1 ;  /* 0x300000a2ffa37230 */ /* 0x100fe20000004100 */
[----:B------:R-:W-:Y:S01]  /*3710*/  F2FP.F16.E4M3.UNPACK_B R155, R54.H1 ;  /* 0x00000036ff9b723e */ /* 0x000fe200030006ff */
[----:B------:R-:W-:Y:S01]  /*3720*/  HADD2.F32 R160, -RZ, R159.H1_H1 ;  /* 0x3000009fffa07230 */ /* 0x000fe20000004100 */
[----:B------:R-:W-:Y:S01]  /*3730*/  F2FP.F16.E4M3.UNPACK_B R161, R85 ;  /* 0x00000055ffa1723e */ /* 0x000fe200020006ff */
[----:B------:R-:W-:Y:S01]  /*3740*/  HADD2.F32 R162, -RZ, R162.H0_H0 ;  /* 0x200000a2ffa27230 */ /* 0x000fe20000004100 */
        /* <DEDUP_REMOVED lines=13> */
[----:B------:R-:W-:Y:S01]  /*3820*/  FFMA.FTZ R166, R155, R84, -R166 ;  /* 0x000000549ba67223 */ /* 0x000fe200000108a6 */
[----:B------:R-:W-:Y:S01]  /*3830*/  FFMA.FTZ R160, R156, R160, R165 ;  /* 0x000000a09ca07223 */ /* 0x000fe200000100a5 */
[----:B------:R-:W-:Y:S01]  /*3840*/  FFMA.FTZ R155, R85, R84, R164 ;  /* 0x00000054559b7223 */ /* 0x000fe200000100a4 */
[--C-:B------:R-:W-:Y:S01]  /*3850*/  HADD2.F32 R84, -RZ, R55.reuse.H0_H0 ;  /* 0x20000037ff547230 */ /* 0x100fe20000004100 */
[----:B------:R-:W-:Y:S01]  /*3860*/  F2FP.SATFINITE.E4M3.F32.PACK_AB_MERGE_C R53, R53, R52, R149 ;  /* 0x000000343535723e */ /* 0x000fe20004807095 */
        /* <DEDUP_REMOVED lines=15> */
[----:B------:R-:W-:Y:S02]  /*3960*/  F2FP.SATFINITE.E4M3.F32.PACK_AB_MERGE_C R52, R87, R86, R154 ;  /* 0x000000565734723e */ /* 0x000fe4000480709a */
[----:B------:R-:W-:-:S02]  /*3970*/  F2FP.SATFINITE.E4M3.F32.PACK_AB_MERGE_C R55, R162, R157, R160 ;  /* 0x0000009da237723e */ /* 0x000fc400048070a0 */
[----:B------:R-:W-:-:S07]  /*3980*/  F2FP.SATFINITE.E4M3.F32.PACK_AB_MERGE_C R54, R161, R156, R155 ;  /* 0x0000009ca136723e */ /* 0x000fce000480709b */
.L_x_6122:
[----:B------:R-:W-:Y:S05]  /*3990*/  BSYNC B3 ;  /* 0x0000000000037941 */ /* 0x000fea0003800000 */
.L_x_6121:
[----:B------:R-:W-:Y:S02]  /*39a0*/  ULDC.64 UR4, c[0x0][0x2e8] ;  /* 0x0000ba0000047ab9 */ /* 0x000fe40000000a00 */
[----:B------:R-:W-:-:S04]  /*39b0*/  IADD3 R84, P2, P6, R152, UR4, R46 ;  /* 0x0000000498547c10 */ /* 0x000fc8000fe5e02e */
[----:B------:R-:W-:-:S05]  /*39c0*/  IADD3.X R85, R151, UR5, R20, P2, P6 ;  /* 0x0000000597557c10 */ /* 0x000fca00097ec414 */
[----:B--2---:R1:W-:Y:S04]  /*39d0*/  STG.E.128 desc[UR60][R84.64], R52 ;  /* 0x0000003454007986 */ /* 0x0043e8000c101d3c */
.L_x_6120:
[----:B------:R-:W-:Y:S05]  /*39e0*/  BSYNC B2 ;  /* 0x0000000000027941 */ /* 0x000fea0003800000 */
.L_x_6119:
[----:B------:R-:W-:Y:S05]  /*39f0*/  @P1 BRA `(.L_x_6118) ;  /* 0x0000000400e01947 */ /* 0x000fea0003800000 */
[----:B------:R-:W-:Y:S01]  /*3a00*/  LOP3.LUT P2, RZ, R229, 0x4, RZ, 0xc0, !PT ;  /* 0x00000004e5ff7812 */ /* 0x000fe2000784c0ff */
[C---:B-1----:R-:W-:Y:S01]  /*3a10*/  VIADD R53, R150.reuse, 0x40 ;  /* 0x0000004096357836 */ /* 0x042fe20000000000 */
[----:B------:R-:W-:Y:S11]  /*3a20*/  BSSY B2, `(.L_x_6123) ;  /* 0x0000071000027945 */ /* 0x000ff60003800000 */
[----:B------:R-:W-:Y:S01]  /*3a30*/  @P2 VIADD R53, R150, 0xffffffc0 ;  /* 0xffffffc096352836 */ /* 0x000fe20000000000 */
[----:B------:R-:W-:-:S03]  /*3a40*/  ISETP.GE.AND P2, PT, R230, R130, PT ;  /* 0x00000082e600720c */ /* 0x000fc60003f46270 */
[----:B------:R-:W-:-:S06]  /*3a50*/  IMAD.IADD R53, R16, 0x1, R53 ;  /* 0x0000000110357824 */ /* 0x000fcc00078e0235 */
[----:B------:R-:W1:Y:S04]  /*3a60*/  LDS.128 R52, [R53+0x20400] ;  /* 0x0204000035347984 */ /* 0x000e680000000c00 */
        /* <DEDUP_REMOVED lines=13> */
[----:B-1----:R-:W-:Y:S01]  /*3b40*/  IMAD.MOV.U32 R82, RZ, RZ, R52 ;  /* 0x000000ffff527224 */ /* 0x002fe200078e0034 */
[----:B------:R-:W-:Y:S01]  /*3b50*/  LOP3.LUT R80, R80, 0xff00, R81, 0xf8, !PT ;  /* 0x0000ff0050507812 */ /* 0x000fe200078ef851 */
[----:B------:R-:W-:Y:S01]  /*3b60*/  IMAD.U32 R86, R86, 0x10000, RZ ;  /* 0x0001000056567824 */ /* 0x000fe200078e00ff */
[----:B------:R-:W-:-:S02]  /*3b70*/  SHF.L.U32 R81, R85, 0x10, RZ ;  /* 0x0000001055517819 */ /* 0x000fc400000006ff */
[----:B------:R-:W-:Y:S02]  /*3b80*/  LOP3.LUT R83, R83, 0xff00, R84, 0xf8, !PT ;  /* 0x0000ff0053537812 */ /* 0x000fe400078ef854 */
[----:B------:R-:W-:Y:S02]  /*3b90*/  F2FP.F16.E4M3.UNPACK_B R52, R53 ;  /* 0x00000035ff34723e */ /* 0x000fe400020006ff */
[----:B------:R-:W-:Y:S02]  /*3ba0*/  F2FP.F16.E4M3.UNPACK_B R84, R153.H1 ;  /* 0x00000099ff54723e */ /* 0x000fe400030006ff */
[----:B------:R-:W-:Y:S02]  /*3bb0*/  LOP3.LUT R80, R80, 0xff0000, R81, 0xf8, !PT ;  /* 0x00ff000050507812 */ /* 0x000fe400078ef851 */
[----:B------:R-:W-:Y:S01]  /*3bc0*/  LOP3.LUT R81, R83, 0xff0000, R86, 0xf8, !PT ;  /* 0x00ff000053517812 */ /* 0x000fe200078ef856 */
[----:B------:R-:W-:Y:S01]  /*3bd0*/  HADD2.F32 R83, -RZ, R52.H1_H1 ;  /* 0x30000034ff537230 */ /* 0x000fe20000004100 */
[----:B------:R-:W-:Y:S01]  /*3be0*/  F2FP.F16.E4M3.UNPACK_B R86, R136.H1 ;  /* 0x00000088ff56723e */ /* 0x000fe200030006ff */
[----:B------:R-:W-:Y:S01]  /*3bf0*/  HADD2.F32 R149, -RZ, R84.H0_H0 ;  /* 0x20000054ff957230 */ /* 0x000fe20000004100 */
[----:B------:R-:W-:Y:S01]  /*3c00*/  F2FP.F16.E4M3.UNPACK_B R53, R53.H1 ;  /* 0x00000035ff35723e */ /* 0x000fe200030006ff */
[----:B------:R-:W-:Y:S01]  /*3c10*/  HADD2.F32 R52, -RZ, R52.H0_H0 ;  /* 0x20000034ff347230 */ /* 0x000fe20000004100 */
[----:B------:R-:W-:Y:S01]  /*3c20*/  F2FP.F16.E4M3.UNPACK_B R153, R153 ;  /* 0x00000099ff99723e */ /* 0x000fe200020006ff */
        /* <DEDUP_REMOVED lines=16> */
[----:B------:R-:W-:Y:S01]  /*3d30*/  HADD2.F32 R87, -RZ, R153.H1_H1 ;  /* 0x30000099ff577230 */ /* 0x000fe20000004100 */
[----:B------:R-:W-:Y:S01]  /*3d40*/  F2FP.F16.E4M3.UNPACK_B R155, R81 ;  /* 0x00000051ff9b723e */ /* 0x000fe200020006ff */
[----:B------:R-:W-:-:S02]  /*3d50*/  HADD2.F32 R86, -RZ, R83.H1_H1 ;  /* 0x30000053ff567230 */ /* 0x000fc40000004100 */
[----:B------:R-:W-:Y:S02]  /*3d60*/  HADD2.F32 R85, -RZ, R83.H0_H0 ;  /* 0x20000053ff557230 */ /* 0x000fe40000004100 */
[--C-:B------:R-:W-:Y:S02]  /*3d70*/  HADD2.F32 R83, -RZ, R82.reuse.H0_H0 ;  /* 0x20000052ff537230 */ /* 0x100fe40000004100 */
[-C--:B------:R-:W-:Y:S01]  /*3d80*/  FMUL.FTZ R156, R86, R87.reuse ;  /* 0x00000057569c7220 */ /* 0x080fe20000410000 */
[----:B------:R-:W-:Y:S02]  /*3d90*/  HADD2.F32 R84, -RZ, R82.H1_H1 ;  /* 0x30000052ff547230 */ /* 0x000fe40000004100 */
[----:B------:R-:W-:Y:S01]  /*3da0*/  FMUL.FTZ R87, R85, R87 ;  /* 0x0000005755577220 */ /* 0x000fe20000410000 */
[----:B------:R-:W-:Y:S02]  /*3db0*/  HADD2.F32 R153, -RZ, R153.H0_H0 ;  /* 0x20000099ff997230 */ /* 0x000fe40000004100 */
[----:B------:R-:W-:-:S02]  /*3dc0*/  HADD2.F32 R82, -RZ, R136.H1_H1 ;  /* 0x30000088ff527230 */ /* 0x000fc40000004100 */
[----:B------:R-:W-:Y:S02]  /*3dd0*/  HADD2.F32 R136, -RZ, R136.H0_H0 ;  /* 0x20000088ff887230 */ /* 0x000fe40000004100 */
[-C--:B------:R-:W-:Y:S01]  /*3de0*/  FMUL.FTZ R154, R84, R153.reuse ;  /* 0x00000099549a7220 */ /* 0x080fe20000410000 */
[----:B------:R-:W-:Y:S01]  /*3df0*/  FMUL.FTZ R153, R83, R153 ;  /* 0x0000009953997220 */ /* 0x000fe20000410000 */
[-C--:B------:R-:W-:Y:S01]  /*3e00*/  FFMA.FTZ R85, R85, R82.reuse, -R156 ;  /* 0x0000005255557223 */ /* 0x080fe2000001089c */
[----:B------:R-:W-:Y:S01]  /*3e10*/  FFMA.FTZ R86, R86, R82, R87 ;  /* 0x0000005256567223 */ /* 0x000fe20000010057 */
[----:B------:R-:W-:Y:S01]  /*3e20*/  F2FP.F16.E4M3.UNPACK_B R87, R55.H1 ;  /* 0x00000037ff57723e */ /* 0x000fe200030006ff */
[-C--:B------:R-:W-:Y:S01]  /*3e30*/  FFMA.FTZ R82, R83, R136.reuse, -R154 ;  /* 0x0000008853527223 */ /* 0x080fe2000001089a */
[----:B------:R-:W-:Y:S01]  /*3e40*/  F2FP.F16.E4M3.UNPACK_B R156, R81.H1 ;  /* 0x00000051ff9c723e */ /* 0x000fe200030006ff */
[----:B------:R-:W-:Y:S01]  /*3e50*/  FFMA.FTZ R83, R84, R136, R153 ;  /* 0x0000008854537223 */ /* 0x000fe20000010099 */
[----:B------:R-:W-:Y:S01]  /*3e60*/  F2FP.SATFINITE.E4M3.F32.PACK_AB_MERGE_C R85, R86, R85, RZ ;  /* 0x000000555655723e */ /* 0x000fe200048070ff */
[--C-:B------:R-:W-:Y:S01]  /*3e70*/  HADD2.F32 R136, -RZ, R87.reuse.H0_H0 ;  /* 0x20000057ff887230 */ /* 0x100fe20000004100 */
[----:B------:R-:W-:Y:S01]  /*3e80*/  F2FP.SATFINITE.E4M3.F32.PACK_AB_MERGE_C R84, R158, R149, RZ ;  /* 0x000000959e54723e */ /* 0x000fe200048070ff */
[----:B------:R-:W-:Y:S01]  /*3e90*/  HADD2.F32 R87, -RZ, R87.H1_H1 ;  /* 0x30000057ff577230 */ /* 0x000fe20000004100 */
[----:B------:R-:W-:Y:S01]  /*3ea0*/  F2FP.F16.E4M3.UNPACK_B R86, R54.H1 ;  /* 0x00000036ff56723e */ /* 0x000fe200030006ff */
[----:B------:R-:W-:Y:S01]  /*3eb0*/  HADD2.F32 R158, -RZ, R156.H1_H1 ;  /* 0x3000009cff9e7230 */ /* 0x000fe20000004100 */
[-C--:B------:R-:W-:Y:S01]  /*3ec0*/  F2FP.F16.E4M3.UNPACK_B R153, R80.reuse.H1 ;  /* 0x00000050ff99723e */ /* 0x080fe200030006ff */
[----:B------:R-:W-:Y:S01]  /*3ed0*/  HADD2.F32 R157, -RZ, R155.H1_H1 ;  /* 0x3000009bff9d7230 */ /* 0x000fe20000004100 */
[----:B------:R-:W-:Y:S01]  /*3ee0*/  F2FP.F16.E4M3.UNPACK_B R149, R80 ;  /* 0x00000050ff95723e */ /* 0x000fe200020006ff */
[----:B------:R-:W-:-:S02]  /*3ef0*/  HADD2.F32 R81, -RZ, R86.H1_H1 ;  /* 0x30000056ff517230 */ /* 0x000fc40000004100 */
[-C--:B------:R-:W-:Y:S01]  /*3f00*/  FMUL.FTZ R159, R87, R158.reuse ;  /* 0x0000009e579f7220 */ /* 0x080fe20000410000 */
[----:B------:R-:W-:Y:S02]  /*3f10*/  HADD2.F32 R154, -RZ, R153.H1_H1 ;  /* 0x30000099ff9a7230 */ /* 0x000fe40000004100 */
[C---:B------:R-:W-:Y:S01]  /*3f20*/  FMUL.FTZ R160, R136.reuse, R158 ;  /* 0x0000009e88a07220 */ /* 0x040fe20000410000 */
[----:B------:R-:W-:Y:S01]  /*3f30*/  HADD2.F32 R86, -RZ, R86.H0_H0 ;  /* 0x20000056ff567230 */ /* 0x000fe20000004100 */
[----:B------:R-:W-:Y:S01]  /*3f40*/  F2FP.F16.E4M3.UNPACK_B R55, R55 ;  /* 0x00000037ff37723e */ /* 0x000fe200020006ff */
[----:B------:R-:W-:Y:S02]  /*3f50*/  HADD2.F32 R80, -RZ, R149.H1_H1 ;  /* 0x30000095ff507230 */ /* 0x000fe40000004100 */
[----:B------:R-:W-:Y:S01]  /*3f60*/  FFMA.FTZ R158, R136, R154, -R159 ;  /* 0x0000009a889e7223 */ /* 0x000fe2000001089f */
[-C--:B------:R-:W-:Y:S01]  /*3f70*/  FMUL.FTZ R159, R81, R157.reuse ;  /* 0x0000009d519f7220 */ /* 0x080fe20000410000 */
[----:B------:R-:W-:Y:S01]  /*3f80*/  FMUL.FTZ R136, R86, R157 ;  /* 0x0000009d56887220 */ /* 0x000fe20000410000 */
[----:B------:R-:W-:Y:S01]  /*3f90*/  F2FP.F16.E4M3.UNPACK_B R54, R54 ;  /* 0x00000036ff36723e */ /* 0x000fe200020006ff */
[----:B------:R-:W-:-:S02]  /*3fa0*/  HADD2.F32 R156, -RZ, R156.H0_H0 ;  /* 0x2000009cff9c7230 */ /* 0x000fc40000004100 */
[-C--:B------:R-:W-:Y:S01]  /*3fb0*/  FFMA.FTZ R159, R86, R80.reuse, -R159 ;  /* 0x00000050569f7223 */ /* 0x080fe2000001089f */
        /* <DEDUP_REMOVED lines=23> */
.L_x_6124:
[----:B------:R-:W-:Y:S05]  /*4130*/  BSYNC B2 ;  /* 0x0000000000027941 */ /* 0x000fea0003800000 */
.L_x_6123:
[----:B------:R-:W-:Y:S02]  /*4140*/  ULDC.64 UR4, c[0x0][0x2e8] ;  /* 0x0000ba0000047ab9 */ /* 0x000fe40000000a00 */
[----:B------:R-:W-:-:S04]  /*4150*/  IADD3 R80, P2, P6, R15, UR4, R152 ;  /* 0x000000040f507c10 */ /* 0x000fc8000fe5e098 */
[----:B------:R-:W-:-:S05]  /*4160*/  IADD3.X R81, R108, UR5, R151, P2, P6 ;  /* 0x000000056c517c10 */ /* 0x000fca00097ec497 */
[----:B-1----:R2:W-:Y:S04]  /*4170*/  STG.E.128 desc[UR60][R80.64], R52 ;  /* 0x0000003450007986 */ /* 0x0025e8000c101d3c */
.L_x_6118:
[----:B------:R-:W-:Y:S05]  /*4180*/  BSYNC B1 ;  /* 0x0000000000017941 */ /* 0x000fea0003800000 */
.L_x_6117:
[----:B------:R-:W-:Y:S04]  /*4190*/  BSSY B1, `(.L_x_6125) ;  /* 0x00000f5000017945 */ /* 0x000fe80003800000 */
[----:B------:R-:W-:Y:S05]  /*41a0*/  @P3 BRA `(.L_x_6126) ;  /* 0x0000000c00cc3947 */ /* 0x000fea0003800000 */
[----:B--2---:R-:W-:Y:S01]  /*41b0*/  IADD3 R80, P2, P3, R132, R128, R18 ;  /* 0x0000008084507210 */ /* 0x004fe20007b5e012 */
[----:B------:R-:W-:Y:S03]  /*41c0*/  BSSY B2, `(.L_x_6127) ;  /* 0x0000078000027945 */ /* 0x000fe60003800000 */
[----:B------:R-:W-:Y:S01]  /*41d0*/  IADD3.X R81, R42, R131, R19, P2, P3 ;  /* 0x000000832a517210 */ /* 0x000fe200017e6413 */
[----:B------:R-:W-:Y:S08]  /*41e0*/  @P0 BRA `(.L_x_6128) ;  /* 0x0000000400d40947 */ /* 0x000ff00003800000 */
[----:B-1----:R1:W2:Y:S01]  /*41f0*/  LDS.128 R52, [R118+0x22400] ;  /* 0x0224000076347984 */ /* 0x0022a20000000c00 */
        /* <DEDUP_REMOVED lines=9> */
[----:B------:R-:W-:Y:S01]  /*4290*/  LOP3.LUT R77, R79, 0xff, RZ, 0xc0, !PT ;  /* 0x000000ff4f4d7812 */ /* 0x000fe200078ec0ff */
[----:B------:R-:W-:Y:S01]  /*42a0*/  IMAD.SHL.U32 R83, R83, 0x100, RZ ;  /* 0x0000010053537824 */ /* 0x000fe200078e00ff */
[----:B------:R-:W-:Y:S01]  /*42b0*/  SHF.R.U32.HI R84, RZ, 0x10, R79 ;  /* 0x00000010ff547819 */ /* 0x000fe2000001164f */
[----:B------:R-:W-:Y:S01]  /*42c0*/  IMAD.SHL.U32 R79, R78, 0x100, RZ ;  /* 0x000001004e4f7824 */ /* 0x000fe200078e00ff */
[----:B------:R-:W-:Y:S01]  /*42d0*/  PRMT R76, R87, 0x654, R76 ;  /* 0x00000654574c7816 */ /* 0x000fe2000000004c */
[----:B--2---:R-:W-:Y:S01]  /*42e0*/  IMAD.MOV.U32 R78, RZ, RZ, R52 ;  /* 0x000000ffff4e7224 */ /* 0x004fe200078e0034 */
[----:B------:R-:W-:Y:S01]  /*42f0*/  PRMT R82, R82, 0x654, R77 ;  /* 0x0000065452527816 */ /* 0x000fe2000000004d */
[----:B------:R-:W-:Y:S01]  /*4300*/  IMAD.MOV.U32 R77, RZ, RZ, R53 ;  /* 0x000000ffff4d7224 */ /* 0x000fe200078e0035 */
        /* <DEDUP_REMOVED lines=51> */
[-C--:B------:R-:W-:Y:S01]  /*4640*/  F2FP.F16.E4M3.UNPACK_B R86, R53.reuse.H1 ;  /* 0x00000035ff56723e */ /* 0x080fe200030006ff */
[----:B------:R-:W-:Y:S01]  /*4650*/  HADD2.F32 R83, -RZ, R83.H1_H1 ;  /* 0x30000053ff537230 */ /* 0x000fe20000004100 */
[----:B------:R-:W-:Y:S01]  /*4660*/  F2FP.F16.E4M3.UNPACK_B R82, R54.H1 ;  /* 0x00000036ff52723e */ /* 0x000fe200030006ff */
[----:B------:R-:W-:Y:S01]  /*4670*/  HADD2.F32 R148, -RZ, R147.H1_H1 ;  /* 0x30000093ff947230 */ /* 0x000fe20000004100 */
[----:B------:R-:W-:Y:S01]  /*4680*/  F2FP.F16.E4M3.UNPACK_B R136, R76 ;  /* 0x0000004cff88723e */ /* 0x000fe200020006ff */
[----:B------:R-:W-:Y:S01]  /*4690*/  HADD2.F32 R87, -RZ, R86.H1_H1 ;  /* 0x30000056ff577230 */ /* 0x000fe20000004100 */
[----:B------:R-:W-:Y:S01]  /*46a0*/  F2FP.F16.E4M3.UNPACK_B R85, R53 ;  /* 0x00000035ff55723e */ /* 0x000fe200020006ff */
[----:B------:R-:W-:Y:S02]  /*46b0*/  HADD2.F32 R76, -RZ, R82.H1_H1 ;  /* 0x30000052ff4c7230 */ /* 0x000fe40000004100 */
[----:B------:R-:W-:Y:S01]  /*46c0*/  FMUL.FTZ R53, R83, R148 ;  /* 0x0000009453357220 */ /* 0x000fe20000410000 */
[----:B------:R-:W-:Y:S01]  /*46d0*/  HADD2.F32 R149, -RZ, R136.H1_H1 ;  /* 0x30000088ff957230 */ /* 0x000fe20000004100 */
[----:B------:R-:W-:Y:S01]  /*46e0*/  F2FP.F16.E4M3.UNPACK_B R55, R55 ;  /* 0x00000037ff37723e */ /* 0x000fe200020006ff */
[----:B------:R-:W-:-:S02]  /*46f0*/  HADD2.F32 R82, -RZ, R82.H0_H0 ;  /* 0x20000052ff527230 */ /* 0x000fc40000004100 */
[----:B------:R-:W-:Y:S01]  /*4700*/  FFMA.FTZ R152, R84, R87, -R53 ;  /* 0x0000005754987223 */ /* 0x000fe20000010835 */
[----:B------:R-:W-:Y:S02]  /*4710*/  HADD2.F32 R53, -RZ, R85.H1_H1 ;  /* 0x30000055ff357230 */ /* 0x000fe40000004100 */
[-C--:B------:R-:W-:Y:S01]  /*4720*/  FMUL.FTZ R151, R76, R149.reuse ;  /* 0x000000954c977220 */ /* 0x080fe20000410000 */
[----:B------:R-:W-:Y:S01]  /*4730*/  F2FP.F16.E4M3.UNPACK_B R54, R54 ;  /* 0x00000036ff36723e */ /* 0x000fe200020006ff */
[----:B------:R-:W-:Y:S01]  /*4740*/  FMUL.FTZ R149, R82, R149 ;  /* 0x0000009552957220 */ /* 0x000fe20000410000 */
[----:B------:R-:W-:Y:S01]  /*4750*/  FMUL.FTZ R148, R84, R148 ;  /* 0x0000009454947220 */ /* 0x000fe20000410000 */
[-C--:B------:R-:W-:Y:S01]  /*4760*/  FFMA.FTZ R151, R82, R53.reuse, -R151 ;  /* 0x0000003552977223 */ /* 0x080fe20000010897 */
[----:B------:R-:W-:Y:S02]  /*4770*/  HADD2.F32 R147, -RZ, R147.H0_H0 ;  /* 0x20000093ff937230 */ /* 0x000fe40000004100 */
[----:B------:R-:W-:Y:S01]  /*4780*/  FFMA.FTZ R84, R76, R53, R149 ;  /* 0x000000354c547223 */ /* 0x000fe20000010095 */
[----:B------:R-:W-:-:S02]  /*4790*/  HADD2.F32 R76, -RZ, R55.H0_H0 ;  /* 0x20000037ff4c7230 */ /* 0x000fc40000004100 */
[----:B------:R-:W-:Y:S01]  /*47a0*/  FFMA.FTZ R153, R83, R87, R148 ;  /* 0x0000005753997223 */ /* 0x000fe20000010094 */
[--C-:B------:R-:W-:Y:S02]  /*47b0*/  HADD2.F32 R53, -RZ, R54.reuse.H0_H0 ;  /* 0x20000036ff357230 */ /* 0x100fe40000004100 */
[----:B------:R-:W-:Y:S02]  /*47c0*/  HADD2.F32 R55, -RZ, R55.H1_H1 ;  /* 0x30000037ff377230 */ /* 0x000fe40000004100 */
[----:B------:R-:W-:Y:S01]  /*47d0*/  FMUL.FTZ R148, R76, R147 ;  /* 0x000000934c947220 */ /* 0x000fe20000410000 */
[----:B------:R-:W-:Y:S01]  /*47e0*/  HADD2.F32 R54, -RZ, R54.H1_H1 ;  /* 0x30000036ff367230 */ /* 0x000fe20000004100 */
[----:B------:R-:W-:Y:S01]  /*47f0*/  F2FP.SATFINITE.E4M3.F32.PACK_AB_MERGE_C R84, R84, R151, RZ ;  /* 0x000000975454723e */ /* 0x000fe200048070ff */
[----:B------:R-:W-:Y:S02]  /*4800*/  HADD2.F32 R136, -RZ, R136.H0_H0 ;  /* 0x20000088ff887230 */ /* 0x000fe40000004100 */
[----:B------:R-:W-:Y:S01]  /*4810*/  FMUL.FTZ R87, R55, R147 ;  /* 0x0000009337577220 */ /* 0x000fe20000410000 */
[----:B------:R-:W-:Y:S01]  /*4820*/  HADD2.F32 R86, -RZ, R86.H0_H0 ;  /* 0x20000056ff567230 */ /* 0x000fe20000004100 */
[----:B------:R-:W-:Y:S01]  /*4830*/  F2FP.SATFINITE.E4M3.F32.PACK_AB_MERGE_C R152, R153, R152, RZ ;  /* 0x000000989998723e */ /* 0x000fe200048070ff */
[----:B------:R-:W-:-:S02]  /*4840*/  HADD2.F32 R85, -RZ, R85.H0_H0 ;  /* 0x20000055ff557230 */ /* 0x000fc40000004100 */
[-C--:B------:R-:W-:Y:S01]  /*4850*/  FMUL.FTZ R82, R54, R136.reuse ;  /* 0x0000008836527220 */ /* 0x080fe20000410000 */
[----:B------:R-:W-:Y:S01]  /*4860*/  FMUL.FTZ R83, R53, R136 ;  /* 0x0000008835537220 */ /* 0x000fe20000410000 */
[-C--:B------:R-:W-:Y:S01]  /*4870*/  FFMA.FTZ R87, R76, R86.reuse, -R87 ;  /* 0x000000564c577223 */ /* 0x080fe20000010857 */
[----:B------:R-:W-:Y:S01]  /*4880*/  FFMA.FTZ R148, R55, R86, R148 ;  /* 0x0000005637947223 */ /* 0x000fe20000010094 */
[-C--:B------:R-:W-:Y:S01]  /*4890*/  FFMA.FTZ R82, R53, R85.reuse, -R82 ;  /* 0x0000005535527223 */ /* 0x080fe20000010852 */
[----:B------:R-:W-:Y:S01]  /*48a0*/  FFMA.FTZ R83, R54, R85, R83 ;  /* 0x0000005536537223 */ /* 0x000fe20000010053 */
[----:B------:R-:W-:Y:S02]  /*48b0*/  F2FP.SATFINITE.E4M3.F32.PACK_AB_MERGE_C R53, R77, R52, R155 ;  /* 0x000000344d35723e */ /* 0x000fe4000480709b */
[----:B------:R-:W-:Y:S02]  /*48c0*/  F2FP.SATFINITE.E4M3.F32.PACK_AB_MERGE_C R52, R79, R78, R154 ;  /* 0x0000004e4f34723e */ /* 0x000fe4000480709a */
[----:B------:R-:W-:-:S02]  /*48d0*/  F2FP.SATFINITE.E4M3.F32.PACK_AB_MERGE_C R54, R83, R82, R84 ;  /* 0x000000525336723e */ /* 0x000fc40004807054 */
[----:B------:R-:W-:-:S07]  /*48e0*/  F2FP.SATFINITE.E4M3.F32.PACK_AB_MERGE_C R55, R148, R87, R152 ;  /* 0x000000579437723e */ /* 0x000fce0004807098 */
.L_x_6130:
[----:B------:R-:W-:Y:S05]  /*48f0*/  BSYNC B3 ;  /* 0x0000000000037941 */ /* 0x000fea0003800000 */
.L_x_6129:
[----:B------:R-:W-:Y:S02]  /*4900*/  ULDC.64 UR4, c[0x0][0x2e8] ;  /* 0x0000ba0000047ab9 */ /* 0x000fe40000000a00 */
[----:B------:R-:W-:-:S04]  /*4910*/  IADD3 R76, P2, P3, R80, UR4, R46 ;  /* 0x00000004504c7c10 */ /* 0x000fc8000fb5e02e */
[----:B------:R-:W-:-:S05]  /*4920*/  IADD3.X R77, R81, UR5, R20, P2, P3 ;  /* 0x00000005514d7c10 */ /* 0x000fca00097e6414 */
[----:B--2---:R2:W-:Y:S04]  /*4930*/  STG.E.128 desc[UR60][R76.64], R52 ;  /* 0x000000344c007986 */ /* 0x0045e8000c101d3c */
.L_x_6128:
[----:B------:R-:W-:Y:S05]  /*4940*/  BSYNC B2 ;  /* 0x0000000000027941 */ /* 0x000fea0003800000 */
.L_x_6127:
[----:B------:R-:W-:Y:S05]  /*4950*/  @P1 BRA `(.L_x_6126) ;  /* 0x0000000400e01947 */ /* 0x000fea0003800000 */
[----:B------:R-:W-:Y:S01]  /*4960*/  LOP3.LUT P2, RZ, R229, 0x4, RZ, 0xc0, !PT ;  /* 0x00000004e5ff7812 */ /* 0x000fe2000784c0ff */
[C---:B-12---:R-:W-:Y:S01]  /*4970*/  VIADD R53, R150.reuse, 0x40 ;  /* 0x0000004096357836 */ /* 0x046fe20000000000 */
[----:B------:R-:W-:Y:S11]  /*4980*/  BSSY B2, `(.L_x_6131) ;  /* 0x0000071000027945 */ /* 0x000ff60003800000 */
[----:B------:R-:W-:Y:S01]  /*4990*/  @P2 VIADD R53, R150, 0xffffffc0 ;  /* 0xffffffc096352836 */ /* 0x000fe20000000000 */
[----:B------:R-:W-:-:S03]  /*49a0*/  ISETP.GE.AND P2, PT, R230, R130, PT ;  /* 0x00000082e600720c */ /* 0x000fc60003f46270 */
[----:B------:R-:W-:-:S06]  /*49b0*/  IMAD.IADD R53, R16, 0x1, R53 ;  /* 0x0000000110357824 */ /* 0x000fcc00078e0235 */
[----:B------:R-:W1:Y:S04]  /*49c0*/  LDS.128 R52, [R53+0x22400] ;  /* 0x0224000035347984 */ /* 0x000e680000000c00 */
[----:B------:R-:W-:Y:S05]  /*49d0*/  @P2 BRA `(.L_x_6132) ;  /* 0x0000000400ac2947 */ /* 0x000fea0003800000 */
        /* <DEDUP_REMOVED lines=12> */
[----:B-1----:R-:W-:Y:S01]  /*4aa0*/  IMAD.MOV.U32 R72, RZ, RZ, R52 ;  /* 0x000000ffff487224 */ /* 0x002fe200078e0034 */
[----:B------:R-:W-:Y:S01]  /*4ab0*/  LOP3.LUT R77, R76, 0xff00, R75, 0xf8, !PT ;  /* 0x0000ff004c4d7812 */ /* 0x000fe200078ef84b */
[----:B------:R-:W-:Y:S01]  /*4ac0*/  IMAD.U32 R76, R78, 0x10000, RZ ;  /* 0x000100004e4c7824 */ /* 0x000fe200078e00ff */
[----:B------:R-:W-:-:S02]  /*4ad0*/  LOP3.LUT R74, R74, 0xff00, R73, 0xf8, !PT ;  /* 0x0000ff004a4a7812 */ /* 0x000fc400078ef849 */
[----:B------:R-:W-:Y:S02]  /*4ae0*/  SHF.L.U32 R73, R83, 0x10, RZ ;  /* 0x0000001053497819 */ /* 0x000fe400000006ff */
        /* <DEDUP_REMOVED lines=90> */
.L_x_6132:
[----:B------:R-:W-:Y:S05]  /*5090*/  BSYNC B2 ;  /* 0x0000000000027941 */ /* 0x000fea0003800000 */
.L_x_6131:
[----:B------:R-:W-:Y:S02]  /*50a0*/  ULDC.64 UR4, c[0x0][0x2e8] ;  /* 0x0000ba0000047ab9 */ /* 0x000fe40000000a00 */
[----:B------:R-:W-:-:S04]  /*50b0*/  IADD3 R72, P2, P3, R15, UR4, R80 ;  /* 0x000000040f487c10 */ /* 0x000fc8000fb5e050 */
[----:B------:R-:W-:-:S05]  /*50c0*/  IADD3.X R73, R108, UR5, R81, P2, P3 ;  /* 0x000000056c497c10 */ /* 0x000fca00097e6451 */
[----:B-1----:R3:W-:Y:S04]  /*50d0*/  STG.E.128 desc[UR60][R72.64], R52 ;  /* 0x0000003448007986 */ /* 0x0027e8000c101d3c */
.L_x_6126:
[----:B------:R-:W-:Y:S05]  /*50e0*/  BSYNC B1 ;  /* 0x0000000000017941 */ /* 0x000fea0003800000 */
.L_x_6125:
[----:B------:R-:W-:Y:S01]  /*50f0*/  ISETP.NE.AND P2, PT, R144, RZ, PT ;  /* 0x000000ff9000720c */ /* 0x000fe20003f45270 */
[----:B------:R-:W-:-:S12]  /*5100*/  BSSY B1, `(.L_x_6133) ;  /* 0x00000f4000017945 */ /* 0x000fd80003800000 */
[----:B------:R-:W-:Y:S05]  /*5110*/  @P2 BRA `(.L_x_6134) ;  /* 0x0000000c00c82947 */ /* 0x000fea0003800000 */
[----:B---3--:R-:W-:Y:S01]  /*5120*/  IADD3 R72, P2, P3, R41, R128, R18 ;  /* 0x0000008029487210 */ /* 0x008fe20007b5e012 */
[----:B------:R-:W-:Y:S03]  /*5130*/  BSSY B2, `(.L_x_6135) ;  /* 0x0000077000027945 */ /* 0x000fe60003800000 */
[----:B------:R-:W-:Y:S01]  /*5140*/  IADD3.X R73, R38, R131, R19, P2, P3 ;  /* 0x0000008326497210 */ /* 0x000fe200017e6413 */
[----:B------:R-:W-:Y:S08]  /*5150*/  @P0 BRA `(.L_x_6136) ;  /* 0x0000000400d00947 */ /* 0x000ff00003800000 */
[----:B-12---:R1:W2:Y:S01]  /*5160*/  LDS.128 R52, [R118+0x24400] ;  /* 0x0244000076347984 */ /* 0x0062a20000000c00 */
[----:B------:R-:W-:Y:S01]  /*5170*/  ISETP.GE.AND P2, PT, R22, R130, PT ;  /* 0x000000821600720c */ /* 0x000fe20003f46270 */
[----:B------:R-:W-:-:S12]  /*5180*/  BSSY B3, `(.L_x_6137) ;  /* 0x000006d000037945 */ /* 0x000fd80003800000 */
[----:B-1----:R-:W-:Y:S05]  /*5190*/  @P2 BRA `(.L_x_6138) ;  /* 0x0000000400ac2947 */ /* 0x002fea0003800000 */
        /* <DEDUP_REMOVED lines=107> */
.L_x_6138:
[----:B------:R-:W-:Y:S05]  /*5850*/  BSYNC B3 ;  /* 0x0000000000037941 */ /* 0x000fea0003800000 */
.L_x_6137:
[----:B------:R-:W-:Y:S02]  /*5860*/  ULDC.64 UR4, c[0x0][0x2e8] ;  /* 0x0000ba0000047ab9 */ /* 0x000fe40000000a00 */
[----:B------:R-:W-:-:S04]  /*5870*/  IADD3 R68, P2, P3, R72, UR4, R46 ;  /* 0x0000000448447c10 */ /* 0x000fc8000fb5e02e */
[----:B------:R-:W-:-:S05]  /*5880*/  IADD3.X R69, R73, UR5, R20, P2, P3 ;  /* 0x0000000549457c10 */ /* 0x000fca00097e6414 */
[----:B--2---:R3:W-:Y:S04]  /*5890*/  STG.E.128 desc[UR60][R68.64], R52 ;  /* 0x0000003444007986 */ /* 0x0047e8000c101d3c */
.L_x_6136:
[----:B------:R-:W-:Y:S05]  /*58a0*/  BSYNC B2 ;  /* 0x0000000000027941 */ /* 0x000fea0003800000 */
.L_x_6135:
[----:B------:R-:W-:Y:S05]  /*58b0*/  @P1 BRA `(.L_x_6134) ;  /* 0x0000000400e01947 */ /* 0x000fea0003800000 */
[----:B------:R-:W-:Y:S01]  /*58c0*/  LOP3.LUT P2, RZ, R229, 0x4, RZ, 0xc0, !PT ;  /* 0x00000004e5ff7812 */ /* 0x000fe2000784c0ff */
[----:B------:R-:W-:Y:S01]  /*58d0*/  BSSY B2, `(.L_x_6139) ;  /* 0x0000072000027945 */ /* 0x000fe20003800000 */
[----:B-123--:R-:W-:-:S11]  /*58e0*/  IADD3 R53, R150, 0x40, RZ ;  /* 0x0000004096357810 */ /* 0x00efd60007ffe0ff */
[----:B------:R-:W-:Y:S01]  /*58f0*/  @P2 VIADD R53, R150, 0xffffffc0 ;  /* 0xffffffc096352836 */ /* 0x000fe20000000000 */
[----:B------:R-:W-:-:S03]  /*5900*/  ISETP.GE.AND P2, PT, R230, R130, PT ;  /* 0x00000082e600720c */ /* 0x000fc60003f46270 */
[----:B------:R-:W-:-:S06]  /*5910*/  IMAD.IADD R53, R16, 0x1, R53 ;  /* 0x0000000110357824 */ /* 0x000fcc00078e0235 */
[----:B------:R-:W1:Y:S04]  /*5920*/  LDS.128 R52, [R53+0x24400] ;  /* 0x0244000035347984 */ /* 0x000e680000000c00 */
[----:B------:R-:W-:Y:S05]  /*5930*/  @P2 BRA `(.L_x_6140) ;  /* 0x0000000400ac2947 */ /* 0x000fea0003800000 */
        /* <DEDUP_REMOVED lines=12> */
[----:B-1----:R-:W-:Y:S01]  /*5a00*/  IMAD.MOV.U32 R64, RZ, RZ, R52 ;  /* 0x000000ffff407224 */ /* 0x002fe200078e0034 */
[----:B------:R-:W-:Y:S02]  /*5a10*/  SHF.L.U32 R69, R69, 0x10, RZ ;  /* 0x0000001045457819 */ /* 0x000fe400000006ff */
        /* <DEDUP_REMOVED lines=47> */
[----:B------:R-:W-:Y:S01]  /*5d10*/  FFMA.FTZ R77, R65, R137, -R74 ;  /* 0x00000089414d7223 */ /* 0x000fe2000001084a */
        /* <DEDUP_REMOVED lines=45> */
.L_x_6140:
[----:B------:R-:W-:Y:S05]  /*5ff0*/  BSYNC B2 ;  /* 0x0000000000027941 */ /* 0x000fea0003800000 */
.L_x_6139:
[----:B------:R-:W-:Y:S02]  /*6000*/  ULDC.64 UR4, c[0x0][0x2e8] ;  /* 0x0000ba0000047ab9 */ /* 0x000fe40000000a00 */
[----:B------:R-:W-:-:S04]  /*6010*/  IADD3 R64, P2, P3, R15, UR4, R72 ;  /* 0x000000040f407c10 */ /* 0x000fc8000fb5e048 */
[----:B------:R-:W-:-:S05]  /*6020*/  IADD3.X R65, R108, UR5, R73, P2, P3 ;  /* 0x000000056c417c10 */ /* 0x000fca00097e6449 */
[----:B-1----:R4:W-:Y:S04]  /*6030*/  STG.E.128 desc[UR60][R64.64], R52 ;  /* 0x0000003440007986 */ /* 0x0029e8000c101d3c */
.L_x_6134:
[----:B------:R-:W-:Y:S05]  /*6040*/  BSYNC B1 ;  /* 0x0000000000017941 */ /* 0x000fea0003800000 */
.L_x_6133:
[----:B------:R-:W-:Y:S05]  /*6050*/  @P4 BRA `(.L_x_6141) ;  /* 0x0000005c00b84947 */ /* 0x000fea0003800000 */
[----:B------:R-:W-:Y:S01]  /*6060*/  IADD3 R128, P2, P3, R37, R128, R18 ;  /* 0x0000008025807210 */ /* 0x000fe20007b5e012 */
[----:B------:R-:W-:Y:S03]  /*6070*/  BSSY B1, `(.L_x_6142) ;  /* 0x0000077000017945 */ /* 0x000fe60003800000 */
[----:B------:R-:W-:Y:S01]  /*6080*/  IADD3.X R131, R33, R131, R19, P2, P3 ;  /* 0x0000008321837210 */ /* 0x000fe200017e6413 */
[----:B------:R-:W-:Y:S08]  /*6090*/  @P0 BRA `(.L_x_6143) ;  /* 0x0000000400d00947 */ /* 0x000ff00003800000 */
[----:B-1234-:R1:W2:Y:S01]  /*60a0*/  LDS.128 R52, [R118+0x26400] ;  /* 0x0264000076347984 */ /* 0x01e2a20000000c00 */
[----:B------:R-:W-:Y:S01]  /*60b0*/  ISETP.GE.AND P2, PT, R22, R130, PT ;  /* 0x000000821600720c */ /* 0x000fe20003f46270 */
[----:B------:R-:W-:-:S12]  /*60c0*/  BSSY B2, `(.L_x_6144) ;  /* 0x000006d000027945 */ /* 0x000fd80003800000 */
[----:B-1----:R-:W-:Y:S05]  /*60d0*/  @P2 BRA `(.L_x_6145) ;  /* 0x0000000400ac2947 */ /* 0x002fea0003800000 */
[----:B------:R-:W-:Y:S02]  /*60e0*/  SHF.R.U32.HI R68, RZ, 0x8, R61 ;  /* 0x00000008ff447819 */ /* 0x000fe4000001163d */
[--C-:B------:R-:W-:Y:S02]  /*60f0*/  SHF.R.U32.HI R65, RZ, 0x18, R63.reuse ;  /* 0x00000018ff417819 */ /* 0x100fe4000001163f */
[----:B------:R-:W-:Y:S02]  /*6100*/  LOP3.LUT R62, R63, 0xff, RZ, 0xc0, !PT ;  /* 0x000000ff3f3e7812 */ /* 0x000fe400078ec0ff */
[----:B------:R-:W-:Y:S02]  /*6110*/  SHF.R.U32.HI R64, RZ, 0x8, R63 ;  /* 0x00000008ff407819 */ /* 0x000fe4000001163f */
[----:B------:R-:W-:Y:S02]  /*6120*/  SHF.R.U32.HI R69, RZ, 0x18, R61 ;  /* 0x00000018ff457819 */ /* 0x000fe4000001163d */
[----:B------:R-:W-:Y:S01]  /*6130*/  LOP3.LUT R60, R61, 0xff, RZ, 0xc0, !PT ;  /* 0x000000ff3d3c7812 */ /* 0x000fe200078ec0ff */
[----:B------:R-:W-:Y:S01]  /*6140*/  IMAD.SHL.U32 R64, R64, 0x100, RZ ;  /* 0x0000010040407824 */ /* 0x000fe200078e00ff */
[----:B------:R-:W-:-:S02]  /*6150*/  SHF.R.U32.HI R66, RZ, 0x10, R63 ;  /* 0x00000010ff427819 */ /* 0x000fc4000001163f */
[----:B------:R-:W-:Y:S01]  /*6160*/  PRMT R63, R65, 0x654, R62 ;  /* 0x00000654413f7816 */ /* 0x000fe2000000003e */
[----:B------:R-:W-:Y:S01]  /*6170*/  IMAD.SHL.U32 R62, R68, 0x100, RZ ;  /* 0x00000100443e7824 */ /* 0x000fe200078e00ff */
[----:B------:R-:W-:Y:S01]  /*6180*/  SHF.R.U32.HI R67, RZ, 0x10, R61 ;  /* 0x00000010ff437819 */ /* 0x000fe2000001163d */
[----:B------:R-:W-:Y:S01]  /*6190*/  IMAD.U32 R66, R66, 0x10000, RZ ;  /* 0x0001000042427824 */ /* 0x000fe200078e00ff */
[----:B------:R-:W-:Y:S01]  /*61a0*/  PRMT R61, R69, 0x654, R60 ;  /* 0x00000654453d7816 */ /* 0x000fe2000000003c */
[----:B--2---:R-:W-:Y:S01]  /*61b0*/  IMAD.MOV.U32 R60, RZ, RZ, R52 ;  /* 0x000000ffff3c7224 */ /* 0x004fe200078e0034 */
[----:B------:R-:W-:Y:S02]  /*61c0*/  LOP3.LUT R63, R63, 0xff00, R64, 0xf8, !PT ;  /* 0x0000ff003f3f7812 */ /* 0x000fe400078ef840 */
        /* <DEDUP_REMOVED lines=92> */
.L_x_6145:
[----:B------:R-:W-:Y:S05]  /*6790*/  BSYNC B2 ;  /* 0x0000000000027941 */ /* 0x000fea0003800000 */
.L_x_6144:
[----:B------:R-:W-:Y:S02]  /*67a0*/  ULDC.64 UR4, c[0x0][0x2e8] ;  /* 0x0000ba0000047ab9 */ /* 0x000fe40000000a00 */
[----:B------:R-:W-:-:S04]  /*67b0*/  IADD3 R60, P2, P3, R128, UR4, R46 ;  /* 0x00000004803c7c10 */ /* 0x000fc8000fb5e02e */
[----:B------:R-:W-:-:S05]  /*67c0*/  IADD3.X R61, R131, UR5, R20, P2, P3 ;  /* 0x00000005833d7c10 */ /* 0x000fca00097e6414 */
[----:B--2---:R1:W-:Y:S04]  /*67d0*/  STG.E.128 desc[UR60][R60.64], R52 ;  /* 0x000000343c007986 */ /* 0x0043e8000c101d3c */
.L_x_6143:
[----:B------:R-:W-:Y:S05]  /*67e0*/  BSYNC B1 ;  /* 0x0000000000017941 */ /* 0x000fea0003800000 */
.L_x_6142:
[----:B------:R-:W-:Y:S05]  /*67f0*/  @P1 BRA `(.L_x_6141) ;  /* 0x0000005400d01947 */ /* 0x000fea0003800000 */
[----:B------:R-:W-:Y:S01]  /*6800*/  LOP3.LUT P2, RZ, R229, 0x4, RZ, 0xc0, !PT ;  /* 0x00000004e5ff7812 */ /* 0x000fe2000784c0ff */
[C---:B-1234-:R-:W-:Y:S01]  /*6810*/  VIADD R53, R150.reuse, 0x40 ;  /* 0x0000004096357836 */ /* 0x05efe20000000000 */
[----:B------:R-:W-:Y:S11]  /*6820*/  BSSY B1, `(.L_x_6146) ;  /* 0x0000071000017945 */ /* 0x000ff60003800000 */
[----:B------:R-:W-:-:S02]  /*6830*/  @P2 IADD3 R53, R150, -0x40, RZ ;  /* 0xffffffc096352810 */ /* 0x000fc40007ffe0ff */
[----:B------:R-:W-:-:S03]  /*6840*/  ISETP.GE.AND P2, PT, R230, R130, PT ;  /* 0x00000082e600720c */ /* 0x000fc60003f46270 */
[----:B------:R-:W-:-:S06]  /*6850*/  IMAD.IADD R53, R16, 0x1, R53 ;  /* 0x0000000110357824 */ /* 0x000fcc00078e0235 */
[----:B------:R-:W1:Y:S04]  /*6860*/  LDS.128 R52, [R53+0x26400] ;  /* 0x0264000035347984 */ /* 0x000e680000000c00 */
[----:B------:R-:W-:Y:S05]  /*6870*/  @P2 BRA `(.L_x_6147) ;  /* 0x0000000400ac2947 */ /* 0x000fea0003800000 */
[----:B------:R-:W-:Y:S01]  /*6880*/  SHF.R.U32.HI R62, RZ, 0x8, R57 ;  /* 0x00000008ff3e7819 */ /* 0x000fe20000011639 */
[----:B-1----:R-:W-:Y:S01]  /*6890*/  IMAD.MOV.U32 R58, RZ, RZ, R55 ;  /* 0x000000ffff3a7224 */ /* 0x002fe200078e0037 */
[----:B------:R-:W-:Y:S02]  /*68a0*/  SHF.R.U32.HI R61, RZ, 0x8, R59 ;  /* 0x00000008ff3d7819 */ /* 0x000fe4000001163b */
        /* <DEDUP_REMOVED lines=104> */
.L_x_6147:
[----:B------:R-:W-:Y:S05]  /*6f30*/  BSYNC B1 ;  /* 0x0000000000017941 */ /* 0x000fea0003800000 */
.L_x_6146:
[----:B------:R-:W-:Y:S02]  /*6f40*/  ULDC.64 UR4, c[0x0][0x2e8] ;  /* 0x0000ba0000047ab9 */ /* 0x000fe40000000a00 */
[----:B------:R-:W-:-:S04]  /*6f50*/  IADD3 R56, P2, P3, R15, UR4, R128 ;  /* 0x000000040f387c10 */ /* 0x000fc8000fb5e080 */
[----:B------:R-:W-:-:S05]  /*6f60*/  IADD3.X R57, R108, UR5, R131, P2, P3 ;  /* 0x000000056c397c10 */ /* 0x000fca00097e6483 */
[----:B-1----:R1:W-:Y:S01]  /*6f70*/  STG.E.128 desc[UR60][R56.64], R52 ;  /* 0x0000003438007986 */ /* 0x0023e2000c101d3c */
[----:B------:R-:W-:Y:S05]  /*6f80*/  BRA `(.L_x_6141) ;  /* 0x0000004c00ec7947 */ /* 0x000fea0003800000 */
.L_x_6105:
[----:B------:R-:W2:Y:S01]  /*6f90*/  LDL R56, [R1+0x44] ;  /* 0x0000440001387983 */ /* 0x000ea20000100800 */
[C---:B------:R-:W-:Y:S01]  /*6fa0*/  ISETP.GE.AND P5, PT, R228.reuse, R119, PT ;  /* 0x00000077e400720c */ /* 0x040fe20003fa6270 */
[C---:B------:R-:W-:Y:S01]  /*6fb0*/  VIADD R66, R228.reuse, 0x80 ;  /* 0x00000080e4427836 */ /* 0x040fe20000000000 */
[----:B------:R-:W-:Y:S02]  /*6fc0*/  IADD3 R64, R228, 0x40, RZ ;  /* 0x00000040e4407810 */ /* 0x000fe40007ffe0ff */
[----:B------:R-:W-:Y:S02]  /*6fd0*/  ISETP.GE.OR P5, PT, R18, R130, P5 ;  /* 0x000000821200720c */ /* 0x000fe40002fa6670 */
[----:B------:R-:W-:-:S11]  /*6fe0*/  P2R R65, PR, RZ, 0x1 ;  /* 0x00000001ff417803 */ /* 0x000fd60000000000 */
[----:B------:R-:W0:Y:S08]  /*6ff0*/  @!P5 LDC.64 R60, c[0x0][0x3e8] ;  /* 0x0000fa00ff3cdb82 */ /* 0x000e300000000a00 */
[----:B------:R-:W1:Y:S01]  /*7000*/  @!P5 LDC.64 R62, c[0x0][0x400] ;  /* 0x00010000ff3edb82 */ /* 0x000e620000000a00 */
[----:B0-----:R-:W-:-:S04]  /*7010*/  @!P5 IADD3 R60, P2, P3, R92, R60, R52 ;  /* 0x0000003c5c3cd210 */ /* 0x001fc80007b5e034 */
[----:B------:R-:W-:Y:S02]  /*7020*/  @!P5 IADD3.X R61, R31, R61, R125, P2, P3 ;  /* 0x0000003d1f3dd210 */ /* 0x000fe400017e647d */
[----:B------:R-:W-:Y:S02]  /*7030*/  CS2R R74, SRZ ;  /* 0x00000000004a7805 */ /* 0x000fe4000001ff00 */
[----:B------:R-:W-:Y:S02]  /*7040*/  CS2R R78, SRZ ;  /* 0x00000000004e7805 */ /* 0x000fe4000001ff00 */
[----:B------:R-:W-:Y:S02]  /*7050*/  CS2R R76, SRZ ;  /* 0x00000000004c7805 */ /* 0x000fe4000001ff00 */
[----:B------:R-:W-:Y:S02]  /*7060*/  CS2R R82, SRZ ;  /* 0x0000000000527805 */ /* 0x000fe4000001ff00 */
[----:B------:R-:W-:-:S02]  /*7070*/  CS2R R80, SRZ ;  /* 0x0000000000507805 */ /* 0x000fc4000001ff00 */
[----:B--2---:R-:W-:Y:S01]  /*7080*/  R2UR UR4, R56 ;  /* 0x00000000380472ca */ /* 0x004fe200000e0000 */
[----:B------:R-:W-:-:S05]  /*7090*/  VIADD R56, R228, 0xc0 ;  /* 0x000000c0e4387836 */ /* 0x000fca0000000000 */
        /* <DEDUP_REMOVED lines=12> */
[----:B------:R-:W0:Y:S03]  /*7160*/  @!P2 LDC.64 R56, c[0x0][0x408] ;  /* 0x00010200ff38ab82 */ /* 0x000e260000000a00 */
[----:B------:R-:W2:Y:S01]  /*7170*/  @!P2 LDG.E.128 R76, desc[UR60][R84.64] ;  /* 0x0000003c544ca981 */ /* 0x000ea2000c1e1d00 */
[----:B0-----:R-:W-:-:S04]  /*7180*/  @!P2 IMAD.WIDE.U32 R58, R56, 0xc0, R54 ;  /* 0x000000c0383aa825 */ /* 0x001fc800078e0036 */
[----:B------:R-:W-:Y:S01]  /*7190*/  @!P2 IMAD R57, R57, 0xc0, RZ ;  /* 0x000000c03939a824 */ /* 0x000fe200078e02ff */
[----:B---3--:R-:W-:-:S03]  /*71a0*/  @!P2 IADD3 R86, P3, P4, R98, R86, R58 ;  /* 0x000000566256a210 */ /* 0x008fc60007c7e03a */
[----:B------:R-:W-:-:S05]  /*71b0*/  @!P2 IMAD.IADD R56, R59, 0x1, R57 ;  /* 0x000000013b38a824 */ /* 0x000fca00078e0239 */
[----:B------:R-:W-:Y:S02]  /*71c0*/  @!P2 IADD3.X R87, R29, R87, R56, P3, P4 ;  /* 0x000000571d57a210 */ /* 0x000fe40001fe8438 */
[----:B-1----:R-:W-:-:S03]  /*71d0*/  @!P5 IADD3 R62, P3, P4, R98, R62, R54 ;  /* 0x0000003e623ed210 */ /* 0x002fc60007c7e036 */
[----:B------:R-:W3:Y:S01]  /*71e0*/  @!P2 LDG.E.128 R80, desc[UR60][R86.64] ;  /* 0x0000003c5650a981 */ /* 0x000ee2000c1e1d00 */
        /* <DEDUP_REMOVED lines=10> */
[----:B------:R-:W4:Y:S03]  /*7290*/  @!P3 LDC.64 R72, c[0x0][0x3e8] ;  /* 0x0000fa00ff48bb82 */ /* 0x000f260000000a00 */
[----:B------:R-:W-:Y:S02]  /*72a0*/  @!P3 IADD3.X R56, R31, R11, R125, P0, P6 ;  /* 0x0000000b1f38b210 */ /* 0x000fe400007ec47d */
[----:B------:R-:W-:-:S03]  /*72b0*/  @!P4 IADD3 R57, P0, P6, R98, R54, R6 ;  /* 0x000000366239c210 */ /* 0x000fc60007e1e006 */
[----:B------:R-:W5:Y:S01]  /*72c0*/  @!P3 LDC.64 R88, c[0x0][0x400] ;  /* 0x00010000ff58bb82 */ /* 0x000f620000000a00 */
        /* <DEDUP_REMOVED lines=9> */
[----:B----4-:R-:W-:Y:S02]  /*7360*/  @!P3 IADD3 R72, P6, R53, R72, RZ ;  /* 0x000000483548b210 */ /* 0x010fe40007fde0ff */
[----:B------:R-:W-:-:S03]  /*7370*/  CS2R R58, SRZ ;  /* 0x00000000003a7805 */ /* 0x000fc6000001ff00 */
[----:B------:R-:W-:Y:S01]  /*7380*/  @!P3 IMAD.X R73, R56, 0x1, R73, P6 ;  /* 0x000000013849b824 */ /* 0x000fe200030e0649 */
[----:B-----5:R-:W-:Y:S02]  /*7390*/  @!P3 IADD3 R88, P6, R55, R88, RZ ;  /* 0x000000583758b210 */ /* 0x020fe40007fde0ff */
[----:B------:R-:W-:Y:S02]  /*73a0*/  CS2R R54, SRZ ;  /* 0x0000000000367805 */ /* 0x000fe4000001ff00 */
[----:B------:R-:W-:Y:S01]  /*73b0*/  CS2R R56, SRZ ;  /* 0x0000000000387805 */ /* 0x000fe2000001ff00 */
[----:B------:R-:W-:Y:S01]  /*73c0*/  @!P3 IMAD.X R89, R52, 0x1, R89, P6 ;  /* 0x000000013459b824 */ /* 0x000fe200030e0659 */
[----:B------:R-:W-:Y:S02]  /*73d0*/  CS2R R52, SRZ ;  /* 0x0000000000347805 */ /* 0x000fe4000001ff00 */
[----:B------:R-:W-:Y:S02]  /*73e0*/  CS2R R64, SRZ ;  /* 0x0000000000407805 */ /* 0x000fe4000001ff00 */
[----:B------:R0:W4:Y:S04]  /*73f0*/  @!P5 LDG.E.128 R56, desc[UR60][R62.64] ;  /* 0x0000003c3e38d981 */ /* 0x000128000c1e1d00 */
[----:B------:R1:W5:Y:S04]  /*7400*/  @!P5 LDG.E.128 R52, desc[UR60][R60.64] ;  /* 0x0000003c3c34d981 */ /* 0x000368000c1e1d00 */
[----:B------:R1:W5:Y:S01]  /*7410*/  @!P4 LDG.E.128 R64, desc[UR60][R70.64] ;  /* 0x0000003c4640c981 */ /* 0x000362000c1e1d00 */
[----:B0-----:R-:W-:-:S02]  /*7420*/  CS2R R62, SRZ ;  /* 0x00000000003e7805 */ /* 0x001fc4000001ff00 */
[----:B-1----:R-:W-:Y:S02]  /*7430*/  CS2R R60, SRZ ;  /* 0x00000000003c7805 */ /* 0x002fe4000001ff00 */
[----:B------:R-:W-:-:S04]  /*7440*/  CS2R R70, SRZ ;  /* 0x0000000000467805 */ /* 0x000fc8000001ff00 */
[----:B------:R0:W5:Y:S02]  /*7450*/  @!P4 LDG.E.128 R60, desc[UR60][R68.64] ;  /* 0x0000003c443cc981 */ /* 0x000164000c1e1d00 */
[----:B0-----:R-:W-:-:S06]  /*7460*/  CS2R R68, SRZ ;  /* 0x0000000000447805 */ /* 0x001fcc000001ff00 */
[----:B------:R0:W5:Y:S02]  /*7470*/  @!P3 LDG.E.128 R68, desc[UR60][R72.64] ;  /* 0x0000003c4844b981 */ /* 0x000164000c1e1d00 */
[----:B0-----:R-:W-:-:S06]  /*7480*/  CS2R R72, SRZ ;  /* 0x0000000000487805 */ /* 0x001fcc000001ff00 */
[----:B------:R-:W5:Y:S01]  /*7490*/  @!P3 LDG.E.128 R72, desc[UR60][R88.64] ;  /* 0x0000003c5848b981 */ /* 0x000f62000c1e1d00 */
[----:B------:R-:W-:-:S06]  /*74a0*/  UISETP.NE.AND UP0, UPT, UR4, 0x3, UPT ;  /* 0x000000030400788c */ /* 0x000fcc000bf05270 */
[----:B------:R-:W-:Y:S02]  /*74b0*/  PLOP3.LUT P5, PT, PT, PT, UP0, 0x80, 0x0 ;  /* 0x000000000000781c */ /* 0x000fe40003faf008 */
[----:B------:R-:W-:Y:S01]  /*74c0*/  ISETP.GE.AND P2, PT, R18, R130, PT ;  /* 0x000000821200720c */ /* 0x000fe20003f46270 */
[----:B--2---:R-:W-:Y:S02]  /*74d0*/  IMAD.MOV.U32 R141, RZ, RZ, R78 ;  /* 0x000000ffff8d7224 */ /* 0x004fe400078e004e */
[----:B------:R-:W-:Y:S02]  /*74e0*/  IMAD.MOV.U32 R142, RZ, RZ, R76 ;  /* 0x000000ffff8e7224 */ /* 0x000fe400078e004c */
[----:B---3--:R-:W-:Y:S01]  /*74f0*/  IMAD.MOV.U32 R143, RZ, RZ, R82 ;  /* 0x000000ffff8f7224 */ /* 0x008fe200078e0052 */
[----:B------:R-:W-:Y:S01]  /*7500*/  MOV R144, R80 ;  /* 0x0000005000907202 */ /* 0x000fe20000000f00 */
[----:B----4-:R-:W-:Y:S02]  /*7510*/  IMAD.MOV.U32 R158, RZ, RZ, R58 ;  /* 0x000000ffff9e7224 */ /* 0x010fe400078e003a */
[----:B------:R-:W-:-:S02]  /*7520*/  IMAD.MOV.U32 R161, RZ, RZ, R56 ;  /* 0x000000ffffa17224 */ /* 0x000fc400078e0038 */
[----:B-----5:R-:W-:Y:S01]  /*7530*/  IMAD.MOV.U32 R159, RZ, RZ, R54 ;  /* 0x000000ffff9f7224 */ /* 0x020fe200078e0036 */
[----:B------:R-:W-:Y:S01]  /*7540*/  MOV R160, R52 ;  /* 0x0000003400a07202 */ /* 0x000fe20000000f00 */
[----:B------:R-:W-:Y:S02]  /*7550*/  IMAD.MOV.U32 R153, RZ, RZ, R66 ;  /* 0x000000ffff997224 */ /* 0x000fe400078e0042 */
[----:B------:R-:W-:Y:S02]  /*7560*/  IMAD.MOV.U32 R154, RZ, RZ, R64 ;  /* 0x000000ffff9a7224 */ /* 0x000fe400078e0040 */
[----:B------:R-:W-:Y:S02]  /*7570*/  IMAD.MOV.U32 R151, RZ, RZ, R62 ;  /* 0x000000ffff977224 */ /* 0x000fe400078e003e */
[----:B------:R-:W-:Y:S01]  /*7580*/  IMAD.MOV.U32 R152, RZ, RZ, R60 ;  /* 0x000000ffff987224 */ /* 0x000fe200078e003c */
[----:B------:R-:W-:Y:S01]  /*7590*/  MOV R146, R70 ;  /* 0x0000004600927202 */ /* 0x000fe20000000f00 */
[----:B------:R-:W-:-:S02]  /*75a0*/  IMAD.MOV.U32 R148, RZ, RZ, R68 ;  /* 0x000000ffff947224 */ /* 0x000fc400078e0044 */
[----:B------:R-:W-:Y:S02]  /*75b0*/  IMAD.MOV.U32 R149, RZ, RZ, R74 ;  /* 0x000000ffff957224 */ /* 0x000fe400078e004a */
[----:B------:R-:W-:Y:S01]  /*75c0*/  IMAD.MOV.U32 R150, RZ, RZ, R72 ;  /* 0x000000ffff967224 */ /* 0x000fe200078e0048 */
[----:B------:R-:W-:Y:S06]  /*75d0*/  @!P5 BRA `(.L_x_6148) ;  /* 0x000000000004d947 */ /* 0x000fec0003800000 */
[----:B------:R-:W-:Y:S01]  /*75e0*/  BPT.TRAP 0x1 ;  /* 0x000000040000795c */ /* 0x000fe20000300000 */
.L_x_6148:
        /* <DEDUP_REMOVED lines=9> */
.L_x_6393:
[----:B------:R-:W-:Y:S05]  /*7680*/  BSYNC B1 ;  /* 0x0000000000017941 */ /* 0x000fea0003800000 */
.L_x_6149:
[----:B------:R-:W-:Y:S01]  /*7690*/  ISETP.GE.OR P3, PT, R228, R119, P0 ;  /* 0x00000077e400720c */ /* 0x000fe20000766670 */
[----:B------:R-:W-:-:S12]  /*76a0*/  BSSY B1, `(.L_x_6151) ;  /* 0x0000100000017945 */ /* 0x000fd80003800000 */
[----:B------:R-:W-:Y:S05]  /*76b0*/  @P3 BRA `(.L_x_6152) ;  /* 0x0000000c00f83947 */ /* 0x000fea0003800000 */
[----:B------:R-:W1:Y:S01]  /*76c0*/  S2R R85, SR_TID.X ;  /* 0x0000000000557919 */ /* 0x000e620000002100 */
[----:B------:R-:W-:Y:S01]  /*76d0*/  SHF.R.S32.HI R84, RZ, 0x1f, R228 ;  /* 0x0000001fff547819 */ /* 0x000fe200000114e4 */
[-C--:B--2---:R-:W-:Y:S01]  /*76e0*/  IMAD.WIDE.U32 R136, R228, R130.reuse, R128 ;  /* 0x00000082e4887225 */ /* 0x084fe200078e0080 */
[----:B------:R-:W-:Y:S01]  /*76f0*/  ISETP.NE.AND P6, PT, R0, RZ, PT ;  /* 0x000000ff0000720c */ /* 0x000fe20003fc5270 */
[----:B------:R-:W-:Y:S02]  /*7700*/  BSSY B2, `(.L_x_6153) ;  /* 0x00000ee000027945 */ /* 0x000fe40003800000 */
[----:B------:R-:W-:Y:S01]  /*7710*/  IMAD R84, R84, R130, RZ ;  /* 0x0000008254547224 */ /* 0x000fe200078e02ff */
[----:B------:R-:W-:-:S03]  /*7720*/  IADD3 R156, P3, P4, R46, R136, R27 ;  /* 0x000000882e9c7210 */ /* 0x000fc60007c7e01b */
[----:B------:R-:W-:Y:S01]  /*7730*/  IMAD R155, R228, R131, R84 ;  /* 0x00000083e49b7224 */ /* 0x000fe200078e0254 */
[----:B------:R-:W-:-:S03]  /*7740*/  SEL R84, R120, R147, !P6 ;  /* 0x0000009378547207 */ /* 0x000fc60007000000 */
[----:B------:R-:W-:-:S05]  /*7750*/  IMAD.IADD R155, R155, 0x1, R137 ;  /* 0x000000019b9b7824 */ /* 0x000fca00078e0289 */
[----:B------:R-:W-:Y:S01]  /*7760*/  IADD3.X R162, R20, R155, R26, P3, P4 ;  /* 0x0000009b14a27210 */ /* 0x000fe20001fe841a */
[----:B-1----:R-:W-:Y:S01]  /*7770*/  VIADD R87, R85, 0xffffff80 ;  /* 0xffffff8055577836 */ /* 0x002fe20000000000 */
[----:B------:R-:W-:-:S04]  /*7780*/  SHF.R.S32.HI R85, RZ, 0x1f, R84 ;  /* 0x0000001fff557819 */ /* 0x000fc80000011454 */
[----:B------:R-:W-:Y:S02]  /*7790*/  LEA.HI R85, R85, R84, RZ, 0x5 ;  /* 0x0000005455557211 */ /* 0x000fe400078f28ff */
[----:B------:R-:W-:Y:S02]  /*77a0*/  SHF.R.S32.HI R86, RZ, 0x1f, R87 ;  /* 0x0000001fff567819 */ /* 0x000fe40000011457 */
[----:B------:R-:W-:Y:S02]  /*77b0*/  LEA.HI.SX32 R85, R85, R28, 0x1b ;  /* 0x0000001c55557211 */ /* 0x000fe400078fdaff */
[----:B------:R-:W-:Y:S02]  /*77c0*/  LEA.HI R86, R86, R87, RZ, 0x5 ;  /* 0x0000005756567211 */ /* 0x000fe400078f28ff */
[----:B------:R-:W-:Y:S01]  /*77d0*/  SHF.L.U32 R157, R85, 0x4, RZ ;  /* 0x00000004559d7819 */ /* 0x000fe200000006ff */
[----:B------:R-:W-:Y:S02]  /*77e0*/  IMAD R85, R17, 0x7000, R116 ;  /* 0x0000700011557824 */ /* 0x000fe400078e0274 */
[----:B------:R-:W-:Y:S01]  /*77f0*/  IMAD.SHL.U32 R86, R86, 0x20, RZ ;  /* 0x0000002056567824 */ /* 0x000fe200078e00ff */
[----:B------:R-:W-:Y:S01]  /*7800*/  LOP3.LUT R84, R3, 0x70, R157, 0xf8, !PT ;  /* 0x0000007003547812 */ /* 0x000fe200078ef89d */
[----:B------:R-:W-:-:S03]  /*7810*/  IMAD.IADD R85, R16, 0x1, R85 ;  /* 0x0000000110557824 */ /* 0x000fc600078e0255 */
[----:B------:R-:W-:Y:S02]  /*7820*/  LOP3.LUT R86, R86, 0xfffffc00, RZ, 0xc0, !PT ;  /* 0xfffffc0056567812 */ /* 0x000fe400078ec0ff */
[----:B------:R-:W-:-:S05]  /*7830*/  LOP3.LUT R84, R84, R43, RZ, 0x3c, !PT ;  /* 0x0000002b54547212 */ /* 0x000fca00078e3cff */
        /* <DEDUP_REMOVED lines=10> */
[--C-:B------:R-:W-:Y:S01]  /*78e0*/  SHF.R.U32.HI R169, RZ, 0x18, R57.reuse ;  /* 0x00000018ffa97819 */ /* 0x100fe20000011639 */
[----:B------:R-:W-:Y:S01]  /*78f0*/  IMAD.SHL.U32 R164, R164, 0x100, RZ ;  /* 0x00000100a4a47824 */ /* 0x000fe200078e00ff */
[----:B------:R-:W-:Y:S01]  /*7900*/  LOP3.LUT R166, R57, 0xff, RZ, 0xc0, !PT ;  /* 0x000000ff39a67812 */ /* 0x000fe200078ec0ff */
[----:B------:R-:W-:Y:S01]  /*7910*/  IMAD.U32 R54, R54, 0x10000, RZ ;  /* 0x0001000036367824 */ /* 0x000fe200078e00ff */
[----:B------:R-:W-:-:S02]  /*7920*/  SHF.R.U32.HI R58, RZ, 0x8, R57 ;  /* 0x00000008ff3a7819 */ /* 0x000fc40000011639 */
[----:B------:R-:W-:Y:S02]  /*7930*/  SHF.R.U32.HI R53, RZ, 0x10, R57 ;  /* 0x00000010ff357819 */ /* 0x000fe40000011639 */
[----:B------:R-:W-:Y:S02]  /*7940*/  SHF.R.U32.HI R168, RZ, 0x18, R59 ;  /* 0x00000018ffa87819 */ /* 0x000fe4000001163b */
[----:B------:R-:W-:Y:S02]  /*7950*/  LOP3.LUT R57, R59, 0xff, RZ, 0xc0, !PT ;  /* 0x000000ff3b397812 */ /* 0x000fe400078ec0ff */
[--C-:B------:R-:W-:Y:S02]  /*7960*/  SHF.R.U32.HI R56, RZ, 0x8, R55.reuse ;  /* 0x00000008ff387819 */ /* 0x100fe40000011637 */
[--C-:B------:R-:W-:Y:S02]  /*7970*/  SHF.R.U32.HI R170, RZ, 0x18, R55.reuse ;  /* 0x00000018ffaa7819 */ /* 0x100fe40000011637 */
[----:B------:R-:W-:Y:S01]  /*7980*/  LOP3.LUT R165, R55, 0xff, RZ, 0xc0, !PT ;  /* 0x000000ff37a57812 */ /* 0x000fe200078ec0ff */
[----:B------:R-:W-:Y:S01]  /*7990*/  IMAD.SHL.U32 R56, R56, 0x100, RZ ;  /* 0x0000010038387824 */ /* 0x000fe200078e00ff */
[----:B------:R-:W-:-:S02]  /*79a0*/  SHF.R.U32.HI R52, RZ, 0x10, R55 ;  /* 0x00000010ff347819 */ /* 0x000fc40000011637 */
[--C-:B------:R-:W-:Y:S02]  /*79b0*/  SHF.R.U32.HI R167, RZ, 0x8, R59.reuse ;  /* 0x00000008ffa77819 */ /* 0x100fe4000001163b */
[----:B------:R-:W-:Y:S02]  /*79c0*/  SHF.R.U32.HI R55, RZ, 0x10, R59 ;  /* 0x00000010ff377819 */ /* 0x000fe4000001163b */
[----:B------:R-:W-:Y:S01]  /*79d0*/  PRMT R59, R168, 0x654, R57 ;  /* 0x00000654a83b7816 */ /* 0x000fe20000000039 */
[----:B------:R-:W-:Y:S01]  /*79e0*/  IMAD.SHL.U32 R57, R58, 0x100, RZ ;  /* 0x000001003a397824 */ /* 0x000fe200078e00ff */
[----:B------:R-:W-:Y:S01]  /*79f0*/  PRMT R166, R169, 0x654, R166 ;  /* 0x00000654a9a67816 */ /* 0x000fe200000000a6 */
[----:B------:R-:W-:Y:S01]  /*7a00*/  IMAD.U32 R168, R53, 0x10000, RZ ;  /* 0x0001000035a87824 */ /* 0x000fe200078e00ff */
[----:B------:R-:W-:Y:S01]  /*7a10*/  PRMT R165, R170, 0x654, R165 ;  /* 0x00000654aaa57816 */ /* 0x000fe200000000a5 */
[----:B------:R-:W-:Y:S01]  /*7a20*/  IMAD.U32 R170, R55, 0x10000, RZ ;  /* 0x0001000037aa7824 */ /* 0x000fe200078e00ff */
[----:B------:R-:W-:-:S02]  /*7a30*/  SHF.L.U32 R58, R167, 0x8, RZ ;  /* 0x00000008a73a7819 */ /* 0x000fc400000006ff */
[----:B------:R-:W-:Y:S02]  /*7a40*/  PRMT R163, R172, 0x654, R163 ;  /* 0x00000654aca37816 */ /* 0x000fe400000000a3 */
[----:B------:R-:W-:Y:S01]  /*7a50*/  LOP3.LUT R167, R166, 0xff00, R57, 0xf8, !PT ;  /* 0x0000ff00a6a77812 */ /* 0x000fe200078ef839 */
[----:B------:R-:W-:Y:S01]  /*7a60*/  IMAD.U32 R57, R52, 0x10000, RZ ;  /* 0x0001000034397824 */ /* 0x000fe200078e00ff */
[----:B------:R-:W-:Y:S02]  /*7a70*/  LOP3.LUT R56, R165, 0xff00, R56, 0xf8, !PT ;  /* 0x0000ff00a5387812 */ /* 0x000fe400078ef838 */
[----:B------:R-:W-:Y:S02]  /*7a80*/  LOP3.LUT R169, R59, 0xff00, R58, 0xf8, !PT ;  /* 0x0000ff003ba97812 */ /* 0x000fe400078ef83a */
[----:B------:R-:W-:Y:S02]  /*7a90*/  LOP3.LUT R163, R163, 0xff00, R164, 0xf8, !PT ;  /* 0x0000ff00a3a37812 */ /* 0x000fe400078ef8a4 */
[----:B------:R-:W-:-:S02]  /*7aa0*/  F2FP.F16.E4M3.UNPACK_B R165, R161.H1 ;  /* 0x000000a1ffa5723e */ /* 0x000fc400030006ff */
[----:B--2---:R-:W-:Y:S02]  /*7ab0*/  F2FP.F16.E4M3.UNPACK_B R59, R88.H1 ;  /* 0x00000058ff3b723e */ /* 0x004fe400030006ff */
[----:B-1----:R-:W-:Y:S01]  /*7ac0*/  F2FP.F16.E4M3.UNPACK_B R58, R84.H1 ;  /* 0x00000054ff3a723e */ /* 0x002fe200030006ff */
[----:B------:R-:W-:Y:S01]  /*7ad0*/  HADD2.F32 R166, -RZ, R165.H0_H0 ;  /* 0x200000a5ffa67230 */ /* 0x000fe20000004100 */
[----:B------:R-:W-:Y:S02]  /*7ae0*/  LOP3.LUT R54, R163, 0xff0000, R54, 0xf8, !PT ;  /* 0x00ff0000a3367812 */ /* 0x000fe400078ef836 */
[----:B------:R-:W-:Y:S01]  /*7af0*/  LOP3.LUT R52, R56, 0xff0000, R57, 0xf8, !PT ;  /* 0x00ff000038347812 */ /* 0x000fe200078ef839 */
[----:B------:R-:W-:Y:S01]  /*7b00*/  HADD2.F32 R57, -RZ, R59.H0_H0 ;  /* 0x2000003bff397230 */ /* 0x000fe20000004100 */
[----:B------:R-:W-:Y:S01]  /*7b10*/  F2FP.F16.E4M3.UNPACK_B R163, R160.H1 ;  /* 0x000000a0ffa3723e */ /* 0x000fe200030006ff */
[----:B------:R-:W-:Y:S01]  /*7b20*/  HADD2.F32 R56, -RZ, R58.H0_H0 ;  /* 0x2000003aff387230 */ /* 0x000fe20000004100 */
        /* <DEDUP_REMOVED lines=13> */
[----:B------:R-:W-:Y:S01]  /*7c00*/  F2FP.F16.E4M3.UNPACK_B R160, R84 ;  /* 0x00000054ffa0723e */ /* 0x000fe200020006ff */
[----:B------:R-:W-:Y:S02]  /*7c10*/  HADD2.F32 R167, -RZ, R166.H0_H0 ;  /* 0x200000a6ffa77230 */ /* 0x000fe40000004100 */
[-C--:B------:R-:W-:Y:S01]  /*7c20*/  FMUL.FTZ R59, R163, R168.reuse ;  /* 0x000000a8a33b7220 */ /* 0x080fe20000410000 */
[C---:B------:R-:W-:Y:S01]  /*7c30*/  FMUL.FTZ R168, R58.reuse, R168 ;  /* 0x000000a83aa87220 */ /* 0x040fe20000410000 */
[----:B------:R-:W-:Y:S01]  /*7c40*/  HADD2.F32 R161, -RZ, R88.H0_H0 ;  /* 0x20000058ffa17230 */ /* 0x000fe20000004100 */
[----:B------:R-:W-:Y:S01]  /*7c50*/  LOP3.LUT R53, R169, 0xff0000, R170, 0xf8, !PT ;  /* 0x00ff0000a9357812 */ /* 0x000fe200078ef8aa */
[----:B------:R-:W-:Y:S02]  /*7c60*/  HADD2.F32 R84, -RZ, R160.H0_H0 ;  /* 0x200000a0ff547230 */ /* 0x000fe40000004100 */
[-C--:B------:R-:W-:Y:S01]  /*7c70*/  FFMA.FTZ R59, R58, R164.reuse, -R59 ;  /* 0x000000a43a3b7223 */ /* 0x080fe2000001083b */
[----:B------:R-:W-:Y:S01]  /*7c80*/  FFMA.FTZ R58, R163, R164, R168 ;  /* 0x000000a4a33a7223 */ /* 0x000fe200000100a8 */
[----:B------:R-:W-:-:S02]  /*7c90*/  HADD2.F32 R163, -RZ, R165.H0_H0 ;  /* 0x200000a5ffa37230 */ /* 0x000fc40000004100 */
[CC--:B------:R-:W-:Y:S01]  /*7ca0*/  FMUL.FTZ R169, R161.reuse, R167.reuse ;  /* 0x000000a7a1a97220 */ /* 0x0c0fe20000410000 */
[----:B------:R-:W-:Y:S01]  /*7cb0*/  FMUL.FTZ R168, R84, R167 ;  /* 0x000000a754a87220 */ /* 0x000fe20000410000 */
[----:B------:R-:W-:Y:S01]  /*7cc0*/  HADD2.F32 R167, -RZ, R166.H1_H1 ;  /* 0x300000a6ffa77230 */ /* 0x000fe20000004100 */
[----:B------:R-:W-:Y:S01]  /*7cd0*/  F2FP.SATFINITE.E4M3.F32.PACK_AB_MERGE_C R57, R58, R57, RZ ;  /* 0x000000393a39723e */ /* 0x000fe200048070ff */
[----:B------:R-:W-:Y:S02]  /*7ce0*/  HADD2.F32 R164, -RZ, R88.H1_H1 ;  /* 0x30000058ffa47230 */ /* 0x000fe40000004100 */
[-C--:B------:R-:W-:Y:S01]  /*7cf0*/  FFMA.FTZ R88, R161, R163.reuse, R168 ;  /* 0x000000a3a1587223 */ /* 0x080fe200000100a8 */
[----:B------:R-:W-:Y:S01]  /*7d00*/  FFMA.FTZ R84, R84, R163, -R169 ;  /* 0x000000a354547223 */ /* 0x000fe200000108a9 */
[----:B------:R-:W-:Y:S01]  /*7d10*/  HADD2.F32 R160, -RZ, R160.H1_H1 ;  /* 0x300000a0ffa07230 */ /* 0x000fe20000004100 */
[----:B------:R-:W-:Y:S01]  /*7d20*/  F2FP.F16.E4M3.UNPACK_B R169, R158.H1 ;  /* 0x0000009effa9723e */ /* 0x000fe200030006ff */
[----:B------:R-:W-:-:S02]  /*7d30*/  HADD2.F32 R161, -RZ, R165.H1_H1 ;  /* 0x300000a5ffa17230 */ /* 0x000fc40000004100 */
[-C--:B------:R-:W-:Y:S01]  /*7d40*/  FMUL.FTZ R163, R164, R167.reuse ;  /* 0x000000a7a4a37220 */ /* 0x080fe20000410000 */
[----:B------:R-:W-:Y:S01]  /*7d50*/  F2FP.F16.E4M3.UNPACK_B R165, R90.H1 ;  /* 0x0000005affa5723e */ /* 0x000fe200030006ff */
[C---:B------:R-:W-:Y:S01]  /*7d60*/  FMUL.FTZ R167, R160.reuse, R167 ;  /* 0x000000a7a0a77220 */ /* 0x040fe20000410000 */
[----:B------:R-:W-:Y:S01]  /*7d70*/  F2FP.F16.E4M3.UNPACK_B R168, R159.H1 ;  /* 0x0000009fffa8723e */ /* 0x000fe200030006ff */
[-C--:B------:R-:W-:Y:S01]  /*7d80*/  FFMA.FTZ R163, R160, R161.reuse, -R163 ;  /* 0x000000a1a0a37223 */ /* 0x080fe200000108a3 */
[-C--:B------:R-:W-:Y:S01]  /*7d90*/  F2FP.F16.E4M3.UNPACK_B R160, R86.reuse.H1 ;  /* 0x00000056ffa0723e */ /* 0x080fe200030006ff */
[----:B------:R-:W-:Y:S02]  /*7da0*/  HADD2.F32 R171, -RZ, R169.H0_H0 ;  /* 0x200000a9ffab7230 */ /* 0x000fe40000004100 */
[----:B------:R-:W-:Y:S01]  /*7db0*/  FFMA.FTZ R161, R164, R161, R167 ;  /* 0x000000a1a4a17223 */ /* 0x000fe200000100a7 */
[----:B------:R-:W-:Y:S01]  /*7dc0*/  HADD2.F32 R166, -RZ, R165.H0_H0 ;  /* 0x200000a5ffa67230 */ /* 0x000fe20000004100 */
[----:B------:R-:W-:Y:S01]  /*7dd0*/  F2FP.F16.E4M3.UNPACK_B R86, R86 ;  /* 0x00000056ff56723e */ /* 0x000fe200020006ff */
[----:B------:R-:W-:Y:S01]  /*7de0*/  HADD2.F32 R164, -RZ, R160.H0_H0 ;  /* 0x200000a0ffa47230 */ /* 0x000fe20000004100 */
[----:B------:R-:W-:Y:S01]  /*7df0*/  F2FP.SATFINITE.E4M3.F32.PACK_AB_MERGE_C R56, R59, R56, RZ ;  /* 0x000000383b38723e */ /* 0x000fe200048070ff */
[----:B------:R-:W-:-:S02]  /*7e00*/  HADD2.F32 R170, -RZ, R169.H1_H1 ;  /* 0x300000a9ffaa7230 */ /* 0x000fc40000004100 */
[-C--:B------:R-:W-:Y:S01]  /*7e10*/  FMUL.FTZ R173, R166, R171.reuse ;  /* 0x000000aba6ad7220 */ /* 0x080fe20000410000 */
[----:B------:R-:W-:Y:S02]  /*7e20*/  HADD2.F32 R169, -RZ, R168.H0_H0 ;  /* 0x200000a8ffa97230 */ /* 0x000fe40000004100 */
[C---:B------:R-:W-:Y:S01]  /*7e30*/  FMUL.FTZ R171, R164.reuse, R171 ;  /* 0x000000aba4ab7220 */ /* 0x040fe20000410000 */
[----:B------:R-:W-:Y:S01]  /*7e40*/  HADD2.F32 R167, -RZ, R165.H1_H1 ;  /* 0x300000a5ffa77230 */ /* 0x000fe20000004100 */
[----:B------:R-:W-:Y:S01]  /*7e50*/  F2FP.F16.E4M3.UNPACK_B R58, R89 ;  /* 0x00000059ff3a723e */ /* 0x000fe200020006ff */
[----:B------:R-:W-:Y:S02]  /*7e60*/  HADD2.F32 R165, -RZ, R160.H1_H1 ;  /* 0x300000a0ffa57230 */ /* 0x000fe40000004100 */
        /* <DEDUP_REMOVED lines=8> */
[----:B------:R-:W-:Y:S01]  /*7ef0*/  FFMA.FTZ R177, R167, R168, R170 ;  /* 0x000000a8a7b17223 */ /* 0x000fe200000100aa */
[----:B------:R-:W-:Y:S01]  /*7f00*/  HADD2.F32 R90, -RZ, R86.H0_H0 ;  /* 0x20000056ff5a7230 */ /* 0x000fe20000004100 */
[----:B------:R-:W-:Y:S01]  /*7f10*/  F2FP.F16.E4M3.UNPACK_B R59, R55 ;  /* 0x00000037ff3b723e */ /* 0x000fe200020006ff */
[--C-:B------:R-:W-:Y:S01]  /*7f20*/  HADD2.F32 R168, -RZ, R166.reuse.H0_H0 ;  /* 0x200000a6ffa87230 */ /* 0x100fe20000004100 */
[----:B------:R-:W-:Y:S01]  /*7f30*/  F2FP.SATFINITE.E4M3.F32.PACK_AB_MERGE_C R88, R161, R88, R57 ;  /* 0x00000058a158723e */ /* 0x000fe20004807039 */
[----:B------:R-:W-:Y:S01]  /*7f40*/  HADD2.F32 R171, -RZ, R166.H1_H1 ;  /* 0x300000a6ffab7230 */ /* 0x000fe20000004100 */
[----:B------:R-:W-:Y:S01]  /*7f50*/  F2FP.F16.E4M3.UNPACK_B R166, R159 ;  /* 0x0000009fffa6723e */ /* 0x000fe200020006ff */
[--C-:B------:R-:W-:Y:S01]  /*7f60*/  HADD2.F32 R159, -RZ, R158.reuse.H0_H0 ;  /* 0x2000009eff9f7230 */ /* 0x100fe20000004100 */
[----:B------:R-:W-:Y:S01]  /*7f70*/  F2FP.F16.E4M3.UNPACK_B R57, R85 ;  /* 0x00000055ff39723e */ /* 0x000fe200020006ff */
[----:B------:R-:W-:Y:S01]  /*7f80*/  HADD2.F32 R158, -RZ, R158.H1_H1 ;  /* 0x3000009eff9e7230 */ /* 0x000fe20000004100 */
[----:B------:R-:W-:Y:S01]  /*7f90*/  F2FP.SATFINITE.E4M3.F32.PACK_AB_MERGE_C R84, R163, R84, R56 ;  /* 0x00000054a354723e */ /* 0x000fe20004807038 */
[----:B------:R-:W-:-:S02]  /*7fa0*/  HADD2.F32 R86, -RZ, R86.H1_H1 ;  /* 0x30000056ff567230 */ /* 0x000fc40000004100 */
[-C--:B------:R-:W-:Y:S01]  /*7fb0*/  FMUL.FTZ R173, R159, R168.reuse ;  /* 0x000000a89fad7220 */ /* 0x080fe20000410000 */
[--C-:B------:R-:W-:Y:S02]  /*7fc0*/  HADD2.F32 R167, -RZ, R166.reuse.H0_H0 ;  /* 0x200000a6ffa77230 */ /* 0x100fe40000004100 */
[-C--:B------:R-:W-:Y:S01]  /*7fd0*/  FMUL.FTZ R175, R158, R171.reuse ;  /* 0x000000ab9eaf7220 */ /* 0x080fe20000410000 */
[----:B------:R-:W-:Y:S02]  /*7fe0*/  HADD2.F32 R169, -RZ, R166.H1_H1 ;  /* 0x300000a6ffa97230 */ /* 0x000fe40000004100 */
[----:B------:R-:W-:Y:S01]  /*7ff0*/  FMUL.FTZ R168, R90, R168 ;  /* 0x000000a85aa87220 */ /* 0x000fe20000410000 */
[----:B------:R-:W-:Y:S01]  /*8000*/  FMUL.FTZ R171, R86, R171 ;  /* 0x000000ab56ab7220 */ /* 0x000fe20000410000 */
[-C--:B------:R-:W-:Y:S01]  /*8010*/  FFMA.FTZ R173, R90, R167.reuse, -R173 ;  /* 0x000000a75aad7223 */ /* 0x080fe200000108ad */
[----:B------:R-:W-:Y:S01]  /*8020*/  F2FP.SATFINITE.E4M3.F32.PACK_AB_MERGE_C R160, R165, R160, RZ ;  /* 0x000000a0a5a0723e */ /* 0x000fe200048070ff */
[----:B------:R-:W-:Y:S01]  /*8030*/  FFMA.FTZ R90, R159, R167, R168 ;  /* 0x000000a79f5a7223 */ /* 0x000fe200000100a8 */
[-C--:B------:R-:W-:Y:S01]  /*8040*/  FFMA.FTZ R86, R86, R169.reuse, -R175 ;  /* 0x000000a956567223 */ /* 0x080fe200000108af */
[----:B------:R-:W-:Y:S01]  /*8050*/  FFMA.FTZ R171, R158, R169, R171 ;  /* 0x000000a99eab7223 */ /* 0x000fe200000100ab */
[----:B------:R-:W-:Y:S01]  /*8060*/  HADD2.F32 R158, -RZ, R58.H0_H0 ;  /* 0x2000003aff9e7230 */ /* 0x000fe20000004100 */
[----:B------:R-:W-:Y:S01]  /*8070*/  F2FP.F16.E4M3.UNPACK_B R159, R54 ;  /* 0x00000036ff9f723e */ /* 0x000fe200020006ff */
[----:B------:R-:W-:Y:S01]  /*8080*/  HADD2.F32 R163, -RZ, R59.H0_H0 ;  /* 0x2000003bffa37230 */ /* 0x000fe20000004100 */
[----:B------:R-:W-:Y:S01]  /*8090*/  F2FP.SATFINITE.E4M3.F32.PACK_AB_MERGE_C R86, R86, R173, R160 ;  /* 0x000000ad5656723e */ /* 0x000fe200048070a0 */
        /* <DEDUP_REMOVED lines=30> */
[----:B------:R-:W-:Y:S01]  /*8280*/  HADD2.F32 R160, -RZ, R160.H1_H1 ;  /* 0x300000a0ffa07230 */ /* 0x000fe20000004100 */
[----:B------:R-:W-:Y:S01]  /*8290*/  F2FP.F16.E4M3.UNPACK_B R165, R52 ;  /* 0x00000034ffa5723e */ /* 0x000fe200020006ff */
[----:B------:R-:W-:Y:S02]  /*82a0*/  HADD2.F32 R164, -RZ, R54.H1_H1 ;  /* 0x30000036ffa47230 */ /* 0x000fe40000004100 */
[-C--:B------:R-:W-:Y:S01]  /*82b0*/  FFMA.FTZ R54, R55, R89.reuse, -R166 ;  /* 0x0000005937367223 */ /* 0x080fe200000108a6 */
[----:B------:R-:W-:Y:S01]  /*82c0*/  FFMA.FTZ R55, R158, R89, R161 ;  /* 0x000000599e377223 */ /* 0x000fe200000100a1 */
[-C--:B------:R-:W-:Y:S01]  /*82d0*/  FMUL.FTZ R168, R159, R160.reuse ;  /* 0x000000a09fa87220 */ /* 0x080fe20000410000 */
[C---:B------:R-:W-:Y:S01]  /*82e0*/  FMUL.FTZ R158, R85.reuse, R160 ;  /* 0x000000a0559e7220 */ /* 0x040fe20000410000 */
[----:B------:R-:W-:Y:S01]  /*82f0*/  F2FP.F16.E4M3.UNPACK_B R89, R87 ;  /* 0x00000057ff59723e */ /* 0x000fe200020006ff */
[----:B------:R-:W-:Y:S01]  /*8300*/  HADD2.F32 R53, -RZ, R170.H0_H0 ;  /* 0x200000aaff357230 */ /* 0x000fe20000004100 */
[----:B------:R-:W-:Y:S01]  /*8310*/  F2FP.F16.E4M3.UNPACK_B R160, R91 ;  /* 0x0000005bffa0723e */ /* 0x000fe200020006ff */
[-C--:B------:R-:W-:Y:S01]  /*8320*/  FFMA.FTZ R85, R85, R164.reuse, -R168 ;  /* 0x000000a455557223 */ /* 0x080fe200000108a8 */
[----:B------:R-:W-:Y:S01]  /*8330*/  F2FP.F16.E4M3.UNPACK_B R87, R87.H1 ;  /* 0x00000057ff57723e */ /* 0x000fe200030006ff */
[----:B------:R-:W-:Y:S01]  /*8340*/  FFMA.FTZ R158, R159, R164, R158 ;  /* 0x000000a49f9e7223 */ /* 0x000fe2000001009e */
[----:B------:R-:W-:Y:S01]  /*8350*/  F2FP.F16.E4M3.UNPACK_B R161, R91.H1 ;  /* 0x0000005bffa1723e */ /* 0x000fe200030006ff */
[----:B------:R-:W-:Y:S01]  /*8360*/  HADD2.F32 R91, -RZ, R89.H0_H0 ;  /* 0x20000059ff5b7230 */ /* 0x000fe20000004100 */
[----:B------:R-:W-:Y:S01]  /*8370*/  F2FP.F16.E4M3.UNPACK_B R166, R52.H1 ;  /* 0x00000034ffa6723e */ /* 0x000fe200030006ff */
[----:B------:R-:W-:Y:S01]  /*8380*/  HADD2.F32 R163, -RZ, R160.H0_H0 ;  /* 0x200000a0ffa37230 */ /* 0x000fe20000004100 */
[----:B------:R-:W-:Y:S01]  /*8390*/  F2FP.SATFINITE.E4M3.F32.PACK_AB_MERGE_C R54, R85, R54, RZ ;  /* 0x000000365536723e */ /* 0x000fe200048070ff */
[----:B------:R-:W-:Y:S01]  /*83a0*/  HADD2.F32 R52, -RZ, R169.H0_H0 ;  /* 0x200000a9ff347230 */ /* 0x000fe20000004100 */
[----:B------:R-:W-:Y:S01]  /*83b0*/  F2FP.SATFINITE.E4M3.F32.PACK_AB_MERGE_C R55, R158, R55, RZ ;  /* 0x000000379e37723e */ /* 0x000fe200048070ff */
        /* <DEDUP_REMOVED lines=27> */
[----:B------:R-:W-:-:S02]  /*8570*/  FFMA.FTZ R89, R89, R165, -R164 ;  /* 0x000000a559597223 */ /* 0x000fc400000108a4 */
[----:B------:R-:W-:Y:S01]  /*8580*/  FFMA.FTZ R160, R160, R165, R169 ;  /* 0x000000a5a0a07223 */ /* 0x000fe200000100a9 */
[----:B------:R-:W-:Y:S02]  /*8590*/  F2FP.SATFINITE.E4M3.F32.PACK_AB_MERGE_C R87, R87, R176, RZ ;  /* 0x000000b05757723e */ /* 0x000fe400048070ff */
[----:B------:R-:W-:Y:S02]  /*85a0*/  F2FP.SATFINITE.E4M3.F32.PACK_AB_MERGE_C R170, R170, R171, RZ ;  /* 0x000000abaaaa723e */ /* 0x000fe400048070ff */
[----:B------:R-:W-:Y:S02]  /*85b0*/  F2FP.SATFINITE.E4M3.F32.PACK_AB_MERGE_C R87, R89, R52, R87 ;  /* 0x000000345957723e */ /* 0x000fe40004807057 */
[----:B------:R-:W-:Y:S02]  /*85c0*/  F2FP.SATFINITE.E4M3.F32.PACK_AB_MERGE_C R89, R58, R57, R55 ;  /* 0x000000393a59723e */ /* 0x000fe40004807037 */
[----:B------:R-:W-:-:S07]  /*85d0*/  F2FP.SATFINITE.E4M3.F32.PACK_AB_MERGE_C R91, R160, R53, R170 ;  /* 0x00000035a05b723e */ /* 0x000fce00048070aa */
.L_x_6154:
[----:B------:R-:W-:Y:S05]  /*85e0*/  BSYNC B2 ;  /* 0x0000000000027941 */ /* 0x000fea0003800000 */
.L_x_6153:
        /* <DEDUP_REMOVED lines=11> */
.L_x_6152:
[----:B------:R-:W-:Y:S05]  /*86a0*/  BSYNC B1 ;  /* 0x0000000000017941 */ /* 0x000fea0003800000 */
.L_x_6151:
        /* <DEDUP_REMOVED lines=8> */
[----:B------:R-:W-:Y:S01]  /*8730*/  IADD3 R55, R228, 0x40, RZ ;  /* 0x00000040e4377810 */ /* 0x000fe20007ffe0ff */
[----:B------:R-:W-:Y:S02]  /*8740*/  BSSY B2, `(.L_x_6157) ;  /* 0x00000f7000027945 */ /* 0x000fe40003800000 */
[----:B------:R-:W-:Y:S01]  /*8750*/  IMAD R87, R53, R131, R52 ;  /* 0x0000008335577224 */ /* 0x000fe200078e0234 */
[----:B------:R-:W-:Y:S01]  /*8760*/  SEL R52, R120, R147, !P6 ;  /* 0x0000009378347207 */ /* 0x000fe20007000000 */
[----:B------:R-:W-:Y:S01]  /*8770*/  VIADD R56, R228, 0x40 ;  /* 0x00000040e4387836 */ /* 0x000fe20000000000 */
[----:B------:R-:W-:Y:S01]  /*8780*/  IADD3 R86, P3, P4, R46, R84, R27 ;  /* 0x000000542e567210 */ /* 0x000fe20007c7e01b */
[----:B------:R-:W-:Y:S01]  /*8790*/  IMAD.SHL.U32 R55, R55, 0x80, RZ ;  /* 0x0000008037377824 */ /* 0x000fe200078e00ff */
[----:B------:R-:W-:Y:S01]  /*87a0*/  SHF.R.S32.HI R53, RZ, 0x1f, R52 ;  /* 0x0000001fff357819 */ /* 0x000fe20000011434 */
[----:B------:R-:W-:-:S02]  /*87b0*/  IMAD.SHL.U32 R56, R56, 0x80, RZ ;  /* 0x0000008038387824 */ /* 0x000fc400078e00ff */
[----:B------:R-:W-:Y:S01]  /*87c0*/  IMAD.IADD R87, R85, 0x1, R87 ;  /* 0x0000000155577824 */ /* 0x000fe200078e0257 */
[----:B------:R-:W-:Y:S02]  /*87d0*/  LEA.HI R53, R53, R52, RZ, 0x5 ;  /* 0x0000003435357211 */ /* 0x000fe400078f28ff */
[----:B------:R-:W-:Y:S02]  /*87e0*/  LOP3.LUT R55, R55, 0x380, RZ, 0xc0, !PT ;  /* 0x0000038037377812 */ /* 0x000fe400078ec0ff */
[----:B------:R-:W-:Y:S02]  /*87f0*/  LEA.HI.SX32 R53, R53, R28, 0x1b ;  /* 0x0000001c35357211 */ /* 0x000fe400078fdaff */
[----:B------:R-:W-:Y:S02]  /*8800*/  LOP3.LUT R56, R56, 0x380, RZ, 0xc0, !PT ;  /* 0x0000038038387812 */ /* 0x000fe400078ec0ff */
[----:B------:R-:W-:Y:S01]  /*8810*/  SHF.R.U32.HI R55, RZ, 0x3, R55 ;  /* 0x00000003ff377819 */ /* 0x000fe20000011637 */
[----:B------:R-:W-:Y:S01]  /*8820*/  IMAD.SHL.U32 R89, R53, 0x10, RZ ;  /* 0x0000001035597824 */ /* 0x000fe200078e00ff */
[----:B------:R-:W-:Y:S01]  /*8830*/  IADD3.X R90, R20, R87, R26, P3, P4 ;  /* 0x00000057145a7210 */ /* 0x000fe20001fe841a */
[----:B------:R-:W-:-:S03]  /*8840*/  IMAD R53, R17, 0x7000, R115 ;  /* 0x0000700011357824 */ /* 0x000fc600078e0273 */
[----:B------:R-:W-:Y:S01]  /*8850*/  LOP3.LUT R52, R56, 0x70, R89, 0xf8, !PT ;  /* 0x0000007038347812 */ /* 0x000fe200078ef859 */
[----:B------:R-:W-:-:S03]  /*8860*/  IMAD.IADD R53, R16, 0x1, R53 ;  /* 0x0000000110357824 */ /* 0x000fc600078e0235 */
[----:B------:R-:W-:-:S05]  /*8870*/  LOP3.LUT R52, R52, R55, RZ, 0x3c, !PT ;  /* 0x0000003734347212 */ /* 0x000fca00078e3cff */
[----:B---3--:R-:W-:-:S04]  /*8880*/  IMAD.IADD R52, R54, 0x1, R52 ;  /* 0x0000000136347824 */ /* 0x008fc800078e0234 */
[----:B------:R-:W-:-:S05]  /*8890*/  IMAD R55, R17, 0x7000, R52 ;  /* 0x0000700011377824 */ /* 0x000fca00078e0234 */
[----:B------:R-:W-:Y:S02]  /*88a0*/  IADD3 R56, R16, R55, RZ ;  /* 0x0000003710387210 */ /* 0x000fe40007ffe0ff */
        /* <DEDUP_REMOVED lines=9> */
[----:B------:R-:W-:Y:S01]  /*8940*/  SHF.R.U32.HI R155, RZ, 0x8, R67 ;  /* 0x00000008ff9b7819 */ /* 0x000fe20000011643 */
[----:B--2---:R-:W-:Y:S01]  /*8950*/  IMAD.MOV.U32 R62, RZ, RZ, R58 ;  /* 0x000000ffff3e7224 */ /* 0x004fe200078e003a */
[----:B------:R-:W-:Y:S02]  /*8960*/  PRMT R53, R163, 0x654, R88 ;  /* 0x00000654a3357816 */ /* 0x000fe40000000058 */
[----:B------:R-:W-:Y:S01]  /*8970*/  SHF.R.U32.HI R159, RZ, 0x8, R63 ;  /* 0x00000008ff9f7819 */ /* 0x000fe2000001163f */
[----:B------:R-:W-:Y:S01]  /*8980*/  IMAD.SHL.U32 R58, R155, 0x100, RZ ;  /* 0x000001009b3a7824 */ /* 0x000fe200078e00ff */
[----:B------:R-:W-:-:S02]  /*8990*/  LOP3.LUT R91, R63, 0xff, RZ, 0xc0, !PT ;  /* 0x000000ff3f5b7812 */ /* 0x000fc400078ec0ff */
[----:B------:R-:W-:Y:S02]  /*89a0*/  SHF.R.U32.HI R160, RZ, 0x18, R63 ;  /* 0x00000018ffa07819 */ /* 0x000fe4000001163f */
[----:B------:R-:W-:Y:S02]  /*89b0*/  SHF.R.U32.HI R158, RZ, 0x8, R65 ;  /* 0x00000008ff9e7819 */ /* 0x000fe40000011641 */
[----:B------:R-:W-:Y:S02]  /*89c0*/  LOP3.LUT R137, R67, 0xff, RZ, 0xc0, !PT ;  /* 0x000000ff43897812 */ /* 0x000fe400078ec0ff */
[----:B------:R-:W-:Y:S02]  /*89d0*/  SHF.R.U32.HI R156, RZ, 0x18, R67 ;  /* 0x00000018ff9c7819 */ /* 0x000fe40000011643 */
[----:B------:R-:W-:Y:S02]  /*89e0*/  SHF.R.U32.HI R161, RZ, 0x10, R63 ;  /* 0x00000010ffa17819 */ /* 0x000fe4000001163f */
[----:B------:R-:W-:-:S02]  /*89f0*/  LOP3.LUT R136, R65, 0xff, RZ, 0xc0, !PT ;  /* 0x000000ff41887812 */ /* 0x000fc400078ec0ff */
[--C-:B------:R-:W-:Y:S02]  /*8a00*/  SHF.R.U32.HI R157, RZ, 0x18, R65.reuse ;  /* 0x00000018ff9d7819 */ /* 0x100fe40000011641 */
[----:B------:R-:W-:Y:S01]  /*8a10*/  SHF.R.U32.HI R63, RZ, 0x10, R65 ;  /* 0x00000010ff3f7819 */ /* 0x000fe20000011641 */
[----:B------:R-:W-:Y:S01]  /*8a20*/  IMAD.MOV.U32 R65, RZ, RZ, R56 ;  /* 0x000000ffff417224 */ /* 0x000fe200078e0038 */
[----:B------:R-:W-:Y:S01]  /*8a30*/  LOP3.LUT R53, R53, 0xff00, R52, 0xf8, !PT ;  /* 0x0000ff0035357812 */ /* 0x000fe200078ef834 */
[----:B------:R-:W-:Y:S01]  /*8a40*/  IMAD.SHL.U32 R56, R158, 0x100, RZ ;  /* 0x000001009e387824 */ /* 0x000fe200078e00ff */
[----:B------:R-:W-:Y:S01]  /*8a50*/  SHF.R.U32.HI R164, RZ, 0x10, R61 ;  /* 0x00000010ffa47819 */ /* 0x000fe2000001163d */
[----:B------:R-:W-:Y:S01]  /*8a60*/  IMAD.MOV.U32 R61, RZ, RZ, R54 ;  /* 0x000000ffff3d7224 */ /* 0x000fe200078e0036 */
[----:B------:R-:W-:Y:S02]  /*8a70*/  PRMT R91, R160, 0x654, R91 ;  /* 0x00000654a05b7816 */ /* 0x000fe4000000005b */
[----:B------:R-:W-:Y:S01]  /*8a80*/  SHF.L.U32 R52, R159, 0x8, RZ ;  /* 0x000000089f347819 */ /* 0x000fe200000006ff */
[----:B------:R-:W-:Y:S01]  /*8a90*/  IMAD.U32 R54, R164, 0x10000, RZ ;  /* 0x00010000a4367824 */ /* 0x000fe200078e00ff */
[----:B------:R-:W-:-:S02]  /*8aa0*/  SHF.R.U32.HI R66, RZ, 0x10, R67 ;  /* 0x00000010ff427819 */ /* 0x000fc40000011643 */
[----:B------:R-:W-:Y:S02]  /*8ab0*/  PRMT R137, R156, 0x654, R137 ;  /* 0x000006549c897816 */ /* 0x000fe40000000089 */
[----:B------:R-:W-:Y:S01]  /*8ac0*/  PRMT R67, R157, 0x654, R136 ;  /* 0x000006549d437816 */ /* 0x000fe20000000088 */
[----:B------:R-:W-:Y:S01]  /*8ad0*/  IMAD.U32 R66, R66, 0x10000, RZ ;  /* 0x0001000042427824 */ /* 0x000fe200078e00ff */
[----:B------:R-:W-:Y:S01]  /*8ae0*/  LOP3.LUT R91, R91, 0xff00, R52, 0xf8, !PT ;  /* 0x0000ff005b5b7812 */ /* 0x000fe200078ef834 */
[----:B------:R-:W-:Y:S01]  /*8af0*/  IMAD.U32 R52, R161, 0x10000, RZ ;  /* 0x00010000a1347824 */ /* 0x000fe200078e00ff */
[----:B------:R-:W-:Y:S02]  /*8b00*/  LOP3.LUT R157, R137, 0xff00, R58, 0xf8, !PT ;  /* 0x0000ff00899d7812 */ /* 0x000fe400078ef83a */
[----:B------:R-:W-:Y:S01]  /*8b10*/  LOP3.LUT R155, R67, 0xff00, R56, 0xf8, !PT ;  /* 0x0000ff00439b7812 */ /* 0x000fe200078ef838 */
[----:B------:R-:W-:Y:S01]  /*8b20*/  IMAD.U32 R56, R63, 0x10000, RZ ;  /* 0x000100003f387824 */ /* 0x000fe200078e00ff */
[----:B------:R-:W-:-:S02]  /*8b30*/  F2FP.F16.E4M3.UNPACK_B R137, R154.H1 ;  /* 0x0000009aff89723e */ /* 0x000fc400030006ff */
        /* <DEDUP_REMOVED lines=8> */
[----:B------:R-:W-:Y:S01]  /*8bc0*/  F2FP.F16.E4M3.UNPACK_B R154, R154 ;  /* 0x0000009aff9a723e */ /* 0x000fe200020006ff */
[----:B------:R-:W-:-:S02]  /*8bd0*/  HADD2.F32 R67, -RZ, R67.H1_H1 ;  /* 0x30000043ff437230 */ /* 0x000fc40000004100 */
        /* <DEDUP_REMOVED lines=19> */
[----:B------:R-:W-:Y:S02]  /*8d10*/  HADD2.F32 R67, -RZ, R152.H0_H0 ;  /* 0x20000098ff437230 */ /* 0x000fe40000004100 */
[-C--:B------:R-:W-:Y:S01]  /*8d20*/  FMUL.FTZ R157, R136, R155.reuse ;  /* 0x0000009b889d7220 */ /* 0x080fe20000410000 */
[----:B------:R-:W-:Y:S01]  /*8d30*/  FFMA.FTZ R64, R137, R156, R158 ;  /* 0x0000009c89407223 */ /* 0x000fe2000001009e */
[C---:B------:R-:W-:Y:S01]  /*8d40*/  FMUL.FTZ R155, R66.reuse, R155 ;  /* 0x0000009b429b7220 */ /* 0x040fe20000410000 */
[----:B------:R-:W-:Y:S02]  /*8d50*/  HADD2.F32 R154, -RZ, R154.H1_H1 ;  /* 0x3000009aff9a7230 */ /* 0x000fe40000004100 */
[----:B------:R-:W-:Y:S01]  /*8d60*/  FFMA.FTZ R66, R66, R67, -R157 ;  /* 0x0000004342427223 */ /* 0x000fe2000001089d */
[----:B------:R-:W-:-:S02]  /*8d70*/  HADD2.F32 R137, -RZ, R91.H1_H1 ;  /* 0x3000005bff897230 */ /* 0x000fc40000004100 */
[----:B------:R-:W-:Y:S01]  /*8d80*/  FFMA.FTZ R67, R136, R67, R155 ;  /* 0x0000004388437223 */ /* 0x000fe2000001009b */
[----:B------:R-:W-:Y:S01]  /*8d90*/  HADD2.F32 R88, -RZ, R88.H1_H1 ;  /* 0x30000058ff587230 */ /* 0x000fe20000004100 */
[----:B------:R-:W-:Y:S01]  /*8da0*/  F2FP.F16.E4M3.UNPACK_B R157, R153.H1 ;  /* 0x00000099ff9d723e */ /* 0x000fe200030006ff */
[----:B------:R-:W-:Y:S01]  /*8db0*/  HADD2.F32 R155, -RZ, R152.H1_H1 ;  /* 0x30000098ff9b7230 */ /* 0x000fe20000004100 */
[----:B------:R-:W-:Y:S01]  /*8dc0*/  F2FP.F16.E4M3.UNPACK_B R152, R62.H1 ;  /* 0x0000003eff98723e */ /* 0x000fe200030006ff */
        /* <DEDUP_REMOVED lines=11> */
[-C--:B------:R-:W-:Y:S01]  /*8e80*/  FMUL.FTZ R160, R154, R158.reuse ;  /* 0x0000009e9aa07220 */ /* 0x080fe20000410000 */
        /* <DEDUP_REMOVED lines=8> */
[----:B------:R-:W-:Y:S01]  /*8f10*/  FMUL.FTZ R161, R152, R157 ;  /* 0x0000009d98a17220 */ /* 0x000fe20000410000 */
        /* <DEDUP_REMOVED lines=8> */
[--C-:B------:R-:W-:Y:S01]  /*8fa0*/  HADD2.F32 R62, -RZ, R61.reuse.H0_H0 ;  /* 0x2000003dff3e7230 */ /* 0x100fe20000004100 */
[-C--:B------:R-:W-:Y:S01]  /*8fb0*/  F2FP.F16.E4M3.UNPACK_B R65, R60.reuse ;  /* 0x0000003cff41723e */ /* 0x080fe200020006ff */
[--C-:B------:R-:W-:Y:S01]  /*8fc0*/  HADD2.F32 R137, -RZ, R136.reuse.H0_H0 ;  /* 0x20000088ff897230 */ /* 0x100fe20000004100 */
[----:B------:R-:W-:Y:S01]  /*8fd0*/  F2FP.F16.E4M3.UNPACK_B R60, R60.H1 ;  /* 0x0000003cff3c723e */ /* 0x000fe200030006ff */
[----:B------:R-:W-:Y:S01]  /*8fe0*/  HADD2.F32 R136, -RZ, R136.H1_H1 ;  /* 0x30000088ff887230 */ /* 0x000fe20000004100 */
[----:B------:R-:W-:Y:S01]  /*8ff0*/  F2FP.SATFINITE.E4M3.F32.PACK_AB_MERGE_C R158, R158, R159, RZ ;  /* 0x0000009f9e9e723e */ /* 0x000fe200048070ff */
[----:B------:R-:W-:-:S02]  /*9000*/  HADD2.F32 R61, -RZ, R61.H1_H1 ;  /* 0x3000003dff3d7230 */ /* 0x000fc40000004100 */
[-C--:B------:R-:W-:Y:S01]  /*9010*/  FMUL.FTZ R155, R137, R154.reuse ;  /* 0x0000009a899b7220 */ /* 0x080fe20000410000 */
[--C-:B------:R-:W-:Y:S02]  /*9020*/  HADD2.F32 R152, -RZ, R151.reuse.H0_H0 ;  /* 0x20000097ff987230 */ /* 0x100fe40000004100 */
[-C--:B------:R-:W-:Y:S01]  /*9030*/  FMUL.FTZ R156, R136, R153.reuse ;  /* 0x00000099889c7220 */ /* 0x080fe20000410000 */
[----:B------:R-:W-:Y:S02]  /*9040*/  HADD2.F32 R151, -RZ, R151.H1_H1 ;  /* 0x30000097ff977230 */ /* 0x000fe40000004100 */
[----:B------:R-:W-:Y:S01]  /*9050*/  FMUL.FTZ R153, R61, R153 ;  /* 0x000000993d997220 */ /* 0x000fe20000410000 */
[C---:B------:R-:W-:Y:S01]  /*9060*/  FMUL.FTZ R154, R62.reuse, R154 ;  /* 0x0000009a3e9a7220 */ /* 0x040fe20000410000 */
[----:B------:R-:W-:Y:S01]  /*9070*/  FFMA.FTZ R155, R62, R152, -R155 ;  /* 0x000000983e9b7223 */ /* 0x000fe2000001089b */
[----:B------:R-:W-:Y:S01]  /*9080*/  F2FP.SATFINITE.E4M3.F32.PACK_AB_MERGE_C R62, R64, R63, RZ ;  /* 0x0000003f403e723e */ /* 0x000fe200048070ff */
[----:B------:R-:W-:Y:S01]  /*9090*/  FFMA.FTZ R153, R136, R151, R153 ;  /* 0x0000009788997223 */ /* 0x000fe20000010099 */
[----:B------:R-:W-:Y:S01]  /*90a0*/  F2FP.SATFINITE.E4M3.F32.PACK_AB_MERGE_C R63, R91, R66, R58 ;  /* 0x000000425b3f723e */ /* 0x000fe2000480703a */
[----:B------:R-:W-:Y:S01]  /*90b0*/  FFMA.FTZ R154, R137, R152, R154 ;  /* 0x00000098899a7223 */ /* 0x000fe2000001009a */
[----:B------:R-:W-:Y:S01]  /*90c0*/  F2FP.F16.E4M3.UNPACK_B R136, R57 ;  /* 0x00000039ff88723e */ /* 0x000fe200020006ff */
[----:B------:R-:W-:Y:S01]  /*90d0*/  HADD2.F32 R64, -RZ, R65.H0_H0 ;  /* 0x20000041ff407230 */ /* 0x000fe20000004100 */
[----:B------:R-:W-:Y:S01]  /*90e0*/  F2FP.F16.E4M3.UNPACK_B R66, R56 ;  /* 0x00000038ff42723e */ /* 0x000fe200020006ff */
[----:B------:R-:W-:Y:S01]  /*90f0*/  FFMA.FTZ R156, R61, R151, -R156 ;  /* 0x000000973d9c7223 */ /* 0x000fe2000001089c */
[----:B------:R-:W-:Y:S01]  /*9100*/  F2FP.SATFINITE.E4M3.F32.PACK_AB_MERGE_C R62, R88, R67, R62 ;  /* 0x00000043583e723e */ /* 0x000fe2000480703e */
[----:B------:R-:W-:Y:S01]  /*9110*/  HADD2.F32 R67, -RZ, R136.H0_H0 ;  /* 0x20000088ff437230 */ /* 0x000fe20000004100 */
[-C--:B------:R-:W-:Y:S01]  /*9120*/  F2FP.F16.E4M3.UNPACK_B R88, R54.reuse ;  /* 0x00000036ff58723e */ /* 0x080fe200020006ff */
[----:B------:R-:W-:Y:S01]  /*9130*/  HADD2.F32 R137, -RZ, R66.H0_H0 ;  /* 0x20000042ff897230 */ /* 0x000fe20000004100 */
[----:B------:R-:W-:Y:S01]  /*9140*/  F2FP.F16.E4M3.UNPACK_B R54, R54.H1 ;  /* 0x00000036ff36723e */ /* 0x000fe200030006ff */
[----:B------:R-:W-:Y:S01]  /*9150*/  HADD2.F32 R136, -RZ, R136.H1_H1 ;  /* 0x30000088ff887230 */ /* 0x000fe20000004100 */
[----:B------:R-:W-:Y:S01]  /*9160*/  F2FP.SATFINITE.E4M3.F32.PACK_AB_MERGE_C R58, R153, R154, R158 ;  /* 0x0000009a993a723e */ /* 0x000fe2000480709e */
[----:B------:R-:W-:-:S02]  /*9170*/  HADD2.F32 R91, -RZ, R88.H0_H0 ;  /* 0x20000058ff5b7230 */ /* 0x000fc40000004100 */
[-C--:B------:R-:W-:Y:S01]  /*9180*/  FMUL.FTZ R151, R67, R137.reuse ;  /* 0x0000008943977220 */ /* 0x080fe20000410000 */
[C---:B------:R-:W-:Y:S01]  /*9190*/  FMUL.FTZ R152, R64.reuse, R137 ;  /* 0x0000008940987220 */ /* 0x040fe20000410000 */
[----:B------:R-:W-:Y:S01]  /*91a0*/  HADD2.F32 R137, -RZ, R66.H1_H1 ;  /* 0x30000042ff897230 */ /* 0x000fe20000004100 */
[----:B------:R-:W-:Y:S01]  /*91b0*/  F2FP.SATFINITE.E4M3.F32.PACK_AB_MERGE_C R61, R161, R160, RZ ;  /* 0x000000a0a13d723e */ /* 0x000fe200048070ff */
[----:B------:R-:W-:Y:S02]  /*91c0*/  HADD2.F32 R66, -RZ, R65.H1_H1 ;  /* 0x30000041ff427230 */ /* 0x000fe40000004100 */
[-C--:B------:R-:W-:Y:S01]  /*91d0*/  FFMA.FTZ R64, R64, R91.reuse, -R151 ;  /* 0x0000005b40407223 */ /* 0x080fe20000010897 */
[----:B------:R-:W-:Y:S01]  /*91e0*/  FFMA.FTZ R65, R67, R91, R152 ;  /* 0x0000005b43417223 */ /* 0x000fe20000010098 */
[----:B------:R-:W-:Y:S02]  /*91f0*/  HADD2.F32 R67, -RZ, R88.H1_H1 ;  /* 0x30000058ff437230 */ /* 0x000fe40000004100 */
[-C--:B------:R-:W-:Y:S01]  /*9200*/  FMUL.FTZ R91, R136, R137.reuse ;  /* 0x00000089885b7220 */ /* 0x080fe20000410000 */
[----:B------:R-:W-:Y:S01]  /*9210*/  FMUL.FTZ R151, R66, R137 ;  /* 0x0000008942977220 */ /* 0x000fe20000410000 */
[----:B------:R-:W-:-:S02]  /*9220*/  F2FP.F16.E4M3.UNPACK_B R88, R57.H1 ;  /* 0x00000039ff58723e */ /* 0x000fc400030006ff */
[----:B------:R-:W-:Y:S01]  /*9230*/  F2FP.F16.E4M3.UNPACK_B R137, R56.H1 ;  /* 0x00000038ff89723e */ /* 0x000fe200030006ff */
[-C--:B------:R-:W-:Y:S01]  /*9240*/  FFMA.FTZ R57, R66, R67.reuse, -R91 ;  /* 0x0000004342397223 */ /* 0x080fe2000001085b */
[----:B------:R-:W-:Y:S01]  /*9250*/  FFMA.FTZ R56, R136, R67, R151 ;  /* 0x0000004388387223 */ /* 0x000fe20000010097 */
[----:B------:R-:W-:Y:S01]  /*9260*/  HADD2.F32 R66, -RZ, R60.H0_H0 ;  /* 0x2000003cff427230 */ /* 0x000fe20000004100 */
[----:B------:R-:W-:Y:S01]  /*9270*/  F2FP.SATFINITE.E4M3.F32.PACK_AB_MERGE_C R61, R156, R155, R61 ;  /* 0x0000009b9c3d723e */ /* 0x000fe2000480703d */
[--C-:B------:R-:W-:Y:S01]  /*9280*/  HADD2.F32 R91, -RZ, R88.reuse.H0_H0 ;  /* 0x20000058ff5b7230 */ /* 0x100fe20000004100 */
[----:B------:R-:W-:Y:S01]  /*9290*/  F2FP.F16.E4M3.UNPACK_B R155, R53.H1 ;  /* 0x00000035ff9b723e */ /* 0x000fe200030006ff */
[--C-:B------:R-:W-:Y:S02]  /*92a0*/  HADD2.F32 R136, -RZ, R137.reuse.H0_H0 ;  /* 0x20000089ff887230 */ /* 0x100fe40000004100 */
[----:B------:R-:W-:Y:S02]  /*92b0*/  HADD2.F32 R88, -RZ, R88.H1_H1 ;  /* 0x30000058ff587230 */ /* 0x000fe40000004100 */
        /* <DEDUP_REMOVED lines=8> */
[----:B------:R-:W-:-:S02]  /*9340*/  HADD2.F32 R157, -RZ, R155.H0_H0 ;  /* 0x2000009bff9d7230 */ /* 0x000fc40000004100 */
[----:B------:R-:W-:Y:S01]  /*9350*/  FFMA.FTZ R54, R66, R60, -R151 ;  /* 0x0000003c42367223 */ /* 0x000fe20000010897 */
[----:B------:R-:W-:Y:S01]  /*9360*/  F2FP.F16.E4M3.UNPACK_B R66, R55 ;  /* 0x00000037ff42723e */ /* 0x000fe200020006ff */
[-C--:B------:R-:W-:Y:S01]  /*9370*/  FFMA.FTZ R67, R67, R136.reuse, -R154 ;  /* 0x0000008843437223 */ /* 0x080fe2000001089a */
[----:B------:R-:W-:Y:S01]  /*9380*/  FFMA.FTZ R159, R88, R136, R137 ;  /* 0x00000088589f7223 */ /* 0x000fe20000010089 */
[----:B------:R-:W-:Y:S01]  /*9390*/  F2FP.F16.E4M3.UNPACK_B R136, R59.H1 ;  /* 0x0000003bff88723e */ /* 0x000fe200030006ff */
[----:B------:R-:W-:Y:S01]  /*93a0*/  FFMA.FTZ R60, R91, R60, R152 ;  /* 0x0000003c5b3c7223 */ /* 0x000fe20000010098 */
[----:B------:R-:W-:Y:S01]  /*93b0*/  F2FP.F16.E4M3.UNPACK_B R55, R55.H1 ;  /* 0x00000037ff37723e */ /* 0x000fe200030006ff */
[----:B------:R-:W-:Y:S01]  /*93c0*/  HADD2.F32 R155, -RZ, R155.H1_H1 ;  /* 0x3000009bff9b7230 */ /* 0x000fe20000004100 */
[----:B------:R-:W-:Y:S02]  /*93d0*/  F2FP.F16.E4M3.UNPACK_B R154, R53 ;  /* 0x00000035ff9a723e */ /* 0x000fe400020006ff */
        /* <DEDUP_REMOVED lines=11> */
[----:B------:R-:W-:Y:S02]  /*9490*/  HADD2.F32 R136, -RZ, R136.H1_H1 ;  /* 0x30000088ff887230 */ /* 0x000fe40000004100 */
[----:B------:R-:W-:Y:S01]  /*94a0*/  FFMA.FTZ R161, R88, R153, -R161 ;  /* 0x0000009958a17223 */ /* 0x000fe200000108a1 */
[----:B------:R-:W-:Y:S02]  /*94b0*/  HADD2.F32 R55, -RZ, R55.H1_H1 ;  /* 0x30000037ff377230 */ /* 0x000fe40000004100 */
[----:B------:R-:W-:Y:S01]  /*94c0*/  FMUL.FTZ R158, R137, R156 ;  /* 0x0000009c899e7220 */ /* 0x000fe20000410000 */
[----:B------:R-:W-:-:S02]  /*94d0*/  HADD2.F32 R59, -RZ, R66.H0_H0 ;  /* 0x20000042ff3b7230 */ /* 0x000fc40000004100 */
[----:B------:R-:W-:Y:S01]  /*94e0*/  FFMA.FTZ R157, R52, R153, R157 ;  /* 0x00000099349d7223 */ /* 0x000fe2000001009d */
[----:B------:R-:W-:Y:S02]  /*94f0*/  HADD2.F32 R152, -RZ, R53.H0_H0 ;  /* 0x20000035ff987230 */ /* 0x000fe40000004100 */
[-C--:B------:R-:W-:Y:S01]  /*9500*/  FMUL.FTZ R52, R136, R155.reuse ;  /* 0x0000009b88347220 */ /* 0x080fe20000410000 */
[----:B------:R-:W-:Y:S02]  /*9510*/  HADD2.F32 R91, -RZ, R91.H1_H1 ;  /* 0x3000005bff5b7230 */ /* 0x000fe40000004100 */
[----:B------:R-:W-:Y:S01]  /*9520*/  FMUL.FTZ R155, R55, R155 ;  /* 0x0000009b379b7220 */ /* 0x000fe20000410000 */
[----:B------:R-:W-:Y:S02]  /*9530*/  HADD2.F32 R154, -RZ, R154.H1_H1 ;  /* 0x3000009aff9a7230 */ /* 0x000fe40000004100 */
[----:B------:R-:W-:Y:S01]  /*9540*/  FMUL.FTZ R156, R59, R156 ;  /* 0x0000009c3b9c7220 */ /* 0x000fe20000410000 */
[----:B------:R-:W-:-:S02]  /*9550*/  HADD2.F32 R151, -RZ, R151.H1_H1 ;  /* 0x30000097ff977230 */ /* 0x000fc40000004100 */
[----:B------:R-:W-:Y:S01]  /*9560*/  FFMA.FTZ R158, R59, R152, -R158 ;  /* 0x000000983b9e7223 */ /* 0x000fe2000001089e */
[----:B------:R-:W-:Y:S02]  /*9570*/  HADD2.F32 R66, -RZ, R66.H1_H1 ;  /* 0x30000042ff427230 */ /* 0x000fe40000004100 */
[-C--:B------:R-:W-:Y:S01]  /*9580*/  FMUL.FTZ R59, R91, R154.reuse ;  /* 0x0000009a5b3b7220 */ /* 0x080fe20000410000 */
[----:B------:R-:W-:Y:S02]  /*9590*/  HADD2.F32 R53, -RZ, R53.H1_H1 ;  /* 0x30000035ff357230 */ /* 0x000fe40000004100 */
[-C--:B------:R-:W-:Y:S01]  /*95a0*/  FFMA.FTZ R52, R55, R151.reuse, -R52 ;  /* 0x0000009737347223 */ /* 0x080fe20000010834 */
[----:B------:R-:W-:Y:S01]  /*95b0*/  FFMA.FTZ R136, R136, R151, R155 ;  /* 0x0000009788887223 */ /* 0x000fe2000001009b */
[C---:B------:R-:W-:Y:S01]  /*95c0*/  FMUL.FTZ R154, R66.reuse, R154 ;  /* 0x0000009a429a7220 */ /* 0x040fe20000410000 */
[----:B------:R-:W-:Y:S01]  /*95d0*/  FFMA.FTZ R156, R137, R152, R156 ;  /* 0x00000098899c7223 */ /* 0x000fe2000001009c */
[----:B------:R-:W-:Y:S01]  /*95e0*/  FFMA.FTZ R59, R66, R53, -R59 ;  /* 0x00000035423b7223 */ /* 0x000fe2000001083b */
[----:B------:R-:W-:Y:S01]  /*95f0*/  F2FP.SATFINITE.E4M3.F32.PACK_AB_MERGE_C R52, R52, R161, RZ ;  /* 0x000000a13434723e */ /* 0x000fe200048070ff */
[----:B------:R-:W-:Y:S01]  /*9600*/  FFMA.FTZ R53, R91, R53, R154 ;  /* 0x000000355b357223 */ /* 0x000fe2000001009a */
[----:B------:R-:W-:-:S02]  /*9610*/  F2FP.SATFINITE.E4M3.F32.PACK_AB_MERGE_C R136, R136, R157, RZ ;  /* 0x0000009d8888723e */ /* 0x000fc400048070ff */
[----:B------:R-:W-:Y:S02]  /*9620*/  F2FP.SATFINITE.E4M3.F32.PACK_AB_MERGE_C R54, R57, R64, R54 ;  /* 0x000000403936723e */ /* 0x000fe40004807036 */
[----:B------:R-:W-:Y:S02]  /*9630*/  F2FP.SATFINITE.E4M3.F32.PACK_AB_MERGE_C R60, R159, R60, RZ ;  /* 0x0000003c9f3c723e */ /* 0x000fe400048070ff */
[----:B------:R-:W-:Y:S02]  /*9640*/  F2FP.SATFINITE.E4M3.F32.PACK_AB_MERGE_C R55, R59, R158, R52 ;  /* 0x0000009e3b37723e */ /* 0x000fe40004807034 */
[----:B------:R-:W-:Y:S01]  /*9650*/  F2FP.SATFINITE.E4M3.F32.PACK_AB_MERGE_C R59, R53, R156, R136 ;  /* 0x0000009c353b723e */ /* 0x000fe20004807088 */
[----:B------:R-:W-:Y:S01]  /*9660*/  IMAD.MOV.U32 R53, RZ, RZ, R54 ;  /* 0x000000ffff357224 */ /* 0x000fe200078e0036 */
[----:B------:R-:W-:Y:S01]  /*9670*/  F2FP.SATFINITE.E4M3.F32.PACK_AB_MERGE_C R57, R56, R65, R60 ;  /* 0x000000413839723e */ /* 0x000fe2000480703c */
[----:B------:R-:W-:Y:S01]  /*9680*/  IMAD.MOV.U32 R56, RZ, RZ, R62 ;  /* 0x000000ffff387224 */ /* 0x000fe200078e003e */
[----:B------:R-:W-:Y:S01]  /*9690*/  MOV R52, R63 ;  /* 0x0000003f00347202 */ /* 0x000fe20000000f00 */
[----:B------:R-:W-:-:S07]  /*96a0*/  IMAD.MOV.U32 R54, RZ, RZ, R61 ;  /* 0x000000ffff367224 */ /* 0x000fce00078e003d */
.L_x_6158:
[----:B------:R-:W-:Y:S05]  /*96b0*/  BSYNC B2 ;  /* 0x0000000000027941 */ /* 0x000fea0003800000 */
.L_x_6157:
        /* <DEDUP_REMOVED lines=11> */
.L_x_6156:
[----:B------:R-:W-:Y:S05]  /*9770*/  BSYNC B1 ;  /* 0x0000000000017941 */ /* 0x000fea0003800000 */
.L_x_6155:
        /* <DEDUP_REMOVED lines=14> */
[----:B------:R-:W-:-:S02]  /*9860*/  SHF.R.S32.HI R53, RZ, 0x1f, R52 ;  /* 0x0000001fff357819 */ /* 0x000fc40000011434 */
[----:B------:R-:W-:Y:S02]  /*9870*/  SHF.L.U32 R55, R55, 0x7, RZ ;  /* 0x0000000737377819 */ /* 0x000fe400000006ff */
[----:B------:R-:W-:Y:S02]  /*9880*/  LEA.HI R53, R53, R52, RZ, 0x5 ;  /* 0x0000003435357211 */ /* 0x000fe400078f28ff */
[----:B------:R-:W-:Y:S02]  /*9890*/  LOP3.LUT R55, R55, 0x380, RZ, 0xc0, !PT ;  /* 0x0000038037377812 */ /* 0x000fe400078ec0ff */
[----:B------:R-:W-:Y:S02]  /*98a0*/  LEA.HI.SX32 R53, R53, R28, 0x1b ;  /* 0x0000001c35357211 */ /* 0x000fe400078fdaff */
[----:B------:R-:W-:-:S03]  /*98b0*/  IADD3.X R84, R20, R63, R26, P3, P4 ;  /* 0x0000003f14547210 */ /* 0x000fc60001fe841a */
[----:B------:R-:W-:-:S05]  /*98c0*/  IMAD.SHL.U32 R65, R53, 0x10, RZ ;  /* 0x0000001035417824 */ /* 0x000fca00078e00ff */
[----:B------:R-:W-:-:S04]  /*98d0*/  LOP3.LUT R53, R55, 0x70, R65, 0xf8, !PT ;  /* 0x0000007037357812 */ /* 0x000fc800078ef841 */
[----:B------:R-:W-:-:S05]  /*98e0*/  LOP3.LUT R53, R53, R140, RZ, 0x3c, !PT ;  /* 0x0000008c35357212 */ /* 0x000fca00078e3cff */
[----:B---3--:R-:W-:Y:S02]  /*98f0*/  IMAD.IADD R52, R54, 0x1, R53 ;  /* 0x0000000136347824 */ /* 0x008fe400078e0235 */
[C---:B------:R-:W-:Y:S02]  /*9900*/  IMAD R53, R17.reuse, 0x7000, R114 ;  /* 0x0000700011357824 */ /* 0x040fe400078e0272 */
        /* <DEDUP_REMOVED lines=8> */
[--C-:B------:R-:W-:Y:S01]  /*9990*/  SHF.R.U32.HI R152, RZ, 0x18, R69.reuse ;  /* 0x00000018ff987819 */ /* 0x100fe20000011645 */
[----:B------:R-:W-:Y:S01]  /*99a0*/  IMAD.MOV.U32 R66, RZ, RZ, R54 ;  /* 0x000000ffff427224 */ /* 0x000fe200078e0036 */
[----:B------:R-:W-:Y:S02]  /*99b0*/  LOP3.LUT R67, R69, 0xff, RZ, 0xc0, !PT ;  /* 0x000000ff45437812 */ /* 0x000fe400078ec0ff */
[----:B------:R-:W-:Y:S01]  /*99c0*/  SHF.R.U32.HI R136, RZ, 0x10, R69 ;  /* 0x00000010ff887819 */ /* 0x000fe20000011645 */
[----:B------:R-:W-:Y:S01]  /*99d0*/  IMAD.MOV.U32 R69, RZ, RZ, R52 ;  /* 0x000000ffff457224 */ /* 0x000fe200078e0034 */
[--C-:B------:R-:W-:Y:S01]  /*99e0*/  SHF.R.U32.HI R89, RZ, 0x18, R73.reuse ;  /* 0x00000018ff597819 */ /* 0x100fe20000011649 */
[----:B------:R-:W-:Y:S01]  /*99f0*/  IMAD.SHL.U32 R52, R137, 0x100, RZ ;  /* 0x0000010089347824 */ /* 0x000fe200078e00ff */
[----:B------:R-:W-:Y:S01]  /*9a00*/  LOP3.LUT R70, R73, 0xff, RZ, 0xc0, !PT ;  /* 0x000000ff49467812 */ /* 0x000fe200078ec0ff */
[----:B------:R-:W-:Y:S01]  /*9a10*/  IMAD.U32 R53, R136, 0x10000, RZ ;  /* 0x0001000088357824 */ /* 0x000fe200078e00ff */
[----:B------:R-:W-:-:S02]  /*9a20*/  SHF.R.U32.HI R86, RZ, 0x8, R73 ;  /* 0x00000008ff567819 */ /* 0x000fc40000011649 */
[----:B------:R-:W-:Y:S02]  /*9a30*/  SHF.R.U32.HI R85, RZ, 0x10, R73 ;  /* 0x00000010ff557819 */ /* 0x000fe40000011649 */
[--C-:B------:R-:W-:Y:S02]  /*9a40*/  SHF.R.U32.HI R73, RZ, 0x18, R75.reuse ;  /* 0x00000018ff497819 */ /* 0x100fe4000001164b */
[----:B------:R-:W-:Y:S01]  /*9a50*/  LOP3.LUT R72, R75, 0xff, RZ, 0xc0, !PT ;  /* 0x000000ff4b487812 */ /* 0x000fe200078ec0ff */
[----:B------:R-:W-:Y:S01]  /*9a60*/  IMAD.U32 R85, R85, 0x10000, RZ ;  /* 0x0001000055557824 */ /* 0x000fe200078e00ff */
[----:B------:R-:W-:Y:S02]  /*9a70*/  SHF.R.U32.HI R74, RZ, 0x8, R75 ;  /* 0x00000008ff4a7819 */ /* 0x000fe4000001164b */
[----:B------:R-:W-:Y:S02]  /*9a80*/  SHF.R.U32.HI R90, RZ, 0x8, R71 ;  /* 0x00000008ff5a7819 */ /* 0x000fe40000011647 */
[----:B------:R-:W-:-:S02]  /*9a90*/  PRMT R67, R152, 0x654, R67 ;  /* 0x0000065498437816 */ /* 0x000fc40000000043 */
[----:B------:R-:W-:Y:S02]  /*9aa0*/  SHF.R.U32.HI R91, RZ, 0x18, R71 ;  /* 0x00000018ff5b7819 */ /* 0x000fe40000011647 */
[----:B------:R-:W-:Y:S02]  /*9ab0*/  LOP3.LUT R68, R71, 0xff, RZ, 0xc0, !PT ;  /* 0x000000ff47447812 */ /* 0x000fe400078ec0ff */
[----:B------:R-:W-:Y:S01]  /*9ac0*/  SHF.R.U32.HI R87, RZ, 0x10, R75 ;  /* 0x00000010ff577819 */ /* 0x000fe2000001164b */
[----:B------:R-:W-:Y:S01]  /*9ad0*/  IMAD.SHL.U32 R75, R74, 0x100, RZ ;  /* 0x000001004a4b7824 */ /* 0x000fe200078e00ff */
[----:B------:R-:W-:Y:S01]  /*9ae0*/  PRMT R72, R73, 0x654, R72 ;  /* 0x0000065449487816 */ /* 0x000fe20000000048 */
[----:B------:R-:W-:Y:S01]  /*9af0*/  IMAD.SHL.U32 R73, R86, 0x100, RZ ;  /* 0x0000010056497824 */ /* 0x000fe200078e00ff */
[----:B------:R-:W-:Y:S01]  /*9b00*/  LOP3.LUT R52, R67, 0xff00, R52, 0xf8, !PT ;  /* 0x0000ff0043347812 */ /* 0x000fe200078ef834 */
[----:B------:R-:W-:Y:S01]  /*9b10*/  IMAD.SHL.U32 R67, R90, 0x100, RZ ;  /* 0x000001005a437824 */ /* 0x000fe200078e00ff */
[----:B------:R-:W-:Y:S01]  /*9b20*/  SHF.R.U32.HI R88, RZ, 0x10, R71 ;  /* 0x00000010ff587819 */ /* 0x000fe20000011647 */
[----:B------:R-:W-:Y:S01]  /*9b30*/  IMAD.U32 R87, R87, 0x10000, RZ ;  /* 0x0001000057577824 */ /* 0x000fe200078e00ff */
[----:B------:R-:W-:-:S02]  /*9b40*/  PRMT R70, R89, 0x654, R70 ;  /* 0x0000065459467816 */ /* 0x000fc40000000046 */
[----:B--2---:R-:W-:Y:S02]  /*9b50*/  MOV R71, R56 ;  /* 0x0000003800477202 */ /* 0x004fe40000000f00 */
[----:B------:R-:W-:Y:S02]  /*9b60*/  PRMT R68, R91, 0x654, R68 ;  /* 0x000006545b447816 */ /* 0x000fe40000000044 */
[----:B------:R-:W-:Y:S02]  /*9b70*/  LOP3.LUT R56, R70, 0xff00, R73, 0xf8, !PT ;  /* 0x0000ff0046387812 */ /* 0x000fe400078ef849 */
[----:B------:R-:W-:Y:S02]  /*9b80*/  LOP3.LUT R86, R72, 0xff00, R75, 0xf8, !PT ;  /* 0x0000ff0048567812 */ /* 0x000fe400078ef84b */
[----:B------:R-:W-:Y:S02]  /*9b90*/  LOP3.LUT R54, R52, 0xff0000, R53, 0xf8, !PT ;  /* 0x00ff000034367812 */ /* 0x000fe400078ef835 */
[----:B------:R-:W-:-:S02]  /*9ba0*/  LOP3.LUT R67, R68, 0xff00, R67, 0xf8, !PT ;  /* 0x0000ff0044437812 */ /* 0x000fc400078ef843 */
[----:B------:R-:W-:Y:S02]  /*9bb0*/  SHF.L.U32 R52, R88, 0x10, RZ ;  /* 0x0000001058347819 */ /* 0x000fe400000006ff */
[----:B------:R-:W-:Y:S02]  /*9bc0*/  F2FP.F16.E4M3.UNPACK_B R75, R150.H1 ;  /* 0x00000096ff4b723e */ /* 0x000fe400030006ff */
[----:B------:R-:W-:Y:S02]  /*9bd0*/  F2FP.F16.E4M3.UNPACK_B R72, R71.H1 ;  /* 0x00000047ff48723e */ /* 0x000fe400030006ff */
[----:B------:R-:W-:Y:S01]  /*9be0*/  F2FP.F16.E4M3.UNPACK_B R70, R69.H1 ;  /* 0x00000045ff46723e */ /* 0x000fe200030006ff */
        /* <DEDUP_REMOVED lines=21> */
[----:B------:R-:W-:Y:S01]  /*9d40*/  F2FP.F16.E4M3.UNPACK_B R148, R148 ;  /* 0x00000094ff94723e */ /* 0x000fe200020006ff */
[----:B------:R-:W-:Y:S02]  /*9d50*/  HADD2.F32 R86, -RZ, R150.H0_H0 ;  /* 0x20000096ff567230 */ /* 0x000fe40000004100 */
        /* <DEDUP_REMOVED lines=14> */
[-C--:B------:R-:W-:Y:S01]  /*9e40*/  F2FP.F16.E4M3.UNPACK_B R74, R149.reuse.H1 ;  /* 0x00000095ff4a723e */ /* 0x080fe200030006ff */
        /* <DEDUP_REMOVED lines=24> */
[----:B------:R-:W-:Y:S01]  /*9fd0*/  F2FP.F16.E4M3.UNPACK_B R73, R58 ;  /* 0x0000003aff49723e */ /* 0x000fe200020006ff */
[----:B------:R-:W-:Y:S01]  /*9fe0*/  FFMA.FTZ R151, R85, R74, R148 ;  /* 0x0000004a55977223 */ /* 0x000fe20000010094 */
[--C-:B------:R-:W-:Y:S01]  /*9ff0*/  HADD2.F32 R85, -RZ, R149.reuse.H0_H0 ;  /* 0x20000095ff557230 */ /* 0x100fe20000004100 */
[----:B------:R-:W-:Y:S01]  /*a000*/  F2FP.SATFINITE.E4M3.F32.PACK_AB_MERGE_C R67, R70, R67, RZ ;  /* 0x000000434643723e */ /* 0x000fe200048070ff */
[----:B------:R-:W-:Y:S01]  /*a010*/  HADD2.F32 R149, -RZ, R149.H1_H1 ;  /* 0x30000095ff957230 */ /* 0x000fe20000004100 */
[----:B------:R-:W-:Y:S01]  /*a020*/  F2FP.SATFINITE.E4M3.F32.PACK_AB_MERGE_C R69, R69, R68, RZ ;  /* 0x000000444545723e */ /* 0x000fe200048070ff */
[--C-:B------:R-:W-:Y:S01]  /*a030*/  HADD2.F32 R74, -RZ, R73.reuse.H0_H0 ;  /* 0x20000049ff4a7230 */ /* 0x100fe20000004100 */
[----:B------:R-:W-:Y:S01]  /*a040*/  F2FP.F16.E4M3.UNPACK_B R70, R64 ;  /* 0x00000040ff46723e */ /* 0x000fe200020006ff */
[----:B------:R-:W-:Y:S01]  /*a050*/  HADD2.F32 R58, -RZ, R66.H0_H0 ;  /* 0x20000042ff3a7230 */ /* 0x000fe20000004100 */
        /* <DEDUP_REMOVED lines=14> */
[----:B------:R-:W-:Y:S01]  /*a140*/  F2FP.F16.E4M3.UNPACK_B R73, R57 ;  /* 0x00000039ff49723e */ /* 0x000fe200020006ff */
[----:B------:R-:W-:Y:S01]  /*a150*/  HADD2.F32 R69, -RZ, R70.H0_H0 ;  /* 0x20000046ff457230 */ /* 0x000fe20000004100 */
[----:B------:R-:W-:-:S02]  /*a160*/  F2FP.F16.E4M3.UNPACK_B R85, R56 ;  /* 0x00000038ff55723e */ /* 0x000fc400020006ff */
[----:B------:R-:W-:Y:S01]  /*a170*/  F2FP.SATFINITE.E4M3.F32.PACK_AB_MERGE_C R88, R151, R88, RZ ;  /* 0x000000589758723e */ /* 0x000fe200048070ff */
[----:B------:R-:W-:Y:S01]  /*a180*/  HADD2.F32 R71, -RZ, R73.H0_H0 ;  /* 0x20000049ff477230 */ /* 0x000fe20000004100 */
[----:B------:R-:W-:Y:S01]  /*a190*/  F2FP.F16.E4M3.UNPACK_B R75, R54 ;  /* 0x00000036ff4b723e */ /* 0x000fe200020006ff */
[----:B------:R-:W-:Y:S01]  /*a1a0*/  HADD2.F32 R72, -RZ, R85.H0_H0 ;  /* 0x20000055ff487230 */ /* 0x000fe20000004100 */
[----:B------:R-:W-:Y:S01]  /*a1b0*/  F2FP.SATFINITE.E4M3.F32.PACK_AB_MERGE_C R58, R89, R58, R88 ;  /* 0x0000003a593a723e */ /* 0x000fe20004807058 */
[----:B------:R-:W-:Y:S01]  /*a1c0*/  HADD2.F32 R74, -RZ, R73.H1_H1 ;  /* 0x30000049ff4a7230 */ /* 0x000fe20000004100 */
[----:B------:R-:W-:Y:S01]  /*a1d0*/  F2FP.SATFINITE.E4M3.F32.PACK_AB_MERGE_C R136, R136, R137, RZ ;  /* 0x000000898888723e */ /* 0x000fe200048070ff */
[----:B------:R-:W-:Y:S02]  /*a1e0*/  HADD2.F32 R85, -RZ, R85.H1_H1 ;  /* 0x30000055ff557230 */ /* 0x000fe40000004100 */
[-C--:B------:R-:W-:Y:S01]  /*a1f0*/  FMUL.FTZ R88, R71, R72.reuse ;  /* 0x0000004847587220 */ /* 0x080fe20000410000 */
[----:B------:R-:W-:Y:S01]  /*a200*/  FMUL.FTZ R90, R69, R72 ;  /* 0x00000048455a7220 */ /* 0x000fe20000410000 */
[----:B------:R-:W-:Y:S01]  /*a210*/  HADD2.F32 R72, -RZ, R70.H1_H1 ;  /* 0x30000046ff487230 */ /* 0x000fe20000004100 */
[----:B------:R-:W-:Y:S01]  /*a220*/  F2FP.SATFINITE.E4M3.F32.PACK_AB_MERGE_C R66, R66, R87, R136 ;  /* 0x000000574242723e */ /* 0x000fe20004807088 */
[----:B------:R-:W-:-:S02]  /*a230*/  HADD2.F32 R86, -RZ, R75.H0_H0 ;  /* 0x2000004bff567230 */ /* 0x000fc40000004100 */
[-C--:B------:R-:W-:Y:S01]  /*a240*/  FMUL.FTZ R87, R74, R85.reuse ;  /* 0x000000554a577220 */ /* 0x080fe20000410000 */
[----:B------:R-:W-:Y:S02]  /*a250*/  HADD2.F32 R75, -RZ, R75.H1_H1 ;  /* 0x3000004bff4b7230 */ /* 0x000fe40000004100 */
[C---:B------:R-:W-:Y:S01]  /*a260*/  FMUL.FTZ R89, R72.reuse, R85 ;  /* 0x0000005548597220 */ /* 0x040fe20000410000 */
[----:B------:R-:W-:Y:S01]  /*a270*/  F2FP.F16.E4M3.UNPACK_B R73, R57.H1 ;  /* 0x00000039ff49723e */ /* 0x000fe200030006ff */
[----:B------:R-:W-:Y:S01]  /*a280*/  FFMA.FTZ R70, R71, R86, R90 ;  /* 0x0000005647467223 */ /* 0x000fe2000001005a */
[----:B------:R-:W-:Y:S01]  /*a290*/  F2FP.F16.E4M3.UNPACK_B R85, R56.H1 ;  /* 0x00000038ff55723e */ /* 0x000fe200030006ff */
[----:B------:R-:W-:Y:S01]  /*a2a0*/  FFMA.FTZ R69, R69, R86, -R88 ;  /* 0x0000005645457223 */ /* 0x000fe20000010858 */
[----:B------:R-:W-:Y:S01]  /*a2b0*/  F2FP.F16.E4M3.UNPACK_B R71, R64.H1 ;  /* 0x00000040ff47723e */ /* 0x000fe200030006ff */
[----:B------:R-:W-:Y:S01]  /*a2c0*/  FFMA.FTZ R64, R72, R75, -R87 ;  /* 0x0000004b48407223 */ /* 0x000fe20000010857 */
[----:B------:R-:W-:Y:S01]  /*a2d0*/  HADD2.F32 R72, -RZ, R73.H0_H0 ;  /* 0x20000049ff487230 */ /* 0x000fe20000004100 */
[----:B------:R-:W-:Y:S01]  /*a2e0*/  F2FP.F16.E4M3.UNPACK_B R54, R54.H1 ;  /* 0x00000036ff36723e */ /* 0x000fe200030006ff */
[----:B------:R-:W-:-:S02]  /*a2f0*/  HADD2.F32 R87, -RZ, R85.H0_H0 ;  /* 0x20000055ff577230 */ /* 0x000fc40000004100 */
[----:B------:R-:W-:Y:S01]  /*a300*/  FFMA.FTZ R57, R74, R75, R89 ;  /* 0x0000004b4a397223 */ /* 0x000fe20000010059 */
[----:B------:R-:W-:Y:S02]  /*a310*/  HADD2.F32 R56, -RZ, R71.H0_H0 ;  /* 0x20000047ff387230 */ /* 0x000fe40000004100 */
[----:B------:R-:W-:Y:S02]  /*a320*/  HADD2.F32 R73, -RZ, R73.H1_H1 ;  /* 0x30000049ff497230 */ /* 0x000fe40000004100 */
[----:B------:R-:W-:Y:S02]  /*a330*/  HADD2.F32 R86, -RZ, R85.H1_H1 ;  /* 0x30000055ff567230 */ /* 0x000fe40000004100 */
[-C--:B------:R-:W-:Y:S01]  /*a340*/  FMUL.FTZ R85, R72, R87.reuse ;  /* 0x0000005748557220 */ /* 0x080fe20000410000 */
[----:B------:R-:W-:Y:S02]  /*a350*/  HADD2.F32 R71, -RZ, R71.H1_H1 ;  /* 0x30000047ff477230 */ /* 0x000fe40000004100 */
[----:B------:R-:W-:Y:S01]  /*a360*/  FMUL.FTZ R87, R56, R87 ;  /* 0x0000005738577220 */ /* 0x000fe20000410000 */
[----:B------:R-:W-:-:S02]  /*a370*/  HADD2.F32 R75, -RZ, R54.H0_H0 ;  /* 0x20000036ff4b7230 */ /* 0x000fc40000004100 */
[----:B------:R-:W-:Y:S02]  /*a380*/  HADD2.F32 R74, -RZ, R54.H1_H1 ;  /* 0x30000036ff4a7230 */ /* 0x000fe40000004100 */
[-C--:B------:R-:W-:Y:S01]  /*a390*/  FMUL.FTZ R54, R73, R86.reuse ;  /* 0x0000005649367220 */ /* 0x080fe20000410000 */
[C---:B------:R-:W-:Y:S01]  /*a3a0*/  FMUL.FTZ R86, R71.reuse, R86 ;  /* 0x0000005647567220 */ /* 0x040fe20000410000 */
[----:B------:R-:W-:Y:S01]  /*a3b0*/  FFMA.FTZ R91, R72, R75, R87 ;  /* 0x0000004b485b7223 */ /* 0x000fe20000010057 */
[----:B------:R-:W-:Y:S01]  /*a3c0*/  F2FP.F16.E4M3.UNPACK_B R72, R59.H1 ;  /* 0x0000003bff48723e */ /* 0x000fe200030006ff */
[-C--:B------:R-:W-:Y:S01]  /*a3d0*/  FFMA.FTZ R137, R71, R74.reuse, -R54 ;  /* 0x0000004a47897223 */ /* 0x080fe20000010836 */
[----:B------:R-:W-:Y:S01]  /*a3e0*/  F2FP.F16.E4M3.UNPACK_B R54, R55 ;  /* 0x00000037ff36723e */ /* 0x000fe200020006ff */
[----:B------:R-:W-:Y:S01]  /*a3f0*/  FFMA.FTZ R136, R73, R74, R86 ;  /* 0x0000004a49887223 */ /* 0x000fe20000010056 */
[----:B------:R-:W-:Y:S01]  /*a400*/  F2FP.F16.E4M3.UNPACK_B R87, R53.H1 ;  /* 0x00000035ff57723e */ /* 0x000fe200030006ff */
[----:B------:R-:W-:Y:S01]  /*a410*/  FFMA.FTZ R90, R56, R75, -R85 ;  /* 0x0000004b385a7223 */ /* 0x000fe20000010855 */
[----:B------:R-:W-:Y:S01]  /*a420*/  F2FP.F16.E4M3.UNPACK_B R55, R55.H1 ;  /* 0x00000037ff37723e */ /* 0x000fe200030006ff */
[----:B------:R-:W-:Y:S01]  /*a430*/  HADD2.F32 R56, -RZ, R54.H0_H0 ;  /* 0x20000036ff387230 */ /* 0x000fe20000004100 */
[----:B------:R-:W-:Y:S01]  /*a440*/  F2FP.F16.E4M3.UNPACK_B R86, R53 ;  /* 0x00000035ff56723e */ /* 0x000fe200020006ff */
[--C-:B------:R-:W-:Y:S01]  /*a450*/  HADD2.F32 R89, -RZ, R87.reuse.H0_H0 ;  /* 0x20000057ff597230 */ /* 0x100fe20000004100 */
[-C--:B------:R-:W-:Y:S01]  /*a460*/  F2FP.F16.E4M3.UNPACK_B R53, R52.reuse ;  /* 0x00000034ff35723e */ /* 0x080fe200020006ff */
[----:B------:R-:W-:Y:S01]  /*a470*/  HADD2.F32 R87, -RZ, R87.H1_H1 ;  /* 0x30000057ff577230 */ /* 0x000fe20000004100 */
[----:B------:R-:W-:Y:S01]  /*a480*/  F2FP.F16.E4M3.UNPACK_B R74, R52.H1 ;  /* 0x00000034ff4a723e */ /* 0x000fe200030006ff */
[----:B------:R-:W-:Y:S01]  /*a490*/  HADD2.F32 R52, -RZ, R72.H0_H0 ;  /* 0x20000048ff347230 */ /* 0x000fe20000004100 */
[----:B------:R-:W-:Y:S01]  /*a4a0*/  F2FP.F16.E4M3.UNPACK_B R71, R59 ;  /* 0x0000003bff47723e */ /* 0x000fe200020006ff */
        /* <DEDUP_REMOVED lines=8> */
[----:B------:R-:W-:Y:S02]  /*a530*/  HADD2.F32 R73, -RZ, R71.H0_H0 ;  /* 0x20000047ff497230 */ /* 0x000fe40000004100 */
[----:B------:R-:W-:Y:S01]  /*a540*/  FFMA.FTZ R89, R52, R85, R89 ;  /* 0x0000005534597223 */ /* 0x000fe20000010059 */
[----:B------:R-:W-:-:S02]  /*a550*/  HADD2.F32 R88, -RZ, R86.H0_H0 ;  /* 0x20000056ff587230 */ /* 0x000fc40000004100 */
[-C--:B------:R-:W-:Y:S01]  /*a560*/  FMUL.FTZ R52, R72, R87.reuse ;  /* 0x0000005748347220 */ /* 0x080fe20000410000 */
[----:B------:R-:W-:Y:S02]  /*a570*/  HADD2.F32 R71, -RZ, R71.H1_H1 ;  /* 0x30000047ff477230 */ /* 0x000fe40000004100 */
[----:B------:R-:W-:Y:S01]  /*a580*/  FMUL.FTZ R87, R55, R87 ;  /* 0x0000005737577220 */ /* 0x000fe20000410000 */
[----:B------:R-:W-:Y:S02]  /*a590*/  HADD2.F32 R86, -RZ, R86.H1_H1 ;  /* 0x30000056ff567230 */ /* 0x000fe40000004100 */
[-C--:B------:R-:W-:Y:S01]  /*a5a0*/  FMUL.FTZ R149, R73, R88.reuse ;  /* 0x0000005849957220 */ /* 0x080fe20000410000 */
[----:B------:R-:W-:Y:S02]  /*a5b0*/  HADD2.F32 R54, -RZ, R54.H1_H1 ;  /* 0x30000036ff367230 */ /* 0x000fe40000004100 */
[----:B------:R-:W-:Y:S01]  /*a5c0*/  FMUL.FTZ R88, R56, R88 ;  /* 0x0000005838587220 */ /* 0x000fe20000410000 */
[----:B------:R-:W-:-:S02]  /*a5d0*/  HADD2.F32 R74, -RZ, R74.H1_H1 ;  /* 0x3000004aff4a7230 */ /* 0x000fc40000004100 */
[-C--:B------:R-:W-:Y:S01]  /*a5e0*/  FMUL.FTZ R59, R71, R86.reuse ;  /* 0x00000056473b7220 */ /* 0x080fe20000410000 */
[--C-:B------:R-:W-:Y:S02]  /*a5f0*/  HADD2.F32 R75, -RZ, R53.reuse.H0_H0 ;  /* 0x20000035ff4b7230 */ /* 0x100fe40000004100 */
[----:B------:R-:W-:Y:S01]  /*a600*/  FMUL.FTZ R86, R54, R86 ;  /* 0x0000005636567220 */ /* 0x000fe20000410000 */
[----:B------:R-:W-:Y:S02]  /*a610*/  HADD2.F32 R53, -RZ, R53.H1_H1 ;  /* 0x30000035ff357230 */ /* 0x000fe40000004100 */
[-C--:B------:R-:W-:Y:S01]  /*a620*/  FFMA.FTZ R55, R55, R74.reuse, -R52 ;  /* 0x0000004a37377223 */ /* 0x080fe20000010834 */
[----:B------:R-:W-:Y:S01]  /*a630*/  FFMA.FTZ R72, R72, R74, R87 ;  /* 0x0000004a48487223 */ /* 0x000fe20000010057 */
        /* <DEDUP_REMOVED lines=8> */
[----:B------:R-:W-:-:S02]  /*a6c0*/  F2FP.SATFINITE.E4M3.F32.PACK_AB_MERGE_C R69, R64, R69, R90 ;  /* 0x000000454045723e */ /* 0x000fc4000480705a */
[----:B------:R-:W-:Y:S02]  /*a6d0*/  F2FP.SATFINITE.E4M3.F32.PACK_AB_MERGE_C R91, R136, R91, RZ ;  /* 0x0000005b885b723e */ /* 0x000fe400048070ff */
[----:B------:R-:W-:Y:S01]  /*a6e0*/  F2FP.SATFINITE.E4M3.F32.PACK_AB_MERGE_C R55, R54, R149, R55 ;  /* 0x000000953637723e */ /* 0x000fe20004807037 */
[----:B------:R-:W-:Y:S01]  /*a6f0*/  IMAD.MOV.U32 R54, RZ, RZ, R66 ;  /* 0x000000ffff367224 */ /* 0x000fe200078e0042 */
[----:B------:R-:W-:Y:S01]  /*a700*/  F2FP.SATFINITE.E4M3.F32.PACK_AB_MERGE_C R59, R53, R88, R72 ;  /* 0x00000058353b723e */ /* 0x000fe20004807048 */
[----:B------:R-:W-:Y:S01]  /*a710*/  IMAD.MOV.U32 R53, RZ, RZ, R69 ;  /* 0x000000ffff357224 */ /* 0x000fe200078e0045 */
[----:B------:R-:W-:-:S07]  /*a720*/  F2FP.SATFINITE.E4M3.F32.PACK_AB_MERGE_C R57, R57, R70, R91 ;  /* 0x000000463939723e */ /* 0x000fce000480705b */
.L_x_6162:
[----:B------:R-:W-:Y:S05]  /*a730*/  BSYNC B2 ;  /* 0x0000000000027941 */ /* 0x000fea0003800000 */
.L_x_6161:
        /* <DEDUP_REMOVED lines=11> */
.L_x_6160:
[----:B------:R-:W-:Y:S05]  /*a7f0*/  BSYNC B1 ;  /* 0x0000000000017941 */ /* 0x000fea0003800000 */
.L_x_6159:
[----:B-1----:R-:W-:Y:S01]  /*a800*/  IADD3 R53, R228, 0xc0, RZ ;  /* 0x000000c0e4357810 */ /* 0x002fe20007ffe0ff */
[----:B--2---:R-:W-:-:S03]  /*a810*/  IMAD R52, R122, R130, RZ ;  /* 0x000000827a347224 */ /* 0x004fc600078e02ff */
[C---:B------:R-:W-:Y:S01]  /*a820*/  ISETP.GE.OR P3, PT, R53.reuse, R119, P0 ;  /* 0x000000773500720c */ /* 0x040fe20000766670 */
[----:B------:R-:W-:-:S04]  /*a830*/  IMAD.WIDE.U32 R128, R53, R130, R128 ;  /* 0x0000008235807225 */ /* 0x000fc800078e0080 */
[----:B------:R-:W-:-:S08]  /*a840*/  IMAD R65, R53, R131, R52 ;  /* 0x0000008335417224 */ /* 0x000fd000078e0234 */
[----:B------:R-:W-:Y:S05]  /*a850*/  @P3 BRA `(.L_x_6141) ;  /* 0x0000001400b83947 */ /* 0x000fea0003800000 */
[----:B------:R-:W2:Y:S01]  /*a860*/  LDL R53, [R1+0x78] ;  /* 0x0000780001357983 */ /* 0x000ea20000100800 */
[----:B------:R-:W1:Y:S01]  /*a870*/  LDC.64 R60, c[0x0][0x2e8] ;  /* 0x0000ba00ff3c7b82 */ /* 0x000e620000000a00 */
[----:B------:R-:W-:Y:S01]  /*a880*/  IMAD.IADD R65, R129, 0x1, R65 ;  /* 0x0000000181417824 */ /* 0x000fe200078e0241 */
[----:B------:R-:W-:Y:S01]  /*a890*/  IADD3 R63, P3, P4, R46, R128, R27 ;  /* 0x000000802e3f7210 */ /* 0x000fe20007c7e01b */
[----:B------:R-:W-:Y:S01]  /*a8a0*/  VIADD R54, R228, 0xc0 ;  /* 0x000000c0e4367836 */ /* 0x000fe20000000000 */
[----:B------:R-:W-:Y:S01]  /*a8b0*/  ISETP.NE.AND P6, PT, R0, RZ, PT ;  /* 0x000000ff0000720c */ /* 0x000fe20003fc5270 */
[----:B------:R-:W-:Y:S01]  /*a8c0*/  BSSY B1, `(.L_x_6163) ;  /* 0x00000ef000017945 */ /* 0x000fe20003800000 */
[----:B------:R-:W-:Y:S01]  /*a8d0*/  IADD3.X R52, R20, R65, R26, P3, P4 ;  /* 0x0000004114347210 */ /* 0x000fe20001fe841a */
[----:B------:R-:W-:Y:S01]  /*a8e0*/  IMAD.SHL.U32 R54, R54, 0x80, RZ ;  /* 0x0000008036367824 */ /* 0x000fe200078e00ff */
[----:B------:R-:W-:-:S04]  /*a8f0*/  SEL R147, R120, R147, !P6 ;  /* 0x0000009378937207 */ /* 0x000fc80007000000 */
[----:B------:R-:W-:Y:S02]  /*a900*/  LOP3.LUT R54, R54, 0x380, RZ, 0xc0, !PT ;  /* 0x0000038036367812 */ /* 0x000fe400078ec0ff */
[----:B-1----:R-:W-:-:S05]  /*a910*/  IADD3 R62, P3, R63, R60, RZ ;  /* 0x0000003c3f3e7210 */ /* 0x002fca0007f7e0ff */
[----:B------:R-:W-:Y:S01]  /*a920*/  IMAD.X R63, R52, 0x1, R61, P3 ;  /* 0x00000001343f7824 */ /* 0x000fe200018e063d */
[----:B------:R-:W-:-:S04]  /*a930*/  SHF.R.S32.HI R52, RZ, 0x1f, R147 ;  /* 0x0000001fff347819 */ /* 0x000fc80000011493 */
[----:B------:R-:W-:-:S04]  /*a940*/  LEA.HI R147, R52, R147, RZ, 0x5 ;  /* 0x0000009334937211 */ /* 0x000fc800078f28ff */
[----:B------:R-:W-:-:S05]  /*a950*/  LEA.HI.SX32 R67, R147, R28, 0x1b ;  /* 0x0000001c93437211 */ /* 0x000fca00078fdaff */
[----:B------:R-:W-:-:S05]  /*a960*/  IMAD.SHL.U32 R67, R67, 0x10, RZ ;  /* 0x0000001043437824 */ /* 0x000fca00078e00ff */
[----:B------:R-:W-:-:S04]  /*a970*/  LOP3.LUT R52, R54, 0x70, R67, 0xf8, !PT ;  /* 0x0000007036347812 */ /* 0x000fc800078ef843 */
[----:B------:R-:W-:-:S05]  /*a980*/  LOP3.LUT R52, R52, R139, RZ, 0x3c, !PT ;  /* 0x0000008b34347212 */ /* 0x000fca00078e3cff */
[----:B--2---:R-:W-:Y:S02]  /*a990*/  IMAD.IADD R52, R53, 0x1, R52 ;  /* 0x0000000135347824 */ /* 0x004fe400078e0234 */
[C---:B------:R-:W-:Y:S02]  /*a9a0*/  IMAD R53, R17.reuse, 0x7000, R113 ;  /* 0x0000700011357824 */ /* 0x040fe400078e0271 */
[----:B------:R-:W-:-:S03]  /*a9b0*/  IMAD R55, R17, 0x7000, R52 ;  /* 0x0000700011377824 */ /* 0x000fc600078e0234 */
[C---:B------:R-:W-:Y:S01]  /*a9c0*/  IADD3 R53, R16.reuse, R53, RZ ;  /* 0x0000003510357210 */ /* 0x040fe20007ffe0ff */
[----:B------:R-:W-:-:S05]  /*a9d0*/  IMAD.IADD R56, R16, 0x1, R55 ;  /* 0x0000000110387824 */ /* 0x000fca00078e0237 */
[----:B------:R-:W1:Y:S04]  /*a9e0*/  LDS.128 R52, [R53+0x20400] ;  /* 0x0204000035347984 */ /* 0x000e680000000c00 */
[----:B------:R-:W2:Y:S01]  /*a9f0*/  LDS.128 R56, [R56+0x20400] ;  /* 0x0204000038387984 */ /* 0x000ea20000000c00 */
[----:B------:R-:W-:Y:S05]  /*aa00*/  @P2 BRA `(.L_x_6164) ;  /* 0x0000000c00682947 */ /* 0x000fea0003800000 */
[--C-:B------:R-:W-:Y:S01]  /*aa10*/  SHF.R.U32.HI R84, RZ, 0x8, R77.reuse ;  /* 0x00000008ff547819 */ /* 0x100fe2000001164d */
[----:B-1----:R-:W-:Y:S01]  /*aa20*/  IMAD.MOV.U32 R70, RZ, RZ, R52 ;  /* 0x000000ffff467224 */ /* 0x002fe200078e0034 */
[----:B------:R-:W-:Y:S01]  /*aa30*/  LOP3.LUT R66, R77, 0xff, RZ, 0xc0, !PT ;  /* 0x000000ff4d427812 */ /* 0x000fe200078ec0ff */
[----:B------:R-:W-:Y:S01]  /*aa40*/  IMAD.MOV.U32 R64, RZ, RZ, R54 ;  /* 0x000000ffff407224 */ /* 0x000fe200078e0036 */
[----:B------:R-:W-:Y:S01]  /*aa50*/  SHF.R.U32.HI R69, RZ, 0x18, R77 ;  /* 0x00000018ff457819 */ /* 0x000fe2000001164d */
[----:B------:R-:W-:Y:S01]  /*aa60*/  IMAD.SHL.U32 R52, R84, 0x100, RZ ;  /* 0x0000010054347824 */ /* 0x000fe200078e00ff */
[----:B------:R-:W-:Y:S01]  /*aa70*/  SHF.R.U32.HI R75, RZ, 0x8, R81 ;  /* 0x00000008ff4b7819 */ /* 0x000fe20000011651 */
[----:B--2---:R-:W-:Y:S01]  /*aa80*/  IMAD.MOV.U32 R73, RZ, RZ, R56 ;  /* 0x000000ffff497224 */ /* 0x004fe200078e0038 */
[----:B------:R-:W-:Y:S02]  /*aa90*/  SHF.R.U32.HI R85, RZ, 0x10, R77 ;  /* 0x00000010ff557819 */ /* 0x000fe4000001164d */
[----:B------:R-:W-:Y:S01]  /*aaa0*/  PRMT R69, R69, 0x654, R66 ;  /* 0x0000065445457816 */ /* 0x000fe20000000042 */
[----:B------:R-:W-:Y:S01]  /*aab0*/  IMAD.SHL.U32 R54, R75, 0x100, RZ ;  /* 0x000001004b367824 */ /* 0x000fe200078e00ff */
[--C-:B------:R-:W-:Y:S01]  /*aac0*/  SHF.R.U32.HI R80, RZ, 0x8, R79.reuse ;  /* 0x00000008ff507819 */ /* 0x100fe2000001164f */
[----:B------:R-:W-:Y:S01]  /*aad0*/  IMAD.MOV.U32 R66, RZ, RZ, R58 ;  /* 0x000000ffff427224 */ /* 0x000fe200078e003a */
[----:B------:R-:W-:Y:S01]  /*aae0*/  LOP3.LUT R68, R79, 0xff, RZ, 0xc0, !PT ;  /* 0x000000ff4f447812 */ /* 0x000fe200078ec0ff */
[----:B------:R-:W-:Y:S01]  /*aaf0*/  IMAD.U32 R56, R85, 0x10000, RZ ;  /* 0x0001000055387824 */ /* 0x000fe200078e00ff */
[----:B------:R-:W-:-:S02]  /*ab00*/  SHF.R.U32.HI R71, RZ, 0x18, R79 ;  /* 0x00000018ff477819 */ /* 0x000fc4000001164f */
[----:B------:R-:W-:Y:S02]  /*ab10*/  LOP3.LUT R72, R81, 0xff, RZ, 0xc0, !PT ;  /* 0x000000ff51487812 */ /* 0x000fe400078ec0ff */
[----:B------:R-:W-:Y:S02]  /*ab20*/  SHF.R.U32.HI R77, RZ, 0x18, R81 ;  /* 0x00000018ff4d7819 */ /* 0x000fe40000011651 */
[----:B------:R-:W-:Y:S02]  /*ab30*/  SHF.R.U32.HI R74, RZ, 0x8, R83 ;  /* 0x00000008ff4a7819 */ /* 0x000fe40000011653 */
[----:B------:R-:W-:Y:S02]  /*ab40*/  LOP3.LUT R69, R69, 0xff00, R52, 0xf8, !PT ;  /* 0x0000ff0045457812 */ /* 0x000fe400078ef834 */
[----:B------:R-:W-:Y:S01]  /*ab50*/  PRMT R71, R71, 0x654, R68 ;  /* 0x0000065447477816 */ /* 0x000fe20000000044 */
[----:B------:R-:W-:Y:S01]  /*ab60*/  IMAD.SHL.U32 R58, R74, 0x100, RZ ;  /* 0x000001004a3a7824 */ /* 0x000fe200078e00ff */
[----:B------:R-:W-:-:S02]  /*ab70*/  PRMT R77, R77, 0x654, R72 ;  /* 0x000006544d4d7816 */ /* 0x000fc40000000048 */
[----:B------:R-:W-:Y:S02]  /*ab80*/  SHF.L.U32 R52, R80, 0x8, RZ ;  /* 0x0000000850347819 */ /* 0x000fe400000006ff */
[----:B------:R-:W-:Y:S02]  /*ab90*/  SHF.R.U32.HI R82, RZ, 0x10, R79 ;  /* 0x00000010ff527819 */ /* 0x000fe4000001164f */
[----:B------:R-:W-:Y:S02]  /*aba0*/  LOP3.LUT R75, R71, 0xff00, R52, 0xf8, !PT ;  /* 0x0000ff00474b7812 */ /* 0x000fe400078ef834 */
[----:B------:R-:W-:Y:S01]  /*abb0*/  LOP3.LUT R79, R77, 0xff00, R54, 0xf8, !PT ;  /* 0x0000ff004d4f7812 */ /* 0x000fe200078ef836 */
[----:B------:R-:W-:Y:S01]  /*abc0*/  IMAD.U32 R52, R82, 0x10000, RZ ;  /* 0x0001000052347824 */ /* 0x000fe200078e00ff */
[----:B------:R-:W-:Y:S02]  /*abd0*/  F2FP.F16.E4M3.UNPACK_B R77, R144.H1 ;  /* 0x00000090ff4d723e */ /* 0x000fe400030006ff */
[----:B------:R-:W-:-:S02]  /*abe0*/  F2FP.F16.E4M3.UNPACK_B R74, R73.H1 ;  /* 0x00000049ff4a723e */ /* 0x000fc400030006ff */
[----:B------:R-:W-:Y:S01]  /*abf0*/  F2FP.F16.E4M3.UNPACK_B R71, R70.H1 ;  /* 0x00000046ff47723e */ /* 0x000fe200030006ff */
[----:B------:R-:W-:Y:S01]  /*ac00*/  HADD2.F32 R54, -RZ, R77.H0_H0 ;  /* 0x2000004dff367230 */ /* 0x000fe20000004100 */
[----:B------:R-:W-:Y:S02]  /*ac10*/  SHF.R.U32.HI R78, RZ, 0x10, R81 ;  /* 0x00000010ff4e7819 */ /* 0x000fe40000011651 */
[----:B------:R-:W-:Y:S01]  /*ac20*/  SHF.R.U32.HI R76, RZ, 0x10, R83 ;  /* 0x00000010ff4c7819 */ /* 0x000fe20000011653 */
[----:B------:R-:W-:Y:S01]  /*ac30*/  HADD2.F32 R68, -RZ, R71.H0_H0 ;  /* 0x20000047ff447230 */ /* 0x000fe20000004100 */
[----:B------:R-:W-:Y:S02]  /*ac40*/  LOP3.LUT R81, R83, 0xff0000ff, RZ, 0xc0, !PT ;  /* 0xff0000ff53517812 */ /* 0x000fe400078ec0ff */
[----:B------:R-:W-:Y:S01]  /*ac50*/  LOP3.LUT R56, R69, 0xff0000, R56, 0xf8, !PT ;  /* 0x00ff000045387812 */ /* 0x000fe200078ef838 */
[----:B------:R-:W-:Y:S01]  /*ac60*/  HADD2.F32 R69, -RZ, R74.H0_H0 ;  /* 0x2000004aff457230 */ /* 0x000fe20000004100 */
[----:B------:R-:W-:Y:S01]  /*ac70*/  F2FP.F16.E4M3.UNPACK_B R72, R142.H1 ;  /* 0x0000008eff48723e */ /* 0x000fe200030006ff */
[----:B------:R-:W-:Y:S01]  /*ac80*/  IMAD.U32 R76, R76, 0x10000, RZ ;  /* 0x000100004c4c7824 */ /* 0x000fe200078e00ff */
[----:B------:R-:W-:Y:S01]  /*ac90*/  LOP3.LUT R81, R81, 0xff00, R58, 0xf8, !PT ;  /* 0x0000ff0051517812 */ /* 0x000fe200078ef83a */
[----:B------:R-:W-:Y:S01]  /*aca0*/  IMAD.U32 R58, R78, 0x10000, RZ ;  /* 0x000100004e3a7824 */ /* 0x000fe200078e00ff */
[----:B------:R-:W-:Y:S01]  /*acb0*/  LOP3.LUT R52, R75, 0xff0000, R52, 0xf8, !PT ;  /* 0x00ff00004b347812 */ /* 0x000fe200078ef834 */
[----:B------:R-:W-:-:S02]  /*acc0*/  HADD2.F32 R75, -RZ, R72.H0_H0 ;  /* 0x20000048ff4b7230 */ /* 0x000fc40000004100 */
[-C--:B------:R-:W-:Y:S01]  /*acd0*/  FMUL.FTZ R83, R69, R54.reuse ;  /* 0x0000003645537220 */ /* 0x080fe20000410000 */
[C---:B------:R-:W-:Y:S01]  /*ace0*/  FMUL.FTZ R78, R68.reuse, R54 ;  /* 0x00000036444e7220 */ /* 0x040fe20000410000 */
        /* <DEDUP_REMOVED lines=65> */
[--C-:B------:R-:W-:Y:S01]  /*b100*/  HADD2.F32 R72, -RZ, R141.reuse.H0_H0 ;  /* 0x2000008dff487230 */ /* 0x100fe20000004100 */
[----:B------:R-:W-:Y:S01]  /*b110*/  F2FP.F16.E4M3.UNPACK_B R77, R58 ;  /* 0x0000003aff4d723e */ /* 0x000fe200020006ff */
[----:B------:R-:W-:Y:S02]  /*b120*/  HADD2.F32 R64, -RZ, R64.H1_H1 ;  /* 0x30000040ff407230 */ /* 0x000fe40000004100 */
[-C--:B------:R-:W-:Y:S01]  /*b130*/  FMUL.FTZ R73, R70, R143.reuse ;  /* 0x0000008f46497220 */ /* 0x080fe20000410000 */
[----:B------:R-:W-:Y:S02]  /*b140*/  HADD2.F32 R141, -RZ, R141.H1_H1 ;  /* 0x3000008dff8d7230 */ /* 0x000fe40000004100 */
[-C--:B------:R-:W-:Y:S01]  /*b150*/  FFMA.FTZ R66, R66, R72.reuse, -R75 ;  /* 0x0000004842427223 */ /* 0x080fe2000001084b */
[----:B------:R-:W-:Y:S01]  /*b160*/  FFMA.FTZ R74, R71, R72, R74 ;  /* 0x00000048474a7223 */ /* 0x000fe2000001004a */
[C---:B------:R-:W-:Y:S01]  /*b170*/  FMUL.FTZ R143, R64.reuse, R143 ;  /* 0x0000008f408f7220 */ /* 0x040fe20000410000 */
[----:B------:R-:W-:Y:S01]  /*b180*/  F2FP.F16.E4M3.UNPACK_B R72, R57 ;  /* 0x00000039ff48723e */ /* 0x000fe200020006ff */
[----:B------:R-:W-:Y:S01]  /*b190*/  FFMA.FTZ R85, R64, R141, -R73 ;  /* 0x0000008d40557223 */ /* 0x000fe20000010849 */
[----:B------:R-:W-:Y:S01]  /*b1a0*/  F2FP.SATFINITE.E4M3.F32.PACK_AB_MERGE_C R80, R80, R69, RZ ;  /* 0x000000455050723e */ /* 0x000fe200048070ff */
[----:B------:R-:W-:Y:S01]  /*b1b0*/  FFMA.FTZ R143, R70, R141, R143 ;  /* 0x0000008d468f7223 */ /* 0x000fe2000001008f */
[----:B------:R-:W-:Y:S01]  /*b1c0*/  F2FP.F16.E4M3.UNPACK_B R71, R53 ;  /* 0x00000035ff47723e */ /* 0x000fe200020006ff */
[--C-:B------:R-:W-:Y:S01]  /*b1d0*/  HADD2.F32 R73, -RZ, R72.reuse.H0_H0 ;  /* 0x20000048ff497230 */ /* 0x100fe20000004100 */
[----:B------:R-:W-:Y:S01]  /*b1e0*/  F2FP.SATFINITE.E4M3.F32.PACK_AB_MERGE_C R69, R81, R78, R68 ;  /* 0x0000004e5145723e */ /* 0x000fe20004807044 */
[----:B------:R-:W-:Y:S01]  /*b1f0*/  HADD2.F32 R78, -RZ, R77.H0_H0 ;  /* 0x2000004dff4e7230 */ /* 0x000fe20000004100 */
[----:B------:R-:W-:Y:S01]  /*b200*/  F2FP.F16.E4M3.UNPACK_B R75, R56 ;  /* 0x00000038ff4b723e */ /* 0x000fe200020006ff */
[----:B------:R-:W-:Y:S01]  /*b210*/  HADD2.F32 R70, -RZ, R71.H0_H0 ;  /* 0x20000047ff467230 */ /* 0x000fe20000004100 */
[----:B------:R-:W-:Y:S01]  /*b220*/  F2FP.SATFINITE.E4M3.F32.PACK_AB_MERGE_C R64, R87, R76, RZ ;  /* 0x0000004c5740723e */ /* 0x000fe200048070ff */
[----:B------:R-:W-:Y:S01]  /*b230*/  HADD2.F32 R77, -RZ, R77.H1_H1 ;  /* 0x3000004dff4d7230 */ /* 0x000fe20000004100 */
        /* <DEDUP_REMOVED lines=9> */
[-C--:B------:R-:W-:Y:S01]  /*b2d0*/  FMUL.FTZ R79, R74, R77.reuse ;  /* 0x0000004d4a4f7220 */ /* 0x080fe20000410000 */
[----:B------:R-:W-:Y:S01]  /*b2e0*/  FFMA.FTZ R71, R73, R76, R78 ;  /* 0x0000004c49477223 */ /* 0x000fe2000001004e */
        /* <DEDUP_REMOVED lines=76> */
.L_x_6164:
[----:B------:R-:W-:Y:S05]  /*b7b0*/  BSYNC B1 ;  /* 0x0000000000017941 */ /* 0x000fea0003800000 */
.L_x_6163:
        /* <DEDUP_REMOVED lines=10> */
.L_x_6104:
[----:B------:R-:W2:Y:S02]  /*b860*/  LDL R52, [R1+0x44] ;  /* 0x0000440001347983 */ /* 0x000ea40000100800 */
[----:B--2---:R-:W-:-:S13]  /*b870*/  R2UR UR4, R52 ;  /* 0x00000000340472ca */ /* 0x004fda00000e0000 */
[----:B------:R-:W-:-:S06]  /*b880*/  UISETP.NE.AND UP0, UPT, UR4, 0x3, UPT ;  /* 0x000000030400788c */ /* 0x000fcc000bf05270 */
[----:B------:R-:W-:-:S13]  /*b890*/  PLOP3.LUT P5, PT, PT, PT, UP0, 0x80, 0x0 ;  /* 0x000000000000781c */ /* 0x000fda0003faf008 */
[----:B------:R-:W-:Y:S05]  /*b8a0*/  @!P5 BRA `(.L_x_6165) ;  /* 0x000000000004d947 */ /* 0x000fea0003800000 */
[----:B------:R-:W-:Y:S01]  /*b8b0*/  BPT.TRAP 0x1 ;  /* 0x000000040000795c */ /* 0x000fe20000300000 */
.L_x_6165:
        /* <DEDUP_REMOVED lines=9> */
.L_x_6394:
[----:B------:R-:W-:Y:S05]  /*b950*/  BSYNC B1 ;  /* 0x0000000000017941 */ /* 0x000fea0003800000 */
.L_x_6166:
[----:B------:R-:W-:Y:S01]  /*b960*/  ISETP.GE.AND P2, PT, R228, R119, PT ;  /* 0x00000077e400720c */ /* 0x000fe20003f46270 */
[----:B------:R-:W-:Y:S01]  /*b970*/  IMAD R53, R53, R126, R52 ;  /* 0x0000007e35357224 */ /* 0x000fe200078e0234 */
[----:B------:R-:W-:Y:S01]  /*b980*/  BSSY B1, `(.L_x_6168) ;  /* 0x0000014000017945 */ /* 0x000fe20003800000 */
[----:B------:R-:W-:-:S04]  /*b990*/  IMAD.WIDE.U32 R56, R126, R25, RZ ;  /* 0x000000197e387225 */ /* 0x000fc800078e00ff */
[----:B------:R-:W-:-:S06]  /*b9a0*/  IMAD.IADD R60, R53, 0x1, R57 ;  /* 0x00000001353c7824 */ /* 0x000fcc00078e0239 */
[----:B------:R-:W-:Y:S05]  /*b9b0*/  @P2 BRA `(.L_x_6169) ;  /* 0x0000000000402947 */ /* 0x000fea0003800000 */
[----:B------:R-:W1:Y:S01]  /*b9c0*/  @!P0 LDS.128 R52, [R118+0x20400] ;  /* 0x0204000076348984 */ /* 0x000e620000000c00 */
[----:B------:R-:W2:Y:S02]  /*b9d0*/  @!P0 LDC.64 R58, c[0x0][0x2e8] ;  /* 0x0000ba00ff3a8b82 */ /* 0x000ea40000000a00 */
[----:B--2---:R-:W-:-:S04]  /*b9e0*/  @!P0 IADD3 R58, P2, P3, R56, R58, R21 ;  /* 0x0000003a383a8210 */ /* 0x004fc80007b5e015 */
[----:B------:R-:W-:-:S05]  /*b9f0*/  @!P0 IADD3.X R59, R60, R59, R13, P2, P3 ;  /* 0x0000003b3c3b8210 */ /* 0x000fca00017e640d */
[----:B-1----:R1:W-:Y:S01]  /*ba00*/  @!P0 STG.E.128 desc[UR60][R58.64], R52 ;  /* 0x000000343a008986 */ /* 0x0023e2000c101d3c */
[----:B------:R-:W-:Y:S05]  /*ba10*/  @P1 BRA `(.L_x_6169) ;  /* 0x0000000000281947 */ /* 0x000fea0003800000 */
[----:B------:R-:W-:Y:S01]  /*ba20*/  ULDC.64 UR4, c[0x0][0x2e8] ;  /* 0x0000ba0000047ab9 */ /* 0x000fe20000000a00 */
[----:B-1----:R-:W-:Y:S02]  /*ba30*/  IADD3 R52, R34, 0x40, RZ ;  /* 0x0000004022347810 */ /* 0x002fe40007ffe0ff */
[----:B------:R-:W-:-:S04]  /*ba40*/  IADD3 R58, P2, P3, R14, UR4, R56 ;  /* 0x000000040e3a7c10 */ /* 0x000fc8000fb5e038 */
[----:B------:R-:W-:Y:S02]  /*ba50*/  IADD3.X R59, R109, UR5, R60, P2, P3 ;  /* 0x000000056d3b7c10 */ /* 0x000fe400097e643c */
[----:B------:R-:W-:-:S13]  /*ba60*/  LOP3.LUT P2, RZ, R229, 0x4, RZ, 0xc0, !PT ;  /* 0x00000004e5ff7812 */ /* 0x000fda000784c0ff */
[----:B------:R-:W-:-:S04]  /*ba70*/  @P2 VIADD R52, R34, 0xffffffc0 ;  /* 0xffffffc022342836 */ /* 0x000fc80000000000 */
[----:B------:R-:W-:-:S04]  /*ba80*/  IMAD R53, R17, 0x7000, R52 ;  /* 0x0000700011357824 */ /* 0x000fc800078e0234 */
[----:B------:R-:W-:-:S06]  /*ba90*/  IMAD.IADD R53, R16, 0x1, R53 ;  /* 0x0000000110357824 */ /* 0x000fcc00078e0235 */
[----:B------:R-:W1:Y:S04]  /*baa0*/  LDS.128 R52, [R53+0x20400] ;  /* 0x0204000035347984 */ /* 0x000e680000000c00 */
[----:B-1----:R2:W-:Y:S02]  /*bab0*/  STG.E.128 desc[UR60][R58.64], R52 ;  /* 0x000000343a007986 */ /* 0x0025e4000c101d3c */
.L_x_6169:
[----:B------:R-:W-:Y:S05]  /*bac0*/  BSYNC B1 ;  /* 0x0000000000017941 */ /* 0x000fea0003800000 */
.L_x_6168:
[----:B-12---:R-:W-:Y:S01]  /*bad0*/  VIADD R52, R228, 0x40 ;  /* 0x00000040e4347836 */ /* 0x006fe20000000000 */
[----:B------:R-:W-:Y:S04]  /*bae0*/  BSSY B1, `(.L_x_6170) ;  /* 0x0000015000017945 */ /* 0x000fe80003800000 */
[----:B------:R-:W-:-:S13]  /*baf0*/  ISETP.GE.AND P2, PT, R52, R119, PT ;  /* 0x000000773400720c */ /* 0x000fda0003f46270 */
[----:B------:R-:W-:Y:S05]  /*bb00*/  @P2 BRA `(.L_x_6171) ;  /* 0x0000000000482947 */ /* 0x000fea0003800000 */
[----:B------:R-:W1:Y:S01]  /*bb10*/  @!P0 LDS.128 R52, [R118+0x22400] ;  /* 0x0224000076348984 */ /* 0x000e620000000c00 */
[----:B------:R-:W2:Y:S01]  /*bb20*/  @!P0 LDC.64 R58, c[0x0][0x2e8] ;  /* 0x0000ba00ff3a8b82 */ /* 0x000ea20000000a00 */
[----:B------:R-:W-:-:S05]  /*bb30*/  IADD3 R61, P2, R106, R56, RZ ;  /* 0x000000386a3d7210 */ /* 0x000fca0007f5e0ff */
[----:B------:R-:W-:Y:S01]  /*bb40*/  IMAD.X R62, R60, 0x1, R107, P2 ;  /* 0x000000013c3e7824 */ /* 0x000fe200010e066b */
[----:B--2---:R-:W-:-:S04]  /*bb50*/  @!P0 IADD3 R58, P2, P3, R61, R58, R21 ;  /* 0x0000003a3d3a8210 */ /* 0x004fc80007b5e015 */
[----:B------:R-:W-:-:S05]  /*bb60*/  @!P0 IADD3.X R59, R62, R59, R13, P2, P3 ;  /* 0x0000003b3e3b8210 */ /* 0x000fca00017e640d */
[----:B-1----:R1:W-:Y:S01]  /*bb70*/  @!P0 STG.E.128 desc[UR60][R58.64], R52 ;  /* 0x000000343a008986 */ /* 0x0023e2000c101d3c */
[----:B------:R-:W-:Y:S05]  /*bb80*/  @P1 BRA `(.L_x_6171) ;  /* 0x0000000000281947 */ /* 0x000fea0003800000 */
[----:B------:R-:W-:Y:S01]  /*bb90*/  ULDC.64 UR4, c[0x0][0x2e8] ;  /* 0x0000ba0000047ab9 */ /* 0x000fe20000000a00 */
[----:B-1----:R-:W-:Y:S01]  /*bba0*/  VIADD R52, R34, 0x40 ;  /* 0x0000004022347836 */ /* 0x002fe20000000000 */
[----:B------:R-:W-:-:S04]  /*bbb0*/  IADD3 R58, P2, P3, R14, UR4, R61 ;  /* 0x000000040e3a7c10 */ /* 0x000fc8000fb5e03d */
[----:B------:R-:W-:Y:S02]  /*bbc0*/  IADD3.X R59, R109, UR5, R62, P2, P3 ;  /* 0x000000056d3b7c10 */ /* 0x000fe400097e643e */
[----:B------:R-:W-:-:S13]  /*bbd0*/  LOP3.LUT P2, RZ, R229, 0x4, RZ, 0xc0, !PT ;  /* 0x00000004e5ff7812 */ /* 0x000fda000784c0ff */
[----:B------:R-:W-:-:S04]  /*bbe0*/  @P2 VIADD R52, R34, 0xffffffc0 ;  /* 0xffffffc022342836 */ /* 0x000fc80000000000 */
[----:B------:R-:W-:-:S05]  /*bbf0*/  IMAD R53, R17, 0x7000, R52 ;  /* 0x0000700011357824 */ /* 0x000fca00078e0234 */
[----:B------:R-:W-:-:S06]  /*bc00*/  IADD3 R53, R16, R53, RZ ;  /* 0x0000003510357210 */ /* 0x000fcc0007ffe0ff */
[----:B------:R-:W1:Y:S04]  /*bc10*/  LDS.128 R52, [R53+0x22400] ;  /* 0x0224000035347984 */ /* 0x000e680000000c00 */
[----:B-1----:R2:W-:Y:S02]  /*bc20*/  STG.E.128 desc[UR60][R58.64], R52 ;  /* 0x000000343a007986 */ /* 0x0025e4000c101d3c */
.L_x_6171:
[----:B------:R-:W-:Y:S05]  /*bc30*/  BSYNC B1 ;  /* 0x0000000000017941 */ /* 0x000fea0003800000 */
.L_x_6170:
[----:B-12---:R-:W-:Y:S01]  /*bc40*/  VIADD R52, R228, 0x80 ;  /* 0x00000080e4347836 */ /* 0x006fe20000000000 */
[----:B------:R-:W-:Y:S04]  /*bc50*/  BSSY B1, `(.L_x_6172) ;  /* 0x0000015000017945 */ /* 0x000fe80003800000 */
[----:B------:R-:W-:-:S13]  /*bc60*/  ISETP.GE.AND P2, PT, R52, R119, PT ;  /* 0x000000773400720c */ /* 0x000fda0003f46270 */
[----:B------:R-:W-:Y:S05]  /*bc70*/  @P2 BRA `(.L_x_6173) ;  /* 0x0000000000482947 */ /* 0x000fea0003800000 */
[----:B------:R-:W1:Y:S01]  /*bc80*/  @!P0 LDS.128 R52, [R118+0x24400] ;  /* 0x0244000076348984 */ /* 0x000e620000000c00 */
[----:B------:R-:W2:Y:S01]  /*bc90*/  @!P0 LDC.64 R58, c[0x0][0x2e8] ;  /* 0x0000ba00ff3a8b82 */ /* 0x000ea20000000a00 */
[----:B------:R-:W-:-:S05]  /*bca0*/  LEA R61, P2, R44, R56, 0x7 ;  /* 0x000000382c3d7211 */ /* 0x000fca00078438ff */
        /* <DEDUP_REMOVED lines=15> */
.L_x_6173:
[----:B------:R-:W-:Y:S05]  /*bda0*/  BSYNC B1 ;  /* 0x0000000000017941 */ /* 0x000fea0003800000 */
.L_x_6172:
[----:B-12---:R-:W-:-:S05]  /*bdb0*/  VIADD R52, R228, 0xc0 ;  /* 0x000000c0e4347836 */ /* 0x006fca0000000000 */
[----:B------:R-:W-:-:S13]  /*bdc0*/  ISETP.GE.AND P2, PT, R52, R119, PT ;  /* 0x000000773400720c */ /* 0x000fda0003f46270 */
[----:B------:R-:W-:Y:S05]  /*bdd0*/  @P2 BRA `(.L_x_6141) ;  /* 0x0000000000582947 */ /* 0x000fea0003800000 */
[----:B------:R-:W1:Y:S01]  /*bde0*/  LDC.64 R54, c[0x0][0x300] ;  /* 0x0000c000ff367b82 */ /* 0x000e620000000a00 */
[----:B------:R-:W-:Y:S01]  /*bdf0*/  MOV R58, R56 ;  /* 0x00000038003a7202 */ /* 0x000fe20000000f00 */
[----:B------:R-:W-:-:S06]  /*be00*/  IMAD.MOV.U32 R59, RZ, RZ, R60 ;  /* 0x000000ffff3b7224 */ /* 0x000fcc00078e003c */
[----:B------:R-:W2:Y:S01]  /*be10*/  @!P0 LDC.64 R52, c[0x0][0x2e8] ;  /* 0x0000ba00ff348b82 */ /* 0x000ea20000000a00 */
[----:B-1----:R-:W-:-:S04]  /*be20*/  IMAD.WIDE.U32 R58, R54, 0xc0, R58 ;  /* 0x000000c0363a7825 */ /* 0x002fc800078e003a */
[----:B------:R-:W-:-:S04]  /*be30*/  IMAD R55, R55, 0xc0, RZ ;  /* 0x000000c037377824 */ /* 0x000fc800078e02ff */
[----:B------:R-:W-:Y:S01]  /*be40*/  IMAD.IADD R60, R59, 0x1, R55 ;  /* 0x000000013b3c7824 */ /* 0x000fe200078e0237 */
[----:B--2---:R-:W-:-:S04]  /*be50*/  @!P0 IADD3 R56, P2, P3, R58, R52, R21 ;  /* 0x000000343a388210 */ /* 0x004fc80007b5e015 */
[----:B------:R-:W-:Y:S02]  /*be60*/  @!P0 IADD3.X R57, R60, R53, R13, P2, P3 ;  /* 0x000000353c398210 */ /* 0x000fe400017e640d */
[----:B------:R-:W1:Y:S04]  /*be70*/  @!P0 LDS.128 R52, [R118+0x26400] ;  /* 0x0264000076348984 */ /* 0x000e680000000c00 */
        /* <DEDUP_REMOVED lines=12> */
.L_x_6141:
[----:B------:R-:W-:Y:S05]  /*bf40*/  BSYNC B0 ;  /* 0x0000000000007941 */ /* 0x000fea0003800000 */
.L_x_6103:
[----:B-1234-:R-:W1:Y:S01]  /*bf50*/  S2R R52, SR_TID.X ;  /* 0x0000000000347919 */ /* 0x01ee620000002100 */
[----:B------:R-:W-:Y:S01]  /*bf60*/  @!PT LDS RZ, [RZ] ;  /* 0x00000000fffff984 */ /* 0x000fe20000000800 */
[----:B------:R-:W-:Y:S01]  /*bf70*/  @!PT LDS RZ, [RZ] ;  /* 0x00000000fffff984 */ /* 0x000fe20000000800 */
[----:B------:R-:W-:Y:S01]  /*bf80*/  @!PT LDS RZ, [RZ] ;  /* 0x00000000fffff984 */ /* 0x000fe20000000800 */
[----:B------:R-:W-:Y:S01]  /*bf90*/  @!PT LDS RZ, [RZ] ;  /* 0x00000000fffff984 */ /* 0x000fe20000000800 */
[----:B------:R2:W-:Y:S06]  /*bfa0*/  MEMBAR.ALL.CTA ;  /* 0x0000000000007992 */ /* 0x0005ec0000008000 */
[----:B--2---:R-:W2:Y:S01]  /*bfb0*/  FENCE.VIEW.ASYNC.S ;  /* 0x00000000000073c6 */ /* 0x004ea20000000000 */
[----:B------:R-:W-:Y:S05]  /*bfc0*/  WARPSYNC.ALL ;  /* 0x0000000000007948 */ /* 0x000fea0003800000 */
[----:B------:R-:W-:Y:S01]  /*bfd0*/  BSSY B0, `(.L_x_6174) ;  /* 0x0000009000007945 */ /* 0x000fe20003800000 */
[----:B-1----:R-:W-:Y:S01]  /*bfe0*/  LOP3.LUT R52, R52, 0x7f, RZ, 0xc0, !PT ;  /* 0x0000007f34347812 */ /* 0x002fe200078ec0ff */
[----:B--2---:R1:W-:Y:S03]  /*bff0*/  BAR.SYNC.DEFER_BLOCKING R135, 0x80 ;  /* 0x000200870000751d */ /* 0x0043e60000010000 */
[----:B------:R-:W-:-:S13]  /*c000*/  ISETP.NE.AND P2, PT, R52, RZ, PT ;  /* 0x000000ff3400720c */ /* 0x000fda0003f45270 */
[----:B------:R-:W-:-:S05]  /*c010*/  @!P2 VIADD R52, R111, 0x2e8a0 ;  /* 0x0002e8a06f34a836 */ /* 0x000fca0000000000 */
[----:B------:R-:W-:-:S04]  /*c020*/  @!P2 PRMT R52, RZ, 0x654, R52 ;  /* 0x00000654ff34a816 */ /* 0x000fc80000000034 */
[----:B------:R1:W-:Y:S01]  /*c030*/  @!P2 SYNCS.ARRIVE.TRANS64.RED.A1T0 RZ, [R52+URZ], RZ ;  /* 0x000000ff34ffa9a7 */ /* 0x0003e2000810043f */
[----:B------:R-:W-:Y:S05]  /*c040*/  @!P5 BRA `(.L_x_6175) ;  /* 0x000000000004d947 */ /* 0x000fea0003800000 */
[----:B------:R-:W-:Y:S01]  /*c050*/  BPT.TRAP 0x1 ;  /* 0x000000040000795c */ /* 0x000fe20000300000 */
.L_x_6175:
[----:B------:R-:W-:Y:S05]  /*c060*/  BSYNC B0 ;  /* 0x0000000000007941 */ /* 0x000fea0003800000 */
.L_x_6174:
[----:B------:R-:W2:Y:S01]  /*c070*/  SYNCS.PHASECHK.TRANS64.TRYWAIT P3, [R111+URZ+0x2e8b0], R125 ;  /* 0x02e8b07d6f0075a7 */ /* 0x000ea2000806017f */
[----:B------:R-:W-:Y:S01]  /*c080*/  ULDC.64 UR38, c[0x0][0x328] ;  /* 0x0000ca0000267ab9 */ /* 0x000fe20000000a00 */
[----:B------:R-:W-:Y:S01]  /*c090*/  ULDC.64 UR36, c[0x0][0x318] ;  /* 0x0000c60000247ab9 */ /* 0x000fe20000000a00 */
[----:B------:R-:W-:Y:S04]  /*c0a0*/  BSSY B0, `(.L_x_6176) ;  /* 0x0000002000007945 */ /* 0x000fe80003800000 */
[----:B--2---:R-:W-:Y:S05]  /*c0b0*/  @!P3 BRA `(.L_x_6177) ;  /* 0x0000017c0000b947 */ /* 0x004fea0003800000 */
.L_x_6395:
[----:B------:R-:W-:Y:S05]  /*c0c0*/  BSYNC B0 ;  /* 0x0000000000007941 */ /* 0x000fea0003800000 */
.L_x_6176:
[----:B------:R-:W-:Y:S01]  /*c0d0*/  ISETP.GE.AND P3, PT, R228, R119, PT ;  /* 0x00000077e400720c */ /* 0x000fe20003f66270 */
[----:B------:R-:W-:Y:S01]  /*c0e0*/  BSSY B0, `(.L_x_6178) ;  /* 0x0000017000007945 */ /* 0x000fe20003800000 */
[----:B------:R-:W-:-:S11]  /*c0f0*/  IMAD.WIDE R56, R25, 0xe0, R102 ;  /* 0x000000e019387825 */ /* 0x000fd600078e0266 */
[----:B------:R-:W-:Y:S05]  /*c100*/  @P3 BRA `(.L_x_6179) ;  /* 0x0000000000503947 */ /* 0x000fea0003800000 */
[----:B------:R-:W-:Y:S01]  /*c110*/  ULDC UR4, c[0x0][0x2f4] ;  /* 0x0000bd0000047ab9 */ /* 0x000fe20000000800 */
[----:B------:R-:W-:Y:S01]  /*c120*/  PLOP3.LUT P4, PT, PT, PT, PT, 0x8, 0x0 ;  /* 0x000000000000781c */ /* 0x000fe20003f8e170 */
[----:B------:R-:W-:Y:S01]  /*c130*/  IMAD.MOV.U32 R53, RZ, RZ, R110 ;  /* 0x000000ffff357224 */ /* 0x000fe200078e006e */
[----:B------:R-:W-:Y:S01]  /*c140*/  ISETP.GE.AND P3, PT, R4, UR4, PT ;  /* 0x0000000404007c0c */ /* 0x000fe2000bf66270 */
[----:B------:R-:W-:Y:S01]  /*c150*/  IMAD R55, R57, UR38, RZ ;  /* 0x0000002639377c24 */ /* 0x000fe2000f8e02ff */
[----:B-1----:R-:W-:-:S03]  /*c160*/  MOV R52, R48 ;  /* 0x0000003000347202 */ /* 0x002fc60000000f00 */
[C---:B------:R-:W-:Y:S02]  /*c170*/  IMAD R55, R56.reuse, UR39, R55 ;  /* 0x0000002738377c24 */ /* 0x040fe4000f8e0237 */
[----:B------:R-:W-:-:S06]  /*c180*/  IMAD.WIDE.U32 R52, R56, UR38, R52 ;  /* 0x0000002638347c25 */ /* 0x000fcc000f8e0034 */
[----:B------:R-:W-:Y:S01]  /*c190*/  @!P3 LOP3.LUT P5, RZ, R229, 0x4, RZ, 0xc0, !PT ;  /* 0x00000004e5ffb812 */ /* 0x000fe200078ac0ff */
[----:B------:R-:W-:-:S03]  /*c1a0*/  @!P3 VIADD R60, R117, 0x40 ;  /* 0x00000040753cb836 */ /* 0x000fc60000000000 */
[----:B------:R-:W-:Y:S02]  /*c1b0*/  @!P3 PLOP3.LUT P4, PT, P5, PT, PT, 0x80, 0x0 ;  /* 0x000000000000b81c */ /* 0x000fe40002f8f070 */
[----:B------:R-:W-:-:S04]  /*c1c0*/  IADD3 R58, P5, R52, UR36, RZ ;  /* 0x00000024343a7c10 */ /* 0x000fc8000ffbe0ff */
[----:B------:R-:W-:-:S07]  /*c1d0*/  IADD3.X R59, R53, UR37, R55, P5, !PT ;  /* 0x00000025353b7c10 */ /* 0x000fce000affe437 */
[----:B------:R-:W-:Y:S01]  /*c1e0*/  @P4 VIADD R60, R117, 0xffffffc0 ;  /* 0xffffffc0753c4836 */ /* 0x000fe20000000000 */
[----:B------:R-:W-:-:S03]  /*c1f0*/  ISETP.GE.AND P4, PT, R18, UR4, PT ;  /* 0x0000000412007c0c */ /* 0x000fc6000bf86270 */
[----:B------:R-:W-:-:S10]  /*c200*/  @!P3 IMAD.IADD R60, R16, 0x1, R60 ;  /* 0x00000001103cb824 */ /* 0x000fd400078e023c */
[----:B------:R-:W1:Y:S04]  /*c210*/  @!P4 LDS.128 R52, [R118+0xe400] ;  /* 0x00e400007634c984 */ /* 0x000e680000000c00 */
[----:B-1----:R-:W-:Y:S04]  /*c220*/  @!P4 STG.E.128 desc[UR60][R58.64], R52 ;  /* 0x000000343a00c986 */ /* 0x002fe8000c101d3c */
[----:B------:R-:W1:Y:S04]  /*c230*/  @!P3 LDS.128 R52, [R60+0xe400] ;  /* 0x00e400003c34b984 */ /* 0x000e680000000c00 */
[----:B-1----:R3:W-:Y:S02]  /*c240*/  @!P3 STG.E.128 desc[UR60][R58.64+0x40], R52 ;  /* 0x000040343a00b986 */ /* 0x0027e4000c101d3c */
.L_x_6179:
[----:B------:R-:W-:Y:S05]  /*c250*/  BSYNC B0 ;  /* 0x0000000000007941 */ /* 0x000fea0003800000 */
.L_x_6178:
[----:B-1-3--:R-:W-:Y:S01]  /*c260*/  VIADD R52, R228, 0x40 ;  /* 0x00000040e4347836 */ /* 0x00afe20000000000 */
[----:B------:R-:W-:Y:S04]  /*c270*/  BSSY B0, `(.L_x_6180) ;  /* 0x0000019000007945 */ /* 0x000fe80003800000 */
[----:B------:R-:W-:-:S13]  /*c280*/  ISETP.GE.AND P3, PT, R52, R119, PT ;  /* 0x000000773400720c */ /* 0x000fda0003f66270 */
[----:B------:R-:W-:Y:S05]  /*c290*/  @P3 BRA `(.L_x_6181) ;  /* 0x0000000000583947 */ /* 0x000fea0003800000 */
[----:B------:R-:W-:Y:S01]  /*c2a0*/  ULDC UR4, c[0x0][0x2f4] ;  /* 0x0000bd0000047ab9 */ /* 0x000fe20000000800 */
[----:B------:R-:W-:Y:S01]  /*c2b0*/  PLOP3.LUT P4, PT, PT, PT, PT, 0x8, 0x0 ;  /* 0x000000000000781c */ /* 0x000fe20003f8e170 */
[----:B------:R-:W-:Y:S01]  /*c2c0*/  IMAD.MOV.U32 R52, RZ, RZ, R48 ;  /* 0x000000ffff347224 */ /* 0x000fe200078e0030 */
[----:B------:R-:W-:Y:S01]  /*c2d0*/  ISETP.GE.AND P3, PT, R4, UR4, PT ;  /* 0x0000000404007c0c */ /* 0x000fe2000bf66270 */
[----:B------:R-:W-:-:S12]  /*c2e0*/  IMAD.MOV.U32 R53, RZ, RZ, R110 ;  /* 0x000000ffff357224 */ /* 0x000fd800078e006e */
[----:B------:R-:W-:Y:S02]  /*c2f0*/  @!P3 LOP3.LUT P5, RZ, R229, 0x4, RZ, 0xc0, !PT ;  /* 0x00000004e5ffb812 */ /* 0x000fe400078ac0ff */
[----:B------:R-:W-:Y:S02]  /*c300*/  @!P3 IADD3 R60, R117, 0x40, RZ ;  /* 0x00000040753cb810 */ /* 0x000fe40007ffe0ff */
[----:B------:R-:W-:Y:S02]  /*c310*/  @!P3 PLOP3.LUT P4, PT, P5, PT, PT, 0x80, 0x0 ;  /* 0x000000000000b81c */ /* 0x000fe40002f8f070 */
[----:B------:R-:W-:-:S05]  /*c320*/  IADD3 R55, P5, R56, 0x40, RZ ;  /* 0x0000004038377810 */ /* 0x000fca0007fbe0ff */
[----:B------:R-:W-:Y:S02]  /*c330*/  IMAD.X R54, RZ, RZ, R57, P5 ;  /* 0x000000ffff367224 */ /* 0x000fe400028e0639 */
[----:B------:R-:W-:-:S04]  /*c340*/  IMAD.WIDE.U32 R52, R55, UR38, R52 ;  /* 0x0000002637347c25 */ /* 0x000fc8000f8e0034 */
[----:B------:R-:W-:Y:S02]  /*c350*/  IMAD R54, R54, UR38, RZ ;  /* 0x0000002636367c24 */ /* 0x000fe4000f8e02ff */
[----:B------:R-:W-:Y:S01]  /*c360*/  @P4 VIADD R60, R117, 0xffffffc0 ;  /* 0xffffffc0753c4836 */ /* 0x000fe20000000000 */
[----:B------:R-:W-:Y:S01]  /*c370*/  IADD3 R58, P4, R52, UR36, RZ ;  /* 0x00000024343a7c10 */ /* 0x000fe2000ff9e0ff */
[----:B------:R-:W-:Y:S02]  /*c380*/  IMAD R55, R55, UR39, R54 ;  /* 0x0000002737377c24 */ /* 0x000fe4000f8e0236 */
[----:B------:R-:W-:-:S03]  /*c390*/  @!P3 IMAD.IADD R60, R16, 0x1, R60 ;  /* 0x00000001103cb824 */ /* 0x000fc600078e023c */
[----:B------:R-:W-:Y:S02]  /*c3a0*/  IADD3.X R59, R53, UR37, R55, P4, !PT ;  /* 0x00000025353b7c10 */ /* 0x000fe4000a7fe437 */
[----:B------:R-:W-:-:S13]  /*c3b0*/  ISETP.GE.AND P4, PT, R18, UR4, PT ;  /* 0x0000000412007c0c */ /* 0x000fda000bf86270 */
[----:B------:R-:W1:Y:S04]  /*c3c0*/  @!P4 LDS.128 R52, [R118+0x10400] ;  /* 0x010400007634c984 */ /* 0x000e680000000c00 */
[----:B-1----:R-:W-:Y:S04]  /*c3d0*/  @!P4 STG.E.128 desc[UR60][R58.64], R52 ;  /* 0x000000343a00c986 */ /* 0x002fe8000c101d3c */
[----:B------:R-:W1:Y:S04]  /*c3e0*/  @!P3 LDS.128 R52, [R60+0x10400] ;  /* 0x010400003c34b984 */ /* 0x000e680000000c00 */
[----:B-1----:R1:W-:Y:S02]  /*c3f0*/  @!P3 STG.E.128 desc[UR60][R58.64+0x40], R52 ;  /* 0x000040343a00b986 */ /* 0x0023e4000c101d3c */
.L_x_6181:
[----:B------:R-:W-:Y:S05]  /*c400*/  BSYNC B0 ;  /* 0x0000000000007941 */ /* 0x000fea0003800000 */
.L_x_6180:
[----:B-1----:R-:W-:Y:S01]  /*c410*/  VIADD R52, R228, 0x80 ;  /* 0x00000080e4347836 */ /* 0x002fe20000000000 */
        /* <DEDUP_REMOVED lines=25> */
.L_x_6183:
[----:B------:R-:W-:Y:S05]  /*c5b0*/  BSYNC B0 ;  /* 0x0000000000007941 */ /* 0x000fea0003800000 */
.L_x_6182:
        /* <DEDUP_REMOVED lines=16> */
[----:B------:R-:W-:Y:S02]  /*c6c0*/  @P4 VIADD R58, R117, 0xffffffc0 ;  /* 0xffffffc0753a4836 */ /* 0x000fe40000000000 */
[----:B------:R-:W-:Y:S01]  /*c6d0*/  IMAD R55, R55, UR39, R56 ;  /* 0x0000002737377c24 */ /* 0x000fe2000f8e0238 */
[----:B------:R-:W-:Y:S01]  /*c6e0*/  IADD3 R56, P4, R52, UR36, RZ ;  /* 0x0000002434387c10 */ /* 0x000fe2000ff9e0ff */
[----:B------:R-:W-:-:S03]  /*c6f0*/  @!P3 IMAD.IADD R58, R16, 0x1, R58 ;  /* 0x00000001103ab824 */ /* 0x000fc600078e023a */
[----:B------:R-:W-:Y:S02]  /*c700*/  IADD3.X R57, R53, UR37, R55, P4, !PT ;  /* 0x0000002535397c10 */ /* 0x000fe4000a7fe437 */
[----:B------:R-:W-:-:S13]  /*c710*/  ISETP.GE.AND P4, PT, R18, UR4, PT ;  /* 0x0000000412007c0c */ /* 0x000fda000bf86270 */
[----:B------:R-:W1:Y:S04]  /*c720*/  @!P4 LDS.128 R52, [R118+0x14400] ;  /* 0x014400007634c984 */ /* 0x000e680000000c00 */
[----:B-1----:R-:W-:Y:S04]  /*c730*/  @!P4 STG.E.128 desc[UR60][R56.64], R52 ;  /* 0x000000343800c986 */ /* 0x002fe8000c101d3c */
[----:B------:R-:W1:Y:S04]  /*c740*/  @!P3 LDS.128 R52, [R58+0x14400] ;  /* 0x014400003a34b984 */ /* 0x000e680000000c00 */
[----:B-1----:R1:W-:Y:S02]  /*c750*/  @!P3 STG.E.128 desc[UR60][R56.64+0x40], R52 ;  /* 0x000040343800b986 */ /* 0x0023e4000c101d3c */
.L_x_6185:
[----:B------:R-:W-:Y:S05]  /*c760*/  BSYNC B0 ;  /* 0x0000000000007941 */ /* 0x000fea0003800000 */
.L_x_6184:
[----:B------:R-:W-:Y:S01]  /*c770*/  @!PT LDS RZ, [RZ] ;  /* 0x00000000fffff984 */ /* 0x000fe20000000800 */
[----:B------:R-:W-:Y:S01]  /*c780*/  @!PT LDS RZ, [RZ] ;  /* 0x00000000fffff984 */ /* 0x000fe20000000800 */
[----:B------:R-:W-:Y:S01]  /*c790*/  @!PT LDS RZ, [RZ] ;  /* 0x00000000fffff984 */ /* 0x000fe20000000800 */
[----:B------:R-:W-:Y:S01]  /*c7a0*/  @!PT LDS RZ, [RZ] ;  /* 0x00000000fffff984 */ /* 0x000fe20000000800 */
[----:B------:R3:W-:Y:S06]  /*c7b0*/  MEMBAR.ALL.CTA ;  /* 0x0000000000007992 */ /* 0x0007ec0000008000 */
[----:B---3--:R-:W3:Y:S01]  /*c7c0*/  FENCE.VIEW.ASYNC.S ;  /* 0x00000000000073c6 */ /* 0x008ee20000000000 */
[----:B0-2---:R-:W-:Y:S01]  /*c7d0*/  @!P2 VIADD R111, R111, 0x2e8c0 ;  /* 0x0002e8c06f6fa836 */ /* 0x005fe20000000000 */
[----:B---3--:R0:W-:Y:S01]  /*c7e0*/  BAR.SYNC.DEFER_BLOCKING R135, 0x80 ;  /* 0x000200870000751d */ /* 0x0081e20000010000 */
[----:B------:R-:W-:Y:S01]  /*c7f0*/  ISETP.NE.AND P3, PT, R112, RZ, PT ;  /* 0x000000ff7000720c */ /* 0x000fe20003f65270 */
[----:B------:R-:W-:-:S02]  /*c800*/  VIADD R17, R17, 0x1 ;  /* 0x0000000111117836 */ /* 0x000fc40000000000 */
[----:B------:R-:W-:-:S04]  /*c810*/  @!P2 PRMT R111, RZ, 0x654, R111 ;  /* 0x00000654ff6fa816 */ /* 0x000fc8000000006f */
[----:B------:R0:W-:Y:S01]  /*c820*/  @!P2 SYNCS.ARRIVE.TRANS64.RED.A1T0 RZ, [R111+URZ], RZ ;  /* 0x000000ff6fffa9a7 */ /* 0x0001e2000810043f */
[----:B------:R-:W-:-:S04]  /*c830*/  ISETP.NE.AND P2, PT, R17, 0x2, PT ;  /* 0x000000021100780c */ /* 0x000fc80003f45270 */
[----:B-1----:R-:W-:Y:S02]  /*c840*/  SEL R52, RZ, 0x1, P2 ;  /* 0x00000001ff347807 */ /* 0x002fe40001000000 */
[----:B------:R-:W-:Y:S02]  /*c850*/  SEL R17, R17, RZ, P2 ;  /* 0x000000ff11117207 */ /* 0x000fe40001000000 */
[----:B------:R-:W-:Y:S01]  /*c860*/  LOP3.LUT R231, R231, R52, RZ, 0x3c, !PT ;  /* 0x00000034e7e77212 */ /* 0x000fe200078e3cff */
[----:B0-----:R-:W-:Y:S06]  /*c870*/  @P3 BRA `(.L_x_6186) ;  /* 0xffffff5c00b43947 */ /* 0x001fec000383ffff */
[----:B------:R-:W0:Y:S01]  /*c880*/  S2R R53, SR_TID.X ;  /* 0x0000000000357919 */ /* 0x000e220000002100 */
[----:B------:R-:W-:Y:S02]  /*c890*/  PLOP3.LUT P0, PT, PT, PT, PT, 0x8, 0x0 ;  /* 0x000000000000781c */ /* 0x000fe40003f0e170 */
[----:B0-----:R-:W-:-:S04]  /*c8a0*/  SHF.R.U32.HI R53, RZ, 0x7, R53 ;  /* 0x00000007ff357819 */ /* 0x001fc80000011635 */
[----:B------:R-:W-:-:S13]  /*c8b0*/  ISETP.NE.AND P3, PT, R53, 0x1, PT ;  /* 0x000000013500780c */ /* 0x000fda0003f65270 */
[----:B------:R-:W-:Y:S06]  /*c8c0*/  @!P3 BAR.ARV 0x9, 0x100 ;  /* 0x024400000000bb1d */ /* 0x000fec0000002000 */
.L_x_6098:
[----:B------:R-:W-:Y:S05]  /*c8d0*/  @P0 BRA `(.L_x_6187) ;  /* 0x00000000000c0947 */ /* 0x000fea0003800000 */
[----:B------:R-:W0:Y:S01]  /*c8e0*/  FENCE.VIEW.ASYNC.G ;  /* 0x00000000000073c6 */ /* 0x000e220000000100 */
[----:B------:R-:W-:Y:S05]  /*c8f0*/  WARPSYNC.ALL ;  /* 0x0000000000007948 */ /* 0x000fea0003800000 */
[----:B0-----:R-:W-:Y:S06]  /*c900*/  BAR.ARV 0xc, 0x180 ;  /* 0x0306000000007b1d */ /* 0x001fec0000002000 */
.L_x_6187:
        /* <DEDUP_REMOVED lines=37> */
[----:B------:R-:W-:Y:S02]  /*cb60*/  IMAD.MOV.U32 R3, RZ, RZ, 0x3f800000 ;  /* 0x3f800000ff037424 */ /* 0x000fe400078e00ff */
[----:B------:R0:W2:Y:S04]  /*cb70*/  @P1 LDG.E R0, desc[UR60][R8.64] ;  /* 0x0000003c08001981 */ /* 0x0000a8000c1e1900 */
[----:B------:R1:W2:Y:S01]  /*cb80*/  @P0 LDG.E R3, desc[UR60][R4.64] ;  /* 0x0000003c04030981 */ /* 0x0002a2000c1e1900 */
[----:B------:R-:W-:-:S02]  /*cb90*/  ISETP.GE.AND P1, PT, R138, 0x1, PT ;  /* 0x000000018a00780c */ /* 0x000fc40003f26270 */
[----:B------:R-:W-:Y:S02]  /*cba0*/  CS2R R88, SRZ ;  /* 0x0000000000587805 */ /* 0x000fe4000001ff00 */
[----:B------:R-:W-:Y:S01]  /*cbb0*/  PLOP3.LUT P0, PT, PT, PT, PT, 0x80, 0x0 ;  /* 0x000000000000781c */ /* 0x000fe20003f0f070 */
[----:B------:R-:W-:Y:S01]  /*cbc0*/  IMAD.MOV.U32 R87, RZ, RZ, RZ ;  /* 0x000000ffff577224 */ /* 0x000fe200078e00ff */
[----:B------:R-:W-:Y:S02]  /*cbd0*/  CS2R R6, SRZ ;  /* 0x0000000000067805 */ /* 0x000fe4000001ff00 */
[----:B------:R-:W-:Y:S02]  /*cbe0*/  CS2R R10, SRZ ;  /* 0x00000000000a7805 */ /* 0x000fe4000001ff00 */
[----:B0-----:R-:W-:Y:S02]  /*cbf0*/  CS2R R8, SRZ ;  /* 0x0000000000087805 */ /* 0x001fe4000001ff00 */
[----:B------:R-:W-:-:S02]  /*cc00*/  CS2R R12, SRZ ;  /* 0x00000000000c7805 */ /* 0x000fc4000001ff00 */
[----:B------:R-:W-:Y:S02]  /*cc10*/  CS2R R14, SRZ ;  /* 0x00000000000e7805 */ /* 0x000fe4000001ff00 */
[----:B-1----:R-:W-:Y:S02]  /*cc20*/  CS2R R4, SRZ ;  /* 0x0000000000047805 */ /* 0x002fe4000001ff00 */
        /* <DEDUP_REMOVED lines=23> */
[----:B------:R-:W-:Y:S02]  /*cda0*/  MOV R68, RZ ;  /* 0x000000ff00447202 */ /* 0x000fe40000000f00 */
[----:B------:R-:W-:Y:S01]  /*cdb0*/  CS2R R100, SRZ ;  /* 0x0000000000647805 */ /* 0x000fe2000001ff00 */
[----:B------:R-:W-:Y:S02]  /*cdc0*/  IMAD.MOV.U32 R72, RZ, RZ, RZ ;  /* 0x000000ffff487224 */ /* 0x000fe400078e00ff */
        /* <DEDUP_REMOVED lines=10> */
[----:B------:R-:W-:-:S06]  /*ce70*/  SHF.R.S32.HI R0, RZ, 0x7, R0 ;  /* 0x00000007ff007819 */ /* 0x000fcc0000011400 */
[----:B------:R-:W0:Y:S04]  /*ce80*/  SHFL.IDX PT, R0, R0, RZ, 0x1f ;  /* 0x00001fff00007589 */ /* 0x000e2800000e0000 */
[----:B0-----:R0:W-:Y:S02]  /*ce90*/  STL [R1+0x48], R0 ;  /* 0x0000480001007387 */ /* 0x0011e40000100800 */
.L_x_6398:
[----:B------:R-:W0:Y:S01]  /*cea0*/  LDL R3, [R1+0x48] ;  /* 0x0000480001037983 */ /* 0x000e220000100800 */
[----:B------:R-:W-:Y:S01]  /*ceb0*/  VIADD R27, R16, 0x1c400 ;  /* 0x0001c400101b7836 */ /* 0x000fe20000000000 */
[----:B------:R-:W-:Y:S04]  /*cec0*/  BSSY B6, `(.L_x_6190) ;  /* 0x0000019000067945 */ /* 0x000fe80003800000 */
[----:B------:R-:W-:Y:S02]  /*ced0*/  LOP3.LUT P0, RZ, R27, 0x9f, RZ, 0xc0, !PT ;  /* 0x0000009f1bff7812 */ /* 0x000fe4000780c0ff */
[----:B0-----:R-:W-:-:S04]  /*cee0*/  LEA.HI R0, R3, R3, RZ, 0x1 ;  /* 0x0000000303007211 */ /* 0x001fc800078f08ff */
[----:B------:R-:W-:-:S05]  /*cef0*/  LOP3.LUT R0, R0, 0x1e, RZ, 0xc0, !PT ;  /* 0x0000001e00007812 */ /* 0x000fca00078ec0ff */
[----:B------:R-:W-:-:S04]  /*cf00*/  IMAD.IADD R0, R3, 0x1, -R0 ;  /* 0x0000000103007824 */ /* 0x000fc800078e0a00 */
[----:B------:R-:W-:-:S05]  /*cf10*/  IMAD R0, R0, 0x2000, R27 ;  /* 0x0000200000007824 */ /* 0x000fca00078e021b */
[----:B------:R-:W-:-:S04]  /*cf20*/  SHF.R.U32.HI R0, RZ, 0x4, R0 ;  /* 0x00000004ff007819 */ /* 0x000fc80000011600 */
[----:B------:R-:W-:Y:S01]  /*cf30*/  LOP3.LUT R30, R0, 0x3fff, RZ, 0xc0, !PT ;  /* 0x00003fff001e7812 */ /* 0x000fe200078ec0ff */
[----:B------:R-:W-:Y:S06]  /*cf40*/  @!P0 BRA `(.L_x_6191) ;  /* 0x0000000000408947 */ /* 0x000fec0003800000 */
[----:B------:R-:W-:Y:S01]  /*cf50*/  MOV R0, 0x0 ;  /* 0x0000000000007802 */ /* 0x000fe20000000f00 */
[----:B------:R-:W-:Y:S01]  /*cf60*/  ULDC.64 UR4, c[0x4][0x198] ;  /* 0x0100660000047ab9 */ /* 0x000fe20000000a00 */
[----:B------:R-:W-:Y:S01]  /*cf70*/  ULDC.64 UR6, c[0x4][0x1a0] ;  /* 0x0100680000067ab9 */ /* 0x000fe20000000a00 */
[----:B------:R-:W-:Y:S01]  /*cf80*/  MOV R4, UR4 ;  /* 0x0000000400047c02 */ /* 0x000fe20008000f00 */
[----:B-1----:R0:W1:Y:S01]  /*cf90*/  LDC.64 R14, c[0x4][R0] ;  /* 0x01000000000e7b82 */ /* 0x0020620000000a00 */
[----:B------:R-:W-:Y:S01]  /*cfa0*/  IMAD.U32 R5, RZ, RZ, UR5 ;  /* 0x00000005ff057e24 */ /* 0x000fe2000f8e00ff */
[----:B------:R-:W-:Y:S01]  /*cfb0*/  ULDC.64 UR4, c[0x4][0xa0] ;  /* 0x0100280000047ab9 */ /* 0x000fe20000000a00 */
[----:B------:R-:W-:Y:S01]  /*cfc0*/  IMAD.U32 R6, RZ, RZ, UR6 ;  /* 0x00000006ff067e24 */ /* 0x000fe2000f8e00ff */
[----:B------:R-:W-:Y:S01]  /*cfd0*/  MOV R12, 0x1 ;  /* 0x00000001000c7802 */ /* 0x000fe20000000f00 */
[----:B------:R-:W-:Y:S02]  /*cfe0*/  IMAD.U32 R7, RZ, RZ, UR7 ;  /* 0x00000007ff077e24 */ /* 0x000fe4000f8e00ff */
[----:B------:R-:W-:-:S02]  /*cff0*/  IMAD.U32 R10, RZ, RZ, UR4 ;  /* 0x00000004ff0a7e24 */ /* 0x000fc4000f8e00ff */
[----:B------:R-:W-:Y:S02]  /*d000*/  IMAD.U32 R11, RZ, RZ, UR5 ;  /* 0x00000005ff0b7e24 */ /* 0x000fe4000f8e00ff */
[----:B------:R-:W-:Y:S02]  /*d010*/  IMAD.MOV.U32 R8, RZ, RZ, 0x70 ;  /* 0x00000070ff087424 */ /* 0x000fe400078e00ff */
[----:B0-----:R-:W-:-:S07]  /*d020*/  IMAD.MOV.U32 R13, RZ, RZ, RZ ;  /* 0x000000ffff0d7224 */ /* 0x001fce00078e00ff */
[----:B------:R-:W-:-:S07]  /*d030*/  LEPC R20, `(.L_x_6191) ;  /* 0x000000001014794e */ /* 0x000fce0000000000 */
[----:B-1---5:R-:W-:Y:S05]  /*d040*/  CALL.ABS.NOINC R14 ;  /* 0x000000000e007343 */ /* 0x022fea0003c00000 */
.L_x_6191:
[----:B------:R-:W-:Y:S05]  /*d050*/  BSYNC B6 ;  /* 0x0000000000067941 */ /* 0x000fea0003800000 */
.L_x_6190:
[----:B------:R-:W-:Y:S02]  /*d060*/  ULDC UR4, c[0x0][0x3f4] ;  /* 0x0000fd0000047ab9 */ /* 0x000fe40000000800 */
[----:B------:R-:W-:-:S13]  /*d070*/  ISETP.LT.AND P0, PT, RZ, UR4, PT ;  /* 0x00000004ff007c0c */ /* 0x000fda000bf01270 */
[----:B------:R-:W-:Y:S05]  /*d080*/  @P0 BRA `(.L_x_6192) ;  /* 0x0000000000480947 */ /* 0x000fea0003800000 */
[----:B------:R-:W2:Y:S02]  /*d090*/  LDL R20, [R1+0xa0] ;  /* 0x0000a00001147983 */ /* 0x000ea40000100800 */
[----:B--2---:R-:W-:-:S13]  /*d0a0*/  R2UR UR5, R20 ;  /* 0x00000000140572ca */ /* 0x004fda00000e0000 */
        /* <DEDUP_REMOVED lines=10> */
.L_x_6195:
[----:B--2---:R2:W3:Y:S02]  /*d150*/  SYNCS.PHASECHK.TRANS64.TRYWAIT P0, [R16+URZ+0x2e800], R3 ;  /* 0x02e80003100075a7 */ /* 0x0044e4000800017f */
[----:B---3--:R-:W-:Y:S05]  /*d160*/  @!P0 NANOSLEEP.SYNCS 0x989680 ;  /* 0x009896800000895d */ /* 0x008fea0003900000 */
[----:B------:R-:W3:Y:S02]  /*d170*/  @!P0 SYNCS.PHASECHK.TRANS64 P0, [R16+URZ+0x2e800], R3 ;  /* 0x02e80003100085a7 */ /* 0x000ee4000800007f */
[----:B---3--:R-:W-:Y:S05]  /*d180*/  @!P0 BRA `(.L_x_6195) ;  /* 0xfffffffc00f08947 */ /* 0x008fea000383ffff */
.L_x_6194:
[----:B------:R-:W-:Y:S05]  /*d190*/  BSYNC B0 ;  /* 0x0000000000007941 */ /* 0x000fea0003800000 */
.L_x_6193:
[----:B------:R-:W-:Y:S05]  /*d1a0*/  BRA `(.L_x_6196) ;  /* 0x00000040004c7947 */ /* 0x000fea0003800000 */
.L_x_6192:
[----:B------:R-:W0:Y:S01]  /*d1b0*/  LDC.64 R24, c[0x0][0x3e8] ;  /* 0x0000fa00ff187b82 */ /* 0x000e220000000a00 */
[----:B------:R-:W-:Y:S01]  /*d1c0*/  LOP3.LUT P0, RZ, R27, 0x3ff, RZ, 0xc0, !PT ;  /* 0x000003ff1bff7812 */ /* 0x000fe2000780c0ff */
[----:B------:R-:W-:Y:S01]  /*d1d0*/  ULDC.64 UR4, c[0x0][0x3f8] ;  /* 0x0000fe0000047ab9 */ /* 0x000fe20000000a00 */
[----:B-----5:R-:W-:Y:S01]  /*d1e0*/  SHF.R.S32.HI R0, RZ, 0x1f, R121 ;  /* 0x0000001fff007819 */ /* 0x020fe20000011479 */
[----:B------:R-:W-:Y:S01]  /*d1f0*/  ULDC.64 UR6, c[0x0][0x408] ;  /* 0x0001020000067ab9 */ /* 0x000fe20000000a00 */
[----:B------:R-:W-:Y:S03]  /*d200*/  BSSY B6, `(.L_x_6197) ;  /* 0x000001b000067945 */ /* 0x000fe60003800000 */
[----:B------:R-:W2:Y:S01]  /*d210*/  LDC.64 R28, c[0x0][0x400] ;  /* 0x00010000ff1c7b82 */ /* 0x000ea20000000a00 */
[C---:B------:R-:W-:Y:S02]  /*d220*/  IMAD R4, R0.reuse, UR4, RZ ;  /* 0x0000000400047c24 */ /* 0x040fe4000f8e02ff */
[----:B------:R-:W-:-:S02]  /*d230*/  IMAD R0, R0, UR6, RZ ;  /* 0x0000000600007c24 */ /* 0x000fc4000f8e02ff */
[C---:B------:R-:W-:Y:S02]  /*d240*/  IMAD R3, R121.reuse, UR5, R4 ;  /* 0x0000000579037c24 */ /* 0x040fe4000f8e0204 */
[C---:B------:R-:W-:Y:S02]  /*d250*/  IMAD R27, R121.reuse, UR7, R0 ;  /* 0x00000007791b7c24 */ /* 0x040fe4000f8e0200 */
[----:B0-----:R-:W-:-:S04]  /*d260*/  IMAD.WIDE.U32 R24, R121, UR4, R24 ;  /* 0x0000000479187c25 */ /* 0x001fc8000f8e0018 */
[----:B------:R-:W-:Y:S02]  /*d270*/  IMAD.IADD R26, R3, 0x1, R25 ;  /* 0x00000001031a7824 */ /* 0x000fe400078e0219 */
[----:B--2---:R-:W-:-:S04]  /*d280*/  IMAD.WIDE.U32 R28, R121, UR6, R28 ;  /* 0x00000006791c7c25 */ /* 0x004fc8000f8e001c */
[----:B------:R-:W-:Y:S01]  /*d290*/  IMAD.IADD R27, R27, 0x1, R29 ;  /* 0x000000011b1b7824 */ /* 0x000fe200078e021d */
[----:B------:R-:W-:Y:S06]  /*d2a0*/  @!P0 BRA `(.L_x_6198) ;  /* 0x0000000000408947 */ /* 0x000fec0003800000 */
[----:B------:R-:W-:Y:S01]  /*d2b0*/  MOV R0, 0x0 ;  /* 0x0000000000007802 */ /* 0x000fe20000000f00 */
[----:B------:R-:W-:Y:S01]  /*d2c0*/  ULDC.64 UR4, c[0x4][0x198] ;  /* 0x0100660000047ab9 */ /* 0x000fe20000000a00 */
[----:B------:R-:W-:Y:S01]  /*d2d0*/  ULDC.64 UR6, c[0x4][0x1a0] ;  /* 0x0100680000067ab9 */ /* 0x000fe20000000a00 */
[----:B------:R-:W-:Y:S01]  /*d2e0*/  IMAD.U32 R4, RZ, RZ, UR4 ;  /* 0x00000004ff047e24 */ /* 0x000fe2000f8e00ff */
[----:B-1----:R0:W1:Y:S01]  /*d2f0*/  LDC.64 R14, c[0x4][R0] ;  /* 0x01000000000e7b82 */ /* 0x0020620000000a00 */
        /* <DEDUP_REMOVED lines=11> */
.L_x_6198:
[----:B------:R-:W-:Y:S05]  /*d3b0*/  BSYNC B6 ;  /* 0x0000000000067941 */ /* 0x000fea0003800000 */
.L_x_6197:
        /* <DEDUP_REMOVED lines=8> */
[----:B------:R0:W2:Y:S04]  /*d440*/  SHFL.IDX PT, R5, R24, RZ, 0x1c1f ;  /* 0x001c1fff18057589 */ /* 0x0000a800000e0000 */
[----:B-1----:R0:W1:Y:S04]  /*d450*/  SHFL.IDX PT, R14, R28, RZ, 0x1c1f ;  /* 0x001c1fff1c0e7589 */ /* 0x00206800000e0000 */
[----:B------:R0:W3:Y:S04]  /*d460*/  SHFL.IDX PT, R3, R26, RZ, 0x1c1f ;  /* 0x001c1fff1a037589 */ /* 0x0000e800000e0000 */
[----:B------:R0:W4:Y:S02]  /*d470*/  SHFL.IDX PT, R7, R27, RZ, 0x1c1f ;  /* 0x001c1fff1b077589 */ /* 0x00012400000e0000 */
.L_x_6404:
[----:B------:R-:W5:Y:S01]  /*d480*/  S2R R6, SR_TID.X ;  /* 0x0000000000067919 */ /* 0x000f620000002100 */
[----:B------:R-:W-:Y:S01]  /*d490*/  ULDC UR4, c[0x0][0x448] ;  /* 0x0001120000047ab9 */ /* 0x000fe20000000800 */
[C---:B------:R-:W-:Y:S01]  /*d4a0*/  IMAD.SHL.U32 R4, R229.reuse, 0x80, RZ ;  /* 0x00000080e5047824 */ /* 0x040fe200078e00ff */
[----:B------:R-:W-:Y:S01]  /*d4b0*/  BSSY B1, `(.L_x_6202) ;  /* 0x0000026000017945 */ /* 0x000fe20003800000 */
[----:B------:R-:W-:Y:S01]  /*d4c0*/  IMAD R9, R134, UR4, RZ ;  /* 0x0000000486097c24 */ /* 0x000fe2000f8e02ff */
[----:B------:R-:W-:Y:S02]  /*d4d0*/  LOP3.LUT P0, RZ, R229, 0x4, RZ, 0xc0, !PT ;  /* 0x00000004e5ff7812 */ /* 0x000fe4000780c0ff */
[----:B0-----:R-:W-:Y:S02]  /*d4e0*/  CS2R R26, SRZ ;  /* 0x00000000001a7805 */ /* 0x001fe4000001ff00 */
[----:B------:R-:W-:Y:S01]  /*d4f0*/  LOP3.LUT R11, R4, 0x380, RZ, 0xc0, !PT ;  /* 0x00000380040b7812 */ /* 0x000fe200078ec0ff */
[----:B------:R-:W-:Y:S01]  /*d500*/  IMAD R28, R20, -0x80, R9 ;  /* 0xffffff80141c7824 */ /* 0x000fe200078e0209 */
[----:B------:R-:W-:-:S02]  /*d510*/  ISETP.GE.AND P1, PT, R0, R9, PT ;  /* 0x000000090000720c */ /* 0x000fc40003f26270 */
[----:B------:R-:W-:Y:S02]  /*d520*/  CS2R R12, SRZ ;  /* 0x00000000000c7805 */ /* 0x000fe4000001ff00 */
[----:B------:R-:W-:Y:S02]  /*d530*/  LOP3.LUT R4, R11, 0x30, R18, 0xf8, !PT ;  /* 0x000000300b047812 */ /* 0x000fe400078ef812 */
[----:B------:R-:W-:Y:S02]  /*d540*/  CS2R R24, SRZ ;  /* 0x0000000000187805 */ /* 0x000fe4000001ff00 */
[----:B------:R-:W-:Y:S02]  /*d550*/  SHF.R.U32.HI R11, RZ, 0x3, R11 ;  /* 0x00000003ff0b7819 */ /* 0x000fe4000001160b */
[----:B------:R-:W-:Y:S02]  /*d560*/  CS2R R20, SRZ ;  /* 0x0000000000147805 */ /* 0x000fe4000001ff00 */
[----:B------:R-:W-:Y:S01]  /*d570*/  LOP3.LUT R11, R4, R11, RZ, 0x3c, !PT ;  /* 0x0000000b040b7212 */ /* 0x000fe200078e3cff */
[----:B-----5:R-:W-:-:S05]  /*d580*/  VIADD R8, R6, 0xffffff80 ;  /* 0xffffff8006087836 */ /* 0x020fca0000000000 */
[----:B------:R-:W-:-:S04]  /*d590*/  SHF.R.S32.HI R6, RZ, 0x1f, R8 ;  /* 0x0000001fff067819 */ /* 0x000fc80000011408 */
[----:B------:R-:W-:-:S05]  /*d5a0*/  LEA.HI R6, R6, R8, RZ, 0x5 ;  /* 0x0000000806067211 */ /* 0x000fca00078f28ff */
[----:B------:R-:W-:-:S05]  /*d5b0*/  IMAD.SHL.U32 R6, R6, 0x20, RZ ;  /* 0x0000002006067824 */ /* 0x000fca00078e00ff */
[----:B------:R-:W-:-:S04]  /*d5c0*/  LOP3.LUT R6, R6, 0xfffffc00, RZ, 0xc0, !PT ;  /* 0xfffffc0006067812 */ /* 0x000fc800078ec0ff */
[----:B------:R-:W-:Y:S01]  /*d5d0*/  IADD3 R0, R16, R11, R6 ;  /* 0x0000000b10007210 */ /* 0x000fe20007ffe006 */
[----:B------:R-:W-:Y:S06]  /*d5e0*/  @P1 BRA `(.L_x_6203) ;  /* 0x0000000000481947 */ /* 0x000fec0003800000 */
[----:B------:R-:W4:Y:S01]  /*d5f0*/  LDL R6, [R1+0xa4] ;  /* 0x0000a40001067983 */ /* 0x000f220000100800 */
[----:B------:R-:W-:Y:S02]  /*d600*/  ULDC UR4, c[0x0][0x3f4] ;  /* 0x0000fd0000047ab9 */ /* 0x000fe40000000800 */
[----:B------:R-:W-:Y:S02]  /*d610*/  ISETP.GE.AND P2, PT, R22, UR4, PT ;  /* 0x0000000416007c0c */ /* 0x000fe4000bf46270 */
[----:B------:R-:W-:Y:S02]  /*d620*/  ISETP.GE.AND P1, PT, R230, UR4, PT ;  /* 0x00000004e6007c0c */ /* 0x000fe4000bf26270 */
[----:B------:R-:W-:-:S09]  /*d630*/  CS2R R26, SRZ ;  /* 0x00000000001a7805 */ /* 0x000fd2000001ff00 */
[-C--:B--2---:R-:W-:Y:S02]  /*d640*/  @!P2 IADD3 R8, P3, R22, R5.reuse, RZ ;  /* 0x000000051608a210 */ /* 0x084fe40007f7e0ff */
[----:B------:R-:W-:-:S03]  /*d650*/  @!P1 IADD3 R10, P4, R230, R5, RZ ;  /* 0x00000005e60a9210 */ /* 0x000fc60007f9e0ff */
[--C-:B---3--:R-:W-:Y:S01]  /*d660*/  @!P2 IMAD.X R9, R3, 0x1, R23.reuse, P3 ;  /* 0x000000010309a824 */ /* 0x108fe200018e0617 */
[-C--:B-1----:R-:W-:Y:S02]  /*d670*/  @!P2 IADD3 R4, P3, R22, R14.reuse, RZ ;  /* 0x0000000e1604a210 */ /* 0x082fe40007f7e0ff */
[----:B------:R-:W-:Y:S02]  /*d680*/  @!P1 IADD3 R14, P5, R230, R14, RZ ;  /* 0x0000000ee60e9210 */ /* 0x000fe40007fbe0ff */
[----:B------:R-:W-:Y:S01]  /*d690*/  CS2R R24, SRZ ;  /* 0x0000000000187805 */ /* 0x000fe2000001ff00 */
[----:B------:R0:W5:Y:S01]  /*d6a0*/  @!P2 LD.E.64 R12, desc[UR60][R8.64] ;  /* 0x0000003c080ca980 */ /* 0x000162000c101b00 */
[----:B----4-:R-:W-:-:S05]  /*d6b0*/  @!P2 IMAD.X R5, R7, 0x1, R23, P3 ;  /* 0x000000010705a824 */ /* 0x010fca00018e0617 */
[----:B------:R0:W5:Y:S01]  /*d6c0*/  @!P2 LD.E.64 R20, desc[UR60][R4.64] ;  /* 0x0000003c0414a980 */ /* 0x000162000c101b00 */
[----:B------:R-:W-:Y:S01]  /*d6d0*/  @!P1 IMAD.X R11, R3, 0x1, R6, P4 ;  /* 0x00000001030b9824 */ /* 0x000fe200020e0606 */
[----:B------:R-:W-:-:S04]  /*d6e0*/  @!P1 IADD3.X R15, R7, R6, RZ, P5, !PT ;  /* 0x00000006070f9210 */ /* 0x000fc80002ffe4ff */
[----:B------:R0:W5:Y:S04]  /*d6f0*/  @!P1 LD.E.64 R26, desc[UR60][R10.64] ;  /* 0x0000003c0a1a9980 */ /* 0x000168000c101b00 */
[----:B------:R0:W5:Y:S02]  /*d700*/  @!P1 LD.E.64 R24, desc[UR60][R14.64] ;  /* 0x0000003c0e189980 */ /* 0x000164000c101b00 */
.L_x_6203:
[----:B------:R-:W-:Y:S05]  /*d710*/  BSYNC B1 ;  /* 0x0000000000017941 */ /* 0x000fea0003800000 */
.L_x_6202:
[----:B---3--:R-:W3:Y:S01]  /*d720*/  LDL R3, [R1+0xa0] ;  /* 0x0000a00001037983 */ /* 0x008ee20000100800 */
[----:B----4-:R-:W-:Y:S01]  /*d730*/  VIADD R7, R0, 0x1c400 ;  /* 0x0001c40000077836 */ /* 0x010fe20000000000 */
[----:B0----5:R-:W-:Y:S01]  /*d740*/  SHF.R.U32.HI R4, RZ, 0x8, R12 ;  /* 0x00000008ff047819 */ /* 0x021fe2000001160c */
[----:B------:R-:W-:Y:S01]  /*d750*/  BSSY B1, `(.L_x_6204) ;  /* 0x0000042000017945 */ /* 0x000fe20003800000 */
[----:B------:R-:W-:Y:S02]  /*d760*/  SHF.R.U32.HI R9, RZ, 0x8, R13 ;  /* 0x00000008ff097819 */ /* 0x000fe4000001160d */
[----:B--2---:R-:W-:Y:S02]  /*d770*/  LOP3.LUT R5, R12, 0xff, RZ, 0xc0, !PT ;  /* 0x000000ff0c057812 */ /* 0x004fe400078ec0ff */
[----:B------:R-:W-:Y:S02]  /*d780*/  LOP3.LUT R4, R4, 0xff, RZ, 0xc0, !PT ;  /* 0x000000ff04047812 */ /* 0x000fe400078ec0ff */
[----:B------:R-:W-:-:S02]  /*d790*/  LOP3.LUT R6, R13, 0xff, RZ, 0xc0, !PT ;  /* 0x000000ff0d067812 */ /* 0x000fc400078ec0ff */
[----:B------:R-:W-:Y:S02]  /*d7a0*/  LOP3.LUT R9, R9, 0xff, RZ, 0xc0, !PT ;  /* 0x000000ff09097812 */ /* 0x000fe400078ec0ff */
[----:B------:R-:W-:Y:S02]  /*d7b0*/  SHF.R.U32.HI R15, RZ, 0x8, R27 ;  /* 0x00000008ff0f7819 */ /* 0x000fe4000001161b */
[----:B------:R-:W-:Y:S02]  /*d7c0*/  PRMT R6, R9, 0x7604, R6 ;  /* 0x0000760409067816 */ /* 0x000fe40000000006 */
[----:B------:R-:W-:Y:S02]  /*d7d0*/  LOP3.LUT R8, R26, 0xff, RZ, 0xc0, !PT ;  /* 0x000000ff1a087812 */ /* 0x000fe400078ec0ff */
[----:B------:R-:W-:Y:S02]  /*d7e0*/  LOP3.LUT R10, R27, 0xff, RZ, 0xc0, !PT ;  /* 0x000000ff1b0a7812 */ /* 0x000fe400078ec0ff */
[----:B------:R-:W-:-:S02]  /*d7f0*/  LOP3.LUT R15, R15, 0xff, RZ, 0xc0, !PT ;  /* 0x000000ff0f0f7812 */ /* 0x000fc400078ec0ff */
[----:B-1----:R-:W-:Y:S02]  /*d800*/  LOP3.LUT R14, R20, 0xff, RZ, 0xc0, !PT ;  /* 0x000000ff140e7812 */ /* 0x002fe400078ec0ff */
[----:B------:R-:W-:Y:S02]  /*d810*/  PRMT R10, R15, 0x7604, R10 ;  /* 0x000076040f0a7816 */ /* 0x000fe4000000000a */
[--C-:B------:R-:W-:Y:S02]  /*d820*/  SHF.R.U32.HI R15, RZ, 0x8, R25.reuse ;  /* 0x00000008ff0f7819 */ /* 0x100fe40000011619 */
[----:B------:R-:W-:Y:S02]  /*d830*/  SHF.R.U32.HI R37, RZ, 0x10, R25 ;  /* 0x00000010ff257819 */ /* 0x000fe40000011619 */
[----:B------:R-:W-:-:S03]  /*d840*/  LOP3.LUT R15, R15, 0xff, RZ, 0xc0, !PT ;  /* 0x000000ff0f0f7812 */ /* 0x000fc600078ec0ff */
[----:B------:R-:W-:Y:S01]  /*d850*/  IMAD.U32 R37, R37, 0x10000, RZ ;  /* 0x0001000025257824 */ /* 0x000fe200078e00ff */
[----:B---3--:R-:W-:Y:S01]  /*d860*/  R2UR UR5, R3 ;  /* 0x00000000030572ca */ /* 0x008fe200000e0000 */
[----:B------:R-:W-:Y:S02]  /*d870*/  VIADD R3, R0, 0x1c440 ;  /* 0x0001c44000037836 */ /* 0x000fe40000000000 */
[----:B------:R-:W-:Y:S01]  /*d880*/  @P0 VIADD R3, R7, 0xffffffc0 ;  /* 0xffffffc007030836 */ /* 0x000fe20000000000 */
[----:B------:R-:W-:Y:S02]  /*d890*/  PRMT R7, R4, 0x7604, R5 ;  /* 0x0000760404077816 */ /* 0x000fe40000000005 */
[----:B------:R-:W-:Y:S02]  /*d8a0*/  SHF.R.U32.HI R4, RZ, 0x8, R26 ;  /* 0x00000008ff047819 */ /* 0x000fe4000001161a */
[----:B------:R-:W-:Y:S02]  /*d8b0*/  SHF.R.U32.HI R5, RZ, 0x8, R20 ;  /* 0x00000008ff057819 */ /* 0x000fe40000011614 */
[----:B------:R-:W-:-:S02]  /*d8c0*/  LOP3.LUT R9, R4, 0xff, RZ, 0xc0, !PT ;  /* 0x000000ff04097812 */ /* 0x000fc400078ec0ff */
[----:B------:R-:W-:Y:S01]  /*d8d0*/  LOP3.LUT R5, R5, 0xff, RZ, 0xc0, !PT ;  /* 0x000000ff05057812 */ /* 0x000fe200078ec0ff */
[----:B------:R-:W-:Y:S01]  /*d8e0*/  ULEA.HI UR4, UR5, UR5, URZ, 0x1 ;  /* 0x0000000505047291 */ /* 0x000fe2000f8f083f */
[----:B------:R-:W-:Y:S02]  /*d8f0*/  PRMT R11, R9, 0x7604, R8 ;  /* 0x00007604090b7816 */ /* 0x000fe40000000008 */
[----:B------:R-:W-:Y:S01]  /*d900*/  SHF.R.U32.HI R8, RZ, 0x8, R21 ;  /* 0x00000008ff087819 */ /* 0x000fe20000011615 */
[----:B------:R-:W-:Y:S01]  /*d910*/  ULOP3.LUT UR4, UR4, 0xfffffffe, URZ, 0xc0, !UPT ;  /* 0xfffffffe04047892 */ /* 0x000fe2000f8ec03f */
[----:B------:R-:W-:Y:S02]  /*d920*/  SHF.R.U32.HI R4, RZ, 0x8, R24 ;  /* 0x00000008ff047819 */ /* 0x000fe40000011618 */
[----:B------:R-:W-:Y:S01]  /*d930*/  PRMT R31, R5, 0x7604, R14 ;  /* 0x00007604051f7816 */ /* 0x000fe2000000000e */
[----:B------:R-:W-:Y:S01]  /*d940*/  UIADD3 UR4, UR5, -UR4, URZ ;  /* 0x8000000405047290 */ /* 0x000fe2000fffe03f */
[----:B------:R-:W-:-:S02]  /*d950*/  LOP3.LUT R5, R21, 0xff, RZ, 0xc0, !PT ;  /* 0x000000ff15057812 */ /* 0x000fc400078ec0ff */
[----:B------:R-:W-:Y:S02]  /*d960*/  LOP3.LUT R9, R24, 0xff, RZ, 0xc0, !PT ;  /* 0x000000ff18097812 */ /* 0x000fe400078ec0ff */
[----:B------:R-:W-:Y:S01]  /*d970*/  LOP3.LUT R8, R8, 0xff, RZ, 0xc0, !PT ;  /* 0x000000ff08087812 */ /* 0x000fe200078ec0ff */
[----:B------:R-:W-:Y:S01]  /*d980*/  IMAD.U32 R39, RZ, RZ, UR4 ;  /* 0x00000004ff277e24 */ /* 0x000fe2000f8e00ff */
[----:B------:R-:W-:Y:S02]  /*d990*/  LOP3.LUT R4, R4, 0xff, RZ, 0xc0, !PT ;  /* 0x000000ff04047812 */ /* 0x000fe400078ec0ff */
[----:B------:R-:W-:Y:S02]  /*d9a0*/  LOP3.LUT R14, R25, 0xff, RZ, 0xc0, !PT ;  /* 0x000000ff190e7812 */ /* 0x000fe400078ec0ff */
[----:B------:R-:W-:Y:S02]  /*d9b0*/  SHF.L.U32 R39, R39, 0x1f, RZ ;  /* 0x0000001f27277819 */ /* 0x000fe400000006ff */
[----:B------:R-:W-:-:S02]  /*d9c0*/  PRMT R8, R8, 0x7604, R5 ;  /* 0x0000760408087816 */ /* 0x000fc40000000005 */
[----:B------:R-:W0:Y:S01]  /*d9d0*/  SYNCS.PHASECHK.TRANS64.TRYWAIT P0, [R16+URZ+0x2e800], R39 ;  /* 0x02e80027100075a7 */ /* 0x000e22000800017f */
[----:B------:R-:W-:Y:S02]  /*d9e0*/  PRMT R35, R4, 0x7604, R9 ;  /* 0x0000760404237816 */ /* 0x000fe40000000009 */
[----:B------:R-:W-:Y:S02]  /*d9f0*/  SHF.R.U32.HI R5, RZ, 0x10, R13 ;  /* 0x00000010ff057819 */ /* 0x000fe4000001160d */
[----:B------:R-:W-:Y:S02]  /*da00*/  SHF.R.U32.HI R9, RZ, 0x10, R27 ;  /* 0x00000010ff097819 */ /* 0x000fe4000001161b */
[----:B------:R-:W-:Y:S01]  /*da10*/  PRMT R14, R15, 0x7604, R14 ;  /* 0x000076040f0e7816 */ /* 0x000fe2000000000e */
[----:B------:R-:W-:Y:S01]  /*da20*/  IMAD.U32 R5, R5, 0x10000, RZ ;  /* 0x0001000005057824 */ /* 0x000fe200078e00ff */
[----:B------:R-:W-:Y:S01]  /*da30*/  SHF.R.U32.HI R15, RZ, 0x10, R21 ;  /* 0x00000010ff0f7819 */ /* 0x000fe20000011615 */
[----:B------:R-:W-:Y:S01]  /*da40*/  IMAD.U32 R9, R9, 0x10000, RZ ;  /* 0x0001000009097824 */ /* 0x000fe200078e00ff */
[----:B------:R-:W-:-:S02]  /*da50*/  LOP3.LUT R7, R7, 0xff0000, R12, 0xf8, !PT ;  /* 0x00ff000007077812 */ /* 0x000fc400078ef80c */
[----:B------:R-:W-:Y:S02]  /*da60*/  SHF.L.U32 R15, R15, 0x10, RZ ;  /* 0x000000100f0f7819 */ /* 0x000fe400000006ff */
[----:B------:R-:W-:Y:S02]  /*da70*/  LOP3.LUT R5, R6, 0xff0000, R5, 0xf8, !PT ;  /* 0x00ff000006057812 */ /* 0x000fe400078ef805 */
        /* <DEDUP_REMOVED lines=9> */
[----:B------:R-:W-:-:S02]  /*db10*/  ISETP.GE.AND P1, PT, R228, R9, PT ;  /* 0x00000009e400720c */ /* 0x000fc40003f26270 */
[----:B------:R-:W-:Y:S02]  /*db20*/  LOP3.LUT R8, R15, 0xff000000, R26, 0xf8, !PT ;  /* 0xff0000000f087812 */ /* 0x000fe400078ef81a */
[----:B------:R-:W-:Y:S02]  /*db30*/  LOP3.LUT R10, R29, 0xff000000, R27, 0xf8, !PT ;  /* 0xff0000001d0a7812 */ /* 0x000fe400078ef81b */
[----:B------:R-:W-:Y:S02]  /*db40*/  LOP3.LUT R20, R33, 0xff000000, R21, 0xf8, !PT ;  /* 0xff00000021147812 */ /* 0x000fe400078ef815 */
[----:B------:R-:W-:Y:S01]  /*db50*/  LOP3.LUT R13, R35, 0xff0000, R24, 0xf8, !PT ;  /* 0x00ff0000230d7812 */ /* 0x000fe200078ef818 */
[----:B0-----:R-:W-:Y:S06]  /*db60*/  @!P0 BRA `(.L_x_6205) ;  /* 0x0000016400188947 */ /* 0x001fec0003800000 */
.L_x_6405:
[----:B------:R-:W-:Y:S05]  /*db70*/  BSYNC B1 ;  /* 0x0000000000017941 */ /* 0x000fea0003800000 */
.L_x_6204:
[----:B------:R-:W-:Y:S01]  /*db80*/  BSSY B1, `(.L_x_6206) ;  /* 0x00000bf000017945 */ /* 0x000fe20003800000 */
[----:B------:R-:W-:Y:S02]  /*db90*/  LOP3.LUT R13, R13, 0xff000000, R24, 0xf8, !PT ;  /* 0xff0000000d0d7812 */ /* 0x000fe400078ef818 */
[----:B------:R-:W-:Y:S01]  /*dba0*/  LOP3.LUT R15, R37, 0xff000000, R25, 0xf8, !PT ;  /* 0xff000000250f7812 */ /* 0x000fe200078ef819 */
[----:B------:R-:W-:Y:S06]  /*dbb0*/  @P1 BRA `(.L_x_6207) ;  /* 0x0000000800ec1947 */ /* 0x000fec0003800000 */
[----:B------:R-:W1:Y:S01]  /*dbc0*/  LDC R5, c[0x0][0x3f4] ;  /* 0x0000fd00ff057b82 */ /* 0x000e620000000800 */
[----:B------:R-:W-:Y:S01]  /*dbd0*/  BSSY B2, `(.L_x_6208) ;  /* 0x000005e000027945 */ /* 0x000fe20003800000 */
[-C--:B-1----:R-:W-:Y:S02]  /*dbe0*/  ISETP.GE.AND P0, PT, R22, R5.reuse, PT ;  /* 0x000000051600720c */ /* 0x082fe40003f06270 */
[----:B------:R-:W-:-:S11]  /*dbf0*/  ISETP.GE.AND P1, PT, R230, R5, PT ;  /* 0x00000005e600720c */ /* 0x000fd60003f26270 */
[----:B------:R-:W-:Y:S05]  /*dc00*/  @P0 BRA `(.L_x_6209) ;  /* 0x0000000400680947 */ /* 0x000fea0003800000 */
[----:B------:R-:W1:Y:S01]  /*dc10*/  LDS.128 R4, [R0+0x1c400] ;  /* 0x01c4000000047984 */ /* 0x000e620000000c00 */
[----:B------:R-:W-:Y:S02]  /*dc20*/  F2FP.F16.E4M3.UNPACK_B R31, R14 ;  /* 0x0000000eff1f723e */ /* 0x000fe400020006ff */
[----:B------:R-:W-:-:S03]  /*dc30*/  F2FP.F16.E4M3.UNPACK_B R28, R11 ;  /* 0x0000000bff1c723e */ /* 0x000fc600020006ff */
[--C-:B------:R-:W-:Y:S02]  /*dc40*/  HADD2.F32 R32, -RZ, R31.reuse.H1_H1 ;  /* 0x3000001fff207230 */ /* 0x100fe40000004100 */
[--C-:B------:R-:W-:Y:S02]  /*dc50*/  HADD2.F32 R29, -RZ, R28.reuse.H1_H1 ;  /* 0x3000001cff1d7230 */ /* 0x100fe40000004100 */
        /* <DEDUP_REMOVED lines=16> */
[----:B------:R-:W-:Y:S01]  /*dd60*/  FFMA.FTZ R36, R24, R32, R33 ;  /* 0x0000002018247223 */ /* 0x000fe20000010021 */
        /* <DEDUP_REMOVED lines=15> */
[C---:B------:R-:W-:Y:S01]  /*de60*/  FFMA.FTZ R37, R26.reuse, R28, -R31 ;  /* 0x0000001c1a257223 */ /* 0x040fe2000001081f */
[----:B------:R-:W-:Y:S01]  /*de70*/  HADD2.F32 R24, -RZ, R24.H0_H0 ;  /* 0x20000018ff187230 */ /* 0x000fe20000004100 */
[----:B------:R-:W-:Y:S01]  /*de80*/  F2FP.F16.E4M3.UNPACK_B R28, R20 ;  /* 0x00000014ff1c723e */ /* 0x000fe200020006ff */
[----:B------:R-:W-:Y:S02]  /*de90*/  HADD2.F32 R25, -RZ, R25.H0_H0 ;  /* 0x20000019ff197230 */ /* 0x000fe40000004100 */
[----:B------:R-:W-:Y:S01]  /*dea0*/  FFMA.FTZ R32, R26, R32, R5 ;  /* 0x000000201a207223 */ /* 0x000fe20000010005 */
[C---:B------:R-:W-:Y:S01]  /*deb0*/  FMUL.FTZ R38, R4.reuse, R29 ;  /* 0x0000001d04267220 */ /* 0x040fe20000410000 */
[----:B------:R-:W-:Y:S01]  /*dec0*/  F2FP.F16.E4M3.UNPACK_B R26, R12 ;  /* 0x0000000cff1a723e */ /* 0x000fe200020006ff */
[-C--:B------:R-:W-:Y:S01]  /*ded0*/  FMUL.FTZ R4, R4, R24.reuse ;  /* 0x0000001804047220 */ /* 0x080fe20000410000 */
[----:B------:R-:W-:Y:S02]  /*dee0*/  HADD2.F32 R31, -RZ, R28.H1_H1 ;  /* 0x3000001cff1f7230 */ /* 0x000fe40000004100 */
[----:B------:R-:W-:Y:S01]  /*def0*/  FFMA.FTZ R38, R25, R24, -R38 ;  /* 0x0000001819267223 */ /* 0x000fe20000010826 */
[----:B------:R-:W-:-:S02]  /*df00*/  HADD2.F32 R5, -RZ, R6.H1_H1 ;  /* 0x30000006ff057230 */ /* 0x000fc40000004100 */
[----:B------:R-:W-:Y:S01]  /*df10*/  FFMA.FTZ R29, R25, R29, R4 ;  /* 0x0000001d191d7223 */ /* 0x000fe20000010004 */
[----:B------:R-:W-:Y:S01]  /*df20*/  HADD2.F32 R24, -RZ, R26.H1_H1 ;  /* 0x3000001aff187230 */ /* 0x000fe20000004100 */
[----:B------:R-:W-:Y:S01]  /*df30*/  F2FP.SATFINITE.E4M3.F32.PACK_AB_MERGE_C R32, R32, R37, RZ ;  /* 0x000000252020723e */ /* 0x000fe200048070ff */
[----:B------:R-:W-:Y:S02]  /*df40*/  HADD2.F32 R6, -RZ, R6.H0_H0 ;  /* 0x20000006ff067230 */ /* 0x000fe40000004100 */
[C---:B------:R-:W-:Y:S01]  /*df50*/  FMUL.FTZ R25, R5.reuse, R31 ;  /* 0x0000001f05197220 */ /* 0x040fe20000410000 */
[----:B------:R-:W-:Y:S02]  /*df60*/  HADD2.F32 R26, -RZ, R26.H0_H0 ;  /* 0x2000001aff1a7230 */ /* 0x000fe40000004100 */
[-C--:B------:R-:W-:Y:S01]  /*df70*/  FMUL.FTZ R41, R5, R24.reuse ;  /* 0x0000001805297220 */ /* 0x080fe20000410000 */
[----:B------:R-:W-:Y:S02]  /*df80*/  HADD2.F32 R28, -RZ, R28.H0_H0 ;  /* 0x2000001cff1c7230 */ /* 0x000fe40000004100 */
[----:B0-----:R-:W-:Y:S01]  /*df90*/  FFMA.FTZ R39, R6, R24, -R25 ;  /* 0x0000001806277223 */ /* 0x001fe20000010819 */
        /* <DEDUP_REMOVED lines=33> */
.L_x_6209:
[----:B------:R-:W-:Y:S05]  /*e1b0*/  BSYNC B2 ;  /* 0x0000000000027941 */ /* 0x000fea0003800000 */
.L_x_6208:
[----:B------:R-:W-:Y:S05]  /*e1c0*/  @P1 BRA `(.L_x_6207) ;  /* 0x0000000400681947 */ /* 0x000fea0003800000 */
[----:B-1----:R-:W1:Y:S01]  /*e1d0*/  LDS.128 R4, [R3] ;  /* 0x0000000003047984 */ /* 0x002e620000000c00 */
        /* <DEDUP_REMOVED lines=14> */
[CC--:B------:R-:W-:Y:S01]  /*e2c0*/  FMUL.FTZ R5, R21.reuse, R32.reuse ;  /* 0x0000002015057220 */ /* 0x0c0fe20000410000 */
        /* <DEDUP_REMOVED lines=73> */
[----:B------:R2:W-:Y:S02]  /*e760*/  STS.128 [R3], R4 ;  /* 0x0000000403007388 */ /* 0x0005e40000000c00 */
.L_x_6207:
[----:B------:R-:W-:Y:S05]  /*e770*/  BSYNC B1 ;  /* 0x0000000000017941 */ /* 0x000fea0003800000 */
.L_x_6206:
[----:B-12---:R-:W-:-:S05]  /*e780*/  VIADD R4, R228, 0x40 ;  /* 0x00000040e4047836 */ /* 0x006fca0000000000 */
[----:B------:R-:W-:-:S13]  /*e790*/  ISETP.GE.AND P0, PT, R4, R9, PT ;  /* 0x000000090400720c */ /* 0x000fda0003f06270 */
[----:B------:R-:W-:Y:S05]  /*e7a0*/  @P0 BRA `(.L_x_6210) ;  /* 0x0000002800a80947 */ /* 0x000fea0003800000 */
[----:B------:R-:W1:Y:S01]  /*e7b0*/  LDC R5, c[0x0][0x3f4] ;  /* 0x0000fd00ff057b82 */ /* 0x000e620000000800 */
[----:B------:R-:W-:Y:S01]  /*e7c0*/  BSSY B1, `(.L_x_6211) ;  /* 0x000005e000017945 */ /* 0x000fe20003800000 */
[-C--:B-1----:R-:W-:Y:S02]  /*e7d0*/  ISETP.GE.AND P0, PT, R22, R5.reuse, PT ;  /* 0x000000051600720c */ /* 0x082fe40003f06270 */
[----:B------:R-:W-:-:S11]  /*e7e0*/  ISETP.GE.AND P1, PT, R230, R5, PT ;  /* 0x00000005e600720c */ /* 0x000fd60003f26270 */
[----:B------:R-:W-:Y:S05]  /*e7f0*/  @P0 BRA `(.L_x_6212) ;  /* 0x0000000400680947 */ /* 0x000fea0003800000 */
[----:B------:R-:W1:Y:S01]  /*e800*/  LDS.128 R4, [R0+0x1e400] ;  /* 0x01e4000000047984 */ /* 0x000e620000000c00 */
[----:B------:R-:W-:Y:S02]  /*e810*/  F2FP.F16.E4M3.UNPACK_B R31, R14 ;  /* 0x0000000eff1f723e */ /* 0x000fe400020006ff */
[----:B------:R-:W-:Y:S02]  /*e820*/  F2FP.F16.E4M3.UNPACK_B R29, R11 ;  /* 0x0000000bff1d723e */ /* 0x000fe400020006ff */
[-C--:B------:R-:W-:Y:S01]  /*e830*/  F2FP.F16.E4M3.UNPACK_B R35, R20.reuse ;  /* 0x00000014ff23723e */ /* 0x080fe200020006ff */
[----:B------:R-:W-:Y:S01]  /*e840*/  HADD2.F32 R33, -RZ, R31.H1_H1 ;  /* 0x3000001fff217230 */ /* 0x000fe20000004100 */
[----:B------:R-:W-:Y:S01]  /*e850*/  F2FP.F16.E4M3.UNPACK_B R20, R20.H1 ;  /* 0x00000014ff14723e */ /* 0x000fe200030006ff */
[----:B------:R-:W-:Y:S02]  /*e860*/  HADD2.F32 R27, -RZ, R29.H1_H1 ;  /* 0x3000001dff1b7230 */ /* 0x000fe40000004100 */
[----:B------:R-:W-:Y:S01]  /*e870*/  HADD2.F32 R34, -RZ, R31.H0_H0 ;  /* 0x2000001fff227230 */ /* 0x000fe20000004100 */
[----:B------:R-:W-:Y:S01]  /*e880*/  F2FP.F16.E4M3.UNPACK_B R31, R14.H1 ;  /* 0x0000000eff1f723e */ /* 0x000fe200030006ff */
[----:B------:R-:W-:-:S02]  /*e890*/  HADD2.F32 R40, -RZ, R35.H1_H1 ;  /* 0x30000023ff287230 */ /* 0x000fc40000004100 */
[--C-:B0-----:R-:W-:Y:S02]  /*e8a0*/  HADD2.F32 R39, -RZ, R20.reuse.H1_H1 ;  /* 0x30000014ff277230 */ /* 0x101fe40000004100 */
[----:B------:R-:W-:Y:S02]  /*e8b0*/  HADD2.F32 R38, -RZ, R31.H0_H0 ;  /* 0x2000001fff267230 */ /* 0x000fe40000004100 */
[----:B------:R-:W-:Y:S01]  /*e8c0*/  HADD2.F32 R37, -RZ, R20.H0_H0 ;  /* 0x20000014ff257230 */ /* 0x000fe20000004100 */
[-C--:B-1----:R-:W-:Y:S02]  /*e8d0*/  F2FP.F16.E4M3.UNPACK_B R9, R4.reuse.H1 ;  /* 0x00000004ff09723e */ /* 0x082fe400030006ff */
[----:B------:R-:W-:Y:S02]  /*e8e0*/  F2FP.F16.E4M3.UNPACK_B R4, R4 ;  /* 0x00000004ff04723e */ /* 0x000fe400020006ff */
[-C--:B------:R-:W-:Y:S01]  /*e8f0*/  F2FP.F16.E4M3.UNPACK_B R24, R5.reuse ;  /* 0x00000005ff18723e */ /* 0x080fe200020006ff */
[--C-:B------:R-:W-:Y:S01]  /*e900*/  HADD2.F32 R21, -RZ, R9.reuse.H0_H0 ;  /* 0x20000009ff157230 */ /* 0x100fe20000004100 */
[----:B------:R-:W-:Y:S01]  /*e910*/  F2FP.F16.E4M3.UNPACK_B R25, R5.H1 ;  /* 0x00000005ff19723e */ /* 0x000fe200030006ff */
[----:B------:R-:W-:Y:S01]  /*e920*/  HADD2.F32 R9, -RZ, R9.H1_H1 ;  /* 0x30000009ff097230 */ /* 0x000fe20000004100 */
[-C--:B------:R-:W-:Y:S01]  /*e930*/  F2FP.F16.E4M3.UNPACK_B R26, R6.reuse ;  /* 0x00000006ff1a723e */ /* 0x080fe200020006ff */
[--C-:B------:R-:W-:Y:S01]  /*e940*/  HADD2.F32 R5, -RZ, R4.reuse.H1_H1 ;  /* 0x30000004ff057230 */ /* 0x100fe20000004100 */
[----:B------:R-:W-:Y:S01]  /*e950*/  F2FP.F16.E4M3.UNPACK_B R6, R6.H1 ;  /* 0x00000006ff06723e */ /* 0x000fe200030006ff */
[----:B------:R-:W-:-:S02]  /*e960*/  HADD2.F32 R4, -RZ, R4.H0_H0 ;  /* 0x20000004ff047230 */ /* 0x000fc40000004100 */
[-C--:B------:R-:W-:Y:S01]  /*e970*/  FMUL.FTZ R28, R33, R9.reuse ;  /* 0x00000009211c7220 */ /* 0x080fe20000410000 */
[C---:B------:R-:W-:Y:S01]  /*e980*/  FMUL.FTZ R32, R27.reuse, R9 ;  /* 0x000000091b207220 */ /* 0x040fe20000410000 */
[----:B------:R-:W-:Y:S02]  /*e990*/  F2FP.F16.E4M3.UNPACK_B R9, R7 ;  /* 0x00000007ff09723e */ /* 0x000fe400020006ff */
[-C--:B------:R-:W-:Y:S01]  /*e9a0*/  FFMA.FTZ R28, R27, R21.reuse, -R28 ;  /* 0x000000151b1c7223 */ /* 0x080fe2000001081c */
[----:B------:R-:W-:Y:S01]  /*e9b0*/  FFMA.FTZ R27, R33, R21, R32 ;  /* 0x00000015211b7223 */ /* 0x000fe20000010020 */
[----:B------:R-:W-:Y:S01]  /*e9c0*/  HADD2.F32 R32, -RZ, R29.H0_H0 ;  /* 0x2000001dff207230 */ /* 0x000fe20000004100 */
[----:B------:R-:W-:Y:S01]  /*e9d0*/  F2FP.F16.E4M3.UNPACK_B R29, R11.H1 ;  /* 0x0000000bff1d723e */ /* 0x000fe200030006ff */
[-C--:B------:R-:W-:Y:S01]  /*e9e0*/  FMUL.FTZ R11, R34, R5.reuse ;  /* 0x00000005220b7220 */ /* 0x080fe20000410000 */
[----:B------:R-:W-:Y:S01]  /*e9f0*/  HADD2.F32 R33, -RZ, R31.H1_H1 ;  /* 0x3000001fff217230 */ /* 0x000fe20000004100 */
[----:B------:R-:W-:Y:S01]  /*ea00*/  F2FP.F16.E4M3.UNPACK_B R31, R12 ;  /* 0x0000000cff1f723e */ /* 0x000fe200020006ff */
[----:B------:R-:W-:Y:S01]  /*ea10*/  FMUL.FTZ R21, R32, R5 ;  /* 0x0000000520157220 */ /* 0x000fe20000410000 */
[----:B------:R-:W-:-:S02]  /*ea20*/  HADD2.F32 R5, -RZ, R25.H1_H1 ;  /* 0x30000019ff057230 */ /* 0x000fc40000004100 */
[-C--:B------:R-:W-:Y:S01]  /*ea30*/  FFMA.FTZ R11, R32, R4.reuse, -R11 ;  /* 0x00000004200b7223 */ /* 0x080fe2000001080b */
[----:B------:R-:W-:Y:S02]  /*ea40*/  HADD2.F32 R25, -RZ, R25.H0_H0 ;  /* 0x20000019ff197230 */ /* 0x000fe40000004100 */
[----:B------:R-:W-:Y:S01]  /*ea50*/  FFMA.FTZ R14, R34, R4, R21 ;  /* 0x00000004220e7223 */ /* 0x000fe20000010015 */
[--C-:B------:R-:W-:Y:S02]  /*ea60*/  HADD2.F32 R21, -RZ, R29.reuse.H1_H1 ;  /* 0x3000001dff157230 */ /* 0x100fe40000004100 */
[----:B------:R-:W-:Y:S01]  /*ea70*/  FMUL.FTZ R32, R33, R5 ;  /* 0x0000000521207220 */ /* 0x000fe20000410000 */
[--C-:B------:R-:W-:Y:S01]  /*ea80*/  HADD2.F32 R4, -RZ, R24.reuse.H1_H1 ;  /* 0x30000018ff047230 */ /* 0x100fe20000004100 */
[----:B------:R-:W-:Y:S01]  /*ea90*/  F2FP.F16.E4M3.UNPACK_B R7, R7.H1 ;  /* 0x00000007ff07723e */ /* 0x000fe200030006ff */
[----:B------:R-:W-:Y:S02]  /*eaa0*/  HADD2.F32 R36, -RZ, R29.H0_H0 ;  /* 0x2000001dff247230 */ /* 0x000fe40000004100 */
[----:B------:R-:W-:Y:S01]  /*eab0*/  FMUL.FTZ R34, R21, R5 ;  /* 0x0000000515227220 */ /* 0x000fe20000410000 */
[----:B------:R-:W-:-:S02]  /*eac0*/  HADD2.F32 R24, -RZ, R24.H0_H0 ;  /* 0x20000018ff187230 */ /* 0x000fc40000004100 */
[-C--:B------:R-:W-:Y:S01]  /*ead0*/  FMUL.FTZ R5, R38, R4.reuse ;  /* 0x0000000426057220 */ /* 0x080fe20000410000 */
[-C--:B------:R-:W-:Y:S01]  /*eae0*/  FFMA.FTZ R32, R21, R25.reuse, -R32 ;  /* 0x0000001915207223 */ /* 0x080fe20000010820 */
[----:B------:R-:W-:Y:S01]  /*eaf0*/  FFMA.FTZ R29, R33, R25, R34 ;  /* 0x00000019211d7223 */ /* 0x000fe20000010022 */
[C---:B------:R-:W-:Y:S01]  /*eb00*/  FMUL.FTZ R25, R36.reuse, R4 ;  /* 0x0000000424197220 */ /* 0x040fe20000410000 */
[-C--:B------:R-:W-:Y:S01]  /*eb10*/  FFMA.FTZ R21, R36, R24.reuse, -R5 ;  /* 0x0000001824157223 */ /* 0x080fe20000010805 */
[--C-:B------:R-:W-:Y:S02]  /*eb20*/  HADD2.F32 R5, -RZ, R6.reuse.H1_H1 ;  /* 0x30000006ff057230 */ /* 0x100fe40000004100 */
[----:B------:R-:W-:Y:S01]  /*eb30*/  FFMA.FTZ R24, R38, R24, R25 ;  /* 0x0000001826187223 */ /* 0x000fe20000010019 */
[----:B------:R-:W-:Y:S01]  /*eb40*/  HADD2.F32 R34, -RZ, R31.H1_H1 ;  /* 0x3000001fff227230 */ /* 0x000fe20000004100 */
[----:B------:R-:W-:Y:S01]  /*eb50*/  F2FP.SATFINITE.E4M3.F32.PACK_AB_MERGE_C R29, R29, R32, RZ ;  /* 0x000000201d1d723e */ /* 0x000fe200048070ff */
[----:B------:R-:W-:-:S02]  /*eb60*/  HADD2.F32 R6, -RZ, R6.H0_H0 ;  /* 0x20000006ff067230 */ /* 0x000fc40000004100 */
[-C--:B------:R-:W-:Y:S01]  /*eb70*/  FMUL.FTZ R25, R40, R5.reuse ;  /* 0x0000000528197220 */ /* 0x080fe20000410000 */
[----:B------:R-:W-:Y:S02]  /*eb80*/  HADD2.F32 R38, -RZ, R35.H0_H0 ;  /* 0x20000023ff267230 */ /* 0x000fe40000004100 */
[C---:B------:R-:W-:Y:S01]  /*eb90*/  FMUL.FTZ R33, R34.reuse, R5 ;  /* 0x0000000522217220 */ /* 0x040fe20000410000 */
[--C-:B------:R-:W-:Y:S02]  /*eba0*/  HADD2.F32 R4, -RZ, R26.reuse.H1_H1 ;  /* 0x3000001aff047230 */ /* 0x100fe40000004100 */
[----:B------:R-:W-:Y:S02]  /*ebb0*/  HADD2.F32 R36, -RZ, R31.H0_H0 ;  /* 0x2000001fff247230 */ /* 0x000fe40000004100 */
[----:B------:R-:W-:Y:S01]  /*ebc0*/  FFMA.FTZ R31, R34, R6, -R25 ;  /* 0x00000006221f7223 */ /* 0x000fe20000010819 */
[----:B------:R-:W-:Y:S01]  /*ebd0*/  HADD2.F32 R26, -RZ, R26.H0_H0 ;  /* 0x2000001aff1a7230 */ /* 0x000fe20000004100 */
[----:B------:R-:W-:Y:S01]  /*ebe0*/  F2FP.F16.E4M3.UNPACK_B R34, R12.H1 ;  /* 0x0000000cff22723e */ /* 0x000fe200030006ff */
[----:B------:R-:W-:Y:S01]  /*ebf0*/  FMUL.FTZ R5, R38, R4 ;  /* 0x0000000426057220 */ /* 0x000fe20000410000 */
[----:B------:R-:W-:Y:S01]  /*ec00*/  FFMA.FTZ R12, R40, R6, R33 ;  /* 0x00000006280c7223 */ /* 0x000fe20000010021 */
[----:B------:R-:W-:Y:S01]  /*ec10*/  FMUL.FTZ R25, R36, R4 ;  /* 0x0000000424197220 */ /* 0x000fe20000410000 */
[----:B------:R-:W-:-:S02]  /*ec20*/  HADD2.F32 R4, -RZ, R9.H1_H1 ;  /* 0x30000009ff047230 */ /* 0x000fc40000004100 */
[-C--:B------:R-:W-:Y:S01]  /*ec30*/  FFMA.FTZ R6, R36, R26.reuse, -R5 ;  /* 0x0000001a24067223 */ /* 0x080fe20000010805 */
[--C-:B------:R-:W-:Y:S02]  /*ec40*/  HADD2.F32 R35, -RZ, R34.reuse.H1_H1 ;  /* 0x30000022ff237230 */ /* 0x100fe40000004100 */
[----:B------:R-:W-:Y:S01]  /*ec50*/  FFMA.FTZ R25, R38, R26, R25 ;  /* 0x0000001a26197223 */ /* 0x000fe20000010019 */
[--C-:B------:R-:W-:Y:S02]  /*ec60*/  HADD2.F32 R5, -RZ, R7.reuse.H1_H1 ;  /* 0x30000007ff057230 */ /* 0x100fe40000004100 */
[----:B------:R-:W-:Y:S01]  /*ec70*/  FMUL.FTZ R20, R37, R4 ;  /* 0x0000000425147220 */ /* 0x000fe20000410000 */
[----:B------:R-:W-:Y:S01]  /*ec80*/  HADD2.F32 R33, -RZ, R34.H0_H0 ;  /* 0x20000022ff217230 */ /* 0x000fe20000004100 */
[----:B------:R-:W-:Y:S01]  /*ec90*/  F2FP.SATFINITE.E4M3.F32.PACK_AB_MERGE_C R12, R12, R31, RZ ;  /* 0x0000001f0c0c723e */ /* 0x000fe200048070ff */
[----:B------:R-:W-:Y:S02]  /*eca0*/  HADD2.F32 R7, -RZ, R7.H0_H0 ;  /* 0x20000007ff077230 */ /* 0x000fe40000004100 */
[-C--:B------:R-:W-:Y:S01]  /*ecb0*/  FMUL.FTZ R26, R39, R5.reuse ;  /* 0x00000005271a7220 */ /* 0x080fe20000410000 */
[----:B------:R-:W-:Y:S01]  /*ecc0*/  FMUL.FTZ R34, R35, R5 ;  /* 0x0000000523227220 */ /* 0x000fe20000410000 */
[----:B------:R-:W-:-:S02]  /*ecd0*/  HADD2.F32 R9, -RZ, R9.H0_H0 ;  /* 0x20000009ff097230 */ /* 0x000fc40000004100 */
[----:B------:R-:W-:Y:S01]  /*ece0*/  FMUL.FTZ R4, R33, R4 ;  /* 0x0000000421047220 */ /* 0x000fe20000410000 */
[-C--:B------:R-:W-:Y:S01]  /*ecf0*/  FFMA.FTZ R26, R35, R7.reuse, -R26 ;  /* 0x00000007231a7223 */ /* 0x080fe2000001081a */
[----:B------:R-:W-:Y:S01]  /*ed00*/  FFMA.FTZ R5, R39, R7, R34 ;  /* 0x0000000727057223 */ /* 0x000fe20000010022 */
[----:B------:R-:W-:Y:S01]  /*ed10*/  F2FP.SATFINITE.E4M3.F32.PACK_AB_MERGE_C R6, R25, R6, R12 ;  /* 0x000000061906723e */ /* 0x000fe2000480700c */
[-C--:B------:R-:W-:Y:S01]  /*ed20*/  FFMA.FTZ R7, R33, R9.reuse, -R20 ;  /* 0x0000000921077223 */ /* 0x080fe20000010814 */
[----:B------:R-:W-:Y:S01]  /*ed30*/  FFMA.FTZ R20, R37, R9, R4 ;  /* 0x0000000925147223 */ /* 0x000fe20000010004 */
[----:B------:R-:W-:Y:S02]  /*ed40*/  F2FP.SATFINITE.E4M3.F32.PACK_AB_MERGE_C R4, R27, R28, RZ ;  /* 0x0000001c1b04723e */ /* 0x000fe400048070ff */
[----:B------:R-:W-:Y:S02]  /*ed50*/  F2FP.SATFINITE.E4M3.F32.PACK_AB_MERGE_C R26, R5, R26, RZ ;  /* 0x0000001a051a723e */ /* 0x000fe400048070ff */
[----:B------:R-:W-:-:S02]  /*ed60*/  F2FP.SATFINITE.E4M3.F32.PACK_AB_MERGE_C R4, R14, R11, R4 ;  /* 0x0000000b0e04723e */ /* 0x000fc40004807004 */
[----:B------:R-:W-:Y:S02]  /*ed70*/  F2FP.SATFINITE.E4M3.F32.PACK_AB_MERGE_C R5, R24, R21, R29 ;  /* 0x000000151805723e */ /* 0x000fe4000480701d */
[----:B------:R-:W-:-:S05]  /*ed80*/  F2FP.SATFINITE.E4M3.F32.PACK_AB_MERGE_C R7, R20, R7, R26 ;  /* 0x000000071407723e */ /* 0x000fca000480701a */
[----:B------:R1:W-:Y:S02]  /*ed90*/  STS.128 [R0+0x1e400], R4 ;  /* 0x01e4000400007388 */ /* 0x0003e40000000c00 */
.L_x_6212:
[----:B------:R-:W-:Y:S05]  /*eda0*/  BSYNC B1 ;  /* 0x0000000000017941 */ /* 0x000fea0003800000 */
.L_x_6211:
[----:B------:R-:W-:Y:S05]  /*edb0*/  @P1 BRA `(.L_x_6210) ;  /* 0x0000002400241947 */ /* 0x000fea0003800000 */
[----:B-1----:R-:W1:Y:S01]  /*edc0*/  LDS.128 R4, [R3+0x2000] ;  /* 0x0020000003047984 */ /* 0x002e620000000c00 */
        /* <DEDUP_REMOVED lines=9> */
[--C-:B------:R-:W-:Y:S02]  /*ee60*/  HADD2.F32 R36, -RZ, R33.reuse.H1_H1 ;  /* 0x30000021ff247230 */ /* 0x100fe40000004100 */
[----:B------:R-:W-:Y:S01]  /*ee70*/  HADD2.F32 R34, -RZ, R33.H0_H0 ;  /* 0x20000021ff227230 */ /* 0x000fe20000004100 */
        /* <DEDUP_REMOVED lines=28> */
[----:B------:R-:W-:Y:S02]  /*f040*/  HADD2.F32 R0, -RZ, R11.H1_H1 ;  /* 0x3000000bff007230 */ /* 0x000fe40000004100 */
[-C--:B------:R-:W-:Y:S01]  /*f050*/  FFMA.FTZ R13, R13, R5.reuse, -R4 ;  /* 0x000000050d0d7223 */ /* 0x080fe20000010804 */
[----:B------:R-:W-:Y:S01]  /*f060*/  HADD2.F32 R25, -RZ, R25.H0_H0 ;  /* 0x20000019ff197230 */ /* 0x000fe20000004100 */
[----:B------:R-:W-:Y:S01]  /*f070*/  F2FP.F16.E4M3.UNPACK_B R27, R10 ;  /* 0x0000000aff1b723e */ /* 0x000fe200020006ff */
[----:B------:R-:W-:Y:S02]  /*f080*/  HADD2.F32 R11, -RZ, R11.H0_H0 ;  /* 0x2000000bff0b7230 */ /* 0x000fe40000004100 */
        /* <DEDUP_REMOVED lines=8> */
[----:B------:R-:W-:Y:S01]  /*f110*/  F2FP.F16.E4M3.UNPACK_B R10, R10.H1 ;  /* 0x0000000aff0a723e */ /* 0x000fe200030006ff */
[--C-:B------:R-:W-:Y:S02]  /*f120*/  HADD2.F32 R0, -RZ, R12.reuse.H1_H1 ;  /* 0x3000000cff007230 */ /* 0x100fe40000004100 */
[-C--:B------:R-:W-:Y:S01]  /*f130*/  FMUL.FTZ R11, R36, R4.reuse ;  /* 0x00000004240b7220 */ /* 0x080fe20000410000 */
[----:B------:R-:W-:Y:S01]  /*f140*/  FMUL.FTZ R29, R32, R4 ;  /* 0x00000004201d7220 */ /* 0x000fe20000410000 */
[----:B------:R-:W-:Y:S01]  /*f150*/  HADD2.F32 R28, -RZ, R27.H0_H0 ;  /* 0x2000001bff1c7230 */ /* 0x000fe20000004100 */
[----:B------:R-:W-:Y:S01]  /*f160*/  F2FP.SATFINITE.E4M3.F32.PACK_AB_MERGE_C R13, R26, R13, RZ ;  /* 0x0000000d1a0d723e */ /* 0x000fe200048070ff */
[----:B------:R-:W-:Y:S01]  /*f170*/  FFMA.FTZ R27, R32, R14, -R11 ;  /* 0x0000000e201b7223 */ /* 0x000fe2000001080b */
[----:B------:R-:W-:-:S02]  /*f180*/  HADD2.F32 R12, -RZ, R12.H0_H0 ;  /* 0x2000000cff0c7230 */ /* 0x000fc40000004100 */
[----:B------:R-:W-:Y:S01]  /*f190*/  FMUL.FTZ R11, R34, R0 ;  /* 0x00000000220b7220 */ /* 0x000fe20000410000 */
[----:B------:R-:W-:Y:S01]  /*f1a0*/  FFMA.FTZ R14, R36, R14, R29 ;  /* 0x0000000e240e7223 */ /* 0x000fe2000001001d */
[----:B------:R-:W-:Y:S02]  /*f1b0*/  HADD2.F32 R31, -RZ, R15.H1_H1 ;  /* 0x3000000fff1f7230 */ /* 0x000fe40000004100 */
[C---:B------:R-:W-:Y:S01]  /*f1c0*/  FMUL.FTZ R25, R28.reuse, R0 ;  /* 0x000000001c197220 */ /* 0x040fe20000410000 */
[----:B------:R-:W-:Y:S02]  /*f1d0*/  HADD2.F32 R4, -RZ, R7.H1_H1 ;  /* 0x30000007ff047230 */ /* 0x000fe40000004100 */
[-C--:B------:R-:W-:Y:S01]  /*f1e0*/  FFMA.FTZ R11, R28, R12.reuse, -R11 ;  /* 0x0000000c1c0b7223 */ /* 0x080fe2000001080b */
[--C-:B------:R-:W-:Y:S02]  /*f1f0*/  HADD2.F32 R29, -RZ, R10.reuse.H1_H1 ;  /* 0x3000000aff1d7230 */ /* 0x100fe40000004100 */
[----:B------:R-:W-:Y:S01]  /*f200*/  FFMA.FTZ R12, R34, R12, R25 ;  /* 0x0000000c220c7223 */ /* 0x000fe20000010019 */
[----:B------:R-:W-:-:S02]  /*f210*/  HADD2.F32 R28, -RZ, R10.H0_H0 ;  /* 0x2000000aff1c7230 */ /* 0x000fc40000004100 */
[-C--:B------:R-:W-:Y:S01]  /*f220*/  FMUL.FTZ R10, R31, R4.reuse ;  /* 0x000000041f0a7220 */ /* 0x080fe20000410000 */
[----:B------:R-:W-:Y:S02]  /*f230*/  HADD2.F32 R32, -RZ, R15.H0_H0 ;  /* 0x2000000fff207230 */ /* 0x000fe40000004100 */
[C---:B------:R-:W-:Y:S01]  /*f240*/  FMUL.FTZ R4, R29.reuse, R4 ;  /* 0x000000041d047220 */ /* 0x040fe20000410000 */
[--C-:B------:R-:W-:Y:S01]  /*f250*/  HADD2.F32 R0, -RZ, R20.reuse.H1_H1 ;  /* 0x30000014ff007230 */ /* 0x100fe20000004100 */
[----:B------:R-:W-:Y:S01]  /*f260*/  F2FP.SATFINITE.E4M3.F32.PACK_AB_MERGE_C R14, R14, R27, RZ ;  /* 0x0000001b0e0e723e */ /* 0x000fe200048070ff */
[----:B------:R-:W-:Y:S01]  /*f270*/  HADD2.F32 R7, -RZ, R7.H0_H0 ;  /* 0x20000007ff077230 */ /* 0x000fe20000004100 */
[----:B------:R-:W-:Y:S01]  /*f280*/  F2FP.SATFINITE.E4M3.F32.PACK_AB_MERGE_C R5, R6, R5, R13 ;  /* 0x000000050605723e */ /* 0x000fe2000480700d */
        /* <DEDUP_REMOVED lines=11> */
[----:B------:R-:W-:-:S05]  /*f340*/  F2FP.SATFINITE.E4M3.F32.PACK_AB_MERGE_C R7, R20, R7, R10 ;  /* 0x000000071407723e */ /* 0x000fca000480700a */
[----:B------:R2:W-:Y:S01]  /*f350*/  STS.128 [R3+0x2000], R4 ;  /* 0x0020000403007388 */ /* 0x0005e20000000c00 */
[----:B------:R-:W-:Y:S05]  /*f360*/  BRA `(.L_x_6210) ;  /* 0x0000001c00b87947 */ /* 0x000fea0003800000 */
.L_x_6200:
[----:B------:R-:W-:-:S03]  /*f370*/  UMOV UR4, 0xffffffff ;  /* 0xffffffff00047882 */ /* 0x000fc60000000000 */
[----:B------:R-:W-:Y:S05]  /*f380*/  BRA.DIV UR4, `(.L_x_6213) ;  /* 0x0000014e04247947 */ /* 0x000fea000b800000 */
[----:B------:R0:W2:Y:S04]  /*f390*/  SHFL.IDX PT, R21, R24, RZ, 0x1c1f ;  /* 0x001c1fff18157589 */ /* 0x0000a800000e0000 */
[----:B-1----:R0:W1:Y:S04]  /*f3a0*/  SHFL.IDX PT, R14, R28, RZ, 0x1c1f ;  /* 0x001c1fff1c0e7589 */ /* 0x00206800000e0000 */
[----:B------:R0:W3:Y:S04]  /*f3b0*/  SHFL.IDX PT, R3, R26, RZ, 0x1c1f ;  /* 0x001c1fff1a037589 */ /* 0x0000e800000e0000 */
[----:B------:R0:W4:Y:S02]  /*f3c0*/  SHFL.IDX PT, R25, R27, RZ, 0x1c1f ;  /* 0x001c1fff1b197589 */ /* 0x00012400000e0000 */
.L_x_6411:
[----:B------:R-:W-:Y:S01]  /*f3d0*/  ULDC UR4, c[0x0][0x448] ;  /* 0x0001120000047ab9 */ /* 0x000fe20000000800 */
[----:B------:R-:W-:Y:S01]  /*f3e0*/  BSSY B1, `(.L_x_6214) ;  /* 0x0000012000017945 */ /* 0x000fe20003800000 */
[----:B0-----:R-:W-:Y:S01]  /*f3f0*/  IMAD R27, R134, UR4, RZ ;  /* 0x00000004861b7c24 */ /* 0x001fe2000f8e02ff */
[----:B------:R-:W-:Y:S02]  /*f400*/  CS2R R4, SRZ ;  /* 0x0000000000047805 */ /* 0x000fe4000001ff00 */
[----:B------:R-:W-:Y:S02]  /*f410*/  CS2R R6, SRZ ;  /* 0x0000000000067805 */ /* 0x000fe4000001ff00 */
[----:B------:R-:W-:Y:S02]  /*f420*/  CS2R R8, SRZ ;  /* 0x0000000000087805 */ /* 0x000fe4000001ff00 */
[----:B------:R-:W-:Y:S02]  /*f430*/  CS2R R10, SRZ ;  /* 0x00000000000a7805 */ /* 0x000fe4000001ff00 */
[----:B------:R-:W-:-:S13]  /*f440*/  ISETP.GE.AND P0, PT, R0, R27, PT ;  /* 0x0000001b0000720c */ /* 0x000fda0003f06270 */
[----:B------:R-:W-:Y:S05]  /*f450*/  @P0 BRA `(.L_x_6215) ;  /* 0x0000000000280947 */ /* 0x000fea0003800000 */
[----:B------:R-:W-:Y:S01]  /*f460*/  ULDC UR4, c[0x0][0x3f4] ;  /* 0x0000fd0000047ab9 */ /* 0x000fe20000000800 */
[C---:B--2---:R-:W-:Y:S02]  /*f470*/  IADD3 R12, P0, R18.reuse, R21, RZ ;  /* 0x00000015120c7210 */ /* 0x044fe40007f1e0ff */
[----:B------:R-:W-:Y:S02]  /*f480*/  CS2R R4, SRZ ;  /* 0x0000000000047805 */ /* 0x000fe4000001ff00 */
[C---:B------:R-:W-:Y:S02]  /*f490*/  ISETP.GE.AND P2, PT, R18.reuse, UR4, PT ;  /* 0x0000000412007c0c */ /* 0x040fe4000bf46270 */
[----:B-1----:R-:W-:Y:S01]  /*f4a0*/  IADD3 R14, P1, R18, R14, RZ ;  /* 0x0000000e120e7210 */ /* 0x002fe20007f3e0ff */
[----:B---3--:R-:W-:-:S04]  /*f4b0*/  IMAD.X R13, R3, 0x1, R19, P0 ;  /* 0x00000001030d7824 */ /* 0x008fc800000e0613 */
[----:B----4-:R-:W-:-:S06]  /*f4c0*/  IMAD.X R15, R25, 0x1, R19, P1 ;  /* 0x00000001190f7824 */ /* 0x010fcc00008e0613 */
[----:B------:R-:W-:Y:S05]  /*f4d0*/  @P2 BRA `(.L_x_6215) ;  /* 0x0000000000082947 */ /* 0x000fea0003800000 */
[----:B------:R0:W5:Y:S04]  /*f4e0*/  LD.E.128 R4, desc[UR60][R12.64] ;  /* 0x0000003c0c047980 */ /* 0x000168000c101d00 */
[----:B------:R0:W5:Y:S02]  /*f4f0*/  LD.E.128 R8, desc[UR60][R14.64] ;  /* 0x0000003c0e087980 */ /* 0x000164000c101d00 */
.L_x_6215:
[----:B------:R-:W-:Y:S05]  /*f500*/  BSYNC B1 ;  /* 0x0000000000017941 */ /* 0x000fea0003800000 */
.L_x_6214:
[----:B------:R-:W2:Y:S04]  /*f510*/  LDL R0, [R1+0xa0] ;  /* 0x0000a00001007983 */ /* 0x000ea80000100800 */
[----:B0-----:R-:W2:Y:S01]  /*f520*/  LDL.LU R12, [R1+0x54] ;  /* 0x00005400010c7983 */ /* 0x001ea20000300800 */
[----:B---3-5:R-:W-:Y:S01]  /*f530*/  LOP3.LUT R3, R4, 0xff, RZ, 0xc0, !PT ;  /* 0x000000ff04037812 */ /* 0x028fe200078ec0ff */
[----:B------:R-:W-:Y:S01]  /*f540*/  VIADD R32, R228, 0x40 ;  /* 0x00000040e4207836 */ /* 0x000fe20000000000 */
[----:B------:R-:W-:Y:S01]  /*f550*/  SHF.R.U32.HI R15, RZ, 0x8, R5 ;  /* 0x00000008ff0f7819 */ /* 0x000fe20000011605 */
[----:B------:R-:W-:Y:S01]  /*f560*/  BSSY B1, `(.L_x_6216) ;  /* 0x0000045000017945 */ /* 0x000fe20003800000 */
[----:B------:R-:W-:Y:S02]  /*f570*/  LOP3.LUT R24, R8, 0xff, RZ, 0xc0, !PT ;  /* 0x000000ff08187812 */ /* 0x000fe400078ec0ff */
[----:B----4-:R-:W-:-:S02]  /*f580*/  SHF.R.U32.HI R25, RZ, 0x8, R7 ;  /* 0x00000008ff197819 */ /* 0x010fc40000011607 */
[----:B------:R-:W-:Y:S02]  /*f590*/  LOP3.LUT R15, R15, 0xff, RZ, 0xc0, !PT ;  /* 0x000000ff0f0f7812 */ /* 0x000fe400078ec0ff */
[----:B-1----:R-:W-:Y:S02]  /*f5a0*/  LOP3.LUT R14, R6, 0xff, RZ, 0xc0, !PT ;  /* 0x000000ff060e7812 */ /* 0x002fe400078ec0ff */
[----:B------:R-:W-:Y:S02]  /*f5b0*/  LOP3.LUT R20, R7, 0xff, RZ, 0xc0, !PT ;  /* 0x000000ff07147812 */ /* 0x000fe400078ec0ff */
[----:B------:R-:W-:Y:S02]  /*f5c0*/  LOP3.LUT R25, R25, 0xff, RZ, 0xc0, !PT ;  /* 0x000000ff19197812 */ /* 0x000fe400078ec0ff */
[----:B------:R-:W-:Y:S02]  /*f5d0*/  SHF.R.U32.HI R28, RZ, 0x8, R11 ;  /* 0x00000008ff1c7819 */ /* 0x000fe4000001160b */
[----:B------:R-:W-:-:S02]  /*f5e0*/  PRMT R20, R25, 0x7604, R20 ;  /* 0x0000760419147816 */ /* 0x000fc40000000014 */
[----:B------:R-:W-:Y:S02]  /*f5f0*/  SHF.R.U32.HI R33, RZ, 0x10, R11 ;  /* 0x00000010ff217819 */ /* 0x000fe4000001160b */
[----:B------:R-:W-:-:S03]  /*f600*/  SHF.R.U32.HI R29, RZ, 0x10, R9 ;  /* 0x00000010ff1d7819 */ /* 0x000fc60000011609 */
[----:B------:R-:W-:Y:S02]  /*f610*/  IMAD.U32 R33, R33, 0x10000, RZ ;  /* 0x0001000021217824 */ /* 0x000fe400078e00ff */
[----:B------:R-:W-:Y:S01]  /*f620*/  IMAD.U32 R29, R29, 0x10000, RZ ;  /* 0x000100001d1d7824 */ /* 0x000fe200078e00ff */
[----:B--2---:R-:W-:Y:S02]  /*f630*/  R2UR UR5, R0 ;  /* 0x00000000000572ca */ /* 0x004fe400000e0000 */
[----:B------:R-:W-:Y:S01]  /*f640*/  SHF.R.U32.HI R0, RZ, 0x8, R4 ;  /* 0x00000008ff007819 */ /* 0x000fe20000011604 */
[----:B------:R-:W-:Y:S01]  /*f650*/  IMAD R26, R12, -0x80, R27 ;  /* 0xffffff800c1a7824 */ /* 0x000fe200078e021b */
[----:B------:R-:W-:Y:S02]  /*f660*/  LOP3.LUT R12, R5, 0xff, RZ, 0xc0, !PT ;  /* 0x000000ff050c7812 */ /* 0x000fe400078ec0ff */
[----:B------:R-:W-:Y:S02]  /*f670*/  LOP3.LUT R0, R0, 0xff, RZ, 0xc0, !PT ;  /* 0x000000ff00007812 */ /* 0x000fe400078ec0ff */
[----:B------:R-:W-:-:S02]  /*f680*/  PRMT R12, R15, 0x7604, R12 ;  /* 0x000076040f0c7816 */ /* 0x000fc4000000000c */
[----:B------:R-:W-:-:S03]  /*f690*/  PRMT R13, R0, 0x7604, R3 ;  /* 0x00007604000d7816 */ /* 0x000fc60000000003 */
[----:B------:R-:W-:Y:S01]  /*f6a0*/  ULEA.HI UR4, UR5, UR5, URZ, 0x1 ;  /* 0x0000000505047291 */ /* 0x000fe2000f8f083f */
[----:B------:R-:W-:Y:S02]  /*f6b0*/  SHF.R.U32.HI R3, RZ, 0x8, R8 ;  /* 0x00000008ff037819 */ /* 0x000fe40000011608 */
[----:B------:R-:W-:Y:S01]  /*f6c0*/  SHF.R.U32.HI R0, RZ, 0x8, R6 ;  /* 0x00000008ff007819 */ /* 0x000fe20000011606 */
[----:B------:R-:W-:Y:S01]  /*f6d0*/  ULOP3.LUT UR4, UR4, 0xfffffffe, URZ, 0xc0, !UPT ;  /* 0xfffffffe04047892 */ /* 0x000fe2000f8ec03f */
[----:B------:R-:W-:Y:S02]  /*f6e0*/  LOP3.LUT R3, R3, 0xff, RZ, 0xc0, !PT ;  /* 0x000000ff03037812 */ /* 0x000fe400078ec0ff */
[----:B------:R-:W-:Y:S01]  /*f6f0*/  LOP3.LUT R21, R0, 0xff, RZ, 0xc0, !PT ;  /* 0x000000ff00157812 */ /* 0x000fe200078ec0ff */
[----:B------:R-:W-:Y:S01]  /*f700*/  UIADD3 UR4, UR5, -UR4, URZ ;  /* 0x8000000405047290 */ /* 0x000fe2000fffe03f */
[----:B------:R-:W-:Y:S02]  /*f710*/  PRMT R27, R3, 0x7604, R24 ;  /* 0x00007604031b7816 */ /* 0x000fe40000000018 */
[----:B------:R-:W0:Y:S01]  /*f720*/  LDC R3, c[0x0][0x3f4] ;  /* 0x0000fd00ff037b82 */ /* 0x000e220000000800 */
[----:B------:R-:W-:-:S02]  /*f730*/  SHF.R.U32.HI R15, RZ, 0x8, R9 ;  /* 0x00000008ff0f7819 */ /* 0x000fc40000011609 */
[----:B------:R-:W-:Y:S01]  /*f740*/  IMAD.U32 R35, RZ, RZ, UR4 ;  /* 0x00000004ff237e24 */ /* 0x000fe2000f8e00ff */
[----:B------:R-:W-:Y:S02]  /*f750*/  SHF.R.U32.HI R0, RZ, 0x8, R10 ;  /* 0x00000008ff007819 */ /* 0x000fe4000001160a */
[----:B------:R-:W-:Y:S02]  /*f760*/  PRMT R21, R21, 0x7604, R14 ;  /* 0x0000760415157816 */ /* 0x000fe4000000000e */
[----:B------:R-:W-:Y:S02]  /*f770*/  SHF.L.U32 R35, R35, 0x1f, RZ ;  /* 0x0000001f23237819 */ /* 0x000fe400000006ff */
[----:B------:R-:W-:Y:S02]  /*f780*/  LOP3.LUT R14, R9, 0xff, RZ, 0xc0, !PT ;  /* 0x000000ff090e7812 */ /* 0x000fe400078ec0ff */
[----:B------:R-:W1:Y:S01]  /*f790*/  SYNCS.PHASECHK.TRANS64.TRYWAIT P1, [R16+URZ+0x2e800], R35 ;  /* 0x02e80023100075a7 */ /* 0x000e62000802017f */
[----:B------:R-:W-:-:S02]  /*f7a0*/  LOP3.LUT R24, R10, 0xff, RZ, 0xc0, !PT ;  /* 0x000000ff0a187812 */ /* 0x000fc400078ec0ff */
[----:B------:R-:W-:Y:S02]  /*f7b0*/  LOP3.LUT R15, R15, 0xff, RZ, 0xc0, !PT ;  /* 0x000000ff0f0f7812 */ /* 0x000fe400078ec0ff */
[----:B------:R-:W-:Y:S02]  /*f7c0*/  LOP3.LUT R25, R0, 0xff, RZ, 0xc0, !PT ;  /* 0x000000ff00197812 */ /* 0x000fe400078ec0ff */
[----:B------:R-:W-:Y:S02]  /*f7d0*/  PRMT R14, R15, 0x7604, R14 ;  /* 0x000076040f0e7816 */ /* 0x000fe4000000000e */
[----:B------:R-:W-:Y:S02]  /*f7e0*/  PRMT R31, R25, 0x7604, R24 ;  /* 0x00007604191f7816 */ /* 0x000fe40000000018 */
[----:B------:R-:W-:Y:S02]  /*f7f0*/  LOP3.LUT R0, R11, 0xff, RZ, 0xc0, !PT ;  /* 0x000000ff0b007812 */ /* 0x000fe400078ec0ff */
[----:B------:R-:W-:-:S02]  /*f800*/  LOP3.LUT R15, R28, 0xff, RZ, 0xc0, !PT ;  /* 0x000000ff1c0f7812 */ /* 0x000fc400078ec0ff */
[----:B------:R-:W-:Y:S02]  /*f810*/  SHF.R.U32.HI R24, RZ, 0x10, R5 ;  /* 0x00000010ff187819 */ /* 0x000fe40000011605 */
[----:B------:R-:W-:Y:S02]  /*f820*/  PRMT R0, R15, 0x7604, R0 ;  /* 0x000076040f007816 */ /* 0x000fe40000000000 */
[----:B------:R-:W-:Y:S01]  /*f830*/  SHF.R.U32.HI R25, RZ, 0x10, R7 ;  /* 0x00000010ff197819 */ /* 0x000fe20000011607 */
[----:B------:R-:W-:Y:S01]  /*f840*/  IMAD.U32 R15, R24, 0x10000, RZ ;  /* 0x00010000180f7824 */ /* 0x000fe200078e00ff */
[----:B------:R-:W-:Y:S02]  /*f850*/  LOP3.LUT R13, R13, 0xff0000, R4, 0xf8, !PT ;  /* 0x00ff00000d0d7812 */ /* 0x000fe400078ef804 */
[----:B------:R-:W-:Y:S02]  /*f860*/  SHF.L.U32 R25, R25, 0x10, RZ ;  /* 0x0000001019197819 */ /* 0x000fe400000006ff */
[----:B------:R-:W-:-:S02]  /*f870*/  LOP3.LUT R15, R12, 0xff0000, R15, 0xf8, !PT ;  /* 0x00ff00000c0f7812 */ /* 0x000fc400078ef80f */
[----:B------:R-:W-:Y:S02]  /*f880*/  LOP3.LUT R33, R0, 0xff0000, R33, 0xf8, !PT ;  /* 0x00ff000000217812 */ /* 0x000fe400078ef821 */
[----:B------:R-:W-:Y:S02]  /*f890*/  LOP3.LUT R0, R13, 0xff000000, R4, 0xf8, !PT ;  /* 0xff0000000d007812 */ /* 0x000fe400078ef804 */
[----:B0-----:R-:W-:Y:S02]  /*f8a0*/  ISETP.GE.AND P0, PT, R18, R3, PT ;  /* 0x000000031200720c */ /* 0x001fe40003f06270 */
[----:B------:R-:W-:Y:S02]  /*f8b0*/  VIMNMX R37, R26, 0x80, PT ;  /* 0x000000801a257848 */ /* 0x000fe40003fe0100 */
[----:B------:R-:W-:Y:S02]  /*f8c0*/  LOP3.LUT R12, R15, 0xff000000, R5, 0xf8, !PT ;  /* 0xff0000000f0c7812 */ /* 0x000fe400078ef805 */
[----:B------:R-:W-:-:S02]  /*f8d0*/  LOP3.LUT R13, R21, 0xff0000, R6, 0xf8, !PT ;  /* 0x00ff0000150d7812 */ /* 0x000fc400078ef806 */
[----:B------:R-:W-:Y:S02]  /*f8e0*/  LOP3.LUT R25, R20, 0xff0000, R25, 0xf8, !PT ;  /* 0x00ff000014197812 */ /* 0x000fe400078ef819 */
[----:B------:R-:W-:Y:S02]  /*f8f0*/  LOP3.LUT R29, R14, 0xff0000, R29, 0xf8, !PT ;  /* 0x00ff00000e1d7812 */ /* 0x000fe400078ef81d */
[----:B------:R-:W-:Y:S02]  /*f900*/  LOP3.LUT R15, R27, 0xff0000, R8, 0xf8, !PT ;  /* 0x00ff00001b0f7812 */ /* 0x000fe400078ef808 */
[----:B------:R-:W-:Y:S02]  /*f910*/  LOP3.LUT R21, R31, 0xff0000, R10, 0xf8, !PT ;  /* 0x00ff00001f157812 */ /* 0x000fe400078ef80a */
[-C--:B------:R-:W-:Y:S02]  /*f920*/  ISETP.GE.OR P2, PT, R228, R37.reuse, P0 ;  /* 0x00000025e400720c */ /* 0x080fe40000746670 */
[----:B------:R-:W-:-:S02]  /*f930*/  ISETP.GE.OR P0, PT, R32, R37, P0 ;  /* 0x000000252000720c */ /* 0x000fc40000706670 */
[----:B------:R-:W-:Y:S02]  /*f940*/  LOP3.LUT R13, R13, 0xff000000, R6, 0xf8, !PT ;  /* 0xff0000000d0d7812 */ /* 0x000fe400078ef806 */
[----:B------:R-:W-:Y:S02]  /*f950*/  LOP3.LUT R14, R25, 0xff000000, R7, 0xf8, !PT ;  /* 0xff000000190e7812 */ /* 0x000fe400078ef807 */
[----:B------:R-:W-:Y:S02]  /*f960*/  LOP3.LUT R15, R15, 0xff000000, R8, 0xf8, !PT ;  /* 0xff0000000f0f7812 */ /* 0x000fe400078ef808 */
[----:B------:R-:W-:Y:S02]  /*f970*/  LOP3.LUT R20, R29, 0xff000000, R9, 0xf8, !PT ;  /* 0xff0000001d147812 */ /* 0x000fe400078ef809 */
[----:B------:R-:W-:Y:S02]  /*f980*/  LOP3.LUT R21, R21, 0xff000000, R10, 0xf8, !PT ;  /* 0xff00000015157812 */ /* 0x000fe400078ef80a */
[----:B------:R-:W-:Y:S01]  /*f990*/  LOP3.LUT R24, R33, 0xff000000, R11, 0xf8, !PT ;  /* 0xff00000021187812 */ /* 0x000fe200078ef80b */
[----:B-1----:R-:W-:Y:S06]  /*f9a0*/  @!P1 BRA `(.L_x_6217) ;  /* 0x00000148000c9947 */ /* 0x002fec0003800000 */
.L_x_6412:
[----:B------:R-:W-:Y:S05]  /*f9b0*/  BSYNC B1 ;  /* 0x0000000000017941 */ /* 0x000fea0003800000 */
.L_x_6216:
[----:B------:R-:W-:Y:S04]  /*f9c0*/  BSSY B1, `(.L_x_6218) ;  /* 0x00000c6000017945 */ /* 0x000fe80003800000 */
[----:B------:R-:W-:Y:S05]  /*f9d0*/  @P2 BRA `(.L_x_6219) ;  /* 0x0000000c00102947 */ /* 0x000fea0003800000 */
[----:B------:R-:W1:Y:S01]  /*f9e0*/  S2R R5, SR_TID.X ;  /* 0x0000000000057919 */ /* 0x000e620000002100 */
[----:B------:R-:W-:Y:S01]  /*f9f0*/  IMAD.SHL.U32 R4, R229, 0x80, RZ ;  /* 0x00000080e5047824 */ /* 0x000fe200078e00ff */
[----:B------:R-:W-:Y:S02]  /*fa00*/  F2FP.F16.E4M3.UNPACK_B R38, R0.H1 ;  /* 0x00000000ff26723e */ /* 0x000fe400030006ff */
[-C--:B------:R-:W-:Y:S02]  /*fa10*/  F2FP.F16.E4M3.UNPACK_B R42, R15.reuse.H1 ;  /* 0x0000000fff2a723e */ /* 0x080fe400030006ff */
[----:B------:R-:W-:Y:S01]  /*fa20*/  LOP3.LUT R6, R4, 0x380, RZ, 0xc0, !PT ;  /* 0x0000038004067812 */ /* 0x000fe200078ec0ff */
[----:B------:R-:W-:Y:S01]  /*fa30*/  HADD2.F32 R39, -RZ, R38.H0_H0 ;  /* 0x20000026ff277230 */ /* 0x000fe20000004100 */
[----:B------:R-:W-:Y:S01]  /*fa40*/  F2FP.F16.E4M3.UNPACK_B R41, R15 ;  /* 0x0000000fff29723e */ /* 0x000fe200020006ff */
[----:B------:R-:W-:Y:S01]  /*fa50*/  HADD2.F32 R40, -RZ, R42.H0_H0 ;  /* 0x2000002aff287230 */ /* 0x000fe20000004100 */
[----:B------:R-:W-:-:S02]  /*fa60*/  LOP3.LUT R4, R6, 0x70, R18, 0xf8, !PT ;  /* 0x0000007006047812 */ /* 0x000fc400078ef812 */
[----:B------:R-:W-:-:S04]  /*fa70*/  SHF.R.U32.HI R9, RZ, 0x3, R6 ;  /* 0x00000003ff097819 */ /* 0x000fc80000011606 */
[----:B------:R-:W-:Y:S01]  /*fa80*/  LOP3.LUT R25, R4, R9, RZ, 0x3c, !PT ;  /* 0x0000000904197212 */ /* 0x000fe200078e3cff */
[----:B-1----:R-:W-:-:S05]  /*fa90*/  VIADD R5, R5, 0xffffff80 ;  /* 0xffffff8005057836 */ /* 0x002fca0000000000 */
[----:B------:R-:W-:-:S04]  /*faa0*/  SHF.R.S32.HI R8, RZ, 0x1f, R5 ;  /* 0x0000001fff087819 */ /* 0x000fc80000011405 */
[----:B------:R-:W-:Y:S02]  /*fab0*/  LEA.HI R8, R8, R5, RZ, 0x5 ;  /* 0x0000000508087211 */ /* 0x000fe400078f28ff */
[----:B------:R-:W-:-:S03]  /*fac0*/  IADD3 R5, R18, R3, RZ ;  /* 0x0000000312057210 */ /* 0x000fc60007ffe0ff */
[----:B------:R-:W-:Y:S01]  /*fad0*/  IMAD.SHL.U32 R8, R8, 0x20, RZ ;  /* 0x0000002008087824 */ /* 0x000fe200078e00ff */
[----:B------:R-:W-:-:S04]  /*fae0*/  LOP3.LUT R5, R6, 0x70, R5, 0xf8, !PT ;  /* 0x0000007006057812 */ /* 0x000fc800078ef805 */
[----:B------:R-:W-:Y:S02]  /*faf0*/  LOP3.LUT R8, R8, 0xfffffc00, RZ, 0xc0, !PT ;  /* 0xfffffc0008087812 */ /* 0x000fe400078ec0ff */
[----:B------:R-:W-:Y:S02]  /*fb00*/  LOP3.LUT R9, R5, R9, RZ, 0x3c, !PT ;  /* 0x0000000905097212 */ /* 0x000fe400078e3cff */
[C-C-:B------:R-:W-:Y:S02]  /*fb10*/  IADD3 R25, R16.reuse, R25, R8.reuse ;  /* 0x0000001910197210 */ /* 0x140fe40007ffe008 */
[----:B------:R-:W-:-:S03]  /*fb20*/  IADD3 R26, R16, R9, R8 ;  /* 0x00000009101a7210 */ /* 0x000fc60007ffe008 */
[----:B------:R-:W1:Y:S04]  /*fb30*/  LDS.128 R4, [R25+0x1c400] ;  /* 0x01c4000019047984 */ /* 0x000e680000000c00 */
[----:B------:R-:W2:Y:S01]  /*fb40*/  LDS.128 R8, [R26+0x1c400] ;  /* 0x01c400001a087984 */ /* 0x000ea20000000c00 */
[-C--:B-1----:R-:W-:Y:S02]  /*fb50*/  F2FP.F16.E4M3.UNPACK_B R27, R4.reuse ;  /* 0x00000004ff1b723e */ /* 0x082fe400020006ff */
[----:B------:R-:W-:Y:S02]  /*fb60*/  F2FP.F16.E4M3.UNPACK_B R4, R4.H1 ;  /* 0x00000004ff04723e */ /* 0x000fe400030006ff */
[----:B--2---:R-:W-:Y:S02]  /*fb70*/  F2FP.F16.E4M3.UNPACK_B R33, R8.H1 ;  /* 0x00000008ff21723e */ /* 0x004fe400030006ff */
[----:B------:R-:W-:-:S02]  /*fb80*/  F2FP.F16.E4M3.UNPACK_B R28, R5 ;  /* 0x00000005ff1c723e */ /* 0x000fc400020006ff */
[----:B------:R-:W-:Y:S01]  /*fb90*/  F2FP.F16.E4M3.UNPACK_B R29, R5.H1 ;  /* 0x00000005ff1d723e */ /* 0x000fe200030006ff */
[--C-:B------:R-:W-:Y:S01]  /*fba0*/  HADD2.F32 R34, -RZ, R33.reuse.H0_H0 ;  /* 0x20000021ff227230 */ /* 0x100fe20000004100 */
[-C--:B0-----:R-:W-:Y:S01]  /*fbb0*/  F2FP.F16.E4M3.UNPACK_B R35, R9.reuse ;  /* 0x00000009ff23723e */ /* 0x081fe200020006ff */
[----:B------:R-:W-:Y:S01]  /*fbc0*/  HADD2.F32 R5, -RZ, R4.H0_H0 ;  /* 0x20000004ff057230 */ /* 0x000fe20000004100 */
[----:B------:R-:W-:Y:S01]  /*fbd0*/  F2FP.F16.E4M3.UNPACK_B R36, R9.H1 ;  /* 0x00000009ff24723e */ /* 0x000fe200030006ff */
[----:B------:R-:W-:Y:S02]  /*fbe0*/  HADD2.F32 R33, -RZ, R33.H1_H1 ;  /* 0x30000021ff217230 */ /* 0x000fe40000004100 */
[CC--:B------:R-:W-:Y:S01]  /*fbf0*/  FMUL.FTZ R9, R34.reuse, R39.reuse ;  /* 0x0000002722097220 */ /* 0x0c0fe20000410000 */
[----:B------:R-:W-:Y:S01]  /*fc00*/  FMUL.FTZ R44, R34, R40 ;  /* 0x00000028222c7220 */ /* 0x000fe20000410000 */
[----:B------:R-:W-:Y:S02]  /*fc10*/  F2FP.F16.E4M3.UNPACK_B R8, R8 ;  /* 0x00000008ff08723e */ /* 0x000fe400020006ff */
[C---:B------:R-:W-:Y:S01]  /*fc20*/  FFMA.FTZ R46, R5.reuse, R40, R9 ;  /* 0x00000028052e7223 */ /* 0x040fe20000010009 */
[----:B------:R-:W-:Y:S01]  /*fc30*/  FFMA.FTZ R45, R5, R39, -R44 ;  /* 0x00000027052d7223 */ /* 0x000fe2000001082c */
        /* <DEDUP_REMOVED lines=16> */
[----:B------:R-:W-:-:S02]  /*fd40*/  HADD2.F32 R5, -RZ, R36.H0_H0 ;  /* 0x20000024ff057230 */ /* 0x000fc40000004100 */
[C---:B------:R-:W-:Y:S01]  /*fd50*/  FFMA.FTZ R43, R4.reuse, R39, -R33 ;  /* 0x00000027042b7223 */ /* 0x040fe20000010821 */
[----:B------:R-:W-:Y:S01]  /*fd60*/  F2FP.F16.E4M3.UNPACK_B R39, R20.H1 ;  /* 0x00000014ff27723e */ /* 0x000fe200030006ff */
[----:B------:R-:W-:Y:S01]  /*fd70*/  FFMA.FTZ R42, R4, R42, R9 ;  /* 0x0000002a042a7223 */ /* 0x000fe20000010009 */
[----:B------:R-:W-:Y:S01]  /*fd80*/  F2FP.F16.E4M3.UNPACK_B R9, R12.H1 ;  /* 0x0000000cff09723e */ /* 0x000fe200030006ff */
[----:B------:R-:W-:Y:S01]  /*fd90*/  HADD2.F32 R41, -RZ, R41.H1_H1 ;  /* 0x30000029ff297230 */ /* 0x000fe20000004100 */
[-C--:B------:R-:W-:Y:S01]  /*fda0*/  F2FP.F16.E4M3.UNPACK_B R31, R6.reuse ;  /* 0x00000006ff1f723e */ /* 0x080fe200020006ff */
[----:B------:R-:W-:Y:S01]  /*fdb0*/  HADD2.F32 R40, -RZ, R39.H0_H0 ;  /* 0x20000027ff287230 */ /* 0x000fe20000004100 */
[----:B------:R-:W-:Y:S01]  /*fdc0*/  F2FP.F16.E4M3.UNPACK_B R6, R6.H1 ;  /* 0x00000006ff06723e */ /* 0x000fe200030006ff */
[----:B------:R-:W-:Y:S01]  /*fdd0*/  HADD2.F32 R8, -RZ, R8.H1_H1 ;  /* 0x30000008ff087230 */ /* 0x000fe20000004100 */
[----:B------:R-:W-:Y:S01]  /*fde0*/  F2FP.F16.E4M3.UNPACK_B R34, R11 ;  /* 0x0000000bff22723e */ /* 0x000fe200020006ff */
        /* <DEDUP_REMOVED lines=10> */
[----:B------:R-:W-:Y:S01]  /*fe90*/  F2FP.F16.E4M3.UNPACK_B R33, R20 ;  /* 0x00000014ff21723e */ /* 0x000fe200020006ff */
[C---:B------:R-:W-:Y:S01]  /*fea0*/  FFMA.FTZ R44, R27.reuse, R38, -R44 ;  /* 0x000000261b2c7223 */ /* 0x040fe2000001082c */
[----:B------:R-:W-:Y:S01]  /*feb0*/  FFMA.FTZ R41, R27, R41, R8 ;  /* 0x000000291b297223 */ /* 0x000fe20000010008 */
[----:B------:R-:W-:Y:S01]  /*fec0*/  HADD2.F32 R36, -RZ, R36.H1_H1 ;  /* 0x30000024ff247230 */ /* 0x000fe20000004100 */
[----:B------:R-:W-:Y:S01]  /*fed0*/  F2FP.F16.E4M3.UNPACK_B R8, R12 ;  /* 0x0000000cff08723e */ /* 0x000fe200020006ff */
[----:B------:R-:W-:Y:S02]  /*fee0*/  HADD2.F32 R27, -RZ, R9.H1_H1 ;  /* 0x30000009ff1b7230 */ /* 0x000fe40000004100 */
[----:B------:R-:W-:Y:S01]  /*fef0*/  FFMA.FTZ R52, R4, R40, R5 ;  /* 0x0000002804347223 */ /* 0x000fe20000010005 */
[----:B------:R-:W-:Y:S02]  /*ff00*/  HADD2.F32 R38, -RZ, R33.H0_H0 ;  /* 0x20000021ff267230 */ /* 0x000fe40000004100 */
[----:B------:R-:W-:Y:S01]  /*ff10*/  FMUL.FTZ R40, R36, R39 ;  /* 0x0000002724287220 */ /* 0x000fe20000410000 */
[----:B------:R-:W-:-:S02]  /*ff20*/  HADD2.F32 R5, -RZ, R35.H0_H0 ;  /* 0x20000023ff057230 */ /* 0x000fc40000004100 */
[----:B------:R-:W-:Y:S01]  /*ff30*/  FMUL.FTZ R36, R36, R27 ;  /* 0x0000001b24247220 */ /* 0x000fe20000410000 */
[----:B------:R-:W-:Y:S01]  /*ff40*/  HADD2.F32 R29, -RZ, R29.H1_H1 ;  /* 0x3000001dff1d7230 */ /* 0x000fe20000004100 */
[----:B------:R-:W-:Y:S01]  /*ff50*/  F2FP.F16.E4M3.UNPACK_B R11, R11.H1 ;  /* 0x0000000bff0b723e */ /* 0x000fe200030006ff */
[----:B------:R-:W-:Y:S02]  /*ff60*/  HADD2.F32 R9, -RZ, R8.H0_H0 ;  /* 0x20000008ff097230 */ /* 0x000fe40000004100 */
[-C--:B------:R-:W-:Y:S01]  /*ff70*/  FMUL.FTZ R49, R5, R38.reuse ;  /* 0x0000002605317220 */ /* 0x080fe20000410000 */
[----:B------:R-:W-:Y:S02]  /*ff80*/  HADD2.F32 R4, -RZ, R28.H0_H0 ;  /* 0x2000001cff047230 */ /* 0x000fe40000004100 */
[C---:B------:R-:W-:Y:S01]  /*ff90*/  FFMA.FTZ R54, R29.reuse, R27, -R40 ;  /* 0x0000001b1d367223 */ /* 0x040fe20000010828 */
[----:B------:R-:W-:Y:S01]  /*ffa0*/  FFMA.FTZ R53, R29, R39, R36 ;  /* 0x000000271d357223 */ /* 0x000fe20000010024 */
[----:B------:R-:W-:Y:S01]  /*ffb0*/  FMUL.FTZ R5, R5, R9 ;  /* 0x0000000905057220 */ /* 0x000fe20000410000 */
[----:B------:R-:W-:Y:S01]  /*ffc0*/  F2FP.F16.E4M3.UNPACK_B R29, R21.H1 ;  /* 0x00000015ff1d723e */ /* 0x000fe200030006ff */
[C---:B------:R-:W-:Y:S01]  /*ffd0*/  FFMA.FTZ R49, R4.reuse, R9, -R49 ;  /* 0x0000000904317223 */ /* 0x040fe20000010831 */
[----:B------:R-:W-:Y:S01]  /*ffe0*/  F2FP.F16.E4M3.UNPACK_B R9, R13.H1 ;  /* 0x0000000dff09723e */ /* 0x000fe200030006ff */
[----:B------:R-:W-:Y:S01]  /*fff0*/  FFMA.FTZ R38, R4, R38, R5 ;  /* 0x0000002604267223 */ /* 0x000fe20000010005 */
[----:B------:R-:W-:Y:S01]  /*10000*/  HADD2.F32 R8, -RZ, R8.H1_H1 ;  /* 0x30000008ff087230 */ /* 0x000fe20000004100 */
[-C--:B------:R-:W-:Y:S01]  /*10010*/  F2FP.F16.E4M3.UNPACK_B R32, R7.reuse ;  /* 0x00000007ff20723e */ /* 0x080fe200020006ff */
[----:B------:R-:W-:Y:S01]  /*10020*/  HADD2.F32 R33, -RZ, R33.H1_H1 ;  /* 0x30000021ff217230 */ /* 0x000fe20000004100 */
[----:B------:R-:W-:Y:S01]  /*10030*/  F2FP.F16.E4M3.UNPACK_B R7, R7.H1 ;  /* 0x00000007ff07723e */ /* 0x000fe200030006ff */
[----:B------:R-:W-:-:S02]  /*10040*/  HADD2.F32 R35, -RZ, R35.H1_H1 ;  /* 0x30000023ff237230 */ /* 0x000fc40000004100 */
[----:B------:R-:W-:Y:S02]  /*10050*/  HADD2.F32 R36, -RZ, R29.H0_H0 ;  /* 0x2000001dff247230 */ /* 0x000fe40000004100 */
[----:B------:R-:W-:Y:S02]  /*10060*/  HADD2.F32 R5, -RZ, R10.H0_H0 ;  /* 0x2000000aff057230 */ /* 0x000fe40000004100 */
[C---:B------:R-:W-:Y:S01]  /*10070*/  FMUL.FTZ R39, R35.reuse, R33 ;  /* 0x0000002123277220 */ /* 0x040fe20000410000 */
[----:B------:R-:W-:Y:S02]  /*10080*/  HADD2.F32 R27, -RZ, R9.H0_H0 ;  /* 0x20000009ff1b7230 */ /* 0x000fe40000004100 */
[----:B------:R-:W-:Y:S01]  /*10090*/  FMUL.FTZ R50, R35, R8 ;  /* 0x0000000823327220 */ /* 0x000fe20000410000 */
[----:B------:R-:W-:Y:S02]  /*100a0*/  HADD2.F32 R4, -RZ, R6.H0_H0 ;  /* 0x20000006ff047230 */ /* 0x000fe40000004100 */
[----:B------:R-:W-:Y:S01]  /*100b0*/  FMUL.FTZ R35, R5, R36 ;  /* 0x0000002405237220 */ /* 0x000fe20000410000 */
[----:B------:R-:W-:-:S02]  /*100c0*/  HADD2.F32 R28, -RZ, R28.H1_H1 ;  /* 0x3000001cff1c7230 */ /* 0x000fc40000004100 */
[-C--:B------:R-:W-:Y:S01]  /*100d0*/  FMUL.FTZ R5, R5, R27.reuse ;  /* 0x0000001b05057220 */ /* 0x080fe20000410000 */
[----:B------:R-:W-:Y:S02]  /*100e0*/  HADD2.F32 R29, -RZ, R29.H1_H1 ;  /* 0x3000001dff1d7230 */ /* 0x000fe40000004100 */
[----:B------:R-:W-:Y:S01]  /*100f0*/  FFMA.FTZ R35, R4, R27, -R35 ;  /* 0x0000001b04237223 */ /* 0x000fe20000010823 */
[----:B------:R-:W-:Y:S02]  /*10100*/  HADD2.F32 R10, -RZ, R10.H1_H1 ;  /* 0x3000000aff0a7230 */ /* 0x000fe40000004100 */
[----:B------:R-:W-:Y:S01]  /*10110*/  FFMA.FTZ R40, R28, R8, -R39 ;  /* 0x000000081c287223 */ /* 0x000fe20000010827 */
[----:B------:R-:W-:Y:S01]  /*10120*/  HADD2.F32 R9, -RZ, R9.H1_H1 ;  /* 0x30000009ff097230 */ /* 0x000fe20000004100 */
[----:B------:R-:W-:Y:S01]  /*10130*/  F2FP.F16.E4M3.UNPACK_B R27, R21 ;  /* 0x00000015ff1b723e */ /* 0x000fe200020006ff */
[----:B------:R-:W-:Y:S01]  /*10140*/  FFMA.FTZ R39, R4, R36, R5 ;  /* 0x0000002404277223 */ /* 0x000fe20000010005 */
[----:B------:R-:W-:Y:S01]  /*10150*/  HADD2.F32 R6, -RZ, R6.H1_H1 ;  /* 0x30000006ff067230 */ /* 0x000fe20000004100 */
[----:B------:R-:W-:Y:S01]  /*10160*/  F2FP.F16.E4M3.UNPACK_B R8, R13 ;  /* 0x0000000dff08723e */ /* 0x000fe200020006ff */
[C---:B------:R-:W-:Y:S01]  /*10170*/  FMUL.FTZ R55, R10.reuse, R29 ;  /* 0x0000001d0a377220 */ /* 0x040fe20000410000 */
[----:B------:R-:W-:Y:S01]  /*10180*/  FMUL.FTZ R4, R10, R9 ;  /* 0x000000090a047220 */ /* 0x000fe20000410000 */
[----:B------:R-:W-:-:S02]  /*10190*/  HADD2.F32 R10, -RZ, R27.H0_H0 ;  /* 0x2000001bff0a7230 */ /* 0x000fc40000004100 */
[----:B------:R-:W-:Y:S01]  /*101a0*/  FFMA.FTZ R33, R28, R33, R50 ;  /* 0x000000211c217223 */ /* 0x000fe20000010032 */
[----:B------:R-:W-:Y:S02]  /*101b0*/  HADD2.F32 R5, -RZ, R37.H0_H0 ;  /* 0x20000025ff057230 */ /* 0x000fe40000004100 */
[C---:B------:R-:W-:Y:S01]  /*101c0*/  FFMA.FTZ R56, R6.reuse, R9, -R55 ;  /* 0x0000000906387223 */ /* 0x040fe20000010837 */
[----:B------:R-:W-:Y:S01]  /*101d0*/  FFMA.FTZ R58, R6, R29, R4 ;  /* 0x0000001d063a7223 */ /* 0x000fe20000010004 */
[----:B------:R-:W-:Y:S02]  /*101e0*/  HADD2.F32 R6, -RZ, R8.H0_H0 ;  /* 0x20000008ff067230 */ /* 0x000fe40000004100 */
[----:B------:R-:W-:Y:S02]  /*101f0*/  HADD2.F32 R4, -RZ, R31.H0_H0 ;  /* 0x2000001fff047230 */ /* 0x000fe40000004100 */
[----:B------:R-:W-:Y:S01]  /*10200*/  FMUL.FTZ R9, R5, R10 ;  /* 0x0000000a05097220 */ /* 0x000fe20000410000 */
[----:B------:R-:W-:-:S02]  /*10210*/  HADD2.F32 R28, -RZ, R27.H1_H1 ;  /* 0x3000001bff1c7230 */ /* 0x000fc40000004100 */
        /* <DEDUP_REMOVED lines=14> */
[--C-:B------:R-:W-:Y:S02]  /*10300*/  HADD2.F32 R6, -RZ, R4.reuse.H0_H0 ;  /* 0x20000004ff067230 */ /* 0x100fe40000004100 */
[----:B------:R-:W-:Y:S02]  /*10310*/  HADD2.F32 R8, -RZ, R4.H1_H1 ;  /* 0x30000004ff087230 */ /* 0x000fe40000004100 */
[----:B------:R-:W-:Y:S01]  /*10320*/  FMUL.FTZ R31, R5, R10 ;  /* 0x0000000a051f7220 */ /* 0x000fe20000410000 */
[----:B------:R-:W-:Y:S02]  /*10330*/  HADD2.F32 R4, -RZ, R7.H0_H0 ;  /* 0x20000007ff047230 */ /* 0x000fe40000004100 */
[----:B------:R-:W-:-:S02]  /*10340*/  HADD2.F32 R28, -RZ, R9.H1_H1 ;  /* 0x30000009ff1c7230 */ /* 0x000fc40000004100 */
[-C--:B------:R-:W-:Y:S01]  /*10350*/  FMUL.FTZ R9, R5, R6.reuse ;  /* 0x0000000605097220 */ /* 0x080fe20000410000 */
[----:B------:R-:W-:Y:S02]  /*10360*/  HADD2.F32 R11, -RZ, R11.H1_H1 ;  /* 0x3000000bff0b7230 */ /* 0x000fe40000004100 */
[C---:B------:R-:W-:Y:S01]  /*10370*/  FFMA.FTZ R37, R4.reuse, R6, -R31 ;  /* 0x0000000604257223 */ /* 0x040fe2000001081f */
[----:B------:R-:W-:Y:S01]  /*10380*/  HADD2.F32 R7, -RZ, R7.H1_H1 ;  /* 0x30000007ff077230 */ /* 0x000fe20000004100 */
[----:B------:R-:W-:Y:S01]  /*10390*/  F2FP.F16.E4M3.UNPACK_B R5, R14 ;  /* 0x0000000eff05723e */ /* 0x000fe200020006ff */
[----:B------:R-:W-:Y:S01]  /*103a0*/  FFMA.FTZ R55, R4, R10, R9 ;  /* 0x0000000a04377223 */ /* 0x000fe20000010009 */
[C---:B------:R-:W-:Y:S01]  /*103b0*/  FMUL.FTZ R6, R11.reuse, R28 ;  /* 0x0000001c0b067220 */ /* 0x040fe20000410000 */
[----:B------:R-:W-:Y:S01]  /*103c0*/  FMUL.FTZ R11, R11, R8 ;  /* 0x000000080b0b7220 */ /* 0x000fe20000410000 */
[----:B------:R-:W-:Y:S02]  /*103d0*/  F2FP.F16.E4M3.UNPACK_B R4, R24 ;  /* 0x00000018ff04723e */ /* 0x000fe400020006ff */
[C---:B------:R-:W-:Y:S01]  /*103e0*/  FFMA.FTZ R60, R7.reuse, R8, -R6 ;  /* 0x00000008073c7223 */ /* 0x040fe20000010806 */
[----:B------:R-:W-:Y:S01]  /*103f0*/  FFMA.FTZ R62, R7, R28, R11 ;  /* 0x0000001c073e7223 */ /* 0x000fe2000001000b */
[----:B------:R-:W-:-:S02]  /*10400*/  HADD2.F32 R6, -RZ, R5.H0_H0 ;  /* 0x20000005ff067230 */ /* 0x000fc40000004100 */
[----:B------:R-:W-:Y:S02]  /*10410*/  HADD2.F32 R7, -RZ, R5.H1_H1 ;  /* 0x30000005ff077230 */ /* 0x000fe40000004100 */
[----:B------:R-:W-:Y:S01]  /*10420*/  HADD2.F32 R8, -RZ, R4.H0_H0 ;  /* 0x20000004ff087230 */ /* 0x000fe20000004100 */
[----:B------:R-:W-:Y:S01]  /*10430*/  F2FP.SATFINITE.E4M3.F32.PACK_AB_MERGE_C R55, R62, R55, RZ ;  /* 0x000000373e37723e */ /* 0x000fe200048070ff */
[----:B------:R-:W-:Y:S02]  /*10440*/  HADD2.F32 R5, -RZ, R34.H0_H0 ;  /* 0x20000022ff057230 */ /* 0x000fe40000004100 */
[----:B------:R-:W-:Y:S02]  /*10450*/  HADD2.F32 R9, -RZ, R4.H1_H1 ;  /* 0x30000004ff097230 */ /* 0x000fe40000004100 */
[----:B------:R-:W-:Y:S02]  /*10460*/  HADD2.F32 R34, -RZ, R34.H1_H1 ;  /* 0x30000022ff227230 */ /* 0x000fe40000004100 */
[----:B------:R-:W-:Y:S01]  /*10470*/  FMUL.FTZ R11, R5, R8 ;  /* 0x00000008050b7220 */ /* 0x000fe20000410000 */
[----:B------:R-:W-:-:S02]  /*10480*/  HADD2.F32 R4, -RZ, R32.H0_H0 ;  /* 0x20000020ff047230 */ /* 0x000fc40000004100 */
[-C--:B------:R-:W-:Y:S01]  /*10490*/  FMUL.FTZ R5, R5, R6.reuse ;  /* 0x0000000605057220 */ /* 0x080fe20000410000 */
[----:B------:R-:W-:Y:S02]  /*104a0*/  HADD2.F32 R32, -RZ, R32.H1_H1 ;  /* 0x30000020ff207230 */ /* 0x000fe40000004100 */
[C---:B------:R-:W-:Y:S01]  /*104b0*/  FMUL.FTZ R31, R34.reuse, R9 ;  /* 0x00000009221f7220 */ /* 0x040fe20000410000 */
        /* <DEDUP_REMOVED lines=22> */
.L_x_6219:
[----:B------:R-:W-:Y:S05]  /*10620*/  BSYNC B1 ;  /* 0x0000000000017941 */ /* 0x000fea0003800000 */
.L_x_6218:
[----:B------:R-:W-:Y:S05]  /*10630*/  @P0 BRA `(.L_x_6210) ;  /* 0x0000000c00040947 */ /* 0x000fea0003800000 */
[----:B-1----:R-:W2:Y:S01]  /*10640*/  LDL R8, [R1+0x74] ;  /* 0x0000740001087983 */ /* 0x002ea20000100800 */
[C---:B------:R-:W-:Y:S02]  /*10650*/  VIADD R4, R228.reuse, 0x40 ;  /* 0x00000040e4047836 */ /* 0x040fe40000000000 */
[----:B------:R-:W-:Y:S01]  /*10660*/  VIADD R5, R228, 0x40 ;  /* 0x00000040e4057836 */ /* 0x000fe20000000000 */
[----:B------:R-:W3:Y:S01]  /*10670*/  LDL R49, [R1+0xa8] ;  /* 0x0000a80001317983 */ /* 0x000ee20000100800 */
[----:B------:R-:W-:Y:S02]  /*10680*/  IMAD.SHL.U32 R4, R4, 0x80, RZ ;  /* 0x0000008004047824 */ /* 0x000fe400078e00ff */
[----:B------:R-:W-:Y:S02]  /*10690*/  IMAD.SHL.U32 R5, R5, 0x80, RZ ;  /* 0x0000008005057824 */ /* 0x000fe400078e00ff */
[----:B------:R-:W-:Y:S01]  /*106a0*/  IMAD.IADD R3, R18, 0x1, R3 ;  /* 0x0000000112037824 */ /* 0x000fe200078e0203 */
[----:B------:R-:W-:-:S02]  /*106b0*/  LOP3.LUT R4, R4, 0x380, RZ, 0xc0, !PT ;  /* 0x0000038004047812 */ /* 0x000fc400078ec0ff */
[----:B------:R-:W-:Y:S02]  /*106c0*/  LOP3.LUT R5, R5, 0x380, RZ, 0xc0, !PT ;  /* 0x0000038005057812 */ /* 0x000fe400078ec0ff */
[----:B------:R-:W-:Y:S02]  /*106d0*/  SHF.R.U32.HI R4, RZ, 0x3, R4 ;  /* 0x00000003ff047819 */ /* 0x000fe40000011604 */
[----:B------:R-:W-:-:S04]  /*106e0*/  LOP3.LUT R3, R5, 0x70, R3, 0xf8, !PT ;  /* 0x0000007005037812 */ /* 0x000fc800078ef803 */
[----:B------:R-:W-:Y:S02]  /*106f0*/  LOP3.LUT R3, R3, R4, RZ, 0x3c, !PT ;  /* 0x0000000403037212 */ /* 0x000fe400078e3cff */
[----:B------:R-:W-:Y:S02]  /*10700*/  F2FP.F16.E4M3.UNPACK_B R37, R0.H1 ;  /* 0x00000000ff25723e */ /* 0x000fe400030006ff */
[----:B------:R-:W-:-:S03]  /*10710*/  F2FP.F16.E4M3.UNPACK_B R41, R15.H1 ;  /* 0x0000000fff29723e */ /* 0x000fc600030006ff */
[----:B0-----:R-:W-:Y:S02]  /*10720*/  HADD2.F32 R35, -RZ, R37.H0_H0 ;  /* 0x20000025ff237230 */ /* 0x001fe40000004100 */
[--C-:B------:R-:W-:Y:S02]  /*10730*/  HADD2.F32 R39, -RZ, R41.reuse.H0_H0 ;  /* 0x20000029ff277230 */ /* 0x100fe40000004100 */
[----:B------:R-:W-:Y:S02]  /*10740*/  HADD2.F32 R46, -RZ, R41.H1_H1 ;  /* 0x30000029ff2e7230 */ /* 0x000fe40000004100 */
[----:B------:R-:W-:Y:S01]  /*10750*/  HADD2.F32 R40, -RZ, R37.H1_H1 ;  /* 0x30000025ff287230 */ /* 0x000fe20000004100 */
[----:B------:R-:W-:Y:S02]  /*10760*/  F2FP.F16.E4M3.UNPACK_B R45, R20 ;  /* 0x00000014ff2d723e */ /* 0x000fe400020006ff */
[----:B--2---:R-:W-:Y:S01]  /*10770*/  IADD3 R3, R16, R3, R8 ;  /* 0x0000000310037210 */ /* 0x004fe20007ffe008 */
[----:B---3--:R-:W0:Y:S04]  /*10780*/  LDS.128 R4, [R49+0x1c400] ;  /* 0x01c4000031047984 */ /* 0x008e280000000c00 */
[----:B------:R-:W1:Y:S01]  /*10790*/  LDS.128 R8, [R3+0x1c400] ;  /* 0x01c4000003087984 */ /* 0x000e620000000c00 */
[----:B0-----:R-:W-:-:S02]  /*107a0*/  F2FP.F16.E4M3.UNPACK_B R25, R4 ;  /* 0x00000004ff19723e */ /* 0x001fc400020006ff */
[----:B-1----:R-:W-:Y:S02]  /*107b0*/  F2FP.F16.E4M3.UNPACK_B R31, R8.H1 ;  /* 0x00000008ff1f723e */ /* 0x002fe400030006ff */
[----:B------:R-:W-:-:S03]  /*107c0*/  F2FP.F16.E4M3.UNPACK_B R4, R4.H1 ;  /* 0x00000004ff04723e */ /* 0x000fc600030006ff */
[--C-:B------:R-:W-:Y:S01]  /*107d0*/  HADD2.F32 R32, -RZ, R31.reuse.H0_H0 ;  /* 0x2000001fff207230 */ /* 0x100fe20000004100 */
[-C--:B------:R-:W-:Y:S02]  /*107e0*/  F2FP.F16.E4M3.UNPACK_B R26, R5.reuse ;  /* 0x00000005ff1a723e */ /* 0x080fe400020006ff */
[----:B------:R-:W-:Y:S01]  /*107f0*/  F2FP.F16.E4M3.UNPACK_B R27, R5.H1 ;  /* 0x00000005ff1b723e */ /* 0x000fe200030006ff */
[----:B------:R-:W-:Y:S02]  /*10800*/  HADD2.F32 R5, -RZ, R4.H0_H0 ;  /* 0x20000004ff057230 */ /* 0x000fe40000004100 */
[-C--:B------:R-:W-:Y:S01]  /*10810*/  FMUL.FTZ R38, R35, R32.reuse ;  /* 0x0000002023267220 */ /* 0x080fe20000410000 */
[C---:B------:R-:W-:Y:S01]  /*10820*/  FMUL.FTZ R36, R39.reuse, R32 ;  /* 0x0000002027247220 */ /* 0x040fe20000410000 */
[----:B------:R-:W-:Y:S02]  /*10830*/  F2FP.F16.E4M3.UNPACK_B R8, R8 ;  /* 0x00000008ff08723e */ /* 0x000fe400020006ff */
[----:B------:R-:W-:Y:S01]  /*10840*/  FFMA.FTZ R38, R39, R5, R38 ;  /* 0x0000000527267223 */ /* 0x000fe20000010026 */
[----:B------:R-:W-:Y:S01]  /*10850*/  F2FP.F16.E4M3.UNPACK_B R39, R15 ;  /* 0x0000000fff27723e */ /* 0x000fe200020006ff */
[----:B------:R-:W-:Y:S01]  /*10860*/  FFMA.FTZ R35, R35, R5, -R36 ;  /* 0x0000000523237223 */ /* 0x000fe20000010824 */
[----:B------:R-:W-:Y:S01]  /*10870*/  F2FP.F16.E4M3.UNPACK_B R36, R0 ;  /* 0x00000000ff24723e */ /* 0x000fe200020006ff */
[----:B------:R-:W-:-:S02]  /*10880*/  HADD2.F32 R31, -RZ, R31.H1_H1 ;  /* 0x3000001fff1f7230 */ /* 0x000fc40000004100 */
[----:B------:R-:W-:Y:S02]  /*10890*/  HADD2.F32 R44, -RZ, R39.H0_H0 ;  /* 0x20000027ff2c7230 */ /* 0x000fe40000004100 */
[----:B------:R-:W-:Y:S02]  /*108a0*/  HADD2.F32 R5, -RZ, R8.H0_H0 ;  /* 0x20000008ff057230 */ /* 0x000fe40000004100 */
[-C--:B------:R-:W-:Y:S01]  /*108b0*/  FMUL.FTZ R37, R46, R31.reuse ;  /* 0x0000001f2e257220 */ /* 0x080fe20000410000 */
[----:B------:R-:W-:Y:S02]  /*108c0*/  HADD2.F32 R4, -RZ, R4.H1_H1 ;  /* 0x30000004ff047230 */ /* 0x000fe40000004100 */
[----:B------:R-:W-:Y:S01]  /*108d0*/  FMUL.FTZ R31, R40, R31 ;  /* 0x0000001f281f7220 */ /* 0x000fe20000410000 */
[----:B------:R-:W-:Y:S02]  /*108e0*/  HADD2.F32 R42, -RZ, R36.H0_H0 ;  /* 0x20000024ff2a7230 */ /* 0x000fe40000004100 */
[----:B------:R-:W-:Y:S01]  /*108f0*/  FMUL.FTZ R15, R44, R5 ;  /* 0x000000052c0f7220 */ /* 0x000fe20000410000 */
[----:B------:R-:W-:-:S02]  /*10900*/  HADD2.F32 R0, -RZ, R25.H0_H0 ;  /* 0x20000019ff007230 */ /* 0x000fc40000004100 */
[----:B------:R-:W-:Y:S02]  /*10910*/  HADD2.F32 R43, -RZ, R39.H1_H1 ;  /* 0x30000027ff2b7230 */ /* 0x000fe40000004100 */
[----:B------:R-:W-:Y:S02]  /*10920*/  HADD2.F32 R8, -RZ, R8.H1_H1 ;  /* 0x30000008ff087230 */ /* 0x000fe40000004100 */
[----:B------:R-:W-:Y:S01]  /*10930*/  HADD2.F32 R41, -RZ, R36.H1_H1 ;  /* 0x30000024ff297230 */ /* 0x000fe20000004100 */
[----:B------:R-:W-:Y:S01]  /*10940*/  F2FP.F16.E4M3.UNPACK_B R33, R9 ;  /* 0x00000009ff21723e */ /* 0x000fe200020006ff */
[----:B------:R-:W-:Y:S01]  /*10950*/  FMUL.FTZ R5, R42, R5 ;  /* 0x000000052a057220 */ /* 0x000fe20000410000 */
[----:B------:R-:W-:Y:S01]  /*10960*/  FFMA.FTZ R31, R46, R4, R31 ;  /* 0x000000042e1f7223 */ /* 0x000fe2000001001f */
[----:B------:R-:W-:Y:S01]  /*10970*/  FFMA.FTZ R15, R42, R0, -R15 ;  /* 0x000000002a0f7223 */ /* 0x000fe2000001080f */
[----:B------:R-:W-:Y:S01]  /*10980*/  F2FP.F16.E4M3.UNPACK_B R9, R9.H1 ;  /* 0x00000009ff09723e */ /* 0x000fe200030006ff */
[----:B------:R-:W-:Y:S01]  /*10990*/  HADD2.F32 R25, -RZ, R25.H1_H1 ;  /* 0x30000019ff197230 */ /* 0x000fe20000004100 */
[----:B------:R-:W-:Y:S01]  /*109a0*/  F2FP.F16.E4M3.UNPACK_B R46, R20.H1 ;  /* 0x00000014ff2e723e */ /* 0x000fe200030006ff */
[----:B------:R-:W-:Y:S01]  /*109b0*/  FMUL.FTZ R36, R43, R8 ;  /* 0x000000082b247220 */ /* 0x000fe20000410000 */
[----:B------:R-:W-:Y:S01]  /*109c0*/  F2FP.F16.E4M3.UNPACK_B R42, R12.H1 ;  /* 0x0000000cff2a723e */ /* 0x000fe200030006ff */
[----:B------:R-:W-:Y:S01]  /*109d0*/  FMUL.FTZ R8, R41, R8 ;  /* 0x0000000829087220 */ /* 0x000fe20000410000 */
[----:B------:R-:W-:Y:S01]  /*109e0*/  FFMA.FTZ R40, R40, R4, -R37 ;  /* 0x0000000428287223 */ /* 0x000fe20000010825 */
[----:B------:R-:W-:Y:S01]  /*109f0*/  FFMA.FTZ R5, R44, R0, R5 ;  /* 0x000000002c057223 */ /* 0x000fe20000010005 */
[----:B------:R-:W-:-:S02]  /*10a00*/  HADD2.F32 R48, -RZ, R46.H0_H0 ;  /* 0x2000002eff307230 */ /* 0x000fc40000004100 */
[-C--:B------:R-:W-:Y:S01]  /*10a10*/  FFMA.FTZ R8, R43, R25.reuse, R8 ;  /* 0x000000192b087223 */ /* 0x080fe20000010008 */
[--C-:B------:R-:W-:Y:S02]  /*10a20*/  HADD2.F32 R4, -RZ, R9.reuse.H0_H0 ;  /* 0x20000009ff047230 */ /* 0x100fe40000004100 */
[--C-:B------:R-:W-:Y:S02]  /*10a30*/  HADD2.F32 R44, -RZ, R42.reuse.H0_H0 ;  /* 0x2000002aff2c7230 */ /* 0x100fe40000004100 */
[----:B------:R-:W-:Y:S02]  /*10a40*/  HADD2.F32 R43, -RZ, R42.H1_H1 ;  /* 0x3000002aff2b7230 */ /* 0x000fe40000004100 */
[----:B------:R-:W-:Y:S02]  /*10a50*/  HADD2.F32 R9, -RZ, R9.H1_H1 ;  /* 0x30000009ff097230 */ /* 0x000fe40000004100 */
[----:B------:R-:W-:Y:S01]  /*10a60*/  FFMA.FTZ R36, R41, R25, -R36 ;  /* 0x0000001929247223 */ /* 0x000fe20000010824 */
[----:B------:R-:W-:-:S02]  /*10a70*/  HADD2.F32 R0, -RZ, R27.H0_H0 ;  /* 0x2000001bff007230 */ /* 0x000fc40000004100 */
[-C--:B------:R-:W-:Y:S01]  /*10a80*/  FMUL.FTZ R37, R48, R4.reuse ;  /* 0x0000000430257220 */ /* 0x080fe20000410000 */
[C---:B------:R-:W-:Y:S01]  /*10a90*/  FMUL.FTZ R39, R44.reuse, R4 ;  /* 0x000000042c277220 */ /* 0x040fe20000410000 */
[----:B------:R-:W-:Y:S01]  /*10aa0*/  HADD2.F32 R47, -RZ, R46.H1_H1 ;  /* 0x3000002eff2f7230 */ /* 0x000fe20000004100 */
[----:B------:R-:W-:Y:S01]  /*10ab0*/  F2FP.F16.E4M3.UNPACK_B R41, R12 ;  /* 0x0000000cff29723e */ /* 0x000fe200020006ff */
[----:B------:R-:W-:Y:S02]  /*10ac0*/  HADD2.F32 R27, -RZ, R27.H1_H1 ;  /* 0x3000001bff1b7230 */ /* 0x000fe40000004100 */
[----:B------:R-:W-:Y:S01]  /*10ad0*/  FMUL.FTZ R42, R43, R9 ;  /* 0x000000092b2a7220 */ /* 0x000fe20000410000 */
[----:B------:R-:W-:Y:S02]  /*10ae0*/  HADD2.F32 R46, -RZ, R45.H0_H0 ;  /* 0x2000002dff2e7230 */ /* 0x000fe40000004100 */
[----:B------:R-:W-:Y:S02]  /*10af0*/  HADD2.F32 R4, -RZ, R33.H0_H0 ;  /* 0x20000021ff047230 */ /* 0x000fe40000004100 */
[-C--:B------:R-:W-:Y:S01]  /*10b00*/  FFMA.FTZ R37, R44, R0.reuse, -R37 ;  /* 0x000000002c257223 */ /* 0x080fe20000010825 */
[----:B------:R-:W-:Y:S01]  /*10b10*/  FFMA.FTZ R39, R48, R0, R39 ;  /* 0x0000000030277223 */ /* 0x000fe20000010027 */
[----:B------:R-:W-:-:S02]  /*10b20*/  HADD2.F32 R44, -RZ, R41.H0_H0 ;  /* 0x20000029ff2c7230 */ /* 0x000fc40000004100 */
[C---:B------:R-:W-:Y:S01]  /*10b30*/  FMUL.FTZ R12, R47.reuse, R9 ;  /* 0x000000092f0c7220 */ /* 0x040fe20000410000 */
[----:B------:R-:W-:Y:S01]  /*10b40*/  HADD2.F32 R0, -RZ, R26.H0_H0 ;  /* 0x2000001aff007230 */ /* 0x000fe20000004100 */
[----:B------:R-:W-:Y:S01]  /*10b50*/  F2FP.F16.E4M3.UNPACK_B R34, R10 ;  /* 0x0000000aff22723e */ /* 0x000fe200020006ff */
[----:B------:R-:W-:Y:S01]  /*10b60*/  FMUL.FTZ R9, R46, R4 ;  /* 0x000000042e097220 */ /* 0x000fe20000410000 */
[----:B------:R-:W-:Y:S01]  /*10b70*/  FFMA.FTZ R42, R47, R27, R42 ;  /* 0x0000001b2f2a7223 */ /* 0x000fe2000001002a */
[----:B------:R-:W-:Y:S02]  /*10b80*/  F2FP.F16.E4M3.UNPACK_B R10, R10.H1 ;  /* 0x0000000aff0a723e */ /* 0x000fe400030006ff */
[----:B------:R-:W-:Y:S01]  /*10b90*/  F2FP.F16.E4M3.UNPACK_B R47, R21.H1 ;  /* 0x00000015ff2f723e */ /* 0x000fe200030006ff */
[C---:B------:R-:W-:Y:S01]  /*10ba0*/  FMUL.FTZ R25, R44.reuse, R4 ;  /* 0x000000042c197220 */ /* 0x040fe20000410000 */
[----:B------:R-:W-:Y:S01]  /*10bb0*/  F2FP.F16.E4M3.UNPACK_B R28, R6 ;  /* 0x00000006ff1c723e */ /* 0x000fe200020006ff */
[----:B------:R-:W-:Y:S01]  /*10bc0*/  FFMA.FTZ R9, R44, R0, -R9 ;  /* 0x000000002c097223 */ /* 0x000fe20000010809 */
[----:B------:R-:W-:Y:S01]  /*10bd0*/  F2FP.F16.E4M3.UNPACK_B R6, R6.H1 ;  /* 0x00000006ff06723e */ /* 0x000fe200030006ff */
[----:B------:R-:W-:Y:S01]  /*10be0*/  HADD2.F32 R50, -RZ, R47.H0_H0 ;  /* 0x2000002fff327230 */ /* 0x000fe20000004100 */
[----:B------:R-:W-:Y:S01]  /*10bf0*/  F2FP.F16.E4M3.UNPACK_B R44, R13.H1 ;  /* 0x0000000dff2c723e */ /* 0x000fe200030006ff */
[----:B------:R-:W-:-:S02]  /*10c00*/  HADD2.F32 R4, -RZ, R10.H0_H0 ;  /* 0x2000000aff047230 */ /* 0x000fc40000004100 */
[----:B------:R-:W-:Y:S01]  /*10c10*/  FFMA.FTZ R20, R43, R27, -R12 ;  /* 0x0000001b2b147223 */ /* 0x000fe2000001080c */
[----:B------:R-:W-:Y:S01]  /*10c20*/  FFMA.FTZ R25, R46, R0, R25 ;  /* 0x000000002e197223 */ /* 0x000fe20000010019 */
[----:B------:R-:W-:Y:S02]  /*10c30*/  HADD2.F32 R48, -RZ, R45.H1_H1 ;  /* 0x3000002dff307230 */ /* 0x000fe40000004100 */
[----:B------:R-:W-:Y:S02]  /*10c40*/  HADD2.F32 R33, -RZ, R33.H1_H1 ;  /* 0x30000021ff217230 */ /* 0x000fe40000004100 */
[----:B------:R-:W-:Y:S02]  /*10c50*/  HADD2.F32 R12, -RZ, R41.H1_H1 ;  /* 0x30000029ff0c7230 */ /* 0x000fe40000004100 */
[----:B------:R-:W-:Y:S01]  /*10c60*/  FMUL.FTZ R41, R50, R4 ;  /* 0x0000000432297220 */ /* 0x000fe20000410000 */
[----:B------:R-:W-:Y:S02]  /*10c70*/  HADD2.F32 R46, -RZ, R44.H0_H0 ;  /* 0x2000002cff2e7230 */ /* 0x000fe40000004100 */
[----:B------:R-:W-:-:S02]  /*10c80*/  HADD2.F32 R0, -RZ, R6.H0_H0 ;  /* 0x20000006ff007230 */ /* 0x000fc40000004100 */
[-C--:B------:R-:W-:Y:S01]  /*10c90*/  FMUL.FTZ R27, R48, R33.reuse ;  /* 0x00000021301b7220 */ /* 0x080fe20000410000 */
[----:B------:R-:W-:Y:S02]  /*10ca0*/  HADD2.F32 R26, -RZ, R26.H1_H1 ;  /* 0x3000001aff1a7230 */ /* 0x000fe40000004100 */
[----:B------:R-:W-:Y:S01]  /*10cb0*/  FMUL.FTZ R33, R12, R33 ;  /* 0x000000210c217220 */ /* 0x000fe20000410000 */
[C---:B------:R-:W-:Y:S01]  /*10cc0*/  FMUL.FTZ R43, R46.reuse, R4 ;  /* 0x000000042e2b7220 */ /* 0x040fe20000410000 */
[----:B------:R-:W-:Y:S01]  /*10cd0*/  FFMA.FTZ R41, R46, R0, -R41 ;  /* 0x000000002e297223 */ /* 0x000fe20000010829 */
        /* <DEDUP_REMOVED lines=15> */
[----:B------:R-:W-:Y:S01]  /*10dd0*/  FFMA.FTZ R43, R50, R0, R43 ;  /* 0x00000000322b7223 */ /* 0x000fe2000001002b */
[----:B------:R-:W-:Y:S02]  /*10de0*/  HADD2.F32 R0, -RZ, R28.H0_H0 ;  /* 0x2000001cff007230 */ /* 0x000fe40000004100 */
[-C--:B------:R-:W-:Y:S01]  /*10df0*/  FMUL.FTZ R13, R10, R4.reuse ;  /* 0x000000040a0d7220 */ /* 0x080fe20000410000 */
[----:B------:R-:W-:Y:S02]  /*10e00*/  HADD2.F32 R48, -RZ, R33.H1_H1 ;  /* 0x30000021ff307230 */ /* 0x000fe40000004100 */
[C---:B------:R-:W-:Y:S01]  /*10e10*/  FMUL.FTZ R21, R6.reuse, R4 ;  /* 0x0000000406157220 */ /* 0x040fe20000410000 */
[----:B------:R-:W-:Y:S02]  /*10e20*/  HADD2.F32 R34, -RZ, R34.H1_H1 ;  /* 0x30000022ff227230 */ /* 0x000fe40000004100 */
[----:B------:R-:W-:Y:S01]  /*10e30*/  HADD2.F32 R4, -RZ, R27.H1_H1 ;  /* 0x3000001bff047230 */ /* 0x000fe20000004100 */
[----:B------:R-:W-:Y:S01]  /*10e40*/  F2FP.F16.E4M3.UNPACK_B R32, R11 ;  /* 0x0000000bff20723e */ /* 0x000fe200020006ff */
[----:B------:R-:W-:Y:S01]  /*10e50*/  FFMA.FTZ R6, R6, R0, -R13 ;  /* 0x0000000006067223 */ /* 0x000fe2000001080d */
[----:B------:R-:W-:-:S02]  /*10e60*/  HADD2.F32 R28, -RZ, R28.H1_H1 ;  /* 0x3000001cff1c7230 */ /* 0x000fc40000004100 */
[----:B------:R-:W-:Y:S01]  /*10e70*/  FFMA.FTZ R10, R10, R0, R21 ;  /* 0x000000000a0a7223 */ /* 0x000fe20000010015 */
[----:B------:R-:W-:Y:S01]  /*10e80*/  F2FP.F16.E4M3.UNPACK_B R11, R11.H1 ;  /* 0x0000000bff0b723e */ /* 0x000fe200030006ff */
[----:B------:R-:W-:Y:S01]  /*10e90*/  FMUL.FTZ R13, R48, R34 ;  /* 0x00000022300d7220 */ /* 0x000fe20000410000 */
[----:B------:R-:W-:Y:S01]  /*10ea0*/  F2FP.F16.E4M3.UNPACK_B R33, R24.H1 ;  /* 0x00000018ff21723e */ /* 0x000fe200030006ff */
[C---:B------:R-:W-:Y:S01]  /*10eb0*/  FMUL.FTZ R21, R4.reuse, R34 ;  /* 0x0000002204157220 */ /* 0x040fe20000410000 */
[----:B------:R-:W-:Y:S01]  /*10ec0*/  F2FP.F16.E4M3.UNPACK_B R0, R14.H1 ;  /* 0x0000000eff00723e */ /* 0x000fe200030006ff */
[-C--:B------:R-:W-:Y:S01]  /*10ed0*/  FFMA.FTZ R13, R4, R28.reuse, -R13 ;  /* 0x0000001c040d7223 */ /* 0x080fe2000001080d */
[-C--:B------:R-:W-:Y:S01]  /*10ee0*/  F2FP.F16.E4M3.UNPACK_B R29, R7.reuse ;  /* 0x00000007ff1d723e */ /* 0x080fe200020006ff */
[----:B------:R-:W-:Y:S01]  /*10ef0*/  FFMA.FTZ R21, R48, R28, R21 ;  /* 0x0000001c30157223 */ /* 0x000fe20000010015 */
[----:B------:R-:W-:Y:S01]  /*10f00*/  F2FP.F16.E4M3.UNPACK_B R7, R7.H1 ;  /* 0x00000007ff07723e */ /* 0x000fe200030006ff */
[----:B------:R-:W-:-:S02]  /*10f10*/  HADD2.F32 R50, -RZ, R33.H0_H0 ;  /* 0x20000021ff327230 */ /* 0x000fc40000004100 */
[----:B------:R-:W-:Y:S02]  /*10f20*/  HADD2.F32 R4, -RZ, R11.H0_H0 ;  /* 0x2000000bff047230 */ /* 0x000fe40000004100 */
[--C-:B------:R-:W-:Y:S02]  /*10f30*/  HADD2.F32 R28, -RZ, R0.reuse.H0_H0 ;  /* 0x20000000ff1c7230 */ /* 0x100fe40000004100 */
[----:B------:R-:W-:Y:S02]  /*10f40*/  HADD2.F32 R45, -RZ, R0.H1_H1 ;  /* 0x30000000ff2d7230 */ /* 0x000fe40000004100 */
[-C--:B------:R-:W-:Y:S01]  /*10f50*/  FMUL.FTZ R27, R50, R4.reuse ;  /* 0x00000004321b7220 */ /* 0x080fe20000410000 */
[----:B------:R-:W-:Y:S02]  /*10f60*/  HADD2.F32 R0, -RZ, R7.H0_H0 ;  /* 0x20000007ff007230 */ /* 0x000fe40000004100 */
[----:B------:R-:W-:Y:S02]  /*10f70*/  HADD2.F32 R47, -RZ, R33.H1_H1 ;  /* 0x30000021ff2f7230 */ /* 0x000fe40000004100 */
[----:B------:R-:W-:Y:S01]  /*10f80*/  FMUL.FTZ R33, R28, R4 ;  /* 0x000000041c217220 */ /* 0x000fe20000410000 */
[----:B------:R-:W-:-:S02]  /*10f90*/  HADD2.F32 R11, -RZ, R11.H1_H1 ;  /* 0x3000000bff0b7230 */ /* 0x000fc40000004100 */
[----:B------:R-:W-:Y:S01]  /*10fa0*/  FFMA.FTZ R27, R28, R0, -R27 ;  /* 0x000000001c1b7223 */ /* 0x000fe2000001081b */
[----:B------:R-:W-:Y:S01]  /*10fb0*/  HADD2.F32 R7, -RZ, R7.H1_H1 ;  /* 0x30000007ff077230 */ /* 0x000fe20000004100 */
[----:B------:R-:W-:Y:S01]  /*10fc0*/  F2FP.F16.E4M3.UNPACK_B R34, R14 ;  /* 0x0000000eff22723e */ /* 0x000fe200020006ff */
[----:B------:R-:W-:Y:S01]  /*10fd0*/  FFMA.FTZ R33, R50, R0, R33 ;  /* 0x0000000032217223 */ /* 0x000fe20000010021 */
[-C--:B------:R-:W-:Y:S01]  /*10fe0*/  FMUL.FTZ R4, R47, R11.reuse ;  /* 0x0000000b2f047220 */ /* 0x080fe20000410000 */
[----:B------:R-:W-:Y:S01]  /*10ff0*/  F2FP.F16.E4M3.UNPACK_B R0, R24 ;  /* 0x00000018ff00723e */ /* 0x000fe200020006ff */
[C---:B------:R-:W-:Y:S01]  /*11000*/  FMUL.FTZ R28, R45.reuse, R11 ;  /* 0x0000000b2d1c7220 */ /* 0x040fe20000410000 */
[--C-:B------:R-:W-:Y:S02]  /*11010*/  HADD2.F32 R24, -RZ, R34.reuse.H0_H0 ;  /* 0x20000022ff187230 */ /* 0x100fe40000004100 */
[----:B------:R-:W-:Y:S01]  /*11020*/  FFMA.FTZ R14, R45, R7, -R4 ;  /* 0x000000072d0e7223 */ /* 0x000fe20000010804 */
[----:B------:R-:W-:-:S02]  /*11030*/  HADD2.F32 R45, -RZ, R34.H1_H1 ;  /* 0x30000022ff2d7230 */ /* 0x000fc40000004100 */
[----:B------:R-:W-:Y:S01]  /*11040*/  FFMA.FTZ R28, R47, R7, R28 ;  /* 0x000000072f1c7223 */ /* 0x000fe2000001001c */
[----:B------:R-:W-:Y:S02]  /*11050*/  HADD2.F32 R34, -RZ, R0.H0_H0 ;  /* 0x20000000ff227230 */ /* 0x000fe40000004100 */
[----:B------:R-:W-:Y:S02]  /*11060*/  HADD2.F32 R4, -RZ, R32.H0_H0 ;  /* 0x20000020ff047230 */ /* 0x000fe40000004100 */
[----:B------:R-:W-:Y:S02]  /*11070*/  HADD2.F32 R47, -RZ, R0.H1_H1 ;  /* 0x30000000ff2f7230 */ /* 0x000fe40000004100 */
[----:B------:R-:W-:Y:S02]  /*11080*/  HADD2.F32 R32, -RZ, R32.H1_H1 ;  /* 0x30000020ff207230 */ /* 0x000fe40000004100 */
[----:B------:R-:W-:Y:S01]  /*11090*/  FMUL.FTZ R7, R34, R4 ;  /* 0x0000000422077220 */ /* 0x000fe20000410000 */
[----:B------:R-:W-:-:S02]  /*110a0*/  HADD2.F32 R0, -RZ, R29.H0_H0 ;  /* 0x2000001dff007230 */ /* 0x000fc40000004100 */
        /* <DEDUP_REMOVED lines=26> */
.L_x_6210:
[----:B------:R-:W-:Y:S05]  /*11250*/  BSYNC B0 ;  /* 0x0000000000007941 */ /* 0x000fea0003800000 */
.L_x_6199:
[----:B------:R-:W-:Y:S01]  /*11260*/  @!PT LDS RZ, [RZ] ;  /* 0x00000000fffff984 */ /* 0x000fe20000000800 */
[----:B------:R-:W-:Y:S01]  /*11270*/  @!PT LDS RZ, [RZ] ;  /* 0x00000000fffff984 */ /* 0x000fe20000000800 */
[----:B------:R-:W-:Y:S01]  /*11280*/  @!PT LDS RZ, [RZ] ;  /* 0x00000000fffff984 */ /* 0x000fe20000000800 */
[----:B------:R-:W-:Y:S01]  /*11290*/  @!PT LDS RZ, [RZ] ;  /* 0x00000000fffff984 */ /* 0x000fe20000000800 */
[----:B------:R4:W-:Y:S06]  /*112a0*/  MEMBAR.ALL.CTA ;  /* 0x0000000000007992 */ /* 0x0009ec0000008000 */
[----:B----4-:R-:W4:Y:S01]  /*112b0*/  FENCE.VIEW.ASYNC.S ;  /* 0x00000000000073c6 */ /* 0x010f220000000000 */
[----:B------:R-:W-:Y:S05]  /*112c0*/  WARPSYNC.ALL ;  /* 0x0000000000007948 */ /* 0x000fea0003800000 */
[----:B----4-:R-:W-:Y:S06]  /*112d0*/  BAR.SYNC.DEFER_BLOCKING 0xd, 0x100 ;  /* 0x0344000000007b1d */ /* 0x010fec0000010000 */
.L_x_6196:
[----:B-1----:R-:W4:Y:S02]  /*112e0*/  LDL R0, [R1+0x44] ;  /* 0x0000440001007983 */ /* 0x002f240000100800 */
[----:B----4-:R-:W-:-:S13]  /*112f0*/  R2UR UR4, R0 ;  /* 0x00000000000472ca */ /* 0x010fda00000e0000 */
[----:B------:R-:W-:-:S05]  /*11300*/  IMAD.U32 R0, RZ, RZ, UR4 ;  /* 0x00000004ff007e24 */ /* 0x000fca000f8e00ff */
[----:B------:R-:W-:-:S13]  /*11310*/  ISETP.NE.AND P0, PT, R0, 0x3, PT ;  /* 0x000000030000780c */ /* 0x000fda0003f05270 */
[----:B------:R-:W-:Y:S05]  /*11320*/  @!P0 BRA `(.L_x_6220) ;  /* 0x0000000000048947 */ /* 0x000fea0003800000 */
[----:B------:R-:W-:Y:S01]  /*11330*/  BPT.TRAP 0x1 ;  /* 0x000000040000795c */ /* 0x000fe20000300000 */
.L_x_6220:
[----:B0-23--:R-:W-:Y:S02]  /*11340*/  LEA R3, R234, R16, 0x3 ;  /* 0x00000010ea037211 */ /* 0x00dfe400078e18ff */
[----:B------:R-:W-:-:S04]  /*11350*/  SHF.L.U32 R6, R236, 0x1f, RZ ;  /* 0x0000001fec067819 */ /* 0x000fc800000006ff */
[----:B------:R0:W1:Y:S01]  /*11360*/  SYNCS.PHASECHK.TRANS64.TRYWAIT P1, [R3+URZ+0x2e830], R6 ;  /* 0x02e83006030075a7 */ /* 0x000062000802017f */
[----:B------:R-:W-:Y:S05]  /*11370*/  @!P0 BRA `(.L_x_6221) ;  /* 0x0000000000048947 */ /* 0x000fea0003800000 */
[----:B------:R-:W-:Y:S01]  /*11380*/  BPT.TRAP 0x1 ;  /* 0x000000040000795c */ /* 0x000fe20000300000 */
.L_x_6221:
[----:B------:R-:W-:Y:S01]  /*11390*/  VIADD R0, R16, 0x20400 ;  /* 0x0002040010007836 */ /* 0x000fe20000000000 */
[----:B------:R-:W-:Y:S01]  /*113a0*/  LOP3.LUT R4, R30, 0x10000, RZ, 0xfc, !PT ;  /* 0x000100001e047812 */ /* 0x000fe200078efcff */
[----:B------:R-:W-:-:S03]  /*113b0*/  IMAD.MOV.U32 R5, RZ, RZ, 0x40000040 ;  /* 0x40000040ff057424 */ /* 0x000fc600078e00ff */
[----:B------:R-:W-:-:S04]  /*113c0*/  SHF.R.U32.HI R0, RZ, 0x4, R0 ;  /* 0x00000004ff007819 */ /* 0x000fc80000011600 */
[----:B------:R-:W-:-:S04]  /*113d0*/  LOP3.LUT R0, R0, 0x3fff, RZ, 0xc0, !PT ;  /* 0x00003fff00007812 */ /* 0x000fc800078ec0ff */
[----:B------:R-:W-:-:S05]  /*113e0*/  LOP3.LUT R0, R0, 0x10000, RZ, 0xfc, !PT ;  /* 0x0001000000007812 */ /* 0x000fca00078efcff */
[----:B------:R2:W-:Y:S01]  /*113f0*/  STL [R1+0x4c], R0 ;  /* 0x00004c0001007387 */ /* 0x0005e20000100800 */
[----:B-1----:R-:W-:Y:S05]  /*11400*/  @P1 BRA `(.L_x_6222) ;  /* 0x0000000000081947 */ /* 0x002fea0003800000 */
[----:B------:R-:W1:Y:S02]  /*11410*/  SYNCS.PHASECHK.TRANS64.TRYWAIT P1, [R3+URZ+0x2e830], R6 ;  /* 0x02e83006030075a7 */ /* 0x000e64000802017f */
[----:B-1----:R-:W-:Y:S05]  /*11420*/  @!P1 BRA `(.L_x_6223) ;  /* 0x0000012c00809947 */ /* 0x002fea0003800000 */
.L_x_6222:
[----:B--2---:R-:W2:Y:S01]  /*11430*/  LDL R0, [R1+0x4c] ;  /* 0x00004c0001007983 */ /* 0x004ea20000100800 */
[----:B------:R-:W-:Y:S01]  /*11440*/  IMAD.MOV.U32 R13, RZ, RZ, 0x40000040 ;  /* 0x40000040ff0d7424 */ /* 0x000fe200078e00ff */
[----:B------:R-:W-:Y:S05]  /*11450*/  WARPSYNC.ALL ;  /* 0x0000000000007948 */ /* 0x000fea0003800000 */
[C---:B------:R-:W-:Y:S02]  /*11460*/  R2UR UR4, R4.reuse ;  /* 0x00000000040472ca */ /* 0x040fe400000e0000 */
[----:B------:R-:W-:Y:S02]  /*11470*/  R2UR UR5, R5 ;  /* 0x00000000050572ca */ /* 0x000fe400000e0000 */
[----:B------:R-:W-:Y:S01]  /*11480*/  R2UR UR7, R13 ;  /* 0x000000000d0772ca */ /* 0x000fe200000e0000 */
[----:B-----5:R-:W-:Y:S01]  /*11490*/  WARPGROUP.ARRIVE ;  /* 0x00000000000079c5 */ /* 0x020fe20000000000 */
[----:B------:R-:W-:Y:S01]  /*114a0*/  IMAD.MOV.U32 R7, RZ, RZ, 0x40000040 ;  /* 0x40000040ff077424 */ /* 0x000fe200078e00ff */
[----:B------:R-:W-:-:S02]  /*114b0*/  R2UR UR16, R4 ;  /* 0x00000000041072ca */ /* 0x000fc400000e0000 */
[----:B------:R-:W-:Y:S02]  /*114c0*/  R2UR UR17, R5 ;  /* 0x00000000051172ca */ /* 0x000fe400000e0000 */
[----:B------:R-:W-:Y:S01]  /*114d0*/  R2UR UR19, R7 ;  /* 0x00000000071372ca */ /* 0x000fe200000e0000 */
[----:B------:R-:W-:Y:S01]  /*114e0*/  IMAD.MOV.U32 R7, RZ, RZ, 0x40000040 ;  /* 0x40000040ff077424 */ /* 0x000fe200078e00ff */
[C---:B------:R-:W-:Y:S02]  /*114f0*/  R2UR UR12, R4.reuse ;  /* 0x00000000040c72ca */ /* 0x040fe400000e0000 */
[----:B------:R-:W-:Y:S02]  /*11500*/  R2UR UR13, R5 ;  /* 0x00000000050d72ca */ /* 0x000fe400000e0000 */
[----:B------:R-:W-:Y:S01]  /*11510*/  R2UR UR15, R7 ;  /* 0x00000000070f72ca */ /* 0x000fe200000e0000 */
[----:B------:R-:W-:Y:S01]  /*11520*/  IMAD.MOV.U32 R9, RZ, RZ, 0x40000040 ;  /* 0x40000040ff097424 */ /* 0x000fe200078e00ff */
[----:B------:R-:W-:-:S02]  /*11530*/  R2UR UR8, R4 ;  /* 0x00000000040872ca */ /* 0x000fc400000e0000 */
[----:B------:R-:W-:Y:S02]  /*11540*/  R2UR UR9, R5 ;  /* 0x00000000050972ca */ /* 0x000fe400000e0000 */
[----:B------:R-:W-:Y:S01]  /*11550*/  R2UR UR11, R9 ;  /* 0x00000000090b72ca */ /* 0x000fe200000e0000 */
[----:B------:R-:W-:Y:S01]  /*11560*/  IMAD.MOV.U32 R11, RZ, RZ, 0x40000040 ;  /* 0x40000040ff0b7424 */ /* 0x000fe200078e00ff */
[----:B------:R-:W-:Y:S01]  /*11570*/  P2R R136, PR, RZ, 0x1 ;  /* 0x00000001ff887803 */ /* 0x000fe20000000000 */
[----:B--2---:R-:W-:Y:S02]  /*11580*/  IMAD R12, R234, 0x700, R0 ;  /* 0x00000700ea0c7824 */ /* 0x004fe400078e0200 */
[----:B------:R-:W-:Y:S01]  /*11590*/  IMAD.MOV.U32 R7, RZ, RZ, 0x40000040 ;  /* 0x40000040ff077424 */ /* 0x000fe200078e00ff */
[----:B------:R-:W-:Y:S01]  /*115a0*/  R2UR UR20, R4 ;  /* 0x00000000041472ca */ /* 0x000fe200000e0000 */
[----:B------:R-:W-:Y:S01]  /*115b0*/  IMAD.MOV.U32 R9, RZ, RZ, 0x40000040 ;  /* 0x40000040ff097424 */ /* 0x000fe200078e00ff */
[C---:B------:R-:W-:Y:S01]  /*115c0*/  R2UR UR6, R12.reuse ;  /* 0x000000000c0672ca */ /* 0x040fe200000e0000 */
[----:B------:R-:W-:Y:S01]  /*115d0*/  IMAD.MOV.U32 R15, RZ, RZ, 0x40000040 ;  /* 0x40000040ff0f7424 */ /* 0x000fe200078e00ff */
[----:B------:R-:W-:Y:S01]  /*115e0*/  R2UR UR21, R5 ;  /* 0x00000000051572ca */ /* 0x000fe200000e0000 */
[----:B------:R-:W2:Y:S01]  /*115f0*/  LDL R0, [R1+0xb0] ;  /* 0x0000b00001007983 */ /* 0x000ea20000100800 */
[C---:B01----:R-:W-:Y:S01]  /*11600*/  VIADD R6, R12.reuse, 0x100 ;  /* 0x000001000c067836 */ /* 0x043fe20000000000 */
[C---:B------:R-:W-:Y:S01]  /*11610*/  IADD3 R8, R12.reuse, 0x300, RZ ;  /* 0x000003000c087810 */ /* 0x040fe20007ffe0ff */
[----:B------:R-:W-:Y:S01]  /*11620*/  VIADD R10, R12, 0x400 ;  /* 0x000004000c0a7836 */ /* 0x000fe20000000000 */
[----:B------:R-:W-:Y:S01]  /*11630*/  R2UR UR23, R9 ;  /* 0x00000000091772ca */ /* 0x000fe200000e0000 */
[----:B------:R-:W-:Y:S01]  /*11640*/  IMAD.MOV.U32 R9, RZ, RZ, 0x40000040 ;  /* 0x40000040ff097424 */ /* 0x000fe200078e00ff */
[----:B------:R-:W-:Y:S01]  /*11650*/  R2UR UR18, R6 ;  /* 0x00000000061272ca */ /* 0x000fe200000e0000 */
[----:B------:R-:W-:Y:S01]  /*11660*/  VIADD R6, R12, 0x200 ;  /* 0x000002000c067836 */ /* 0x000fe20000000000 */
[----:B------:R-:W-:Y:S01]  /*11670*/  R2UR UR10, R8 ;  /* 0x00000000080a72ca */ /* 0x000fe200000e0000 */
[----:B------:R-:W-:Y:S01]  /*11680*/  VIADD R8, R12, 0x600 ;  /* 0x000006000c087836 */ /* 0x000fe20000000000 */
[----:B------:R-:W-:Y:S01]  /*11690*/  QGMMA.64x32x32.F32.E4M3.E4M3 R120, gdesc[UR4], RZ, !UPT, gsb0 ;  /* 0x00600000047879f3 */ /* 0x000fe2000c0008ff */
[----:B------:R-:W-:Y:S01]  /*116a0*/  R2UR UR6, R10 ;  /* 0x000000000a0672ca */ /* 0x000fe200000e0000 */
[----:B------:R-:W-:Y:S01]  /*116b0*/  VIADD R10, R4, 0x2 ;  /* 0x00000002040a7836 */ /* 0x000fe20000000000 */
[----:B------:R-:W-:Y:S01]  /*116c0*/  R2UR UR14, R6 ;  /* 0x00000000060e72ca */ /* 0x000fe200000e0000 */
[----:B------:R-:W-:Y:S01]  /*116d0*/  VIADD R6, R12, 0x500 ;  /* 0x000005000c067836 */ /* 0x000fe20000000000 */
[----:B------:R-:W-:Y:S01]  /*116e0*/  R2UR UR7, R11 ;  /* 0x000000000b0772ca */ /* 0x000fe200000e0000 */
[----:B------:R-:W-:Y:S01]  /*116f0*/  IMAD.MOV.U32 R11, RZ, RZ, 0x40000040 ;  /* 0x40000040ff0b7424 */ /* 0x000fe200078e00ff */
[----:B------:R-:W-:Y:S01]  /*11700*/  R2UR UR4, R4 ;  /* 0x00000000040472ca */ /* 0x000fe200000e0000 */
[----:B------:R-:W-:Y:S01]  /*11710*/  VIADD R20, R12, 0x304 ;  /* 0x000003040c147836 */ /* 0x000fe20000000000 */
[----:B------:R-:W-:Y:S01]  /*11720*/  R2UR UR5, R5 ;  /* 0x00000000050572ca */ /* 0x000fe200000e0000 */
[----:B------:R-:W-:Y:S01]  /*11730*/  IMAD.MOV.U32 R13, RZ, RZ, 0x40000040 ;  /* 0x40000040ff0d7424 */ /* 0x000fe200078e00ff */
[----:B------:R-:W-:Y:S01]  /*11740*/  R2UR UR22, R8 ;  /* 0x00000000081672ca */ /* 0x000fe200000e0000 */
[C---:B------:R-:W-:Y:S01]  /*11750*/  VIADD R8, R12.reuse, 0x202 ;  /* 0x000002020c087836 */ /* 0x040fe20000000000 */
[----:B------:R-:W-:Y:S01]  /*11760*/  IADD3 R14, R12, 0x2, RZ ;  /* 0x000000020c0e7810 */ /* 0x000fe20007ffe0ff */
[----:B------:R-:W0:Y:S01]  /*11770*/  S2R R140, SR_TID.X ;  /* 0x00000000008c7919 */ /* 0x000e220000002100 */
[----:B------:R-:W-:Y:S01]  /*11780*/  R2UR UR27, R15 ;  /* 0x000000000f1b72ca */ /* 0x000fe200000e0000 */
[----:B------:R-:W-:Y:S01]  /*11790*/  IMAD.MOV.U32 R15, RZ, RZ, 0x40000040 ;  /* 0x40000040ff0f7424 */ /* 0x000fe200078e00ff */
[----:B------:R-:W-:Y:S01]  /*117a0*/  R2UR UR26, R14 ;  /* 0x000000000e1a72ca */ /* 0x000fe200000e0000 */
[----:B------:R-:W-:Y:S01]  /*117b0*/  VIADD R14, R12, 0x302 ;  /* 0x000003020c0e7836 */ /* 0x000fe20000000000 */
[----:B------:R-:W-:-:S02]  /*117c0*/  R2UR UR24, R10 ;  /* 0x000000000a1872ca */ /* 0x000fc400000e0000 */
[----:B------:R-:W-:Y:S02]  /*117d0*/  R2UR UR25, R11 ;  /* 0x000000000b1972ca */ /* 0x000fe400000e0000 */
[----:B------:R-:W-:Y:S02]  /*117e0*/  MOV R21, 0x40000040 ;  /* 0x4000004000157802 */ /* 0x000fe40000000f00 */
[----:B0-----:R-:W-:Y:S01]  /*117f0*/  LOP3.LUT R140, R140, 0x7f, RZ, 0xc0, !PT ;  /* 0x0000007f8c8c7812 */ /* 0x001fe200078ec0ff */
[----:B------:R-:W-:Y:S02]  /*11800*/  WARPGROUP.DEPBAR.LE gsb0, 0x0 ;  /* 0x00008000000079c5 */ /* 0x000fe40000010000 */
[----:B------:R-:W-:-:S06]  /*11810*/  WARPGROUP.ARRIVE ;  /* 0x00000000000079c5 */ /* 0x000fcc0000000000 */
[----:B------:R-:W-:Y:S01]  /*11820*/  QGMMA.64x32x32.F32.E4M3.E4M3 R104, gdesc[UR16], RZ, !UPT, gsb0 ;  /* 0x00600000106879f3 */ /* 0x000fe2000c0008ff */
[----:B------:R-:W-:Y:S01]  /*11830*/  R2UR UR18, R6 ;  /* 0x00000000061272ca */ /* 0x000fe200000e0000 */
[----:B------:R-:W-:Y:S01]  /*11840*/  VIADD R6, R12, 0x102 ;  /* 0x000001020c067836 */ /* 0x000fe20000000000 */
[----:B------:R-:W-:Y:S02]  /*11850*/  R2UR UR19, R7 ;  /* 0x00000000071372ca */ /* 0x000fe400000e0000 */
[----:B------:R-:W-:Y:S02]  /*11860*/  R2UR UR16, R4 ;  /* 0x00000000041072ca */ /* 0x000fe400000e0000 */
[----:B------:R-:W-:Y:S02]  /*11870*/  R2UR UR17, R5 ;  /* 0x00000000051172ca */ /* 0x000fe400000e0000 */
[----:B------:R-:W-:Y:S01]  /*11880*/  MOV R7, 0x40000040 ;  /* 0x4000004000077802 */ /* 0x000fe20000000f00 */
[----:B------:R-:W-:-:S02]  /*11890*/  WARPGROUP.DEPBAR.LE gsb0, 0x0 ;  /* 0x00008000000079c5 */ /* 0x000fc40000010000 */
[----:B------:R-:W-:-:S06]  /*118a0*/  WARPGROUP.ARRIVE ;  /* 0x00000000000079c5 */ /* 0x000fcc0000000000 */
[----:B------:R-:W-:Y:S01]  /*118b0*/  QGMMA.64x32x32.F32.E4M3.E4M3 R88, gdesc[UR12], RZ, !UPT, gsb0 ;  /* 0x006000000c5879f3 */ /* 0x000fe2000c0008ff */
[----:B------:R-:W-:Y:S01]  /*118c0*/  R2UR UR14, R8 ;  /* 0x00000000080e72ca */ /* 0x000fe200000e0000 */
[----:B------:R-:W-:Y:S01]  /*118d0*/  VIADD R8, R12, 0x502 ;  /* 0x000005020c087836 */ /* 0x000fe20000000000 */
[----:B------:R-:W-:Y:S01]  /*118e0*/  R2UR UR15, R9 ;  /* 0x00000000090f72ca */ /* 0x000fe200000e0000 */
[----:B------:R-:W-:Y:S01]  /*118f0*/  IMAD.MOV.U32 R9, RZ, RZ, 0x40000040 ;  /* 0x40000040ff097424 */ /* 0x000fe200078e00ff */
[----:B------:R-:W-:Y:S02]  /*11900*/  R2UR UR12, R10 ;  /* 0x000000000a0c72ca */ /* 0x000fe400000e0000 */
[----:B------:R-:W-:Y:S01]  /*11910*/  R2UR UR13, R11 ;  /* 0x000000000b0d72ca */ /* 0x000fe200000e0000 */
[----:B------:R-:W-:Y:S02]  /*11920*/  WARPGROUP.DEPBAR.LE gsb0, 0x0 ;  /* 0x00008000000079c5 */ /* 0x000fe40000010000 */
        /* <DEDUP_REMOVED lines=11> */
[----:B------:R-:W-:Y:S02]  /*119e0*/  R2UR UR4, R10 ;  /* 0x000000000a0472ca */ /* 0x000fe400000e0000 */
[----:B------:R-:W-:Y:S01]  /*119f0*/  R2UR UR5, R11 ;  /* 0x000000000b0572ca */ /* 0x000fe200000e0000 */
[----:B------:R-:W-:Y:S02]  /*11a00*/  WARPGROUP.DEPBAR.LE gsb0, 0x0 ;  /* 0x00008000000079c5 */ /* 0x000fe40000010000 */
[----:B------:R-:W-:-:S06]  /*11a10*/  WARPGROUP.ARRIVE ;  /* 0x00000000000079c5 */ /* 0x000fcc0000000000 */
[----:B------:R-:W-:Y:S01]  /*11a20*/  QGMMA.64x32x32.F32.E4M3.E4M3 R40, gdesc[UR16], RZ, !UPT, gsb0 ;  /* 0x00600000102879f3 */ /* 0x000fe2000c0008ff */
[----:B------:R-:W-:Y:S02]  /*11a30*/  R2UR UR16, R10 ;  /* 0x000000000a1072ca */ /* 0x000fe400000e0000 */
[----:B------:R-:W-:Y:S02]  /*11a40*/  R2UR UR17, R11 ;  /* 0x000000000b1172ca */ /* 0x000fe400000e0000 */
[----:B------:R-:W-:Y:S01]  /*11a50*/  R2UR UR18, R6 ;  /* 0x00000000061272ca */ /* 0x000fe200000e0000 */
[----:B------:R-:W-:Y:S01]  /*11a60*/  VIADD R6, R12, 0x402 ;  /* 0x000004020c067836 */ /* 0x000fe20000000000 */
[----:B------:R-:W-:Y:S02]  /*11a70*/  R2UR UR19, R7 ;  /* 0x00000000071372ca */ /* 0x000fe400000e0000 */
[----:B------:R-:W-:Y:S02]  /*11a80*/  MOV R7, 0x40000040 ;  /* 0x4000004000077802 */ /* 0x000fe40000000f00 */
[----:B------:R-:W-:Y:S01]  /*11a90*/  R2UR UR6, R6 ;  /* 0x00000000060672ca */ /* 0x000fe200000e0000 */
[----:B------:R-:W-:Y:S01]  /*11aa0*/  VIADD R6, R12, 0x602 ;  /* 0x000006020c067836 */ /* 0x000fe20000000000 */
[----:B------:R-:W-:Y:S01]  /*11ab0*/  R2UR UR7, R7 ;  /* 0x00000000070772ca */ /* 0x000fe200000e0000 */
[----:B------:R-:W-:Y:S01]  /*11ac0*/  IMAD.MOV.U32 R7, RZ, RZ, 0x40000040 ;  /* 0x40000040ff077424 */ /* 0x000fe200078e00ff */
        /* <DEDUP_REMOVED lines=11> */
[----:B------:R-:W-:Y:S01]  /*11b80*/  QGMMA.64x32x32.F32.E4M3.E4M3 R120, gdesc[UR24], R120, gsb0 ;  /* 0x00600000187879f3 */ /* 0x000fe20008000878 */
[----:B------:R-:W-:Y:S01]  /*11b90*/  R2UR UR26, R14 ;  /* 0x000000000e1a72ca */ /* 0x000fe200000e0000 */
[----:B------:R-:W-:Y:S01]  /*11ba0*/  VIADD R14, R12, 0x404 ;  /* 0x000004040c0e7836 */ /* 0x000fe20000000000 */
[----:B------:R-:W-:Y:S01]  /*11bb0*/  R2UR UR27, R15 ;  /* 0x000000000f1b72ca */ /* 0x000fe200000e0000 */
[----:B------:R-:W-:Y:S01]  /*11bc0*/  IMAD.MOV.U32 R15, RZ, RZ, 0x40000040 ;  /* 0x40000040ff0f7424 */ /* 0x000fe200078e00ff */
[----:B------:R-:W-:Y:S02]  /*11bd0*/  WARPGROUP.DEPBAR.LE gsb0, 0x0 ;  /* 0x00008000000079c5 */ /* 0x000fe40000010000 */
[----:B------:R-:W-:-:S06]  /*11be0*/  WARPGROUP.ARRIVE ;  /* 0x00000000000079c5 */ /* 0x000fcc0000000000 */
[----:B------:R-:W-:Y:S01]  /*11bf0*/  QGMMA.64x32x32.F32.E4M3.E4M3 R104, gdesc[UR16], R104, gsb0 ;  /* 0x00600000106879f3 */ /* 0x000fe20008000868 */
[----:B------:R-:W-:Y:S01]  /*11c00*/  R2UR UR18, R8 ;  /* 0x00000000081272ca */ /* 0x000fe200000e0000 */
[----:B------:R-:W-:Y:S01]  /*11c10*/  VIADD R8, R4, 0x4 ;  /* 0x0000000404087836 */ /* 0x000fe20000000000 */
[----:B------:R-:W-:Y:S02]  /*11c20*/  R2UR UR19, R9 ;  /* 0x00000000091372ca */ /* 0x000fe400000e0000 */
[----:B------:R-:W-:Y:S02]  /*11c30*/  R2UR UR16, R10 ;  /* 0x000000000a1072ca */ /* 0x000fe400000e0000 */
[----:B------:R-:W-:Y:S02]  /*11c40*/  R2UR UR17, R11 ;  /* 0x000000000b1172ca */ /* 0x000fe400000e0000 */
[----:B------:R-:W-:Y:S02]  /*11c50*/  MOV R9, 0x40000040 ;  /* 0x4000004000097802 */ /* 0x000fe40000000f00 */
[----:B------:R-:W-:-:S02]  /*11c60*/  R2UR UR24, R8 ;  /* 0x00000000081872ca */ /* 0x000fc400000e0000 */
[----:B------:R-:W-:Y:S01]  /*11c70*/  R2UR UR25, R9 ;  /* 0x00000000091972ca */ /* 0x000fe200000e0000 */
[----:B------:R-:W-:Y:S02]  /*11c80*/  WARPGROUP.DEPBAR.LE gsb0, 0x0 ;  /* 0x00008000000079c5 */ /* 0x000fe40000010000 */
[----:B------:R-:W-:-:S06]  /*11c90*/  WARPGROUP.ARRIVE ;  /* 0x00000000000079c5 */ /* 0x000fcc0000000000 */
[----:B------:R-:W-:Y:S01]  /*11ca0*/  QGMMA.64x32x32.F32.E4M3.E4M3 R88, gdesc[UR12], R88, gsb0 ;  /* 0x006000000c5879f3 */ /* 0x000fe20008000858 */
        /* <DEDUP_REMOVED lines=22> */
[----:B------:R-:W-:Y:S01]  /*11e10*/  QGMMA.64x32x32.F32.E4M3.E4M3 R40, gdesc[UR16], R40, gsb0 ;  /* 0x00600000102879f3 */ /* 0x000fe20008000828 */
[----:B------:R-:W-:Y:S02]  /*11e20*/  R2UR UR16, R8 ;  /* 0x00000000081072ca */ /* 0x000fe400000e0000 */
[----:B------:R-:W-:Y:S02]  /*11e30*/  R2UR UR17, R9 ;  /* 0x00000000091172ca */ /* 0x000fe400000e0000 */
[----:B------:R-:W-:Y:S01]  /*11e40*/  R2UR UR18, R6 ;  /* 0x00000000061272ca */ /* 0x000fe200000e0000 */
[----:B------:R-:W-:Y:S01]  /*11e50*/  VIADD R6, R12, 0x204 ;  /* 0x000002040c067836 */ /* 0x000fe20000000000 */
[----:B------:R-:W-:Y:S01]  /*11e60*/  R2UR UR19, R7 ;  /* 0x00000000071372ca */ /* 0x000fe200000e0000 */
[----:B------:R-:W-:-:S03]  /*11e70*/  IMAD.MOV.U32 R7, RZ, RZ, 0x40000040 ;  /* 0x40000040ff077424 */ /* 0x000fc600078e00ff */
        /* <DEDUP_REMOVED lines=35> */
[----:B------:R-:W-:Y:S02]  /*120b0*/  R2UR UR17, R9 ;  /* 0x00000000091172ca */ /* 0x000fe400000e0000 */
[----:B------:R-:W-:Y:S02]  /*120c0*/  R2UR UR24, R6 ;  /* 0x00000000061872ca */ /* 0x000fe400000e0000 */
[----:B------:R-:W-:Y:S01]  /*120d0*/  R2UR UR25, R7 ;  /* 0x00000000071972ca */ /* 0x000fe200000e0000 */
[----:B------:R-:W-:-:S02]  /*120e0*/  WARPGROUP.DEPBAR.LE gsb0, 0x0 ;  /* 0x00008000000079c5 */ /* 0x000fc40000010000 */
[----:B------:R-:W-:-:S06]  /*120f0*/  WARPGROUP.ARRIVE ;  /* 0x00000000000079c5 */ /* 0x000fcc0000000000 */
[----:B------:R-:W-:Y:S03]  /*12100*/  QGMMA.64x32x32.F32.E4M3.E4M3 R88, gdesc[UR12], R88, gsb0 ;  /* 0x006000000c5879f3 */ /* 0x000fe60008000858 */
        /* <DEDUP_REMOVED lines=8> */
[----:B------:R-:W-:Y:S02]  /*12190*/  R2UR UR4, R6 ;  /* 0x00000000060472ca */ /* 0x000fe400000e0000 */
[----:B------:R-:W-:Y:S02]  /*121a0*/  R2UR UR5, R7 ;  /* 0x00000000070572ca */ /* 0x000fe400000e0000 */
[----:B------:R-:W-:Y:S01]  /*121b0*/  R2UR UR6, R14 ;  /* 0x000000000e0672ca */ /* 0x000fe200000e0000 */
[----:B------:R-:W-:Y:S01]  /*121c0*/  VIADD R14, R12, 0x206 ;  /* 0x000002060c0e7836 */ /* 0x000fe20000000000 */
[----:B------:R-:W-:Y:S02]  /*121d0*/  R2UR UR7, R15 ;  /* 0x000000000f0772ca */ /* 0x000fe400000e0000 */
[----:B------:R-:W-:Y:S01]  /*121e0*/  MOV R15, 0x40000040 ;  /* 0x40000040000f7802 */ /* 0x000fe20000000f00 */
[----:B------:R-:W-:-:S02]  /*121f0*/  WARPGROUP.DEPBAR.LE gsb0, 0x0 ;  /* 0x00008000000079c5 */ /* 0x000fc40000010000 */
        /* <DEDUP_REMOVED lines=9> */
[----:B------:R-:W-:Y:S01]  /*12290*/  WARPGROUP.ARRIVE ;  /* 0x00000000000079c5 */ /* 0x000fe20000000000 */
[----:B------:R-:W-:Y:S02]  /*122a0*/  FSEL R137, R120, -INF , P2 ;  /* 0xff80000078897808 */ /* 0x000fe40001000000 */
[----:B------:R-:W-:Y:S02]  /*122b0*/  FSEL R120, R121, -INF , P5 ;  /* 0xff80000079787808 */ /* 0x000fe40002800000 */
[----:B------:R-:W-:Y:S01]  /*122c0*/  FSEL R139, R124, -INF , P4 ;  /* 0xff8000007c8b7808 */ /* 0x000fe20002000000 */
[----:B------:R-:W-:Y:S01]  /*122d0*/  QGMMA.64x32x32.F32.E4M3.E4M3 R104, gdesc[UR4], R104, gsb0 ;  /* 0x00600000046879f3 */ /* 0x000fe20008000868 */
[----:B------:R-:W-:Y:S01]  /*122e0*/  R2UR UR6, R14 ;  /* 0x000000000e0672ca */ /* 0x000fe200000e0000 */
[----:B------:R-:W-:Y:S01]  /*122f0*/  VIADD R14, R12, 0x306 ;  /* 0x000003060c0e7836 */ /* 0x000fe20000000000 */
[----:B------:R-:W-:Y:S01]  /*12300*/  R2UR UR7, R15 ;  /* 0x000000000f0772ca */ /* 0x000fe200000e0000 */
[----:B------:R-:W-:Y:S01]  /*12310*/  IMAD.MOV.U32 R15, RZ, RZ, 0x40000040 ;  /* 0x40000040ff0f7424 */ /* 0x000fe200078e00ff */
[----:B------:R-:W-:-:S02]  /*12320*/  R2UR UR4, R6 ;  /* 0x00000000060472ca */ /* 0x000fc400000e0000 */
[----:B------:R-:W-:Y:S02]  /*12330*/  R2UR UR5, R7 ;  /* 0x00000000070572ca */ /* 0x000fe400000e0000 */
[----:B------:R-:W-:Y:S02]  /*12340*/  FMNMX.FTZ R0, R137, R120, !PT ;  /* 0x0000007889007209 */ /* 0x000fe40007810000 */
        /* <DEDUP_REMOVED lines=15> */
[----:B------:R-:W-:-:S02]  /*12440*/  FSEL R133, R133, -INF , P4 ;  /* 0xff80000085857808 */ /* 0x000fc40002000000 */
[----:B------:R-:W-:Y:S02]  /*12450*/  ISETP.GT.AND P2, PT, R20, 0x20, PT ;  /* 0x000000201400780c */ /* 0x000fe40003f44270 */
[----:B------:R-:W-:Y:S02]  /*12460*/  FMNMX.FTZ R0, R147, R0, !PT ;  /* 0x0000000093007209 */ /* 0x000fe40007810000 */
[----:B------:R-:W-:Y:S02]  /*12470*/  FSEL R129, R134, -INF , P5 ;  /* 0xff80000086817808 */ /* 0x000fe40002800000 */
[----:B------:R-:W-:Y:S02]  /*12480*/  ISETP.GT.AND P5, PT, R20, 0x21, PT ;  /* 0x000000211400780c */ /* 0x000fe40003fa4270 */
[----:B------:R-:W-:Y:S02]  /*12490*/  FMNMX.FTZ R0, R133, R0, !PT ;  /* 0x0000000085007209 */ /* 0x000fe40007810000 */
[----:B------:R-:W-:-:S02]  /*124a0*/  FSEL R135, R135, -INF , P4 ;  /* 0xff80000087877808 */ /* 0x000fc40002000000 */
[C---:B------:R-:W-:Y:S02]  /*124b0*/  ISETP.GT.AND P4, PT, R20.reuse, 0x28, PT ;  /* 0x000000281400780c */ /* 0x040fe40003f84270 */
[----:B------:R-:W-:Y:S02]  /*124c0*/  FSEL R127, R127, -INF , P1 ;  /* 0xff8000007f7f7808 */ /* 0x000fe40000800000 */
[----:B------:R-:W-:Y:S01]  /*124d0*/  ISETP.GT.AND P1, PT, R20, 0x29, PT ;  /* 0x000000291400780c */ /* 0x000fe20003f24270 */
[----:B------:R-:W-:Y:S02]  /*124e0*/  WARPGROUP.DEPBAR.LE gsb0, 0x0 ;  /* 0x00008000000079c5 */ /* 0x000fe40000010000 */
[----:B------:R-:W-:Y:S01]  /*124f0*/  WARPGROUP.ARRIVE ;  /* 0x00000000000079c5 */ /* 0x000fe20000000000 */
[----:B------:R-:W-:Y:S01]  /*12500*/  FSEL R151, R104, -INF , P2 ;  /* 0xff80000068977808 */ /* 0x000fe20001000000 */
[----:B------:R-:W-:Y:S01]  /*12510*/  VIADD R104, R12, 0x506 ;  /* 0x000005060c687836 */ /* 0x000fe20000000000 */
[----:B------:R-:W-:Y:S01]  /*12520*/  FSEL R155, R105, -INF , P5 ;  /* 0xff800000699b7808 */ /* 0x000fe20002800000 */
[----:B------:R-:W-:Y:S01]  /*12530*/  IMAD.MOV.U32 R105, RZ, RZ, 0x40000040 ;  /* 0x40000040ff697424 */ /* 0x000fe200078e00ff */
[----:B------:R-:W-:Y:S01]  /*12540*/  FMNMX.FTZ R0, R151, R0, !PT ;  /* 0x0000000097007209 */ /* 0x000fe20007810000 */
[----:B------:R-:W-:Y:S01]  /*12550*/  QGMMA.64x32x32.F32.E4M3.E4M3 R88, gdesc[UR4], R88, gsb0 ;  /* 0x00600000045879f3 */ /* 0x000fe20008000858 */
[----:B------:R-:W-:Y:S01]  /*12560*/  R2UR UR6, R14 ;  /* 0x000000000e0672ca */ /* 0x000fe200000e0000 */
[----:B------:R-:W-:Y:S01]  /*12570*/  VIADD R14, R12, 0x406 ;  /* 0x000004060c0e7836 */ /* 0x000fe20000000000 */
[----:B------:R-:W-:Y:S01]  /*12580*/  R2UR UR7, R15 ;  /* 0x000000000f0772ca */ /* 0x000fe200000e0000 */
[----:B------:R-:W-:Y:S01]  /*12590*/  IMAD.MOV.U32 R15, RZ, RZ, 0x40000040 ;  /* 0x40000040ff0f7424 */ /* 0x000fe200078e00ff */
[----:B------:R-:W-:-:S02]  /*125a0*/  R2UR UR4, R6 ;  /* 0x00000000060472ca */ /* 0x000fc400000e0000 */
[----:B------:R-:W-:Y:S02]  /*125b0*/  R2UR UR5, R7 ;  /* 0x00000000070572ca */ /* 0x000fe400000e0000 */
        /* <DEDUP_REMOVED lines=13> */
[----:B------:R-:W-:Y:S02]  /*12690*/  R2UR UR10, R104 ;  /* 0x00000000680a72ca */ /* 0x000fe400000e0000 */
[----:B------:R-:W-:Y:S02]  /*126a0*/  R2UR UR11, R105 ;  /* 0x00000000690b72ca */ /* 0x000fe400000e0000 */
        /* <DEDUP_REMOVED lines=10> */
[----:B------:R-:W-:Y:S01]  /*12750*/  ISETP.GT.AND P5, PT, R20, 0x41, PT ;  /* 0x000000411400780c */ /* 0x000fe20003fa4270 */
[----:B------:R-:W-:Y:S02]  /*12760*/  WARPGROUP.DEPBAR.LE gsb0, 0x0 ;  /* 0x00008000000079c5 */ /* 0x000fe40000010000 */
[----:B------:R-:W-:Y:S01]  /*12770*/  WARPGROUP.ARRIVE ;  /* 0x00000000000079c5 */ /* 0x000fe20000000000 */
[----:B------:R-:W-:Y:S02]  /*12780*/  FSEL R105, R88, -INF , P2 ;  /* 0xff80000058697808 */ /* 0x000fe40001000000 */
[----:B------:R-:W-:-:S02]  /*12790*/  FMNMX.FTZ R0, R117, R0, !PT ;  /* 0x0000000075007209 */ /* 0x000fc40007810000 */
[----:B------:R-:W-:Y:S01]  /*127a0*/  FSEL R119, R119, -INF , P4 ;  /* 0xff80000077777808 */ /* 0x000fe20002000000 */
[----:B------:R-:W-:Y:S01]  /*127b0*/  QGMMA.64x32x32.F32.E4M3.E4M3 R72, gdesc[UR4], R72, gsb0 ;  /* 0x00600000044879f3 */ /* 0x000fe20008000848 */
[----:B------:R-:W-:Y:S02]  /*127c0*/  R2UR UR6, R14 ;  /* 0x000000000e0672ca */ /* 0x000fe400000e0000 */
[----:B------:R-:W-:Y:S02]  /*127d0*/  R2UR UR7, R15 ;  /* 0x000000000f0772ca */ /* 0x000fe400000e0000 */
[----:B------:R-:W-:Y:S02]  /*127e0*/  R2UR UR4, R6 ;  /* 0x00000000060472ca */ /* 0x000fe400000e0000 */
[----:B------:R-:W-:Y:S02]  /*127f0*/  R2UR UR5, R7 ;  /* 0x00000000070572ca */ /* 0x000fe400000e0000 */
        /* <DEDUP_REMOVED lines=25> */
[C---:B------:R-:W-:Y:S01]  /*12990*/  ISETP.GT.AND P3, PT, R20.reuse, 0x60, PT ;  /* 0x000000601400780c */ /* 0x040fe20003f64270 */
[----:B------:R-:W-:Y:S02]  /*129a0*/  WARPGROUP.DEPBAR.LE gsb0, 0x0 ;  /* 0x00008000000079c5 */ /* 0x000fe40000010000 */
[----:B------:R-:W-:Y:S01]  /*129b0*/  WARPGROUP.ARRIVE ;  /* 0x00000000000079c5 */ /* 0x000fe20000000000 */
[----:B------:R-:W-:Y:S02]  /*129c0*/  FMNMX.FTZ R0, R177, R0, !PT ;  /* 0x00000000b1007209 */ /* 0x000fe40007810000 */
[----:B------:R-:W-:Y:S02]  /*129d0*/  FSEL R95, R95, -INF , P1 ;  /* 0xff8000005f5f7808 */ /* 0x000fe40000800000 */
[----:B------:R-:W-:Y:S01]  /*129e0*/  ISETP.GT.AND P1, PT, R20, 0x61, PT ;  /* 0x000000611400780c */ /* 0x000fe20003f24270 */
[----:B------:R-:W-:Y:S01]  /*129f0*/  QGMMA.64x32x32.F32.E4M3.E4M3 R56, gdesc[UR4], R56, gsb0 ;  /* 0x00600000043879f3 */ /* 0x000fe20008000838 */
[----:B------:R-:W-:-:S02]  /*12a00*/  R2UR UR7, R13 ;  /* 0x000000000d0772ca */ /* 0x000fc400000e0000 */
        /* <DEDUP_REMOVED lines=18> */
[----:B------:R-:W-:Y:S02]  /*12b30*/  IADD3 R12, R12, 0x606, RZ ;  /* 0x000006060c0c7810 */ /* 0x000fe40007ffe0ff */
[----:B------:R-:W-:Y:S02]  /*12b40*/  FSEL R75, R75, -INF , P1 ;  /* 0xff8000004b4b7808 */ /* 0x000fe40000800000 */
[----:B------:R-:W-:Y:S02]  /*12b50*/  ISETP.GT.AND P1, PT, R20, 0x78, PT ;  /* 0x000000781400780c */ /* 0x000fe40003f24270 */
[----:B------:R-:W-:Y:S02]  /*12b60*/  FSEL R81, R81, -INF , P3 ;  /* 0xff80000051517808 */ /* 0x000fe40001800000 */
[----:B------:R-:W-:Y:S02]  /*12b70*/  FMNMX.FTZ R0, R185, R0, !PT ;  /* 0x00000000b9007209 */ /* 0x000fe40007810000 */
[----:B------:R-:W-:-:S02]  /*12b80*/  R2UR UR6, R12 ;  /* 0x000000000c0672ca */ /* 0x000fc400000e0000 */
[----:B------:R-:W-:Y:S02]  /*12b90*/  FSEL R183, R78, -INF , P2 ;  /* 0xff8000004eb77808 */ /* 0x000fe40001000000 */
[----:B------:R-:W-:Y:S02]  /*12ba0*/  R2UR UR4, R6 ;  /* 0x00000000060472ca */ /* 0x000fe400000e0000 */
[----:B------:R-:W-:Y:S02]  /*12bb0*/  R2UR UR5, R7 ;  /* 0x00000000070572ca */ /* 0x000fe400000e0000 */
[----:B------:R-:W-:Y:S02]  /*12bc0*/  ISETP.GT.AND P2, PT, R20, 0x79, PT ;  /* 0x000000791400780c */ /* 0x000fe40003f44270 */
[----:B------:R-:W-:Y:S01]  /*12bd0*/  FSEL R187, R84, -INF , P1 ;  /* 0xff80000054bb7808 */ /* 0x000fe20000800000 */
[----:B------:R-:W-:Y:S02]  /*12be0*/  WARPGROUP.DEPBAR.LE gsb0, 0x0 ;  /* 0x00008000000079c5 */ /* 0x000fe40000010000 */
[----:B------:R-:W-:Y:S01]  /*12bf0*/  WARPGROUP.ARRIVE ;  /* 0x00000000000079c5 */ /* 0x000fe20000000000 */
[----:B------:R-:W-:-:S02]  /*12c00*/  FMNMX.FTZ R0, R81, R0, !PT ;  /* 0x0000000051007209 */ /* 0x000fc40007810000 */
[----:B------:R-:W-:Y:S02]  /*12c10*/  FSEL R79, R79, -INF , P5 ;  /* 0xff8000004f4f7808 */ /* 0x000fe40002800000 */
[----:B------:R-:W-:Y:S01]  /*12c20*/  ISETP.GT.AND P5, PT, R20, 0x80, PT ;  /* 0x000000801400780c */ /* 0x000fe20003fa4270 */
        /* <DEDUP_REMOVED lines=63> */
[----:B------:R-:W-:Y:S02]  /*13020*/  FMNMX.FTZ R0, R217, R0, !PT ;  /* 0x00000000d9007209 */ /* 0x000fe40007810000 */
[----:B------:R-:W-:Y:S02]  /*13030*/  FSEL R221, R53, -INF , P0 ;  /* 0xff80000035dd7808 */ /* 0x000fe40000000000 */
[----:B------:R-:W-:Y:S02]  /*13040*/  FMNMX.FTZ R0, R219, R0, !PT ;  /* 0x00000000db007209 */ /* 0x000fe40007810000 */
[----:B------:R-:W-:Y:S01]  /*13050*/  ISETP.GT.AND P0, PT, R20, 0xc1, PT ;  /* 0x000000c11400780c */ /* 0x000fe20003f04270 */
[----:B------:R-:W-:Y:S02]  /*13060*/  WARPGROUP.DEPBAR.LE gsb0, 0x0 ;  /* 0x00008000000079c5 */ /* 0x000fe40000010000 */
        /* <DEDUP_REMOVED lines=18> */
[----:B------:R-:W-:-:S02]  /*13190*/  FSEL R49, R46, -INF , P5 ;  /* 0xff8000002e317808 */ /* 0x000fc40002800000 */
[----:B------:R-:W-:Y:S02]  /*131a0*/  FSEL R237, R33, -INF , P4 ;  /* 0xff80000021ed7808 */ /* 0x000fe40002000000 */
[----:B------:R-:W-:Y:S02]  /*131b0*/  FMNMX.FTZ R0, R235, R0, !PT ;  /* 0x00000000eb007209 */ /* 0x000fe40007810000 */
[----:B------:R-:W-:Y:S02]  /*131c0*/  ISETP.GT.AND P5, PT, R20, 0xd8, PT ;  /* 0x000000d81400780c */ /* 0x000fe40003fa4270 */
[----:B------:R-:W-:Y:S02]  /*131d0*/  FMNMX.FTZ R0, R237, R0, !PT ;  /* 0x00000000ed007209 */ /* 0x000fe40007810000 */
[----:B------:R-:W-:Y:S02]  /*131e0*/  FSEL R33, R36, -INF , P5 ;  /* 0xff80000024217808 */ /* 0x000fe40002800000 */
[----:B------:R-:W-:-:S02]  /*131f0*/  ISETP.GT.AND P6, PT, R20, 0xd9, PT ;  /* 0x000000d91400780c */ /* 0x000fc40003fc4270 */
[----:B------:R-:W-:Y:S02]  /*13200*/  FMNMX.FTZ R0, R33, R0, !PT ;  /* 0x0000000021007209 */ /* 0x000fe40007810000 */
[----:B------:R-:W-:Y:S02]  /*13210*/  FSEL R37, R37, -INF , P6 ;  /* 0xff80000025257808 */ /* 0x000fe40003000000 */
[----:B------:R-:W-:Y:S02]  /*13220*/  FMNMX.FTZ R44, R21, R123, !PT ;  /* 0x0000007b152c7209 */ /* 0x000fe40007810000 */
[----:B------:R-:W-:Y:S02]  /*13230*/  FMNMX.FTZ R14, R37, R0, !PT ;  /* 0x00000000250e7209 */ /* 0x000fe40007810000 */
[----:B------:R-:W-:Y:S02]  /*13240*/  FMNMX.FTZ R44, R121, R44, !PT ;  /* 0x0000002c792c7209 */ /* 0x000fe40007810000 */
[----:B------:R-:W-:Y:S01]  /*13250*/  P2R R28, PR, RZ, 0x4 ;  /* 0x00000004ff1c7803 */ /* 0x000fe20000000000 */
[----:B------:R-:W0:Y:S01]  /*13260*/  SHFL.BFLY PT, R0, R14, 0x2, 0x1f ;  /* 0x0c401f000e007f89 */ /* 0x000e2200000e0000 */
[----:B------:R-:W-:-:S02]  /*13270*/  FMNMX.FTZ R46, R127, R44, !PT ;  /* 0x0000002c7f2e7209 */ /* 0x000fc40007810000 */
[----:B------:R-:W-:Y:S02]  /*13280*/  P2R R40, PR, RZ, 0x2 ;  /* 0x00000002ff287803 */ /* 0x000fe40000000000 */
[----:B------:R-:W-:Y:S02]  /*13290*/  FMNMX.FTZ R46, R141, R46, !PT ;  /* 0x0000002e8d2e7209 */ /* 0x000fe40007810000 */
[----:B------:R-:W-:Y:S02]  /*132a0*/  ISETP.GT.AND P1, PT, R20, 0xb9, PT ;  /* 0x000000b91400780c */ /* 0x000fe40003f24270 */
[----:B------:R-:W-:Y:S02]  /*132b0*/  FMNMX.FTZ R46, R131, R46, !PT ;  /* 0x0000002e832e7209 */ /* 0x000fe40007810000 */
[----:B------:R-:W-:Y:S02]  /*132c0*/  P2R R42, PR, RZ, 0x1 ;  /* 0x00000001ff2a7803 */ /* 0x000fe40000000000 */
[----:B------:R-:W-:-:S02]  /*132d0*/  FMNMX.FTZ R46, R129, R46, !PT ;  /* 0x0000002e812e7209 */ /* 0x000fc40007810000 */
[----:B------:R-:W-:Y:S02]  /*132e0*/  ISETP.GT.AND P0, PT, R20, 0xc0, PT ;  /* 0x000000c01400780c */ /* 0x000fe40003f04270 */
[----:B------:R-:W-:Y:S02]  /*132f0*/  FMNMX.FTZ R48, R135, R46, !PT ;  /* 0x0000002e87307209 */ /* 0x000fe40007810000 */
[----:B------:R-:W-:Y:S02]  /*13300*/  FSEL R55, R55, -INF , P1 ;  /* 0xff80000037377808 */ /* 0x000fe40000800000 */
[----:B------:R-:W-:Y:S02]  /*13310*/  FMNMX.FTZ R48, R149, R48, !PT ;  /* 0x0000003095307209 */ /* 0x000fe40007810000 */
[----:B------:R-:W-:Y:S02]  /*13320*/  FSEL R26, R26, -INF , P0 ;  /* 0xff8000001a1a7808 */ /* 0x000fe40000000000 */
[----:B0-----:R-:W-:-:S02]  /*13330*/  FMNMX.FTZ R24, R14, R0, !PT ;  /* 0x000000000e187209 */ /* 0x001fc40007810000 */
[----:B------:R-:W-:Y:S02]  /*13340*/  FMNMX.FTZ R48, R107, R48, !PT ;  /* 0x000000306b307209 */ /* 0x000fe40007810000 */
[----:B------:R-:W-:Y:S01]  /*13350*/  ISETP.NE.AND P0, PT, R42, RZ, PT ;  /* 0x000000ff2a00720c */ /* 0x000fe20003f05270 */
[----:B------:R-:W0:Y:S01]  /*13360*/  SHFL.BFLY PT, R0, R24, 0x1, 0x1f ;  /* 0x0c201f0018007f89 */ /* 0x000e2200000e0000 */
[----:B------:R-:W-:Y:S02]  /*13370*/  FMNMX.FTZ R48, R153, R48, !PT ;  /* 0x0000003099307209 */ /* 0x000fe40007810000 */
[----:B------:R-:W-:Y:S02]  /*13380*/  ISETP.NE.AND P1, PT, R40, RZ, PT ;  /* 0x000000ff2800720c */ /* 0x000fe40003f25270 */
[----:B------:R-:W-:Y:S02]  /*13390*/  FSEL R27, R27, -INF , P0 ;  /* 0xff8000001b1b7808 */ /* 0x000fe40000000000 */
[----:B------:R-:W-:-:S02]  /*133a0*/  FSEL R30, R30, -INF , P1 ;  /* 0xff8000001e1e7808 */ /* 0x000fc40000800000 */
[----:B------:R-:W-:Y:S02]  /*133b0*/  ISETP.NE.AND P0, PT, R136, RZ, PT ;  /* 0x000000ff8800720c */ /* 0x000fe40003f05270 */
[----:B0-----:R-:W-:-:S04]  /*133c0*/  FMNMX.FTZ R0, R24, R0, !PT ;  /* 0x0000000018007209 */ /* 0x001fc80007810000 */
[----:B------:R-:W-:Y:S01]  /*133d0*/  FSETP.NEU.FTZ.AND P2, PT, R0, -INF , PT ;  /* 0xff8000000000780b */ /* 0x000fe20003f5d000 */
[----:B------:R-:W-:-:S05]  /*133e0*/  FFMA.FTZ R12, R2, R0, -8 ;  /* 0xc1000000020c7423 */ /* 0x000fca0000010000 */
[----:B------:R-:W-:Y:S02]  /*133f0*/  FSEL R12, R12, RZ, P2 ;  /* 0x000000ff0c0c7208 */ /* 0x000fe40001000000 */
[----:B------:R-:W-:-:S03]  /*13400*/  ISETP.NE.AND P2, PT, R28, RZ, PT ;  /* 0x000000ff1c00720c */ /* 0x000fc60003f45270 */
[C-C-:B------:R-:W-:Y:S01]  /*13410*/  FFMA.FTZ R50, R2.reuse, R105, -R12.reuse ;  /* 0x0000006902327223 */ /* 0x140fe2000001080c */
[----:B------:R-:W-:-:S01]  /*13420*/  FFMA.FTZ R13, R2, R13, -R12 ;  /* 0x0000000d020d7223 */ /* 0x000fc2000001080c */
[C-C-:B------:R-:W-:Y:S01]  /*13430*/  FFMA.FTZ R40, R2.reuse, R161, -R12.reuse ;  /* 0x000000a102287223 */ /* 0x140fe2000001080c */
[----:B------:R-:W-:Y:S01]  /*13440*/  FSEL R161, R31, -INF , P2 ;  /* 0xff8000001fa17808 */ /* 0x000fe20001000000 */
[----:B------:R0:W-:Y:S01]  /*13450*/  MUFU.EX2 R44, R50 ;  /* 0x00000032002c7308 */ /* 0x0001e20000000800 */
[----:B------:R-:W-:-:S01]  /*13460*/  FFMA.FTZ R20, R2, R139, -R12 ;  /* 0x0000008b02147223 */ /* 0x000fc2000001080c */
[C-C-:B------:R-:W-:Y:S01]  /*13470*/  FFMA.FTZ R139, R2.reuse, R145, -R12.reuse ;  /* 0x00000091028b7223 */ /* 0x140fe2000001080c */
[----:B------:R-:W-:-:S01]  /*13480*/  FFMA.FTZ R145, R2, R163, -R12 ;  /* 0x000000a302917223 */ /* 0x000fc2000001080c */
[----:B------:R-:W-:Y:S01]  /*13490*/  FSEL R163, R34, -INF , P3 ;  /* 0xff80000022a37808 */ /* 0x000fe20001800000 */
[----:B------:R-:W-:-:S01]  /*134a0*/  FFMA.FTZ R42, R2, R165, -R12 ;  /* 0x000000a5022a7223 */ /* 0x000fc2000001080c */
[----:B------:R-:W-:Y:S01]  /*134b0*/  FSEL R165, R35, -INF , P4 ;  /* 0xff80000023a57808 */ /* 0x000fe20002000000 */
[----:B------:R-:W-:-:S01]  /*134c0*/  FFMA.FTZ R105, R2, R167, -R12 ;  /* 0x000000a702697223 */ /* 0x000fc2000001080c */
[C-C-:B------:R-:W-:Y:S01]  /*134d0*/  FFMA.FTZ R171, R2.reuse, R171, -R12.reuse ;  /* 0x000000ab02ab7223 */ /* 0x140fe2000001080c */
[----:B0-----:R-:W-:Y:S01]  /*134e0*/  FMNMX.FTZ R50, R111, R48, !PT ;  /* 0x000000306f327209 */ /* 0x001fe20007810000 */
[--C-:B------:R-:W-:Y:S01]  /*134f0*/  FFMA.FTZ R14, R2, R137, -R12.reuse ;  /* 0x00000089020e7223 */ /* 0x100fe2000001080c */
[----:B------:R-:W-:Y:S01]  /*13500*/  FSEL R167, R38, -INF , P5 ;  /* 0xff80000026a77808 */ /* 0x000fe20002800000 */
        /* <DEDUP_REMOVED lines=10> */
[C-C-:B------:R-:W-:Y:S01]  /*135b0*/  FFMA.FTZ R28, R2.reuse, R147, -R12.reuse ;  /* 0x00000093021c7223 */ /* 0x140fe2000001080c */
[----:B0-----:R-:W-:Y:S01]  /*135c0*/  FSEL R171, R39, -INF , P6 ;  /* 0xff80000027ab7808 */ /* 0x001fe20003000000 */
[C-C-:B------:R-:W-:Y:S01]  /*135d0*/  FFMA.FTZ R32, R2.reuse, R151, -R12.reuse ;  /* 0x0000009702207223 */ /* 0x140fe2000001080c */
[----:B------:R-:W-:Y:S01]  /*135e0*/  FMNMX.FTZ R52, R119, R50, !PT ;  /* 0x0000003277347209 */ /* 0x000fe20007810000 */
[C-C-:B------:R-:W-:Y:S01]  /*135f0*/  FFMA.FTZ R143, R2.reuse, R155, -R12.reuse ;  /* 0x0000009b028f7223 */ /* 0x140fe2000001080c */
[----:B------:R-:W-:-:S01]  /*13600*/  FFMA.FTZ R36, R2, R157, -R12 ;  /* 0x0000009d02247223 */ /* 0x000fc2000001080c */
        /* <DEDUP_REMOVED lines=50> */
[C-C-:B-1----:R-:W-:Y:S01]  /*13930*/  FFMA.FTZ R177, R2.reuse, R237, -R12.reuse ;  /* 0x000000ed02b17223 */ /* 0x142fe2000001080c */
[----:B------:R-:W-:-:S01]  /*13940*/  FFMA.FTZ R33, R2, R33, -R12 ;  /* 0x0000002102217223 */ /* 0x000fc2000001080c */
[----:B------:R-:W0:Y:S01]  /*13950*/  MUFU.EX2 R125, R125 ;  /* 0x0000007d007d7308 */ /* 0x000e220000000800 */
[----:B------:R-:W-:-:S02]  /*13960*/  FMNMX.FTZ R58, R83, R58, !PT ;  /* 0x0000003a533a7209 */ /* 0x000fc40007810000 */
[----:B------:R-:W-:Y:S02]  /*13970*/  ISETP.NE.AND P2, PT, R140, RZ, PT ;  /* 0x000000ff8c00720c */ /* 0x000fe40003f45270 */
[----:B------:R-:W-:-:S03]  /*13980*/  FMNMX.FTZ R58, R57, R58, !PT ;  /* 0x0000003a393a7209 */ /* 0x000fc60007810000 */
[----:B------:R-:W-:Y:S01]  /*13990*/  MUFU.EX2 R24, R24 ;  /* 0x0000001800187308 */ /* 0x000fe20000000800 */
[----:B------:R-:W-:-:S04]  /*139a0*/  FMNMX.FTZ R60, R87, R58, !PT ;  /* 0x0000003a573c7209 */ /* 0x000fc80007810000 */
[----:B------:R-:W-:-:S03]  /*139b0*/  FMNMX.FTZ R60, R61, R60, !PT ;  /* 0x0000003c3d3c7209 */ /* 0x000fc60007810000 */
[----:B------:R-:W-:Y:S01]  /*139c0*/  MUFU.EX2 R139, R139 ;  /* 0x0000008b008b7308 */ /* 0x000fe20000000800 */
[----:B------:R-:W-:Y:S02]  /*139d0*/  FMNMX.FTZ R60, R59, R60, !PT ;  /* 0x0000003c3b3c7209 */ /* 0x000fe40007810000 */
[----:B0-----:R-:W-:Y:S02]  /*139e0*/  F2FP.SATFINITE.E4M3.F32.PACK_AB_MERGE_C R224, R125, R20, RZ ;  /* 0x000000147de0723e */ /* 0x001fe400048070ff */
[----:B------:R-:W-:Y:S02]  /*139f0*/  FMNMX.FTZ R60, R65, R60, !PT ;  /* 0x0000003c413c7209 */ /* 0x000fe40007810000 */
[----:B------:R-:W-:Y:S01]  /*13a00*/  F2FP.SATFINITE.E4M3.F32.PACK_AB_MERGE_C R224, R137, R14, R224 ;  /* 0x0000000e89e0723e */ /* 0x000fe200048070e0 */
[----:B------:R-:W-:Y:S01]  /*13a10*/  MUFU.EX2 R28, R28 ;  /* 0x0000001c001c7308 */ /* 0x000fe20000000800 */
[----:B------:R-:W-:-:S04]  /*13a20*/  FMNMX.FTZ R62, R63, R60, !PT ;  /* 0x0000003c3f3e7209 */ /* 0x000fc80007810000 */
[----:B------:R-:W-:-:S03]  /*13a30*/  FMNMX.FTZ R62, R69, R62, !PT ;  /* 0x0000003e453e7209 */ /* 0x000fc60007810000 */
[----:B------:R-:W0:Y:S01]  /*13a40*/  MUFU.EX2 R133, R133 ;  /* 0x0000008500857308 */ /* 0x000e220000000800 */
[----:B------:R-:W-:-:S04]  /*13a50*/  FMNMX.FTZ R62, R67, R62, !PT ;  /* 0x0000003e433e7209 */ /* 0x000fc80007810000 */
        /* <DEDUP_REMOVED lines=30> */
[----:B------:R-:W-:Y:S01]  /*13c40*/  FMNMX.FTZ R13, R171, R68, !PT ;  /* 0x00000044ab0d7209 */ /* 0x000fe20007810000 */
[----:B------:R-:W-:-:S04]  /*13c50*/  FFMA.FTZ R68, R2, R215, -R12 ;  /* 0x000000d702447223 */ /* 0x000fc8000001080c */
[----:B------:R-:W1:Y:S02]  /*13c60*/  SHFL.BFLY PT, R72, R13, 0x2, 0x1f ;  /* 0x0c401f000d487f89 */ /* 0x000e6400000e0000 */
        /* <DEDUP_REMOVED lines=8> */
[C-C-:B------:R-:W-:Y:S01]  /*13cf0*/  FFMA.FTZ R72, R2.reuse, R223, -R12.reuse ;  /* 0x000000df02487223 */ /* 0x140fe2000001080c */
[----:B------:R-:W-:-:S01]  /*13d00*/  FFMA.FTZ R12, R2, R37, -R12 ;  /* 0x00000025020c7223 */ /* 0x000fc2000001080c */
[----:B------:R-:W-:Y:S02]  /*13d10*/  MUFU.EX2 R73, R73 ;  /* 0x0000004900497308 */ /* 0x000fe40000000800 */
[----:B------:R-:W1:Y:S01]  /*13d20*/  SHFL.BFLY PT, R13, R78, 0x1, 0x1f ;  /* 0x0c201f004e0d7f89 */ /* 0x000e6200000e0000 */
[----:B0-----:R-:W-:-:S05]  /*13d30*/  F2FP.SATFINITE.E4M3.F32.PACK_AB_MERGE_C R202, R101, R50, RZ ;  /* 0x0000003265ca723e */ /* 0x001fca00048070ff */
[----:B------:R-:W-:Y:S01]  /*13d40*/  MUFU.EX2 R54, R179 ;  /* 0x000000b300367308 */ /* 0x000fe20000000800 */
[----:B------:R-:W-:-:S07]  /*13d50*/  F2FP.SATFINITE.E4M3.F32.PACK_AB_MERGE_C R202, R147, R48, R202 ;  /* 0x0000003093ca723e */ /* 0x000fce00048070ca */
[----:B------:R-:W0:Y:S08]  /*13d60*/  MUFU.EX2 R77, R77 ;  /* 0x0000004d004d7308 */ /* 0x000e300000000800 */
[----:B------:R-:W-:Y:S01]  /*13d70*/  MUFU.EX2 R56, R185 ;  /* 0x000000b900387308 */ /* 0x000fe20000000800 */
[----:B-1----:R-:W-:-:S04]  /*13d80*/  FMNMX.FTZ R13, R78, R13, !PT ;  /* 0x0000000d4e0d7209 */ /* 0x002fc80007810000 */
[----:B------:R-:W-:Y:S01]  /*13d90*/  FSETP.NEU.FTZ.AND P1, PT, R13, -INF , PT ;  /* 0xff8000000d00780b */ /* 0x000fe20003f3d000 */
[----:B------:R-:W-:-:S02]  /*13da0*/  FFMA.FTZ R92, R2, R13, -8 ;  /* 0xc1000000025c7423 */ /* 0x000fc4000001000d */
[----:B------:R-:W-:Y:S01]  /*13db0*/  MUFU.EX2 R81, R81 ;  /* 0x0000005100517308 */ /* 0x000fe20000000800 */
[----:B0-----:R-:W-:Y:S02]  /*13dc0*/  F2FP.SATFINITE.E4M3.F32.PACK_AB_MERGE_C R204, R77, R54, RZ ;  /* 0x000000364dcc723e */ /* 0x001fe400048070ff */
[----:B------:R-:W-:Y:S02]  /*13dd0*/  FSEL R92, R92, RZ, P1 ;  /* 0x000000ff5c5c7208 */ /* 0x000fe40000800000 */
[----:B------:R-:W-:-:S03]  /*13de0*/  ISETP.GE.AND P1, PT, R138, 0xe1, PT ;  /* 0x000000e18a00780c */ /* 0x000fc60003f26270 */
        /* <DEDUP_REMOVED lines=18> */
[----:B------:R-:W-:-:S02]  /*13f10*/  @!P2 VIADD R61, R3, 0x2e840 ;  /* 0x0002e840033da836 */ /* 0x000fc40000000000 */
[----:B------:R-:W-:-:S01]  /*13f20*/  FFMA.FTZ R98, R2, R153, -R92 ;  /* 0x0000009902627223 */ /* 0x000fc2000001085c */
[C-C-:B------:R-:W-:Y:S01]  /*13f30*/  FFMA.FTZ R127, R2.reuse, R111, -R92.reuse ;  /* 0x0000006f027f7223 */ /* 0x140fe2000001085c */
[----:B------:R-:W-:-:S01]  /*13f40*/  FFMA.FTZ R84, R2, R159, -R92 ;  /* 0x0000009f02547223 */ /* 0x000fc2000001085c */
[C-C-:B------:R-:W-:Y:S01]  /*13f50*/  FFMA.FTZ R111, R2.reuse, R115, -R92.reuse ;  /* 0x00000073026f7223 */ /* 0x140fe2000001085c */
[----:B------:R-:W-:Y:S01]  /*13f60*/  @!P2 PRMT R61, RZ, 0x654, R61 ;  /* 0x00000654ff3da816 */ /* 0x000fe2000000003d */
[----:B------:R-:W1:Y:S01]  /*13f70*/  MUFU.EX2 R94, R94 ;  /* 0x0000005e005e7308 */ /* 0x000e620000000800 */
[----:B------:R-:W-:-:S01]  /*13f80*/  FFMA.FTZ R100, R2, R113, -R92 ;  /* 0x0000007102647223 */ /* 0x000fc2000001085c */
[C-C-:B------:R-:W-:Y:S01]  /*13f90*/  FFMA.FTZ R113, R2.reuse, R119, -R92.reuse ;  /* 0x0000007702717223 */ /* 0x140fe2000001085c */
[----:B------:R2:W-:Y:S01]  /*13fa0*/  @!P2 SYNCS.ARRIVE.TRANS64.RED.A1T0 RZ, [R61+URZ], RZ ;  /* 0x000000ff3dffa9a7 */ /* 0x0005e2000810043f */
[----:B------:R-:W-:-:S01]  /*13fb0*/  FFMA.FTZ R15, R2, R15, -R92 ;  /* 0x0000000f020f7223 */ /* 0x000fc2000001085c */
[C-C-:B------:R-:W-:Y:S01]  /*13fc0*/  FFMA.FTZ R86, R2.reuse, R91, -R92.reuse ;  /* 0x0000005b02567223 */ /* 0x140fe2000001085c */
[----:B------:R-:W-:-:S01]  /*13fd0*/  FFMA.FTZ R91, R2, R89, -R92 ;  /* 0x00000059025b7223 */ /* 0x000fc2000001085c */
[----:B------:R-:W-:Y:S01]  /*13fe0*/  FFMA.FTZ R104, R2, R95, -R92 ;  /* 0x0000005f02687223 */ /* 0x000fe2000001085c */
        /* <DEDUP_REMOVED lines=10> */
[----:B------:R-:W-:Y:S01]  /*14090*/  FADD.FTZ R87, R125, R108 ;  /* 0x0000006c7d577221 */ /* 0x000fe20000010000 */
[----:B------:R-:W-:-:S01]  /*140a0*/  FFMA.FTZ R108, R2, R59, -R92 ;  /* 0x0000003b026c7223 */ /* 0x000fc2000001085c */
[C-C-:B------:R-:W-:Y:S01]  /*140b0*/  FFMA.FTZ R75, R2.reuse, R75, -R92.reuse ;  /* 0x0000004b024b7223 */ /* 0x140fe2000001085c */
[----:B------:R-:W-:-:S01]  /*140c0*/  FFMA.FTZ R97, R2, R183, -R92 ;  /* 0x000000b702617223 */ /* 0x000fc2000001085c */
[----:B------:R-:W-:Y:S01]  /*140d0*/  FADD.FTZ R116, R24, R87 ;  /* 0x0000005718747221 */ /* 0x000fe20000010000 */
[----:B------:R-:W-:-:S01]  /*140e0*/  FFMA.FTZ R110, R2, R79, -R92 ;  /* 0x0000004f026e7223 */ /* 0x000fc2000001085c */
[----:B------:R-:W1:Y:S01]  /*140f0*/  MUFU.EX2 R80, R80 ;  /* 0x0000005000507308 */ /* 0x000e620000000800 */
[----:B---3--:R-:W-:-:S01]  /*14100*/  FADD.FTZ R114, R121, R114 ;  /* 0x0000007279727221 */ /* 0x008fc20000010000 */
[----:B------:R-:W-:Y:S01]  /*14110*/  FADD.FTZ R59, R139, R116 ;  /* 0x000000748b3b7221 */ /* 0x000fe20000010000 */
[----:B------:R-:W-:-:S01]  /*14120*/  FFMA.FTZ R116, R2, R63, -R92 ;  /* 0x0000003f02747223 */ /* 0x000fc2000001085c */
[C-C-:B------:R-:W-:Y:S01]  /*14130*/  FFMA.FTZ R79, R2.reuse, R189, -R92.reuse ;  /* 0x000000bd024f7223 */ /* 0x140fe2000001085c */
[----:B------:R-:W-:-:S01]  /*14140*/  FFMA.FTZ R57, R2, R57, -R92 ;  /* 0x0000003902397223 */ /* 0x000fc2000001085c */
[C-C-:B------:R-:W-:Y:S01]  /*14150*/  FFMA.FTZ R53, R2.reuse, R53, -R92.reuse ;  /* 0x0000003502357223 */ /* 0x140fe2000001085c */
[----:B------:R-:W-:-:S01]  /*14160*/  FFMA.FTZ R71, R2, R71, -R92 ;  /* 0x0000004702477223 */ /* 0x000fc2000001085c */
[----:B------:R-:W3:Y:S01]  /*14170*/  MUFU.EX2 R96, R96 ;  /* 0x0000006000607308 */ /* 0x000ee20000000800 */
[----:B0-----:R-:W-:-:S01]  /*14180*/  FADD.FTZ R87, R37, R114 ;  /* 0x0000007225577221 */ /* 0x001fc20000010000 */
[----:B------:R-:W-:Y:S01]  /*14190*/  FADD.FTZ R114, R28, R59 ;  /* 0x0000003b1c727221 */ /* 0x000fe20000010000 */
[----:B------:R-:W-:-:S01]  /*141a0*/  FFMA.FTZ R59, R2, R65, -R92 ;  /* 0x00000041023b7223 */ /* 0x000fc2000001085c */
[C-C-:B------:R-:W-:Y:S01]  /*141b0*/  FFMA.FTZ R51, R2.reuse, R51, -R92.reuse ;  /* 0x0000003302337223 */ /* 0x140fe2000001085c */
[----:B------:R-:W-:-:S01]  /*141c0*/  FFMA.FTZ R225, R2, R225, -R92 ;  /* 0x000000e102e17223 */ /* 0x000fc2000001085c */
[----:B--2---:R-:W-:Y:S01]  /*141d0*/  FADD.FTZ R61, R133, R114 ;  /* 0x00000072853d7221 */ /* 0x004fe20000010000 */
[----:B------:R-:W-:-:S01]  /*141e0*/  FFMA.FTZ R114, R2, R67, -R92 ;  /* 0x0000004302727223 */ /* 0x000fc2000001085c */
[----:B------:R-:W0:Y:S01]  /*141f0*/  MUFU.EX2 R123, R123 ;  /* 0x0000007b007b7308 */ /* 0x000e220000000800 */
[----:B-1----:R-:W-:-:S01]  /*14200*/  FADD.FTZ R87, R80, R87 ;  /* 0x0000005750577221 */ /* 0x002fc20000010000 */
[C-C-:B------:R-:W-:Y:S01]  /*14210*/  FFMA.FTZ R67, R2.reuse, R49, -R92.reuse ;  /* 0x0000003102437223 */ /* 0x140fe2000001085c */
[----:B------:R-:W-:-:S01]  /*14220*/  FFMA.FTZ R49, R2, R47, -R92 ;  /* 0x0000002f02317223 */ /* 0x000fc2000001085c */
[C-C-:B------:R-:W-:Y:S01]  /*14230*/  FFMA.FTZ R55, R2.reuse, R55, -R92.reuse ;  /* 0x0000003702377223 */ /* 0x140fe2000001085c */
[----:B------:R-:W-:Y:S01]  /*14240*/  F2FP.SATFINITE.E4M3.F32.PACK_AB_MERGE_C R94, R121, R94, RZ ;  /* 0x0000005e795e723e */ /* 0x000fe200048070ff */
[C-C-:B------:R-:W-:Y:S01]  /*14250*/  FFMA.FTZ R30, R2.reuse, R30, -R92.reuse ;  /* 0x0000001e021e7223 */ /* 0x140fe2000001085c */
[----:B------:R-:W-:-:S01]  /*14260*/  FFMA.FTZ R161, R2, R161, -R92 ;  /* 0x000000a102a17223 */ /* 0x000fc2000001085c */
[----:B------:R-:W1:Y:S01]  /*14270*/  MUFU.EX2 R82, R82 ;  /* 0x0000005200527308 */ /* 0x000e620000000800 */
[----:B---3--:R-:W-:-:S01]  /*14280*/  FADD.FTZ R118, R96, R87 ;  /* 0x0000005760767221 */ /* 0x008fc20000010000 */
[C-C-:B------:R-:W-:Y:S01]  /*14290*/  FFMA.FTZ R163, R2.reuse, R163, -R92.reuse ;  /* 0x000000a302a37223 */ /* 0x140fe2000001085c */
[----:B------:R-:W-:-:S01]  /*142a0*/  FFMA.FTZ R165, R2, R165, -R92 ;  /* 0x000000a502a57223 */ /* 0x000fc2000001085c */
[----:B------:R-:W-:Y:S01]  /*142b0*/  FFMA.FTZ R167, R2, R167, -R92 ;  /* 0x000000a702a77223 */ /* 0x000fe2000001085c */
[----:B------:R-:W-:Y:S01]  /*142c0*/  IMAD.MOV.U32 R87, RZ, RZ, RZ ;  /* 0x000000ffff577224 */ /* 0x000fe200078e00ff */
[----:B------:R-:W-:-:S02]  /*142d0*/  F2FP.SATFINITE.E4M3.F32.PACK_AB_MERGE_C R204, R73, R52, R204 ;  /* 0x0000003449cc723e */ /* 0x000fc400048070cc */
[----:B------:R-:W2:Y:S01]  /*142e0*/  MUFU.EX2 R107, R107 ;  /* 0x0000006b006b7308 */ /* 0x000ea20000000800 */
[----:B0-----:R-:W-:-:S01]  /*142f0*/  FADD.FTZ R63, R123, R118 ;  /* 0x000000767b3f7221 */ /* 0x001fc20000010000 */
[----:B------:R-:W-:Y:S01]  /*14300*/  FADD.FTZ R118, R32, R61 ;  /* 0x0000003d20767221 */ /* 0x000fe20000010000 */
[----:B------:R-:W-:-:S01]  /*14310*/  FFMA.FTZ R61, R2, R41, -R92 ;  /* 0x00000029023d7223 */ /* 0x000fc2000001085c */
[----:B------:R-:W-:Y:S02]  /*14320*/  F2FP.SATFINITE.E4M3.F32.PACK_AB_MERGE_C R227, R123, R96, RZ ;  /* 0x000000607be3723e */ /* 0x000fe400048070ff */
[----:B------:R-:W-:-:S02]  /*14330*/  FADD.FTZ R41, R143, R118 ;  /* 0x000000768f297221 */ /* 0x000fc40000010000 */
[----:B------:R-:W0:Y:S01]  /*14340*/  MUFU.EX2 R98, R98 ;  /* 0x0000006200627308 */ /* 0x000e220000000800 */
[----:B-1----:R-:W-:-:S01]  /*14350*/  FADD.FTZ R120, R82, R63 ;  /* 0x0000003f52787221 */ /* 0x002fc20000010000 */
[----:B------:R-:W-:Y:S01]  /*14360*/  FADD.FTZ R118, R36, R41 ;  /* 0x0000002924767221 */ /* 0x000fe20000010000 */
[----:B------:R-:W-:-:S01]  /*14370*/  FFMA.FTZ R63, R2, R45, -R92 ;  /* 0x0000002d023f7223 */ /* 0x000fc2000001085c */
[----:B------:R-:W-:Y:S01]  /*14380*/  F2FP.SATFINITE.E4M3.F32.PACK_AB_MERGE_C R227, R80, R37, R227 ;  /* 0x0000002550e3723e */ /* 0x000fe200048070e3 */
[----:B------:R-:W-:-:S02]  /*14390*/  IMAD.MOV.U32 R80, RZ, RZ, R87 ;  /* 0x000000ffff507224 */ /* 0x000fc400078e0057 */
[----:B------:R-:W-:Y:S01]  /*143a0*/  IMAD.MOV.U32 R37, RZ, RZ, R87 ;  /* 0x000000ffff257224 */ /* 0x000fe200078e0057 */
[----:B------:R-:W1:Y:S01]  /*143b0*/  MUFU.EX2 R127, R127 ;  /* 0x0000007f007f7308 */ /* 0x000e620000000800 */
[----:B--2---:R-:W-:-:S07]  /*143c0*/  FADD.FTZ R65, R107, R120 ;  /* 0x000000786b417221 */ /* 0x004fce0000010000 */
[----:B------:R-:W2:Y:S01]  /*143d0*/  MUFU.EX2 R84, R84 ;  /* 0x0000005400547308 */ /* 0x000ea20000000800 */
[----:B0-----:R-:W-:-:S01]  /*143e0*/  FADD.FTZ R120, R98, R65 ;  /* 0x0000004162787221 */ /* 0x001fc20000010000 */
[----:B------:R-:W-:Y:S01]  /*143f0*/  FFMA.FTZ R65, R2, R43, -R92 ;  /* 0x0000002b02417223 */ /* 0x000fe2000001085c */
[----:B------:R-:W-:-:S04]  /*14400*/  FADD.FTZ R43, R109, R118 ;  /* 0x000000766d2b7221 */ /* 0x000fc80000010000 */
[----:B------:R-:W-:Y:S01]  /*14410*/  FADD.FTZ R118, R40, R43 ;  /* 0x0000002b28767221 */ /* 0x000fe20000010000 */
[----:B------:R-:W0:Y:S01]  /*14420*/  MUFU.EX2 R111, R111 ;  /* 0x0000006f006f7308 */ /* 0x000e220000000800 */
[----:B-1----:R-:W-:-:S01]  /*14430*/  FADD.FTZ R45, R127, R120 ;  /* 0x000000787f2d7221 */ /* 0x002fc20000010000 */
[----:B------:R-:W-:Y:S01]  /*14440*/  F2FP.SATFINITE.E4M3.F32.PACK_AB_MERGE_C R221, R127, R98, RZ ;  /* 0x000000627fdd723e */ /* 0x000fe200048070ff */
[----:B------:R-:W-:-:S03]  /*14450*/  FADD.FTZ R43, R145, R118 ;  /* 0x00000076912b7221 */ /* 0x000fc60000010000 */
[----:B------:R-:W-:Y:S01]  /*14460*/  F2FP.SATFINITE.E4M3.F32.PACK_AB_MERGE_C R221, R107, R82, R221 ;  /* 0x000000526bdd723e */ /* 0x000fe200048070dd */
[----:B------:R-:W-:-:S01]  /*14470*/  FADD.FTZ R118, R42, R43 ;  /* 0x0000002b2a767221 */ /* 0x000fc20000010000 */
[----:B------:R-:W1:Y:S01]  /*14480*/  MUFU.EX2 R100, R100 ;  /* 0x0000006400647308 */ /* 0x000e620000000800 */
[----:B--2---:R-:W-:-:S01]  /*14490*/  FADD.FTZ R120, R84, R45 ;  /* 0x0000002d54787221 */ /* 0x004fc20000010000 */
[----:B------:R-:W-:Y:S01]  /*144a0*/  FFMA.FTZ R43, R2, R26, -R92 ;  /* 0x0000001a022b7223 */ /* 0x000fe2000001085c */
[----:B------:R-:W-:-:S05]  /*144b0*/  IMAD.MOV.U32 R82, RZ, RZ, R87 ;  /* 0x000000ffff527224 */ /* 0x000fca00078e0057 */
[----:B------:R-:W2:Y:S01]  /*144c0*/  MUFU.EX2 R113, R113 ;  /* 0x0000007100717308 */ /* 0x000ea20000000800 */
[----:B0-----:R-:W-:-:S07]  /*144d0*/  FADD.FTZ R45, R111, R120 ;  /* 0x000000786f2d7221 */ /* 0x001fce0000010000 */
[----:B------:R-:W0:Y:S01]  /*144e0*/  MUFU.EX2 R15, R15 ;  /* 0x0000000f000f7308 */ /* 0x000e220000000800 */
[----:B-1----:R-:W-:-:S01]  /*144f0*/  FADD.FTZ R120, R100, R45 ;  /* 0x0000002d64787221 */ /* 0x002fc20000010000 */
[----:B------:R-:W-:-:S04]  /*14500*/  FADD.FTZ R45, R117, R118 ;  /* 0x00000076752d7221 */ /* 0x000fc80000010000 */
[----:B------:R-:W-:Y:S01]  /*14510*/  FADD.FTZ R118, R44, R45 ;  /* 0x0000002d2c767221 */ /* 0x000fe20000010000 */
[----:B------:R-:W-:-:S01]  /*14520*/  FFMA.FTZ R45, R2, R27, -R92 ;  /* 0x0000001b022d7223 */ /* 0x000fc2000001085c */
[----:B------:R-:W1:Y:S01]  /*14530*/  MUFU.EX2 R86, R86 ;  /* 0x0000005600567308 */ /* 0x000e620000000800 */
[----:B--2---:R-:W-:-:S01]  /*14540*/  FADD.FTZ R120, R113, R120 ;  /* 0x0000007871787221 */ /* 0x004fc20000010000 */
[----:B------:R-:W-:Y:S01]  /*14550*/  FFMA.FTZ R92, R2, R171, -R92 ;  /* 0x000000ab025c7223 */ /* 0x000fe2000001085c */
[----:B------:R-:W-:Y:S01]  /*14560*/  F2FP.SATFINITE.E4M3.F32.PACK_AB_MERGE_C R100, R113, R100, RZ ;  /* 0x000000647164723e */ /* 0x000fe200048070ff */
[----:B------:R-:W-:-:S03]  /*14570*/  IMAD.MOV.U32 R44, RZ, RZ, R87 ;  /* 0x000000ffff2c7224 */ /* 0x000fc600078e0057 */
[----:B------:R-:W-:Y:S01]  /*14580*/  F2FP.SATFINITE.E4M3.F32.PACK_AB_MERGE_C R223, R111, R84, R100 ;  /* 0x000000546fdf723e */ /* 0x000fe20004807064 */
[----:B------:R-:W2:Y:S01]  /*14590*/  MUFU.EX2 R91, R91 ;  /* 0x0000005b005b7308 */ /* 0x000ea20000000800 */
[----:B0-----:R-:W-:-:S01]  /*145a0*/  FADD.FTZ R27, R15, R120 ;  /* 0x000000780f1b7221 */ /* 0x001fc20000010000 */
[----:B------:R-:W-:-:S06]  /*145b0*/  IMAD.MOV.U32 R84, RZ, RZ, R87 ;  /* 0x000000ffff547224 */ /* 0x000fcc00078e0057 */
[----:B------:R-:W0:Y:S08]  /*145c0*/  MUFU.EX2 R104, R104 ;  /* 0x0000006800687308 */ /* 0x000e300000000800 */
[----:B------:R-:W3:Y:S08]  /*145d0*/  MUFU.EX2 R88, R88 ;  /* 0x0000005800587308 */ /* 0x000ef00000000800 */
[----:B------:R4:W-:Y:S08]  /*145e0*/  MUFU.EX2 R41, R69 ;  /* 0x0000004500297308 */ /* 0x0009f00000000800 */
[----:B------:R-:W3:Y:S01]  /*145f0*/  MUFU.EX2 R89, R89 ;  /* 0x0000005900597308 */ /* 0x000ee20000000800 */
[----:B----4-:R-:W-:-:S01]  /*14600*/  FADD.FTZ R69, R105, R118 ;  /* 0x0000007669457221 */ /* 0x010fc20000010000 */
[----:B-1----:R-:W-:-:S03]  /*14610*/  FADD.FTZ R118, R86, R27 ;  /* 0x0000001b56767221 */ /* 0x002fc60000010000 */
[----:B------:R-:W-:Y:S01]  /*14620*/  FADD.FTZ R120, R46, R69 ;  /* 0x000000452e787221 */ /* 0x000fe20000010000 */
[----:B--2---:R-:W-:-:S01]  /*14630*/  FADD.FTZ R27, R91, R118 ;  /* 0x000000765b1b7221 */ /* 0x004fc20000010000 */
[C---:B0-----:R-:W-:Y:S01]  /*14640*/  F2FP.SATFINITE.E4M3.F32.PACK_AB_MERGE_C R91, R104.reuse, R91, RZ ;  /* 0x0000005b685b723e */ /* 0x041fe200048070ff */
[----:B------:R-:W0:Y:S02]  /*14650*/  MUFU.EX2 R95, R95 ;  /* 0x0000005f005f7308 */ /* 0x000e240000000800 */
[----:B------:R-:W-:-:S01]  /*14660*/  FADD.FTZ R69, R104, R27 ;  /* 0x0000001b68457221 */ /* 0x000fc20000010000 */
[----:B------:R-:W-:Y:S01]  /*14670*/  F2FP.SATFINITE.E4M3.F32.PACK_AB_MERGE_C R201, R86, R15, R91 ;  /* 0x0000000f56c9723e */ /* 0x000fe2000480705b */
[----:B------:R-:W-:-:S04]  /*14680*/  IMAD.MOV.U32 R86, RZ, RZ, R87 ;  /* 0x000000ffff567224 */ /* 0x000fc800078e0057 */
[----:B------:R1:W-:Y:S08]  /*14690*/  MUFU.EX2 R26, R61 ;  /* 0x0000003d001a7308 */ /* 0x0003f00000000800 */
[----:B------:R-:W2:Y:S01]  /*146a0*/  MUFU.EX2 R106, R106 ;  /* 0x0000006a006a7308 */ /* 0x000ea20000000800 */
[----:B-1----:R-:W-:-:S01]  /*146b0*/  FADD.FTZ R61, R93, R120 ;  /* 0x000000785d3d7221 */ /* 0x002fc20000010000 */
[----:B---3--:R-:W-:Y:S01]  /*146c0*/  FADD.FTZ R120, R88, R69 ;  /* 0x0000004558787221 */ /* 0x008fe20000010000 */
[----:B------:R-:W-:-:S02]  /*146d0*/  MOV R69, R87 ;  /* 0x0000005700457202 */ /* 0x000fc40000000f00 */
[----:B------:R-:W-:Y:S01]  /*146e0*/  FADD.FTZ R118, R48, R61 ;  /* 0x0000003d30767221 */ /* 0x000fe20000010000 */
[----:B------:R-:W-:-:S01]  /*146f0*/  FADD.FTZ R120, R89, R120 ;  /* 0x0000007859787221 */ /* 0x000fc20000010000 */
[----:B------:R-:W-:Y:S01]  /*14700*/  MOV R48, R87 ;  /* 0x0000005700307202 */ /* 0x000fe20000000f00 */
[----:B------:R-:W1:Y:S01]  /*14710*/  MUFU.EX2 R90, R90 ;  /* 0x0000005a005a7308 */ /* 0x000e620000000800 */
[----:B------:R-:W-:-:S04]  /*14720*/  FADD.FTZ R61, R147, R118 ;  /* 0x00000076933d7221 */ /* 0x000fc80000010000 */
[----:B------:R-:W-:Y:S01]  /*14730*/  FADD.FTZ R28, R50, R61 ;  /* 0x0000003d321c7221 */ /* 0x000fe20000010000 */
[----:B0-----:R-:W-:-:S01]  /*14740*/  FADD.FTZ R61, R95, R120 ;  /* 0x000000785f3d7221 */ /* 0x001fc20000010000 */
[----:B------:R-:W-:Y:S01]  /*14750*/  IMAD.MOV.U32 R50, RZ, RZ, R87 ;  /* 0x000000ffff327224 */ /* 0x000fe200078e0057 */
[----:B------:R-:W0:Y:S01]  /*14760*/  MUFU.EX2 R75, R75 ;  /* 0x0000004b004b7308 */ /* 0x000e220000000800 */
[C---:B--2---:R-:W-:Y:S01]  /*14770*/  F2FP.SATFINITE.E4M3.F32.PACK_AB_MERGE_C R95, R106.reuse, R95, RZ ;  /* 0x0000005f6a5f723e */ /* 0x044fe200048070ff */
[----:B------:R-:W-:-:S06]  /*14780*/  FADD.FTZ R61, R106, R61 ;  /* 0x0000003d6a3d7221 */ /* 0x000fcc0000010000 */
[----:B------:R-:W2:Y:S01]  /*14790*/  MUFU.EX2 R97, R97 ;  /* 0x0000006100617308 */ /* 0x000ea20000000800 */
[----:B-1----:R-:W-:-:S07]  /*147a0*/  FADD.FTZ R42, R90, R61 ;  /* 0x0000003d5a2a7221 */ /* 0x002fce0000010000 */
[----:B------:R1:W-:Y:S01]  /*147b0*/  MUFU.EX2 R27, R63 ;  /* 0x0000003f001b7308 */ /* 0x0003e20000000800 */
[----:B0-----:R-:W-:-:S07]  /*147c0*/  FADD.FTZ R42, R75, R42 ;  /* 0x0000002a4b2a7221 */ /* 0x001fce0000010000 */
[----:B------:R-:W0:Y:S01]  /*147d0*/  MUFU.EX2 R110, R110 ;  /* 0x0000006e006e7308 */ /* 0x000e220000000800 */
[----:B-1----:R-:W-:-:S04]  /*147e0*/  FADD.FTZ R63, R101, R28 ;  /* 0x0000001c653f7221 */ /* 0x002fc80000010000 */
[----:B------:R-:W-:Y:S01]  /*147f0*/  FADD.FTZ R36, R52, R63 ;  /* 0x0000003f34247221 */ /* 0x000fe20000010000 */
[----:B------:R-:W-:Y:S02]  /*14800*/  IMAD.MOV.U32 R52, RZ, RZ, R87 ;  /* 0x000000ffff347224 */ /* 0x000fe400078e0057 */
[----:B------:R-:W1:Y:S01]  /*14810*/  MUFU.EX2 R79, R79 ;  /* 0x0000004f004f7308 */ /* 0x000e620000000800 */
[----:B------:R-:W-:-:S01]  /*14820*/  FADD.FTZ R61, R73, R36 ;  /* 0x00000024493d7221 */ /* 0x000fc20000010000 */
[----:B------:R-:W-:-:S03]  /*14830*/  IMAD.MOV.U32 R73, RZ, RZ, R87 ;  /* 0x000000ffff497224 */ /* 0x000fc600078e0057 */
[----:B------:R-:W-:Y:S01]  /*14840*/  FADD.FTZ R36, R54, R61 ;  /* 0x0000003d36247221 */ /* 0x000fe20000010000 */
[----:B--2---:R-:W-:-:S01]  /*14850*/  FADD.FTZ R61, R97, R42 ;  /* 0x0000002a613d7221 */ /* 0x004fc20000010000 */
[----:B------:R-:W-:Y:S01]  /*14860*/  IMAD.MOV.U32 R54, RZ, RZ, R87 ;  /* 0x000000ffff367224 */ /* 0x000fe200078e0057 */
[----:B------:R-:W2:Y:S01]  /*14870*/  MUFU.EX2 R102, R102 ;  /* 0x0000006600667308 */ /* 0x000ea20000000800 */
[----:B------:R-:W-:-:S01]  /*14880*/  FADD.FTZ R77, R77, R36 ;  /* 0x000000244d4d7221 */ /* 0x000fc20000010000 */
[C---:B0-----:R-:W-:Y:S01]  /*14890*/  FADD.FTZ R42, R110.reuse, R61 ;  /* 0x0000003d6e2a7221 */ /* 0x041fe20000010000 */
[----:B------:R-:W-:Y:S02]  /*148a0*/  F2FP.SATFINITE.E4M3.F32.PACK_AB_MERGE_C R97, R110, R97, RZ ;  /* 0x000000616e61723e */ /* 0x000fe400048070ff */
[----:B------:R-:W-:Y:S01]  /*148b0*/  FADD.FTZ R46, R56, R77 ;  /* 0x0000004d382e7221 */ /* 0x000fe20000010000 */
[----:B------:R-:W-:Y:S02]  /*148c0*/  IMAD.MOV.U32 R77, RZ, RZ, R87 ;  /* 0x000000ffff4d7224 */ /* 0x000fe400078e0057 */
[----:B------:R-:W-:Y:S01]  /*148d0*/  MUFU.EX2 R57, R57 ;  /* 0x0000003900397308 */ /* 0x000fe20000000800 */
[----:B-1----:R-:W-:-:S01]  /*148e0*/  FADD.FTZ R61, R79, R42 ;  /* 0x0000002a4f3d7221 */ /* 0x002fc20000010000 */
[----:B------:R-:W-:-:S04]  /*148f0*/  FADD.FTZ R63, R81, R46 ;  /* 0x0000002e513f7221 */ /* 0x000fc80000010000 */
[----:B------:R-:W-:Y:S01]  /*14900*/  FADD.FTZ R46, R58, R63 ;  /* 0x0000003f3a2e7221 */ /* 0x000fe20000010000 */
[----:B------:R-:W-:Y:S01]  /*14910*/  IMAD.MOV.U32 R63, RZ, RZ, R87 ;  /* 0x000000ffff3f7224 */ /* 0x000fe200078e0057 */
[----:B------:R-:W0:Y:S01]  /*14920*/  MUFU.EX2 R85, R85 ;  /* 0x0000005500557308 */ /* 0x000e220000000800 */
[----:B--2---:R-:W-:-:S01]  /*14930*/  FADD.FTZ R42, R102, R61 ;  /* 0x0000003d662a7221 */ /* 0x004fc20000010000 */
[----:B------:R-:W-:-:S06]  /*14940*/  IMAD.MOV.U32 R61, RZ, RZ, R87 ;  /* 0x000000ffff3d7224 */ /* 0x000fcc00078e0057 */
[----:B------:R-:W1:Y:S08]  /*14950*/  MUFU.EX2 R112, R112 ;  /* 0x0000007000707308 */ /* 0x000e700000000800 */
[----:B------:R-:W2:Y:S01]  /*14960*/  MUFU.EX2 R60, R191 ;  /* 0x000000bf003c7308 */ /* 0x000ea20000000800 */
[C---:B0-----:R-:W-:Y:S01]  /*14970*/  F2FP.SATFINITE.E4M3.F32.PACK_AB_MERGE_C R206, R85.reuse, R58, RZ ;  /* 0x0000003a55ce723e */ /* 0x041fe200048070ff */
[----:B------:R-:W-:Y:S01]  /*14980*/  FADD.FTZ R85, R85, R46 ;  /* 0x0000002e55557221 */ /* 0x000fe20000010000 */
[----:B------:R-:W-:-:S02]  /*14990*/  IMAD.MOV.U32 R58, RZ, RZ, R87 ;  /* 0x000000ffff3a7224 */ /* 0x000fc400078e0057 */
[----:B------:R-:W-:Y:S01]  /*149a0*/  F2FP.SATFINITE.E4M3.F32.PACK_AB_MERGE_C R206, R81, R56, R206 ;  /* 0x0000003851ce723e */ /* 0x000fe200048070ce */
[--C-:B------:R-:W-:Y:S02]  /*149b0*/  IMAD.MOV.U32 R81, RZ, RZ, R87.reuse ;  /* 0x000000ffff517224 */ /* 0x100fe400078e0057 */
[----:B------:R0:W-:Y:S01]  /*149c0*/  MUFU.EX2 R3, R83 ;  /* 0x0000005300037308 */ /* 0x0001e20000000800 */
[----:B-1----:R-:W-:Y:S01]  /*149d0*/  F2FP.SATFINITE.E4M3.F32.PACK_AB_MERGE_C R46, R112, R57, RZ ;  /* 0x00000039702e723e */ /* 0x002fe200048070ff */
[----:B------:R-:W-:-:S03]  /*149e0*/  IMAD.MOV.U32 R56, RZ, RZ, R87 ;  /* 0x000000ffff387224 */ /* 0x000fc600078e0057 */
[----:B------:R-:W-:Y:S01]  /*149f0*/  F2FP.SATFINITE.E4M3.F32.PACK_AB_MERGE_C R207, R102, R79, R46 ;  /* 0x0000004f66cf723e */ /* 0x000fe2000480702e */
[--C-:B------:R-:W-:Y:S02]  /*14a00*/  IMAD.MOV.U32 R79, RZ, RZ, R87.reuse ;  /* 0x000000ffff4f7224 */ /* 0x100fe400078e0057 */
[----:B------:R-:W1:Y:S01]  /*14a10*/  MUFU.EX2 R151, R151 ;  /* 0x0000009700977308 */ /* 0x000e620000000800 */
[----:B0-----:R-:W-:Y:S01]  /*14a20*/  MOV R83, R87 ;  /* 0x0000005700537202 */ /* 0x001fe20000000f00 */
[----:B------:R-:W-:-:S06]  /*14a30*/  IMAD.MOV.U32 R46, RZ, RZ, R87 ;  /* 0x000000ffff2e7224 */ /* 0x000fcc00078e0057 */
[----:B------:R-:W-:Y:S08]  /*14a40*/  MUFU.EX2 R108, R108 ;  /* 0x0000006c006c7308 */ /* 0x000ff00000000800 */
[----:B------:R-:W0:Y:S08]  /*14a50*/  MUFU.EX2 R62, R195 ;  /* 0x000000c3003e7308 */ /* 0x000e300000000800 */
[----:B------:R-:W3:Y:S08]  /*14a60*/  MUFU.EX2 R59, R59 ;  /* 0x0000003b003b7308 */ /* 0x000ef00000000800 */
[----:B------:R4:W-:Y:S08]  /*14a70*/  MUFU.EX2 R36, R53 ;  /* 0x0000003500247308 */ /* 0x0009f00000000800 */
[----:B------:R-:W3:Y:S01]  /*14a80*/  MUFU.EX2 R155, R155 ;  /* 0x0000009b009b7308 */ /* 0x000ee20000000800 */
[----:B----4-:R-:W-:-:S01]  /*14a90*/  FADD.FTZ R53, R57, R42 ;  /* 0x0000002a39357221 */ /* 0x010fc20000010000 */
[----:B--2---:R-:W-:Y:S01]  /*14aa0*/  FADD.FTZ R42, R60, R85 ;  /* 0x000000553c2a7221 */ /* 0x004fe20000010000 */
[----:B------:R-:W-:-:S02]  /*14ab0*/  IMAD.MOV.U32 R85, RZ, RZ, R87 ;  /* 0x000000ffff557224 */ /* 0x000fc400078e0057 */
[----:B------:R-:W-:Y:S01]  /*14ac0*/  FADD.FTZ R112, R112, R53 ;  /* 0x0000003570707221 */ /* 0x000fe20000010000 */
[----:B-1----:R-:W-:-:S01]  /*14ad0*/  FADD.FTZ R57, R151, R42 ;  /* 0x0000002a97397221 */ /* 0x002fc20000010000 */
[----:B------:R-:W-:Y:S01]  /*14ae0*/  IMAD.MOV.U32 R42, RZ, RZ, R87 ;  /* 0x000000ffff2a7224 */ /* 0x000fe200078e0057 */
[----:B------:R-:W1:Y:S01]  /*14af0*/  MUFU.EX2 R116, R116 ;  /* 0x0000007400747308 */ /* 0x000e620000000800 */
[----:B------:R-:W-:-:S01]  /*14b00*/  FADD.FTZ R53, R3, R112 ;  /* 0x0000007003357221 */ /* 0x000fc20000010000 */
[----:B0-----:R-:W-:-:S03]  /*14b10*/  FADD.FTZ R32, R62, R57 ;  /* 0x000000393e207221 */ /* 0x001fc60000010000 */
[----:B------:R-:W-:-:S03]  /*14b20*/  FADD.FTZ R24, R108, R53 ;  /* 0x000000356c187221 */ /* 0x000fc60000010000 */
[----:B------:R-:W0:Y:S01]  /*14b30*/  MUFU.EX2 R64, R199 ;  /* 0x000000c700407308 */ /* 0x000e220000000800 */
[----:B---3--:R-:W-:-:S01]  /*14b40*/  FADD.FTZ R53, R59, R24 ;  /* 0x000000183b357221 */ /* 0x008fc20000010000 */
[C---:B------:R-:W-:Y:S01]  /*14b50*/  F2FP.SATFINITE.E4M3.F32.PACK_AB_MERGE_C R208, R155.reuse, R62, RZ ;  /* 0x0000003e9bd0723e */ /* 0x040fe200048070ff */
[----:B------:R-:W-:-:S01]  /*14b60*/  FADD.FTZ R155, R155, R32 ;  /* 0x000000209b9b7221 */ /* 0x000fc20000010000 */
[----:B------:R-:W-:Y:S02]  /*14b70*/  MOV R62, R87 ;  /* 0x00000057003e7202 */ /* 0x000fe40000000f00 */
[----:B------:R-:W-:Y:S01]  /*14b80*/  F2FP.SATFINITE.E4M3.F32.PACK_AB_MERGE_C R208, R151, R60, R208 ;  /* 0x0000003c97d0723e */ /* 0x000fe200048070d0 */
[----:B------:R-:W-:Y:S01]  /*14b90*/  IMAD.MOV.U32 R60, RZ, RZ, R87 ;  /* 0x000000ffff3c7224 */ /* 0x000fe200078e0057 */
[----:B------:R-:W2:Y:S01]  /*14ba0*/  MUFU.EX2 R157, R157 ;  /* 0x0000009d009d7308 */ /* 0x000ea20000000800 */
[C---:B-1----:R-:W-:Y:S01]  /*14bb0*/  F2FP.SATFINITE.E4M3.F32.PACK_AB_MERGE_C R59, R116.reuse, R59, RZ ;  /* 0x0000003b743b723e */ /* 0x042fe200048070ff */
[----:B------:R-:W-:-:S03]  /*14bc0*/  FADD.FTZ R116, R116, R53 ;  /* 0x0000003574747221 */ /* 0x000fc60000010000 */
[----:B------:R-:W-:Y:S01]  /*14bd0*/  F2FP.SATFINITE.E4M3.F32.PACK_AB_MERGE_C R209, R108, R3, R59 ;  /* 0x000000036cd1723e */ /* 0x000fe2000480703b */
[----:B------:R-:W-:-:S01]  /*14be0*/  FADD.FTZ R53, R41, R116 ;  /* 0x0000007429357221 */ /* 0x000fc20000010000 */
[----:B------:R-:W-:Y:S01]  /*14bf0*/  IMAD.MOV.U32 R59, RZ, RZ, R87 ;  /* 0x000000ffff3b7224 */ /* 0x000fe200078e0057 */
[----:B------:R-:W1:Y:S01]  /*14c00*/  MUFU.EX2 R114, R114 ;  /* 0x0000007200727308 */ /* 0x000e620000000800 */
[----:B0-----:R-:W-:-:S07]  /*14c10*/  FADD.FTZ R24, R64, R155 ;  /* 0x0000009b40187221 */ /* 0x001fce0000010000 */
[----:B------:R0:W3:Y:S01]  /*14c20*/  MUFU.EX2 R66, R203 ;  /* 0x000000cb00427308 */ /* 0x0000e20000000800 */
[----:B--2---:R-:W-:-:S07]  /*14c30*/  FADD.FTZ R57, R157, R24 ;  /* 0x000000189d397221 */ /* 0x004fce0000010000 */
[----:B------:R2:W4:Y:S01]  /*14c40*/  MUFU.EX2 R31, R205 ;  /* 0x000000cd001f7308 */ /* 0x0005220000000800 */
[----:B-1----:R-:W-:-:S01]  /*14c50*/  FADD.FTZ R53, R114, R53 ;  /* 0x0000003572357221 */ /* 0x002fc20000010000 */
[----:B0-----:R-:W-:-:S03]  /*14c60*/  F2FP.SATFINITE.E4M3.F32.PACK_AB_MERGE_C R203, R89, R88, R95 ;  /* 0x0000005859cb723e */ /* 0x001fc6000480705f */
[----:B------:R-:W-:Y:S01]  /*14c70*/  FADD.FTZ R40, R26, R53 ;  /* 0x000000351a287221 */ /* 0x000fe20000010000 */
[----:B------:R-:W-:Y:S02]  /*14c80*/  IMAD.MOV.U32 R53, RZ, RZ, R87 ;  /* 0x000000ffff357224 */ /* 0x000fe400078e0057 */
[----:B------:R0:W1:Y:S01]  /*14c90*/  MUFU.EX2 R47, R71 ;  /* 0x00000047002f7308 */ /* 0x0000620000000800 */
[----:B---3--:R-:W-:-:S01]  /*14ca0*/  FADD.FTZ R32, R66, R57 ;  /* 0x0000003942207221 */ /* 0x008fc20000010000 */
[----:B--2---:R-:W-:Y:S01]  /*14cb0*/  F2FP.SATFINITE.E4M3.F32.PACK_AB_MERGE_C R205, R75, R90, R97 ;  /* 0x0000005a4bcd723e */ /* 0x004fe20004807061 */
[--C-:B------:R-:W-:Y:S02]  /*14cc0*/  IMAD.MOV.U32 R75, RZ, RZ, R87.reuse ;  /* 0x000000ffff4b7224 */ /* 0x100fe400078e0057 */
[----:B------:R-:W-:-:S03]  /*14cd0*/  IMAD.MOV.U32 R57, RZ, RZ, R87 ;  /* 0x000000ffff397224 */ /* 0x000fc600078e0057 */
[----:B------:R-:W2:Y:S01]  /*14ce0*/  MUFU.EX2 R34, R34 ;  /* 0x0000002200227308 */ /* 0x000ea20000000800 */
[C---:B----4-:R-:W-:Y:S01]  /*14cf0*/  F2FP.SATFINITE.E4M3.F32.PACK_AB_MERGE_C R210, R31.reuse, R66, RZ ;  /* 0x000000421fd2723e */ /* 0x050fe200048070ff */
[----:B------:R-:W-:Y:S01]  /*14d00*/  FADD.FTZ R31, R31, R32 ;  /* 0x000000201f1f7221 */ /* 0x000fe20000010000 */
[--C-:B0-----:R-:W-:Y:S02]  /*14d10*/  IMAD.MOV.U32 R71, RZ, RZ, R87.reuse ;  /* 0x000000ffff477224 */ /* 0x101fe400078e0057 */
[----:B------:R-:W-:Y:S01]  /*14d20*/  F2FP.SATFINITE.E4M3.F32.PACK_AB_MERGE_C R210, R157, R64, R210 ;  /* 0x000000409dd2723e */ /* 0x000fe200048070d2 */
[----:B------:R-:W-:Y:S02]  /*14d30*/  IMAD.MOV.U32 R66, RZ, RZ, R87 ;  /* 0x000000ffff427224 */ /* 0x000fe400078e0057 */
[----:B------:R-:W-:Y:S01]  /*14d40*/  MUFU.EX2 R35, R35 ;  /* 0x0000002300237308 */ /* 0x000fe20000000800 */
[----:B-1----:R-:W-:-:S01]  /*14d50*/  FADD.FTZ R40, R47, R40 ;  /* 0x000000282f287221 */ /* 0x002fc20000010000 */
[----:B------:R-:W-:Y:S01]  /*14d60*/  F2FP.SATFINITE.E4M3.F32.PACK_AB_MERGE_C R32, R47, R26, RZ ;  /* 0x0000001a2f20723e */ /* 0x000fe200048070ff */
[----:B------:R-:W-:-:S02]  /*14d70*/  IMAD.MOV.U32 R64, RZ, RZ, R87 ;  /* 0x000000ffff407224 */ /* 0x000fc400078e0057 */
[--C-:B------:R-:W-:Y:S01]  /*14d80*/  IMAD.MOV.U32 R47, RZ, RZ, R87.reuse ;  /* 0x000000ffff2f7224 */ /* 0x100fe200078e0057 */
[----:B------:R-:W-:Y:S01]  /*14d90*/  F2FP.SATFINITE.E4M3.F32.PACK_AB_MERGE_C R211, R114, R41, R32 ;  /* 0x0000002972d3723e */ /* 0x000fe20004807020 */
[----:B------:R-:W-:Y:S01]  /*14da0*/  IMAD.MOV.U32 R32, RZ, RZ, R87 ;  /* 0x000000ffff207224 */ /* 0x000fe200078e0057 */
[----:B------:R0:W1:Y:S01]  /*14db0*/  MUFU.EX2 R20, R65 ;  /* 0x0000004100147308 */ /* 0x0000620000000800 */
[----:B--2---:R-:W-:-:S01]  /*14dc0*/  FADD.FTZ R26, R34, R31 ;  /* 0x0000001f221a7221 */ /* 0x004fc20000010000 */
[----:B------:R-:W-:Y:S01]  /*14dd0*/  FADD.FTZ R31, R27, R40 ;  /* 0x000000281b1f7221 */ /* 0x000fe20000010000 */
[----:B------:R-:W-:Y:S01]  /*14de0*/  MOV R41, R87 ;  /* 0x0000005700297202 */ /* 0x000fe20000000f00 */
[----:B------:R-:W-:-:S04]  /*14df0*/  IMAD.MOV.U32 R40, RZ, RZ, R87 ;  /* 0x000000ffff287224 */ /* 0x000fc800078e0057 */
[----:B------:R-:W-:Y:S01]  /*14e00*/  MUFU.EX2 R38, R38 ;  /* 0x0000002600267308 */ /* 0x000fe20000000800 */
[----:B0-----:R-:W-:-:S07]  /*14e10*/  IMAD.MOV.U32 R65, RZ, RZ, R87 ;  /* 0x000000ffff417224 */ /* 0x001fce00078e0057 */
[----:B------:R-:W0:Y:S01]  /*14e20*/  MUFU.EX2 R39, R39 ;  /* 0x0000002700277308 */ /* 0x000e220000000800 */
[----:B-1----:R-:W-:-:S07]  /*14e30*/  FADD.FTZ R31, R20, R31 ;  /* 0x0000001f141f7221 */ /* 0x002fce0000010000 */
[----:B------:R1:W-:Y:S08]  /*14e40*/  MUFU.EX2 R28, R67 ;  /* 0x00000043001c7308 */ /* 0x0003f00000000800 */
[----:B------:R-:W-:Y:S01]  /*14e50*/  MUFU.EX2 R49, R49 ;  /* 0x0000003100317308 */ /* 0x000fe20000000800 */
[----:B0-----:R-:W-:Y:S01]  /*14e60*/  F2FP.SATFINITE.E4M3.F32.PACK_AB_MERGE_C R212, R39, R38, RZ ;  /* 0x0000002627d4723e */ /* 0x001fe200048070ff */
[----:B-1----:R-:W-:-:S03]  /*14e70*/  IMAD.MOV.U32 R67, RZ, RZ, R87 ;  /* 0x000000ffff437224 */ /* 0x002fc600078e0057 */
[----:B------:R-:W-:-:S03]  /*14e80*/  F2FP.SATFINITE.E4M3.F32.PACK_AB_MERGE_C R212, R35, R34, R212 ;  /* 0x0000002223d4723e */ /* 0x000fc600048070d4 */
[----:B------:R-:W-:Y:S08]  /*14e90*/  MUFU.EX2 R70, R70 ;  /* 0x0000004600467308 */ /* 0x000ff00000000800 */
[----:B------:R-:W0:Y:S08]  /*14ea0*/  MUFU.EX2 R175, R175 ;  /* 0x000000af00af7308 */ /* 0x000e300000000800 */
[----:B------:R-:W-:Y:S08]  /*14eb0*/  MUFU.EX2 R68, R68 ;  /* 0x0000004400447308 */ /* 0x000ff00000000800 */
[----:B------:R-:W1:Y:S01]  /*14ec0*/  MUFU.EX2 R169, R169 ;  /* 0x000000a900a97308 */ /* 0x000e620000000800 */
[----:B0-----:R-:W-:-:S07]  /*14ed0*/  F2FP.SATFINITE.E4M3.F32.PACK_AB_MERGE_C R214, R175, R70, RZ ;  /* 0x00000046afd6723e */ /* 0x001fce00048070ff */
[----:B------:R-:W0:Y:S08]  /*14ee0*/  MUFU.EX2 R51, R51 ;  /* 0x0000003300337308 */ /* 0x000e300000000800 */
[----:B------:R2:W-:Y:S01]  /*14ef0*/  MUFU.EX2 R24, R45 ;  /* 0x0000002d00187308 */ /* 0x0005e20000000800 */
[----:B-1----:R-:W-:-:S07]  /*14f00*/  F2FP.SATFINITE.E4M3.F32.PACK_AB_MERGE_C R214, R169, R68, R214 ;  /* 0x00000044a9d6723e */ /* 0x002fce00048070d6 */
[----:B------:R1:W3:Y:S01]  /*14f10*/  MUFU.EX2 R14, R225 ;  /* 0x000000e1000e7308 */ /* 0x0002e20000000800 */
[----:B--2---:R-:W-:-:S01]  /*14f20*/  FADD.FTZ R45, R35, R26 ;  /* 0x0000001a232d7221 */ /* 0x004fc20000010000 */
[----:B------:R-:W-:Y:S01]  /*14f30*/  FADD.FTZ R26, R28, R31 ;  /* 0x0000001f1c1a7221 */ /* 0x000fe20000010000 */
[----:B------:R-:W-:Y:S01]  /*14f40*/  F2FP.SATFINITE.E4M3.F32.PACK_AB_MERGE_C R31, R49, R28, RZ ;  /* 0x0000001c311f723e */ /* 0x000fe200048070ff */
[----:B------:R-:W-:Y:S02]  /*14f50*/  IMAD.MOV.U32 R35, RZ, RZ, R87 ;  /* 0x000000ffff237224 */ /* 0x000fe400078e0057 */
[----:B------:R-:W-:-:S01]  /*14f60*/  FADD.FTZ R38, R38, R45 ;  /* 0x0000002d26267221 */ /* 0x000fc20000010000 */
[----:B------:R-:W-:Y:S01]  /*14f70*/  FADD.FTZ R49, R49, R26 ;  /* 0x0000001a31317221 */ /* 0x000fe20000010000 */
[----:B------:R-:W-:Y:S01]  /*14f80*/  F2FP.SATFINITE.E4M3.F32.PACK_AB_MERGE_C R213, R20, R27, R31 ;  /* 0x0000001b14d5723e */ /* 0x000fe2000480701f */
[----:B------:R-:W2:Y:S01]  /*14f90*/  MUFU.EX2 R55, R55 ;  /* 0x0000003700377308 */ /* 0x000ea20000000800 */
[----:B------:R-:W-:-:S01]  /*14fa0*/  FADD.FTZ R39, R39, R38 ;  /* 0x0000002627277221 */ /* 0x000fc20000010000 */
[----:B------:R-:W-:Y:S01]  /*14fb0*/  FADD.FTZ R28, R36, R49 ;  /* 0x00000031241c7221 */ /* 0x000fe20000010000 */
[----:B-1----:R-:W-:Y:S01]  /*14fc0*/  F2FP.SATFINITE.E4M3.F32.PACK_AB_MERGE_C R225, R78, R21, R94 ;  /* 0x000000154ee1723e */ /* 0x002fe2000480705e */
[----:B------:R-:W-:-:S02]  /*14fd0*/  IMAD.MOV.U32 R78, RZ, RZ, R87 ;  /* 0x000000ffff4e7224 */ /* 0x000fc400078e0057 */
[----:B------:R-:W-:-:S01]  /*14fe0*/  FADD.FTZ R26, R68, R39 ;  /* 0x00000027441a7221 */ /* 0x000fc20000010000 */
[----:B0-----:R-:W-:Y:S01]  /*14ff0*/  FADD.FTZ R21, R51, R28 ;  /* 0x0000001c33157221 */ /* 0x001fe20000010000 */
[----:B------:R-:W-:Y:S01]  /*15000*/  IMAD.MOV.U32 R68, RZ, RZ, R87 ;  /* 0x000000ffff447224 */ /* 0x000fe200078e0057 */
[----:B------:R-:W-:Y:S01]  /*15010*/  MUFU.EX2 R74, R74 ;  /* 0x0000004a004a7308 */ /* 0x000fe20000000800 */
[----:B------:R-:W-:-:S01]  /*15020*/  FADD.FTZ R169, R169, R26 ;  /* 0x0000001aa9a97221 */ /* 0x000fc20000010000 */
[----:B---3--:R-:W-:Y:S01]  /*15030*/  FADD.FTZ R28, R14, R21 ;  /* 0x000000150e1c7221 */ /* 0x008fe20000010000 */
[----:B------:R-:W-:Y:S01]  /*15040*/  IMAD.MOV.U32 R49, RZ, RZ, R87 ;  /* 0x000000ffff317224 */ /* 0x000fe200078e0057 */
[----:B------:R-:W-:Y:S01]  /*15050*/  MOV R27, R87 ;  /* 0x00000057001b7202 */ /* 0x000fe20000000f00 */
[----:B------:R-:W-:-:S01]  /*15060*/  FADD.FTZ R70, R70, R169 ;  /* 0x000000a946467221 */ /* 0x000fc20000010000 */
[----:B------:R-:W-:Y:S02]  /*15070*/  IMAD.MOV.U32 R45, RZ, RZ, R87 ;  /* 0x000000ffff2d7224 */ /* 0x000fe400078e0057 */
[----:B------:R-:W0:Y:S01]  /*15080*/  MUFU.EX2 R29, R29 ;  /* 0x0000001d001d7308 */ /* 0x000e220000000800 */
[----:B------:R-:W-:-:S01]  /*15090*/  FADD.FTZ R175, R175, R70 ;  /* 0x00000046afaf7221 */ /* 0x000fc20000010000 */
[C---:B--2---:R-:W-:Y:S01]  /*150a0*/  FADD.FTZ R28, R55.reuse, R28 ;  /* 0x0000001c371c7221 */ /* 0x044fe20000010000 */
[----:B------:R-:W-:Y:S01]  /*150b0*/  F2FP.SATFINITE.E4M3.F32.PACK_AB_MERGE_C R21, R55, R14, RZ ;  /* 0x0000000e3715723e */ /* 0x000fe200048070ff */
[--C-:B------:R-:W-:Y:S01]  /*150c0*/  IMAD.MOV.U32 R70, RZ, RZ, R87.reuse ;  /* 0x000000ffff467224 */ /* 0x100fe200078e0057 */
[----:B------:R-:W-:Y:S01]  /*150d0*/  MOV R55, R87 ;  /* 0x0000005700377202 */ /* 0x000fe20000000f00 */
[----:B------:R-:W-:Y:S01]  /*150e0*/  IMAD.MOV.U32 R39, RZ, RZ, R87 ;  /* 0x000000ffff277224 */ /* 0x000fe200078e0057 */
[----:B------:R-:W-:Y:S01]  /*150f0*/  F2FP.SATFINITE.E4M3.F32.PACK_AB_MERGE_C R215, R51, R36, R21 ;  /* 0x0000002433d7723e */ /* 0x000fe20004807015 */
[----:B------:R-:W1:Y:S01]  /*15100*/  MUFU.EX2 R72, R72 ;  /* 0x0000004800487308 */ /* 0x000e620000000800 */
[----:B------:R-:W-:-:S02]  /*15110*/  IMAD.MOV.U32 R51, RZ, RZ, R87 ;  /* 0x000000ffff337224 */ /* 0x000fc400078e0057 */
[--C-:B------:R-:W-:Y:S02]  /*15120*/  IMAD.MOV.U32 R38, RZ, RZ, R87.reuse ;  /* 0x000000ffff267224 */ /* 0x100fe400078e0057 */
[--C-:B------:R-:W-:Y:S02]  /*15130*/  IMAD.MOV.U32 R36, RZ, RZ, R87.reuse ;  /* 0x000000ffff247224 */ /* 0x100fe400078e0057 */
[----:B------:R-:W-:Y:S01]  /*15140*/  IMAD.MOV.U32 R31, RZ, RZ, R87 ;  /* 0x000000ffff1f7224 */ /* 0x000fe200078e0057 */
[----:B------:R-:W2:Y:S01]  /*15150*/  MUFU.EX2 R43, R43 ;  /* 0x0000002b002b7308 */ /* 0x000ea20000000800 */
[----:B0-----:R-:W-:-:S07]  /*15160*/  F2FP.SATFINITE.E4M3.F32.PACK_AB_MERGE_C R34, R29, R74, RZ ;  /* 0x0000004a1d22723e */ /* 0x001fce00048070ff */
[----:B------:R-:W0:Y:S01]  /*15170*/  MUFU.EX2 R25, R25 ;  /* 0x0000001900197308 */ /* 0x000e220000000800 */
[----:B-1----:R-:W-:-:S07]  /*15180*/  FADD.FTZ R14, R72, R175 ;  /* 0x000000af480e7221 */ /* 0x002fce0000010000 */
[----:B------:R-:W1:Y:S01]  /*15190*/  MUFU.EX2 R30, R30 ;  /* 0x0000001e001e7308 */ /* 0x000e620000000800 */
[----:B--2---:R-:W-:-:S01]  /*151a0*/  FADD.FTZ R15, R43, R28 ;  /* 0x0000001c2b0f7221 */ /* 0x004fc20000010000 */
[----:B------:R-:W-:-:S03]  /*151b0*/  IMAD.MOV.U32 R28, RZ, RZ, R87 ;  /* 0x000000ffff1c7224 */ /* 0x000fc600078e0057 */
[----:B------:R-:W-:-:S03]  /*151c0*/  FADD.FTZ R15, R24, R15 ;  /* 0x0000000f180f7221 */ /* 0x000fc60000010000 */
[----:B------:R-:W2:Y:S01]  /*151d0*/  MUFU.EX2 R161, R161 ;  /* 0x000000a100a17308 */ /* 0x000ea20000000800 */
[C---:B0-----:R-:W-:Y:S01]  /*151e0*/  F2FP.SATFINITE.E4M3.F32.PACK_AB_MERGE_C R216, R25.reuse, R72, R34 ;  /* 0x0000004819d8723e */ /* 0x041fe20004807022 */
[----:B------:R-:W-:Y:S01]  /*151f0*/  FADD.FTZ R25, R25, R14 ;  /* 0x0000000e19197221 */ /* 0x000fe20000010000 */
[----:B------:R-:W-:Y:S01]  /*15200*/  IMAD.MOV.U32 R72, RZ, RZ, R87 ;  /* 0x000000ffff487224 */ /* 0x000fe200078e0057 */
[----:B------:R-:W-:Y:S02]  /*15210*/  MOV R34, R87 ;  /* 0x0000005700227202 */ /* 0x000fe40000000f00 */
[----:B------:R-:W-:-:S01]  /*15220*/  FADD.FTZ R74, R74, R25 ;  /* 0x000000194a4a7221 */ /* 0x000fc20000010000 */
[----:B------:R-:W-:Y:S01]  /*15230*/  IMAD.MOV.U32 R25, RZ, RZ, R87 ;  /* 0x000000ffff197224 */ /* 0x000fe200078e0057 */
[----:B------:R-:W0:Y:S01]  /*15240*/  MUFU.EX2 R76, R76 ;  /* 0x0000004c004c7308 */ /* 0x000e220000000800 */
[----:B-1----:R-:W-:-:S01]  /*15250*/  FADD.FTZ R14, R30, R15 ;  /* 0x0000000f1e0e7221 */ /* 0x002fc20000010000 */
[----:B------:R-:W-:Y:S01]  /*15260*/  FADD.FTZ R29, R29, R74 ;  /* 0x0000004a1d1d7221 */ /* 0x000fe20000010000 */
[----:B------:R-:W-:-:S05]  /*15270*/  IMAD.MOV.U32 R74, RZ, RZ, R87 ;  /* 0x000000ffff4a7224 */ /* 0x000fca00078e0057 */
[----:B------:R-:W1:Y:S01]  /*15280*/  MUFU.EX2 R163, R163 ;  /* 0x000000a300a37308 */ /* 0x000e620000000800 */
[----:B--2---:R-:W-:-:S01]  /*15290*/  FADD.FTZ R14, R161, R14 ;  /* 0x0000000ea10e7221 */ /* 0x004fc20000010000 */
[----:B------:R-:W-:-:S04]  /*152a0*/  F2FP.SATFINITE.E4M3.F32.PACK_AB_MERGE_C R30, R161, R30, RZ ;  /* 0x0000001ea11e723e */ /* 0x000fc800048070ff */
[----:B------:R-:W-:Y:S01]  /*152b0*/  F2FP.SATFINITE.E4M3.F32.PACK_AB_MERGE_C R217, R24, R43, R30 ;  /* 0x0000002b18d9723e */ /* 0x000fe2000480701e */
[----:B------:R-:W-:Y:S01]  /*152c0*/  IMAD.MOV.U32 R43, RZ, RZ, R87 ;  /* 0x000000ffff2b7224 */ /* 0x000fe200078e0057 */
[----:B------:R-:W-:Y:S01]  /*152d0*/  MUFU.EX2 R33, R33 ;  /* 0x0000002100217308 */ /* 0x000fe20000000800 */
[----:B0-----:R-:W-:-:S01]  /*152e0*/  FADD.FTZ R20, R76, R29 ;  /* 0x0000001d4c147221 */ /* 0x001fc20000010000 */
[--C-:B------:R-:W-:Y:S02]  /*152f0*/  IMAD.MOV.U32 R30, RZ, RZ, R87.reuse ;  /* 0x000000ffff1e7224 */ /* 0x100fe400078e0057 */
[--C-:B------:R-:W-:Y:S02]  /*15300*/  IMAD.MOV.U32 R29, RZ, RZ, R87.reuse ;  /* 0x000000ffff1d7224 */ /* 0x100fe400078e0057 */
[----:B------:R-:W-:Y:S02]  /*15310*/  IMAD.MOV.U32 R24, RZ, RZ, R87 ;  /* 0x000000ffff187224 */ /* 0x000fe400078e0057 */
[----:B------:R-:W0:Y:S01]  /*15320*/  MUFU.EX2 R12, R12 ;  /* 0x0000000c000c7308 */ /* 0x000e220000000800 */
[----:B-1----:R-:W-:-:S07]  /*15330*/  FADD.FTZ R3, R163, R14 ;  /* 0x0000000ea3037221 */ /* 0x002fce0000010000 */
[----:B------:R-:W1:Y:S08]  /*15340*/  MUFU.EX2 R177, R177 ;  /* 0x000000b100b17308 */ /* 0x000e700000000800 */
[----:B------:R-:W2:Y:S01]  /*15350*/  MUFU.EX2 R26, R165 ;  /* 0x000000a5001a7308 */ /* 0x000ea20000000800 */
[----:B0-----:R-:W-:-:S07]  /*15360*/  F2FP.SATFINITE.E4M3.F32.PACK_AB_MERGE_C R15, R12, R33, RZ ;  /* 0x000000210c0f723e */ /* 0x001fce00048070ff */
[----:B------:R-:W-:Y:S01]  /*15370*/  MUFU.EX2 R167, R167 ;  /* 0x000000a700a77308 */ /* 0x000fe20000000800 */
[----:B-1----:R-:W-:-:S01]  /*15380*/  FADD.FTZ R20, R177, R20 ;  /* 0x00000014b1147221 */ /* 0x002fc20000010000 */
[----:B------:R-:W-:Y:S02]  /*15390*/  F2FP.SATFINITE.E4M3.F32.PACK_AB_MERGE_C R218, R177, R76, R15 ;  /* 0x0000004cb1da723e */ /* 0x000fe4000480700f */
[----:B------:R-:W-:Y:S01]  /*153a0*/  MOV R76, R87 ;  /* 0x00000057004c7202 */ /* 0x000fe20000000f00 */
[----:B------:R-:W-:Y:S01]  /*153b0*/  FADD.FTZ R15, R33, R20 ;  /* 0x00000014210f7221 */ /* 0x000fe20000010000 */
[----:B------:R-:W-:Y:S02]  /*153c0*/  IMAD.MOV.U32 R33, RZ, RZ, R87 ;  /* 0x000000ffff217224 */ /* 0x000fe400078e0057 */
[----:B------:R-:W0:Y:S01]  /*153d0*/  MUFU.EX2 R92, R92 ;  /* 0x0000005c005c7308 */ /* 0x000e220000000800 */
[----:B--2---:R-:W-:-:S01]  /*153e0*/  FADD.FTZ R14, R26, R3 ;  /* 0x000000031a0e7221 */ /* 0x004fc20000010000 */
[----:B------:R-:W-:Y:S01]  /*153f0*/  FADD.FTZ R15, R12, R15 ;  /* 0x0000000f0c0f7221 */ /* 0x000fe20000010000 */
[----:B0-----:R-:W-:-:S02]  /*15400*/  F2FP.SATFINITE.E4M3.F32.PACK_AB_MERGE_C R3, R92, R167, RZ ;  /* 0x000000a75c03723e */ /* 0x001fc400048070ff */
[----:B------:R-:W-:Y:S02]  /*15410*/  FADD.FTZ R167, R167, R14 ;  /* 0x0000000ea7a77221 */ /* 0x000fe40000010000 */
[----:B------:R-:W-:Y:S02]  /*15420*/  F2FP.SATFINITE.E4M3.F32.PACK_AB_MERGE_C R219, R26, R163, R3 ;  /* 0x000000a31adb723e */ /* 0x000fe40004807003 */
[----:B------:R-:W-:Y:S01]  /*15430*/  FADD.FTZ R232, R92, R167 ;  /* 0x000000a75ce87221 */ /* 0x000fe20000010000 */
[----:B------:R-:W-:Y:S01]  /*15440*/  IMAD.MOV.U32 R26, RZ, RZ, R87 ;  /* 0x000000ffff1a7224 */ /* 0x000fe200078e0057 */
[----:B------:R-:W-:Y:S06]  /*15450*/  @!P1 BRA `(.L_x_6224) ;  /* 0x0000004000b09947 */ /* 0x000fec0003800000 */
[----:B------:R-:W-:Y:S01]  /*15460*/  VIADD R233, R233, 0xfffffffe ;  /* 0xfffffffee9e97836 */ /* 0x000fe20000000000 */
[----:B------:R-:W-:Y:S01]  /*15470*/  MOV R12, R236 ;  /* 0x000000ec000c7202 */ /* 0x000fe20000000f00 */
[----:B------:R-:W-:Y:S01]  /*15480*/  IMAD.MOV.U32 R14, RZ, RZ, R13 ;  /* 0x000000ffff0e7224 */ /* 0x000fe200078e000d */
[----:B------:R-:W-:Y:S01]  /*15490*/  CS2R R86, SRZ ;  /* 0x0000000000567805 */ /* 0x000fe2000001ff00 */
[----:B------:R-:W-:Y:S01]  /*154a0*/  IMAD.MOV.U32 R3, RZ, RZ, R0 ;  /* 0x000000ffff037224 */ /* 0x000fe200078e0000 */
        /* <DEDUP_REMOVED lines=30> */
[----:B------:R-:W-:-:S07]  /*15690*/  CS2R R24, SRZ ;  /* 0x0000000000187805 */ /* 0x000fce000001ff00 */
.L_x_6235:
[----:B------:R-:W2:Y:S01]  /*156a0*/  LDL R0, [R1+0x48] ;  /* 0x0000480001007983 */ /* 0x000ea20000100800 */
[----:B------:R-:W-:Y:S01]  /*156b0*/  ISETP.NE.AND P1, PT, R234, 0x1, PT ;  /* 0x00000001ea00780c */ /* 0x000fe20003f25270 */
[----:B------:R-:W-:Y:S05]  /*156c0*/  YIELD ;  /* 0x0000000000007946 */ /* 0x000fea0003800000 */
[----:B------:R-:W-:-:S04]  /*156d0*/  SEL R13, RZ, 0x1, P1 ;  /* 0x00000001ff0d7807 */ /* 0x000fc80000800000 */
[----:B------:R-:W-:Y:S02]  /*156e0*/  LOP3.LUT R236, R12, R13, RZ, 0x3c, !PT ;  /* 0x0000000d0cec7212 */ /* 0x000fe400078e3cff */
[----:B--2---:R-:W-:-:S13]  /*156f0*/  ISETP.NE.AND P1, PT, R0, RZ, PT ;  /* 0x000000ff0000720c */ /* 0x004fda0003f25270 */
[----:B0-----:R-:W-:Y:S05]  /*15700*/  @P1 BRA `(.L_x_6225) ;  /* 0x00000000003c1947 */ /* 0x001fea0003800000 */
[----:B------:R-:W-:Y:S05]  /*15710*/  @!P0 BRA `(.L_x_6226) ;  /* 0x0000000000048947 */ /* 0x000fea0003800000 */
[----:B------:R-:W-:Y:S01]  /*15720*/  BPT.TRAP 0x1 ;  /* 0x000000040000795c */ /* 0x000fe20000300000 */
.L_x_6226:
        /* <DEDUP_REMOVED lines=8> */
.L_x_6227:
[----:B------:R-:W-:Y:S04]  /*157b0*/  BSSY B0, `(.L_x_6225) ;  /* 0x0000004000007945 */ /* 0x000fe80003800000 */
[----:B-1----:R-:W-:Y:S05]  /*157c0*/  @P2 BRA `(.L_x_6228) ;  /* 0x0000000000082947 */ /* 0x002fea0003800000 */
[----:B------:R-:W1:Y:S02]  /*157d0*/  SYNCS.PHASECHK.TRANS64.TRYWAIT P2, [R13+URZ+0x2e830], R0 ;  /* 0x02e830000d0075a7 */ /* 0x000e64000804017f */
[----:B-1----:R-:W-:Y:S05]  /*157e0*/  @!P2 BRA `(.L_x_6229) ;  /* 0x000000e800a4a947 */ /* 0x002fea0003800000 */
.L_x_6228:
[----:B------:R-:W-:Y:S05]  /*157f0*/  BSYNC B0 ;  /* 0x0000000000007941 */ /* 0x000fea0003800000 */
.L_x_6225:
[----:B01----:R-:W2:Y:S01]  /*15800*/  LDL R0, [R1+0x4c] ;  /* 0x00004c0001007983 */ /* 0x003ea20000100800 */
[----:B------:R-:W-:Y:S01]  /*15810*/  VIADD R235, R234, 0x1 ;  /* 0x00000001eaeb7836 */ /* 0x000fe20000000000 */
[----:B------:R-:W-:Y:S05]  /*15820*/  WARPSYNC.ALL ;  /* 0x0000000000007948 */ /* 0x000fea0003800000 */
[C---:B------:R-:W-:Y:S01]  /*15830*/  ISETP.NE.AND P2, PT, R235.reuse, 0x2, PT ;  /* 0x00000002eb00780c */ /* 0x040fe20003f45270 */
[----:B------:R-:W0:Y:S01]  /*15840*/  S2R R13, SR_TID.X ;  /* 0x00000000000d7919 */ /* 0x000e220000002100 */
[----:B------:R-:W-:Y:S01]  /*15850*/  IMAD.MOV.U32 R89, RZ, RZ, 0x40000040 ;  /* 0x40000040ff597424 */ /* 0x000fe200078e00ff */
[----:B------:R-:W-:Y:S01]  /*15860*/  MOV R237, UR38 ;  /* 0x0000002600ed7c02 */ /* 0x000fe20008000f00 */
[----:B------:R-:W-:Y:S01]  /*15870*/  IMAD.MOV.U32 R93, RZ, RZ, 0x40000040 ;  /* 0x40000040ff5d7424 */ /* 0x000fe200078e00ff */
[----:B------:R-:W-:Y:S01]  /*15880*/  SEL R235, R235, RZ, P2 ;  /* 0x000000ffebeb7207 */ /* 0x000fe20001000000 */
[----:B------:R-:W-:Y:S01]  /*15890*/  STL [R1+0x100], R27 ;  /* 0x0001001b01007387 */ /* 0x000fe20000100800 */
[----:B------:R-:W-:Y:S01]  /*158a0*/  R2UR UR35, R89 ;  /* 0x00000000592372ca */ /* 0x000fe200000e0000 */
[----:B------:R-:W-:Y:S01]  /*158b0*/  IMAD.MOV.U32 R21, RZ, RZ, 0x40000040 ;  /* 0x40000040ff157424 */ /* 0x000fe200078e00ff */
[----:B------:R-:W-:Y:S01]  /*158c0*/  R2UR UR17, R93 ;  /* 0x000000005d1172ca */ /* 0x000fe200000e0000 */
[----:B------:R-:W-:Y:S01]  /*158d0*/  STL [R1+0xfc], R26 ;  /* 0x0000fc1a01007387 */ /* 0x000fe20000100800 */
[----:B------:R-:W-:Y:S01]  /*158e0*/  IMAD.MOV.U32 R91, RZ, RZ, 0x40000040 ;  /* 0x40000040ff5b7424 */ /* 0x000fe200078e00ff */
[----:B------:R-:W-:-:S02]  /*158f0*/  R2UR UR25, R89 ;  /* 0x00000000591972ca */ /* 0x000fc400000e0000 */
[----:B------:R-:W-:Y:S01]  /*15900*/  STL [R1+0xf8], R25 ;  /* 0x0000f81901007387 */ /* 0x000fe20000100800 */
[----:B------:R-:W-:Y:S02]  /*15910*/  R2UR UR19, R21 ;  /* 0x00000000151372ca */ /* 0x000fe400000e0000 */
[C---:B------:R-:W-:Y:S01]  /*15920*/  R2UR UR43, R91.reuse ;  /* 0x000000005b2b72ca */ /* 0x040fe200000e0000 */
[----:B------:R-:W-:Y:S01]  /*15930*/  STL [R1+0xf4], R24 ;  /* 0x0000f41801007387 */ /* 0x000fe20000100800 */
[C---:B------:R-:W-:Y:S02]  /*15940*/  R2UR UR5, R91.reuse ;  /* 0x000000005b0572ca */ /* 0x040fe400000e0000 */
[----:B------:R-:W-:Y:S01]  /*15950*/  R2UR UR7, R91 ;  /* 0x000000005b0772ca */ /* 0x000fe200000e0000 */
[----:B------:R-:W-:Y:S01]  /*15960*/  STL [R1+0xf0], R23 ;  /* 0x0000f01701007387 */ /* 0x000fe20000100800 */
[----:B------:R-:W-:Y:S02]  /*15970*/  R2UR UR9, R93 ;  /* 0x000000005d0972ca */ /* 0x000fe400000e0000 */
[----:B------:R-:W-:Y:S01]  /*15980*/  R2UR UR11, R89 ;  /* 0x00000000590b72ca */ /* 0x000fe200000e0000 */
[----:B------:R-:W-:Y:S01]  /*15990*/  STL [R1+0xec], R22 ;  /* 0x0000ec1601007387 */ /* 0x000fe20000100800 */
[----:B------:R-:W-:-:S02]  /*159a0*/  R2UR UR59, R91 ;  /* 0x000000005b3b72ca */ /* 0x000fc400000e0000 */
[----:B------:R-:W-:Y:S01]  /*159b0*/  R2UR UR29, R91 ;  /* 0x000000005b1d72ca */ /* 0x000fe200000e0000 */
[----:B------:R1:W-:Y:S01]  /*159c0*/  STL [R1+0xe8], R19 ;  /* 0x0000e81301007387 */ /* 0x0003e20000100800 */
[----:B------:R-:W-:Y:S02]  /*159d0*/  R2UR UR13, R89 ;  /* 0x00000000590d72ca */ /* 0x000fe400000e0000 */
[----:B0-----:R-:W-:Y:S01]  /*159e0*/  SHF.R.U32.HI R13, RZ, 0x7, R13 ;  /* 0x00000007ff0d7819 */ /* 0x001fe2000001160d */
[----:B------:R-:W-:Y:S01]  /*159f0*/  STL [R1+0xe4], R18 ;  /* 0x0000e41201007387 */ /* 0x000fe20000100800 */
[----:B------:R-:W-:Y:S02]  /*15a00*/  R2UR UR15, R93 ;  /* 0x000000005d0f72ca */ /* 0x000fe400000e0000 */
[----:B------:R-:W-:Y:S01]  /*15a10*/  R2UR UR31, R89 ;  /* 0x00000000591f72ca */ /* 0x000fe200000e0000 */
[----:B------:R-:W-:Y:S01]  /*15a20*/  VIADD R94, R13, 0x8 ;  /* 0x000000080d5e7836 */ /* 0x000fe20000000000 */
[----:B------:R0:W-:Y:S01]  /*15a30*/  STL [R1+0xe0], R17 ;  /* 0x0000e01101007387 */ /* 0x0001e20000100800 */
[----:B-1----:R-:W-:Y:S01]  /*15a40*/  MOV R19, UR43 ;  /* 0x0000002b00137c02 */ /* 0x002fe20008000f00 */
[----:B------:R-:W-:Y:S01]  /*15a50*/  UMOV UR43, UR25 ;  /* 0x00000019002b7c82 */ /* 0x000fe20008000000 */
[----:B------:R-:W-:Y:S01]  /*15a60*/  R2UR UR21, R91 ;  /* 0x000000005b1572ca */ /* 0x000fe200000e0000 */
[----:B------:R1:W-:Y:S01]  /*15a70*/  BAR.SYNC.DEFER_BLOCKING R94, 0x100 ;  /* 0x0004005e0000751d */ /* 0x0003e20000010000 */
[----:B------:R-:W-:-:S02]  /*15a80*/  MOV R96, UR43 ;  /* 0x0000002b00607c02 */ /* 0x000fc40008000f00 */
[----:B------:R-:W-:Y:S02]  /*15a90*/  R2UR UR23, R91 ;  /* 0x000000005b1772ca */ /* 0x000fe400000e0000 */
[----:B------:R-:W-:Y:S01]  /*15aa0*/  R2UR UR27, R89 ;  /* 0x00000000591b72ca */ /* 0x000fe200000e0000 */
[----:B------:R-:W-:Y:S01]  /*15ab0*/  UMOV UR43, UR5 ;  /* 0x00000005002b7c82 */ /* 0x000fe20008000000 */
[----:B0-----:R-:W-:Y:S01]  /*15ac0*/  MOV R17, UR35 ;  /* 0x0000002300117c02 */ /* 0x001fe20008000f00 */
[----:B------:R-:W-:Y:S01]  /*15ad0*/  STL [R1+0xdc], R16 ;  /* 0x0000dc1001007387 */ /* 0x000fe20000100800 */
[----:B------:R-:W-:Y:S01]  /*15ae0*/  UMOV UR35, UR17 ;  /* 0x0000001100237c82 */ /* 0x000fe20008000000 */
[C---:B------:R-:W-:Y:S02]  /*15af0*/  R2UR UR17, R5.reuse ;  /* 0x00000000051172ca */ /* 0x040fe400000e0000 */
[C---:B------:R-:W-:Y:S01]  /*15b00*/  R2UR UR5, R5.reuse ;  /* 0x00000000050572ca */ /* 0x040fe200000e0000 */
[----:B------:R0:W-:Y:S01]  /*15b10*/  STL [R1+0xd8], R15 ;  /* 0x0000d80f01007387 */ /* 0x0001e20000100800 */
[----:B------:R-:W-:Y:S01]  /*15b20*/  MOV R27, UR35 ;  /* 0x00000023001b7c02 */ /* 0x000fe20008000f00 */
[----:B------:R-:W-:Y:S01]  /*15b30*/  UMOV UR35, UR9 ;  /* 0x0000000900237c82 */ /* 0x000fe20008000000 */
[C---:B------:R-:W-:Y:S01]  /*15b40*/  R2UR UR9, R5.reuse ;  /* 0x00000000050972ca */ /* 0x040fe200000e0000 */
[----:B------:R-:W-:Y:S01]  /*15b50*/  STL [R1+0xd4], R14 ;  /* 0x0000d40e01007387 */ /* 0x000fe20000100800 */
[----:B------:R-:W-:-:S02]  /*15b60*/  R2UR UR25, R5 ;  /* 0x00000000051972ca */ /* 0x000fc400000e0000 */
[C---:B------:R-:W-:Y:S01]  /*15b70*/  R2UR UR47, R89.reuse ;  /* 0x00000000592f72ca */ /* 0x040fe200000e0000 */
[----:B------:R-:W-:Y:S01]  /*15b80*/  STL [R1+0xd0], R12 ;  /* 0x0000d00c01007387 */ /* 0x000fe20000100800 */
[----:B------:R-:W-:Y:S01]  /*15b90*/  R2UR UR55, R89 ;  /* 0x00000000593772ca */ /* 0x000fe200000e0000 */
[----:B------:R-:W-:Y:S01]  /*15ba0*/  IMAD.MOV.U32 R89, RZ, RZ, 0x40000040 ;  /* 0x40000040ff597424 */ /* 0x000fe200078e00ff */
[----:B------:R-:W-:Y:S01]  /*15bb0*/  WARPGROUP.ARRIVE ;  /* 0x00000000000079c5 */ /* 0x000fe20000000000 */
[----:B0-----:R-:W-:Y:S01]  /*15bc0*/  MOV R15, UR59 ;  /* 0x0000003b000f7c02 */ /* 0x001fe20008000f00 */
[----:B------:R-:W-:Y:S01]  /*15bd0*/  UMOV UR59, UR29 ;  /* 0x0000001d003b7c82 */ /* 0x000fe20008000000 */
[----:B------:R-:W-:Y:S01]  /*15be0*/  STL [R1+0xcc], R3 ;  /* 0x0000cc0301007387 */ /* 0x000fe20000100800 */
[----:B------:R-:W-:Y:S01]  /*15bf0*/  MOV R25, UR59 ;  /* 0x0000003b00197c02 */ /* 0x000fe20008000f00 */
[----:B------:R-:W-:Y:S01]  /*15c00*/  UMOV UR59, UR13 ;  /* 0x0000000d003b7c82 */ /* 0x000fe20008000000 */
[----:B------:R-:W-:Y:S01]  /*15c10*/  R2UR UR13, R5 ;  /* 0x00000000050d72ca */ /* 0x000fe200000e0000 */
[----:B------:R0:W-:Y:S01]  /*15c20*/  STL [R1+0xc8], R2 ;  /* 0x0000c80201007387 */ /* 0x0001e20000100800 */
[----:B------:R-:W-:Y:S01]  /*15c30*/  R2UR UR51, R91 ;  /* 0x000000005b3372ca */ /* 0x000fe200000e0000 */
[----:B------:R-:W-:Y:S01]  /*15c40*/  IMAD.MOV.U32 R91, RZ, RZ, 0x40000040 ;  /* 0x40000040ff5b7424 */ /* 0x000fe200078e00ff */
[----:B------:R-:W-:-:S02]  /*15c50*/  R2UR UR40, R4 ;  /* 0x00000000042872ca */ /* 0x000fc400000e0000 */
[----:B------:R-:W-:Y:S02]  /*15c60*/  R2UR UR41, R5 ;  /* 0x00000000052972ca */ /* 0x000fe400000e0000 */
[----:B------:R-:W-:Y:S02]  /*15c70*/  MOV R21, 0x40000040 ;  /* 0x4000004000157802 */ /* 0x000fe40000000f00 */
[----:B------:R-:W-:Y:S02]  /*15c80*/  R2UR UR32, R10 ;  /* 0x000000000a2072ca */ /* 0x000fe400000e0000 */
[----:B0-----:R-:W-:Y:S02]  /*15c90*/  MOV R2, UR39 ;  /* 0x0000002700027c02 */ /* 0x001fe40008000f00 */
[----:B------:R-:W-:Y:S02]  /*15ca0*/  R2UR UR39, R93 ;  /* 0x000000005d2772ca */ /* 0x000fe400000e0000 */
[----:B------:R-:W-:-:S02]  /*15cb0*/  R2UR UR33, R11 ;  /* 0x000000000b2172ca */ /* 0x000fc400000e0000 */
[----:B------:R-:W-:Y:S02]  /*15cc0*/  R2UR UR56, R10 ;  /* 0x000000000a3872ca */ /* 0x000fe400000e0000 */
[----:B------:R-:W-:Y:S02]  /*15cd0*/  R2UR UR57, R11 ;  /* 0x000000000b3972ca */ /* 0x000fe400000e0000 */
[----:B------:R-:W-:-:S05]  /*15ce0*/  MOV R13, UR37 ;  /* 0x00000025000d7c02 */ /* 0x000fca0008000f00 */
[----:B------:R-:W-:Y:S01]  /*15cf0*/  MOV R12, UR39 ;  /* 0x00000027000c7c02 */ /* 0x000fe20008000f00 */
[----:B------:R-:W-:Y:S01]  /*15d00*/  UMOV UR39, UR31 ;  /* 0x0000001f00277c82 */ /* 0x000fe20008000000 */
[----:B------:R-:W-:Y:S02]  /*15d10*/  R2UR UR31, R21 ;  /* 0x00000000151f72ca */ /* 0x000fe400000e0000 */
[----:B------:R-:W-:Y:S01]  /*15d20*/  MOV R23, UR39 ;  /* 0x0000002700177c02 */ /* 0x000fe20008000f00 */
[----:B------:R-:W-:Y:S01]  /*15d30*/  UMOV UR39, UR21 ;  /* 0x0000001500277c82 */ /* 0x000fe20008000000 */
[----:B------:R-:W-:Y:S01]  /*15d40*/  R2UR UR21, R5 ;  /* 0x00000000051572ca */ /* 0x000fe200000e0000 */
[----:B--2---:R-:W-:Y:S01]  /*15d50*/  IMAD R20, R235, 0x700, R0 ;  /* 0x00000700eb147824 */ /* 0x004fe200078e0200 */
[----:B------:R-:W-:-:S03]  /*15d60*/  MOV R0, UR36 ;  /* 0x0000002400007c02 */ /* 0x000fc60008000f00 */
[C---:B------:R-:W-:Y:S01]  /*15d70*/  VIADD R92, R20.reuse, 0x300 ;  /* 0x00000300145c7836 */ /* 0x040fe20000000000 */
[C---:B------:R-:W-:Y:S01]  /*15d80*/  IADD3 R88, R20.reuse, 0x200, RZ ;  /* 0x0000020014587810 */ /* 0x040fe20007ffe0ff */
[C---:B------:R-:W-:Y:S01]  /*15d90*/  VIADD R90, R20.reuse, 0x100 ;  /* 0x00000100145a7836 */ /* 0x040fe20000000000 */
[----:B------:R-:W-:Y:S02]  /*15da0*/  R2UR UR18, R20 ;  /* 0x00000000141272ca */ /* 0x000fe400000e0000 */
        /* <DEDUP_REMOVED lines=10> */
[----:B------:R-:W-:-:S02]  /*15e50*/  R2UR UR22, R90 ;  /* 0x000000005a1672ca */ /* 0x000fc400000e0000 */
[----:B------:R-:W-:Y:S01]  /*15e60*/  R2UR UR12, R88 ;  /* 0x00000000580c72ca */ /* 0x000fe200000e0000 */
[----:B------:R-:W-:Y:S01]  /*15e70*/  VIADD R88, R20, 0x302 ;  /* 0x0000030214587836 */ /* 0x000fe20000000000 */
[----:B------:R-:W-:Y:S01]  /*15e80*/  R2UR UR16, R92 ;  /* 0x000000005c1072ca */ /* 0x000fe200000e0000 */
[C---:B------:R-:W-:Y:S01]  /*15e90*/  VIADD R92, R20.reuse, 0x4 ;  /* 0x00000004145c7836 */ /* 0x040fe20000000000 */
[----:B------:R-:W-:Y:S02]  /*15ea0*/  IADD3 R90, R20, 0x600, RZ ;  /* 0x00000600145a7810 */ /* 0x000fe40007ffe0ff */
[----:B------:R-:W-:Y:S02]  /*15eb0*/  R2UR UR24, R88 ;  /* 0x00000000581872ca */ /* 0x000fe400000e0000 */
[----:B------:R-:W-:Y:S02]  /*15ec0*/  IADD3 R88, R20, 0x602, RZ ;  /* 0x0000060214587810 */ /* 0x000fe40007ffe0ff */
        /* <DEDUP_REMOVED lines=8> */
[----:B------:R-:W-:-:S03]  /*15f50*/  VIADD R88, R20, 0x404 ;  /* 0x0000040414587836 */ /* 0x000fc60000000000 */
[----:B------:R-:W-:Y:S01]  /*15f60*/  R2UR UR28, R90 ;  /* 0x000000005a1c72ca */ /* 0x000fe200000e0000 */
[----:B------:R-:W-:Y:S01]  /*15f70*/  VIADD R90, R20, 0x104 ;  /* 0x00000104145a7836 */ /* 0x000fe20000000000 */
[----:B------:R-:W-:Y:S02]  /*15f80*/  R2UR UR46, R88 ;  /* 0x00000000582e72ca */ /* 0x000fe400000e0000 */
[----:B------:R-:W-:Y:S02]  /*15f90*/  IADD3 R88, R20, 0x604, RZ ;  /* 0x0000060414587810 */ /* 0x000fe40007ffe0ff */
[----:B------:R-:W-:Y:S01]  /*15fa0*/  R2UR UR58, R90 ;  /* 0x000000005a3a72ca */ /* 0x000fe200000e0000 */
[----:B------:R-:W-:Y:S01]  /*15fb0*/  VIADD R90, R20, 0x304 ;  /* 0x00000304145a7836 */ /* 0x000fe20000000000 */
[----:B------:R-:W-:Y:S01]  /*15fc0*/  MOV R3, UR38 ;  /* 0x0000002600037c02 */ /* 0x000fe20008000f00 */
[----:B------:R-:W-:Y:S01]  /*15fd0*/  UMOV UR38, UR30 ;  /* 0x0000001e00267c82 */ /* 0x000fe20008000000 */
[----:B------:R-:W-:Y:S01]  /*15fe0*/  MOV R16, UR34 ;  /* 0x0000002200107c02 */ /* 0x000fe20008000f00 */
[----:B------:R-:W-:Y:S01]  /*15ff0*/  UMOV UR34, UR16 ;  /* 0x0000001000227c82 */ /* 0x000fe20008000000 */
[----:B------:R-:W-:-:S02]  /*16000*/  R2UR UR16, R4 ;  /* 0x00000000041072ca */ /* 0x000fc400000e0000 */
[----:B------:R-:W-:Y:S01]  /*16010*/  R2UR UR42, R90 ;  /* 0x000000005a2a72ca */ /* 0x000fe200000e0000 */
[----:B------:R-:W-:Y:S01]  /*16020*/  VIADD R90, R20, 0x504 ;  /* 0x00000504145a7836 */ /* 0x000fe20000000000 */
[----:B------:R-:W-:Y:S01]  /*16030*/  MOV R26, UR34 ;  /* 0x00000022001a7c02 */ /* 0x000fe20008000f00 */
[----:B------:R-:W-:Y:S01]  /*16040*/  UMOV UR34, UR8 ;  /* 0x0000000800227c82 */ /* 0x000fe20008000000 */
[C---:B------:R-:W-:Y:S02]  /*16050*/  R2UR UR8, R4.reuse ;  /* 0x00000000040872ca */ /* 0x040fe400000e0000 */
[----:B------:R-:W-:Y:S01]  /*16060*/  MOV R14, UR58 ;  /* 0x0000003a000e7c02 */ /* 0x000fe20008000f00 */
[----:B------:R-:W-:Y:S01]  /*16070*/  UMOV UR58, UR28 ;  /* 0x0000001c003a7c82 */ /* 0x000fe20008000000 */
[----:B------:R-:W-:Y:S01]  /*16080*/  MOV R22, UR38 ;  /* 0x0000002600167c02 */ /* 0x000fe20008000f00 */
[----:B------:R-:W-:Y:S01]  /*16090*/  UMOV UR38, UR20 ;  /* 0x0000001400267c82 */ /* 0x000fe20008000000 */
[----:B------:R-:W-:Y:S01]  /*160a0*/  MOV R24, UR58 ;  /* 0x0000003a00187c02 */ /* 0x000fe20008000f00 */
[----:B------:R-:W-:Y:S01]  /*160b0*/  QGMMA.64x32x32.F32.E4M3.E4M3 R184, gdesc[UR16], RZ, !UPT, gsb0 ;  /* 0x0060000010b879f3 */ /* 0x000fe2000c0008ff */
[----:B------:R-:W-:Y:S01]  /*160c0*/  UMOV UR58, UR12 ;  /* 0x0000000c003a7c82 */ /* 0x000fe20008000000 */
[----:B------:R-:W-:Y:S01]  /*160d0*/  MOV R18, UR42 ;  /* 0x0000002a00127c02 */ /* 0x000fe20008000f00 */
[----:B------:R-:W-:Y:S01]  /*160e0*/  UMOV UR42, UR24 ;  /* 0x00000018002a7c82 */ /* 0x000fe20008000000 */
[----:B------:R-:W-:-:S02]  /*160f0*/  R2UR UR12, R4 ;  /* 0x00000000040c72ca */ /* 0x000fc400000e0000 */
[----:B------:R-:W-:Y:S01]  /*16100*/  MOV R95, UR42 ;  /* 0x0000002a005f7c02 */ /* 0x000fe20008000f00 */
[----:B------:R-:W-:Y:S01]  /*16110*/  UMOV UR42, UR4 ;  /* 0x00000004002a7c82 */ /* 0x000fe20008000000 */
[C---:B------:R-:W-:Y:S02]  /*16120*/  R2UR UR4, R4.reuse ;  /* 0x00000000040472ca */ /* 0x040fe400000e0000 */
[C---:B------:R-:W-:Y:S01]  /*16130*/  R2UR UR20, R4.reuse ;  /* 0x00000000041472ca */ /* 0x040fe200000e0000 */
[----:B------:R-:W-:Y:S01]  /*16140*/  IMAD.MOV.U32 R21, RZ, RZ, R95 ;  /* 0x000000ffff157224 */ /* 0x000fe200078e005f */
[----:B------:R-:W-:Y:S02]  /*16150*/  R2UR UR24, R4 ;  /* 0x00000000041872ca */ /* 0x000fe400000e0000 */
[----:B------:R-:W-:Y:S01]  /*16160*/  R2UR UR50, R90 ;  /* 0x000000005a3272ca */ /* 0x000fe200000e0000 */
[----:B------:R-:W-:Y:S01]  /*16170*/  VIADD R90, R20, 0x6 ;  /* 0x00000006145a7836 */ /* 0x000fe20000000000 */
[----:B------:R-:W-:Y:S01]  /*16180*/  R2UR UR54, R88 ;  /* 0x00000000583672ca */ /* 0x000fe200000e0000 */
[----:B------:R-:W-:Y:S01]  /*16190*/  VIADD R88, R20, 0x106 ;  /* 0x0000010614587836 */ /* 0x000fe20000000000 */
[----:B------:R-:W-:-:S02]  /*161a0*/  WARPGROUP.DEPBAR.LE gsb0, 0x0 ;  /* 0x00008000000079c5 */ /* 0x000fc40000010000 */
[----:B------:R-:W-:-:S06]  /*161b0*/  WARPGROUP.ARRIVE ;  /* 0x00000000000079c5 */ /* 0x000fcc0000000000 */
[----:B------:R-:W-:Y:S01]  /*161c0*/  QGMMA.64x32x32.F32.E4M3.E4M3 R168, gdesc[UR4], RZ, !UPT, gsb0 ;  /* 0x0060000004a879f3 */ /* 0x000fe2000c0008ff */
[----:B------:R-:W-:Y:S01]  /*161d0*/  R2UR UR6, R90 ;  /* 0x000000005a0672ca */ /* 0x000fe200000e0000 */
[----:B------:R-:W-:Y:S01]  /*161e0*/  VIADD R90, R20, 0x206 ;  /* 0x00000206145a7836 */ /* 0x000fe20000000000 */
[----:B------:R-:W-:Y:S02]  /*161f0*/  R2UR UR7, R91 ;  /* 0x000000005b0772ca */ /* 0x000fe400000e0000 */
[----:B------:R-:W-:Y:S01]  /*16200*/  MOV R91, 0x40000040 ;  /* 0x40000040005b7802 */ /* 0x000fe20000000f00 */
[----:B------:R-:W-:Y:S02]  /*16210*/  WARPGROUP.DEPBAR.LE gsb0, 0x0 ;  /* 0x00008000000079c5 */ /* 0x000fe40000010000 */
[----:B------:R-:W-:-:S06]  /*16220*/  WARPGROUP.ARRIVE ;  /* 0x00000000000079c5 */ /* 0x000fcc0000000000 */
[----:B------:R-:W-:Y:S01]  /*16230*/  QGMMA.64x32x32.F32.E4M3.E4M3 R152, gdesc[UR8], RZ, !UPT, gsb0 ;  /* 0x00600000089879f3 */ /* 0x000fe2000c0008ff */
        /* <DEDUP_REMOVED lines=10> */
[----:B------:R-:W-:Y:S01]  /*162e0*/  QGMMA.64x32x32.F32.E4M3.E4M3 R136, gdesc[UR12], RZ, !UPT, gsb0 ;  /* 0x006000000c8879f3 */ /* 0x000fe2000c0008ff */
[----:B------:R-:W-:Y:S01]  /*162f0*/  R2UR UR14, R90 ;  /* 0x000000005a0e72ca */ /* 0x000fe200000e0000 */
[C---:B------:R-:W-:Y:S01]  /*16300*/  VIADD R90, R20.reuse, 0x406 ;  /* 0x00000406145a7836 */ /* 0x040fe20000000000 */
[----:B------:R-:W-:Y:S01]  /*16310*/  R2UR UR15, R91 ;  /* 0x000000005b0f72ca */ /* 0x000fe200000e0000 */
[----:B------:R-:W-:Y:S02]  /*16320*/  VIADD R20, R20, 0x606 ;  /* 0x0000060614147836 */ /* 0x000fe40000000000 */
[----:B------:R-:W-:-:S03]  /*16330*/  IMAD.MOV.U32 R91, RZ, RZ, 0x40000040 ;  /* 0x40000040ff5b7424 */ /* 0x000fc600078e00ff */
[----:B------:R-:W-:Y:S01]  /*16340*/  R2UR UR30, R20 ;  /* 0x00000000141e72ca */ /* 0x000fe200000e0000 */
[----:B------:R-:W-:Y:S01]  /*16350*/  IMAD.MOV.U32 R20, RZ, RZ, R96 ;  /* 0x000000ffff147224 */ /* 0x000fe200078e0060 */
        /* <DEDUP_REMOVED lines=11> */
[----:B-1----:R-:W-:-:S06]  /*16410*/  WARPGROUP.ARRIVE ;  /* 0x00000000000079c5 */ /* 0x002fcc0000000000 */
[----:B------:R-:W-:Y:S01]  /*16420*/  QGMMA.64x32x32.F32.E4M3.E4M3 R88, gdesc[UR40], RZ, !UPT, gsb0 ;  /* 0x00600000285879f3 */ /* 0x000fe2000c0008ff */
[----:B------:R-:W-:Y:S02]  /*16430*/  R2UR UR36, R10 ;  /* 0x000000000a2472ca */ /* 0x000fe400000e0000 */
[----:B------:R-:W-:Y:S02]  /*16440*/  R2UR UR37, R11 ;  /* 0x000000000b2572ca */ /* 0x000fe400000e0000 */
[----:B------:R-:W-:Y:S02]  /*16450*/  R2UR UR43, R20 ;  /* 0x00000000142b72ca */ /* 0x000fe400000e0000 */
[----:B------:R-:W-:Y:S01]  /*16460*/  R2UR UR42, R21 ;  /* 0x00000000152a72ca */ /* 0x000fe200000e0000 */
[----:B------:R-:W-:Y:S02]  /*16470*/  WARPGROUP.DEPBAR.LE gsb0, 0x0 ;  /* 0x00008000000079c5 */ /* 0x000fe40000010000 */
[----:B------:R-:W-:-:S06]  /*16480*/  WARPGROUP.ARRIVE ;  /* 0x00000000000079c5 */ /* 0x000fcc0000000000 */
[----:B------:R-:W-:Y:S01]  /*16490*/  QGMMA.64x32x32.F32.E4M3.E4M3 R184, gdesc[UR32], R184, gsb0 ;  /* 0x0060000020b879f3 */ /* 0x000fe200080008b8 */
[----:B------:R-:W-:Y:S02]  /*164a0*/  R2UR UR40, R10 ;  /* 0x000000000a2872ca */ /* 0x000fe400000e0000 */
[----:B------:R-:W-:Y:S02]  /*164b0*/  R2UR UR41, R11 ;  /* 0x000000000b2972ca */ /* 0x000fe400000e0000 */
[----:B------:R-:W-:Y:S02]  /*164c0*/  R2UR UR35, R27 ;  /* 0x000000001b2372ca */ /* 0x000fe400000e0000 */
[----:B------:R-:W-:Y:S01]  /*164d0*/  R2UR UR34, R26 ;  /* 0x000000001a2272ca */ /* 0x000fe200000e0000 */
[----:B------:R0:W5:Y:S01]  /*164e0*/  LDL.LU R27, [R1+0x100] ;  /* 0x00010000011b7983 */ /* 0x0001620000300800 */
[----:B------:R-:W-:Y:S02]  /*164f0*/  R2UR UR32, R10 ;  /* 0x000000000a2072ca */ /* 0x000fe400000e0000 */
[----:B------:R-:W-:Y:S01]  /*16500*/  R2UR UR33, R11 ;  /* 0x000000000b2172ca */ /* 0x000fe200000e0000 */
[----:B------:R0:W5:Y:S01]  /*16510*/  LDL.LU R26, [R1+0xfc] ;  /* 0x0000fc00011a7983 */ /* 0x0001620000300800 */
        /* <DEDUP_REMOVED lines=12> */
[----:B------:R-:W-:Y:S02]  /*165e0*/  R2UR UR59, R25 ;  /* 0x00000000193b72ca */ /* 0x000fe400000e0000 */
[----:B------:R-:W-:Y:S01]  /*165f0*/  R2UR UR58, R24 ;  /* 0x00000000183a72ca */ /* 0x000fe200000e0000 */
[----:B------:R0:W5:Y:S01]  /*16600*/  LDL.LU R25, [R1+0xf8] ;  /* 0x0000f80001197983 */ /* 0x0001620000300800 */
[----:B------:R-:W-:Y:S02]  /*16610*/  R2UR UR56, R10 ;  /* 0x000000000a3872ca */ /* 0x000fe400000e0000 */
[----:B------:R-:W-:Y:S01]  /*16620*/  R2UR UR57, R11 ;  /* 0x000000000b3972ca */ /* 0x000fe200000e0000 */
[----:B------:R0:W5:Y:S01]  /*16630*/  LDL.LU R24, [R1+0xf4] ;  /* 0x0000f40001187983 */ /* 0x0001620000300800 */
[----:B------:R-:W-:Y:S02]  /*16640*/  WARPGROUP.DEPBAR.LE gsb0, 0x0 ;  /* 0x00008000000079c5 */ /* 0x000fe40000010000 */
[----:B------:R-:W-:-:S09]  /*16650*/  WARPGROUP.ARRIVE ;  /* 0x00000000000079c5 */ /* 0x000fd20000000000 */
        /* <DEDUP_REMOVED lines=11> */
[----:B------:R-:W-:Y:S02]  /*16710*/  R2UR UR38, R3 ;  /* 0x00000000032672ca */ /* 0x000fe400000e0000 */
[----:B------:R-:W-:Y:S02]  /*16720*/  R2UR UR36, R8 ;  /* 0x00000000082472ca */ /* 0x000fe400000e0000 */
[----:B------:R-:W-:Y:S01]  /*16730*/  R2UR UR37, R9 ;  /* 0x00000000092572ca */ /* 0x000fe200000e0000 */
[----:B------:R-:W-:Y:S02]  /*16740*/  WARPGROUP.DEPBAR.LE gsb0, 0x0 ;  /* 0x00008000000079c5 */ /* 0x000fe40000010000 */
[----:B------:R-:W-:-:S10]  /*16750*/  WARPGROUP.ARRIVE ;  /* 0x00000000000079c5 */ /* 0x000fd40000000000 */
        /* <DEDUP_REMOVED lines=16> */
[----:B------:R-:W-:Y:S01]  /*16860*/  R2UR UR42, R18 ;  /* 0x00000000122a72ca */ /* 0x000fe200000e0000 */
[----:B------:R0:W5:Y:S01]  /*16870*/  LDL.LU R19, [R1+0xe8] ;  /* 0x0000e80001137983 */ /* 0x0001620000300800 */
[C---:B------:R-:W-:Y:S02]  /*16880*/  R2UR UR40, R8.reuse ;  /* 0x00000000082872ca */ /* 0x040fe400000e0000 */
[C---:B------:R-:W-:Y:S01]  /*16890*/  R2UR UR41, R9.reuse ;  /* 0x00000000092972ca */ /* 0x040fe200000e0000 */
[----:B------:R0:W5:Y:S01]  /*168a0*/  LDL.LU R18, [R1+0xe4] ;  /* 0x0000e40001127983 */ /* 0x0001620000300800 */
[C---:B------:R-:W-:Y:S02]  /*168b0*/  R2UR UR44, R8.reuse ;  /* 0x00000000082c72ca */ /* 0x040fe400000e0000 */
[----:B------:R-:W-:Y:S01]  /*168c0*/  R2UR UR45, R9 ;  /* 0x00000000092d72ca */ /* 0x000fe200000e0000 */
[----:B------:R0:W5:Y:S01]  /*168d0*/  LDL.LU R17, [R1+0xe0] ;  /* 0x0000e00001117983 */ /* 0x0001620000300800 */
[----:B------:R-:W-:-:S02]  /*168e0*/  R2UR UR48, R8 ;  /* 0x00000000083072ca */ /* 0x000fc400000e0000 */
[C---:B------:R-:W-:Y:S01]  /*168f0*/  R2UR UR49, R9.reuse ;  /* 0x00000000093172ca */ /* 0x040fe200000e0000 */
[----:B------:R0:W5:Y:S01]  /*16900*/  LDL.LU R16, [R1+0xdc] ;  /* 0x0000dc0001107983 */ /* 0x0001620000300800 */
[----:B------:R-:W-:Y:S02]  /*16910*/  R2UR UR52, R8 ;  /* 0x00000000083472ca */ /* 0x000fe400000e0000 */
[----:B------:R-:W-:Y:S01]  /*16920*/  R2UR UR53, R9 ;  /* 0x00000000093572ca */ /* 0x000fe200000e0000 */
        /* <DEDUP_REMOVED lines=29> */
[----:B------:R0:W5:Y:S01]  /*16b00*/  LDL.LU R2, [R1+0xc8] ;  /* 0x0000c80001027983 */ /* 0x0001620000300800 */
[----:B------:R-:W-:Y:S02]  /*16b10*/  WARPGROUP.DEPBAR.LE gsb0, 0x0 ;  /* 0x00008000000079c5 */ /* 0x000fe40000010000 */
[----:B------:R-:W-:-:S06]  /*16b20*/  WARPGROUP.ARRIVE ;  /* 0x00000000000079c5 */ /* 0x000fcc0000000000 */
[----:B------:R-:W-:Y:S01]  /*16b30*/  QGMMA.64x32x32.F32.E4M3.E4M3 R152, gdesc[UR12], R152, gsb0 ;  /* 0x006000000c9879f3 */ /* 0x000fe20008000898 */
[----:B------:R-:W-:Y:S02]  /*16b40*/  R2UR UR16, R6 ;  /* 0x00000000061072ca */ /* 0x000fe400000e0000 */
[----:B------:R-:W-:Y:S01]  /*16b50*/  R2UR UR17, R7 ;  /* 0x00000000071172ca */ /* 0x000fe200000e0000 */
[----:B------:R-:W-:Y:S02]  /*16b60*/  WARPGROUP.DEPBAR.LE gsb0, 0x0 ;  /* 0x00008000000079c5 */ /* 0x000fe40000010000 */
[----:B------:R-:W-:-:S10]  /*16b70*/  WARPGROUP.ARRIVE ;  /* 0x00000000000079c5 */ /* 0x000fd40000000000 */
        /* <DEDUP_REMOVED lines=17> */
[----:B------:R-:W-:Y:S02]  /*16c90*/  R2UR UR37, R13 ;  /* 0x000000000d2572ca */ /* 0x000fe400000e0000 */
[----:B------:R-:W-:Y:S01]  /*16ca0*/  R2UR UR36, R0 ;  /* 0x00000000002472ca */ /* 0x000fe200000e0000 */
[----:B------:R-:W-:Y:S02]  /*16cb0*/  WARPGROUP.DEPBAR.LE gsb0, 0x0 ;  /* 0x00008000000079c5 */ /* 0x000fe40000010000 */
[----:B0-----:R-:W-:-:S12]  /*16cc0*/  @P1 BRA `(.L_x_6230) ;  /* 0x0000000000281947 */ /* 0x001fd80003800000 */
[----:B------:R-:W-:Y:S05]  /*16cd0*/  @!P0 BRA `(.L_x_6231) ;  /* 0x0000000000048947 */ /* 0x000fea0003800000 */
[----:B------:R-:W-:Y:S01]  /*16ce0*/  BPT.TRAP 0x1 ;  /* 0x000000040000795c */ /* 0x000fe20000300000 */
.L_x_6231:
[----:B-----5:R-:W-:Y:S01]  /*16cf0*/  SHF.L.U32 R0, R12, 0x1f, RZ ;  /* 0x0000001f0c007819 */ /* 0x020fe200000006ff */
[----:B------:R-:W-:-:S04]  /*16d00*/  IMAD R12, R234, 0x8, R16 ;  /* 0x00000008ea0c7824 */ /* 0x000fc800078e0210 */
[----:B------:R0:W1:Y:S01]  /*16d10*/  SYNCS.PHASECHK.TRANS64.TRYWAIT P1, [R12+URZ+0x2e850], R0 ;  /* 0x02e850000c0075a7 */ /* 0x000062000802017f */
[----:B------:R-:W-:Y:S05]  /*16d20*/  @!P0 BRA `(.L_x_6232) ;  /* 0x0000000000048947 */ /* 0x000fea0003800000 */
[----:B------:R-:W-:Y:S01]  /*16d30*/  BPT.TRAP 0x1 ;  /* 0x000000040000795c */ /* 0x000fe20000300000 */
.L_x_6232:
[----:B-1----:R-:W-:Y:S05]  /*16d40*/  @P1 BRA `(.L_x_6230) ;  /* 0x0000000000081947 */ /* 0x002fea0003800000 */
[----:B------:R-:W1:Y:S02]  /*16d50*/  SYNCS.PHASECHK.TRANS64.TRYWAIT P1, [R12+URZ+0x2e850], R0 ;  /* 0x02e850000c0075a7 */ /* 0x000e64000802017f */
[----:B-1----:R-:W-:Y:S05]  /*16d60*/  @!P1 BRA `(.L_x_6233) ;  /* 0x000000d400589947 */ /* 0x002fea0003800000 */
.L_x_6230:
[----:B01---5:R-:W-:Y:S01]  /*16d70*/  VIADD R0, R16, 0x400 ;  /* 0x0000040010007836 */ /* 0x023fe20000000000 */
[----:B------:R-:W-:Y:S05]  /*16d80*/  WARPSYNC.ALL ;  /* 0x0000000000007948 */ /* 0x000fea0003800000 */
[----:B------:R-:W-:Y:S01]  /*16d90*/  SHF.R.U32.HI R0, RZ, 0x4, R0 ;  /* 0x00000004ff007819 */ /* 0x000fe20000011600 */
[----:B------:R-:W-:Y:S01]  /*16da0*/  IMAD.MOV.U32 R13, RZ, RZ, -0x3ffffff0 ;  /* 0xc0000010ff0d7424 */ /* 0x000fe200078e00ff */
[----:B------:R-:W-:Y:S01]  /*16db0*/  WARPGROUP.ARRIVE ;  /* 0x00000000000079c5 */ /* 0x000fe20000000000 */
[----:B------:R-:W-:Y:S02]  /*16dc0*/  MOV R21, 0xc0000010 ;  /* 0xc000001000157802 */ /* 0x000fe40000000f00 */
        /* <DEDUP_REMOVED lines=15> */
[----:B------:R-:W-:Y:S01]  /*16ec0*/  QGMMA.64x128x32.F32.E4M3.E4M3 R24, R224, gdesc[UR4], R24, gsb0 ;  /* 0x01e00004e0187df3 */ /* 0x000fe20008000818 */
[----:B------:R-:W-:Y:S01]  /*16ed0*/  R2UR UR6, R20 ;  /* 0x00000000140672ca */ /* 0x000fe200000e0000 */
[----:B------:R-:W-:Y:S01]  /*16ee0*/  VIADD R20, R12, 0x200 ;  /* 0x000002000c147836 */ /* 0x000fe20000000000 */
[----:B------:R-:W-:Y:S01]  /*16ef0*/  R2UR UR7, R21 ;  /* 0x00000000150772ca */ /* 0x000fe200000e0000 */
[----:B------:R-:W-:Y:S01]  /*16f00*/  IMAD.MOV.U32 R21, RZ, RZ, -0x3ffffff0 ;  /* 0xc0000010ff157424 */ /* 0x000fe200078e00ff */
        /* <DEDUP_REMOVED lines=76> */
[----:B------:R-:W-:Y:S01]  /*173d0*/  R2UR UR6, R20 ;  /* 0x00000000140672ca */ /* 0x000fe200000e0000 */
[----:B------:R-:W-:Y:S01]  /*173e0*/  VIADD R20, R12, 0x300 ;  /* 0x000003000c147836 */ /* 0x000fe20000000000 */
[----:B------:R-:W-:Y:S01]  /*173f0*/  R2UR UR7, R21 ;  /* 0x00000000150772ca */ /* 0x000fe200000e0000 */
[----:B------:R-:W-:Y:S01]  /*17400*/  IMAD.MOV.U32 R21, RZ, RZ, -0x3ffffff0 ;  /* 0xc0000010ff157424 */ /* 0x000fe200078e00ff */
        /* <DEDUP_REMOVED lines=30> */
[----:B0-----:R-:W-:Y:S02]  /*175f0*/  LOP3.LUT R227, R227, 0x7f, RZ, 0xc0, !PT ;  /* 0x0000007fe3e37812 */ /* 0x001fe400078ec0ff */
[----:B------:R-:W-:-:S02]  /*17600*/  FMNMX.FTZ R13, R103, R13, !PT ;  /* 0x0000000d670d7209 */ /* 0x000fc40007810000 */
[----:B------:R-:W-:Y:S02]  /*17610*/  ISETP.NE.AND P1, PT, R227, RZ, PT ;  /* 0x000000ffe300720c */ /* 0x000fe40003f25270 */
[----:B------:R-:W0:Y:S02]  /*17620*/  S2R R227, SR_TID.X ;  /* 0x0000000000e37919 */ /* 0x000e240000002100 */
[----:B0-----:R-:W-:Y:S01]  /*17630*/  SHF.R.U32.HI R227, RZ, 0x7, R227 ;  /* 0x00000007ffe37819 */ /* 0x001fe200000116e3 */
        /* <DEDUP_REMOVED lines=10> */
[----:B------:R-:W-:Y:S02]  /*176e0*/  R2UR UR6, R20 ;  /* 0x00000000140672ca */ /* 0x000fe400000e0000 */
[----:B------:R-:W-:Y:S01]  /*176f0*/  R2UR UR7, R21 ;  /* 0x00000000150772ca */ /* 0x000fe200000e0000 */
[----:B------:R-:W0:Y:S04]  /*17700*/  SHFL.BFLY PT, R20, R13, 0x2, 0x1f ;  /* 0x0c401f000d147f89 */ /* 0x000e2800000e0000 */
[----:B------:R-:W1:Y:S01]  /*17710*/  SHFL.BFLY PT, R21, R0, 0x2, 0x1f ;  /* 0x0c401f0000157f89 */ /* 0x000e6200000e0000 */
[----:B0-----:R-:W-:Y:S02]  /*17720*/  FMNMX.FTZ R13, R13, R20, !PT ;  /* 0x000000140d0d7209 */ /* 0x001fe40007810000 */
[----:B------:R-:W-:-:S02]  /*17730*/  IADD3 R20, R12, 0x500, RZ ;  /* 0x000005000c147810 */ /* 0x000fc40007ffe0ff */
[----:B-1----:R-:W-:Y:S01]  /*17740*/  FMNMX.FTZ R0, R0, R21, !PT ;  /* 0x0000001500007209 */ /* 0x002fe20007810000 */
[----:B------:R-:W0:Y:S01]  /*17750*/  SHFL.BFLY PT, R200, R13, 0x1, 0x1f ;  /* 0x0c201f000dc87f89 */ /* 0x000e2200000e0000 */
[----:B------:R-:W-:-:S03]  /*17760*/  IMAD.MOV.U32 R21, RZ, RZ, -0x3ffffff0 ;  /* 0xc0000010ff157424 */ /* 0x000fc600078e00ff */
[----:B------:R-:W1:Y:S01]  /*17770*/  SHFL.BFLY PT, R201, R0, 0x1, 0x1f ;  /* 0x0c201f0000c97f89 */ /* 0x000e6200000e0000 */
[----:B0-----:R-:W-:Y:S02]  /*17780*/  FMNMX.FTZ R13, R13, R200, !PT ;  /* 0x000000c80d0d7209 */ /* 0x001fe40007810000 */
[----:B-1----:R-:W-:-:S03]  /*17790*/  FMNMX.FTZ R0, R0, R201, !PT ;  /* 0x000000c900007209 */ /* 0x002fc60007810000 */
[----:B------:R-:W-:Y:S02]  /*177a0*/  FADD.FTZ R14, -R13, R14 ;  /* 0x0000000e0d0e7221 */ /* 0x000fe40000010100 */
[----:B------:R-:W-:-:S02]  /*177b0*/  FADD.FTZ R3, -R0, R3 ;  /* 0x0000000300037221 */ /* 0x000fc40000010100 */
[C---:B------:R-:W-:Y:S02]  /*177c0*/  FMUL.FTZ R14, R2.reuse, R14 ;  /* 0x0000000e020e7220 */ /* 0x040fe40000410000 */
[----:B------:R-:W-:-:S04]  /*177d0*/  FMUL.FTZ R3, R2, R3 ;  /* 0x0000000302037220 */ /* 0x000fc80000410000 */
[----:B------:R-:W-:Y:S08]  /*177e0*/  MUFU.EX2 R14, R14 ;  /* 0x0000000e000e7308 */ /* 0x000ff00000000800 */
[----:B------:R-:W-:Y:S01]  /*177f0*/  MUFU.EX2 R3, R3 ;  /* 0x0000000300037308 */ /* 0x000fe20000000800 */
[----:B------:R-:W-:Y:S02]  /*17800*/  WARPGROUP.DEPBAR.LE gsb0, 0x0 ;  /* 0x00008000000079c5 */ /* 0x000fe40000010000 */
[----:B------:R-:W-:-:S06]  /*17810*/  WARPGROUP.ARRIVE ;  /* 0x00000000000079c5 */ /* 0x000fcc0000000000 */
[----:B------:R-:W-:Y:S01]  /*17820*/  QGMMA.64x128x32.F32.E4M3.E4M3 R24, R208, gdesc[UR4], R24, gsb0 ;  /* 0x01e00004d0187df3 */ /* 0x000fe20008000818 */
[----:B------:R-:W-:Y:S01]  /*17830*/  R2UR UR7, R21 ;  /* 0x00000000150772ca */ /* 0x000fe200000e0000 */
[----:B------:R-:W-:Y:S01]  /*17840*/  FFMA.FTZ R21, R2, R0, -8 ;  /* 0xc100000002157423 */ /* 0x000fe20000010000 */
[----:B------:R-:W-:-:S03]  /*17850*/  R2UR UR6, R20 ;  /* 0x00000000140672ca */ /* 0x000fc600000e0000 */
        /* <DEDUP_REMOVED lines=56> */
[----:B------:R-:W-:Y:S01]  /*17be0*/  FFMA.FTZ R101, R2, R13, -8 ;  /* 0xc100000002657423 */ /* 0x000fe2000001000d */
[----:B------:R-:W0:Y:S01]  /*17bf0*/  MUFU.EX2 R20, R20 ;  /* 0x0000001400147308 */ /* 0x000e220000000800 */
[----:B------:R-:W-:-:S02]  /*17c00*/  VIADD R88, R12, 0x600 ;  /* 0x000006000c587836 */ /* 0x000fc40000000000 */
[C-C-:B------:R-:W-:Y:S01]  /*17c10*/  FFMA.FTZ R186, R2.reuse, R186, -R101.reuse ;  /* 0x000000ba02ba7223 */ /* 0x140fe20000010865 */
[----:B------:R-:W-:-:S01]  /*17c20*/  FFMA.FTZ R187, R2, R187, -R101 ;  /* 0x000000bb02bb7223 */ /* 0x000fc20000010865 */
[C-C-:B------:R-:W-:Y:S01]  /*17c30*/  FFMA.FTZ R190, R2.reuse, R190, -R101.reuse ;  /* 0x000000be02be7223 */ /* 0x140fe20000010865 */
[----:B------:R-:W-:-:S01]  /*17c40*/  FFMA.FTZ R191, R2, R191, -R101 ;  /* 0x000000bf02bf7223 */ /* 0x000fc20000010865 */
[C-C-:B------:R-:W-:Y:S01]  /*17c50*/  FFMA.FTZ R194, R2.reuse, R194, -R101.reuse ;  /* 0x000000c202c27223 */ /* 0x140fe20000010865 */
[----:B------:R-:W1:Y:S01]  /*17c60*/  MUFU.EX2 R184, R184 ;  /* 0x000000b800b87308 */ /* 0x000e620000000800 */
        /* <DEDUP_REMOVED lines=19> */
[C-C-:B------:R-:W-:Y:S01]  /*17da0*/  FFMA.FTZ R162, R2.reuse, R162, -R101.reuse ;  /* 0x000000a202a27223 */ /* 0x140fe20000010865 */
[----:B------:R-:W-:-:S01]  /*17db0*/  FFMA.FTZ R163, R2, R163, -R101 ;  /* 0x000000a302a37223 */ /* 0x000fc20000010865 */
[C-C-:B------:R-:W-:Y:S01]  /*17dc0*/  FFMA.FTZ R166, R2.reuse, R166, -R101.reuse ;  /* 0x000000a602a67223 */ /* 0x140fe20000010865 */
[----:B------:R-:W-:-:S01]  /*17dd0*/  FFMA.FTZ R167, R2, R167, -R101 ;  /* 0x000000a702a77223 */ /* 0x000fc20000010865 */
[----:B------:R-:W1:Y:S01]  /*17de0*/  MUFU.EX2 R185, R185 ;  /* 0x000000b900b97308 */ /* 0x000e620000000800 */
        /* <DEDUP_REMOVED lines=8> */
[----:B0-----:R-:W-:-:S01]  /*17e70*/  FADD.FTZ R232, R187, R232 ;  /* 0x000000e8bbe87221 */ /* 0x001fc20000010000 */
[----:B------:R-:W-:Y:S01]  /*17e80*/  FFMA.FTZ R150, R2, R150, -R101 ;  /* 0x0000009602967223 */ /* 0x000fe20000010865 */
[----:B------:R-:W-:-:S02]  /*17e90*/  IMAD.MOV.U32 R89, RZ, RZ, -0x3ffffff0 ;  /* 0xc0000010ff597424 */ /* 0x000fc400078e00ff */
        /* <DEDUP_REMOVED lines=13> */
[----:B--2---:R-:W-:-:S01]  /*17f70*/  FADD.FTZ R232, R190, R232 ;  /* 0x000000e8bee87221 */ /* 0x004fc20000010000 */
        /* <DEDUP_REMOVED lines=8> */
[----:B------:R-:W-:-:S04]  /*18000*/  @!P1 IMAD R114, R235, 0x8, R16 ;  /* 0x00000008eb729824 */ /* 0x000fc800078e0210 */
[----:B------:R-:W-:Y:S02]  /*18010*/  @!P1 VIADD R114, R114, 0x2e840 ;  /* 0x0002e84072729836 */ /* 0x000fe40000000000 */
[----:B------:R-:W0:Y:S01]  /*18020*/  MUFU.EX2 R194, R194 ;  /* 0x000000c200c27308 */ /* 0x000e220000000800 */
[----:B-1----:R-:W-:-:S02]  /*18030*/  FADD.FTZ R232, R191, R232 ;  /* 0x000000e8bfe87221 */ /* 0x002fc40000010000 */
[----:B------:R-:W-:Y:S01]  /*18040*/  @!P1 PRMT R114, RZ, 0x654, R114 ;  /* 0x00000654ff729816 */ /* 0x000fe20000000072 */
[----:B------:R-:W-:-:S04]  /*18050*/  WARPGROUP.DEPBAR.LE gsb0, 0x0 ;  /* 0x00008000000079c5 */ /* 0x000fc80000010000 */
[----:B------:R-:W1:Y:S01]  /*18060*/  MUFU.EX2 R192, R192 ;  /* 0x000000c000c07308 */ /* 0x000e620000000800 */
[----:B------:R-:W-:Y:S01]  /*18070*/  WARPGROUP.ARRIVE ;  /* 0x00000000000079c5 */ /* 0x000fe20000000000 */
[----:B--2---:R-:W-:-:S05]  /*18080*/  FADD.FTZ R15, R189, R15 ;  /* 0x0000000fbd0f7221 */ /* 0x004fca0000010000 */
[----:B------:R-:W-:Y:S01]  /*18090*/  QGMMA.64x128x32.F32.E4M3.E4M3 R24, R212, gdesc[UR4], R24, gsb0 ;  /* 0x01e00004d4187df3 */ /* 0x000fe20008000818 */
[----:B------:R-:W2:Y:S01]  /*180a0*/  MUFU.EX2 R195, R195 ;  /* 0x000000c300c37308 */ /* 0x000ea20000000800 */
[----:B0-----:R-:W-:-:S01]  /*180b0*/  FADD.FTZ R232, R194, R232 ;  /* 0x000000e8c2e87221 */ /* 0x001fc20000010000 */
[----:B------:R-:W-:Y:S01]  /*180c0*/  R2UR UR6, R88 ;  /* 0x00000000580672ca */ /* 0x000fe200000e0000 */
[----:B------:R-:W-:-:S01]  /*180d0*/  FFMA.FTZ R88, R2, R118, -R101 ;  /* 0x0000007602587223 */ /* 0x000fc20000010865 */
[----:B------:R-:W-:Y:S01]  /*180e0*/  R2UR UR7, R89 ;  /* 0x00000000590772ca */ /* 0x000fe200000e0000 */
        /* <DEDUP_REMOVED lines=9> */
[----:B------:R-:W-:-:S02]  /*18180*/  FFMA.FTZ R101, R2, R103, -R101 ;  /* 0x0000006702657223 */ /* 0x000fc40000010865 */
        /* <DEDUP_REMOVED lines=36> */
[----:B------:R-:W-:Y:S06]  /*183d0*/  QGMMA.64x128x32.F32.E4M3.E4M3 R24, R216, gdesc[UR4], R24, gsb0 ;  /* 0x01e00004d8187df3 */ /* 0x000fec0008000818 */
        /* <DEDUP_REMOVED lines=36> */
[----:B------:R-:W-:-:S06]  /*18620*/  WARPGROUP.DEPBAR.LE gsb0, 0x0 ;  /* 0x00008000000079c5 */ /* 0x000fcc0000010000 */
        /* <DEDUP_REMOVED lines=127> */
[----:B------:R-:W1:Y:S01]  /*18e20*/  MUFU.EX2 R21, R21 ;  /* 0x0000001500157308 */ /* 0x000e620000000800 */
[----:B----4-:R-:W-:-:S07]  /*18e30*/  FADD.FTZ R102, R100, R102 ;  /* 0x0000006664667221 */ /* 0x010fce0000010000 */
[----:B------:R-:W0:Y:S01]  /*18e40*/  MUFU.EX2 R101, R101 ;  /* 0x0000006500657308 */ /* 0x000e220000000800 */
[----:B---3--:R-:W-:-:S01]  /*18e50*/  FADD.FTZ R103, R99, R103 ;  /* 0x0000006763677221 */ /* 0x008fc20000010000 */
[----:B-1----:R-:W-:-:S03]  /*18e60*/  FADD.FTZ R15, R21, R102 ;  /* 0x00000066150f7221 */ /* 0x002fc60000010000 */
[----:B0-----:R-:W-:Y:S01]  /*18e70*/  FADD.FTZ R232, R101, R103 ;  /* 0x0000006765e87221 */ /* 0x001fe20000010000 */
[----:B--2---:R-:W-:Y:S06]  /*18e80*/  @!P0 BRA `(.L_x_6234) ;  /* 0x0000000000048947 */ /* 0x004fec0003800000 */
[----:B------:R-:W-:Y:S01]  /*18e90*/  BPT.TRAP 0x1 ;  /* 0x000000040000795c */ /* 0x000fe20000300000 */
.L_x_6234:
[----:B------:R-:W2:Y:S01]  /*18ea0*/  LDL R102, [R1+0x80] ;  /* 0x0000800001667983 */ /* 0x000ea20000100800 */
[----:B------:R-:W-:Y:S01]  /*18eb0*/  ISETP.GT.AND P1, PT, R233, RZ, PT ;  /* 0x000000ffe900720c */ /* 0x000fe20003f24270 */
        /* <DEDUP_REMOVED lines=60> */
[----:B------:R-:W-:Y:S01]  /*19280*/  FMUL.FTZ R84, R84, R3 ;  /* 0x0000000354547220 */ /* 0x000fe20000410000 */
[----:B------:R-:W-:Y:S01]  /*19290*/  F2FP.SATFINITE.E4M3.F32.PACK_AB_MERGE_C R216, R200, R197, R92 ;  /* 0x000000c5c8d8723e */ /* 0x000fe2000480705c */
        /* <DEDUP_REMOVED lines=62> */
[----:B------:R-:W-:Y:S02]  /*19680*/  MOV R200, R156 ;  /* 0x0000009c00c87202 */ /* 0x000fe40000000f00 */
[----:B--2---:R-:W-:Y:S01]  /*19690*/  R2UR UR4, R102 ;  /* 0x00000000660472ca */ /* 0x004fe200000e0000 */
[----:B------:R-:W-:Y:S02]  /*196a0*/  IMAD R102, R234, 0x8, R16 ;  /* 0x00000008ea667824 */ /* 0x000fe400078e0210 */
[----:B------:R-:W-:-:S03]  /*196b0*/  IMAD.MOV.U32 R234, RZ, RZ, R235 ;  /* 0x000000ffffea7224 */ /* 0x000fc600078e00eb */
[----:B------:R-:W-:-:S07]  /*196c0*/  IADD3 R102, R102, 0x2e860, RZ ;  /* 0x0002e86066667810 */ /* 0x000fce0007ffe0ff */
[----:B------:R-:W-:-:S05]  /*196d0*/  IMAD.U32 R103, RZ, RZ, UR4 ;  /* 0x00000004ff677e24 */ /* 0x000fca000f8e00ff */
[----:B------:R-:W-:-:S04]  /*196e0*/  PRMT R102, R103, 0x654, R102 ;  /* 0x0000065467667816 */ /* 0x000fc80000000066 */
[----:B------:R0:W-:Y:S01]  /*196f0*/  SYNCS.ARRIVE.TRANS64.RED.A1T0 RZ, [R102+URZ], RZ ;  /* 0x000000ff66ff79a7 */ /* 0x0001e2000810043f */
[----:B------:R-:W-:Y:S05]  /*19700*/  @P1 BRA `(.L_x_6235) ;  /* 0xffffffbc00e41947 */ /* 0x000fea000383ffff */
[----:B------:R-:W-:-:S07]  /*19710*/  IMAD.MOV.U32 R234, RZ, RZ, R235 ;  /* 0x000000ffffea7224 */ /* 0x000fce00078e00eb */
.L_x_6224:
[----:B------:R-:W-:Y:S05]  /*19720*/  WARPSYNC.ALL ;  /* 0x0000000000007948 */ /* 0x000fea0003800000 */
[----:B------:R-:W-:Y:S06]  /*19730*/  BAR.ARV 0x8, 0x180 ;  /* 0x0206000000007b1d */ /* 0x000fec0000002000 */
[----:B------:R-:W-:Y:S05]  /*19740*/  @!P0 BRA `(.L_x_6236) ;  /* 0x0000000000048947 */ /* 0x000fea0003800000 */
[----:B------:R-:W-:Y:S01]  /*19750*/  BPT.TRAP 0x1 ;  /* 0x000000040000795c */ /* 0x000fe20000300000 */
.L_x_6236:
[----:B------:R-:W-:Y:S01]  /*19760*/  IMAD R12, R234, 0x8, R16 ;  /* 0x00000008ea0c7824 */ /* 0x000fe200078e0210 */
[----:B------:R-:W-:-:S04]  /*19770*/  SHF.L.U32 R3, R236, 0x1f, RZ ;  /* 0x0000001fec037819 */ /* 0x000fc800000006ff */
[----:B------:R1:W2:Y:S01]  /*19780*/  SYNCS.PHASECHK.TRANS64.TRYWAIT P1, [R12+URZ+0x2e850], R3 ;  /* 0x02e850030c0075a7 */ /* 0x0002a2000802017f */
[----:B------:R-:W-:Y:S05]  /*19790*/  @!P0 BRA `(.L_x_6237) ;  /* 0x0000000000048947 */ /* 0x000fea0003800000 */
[----:B------:R-:W-:Y:S01]  /*197a0*/  BPT.TRAP 0x1 ;  /* 0x000000040000795c */ /* 0x000fe20000300000 */
.L_x_6237:
[----:B------:R-:W-:-:S05]  /*197b0*/  VIADD R16, R16, 0x400 ;  /* 0x0000040010107836 */ /* 0x000fca0000000000 */
[----:B------:R-:W-:-:S04]  /*197c0*/  SHF.R.U32.HI R16, RZ, 0x4, R16 ;  /* 0x00000004ff107819 */ /* 0x000fc80000011610 */
[----:B------:R-:W-:-:S04]  /*197d0*/  LOP3.LUT R16, R16, 0x3fff, RZ, 0xc0, !PT ;  /* 0x00003fff10107812 */ /* 0x000fc800078ec0ff */
[----:B------:R-:W-:Y:S01]  /*197e0*/  LOP3.LUT R5, R16, 0x10000, RZ, 0xfc, !PT ;  /* 0x0001000010057812 */ /* 0x000fe200078efcff */
[----:B--2---:R-:W-:Y:S06]  /*197f0*/  @P1 BRA `(.L_x_6238) ;  /* 0x0000000000081947 */ /* 0x004fec0003800000 */
[----:B------:R-:W2:Y:S02]  /*19800*/  SYNCS.PHASECHK.TRANS64.TRYWAIT P1, [R12+URZ+0x2e850], R3 ;  /* 0x02e850030c0075a7 */ /* 0x000ea4000802017f */
[----:B--2---:R-:W-:Y:S05]  /*19810*/  @!P1 BRA `(.L_x_6239) ;  /* 0x000000a800c09947 */ /* 0x004fea0003800000 */
.L_x_6238:
[----:B------:R-:W-:Y:S01]  /*19820*/  IMAD R4, R234, 0x700, R5 ;  /* 0x00000700ea047824 */ /* 0x000fe200078e0205 */
[----:B------:R-:W3:Y:S01]  /*19830*/  LDL R20, [R1+0x98] ;  /* 0x0000980001147983 */ /* 0x000ee20000100800 */
[----:B------:R-:W-:Y:S01]  /*19840*/  IMAD.MOV.U32 R5, RZ, RZ, -0x3ffffff0 ;  /* 0xc0000010ff057424 */ /* 0x000fe200078e00ff */
[----:B------:R-:W-:Y:S05]  /*19850*/  WARPSYNC.ALL ;  /* 0x0000000000007948 */ /* 0x000fea0003800000 */
[C---:B------:R-:W-:Y:S01]  /*19860*/  R2UR UR6, R4.reuse ;  /* 0x00000000040672ca */ /* 0x040fe200000e0000 */
[----:B------:R-:W-:Y:S01]  /*19870*/  VIADD R6, R4, 0x100 ;  /* 0x0000010004067836 */ /* 0x000fe20000000000 */
[----:B------:R-:W-:Y:S01]  /*19880*/  R2UR UR7, R5 ;  /* 0x00000000050772ca */ /* 0x000fe200000e0000 */
[----:B------:R-:W-:Y:S01]  /*19890*/  WARPGROUP.ARRIVE ;  /* 0x00000000000079c5 */ /* 0x000fe20000000000 */
[----:B------:R-:W-:Y:S01]  /*198a0*/  IMAD.MOV.U32 R7, RZ, RZ, -0x3ffffff0 ;  /* 0xc0000010ff077424 */ /* 0x000fe200078e00ff */
[----:B------:R-:W1:Y:S01]  /*198b0*/  LDL R16, [R1+0x84] ;  /* 0x0000840001107983 */ /* 0x000e620000100800 */
[----:B------:R-:W-:-:S03]  /*198c0*/  ULDC.64 UR4, c[0x0][0x9a0] ;  /* 0x0002680000047ab9 */ /* 0x000fc60000000a00 */
[----:B------:R-:W4:Y:S01]  /*198d0*/  LDL.LU R14, [R1+0x58] ;  /* 0x00005800010e7983 */ /* 0x000f220000300800 */
[----:B------:R-:W-:-:S04]  /*198e0*/  ISETP.NE.U32.AND P1, PT, RZ, UR4, PT ;  /* 0x00000004ff007c0c */ /* 0x000fc8000bf25070 */
[----:B------:R-:W-:Y:S01]  /*198f0*/  ISETP.NE.AND.EX P1, PT, RZ, UR5, PT, P1 ;  /* 0x00000005ff007c0c */ /* 0x000fe2000bf25310 */
[----:B------:R-:W-:Y:S01]  /*19900*/  QGMMA.64x128x32.F32.E4M3.E4M3 R24, R224, gdesc[UR4], R24, gsb0 ;  /* 0x01e00004e0187df3 */ /* 0x000fe20008000818 */
[----:B------:R-:W-:Y:S02]  /*19910*/  R2UR UR6, R6 ;  /* 0x00000000060672ca */ /* 0x000fe400000e0000 */
[----:B------:R-:W-:Y:S01]  /*19920*/  R2UR UR7, R7 ;  /* 0x00000000070772ca */ /* 0x000fe200000e0000 */
[----:B------:R-:W-:Y:S01]  /*19930*/  IMAD.MOV.U32 R7, RZ, RZ, -0x3ffffff0 ;  /* 0xc0000010ff077424 */ /* 0x000fe200078e00ff */
[----:B------:R-:W-:-:S07]  /*19940*/  IADD3 R6, R4, 0x200, RZ ;  /* 0x0000020004067810 */ /* 0x000fce0007ffe0ff */
[----:B------:R-:W3:Y:S08]  /*19950*/  @P1 LDC.64 R8, c[0x0][0x9c8] ;  /* 0x00027200ff081b82 */ /* 0x000ef00000000a00 */
[----:B------:R-:W5:Y:S01]  /*19960*/  @P1 LDC.64 R10, c[0x0][0x9d0] ;  /* 0x00027400ff0a1b82 */ /* 0x000f620000000a00 */
        /* <DEDUP_REMOVED lines=8> */
[----:B------:R-:W-:Y:S01]  /*199f0*/  WARPGROUP.ARRIVE ;  /* 0x00000000000079c5 */ /* 0x000fe20000000000 */
[----:B----4-:R-:W-:-:S08]  /*19a00*/  @P1 SHF.R.S32.HI R5, RZ, 0x1f, R14 ;  /* 0x0000001fff051819 */ /* 0x010fd0000001140e */
[----:B------:R-:W-:Y:S01]  /*19a10*/  QGMMA.64x128x32.F32.E4M3.E4M3 R24, R200, gdesc[UR4], R24, gsb0 ;  /* 0x01e00004c8187df3 */ /* 0x000fe20008000818 */
[----:B------:R-:W-:Y:S01]  /*19a20*/  R2UR UR6, R6 ;  /* 0x00000000060672ca */ /* 0x000fe200000e0000 */
[----:B---3--:R-:W-:Y:S01]  /*19a30*/  @P1 IMAD R6, R20, R8, RZ ;  /* 0x0000000814061224 */ /* 0x008fe200078e02ff */
[----:B------:R-:W-:-:S03]  /*19a40*/  R2UR UR7, R7 ;  /* 0x00000000070772ca */ /* 0x000fc600000e0000 */
[C---:B-12---:R-:W-:Y:S02]  /*19a50*/  @P1 IMAD R3, R16.reuse, R9, R6 ;  /* 0x0000000910031224 */ /* 0x046fe400078e0206 */
[----:B------:R-:W-:-:S04]  /*19a60*/  @P1 IMAD.WIDE.U32 R6, R16, R8, RZ ;  /* 0x0000000810061225 */ /* 0x000fc800078e00ff */
[-C--:B-----5:R-:W-:Y:S02]  /*19a70*/  @P1 IMAD R8, R5, R10.reuse, RZ ;  /* 0x0000000a05081224 */ /* 0x0a0fe400078e02ff */
[----:B------:R-:W-:Y:S02]  /*19a80*/  @P1 IMAD.IADD R7, R7, 0x1, R3 ;  /* 0x0000000107071824 */ /* 0x000fe400078e0203 */
[C---:B------:R-:W-:Y:S02]  /*19a90*/  @P1 IMAD R3, R14.reuse, R11, R8 ;  /* 0x0000000b0e031224 */ /* 0x040fe400078e0208 */
[----:B------:R-:W-:-:S04]  /*19aa0*/  @P1 IMAD.WIDE.U32 R6, R14, R10, R6 ;  /* 0x0000000a0e061225 */ /* 0x000fc800078e0006 */
[----:B------:R-:W-:Y:S01]  /*19ab0*/  VIADD R10, R4, 0x400 ;  /* 0x00000400040a7836 */ /* 0x000fe20000000000 */
[----:B------:R-:W-:Y:S01]  /*19ac0*/  @P1 LEA R8, P2, R6, UR4, 0x2 ;  /* 0x0000000406081c11 */ /* 0x000fe2000f8410ff */
[----:B------:R-:W-:Y:S02]  /*19ad0*/  IMAD.MOV.U32 R11, RZ, RZ, -0x3ffffff0 ;  /* 0xc0000010ff0b7424 */ /* 0x000fe400078e00ff */
[----:B------:R-:W-:-:S05]  /*19ae0*/  @P1 IMAD.IADD R3, R7, 0x1, R3 ;  /* 0x0000000107031824 */ /* 0x000fca00078e0203 */
[----:B------:R-:W-:Y:S02]  /*19af0*/  @P1 LEA.HI.X R9, R6, UR5, R3, 0x2, P2 ;  /* 0x0000000506091c11 */ /* 0x000fe400090f1403 */
[----:B------:R-:W-:-:S06]  /*19b00*/  MOV R3, 0x3f800000 ;  /* 0x3f80000000037802 */ /* 0x000fcc0000000f00 */
[----:B------:R1:W2:Y:S01]  /*19b10*/  @P1 LDG.E R3, desc[UR60][R8.64] ;  /* 0x0000003c08031981 */ /* 0x0002a2000c1e1900 */
[----:B------:R-:W-:Y:S02]  /*19b20*/  WARPGROUP.DEPBAR.LE gsb0, 0x0 ;  /* 0x00008000000079c5 */ /* 0x000fe40000010000 */
[----:B------:R-:W-:-:S06]  /*19b30*/  WARPGROUP.ARRIVE ;  /* 0x00000000000079c5 */ /* 0x000fcc0000000000 */
[----:B------:R-:W-:Y:S01]  /*19b40*/  QGMMA.64x128x32.F32.E4M3.E4M3 R24, R204, gdesc[UR4], R24, gsb0 ;  /* 0x01e00004cc187df3 */ /* 0x000fe20008000818 */
[----:B------:R-:W-:Y:S02]  /*19b50*/  R2UR UR6, R10 ;  /* 0x000000000a0672ca */ /* 0x000fe400000e0000 */
[----:B------:R-:W-:Y:S01]  /*19b60*/  R2UR UR7, R11 ;  /* 0x000000000b0772ca */ /* 0x000fe200000e0000 */
[----:B------:R-:W-:Y:S02]  /*19b70*/  VIADD R6, R4, 0x500 ;  /* 0x0000050004067836 */ /* 0x000fe40000000000 */
[----:B------:R-:W-:Y:S01]  /*19b80*/  IMAD.MOV.U32 R7, RZ, RZ, -0x3ffffff0 ;  /* 0xc0000010ff077424 */ /* 0x000fe200078e00ff */
[----:B------:R-:W-:Y:S02]  /*19b90*/  WARPGROUP.DEPBAR.LE gsb0, 0x0 ;  /* 0x00008000000079c5 */ /* 0x000fe40000010000 */
[----:B------:R-:W-:-:S07]  /*19ba0*/  WARPGROUP.ARRIVE ;  /* 0x00000000000079c5 */ /* 0x000fce0000000000 */
[----:B------:R-:W-:Y:S01]  /*19bb0*/  QGMMA.64x128x32.F32.E4M3.E4M3 R24, R208, gdesc[UR4], R24, gsb0 ;  /* 0x01e00004d0187df3 */ /* 0x000fe20008000818 */
[----:B------:R-:W-:Y:S02]  /*19bc0*/  R2UR UR6, R6 ;  /* 0x00000000060672ca */ /* 0x000fe400000e0000 */
[----:B------:R-:W-:Y:S01]  /*19bd0*/  R2UR UR7, R7 ;  /* 0x00000000070772ca */ /* 0x000fe200000e0000 */
[----:B------:R-:W-:Y:S02]  /*19be0*/  VIADD R4, R4, 0x600 ;  /* 0x0000060004047836 */ /* 0x000fe40000000000 */
[----:B------:R-:W-:Y:S01]  /*19bf0*/  IMAD.MOV.U32 R5, RZ, RZ, -0x3ffffff0 ;  /* 0xc0000010ff057424 */ /* 0x000fe200078e00ff */
[----:B------:R-:W3:Y:S04]  /*19c00*/  SHFL.BFLY PT, R6, R15, 0x2, 0x1f ;  /* 0x0c401f000f067f89 */ /* 0x000ee800000e0000 */
[----:B------:R-:W4:Y:S01]  /*19c10*/  SHFL.BFLY PT, R7, R232, 0x2, 0x1f ;  /* 0x0c401f00e8077f89 */ /* 0x000f2200000e0000 */
[----:B------:R-:W-:-:S02]  /*19c20*/  WARPGROUP.DEPBAR.LE gsb0, 0x0 ;  /* 0x00008000000079c5 */ /* 0x000fc40000010000 */
[----:B------:R-:W-:-:S06]  /*19c30*/  WARPGROUP.ARRIVE ;  /* 0x00000000000079c5 */ /* 0x000fcc0000000000 */
[----:B------:R-:W-:Y:S01]  /*19c40*/  QGMMA.64x128x32.F32.E4M3.E4M3 R24, R212, gdesc[UR4], R24, gsb0 ;  /* 0x01e00004d4187df3 */ /* 0x000fe20008000818 */
[----:B------:R-:W-:Y:S02]  /*19c50*/  R2UR UR6, R4 ;  /* 0x00000000040672ca */ /* 0x000fe400000e0000 */
[----:B------:R-:W-:Y:S01]  /*19c60*/  R2UR UR7, R5 ;  /* 0x00000000050772ca */ /* 0x000fe200000e0000 */
[----:B---3--:R-:W-:-:S01]  /*19c70*/  FADD.FTZ R6, R6, R15 ;  /* 0x0000000f06067221 */ /* 0x008fc20000010000 */
[----:B----4-:R-:W-:-:S04]  /*19c80*/  FADD.FTZ R7, R7, R232 ;  /* 0x000000e807077221 */ /* 0x010fc80000010000 */
[----:B------:R-:W1:Y:S04]  /*19c90*/  SHFL.BFLY PT, R5, R6, 0x1, 0x1f ;  /* 0x0c201f0006057f89 */ /* 0x000e6800000e0000 */
[----:B------:R-:W3:Y:S01]  /*19ca0*/  SHFL.BFLY PT, R4, R7, 0x1, 0x1f ;  /* 0x0c201f0007047f89 */ /* 0x000ee200000e0000 */
[----:B-1----:R-:W-:-:S01]  /*19cb0*/  FADD.FTZ R9, R6, R5 ;  /* 0x0000000506097221 */ /* 0x002fc20000010000 */
[----:B---3--:R-:W-:-:S04]  /*19cc0*/  FADD.FTZ R10, R7, R4 ;  /* 0x00000004070a7221 */ /* 0x008fc80000010000 */
[C---:B------:R-:W-:Y:S01]  /*19cd0*/  FSETP.NE.FTZ.AND P1, PT, R9.reuse, RZ, PT ;  /* 0x000000ff0900720b */ /* 0x040fe20003f35000 */
[----:B------:R-:W-:Y:S01]  /*19ce0*/  FMUL.FTZ R11, R9, 0.00390625 ;  /* 0x3b800000090b7820 */ /* 0x000fe20000410000 */
[----:B------:R-:W-:Y:S01]  /*19cf0*/  FMUL.FTZ R14, R10, 0.00390625 ;  /* 0x3b8000000a0e7820 */ /* 0x000fe20000410000 */
[----:B------:R-:W-:-:S03]  /*19d00*/  IMAD.MOV.U32 R4, RZ, RZ, RZ ;  /* 0x000000ffff047224 */ /* 0x000fc600078e00ff */
[----:B------:R-:W-:Y:S02]  /*19d10*/  FSETP.NE.FTZ.AND P2, PT, R11, RZ, PT ;  /* 0x000000ff0b00720b */ /* 0x000fe40003f55000 */
[----:B------:R-:W-:-:S05]  /*19d20*/  FSETP.NE.FTZ.AND P3, PT, R14, RZ, PT ;  /* 0x000000ff0e00720b */ /* 0x000fca0003f75000 */
[----:B------:R-:W-:Y:S01]  /*19d30*/  @P1 MUFU.RCP R4, R9 ;  /* 0x0000000900041308 */ /* 0x000fe20000001000 */
[----:B------:R-:W-:Y:S02]  /*19d40*/  FSETP.NE.FTZ.AND P1, PT, R10, RZ, PT ;  /* 0x000000ff0a00720b */ /* 0x000fe40003f35000 */
[----:B------:R-:W-:Y:S01]  /*19d50*/  MOV R8, RZ ;  /* 0x000000ff00087202 */ /* 0x000fe20000000f00 */
[----:B------:R-:W-:Y:S02]  /*19d60*/  WARPGROUP.DEPBAR.LE gsb0, 0x0 ;  /* 0x00008000000079c5 */ /* 0x000fe40000010000 */
[----:B------:R-:W-:-:S06]  /*19d70*/  WARPGROUP.ARRIVE ;  /* 0x00000000000079c5 */ /* 0x000fcc0000000000 */
[----:B------:R-:W-:Y:S01]  /*19d80*/  QGMMA.64x128x32.F32.E4M3.E4M3 R24, R216, gdesc[UR4], R24, gsb0 ;  /* 0x01e00004d8187df3 */ /* 0x000fe20008000818 */
[----:B------:R-:W1:Y:S08]  /*19d90*/  @P3 MUFU.LG2 R7, R14 ;  /* 0x0000000e00073308 */ /* 0x000e700000000c00 */
[----:B------:R-:W3:Y:S08]  /*19da0*/  @P2 MUFU.LG2 R6, R11 ;  /* 0x0000000b00062308 */ /* 0x000ef00000000c00 */
[----:B------:R-:W4:Y:S01]  /*19db0*/  @P1 MUFU.RCP R8, R10 ;  /* 0x0000000a00081308 */ /* 0x000f220000001000 */
[C---:B------:R-:W-:Y:S01]  /*19dc0*/  @P2 FMUL.FTZ R5, R2.reuse, 0.69314718246459960938 ;  /* 0x3f31721802052820 */ /* 0x040fe20000410000 */
[----:B------:R-:W-:Y:S01]  /*19dd0*/  @P3 FMUL.FTZ R15, R2, 0.69314718246459960938 ;  /* 0x3f317218020f3820 */ /* 0x000fe20000410000 */
[----:B-1----:R-:W-:Y:S01]  /*19de0*/  @P3 FMUL.FTZ R2, R7, 0.69314718246459960938 ;  /* 0x3f31721807023820 */ /* 0x002fe20000410000 */
[----:B------:R-:W-:-:S02]  /*19df0*/  IMAD.MOV.U32 R89, RZ, RZ, -0x800000 ;  /* 0xff800000ff597424 */ /* 0x000fc400078e00ff */
[----:B--2---:R-:W-:Y:S01]  /*19e00*/  FMUL.FTZ R7, R4, R3 ;  /* 0x0000000304077220 */ /* 0x004fe20000410000 */
[----:B------:R-:W-:Y:S02]  /*19e10*/  IMAD.MOV.U32 R88, RZ, RZ, -0x800000 ;  /* 0xff800000ff587424 */ /* 0x000fe400078e00ff */
[----:B---3--:R-:W-:Y:S01]  /*19e20*/  @P2 FMUL.FTZ R6, R6, 0.69314718246459960938 ;  /* 0x3f31721806062820 */ /* 0x008fe20000410000 */
[----:B------:R-:W-:-:S03]  /*19e30*/  @P3 FFMA.FTZ R89, R15, R13, R2 ;  /* 0x0000000d0f593223 */ /* 0x000fc60000010002 */
[----:B------:R-:W-:Y:S01]  /*19e40*/  @P2 FFMA.FTZ R88, R5, R0, R6 ;  /* 0x0000000005582223 */ /* 0x000fe20000010006 */
[----:B----4-:R-:W-:Y:S01]  /*19e50*/  FMUL.FTZ R2, R8, R3 ;  /* 0x0000000308027220 */ /* 0x010fe20000410000 */
[----:B------:R-:W-:Y:S02]  /*19e60*/  WARPGROUP.DEPBAR.LE gsb0, 0x0 ;  /* 0x00008000000079c5 */ /* 0x000fe40000010000 */
[----:B------:R-:W-:Y:S05]  /*19e70*/  @!P0 BRA `(.L_x_6240) ;  /* 0x0000000000048947 */ /* 0x000fea0003800000 */
[----:B------:R-:W-:Y:S01]  /*19e80*/  BPT.TRAP 0x1 ;  /* 0x000000040000795c */ /* 0x000fe20000300000 */
.L_x_6240:
[----:B------:R-:W2:Y:S04]  /*19e90*/  LDL R0, [R1+0x80] ;  /* 0x0000800001007983 */ /* 0x000ea80000100800 */
[----:B------:R-:W3:Y:S01]  /*19ea0*/  LDL.LU R4, [R1+0xa0] ;  /* 0x0000a00001047983 */ /* 0x000ee20000300800 */
[----:B------:R-:W-:Y:S02]  /*19eb0*/  VIADD R234, R234, 0x1 ;  /* 0x00000001eaea7836 */ /* 0x000fe40000000000 */
        /* <DEDUP_REMOVED lines=63> */
[----:B------:R-:W-:-:S02]  /*1a2b0*/  SEL R234, R234, RZ, P1 ;  /* 0x000000ffeaea7207 */ /* 0x000fc40000800000 */
[----:B--2---:R-:W-:Y:S01]  /*1a2c0*/  R2UR UR4, R0 ;  /* 0x00000000000472ca */ /* 0x004fe200000e0000 */
[----:B------:R-:W-:Y:S02]  /*1a2d0*/  VIADD R0, R12, 0x2e860 ;  /* 0x0002e8600c007836 */ /* 0x000fe40000000000 */
[----:B------:R-:W-:-:S10]  /*1a2e0*/  FMUL.FTZ R12, R75, R2 ;  /* 0x000000024b0c7220 */ /* 0x000fd40000410000 */
[----:B------:R-:W-:Y:S01]  /*1a2f0*/  IMAD.U32 R3, RZ, RZ, UR4 ;  /* 0x00000004ff037e24 */ /* 0x000fe2000f8e00ff */
[----:B---3--:R-:W-:Y:S01]  /*1a300*/  R2UR UR4, R4 ;  /* 0x00000000040472ca */ /* 0x008fe200000e0000 */
[-C--:B------:R-:W-:Y:S01]  /*1a310*/  FMUL.FTZ R4, R84, R7.reuse ;  /* 0x0000000754047220 */ /* 0x080fe20000410000 */
[----:B------:R-:W-:Y:S02]  /*1a320*/  FMUL.FTZ R7, R85, R7 ;  /* 0x0000000755077220 */ /* 0x000fe40000410000 */
[----:B------:R-:W-:Y:S02]  /*1a330*/  PRMT R0, R3, 0x654, R0 ;  /* 0x0000065403007816 */ /* 0x000fe40000000000 */
[----:B------:R-:W-:Y:S02]  /*1a340*/  SEL R3, RZ, 0x1, P1 ;  /* 0x00000001ff037807 */ /* 0x000fe40000800000 */
[----:B------:R1:W-:Y:S02]  /*1a350*/  SYNCS.ARRIVE.TRANS64.RED.A1T0 RZ, [R0+URZ], RZ ;  /* 0x000000ff00ff79a7 */ /* 0x0003e4000810043f */
[----:B------:R-:W-:-:S03]  /*1a360*/  LOP3.LUT R236, R236, R3, RZ, 0x3c, !PT ;  /* 0x00000003ecec7212 */ /* 0x000fc600078e3cff */
[----:B------:R-:W-:-:S06]  /*1a370*/  UIADD3 UR4, UR4, 0x1, URZ ;  /* 0x0000000104047890 */ /* 0x000fcc000fffe03f */
[----:B-1----:R-:W-:-:S05]  /*1a380*/  IMAD.U32 R0, RZ, RZ, UR4 ;  /* 0x00000004ff007e24 */ /* 0x002fca000f8e00ff */
[----:B------:R1:W-:Y:S02]  /*1a390*/  STL [R1+0xa0], R0 ;  /* 0x0000a00001007387 */ /* 0x0003e40000100800 */
.L_x_6188:
[----:B------:R-:W-:Y:S05]  /*1a3a0*/  WARPSYNC.ALL ;  /* 0x0000000000007948 */ /* 0x000fea0003800000 */
[----:B------:R-:W2:Y:S08]  /*1a3b0*/  S2UR UR5, SR_CgaCtaId ;  /* 0x00000000000579c3 */ /* 0x000eb00000008800 */
[----:B------:R-:W-:Y:S06]  /*1a3c0*/  BAR.SYNC.DEFER_BLOCKING 0x5, 0x180 ;  /* 0x0146000000007b1d */ /* 0x000fec0000010000 */
[----:B------:R-:W-:Y:S01]  /*1a3d0*/  UMOV UR4, 0x400 ;  /* 0x0000040000047882 */ /* 0x000fe20000000000 */
[----:B------:R-:W-:Y:S01]  /*1a3e0*/  BSSY B0, `(.L_x_6241) ;  /* 0x00002a5000007945 */ /* 0x000fe20003800000 */
[----:B--2---:R-:W-:-:S02]  /*1a3f0*/  ULEA UR4, UR5, UR4, 0x18 ;  /* 0x0000000405047291 */ /* 0x004fc4000f8ec03f */
[----:B-1----:R-:W-:-:S04]  /*1a400*/  MOV R0, UR5 ;  /* 0x0000000500007c02 */ /* 0x002fc80008000f00 */
[----:B------:R-:W-:Y:S01]  /*1a410*/  IMAD.U32 R16, RZ, RZ, UR4 ;  /* 0x00000004ff107e24 */ /* 0x000fe2000f8e00ff */
[----:B------:R-:W-:Y:S04]  /*1a420*/  STL [R1+0x80], R0 ;  /* 0x0000800001007387 */ /* 0x000fe80000100800 */
[----:B------:R-:W1:Y:S04]  /*1a430*/  LDS.128 R76, [R16+0x2e8d0] ;  /* 0x02e8d000104c7984 */ /* 0x000e680000000c00 */
[----:B-1----:R1:W-:Y:S04]  /*1a440*/  STL.64 [R1+0x50], R76 ;  /* 0x0000504c01007387 */ /* 0x0023e80000100a00 */
[----:B------:R1:W-:Y:S01]  /*1a450*/  STL.64 [R1+0x58], R78 ;  /* 0x0000584e01007387 */ /* 0x0003e20000100a00 */
[----:B------:R-:W-:Y:S06]  /*1a460*/  BAR.ARV 0x4, 0x180 ;  /* 0x0106000000007b1d */ /* 0x000fec0000002000 */
[----:B------:R-:W-:Y:S05]  /*1a470*/  @P0 BRA `(.L_x_6242) ;  /* 0x0000001c00240947 */ /* 0x000fea0003800000 */
[----:B------:R-:W2:Y:S01]  /*1a480*/  S2R R54, SR_TID.X ;  /* 0x0000000000367919 */ /* 0x000ea20000002100 */
[----:B------:R-:W-:Y:S01]  /*1a490*/  ULDC.64 UR4, c[0x4][0xa8] ;  /* 0x01002a0000047ab9 */ /* 0x000fe20000000a00 */
[----:B------:R-:W3:Y:S01]  /*1a4a0*/  LDL R50, [R1+0xb8] ;  /* 0x0000b80001327983 */ /* 0x000ee20000100800 */
[----:B--2---:R-:W-:-:S05]  /*1a4b0*/  IMAD.SHL.U32 R0, R54, 0x4, RZ ;  /* 0x0000000436007824 */ /* 0x004fca00078e00ff */
[----:B------:R-:W-:-:S04]  /*1a4c0*/  LOP3.LUT R0, R0, 0xc, RZ, 0xc0, !PT ;  /* 0x0000000c00007812 */ /* 0x000fc800078ec0ff */
[----:B------:R-:W-:-:S05]  /*1a4d0*/  IADD3 R2, P0, R0, UR4, RZ ;  /* 0x0000000400027c10 */ /* 0x000fca000ff1e0ff */
[----:B------:R-:W-:-:S05]  /*1a4e0*/  IMAD.X R3, RZ, RZ, UR5, P0 ;  /* 0x00000005ff037e24 */ /* 0x000fca00080e06ff */
[----:B------:R2:W4:Y:S01]  /*1a4f0*/  LDG.E.CONSTANT R0, desc[UR60][R2.64] ;  /* 0x0000003c02007981 */ /* 0x000522000c1e9900 */
[----:B------:R-:W-:Y:S01]  /*1a500*/  F2FP.BF16.F32.PACK_AB R51, R57, R64 ;  /* 0x000000403933723e */ /* 0x000fe200000010ff */
[----:B------:R-:W-:Y:S01]  /*1a510*/  UMOV UR4, 0xffffffff ;  /* 0xffffffff00047882 */ /* 0x000fe20000000000 */
[----:B------:R-:W-:Y:S01]  /*1a520*/  F2FP.BF16.F32.PACK_AB R55, R49, R56 ;  /* 0x000000383137723e */ /* 0x000fe200000010ff */
[----:B------:R-:W0:Y:S01]  /*1a530*/  S2R R59, SR_SWINHI ;  /* 0x00000000003b7919 */ /* 0x000e220000002f00 */
[----:B------:R-:W-:Y:S02]  /*1a540*/  F2FP.BF16.F32.PACK_AB R46, R43, R46 ;  /* 0x0000002e2b2e723e */ /* 0x000fe400000010ff */
[----:B------:R-:W-:Y:S02]  /*1a550*/  F2FP.BF16.F32.PACK_AB R43, R4, R5 ;  /* 0x00000005042b723e */ /* 0x000fe400000010ff */
[----:B------:R-:W-:Y:S02]  /*1a560*/  F2FP.BF16.F32.PACK_AB R37, R36, R37 ;  /* 0x000000252425723e */ /* 0x000fe400000010ff */
[----:B-1----:R-:W-:-:S02]  /*1a570*/  F2FP.BF16.F32.PACK_AB R77, R8, R9 ;  /* 0x00000009084d723e */ /* 0x002fc400000010ff */
        /* <DEDUP_REMOVED lines=12> */
[----:B------:R-:W-:Y:S02]  /*1a640*/  MOV R56, R16 ;  /* 0x0000001000387202 */ /* 0x000fe40000000f00 */
[----:B0-----:R-:W-:Y:S02]  /*1a650*/  MOV R57, R59 ;  /* 0x0000003b00397202 */ /* 0x001fe40000000f00 */
[----:B------:R-:W-:Y:S02]  /*1a660*/  F2FP.BF16.F32.PACK_AB R34, R11, R12 ;  /* 0x0000000c0b22723e */ /* 0x000fe400000010ff */
[----:B--2---:R-:W-:Y:S02]  /*1a670*/  LOP3.LUT P0, R2, R54, 0x3, RZ, 0xc0, !PT ;  /* 0x0000000336027812 */ /* 0x004fe4000780c0ff */
[----:B------:R-:W-:Y:S02]  /*1a680*/  F2FP.BF16.F32.PACK_AB R100, R100, R103 ;  /* 0x000000676464723e */ /* 0x000fe400000010ff */
[----:B------:R-:W-:-:S02]  /*1a690*/  F2FP.BF16.F32.PACK_AB R101, R98, R101 ;  /* 0x000000656265723e */ /* 0x000fc400000010ff */
[----:B------:R-:W-:Y:S02]  /*1a6a0*/  ISETP.EQ.OR P0, PT, R2, 0x3, !P0 ;  /* 0x000000030200780c */ /* 0x000fe40004702670 */
        /* <DEDUP_REMOVED lines=12> */
[----:B------:R-:W-:Y:S01]  /*1a770*/  SEL R3, R101, R100, P0 ;  /* 0x0000006465037207 */ /* 0x000fe20000000000 */
[----:B---3--:R-:W-:-:S03]  /*1a780*/  IMAD.WIDE R4, R50, 0x2, R56 ;  /* 0x0000000232047825 */ /* 0x008fc600078e0238 */
[C---:B------:R-:W-:Y:S02]  /*1a790*/  IADD3 R7, P5, R4.reuse, 0x4060, RZ ;  /* 0x0000406004077810 */ /* 0x040fe40007fbe0ff */
[C---:B------:R-:W-:Y:S02]  /*1a7a0*/  IADD3 R9, P1, R4.reuse, 0x4040, RZ ;  /* 0x0000404004097810 */ /* 0x040fe40007f3e0ff */
[----:B------:R-:W-:Y:S02]  /*1a7b0*/  LOP3.LUT R6, R7, 0x380, RZ, 0xc0, !PT ;  /* 0x0000038007067812 */ /* 0x000fe400078ec0ff */
[----:B------:R-:W-:Y:S02]  /*1a7c0*/  LOP3.LUT R8, R9, 0x380, RZ, 0xc0, !PT ;  /* 0x0000038009087812 */ /* 0x000fe400078ec0ff */
[----:B------:R-:W-:Y:S02]  /*1a7d0*/  IADD3 R15, P3, R4, 0x4000, RZ ;  /* 0x00004000040f7810 */ /* 0x000fe40007f7e0ff */
[----:B------:R-:W-:-:S02]  /*1a7e0*/  SHF.R.U64 R6, R6, 0x3, RZ ;  /* 0x0000000306067819 */ /* 0x000fc400000012ff */
[----:B------:R-:W-:Y:S02]  /*1a7f0*/  SHF.R.U64 R8, R8, 0x3, RZ ;  /* 0x0000000308087819 */ /* 0x000fe400000012ff */
[----:B------:R-:W-:Y:S02]  /*1a800*/  LOP3.LUT R14, R15, 0x380, RZ, 0xc0, !PT ;  /* 0x000003800f0e7812 */ /* 0x000fe400078ec0ff */
[----:B------:R-:W-:Y:S01]  /*1a810*/  LOP3.LUT R6, R6, R7, RZ, 0x3c, !PT ;  /* 0x0000000706067212 */ /* 0x000fe200078e3cff */
[--C-:B------:R-:W-:Y:S01]  /*1a820*/  IMAD.X R7, RZ, RZ, R5.reuse, P5 ;  /* 0x000000ffff077224 */ /* 0x100fe200028e0605 */
[----:B------:R-:W-:Y:S01]  /*1a830*/  LOP3.LUT R8, R8, R9, RZ, 0x3c, !PT ;  /* 0x0000000908087212 */ /* 0x000fe200078e3cff */
[----:B------:R-:W-:Y:S01]  /*1a840*/  IMAD.X R9, RZ, RZ, R5, P1 ;  /* 0x000000ffff097224 */ /* 0x000fe200008e0605 */
[C---:B------:R-:W-:Y:S02]  /*1a850*/  IADD3 R11, P2, R4.reuse, 0x4020, RZ ;  /* 0x00004020040b7810 */ /* 0x040fe40007f5e0ff */
[----:B------:R-:W-:-:S02]  /*1a860*/  IADD3 R21, P4, R4, 0x60, RZ ;  /* 0x0000006004157810 */ /* 0x000fc40007f9e0ff */
[----:B------:R-:W-:Y:S02]  /*1a870*/  IADD3 R25, P5, R4, 0x40, RZ ;  /* 0x0000004004197810 */ /* 0x000fe40007fbe0ff */
[----:B------:R-:W-:Y:S02]  /*1a880*/  SHF.R.U64 R14, R14, 0x3, RZ ;  /* 0x000000030e0e7819 */ /* 0x000fe400000012ff */
[----:B------:R-:W-:Y:S02]  /*1a890*/  IADD3 R27, P1, R4, 0x20, RZ ;  /* 0x00000020041b7810 */ /* 0x000fe40007f3e0ff */
[----:B------:R-:W-:Y:S02]  /*1a8a0*/  LOP3.LUT R10, R11, 0x380, RZ, 0xc0, !PT ;  /* 0x000003800b0a7812 */ /* 0x000fe400078ec0ff */
[----:B------:R-:W-:Y:S02]  /*1a8b0*/  LOP3.LUT R20, R21, 0x380, RZ, 0xc0, !PT ;  /* 0x0000038015147812 */ /* 0x000fe400078ec0ff */
[----:B------:R-:W-:-:S02]  /*1a8c0*/  LOP3.LUT R14, R14, R15, RZ, 0x3c, !PT ;  /* 0x0000000f0e0e7212 */ /* 0x000fc400078e3cff */
[----:B------:R-:W-:Y:S02]  /*1a8d0*/  LOP3.LUT R24, R25, 0x380, RZ, 0xc0, !PT ;  /* 0x0000038019187812 */ /* 0x000fe400078ec0ff */
[----:B------:R-:W-:Y:S02]  /*1a8e0*/  LOP3.LUT R26, R27, 0x380, RZ, 0xc0, !PT ;  /* 0x000003801b1a7812 */ /* 0x000fe400078ec0ff */
[----:B------:R-:W-:Y:S02]  /*1a8f0*/  LOP3.LUT R15, R4, 0x380, RZ, 0xc0, !PT ;  /* 0x00000380040f7812 */ /* 0x000fe400078ec0ff */
        /* <DEDUP_REMOVED lines=14> */
[-C--:B------:R-:W-:Y:S02]  /*1a9e0*/  IADD3.X R15, RZ, R5.reuse, RZ, P3, !PT ;  /* 0x00000005ff0f7210 */ /* 0x080fe40001ffe4ff */
        /* <DEDUP_REMOVED lines=8> */
[----:B----4-:R-:W-:Y:S01]  /*1aa70*/  LOP3.LUT R2, R0, 0x2, RZ, 0x3c, !PT ;  /* 0x0000000200027812 */ /* 0x010fe200078e3cff */
[----:B------:R-:W-:Y:S06]  /*1aa80*/  BRA.DIV UR4, `(.L_x_6243) ;  /* 0x0000009a04387947 */ /* 0x000fec000b800000 */
        /* <DEDUP_REMOVED lines=22> */
[----:B------:R-:W0:Y:S01]  /*1abf0*/  SHFL.IDX PT, R10, R5, R0, 0x1c1f ;  /* 0x001c1f00050a7589 */ /* 0x000e2200000e0000 */
        /* <DEDUP_REMOVED lines=22> */
[----:B0-----:R-:W-:Y:S01]  /*1ad60*/  SEL R8, R10, R7, P0 ;  /* 0x000000070a087207 */ /* 0x001fe20000000000 */
[----:B------:R-:W0:Y:S01]  /*1ad70*/  SHFL.IDX PT, R34, R33, R0, 0x1c1f ;  /* 0x001c1f0021227589 */ /* 0x000e2200000e0000 */
[----:B------:R-:W-:Y:S02]  /*1ad80*/  SEL R24, R26, R27, P0 ;  /* 0x0000001b1a187207 */ /* 0x000fe40000000000 */
[----:B-1----:R-:W-:Y:S01]  /*1ad90*/  SEL R36, R38, R39, P0 ;  /* 0x0000002726247207 */ /* 0x002fe20000000000 */
[----:B------:R-:W1:Y:S01]  /*1ada0*/  SHFL.IDX PT, R42, R41, R0, 0x1c1f ;  /* 0x001c1f00292a7589 */ /* 0x000e6200000e0000 */
[----:B------:R-:W-:Y:S02]  /*1adb0*/  SEL R4, R6, R3, P0 ;  /* 0x0000000306047207 */ /* 0x000fe40000000000 */
[----:B------:R-:W-:Y:S01]  /*1adc0*/  SEL R10, R7, R10, P0 ;  /* 0x0000000a070a7207 */ /* 0x000fe20000000000 */
[----:B------:R-:W-:Y:S01]  /*1add0*/  SHFL.IDX PT, R49, R49, R0, 0x1c1f ;  /* 0x001c1f0031317589 */ /* 0x000fe200000e0000 */
[----:B--2---:R-:W-:-:S02]  /*1ade0*/  SEL R12, R9, R20, P0 ;  /* 0x00000014090c7207 */ /* 0x004fc40000000000 */
[----:B------:R-:W-:Y:S01]  /*1adf0*/  SEL R14, R20, R9, P0 ;  /* 0x00000009140e7207 */ /* 0x000fe20000000000 */
[----:B------:R-:W-:Y:S01]  /*1ae00*/  SHFL.IDX PT, R53, R53, R0, 0x1c1f ;  /* 0x001c1f0035357589 */ /* 0x000fe200000e0000 */
[----:B------:R-:W-:Y:S02]  /*1ae10*/  SEL R26, R27, R26, P0 ;  /* 0x0000001a1b1a7207 */ /* 0x000fe40000000000 */
[----:B------:R-:W-:Y:S01]  /*1ae20*/  SEL R38, R39, R38, P0 ;  /* 0x0000002627267207 */ /* 0x000fe20000000000 */
[----:B------:R-:W-:Y:S01]  /*1ae30*/  SHFL.IDX PT, R59, R59, R0, 0x1c1f ;  /* 0x001c1f003b3b7589 */ /* 0x000fe200000e0000 */
[----:B------:R-:W-:-:S03]  /*1ae40*/  SEL R6, R3, R6, P0 ;  /* 0x0000000603067207 */ /* 0x000fc60000000000 */
[----:B------:R-:W-:Y:S01]  /*1ae50*/  SHFL.IDX PT, R63, R63, R0, 0x1c1f ;  /* 0x001c1f003f3f7589 */ /* 0x000fe200000e0000 */
[----:B---3--:R-:W-:Y:S02]  /*1ae60*/  SEL R28, R30, R31, P0 ;  /* 0x0000001f1e1c7207 */ /* 0x008fe40000000000 */
[----:B------:R-:W-:Y:S01]  /*1ae70*/  SEL R30, R31, R30, P0 ;  /* 0x0000001e1f1e7207 */ /* 0x000fe20000000000 */
[----:B------:R-:W-:Y:S01]  /*1ae80*/  SHFL.IDX PT, R67, R67, R0, 0x1c1f ;  /* 0x001c1f0043437589 */ /* 0x000fe200000e0000 */
[----:B0-----:R-:W-:Y:S02]  /*1ae90*/  SEL R32, R34, R35, P0 ;  /* 0x0000002322207207 */ /* 0x001fe40000000000 */
[----:B------:R-:W-:Y:S01]  /*1aea0*/  SEL R34, R35, R34, P0 ;  /* 0x0000002223227207 */ /* 0x000fe20000000000 */
[----:B------:R-:W-:Y:S01]  /*1aeb0*/  SHFL.IDX PT, R71, R71, R0, 0x1c1f ;  /* 0x001c1f0047477589 */ /* 0x000fe200000e0000 */
[----:B-1----:R-:W-:Y:S02]  /*1aec0*/  SEL R40, R42, R43, P0 ;  /* 0x0000002b2a287207 */ /* 0x002fe40000000000 */
[----:B------:R-:W-:Y:S01]  /*1aed0*/  SEL R42, R43, R42, P0 ;  /* 0x0000002a2b2a7207 */ /* 0x000fe20000000000 */
[----:B------:R0:W1:Y:S04]  /*1aee0*/  SHFL.IDX PT, R44, R47, R2, 0x1c1f ;  /* 0x001c1f022f2c7589 */ /* 0x00006800000e0000 */
[----:B------:R-:W2:Y:S04]  /*1aef0*/  SHFL.IDX PT, R46, R51, R2, 0x1c1f ;  /* 0x001c1f02332e7589 */ /* 0x000ea800000e0000 */
[----:B------:R-:W3:Y:S01]  /*1af00*/  SHFL.IDX PT, R48, R55, R2, 0x1c1f ;  /* 0x001c1f0237307589 */ /* 0x000ee200000e0000 */
[----:B0-----:R-:W-:-:S03]  /*1af10*/  IMAD.MOV.U32 R47, RZ, RZ, RZ ;  /* 0x000000ffff2f7224 */ /* 0x001fc600078e00ff */
[----:B------:R-:W0:Y:S04]  /*1af20*/  SHFL.IDX PT, R50, R61, R2, 0x1c1f ;  /* 0x001c1f023d327589 */ /* 0x000e2800000e0000 */
[----:B------:R-:W4:Y:S04]  /*1af30*/  SHFL.IDX PT, R52, R65, R2, 0x1c1f ;  /* 0x001c1f0241347589 */ /* 0x000f2800000e0000 */
[----:B------:R-:W4:Y:S04]  /*1af40*/  SHFL.IDX PT, R54, R69, R2, 0x1c1f ;  /* 0x001c1f0245367589 */ /* 0x000f2800000e0000 */
[----:B------:R-:W4:Y:S01]  /*1af50*/  SHFL.IDX PT, R58, R73, R2, 0x1c1f ;  /* 0x001c1f02493a7589 */ /* 0x000f2200000e0000 */
[----:B-1----:R-:W-:-:S02]  /*1af60*/  SEL R5, R45, R44, P0 ;  /* 0x0000002c2d057207 */ /* 0x002fc40000000000 */
[----:B------:R-:W-:Y:S01]  /*1af70*/  SEL R7, R44, R45, P0 ;  /* 0x0000002d2c077207 */ /* 0x000fe20000000000 */
[----:B------:R1:W1:Y:S01]  /*1af80*/  SHFL.IDX PT, R75, R75, R0, 0x1c1f ;  /* 0x001c1f004b4b7589 */ /* 0x00026200000e0000 */
[----:B--2---:R-:W-:Y:S02]  /*1af90*/  SEL R9, R49, R46, P0 ;  /* 0x0000002e31097207 */ /* 0x004fe40000000000 */
[----:B------:R-:W-:Y:S01]  /*1afa0*/  SEL R11, R46, R49, P0 ;  /* 0x000000312e0b7207 */ /* 0x000fe20000000000 */
[----:B------:R2:W1:Y:S01]  /*1afb0*/  SHFL.IDX PT, R60, R77, R2, 0x1c1f ;  /* 0x001c1f024d3c7589 */ /* 0x00046200000e0000 */
[----:B---3--:R-:W-:Y:S02]  /*1afc0*/  SEL R13, R53, R48, P0 ;  /* 0x00000030350d7207 */ /* 0x008fe40000000000 */
[----:B------:R-:W-:Y:S02]  /*1afd0*/  SEL R15, R48, R53, P0 ;  /* 0x00000035300f7207 */ /* 0x000fe40000000000 */
[----:B0-----:R-:W-:-:S02]  /*1afe0*/  SEL R25, R59, R50, P0 ;  /* 0x000000323b197207 */ /* 0x001fc40000000000 */
[----:B------:R-:W-:Y:S02]  /*1aff0*/  SEL R27, R50, R59, P0 ;  /* 0x0000003b321b7207 */ /* 0x000fe40000000000 */
[----:B----4-:R-:W-:Y:S02]  /*1b000*/  SEL R29, R63, R52, P0 ;  /* 0x000000343f1d7207 */ /* 0x010fe40000000000 */
[----:B------:R-:W-:Y:S02]  /*1b010*/  SEL R31, R52, R63, P0 ;  /* 0x0000003f341f7207 */ /* 0x000fe40000000000 */
[----:B------:R-:W-:Y:S02]  /*1b020*/  SEL R33, R67, R54, P0 ;  /* 0x0000003643217207 */ /* 0x000fe40000000000 */
[----:B------:R-:W-:Y:S02]  /*1b030*/  SEL R35, R54, R67, P0 ;  /* 0x0000004336237207 */ /* 0x000fe40000000000 */
[----:B------:R-:W-:-:S02]  /*1b040*/  SEL R37, R71, R58, P0 ;  /* 0x0000003a47257207 */ /* 0x000fc40000000000 */
[----:B--2---:R-:W-:-:S07]  /*1b050*/  SEL R39, R58, R71, P0 ;  /* 0x000000473a277207 */ /* 0x004fce0000000000 */
.L_x_6445:
[----:B------:R-:W2:Y:S01]  /*1b060*/  LDL.LU R2, [R1+0x90] ;  /* 0x0000900001027983 */ /* 0x000ea20000300800 */
[----:B------:R-:W-:Y:S05]  /*1b070*/  WARPSYNC.ALL ;  /* 0x0000000000007948 */ /* 0x000fea0003800000 */
[----:B-1----:R-:W3:Y:S01]  /*1b080*/  LDL.LU R0, [R1+0x94] ;  /* 0x0000940001007983 */ /* 0x002ee20000300800 */
[----:B------:R-:W-:Y:S01]  /*1b090*/  ULDC.64 UR4, c[0x0][0xc00] ;  /* 0x0003000000047ab9 */ /* 0x000fe20000000a00 */
[----:B------:R-:W-:Y:S01]  /*1b0a0*/  SEL R41, R75, R60, P0 ;  /* 0x0000003c4b297207 */ /* 0x000fe20000000000 */
[----:B------:R-:W0:Y:S08]  /*1b0b0*/  LDC R49, c[0x0][0xbe8] ;  /* 0x0002fa00ff317b82 */ /* 0x000e300000000800 */
[----:B------:R-:W-:Y:S01]  /*1b0c0*/  BAR.SYNC.DEFER_BLOCKING 0x1, 0x100 ;  /* 0x0044000000007b1d */ /* 0x000fe20000010000 */
[----:B------:R-:W-:-:S02]  /*1b0d0*/  ISETP.NE.U32.AND P1, PT, RZ, UR4, PT ;  /* 0x00000004ff007c0c */ /* 0x000fc4000bf25070 */
[----:B------:R-:W-:Y:S02]  /*1b0e0*/  SEL R43, R60, R75, P0 ;  /* 0x0000004b3c2b7207 */ /* 0x000fe40000000000 */
[----:B------:R-:W-:Y:S01]  /*1b0f0*/  ISETP.NE.AND.EX P1, PT, RZ, UR5, PT, P1 ;  /* 0x00000005ff007c0c */ /* 0x000fe2000bf25310 */
[----:B------:R-:W4:Y:S04]  /*1b100*/  LDL R44, [R1+0xb4] ;  /* 0x0000b400012c7983 */ /* 0x000f280000100800 */
[----:B------:R-:W4:Y:S04]  /*1b110*/  LDL R52, [R1+0x9c] ;  /* 0x00009c0001347983 */ /* 0x000f280000100800 */
[----:B------:R-:W-:Y:S04]  /*1b120*/  STSM.16.M88.4 [R78], R4 ;  /* 0x000000044e007844 */ /* 0x000fe80000000200 */
[----:B------:R-:W-:Y:S04]  /*1b130*/  STSM.16.M88.4 [R76], R8 ;  /* 0x000000084c007844 */ /* 0x000fe80000000200 */
        /* <DEDUP_REMOVED lines=8> */
[----:B---3--:R-:W-:Y:S01]  /*1b1c0*/  IADD3.X R21, R0, UR5, RZ, P2, !PT ;  /* 0x0000000500157c10 */ /* 0x008fe200097fe4ff */
[----:B------:R-:W-:Y:S02]  /*1b1d0*/  ULDC.64 UR4, c[0x0][0xc08] ;  /* 0x0003020000047ab9 */ /* 0x000fe40000000a00 */
[----:B------:R-:W-:Y:S02]  /*1b1e0*/  ISETP.NE.U32.AND P0, PT, RZ, UR4, PT ;  /* 0x00000004ff007c0c */ /* 0x000fe4000bf05070 */
[----:B------:R1:W5:Y:S01]  /*1b1f0*/  @P1 LDG.E R47, desc[UR60][R20.64] ;  /* 0x0000003c142f1981 */ /* 0x000362000c1e1900 */
[----:B0-----:R-:W-:Y:S02]  /*1b200*/  ISETP.NE.AND P2, PT, R49, 0x1, PT ;  /* 0x000000013100780c */ /* 0x001fe40003f45270 */
[----:B------:R-:W-:Y:S01]  /*1b210*/  ISETP.NE.AND.EX P0, PT, RZ, UR5, PT, P0 ;  /* 0x00000005ff007c0c */ /* 0x000fe2000bf05300 */
[----:B----4-:R-:W-:-:S10]  /*1b220*/  IMAD R13, R52, 0x80, R44 ;  /* 0x00000080340d7824 */ /* 0x010fd400078e022c */
[----:B------:R-:W0:Y:S02]  /*1b230*/  @P2 LDC R4, c[0x0][0xbec] ;  /* 0x0002fb00ff042b82 */ /* 0x000e240000000800 */
[----:B------:R-:W-:Y:S01]  /*1b240*/  @P0 IADD3 R2, P3, R2, UR4, RZ ;  /* 0x0000000402020c10 */ /* 0x000fe2000ff7e0ff */
[----:B------:R-:W-:-:S03]  /*1b250*/  ULDC UR4, c[0x0][0xa88] ;  /* 0x0002a20000047ab9 */ /* 0x000fc60000000800 */
[----:B------:R-:W-:Y:S01]  /*1b260*/  @P0 IADD3.X R3, R0, UR5, RZ, P3, !PT ;  /* 0x0000000500030c10 */ /* 0x000fe20009ffe4ff */
[----:B------:R-:W-:Y:S01]  /*1b270*/  IMAD.U32 R0, RZ, RZ, UR4 ;  /* 0x00000004ff007e24 */ /* 0x000fe2000f8e00ff */
[----:B------:R-:W2:Y:S05]  /*1b280*/  @P2 LDC R5, c[0x0][0xbf0] ;  /* 0x0002fc00ff052b82 */ /* 0x000eaa0000000800 */
[----:B------:R1:W5:Y:S01]  /*1b290*/  @P0 LDG.E R0, desc[UR60][R2.64] ;  /* 0x0000003c02000981 */ /* 0x000362000c1e1900 */
[----:B------:R-:W-:Y:S05]  /*1b2a0*/  @P0 BRA `(.L_x_6244) ;  /* 0x0000000000100947 */ /* 0x000fea0003800000 */
[----:B------:R-:W-:Y:S05]  /*1b2b0*/  @!P1 BRA `(.L_x_6244) ;  /* 0x00000000000c9947 */ /* 0x000fea0003800000 */
[----:B-1----:R-:W3:Y:S04]  /*1b2c0*/  LDG.E R3, desc[UR60][R20.64] ;  /* 0x0000003c14037981 */ /* 0x002ee8000c1e1900 */
[----:B-----5:R-:W3:Y:S02]  /*1b2d0*/  LDG.E R0, desc[UR60][R20.64+0x4] ;  /* 0x0000043c14007981 */ /* 0x020ee4000c1e1900 */
[----:B---3--:R-:W-:-:S07]  /*1b2e0*/  IADD3 R0, -R3, R0, RZ ;  /* 0x0000000003007210 */ /* 0x008fce0007ffe1ff */
.L_x_6244:
[----:B------:R-:W3:Y:S01]  /*1b2f0*/  LDL.LU R10, [R1+0x98] ;  /* 0x00009800010a7983 */ /* 0x000ee20000300800 */
[----:B------:R-:W4:Y:S01]  /*1b300*/  S2R R6, SR_TID.X ;  /* 0x0000000000067919 */ /* 0x000f220000002100 */
[----:B01----:R-:W-:Y:S01]  /*1b310*/  @P2 IMAD.HI.U32 R2, R13, R4, RZ ;  /* 0x000000040d022227 */ /* 0x003fe200078e00ff */
[----:B------:R-:W-:Y:S01]  /*1b320*/  ULDC.64 UR4, c[0x0][0xb90] ;  /* 0x0002e40000047ab9 */ /* 0x000fe20000000a00 */
[----:B-----5:R-:W-:Y:S01]  /*1b330*/  SHF.R.S32.HI R3, RZ, 0x1f, R47 ;  /* 0x0000001fff037819 */ /* 0x020fe2000001142f */
[----:B------:R-:W3:Y:S01]  /*1b340*/  LDL.LU R8, [R1+0x84] ;  /* 0x0000840001087983 */ /* 0x000ee20000300800 */
[----:B------:R-:W0:Y:S01]  /*1b350*/  S2R R14, SR_TID.X ;  /* 0x00000000000e7919 */ /* 0x000e220000002100 */
[----:B------:R-:W-:Y:S01]  /*1b360*/  IMAD.MOV.U32 R7, RZ, RZ, R13 ;  /* 0x000000ffff077224 */ /* 0x000fe200078e000d */
[----:B------:R-:W1:Y:S01]  /*1b370*/  @P2 LDC R55, c[0x0][0xbec] ;  /* 0x0002fb00ff372b82 */ /* 0x000e620000000800 */
[----:B------:R-:W3:Y:S04]  /*1b380*/  LDL.LU R58, [R1+0x8c] ;  /* 0x00008c00013a7983 */ /* 0x000ee80000300800 */
[----:B------:R-:W3:Y:S01]  /*1b390*/  LDL R50, [R1+0x6c] ;  /* 0x00006c0001327983 */ /* 0x000ee20000100800 */
[----:B--2---:R-:W-:Y:S01]  /*1b3a0*/  @P2 SHF.R.U32.HI R7, RZ, R5, R2 ;  /* 0x00000005ff072219 */ /* 0x004fe20000011602 */
[----:B------:R-:W-:-:S02]  /*1b3b0*/  IMAD.MOV.U32 R2, RZ, RZ, R47 ;  /* 0x000000ffff027224 */ /* 0x000fc400078e002f */
[----:B----4-:R-:W-:-:S05]  /*1b3c0*/  VIADD R60, R6, 0xffffff80 ;  /* 0xffffff80063c7836 */ /* 0x010fca0000000000 */
[----:B------:R-:W-:-:S04]  /*1b3d0*/  SHF.R.S32.HI R54, RZ, 0x1f, R60 ;  /* 0x0000001fff367819 */ /* 0x000fc8000001143c */
[----:B------:R-:W-:-:S04]  /*1b3e0*/  LEA.HI R54, R54, R60, RZ, 0x3 ;  /* 0x0000003c36367211 */ /* 0x000fc800078f18ff */
[----:B------:R-:W-:Y:S02]  /*1b3f0*/  SHF.R.S32.HI R54, RZ, 0x3, R54 ;  /* 0x00000003ff367819 */ /* 0x000fe40000011436 */
[----:B---3--:R-:W-:Y:S02]  /*1b400*/  SEL R46, R10, RZ, !P1 ;  /* 0x000000ff0a2e7207 */ /* 0x008fe40004800000 */
[----:B------:R-:W2:Y:S01]  /*1b410*/  LDL R10, [R1+0xac] ;  /* 0x0000ac00010a7983 */ /* 0x000ea20000100800 */
[----:B------:R-:W-:Y:S02]  /*1b420*/  SEL R51, R8, RZ, !P1 ;  /* 0x000000ff08337207 */ /* 0x000fe40004800000 */
[----:B------:R-:W-:Y:S01]  /*1b430*/  SHF.R.S32.HI R48, RZ, 0x1f, R58 ;  /* 0x0000001fff307819 */ /* 0x000fe2000001143a */
[----:B------:R-:W-:-:S04]  /*1b440*/  IMAD.WIDE.U32 R4, R58, UR4, R2 ;  /* 0x000000043a047c25 */ /* 0x000fc8000f8e0002 */
[----:B------:R-:W-:Y:S02]  /*1b450*/  IMAD R6, R48, UR4, RZ ;  /* 0x0000000430067c24 */ /* 0x000fe4000f8e02ff */
[----:B------:R-:W-:Y:S02]  /*1b460*/  IMAD.MOV R2, RZ, RZ, -R7 ;  /* 0x000000ffff027224 */ /* 0x000fe400078e0a07 */
[----:B------:R-:W-:Y:S01]  /*1b470*/  IMAD R9, R58, UR5, R6 ;  /* 0x000000053a097c24 */ /* 0x000fe2000f8e0206 */
[----:B------:R-:W-:Y:S01]  /*1b480*/  ULDC.64 UR4, c[0x0][0xb98] ;  /* 0x0002e60000047ab9 */ /* 0x000fe20000000a00 */
[----:B------:R-:W-:Y:S02]  /*1b490*/  IMAD R11, R54, 0x40, R50 ;  /* 0x00000040360b7824 */ /* 0x000fe400078e0232 */
[----:B------:R-:W-:Y:S02]  /*1b4a0*/  IMAD.IADD R5, R5, 0x1, R9 ;  /* 0x0000000105057824 */ /* 0x000fe400078e0209 */
[----:B------:R-:W-:-:S02]  /*1b4b0*/  IMAD R9, R49, R2, R13 ;  /* 0x0000000231097224 */ /* 0x000fc400078e020d */
[----:B------:R-:W-:Y:S02]  /*1b4c0*/  IMAD R2, R46, UR4, RZ ;  /* 0x000000042e027c24 */ /* 0x000fe4000f8e02ff */
[----:B------:R-:W-:-:S04]  /*1b4d0*/  IMAD.WIDE.U32 R4, R51, UR4, R4 ;  /* 0x0000000433047c25 */ /* 0x000fc8000f8e0004 */
[----:B------:R-:W-:Y:S01]  /*1b4e0*/  IMAD.WIDE R56, R11, 0x2, R56 ;  /* 0x000000020b387825 */ /* 0x000fe200078e0238 */
[----:B------:R-:W-:Y:S02]  /*1b4f0*/  SHF.R.S32.HI R11, RZ, 0x1f, R7 ;  /* 0x0000001fff0b7819 */ /* 0x000fe40000011407 */
[----:B------:R-:W-:Y:S01]  /*1b500*/  IADD3 R4, P1, R7, R4, RZ ;  /* 0x0000000407047210 */ /* 0x000fe20007f3e0ff */
[----:B------:R-:W-:Y:S01]  /*1b510*/  IMAD R6, R51, UR5, R2 ;  /* 0x0000000533067c24 */ /* 0x000fe2000f8e0202 */
[----:B------:R-:W-:Y:S01]  /*1b520*/  SHF.R.S32.HI R2, RZ, 0x1f, R9 ;  /* 0x0000001fff027819 */ /* 0x000fe20000011409 */
[----:B------:R-:W-:-:S03]  /*1b530*/  ULDC.64 UR4, c[0x0][0xb88] ;  /* 0x0002e20000047ab9 */ /* 0x000fc60000000a00 */
[----:B------:R-:W-:Y:S01]  /*1b540*/  IADD3.X R5, R11, R5, R6, P1, !PT ;  /* 0x000000050b057210 */ /* 0x000fe20000ffe406 */
[----:B------:R-:W-:Y:S02]  /*1b550*/  IMAD R2, R2, UR4, RZ ;  /* 0x0000000402027c24 */ /* 0x000fe4000f8e02ff */
[----:B0-----:R-:W-:Y:S02]  /*1b560*/  VIADD R15, R14, 0xffffff80 ;  /* 0xffffff800e0f7836 */ /* 0x001fe40000000000 */
[C---:B------:R-:W-:Y:S02]  /*1b570*/  IMAD R11, R9.reuse, UR5, R2 ;  /* 0x00000005090b7c24 */ /* 0x040fe4000f8e0202 */
[----:B------:R-:W-:Y:S01]  /*1b580*/  IMAD.WIDE.U32 R4, R9, UR4, R4 ;  /* 0x0000000409047c25 */ /* 0x000fe2000f8e0004 */
[----:B------:R-:W-:Y:S01]  /*1b590*/  ULDC.64 UR4, c[0x0][0xb50] ;  /* 0x0002d40000047ab9 */ /* 0x000fe20000000a00 */
[----:B------:R-:W-:-:S03]  /*1b5a0*/  SHF.R.S32.HI R14, RZ, 0x1f, R15 ;  /* 0x0000001fff0e7819 */ /* 0x000fc6000001140f */
[----:B------:R-:W-:Y:S02]  /*1b5b0*/  IADD3 R5, R5, R11, RZ ;  /* 0x0000000b05057210 */ /* 0x000fe40007ffe0ff */
[----:B------:R-:W-:Y:S02]  /*1b5c0*/  LEA R2, P1, R4, UR4, 0x2 ;  /* 0x0000000404027c11 */ /* 0x000fe4000f8210ff */
[----:B------:R-:W-:Y:S02]  /*1b5d0*/  LEA.HI R14, R14, R15, RZ, 0x7 ;  /* 0x0000000f0e0e7211 */ /* 0x000fe400078f38ff */
[----:B------:R-:W-:Y:S01]  /*1b5e0*/  LEA.HI.X R4, R4, UR5, R5, 0x2, P1 ;  /* 0x0000000504047c11 */ /* 0x000fe200088f1405 */
[----:B------:R-:W-:Y:S01]  /*1b5f0*/  SHFL.IDX PT, R20, R2, RZ, 0x1c1f ;  /* 0x001c1fff02147589 */ /* 0x000fe200000e0000 */
[----:B------:R-:W-:Y:S01]  /*1b600*/  IADD3 R25, P1, R56, 0x3000, RZ ;  /* 0x0000300038197810 */ /* 0x000fe20007f3e0ff */
[----:B------:R-:W-:Y:S01]  /*1b610*/  IMAD R53, R0, R49, RZ ;  /* 0x0000003100357224 */ /* 0x000fe200078e02ff */
[----:B------:R-:W-:Y:S01]  /*1b620*/  LOP3.LUT R14, R14, 0xffffff80, RZ, 0xc0, !PT ;  /* 0xffffff800e0e7812 */ /* 0x000fe200078ec0ff */
[----:B------:R-:W0:Y:S01]  /*1b630*/  SHFL.IDX PT, R21, R4, RZ, 0x1c1f ;  /* 0x001c1fff04157589 */ /* 0x000e2200000e0000 */
[----:B------:R-:W-:Y:S01]  /*1b640*/  IADD3 R7, P0, R56, 0x1000, RZ ;  /* 0x0000100038077810 */ /* 0x000fe20007f1e0ff */
[----:B------:R-:W-:Y:S01]  /*1b650*/  ULDC.64 UR4, c[0x0][0xaa0] ;  /* 0x0002a80000047ab9 */ /* 0x000fe20000000a00 */
[----:B------:R-:W-:Y:S01]  /*1b660*/  LOP3.LUT R24, R25, 0x380, RZ, 0xc0, !PT ;  /* 0x0000038019187812 */ /* 0x000fe200078ec0ff */
[----:B------:R-:W-:Y:S01]  /*1b670*/  SHFL.IDX PT, R44, R2, 0x1, 0x1c1f ;  /* 0x003c1f00022c7f89 */ /* 0x000fe200000e0000 */
[----:B------:R-:W-:-:S03]  /*1b680*/  IMAD.IADD R14, R15, 0x1, -R14 ;  /* 0x000000010f0e7824 */ /* 0x000fc600078e0a0e */
[----:B------:R-:W3:Y:S01]  /*1b690*/  SHFL.IDX PT, R45, R4, 0x1, 0x1c1f ;  /* 0x003c1f00042d7f89 */ /* 0x000ee200000e0000 */
[----:B------:R-:W-:Y:S01]  /*1b6a0*/  IADD3 R29, P3, R56, 0x4000, RZ ;  /* 0x00004000381d7810 */ /* 0x000fe20007f7e0ff */
[--C-:B------:R-:W-:Y:S01]  /*1b6b0*/  IMAD.X R9, RZ, RZ, R57.reuse, P0 ;  /* 0x000000ffff097224 */ /* 0x100fe200000e0639 */
[----:B------:R-:W-:Y:S02]  /*1b6c0*/  SHF.R.U64 R24, R24, 0x3, RZ ;  /* 0x0000000318187819 */ /* 0x000fe400000012ff */
[----:B------:R-:W-:Y:S02]  /*1b6d0*/  LOP3.LUT P0, RZ, R14, 0x3, RZ, 0xc0, !PT ;  /* 0x000000030eff7812 */ /* 0x000fe4000780c0ff */
[----:B------:R-:W-:Y:S02]  /*1b6e0*/  LOP3.LUT R28, R29, 0x380, RZ, 0xc0, !PT ;  /* 0x000003801d1c7812 */ /* 0x000fe400078ec0ff */
[----:B------:R-:W-:Y:S01]  /*1b6f0*/  LOP3.LUT R24, R24, R25, RZ, 0x3c, !PT ;  /* 0x0000001918187212 */ /* 0x000fe200078e3cff */
[----:B------:R-:W-:Y:S01]  /*1b700*/  IMAD.X R25, RZ, RZ, R57, P1 ;  /* 0x000000ffff197224 */ /* 0x000fe200008e0639 */
[----:B------:R-:W-:-:S02]  /*1b710*/  SHF.R.U64 R28, R28, 0x3, RZ ;  /* 0x000000031c1c7819 */ /* 0x000fc400000012ff */
[----:B------:R-:W-:Y:S02]  /*1b720*/  SHF.R.S32.HI R59, RZ, 0x1f, R60 ;  /* 0x0000001fff3b7819 */ /* 0x000fe4000001143c */
[----:B------:R-:W-:Y:S01]  /*1b730*/  LOP3.LUT R28, R28, R29, RZ, 0x3c, !PT ;  /* 0x0000001d1c1c7212 */ /* 0x000fe200078e3cff */
[----:B------:R-:W-:Y:S01]  /*1b740*/  IMAD.X R29, RZ, RZ, R57, P3 ;  /* 0x000000ffff1d7224 */ /* 0x000fe200018e0639 */
[----:B------:R-:W-:Y:S02]  /*1b750*/  IADD3 R5, P3, R56, 0x7000, RZ ;  /* 0x0000700038057810 */ /* 0x000fe40007f7e0ff */
[----:B------:R-:W-:-:S04]  /*1b760*/  LEA.HI R59, R59, R60, RZ, 0x3 ;  /* 0x0000003c3b3b7211 */ /* 0x000fc800078f18ff */
[----:B------:R-:W-:-:S05]  /*1b770*/  LOP3.LUT R59, R59, 0xfffffff8, RZ, 0xc0, !PT ;  /* 0xfffffff83b3b7812 */ /* 0x000fca00078ec0ff */
[----:B------:R-:W-:Y:S02]  /*1b780*/  IMAD.IADD R59, R60, 0x1, -R59 ;  /* 0x000000013c3b7824 */ /* 0x000fe400078e0a3b */
[----:B--2---:R-:W-:-:S05]  /*1b790*/  IMAD R6, R52, 0x80, R10 ;  /* 0x0000008034067824 */ /* 0x004fca00078e020a */
[C---:B------:R-:W-:Y:S02]  /*1b7a0*/  IADD3 R0, R6.reuse, 0x8, RZ ;  /* 0x0000000806007810 */ /* 0x040fe40007ffe0ff */
[-C--:B------:R-:W-:Y:S02]  /*1b7b0*/  ISETP.GE.OR P1, PT, R6, R53.reuse, P0 ;  /* 0x000000350600720c */ /* 0x080fe40000726670 */
[----:B------:R-:W-:Y:S02]  /*1b7c0*/  ISETP.GE.OR P0, PT, R0, R53, P0 ;  /* 0x000000350000720c */ /* 0x000fe40000706670 */
[----:B------:R-:W-:-:S04]  /*1b7d0*/  LOP3.LUT R0, R5, 0x380, RZ, 0xc0, !PT ;  /* 0x0000038005007812 */ /* 0x000fc800078ec0ff */
[----:B------:R-:W-:-:S05]  /*1b7e0*/  SHF.R.U64 R0, R0, 0x3, RZ ;  /* 0x0000000300007819 */ /* 0x000fca00000012ff */
[----:B0-----:R-:W-:Y:S04]  /*1b7f0*/  @!P1 ST.E desc[UR60][R20.64], R88 ;  /* 0x0000005814009985 */ /* 0x001fe8000c10193c */
[----:B---3--:R0:W-:Y:S01]  /*1b800*/  @!P0 ST.E desc[UR60][R44.64], R89 ;  /* 0x000000592c008985 */ /* 0x0081e2000c10193c */
[----:B------:R-:W-:Y:S01]  /*1b810*/  LOP3.LUT R40, R0, R5, RZ, 0x3c, !PT ;  /* 0x0000000500287212 */ /* 0x000fe200078e3cff */
[----:B------:R-:W-:Y:S01]  /*1b820*/  IMAD R0, R3, UR4, RZ ;  /* 0x0000000403007c24 */ /* 0x000fe2000f8e02ff */
[----:B0-----:R-:W0:Y:S03]  /*1b830*/  @P2 LDC R45, c[0x0][0xbf0] ;  /* 0x0002fc00ff2d2b82 */ /* 0x001e260000000800 */
[----:B------:R-:W-:Y:S01]  /*1b840*/  IMAD R21, R47, UR5, R0 ;  /* 0x000000052f157c24 */ /* 0x000fe2000f8e0200 */
[----:B------:R-:W-:Y:S01]  /*1b850*/  LEA R0, R59, R54, 0x5 ;  /* 0x000000363b007211 */ /* 0x000fe200078e28ff */
[----:B------:R-:W-:Y:S01]  /*1b860*/  IMAD.WIDE.U32 R2, R47, UR4, RZ ;  /* 0x000000042f027c25 */ /* 0x000fe2000f8e00ff */
[----:B------:R-:W-:Y:S01]  /*1b870*/  ULDC.64 UR4, c[0x0][0xae8] ;  /* 0x0002ba0000047ab9 */ /* 0x000fe20000000a00 */
[----:B------:R-:W-:Y:S01]  /*1b880*/  IADD3 R13, P4, R56, 0x2000, RZ ;  /* 0x00002000380d7810 */ /* 0x000fe20007f9e0ff */
[----:B------:R-:W5:Y:S01]  /*1b890*/  LD.E.128 R24, desc[UR60][R24.64] ;  /* 0x0000003c18187980 */ /* 0x000f62000c101d00 */
[----:B------:R-:W-:-:S02]  /*1b8a0*/  IMAD.IADD R3, R3, 0x1, R21 ;  /* 0x0000000103037824 */ /* 0x000fc400078e0215 */
[----:B------:R-:W-:Y:S01]  /*1b8b0*/  IMAD R20, R48, UR4, RZ ;  /* 0x0000000430147c24 */ /* 0x000fe2000f8e02ff */
[----:B------:R-:W-:Y:S01]  /*1b8c0*/  LOP3.LUT R8, R7, 0x380, RZ, 0xc0, !PT ;  /* 0x0000038007087812 */ /* 0x000fe200078ec0ff */
[----:B------:R-:W-:Y:S01]  /*1b8d0*/  IMAD R44, R52, 0x80, R0 ;  /* 0x00000080342c7824 */ /* 0x000fe200078e0200 */
[----:B------:R2:W5:Y:S01]  /*1b8e0*/  LDL R48, [R1+0x88] ;  /* 0x0000880001307983 */ /* 0x0005620000100800 */
[C---:B------:R-:W-:Y:S02]  /*1b8f0*/  IMAD R21, R58.reuse, UR5, R20 ;  /* 0x000000053a157c24 */ /* 0x040fe4000f8e0214 */
[----:B------:R-:W-:Y:S01]  /*1b900*/  IMAD.WIDE.U32 R2, R58, UR4, R2 ;  /* 0x000000043a027c25 */ /* 0x000fe2000f8e0002 */
[----:B------:R-:W-:Y:S01]  /*1b910*/  ULDC.64 UR4, c[0x0][0xaf0] ;  /* 0x0002bc0000047ab9 */ /* 0x000fe20000000a00 */
[----:B------:R-:W-:Y:S01]  /*1b920*/  IADD3 R33, P5, R56, 0x5000, RZ ;  /* 0x0000500038217810 */ /* 0x000fe20007fbe0ff */
[----:B------:R-:W5:Y:S01]  /*1b930*/  LD.E.128 R28, desc[UR60][R28.64] ;  /* 0x0000003c1c1c7980 */ /* 0x000f62000c101d00 */
[----:B-1----:R-:W-:-:S04]  /*1b940*/  @P2 IMAD.HI.U32 R0, R44, R55, RZ ;  /* 0x000000372c002227 */ /* 0x002fc800078e00ff */
[----:B------:R-:W-:Y:S02]  /*1b950*/  IMAD.IADD R3, R3, 0x1, R21 ;  /* 0x0000000103037824 */ /* 0x000fe400078e0215 */
[----:B------:R-:W-:Y:S01]  /*1b960*/  IMAD.MOV.U32 R21, RZ, RZ, R44 ;  /* 0x000000ffff157224 */ /* 0x000fe200078e002c */
[----:B0-----:R-:W-:Y:S01]  /*1b970*/  @P2 SHF.R.U32.HI R21, RZ, R45, R0 ;  /* 0x0000002dff152219 */ /* 0x001fe20000011600 */
[----:B------:R-:W-:Y:S02]  /*1b980*/  IMAD R20, R46, UR4, RZ ;  /* 0x000000042e147c24 */ /* 0x000fe4000f8e02ff */
[----:B------:R-:W-:-:S04]  /*1b990*/  IMAD.WIDE.U32 R2, R51, UR4, R2 ;  /* 0x0000000433027c25 */ /* 0x000fc8000f8e0002 */
[----:B------:R-:W-:Y:S01]  /*1b9a0*/  IMAD R45, R51, UR5, R20 ;  /* 0x00000005332d7c24 */ /* 0x000fe2000f8e0214 */
[----:B------:R-:W-:Y:S01]  /*1b9b0*/  LOP3.LUT R12, R13, 0x380, RZ, 0xc0, !PT ;  /* 0x000003800d0c7812 */ /* 0x000fe200078ec0ff */
[----:B------:R-:W-:Y:S01]  /*1b9c0*/  IMAD.MOV R20, RZ, RZ, -R21 ;  /* 0x000000ffff147224 */ /* 0x000fe200078e0a15 */
[----:B------:R2:W5:Y:S01]  /*1b9d0*/  LDL R51, [R1+0xc0] ;  /* 0x0000c00001337983 */ /* 0x0005620000100800 */
[----:B------:R-:W-:Y:S01]  /*1b9e0*/  IMAD.IADD R3, R3, 0x1, R45 ;  /* 0x0000000103037824 */ /* 0x000fe200078e022d */
[----:B------:R-:W-:Y:S01]  /*1b9f0*/  SHF.R.U64 R8, R8, 0x3, RZ ;  /* 0x0000000308087819 */ /* 0x000fe200000012ff */
[----:B------:R-:W-:Y:S01]  /*1ba00*/  IMAD R45, R49, R20, R44 ;  /* 0x00000014312d7224 */ /* 0x000fe200078e022c */
[----:B------:R-:W-:Y:S01]  /*1ba10*/  LOP3.LUT R32, R33, 0x380, RZ, 0xc0, !PT ;  /* 0x0000038021207812 */ /* 0x000fe200078ec0ff */
[----:B------:R2:W5:Y:S01]  /*1ba20*/  LDL R49, [R1+0xbc] ;  /* 0x0000bc0001317983 */ /* 0x0005620000100800 */
[----:B------:R-:W-:Y:S01]  /*1ba30*/  SHF.R.U64 R12, R12, 0x3, RZ ;  /* 0x000000030c0c7819 */ /* 0x000fe200000012ff */
[----:B------:R-:W-:Y:S01]  /*1ba40*/  IMAD.X R41, RZ, RZ, R57, P3 ;  /* 0x000000ffff297224 */ /* 0x000fe200018e0639 */
[----:B------:R-:W-:Y:S01]  /*1ba50*/  SHF.R.S32.HI R0, RZ, 0x1f, R21 ;  /* 0x0000001fff007819 */ /* 0x000fe20000011415 */
[----:B------:R-:W-:Y:S01]  /*1ba60*/  ULDC.64 UR4, c[0x0][0xae0] ;  /* 0x0002b80000047ab9 */ /* 0x000fe20000000a00 */
[----:B------:R-:W-:Y:S01]  /*1ba70*/  LOP3.LUT R12, R12, R13, RZ, 0x3c, !PT ;  /* 0x0000000d0c0c7212 */ /* 0x000fe200078e3cff */
[----:B------:R-:W-:Y:S01]  /*1ba80*/  IMAD.X R13, RZ, RZ, R57, P4 ;  /* 0x000000ffff0d7224 */ /* 0x000fe200020e0639 */
[----:B------:R-:W-:Y:S01]  /*1ba90*/  IADD3 R37, P4, R56, 0x6000, RZ ;  /* 0x0000600038257810 */ /* 0x000fe20007f9e0ff */
[----:B------:R-:W5:Y:S01]  /*1baa0*/  LD.E.128 R40, desc[UR60][R40.64] ;  /* 0x0000003c28287980 */ /* 0x000f62000c101d00 */
[----:B------:R-:W-:-:S02]  /*1bab0*/  LOP3.LUT R8, R8, R7, RZ, 0x3c, !PT ;  /* 0x0000000708087212 */ /* 0x000fc400078e3cff */
[----:B------:R-:W-:Y:S02]  /*1bac0*/  LOP3.LUT R36, R37, 0x380, RZ, 0xc0, !PT ;  /* 0x0000038025247812 */ /* 0x000fe400078ec0ff */
[----:B------:R-:W-:Y:S01]  /*1bad0*/  SHF.R.U64 R32, R32, 0x3, RZ ;  /* 0x0000000320207819 */ /* 0x000fe200000012ff */
[----:B------:R-:W-:Y:S01]  /*1bae0*/  IMAD R0, R0, UR4, RZ ;  /* 0x0000000400007c24 */ /* 0x000fe2000f8e02ff */
[----:B------:R-:W-:Y:S01]  /*1baf0*/  LOP3.LUT R7, R56, 0x380, RZ, 0xc0, !PT ;  /* 0x0000038038077812 */ /* 0x000fe200078ec0ff */
[----:B------:R-:W5:Y:S01]  /*1bb00*/  LD.E.128 R8, desc[UR60][R8.64] ;  /* 0x0000003c08087980 */ /* 0x000f62000c101d00 */
[----:B------:R-:W-:Y:S02]  /*1bb10*/  SHF.R.U64 R36, R36, 0x3, RZ ;  /* 0x0000000324247819 */ /* 0x000fe400000012ff */
[----:B------:R-:W-:Y:S01]  /*1bb20*/  SHF.R.U64 R7, R7, 0x3, RZ ;  /* 0x0000000307077819 */ /* 0x000fe200000012ff */
[----:B------:R-:W5:Y:S01]  /*1bb30*/  LD.E.128 R12, desc[UR60][R12.64] ;  /* 0x0000003c0c0c7980 */ /* 0x000f62000c101d00 */
[----:B------:R-:W-:Y:S01]  /*1bb40*/  LOP3.LUT R32, R32, R33, RZ, 0x3c, !PT ;  /* 0x0000002120207212 */ /* 0x000fe200078e3cff */
[--C-:B------:R-:W-:Y:S01]  /*1bb50*/  IMAD.X R33, RZ, RZ, R57.reuse, P5 ;  /* 0x000000ffff217224 */ /* 0x100fe200028e0639 */
[----:B------:R-:W-:Y:S01]  /*1bb60*/  LOP3.LUT R36, R36, R37, RZ, 0x3c, !PT ;  /* 0x0000002524247212 */ /* 0x000fe200078e3cff */
[----:B------:R-:W-:Y:S01]  /*1bb70*/  IMAD.X R37, RZ, RZ, R57, P4 ;  /* 0x000000ffff257224 */ /* 0x000fe200020e0639 */
[----:B------:R-:W-:Y:S01]  /*1bb80*/  LOP3.LUT R56, R7, R56, RZ, 0x3c, !PT ;  /* 0x0000003807387212 */ /* 0x000fe200078e3cff */
[----:B------:R-:W-:-:S02]  /*1bb90*/  IMAD R47, R21, UR5, R0 ;  /* 0x00000005152f7c24 */ /* 0x000fc4000f8e0200 */
[----:B------:R-:W5:Y:S01]  /*1bba0*/  LD.E.128 R32, desc[UR60][R32.64] ;  /* 0x0000003c20207980 */ /* 0x000f62000c101d00 */
[----:B------:R-:W-:-:S03]  /*1bbb0*/  IMAD.WIDE.U32 R2, R21, UR4, R2 ;  /* 0x0000000415027c25 */ /* 0x000fc6000f8e0002 */
[----:B------:R2:W5:Y:S01]  /*1bbc0*/  LD.E.128 R4, desc[UR60][R56.64] ;  /* 0x0000003c38047980 */ /* 0x000562000c101d00 */
[----:B------:R-:W-:Y:S01]  /*1bbd0*/  SHF.R.S32.HI R0, RZ, 0x1f, R45 ;  /* 0x0000001fff007819 */ /* 0x000fe2000001142d */
[----:B------:R-:W-:Y:S01]  /*1bbe0*/  IMAD R46, R52, 0x80, R54 ;  /* 0x00000080342e7824 */ /* 0x000fe200078e0236 */
[----:B------:R-:W-:Y:S01]  /*1bbf0*/  ULDC.64 UR4, c[0x0][0xad8] ;  /* 0x0002b60000047ab9 */ /* 0x000fe20000000a00 */
[----:B------:R-:W5:Y:S01]  /*1bc00*/  LD.E.128 R36, desc[UR60][R36.64] ;  /* 0x0000003c24247980 */ /* 0x000f62000c101d00 */
[----:B------:R-:W-:Y:S01]  /*1bc10*/  @!PT LDS RZ, [RZ] ;  /* 0x00000000fffff984 */ /* 0x000fe20000000800 */
[----:B------:R-:W-:Y:S01]  /*1bc20*/  @!PT LDS RZ, [RZ] ;  /* 0x00000000fffff984 */ /* 0x000fe20000000800 */
[----:B------:R-:W-:Y:S01]  /*1bc30*/  @!PT LDS RZ, [RZ] ;  /* 0x00000000fffff984 */ /* 0x000fe20000000800 */
[----:B------:R-:W-:Y:S01]  /*1bc40*/  @!PT LDS RZ, [RZ] ;  /* 0x00000000fffff984 */ /* 0x000fe20000000800 */
[----:B------:R0:W-:Y:S06]  /*1bc50*/  MEMBAR.ALL.CTA ;  /* 0x0000000000007992 */ /* 0x0001ec0000008000 */
[----:B0-----:R-:W0:Y:S01]  /*1bc60*/  FENCE.VIEW.ASYNC.S ;  /* 0x00000000000073c6 */ /* 0x001e220000000000 */
[----:B------:R-:W-:Y:S01]  /*1bc70*/  IADD3 R3, R3, R47, RZ ;  /* 0x0000002f03037210 */ /* 0x000fe20007ffe0ff */
[----:B------:R-:W-:-:S02]  /*1bc80*/  IMAD R20, R0, UR4, RZ ;  /* 0x0000000400147c24 */ /* 0x000fc4000f8e02ff */
[----:B------:R-:W-:Y:S02]  /*1bc90*/  VIADD R0, R46, 0x20 ;  /* 0x000000202e007836 */ /* 0x000fe40000000000 */
[C---:B------:R-:W-:Y:S02]  /*1bca0*/  IMAD R21, R45.reuse, UR5, R20 ;  /* 0x000000052d157c24 */ /* 0x040fe4000f8e0214 */
[----:B------:R-:W-:Y:S01]  /*1bcb0*/  IMAD.WIDE.U32 R2, R45, UR4, R2 ;  /* 0x000000042d027c25 */ /* 0x000fe2000f8e0002 */
[-C--:B------:R-:W-:Y:S01]  /*1bcc0*/  ISETP.GE.AND P0, PT, R0, R53.reuse, PT ;  /* 0x000000350000720c */ /* 0x080fe20003f06270 */
[----:B------:R-:W-:Y:S01]  /*1bcd0*/  ULDC.64 UR4, c[0x0][0xa80] ;  /* 0x0002a00000047ab9 */ /* 0x000fe20000000a00 */
[----:B------:R-:W-:Y:S01]  /*1bce0*/  ISETP.GE.AND P2, PT, R46, R53, PT ;  /* 0x000000352e00720c */ /* 0x000fe20003f46270 */
[----:B------:R-:W-:Y:S01]  /*1bcf0*/  VIADD R0, R16, 0x2e820 ;  /* 0x0002e82010007836 */ /* 0x000fe20000000000 */
[----:B------:R-:W-:Y:S01]  /*1bd00*/  LEA R44, P3, R2, UR4, 0x1 ;  /* 0x00000004022c7c11 */ /* 0x000fe2000f8608ff */
[----:B------:R-:W-:-:S02]  /*1bd10*/  IMAD.IADD R3, R3, 0x1, R21 ;  /* 0x0000000103037824 */ /* 0x000fc400078e0215 */
[----:B------:R-:W-:Y:S01]  /*1bd20*/  VIADD R20, R46, 0x40 ;  /* 0x000000402e147836 */ /* 0x000fe20000000000 */
[----:B------:R-:W-:Y:S02]  /*1bd30*/  PRMT R0, RZ, 0x654, R0 ;  /* 0x00000654ff007816 */ /* 0x000fe40000000000 */
[----:B------:R-:W-:Y:S01]  /*1bd40*/  LEA.HI.X R45, R2, UR5, R3, 0x1, P3 ;  /* 0x00000005022d7c11 */ /* 0x000fe200098f0c03 */
[----:B------:R-:W-:Y:S01]  /*1bd50*/  BSSY B1, `(.L_x_6245) ;  /* 0x000000f000017945 */ /* 0x000fe20003800000 */
[----:B------:R-:W-:Y:S02]  /*1bd60*/  ISETP.GE.AND P1, PT, R20, R53, PT ;  /* 0x000000351400720c */ /* 0x000fe40003f26270 */
[----:B0-----:R2:W0:Y:S01]  /*1bd70*/  SHFL.IDX PT, R20, R44, RZ, 0x181f ;  /* 0x00181fff2c147589 */ /* 0x00142200000e0000 */
[----:B------:R1:W-:Y:S03]  /*1bd80*/  SYNCS.ARRIVE.TRANS64.RED.A1T0 RZ, [R0+URZ], RZ ;  /* 0x000000ff00ff79a7 */ /* 0x0003e6000810043f */
[----:B-1----:R2:W1:Y:S01]  /*1bd90*/  SHFL.IDX PT, R0, R45, RZ, 0x181f ;  /* 0x00181fff2d007589 */ /* 0x00246200000e0000 */
[----:B------:R-:W-:Y:S06]  /*1bda0*/  @P2 BRA `(.L_x_6246) ;  /* 0x0000000000242947 */ /* 0x000fec0003800000 */
[----:B------:R-:W-:Y:S02]  /*1bdb0*/  ULDC UR4, c[0x0][0xac8] ;  /* 0x0002b20000047ab9 */ /* 0x000fe40000000800 */
[----:B------:R-:W-:Y:S02]  /*1bdc0*/  ISETP.GE.AND P2, PT, R50, UR4, PT ;  /* 0x0000000432007c0c */ /* 0x000fe4000bf46270 */
[----:B-----5:R-:W-:-:S11]  /*1bdd0*/  ISETP.GE.AND P3, PT, R48, UR4, PT ;  /* 0x0000000430007c0c */ /* 0x020fd6000bf66270 */
[-C--:B0-----:R-:W-:Y:S02]  /*1bde0*/  @!P2 LEA R2, P4, R50, R20.reuse, 0x1 ;  /* 0x000000143202a211 */ /* 0x081fe400078808ff */
[----:B------:R-:W-:Y:S02]  /*1bdf0*/  @!P3 LEA R20, P5, R48, R20, 0x1 ;  /* 0x000000143014b211 */ /* 0x000fe400078a08ff */
[-C--:B-1----:R-:W-:Y:S02]  /*1be00*/  @!P2 LEA.HI.X R3, R50, R0.reuse, R51, 0x1, P4 ;  /* 0x000000003203a211 */ /* 0x082fe400020f0c33 */
[----:B------:R-:W-:-:S03]  /*1be10*/  @!P3 LEA.HI.X R21, R48, R0, R49, 0x1, P5 ;  /* 0x000000003015b211 */ /* 0x000fc600028f0c31 */
[----:B------:R3:W-:Y:S04]  /*1be20*/  @!P2 ST.E.128 desc[UR60][R2.64], R4 ;  /* 0x000000040200a985 */ /* 0x0007e8000c101d3c */
[----:B------:R3:W-:Y:S02]  /*1be30*/  @!P3 ST.E.128 desc[UR60][R20.64], R28 ;  /* 0x0000001c1400b985 */ /* 0x0007e4000c101d3c */
.L_x_6246:
[----:B------:R-:W-:Y:S05]  /*1be40*/  BSYNC B1 ;  /* 0x0000000000017941 */ /* 0x000fea0003800000 */
.L_x_6245:
[----:B-1----:R1:W4:Y:S01]  /*1be50*/  SHFL.IDX PT, R0, R45, 0x1, 0x181f ;  /* 0x00381f002d007f89 */ /* 0x00232200000e0000 */
[----:B------:R-:W-:Y:S03]  /*1be60*/  BSSY B1, `(.L_x_6247) ;  /* 0x000000c000017945 */ /* 0x000fe60003800000 */
[----:B---3-5:R1:W3:Y:S01]  /*1be70*/  SHFL.IDX PT, R4, R44, 0x1, 0x181f ;  /* 0x00381f002c047f89 */ /* 0x0282e200000e0000 */
[----:B------:R-:W-:Y:S05]  /*1be80*/  @P0 BRA `(.L_x_6248) ;  /* 0x0000000000240947 */ /* 0x000fea0003800000 */
[----:B------:R-:W-:Y:S02]  /*1be90*/  ULDC UR4, c[0x0][0xac8] ;  /* 0x0002b20000047ab9 */ /* 0x000fe40000000800 */
[----:B------:R-:W-:Y:S02]  /*1bea0*/  ISETP.GE.AND P3, PT, R50, UR4, PT ;  /* 0x0000000432007c0c */ /* 0x000fe4000bf66270 */
[----:B------:R-:W-:-:S11]  /*1beb0*/  ISETP.GE.AND P4, PT, R48, UR4, PT ;  /* 0x0000000430007c0c */ /* 0x000fd6000bf86270 */
[-C--:B---3--:R-:W-:Y:S02]  /*1bec0*/  @!P3 LEA R2, P0, R50, R4.reuse, 0x1 ;  /* 0x000000043202b211 */ /* 0x088fe400078008ff */
[----:B------:R-:W-:Y:S02]  /*1bed0*/  @!P4 LEA R4, P2, R48, R4, 0x1 ;  /* 0x000000043004c211 */ /* 0x000fe400078408ff */
[-C--:B----4-:R-:W-:Y:S02]  /*1bee0*/  @!P3 LEA.HI.X R3, R50, R0.reuse, R51, 0x1, P0 ;  /* 0x000000003203b211 */ /* 0x090fe400000f0c33 */
[----:B------:R-:W-:-:S03]  /*1bef0*/  @!P4 LEA.HI.X R5, R48, R0, R49, 0x1, P2 ;  /* 0x000000003005c211 */ /* 0x000fc600010f0c31 */
[----:B------:R3:W-:Y:S04]  /*1bf00*/  @!P3 ST.E.128 desc[UR60][R2.64], R8 ;  /* 0x000000080200b985 */ /* 0x0007e8000c101d3c */
[----:B------:R3:W-:Y:S02]  /*1bf10*/  @!P4 ST.E.128 desc[UR60][R4.64], R32 ;  /* 0x000000200400c985 */ /* 0x0007e4000c101d3c */
.L_x_6248:
[----:B------:R-:W-:Y:S05]  /*1bf20*/  BSYNC B1 ;  /* 0x0000000000017941 */ /* 0x000fea0003800000 */
.L_x_6247:
[----:B----4-:R4:W0:Y:S01]  /*1bf30*/  SHFL.IDX PT, R0, R45, 0x2, 0x181f ;  /* 0x00581f002d007f89 */ /* 0x01082200000e0000 */
[----:B------:R-:W-:Y:S03]  /*1bf40*/  BSSY B1, `(.L_x_6249) ;  /* 0x000000c000017945 */ /* 0x000fe60003800000 */
[----:B---3--:R4:W3:Y:S01]  /*1bf50*/  SHFL.IDX PT, R4, R44, 0x2, 0x181f ;  /* 0x00581f002c047f89 */ /* 0x0088e200000e0000 */
[----:B------:R-:W-:Y:S05]  /*1bf60*/  @P1 BRA `(.L_x_6250) ;  /* 0x0000000000241947 */ /* 0x000fea0003800000 */
[----:B------:R-:W-:Y:S02]  /*1bf70*/  ULDC UR4, c[0x0][0xac8] ;  /* 0x0002b20000047ab9 */ /* 0x000fe40000000800 */
[----:B------:R-:W-:Y:S02]  /*1bf80*/  ISETP.GE.AND P2, PT, R50, UR4, PT ;  /* 0x0000000432007c0c */ /* 0x000fe4000bf46270 */
[----:B------:R-:W-:-:S11]  /*1bf90*/  ISETP.GE.AND P3, PT, R48, UR4, PT ;  /* 0x0000000430007c0c */ /* 0x000fd6000bf66270 */
[-C--:B---3--:R-:W-:Y:S02]  /*1bfa0*/  @!P2 LEA R2, P0, R50, R4.reuse, 0x1 ;  /* 0x000000043202a211 */ /* 0x088fe400078008ff */
[----:B------:R-:W-:Y:S02]  /*1bfb0*/  @!P3 LEA R4, P1, R48, R4, 0x1 ;  /* 0x000000043004b211 */ /* 0x000fe400078208ff */
[-C--:B0-----:R-:W-:Y:S02]  /*1bfc0*/  @!P2 LEA.HI.X R3, R50, R0.reuse, R51, 0x1, P0 ;  /* 0x000000003203a211 */ /* 0x081fe400000f0c33 */
[----:B------:R-:W-:-:S03]  /*1bfd0*/  @!P3 LEA.HI.X R5, R48, R0, R49, 0x1, P1 ;  /* 0x000000003005b211 */ /* 0x000fc600008f0c31 */
[----:B------:R0:W-:Y:S04]  /*1bfe0*/  @!P2 ST.E.128 desc[UR60][R2.64], R12 ;  /* 0x0000000c0200a985 */ /* 0x0001e8000c101d3c */
[----:B------:R0:W-:Y:S02]  /*1bff0*/  @!P3 ST.E.128 desc[UR60][R4.64], R36 ;  /* 0x000000240400b985 */ /* 0x0001e4000c101d3c */
.L_x_6250:
[----:B------:R-:W-:Y:S05]  /*1c000*/  BSYNC B1 ;  /* 0x0000000000017941 */ /* 0x000fea0003800000 */
.L_x_6249:
[----:B0-----:R-:W-:Y:S01]  /*1c010*/  VIADD R0, R46, 0x60 ;  /* 0x000000602e007836 */ /* 0x001fe20000000000 */
[----:B-12-4-:R-:W4:Y:S04]  /*1c020*/  SHFL.IDX PT, R45, R45, 0x3, 0x181f ;  /* 0x00781f002d2d7f89 */ /* 0x016f2800000e0000 */
        /* <DEDUP_REMOVED lines=14> */
.L_x_6242:
[----:B------:R-:W2:Y:S01]  /*1c110*/  LDL.LU R4, [R1+0x90] ;  /* 0x0000900001047983 */ /* 0x000ea20000300800 */
[----:B------:R-:W-:Y:S01]  /*1c120*/  ULDC.64 UR4, c[0x0][0xc00] ;  /* 0x0003000000047ab9 */ /* 0x000fe20000000a00 */
[----:B------:R-:W-:Y:S01]  /*1c130*/  IMAD.MOV.U32 R0, RZ, RZ, RZ ;  /* 0x000000ffff007224 */ /* 0x000fe200078e00ff */
[----:B------:R-:W3:Y:S01]  /*1c140*/  LDC R25, c[0x0][0xbe8] ;  /* 0x0002fa00ff197b82 */ /* 0x000ee20000000800 */
[----:B------:R-:W4:Y:S01]  /*1c150*/  LDL.LU R6, [R1+0x94] ;  /* 0x0000940001067983 */ /* 0x000f220000300800 */
[----:B------:R-:W-:-:S04]  /*1c160*/  ISETP.NE.U32.AND P0, PT, RZ, UR4, PT ;  /* 0x00000004ff007c0c */ /* 0x000fc8000bf05070 */
[----:B------:R-:W-:Y:S02]  /*1c170*/  ISETP.NE.AND.EX P0, PT, RZ, UR5, PT, P0 ;  /* 0x00000005ff007c0c */ /* 0x000fe4000bf05300 */
[----:B--2---:R-:W-:-:S04]  /*1c180*/  IADD3 R2, P1, R4, UR4, RZ ;  /* 0x0000000404027c10 */ /* 0x004fc8000ff3e0ff */
[----:B----4-:R-:W-:Y:S01]  /*1c190*/  IADD3.X R3, R6, UR5, RZ, P1, !PT ;  /* 0x0000000506037c10 */ /* 0x010fe20008ffe4ff */
[----:B------:R-:W-:Y:S02]  /*1c1a0*/  ULDC.64 UR4, c[0x0][0xc08] ;  /* 0x0003020000047ab9 */ /* 0x000fe40000000a00 */
[----:B------:R-:W-:-:S04]  /*1c1b0*/  ISETP.NE.U32.AND P1, PT, RZ, UR4, PT ;  /* 0x00000004ff007c0c */ /* 0x000fc8000bf25070 */
[----:B------:R2:W5:Y:S01]  /*1c1c0*/  @P0 LDG.E R0, desc[UR60][R2.64] ;  /* 0x0000003c02000981 */ /* 0x000562000c1e1900 */
[----:B------:R-:W-:Y:S01]  /*1c1d0*/  ISETP.NE.AND.EX P1, PT, RZ, UR5, PT, P1 ;  /* 0x00000005ff007c0c */ /* 0x000fe2000bf25310 */
[----:B------:R-:W4:-:S12]  /*1c1e0*/  S2R R7, SR_TID.X ;  /* 0x0000000000077919 */ /* 0x000f180000002100 */
[----:B------:R-:W-:Y:S01]  /*1c1f0*/  @P1 IADD3 R4, P2, R4, UR4, RZ ;  /* 0x0000000404041c10 */ /* 0x000fe2000ff5e0ff */
[----:B------:R-:W-:-:S03]  /*1c200*/  ULDC UR4, c[0x0][0xa88] ;  /* 0x0002a20000047ab9 */ /* 0x000fc60000000800 */
[----:B------:R-:W-:Y:S02]  /*1c210*/  @P1 IADD3.X R5, R6, UR5, RZ, P2, !PT ;  /* 0x0000000506051c10 */ /* 0x000fe400097fe4ff */
[----:B------:R-:W-:-:S06]  /*1c220*/  MOV R6, UR4 ;  /* 0x0000000400067c02 */ /* 0x000fcc0008000f00 */
[----:B------:R2:W5:Y:S01]  /*1c230*/  @P1 LDG.E R6, desc[UR60][R4.64] ;  /* 0x0000003c04061981 */ /* 0x000562000c1e1900 */
[----:B---3--:R-:W-:Y:S01]  /*1c240*/  ISETP.NE.AND P2, PT, R25, 0x1, PT ;  /* 0x000000011900780c */ /* 0x008fe20003f45270 */
[----:B----4-:R-:W-:-:S12]  /*1c250*/  VIADD R26, R7, 0xffffff80 ;  /* 0xffffff80071a7836 */ /* 0x010fd80000000000 */
[----:B------:R-:W3:Y:S01]  /*1c260*/  @P2 LDC R14, c[0x0][0xbec] ;  /* 0x0002fb00ff0e2b82 */ /* 0x000ee20000000800 */
[----:B------:R-:W-:-:S07]  /*1c270*/  ISETP.GE.AND P3, PT, R26, 0x80, PT ;  /* 0x000000801a00780c */ /* 0x000fce0003f66270 */
[----:B------:R-:W4:Y:S01]  /*1c280*/  @P2 LDC R27, c[0x0][0xbf0] ;  /* 0x0002fc00ff1b2b82 */ /* 0x000f220000000800 */
[----:B--2---:R-:W-:Y:S05]  /*1c290*/  @P1 BRA `(.L_x_6252) ;  /* 0x0000000000101947 */ /* 0x004fea0003800000 */
[----:B------:R-:W-:Y:S05]  /*1c2a0*/  @!P0 BRA `(.L_x_6252) ;  /* 0x00000000000c8947 */ /* 0x000fea0003800000 */
[----:B------:R-:W2:Y:S04]  /*1c2b0*/  LDG.E R5, desc[UR60][R2.64] ;  /* 0x0000003c02057981 */ /* 0x000ea8000c1e1900 */
[----:B-----5:R-:W2:Y:S02]  /*1c2c0*/  LDG.E R6, desc[UR60][R2.64+0x4] ;  /* 0x0000043c02067981 */ /* 0x020ea4000c1e1900 */
[----:B--2---:R-:W-:-:S07]  /*1c2d0*/  IMAD.IADD R6, R6, 0x1, -R5 ;  /* 0x0000000106067824 */ /* 0x004fce00078e0a05 */
.L_x_6252:
[----:B------:R-:W2:Y:S04]  /*1c2e0*/  LDL.LU R3, [R1+0x84] ;  /* 0x0000840001037983 */ /* 0x000ea80000300800 */
[----:B------:R-:W3:Y:S04]  /*1c2f0*/  LDL.LU R2, [R1+0x98] ;  /* 0x0000980001027983 */ /* 0x000ee80000300800 */
[----:B------:R-:W4:Y:S04]  /*1c300*/  LDL R24, [R1+0x8c] ;  /* 0x00008c0001187983 */ /* 0x000f280000100800 */
[----:B------:R0:W5:Y:S01]  /*1c310*/  LDL R20, [R1+0x9c] ;  /* 0x00009c0001147983 */ /* 0x0001620000100800 */
[----:B------:R-:W-:Y:S01]  /*1c320*/  BSSY B1, `(.L_x_6253) ;  /* 0x000002d000017945 */ /* 0x000fe20003800000 */
[----:B-----5:R-:W-:-:S02]  /*1c330*/  SHF.R.S32.HI R11, RZ, 0x1f, R0 ;  /* 0x0000001fff0b7819 */ /* 0x020fc40000011400 */
[----:B--2---:R-:W-:Y:S02]  /*1c340*/  SEL R13, R3, RZ, !P0 ;  /* 0x000000ff030d7207 */ /* 0x004fe40004000000 */
[----:B---3--:R-:W-:Y:S02]  /*1c350*/  SEL R12, R2, RZ, !P0 ;  /* 0x000000ff020c7207 */ /* 0x008fe40004000000 */
[----:B----4-:R-:W-:Y:S01]  /*1c360*/  SHF.R.S32.HI R10, RZ, 0x1f, R24 ;  /* 0x0000001fff0a7819 */ /* 0x010fe20000011418 */
        /* <DEDUP_REMOVED lines=9> */
[----:B------:R-:W-:Y:S01]  /*1c400*/  MOV R3, R11 ;  /* 0x0000000b00037202 */ /* 0x000fe20000000f00 */
[----:B------:R-:W-:Y:S02]  /*1c410*/  IMAD R7, R10, UR4, RZ ;  /* 0x000000040a077c24 */ /* 0x000fe4000f8e02ff */
[----:B------:R-:W-:Y:S02]  /*1c420*/  IMAD.MOV.U32 R2, RZ, RZ, R0 ;  /* 0x000000ffff027224 */ /* 0x000fe400078e0000 */
[----:B------:R-:W-:Y:S02]  /*1c430*/  IMAD.MOV.U32 R5, RZ, RZ, R8 ;  /* 0x000000ffff057224 */ /* 0x000fe400078e0008 */
[----:B------:R-:W-:-:S04]  /*1c440*/  IMAD.WIDE.U32 R2, R24, UR4, R2 ;  /* 0x0000000418027c25 */ /* 0x000fc8000f8e0002 */
[----:B------:R-:W0:Y:S01]  /*1c450*/  @P0 LDC R15, c[0x0][0xbec] ;  /* 0x0002fb00ff0f0b82 */ /* 0x000e220000000800 */
[----:B------:R-:W-:Y:S01]  /*1c460*/  IMAD R7, R24, UR5, R7 ;  /* 0x0000000518077c24 */ /* 0x000fe2000f8e0207 */
[----:B------:R-:W-:-:S03]  /*1c470*/  ULDC.64 UR4, c[0x0][0xb98] ;  /* 0x0002e60000047ab9 */ /* 0x000fc60000000a00 */
[----:B------:R-:W-:-:S03]  /*1c480*/  IMAD.IADD R3, R3, 0x1, R7 ;  /* 0x0000000103037824 */ /* 0x000fc600078e0207 */
[----:B------:R-:W2:Y:S01]  /*1c490*/  @P0 LDC R21, c[0x0][0xbf0] ;  /* 0x0002fc00ff150b82 */ /* 0x000ea20000000800 */
[----:B------:R-:W-:-:S04]  /*1c4a0*/  IMAD.WIDE.U32 R2, R13, UR4, R2 ;  /* 0x000000040d027c25 */ /* 0x000fc8000f8e0002 */
        /* <DEDUP_REMOVED lines=20> */
.L_x_6254:
[----:B------:R-:W-:Y:S05]  /*1c5f0*/  BSYNC B1 ;  /* 0x0000000000017941 */ /* 0x000fea0003800000 */
.L_x_6253:
        /* <DEDUP_REMOVED lines=15> */
[----:B------:R-:W-:Y:S02]  /*1c6f0*/  IMAD R9, R20, 0x80, R0 ;  /* 0x0000008014097824 */ /* 0x000fe400078e0200 */
[----:B------:R-:W-:Y:S02]  /*1c700*/  IMAD R7, R24, UR5, R4 ;  /* 0x0000000518077c24 */ /* 0x000fe4000f8e0204 */
[----:B------:R-:W-:-:S04]  /*1c710*/  @P2 IMAD.HI.U32 R0, R9, R14, RZ ;  /* 0x0000000e09002227 */ /* 0x000fc800078e00ff */
        /* <DEDUP_REMOVED lines=24> */
[----:B------:R-:W-:Y:S01]  /*1c8a0*/  UMOV UR4, 0xffffffff ;  /* 0xffffffff00047882 */ /* 0x000fe20000000000 */
[----:B------:R-:W-:-:S04]  /*1c8b0*/  IADD3 R3, R5, R3, RZ ;  /* 0x0000000305037210 */ /* 0x000fc80007ffe0ff */
[----:B------:R-:W-:Y:S01]  /*1c8c0*/  LEA.HI.X R3, R4, UR5, R3, 0x1, P0 ;  /* 0x0000000504037c11 */ /* 0x000fe200080f0c03 */
[----:B------:R-:W-:Y:S06]  /*1c8d0*/  BRA.DIV UR4, `(.L_x_6255) ;  /* 0x0000008a04a07947 */ /* 0x000fec000b800000 */
[----:B------:R0:W2:Y:S04]  /*1c8e0*/  SHFL.IDX PT, R0, R3, RZ, 0x181f ;  /* 0x00181fff03007589 */ /* 0x0000a800000e0000 */
[----:B------:R0:W3:Y:S02]  /*1c8f0*/  SHFL.IDX PT, R14, R2, RZ, 0x181f ;  /* 0x00181fff020e7589 */ /* 0x0000e400000e0000 */
.L_x_6448:
[----:B------:R-:W-:Y:S01]  /*1c900*/  IMAD R25, R6, R25, RZ ;  /* 0x0000001906197224 */ /* 0x000fe200078e02ff */
[----:B------:R-:W-:Y:S01]  /*1c910*/  BSSY B1, `(.L_x_6256) ;  /* 0x0000011000017945 */ /* 0x000fe20003800000 */
[----:B------:R-:W-:-:S05]  /*1c920*/  IMAD R6, R20, 0x80, R8 ;  /* 0x0000008014067824 */ /* 0x000fca00078e0208 */
[----:B------:R-:W-:-:S13]  /*1c930*/  ISETP.GE.AND P0, PT, R6, R25, PT ;  /* 0x000000190600720c */ /* 0x000fda0003f06270 */
[----:B------:R-:W-:Y:S05]  /*1c940*/  @P0 BRA `(.L_x_6257) ;  /* 0x0000000000340947 */ /* 0x000fea0003800000 */
[----:B------:R-:W4:Y:S01]  /*1c950*/  LDL R9, [R1+0x6c] ;  /* 0x00006c0001097983 */ /* 0x000f220000100800 */
[----:B------:R-:W-:-:S03]  /*1c960*/  ULDC UR4, c[0x0][0xac8] ;  /* 0x0002b20000047ab9 */ /* 0x000fc60000000800 */
[----:B------:R-:W5:Y:S04]  /*1c970*/  LDL R7, [R1+0x88] ;  /* 0x0000880001077983 */ /* 0x000f680000100800 */
[----:B------:R-:W2:Y:S04]  /*1c980*/  LDL R10, [R1+0xc0] ;  /* 0x0000c000010a7983 */ /* 0x000ea80000100800 */
[----:B------:R-:W2:Y:S01]  /*1c990*/  LDL R8, [R1+0xbc] ;  /* 0x0000bc0001087983 */ /* 0x000ea20000100800 */
[----:B----4-:R-:W-:Y:S02]  /*1c9a0*/  ISETP.GE.AND P2, PT, R9, UR4, PT ;  /* 0x0000000409007c0c */ /* 0x010fe4000bf46270 */
[----:B-----5:R-:W-:-:S11]  /*1c9b0*/  ISETP.GE.AND P3, PT, R7, UR4, PT ;  /* 0x0000000407007c0c */ /* 0x020fd6000bf66270 */
[-C--:B---3--:R-:W-:Y:S02]  /*1c9c0*/  @!P2 LEA R4, P0, R9, R14.reuse, 0x1 ;  /* 0x0000000e0904a211 */ /* 0x088fe400078008ff */
[----:B------:R-:W-:Y:S02]  /*1c9d0*/  @!P3 LEA R14, P1, R7, R14, 0x1 ;  /* 0x0000000e070eb211 */ /* 0x000fe400078208ff */
[-C--:B--2---:R-:W-:Y:S02]  /*1c9e0*/  @!P2 LEA.HI.X R5, R9, R0.reuse, R10, 0x1, P0 ;  /* 0x000000000905a211 */ /* 0x084fe400000f0c0a */
[----:B------:R-:W-:-:S03]  /*1c9f0*/  @!P3 LEA.HI.X R15, R7, R0, R8, 0x1, P1 ;  /* 0x00000000070fb211 */ /* 0x000fc600008f0c08 */
[----:B------:R4:W-:Y:S04]  /*1ca00*/  @!P2 ST.E.128 desc[UR60][R4.64], RZ ;  /* 0x000000ff0400a985 */ /* 0x0009e8000c101d3c */
[----:B------:R4:W-:Y:S02]  /*1ca10*/  @!P3 ST.E.128 desc[UR60][R14.64], RZ ;  /* 0x000000ff0e00b985 */ /* 0x0009e4000c101d3c */
.L_x_6257:
[----:B------:R-:W-:Y:S05]  /*1ca20*/  BSYNC B1 ;  /* 0x0000000000017941 */ /* 0x000fea0003800000 */
.L_x_6256:
[----:B------:R-:W-:-:S03]  /*1ca30*/  UMOV UR4, 0xffffffff ;  /* 0xffffffff00047882 */ /* 0x000fc60000000000 */
[----:B------:R-:W-:Y:S05]  /*1ca40*/  BRA.DIV UR4, `(.L_x_6258) ;  /* 0x0000008a04787947 */ /* 0x000fea000b800000 */
[----:B--2---:R2:W0:Y:S04]  /*1ca50*/  SHFL.IDX PT, R0, R3, 0x1, 0x181f ;  /* 0x00381f0003007f89 */ /* 0x00442800000e0000 */
[----:B---34-:R2:W3:Y:S02]  /*1ca60*/  SHFL.IDX PT, R14, R2, 0x1, 0x181f ;  /* 0x00381f00020e7f89 */ /* 0x0184e400000e0000 */
.L_x_6452:
[----:B------:R-:W-:Y:S01]  /*1ca70*/  VIADD R4, R6, 0x20 ;  /* 0x0000002006047836 */ /* 0x000fe20000000000 */
[----:B------:R-:W-:Y:S04]  /*1ca80*/  BSSY B1, `(.L_x_6259) ;  /* 0x0000010000017945 */ /* 0x000fe80003800000 */
[----:B------:R-:W-:-:S13]  /*1ca90*/  ISETP.GE.AND P0, PT, R4, R25, PT ;  /* 0x000000190400720c */ /* 0x000fda0003f06270 */
[----:B------:R-:W-:Y:S05]  /*1caa0*/  @P0 BRA `(.L_x_6260) ;  /* 0x0000000000340947 */ /* 0x000fea0003800000 */
[----:B------:R-:W4:Y:S01]  /*1cab0*/  LDL R9, [R1+0x6c] ;  /* 0x00006c0001097983 */ /* 0x000f220000100800 */
[----:B------:R-:W-:-:S03]  /*1cac0*/  ULDC UR4, c[0x0][0xac8] ;  /* 0x0002b20000047ab9 */ /* 0x000fc60000000800 */
[----:B------:R-:W5:Y:S04]  /*1cad0*/  LDL R7, [R1+0x88] ;  /* 0x0000880001077983 */ /* 0x000f680000100800 */
[----:B------:R-:W0:Y:S04]  /*1cae0*/  LDL R10, [R1+0xc0] ;  /* 0x0000c000010a7983 */ /* 0x000e280000100800 */
[----:B------:R-:W2:Y:S01]  /*1caf0*/  LDL R8, [R1+0xbc] ;  /* 0x0000bc0001087983 */ /* 0x000ea20000100800 */
[----:B----4-:R-:W-:Y:S02]  /*1cb00*/  ISETP.GE.AND P2, PT, R9, UR4, PT ;  /* 0x0000000409007c0c */ /* 0x010fe4000bf46270 */
[----:B-----5:R-:W-:-:S11]  /*1cb10*/  ISETP.GE.AND P3, PT, R7, UR4, PT ;  /* 0x0000000407007c0c */ /* 0x020fd6000bf66270 */
[-C--:B---3--:R-:W-:Y:S02]  /*1cb20*/  @!P2 LEA R4, P0, R9, R14.reuse, 0x1 ;  /* 0x0000000e0904a211 */ /* 0x088fe400078008ff */
[----:B------:R-:W-:Y:S02]  /*1cb30*/  @!P3 LEA R14, P1, R7, R14, 0x1 ;  /* 0x0000000e070eb211 */ /* 0x000fe400078208ff */
[-C--:B0-----:R-:W-:Y:S02]  /*1cb40*/  @!P2 LEA.HI.X R5, R9, R0.reuse, R10, 0x1, P0 ;  /* 0x000000000905a211 */ /* 0x081fe400000f0c0a */
[----:B--2---:R-:W-:-:S03]  /*1cb50*/  @!P3 LEA.HI.X R15, R7, R0, R8, 0x1, P1 ;  /* 0x00000000070fb211 */ /* 0x004fc600008f0c08 */
[----:B------:R4:W-:Y:S04]  /*1cb60*/  @!P2 ST.E.128 desc[UR60][R4.64], RZ ;  /* 0x000000ff0400a985 */ /* 0x0009e8000c101d3c */
[----:B------:R4:W-:Y:S02]  /*1cb70*/  @!P3 ST.E.128 desc[UR60][R14.64], RZ ;  /* 0x000000ff0e00b985 */ /* 0x0009e4000c101d3c */
.L_x_6260:
[----:B------:R-:W-:Y:S05]  /*1cb80*/  BSYNC B1 ;  /* 0x0000000000017941 */ /* 0x000fea0003800000 */
.L_x_6259:
[----:B------:R-:W-:-:S03]  /*1cb90*/  UMOV UR4, 0xffffffff ;  /* 0xffffffff00047882 */ /* 0x000fc60000000000 */
[----:B------:R-:W-:Y:S05]  /*1cba0*/  BRA.DIV UR4, `(.L_x_6261) ;  /* 0x0000008a04687947 */ /* 0x000fea000b800000 */
[----:B0-----:R0:W0:Y:S04]  /*1cbb0*/  SHFL.IDX PT, R0, R3, 0x2, 0x181f ;  /* 0x00581f0003007f89 */ /* 0x00102800000e0000 */
[----:B---34-:R3:W4:Y:S02]  /*1cbc0*/  SHFL.IDX PT, R14, R2, 0x2, 0x181f ;  /* 0x00581f00020e7f89 */ /* 0x01872400000e0000 */
.L_x_6456:
[----:B------:R-:W-:Y:S01]  /*1cbd0*/  VIADD R4, R6, 0x40 ;  /* 0x0000004006047836 */ /* 0x000fe20000000000 */
[----:B------:R-:W-:Y:S04]  /*1cbe0*/  BSSY B1, `(.L_x_6262) ;  /* 0x0000010000017945 */ /* 0x000fe80003800000 */
[----:B------:R-:W-:-:S13]  /*1cbf0*/  ISETP.GE.AND P0, PT, R4, R25, PT ;  /* 0x000000190400720c */ /* 0x000fda0003f06270 */
[----:B------:R-:W-:Y:S05]  /*1cc00*/  @P0 BRA `(.L_x_6263) ;  /* 0x0000000000340947 */ /* 0x000fea0003800000 */
[----:B------:R-:W5:Y:S01]  /*1cc10*/  LDL R9, [R1+0x6c] ;  /* 0x00006c0001097983 */ /* 0x000f620000100800 */
[----:B------:R-:W-:-:S03]  /*1cc20*/  ULDC UR4, c[0x0][0xac8] ;  /* 0x0002b20000047ab9 */ /* 0x000fc60000000800 */
[----:B------:R-:W2:Y:S04]  /*1cc30*/  LDL R7, [R1+0x88] ;  /* 0x0000880001077983 */ /* 0x000ea80000100800 */
[----:B------:R-:W0:Y:S04]  /*1cc40*/  LDL R10, [R1+0xc0] ;  /* 0x0000c000010a7983 */ /* 0x000e280000100800 */
[----:B------:R-:W3:Y:S01]  /*1cc50*/  LDL R8, [R1+0xbc] ;  /* 0x0000bc0001087983 */ /* 0x000ee20000100800 */
[----:B-----5:R-:W-:Y:S02]  /*1cc60*/  ISETP.GE.AND P2, PT, R9, UR4, PT ;  /* 0x0000000409007c0c */ /* 0x020fe4000bf46270 */
[----:B--2---:R-:W-:-:S11]  /*1cc70*/  ISETP.GE.AND P3, PT, R7, UR4, PT ;  /* 0x0000000407007c0c */ /* 0x004fd6000bf66270 */
[-C--:B----4-:R-:W-:Y:S02]  /*1cc80*/  @!P2 LEA R4, P0, R9, R14.reuse, 0x1 ;  /* 0x0000000e0904a211 */ /* 0x090fe400078008ff */
[----:B------:R-:W-:Y:S02]  /*1cc90*/  @!P3 LEA R14, P1, R7, R14, 0x1 ;  /* 0x0000000e070eb211 */ /* 0x000fe400078208ff */
[-C--:B0-----:R-:W-:Y:S02]  /*1cca0*/  @!P2 LEA.HI.X R5, R9, R0.reuse, R10, 0x1, P0 ;  /* 0x000000000905a211 */ /* 0x081fe400000f0c0a */
[----:B---3--:R-:W-:-:S03]  /*1ccb0*/  @!P3 LEA.HI.X R15, R7, R0, R8, 0x1, P1 ;  /* 0x00000000070fb211 */ /* 0x008fc600008f0c08 */
[----:B------:R0:W-:Y:S04]  /*1ccc0*/  @!P2 ST.E.128 desc[UR60][R4.64], RZ ;  /* 0x000000ff0400a985 */ /* 0x0001e8000c101d3c */
[----:B------:R0:W-:Y:S02]  /*1ccd0*/  @!P3 ST.E.128 desc[UR60][R14.64], RZ ;  /* 0x000000ff0e00b985 */ /* 0x0001e4000c101d3c */
.L_x_6263:
[----:B------:R-:W-:Y:S05]  /*1cce0*/  BSYNC B1 ;  /* 0x0000000000017941 */ /* 0x000fea0003800000 */
.L_x_6262:
[----:B------:R-:W-:-:S03]  /*1ccf0*/  UMOV UR4, 0xffffffff ;  /* 0xffffffff00047882 */ /* 0x000fc60000000000 */
[----:B------:R-:W-:Y:S05]  /*1cd00*/  BRA.DIV UR4, `(.L_x_6264) ;  /* 0x0000008a04587947 */ /* 0x000fea000b800000 */
[----:B0-----:R0:W0:Y:S04]  /*1cd10*/  SHFL.IDX PT, R0, R3, 0x3, 0x181f ;  /* 0x00781f0003007f89 */ /* 0x00102800000e0000 */
[----:B----4-:R4:W0:Y:S02]  /*1cd20*/  SHFL.IDX PT, R14, R2, 0x3, 0x181f ;  /* 0x00781f00020e7f89 */ /* 0x01082400000e0000 */
.L_x_6460:
[----:B--234-:R-:W-:-:S05]  /*1cd30*/  VIADD R2, R6, 0x60 ;  /* 0x0000006006027836 */ /* 0x01cfca0000000000 */
[----:B------:R-:W-:-:S13]  /*1cd40*/  ISETP.GE.AND P0, PT, R2, R25, PT ;  /* 0x000000190200720c */ /* 0x000fda0003f06270 */
[----:B------:R-:W-:Y:S05]  /*1cd50*/  @P0 BRA `(.L_x_6251) ;  /* 0x0000000000340947 */ /* 0x000fea0003800000 */
[----:B------:R-:W2:Y:S01]  /*1cd60*/  LDL R7, [R1+0x6c] ;  /* 0x00006c0001077983 */ /* 0x000ea20000100800 */
[----:B------:R-:W-:-:S03]  /*1cd70*/  ULDC UR4, c[0x0][0xac8] ;  /* 0x0002b20000047ab9 */ /* 0x000fc60000000800 */
[----:B------:R-:W3:Y:S04]  /*1cd80*/  LDL R4, [R1+0x88] ;  /* 0x0000880001047983 */ /* 0x000ee80000100800 */
[----:B------:R-:W4:Y:S04]  /*1cd90*/  LDL R8, [R1+0xc0] ;  /* 0x0000c00001087983 */ /* 0x000f280000100800 */
[----:B------:R-:W5:Y:S01]  /*1cda0*/  LDL R5, [R1+0xbc] ;  /* 0x0000bc0001057983 */ /* 0x000f620000100800 */
[----:B--2---:R-:W-:Y:S02]  /*1cdb0*/  ISETP.GE.AND P2, PT, R7, UR4, PT ;  /* 0x0000000407007c0c */ /* 0x004fe4000bf46270 */
[----:B---3--:R-:W-:-:S11]  /*1cdc0*/  ISETP.GE.AND P3, PT, R4, UR4, PT ;  /* 0x0000000404007c0c */ /* 0x008fd6000bf66270 */
[CC--:B0-----:R-:W-:Y:S02]  /*1cdd0*/  @!P2 LEA R2, P0, R7.reuse, R14.reuse, 0x1 ;  /* 0x0000000e0702a211 */ /* 0x0c1fe400078008ff */
[C---:B------:R-:W-:Y:S02]  /*1cde0*/  @!P3 LEA R14, P1, R4.reuse, R14, 0x1 ;  /* 0x0000000e040eb211 */ /* 0x040fe400078208ff */
[-C--:B----4-:R-:W-:Y:S02]  /*1cdf0*/  @!P2 LEA.HI.X R3, R7, R0.reuse, R8, 0x1, P0 ;  /* 0x000000000703a211 */ /* 0x090fe400000f0c08 */
[----:B-----5:R-:W-:-:S03]  /*1ce00*/  @!P3 LEA.HI.X R15, R4, R0, R5, 0x1, P1 ;  /* 0x00000000040fb211 */ /* 0x020fc600008f0c05 */
[----:B------:R2:W-:Y:S04]  /*1ce10*/  @!P2 ST.E.128 desc[UR60][R2.64], RZ ;  /* 0x000000ff0200a985 */ /* 0x0005e8000c101d3c */
[----:B------:R2:W-:Y:S02]  /*1ce20*/  @!P3 ST.E.128 desc[UR60][R14.64], RZ ;  /* 0x000000ff0e00b985 */ /* 0x0005e4000c101d3c */
.L_x_6251:
[----:B------:R-:W-:Y:S05]  /*1ce30*/  BSYNC B0 ;  /* 0x0000000000007941 */ /* 0x000fea0003800000 */
.L_x_6241:
[----:B0-----:R-:W5:Y:S01]  /*1ce40*/  LDL R0, [R1+0x5c] ;  /* 0x00005c0001007983 */ /* 0x001f620000100800 */
[----:B------:R-:W-:Y:S02]  /*1ce50*/  ULDC UR4, c[0x0][0xc3c] ;  /* 0x00030f0000047ab9 */ /* 0x000fe40000000800 */
[----:B-----5:R-:W-:-:S13]  /*1ce60*/  ISETP.GE.AND P0, PT, R0, UR4, PT ;  /* 0x0000000400007c0c */ /* 0x020fda000bf06270 */
[----:B------:R-:W-:Y:S05]  /*1ce70*/  @!P0 BRA `(.L_x_6265) ;  /* 0xfffffe4400088947 */ /* 0x000fea000383ffff */
[----:B------:R-:W-:Y:S05]  /*1ce80*/  BRA `(.L_x_6094) ;  /* 0x0000006c00487947 */ /* 0x000fea0003800000 */
.L_x_6092:
[----:B------:R-:W-:-:S08]  /*1ce90*/  NOP ;  /* 0x0000000000007918 */ /* 0x000fd00000000000 */
[----:B0-----:R-:W0:-:S00]  /*1cea0*/  USETMAXREG.DEALLOC.CTAPOOL 0x18 ;  /* 0x00000018000079c8 */ /* 0x001e0000080e0500 */
        /* <DEDUP_REMOVED lines=16> */
.L_x_6266:
        /* <DEDUP_REMOVED lines=42> */
.L_x_6272:
        /* <DEDUP_REMOVED lines=12> */
.L_x_6271:
[----:B------:R-:W-:Y:S05]  /*1d310*/  BSYNC B0 ;  /* 0x0000000000007941 */ /* 0x000fea0003800000 */
.L_x_6270:
        /* <DEDUP_REMOVED lines=22> */
.L_x_6268:
[----:B------:R-:W-:-:S04]  /*1d480*/  IMAD.IADD R7, R4, 0x1, -R7 ;  /* 0x0000000104077824 */ /* 0x000fc800078e0a07 */
        /* <DEDUP_REMOVED lines=13> */
[----:B------:R-:W-:-:S05]  /*1d560*/  IADD3 R9, R19, -0x1, RZ ;  /* 0xffffffff13097810 */ /* 0x000fca0007ffe0ff */
[----:B------:R0:W1:Y:S02]  /*1d570*/  SHFL.IDX PT, R16, R2, R9, 0x1f ;  /* 0x00001f0902107589 */ /* 0x00006400000e0000 */
.L_x_6273:
[----:B-1----:R-:W-:Y:S01]  /*1d580*/  IMAD R16, R16, UR5, R7 ;  /* 0x0000000510107c24 */ /* 0x002fe2000f8e0207 */
[----:B------:R-:W-:Y:S01]  /*1d590*/  IABS R6, R0 ;  /* 0x0000000000067213 */ /* 0x000fe20000000000 */
[----:B------:R-:W-:Y:S02]  /*1d5a0*/  IMAD R7, R11, R4, RZ ;  /* 0x000000040b077224 */ /* 0x000fe400078e02ff */
[----:B0-----:R-:W-:Y:S01]  /*1d5b0*/  IMAD.MOV.U32 R2, RZ, RZ, RZ ;  /* 0x000000ffff027224 */ /* 0x001fe200078e00ff */
[----:B------:R-:W-:Y:S01]  /*1d5c0*/  IADD3 R17, -R16, UR6, RZ ;  /* 0x0000000610117c10 */ /* 0x000fe2000fffe1ff */
[----:B------:R-:W-:Y:S02]  /*1d5d0*/  IMAD.MOV R6, RZ, RZ, -R6 ;  /* 0x000000ffff067224 */ /* 0x000fe400078e0a06 */
[----:B------:R-:W-:Y:S01]  /*1d5e0*/  IMAD.HI.U32 R2, R3, R7, R2 ;  /* 0x0000000703027227 */ /* 0x000fe200078e0002 */
[----:B------:R-:W-:-:S03]  /*1d5f0*/  IABS R3, R17 ;  /* 0x0000001100037213 */ /* 0x000fc60000000000 */
[----:B------:R-:W-:Y:S02]  /*1d600*/  VIADD R19, R19, UR4 ;  /* 0x0000000413137c36 */ /* 0x000fe40008000000 */
        /* <DEDUP_REMOVED lines=12> */
[----:B------:R-:W-:Y:S01]  /*1d6d0*/  IADD3 R3, -R2, RZ, RZ ;  /* 0x000000ff02037210 */ /* 0x000fe20007ffe1ff */
[----:B------:R-:W-:-:S04]  /*1d6e0*/  IMAD.MOV.U32 R18, RZ, RZ, R2 ;  /* 0x000000ffff127224 */ /* 0x000fc800078e0002 */
[----:B------:R-:W-:Y:S01]  /*1d6f0*/  IMAD R17, R0, R3, R17 ;  /* 0x0000000300117224 */ /* 0x000fe200078e0211 */
[----:B------:R-:W-:Y:S06]  /*1d700*/  BRA `(.L_x_6274) ;  /* 0x00000000000c7947 */ /* 0x000fec0003800000 */
.L_x_6269:
[----:B------:R-:W-:Y:S02]  /*1d710*/  IMAD.MOV.U32 R17, RZ, RZ, RZ ;  /* 0x000000ffff117224 */ /* 0x000fe400078e00ff */
[----:B------:R-:W-:Y:S02]  /*1d720*/  IMAD.U32 R16, RZ, RZ, UR6 ;  /* 0x00000006ff107e24 */ /* 0x000fe4000f8e00ff */
[----:B------:R-:W-:-:S07]  /*1d730*/  IMAD.MOV.U32 R18, RZ, RZ, RZ ;  /* 0x000000ffff127224 */ /* 0x000fce00078e00ff */
.L_x_6274:
[----:B------:R-:W-:-:S13]  /*1d740*/  ISETP.NE.AND P0, PT, R5, RZ, PT ;  /* 0x000000ff0500720c */ /* 0x000fda0003f05270 */
[----:B------:R-:W0:Y:S01]  /*1d750*/  @!P0 S2R R3, SR_CgaCtaId ;  /* 0x0000000000038919 */ /* 0x000e220000008800 */
[----:B------:R-:W-:-:S04]  /*1d760*/  @!P0 MOV R0, 0x400 ;  /* 0x0000040000008802 */ /* 0x000fc80000000f00 */
[----:B0-----:R-:W-:-:S05]  /*1d770*/  @!P0 LEA R0, R3, R0, 0x18 ;  /* 0x0000000003008211 */ /* 0x001fca00078ec0ff */
[----:B------:R2:W-:Y:S01]  /*1d780*/  @!P0 STS.128 [R0+0x2e8d0], R16 ;  /* 0x02e8d01000008388 */ /* 0x0005e20000000c00 */
[----:B------:R-:W-:Y:S06]  /*1d790*/  BAR.ARV 0x5, 0x180 ;  /* 0x0146000000007b1d */ /* 0x000fec0000002000 */
.L_x_6267:
[----:B--2---:R-:W-:Y:S01]  /*1d7a0*/  IMAD.MOV.U32 R0, RZ, RZ, 0x1 ;  /* 0x00000001ff007424 */ /* 0x004fe200078e00ff */
[----:B------:R2:W-:Y:S01]  /*1d7b0*/  STL [R1+0x14], RZ ;  /* 0x000014ff01007387 */ /* 0x0005e20000100800 */
[----:B------:R-:W-:Y:S02]  /*1d7c0*/  ULDC UR4, c[0x0][0xc3c] ;  /* 0x00030f0000047ab9 */ /* 0x000fe40000000800 */
[----:B-1----:R-:W-:Y:S01]  /*1d7d0*/  ISETP.GE.AND P0, PT, R19, UR4, PT ;  /* 0x0000000413007c0c */ /* 0x002fe2000bf06270 */
[----:B------:R2:W-:Y:S04]  /*1d7e0*/  STL [R1+0x1c], R0 ;  /* 0x00001c0001007387 */ /* 0x0005e80000100800 */
[----:B------:R2:W-:Y:S08]  /*1d7f0*/  STL [R1+0x7c], RZ ;  /* 0x00007cff01007387 */ /* 0x0005f00000100800 */
[----:B--2---:R-:W-:Y:S05]  /*1d800*/  @P0 BRA `(.L_x_6275) ;  /* 0x0000005c00dc0947 */ /* 0x004fea0003800000 */
[----:B------:R-:W2:Y:S01]  /*1d810*/  LDL R0, [R1+0xc4] ;  /* 0x0000c40001007983 */ /* 0x000ea20000100800 */
[----:B------:R-:W1:Y:S01]  /*1d820*/  S2UR UR5, SR_CgaCtaId ;  /* 0x00000000000579c3 */ /* 0x000e620000008800 */
[----:B------:R-:W-:Y:S01]  /*1d830*/  UMOV UR4, 0x400 ;  /* 0x0000040000047882 */ /* 0x000fe20000000000 */
[----:B------:R-:W-:Y:S01]  /*1d840*/  BSSY B7, `(.L_x_6275) ;  /* 0x00005f3000077945 */ /* 0x000fe20003800000 */
[----:B------:R-:W0:Y:S01]  /*1d850*/  S2R R11, SR_TID.X ;  /* 0x00000000000b7919 */ /* 0x000e220000002100 */
[----:B------:R-:W-:Y:S01]  /*1d860*/  ULDC.64 UR36, c[0x0][0x198] ;  /* 0x0000660000247ab9 */ /* 0x000fe20000000a00 */
[----:B------:R-:W-:Y:S01]  /*1d870*/  ULDC UR40, c[0x0][0xc] ;  /* 0x0000030000287ab9 */ /* 0x000fe20000000800 */
[----:B-1----:R-:W-:Y:S01]  /*1d880*/  ULEA UR4, UR5, UR4, 0x18 ;  /* 0x0000000405047291 */ /* 0x002fe2000f8ec03f */
[C---:B0-----:R-:W-:Y:S01]  /*1d890*/  SHF.L.U32 R2, R11.reuse, 0x4, RZ ;  /* 0x000000040b027819 */ /* 0x041fe200000006ff */
[C---:B------:R-:W-:Y:S01]  /*1d8a0*/  IMAD.SHL.U32 R3, R11.reuse, 0x2, RZ ;  /* 0x000000020b037824 */ /* 0x040fe200078e00ff */
[C---:B------:R-:W-:Y:S01]  /*1d8b0*/  LOP3.LUT R10, R11.reuse, 0x7f, RZ, 0xc0, !PT ;  /* 0x0000007f0b0a7812 */ /* 0x040fe200078ec0ff */
[----:B------:R-:W-:Y:S01]  /*1d8c0*/  IMAD.SHL.U32 R5, R11, 0x20, RZ ;  /* 0x000000200b057824 */ /* 0x000fe200078e00ff */
[----:B------:R-:W-:-:S02]  /*1d8d0*/  SHF.R.U32.HI R6, RZ, 0x1, R11 ;  /* 0x00000001ff067819 */ /* 0x000fc4000001160b */
[----:B------:R-:W-:Y:S02]  /*1d8e0*/  LOP3.LUT P0, RZ, R11, 0x4, RZ, 0xc0, !PT ;  /* 0x000000040bff7812 */ /* 0x000fe4000780c0ff */
[----:B------:R-:W-:-:S04]  /*1d8f0*/  LOP3.LUT R7, R5, 0x80, RZ, 0xc0, !PT ;  /* 0x0000008005077812 */ /* 0x000fc800078ec0ff */
[----:B------:R-:W-:Y:S02]  /*1d900*/  LOP3.LUT R7, R7, 0x10, R11, 0xf8, !PT ;  /* 0x0000001007077812 */ /* 0x000fe400078ef80b */
[----:B--2---:R-:W-:Y:S02]  /*1d910*/  R2UR UR6, R0 ;  /* 0x00000000000672ca */ /* 0x004fe400000e0000 */
[----:B------:R-:W-:-:S04]  /*1d920*/  LOP3.LUT R0, R2, 0x3f0, RZ, 0xc0, !PT ;  /* 0x000003f002007812 */ /* 0x000fc800078ec0ff */
[----:B------:R-:W-:Y:S01]  /*1d930*/  LOP3.LUT R0, R0, 0x70, R3, 0x78, !PT ;  /* 0x0000007000007812 */ /* 0x000fe200078e7803 */
[----:B------:R-:W-:-:S05]  /*1d940*/  IMAD.SHL.U32 R3, R10, 0x10, RZ ;  /* 0x000000100a037824 */ /* 0x000fca00078e00ff */
[----:B------:R-:W-:Y:S01]  /*1d950*/  LOP3.LUT R4, R3, 0x600, RZ, 0xc0, !PT ;  /* 0x0000060003047812 */ /* 0x000fe200078ec0ff */
[----:B------:R-:W-:Y:S01]  /*1d960*/  ULOP3.LUT UR38, UR6, 0x1, URZ, 0xfc, !UPT ;  /* 0x0000000106267892 */ /* 0x000fe2000f8efc3f */
[----:B------:R-:W-:Y:S01]  /*1d970*/  LOP3.LUT R0, R0, 0x400, R3, 0xf8, !PT ;  /* 0x0000040000007812 */ /* 0x000fe200078ef803 */
[----:B------:R-:W-:Y:S01]  /*1d980*/  IMAD.SHL.U32 R3, R11, 0x80, RZ ;  /* 0x000000800b037824 */ /* 0x000fe200078e00ff */
[----:B------:R-:W-:Y:S01]  /*1d990*/  LOP3.LUT R4, R4, 0x60, R5, 0xf8, !PT ;  /* 0x0000006004047812 */ /* 0x000fe200078ef805 */
[----:B------:R-:W-:-:S03]  /*1d9a0*/  ULOP3.LUT UR39, UR6, 0x2, URZ, 0xfc, !UPT ;  /* 0x0000000206277892 */ /* 0x000fc6000f8efc3f */
[----:B------:R-:W-:Y:S02]  /*1d9b0*/  LOP3.LUT R4, R4, 0x100, R5, 0xf8, !PT ;  /* 0x0000010004047812 */ /* 0x000fe400078ef805 */
[----:B------:R-:W-:-:S04]  /*1d9c0*/  LOP3.LUT R5, R3, 0x380, RZ, 0xc0, !PT ;  /* 0x0000038003057812 */ /* 0x000fc800078ec0ff */
[----:B------:R-:W-:Y:S01]  /*1d9d0*/  LOP3.LUT R5, R5, 0x30, R6, 0xf8, !PT ;  /* 0x0000003005057812 */ /* 0x000fe200078ef806 */
[----:B------:R-:W-:-:S05]  /*1d9e0*/  IMAD.SHL.U32 R6, R11, 0x4, RZ ;  /* 0x000000040b067824 */ /* 0x000fca00078e00ff */
[----:B------:R-:W-:Y:S02]  /*1d9f0*/  LOP3.LUT R7, R7, 0x10, R6, 0x78, !PT ;  /* 0x0000001007077812 */ /* 0x000fe400078e7806 */
[----:B------:R-:W-:Y:S02]  /*1da00*/  LOP3.LUT R6, R5, 0x70, R2, 0x78, !PT ;  /* 0x0000007005067812 */ /* 0x000fe400078e7802 */
[----:B------:R-:W-:Y:S01]  /*1da10*/  LOP3.LUT R8, R4, R7, RZ, 0xfc, !PT ;  /* 0x0000000704087212 */ /* 0x000fe200078efcff */
[----:B------:R-:W-:Y:S01]  /*1da20*/  IMAD.U32 R4, RZ, RZ, UR4 ;  /* 0x00000004ff047e24 */ /* 0x000fe2000f8e00ff */
[----:B------:R-:W-:Y:S02]  /*1da30*/  SHF.R.U32.HI R5, RZ, 0x3, R10 ;  /* 0x00000003ff057819 */ /* 0x000fe4000001160a */
[----:B------:R-:W-:Y:S01]  /*1da40*/  LOP3.LUT R9, R6, 0xc00, R3, 0xf8, !PT ;  /* 0x00000c0006097812 */ /* 0x000fe200078ef803 */
[----:B------:R-:W-:Y:S01]  /*1da50*/  STL [R1+0xc], R8 ;  /* 0x00000c0801007387 */ /* 0x000fe20000100800 */
[----:B------:R-:W-:Y:S01]  /*1da60*/  LOP3.LUT R5, R5, 0x70, R2, 0xf8, !PT ;  /* 0x0000007005057812 */ /* 0x000fe200078ef802 */
[----:B------:R-:W-:Y:S01]  /*1da70*/  IMAD.IADD R2, R4, 0x1, R0 ;  /* 0x0000000104027824 */ /* 0x000fe200078e0200 */
[C---:B------:R-:W-:Y:S01]  /*1da80*/  IADD3 R3, R9.reuse, 0x40, RZ ;  /* 0x0000004009037810 */ /* 0x040fe20007ffe0ff */
[----:B------:R-:W-:Y:S01]  /*1da90*/  @P0 VIADD R3, R9, 0xffffffc0 ;  /* 0xffffffc009030836 */ /* 0x000fe20000000000 */
[----:B------:R-:W-:Y:S01]  /*1daa0*/  STL [R1+0x10], R9 ;  /* 0x0000100901007387 */ /* 0x000fe20000100800 */
[----:B------:R-:W-:-:S03]  /*1dab0*/  IMAD.MOV.U32 R0, RZ, RZ, 0x1 ;  /* 0x00000001ff007424 */ /* 0x000fc600078e00ff */
[----:B------:R-:W-:Y:S04]  /*1dac0*/  STL [R1+0x4], R4 ;  /* 0x0000040401007387 */ /* 0x000fe80000100800 */
[----:B------:R0:W-:Y:S04]  /*1dad0*/  STL [R1+0x6c], R2 ;  /* 0x00006c0201007387 */ /* 0x0001e80000100800 */
[----:B------:R-:W-:Y:S04]  /*1dae0*/  STL [R1+0x7c], RZ ;  /* 0x00007cff01007387 */ /* 0x000fe80000100800 */
[----:B------:R1:W-:Y:S01]  /*1daf0*/  STL [R1+0x34], R3 ;  /* 0x0000340301007387 */ /* 0x0003e20000100800 */
[----:B0-----:R-:W-:-:S03]  /*1db00*/  LOP3.LUT R2, R8, 0x2800, RZ, 0xfc, !PT ;  /* 0x0000280008027812 */ /* 0x001fc600078efcff */
[----:B------:R-:W-:Y:S04]  /*1db10*/  STL [R1+0x20], R0 ;  /* 0x0000200001007387 */ /* 0x000fe80000100800 */
[----:B------:R-:W-:Y:S01]  /*1db20*/  STL [R1+0x18], RZ ;  /* 0x000018ff01007387 */ /* 0x000fe20000100800 */
[----:B-1----:R-:W-:-:S03]  /*1db30*/  LOP3.LUT R3, R8, 0x1800, RZ, 0xfc, !PT ;  /* 0x0000180008037812 */ /* 0x002fc600078efcff */
[----:B------:R-:W-:Y:S04]  /*1db40*/  STL [R1+0x14], RZ ;  /* 0x000014ff01007387 */ /* 0x000fe80000100800 */
[----:B------:R0:W-:Y:S04]  /*1db50*/  STL [R1+0x1c], R0 ;  /* 0x00001c0001007387 */ /* 0x0001e80000100800 */
[----:B------:R1:W-:Y:S04]  /*1db60*/  STL [R1+0x4c], R3 ;  /* 0x00004c0301007387 */ /* 0x0003e80000100800 */
[----:B------:R2:W-:Y:S01]  /*1db70*/  STL [R1+0x48], R2 ;  /* 0x0000480201007387 */ /* 0x0005e20000100800 */
[----:B0-----:R-:W-:-:S02]  /*1db80*/  LOP3.LUT R0, R8, 0x3800, RZ, 0xfc, !PT ;  /* 0x0000380008007812 */ /* 0x001fc400078efcff */
[----:B-1----:R-:W-:-:S03]  /*1db90*/  LOP3.LUT R3, R8, 0x4800, RZ, 0xfc, !PT ;  /* 0x0000480008037812 */ /* 0x002fc600078efcff */
[----:B------:R0:W-:Y:S01]  /*1dba0*/  STL [R1+0x44], R0 ;  /* 0x0000440001007387 */ /* 0x0001e20000100800 */
[----:B--2---:R-:W-:-:S03]  /*1dbb0*/  LOP3.LUT R2, R8, 0x5800, RZ, 0xfc, !PT ;  /* 0x0000580008027812 */ /* 0x004fc600078efcff */
[----:B------:R1:W-:Y:S04]  /*1dbc0*/  STL [R1+0x40], R3 ;  /* 0x0000400301007387 */ /* 0x0003e80000100800 */
[----:B------:R1:W-:Y:S01]  /*1dbd0*/  STL [R1+0x3c], R2 ;  /* 0x00003c0201007387 */ /* 0x0003e20000100800 */
[----:B0-----:R-:W-:-:S05]  /*1dbe0*/  LOP3.LUT R0, R8, 0x6800, RZ, 0xfc, !PT ;  /* 0x0000680008007812 */ /* 0x001fca00078efcff */
[----:B------:R1:W-:Y:S02]  /*1dbf0*/  STL [R1+0x38], R0 ;  /* 0x0000380001007387 */ /* 0x0003e40000100800 */
.L_x_6377:
[----:B01-3--:R-:W0:Y:S02]  /*1dc00*/  LDC.64 R2, c[0x0][0xc88] ;  /* 0x00032200ff027b82 */ /* 0x00be240000000a00 */
        /* <DEDUP_REMOVED lines=37> */
[----:B------:R-:W-:-:S02]  /*1de60*/  IADD3 R6, P5, R14, UR6, RZ ;  /* 0x000000060e067c10 */ /* 0x000fc4000ffbe0ff */
[----:B------:R-:W-:Y:S01]  /*1de70*/  MOV R12, UR4 ;  /* 0x00000004000c7c02 */ /* 0x000fe20008000f00 */
[----:B------:R-:W-:Y:S01]  /*1de80*/  ULDC.64 UR4, c[0x0][0x418] ;  /* 0x0001060000047ab9 */ /* 0x000fe20000000a00 */
        /* <DEDUP_REMOVED lines=23> */
.L_x_6276:
        /* <DEDUP_REMOVED lines=12> */
.L_x_6277:
[----:B------:R-:W-:Y:S05]  /*1e0c0*/  @!P0 BRA `(.L_x_6278) ;  /* 0x00000000000c8947 */ /* 0x000fea0003800000 */
[----:B------:R-:W2:Y:S04]  /*1e0d0*/  LDG.E R8, desc[UR60][R6.64] ;  /* 0x0000003c06087981 */ /* 0x000ea8000c1e1900 */
[----:B------:R-:W2:Y:S02]  /*1e0e0*/  LDG.E R6, desc[UR60][R6.64+0x4] ;  /* 0x0000043c06067981 */ /* 0x000ea4000c1e1900 */
[----:B--2---:R-:W-:-:S07]  /*1e0f0*/  IMAD.IADD R8, R6, 0x1, -R8 ;  /* 0x0000000106087824 */ /* 0x004fce00078e0a08 */
.L_x_6278:
[----:B0-----:R-:W2:Y:S01]  /*1e100*/  @P1 LDG.E R2, desc[UR60][R4.64] ;  /* 0x0000003c04021981 */ /* 0x001ea2000c1e1900 */
[----:B-----5:R-:W-:-:S03]  /*1e110*/  IADD3 R0, -R0, R8, RZ ;  /* 0x0000000800007210 */ /* 0x020fc60007ffe1ff */
[----:B------:R-:W2:Y:S01]  /*1e120*/  @P1 LDG.E R4, desc[UR60][R4.64+0x4] ;  /* 0x0000043c04041981 */ /* 0x000ea2000c1e1900 */
[----:B------:R-:W-:Y:S01]  /*1e130*/  BSSY B0, `(.L_x_6279) ;  /* 0x00000f3000007945 */ /* 0x000fe20003800000 */
[----:B--2---:R-:W-:-:S04]  /*1e140*/  @P1 IMAD.IADD R9, R4, 0x1, -R2 ;  /* 0x0000000104091824 */ /* 0x004fc800078e0a02 */
[----:B------:R-:W-:Y:S02]  /*1e150*/  IMAD.IADD R3, R0, 0x1, R9 ;  /* 0x0000000100037824 */ /* 0x000fe400078e0209 */
[----:B------:R-:W-:-:S03]  /*1e160*/  IMAD.MOV.U32 R2, RZ, RZ, RZ ;  /* 0x000000ffff027224 */ /* 0x000fc600078e00ff */
[----:B------:R0:W-:Y:S02]  /*1e170*/  STL [R1+0x5c], R3 ;  /* 0x00005c0301007387 */ /* 0x0001e40000100800 */
[----:B0-----:R-:W-:-:S04]  /*1e180*/  VIADD R3, R3, 0xdf ;  /* 0x000000df03037836 */ /* 0x001fc80000000000 */
[----:B------:R-:W-:-:S05]  /*1e190*/  IMAD.HI R2, R3, -0x6db6db6d, R2 ;  /* 0x9249249303027827 */ /* 0x000fca00078e0202 */
[----:B------:R-:W-:-:S04]  /*1e1a0*/  SHF.R.U32.HI R3, RZ, 0x1f, R2 ;  /* 0x0000001fff037819 */ /* 0x000fc80000011602 */
[----:B------:R-:W-:-:S05]  /*1e1b0*/  LEA.HI.SX32 R4, R2, R3, 0x19 ;  /* 0x0000000302047211 */ /* 0x000fca00078fcaff */
[----:B------:R0:W-:Y:S02]  /*1e1c0*/  STL [R1+0x68], R4 ;  /* 0x0000680401007387 */ /* 0x0001e40000100800 */
[--C-:B0-----:R-:W-:Y:S02]  /*1e1d0*/  IMAD R4, R4, 0xe0, -R0.reuse ;  /* 0x000000e004047824 */ /* 0x101fe400078e0a00 */
[----:B------:R-:W-:-:S03]  /*1e1e0*/  IMAD.MOV R0, RZ, RZ, -R0 ;  /* 0x000000ffff007224 */ /* 0x000fc600078e0a00 */
[----:B------:R-:W-:Y:S02]  /*1e1f0*/  VIMNMX R4, R4, R9, PT ;  /* 0x0000000904047248 */ /* 0x000fe40003fe0100 */
[----:B------:R-:W-:-:S04]  /*1e200*/  VIMNMX R0, RZ, R0, !PT ;  /* 0x00000000ff007248 */ /* 0x000fc80007fe0100 */
[----:B------:R-:W-:Y:S02]  /*1e210*/  ISETP.GT.AND P0, PT, R4, R0, PT ;  /* 0x000000000400720c */ /* 0x000fe40003f04270 */
[----:B------:R-:W-:-:S05]  /*1e220*/  SHF.R.U32.HI R2, RZ, 0x5, R0 ;  /* 0x00000005ff027819 */ /* 0x000fca0000011600 */
[----:B------:R-:W-:-:S06]  /*1e230*/  IMAD.WIDE.U32 R2, R2, 0x24924925, RZ ;  /* 0x2492492502027825 */ /* 0x000fcc00078e00ff */
[----:B------:R-:W-:Y:S02]  /*1e240*/  @P0 VIADD R5, R4, 0xdf ;  /* 0x000000df04050836 */ /* 0x000fe40000000000 */
[----:B------:R-:W-:Y:S01]  /*1e250*/  @P0 IMAD.MOV.U32 R4, RZ, RZ, RZ ;  /* 0x000000ffff040224 */ /* 0x000fe200078e00ff */
[----:B------:R-:W-:-:S03]  /*1e260*/  MOV R2, R3 ;  /* 0x0000000300027202 */ /* 0x000fc60000000f00 */
[----:B------:R-:W-:-:S05]  /*1e270*/  @P0 IMAD.HI R4, R5, -0x6db6db6d, R4 ;  /* 0x9249249305040827 */ /* 0x000fca00078e0204 */
        /* <DEDUP_REMOVED lines=9> */
[----:B------:R-:W0:Y:S02]  /*1e310*/  S2R R3, SR_TID.X ;  /* 0x0000000000037919 */ /* 0x000e240000002100 */
[----:B0-----:R-:W-:-:S04]  /*1e320*/  SHF.R.U32.HI R3, RZ, 0x5, R3 ;  /* 0x00000005ff037819 */ /* 0x001fc80000011603 */
[----:B------:R-:W-:-:S05]  /*1e330*/  LOP3.LUT R3, R3, 0x3, RZ, 0xc0, !PT ;  /* 0x0000000303037812 */ /* 0x000fca00078ec0ff */
[----:B------:R0:W1:Y:S02]  /*1e340*/  SHFL.IDX PT, R14, R3, RZ, 0x1f ;  /* 0x00001fff030e7589 */ /* 0x00006400000e0000 */
.L_x_6463:
[----:B-1----:R-:W-:Y:S02]  /*1e350*/  ISETP.NE.AND P0, PT, R14, RZ, PT ;  /* 0x000000ff0e00720c */ /* 0x002fe40003f05270 */
[----:B------:R-:W-:-:S11]  /*1e360*/  PLOP3.LUT P6, PT, PT, PT, PT, 0x8, 0x0 ;  /* 0x000000000000781c */ /* 0x000fd60003fce170 */
[----:B------:R-:W-:Y:S05]  /*1e370*/  @P0 BRA `(.L_x_6282) ;  /* 0x00000000000c0947 */ /* 0x000fea0003800000 */
[----:B------:R-:W-:-:S03]  /*1e380*/  UMOV UR4, 0xffffffff ;  /* 0xffffffff00047882 */ /* 0x000fc60000000000 */
[----:B------:R-:W-:Y:S05]  /*1e390*/  BRA.DIV UR4, `(.L_x_6283) ;  /* 0x0000007604307947 */ /* 0x000fea000b800000 */
[----:B------:R-:W-:-:S13]  /*1e3a0*/  ELECT P6, URZ, PT ;  /* 0x00000000003f782f */ /* 0x000fda00038c0000 */
.L_x_6282:
        /* <DEDUP_REMOVED lines=10> */
.L_x_6466:
[----:B------:R-:W-:Y:S05]  /*1e450*/  BSYNC B1 ;  /* 0x0000000000017941 */ /* 0x000fea0003800000 */
.L_x_6284:
        /* <DEDUP_REMOVED lines=14> */
.L_x_6467:
[----:B------:R-:W-:Y:S05]  /*1e540*/  BSYNC B2 ;  /* 0x0000000000027941 */ /* 0x000fea0003800000 */
.L_x_6288:
        /* <DEDUP_REMOVED lines=9> */
.L_x_6291:
[----:B------:R-:W-:Y:S05]  /*1e5e0*/  BSYNC B2 ;  /* 0x0000000000027941 */ /* 0x000fea0003800000 */
.L_x_6290:
        /* <DEDUP_REMOVED lines=14> */
.L_x_6292:
        /* <DEDUP_REMOVED lines=13> */
.L_x_6468:
[----:B------:R-:W-:Y:S05]  /*1e7a0*/  BSYNC B2 ;  /* 0x0000000000027941 */ /* 0x000fea0003800000 */
.L_x_6293:
[----:B------:R-:W-:Y:S01]  /*1e7b0*/  BSSY B2, `(.L_x_6295) ;  /* 0x000000b000027945 */ /* 0x000fe20003800000 */
[----:B------:R-:W-:Y:S02]  /*1e7c0*/  IMAD.MOV.U32 R4, RZ, RZ, 0x0 ;  /* 0x00000000ff047424 */ /* 0x000fe400078e00ff */
[----:B------:R-:W-:Y:S01]  /*1e7d0*/  IMAD.MOV.U32 R5, RZ, RZ, 0x12f00000 ;  /* 0x12f00000ff057424 */ /* 0x000fe200078e00ff */
[----:B------:R-:W-:Y:S06]  /*1e7e0*/  @P1 BRA `(.L_x_6296) ;  /* 0x00000000001c1947 */ /* 0x000fec0003800000 */
[----:B------:R-:W2:Y:S01]  /*1e7f0*/  S2R R12, SR_TID.X ;  /* 0x00000000000c7919 */ /* 0x000ea20000002100 */
[----:B01----:R-:W-:-:S04]  /*1e800*/  MOV R8, 0x7000 ;  /* 0x0000700000087802 */ /* 0x003fc80000000f00 */
[----:B------:R3:W-:Y:S01]  /*1e810*/  SYNCS.ARRIVE.TRANS64 RZ, [R6+URZ+0x2e8b0], R8 ;  /* 0x02e8b00806ff79a7 */ /* 0x0007e2000800003f */
[----:B--2---:R-:W-:-:S04]  /*1e820*/  LOP3.LUT R12, R12, 0x1f, RZ, 0xc0, !PT ;  /* 0x0000001f0c0c7812 */ /* 0x004fc800078ec0ff */
[----:B------:R-:W-:-:S13]  /*1e830*/  ISETP.NE.AND P0, PT, R12, RZ, PT ;  /* 0x000000ff0c00720c */ /* 0x000fda0003f05270 */
[----:B---3--:R-:W-:Y:S05]  /*1e840*/  @!P0 BRA `(.L_x_6296) ;  /* 0x0000000000048947 */ /* 0x008fea0003800000 */
[----:B------:R-:W-:Y:S01]  /*1e850*/  BPT.TRAP 0x1 ;  /* 0x000000040000795c */ /* 0x000fe20000300000 */
.L_x_6296:
[----:B------:R-:W-:Y:S05]  /*1e860*/  BSYNC B2 ;  /* 0x0000000000027941 */ /* 0x000fea0003800000 */
.L_x_6295:
        /* <DEDUP_REMOVED lines=8> */
.L_x_6297:
        /* <DEDUP_REMOVED lines=10> */
.L_x_6287:
[----:B------:R-:W-:Y:S05]  /*1e990*/  BSYNC B1 ;  /* 0x0000000000017941 */ /* 0x000fea0003800000 */
.L_x_6286:
[----:B------:R-:W2:Y:S04]  /*1e9a0*/  LDL.LU R5, [R1+0x18] ;  /* 0x0000180001057983 */ /* 0x000ea80000300800 */
[----:B------:R-:W3:Y:S01]  /*1e9b0*/  LDL.LU R8, [R1+0x20] ;  /* 0x0000200001087983 */ /* 0x000ee20000300800 */
[----:B0-----:R-:W-:Y:S01]  /*1e9c0*/  VIADD R3, R7, 0xfffffffe ;  /* 0xfffffffe07037836 */ /* 0x001fe20000000000 */
        /* <DEDUP_REMOVED lines=10> */
.L_x_6310:
[----:B------:R-:W-:Y:S05]  /*1ea70*/  YIELD ;  /* 0x0000000000007946 */ /* 0x000fea0003800000 */
[----:B------:R-:W-:Y:S04]  /*1ea80*/  BSSY B1, `(.L_x_6298) ;  /* 0x0000051000017945 */ /* 0x000fe80003800000 */
[----:B-1----:R-:W-:Y:S05]  /*1ea90*/  @!P6 BRA `(.L_x_6299) ;  /* 0x00000004003ce947 */ /* 0x002fea0003800000 */
[----:B------:R-:W2:Y:S04]  /*1eaa0*/  LDL R7, [R1+0x4] ;  /* 0x0000040001077983 */ /* 0x000ea80000100800 */
[----:B0-----:R-:W2:Y:S04]  /*1eab0*/  LDL R4, [R1+0x18] ;  /* 0x0000180001047983 */ /* 0x001ea80000100800 */
        /* <DEDUP_REMOVED lines=9> */
.L_x_6469:
[----:B------:R-:W-:Y:S05]  /*1eb50*/  BSYNC B2 ;  /* 0x0000000000027941 */ /* 0x000fea0003800000 */
.L_x_6300:
        /* <DEDUP_REMOVED lines=9> */
.L_x_6303:
[----:B------:R-:W-:Y:S05]  /*1ebf0*/  BSYNC B2 ;  /* 0x0000000000027941 */ /* 0x000fea0003800000 */
.L_x_6302:
[----:B------:R-:W2:Y:S04]  /*1ec00*/  LDL R7, [R1+0x4] ;  /* 0x0000040001077983 */ /* 0x000ea80000100800 */
[----:B------:R-:W2:Y:S01]  /*1ec10*/  LDL R6, [R1+0x18] ;  /* 0x0000180001067983 */ /* 0x000ea20000100800 */
[----:B------:R-:W-:Y:S01]  /*1ec20*/  MOV R11, RZ ;  /* 0x000000ff000b7202 */ /* 0x000fe20000000f00 */
[----:B------:R-:W-:Y:S01]  /*1ec30*/  UIADD3 UR4, UP0, UR36, 0x570, URZ ;  /* 0x0000057024047890 */ /* 0x000fe2000ff1e03f */
[----:B------:R-:W-:Y:S01]  /*1ec40*/  PLOP3.LUT P1, PT, PT, PT, PT, 0x80, 0x0 ;  /* 0x000000000000781c */ /* 0x000fe20003f2f070 */
[----:B------:R-:W-:Y:S01]  /*1ec50*/  VIADD R8, R4, 0x2e890 ;  /* 0x0002e89004087836 */ /* 0x000fe20000000000 */
[----:B------:R-:W-:Y:S01]  /*1ec60*/  R2UR UR10, R11 ;  /* 0x000000000b0a72ca */ /* 0x000fe200000e0000 */
[----:B------:R-:W-:Y:S01]  /*1ec70*/  UIADD3.X UR5, URZ, UR37, URZ, UP0, !UPT ;  /* 0x000000253f057290 */ /* 0x000fe200087fe43f */
[----:B------:R-:W-:Y:S01]  /*1ec80*/  UMOV UR6, 0x0 ;  /* 0x0000000000067882 */ /* 0x000fe20000000000 */
[----:B------:R-:W-:Y:S01]  /*1ec90*/  UMOV UR7, 0x12f00000 ;  /* 0x12f0000000077882 */ /* 0x000fe20000000000 */
[----:B--2---:R-:W-:-:S02]  /*1eca0*/  IMAD R6, R6, 0x7000, R7 ;  /* 0x0000700006067824 */ /* 0x004fc400078e0207 */
[----:B------:R-:W-:Y:S02]  /*1ecb0*/  IMAD R7, R3, 0xe0, R10 ;  /* 0x000000e003077824 */ /* 0x000fe400078e020a */
[----:B------:R-:W-:-:S07]  /*1ecc0*/  VIADD R9, R6, 0x20400 ;  /* 0x0002040006097836 */ /* 0x000fce0000000000 */
.L_x_6304:
        /* <DEDUP_REMOVED lines=13> */
.L_x_6470:
[----:B------:R-:W-:Y:S05]  /*1eda0*/  BSYNC B2 ;  /* 0x0000000000027941 */ /* 0x000fea0003800000 */
.L_x_6305:
        /* <DEDUP_REMOVED lines=9> */
[----:B---3--:R-:W-:Y:S05]  /*1ee40*/  @!P1 BRA `(.L_x_6308) ;  /* 0x0000000000049947 */ /* 0x008fea0003800000 */
[----:B------:R-:W-:Y:S01]  /*1ee50*/  BPT.TRAP 0x1 ;  /* 0x000000040000795c */ /* 0x000fe20000300000 */
.L_x_6308:
[----:B------:R-:W-:Y:S05]  /*1ee60*/  BSYNC B2 ;  /* 0x0000000000027941 */ /* 0x000fea0003800000 */
.L_x_6307:
        /* <DEDUP_REMOVED lines=8> */
.L_x_6309:
        /* <DEDUP_REMOVED lines=10> */
.L_x_6299:
[----:B------:R-:W-:Y:S05]  /*1ef90*/  BSYNC B1 ;  /* 0x0000000000017941 */ /* 0x000fea0003800000 */
.L_x_6298:
[----:B------:R-:W2:Y:S04]  /*1efa0*/  LDL.LU R5, [R1+0x18] ;  /* 0x0000180001057983 */ /* 0x000ea80000300800 */
[----:B0-----:R-:W3:Y:S01]  /*1efb0*/  LDL.LU R8, [R1+0x20] ;  /* 0x0000200001087983 */ /* 0x001ee20000300800 */
        /* <DEDUP_REMOVED lines=10> */
.L_x_6280:
[----:B------:R-:W-:Y:S05]  /*1f060*/  BSYNC B0 ;  /* 0x0000000000007941 */ /* 0x000fea0003800000 */
.L_x_6279:
        /* <DEDUP_REMOVED lines=22> */
.L_x_6311:
        /* <DEDUP_REMOVED lines=21> */
.L_x_6314:
[----:B------:R-:W-:Y:S05]  /*1f320*/  BSYNC B6 ;  /* 0x0000000000067941 */ /* 0x000fea0003800000 */
.L_x_6313:
        /* <DEDUP_REMOVED lines=25> */
.L_x_6316:
[----:B------:R-:W-:Y:S05]  /*1f4c0*/  BSYNC B6 ;  /* 0x0000000000067941 */ /* 0x000fea0003800000 */
.L_x_6315:
        /* <DEDUP_REMOVED lines=22> */
.L_x_6318:
[----:B------:R-:W-:Y:S05]  /*1f630*/  BSYNC B6 ;  /* 0x0000000000067941 */ /* 0x000fea0003800000 */
.L_x_6317:
        /* <DEDUP_REMOVED lines=20> */
.L_x_6320:
[----:B------:R-:W-:Y:S05]  /*1f780*/  BSYNC B6 ;  /* 0x0000000000067941 */ /* 0x000fea0003800000 */
.L_x_6319:
        /* <DEDUP_REMOVED lines=23> */
.L_x_6473:
        /* <DEDUP_REMOVED lines=11> */
.L_x_6476:
[----:B------:R-:W-:Y:S05]  /*1f9b0*/  @!P6 BRA `(.L_x_6322) ;  /* 0x00000004006ce947 */ /* 0x000fea0003800000 */
[----:B0-----:R-:W2:Y:S01]  /*1f9c0*/  LDL R0, [R1+0x68] ;  /* 0x0000680001007983 */ /* 0x001ea20000100800 */
[----:B------:R-:W-:-:S04]  /*1f9d0*/  ISETP.NE.U32.AND P0, PT, R2, RZ, PT ;  /* 0x000000ff0200720c */ /* 0x000fc80003f05070 */
[----:B------:R-:W-:Y:S02]  /*1f9e0*/  ISETP.NE.AND.EX P0, PT, R3, RZ, PT, P0 ;  /* 0x000000ff0300720c */ /* 0x000fe40003f05300 */
[----:B--2---:R-:W-:-:S11]  /*1f9f0*/  IADD3 R4, R0, -0x1, RZ ;  /* 0xffffffff00047810 */ /* 0x004fd60007ffe0ff */
[----:B------:R-:W-:Y:S05]  /*1fa00*/  @!P0 BRA `(.L_x_6324) ;  /* 0x00000000004c8947 */ /* 0x000fea0003800000 */
[----:B------:R-:W0:Y:S01]  /*1fa10*/  LDC R8, c[0x0][0x43c] ;  /* 0x00010f00ff087b82 */ /* 0x000e220000000800 */
[----:B------:R-:W-:Y:S01]  /*1fa20*/  IMAD.MOV.U32 R0, RZ, RZ, R4 ;  /* 0x000000ffff007224 */ /* 0x000fe200078e0004 */
        /* <DEDUP_REMOVED lines=17> */
.L_x_6324:
        /* <DEDUP_REMOVED lines=10> */
.L_x_6477:
        /* <DEDUP_REMOVED lines=8> */
.L_x_6326:
[----:B------:R-:W2:Y:S04]  /*1fc60*/  LDL R7, [R1+0x4] ;  /* 0x0000040001077983 */ /* 0x000ea80000100800 */
[----:B------:R-:W2:Y:S04]  /*1fc70*/  LDL R2, [R1+0x14] ;  /* 0x0000140001027983 */ /* 0x000ea80000100800 */
[----:B------:R-:W3:Y:S04]  /*1fc80*/  LDL R6, [R1+0x30] ;  /* 0x0000300001067983 */ /* 0x000ee80000100800 */
[----:B------:R-:W4:Y:S01]  /*1fc90*/  LDL R5, [R1] ;  /* 0x0000000001057983 */ /* 0x000f220000100800 */
[----:B------:R-:W-:Y:S01]  /*1fca0*/  R2UR UR9, R0 ;  /* 0x00000000000972ca */ /* 0x000fe200000e0000 */
[----:B------:R-:W-:Y:S01]  /*1fcb0*/  UIADD3 UR4, UP0, UR36, 0x470, URZ ;  /* 0x0000047024047890 */ /* 0x000fe2000ff1e03f */
[----:B------:R-:W-:Y:S01]  /*1fcc0*/  R2UR UR12, R18 ;  /* 0x00000000120c72ca */ /* 0x000fe200000e0000 */
[----:B------:R-:W-:Y:S01]  /*1fcd0*/  UMOV UR6, 0x0 ;  /* 0x0000000000067882 */ /* 0x000fe20000000000 */
[----:B------:R-:W-:Y:S01]  /*1fce0*/  UMOV UR7, 0x14f00000 ;  /* 0x14f0000000077882 */ /* 0x000fe20000000000 */
[----:B------:R-:W-:Y:S01]  /*1fcf0*/  UIADD3.X UR5, URZ, UR37, URZ, UP0, !UPT ;  /* 0x000000253f057290 */ /* 0x000fe200087fe43f */
[----:B------:R-:W-:-:S07]  /*1fd00*/  UMOV UR10, URZ ;  /* 0x0000003f000a7c82 */ /* 0x000fce0008000000 */
[----:B------:R-:W-:Y:S01]  /*1fd10*/  UIADD3 UR9, UR9, 0x2e870, URZ ;  /* 0x0002e87009097890 */ /* 0x000fe2000fffe03f */
[----:B--2---:R-:W-:Y:S02]  /*1fd20*/  IMAD R2, R2, 0x7000, R7 ;  /* 0x0000700002027824 */ /* 0x004fe400078e0207 */
[----:B---3--:R-:W-:-:S03]  /*1fd30*/  IMAD R4, R4, 0xe0, R6 ;  /* 0x000000e004047824 */ /* 0x008fc600078e0206 */
[----:B------:R-:W-:Y:S02]  /*1fd40*/  R2UR UR8, R2 ;  /* 0x00000000020872ca */ /* 0x000fe400000e0000 */
[----:B----4-:R-:W-:Y:S02]  /*1fd50*/  R2UR UR13, R5 ;  /* 0x00000000050d72ca */ /* 0x010fe400000e0000 */
[----:B------:R-:W-:-:S09]  /*1fd60*/  R2UR UR11, R4 ;  /* 0x00000000040b72ca */ /* 0x000fd200000e0000 */
[----:B------:R-:W-:-:S09]  /*1fd70*/  UIADD3 UR8, UR8, 0xe400, URZ ;  /* 0x0000e40008087890 */ /* 0x000fd2000fffe03f */
[----:B------:R1:W-:Y:S01]  /*1fd80*/  UTMALDG.4D [UR8], [UR4], desc[UR6] ;  /* 0x00000608040075b4 */ /* 0x0003e20008019000 */
[----:B------:R-:W2:Y:S02]  /*1fd90*/  SYNCS.PHASECHK.TRANS64.TRYWAIT P0, [R0+URZ+0x2e840], R3 ;  /* 0x02e84003000075a7 */ /* 0x000ea4000800017f */
[----:B-12---:R-:W-:Y:S05]  /*1fda0*/  @!P0 BRA `(.L_x_6327) ;  /* 0x0000005c009c8947 */ /* 0x006fea0003800000 */
.L_x_6478:
        /* <DEDUP_REMOVED lines=8> */
.L_x_6328:
[----:B------:R-:W2:Y:S04]  /*1fe30*/  LDL R5, [R1] ;  /* 0x0000000001057983 */ /* 0x000ea80000100800 */
[----:B01----:R-:W3:Y:S01]  /*1fe40*/  LDL.LU R3, [R1+0x28] ;  /* 0x0000280001037983 */ /* 0x003ee20000300800 */
        /* <DEDUP_REMOVED lines=9> */
[----:B------:R-:W-:-:S04]  /*1fee0*/  UMOV UR10, URZ ;  /* 0x0000003f000a7c82 */ /* 0x000fc80008000000 */
[----:B------:R-:W-:Y:S02]  /*1fef0*/  UIADD3 UR8, UR8, 0x20400, URZ ;  /* 0x0002040008087890 */ /* 0x000fe4000fffe03f */
[----:B------:R-:W-:Y:S01]  /*1ff00*/  UIADD3 UR9, UR9, 0x2e830, URZ ;  /* 0x0002e83009097890 */ /* 0x000fe2000fffe03f */
[----:B--2---:R-:W-:Y:S02]  /*1ff10*/  R2UR UR13, R5 ;  /* 0x00000000050d72ca */ /* 0x004fe400000e0000 */
[----:B---3--:R-:W-:-:S04]  /*1ff20*/  LOP3.LUT R3, R3, 0xfffffffe, RZ, 0xc0, !PT ;  /* 0xfffffffe03037812 */ /* 0x008fc800078ec0ff */
[----:B------:R-:W-:-:S07]  /*1ff30*/  @P0 LOP3.LUT R3, R3, 0x1, RZ, 0xfc, !PT ;  /* 0x0000000103030812 */ /* 0x000fce00078efcff */
[----:B------:R2:W-:Y:S01]  /*1ff40*/  UTMALDG.4D [UR8], [UR4], desc[UR6] ;  /* 0x00000608040075b4 */ /* 0x0005e20008019000 */
[----:B------:R2:W-:Y:S01]  /*1ff50*/  STL [R1+0x28], R3 ;  /* 0x0000280301007387 */ /* 0x0005e20000100800 */
[----:B------:R-:W-:Y:S01]  /*1ff60*/  NOP ;  /* 0x0000000000007918 */ /* 0x000fe20000000000 */
.L_x_6322:
        /* <DEDUP_REMOVED lines=32> */
[----:B-1----:R-:W-:Y:S01]  /*20170*/  MOV R10, UR8 ;  /* 0x00000008000a7c02 */ /* 0x002fe20008000f00 */
        /* <DEDUP_REMOVED lines=10> */
.L_x_6330:
[----:B------:R-:W-:Y:S05]  /*20220*/  BSYNC B6 ;  /* 0x0000000000067941 */ /* 0x000fea0003800000 */
.L_x_6329:
[----:B--2---:R-:W2:Y:S01]  /*20230*/  LDL.LU R4, [R1+0x54] ;  /* 0x0000540001047983 */ /* 0x004ea20000300800 */
[----:B------:R-:W0:Y:S01]  /*20240*/  LDC R7, c[0x0][0x448] ;  /* 0x00011200ff077b82 */ /* 0x000e220000000800 */
[----:B------:R-:W-:Y:S01]  /*20250*/  ULDC.64 UR4, c[0x0][0x2d8] ;  /* 0x0000b60000047ab9 */ /* 0x000fe20000000a00 */
[----:B------:R-:W-:Y:S01]  /*20260*/  IMAD.SHL.U32 R17, R17, 0x80, RZ ;  /* 0x0000008011117824 */ /* 0x000fe200078e00ff */
[----:B------:R-:W2:Y:S01]  /*20270*/  LDL.LU.64 R2, [R1+0x60] ;  /* 0x0000600001027983 */ /* 0x000ea20000300a00 */
[----:B------:R-:W-:-:S03]  /*20280*/  ULDC UR6, c[0x0][0x2b8] ;  /* 0x0000ae0000067ab9 */ /* 0x000fc60000000800 */
[----:B------:R-:W3:Y:S04]  /*20290*/  LDL.LU R0, [R1+0x58] ;  /* 0x0000580001007983 */ /* 0x000ee80000300800 */
[----:B------:R-:W4:Y:S04]  /*202a0*/  LDL.LU R6, [R1+0x78] ;  /* 0x0000780001067983 */ /* 0x000f280000300800 */
[----:B------:R-:W4:Y:S04]  /*202b0*/  LDL.LU R5, [R1+0x50] ;  /* 0x0000500001057983 */ /* 0x000f280000300800 */
[----:B-1----:R1:W5:Y:S01]  /*202c0*/  LDL R9, [R1+0x6c] ;  /* 0x00006c0001097983 */ /* 0x0023620000100800 */
[----:B0-----:R-:W-:Y:S01]  /*202d0*/  ISETP.NE.AND P0, PT, R7, 0x1, PT ;  /* 0x000000010700780c */ /* 0x001fe20003f05270 */
[----:B------:R-:W0:Y:S02]  /*202e0*/  S2R R8, SR_TID.X ;  /* 0x0000000000087919 */ /* 0x000e240000002100 */
[C---:B0-----:R-:W-:Y:S01]  /*202f0*/  IMAD.SHL.U32 R10, R8.reuse, 0x10, RZ ;  /* 0x00000010080a7824 */ /* 0x041fe200078e00ff */
[----:B------:R-:W-:-:S04]  /*20300*/  LOP3.LUT R8, R8, 0x7f, RZ, 0xc0, !PT ;  /* 0x0000007f08087812 */ /* 0x000fc800078ec0ff */
[----:B------:R-:W-:Y:S02]  /*20310*/  LOP3.LUT R10, R10, 0x70, RZ, 0xc0, !PT ;  /* 0x000000700a0a7812 */ /* 0x000fe400078ec0ff */
[----:B------:R-:W-:Y:S01]  /*20320*/  SHF.R.U32.HI R8, RZ, 0x3, R8 ;  /* 0x00000003ff087819 */ /* 0x000fe20000011608 */
        /* <DEDUP_REMOVED lines=9> */
[----:B------:R-:W2:Y:S03]  /*203c0*/  @P0 LDC R6, c[0x0][0x450] ;  /* 0x00011400ff060b82 */ /* 0x000ea60000000800 */
[----:B------:R-:W-:Y:S01]  /*203d0*/  IMAD R0, R5, UR5, R0 ;  /* 0x0000000505007c24 */ /* 0x000fe2000f8e0200 */
[----:B------:R-:W-:-:S04]  /*203e0*/  ULDC.64 UR4, c[0x0][0x2d0] ;  /* 0x0000b40000047ab9 */ /* 0x000fc80000000a00 */
[----:B------:R-:W-:Y:S02]  /*203f0*/  IADD3 R3, R3, R0, RZ ;  /* 0x0000000003037210 */ /* 0x000fe40007ffe0ff */
        /* <DEDUP_REMOVED lines=8> */
[----:B--2---:R-:W-:-:S05]  /*20480*/  @P0 SHF.R.U32.HI R0, RZ, R6, R5 ;  /* 0x00000006ff000219 */ /* 0x004fca0000011605 */
        /* <DEDUP_REMOVED lines=14> */
[----:B------:R-:W-:Y:S01]  /*20570*/  UMOV UR4, 0xffffffff ;  /* 0xffffffff00047882 */ /* 0x000fe20000000000 */
[----:B------:R-:W-:Y:S02]  /*20580*/  ISETP.GE.AND P0, PT, R10, UR6, PT ;  /* 0x000000060a007c0c */ /* 0x000fe4000bf06270 */
[----:B------:R-:W-:Y:S01]  /*20590*/  IADD3.X R3, R3, UR5, R0, P1, !PT ;  /* 0x0000000503037c10 */ /* 0x000fe20008ffe400 */
[----:B-1----:R-:W-:Y:S10]  /*205a0*/  BRA.DIV UR4, `(.L_x_6331) ;  /* 0x0000005604b07947 */ /* 0x002ff4000b800000 */
[----:B------:R-:W2:Y:S01]  /*205b0*/  LDL.LU R6, [R1+0x70] ;  /* 0x0000700001067983 */ /* 0x000ea20000300800 */
[----:B------:R-:W-:-:S05]  /*205c0*/  IADD3 R0, R8, R17, RZ ;  /* 0x0000001108007210 */ /* 0x000fca0007ffe0ff */
[----:B------:R-:W-:Y:S02]  /*205d0*/  VIADD R5, R0, 0x10 ;  /* 0x0000001000057836 */ /* 0x000fe40000000000 */
[----:B--2---:R-:W-:Y:S02]  /*205e0*/  IMAD R2, R6, R7, RZ ;  /* 0x0000000706027224 */ /* 0x004fe400078e02ff */
[----:B------:R-:W0:Y:S03]  /*205f0*/  SHFL.IDX PT, R7, R4, RZ, 0x181f ;  /* 0x00181fff04077589 */ /* 0x000e2600000e0000 */
[----:B------:R-:W-:Y:S01]  /*20600*/  ISETP.GE.AND P1, PT, R0, R2, PT ;  /* 0x000000020000720c */ /* 0x000fe20003f26270 */
[----:B------:R-:W1:-:S12]  /*20610*/  SHFL.IDX PT, R6, R3, RZ, 0x181f ;  /* 0x00181fff03067589 */ /* 0x000e5800000e0000 */
        /* <DEDUP_REMOVED lines=15> */
[----:B------:R0:W-:Y:S02]  /*20710*/  @!P1 LDGSTS.E.BYPASS.LTC128B.128 [R9+0x1cc00], desc[UR60][R6.64], !P0 ;  /* 0x1cc0000006099fae */ /* 0x0001e4000c101d7c */
[----:B------:R-:W-:Y:S02]  /*20720*/  ISETP.GE.AND P1, PT, R5, R2, PT ;  /* 0x000000020500720c */ /* 0x000fe40003f26270 */
[----:B------:R-:W1:Y:S04]  /*20730*/  SHFL.IDX PT, R5, R4, 0x2, 0x181f ;  /* 0x00581f0004057f89 */ /* 0x000e6800000e0000 */
[----:B0-----:R-:W0:Y:S07]  /*20740*/  SHFL.IDX PT, R6, R3, 0x2, 0x181f ;  /* 0x00581f0003067f89 */ /* 0x001e2e00000e0000 */
[----:B-1----:R-:W-:-:S04]  /*20750*/  @!P1 IADD3 R5, P2, R10, R5, RZ ;  /* 0x000000050a059210 */ /* 0x002fc80007f5e0ff */
[----:B0-----:R-:W-:-:S05]  /*20760*/  @!P1 IADD3.X R6, RZ, R6, RZ, P2, !PT ;  /* 0x00000006ff069210 */ /* 0x001fca00017fe4ff */
[----:B------:R-:W-:Y:S02]  /*20770*/  @!P1 IMAD.MOV.U32 R7, RZ, RZ, R6 ;  /* 0x000000ffff079224 */ /* 0x000fe400078e0006 */
[----:B------:R-:W-:Y:S02]  /*20780*/  @!P1 IMAD.MOV.U32 R6, RZ, RZ, R5 ;  /* 0x000000ffff069224 */ /* 0x000fe400078e0005 */
[----:B------:R-:W-:-:S03]  /*20790*/  VIADD R5, R0, 0x30 ;  /* 0x0000003000057836 */ /* 0x000fc60000000000 */
[----:B------:R0:W-:Y:S02]  /*207a0*/  @!P1 LDGSTS.E.BYPASS.LTC128B.128 [R9+0x1d400], desc[UR60][R6.64], !P0 ;  /* 0x1d40000006099fae */ /* 0x0001e4000c101d7c */
[----:B------:R-:W-:Y:S02]  /*207b0*/  ISETP.GE.AND P1, PT, R5, R2, PT ;  /* 0x000000020500720c */ /* 0x000fe40003f26270 */
[----:B------:R-:W1:Y:S04]  /*207c0*/  SHFL.IDX PT, R5, R4, 0x3, 0x181f ;  /* 0x00781f0004057f89 */ /* 0x000e6800000e0000 */
[----:B0-----:R-:W0:Y:S07]  /*207d0*/  SHFL.IDX PT, R6, R3, 0x3, 0x181f ;  /* 0x00781f0003067f89 */ /* 0x001e2e00000e0000 */
[----:B-1----:R-:W-:-:S05]  /*207e0*/  @!P1 IADD3 R5, P2, R10, R5, RZ ;  /* 0x000000050a059210 */ /* 0x002fca0007f5e0ff */
[----:B0-----:R-:W-:-:S04]  /*207f0*/  @!P1 IMAD.X R6, RZ, RZ, R6, P2 ;  /* 0x000000ffff069224 */ /* 0x001fc800010e0606 */
[----:B------:R-:W-:Y:S02]  /*20800*/  @!P1 IMAD.MOV.U32 R7, RZ, RZ, R6 ;  /* 0x000000ffff079224 */ /* 0x000fe400078e0006 */
[----:B------:R-:W-:Y:S01]  /*20810*/  @!P1 IMAD.MOV.U32 R6, RZ, RZ, R5 ;  /* 0x000000ffff069224 */ /* 0x000fe200078e0005 */
[----:B------:R-:W-:-:S04]  /*20820*/  IADD3 R5, R0, 0x40, RZ ;  /* 0x0000004000057810 */ /* 0x000fc80007ffe0ff */
        /* <DEDUP_REMOVED lines=15> */
[----:B------:R-:W-:Y:S01]  /*20920*/  @!P1 IMAD.MOV.U32 R7, RZ, RZ, R6 ;  /* 0x000000ffff079224 */ /* 0x000fe200078e0006 */
[----:B------:R-:W-:Y:S01]  /*20930*/  @!P1 MOV R6, R5 ;  /* 0x0000000500069202 */ /* 0x000fe20000000f00 */
[----:B------:R-:W-:-:S04]  /*20940*/  VIADD R5, R0, 0x60 ;  /* 0x0000006000057836 */ /* 0x000fc80000000000 */
        /* <DEDUP_REMOVED lines=10> */
[----:B------:R0:W2:Y:S02]  /*209f0*/  SHFL.IDX PT, R3, R4, 0x7, 0x181f ;  /* 0x00f81f0004037f89 */ /* 0x0000a400000e0000 */
.L_x_6495:
[----:B------:R3:W5:Y:S01]  /*20a00*/  LDL R8, [R1+0x4] ;  /* 0x0000040001087983 */ /* 0x0007620000100800 */
[----:B------:R-:W-:-:S05]  /*20a10*/  VIADD R0, R0, 0x70 ;  /* 0x0000007000007836 */ /* 0x000fca0000000000 */
[----:B------:R-:W-:-:S13]  /*20a20*/  ISETP.GE.AND P1, PT, R0, R2, PT ;  /* 0x000000020000720c */ /* 0x000fda0003f26270 */
[----:B--2---:R-:W-:-:S05]  /*20a30*/  @!P1 IADD3 R2, P2, R10, R3, RZ ;  /* 0x000000030a029210 */ /* 0x004fca0007f5e0ff */
[----:B01----:R-:W-:-:S05]  /*20a40*/  @!P1 IMAD.X R3, RZ, RZ, R5, P2 ;  /* 0x000000ffff039224 */ /* 0x003fca00010e0605 */
[----:B------:R-:W-:Y:S01]  /*20a50*/  @!PT LDS RZ, [RZ] ;  /* 0x00000000fffff984 */ /* 0x000fe20000000800 */
[----:B------:R-:W-:Y:S01]  /*20a60*/  @!PT LDS RZ, [RZ] ;  /* 0x00000000fffff984 */ /* 0x000fe20000000800 */
[----:B------:R-:W-:Y:S01]  /*20a70*/  @!PT LDS RZ, [RZ] ;  /* 0x00000000fffff984 */ /* 0x000fe20000000800 */
[----:B------:R3:W-:Y:S01]  /*20a80*/  @!P1 LDGSTS.E.BYPASS.LTC128B.128 [R9+0x1fc00], desc[UR60][R2.64], !P0 ;  /* 0x1fc0000002099fae */ /* 0x0007e2000c101d7c */
[----:B------:R-:W-:Y:S01]  /*20a90*/  PLOP3.LUT P0, PT, PT, PT, PT, 0x80, 0x0 ;  /* 0x000000000000781c */ /* 0x000fe20003f0f070 */
[----:B------:R-:W-:-:S12]  /*20aa0*/  NOP ;  /* 0x0000000000007918 */ /* 0x000fd80000000000 */
.L_x_6332:
[----:B---3--:R-:W2:Y:S01]  /*20ab0*/  LDL R2, [R1+0x4] ;  /* 0x0000040001027983 */ /* 0x008ea20000100800 */
[----:B------:R-:W-:Y:S02]  /*20ac0*/  PLOP3.LUT P1, PT, P1, P0, PT, 0xa2, 0x0 ;  /* 0x000000000000781c */ /* 0x000fe40000f21472 */
[----:B--2---:R-:W-:-:S08]  /*20ad0*/  @P0 R2UR P1, UR4, R2 ;  /* 0x00000000020402ca */ /* 0x004fd00000020000 */
[----:B------:R-:W-:-:S05]  /*20ae0*/  @P0 PLOP3.LUT P0, PT, P1, PT, PT, 0x80, 0x0 ;  /* 0x000000000000081c */ /* 0x000fca0000f0f070 */
[----:B------:R-:W-:Y:S01]  /*20af0*/  @!P1 SYNCS.ARRIVE.TRANS64.RED.A0T1 RZ, [UR4+0x2e800], RZ ;  /* 0x02e800ffffff99a7 */ /* 0x000fe20008200404 */
[----:B------:R-:W-:Y:S07]  /*20b00*/  @!P1 ARRIVES.LDGSTSBAR.64.TRANSCNT [UR4+0x2e800] ;  /* 0x02e80000ff0099b0 */ /* 0x000fee0008000a84 */
[----:B------:R-:W-:Y:S05]  /*20b10*/  @P0 BRA.U.ANY `(.L_x_6332) ;  /* 0xfffffffd00e40947 */ /* 0x000fea000393ffff */
[----:B------:R-:W2:Y:S02]  /*20b20*/  LDL.LU R3, [R1+0x7c] ;  /* 0x00007c0001037983 */ /* 0x000ea40000300800 */
[----:B--2---:R-:W-:-:S04]  /*20b30*/  IADD3 R3, R3, 0x1, RZ ;  /* 0x0000000103037810 */ /* 0x004fc80007ffe0ff */
        /* <DEDUP_REMOVED lines=10> */
.L_x_6496:
[----:B------:R-:W-:Y:S05]  /*20be0*/  BSYNC B0 ;  /* 0x0000000000007941 */ /* 0x000fea0003800000 */
.L_x_6333:
[----:B0-----:R-:W2:Y:S02]  /*20bf0*/  LDL.LU R2, [R1+0x5c] ;  /* 0x00005c0001027983 */ /* 0x001ea40000300800 */
[----:B--2---:R-:W-:-:S13]  /*20c00*/  ISETP.GE.AND P0, PT, R2, 0xe1, PT ;  /* 0x000000e10200780c */ /* 0x004fda0003f06270 */
[----:B------:R-:W-:Y:S05]  /*20c10*/  @!P0 BRA `(.L_x_6335) ;  /* 0x0000001400008947 */ /* 0x000fea0003800000 */
[----:B------:R-:W2:Y:S04]  /*20c20*/  LDL.LU R2, [R1+0x68] ;  /* 0x0000680001027983 */ /* 0x000ea80000300800 */
[----:B------:R0:W5:Y:S04]  /*20c30*/  LDL.LU R0, [R1+0x14] ;  /* 0x0000140001007983 */ /* 0x0001680000300800 */
[----:B-----5:R0:W5:Y:S02]  /*20c40*/  LDL.LU R8, [R1+0x1c] ;  /* 0x00001c0001087983 */ /* 0x0201640000300800 */
[----:B0-2---:R-:W-:-:S07]  /*20c50*/  VIADD R2, R2, 0xfffffffe ;  /* 0xfffffffe02027836 */ /* 0x005fce0000000000 */
.L_x_6355:
        /* <DEDUP_REMOVED lines=8> */
[----:B-----5:R-:W-:-:S05]  /*20ce0*/  LOP3.LUT R9, R8, R3, RZ, 0x3c, !PT ;  /* 0x0000000308097212 */ /* 0x020fca00078e3cff */
        /* <DEDUP_REMOVED lines=9> */
[----:B------:R-:W1:Y:S01]  /*20d80*/  LDC R6, c[0x0][0x43c] ;  /* 0x00010f00ff067b82 */ /* 0x000e620000000800 */
[----:B------:R-:W-:Y:S02]  /*20d90*/  ULDC.64 UR6, c[0x0][0x428] ;  /* 0x00010a0000067ab9 */ /* 0x000fe40000000a00 */
[----:B------:R-:W3:Y:S01]  /*20da0*/  LDL R7, [R1+0x24] ;  /* 0x0000240001077983 */ /* 0x000ee20000100800 */
        /* <DEDUP_REMOVED lines=8> */
[----:B--2---:R-:W-:-:S04]  /*20e30*/  IMAD R6, R11, UR6, RZ ;  /* 0x000000060b067c24 */ /* 0x004fc8000f8e02ff */
[C---:B---3--:R-:W-:Y:S02]  /*20e40*/  IMAD R6, R7.reuse, UR7, R6 ;  /* 0x0000000707067c24 */ /* 0x048fe4000f8e0206 */
[----:B------:R-:W-:-:S05]  /*20e50*/  IMAD.WIDE.U32 R4, R7, UR6, R4 ;  /* 0x0000000607047c25 */ /* 0x000fca000f8e0004 */
[----:B------:R-:W-:Y:S02]  /*20e60*/  IADD3 R5, R6, R5, RZ ;  /* 0x0000000506057210 */ /* 0x000fe40007ffe0ff */
[----:B------:R-:W-:-:S04]  /*20e70*/  LEA R6, P0, R4, UR4, 0x2 ;  /* 0x0000000404067c11 */ /* 0x000fc8000f8010ff */
[----:B------:R-:W-:-:S05]  /*20e80*/  LEA.HI.X R7, R4, UR5, R5, 0x2, P0 ;  /* 0x0000000504077c11 */ /* 0x000fca00080f1405 */
[----:B------:R-:W2:Y:S04]  /*20e90*/  LDG.E R4, desc[UR60][R6.64] ;  /* 0x0000003c06047981 */ /* 0x000ea8000c1e1900 */
[----:B--2---:R1:W-:Y:S02]  /*20ea0*/  STL [R1], R4 ;  /* 0x0000000401007387 */ /* 0x0043e40000100800 */
.L_x_6338:
[----:B------:R-:W2:Y:S01]  /*20eb0*/  LDL R5, [R1+0x4] ;  /* 0x0000040001057983 */ /* 0x000ea20000100800 */
[----:B-1----:R-:W1:Y:S01]  /*20ec0*/  S2R R4, SR_TID.X ;  /* 0x0000000000047919 */ /* 0x002e620000002100 */
[----:B------:R-:W-:Y:S01]  /*20ed0*/  BSSY B1, `(.L_x_6339) ;  /* 0x0000007000017945 */ /* 0x000fe20003800000 */
[----:B-1----:R-:W-:-:S04]  /*20ee0*/  LOP3.LUT R4, R4, 0x7f, RZ, 0xc0, !PT ;  /* 0x0000007f04047812 */ /* 0x002fc800078ec0ff */
[----:B------:R-:W-:Y:S01]  /*20ef0*/  ISETP.NE.AND P1, PT, R4, RZ, PT ;  /* 0x000000ff0400720c */ /* 0x000fe20003f25270 */
[----:B--2---:R-:W-:Y:S01]  /*20f00*/  IMAD R6, R10, 0x8, R5 ;  /* 0x000000080a067824 */ /* 0x004fe200078e0205 */
[----:B------:R-:W-:-:S04]  /*20f10*/  SHF.L.U32 R5, R9, 0x1f, RZ ;  /* 0x0000001f09057819 */ /* 0x000fc800000006ff */
[----:B------:R-:W1:Y:S02]  /*20f20*/  SYNCS.PHASECHK.TRANS64.TRYWAIT P0, [R6+URZ+0x2e880], R5 ;  /* 0x02e88005060075a7 */ /* 0x000e64000800017f */
[----:B-1----:R-:W-:Y:S05]  /*20f30*/  @!P0 BRA `(.L_x_6340) ;  /* 0x0000005400f48947 */ /* 0x002fea0003800000 */
.L_x_6497:
[----:B------:R-:W-:Y:S05]  /*20f40*/  BSYNC B1 ;  /* 0x0000000000017941 */ /* 0x000fea0003800000 */
.L_x_6339:
        /* <DEDUP_REMOVED lines=9> */
.L_x_6342:
[----:B------:R-:W-:Y:S05]  /*20fe0*/  BSYNC B1 ;  /* 0x0000000000017941 */ /* 0x000fea0003800000 */
.L_x_6341:
[----:B0-----:R-:W2:Y:S04]  /*20ff0*/  LDL R9, [R1+0x4] ;  /* 0x0000040001097983 */ /* 0x001ea80000100800 */
[----:B------:R-:W2:Y:S04]  /*21000*/  LDL R4, [R1+0x14] ;  /* 0x0000140001047983 */ /* 0x000ea80000100800 */
[----:B------:R-:W3:Y:S01]  /*21010*/  LDL R7, [R1+0x30] ;  /* 0x0000300001077983 */ /* 0x000ee20000100800 */
        /* <DEDUP_REMOVED lines=8> */
[----:B---3--:R-:W-:Y:S02]  /*210a0*/  IMAD R3, R3, 0xe0, R7 ;  /* 0x000000e003037824 */ /* 0x008fe400078e0207 */
[----:B------:R-:W-:Y:S02]  /*210b0*/  VIADD R7, R6, 0x2e870 ;  /* 0x0002e87006077836 */ /* 0x000fe40000000000 */
[----:B------:R-:W-:-:S07]  /*210c0*/  VIADD R9, R4, 0xe400 ;  /* 0x0000e40004097836 */ /* 0x000fce0000000000 */
.L_x_6343:
        /* <DEDUP_REMOVED lines=10> */
[----:B0-----:R-:W-:Y:S05]  /*21170*/  @P0 BRA.U.ANY `(.L_x_6343) ;  /* 0xfffffffd00d40947 */ /* 0x001fea000393ffff */
[----:B------:R-:W0:Y:S01]  /*21180*/  SYNCS.PHASECHK.TRANS64.TRYWAIT P0, [R6+URZ+0x2e840], R5 ;  /* 0x02e84005060075a7 */ /* 0x000e22000800017f */
[----:B------:R-:W-:Y:S04]  /*21190*/  BSSY B1, `(.L_x_6344) ;  /* 0x0000002000017945 */ /* 0x000fe80003800000 */
[----:B0-----:R-:W-:Y:S05]  /*211a0*/  @!P0 BRA `(.L_x_6345) ;  /* 0x00000054006c8947 */ /* 0x001fea0003800000 */
.L_x_6498:
[----:B------:R-:W-:Y:S05]  /*211b0*/  BSYNC B1 ;  /* 0x0000000000017941 */ /* 0x000fea0003800000 */
.L_x_6344:
[----:B------:R-:W-:Y:S01]  /*211c0*/  BSSY B1, `(.L_x_6346) ;  /* 0x000000b000017945 */ /* 0x000fe20003800000 */
[----:B------:R-:W-:Y:S01]  /*211d0*/  IMAD.MOV.U32 R12, RZ, RZ, 0x0 ;  /* 0x00000000ff0c7424 */ /* 0x000fe200078e00ff */
[----:B------:R-:W-:Y:S02]  /*211e0*/  MOV R13, 0x14f00000 ;  /* 0x14f00000000d7802 */ /* 0x000fe40000000f00 */
        /* <DEDUP_REMOVED lines=8> */
.L_x_6347:
[----:B------:R-:W-:Y:S05]  /*21270*/  BSYNC B1 ;  /* 0x0000000000017941 */ /* 0x000fea0003800000 */
.L_x_6346:
[----:B------:R-:W-:Y:S01]  /*21280*/  R2UR UR10, R10 ;  /* 0x000000000a0a72ca */ /* 0x000fe200000e0000 */
[----:B------:R-:W-:Y:S01]  /*21290*/  UIADD3 UR4, UP0, UR36, 0x370, URZ ;  /* 0x0000037024047890 */ /* 0x000fe2000ff1e03f */
[----:B------:R-:W-:Y:S01]  /*212a0*/  R2UR UR6, R12 ;  /* 0x000000000c0672ca */ /* 0x000fe200000e0000 */
[----:B------:R-:W-:Y:S01]  /*212b0*/  VIADD R4, R4, 0x20400 ;  /* 0x0002040004047836 */ /* 0x000fe20000000000 */
[----:B------:R-:W-:Y:S01]  /*212c0*/  R2UR UR7, R13 ;  /* 0x000000000d0772ca */ /* 0x000fe200000e0000 */
[----:B01----:R-:W-:Y:S01]  /*212d0*/  VIADD R6, R6, 0x2e830 ;  /* 0x0002e83006067836 */ /* 0x003fe20000000000 */
[----:B------:R-:W-:Y:S01]  /*212e0*/  PLOP3.LUT P0, PT, PT, PT, PT, 0x80, 0x0 ;  /* 0x000000000000781c */ /* 0x000fe20003f0f070 */
[----:B------:R-:W-:-:S12]  /*212f0*/  UIADD3.X UR5, URZ, UR37, URZ, UP0, !UPT ;  /* 0x000000253f057290 */ /* 0x000fd800087fe43f */
.L_x_6348:
        /* <DEDUP_REMOVED lines=11> */
.L_x_6337:
[----:B------:R-:W-:Y:S05]  /*213b0*/  BSYNC B0 ;  /* 0x0000000000007941 */ /* 0x000fea0003800000 */
.L_x_6336:
[----:B------:R-:W-:-:S06]  /*213c0*/  UISETP.NE.AND UP0, UPT, UR38, 0x3, UPT ;  /* 0x000000032600788c */ /* 0x000fcc000bf05270 */
[----:B------:R-:W-:-:S13]  /*213d0*/  PLOP3.LUT P0, PT, PT, PT, UP0, 0x80, 0x0 ;  /* 0x000000000000781c */ /* 0x000fda0003f0f008 */
[----:B------:R-:W-:Y:S05]  /*213e0*/  @!P0 BRA `(.L_x_6349) ;  /* 0x0000000000048947 */ /* 0x000fea0003800000 */
[----:B------:R-:W-:Y:S01]  /*213f0*/  BPT.TRAP 0x1 ;  /* 0x000000040000795c */ /* 0x000fe20000300000 */
.L_x_6349:
[----:B------:R-:W2:Y:S01]  /*21400*/  LDL R5, [R1+0x4] ;  /* 0x0000040001057983 */ /* 0x000ea20000100800 */
[----:B------:R-:W-:Y:S01]  /*21410*/  IMAD.U32 R3, RZ, RZ, UR39 ;  /* 0x00000027ff037e24 */ /* 0x000fe2000f8e00ff */
[----:B------:R-:W-:Y:S01]  /*21420*/  LOP3.LUT R4, R8, 0x1, RZ, 0x3c, !PT ;  /* 0x0000000108047812 */ /* 0x000fe200078e3cff */
[----:B------:R-:W-:Y:S03]  /*21430*/  BSSY B0, `(.L_x_6350) ;  /* 0x0000006000007945 */ /* 0x000fe60003800000 */
[----:B------:R-:W-:Y:S02]  /*21440*/  ISETP.NE.AND P1, PT, R3, 0x3, PT ;  /* 0x000000030300780c */ /* 0x000fe40003f25270 */
[----:B------:R-:W-:Y:S01]  /*21450*/  SHF.L.U32 R4, R4, 0x1f, RZ ;  /* 0x0000001f04047819 */ /* 0x000fe200000006ff */
[----:B--2---:R-:W-:-:S04]  /*21460*/  IMAD R3, R0, 0x8, R5 ;  /* 0x0000000800037824 */ /* 0x004fc800078e0205 */
[----:B------:R-:W1:Y:S02]  /*21470*/  SYNCS.PHASECHK.TRANS64.TRYWAIT P0, [R3+URZ+0x2e870], R4 ;  /* 0x02e87004030075a7 */ /* 0x000e64000800017f */
[----:B-1----:R-:W-:Y:S05]  /*21480*/  @!P0 BRA `(.L_x_6351) ;  /* 0x0000005000c88947 */ /* 0x002fea0003800000 */
.L_x_6499:
[----:B------:R-:W-:Y:S05]  /*21490*/  BSYNC B0 ;  /* 0x0000000000007941 */ /* 0x000fea0003800000 */
.L_x_6350:
[----:B------:R-:W-:Y:S05]  /*214a0*/  @!P1 BRA `(.L_x_6352) ;  /* 0x0000000000049947 */ /* 0x000fea0003800000 */
[----:B------:R-:W-:Y:S01]  /*214b0*/  BPT.TRAP 0x1 ;  /* 0x000000040000795c */ /* 0x000fe20000300000 */
.L_x_6352:
[----:B-1----:R-:W-:Y:S01]  /*214c0*/  SHF.L.U32 R4, R8, 0x1f, RZ ;  /* 0x0000001f08047819 */ /* 0x002fe200000006ff */
[----:B------:R-:W-:-:S03]  /*214d0*/  IMAD R0, R0, 0x7000, RZ ;  /* 0x0000700000007824 */ /* 0x000fc600078e02ff */
[----:B------:R-:W1:Y:S02]  /*214e0*/  SYNCS.PHASECHK.TRANS64.TRYWAIT P0, [R3+URZ+0x2e860], R4 ;  /* 0x02e86004030075a7 */ /* 0x000e64000800017f */
[----:B-1----:R-:W-:Y:S05]  /*214f0*/  @!P0 BRA `(.L_x_6353) ;  /* 0x0000005000c08947 */ /* 0x002fea0003800000 */
.L_x_6500:
[----:B------:R-:W2:Y:S04]  /*21500*/  LDL R12, [R1+0x34] ;  /* 0x00003400010c7983 */ /* 0x000ea80000100800 */
[----:B------:R-:W3:Y:S04]  /*21510*/  LDL R13, [R1+0x8] ;  /* 0x00000800010d7983 */ /* 0x000ee80000100800 */
[----:B------:R4:W-:Y:S04]  /*21520*/  STL [R1+0xd0], R16 ;  /* 0x0000d01001007387 */ /* 0x0009e80000100800 */
[----:B----4-:R-:W4:Y:S04]  /*21530*/  LDL R16, [R1+0x10] ;  /* 0x0000100001107983 */ /* 0x010f280000100800 */
[----:B------:R1:W-:Y:S04]  /*21540*/  STL [R1+0xcc], R3 ;  /* 0x0000cc0301007387 */ /* 0x0003e80000100800 */
[----:B-1----:R-:W2:Y:S04]  /*21550*/  LDL R3, [R1+0x4] ;  /* 0x0000040001037983 */ /* 0x002ea80000100800 */
[----:B------:R1:W-:Y:S04]  /*21560*/  STL [R1+0xc8], R2 ;  /* 0x0000c80201007387 */ /* 0x0003e80000100800 */
[----:B-1----:R-:W3:Y:S01]  /*21570*/  LDL R2, [R1+0xc] ;  /* 0x00000c0001027983 */ /* 0x002ee20000100800 */
[----:B------:R-:W-:Y:S05]  /*21580*/  WARPSYNC.ALL ;  /* 0x0000000000007948 */ /* 0x000fea0003800000 */
[----:B----4-:R-:W-:-:S05]  /*21590*/  LOP3.LUT R4, R0, R16, RZ, 0xfc, !PT ;  /* 0x0000001000047212 */ /* 0x010fca00078efcff */
[C---:B--2---:R-:W-:Y:S01]  /*215a0*/  IMAD.IADD R4, R3.reuse, 0x1, R4 ;  /* 0x0000000103047824 */ /* 0x044fe200078e0204 */
[----:B------:R-:W-:-:S05]  /*215b0*/  IADD3 R17, R3, R12, R0 ;  /* 0x0000000c03117210 */ /* 0x000fca0007ffe000 */
[----:B------:R-:W1:Y:S01]  /*215c0*/  LDSM.16.MT88.4 R4, [R4+0xe400] ;  /* 0x00e400000404783b */ /* 0x000e620000004200 */
[----:B---3--:R-:W-:-:S04]  /*215d0*/  LOP3.LUT R12, R0, R2, RZ, 0xfc, !PT ;  /* 0x00000002000c7212 */ /* 0x008fc800078efcff */
[----:B------:R-:W-:Y:S02]  /*215e0*/  IADD3 R12, R13, R12, RZ ;  /* 0x0000000c0d0c7210 */ /* 0x000fe40007ffe0ff */
[C-C-:B-1----:R-:W-:Y:S02]  /*215f0*/  PRMT R8, R4.reuse, 0x6420, R5.reuse ;  /* 0x0000642004087816 */ /* 0x142fe40000000005 */
[----:B0-----:R-:W-:Y:S02]  /*21600*/  PRMT R9, R4, 0x7531, R5 ;  /* 0x0000753104097816 */ /* 0x001fe40000000005 */
[C-C-:B------:R-:W-:Y:S02]  /*21610*/  PRMT R10, R6.reuse, 0x6420, R7.reuse ;  /* 0x00006420060a7816 */ /* 0x140fe40000000007 */
[----:B------:R-:W-:Y:S02]  /*21620*/  PRMT R11, R6, 0x7531, R7 ;  /* 0x00007531060b7816 */ /* 0x000fe40000000007 */
[----:B------:R-:W0:Y:S04]  /*21630*/  LDSM.16.MT88.4 R4, [R17+0xe400] ;  /* 0x00e400001104783b */ /* 0x000e280000004200 */
[----:B------:R0:W-:Y:S02]  /*21640*/  STSM.16.M88.4 [R12], R8 ;  /* 0x000000080c007844 */ /* 0x0001e40000000200 */
[----:B0-----:R-:W-:-:S02]  /*21650*/  PRMT R8, R4, 0x6420, R5 ;  /* 0x0000642004087816 */ /* 0x001fc40000000005 */
[----:B------:R-:W-:Y:S02]  /*21660*/  PRMT R9, R4, 0x7531, R5 ;  /* 0x0000753104097816 */ /* 0x000fe40000000005 */
[----:B------:R-:W-:Y:S02]  /*21670*/  LOP3.LUT R4, R0, 0x800, R2, 0xfe, !PT ;  /* 0x0000080000047812 */ /* 0x000fe400078efe02 */
[C-C-:B------:R-:W-:Y:S02]  /*21680*/  PRMT R10, R6.reuse, 0x6420, R7.reuse ;  /* 0x00006420060a7816 */ /* 0x140fe40000000007 */
[----:B------:R-:W-:Y:S01]  /*21690*/  PRMT R11, R6, 0x7531, R7 ;  /* 0x00007531060b7816 */ /* 0x000fe20000000007 */
[----:B------:R-:W-:-:S05]  /*216a0*/  IMAD.IADD R4, R13, 0x1, R4 ;  /* 0x000000010d047824 */ /* 0x000fca00078e0204 */
[----:B------:R0:W-:Y:S02]  /*216b0*/  STSM.16.M88.4 [R4], R8 ;  /* 0x0000000804007844 */ /* 0x0001e40000000200 */
[----:B0-----:R-:W-:Y:S02]  /*216c0*/  VIADD R8, R0, 0x1000 ;  /* 0x0000100000087836 */ /* 0x001fe40000000000 */
[----:B------:R-:W-:-:S03]  /*216d0*/  IMAD.MOV.U32 R11, RZ, RZ, R13 ;  /* 0x000000ffff0b7224 */ /* 0x000fc600078e000d */
        /* <DEDUP_REMOVED lines=8> */
[----:B------:R-:W-:Y:S02]  /*21760*/  PRMT R15, R6, 0x7531, R7 ;  /* 0x00007531060f7816 */ /* 0x000fe40000000007 */
[----:B------:R-:W0:Y:S04]  /*21770*/  LDSM.16.MT88.4 R4, [R17+0xf400] ;  /* 0x00f400001104783b */ /* 0x000e280000004200 */
[----:B------:R1:W-:Y:S04]  /*21780*/  STSM.16.M88.4 [R8], R12 ;  /* 0x0000000c08007844 */ /* 0x0003e80000000200 */
[----:B-1----:R-:W2:Y:S01]  /*21790*/  LDL R14, [R1+0x4c] ;  /* 0x00004c00010e7983 */ /* 0x002ea20000100800 */
[----:B------:R-:W-:Y:S01]  /*217a0*/  IMAD.MOV.U32 R15, RZ, RZ, R11 ;  /* 0x000000ffff0f7224 */ /* 0x000fe200078e000b */
[----:B0-----:R-:W-:-:S02]  /*217b0*/  PRMT R8, R4, 0x6420, R5 ;  /* 0x0000642004087816 */ /* 0x001fc40000000005 */
[----:B------:R-:W-:Y:S02]  /*217c0*/  PRMT R9, R4, 0x7531, R5 ;  /* 0x0000753104097816 */ /* 0x000fe40000000005 */
[C-C-:B------:R-:W-:Y:S02]  /*217d0*/  PRMT R10, R6.reuse, 0x6420, R7.reuse ;  /* 0x00006420060a7816 */ /* 0x140fe40000000007 */
[----:B------:R-:W-:Y:S02]  /*217e0*/  PRMT R11, R6, 0x7531, R7 ;  /* 0x00007531060b7816 */ /* 0x000fe40000000007 */
[----:B--2---:R-:W-:-:S05]  /*217f0*/  IADD3 R4, R15, R14, R0 ;  /* 0x0000000e0f047210 */ /* 0x004fca0007ffe000 */
[----:B------:R0:W-:Y:S02]  /*21800*/  STSM.16.M88.4 [R4], R8 ;  /* 0x0000000804007844 */ /* 0x0001e40000000200 */
[----:B0-----:R-:W-:Y:S01]  /*21810*/  VIADD R8, R0, 0x2000 ;  /* 0x0000200000087836 */ /* 0x001fe20000000000 */
[----:B------:R-:W-:-:S04]  /*21820*/  MOV R11, R15 ;  /* 0x0000000f000b7202 */ /* 0x000fc80000000f00 */
        /* <DEDUP_REMOVED lines=19> */
[----:B0-----:R-:W-:Y:S02]  /*21960*/  VIADD R8, R0, 0x3000 ;  /* 0x0000300000087836 */ /* 0x001fe40000000000 */
[----:B------:R-:W-:-:S03]  /*21970*/  IMAD.MOV.U32 R11, RZ, RZ, R15 ;  /* 0x000000ffff0b7224 */ /* 0x000fc600078e000f */
[C---:B------:R-:W-:Y:S02]  /*21980*/  LOP3.LUT R4, R8.reuse, R16, RZ, 0xfc, !PT ;  /* 0x0000001008047212 */ /* 0x040fe400078efcff */
[----:B------:R-:W-:Y:S02]  /*21990*/  LOP3.LUT R8, R8, R2, RZ, 0xfc, !PT ;  /* 0x0000000208087212 */ /* 0x000fe400078efcff */
[----:B------:R-:W-:-:S03]  /*219a0*/  IADD3 R4, R3, R4, RZ ;  /* 0x0000000403047210 */ /* 0x000fc60007ffe0ff */
[----:B------:R-:W-:-:S03]  /*219b0*/  IMAD.IADD R8, R11, 0x1, R8 ;  /* 0x000000010b087824 */ /* 0x000fc600078e0208 */
        /* <DEDUP_REMOVED lines=29> */
[----:B------:R-:W-:-:S02]  /*21b90*/  MOV R15, R11 ;  /* 0x0000000b000f7202 */ /* 0x000fc40000000f00 */
[C-C-:B0-----:R-:W-:Y:S02]  /*21ba0*/  PRMT R8, R4.reuse, 0x6420, R5.reuse ;  /* 0x0000642004087816 */ /* 0x141fe40000000005 */
        /* <DEDUP_REMOVED lines=26> */
[----:B0-----:R-:W-:Y:S01]  /*21d50*/  IADD3 R8, R0, 0x6000, RZ ;  /* 0x0000600000087810 */ /* 0x001fe20007ffe0ff */
[----:B------:R-:W-:-:S03]  /*21d60*/  IMAD.MOV.U32 R11, RZ, RZ, R15 ;  /* 0x000000ffff0b7224 */ /* 0x000fc600078e000f */
[C---:B------:R-:W-:Y:S02]  /*21d70*/  LOP3.LUT R4, R8.reuse, R16, RZ, 0xfc, !PT ;  /* 0x0000001008047212 */ /* 0x040fe400078efcff */
[----:B------:R-:W-:Y:S01]  /*21d80*/  LOP3.LUT R8, R8, R2, RZ, 0xfc, !PT ;  /* 0x0000000208087212 */ /* 0x000fe200078efcff */
[----:B------:R0:W5:Y:S02]  /*21d90*/  LDL.LU R16, [R1+0xd0] ;  /* 0x0000d00001107983 */ /* 0x0001640000300800 */
[----:B------:R-:W-:Y:S02]  /*21da0*/  IMAD.IADD R4, R3, 0x1, R4 ;  /* 0x0000000103047824 */ /* 0x000fe400078e0204 */
[----:B------:R0:W5:Y:S04]  /*21db0*/  LDL.LU R3, [R1+0xcc] ;  /* 0x0000cc0001037983 */ /* 0x0001680000300800 */
[----:B------:R-:W1:Y:S04]  /*21dc0*/  LDSM.16.MT88.4 R4, [R4+0xe400] ;  /* 0x00e400000404783b */ /* 0x000e680000004200 */
[----:B------:R0:W5:Y:S01]  /*21dd0*/  LDL.LU R2, [R1+0xc8] ;  /* 0x0000c80001027983 */ /* 0x0001620000300800 */
[----:B-1----:R-:W-:-:S02]  /*21de0*/  PRMT R12, R4, 0x6420, R5 ;  /* 0x00006420040c7816 */ /* 0x002fc40000000005 */
[----:B------:R-:W-:Y:S02]  /*21df0*/  PRMT R13, R4, 0x7531, R5 ;  /* 0x00007531040d7816 */ /* 0x000fe40000000005 */
[C-C-:B------:R-:W-:Y:S02]  /*21e00*/  PRMT R14, R6.reuse, 0x6420, R7.reuse ;  /* 0x00006420060e7816 */ /* 0x140fe40000000007 */
[----:B------:R-:W-:Y:S02]  /*21e10*/  PRMT R15, R6, 0x7531, R7 ;  /* 0x00007531060f7816 */ /* 0x000fe40000000007 */
[----:B------:R1:W2:Y:S02]  /*21e20*/  LDSM.16.MT88.4 R4, [R17+0x14400] ;  /* 0x014400001104783b */ /* 0x0002a40000004200 */
[----:B-1----:R-:W-:-:S04]  /*21e30*/  IMAD.MOV.U32 R17, RZ, RZ, R11 ;  /* 0x000000ffff117224 */ /* 0x002fc800078e000b */
[----:B------:R-:W-:-:S05]  /*21e40*/  IMAD.IADD R8, R17, 0x1, R8 ;  /* 0x0000000111087824 */ /* 0x000fca00078e0208 */
[----:B------:R1:W-:Y:S04]  /*21e50*/  STSM.16.M88.4 [R8], R12 ;  /* 0x0000000c08007844 */ /* 0x0003e80000000200 */
[----:B-1----:R-:W3:Y:S01]  /*21e60*/  LDL R15, [R1+0x38] ;  /* 0x00003800010f7983 */ /* 0x002ee20000100800 */
[C-C-:B--2---:R-:W-:Y:S02]  /*21e70*/  PRMT R8, R4.reuse, 0x6420, R5.reuse ;  /* 0x0000642004087816 */ /* 0x144fe40000000005 */
[----:B------:R-:W-:Y:S02]  /*21e80*/  PRMT R9, R4, 0x7531, R5 ;  /* 0x0000753104097816 */ /* 0x000fe40000000005 */
[C-C-:B------:R-:W-:Y:S02]  /*21e90*/  PRMT R10, R6.reuse, 0x6420, R7.reuse ;  /* 0x00006420060a7816 */ /* 0x140fe40000000007 */
[----:B------:R-:W-:-:S02]  /*21ea0*/  PRMT R11, R6, 0x7531, R7 ;  /* 0x00007531060b7816 */ /* 0x000fc40000000007 */
[----:B---3--:R-:W-:-:S05]  /*21eb0*/  IADD3 R0, R17, R15, R0 ;  /* 0x0000000f11007210 */ /* 0x008fca0007ffe000 */
        /* <DEDUP_REMOVED lines=9> */
.L_x_6354:
        /* <DEDUP_REMOVED lines=12> */
[----:B--2---:R-:W-:Y:S05]  /*22010*/  @P0 BRA `(.L_x_6355) ;  /* 0xffffffec00100947 */ /* 0x004fea000383ffff */
.L_x_6335:
[----:B------:R-:W0:Y:S01]  /*22020*/  S2R R3, SR_TID.X ;  /* 0x0000000000037919 */ /* 0x000e220000002100 */
[----:B------:R-:W-:Y:S01]  /*22030*/  BSSY B0, `(.L_x_6356) ;  /* 0x0000010000007945 */ /* 0x000fe20003800000 */
[----:B0-----:R-:W-:-:S04]  /*22040*/  LOP3.LUT R3, R3, 0x7f, RZ, 0xc0, !PT ;  /* 0x0000007f03037812 */ /* 0x001fc800078ec0ff */
[----:B------:R-:W-:-:S13]  /*22050*/  ISETP.NE.AND P0, PT, R3, RZ, PT ;  /* 0x000000ff0300720c */ /* 0x000fda0003f05270 */
[----:B------:R-:W-:Y:S05]  /*22060*/  @P0 BRA `(.L_x_6357) ;  /* 0x0000000000300947 */ /* 0x000fea0003800000 */
[----:B------:R-:W0:Y:S01]  /*22070*/  S2R R2, SR_LANEID ;  /* 0x0000000000027919 */ /* 0x000e220000000000 */
[----:B------:R-:W-:Y:S02]  /*22080*/  VOTEU.ANY UR4, UPT, PT ;  /* 0x0000000000047886 */ /* 0x000fe400038e0100 */
[----:B-----5:R-:W0:Y:S08]  /*22090*/  FLO.U32 R0, UR4 ;  /* 0x0000000400007d00 */ /* 0x020e3000080e0000 */
[----:B------:R-:W1:Y:S01]  /*220a0*/  POPC R16, UR4 ;  /* 0x0000000400107d09 */ /* 0x000e620008000000 */
[----:B0-----:R-:W-:-:S02]  /*220b0*/  ISETP.EQ.U32.AND P1, PT, R0, R2, PT ;  /* 0x000000020000720c */ /* 0x001fc40003f22070 */
[----:B------:R-:W1:Y:S11]  /*220c0*/  LDC.64 R2, c[0x0][0xc60] ;  /* 0x00031800ff027b82 */ /* 0x000e760000000a00 */
[----:B-1----:R-:W2:Y:S04]  /*220d0*/  @P1 ATOMG.E.ADD.STRONG.GPU PT, R16, desc[UR60][R2.64], R16 ;  /* 0x00000010021019a8 */ /* 0x002ea800081ee1fc */
[----:B--2---:R0:W1:Y:S02]  /*220e0*/  SHFL.IDX PT, R16, R16, R0, 0x1f ;  /* 0x00001f0010107589 */ /* 0x00406400000e0000 */
[----:B0-----:R-:W0:Y:S02]  /*220f0*/  S2R R0, SR_LTMASK ;  /* 0x0000000000007919 */ /* 0x001e240000003900 */
[----:B0-----:R-:W-:-:S06]  /*22100*/  LOP3.LUT R0, R0, UR4, RZ, 0xc0, !PT ;  /* 0x0000000400007c12 */ /* 0x001fcc000f8ec0ff */
[----:B------:R-:W1:Y:S02]  /*22110*/  POPC R0, R0 ;  /* 0x0000000000007309 */ /* 0x000e640000000000 */
[----:B-1----:R-:W-:-:S07]  /*22120*/  IADD3 R16, R16, UR40, R0 ;  /* 0x0000002810107c10 */ /* 0x002fce000fffe000 */
.L_x_6357:
[----:B------:R-:W-:Y:S05]  /*22130*/  BSYNC B0 ;  /* 0x0000000000007941 */ /* 0x000fea0003800000 */
.L_x_6356:
[----:B------:R-:W-:-:S06]  /*22140*/  UISETP.NE.AND UP0, UPT, UR38, 0x3, UPT ;  /* 0x000000032600788c */ /* 0x000fcc000bf05270 */
[----:B------:R-:W-:-:S13]  /*22150*/  PLOP3.LUT P1, PT, PT, PT, UP0, 0x80, 0x0 ;  /* 0x000000000000781c */ /* 0x000fda0003f2f008 */
[----:B------:R-:W-:Y:S05]  /*22160*/  @!P1 BRA `(.L_x_6358) ;  /* 0x0000000000049947 */ /* 0x000fea0003800000 */
[----:B------:R-:W-:Y:S01]  /*22170*/  BPT.TRAP 0x1 ;  /* 0x000000040000795c */ /* 0x000fe20000300000 */
.L_x_6358:
[----:B------:R-:W2:Y:S04]  /*22180*/  LDL R2, [R1+0x1c] ;  /* 0x00001c0001027983 */ /* 0x000ea80000100800 */
[----:B------:R-:W3:Y:S04]  /*22190*/  LDL R4, [R1+0x4] ;  /* 0x0000040001047983 */ /* 0x000ee80000100800 */
[----:B------:R-:W3:Y:S01]  /*221a0*/  LDL R3, [R1+0x14] ;  /* 0x0000140001037983 */ /* 0x000ee20000100800 */
[----:B-----5:R-:W-:Y:S01]  /*221b0*/  IMAD.U32 R0, RZ, RZ, UR39 ;  /* 0x00000027ff007e24 */ /* 0x020fe2000f8e00ff */
[----:B------:R-:W-:Y:S04]  /*221c0*/  BSSY B0, `(.L_x_6359) ;  /* 0x0000007000007945 */ /* 0x000fe80003800000 */
[----:B------:R-:W-:-:S02]  /*221d0*/  ISETP.NE.AND P2, PT, R0, 0x3, PT ;  /* 0x000000030000780c */ /* 0x000fc40003f45270 */
[----:B--2---:R-:W-:-:S04]  /*221e0*/  LOP3.LUT R2, R2, 0x1, RZ, 0x3c, !PT ;  /* 0x0000000102027812 */ /* 0x004fc800078e3cff */
[----:B------:R-:W-:Y:S02]  /*221f0*/  SHF.L.U32 R2, R2, 0x1f, RZ ;  /* 0x0000001f02027819 */ /* 0x000fe400000006ff */
[----:B---3--:R-:W-:-:S04]  /*22200*/  LEA R0, R3, R4, 0x3 ;  /* 0x0000000403007211 */ /* 0x008fc800078e18ff */
[----:B------:R-:W0:Y:S02]  /*22210*/  SYNCS.PHASECHK.TRANS64.TRYWAIT P1, [R0+URZ+0x2e870], R2 ;  /* 0x02e87002000075a7 */ /* 0x000e24000802017f */
[----:B0-----:R-:W-:Y:S05]  /*22220*/  @!P1 BRA `(.L_x_6360) ;  /* 0x0000004400889947 */ /* 0x001fea0003800000 */
.L_x_6501:
[----:B------:R-:W-:Y:S05]  /*22230*/  BSYNC B0 ;  /* 0x0000000000007941 */ /* 0x000fea0003800000 */
.L_x_6359:
[----:B------:R-:W-:Y:S05]  /*22240*/  @!P2 BRA `(.L_x_6361) ;  /* 0x000000000004a947 */ /* 0x000fea0003800000 */
[----:B------:R-:W-:Y:S01]  /*22250*/  BPT.TRAP 0x1 ;  /* 0x000000040000795c */ /* 0x000fe20000300000 */
.L_x_6361:
[----:B0-----:R-:W2:Y:S02]  /*22260*/  LDL R2, [R1+0x1c] ;  /* 0x00001c0001027983 */ /* 0x001ea40000100800 */
[----:B--2---:R-:W-:-:S04]  /*22270*/  SHF.L.U32 R2, R2, 0x1f, RZ ;  /* 0x0000001f02027819 */ /* 0x004fc800000006ff */
[----:B------:R-:W0:Y:S02]  /*22280*/  SYNCS.PHASECHK.TRANS64.TRYWAIT P1, [R0+URZ+0x2e860], R2 ;  /* 0x02e86002000075a7 */ /* 0x000e24000802017f */
[----:B0-----:R-:W-:Y:S05]  /*22290*/  @!P1 BRA `(.L_x_6362) ;  /* 0x0000004400809947 */ /* 0x001fea0003800000 */
.L_x_6502:
[----:B------:R-:W2:Y:S04]  /*222a0*/  LDL R12, [R1+0x34] ;  /* 0x00003400010c7983 */ /* 0x000ea80000100800 */
[----:B------:R1:W-:Y:S04]  /*222b0*/  STL [R1+0xd0], R19 ;  /* 0x0000d01301007387 */ /* 0x0003e80000100800 */
[----:B-1----:R-:W3:Y:S04]  /*222c0*/  LDL R19, [R1+0x10] ;  /* 0x0000100001137983 */ /* 0x002ee80000100800 */
[----:B------:R1:W-:Y:S04]  /*222d0*/  STL [R1+0xcc], R16 ;  /* 0x0000cc1001007387 */ /* 0x0003e80000100800 */
[----:B-1----:R-:W2:Y:S04]  /*222e0*/  LDL R16, [R1+0x4] ;  /* 0x0000040001107983 */ /* 0x002ea80000100800 */
[----:B------:R0:W-:Y:S04]  /*222f0*/  STL [R1+0xc8], R0 ;  /* 0x0000c80001007387 */ /* 0x0001e80000100800 */
[----:B0-----:R-:W4:Y:S04]  /*22300*/  LDL R0, [R1+0xc] ;  /* 0x00000c0001007983 */ /* 0x001f280000100800 */
[----:B------:R-:W4:Y:S04]  /*22310*/  LDL.LU R18, [R1+0x8] ;  /* 0x0000080001127983 */ /* 0x000f280000300800 */
[----:B------:R-:W3:Y:S01]  /*22320*/  LDL R17, [R1+0x14] ;  /* 0x0000140001117983 */ /* 0x000ee20000100800 */
[----:B------:R-:W-:Y:S05]  /*22330*/  WARPSYNC.ALL ;  /* 0x0000000000007948 */ /* 0x000fea0003800000 */
[----:B---3--:R-:W-:-:S05]  /*22340*/  IMAD R3, R17, 0x7000, RZ ;  /* 0x0000700011037824 */ /* 0x008fca00078e02ff */
[C---:B------:R-:W-:Y:S02]  /*22350*/  LOP3.LUT R4, R3.reuse, R19, RZ, 0xfc, !PT ;  /* 0x0000001303047212 */ /* 0x040fe400078efcff */
[C---:B--2---:R-:W-:Y:S02]  /*22360*/  IADD3 R2, R16.reuse, R12, R3 ;  /* 0x0000000c10027210 */ /* 0x044fe40007ffe003 */
[----:B----4-:R-:W-:Y:S01]  /*22370*/  LOP3.LUT R12, R3, R0, RZ, 0xfc, !PT ;  /* 0x00000000030c7212 */ /* 0x010fe200078efcff */
[----:B------:R-:W-:-:S04]  /*22380*/  IMAD.IADD R4, R16, 0x1, R4 ;  /* 0x0000000110047824 */ /* 0x000fc800078e0204 */
[----:B------:R-:W-:Y:S02]  /*22390*/  IMAD.IADD R12, R18, 0x1, R12 ;  /* 0x00000001120c7824 */ /* 0x000fe400078e020c */
[----:B------:R-:W0:Y:S02]  /*223a0*/  LDSM.16.MT88.4 R4, [R4+0xe400] ;  /* 0x00e400000404783b */ /* 0x000e240000004200 */
[C-C-:B0-----:R-:W-:Y:S02]  /*223b0*/  PRMT R8, R4.reuse, 0x6420, R5.reuse ;  /* 0x0000642004087816 */ /* 0x141fe40000000005 */
[----:B------:R-:W-:Y:S02]  /*223c0*/  PRMT R9, R4, 0x7531, R5 ;  /* 0x0000753104097816 */ /* 0x000fe40000000005 */
[C-C-:B------:R-:W-:Y:S02]  /*223d0*/  PRMT R10, R6.reuse, 0x6420, R7.reuse ;  /* 0x00006420060a7816 */ /* 0x140fe40000000007 */
[----:B------:R-:W-:-:S02]  /*223e0*/  PRMT R11, R6, 0x7531, R7 ;  /* 0x00007531060b7816 */ /* 0x000fc40000000007 */
[----:B------:R-:W0:Y:S04]  /*223f0*/  LDSM.16.MT88.4 R4, [R2+0xe400] ;  /* 0x00e400000204783b */ /* 0x000e280000004200 */
[----:B------:R0:W-:Y:S02]  /*22400*/  STSM.16.M88.4 [R12], R8 ;  /* 0x000000080c007844 */ /* 0x0001e40000000200 */
[C-C-:B0-----:R-:W-:Y:S02]  /*22410*/  PRMT R8, R4.reuse, 0x6420, R5.reuse ;  /* 0x0000642004087816 */ /* 0x141fe40000000005 */
[----:B------:R-:W-:Y:S02]  /*22420*/  PRMT R9, R4, 0x7531, R5 ;  /* 0x0000753104097816 */ /* 0x000fe40000000005 */
[----:B------:R-:W-:-:S02]  /*22430*/  LOP3.LUT R4, R3, 0x800, R0, 0xfe, !PT ;  /* 0x0000080003047812 */ /* 0x000fc400078efe00 */
[C-C-:B------:R-:W-:Y:S02]  /*22440*/  PRMT R10, R6.reuse, 0x6420, R7.reuse ;  /* 0x00006420060a7816 */ /* 0x140fe40000000007 */
[----:B------:R-:W-:Y:S01]  /*22450*/  PRMT R11, R6, 0x7531, R7 ;  /* 0x00007531060b7816 */ /* 0x000fe20000000007 */
[----:B------:R-:W-:-:S05]  /*22460*/  IMAD.IADD R4, R18, 0x1, R4 ;  /* 0x0000000112047824 */ /* 0x000fca00078e0204 */
        /* <DEDUP_REMOVED lines=14> */
[----:B0-----:R-:W-:-:S02]  /*22550*/  PRMT R8, R4, 0x6420, R5 ;  /* 0x0000642004087816 */ /* 0x001fc40000000005 */
[----:B------:R-:W-:Y:S02]  /*22560*/  PRMT R9, R4, 0x7531, R5 ;  /* 0x0000753104097816 */ /* 0x000fe40000000005 */
[C-C-:B------:R-:W-:Y:S02]  /*22570*/  PRMT R10, R6.reuse, 0x6420, R7.reuse ;  /* 0x00006420060a7816 */ /* 0x140fe40000000007 */
[----:B------:R-:W-:Y:S02]  /*22580*/  PRMT R11, R6, 0x7531, R7 ;  /* 0x00007531060b7816 */ /* 0x000fe40000000007 */
[----:B--2---:R-:W-:-:S05]  /*22590*/  IADD3 R4, R18, R15, R3 ;  /* 0x0000000f12047210 */ /* 0x004fca0007ffe003 */
[----:B------:R0:W-:Y:S02]  /*225a0*/  STSM.16.M88.4 [R4], R8 ;  /* 0x0000000804007844 */ /* 0x0001e40000000200 */
[----:B0-----:R-:W-:-:S04]  /*225b0*/  IADD3 R8, R3, 0x2000, RZ ;  /* 0x0000200003087810 */ /* 0x001fc80007ffe0ff */
        /* <DEDUP_REMOVED lines=78> */
[----:B------:R0:W5:Y:S01]  /*22aa0*/  LDL.LU R19, [R1+0xd0] ;  /* 0x0000d00001137983 */ /* 0x0001620000300800 */
[----:B------:R-:W-:Y:S02]  /*22ab0*/  LOP3.LUT R8, R8, R0, RZ, 0xfc, !PT ;  /* 0x0000000008087212 */ /* 0x000fe400078efcff */
[----:B------:R-:W-:Y:S02]  /*22ac0*/  IMAD.IADD R4, R16, 0x1, R4 ;  /* 0x0000000110047824 */ /* 0x000fe400078e0204 */
[----:B------:R0:W5:Y:S04]  /*22ad0*/  LDL.LU R16, [R1+0xcc] ;  /* 0x0000cc0001107983 */ /* 0x0001680000300800 */
[----:B------:R0:W5:Y:S04]  /*22ae0*/  LDL.LU R0, [R1+0xc8] ;  /* 0x0000c80001007983 */ /* 0x0001680000300800 */
[----:B------:R-:W1:Y:S01]  /*22af0*/  LDSM.16.MT88.4 R4, [R4+0xe400] ;  /* 0x00e400000404783b */ /* 0x000e620000004200 */
[----:B---3--:R-:W-:-:S02]  /*22b00*/  IADD3 R12, R18, R15, R3 ;  /* 0x0000000f120c7210 */ /* 0x008fc40007ffe003 */
[----:B------:R-:W-:Y:S02]  /*22b10*/  IADD3 R3, R18, R8, RZ ;  /* 0x0000000812037210 */ /* 0x000fe40007ffe0ff */
[C-C-:B-1----:R-:W-:Y:S02]  /*22b20*/  PRMT R8, R4.reuse, 0x6420, R5.reuse ;  /* 0x0000642004087816 */ /* 0x142fe40000000005 */
[----:B------:R-:W-:Y:S02]  /*22b30*/  PRMT R9, R4, 0x7531, R5 ;  /* 0x0000753104097816 */ /* 0x000fe40000000005 */
[C-C-:B------:R-:W-:Y:S02]  /*22b40*/  PRMT R10, R6.reuse, 0x6420, R7.reuse ;  /* 0x00006420060a7816 */ /* 0x140fe40000000007 */
[----:B------:R-:W-:Y:S02]  /*22b50*/  PRMT R11, R6, 0x7531, R7 ;  /* 0x00007531060b7816 */ /* 0x000fe40000000007 */
[----:B------:R-:W1:Y:S04]  /*22b60*/  LDSM.16.MT88.4 R4, [R2+0x14400] ;  /* 0x014400000204783b */ /* 0x000e680000004200 */
[----:B------:R1:W-:Y:S02]  /*22b70*/  STSM.16.M88.4 [R3], R8 ;  /* 0x0000000803007844 */ /* 0x0003e40000000200 */
        /* <DEDUP_REMOVED lines=13> */
.L_x_6363:
[----:B------:R-:W2:Y:S01]  /*22c50*/  LDL.LU R3, [R1+0x1c] ;  /* 0x00001c0001037983 */ /* 0x000ea20000300800 */
[----:B-1---5:R1:W-:Y:S02]  /*22c60*/  SYNCS.ARRIVE.TRANS64.A1T0 RZ, [R0+URZ+0x2e850], RZ ;  /* 0x02e850ff00ff79a7 */ /* 0x0223e4000810003f */
[----:B-1----:R-:W-:-:S05]  /*22c70*/  @!P0 VIADD R0, R0, 0x2e880 ;  /* 0x0002e88000008836 */ /* 0x002fca0000000000 */
[----:B------:R-:W-:Y:S01]  /*22c80*/  @!P0 PRMT R0, RZ, 0x654, R0 ;  /* 0x00000654ff008816 */ /* 0x000fe20000000000 */
[----:B------:R-:W-:Y:S06]  /*22c90*/  BAR.SYNC.DEFER_BLOCKING 0x2, 0x80 ;  /* 0x0082000000007b1d */ /* 0x000fec0000010000 */
[----:B------:R1:W-:Y:S02]  /*22ca0*/  @!P0 SYNCS.ARRIVE.TRANS64.RED.A1T0 RZ, [R0+URZ], RZ ;  /* 0x000000ff00ff89a7 */ /* 0x0003e4000810043f */
[----:B-1----:R-:W-:-:S05]  /*22cb0*/  VIADD R0, R17, 0x1 ;  /* 0x0000000111007836 */ /* 0x002fca0000000000 */
[----:B------:R-:W-:-:S04]  /*22cc0*/  ISETP.NE.AND P0, PT, R0, 0x2, PT ;  /* 0x000000020000780c */ /* 0x000fc80003f05270 */
[----:B------:R-:W-:Y:S02]  /*22cd0*/  SEL R2, RZ, 0x1, P0 ;  /* 0x00000001ff027807 */ /* 0x000fe40000000000 */
[----:B------:R-:W-:-:S05]  /*22ce0*/  SEL R0, R0, RZ, P0 ;  /* 0x000000ff00007207 */ /* 0x000fca0000000000 */
[----:B------:R1:W-:Y:S01]  /*22cf0*/  STL [R1+0x14], R0 ;  /* 0x0000140001007387 */ /* 0x0003e20000100800 */
[----:B--2---:R-:W-:-:S05]  /*22d00*/  LOP3.LUT R3, R3, R2, RZ, 0x3c, !PT ;  /* 0x0000000203037212 */ /* 0x004fca00078e3cff */
[----:B------:R1:W-:Y:S02]  /*22d10*/  STL [R1+0x1c], R3 ;  /* 0x00001c0301007387 */ /* 0x0003e40000100800 */
.L_x_6312:
[----:B-1----:R-:W2:Y:S02]  /*22d20*/  LDL R0, [R1+0x28] ;  /* 0x0000280001007983 */ /* 0x002ea40000100800 */
[----:B--2---:R-:W-:-:S13]  /*22d30*/  LOP3.LUT P0, RZ, R0, 0x2, RZ, 0xc0, !PT ;  /* 0x0000000200ff7812 */ /* 0x004fda000780c0ff */
[----:B------:R-:W-:Y:S05]  /*22d40*/  @!P0 BRA `(.L_x_6364) ;  /* 0x0000000000288947 */ /* 0x000fea0003800000 */
[----:B------:R-:W-:Y:S05]  /*22d50*/  WARPSYNC.ALL ;  /* 0x0000000000007948 */ /* 0x000fea0003800000 */
[----:B------:R-:W1:Y:S08]  /*22d60*/  S2UR UR5, SR_CgaCtaId ;  /* 0x00000000000579c3 */ /* 0x000e700000008800 */
[----:B------:R-:W-:Y:S06]  /*22d70*/  BAR.SYNC.DEFER_BLOCKING 0x5, 0x180 ;  /* 0x0146000000007b1d */ /* 0x000fec0000010000 */
[----:B------:R-:W-:-:S02]  /*22d80*/  UMOV UR4, 0x400 ;  /* 0x0000040000047882 */ /* 0x000fc40000000000 */
[----:B-1----:R-:W-:-:S06]  /*22d90*/  ULEA UR4, UR5, UR4, 0x18 ;  /* 0x0000000405047291 */ /* 0x002fcc000f8ec03f */
[----:B------:R-:W-:-:S05]  /*22da0*/  IMAD.U32 R0, RZ, RZ, UR4 ;  /* 0x00000004ff007e24 */ /* 0x000fca000f8e00ff */
[----:B------:R1:W2:Y:S04]  /*22db0*/  LDS.128 R16, [R0+0x2e8d0] ;  /* 0x02e8d00000107984 */ /* 0x0002a80000000c00 */
[----:B------:R1:W-:Y:S01]  /*22dc0*/  STL [R1+0x4], R0 ;  /* 0x0000040001007387 */ /* 0x0003e20000100800 */
[----:B------:R-:W-:Y:S06]  /*22dd0*/  BAR.ARV 0x4, 0x180 ;  /* 0x0106000000007b1d */ /* 0x000fec0000002000 */
[----:B------:R-:W-:Y:S05]  /*22de0*/  BRA `(.L_x_6365) ;  /* 0x0000000800547947 */ /* 0x000fea0003800000 */
.L_x_6364:
[----:B------:R-:W1:Y:S01]  /*22df0*/  S2R R0, SR_TID.X ;  /* 0x0000000000007919 */ /* 0x000e620000002100 */
[----:B------:R-:W-:Y:S01]  /*22e00*/  UMOV UR4, 0xffffffff ;  /* 0xffffffff00047882 */ /* 0x000fe20000000000 */
[----:B-1----:R-:W-:-:S04]  /*22e10*/  LOP3.LUT R7, R0, 0x1f, RZ, 0xc0, !PT ;  /* 0x0000001f00077812 */ /* 0x002fc800078ec0ff */
[----:B------:R-:W-:Y:S01]  /*22e20*/  ISETP.NE.AND P0, PT, R7, 0x1f, PT ;  /* 0x0000001f0700780c */ /* 0x000fe20003f05270 */
[----:B------:R-:W-:-:S12]  /*22e30*/  BRA.DIV UR4, `(.L_x_6366) ;  /* 0x0000003a04ac7947 */ /* 0x000fd8000b800000 */
[----:B------:R-:W-:Y:S01]  /*22e40*/  IMAD.IADD R0, R19, 0x1, R7 ;  /* 0x0000000113007824 */ /* 0x000fe200078e0207 */
[----:B------:R-:W-:-:S04]  /*22e50*/  ULDC UR4, c[0x0][0xc3c] ;  /* 0x00030f0000047ab9 */ /* 0x000fc80000000800 */
[----:B------:R-:W-:-:S13]  /*22e60*/  ISETP.GE.OR P1, PT, R0, UR4, !P0 ;  /* 0x0000000400007c0c */ /* 0x000fda000c726670 */
[----:B------:R-:W1:Y:S02]  /*22e70*/  @!P1 LDC.64 R2, c[0x0][0xc80] ;  /* 0x00032000ff029b82 */ /* 0x000e640000000a00 */
[----:B-1----:R-:W-:-:S06]  /*22e80*/  @!P1 IMAD.WIDE R2, R0, 0x4, R2 ;  /* 0x0000000400029825 */ /* 0x002fcc00078e0202 */
[----:B------:R1:W2:Y:S01]  /*22e90*/  @!P1 LDG.E R3, desc[UR60][R2.64] ;  /* 0x0000003c02039981 */ /* 0x0002a2000c1e1900 */
[C---:B------:R-:W-:Y:S02]  /*22ea0*/  ISETP.GE.U32.AND P2, PT, R7.reuse, 0x2, PT ;  /* 0x000000020700780c */ /* 0x040fe40003f46070 */
[C---:B------:R-:W-:Y:S01]  /*22eb0*/  ISETP.GE.U32.AND P3, PT, R7.reuse, 0x4, PT ;  /* 0x000000040700780c */ /* 0x040fe20003f66070 */
[----:B------:R-:W-:Y:S01]  /*22ec0*/  SHFL.IDX PT, R0, R16, RZ, 0x1f ;  /* 0x00001fff10007589 */ /* 0x000fe200000e0000 */
[C---:B------:R-:W-:Y:S02]  /*22ed0*/  ISETP.GE.U32.AND P4, PT, R7.reuse, 0x8, PT ;  /* 0x000000080700780c */ /* 0x040fe40003f86070 */
[C---:B------:R-:W-:Y:S01]  /*22ee0*/  ISETP.GE.U32.AND P5, PT, R7.reuse, 0x10, PT ;  /* 0x000000100700780c */ /* 0x040fe20003fa6070 */
[----:B------:R-:W-:Y:S01]  /*22ef0*/  SHFL.IDX PT, R6, R16, 0x1, 0x1f ;  /* 0x00201f0010067f89 */ /* 0x000fe200000e0000 */
[----:B-1----:R-:W-:Y:S02]  /*22f00*/  IMAD.MOV.U32 R2, RZ, RZ, RZ ;  /* 0x000000ffff027224 */ /* 0x002fe400078e00ff */
[----:B--2---:R-:W-:Y:S01]  /*22f10*/  @!P1 IMAD.MOV.U32 R2, RZ, RZ, R3 ;  /* 0x000000ffff029224 */ /* 0x004fe200078e0003 */
[----:B------:R-:W-:-:S04]  /*22f20*/  ISETP.NE.AND P1, PT, R7, RZ, PT ;  /* 0x000000ff0700720c */ /* 0x000fc80003f25270 */
[----:B------:R-:W1:Y:S02]  /*22f30*/  SHFL.UP PT, R3, R2, 0x1, RZ ;  /* 0x0420000002037989 */ /* 0x000e6400000e00ff */
[----:B-1----:R-:W-:-:S04]  /*22f40*/  SEL R3, R3, RZ, P1 ;  /* 0x000000ff03037207 */ /* 0x002fc80000800000 */
[----:B------:R-:W-:-:S05]  /*22f50*/  IADD3 R3, R2, R3, RZ ;  /* 0x0000000302037210 */ /* 0x000fca0007ffe0ff */
        /* <DEDUP_REMOVED lines=12> */
[----:B------:R1:W2:Y:S02]  /*23020*/  SHFL.IDX PT, R5, R3, 0x1f, 0x1f ;  /* 0x03e01f0003057f89 */ /* 0x0002a400000e0000 */
.L_x_6512:
[----:B------:R-:W-:Y:S02]  /*23030*/  ULDC UR4, c[0x0][0xc38] ;  /* 0x00030e0000047ab9 */ /* 0x000fe40000000800 */
[----:B------:R-:W-:-:S04]  /*23040*/  IMAD.U32 R16, RZ, RZ, UR4 ;  /* 0x00000004ff107e24 */ /* 0x000fc8000f8e00ff */
[----:B--2---:R-:W-:-:S04]  /*23050*/  IMAD R5, R5, R16, RZ ;  /* 0x0000001005057224 */ /* 0x004fc800078e02ff */
[----:B------:R-:W-:Y:S01]  /*23060*/  IMAD.IADD R4, R6, 0x1, R5 ;  /* 0x0000000106047824 */ /* 0x000fe200078e0205 */
[----:B------:R-:W-:-:S04]  /*23070*/  MOV R6, R3 ;  /* 0x0000000300067202 */ /* 0x000fc80000000f00 */
[----:B------:R-:W-:-:S13]  /*23080*/  ISETP.GT.AND P6, PT, R4, R0, PT ;  /* 0x000000000400720c */ /* 0x000fda0003fc4270 */
[----:B------:R-:W-:Y:S05]  /*23090*/  @P6 BRA `(.L_x_6367) ;  /* 0x0000000000a06947 */ /* 0x000fea0003800000 */
.L_x_6372:
[----:B------:R-:W2:Y:S01]  /*230a0*/  LDC R2, c[0x0][0xc3c] ;  /* 0x00030f00ff027b82 */ /* 0x000ea20000000800 */
[----:B------:R-:W-:-:S05]  /*230b0*/  VIADD R19, R19, 0x1f ;  /* 0x0000001f13137836 */ /* 0x000fca0000000000 */
[----:B--2---:R-:W-:-:S13]  /*230c0*/  ISETP.GE.AND P6, PT, R19, R2, PT ;  /* 0x000000021300720c */ /* 0x004fda0003fc6270 */
[----:B------:R-:W-:Y:S05]  /*230d0*/  @P6 BRA `(.L_x_6368) ;  /* 0x00000004004c6947 */ /* 0x000fea0003800000 */
[----:B-1----:R-:W1:Y:S01]  /*230e0*/  S2R R3, SR_TID.X ;  /* 0x0000000000037919 */ /* 0x002e620000002100 */
        /* <DEDUP_REMOVED lines=9> */
.L_x_6370:
[----:B------:R-:W-:Y:S05]  /*23180*/  BSYNC B0 ;  /* 0x0000000000007941 */ /* 0x000fea0003800000 */
.L_x_6369:
[----:B------:R-:W-:-:S03]  /*23190*/  UMOV UR4, 0xffffffff ;  /* 0xffffffff00047882 */ /* 0x000fc60000000000 */
[----:B------:R-:W-:Y:S05]  /*231a0*/  BRA.DIV UR4, `(.L_x_6371) ;  /* 0x0000003e040c7947 */ /* 0x000fea000b800000 */
[----:B-1---5:R-:W1:Y:S02]  /*231b0*/  SHFL.UP PT, R3, R2, 0x1, RZ ;  /* 0x0420000002037989 */ /* 0x022e6400000e00ff */
        /* <DEDUP_REMOVED lines=9> */
[----:B-1----:R-:W-:-:S04]  /*23250*/  SEL R5, R5, RZ, P4 ;  /* 0x000000ff05057207 */ /* 0x002fc80002000000 */
[----:B------:R-:W-:-:S05]  /*23260*/  IADD3 R3, R3, R5, RZ ;  /* 0x0000000503037210 */ /* 0x000fca0007ffe0ff */
[----:B------:R-:W1:Y:S02]  /*23270*/  SHFL.UP PT, R5, R3, 0x10, RZ ;  /* 0x0600000003057989 */ /* 0x000e6400000e00ff */
[----:B-1----:R-:W-:-:S05]  /*23280*/  SEL R5, R5, RZ, P5 ;  /* 0x000000ff05057207 */ /* 0x002fca0002800000 */
[----:B------:R-:W-:-:S05]  /*23290*/  IMAD.IADD R3, R3, 0x1, R5 ;  /* 0x0000000103037824 */ /* 0x000fca00078e0205 */
[----:B------:R1:W2:Y:S02]  /*232a0*/  SHFL.IDX PT, R5, R3, 0x1f, 0x1f ;  /* 0x03e01f0003057f89 */ /* 0x0002a400000e0000 */
.L_x_6520:
[----:B------:R-:W-:Y:S02]  /*232b0*/  ULDC UR4, c[0x0][0xc38] ;  /* 0x00030e0000047ab9 */ /* 0x000fe40000000800 */
[----:B------:R-:W-:-:S04]  /*232c0*/  IMAD.U32 R16, RZ, RZ, UR4 ;  /* 0x00000004ff107e24 */ /* 0x000fc8000f8e00ff */
[----:B--2---:R-:W-:-:S04]  /*232d0*/  IMAD R5, R5, R16, RZ ;  /* 0x0000001005057224 */ /* 0x004fc800078e02ff */
[----:B------:R-:W-:-:S05]  /*232e0*/  IMAD.IADD R4, R5, 0x1, R4 ;  /* 0x0000000105047824 */ /* 0x000fca00078e0204 */
[----:B------:R-:W-:-:S13]  /*232f0*/  ISETP.GT.AND P6, PT, R4, R0, PT ;  /* 0x000000000400720c */ /* 0x000fda0003fc4270 */
[----:B------:R-:W-:Y:S05]  /*23300*/  @!P6 BRA `(.L_x_6372) ;  /* 0xfffffffc0064e947 */ /* 0x000fea000383ffff */
[----:B------:R-:W-:-:S07]  /*23310*/  IMAD.MOV.U32 R6, RZ, RZ, R3 ;  /* 0x000000ffff067224 */ /* 0x000fce00078e0003 */
.L_x_6367:
[----:B------:R-:W-:Y:S01]  /*23320*/  IMAD.IADD R5, R4, 0x1, -R5 ;  /* 0x0000000104057824 */ /* 0x000fe200078e0a05 */
[----:B------:R-:W-:-:S03]  /*23330*/  UMOV UR4, 0xffffffff ;  /* 0xffffffff00047882 */ /* 0x000fc60000000000 */
[----:B-1----:R-:W-:-:S05]  /*23340*/  IMAD R3, R6, R16, R5 ;  /* 0x0000001006037224 */ /* 0x002fca00078e0205 */
[----:B------:R-:W-:Y:S01]  /*23350*/  ISETP.GT.AND P6, PT, R3, R0, PT ;  /* 0x000000000300720c */ /* 0x000fe20003fc4270 */
[----:B------:R-:W-:-:S12]  /*23360*/  BRA.DIV UR4, `(.L_x_6373) ;  /* 0x0000003e04747947 */ /* 0x000fd8000b800000 */
[----:B------:R-:W-:-:S04]  /*23370*/  VOTE.ANY R4, PT, !P6 ;  /* 0x0000000000047806 */ /* 0x000fc800070e0100 */
[----:B------:R-:W1:Y:S02]  /*23380*/  POPC R3, R4 ;  /* 0x0000000400037309 */ /* 0x000e640000000000 */
[----:B-1----:R1:W2:Y:S02]  /*23390*/  SHFL.IDX PT, R2, R2, R3, 0x1f ;  /* 0x00001f0302027589 */ /* 0x0022a400000e0000 */
.L_x_6524:
[----:B------:R-:W-:Y:S01]  /*233a0*/  ISETP.NE.AND P0, PT, R4, RZ, PT ;  /* 0x000000ff0400720c */ /* 0x000fe20003f05270 */
[----:B------:R-:W-:-:S12]  /*233b0*/  IMAD.MOV.U32 R4, RZ, RZ, RZ ;  /* 0x000000ffff047224 */ /* 0x000fd800078e00ff */
[----:B------:R-:W-:Y:S05]  /*233c0*/  @!P0 BRA `(.L_x_6374) ;  /* 0x0000000000108947 */ /* 0x000fea0003800000 */
[----:B------:R-:W-:Y:S01]  /*233d0*/  UMOV UR4, 0xffffffff ;  /* 0xffffffff00047882 */ /* 0x000fe20000000000 */
[----:B------:R-:W-:Y:S02]  /*233e0*/  IADD3 R4, R3, -0x1, RZ ;  /* 0xffffffff03047810 */ /* 0x000fe40007ffe0ff */
[----:B------:R-:W-:Y:S05]  /*233f0*/  BRA.DIV UR4, `(.L_x_6375) ;  /* 0x0000003e04987947 */ /* 0x000fea000b800000 */
[----:B------:R3:W4:Y:S02]  /*23400*/  SHFL.IDX PT, R4, R6, R4, 0x1f ;  /* 0x00001f0406047589 */ /* 0x00072400000e0000 */
.L_x_6374:
[----:B----4-:R-:W-:Y:S01]  /*23410*/  IMAD R16, R4, R16, R5 ;  /* 0x0000001004107224 */ /* 0x010fe200078e0205 */
[-C--:B--2---:R-:W-:Y:S01]  /*23420*/  IABS R4, R2.reuse ;  /* 0x0000000200047213 */ /* 0x084fe20000000000 */
[----:B------:R-:W-:Y:S02]  /*23430*/  IMAD.IADD R19, R3, 0x1, R19 ;  /* 0x0000000103137824 */ /* 0x000fe400078e0213 */
[----:B------:R-:W-:Y:S01]  /*23440*/  IMAD.IADD R17, R0, 0x1, -R16 ;  /* 0x0000000100117824 */ /* 0x000fe200078e0a10 */
[----:B---3--:R-:W2:Y:S01]  /*23450*/  I2F.RP R6, R4 ;  /* 0x0000000400067306 */ /* 0x008ea20000209400 */
[----:B------:R-:W-:-:S05]  /*23460*/  IABS R0, R2 ;  /* 0x0000000200007213 */ /* 0x000fca0000000000 */
[----:B------:R-:W-:Y:S02]  /*23470*/  IMAD.MOV R0, RZ, RZ, -R0 ;  /* 0x000000ffff007224 */ /* 0x000fe400078e0a00 */
[----:B--2---:R-:W2:Y:S02]  /*23480*/  MUFU.RCP R6, R6 ;  /* 0x0000000600067308 */ /* 0x004ea40000001000 */
[----:B--2---:R-:W-:-:S06]  /*23490*/  VIADD R6, R6, 0xffffffe ;  /* 0x0ffffffe06067836 */ /* 0x004fcc0000000000 */
[----:B------:R2:W3:Y:S02]  /*234a0*/  F2I.FTZ.U32.TRUNC.NTZ R7, R6 ;  /* 0x0000000600077305 */ /* 0x0004e4000021f000 */
[----:B--2---:R-:W-:Y:S02]  /*234b0*/  IMAD.MOV.U32 R6, RZ, RZ, RZ ;  /* 0x000000ffff067224 */ /* 0x004fe400078e00ff */
[----:B---3--:R-:W-:-:S04]  /*234c0*/  IMAD.MOV R5, RZ, RZ, -R7 ;  /* 0x000000ffff057224 */ /* 0x008fc800078e0a07 */
[----:B------:R-:W-:-:S04]  /*234d0*/  IMAD R5, R5, R4, RZ ;  /* 0x0000000405057224 */ /* 0x000fc800078e02ff */
[----:B------:R-:W-:Y:S01]  /*234e0*/  IMAD.HI.U32 R7, R7, R5, R6 ;  /* 0x0000000507077227 */ /* 0x000fe200078e0006 */
[----:B------:R-:W-:-:S03]  /*234f0*/  IABS R5, R17 ;  /* 0x0000001100057213 */ /* 0x000fc60000000000 */
[----:B------:R-:W-:Y:S02]  /*23500*/  IMAD.MOV.U32 R6, RZ, RZ, R0 ;  /* 0x000000ffff067224 */ /* 0x000fe400078e0000 */
[----:B------:R-:W-:-:S04]  /*23510*/  IMAD.HI.U32 R0, R7, R5, RZ ;  /* 0x0000000507007227 */ /* 0x000fc800078e00ff */
[----:B------:R-:W-:-:S05]  /*23520*/  IMAD R5, R0, R6, R5 ;  /* 0x0000000600057224 */ /* 0x000fca00078e0205 */
[----:B------:R-:W-:-:S13]  /*23530*/  ISETP.GT.U32.AND P1, PT, R4, R5, PT ;  /* 0x000000050400720c */ /* 0x000fda0003f24070 */
[-C--:B------:R-:W-:Y:S01]  /*23540*/  @!P1 IADD3 R5, R5, -R4.reuse, RZ ;  /* 0x8000000405059210 */ /* 0x080fe20007ffe0ff */
        /* <DEDUP_REMOVED lines=12> */
.L_x_6368:
[----:B------:R-:W-:Y:S01]  /*23610*/  UMOV UR4, URZ ;  /* 0x0000003f00047c82 */ /* 0x000fe20008000000 */
[----:B------:R-:W-:Y:S01]  /*23620*/  UMOV UR5, URZ ;  /* 0x0000003f00057c82 */ /* 0x000fe20008000000 */
[----:B------:R-:W-:Y:S01]  /*23630*/  ULDC UR6, c[0x0][0xc3c] ;  /* 0x00030f0000067ab9 */ /* 0x000fe20000000800 */
[----:B------:R-:W-:Y:S01]  /*23640*/  MOV R16, R0 ;  /* 0x0000000000107202 */ /* 0x000fe20000000f00 */
[----:B------:R-:W-:Y:S02]  /*23650*/  IMAD.U32 R17, RZ, RZ, UR4 ;  /* 0x00000004ff117e24 */ /* 0x000fe4000f8e00ff */
[----:B------:R-:W-:Y:S02]  /*23660*/  IMAD.U32 R18, RZ, RZ, UR5 ;  /* 0x00000005ff127e24 */ /* 0x000fe4000f8e00ff */
[----:B------:R-:W-:-:S07]  /*23670*/  IMAD.U32 R19, RZ, RZ, UR6 ;  /* 0x00000006ff137e24 */ /* 0x000fce000f8e00ff */
.L_x_6376:
[----:B-1----:R3:W2:Y:S01]  /*23680*/  LDL R3, [R1+0x4] ;  /* 0x0000040001037983 */ /* 0x0026a20000100800 */
[----:B------:R-:W1:Y:S01]  /*23690*/  S2R R0, SR_TID.X ;  /* 0x0000000000007919 */ /* 0x000e620000002100 */
[----:B------:R-:W-:Y:S05]  /*236a0*/  WARPSYNC.ALL ;  /* 0x0000000000007948 */ /* 0x000fea0003800000 */
[----:B-1----:R-:W-:Y:S01]  /*236b0*/  LOP3.LUT R0, R0, 0x1f, RZ, 0xc0, !PT ;  /* 0x0000001f00007812 */ /* 0x002fe200078ec0ff */
        /* <DEDUP_REMOVED lines=8> */
.L_x_6365:
[----:B------:R-:W-:Y:S02]  /*23740*/  ULDC UR4, c[0x0][0xc3c] ;  /* 0x00030f0000047ab9 */ /* 0x000fe40000000800 */
[----:B--2---:R-:W-:-:S13]  /*23750*/  ISETP.GE.AND P0, PT, R19, UR4, PT ;  /* 0x0000000413007c0c */ /* 0x004fda000bf06270 */
[----:B------:R-:W-:Y:S05]  /*23760*/  @!P0 BRA `(.L_x_6377) ;  /* 0xffffffa400248947 */ /* 0x000fea000383ffff */
[----:B------:R-:W-:Y:S05]  /*23770*/  BSYNC B7 ;  /* 0x0000000000077941 */ /* 0x000fea0003800000 */
.L_x_6275:
[----:B-1----:R-:W2:Y:S01]  /*23780*/  LDL.LU R0, [R1+0x7c] ;  /* 0x00007c0001007983 */ /* 0x002ea20000300800 */
[----:B------:R-:W-:Y:S01]  /*23790*/  BSSY B0, `(.L_x_6378) ;  /* 0x000000b000007945 */ /* 0x000fe20003800000 */
[----:B------:R-:W1:Y:S01]  /*237a0*/  S2R R5, SR_CgaCtaId ;  /* 0x0000000000057919 */ /* 0x000e620000008800 */
[----:B--2---:R-:W-:-:S05]  /*237b0*/  VIADD R0, R0, 0x1 ;  /* 0x0000000100007836 */ /* 0x004fca0000000000 */
[----:B0-----:R-:W-:-:S04]  /*237c0*/  LEA.HI R2, R0, R0, RZ, 0x1 ;  /* 0x0000000000027211 */ /* 0x001fc800078f08ff */
[----:B---3--:R-:W-:-:S05]  /*237d0*/  LOP3.LUT R3, R2, 0xfffffffe, RZ, 0xc0, !PT ;  /* 0xfffffffe02037812 */ /* 0x008fca00078ec0ff */
[----:B------:R-:W-:Y:S01]  /*237e0*/  IMAD.IADD R3, R0, 0x1, -R3 ;  /* 0x0000000100037824 */ /* 0x000fe200078e0a03 */
[----:B------:R-:W-:-:S04]  /*237f0*/  MOV R0, 0x400 ;  /* 0x0000040000007802 */ /* 0x000fc80000000f00 */
[----:B-1----:R-:W-:Y:S02]  /*23800*/  LEA R0, R5, R0, 0x18 ;  /* 0x0000000005007211 */ /* 0x002fe400078ec0ff */
[----:B------:R-:W-:-:S04]  /*23810*/  SHF.L.U32 R3, R3, 0x1f, RZ ;  /* 0x0000001f03037819 */ /* 0x000fc800000006ff */
[----:B------:R-:W0:Y:S02]  /*23820*/  SYNCS.PHASECHK.TRANS64.TRYWAIT P0, [R0+URZ+0x2e820], R3 ;  /* 0x02e82003000075a7 */ /* 0x000e24000800017f */
[----:B0-----:R-:W-:Y:S05]  /*23830*/  @!P0 BRA `(.L_x_6379) ;  /* 0x0000003800b48947 */ /* 0x001fea0003800000 */
.L_x_6527:
[----:B------:R-:W-:Y:S05]  /*23840*/  BSYNC B0 ;  /* 0x0000000000007941 */ /* 0x000fea0003800000 */
.L_x_6378:
[----:B------:R-:W-:-:S03]  /*23850*/  UMOV UR4, 0xffffffff ;  /* 0xffffffff00047882 */ /* 0x000fc60000000000 */
[----:B------:R-:W-:Y:S05]  /*23860*/  BRA.DIV UR4, `(.L_x_6380) ;  /* 0x0000003a04bc7947 */ /* 0x000fea000b800000 */
[----:B------:R-:W1:Y:S02]  /*23870*/  S2R R2, SR_TID.X ;  /* 0x0000000000027919 */ /* 0x000e640000002100 */
[----:B-1----:R-:W-:-:S04]  /*23880*/  SHF.R.U32.HI R2, RZ, 0x5, R2 ;  /* 0x00000005ff027819 */ /* 0x002fc80000011602 */
[----:B------:R-:W-:-:S05]  /*23890*/  LOP3.LUT R2, R2, 0x3, RZ, 0xc0, !PT ;  /* 0x0000000302027812 */ /* 0x000fca00078ec0ff */
[----:B------:R1:W2:Y:S02]  /*238a0*/  SHFL.IDX PT, R14, R2, RZ, 0x1f ;  /* 0x00001fff020e7589 */ /* 0x0002a400000e0000 */
.L_x_6530:
[----:B--2---:R-:W-:-:S13]  /*238b0*/  ISETP.NE.AND P0, PT, R14, RZ, PT ;  /* 0x000000ff0e00720c */ /* 0x004fda0003f05270 */
[----:B------:R-:W-:Y:S05]  /*238c0*/  @P0 BRA `(.L_x_6094) ;  /* 0x0000000000b80947 */ /* 0x000fea0003800000 */
[----:B------:R-:W-:-:S03]  /*238d0*/  UMOV UR4, 0xffffffff ;  /* 0xffffffff00047882 */ /* 0x000fc60000000000 */
[----:B------:R-:W-:Y:S05]  /*238e0*/  BRA.DIV UR4, `(.L_x_6381) ;  /* 0x0000003a04d07947 */ /* 0x000fea000b800000 */
[----:B------:R-:W-:-:S13]  /*238f0*/  ELECT P6, URZ, PT ;  /* 0x00000000003f782f */ /* 0x000fda00038c0000 */
.L_x_6533:
[----:B------:R-:W-:Y:S05]  /*23900*/  @!P6 BRA `(.L_x_6094) ;  /* 0x0000000000a8e947 */ /* 0x000fea0003800000 */
[----:B-1----:R-:W2:Y:S02]  /*23910*/  LDL R2, [R1+0xc4] ;  /* 0x0000c40001027983 */ /* 0x002ea40000100800 */
[----:B--2---:R-:W-:-:S13]  /*23920*/  R2UR UR4, R2 ;  /* 0x00000000020472ca */ /* 0x004fda00000e0000 */
[----:B------:R-:W-:-:S06]  /*23930*/  ULOP3.LUT UR4, UR4, 0x2, URZ, 0xfc, !UPT ;  /* 0x0000000204047892 */ /* 0x000fcc000f8efc3f */
[----:B------:R-:W-:-:S04]  /*23940*/  MOV R2, UR4 ;  /* 0x0000000400027c02 */ /* 0x000fc80008000f00 */
[----:B------:R-:W-:-:S13]  /*23950*/  ISETP.NE.AND P0, PT, R2, 0x3, PT ;  /* 0x000000030200780c */ /* 0x000fda0003f05270 */
[----:B------:R-:W-:Y:S05]  /*23960*/  @!P0 BRA `(.L_x_6382) ;  /* 0x0000000000048947 */ /* 0x000fea0003800000 */
[----:B------:R-:W-:Y:S01]  /*23970*/  BPT.TRAP 0x1 ;  /* 0x000000040000795c */ /* 0x000fe20000300000 */
.L_x_6382:
        /* <DEDUP_REMOVED lines=14> */
.L_x_6534:
[----:B------:R-:W1:Y:S02]  /*23a60*/  SYNCS.PHASECHK.TRANS64.TRYWAIT P1, [R7+URZ], R2 ;  /* 0x00000002070075a7 */ /* 0x000e64000802017f */
[----:B-1----:R-:W-:Y:S05]  /*23a70*/  @!P1 BRA `(.L_x_6384) ;  /* 0x0000003800a09947 */ /* 0x002fea0003800000 */
.L_x_6535:
[----:B------:R-:W-:Y:S05]  /*23a80*/  @!P0 BRA `(.L_x_6385) ;  /* 0x0000000000048947 */ /* 0x000fea0003800000 */
[----:B------:R-:W-:Y:S01]  /*23a90*/  BPT.TRAP 0x1 ;  /* 0x000000040000795c */ /* 0x000fe20000300000 */
.L_x_6385:
[----:B------:R-:W2:Y:S02]  /*23aa0*/  LDL.LU R4, [R1+0x14] ;  /* 0x0000140001047983 */ /* 0x000ea40000300800 */
[----:B--2---:R-:W-:-:S04]  /*23ab0*/  IMAD R4, R4, 0x8, R0 ;  /* 0x0000000804047824 */ /* 0x004fc800078e0200 */
[----:B------:R-:W2:Y:S02]  /*23ac0*/  SYNCS.PHASECHK.TRANS64.TRYWAIT P1, [R4+URZ+0x2e860], R5 ;  /* 0x02e86005040075a7 */ /* 0x000ea4000802017f */
[----:B--2---:R-:W-:Y:S05]  /*23ad0*/  @!P1 BRA `(.L_x_6386) ;  /* 0x00000038009c9947 */ /* 0x004fea0003800000 */
.L_x_6536:
[----:B------:R-:W-:Y:S05]  /*23ae0*/  @!P0 BRA `(.L_x_6387) ;  /* 0x0000000000048947 */ /* 0x000fea0003800000 */
[----:B------:R-:W-:Y:S01]  /*23af0*/  BPT.TRAP 0x1 ;  /* 0x000000040000795c */ /* 0x000fe20000300000 */
.L_x_6387:
[----:B------:R-:W-:-:S04]  /*23b00*/  LEA R3, R3, R0, 0x3 ;  /* 0x0000000003037211 */ /* 0x000fc800078e18ff */
[----:B------:R-:W3:Y:S02]  /*23b10*/  SYNCS.PHASECHK.TRANS64.TRYWAIT P1, [R3+URZ+0x2e860], R2 ;  /* 0x02e86002030075a7 */ /* 0x000ee4000802017f */
[----:B---3--:R-:W-:Y:S05]  /*23b20*/  @!P1 BRA `(.L_x_6388) ;  /* 0x00000038009c9947 */ /* 0x008fea0003800000 */
.L_x_6537:
[----:B------:R-:W-:Y:S05]  /*23b30*/  @!P0 BRA `(.L_x_6389) ;  /* 0x0000000000048947 */ /* 0x000fea0003800000 */
[----:B------:R-:W-:Y:S01]  /*23b40*/  BPT.TRAP 0x1 ;  /* 0x000000040000795c */ /* 0x000fe20000300000 */
.L_x_6389:
[----:B------:R-:W4:Y:S02]  /*23b50*/  SYNCS.PHASECHK.TRANS64.TRYWAIT P0, [R4+URZ+0x2e880], R5 ;  /* 0x02e88005040075a7 */ /* 0x000f24000800017f */
[----:B----4-:R-:W-:Y:S05]  /*23b60*/  @!P0 BRA `(.L_x_6390) ;  /* 0x0000003800a08947 */ /* 0x010fea0003800000 */
.L_x_6391:
[----:B------:R0:W0:Y:S02]  /*23b70*/  SYNCS.PHASECHK.TRANS64.TRYWAIT P0, [R3+URZ+0x2e880], R2 ;  /* 0x02e88002030075a7 */ /* 0x000024000800017f */
[----:B0-----:R-:W-:Y:S05]  /*23b80*/  @!P0 NANOSLEEP.SYNCS 0x989680 ;  /* 0x009896800000895d */ /* 0x001fea0003900000 */
[----:B------:R-:W0:Y:S02]  /*23b90*/  @!P0 SYNCS.PHASECHK.TRANS64 P0, [R3+URZ+0x2e880], R2 ;  /* 0x02e88002030085a7 */ /* 0x000e24000800007f */
[----:B0-----:R-:W-:Y:S05]  /*23ba0*/  @!P0 BRA `(.L_x_6391) ;  /* 0xfffffffc00f08947 */ /* 0x001fea000383ffff */
.L_x_6094:
[----:B------:R-:W-:Y:S05]  /*23bb0*/  BSYNC B8 ;  /* 0x0000000000087941 */ /* 0x000fea0003800000 */
.L_x_6091:
[----:B------:R-:W-:Y:S05]  /*23bc0*/  EXIT ;  /* 0x000000000000794d */ /* 0x000fea0003800000 */
.L_x_6116:
[----:B0-----:R0:W1:Y:S02]  /*23bd0*/  SYNCS.PHASECHK.TRANS64.TRYWAIT P6, [R111+URZ+0x2e890], R125 ;  /* 0x02e8907d6f0075a7 */ /* 0x00106400080c017f */
[----:B-1----:R-:W-:Y:S05]  /*23be0*/  @!P6 NANOSLEEP.SYNCS 0x989680 ;  /* 0x009896800000e95d */ /* 0x002fea0003900000 */
[----:B------:R-:W1:Y:S02]  /*23bf0*/  @!P6 SYNCS.PHASECHK.TRANS64 P6, [R111+URZ+0x2e890], R125 ;  /* 0x02e8907d6f00e5a7 */ /* 0x000e6400080c007f */
[----:B-1----:R-:W-:Y:S05]  /*23c00*/  @!P6 BRA `(.L_x_6116) ;  /* 0xfffffffc00f0e947 */ /* 0x002fea000383ffff */
[----:B------:R-:W-:Y:S05]  /*23c10*/  BRA `(.L_x_6392) ;  /* 0xfffffdf400807947 */ /* 0x000fea000383ffff */
.L_x_6150:
[----:B0-----:R0:W1:Y:S02]  /*23c20*/  SYNCS.PHASECHK.TRANS64.TRYWAIT P3, [R111+URZ+0x2e890], R125 ;  /* 0x02e8907d6f0075a7 */ /* 0x001064000806017f */
[----:B-1----:R-:W-:Y:S05]  /*23c30*/  @!P3 NANOSLEEP.SYNCS 0x989680 ;  /* 0x009896800000b95d */ /* 0x002fea0003900000 */
[----:B------:R-:W1:Y:S02]  /*23c40*/  @!P3 SYNCS.PHASECHK.TRANS64 P3, [R111+URZ+0x2e890], R125 ;  /* 0x02e8907d6f00b5a7 */ /* 0x000e64000806007f */
[----:B-1----:R-:W-:Y:S05]  /*23c50*/  @!P3 BRA `(.L_x_6150) ;  /* 0xfffffffc00f0b947 */ /* 0x002fea000383ffff */
[----:B------:R-:W-:Y:S05]  /*23c60*/  BRA `(.L_x_6393) ;  /* 0xfffffe3800847947 */ /* 0x000fea000383ffff */
.L_x_6167:
[----:B0-----:R0:W1:Y:S02]  /*23c70*/  SYNCS.PHASECHK.TRANS64.TRYWAIT P2, [R111+URZ+0x2e890], R125 ;  /* 0x02e8907d6f0075a7 */ /* 0x001064000804017f */
[----:B-1----:R-:W-:Y:S05]  /*23c80*/  @!P2 NANOSLEEP.SYNCS 0x989680 ;  /* 0x009896800000a95d */ /* 0x002fea0003900000 */
[----:B------:R-:W1:Y:S02]  /*23c90*/  @!P2 SYNCS.PHASECHK.TRANS64 P2, [R111+URZ+0x2e890], R125 ;  /* 0x02e8907d6f00a5a7 */ /* 0x000e64000804007f */
[----:B-1----:R-:W-:Y:S05]  /*23ca0*/  @!P2 BRA `(.L_x_6167) ;  /* 0xfffffffc00f0a947 */ /* 0x002fea000383ffff */
[----:B------:R-:W-:Y:S05]  /*23cb0*/  BRA `(.L_x_6394) ;  /* 0xfffffe7c00247947 */ /* 0x000fea000383ffff */
.L_x_6177:
[----:B--2---:R2:W3:Y:S02]  /*23cc0*/  SYNCS.PHASECHK.TRANS64.TRYWAIT P3, [R111+URZ+0x2e8b0], R125 ;  /* 0x02e8b07d6f0075a7 */ /* 0x0044e4000806017f */
[----:B---3--:R-:W-:Y:S05]  /*23cd0*/  @!P3 NANOSLEEP.SYNCS 0x989680 ;  /* 0x009896800000b95d */ /* 0x008fea0003900000 */
[----:B------:R-:W3:Y:S02]  /*23ce0*/  @!P3 SYNCS.PHASECHK.TRANS64 P3, [R111+URZ+0x2e8b0], R125 ;  /* 0x02e8b07d6f00b5a7 */ /* 0x000ee4000806007f */
[----:B---3--:R-:W-:Y:S05]  /*23cf0*/  @!P3 BRA `(.L_x_6177) ;  /* 0xfffffffc00f0b947 */ /* 0x008fea000383ffff */
[----:B------:R-:W-:Y:S05]  /*23d00*/  BRA `(.L_x_6395) ;  /* 0xfffffe8000ec7947 */ /* 0x000fea000383ffff */
.L_x_6189:
        /* <DEDUP_REMOVED lines=8> */
[----:B------:R-:W-:-:S05]  /*23d90*/  SHF.R.S32.HI R50, RZ, 0x7, R50 ;  /* 0x00000007ff327819 */ /* 0x000fca0000011432 */
[----:B------:R-:W-:-:S07]  /*23da0*/  IMAD.MOV.U32 R13, RZ, RZ, R50 ;  /* 0x000000ffff0d7224 */ /* 0x000fce00078e0032 */
[----:B-----5:R-:W-:Y:S05]  /*23db0*/  WARPSYNC.COLLECTIVE R15, `(.L_x_6397) ;  /* 0x000000000f087348 */ /* 0x020fea0003c00000 */
[----:B------:R0:W1:Y:S02]  /*23dc0*/  SHFL.IDX P6, R14, R13, R12, R11 ;  /* 0x0000000c0d0e7389 */ /* 0x00006400000c000b */
[----:B01---5:R-:W-:Y:S01]  /*23dd0*/  ENDCOLLECTIVE ;  /* 0x000000000000791b */ /* 0x023fe20003800000 */
.L_x_6397:
[----:B------:R-:W-:Y:S05]  /*23de0*/  BSYNC B0 ;  /* 0x0000000000007941 */ /* 0x000fea0003800000 */
.L_x_6396:
[----:B------:R1:W-:Y:S01]  /*23df0*/  STL [R1+0x48], R14 ;  /* 0x0000480e01007387 */ /* 0x0003e20000100800 */
[----:B------:R-:W-:Y:S05]  /*23e00*/  BRA `(.L_x_6398) ;  /* 0xfffffe9000247947 */ /* 0x000fea000383ffff */
.L_x_6201:
[----:B------:R-:W-:Y:S01]  /*23e10*/  BSSY B1, `(.L_x_6399) ;  /* 0x0000008000017945 */ /* 0x000fe20003800000 */
[----:B------:R-:W-:Y:S01]  /*23e20*/  MOV R13, R26 ;  /* 0x0000001a000d7202 */ /* 0x000fe20000000f00 */
[----:B------:R-:W-:Y:S02]  /*23e30*/  IMAD.MOV.U32 R12, RZ, RZ, RZ ;  /* 0x000000ffff0c7224 */ /* 0x000fe400078e00ff */
[----:B------:R-:W-:Y:S02]  /*23e40*/  IMAD.MOV.U32 R11, RZ, RZ, 0x1c1f ;  /* 0x00001c1fff0b7424 */ /* 0x000fe400078e00ff */
[----:B------:R-:W-:-:S07]  /*23e50*/  IMAD.MOV.U32 R15, RZ, RZ, -0x1 ;  /* 0xffffffffff0f7424 */ /* 0x000fce00078e00ff */
[----:B-1----:R-:W-:Y:S05]  /*23e60*/  WARPSYNC.COLLECTIVE R15, `(.L_x_6400) ;  /* 0x000000000f087348 */ /* 0x002fea0003c00000 */
[----:B-1----:R0:W1:Y:S02]  /*23e70*/  SHFL.IDX P6, R14, R13, R12, R11 ;  /* 0x0000000c0d0e7389 */ /* 0x00206400000c000b */
[----:B01----:R-:W-:Y:S01]  /*23e80*/  ENDCOLLECTIVE ;  /* 0x000000000000791b */ /* 0x003fe20003800000 */
.L_x_6400:
[----:B------:R-:W-:Y:S05]  /*23e90*/  BSYNC B1 ;  /* 0x0000000000017941 */ /* 0x000fea0003800000 */
.L_x_6399:
        /* <DEDUP_REMOVED lines=8> */
.L_x_6401:
[----:B------:R-:W-:Y:S02]  /*23f20*/  IMAD.MOV.U32 R13, RZ, RZ, R27 ;  /* 0x000000ffff0d7224 */ /* 0x000fe400078e001b */
[----:B------:R-:W-:-:S07]  /*23f30*/  IMAD.MOV.U32 R5, RZ, RZ, R14 ;  /* 0x000000ffff057224 */ /* 0x000fce00078e000e */
[----:B------:R-:W-:Y:S05]  /*23f40*/  WARPSYNC.COLLECTIVE R15, `(.L_x_6402) ;  /* 0x000000000f087348 */ /* 0x000fea0003c00000 */
[----:B------:R0:W1:Y:S02]  /*23f50*/  SHFL.IDX P6, R14, R13, R12, R11 ;  /* 0x0000000c0d0e7389 */ /* 0x00006400000c000b */
[----:B01----:R-:W-:Y:S01]  /*23f60*/  ENDCOLLECTIVE ;  /* 0x000000000000791b */ /* 0x003fe20003800000 */
.L_x_6402:
[----:B------:R-:W-:Y:S01]  /*23f70*/  MOV R13, R28 ;  /* 0x0000001c000d7202 */ /* 0x000fe20000000f00 */
[----:B------:R-:W-:-:S07]  /*23f80*/  IMAD.MOV.U32 R7, RZ, RZ, R14 ;  /* 0x000000ffff077224 */ /* 0x000fce00078e000e */
[----:B------:R-:W-:Y:S05]  /*23f90*/  WARPSYNC.COLLECTIVE R15, `(.L_x_6403) ;  /* 0x000000000f087348 */ /* 0x000fea0003c00000 */
[----:B------:R0:W1:Y:S02]  /*23fa0*/  SHFL.IDX P6, R14, R13, R12, R11 ;  /* 0x0000000c0d0e7389 */ /* 0x00006400000c000b */
[----:B01----:R-:W-:Y:S01]  /*23fb0*/  ENDCOLLECTIVE ;  /* 0x000000000000791b */ /* 0x003fe20003800000 */
.L_x_6403:
[----:B------:R-:W-:Y:S05]  /*23fc0*/  BRA `(.L_x_6404) ;  /* 0xfffffe94002c7947 */ /* 0x000fea000383ffff */
.L_x_6205:
[----:B0-----:R0:W1:Y:S02]  /*23fd0*/  SYNCS.PHASECHK.TRANS64.TRYWAIT P0, [R16+URZ+0x2e800], R39 ;  /* 0x02e80027100075a7 */ /* 0x001064000800017f */
[----:B-1----:R-:W-:Y:S05]  /*23fe0*/  @!P0 NANOSLEEP.SYNCS 0x989680 ;  /* 0x009896800000895d */ /* 0x002fea0003900000 */
[----:B------:R-:W1:Y:S02]  /*23ff0*/  @!P0 SYNCS.PHASECHK.TRANS64 P0, [R16+URZ+0x2e800], R39 ;  /* 0x02e80027100085a7 */ /* 0x000e64000800007f */
[----:B-1----:R-:W-:Y:S05]  /*24000*/  @!P0 BRA `(.L_x_6205) ;  /* 0xfffffffc00f08947 */ /* 0x002fea000383ffff */
[----:B------:R-:W-:Y:S05]  /*24010*/  BRA `(.L_x_6405) ;  /* 0xfffffe9800d47947 */ /* 0x000fea000383ffff */
.L_x_6213:
[----:B------:R-:W-:Y:S01]  /*24020*/  BSSY B1, `(.L_x_6406) ;  /* 0x0000008000017945 */ /* 0x000fe20003800000 */
[----:B------:R-:W-:Y:S02]  /*24030*/  IMAD.MOV.U32 R13, RZ, RZ, R26 ;  /* 0x000000ffff0d7224 */ /* 0x000fe400078e001a */
[----:B------:R-:W-:Y:S02]  /*24040*/  IMAD.MOV.U32 R12, RZ, RZ, RZ ;  /* 0x000000ffff0c7224 */ /* 0x000fe400078e00ff */
[----:B------:R-:W-:Y:S02]  /*24050*/  IMAD.MOV.U32 R11, RZ, RZ, 0x1c1f ;  /* 0x00001c1fff0b7424 */ /* 0x000fe400078e00ff */
[----:B------:R-:W-:-:S07]  /*24060*/  IMAD.MOV.U32 R15, RZ, RZ, -0x1 ;  /* 0xffffffffff0f7424 */ /* 0x000fce00078e00ff */
[----:B-1----:R-:W-:Y:S05]  /*24070*/  WARPSYNC.COLLECTIVE R15, `(.L_x_6407) ;  /* 0x000000000f087348 */ /* 0x002fea0003c00000 */
[----:B-1----:R0:W1:Y:S02]  /*24080*/  SHFL.IDX P6, R14, R13, R12, R11 ;  /* 0x0000000c0d0e7389 */ /* 0x00206400000c000b */
[----:B01----:R-:W-:Y:S01]  /*24090*/  ENDCOLLECTIVE ;  /* 0x000000000000791b */ /* 0x003fe20003800000 */
.L_x_6407:
[----:B------:R-:W-:Y:S05]  /*240a0*/  BSYNC B1 ;  /* 0x0000000000017941 */ /* 0x000fea0003800000 */
.L_x_6406:
        /* <DEDUP_REMOVED lines=8> */
.L_x_6408:
[----:B------:R-:W-:Y:S02]  /*24130*/  IMAD.MOV.U32 R13, RZ, RZ, R27 ;  /* 0x000000ffff0d7224 */ /* 0x000fe400078e001b */
[----:B------:R-:W-:-:S07]  /*24140*/  IMAD.MOV.U32 R21, RZ, RZ, R14 ;  /* 0x000000ffff157224 */ /* 0x000fce00078e000e */
[----:B------:R-:W-:Y:S05]  /*24150*/  WARPSYNC.COLLECTIVE R15, `(.L_x_6409) ;  /* 0x000000000f087348 */ /* 0x000fea0003c00000 */
[----:B------:R0:W1:Y:S02]  /*24160*/  SHFL.IDX P6, R14, R13, R12, R11 ;  /* 0x0000000c0d0e7389 */ /* 0x00006400000c000b */
[----:B01----:R-:W-:Y:S01]  /*24170*/  ENDCOLLECTIVE ;  /* 0x000000000000791b */ /* 0x003fe20003800000 */
.L_x_6409:
[----:B------:R-:W-:Y:S01]  /*24180*/  IMAD.MOV.U32 R13, RZ, RZ, R28 ;  /* 0x000000ffff0d7224 */ /* 0x000fe200078e001c */
[----:B------:R-:W-:-:S07]  /*24190*/  MOV R25, R14 ;  /* 0x0000000e00197202 */ /* 0x000fce0000000f00 */
[----:B------:R-:W-:Y:S05]  /*241a0*/  WARPSYNC.COLLECTIVE R15, `(.L_x_6410) ;  /* 0x000000000f087348 */ /* 0x000fea0003c00000 */
[----:B------:R0:W1:Y:S02]  /*241b0*/  SHFL.IDX P6, R14, R13, R12, R11 ;  /* 0x0000000c0d0e7389 */ /* 0x00006400000c000b */
[----:B01----:R-:W-:Y:S01]  /*241c0*/  ENDCOLLECTIVE ;  /* 0x000000000000791b */ /* 0x003fe20003800000 */
.L_x_6410:
[----:B------:R-:W-:Y:S05]  /*241d0*/  BRA `(.L_x_6411) ;  /* 0xfffffeb0007c7947 */ /* 0x000fea000383ffff */
.L_x_6217:
[----:B0-----:R0:W1:Y:S02]  /*241e0*/  SYNCS.PHASECHK.TRANS64.TRYWAIT P1, [R16+URZ+0x2e800], R35 ;  /* 0x02e80023100075a7 */ /* 0x001064000802017f */
[----:B-1----:R-:W-:Y:S05]  /*241f0*/  @!P1 NANOSLEEP.SYNCS 0x989680 ;  /* 0x009896800000995d */ /* 0x002fea0003900000 */
[----:B------:R-:W1:Y:S02]  /*24200*/  @!P1 SYNCS.PHASECHK.TRANS64 P1, [R16+URZ+0x2e800], R35 ;  /* 0x02e80023100095a7 */ /* 0x000e64000802007f */
[----:B-1----:R-:W-:Y:S05]  /*24210*/  @!P1 BRA `(.L_x_6217) ;  /* 0xfffffffc00f09947 */ /* 0x002fea000383ffff */
[----:B------:R-:W-:Y:S05]  /*24220*/  BRA `(.L_x_6412) ;  /* 0xfffffeb400e07947 */ /* 0x000fea000383ffff */
.L_x_6223:
[----:B-1----:R1:W3:Y:S02]  /*24230*/  SYNCS.PHASECHK.TRANS64.TRYWAIT P1, [R3+URZ+0x2e830], R6 ;  /* 0x02e83006030075a7 */ /* 0x0022e4000802017f */
[----:B---3--:R-:W-:Y:S05]  /*24240*/  @!P1 NANOSLEEP.SYNCS 0x989680 ;  /* 0x009896800000995d */ /* 0x008fea0003900000 */
[----:B------:R-:W3:Y:S02]  /*24250*/  @!P1 SYNCS.PHASECHK.TRANS64 P1, [R3+URZ+0x2e830], R6 ;  /* 0x02e83006030095a7 */ /* 0x000ee4000802007f */
[----:B---3--:R-:W-:Y:S05]  /*24260*/  @!P1 BRA `(.L_x_6223) ;  /* 0xfffffffc00f09947 */ /* 0x008fea000383ffff */
[----:B------:R-:W-:Y:S05]  /*24270*/  BRA `(.L_x_6222) ;  /* 0xfffffed0006c7947 */ /* 0x000fea000383ffff */
.L_x_6229:
[----:B-1----:R1:W2:Y:S02]  /*24280*/  SYNCS.PHASECHK.TRANS64.TRYWAIT P2, [R13+URZ+0x2e830], R0 ;  /* 0x02e830000d0075a7 */ /* 0x0022a4000804017f */
[----:B--2---:R-:W-:Y:S05]  /*24290*/  @!P2 NANOSLEEP.SYNCS 0x989680 ;  /* 0x009896800000a95d */ /* 0x004fea0003900000 */
[----:B------:R-:W2:Y:S02]  /*242a0*/  @!P2 SYNCS.PHASECHK.TRANS64 P2, [R13+URZ+0x2e830], R0 ;  /* 0x02e830000d00a5a7 */ /* 0x000ea4000804007f */
[----:B--2---:R-:W-:Y:S05]  /*242b0*/  @!P2 BRA `(.L_x_6229) ;  /* 0xfffffffc00f0a947 */ /* 0x004fea000383ffff */
[----:B------:R-:W-:Y:S05]  /*242c0*/  BRA `(.L_x_6228) ;  /* 0xffffff1400487947 */ /* 0x000fea000383ffff */
.L_x_6233:
[----:B-1----:R1:W2:Y:S02]  /*242d0*/  SYNCS.PHASECHK.TRANS64.TRYWAIT P1, [R12+URZ+0x2e850], R0 ;  /* 0x02e850000c0075a7 */ /* 0x0022a4000802017f */
[----:B--2---:R-:W-:Y:S05]  /*242e0*/  @!P1 NANOSLEEP.SYNCS 0x989680 ;  /* 0x009896800000995d */ /* 0x004fea0003900000 */
[----:B------:R-:W2:Y:S02]  /*242f0*/  @!P1 SYNCS.PHASECHK.TRANS64 P1, [R12+URZ+0x2e850], R0 ;  /* 0x02e850000c0095a7 */ /* 0x000ea4000802007f */
[----:B--2---:R-:W-:Y:S05]  /*24300*/  @!P1 BRA `(.L_x_6233) ;  /* 0xfffffffc00f09947 */ /* 0x004fea000383ffff */
[----:B------:R-:W-:Y:S05]  /*24310*/  BRA `(.L_x_6230) ;  /* 0xffffff2800947947 */ /* 0x000fea000383ffff */
.L_x_6239:
[----:B--2---:R2:W3:Y:S02]  /*24320*/  SYNCS.PHASECHK.TRANS64.TRYWAIT P1, [R12+URZ+0x2e850], R3 ;  /* 0x02e850030c0075a7 */ /* 0x0044e4000802017f */
[----:B---3--:R-:W-:Y:S05]  /*24330*/  @!P1 NANOSLEEP.SYNCS 0x989680 ;  /* 0x009896800000995d */ /* 0x008fea0003900000 */
[----:B------:R-:W3:Y:S02]  /*24340*/  @!P1 SYNCS.PHASECHK.TRANS64 P1, [R12+URZ+0x2e850], R3 ;  /* 0x02e850030c0095a7 */ /* 0x000ee4000802007f */
[----:B---3--:R-:W-:Y:S05]  /*24350*/  @!P1 BRA `(.L_x_6239) ;  /* 0xfffffffc00f09947 */ /* 0x008fea000383ffff */
[----:B------:R-:W-:Y:S05]  /*24360*/  BRA `(.L_x_6238) ;  /* 0xffffff54002c7947 */ /* 0x000fea000383ffff */
.L_x_6243:
[----:B------:R-:W-:Y:S01]  /*24370*/  IMAD.MOV.U32 R12, RZ, RZ, R0 ;  /* 0x000000ffff0c7224 */ /* 0x000fe200078e0000 */
[----:B------:R-:W-:Y:S01]  /*24380*/  SEL R5, R96, R97, P0 ;  /* 0x0000006160057207 */ /* 0x000fe20000000000 */
[----:B------:R-:W-:Y:S01]  /*24390*/  IMAD.MOV.U32 R11, RZ, RZ, 0x1c1f ;  /* 0x00001c1fff0b7424 */ /* 0x000fe200078e00ff */
[----:B------:R-:W-:Y:S01]  /*243a0*/  SEL R7, R97, R96, P0 ;  /* 0x0000006061077207 */ /* 0x000fe20000000000 */
[----:B------:R-:W-:Y:S01]  /*243b0*/  IMAD.MOV.U32 R15, RZ, RZ, -0x1 ;  /* 0xffffffffff0f7424 */ /* 0x000fe200078e00ff */
[----:B------:R-:W-:Y:S02]  /*243c0*/  SEL R9, R92, R93, P0 ;  /* 0x0000005d5c097207 */ /* 0x000fe40000000000 */
[----:B------:R-:W-:-:S07]  /*243d0*/  SEL R21, R93, R92, P0 ;  /* 0x0000005c5d157207 */ /* 0x000fce0000000000 */
[----:B-----5:R-:W-:Y:S05]  /*243e0*/  WARPSYNC.COLLECTIVE R15, `(.L_x_6413) ;  /* 0x000000000f087348 */ /* 0x020fea0003c00000 */
[----:B------:R0:W1:Y:S02]  /*243f0*/  SHFL.IDX P6, R14, R13, R12, R11 ;  /* 0x0000000c0d0e7389 */ /* 0x00006400000c000b */
[----:B01---5:R-:W-:Y:S01]  /*24400*/  ENDCOLLECTIVE ;  /* 0x000000000000791b */ /* 0x023fe20003800000 */
.L_x_6413:
        /* <DEDUP_REMOVED lines=18> */
.L_x_6414:
        /* <DEDUP_REMOVED lines=19> */
.L_x_6415:
[----:B------:R-:W-:Y:S02]  /*24660*/  SEL R55, R52, R55, P0 ;  /* 0x0000003734377207 */ /* 0x000fe40000000000 */
        /* <DEDUP_REMOVED lines=8> */
.L_x_6416:
[----:B------:R-:W-:Y:S02]  /*246f0*/  IMAD.MOV.U32 R13, RZ, RZ, R9 ;  /* 0x000000ffff0d7224 */ /* 0x000fe400078e0009 */
[----:B------:R-:W-:Y:S02]  /*24700*/  IMAD.MOV.U32 R12, RZ, RZ, R0 ;  /* 0x000000ffff0c7224 */ /* 0x000fe400078e0000 */
[----:B------:R-:W-:-:S07]  /*24710*/  IMAD.MOV.U32 R7, RZ, RZ, R14 ;  /* 0x000000ffff077224 */ /* 0x000fce00078e000e */
[----:B------:R-:W-:Y:S05]  /*24720*/  WARPSYNC.COLLECTIVE R15, `(.L_x_6417) ;  /* 0x000000000f087348 */ /* 0x000fea0003c00000 */
[----:B------:R0:W1:Y:S02]  /*24730*/  SHFL.IDX P6, R14, R13, R12, R11 ;  /* 0x0000000c0d0e7389 */ /* 0x00006400000c000b */
[----:B01----:R-:W-:Y:S01]  /*24740*/  ENDCOLLECTIVE ;  /* 0x000000000000791b */ /* 0x003fe20003800000 */
.L_x_6417:
        /* <DEDUP_REMOVED lines=8> */
.L_x_6418:
[----:B------:R-:W-:Y:S02]  /*247d0*/  IMAD.MOV.U32 R13, RZ, RZ, R25 ;  /* 0x000000ffff0d7224 */ /* 0x000fe400078e0019 */
[----:B------:R-:W-:Y:S02]  /*247e0*/  IMAD.MOV.U32 R12, RZ, RZ, R0 ;  /* 0x000000ffff0c7224 */ /* 0x000fe400078e0000 */
[----:B------:R-:W-:-:S07]  /*247f0*/  IMAD.MOV.U32 R20, RZ, RZ, R14 ;  /* 0x000000ffff147224 */ /* 0x000fce00078e000e */
[----:B------:R-:W-:Y:S05]  /*24800*/  WARPSYNC.COLLECTIVE R15, `(.L_x_6419) ;  /* 0x000000000f087348 */ /* 0x000fea0003c00000 */
[----:B------:R0:W1:Y:S02]  /*24810*/  SHFL.IDX P6, R14, R13, R12, R11 ;  /* 0x0000000c0d0e7389 */ /* 0x00006400000c000b */
[----:B01----:R-:W-:Y:S01]  /*24820*/  ENDCOLLECTIVE ;  /* 0x000000000000791b */ /* 0x003fe20003800000 */
.L_x_6419:
[----:B------:R-:W-:Y:S01]  /*24830*/  MOV R13, R27 ;  /* 0x0000001b000d7202 */ /* 0x000fe20000000f00 */
[----:B------:R-:W-:Y:S02]  /*24840*/  IMAD.MOV.U32 R12, RZ, RZ, R2 ;  /* 0x000000ffff0c7224 */ /* 0x000fe400078e0002 */
[----:B------:R-:W-:-:S07]  /*24850*/  IMAD.MOV.U32 R26, RZ, RZ, R14 ;  /* 0x000000ffff1a7224 */ /* 0x000fce00078e000e */
[----:B------:R-:W-:Y:S05]  /*24860*/  WARPSYNC.COLLECTIVE R15, `(.L_x_6420) ;  /* 0x000000000f087348 */ /* 0x000fea0003c00000 */
[----:B------:R0:W1:Y:S02]  /*24870*/  SHFL.IDX P6, R14, R13, R12, R11 ;  /* 0x0000000c0d0e7389 */ /* 0x00006400000c000b */
[----:B01----:R-:W-:Y:S01]  /*24880*/  ENDCOLLECTIVE ;  /* 0x000000000000791b */ /* 0x003fe20003800000 */
.L_x_6420:
[----:B------:R-:W-:Y:S02]  /*24890*/  IMAD.MOV.U32 R13, RZ, RZ, R29 ;  /* 0x000000ffff0d7224 */ /* 0x000fe400078e001d */
[----:B------:R-:W-:Y:S02]  /*248a0*/  IMAD.MOV.U32 R12, RZ, RZ, R0 ;  /* 0x000000ffff0c7224 */ /* 0x000fe400078e0000 */
[----:B------:R-:W-:-:S07]  /*248b0*/  IMAD.MOV.U32 R27, RZ, RZ, R14 ;  /* 0x000000ffff1b7224 */ /* 0x000fce00078e000e */
[----:B------:R-:W-:Y:S05]  /*248c0*/  WARPSYNC.COLLECTIVE R15, `(.L_x_6421) ;  /* 0x000000000f087348 */ /* 0x000fea0003c00000 */
[----:B------:R0:W1:Y:S02]  /*248d0*/  SHFL.IDX P6, R14, R13, R12, R11 ;  /* 0x0000000c0d0e7389 */ /* 0x00006400000c000b */
[----:B01----:R-:W-:Y:S01]  /*248e0*/  ENDCOLLECTIVE ;  /* 0x000000000000791b */ /* 0x003fe20003800000 */
.L_x_6421:
        /* <DEDUP_REMOVED lines=8> */
.L_x_6422:
[----:B------:R-:W-:Y:S02]  /*24970*/  IMAD.MOV.U32 R13, RZ, RZ, R33 ;  /* 0x000000ffff0d7224 */ /* 0x000fe400078e0021 */
[----:B------:R-:W-:Y:S02]  /*24980*/  IMAD.MOV.U32 R12, RZ, RZ, R0 ;  /* 0x000000ffff0c7224 */ /* 0x000fe400078e0000 */
[----:B------:R-:W-:-:S07]  /*24990*/  IMAD.MOV.U32 R31, RZ, RZ, R14 ;  /* 0x000000ffff1f7224 */ /* 0x000fce00078e000e */
[----:B------:R-:W-:Y:S05]  /*249a0*/  WARPSYNC.COLLECTIVE R15, `(.L_x_6423) ;  /* 0x000000000f087348 */ /* 0x000fea0003c00000 */
[----:B------:R0:W1:Y:S02]  /*249b0*/  SHFL.IDX P6, R14, R13, R12, R11 ;  /* 0x0000000c0d0e7389 */ /* 0x00006400000c000b */
[----:B01----:R-:W-:Y:S01]  /*249c0*/  ENDCOLLECTIVE ;  /* 0x000000000000791b */ /* 0x003fe20003800000 */
.L_x_6423:
        /* <DEDUP_REMOVED lines=8> */
.L_x_6424:
[----:B------:R-:W-:Y:S02]  /*24a50*/  IMAD.MOV.U32 R13, RZ, RZ, R37 ;  /* 0x000000ffff0d7224 */ /* 0x000fe400078e0025 */
[----:B------:R-:W-:Y:S02]  /*24a60*/  IMAD.MOV.U32 R12, RZ, RZ, R0 ;  /* 0x000000ffff0c7224 */ /* 0x000fe400078e0000 */
[----:B------:R-:W-:-:S07]  /*24a70*/  IMAD.MOV.U32 R35, RZ, RZ, R14 ;  /* 0x000000ffff237224 */ /* 0x000fce00078e000e */
[----:B------:R-:W-:Y:S05]  /*24a80*/  WARPSYNC.COLLECTIVE R15, `(.L_x_6425) ;  /* 0x000000000f087348 */ /* 0x000fea0003c00000 */
[----:B------:R0:W1:Y:S02]  /*24a90*/  SHFL.IDX P6, R14, R13, R12, R11 ;  /* 0x0000000c0d0e7389 */ /* 0x00006400000c000b */
[----:B01----:R-:W-:Y:S01]  /*24aa0*/  ENDCOLLECTIVE ;  /* 0x000000000000791b */ /* 0x003fe20003800000 */
.L_x_6425:
        /* <DEDUP_REMOVED lines=8> */
.L_x_6426:
[----:B------:R-:W-:Y:S02]  /*24b30*/  IMAD.MOV.U32 R13, RZ, RZ, R41 ;  /* 0x000000ffff0d7224 */ /* 0x000fe400078e0029 */
[----:B------:R-:W-:Y:S02]  /*24b40*/  IMAD.MOV.U32 R12, RZ, RZ, R0 ;  /* 0x000000ffff0c7224 */ /* 0x000fe400078e0000 */
[----:B------:R-:W-:-:S07]  /*24b50*/  IMAD.MOV.U32 R39, RZ, RZ, R14 ;  /* 0x000000ffff277224 */ /* 0x000fce00078e000e */
[----:B------:R-:W-:Y:S05]  /*24b60*/  WARPSYNC.COLLECTIVE R15, `(.L_x_6427) ;  /* 0x000000000f087348 */ /* 0x000fea0003c00000 */
[----:B------:R0:W1:Y:S02]  /*24b70*/  SHFL.IDX P6, R14, R13, R12, R11 ;  /* 0x0000000c0d0e7389 */ /* 0x00006400000c000b */
[----:B01----:R-:W-:Y:S01]  /*24b80*/  ENDCOLLECTIVE ;  /* 0x000000000000791b */ /* 0x003fe20003800000 */
.L_x_6427:
        /* <DEDUP_REMOVED lines=8> */
.L_x_6428:
[----:B------:R-:W-:Y:S02]  /*24c10*/  IMAD.MOV.U32 R13, RZ, RZ, R45 ;  /* 0x000000ffff0d7224 */ /* 0x000fe400078e002d */
[----:B------:R-:W-:Y:S02]  /*24c20*/  IMAD.MOV.U32 R12, RZ, RZ, R0 ;  /* 0x000000ffff0c7224 */ /* 0x000fe400078e0000 */
[----:B------:R-:W-:-:S07]  /*24c30*/  IMAD.MOV.U32 R43, RZ, RZ, R14 ;  /* 0x000000ffff2b7224 */ /* 0x000fce00078e000e */
[----:B------:R-:W-:Y:S05]  /*24c40*/  WARPSYNC.COLLECTIVE R15, `(.L_x_6429) ;  /* 0x000000000f087348 */ /* 0x000fea0003c00000 */
[----:B------:R0:W1:Y:S02]  /*24c50*/  SHFL.IDX P6, R14, R13, R12, R11 ;  /* 0x0000000c0d0e7389 */ /* 0x00006400000c000b */
[----:B01----:R-:W-:Y:S01]  /*24c60*/  ENDCOLLECTIVE ;  /* 0x000000000000791b */ /* 0x003fe20003800000 */
.L_x_6429:
[----:B------:R-:W-:Y:S02]  /*24c70*/  SEL R40, R42, R43, P0 ;  /* 0x0000002b2a287207 */ /* 0x000fe40000000000 */
[----:B------:R-:W-:Y:S02]  /*24c80*/  SEL R42, R43, R42, P0 ;  /* 0x0000002a2b2a7207 */ /* 0x000fe40000000000 */
[----:B------:R-:W-:Y:S01]  /*24c90*/  MOV R13, R47 ;  /* 0x0000002f000d7202 */ /* 0x000fe20000000f00 */
[----:B------:R-:W-:Y:S02]  /*24ca0*/  IMAD.MOV.U32 R12, RZ, RZ, R2 ;  /* 0x000000ffff0c7224 */ /* 0x000fe400078e0002 */
[----:B------:R-:W-:Y:S02]  /*24cb0*/  IMAD.MOV.U32 R47, RZ, RZ, RZ ;  /* 0x000000ffff2f7224 */ /* 0x000fe400078e00ff */
[----:B------:R-:W-:-:S07]  /*24cc0*/  IMAD.MOV.U32 R45, RZ, RZ, R14 ;  /* 0x000000ffff2d7224 */ /* 0x000fce00078e000e */
[----:B------:R-:W-:Y:S05]  /*24cd0*/  WARPSYNC.COLLECTIVE R15, `(.L_x_6430) ;  /* 0x000000000f087348 */ /* 0x000fea0003c00000 */
[----:B------:R0:W1:Y:S02]  /*24ce0*/  SHFL.IDX P6, R14, R13, R12, R11 ;  /* 0x0000000c0d0e7389 */ /* 0x00006400000c000b */
[----:B01----:R-:W-:Y:S01]  /*24cf0*/  ENDCOLLECTIVE ;  /* 0x000000000000791b */ /* 0x003fe20003800000 */
.L_x_6430:
[----:B------:R-:W-:Y:S02]  /*24d00*/  IMAD.MOV.U32 R13, RZ, RZ, R49 ;  /* 0x000000ffff0d7224 */ /* 0x000fe400078e0031 */
[----:B------:R-:W-:Y:S02]  /*24d10*/  IMAD.MOV.U32 R12, RZ, RZ, R0 ;  /* 0x000000ffff0c7224 */ /* 0x000fe400078e0000 */
[----:B------:R-:W-:-:S07]  /*24d20*/  IMAD.MOV.U32 R44, RZ, RZ, R14 ;  /* 0x000000ffff2c7224 */ /* 0x000fce00078e000e */
[----:B------:R-:W-:Y:S05]  /*24d30*/  WARPSYNC.COLLECTIVE R15, `(.L_x_6431) ;  /* 0x000000000f087348 */ /* 0x000fea0003c00000 */
[----:B------:R0:W1:Y:S02]  /*24d40*/  SHFL.IDX P6, R14, R13, R12, R11 ;  /* 0x0000000c0d0e7389 */ /* 0x00006400000c000b */
[----:B01----:R-:W-:Y:S01]  /*24d50*/  ENDCOLLECTIVE ;  /* 0x000000000000791b */ /* 0x003fe20003800000 */
.L_x_6431:
        /* <DEDUP_REMOVED lines=8> */
.L_x_6432:
[----:B------:R-:W-:Y:S02]  /*24de0*/  IMAD.MOV.U32 R13, RZ, RZ, R53 ;  /* 0x000000ffff0d7224 */ /* 0x000fe400078e0035 */
[----:B------:R-:W-:Y:S02]  /*24df0*/  IMAD.MOV.U32 R12, RZ, RZ, R0 ;  /* 0x000000ffff0c7224 */ /* 0x000fe400078e0000 */
[----:B------:R-:W-:-:S07]  /*24e00*/  IMAD.MOV.U32 R46, RZ, RZ, R14 ;  /* 0x000000ffff2e7224 */ /* 0x000fce00078e000e */
[----:B------:R-:W-:Y:S05]  /*24e10*/  WARPSYNC.COLLECTIVE R15, `(.L_x_6433) ;  /* 0x000000000f087348 */ /* 0x000fea0003c00000 */
[----:B------:R0:W1:Y:S02]  /*24e20*/  SHFL.IDX P6, R14, R13, R12, R11 ;  /* 0x0000000c0d0e7389 */ /* 0x00006400000c000b */
[----:B01----:R-:W-:Y:S01]  /*24e30*/  ENDCOLLECTIVE ;  /* 0x000000000000791b */ /* 0x003fe20003800000 */
.L_x_6433:
[----:B------:R-:W-:Y:S01]  /*24e40*/  MOV R13, R55 ;  /* 0x00000037000d7202 */ /* 0x000fe20000000f00 */
[----:B------:R-:W-:Y:S02]  /*24e50*/  IMAD.MOV.U32 R12, RZ, RZ, R2 ;  /* 0x000000ffff0c7224 */ /* 0x000fe400078e0002 */
[----:B------:R-:W-:-:S07]  /*24e60*/  IMAD.MOV.U32 R53, RZ, RZ, R14 ;  /* 0x000000ffff357224 */ /* 0x000fce00078e000e */
[----:B------:R-:W-:Y:S05]  /*24e70*/  WARPSYNC.COLLECTIVE R15, `(.L_x_6434) ;  /* 0x000000000f087348 */ /* 0x000fea0003c00000 */
[----:B------:R0:W1:Y:S02]  /*24e80*/  SHFL.IDX P6, R14, R13, R12, R11 ;  /* 0x0000000c0d0e7389 */ /* 0x00006400000c000b */
[----:B01----:R-:W-:Y:S01]  /*24e90*/  ENDCOLLECTIVE ;  /* 0x000000000000791b */ /* 0x003fe20003800000 */
.L_x_6434:
[----:B------:R-:W-:Y:S02]  /*24ea0*/  IMAD.MOV.U32 R13, RZ, RZ, R59 ;  /* 0x000000ffff0d7224 */ /* 0x000fe400078e003b */
[----:B------:R-:W-:Y:S02]  /*24eb0*/  IMAD.MOV.U32 R12, RZ, RZ, R0 ;  /* 0x000000ffff0c7224 */ /* 0x000fe400078e0000 */
[----:B------:R-:W-:-:S07]  /*24ec0*/  IMAD.MOV.U32 R48, RZ, RZ, R14 ;  /* 0x000000ffff307224 */ /* 0x000fce00078e000e */
[----:B------:R-:W-:Y:S05]  /*24ed0*/  WARPSYNC.COLLECTIVE R15, `(.L_x_6435) ;  /* 0x000000000f087348 */ /* 0x000fea0003c00000 */
[----:B------:R0:W1:Y:S02]  /*24ee0*/  SHFL.IDX P6, R14, R13, R12, R11 ;  /* 0x0000000c0d0e7389 */ /* 0x00006400000c000b */
[----:B01----:R-:W-:Y:S01]  /*24ef0*/  ENDCOLLECTIVE ;  /* 0x000000000000791b */ /* 0x003fe20003800000 */
.L_x_6435:
[----:B------:R-:W-:Y:S01]  /*24f00*/  MOV R13, R61 ;  /* 0x0000003d000d7202 */ /* 0x000fe20000000f00 */
[----:B------:R-:W-:Y:S02]  /*24f10*/  IMAD.MOV.U32 R12, RZ, RZ, R2 ;  /* 0x000000ffff0c7224 */ /* 0x000fe400078e0002 */
[----:B------:R-:W-:-:S07]  /*24f20*/  IMAD.MOV.U32 R59, RZ, RZ, R14 ;  /* 0x000000ffff3b7224 */ /* 0x000fce00078e000e */
[----:B------:R-:W-:Y:S05]  /*24f30*/  WARPSYNC.COLLECTIVE R15, `(.L_x_6436) ;  /* 0x000000000f087348 */ /* 0x000fea0003c00000 */
[----:B------:R0:W1:Y:S02]  /*24f40*/  SHFL.IDX P6, R14, R13, R12, R11 ;  /* 0x0000000c0d0e7389 */ /* 0x00006400000c000b */
[----:B01----:R-:W-:Y:S01]  /*24f50*/  ENDCOLLECTIVE ;  /* 0x000000000000791b */ /* 0x003fe20003800000 */
.L_x_6436:
[----:B------:R-:W-:Y:S02]  /*24f60*/  IMAD.MOV.U32 R13, RZ, RZ, R63 ;  /* 0x000000ffff0d7224 */ /* 0x000fe400078e003f */
[----:B------:R-:W-:Y:S02]  /*24f70*/  IMAD.MOV.U32 R12, RZ, RZ, R0 ;  /* 0x000000ffff0c7224 */ /* 0x000fe400078e0000 */
[----:B------:R-:W-:-:S07]  /*24f80*/  IMAD.MOV.U32 R50, RZ, RZ, R14 ;  /* 0x000000ffff327224 */ /* 0x000fce00078e000e */
[----:B------:R-:W-:Y:S05]  /*24f90*/  WARPSYNC.COLLECTIVE R15, `(.L_x_6437) ;  /* 0x000000000f087348 */ /* 0x000fea0003c00000 */
[----:B------:R0:W1:Y:S02]  /*24fa0*/  SHFL.IDX P6, R14, R13, R12, R11 ;  /* 0x0000000c0d0e7389 */ /* 0x00006400000c000b */
[----:B01----:R-:W-:Y:S01]  /*24fb0*/  ENDCOLLECTIVE ;  /* 0x000000000000791b */ /* 0x003fe20003800000 */
.L_x_6437:
        /* <DEDUP_REMOVED lines=8> */
.L_x_6438:
[----:B------:R-:W-:Y:S02]  /*25040*/  IMAD.MOV.U32 R13, RZ, RZ, R67 ;  /* 0x000000ffff0d7224 */ /* 0x000fe400078e0043 */
[----:B------:R-:W-:Y:S02]  /*25050*/  IMAD.MOV.U32 R12, RZ, RZ, R0 ;  /* 0x000000ffff0c7224 */ /* 0x000fe400078e0000 */
[----:B------:R-:W-:-:S07]  /*25060*/  IMAD.MOV.U32 R52, RZ, RZ, R14 ;  /* 0x000000ffff347224 */ /* 0x000fce00078e000e */
[----:B------:R-:W-:Y:S05]  /*25070*/  WARPSYNC.COLLECTIVE R15, `(.L_x_6439) ;  /* 0x000000000f087348 */ /* 0x000fea0003c00000 */
[----:B------:R0:W1:Y:S02]  /*25080*/  SHFL.IDX P6, R14, R13, R12, R11 ;  /* 0x0000000c0d0e7389 */ /* 0x00006400000c000b */
[----:B01----:R-:W-:Y:S01]  /*25090*/  ENDCOLLECTIVE ;  /* 0x000000000000791b */ /* 0x003fe20003800000 */
.L_x_6439:
        /* <DEDUP_REMOVED lines=8> */
.L_x_6440:
[----:B------:R-:W-:Y:S02]  /*25120*/  IMAD.MOV.U32 R13, RZ, RZ, R71 ;  /* 0x000000ffff0d7224 */ /* 0x000fe400078e0047 */
[----:B------:R-:W-:Y:S02]  /*25130*/  IMAD.MOV.U32 R12, RZ, RZ, R0 ;  /* 0x000000ffff0c7224 */ /* 0x000fe400078e0000 */
[----:B------:R-:W-:-:S07]  /*25140*/  IMAD.MOV.U32 R54, RZ, RZ, R14 ;  /* 0x000000ffff367224 */ /* 0x000fce00078e000e */
[----:B------:R-:W-:Y:S05]  /*25150*/  WARPSYNC.COLLECTIVE R15, `(.L_x_6441) ;  /* 0x000000000f087348 */ /* 0x000fea0003c00000 */
[----:B------:R0:W1:Y:S02]  /*25160*/  SHFL.IDX P6, R14, R13, R12, R11 ;  /* 0x0000000c0d0e7389 */ /* 0x00006400000c000b */
[----:B01----:R-:W-:Y:S01]  /*25170*/  ENDCOLLECTIVE ;  /* 0x000000000000791b */ /* 0x003fe20003800000 */
.L_x_6441:
        /* <DEDUP_REMOVED lines=8> */
.L_x_6442:
[----:B------:R-:W-:Y:S02]  /*25200*/  IMAD.MOV.U32 R13, RZ, RZ, R75 ;  /* 0x000000ffff0d7224 */ /* 0x000fe400078e004b */
[----:B------:R-:W-:Y:S02]  /*25210*/  IMAD.MOV.U32 R12, RZ, RZ, R0 ;  /* 0x000000ffff0c7224 */ /* 0x000fe400078e0000 */
[----:B------:R-:W-:-:S07]  /*25220*/  IMAD.MOV.U32 R58, RZ, RZ, R14 ;  /* 0x000000ffff3a7224 */ /* 0x000fce00078e000e */
[----:B------:R-:W-:Y:S05]  /*25230*/  WARPSYNC.COLLECTIVE R15, `(.L_x_6443) ;  /* 0x000000000f087348 */ /* 0x000fea0003c00000 */
[----:B------:R0:W1:Y:S02]  /*25240*/  SHFL.IDX P6, R14, R13, R12, R11 ;  /* 0x0000000c0d0e7389 */ /* 0x00006400000c000b */
[----:B01----:R-:W-:Y:S01]  /*25250*/  ENDCOLLECTIVE ;  /* 0x000000000000791b */ /* 0x003fe20003800000 */
.L_x_6443:
        /* <DEDUP_REMOVED lines=8> */
.L_x_6444:
[----:B------:R-:W-:Y:S02]  /*252e0*/  SEL R12, R9, R20, P0 ;  /* 0x00000014090c7207 */ /* 0x000fe40000000000 */
[----:B------:R-:W-:Y:S02]  /*252f0*/  SEL R11, R46, R49, P0 ;  /* 0x000000312e0b7207 */ /* 0x000fe40000000000 */
[----:B------:R-:W-:Y:S02]  /*25300*/  SEL R13, R53, R48, P0 ;  /* 0x00000030350d7207 */ /* 0x000fe40000000000 */
[----:B------:R-:W-:Y:S01]  /*25310*/  SEL R15, R48, R53, P0 ;  /* 0x00000035300f7207 */ /* 0x000fe20000000000 */
[----:B------:R-:W-:Y:S01]  /*25320*/  IMAD.MOV.U32 R60, RZ, RZ, R14 ;  /* 0x000000ffff3c7224 */ /* 0x000fe200078e000e */
[----:B------:R-:W-:Y:S02]  /*25330*/  SEL R14, R20, R9, P0 ;  /* 0x00000009140e7207 */ /* 0x000fe40000000000 */
[----:B------:R-:W-:Y:S01]  /*25340*/  SEL R9, R49, R46, P0 ;  /* 0x0000002e31097207 */ /* 0x000fe20000000000 */
[----:B------:R-:W-:Y:S06]  /*25350*/  BRA `(.L_x_6445) ;  /* 0xffffff5c00407947 */ /* 0x000fec000383ffff */
.L_x_6255:
[----:B------:R-:W-:Y:S01]  /*25360*/  IMAD.MOV.U32 R13, RZ, RZ, R3 ;  /* 0x000000ffff0d7224 */ /* 0x000fe200078e0003 */
[----:B------:R-:W-:Y:S01]  /*25370*/  MOV R11, 0x181f ;  /* 0x0000181f000b7802 */ /* 0x000fe20000000f00 */
[----:B------:R-:W-:Y:S02]  /*25380*/  IMAD.MOV.U32 R12, RZ, RZ, RZ ;  /* 0x000000ffff0c7224 */ /* 0x000fe400078e00ff */
[----:B------:R-:W-:-:S07]  /*25390*/  IMAD.MOV.U32 R15, RZ, RZ, -0x1 ;  /* 0xffffffffff0f7424 */ /* 0x000fce00078e00ff */
[----:B-1----:R-:W-:Y:S05]  /*253a0*/  WARPSYNC.COLLECTIVE R15, `(.L_x_6446) ;  /* 0x000000000f087348 */ /* 0x002fea0003c00000 */
[----:B------:R0:W2:Y:S02]  /*253b0*/  SHFL.IDX P6, R14, R13, R12, R11 ;  /* 0x0000000c0d0e7389 */ /* 0x0000a400000c000b */
[----:B012---:R-:W-:Y:S01]  /*253c0*/  ENDCOLLECTIVE ;  /* 0x000000000000791b */ /* 0x007fe20003800000 */
.L_x_6446:
[----:B------:R-:W-:Y:S02]  /*253d0*/  IMAD.MOV.U32 R13, RZ, RZ, R2 ;  /* 0x000000ffff0d7224 */ /* 0x000fe400078e0002 */
[----:B------:R-:W-:-:S07]  /*253e0*/  IMAD.MOV.U32 R0, RZ, RZ, R14 ;  /* 0x000000ffff007224 */ /* 0x000fce00078e000e */
[----:B------:R-:W-:Y:S05]  /*253f0*/  WARPSYNC.COLLECTIVE R15, `(.L_x_6447) ;  /* 0x000000000f087348 */ /* 0x000fea0003c00000 */
[----:B------:R0:W1:Y:S02]  /*25400*/  SHFL.IDX P6, R14, R13, R12, R11 ;  /* 0x0000000c0d0e7389 */ /* 0x00006400000c000b */
[----:B01----:R-:W-:Y:S01]  /*25410*/  ENDCOLLECTIVE ;  /* 0x000000000000791b */ /* 0x003fe20003800000 */
.L_x_6447:
[----:B------:R-:W-:Y:S05]  /*25420*/  BRA `(.L_x_6448) ;  /* 0xffffff7400347947 */ /* 0x000fea000383ffff */
.L_x_6258:
[----:B------:R-:W-:Y:S01]  /*25430*/  BSSY B1, `(.L_x_6449) ;  /* 0x0000008000017945 */ /* 0x000fe20003800000 */
[----:B------:R-:W-:Y:S01]  /*25440*/  IMAD.MOV.U32 R13, RZ, RZ, R3 ;  /* 0x000000ffff0d7224 */ /* 0x000fe200078e0003 */
[----:B------:R-:W-:Y:S01]  /*25450*/  MOV R11, 0x181f ;  /* 0x0000181f000b7802 */ /* 0x000fe20000000f00 */
[----:B------:R-:W-:Y:S02]  /*25460*/  IMAD.MOV.U32 R12, RZ, RZ, 0x1 ;  /* 0x00000001ff0c7424 */ /* 0x000fe400078e00ff */
[----:B----4-:R-:W-:-:S07]  /*25470*/  IMAD.MOV.U32 R15, RZ, RZ, -0x1 ;  /* 0xffffffffff0f7424 */ /* 0x010fce00078e00ff */
[----:B0123--:R-:W-:Y:S05]  /*25480*/  WARPSYNC.COLLECTIVE R15, `(.L_x_6450) ;  /* 0x000000000f087348 */ /* 0x00ffea0003c00000 */
[----:B---3--:R3:W4:Y:S02]  /*25490*/  SHFL.IDX P6, R14, R13, R12, R11 ;  /* 0x0000000c0d0e7389 */ /* 0x00872400000c000b */
[----:B01234-:R-:W-:Y:S01]  /*254a0*/  ENDCOLLECTIVE ;  /* 0x000000000000791b */ /* 0x01ffe20003800000 */
.L_x_6450:
[----:B------:R-:W-:Y:S05]  /*254b0*/  BSYNC B1 ;  /* 0x0000000000017941 */ /* 0x000fea0003800000 */
.L_x_6449:
        /* <DEDUP_REMOVED lines=8> */
.L_x_6451:
[----:B------:R-:W-:Y:S05]  /*25540*/  BRA `(.L_x_6452) ;  /* 0xffffff7400487947 */ /* 0x000fea000383ffff */
.L_x_6261:
        /* <DEDUP_REMOVED lines=8> */
.L_x_6454:
[----:B------:R-:W-:Y:S05]  /*255d0*/  BSYNC B1 ;  /* 0x0000000000017941 */ /* 0x000fea0003800000 */
.L_x_6453:
        /* <DEDUP_REMOVED lines=8> */
.L_x_6455:
[----:B------:R-:W-:Y:S05]  /*25660*/  BRA `(.L_x_6456) ;  /* 0xffffff7400587947 */ /* 0x000fea000383ffff */
.L_x_6264:
        /* <DEDUP_REMOVED lines=8> */
.L_x_6458:
[----:B------:R-:W-:Y:S05]  /*256f0*/  BSYNC B1 ;  /* 0x0000000000017941 */ /* 0x000fea0003800000 */
.L_x_6457:
        /* <DEDUP_REMOVED lines=8> */
.L_x_6459:
[----:B------:R-:W-:Y:S05]  /*25780*/  BRA `(.L_x_6460) ;  /* 0xffffff7400687947 */ /* 0x000fea000383ffff */
.L_x_6281:
        /* <DEDUP_REMOVED lines=11> */
.L_x_6462:
[----:B------:R-:W-:Y:S05]  /*25840*/  BSYNC B1 ;  /* 0x0000000000017941 */ /* 0x000fea0003800000 */
.L_x_6461:
[----:B------:R-:W-:Y:S05]  /*25850*/  BRA `(.L_x_6463) ;  /* 0xffffff8800bc7947 */ /* 0x000fea000383ffff */
.L_x_6283:
[----:B------:R-:W-:Y:S01]  /*25860*/  BSSY B1, `(.L_x_6464) ;  /* 0x0000006000017945 */ /* 0x000fe20003800000 */
[----:B------:R-:W-:-:S07]  /*25870*/  IMAD.MOV.U32 R15, RZ, RZ, -0x1 ;  /* 0xffffffffff0f7424 */ /* 0x000fce00078e00ff */
[----:B0-----:R-:W-:Y:S05]  /*25880*/  WARPSYNC.COLLECTIVE R15, `(.L_x_6465) ;  /* 0x000000000f0c7348 */ /* 0x001fea0003c00000 */
[----:B------:R-:W-:Y:S02]  /*25890*/  ELECT P6, UR62, PT ;  /* 0x00000000003e782f */ /* 0x000fe400038c0000 */
[----:B------:R-:W-:Y:S01]  /*258a0*/  MOV R14, UR62 ;  /* 0x0000003e000e7c02 */ /* 0x000fe20008000f00 */
[----:B0-----:R-:W-:Y:S10]  /*258b0*/  ENDCOLLECTIVE ;  /* 0x000000000000791b */ /* 0x001ff40003800000 */
.L_x_6465:
[----:B------:R-:W-:Y:S05]  /*258c0*/  BSYNC B1 ;  /* 0x0000000000017941 */ /* 0x000fea0003800000 */
.L_x_6464:
[----:B------:R-:W-:Y:S05]  /*258d0*/  BRA `(.L_x_6282) ;  /* 0xffffff8800b47947 */ /* 0x000fea000383ffff */
.L_x_6285:
[----:B0-----:R-:W2:Y:S02]  /*258e0*/  LDL R4, [R1+0x4] ;  /* 0x0000040001047983 */ /* 0x001ea40000100800 */
[----:B--2---:R0:W1:Y:S02]  /*258f0*/  SYNCS.PHASECHK.TRANS64.TRYWAIT P0, [R4+URZ+0x2e820], R3 ;  /* 0x02e82003040075a7 */ /* 0x004064000800017f */
[----:B-1----:R-:W-:Y:S05]  /*25900*/  @!P0 NANOSLEEP.SYNCS 0x989680 ;  /* 0x009896800000895d */ /* 0x002fea0003900000 */
[----:B------:R-:W1:Y:S02]  /*25910*/  @!P0 SYNCS.PHASECHK.TRANS64 P0, [R4+URZ+0x2e820], R3 ;  /* 0x02e82003040085a7 */ /* 0x000e64000800007f */
[----:B-1----:R-:W-:Y:S05]  /*25920*/  @!P0 BRA `(.L_x_6285) ;  /* 0xfffffffc00ec8947 */ /* 0x002fea000383ffff */
[----:B------:R-:W-:Y:S05]  /*25930*/  BRA `(.L_x_6466) ;  /* 0xffffff8800c47947 */ /* 0x000fea000383ffff */
.L_x_6289:
[----:B0-----:R0:W1:Y:S02]  /*25940*/  SYNCS.PHASECHK.TRANS64.TRYWAIT P0, [R6+URZ+0x2e8a0], R8 ;  /* 0x02e8a008060075a7 */ /* 0x001064000800017f */
[----:B-1----:R-:W-:Y:S05]  /*25950*/  @!P0 NANOSLEEP.SYNCS 0x989680 ;  /* 0x009896800000895d */ /* 0x002fea0003900000 */
[----:B------:R-:W1:Y:S02]  /*25960*/  @!P0 SYNCS.PHASECHK.TRANS64 P0, [R6+URZ+0x2e8a0], R8 ;  /* 0x02e8a008060085a7 */ /* 0x000e64000800007f */
[----:B-1----:R-:W-:Y:S05]  /*25970*/  @!P0 BRA `(.L_x_6289) ;  /* 0xfffffffc00f08947 */ /* 0x002fea000383ffff */
[----:B------:R-:W-:Y:S05]  /*25980*/  BRA `(.L_x_6467) ;  /* 0xffffff8800ec7947 */ /* 0x000fea000383ffff */
.L_x_6294:
[----:B-1----:R1:W2:Y:S02]  /*25990*/  SYNCS.PHASECHK.TRANS64.TRYWAIT P0, [R6+URZ+0x2e8c0], R8 ;  /* 0x02e8c008060075a7 */ /* 0x0022a4000800017f */
[----:B--2---:R-:W-:Y:S05]  /*259a0*/  @!P0 NANOSLEEP.SYNCS 0x989680 ;  /* 0x009896800000895d */ /* 0x004fea0003900000 */
[----:B------:R-:W2:Y:S02]  /*259b0*/  @!P0 SYNCS.PHASECHK.TRANS64 P0, [R6+URZ+0x2e8c0], R8 ;  /* 0x02e8c008060085a7 */ /* 0x000ea4000800007f */
[----:B--2---:R-:W-:Y:S05]  /*259c0*/  @!P0 BRA `(.L_x_6294) ;  /* 0xfffffffc00f08947 */ /* 0x004fea000383ffff */
[----:B------:R-:W-:Y:S05]  /*259d0*/  BRA `(.L_x_6468) ;  /* 0xffffff8c00707947 */ /* 0x000fea000383ffff */
.L_x_6301:
[----:B0-----:R0:W1:Y:S02]  /*259e0*/  SYNCS.PHASECHK.TRANS64.TRYWAIT P1, [R4+URZ+0x2e8a0], R5 ;  /* 0x02e8a005040075a7 */ /* 0x001064000802017f */
[----:B-1----:R-:W-:Y:S05]  /*259f0*/  @!P1 NANOSLEEP.SYNCS 0x989680 ;  /* 0x009896800000995d */ /* 0x002fea0003900000 */
[----:B------:R-:W1:Y:S02]  /*25a00*/  @!P1 SYNCS.PHASECHK.TRANS64 P1, [R4+URZ+0x2e8a0], R5 ;  /* 0x02e8a005040095a7 */ /* 0x000e64000802007f */
[----:B-1----:R-:W-:Y:S05]  /*25a10*/  @!P1 BRA `(.L_x_6301) ;  /* 0xfffffffc00f09947 */ /* 0x002fea000383ffff */
[----:B------:R-:W-:Y:S05]  /*25a20*/  BRA `(.L_x_6469) ;  /* 0xffffff9000487947 */ /* 0x000fea000383ffff */
.L_x_6306:
[----:B-1----:R1:W2:Y:S02]  /*25a30*/  SYNCS.PHASECHK.TRANS64.TRYWAIT P1, [R4+URZ+0x2e8c0], R5 ;  /* 0x02e8c005040075a7 */ /* 0x0022a4000802017f */
[----:B--2---:R-:W-:Y:S05]  /*25a40*/  @!P1 NANOSLEEP.SYNCS 0x989680 ;  /* 0x009896800000995d */ /* 0x004fea0003900000 */
[----:B------:R-:W2:Y:S02]  /*25a50*/  @!P1 SYNCS.PHASECHK.TRANS64 P1, [R4+URZ+0x2e8c0], R5 ;  /* 0x02e8c005040095a7 */ /* 0x000ea4000802007f */
[----:B--2---:R-:W-:Y:S05]  /*25a60*/  @!P1 BRA `(.L_x_6306) ;  /* 0xfffffffc00f09947 */ /* 0x004fea000383ffff */
[----:B------:R-:W-:Y:S05]  /*25a70*/  BRA `(.L_x_6470) ;  /* 0xffffff9000c87947 */ /* 0x000fea000383ffff */
.L_x_6321:
        /* <DEDUP_REMOVED lines=11> */
.L_x_6472:
[----:B------:R-:W-:Y:S05]  /*25b30*/  BSYNC B0 ;  /* 0x0000000000007941 */ /* 0x000fea0003800000 */
.L_x_6471:
[----:B------:R-:W-:Y:S05]  /*25b40*/  BRA `(.L_x_6473) ;  /* 0xffffff9c006c7947 */ /* 0x000fea000383ffff */
.L_x_6323:
[----:B------:R-:W-:Y:S01]  /*25b50*/  BSSY B0, `(.L_x_6474) ;  /* 0x0000006000007945 */ /* 0x000fe20003800000 */
[----:B------:R-:W-:-:S07]  /*25b60*/  IMAD.MOV.U32 R15, RZ, RZ, -0x1 ;  /* 0xffffffffff0f7424 */ /* 0x000fce00078e00ff */
[----:B01----:R-:W-:Y:S05]  /*25b70*/  WARPSYNC.COLLECTIVE R15, `(.L_x_6475) ;  /* 0x000000000f0c7348 */ /* 0x003fea0003c00000 */
[----:B------:R-:W-:Y:S02]  /*25b80*/  ELECT P6, UR62, PT ;  /* 0x00000000003e782f */ /* 0x000fe400038c0000 */
[----:B------:R-:W-:Y:S01]  /*25b90*/  MOV R14, UR62 ;  /* 0x0000003e000e7c02 */ /* 0x000fe20008000f00 */
[----:B01----:R-:W-:Y:S10]  /*25ba0*/  ENDCOLLECTIVE ;  /* 0x000000000000791b */ /* 0x003ff40003800000 */
.L_x_6475:
[----:B------:R-:W-:Y:S05]  /*25bb0*/  BSYNC B0 ;  /* 0x0000000000007941 */ /* 0x000fea0003800000 */
.L_x_6474:
[----:B------:R-:W-:Y:S05]  /*25bc0*/  BRA `(.L_x_6476) ;  /* 0xffffff9c00787947 */ /* 0x000fea000383ffff */
.L_x_6325:
[----:B0-----:R0:W1:Y:S02]  /*25bd0*/  SYNCS.PHASECHK.TRANS64.TRYWAIT P0, [R0+URZ+0x2e880], R3 ;  /* 0x02e88003000075a7 */ /* 0x001064000800017f */
[----:B-1----:R-:W-:Y:S05]  /*25be0*/  @!P0 NANOSLEEP.SYNCS 0x989680 ;  /* 0x009896800000895d */ /* 0x002fea0003900000 */
[----:B------:R-:W1:Y:S02]  /*25bf0*/  @!P0 SYNCS.PHASECHK.TRANS64 P0, [R0+URZ+0x2e880], R3 ;  /* 0x02e88003000085a7 */ /* 0x000e64000800007f */
[----:B-1----:R-:W-:Y:S05]  /*25c00*/  @!P0 BRA `(.L_x_6325) ;  /* 0xfffffffc00f08947 */ /* 0x002fea000383ffff */
[----:B------:R-:W-:Y:S05]  /*25c10*/  BRA `(.L_x_6477) ;  /* 0xffffff9c00f07947 */ /* 0x000fea000383ffff */
.L_x_6327:
[----:B-1----:R1:W2:Y:S02]  /*25c20*/  SYNCS.PHASECHK.TRANS64.TRYWAIT P0, [R0+URZ+0x2e840], R3 ;  /* 0x02e84003000075a7 */ /* 0x0022a4000800017f */
[----:B--2---:R-:W-:Y:S05]  /*25c30*/  @!P0 NANOSLEEP.SYNCS 0x989680 ;  /* 0x009896800000895d */ /* 0x004fea0003900000 */
[----:B------:R-:W2:Y:S02]  /*25c40*/  @!P0 SYNCS.PHASECHK.TRANS64 P0, [R0+URZ+0x2e840], R3 ;  /* 0x02e84003000085a7 */ /* 0x000ea4000800007f */
[----:B--2---:R-:W-:Y:S05]  /*25c50*/  @!P0 BRA `(.L_x_6327) ;  /* 0xfffffffc00f08947 */ /* 0x004fea000383ffff */
[----:B------:R-:W-:Y:S05]  /*25c60*/  BRA `(.L_x_6478) ;  /* 0xffffffa000507947 */ /* 0x000fea000383ffff */
.L_x_6331:
[----:B------:R-:W2:Y:S01]  /*25c70*/  LDL.LU R11, [R1+0x70] ;  /* 0x00007000010b7983 */ /* 0x000ea20000300800 */
[----:B------:R-:W-:Y:S01]  /*25c80*/  IMAD.MOV.U32 R13, RZ, RZ, R3 ;  /* 0x000000ffff0d7224 */ /* 0x000fe200078e0003 */
[----:B------:R-:W-:Y:S01]  /*25c90*/  MOV R12, RZ ;  /* 0x000000ff000c7202 */ /* 0x000fe20000000f00 */
[----:B------:R-:W-:Y:S01]  /*25ca0*/  IMAD.MOV.U32 R15, RZ, RZ, -0x1 ;  /* 0xffffffffff0f7424 */ /* 0x000fe200078e00ff */
[----:B------:R-:W-:-:S05]  /*25cb0*/  IADD3 R0, R8, R17, RZ ;  /* 0x0000001108007210 */ /* 0x000fca0007ffe0ff */
[----:B------:R-:W-:Y:S02]  /*25cc0*/  VIADD R5, R0, 0x10 ;  /* 0x0000001000057836 */ /* 0x000fe40000000000 */
[----:B--2---:R-:W-:Y:S02]  /*25cd0*/  IMAD R2, R11, R7, RZ ;  /* 0x000000070b027224 */ /* 0x004fe400078e02ff */
[----:B------:R-:W-:-:S03]  /*25ce0*/  IMAD.MOV.U32 R11, RZ, RZ, 0x181f ;  /* 0x0000181fff0b7424 */ /* 0x000fc600078e00ff */
[----:B------:R-:W-:-:S13]  /*25cf0*/  ISETP.GE.AND P1, PT, R0, R2, PT ;  /* 0x000000020000720c */ /* 0x000fda0003f26270 */
[----:B-----5:R-:W-:Y:S05]  /*25d00*/  WARPSYNC.COLLECTIVE R15, `(.L_x_6479) ;  /* 0x000000000f087348 */ /* 0x020fea0003c00000 */
[----:B------:R0:W1:Y:S02]  /*25d10*/  SHFL.IDX P6, R14, R13, R12, R11 ;  /* 0x0000000c0d0e7389 */ /* 0x00006400000c000b */
[----:B01---5:R-:W-:Y:S01]  /*25d20*/  ENDCOLLECTIVE ;  /* 0x000000000000791b */ /* 0x023fe20003800000 */
.L_x_6479:
[----:B------:R-:W-:Y:S02]  /*25d30*/  IMAD.MOV.U32 R13, RZ, RZ, R4 ;  /* 0x000000ffff0d7224 */ /* 0x000fe400078e0004 */
[----:B------:R-:W-:-:S07]  /*25d40*/  IMAD.MOV.U32 R6, RZ, RZ, R14 ;  /* 0x000000ffff067224 */ /* 0x000fce00078e000e */
[----:B------:R-:W-:Y:S05]  /*25d50*/  WARPSYNC.COLLECTIVE R15, `(.L_x_6480) ;  /* 0x000000000f087348 */ /* 0x000fea0003c00000 */
[----:B------:R0:W1:Y:S02]  /*25d60*/  SHFL.IDX P6, R14, R13, R12, R11 ;  /* 0x0000000c0d0e7389 */ /* 0x00006400000c000b */
[----:B01----:R-:W-:Y:S01]  /*25d70*/  ENDCOLLECTIVE ;  /* 0x000000000000791b */ /* 0x003fe20003800000 */
.L_x_6480:
[----:B------:R-:W-:Y:S02]  /*25d80*/  IMAD.MOV.U32 R13, RZ, RZ, R3 ;  /* 0x000000ffff0d7224 */ /* 0x000fe400078e0003 */
[----:B------:R-:W-:Y:S02]  /*25d90*/  IMAD.MOV.U32 R12, RZ, RZ, 0x1 ;  /* 0x00000001ff0c7424 */ /* 0x000fe400078e00ff */
[----:B------:R-:W-:-:S07]  /*25da0*/  IMAD.MOV.U32 R7, RZ, RZ, R14 ;  /* 0x000000ffff077224 */ /* 0x000fce00078e000e */
[----:B------:R-:W-:Y:S05]  /*25db0*/  WARPSYNC.COLLECTIVE R15, `(.L_x_6481) ;  /* 0x000000000f087348 */ /* 0x000fea0003c00000 */
[----:B------:R0:W1:Y:S02]  /*25dc0*/  SHFL.IDX P6, R14, R13, R12, R11 ;  /* 0x0000000c0d0e7389 */ /* 0x00006400000c000b */
[----:B01----:R-:W-:Y:S01]  /*25dd0*/  ENDCOLLECTIVE ;  /* 0x000000000000791b */ /* 0x003fe20003800000 */
.L_x_6481:
[----:B------:R-:W-:-:S05]  /*25de0*/  @!P1 IADD3 R7, P2, R10, R7, RZ ;  /* 0x000000070a079210 */ /* 0x000fca0007f5e0ff */
        /* <DEDUP_REMOVED lines=8> */
[----:B------:R0:W-:Y:S01]  /*25e70*/  @!P1 LDGSTS.E.BYPASS.LTC128B.128 [R9+0x1c400], desc[UR60][R6.64], !P0 ;  /* 0x1c40000006099fae */ /* 0x0001e2000c101d7c */
[----:B------:R-:W-:Y:S01]  /*25e80*/  ISETP.GE.AND P1, PT, R5, R2, PT ;  /* 0x000000020500720c */ /* 0x000fe20003f26270 */
[----:B0-----:R-:W-:-:S12]  /*25e90*/  IMAD.MOV.U32 R6, RZ, RZ, R14 ;  /* 0x000000ffff067224 */ /* 0x001fd800078e000e */
[----:B------:R-:W-:Y:S05]  /*25ea0*/  WARPSYNC.COLLECTIVE R15, `(.L_x_6482) ;  /* 0x000000000f087348 */ /* 0x000fea0003c00000 */
[----:B------:R0:W1:Y:S02]  /*25eb0*/  SHFL.IDX P6, R14, R13, R12, R11 ;  /* 0x0000000c0d0e7389 */ /* 0x00006400000c000b */
[----:B01----:R-:W-:Y:S01]  /*25ec0*/  ENDCOLLECTIVE ;  /* 0x000000000000791b */ /* 0x003fe20003800000 */
.L_x_6482:
[----:B------:R-:W-:Y:S01]  /*25ed0*/  MOV R13, R3 ;  /* 0x00000003000d7202 */ /* 0x000fe20000000f00 */
[----:B------:R-:W-:Y:S02]  /*25ee0*/  IMAD.MOV.U32 R12, RZ, RZ, 0x2 ;  /* 0x00000002ff0c7424 */ /* 0x000fe400078e00ff */
[----:B------:R-:W-:-:S07]  /*25ef0*/  IMAD.MOV.U32 R5, RZ, RZ, R14 ;  /* 0x000000ffff057224 */ /* 0x000fce00078e000e */
[----:B------:R-:W-:Y:S05]  /*25f00*/  WARPSYNC.COLLECTIVE R15, `(.L_x_6483) ;  /* 0x000000000f087348 */ /* 0x000fea0003c00000 */
[----:B------:R0:W1:Y:S02]  /*25f10*/  SHFL.IDX P6, R14, R13, R12, R11 ;  /* 0x0000000c0d0e7389 */ /* 0x00006400000c000b */
[----:B01----:R-:W-:Y:S01]  /*25f20*/  ENDCOLLECTIVE ;  /* 0x000000000000791b */ /* 0x003fe20003800000 */
.L_x_6483:
        /* <DEDUP_REMOVED lines=9> */
[----:B------:R0:W-:Y:S04]  /*25fc0*/  @!P1 LDGSTS.E.BYPASS.LTC128B.128 [R9+0x1cc00], desc[UR60][R6.64], !P0 ;  /* 0x1cc0000006099fae */ /* 0x0001e8000c101d7c */
[----:B------:R-:W-:Y:S01]  /*25fd0*/  ISETP.GE.AND P1, PT, R5, R2, PT ;  /* 0x000000020500720c */ /* 0x000fe20003f26270 */
[----:B0-----:R-:W-:-:S12]  /*25fe0*/  IMAD.MOV.U32 R6, RZ, RZ, R14 ;  /* 0x000000ffff067224 */ /* 0x001fd800078e000e */
[----:B------:R-:W-:Y:S05]  /*25ff0*/  WARPSYNC.COLLECTIVE R15, `(.L_x_6484) ;  /* 0x000000000f087348 */ /* 0x000fea0003c00000 */
[----:B------:R0:W1:Y:S02]  /*26000*/  SHFL.IDX P6, R14, R13, R12, R11 ;  /* 0x0000000c0d0e7389 */ /* 0x00006400000c000b */
[----:B01----:R-:W-:Y:S01]  /*26010*/  ENDCOLLECTIVE ;  /* 0x000000000000791b */ /* 0x003fe20003800000 */
.L_x_6484:
[----:B------:R-:W-:Y:S02]  /*26020*/  IMAD.MOV.U32 R13, RZ, RZ, R3 ;  /* 0x000000ffff0d7224 */ /* 0x000fe400078e0003 */
[----:B------:R-:W-:Y:S02]  /*26030*/  IMAD.MOV.U32 R12, RZ, RZ, 0x3 ;  /* 0x00000003ff0c7424 */ /* 0x000fe400078e00ff */
[----:B------:R-:W-:-:S07]  /*26040*/  IMAD.MOV.U32 R5, RZ, RZ, R14 ;  /* 0x000000ffff057224 */ /* 0x000fce00078e000e */
[----:B------:R-:W-:Y:S05]  /*26050*/  WARPSYNC.COLLECTIVE R15, `(.L_x_6485) ;  /* 0x000000000f087348 */ /* 0x000fea0003c00000 */
[----:B------:R0:W1:Y:S02]  /*26060*/  SHFL.IDX P6, R14, R13, R12, R11 ;  /* 0x0000000c0d0e7389 */ /* 0x00006400000c000b */
[----:B01----:R-:W-:Y:S01]  /*26070*/  ENDCOLLECTIVE ;  /* 0x000000000000791b */ /* 0x003fe20003800000 */
.L_x_6485:
[----:B------:R-:W-:-:S05]  /*26080*/  @!P1 IADD3 R5, P2, R10, R5, RZ ;  /* 0x000000050a059210 */ /* 0x000fca0007f5e0ff */
[----:B------:R-:W-:-:S05]  /*26090*/  @!P1 IMAD.X R6, RZ, RZ, R6, P2 ;  /* 0x000000ffff069224 */ /* 0x000fca00010e0606 */
[----:B------:R-:W-:Y:S01]  /*260a0*/  @!P1 MOV R7, R6 ;  /* 0x0000000600079202 */ /* 0x000fe20000000f00 */
[----:B------:R-:W-:Y:S01]  /*260b0*/  @!P1 IMAD.MOV.U32 R6, RZ, RZ, R5 ;  /* 0x000000ffff069224 */ /* 0x000fe200078e0005 */
[----:B------:R-:W-:Y:S01]  /*260c0*/  MOV R13, R4 ;  /* 0x00000004000d7202 */ /* 0x000fe20000000f00 */
[----:B------:R-:W-:-:S03]  /*260d0*/  VIADD R5, R0, 0x30 ;  /* 0x0000003000057836 */ /* 0x000fc60000000000 */
[----:B------:R-:W-:Y:S01]  /*260e0*/  @!PT LDS RZ, [RZ] ;  /* 0x00000000fffff984 */ /* 0x000fe20000000800 */
[----:B------:R-:W-:Y:S01]  /*260f0*/  @!PT LDS RZ, [RZ] ;  /* 0x00000000fffff984 */ /* 0x000fe20000000800 */
[----:B------:R-:W-:Y:S01]  /*26100*/  @!PT LDS RZ, [RZ] ;  /* 0x00000000fffff984 */ /* 0x000fe20000000800 */
[----:B------:R0:W-:Y:S02]  /*26110*/  @!P1 LDGSTS.E.BYPASS.LTC128B.128 [R9+0x1d400], desc[UR60][R6.64], !P0 ;  /* 0x1d40000006099fae */ /* 0x0001e4000c101d7c */
[----:B------:R-:W-:Y:S01]  /*26120*/  ISETP.GE.AND P1, PT, R5, R2, PT ;  /* 0x000000020500720c */ /* 0x000fe20003f26270 */
[----:B0-----:R-:W-:-:S12]  /*26130*/  IMAD.MOV.U32 R6, RZ, RZ, R14 ;  /* 0x000000ffff067224 */ /* 0x001fd800078e000e */
[----:B------:R-:W-:Y:S05]  /*26140*/  WARPSYNC.COLLECTIVE R15, `(.L_x_6486) ;  /* 0x000000000f087348 */ /* 0x000fea0003c00000 */
[----:B------:R0:W1:Y:S02]  /*26150*/  SHFL.IDX P6, R14, R13, R12, R11 ;  /* 0x0000000c0d0e7389 */ /* 0x00006400000c000b */
[----:B01----:R-:W-:Y:S01]  /*26160*/  ENDCOLLECTIVE ;  /* 0x000000000000791b */ /* 0x003fe20003800000 */
.L_x_6486:
[----:B------:R-:W-:Y:S01]  /*26170*/  MOV R13, R3 ;  /* 0x00000003000d7202 */ /* 0x000fe20000000f00 */
[----:B------:R-:W-:Y:S02]  /*26180*/  IMAD.MOV.U32 R12, RZ, RZ, 0x4 ;  /* 0x00000004ff0c7424 */ /* 0x000fe400078e00ff */
[----:B------:R-:W-:-:S07]  /*26190*/  IMAD.MOV.U32 R5, RZ, RZ, R14 ;  /* 0x000000ffff057224 */ /* 0x000fce00078e000e */
[----:B------:R-:W-:Y:S05]  /*261a0*/  WARPSYNC.COLLECTIVE R15, `(.L_x_6487) ;  /* 0x000000000f087348 */ /* 0x000fea0003c00000 */
[----:B------:R0:W1:Y:S02]  /*261b0*/  SHFL.IDX P6, R14, R13, R12, R11 ;  /* 0x0000000c0d0e7389 */ /* 0x00006400000c000b */
[----:B01----:R-:W-:Y:S01]  /*261c0*/  ENDCOLLECTIVE ;  /* 0x000000000000791b */ /* 0x003fe20003800000 */
.L_x_6487:
        /* <DEDUP_REMOVED lines=15> */
.L_x_6488:
[----:B------:R-:W-:Y:S02]  /*262c0*/  IMAD.MOV.U32 R13, RZ, RZ, R3 ;  /* 0x000000ffff0d7224 */ /* 0x000fe400078e0003 */
[----:B------:R-:W-:Y:S02]  /*262d0*/  IMAD.MOV.U32 R12, RZ, RZ, 0x5 ;  /* 0x00000005ff0c7424 */ /* 0x000fe400078e00ff */
[----:B------:R-:W-:-:S07]  /*262e0*/  IMAD.MOV.U32 R5, RZ, RZ, R14 ;  /* 0x000000ffff057224 */ /* 0x000fce00078e000e */
[----:B------:R-:W-:Y:S05]  /*262f0*/  WARPSYNC.COLLECTIVE R15, `(.L_x_6489) ;  /* 0x000000000f087348 */ /* 0x000fea0003c00000 */
[----:B------:R0:W1:Y:S02]  /*26300*/  SHFL.IDX P6, R14, R13, R12, R11 ;  /* 0x0000000c0d0e7389 */ /* 0x00006400000c000b */
[----:B01----:R-:W-:Y:S01]  /*26310*/  ENDCOLLECTIVE ;  /* 0x000000000000791b */ /* 0x003fe20003800000 */
.L_x_6489:
        /* <DEDUP_REMOVED lines=15> */
.L_x_6490:
[----:B------:R-:W-:Y:S01]  /*26410*/  IMAD.MOV.U32 R13, RZ, RZ, R3 ;  /* 0x000000ffff0d7224 */ /* 0x000fe200078e0003 */
[----:B------:R-:W-:Y:S01]  /*26420*/  MOV R12, 0x6 ;  /* 0x00000006000c7802 */ /* 0x000fe20000000f00 */
[----:B------:R-:W-:-:S07]  /*26430*/  IMAD.MOV.U32 R5, RZ, RZ, R14 ;  /* 0x000000ffff057224 */ /* 0x000fce00078e000e */
[----:B------:R-:W-:Y:S05]  /*26440*/  WARPSYNC.COLLECTIVE R15, `(.L_x_6491) ;  /* 0x000000000f087348 */ /* 0x000fea0003c00000 */
[----:B------:R0:W1:Y:S02]  /*26450*/  SHFL.IDX P6, R14, R13, R12, R11 ;  /* 0x0000000c0d0e7389 */ /* 0x00006400000c000b */
[----:B01----:R-:W-:Y:S01]  /*26460*/  ENDCOLLECTIVE ;  /* 0x000000000000791b */ /* 0x003fe20003800000 */
.L_x_6491:
        /* <DEDUP_REMOVED lines=8> */
[----:B------:R0:W-:Y:S02]  /*264f0*/  @!P1 LDGSTS.E.BYPASS.LTC128B.128 [R9+0x1ec00], desc[UR60][R6.64], !P0 ;  /* 0x1ec0000006099fae */ /* 0x0001e4000c101d7c */
[----:B0-----:R-:W-:-:S07]  /*26500*/  IMAD.MOV.U32 R6, RZ, RZ, R14 ;  /* 0x000000ffff067224 */ /* 0x001fce00078e000e */
[----:B------:R-:W-:Y:S05]  /*26510*/  WARPSYNC.COLLECTIVE R15, `(.L_x_6492) ;  /* 0x000000000f087348 */ /* 0x000fea0003c00000 */
[----:B------:R0:W1:Y:S02]  /*26520*/  SHFL.IDX P6, R14, R13, R12, R11 ;  /* 0x0000000c0d0e7389 */ /* 0x00006400000c000b */
[----:B01----:R-:W-:Y:S01]  /*26530*/  ENDCOLLECTIVE ;  /* 0x000000000000791b */ /* 0x003fe20003800000 */
.L_x_6492:
        /* <DEDUP_REMOVED lines=8> */
.L_x_6493:
[----:B------:R-:W-:-:S05]  /*265c0*/  @!P1 IADD3 R5, P2, R10, R5, RZ ;  /* 0x000000050a059210 */ /* 0x000fca0007f5e0ff */
[----:B------:R-:W-:-:S05]  /*265d0*/  @!P1 IMAD.X R6, RZ, RZ, R6, P2 ;  /* 0x000000ffff069224 */ /* 0x000fca00010e0606 */
[----:B------:R-:W-:Y:S01]  /*265e0*/  @!P1 MOV R7, R6 ;  /* 0x0000000600079202 */ /* 0x000fe20000000f00 */
[----:B------:R-:W-:Y:S02]  /*265f0*/  IMAD.MOV.U32 R13, RZ, RZ, R4 ;  /* 0x000000ffff0d7224 */ /* 0x000fe400078e0004 */
[----:B------:R-:W-:-:S05]  /*26600*/  @!P1 IMAD.MOV.U32 R6, RZ, RZ, R5 ;  /* 0x000000ffff069224 */ /* 0x000fca00078e0005 */
        /* <DEDUP_REMOVED lines=8> */
.L_x_6494:
[----:B------:R-:W-:Y:S01]  /*26690*/  MOV R3, R14 ;  /* 0x0000000e00037202 */ /* 0x000fe20000000f00 */
[----:B------:R-:W-:Y:S06]  /*266a0*/  BRA `(.L_x_6495) ;  /* 0xffffffa000d47947 */ /* 0x000fec000383ffff */
.L_x_6334:
[----:B0-----:R-:W2:Y:S02]  /*266b0*/  LDL R2, [R1+0x4] ;  /* 0x0000040001027983 */ /* 0x001ea40000100800 */
[----:B--2---:R0:W1:Y:S02]  /*266c0*/  SYNCS.PHASECHK.TRANS64.TRYWAIT P0, [R2+URZ+0x2e820], R0 ;  /* 0x02e82000020075a7 */ /* 0x004064000800017f */
[----:B-1----:R-:W-:Y:S05]  /*266d0*/  @!P0 NANOSLEEP.SYNCS 0x989680 ;  /* 0x009896800000895d */ /* 0x002fea0003900000 */
[----:B------:R-:W1:Y:S02]  /*266e0*/  @!P0 SYNCS.PHASECHK.TRANS64 P0, [R2+URZ+0x2e820], R0 ;  /* 0x02e82000020085a7 */ /* 0x000e64000800007f */
[----:B-1----:R-:W-:Y:S05]  /*266f0*/  @!P0 BRA `(.L_x_6334) ;  /* 0xfffffffc00ec8947 */ /* 0x002fea000383ffff */
[----:B------:R-:W-:Y:S05]  /*26700*/  BRA `(.L_x_6496) ;  /* 0xffffffa400347947 */ /* 0x000fea000383ffff */
.L_x_6340:
[----:B-1----:R1:W2:Y:S02]  /*26710*/  SYNCS.PHASECHK.TRANS64.TRYWAIT P0, [R6+URZ+0x2e880], R5 ;  /* 0x02e88005060075a7 */ /* 0x0022a4000800017f */
[----:B--2---:R-:W-:Y:S05]  /*26720*/  @!P0 NANOSLEEP.SYNCS 0x989680 ;  /* 0x009896800000895d */ /* 0x004fea0003900000 */
[----:B------:R-:W2:Y:S02]  /*26730*/  @!P0 SYNCS.PHASECHK.TRANS64 P0, [R6+URZ+0x2e880], R5 ;  /* 0x02e88005060085a7 */ /* 0x000ea4000800007f */
[----:B--2---:R-:W-:Y:S05]  /*26740*/  @!P0 BRA `(.L_x_6340) ;  /* 0xfffffffc00f08947 */ /* 0x004fea000383ffff */
[----:B------:R-:W-:Y:S05]  /*26750*/  BRA `(.L_x_6497) ;  /* 0xffffffa400f87947 */ /* 0x000fea000383ffff */
.L_x_6345:
[----:B0-----:R0:W2:Y:S02]  /*26760*/  SYNCS.PHASECHK.TRANS64.TRYWAIT P0, [R6+URZ+0x2e840], R5 ;  /* 0x02e84005060075a7 */ /* 0x0010a4000800017f */
[----:B--2---:R-:W-:Y:S05]  /*26770*/  @!P0 NANOSLEEP.SYNCS 0x989680 ;  /* 0x009896800000895d */ /* 0x004fea0003900000 */
[----:B------:R-:W2:Y:S02]  /*26780*/  @!P0 SYNCS.PHASECHK.TRANS64 P0, [R6+URZ+0x2e840], R5 ;  /* 0x02e84005060085a7 */ /* 0x000ea4000800007f */
[----:B--2---:R-:W-:Y:S05]  /*26790*/  @!P0 BRA `(.L_x_6345) ;  /* 0xfffffffc00f08947 */ /* 0x004fea000383ffff */
[----:B------:R-:W-:Y:S05]  /*267a0*/  BRA `(.L_x_6498) ;  /* 0xffffffa800807947 */ /* 0x000fea000383ffff */
.L_x_6351:
[----:B-1----:R1:W2:Y:S02]  /*267b0*/  SYNCS.PHASECHK.TRANS64.TRYWAIT P0, [R3+URZ+0x2e870], R4 ;  /* 0x02e87004030075a7 */ /* 0x0022a4000800017f */
[----:B--2---:R-:W-:Y:S05]  /*267c0*/  @!P0 NANOSLEEP.SYNCS 0x989680 ;  /* 0x009896800000895d */ /* 0x004fea0003900000 */
[----:B------:R-:W2:Y:S02]  /*267d0*/  @!P0 SYNCS.PHASECHK.TRANS64 P0, [R3+URZ+0x2e870], R4 ;  /* 0x02e87004030085a7 */ /* 0x000ea4000800007f */
[----:B--2---:R-:W-:Y:S05]  /*267e0*/  @!P0 BRA `(.L_x_6351) ;  /* 0xfffffffc00f08947 */ /* 0x004fea000383ffff */
[----:B------:R-:W-:Y:S05]  /*267f0*/  BRA `(.L_x_6499) ;  /* 0xffffffac00247947 */ /* 0x000fea000383ffff */
.L_x_6353:
[----:B-1----:R1:W2:Y:S02]  /*26800*/  SYNCS.PHASECHK.TRANS64.TRYWAIT P0, [R3+URZ+0x2e860], R4 ;  /* 0x02e86004030075a7 */ /* 0x0022a4000800017f */
[----:B--2---:R-:W-:Y:S05]  /*26810*/  @!P0 NANOSLEEP.SYNCS 0x989680 ;  /* 0x009896800000895d */ /* 0x004fea0003900000 */
[----:B------:R-:W2:Y:S02]  /*26820*/  @!P0 SYNCS.PHASECHK.TRANS64 P0, [R3+URZ+0x2e860], R4 ;  /* 0x02e86004030085a7 */ /* 0x000ea4000800007f */
[----:B--2---:R-:W-:Y:S05]  /*26830*/  @!P0 BRA `(.L_x_6353) ;  /* 0xfffffffc00f08947 */ /* 0x004fea000383ffff */
[----:B------:R-:W-:Y:S05]  /*26840*/  BRA `(.L_x_6500) ;  /* 0xffffffac002c7947 */ /* 0x000fea000383ffff */
.L_x_6360:
[----:B0-----:R0:W1:Y:S02]  /*26850*/  SYNCS.PHASECHK.TRANS64.TRYWAIT P1, [R0+URZ+0x2e870], R2 ;  /* 0x02e87002000075a7 */ /* 0x001064000802017f */
[----:B-1----:R-:W-:Y:S05]  /*26860*/  @!P1 NANOSLEEP.SYNCS 0x989680 ;  /* 0x009896800000995d */ /* 0x002fea0003900000 */
[----:B------:R-:W1:Y:S02]  /*26870*/  @!P1 SYNCS.PHASECHK.TRANS64 P1, [R0+URZ+0x2e870], R2 ;  /* 0x02e87002000095a7 */ /* 0x000e64000802007f */
[----:B-1----:R-:W-:Y:S05]  /*26880*/  @!P1 BRA `(.L_x_6360) ;  /* 0xfffffffc00f09947 */ /* 0x002fea000383ffff */
[----:B------:R-:W-:Y:S05]  /*26890*/  BRA `(.L_x_6501) ;  /* 0xffffffb800647947 */ /* 0x000fea000383ffff */
.L_x_6362:
[----:B0-----:R0:W1:Y:S02]  /*268a0*/  SYNCS.PHASECHK.TRANS64.TRYWAIT P1, [R0+URZ+0x2e860], R2 ;  /* 0x02e86002000075a7 */ /* 0x001064000802017f */
[----:B-1----:R-:W-:Y:S05]  /*268b0*/  @!P1 NANOSLEEP.SYNCS 0x989680 ;  /* 0x009896800000995d */ /* 0x002fea0003900000 */
[----:B------:R-:W1:Y:S02]  /*268c0*/  @!P1 SYNCS.PHASECHK.TRANS64 P1, [R0+URZ+0x2e860], R2 ;  /* 0x02e86002000095a7 */ /* 0x000e64000802007f */
[----:B-1----:R-:W-:Y:S05]  /*268d0*/  @!P1 BRA `(.L_x_6362) ;  /* 0xfffffffc00f09947 */ /* 0x002fea000383ffff */
[----:B------:R-:W-:Y:S05]  /*268e0*/  BRA `(.L_x_6502) ;  /* 0xffffffb8006c7947 */ /* 0x000fea000383ffff */
.L_x_6366:
[----:B------:R-:W-:Y:S01]  /*268f0*/  BSSY B0, `(.L_x_6503) ;  /* 0x0000008000007945 */ /* 0x000fe20003800000 */
[----:B------:R-:W-:Y:S02]  /*26900*/  IMAD.MOV.U32 R13, RZ, RZ, R16 ;  /* 0x000000ffff0d7224 */ /* 0x000fe400078e0010 */
[----:B0-----:R-:W-:Y:S02]  /*26910*/  IMAD.MOV.U32 R12, RZ, RZ, RZ ;  /* 0x000000ffff0c7224 */ /* 0x001fe400078e00ff */
[----:B------:R-:W-:Y:S02]  /*26920*/  IMAD.MOV.U32 R11, RZ, RZ, 0x1f ;  /* 0x0000001fff0b7424 */ /* 0x000fe400078e00ff */
[----:B------:R-:W-:-:S07]  /*26930*/  IMAD.MOV.U32 R15, RZ, RZ, -0x1 ;  /* 0xffffffffff0f7424 */ /* 0x000fce00078e00ff */
[----:B------:R-:W-:Y:S05]  /*26940*/  WARPSYNC.COLLECTIVE R15, `(.L_x_6504) ;  /* 0x000000000f087348 */ /* 0x000fea0003c00000 */
[----:B------:R0:W1:Y:S02]  /*26950*/  SHFL.IDX P6, R14, R13, R12, R11 ;  /* 0x0000000c0d0e7389 */ /* 0x00006400000c000b */
[----:B01----:R-:W-:Y:S01]  /*26960*/  ENDCOLLECTIVE ;  /* 0x000000000000791b */ /* 0x003fe20003800000 */
.L_x_6504:
[----:B------:R-:W-:Y:S05]  /*26970*/  BSYNC B0 ;  /* 0x0000000000007941 */ /* 0x000fea0003800000 */
.L_x_6503:
        /* <DEDUP_REMOVED lines=9> */
.L_x_6505:
        /* <DEDUP_REMOVED lines=10> */
[C---:B------:R-:W-:Y:S02]  /*26ab0*/  ISETP.GE.U32.AND P5, PT, R7.reuse, 0x10, PT ;  /* 0x000000100700780c */ /* 0x040fe40003fa6070 */
[----:B0-----:R-:W-:Y:S01]  /*26ac0*/  MOV R2, RZ ;  /* 0x000000ff00027202 */ /* 0x001fe20000000f00 */
[----:B--2---:R-:W-:Y:S01]  /*26ad0*/  @!P1 IMAD.MOV.U32 R2, RZ, RZ, R3 ;  /* 0x000000ffff029224 */ /* 0x004fe200078e0003 */
[----:B------:R-:W-:-:S03]  /*26ae0*/  ISETP.NE.AND P1, PT, R7, RZ, PT ;  /* 0x000000ff0700720c */ /* 0x000fc60003f25270 */
[----:B------:R-:W-:-:S10]  /*26af0*/  IMAD.MOV.U32 R13, RZ, RZ, R2 ;  /* 0x000000ffff0d7224 */ /* 0x000fd400078e0002 */
[----:B------:R-:W-:Y:S05]  /*26b00*/  WARPSYNC.COLLECTIVE R15, `(.L_x_6506) ;  /* 0x000000000f087348 */ /* 0x000fea0003c00000 */
[----:B------:R0:W1:Y:S02]  /*26b10*/  SHFL.UP P6, R14, R13, R12, R11 ;  /* 0x0400000c0d0e7389 */ /* 0x00006400000c000b */
[----:B01----:R-:W-:Y:S01]  /*26b20*/  ENDCOLLECTIVE ;  /* 0x000000000000791b */ /* 0x003fe20003800000 */
.L_x_6506:
        /* <DEDUP_REMOVED lines=8> */
.L_x_6507:
        /* <DEDUP_REMOVED lines=8> */
.L_x_6508:
        /* <DEDUP_REMOVED lines=8> */
.L_x_6509:
        /* <DEDUP_REMOVED lines=8> */
.L_x_6510:
[----:B------:R-:W-:Y:S01]  /*26d30*/  IMAD.MOV.U32 R12, RZ, RZ, 0x1f ;  /* 0x0000001fff0c7424 */ /* 0x000fe200078e00ff */
[----:B------:R-:W-:Y:S01]  /*26d40*/  MOV R11, 0x1f ;  /* 0x0000001f000b7802 */ /* 0x000fe20000000f00 */
[----:B------:R-:W-:-:S05]  /*26d50*/  IMAD.MOV.U32 R4, RZ, RZ, R14 ;  /* 0x000000ffff047224 */ /* 0x000fca00078e000e */
[----:B------:R-:W-:-:S05]  /*26d60*/  SEL R4, R4, RZ, P5 ;  /* 0x000000ff04047207 */ /* 0x000fca0002800000 */
[----:B------:R-:W-:-:S04]  /*26d70*/  IMAD.IADD R3, R3, 0x1, R4 ;  /* 0x0000000103037824 */ /* 0x000fc800078e0204 */
[----:B------:R-:W-:-:S07]  /*26d80*/  IMAD.MOV.U32 R13, RZ, RZ, R3 ;  /* 0x000000ffff0d7224 */ /* 0x000fce00078e0003 */
[----:B------:R-:W-:Y:S05]  /*26d90*/  WARPSYNC.COLLECTIVE R15, `(.L_x_6511) ;  /* 0x000000000f087348 */ /* 0x000fea0003c00000 */
[----:B------:R0:W1:Y:S02]  /*26da0*/  SHFL.IDX P6, R14, R13, R12, R11 ;  /* 0x0000000c0d0e7389 */ /* 0x00006400000c000b */
[----:B01----:R-:W-:Y:S01]  /*26db0*/  ENDCOLLECTIVE ;  /* 0x000000000000791b */ /* 0x003fe20003800000 */
.L_x_6511:
[----:B------:R-:W-:Y:S01]  /*26dc0*/  IMAD.MOV.U32 R5, RZ, RZ, R14 ;  /* 0x000000ffff057224 */ /* 0x000fe200078e000e */
[----:B------:R-:W-:Y:S06]  /*26dd0*/  BRA `(.L_x_6512) ;  /* 0xffffffc000947947 */ /* 0x000fec000383ffff */
.L_x_6371:
[----:B------:R-:W-:Y:S01]  /*26de0*/  BSSY B0, `(.L_x_6513) ;  /* 0x0000008000007945 */ /* 0x000fe20003800000 */
[----:B-----5:R-:W-:Y:S02]  /*26df0*/  IMAD.MOV.U32 R13, RZ, RZ, R2 ;  /* 0x000000ffff0d7224 */ /* 0x020fe400078e0002 */
[----:B0-----:R-:W-:Y:S02]  /*26e00*/  IMAD.MOV.U32 R12, RZ, RZ, 0x1 ;  /* 0x00000001ff0c7424 */ /* 0x001fe400078e00ff */
[----:B------:R-:W-:Y:S02]  /*26e10*/  IMAD.MOV.U32 R11, RZ, RZ, RZ ;  /* 0x000000ffff0b7224 */ /* 0x000fe400078e00ff */
[----:B------:R-:W-:-:S07]  /*26e20*/  IMAD.MOV.U32 R15, RZ, RZ, -0x1 ;  /* 0xffffffffff0f7424 */ /* 0x000fce00078e00ff */
[----:B-1----:R-:W-:Y:S05]  /*26e30*/  WARPSYNC.COLLECTIVE R15, `(.L_x_6514) ;  /* 0x000000000f087348 */ /* 0x002fea0003c00000 */
[----:B------:R0:W2:Y:S02]  /*26e40*/  SHFL.UP P6, R14, R13, R12, R11 ;  /* 0x0400000c0d0e7389 */ /* 0x0000a400000c000b */
[----:B012---:R-:W-:Y:S01]  /*26e50*/  ENDCOLLECTIVE ;  /* 0x000000000000791b */ /* 0x007fe20003800000 */
.L_x_6514:
[----:B------:R-:W-:Y:S05]  /*26e60*/  BSYNC B0 ;  /* 0x0000000000007941 */ /* 0x000fea0003800000 */
.L_x_6513:
[----:B------:R-:W-:Y:S01]  /*26e70*/  MOV R3, R14 ;  /* 0x0000000e00037202 */ /* 0x000fe20000000f00 */
        /* <DEDUP_REMOVED lines=9> */
.L_x_6515:
        /* <DEDUP_REMOVED lines=8> */
.L_x_6516:
        /* <DEDUP_REMOVED lines=8> */
.L_x_6517:
        /* <DEDUP_REMOVED lines=8> */
.L_x_6518:
[----:B------:R-:W-:Y:S02]  /*27090*/  IMAD.MOV.U32 R12, RZ, RZ, 0x1f ;  /* 0x0000001fff0c7424 */ /* 0x000fe400078e00ff */
[----:B------:R-:W-:Y:S01]  /*270a0*/  IMAD.MOV.U32 R11, RZ, RZ, 0x1f ;  /* 0x0000001fff0b7424 */ /* 0x000fe200078e00ff */
[----:B------:R-:W-:-:S04]  /*270b0*/  MOV R5, R14 ;  /* 0x0000000e00057202 */ /* 0x000fc80000000f00 */
[----:B------:R-:W-:-:S05]  /*270c0*/  SEL R5, R5, RZ, P5 ;  /* 0x000000ff05057207 */ /* 0x000fca0002800000 */
[----:B------:R-:W-:-:S04]  /*270d0*/  IMAD.IADD R3, R3, 0x1, R5 ;  /* 0x0000000103037824 */ /* 0x000fc800078e0205 */
[----:B------:R-:W-:-:S07]  /*270e0*/  IMAD.MOV.U32 R13, RZ, RZ, R3 ;  /* 0x000000ffff0d7224 */ /* 0x000fce00078e0003 */
[----:B------:R-:W-:Y:S05]  /*270f0*/  WARPSYNC.COLLECTIVE R15, `(.L_x_6519) ;  /* 0x000000000f087348 */ /* 0x000fea0003c00000 */
[----:B------:R0:W1:Y:S02]  /*27100*/  SHFL.IDX P6, R14, R13, R12, R11 ;  /* 0x0000000c0d0e7389 */ /* 0x00006400000c000b */
[----:B01----:R-:W-:Y:S01]  /*27110*/  ENDCOLLECTIVE ;  /* 0x000000000000791b */ /* 0x003fe20003800000 */
.L_x_6519:
[----:B------:R-:W-:Y:S01]  /*27120*/  IMAD.MOV.U32 R5, RZ, RZ, R14 ;  /* 0x000000ffff057224 */ /* 0x000fe200078e000e */
[----:B------:R-:W-:Y:S06]  /*27130*/  BRA `(.L_x_6520) ;  /* 0xffffffc0005c7947 */ /* 0x000fec000383ffff */
.L_x_6373:
[----:B------:R-:W-:Y:S01]  /*27140*/  BSSY B0, `(.L_x_6521) ;  /* 0x0000006000007945 */ /* 0x000fe20003800000 */
[----:B------:R-:W-:Y:S02]  /*27150*/  PLOP3.LUT P6, PT, P6, PT, PT, 0x8, 0x0 ;  /* 0x000000000000781c */ /* 0x000fe400037ce170 */
[----:B------:R-:W-:-:S11]  /*27160*/  MOV R15, 0xffffffff ;  /* 0xffffffff000f7802 */ /* 0x000fd60000000f00 */
[----:B0-----:R-:W-:Y:S05]  /*27170*/  WARPSYNC.COLLECTIVE R15, `(.L_x_6522) ;  /* 0x000000000f087348 */ /* 0x001fea0003c00000 */
[----:B------:R-:W-:Y:S01]  /*27180*/  VOTE.ANY R14, PT, P6 ;  /* 0x00000000000e7806 */ /* 0x000fe200030e0100 */
[----:B0-----:R-:W-:Y:S06]  /*27190*/  ENDCOLLECTIVE ;  /* 0x000000000000791b */ /* 0x001fec0003800000 */
.L_x_6522:
[----:B------:R-:W-:Y:S05]  /*271a0*/  BSYNC B0 ;  /* 0x0000000000007941 */ /* 0x000fea0003800000 */
.L_x_6521:
        /* <DEDUP_REMOVED lines=9> */
.L_x_6523:
[----:B------:R-:W-:Y:S01]  /*27240*/  MOV R2, R14 ;  /* 0x0000000e00027202 */ /* 0x000fe20000000f00 */
[----:B------:R-:W-:Y:S06]  /*27250*/  BRA `(.L_x_6524) ;  /* 0xffffffc000507947 */ /* 0x000fec000383ffff */
.L_x_6375:
[----:B------:R-:W-:Y:S01]  /*27260*/  BSSY B0, `(.L_x_6525) ;  /* 0x0000008000007945 */ /* 0x000fe20003800000 */
[----:B------:R-:W-:Y:S02]  /*27270*/  IMAD.MOV.U32 R13, RZ, RZ, R6 ;  /* 0x000000ffff0d7224 */ /* 0x000fe400078e0006 */
[----:B0-----:R-:W-:Y:S02]  /*27280*/  IMAD.MOV.U32 R12, RZ, RZ, R4 ;  /* 0x000000ffff0c7224 */ /* 0x001fe400078e0004 */
[----:B------:R-:W-:Y:S02]  /*27290*/  IMAD.MOV.U32 R11, RZ, RZ, 0x1f ;  /* 0x0000001fff0b7424 */ /* 0x000fe400078e00ff */
[----:B------:R-:W-:-:S07]  /*272a0*/  IMAD.MOV.U32 R15, RZ, RZ, -0x1 ;  /* 0xffffffffff0f7424 */ /* 0x000fce00078e00ff */
[----:B-12---:R-:W-:Y:S05]  /*272b0*/  WARPSYNC.COLLECTIVE R15, `(.L_x_6526) ;  /* 0x000000000f087348 */ /* 0x006fea0003c00000 */
[----:B------:R0:W3:Y:S02]  /*272c0*/  SHFL.IDX P6, R14, R13, R12, R11 ;  /* 0x0000000c0d0e7389 */ /* 0x0000e400000c000b */
[----:B0123--:R-:W-:Y:S01]  /*272d0*/  ENDCOLLECTIVE ;  /* 0x000000000000791b */ /* 0x00ffe20003800000 */
.L_x_6526:
[----:B------:R-:W-:Y:S05]  /*272e0*/  BSYNC B0 ;  /* 0x0000000000007941 */ /* 0x000fea0003800000 */
.L_x_6525:
[----:B------:R-:W-:Y:S01]  /*272f0*/  IMAD.MOV.U32 R4, RZ, RZ, R14 ;  /* 0x000000ffff047224 */ /* 0x000fe200078e000e */
[----:B------:R-:W-:Y:S06]  /*27300*/  BRA `(.L_x_6374) ;  /* 0xffffffc000407947 */ /* 0x000fec000383ffff */
.L_x_6379:
[----:B0-----:R0:W1:Y:S02]  /*27310*/  SYNCS.PHASECHK.TRANS64.TRYWAIT P0, [R0+URZ+0x2e820], R3 ;  /* 0x02e82003000075a7 */ /* 0x001064000800017f */
[----:B-1----:R-:W-:Y:S05]  /*27320*/  @!P0 NANOSLEEP.SYNCS 0x989680 ;  /* 0x009896800000895d */ /* 0x002fea0003900000 */
[----:B------:R-:W1:Y:S02]  /*27330*/  @!P0 SYNCS.PHASECHK.TRANS64 P0, [R0+URZ+0x2e820], R3 ;  /* 0x02e82003000085a7 */ /* 0x000e64000800007f */
[----:B-1----:R-:W-:Y:S05]  /*27340*/  @!P0 BRA `(.L_x_6379) ;  /* 0xfffffffc00f08947 */ /* 0x002fea000383ffff */
[----:B------:R-:W-:Y:S05]  /*27350*/  BRA `(.L_x_6527) ;  /* 0xffffffc400387947 */ /* 0x000fea000383ffff */
.L_x_6380:
[----:B------:R-:W1:Y:S01]  /*27360*/  S2R R2, SR_TID.X ;  /* 0x0000000000027919 */ /* 0x000e620000002100 */
[----:B------:R-:W-:Y:S01]  /*27370*/  BSSY B0, `(.L_x_6528) ;  /* 0x000000a000007945 */ /* 0x000fe20003800000 */
[----:B------:R-:W-:Y:S02]  /*27380*/  IMAD.MOV.U32 R12, RZ, RZ, RZ ;  /* 0x000000ffff0c7224 */ /* 0x000fe400078e00ff */
[----:B------:R-:W-:Y:S02]  /*27390*/  IMAD.MOV.U32 R11, RZ, RZ, 0x1f ;  /* 0x0000001fff0b7424 */ /* 0x000fe400078e00ff */
[----:B------:R-:W-:Y:S01]  /*273a0*/  IMAD.MOV.U32 R15, RZ, RZ, -0x1 ;  /* 0xffffffffff0f7424 */ /* 0x000fe200078e00ff */
[----:B-1----:R-:W-:-:S04]  /*273b0*/  SHF.R.U32.HI R2, RZ, 0x5, R2 ;  /* 0x00000005ff027819 */ /* 0x002fc80000011602 */
[----:B------:R-:W-:-:S04]  /*273c0*/  LOP3.LUT R2, R2, 0x3, RZ, 0xc0, !PT ;  /* 0x0000000302027812 */ /* 0x000fc800078ec0ff */
[----:B------:R-:W-:-:S07]  /*273d0*/  MOV R13, R2 ;  /* 0x00000002000d7202 */ /* 0x000fce0000000f00 */
[----:B0-----:R-:W-:Y:S05]  /*273e0*/  WARPSYNC.COLLECTIVE R15, `(.L_x_6529) ;  /* 0x000000000f087348 */ /* 0x001fea0003c00000 */
[----:B------:R1:W2:Y:S02]  /*273f0*/  SHFL.IDX P6, R14, R13, R12, R11 ;  /* 0x0000000c0d0e7389 */ /* 0x0002a400000c000b */
[----:B012---:R-:W-:Y:S01]  /*27400*/  ENDCOLLECTIVE ;  /* 0x000000000000791b */ /* 0x007fe20003800000 */
.L_x_6529:
[----:B------:R-:W-:Y:S05]  /*27410*/  BSYNC B0 ;  /* 0x0000000000007941 */ /* 0x000fea0003800000 */
.L_x_6528:
[----:B------:R-:W-:Y:S05]  /*27420*/  BRA `(.L_x_6530) ;  /* 0xffffffc400207947 */ /* 0x000fea000383ffff */
.L_x_6381:
[----:B------:R-:W-:Y:S01]  /*27430*/  BSSY B0, `(.L_x_6531) ;  /* 0x0000006000007945 */ /* 0x000fe20003800000 */
[----:B------:R-:W-:-:S07]  /*27440*/  IMAD.MOV.U32 R15, RZ, RZ, -0x1 ;  /* 0xffffffffff0f7424 */ /* 0x000fce00078e00ff */
[----:B01----:R-:W-:Y:S05]  /*27450*/  WARPSYNC.COLLECTIVE R15, `(.L_x_6532) ;  /* 0x000000000f0c7348 */ /* 0x003fea0003c00000 */
[----:B------:R-:W-:Y:S02]  /*27460*/  ELECT P6, UR62, PT ;  /* 0x00000000003e782f */ /* 0x000fe400038c0000 */
[----:B------:R-:W-:Y:S01]  /*27470*/  MOV R14, UR62 ;  /* 0x0000003e000e7c02 */ /* 0x000fe20008000f00 */
[----:B01----:R-:W-:Y:S10]  /*27480*/  ENDCOLLECTIVE ;  /* 0x000000000000791b */ /* 0x003ff40003800000 */
.L_x_6532:
[----:B------:R-:W-:Y:S05]  /*27490*/  BSYNC B0 ;  /* 0x0000000000007941 */ /* 0x000fea0003800000 */
.L_x_6531:
[----:B------:R-:W-:Y:S05]  /*274a0*/  BRA `(.L_x_6533) ;  /* 0xffffffc400147947 */ /* 0x000fea000383ffff */
.L_x_6383:
[----:B0-----:R0:W1:Y:S02]  /*274b0*/  SYNCS.PHASECHK.TRANS64.TRYWAIT P1, [R6+URZ], R5 ;  /* 0x00000005060075a7 */ /* 0x001064000802017f */
[----:B-1----:R-:W-:Y:S05]  /*274c0*/  @!P1 NANOSLEEP.SYNCS 0x989680 ;  /* 0x009896800000995d */ /* 0x002fea0003900000 */
[----:B------:R-:W1:Y:S02]  /*274d0*/  @!P1 SYNCS.PHASECHK.TRANS64 P1, [R6+URZ], R5 ;  /* 0x00000005060095a7 */ /* 0x000e64000802007f */
[----:B-1----:R-:W-:Y:S05]  /*274e0*/  @!P1 BRA `(.L_x_6383) ;  /* 0xfffffffc00f09947 */ /* 0x002fea000383ffff */
[----:B------:R-:W-:Y:S05]  /*274f0*/  BRA `(.L_x_6534) ;  /* 0xffffffc400587947 */ /* 0x000fea000383ffff */
.L_x_6384:
[----:B-1----:R1:W2:Y:S02]  /*27500*/  SYNCS.PHASECHK.TRANS64.TRYWAIT P1, [R7+URZ], R2 ;  /* 0x00000002070075a7 */ /* 0x0022a4000802017f */
[----:B--2---:R-:W-:Y:S05]  /*27510*/  @!P1 NANOSLEEP.SYNCS 0x989680 ;  /* 0x009896800000995d */ /* 0x004fea0003900000 */
[----:B------:R-:W2:Y:S02]  /*27520*/  @!P1 SYNCS.PHASECHK.TRANS64 P1, [R7+URZ], R2 ;  /* 0x00000002070095a7 */ /* 0x000ea4000802007f */
[----:B--2---:R-:W-:Y:S05]  /*27530*/  @!P1 BRA `(.L_x_6384) ;  /* 0xfffffffc00f09947 */ /* 0x004fea000383ffff */
[----:B------:R-:W-:Y:S05]  /*27540*/  BRA `(.L_x_6535) ;  /* 0xffffffc4004c7947 */ /* 0x000fea000383ffff */
.L_x_6386:
[----:B--2---:R2:W3:Y:S02]  /*27550*/  SYNCS.PHASECHK.TRANS64.TRYWAIT P1, [R4+URZ+0x2e860], R5 ;  /* 0x02e86005040075a7 */ /* 0x0044e4000802017f */
[----:B---3--:R-:W-:Y:S05]  /*27560*/  @!P1 NANOSLEEP.SYNCS 0x989680 ;  /* 0x009896800000995d */ /* 0x008fea0003900000 */
[----:B------:R-:W3:Y:S02]  /*27570*/  @!P1 SYNCS.PHASECHK.TRANS64 P1, [R4+URZ+0x2e860], R5 ;  /* 0x02e86005040095a7 */ /* 0x000ee4000802007f */
[----:B---3--:R-:W-:Y:S05]  /*27580*/  @!P1 BRA `(.L_x_6386) ;  /* 0xfffffffc00f09947 */ /* 0x008fea000383ffff */
[----:B------:R-:W-:Y:S05]  /*27590*/  BRA `(.L_x_6536) ;  /* 0xffffffc400507947 */ /* 0x000fea000383ffff */
.L_x_6388:
[----:B---3--:R3:W4:Y:S02]  /*275a0*/  SYNCS.PHASECHK.TRANS64.TRYWAIT P1, [R3+URZ+0x2e860], R2 ;  /* 0x02e86002030075a7 */ /* 0x008724000802017f */
[----:B----4-:R-:W-:Y:S05]  /*275b0*/  @!P1 NANOSLEEP.SYNCS 0x989680 ;  /* 0x009896800000995d */ /* 0x010fea0003900000 */
[----:B------:R-:W4:Y:S02]  /*275c0*/  @!P1 SYNCS.PHASECHK.TRANS64 P1, [R3+URZ+0x2e860], R2 ;  /* 0x02e86002030095a7 */ /* 0x000f24000802007f */
[----:B----4-:R-:W-:Y:S05]  /*275d0*/  @!P1 BRA `(.L_x_6388) ;  /* 0xfffffffc00f09947 */ /* 0x010fea000383ffff */
[----:B------:R-:W-:Y:S05]  /*275e0*/  BRA `(.L_x_6537) ;  /* 0xffffffc400507947 */ /* 0x000fea000383ffff */
.L_x_6390:
[----:B----4-:R4:W0:Y:S02]  /*275f0*/  SYNCS.PHASECHK.TRANS64.TRYWAIT P0, [R4+URZ+0x2e880], R5 ;  /* 0x02e88005040075a7 */ /* 0x010824000800017f */
[----:B0-----:R-:W-:Y:S05]  /*27600*/  @!P0 NANOSLEEP.SYNCS 0x989680 ;  /* 0x009896800000895d */ /* 0x001fea0003900000 */
[----:B------:R-:W0:Y:S02]  /*27610*/  @!P0 SYNCS.PHASECHK.TRANS64 P0, [R4+URZ+0x2e880], R5 ;  /* 0x02e88005040085a7 */ /* 0x000e24000800007f */
[----:B0-----:R-:W-:Y:S05]  /*27620*/  @!P0 BRA `(.L_x_6390) ;  /* 0xfffffffc00f08947 */ /* 0x001fea000383ffff */
[----:B------:R-:W-:Y:S05]  /*27630*/  BRA `(.L_x_6391) ;  /* 0xffffffc4004c7947 */ /* 0x000fea000383ffff */
.L_x_6538:
        /* <DEDUP_REMOVED lines=12> */
.L_x_12972:


//--------------------- .text._ZN7cutlass13device_kernelIN5flash11enable_sm90INS1_16FlashAttnFwdSm90INS1_25CollectiveMainloopFwdSm90ILi2EN4cute5tupleIJNS5_1CILi1EEES8_S8_EEENS6_IJNS7_ILi128EEENS7_ILi224EEESA_EEELi128ENS_12float_e4m3_tEfNS_4arch4Sm90ELb0ELb1ELb0ELb0ELb0ELb0ELb0ELb1ELb1ELb1ELb0ELb0EEENS1_21CollectiveEpilogueFwdINS6_IJSA_SA_SB_EEES9_NS_10bfloat16_tESF_Li256ELb0ELb1ELb0ELb1EEENS1_30DynamicPersistentTileSchedulerILi256ELi128ELb0ELb1ELb1EEEEEEEEEvNT_6ParamsE --------------------------
	.section	.text._ZN7cutlass13device_kernelIN5flash11enable_sm90INS1_16FlashAttnFwdSm90INS1_25CollectiveMainloopFwdSm90ILi2EN4cute5tupleIJNS5_1CILi1EEES8_S8_EEENS6_IJNS7_ILi128EEENS7_ILi224EEESA_EEELi128ENS_12float_e4m3_tEfNS_4arch4Sm90ELb0ELb1ELb0ELb0ELb0ELb0ELb0ELb1ELb1ELb1ELb0ELb0EEENS1_21CollectiveEpilogueFwdINS6_IJSA_SA_SB_EEES9_NS_10bfloat16_tESF_Li256ELb0ELb1ELb0ELb1EEENS1_30DynamicPersistentTileSchedulerILi256ELi128ELb0ELb1ELb1EEEEEEEEEvNT_6ParamsE,"ax",@progbits
	.align	128
.text._ZN7cutlass13device_kernelIN5flash11enable_sm90INS1_16FlashAttnFwdSm90INS1_25CollectiveMainloopFwdSm90ILi2EN4cute5tupleIJNS5_1CILi1EEES8_S8_EEENS6_IJNS7_ILi128EEENS7_ILi224EEESA_EEELi128ENS_12float_e4m3_tEfNS_4arch4Sm90ELb0ELb1ELb0ELb0ELb0ELb0ELb0ELb1ELb1ELb1ELb0ELb0EEENS1_21CollectiveEpilogueFwdINS6_IJSA_SA_SB_EEES9_NS_10bfloat16_tESF_Li256ELb0ELb1ELb0ELb1EEENS1_30DynamicPersistentTileSchedulerILi256ELi128ELb0ELb1ELb1EEEEEEEEEvNT_6ParamsE:
        .type           _ZN7cutlass13device_kernelIN5flash11enable_sm90INS1_16FlashAttnFwdSm90INS1_25CollectiveMainloopFwdSm90ILi2EN4cute5tupleIJNS5_1CILi1EEES8_S8_EEENS6_IJNS7_ILi128EEENS7_ILi224EEESA_EEELi128ENS_12float_e4m3_tEfNS_4arch4Sm90ELb0ELb1ELb0ELb0ELb0ELb0ELb0ELb1ELb1ELb1ELb0ELb0EEENS1_21CollectiveEpilogueFwdINS6_IJSA_SA_SB_EEES9_NS_10bfloat16_tESF_Li256ELb0ELb1ELb0ELb1EEENS1_30DynamicPersistentTileSchedulerILi256ELi128ELb0ELb1ELb1EEEEEEEEEvNT_6ParamsE,@function
        .size           _ZN7cutlass13device_kernelIN5flash11enable_sm90INS1_16FlashAttnFwdSm90INS1_25CollectiveMainloopFwdSm90ILi2EN4cute5tupleIJNS5_1CILi1EEES8_S8_EEENS6_IJNS7_ILi128EEENS7_ILi224EEESA_EEELi128ENS_12float_e4m3_tEfNS_4arch4Sm90ELb0ELb1ELb0ELb0ELb0ELb0ELb0ELb1ELb1ELb1ELb0ELb0EEENS1_21CollectiveEpilogueFwdINS6_IJSA_SA_SB_EEES9_NS_10bfloat16_tESF_Li256ELb0ELb1ELb0ELb1EEENS1_30DynamicPersistentTileSchedulerILi256ELi128ELb0ELb1ELb1EEEEEEEEEvNT_6ParamsE,(.L_x_12973 - _ZN7cutlass13device_kernelIN5flash11enable_sm90INS1_16FlashAttnFwdSm90INS1_25CollectiveMainloopFwdSm90ILi2EN4cute5tupleIJNS5_1CILi1EEES8_S8_EEENS6_IJNS7_ILi128EEENS7_ILi224EEESA_EEELi128ENS_12float_e4m3_tEfNS_4arch4Sm90ELb0ELb1ELb0ELb0ELb0ELb0ELb0ELb1ELb1ELb1ELb0ELb0EEENS1_21CollectiveEpilogueFwdINS6_IJSA_SA_SB_EEES9_NS_10bfloat16_tESF_Li256ELb0ELb1ELb0ELb1EEENS1_30DynamicPersistentTileSchedulerILi256ELi128ELb0ELb1ELb1EEEEEEEEEvNT_6ParamsE)
        .other          _ZN7cutlass13device_kernelIN5flash11enable_sm90INS1_16FlashAttnFwdSm90INS1_25CollectiveMainloopFwdSm90ILi2EN4cute5tupleIJNS5_1CILi1EEES8_S8_EEENS6_IJNS7_ILi128EEENS7_ILi224EEESA_EEELi128ENS_12float_e4m3_tEfNS_4arch4Sm90ELb0ELb1ELb0ELb0ELb0ELb0ELb0ELb1ELb1ELb1ELb0ELb0EEENS1_21CollectiveEpilogueFwdINS6_IJSA_SA_SB_EEES9_NS_10bfloat16_tESF_Li256ELb0ELb1ELb0ELb1EEENS1_30DynamicPersistentTileSchedulerILi256ELi128ELb0ELb1ELb1EEEEEEEEEvNT_6ParamsE,@"STO_CUDA_ENTRY STV_DEFAULT"
_ZN7cutlass13device_kernelIN5flash11enable_sm90INS1_16FlashAttnFwdSm90INS1_25CollectiveMainloopFwdSm90ILi2EN4cute5tupleIJNS5_1CILi1EEES8_S8_EEENS6_IJNS7_ILi128EEENS7_ILi224EEESA_EEELi128ENS_12float_e4m3_tEfNS_4arch4Sm90ELb0ELb1ELb0ELb0ELb0ELb0ELb0ELb1ELb1ELb1ELb0ELb0EEENS1_21CollectiveEpilogueFwdINS6_IJSA_SA_SB_EEES9_NS_10bfloat16_tESF_Li256ELb0ELb1ELb0ELb1EEENS1_30DynamicPersistentTileSchedulerILi256ELi128ELb0ELb1ELb1EEEEEEEEEvNT_6ParamsE:
        /* <DEDUP_REMOVED lines=18> */
.L_x_6540:
[----:B------:R-:W-:Y:S05]  /*0120*/  BSYNC B0 ;  /* 0x0000000000007941 */ /* 0x000fea0003800000 */
.L_x_6539:
        /* <DEDUP_REMOVED lines=41> */
.L_x_6541:
        /* <DEDUP_REMOVED lines=22> */
.L_x_6542:
        /* <DEDUP_REMOVED lines=18> */
.L_x_6543:
        /* <DEDUP_REMOVED lines=22> */
.L_x_6544:
        /* <DEDUP_REMOVED lines=22> */
.L_x_6545:
[----:B------:R-:W-:Y:S01]  /*0900*/  PLOP3.LUT P0, PT, PT, PT, UP0, 0x80, 0x0 ;  /* 0x000000000000781c */ /* 0x000fe20003f0f008 */
[----:B------:R-:W-:Y:S01]  /*0910*/  UMOV UR38, 0x1 ;  /* 0x0000000100267882 */ /* 0x000fe20000000000 */
[----:B------:R-:W-:Y:S01]  /*0920*/  NOP ;  /* 0x0000000000007918 */ /* 0x000fe20000000000 */
[----:B------:R-:W-:Y:S01]  /*0930*/  USEL UR38, UR38, 0x2, !UP0 ;  /* 0x0000000226267887 */ /* 0x000fe2000c000000 */
[----:B------:R-:W-:Y:S01]  /*0940*/  ULDC.64 UR50, c[0x0][0x208] ;  /* 0x0000820000327ab9 */ /* 0x000fe20000000a00 */
[----:B012-4-:R-:W-:Y:S08]  /*0950*/  BAR.SYNC.DEFER_BLOCKING 0x0 ;  /* 0x0000000000007b1d */ /* 0x017ff00000010000 */
[----:B------:R-:W-:Y:S05]  /*0960*/  @!P0 BRA `(.L_x_6546) ;  /* 0x0000018800a48947 */ /* 0x000fea0003800000 */
.L_x_6547:
        /* <DEDUP_REMOVED lines=23> */
[CC--:B------:R-:W-:Y:S02]  /*0ae0*/  LEA.HI R6, R3.reuse, R0.reuse, RZ, 0x5 ;  /* 0x0000000003067211 */ /* 0x0c0fe400078f28ff */
[----:B------:R-:W-:Y:S01]  /*0af0*/  SHF.R.S32.HI R7, RZ, 0x4, R4 ;  /* 0x00000004ff077819 */ /* 0x000fe20000011404 */
[----:B------:R-:W-:Y:S01]  /*0b00*/  IMAD.IADD R18, R0, 0x1, -R5 ;  /* 0x0000000100127824 */ /* 0x000fe200078e0a05 */
[----:B------:R-:W-:Y:S01]  /*0b10*/  LEA.HI R5, R3, R0, RZ, 0x2 ;  /* 0x0000000003057211 */ /* 0x000fe200078f10ff */
[----:B------:R-:W-:Y:S01]  /*0b20*/  IMAD.SHL.U32 R6, R6, 0x20, RZ ;  /* 0x0000002006067824 */ /* 0x000fe200078e00ff */
[----:B------:R-:W-:-:S02]  /*0b30*/  LOP3.LUT R3, R4, 0x3fffff0, RZ, 0xc0, !PT ;  /* 0x03fffff004037812 */ /* 0x000fc400078ec0ff */
[----:B------:R-:W-:Y:S02]  /*0b40*/  SHF.R.S32.HI R9, RZ, 0x1f, R18 ;  /* 0x0000001fff097819 */ /* 0x000fe40000011412 */
[----:B------:R-:W-:Y:S01]  /*0b50*/  LOP3.LUT R11, R5, 0xfffffffc, RZ, 0xc0, !PT ;  /* 0xfffffffc050b7812 */ /* 0x000fe200078ec0ff */
[C---:B------:R-:W-:Y:S01]  /*0b60*/  IMAD.IADD R5, R0.reuse, 0x1, -R3 ;  /* 0x0000000100057824 */ /* 0x040fe200078e0a03 */
[----:B------:R-:W-:Y:S02]  /*0b70*/  LEA.HI R8, R9, R18, RZ, 0x2 ;  /* 0x0000001209087211 */ /* 0x000fe400078f10ff */
[----:B------:R-:W-:Y:S01]  /*0b80*/  SHF.R.S32.HI R3, RZ, 0x7, R2 ;  /* 0x00000007ff037819 */ /* 0x000fe20000011402 */
[----:B------:R-:W-:Y:S01]  /*0b90*/  IMAD.IADD R10, R0, 0x1, -R11 ;  /* 0x00000001000a7824 */ /* 0x000fe200078e0a0b */
[--C-:B------:R-:W-:Y:S02]  /*0ba0*/  SHF.R.S32.HI R0, RZ, 0x2, R8.reuse ;  /* 0x00000002ff007819 */ /* 0x100fe40000011408 */
[----:B------:R-:W-:-:S02]  /*0bb0*/  SHF.R.S32.HI R11, RZ, 0x1f, R8 ;  /* 0x0000001fff0b7819 */ /* 0x000fc40000011408 */
[----:B------:R-:W-:Y:S02]  /*0bc0*/  LEA.HI R4, R4, R7, RZ, 0x1 ;  /* 0x0000000704047211 */ /* 0x000fe400078f08ff */
[----:B------:R-:W-:Y:S02]  /*0bd0*/  LEA.HI R11, R11, R0, RZ, 0x3 ;  /* 0x000000000b0b7211 */ /* 0x000fe400078f18ff */
[----:B------:R-:W-:Y:S02]  /*0be0*/  LOP3.LUT R6, R6, 0xfffffc00, RZ, 0xc0, !PT ;  /* 0xfffffc0006067812 */ /* 0x000fe400078ec0ff */
[----:B------:R-:W-:Y:S02]  /*0bf0*/  LEA.HI R2, R2, R3, RZ, 0x1 ;  /* 0x0000000302027211 */ /* 0x000fe400078f08ff */
[----:B------:R-:W-:Y:S01]  /*0c00*/  LOP3.LUT R11, R11, 0xfffffff8, RZ, 0xc0, !PT ;  /* 0xfffffff80b0b7812 */ /* 0x000fe200078ec0ff */
[----:B------:R-:W-:Y:S01]  /*0c10*/  IMAD R5, R5, 0x40, R6 ;  /* 0x0000004005057824 */ /* 0x000fe200078e0206 */
[----:B------:R-:W-:-:S02]  /*0c20*/  LEA.HI R9, R9, R18, RZ, 0x5 ;  /* 0x0000001209097211 */ /* 0x000fc400078f28ff */
[----:B------:R-:W-:Y:S01]  /*0c30*/  LOP3.LUT R4, R4, 0x1ffffffe, RZ, 0xc0, !PT ;  /* 0x1ffffffe04047812 */ /* 0x000fe200078ec0ff */
[----:B------:R-:W-:Y:S01]  /*0c40*/  IMAD.IADD R0, R0, 0x1, -R11 ;  /* 0x0000000100007824 */ /* 0x000fe200078e0a0b */
[----:B------:R-:W-:Y:S02]  /*0c50*/  LOP3.LUT R2, R2, 0x3fffffe, RZ, 0xc0, !PT ;  /* 0x03fffffe02027812 */ /* 0x000fe400078ec0ff */
[----:B------:R-:W-:Y:S01]  /*0c60*/  LEA.HI R6, R10, R10, RZ, 0x1 ;  /* 0x0000000a0a067211 */ /* 0x000fe200078f08ff */
[----:B------:R-:W-:Y:S01]  /*0c70*/  IMAD.IADD R4, R7, 0x1, -R4 ;  /* 0x0000000107047824 */ /* 0x000fe200078e0a04 */
[----:B------:R-:W-:Y:S01]  /*0c80*/  SHF.R.S32.HI R9, RZ, 0x5, R9 ;  /* 0x00000005ff097819 */ /* 0x000fe20000011409 */
[----:B------:R-:W-:Y:S01]  /*0c90*/  IMAD.IADD R2, R3, 0x1, -R2 ;  /* 0x0000000103027824 */ /* 0x000fe200078e0a02 */
[----:B------:R-:W-:Y:S01]  /*0ca0*/  LOP3.LUT R3, R6, 0x1ffffffe, RZ, 0xc0, !PT ;  /* 0x1ffffffe06037812 */ /* 0x000fe200078ec0ff */
[----:B------:R-:W-:Y:S01]  /*0cb0*/  IMAD R228, R4, 0x8, R5 ;  /* 0x0000000804e47824 */ /* 0x000fe200078e0205 */
[----:B------:R-:W-:Y:S01]  /*0cc0*/  LOP3.LUT R5, R8, 0x7ffffffc, RZ, 0xc0, !PT ;  /* 0x7ffffffc08057812 */ /* 0x000fe200078ec0ff */
[----:B------:R-:W-:-:S02]  /*0cd0*/  IMAD R9, R9, 0x10, R0 ;  /* 0x0000001009097824 */ /* 0x000fc400078e0200 */
[----:B------:R-:W-:Y:S02]  /*0ce0*/  IMAD.IADD R10, R10, 0x1, -R3 ;  /* 0x000000010a0a7824 */ /* 0x000fe400078e0a03 */
[----:B------:R-:W-:Y:S02]  /*0cf0*/  IMAD R23, R2, 0x40, R9 ;  /* 0x0000004002177824 */ /* 0x000fe400078e0209 */
[----:B------:R-:W-:Y:S02]  /*0d00*/  IMAD.IADD R18, R18, 0x1, -R5 ;  /* 0x0000000112127824 */ /* 0x000fe400078e0a05 */
[----:B------:R-:W-:-:S07]  /*0d10*/  IMAD R19, R10, 0x8, R23 ;  /* 0x000000080a137824 */ /* 0x000fce00078e0217 */
.L_x_6648:
        /* <DEDUP_REMOVED lines=21> */
.L_x_6548:
[----:B------:R-:W-:Y:S01]  /*0e70*/  ULDC UR6, c[0x0][0xc54] ;  /* 0x0003150000067ab9 */ /* 0x000fe20000000800 */
[----:B------:R-:W-:Y:S01]  /*0e80*/  UMOV UR8, UR7 ;  /* 0x0000000700087c82 */ /* 0x000fe20008000000 */
[----:B------:R-:W-:-:S11]  /*0e90*/  UISETP.NE.AND UP0, UPT, UR6, 0x1, UPT ;  /* 0x000000010600788c */ /* 0x000fd6000bf05270 */
[----:B------:R-:W-:Y:S02]  /*0ea0*/  @UP0 ULDC.64 UR10, c[0x0][0xc58] ;  /* 0x00031600000a0ab9 */ /* 0x000fe40000000a00 */
[----:B------:R-:W-:-:S04]  /*0eb0*/  UIMAD.WIDE.U32 UR4, UR7, UR10, URZ ;  /* 0x0000000a070472a5 */ /* 0x000fc8000f8e003f */
[----:B------:R-:W-:-:S04]  /*0ec0*/  @UP0 USHF.R.U32.HI UR8, URZ, UR11, UR5 ;  /* 0x0000000b3f080299 */ /* 0x000fc80008011605 */
[----:B------:R-:W-:-:S12]  /*0ed0*/  UIMAD UR4, UR8, UR6, URZ ;  /* 0x00000006080472a4 */ /* 0x000fd8000f8e023f */
.L_x_6549:
        /* <DEDUP_REMOVED lines=72> */
[----:B--2---:R-:W-:Y:S02]  /*1360*/  IADD3 R4, -R11, 0x1, RZ ;  /* 0x000000010b047810 */ /* 0x004fe40007ffe1ff */
[----:B---3--:R-:W-:Y:S01]  /*1370*/  SEL R137, R137, 0x1, P0 ;  /* 0x0000000189897807 */ /* 0x008fe20000000000 */
[----:B------:R-:W1:Y:S08]  /*1380*/  @P1 LDC R9, c[0x0][0x44c] ;  /* 0x00011300ff091b82 */ /* 0x000e700000000800 */
[----:B------:R-:W2:Y:S01]  /*1390*/  @P1 LDC R10, c[0x0][0x450] ;  /* 0x00011400ff0a1b82 */ /* 0x000ea20000000800 */
[----:B0-----:R-:W-:-:S02]  /*13a0*/  IMAD R17, R137, R8, RZ ;  /* 0x0000000889117224 */ /* 0x001fc400078e02ff */
[----:B----4-:R-:W-:Y:S01]  /*13b0*/  FMUL.FTZ R0, R3, R0 ;  /* 0x0000000003007220 */ /* 0x010fe20000410000 */
[----:B-1----:R-:W-:-:S04]  /*13c0*/  @P1 IMAD.HI.U32 R3, R9, UR4, RZ ;  /* 0x0000000409031c27 */ /* 0x002fc8000f8e00ff */
[----:B------:R-:W-:Y:S01]  /*13d0*/  FMUL.FTZ R5, R0, UR5 ;  /* 0x0000000500057c20 */ /* 0x000fe20008410000 */
[----:B------:R-:W-:Y:S01]  /*13e0*/  IMAD.U32 R0, RZ, RZ, UR4 ;  /* 0x00000004ff007e24 */ /* 0x000fe2000f8e00ff */
[----:B--2---:R-:W-:-:S03]  /*13f0*/  @P1 SHF.R.U32.HI R0, RZ, R10, R3 ;  /* 0x0000000aff001219 */ /* 0x004fc60000011603 */
[----:B------:R-:W-:Y:S01]  /*1400*/  R2UR UR37, R5 ;  /* 0x00000000052572ca */ /* 0x000fe200000e0000 */
[----:B------:R-:W-:-:S04]  /*1410*/  IMAD R5, R137, R8, R4 ;  /* 0x0000000889057224 */ /* 0x000fc800078e0204 */
        /* <DEDUP_REMOVED lines=13> */
.L_x_6551:
[----:B------:R-:W-:-:S13]  /*14f0*/  ISETP.NE.AND P0, PT, R13, 0x1, PT ;  /* 0x000000010d00780c */ /* 0x000fda0003f05270 */
[----:B------:R-:W0:Y:S02]  /*1500*/  @P0 LDC.64 R4, c[0x0][0x9e8] ;  /* 0x00027a00ff040b82 */ /* 0x000e240000000a00 */
[----:B0-----:R-:W-:-:S05]  /*1510*/  @P0 IMAD.HI.U32 R4, R0, R4, RZ ;  /* 0x0000000400040227 */ /* 0x001fca00078e00ff */
[----:B------:R-:W-:-:S07]  /*1520*/  @P0 SHF.R.U32.HI R0, RZ, R5, R4 ;  /* 0x00000005ff000219 */ /* 0x000fce0000011604 */
.L_x_6552:
[----:B------:R-:W-:-:S05]  /*1530*/  IMAD R3, R0, R13, R13 ;  /* 0x0000000d00037224 */ /* 0x000fca00078e020d */
[----:B------:R-:W-:-:S07]  /*1540*/  VIMNMX R6, R6, R3, PT ;  /* 0x0000000306067248 */ /* 0x000fce0003fe0100 */
.L_x_6550:
[----:B------:R-:W0:Y:S01]  /*1550*/  @P1 LDC R3, c[0x0][0x44c] ;  /* 0x00011300ff031b82 */ /* 0x000e220000000800 */
[----:B------:R-:W-:Y:S01]  /*1560*/  IMAD.U32 R0, RZ, RZ, UR36 ;  /* 0x00000024ff007e24 */ /* 0x000fe2000f8e00ff */
[----:B------:R-:W-:Y:S01]  /*1570*/  ULDC UR4, c[0x0][0x9dc] ;  /* 0x0002770000047ab9 */ /* 0x000fe20000000800 */
[----:B------:R-:W-:Y:S02]  /*1580*/  VIADD R7, R6, 0xdf ;  /* 0x000000df06077836 */ /* 0x000fe40000000000 */
[CC--:B------:R-:W-:Y:S02]  /*1590*/  IMAD R5, R137.reuse, R8.reuse, 0xdf ;  /* 0x000000df89057424 */ /* 0x0c0fe400078e0208 */
[----:B------:R-:W-:Y:S01]  /*15a0*/  IMAD.MOV.U32 R6, RZ, RZ, RZ ;  /* 0x000000ffff067224 */ /* 0x000fe200078e00ff */
[----:B------:R-:W1:Y:S01]  /*15b0*/  @P1 LDC R4, c[0x0][0x450] ;  /* 0x00011400ff041b82 */ /* 0x000e620000000800 */
[----:B------:R-:W-:Y:S02]  /*15c0*/  IMAD R137, R137, R8, -R11 ;  /* 0x0000000889897224 */ /* 0x000fe400078e0a0b */
[----:B------:R-:W-:-:S04]  /*15d0*/  IMAD.HI R6, R7, -0x6db6db6d, R6 ;  /* 0x9249249307067827 */ /* 0x000fc800078e0206 */
[----:B0-----:R-:W-:-:S05]  /*15e0*/  @P1 IMAD.HI.U32 R3, R3, UR36, RZ ;  /* 0x0000002403031c27 */ /* 0x001fca000f8e00ff */
[----:B-1----:R-:W-:Y:S01]  /*15f0*/  @P1 SHF.R.U32.HI R0, RZ, R4, R3 ;  /* 0x00000004ff001219 */ /* 0x002fe20000011603 */
[----:B------:R-:W-:-:S04]  /*1600*/  IMAD.MOV.U32 R4, RZ, RZ, RZ ;  /* 0x000000ffff047224 */ /* 0x000fc800078e00ff */
[----:B------:R-:W-:Y:S01]  /*1610*/  IMAD.HI R4, R5, -0x6db6db6d, R4 ;  /* 0x9249249305047827 */ /* 0x000fe200078e0204 */
[----:B------:R-:W-:-:S03]  /*1620*/  SHF.R.U32.HI R5, RZ, 0x1f, R6 ;  /* 0x0000001fff057819 */ /* 0x000fc60000011606 */
[----:B------:R-:W-:Y:S01]  /*1630*/  IMAD.IADD R0, R137, 0x1, R0 ;  /* 0x0000000189007824 */ /* 0x000fe200078e0200 */
[----:B------:R-:W-:Y:S02]  /*1640*/  SHF.R.U32.HI R3, RZ, 0x1f, R4 ;  /* 0x0000001fff037819 */ /* 0x000fe40000011604 */
[----:B------:R-:W-:Y:S01]  /*1650*/  LEA.HI.SX32 R136, R6, R5, 0x19 ;  /* 0x0000000506887211 */ /* 0x000fe200078fcaff */
        /* <DEDUP_REMOVED lines=14> */
.L_x_6554:
[----:B------:R-:W-:-:S13]  /*1740*/  ISETP.NE.AND P0, PT, R13, 0x1, PT ;  /* 0x000000010d00780c */ /* 0x000fda0003f05270 */
[----:B------:R-:W0:Y:S02]  /*1750*/  @P0 LDC.64 R4, c[0x0][0x9e8] ;  /* 0x00027a00ff040b82 */ /* 0x000e240000000a00 */
[----:B0-----:R-:W-:-:S05]  /*1760*/  @P0 IMAD.HI.U32 R4, R0, R4, RZ ;  /* 0x0000000400040227 */ /* 0x001fca00078e00ff */
[----:B------:R-:W-:-:S07]  /*1770*/  @P0 SHF.R.U32.HI R0, RZ, R5, R4 ;  /* 0x00000005ff000219 */ /* 0x000fce0000011604 */
.L_x_6555:
[----:B------:R-:W-:-:S05]  /*1780*/  IMAD R0, R0, R13, RZ ;  /* 0x0000000d00007224 */ /* 0x000fca00078e02ff */
[----:B------:R-:W-:-:S13]  /*1790*/  R2UR UR4, R0 ;  /* 0x00000000000472ca */ /* 0x000fda00000e0000 */
[----:B------:R-:W-:-:S04]  /*17a0*/  UISETP.LT.AND UP0, UPT, UR5, UR4, UPT ;  /* 0x000000040500728c */ /* 0x000fc8000bf01270 */
[----:B------:R-:W-:-:S12]  /*17b0*/  USEL UR5, UR5, UR4, !UP0 ;  /* 0x0000000405057287 */ /* 0x000fd8000c000000 */
.L_x_6553:
[----:B------:R-:W-:Y:S01]  /*17c0*/  UMOV UR4, URZ ;  /* 0x0000003f00047c82 */ /* 0x000fe20008000000 */
[----:B------:R-:W-:Y:S01]  /*17d0*/  PLOP3.LUT P0, PT, PT, PT, PT, 0x80, 0x0 ;  /* 0x000000000000781c */ /* 0x000fe20003f0f070 */
[----:B------:R-:W-:Y:S01]  /*17e0*/  UIMAD.WIDE UR4, UR5, -0x6db6db6d, UR4 ;  /* 0x92492493050478a5 */ /* 0x000fe2000f8e0204 */
[----:B------:R-:W-:Y:S02]  /*17f0*/  CS2R R6, SRZ ;  /* 0x0000000000067805 */ /* 0x000fe4000001ff00 */
[----:B------:R-:W-:Y:S02]  /*1800*/  CS2R R86, SRZ ;  /* 0x0000000000567805 */ /* 0x000fe4000001ff00 */
[----:B------:R-:W-:Y:S01]  /*1810*/  CS2R R14, SRZ ;  /* 0x00000000000e7805 */ /* 0x000fe2000001ff00 */
[----:B------:R-:W-:Y:S01]  /*1820*/  USHF.R.U32.HI UR4, URZ, 0x1f, UR5 ;  /* 0x0000001f3f047899 */ /* 0x000fe20008011605 */
[----:B------:R-:W-:Y:S02]  /*1830*/  CS2R R84, SRZ ;  /* 0x0000000000547805 */ /* 0x000fe4000001ff00 */
[----:B------:R-:W-:-:S02]  /*1840*/  CS2R R20, SRZ ;  /* 0x0000000000147805 */ /* 0x000fc4000001ff00 */
[----:B------:R-:W-:Y:S01]  /*1850*/  CS2R R78, SRZ ;  /* 0x00000000004e7805 */ /* 0x000fe2000001ff00 */
[----:B------:R-:W-:Y:S01]  /*1860*/  ULEA.HI.SX32 UR4, UR5, UR4, 0x19 ;  /* 0x0000000405047291 */ /* 0x000fe2000f8fca3f */
[----:B------:R-:W-:Y:S02]  /*1870*/  CS2R R24, SRZ ;  /* 0x0000000000187805 */ /* 0x000fe4000001ff00 */
[----:B------:R-:W-:Y:S02]  /*1880*/  CS2R R76, SRZ ;  /* 0x00000000004c7805 */ /* 0x000fe4000001ff00 */
[----:B------:R-:W-:Y:S01]  /*1890*/  CS2R R28, SRZ ;  /* 0x00000000001c7805 */ /* 0x000fe2000001ff00 */
[----:B------:R-:W-:Y:S01]  /*18a0*/  UISETP.LT.AND UP0, UPT, URZ, UR4, UPT ;  /* 0x000000043f00728c */ /* 0x000fe2000bf01270 */
[----:B------:R-:W-:Y:S02]  /*18b0*/  CS2R R70, SRZ ;  /* 0x0000000000467805 */ /* 0x000fe4000001ff00 */
[----:B------:R-:W-:-:S02]  /*18c0*/  CS2R R26, SRZ ;  /* 0x00000000001a7805 */ /* 0x000fc4000001ff00 */
[----:B------:R-:W-:Y:S01]  /*18d0*/  CS2R R68, SRZ ;  /* 0x0000000000447805 */ /* 0x000fe2000001ff00 */
[----:B------:R-:W-:Y:S01]  /*18e0*/  USEL UR39, URZ, UR4, !UP0 ;  /* 0x000000043f277287 */ /* 0x000fe2000c000000 */
[----:B------:R-:W-:Y:S02]  /*18f0*/  CS2R R32, SRZ ;  /* 0x0000000000207805 */ /* 0x000fe4000001ff00 */
[----:B------:R-:W-:Y:S02]  /*1900*/  CS2R R62, SRZ ;  /* 0x00000000003e7805 */ /* 0x000fe4000001ff00 */
[----:B------:R-:W-:Y:S02]  /*1910*/  CS2R R30, SRZ ;  /* 0x00000000001e7805 */ /* 0x000fe4000001ff00 */
[----:B------:R-:W-:Y:S02]  /*1920*/  CS2R R60, SRZ ;  /* 0x00000000003c7805 */ /* 0x000fe4000001ff00 */
[----:B------:R-:W-:-:S02]  /*1930*/  CS2R R36, SRZ ;  /* 0x0000000000247805 */ /* 0x000fc4000001ff00 */
[----:B------:R-:W-:Y:S02]  /*1940*/  ISETP.GT.AND P1, PT, R136, UR39, PT ;  /* 0x0000002788007c0c */ /* 0x000fe4000bf24270 */
        /* <DEDUP_REMOVED lines=17> */
[----:B------:R-:W0:Y:S01]  /*1a60*/  S2R R0, SR_TID.X ;  /* 0x0000000000007919 */ /* 0x000e220000002100 */
[----:B------:R-:W1:Y:S01]  /*1a70*/  S2UR UR40, SR_CgaCtaId ;  /* 0x00000000002879c3 */ /* 0x000e620000008800 */
[----:B------:R-:W-:Y:S02]  /*1a80*/  UMOV UR41, 0x400 ;  /* 0x0000040000297882 */ /* 0x000fe40000000000 */
[----:B-1----:R-:W-:-:S04]  /*1a90*/  ULEA UR41, UR40, UR41, 0x18 ;  /* 0x0000002928297291 */ /* 0x002fc8000f8ec03f */
[----:B------:R-:W-:Y:S01]  /*1aa0*/  UIADD3 UR5, UR41, 0x1c400, URZ ;  /* 0x0001c40029057890 */ /* 0x000fe2000fffe03f */
[----:B0-----:R-:W-:-:S03]  /*1ab0*/  VIADD R0, R0, 0xffffff80 ;  /* 0xffffff8000007836 */ /* 0x001fc60000000000 */
[----:B------:R-:W-:Y:S02]  /*1ac0*/  ULOP3.LUT UP0, URZ, UR5, 0x9f, URZ, 0xc0, !UPT ;  /* 0x0000009f053f7892 */ /* 0x000fe4000f80c03f */
[----:B------:R-:W-:-:S04]  /*1ad0*/  SHF.R.S32.HI R3, RZ, 0x1f, R0 ;  /* 0x0000001fff037819 */ /* 0x000fc80000011400 */
[----:B------:R-:W-:Y:S02]  /*1ae0*/  PLOP3.LUT P0, PT, PT, PT, UP0, 0x80, 0x0 ;  /* 0x000000000000781c */ /* 0x000fe40003f0f008 */
[----:B------:R-:W-:-:S04]  /*1af0*/  LEA.HI R3, R3, R0, RZ, 0x7 ;  /* 0x0000000003037211 */ /* 0x000fc800078f38ff */
[----:B------:R-:W-:-:S06]  /*1b00*/  SHF.R.S32.HI R3, RZ, 0x7, R3 ;  /* 0x00000007ff037819 */ /* 0x000fcc0000011403 */
[----:B------:R-:W0:Y:S02]  /*1b10*/  SHFL.IDX PT, R3, R3, RZ, 0x1f ;  /* 0x00001fff03037589 */ /* 0x000e2400000e0000 */
        /* <DEDUP_REMOVED lines=24> */
.L_x_6557:
        /* <DEDUP_REMOVED lines=9> */
.L_x_6731:
[----:B------:R-:W-:Y:S05]  /*1d30*/  @!P0 BRA `(.L_x_6559) ;  /* 0x0000000000048947 */ /* 0x000fea0003800000 */
[----:B------:R-:W-:Y:S01]  /*1d40*/  BPT.TRAP 0x1 ;  /* 0x000000040000795c */ /* 0x000fe20000300000 */
.L_x_6559:
[----:B------:R-:W-:Y:S02]  /*1d50*/  IMAD.U32 R5, RZ, RZ, UR48 ;  /* 0x00000030ff057e24 */ /* 0x000fe4000f8e00ff */
[----:B0-----:R-:W-:-:S03]  /*1d60*/  IMAD.U32 R0, RZ, RZ, UR45 ;  /* 0x0000002dff007e24 */ /* 0x001fc6000f8e00ff */
[----:B------:R-:W-:Y:S02]  /*1d70*/  LEA R5, R5, UR41, 0x3 ;  /* 0x0000002905057c11 */ /* 0x000fe4000f8e18ff */
[----:B------:R-:W-:-:S04]  /*1d80*/  SHF.L.U32 R0, R0, 0x1f, RZ ;  /* 0x0000001f00007819 */ /* 0x000fc800000006ff */
[----:B------:R0:W1:Y:S01]  /*1d90*/  SYNCS.PHASECHK.TRANS64.TRYWAIT P1, [R5+URZ+0x2e830], R0 ;  /* 0x02e83000050075a7 */ /* 0x000062000802017f */
[----:B------:R-:W-:Y:S05]  /*1da0*/  @!P0 BRA `(.L_x_6560) ;  /* 0x0000000000048947 */ /* 0x000fea0003800000 */
[----:B------:R-:W-:Y:S01]  /*1db0*/  BPT.TRAP 0x1 ;  /* 0x000000040000795c */ /* 0x000fe20000300000 */
.L_x_6560:
[----:B-1----:R-:W-:Y:S05]  /*1dc0*/  @P1 BRA `(.L_x_6561) ;  /* 0x0000000000081947 */ /* 0x002fea0003800000 */
[----:B------:R-:W1:Y:S02]  /*1dd0*/  SYNCS.PHASECHK.TRANS64.TRYWAIT P1, [R5+URZ+0x2e830], R0 ;  /* 0x02e83000050075a7 */ /* 0x000e64000802017f */
[----:B-1----:R-:W-:Y:S05]  /*1de0*/  @!P1 BRA `(.L_x_6562) ;  /* 0x000001bc00049947 */ /* 0x002fea0003800000 */
.L_x_6561:
[----:B------:R-:W2:Y:S01]  /*1df0*/  S2R R3, SR_TID.X ;  /* 0x0000000000037919 */ /* 0x000ea20000002100 */
[----:B------:R-:W-:Y:S01]  /*1e00*/  UIADD3 UR4, UR41, 0x20400, URZ ;  /* 0x0002040029047890 */ /* 0x000fe2000fffe03f */
[----:B------:R-:W-:-:S03]  /*1e10*/  LOP3.LUT R2, R2, 0xfff7ffff, RZ, 0xc0, !PT ;  /* 0xfff7ffff02027812 */ /* 0x000fc600078ec0ff */
[----:B------:R-:W-:-:S04]  /*1e20*/  USHF.R.U32.HI UR4, URZ, 0x4, UR4 ;  /* 0x000000043f047899 */ /* 0x000fc80008011604 */
[----:B------:R-:W-:-:S06]  /*1e30*/  ULOP3.LUT UR4, UR4, 0x3fff, URZ, 0xc0, !UPT ;  /* 0x00003fff04047892 */ /* 0x000fcc000f8ec03f */
[----:B------:R-:W-:Y:S01]  /*1e40*/  IMAD.U32 R7, RZ, RZ, UR4 ;  /* 0x00000004ff077e24 */ /* 0x000fe2000f8e00ff */
[----:B------:R-:W-:Y:S05]  /*1e50*/  WARPSYNC.ALL ;  /* 0x0000000000007948 */ /* 0x000fea0003800000 */
[----:B------:R-:W-:Y:S02]  /*1e60*/  LOP3.LUT R7, R7, 0x10000, RZ, 0xfc, !PT ;  /* 0x0001000007077812 */ /* 0x000fe400078efcff */
[----:B--2---:R-:W-:-:S13]  /*1e70*/  LOP3.LUT P3, RZ, R3, 0x7f, RZ, 0xc0, !PT ;  /* 0x0000007f03ff7812 */ /* 0x004fda000786c0ff */
[----:B------:R-:W-:Y:S02]  /*1e80*/  @P3 LOP3.LUT R2, R2, 0x80000, RZ, 0xfc, !PT ;  /* 0x0008000002023812 */ /* 0x000fe400078efcff */
[----:B------:R-:W-:Y:S01]  /*1e90*/  R2UR UR20, R7 ;  /* 0x00000000071472ca */ /* 0x000fe200000e0000 */
[----:B------:R-:W-:Y:S01]  /*1ea0*/  ULOP3.LUT UR12, UR49, 0x10000, URZ, 0xfc, !UPT ;  /* 0x00010000310c7892 */ /* 0x000fe2000f8efc3f */
[----:B------:R-:W-:Y:S01]  /*1eb0*/  WARPGROUP.ARRIVE ;  /* 0x00000000000079c5 */ /* 0x000fe20000000000 */
[----:B------:R-:W-:Y:S01]  /*1ec0*/  UMOV UR17, 0x40000040 ;  /* 0x4000004000117882 */ /* 0x000fe20000000000 */
[----:B------:R-:W-:Y:S01]  /*1ed0*/  UMOV UR19, 0x40000040 ;  /* 0x4000004000137882 */ /* 0x000fe20000000000 */
[----:B------:R-:W-:Y:S01]  /*1ee0*/  UMOV UR7, 0x40000040 ;  /* 0x4000004000077882 */ /* 0x000fe20000000000 */
[----:B------:R-:W-:Y:S01]  /*1ef0*/  UMOV UR11, 0x40000040 ;  /* 0x40000040000b7882 */ /* 0x000fe20000000000 */
[----:B------:R-:W-:Y:S01]  /*1f00*/  UMOV UR13, 0x40000040 ;  /* 0x40000040000d7882 */ /* 0x000fe20000000000 */
[----:B------:R-:W-:Y:S01]  /*1f10*/  UMOV UR16, UR12 ;  /* 0x0000000c00107c82 */ /* 0x000fe20008000000 */
[----:B------:R-:W-:Y:S01]  /*1f20*/  UMOV UR15, 0x40000040 ;  /* 0x40000040000f7882 */ /* 0x000fe20000000000 */
[----:B------:R-:W-:Y:S01]  /*1f30*/  VIADD R3, R19, UR36 ;  /* 0x0000002413037c36 */ /* 0x000fe20008000000 */
[----:B------:R-:W2:Y:S01]  /*1f40*/  LDC R8, c[0x0][0x288] ;  /* 0x0000a200ff087b82 */ /* 0x000ea20000000800 */
[----:B------:R-:W-:Y:S01]  /*1f50*/  ULDC UR52, c[0x0][0x9dc] ;  /* 0x0002770000347ab9 */ /* 0x000fe20000000800 */
[----:B------:R-:W-:-:S04]  /*1f60*/  UIMAD UR20, UR48, 0x700, UR20 ;  /* 0x00000700301478a4 */ /* 0x000fc8000f8e0214 */
[----:B------:R-:W-:Y:S02]  /*1f70*/  UIADD3 UR4, UR20, 0x100, URZ ;  /* 0x0000010014047890 */ /* 0x000fe4000fffe03f */
        /* <DEDUP_REMOVED lines=8> */
[----:B------:R-:W-:Y:S02]  /*2000*/  UIADD3 UR9, UR20, 0x202, URZ ;  /* 0x0000020214097890 */ /* 0x000fe4000fffe03f */
[----:B------:R-:W-:Y:S02]  /*2010*/  UIADD3 UR10, UR20, 0x4, URZ ;  /* 0x00000004140a7890 */ /* 0x000fe4000fffe03f */
        /* <DEDUP_REMOVED lines=150> */
[----:B01----:R-:W-:Y:S01]  /*2980*/  @P1 IMAD.HI.U32 R0, R3, UR6, RZ ;  /* 0x0000000603001c27 */ /* 0x003fe2000f8e00ff */
[----:B------:R-:W-:-:S04]  /*2990*/  @UP0 ULDC UR6, c[0x0][0x450] ;  /* 0x0001140000060ab9 */ /* 0x000fc80000000800 */
[----:B------:R-:W-:Y:S01]  /*29a0*/  @P2 SHF.R.U32.HI R3, RZ, UR6, R0 ;  /* 0x00000006ff032c19 */ /* 0x000fe20008011600 */
[----:B------:R-:W-:Y:S01]  /*29b0*/  @!P3 VIADD R0, R5, 0x2e840 ;  /* 0x0002e8400500b836 */ /* 0x000fe20000000000 */
[----:B------:R-:W-:Y:S01]  /*29c0*/  ULDC.64 UR6, c[0x0][0x9e0] ;  /* 0x0002780000067ab9 */ /* 0x000fe20000000a00 */
[----:B------:R-:W-:Y:S01]  /*29d0*/  IMAD.MOV.U32 R5, RZ, RZ, -0xe0 ;  /* 0xffffff20ff057424 */ /* 0x000fe200078e00ff */
[----:B------:R-:W-:Y:S01]  /*29e0*/  UISETP.GE.AND UP1, UPT, UR7, 0x1, UPT ;  /* 0x000000010700788c */ /* 0x000fe2000bf26270 */
[----:B------:R-:W0:Y:S01]  /*29f0*/  SHFL.IDX PT, R11, R3, RZ, 0x1c1f ;  /* 0x001c1fff030b7589 */ /* 0x000e2200000e0000 */
[----:B------:R-:W-:Y:S01]  /*2a00*/  @!P3 PRMT R0, RZ, 0x654, R0 ;  /* 0x00000654ff00b816 */ /* 0x000fe20000000000 */
[----:B------:R-:W-:-:S03]  /*2a10*/  IMAD R5, R136, R5, 0xe1 ;  /* 0x000000e188057424 */ /* 0x000fc600078e0205 */
[----:B------:R-:W-:Y:S01]  /*2a20*/  PLOP3.LUT P1, PT, PT, PT, UP1, 0x40, 0x0 ;  /* 0x000000000000781c */ /* 0x000fe20003f2e818 */
[----:B------:R-:W-:Y:S02]  /*2a30*/  IMAD R6, R18, -0x2, R5 ;  /* 0xfffffffe12067824 */ /* 0x000fe400078e0205 */
[----:B------:R-:W-:Y:S02]  /*2a40*/  VIADD R138, R5, 0xffffffff ;  /* 0xffffffff058a7836 */ /* 0x000fe40000000000 */
[C---:B------:R-:W-:Y:S01]  /*2a50*/  VIADD R5, R6.reuse, 0xffffffff ;  /* 0xffffffff06057836 */ /* 0x040fe20000000000 */
[----:B--2---:R-:W-:Y:S01]  /*2a60*/  IADD3 R4, R6, -R8, R17 ;  /* 0x8000000806047210 */ /* 0x004fe20007ffe011 */
        /* <DEDUP_REMOVED lines=10> */
[----:B-1----:R-:W-:-:S04]  /*2b10*/  IMAD R0, R136, -0xe0, R17 ;  /* 0xffffff2088007824 */ /* 0x002fc800078e0211 */
[----:B------:R-:W-:Y:S02]  /*2b20*/  VIADD R9, R0, 0xe0 ;  /* 0x000000e000097836 */ /* 0x000fe40000000000 */
[----:B------:R-:W-:Y:S02]  /*2b30*/  VIADD R0, R4, UR6 ;  /* 0x0000000604007c36 */ /* 0x000fe40008000000 */
[----:B------:R-:W-:Y:S02]  /*2b40*/  IMAD R9, R18, -0x2, R9 ;  /* 0xfffffffe12097824 */ /* 0x000fe400078e0209 */
[----:B------:R-:W-:-:S03]  /*2b50*/  VIADD R4, R4, UR10 ;  /* 0x0000000a04047c36 */ /* 0x000fc60008000000 */
[----:B0-----:R-:W-:Y:S01]  /*2b60*/  VIADDMNMX R10, R11, R0, R9, PT ;  /* 0x000000000b0a7246 */ /* 0x001fe20003800109 */
        /* <DEDUP_REMOVED lines=14> */
.L_x_6565:
[----:B------:R-:W-:-:S06]  /*2c50*/  UISETP.NE.AND UP2, UPT, UR7, 0x1, UPT ;  /* 0x000000010700788c */ /* 0x000fcc000bf45270 */
[----:B------:R-:W-:-:S05]  /*2c60*/  PLOP3.LUT P1, PT, PT, PT, UP2, 0x80, 0x0 ;  /* 0x000000000000781c */ /* 0x000fca0003f2f028 */
[----:B------:R-:W-:-:S08]  /*2c70*/  @UP2 ULDC.64 UR10, c[0x0][0x9e8] ;  /* 0x00027a00000a2ab9 */ /* 0x000fd00000000a00 */
[----:B------:R-:W-:-:S05]  /*2c80*/  @P1 IMAD.HI.U32 R11, R12, UR10, RZ ;  /* 0x0000000a0c0b1c27 */ /* 0x000fca000f8e00ff */
[----:B------:R-:W-:-:S07]  /*2c90*/  @P1 SHF.R.U32.HI R12, RZ, UR11, R11 ;  /* 0x0000000bff0c1c19 */ /* 0x000fce000801160b */
.L_x_6566:
[----:B------:R-:W-:Y:S05]  /*2ca0*/  BSYNC B0 ;  /* 0x0000000000007941 */ /* 0x000fea0003800000 */
.L_x_6564:
[----:B------:R-:W-:-:S05]  /*2cb0*/  IMAD R11, R12, UR7, R5 ;  /* 0x000000070c0b7c24 */ /* 0x000fca000f8e0205 */
[----:B------:R-:W-:Y:S02]  /*2cc0*/  VIMNMX R6, R6, R11, !PT ;  /* 0x0000000b06067248 */ /* 0x000fe40007fe0100 */
[----:B------:R-:W-:-:S07]  /*2cd0*/  VIADDMNMX R10, R11, UR7, R10, PT ;  /* 0x000000070b0a7c46 */ /* 0x000fce000b80010a */
.L_x_6563:
        /* <DEDUP_REMOVED lines=51> */
[----:B------:R-:W-:Y:S02]  /*3010*/  ISETP.LT.OR P2, PT, R10, 0x29, P2 ;  /* 0x000000290a00780c */ /* 0x000fe40001741670 */
[----:B------:R-:W-:Y:S02]  /*3020*/  VIADDMNMX R0, R3, R0, R9, PT ;  /* 0x0000000003007246 */ /* 0x000fe40003800109 */
        /* <DEDUP_REMOVED lines=223> */
[----:B------:R-:W-:-:S04]  /*3e20*/  ISETP.LT.OR P6, PT, R10, 0xda, P6 ;  /* 0x000000da0a00780c */ /* 0x000fc800037c1670 */
        /* <DEDUP_REMOVED lines=16> */
.L_x_6569:
[----:B------:R-:W-:-:S06]  /*3f30*/  UISETP.NE.AND UP2, UPT, UR7, 0x1, UPT ;  /* 0x000000010700788c */ /* 0x000fcc000bf45270 */
[----:B------:R-:W-:-:S05]  /*3f40*/  PLOP3.LUT P6, PT, PT, PT, UP2, 0x80, 0x0 ;  /* 0x000000000000781c */ /* 0x000fca0003fcf028 */
[----:B------:R-:W-:-:S08]  /*3f50*/  @UP2 ULDC.64 UR10, c[0x0][0x9e8] ;  /* 0x00027a00000a2ab9 */ /* 0x000fd00000000a00 */
[----:B------:R-:W-:Y:S01]  /*3f60*/  @P6 IMAD.HI.U32 R3, R6, UR10, RZ ;  /* 0x0000000a06036c27 */ /* 0x000fe2000f8e00ff */
[----:B------:R-:W-:-:S13]  /*3f70*/  PLOP3.LUT P6, PT, PT, PT, UP2, 0x80, 0x0 ;  /* 0x000000000000781c */ /* 0x000fda0003fcf028 */
[----:B------:R-:W-:-:S07]  /*3f80*/  @P6 SHF.R.U32.HI R6, RZ, UR11, R3 ;  /* 0x0000000bff066c19 */ /* 0x000fce0008011603 */
.L_x_6570:
[----:B------:R-:W-:Y:S05]  /*3f90*/  BSYNC B0 ;  /* 0x0000000000007941 */ /* 0x000fea0003800000 */
.L_x_6568:
[----:B------:R-:W-:-:S05]  /*3fa0*/  IMAD R5, R6, UR7, R5 ;  /* 0x0000000706057c24 */ /* 0x000fca000f8e0205 */
[----:B------:R-:W-:Y:S02]  /*3fb0*/  VIMNMX R4, R4, R5, !PT ;  /* 0x0000000504047248 */ /* 0x000fe40007fe0100 */
[----:B------:R-:W-:-:S07]  /*3fc0*/  VIADDMNMX R0, R5, UR7, R0, PT ;  /* 0x0000000705007c46 */ /* 0x000fce000b800100 */
.L_x_6567:
[----:B------:R-:W-:Y:S01]  /*3fd0*/  ISETP.GT.AND P1, PT, R4, 0x20, !P1 ;  /* 0x000000200400780c */ /* 0x000fe20004f24270 */
[----:B------:R-:W-:Y:S01]  /*3fe0*/  IMAD.U32 R138, RZ, RZ, UR37 ;  /* 0x00000025ff8a7e24 */ /* 0x000fe2000f8e00ff */
[----:B------:R-:W-:Y:S01]  /*3ff0*/  ISETP.NE.AND P6, PT, R176, RZ, PT ;  /* 0x000000ffb000720c */ /* 0x000fe20003fc5270 */
[----:B------:R-:W-:Y:S01]  /*4000*/  @UP0 ULDC UR10, c[0x0][0x44c] ;  /* 0x00011300000a0ab9 */ /* 0x000fe20000000800 */
[----:B------:R-:W-:Y:S01]  /*4010*/  ISETP.LT.OR P1, PT, R0, 0x21, P1 ;  /* 0x000000210000780c */ /* 0x000fe20000f21670 */
[----:B------:R-:W-:Y:S01]  /*4020*/  UIMAD.WIDE.U32 UR10, UR36, UR10, URZ ;  /* 0x0000000a240a72a5 */ /* 0x000fe2000f8e003f */
[----:B------:R-:W-:Y:S01]  /*4030*/  ISETP.GT.AND P2, PT, R4, 0x29, !P2 ;  /* 0x000000290400780c */ /* 0x000fe20005744270 */
[----:B------:R-:W-:Y:S01]  /*4040*/  @UP0 ULDC UR18, c[0x0][0x450] ;  /* 0x0001140000120ab9 */ /* 0x000fe20000000800 */
[----:B------:R-:W-:Y:S01]  /*4050*/  FSEL R106, R106, -INF , !P1 ;  /* 0xff8000006a6a7808 */ /* 0x000fe20004800000 */
[----:B------:R-:W-:Y:S01]  /*4060*/  UMOV UR14, UR36 ;  /* 0x00000024000e7c82 */ /* 0x000fe20008000000 */
[----:B------:R-:W-:Y:S01]  /*4070*/  ISETP.NE.AND P1, PT, R161, RZ, PT ;  /* 0x000000ffa100720c */ /* 0x000fe20003f25270 */
[----:B------:R-:W-:Y:S01]  /*4080*/  @UP0 USHF.R.U32.HI UR14, URZ, UR18, UR11 ;  /* 0x000000123f0e0299 */ /* 0x000fe2000801160b */
[----:B------:R-:W-:-:S02]  /*4090*/  ISETP.LT.OR P2, PT, R0, 0x2a, P2 ;  /* 0x0000002a0000780c */ /* 0x000fc40001741670 */
[----:B------:R-:W-:Y:S02]  /*40a0*/  ISETP.GT.AND P1, PT, R4, 0x21, !P1 ;  /* 0x000000210400780c */ /* 0x000fe40004f24270 */
[----:B------:R-:W-:Y:S02]  /*40b0*/  FSEL R111, R111, -INF , !P2 ;  /* 0xff8000006f6f7808 */ /* 0x000fe40005000000 */
        /* <DEDUP_REMOVED lines=86> */
[----:B------:R-:W-:Y:S02]  /*4620*/  ISETP.NE.AND P2, PT, R179, RZ, PT ;  /* 0x000000ffb300720c */ /* 0x000fe40003f45270 */
[----:B------:R-:W-:-:S02]  /*4630*/  ISETP.LT.OR P1, PT, R0, 0x5a, P1 ;  /* 0x0000005a0000780c */ /* 0x000fc40000f21670 */
[----:B------:R-:W-:Y:S02]  /*4640*/  FMNMX.FTZ R3, R61, R6, !PT ;  /* 0x000000063d037209 */ /* 0x000fe40007810000 */
[----:B------:R-:W-:Y:S02]  /*4650*/  FSEL R103, R103, -INF , !P1 ;  /* 0xff80000067677808 */ /* 0x000fe40004800000 */
[----:B------:R-:W-:Y:S02]  /*4660*/  ISETP.GT.AND P1, PT, R4, 0x60, !P6 ;  /* 0x000000600400780c */ /* 0x000fe40007724270 */
[----:B------:R-:W-:Y:S02]  /*4670*/  ISETP.NE.AND P6, PT, R180, RZ, PT ;  /* 0x000000ffb400720c */ /* 0x000fe40003fc5270 */
        /* <DEDUP_REMOVED lines=47> */
[C---:B------:R-:W-:Y:S02]  /*4970*/  ISETP.GT.AND P1, PT, R4.reuse, 0x79, !P1 ;  /* 0x000000790400780c */ /* 0x040fe40004f24270 */
[----:B------:R-:W-:Y:S01]  /*4980*/  ISETP.GT.AND P3, PT, R4, 0xd0, !P3 ;  /* 0x000000d00400780c */ /* 0x000fe20005f64270 */
[----:B------:R-:W0:Y:S01]  /*4990*/  SHFL.BFLY PT, R3, R6, 0x2, 0x1f ;  /* 0x0c401f0006037f89 */ /* 0x000e2200000e0000 */
[----:B------:R-:W-:-:S02]  /*49a0*/  ISETP.LT.OR P1, PT, R0, 0x7a, P1 ;  /* 0x0000007a0000780c */ /* 0x000fc40000f21670 */
[C---:B------:R-:W-:Y:S02]  /*49b0*/  ISETP.GT.AND P4, PT, R4.reuse, 0xd1, !P4 ;  /* 0x000000d10400780c */ /* 0x040fe40006784270 */
[----:B------:R-:W-:Y:S02]  /*49c0*/  FSEL R87, R87, -INF , !P1 ;  /* 0xff80000057577808 */ /* 0x000fe40004800000 */
[----:B------:R-:W-:Y:S02]  /*49d0*/  ISETP.NE.AND P1, PT, R143, RZ, PT ;  /* 0x000000ff8f00720c */ /* 0x000fe40003f25270 */
[C---:B------:R-:W-:Y:S02]  /*49e0*/  ISETP.GT.AND P5, PT, R4.reuse, 0xd8, !P5 ;  /* 0x000000d80400780c */ /* 0x040fe40006fa4270 */
[----:B------:R-:W-:Y:S02]  /*49f0*/  ISETP.GT.AND P1, PT, R4, 0x80, !P1 ;  /* 0x000000800400780c */ /* 0x000fe40004f24270 */
[----:B------:R-:W-:-:S02]  /*4a00*/  ISETP.LT.OR P3, PT, R0, 0xd1, P3 ;  /* 0x000000d10000780c */ /* 0x000fc40001f61670 */
[C---:B------:R-:W-:Y:S02]  /*4a10*/  ISETP.LT.OR P1, PT, R0.reuse, 0x81, P1 ;  /* 0x000000810000780c */ /* 0x040fe40000f21670 */
[----:B------:R-:W-:Y:S02]  /*4a20*/  ISETP.LT.OR P4, PT, R0, 0xd2, P4 ;  /* 0x000000d20000780c */ /* 0x000fe40002781670 */
[----:B------:R-:W-:Y:S02]  /*4a30*/  FSEL R58, R58, -INF , !P1 ;  /* 0xff8000003a3a7808 */ /* 0x000fe40004800000 */
[----:B------:R-:W-:Y:S02]  /*4a40*/  ISETP.NE.AND P1, PT, R142, RZ, PT ;  /* 0x000000ff8e00720c */ /* 0x000fe40003f25270 */
[----:B------:R-:W-:Y:S02]  /*4a50*/  FSEL R34, R34, -INF , !P3 ;  /* 0xff80000022227808 */ /* 0x000fe40005800000 */
[----:B------:R-:W-:-:S02]  /*4a60*/  ISETP.GT.AND P1, PT, R4, 0x81, !P1 ;  /* 0x000000810400780c */ /* 0x000fc40004f24270 */
[----:B0-----:R-:W-:Y:S02]  /*4a70*/  FMNMX.FTZ R9, R6, R3, !PT ;  /* 0x0000000306097209 */ /* 0x001fe40007810000 */
[C---:B------:R-:W-:Y:S02]  /*4a80*/  ISETP.LT.OR P1, PT, R0.reuse, 0x82, P1 ;  /* 0x000000820000780c */ /* 0x040fe40000f21670 */
[----:B------:R-:W-:Y:S01]  /*4a90*/  ISETP.LT.OR P5, PT, R0, 0xd9, P5 ;  /* 0x000000d90000780c */ /* 0x000fe20002fa1670 */
[----:B------:R-:W0:Y:S01]  /*4aa0*/  SHFL.BFLY PT, R10, R9, 0x1, 0x1f ;  /* 0x0c201f00090a7f89 */ /* 0x000e2200000e0000 */
[----:B------:R-:W-:Y:S02]  /*4ab0*/  FSEL R59, R59, -INF , !P1 ;  /* 0xff8000003b3b7808 */ /* 0x000fe40004800000 */
[----:B------:R-:W-:Y:S02]  /*4ac0*/  ISETP.GT.AND P1, PT, R4, 0x88, !P2 ;  /* 0x000000880400780c */ /* 0x000fe40005724270 */
[----:B------:R-:W-:-:S02]  /*4ad0*/  ISETP.NE.AND P2, PT, R181, RZ, PT ;  /* 0x000000ffb500720c */ /* 0x000fc40003f45270 */
[----:B------:R-:W-:Y:S02]  /*4ae0*/  ISETP.LT.OR P1, PT, R0, 0x89, P1 ;  /* 0x000000890000780c */ /* 0x000fe40000f21670 */
[----:B------:R-:W-:Y:S02]  /*4af0*/  FSEL R35, R35, -INF , !P4 ;  /* 0xff80000023237808 */ /* 0x000fe40006000000 */
[----:B------:R-:W-:Y:S02]  /*4b00*/  FSEL R62, R62, -INF , !P1 ;  /* 0xff8000003e3e7808 */ /* 0x000fe40004800000 */
[----:B------:R-:W-:Y:S02]  /*4b10*/  ISETP.GT.AND P1, PT, R4, 0x89, !P6 ;  /* 0x000000890400780c */ /* 0x000fe40007724270 */
[----:B------:R-:W-:Y:S02]  /*4b20*/  ISETP.NE.AND P6, PT, R182, RZ, PT ;  /* 0x000000ffb600720c */ /* 0x000fe40003fc5270 */
[----:B------:R-:W-:-:S02]  /*4b30*/  ISETP.LT.OR P1, PT, R0, 0x8a, P1 ;  /* 0x0000008a0000780c */ /* 0x000fc40000f21670 */
[----:B------:R-:W-:Y:S02]  /*4b40*/  FSEL R38, R38, -INF , !P5 ;  /* 0xff80000026267808 */ /* 0x000fe40006800000 */
[----:B------:R-:W-:Y:S02]  /*4b50*/  FSEL R63, R63, -INF , !P1 ;  /* 0xff8000003f3f7808 */ /* 0x000fe40004800000 */
[----:B------:R-:W-:Y:S02]  /*4b60*/  ISETP.NE.AND P1, PT, R162, RZ, PT ;  /* 0x000000ffa200720c */ /* 0x000fe40003f25270 */
[----:B0-----:R-:W-:Y:S02]  /*4b70*/  FMNMX.FTZ R3, R9, R10, !PT ;  /* 0x0000000a09037209 */ /* 0x001fe40007810000 */
[----:B------:R-:W-:Y:S02]  /*4b80*/  ISETP.GT.AND P1, PT, R4, 0x90, !P1 ;  /* 0x000000900400780c */ /* 0x000fe40004f24270 */
[----:B------:R-:W-:Y:S01]  /*4b90*/  R2UR UR15, R137 ;  /* 0x00000000890f72ca */ /* 0x000fe200000e0000 */
[----:B------:R-:W-:-:S01]  /*4ba0*/  FFMA.FTZ R138, R3, R138, -8 ;  /* 0xc1000000038a7423 */ /* 0x000fc2000001008a */
[----:B------:R-:W-:-:S04]  /*4bb0*/  ISETP.LT.OR P1, PT, R0, 0x91, P1 ;  /* 0x000000910000780c */ /* 0x000fc80000f21670 */
[----:B------:R-:W-:Y:S02]  /*4bc0*/  FSEL R66, R66, -INF , !P1 ;  /* 0xff80000042427808 */ /* 0x000fe40004800000 */
[----:B------:R-:W-:-:S04]  /*4bd0*/  ISETP.NE.AND P1, PT, R163, RZ, PT ;  /* 0x000000ffa300720c */ /* 0x000fc80003f25270 */
[----:B------:R-:W-:Y:S01]  /*4be0*/  ISETP.GT.AND P1, PT, R4, 0x91, !P1 ;  /* 0x000000910400780c */ /* 0x000fe20004f24270 */
[----:B------:R-:W-:-:S03]  /*4bf0*/  UIADD3 UR10, UR15, UR14, URZ ;  /* 0x0000000e0f0a7290 */ /* 0x000fc6000fffe03f */
        /* <DEDUP_REMOVED lines=83> */
[----:B------:R-:W-:-:S04]  /*5130*/  FSETP.NEU.FTZ.AND P1, PT, R3, -INF , PT ;  /* 0xff8000000300780b */ /* 0x000fc80003f3d000 */
[----:B------:R-:W-:Y:S02]  /*5140*/  FSEL R138, R138, RZ, P1 ;  /* 0x000000ff8a8a7208 */ /* 0x000fe40000800000 */
[----:B------:R-:W-:Y:S02]  /*5150*/  ISETP.GT.AND P1, PT, R4, 0xc8, !P6 ;  /* 0x000000c80400780c */ /* 0x000fe40007724270 */
[----:B------:R-:W-:Y:S01]  /*5160*/  ISETP.NE.AND P6, PT, R140, RZ, PT ;  /* 0x000000ff8c00720c */ /* 0x000fe20003fc5270 */
        /* <DEDUP_REMOVED lines=19> */
[----:B------:R-:W-:Y:S01]  /*52a0*/  ISETP.LT.OR P1, PT, R0, 0xc9, P1 ;  /* 0x000000c90000780c */ /* 0x000fe20000f21670 */
[----:B------:R-:W-:Y:S01]  /*52b0*/  MUFU.EX2 R6, R6 ;  /* 0x0000000600067308 */ /* 0x000fe20000000800 */
[----:B------:R-:W-:Y:S01]  /*52c0*/  FMNMX.FTZ R112, R134, R113, !PT ;  /* 0x0000007186707209 */ /* 0x000fe20007810000 */
        /* <DEDUP_REMOVED lines=13> */
[----:B------:R-:W-:Y:S01]  /*53a0*/  ISETP.GT.AND P2, PT, R4, 0xd9, !P6 ;  /* 0x000000d90400780c */ /* 0x000fe20007744270 */
[--C-:B------:R-:W-:Y:S01]  /*53b0*/  FFMA.FTZ R4, R40, UR37, -R138.reuse ;  /* 0x0000002528047c23 */ /* 0x100fe2000801088a */
[----:B------:R-:W-:Y:S01]  /*53c0*/  FMNMX.FTZ R96, R110, R93, !PT ;  /* 0x0000005d6e607209 */ /* 0x000fe20007810000 */
[----:B------:R-:W-:Y:S01]  /*53d0*/  MUFU.EX2 R10, R10 ;  /* 0x0000000a000a7308 */ /* 0x000fe20000000800 */
[----:B------:R-:W-:Y:S01]  /*53e0*/  FSEL R31, R31, -INF , !P1 ;  /* 0xff8000001f1f7808 */ /* 0x000fe20004800000 */
[--C-:B------:R-:W-:Y:S01]  /*53f0*/  FFMA.FTZ R89, R89, UR37, -R138.reuse ;  /* 0x0000002559597c23 */ /* 0x100fe2000801088a */
[----:B------:R-:W-:Y:S01]  /*5400*/  FMNMX.FTZ R117, R111, R96, !PT ;  /* 0x000000606f757209 */ /* 0x000fe20007810000 */
[--C-:B------:R-:W-:Y:S01]  /*5410*/  FFMA.FTZ R96, R97, UR37, -R138.reuse ;  /* 0x0000002561607c23 */ /* 0x100fe2000801088a */
[----:B------:R-:W-:Y:S01]  /*5420*/  ISETP.LT.OR P2, PT, R0, 0xda, P2 ;  /* 0x000000da0000780c */ /* 0x000fe20001741670 */
[--C-:B------:R-:W-:Y:S01]  /*5430*/  FFMA.FTZ R92, R92, UR37, -R138.reuse ;  /* 0x000000255c5c7c23 */ /* 0x100fe2000801088a */
[----:B------:R-:W-:Y:S01]  /*5440*/  FMNMX.FTZ R112, R114, R117, !PT ;  /* 0x0000007572707209 */ /* 0x000fe20007810000 */
[----:B------:R-:W0:Y:S01]  /*5450*/  MUFU.EX2 R11, R11 ;  /* 0x0000000b000b7308 */ /* 0x000e220000000800 */
[----:B------:R-:W-:Y:S01]  /*5460*/  FSEL R39, R39, -INF , !P2 ;  /* 0xff80000027277808 */ /* 0x000fe20005000000 */
        /* <DEDUP_REMOVED lines=15> */
[----:B0-----:R-:W-:Y:S01]  /*5560*/  F2FP.SATFINITE.E4M3.F32.PACK_AB_MERGE_C R224, R11, R10, RZ ;  /* 0x0000000a0be0723e */ /* 0x001fe200048070ff */
[--C-:B------:R-:W-:Y:S01]  /*5570*/  FFMA.FTZ R60, R60, UR37, -R138.reuse ;  /* 0x000000253c3c7c23 */ /* 0x100fe2000801088a */
[----:B------:R-:W-:Y:S01]  /*5580*/  FMNMX.FTZ R101, R91, R112, !PT ;  /* 0x000000705b657209 */ /* 0x000fe20007810000 */
[----:B------:R-:W-:Y:S01]  /*5590*/  FFMA.FTZ R61, R61, UR37, -R138 ;  /* 0x000000253d3d7c23 */ /* 0x000fe2000801088a */
[----:B------:R-:W-:Y:S01]  /*55a0*/  F2FP.SATFINITE.E4M3.F32.PACK_AB_MERGE_C R224, R6, R5, R224 ;  /* 0x0000000506e0723e */ /* 0x000fe200048070e0 */
        /* <DEDUP_REMOVED lines=10> */
[----:B------:R-:W0:Y:S01]  /*5650*/  MUFU.EX2 R120, R120 ;  /* 0x0000007800787308 */ /* 0x000e220000000800 */
        /* <DEDUP_REMOVED lines=20> */
[----:B------:R-:W-:-:S02]  /*57a0*/  F2FP.SATFINITE.E4M3.F32.PACK_AB_MERGE_C R226, R12, R9, R226 ;  /* 0x000000090ce2723e */ /* 0x000fc400048070e2 */
[----:B------:R-:W-:Y:S01]  /*57b0*/  FMNMX.FTZ R112, R78, R101, !PT ;  /* 0x000000654e707209 */ /* 0x000fe20007810000 */
[----:B------:R-:W-:Y:S03]  /*57c0*/  MUFU.EX2 R113, R116 ;  /* 0x0000007400717308 */ /* 0x000fe60000000800 */
[----:B------:R-:W-:-:S04]  /*57d0*/  FMNMX.FTZ R101, R79, R112, !PT ;  /* 0x000000704f657209 */ /* 0x000fc80007810000 */
[----:B------:R-:W-:Y:S01]  /*57e0*/  FMNMX.FTZ R112, R82, R101, !PT ;  /* 0x0000006552707209 */ /* 0x000fe20007810000 */
[----:B------:R-:W-:Y:S03]  /*57f0*/  MUFU.EX2 R104, R104 ;  /* 0x0000006800687308 */ /* 0x000fe60000000800 */
        /* <DEDUP_REMOVED lines=33> */
[----:B------:R-:W0:Y:S03]  /*5a10*/  MUFU.EX2 R92, R92 ;  /* 0x0000005c005c7308 */ /* 0x000e260000000800 */
[----:B------:R-:W-:-:S04]  /*5a20*/  FMNMX.FTZ R101, R27, R112, !PT ;  /* 0x000000701b657209 */ /* 0x000fc80007810000 */
[----:B------:R-:W-:Y:S01]  /*5a30*/  FMNMX.FTZ R40, R30, R101, !PT ;  /* 0x000000651e287209 */ /* 0x000fe20007810000 */
[----:B------:R-:W-:Y:S03]  /*5a40*/  MUFU.EX2 R96, R96 ;  /* 0x0000006000607308 */ /* 0x000fe60000000800 */
[----:B------:R-:W-:-:S04]  /*5a50*/  FMNMX.FTZ R101, R31, R40, !PT ;  /* 0x000000281f657209 */ /* 0x000fc80007810000 */
[----:B------:R-:W-:Y:S01]  /*5a60*/  FMNMX.FTZ R40, R34, R101, !PT ;  /* 0x0000006522287209 */ /* 0x000fe20007810000 */
[----:B------:R-:W1:Y:S01]  /*5a70*/  MUFU.EX2 R100, R100 ;  /* 0x0000006400647308 */ /* 0x000e620000000800 */
[----:B0-----:R-:W-:Y:S02]  /*5a80*/  F2FP.SATFINITE.E4M3.F32.PACK_AB_MERGE_C R216, R113, R92, RZ ;  /* 0x0000005c71d8723e */ /* 0x001fe400048070ff */
[----:B------:R-:W-:Y:S01]  /*5a90*/  FMNMX.FTZ R101, R35, R40, !PT ;  /* 0x0000002823657209 */ /* 0x000fe20007810000 */
[----:B------:R-:W-:-:S01]  /*5aa0*/  FFMA.FTZ R40, R44, UR37, -R138 ;  /* 0x000000252c287c23 */ /* 0x000fc2000801088a */
[--C-:B------:R-:W-:Y:S01]  /*5ab0*/  FFMA.FTZ R44, R48, UR37, -R138.reuse ;  /* 0x00000025302c7c23 */ /* 0x100fe2000801088a */
[----:B------:R-:W-:-:S01]  /*5ac0*/  FFMA.FTZ R48, R52, UR37, -R138 ;  /* 0x0000002534307c23 */ /* 0x000fc2000801088a */
[----:B------:R-:W-:Y:S01]  /*5ad0*/  FMNMX.FTZ R0, R38, R101, !PT ;  /* 0x0000006526007209 */ /* 0x000fe20007810000 */
[----:B------:R-:W-:Y:S01]  /*5ae0*/  MUFU.EX2 R72, R72 ;  /* 0x0000004800487308 */ /* 0x000fe20000000800 */
[----:B------:R-:W-:-:S02]  /*5af0*/  F2FP.SATFINITE.E4M3.F32.PACK_AB_MERGE_C R216, R89, R88, R216 ;  /* 0x0000005859d8723e */ /* 0x000fc400048070d8 */
[----:B------:R-:W-:-:S05]  /*5b00*/  FMNMX.FTZ R0, R39, R0, !PT ;  /* 0x0000000027007209 */ /* 0x000fca0007810000 */
[----:B------:R-:W0:Y:S01]  /*5b10*/  SHFL.BFLY PT, R101, R0, 0x2, 0x1f ;  /* 0x0c401f0000657f89 */ /* 0x000e2200000e0000 */
[----:B------:R-:W-:Y:S01]  /*5b20*/  MUFU.EX2 R73, R73 ;  /* 0x0000004900497308 */ /* 0x000fe20000000800 */
[----:B-1----:R-:W-:-:S04]  /*5b30*/  F2FP.SATFINITE.E4M3.F32.PACK_AB_MERGE_C R218, R100, R97, RZ ;  /* 0x0000006164da723e */ /* 0x002fc800048070ff */
[----:B------:R-:W-:-:S03]  /*5b40*/  F2FP.SATFINITE.E4M3.F32.PACK_AB_MERGE_C R218, R96, R93, R218 ;  /* 0x0000005d60da723e */ /* 0x000fc600048070da */
[----:B------:R-:W-:Y:S08]  /*5b50*/  MUFU.EX2 R76, R76 ;  /* 0x0000004c004c7308 */ /* 0x000ff00000000800 */
[----:B------:R-:W1:Y:S01]  /*5b60*/  MUFU.EX2 R77, R77 ;  /* 0x0000004d004d7308 */ /* 0x000e620000000800 */
[----:B0-----:R-:W-:-:S07]  /*5b70*/  FMNMX.FTZ R101, R0, R101, !PT ;  /* 0x0000006500657209 */ /* 0x001fce0007810000 */
[----:B------:R-:W-:Y:S01]  /*5b80*/  MUFU.EX2 R84, R84 ;  /* 0x0000005400547308 */ /* 0x000fe20000000800 */
[----:B------:R-:W0:Y:S07]  /*5b90*/  SHFL.BFLY PT, R0, R101, 0x1, 0x1f ;  /* 0x0c201f0065007f89 */ /* 0x000e2e00000e0000 */
[----:B------:R-:W2:Y:S01]  /*5ba0*/  MUFU.EX2 R85, R85 ;  /* 0x0000005500557308 */ /* 0x000ea20000000800 */
[----:B-1----:R-:W-:-:S04]  /*5bb0*/  F2FP.SATFINITE.E4M3.F32.PACK_AB_MERGE_C R212, R77, R76, RZ ;  /* 0x0000004c4dd4723e */ /* 0x002fc800048070ff */
[----:B------:R-:W-:-:S03]  /*5bc0*/  F2FP.SATFINITE.E4M3.F32.PACK_AB_MERGE_C R212, R73, R72, R212 ;  /* 0x0000004849d4723e */ /* 0x000fc600048070d4 */
[----:B------:R-:W-:Y:S08]  /*5bd0*/  MUFU.EX2 R80, R80 ;  /* 0x0000005000507308 */ /* 0x000ff00000000800 */
[----:B------:R-:W1:Y:S01]  /*5be0*/  MUFU.EX2 R81, R81 ;  /* 0x0000005100517308 */ /* 0x000e620000000800 */
[----:B--2---:R-:W-:Y:S02]  /*5bf0*/  F2FP.SATFINITE.E4M3.F32.PACK_AB_MERGE_C R214, R85, R84, RZ ;  /* 0x0000005455d6723e */ /* 0x004fe400048070ff */
[----:B0-----:R-:W-:Y:S01]  /*5c00*/  FMNMX.FTZ R0, R101, R0, !PT ;  /* 0x0000000065007209 */ /* 0x001fe20007810000 */
[----:B------:R-:W-:-:S03]  /*5c10*/  IMAD.U32 R101, RZ, RZ, UR37 ;  /* 0x00000025ff657e24 */ /* 0x000fc6000f8e00ff */
[C---:B------:R-:W-:Y:S01]  /*5c20*/  FSETP.NEU.FTZ.AND P1, PT, R0.reuse, -INF , PT ;  /* 0xff8000000000780b */ /* 0x040fe20003f3d000 */
[----:B------:R-:W-:-:S01]  /*5c30*/  FFMA.FTZ R112, R0, R101, -8 ;  /* 0xc100000000707423 */ /* 0x000fc20000010065 */
[----:B------:R-:W-:Y:S04]  /*5c40*/  MUFU.EX2 R60, R60 ;  /* 0x0000003c003c7308 */ /* 0x000fe80000000800 */
[----:B------:R-:W-:Y:S02]  /*5c50*/  FSEL R112, R112, RZ, P1 ;  /* 0x000000ff70707208 */ /* 0x000fe40000800000 */
        /* <DEDUP_REMOVED lines=39> */
[----:B------:R-:W0:Y:S01]  /*5ed0*/  MUFU.EX2 R101, R101 ;  /* 0x0000006500657308 */ /* 0x000e220000000800 */
[----:B------:R-:W-:-:S01]  /*5ee0*/  FFMA.FTZ R74, R74, UR37, -R112 ;  /* 0x000000254a4a7c23 */ /* 0x000fc20008010870 */
[----:B------:R-:W-:Y:S01]  /*5ef0*/  FFMA.FTZ R75, R75, UR37, -R112 ;  /* 0x000000254b4b7c23 */ /* 0x000fe20008010870 */
[----:B------:R-:W-:-:S01]  /*5f00*/  FADD.FTZ R103, R13, R86 ;  /* 0x000000560d677221 */ /* 0x000fc20000010000 */
[--C-:B------:R-:W-:Y:S01]  /*5f10*/  FFMA.FTZ R79, R79, UR37, -R112.reuse ;  /* 0x000000254f4f7c23 */ /* 0x100fe20008010870 */
[----:B------:R-:W-:-:S01]  /*5f20*/  FFMA.FTZ R83, R83, UR37, -R112 ;  /* 0x0000002553537c23 */ /* 0x000fc20008010870 */
[----:B------:R-:W-:Y:S01]  /*5f30*/  FFMA.FTZ R87, R87, UR37, -R112 ;  /* 0x0000002557577c23 */ /* 0x000fe20008010870 */
[----:B------:R-:W-:-:S01]  /*5f40*/  FADD.FTZ R127, R14, R103 ;  /* 0x000000670e7f7221 */ /* 0x000fc20000010000 */
[----:B------:R-:W2:Y:S01]  /*5f50*/  MUFU.EX2 R122, R122 ;  /* 0x0000007a007a7308 */ /* 0x000ea20000000800 */
[----:B------:R-:W-:-:S01]  /*5f60*/  FFMA.FTZ R58, R58, UR37, -R112 ;  /* 0x000000253a3a7c23 */ /* 0x000fc20008010870 */
[----:B-1----:R-:W-:Y:S01]  /*5f70*/  F2FP.SATFINITE.E4M3.F32.PACK_AB_MERGE_C R214, R81, R80, R214 ;  /* 0x0000005051d6723e */ /* 0x002fe200048070d6 */
        /* <DEDUP_REMOVED lines=9> */
[----:B------:R-:W-:Y:S01]  /*6010*/  FFMA.FTZ R46, R46, UR37, -R112 ;  /* 0x000000252e2e7c23 */ /* 0x000fe20008010870 */
[----:B------:R-:W-:-:S01]  /*6020*/  FADD.FTZ R103, R117, R86 ;  /* 0x0000005675677221 */ /* 0x000fc20000010000 */
        /* <DEDUP_REMOVED lines=12> */
[----:B------:R-:W-:Y:S01]  /*60f0*/  FADD.FTZ R103, R21, R128 ;  /* 0x0000008015677221 */ /* 0x000fe20000010000 */
        /* <DEDUP_REMOVED lines=10> */
[----:B------:R-:W-:-:S03]  /*61a0*/  F2FP.SATFINITE.E4M3.F32.PACK_AB_MERGE_C R117, R122, R117, RZ ;  /* 0x000000757a75723e */ /* 0x000fc600048070ff */
[----:B------:R-:W0:Y:S01]  /*61b0*/  MUFU.EX2 R106, R106 ;  /* 0x0000006a006a7308 */ /* 0x000e220000000800 */
[----:B--2---:R-:W-:-:S01]  /*61c0*/  FADD.FTZ R11, R123, R86 ;  /* 0x000000567b0b7221 */ /* 0x004fc20000010000 */
[----:B------:R-:W-:Y:S01]  /*61d0*/  FADD.FTZ R86, R108, R103 ;  /* 0x000000676c567221 */ /* 0x000fe20000010000 */
[----:B------:R-:W-:-:S03]  /*61e0*/  F2FP.SATFINITE.E4M3.F32.PACK_AB_MERGE_C R225, R101, R52, R117 ;  /* 0x0000003465e1723e */ /* 0x000fc60004807075 */
[----:B------:R-:W-:Y:S02]  /*61f0*/  FADD.FTZ R15, R109, R86 ;  /* 0x000000566d0f7221 */ /* 0x000fe40000010000 */
[----:B------:R-:W2:Y:S01]  /*6200*/  MUFU.EX2 R107, R107 ;  /* 0x0000006b006b7308 */ /* 0x000ea20000000800 */
[----:B-1----:R-:W-:-:S01]  /*6210*/  FADD.FTZ R11, R124, R11 ;  /* 0x0000000b7c0b7221 */ /* 0x002fc20000010000 */
[----:B------:R-:W-:Y:S01]  /*6220*/  FADD.FTZ R104, R88, R15 ;  /* 0x0000000f58687221 */ /* 0x000fe20000010000 */
[----:B------:R-:W-:-:S03]  /*6230*/  F2FP.SATFINITE.E4M3.F32.PACK_AB_MERGE_C R123, R124, R123, RZ ;  /* 0x0000007b7c7b723e */ /* 0x000fc600048070ff */
[----:B------:R-:W-:Y:S01]  /*6240*/  FADD.FTZ R15, R89, R104 ;  /* 0x00000068590f7221 */ /* 0x000fe20000010000 */
[----:B------:R-:W-:Y:S01]  /*6250*/  F2FP.SATFINITE.E4M3.F32.PACK_AB_MERGE_C R227, R121, R116, R123 ;  /* 0x0000007479e3723e */ /* 0x000fe2000480707b */
        /* <DEDUP_REMOVED lines=24> */
[----:B0-----:R-:W-:-:S07]  /*63e0*/  FADD.FTZ R9, R91, R12 ;  /* 0x0000000c5b097221 */ /* 0x001fce0000010000 */
[----:B------:R-:W0:Y:S01]  /*63f0*/  MUFU.EX2 R94, R94 ;  /* 0x0000005e005e7308 */ /* 0x000e220000000800 */
[----:B--2---:R-:W-:-:S07]  /*6400*/  FADD.FTZ R12, R118, R9 ;  /* 0x00000009760c7221 */ /* 0x004fce0000010000 */
[----:B------:R2:W-:Y:S01]  /*6410*/  MUFU.EX2 R10, R62 ;  /* 0x0000003e000a7308 */ /* 0x0005e20000000800 */
[----:B-1----:R-:W-:-:S01]  /*6420*/  FADD.FTZ R9, R119, R12 ;  /* 0x0000000c77097221 */ /* 0x002fc20000010000 */
[----:B------:R-:W-:-:S04]  /*6430*/  F2FP.SATFINITE.E4M3.F32.PACK_AB_MERGE_C R118, R119, R118, RZ ;  /* 0x000000767776723e */ /* 0x000fc800048070ff */
[----:B------:R-:W-:Y:S02]  /*6440*/  F2FP.SATFINITE.E4M3.F32.PACK_AB_MERGE_C R217, R91, R90, R118 ;  /* 0x0000005a5bd9723e */ /* 0x000fe40004807076 */
[----:B------:R-:W1:Y:S01]  /*6450*/  MUFU.EX2 R95, R95 ;  /* 0x0000005f005f7308 */ /* 0x000e620000000800 */
[----:B--2---:R-:W-:-:S01]  /*6460*/  FADD.FTZ R62, R113, R6 ;  /* 0x00000006713e7221 */ /* 0x004fc20000010000 */
[----:B0-----:R-:W-:Y:S01]  /*6470*/  FADD.FTZ R12, R94, R9 ;  /* 0x000000095e0c7221 */ /* 0x001fe20000010000 */
[----:B------:R-:W-:-:S02]  /*6480*/  FFMA.FTZ R6, R67, UR37, -R112 ;  /* 0x0000002543067c23 */ /* 0x000fc40008010870 */
        /* <DEDUP_REMOVED lines=16> */
[----:B------:R-:W-:-:S03]  /*6590*/  F2FP.SATFINITE.E4M3.F32.PACK_AB_MERGE_C R98, R99, R98, RZ ;  /* 0x000000626362723e */ /* 0x000fc600048070ff */
[----:B------:R-:W-:Y:S01]  /*65a0*/  FADD.FTZ R14, R80, R77 ;  /* 0x0000004d500e7221 */ /* 0x000fe20000010000 */
[----:B------:R-:W-:Y:S01]  /*65b0*/  F2FP.SATFINITE.E4M3.F32.PACK_AB_MERGE_C R219, R95, R94, R98 ;  /* 0x0000005e5fdb723e */ /* 0x000fe20004807062 */
        /* <DEDUP_REMOVED lines=10> */
[----:B-1----:R-:W-:-:S01]  /*6660*/  FADD.FTZ R9, R79, R12 ;  /* 0x0000000c4f097221 */ /* 0x002fc20000010000 */
[----:B------:R-:W-:-:S04]  /*6670*/  F2FP.SATFINITE.E4M3.F32.PACK_AB_MERGE_C R79, R79, R102, RZ ;  /* 0x000000664f4f723e */ /* 0x000fc800048070ff */
[----:B------:R-:W-:Y:S02]  /*6680*/  F2FP.SATFINITE.E4M3.F32.PACK_AB_MERGE_C R213, R75, R74, R79 ;  /* 0x0000004a4bd5723e */ /* 0x000fe4000480704f */
[----:B------:R-:W-:Y:S01]  /*6690*/  MUFU.EX2 R56, R56 ;  /* 0x0000003800387308 */ /* 0x000fe20000000800 */
[----:B0-----:R-:W-:-:S07]  /*66a0*/  FADD.FTZ R12, R78, R9 ;  /* 0x000000094e0c7221 */ /* 0x001fce0000010000 */
[----:B------:R-:W0:Y:S01]  /*66b0*/  MUFU.EX2 R57, R57 ;  /* 0x0000003900397308 */ /* 0x000e220000000800 */
[----:B--2---:R-:W-:-:S07]  /*66c0*/  FADD.FTZ R9, R83, R12 ;  /* 0x0000000c53097221 */ /* 0x004fce0000010000 */
        /* <DEDUP_REMOVED lines=10> */
[----:B--2---:R-:W-:-:S01]  /*6770*/  FADD.FTZ R9, R87, R12 ;  /* 0x0000000c57097221 */ /* 0x004fc20000010000 */
[----:B------:R-:W-:-:S04]  /*6780*/  F2FP.SATFINITE.E4M3.F32.PACK_AB_MERGE_C R82, R87, R82, RZ ;  /* 0x000000525752723e */ /* 0x000fc800048070ff */
[----:B------:R-:W-:Y:S02]  /*6790*/  F2FP.SATFINITE.E4M3.F32.PACK_AB_MERGE_C R215, R83, R78, R82 ;  /* 0x0000004e53d7723e */ /* 0x000fe40004807052 */
[----:B------:R-:W1:Y:S01]  /*67a0*/  MUFU.EX2 R69, R69 ;  /* 0x0000004500457308 */ /* 0x000e620000000800 */
[----:B0-----:R-:W-:-:S07]  /*67b0*/  FADD.FTZ R12, R58, R9 ;  /* 0x000000093a0c7221 */ /* 0x001fce0000010000 */
[----:B------:R-:W0:Y:S08]  /*67c0*/  MUFU.EX2 R59, R59 ;  /* 0x0000003b003b7308 */ /* 0x000e300000000800 */
[----:B------:R-:W-:Y:S01]  /*67d0*/  MUFU.EX2 R64, R64 ;  /* 0x0000004000407308 */ /* 0x000fe20000000800 */
[----:B-1----:R-:W-:-:S07]  /*67e0*/  F2FP.SATFINITE.E4M3.F32.PACK_AB_MERGE_C R11, R69, R68, RZ ;  /* 0x00000044450b723e */ /* 0x002fce00048070ff */
[----:B------:R-:W1:Y:S01]  /*67f0*/  MUFU.EX2 R65, R65 ;  /* 0x0000004100417308 */ /* 0x000e620000000800 */
[----:B0-----:R-:W-:-:S04]  /*6800*/  FADD.FTZ R9, R59, R12 ;  /* 0x0000000c3b097221 */ /* 0x001fc80000010000 */
[----:B------:R-:W-:-:S03]  /*6810*/  FADD.FTZ R12, R10, R9 ;  /* 0x000000090a0c7221 */ /* 0x000fc60000010000 */
[----:B------:R-:W0:Y:S08]  /*6820*/  MUFU.EX2 R63, R63 ;  /* 0x0000003f003f7308 */ /* 0x000e300000000800 */
[----:B------:R-:W2:Y:S01]  /*6830*/  MUFU.EX2 R5, R66 ;  /* 0x0000004200057308 */ /* 0x000ea20000000800 */
[----:B-1----:R-:W-:Y:S01]  /*6840*/  F2FP.SATFINITE.E4M3.F32.PACK_AB_MERGE_C R210, R65, R64, R11 ;  /* 0x0000004041d2723e */ /* 0x002fe2000480700b */
[----:B------:R-:W-:-:S04]  /*6850*/  FADD.FTZ R64, R64, R61 ;  /* 0x0000003d40407221 */ /* 0x000fc80000010000 */
[----:B------:R-:W-:Y:S02]  /*6860*/  FADD.FTZ R65, R65, R64 ;  /* 0x0000004041417221 */ /* 0x000fe40000010000 */
[----:B------:R-:W-:Y:S01]  /*6870*/  MUFU.EX2 R40, R40 ;  /* 0x0000002800287308 */ /* 0x000fe20000000800 */
[----:B0-----:R-:W-:-:S01]  /*6880*/  FADD.FTZ R12, R63, R12 ;  /* 0x0000000c3f0c7221 */ /* 0x001fc20000010000 */
[----:B------:R-:W-:Y:S01]  /*6890*/  FADD.FTZ R68, R68, R65 ;  /* 0x0000004144447221 */ /* 0x000fe20000010000 */
[----:B------:R-:W-:-:S03]  /*68a0*/  F2FP.SATFINITE.E4M3.F32.PACK_AB_MERGE_C R63, R63, R10, RZ ;  /* 0x0000000a3f3f723e */ /* 0x000fc600048070ff */
[----:B------:R-:W-:Y:S01]  /*68b0*/  FADD.FTZ R69, R69, R68 ;  /* 0x0000004445457221 */ /* 0x000fe20000010000 */
[----:B------:R-:W-:Y:S01]  /*68c0*/  F2FP.SATFINITE.E4M3.F32.PACK_AB_MERGE_C R209, R59, R58, R63 ;  /* 0x0000003a3bd1723e */ /* 0x000fe2000480703f */
[----:B------:R-:W0:Y:S01]  /*68d0*/  MUFU.EX2 R45, R45 ;  /* 0x0000002d002d7308 */ /* 0x000e220000000800 */
[----:B--2---:R-:W-:-:S07]  /*68e0*/  FADD.FTZ R9, R5, R12 ;  /* 0x0000000c05097221 */ /* 0x004fce0000010000 */
[----:B------:R-:W1:Y:S08]  /*68f0*/  MUFU.EX2 R6, R6 ;  /* 0x0000000600067308 */ /* 0x000e700000000800 */
[----:B------:R-:W-:Y:S01]  /*6900*/  MUFU.EX2 R4, R4 ;  /* 0x0000000400047308 */ /* 0x000fe20000000800 */
[----:B0-----:R-:W-:-:S07]  /*6910*/  F2FP.SATFINITE.E4M3.F32.PACK_AB_MERGE_C R10, R45, R40, RZ ;  /* 0x000000282d0a723e */ /* 0x001fce00048070ff */
[----:B------:R-:W0:Y:S01]  /*6920*/  MUFU.EX2 R41, R41 ;  /* 0x0000002900297308 */ /* 0x000e220000000800 */
[----:B-1----:R-:W-:-:S07]  /*6930*/  FADD.FTZ R9, R6, R9 ;  /* 0x0000000906097221 */ /* 0x002fce0000010000 */
        /* <DEDUP_REMOVED lines=10> */
[C---:B--2---:R-:W-:Y:S01]  /*69e0*/  F2FP.SATFINITE.E4M3.F32.PACK_AB_MERGE_C R70, R71.reuse, R70, RZ ;  /* 0x000000464746723e */ /* 0x044fe200048070ff */
[----:B------:R-:W-:-:S03]  /*69f0*/  FADD.FTZ R71, R71, R4 ;  /* 0x0000000447477221 */ /* 0x000fc60000010000 */
[----:B------:R-:W-:-:S03]  /*6a00*/  F2FP.SATFINITE.E4M3.F32.PACK_AB_MERGE_C R211, R6, R5, R70 ;  /* 0x0000000506d3723e */ /* 0x000fc60004807046 */
        /* <DEDUP_REMOVED lines=17> */
[C---:B0-----:R-:W-:Y:S01]  /*6b20*/  F2FP.SATFINITE.E4M3.F32.PACK_AB_MERGE_C R46, R47.reuse, R46, RZ ;  /* 0x0000002e2f2e723e */ /* 0x041fe200048070ff */
[----:B------:R-:W-:-:S03]  /*6b30*/  FADD.FTZ R47, R47, R4 ;  /* 0x000000042f2f7221 */ /* 0x000fc60000010000 */
[----:B------:R-:W-:-:S03]  /*6b40*/  F2FP.SATFINITE.E4M3.F32.PACK_AB_MERGE_C R205, R43, R42, R46 ;  /* 0x0000002a2bcd723e */ /* 0x000fc6000480702e */
[----:B------:R-:W0:Y:S08]  /*6b50*/  MUFU.EX2 R50, R50 ;  /* 0x0000003200327308 */ /* 0x000e300000000800 */
        /* <DEDUP_REMOVED lines=59> */
.L_x_6572:
[----:B------:R-:W-:-:S11]  /*6f10*/  UISETP.NE.AND UP2, UPT, UR7, 0x1, UPT ;  /* 0x000000010700788c */ /* 0x000fd6000bf45270 */
[----:B------:R-:W-:Y:S02]  /*6f20*/  @UP2 ULDC.64 UR18, c[0x0][0x9e8] ;  /* 0x00027a0000122ab9 */ /* 0x000fe40000000a00 */
[----:B------:R-:W-:-:S04]  /*6f30*/  UIMAD.WIDE.U32 UR10, UR6, UR18, URZ ;  /* 0x00000012060a72a5 */ /* 0x000fc8000f8e003f */
[----:B------:R-:W-:-:S12]  /*6f40*/  @UP2 USHF.R.U32.HI UR6, URZ, UR19, UR11 ;  /* 0x000000133f062299 */ /* 0x000fd8000801160b */
.L_x_6573:
[----:B------:R-:W-:-:S04]  /*6f50*/  UIMAD UR6, UR6, UR7, UR7 ;  /* 0x00000007060672a4 */ /* 0x000fc8000f8e0207 */
[----:B------:R-:W-:-:S04]  /*6f60*/  UISETP.LT.AND UP2, UPT, UR14, UR6, UPT ;  /* 0x000000060e00728c */ /* 0x000fc8000bf41270 */
[----:B------:R-:W-:-:S12]  /*6f70*/  USEL UR14, UR14, UR6, UP2 ;  /* 0x000000060e0e7287 */ /* 0x000fd80009000000 */
.L_x_6571:
[----:B------:R-:W-:Y:S01]  /*6f80*/  UMOV UR6, URZ ;  /* 0x0000003f00067c82 */ /* 0x000fe20008000000 */
[----:B------:R-:W-:Y:S01]  /*6f90*/  UMOV UR7, UR14 ;  /* 0x0000000e00077c82 */ /* 0x000fe20008000000 */
[----:B------:R-:W-:Y:S01]  /*6fa0*/  CS2R R86, SRZ ;  /* 0x0000000000567805 */ /* 0x000fe2000001ff00 */
[----:B------:R-:W-:Y:S01]  /*6fb0*/  UIMAD.WIDE UR6, UR14, -0x6db6db6d, UR6 ;  /* 0x924924930e0678a5 */ /* 0x000fe2000f8e0206 */
[----:B------:R-:W-:Y:S02]  /*6fc0*/  CS2R R84, SRZ ;  /* 0x0000000000547805 */ /* 0x000fe4000001ff00 */
[----:B------:R-:W-:Y:S02]  /*6fd0*/  CS2R R82, SRZ ;  /* 0x0000000000527805 */ /* 0x000fe4000001ff00 */
[----:B------:R-:W-:Y:S01]  /*6fe0*/  CS2R R80, SRZ ;  /* 0x0000000000507805 */ /* 0x000fe2000001ff00 */
[----:B------:R-:W-:Y:S01]  /*6ff0*/  USHF.R.U32.HI UR6, URZ, 0x1f, UR7 ;  /* 0x0000001f3f067899 */ /* 0x000fe20008011607 */
[----:B------:R-:W-:-:S02]  /*7000*/  CS2R R78, SRZ ;  /* 0x00000000004e7805 */ /* 0x000fc4000001ff00 */
[----:B------:R-:W-:Y:S02]  /*7010*/  CS2R R76, SRZ ;  /* 0x00000000004c7805 */ /* 0x000fe4000001ff00 */
[----:B------:R-:W-:Y:S01]  /*7020*/  CS2R R74, SRZ ;  /* 0x00000000004a7805 */ /* 0x000fe2000001ff00 */
[----:B------:R-:W-:Y:S01]  /*7030*/  ULEA.HI.SX32 UR6, UR7, UR6, 0x19 ;  /* 0x0000000607067291 */ /* 0x000fe2000f8fca3f */
[----:B------:R-:W-:Y:S02]  /*7040*/  CS2R R72, SRZ ;  /* 0x0000000000487805 */ /* 0x000fe4000001ff00 */
[----:B------:R-:W-:Y:S02]  /*7050*/  CS2R R70, SRZ ;  /* 0x0000000000467805 */ /* 0x000fe4000001ff00 */
[----:B------:R-:W-:Y:S01]  /*7060*/  CS2R R68, SRZ ;  /* 0x0000000000447805 */ /* 0x000fe2000001ff00 */
[----:B------:R-:W-:Y:S01]  /*7070*/  UISETP.LT.AND UP2, UPT, UR39, UR6, UPT ;  /* 0x000000062700728c */ /* 0x000fe2000bf41270 */
[----:B------:R-:W-:-:S02]  /*7080*/  CS2R R66, SRZ ;  /* 0x0000000000427805 */ /* 0x000fc4000001ff00 */
[----:B------:R-:W-:Y:S02]  /*7090*/  CS2R R64, SRZ ;  /* 0x0000000000407805 */ /* 0x000fe4000001ff00 */
[----:B------:R-:W-:Y:S01]  /*70a0*/  CS2R R62, SRZ ;  /* 0x00000000003e7805 */ /* 0x000fe2000001ff00 */
[----:B------:R-:W-:Y:S01]  /*70b0*/  USEL UR56, UR39, UR6, !UP2 ;  /* 0x0000000627387287 */ /* 0x000fe2000d000000 */
[----:B------:R-:W-:Y:S02]  /*70c0*/  CS2R R60, SRZ ;  /* 0x00000000003c7805 */ /* 0x000fe4000001ff00 */
[----:B------:R-:W-:Y:S02]  /*70d0*/  CS2R R58, SRZ ;  /* 0x00000000003a7805 */ /* 0x000fe4000001ff00 */
[----:B------:R-:W-:Y:S02]  /*70e0*/  CS2R R56, SRZ ;  /* 0x0000000000387805 */ /* 0x000fe4000001ff00 */
[----:B------:R-:W-:-:S02]  /*70f0*/  CS2R R54, SRZ ;  /* 0x0000000000367805 */ /* 0x000fc4000001ff00 */
[----:B------:R-:W-:Y:S02]  /*7100*/  CS2R R52, SRZ ;  /* 0x0000000000347805 */ /* 0x000fe4000001ff00 */
[----:B------:R-:W-:Y:S02]  /*7110*/  ISETP.GE.AND P1, PT, R4, UR56, PT ;  /* 0x0000003804007c0c */ /* 0x000fe4000bf26270 */
        /* <DEDUP_REMOVED lines=19> */
.L_x_6592:
        /* <DEDUP_REMOVED lines=9> */
.L_x_6576:
[----:B------:R-:W-:Y:S01]  /*72e0*/  ULEA UR6, UR55, UR41, 0x3 ;  /* 0x0000002937067291 */ /* 0x000fe2000f8e183f */
[----:B------:R-:W-:-:S05]  /*72f0*/  IMAD.U32 R8, RZ, RZ, UR54 ;  /* 0x00000036ff087e24 */ /* 0x000fca000f8e00ff */
[----:B------:R-:W-:-:S04]  /*7300*/  SHF.L.U32 R8, R8, 0x1f, RZ ;  /* 0x0000001f08087819 */ /* 0x000fc800000006ff */
[----:B------:R0:W1:Y:S01]  /*7310*/  SYNCS.PHASECHK.TRANS64.TRYWAIT P1, [UR6+0x2e830], R8 ;  /* 0x02e83008ff0075a7 */ /* 0x0000620008020146 */
[----:B------:R-:W-:Y:S05]  /*7320*/  @!P0 BRA `(.L_x_6577) ;  /* 0x0000000000048947 */ /* 0x000fea0003800000 */
[----:B------:R-:W-:Y:S01]  /*7330*/  BPT.TRAP 0x1 ;  /* 0x000000040000795c */ /* 0x000fe20000300000 */
.L_x_6577:
[----:B-1----:R-:W-:Y:S05]  /*7340*/  @P1 BRA `(.L_x_6575) ;  /* 0x0000000000081947 */ /* 0x002fea0003800000 */
[----:B------:R-:W1:Y:S02]  /*7350*/  SYNCS.PHASECHK.TRANS64.TRYWAIT P1, [UR6+0x2e830], R8 ;  /* 0x02e83008ff0075a7 */ /* 0x000e640008020146 */
[----:B-1----:R-:W-:Y:S05]  /*7360*/  @!P1 BRA `(.L_x_6578) ;  /* 0x0000016400b89947 */ /* 0x002fea0003800000 */
.L_x_6575:
[----:B01----:R-:W-:Y:S01]  /*7370*/  VIADD R8, R22, 0x8 ;  /* 0x0000000816087836 */ /* 0x003fe20000000000 */
[----:B------:R-:W-:Y:S01]  /*7380*/  R2UR UR57, R7 ;  /* 0x00000000073972ca */ /* 0x000fe200000e0000 */
[----:B------:R-:W-:Y:S01]  /*7390*/  UMOV UR19, 0x40000040 ;  /* 0x4000004000137882 */ /* 0x000fe20000000000 */
[----:B------:R-:W-:Y:S01]  /*73a0*/  UMOV UR20, UR16 ;  /* 0x0000001000147c82 */ /* 0x000fe20008000000 */
[----:B------:R-:W-:Y:S01]  /*73b0*/  UMOV UR21, UR17 ;  /* 0x0000001100157c82 */ /* 0x000fe20008000000 */
[----:B------:R0:W-:Y:S06]  /*73c0*/  BAR.SYNC.DEFER_BLOCKING R8, 0x100 ;  /* 0x000400080000751d */ /* 0x0001ec0000010000 */
[----:B------:R-:W-:Y:S01]  /*73d0*/  UMOV UR23, 0x40000040 ;  /* 0x4000004000177882 */ /* 0x000fe20000000000 */
[----:B------:R-:W-:Y:S01]  /*73e0*/  UMOV UR24, UR16 ;  /* 0x0000001000187c82 */ /* 0x000fe20008000000 */
[----:B------:R-:W-:Y:S01]  /*73f0*/  UMOV UR25, UR17 ;  /* 0x0000001100197c82 */ /* 0x000fe20008000000 */
[----:B------:R-:W-:Y:S01]  /*7400*/  UIMAD UR57, UR55, 0x700, UR57 ;  /* 0x00000700373978a4 */ /* 0x000fe2000f8e0239 */
[----:B------:R-:W-:Y:S01]  /*7410*/  UMOV UR27, 0x40000040 ;  /* 0x40000040001b7882 */ /* 0x000fe20000000000 */
[----:B------:R-:W-:-:S02]  /*7420*/  UMOV UR28, UR16 ;  /* 0x00000010001c7c82 */ /* 0x000fc40008000000 */
[----:B------:R-:W-:Y:S02]  /*7430*/  UIADD3 UR22, UR57, 0x100, URZ ;  /* 0x0000010039167890 */ /* 0x000fe4000fffe03f */
[----:B------:R-:W-:Y:S02]  /*7440*/  UIADD3 UR26, UR57, 0x200, URZ ;  /* 0x00000200391a7890 */ /* 0x000fe4000fffe03f */
[----:B------:R-:W-:Y:S01]  /*7450*/  UMOV UR18, UR57 ;  /* 0x0000003900127c82 */ /* 0x000fe20008000000 */
[----:B------:R-:W-:Y:S01]  /*7460*/  UIADD3 UR30, UR57, 0x300, URZ ;  /* 0x00000300391e7890 */ /* 0x000fe2000fffe03f */
[----:B------:R-:W-:Y:S01]  /*7470*/  UMOV UR29, UR17 ;  /* 0x00000011001d7c82 */ /* 0x000fe20008000000 */
[----:B------:R-:W-:Y:S01]  /*7480*/  UMOV UR31, 0x40000040 ;  /* 0x40000040001f7882 */ /* 0x000fe20000000000 */
[----:B------:R-:W-:Y:S01]  /*7490*/  UIADD3 UR34, UR57, 0x400, URZ ;  /* 0x0000040039227890 */ /* 0x000fe2000fffe03f */
[----:B------:R-:W-:Y:S01]  /*74a0*/  WARPGROUP.ARRIVE ;  /* 0x00000000000079c5 */ /* 0x000fe20000000000 */
[----:B------:R-:W-:Y:S01]  /*74b0*/  UMOV UR32, UR16 ;  /* 0x0000001000207c82 */ /* 0x000fe20008000000 */
[----:B------:R-:W-:Y:S01]  /*74c0*/  UMOV UR33, UR17 ;  /* 0x0000001100217c82 */ /* 0x000fe20008000000 */
[----:B------:R-:W-:Y:S01]  /*74d0*/  UMOV UR35, 0x40000040 ;  /* 0x4000004000237882 */ /* 0x000fe20000000000 */
[----:B------:R-:W-:-:S02]  /*74e0*/  UIADD3 UR6, UR57, 0x600, URZ ;  /* 0x0000060039067890 */ /* 0x000fc4000fffe03f */
[----:B------:R-:W-:Y:S01]  /*74f0*/  QGMMA.64x32x32.F32.E4M3.E4M3 R184, gdesc[UR16], RZ, !UPT, gsb0 ;  /* 0x0060000010b879f3 */ /* 0x000fe2000c0008ff */
[----:B------:R-:W-:Y:S01]  /*7500*/  UIADD3 UR18, UR57, 0x500, URZ ;  /* 0x0000050039127890 */ /* 0x000fe2000fffe03f */
[----:B------:R-:W-:Y:S01]  /*7510*/  UMOV UR19, 0x40000040 ;  /* 0x4000004000137882 */ /* 0x000fe20000000000 */
[----:B------:R-:W-:Y:S01]  /*7520*/  UMOV UR7, 0x40000040 ;  /* 0x4000004000077882 */ /* 0x000fe20000000000 */
[----:B------:R-:W-:Y:S01]  /*7530*/  UIADD3 UR10, UR57, 0x602, URZ ;  /* 0x00000602390a7890 */ /* 0x000fe2000fffe03f */
[----:B------:R-:W-:Y:S01]  /*7540*/  UMOV UR11, 0x40000040 ;  /* 0x40000040000b7882 */ /* 0x000fe20000000000 */
        /* <DEDUP_REMOVED lines=153> */
.L_x_6580:
[----:B------:R-:W-:Y:S01]  /*7ee0*/  ULEA UR6, UR48, UR41, 0x3 ;  /* 0x0000002930067291 */ /* 0x000fe2000f8e183f */
[----:B------:R-:W-:-:S05]  /*7ef0*/  IMAD.U32 R8, RZ, RZ, UR45 ;  /* 0x0000002dff087e24 */ /* 0x000fca000f8e00ff */
[----:B------:R-:W-:-:S04]  /*7f00*/  SHF.L.U32 R8, R8, 0x1f, RZ ;  /* 0x0000001f08087819 */ /* 0x000fc800000006ff */
[----:B------:R0:W1:Y:S01]  /*7f10*/  SYNCS.PHASECHK.TRANS64.TRYWAIT P1, [UR6+0x2e850], R8 ;  /* 0x02e85008ff0075a7 */ /* 0x0000620008020146 */
[----:B------:R-:W-:Y:S05]  /*7f20*/  @!P0 BRA `(.L_x_6581) ;  /* 0x0000000000048947 */ /* 0x000fea0003800000 */
[----:B------:R-:W-:Y:S01]  /*7f30*/  BPT.TRAP 0x1 ;  /* 0x000000040000795c */ /* 0x000fe20000300000 */
.L_x_6581:
[----:B-1----:R-:W-:Y:S05]  /*7f40*/  @P1 BRA `(.L_x_6579) ;  /* 0x0000000000081947 */ /* 0x002fea0003800000 */
[----:B------:R-:W1:Y:S02]  /*7f50*/  SYNCS.PHASECHK.TRANS64.TRYWAIT P1, [UR6+0x2e850], R8 ;  /* 0x02e85008ff0075a7 */ /* 0x000e640008020146 */
[----:B-1----:R-:W-:Y:S05]  /*7f60*/  @!P1 BRA `(.L_x_6582) ;  /* 0x0000015800d09947 */ /* 0x002fea0003800000 */
.L_x_6579:
        /* <DEDUP_REMOVED lines=9> */
[----:B01----:R-:W0:Y:S01]  /*8000*/  LDC R8, c[0x0][0x288] ;  /* 0x0000a200ff087b82 */ /* 0x003e220000000800 */
[----:B------:R-:W-:Y:S02]  /*8010*/  IMAD R15, R4, -0xe0, RZ ;  /* 0xffffff20040f7824 */ /* 0x000fe400078e02ff */
[----:B------:R-:W-:Y:S01]  /*8020*/  ULOP3.LUT UR6, UR6, 0x10000, URZ, 0xfc, !UPT ;  /* 0x0001000006067892 */ /* 0x000fe2000f8efc3f */
[----:B------:R-:W-:-:S02]  /*8030*/  IMAD.U32 R9, RZ, RZ, UR55 ;  /* 0x00000037ff097e24 */ /* 0x000fc4000f8e00ff */
[----:B------:R-:W-:Y:S01]  /*8040*/  VIADD R11, R15, 0x1 ;  /* 0x000000010f0b7836 */ /* 0x000fe20000000000 */
[----:B------:R-:W-:-:S03]  /*8050*/  UIMAD UR10, UR48, 0x700, UR6 ;  /* 0x00000700300a78a4 */ /* 0x000fc6000f8e0206 */
[----:B------:R-:W-:-:S04]  /*8060*/  IMAD R11, R18, -0x2, R11 ;  /* 0xfffffffe120b7824 */ /* 0x000fc800078e020b */
[----:B------:R-:W-:Y:S02]  /*8070*/  UMOV UR6, UR10 ;  /* 0x0000000a00067c82 */ /* 0x000fe40008000000 */
[----:B------:R-:W-:Y:S01]  /*8080*/  QGMMA.64x128x32.F32.E4M3.E4M3 R24, R224, gdesc[UR4], R24, gsb0 ;  /* 0x01e00004e0187df3 */ /* 0x000fe20008000818 */
[----:B------:R-:W-:Y:S01]  /*8090*/  UIADD3 UR6, UR10, 0x100, URZ ;  /* 0x000001000a067890 */ /* 0x000fe2000fffe03f */
[----:B------:R-:W-:Y:S01]  /*80a0*/  UMOV UR7, 0xc0000010 ;  /* 0xc000001000077882 */ /* 0x000fe20000000000 */
[----:B0-----:R-:W-:Y:S02]  /*80b0*/  IADD3 R12, R11, -R8, R17 ;  /* 0x800000080b0c7210 */ /* 0x001fe40007ffe011 */
[----:B--2---:R-:W-:-:S03]  /*80c0*/  LOP3.LUT P3, RZ, R10, 0x7f, RZ, 0xc0, !PT ;  /* 0x0000007f0aff7812 */ /* 0x004fc6000786c0ff */
[----:B------:R-:W-:-:S10]  /*80d0*/  VIADD R13, R12, UR53 ;  /* 0x000000350c0d7c36 */ /* 0x000fd40008000000 */
[----:B------:R-:W-:-:S05]  /*80e0*/  @!P3 LEA R9, R9, UR41, 0x3 ;  /* 0x000000290909bc11 */ /* 0x000fca000f8e18ff */
[----:B------:R-:W-:-:S05]  /*80f0*/  @!P3 VIADD R9, R9, 0x2e840 ;  /* 0x0002e8400909b836 */ /* 0x000fca0000000000 */
[----:B------:R-:W-:Y:S01]  /*8100*/  @!P3 PRMT R9, RZ, 0x654, R9 ;  /* 0x00000654ff09b816 */ /* 0x000fe20000000009 */
[----:B------:R-:W-:Y:S02]  /*8110*/  WARPGROUP.DEPBAR.LE gsb0, 0x0 ;  /* 0x00008000000079c5 */ /* 0x000fe40000010000 */
[----:B------:R-:W-:-:S06]  /*8120*/  WARPGROUP.ARRIVE ;  /* 0x00000000000079c5 */ /* 0x000fcc0000000000 */
        /* <DEDUP_REMOVED lines=39> */
[----:B-1----:R-:W-:Y:S02]  /*83a0*/  VIADD R9, R11, 0xffffffff ;  /* 0xffffffff0b097836 */ /* 0x002fe40000000000 */
[----:B------:R-:W-:Y:S01]  /*83b0*/  IMAD.IADD R11, R13, 0x1, R20 ;  /* 0x000000010d0b7824 */ /* 0x000fe200078e0214 */
        /* <DEDUP_REMOVED lines=13> */
.L_x_6585:
[----:B------:R-:W-:-:S05]  /*8490*/  IMAD.U32 R201, RZ, RZ, UR49 ;  /* 0x00000031ffc97e24 */ /* 0x000fca000f8e00ff */
[----:B------:R-:W-:-:S13]  /*84a0*/  ISETP.NE.AND P1, PT, R201, 0x1, PT ;  /* 0x00000001c900780c */ /* 0x000fda0003f25270 */
[----:B------:R-:W0:Y:S02]  /*84b0*/  @P1 LDC.64 R202, c[0x0][0x9e8] ;  /* 0x00027a00ffca1b82 */ /* 0x000e240000000a00 */
[----:B0-----:R-:W-:-:S05]  /*84c0*/  @P1 IMAD.HI.U32 R200, R20, R202, RZ ;  /* 0x000000ca14c81227 */ /* 0x001fca00078e00ff */
[----:B------:R-:W-:-:S07]  /*84d0*/  @P1 SHF.R.U32.HI R20, RZ, R203, R200 ;  /* 0x000000cbff141219 */ /* 0x000fce00000116c8 */
.L_x_6586:
[----:B------:R-:W-:Y:S05]  /*84e0*/  BSYNC B0 ;  /* 0x0000000000007941 */ /* 0x000fea0003800000 */
.L_x_6584:
[----:B------:R-:W-:-:S05]  /*84f0*/  IMAD R20, R20, R201, R9 ;  /* 0x000000c914147224 */ /* 0x000fca00078e0209 */
[----:B------:R-:W-:Y:S02]  /*8500*/  VIADDMNMX R11, R20, R201, R11, PT ;  /* 0x000000c9140b7246 */ /* 0x000fe4000380010b */
[----:B------:R-:W-:-:S07]  /*8510*/  VIMNMX R10, R10, R20, !PT ;  /* 0x000000140a0a7248 */ /* 0x000fce0007fe0100 */
.L_x_6583:
        /* <DEDUP_REMOVED lines=11> */
[----:B------:R-:W-:-:S02]  /*85d0*/  FSEL R185, R185, -INF , !P1 ;  /* 0xff800000b9b97808 */ /* 0x000fc40004800000 */
[----:B------:R-:W-:Y:S01]  /*85e0*/  LOP3.LUT R2, R2, 0xffffbfff, RZ, 0xc0, !PT ;  /* 0xffffbfff02027812 */ /* 0x000fe200078ec0ff */
[--C-:B0-----:R-:W-:Y:S01]  /*85f0*/  IMAD.IADD R13, R13, 0x1, R14.reuse ;  /* 0x000000010d0d7824 */ /* 0x101fe200078e020e */
[----:B------:R-:W-:Y:S01]  /*8600*/  ISETP.GT.AND P2, PT, R10, 0x8, !P2 ;  /* 0x000000080a00780c */ /* 0x000fe20005744270 */
[----:B------:R-:W-:Y:S01]  /*8610*/  IMAD.IADD R12, R12, 0x1, R14 ;  /* 0x000000010c0c7824 */ /* 0x000fe200078e020e */
[----:B------:R-:W-:Y:S02]  /*8620*/  @P3 LOP3.LUT R2, R2, 0x4000, RZ, 0xfc, !PT ;  /* 0x0000400002023812 */ /* 0x000fe400078efcff */
[----:B------:R-:W-:Y:S02]  /*8630*/  ISETP.GT.AND P1, PT, R10, 0x9, !P3 ;  /* 0x000000090a00780c */ /* 0x000fe40005f24270 */
[----:B------:R-:W-:Y:S02]  /*8640*/  ISETP.GE.AND P3, PT, R15, 0x11, PT ;  /* 0x000000110f00780c */ /* 0x000fe40003f66270 */
[----:B------:R-:W-:-:S02]  /*8650*/  ISETP.LT.OR P2, PT, R11, 0x9, P2 ;  /* 0x000000090b00780c */ /* 0x000fc40001741670 */
[----:B------:R-:W-:Y:S02]  /*8660*/  ISETP.LT.OR P1, PT, R11, 0xa, P1 ;  /* 0x0000000a0b00780c */ /* 0x000fe40000f21670 */
[----:B------:R-:W-:Y:S02]  /*8670*/  FSEL R188, R188, -INF , !P2 ;  /* 0xff800000bcbc7808 */ /* 0x000fe40005000000 */
[----:B------:R-:W-:Y:S02]  /*8680*/  ISETP.GE.AND P2, PT, R15, 0x12, PT ;  /* 0x000000120f00780c */ /* 0x000fe40003f46270 */
[----:B------:R-:W-:Y:S02]  /*8690*/  LOP3.LUT R2, R2, 0xffff7fff, RZ, 0xc0, !PT ;  /* 0xffff7fff02027812 */ /* 0x000fe400078ec0ff */
[----:B------:R-:W-:Y:S02]  /*86a0*/  FSEL R189, R189, -INF , !P1 ;  /* 0xff800000bdbd7808 */ /* 0x000fe40004800000 */
[----:B------:R-:W-:-:S02]  /*86b0*/  ISETP.GT.AND P1, PT, R10, 0x10, !P3 ;  /* 0x000000100a00780c */ /* 0x000fc40005f24270 */
[----:B------:R-:W-:Y:S02]  /*86c0*/  @P3 LOP3.LUT R2, R2, 0x8000, RZ, 0xfc, !PT ;  /* 0x0000800002023812 */ /* 0x000fe400078efcff */
[----:B------:R-:W-:Y:S02]  /*86d0*/  ISETP.LT.OR P1, PT, R11, 0x11, P1 ;  /* 0x000000110b00780c */ /* 0x000fe40000f21670 */
[----:B------:R-:W-:Y:S02]  /*86e0*/  LOP3.LUT R2, R2, 0xfffeffff, RZ, 0xc0, !PT ;  /* 0xfffeffff02027812 */ /* 0x000fe400078ec0ff */
[----:B------:R-:W-:Y:S02]  /*86f0*/  FSEL R192, R192, -INF , !P1 ;  /* 0xff800000c0c07808 */ /* 0x000fe40004800000 */
[----:B------:R-:W-:Y:S02]  /*8700*/  @P2 LOP3.LUT R2, R2, 0x10000, RZ, 0xfc, !PT ;  /* 0x0001000002022812 */ /* 0x000fe400078efcff */
[----:B------:R-:W-:-:S02]  /*8710*/  ISETP.GT.AND P1, PT, R10, 0x11, !P2 ;  /* 0x000000110a00780c */ /* 0x000fc40005724270 */
[----:B------:R-:W-:Y:S02]  /*8720*/  ISETP.GE.AND P2, PT, R15, 0x19, PT ;  /* 0x000000190f00780c */ /* 0x000fe40003f46270 */
[----:B------:R-:W-:Y:S02]  /*8730*/  ISETP.LT.OR P1, PT, R11, 0x12, P1 ;  /* 0x000000120b00780c */ /* 0x000fe40000f21670 */
[----:B------:R-:W-:Y:S02]  /*8740*/  LOP3.LUT R2, R2, 0xfffbffff, RZ, 0xc0, !PT ;  /* 0xfffbffff02027812 */ /* 0x000fe400078ec0ff */
[----:B------:R-:W-:Y:S02]  /*8750*/  FSEL R193, R193, -INF , !P1 ;  /* 0xff800000c1c17808 */ /* 0x000fe40004800000 */
[----:B------:R-:W-:Y:S02]  /*8760*/  ISETP.GT.AND P1, PT, R10, 0x18, !P2 ;  /* 0x000000180a00780c */ /* 0x000fe40005724270 */
[----:B------:R-:W-:-:S02]  /*8770*/  ISETP.GE.AND P3, PT, R15, 0x22, PT ;  /* 0x000000220f00780c */ /* 0x000fc40003f66270 */
[----:B------:R-:W-:Y:S02]  /*8780*/  ISETP.LT.OR P1, PT, R11, 0x19, P1 ;  /* 0x000000190b00780c */ /* 0x000fe40000f21670 */
[----:B------:R-:W-:Y:S02]  /*8790*/  @P2 LOP3.LUT R2, R2, 0x40000, RZ, 0xfc, !PT ;  /* 0x0004000002022812 */ /* 0x000fe400078efcff */
[----:B------:R-:W-:Y:S02]  /*87a0*/  ISETP.GE.AND P2, PT, R15, 0x1a, PT ;  /* 0x0000001a0f00780c */ /* 0x000fe40003f46270 */
[----:B------:R-:W-:Y:S02]  /*87b0*/  FSEL R196, R196, -INF , !P1 ;  /* 0xff800000c4c47808 */ /* 0x000fe40004800000 */
[----:B------:R-:W-:Y:S02]  /*87c0*/  ISETP.GT.AND P1, PT, R10, 0x19, !P2 ;  /* 0x000000190a00780c */ /* 0x000fe40005724270 */
[----:B------:R-:W-:-:S02]  /*87d0*/  LOP3.LUT R2, R2, 0xfffdffff, RZ, 0xc0, !PT ;  /* 0xfffdffff02027812 */ /* 0x000fc400078ec0ff */
[----:B------:R-:W-:Y:S02]  /*87e0*/  ISETP.LT.OR P1, PT, R11, 0x1a, P1 ;  /* 0x0000001a0b00780c */ /* 0x000fe40000f21670 */
[----:B------:R-:W-:Y:S02]  /*87f0*/  @P3 LOP3.LUT R16, R16, 0x2, RZ, 0xfc, !PT ;  /* 0x0000000210103812 */ /* 0x000fe400078efcff */
[----:B------:R-:W-:Y:S02]  /*8800*/  FSEL R197, R197, -INF , !P1 ;  /* 0xff800000c5c57808 */ /* 0x000fe40004800000 */
[----:B------:R-:W-:Y:S02]  /*8810*/  ISETP.GE.AND P1, PT, R15, 0x21, PT ;  /* 0x000000210f00780c */ /* 0x000fe40003f26270 */
[----:B------:R-:W-:Y:S02]  /*8820*/  @P2 LOP3.LUT R2, R2, 0x20000, RZ, 0xfc, !PT ;  /* 0x0002000002022812 */ /* 0x000fe400078efcff */
[----:B------:R-:W-:-:S02]  /*8830*/  ISETP.GT.AND P2, PT, R10, 0x20, !P1 ;  /* 0x000000200a00780c */ /* 0x000fc40004f44270 */
[----:B------:R-:W-:Y:S02]  /*8840*/  LOP3.LUT R16, R16, 0xfffffffb, RZ, 0xc0, !PT ;  /* 0xfffffffb10107812 */ /* 0x000fe400078ec0ff */
[----:B------:R-:W-:Y:S02]  /*8850*/  ISETP.LT.OR P2, PT, R11, 0x21, P2 ;  /* 0x000000210b00780c */ /* 0x000fe40001741670 */
[----:B------:R-:W-:Y:S02]  /*8860*/  LOP3.LUT R2, R2, 0xffffff7f, RZ, 0xc0, !PT ;  /* 0xffffff7f02027812 */ /* 0x000fe400078ec0ff */
[----:B------:R-:W-:Y:S02]  /*8870*/  FSEL R168, R168, -INF , !P2 ;  /* 0xff800000a8a87808 */ /* 0x000fe40005000000 */
[----:B------:R-:W-:Y:S02]  /*8880*/  ISETP.GT.AND P2, PT, R10, 0x21, !P3 ;  /* 0x000000210a00780c */ /* 0x000fe40005f44270 */
[----:B------:R-:W-:-:S02]  /*8890*/  ISETP.GE.AND P3, PT, R15, 0x29, PT ;  /* 0x000000290f00780c */ /* 0x000fc40003f66270 */
        /* <DEDUP_REMOVED lines=23> */
[----:B------:R-:W-:Y:S02]  /*8a10*/  @P3 LOP3.LUT R2, R2, 0x80, RZ, 0xfc, !PT ;  /* 0x0000008002023812 */ /* 0x000fe400078efcff */
[----:B------:R-:W-:Y:S02]  /*8a20*/  ISETP.GE.AND P3, PT, R15, 0x39, PT ;  /* 0x000000390f00780c */ /* 0x000fe40003f66270 */
[----:B------:R-:W-:Y:S02]  /*8a30*/  LOP3.LUT R2, R2, 0xffffffbf, RZ, 0xc0, !PT ;  /* 0xffffffbf02027812 */ /* 0x000fe400078ec0ff */
[----:B------:R-:W-:-:S04]  /*8a40*/  ISETP.GT.AND P2, PT, R10, 0x38, !P3 ;  /* 0x000000380a00780c */ /* 0x000fc80005f44270 */
        /* <DEDUP_REMOVED lines=238> */
[----:B------:R-:W-:-:S04]  /*9930*/  ISETP.GT.AND P6, PT, R10, RZ, !P6 ;  /* 0x000000ff0a00720c */ /* 0x000fc800077c4270 */
[----:B------:R-:W-:-:S04]  /*9940*/  ISETP.LT.OR P6, PT, R11, 0x1, P6 ;  /* 0x000000010b00780c */ /* 0x000fc800037c1670 */
[----:B------:R-:W-:Y:S02]  /*9950*/  FSEL R184, R184, -INF , !P6 ;  /* 0xff800000b8b87808 */ /* 0x000fe40007000000 */
[----:B------:R-:W-:-:S13]  /*9960*/  ISETP.GE.AND P6, PT, R15, 0xda, PT ;  /* 0x000000da0f00780c */ /* 0x000fda0003fc6270 */
[----:B------:R-:W-:Y:S02]  /*9970*/  @P6 LOP3.LUT R2, R2, 0x800, RZ, 0xfc, !PT ;  /* 0x0000080002026812 */ /* 0x000fe400078efcff */
        /* <DEDUP_REMOVED lines=17> */
.L_x_6589:
[----:B------:R-:W-:-:S05]  /*9a90*/  IMAD.U32 R20, RZ, RZ, UR49 ;  /* 0x00000031ff147e24 */ /* 0x000fca000f8e00ff */
[----:B------:R-:W-:-:S13]  /*9aa0*/  ISETP.NE.AND P6, PT, R20, 0x1, PT ;  /* 0x000000011400780c */ /* 0x000fda0003fc5270 */
[----:B------:R-:W0:Y:S02]  /*9ab0*/  @P6 LDC.64 R10, c[0x0][0x9e8] ;  /* 0x00027a00ff0a6b82 */ /* 0x000e240000000a00 */
[----:B0-----:R-:W-:-:S05]  /*9ac0*/  @P6 IMAD.HI.U32 R10, R14, R10, RZ ;  /* 0x0000000a0e0a6227 */ /* 0x001fca00078e00ff */
[----:B------:R-:W-:-:S07]  /*9ad0*/  @P6 SHF.R.U32.HI R14, RZ, R11, R10 ;  /* 0x0000000bff0e6219 */ /* 0x000fce000001160a */
.L_x_6590:
[----:B------:R-:W-:Y:S05]  /*9ae0*/  BSYNC B0 ;  /* 0x0000000000007941 */ /* 0x000fea0003800000 */
.L_x_6588:
[----:B------:R-:W-:-:S05]  /*9af0*/  IMAD R9, R14, R20, R9 ;  /* 0x000000140e097224 */ /* 0x000fca00078e0209 */
[----:B------:R-:W-:Y:S02]  /*9b00*/  VIADDMNMX R13, R9, R20, R13, PT ;  /* 0x00000014090d7246 */ /* 0x000fe4000380010d */
[----:B------:R-:W-:-:S07]  /*9b10*/  VIMNMX R12, R12, R9, !PT ;  /* 0x000000090c0c7248 */ /* 0x000fce0007fe0100 */
.L_x_6587:
        /* <DEDUP_REMOVED lines=137> */
[----:B------:R-:W-:Y:S01]  /*a3b0*/  FMNMX.FTZ R14, R101, R10, !PT ;  /* 0x0000000a650e7209 */ /* 0x000fe20007810000 */
[----:B------:R-:W-:Y:S01]  /*a3c0*/  IMAD.U32 R10, RZ, RZ, UR37 ;  /* 0x00000025ff0a7e24 */ /* 0x000fe2000f8e00ff */
[----:B------:R-:W-:-:S02]  /*a3d0*/  ISETP.LT.OR P1, PT, R13, 0x71, P1 ;  /* 0x000000710d00780c */ /* 0x000fc40000f21670 */
[----:B------:R-:W-:Y:S01]  /*a3e0*/  ISETP.GT.AND P2, PT, R12, 0xc9, !P2 ;  /* 0x000000c90c00780c */ /* 0x000fe20005744270 */
[----:B------:R-:W0:Y:S01]  /*a3f0*/  SHFL.BFLY PT, R9, R14, 0x2, 0x1f ;  /* 0x0c401f000e097f89 */ /* 0x000e2200000e0000 */
[----:B------:R-:W-:Y:S02]  /*a400*/  FSEL R146, R146, -INF , !P1 ;  /* 0xff80000092927808 */ /* 0x000fe40004800000 */
[----:B------:R-:W-:Y:S02]  /*a410*/  LOP3.LUT P1, RZ, R16, 0x800000, RZ, 0xc0, !PT ;  /* 0x0080000010ff7812 */ /* 0x000fe4000782c0ff */
[----:B------:R-:W-:Y:S02]  /*a420*/  ISETP.LT.OR P2, PT, R13, 0xca, P2 ;  /* 0x000000ca0d00780c */ /* 0x000fe40001741670 */
[C---:B------:R-:W-:Y:S02]  /*a430*/  ISETP.GT.AND P1, PT, R12.reuse, 0x71, !P1 ;  /* 0x000000710c00780c */ /* 0x040fe40004f24270 */
[----:B------:R-:W-:-:S02]  /*a440*/  ISETP.GT.AND P3, PT, R12, 0xd0, !P3 ;  /* 0x000000d00c00780c */ /* 0x000fc40005f64270 */
[----:B------:R-:W-:Y:S02]  /*a450*/  ISETP.LT.OR P1, PT, R13, 0x72, P1 ;  /* 0x000000720d00780c */ /* 0x000fe40000f21670 */
[----:B------:R-:W-:Y:S02]  /*a460*/  FSEL R95, R95, -INF , !P2 ;  /* 0xff8000005f5f7808 */ /* 0x000fe40005000000 */
[----:B------:R-:W-:Y:S02]  /*a470*/  FSEL R147, R147, -INF , !P1 ;  /* 0xff80000093937808 */ /* 0x000fe40004800000 */
[----:B------:R-:W-:Y:S02]  /*a480*/  LOP3.LUT P1, RZ, R16, 0x400000, RZ, 0xc0, !PT ;  /* 0x0040000010ff7812 */ /* 0x000fe4000782c0ff */
[C---:B------:R-:W-:Y:S02]  /*a490*/  ISETP.GT.AND P4, PT, R12.reuse, 0xd1, !P4 ;  /* 0x000000d10c00780c */ /* 0x040fe40006784270 */
[----:B------:R-:W-:-:S02]  /*a4a0*/  ISETP.GT.AND P1, PT, R12, 0x78, !P1 ;  /* 0x000000780c00780c */ /* 0x000fc40004f24270 */
[----:B------:R-:W-:Y:S02]  /*a4b0*/  ISETP.GT.AND P5, PT, R12, 0xd8, !P5 ;  /* 0x000000d80c00780c */ /* 0x000fe40006fa4270 */
[C---:B------:R-:W-:Y:S02]  /*a4c0*/  ISETP.LT.OR P1, PT, R13.reuse, 0x79, P1 ;  /* 0x000000790d00780c */ /* 0x040fe40000f21670 */
[----:B0-----:R-:W-:Y:S02]  /*a4d0*/  FMNMX.FTZ R20, R14, R9, !PT ;  /* 0x000000090e147209 */ /* 0x001fe40007810000 */
[----:B------:R-:W-:Y:S02]  /*a4e0*/  FSEL R150, R150, -INF , !P1 ;  /* 0xff80000096967808 */ /* 0x000fe40004800000 */
[----:B------:R-:W-:Y:S01]  /*a4f0*/  LOP3.LUT P1, RZ, R16, 0x200000, RZ, 0xc0, !PT ;  /* 0x0020000010ff7812 */ /* 0x000fe2000782c0ff */
[----:B------:R-:W0:Y:S01]  /*a500*/  SHFL.BFLY PT, R9, R20, 0x1, 0x1f ;  /* 0x0c201f0014097f89 */ /* 0x000e2200000e0000 */
[----:B------:R-:W-:-:S02]  /*a510*/  ISETP.LT.OR P3, PT, R13, 0xd1, P3 ;  /* 0x000000d10d00780c */ /* 0x000fc40001f61670 */
[----:B------:R-:W-:Y:S02]  /*a520*/  ISETP.GT.AND P1, PT, R12, 0x79, !P1 ;  /* 0x000000790c00780c */ /* 0x000fe40004f24270 */
[C---:B------:R-:W-:Y:S02]  /*a530*/  ISETP.LT.OR P4, PT, R13.reuse, 0xd2, P4 ;  /* 0x000000d20d00780c */ /* 0x040fe40002781670 */
[----:B------:R-:W-:Y:S02]  /*a540*/  ISETP.LT.OR P1, PT, R13, 0x7a, P1 ;  /* 0x0000007a0d00780c */ /* 0x000fe40000f21670 */
[----:B------:R-:W-:Y:S02]  /*a550*/  FSEL R98, R98, -INF , !P3 ;  /* 0xff80000062627808 */ /* 0x000fe40005800000 */
[----:B------:R-:W-:Y:S02]  /*a560*/  FSEL R151, R151, -INF , !P1 ;  /* 0xff80000097977808 */ /* 0x000fe40004800000 */
[----:B------:R-:W-:-:S02]  /*a570*/  LOP3.LUT P1, RZ, R16, 0x100000, RZ, 0xc0, !PT ;  /* 0x0010000010ff7812 */ /* 0x000fc4000782c0ff */
[----:B------:R-:W-:Y:S02]  /*a580*/  ISETP.LT.OR P5, PT, R13, 0xd9, P5 ;  /* 0x000000d90d00780c */ /* 0x000fe40002fa1670 */
[----:B------:R-:W-:Y:S02]  /*a590*/  ISETP.GT.AND P1, PT, R12, 0x80, !P1 ;  /* 0x000000800c00780c */ /* 0x000fe40004f24270 */
[----:B------:R-:W-:Y:S02]  /*a5a0*/  FSEL R99, R99, -INF , !P4 ;  /* 0xff80000063637808 */ /* 0x000fe40006000000 */
[----:B------:R-:W-:Y:S02]  /*a5b0*/  ISETP.LT.OR P1, PT, R13, 0x81, P1 ;  /* 0x000000810d00780c */ /* 0x000fe40000f21670 */
[----:B------:R-:W-:Y:S02]  /*a5c0*/  FSEL R102, R102, -INF , !P5 ;  /* 0xff80000066667808 */ /* 0x000fe40006800000 */
[----:B------:R-:W-:-:S02]  /*a5d0*/  FSEL R122, R122, -INF , !P1 ;  /* 0xff8000007a7a7808 */ /* 0x000fc40004800000 */
        /* <DEDUP_REMOVED lines=263> */
[--C-:B------:R-:W-:Y:S01]  /*b650*/  FFMA.FTZ R190, R191, UR37, -R188.reuse ;  /* 0x00000025bfbe7c23 */ /* 0x100fe200080108bc */
[----:B------:R-:W-:Y:S01]  /*b660*/  FSEL R191, R10, RZ, P1 ;  /* 0x000000ff0abf7208 */ /* 0x000fe20000800000 */
[--C-:B0-----:R-:W-:Y:S01]  /*b670*/  FFMA.FTZ R192, R11, UR37, -R188.reuse ;  /* 0x000000250bc07c23 */ /* 0x101fe200080108bc */
[----:B------:R-:W-:-:S01]  /*b680*/  FFMA.FTZ R11, R187, UR37, -R188 ;  /* 0x00000025bb0b7c23 */ /* 0x000fc200080108bc */
[----:B------:R0:W-:Y:S01]  /*b690*/  MUFU.EX2 R101, R193 ;  /* 0x000000c100657308 */ /* 0x0001e20000000800 */
[----:B------:R-:W-:-:S01]  /*b6a0*/  FFMA.FTZ R117, R194, UR37, -R188 ;  /* 0x00000025c2757c23 */ /* 0x000fc200080108bc */
[----:B------:R-:W-:Y:S01]  /*b6b0*/  FADD.FTZ R191, -R191, R0 ;  /* 0x00000000bfbf7221 */ /* 0x000fe20000010100 */
[----:B------:R-:W-:-:S01]  /*b6c0*/  FFMA.FTZ R194, R195, UR37, -R188 ;  /* 0x00000025c3c27c23 */ /* 0x000fc200080108bc */
[--C-:B------:R-:W-:Y:S01]  /*b6d0*/  FFMA.FTZ R187, R198, UR37, -R188.reuse ;  /* 0x00000025c6bb7c23 */ /* 0x100fe200080108bc */
[----:B-1----:R-:W-:-:S01]  /*b6e0*/  FFMA.FTZ R196, R199, UR37, -R188 ;  /* 0x00000025c7c47c23 */ /* 0x002fc200080108bc */
[----:B------:R-:W-:Y:S01]  /*b6f0*/  FMUL.FTZ R191, R191, UR37 ;  /* 0x00000025bfbf7c20 */ /* 0x000fe20008410000 */
[----:B------:R-:W-:-:S01]  /*b700*/  FFMA.FTZ R170, R170, UR37, -R188 ;  /* 0x00000025aaaa7c23 */ /* 0x000fc200080108bc */
[----:B------:R-:W-:Y:S01]  /*b710*/  MUFU.EX2 R192, R192 ;  /* 0x000000c000c07308 */ /* 0x000fe20000000800 */
[----:B--2---:R-:W-:-:S01]  /*b720*/  FFMA.FTZ R195, R116, R6, R15 ;  /* 0x0000000674c37223 */ /* 0x004fc2000001000f */
[--C-:B0-----:R-:W-:Y:S01]  /*b730*/  FFMA.FTZ R193, R142, UR37, -R188.reuse ;  /* 0x000000258ec17c23 */ /* 0x101fe200080108bc */
        /* <DEDUP_REMOVED lines=33> */
[----:B------:R-:W-:Y:S01]  /*b950*/  FFMA.FTZ R127, R127, UR37, -R188 ;  /* 0x000000257f7f7c23 */ /* 0x000fe200080108bc */
[----:B------:R-:W-:-:S01]  /*b960*/  FADD.FTZ R5, R101, R6 ;  /* 0x0000000665057221 */ /* 0x000fc20000010000 */
[--C-:B------:R-:W-:Y:S01]  /*b970*/  FFMA.FTZ R130, R130, UR37, -R188.reuse ;  /* 0x0000002582827c23 */ /* 0x100fe200080108bc */
        /* <DEDUP_REMOVED lines=17> */
[----:B------:R0:W-:Y:S01]  /*ba90*/  MUFU.EX2 R0, R193 ;  /* 0x000000c100007308 */ /* 0x0001e20000000800 */
[----:B-1----:R-:W-:-:S01]  /*baa0*/  FADD.FTZ R6, R194, R5 ;  /* 0x00000005c2067221 */ /* 0x002fc20000010000 */
[--C-:B------:R-:W-:Y:S01]  /*bab0*/  FFMA.FTZ R94, R94, UR37, -R188.reuse ;  /* 0x000000255e5e7c23 */ /* 0x100fe200080108bc */
[----:B------:R-:W-:-:S05]  /*bac0*/  FFMA.FTZ R103, R103, UR37, -R188 ;  /* 0x0000002567677c23 */ /* 0x000fca00080108bc */
        /* <DEDUP_REMOVED lines=125> */
[--C-:B------:R-:W-:Y:S01]  /*c2a0*/  FFMA.FTZ R193, R95, UR37, -R188.reuse ;  /* 0x000000255fc17c23 */ /* 0x100fe200080108bc */
[----:B------:R-:W-:-:S05]  /*c2b0*/  FFMA.FTZ R95, R98, UR37, -R188 ;  /* 0x00000025625f7c23 */ /* 0x000fca00080108bc */
        /* <DEDUP_REMOVED lines=55> */
[----:B------:R-:W-:Y:S01]  /*c630*/  FADD.FTZ R6, R3, R102 ;  /* 0x0000006603067221 */ /* 0x000fe20000010000 */
[----:B0-----:R-:W-:-:S01]  /*c640*/  FADD.FTZ R5, R150, R5 ;  /* 0x0000000596057221 */ /* 0x001fc20000010000 */
[----:B------:R-:W-:Y:S06]  /*c650*/  @!P0 BRA `(.L_x_6591) ;  /* 0x0000000000048947 */ /* 0x000fec0003800000 */
[----:B------:R-:W-:Y:S01]  /*c660*/  BPT.TRAP 0x1 ;  /* 0x000000040000795c */ /* 0x000fe20000300000 */
.L_x_6591:
        /* <DEDUP_REMOVED lines=135> */
.L_x_6574:
        /* <DEDUP_REMOVED lines=25> */
.L_x_6594:
[----:B------:R-:W-:-:S11]  /*d070*/  UISETP.NE.AND UP2, UPT, UR11, 0x1, UPT ;  /* 0x000000010b00788c */ /* 0x000fd6000bf45270 */
[----:B------:R-:W-:Y:S02]  /*d080*/  @UP2 ULDC.64 UR14, c[0x0][0x9e8] ;  /* 0x00027a00000e2ab9 */ /* 0x000fe40000000a00 */
[----:B------:R-:W-:-:S04]  /*d090*/  UIMAD.WIDE.U32 UR6, UR10, UR14, URZ ;  /* 0x0000000e0a0672a5 */ /* 0x000fc8000f8e003f */
[----:B------:R-:W-:-:S12]  /*d0a0*/  @UP2 USHF.R.U32.HI UR10, URZ, UR15, UR7 ;  /* 0x0000000f3f0a2299 */ /* 0x000fd80008011607 */
.L_x_6595:
[----:B------:R-:W-:-:S04]  /*d0b0*/  UIMAD UR10, UR10, UR11, URZ ;  /* 0x0000000b0a0a72a4 */ /* 0x000fc8000f8e023f */
[----:B------:R-:W-:-:S04]  /*d0c0*/  UISETP.LT.AND UP2, UPT, UR52, UR10, UPT ;  /* 0x0000000a3400728c */ /* 0x000fc8000bf41270 */
[----:B------:R-:W-:-:S12]  /*d0d0*/  USEL UR52, UR52, UR10, !UP2 ;  /* 0x0000000a34347287 */ /* 0x000fd8000d000000 */
.L_x_6593:
[----:B------:R-:W-:Y:S01]  /*d0e0*/  UIADD3 UR7, UR52, 0xdf, URZ ;  /* 0x000000df34077890 */ /* 0x000fe2000fffe03f */
[----:B------:R-:W-:-:S03]  /*d0f0*/  UMOV UR6, URZ ;  /* 0x0000003f00067c82 */ /* 0x000fc60008000000 */
[----:B------:R-:W-:-:S04]  /*d100*/  UIMAD.WIDE UR6, UR7, -0x6db6db6d, UR6 ;  /* 0x92492493070678a5 */ /* 0x000fc8000f8e0206 */
        /* <DEDUP_REMOVED lines=10> */
.L_x_6606:
[----:B------:R-:W-:Y:S01]  /*d1b0*/  ISETP.NE.AND P2, PT, RZ, UR43, PT ;  /* 0x0000002bff007c0c */ /* 0x000fe2000bf45270 */
[----:B------:R-:W-:-:S04]  /*d1c0*/  UISETP.NE.AND UP2, UPT, UR52, 0x1, UPT ;  /* 0x000000013400788c */ /* 0x000fc8000bf45270 */
[----:B------:R-:W-:-:S04]  /*d1d0*/  USEL UR45, URZ, 0x1, UP2 ;  /* 0x000000013f2d7887 */ /* 0x000fc80009000000 */
[----:B------:R-:W-:-:S04]  /*d1e0*/  ULOP3.LUT UR45, UR53, UR45, URZ, 0x3c, !UPT ;  /* 0x0000002d352d7292 */ /* 0x000fc8000f8e3c3f */
[----:B------:R-:W-:Y:S08]  /*d1f0*/  @P2 BRA `(.L_x_6597) ;  /* 0x0000000000382947 */ /* 0x000ff00003800000 */
[----:B------:R-:W-:Y:S05]  /*d200*/  @!P0 BRA `(.L_x_6598) ;  /* 0x0000000000048947 */ /* 0x000fea0003800000 */
[----:B------:R-:W-:Y:S01]  /*d210*/  BPT.TRAP 0x1 ;  /* 0x000000040000795c */ /* 0x000fe20000300000 */
.L_x_6598:
        /* <DEDUP_REMOVED lines=9> */
.L_x_6599:
[----:B-1----:R-:W-:Y:S05]  /*d2b0*/  @P1 BRA `(.L_x_6597) ;  /* 0x0000000000081947 */ /* 0x002fea0003800000 */
[----:B------:R-:W1:Y:S02]  /*d2c0*/  SYNCS.PHASECHK.TRANS64.TRYWAIT P1, [UR6+0x2e830], R0 ;  /* 0x02e83000ff0075a7 */ /* 0x000e640008020146 */
[----:B-1----:R-:W-:Y:S05]  /*d2d0*/  @!P1 BRA `(.L_x_6600) ;  /* 0x00000108000c9947 */ /* 0x002fea0003800000 */
.L_x_6597:
        /* <DEDUP_REMOVED lines=186> */
.L_x_6602:
[----:B------:R-:W-:Y:S01]  /*de80*/  ULEA UR6, UR52, UR41, 0x3 ;  /* 0x0000002934067291 */ /* 0x000fe2000f8e183f */
[----:B------:R-:W-:-:S05]  /*de90*/  IMAD.U32 R0, RZ, RZ, UR53 ;  /* 0x00000035ff007e24 */ /* 0x000fca000f8e00ff */
[----:B------:R-:W-:-:S04]  /*dea0*/  SHF.L.U32 R0, R0, 0x1f, RZ ;  /* 0x0000001f00007819 */ /* 0x000fc800000006ff */
[----:B------:R0:W1:Y:S01]  /*deb0*/  SYNCS.PHASECHK.TRANS64.TRYWAIT P1, [UR6+0x2e850], R0 ;  /* 0x02e85000ff0075a7 */ /* 0x0000620008020146 */
[----:B------:R-:W-:Y:S05]  /*dec0*/  @!P0 BRA `(.L_x_6603) ;  /* 0x0000000000048947 */ /* 0x000fea0003800000 */
[----:B------:R-:W-:Y:S01]  /*ded0*/  BPT.TRAP 0x1 ;  /* 0x000000040000795c */ /* 0x000fe20000300000 */
.L_x_6603:
[----:B-1----:R-:W-:Y:S05]  /*dee0*/  @P1 BRA `(.L_x_6601) ;  /* 0x0000000000081947 */ /* 0x002fea0003800000 */
[----:B------:R-:W1:Y:S02]  /*def0*/  SYNCS.PHASECHK.TRANS64.TRYWAIT P1, [UR6+0x2e850], R0 ;  /* 0x02e85000ff0075a7 */ /* 0x000e640008020146 */
[----:B-1----:R-:W-:Y:S05]  /*df00*/  @!P1 BRA `(.L_x_6604) ;  /* 0x000000fc00189947 */ /* 0x002fea0003800000 */
.L_x_6601:
        /* <DEDUP_REMOVED lines=128> */
[----:B0-----:R-:W-:Y:S01]  /*e710*/  LOP3.LUT P1, RZ, R229, 0x7f, RZ, 0xc0, !PT ;  /* 0x0000007fe5ff7812 */ /* 0x001fe2000782c0ff */
[----:B------:R-:W0:Y:S01]  /*e720*/  SHFL.BFLY PT, R3, R0, 0x2, 0x1f ;  /* 0x0c401f0000037f89 */ /* 0x000e2200000e0000 */
[----:B------:R-:W-:-:S05]  /*e730*/  FMNMX.FTZ R10, R103, R10, !PT ;  /* 0x0000000a670a7209 */ /* 0x000fca0007810000 */
[----:B------:R-:W1:Y:S01]  /*e740*/  SHFL.BFLY PT, R13, R10, 0x2, 0x1f ;  /* 0x0c401f000a0d7f89 */ /* 0x000e6200000e0000 */
[----:B0-----:R-:W-:-:S05]  /*e750*/  FMNMX.FTZ R11, R0, R3, !PT ;  /* 0x00000003000b7209 */ /* 0x001fca0007810000 */
[----:B------:R-:W0:Y:S01]  /*e760*/  SHFL.BFLY PT, R12, R11, 0x1, 0x1f ;  /* 0x0c201f000b0c7f89 */ /* 0x000e2200000e0000 */
[----:B-1----:R-:W-:Y:S01]  /*e770*/  FMNMX.FTZ R13, R10, R13, !PT ;  /* 0x0000000d0a0d7209 */ /* 0x002fe20007810000 */
[----:B------:R-:W-:-:S04]  /*e780*/  IMAD.U32 R10, RZ, RZ, UR37 ;  /* 0x00000025ff0a7e24 */ /* 0x000fc8000f8e00ff */
[----:B------:R-:W1:Y:S01]  /*e790*/  SHFL.BFLY PT, R14, R13, 0x1, 0x1f ;  /* 0x0c201f000d0e7f89 */ /* 0x000e6200000e0000 */
[----:B0-----:R-:W-:-:S05]  /*e7a0*/  FMNMX.FTZ R3, R11, R12, !PT ;  /* 0x0000000c0b037209 */ /* 0x001fca0007810000 */
[----:B------:R-:W-:Y:S01]  /*e7b0*/  FFMA.FTZ R10, R3, R10, -8 ;  /* 0xc1000000030a7423 */ /* 0x000fe2000001000a */
[----:B-1----:R-:W-:Y:S01]  /*e7c0*/  FMNMX.FTZ R0, R13, R14, !PT ;  /* 0x0000000e0d007209 */ /* 0x002fe20007810000 */
[----:B------:R-:W-:Y:S02]  /*e7d0*/  FADD.FTZ R8, -R3, R8 ;  /* 0x0000000803087221 */ /* 0x000fe40000010100 */
[----:B------:R-:W-:-:S01]  /*e7e0*/  FFMA.FTZ R11, R185, UR37, -R10 ;  /* 0x00000025b90b7c23 */ /* 0x000fc2000801080a */
[----:B------:R-:W-:Y:S02]  /*e7f0*/  IMAD.U32 R185, RZ, RZ, UR37 ;  /* 0x00000025ffb97e24 */ /* 0x000fe4000f8e00ff */
[----:B------:R-:W-:-:S01]  /*e800*/  FFMA.FTZ R12, R184, UR37, -R10 ;  /* 0x00000025b80c7c23 */ /* 0x000fc2000801080a */
[----:B------:R-:W-:Y:S01]  /*e810*/  FMUL.FTZ R14, R8, UR37 ;  /* 0x00000025080e7c20 */ /* 0x000fe20008410000 */
        /* <DEDUP_REMOVED lines=61> */
[----:B------:R-:W-:Y:S01]  /*ebf0*/  MUFU.EX2 R9, R14 ;  /* 0x0000000e00097308 */ /* 0x000fe20000000800 */
[----:B------:R-:W-:Y:S01]  /*ec00*/  IADD3 R196, -R22, 0xb, RZ ;  /* 0x0000000b16c47810 */ /* 0x000fe20007ffe1ff */
[----:B------:R-:W-:Y:S01]  /*ec10*/  FMUL.FTZ R8, R8, UR37 ;  /* 0x0000002508087c20 */ /* 0x000fe20008410000 */
        /* <DEDUP_REMOVED lines=59> */
[----:B------:R-:W-:-:S02]  /*efd0*/  FFMA.FTZ R94, R94, UR37, -R10 ;  /* 0x000000255e5e7c23 */ /* 0x000fc4000801080a */
[----:B------:R3:W4:Y:S08]  /*efe0*/  MUFU.EX2 R14, R189 ;  /* 0x000000bd000e7308 */ /* 0x0007300000000800 */
[----:B------:R-:W5:Y:S01]  /*eff0*/  MUFU.EX2 R188, R188 ;  /* 0x000000bc00bc7308 */ /* 0x000f620000000800 */
[----:B---3--:R-:W-:-:S01]  /*f000*/  FFMA.FTZ R189, R194, UR37, -R10 ;  /* 0x00000025c2bd7c23 */ /* 0x008fc2000801080a */
[----:B0-----:R-:W-:Y:S01]  /*f010*/  FADD.FTZ R194, R186, R5 ;  /* 0x00000005bac27221 */ /* 0x001fe20000010000 */
[----:B-1----:R-:W-:-:S03]  /*f020*/  FADD.FTZ R5, R13, R6 ;  /* 0x000000060d057221 */ /* 0x002fc60000010000 */
[----:B--2---:R-:W-:Y:S02]  /*f030*/  FADD.FTZ R193, R187, R194 ;  /* 0x000000c2bbc17221 */ /* 0x004fe40000010000 */
[----:B------:R-:W0:Y:S01]  /*f040*/  MUFU.EX2 R15, R15 ;  /* 0x0000000f000f7308 */ /* 0x000e220000000800 */
[----:B----4-:R-:W-:-:S07]  /*f050*/  FADD.FTZ R6, R14, R5 ;  /* 0x000000050e067221 */ /* 0x010fce0000010000 */
[----:B------:R-:W1:Y:S01]  /*f060*/  MUFU.EX2 R189, R189 ;  /* 0x000000bd00bd7308 */ /* 0x000e620000000800 */
[----:B-----5:R-:W-:-:S07]  /*f070*/  FADD.FTZ R194, R188, R193 ;  /* 0x000000c1bcc27221 */ /* 0x020fce0000010000 */
        /* <DEDUP_REMOVED lines=8> */
[----:B------:R-:W-:Y:S01]  /*f100*/  QGMMA.64x128x32.F32.E4M3.E4M3 R24, R212, gdesc[UR4], R24, gsb0 ;  /* 0x01e00004d4187df3 */ /* 0x000fe20008000818 */
        /* <DEDUP_REMOVED lines=37> */
[----:B------:R-:W-:Y:S02]  /*f360*/  WARPGROUP.DEPBAR.LE gsb0, 0x0 ;  /* 0x00008000000079c5 */ /* 0x000fe40000010000 */
[----:B------:R-:W-:Y:S01]  /*f370*/  WARPGROUP.ARRIVE ;  /* 0x00000000000079c5 */ /* 0x000fe20000000000 */
[----:B--2---:R-:W-:-:S04]  /*f380*/  FADD.FTZ R6, R180, R5 ;  /* 0x00000005b4067221 */ /* 0x004fc80000010000 */
[----:B------:R-:W2:Y:S01]  /*f390*/  MUFU.EX2 R183, R183 ;  /* 0x000000b700b77308 */ /* 0x000ea20000000800 */
[----:B------:R-:W-:Y:S01]  /*f3a0*/  QGMMA.64x128x32.F32.E4M3.E4M3 R24, R208, gdesc[UR4], R24, gsb0 ;  /* 0x01e00004d0187df3 */ /* 0x000fe20008000818 */
[----:B------:R-:W-:Y:S01]  /*f3b0*/  UIADD3 UR6, UR10, 0x500, URZ ;  /* 0x000005000a067890 */ /* 0x000fe2000fffe03f */
[----:B0-----:R-:W-:Y:S01]  /*f3c0*/  FADD.FTZ R194, R182, R193 ;  /* 0x000000c1b6c27221 */ /* 0x001fe20000010000 */
[----:B------:R-:W-:-:S04]  /*f3d0*/  UMOV UR7, 0xc0000010 ;  /* 0xc000001000077882 */ /* 0x000fc80000000000 */
        /* <DEDUP_REMOVED lines=38> */
[----:B------:R-:W-:Y:S01]  /*f640*/  QGMMA.64x128x32.F32.E4M3.E4M3 R24, R204, gdesc[UR4], R24, gsb0 ;  /* 0x01e00004cc187df3 */ /* 0x000fe20008000818 */
[----:B------:R-:W-:Y:S01]  /*f650*/  UIADD3 UR6, UR10, 0x600, URZ ;  /* 0x000006000a067890 */ /* 0x000fe2000fffe03f */
[----:B-1----:R-:W-:-:S04]  /*f660*/  FADD.FTZ R6, R136, R5 ;  /* 0x0000000588067221 */ /* 0x002fc80000010000 */
        /* <DEDUP_REMOVED lines=94> */
[----:B------:R-:W-:Y:S01]  /*fc50*/  FFMA.FTZ R98, R99, UR37, -R10 ;  /* 0x0000002563627c23 */ /* 0x000fe2000801080a */
[----:B------:R-:W-:-:S05]  /*fc60*/  IMAD.U32 R99, RZ, RZ, UR48 ;  /* 0x00000030ff637e24 */ /* 0x000fca000f8e00ff */
        /* <DEDUP_REMOVED lines=8> */
[----:B------:R-:W-:Y:S01]  /*fcf0*/  @!P1 LEA R194, R99, UR41, 0x3 ;  /* 0x0000002963c29c11 */ /* 0x000fe2000f8e18ff */
[----:B------:R-:W-:-:S01]  /*fd00*/  FFMA.FTZ R99, R102, UR37, -R10 ;  /* 0x0000002566637c23 */ /* 0x000fc2000801080a */
[----:B------:R-:W-:-:S04]  /*fd10*/  FFMA.FTZ R10, R103, UR37, -R10 ;  /* 0x00000025670a7c23 */ /* 0x000fc8000801080a */
[----:B------:R-:W0:Y:S01]  /*fd20*/  MUFU.EX2 R89, R89 ;  /* 0x0000005900597308 */ /* 0x000e220000000800 */
[----:B-1----:R-:W-:-:S01]  /*fd30*/  FADD.FTZ R6, R88, R5 ;  /* 0x0000000558067221 */ /* 0x002fc20000010000 */
[----:B------:R-:W-:-:S05]  /*fd40*/  @!P1 VIADD R5, R194, 0x2e840 ;  /* 0x0002e840c2059836 */ /* 0x000fca0000000000 */
[----:B------:R-:W-:Y:S01]  /*fd50*/  @!P1 PRMT R5, RZ, 0x654, R5 ;  /* 0x00000654ff059816 */ /* 0x000fe20000000005 */
[----:B------:R-:W1:Y:S01]  /*fd60*/  MUFU.EX2 R91, R91 ;  /* 0x0000005b005b7308 */ /* 0x000e620000000800 */
[----:B--2---:R-:W-:-:S01]  /*fd70*/  FADD.FTZ R102, R90, R195 ;  /* 0x000000c35a667221 */ /* 0x004fc20000010000 */
[----:B------:R2:W-:Y:S06]  /*fd80*/  BAR.ARV R196, 0x100 ;  /* 0x000400c40000751d */ /* 0x0005ec0000002000 */
[----:B------:R-:W3:Y:S01]  /*fd90*/  MUFU.EX2 R92, R92 ;  /* 0x0000005c005c7308 */ /* 0x000ee20000000800 */
[----:B0-----:R-:W-:-:S01]  /*fda0*/  FADD.FTZ R195, R89, R6 ;  /* 0x0000000659c37221 */ /* 0x001fc20000010000 */
[----:B------:R0:W-:Y:S06]  /*fdb0*/  @!P1 SYNCS.ARRIVE.TRANS64.RED.A1T0 RZ, [R5+URZ], RZ ;  /* 0x000000ff05ff99a7 */ /* 0x0001ec000810043f */
[----:B------:R-:W4:Y:S01]  /*fdc0*/  MUFU.EX2 R94, R94 ;  /* 0x0000005e005e7308 */ /* 0x000f220000000800 */
[----:B-1----:R-:W-:-:S07]  /*fdd0*/  FADD.FTZ R197, R91, R102 ;  /* 0x000000665bc57221 */ /* 0x002fce0000010000 */
[----:B------:R-:W0:Y:S01]  /*fde0*/  MUFU.EX2 R93, R93 ;  /* 0x0000005d005d7308 */ /* 0x000e220000000800 */
[----:B---3--:R-:W-:-:S07]  /*fdf0*/  FADD.FTZ R6, R92, R195 ;  /* 0x000000c35c067221 */ /* 0x008fce0000010000 */
[----:B------:R-:W1:Y:S01]  /*fe00*/  MUFU.EX2 R193, R193 ;  /* 0x000000c100c17308 */ /* 0x000e620000000800 */
[----:B----4-:R-:W-:-:S07]  /*fe10*/  FADD.FTZ R102, R94, R197 ;  /* 0x000000c55e667221 */ /* 0x010fce0000010000 */
[----:B------:R-:W3:Y:S01]  /*fe20*/  MUFU.EX2 R96, R96 ;  /* 0x0000006000607308 */ /* 0x000ee20000000800 */
[----:B0-----:R-:W-:-:S07]  /*fe30*/  FADD.FTZ R5, R93, R6 ;  /* 0x000000065d057221 */ /* 0x001fce0000010000 */
[----:B------:R-:W0:Y:S01]  /*fe40*/  MUFU.EX2 R95, R95 ;  /* 0x0000005f005f7308 */ /* 0x000e220000000800 */
[----:B-1----:R-:W-:-:S07]  /*fe50*/  FADD.FTZ R102, R193, R102 ;  /* 0x00000066c1667221 */ /* 0x002fce0000010000 */
[----:B------:R-:W1:Y:S01]  /*fe60*/  MUFU.EX2 R97, R97 ;  /* 0x0000006100617308 */ /* 0x000e620000000800 */
[----:B---3--:R-:W-:-:S07]  /*fe70*/  FADD.FTZ R6, R96, R5 ;  /* 0x0000000560067221 */ /* 0x008fce0000010000 */
        /* <DEDUP_REMOVED lines=9> */
[----:B-1----:R-:W-:-:S01]  /*ff10*/  FADD.FTZ R5, R99, R6 ;  /* 0x0000000663057221 */ /* 0x002fc20000010000 */
[----:B---3--:R-:W-:-:S03]  /*ff20*/  FADD.FTZ R6, R101, R102 ;  /* 0x0000006665067221 */ /* 0x008fc60000010000 */
[----:B0-----:R-:W-:Y:S01]  /*ff30*/  FADD.FTZ R5, R10, R5 ;  /* 0x000000050a057221 */ /* 0x001fe20000010000 */
[----:B--2---:R-:W-:Y:S06]  /*ff40*/  @!P0 BRA `(.L_x_6605) ;  /* 0x0000000000048947 */ /* 0x004fec0003800000 */
[----:B------:R-:W-:Y:S01]  /*ff50*/  BPT.TRAP 0x1 ;  /* 0x000000040000795c */ /* 0x000fe20000300000 */
.L_x_6605:
        /* <DEDUP_REMOVED lines=130> */
[----:B------:R-:W-:Y:S06]  /*10780*/  @P1 BRA `(.L_x_6606) ;  /* 0xffffffc800881947 */ /* 0x000fec000383ffff */
.L_x_6596:
        /* <DEDUP_REMOVED lines=10> */
.L_x_6625:
        /* <DEDUP_REMOVED lines=9> */
.L_x_6609:
[----:B------:R-:W-:Y:S01]  /*108c0*/  ULEA UR6, UR48, UR41, 0x3 ;  /* 0x0000002930067291 */ /* 0x000fe2000f8e183f */
[----:B------:R-:W-:-:S05]  /*108d0*/  IMAD.U32 R0, RZ, RZ, UR45 ;  /* 0x0000002dff007e24 */ /* 0x000fca000f8e00ff */
[----:B------:R-:W-:-:S04]  /*108e0*/  SHF.L.U32 R0, R0, 0x1f, RZ ;  /* 0x0000001f00007819 */ /* 0x000fc800000006ff */
[----:B------:R0:W1:Y:S01]  /*108f0*/  SYNCS.PHASECHK.TRANS64.TRYWAIT P1, [UR6+0x2e830], R0 ;  /* 0x02e83000ff0075a7 */ /* 0x0000620008020146 */
[----:B------:R-:W-:Y:S05]  /*10900*/  @!P0 BRA `(.L_x_6610) ;  /* 0x0000000000048947 */ /* 0x000fea0003800000 */
[----:B------:R-:W-:Y:S01]  /*10910*/  BPT.TRAP 0x1 ;  /* 0x000000040000795c */ /* 0x000fe20000300000 */
.L_x_6610:
[----:B-1----:R-:W-:Y:S05]  /*10920*/  @P1 BRA `(.L_x_6608) ;  /* 0x0000000000081947 */ /* 0x002fea0003800000 */
[----:B------:R-:W1:Y:S02]  /*10930*/  SYNCS.PHASECHK.TRANS64.TRYWAIT P1, [UR6+0x2e830], R0 ;  /* 0x02e83000ff0075a7 */ /* 0x000e640008020146 */
[----:B-1----:R-:W-:Y:S05]  /*10940*/  @!P1 BRA `(.L_x_6611) ;  /* 0x000000d000a09947 */ /* 0x002fea0003800000 */
.L_x_6608:
        /* <DEDUP_REMOVED lines=183> */
.L_x_6613:
[----:B------:R-:W-:Y:S01]  /*114c0*/  ULEA UR6, UR55, UR41, 0x3 ;  /* 0x0000002937067291 */ /* 0x000fe2000f8e183f */
[----:B------:R-:W-:-:S05]  /*114d0*/  IMAD.U32 R0, RZ, RZ, UR56 ;  /* 0x00000038ff007e24 */ /* 0x000fca000f8e00ff */
[----:B------:R-:W-:-:S04]  /*114e0*/  SHF.L.U32 R0, R0, 0x1f, RZ ;  /* 0x0000001f00007819 */ /* 0x000fc800000006ff */
[----:B------:R0:W1:Y:S01]  /*114f0*/  SYNCS.PHASECHK.TRANS64.TRYWAIT P1, [UR6+0x2e850], R0 ;  /* 0x02e85000ff0075a7 */ /* 0x0000620008020146 */
[----:B------:R-:W-:Y:S05]  /*11500*/  @!P0 BRA `(.L_x_6614) ;  /* 0x0000000000048947 */ /* 0x000fea0003800000 */
[----:B------:R-:W-:Y:S01]  /*11510*/  BPT.TRAP 0x1 ;  /* 0x000000040000795c */ /* 0x000fe20000300000 */
.L_x_6614:
[----:B-1----:R-:W-:Y:S05]  /*11520*/  @P1 BRA `(.L_x_6612) ;  /* 0x0000000000081947 */ /* 0x002fea0003800000 */
[----:B------:R-:W1:Y:S02]  /*11530*/  SYNCS.PHASECHK.TRANS64.TRYWAIT P1, [UR6+0x2e850], R0 ;  /* 0x02e85000ff0075a7 */ /* 0x000e640008020146 */
[----:B-1----:R-:W-:Y:S05]  /*11540*/  @!P1 BRA `(.L_x_6615) ;  /* 0x000000c400b89947 */ /* 0x002fea0003800000 */
.L_x_6612:
        /* <DEDUP_REMOVED lines=15> */
[----:B------:R-:W-:Y:S01]  /*11640*/  QGMMA.64x128x32.F32.E4M3.E4M3 R24, R224, gdesc[UR4], R24, gsb0 ;  /* 0x01e00004e0187df3 */ /* 0x000fe20008000818 */
        /* <DEDUP_REMOVED lines=65> */
.L_x_6618:
[----:B------:R-:W-:-:S05]  /*11a60*/  IMAD.U32 R21, RZ, RZ, UR49 ;  /* 0x00000031ff157e24 */ /* 0x000fca000f8e00ff */
[----:B------:R-:W-:-:S13]  /*11a70*/  ISETP.NE.AND P1, PT, R21, 0x1, PT ;  /* 0x000000011500780c */ /* 0x000fda0003f25270 */
[----:B------:R-:W0:Y:S02]  /*11a80*/  @P1 LDC.64 R200, c[0x0][0x9e8] ;  /* 0x00027a00ffc81b82 */ /* 0x000e240000000a00 */
[----:B0-----:R-:W-:-:S05]  /*11a90*/  @P1 IMAD.HI.U32 R20, R15, R200, RZ ;  /* 0x000000c80f141227 */ /* 0x001fca00078e00ff */
[----:B------:R-:W-:-:S07]  /*11aa0*/  @P1 SHF.R.U32.HI R15, RZ, R201, R20 ;  /* 0x000000c9ff0f1219 */ /* 0x000fce0000011614 */
.L_x_6619:
[----:B------:R-:W-:Y:S05]  /*11ab0*/  BSYNC B0 ;  /* 0x0000000000007941 */ /* 0x000fea0003800000 */
.L_x_6617:
[----:B------:R-:W-:-:S05]  /*11ac0*/  IMAD R15, R15, R21, R0 ;  /* 0x000000150f0f7224 */ /* 0x000fca00078e0200 */
[----:B------:R-:W-:Y:S02]  /*11ad0*/  VIADDMNMX R10, R15, R21, R10, PT ;  /* 0x000000150f0a7246 */ /* 0x000fe4000380010a */
[----:B------:R-:W-:-:S07]  /*11ae0*/  VIMNMX R3, R3, R15, !PT ;  /* 0x0000000f03037248 */ /* 0x000fce0007fe0100 */
.L_x_6616:
        /* <DEDUP_REMOVED lines=11> */
[----:B------:R-:W-:Y:S02]  /*11ba0*/  LOP3.LUT R2, R2, 0xffffbfff, RZ, 0xc0, !PT ;  /* 0xffffbfff02027812 */ /* 0x000fe400078ec0ff */
[C---:B------:R-:W-:Y:S02]  /*11bb0*/  ISETP.GT.AND P2, PT, R3.reuse, 0x8, !P2 ;  /* 0x000000080300780c */ /* 0x040fe40005744270 */
        /* <DEDUP_REMOVED lines=311> */
[----:B------:R-:W-:Y:S02]  /*12f30*/  ISETP.LT.OR P6, PT, R10, 0xda, P6 ;  /* 0x000000da0a00780c */ /* 0x000fe400037c1670 */
[----:B------:R-:W0:Y:S02]  /*12f40*/  SHFL.IDX PT, R10, R13, 0x1, 0x1c1f ;  /* 0x003c1f000d0a7f89 */ /* 0x000e2400000e0000 */
[----:B------:R-:W-:Y:S02]  /*12f50*/  FSEL R101, R101, -INF , !P6 ;  /* 0xff80000065657808 */ /* 0x000fe40007000000 */
[----:B------:R-:W-:Y:S01]  /*12f60*/  PLOP3.LUT P6, PT, PT, PT, UP1, 0x40, 0x0 ;  /* 0x000000000000781c */ /* 0x000fe20003fce818 */
[--C-:B0-----:R-:W-:Y:S02]  /*12f70*/  IMAD.IADD R12, R12, 0x1, R10.reuse ;  /* 0x000000010c0c7824 */ /* 0x101fe400078e020a */
[----:B------:R-:W-:-:S10]  /*12f80*/  IMAD.IADD R14, R11, 0x1, R10 ;  /* 0x000000010b0e7824 */ /* 0x000fd400078e020a */
        /* <DEDUP_REMOVED lines=13> */
.L_x_6622:
[----:B------:R-:W-:-:S05]  /*13060*/  IMAD.U32 R13, RZ, RZ, UR49 ;  /* 0x00000031ff0d7e24 */ /* 0x000fca000f8e00ff */
[----:B------:R-:W-:-:S13]  /*13070*/  ISETP.NE.AND P6, PT, R13, 0x1, PT ;  /* 0x000000010d00780c */ /* 0x000fda0003fc5270 */
[----:B------:R-:W0:Y:S02]  /*13080*/  @P6 LDC.64 R10, c[0x0][0x9e8] ;  /* 0x00027a00ff0a6b82 */ /* 0x000e240000000a00 */
[----:B0-----:R-:W-:-:S05]  /*13090*/  @P6 IMAD.HI.U32 R10, R3, R10, RZ ;  /* 0x0000000a030a6227 */ /* 0x001fca00078e00ff */
[----:B------:R-:W-:-:S07]  /*130a0*/  @P6 SHF.R.U32.HI R3, RZ, R11, R10 ;  /* 0x0000000bff036219 */ /* 0x000fce000001160a */
.L_x_6623:
[----:B------:R-:W-:Y:S05]  /*130b0*/  BSYNC B0 ;  /* 0x0000000000007941 */ /* 0x000fea0003800000 */
.L_x_6621:
[----:B------:R-:W-:-:S05]  /*130c0*/  IMAD R3, R3, R13, R0 ;  /* 0x0000000d03037224 */ /* 0x000fca00078e0200 */
[----:B------:R-:W-:Y:S02]  /*130d0*/  VIADDMNMX R12, R3, R13, R12, PT ;  /* 0x0000000d030c7246 */ /* 0x000fe4000380010c */
[----:B------:R-:W-:-:S07]  /*130e0*/  VIMNMX R14, R14, R3, !PT ;  /* 0x000000030e0e7248 */ /* 0x000fce0007fe0100 */
.L_x_6620:
        /* <DEDUP_REMOVED lines=139> */
[----:B------:R-:W-:Y:S01]  /*139a0*/  ISETP.GT.AND P2, PT, R14, 0xc9, !P2 ;  /* 0x000000c90e00780c */ /* 0x000fe20005744270 */
[----:B------:R-:W0:Y:S01]  /*139b0*/  SHFL.BFLY PT, R3, R10, 0x2, 0x1f ;  /* 0x0c401f000a037f89 */ /* 0x000e2200000e0000 */
[----:B------:R-:W-:Y:S02]  /*139c0*/  FSEL R146, R146, -INF , !P1 ;  /* 0xff80000092927808 */ /* 0x000fe40004800000 */
[----:B------:R-:W-:Y:S02]  /*139d0*/  LOP3.LUT P1, RZ, R16, 0x800000, RZ, 0xc0, !PT ;  /* 0x0080000010ff7812 */ /* 0x000fe4000782c0ff */
[----:B------:R-:W-:Y:S02]  /*139e0*/  ISETP.LT.OR P2, PT, R12, 0xca, P2 ;  /* 0x000000ca0c00780c */ /* 0x000fe40001741670 */
[----:B------:R-:W-:-:S02]  /*139f0*/  ISETP.GT.AND P1, PT, R14, 0x71, !P1 ;  /* 0x000000710e00780c */ /* 0x000fc40004f24270 */
[----:B------:R-:W-:Y:S02]  /*13a00*/  ISETP.GT.AND P3, PT, R14, 0xd0, !P3 ;  /* 0x000000d00e00780c */ /* 0x000fe40005f64270 */
[----:B------:R-:W-:Y:S02]  /*13a10*/  ISETP.LT.OR P1, PT, R12, 0x72, P1 ;  /* 0x000000720c00780c */ /* 0x000fe40000f21670 */
[----:B------:R-:W-:Y:S02]  /*13a20*/  FSEL R95, R95, -INF , !P2 ;  /* 0xff8000005f5f7808 */ /* 0x000fe40005000000 */
[----:B------:R-:W-:Y:S02]  /*13a30*/  FSEL R147, R147, -INF , !P1 ;  /* 0xff80000093937808 */ /* 0x000fe40004800000 */
[----:B------:R-:W-:Y:S02]  /*13a40*/  LOP3.LUT P1, RZ, R16, 0x400000, RZ, 0xc0, !PT ;  /* 0x0040000010ff7812 */ /* 0x000fe4000782c0ff */
[----:B------:R-:W-:-:S02]  /*13a50*/  ISETP.GT.AND P4, PT, R14, 0xd1, !P4 ;  /* 0x000000d10e00780c */ /* 0x000fc40006784270 */
[C---:B------:R-:W-:Y:S02]  /*13a60*/  ISETP.GT.AND P1, PT, R14.reuse, 0x78, !P1 ;  /* 0x000000780e00780c */ /* 0x040fe40004f24270 */
[----:B------:R-:W-:Y:S02]  /*13a70*/  ISETP.GT.AND P5, PT, R14, 0xd8, !P5 ;  /* 0x000000d80e00780c */ /* 0x000fe40006fa4270 */
[----:B------:R-:W-:Y:S02]  /*13a80*/  ISETP.LT.OR P1, PT, R12, 0x79, P1 ;  /* 0x000000790c00780c */ /* 0x000fe40000f21670 */
        /* <DEDUP_REMOVED lines=18> */
[----:B0-----:R-:W-:Y:S01]  /*13bb0*/  FMNMX.FTZ R3, R15, R0, !PT ;  /* 0x000000000f037209 */ /* 0x001fe20007810000 */
[----:B------:R-:W-:Y:S01]  /*13bc0*/  IMAD.U32 R0, RZ, RZ, UR37 ;  /* 0x00000025ff007e24 */ /* 0x000fe2000f8e00ff */
        /* <DEDUP_REMOVED lines=232> */
[----:B------:R-:W-:Y:S01]  /*14a50*/  FMNMX.FTZ R109, R99, R108, !PT ;  /* 0x0000006c636d7209 */ /* 0x000fe20007810000 */
[--C-:B------:R-:W-:Y:S01]  /*14a60*/  FFMA.FTZ R108, R112, UR37, -R0.reuse ;  /* 0x00000025706c7c23 */ /* 0x100fe20008010800 */
[----:B------:R-:W-:-:S02]  /*14a70*/  FFMA.FTZ R112, R116, UR37, -R0 ;  /* 0x0000002574707c23 */ /* 0x000fc40008010800 */
[----:B------:R-:W-:-:S03]  /*14a80*/  FMNMX.FTZ R109, R102, R109, !PT ;  /* 0x0000006d666d7209 */ /* 0x000fc60007810000 */
[----:B------:R-:W-:Y:S01]  /*14a90*/  MUFU.EX2 R153, R153 ;  /* 0x0000009900997308 */ /* 0x000fe20000000800 */
[----:B------:R-:W-:Y:S01]  /*14aa0*/  FMNMX.FTZ R188, R12, R109, !PT ;  /* 0x0000006d0cbc7209 */ /* 0x000fe20007810000 */
[--C-:B------:R-:W-:Y:S01]  /*14ab0*/  FFMA.FTZ R109, R113, UR37, -R0.reuse ;  /* 0x00000025716d7c23 */ /* 0x100fe20008010800 */
[----:B------:R-:W-:-:S01]  /*14ac0*/  FFMA.FTZ R113, R117, UR37, -R0 ;  /* 0x0000002575717c23 */ /* 0x000fc20008010800 */
[----:B------:R-:W-:Y:S01]  /*14ad0*/  FFMA.FTZ R117, R101, UR37, -R0 ;  /* 0x0000002565757c23 */ /* 0x000fe20008010800 */
[----:B------:R-:W-:Y:S01]  /*14ae0*/  IMAD.U32 R101, RZ, RZ, UR37 ;  /* 0x00000025ff657e24 */ /* 0x000fe2000f8e00ff */
[----:B------:R-:W2:Y:S02]  /*14af0*/  SHFL.BFLY PT, R189, R188, 0x2, 0x1f ;  /* 0x0c401f00bcbd7f89 */ /* 0x000ea400000e0000 */
[----:B------:R-:W-:Y:S08]  /*14b00*/  MUFU.EX2 R156, R156 ;  /* 0x0000009c009c7308 */ /* 0x000ff00000000800 */
[----:B------:R-:W-:Y:S08]  /*14b10*/  MUFU.EX2 R157, R157 ;  /* 0x0000009d009d7308 */ /* 0x000ff00000000800 */
[----:B------:R-:W-:Y:S01]  /*14b20*/  MUFU.EX2 R160, R160 ;  /* 0x000000a000a07308 */ /* 0x000fe20000000800 */
[----:B--2---:R-:W-:-:S02]  /*14b30*/  FMNMX.FTZ R189, R188, R189, !PT ;  /* 0x000000bdbcbd7209 */ /* 0x004fc40007810000 */
[----:B------:R-:W-:-:S05]  /*14b40*/  FSEL R188, R3, RZ, P1 ;  /* 0x000000ff03bc7208 */ /* 0x000fca0000800000 */
[----:B------:R-:W-:Y:S01]  /*14b50*/  MUFU.EX2 R161, R161 ;  /* 0x000000a100a17308 */ /* 0x000fe20000000800 */
[----:B------:R-:W2:Y:S01]  /*14b60*/  SHFL.BFLY PT, R116, R189, 0x1, 0x1f ;  /* 0x0c201f00bd747f89 */ /* 0x000ea200000e0000 */
[----:B------:R-:W-:-:S06]  /*14b70*/  FADD.FTZ R188, -R188, R9 ;  /* 0x00000009bcbc7221 */ /* 0x000fcc0000010100 */
[----:B------:R-:W-:Y:S08]  /*14b80*/  MUFU.EX2 R9, R117 ;  /* 0x0000007500097308 */ /* 0x000ff00000000800 */
[----:B------:R-:W-:Y:S08]  /*14b90*/  MUFU.EX2 R164, R164 ;  /* 0x000000a400a47308 */ /* 0x000ff00000000800 */
[----:B------:R-:W-:Y:S01]  /*14ba0*/  MUFU.EX2 R165, R165 ;  /* 0x000000a500a57308 */ /* 0x000fe20000000800 */
[----:B--2---:R-:W-:Y:S01]  /*14bb0*/  FMNMX.FTZ R0, R189, R116, !PT ;  /* 0x00000074bd007209 */ /* 0x004fe20007810000 */
[----:B------:R-:W-:-:S03]  /*14bc0*/  FMUL.FTZ R116, R188, UR37 ;  /* 0x00000025bc747c20 */ /* 0x000fc60008410000 */
[C---:B------:R-:W-:Y:S01]  /*14bd0*/  FSETP.NEU.FTZ.AND P1, PT, R0.reuse, -INF , PT ;  /* 0xff8000000000780b */ /* 0x040fe20003f3d000 */
[----:B------:R-:W-:-:S02]  /*14be0*/  FFMA.FTZ R101, R0, R101, -8 ;  /* 0xc100000000657423 */ /* 0x000fc40000010065 */
[----:B------:R-:W-:Y:S03]  /*14bf0*/  MUFU.EX2 R136, R136 ;  /* 0x0000008800887308 */ /* 0x000fe60000000800 */
[----:B------:R-:W-:-:S05]  /*14c00*/  FSEL R101, R101, RZ, P1 ;  /* 0x000000ff65657208 */ /* 0x000fca0000800000 */
[----:B------:R-:W2:Y:S01]  /*14c10*/  MUFU.EX2 R116, R116 ;  /* 0x0000007400747308 */ /* 0x000ea20000000800 */
[----:B0-----:R-:W-:-:S01]  /*14c20*/  FFMA.FTZ R193, R190, UR37, -R101 ;  /* 0x00000025bec17c23 */ /* 0x001fc20008010865 */
[--C-:B------:R-:W-:Y:S01]  /*14c30*/  FFMA.FTZ R190, R191, UR37, -R101.reuse ;  /* 0x00000025bfbe7c23 */ /* 0x100fe20008010865 */
[----:B------:R-:W-:Y:S01]  /*14c40*/  FSEL R191, R0, RZ, P1 ;  /* 0x000000ff00bf7208 */ /* 0x000fe20000800000 */
[--C-:B------:R-:W-:Y:S01]  /*14c50*/  FFMA.FTZ R188, R11, UR37, -R101.reuse ;  /* 0x000000250bbc7c23 */ /* 0x100fe20008010865 */
[----:B------:R-:W-:-:S01]  /*14c60*/  FFMA.FTZ R11, R187, UR37, -R101 ;  /* 0x00000025bb0b7c23 */ /* 0x000fc20008010865 */
[--C-:B------:R-:W-:Y:S01]  /*14c70*/  FFMA.FTZ R187, R194, UR37, -R101.reuse ;  /* 0x00000025c2bb7c23 */ /* 0x100fe20008010865 */
[----:B-1----:R-:W-:-:S01]  /*14c80*/  FFMA.FTZ R192, R195, UR37, -R101 ;  /* 0x00000025c3c07c23 */ /* 0x002fc20008010865 */
[----:B------:R-:W-:Y:S01]  /*14c90*/  FADD.FTZ R191, -R191, R8 ;  /* 0x00000008bfbf7221 */ /* 0x000fe20000010100 */
[----:B------:R0:W-:Y:S01]  /*14ca0*/  MUFU.EX2 R117, R193 ;  /* 0x000000c100757308 */ /* 0x0001e20000000800 */
[----:B------:R-:W-:-:S01]  /*14cb0*/  FFMA.FTZ R189, R198, UR37, -R101 ;  /* 0x00000025c6bd7c23 */ /* 0x000fc20008010865 */
[--C-:B------:R-:W-:Y:S01]  /*14cc0*/  FFMA.FTZ R194, R199, UR37, -R101.reuse ;  /* 0x00000025c7c27c23 */ /* 0x100fe20008010865 */
[----:B------:R-:W-:Y:S01]  /*14cd0*/  FMUL.FTZ R191, R191, UR37 ;  /* 0x00000025bfbf7c20 */ /* 0x000fe20008410000 */
[--C-:B------:R-:W-:Y:S01]  /*14ce0*/  FFMA.FTZ R170, R170, UR37, -R101.reuse ;  /* 0x00000025aaaa7c23 */ /* 0x100fe20008010865 */
[----:B------:R-:W-:-:S01]  /*14cf0*/  FFMA.FTZ R171, R171, UR37, -R101 ;  /* 0x00000025abab7c23 */ /* 0x000fc20008010865 */
[--C-:B------:R-:W-:Y:S01]  /*14d00*/  FFMA.FTZ R174, R174, UR37, -R101.reuse ;  /* 0x00000025aeae7c23 */ /* 0x100fe20008010865 */
        /* <DEDUP_REMOVED lines=50> */
[----:B------:R-:W-:-:S01]  /*15030*/  FFMA.FTZ R91, R91, UR37, -R101 ;  /* 0x000000255b5b7c23 */ /* 0x000fc20008010865 */
[--C-:B------:R-:W-:Y:S01]  /*15040*/  FFMA.FTZ R94, R94, UR37, -R101.reuse ;  /* 0x000000255e5e7c23 */ /* 0x100fe20008010865 */
[----:B------:R-:W-:-:S01]  /*15050*/  FFMA.FTZ R102, R102, UR37, -R101 ;  /* 0x0000002566667c23 */ /* 0x000fc20008010865 */
[----:B------:R-:W-:-:S04]  /*15060*/  FFMA.FTZ R12, R12, UR37, -R101 ;  /* 0x000000250c0c7c23 */ /* 0x000fc80008010865 */
[----:B------:R4:W-:Y:S08]  /*15070*/  MUFU.EX2 R8, R193 ;  /* 0x000000c100087308 */ /* 0x0009f00000000800 */
[----:B------:R-:W5:Y:S01]  /*15080*/  MUFU.EX2 R194, R194 ;  /* 0x000000c200c27308 */ /* 0x000f620000000800 */
[----:B----4-:R-:W-:-:S01]  /*15090*/  FADD.FTZ R193, R117, R6 ;  /* 0x0000000675c17221 */ /* 0x010fc20000010000 */
[----:B------:R-:W-:-:S03]  /*150a0*/  FADD.FTZ R6, R20, R5 ;  /* 0x0000000514067221 */ /* 0x000fc60000010000 */
[----:B--2---:R-:W-:Y:S01]  /*150b0*/  FADD.FTZ R150, R190, R193 ;  /* 0x000000c1be967221 */ /* 0x004fe20000010000 */
[----:B------:R-:W-:-:S02]  /*150c0*/  FADD.FTZ R5, R21, R6 ;  /* 0x0000000615057221 */ /* 0x000fc40000010000 */
[----:B------:R-:W2:Y:S01]  /*150d0*/  MUFU.EX2 R170, R170 ;  /* 0x000000aa00aa7308 */ /* 0x000ea20000000800 */
[----:B0-----:R-:W-:-:S01]  /*150e0*/  FADD.FTZ R193, R187, R150 ;  /* 0x00000096bbc17221 */ /* 0x001fc20000010000 */
[----:B------:R-:W-:-:S03]  /*150f0*/  FADD.FTZ R6, R184, R5 ;  /* 0x00000005b8067221 */ /* 0x000fc60000010000 */
[----:B-1----:R-:W-:Y:S01]  /*15100*/  FADD.FTZ R150, R192, R193 ;  /* 0x000000c1c0967221 */ /* 0x002fe20000010000 */
[----:B------:R-:W-:-:S02]  /*15110*/  FADD.FTZ R5, R185, R6 ;  /* 0x00000006b9057221 */ /* 0x000fc40000010000 */
[----:B------:R-:W0:Y:S01]  /*15120*/  MUFU.EX2 R171, R171 ;  /* 0x000000ab00ab7308 */ /* 0x000e220000000800 */
[----:B---3--:R-:W-:-:S01]  /*15130*/  FADD.FTZ R193, R189, R150 ;  /* 0x00000096bdc17221 */ /* 0x008fc20000010000 */
[----:B------:R-:W-:-:S03]  /*15140*/  FADD.FTZ R5, R186, R5 ;  /* 0x00000005ba057221 */ /* 0x000fc60000010000 */
[----:B-----5:R-:W-:Y:S01]  /*15150*/  FADD.FTZ R193, R194, R193 ;  /* 0x000000c1c2c17221 */ /* 0x020fe20000010000 */
        /* <DEDUP_REMOVED lines=54> */
[----:B--2---:R-:W-:-:S04]  /*154c0*/  FADD.FTZ R193, R139, R150 ;  /* 0x000000968bc17221 */ /* 0x004fc80000010000 */
[----:B------:R-:W-:-:S03]  /*154d0*/  FADD.FTZ R150, R8, R193 ;  /* 0x000000c108967221 */ /* 0x000fc60000010000 */
        /* <DEDUP_REMOVED lines=61> */
[----:B--2---:R-:W-:-:S04]  /*158b0*/  FADD.FTZ R5, R105, R6 ;  /* 0x0000000669057221 */ /* 0x004fc80000010000 */
[----:B------:R-:W-:-:S03]  /*158c0*/  FADD.FTZ R6, R14, R5 ;  /* 0x000000050e067221 */ /* 0x000fc60000010000 */
        /* <DEDUP_REMOVED lines=50> */
[----:B------:R-:W-:Y:S01]  /*15bf0*/  FADD.FTZ R6, R9, R6 ;  /* 0x0000000609067221 */ /* 0x000fe20000010000 */
[----:B0-----:R-:W-:-:S04]  /*15c00*/  FADD.FTZ R5, R102, R5 ;  /* 0x0000000566057221 */ /* 0x001fc80000010000 */
[----:B-1----:R-:W-:Y:S01]  /*15c10*/  FADD.FTZ R5, R12, R5 ;  /* 0x000000050c057221 */ /* 0x002fe20000010000 */
[----:B------:R-:W-:Y:S06]  /*15c20*/  @!P0 BRA `(.L_x_6624) ;  /* 0x0000000000048947 */ /* 0x000fec0003800000 */
[----:B------:R-:W-:Y:S01]  /*15c30*/  BPT.TRAP 0x1 ;  /* 0x000000040000795c */ /* 0x000fe20000300000 */
.L_x_6624:
        /* <DEDUP_REMOVED lines=131> */
.L_x_6607:
[----:B------:R-:W-:Y:S06]  /*16470*/  BAR.ARV 0x8, 0x180 ;  /* 0x0206000000007b1d */ /* 0x000fec0000002000 */
[----:B------:R-:W-:Y:S05]  /*16480*/  @!P0 BRA `(.L_x_6626) ;  /* 0x0000000000048947 */ /* 0x000fea0003800000 */
[----:B------:R-:W-:Y:S01]  /*16490*/  BPT.TRAP 0x1 ;  /* 0x000000040000795c */ /* 0x000fe20000300000 */
.L_x_6626:
[----:B------:R-:W-:Y:S01]  /*164a0*/  ULEA UR4, UR48, UR41, 0x3 ;  /* 0x0000002930047291 */ /* 0x000fe2000f8e183f */
[----:B------:R-:W-:-:S05]  /*164b0*/  IMAD.U32 R4, RZ, RZ, UR45 ;  /* 0x0000002dff047e24 */ /* 0x000fca000f8e00ff */
[----:B------:R-:W-:-:S04]  /*164c0*/  SHF.L.U32 R4, R4, 0x1f, RZ ;  /* 0x0000001f04047819 */ /* 0x000fc800000006ff */
[----:B------:R0:W1:Y:S01]  /*164d0*/  SYNCS.PHASECHK.TRANS64.TRYWAIT P1, [UR4+0x2e850], R4 ;  /* 0x02e85004ff0075a7 */ /* 0x0000620008020144 */
[----:B------:R-:W-:Y:S05]  /*164e0*/  @!P0 BRA `(.L_x_6627) ;  /* 0x0000000000048947 */ /* 0x000fea0003800000 */
[----:B------:R-:W-:Y:S01]  /*164f0*/  BPT.TRAP 0x1 ;  /* 0x000000040000795c */ /* 0x000fe20000300000 */
.L_x_6627:
[----:B-1----:R-:W-:Y:S05]  /*16500*/  @P1 BRA `(.L_x_6628) ;  /* 0x0000000000081947 */ /* 0x002fea0003800000 */
[----:B------:R-:W1:Y:S02]  /*16510*/  SYNCS.PHASECHK.TRANS64.TRYWAIT P1, [UR4+0x2e850], R4 ;  /* 0x02e85004ff0075a7 */ /* 0x000e640008020144 */
[----:B-1----:R-:W-:Y:S05]  /*16520*/  @!P1 BRA `(.L_x_6629) ;  /* 0x0000007400d89947 */ /* 0x002fea0003800000 */
.L_x_6628:
[----:B------:R-:W-:Y:S01]  /*16530*/  UIADD3 UR41, UR41, 0x400, URZ ;  /* 0x0000040029297890 */ /* 0x000fe2000fffe03f */
[----:B------:R-:W-:Y:S01]  /*16540*/  WARPGROUP.ARRIVE ;  /* 0x00000000000079c5 */ /* 0x000fe20000000000 */
[----:B------:R-:W-:Y:S01]  /*16550*/  UMOV UR11, 0xc0000010 ;  /* 0xc0000010000b7882 */ /* 0x000fe20000000000 */
[----:B------:R-:W-:Y:S01]  /*16560*/  UMOV UR7, 0xc0000010 ;  /* 0xc000001000077882 */ /* 0x000fe20000000000 */
[----:B------:R-:W-:Y:S01]  /*16570*/  USHF.R.U32.HI UR41, URZ, 0x4, UR41 ;  /* 0x000000043f297899 */ /* 0x000fe20008011629 */
[----:B01----:R-:W-:Y:S01]  /*16580*/  IMAD.MOV.U32 R4, RZ, RZ, 0x3f800000 ;  /* 0x3f800000ff047424 */ /* 0x003fe200078e00ff */
[----:B------:R-:W-:Y:S02]  /*16590*/  ULDC.64 UR8, c[0x0][0x9a0] ;  /* 0x0002680000087ab9 */ /* 0x000fe40000000a00 */
[----:B------:R-:W-:Y:S02]  /*165a0*/  ULOP3.LUT UR41, UR41, 0x3fff, URZ, 0xc0, !UPT ;  /* 0x00003fff29297892 */ /* 0x000fe4000f8ec03f */
[----:B------:R-:W-:-:S02]  /*165b0*/  UISETP.NE.U32.AND UP0, UPT, UR8, URZ, UPT ;  /* 0x0000003f0800728c */ /* 0x000fc4000bf05070 */
[----:B------:R-:W-:Y:S02]  /*165c0*/  ULOP3.LUT UR10, UR41, 0x10000, URZ, 0xfc, !UPT ;  /* 0x00010000290a7892 */ /* 0x000fe4000f8efc3f */
[----:B------:R-:W-:Y:S02]  /*165d0*/  UISETP.NE.AND.EX UP0, UPT, UR9, URZ, UPT, UP0 ;  /* 0x0000003f0900728c */ /* 0x000fe4000bf05300 */
[----:B------:R-:W-:-:S04]  /*165e0*/  UIMAD UR10, UR48, 0x700, UR10 ;  /* 0x00000700300a78a4 */ /* 0x000fc8000f8e020a */
[----:B------:R-:W-:Y:S01]  /*165f0*/  UIADD3 UR6, UR10, 0x100, URZ ;  /* 0x000001000a067890 */ /* 0x000fe2000fffe03f */
[----:B------:R-:W-:-:S04]  /*16600*/  PLOP3.LUT P1, PT, PT, PT, UP0, 0x80, 0x0 ;  /* 0x000000000000781c */ /* 0x000fc80003f2f008 */
[----:B------:R-:W-:Y:S01]  /*16610*/  QGMMA.64x128x32.F32.E4M3.E4M3 R24, R224, gdesc[UR8], R24, gsb0 ;  /* 0x01e00008e0187df3 */ /* 0x000fe20008000818 */
[----:B------:R-:W-:Y:S01]  /*16620*/  @UP0 USHF.R.S32.HI UR5, URZ, 0x1f, UR44 ;  /* 0x0000001f3f050899 */ /* 0x000fe2000801142c */
[----:B------:R-:W-:Y:S01]  /*16630*/  @UP0 ULDC.64 UR12, c[0x0][0x9c8] ;  /* 0x00027200000c0ab9 */ /* 0x000fe20000000a00 */
[----:B------:R-:W-:Y:S02]  /*16640*/  @UP0 USHF.R.S32.HI UR11, URZ, 0x1f, UR42 ;  /* 0x0000001f3f0b0899 */ /* 0x000fe4000801142a */
[----:B------:R-:W-:-:S04]  /*16650*/  @UP0 UIMAD UR5, UR5, UR12, URZ ;  /* 0x0000000c050502a4 */ /* 0x000fc8000f8e023f */
[----:B------:R-:W-:Y:S01]  /*16660*/  @UP0 UIMAD UR5, UR44, UR13, UR5 ;  /* 0x0000000d2c0502a4 */ /* 0x000fe2000f8e0205 */
        /* <DEDUP_REMOVED lines=22> */
[----:B------:R-:W-:Y:S01]  /*167d0*/  IMAD.U32 R8, RZ, RZ, UR8 ;  /* 0x00000008ff087e24 */ /* 0x000fe2000f8e00ff */
[----:B------:R-:W-:Y:S01]  /*167e0*/  UIADD3 UR6, UR10, 0x400, URZ ;  /* 0x000004000a067890 */ /* 0x000fe2000fffe03f */
[----:B------:R-:W-:-:S03]  /*167f0*/  UMOV UR7, 0xc0000010 ;  /* 0xc000001000077882 */ /* 0x000fc60000000000 */
[----:B------:R-:W-:-:S05]  /*16800*/  IMAD.U32 R9, RZ, RZ, UR9 ;  /* 0x00000009ff097e24 */ /* 0x000fca000f8e00ff */
[----:B------:R0:W2:Y:S01]  /*16810*/  @P1 LDG.E R4, desc[UR50][R8.64] ;  /* 0x0000003208041981 */ /* 0x0000a2000c1e1900 */
[----:B------:R-:W-:Y:S02]  /*16820*/  WARPGROUP.DEPBAR.LE gsb0, 0x0 ;  /* 0x00008000000079c5 */ /* 0x000fe40000010000 */
[----:B------:R-:W-:-:S06]  /*16830*/  WARPGROUP.ARRIVE ;  /* 0x00000000000079c5 */ /* 0x000fcc0000000000 */
[----:B------:R-:W-:Y:S01]  /*16840*/  QGMMA.64x128x32.F32.E4M3.E4M3 R24, R208, gdesc[UR4], R24, gsb0 ;  /* 0x01e00004d0187df3 */ /* 0x000fe20008000818 */
[----:B------:R-:W-:Y:S01]  /*16850*/  UIADD3 UR6, UR10, 0x500, URZ ;  /* 0x000005000a067890 */ /* 0x000fe2000fffe03f */
[----:B------:R-:W-:Y:S01]  /*16860*/  UMOV UR7, 0xc0000010 ;  /* 0xc000001000077882 */ /* 0x000fe20000000000 */
[----:B------:R-:W-:Y:S01]  /*16870*/  UIADD3 UR10, UR10, 0x600, URZ ;  /* 0x000006000a0a7890 */ /* 0x000fe2000fffe03f */
[----:B------:R-:W1:Y:S01]  /*16880*/  SHFL.BFLY PT, R7, R6, 0x2, 0x1f ;  /* 0x0c401f0006077f89 */ /* 0x000e6200000e0000 */
[----:B------:R-:W-:-:S03]  /*16890*/  UMOV UR11, 0xc0000010 ;  /* 0xc0000010000b7882 */ /* 0x000fc60000000000 */
[----:B------:R-:W3:Y:S01]  /*168a0*/  SHFL.BFLY PT, R10, R5, 0x2, 0x1f ;  /* 0x0c401f00050a7f89 */ /* 0x000ee200000e0000 */
[----:B------:R-:W-:Y:S02]  /*168b0*/  WARPGROUP.DEPBAR.LE gsb0, 0x0 ;  /* 0x00008000000079c5 */ /* 0x000fe40000010000 */
[----:B------:R-:W-:-:S06]  /*168c0*/  WARPGROUP.ARRIVE ;  /* 0x00000000000079c5 */ /* 0x000fcc0000000000 */
[----:B------:R-:W-:Y:S01]  /*168d0*/  QGMMA.64x128x32.F32.E4M3.E4M3 R24, R204, gdesc[UR4], R24, gsb0 ;  /* 0x01e00004cc187df3 */ /* 0x000fe20008000818 */
[----:B-1----:R-:W-:-:S01]  /*168e0*/  FADD.FTZ R7, R7, R6 ;  /* 0x0000000607077221 */ /* 0x002fc20000010000 */
[----:B---3--:R-:W-:-:S04]  /*168f0*/  FADD.FTZ R10, R10, R5 ;  /* 0x000000050a0a7221 */ /* 0x008fc80000010000 */
[----:B0-----:R-:W0:Y:S04]  /*16900*/  SHFL.BFLY PT, R8, R7, 0x1, 0x1f ;  /* 0x0c201f0007087f89 */ /* 0x001e2800000e0000 */
[----:B------:R-:W1:Y:S01]  /*16910*/  SHFL.BFLY PT, R9, R10, 0x1, 0x1f ;  /* 0x0c201f000a097f89 */ /* 0x000e6200000e0000 */
        /* <DEDUP_REMOVED lines=32> */
.L_x_6630:
        /* <DEDUP_REMOVED lines=74> */
.L_x_6556:
[----:B------:R-:W0:Y:S01]  /*16fc0*/  S2R R3, SR_CgaCtaId ;  /* 0x0000000000037919 */ /* 0x000e220000008800 */
[----:B------:R-:W-:Y:S01]  /*16fd0*/  MOV R8, 0x400 ;  /* 0x0000040000087802 */ /* 0x000fe20000000f00 */
[----:B------:R-:W-:Y:S01]  /*16fe0*/  BSSY B0, `(.L_x_6631) ;  /* 0x000023c000007945 */ /* 0x000fe20003800000 */
[----:B------:R-:W-:Y:S06]  /*16ff0*/  BAR.SYNC.DEFER_BLOCKING 0x5, 0x180 ;  /* 0x0146000000007b1d */ /* 0x000fec0000010000 */
[----:B------:R-:W1:Y:S01]  /*17000*/  S2R R99, SR_TID.X ;  /* 0x0000000000637919 */ /* 0x000e620000002100 */
[----:B0-----:R-:W-:-:S05]  /*17010*/  LEA R8, R3, R8, 0x18 ;  /* 0x0000000803087211 */ /* 0x001fca00078ec0ff */
[----:B------:R-:W0:Y:S01]  /*17020*/  LDS R0, [R8+0x2e8d0] ;  /* 0x02e8d00008007984 */ /* 0x000e220000000800 */
[----:B-1----:R-:W-:-:S05]  /*17030*/  VIADD R42, R99, 0xffffff80 ;  /* 0xffffff80632a7836 */ /* 0x002fca0000000000 */
[----:B------:R-:W-:-:S04]  /*17040*/  SHF.R.S32.HI R43, RZ, 0x1f, R42 ;  /* 0x0000001fff2b7819 */ /* 0x000fc8000001142a */
[----:B------:R-:W-:-:S04]  /*17050*/  LEA.HI R9, R43, R42, RZ, 0x3 ;  /* 0x0000002a2b097211 */ /* 0x000fc800078f18ff */
[----:B------:R-:W-:Y:S02]  /*17060*/  LOP3.LUT R3, R9, 0xfffffff8, RZ, 0xc0, !PT ;  /* 0xfffffff809037812 */ /* 0x000fe400078ec0ff */
[----:B------:R-:W-:-:S03]  /*17070*/  SHF.R.S32.HI R9, RZ, 0x3, R9 ;  /* 0x00000003ff097819 */ /* 0x000fc60000011409 */
[----:B------:R-:W-:-:S04]  /*17080*/  IMAD.IADD R10, R42, 0x1, -R3 ;  /* 0x000000012a0a7824 */ /* 0x000fc800078e0a03 */
[----:B------:R-:W-:-:S05]  /*17090*/  IMAD.SHL.U32 R4, R10, 0x8, RZ ;  /* 0x000000080a047824 */ /* 0x000fca00078e00ff */
[----:B------:R-:W-:Y:S02]  /*170a0*/  SHF.R.S32.HI R5, RZ, 0x1f, R4 ;  /* 0x0000001fff057819 */ /* 0x000fe40000011404 */
[----:B0-----:R-:W-:Y:S01]  /*170b0*/  R2UR UR4, R0 ;  /* 0x00000000000472ca */ /* 0x001fe200000e0000 */
[----:B------:R-:W-:-:S05]  /*170c0*/  VIADD R0, R4, 0x40 ;  /* 0x0000004004007836 */ /* 0x000fca0000000000 */
[----:B------:R-:W-:Y:S01]  /*170d0*/  SHF.R.S32.HI R3, RZ, 0x1f, R0 ;  /* 0x0000001fff037819 */ /* 0x000fe20000011400 */
[----:B------:R-:W-:Y:S06]  /*170e0*/  BAR.ARV 0x4, 0x180 ;  /* 0x0106000000007b1d */ /* 0x000fec0000002000 */
[----:B------:R-:W-:Y:S05]  /*170f0*/  @P0 BRA `(.L_x_6632) ;  /* 0x0000001800580947 */ /* 0x000fea0003800000 */
[----:B------:R-:W-:Y:S01]  /*17100*/  IMAD.SHL.U32 R11, R99, 0x4, RZ ;  /* 0x00000004630b7824 */ /* 0x000fe200078e00ff */
[----:B------:R-:W-:Y:S01]  /*17110*/  ULDC.64 UR6, c[0x4][0xa8] ;  /* 0x01002a0000067ab9 */ /* 0x000fe20000000a00 */
[----:B------:R-:W0:Y:S01]  /*17120*/  S2R R17, SR_SWINHI ;  /* 0x0000000000117919 */ /* 0x000e220000002f00 */
        /* <DEDUP_REMOVED lines=21> */
[----:B------:R-:W-:Y:S02]  /*17280*/  LEA.HI R43, R43, R42, RZ, 0x7 ;  /* 0x0000002a2b2b7211 */ /* 0x000fe400078f38ff */
        /* <DEDUP_REMOVED lines=12> */
[----:B------:R-:W-:Y:S01]  /*17350*/  ULDC.64 UR8, c[0x0][0xb90] ;  /* 0x0002e40000087ab9 */ /* 0x000fe20000000a00 */
[----:B------:R-:W-:Y:S01]  /*17360*/  F2FP.BF16.F32.PACK_AB R30, R63, R30 ;  /* 0x0000001e3f1e723e */ /* 0x000fe200000010ff */
[----:B------:R-:W-:Y:S01]  /*17370*/  USHF.R.S32.HI UR13, URZ, 0x1f, UR44 ;  /* 0x0000001f3f0d7899 */ /* 0x000fe2000801142c */
[----:B------:R-:W-:Y:S01]  /*17380*/  BAR.SYNC.DEFER_BLOCKING 0x1, 0x100 ;  /* 0x0044000000007b1d */ /* 0x000fe20000010000 */
[----:B------:R-:W-:-:S05]  /*17390*/  IADD3 R12, P0, R11, UR6, RZ ;  /* 0x000000060b0c7c10 */ /* 0x000fca000ff1e0ff */
[----:B------:R-:W-:Y:S01]  /*173a0*/  IMAD.X R13, RZ, RZ, UR7, P0 ;  /* 0x00000007ff0d7e24 */ /* 0x000fe200080e06ff */
[----:B------:R-:W-:-:S04]  /*173b0*/  ULDC.64 UR10, c[0x0][0xb98] ;  /* 0x0002e600000a7ab9 */ /* 0x000fc80000000a00 */
[----:B------:R1:W2:Y:S01]  /*173c0*/  LDG.E.CONSTANT R11, desc[UR50][R12.64] ;  /* 0x000000320c0b7981 */ /* 0x0002a2000c1e9900 */
[----:B------:R-:W-:Y:S01]  /*173d0*/  LOP3.LUT R43, R43, 0xffffff80, RZ, 0xc0, !PT ;  /* 0xffffff802b2b7812 */ /* 0x000fe200078ec0ff */
[----:B------:R-:W-:Y:S02]  /*173e0*/  UIMAD UR5, UR12, UR8, URZ ;  /* 0x000000080c0572a4 */ /* 0x000fe4000f8e023f */
[----:B------:R-:W-:Y:S02]  /*173f0*/  UIMAD.WIDE.U32 UR6, UR42, UR8, URZ ;  /* 0x000000082a0672a5 */ /* 0x000fe4000f8e003f */
[----:B------:R-:W-:Y:S01]  /*17400*/  IMAD.IADD R43, R42, 0x1, -R43 ;  /* 0x000000012a2b7824 */ /* 0x000fe200078e0a2b */
[----:B------:R-:W-:Y:S02]  /*17410*/  UIMAD UR5, UR42, UR9, UR5 ;  /* 0x000000092a0572a4 */ /* 0x000fe4000f8e0205 */
[----:B------:R-:W-:Y:S01]  /*17420*/  UIMAD UR8, UR13, UR10, URZ ;  /* 0x0000000a0d0872a4 */ /* 0x000fe2000f8e023f */
[----:B-1----:R-:W-:Y:S01]  /*17430*/  LOP3.LUT P0, R12, R99, 0x3, RZ, 0xc0, !PT ;  /* 0x00000003630c7812 */ /* 0x002fe2000780c0ff */
[----:B------:R-:W-:Y:S01]  /*17440*/  UIADD3 UR7, UR7, UR5, URZ ;  /* 0x0000000507077290 */ /* 0x000fe2000fffe03f */
[----:B------:R-:W-:Y:S01]  /*17450*/  LOP3.LUT P1, RZ, R43, 0x3, RZ, 0xc0, !PT ;  /* 0x000000032bff7812 */ /* 0x000fe2000782c0ff */
[----:B------:R-:W-:Y:S01]  /*17460*/  UIMAD UR8, UR44, UR11, UR8 ;  /* 0x0000000b2c0872a4 */ /* 0x000fe2000f8e0208 */
[----:B------:R-:W-:Y:S01]  /*17470*/  ISETP.EQ.OR P0, PT, R12, 0x3, !P0 ;  /* 0x000000030c00780c */ /* 0x000fe20004702670 */
[----:B------:R-:W-:Y:S01]  /*17480*/  UIMAD.WIDE.U32 UR6, UR44, UR10, UR6 ;  /* 0x0000000a2c0672a5 */ /* 0x000fe2000f8e0006 */
[----:B------:R-:W-:-:S02]  /*17490*/  MOV R12, R8 ;  /* 0x00000008000c7202 */ /* 0x000fc40000000f00 */
[----:B0-----:R-:W-:Y:S01]  /*174a0*/  MOV R13, R17 ;  /* 0x00000011000d7202 */ /* 0x001fe20000000f00 */
[----:B------:R-:W-:Y:S01]  /*174b0*/  ULDC UR5, c[0x0][0xa88] ;  /* 0x0002a20000057ab9 */ /* 0x000fe20000000800 */
[----:B------:R-:W-:Y:S01]  /*174c0*/  SEL R64, R37, R36, P0 ;  /* 0x0000002425407207 */ /* 0x000fe20000000000 */
[----:B------:R-:W-:Y:S01]  /*174d0*/  IMAD R10, R10, 0x20, R9 ;  /* 0x000000200a0a7824 */ /* 0x000fe200078e0209 */
[----:B------:R-:W-:Y:S01]  /*174e0*/  SEL R66, R36, R37, P0 ;  /* 0x0000002524427207 */ /* 0x000fe20000000000 */
[----:B------:R-:W-:Y:S01]  /*174f0*/  IMAD.WIDE R14, R228, 0x2, R12 ;  /* 0x00000002e40e7825 */ /* 0x000fe200078e020c */
[----:B------:R-:W-:Y:S01]  /*17500*/  SEL R104, R27, R26, P0 ;  /* 0x0000001a1b687207 */ /* 0x000fe20000000000 */
[----:B------:R-:W-:Y:S01]  /*17510*/  ULDC.64 UR10, c[0x0][0xaf0] ;  /* 0x0002bc00000a7ab9 */ /* 0x000fe20000000a00 */
[----:B------:R-:W-:Y:S01]  /*17520*/  SEL R106, R26, R27, P0 ;  /* 0x0000001b1a6a7207 */ /* 0x000fe20000000000 */
[----:B------:R-:W-:Y:S01]  /*17530*/  IMAD R37, R9, 0x40, R4 ;  /* 0x0000004009257824 */ /* 0x000fe200078e0204 */
[----:B------:R-:W-:-:S02]  /*17540*/  IADD3 R26, P2, R14, 0x4040, RZ ;  /* 0x000040400e1a7810 */ /* 0x000fc40007f5e0ff */
[----:B------:R-:W-:Y:S01]  /*17550*/  SEL R88, R39, R38, P0 ;  /* 0x0000002627587207 */ /* 0x000fe20000000000 */
[----:B------:R-:W-:Y:S01]  /*17560*/  IMAD.WIDE R36, R37, 0x2, R12 ;  /* 0x0000000225247825 */ /* 0x000fe200078e020c */
[----:B------:R-:W-:Y:S02]  /*17570*/  IADD3 R13, P5, R14, 0x20, RZ ;  /* 0x000000200e0d7810 */ /* 0x000fe40007fbe0ff */
[----:B------:R-:W-:Y:S01]  /*17580*/  SEL R90, R38, R39, P0 ;  /* 0x00000027265a7207 */ /* 0x000fe20000000000 */
[--C-:B------:R-:W-:Y:S01]  /*17590*/  IMAD.X R39, RZ, RZ, R15.reuse, P2 ;  /* 0x000000ffff277224 */ /* 0x100fe200010e060f */
[----:B------:R-:W-:Y:S01]  /*175a0*/  LOP3.LUT R12, R13, 0x380, RZ, 0xc0, !PT ;  /* 0x000003800d0c7812 */ /* 0x000fe200078ec0ff */
[----:B------:R-:W-:Y:S01]  /*175b0*/  IMAD.X R47, RZ, RZ, R15, P5 ;  /* 0x000000ffff2f7224 */ /* 0x000fe200028e060f */
[----:B------:R-:W-:Y:S02]  /*175c0*/  IADD3 R17, P2, R14, 0x40, RZ ;  /* 0x000000400e117810 */ /* 0x000fe40007f5e0ff */
[----:B------:R-:W-:-:S02]  /*175d0*/  SHF.R.U64 R12, R12, 0x3, RZ ;  /* 0x000000030c0c7819 */ /* 0x000fc400000012ff */
[----:B------:R-:W-:Y:S02]  /*175e0*/  SEL R68, R33, R32, P0 ;  /* 0x0000002021447207 */ /* 0x000fe40000000000 */
[----:B------:R-:W-:Y:S02]  /*175f0*/  LOP3.LUT R46, R12, R13, RZ, 0x3c, !PT ;  /* 0x0000000d0c2e7212 */ /* 0x000fe400078e3cff */
[----:B------:R-:W-:Y:S02]  /*17600*/  LOP3.LUT R12, R17, 0x380, RZ, 0xc0, !PT ;  /* 0x00000380110c7812 */ /* 0x000fe400078ec0ff */
[----:B------:R-:W-:Y:S01]  /*17610*/  SEL R70, R32, R33, P0 ;  /* 0x0000002120467207 */ /* 0x000fe20000000000 */
[----:B------:R-:W-:Y:S01]  /*17620*/  IMAD.X R33, RZ, RZ, R15, P2 ;  /* 0x000000ffff217224 */ /* 0x000fe200010e060f */
[----:B------:R-:W-:Y:S02]  /*17630*/  SHF.R.U64 R12, R12, 0x3, RZ ;  /* 0x000000030c0c7819 */ /* 0x000fe400000012ff */
[----:B------:R-:W-:-:S02]  /*17640*/  SEL R108, R25, R24, P0 ;  /* 0x00000018196c7207 */ /* 0x000fc40000000000 */
[----:B------:R-:W-:Y:S02]  /*17650*/  LOP3.LUT R32, R12, R17, RZ, 0x3c, !PT ;  /* 0x000000110c207212 */ /* 0x000fe400078e3cff */
[----:B------:R-:W0:Y:S01]  /*17660*/  LDC R17, c[0x0][0xbe8] ;  /* 0x0002fa00ff117b82 */ /* 0x000e220000000800 */
[----:B------:R-:W-:Y:S02]  /*17670*/  SEL R110, R24, R25, P0 ;  /* 0x00000019186e7207 */ /* 0x000fe40000000000 */
[----:B------:R-:W-:Y:S02]  /*17680*/  LOP3.LUT R25, R26, 0x380, RZ, 0xc0, !PT ;  /* 0x000003801a197812 */ /* 0x000fe400078ec0ff */
[----:B------:R-:W-:Y:S02]  /*17690*/  IADD3 R27, P2, R36, 0x3000, RZ ;  /* 0x00003000241b7810 */ /* 0x000fe40007f5e0ff */
[----:B------:R-:W-:Y:S02]  /*176a0*/  SHF.R.U64 R25, R25, 0x3, RZ ;  /* 0x0000000319197819 */ /* 0x000fe400000012ff */
[----:B------:R-:W-:-:S02]  /*176b0*/  SEL R94, R35, R34, P0 ;  /* 0x00000022235e7207 */ /* 0x000fc40000000000 */
[----:B------:R-:W-:Y:S02]  /*176c0*/  LOP3.LUT R38, R25, R26, RZ, 0x3c, !PT ;  /* 0x0000001a19267212 */ /* 0x000fe400078e3cff */
[----:B------:R-:W-:Y:S02]  /*176d0*/  LOP3.LUT R26, R27, 0x380, RZ, 0xc0, !PT ;  /* 0x000003801b1a7812 */ /* 0x000fe400078ec0ff */
[----:B------:R-:W-:Y:S02]  /*176e0*/  SEL R98, R34, R35, P0 ;  /* 0x0000002322627207 */ /* 0x000fe40000000000 */
[----:B------:R-:W-:Y:S02]  /*176f0*/  IADD3 R35, P6, R14, 0x4060, RZ ;  /* 0x000040600e237810 */ /* 0x000fe40007fde0ff */
[----:B------:R-:W-:Y:S02]  /*17700*/  SHF.R.U64 R26, R26, 0x3, RZ ;  /* 0x000000031a1a7819 */ /* 0x000fe400000012ff */
[----:B------:R-:W-:-:S02]  /*17710*/  LOP3.LUT R34, R35, 0x380, RZ, 0xc0, !PT ;  /* 0x0000038023227812 */ /* 0x000fc400078ec0ff */
[----:B------:R-:W-:Y:S01]  /*17720*/  LOP3.LUT R26, R26, R27, RZ, 0x3c, !PT ;  /* 0x0000001b1a1a7212 */ /* 0x000fe200078e3cff */
[----:B------:R-:W-:Y:S01]  /*17730*/  IMAD.X R27, RZ, RZ, R37, P2 ;  /* 0x000000ffff1b7224 */ /* 0x000fe200010e0625 */
[----:B0-----:R-:W-:Y:S02]  /*17740*/  ISETP.NE.AND P2, PT, R17, 0x1, PT ;  /* 0x000000011100780c */ /* 0x001fe40003f45270 */
[----:B------:R-:W-:Y:S02]  /*17750*/  SHF.R.U64 R34, R34, 0x3, RZ ;  /* 0x0000000322227819 */ /* 0x000fe400000012ff */
[----:B------:R-:W-:Y:S02]  /*17760*/  SEL R84, R56, R49, P0 ;  /* 0x0000003138547207 */ /* 0x000fe40000000000 */
[----:B------:R-:W-:Y:S01]  /*17770*/  LOP3.LUT R34, R34, R35, RZ, 0x3c, !PT ;  /* 0x0000002322227212 */ /* 0x000fe200078e3cff */
[----:B------:R-:W-:Y:S01]  /*17780*/  IMAD.X R35, RZ, RZ, R15, P6 ;  /* 0x000000ffff237224 */ /* 0x000fe200030e060f */
[----:B------:R-:W-:-:S02]  /*17790*/  SEL R56, R49, R56, P0 ;  /* 0x0000003831387207 */ /* 0x000fc40000000000 */
[----:B------:R-:W-:Y:S02]  /*177a0*/  LOP3.LUT R49, R14, 0x380, RZ, 0xc0, !PT ;  /* 0x000003800e317812 */ /* 0x000fe400078ec0ff */
[----:B------:R-:W-:Y:S02]  /*177b0*/  MOV R69, R34 ;  /* 0x0000002200457202 */ /* 0x000fe40000000f00 */
[----:B------:R-:W0:Y:S01]  /*177c0*/  @P2 LDC R34, c[0x0][0xbec] ;  /* 0x0002fb00ff222b82 */ /* 0x000e220000000800 */
[----:B------:R-:W-:Y:S01]  /*177d0*/  MOV R71, R38 ;  /* 0x0000002600477202 */ /* 0x000fe20000000f00 */
[----:B------:R-:W-:Y:S01]  /*177e0*/  IMAD.U32 R39, RZ, RZ, UR8 ;  /* 0x00000008ff277e24 */ /* 0x000fe2000f8e00ff */
[----:B------:R-:W-:Y:S01]  /*177f0*/  SEL R78, R21, R20, P0 ;  /* 0x00000014154e7207 */ /* 0x000fe20000000000 */
[----:B------:R-:W-:Y:S01]  /*17800*/  ULDC.64 UR8, c[0x0][0xae8] ;  /* 0x0002ba0000087ab9 */ /* 0x000fe20000000a00 */
[----:B------:R-:W-:Y:S02]  /*17810*/  SEL R80, R20, R21, P0 ;  /* 0x0000001514507207 */ /* 0x000fe40000000000 */
[----:B------:R-:W-:Y:S01]  /*17820*/  SHF.R.U64 R49, R49, 0x3, RZ ;  /* 0x0000000331317819 */ /* 0x000fe200000012ff */
[----:B------:R-:W1:Y:S01]  /*17830*/  @P2 LDC R38, c[0x0][0xbf0] ;  /* 0x0002fc00ff262b82 */ /* 0x000e620000000800 */
[----:B------:R-:W-:-:S02]  /*17840*/  IADD3 R21, P4, R14, 0x4000, RZ ;  /* 0x000040000e157810 */ /* 0x000fc40007f9e0ff */
[C---:B------:R-:W-:Y:S02]  /*17850*/  IADD3 R24, P3, R14.reuse, 0x4020, RZ ;  /* 0x000040200e187810 */ /* 0x040fe40007f7e0ff */
[----:B------:R-:W-:Y:S01]  /*17860*/  IADD3 R20, P6, R14, 0x60, RZ ;  /* 0x000000600e147810 */ /* 0x000fe20007fde0ff */
[--C-:B------:R-:W-:Y:S01]  /*17870*/  IMAD.X R43, RZ, RZ, R15.reuse, P4 ;  /* 0x000000ffff2b7224 */ /* 0x100fe200020e060f */
[----:B------:R-:W-:Y:S01]  /*17880*/  LOP3.LUT R48, R49, R14, RZ, 0x3c, !PT ;  /* 0x0000000e31307212 */ /* 0x000fe200078e3cff */
[--C-:B------:R-:W-:Y:S01]  /*17890*/  IMAD.MOV.U32 R49, RZ, RZ, R15.reuse ;  /* 0x000000ffff317224 */ /* 0x100fe200078e000f */
[----:B------:R-:W-:Y:S02]  /*178a0*/  LOP3.LUT R14, R21, 0x380, RZ, 0xc0, !PT ;  /* 0x00000380150e7812 */ /* 0x000fe400078ec0ff */
[----:B------:R-:W-:Y:S02]  /*178b0*/  SEL R54, R44, R45, P0 ;  /* 0x0000002d2c367207 */ /* 0x000fe40000000000 */
[----:B------:R-:W-:Y:S01]  /*178c0*/  SEL R58, R45, R44, P0 ;  /* 0x0000002c2d3a7207 */ /* 0x000fe20000000000 */
[----:B------:R-:W-:Y:S01]  /*178d0*/  IMAD.X R45, RZ, RZ, R15, P6 ;  /* 0x000000ffff2d7224 */ /* 0x000fe200030e060f */
[----:B------:R-:W-:-:S02]  /*178e0*/  SEL R60, R41, R40, P0 ;  /* 0x00000028293c7207 */ /* 0x000fc40000000000 */
[----:B------:R-:W-:Y:S01]  /*178f0*/  SEL R62, R40, R41, P0 ;  /* 0x00000029283e7207 */ /* 0x000fe20000000000 */
[----:B------:R-:W-:Y:S01]  /*17900*/  IMAD.X R41, RZ, RZ, R15, P3 ;  /* 0x000000ffff297224 */ /* 0x000fe200018e060f */
[----:B------:R-:W-:Y:S02]  /*17910*/  SEL R74, R29, R28, P0 ;  /* 0x0000001c1d4a7207 */ /* 0x000fe40000000000 */
[----:B------:R-:W-:Y:S02]  /*17920*/  SEL R76, R28, R29, P0 ;  /* 0x0000001d1c4c7207 */ /* 0x000fe40000000000 */
[----:B------:R-:W-:Y:S02]  /*17930*/  SHF.R.U64 R14, R14, 0x3, RZ ;  /* 0x000000030e0e7819 */ /* 0x000fe400000012ff */
[----:B------:R-:W-:Y:S02]  /*17940*/  IADD3 R29, P6, R36, 0x2000, RZ ;  /* 0x00002000241d7810 */ /* 0x000fe40007fde0ff */
[----:B------:R-:W-:-:S02]  /*17950*/  SEL R82, R72, R65, P0 ;  /* 0x0000004148527207 */ /* 0x000fc40000000000 */
[----:B------:R-:W-:Y:S02]  /*17960*/  LOP3.LUT R15, R24, 0x380, RZ, 0xc0, !PT ;  /* 0x00000380180f7812 */ /* 0x000fe400078ec0ff */
[----:B------:R-:W-:Y:S01]  /*17970*/  SEL R72, R65, R72, P0 ;  /* 0x0000004841487207 */ /* 0x000fe20000000000 */
[----:B------:R-:W-:Y:S01]  /*17980*/  VIADD R65, R19, UR36 ;  /* 0x0000002413417c36 */ /* 0x000fe20008000000 */
[----:B------:R-:W-:Y:S02]  /*17990*/  LOP3.LUT R42, R14, R21, RZ, 0x3c, !PT ;  /* 0x000000150e2a7212 */ /* 0x000fe400078e3cff */
[----:B------:R-:W-:Y:S02]  /*179a0*/  LOP3.LUT R28, R29, 0x380, RZ, 0xc0, !PT ;  /* 0x000003801d1c7812 */ /* 0x000fe400078ec0ff */
[----:B------:R-:W-:Y:S02]  /*179b0*/  SHF.R.U64 R15, R15, 0x3, RZ ;  /* 0x000000030f0f7819 */ /* 0x000fe400000012ff */
[----:B------:R-:W-:-:S02]  /*179c0*/  MOV R73, R48 ;  /* 0x0000003000497202 */ /* 0x000fc40000000f00 */
[----:B------:R-:W-:Y:S01]  /*179d0*/  MOV R48, R32 ;  /* 0x0000002000307202 */ /* 0x000fe20000000f00 */
[----:B0-----:R-:W-:Y:S01]  /*179e0*/  @P2 IMAD.HI.U32 R33, R65, R34, RZ ;  /* 0x0000002241212227 */ /* 0x001fe200078e00ff */
[----:B------:R-:W-:Y:S02]  /*179f0*/  SEL R50, R96, R95, P0 ;  /* 0x0000005f60327207 */ /* 0x000fe40000000000 */
[----:B------:R-:W-:Y:S01]  /*17a00*/  SEL R52, R92, R91, P0 ;  /* 0x0000005b5c347207 */ /* 0x000fe20000000000 */
[----:B------:R-:W-:Y:S01]  /*17a10*/  IMAD.MOV.U32 R32, RZ, RZ, R65 ;  /* 0x000000ffff207224 */ /* 0x000fe200078e0041 */
[----:B------:R-:W-:Y:S02]  /*17a20*/  MOV R83, R42 ;  /* 0x0000002a00537202 */ /* 0x000fe40000000f00 */
[----:B------:R-:W-:Y:S02]  /*17a30*/  SEL R96, R95, R96, P0 ;  /* 0x000000605f607207 */ /* 0x000fe40000000000 */
[----:B------:R-:W-:-:S02]  /*17a40*/  SEL R92, R91, R92, P0 ;  /* 0x0000005c5b5c7207 */ /* 0x000fc40000000000 */
[----:B------:R-:W-:Y:S02]  /*17a50*/  LOP3.LUT R13, R20, 0x380, RZ, 0xc0, !PT ;  /* 0x00000380140d7812 */ /* 0x000fe400078ec0ff */
[----:B------:R-:W-:Y:S02]  /*17a60*/  SHF.R.U64 R28, R28, 0x3, RZ ;  /* 0x000000031c1c7819 */ /* 0x000fe400000012ff */
[----:B------:R-:W-:Y:S02]  /*17a70*/  LOP3.LUT R40, R15, R24, RZ, 0x3c, !PT ;  /* 0x000000180f287212 */ /* 0x000fe400078e3cff */
[----:B------:R-:W-:Y:S02]  /*17a80*/  SEL R100, R31, R30, P0 ;  /* 0x0000001e1f647207 */ /* 0x000fe40000000000 */
[----:B------:R-:W-:Y:S02]  /*17a90*/  SEL R112, R86, R87, P0 ;  /* 0x0000005756707207 */ /* 0x000fe40000000000 */
[----:B------:R-:W-:-:S02]  /*17aa0*/  SHF.R.U64 R13, R13, 0x3, RZ ;  /* 0x000000030d0d7819 */ /* 0x000fc400000012ff */
[----:B------:R-:W-:Y:S01]  /*17ab0*/  LOP3.LUT R28, R28, R29, RZ, 0x3c, !PT ;  /* 0x0000001d1c1c7212 */ /* 0x000fe200078e3cff */
[----:B------:R-:W-:Y:S01]  /*17ac0*/  IMAD.X R29, RZ, RZ, R37, P6 ;  /* 0x000000ffff1d7224 */ /* 0x000fe200030e0625 */
[----:B-1----:R-:W-:Y:S02]  /*17ad0*/  @P2 SHF.R.U32.HI R32, RZ, R38, R33 ;  /* 0x00000026ff202219 */ /* 0x002fe40000011621 */
[----:B------:R-:W-:Y:S02]  /*17ae0*/  MOV R81, R40 ;  /* 0x0000002800517202 */ /* 0x000fe40000000f00 */
[C---:B------:R-:W-:Y:S01]  /*17af0*/  IADD3 R51, P6, R36.reuse, 0x7000, RZ ;  /* 0x0000700024337810 */ /* 0x040fe20007fde0ff */
[----:B------:R-:W-:Y:S01]  /*17b00*/  IMAD.MOV R40, RZ, RZ, -R32 ;  /* 0x000000ffff287224 */ /* 0x000fe200078e0a20 */
[----:B------:R-:W-:Y:S02]  /*17b10*/  IADD3 R25, P3, R36, 0x4000, RZ ;  /* 0x0000400024197810 */ /* 0x000fe40007f7e0ff */
[----:B------:R-:W-:Y:S01]  /*17b20*/  LOP3.LUT R44, R13, R20, RZ, 0x3c, !PT ;  /* 0x000000140d2c7212 */ /* 0x000fe200078e3cff */
[----:B------:R-:W-:Y:S01]  /*17b30*/  IMAD R65, R17, R40, R65 ;  /* 0x0000002811417224 */ /* 0x000fe200078e0241 */
[----:B------:R-:W-:-:S02]  /*17b40*/  LOP3.LUT R12, R51, 0x380, RZ, 0xc0, !PT ;  /* 0x00000380330c7812 */ /* 0x000fc400078ec0ff */
[----:B------:R-:W-:Y:S02]  /*17b50*/  LOP3.LUT R24, R25, 0x380, RZ, 0xc0, !PT ;  /* 0x0000038019187812 */ /* 0x000fe400078ec0ff */
[----:B------:R-:W-:Y:S02]  /*17b60*/  MOV R85, R44 ;  /* 0x0000002c00557202 */ /* 0x000fe40000000f00 */
[----:B------:R-:W-:Y:S02]  /*17b70*/  SEL R102, R30, R31, P0 ;  /* 0x0000001f1e667207 */ /* 0x000fe40000000000 */
[----:B------:R-:W-:Y:S02]  /*17b80*/  SHF.R.U64 R12, R12, 0x3, RZ ;  /* 0x000000030c0c7819 */ /* 0x000fe400000012ff */
[----:B------:R-:W-:Y:S02]  /*17b90*/  SHF.R.U64 R24, R24, 0x3, RZ ;  /* 0x0000000318187819 */ /* 0x000fe400000012ff */
[----:B------:R-:W-:-:S02]  /*17ba0*/  MOV R67, R46 ;  /* 0x0000002e00437202 */ /* 0x000fc40000000f00 */
[----:B------:R-:W-:Y:S02]  /*17bb0*/  SEL R86, R87, R86, P0 ;  /* 0x0000005657567207 */ /* 0x000fe40000000000 */
[----:B------:R-:W-:Y:S02]  /*17bc0*/  LOP3.LUT R12, R12, R51, RZ, 0x3c, !PT ;  /* 0x000000330c0c7212 */ /* 0x000fe400078e3cff */
[----:B------:R-:W-:Y:S01]  /*17bd0*/  LOP3.LUT R24, R24, R25, RZ, 0x3c, !PT ;  /* 0x0000001918187212 */ /* 0x000fe200078e3cff */
[----:B------:R-:W-:Y:S01]  /*17be0*/  IMAD.X R25, RZ, RZ, R37, P3 ;  /* 0x000000ffff197224 */ /* 0x000fe200018e0625 */
[----:B------:R-:W-:Y:S02]  /*17bf0*/  SHF.R.S32.HI R34, RZ, 0x1f, R32 ;  /* 0x0000001fff227819 */ /* 0x000fe40000011420 */
[----:B------:R-:W-:Y:S02]  /*17c00*/  IADD3 R38, P3, R32, UR6, RZ ;  /* 0x0000000620267c10 */ /* 0x000fe4000ff7e0ff */
[----:B------:R-:W-:-:S02]  /*17c10*/  IADD3 R21, P4, R36, 0x5000, RZ ;  /* 0x0000500024157810 */ /* 0x000fc40007f9e0ff */
[----:B------:R-:W-:Y:S02]  /*17c20*/  SHF.R.S32.HI R44, RZ, 0x1f, R65 ;  /* 0x0000001fff2c7819 */ /* 0x000fe40000011441 */
[----:B------:R-:W-:Y:S01]  /*17c30*/  IADD3.X R39, R34, UR7, R39, P3, !PT ;  /* 0x0000000722277c10 */ /* 0x000fe20009ffe427 */
[----:B------:R-:W-:Y:S01]  /*17c40*/  ULDC.64 UR6, c[0x0][0xb88] ;  /* 0x0002e20000067ab9 */ /* 0x000fe20000000a00 */
[----:B------:R-:W-:Y:S01]  /*17c50*/  LOP3.LUT R20, R21, 0x380, RZ, 0xc0, !PT ;  /* 0x0000038015147812 */ /* 0x000fe200078ec0ff */
[----:B------:R-:W-:Y:S01]  /*17c60*/  IMAD R44, R44, UR6, RZ ;  /* 0x000000062c2c7c24 */ /* 0x000fe2000f8e02ff */
[----:B------:R-:W-:Y:S01]  /*17c70*/  IADD3 R31, P5, R36, 0x1000, RZ ;  /* 0x00001000241f7810 */ /* 0x000fe20007fbe0ff */
[----:B------:R-:W-:Y:S01]  /*17c80*/  IMAD.WIDE.U32 R38, R65, UR6, R38 ;  /* 0x0000000641267c25 */ /* 0x000fe2000f8e0026 */
[----:B------:R-:W-:Y:S02]  /*17c90*/  SHF.R.U64 R20, R20, 0x3, RZ ;  /* 0x0000000314147819 */ /* 0x000fe400000012ff */
[----:B------:R-:W-:Y:S01]  /*17ca0*/  LOP3.LUT R30, R31, 0x380, RZ, 0xc0, !PT ;  /* 0x000003801f1e7812 */ /* 0x000fe200078ec0ff */
[----:B------:R-:W-:Y:S01]  /*17cb0*/  IMAD R65, R65, UR7, R44 ;  /* 0x0000000741417c24 */ /* 0x000fe2000f8e022c */
[----:B------:R-:W-:Y:S01]  /*17cc0*/  LOP3.LUT R20, R20, R21, RZ, 0x3c, !PT ;  /* 0x0000001514147212 */ /* 0x000fe200078e3cff */
[----:B------:R-:W-:Y:S01]  /*17cd0*/  ULDC.64 UR6, c[0x0][0xb50] ;  /* 0x0002d40000067ab9 */ /* 0x000fe20000000a00 */
[----:B------:R-:W-:Y:S01]  /*17ce0*/  IMAD.X R21, RZ, RZ, R37, P4 ;  /* 0x000000ffff157224 */ /* 0x000fe200020e0625 */
[----:B------:R-:W-:-:S02]  /*17cf0*/  SHF.R.U64 R30, R30, 0x3, RZ ;  /* 0x000000031e1e7819 */ /* 0x000fc400000012ff */
[----:B------:R-:W-:Y:S02]  /*17d00*/  LOP3.LUT R13, R36, 0x380, RZ, 0xc0, !PT ;  /* 0x00000380240d7812 */ /* 0x000fe400078ec0ff */
[----:B------:R-:W-:Y:S01]  /*17d10*/  LOP3.LUT R30, R30, R31, RZ, 0x3c, !PT ;  /* 0x0000001f1e1e7212 */ /* 0x000fe200078e3cff */
[--C-:B------:R-:W-:Y:S01]  /*17d20*/  IMAD.X R31, RZ, RZ, R37.reuse, P5 ;  /* 0x000000ffff1f7224 */ /* 0x100fe200028e0625 */
[----:B------:R-:W-:Y:S02]  /*17d30*/  IADD3 R15, P5, R36, 0x6000, RZ ;  /* 0x00006000240f7810 */ /* 0x000fe40007fbe0ff */
[----:B------:R-:W-:Y:S02]  /*17d40*/  SHF.R.U64 R13, R13, 0x3, RZ ;  /* 0x000000030d0d7819 */ /* 0x000fe400000012ff */
[----:B------:R-:W-:Y:S02]  /*17d50*/  LOP3.LUT R14, R15, 0x380, RZ, 0xc0, !PT ;  /* 0x000003800f0e7812 */ /* 0x000fe400078ec0ff */
[----:B------:R-:W-:Y:S01]  /*17d60*/  LOP3.LUT R36, R13, R36, RZ, 0x3c, !PT ;  /* 0x000000240d247212 */ /* 0x000fe200078e3cff */
[----:B------:R-:W-:Y:S01]  /*17d70*/  IMAD.X R13, RZ, RZ, R37, P6 ;  /* 0x000000ffff0d7224 */ /* 0x000fe200030e0625 */
[----:B------:R-:W-:-:S04]  /*17d80*/  SHF.R.U64 R14, R14, 0x3, RZ ;  /* 0x000000030e0e7819 */ /* 0x000fc800000012ff */
[----:B------:R-:W-:Y:S01]  /*17d90*/  LOP3.LUT R14, R14, R15, RZ, 0x3c, !PT ;  /* 0x0000000f0e0e7212 */ /* 0x000fe200078e3cff */
[----:B------:R-:W-:Y:S01]  /*17da0*/  IMAD.X R15, RZ, RZ, R37, P5 ;  /* 0x000000ffff0f7224 */ /* 0x000fe200028e0625 */
[----:B--2---:R-:W-:Y:S01]  /*17db0*/  LOP3.LUT R43, R11, 0x2, RZ, 0x3c, !PT ;  /* 0x000000020b2b7812 */ /* 0x004fe200078e3cff */
[----:B------:R-:W-:Y:S04]  /*17dc0*/  SHFL.IDX PT, R50, R50, R11, 0x1c1f ;  /* 0x001c1f0b32327589 */ /* 0x000fe800000e0000 */
[----:B------:R-:W-:Y:S04]  /*17dd0*/  SHFL.IDX PT, R52, R52, R11, 0x1c1f ;  /* 0x001c1f0b34347589 */ /* 0x000fe800000e0000 */
[----:B------:R-:W0:Y:S04]  /*17de0*/  SHFL.IDX PT, R33, R96, R43, 0x1c1f ;  /* 0x001c1f2b60217589 */ /* 0x000e2800000e0000 */
[----:B------:R-:W1:Y:S04]  /*17df0*/  SHFL.IDX PT, R35, R92, R43, 0x1c1f ;  /* 0x001c1f2b5c237589 */ /* 0x000e6800000e0000 */
[----:B------:R-:W-:Y:S04]  /*17e00*/  SHFL.IDX PT, R82, R82, R11, 0x1c1f ;  /* 0x001c1f0b52527589 */ /* 0x000fe800000e0000 */
[----:B------:R-:W2:Y:S04]  /*17e10*/  SHFL.IDX PT, R41, R72, R43, 0x1c1f ;  /* 0x001c1f2b48297589 */ /* 0x000ea800000e0000 */
[----:B------:R-:W-:Y:S04]  /*17e20*/  SHFL.IDX PT, R54, R54, R11, 0x1c1f ;  /* 0x001c1f0b36367589 */ /* 0x000fe800000e0000 */
[----:B------:R-:W-:Y:S04]  /*17e30*/  SHFL.IDX PT, R60, R60, R11, 0x1c1f ;  /* 0x001c1f0b3c3c7589 */ /* 0x000fe800000e0000 */
[----:B------:R-:W-:Y:S01]  /*17e40*/  SHFL.IDX PT, R64, R64, R11, 0x1c1f ;  /* 0x001c1f0b40407589 */ /* 0x000fe200000e0000 */
[----:B0-----:R-:W-:-:S02]  /*17e50*/  SEL R32, R50, R33, P0 ;  /* 0x0000002132207207 */ /* 0x001fc40000000000 */
[----:B------:R-:W-:Y:S01]  /*17e60*/  SEL R34, R33, R50, P0 ;  /* 0x0000003221227207 */ /* 0x000fe20000000000 */
[----:B------:R-:W-:Y:S01]  /*17e70*/  SHFL.IDX PT, R68, R68, R11, 0x1c1f ;  /* 0x001c1f0b44447589 */ /* 0x000fe200000e0000 */
[----:B-1----:R-:W-:Y:S01]  /*17e80*/  SEL R40, R52, R35, P0 ;  /* 0x0000002334287207 */ /* 0x002fe20000000000 */
[----:B------:R-:W-:Y:S01]  /*17e90*/  VIADD R50, R23, UR36 ;  /* 0x0000002417327c36 */ /* 0x000fe20008000000 */
[----:B------:R-:W-:Y:S01]  /*17ea0*/  SEL R42, R35, R52, P0 ;  /* 0x00000034232a7207 */ /* 0x000fe20000000000 */
[----:B------:R-:W-:Y:S04]  /*17eb0*/  SHFL.IDX PT, R74, R74, R11, 0x1c1f ;  /* 0x001c1f0b4a4a7589 */ /* 0x000fe800000e0000 */
[----:B------:R-:W-:Y:S01]  /*17ec0*/  SHFL.IDX PT, R78, R78, R11, 0x1c1f ;  /* 0x001c1f0b4e4e7589 */ /* 0x000fe200000e0000 */
[----:B--2---:R-:W-:-:S02]  /*17ed0*/  SEL R33, R82, R41, P0 ;  /* 0x0000002952217207 */ /* 0x004fc40000000000 */
        /* <DEDUP_REMOVED lines=10> */
[----:B------:R-:W-:Y:S04]  /*17f80*/  SHFL.IDX PT, R47, R90, R43, 0x1c1f ;  /* 0x001c1f2b5a2f7589 */ /* 0x000fe800000e0000 */
[----:B------:R-:W-:Y:S04]  /*17f90*/  SHFL.IDX PT, R49, R62, R43, 0x1c1f ;  /* 0x001c1f2b3e317589 */ /* 0x000fe800000e0000 */
[----:B------:R-:W2:Y:S04]  /*17fa0*/  SHFL.IDX PT, R55, R76, R43, 0x1c1f ;  /* 0x001c1f2b4c377589 */ /* 0x000ea800000e0000 */
[----:B------:R-:W-:Y:S04]  /*17fb0*/  SHFL.IDX PT, R59, R98, R43, 0x1c1f ;  /* 0x001c1f2b623b7589 */ /* 0x000fe800000e0000 */
[----:B------:R-:W-:Y:S01]  /*17fc0*/  SHFL.IDX PT, R51, R66, R43, 0x1c1f ;  /* 0x001c1f2b42337589 */ /* 0x000fe200000e0000 */
[----:B0-----:R-:W-:-:S02]  /*17fd0*/  SEL R44, R54, R11, P0 ;  /* 0x0000000b362c7207 */ /* 0x001fc40000000000 */
[----:B------:R-:W-:Y:S01]  /*17fe0*/  SEL R46, R11, R54, P0 ;  /* 0x000000360b2e7207 */ /* 0x000fe20000000000 */
[----:B------:R-:W0:Y:S01]  /*17ff0*/  SHFL.IDX PT, R53, R70, R43, 0x1c1f ;  /* 0x001c1f2b46357589 */ /* 0x000e2200000e0000 */
[----:B------:R-:W-:Y:S01]  /*18000*/  IMAD R11, R17, UR5, RZ ;  /* 0x00000005110b7c24 */ /* 0x000fe2000f8e02ff */
[----:B-1----:R-:W-:Y:S02]  /*18010*/  SEL R41, R84, R45, P0 ;  /* 0x0000002d54297207 */ /* 0x002fe40000000000 */
[----:B------:R-:W-:Y:S02]  /*18020*/  SHFL.IDX PT, R61, R102, R43, 0x1c1f ;  /* 0x001c1f2b663d7589 */ /* 0x000fe400000e0000 */
[----:B------:R-:W-:Y:S02]  /*18030*/  ISETP.GE.OR P3, PT, R50, R11, P1 ;  /* 0x0000000b3200720c */ /* 0x000fe40000f66670 */
[----:B------:R-:W1:Y:S04]  /*18040*/  SHFL.IDX PT, R63, R106, R43, 0x1c1f ;  /* 0x001c1f2b6a3f7589 */ /* 0x000e6800000e0000 */
[----:B------:R-:W3:Y:S01]  /*18050*/  SHFL.IDX PT, R75, R110, R43, 0x1c1f ;  /* 0x001c1f2b6e4b7589 */ /* 0x000ee200000e0000 */
[----:B--2---:R-:W-:-:S02]  /*18060*/  SEL R72, R74, R55, P0 ;  /* 0x000000374a487207 */ /* 0x004fc40000000000 */
[----:B------:R-:W-:Y:S01]  /*18070*/  SEL R74, R55, R74, P0 ;  /* 0x0000004a374a7207 */ /* 0x000fe20000000000 */
[----:B------:R-:W2:Y:S04]  /*18080*/  SHFL.IDX PT, R57, R80, R43, 0x1c1f ;  /* 0x001c1f2b50397589 */ /* 0x000ea800000e0000 */
[----:B------:R4:W2:Y:S04]  /*18090*/  SHFL.IDX PT, R79, R86, R43, 0x1c1f ;  /* 0x001c1f2b564f7589 */ /* 0x0008a800000e0000 */
[----:B------:R3:W-:Y:S01]  /*180a0*/  STSM.16.M88.4 [R73], R32 ;  /* 0x0000002049007844 */ /* 0x0007e20000000200 */
[----:B0-----:R-:W-:-:S02]  /*180b0*/  SEL R52, R68, R53, P0 ;  /* 0x0000003544347207 */ /* 0x001fc40000000000 */
[----:B------:R-:W-:Y:S02]  /*180c0*/  SEL R54, R53, R68, P0 ;  /* 0x0000004435367207 */ /* 0x000fe40000000000 */
[----:B----4-:R-:W-:Y:S02]  /*180d0*/  SEL R43, R45, R84, P0 ;  /* 0x000000542d2b7207 */ /* 0x010fe40000000000 */
[----:B------:R-:W-:Y:S02]  /*180e0*/  SEL R45, R88, R47, P0 ;  /* 0x0000002f582d7207 */ /* 0x000fe40000000000 */
[----:B------:R-:W-:Y:S01]  /*180f0*/  SEL R47, R47, R88, P0 ;  /* 0x000000582f2f7207 */ /* 0x000fe20000000000 */
[----:B------:R0:W-:Y:S01]  /*18100*/  STSM.16.M88.4 [R67], R40 ;  /* 0x0000002843007844 */ /* 0x0001e20000000200 */
[----:B-1----:R-:W-:Y:S02]  /*18110*/  SEL R53, R104, R63, P0 ;  /* 0x0000003f68357207 */ /* 0x002fe40000000000 */
[----:B------:R-:W-:Y:S01]  /*18120*/  SEL R55, R63, R104, P0 ;  /* 0x000000683f377207 */ /* 0x000fe20000000000 */
[----:B------:R-:W-:Y:S01]  /*18130*/  STSM.16.M88.4 [R48], R44 ;  /* 0x0000002c30007844 */ /* 0x000fe20000000200 */
[----:B---3--:R-:W-:Y:S01]  /*18140*/  VIADD R32, R50, 0x8 ;  /* 0x0000000832207836 */ /* 0x008fe20000000000 */
[----:B------:R-:W-:Y:S01]  /*18150*/  SEL R34, R49, R60, P0 ;  /* 0x0000003c31227207 */ /* 0x000fe20000000000 */
[----:B------:R-:W-:Y:S01]  /*18160*/  IMAD.IADD R33, R39, 0x1, R65 ;  /* 0x0000000127217824 */ /* 0x000fe200078e0241 */
[----:B------:R-:W-:-:S02]  /*18170*/  LEA R39, P4, R38, UR6, 0x2 ;  /* 0x0000000626277c11 */ /* 0x000fc4000f8810ff */
[----:B------:R-:W-:Y:S02]  /*18180*/  ISETP.GE.OR P1, PT, R32, R11, P1 ;  /* 0x0000000b2000720c */ /* 0x000fe40000f26670 */
[----:B------:R-:W-:Y:S01]  /*18190*/  LEA.HI.X R38, R38, UR7, R33, 0x2, P4 ;  /* 0x0000000726267c11 */ /* 0x000fe2000a0f1421 */
[----:B------:R-:W-:Y:S01]  /*181a0*/  SHFL.IDX PT, R66, R39, 0x1, 0x1c1f ;  /* 0x003c1f0027427f89 */ /* 0x000fe200000e0000 */
[----:B------:R-:W-:Y:S02]  /*181b0*/  SEL R32, R60, R49, P0 ;  /* 0x000000313c207207 */ /* 0x000fe40000000000 */
[----:B------:R-:W-:Y:S01]  /*181c0*/  SEL R33, R94, R59, P0 ;  /* 0x0000003b5e217207 */ /* 0x000fe20000000000 */
[----:B------:R-:W-:Y:S01]  /*181d0*/  SHFL.IDX PT, R65, R38, RZ, 0x1c1f ;  /* 0x001c1fff26417589 */ /* 0x000fe200000e0000 */
[----:B------:R-:W-:Y:S02]  /*181e0*/  SEL R35, R59, R94, P0 ;  /* 0x0000005e3b237207 */ /* 0x000fe40000000000 */
[----:B0-----:R-:W-:Y:S01]  /*181f0*/  SEL R40, R64, R51, P0 ;  /* 0x0000003340287207 */ /* 0x001fe20000000000 */
[----:B------:R-:W-:Y:S01]  /*18200*/  SHFL.IDX PT, R67, R38, 0x1, 0x1c1f ;  /* 0x003c1f0026437f89 */ /* 0x000fe200000e0000 */
[----:B------:R-:W-:-:S02]  /*18210*/  SEL R42, R51, R64, P0 ;  /* 0x00000040332a7207 */ /* 0x000fc40000000000 */
[----:B------:R-:W-:Y:S01]  /*18220*/  SEL R41, R100, R61, P0 ;  /* 0x0000003d64297207 */ /* 0x000fe20000000000 */
[----:B------:R-:W-:Y:S01]  /*18230*/  STSM.16.M88.4 [R85], R32 ;  /* 0x0000002055007844 */ /* 0x000fe20000000200 */
[----:B------:R-:W-:Y:S02]  /*18240*/  SEL R43, R61, R100, P0 ;  /* 0x000000643d2b7207 */ /* 0x000fe40000000000 */
[----:B------:R-:W-:Y:S01]  /*18250*/  SEL R73, R108, R75, P0 ;  /* 0x0000004b6c497207 */ /* 0x000fe20000000000 */
[----:B------:R-:W0:Y:S01]  /*18260*/  SHFL.IDX PT, R64, R39, RZ, 0x1c1f ;  /* 0x001c1fff27407589 */ /* 0x000e2200000e0000 */
[----:B--2---:R-:W-:Y:S02]  /*18270*/  SEL R76, R78, R57, P0 ;  /* 0x000000394e4c7207 */ /* 0x004fe40000000000 */
[----:B------:R-:W-:Y:S01]  /*18280*/  SEL R75, R75, R108, P0 ;  /* 0x0000006c4b4b7207 */ /* 0x000fe20000000000 */
[----:B------:R-:W-:Y:S01]  /*18290*/  STSM.16.M88.4 [R83], R40 ;  /* 0x0000002853007844 */ /* 0x000fe20000000200 */
[----:B------:R-:W-:-:S02]  /*182a0*/  SEL R77, R112, R79, P0 ;  /* 0x0000004f704d7207 */ /* 0x000fc40000000000 */
[----:B------:R-:W-:Y:S01]  /*182b0*/  SEL R78, R57, R78, P0 ;  /* 0x0000004e394e7207 */ /* 0x000fe20000000000 */
[----:B------:R-:W-:Y:S01]  /*182c0*/  STSM.16.M88.4 [R81], R52 ;  /* 0x0000003451007844 */ /* 0x000fe20000000200 */
[----:B------:R-:W-:-:S03]  /*182d0*/  SEL R79, R79, R112, P0 ;  /* 0x000000704f4f7207 */ /* 0x000fc60000000000 */
[----:B------:R-:W-:Y:S04]  /*182e0*/  STSM.16.M88.4 [R71], R72 ;  /* 0x0000004847007844 */ /* 0x000fe80000000200 */
[----:B------:R1:W-:Y:S01]  /*182f0*/  STSM.16.M88.4 [R69], R76 ;  /* 0x0000004c45007844 */ /* 0x0003e20000000200 */
[----:B------:R-:W-:Y:S08]  /*18300*/  BAR.SYNC.DEFER_BLOCKING 0x1, 0x100 ;  /* 0x0044000000007b1d */ /* 0x000ff00000010000 */
[----:B-1----:R-:W1:Y:S01]  /*18310*/  @P2 LDC R69, c[0x0][0xbec] ;  /* 0x0002fb00ff452b82 */ /* 0x002e620000000800 */
[----:B0-----:R0:W-:Y:S01]  /*18320*/  @!P3 ST.E desc[UR50][R64.64], R7 ;  /* 0x000000074000b985 */ /* 0x0011e2000c101932 */
[----:B------:R-:W-:-:S03]  /*18330*/  UIMAD UR5, UR12, UR8, URZ ;  /* 0x000000080c0572a4 */ /* 0x000fc6000f8e023f */
[----:B------:R1:W-:Y:S03]  /*18340*/  @!P1 ST.E desc[UR50][R66.64], R6 ;  /* 0x0000000642009985 */ /* 0x0003e6000c101932 */
[----:B0-----:R-:W0:Y:S01]  /*18350*/  @P2 LDC R7, c[0x0][0xbf0] ;  /* 0x0002fc00ff072b82 */ /* 0x001e220000000800 */
[----:B------:R2:W5:Y:S01]  /*18360*/  LD.E.128 R52, desc[UR50][R14.64] ;  /* 0x000000320e347980 */ /* 0x000562000c101d00 */
[----:B------:R-:W-:Y:S02]  /*18370*/  UIMAD.WIDE.U32 UR6, UR42, UR8, URZ ;  /* 0x000000082a0672a5 */ /* 0x000fe4000f8e003f */
[----:B------:R-:W-:Y:S01]  /*18380*/  UIMAD UR5, UR42, UR9, UR5 ;  /* 0x000000092a0572a4 */ /* 0x000fe2000f8e0205 */
[----:B------:R3:W5:Y:S04]  /*18390*/  LD.E.128 R40, desc[UR50][R12.64] ;  /* 0x000000320c287980 */ /* 0x000768000c101d00 */
[----:B------:R-:W5:Y:S01]  /*183a0*/  LD.E.128 R36, desc[UR50][R36.64] ;  /* 0x0000003224247980 */ /* 0x000f62000c101d00 */
[----:B--2---:R-:W-:Y:S01]  /*183b0*/  VIADD R14, R10, UR36 ;  /* 0x000000240a0e7c36 */ /* 0x004fe20008000000 */
[----:B------:R-:W-:-:S02]  /*183c0*/  UIMAD UR8, UR13, UR10, URZ ;  /* 0x0000000a0d0872a4 */ /* 0x000fc4000f8e023f */
[----:B------:R2:W5:Y:S01]  /*183d0*/  LD.E.128 R48, desc[UR50][R30.64] ;  /* 0x000000321e307980 */ /* 0x000562000c101d00 */
[----:B-1----:R-:W-:Y:S01]  /*183e0*/  @P2 IMAD.HI.U32 R6, R14, R69, RZ ;  /* 0x000000450e062227 */ /* 0x002fe200078e00ff */
[----:B------:R-:W-:Y:S02]  /*183f0*/  UIADD3 UR7, UR7, UR5, URZ ;  /* 0x0000000507077290 */ /* 0x000fe4000fffe03f */
[----:B------:R2:W5:Y:S01]  /*18400*/  LD.E.128 R44, desc[UR50][R28.64] ;  /* 0x000000321c2c7980 */ /* 0x000562000c101d00 */
[----:B---3--:R-:W-:Y:S01]  /*18410*/  IMAD.MOV.U32 R13, RZ, RZ, R14 ;  /* 0x000000ffff0d7224 */ /* 0x008fe200078e000e */
[----:B------:R-:W-:Y:S02]  /*18420*/  UIMAD UR5, UR44, UR11, UR8 ;  /* 0x0000000b2c0572a4 */ /* 0x000fe4000f8e0208 */
[----:B------:R2:W5:Y:S01]  /*18430*/  LD.E.128 R32, desc[UR50][R26.64] ;  /* 0x000000321a207980 */ /* 0x000562000c101d00 */
[----:B------:R-:W-:Y:S01]  /*18440*/  UIMAD.WIDE.U32 UR6, UR44, UR10, UR6 ;  /* 0x0000000a2c0672a5 */ /* 0x000fe2000f8e0006 */
[----:B0-----:R-:W-:Y:S01]  /*18450*/  @P2 SHF.R.U32.HI R13, RZ, R7, R6 ;  /* 0x00000007ff0d2219 */ /* 0x001fe20000011606 */
[----:B------:R-:W-:-:S02]  /*18460*/  ULDC.64 UR8, c[0x0][0xae0] ;  /* 0x0002b80000087ab9 */ /* 0x000fc40000000a00 */
[----:B------:R-:W-:Y:S01]  /*18470*/  UIADD3 UR5, UR7, UR5, URZ ;  /* 0x0000000507057290 */ /* 0x000fe2000fffe03f */
[----:B------:R2:W5:Y:S01]  /*18480*/  LD.E.128 R60, desc[UR50][R24.64] ;  /* 0x00000032183c7980 */ /* 0x000562000c101d00 */
[--C-:B------:R-:W-:Y:S01]  /*18490*/  SHF.R.S32.HI R10, RZ, 0x1f, R13.reuse ;  /* 0x0000001fff0a7819 */ /* 0x100fe2000001140d */
[----:B------:R-:W-:Y:S02]  /*184a0*/  IMAD.MOV R12, RZ, RZ, -R13 ;  /* 0x000000ffff0c7224 */ /* 0x000fe400078e0a0d */
[----:B------:R-:W-:Y:S01]  /*184b0*/  IMAD.U32 R7, RZ, RZ, UR7 ;  /* 0x00000007ff077e24 */ /* 0x000fe2000f8e00ff */
[----:B------:R2:W5:Y:S01]  /*184c0*/  LD.E.128 R56, desc[UR50][R20.64] ;  /* 0x0000003214387980 */ /* 0x000562000c101d00 */
[----:B------:R-:W-:Y:S02]  /*184d0*/  IMAD R10, R10, UR8, RZ ;  /* 0x000000080a0a7c24 */ /* 0x000fe4000f8e02ff */
[----:B------:R-:W-:Y:S01]  /*184e0*/  IMAD R17, R17, R12, R14 ;  /* 0x0000000c11117224 */ /* 0x000fe200078e020e */
        /* <DEDUP_REMOVED lines=8> */
[----:B------:R-:W-:-:S02]  /*18570*/  IMAD.U32 R7, RZ, RZ, UR5 ;  /* 0x00000005ff077e24 */ /* 0x000fc4000f8e00ff */
[C---:B------:R-:W-:Y:S01]  /*18580*/  IMAD R15, R13.reuse, UR9, R10 ;  /* 0x000000090d0f7c24 */ /* 0x040fe2000f8e020a */
[----:B------:R-:W-:Y:S01]  /*18590*/  SHF.R.S32.HI R10, RZ, 0x1f, R17 ;  /* 0x0000001fff0a7819 */ /* 0x000fe20000011411 */
[----:B------:R-:W-:-:S04]  /*185a0*/  IMAD.WIDE.U32 R6, R13, UR8, R6 ;  /* 0x000000080d067c25 */ /* 0x000fc8000f8e0006 */
[----:B------:R-:W-:Y:S02]  /*185b0*/  VIADD R14, R9, UR36 ;  /* 0x00000024090e7c36 */ /* 0x000fe40008000000 */
[----:B------:R-:W-:Y:S02]  /*185c0*/  IMAD.IADD R7, R7, 0x1, R15 ;  /* 0x0000000107077824 */ /* 0x000fe400078e020f */
[----:B------:R-:W-:Y:S02]  /*185d0*/  IMAD R12, R10, UR6, RZ ;  /* 0x000000060a0c7c24 */ /* 0x000fe4000f8e02ff */
[----:B------:R-:W-:Y:S02]  /*185e0*/  VIADD R10, R14, 0x20 ;  /* 0x000000200e0a7836 */ /* 0x000fe40000000000 */
[C---:B------:R-:W-:Y:S02]  /*185f0*/  IMAD R9, R17.reuse, UR7, R12 ;  /* 0x0000000711097c24 */ /* 0x040fe4000f8e020c */
[----:B------:R-:W-:Y:S01]  /*18600*/  IMAD.WIDE.U32 R6, R17, UR6, R6 ;  /* 0x0000000611067c25 */ /* 0x000fe2000f8e0006 */
[-C--:B------:R-:W-:Y:S01]  /*18610*/  ISETP.GE.AND P0, PT, R10, R11.reuse, PT ;  /* 0x0000000b0a00720c */ /* 0x080fe20003f06270 */
[----:B------:R-:W-:Y:S01]  /*18620*/  ULDC.64 UR6, c[0x0][0xa80] ;  /* 0x0002a00000067ab9 */ /* 0x000fe20000000a00 */
[C---:B------:R-:W-:Y:S01]  /*18630*/  ISETP.GE.AND P2, PT, R14.reuse, R11, PT ;  /* 0x0000000b0e00720c */ /* 0x040fe20003f46270 */
[----:B------:R-:W-:Y:S01]  /*18640*/  VIADD R10, R14, 0x40 ;  /* 0x000000400e0a7836 */ /* 0x000fe20000000000 */
[----:B------:R-:W-:Y:S01]  /*18650*/  LEA R12, P3, R6, UR6, 0x1 ;  /* 0x00000006060c7c11 */ /* 0x000fe2000f8608ff */
[----:B------:R-:W-:-:S02]  /*18660*/  IMAD.IADD R7, R7, 0x1, R9 ;  /* 0x0000000107077824 */ /* 0x000fc400078e0209 */
[----:B------:R-:W-:Y:S01]  /*18670*/  VIADD R8, R8, 0x2e820 ;  /* 0x0002e82008087836 */ /* 0x000fe20000000000 */
[----:B------:R-:W-:Y:S02]  /*18680*/  ISETP.GE.AND P1, PT, R10, R11, PT ;  /* 0x0000000b0a00720c */ /* 0x000fe40003f26270 */
[----:B------:R-:W-:Y:S02]  /*18690*/  LEA.HI.X R10, R6, UR7, R7, 0x1, P3 ;  /* 0x00000007060a7c11 */ /* 0x000fe400098f0c07 */
[----:B------:R-:W-:Y:S01]  /*186a0*/  PRMT R8, RZ, 0x654, R8 ;  /* 0x00000654ff087816 */ /* 0x000fe20000000008 */
[----:B0-----:R2:W0:Y:S01]  /*186b0*/  SHFL.IDX PT, R7, R12, RZ, 0x181f ;  /* 0x00181fff0c077589 */ /* 0x00142200000e0000 */
[----:B------:R-:W-:Y:S02]  /*186c0*/  BSSY B1, `(.L_x_6633) ;  /* 0x000000d000017945 */ /* 0x000fe40003800000 */
[----:B------:R2:W-:Y:S01]  /*186d0*/  SYNCS.ARRIVE.TRANS64.RED.A1T0 RZ, [R8+URZ], RZ ;  /* 0x000000ff08ff79a7 */ /* 0x0005e2000810043f */
[----:B------:R2:W1:Y:S01]  /*186e0*/  SHFL.IDX PT, R9, R10, RZ, 0x181f ;  /* 0x00181fff0a097589 */ /* 0x00046200000e0000 */
[----:B------:R-:W-:Y:S05]  /*186f0*/  @P2 BRA `(.L_x_6634) ;  /* 0x0000000000242947 */ /* 0x000fea0003800000 */
[----:B------:R-:W-:Y:S02]  /*18700*/  ULDC UR5, c[0x0][0xac8] ;  /* 0x0002b20000057ab9 */ /* 0x000fe40000000800 */
[----:B------:R-:W-:Y:S02]  /*18710*/  ISETP.GE.AND P2, PT, R4, UR5, PT ;  /* 0x0000000504007c0c */ /* 0x000fe4000bf46270 */
[----:B------:R-:W-:-:S11]  /*18720*/  ISETP.GE.AND P3, PT, R0, UR5, PT ;  /* 0x0000000500007c0c */ /* 0x000fd6000bf66270 */
[-C--:B0-----:R-:W-:Y:S02]  /*18730*/  @!P2 LEA R6, P4, R4, R7.reuse, 0x1 ;  /* 0x000000070406a211 */ /* 0x081fe400078808ff */
[----:B--2---:R-:W-:Y:S02]  /*18740*/  @!P3 LEA R8, P5, R0, R7, 0x1 ;  /* 0x000000070008b211 */ /* 0x004fe400078a08ff */
[-C--:B-1----:R-:W-:Y:S02]  /*18750*/  @!P2 LEA.HI.X R7, R4, R9.reuse, R5, 0x1, P4 ;  /* 0x000000090407a211 */ /* 0x082fe400020f0c05 */
[----:B------:R-:W-:-:S03]  /*18760*/  @!P3 LEA.HI.X R9, R0, R9, R3, 0x1, P5 ;  /* 0x000000090009b211 */ /* 0x000fc600028f0c03 */
[----:B-----5:R3:W-:Y:S04]  /*18770*/  @!P2 ST.E.128 desc[UR50][R6.64], R36 ;  /* 0x000000240600a985 */ /* 0x0207e8000c101d32 */
[----:B------:R3:W-:Y:S02]  /*18780*/  @!P3 ST.E.128 desc[UR50][R8.64], R60 ;  /* 0x0000003c0800b985 */ /* 0x0007e4000c101d32 */
.L_x_6634:
[----:B------:R-:W-:Y:S05]  /*18790*/  BSYNC B1 ;  /* 0x0000000000017941 */ /* 0x000fea0003800000 */
.L_x_6633:
[----:B-1-3--:R1:W3:Y:S01]  /*187a0*/  SHFL.IDX PT, R9, R10, 0x1, 0x181f ;  /* 0x00381f000a097f89 */ /* 0x00a2e200000e0000 */
[----:B------:R-:W-:Y:S03]  /*187b0*/  BSSY B1, `(.L_x_6635) ;  /* 0x000000c000017945 */ /* 0x000fe60003800000 */
[----:B0-----:R1:W0:Y:S01]  /*187c0*/  SHFL.IDX PT, R7, R12, 0x1, 0x181f ;  /* 0x00381f000c077f89 */ /* 0x00122200000e0000 */
[----:B------:R-:W-:Y:S05]  /*187d0*/  @P0 BRA `(.L_x_6636) ;  /* 0x0000000000240947 */ /* 0x000fea0003800000 */
[----:B------:R-:W-:Y:S02]  /*187e0*/  ULDC UR5, c[0x0][0xac8] ;  /* 0x0002b20000057ab9 */ /* 0x000fe40000000800 */
[----:B------:R-:W-:Y:S02]  /*187f0*/  ISETP.GE.AND P3, PT, R4, UR5, PT ;  /* 0x0000000504007c0c */ /* 0x000fe4000bf66270 */
[----:B------:R-:W-:-:S11]  /*18800*/  ISETP.GE.AND P4, PT, R0, UR5, PT ;  /* 0x0000000500007c0c */ /* 0x000fd6000bf86270 */
[-C--:B0-----:R-:W-:Y:S02]  /*18810*/  @!P3 LEA R6, P0, R4, R7.reuse, 0x1 ;  /* 0x000000070406b211 */ /* 0x081fe400078008ff */
[----:B--2---:R-:W-:Y:S02]  /*18820*/  @!P4 LEA R8, P2, R0, R7, 0x1 ;  /* 0x000000070008c211 */ /* 0x004fe400078408ff */
[-C--:B---3--:R-:W-:Y:S02]  /*18830*/  @!P3 LEA.HI.X R7, R4, R9.reuse, R5, 0x1, P0 ;  /* 0x000000090407b211 */ /* 0x088fe400000f0c05 */
[----:B------:R-:W-:-:S03]  /*18840*/  @!P4 LEA.HI.X R9, R0, R9, R3, 0x1, P2 ;  /* 0x000000090009c211 */ /* 0x000fc600010f0c03 */
[----:B-----5:R4:W-:Y:S04]  /*18850*/  @!P3 ST.E.128 desc[UR50][R6.64], R48 ;  /* 0x000000300600b985 */ /* 0x0209e8000c101d32 */
[----:B------:R4:W-:Y:S02]  /*18860*/  @!P4 ST.E.128 desc[UR50][R8.64], R56 ;  /* 0x000000380800c985 */ /* 0x0009e4000c101d32 */
.L_x_6636:
[----:B------:R-:W-:Y:S05]  /*18870*/  BSYNC B1 ;  /* 0x0000000000017941 */ /* 0x000fea0003800000 */
.L_x_6635:
[----:B---34-:R3:W4:Y:S01]  /*18880*/  SHFL.IDX PT, R9, R10, 0x2, 0x181f ;  /* 0x00581f000a097f89 */ /* 0x01872200000e0000 */
        /* <DEDUP_REMOVED lines=8> */
[-C--:B----4-:R-:W-:Y:S02]  /*18910*/  @!P2 LEA.HI.X R7, R4, R9.reuse, R5, 0x1, P0 ;  /* 0x000000090407a211 */ /* 0x090fe400000f0c05 */
[----:B------:R-:W-:-:S03]  /*18920*/  @!P3 LEA.HI.X R9, R0, R9, R3, 0x1, P1 ;  /* 0x000000090009b211 */ /* 0x000fc600008f0c03 */
[----:B-----5:R0:W-:Y:S04]  /*18930*/  @!P2 ST.E.128 desc[UR50][R6.64], R44 ;  /* 0x0000002c0600a985 */ /* 0x0201e8000c101d32 */
[----:B------:R0:W-:Y:S02]  /*18940*/  @!P3 ST.E.128 desc[UR50][R8.64], R52 ;  /* 0x000000340800b985 */ /* 0x0001e4000c101d32 */
.L_x_6638:
[----:B------:R-:W-:Y:S05]  /*18950*/  BSYNC B1 ;  /* 0x0000000000017941 */ /* 0x000fea0003800000 */
.L_x_6637:
[----:B0-----:R-:W-:Y:S01]  /*18960*/  VIADD R6, R14, 0x60 ;  /* 0x000000600e067836 */ /* 0x001fe20000000000 */
[----:B-123--:R-:W0:Y:S04]  /*18970*/  SHFL.IDX PT, R10, R10, 0x3, 0x181f ;  /* 0x00781f000a0a7f89 */ /* 0x00ee2800000e0000 */
[----:B------:R-:W-:Y:S01]  /*18980*/  ISETP.GE.AND P0, PT, R6, R11, PT ;  /* 0x0000000b0600720c */ /* 0x000fe20003f06270 */
[----:B----4-:R1:W2:-:S12]  /*18990*/  SHFL.IDX PT, R9, R12, 0x3, 0x181f ;  /* 0x00781f000c097f89 */ /* 0x01029800000e0000 */
[----:B-1----:R-:W-:Y:S05]  /*189a0*/  @P0 BRA `(.L_x_6639) ;  /* 0x00000008007c0947 */ /* 0x002fea0003800000 */
[----:B------:R-:W-:Y:S02]  /*189b0*/  ULDC UR5, c[0x0][0xac8] ;  /* 0x0002b20000057ab9 */ /* 0x000fe40000000800 */
[----:B------:R-:W-:-:S13]  /*189c0*/  ISETP.GE.AND P1, PT, R4, UR5, PT ;  /* 0x0000000504007c0c */ /* 0x000fda000bf26270 */
[----:B--2---:R-:W-:-:S04]  /*189d0*/  @!P1 LEA R6, P0, R4, R9, 0x1 ;  /* 0x0000000904069211 */ /* 0x004fc800078008ff */
[----:B0-----:R-:W-:Y:S02]  /*189e0*/  @!P1 LEA.HI.X R7, R4, R10, R5, 0x1, P0 ;  /* 0x0000000a04079211 */ /* 0x001fe400000f0c05 */
[----:B------:R-:W-:-:S03]  /*189f0*/  ISETP.GE.AND P0, PT, R0, UR5, PT ;  /* 0x0000000500007c0c */ /* 0x000fc6000bf06270 */
[----:B-----5:R0:W-:Y:S10]  /*18a00*/  @!P1 ST.E.128 desc[UR50][R6.64], R32 ;  /* 0x0000002006009985 */ /* 0x0201f4000c101d32 */
[----:B------:R-:W-:Y:S05]  /*18a10*/  @P0 BRA `(.L_x_6639) ;  /* 0x0000000800600947 */ /* 0x000fea0003800000 */
[----:B------:R-:W-:-:S04]  /*18a20*/  LEA R4, P0, R0, R9, 0x1 ;  /* 0x0000000900047211 */ /* 0x000fc800078008ff */
[----:B------:R-:W-:-:S05]  /*18a30*/  LEA.HI.X R5, R0, R10, R3, 0x1, P0 ;  /* 0x0000000a00057211 */ /* 0x000fca00000f0c03 */
[----:B------:R1:W-:Y:S01]  /*18a40*/  ST.E.128 desc[UR50][R4.64], R40 ;  /* 0x0000002804007985 */ /* 0x0003e2000c101d32 */
[----:B------:R-:W-:Y:S05]  /*18a50*/  BRA `(.L_x_6639) ;  /* 0x0000000800507947 */ /* 0x000fea0003800000 */
.L_x_6632:
        /* <DEDUP_REMOVED lines=10> */
[----:B------:R-:W2:Y:S01]  /*18b00*/  LDC R10, c[0x0][0xbe8] ;  /* 0x0002fa00ff0a7b82 */ /* 0x000ea20000000800 */
[----:B------:R-:W-:Y:S01]  /*18b10*/  IMAD.U32 R8, RZ, RZ, UR36 ;  /* 0x00000024ff087e24 */ /* 0x000fe2000f8e00ff */
[----:B------:R-:W-:-:S04]  /*18b20*/  ULDC UR5, c[0x0][0xa88] ;  /* 0x0002a20000057ab9 */ /* 0x000fc80000000800 */
[----:B------:R-:W-:Y:S01]  /*18b30*/  IADD3 R8, R8, -0x80, R99 ;  /* 0xffffff8008087810 */ /* 0x000fe20007ffe063 */
[----:B--2---:R-:W-:-:S05]  /*18b40*/  IMAD R7, R10, UR5, RZ ;  /* 0x000000050a077c24 */ /* 0x004fca000f8e02ff */
        /* <DEDUP_REMOVED lines=34> */
.L_x_6641:
[----:B------:R-:W-:Y:S05]  /*18d70*/  BSYNC B1 ;  /* 0x0000000000017941 */ /* 0x000fea0003800000 */
.L_x_6640:
        /* <DEDUP_REMOVED lines=32> */
[C---:B------:R-:W-:Y:S02]  /*18f80*/  VIADD R8, R12.reuse, 0x20 ;  /* 0x000000200c087836 */ /* 0x040fe40000000000 */
[C---:B------:R-:W-:Y:S01]  /*18f90*/  IMAD R9, R13.reuse, UR7, R10 ;  /* 0x000000070d097c24 */ /* 0x040fe2000f8e020a */
[-C--:B------:R-:W-:Y:S01]  /*18fa0*/  ISETP.GE.AND P2, PT, R12, R17.reuse, PT ;  /* 0x000000110c00720c */ /* 0x080fe20003f46270 */
[----:B------:R-:W-:Y:S01]  /*18fb0*/  IMAD.WIDE.U32 R6, R13, UR6, R6 ;  /* 0x000000060d067c25 */ /* 0x000fe2000f8e0006 */
[----:B------:R-:W-:Y:S01]  /*18fc0*/  ISETP.GE.AND P1, PT, R8, R17, PT ;  /* 0x000000110800720c */ /* 0x000fe20003f26270 */
[----:B------:R-:W-:-:S02]  /*18fd0*/  ULDC.64 UR6, c[0x0][0xa80] ;  /* 0x0002a00000067ab9 */ /* 0x000fc40000000a00 */
[----:B------:R-:W-:Y:S01]  /*18fe0*/  VIADD R8, R12, 0x40 ;  /* 0x000000400c087836 */ /* 0x000fe20000000000 */
[----:B------:R-:W-:Y:S01]  /*18ff0*/  LEA R10, P3, R6, UR6, 0x1 ;  /* 0x00000006060a7c11 */ /* 0x000fe2000f8608ff */
[----:B------:R-:W-:-:S03]  /*19000*/  IMAD.IADD R7, R7, 0x1, R9 ;  /* 0x0000000107077824 */ /* 0x000fc600078e0209 */
[----:B------:R-:W-:Y:S01]  /*19010*/  ISETP.GE.AND P0, PT, R8, R17, PT ;  /* 0x000000110800720c */ /* 0x000fe20003f06270 */
[----:B------:R0:W1:Y:S01]  /*19020*/  SHFL.IDX PT, R9, R10, RZ, 0x181f ;  /* 0x00181fff0a097589 */ /* 0x00006200000e0000 */
[----:B------:R-:W-:-:S05]  /*19030*/  LEA.HI.X R8, R6, UR7, R7, 0x1, P3 ;  /* 0x0000000706087c11 */ /* 0x000fca00098f0c07 */
[----:B------:R0:W2:Y:S01]  /*19040*/  SHFL.IDX PT, R7, R8, RZ, 0x181f ;  /* 0x00181fff08077589 */ /* 0x0000a200000e0000 */
[----:B------:R-:W-:Y:S05]  /*19050*/  @P2 BRA `(.L_x_6643) ;  /* 0x0000000000242947 */ /* 0x000fea0003800000 */
[----:B------:R-:W-:Y:S02]  /*19060*/  ULDC UR5, c[0x0][0xac8] ;  /* 0x0002b20000057ab9 */ /* 0x000fe40000000800 */
[----:B------:R-:W-:Y:S02]  /*19070*/  ISETP.GE.AND P4, PT, R4, UR5, PT ;  /* 0x0000000504007c0c */ /* 0x000fe4000bf86270 */
[----:B------:R-:W-:-:S11]  /*19080*/  ISETP.GE.AND P5, PT, R0, UR5, PT ;  /* 0x0000000500007c0c */ /* 0x000fd6000bfa6270 */
[-C--:B-1----:R-:W-:Y:S02]  /*19090*/  @!P4 LEA R14, P2, R4, R9.reuse, 0x1 ;  /* 0x00000009040ec211 */ /* 0x082fe400078408ff */
[----:B------:R-:W-:Y:S02]  /*190a0*/  @!P5 LEA R6, P3, R0, R9, 0x1 ;  /* 0x000000090006d211 */ /* 0x000fe400078608ff */
[-C--:B--2---:R-:W-:Y:S02]  /*190b0*/  @!P4 LEA.HI.X R15, R4, R7.reuse, R5, 0x1, P2 ;  /* 0x00000007040fc211 */ /* 0x084fe400010f0c05 */
[----:B------:R-:W-:-:S03]  /*190c0*/  @!P5 LEA.HI.X R7, R0, R7, R3, 0x1, P3 ;  /* 0x000000070007d211 */ /* 0x000fc600018f0c03 */
[----:B------:R3:W-:Y:S04]  /*190d0*/  @!P4 ST.E.128 desc[UR50][R14.64], RZ ;  /* 0x000000ff0e00c985 */ /* 0x0007e8000c101d32 */
[----:B------:R3:W-:Y:S02]  /*190e0*/  @!P5 ST.E.128 desc[UR50][R6.64], RZ ;  /* 0x000000ff0600d985 */ /* 0x0007e4000c101d32 */
.L_x_6643:
[----:B------:R-:W-:Y:S05]  /*190f0*/  BSYNC B1 ;  /* 0x0000000000017941 */ /* 0x000fea0003800000 */
.L_x_6642:
[----:B--23--:R2:W3:Y:S01]  /*19100*/  SHFL.IDX PT, R7, R8, 0x1, 0x181f ;  /* 0x00381f0008077f89 */ /* 0x00c4e200000e0000 */
[----:B------:R-:W-:Y:S03]  /*19110*/  BSSY B1, `(.L_x_6644) ;  /* 0x000000c000017945 */ /* 0x000fe60003800000 */
[----:B-1----:R2:W1:Y:S01]  /*19120*/  SHFL.IDX PT, R9, R10, 0x1, 0x181f ;  /* 0x00381f000a097f89 */ /* 0x00246200000e0000 */
[----:B------:R-:W-:Y:S05]  /*19130*/  @P1 BRA `(.L_x_6645) ;  /* 0x0000000000241947 */ /* 0x000fea0003800000 */
[----:B------:R-:W-:Y:S02]  /*19140*/  ULDC UR5, c[0x0][0xac8] ;  /* 0x0002b20000057ab9 */ /* 0x000fe40000000800 */
[----:B------:R-:W-:Y:S02]  /*19150*/  ISETP.GE.AND P3, PT, R4, UR5, PT ;  /* 0x0000000504007c0c */ /* 0x000fe4000bf66270 */
[----:B------:R-:W-:-:S11]  /*19160*/  ISETP.GE.AND P4, PT, R0, UR5, PT ;  /* 0x0000000500007c0c */ /* 0x000fd6000bf86270 */
[-C--:B-1----:R-:W-:Y:S02]  /*19170*/  @!P3 LEA R14, P1, R4, R9.reuse, 0x1 ;  /* 0x00000009040eb211 */ /* 0x082fe400078208ff */
[----:B------:R-:W-:Y:S02]  /*19180*/  @!P4 LEA R6, P2, R0, R9, 0x1 ;  /* 0x000000090006c211 */ /* 0x000fe400078408ff */
[-C--:B---3--:R-:W-:Y:S02]  /*19190*/  @!P3 LEA.HI.X R15, R4, R7.reuse, R5, 0x1, P1 ;  /* 0x00000007040fb211 */ /* 0x088fe400008f0c05 */
[----:B------:R-:W-:-:S03]  /*191a0*/  @!P4 LEA.HI.X R7, R0, R7, R3, 0x1, P2 ;  /* 0x000000070007c211 */ /* 0x000fc600010f0c03 */
[----:B------:R4:W-:Y:S04]  /*191b0*/  @!P3 ST.E.128 desc[UR50][R14.64], RZ ;  /* 0x000000ff0e00b985 */ /* 0x0009e8000c101d32 */
[----:B------:R4:W-:Y:S02]  /*191c0*/  @!P4 ST.E.128 desc[UR50][R6.64], RZ ;  /* 0x000000ff0600c985 */ /* 0x0009e4000c101d32 */
.L_x_6645:
[----:B------:R-:W-:Y:S05]  /*191d0*/  BSYNC B1 ;  /* 0x0000000000017941 */ /* 0x000fea0003800000 */
.L_x_6644:
[----:B---34-:R3:W4:Y:S01]  /*191e0*/  SHFL.IDX PT, R7, R8, 0x2, 0x181f ;  /* 0x00581f0008077f89 */ /* 0x01872200000e0000 */
        /* <DEDUP_REMOVED lines=8> */
[-C--:B----4-:R-:W-:Y:S02]  /*19270*/  @!P2 LEA.HI.X R15, R4, R7.reuse, R5, 0x1, P0 ;  /* 0x00000007040fa211 */ /* 0x090fe400000f0c05 */
[----:B------:R-:W-:-:S03]  /*19280*/  @!P3 LEA.HI.X R7, R0, R7, R3, 0x1, P1 ;  /* 0x000000070007b211 */ /* 0x000fc600008f0c03 */
[----:B------:R1:W-:Y:S04]  /*19290*/  @!P2 ST.E.128 desc[UR50][R14.64], RZ ;  /* 0x000000ff0e00a985 */ /* 0x0003e8000c101d32 */
[----:B------:R1:W-:Y:S02]  /*192a0*/  @!P3 ST.E.128 desc[UR50][R6.64], RZ ;  /* 0x000000ff0600b985 */ /* 0x0003e4000c101d32 */
.L_x_6647:
[----:B------:R-:W-:Y:S05]  /*192b0*/  BSYNC B1 ;  /* 0x0000000000017941 */ /* 0x000fea0003800000 */
.L_x_6646:
[----:B-1----:R-:W-:Y:S01]  /*192c0*/  VIADD R6, R12, 0x60 ;  /* 0x000000600c067836 */ /* 0x002fe20000000000 */
[----:B----4-:R1:W4:Y:S04]  /*192d0*/  SHFL.IDX PT, R7, R8, 0x3, 0x181f ;  /* 0x00781f0008077f89 */ /* 0x01032800000e0000 */
[----:B------:R-:W-:Y:S01]  /*192e0*/  ISETP.GE.AND P0, PT, R6, R17, PT ;  /* 0x000000110600720c */ /* 0x000fe20003f06270 */
[----:B------:R1:W0:-:S12]  /*192f0*/  SHFL.IDX PT, R9, R10, 0x3, 0x181f ;  /* 0x00781f000a097f89 */ /* 0x00021800000e0000 */
[----:B-1----:R-:W-:Y:S05]  /*19300*/  @P0 BRA `(.L_x_6639) ;  /* 0x0000000000240947 */ /* 0x002fea0003800000 */
[----:B------:R-:W-:Y:S02]  /*19310*/  ULDC UR5, c[0x0][0xac8] ;  /* 0x0002b20000057ab9 */ /* 0x000fe40000000800 */
[----:B------:R-:W-:Y:S02]  /*19320*/  ISETP.GE.AND P2, PT, R4, UR5, PT ;  /* 0x0000000504007c0c */ /* 0x000fe4000bf46270 */
[----:B------:R-:W-:-:S11]  /*19330*/  ISETP.GE.AND P3, PT, R0, UR5, PT ;  /* 0x0000000500007c0c */ /* 0x000fd6000bf66270 */
[-C--:B0-23--:R-:W-:Y:S02]  /*19340*/  @!P2 LEA R8, P0, R4, R9.reuse, 0x1 ;  /* 0x000000090408a211 */ /* 0x08dfe400078008ff */
[----:B------:R-:W-:Y:S02]  /*19350*/  @!P3 LEA R6, P1, R0, R9, 0x1 ;  /* 0x000000090006b211 */ /* 0x000fe400078208ff */
[-C--:B----4-:R-:W-:Y:S02]  /*19360*/  @!P2 LEA.HI.X R9, R4, R7.reuse, R5, 0x1, P0 ;  /* 0x000000070409a211 */ /* 0x090fe400000f0c05 */
[----:B------:R-:W-:-:S03]  /*19370*/  @!P3 LEA.HI.X R7, R0, R7, R3, 0x1, P1 ;  /* 0x000000070007b211 */ /* 0x000fc600008f0c03 */
[----:B------:R1:W-:Y:S04]  /*19380*/  @!P2 ST.E.128 desc[UR50][R8.64], RZ ;  /* 0x000000ff0800a985 */ /* 0x0003e8000c101d32 */
[----:B------:R1:W-:Y:S02]  /*19390*/  @!P3 ST.E.128 desc[UR50][R6.64], RZ ;  /* 0x000000ff0600b985 */ /* 0x0003e4000c101d32 */
.L_x_6639:
[----:B------:R-:W-:Y:S05]  /*193a0*/  BSYNC B0 ;  /* 0x0000000000007941 */ /* 0x000fea0003800000 */
.L_x_6631:
[----:B------:R-:W-:Y:S02]  /*193b0*/  ULDC UR5, c[0x0][0xc38] ;  /* 0x00030e0000057ab9 */ /* 0x000fe40000000800 */
[----:B------:R-:W-:-:S06]  /*193c0*/  UISETP.GE.AND UP0, UPT, UR4, UR5, UPT ;  /* 0x000000050400728c */ /* 0x000fcc000bf06270 */
[----:B------:R-:W-:-:S13]  /*193d0*/  PLOP3.LUT P0, PT, PT, PT, UP0, 0x80, 0x0 ;  /* 0x000000000000781c */ /* 0x000fda0003f0f008 */
[----:B------:R-:W-:Y:S05]  /*193e0*/  @!P0 BRA `(.L_x_6648) ;  /* 0xfffffe78004c8947 */ /* 0x000fea000383ffff */
[----:B------:R-:W-:Y:S05]  /*193f0*/  EXIT ;  /* 0x000000000000794d */ /* 0x000fea0003800000 */
.L_x_6546:
        /* <DEDUP_REMOVED lines=26> */
[C---:B--2---:R-:W-:Y:S01]  /*195a0*/  IMAD.SHL.U32 R0, R7.reuse, 0x20, RZ ;  /* 0x0000002007007824 */ /* 0x044fe200078e00ff */
[C---:B------:R-:W-:Y:S01]  /*195b0*/  LOP3.LUT P0, RZ, R7.reuse, 0x4, RZ, 0xc0, !PT ;  /* 0x0000000407ff7812 */ /* 0x040fe2000780c0ff */
[----:B------:R-:W-:Y:S01]  /*195c0*/  IMAD.SHL.U32 R5, R7, 0x4, RZ ;  /* 0x0000000407057824 */ /* 0x000fe200078e00ff */
[----:B------:R-:W-:Y:S02]  /*195d0*/  SHF.R.U32.HI R3, RZ, 0x5, R6 ;  /* 0x00000005ff037819 */ /* 0x000fe40000011606 */
[----:B------:R-:W-:-:S04]  /*195e0*/  LOP3.LUT R2, R0, 0x80, RZ, 0xc0, !PT ;  /* 0x0000008000027812 */ /* 0x000fc800078ec0ff */
[----:B------:R-:W-:-:S04]  /*195f0*/  LOP3.LUT R2, R2, 0x10, R7, 0xf8, !PT ;  /* 0x0000001002027812 */ /* 0x000fc800078ef807 */
[----:B------:R-:W-:Y:S02]  /*19600*/  LOP3.LUT R5, R2, 0x10, R5, 0x78, !PT ;  /* 0x0000001002057812 */ /* 0x000fe400078e7805 */
        /* <DEDUP_REMOVED lines=8> */
[----:B------:R-:W-:-:S05]  /*19690*/  IMAD.SHL.U32 R3, R7, 0x10, RZ ;  /* 0x0000001007037824 */ /* 0x000fca00078e00ff */
[----:B------:R-:W-:Y:S02]  /*196a0*/  LOP3.LUT R5, R2, 0x70, R3, 0x78, !PT ;  /* 0x0000007002057812 */ /* 0x000fe400078e7803 */
[----:B------:R-:W-:Y:S02]  /*196b0*/  SHF.R.U32.HI R2, RZ, 0x3, R6 ;  /* 0x00000003ff027819 */ /* 0x000fe40000011606 */
[----:B0-----:R-:W-:Y:S01]  /*196c0*/  LOP3.LUT R4, R5, 0xc00, R0, 0xf8, !PT ;  /* 0x00000c0005047812 */ /* 0x001fe200078ef800 */
[----:B------:R-:W-:Y:S01]  /*196d0*/  IMAD.SHL.U32 R5, R7, 0x2, RZ ;  /* 0x0000000207057824 */ /* 0x000fe200078e00ff */
[----:B------:R-:W-:-:S03]  /*196e0*/  LOP3.LUT R0, R3, 0x3f0, RZ, 0xc0, !PT ;  /* 0x000003f003007812 */ /* 0x000fc600078ec0ff */
[----:B------:R-:W-:Y:S01]  /*196f0*/  STL [R1], R4 ;  /* 0x0000000401007387 */ /* 0x000fe20000100800 */
[----:B------:R-:W-:Y:S01]  /*19700*/  LOP3.LUT R5, R0, 0x70, R5, 0x78, !PT ;  /* 0x0000007000057812 */ /* 0x000fe200078e7805 */
[----:B------:R-:W-:Y:S01]  /*19710*/  IMAD.SHL.U32 R0, R6, 0x10, RZ ;  /* 0x0000001006007824 */ /* 0x000fe200078e00ff */
[----:B------:R-:W-:Y:S01]  /*19720*/  LOP3.LUT R6, R2, 0x70, R3, 0xf8, !PT ;  /* 0x0000007002067812 */ /* 0x000fe200078ef803 */
[----:B------:R-:W-:-:S03]  /*19730*/  IMAD.U32 R2, RZ, RZ, UR6 ;  /* 0x00000006ff027e24 */ /* 0x000fc6000f8e00ff */
[----:B------:R-:W-:Y:S01]  /*19740*/  LOP3.LUT R5, R5, 0x400, R0, 0xf8, !PT ;  /* 0x0000040005057812 */ /* 0x000fe200078ef800 */
[----:B------:R-:W-:-:S04]  /*19750*/  IMAD.MOV.U32 R0, RZ, RZ, 0x40 ;  /* 0x00000040ff007424 */ /* 0x000fc800078e00ff */
[----:B------:R-:W-:Y:S01]  /*19760*/  IMAD.IADD R3, R18, 0x1, R5 ;  /* 0x0000000112037824 */ /* 0x000fe200078e0205 */
[----:B------:R-:W-:-:S04]  /*19770*/  SEL R0, R0, 0xffffffc0, !P0 ;  /* 0xffffffc000007807 */ /* 0x000fc80004000000 */
[----:B------:R-:W-:Y:S01]  /*19780*/  STL [R1+0x24], R3 ;  /* 0x0000240301007387 */ /* 0x000fe20000100800 */
[----:B------:R-:W-:-:S03]  /*19790*/  IMAD.IADD R0, R0, 0x1, R4 ;  /* 0x0000000100007824 */ /* 0x000fc600078e0204 */
[----:B------:R-:W-:Y:S04]  /*197a0*/  STL [R1+0x28], RZ ;  /* 0x000028ff01007387 */ /* 0x000fe80000100800 */
[----:B------:R0:W-:Y:S04]  /*197b0*/  STL [R1+0x20], R2 ;  /* 0x0000200201007387 */ /* 0x0001e80000100800 */
[----:B------:R1:W-:Y:S01]  /*197c0*/  STL [R1+0x4], RZ ;  /* 0x000004ff01007387 */ /* 0x0003e20000100800 */
[----:B0-----:R-:W-:-:S05]  /*197d0*/  IMAD.MOV.U32 R2, RZ, RZ, 0x1 ;  /* 0x00000001ff027424 */ /* 0x001fca00078e00ff */
[----:B------:R1:W-:Y:S04]  /*197e0*/  STL [R1+0x8], R2 ;  /* 0x0000080201007387 */ /* 0x0003e80000100800 */
[----:B------:R1:W-:Y:S02]  /*197f0*/  STL [R1+0x1c], R0 ;  /* 0x00001c0001007387 */ /* 0x0003e40000100800 */
.L_x_6714:
[----:B-12---:R-:W2:Y:S01]  /*19800*/  LDL R0, [R1+0x20] ;  /* 0x0000200001007983 */ /* 0x006ea20000100800 */
        /* <DEDUP_REMOVED lines=22> */
.L_x_6650:
[----:B------:R-:W-:Y:S01]  /*19970*/  ULDC UR9, c[0x0][0xc54] ;  /* 0x0003150000097ab9 */ /* 0x000fe20000000800 */
[----:B------:R-:W-:Y:S01]  /*19980*/  UMOV UR7, UR8 ;  /* 0x0000000800077c82 */ /* 0x000fe20008000000 */
[----:B------:R-:W-:-:S11]  /*19990*/  UISETP.NE.AND UP0, UPT, UR9, 0x1, UPT ;  /* 0x000000010900788c */ /* 0x000fd6000bf05270 */
[----:B------:R-:W-:Y:S02]  /*199a0*/  @UP0 ULDC.64 UR10, c[0x0][0xc58] ;  /* 0x00031600000a0ab9 */ /* 0x000fe40000000a00 */
[----:B------:R-:W-:-:S04]  /*199b0*/  UIMAD.WIDE.U32 UR4, UR8, UR10, URZ ;  /* 0x0000000a080472a5 */ /* 0x000fc8000f8e003f */
[----:B------:R-:W-:-:S04]  /*199c0*/  @UP0 USHF.R.U32.HI UR7, URZ, UR11, UR5 ;  /* 0x0000000b3f070299 */ /* 0x000fc80008011605 */
[----:B------:R-:W-:-:S12]  /*199d0*/  UIMAD UR4, UR7, UR9, URZ ;  /* 0x00000009070472a4 */ /* 0x000fd8000f8e023f */
.L_x_6651:
        /* <DEDUP_REMOVED lines=9> */
[----:B------:R-:W-:Y:S01]  /*19a70*/  ULDC.64 UR8, c[0x0][0x9e0] ;  /* 0x0002780000087ab9 */ /* 0x000fe20000000a00 */
[----:B------:R-:W-:-:S02]  /*19a80*/  UISETP.NE.U32.AND UP0, UPT, UR10, URZ, UPT ;  /* 0x0000003f0a00728c */ /* 0x000fc4000bf05070 */
[----:B------:R-:W-:Y:S01]  /*19a90*/  USHF.L.U32 UR42, UR7, 0x7, URZ ;  /* 0x00000007072a7899 */ /* 0x000fe2000800063f */
[----:B------:R-:W-:Y:S01]  /*19aa0*/  ULDC UR14, c[0x0][0xc54] ;  /* 0x00031500000e7ab9 */ /* 0x000fe20000000800 */
[----:B------:R-:W-:Y:S02]  /*19ab0*/  UISETP.GE.AND UP3, UPT, UR9, 0x1, UPT ;  /* 0x000000010900788c */ /* 0x000fe4000bf66270 */
[----:B------:R-:W-:Y:S02]  /*19ac0*/  UISETP.NE.AND.EX UP0, UPT, UR11, URZ, UPT, UP0 ;  /* 0x0000003f0b00728c */ /* 0x000fe4000bf05300 */
[----:B------:R-:W-:Y:S02]  /*19ad0*/  UIMAD UR14, UR6, UR14, UR4 ;  /* 0x0000000e060e72a4 */ /* 0x000fe4000f8e0204 */
[----:B------:R-:W-:Y:S01]  /*19ae0*/  UIADD3 UR13, UR42, 0x7f, URZ ;  /* 0x0000007f2a0d7890 */ /* 0x000fe2000fffe03f */
[----:B------:R-:W-:Y:S01]  /*19af0*/  PLOP3.LUT P1, PT, PT, PT, UP3, 0x80, 0x0 ;  /* 0x000000000000781c */ /* 0x000fe20003f2f038 */
[----:B------:R-:W-:Y:S01]  /*19b00*/  ULDC UR12, c[0x0][0x424] ;  /* 0x00010900000c7ab9 */ /* 0x000fe20000000800 */
[----:B------:R-:W-:Y:S01]  /*19b10*/  ULDC UR10, c[0x0][0x288] ;  /* 0x0000a200000a7ab9 */ /* 0x000fe20000000800 */
[----:B------:R-:W-:Y:S01]  /*19b20*/  @UP2 ULDC UR4, c[0x0][0xc4c] ;  /* 0x0003130000042ab9 */ /* 0x000fe20000000800 */
[----:B------:R-:W-:Y:S01]  /*19b30*/  @UP1 ULDC UR6, c[0x0][0x44c] ;  /* 0x0001130000061ab9 */ /* 0x000fe20000000800 */
[----:B------:R-:W-:-:S02]  /*19b40*/  UIADD3 UR16, -UR10, 0x1, URZ ;  /* 0x000000010a107890 */ /* 0x000fc4000fffe13f */
[----:B------:R-:W-:Y:S02]  /*19b50*/  UIMAD.WIDE.U32 UR4, UR14, UR4, URZ ;  /* 0x000000040e0472a5 */ /* 0x000fe4000f8e003f */
[----:B------:R-:W-:Y:S02]  /*19b60*/  USEL UR12, UR12, 0x1, UP0 ;  /* 0x000000010c0c7887 */ /* 0x000fe40008000000 */
[----:B------:R-:W-:Y:S01]  /*19b70*/  UIMAD.WIDE.U32 UR6, UR13, UR6, URZ ;  /* 0x000000060d0672a5 */ /* 0x000fe2000f8e003f */
[----:B------:R-:W-:Y:S01]  /*19b80*/  ULDC UR11, c[0x0][0x2f0] ;  /* 0x0000bc00000b7ab9 */ /* 0x000fe20000000800 */
[----:B------:R-:W-:Y:S01]  /*19b90*/  @UP2 ULDC UR17, c[0x0][0xc50] ;  /* 0x0003140000112ab9 */ /* 0x000fe20000000800 */
[----:B------:R-:W-:Y:S01]  /*19ba0*/  @UP1 ULDC UR18, c[0x0][0x450] ;  /* 0x0001140000121ab9 */ /* 0x000fe20000000800 */
[----:B------:R-:W-:Y:S01]  /*19bb0*/  UMOV UR44, UR14 ;  /* 0x0000000e002c7c82 */ /* 0x000fe20008000000 */
[----:B------:R-:W-:Y:S02]  /*19bc0*/  UIMAD UR16, UR12, UR11, UR16 ;  /* 0x0000000b0c1072a4 */ /* 0x000fe4000f8e0210 */
[----:B------:R-:W-:-:S02]  /*19bd0*/  @UP2 USHF.R.U32.HI UR44, URZ, UR17, UR5 ;  /* 0x000000113f2c2299 */ /* 0x000fc40008011605 */
[----:B------:R-:W-:Y:S02]  /*19be0*/  @UP1 USHF.R.U32.HI UR13, URZ, UR18, UR7 ;  /* 0x000000123f0d1299 */ /* 0x000fe40008011607 */
        /* <DEDUP_REMOVED lines=15> */
.L_x_6653:
[----:B------:R-:W-:-:S11]  /*19ce0*/  UISETP.NE.AND UP0, UPT, UR9, 0x1, UPT ;  /* 0x000000010900788c */ /* 0x000fd6000bf05270 */
[----:B------:R-:W-:Y:S02]  /*19cf0*/  @UP0 ULDC.64 UR14, c[0x0][0x9e8] ;  /* 0x00027a00000e0ab9 */ /* 0x000fe40000000a00 */
[----:B------:R-:W-:-:S04]  /*19d00*/  UIMAD.WIDE.U32 UR4, UR7, UR14, URZ ;  /* 0x0000000e070472a5 */ /* 0x000fc8000f8e003f */
[----:B------:R-:W-:-:S12]  /*19d10*/  @UP0 USHF.R.U32.HI UR7, URZ, UR15, UR5 ;  /* 0x0000000f3f070299 */ /* 0x000fd80008011605 */
.L_x_6654:
[----:B------:R-:W-:-:S04]  /*19d20*/  UIMAD UR7, UR7, UR9, UR9 ;  /* 0x00000009070772a4 */ /* 0x000fc8000f8e0209 */
[----:B------:R-:W-:-:S04]  /*19d30*/  UISETP.LT.AND UP0, UPT, UR6, UR7, UPT ;  /* 0x000000070600728c */ /* 0x000fc8000bf01270 */
[----:B------:R-:W-:-:S12]  /*19d40*/  USEL UR6, UR6, UR7, UP0 ;  /* 0x0000000706067287 */ /* 0x000fd80008000000 */
.L_x_6652:
[----:B------:R-:W-:Y:S02]  /*19d50*/  UIMAD UR5, UR12, UR11, 0xdf ;  /* 0x000000df0c0574a4 */ /* 0x000fe4000f8e020b */
[----:B------:R-:W-:Y:S01]  /*19d60*/  UIADD3 UR7, UR6, 0xdf, URZ ;  /* 0x000000df06077890 */ /* 0x000fe2000fffe03f */
[----:B------:R-:W-:Y:S02]  /*19d70*/  UMOV UR4, URZ ;  /* 0x0000003f00047c82 */ /* 0x000fe40008000000 */
[----:B------:R-:W-:Y:S01]  /*19d80*/  UMOV UR6, URZ ;  /* 0x0000003f00067c82 */ /* 0x000fe20008000000 */
[----:B------:R-:W-:Y:S02]  /*19d90*/  UIMAD.WIDE UR4, UR5, -0x6db6db6d, UR4 ;  /* 0x92492493050478a5 */ /* 0x000fe4000f8e0204 */
[----:B------:R-:W-:Y:S01]  /*19da0*/  UIMAD.WIDE UR6, UR7, -0x6db6db6d, UR6 ;  /* 0x92492493070678a5 */ /* 0x000fe2000f8e0206 */
[----:B------:R-:W-:Y:S01]  /*19db0*/  @UP1 ULDC UR14, c[0x0][0x44c] ;  /* 0x00011300000e1ab9 */ /* 0x000fe20000000800 */
[----:B------:R-:W-:-:S02]  /*19dc0*/  UIMAD UR11, UR12, UR11, -UR10 ;  /* 0x0000000b0c0b72a4 */ /* 0x000fc4000f8e0a0a */
[----:B------:R-:W-:Y:S02]  /*19dd0*/  UIMAD.WIDE.U32 UR14, UR42, UR14, URZ ;  /* 0x0000000e2a0e72a5 */ /* 0x000fe4000f8e003f */
[----:B------:R-:W-:Y:S02]  /*19de0*/  USHF.R.U32.HI UR10, URZ, 0x1f, UR5 ;  /* 0x0000001f3f0a7899 */ /* 0x000fe40008011605 */
[----:B------:R-:W-:Y:S01]  /*19df0*/  USHF.R.U32.HI UR4, URZ, 0x1f, UR7 ;  /* 0x0000001f3f047899 */ /* 0x000fe20008011607 */
[----:B------:R-:W-:Y:S01]  /*19e00*/  @UP1 ULDC UR13, c[0x0][0x450] ;  /* 0x00011400000d1ab9 */ /* 0x000fe20000000800 */
[----:B------:R-:W-:Y:S01]  /*19e10*/  UMOV UR8, UR42 ;  /* 0x0000002a00087c82 */ /* 0x000fe20008000000 */
[----:B------:R-:W-:Y:S02]  /*19e20*/  @UP1 USHF.R.U32.HI UR8, URZ, UR13, UR15 ;  /* 0x0000000d3f081299 */ /* 0x000fe4000801160f */
[----:B------:R-:W-:Y:S02]  /*19e30*/  ULEA.HI.SX32 UR10, UR5, UR10, 0x19 ;  /* 0x0000000a050a7291 */ /* 0x000fe4000f8fca3f */
[----:B------:R-:W-:-:S02]  /*19e40*/  ULEA.HI.SX32 UR4, UR7, UR4, 0x19 ;  /* 0x0000000407047291 */ /* 0x000fc4000f8fca3f */
[----:B------:R-:W-:Y:S02]  /*19e50*/  UIADD3 UR5, UR11, UR8, URZ ;  /* 0x000000080b057290 */ /* 0x000fe4000fffe03f */
        /* <DEDUP_REMOVED lines=16> */
.L_x_6656:
[----:B------:R-:W-:-:S11]  /*19f60*/  UISETP.NE.AND UP0, UPT, UR9, 0x1, UPT ;  /* 0x000000010900788c */ /* 0x000fd6000bf05270 */
[----:B------:R-:W-:Y:S02]  /*19f70*/  @UP0 ULDC.64 UR10, c[0x0][0x9e8] ;  /* 0x00027a00000a0ab9 */ /* 0x000fe40000000a00 */
[----:B------:R-:W-:-:S04]  /*19f80*/  UIMAD.WIDE.U32 UR4, UR6, UR10, URZ ;  /* 0x0000000a060472a5 */ /* 0x000fc8000f8e003f */
[----:B------:R-:W-:-:S12]  /*19f90*/  @UP0 USHF.R.U32.HI UR6, URZ, UR11, UR5 ;  /* 0x0000000b3f060299 */ /* 0x000fd80008011605 */
.L_x_6657:
[----:B------:R-:W-:-:S04]  /*19fa0*/  UIMAD UR6, UR6, UR9, URZ ;  /* 0x00000009060672a4 */ /* 0x000fc8000f8e023f */
[----:B------:R-:W-:-:S04]  /*19fb0*/  UISETP.LT.AND UP0, UPT, UR7, UR6, UPT ;  /* 0x000000060700728c */ /* 0x000fc8000bf01270 */
[----:B------:R-:W-:-:S12]  /*19fc0*/  USEL UR7, UR7, UR6, !UP0 ;  /* 0x0000000607077287 */ /* 0x000fd8000c000000 */
.L_x_6655:
[----:B------:R-:W-:Y:S01]  /*19fd0*/  UMOV UR4, URZ ;  /* 0x0000003f00047c82 */ /* 0x000fe20008000000 */
[----:B------:R-:W-:Y:S01]  /*19fe0*/  UMOV UR5, UR7 ;  /* 0x0000000700057c82 */ /* 0x000fe20008000000 */
[----:B------:R-:W-:Y:S01]  /*19ff0*/  BSSY B7, `(.L_x_6658) ;  /* 0x000033e000077945 */ /* 0x000fe20003800000 */
[----:B------:R-:W-:-:S04]  /*1a000*/  UIMAD.WIDE UR4, UR7, -0x6db6db6d, UR4 ;  /* 0x92492493070478a5 */ /* 0x000fc8000f8e0204 */
        /* <DEDUP_REMOVED lines=25> */
.L_x_6659:
        /* <DEDUP_REMOVED lines=20> */
.L_x_6662:
[----:B------:R-:W-:Y:S05]  /*1a2e0*/  BSYNC B6 ;  /* 0x0000000000067941 */ /* 0x000fea0003800000 */
.L_x_6661:
        /* <DEDUP_REMOVED lines=22> */
.L_x_6664:
[----:B------:R-:W-:Y:S05]  /*1a450*/  BSYNC B6 ;  /* 0x0000000000067941 */ /* 0x000fea0003800000 */
.L_x_6663:
[----:B------:R-:W-:Y:S01]  /*1a460*/  VIADD R0, R18, 0x400 ;  /* 0x0000040012007836 */ /* 0x000fe20000000000 */
[----:B------:R-:W-:Y:S04]  /*1a470*/  BSSY B6, `(.L_x_6665) ;  /* 0x0000014000067945 */ /* 0x000fe80003800000 */
[----:B------:R0:W-:Y:S01]  /*1a480*/  STL [R1+0x14], R0 ;  /* 0x0000140001007387 */ /* 0x0001e20000100800 */
        /* <DEDUP_REMOVED lines=18> */
.L_x_6666:
[----:B------:R-:W-:Y:S05]  /*1a5b0*/  BSYNC B6 ;  /* 0x0000000000067941 */ /* 0x000fea0003800000 */
.L_x_6665:
        /* <DEDUP_REMOVED lines=19> */
.L_x_6668:
[----:B------:R-:W-:Y:S05]  /*1a6f0*/  BSYNC B6 ;  /* 0x0000000000067941 */ /* 0x000fea0003800000 */
.L_x_6667:
        /* <DEDUP_REMOVED lines=25> */
.L_x_6733:
[----:B--2---:R-:W-:Y:S02]  /*1a890*/  ISETP.NE.AND P0, PT, R14, RZ, PT ;  /* 0x000000ff0e00720c */ /* 0x004fe40003f05270 */
[----:B------:R-:W-:Y:S02]  /*1a8a0*/  PLOP3.LUT P2, PT, PT, PT, PT, 0x8, 0x0 ;  /* 0x000000000000781c */ /* 0x000fe40003f4e170 */
[----:B------:R-:W-:-:S11]  /*1a8b0*/  LOP3.LUT R16, R16, 0xfffffffd, RZ, 0xc0, !PT ;  /* 0xfffffffd10107812 */ /* 0x000fd600078ec0ff */
[----:B------:R-:W-:Y:S01]  /*1a8c0*/  @P2 LOP3.LUT R16, R16, 0x2, RZ, 0xfc, !PT ;  /* 0x0000000210102812 */ /* 0x000fe200078efcff */
[----:B------:R-:W-:Y:S06]  /*1a8d0*/  @P0 BRA `(.L_x_6670) ;  /* 0x0000000400500947 */ /* 0x000fec0003800000 */
[----:B------:R-:W-:-:S06]  /*1a8e0*/  UIADD3 UR4, UR41, -0x1, URZ ;  /* 0xffffffff29047890 */ /* 0x000fcc000fffe03f */
[----:B------:R-:W-:Y:S01]  /*1a8f0*/  IMAD.U32 R0, RZ, RZ, UR4 ;  /* 0x00000004ff007e24 */ /* 0x000fe2000f8e00ff */
[----:B------:R-:W-:-:S03]  /*1a900*/  UMOV UR4, 0xffffffff ;  /* 0xffffffff00047882 */ /* 0x000fc60000000000 */
[----:B------:R-:W-:Y:S05]  /*1a910*/  BRA.DIV UR4, `(.L_x_6671) ;  /* 0x0000003604147947 */ /* 0x000fea000b800000 */
[----:B------:R-:W-:-:S13]  /*1a920*/  ELECT P6, URZ, PT ;  /* 0x00000000003f782f */ /* 0x000fda00038c0000 */
.L_x_6736:
        /* <DEDUP_REMOVED lines=20> */
.L_x_6672:
[----:B------:R-:W3:Y:S04]  /*1aa70*/  LDL R4, [R1+0x4] ;  /* 0x0000040001047983 */ /* 0x000ee80000100800 */
        /* <DEDUP_REMOVED lines=8> */
.L_x_6737:
        /* <DEDUP_REMOVED lines=8> */
.L_x_6674:
[----:B------:R-:W3:Y:S01]  /*1ab80*/  LDL R2, [R1+0x4] ;  /* 0x0000040001027983 */ /* 0x000ee20000100800 */
        /* <DEDUP_REMOVED lines=8> */
[----:B------:R-:W-:-:S04]  /*1ac10*/  UMOV UR34, URZ ;  /* 0x0000003f00227c82 */ /* 0x000fc80008000000 */
[----:B------:R-:W-:Y:S01]  /*1ac20*/  UIADD3 UR33, UR33, 0x2e870, URZ ;  /* 0x0002e87021217890 */ /* 0x000fe2000fffe03f */
[----:B---3--:R-:W-:-:S05]  /*1ac30*/  IMAD R2, R2, 0x7000, R18 ;  /* 0x0000700002027824 */ /* 0x008fca00078e0212 */
[----:B------:R-:W-:-:S13]  /*1ac40*/  R2UR UR32, R2 ;  /* 0x00000000022072ca */ /* 0x000fda00000e0000 */
[----:B------:R-:W-:-:S09]  /*1ac50*/  UIADD3 UR32, UR32, 0xe400, URZ ;  /* 0x0000e40020207890 */ /* 0x000fd2000fffe03f */
[----:B------:R3:W-:Y:S01]  /*1ac60*/  UTMALDG.4D [UR32], [UR4], desc[UR6] ;  /* 0x00000620040075b4 */ /* 0x0007e20008019000 */
[----:B------:R-:W4:Y:S02]  /*1ac70*/  SYNCS.PHASECHK.TRANS64.TRYWAIT P1, [R4+URZ+0x2e840], R3 ;  /* 0x02e84003040075a7 */ /* 0x000f24000802017f */
[----:B---34-:R-:W-:Y:S05]  /*1ac80*/  @!P1 BRA `(.L_x_6675) ;  /* 0x00000030006c9947 */ /* 0x018fea0003800000 */
.L_x_6738:
        /* <DEDUP_REMOVED lines=8> */
.L_x_6676:
        /* <DEDUP_REMOVED lines=10> */
[----:B------:R-:W-:-:S02]  /*1adb0*/  PLOP3.LUT P0, PT, PT, PT, PT, 0x80, 0x0 ;  /* 0x000000000000781c */ /* 0x000fc40003f0f070 */
[----:B------:R-:W-:Y:S01]  /*1adc0*/  LOP3.LUT R16, R16, 0xfffffffd, RZ, 0xc0, !PT ;  /* 0xfffffffd10107812 */ /* 0x000fe200078ec0ff */
[----:B------:R-:W-:Y:S02]  /*1add0*/  UIADD3 UR8, UR8, 0x20400, URZ ;  /* 0x0002040008087890 */ /* 0x000fe4000fffe03f */
[----:B------:R-:W-:-:S08]  /*1ade0*/  UIADD3 UR9, UR9, 0x2e830, URZ ;  /* 0x0002e83009097890 */ /* 0x000fd0000fffe03f */
[----:B------:R-:W-:Y:S01]  /*1adf0*/  @P0 LOP3.LUT R16, R16, 0x2, RZ, 0xfc, !PT ;  /* 0x0000000210100812 */ /* 0x000fe200078efcff */
[----:B------:R4:W-:Y:S02]  /*1ae00*/  UTMALDG.4D [UR8], [UR4], desc[UR6] ;  /* 0x00000608040075b4 */ /* 0x0009e40008019000 */
[----:B----4-:R-:W-:-:S04]  /*1ae10*/  NOP ;  /* 0x0000000000007918 */ /* 0x010fc80000000000 */
.L_x_6670:
[----:B------:R-:W-:Y:S01]  /*1ae20*/  VIADD R0, R18, 0x1c400 ;  /* 0x0001c40012007836 */ /* 0x000fe20000000000 */
        /* <DEDUP_REMOVED lines=9> */
[----:B--23--:R-:W-:Y:S02]  /*1aec0*/  IMAD.U32 R4, RZ, RZ, UR6 ;  /* 0x00000006ff047e24 */ /* 0x00cfe4000f8e00ff */
        /* <DEDUP_REMOVED lines=11> */
.L_x_6678:
[----:B------:R-:W-:Y:S05]  /*1af80*/  BSYNC B6 ;  /* 0x0000000000067941 */ /* 0x000fea0003800000 */
.L_x_6677:
[----:B------:R4:W5:Y:S01]  /*1af90*/  LDL R10, [R1+0x24] ;  /* 0x00002400010a7983 */ /* 0x0009620000100800 */
[----:B------:R-:W0:Y:S01]  /*1afa0*/  LDC R7, c[0x0][0x448] ;  /* 0x00011200ff077b82 */ /* 0x000e220000000800 */
[----:B------:R-:W1:Y:S01]  /*1afb0*/  S2R R2, SR_TID.X ;  /* 0x0000000000027919 */ /* 0x000e620000002100 */
[----:B------:R-:W-:Y:S01]  /*1afc0*/  USHF.R.S32.HI UR4, URZ, 0x1f, UR36 ;  /* 0x0000001f3f047899 */ /* 0x000fe20008011424 */
[----:B------:R-:W-:Y:S01]  /*1afd0*/  ULDC.64 UR8, c[0x0][0x2d8] ;  /* 0x0000b60000087ab9 */ /* 0x000fe20000000a00 */
[----:B0-----:R-:W-:Y:S02]  /*1afe0*/  ISETP.NE.AND P0, PT, R7, 0x1, PT ;  /* 0x000000010700780c */ /* 0x001fe40003f05270 */
[C---:B-1----:R-:W-:Y:S01]  /*1aff0*/  LOP3.LUT R19, R2.reuse, 0x7f, RZ, 0xc0, !PT ;  /* 0x0000007f02137812 */ /* 0x042fe200078ec0ff */
[----:B------:R-:W-:-:S10]  /*1b000*/  IMAD.SHL.U32 R2, R2, 0x10, RZ ;  /* 0x0000001002027824 */ /* 0x000fd400078e00ff */
[----:B--23--:R-:W0:Y:S01]  /*1b010*/  @P0 LDC R3, c[0x0][0x44c] ;  /* 0x00011300ff030b82 */ /* 0x00ce220000000800 */
[----:B------:R-:W-:Y:S01]  /*1b020*/  SHF.R.U32.HI R19, RZ, 0x3, R19 ;  /* 0x00000003ff137819 */ /* 0x000fe20000011613 */
[----:B------:R-:W-:-:S03]  /*1b030*/  UIMAD UR6, UR4, UR8, URZ ;  /* 0x00000008040672a4 */ /* 0x000fc6000f8e023f */
[----:B------:R-:W-:-:S03]  /*1b040*/  LOP3.LUT R2, R19, 0x70, R2, 0xf8, !PT ;  /* 0x0000007013027812 */ /* 0x000fc600078ef802 */
[----:B------:R-:W1:Y:S01]  /*1b050*/  @P0 LDC R0, c[0x0][0x450] ;  /* 0x00011400ff000b82 */ /* 0x000e620000000800 */
[----:B------:R-:W-:Y:S01]  /*1b060*/  UIMAD.WIDE.U32 UR4, UR36, UR8, URZ ;  /* 0x00000008240472a5 */ /* 0x000fe2000f8e003f */
[----:B------:R-:W-:Y:S01]  /*1b070*/  VIADD R2, R2, UR42 ;  /* 0x0000002a02027c36 */ /* 0x000fe20008000000 */
[----:B------:R-:W-:Y:S02]  /*1b080*/  UIMAD UR6, UR36, UR9, UR6 ;  /* 0x00000009240672a4 */ /* 0x000fe4000f8e0206 */
[----:B------:R-:W-:Y:S02]  /*1b090*/  USHF.R.S32.HI UR7, URZ, 0x1f, UR44 ;  /* 0x0000001f3f077899 */ /* 0x000fe4000801142c */
[----:B------:R-:W-:Y:S01]  /*1b0a0*/  UIADD3 UR5, UR5, UR6, URZ ;  /* 0x0000000605057290 */ /* 0x000fe2000fffe03f */
[----:B------:R-:W-:Y:S01]  /*1b0b0*/  IMAD.MOV.U32 R6, RZ, RZ, R2 ;  /* 0x000000ffff067224 */ /* 0x000fe200078e0002 */
[----:B------:R-:W-:Y:S01]  /*1b0c0*/  ULDC.64 UR8, c[0x0][0x2e0] ;  /* 0x0000b80000087ab9 */ /* 0x000fe20000000a00 */
[----:B------:R-:W2:Y:S01]  /*1b0d0*/  S2R R8, SR_TID.X ;  /* 0x0000000000087919 */ /* 0x000ea20000002100 */
[----:B0-----:R-:W-:Y:S01]  /*1b0e0*/  @P0 IMAD.HI.U32 R3, R2, R3, RZ ;  /* 0x0000000302030227 */ /* 0x001fe200078e00ff */
[----:B------:R-:W-:-:S02]  /*1b0f0*/  UIMAD.WIDE.U32 UR4, UR44, UR8, UR4 ;  /* 0x000000082c0472a5 */ /* 0x000fc4000f8e0004 */
[----:B------:R-:W-:Y:S02]  /*1b100*/  UIMAD UR6, UR7, UR8, URZ ;  /* 0x00000008070672a4 */ /* 0x000fe4000f8e023f */
[----:B-1----:R-:W-:Y:S02]  /*1b110*/  @P0 SHF.R.U32.HI R6, RZ, R0, R3 ;  /* 0x00000000ff060219 */ /* 0x002fe40000011603 */
[----:B------:R-:W-:Y:S01]  /*1b120*/  UIMAD UR6, UR44, UR9, UR6 ;  /* 0x000000092c0672a4 */ /* 0x000fe2000f8e0206 */
[----:B------:R-:W-:Y:S02]  /*1b130*/  IMAD.U32 R4, RZ, RZ, UR4 ;  /* 0x00000004ff047e24 */ /* 0x000fe4000f8e00ff */
[----:B------:R-:W-:Y:S01]  /*1b140*/  IMAD.MOV R0, RZ, RZ, -R6 ;  /* 0x000000ffff007224 */ /* 0x000fe200078e0a06 */
[----:B------:R-:W-:-:S03]  /*1b150*/  UIADD3 UR6, UR5, UR6, URZ ;  /* 0x0000000605067290 */ /* 0x000fc6000fffe03f */
[----:B------:R-:W-:Y:S02]  /*1b160*/  IMAD R0, R7, R0, R2 ;  /* 0x0000000007007224 */ /* 0x000fe400078e0202 */
[----:B------:R-:W-:Y:S01]  /*1b170*/  IMAD.MOV.U32 R2, RZ, RZ, R4 ;  /* 0x000000ffff027224 */ /* 0x000fe200078e0004 */
[----:B------:R-:W-:Y:S01]  /*1b180*/  SHF.R.S32.HI R4, RZ, 0x1f, R6 ;  /* 0x0000001fff047819 */ /* 0x000fe20000011406 */
[----:B------:R-:W-:Y:S01]  /*1b190*/  IMAD.U32 R5, RZ, RZ, UR5 ;  /* 0x00000005ff057e24 */ /* 0x000fe2000f8e00ff */
[----:B------:R-:W-:Y:S01]  /*1b1a0*/  ULDC.64 UR4, c[0x0][0x2d0] ;  /* 0x0000b40000047ab9 */ /* 0x000fe20000000a00 */
[----:B------:R-:W-:Y:S01]  /*1b1b0*/  IMAD.U32 R3, RZ, RZ, UR6 ;  /* 0x00000006ff037e24 */ /* 0x000fe2000f8e00ff */
[----:B------:R-:W-:Y:S01]  /*1b1c0*/  ULDC UR6, c[0x0][0x2b8] ;  /* 0x0000ae0000067ab9 */ /* 0x000fe20000000800 */
[----:B------:R-:W-:Y:S02]  /*1b1d0*/  IMAD R4, R4, UR4, RZ ;  /* 0x0000000404047c24 */ /* 0x000fe4000f8e02ff */
[----:B------:R-:W-:-:S04]  /*1b1e0*/  IMAD.WIDE.U32 R2, R6, UR4, R2 ;  /* 0x0000000406027c25 */ /* 0x000fc8000f8e0002 */
[----:B------:R-:W-:Y:S01]  /*1b1f0*/  IMAD R4, R6, UR5, R4 ;  /* 0x0000000506047c24 */ /* 0x000fe2000f8e0204 */
[----:B------:R-:W-:-:S03]  /*1b200*/  ULDC.64 UR4, c[0x0][0x2c8] ;  /* 0x0000b20000047ab9 */ /* 0x000fc60000000a00 */
[----:B------:R-:W-:Y:S01]  /*1b210*/  IMAD.IADD R3, R3, 0x1, R4 ;  /* 0x0000000103037824 */ /* 0x000fe200078e0204 */
[----:B------:R-:W-:Y:S01]  /*1b220*/  SHF.R.S32.HI R4, RZ, 0x1f, R0 ;  /* 0x0000001fff047819 */ /* 0x000fe20000011400 */
[----:B--2---:R-:W-:Y:S02]  /*1b230*/  IMAD.SHL.U32 R19, R8, 0x10, RZ ;  /* 0x0000001008137824 */ /* 0x004fe400078e00ff */
[----:B------:R-:W-:-:S04]  /*1b240*/  IMAD.WIDE.U32 R2, R0, UR4, R2 ;  /* 0x0000000400027c25 */ /* 0x000fc8000f8e0002 */
[----:B------:R-:W-:Y:S01]  /*1b250*/  IMAD R4, R4, UR4, RZ ;  /* 0x0000000404047c24 */ /* 0x000fe2000f8e02ff */
[----:B------:R-:W-:-:S03]  /*1b260*/  LOP3.LUT R19, R19, 0x70, RZ, 0xc0, !PT ;  /* 0x0000007013137812 */ /* 0x000fc600078ec0ff */
[----:B------:R-:W-:Y:S01]  /*1b270*/  IMAD R4, R0, UR5, R4 ;  /* 0x0000000500047c24 */ /* 0x000fe2000f8e0204 */
[----:B------:R-:W-:Y:S02]  /*1b280*/  ULDC.64 UR4, c[0x0][0x280] ;  /* 0x0000a00000047ab9 */ /* 0x000fe40000000a00 */
[----:B------:R-:W-:Y:S01]  /*1b290*/  IADD3 R0, P1, R2, UR4, RZ ;  /* 0x0000000402007c10 */ /* 0x000fe2000ff3e0ff */
[----:B------:R-:W-:Y:S01]  /*1b2a0*/  UMOV UR4, 0xffffffff ;  /* 0xffffffff00047882 */ /* 0x000fe20000000000 */
[----:B------:R-:W-:Y:S02]  /*1b2b0*/  ISETP.GE.AND P0, PT, R19, UR6, PT ;  /* 0x0000000613007c0c */ /* 0x000fe4000bf06270 */
[----:B------:R-:W-:Y:S01]  /*1b2c0*/  IADD3.X R2, R3, UR5, R4, P1, !PT ;  /* 0x0000000503027c10 */ /* 0x000fe20008ffe404 */
[----:B----4-:R-:W-:Y:S10]  /*1b2d0*/  BRA.DIV UR4, `(.L_x_6679) ;  /* 0x0000002a04ec7947 */ /* 0x010ff4000b800000 */
[----:B------:R-:W0:Y:S01]  /*1b2e0*/  S2R R6, SR_TID.X ;  /* 0x0000000000067919 */ /* 0x000e220000002100 */
[----:B------:R-:W-:Y:S02]  /*1b2f0*/  ULDC UR4, c[0x0][0x288] ;  /* 0x0000a20000047ab9 */ /* 0x000fe40000000800 */
[----:B------:R-:W-:Y:S01]  /*1b300*/  IMAD R3, R7, UR4, RZ ;  /* 0x0000000407037c24 */ /* 0x000fe2000f8e02ff */
[----:B------:R-:W-:Y:S04]  /*1b310*/  SHFL.IDX PT, R8, R0, 0x1, 0x181f ;  /* 0x00381f0000087f89 */ /* 0x000fe800000e0000 */
[----:B------:R-:W-:Y:S01]  /*1b320*/  SHFL.IDX PT, R9, R2, 0x1, 0x181f ;  /* 0x00381f0002097f89 */ /* 0x000fe200000e0000 */
[----:B0-----:R-:W-:-:S04]  /*1b330*/  LOP3.LUT R6, R6, 0x7f, RZ, 0xc0, !PT ;  /* 0x0000007f06067812 */ /* 0x001fc800078ec0ff */
[----:B------:R-:W-:-:S05]  /*1b340*/  SHF.R.U32.HI R6, RZ, 0x3, R6 ;  /* 0x00000003ff067819 */ /* 0x000fca0000011606 */
[----:B------:R-:W-:Y:S02]  /*1b350*/  VIADD R4, R6, UR42 ;  /* 0x0000002a06047c36 */ /* 0x000fe40008000000 */
[----:B------:R-:W0:Y:S02]  /*1b360*/  SHFL.IDX PT, R6, R0, RZ, 0x181f ;  /* 0x00181fff00067589 */ /* 0x000e2400000e0000 */
[C---:B------:R-:W-:Y:S01]  /*1b370*/  VIADD R5, R4.reuse, 0x10 ;  /* 0x0000001004057836 */ /* 0x040fe20000000000 */
[----:B------:R-:W-:-:S04]  /*1b380*/  ISETP.GE.AND P3, PT, R4, R3, PT ;  /* 0x000000030400720c */ /* 0x000fc80003f66270 */
[----:B------:R-:W-:Y:S02]  /*1b390*/  ISETP.GE.AND P1, PT, R5, R3, PT ;  /* 0x000000030500720c */ /* 0x000fe40003f26270 */
[----:B------:R-:W1:Y:S07]  /*1b3a0*/  SHFL.IDX PT, R5, R2, RZ, 0x181f ;  /* 0x00181fff02057589 */ /* 0x000e6e00000e0000 */
[----:B0-----:R-:W-:-:S05]  /*1b3b0*/  @!P3 IADD3 R6, P2, R19, R6, RZ ;  /* 0x000000061306b210 */ /* 0x001fca0007f5e0ff */
[----:B-1----:R-:W-:-:S04]  /*1b3c0*/  @!P3 IMAD.X R5, RZ, RZ, R5, P2 ;  /* 0x000000ffff05b224 */ /* 0x002fc800010e0605 */
[----:B------:R-:W-:Y:S02]  /*1b3d0*/  @!P3 IMAD.MOV.U32 R7, RZ, RZ, R5 ;  /* 0x000000ffff07b224 */ /* 0x000fe400078e0005 */
[----:B------:R-:W-:-:S03]  /*1b3e0*/  VIADD R5, R4, 0x20 ;  /* 0x0000002004057836 */ /* 0x000fc60000000000 */
[----:B-----5:R0:W-:Y:S02]  /*1b3f0*/  @!P3 LDGSTS.E.BYPASS.LTC128B.128 [R10+0x1c400], desc[UR50][R6.64], !P0 ;  /* 0x1c400000060abfae */ /* 0x0201e4000c101d72 */
[----:B0-----:R-:W-:-:S05]  /*1b400*/  @!P1 IADD3 R6, P2, R19, R8, RZ ;  /* 0x0000000813069210 */ /* 0x001fca0007f5e0ff */
[----:B------:R-:W-:-:S05]  /*1b410*/  @!P1 IMAD.X R7, RZ, RZ, R9, P2 ;  /* 0x000000ffff079224 */ /* 0x000fca00010e0609 */
        /* <DEDUP_REMOVED lines=42> */
.L_x_6755:
        /* <DEDUP_REMOVED lines=10> */
.L_x_6680:
        /* <DEDUP_REMOVED lines=18> */
.L_x_6756:
[----:B------:R-:W-:Y:S05]  /*1b880*/  BSYNC B0 ;  /* 0x0000000000007941 */ /* 0x000fea0003800000 */
.L_x_6681:
[----:B------:R-:W-:-:S04]  /*1b890*/  UIADD3 UR4, UR41, -0x2, URZ ;  /* 0xfffffffe29047890 */ /* 0x000fc8000fffe03f */
[----:B------:R-:W-:-:S06]  /*1b8a0*/  UISETP.GE.AND UP0, UPT, UR4, UR40, UPT ;  /* 0x000000280400728c */ /* 0x000fcc000bf06270 */
[----:B------:R-:W-:-:S13]  /*1b8b0*/  PLOP3.LUT P0, PT, PT, PT, UP0, 0x80, 0x0 ;  /* 0x000000000000781c */ /* 0x000fda0003f0f008 */
[----:B------:R-:W-:Y:S05]  /*1b8c0*/  @!P0 BRA `(.L_x_6683) ;  /* 0x0000001000488947 */ /* 0x000fea0003800000 */
[----:B0-----:R0:W5:Y:S04]  /*1b8d0*/  LDL.LU R0, [R1+0x4] ;  /* 0x0000040001007983 */ /* 0x0011680000300800 */
[----:B------:R0:W5:Y:S01]  /*1b8e0*/  LDL.LU R6, [R1+0x8] ;  /* 0x0000080001067983 */ /* 0x0001620000300800 */
[----:B------:R-:W-:-:S07]  /*1b8f0*/  IMAD.U32 R19, RZ, RZ, UR4 ;  /* 0x00000004ff137e24 */ /* 0x000fce000f8e00ff */
.L_x_6703:
        /* <DEDUP_REMOVED lines=34> */
.L_x_6686:
        /* <DEDUP_REMOVED lines=8> */
.L_x_6757:
[----:B------:R-:W-:Y:S05]  /*1bba0*/  BSYNC B1 ;  /* 0x0000000000017941 */ /* 0x000fea0003800000 */
.L_x_6687:
        /* <DEDUP_REMOVED lines=9> */
.L_x_6690:
[----:B------:R-:W-:Y:S05]  /*1bc40*/  BSYNC B1 ;  /* 0x0000000000017941 */ /* 0x000fea0003800000 */
.L_x_6689:
[----:B------:R-:W3:Y:S01]  /*1bc50*/  LDL R2, [R1+0x4] ;  /* 0x0000040001027983 */ /* 0x000ee20000100800 */
[----:B-1----:R-:W-:Y:S01]  /*1bc60*/  IMAD.MOV.U32 R9, RZ, RZ, RZ ;  /* 0x000000ffff097224 */ /* 0x002fe200078e00ff */
        /* <DEDUP_REMOVED lines=9> */
[----:B------:R-:W-:-:S07]  /*1bd00*/  VIADD R8, R2, 0xe400 ;  /* 0x0000e40002087836 */ /* 0x000fce0000000000 */
.L_x_6691:
        /* <DEDUP_REMOVED lines=13> */
.L_x_6758:
[----:B------:R-:W-:Y:S05]  /*1bde0*/  BSYNC B1 ;  /* 0x0000000000017941 */ /* 0x000fea0003800000 */
.L_x_6692:
        /* <DEDUP_REMOVED lines=11> */
.L_x_6695:
[----:B------:R-:W-:Y:S05]  /*1bea0*/  BSYNC B1 ;  /* 0x0000000000017941 */ /* 0x000fea0003800000 */
.L_x_6694:
        /* <DEDUP_REMOVED lines=8> */
.L_x_6696:
        /* <DEDUP_REMOVED lines=10> */
.L_x_6685:
[----:B------:R-:W-:Y:S05]  /*1bfd0*/  BSYNC B0 ;  /* 0x0000000000007941 */ /* 0x000fea0003800000 */
.L_x_6684:
[----:B------:R-:W-:-:S06]  /*1bfe0*/  UISETP.NE.AND UP0, UPT, UR39, 0x3, UPT ;  /* 0x000000032700788c */ /* 0x000fcc000bf05270 */
[----:B------:R-:W-:-:S13]  /*1bff0*/  PLOP3.LUT P0, PT, PT, PT, UP0, 0x80, 0x0 ;  /* 0x000000000000781c */ /* 0x000fda0003f0f008 */
[----:B------:R-:W-:Y:S05]  /*1c000*/  @!P0 BRA `(.L_x_6697) ;  /* 0x0000000000048947 */ /* 0x000fea0003800000 */
[----:B------:R-:W-:Y:S01]  /*1c010*/  BPT.TRAP 0x1 ;  /* 0x000000040000795c */ /* 0x000fe20000300000 */
.L_x_6697:
        /* <DEDUP_REMOVED lines=8> */
.L_x_6759:
[----:B------:R-:W-:Y:S05]  /*1c0a0*/  BSYNC B0 ;  /* 0x0000000000007941 */ /* 0x000fea0003800000 */
.L_x_6698:
[----:B------:R-:W-:Y:S05]  /*1c0b0*/  @!P0 BRA `(.L_x_6700) ;  /* 0x0000000000048947 */ /* 0x000fea0003800000 */
[----:B------:R-:W-:Y:S01]  /*1c0c0*/  BPT.TRAP 0x1 ;  /* 0x000000040000795c */ /* 0x000fe20000300000 */
.L_x_6700:
[----:B------:R-:W-:Y:S01]  /*1c0d0*/  SHF.L.U32 R3, R6, 0x1f, RZ ;  /* 0x0000001f06037819 */ /* 0x000fe200000006ff */
[----:B--2---:R-:W-:-:S03]  /*1c0e0*/  IMAD R2, R0, 0x7000, RZ ;  /* 0x0000700000027824 */ /* 0x004fc600078e02ff */
[----:B------:R-:W2:Y:S02]  /*1c0f0*/  SYNCS.PHASECHK.TRANS64.TRYWAIT P1, [R20+URZ+0x2e860], R3 ;  /* 0x02e86003140075a7 */ /* 0x000ea4000802017f */
[----:B--2---:R-:W-:Y:S05]  /*1c100*/  @!P1 BRA `(.L_x_6701) ;  /* 0x0000002800249947 */ /* 0x004fea0003800000 */
.L_x_6760:
[----:B------:R-:W3:Y:S04]  /*1c110*/  LDL R12, [R1] ;  /* 0x00000000010c7983 */ /* 0x000ee80000100800 */
[----:B------:R-:W2:Y:S04]  /*1c120*/  LDL R15, [R1+0x1c] ;  /* 0x00001c00010f7983 */ /* 0x000ea80000100800 */
[----:B------:R-:W4:Y:S04]  /*1c130*/  LDL R14, [R1+0x18] ;  /* 0x00001800010e7983 */ /* 0x000f280000100800 */
[----:B------:R-:W4:Y:S01]  /*1c140*/  LDL R13, [R1+0x14] ;  /* 0x00001400010d7983 */ /* 0x000f220000100800 */
[----:B------:R-:W-:Y:S05]  /*1c150*/  WARPSYNC.ALL ;  /* 0x0000000000007948 */ /* 0x000fea0003800000 */
[----:B---3--:R-:W-:-:S05]  /*1c160*/  LOP3.LUT R0, R2, R12, RZ, 0xfc, !PT ;  /* 0x0000000c02007212 */ /* 0x008fca00078efcff */
[----:B------:R-:W-:-:S05]  /*1c170*/  IMAD.IADD R0, R18, 0x1, R0 ;  /* 0x0000000112007824 */ /* 0x000fca00078e0200 */
[----:B------:R-:W1:Y:S01]  /*1c180*/  LDSM.16.MT88.4 R4, [R0+0xe400] ;  /* 0x00e400000004783b */ /* 0x000e620000004200 */
[----:B--2---:R-:W-:Y:S02]  /*1c190*/  IADD3 R3, R18, R15, R2 ;  /* 0x0000000f12037210 */ /* 0x004fe40007ffe002 */
[C-C-:B-1----:R-:W-:Y:S02]  /*1c1a0*/  PRMT R8, R4.reuse, 0x6420, R5.reuse ;  /* 0x0000642004087816 */ /* 0x142fe40000000005 */
[----:B------:R-:W-:Y:S02]  /*1c1b0*/  PRMT R9, R4, 0x7531, R5 ;  /* 0x0000753104097816 */ /* 0x000fe40000000005 */
[C-C-:B------:R-:W-:Y:S02]  /*1c1c0*/  PRMT R10, R6.reuse, 0x6420, R7.reuse ;  /* 0x00006420060a7816 */ /* 0x140fe40000000007 */
[----:B------:R-:W-:Y:S02]  /*1c1d0*/  PRMT R11, R6, 0x7531, R7 ;  /* 0x00007531060b7816 */ /* 0x000fe40000000007 */
[----:B------:R-:W1:Y:S01]  /*1c1e0*/  LDSM.16.MT88.4 R4, [R3+0xe400] ;  /* 0x00e400000304783b */ /* 0x000e620000004200 */
[----:B----4-:R-:W-:-:S05]  /*1c1f0*/  IADD3 R0, R13, R2, R14 ;  /* 0x000000020d007210 */ /* 0x010fca0007ffe00e */
[----:B------:R1:W-:Y:S02]  /*1c200*/  STSM.16.M88.4 [R0], R8 ;  /* 0x0000000800007844 */ /* 0x0003e40000000200 */
[C-C-:B-1----:R-:W-:Y:S02]  /*1c210*/  PRMT R8, R4.reuse, 0x6420, R5.reuse ;  /* 0x0000642004087816 */ /* 0x142fe40000000005 */
[----:B------:R-:W-:Y:S02]  /*1c220*/  PRMT R9, R4, 0x7531, R5 ;  /* 0x0000753104097816 */ /* 0x000fe40000000005 */
[C-C-:B------:R-:W-:Y:S02]  /*1c230*/  PRMT R10, R6.reuse, 0x6420, R7.reuse ;  /* 0x00006420060a7816 */ /* 0x140fe40000000007 */
[----:B------:R-:W-:Y:S01]  /*1c240*/  PRMT R11, R6, 0x7531, R7 ;  /* 0x00007531060b7816 */ /* 0x000fe20000000007 */
[----:B------:R-:W-:-:S04]  /*1c250*/  VIADD R4, R2, 0x1000 ;  /* 0x0000100002047836 */ /* 0x000fc80000000000 */
[----:B------:R1:W-:Y:S02]  /*1c260*/  STSM.16.M88.4 [R0+0x800], R8 ;  /* 0x0008000800007844 */ /* 0x0003e40000000200 */
[----:B-1----:R-:W-:-:S05]  /*1c270*/  IMAD.MOV.U32 R11, RZ, RZ, R12 ;  /* 0x000000ffff0b7224 */ /* 0x002fca00078e000c */
[----:B------:R-:W-:-:S05]  /*1c280*/  LOP3.LUT R4, R4, R11, RZ, 0xfc, !PT ;  /* 0x0000000b04047212 */ /* 0x000fca00078efcff */
[----:B------:R-:W-:-:S06]  /*1c290*/  IMAD.IADD R4, R18, 0x1, R4 ;  /* 0x0000000112047824 */ /* 0x000fcc00078e0204 */
[----:B------:R-:W1:Y:S02]  /*1c2a0*/  LDSM.16.MT88.4 R4, [R4+0xe400] ;  /* 0x00e400000404783b */ /* 0x000e640000004200 */
[C-C-:B-1----:R-:W-:Y:S02]  /*1c2b0*/  PRMT R12, R4.reuse, 0x6420, R5.reuse ;  /* 0x00006420040c7816 */ /* 0x142fe40000000005 */
[----:B------:R-:W-:Y:S02]  /*1c2c0*/  PRMT R13, R4, 0x7531, R5 ;  /* 0x00007531040d7816 */ /* 0x000fe40000000005 */
[C-C-:B------:R-:W-:Y:S02]  /*1c2d0*/  PRMT R14, R6.reuse, 0x6420, R7.reuse ;  /* 0x00006420060e7816 */ /* 0x140fe40000000007 */
[----:B------:R-:W-:Y:S02]  /*1c2e0*/  PRMT R15, R6, 0x7531, R7 ;  /* 0x00007531060f7816 */ /* 0x000fe40000000007 */
[----:B------:R-:W1:Y:S04]  /*1c2f0*/  LDSM.16.MT88.4 R4, [R3+0xf400] ;  /* 0x00f400000304783b */ /* 0x000e680000004200 */
[----:B------:R2:W-:Y:S02]  /*1c300*/  STSM.16.M88.4 [R0+0x1000], R12 ;  /* 0x0010000c00007844 */ /* 0x0005e40000000200 */
[----:B--2---:R-:W-:Y:S01]  /*1c310*/  IMAD.MOV.U32 R15, RZ, RZ, R11 ;  /* 0x000000ffff0f7224 */ /* 0x004fe200078e000b */
[----:B-1----:R-:W-:-:S02]  /*1c320*/  PRMT R8, R4, 0x6420, R5 ;  /* 0x0000642004087816 */ /* 0x002fc40000000005 */
        /* <DEDUP_REMOVED lines=59> */
[----:B------:R-:W1:Y:S01]  /*1c6e0*/  LDSM.16.MT88.4 R4, [R4+0xe400] ;  /* 0x00e400000404783b */ /* 0x000e620000004200 */
[----:B------:R-:W-:Y:S01]  /*1c6f0*/  VIADD R2, R2, 0x6000 ;  /* 0x0000600002027836 */ /* 0x000fe20000000000 */
[C-C-:B-1----:R-:W-:Y:S02]  /*1c700*/  PRMT R12, R4.reuse, 0x6420, R5.reuse ;  /* 0x00006420040c7816 */ /* 0x142fe40000000005 */
[----:B------:R-:W-:Y:S02]  /*1c710*/  PRMT R13, R4, 0x7531, R5 ;  /* 0x00007531040d7816 */ /* 0x000fe40000000005 */
[C-C-:B------:R-:W-:Y:S02]  /*1c720*/  PRMT R14, R6.reuse, 0x6420, R7.reuse ;  /* 0x00006420060e7816 */ /* 0x140fe40000000007 */
[----:B------:R-:W-:Y:S02]  /*1c730*/  PRMT R15, R6, 0x7531, R7 ;  /* 0x00007531060f7816 */ /* 0x000fe40000000007 */
[----:B------:R-:W1:Y:S04]  /*1c740*/  LDSM.16.MT88.4 R4, [R3+0x13400] ;  /* 0x013400000304783b */ /* 0x000e680000004200 */
[----:B------:R2:W-:Y:S02]  /*1c750*/  STSM.16.M88.4 [R0+0x5000], R12 ;  /* 0x0050000c00007844 */ /* 0x0005e40000000200 */
[----:B--2---:R-:W-:-:S05]  /*1c760*/  IMAD.MOV.U32 R15, RZ, RZ, R11 ;  /* 0x000000ffff0f7224 */ /* 0x004fca00078e000b */
        /* <DEDUP_REMOVED lines=27> */
.L_x_6702:
[----:B--2---:R-:W2:Y:S01]  /*1c920*/  S2R R0, SR_TID.X ;  /* 0x0000000000007919 */ /* 0x004ea20000002100 */
[----:B-1----:R1:W-:Y:S01]  /*1c930*/  SYNCS.ARRIVE.TRANS64.A1T0 RZ, [R20+URZ+0x2e850], RZ ;  /* 0x02e850ff14ff79a7 */ /* 0x0023e2000810003f */
[----:B------:R3:W5:Y:S01]  /*1c940*/  LDL R6, [R1+0x8] ;  /* 0x0000080001067983 */ /* 0x0007620000100800 */
[----:B--2---:R-:W-:Y:S01]  /*1c950*/  LOP3.LUT R0, R0, 0x7f, RZ, 0xc0, !PT ;  /* 0x0000007f00007812 */ /* 0x004fe200078ec0ff */
[----:B------:R-:W-:Y:S03]  /*1c960*/  BAR.SYNC.DEFER_BLOCKING 0x2, 0x80 ;  /* 0x0082000000007b1d */ /* 0x000fe60000010000 */
[----:B------:R-:W-:-:S03]  /*1c970*/  ISETP.NE.AND P0, PT, R0, RZ, PT ;  /* 0x000000ff0000720c */ /* 0x000fc60003f05270 */
[----:B------:R3:W5:Y:S10]  /*1c980*/  LDL R0, [R1+0x4] ;  /* 0x0000040001007983 */ /* 0x0007740000100800 */
[----:B-1----:R-:W-:-:S05]  /*1c990*/  @!P0 VIADD R20, R20, 0x2e880 ;  /* 0x0002e88014148836 */ /* 0x002fca0000000000 */
[----:B------:R-:W-:-:S04]  /*1c9a0*/  @!P0 PRMT R20, RZ, 0x654, R20 ;  /* 0x00000654ff148816 */ /* 0x000fc80000000014 */
[----:B------:R3:W-:Y:S01]  /*1c9b0*/  @!P0 SYNCS.ARRIVE.TRANS64.RED.A1T0 RZ, [R20+URZ], RZ ;  /* 0x000000ff14ff89a7 */ /* 0x0007e2000810043f */
[C---:B------:R-:W-:Y:S01]  /*1c9c0*/  ISETP.GT.AND P0, PT, R19.reuse, UR40, PT ;  /* 0x0000002813007c0c */ /* 0x040fe2000bf04270 */
[----:B------:R-:W-:-:S12]  /*1c9d0*/  VIADD R19, R19, 0xffffffff ;  /* 0xffffffff13137836 */ /* 0x000fd80000000000 */
[----:B---3--:R-:W-:Y:S05]  /*1c9e0*/  @P0 BRA `(.L_x_6703) ;  /* 0xffffffec00c40947 */ /* 0x008fea000383ffff */
.L_x_6683:
        /* <DEDUP_REMOVED lines=18> */
.L_x_6705:
[----:B------:R-:W-:Y:S05]  /*1cb10*/  BSYNC B0 ;  /* 0x0000000000007941 */ /* 0x000fea0003800000 */
.L_x_6704:
[----:B------:R-:W-:-:S06]  /*1cb20*/  UISETP.NE.AND UP0, UPT, UR39, 0x3, UPT ;  /* 0x000000032700788c */ /* 0x000fcc000bf05270 */
[----:B------:R-:W-:-:S13]  /*1cb30*/  PLOP3.LUT P1, PT, PT, PT, UP0, 0x80, 0x0 ;  /* 0x000000000000781c */ /* 0x000fda0003f2f008 */
[----:B------:R-:W-:Y:S05]  /*1cb40*/  @!P1 BRA `(.L_x_6706) ;  /* 0x0000000000049947 */ /* 0x000fea0003800000 */
[----:B------:R-:W-:Y:S01]  /*1cb50*/  BPT.TRAP 0x1 ;  /* 0x000000040000795c */ /* 0x000fe20000300000 */
.L_x_6706:
[----:B------:R-:W2:Y:S04]  /*1cb60*/  LDL R3, [R1+0x8] ;  /* 0x0000080001037983 */ /* 0x000ea80000100800 */
[----:B------:R-:W3:Y:S01]  /*1cb70*/  LDL R2, [R1+0x4] ;  /* 0x0000040001027983 */ /* 0x000ee20000100800 */
        /* <DEDUP_REMOVED lines=8> */
.L_x_6761:
[----:B------:R-:W-:Y:S05]  /*1cc00*/  BSYNC B0 ;  /* 0x0000000000007941 */ /* 0x000fea0003800000 */
.L_x_6707:
[----:B------:R-:W-:Y:S05]  /*1cc10*/  @!P2 BRA `(.L_x_6709) ;  /* 0x000000000004a947 */ /* 0x000fea0003800000 */
[----:B------:R-:W-:Y:S01]  /*1cc20*/  BPT.TRAP 0x1 ;  /* 0x000000040000795c */ /* 0x000fe20000300000 */
.L_x_6709:
[----:B0-----:R-:W2:Y:S02]  /*1cc30*/  LDL R0, [R1+0x8] ;  /* 0x0000080001007983 */ /* 0x001ea40000100800 */
[----:B--2---:R-:W-:-:S04]  /*1cc40*/  SHF.L.U32 R0, R0, 0x1f, RZ ;  /* 0x0000001f00007819 */ /* 0x004fc800000006ff */
[----:B------:R-:W0:Y:S02]  /*1cc50*/  SYNCS.PHASECHK.TRANS64.TRYWAIT P1, [R17+URZ+0x2e860], R0 ;  /* 0x02e86000110075a7 */ /* 0x000e24000802017f */
[----:B0-----:R-:W-:Y:S05]  /*1cc60*/  @!P1 BRA `(.L_x_6710) ;  /* 0x0000001c00749947 */ /* 0x001fea0003800000 */
.L_x_6762:
[----:B------:R-:W0:Y:S04]  /*1cc70*/  LDL R19, [R1+0x4] ;  /* 0x0000040001137983 */ /* 0x000e280000100800 */
[----:B------:R-:W2:Y:S04]  /*1cc80*/  LDL R2, [R1] ;  /* 0x0000000001027983 */ /* 0x000ea80000100800 */
[----:B------:R-:W3:Y:S01]  /*1cc90*/  LDL R12, [R1+0x18] ;  /* 0x00001800010c7983 */ /* 0x000ee20000100800 */
[----:B------:R-:W1:Y:S01]  /*1cca0*/  S2R R9, SR_TID.X ;  /* 0x0000000000097919 */ /* 0x000e620000002100 */
[----:B------:R-:W-:Y:S05]  /*1ccb0*/  WARPSYNC.ALL ;  /* 0x0000000000007948 */ /* 0x000fea0003800000 */
[----:B------:R-:W-:Y:S01]  /*1ccc0*/  IMAD.MOV.U32 R13, RZ, RZ, 0x40 ;  /* 0x00000040ff0d7424 */ /* 0x000fe200078e00ff */
[----:B-1----:R-:W-:-:S04]  /*1ccd0*/  LOP3.LUT P1, RZ, R9, 0x4, RZ, 0xc0, !PT ;  /* 0x0000000409ff7812 */ /* 0x002fc8000782c0ff */
[----:B------:R-:W-:Y:S01]  /*1cce0*/  SEL R13, R13, 0xffffffc0, !P1 ;  /* 0xffffffc00d0d7807 */ /* 0x000fe20004800000 */
[----:B0-----:R-:W-:-:S05]  /*1ccf0*/  IMAD R0, R19, 0x7000, RZ ;  /* 0x0000700013007824 */ /* 0x001fca00078e02ff */
[----:B--2---:R-:W-:-:S05]  /*1cd00*/  LOP3.LUT R3, R0, R2, RZ, 0xfc, !PT ;  /* 0x0000000200037212 */ /* 0x004fca00078efcff */
[----:B------:R-:W-:-:S05]  /*1cd10*/  IMAD.IADD R2, R18, 0x1, R3 ;  /* 0x0000000112027824 */ /* 0x000fca00078e0203 */
[----:B------:R-:W0:Y:S01]  /*1cd20*/  LDSM.16.MT88.4 R4, [R2+0xe400] ;  /* 0x00e400000204783b */ /* 0x000e220000004200 */
[----:B------:R-:W-:Y:S01]  /*1cd30*/  IMAD.IADD R3, R13, 0x1, R2 ;  /* 0x000000010d037824 */ /* 0x000fe200078e0202 */
[----:B---3--:R-:W-:Y:S02]  /*1cd40*/  IADD3 R0, R18, R0, R12 ;  /* 0x0000000012007210 */ /* 0x008fe40007ffe00c */
[C-C-:B0-----:R-:W-:Y:S02]  /*1cd50*/  PRMT R8, R4.reuse, 0x6420, R5.reuse ;  /* 0x0000642004087816 */ /* 0x141fe40000000005 */
        /* <DEDUP_REMOVED lines=90> */
.L_x_6711:
        /* <DEDUP_REMOVED lines=13> */
.L_x_6660:
[----:B------:R-:W-:Y:S05]  /*1d3d0*/  BSYNC B7 ;  /* 0x0000000000077941 */ /* 0x000fea0003800000 */
.L_x_6658:
        /* <DEDUP_REMOVED lines=12> */
.L_x_6712:
        /* <DEDUP_REMOVED lines=8> */
.L_x_6713:
[----:B01----:R-:W3:Y:S01]  /*1d520*/  LDL R0, [R1+0x20] ;  /* 0x0000200001007983 */ /* 0x003ee20000100800 */
[----:B------:R-:W-:Y:S02]  /*1d530*/  ULDC UR4, c[0x0][0xc38] ;  /* 0x00030e0000047ab9 */ /* 0x000fe40000000800 */
[----:B---3--:R-:W-:-:S13]  /*1d540*/  ISETP.GE.AND P0, PT, R0, UR4, PT ;  /* 0x0000000400007c0c */ /* 0x008fda000bf06270 */
[----:B------:R-:W-:Y:S05]  /*1d550*/  @!P0 BRA `(.L_x_6714) ;  /* 0xffffffc000a88947 */ /* 0x000fea000383ffff */
.L_x_6649:
        /* <DEDUP_REMOVED lines=12> */
.L_x_6763:
[----:B------:R-:W-:Y:S05]  /*1d620*/  BSYNC B0 ;  /* 0x0000000000007941 */ /* 0x000fea0003800000 */
.L_x_6715:
[----:B------:R-:W-:-:S03]  /*1d630*/  UMOV UR4, 0xffffffff ;  /* 0xffffffff00047882 */ /* 0x000fc60000000000 */
[----:B------:R-:W-:Y:S05]  /*1d640*/  BRA.DIV UR4, `(.L_x_6717) ;  /* 0x0000001604247947 */ /* 0x000fea000b800000 */
[----:B------:R-:W1:Y:S02]  /*1d650*/  S2R R2, SR_TID.X ;  /* 0x0000000000027919 */ /* 0x000e640000002100 */
[----:B-1----:R-:W-:-:S04]  /*1d660*/  SHF.R.U32.HI R2, RZ, 0x5, R2 ;  /* 0x00000005ff027819 */ /* 0x002fc80000011602 */
[----:B------:R-:W-:-:S05]  /*1d670*/  LOP3.LUT R2, R2, 0x3, RZ, 0xc0, !PT ;  /* 0x0000000302027812 */ /* 0x000fca00078ec0ff */
[----:B------:R1:W2:Y:S02]  /*1d680*/  SHFL.IDX PT, R14, R2, RZ, 0x1f ;  /* 0x00001fff020e7589 */ /* 0x0002a400000e0000 */
.L_x_6766:
[----:B--2---:R-:W-:Y:S01]  /*1d690*/  ISETP.NE.AND P0, PT, R14, RZ, PT ;  /* 0x000000ff0e00720c */ /* 0x004fe20003f05270 */
[----:B------:R-:W-:-:S12]  /*1d6a0*/  BSSY B0, `(.L_x_6718) ;  /* 0x000002e000007945 */ /* 0x000fd80003800000 */
[----:B------:R-:W-:Y:S05]  /*1d6b0*/  @P0 BRA `(.L_x_6719) ;  /* 0x0000000000b00947 */ /* 0x000fea0003800000 */
[----:B------:R-:W-:-:S03]  /*1d6c0*/  UMOV UR4, 0xffffffff ;  /* 0xffffffff00047882 */ /* 0x000fc60000000000 */
[----:B------:R-:W-:Y:S05]  /*1d6d0*/  BRA.DIV UR4, `(.L_x_6720) ;  /* 0x0000001604347947 */ /* 0x000fea000b800000 */
[----:B------:R-:W-:-:S13]  /*1d6e0*/  ELECT P6, URZ, PT ;  /* 0x00000000003f782f */ /* 0x000fda00038c0000 */
.L_x_6769:
[----:B------:R-:W-:Y:S05]  /*1d6f0*/  @!P6 BRA `(.L_x_6719) ;  /* 0x0000000000a0e947 */ /* 0x000fea0003800000 */
[----:B------:R-:W-:-:S06]  /*1d700*/  ULOP3.LUT UR4, UR38, 0x2, URZ, 0xfc, !UPT ;  /* 0x0000000226047892 */ /* 0x000fcc000f8efc3f */
[----:B-1----:R-:W-:-:S05]  /*1d710*/  IMAD.U32 R2, RZ, RZ, UR4 ;  /* 0x00000004ff027e24 */ /* 0x002fca000f8e00ff */
[----:B------:R-:W-:-:S13]  /*1d720*/  ISETP.NE.AND P0, PT, R2, 0x3, PT ;  /* 0x000000030200780c */ /* 0x000fda0003f05270 */
[----:B------:R-:W-:Y:S05]  /*1d730*/  @!P0 BRA `(.L_x_6721) ;  /* 0x0000000000048947 */ /* 0x000fea0003800000 */
[----:B------:R-:W-:Y:S01]  /*1d740*/  BPT.TRAP 0x1 ;  /* 0x000000040000795c */ /* 0x000fe20000300000 */
.L_x_6721:
        /* <DEDUP_REMOVED lines=14> */
.L_x_6770:
[----:B------:R-:W1:Y:S02]  /*1d830*/  SYNCS.PHASECHK.TRANS64.TRYWAIT P1, [R7+URZ], R2 ;  /* 0x00000002070075a7 */ /* 0x000e64000802017f */
[----:B-1----:R-:W-:Y:S05]  /*1d840*/  @!P1 BRA `(.L_x_6723) ;  /* 0x00000014000c9947 */ /* 0x002fea0003800000 */
.L_x_6771:
[----:B------:R-:W-:Y:S05]  /*1d850*/  @!P0 BRA `(.L_x_6724) ;  /* 0x0000000000048947 */ /* 0x000fea0003800000 */
[----:B------:R-:W-:Y:S01]  /*1d860*/  BPT.TRAP 0x1 ;  /* 0x000000040000795c */ /* 0x000fe20000300000 */
.L_x_6724:
[----:B------:R-:W2:Y:S02]  /*1d870*/  LDL.LU R4, [R1+0x4] ;  /* 0x0000040001047983 */ /* 0x000ea40000300800 */
[----:B--2---:R-:W-:-:S04]  /*1d880*/  IMAD R4, R4, 0x8, R0 ;  /* 0x0000000804047824 */ /* 0x004fc800078e0200 */
[----:B------:R-:W2:Y:S02]  /*1d890*/  SYNCS.PHASECHK.TRANS64.TRYWAIT P1, [R4+URZ+0x2e860], R5 ;  /* 0x02e86005040075a7 */ /* 0x000ea4000802017f */
[----:B--2---:R-:W-:Y:S05]  /*1d8a0*/  @!P1 BRA `(.L_x_6725) ;  /* 0x0000001400089947 */ /* 0x004fea0003800000 */
.L_x_6772:
[----:B------:R-:W-:Y:S05]  /*1d8b0*/  @!P0 BRA `(.L_x_6726) ;  /* 0x0000000000048947 */ /* 0x000fea0003800000 */
[----:B------:R-:W-:Y:S01]  /*1d8c0*/  BPT.TRAP 0x1 ;  /* 0x000000040000795c */ /* 0x000fe20000300000 */
.L_x_6726:
[----:B------:R-:W-:-:S04]  /*1d8d0*/  IMAD R3, R3, 0x8, R0 ;  /* 0x0000000803037824 */ /* 0x000fc800078e0200 */
[----:B------:R-:W3:Y:S02]  /*1d8e0*/  SYNCS.PHASECHK.TRANS64.TRYWAIT P1, [R3+URZ+0x2e860], R2 ;  /* 0x02e86002030075a7 */ /* 0x000ee4000802017f */
[----:B---3--:R-:W-:Y:S05]  /*1d8f0*/  @!P1 BRA `(.L_x_6727) ;  /* 0x0000001400089947 */ /* 0x008fea0003800000 */
.L_x_6773:
[----:B------:R-:W-:Y:S05]  /*1d900*/  @!P0 BRA `(.L_x_6728) ;  /* 0x0000000000048947 */ /* 0x000fea0003800000 */
[----:B------:R-:W-:Y:S01]  /*1d910*/  BPT.TRAP 0x1 ;  /* 0x000000040000795c */ /* 0x000fe20000300000 */
.L_x_6728:
[----:B------:R-:W4:Y:S02]  /*1d920*/  SYNCS.PHASECHK.TRANS64.TRYWAIT P0, [R4+URZ+0x2e880], R5 ;  /* 0x02e88005040075a7 */ /* 0x000f24000800017f */
[----:B----4-:R-:W-:Y:S05]  /*1d930*/  @!P0 BRA `(.L_x_6729) ;  /* 0x00000014000c8947 */ /* 0x010fea0003800000 */
.L_x_6730:
[----:B------:R0:W0:Y:S02]  /*1d940*/  SYNCS.PHASECHK.TRANS64.TRYWAIT P0, [R3+URZ+0x2e880], R2 ;  /* 0x02e88002030075a7 */ /* 0x000024000800017f */
[----:B0-----:R-:W-:Y:S05]  /*1d950*/  @!P0 NANOSLEEP.SYNCS 0x989680 ;  /* 0x009896800000895d */ /* 0x001fea0003900000 */
[----:B------:R-:W0:Y:S02]  /*1d960*/  @!P0 SYNCS.PHASECHK.TRANS64 P0, [R3+URZ+0x2e880], R2 ;  /* 0x02e88002030085a7 */ /* 0x000e24000800007f */
[----:B0-----:R-:W-:Y:S05]  /*1d970*/  @!P0 BRA `(.L_x_6730) ;  /* 0xfffffffc00f08947 */ /* 0x001fea000383ffff */
.L_x_6719:
[----:B------:R-:W-:Y:S05]  /*1d980*/  BSYNC B0 ;  /* 0x0000000000007941 */ /* 0x000fea0003800000 */
.L_x_6718:
[----:B------:R-:W-:Y:S05]  /*1d990*/  EXIT ;  /* 0x000000000000794d */ /* 0x000fea0003800000 */
.L_x_6558:
[----:B0-----:R-:W-:-:S04]  /*1d9a0*/  IMAD.U32 R3, RZ, RZ, UR41 ;  /* 0x00000029ff037e24 */ /* 0x001fc8000f8e00ff */
[----:B------:R0:W1:Y:S03]  /*1d9b0*/  SYNCS.PHASECHK.TRANS64.TRYWAIT P1, [R3+URZ+0x2e800], R0 ;  /* 0x02e80000030075a7 */ /* 0x000066000802017f */
[----:B-1----:R-:W-:Y:S05]  /*1d9c0*/  @!P1 NANOSLEEP.SYNCS 0x989680 ;  /* 0x009896800000995d */ /* 0x002fea0003900000 */
[----:B------:R-:W1:Y:S02]  /*1d9d0*/  @!P1 SYNCS.PHASECHK.TRANS64 P1, [R3+URZ+0x2e800], R0 ;  /* 0x02e80000030095a7 */ /* 0x000e64000802007f */
[----:B-1----:R-:W-:Y:S05]  /*1d9e0*/  @!P1 BRA `(.L_x_6558) ;  /* 0xfffffffc00ec9947 */ /* 0x002fea000383ffff */
[----:B------:R-:W-:Y:S05]  /*1d9f0*/  BRA `(.L_x_6731) ;  /* 0xfffffe4000cc7947 */ /* 0x000fea000383ffff */
.L_x_6562:
[----:B-1----:R1:W2:Y:S02]  /*1da00*/  SYNCS.PHASECHK.TRANS64.TRYWAIT P1, [R5+URZ+0x2e830], R0 ;  /* 0x02e83000050075a7 */ /* 0x0022a4000802017f */
[----:B--2---:R-:W-:Y:S05]  /*1da10*/  @!P1 NANOSLEEP.SYNCS 0x989680 ;  /* 0x009896800000995d */ /* 0x004fea0003900000 */
[----:B------:R-:W2:Y:S02]  /*1da20*/  @!P1 SYNCS.PHASECHK.TRANS64 P1, [R5+URZ+0x2e830], R0 ;  /* 0x02e83000050095a7 */ /* 0x000ea4000802007f */
[----:B--2---:R-:W-:Y:S05]  /*1da30*/  @!P1 BRA `(.L_x_6562) ;  /* 0xfffffffc00f09947 */ /* 0x004fea000383ffff */
[----:B------:R-:W-:Y:S05]  /*1da40*/  BRA `(.L_x_6561) ;  /* 0xfffffe4000e87947 */ /* 0x000fea000383ffff */
.L_x_6578:
[----:B-1----:R-:W-:-:S04]  /*1da50*/  IMAD.U32 R9, RZ, RZ, UR6 ;  /* 0x00000006ff097e24 */ /* 0x002fc8000f8e00ff */
[----:B------:R1:W2:Y:S03]  /*1da60*/  SYNCS.PHASECHK.TRANS64.TRYWAIT P1, [R9+URZ+0x2e830], R8 ;  /* 0x02e83008090075a7 */ /* 0x0002a6000802017f */
[----:B--2---:R-:W-:Y:S05]  /*1da70*/  @!P1 NANOSLEEP.SYNCS 0x989680 ;  /* 0x009896800000995d */ /* 0x004fea0003900000 */
[----:B------:R-:W2:Y:S02]  /*1da80*/  @!P1 SYNCS.PHASECHK.TRANS64 P1, [R9+URZ+0x2e830], R8 ;  /* 0x02e83008090095a7 */ /* 0x000ea4000802007f */
[----:B--2---:R-:W-:Y:S05]  /*1da90*/  @!P1 BRA `(.L_x_6578) ;  /* 0xfffffffc00ec9947 */ /* 0x004fea000383ffff */
[----:B------:R-:W-:Y:S05]  /*1daa0*/  BRA `(.L_x_6575) ;  /* 0xfffffe9800307947 */ /* 0x000fea000383ffff */
.L_x_6582:
[----:B-1----:R-:W-:-:S04]  /*1dab0*/  IMAD.U32 R9, RZ, RZ, UR6 ;  /* 0x00000006ff097e24 */ /* 0x002fc8000f8e00ff */
[----:B------:R1:W2:Y:S03]  /*1dac0*/  SYNCS.PHASECHK.TRANS64.TRYWAIT P1, [R9+URZ+0x2e850], R8 ;  /* 0x02e85008090075a7 */ /* 0x0002a6000802017f */
[----:B--2---:R-:W-:Y:S05]  /*1dad0*/  @!P1 NANOSLEEP.SYNCS 0x989680 ;  /* 0x009896800000995d */ /* 0x004fea0003900000 */
[----:B------:R-:W2:Y:S02]  /*1dae0*/  @!P1 SYNCS.PHASECHK.TRANS64 P1, [R9+URZ+0x2e850], R8 ;  /* 0x02e85008090095a7 */ /* 0x000ea4000802007f */
[----:B--2---:R-:W-:Y:S05]  /*1daf0*/  @!P1 BRA `(.L_x_6582) ;  /* 0xfffffffc00ec9947 */ /* 0x004fea000383ffff */
[----:B------:R-:W-:Y:S05]  /*1db00*/  BRA `(.L_x_6579) ;  /* 0xfffffea400187947 */ /* 0x000fea000383ffff */
.L_x_6600:
[----:B-1----:R-:W-:-:S04]  /*1db10*/  IMAD.U32 R3, RZ, RZ, UR6 ;  /* 0x00000006ff037e24 */ /* 0x002fc8000f8e00ff */
[----:B------:R1:W2:Y:S03]  /*1db20*/  SYNCS.PHASECHK.TRANS64.TRYWAIT P1, [R3+URZ+0x2e830], R0 ;  /* 0x02e83000030075a7 */ /* 0x0002a6000802017f */
[----:B--2---:R-:W-:Y:S05]  /*1db30*/  @!P1 NANOSLEEP.SYNCS 0x989680 ;  /* 0x009896800000995d */ /* 0x004fea0003900000 */
[----:B------:R-:W2:Y:S02]  /*1db40*/  @!P1 SYNCS.PHASECHK.TRANS64 P1, [R3+URZ+0x2e830], R0 ;  /* 0x02e83000030095a7 */ /* 0x000ea4000802007f */
[----:B--2---:R-:W-:Y:S05]  /*1db50*/  @!P1 BRA `(.L_x_6600) ;  /* 0xfffffffc00ec9947 */ /* 0x004fea000383ffff */
[----:B------:R-:W-:Y:S05]  /*1db60*/  BRA `(.L_x_6597) ;  /* 0xfffffef400dc7947 */ /* 0x000fea000383ffff */
.L_x_6604:
[----:B-1----:R-:W-:-:S04]  /*1db70*/  IMAD.U32 R3, RZ, RZ, UR6 ;  /* 0x00000006ff037e24 */ /* 0x002fc8000f8e00ff */
[----:B------:R1:W2:Y:S03]  /*1db80*/  SYNCS.PHASECHK.TRANS64.TRYWAIT P1, [R3+URZ+0x2e850], R0 ;  /* 0x02e85000030075a7 */ /* 0x0002a6000802017f */
[----:B--2---:R-:W-:Y:S05]  /*1db90*/  @!P1 NANOSLEEP.SYNCS 0x989680 ;  /* 0x009896800000995d */ /* 0x004fea0003900000 */
[----:B------:R-:W2:Y:S02]  /*1dba0*/  @!P1 SYNCS.PHASECHK.TRANS64 P1, [R3+URZ+0x2e850], R0 ;  /* 0x02e85000030095a7 */ /* 0x000ea4000802007f */
[----:B--2---:R-:W-:Y:S05]  /*1dbb0*/  @!P1 BRA `(.L_x_6604) ;  /* 0xfffffffc00ec9947 */ /* 0x004fea000383ffff */
[----:B------:R-:W-:Y:S05]  /*1dbc0*/  BRA `(.L_x_6601) ;  /* 0xffffff0000d07947 */ /* 0x000fea000383ffff */
.L_x_6611:
[----:B-1----:R-:W-:-:S04]  /*1dbd0*/  IMAD.U32 R3, RZ, RZ, UR6 ;  /* 0x00000006ff037e24 */ /* 0x002fc8000f8e00ff */
[----:B------:R1:W2:Y:S03]  /*1dbe0*/  SYNCS.PHASECHK.TRANS64.TRYWAIT P1, [R3+URZ+0x2e830], R0 ;  /* 0x02e83000030075a7 */ /* 0x0002a6000802017f */
[----:B--2---:R-:W-:Y:S05]  /*1dbf0*/  @!P1 NANOSLEEP.SYNCS 0x989680 ;  /* 0x009896800000995d */ /* 0x004fea0003900000 */
[----:B------:R-:W2:Y:S02]  /*1dc00*/  @!P1 SYNCS.PHASECHK.TRANS64 P1, [R3+URZ+0x2e830], R0 ;  /* 0x02e83000030095a7 */ /* 0x000ea4000802007f */
[----:B--2---:R-:W-:Y:S05]  /*1dc10*/  @!P1 BRA `(.L_x_6611) ;  /* 0xfffffffc00ec9947 */ /* 0x004fea000383ffff */
[----:B------:R-:W-:Y:S05]  /*1dc20*/  BRA `(.L_x_6608) ;  /* 0xffffff2c00487947 */ /* 0x000fea000383ffff */
.L_x_6615:
[----:B-1----:R-:W-:-:S04]  /*1dc30*/  IMAD.U32 R3, RZ, RZ, UR6 ;  /* 0x00000006ff037e24 */ /* 0x002fc8000f8e00ff */
[----:B------:R1:W2:Y:S03]  /*1dc40*/  SYNCS.PHASECHK.TRANS64.TRYWAIT P1, [R3+URZ+0x2e850], R0 ;  /* 0x02e85000030075a7 */ /* 0x0002a6000802017f */
[----:B--2---:R-:W-:Y:S05]  /*1dc50*/  @!P1 NANOSLEEP.SYNCS 0x989680 ;  /* 0x009896800000995d */ /* 0x004fea0003900000 */
[----:B------:R-:W2:Y:S02]  /*1dc60*/  @!P1 SYNCS.PHASECHK.TRANS64 P1, [R3+URZ+0x2e850], R0 ;  /* 0x02e85000030095a7 */ /* 0x000ea4000802007f */
[----:B--2---:R-:W-:Y:S05]  /*1dc70*/  @!P1 BRA `(.L_x_6615) ;  /* 0xfffffffc00ec9947 */ /* 0x004fea000383ffff */
[----:B------:R-:W-:Y:S05]  /*1dc80*/  BRA `(.L_x_6612) ;  /* 0xffffff3800307947 */ /* 0x000fea000383ffff */
.L_x_6629:
[----:B-1----:R-:W-:-:S04]  /*1dc90*/  IMAD.U32 R7, RZ, RZ, UR4 ;  /* 0x00000004ff077e24 */ /* 0x002fc8000f8e00ff */
[----:B------:R1:W2:Y:S03]  /*1dca0*/  SYNCS.PHASECHK.TRANS64.TRYWAIT P1, [R7+URZ+0x2e850], R4 ;  /* 0x02e85004070075a7 */ /* 0x0002a6000802017f */
[----:B--2---:R-:W-:Y:S05]  /*1dcb0*/  @!P1 NANOSLEEP.SYNCS 0x989680 ;  /* 0x009896800000995d */ /* 0x004fea0003900000 */
[----:B------:R-:W2:Y:S02]  /*1dcc0*/  @!P1 SYNCS.PHASECHK.TRANS64 P1, [R7+URZ+0x2e850], R4 ;  /* 0x02e85004070095a7 */ /* 0x000ea4000802007f */
[----:B--2---:R-:W-:Y:S05]  /*1dcd0*/  @!P1 BRA `(.L_x_6629) ;  /* 0xfffffffc00ec9947 */ /* 0x004fea000383ffff */
[----:B------:R-:W-:Y:S05]  /*1dce0*/  BRA `(.L_x_6628) ;  /* 0xffffff8800107947 */ /* 0x000fea000383ffff */
.L_x_6669:
[----:B------:R-:W-:Y:S02]  /*1dcf0*/  IMAD.MOV.U32 R13, RZ, RZ, R19 ;  /* 0x000000ffff0d7224 */ /* 0x000fe400078e0013 */
[----:B------:R-:W-:Y:S02]  /*1dd00*/  IMAD.MOV.U32 R12, RZ, RZ, RZ ;  /* 0x000000ffff0c7224 */ /* 0x000fe400078e00ff */
[----:B------:R-:W-:Y:S02]  /*1dd10*/  IMAD.MOV.U32 R11, RZ, RZ, 0x1f ;  /* 0x0000001fff0b7424 */ /* 0x000fe400078e00ff */
[----:B------:R-:W-:-:S07]  /*1dd20*/  IMAD.MOV.U32 R15, RZ, RZ, -0x1 ;  /* 0xffffffffff0f7424 */ /* 0x000fce00078e00ff */
[----:B0-----:R-:W-:Y:S05]  /*1dd30*/  WARPSYNC.COLLECTIVE R15, `(.L_x_6732) ;  /* 0x000000000f087348 */ /* 0x001fea0003c00000 */
[----:B------:R1:W2:Y:S02]  /*1dd40*/  SHFL.IDX P6, R14, R13, R12, R11 ;  /* 0x0000000c0d0e7389 */ /* 0x0002a400000c000b */
[----:B012---:R-:W-:Y:S01]  /*1dd50*/  ENDCOLLECTIVE ;  /* 0x000000000000791b */ /* 0x007fe20003800000 */
.L_x_6732:
[----:B------:R-:W-:Y:S05]  /*1dd60*/  BRA `(.L_x_6733) ;  /* 0xffffffc800c87947 */ /* 0x000fea000383ffff */
.L_x_6671:
[----:B------:R-:W-:Y:S01]  /*1dd70*/  BSSY B0, `(.L_x_6734) ;  /* 0x0000006000007945 */ /* 0x000fe20003800000 */
[----:B------:R-:W-:-:S07]  /*1dd80*/  IMAD.MOV.U32 R15, RZ, RZ, -0x1 ;  /* 0xffffffffff0f7424 */ /* 0x000fce00078e00ff */
[----:B01----:R-:W-:Y:S05]  /*1dd90*/  WARPSYNC.COLLECTIVE R15, `(.L_x_6735) ;  /* 0x000000000f0c7348 */ /* 0x003fea0003c00000 */
[----:B------:R-:W-:Y:S02]  /*1dda0*/  ELECT P6, UR62, PT ;  /* 0x00000000003e782f */ /* 0x000fe400038c0000 */
[----:B------:R-:W-:Y:S01]  /*1ddb0*/  MOV R14, UR62 ;  /* 0x0000003e000e7c02 */ /* 0x000fe20008000f00 */
[----:B01----:R-:W-:Y:S10]  /*1ddc0*/  ENDCOLLECTIVE ;  /* 0x000000000000791b */ /* 0x003ff40003800000 */
.L_x_6735:
[----:B------:R-:W-:Y:S05]  /*1ddd0*/  BSYNC B0 ;  /* 0x0000000000007941 */ /* 0x000fea0003800000 */
.L_x_6734:
[----:B------:R-:W-:Y:S05]  /*1dde0*/  BRA `(.L_x_6736) ;  /* 0xffffffc800d07947 */ /* 0x000fea000383ffff */
.L_x_6673:
[----:B--2---:R2:W3:Y:S02]  /*1ddf0*/  SYNCS.PHASECHK.TRANS64.TRYWAIT P1, [R4+URZ+0x2e880], R3 ;  /* 0x02e88003040075a7 */ /* 0x0044e4000802017f */
[----:B---3--:R-:W-:Y:S05]  /*1de00*/  @!P1 NANOSLEEP.SYNCS 0x989680 ;  /* 0x009896800000995d */ /* 0x008fea0003900000 */
[----:B------:R-:W3:Y:S02]  /*1de10*/  @!P1 SYNCS.PHASECHK.TRANS64 P1, [R4+URZ+0x2e880], R3 ;  /* 0x02e88003040095a7 */ /* 0x000ee4000802007f */
[----:B---3--:R-:W-:Y:S05]  /*1de20*/  @!P1 BRA `(.L_x_6673) ;  /* 0xfffffffc00f09947 */ /* 0x008fea000383ffff */
[----:B------:R-:W-:Y:S05]  /*1de30*/  BRA `(.L_x_6737) ;  /* 0xffffffcc00307947 */ /* 0x000fea000383ffff */
.L_x_6675:
[----:B---3--:R3:W4:Y:S02]  /*1de40*/  SYNCS.PHASECHK.TRANS64.TRYWAIT P1, [R4+URZ+0x2e840], R3 ;  /* 0x02e84003040075a7 */ /* 0x008724000802017f */
[----:B----4-:R-:W-:Y:S05]  /*1de50*/  @!P1 NANOSLEEP.SYNCS 0x989680 ;  /* 0x009896800000995d */ /* 0x010fea0003900000 */
[----:B------:R-:W4:Y:S02]  /*1de60*/  @!P1 SYNCS.PHASECHK.TRANS64 P1, [R4+URZ+0x2e840], R3 ;  /* 0x02e84003040095a7 */ /* 0x000f24000802007f */
[----:B----4-:R-:W-:Y:S05]  /*1de70*/  @!P1 BRA `(.L_x_6675) ;  /* 0xfffffffc00f09947 */ /* 0x010fea000383ffff */
[----:B------:R-:W-:Y:S05]  /*1de80*/  BRA `(.L_x_6738) ;  /* 0xffffffcc00807947 */ /* 0x000fea000383ffff */
.L_x_6679:
[----:B------:R-:W-:Y:S01]  /*1de90*/  IMAD.MOV.U32 R13, RZ, RZ, R2 ;  /* 0x000000ffff0d7224 */ /* 0x000fe200078e0002 */
[----:B------:R-:W-:Y:S01]  /*1dea0*/  LOP3.LUT R8, R8, 0x7f, RZ, 0xc0, !PT ;  /* 0x0000007f08087812 */ /* 0x000fe200078ec0ff */
[----:B------:R-:W-:Y:S02]  /*1deb0*/  IMAD.MOV.U32 R12, RZ, RZ, RZ ;  /* 0x000000ffff0c7224 */ /* 0x000fe400078e00ff */
[----:B------:R-:W-:Y:S01]  /*1dec0*/  IMAD.MOV.U32 R11, RZ, RZ, 0x181f ;  /* 0x0000181fff0b7424 */ /* 0x000fe200078e00ff */
[----:B------:R-:W-:Y:S01]  /*1ded0*/  SHF.R.U32.HI R8, RZ, 0x3, R8 ;  /* 0x00000003ff087819 */ /* 0x000fe20000011608 */
[----:B------:R-:W-:-:S04]  /*1dee0*/  IMAD.MOV.U32 R15, RZ, RZ, -0x1 ;  /* 0xffffffffff0f7424 */ /* 0x000fc800078e00ff */
[----:B------:R-:W-:-:S07]  /*1def0*/  VIADD R4, R8, UR42 ;  /* 0x0000002a08047c36 */ /* 0x000fce0008000000 */
[----:B-----5:R-:W-:Y:S05]  /*1df00*/  WARPSYNC.COLLECTIVE R15, `(.L_x_6739) ;  /* 0x000000000f087348 */ /* 0x020fea0003c00000 */
[----:B------:R0:W1:Y:S02]  /*1df10*/  SHFL.IDX P6, R14, R13, R12, R11 ;  /* 0x0000000c0d0e7389 */ /* 0x00006400000c000b */
[----:B01---5:R-:W-:Y:S01]  /*1df20*/  ENDCOLLECTIVE ;  /* 0x000000000000791b */ /* 0x023fe20003800000 */
.L_x_6739:
[----:B------:R-:W-:Y:S02]  /*1df30*/  IMAD.MOV.U32 R13, RZ, RZ, R0 ;  /* 0x000000ffff0d7224 */ /* 0x000fe400078e0000 */
[----:B------:R-:W-:-:S07]  /*1df40*/  IMAD.MOV.U32 R5, RZ, RZ, R14 ;  /* 0x000000ffff057224 */ /* 0x000fce00078e000e */
[----:B------:R-:W-:Y:S05]  /*1df50*/  WARPSYNC.COLLECTIVE R15, `(.L_x_6740) ;  /* 0x000000000f087348 */ /* 0x000fea0003c00000 */
[----:B------:R0:W1:Y:S02]  /*1df60*/  SHFL.IDX P6, R14, R13, R12, R11 ;  /* 0x0000000c0d0e7389 */ /* 0x00006400000c000b */
[----:B01----:R-:W-:Y:S01]  /*1df70*/  ENDCOLLECTIVE ;  /* 0x000000000000791b */ /* 0x003fe20003800000 */
.L_x_6740:
        /* <DEDUP_REMOVED lines=9> */
.L_x_6741:
        /* <DEDUP_REMOVED lines=15> */
.L_x_6742:
[----:B------:R-:W-:Y:S02]  /*1e100*/  IMAD.MOV.U32 R13, RZ, RZ, R2 ;  /* 0x000000ffff0d7224 */ /* 0x000fe400078e0002 */
[----:B------:R-:W-:Y:S02]  /*1e110*/  IMAD.MOV.U32 R12, RZ, RZ, 0x2 ;  /* 0x00000002ff0c7424 */ /* 0x000fe400078e00ff */
[----:B------:R-:W-:-:S07]  /*1e120*/  IMAD.MOV.U32 R8, RZ, RZ, R14 ;  /* 0x000000ffff087224 */ /* 0x000fce00078e000e */
[----:B------:R-:W-:Y:S05]  /*1e130*/  WARPSYNC.COLLECTIVE R15, `(.L_x_6743) ;  /* 0x000000000f087348 */ /* 0x000fea0003c00000 */
[----:B------:R0:W1:Y:S02]  /*1e140*/  SHFL.IDX P6, R14, R13, R12, R11 ;  /* 0x0000000c0d0e7389 */ /* 0x00006400000c000b */
[----:B01----:R-:W-:Y:S01]  /*1e150*/  ENDCOLLECTIVE ;  /* 0x000000000000791b */ /* 0x003fe20003800000 */
.L_x_6743:
[----:B------:R-:W-:Y:S01]  /*1e160*/  @!P1 IADD3 R6, P2, R19, R8, RZ ;  /* 0x0000000813069210 */ /* 0x000fe20007f5e0ff */
[----:B------:R-:W-:-:S04]  /*1e170*/  VIADD R8, R4, 0x60 ;  /* 0x0000006004087836 */ /* 0x000fc80000000000 */
[----:B------:R-:W-:-:S05]  /*1e180*/  @!P1 IMAD.X R7, RZ, RZ, R9, P2 ;  /* 0x000000ffff079224 */ /* 0x000fca00010e0609 */
[----:B------:R-:W-:Y:S01]  /*1e190*/  @!PT LDS RZ, [RZ] ;  /* 0x00000000fffff984 */ /* 0x000fe20000000800 */
[----:B------:R-:W-:Y:S01]  /*1e1a0*/  @!PT LDS RZ, [RZ] ;  /* 0x00000000fffff984 */ /* 0x000fe20000000800 */
[----:B------:R-:W-:Y:S01]  /*1e1b0*/  @!PT LDS RZ, [RZ] ;  /* 0x00000000fffff984 */ /* 0x000fe20000000800 */
[----:B------:R0:W-:Y:S01]  /*1e1c0*/  @!P1 LDGSTS.E.BYPASS.LTC128B.128 [R10+0x1cc00], desc[UR50][R6.64], !P0 ;  /* 0x1cc00000060a9fae */ /* 0x0001e2000c101d72 */
[----:B------:R-:W-:Y:S01]  /*1e1d0*/  IMAD.MOV.U32 R13, RZ, RZ, R0 ;  /* 0x000000ffff0d7224 */ /* 0x000fe200078e0000 */
[----:B------:R-:W-:Y:S01]  /*1e1e0*/  ISETP.GE.AND P1, PT, R5, R3, PT ;  /* 0x000000030500720c */ /* 0x000fe20003f26270 */
[----:B------:R-:W-:-:S12]  /*1e1f0*/  IMAD.MOV.U32 R5, RZ, RZ, R14 ;  /* 0x000000ffff057224 */ /* 0x000fd800078e000e */
[----:B0-----:R-:W-:Y:S05]  /*1e200*/  WARPSYNC.COLLECTIVE R15, `(.L_x_6744) ;  /* 0x000000000f087348 */ /* 0x001fea0003c00000 */
[----:B------:R1:W2:Y:S02]  /*1e210*/  SHFL.IDX P6, R14, R13, R12, R11 ;  /* 0x0000000c0d0e7389 */ /* 0x0002a400000c000b */
[----:B012---:R-:W-:Y:S01]  /*1e220*/  ENDCOLLECTIVE ;  /* 0x000000000000791b */ /* 0x007fe20003800000 */
.L_x_6744:
[----:B------:R-:W-:Y:S02]  /*1e230*/  IMAD.MOV.U32 R13, RZ, RZ, R2 ;  /* 0x000000ffff0d7224 */ /* 0x000fe400078e0002 */
[----:B------:R-:W-:Y:S02]  /*1e240*/  IMAD.MOV.U32 R12, RZ, RZ, 0x3 ;  /* 0x00000003ff0c7424 */ /* 0x000fe400078e00ff */
[----:B------:R-:W-:-:S07]  /*1e250*/  IMAD.MOV.U32 R6, RZ, RZ, R14 ;  /* 0x000000ffff067224 */ /* 0x000fce00078e000e */
[----:B------:R-:W-:Y:S05]  /*1e260*/  WARPSYNC.COLLECTIVE R15, `(.L_x_6745) ;  /* 0x000000000f087348 */ /* 0x000fea0003c00000 */
[----:B------:R0:W1:Y:S02]  /*1e270*/  SHFL.IDX P6, R14, R13, R12, R11 ;  /* 0x0000000c0d0e7389 */ /* 0x00006400000c000b */
[----:B01----:R-:W-:Y:S01]  /*1e280*/  ENDCOLLECTIVE ;  /* 0x000000000000791b */ /* 0x003fe20003800000 */
.L_x_6745:
        /* <DEDUP_REMOVED lines=14> */
.L_x_6746:
[----:B------:R-:W-:Y:S02]  /*1e370*/  IMAD.MOV.U32 R13, RZ, RZ, R2 ;  /* 0x000000ffff0d7224 */ /* 0x000fe400078e0002 */
[----:B------:R-:W-:Y:S02]  /*1e380*/  IMAD.MOV.U32 R12, RZ, RZ, 0x4 ;  /* 0x00000004ff0c7424 */ /* 0x000fe400078e00ff */
[----:B------:R-:W-:-:S07]  /*1e390*/  IMAD.MOV.U32 R6, RZ, RZ, R14 ;  /* 0x000000ffff067224 */ /* 0x000fce00078e000e */
[----:B------:R-:W-:Y:S05]  /*1e3a0*/  WARPSYNC.COLLECTIVE R15, `(.L_x_6747) ;  /* 0x000000000f087348 */ /* 0x000fea0003c00000 */
[----:B------:R0:W1:Y:S02]  /*1e3b0*/  SHFL.IDX P6, R14, R13, R12, R11 ;  /* 0x0000000c0d0e7389 */ /* 0x00006400000c000b */
[----:B01----:R-:W-:Y:S01]  /*1e3c0*/  ENDCOLLECTIVE ;  /* 0x000000000000791b */ /* 0x003fe20003800000 */
.L_x_6747:
        /* <DEDUP_REMOVED lines=14> */
.L_x_6748:
[----:B------:R-:W-:Y:S02]  /*1e4b0*/  IMAD.MOV.U32 R13, RZ, RZ, R2 ;  /* 0x000000ffff0d7224 */ /* 0x000fe400078e0002 */
[----:B------:R-:W-:Y:S02]  /*1e4c0*/  IMAD.MOV.U32 R12, RZ, RZ, 0x5 ;  /* 0x00000005ff0c7424 */ /* 0x000fe400078e00ff */
[----:B------:R-:W-:-:S07]  /*1e4d0*/  IMAD.MOV.U32 R6, RZ, RZ, R14 ;  /* 0x000000ffff067224 */ /* 0x000fce00078e000e */
[----:B------:R-:W-:Y:S05]  /*1e4e0*/  WARPSYNC.COLLECTIVE R15, `(.L_x_6749) ;  /* 0x000000000f087348 */ /* 0x000fea0003c00000 */
[----:B------:R0:W1:Y:S02]  /*1e4f0*/  SHFL.IDX P6, R14, R13, R12, R11 ;  /* 0x0000000c0d0e7389 */ /* 0x00006400000c000b */
[----:B01----:R-:W-:Y:S01]  /*1e500*/  ENDCOLLECTIVE ;  /* 0x000000000000791b */ /* 0x003fe20003800000 */
.L_x_6749:
        /* <DEDUP_REMOVED lines=14> */
.L_x_6750:
[----:B------:R-:W-:Y:S02]  /*1e5f0*/  IMAD.MOV.U32 R13, RZ, RZ, R2 ;  /* 0x000000ffff0d7224 */ /* 0x000fe400078e0002 */
[----:B------:R-:W-:Y:S02]  /*1e600*/  IMAD.MOV.U32 R12, RZ, RZ, 0x6 ;  /* 0x00000006ff0c7424 */ /* 0x000fe400078e00ff */
[----:B------:R-:W-:-:S07]  /*1e610*/  IMAD.MOV.U32 R6, RZ, RZ, R14 ;  /* 0x000000ffff067224 */ /* 0x000fce00078e000e */
[----:B------:R-:W-:Y:S05]  /*1e620*/  WARPSYNC.COLLECTIVE R15, `(.L_x_6751) ;  /* 0x000000000f087348 */ /* 0x000fea0003c00000 */
[----:B------:R0:W1:Y:S02]  /*1e630*/  SHFL.IDX P6, R14, R13, R12, R11 ;  /* 0x0000000c0d0e7389 */ /* 0x00006400000c000b */
[----:B01----:R-:W-:Y:S01]  /*1e640*/  ENDCOLLECTIVE ;  /* 0x000000000000791b */ /* 0x003fe20003800000 */
.L_x_6751:
        /* <DEDUP_REMOVED lines=13> */
.L_x_6752:
[----:B------:R-:W-:Y:S02]  /*1e720*/  IMAD.MOV.U32 R13, RZ, RZ, R2 ;  /* 0x000000ffff0d7224 */ /* 0x000fe400078e0002 */
[----:B------:R-:W-:Y:S02]  /*1e730*/  IMAD.MOV.U32 R12, RZ, RZ, 0x7 ;  /* 0x00000007ff0c7424 */ /* 0x000fe400078e00ff */
[----:B------:R-:W-:-:S07]  /*1e740*/  IMAD.MOV.U32 R6, RZ, RZ, R14 ;  /* 0x000000ffff067224 */ /* 0x000fce00078e000e */
[----:B------:R-:W-:Y:S05]  /*1e750*/  WARPSYNC.COLLECTIVE R15, `(.L_x_6753) ;  /* 0x000000000f087348 */ /* 0x000fea0003c00000 */
[----:B------:R0:W1:Y:S02]  /*1e760*/  SHFL.IDX P6, R14, R13, R12, R11 ;  /* 0x0000000c0d0e7389 */ /* 0x00006400000c000b */
[----:B01----:R-:W-:Y:S01]  /*1e770*/  ENDCOLLECTIVE ;  /* 0x000000000000791b */ /* 0x003fe20003800000 */
.L_x_6753:
        /* <DEDUP_REMOVED lines=12> */
.L_x_6754:
[----:B------:R-:W-:Y:S01]  /*1e840*/  IMAD.MOV.U32 R0, RZ, RZ, R14 ;  /* 0x000000ffff007224 */ /* 0x000fe200078e000e */
[----:B------:R-:W-:Y:S06]  /*1e850*/  BRA `(.L_x_6755) ;  /* 0xffffffcc00987947 */ /* 0x000fec000383ffff */
.L_x_6682:
[----:B0-----:R0:W1:Y:S02]  /*1e860*/  SYNCS.PHASECHK.TRANS64.TRYWAIT P0, [R18+URZ+0x2e820], R0 ;  /* 0x02e82000120075a7 */ /* 0x001064000800017f */
[----:B-1----:R-:W-:Y:S05]  /*1e870*/  @!P0 NANOSLEEP.SYNCS 0x989680 ;  /* 0x009896800000895d */ /* 0x002fea0003900000 */
[----:B------:R-:W1:Y:S02]  /*1e880*/  @!P0 SYNCS.PHASECHK.TRANS64 P0, [R18+URZ+0x2e820], R0 ;  /* 0x02e82000120085a7 */ /* 0x000e64000800007f */
[----:B-1----:R-:W-:Y:S05]  /*1e890*/  @!P0 BRA `(.L_x_6682) ;  /* 0xfffffffc00f08947 */ /* 0x002fea000383ffff */
[----:B------:R-:W-:Y:S05]  /*1e8a0*/  BRA `(.L_x_6756) ;  /* 0xffffffcc00f47947 */ /* 0x000fea000383ffff */
.L_x_6688:
[----:B--2---:R2:W3:Y:S02]  /*1e8b0*/  SYNCS.PHASECHK.TRANS64.TRYWAIT P0, [R4+URZ+0x2e880], R3 ;  /* 0x02e88003040075a7 */ /* 0x0044e4000800017f */
[----:B---3--:R-:W-:Y:S05]  /*1e8c0*/  @!P0 NANOSLEEP.SYNCS 0x989680 ;  /* 0x009896800000895d */ /* 0x008fea0003900000 */
[----:B------:R-:W3:Y:S02]  /*1e8d0*/  @!P0 SYNCS.PHASECHK.TRANS64 P0, [R4+URZ+0x2e880], R3 ;  /* 0x02e88003040085a7 */ /* 0x000ee4000800007f */
[----:B---3--:R-:W-:Y:S05]  /*1e8e0*/  @!P0 BRA `(.L_x_6688) ;  /* 0xfffffffc00f08947 */ /* 0x008fea000383ffff */
[----:B------:R-:W-:Y:S05]  /*1e8f0*/  BRA `(.L_x_6757) ;  /* 0xffffffd000a87947 */ /* 0x000fea000383ffff */
.L_x_6693:
[----:B-1----:R1:W3:Y:S02]  /*1e900*/  SYNCS.PHASECHK.TRANS64.TRYWAIT P0, [R4+URZ+0x2e840], R3 ;  /* 0x02e84003040075a7 */ /* 0x0022e4000800017f */
[----:B---3--:R-:W-:Y:S05]  /*1e910*/  @!P0 NANOSLEEP.SYNCS 0x989680 ;  /* 0x009896800000895d */ /* 0x008fea0003900000 */
[----:B------:R-:W3:Y:S02]  /*1e920*/  @!P0 SYNCS.PHASECHK.TRANS64 P0, [R4+URZ+0x2e840], R3 ;  /* 0x02e84003040085a7 */ /* 0x000ee4000800007f */
[----:B---3--:R-:W-:Y:S05]  /*1e930*/  @!P0 BRA `(.L_x_6693) ;  /* 0xfffffffc00f08947 */ /* 0x008fea000383ffff */
[----:B------:R-:W-:Y:S05]  /*1e940*/  BRA `(.L_x_6758) ;  /* 0xffffffd400247947 */ /* 0x000fea000383ffff */
.L_x_6699:
[----:B--2---:R2:W3:Y:S02]  /*1e950*/  SYNCS.PHASECHK.TRANS64.TRYWAIT P1, [R20+URZ+0x2e870], R2 ;  /* 0x02e87002140075a7 */ /* 0x0044e4000802017f */
[----:B---3--:R-:W-:Y:S05]  /*1e960*/  @!P1 NANOSLEEP.SYNCS 0x989680 ;  /* 0x009896800000995d */ /* 0x008fea0003900000 */
[----:B------:R-:W3:Y:S02]  /*1e970*/  @!P1 SYNCS.PHASECHK.TRANS64 P1, [R20+URZ+0x2e870], R2 ;  /* 0x02e87002140095a7 */ /* 0x000ee4000802007f */
[----:B---3--:R-:W-:Y:S05]  /*1e980*/  @!P1 BRA `(.L_x_6699) ;  /* 0xfffffffc00f09947 */ /* 0x008fea000383ffff */
[----:B------:R-:W-:Y:S05]  /*1e990*/  BRA `(.L_x_6759) ;  /* 0xffffffd400c07947 */ /* 0x000fea000383ffff */
.L_x_6701:
[----:B--2---:R2:W3:Y:S02]  /*1e9a0*/  SYNCS.PHASECHK.TRANS64.TRYWAIT P1, [R20+URZ+0x2e860], R3 ;  /* 0x02e86003140075a7 */ /* 0x0044e4000802017f */
[----:B---3--:R-:W-:Y:S05]  /*1e9b0*/  @!P1 NANOSLEEP.SYNCS 0x989680 ;  /* 0x009896800000995d */ /* 0x008fea0003900000 */
[----:B------:R-:W3:Y:S02]  /*1e9c0*/  @!P1 SYNCS.PHASECHK.TRANS64 P1, [R20+URZ+0x2e860], R3 ;  /* 0x02e86003140095a7 */ /* 0x000ee4000802007f */
[----:B---3--:R-:W-:Y:S05]  /*1e9d0*/  @!P1 BRA `(.L_x_6701) ;  /* 0xfffffffc00f09947 */ /* 0x008fea000383ffff */
[----:B------:R-:W-:Y:S05]  /*1e9e0*/  BRA `(.L_x_6760) ;  /* 0xffffffd400c87947 */ /* 0x000fea000383ffff */
.L_x_6708:
[----:B0-----:R0:W1:Y:S02]  /*1e9f0*/  SYNCS.PHASECHK.TRANS64.TRYWAIT P1, [R17+URZ+0x2e870], R0 ;  /* 0x02e87000110075a7 */ /* 0x001064000802017f */
[----:B-1----:R-:W-:Y:S05]  /*1ea00*/  @!P1 NANOSLEEP.SYNCS 0x989680 ;  /* 0x009896800000995d */ /* 0x002fea0003900000 */
[----:B------:R-:W1:Y:S02]  /*1ea10*/  @!P1 SYNCS.PHASECHK.TRANS64 P1, [R17+URZ+0x2e870], R0 ;  /* 0x02e87000110095a7 */ /* 0x000e64000802007f */
[----:B-1----:R-:W-:Y:S05]  /*1ea20*/  @!P1 BRA `(.L_x_6708) ;  /* 0xfffffffc00f09947 */ /* 0x002fea000383ffff */
[----:B------:R-:W-:Y:S05]  /*1ea30*/  BRA `(.L_x_6761) ;  /* 0xffffffe000707947 */ /* 0x000fea000383ffff */
.L_x_6710:
[----:B0-----:R0:W1:Y:S02]  /*1ea40*/  SYNCS.PHASECHK.TRANS64.TRYWAIT P1, [R17+URZ+0x2e860], R0 ;  /* 0x02e86000110075a7 */ /* 0x001064000802017f */
[----:B-1----:R-:W-:Y:S05]  /*1ea50*/  @!P1 NANOSLEEP.SYNCS 0x989680 ;  /* 0x009896800000995d */ /* 0x002fea0003900000 */
[----:B------:R-:W1:Y:S02]  /*1ea60*/  @!P1 SYNCS.PHASECHK.TRANS64 P1, [R17+URZ+0x2e860], R0 ;  /* 0x02e86000110095a7 */ /* 0x000e64000802007f */
[----:B-1----:R-:W-:Y:S05]  /*1ea70*/  @!P1 BRA `(.L_x_6710) ;  /* 0xfffffffc00f09947 */ /* 0x002fea000383ffff */
[----:B------:R-:W-:Y:S05]  /*1ea80*/  BRA `(.L_x_6762) ;  /* 0xffffffe000787947 */ /* 0x000fea000383ffff */
.L_x_6716:
[----:B0-----:R0:W1:Y:S02]  /*1ea90*/  SYNCS.PHASECHK.TRANS64.TRYWAIT P0, [R0+URZ+0x2e820], R3 ;  /* 0x02e82003000075a7 */ /* 0x001064000800017f */
[----:B-1----:R-:W-:Y:S05]  /*1eaa0*/  @!P0 NANOSLEEP.SYNCS 0x989680 ;  /* 0x009896800000895d */ /* 0x002fea0003900000 */
[----:B------:R-:W1:Y:S02]  /*1eab0*/  @!P0 SYNCS.PHASECHK.TRANS64 P0, [R0+URZ+0x2e820], R3 ;  /* 0x02e82003000085a7 */ /* 0x000e64000800007f */
[----:B-1----:R-:W-:Y:S05]  /*1eac0*/  @!P0 BRA `(.L_x_6716) ;  /* 0xfffffffc00f08947 */ /* 0x002fea000383ffff */
[----:B------:R-:W-:Y:S05]  /*1ead0*/  BRA `(.L_x_6763) ;  /* 0xffffffe800d07947 */ /* 0x000fea000383ffff */
.L_x_6717:
        /* <DEDUP_REMOVED lines=11> */
.L_x_6765:
[----:B------:R-:W-:Y:S05]  /*1eb90*/  BSYNC B0 ;  /* 0x0000000000007941 */ /* 0x000fea0003800000 */
.L_x_6764:
[----:B------:R-:W-:Y:S05]  /*1eba0*/  BRA `(.L_x_6766) ;  /* 0xffffffe800b87947 */ /* 0x000fea000383ffff */
.L_x_6720:
[----:B------:R-:W-:Y:S01]  /*1ebb0*/  BSSY B1, `(.L_x_6767) ;  /* 0x0000006000017945 */ /* 0x000fe20003800000 */
[----:B------:R-:W-:-:S07]  /*1ebc0*/  IMAD.MOV.U32 R15, RZ, RZ, -0x1 ;  /* 0xffffffffff0f7424 */ /* 0x000fce00078e00ff */
[----:B01----:R-:W-:Y:S05]  /*1ebd0*/  WARPSYNC.COLLECTIVE R15, `(.L_x_6768) ;  /* 0x000000000f0c7348 */ /* 0x003fea0003c00000 */
[----:B------:R-:W-:Y:S02]  /*1ebe0*/  ELECT P6, UR62, PT ;  /* 0x00000000003e782f */ /* 0x000fe400038c0000 */
[----:B------:R-:W-:Y:S01]  /*1ebf0*/  MOV R14, UR62 ;  /* 0x0000003e000e7c02 */ /* 0x000fe20008000f00 */
[----:B01----:R-:W-:Y:S10]  /*1ec00*/  ENDCOLLECTIVE ;  /* 0x000000000000791b */ /* 0x003ff40003800000 */
.L_x_6768:
[----:B------:R-:W-:Y:S05]  /*1ec10*/  BSYNC B1 ;  /* 0x0000000000017941 */ /* 0x000fea0003800000 */
.L_x_6767:
[----:B------:R-:W-:Y:S05]  /*1ec20*/  BRA `(.L_x_6769) ;  /* 0xffffffe800b07947 */ /* 0x000fea000383ffff */
.L_x_6722:
[----:B0-----:R0:W1:Y:S02]  /*1ec30*/  SYNCS.PHASECHK.TRANS64.TRYWAIT P1, [R6+URZ], R5 ;  /* 0x00000005060075a7 */ /* 0x001064000802017f */
[----:B-1----:R-:W-:Y:S05]  /*1ec40*/  @!P1 NANOSLEEP.SYNCS 0x989680 ;  /* 0x009896800000995d */ /* 0x002fea0003900000 */
[----:B------:R-:W1:Y:S02]  /*1ec50*/  @!P1 SYNCS.PHASECHK.TRANS64 P1, [R6+URZ], R5 ;  /* 0x00000005060095a7 */ /* 0x000e64000802007f */
[----:B-1----:R-:W-:Y:S05]  /*1ec60*/  @!P1 BRA `(.L_x_6722) ;  /* 0xfffffffc00f09947 */ /* 0x002fea000383ffff */
[----:B------:R-:W-:Y:S05]  /*1ec70*/  BRA `(.L_x_6770) ;  /* 0xffffffe800ec7947 */ /* 0x000fea000383ffff */
.L_x_6723:
[----:B-1----:R1:W2:Y:S02]  /*1ec80*/  SYNCS.PHASECHK.TRANS64.TRYWAIT P1, [R7+URZ], R2 ;  /* 0x00000002070075a7 */ /* 0x0022a4000802017f */
[----:B--2---:R-:W-:Y:S05]  /*1ec90*/  @!P1 NANOSLEEP.SYNCS 0x989680 ;  /* 0x009896800000995d */ /* 0x004fea0003900000 */
[----:B------:R-:W2:Y:S02]  /*1eca0*/  @!P1 SYNCS.PHASECHK.TRANS64 P1, [R7+URZ], R2 ;  /* 0x00000002070095a7 */ /* 0x000ea4000802007f */
[----:B--2---:R-:W-:Y:S05]  /*1ecb0*/  @!P1 BRA `(.L_x_6723) ;  /* 0xfffffffc00f09947 */ /* 0x004fea000383ffff */
[----:B------:R-:W-:Y:S05]  /*1ecc0*/  BRA `(.L_x_6771) ;  /* 0xffffffe800e07947 */ /* 0x000fea000383ffff */
.L_x_6725:
[----:B--2---:R2:W3:Y:S02]  /*1ecd0*/  SYNCS.PHASECHK.TRANS64.TRYWAIT P1, [R4+URZ+0x2e860], R5 ;  /* 0x02e86005040075a7 */ /* 0x0044e4000802017f */
[----:B---3--:R-:W-:Y:S05]  /*1ece0*/  @!P1 NANOSLEEP.SYNCS 0x989680 ;  /* 0x009896800000995d */ /* 0x008fea0003900000 */
[----:B------:R-:W3:Y:S02]  /*1ecf0*/  @!P1 SYNCS.PHASECHK.TRANS64 P1, [R4+URZ+0x2e860], R5 ;  /* 0x02e86005040095a7 */ /* 0x000ee4000802007f */
[----:B---3--:R-:W-:Y:S05]  /*1ed00*/  @!P1 BRA `(.L_x_6725) ;  /* 0xfffffffc00f09947 */ /* 0x008fea000383ffff */
[----:B------:R-:W-:Y:S05]  /*1ed10*/  BRA `(.L_x_6772) ;  /* 0xffffffe800e47947 */ /* 0x000fea000383ffff */
.L_x_6727:
[----:B---3--:R3:W4:Y:S02]  /*1ed20*/  SYNCS.PHASECHK.TRANS64.TRYWAIT P1, [R3+URZ+0x2e860], R2 ;  /* 0x02e86002030075a7 */ /* 0x008724000802017f */
[----:B----4-:R-:W-:Y:S05]  /*1ed30*/  @!P1 NANOSLEEP.SYNCS 0x989680 ;  /* 0x009896800000995d */ /* 0x010fea0003900000 */
[----:B------:R-:W4:Y:S02]  /*1ed40*/  @!P1 SYNCS.PHASECHK.TRANS64 P1, [R3+URZ+0x2e860], R2 ;  /* 0x02e86002030095a7 */ /* 0x000f24000802007f */
[----:B----4-:R-:W-:Y:S05]  /*1ed50*/  @!P1 BRA `(.L_x_6727) ;  /* 0xfffffffc00f09947 */ /* 0x010fea000383ffff */
[----:B------:R-:W-:Y:S05]  /*1ed60*/  BRA `(.L_x_6773) ;  /* 0xffffffe800e47947 */ /* 0x000fea000383ffff */
.L_x_6729:
[----:B----4-:R4:W0:Y:S02]  /*1ed70*/  SYNCS.PHASECHK.TRANS64.TRYWAIT P0, [R4+URZ+0x2e880], R5 ;  /* 0x02e88005040075a7 */ /* 0x010824000800017f */
[----:B0-----:R-:W-:Y:S05]  /*1ed80*/  @!P0 NANOSLEEP.SYNCS 0x989680 ;  /* 0x009896800000895d */ /* 0x001fea0003900000 */
[----:B------:R-:W0:Y:S02]  /*1ed90*/  @!P0 SYNCS.PHASECHK.TRANS64 P0, [R4+URZ+0x2e880], R5 ;  /* 0x02e88005040085a7 */ /* 0x000e24000800007f */
[----:B0-----:R-:W-:Y:S05]  /*1eda0*/  @!P0 BRA `(.L_x_6729) ;  /* 0xfffffffc00f08947 */ /* 0x001fea000383ffff */
[----:B------:R-:W-:Y:S05]  /*1edb0*/  BRA `(.L_x_6730) ;  /* 0xffffffe800e07947 */ /* 0x000fea000383ffff */
.L_x_6774:
        /* <DEDUP_REMOVED lines=12> */
.L_x_12973:


//--------------------- .text._ZN7cutlass13device_kernelIN5flash11enable_sm90INS1_16FlashAttnFwdSm90INS1_25CollectiveMainloopFwdSm90ILi2EN4cute5tupleIJNS5_1CILi1EEES8_S8_EEENS6_IJNS7_ILi128EEENS7_ILi224EEESA_EEELi128ENS_12float_e4m3_tEfNS_4arch4Sm90ELb0ELb1ELb0ELb1ELb0ELb0ELb0ELb1ELb1ELb1ELb0ELb0EEENS1_21CollectiveEpilogueFwdINS6_IJSA_SA_SB_EEES9_NS_10bfloat16_tESF_Li256ELb1ELb1ELb0ELb1EEENS1_36VarlenDynamicPersistentTileSchedulerILi128ELi224ELi256ELi128ELb0ELb1ELb1ELb1ELb0ELb1EEEEEEEEEvNT_6ParamsE --------------------------
	.section	.text._ZN7cutlass13device_kernelIN5flash11enable_sm90INS1_16FlashAttnFwdSm90INS1_25CollectiveMainloopFwdSm90ILi2EN4cute5tupleIJNS5_1CILi1EEES8_S8_EEENS6_IJNS7_ILi128EEENS7_ILi224EEESA_EEELi128ENS_12float_e4m3_tEfNS_4arch4Sm90ELb0ELb1ELb0ELb1ELb0ELb0ELb0ELb1ELb1ELb1ELb0ELb0EEENS1_21CollectiveEpilogueFwdINS6_IJSA_SA_SB_EEES9_NS_10bfloat16_tESF_Li256ELb1ELb1ELb0ELb1EEENS1_36VarlenDynamicPersistentTileSchedulerILi128ELi224ELi256ELi128ELb0ELb1ELb1ELb1ELb0ELb1EEEEEEEEEvNT_6ParamsE,"ax",@progbits
	.align	128
.text._ZN7cutlass13device_kernelIN5flash11enable_sm90INS1_16FlashAttnFwdSm90INS1_25CollectiveMainloopFwdSm90ILi2EN4cute5tupleIJNS5_1CILi1EEES8_S8_EEENS6_IJNS7_ILi128EEENS7_ILi224EEESA_EEELi128ENS_12float_e4m3_tEfNS_4arch4Sm90ELb0ELb1ELb0ELb1ELb0ELb0ELb0ELb1ELb1ELb1ELb0ELb0EEENS1_21CollectiveEpilogueFwdINS6_IJSA_SA_SB_EEES9_NS_10bfloat16_tESF_Li256ELb1ELb1ELb0ELb1EEENS1_36VarlenDynamicPersistentTileSchedulerILi128ELi224ELi256ELi128ELb0ELb1ELb1ELb1ELb0ELb1EEEEEEEEEvNT_6ParamsE:
        .type           _ZN7cutlass13device_kernelIN5flash11enable_sm90INS1_16FlashAttnFwdSm90INS1_25CollectiveMainloopFwdSm90ILi2EN4cute5tupleIJNS5_1CILi1EEES8_S8_EEENS6_IJNS7_ILi128EEENS7_ILi224EEESA_EEELi128ENS_12float_e4m3_tEfNS_4arch4Sm90ELb0ELb1ELb0ELb1ELb0ELb0ELb0ELb1ELb1ELb1ELb0ELb0EEENS1_21CollectiveEpilogueFwdINS6_IJSA_SA_SB_EEES9_NS_10bfloat16_tESF_Li256ELb1ELb1ELb0ELb1EEENS1_36VarlenDynamicPersistentTileSchedulerILi128ELi224ELi256ELi128ELb0ELb1ELb1ELb1ELb0ELb1EEEEEEEEEvNT_6ParamsE,@function
        .size           _ZN7cutlass13device_kernelIN5flash11enable_sm90INS1_16FlashAttnFwdSm90INS1_25CollectiveMainloopFwdSm90ILi2EN4cute5tupleIJNS5_1CILi1EEES8_S8_EEENS6_IJNS7_ILi128EEENS7_ILi224EEESA_EEELi128ENS_12float_e4m3_tEfNS_4arch4Sm90ELb0ELb1ELb0ELb1ELb0ELb0ELb0ELb1ELb1ELb1ELb0ELb0EEENS1_21CollectiveEpilogueFwdINS6_IJSA_SA_SB_EEES9_NS_10bfloat16_tESF_Li256ELb1ELb1ELb0ELb1EEENS1_36VarlenDynamicPersistentTileSchedulerILi128ELi224ELi256ELi128ELb0ELb1ELb1ELb1ELb0ELb1EEEEEEEEEvNT_6ParamsE,(.L_x_12974 - _ZN7cutlass13device_kernelIN5flash11enable_sm90INS1_16FlashAttnFwdSm90INS1_25CollectiveMainloopFwdSm90ILi2EN4cute5tupleIJNS5_1CILi1EEES8_S8_EEENS6_IJNS7_ILi128EEENS7_ILi224EEESA_EEELi128ENS_12float_e4m3_tEfNS_4arch4Sm90ELb0ELb1ELb0ELb1ELb0ELb0ELb0ELb1ELb1ELb1ELb0ELb0EEENS1_21CollectiveEpilogueFwdINS6_IJSA_SA_SB_EEES9_NS_10bfloat16_tESF_Li256ELb1ELb1ELb0ELb1EEENS1_36VarlenDynamicPersistentTileSchedulerILi128ELi224ELi256ELi128ELb0ELb1ELb1ELb1ELb0ELb1EEEEEEEEEvNT_6ParamsE)
        .other          _ZN7cutlass13device_kernelIN5flash11enable_sm90INS1_16FlashAttnFwdSm90INS1_25CollectiveMainloopFwdSm90ILi2EN4cute5tupleIJNS5_1CILi1EEES8_S8_EEENS6_IJNS7_ILi128EEENS7_ILi224EEESA_EEELi128ENS_12float_e4m3_tEfNS_4arch4Sm90ELb0ELb1ELb0ELb1ELb0ELb0ELb0ELb1ELb1ELb1ELb0ELb0EEENS1_21CollectiveEpilogueFwdINS6_IJSA_SA_SB_EEES9_NS_10bfloat16_tESF_Li256ELb1ELb1ELb0ELb1EEENS1_36VarlenDynamicPersistentTileSchedulerILi128ELi224ELi256ELi128ELb0ELb1ELb1ELb1ELb0ELb1EEEEEEEEEvNT_6ParamsE,@"STO_CUDA_ENTRY STV_DEFAULT"
_ZN7cutlass13device_kernelIN5flash11enable_sm90INS1_16FlashAttnFwdSm90INS1_25CollectiveMainloopFwdSm90ILi2EN4cute5tupleIJNS5_1CILi1EEES8_S8_EEENS6_IJNS7_ILi128EEENS7_ILi224EEESA_EEELi128ENS_12float_e4m3_tEfNS_4arch4Sm90ELb0ELb1ELb0ELb1ELb0ELb0ELb0ELb1ELb1ELb1ELb0ELb0EEENS1_21CollectiveEpilogueFwdINS6_IJSA_SA_SB_EEES9_NS_10bfloat16_tESF_Li256ELb1ELb1ELb0ELb1EEENS1_36VarlenDynamicPersistentTileSchedulerILi128ELi224ELi256ELi128ELb0ELb1ELb1ELb1ELb0ELb1EEEEEEEEEvNT_6ParamsE:
        /* <DEDUP_REMOVED lines=18> */
.L_x_6776:
[----:B------:R-:W-:Y:S05]  /*0120*/  BSYNC B0 ;  /* 0x0000000000007941 */ /* 0x000fea0003800000 */
.L_x_6775:
        /* <DEDUP_REMOVED lines=41> */
.L_x_6777:
        /* <DEDUP_REMOVED lines=22> */
.L_x_6778:
        /* <DEDUP_REMOVED lines=18> */
.L_x_6779:
        /* <DEDUP_REMOVED lines=22> */
.L_x_6780:
        /* <DEDUP_REMOVED lines=22> */
.L_x_6781:
[----:B------:R-:W-:Y:S01]  /*0900*/  PLOP3.LUT P0, PT, PT, PT, UP0, 0x80, 0x0 ;  /* 0x000000000000781c */ /* 0x000fe20003f0f008 */
[----:B------:R-:W-:Y:S01]  /*0910*/  UMOV UR38, 0x1 ;  /* 0x0000000100267882 */ /* 0x000fe20000000000 */
[----:B------:R-:W-:Y:S01]  /*0920*/  NOP ;  /* 0x0000000000007918 */ /* 0x000fe20000000000 */
[----:B------:R-:W-:Y:S01]  /*0930*/  USEL UR38, UR38, 0x2, !UP0 ;  /* 0x0000000226267887 */ /* 0x000fe2000c000000 */
[----:B------:R-:W-:Y:S01]  /*0940*/  ULDC.64 UR50, c[0x0][0x208] ;  /* 0x0000820000327ab9 */ /* 0x000fe20000000a00 */
[----:B012-4-:R-:W-:Y:S08]  /*0950*/  BAR.SYNC.DEFER_BLOCKING 0x0 ;  /* 0x0000000000007b1d */ /* 0x017ff00000010000 */
[----:B------:R-:W-:Y:S05]  /*0960*/  @!P0 BRA `(.L_x_6782) ;  /* 0x0000019000348947 */ /* 0x000fea0003800000 */
.L_x_6783:
        /* <DEDUP_REMOVED lines=29> */
[-C--:B------:R-:W-:Y:S02]  /*0b40*/  LEA.HI R4, R0, R231.reuse, RZ, 0x4 ;  /* 0x000000e700047211 */ /* 0x080fe400078f20ff */
[----:B------:R-:W-:Y:S01]  /*0b50*/  LOP3.LUT R228, R2, 0xffffff80, RZ, 0xc0, !PT ;  /* 0xffffff8002e47812 */ /* 0x000fe200078ec0ff */
[----:B------:R-:W-:Y:S01]  /*0b60*/  IMAD.SHL.U32 R3, R3, 0x20, RZ ;  /* 0x0000002003037824 */ /* 0x000fe200078e00ff */
[----:B------:R-:W-:Y:S02]  /*0b70*/  LOP3.LUT R6, R4, 0x3fffff0, RZ, 0xc0, !PT ;  /* 0x03fffff004067812 */ /* 0x000fe400078ec0ff */
[----:B------:R-:W-:Y:S01]  /*0b80*/  SHF.R.S32.HI R5, RZ, 0x4, R4 ;  /* 0x00000004ff057819 */ /* 0x000fe20000011404 */
[----:B------:R-:W-:Y:S01]  /*0b90*/  IMAD.IADD R228, R231, 0x1, -R228 ;  /* 0x00000001e7e47824 */ /* 0x000fe200078e0ae4 */
[----:B------:R-:W-:Y:S01]  /*0ba0*/  LOP3.LUT R3, R3, 0xfffffc00, RZ, 0xc0, !PT ;  /* 0xfffffc0003037812 */ /* 0x000fe200078ec0ff */
[----:B------:R-:W-:Y:S01]  /*0bb0*/  IMAD.IADD R6, R231, 0x1, -R6 ;  /* 0x00000001e7067824 */ /* 0x000fe200078e0a06 */
[----:B------:R-:W-:-:S02]  /*0bc0*/  LEA.HI R10, R0, R231, RZ, 0x2 ;  /* 0x000000e7000a7211 */ /* 0x000fc400078f10ff */
[----:B------:R-:W-:Y:S01]  /*0bd0*/  SHF.R.S32.HI R9, RZ, 0x1f, R228 ;  /* 0x0000001fff097819 */ /* 0x000fe200000114e4 */
[----:B------:R-:W-:Y:S01]  /*0be0*/  IMAD R7, R6, 0x40, R3 ;  /* 0x0000004006077824 */ /* 0x000fe200078e0203 */
[----:B------:R-:W-:Y:S02]  /*0bf0*/  LEA.HI R4, R4, R5, RZ, 0x1 ;  /* 0x0000000504047211 */ /* 0x000fe400078f08ff */
[----:B------:R-:W-:Y:S02]  /*0c00*/  LEA.HI R6, R9, R228, RZ, 0x2 ;  /* 0x000000e409067211 */ /* 0x000fe400078f10ff */
[----:B------:R-:W-:Y:S02]  /*0c10*/  LOP3.LUT R10, R10, 0xfffffffc, RZ, 0xc0, !PT ;  /* 0xfffffffc0a0a7812 */ /* 0x000fe400078ec0ff */
[--C-:B------:R-:W-:Y:S02]  /*0c20*/  SHF.R.S32.HI R8, RZ, 0x2, R6.reuse ;  /* 0x00000002ff087819 */ /* 0x100fe40000011406 */
[----:B------:R-:W-:Y:S01]  /*0c30*/  SHF.R.S32.HI R11, RZ, 0x1f, R6 ;  /* 0x0000001fff0b7819 */ /* 0x000fe20000011406 */
[----:B------:R-:W-:Y:S01]  /*0c40*/  IMAD.IADD R10, R231, 0x1, -R10 ;  /* 0x00000001e70a7824 */ /* 0x000fe200078e0a0a */
[----:B------:R-:W-:-:S02]  /*0c50*/  SHF.R.S32.HI R3, RZ, 0x7, R2 ;  /* 0x00000007ff037819 */ /* 0x000fc40000011402 */
[----:B------:R-:W-:Y:S02]  /*0c60*/  LEA.HI R11, R11, R8, RZ, 0x3 ;  /* 0x000000080b0b7211 */ /* 0x000fe400078f18ff */
[----:B------:R-:W-:Y:S02]  /*0c70*/  LOP3.LUT R4, R4, 0x1ffffffe, RZ, 0xc0, !PT ;  /* 0x1ffffffe04047812 */ /* 0x000fe400078ec0ff */
[----:B------:R-:W-:Y:S02]  /*0c80*/  LEA.HI R2, R2, R3, RZ, 0x1 ;  /* 0x0000000302027211 */ /* 0x000fe400078f08ff */
[----:B------:R-:W-:Y:S01]  /*0c90*/  LOP3.LUT R11, R11, 0xfffffff8, RZ, 0xc0, !PT ;  /* 0xfffffff80b0b7812 */ /* 0x000fe200078ec0ff */
[----:B------:R-:W-:Y:S01]  /*0ca0*/  IMAD.IADD R4, R5, 0x1, -R4 ;  /* 0x0000000105047824 */ /* 0x000fe200078e0a04 */
[----:B------:R-:W-:Y:S02]  /*0cb0*/  LEA.HI R9, R9, R228, RZ, 0x5 ;  /* 0x000000e409097211 */ /* 0x000fe400078f28ff */
[----:B------:R-:W-:Y:S01]  /*0cc0*/  LOP3.LUT R2, R2, 0x3fffffe, RZ, 0xc0, !PT ;  /* 0x03fffffe02027812 */ /* 0x000fe200078ec0ff */
[----:B------:R-:W-:Y:S01]  /*0cd0*/  IMAD.IADD R8, R8, 0x1, -R11 ;  /* 0x0000000108087824 */ /* 0x000fe200078e0a0b */
[----:B------:R-:W-:Y:S01]  /*0ce0*/  LEA.HI R5, R10, R10, RZ, 0x1 ;  /* 0x0000000a0a057211 */ /* 0x000fe200078f08ff */
[----:B------:R-:W-:Y:S01]  /*0cf0*/  IMAD R230, R4, 0x8, R7 ;  /* 0x0000000804e67824 */ /* 0x000fe200078e0207 */
[----:B------:R-:W-:Y:S01]  /*0d00*/  SHF.R.S32.HI R9, RZ, 0x5, R9 ;  /* 0x00000005ff097819 */ /* 0x000fe20000011409 */
[----:B------:R-:W-:Y:S01]  /*0d10*/  IMAD.IADD R2, R3, 0x1, -R2 ;  /* 0x0000000103027824 */ /* 0x000fe200078e0a02 */
[----:B------:R-:W-:-:S02]  /*0d20*/  LOP3.LUT R5, R5, 0x1ffffffe, RZ, 0xc0, !PT ;  /* 0x1ffffffe05057812 */ /* 0x000fc400078ec0ff */
[----:B------:R-:W-:Y:S01]  /*0d30*/  LEA.HI R0, R0, R231, RZ, 0x3 ;  /* 0x000000e700007211 */ /* 0x000fe200078f18ff */
[----:B------:R-:W-:Y:S01]  /*0d40*/  IMAD R9, R9, 0x10, R8 ;  /* 0x0000001009097824 */ /* 0x000fe200078e0208 */
[----:B------:R-:W-:Y:S01]  /*0d50*/  LOP3.LUT R19, R6, 0x7ffffffc, RZ, 0xc0, !PT ;  /* 0x7ffffffc06137812 */ /* 0x000fe200078ec0ff */
[----:B------:R-:W-:Y:S01]  /*0d60*/  IMAD.IADD R22, R10, 0x1, -R5 ;  /* 0x000000010a167824 */ /* 0x000fe200078e0a05 */
[----:B------:R-:W-:Y:S01]  /*0d70*/  LOP3.LUT R0, R0, 0xfffffff8, RZ, 0xc0, !PT ;  /* 0xfffffff800007812 */ /* 0x000fe200078ec0ff */
[----:B------:R-:W-:Y:S02]  /*0d80*/  IMAD R229, R2, 0x40, R9 ;  /* 0x0000004002e57824 */ /* 0x000fe400078e0209 */
[----:B------:R-:W-:Y:S02]  /*0d90*/  IMAD.IADD R19, R228, 0x1, -R19 ;  /* 0x00000001e4137824 */ /* 0x000fe400078e0a13 */
[----:B------:R-:W-:Y:S02]  /*0da0*/  IMAD.IADD R23, R231, 0x1, -R0 ;  /* 0x00000001e7177824 */ /* 0x000fe400078e0a00 */
[----:B------:R-:W-:-:S07]  /*0db0*/  IMAD R22, R22, 0x8, R229 ;  /* 0x0000000816167824 */ /* 0x000fce00078e02e5 */
.L_x_6887:
        /* <DEDUP_REMOVED lines=12> */
[----:B0-----:R-:W-:Y:S02]  /*0e80*/  IMAD.U32 R4, RZ, RZ, UR6 ;  /* 0x00000006ff047e24 */ /* 0x001fe4000f8e00ff */
[----:B------:R-:W-:Y:S01]  /*0e90*/  IMAD.U32 R5, RZ, RZ, UR7 ;  /* 0x00000007ff057e24 */ /* 0x000fe2000f8e00ff */
[----:B------:R-:W-:Y:S01]  /*0ea0*/  @UP1 UIMAD.WIDE UR6, UR48, 0x4, UR8 ;  /* 0x00000004300618a5 */ /* 0x000fe2000f8e0208 */
[----:B------:R-:W-:Y:S02]  /*0eb0*/  ULDC UR4, c[0x0][0x288] ;  /* 0x0000a20000047ab9 */ /* 0x000fe40000000800 */
[----:B------:R-:W-:Y:S01]  /*0ec0*/  IMAD.U32 R18, RZ, RZ, UR4 ;  /* 0x00000004ff127e24 */ /* 0x000fe2000f8e00ff */
[----:B-----5:R0:W5:Y:S02]  /*0ed0*/  @P0 LDG.E R0, desc[UR50][R4.64] ;  /* 0x0000003204000981 */ /* 0x020164000c1e1900 */
[----:B-1--4-:R-:W-:Y:S01]  /*0ee0*/  IMAD.U32 R6, RZ, RZ, UR6 ;  /* 0x00000006ff067e24 */ /* 0x012fe2000f8e00ff */
[----:B------:R-:W-:Y:S01]  /*0ef0*/  ULDC UR4, c[0x0][0x424] ;  /* 0x0001090000047ab9 */ /* 0x000fe20000000800 */
[----:B--2---:R-:W-:Y:S01]  /*0f00*/  IMAD.U32 R7, RZ, RZ, UR7 ;  /* 0x00000007ff077e24 */ /* 0x004fe2000f8e00ff */
        /* <DEDUP_REMOVED lines=10> */
[----:B0--3--:R-:W-:-:S12]  /*0fb0*/  @P2 BRA `(.L_x_6784) ;  /* 0x00000000002c2947 */ /* 0x009fd80003800000 */
        /* <DEDUP_REMOVED lines=11> */
.L_x_6784:
        /* <DEDUP_REMOVED lines=10> */
.L_x_6785:
        /* <DEDUP_REMOVED lines=11> */
.L_x_6786:
        /* <DEDUP_REMOVED lines=74> */
.L_x_6788:
[----:B------:R-:W-:-:S13]  /*1660*/  ISETP.NE.AND P0, PT, R13, 0x1, PT ;  /* 0x000000010d00780c */ /* 0x000fda0003f05270 */
[----:B------:R-:W0:Y:S02]  /*1670*/  @P0 LDC.64 R4, c[0x0][0x9e8] ;  /* 0x00027a00ff040b82 */ /* 0x000e240000000a00 */
[----:B0-----:R-:W-:-:S05]  /*1680*/  @P0 IMAD.HI.U32 R4, R0, R4, RZ ;  /* 0x0000000400040227 */ /* 0x001fca00078e00ff */
[----:B------:R-:W-:-:S07]  /*1690*/  @P0 SHF.R.U32.HI R0, RZ, R5, R4 ;  /* 0x00000005ff000219 */ /* 0x000fce0000011604 */
.L_x_6789:
[----:B------:R-:W-:-:S05]  /*16a0*/  IMAD R3, R0, R13, R13 ;  /* 0x0000000d00037224 */ /* 0x000fca00078e020d */
[----:B------:R-:W-:-:S07]  /*16b0*/  VIMNMX R6, R6, R3, PT ;  /* 0x0000000306067248 */ /* 0x000fce0003fe0100 */
.L_x_6787:
[----:B------:R-:W0:Y:S01]  /*16c0*/  @P1 LDC R3, c[0x0][0x44c] ;  /* 0x00011300ff031b82 */ /* 0x000e220000000800 */
[----:B------:R-:W-:Y:S01]  /*16d0*/  IMAD.U32 R0, RZ, RZ, UR36 ;  /* 0x00000024ff007e24 */ /* 0x000fe2000f8e00ff */
[----:B------:R-:W-:Y:S01]  /*16e0*/  ULDC UR4, c[0x0][0x9dc] ;  /* 0x0002770000047ab9 */ /* 0x000fe20000000800 */
[----:B------:R-:W-:Y:S02]  /*16f0*/  VIADD R7, R6, 0xdf ;  /* 0x000000df06077836 */ /* 0x000fe40000000000 */
[C---:B------:R-:W-:Y:S02]  /*1700*/  VIADD R5, R17.reuse, 0xdf ;  /* 0x000000df11057836 */ /* 0x040fe40000000000 */
[----:B------:R-:W-:Y:S01]  /*1710*/  IMAD.MOV.U32 R6, RZ, RZ, RZ ;  /* 0x000000ffff067224 */ /* 0x000fe200078e00ff */
[----:B------:R-:W1:Y:S01]  /*1720*/  @P1 LDC R4, c[0x0][0x450] ;  /* 0x00011400ff041b82 */ /* 0x000e620000000800 */
[----:B------:R-:W-:Y:S02]  /*1730*/  IMAD.IADD R137, R17, 0x1, -R18 ;  /* 0x0000000111897824 */ /* 0x000fe400078e0a12 */
        /* <DEDUP_REMOVED lines=23> */
.L_x_6791:
[----:B------:R-:W-:-:S13]  /*18b0*/  ISETP.NE.AND P0, PT, R13, 0x1, PT ;  /* 0x000000010d00780c */ /* 0x000fda0003f05270 */
[----:B------:R-:W0:Y:S02]  /*18c0*/  @P0 LDC.64 R4, c[0x0][0x9e8] ;  /* 0x00027a00ff040b82 */ /* 0x000e240000000a00 */
[----:B0-----:R-:W-:-:S05]  /*18d0*/  @P0 IMAD.HI.U32 R4, R0, R4, RZ ;  /* 0x0000000400040227 */ /* 0x001fca00078e00ff */
[----:B------:R-:W-:-:S07]  /*18e0*/  @P0 SHF.R.U32.HI R0, RZ, R5, R4 ;  /* 0x00000005ff000219 */ /* 0x000fce0000011604 */
.L_x_6792:
[----:B------:R-:W-:-:S05]  /*18f0*/  IMAD R0, R0, R13, RZ ;  /* 0x0000000d00007224 */ /* 0x000fca00078e02ff */
[----:B------:R-:W-:-:S13]  /*1900*/  R2UR UR4, R0 ;  /* 0x00000000000472ca */ /* 0x000fda00000e0000 */
[----:B------:R-:W-:-:S04]  /*1910*/  UISETP.LT.AND UP0, UPT, UR5, UR4, UPT ;  /* 0x000000040500728c */ /* 0x000fc8000bf01270 */
[----:B------:R-:W-:-:S12]  /*1920*/  USEL UR5, UR5, UR4, !UP0 ;  /* 0x0000000405057287 */ /* 0x000fd8000c000000 */
.L_x_6790:
        /* <DEDUP_REMOVED lines=42> */
[----:B------:R-:W-:Y:S01]  /*1bd0*/  SHF.R.S32.HI R0, RZ, 0x1f, R231 ;  /* 0x0000001fff007819 */ /* 0x000fe200000114e7 */
[----:B------:R-:W0:Y:S01]  /*1be0*/  S2UR UR40, SR_CgaCtaId ;  /* 0x00000000002879c3 */ /* 0x000e220000008800 */
[----:B------:R-:W-:Y:S02]  /*1bf0*/  UMOV UR41, 0x400 ;  /* 0x0000040000297882 */ /* 0x000fe40000000000 */
[----:B------:R-:W-:-:S04]  /*1c00*/  LEA.HI R0, R0, R231, RZ, 0x7 ;  /* 0x000000e700007211 */ /* 0x000fc800078f38ff */
[----:B------:R-:W-:-:S06]  /*1c10*/  SHF.R.S32.HI R0, RZ, 0x7, R0 ;  /* 0x00000007ff007819 */ /* 0x000fcc0000011400 */
[----:B------:R-:W1:Y:S01]  /*1c20*/  SHFL.IDX PT, R0, R0, RZ, 0x1f ;  /* 0x00001fff00007589 */ /* 0x000e6200000e0000 */
[----:B0-----:R-:W-:-:S04]  /*1c30*/  ULEA UR41, UR40, UR41, 0x18 ;  /* 0x0000002928297291 */ /* 0x001fc8000f8ec03f */
[----:B------:R-:W-:-:S04]  /*1c40*/  UIADD3 UR5, UR41, 0x1c400, URZ ;  /* 0x0001c40029057890 */ /* 0x000fc8000fffe03f */
[----:B------:R-:W-:Y:S01]  /*1c50*/  ULOP3.LUT UP0, URZ, UR5, 0x9f, URZ, 0xc0, !UPT ;  /* 0x0000009f053f7892 */ /* 0x000fe2000f80c03f */
[----:B-1----:R-:W-:-:S05]  /*1c60*/  R2UR UR44, R0 ;  /* 0x00000000002c72ca */ /* 0x002fca00000e0000 */
[----:B------:R-:W-:-:S08]  /*1c70*/  PLOP3.LUT P0, PT, PT, PT, UP0, 0x80, 0x0 ;  /* 0x000000000000781c */ /* 0x000fd00003f0f008 */
        /* <DEDUP_REMOVED lines=23> */
.L_x_6794:
        /* <DEDUP_REMOVED lines=9> */
.L_x_6987:
[----:B------:R-:W-:Y:S05]  /*1e80*/  @!P0 BRA `(.L_x_6796) ;  /* 0x0000000000048947 */ /* 0x000fea0003800000 */
[----:B------:R-:W-:Y:S01]  /*1e90*/  BPT.TRAP 0x1 ;  /* 0x000000040000795c */ /* 0x000fe20000300000 */
.L_x_6796:
[----:B------:R-:W-:Y:S02]  /*1ea0*/  IMAD.U32 R5, RZ, RZ, UR52 ;  /* 0x00000034ff057e24 */ /* 0x000fe4000f8e00ff */
[----:B0-----:R-:W-:-:S03]  /*1eb0*/  IMAD.U32 R0, RZ, RZ, UR45 ;  /* 0x0000002dff007e24 */ /* 0x001fc6000f8e00ff */
[----:B------:R-:W-:Y:S02]  /*1ec0*/  LEA R5, R5, UR41, 0x3 ;  /* 0x0000002905057c11 */ /* 0x000fe4000f8e18ff */
[----:B------:R-:W-:-:S04]  /*1ed0*/  SHF.L.U32 R0, R0, 0x1f, RZ ;  /* 0x0000001f00007819 */ /* 0x000fc800000006ff */
[----:B------:R0:W1:Y:S01]  /*1ee0*/  SYNCS.PHASECHK.TRANS64.TRYWAIT P1, [R5+URZ+0x2e830], R0 ;  /* 0x02e83000050075a7 */ /* 0x000062000802017f */
[----:B------:R-:W-:Y:S05]  /*1ef0*/  @!P0 BRA `(.L_x_6797) ;  /* 0x0000000000048947 */ /* 0x000fea0003800000 */
[----:B------:R-:W-:Y:S01]  /*1f00*/  BPT.TRAP 0x1 ;  /* 0x000000040000795c */ /* 0x000fe20000300000 */
.L_x_6797:
[----:B-1----:R-:W-:Y:S05]  /*1f10*/  @P1 BRA `(.L_x_6798) ;  /* 0x0000000000081947 */ /* 0x002fea0003800000 */
[----:B------:R-:W1:Y:S02]  /*1f20*/  SYNCS.PHASECHK.TRANS64.TRYWAIT P1, [R5+URZ+0x2e830], R0 ;  /* 0x02e83000050075a7 */ /* 0x000e64000802017f */
[----:B-1----:R-:W-:Y:S05]  /*1f30*/  @!P1 BRA `(.L_x_6799) ;  /* 0x000001d800ac9947 */ /* 0x002fea0003800000 */
.L_x_6798:
        /* <DEDUP_REMOVED lines=21> */
[----:B------:R-:W-:-:S02]  /*2090*/  ULDC UR54, c[0x0][0x9dc] ;  /* 0x0002770000367ab9 */ /* 0x000fc40000000800 */
        /* <DEDUP_REMOVED lines=174> */
[----:B------:R-:W-:-:S03]  /*2b80*/  VIADD R21, R6, 0xffffffff ;  /* 0xffffffff06157836 */ /* 0x000fc60000000000 */
[----:B------:R-:W-:Y:S01]  /*2b90*/  IADD3 R4, -R18, R5, R17 ;  /* 0x0000000512047210 */ /* 0x000fe20007ffe111 */
[----:B------:R-:W-:Y:S01]  /*2ba0*/  VIADD R5, R5, 0xffffffff ;  /* 0xffffffff05057836 */ /* 0x000fe20000000000 */
        /* <DEDUP_REMOVED lines=11> */
[----:B------:R-:W-:-:S04]  /*2c60*/  VIADD R0, R0, 0xe0 ;  /* 0x000000e000007836 */ /* 0x000fc80000000000 */
[----:B------:R-:W-:Y:S02]  /*2c70*/  IMAD R15, R19, -0x2, R0 ;  /* 0xfffffffe130f7824 */ /* 0x000fe400078e0200 */
[C---:B------:R-:W-:Y:S02]  /*2c80*/  VIADD R0, R4.reuse, UR6 ;  /* 0x0000000604007c36 */ /* 0x040fe40008000000 */
[----:B------:R-:W-:-:S03]  /*2c90*/  VIADD R4, R4, UR10 ;  /* 0x0000000a04047c36 */ /* 0x000fc60008000000 */
[----:B0-----:R-:W-:Y:S01]  /*2ca0*/  VIADDMNMX R20, R9, R0, R15, PT ;  /* 0x0000000009147246 */ /* 0x001fe2000380010f */
[----:B------:R-:W-:Y:S01]  /*2cb0*/  IMAD.IADD R14, R4, 0x1, R9 ;  /* 0x00000001040e7824 */ /* 0x000fe200078e0209 */
        /* <DEDUP_REMOVED lines=13> */
.L_x_6802:
[----:B------:R-:W-:-:S06]  /*2d90*/  UISETP.NE.AND UP2, UPT, UR7, 0x1, UPT ;  /* 0x000000010700788c */ /* 0x000fcc000bf45270 */
[----:B------:R-:W-:-:S05]  /*2da0*/  PLOP3.LUT P1, PT, PT, PT, UP2, 0x80, 0x0 ;  /* 0x000000000000781c */ /* 0x000fca0003f2f028 */
[----:B------:R-:W-:-:S08]  /*2db0*/  @UP2 ULDC.64 UR10, c[0x0][0x9e8] ;  /* 0x00027a00000a2ab9 */ /* 0x000fd00000000a00 */
[----:B------:R-:W-:-:S05]  /*2dc0*/  @P1 IMAD.HI.U32 R8, R6, UR10, RZ ;  /* 0x0000000a06081c27 */ /* 0x000fca000f8e00ff */
[----:B------:R-:W-:-:S07]  /*2dd0*/  @P1 SHF.R.U32.HI R6, RZ, UR11, R8 ;  /* 0x0000000bff061c19 */ /* 0x000fce0008011608 */
.L_x_6803:
[----:B------:R-:W-:Y:S05]  /*2de0*/  BSYNC B0 ;  /* 0x0000000000007941 */ /* 0x000fea0003800000 */
.L_x_6801:
[----:B------:R-:W-:-:S05]  /*2df0*/  IMAD R9, R6, UR7, R5 ;  /* 0x0000000706097c24 */ /* 0x000fca000f8e0205 */
[----:B------:R-:W-:Y:S02]  /*2e00*/  VIMNMX R14, R14, R9, !PT ;  /* 0x000000090e0e7248 */ /* 0x000fe40007fe0100 */
[----:B------:R-:W-:-:S07]  /*2e10*/  VIADDMNMX R20, R9, UR7, R20, PT ;  /* 0x0000000709147c46 */ /* 0x000fce000b800114 */
.L_x_6800:
        /* <DEDUP_REMOVED lines=293> */
.L_x_6806:
[----:B------:R-:W-:-:S06]  /*4070*/  UISETP.NE.AND UP2, UPT, UR7, 0x1, UPT ;  /* 0x000000010700788c */ /* 0x000fcc000bf45270 */
[----:B------:R-:W-:-:S05]  /*4080*/  PLOP3.LUT P6, PT, PT, PT, UP2, 0x80, 0x0 ;  /* 0x000000000000781c */ /* 0x000fca0003fcf028 */
[----:B------:R-:W-:-:S08]  /*4090*/  @UP2 ULDC.64 UR10, c[0x0][0x9e8] ;  /* 0x00027a00000a2ab9 */ /* 0x000fd00000000a00 */
[----:B------:R-:W-:Y:S01]  /*40a0*/  @P6 IMAD.HI.U32 R3, R14, UR10, RZ ;  /* 0x0000000a0e036c27 */ /* 0x000fe2000f8e00ff */
[----:B------:R-:W-:-:S13]  /*40b0*/  PLOP3.LUT P6, PT, PT, PT, UP2, 0x80, 0x0 ;  /* 0x000000000000781c */ /* 0x000fda0003fcf028 */
[----:B------:R-:W-:-:S07]  /*40c0*/  @P6 SHF.R.U32.HI R14, RZ, UR11, R3 ;  /* 0x0000000bff0e6c19 */ /* 0x000fce0008011603 */
.L_x_6807:
[----:B------:R-:W-:Y:S05]  /*40d0*/  BSYNC B0 ;  /* 0x0000000000007941 */ /* 0x000fea0003800000 */
.L_x_6805:
[----:B------:R-:W-:-:S05]  /*40e0*/  IMAD R5, R14, UR7, R5 ;  /* 0x000000070e057c24 */ /* 0x000fca000f8e0205 */
[----:B------:R-:W-:Y:S02]  /*40f0*/  VIMNMX R4, R4, R5, !PT ;  /* 0x0000000504047248 */ /* 0x000fe40007fe0100 */
[----:B------:R-:W-:-:S07]  /*4100*/  VIADDMNMX R0, R5, UR7, R0, PT ;  /* 0x0000000705007c46 */ /* 0x000fce000b800100 */
.L_x_6804:
[----:B------:R-:W-:Y:S01]  /*4110*/  ISETP.GT.AND P1, PT, R4, 0x20, !P1 ;  /* 0x000000200400780c */ /* 0x000fe20004f24270 */
[----:B------:R-:W-:Y:S01]  /*4120*/  @UP0 ULDC UR10, c[0x0][0x44c] ;  /* 0x00011300000a0ab9 */ /* 0x000fe20000000800 */
[----:B------:R-:W-:Y:S01]  /*4130*/  ISETP.NE.AND P6, PT, R174, RZ, PT ;  /* 0x000000ffae00720c */ /* 0x000fe20003fc5270 */
[----:B------:R-:W-:Y:S01]  /*4140*/  UIMAD.WIDE.U32 UR10, UR36, UR10, URZ ;  /* 0x0000000a240a72a5 */ /* 0x000fe2000f8e003f */
[----:B------:R-:W-:Y:S01]  /*4150*/  ISETP.LT.OR P1, PT, R0, 0x21, P1 ;  /* 0x000000210000780c */ /* 0x000fe20000f21670 */
[----:B------:R-:W-:Y:S01]  /*4160*/  @UP0 ULDC UR18, c[0x0][0x450] ;  /* 0x0001140000120ab9 */ /* 0x000fe20000000800 */
[----:B------:R-:W-:Y:S01]  /*4170*/  ISETP.GT.AND P2, PT, R4, 0x29, !P2 ;  /* 0x000000290400780c */ /* 0x000fe20005744270 */
[----:B------:R-:W-:Y:S01]  /*4180*/  UMOV UR14, UR36 ;  /* 0x00000024000e7c82 */ /* 0x000fe20008000000 */
[----:B------:R-:W-:Y:S01]  /*4190*/  FSEL R106, R106, -INF , !P1 ;  /* 0xff8000006a6a7808 */ /* 0x000fe20004800000 */
[----:B------:R-:W-:Y:S01]  /*41a0*/  @UP0 USHF.R.U32.HI UR14, URZ, UR18, UR11 ;  /* 0x000000123f0e0299 */ /* 0x000fe2000801160b */
[----:B------:R-:W-:-:S02]  /*41b0*/  ISETP.NE.AND P1, PT, R141, RZ, PT ;  /* 0x000000ff8d00720c */ /* 0x000fc40003f25270 */
[----:B------:R-:W-:Y:S02]  /*41c0*/  ISETP.LT.OR P2, PT, R0, 0x2a, P2 ;  /* 0x0000002a0000780c */ /* 0x000fe40001741670 */
[----:B------:R-:W-:Y:S02]  /*41d0*/  ISETP.GT.AND P1, PT, R4, 0x21, !P1 ;  /* 0x000000210400780c */ /* 0x000fe40004f24270 */
[----:B------:R-:W-:Y:S02]  /*41e0*/  FSEL R111, R111, -INF , !P2 ;  /* 0xff8000006f6f7808 */ /* 0x000fe40005000000 */
[----:B------:R-:W-:Y:S02]  /*41f0*/  ISETP.LT.OR P1, PT, R0, 0x22, P1 ;  /* 0x000000220000780c */ /* 0x000fe40000f21670 */
[----:B------:R-:W-:Y:S02]  /*4200*/  ISETP.NE.AND P2, PT, R175, RZ, PT ;  /* 0x000000ffaf00720c */ /* 0x000fe40003f45270 */
[----:B------:R-:W-:-:S02]  /*4210*/  FSEL R107, R107, -INF , !P1 ;  /* 0xff8000006b6b7808 */ /* 0x000fc40004800000 */
[----:B------:R-:W-:Y:S02]  /*4220*/  ISETP.NE.AND P1, PT, R140, RZ, PT ;  /* 0x000000ff8c00720c */ /* 0x000fe40003f25270 */
[----:B------:R-:W-:Y:S02]  /*4230*/  FMNMX.FTZ R3, R120, R121, !PT ;  /* 0x0000007978037209 */ /* 0x000fe40007810000 */
[C---:B------:R-:W-:Y:S02]  /*4240*/  ISETP.GT.AND P1, PT, R4.reuse, 0x28, !P1 ;  /* 0x000000280400780c */ /* 0x040fe40004f24270 */
[----:B------:R-:W-:Y:S02]  /*4250*/  ISETP.GT.AND P3, PT, R4, 0xd0, !P3 ;  /* 0x000000d00400780c */ /* 0x000fe40005f64270 */
[----:B------:R-:W-:Y:S02]  /*4260*/  ISETP.LT.OR P1, PT, R0, 0x29, P1 ;  /* 0x000000290000780c */ /* 0x000fe40000f21670 */
[----:B------:R-:W-:-:S02]  /*4270*/  ISETP.GT.AND P4, PT, R4, 0xd1, !P4 ;  /* 0x000000d10400780c */ /* 0x000fc40006784270 */
[----:B------:R-:W-:Y:S02]  /*4280*/  FSEL R110, R110, -INF , !P1 ;  /* 0xff8000006e6e7808 */ /* 0x000fe40004800000 */
[----:B------:R-:W-:Y:S02]  /*4290*/  ISETP.NE.AND P1, PT, R171, RZ, PT ;  /* 0x000000ffab00720c */ /* 0x000fe40003f25270 */
[C---:B------:R-:W-:Y:S02]  /*42a0*/  ISETP.GT.AND P5, PT, R4.reuse, 0xd8, !P5 ;  /* 0x000000d80400780c */ /* 0x040fe40006fa4270 */
[----:B------:R-:W-:Y:S02]  /*42b0*/  ISETP.GT.AND P1, PT, R4, 0x30, !P1 ;  /* 0x000000300400780c */ /* 0x000fe40004f24270 */
[C---:B------:R-:W-:Y:S02]  /*42c0*/  ISETP.LT.OR P3, PT, R0.reuse, 0xd1, P3 ;  /* 0x000000d10000780c */ /* 0x040fe40001f61670 */
[----:B------:R-:W-:-:S02]  /*42d0*/  ISETP.LT.OR P1, PT, R0, 0x31, P1 ;  /* 0x000000310000780c */ /* 0x000fc40000f21670 */
[----:B------:R-:W-:Y:S02]  /*42e0*/  ISETP.LT.OR P4, PT, R0, 0xd2, P4 ;  /* 0x000000d20000780c */ /* 0x000fe40002781670 */
[----:B------:R-:W-:Y:S02]  /*42f0*/  FSEL R114, R114, -INF , !P1 ;  /* 0xff80000072727808 */ /* 0x000fe40004800000 */
[----:B------:R-:W-:Y:S02]  /*4300*/  ISETP.GT.AND P1, PT, R4, 0x31, !P6 ;  /* 0x000000310400780c */ /* 0x000fe40007724270 */
[----:B------:R-:W-:Y:S02]  /*4310*/  ISETP.NE.AND P6, PT, R176, RZ, PT ;  /* 0x000000ffb000720c */ /* 0x000fe40003fc5270 */
[----:B------:R-:W-:Y:S02]  /*4320*/  ISETP.LT.OR P1, PT, R0, 0x32, P1 ;  /* 0x000000320000780c */ /* 0x000fe40000f21670 */
[----:B------:R-:W-:-:S02]  /*4330*/  FSEL R34, R34, -INF , !P3 ;  /* 0xff80000022227808 */ /* 0x000fc40005800000 */
[----:B------:R-:W-:Y:S02]  /*4340*/  FSEL R115, R115, -INF , !P1 ;  /* 0xff80000073737808 */ /* 0x000fe40004800000 */
[----:B------:R-:W-:Y:S02]  /*4350*/  ISETP.NE.AND P1, PT, R142, RZ, PT ;  /* 0x000000ff8e00720c */ /* 0x000fe40003f25270 */
[----:B------:R-:W-:Y:S02]  /*4360*/  ISETP.LT.OR P5, PT, R0, 0xd9, P5 ;  /* 0x000000d90000780c */ /* 0x000fe40002fa1670 */
[----:B------:R-:W-:Y:S02]  /*4370*/  ISETP.GT.AND P1, PT, R4, 0x38, !P1 ;  /* 0x000000380400780c */ /* 0x000fe40004f24270 */
[----:B------:R-:W-:Y:S02]  /*4380*/  FSEL R35, R35, -INF , !P4 ;  /* 0xff80000023237808 */ /* 0x000fe40006000000 */
[----:B------:R-:W-:-:S02]  /*4390*/  ISETP.LT.OR P1, PT, R0, 0x39, P1 ;  /* 0x000000390000780c */ /* 0x000fc40000f21670 */
[----:B------:R-:W-:Y:S02]  /*43a0*/  FSEL R38, R38, -INF , !P5 ;  /* 0xff80000026267808 */ /* 0x000fe40006800000 */
[----:B------:R-:W-:Y:S02]  /*43b0*/  FSEL R118, R118, -INF , !P1 ;  /* 0xff80000076767808 */ /* 0x000fe40004800000 */
[----:B------:R-:W-:Y:S02]  /*43c0*/  ISETP.NE.AND P1, PT, R143, RZ, PT ;  /* 0x000000ff8f00720c */ /* 0x000fe40003f25270 */
[----:B------:R-:W-:Y:S02]  /*43d0*/  R2UR UR15, R137 ;  /* 0x00000000890f72ca */ /* 0x000fe400000e0000 */
[----:B------:R-:W-:-:S04]  /*43e0*/  ISETP.GT.AND P1, PT, R4, 0x39, !P1 ;  /* 0x000000390400780c */ /* 0x000fc80004f24270 */
[----:B------:R-:W-:-:S04]  /*43f0*/  ISETP.LT.OR P1, PT, R0, 0x3a, P1 ;  /* 0x0000003a0000780c */ /* 0x000fc80000f21670 */
[----:B------:R-:W-:Y:S02]  /*4400*/  FSEL R119, R119, -INF , !P1 ;  /* 0xff80000077777808 */ /* 0x000fe40004800000 */
[----:B------:R-:W-:Y:S01]  /*4410*/  ISETP.NE.AND P1, PT, R144, RZ, PT ;  /* 0x000000ff9000720c */ /* 0x000fe20003f25270 */
[----:B------:R-:W-:-:S03]  /*4420*/  UIADD3 UR10, UR15, UR14, URZ ;  /* 0x0000000e0f0a7290 */ /* 0x000fc6000fffe03f */
[----:B------:R-:W-:Y:S01]  /*4430*/  ISETP.GT.AND P1, PT, R4, 0x40, !P1 ;  /* 0x000000400400780c */ /* 0x000fe20004f24270 */
[----:B------:R-:W-:-:S03]  /*4440*/  UIADD3 UR14, UR10, UR6, URZ ;  /* 0x000000060a0e7290 */ /* 0x000fc6000fffe03f */
        /* <DEDUP_REMOVED lines=141> */
[----:B------:R-:W-:Y:S02]  /*4d20*/  FMNMX.FTZ R3, R129, R6, !PT ;  /* 0x0000000681037209 */ /* 0x000fe40007810000 */
[----:B------:R-:W-:Y:S02]  /*4d30*/  ISETP.NE.AND P1, PT, R10, RZ, PT ;  /* 0x000000ff0a00720c */ /* 0x000fe40003f25270 */
[----:B------:R-:W-:Y:S02]  /*4d40*/  FMNMX.FTZ R6, R132, R3, !PT ;  /* 0x0000000384067209 */ /* 0x000fe40007810000 */
[----:B------:R-:W-:-:S02]  /*4d50*/  ISETP.GT.AND P1, PT, R4, 0x10, !P1 ;  /* 0x000000100400780c */ /* 0x000fc40004f24270 */
[----:B------:R-:W-:Y:S02]  /*4d60*/  FMNMX.FTZ R3, R133, R6, !PT ;  /* 0x0000000685037209 */ /* 0x000fe40007810000 */
[----:B------:R-:W-:Y:S02]  /*4d70*/  ISETP.LT.OR P1, PT, R0, 0x11, P1 ;  /* 0x000000110000780c */ /* 0x000fe40000f21670 */
[----:B------:R-:W-:Y:S02]  /*4d80*/  FMNMX.FTZ R6, R104, R3, !PT ;  /* 0x0000000368067209 */ /* 0x000fe40007810000 */
[----:B------:R-:W-:Y:S02]  /*4d90*/  FSEL R130, R130, -INF , !P1 ;  /* 0xff80000082827808 */ /* 0x000fe40004800000 */
[----:B------:R-:W-:Y:S02]  /*4da0*/  FMNMX.FTZ R3, R105, R6, !PT ;  /* 0x0000000669037209 */ /* 0x000fe40007810000 */
[----:B------:R-:W-:-:S02]  /*4db0*/  ISETP.NE.AND P1, PT, R11, RZ, PT ;  /* 0x000000ff0b00720c */ /* 0x000fc40003f25270 */
[----:B------:R-:W-:Y:S02]  /*4dc0*/  FMNMX.FTZ R6, R108, R3, !PT ;  /* 0x000000036c067209 */ /* 0x000fe40007810000 */
[----:B------:R-:W-:Y:S02]  /*4dd0*/  ISETP.GT.AND P1, PT, R4, 0x11, !P1 ;  /* 0x000000110400780c */ /* 0x000fe40004f24270 */
[----:B------:R-:W-:Y:S02]  /*4de0*/  FMNMX.FTZ R3, R109, R6, !PT ;  /* 0x000000066d037209 */ /* 0x000fe40007810000 */
[----:B------:R-:W-:Y:S02]  /*4df0*/  ISETP.LT.OR P1, PT, R0, 0x12, P1 ;  /* 0x000000120000780c */ /* 0x000fe40000f21670 */
[----:B------:R-:W-:Y:S02]  /*4e00*/  FMNMX.FTZ R6, R112, R3, !PT ;  /* 0x0000000370067209 */ /* 0x000fe40007810000 */
[----:B------:R-:W-:-:S02]  /*4e10*/  FSEL R131, R131, -INF , !P1 ;  /* 0xff80000083837808 */ /* 0x000fc40004800000 */
[----:B------:R-:W-:Y:S02]  /*4e20*/  FMNMX.FTZ R3, R113, R6, !PT ;  /* 0x0000000671037209 */ /* 0x000fe40007810000 */
        /* <DEDUP_REMOVED lines=18> */
[----:B------:R-:W-:Y:S02]  /*4f50*/  ISETP.GT.AND P1, PT, R4, RZ, !P1 ;  /* 0x000000ff0400720c */ /* 0x000fe40004f24270 */
[----:B------:R-:W-:Y:S02]  /*4f60*/  FMNMX.FTZ R3, R101, R6, !PT ;  /* 0x0000000665037209 */ /* 0x000fe40007810000 */
[----:B------:R-:W-:Y:S02]  /*4f70*/  ISETP.LT.OR P1, PT, R0, 0x1, P1 ;  /* 0x000000010000780c */ /* 0x000fe40000f21670 */
[----:B------:R-:W-:Y:S02]  /*4f80*/  FMNMX.FTZ R6, R72, R3, !PT ;  /* 0x0000000348067209 */ /* 0x000fe40007810000 */
[----:B------:R-:W-:-:S02]  /*4f90*/  FSEL R122, R122, -INF , !P1 ;  /* 0xff8000007a7a7808 */ /* 0x000fc40004800000 */
[----:B------:R-:W-:Y:S02]  /*4fa0*/  FMNMX.FTZ R3, R73, R6, !PT ;  /* 0x0000000649037209 */ /* 0x000fe40007810000 */
[----:B------:R-:W-:Y:S02]  /*4fb0*/  ISETP.GT.AND P1, PT, R4, 0xc0, !P2 ;  /* 0x000000c00400780c */ /* 0x000fe40005724270 */
[----:B------:R-:W-:Y:S02]  /*4fc0*/  FMNMX.FTZ R6, R76, R3, !PT ;  /* 0x000000034c067209 */ /* 0x000fe40007810000 */
[----:B------:R-:W-:Y:S02]  /*4fd0*/  ISETP.LT.OR P1, PT, R0, 0xc1, P1 ;  /* 0x000000c10000780c */ /* 0x000fe40000f21670 */
[----:B------:R-:W-:Y:S02]  /*4fe0*/  FMNMX.FTZ R3, R77, R6, !PT ;  /* 0x000000064d037209 */ /* 0x000fe40007810000 */
[----:B------:R-:W-:-:S02]  /*4ff0*/  FSEL R26, R26, -INF , !P1 ;  /* 0xff8000001a1a7808 */ /* 0x000fc40004800000 */
[----:B------:R-:W-:Y:S02]  /*5000*/  FMNMX.FTZ R6, R80, R3, !PT ;  /* 0x0000000350067209 */ /* 0x000fe40007810000 */
[----:B------:R-:W-:Y:S02]  /*5010*/  ISETP.GT.AND P1, PT, R4, 0xc1, !P6 ;  /* 0x000000c10400780c */ /* 0x000fe40007724270 */
[----:B------:R-:W-:Y:S02]  /*5020*/  FMNMX.FTZ R3, R81, R6, !PT ;  /* 0x0000000651037209 */ /* 0x000fe40007810000 */
[----:B------:R-:W-:Y:S01]  /*5030*/  ISETP.NE.AND P6, PT, R138, RZ, PT ;  /* 0x000000ff8a00720c */ /* 0x000fe20003fc5270 */
[----:B------:R-:W-:Y:S01]  /*5040*/  IMAD.U32 R138, RZ, RZ, UR37 ;  /* 0x00000025ff8a7e24 */ /* 0x000fe2000f8e00ff */
[----:B------:R-:W-:Y:S02]  /*5050*/  FMNMX.FTZ R6, R84, R3, !PT ;  /* 0x0000000354067209 */ /* 0x000fe40007810000 */
[----:B------:R-:W-:-:S02]  /*5060*/  ISETP.LT.OR P1, PT, R0, 0xc2, P1 ;  /* 0x000000c20000780c */ /* 0x000fc40000f21670 */
[----:B------:R-:W-:Y:S02]  /*5070*/  FMNMX.FTZ R3, R85, R6, !PT ;  /* 0x0000000655037209 */ /* 0x000fe40007810000 */
[----:B------:R-:W-:Y:S02]  /*5080*/  FSEL R27, R27, -INF , !P1 ;  /* 0xff8000001b1b7808 */ /* 0x000fe40004800000 */
[----:B------:R-:W-:Y:S02]  /*5090*/  FMNMX.FTZ R6, R56, R3, !PT ;  /* 0x0000000338067209 */ /* 0x000fe40007810000 */
[----:B------:R-:W-:Y:S02]  /*50a0*/  ISETP.NE.AND P2, PT, R139, RZ, PT ;  /* 0x000000ff8b00720c */ /* 0x000fe40003f45270 */
        /* <DEDUP_REMOVED lines=24> */
[----:B0-----:R-:W-:-:S05]  /*5230*/  FMNMX.FTZ R8, R6, R3, !PT ;  /* 0x0000000306087209 */ /* 0x001fca0007810000 */
[----:B------:R-:W0:Y:S02]  /*5240*/  SHFL.BFLY PT, R3, R8, 0x1, 0x1f ;  /* 0x0c201f0008037f89 */ /* 0x000e2400000e0000 */
[----:B0-----:R-:W-:-:S04]  /*5250*/  FMNMX.FTZ R3, R8, R3, !PT ;  /* 0x0000000308037209 */ /* 0x001fc80007810000 */
[C---:B------:R-:W-:Y:S01]  /*5260*/  FSETP.NEU.FTZ.AND P1, PT, R3.reuse, -INF , PT ;  /* 0xff8000000300780b */ /* 0x040fe20003f3d000 */
[----:B------:R-:W-:-:S05]  /*5270*/  FFMA.FTZ R138, R3, R138, -8 ;  /* 0xc1000000038a7423 */ /* 0x000fca000001008a */
        /* <DEDUP_REMOVED lines=47> */
[----:B------:R-:W-:Y:S01]  /*5570*/  FFMA.FTZ R92, R92, UR37, -R138 ;  /* 0x000000255c5c7c23 */ /* 0x000fe2000801088a */
[----:B------:R-:W-:Y:S01]  /*5580*/  FMNMX.FTZ R112, R114, R117, !PT ;  /* 0x0000007572707209 */ /* 0x000fe20007810000 */
[----:B------:R-:W1:Y:S01]  /*5590*/  MUFU.EX2 R10, R10 ;  /* 0x0000000a000a7308 */ /* 0x000e620000000800 */
[----:B------:R-:W-:Y:S01]  /*55a0*/  FSEL R39, R39, -INF , !P2 ;  /* 0xff80000027277808 */ /* 0x000fe20005000000 */
[----:B0-----:R-:W-:Y:S01]  /*55b0*/  FADD.FTZ R124, R5, R6 ;  /* 0x00000006057c7221 */ /* 0x001fe20000010000 */
        /* <DEDUP_REMOVED lines=14> */
[----:B-1----:R-:W-:Y:S01]  /*56a0*/  F2FP.SATFINITE.E4M3.F32.PACK_AB_MERGE_C R224, R10, R9, RZ ;  /* 0x000000090ae0723e */ /* 0x002fe200048070ff */
        /* <DEDUP_REMOVED lines=36> */
[----:B------:R-:W-:Y:S01]  /*58f0*/  FFMA.FTZ R33, R33, UR37, -R138 ;  /* 0x0000002521217c23 */ /* 0x000fe2000801088a */
        /* <DEDUP_REMOVED lines=67> */
[----:B------:R-:W-:Y:S01]  /*5d30*/  MUFU.EX2 R81, R81 ;  /* 0x0000005100517308 */ /* 0x000fe20000000800 */
        /* <DEDUP_REMOVED lines=22> */
[--C-:B------:R-:W-:Y:S01]  /*5ea0*/  FFMA.FTZ R118, R94, UR37, -R101.reuse ;  /* 0x000000255e767c23 */ /* 0x100fe20008010865 */
[----:B------:R-:W-:-:S01]  /*5eb0*/  FFMA.FTZ R94, R98, UR37, -R101 ;  /* 0x00000025625e7c23 */ /* 0x000fc20008010865 */
[----:B------:R-:W-:Y:S01]  /*5ec0*/  FADD.FTZ R103, R10, R103 ;  /* 0x000000670a677221 */ /* 0x000fe20000010000 */
[----:B------:R-:W-:-:S01]  /*5ed0*/  FFMA.FTZ R98, R102, UR37, -R101 ;  /* 0x0000002566627c23 */ /* 0x000fc20008010865 */
[--C-:B------:R-:W-:Y:S01]  /*5ee0*/  FFMA.FTZ R116, R126, UR37, -R101.reuse ;  /* 0x000000257e747c23 */ /* 0x100fe20008010865 */
[----:B------:R-:W-:-:S01]  /*5ef0*/  FFMA.FTZ R102, R78, UR37, -R101 ;  /* 0x000000254e667c23 */ /* 0x000fc20008010865 */
[----:B------:R-:W-:Y:S01]  /*5f00*/  FFMA.FTZ R78, R82, UR37, -R101 ;  /* 0x00000025524e7c23 */ /* 0x000fe20008010865 */
        /* <DEDUP_REMOVED lines=17> */
[----:B------:R-:W-:-:S01]  /*6020*/  FADD.FTZ R86, R12, R103 ;  /* 0x000000670c567221 */ /* 0x000fc20000010000 */
[--C-:B------:R-:W-:Y:S01]  /*6030*/  FFMA.FTZ R75, R75, UR37, -R101.reuse ;  /* 0x000000254b4b7c23 */ /* 0x100fe20008010865 */
[----:B------:R-:W-:-:S01]  /*6040*/  FFMA.FTZ R79, R79, UR37, -R101 ;  /* 0x000000254f4f7c23 */ /* 0x000fc20008010865 */
[----:B------:R-:W-:Y:S01]  /*6050*/  FFMA.FTZ R83, R83, UR37, -R101 ;  /* 0x0000002553537c23 */ /* 0x000fe20008010865 */
[----:B------:R-:W-:-:S01]  /*6060*/  FADD.FTZ R129, R13, R86 ;  /* 0x000000560d817221 */ /* 0x000fc20000010000 */
[--C-:B------:R-:W-:Y:S01]  /*6070*/  FFMA.FTZ R87, R87, UR37, -R101.reuse ;  /* 0x0000002557577c23 */ /* 0x100fe20008010865 */
[----:B------:R-:W-:-:S01]  /*6080*/  FFMA.FTZ R58, R58, UR37, -R101 ;  /* 0x000000253a3a7c23 */ /* 0x000fc20008010865 */
[----:B------:R-:W2:Y:S01]  /*6090*/  MUFU.EX2 R123, R123 ;  /* 0x0000007b007b7308 */ /* 0x000ea20000000800 */
        /* <DEDUP_REMOVED lines=37> */
[----:B------:R-:W-:-:S02]  /*62f0*/  F2FP.SATFINITE.E4M3.F32.PACK_AB_MERGE_C R116, R123, R116, RZ ;  /* 0x000000747b74723e */ /* 0x000fc400048070ff */
        /* <DEDUP_REMOVED lines=8> */
[----:B------:R-:W-:-:S04]  /*6380*/  F2FP.SATFINITE.E4M3.F32.PACK_AB_MERGE_C R120, R125, R120, RZ ;  /* 0x000000787d78723e */ /* 0x000fc800048070ff */
[----:B------:R-:W-:Y:S01]  /*6390*/  F2FP.SATFINITE.E4M3.F32.PACK_AB_MERGE_C R227, R121, R112, R120 ;  /* 0x0000007079e3723e */ /* 0x000fe20004807078 */
[----:B------:R-:W0:Y:S01]  /*63a0*/  MUFU.EX2 R122, R122 ;  /* 0x0000007a007a7308 */ /* 0x000e220000000800 */
[----:B-1----:R-:W-:-:S07]  /*63b0*/  FADD.FTZ R14, R106, R21 ;  /* 0x000000156a0e7221 */ /* 0x002fce0000010000 */
[----:B------:R-:W1:Y:S01]  /*63c0*/  MUFU.EX2 R127, R127 ;  /* 0x0000007f007f7308 */ /* 0x000e620000000800 */
[----:B--2---:R-:W-:-:S01]  /*63d0*/  FADD.FTZ R21, R107, R14 ;  /* 0x0000000e6b157221 */ /* 0x004fc20000010000 */
[----:B------:R-:W-:-:S04]  /*63e0*/  FADD.FTZ R14, R92, R103 ;  /* 0x000000675c0e7221 */ /* 0x000fc80000010000 */
[----:B------:R-:W-:Y:S02]  /*63f0*/  FADD.FTZ R14, R113, R14 ;  /* 0x0000000e710e7221 */ /* 0x000fe40000010000 */
[----:B------:R-:W2:Y:S01]  /*6400*/  MUFU.EX2 R110, R110 ;  /* 0x0000006e006e7308 */ /* 0x000ea20000000800 */
[----:B0-----:R-:W-:-:S07]  /*6410*/  FADD.FTZ R6, R122, R21 ;  /* 0x000000157a067221 */ /* 0x001fce0000010000 */
[----:B------:R-:W0:Y:S01]  /*6420*/  MUFU.EX2 R111, R111 ;  /* 0x0000006f006f7308 */ /* 0x000e220000000800 */
[----:B-1----:R-:W-:-:S01]  /*6430*/  FADD.FTZ R21, R127, R6 ;  /* 0x000000067f157221 */ /* 0x002fc20000010000 */
[----:B------:R-:W-:Y:S01]  /*6440*/  FFMA.FTZ R6, R67, UR37, -R101 ;  /* 0x0000002543067c23 */ /* 0x000fe20008010865 */
[----:B------:R-:W-:-:S04]  /*6450*/  F2FP.SATFINITE.E4M3.F32.PACK_AB_MERGE_C R122, R127, R122, RZ ;  /* 0x0000007a7f7a723e */ /* 0x000fc800048070ff */
[----:B------:R-:W-:Y:S01]  /*6460*/  F2FP.SATFINITE.E4M3.F32.PACK_AB_MERGE_C R221, R107, R106, R122 ;  /* 0x0000006a6bdd723e */ /* 0x000fe2000480707a */
        /* <DEDUP_REMOVED lines=21> */
[----:B------:R-:W-:Y:S01]  /*65c0*/  FADD.FTZ R81, R81, R12 ;  /* 0x0000000c51517221 */ /* 0x000fe20000010000 */
[----:B------:R-:W-:Y:S01]  /*65d0*/  F2FP.SATFINITE.E4M3.F32.PACK_AB_MERGE_C R12, R61, R60, RZ ;  /* 0x0000003c3d0c723e */ /* 0x000fe200048070ff */
[----:B------:R-:W0:Y:S01]  /*65e0*/  MUFU.EX2 R119, R119 ;  /* 0x0000007700777308 */ /* 0x000e220000000800 */
[----:B-1----:R-:W-:-:S01]  /*65f0*/  FADD.FTZ R11, R91, R8 ;  /* 0x000000085b0b7221 */ /* 0x002fc20000010000 */
[----:B------:R-:W-:-:S04]  /*6600*/  FADD.FTZ R84, R84, R81 ;  /* 0x0000005154547221 */ /* 0x000fc80000010000 */
[----:B------:R-:W-:Y:S02]  /*6610*/  FADD.FTZ R85, R85, R84 ;  /* 0x0000005455557221 */ /* 0x000fe40000010000 */
        /* <DEDUP_REMOVED lines=24> */
[----:B------:R-:W-:-:S04]  /*67a0*/  F2FP.SATFINITE.E4M3.F32.PACK_AB_MERGE_C R79, R79, R102, RZ ;  /* 0x000000664f4f723e */ /* 0x000fc800048070ff */
[----:B------:R-:W-:Y:S02]  /*67b0*/  F2FP.SATFINITE.E4M3.F32.PACK_AB_MERGE_C R213, R75, R74, R79 ;  /* 0x0000004a4bd5723e */ /* 0x000fe4000480704f */
[----:B------:R-:W-:Y:S01]  /*67c0*/  MUFU.EX2 R56, R56 ;  /* 0x0000003800387308 */ /* 0x000fe20000000800 */
[----:B0-----:R-:W-:-:S07]  /*67d0*/  FADD.FTZ R8, R78, R11 ;  /* 0x0000000b4e087221 */ /* 0x001fce0000010000 */
        /* <DEDUP_REMOVED lines=32> */
[----:B--2---:R-:W-:-:S01]  /*69e0*/  FADD.FTZ R8, R10, R11 ;  /* 0x0000000b0a087221 */ /* 0x004fc20000010000 */
        /* <DEDUP_REMOVED lines=13> */
[----:B------:R-:W-:-:S04]  /*6ac0*/  FADD.FTZ R41, R41, R8 ;  /* 0x0000000829297221 */ /* 0x000fc80000010000 */
[----:B------:R-:W-:Y:S02]  /*6ad0*/  FADD.FTZ R40, R40, R41 ;  /* 0x0000002928287221 */ /* 0x000fe40000010000 */
[----:B------:R-:W0:Y:S01]  /*6ae0*/  MUFU.EX2 R42, R42 ;  /* 0x0000002a002a7308 */ /* 0x000e220000000800 */
[----:B-1----:R-:W-:-:S01]  /*6af0*/  FADD.FTZ R4, R70, R9 ;  /* 0x0000000946047221 */ /* 0x002fc20000010000 */
[----:B------:R-:W-:-:S06]  /*6b00*/  FADD.FTZ R45, R45, R40 ;  /* 0x000000282d2d7221 */ /* 0x000fcc0000010000 */
[----:B------:R-:W1:Y:S01]  /*6b10*/  MUFU.EX2 R43, R43 ;  /* 0x0000002b002b7308 */ /* 0x000e620000000800 */
[C---:B--2---:R-:W-:Y:S01]  /*6b20*/  F2FP.SATFINITE.E4M3.F32.PACK_AB_MERGE_C R70, R71.reuse, R70, RZ ;  /* 0x000000464746723e */ /* 0x044fe200048070ff */
[----:B------:R-:W-:-:S03]  /*6b30*/  FADD.FTZ R71, R71, R4 ;  /* 0x0000000447477221 */ /* 0x000fc60000010000 */
[----:B------:R-:W-:-:S03]  /*6b40*/  F2FP.SATFINITE.E4M3.F32.PACK_AB_MERGE_C R211, R6, R5, R70 ;  /* 0x0000000506d3723e */ /* 0x000fc60004807046 */
[----:B------:R-:W2:Y:S01]  /*6b50*/  MUFU.EX2 R46, R46 ;  /* 0x0000002e002e7308 */ /* 0x000ea20000000800 */
[----:B0-----:R-:W-:-:S07]  /*6b60*/  FADD.FTZ R4, R42, R71 ;  /* 0x000000472a047221 */ /* 0x001fce0000010000 */
[----:B------:R-:W-:Y:S01]  /*6b70*/  MUFU.EX2 R48, R48 ;  /* 0x0000003000307308 */ /* 0x000fe20000000800 */
[----:B-1----:R-:W-:-:S07]  /*6b80*/  FADD.FTZ R9, R43, R4 ;  /* 0x000000042b097221 */ /* 0x002fce0000010000 */
[----:B------:R-:W0:Y:S01]  /*6b90*/  MUFU.EX2 R53, R53 ;  /* 0x0000003500357308 */ /* 0x000e220000000800 */
[----:B--2---:R-:W-:-:S07]  /*6ba0*/  FADD.FTZ R4, R46, R9 ;  /* 0x000000092e047221 */ /* 0x004fce0000010000 */
        /* <DEDUP_REMOVED lines=74> */
.L_x_6809:
[----:B------:R-:W-:-:S11]  /*7050*/  UISETP.NE.AND UP2, UPT, UR7, 0x1, UPT ;  /* 0x000000010700788c */ /* 0x000fd6000bf45270 */
[----:B------:R-:W-:Y:S02]  /*7060*/  @UP2 ULDC.64 UR18, c[0x0][0x9e8] ;  /* 0x00027a0000122ab9 */ /* 0x000fe40000000a00 */
[----:B------:R-:W-:-:S04]  /*7070*/  UIMAD.WIDE.U32 UR10, UR6, UR18, URZ ;  /* 0x00000012060a72a5 */ /* 0x000fc8000f8e003f */
[----:B------:R-:W-:-:S12]  /*7080*/  @UP2 USHF.R.U32.HI UR6, URZ, UR19, UR11 ;  /* 0x000000133f062299 */ /* 0x000fd8000801160b */
.L_x_6810:
[----:B------:R-:W-:-:S04]  /*7090*/  UIMAD UR6, UR6, UR7, UR7 ;  /* 0x00000007060672a4 */ /* 0x000fc8000f8e0207 */
[----:B------:R-:W-:-:S04]  /*70a0*/  UISETP.LT.AND UP2, UPT, UR14, UR6, UPT ;  /* 0x000000060e00728c */ /* 0x000fc8000bf41270 */
[----:B------:R-:W-:-:S12]  /*70b0*/  USEL UR14, UR14, UR6, UP2 ;  /* 0x000000060e0e7287 */ /* 0x000fd80009000000 */
.L_x_6808:
        /* <DEDUP_REMOVED lines=45> */
.L_x_6829:
        /* <DEDUP_REMOVED lines=9> */
.L_x_6813:
[----:B------:R-:W-:Y:S01]  /*7420*/  ULEA UR6, UR57, UR41, 0x3 ;  /* 0x0000002939067291 */ /* 0x000fe2000f8e183f */
[----:B------:R-:W-:-:S05]  /*7430*/  IMAD.U32 R8, RZ, RZ, UR56 ;  /* 0x00000038ff087e24 */ /* 0x000fca000f8e00ff */
[----:B------:R-:W-:-:S04]  /*7440*/  SHF.L.U32 R8, R8, 0x1f, RZ ;  /* 0x0000001f08087819 */ /* 0x000fc800000006ff */
[----:B------:R0:W1:Y:S01]  /*7450*/  SYNCS.PHASECHK.TRANS64.TRYWAIT P1, [UR6+0x2e830], R8 ;  /* 0x02e83008ff0075a7 */ /* 0x0000620008020146 */
[----:B------:R-:W-:Y:S05]  /*7460*/  @!P0 BRA `(.L_x_6814) ;  /* 0x0000000000048947 */ /* 0x000fea0003800000 */
[----:B------:R-:W-:Y:S01]  /*7470*/  BPT.TRAP 0x1 ;  /* 0x000000040000795c */ /* 0x000fe20000300000 */
.L_x_6814:
[----:B-1----:R-:W-:Y:S05]  /*7480*/  @P1 BRA `(.L_x_6812) ;  /* 0x0000000000081947 */ /* 0x002fea0003800000 */
[----:B------:R-:W1:Y:S02]  /*7490*/  SYNCS.PHASECHK.TRANS64.TRYWAIT P1, [UR6+0x2e830], R8 ;  /* 0x02e83008ff0075a7 */ /* 0x000e640008020146 */
[----:B-1----:R-:W-:Y:S05]  /*74a0*/  @!P1 BRA `(.L_x_6815) ;  /* 0x0000018400649947 */ /* 0x002fea0003800000 */
.L_x_6812:
[----:B-1----:R-:W1:Y:S01]  /*74b0*/  S2R R9, SR_TID.X ;  /* 0x0000000000097919 */ /* 0x002e620000002100 */
[----:B------:R-:W-:Y:S01]  /*74c0*/  R2UR UR59, R7 ;  /* 0x00000000073b72ca */ /* 0x000fe200000e0000 */
[----:B------:R-:W-:Y:S01]  /*74d0*/  UMOV UR19, 0x40000040 ;  /* 0x4000004000137882 */ /* 0x000fe20000000000 */
[----:B------:R-:W-:Y:S01]  /*74e0*/  UMOV UR20, UR16 ;  /* 0x0000001000147c82 */ /* 0x000fe20008000000 */
[----:B------:R-:W-:Y:S01]  /*74f0*/  UMOV UR21, UR17 ;  /* 0x0000001100157c82 */ /* 0x000fe20008000000 */
        /* <DEDUP_REMOVED lines=9> */
[----:B------:R-:W-:Y:S01]  /*7590*/  UIMAD UR59, UR57, 0x700, UR59 ;  /* 0x00000700393b78a4 */ /* 0x000fe2000f8e023b */
[----:B------:R-:W-:Y:S01]  /*75a0*/  UMOV UR35, 0x40000040 ;  /* 0x4000004000237882 */ /* 0x000fe20000000000 */
[----:B------:R-:W-:-:S02]  /*75b0*/  UMOV UR7, 0x40000040 ;  /* 0x4000004000077882 */ /* 0x000fc40000000000 */
[----:B------:R-:W-:Y:S02]  /*75c0*/  UIADD3 UR22, UR59, 0x100, URZ ;  /* 0x000001003b167890 */ /* 0x000fe4000fffe03f */
[----:B------:R-:W-:Y:S02]  /*75d0*/  UIADD3 UR26, UR59, 0x200, URZ ;  /* 0x000002003b1a7890 */ /* 0x000fe4000fffe03f */
[----:B------:R-:W-:Y:S01]  /*75e0*/  UMOV UR18, UR59 ;  /* 0x0000003b00127c82 */ /* 0x000fe20008000000 */
[----:B------:R-:W-:Y:S02]  /*75f0*/  UIADD3 UR30, UR59, 0x300, URZ ;  /* 0x000003003b1e7890 */ /* 0x000fe4000fffe03f */
[----:B------:R-:W-:Y:S02]  /*7600*/  UIADD3 UR34, UR59, 0x400, URZ ;  /* 0x000004003b227890 */ /* 0x000fe4000fffe03f */
[----:B------:R-:W-:Y:S02]  /*7610*/  UIADD3 UR6, UR59, 0x600, URZ ;  /* 0x000006003b067890 */ /* 0x000fe4000fffe03f */
[----:B------:R-:W-:Y:S01]  /*7620*/  UIADD3 UR10, UR59, 0x602, URZ ;  /* 0x000006023b0a7890 */ /* 0x000fe2000fffe03f */
[----:B------:R-:W-:Y:S01]  /*7630*/  UMOV UR11, 0x40000040 ;  /* 0x40000040000b7882 */ /* 0x000fe20000000000 */
[----:B-1----:R-:W-:Y:S01]  /*7640*/  SHF.R.U32.HI R9, RZ, 0x7, R9 ;  /* 0x00000007ff097819 */ /* 0x002fe20000011609 */
[----:B------:R-:W-:Y:S01]  /*7650*/  UIADD3 UR14, UR59, 0x6, URZ ;  /* 0x000000063b0e7890 */ /* 0x000fe2000fffe03f */
[----:B------:R-:W-:-:S03]  /*7660*/  UMOV UR15, 0x40000040 ;  /* 0x40000040000f7882 */ /* 0x000fc60000000000 */
        /* <DEDUP_REMOVED lines=157> */
.L_x_6817:
[----:B------:R-:W-:Y:S01]  /*8040*/  ULEA UR6, UR52, UR41, 0x3 ;  /* 0x0000002934067291 */ /* 0x000fe2000f8e183f */
[----:B------:R-:W-:-:S05]  /*8050*/  IMAD.U32 R8, RZ, RZ, UR45 ;  /* 0x0000002dff087e24 */ /* 0x000fca000f8e00ff */
[----:B------:R-:W-:-:S04]  /*8060*/  SHF.L.U32 R8, R8, 0x1f, RZ ;  /* 0x0000001f08087819 */ /* 0x000fc800000006ff */
[----:B------:R0:W1:Y:S01]  /*8070*/  SYNCS.PHASECHK.TRANS64.TRYWAIT P1, [UR6+0x2e850], R8 ;  /* 0x02e85008ff0075a7 */ /* 0x0000620008020146 */
[----:B------:R-:W-:Y:S05]  /*8080*/  @!P0 BRA `(.L_x_6818) ;  /* 0x0000000000048947 */ /* 0x000fea0003800000 */
[----:B------:R-:W-:Y:S01]  /*8090*/  BPT.TRAP 0x1 ;  /* 0x000000040000795c */ /* 0x000fe20000300000 */
.L_x_6818:
[----:B-1----:R-:W-:Y:S05]  /*80a0*/  @P1 BRA `(.L_x_6816) ;  /* 0x0000000000081947 */ /* 0x002fea0003800000 */
[----:B------:R-:W1:Y:S02]  /*80b0*/  SYNCS.PHASECHK.TRANS64.TRYWAIT P1, [UR6+0x2e850], R8 ;  /* 0x02e85008ff0075a7 */ /* 0x000e640008020146 */
[----:B-1----:R-:W-:Y:S05]  /*80c0*/  @!P1 BRA `(.L_x_6819) ;  /* 0x0000017800749947 */ /* 0x002fea0003800000 */
.L_x_6816:
        /* <DEDUP_REMOVED lines=14> */
[----:B------:R-:W-:Y:S01]  /*81b0*/  QGMMA.64x128x32.F32.E4M3.E4M3 R24, R224, gdesc[UR4], R24, gsb0 ;  /* 0x01e00004e0187df3 */ /* 0x000fe20008000818 */
[----:B------:R-:W-:Y:S01]  /*81c0*/  UIADD3 UR6, UR10, 0x100, URZ ;  /* 0x000001000a067890 */ /* 0x000fe2000fffe03f */
        /* <DEDUP_REMOVED lines=39> */
[----:B------:R-:W-:Y:S01]  /*8440*/  ULOP3.LUT UR6, URZ, UR54, URZ, 0x33, !UPT ;  /* 0x000000363f067292 */ /* 0x000fe2000f8e333f */
[----:B------:R-:W-:Y:S01]  /*8450*/  IADD3 R9, -R10, 0xb, RZ ;  /* 0x0000000b0a097810 */ /* 0x000fe20007ffe1ff */
[----:B------:R-:W-:Y:S02]  /*8460*/  VIADD R10, R14, 0x1 ;  /* 0x000000010e0a7836 */ /* 0x000fe40000000000 */
[----:B------:R-:W0:Y:S02]  /*8470*/  SHFL.IDX PT, R15, R13, RZ, 0x1c1f ;  /* 0x001c1fff0d0f7589 */ /* 0x000e2400000e0000 */
[----:B------:R-:W-:-:S05]  /*8480*/  IMAD R10, R19, -0x2, R10 ;  /* 0xfffffffe130a7824 */ /* 0x000fca00078e020a */
[----:B------:R-:W-:-:S05]  /*8490*/  IADD3 R11, -R18, R10, R17 ;  /* 0x0000000a120b7210 */ /* 0x000fca0007ffe111 */
[C---:B------:R-:W-:Y:S02]  /*84a0*/  VIADD R12, R11.reuse, UR55 ;  /* 0x000000370b0c7c36 */ /* 0x040fe40008000000 */
[----:B------:R-:W-:Y:S01]  /*84b0*/  VIADD R11, R11, UR6 ;  /* 0x000000060b0b7c36 */ /* 0x000fe20008000000 */
[----:B------:R-:W-:Y:S02]  /*84c0*/  WARPGROUP.DEPBAR.LE gsb0, 0x0 ;  /* 0x00008000000079c5 */ /* 0x000fe40000010000 */
[----:B------:R0:W-:Y:S06]  /*84d0*/  BAR.ARV R9, 0x100 ;  /* 0x000400090000751d */ /* 0x0001ec0000002000 */
[----:B------:R1:W-:Y:S01]  /*84e0*/  @!P3 SYNCS.ARRIVE.TRANS64.RED.A1T0 RZ, [R8+URZ], RZ ;  /* 0x000000ff08ffb9a7 */ /* 0x0003e2000810043f */
[----:B0-----:R-:W-:-:S02]  /*84f0*/  IMAD.IADD R9, R11, 0x1, R15 ;  /* 0x000000010b097824 */ /* 0x001fc400078e020f */
[----:B-1----:R-:W-:Y:S02]  /*8500*/  VIADD R8, R10, 0xffffffff ;  /* 0xffffffff0a087836 */ /* 0x002fe40000000000 */
[----:B------:R-:W-:Y:S01]  /*8510*/  IMAD.IADD R10, R12, 0x1, R15 ;  /* 0x000000010c0a7824 */ /* 0x000fe200078e020f */
[----:B------:R-:W-:Y:S06]  /*8520*/  @P1 BRA `(.L_x_6820) ;  /* 0x0000000000541947 */ /* 0x000fec0003800000 */
        /* <DEDUP_REMOVED lines=12> */
.L_x_6822:
[----:B------:R-:W-:-:S05]  /*85f0*/  IMAD.U32 R200, RZ, RZ, UR53 ;  /* 0x00000035ffc87e24 */ /* 0x000fca000f8e00ff */
[----:B------:R-:W-:-:S13]  /*8600*/  ISETP.NE.AND P1, PT, R200, 0x1, PT ;  /* 0x00000001c800780c */ /* 0x000fda0003f25270 */
[----:B------:R-:W0:Y:S02]  /*8610*/  @P1 LDC.64 R20, c[0x0][0x9e8] ;  /* 0x00027a00ff141b82 */ /* 0x000e240000000a00 */
[----:B0-----:R-:W-:-:S05]  /*8620*/  @P1 IMAD.HI.U32 R20, R15, R20, RZ ;  /* 0x000000140f141227 */ /* 0x001fca00078e00ff */
[----:B------:R-:W-:-:S07]  /*8630*/  @P1 SHF.R.U32.HI R15, RZ, R21, R20 ;  /* 0x00000015ff0f1219 */ /* 0x000fce0000011614 */
.L_x_6823:
[----:B------:R-:W-:Y:S05]  /*8640*/  BSYNC B0 ;  /* 0x0000000000007941 */ /* 0x000fea0003800000 */
.L_x_6821:
[----:B------:R-:W-:-:S05]  /*8650*/  IMAD R15, R15, R200, R8 ;  /* 0x000000c80f0f7224 */ /* 0x000fca00078e0208 */
[----:B------:R-:W-:Y:S02]  /*8660*/  VIADDMNMX R10, R15, R200, R10, PT ;  /* 0x000000c80f0a7246 */ /* 0x000fe4000380010a */
[----:B------:R-:W-:-:S07]  /*8670*/  VIMNMX R9, R9, R15, !PT ;  /* 0x0000000f09097248 */ /* 0x000fce0007fe0100 */
.L_x_6820:
[C---:B------:R-:W-:Y:S01]  /*8680*/  ISETP.GE.AND P1, PT, R14.reuse, 0x2, PT ;  /* 0x000000020e00780c */ /* 0x040fe20003f26270 */
[----:B------:R-:W0:Y:S01]  /*8690*/  SHFL.IDX PT, R13, R13, 0x1, 0x1c1f ;  /* 0x003c1f000d0d7f89 */ /* 0x000e2200000e0000 */
        /* <DEDUP_REMOVED lines=11> */
[----:B0-----:R-:W-:Y:S01]  /*8750*/  IMAD.IADD R12, R12, 0x1, R13 ;  /* 0x000000010c0c7824 */ /* 0x001fe200078e020d */
        /* <DEDUP_REMOVED lines=311> */
[----:B------:R-:W-:Y:S01]  /*9ad0*/  ISETP.GT.AND P6, PT, R9, 0xd9, !P6 ;  /* 0x000000d90900780c */ /* 0x000fe200077c4270 */
[----:B------:R-:W-:-:S03]  /*9ae0*/  IMAD.IADD R9, R11, 0x1, R13 ;  /* 0x000000010b097824 */ /* 0x000fc600078e020d */
        /* <DEDUP_REMOVED lines=16> */
.L_x_6826:
[----:B------:R-:W-:-:S05]  /*9bf0*/  IMAD.U32 R15, RZ, RZ, UR53 ;  /* 0x00000035ff0f7e24 */ /* 0x000fca000f8e00ff */
[----:B------:R-:W-:-:S13]  /*9c00*/  ISETP.NE.AND P6, PT, R15, 0x1, PT ;  /* 0x000000010f00780c */ /* 0x000fda0003fc5270 */
[----:B------:R-:W0:Y:S02]  /*9c10*/  @P6 LDC.64 R10, c[0x0][0x9e8] ;  /* 0x00027a00ff0a6b82 */ /* 0x000e240000000a00 */
[----:B0-----:R-:W-:-:S05]  /*9c20*/  @P6 IMAD.HI.U32 R10, R13, R10, RZ ;  /* 0x0000000a0d0a6227 */ /* 0x001fca00078e00ff */
[----:B------:R-:W-:-:S07]  /*9c30*/  @P6 SHF.R.U32.HI R13, RZ, R11, R10 ;  /* 0x0000000bff0d6219 */ /* 0x000fce000001160a */
.L_x_6827:
[----:B------:R-:W-:Y:S05]  /*9c40*/  BSYNC B0 ;  /* 0x0000000000007941 */ /* 0x000fea0003800000 */
.L_x_6825:
[----:B------:R-:W-:-:S05]  /*9c50*/  IMAD R8, R13, R15, R8 ;  /* 0x0000000f0d087224 */ /* 0x000fca00078e0208 */
[----:B------:R-:W-:Y:S02]  /*9c60*/  VIADDMNMX R12, R8, R15, R12, PT ;  /* 0x0000000f080c7246 */ /* 0x000fe4000380010c */
[----:B------:R-:W-:-:S07]  /*9c70*/  VIMNMX R9, R9, R8, !PT ;  /* 0x0000000809097248 */ /* 0x000fce0007fe0100 */
.L_x_6824:
        /* <DEDUP_REMOVED lines=140> */
[C---:B------:R-:W-:Y:S01]  /*a540*/  ISETP.GT.AND P2, PT, R9.reuse, 0xc9, !P2 ;  /* 0x000000c90900780c */ /* 0x040fe20005744270 */
        /* <DEDUP_REMOVED lines=11> */
[----:B------:R-:W-:Y:S02]  /*a600*/  ISETP.GT.AND P1, PT, R9, 0x78, !P1 ;  /* 0x000000780900780c */ /* 0x000fe40004f24270 */
[C---:B------:R-:W-:Y:S02]  /*a610*/  ISETP.LT.OR P3, PT, R12.reuse, 0xd1, P3 ;  /* 0x000000d10c00780c */ /* 0x040fe40001f61670 */
[----:B------:R-:W-:Y:S02]  /*a620*/  ISETP.LT.OR P1, PT, R12, 0x79, P1 ;  /* 0x000000790c00780c */ /* 0x000fe40000f21670 */
[----:B0-----:R-:W-:Y:S02]  /*a630*/  FMNMX.FTZ R14, R13, R8, !PT ;  /* 0x000000080d0e7209 */ /* 0x001fe40007810000 */
[----:B------:R-:W-:Y:S02]  /*a640*/  FSEL R150, R150, -INF , !P1 ;  /* 0xff80000096967808 */ /* 0x000fe40004800000 */
[----:B------:R-:W-:Y:S01]  /*a650*/  LOP3.LUT P1, RZ, R16, 0x200000, RZ, 0xc0, !PT ;  /* 0x0020000010ff7812 */ /* 0x000fe2000782c0ff */
[----:B------:R-:W0:Y:S01]  /*a660*/  SHFL.BFLY PT, R11, R14, 0x1, 0x1f ;  /* 0x0c201f000e0b7f89 */ /* 0x000e2200000e0000 */
[----:B------:R-:W-:-:S02]  /*a670*/  ISETP.GT.AND P5, PT, R9, 0xd8, !P5 ;  /* 0x000000d80900780c */ /* 0x000fc40006fa4270 */
        /* <DEDUP_REMOVED lines=10> */
[----:B0-----:R-:W-:Y:S02]  /*a720*/  FMNMX.FTZ R8, R14, R11, !PT ;  /* 0x0000000b0e087209 */ /* 0x001fe40007810000 */
[----:B------:R-:W-:-:S02]  /*a730*/  FSEL R122, R122, -INF , !P1 ;  /* 0xff8000007a7a7808 */ /* 0x000fc40004800000 */
        /* <DEDUP_REMOVED lines=232> */
[----:B------:R-:W-:-:S01]  /*b5c0*/  FFMA.FTZ R189, R108, UR37, -R10 ;  /* 0x000000256cbd7c23 */ /* 0x000fc2000801080a */
[----:B------:R-:W-:Y:S01]  /*b5d0*/  FSEL R108, R99, -INF , !P4 ;  /* 0xff800000636c7808 */ /* 0x000fe20006000000 */
[----:B------:R-:W-:Y:S01]  /*b5e0*/  MUFU.EX2 R152, R152 ;  /* 0x0000009800987308 */ /* 0x000fe20000000800 */
[----:B------:R-:W-:Y:S02]  /*b5f0*/  FMNMX.FTZ R9, R95, R188, !PT ;  /* 0x000000bc5f097209 */ /* 0x000fe40007810000 */
[----:B------:R-:W-:Y:S02]  /*b600*/  FSEL R10, R8, RZ, P1 ;  /* 0x000000ff080a7208 */ /* 0x000fe40000800000 */
[----:B------:R-:W-:-:S03]  /*b610*/  FMNMX.FTZ R9, R98, R9, !PT ;  /* 0x0000000962097209 */ /* 0x000fc60007810000 */
[----:B------:R-:W-:Y:S01]  /*b620*/  FADD.FTZ R10, -R10, R3 ;  /* 0x000000030a0a7221 */ /* 0x000fe20000010100 */
[----:B------:R-:W-:Y:S01]  /*b630*/  FMNMX.FTZ R9, R108, R9, !PT ;  /* 0x000000096c097209 */ /* 0x000fe20007810000 */
[----:B------:R-:W-:Y:S02]  /*b640*/  MUFU.EX2 R3, R117 ;  /* 0x0000007500037308 */ /* 0x000fe40000000800 */
[----:B------:R-:W-:Y:S01]  /*b650*/  FMUL.FTZ R10, R10, UR37 ;  /* 0x000000250a0a7c20 */ /* 0x000fe20008410000 */
[----:B------:R-:W-:-:S04]  /*b660*/  FMNMX.FTZ R188, R102, R9, !PT ;  /* 0x0000000966bc7209 */ /* 0x000fc80007810000 */
[----:B------:R-:W-:Y:S01]  /*b670*/  FMNMX.FTZ R188, R103, R188, !PT ;  /* 0x000000bc67bc7209 */ /* 0x000fe20007810000 */
[----:B------:R-:W0:Y:S04]  /*b680*/  MUFU.EX2 R10, R10 ;  /* 0x0000000a000a7308 */ /* 0x000e280000000800 */
[----:B------:R-:W1:Y:S04]  /*b690*/  SHFL.BFLY PT, R9, R188, 0x2, 0x1f ;  /* 0x0c401f00bc097f89 */ /* 0x000e6800000e0000 */
        /* <DEDUP_REMOVED lines=16> */
[----:B------:R-:W-:-:S01]  /*b7a0*/  FFMA.FTZ R190, R191, UR37, -R101 ;  /* 0x00000025bfbe7c23 */ /* 0x000fc20008010865 */
[----:B------:R-:W-:Y:S01]  /*b7b0*/  FSEL R191, R9, RZ, P1 ;  /* 0x000000ff09bf7208 */ /* 0x000fe20000800000 */
[----:B------:R-:W-:-:S01]  /*b7c0*/  FFMA.FTZ R188, R11, UR37, -R101 ;  /* 0x000000250bbc7c23 */ /* 0x000fc20008010865 */
[--C-:B------:R-:W-:Y:S01]  /*b7d0*/  FFMA.FTZ R11, R187, UR37, -R101.reuse ;  /* 0x00000025bb0b7c23 */ /* 0x100fe20008010865 */
[----:B------:R1:W-:Y:S01]  /*b7e0*/  MUFU.EX2 R117, R193 ;  /* 0x000000c100757308 */ /* 0x0003e20000000800 */
[----:B------:R-:W-:-:S01]  /*b7f0*/  FFMA.FTZ R187, R194, UR37, -R101 ;  /* 0x00000025c2bb7c23 */ /* 0x000fc20008010865 */
[----:B------:R-:W-:Y:S01]  /*b800*/  FADD.FTZ R191, -R191, R0 ;  /* 0x00000000bfbf7221 */ /* 0x000fe20000010100 */
[----:B------:R-:W-:-:S01]  /*b810*/  FFMA.FTZ R192, R195, UR37, -R101 ;  /* 0x00000025c3c07c23 */ /* 0x000fc20008010865 */
[----:B0-----:R-:W-:Y:S01]  /*b820*/  FFMA.FTZ R195, R10, R6, R13 ;  /* 0x000000060ac37223 */ /* 0x001fe2000001000d */
[----:B--2---:R-:W-:-:S01]  /*b830*/  FFMA.FTZ R189, R198, UR37, -R101 ;  /* 0x00000025c6bd7c23 */ /* 0x004fc20008010865 */
[----:B------:R-:W-:Y:S01]  /*b840*/  FMUL.FTZ R191, R191, UR37 ;  /* 0x00000025bfbf7c20 */ /* 0x000fe20008410000 */
[----:B------:R-:W-:-:S01]  /*b850*/  FFMA.FTZ R194, R199, UR37, -R101 ;  /* 0x00000025c7c27c23 */ /* 0x000fc20008010865 */
[----:B------:R-:W-:Y:S01]  /*b860*/  MUFU.EX2 R188, R188 ;  /* 0x000000bc00bc7308 */ /* 0x000fe20000000800 */
[----:B-1----:R-:W-:-:S01]  /*b870*/  FFMA.FTZ R193, R142, UR37, -R101 ;  /* 0x000000258ec17c23 */ /* 0x002fc20008010865 */
[--C-:B------:R-:W-:Y:S01]  /*b880*/  FFMA.FTZ R142, R146, UR37, -R101.reuse ;  /* 0x00000025928e7c23 */ /* 0x100fe20008010865 */
[----:B------:R-:W-:-:S01]  /*b890*/  FFMA.FTZ R146, R150, UR37, -R101 ;  /* 0x0000002596927c23 */ /* 0x000fc20008010865 */
[----:B------:R-:W-:Y:S01]  /*b8a0*/  FADD.FTZ R150, R14, R195 ;  /* 0x000000c30e967221 */ /* 0x000fe20000010000 */
        /* <DEDUP_REMOVED lines=47> */
[--C-:B------:R-:W-:Y:S01]  /*bba0*/  FFMA.FTZ R91, R91, UR37, -R101.reuse ;  /* 0x000000255b5b7c23 */ /* 0x100fe20008010865 */
[----:B------:R-:W-:-:S01]  /*bbb0*/  FFMA.FTZ R94, R94, UR37, -R101 ;  /* 0x000000255e5e7c23 */ /* 0x000fc20008010865 */
[----:B------:R-:W-:-:S02]  /*bbc0*/  FFMA.FTZ R102, R102, UR37, -R101 ;  /* 0x0000002566667c23 */ /* 0x000fc40008010865 */
        /* <DEDUP_REMOVED lines=140> */
[--C-:B------:R-:W-:Y:S01]  /*c490*/  FFMA.FTZ R95, R98, UR37, -R101.reuse ;  /* 0x00000025625f7c23 */ /* 0x100fe20008010865 */
[----:B------:R-:W-:-:S01]  /*c4a0*/  FFMA.FTZ R98, R108, UR37, -R101 ;  /* 0x000000256c627c23 */ /* 0x000fc20008010865 */
[----:B------:R-:W-:-:S04]  /*c4b0*/  FFMA.FTZ R101, R103, UR37, -R101 ;  /* 0x0000002567657c23 */ /* 0x000fc80008010865 */
        /* <DEDUP_REMOVED lines=49> */
.L_x_6828:
        /* <DEDUP_REMOVED lines=135> */
.L_x_6811:
        /* <DEDUP_REMOVED lines=25> */
.L_x_6831:
[----:B------:R-:W-:-:S11]  /*d1d0*/  UISETP.NE.AND UP2, UPT, UR11, 0x1, UPT ;  /* 0x000000010b00788c */ /* 0x000fd6000bf45270 */
[----:B------:R-:W-:Y:S02]  /*d1e0*/  @UP2 ULDC.64 UR14, c[0x0][0x9e8] ;  /* 0x00027a00000e2ab9 */ /* 0x000fe40000000a00 */
[----:B------:R-:W-:-:S04]  /*d1f0*/  UIMAD.WIDE.U32 UR6, UR10, UR14, URZ ;  /* 0x0000000e0a0672a5 */ /* 0x000fc8000f8e003f */
[----:B------:R-:W-:-:S12]  /*d200*/  @UP2 USHF.R.U32.HI UR10, URZ, UR15, UR7 ;  /* 0x0000000f3f0a2299 */ /* 0x000fd80008011607 */
.L_x_6832:
[----:B------:R-:W-:-:S04]  /*d210*/  UIMAD UR10, UR10, UR11, URZ ;  /* 0x0000000b0a0a72a4 */ /* 0x000fc8000f8e023f */
[----:B------:R-:W-:-:S04]  /*d220*/  UISETP.LT.AND UP2, UPT, UR54, UR10, UPT ;  /* 0x0000000a3600728c */ /* 0x000fc8000bf41270 */
[----:B------:R-:W-:-:S12]  /*d230*/  USEL UR54, UR54, UR10, !UP2 ;  /* 0x0000000a36367287 */ /* 0x000fd8000d000000 */
.L_x_6830:
        /* <DEDUP_REMOVED lines=13> */
.L_x_6843:
[----:B------:R-:W-:Y:S01]  /*d310*/  ISETP.NE.AND P2, PT, RZ, UR44, PT ;  /* 0x0000002cff007c0c */ /* 0x000fe2000bf45270 */
[----:B------:R-:W-:-:S04]  /*d320*/  UISETP.NE.AND UP2, UPT, UR54, 0x1, UPT ;  /* 0x000000013600788c */ /* 0x000fc8000bf45270 */
[----:B------:R-:W-:-:S04]  /*d330*/  USEL UR45, URZ, 0x1, UP2 ;  /* 0x000000013f2d7887 */ /* 0x000fc80009000000 */
[----:B------:R-:W-:-:S04]  /*d340*/  ULOP3.LUT UR45, UR55, UR45, URZ, 0x3c, !UPT ;  /* 0x0000002d372d7292 */ /* 0x000fc8000f8e3c3f */
[----:B------:R-:W-:Y:S08]  /*d350*/  @P2 BRA `(.L_x_6834) ;  /* 0x0000000000382947 */ /* 0x000ff00003800000 */
[----:B------:R-:W-:Y:S05]  /*d360*/  @!P0 BRA `(.L_x_6835) ;  /* 0x0000000000048947 */ /* 0x000fea0003800000 */
[----:B------:R-:W-:Y:S01]  /*d370*/  BPT.TRAP 0x1 ;  /* 0x000000040000795c */ /* 0x000fe20000300000 */
.L_x_6835:
        /* <DEDUP_REMOVED lines=9> */
.L_x_6836:
[----:B-1----:R-:W-:Y:S05]  /*d410*/  @P1 BRA `(.L_x_6834) ;  /* 0x0000000000081947 */ /* 0x002fea0003800000 */
[----:B------:R-:W1:Y:S02]  /*d420*/  SYNCS.PHASECHK.TRANS64.TRYWAIT P1, [UR6+0x2e830], R0 ;  /* 0x02e83000ff0075a7 */ /* 0x000e640008020146 */
[----:B-1----:R-:W-:Y:S05]  /*d430*/  @!P1 BRA `(.L_x_6837) ;  /* 0x0000012400b09947 */ /* 0x002fea0003800000 */
.L_x_6834:
[----:B-1----:R-:W1:Y:S01]  /*d440*/  S2R R3, SR_TID.X ;  /* 0x0000000000037919 */ /* 0x002e620000002100 */
[----:B------:R-:W-:Y:S01]  /*d450*/  R2UR UR56, R7 ;  /* 0x00000000073872ca */ /* 0x000fe200000e0000 */
        /* <DEDUP_REMOVED lines=11> */
[----:B------:R-:W-:Y:S02]  /*d510*/  UMOV UR28, UR16 ;  /* 0x00000010001c7c82 */ /* 0x000fe40008000000 */
[----:B------:R-:W-:Y:S02]  /*d520*/  UIADD3 UR22, UR56, 0x100, URZ ;  /* 0x0000010038167890 */ /* 0x000fe4000fffe03f */
[----:B------:R-:W-:Y:S02]  /*d530*/  UIADD3 UR26, UR56, 0x200, URZ ;  /* 0x00000200381a7890 */ /* 0x000fe4000fffe03f */
[----:B------:R-:W-:Y:S01]  /*d540*/  UMOV UR18, UR56 ;  /* 0x0000003800127c82 */ /* 0x000fe20008000000 */
[----:B------:R-:W-:Y:S01]  /*d550*/  UIADD3 UR30, UR56, 0x300, URZ ;  /* 0x00000300381e7890 */ /* 0x000fe2000fffe03f */
[----:B------:R-:W-:Y:S01]  /*d560*/  UMOV UR29, UR17 ;  /* 0x00000011001d7c82 */ /* 0x000fe20008000000 */
[----:B------:R-:W-:Y:S01]  /*d570*/  UMOV UR31, 0x40000040 ;  /* 0x40000040001f7882 */ /* 0x000fe20000000000 */
[----:B------:R-:W-:Y:S01]  /*d580*/  UIADD3 UR34, UR56, 0x400, URZ ;  /* 0x0000040038227890 */ /* 0x000fe2000fffe03f */
[----:B------:R-:W-:Y:S01]  /*d590*/  UMOV UR32, UR16 ;  /* 0x0000001000207c82 */ /* 0x000fe20008000000 */
[----:B------:R-:W-:Y:S01]  /*d5a0*/  UMOV UR33, UR17 ;  /* 0x0000001100217c82 */ /* 0x000fe20008000000 */
[----:B------:R-:W-:Y:S01]  /*d5b0*/  UMOV UR35, 0x40000040 ;  /* 0x4000004000237882 */ /* 0x000fe20000000000 */
[----:B-1----:R-:W-:Y:S01]  /*d5c0*/  SHF.R.U32.HI R3, RZ, 0x7, R3 ;  /* 0x00000007ff037819 */ /* 0x002fe20000011603 */
[----:B------:R-:W-:Y:S01]  /*d5d0*/  UIADD3 UR6, UR56, 0x600, URZ ;  /* 0x0000060038067890 */ /* 0x000fe2000fffe03f */
[----:B------:R-:W-:Y:S01]  /*d5e0*/  UMOV UR7, 0x40000040 ;  /* 0x4000004000077882 */ /* 0x000fe20000000000 */
[----:B------:R-:W-:-:S02]  /*d5f0*/  UIADD3 UR10, UR56, 0x602, URZ ;  /* 0x00000602380a7890 */ /* 0x000fc4000fffe03f */
[----:B0-----:R-:W-:Y:S01]  /*d600*/  VIADD R0, R3, 0x8 ;  /* 0x0000000803007836 */ /* 0x001fe20000000000 */
[----:B------:R-:W-:Y:S01]  /*d610*/  UMOV UR11, 0x40000040 ;  /* 0x40000040000b7882 */ /* 0x000fe20000000000 */
[----:B------:R-:W-:Y:S01]  /*d620*/  UIADD3 UR14, UR56, 0x6, URZ ;  /* 0x00000006380e7890 */ /* 0x000fe2000fffe03f */
[----:B------:R-:W-:Y:S02]  /*d630*/  UMOV UR15, 0x40000040 ;  /* 0x40000040000f7882 */ /* 0x000fe40000000000 */
        /* <DEDUP_REMOVED lines=156> */
.L_x_6839:
[----:B------:R-:W-:Y:S01]  /*e000*/  ULEA UR6, UR54, UR41, 0x3 ;  /* 0x0000002936067291 */ /* 0x000fe2000f8e183f */
[----:B------:R-:W-:-:S05]  /*e010*/  IMAD.U32 R0, RZ, RZ, UR55 ;  /* 0x00000037ff007e24 */ /* 0x000fca000f8e00ff */
[----:B------:R-:W-:-:S04]  /*e020*/  SHF.L.U32 R0, R0, 0x1f, RZ ;  /* 0x0000001f00007819 */ /* 0x000fc800000006ff */
[----:B------:R0:W1:Y:S01]  /*e030*/  SYNCS.PHASECHK.TRANS64.TRYWAIT P1, [UR6+0x2e850], R0 ;  /* 0x02e85000ff0075a7 */ /* 0x0000620008020146 */
[----:B------:R-:W-:Y:S05]  /*e040*/  @!P0 BRA `(.L_x_6840) ;  /* 0x0000000000048947 */ /* 0x000fea0003800000 */
[----:B------:R-:W-:Y:S01]  /*e050*/  BPT.TRAP 0x1 ;  /* 0x000000040000795c */ /* 0x000fe20000300000 */
.L_x_6840:
[----:B-1----:R-:W-:Y:S05]  /*e060*/  @P1 BRA `(.L_x_6838) ;  /* 0x0000000000081947 */ /* 0x002fea0003800000 */
[----:B------:R-:W1:Y:S02]  /*e070*/  SYNCS.PHASECHK.TRANS64.TRYWAIT P1, [UR6+0x2e850], R0 ;  /* 0x02e85000ff0075a7 */ /* 0x000e640008020146 */
[----:B-1----:R-:W-:Y:S05]  /*e080*/  @!P1 BRA `(.L_x_6841) ;  /* 0x0000011800b49947 */ /* 0x002fea0003800000 */
.L_x_6838:
        /* <DEDUP_REMOVED lines=138> */
[C---:B------:R-:W-:Y:S01]  /*e930*/  FADD.FTZ R8, -R3.reuse, R8 ;  /* 0x0000000803087221 */ /* 0x040fe20000010100 */
[----:B------:R-:W-:-:S01]  /*e940*/  FFMA.FTZ R10, R3, R10, -8 ;  /* 0xc1000000030a7423 */ /* 0x000fc2000001000a */
[----:B-1----:R-:W-:Y:S02]  /*e950*/  FMNMX.FTZ R0, R13, R14, !PT ;  /* 0x0000000e0d007209 */ /* 0x002fe40007810000 */
[----:B------:R-:W-:Y:S01]  /*e960*/  FMUL.FTZ R14, R8, UR37 ;  /* 0x00000025080e7c20 */ /* 0x000fe20008410000 */
[--C-:B------:R-:W-:Y:S01]  /*e970*/  FFMA.FTZ R11, R185, UR37, -R10.reuse ;  /* 0x00000025b90b7c23 */ /* 0x100fe2000801080a */
[----:B------:R-:W-:Y:S02]  /*e980*/  IMAD.U32 R185, RZ, RZ, UR37 ;  /* 0x00000025ffb97e24 */ /* 0x000fe4000f8e00ff */
[----:B------:R-:W-:Y:S01]  /*e990*/  FADD.FTZ R8, -R0, R9 ;  /* 0x0000000900087221 */ /* 0x000fe20000010100 */
        /* <DEDUP_REMOVED lines=10> */
[----:B0-----:R-:W-:-:S01]  /*ea40*/  FFMA.FTZ R14, R189, UR37, -R10 ;  /* 0x00000025bd0e7c23 */ /* 0x001fc2000801080a */
        /* <DEDUP_REMOVED lines=52> */
[----:B------:R-:W0:Y:S01]  /*ed90*/  MUFU.EX2 R12, R12 ;  /* 0x0000000c000c7308 */ /* 0x000e220000000800 */
[----:B------:R-:W-:-:S02]  /*eda0*/  IMAD.U32 R196, RZ, RZ, UR52 ;  /* 0x00000034ffc47e24 */ /* 0x000fc4000f8e00ff */
        /* <DEDUP_REMOVED lines=52> */
[----:B------:R-:W-:Y:S01]  /*f0f0*/  IADD3 R195, -R232, 0xb, RZ ;  /* 0x0000000be8c37810 */ /* 0x000fe20007ffe1ff */
[----:B------:R-:W-:-:S01]  /*f100*/  FFMA.FTZ R110, R110, UR37, -R10 ;  /* 0x000000256e6e7c23 */ /* 0x000fc2000801080a */
[----:B------:R-:W2:Y:S01]  /*f110*/  MUFU.EX2 R14, R14 ;  /* 0x0000000e000e7308 */ /* 0x000ea20000000800 */
[----:B-1----:R-:W-:-:S01]  /*f120*/  FADD.FTZ R5, R13, R6 ;  /* 0x000000060d057221 */ /* 0x002fc20000010000 */
[----:B------:R-:W1:Y:S01]  /*f130*/  S2R R232, SR_TID.X ;  /* 0x0000000000e87919 */ /* 0x000e620000002100 */
        /* <DEDUP_REMOVED lines=16> */
[----:B------:R-:W-:-:S05]  /*f240*/  FFMA.FTZ R10, R103, UR37, -R10 ;  /* 0x00000025670a7c23 */ /* 0x000fca000801080a */
[----:B------:R-:W2:Y:S01]  /*f250*/  MUFU.EX2 R189, R189 ;  /* 0x000000bd00bd7308 */ /* 0x000ea20000000800 */
[----:B---3--:R-:W-:-:S07]  /*f260*/  FADD.FTZ R194, R188, R193 ;  /* 0x000000c1bcc27221 */ /* 0x008fce0000010000 */
[----:B------:R-:W3:Y:S01]  /*f270*/  MUFU.EX2 R20, R20 ;  /* 0x0000001400147308 */ /* 0x000ee20000000800 */
[----:B0-----:R-:W-:-:S01]  /*f280*/  FADD.FTZ R5, R15, R6 ;  /* 0x000000060f057221 */ /* 0x001fc20000010000 */
[----:B-1----:R-:W-:-:S06]  /*f290*/  LOP3.LUT P1, RZ, R232, 0x7f, RZ, 0xc0, !PT ;  /* 0x0000007fe8ff7812 */ /* 0x002fcc000782c0ff */
[----:B------:R-:W0:Y:S01]  /*f2a0*/  MUFU.EX2 R190, R190 ;  /* 0x000000be00be7308 */ /* 0x000e220000000800 */
[----:B--2---:R-:W-:-:S06]  /*f2b0*/  FADD.FTZ R193, R189, R194 ;  /* 0x000000c2bdc17221 */ /* 0x004fcc0000010000 */
[----:B------:R-:W-:Y:S01]  /*f2c0*/  @!P1 LEA R196, R196, UR41, 0x3 ;  /* 0x00000029c4c49c11 */ /* 0x000fe2000f8e18ff */
[----:B------:R-:W1:Y:S01]  /*f2d0*/  MUFU.EX2 R21, R21 ;  /* 0x0000001500157308 */ /* 0x000e620000000800 */
[----:B------:R-:W-:Y:S02]  /*f2e0*/  WARPGROUP.DEPBAR.LE gsb0, 0x0 ;  /* 0x00008000000079c5 */ /* 0x000fe40000010000 */
[----:B------:R-:W-:Y:S01]  /*f2f0*/  WARPGROUP.ARRIVE ;  /* 0x00000000000079c5 */ /* 0x000fe20000000000 */
[----:B---3--:R-:W-:-:S04]  /*f300*/  FADD.FTZ R6, R20, R5 ;  /* 0x0000000514067221 */ /* 0x008fc80000010000 */
        /* <DEDUP_REMOVED lines=45> */
[----:B-1----:R-:W-:Y:S01]  /*f5e0*/  FADD.FTZ R5, R181, R6 ;  /* 0x00000006b5057221 */ /* 0x002fe20000010000 */
        /* <DEDUP_REMOVED lines=40> */
[----:B------:R-:W-:Y:S01]  /*f870*/  QGMMA.64x128x32.F32.E4M3.E4M3 R24, R204, gdesc[UR4], R24, gsb0 ;  /* 0x01e00004cc187df3 */ /* 0x000fe20008000818 */
        /* <DEDUP_REMOVED lines=41> */
[----:B--2---:R-:W-:-:S05]  /*fb10*/  FADD.FTZ R193, R123, R194 ;  /* 0x000000c27bc17221 */ /* 0x004fca0000010000 */
[----:B------:R-:W1:Y:S08]  /*fb20*/  MUFU.EX2 R126, R126 ;  /* 0x0000007e007e7308 */ /* 0x000e700000000800 */
        /* <DEDUP_REMOVED lines=62> */
[----:B--2---:R-:W-:-:S01]  /*ff10*/  FADD.FTZ R194, R90, R193 ;  /* 0x000000c15ac27221 */ /* 0x004fc20000010000 */
[----:B------:R1:W-:Y:S06]  /*ff20*/  BAR.ARV R195, 0x100 ;  /* 0x000400c30000751d */ /* 0x0003ec0000002000 */
[----:B------:R-:W2:Y:S01]  /*ff30*/  MUFU.EX2 R92, R92 ;  /* 0x0000005c005c7308 */ /* 0x000ea20000000800 */
[----:B0-----:R-:W-:-:S01]  /*ff40*/  FADD.FTZ R193, R89, R6 ;  /* 0x0000000659c17221 */ /* 0x001fc20000010000 */
[----:B------:R0:W-:Y:S06]  /*ff50*/  @!P1 SYNCS.ARRIVE.TRANS64.RED.A1T0 RZ, [R5+URZ], RZ ;  /* 0x000000ff05ff99a7 */ /* 0x0001ec000810043f */
[----:B------:R-:W3:Y:S01]  /*ff60*/  MUFU.EX2 R94, R94 ;  /* 0x0000005e005e7308 */ /* 0x000ee20000000800 */
[----:B-1----:R-:W-:-:S07]  /*ff70*/  FADD.FTZ R195, R91, R194 ;  /* 0x000000c25bc37221 */ /* 0x002fce0000010000 */
        /* <DEDUP_REMOVED lines=24> */
.L_x_6842:
        /* <DEDUP_REMOVED lines=131> */
.L_x_6833:
        /* <DEDUP_REMOVED lines=9> */
.L_x_6862:
[----:B------:R-:W-:Y:S01]  /*109c0*/  ISETP.NE.AND P2, PT, RZ, UR44, PT ;  /* 0x0000002cff007c0c */ /* 0x000fe2000bf45270 */
[----:B------:R-:W-:-:S04]  /*109d0*/  UISETP.NE.AND UP2, UPT, UR56, 0x1, UPT ;  /* 0x000000013800788c */ /* 0x000fc8000bf45270 */
[----:B------:R-:W-:-:S04]  /*109e0*/  USEL UR45, URZ, 0x1, UP2 ;  /* 0x000000013f2d7887 */ /* 0x000fc80009000000 */
[----:B------:R-:W-:-:S04]  /*109f0*/  ULOP3.LUT UR45, UR57, UR45, URZ, 0x3c, !UPT ;  /* 0x0000002d392d7292 */ /* 0x000fc8000f8e3c3f */
[----:B------:R-:W-:Y:S08]  /*10a00*/  @P2 BRA `(.L_x_6845) ;  /* 0x0000000000382947 */ /* 0x000ff00003800000 */
[----:B------:R-:W-:Y:S05]  /*10a10*/  @!P0 BRA `(.L_x_6846) ;  /* 0x0000000000048947 */ /* 0x000fea0003800000 */
[----:B------:R-:W-:Y:S01]  /*10a20*/  BPT.TRAP 0x1 ;  /* 0x000000040000795c */ /* 0x000fe20000300000 */
.L_x_6846:
        /* <DEDUP_REMOVED lines=9> */
.L_x_6847:
[----:B-1----:R-:W-:Y:S05]  /*10ac0*/  @P1 BRA `(.L_x_6845) ;  /* 0x0000000000081947 */ /* 0x002fea0003800000 */
[----:B------:R-:W1:Y:S02]  /*10ad0*/  SYNCS.PHASECHK.TRANS64.TRYWAIT P1, [UR6+0x2e830], R0 ;  /* 0x02e83000ff0075a7 */ /* 0x000e640008020146 */
[----:B-1----:R-:W-:Y:S05]  /*10ae0*/  @!P1 BRA `(.L_x_6848) ;  /* 0x000000f000349947 */ /* 0x002fea0003800000 */
.L_x_6845:
        /* <DEDUP_REMOVED lines=188> */
.L_x_6850:
[----:B------:R-:W-:Y:S01]  /*116b0*/  ULEA UR6, UR56, UR41, 0x3 ;  /* 0x0000002938067291 */ /* 0x000fe2000f8e183f */
[----:B------:R-:W-:-:S05]  /*116c0*/  IMAD.U32 R0, RZ, RZ, UR57 ;  /* 0x00000039ff007e24 */ /* 0x000fca000f8e00ff */
[----:B------:R-:W-:-:S04]  /*116d0*/  SHF.L.U32 R0, R0, 0x1f, RZ ;  /* 0x0000001f00007819 */ /* 0x000fc800000006ff */
[----:B------:R0:W1:Y:S01]  /*116e0*/  SYNCS.PHASECHK.TRANS64.TRYWAIT P1, [UR6+0x2e850], R0 ;  /* 0x02e85000ff0075a7 */ /* 0x0000620008020146 */
[----:B------:R-:W-:Y:S05]  /*116f0*/  @!P0 BRA `(.L_x_6851) ;  /* 0x0000000000048947 */ /* 0x000fea0003800000 */
[----:B------:R-:W-:Y:S01]  /*11700*/  BPT.TRAP 0x1 ;  /* 0x000000040000795c */ /* 0x000fe20000300000 */
.L_x_6851:
[----:B-1----:R-:W-:Y:S05]  /*11710*/  @P1 BRA `(.L_x_6849) ;  /* 0x0000000000081947 */ /* 0x002fea0003800000 */
[----:B------:R-:W1:Y:S02]  /*11720*/  SYNCS.PHASECHK.TRANS64.TRYWAIT P1, [UR6+0x2e850], R0 ;  /* 0x02e85000ff0075a7 */ /* 0x000e640008020146 */
[----:B-1----:R-:W-:Y:S05]  /*11730*/  @!P1 BRA `(.L_x_6852) ;  /* 0x000000e400389947 */ /* 0x002fea0003800000 */
.L_x_6849:
        /* <DEDUP_REMOVED lines=60> */
[----:B------:R-:W-:-:S04]  /*11b00*/  ULOP3.LUT UR6, URZ, UR54, URZ, 0x33, !UPT ;  /* 0x000000363f067292 */ /* 0x000fc8000f8e333f */
[----:B------:R-:W0:Y:S02]  /*11b10*/  SHFL.IDX PT, R15, R13, RZ, 0x1c1f ;  /* 0x001c1fff0d0f7589 */ /* 0x000e2400000e0000 */
[----:B------:R-:W-:-:S04]  /*11b20*/  VIADD R11, R11, UR6 ;  /* 0x000000060b0b7c36 */ /* 0x000fc80008000000 */
        /* <DEDUP_REMOVED lines=19> */
.L_x_6855:
[----:B------:R-:W-:-:S05]  /*11c60*/  IMAD.U32 R200, RZ, RZ, UR52 ;  /* 0x00000034ffc87e24 */ /* 0x000fca000f8e00ff */
[----:B------:R-:W-:-:S13]  /*11c70*/  ISETP.NE.AND P1, PT, R200, 0x1, PT ;  /* 0x00000001c800780c */ /* 0x000fda0003f25270 */
[----:B------:R-:W0:Y:S02]  /*11c80*/  @P1 LDC.64 R20, c[0x0][0x9e8] ;  /* 0x00027a00ff141b82 */ /* 0x000e240000000a00 */
[----:B0-----:R-:W-:-:S05]  /*11c90*/  @P1 IMAD.HI.U32 R20, R15, R20, RZ ;  /* 0x000000140f141227 */ /* 0x001fca00078e00ff */
[----:B------:R-:W-:-:S07]  /*11ca0*/  @P1 SHF.R.U32.HI R15, RZ, R21, R20 ;  /* 0x00000015ff0f1219 */ /* 0x000fce0000011614 */
.L_x_6856:
[----:B------:R-:W-:Y:S05]  /*11cb0*/  BSYNC B0 ;  /* 0x0000000000007941 */ /* 0x000fea0003800000 */
.L_x_6854:
[----:B------:R-:W-:-:S05]  /*11cc0*/  IMAD R15, R15, R200, R0 ;  /* 0x000000c80f0f7224 */ /* 0x000fca00078e0200 */
[----:B------:R-:W-:Y:S02]  /*11cd0*/  VIADDMNMX R10, R15, R200, R10, PT ;  /* 0x000000c80f0a7246 */ /* 0x000fe4000380010a */
[----:B------:R-:W-:-:S07]  /*11ce0*/  VIMNMX R3, R3, R15, !PT ;  /* 0x0000000f03037248 */ /* 0x000fce0007fe0100 */
.L_x_6853:
        /* <DEDUP_REMOVED lines=343> */
.L_x_6859:
[----:B------:R-:W-:-:S05]  /*13260*/  IMAD.U32 R13, RZ, RZ, UR52 ;  /* 0x00000034ff0d7e24 */ /* 0x000fca000f8e00ff */
[----:B------:R-:W-:-:S13]  /*13270*/  ISETP.NE.AND P6, PT, R13, 0x1, PT ;  /* 0x000000010d00780c */ /* 0x000fda0003fc5270 */
[----:B------:R-:W0:Y:S02]  /*13280*/  @P6 LDC.64 R10, c[0x0][0x9e8] ;  /* 0x00027a00ff0a6b82 */ /* 0x000e240000000a00 */
[----:B0-----:R-:W-:-:S05]  /*13290*/  @P6 IMAD.HI.U32 R10, R3, R10, RZ ;  /* 0x0000000a030a6227 */ /* 0x001fca00078e00ff */
[----:B------:R-:W-:-:S07]  /*132a0*/  @P6 SHF.R.U32.HI R3, RZ, R11, R10 ;  /* 0x0000000bff036219 */ /* 0x000fce000001160a */
.L_x_6860:
[----:B------:R-:W-:Y:S05]  /*132b0*/  BSYNC B0 ;  /* 0x0000000000007941 */ /* 0x000fea0003800000 */
.L_x_6858:
[----:B------:R-:W-:-:S05]  /*132c0*/  IMAD R3, R3, R13, R0 ;  /* 0x0000000d03037224 */ /* 0x000fca00078e0200 */
[----:B------:R-:W-:Y:S02]  /*132d0*/  VIADDMNMX R12, R3, R13, R12, PT ;  /* 0x0000000d030c7246 */ /* 0x000fe4000380010c */
[----:B------:R-:W-:-:S07]  /*132e0*/  VIMNMX R14, R14, R3, !PT ;  /* 0x000000030e0e7248 */ /* 0x000fce0007fe0100 */
.L_x_6857:
        /* <DEDUP_REMOVED lines=405> */
[----:B------:R0:W-:Y:S02]  /*14c40*/  MUFU.EX2 R14, R189 ;  /* 0x000000bd000e7308 */ /* 0x0001e40000000800 */
[----:B------:R-:W-:Y:S01]  /*14c50*/  FMNMX.FTZ R109, R99, R108, !PT ;  /* 0x0000006c636d7209 */ /* 0x000fe20007810000 */
[--C-:B------:R-:W-:Y:S01]  /*14c60*/  FFMA.FTZ R108, R112, UR37, -R0.reuse ;  /* 0x00000025706c7c23 */ /* 0x100fe20008010800 */
[----:B------:R-:W-:-:S02]  /*14c70*/  FFMA.FTZ R112, R116, UR37, -R0 ;  /* 0x0000002574707c23 */ /* 0x000fc40008010800 */
[----:B------:R-:W-:Y:S02]  /*14c80*/  FMNMX.FTZ R109, R102, R109, !PT ;  /* 0x0000006d666d7209 */ /* 0x000fe40007810000 */
[----:B------:R-:W-:Y:S01]  /*14c90*/  MUFU.EX2 R153, R153 ;  /* 0x0000009900997308 */ /* 0x000fe20000000800 */
[----:B0-----:R-:W-:-:S01]  /*14ca0*/  FFMA.FTZ R189, R101, UR37, -R0 ;  /* 0x0000002565bd7c23 */ /* 0x001fc20008010800 */
[----:B------:R-:W-:Y:S01]  /*14cb0*/  FMNMX.FTZ R185, R12, R109, !PT ;  /* 0x0000006d0cb97209 */ /* 0x000fe20007810000 */
[----:B------:R-:W-:-:S01]  /*14cc0*/  FFMA.FTZ R109, R113, UR37, -R0 ;  /* 0x00000025716d7c23 */ /* 0x000fc20008010800 */
[----:B------:R-:W-:Y:S01]  /*14cd0*/  FFMA.FTZ R113, R117, UR37, -R0 ;  /* 0x0000002575717c23 */ /* 0x000fe20008010800 */
[----:B------:R-:W-:-:S02]  /*14ce0*/  FSEL R101, R3, RZ, P1 ;  /* 0x000000ff03657208 */ /* 0x000fc40000800000 */
[----:B------:R-:W0:Y:S01]  /*14cf0*/  SHFL.BFLY PT, R192, R185, 0x2, 0x1f ;  /* 0x0c401f00b9c07f89 */ /* 0x000e2200000e0000 */
[----:B------:R-:W-:Y:S02]  /*14d00*/  MUFU.EX2 R156, R156 ;  /* 0x0000009c009c7308 */ /* 0x000fe40000000800 */
[----:B------:R-:W-:-:S04]  /*14d10*/  FADD.FTZ R8, -R101, R8 ;  /* 0x0000000865087221 */ /* 0x000fc80000010100 */
[----:B------:R-:W-:Y:S02]  /*14d20*/  FMUL.FTZ R8, R8, UR37 ;  /* 0x0000002508087c20 */ /* 0x000fe40008410000 */
[----:B------:R-:W-:Y:S08]  /*14d30*/  MUFU.EX2 R101, R189 ;  /* 0x000000bd00657308 */ /* 0x000ff00000000800 */
[----:B------:R-:W1:Y:S01]  /*14d40*/  MUFU.EX2 R8, R8 ;  /* 0x0000000800087308 */ /* 0x000e620000000800 */
[----:B0-----:R-:W-:-:S07]  /*14d50*/  FMNMX.FTZ R192, R185, R192, !PT ;  /* 0x000000c0b9c07209 */ /* 0x001fce0007810000 */
[----:B------:R-:W-:Y:S01]  /*14d60*/  MUFU.EX2 R157, R157 ;  /* 0x0000009d009d7308 */ /* 0x000fe20000000800 */
[----:B------:R-:W0:Y:S07]  /*14d70*/  SHFL.BFLY PT, R117, R192, 0x1, 0x1f ;  /* 0x0c201f00c0757f89 */ /* 0x000e2e00000e0000 */
[----:B------:R-:W-:Y:S01]  /*14d80*/  MUFU.EX2 R160, R160 ;  /* 0x000000a000a07308 */ /* 0x000fe20000000800 */
[----:B-1----:R-:W-:-:S07]  /*14d90*/  FFMA.FTZ R197, R8, R6, R11 ;  /* 0x0000000608c57223 */ /* 0x002fce000001000b */
[----:B------:R-:W-:Y:S08]  /*14da0*/  MUFU.EX2 R161, R161 ;  /* 0x000000a100a17308 */ /* 0x000ff00000000800 */
[----:B------:R-:W-:Y:S01]  /*14db0*/  MUFU.EX2 R164, R164 ;  /* 0x000000a400a47308 */ /* 0x000fe20000000800 */
[----:B0-----:R-:W-:Y:S01]  /*14dc0*/  FMNMX.FTZ R0, R192, R117, !PT ;  /* 0x00000075c0007209 */ /* 0x001fe20007810000 */
        /* <DEDUP_REMOVED lines=10> */
[----:B------:R-:W-:-:S01]  /*14e70*/  FFMA.FTZ R186, R190, UR37, -R117 ;  /* 0x00000025beba7c23 */ /* 0x000fc20008010875 */
[----:B------:R-:W-:Y:S01]  /*14e80*/  FFMA.FTZ R187, R191, UR37, -R117 ;  /* 0x00000025bfbb7c23 */ /* 0x000fe20008010875 */
[----:B------:R-:W-:-:S01]  /*14e90*/  FADD.FTZ R194, -R194, R9 ;  /* 0x00000009c2c27221 */ /* 0x000fc20000010100 */
[--C-:B------:R-:W-:Y:S01]  /*14ea0*/  FFMA.FTZ R190, R195, UR37, -R117.reuse ;  /* 0x00000025c3be7c23 */ /* 0x100fe20008010875 */
[----:B------:R-:W-:Y:S01]  /*14eb0*/  MUFU.EX2 R116, R116 ;  /* 0x0000007400747308 */ /* 0x000fe20000000800 */
[----:B------:R-:W-:-:S01]  /*14ec0*/  FFMA.FTZ R191, R198, UR37, -R117 ;  /* 0x00000025c6bf7c23 */ /* 0x000fc20008010875 */
[----:B------:R-:W-:Y:S01]  /*14ed0*/  FMUL.FTZ R193, R194, UR37 ;  /* 0x00000025c2c17c20 */ /* 0x000fe20008410000 */
[----:B------:R-:W-:-:S01]  /*14ee0*/  FFMA.FTZ R195, R142, UR37, -R117 ;  /* 0x000000258ec37c23 */ /* 0x000fc20008010875 */
[--C-:B------:R-:W-:Y:S01]  /*14ef0*/  FFMA.FTZ R142, R143, UR37, -R117.reuse ;  /* 0x000000258f8e7c23 */ /* 0x100fe20008010875 */
[----:B------:R-:W-:-:S01]  /*14f00*/  FFMA.FTZ R143, R146, UR37, -R117 ;  /* 0x00000025928f7c23 */ /* 0x000fc20008010875 */
[----:B------:R-:W-:Y:S01]  /*14f10*/  FADD.FTZ R194, R10, R197 ;  /* 0x000000c50ac27221 */ /* 0x000fe20000010000 */
[----:B------:R-:W-:-:S01]  /*14f20*/  FFMA.FTZ R146, R147, UR37, -R117 ;  /* 0x0000002593927c23 */ /* 0x000fc20008010875 */
[----:B------:R-:W0:Y:S01]  /*14f30*/  MUFU.EX2 R193, R193 ;  /* 0x000000c100c17308 */ /* 0x000e220000000800 */
[----:B------:R-:W-:-:S01]  /*14f40*/  FFMA.FTZ R192, R199, UR37, -R117 ;  /* 0x00000025c7c07c23 */ /* 0x000fc20008010875 */
[--C-:B------:R-:W-:Y:S01]  /*14f50*/  FFMA.FTZ R147, R150, UR37, -R117.reuse ;  /* 0x0000002596937c23 */ /* 0x100fe20008010875 */
[----:B------:R-:W-:-:S01]  /*14f60*/  FFMA.FTZ R150, R151, UR37, -R117 ;  /* 0x0000002597967c23 */ /* 0x000fc20008010875 */
[----:B------:R-:W-:Y:S01]  /*14f70*/  FADD.FTZ R151, R13, R194 ;  /* 0x000000c20d977221 */ /* 0x000fe20000010000 */
[----:B------:R-:W-:-:S01]  /*14f80*/  FFMA.FTZ R170, R170, UR37, -R117 ;  /* 0x00000025aaaa7c23 */ /* 0x000fc20008010875 */
[--C-:B------:R-:W-:Y:S01]  /*14f90*/  FFMA.FTZ R171, R171, UR37, -R117.reuse ;  /* 0x00000025abab7c23 */ /* 0x100fe20008010875 */
[----:B------:R-:W-:-:S01]  /*14fa0*/  FFMA.FTZ R174, R174, UR37, -R117 ;  /* 0x00000025aeae7c23 */ /* 0x000fc20008010875 */
[----:B------:R-:W1:Y:S01]  /*14fb0*/  MUFU.EX2 R185, R185 ;  /* 0x000000b900b97308 */ /* 0x000e620000000800 */
[----:B------:R-:W-:-:S01]  /*14fc0*/  FADD.FTZ R194, R20, R151 ;  /* 0x0000009714c27221 */ /* 0x000fc20000010000 */
        /* <DEDUP_REMOVED lines=50> */
[----:B------:R-:W-:-:S02]  /*152f0*/  FFMA.FTZ R12, R12, UR37, -R117 ;  /* 0x000000250c0c7c23 */ /* 0x000fc40008010875 */
        /* <DEDUP_REMOVED lines=122> */
[----:B0-----:R-:W-:-:S04]  /*15aa0*/  FADD.FTZ R5, R105, R6 ;  /* 0x0000000669057221 */ /* 0x001fc80000010000 */
[----:B------:R-:W-:-:S03]  /*15ab0*/  FADD.FTZ R6, R14, R5 ;  /* 0x000000050e067221 */ /* 0x000fc60000010000 */
[----:B------:R-:W0:Y:S01]  /*15ac0*/  MUFU.EX2 R111, R111 ;  /* 0x0000006f006f7308 */ /* 0x000e220000000800 */
[----:B-1----:R-:W-:-:S01]  /*15ad0*/  FADD.FTZ R195, R107, R194 ;  /* 0x000000c26bc37221 */ /* 0x002fc20000010000 */
[----:B------:R-:W-:-:S06]  /*15ae0*/  FADD.FTZ R5, R103, R6 ;  /* 0x0000000667057221 */ /* 0x000fcc0000010000 */
        /* <DEDUP_REMOVED lines=49> */
[----:B------:R-:W-:Y:S01]  /*15e00*/  FADD.FTZ R6, R101, R102 ;  /* 0x0000006665067221 */ /* 0x000fe20000010000 */
[----:B--2---:R-:W-:-:S01]  /*15e10*/  FADD.FTZ R5, R12, R5 ;  /* 0x000000050c057221 */ /* 0x004fc20000010000 */
[----:B------:R-:W-:Y:S06]  /*15e20*/  @!P0 BRA `(.L_x_6861) ;  /* 0x0000000000048947 */ /* 0x000fec0003800000 */
[----:B------:R-:W-:Y:S01]  /*15e30*/  BPT.TRAP 0x1 ;  /* 0x000000040000795c */ /* 0x000fe20000300000 */
.L_x_6861:
        /* <DEDUP_REMOVED lines=131> */
[----:B------:R-:W-:-:S05]  /*16670*/  UMOV UR52, UR55 ;  /* 0x0000003700347c82 */ /* 0x000fca0008000000 */
.L_x_6844:
[----:B------:R-:W-:Y:S06]  /*16680*/  BAR.ARV 0x8, 0x180 ;  /* 0x0206000000007b1d */ /* 0x000fec0000002000 */
[----:B------:R-:W-:Y:S05]  /*16690*/  @!P0 BRA `(.L_x_6863) ;  /* 0x0000000000048947 */ /* 0x000fea0003800000 */
[----:B------:R-:W-:Y:S01]  /*166a0*/  BPT.TRAP 0x1 ;  /* 0x000000040000795c */ /* 0x000fe20000300000 */
.L_x_6863:
[----:B------:R-:W-:Y:S01]  /*166b0*/  ULEA UR4, UR52, UR41, 0x3 ;  /* 0x0000002934047291 */ /* 0x000fe2000f8e183f */
[----:B------:R-:W-:-:S05]  /*166c0*/  IMAD.U32 R4, RZ, RZ, UR45 ;  /* 0x0000002dff047e24 */ /* 0x000fca000f8e00ff */
[----:B------:R-:W-:-:S04]  /*166d0*/  SHF.L.U32 R4, R4, 0x1f, RZ ;  /* 0x0000001f04047819 */ /* 0x000fc800000006ff */
[----:B------:R0:W1:Y:S01]  /*166e0*/  SYNCS.PHASECHK.TRANS64.TRYWAIT P1, [UR4+0x2e850], R4 ;  /* 0x02e85004ff0075a7 */ /* 0x0000620008020144 */
[----:B------:R-:W-:Y:S05]  /*166f0*/  @!P0 BRA `(.L_x_6864) ;  /* 0x0000000000048947 */ /* 0x000fea0003800000 */
[----:B------:R-:W-:Y:S01]  /*16700*/  BPT.TRAP 0x1 ;  /* 0x000000040000795c */ /* 0x000fe20000300000 */
.L_x_6864:
[----:B-1----:R-:W-:Y:S05]  /*16710*/  @P1 BRA `(.L_x_6865) ;  /* 0x0000000000081947 */ /* 0x002fea0003800000 */
[----:B------:R-:W1:Y:S02]  /*16720*/  SYNCS.PHASECHK.TRANS64.TRYWAIT P1, [UR4+0x2e850], R4 ;  /* 0x02e85004ff0075a7 */ /* 0x000e640008020144 */
[----:B-1----:R-:W-:Y:S05]  /*16730*/  @!P1 BRA `(.L_x_6866) ;  /* 0x0000009400509947 */ /* 0x002fea0003800000 */
.L_x_6865:
        /* <DEDUP_REMOVED lines=15> */
[----:B------:R-:W-:Y:S01]  /*16830*/  QGMMA.64x128x32.F32.E4M3.E4M3 R24, R224, gdesc[UR4], R24, gsb0 ;  /* 0x01e00004e0187df3 */ /* 0x000fe20008000818 */
[----:B------:R-:W-:Y:S01]  /*16840*/  UIADD3 UR6, UR5, 0x100, URZ ;  /* 0x0000010005067890 */ /* 0x000fe2000fffe03f */
[----:B------:R-:W-:Y:S01]  /*16850*/  UMOV UR7, 0xc0000010 ;  /* 0xc000001000077882 */ /* 0x000fe20000000000 */
[----:B------:R-:W-:Y:S02]  /*16860*/  @UP0 UIMAD UR8, UR8, UR12, URZ ;  /* 0x0000000c080802a4 */ /* 0x000fe4000f8e023f */
[----:B------:R-:W-:Y:S02]  /*16870*/  @UP0 USHF.R.S32.HI UR9, URZ, 0x1f, UR49 ;  /* 0x0000001f3f090899 */ /* 0x000fe40008011431 */
[----:B------:R-:W-:Y:S01]  /*16880*/  @UP0 UIMAD UR8, UR48, UR13, UR8 ;  /* 0x0000000d300802a4 */ /* 0x000fe2000f8e0208 */
[----:B------:R-:W-:-:S02]  /*16890*/  WARPGROUP.DEPBAR.LE gsb0, 0x0 ;  /* 0x00008000000079c5 */ /* 0x000fc40000010000 */
        /* <DEDUP_REMOVED lines=21> */
[----:B------:R-:W-:Y:S01]  /*169f0*/  UIADD3 UR6, UR5, 0x400, URZ ;  /* 0x0000040005067890 */ /* 0x000fe2000fffe03f */
[----:B------:R-:W-:Y:S01]  /*16a00*/  IMAD.U32 R8, RZ, RZ, UR8 ;  /* 0x00000008ff087e24 */ /* 0x000fe2000f8e00ff */
[----:B------:R-:W-:Y:S02]  /*16a10*/  UMOV UR7, 0xc0000010 ;  /* 0xc000001000077882 */ /* 0x000fe40000000000 */
[----:B------:R-:W-:-:S05]  /*16a20*/  IMAD.U32 R9, RZ, RZ, UR9 ;  /* 0x00000009ff097e24 */ /* 0x000fca000f8e00ff */
[----:B------:R0:W2:Y:S01]  /*16a30*/  @P1 LDG.E R4, desc[UR50][R8.64] ;  /* 0x0000003208041981 */ /* 0x0000a2000c1e1900 */
[----:B------:R-:W-:Y:S02]  /*16a40*/  WARPGROUP.DEPBAR.LE gsb0, 0x0 ;  /* 0x00008000000079c5 */ /* 0x000fe40000010000 */
[----:B------:R-:W-:-:S06]  /*16a50*/  WARPGROUP.ARRIVE ;  /* 0x00000000000079c5 */ /* 0x000fcc0000000000 */
[----:B------:R-:W-:Y:S01]  /*16a60*/  QGMMA.64x128x32.F32.E4M3.E4M3 R24, R208, gdesc[UR4], R24, gsb0 ;  /* 0x01e00004d0187df3 */ /* 0x000fe20008000818 */
[----:B------:R-:W-:Y:S01]  /*16a70*/  UIADD3 UR6, UR5, 0x500, URZ ;  /* 0x0000050005067890 */ /* 0x000fe2000fffe03f */
[----:B------:R-:W-:Y:S01]  /*16a80*/  UMOV UR7, 0xc0000010 ;  /* 0xc000001000077882 */ /* 0x000fe20000000000 */
[----:B------:R-:W1:Y:S04]  /*16a90*/  SHFL.BFLY PT, R7, R6, 0x2, 0x1f ;  /* 0x0c401f0006077f89 */ /* 0x000e6800000e0000 */
[----:B------:R-:W3:Y:S01]  /*16aa0*/  SHFL.BFLY PT, R10, R5, 0x2, 0x1f ;  /* 0x0c401f00050a7f89 */ /* 0x000ee200000e0000 */
[----:B------:R-:W-:Y:S02]  /*16ab0*/  WARPGROUP.DEPBAR.LE gsb0, 0x0 ;  /* 0x00008000000079c5 */ /* 0x000fe40000010000 */
[----:B------:R-:W-:-:S06]  /*16ac0*/  WARPGROUP.ARRIVE ;  /* 0x00000000000079c5 */ /* 0x000fcc0000000000 */
[----:B------:R-:W-:Y:S01]  /*16ad0*/  QGMMA.64x128x32.F32.E4M3.E4M3 R24, R204, gdesc[UR4], R24, gsb0 ;  /* 0x01e00004cc187df3 */ /* 0x000fe20008000818 */
[----:B------:R-:W-:Y:S01]  /*16ae0*/  UIADD3 UR6, UR5, 0x600, URZ ;  /* 0x0000060005067890 */ /* 0x000fe2000fffe03f */
[----:B------:R-:W-:Y:S01]  /*16af0*/  UMOV UR7, 0xc0000010 ;  /* 0xc000001000077882 */ /* 0x000fe20000000000 */
        /* <DEDUP_REMOVED lines=36> */
.L_x_6867:
        /* <DEDUP_REMOVED lines=74> */
.L_x_6793:
[----:B------:R-:W0:Y:S01]  /*171e0*/  S2R R0, SR_CgaCtaId ;  /* 0x0000000000007919 */ /* 0x000e220000008800 */
[----:B------:R-:W-:Y:S01]  /*171f0*/  MOV R9, 0x400 ;  /* 0x0000040000097802 */ /* 0x000fe20000000f00 */
[----:B------:R-:W-:Y:S01]  /*17200*/  IMAD.SHL.U32 R4, R23, 0x8, RZ ;  /* 0x0000000817047824 */ /* 0x000fe200078e00ff */
[----:B------:R-:W-:Y:S01]  /*17210*/  BSSY B0, `(.L_x_6868) ;  /* 0x000027d000007945 */ /* 0x000fe20003800000 */
[----:B------:R-:W-:Y:S03]  /*17220*/  BAR.SYNC.DEFER_BLOCKING 0x5, 0x180 ;  /* 0x0146000000007b1d */ /* 0x000fe60000010000 */
[----:B------:R-:W-:Y:S02]  /*17230*/  SHF.R.S32.HI R5, RZ, 0x1f, R4 ;  /* 0x0000001fff057819 */ /* 0x000fe40000011404 */
[----:B0-----:R-:W-:Y:S02]  /*17240*/  LEA R9, R0, R9, 0x18 ;  /* 0x0000000900097211 */ /* 0x001fe400078ec0ff */
[----:B------:R-:W-:-:S03]  /*17250*/  SHF.R.S32.HI R0, RZ, 0x1f, R231 ;  /* 0x0000001fff007819 */ /* 0x000fc600000114e7 */
[----:B------:R-:W0:Y:S01]  /*17260*/  LDS.128 R40, [R9+0x2e8d0] ;  /* 0x02e8d00009287984 */ /* 0x000e220000000c00 */
[----:B------:R-:W-:Y:S01]  /*17270*/  LEA.HI R8, R0, R231, RZ, 0x3 ;  /* 0x000000e700087211 */ /* 0x000fe200078f18ff */
[----:B------:R-:W-:-:S03]  /*17280*/  VIADD R0, R4, 0x40 ;  /* 0x0000004004007836 */ /* 0x000fc60000000000 */
[----:B------:R-:W-:Y:S02]  /*17290*/  SHF.R.S32.HI R8, RZ, 0x3, R8 ;  /* 0x00000003ff087819 */ /* 0x000fe40000011408 */
[----:B------:R-:W-:Y:S02]  /*172a0*/  SHF.R.S32.HI R3, RZ, 0x1f, R0 ;  /* 0x0000001fff037819 */ /* 0x000fe40000011400 */
        /* <DEDUP_REMOVED lines=33> */
[----:B------:R-:W-:Y:S02]  /*174c0*/  F2FP.BF16.F32.PACK_AB R31, R62, R31 ;  /* 0x0000001f3e1f723e */ /* 0x000fe400000010ff */
[----:B------:R-:W-:Y:S02]  /*174d0*/  F2FP.BF16.F32.PACK_AB R15, R84, R15 ;  /* 0x0000000f540f723e */ /* 0x000fe400000010ff */
[----:B------:R-:W-:Y:S02]  /*174e0*/  F2FP.BF16.F32.PACK_AB R14, R85, R14 ;  /* 0x0000000e550e723e */ /* 0x000fe400000010ff */
[----:B------:R-:W-:Y:S02]  /*174f0*/  SEL R49, R49, R56, P0 ;  /* 0x0000003831317207 */ /* 0x000fe40000000000 */
[----:B------:R-:W-:-:S02]  /*17500*/  F2FP.BF16.F32.PACK_AB R44, R44, R89 ;  /* 0x000000592c2c723e */ /* 0x000fc400000010ff */
[----:B------:R-:W-:Y:S02]  /*17510*/  F2FP.BF16.F32.PACK_AB R45, R45, R88 ;  /* 0x000000582d2d723e */ /* 0x000fe400000010ff */
[----:B------:R-:W-:Y:S02]  /*17520*/  SEL R56, R39, R38, P0 ;  /* 0x0000002627387207 */ /* 0x000fe40000000000 */
[----:B------:R-:W-:Y:S02]  /*17530*/  SEL R62, R21, R20, P0 ;  /* 0x00000014153e7207 */ /* 0x000fe40000000000 */
[----:B------:R-:W-:Y:S02]  /*17540*/  MOV R10, R9 ;  /* 0x00000009000a7202 */ /* 0x000fe40000000f00 */
[----:B0-----:R-:W-:Y:S02]  /*17550*/  MOV R11, R18 ;  /* 0x00000012000b7202 */ /* 0x001fe40000000f00 */
[----:B------:R-:W-:-:S02]  /*17560*/  SEL R57, R20, R21, P0 ;  /* 0x0000001514397207 */ /* 0x000fc40000000000 */
[----:B------:R-:W-:Y:S01]  /*17570*/  F2FP.BF16.F32.PACK_AB R28, R69, R28 ;  /* 0x0000001c451c723e */ /* 0x000fe200000010ff */
[----:B------:R-:W-:Y:S01]  /*17580*/  IMAD.WIDE R12, R230, 0x2, R10 ;  /* 0x00000002e60c7825 */ /* 0x000fe200078e020a */
[----:B------:R-:W-:Y:S02]  /*17590*/  SEL R39, R38, R39, P0 ;  /* 0x0000002726277207 */ /* 0x000fe40000000000 */
[----:B------:R-:W-:Y:S02]  /*175a0*/  F2FP.BF16.F32.PACK_AB R37, R52, R37 ;  /* 0x000000253425723e */ /* 0x000fe400000010ff */
[C---:B------:R-:W-:Y:S02]  /*175b0*/  IADD3 R61, P1, R12.reuse, 0x40, RZ ;  /* 0x000000400c3d7810 */ /* 0x040fe40007f3e0ff */
[----:B------:R-:W-:Y:S02]  /*175c0*/  IADD3 R63, P2, R12, 0x60, RZ ;  /* 0x000000600c3f7810 */ /* 0x000fe40007f5e0ff */
[----:B------:R-:W-:-:S02]  /*175d0*/  LOP3.LUT R18, R61, 0x380, RZ, 0xc0, !PT ;  /* 0x000003803d127812 */ /* 0x000fc400078ec0ff */
[----:B------:R-:W-:Y:S02]  /*175e0*/  IADD3 R59, P6, R12, 0x20, RZ ;  /* 0x000000200c3b7810 */ /* 0x000fe40007fde0ff */
[----:B------:R-:W-:Y:S02]  /*175f0*/  LOP3.LUT R20, R63, 0x380, RZ, 0xc0, !PT ;  /* 0x000003803f147812 */ /* 0x000fe400078ec0ff */
[----:B------:R-:W-:Y:S02]  /*17600*/  SHF.R.U64 R18, R18, 0x3, RZ ;  /* 0x0000000312127819 */ /* 0x000fe400000012ff */
[----:B------:R-:W-:Y:S02]  /*17610*/  F2FP.BF16.F32.PACK_AB R36, R53, R36 ;  /* 0x000000243524723e */ /* 0x000fe400000010ff */
[----:B------:R-:W-:Y:S02]  /*17620*/  SEL R38, R35, R34, P0 ;  /* 0x0000002223267207 */ /* 0x000fe40000000000 */
[----:B------:R-:W-:-:S02]  /*17630*/  IADD3 R69, P4, R12, 0x4020, RZ ;  /* 0x000040200c457810 */ /* 0x000fc40007f9e0ff */
[----:B------:R-:W-:Y:S02]  /*17640*/  SEL R52, R15, R14, P0 ;  /* 0x0000000e0f347207 */ /* 0x000fe40000000000 */
[----:B------:R-:W-:Y:S02]  /*17650*/  SEL R51, R14, R15, P0 ;  /* 0x0000000f0e337207 */ /* 0x000fe40000000000 */
[----:B------:R-:W-:Y:S02]  /*17660*/  SEL R35, R34, R35, P0 ;  /* 0x0000002322237207 */ /* 0x000fe40000000000 */
[----:B------:R-:W-:Y:S02]  /*17670*/  F2FP.BF16.F32.PACK_AB R33, R60, R33 ;  /* 0x000000213c21723e */ /* 0x000fe400000010ff */
[----:B------:R-:W-:Y:S02]  /*17680*/  F2FP.BF16.F32.PACK_AB R29, R68, R29 ;  /* 0x0000001d441d723e */ /* 0x000fe400000010ff */
[----:B------:R-:W-:-:S02]  /*17690*/  SEL R46, R44, R45, P0 ;  /* 0x0000002d2c2e7207 */ /* 0x000fc40000000000 */
[----:B------:R-:W-:Y:S02]  /*176a0*/  SEL R34, R31, R30, P0 ;  /* 0x0000001e1f227207 */ /* 0x000fe40000000000 */
[----:B------:R-:W-:Y:S01]  /*176b0*/  SEL R53, R30, R31, P0 ;  /* 0x0000001f1e357207 */ /* 0x000fe20000000000 */
[----:B------:R-:W-:Y:S01]  /*176c0*/  IMAD.X R31, RZ, RZ, R13, P1 ;  /* 0x000000ffff1f7224 */ /* 0x000fe200008e060d */
[----:B------:R-:W-:Y:S02]  /*176d0*/  LOP3.LUT R14, R59, 0x380, RZ, 0xc0, !PT ;  /* 0x000003803b0e7812 */ /* 0x000fe400078ec0ff */
[----:B------:R-:W-:Y:S02]  /*176e0*/  F2FP.BF16.F32.PACK_AB R26, R71, R26 ;  /* 0x0000001a471a723e */ /* 0x000fe400000010ff */
[----:B------:R-:W-:Y:S02]  /*176f0*/  SEL R45, R45, R44, P0 ;  /* 0x0000002c2d2d7207 */ /* 0x000fe40000000000 */
[----:B------:R-:W-:-:S02]  /*17700*/  SHF.R.U64 R20, R20, 0x3, RZ ;  /* 0x0000000314147819 */ /* 0x000fc400000012ff */
[----:B------:R-:W-:Y:S02]  /*17710*/  LOP3.LUT R30, R18, R61, RZ, 0x3c, !PT ;  /* 0x0000003d121e7212 */ /* 0x000fe400078e3cff */
[----:B------:R-:W-:Y:S02]  /*17720*/  SEL R44, R37, R36, P0 ;  /* 0x00000024252c7207 */ /* 0x000fe40000000000 */
[----:B------:R-:W-:Y:S02]  /*17730*/  IADD3 R71, P5, R12, 0x4040, RZ ;  /* 0x000040400c477810 */ /* 0x000fe40007fbe0ff */
[----:B------:R-:W-:Y:S02]  /*17740*/  LOP3.LUT R18, R69, 0x380, RZ, 0xc0, !PT ;  /* 0x0000038045127812 */ /* 0x000fe400078ec0ff */
        /* <DEDUP_REMOVED lines=9> */
[----:B------:R-:W-:Y:S02]  /*177e0*/  F2FP.BF16.F32.PACK_AB R96, R96, R97 ;  /* 0x000000616060723e */ /* 0x000fe400000010ff */
[----:B------:R-:W-:-:S02]  /*177f0*/  F2FP.BF16.F32.PACK_AB R72, R72, R73 ;  /* 0x000000494848723e */ /* 0x000fc400000010ff */
[----:B------:R-:W-:Y:S02]  /*17800*/  F2FP.BF16.F32.PACK_AB R95, R94, R95 ;  /* 0x0000005f5e5f723e */ /* 0x000fe400000010ff */
[----:B------:R-:W-:Y:S02]  /*17810*/  F2FP.BF16.F32.PACK_AB R65, R64, R65 ;  /* 0x000000414041723e */ /* 0x000fe400000010ff */
[----:B------:R-:W-:Y:S02]  /*17820*/  F2FP.BF16.F32.PACK_AB R25, R76, R25 ;  /* 0x000000194c19723e */ /* 0x000fe400000010ff */
[----:B------:R-:W-:Y:S02]  /*17830*/  F2FP.BF16.F32.PACK_AB R24, R77, R24 ;  /* 0x000000184d18723e */ /* 0x000fe400000010ff */
[----:B------:R-:W-:Y:S02]  /*17840*/  IADD3 R67, P3, R12, 0x4000, RZ ;  /* 0x000040000c437810 */ /* 0x000fe40007f7e0ff */
[----:B------:R-:W-:-:S02]  /*17850*/  LOP3.LUT R28, R20, R63, RZ, 0x3c, !PT ;  /* 0x0000003f141c7212 */ /* 0x000fc400078e3cff */
[----:B------:R-:W-:Y:S02]  /*17860*/  F2FP.BF16.F32.PACK_AB R92, R92, R93 ;  /* 0x0000005d5c5c723e */ /* 0x000fe400000010ff */
[----:B------:R-:W-:Y:S02]  /*17870*/  F2FP.BF16.F32.PACK_AB R91, R90, R91 ;  /* 0x0000005b5a5b723e */ /* 0x000fe400000010ff */
[----:B------:R-:W-:Y:S02]  /*17880*/  IADD3 R66, P6, R12, 0x4060, RZ ;  /* 0x000040600c427810 */ /* 0x000fe40007fde0ff */
[----:B------:R-:W-:Y:S02]  /*17890*/  LOP3.LUT R20, R71, 0x380, RZ, 0xc0, !PT ;  /* 0x0000038047147812 */ /* 0x000fe400078ec0ff */
[----:B------:R-:W-:Y:S02]  /*178a0*/  SHF.R.U64 R18, R18, 0x3, RZ ;  /* 0x0000000312127819 */ /* 0x000fe400000012ff */
[----:B------:R-:W-:-:S02]  /*178b0*/  LOP3.LUT R32, R14, R59, RZ, 0x3c, !PT ;  /* 0x0000003b0e207212 */ /* 0x000fc400078e3cff */
[----:B------:R-:W-:Y:S02]  /*178c0*/  SEL R40, R96, R95, P0 ;  /* 0x0000005f60287207 */ /* 0x000fe40000000000 */
[----:B------:R-:W-:Y:S02]  /*178d0*/  SEL R50, R25, R24, P0 ;  /* 0x0000001819327207 */ /* 0x000fe40000000000 */
[----:B------:R-:W-:Y:S01]  /*178e0*/  SEL R47, R24, R25, P0 ;  /* 0x00000019182f7207 */ /* 0x000fe20000000000 */
[----:B------:R-:W-:Y:S01]  /*178f0*/  IMAD.X R25, RZ, RZ, R13, P4 ;  /* 0x000000ffff197224 */ /* 0x000fe200020e060d */
[----:B------:R-:W-:Y:S02]  /*17900*/  SEL R54, R72, R65, P0 ;  /* 0x0000004148367207 */ /* 0x000fe40000000000 */
[----:B------:R-:W-:Y:S02]  /*17910*/  LOP3.LUT R14, R67, 0x380, RZ, 0xc0, !PT ;  /* 0x00000380430e7812 */ /* 0x000fe400078ec0ff */
[----:B------:R-:W-:-:S02]  /*17920*/  SEL R95, R95, R96, P0 ;  /* 0x000000605f5f7207 */ /* 0x000fc40000000000 */
[----:B------:R-:W-:Y:S02]  /*17930*/  SEL R42, R92, R91, P0 ;  /* 0x0000005b5c2a7207 */ /* 0x000fe40000000000 */
[----:B------:R-:W-:Y:S02]  /*17940*/  SEL R65, R65, R72, P0 ;  /* 0x0000004841417207 */ /* 0x000fe40000000000 */
[----:B------:R-:W-:Y:S02]  /*17950*/  LOP3.LUT R59, R66, 0x380, RZ, 0xc0, !PT ;  /* 0x00000380423b7812 */ /* 0x000fe400078ec0ff */
[----:B------:R-:W-:Y:S02]  /*17960*/  SHF.R.U64 R20, R20, 0x3, RZ ;  /* 0x0000000314147819 */ /* 0x000fe400000012ff */
[----:B------:R-:W-:Y:S02]  /*17970*/  LOP3.LUT R24, R18, R69, RZ, 0x3c, !PT ;  /* 0x0000004512187212 */ /* 0x000fe400078e3cff */
[----:B------:R-:W-:-:S02]  /*17980*/  F2FP.BF16.F32.PACK_AB R27, R70, R27 ;  /* 0x0000001b461b723e */ /* 0x000fc400000010ff */
[----:B------:R-:W-:Y:S02]  /*17990*/  SEL R91, R91, R92, P0 ;  /* 0x0000005c5b5b7207 */ /* 0x000fe40000000000 */
[----:B------:R-:W-:Y:S02]  /*179a0*/  SHF.R.U64 R14, R14, 0x3, RZ ;  /* 0x000000030e0e7819 */ /* 0x000fe400000012ff */
[----:B------:R-:W-:Y:S02]  /*179b0*/  SHF.R.U64 R59, R59, 0x3, RZ ;  /* 0x000000033b3b7819 */ /* 0x000fe400000012ff */
[----:B------:R-:W-:Y:S02]  /*179c0*/  LOP3.LUT R20, R20, R71, RZ, 0x3c, !PT ;  /* 0x0000004714147212 */ /* 0x000fe400078e3cff */
[----:B------:R-:W-:Y:S02]  /*179d0*/  SEL R60, R27, R26, P0 ;  /* 0x0000001a1b3c7207 */ /* 0x000fe40000000000 */
[----:B------:R-:W-:Y:S01]  /*179e0*/  SEL R55, R26, R27, P0 ;  /* 0x0000001b1a377207 */ /* 0x000fe20000000000 */
[----:B------:R-:W-:Y:S01]  /*179f0*/  IMAD.X R27, RZ, RZ, R13, P3 ;  /* 0x000000ffff1b7224 */ /* 0x000fe200018e060d */
[----:B------:R-:W-:-:S02]  /*17a00*/  SEL R64, R86, R87, P0 ;  /* 0x0000005756407207 */ /* 0x000fc40000000000 */
[----:B------:R-:W-:Y:S02]  /*17a10*/  SEL R87, R87, R86, P0 ;  /* 0x0000005657577207 */ /* 0x000fe40000000000 */
[----:B------:R-:W-:Y:S02]  /*17a20*/  LOP3.LUT R26, R14, R67, RZ, 0x3c, !PT ;  /* 0x000000430e1a7212 */ /* 0x000fe400078e3cff */
[----:B------:R-:W-:Y:S02]  /*17a30*/  LOP3.LUT R14, R59, R66, RZ, 0x3c, !PT ;  /* 0x000000423b0e7212 */ /* 0x000fe400078e3cff */
[----:B------:R-:W-:Y:S02]  /*17a40*/  MOV R59, R20 ;  /* 0x00000014003b7202 */ /* 0x000fe40000000f00 */
[----:B------:R-:W-:Y:S02]  /*17a50*/  LOP3.LUT R15, R12, 0x380, RZ, 0xc0, !PT ;  /* 0x000003800c0f7812 */ /* 0x000fe400078ec0ff */
[----:B------:R-:W-:-:S02]  /*17a60*/  MOV R68, R32 ;  /* 0x0000002000447202 */ /* 0x000fc40000000f00 */
[----:B------:R-:W-:Y:S02]  /*17a70*/  SHF.R.U64 R15, R15, 0x3, RZ ;  /* 0x000000030f0f7819 */ /* 0x000fe400000012ff */
[----:B------:R-:W-:Y:S02]  /*17a80*/  MOV R63, R26 ;  /* 0x0000001a003f7202 */ /* 0x000fe40000000f00 */
[----:B------:R-:W-:Y:S01]  /*17a90*/  LOP3.LUT R12, R15, R12, RZ, 0x3c, !PT ;  /* 0x0000000c0f0c7212 */ /* 0x000fe200078e3cff */
[----:B------:R-:W-:Y:S01]  /*17aa0*/  IMAD.X R15, RZ, RZ, R13, P6 ;  /* 0x000000ffff0f7224 */ /* 0x000fe200030e060d */
[----:B------:R-:W-:Y:S02]  /*17ab0*/  MOV R61, R24 ;  /* 0x00000018003d7202 */ /* 0x000fe40000000f00 */
[----:B------:R-:W-:Y:S02]  /*17ac0*/  MOV R69, R12 ;  /* 0x0000000c00457202 */ /* 0x000fe40000000f00 */
[----:B------:R-:W-:-:S02]  /*17ad0*/  MOV R21, R14 ;  /* 0x0000000e00157202 */ /* 0x000fc40000000f00 */
[----:B------:R-:W-:Y:S02]  /*17ae0*/  MOV R67, R30 ;  /* 0x0000001e00437202 */ /* 0x000fe40000000f00 */
[----:B------:R-:W-:Y:S02]  /*17af0*/  MOV R66, R28 ;  /* 0x0000001c00427202 */ /* 0x000fe40000000f00 */
[----:B------:R-:W-:Y:S02]  /*17b00*/  PLOP3.LUT P2, PT, PT, PT, UP0, 0x80, 0x0 ;  /* 0x000000000000781c */ /* 0x000fe40003f4f008 */
        /* <DEDUP_REMOVED lines=16> */
[----:B------:R-:W-:Y:S01]  /*17c10*/  SHFL.IDX PT, R36, R36, R17, 0x1c1f ;  /* 0x001c1f1124247589 */ /* 0x000fe200000e0000 */
[----:B--2---:R-:W-:-:S02]  /*17c20*/  SEL R24, R42, R91, P0 ;  /* 0x0000005b2a187207 */ /* 0x004fc40000000000 */
[----:B------:R-:W-:Y:S01]  /*17c30*/  SEL R26, R91, R42, P0 ;  /* 0x0000002a5b1a7207 */ /* 0x000fe20000000000 */
[----:B------:R-:W1:Y:S04]  /*17c40*/  SHFL.IDX PT, R45, R45, R18, 0x1c1f ;  /* 0x001c1f122d2d7589 */ /* 0x000e6800000e0000 */
[----:B------:R-:W-:Y:S04]  /*17c50*/  SHFL.IDX PT, R56, R56, R17, 0x1c1f ;  /* 0x001c1f1138387589 */ /* 0x000fe800000e0000 */
[----:B------:R-:W2:Y:S01]  /*17c60*/  SHFL.IDX PT, R39, R39, R18, 0x1c1f ;  /* 0x001c1f1227277589 */ /* 0x000ea200000e0000 */
[----:B0-----:R-:W-:-:S02]  /*17c70*/  SEL R25, R58, R49, P0 ;  /* 0x000000313a197207 */ /* 0x001fc40000000000 */
[----:B------:R-:W-:Y:S01]  /*17c80*/  SEL R27, R49, R58, P0 ;  /* 0x0000003a311b7207 */ /* 0x000fe20000000000 */
[----:B------:R-:W0:Y:S01]  /*17c90*/  SHFL.IDX PT, R41, R41, R18, 0x1c1f ;  /* 0x001c1f1229297589 */ /* 0x000e2200000e0000 */
[----:B---3--:R-:W-:Y:S02]  /*17ca0*/  SEL R33, R38, R35, P0 ;  /* 0x0000002326217207 */ /* 0x008fe40000000000 */
[----:B------:R-:W-:Y:S01]  /*17cb0*/  SEL R35, R35, R38, P0 ;  /* 0x0000002623237207 */ /* 0x000fe20000000000 */
[----:B------:R-:W-:Y:S04]  /*17cc0*/  SHFL.IDX PT, R44, R44, R17, 0x1c1f ;  /* 0x001c1f112c2c7589 */ /* 0x000fe800000e0000 */
[----:B------:R-:W-:Y:S04]  /*17cd0*/  SHFL.IDX PT, R48, R48, R17, 0x1c1f ;  /* 0x001c1f1130307589 */ /* 0x000fe800000e0000 */
[----:B------:R-:W3:Y:S01]  /*17ce0*/  SHFL.IDX PT, R37, R37, R18, 0x1c1f ;  /* 0x001c1f1225257589 */ /* 0x000ee200000e0000 */
[----:B-1----:R-:W-:-:S02]  /*17cf0*/  SEL R28, R46, R45, P0 ;  /* 0x0000002d2e1c7207 */ /* 0x002fc40000000000 */
[----:B------:R-:W-:Y:S01]  /*17d00*/  SEL R30, R45, R46, P0 ;  /* 0x0000002e2d1e7207 */ /* 0x000fe20000000000 */
[----:B------:R-:W1:Y:S04]  /*17d10*/  SHFL.IDX PT, R43, R43, R18, 0x1c1f ;  /* 0x001c1f122b2b7589 */ /* 0x000e6800000e0000 */
[----:B------:R4:W-:Y:S01]  /*17d20*/  SHFL.IDX PT, R20, R34, R17, 0x1c1f ;  /* 0x001c1f1122147589 */ /* 0x0009e200000e0000 */
[----:B--2---:R-:W-:Y:S02]  /*17d30*/  SEL R29, R56, R39, P0 ;  /* 0x00000027381d7207 */ /* 0x004fe40000000000 */
[----:B------:R-:W-:Y:S01]  /*17d40*/  SEL R31, R39, R56, P0 ;  /* 0x00000038271f7207 */ /* 0x000fe20000000000 */
[----:B------:R-:W2:Y:S01]  /*17d50*/  SHFL.IDX PT, R53, R53, R18, 0x1c1f ;  /* 0x001c1f1235357589 */ /* 0x000ea200000e0000 */
[----:B0-----:R-:W-:-:S02]  /*17d60*/  SEL R40, R36, R41, P0 ;  /* 0x0000002924287207 */ /* 0x001fc40000000000 */
[----:B------:R-:W-:Y:S01]  /*17d70*/  SEL R42, R41, R36, P0 ;  /* 0x00000024292a7207 */ /* 0x000fe20000000000 */
[----:B------:R-:W-:Y:S04]  /*17d80*/  SHFL.IDX PT, R50, R50, R17, 0x1c1f ;  /* 0x001c1f1132327589 */ /* 0x000fe800000e0000 */
[----:B------:R-:W-:Y:S04]  /*17d90*/  SHFL.IDX PT, R52, R52, R17, 0x1c1f ;  /* 0x001c1f1134347589 */ /* 0x000fe800000e0000 */
[----:B------:R-:W-:Y:S01]  /*17da0*/  SHFL.IDX PT, R60, R60, R17, 0x1c1f ;  /* 0x001c1f113c3c7589 */ /* 0x000fe200000e0000 */
[----:B---3--:R-:W-:-:S02]  /*17db0*/  SEL R32, R44, R37, P0 ;  /* 0x000000252c207207 */ /* 0x008fc40000000000 */
[----:B----4-:R-:W-:Y:S01]  /*17dc0*/  SEL R34, R37, R44, P0 ;  /* 0x0000002c25227207 */ /* 0x010fe20000000000 */
[----:B------:R-:W0:Y:S01]  /*17dd0*/  SHFL.IDX PT, R47, R47, R18, 0x1c1f ;  /* 0x001c1f122f2f7589 */ /* 0x000e2200000e0000 */
[----:B-1----:R-:W-:Y:S02]  /*17de0*/  SEL R36, R48, R43, P0 ;  /* 0x0000002b30247207 */ /* 0x002fe40000000000 */
[----:B------:R-:W-:Y:S01]  /*17df0*/  SEL R38, R43, R48, P0 ;  /* 0x000000302b267207 */ /* 0x000fe20000000000 */
[----:B------:R-:W1:Y:S04]  /*17e00*/  SHFL.IDX PT, R51, R51, R18, 0x1c1f ;  /* 0x001c1f1233337589 */ /* 0x000e6800000e0000 */
[----:B------:R-:W3:Y:S01]  /*17e10*/  SHFL.IDX PT, R55, R55, R18, 0x1c1f ;  /* 0x001c1f1237377589 */ /* 0x000ee200000e0000 */
[----:B--2---:R-:W-:-:S02]  /*17e20*/  SEL R41, R20, R53, P0 ;  /* 0x0000003514297207 */ /* 0x004fc40000000000 */
[----:B------:R-:W-:Y:S01]  /*17e30*/  SEL R43, R53, R20, P0 ;  /* 0x00000014352b7207 */ /* 0x000fe20000000000 */
[----:B------:R-:W-:Y:S06]  /*17e40*/  BAR.SYNC.DEFER_BLOCKING 0x1, 0x100 ;  /* 0x0044000000007b1d */ /* 0x000fec0000010000 */
[----:B------:R-:W-:Y:S04]  /*17e50*/  SHFL.IDX PT, R62, R62, R17, 0x1c1f ;  /* 0x001c1f113e3e7589 */ /* 0x000fe800000e0000 */
[----:B------:R-:W2:Y:S01]  /*17e60*/  SHFL.IDX PT, R57, R57, R18, 0x1c1f ;  /* 0x001c1f1239397589 */ /* 0x000ea200000e0000 */
[----:B0-----:R-:W-:-:S02]  /*17e70*/  SEL R48, R50, R47, P0 ;  /* 0x0000002f32307207 */ /* 0x001fc40000000000 */
[----:B------:R-:W-:Y:S01]  /*17e80*/  SEL R50, R47, R50, P0 ;  /* 0x000000322f327207 */ /* 0x000fe20000000000 */
[----:B------:R-:W-:Y:S01]  /*17e90*/  SHFL.IDX PT, R64, R64, R17, 0x1c1f ;  /* 0x001c1f1140407589 */ /* 0x000fe200000e0000 */
[----:B-1----:R-:W-:Y:S02]  /*17ea0*/  SEL R44, R52, R51, P0 ;  /* 0x00000033342c7207 */ /* 0x002fe40000000000 */
[----:B------:R-:W-:Y:S01]  /*17eb0*/  SEL R46, R51, R52, P0 ;  /* 0x00000034332e7207 */ /* 0x000fe20000000000 */
[----:B------:R-:W0:Y:S01]  /*17ec0*/  SHFL.IDX PT, R87, R87, R18, 0x1c1f ;  /* 0x001c1f1257577589 */ /* 0x000e2200000e0000 */
[----:B---3--:R-:W-:Y:S02]  /*17ed0*/  SEL R37, R60, R55, P0 ;  /* 0x000000373c257207 */ /* 0x008fe40000000000 */
[----:B------:R-:W-:Y:S01]  /*17ee0*/  SEL R39, R55, R60, P0 ;  /* 0x0000003c37277207 */ /* 0x000fe20000000000 */
[----:B------:R1:W-:Y:S01]  /*17ef0*/  STSM.16.M88.4 [R69], R12 ;  /* 0x0000000c45007844 */ /* 0x0003e20000000200 */
[----:B------:R-:W-:Y:S01]  /*17f00*/  UMOV UR4, URZ ;  /* 0x0000003f00047c82 */ /* 0x000fe20008000000 */
[----:B------:R-:W-:Y:S01]  /*17f10*/  ULDC UR8, c[0x0][0xa88] ;  /* 0x0002a20000087ab9 */ /* 0x000fe20000000800 */
[----:B------:R-:W3:Y:S01]  /*17f20*/  LDC R55, c[0x0][0xbe8] ;  /* 0x0002fa00ff377b82 */ /* 0x000ee20000000800 */
[----:B------:R-:W-:Y:S04]  /*17f30*/  STSM.16.M88.4 [R68], R24 ;  /* 0x0000001844007844 */ /* 0x000fe80000000200 */
[----:B------:R-:W-:Y:S01]  /*17f40*/  STSM.16.M88.4 [R67], R28 ;  /* 0x0000001c43007844 */ /* 0x000fe20000000200 */
[----:B--2---:R-:W-:-:S03]  /*17f50*/  SEL R49, R62, R57, P0 ;  /* 0x000000393e317207 */ /* 0x004fc60000000000 */
[----:B------:R-:W-:Y:S01]  /*17f60*/  STSM.16.M88.4 [R66], R32 ;  /* 0x0000002042007844 */ /* 0x000fe20000000200 */
[----:B------:R-:W-:Y:S01]  /*17f70*/  SEL R51, R57, R62, P0 ;  /* 0x0000003e39337207 */ /* 0x000fe20000000000 */
[----:B-1----:R-:W-:Y:S02]  /*17f80*/  IMAD.U32 R12, RZ, RZ, UR6 ;  /* 0x00000006ff0c7e24 */ /* 0x002fe4000f8e00ff */
[----:B------:R-:W-:Y:S01]  /*17f90*/  STSM.16.M88.4 [R63], R40 ;  /* 0x000000283f007844 */ /* 0x000fe20000000200 */
[----:B------:R-:W-:Y:S01]  /*17fa0*/  IMAD.U32 R13, RZ, RZ, UR7 ;  /* 0x00000007ff0d7e24 */ /* 0x000fe2000f8e00ff */
[----:B------:R-:W-:Y:S01]  /*17fb0*/  ULDC.64 UR6, c[0x0][0xc08] ;  /* 0x0003020000067ab9 */ /* 0x000fe20000000a00 */
[----:B0-----:R-:W-:Y:S01]  /*17fc0*/  SEL R45, R64, R87, P0 ;  /* 0x00000057402d7207 */ /* 0x001fe20000000000 */
[----:B------:R-:W-:Y:S01]  /*17fd0*/  STSM.16.M88.4 [R61], R36 ;  /* 0x000000243d007844 */ /* 0x000fe20000000200 */
[----:B------:R-:W-:-:S03]  /*17fe0*/  SEL R47, R87, R64, P0 ;  /* 0x00000040572f7207 */ /* 0x000fc60000000000 */
[----:B------:R-:W-:Y:S04]  /*17ff0*/  STSM.16.M88.4 [R59], R48 ;  /* 0x000000303b007844 */ /* 0x000fe80000000200 */
[----:B------:R0:W-:Y:S01]  /*18000*/  STSM.16.M88.4 [R21], R44 ;  /* 0x0000002c15007844 */ /* 0x0001e20000000200 */
[----:B------:R-:W-:Y:S06]  /*18010*/  BAR.SYNC.DEFER_BLOCKING 0x1, 0x100 ;  /* 0x0044000000007b1d */ /* 0x000fec0000010000 */
[----:B------:R-:W2:Y:S01]  /*18020*/  @P2 LDG.E R14, desc[UR50][R12.64] ;  /* 0x000000320c0e2981 */ /* 0x000ea2000c1e1900 */
[----:B------:R-:W-:Y:S01]  /*18030*/  UISETP.NE.U32.AND UP1, UPT, UR6, URZ, UPT ;  /* 0x0000003f0600728c */ /* 0x000fe2000bf25070 */
[----:B---3--:R-:W-:-:S03]  /*18040*/  ISETP.NE.AND P1, PT, R55, 0x1, PT ;  /* 0x000000013700780c */ /* 0x008fc60003f25270 */
[----:B------:R-:W-:-:S06]  /*18050*/  UISETP.NE.AND.EX UP1, UPT, UR7, URZ, UPT, UP1 ;  /* 0x0000003f0700728c */ /* 0x000fcc000bf25310 */
[----:B------:R-:W-:-:S04]  /*18060*/  PLOP3.LUT P0, PT, PT, PT, UP1, 0x80, 0x0 ;  /* 0x000000000000781c */ /* 0x000fc80003f0f018 */
[----:B------:R-:W1:Y:S01]  /*18070*/  @P1 LDC R15, c[0x0][0xbec] ;  /* 0x0002fb00ff0f1b82 */ /* 0x000e620000000800 */
[----:B------:R-:W-:Y:S02]  /*18080*/  @UP1 ULDC.64 UR6, c[0x0][0xc08] ;  /* 0x0003020000061ab9 */ /* 0x000fe40000000a00 */
[----:B------:R-:W-:-:S05]  /*18090*/  @UP1 UIMAD.WIDE UR6, UR42, 0x4, UR6 ;  /* 0x000000042a0618a5 */ /* 0x000fca000f8e0206 */
[----:B------:R-:W3:Y:S01]  /*180a0*/  @P1 LDC R18, c[0x0][0xbf0] ;  /* 0x0002fc00ff121b82 */ /* 0x000ee20000000800 */
[----:B------:R-:W-:Y:S02]  /*180b0*/  IMAD.U32 R20, RZ, RZ, UR6 ;  /* 0x00000006ff147e24 */ /* 0x000fe4000f8e00ff */
[----:B0-----:R-:W-:Y:S01]  /*180c0*/  IMAD.U32 R21, RZ, RZ, UR7 ;  /* 0x00000007ff157e24 */ /* 0x001fe2000f8e00ff */
[----:B--2---:R-:W-:Y:S01]  /*180d0*/  @P2 R2UR UR4, R14 ;  /* 0x000000000e0422ca */ /* 0x004fe200000e0000 */
[----:B------:R-:W-:-:S06]  /*180e0*/  IMAD.U32 R14, RZ, RZ, UR8 ;  /* 0x00000008ff0e7e24 */ /* 0x000fcc000f8e00ff */
[----:B------:R0:W5:Y:S01]  /*180f0*/  @P0 LDG.E R14, desc[UR50][R20.64] ;  /* 0x00000032140e0981 */ /* 0x000162000c1e1900 */
[----:B-1-3--:R-:W-:Y:S07]  /*18100*/  @P0 BRA `(.L_x_6870) ;  /* 0x0000000000100947 */ /* 0x00afee0003800000 */
[----:B------:R-:W-:Y:S05]  /*18110*/  @!P2 BRA `(.L_x_6870) ;  /* 0x00000000000ca947 */ /* 0x000fea0003800000 */
[----:B------:R-:W2:Y:S04]  /*18120*/  LDG.E R17, desc[UR50][R12.64] ;  /* 0x000000320c117981 */ /* 0x000ea8000c1e1900 */
[----:B-----5:R-:W2:Y:S02]  /*18130*/  LDG.E R14, desc[UR50][R12.64+0x4] ;  /* 0x000004320c0e7981 */ /* 0x020ea4000c1e1900 */
[----:B--2---:R-:W-:-:S07]  /*18140*/  IMAD.IADD R14, R14, 0x1, -R17 ;  /* 0x000000010e0e7824 */ /* 0x004fce00078e0a11 */
.L_x_6870:
[----:B------:R-:W-:Y:S01]  /*18150*/  USHF.R.S32.HI UR16, URZ, 0x1f, UR43 ;  /* 0x0000001f3f107899 */ /* 0x000fe2000801142b */
[----:B0-----:R-:W-:Y:S01]  /*18160*/  VIADD R20, R22, UR36 ;  /* 0x0000002416147c36 */ /* 0x001fe20008000000 */
        /* <DEDUP_REMOVED lines=40> */
[----:B------:R-:W-:Y:S01]  /*183f0*/  IADD3 R15, P2, R10, 0x3000, RZ ;  /* 0x000030000a0f7810 */ /* 0x000fe20007f5e0ff */
[----:B------:R-:W-:Y:S01]  /*18400*/  IMAD.X R29, RZ, RZ, R11, P0 ;  /* 0x000000ffff1d7224 */ /* 0x000fe200000e060b */
[----:B------:R-:W-:Y:S01]  /*18410*/  LEA R18, P4, R12, UR8, 0x2 ;  /* 0x000000080c127c11 */ /* 0x000fe2000f8810ff */
[----:B------:R-:W-:Y:S01]  /*18420*/  IMAD.IADD R17, R13, 0x1, R17 ;  /* 0x000000010d117824 */ /* 0x000fe200078e0211 */
[----:B------:R-:W-:Y:S02]  /*18430*/  LOP3.LUT R13, R15, 0x380, RZ, 0xc0, !PT ;  /* 0x000003800f0d7812 */ /* 0x000fe400078ec0ff */
[----:B------:R-:W-:Y:S01]  /*18440*/  LOP3.LUT P0, RZ, R228, 0x3, RZ, 0xc0, !PT ;  /* 0x00000003e4ff7812 */ /* 0x000fe2000780c0ff */
[----:B------:R-:W-:Y:S01]  /*18450*/  SHFL.IDX PT, R20, R18, RZ, 0x1c1f ;  /* 0x001c1fff12147589 */ /* 0x000fe200000e0000 */
[----:B------:R-:W-:-:S02]  /*18460*/  LEA.HI.X R26, R12, UR9, R17, 0x2, P4 ;  /* 0x000000090c1a7c11 */ /* 0x000fc4000a0f1411 */
[----:B------:R-:W-:Y:S01]  /*18470*/  SHF.R.U64 R12, R13, 0x3, RZ ;  /* 0x000000030d0c7819 */ /* 0x000fe200000012ff */
[----:B------:R-:W-:Y:S01]  /*18480*/  IMAD.X R13, RZ, RZ, R11, P2 ;  /* 0x000000ffff0d7224 */ /* 0x000fe200010e060b */
[----:B------:R0:W-:Y:S01]  /*18490*/  SHFL.IDX PT, R52, R18, 0x1, 0x1c1f ;  /* 0x003c1f0012347f89 */ /* 0x0001e200000e0000 */
[----:B------:R-:W-:Y:S02]  /*184a0*/  ISETP.GE.OR P2, PT, R30, R57, P0 ;  /* 0x000000391e00720c */ /* 0x000fe40000746670 */
[----:B------:R-:W-:Y:S01]  /*184b0*/  LOP3.LUT R12, R12, R15, RZ, 0x3c, !PT ;  /* 0x0000000f0c0c7212 */ /* 0x000fe200078e3cff */
[----:B------:R-:W1:Y:S01]  /*184c0*/  SHFL.IDX PT, R21, R26, RZ, 0x1c1f ;  /* 0x001c1fff1a157589 */ /* 0x000e6200000e0000 */
[----:B------:R-:W-:Y:S01]  /*184d0*/  VIADD R15, R30, 0x8 ;  /* 0x000000081e0f7836 */ /* 0x000fe20000000000 */
[----:B------:R-:W-:Y:S02]  /*184e0*/  SHF.R.U64 R24, R24, 0x3, RZ ;  /* 0x0000000318187819 */ /* 0x000fe400000012ff */
[----:B------:R-:W2:Y:S01]  /*184f0*/  SHFL.IDX PT, R53, R26, 0x1, 0x1c1f ;  /* 0x003c1f001a357f89 */ /* 0x000ea200000e0000 */
[----:B0-----:R-:W0:Y:S01]  /*18500*/  @P1 LDC R18, c[0x0][0xbec] ;  /* 0x0002fb00ff121b82 */ /* 0x001e220000000800 */
[----:B------:R-:W-:-:S02]  /*18510*/  ISETP.GE.OR P0, PT, R15, R57, P0 ;  /* 0x000000390f00720c */ /* 0x000fc40000706670 */
[----:B------:R-:W-:Y:S01]  /*18520*/  LOP3.LUT R24, R24, R25, RZ, 0x3c, !PT ;  /* 0x0000001918187212 */ /* 0x000fe200078e3cff */
[----:B------:R-:W-:Y:S01]  /*18530*/  IMAD.X R25, RZ, RZ, R11, P3 ;  /* 0x000000ffff197224 */ /* 0x000fe200018e060b */
[C---:B------:R-:W-:Y:S01]  /*18540*/  IADD3 R17, P3, R10.reuse, 0x7000, RZ ;  /* 0x000070000a117810 */ /* 0x040fe20007f7e0ff */
[----:B------:R-:W-:Y:S01]  /*18550*/  UIMAD UR8, UR7, UR10, URZ ;  /* 0x0000000a070872a4 */ /* 0x000fe2000f8e023f */
[C---:B------:R-:W-:Y:S02]  /*18560*/  IADD3 R49, P6, R10.reuse, 0x4000, RZ ;  /* 0x000040000a317810 */ /* 0x040fe40007fde0ff */
[----:B------:R-:W-:Y:S01]  /*18570*/  LOP3.LUT R14, R17, 0x380, RZ, 0xc0, !PT ;  /* 0x00000380110e7812 */ /* 0x000fe200078ec0ff */
[----:B------:R-:W-:Y:S01]  /*18580*/  UIMAD.WIDE.U32 UR6, UR4, UR10, URZ ;  /* 0x0000000a040672a5 */ /* 0x000fe2000f8e003f */
[C---:B------:R-:W-:Y:S02]  /*18590*/  IADD3 R45, P5, R10.reuse, 0x5000, RZ ;  /* 0x000050000a2d7810 */ /* 0x040fe40007fbe0ff */
[----:B------:R-:W-:-:S02]  /*185a0*/  IADD3 R41, P4, R10, 0x6000, RZ ;  /* 0x000060000a297810 */ /* 0x000fc40007f9e0ff */
[----:B------:R-:W-:Y:S01]  /*185b0*/  LOP3.LUT R27, R10, 0x380, RZ, 0xc0, !PT ;  /* 0x000003800a1b7812 */ /* 0x000fe200078ec0ff */
[----:B-1----:R1:W-:Y:S01]  /*185c0*/  @!P2 ST.E desc[UR50][R20.64], R7 ;  /* 0x000000071400a985 */ /* 0x0023e2000c101932 */
[----:B------:R-:W-:Y:S01]  /*185d0*/  UIMAD UR8, UR4, UR11, UR8 ;  /* 0x0000000b040872a4 */ /* 0x000fe2000f8e0208 */
[----:B------:R-:W-:Y:S01]  /*185e0*/  SHF.R.U64 R14, R14, 0x3, RZ ;  /* 0x000000030e0e7819 */ /* 0x000fe200000012ff */
[--C-:B------:R-:W-:Y:S01]  /*185f0*/  IMAD.X R33, RZ, RZ, R11.reuse, P3 ;  /* 0x000000ffff217224 */ /* 0x100fe200018e060b */
[----:B--2---:R2:W-:Y:S01]  /*18600*/  @!P0 ST.E desc[UR50][R52.64], R6 ;  /* 0x0000000634008985 */ /* 0x0045e2000c101932 */
[----:B------:R-:W-:Y:S01]  /*18610*/  ULDC.64 UR10, c[0x0][0xae8] ;  /* 0x0002ba00000a7ab9 */ /* 0x000fe20000000a00 */
[----:B------:R-:W-:Y:S02]  /*18620*/  LOP3.LUT R48, R49, 0x380, RZ, 0xc0, !PT ;  /* 0x0000038031307812 */ /* 0x000fe400078ec0ff */
[----:B------:R-:W-:Y:S02]  /*18630*/  LOP3.LUT R44, R45, 0x380, RZ, 0xc0, !PT ;  /* 0x000003802d2c7812 */ /* 0x000fe400078ec0ff */
[----:B------:R-:W-:Y:S01]  /*18640*/  LOP3.LUT R40, R41, 0x380, RZ, 0xc0, !PT ;  /* 0x0000038029287812 */ /* 0x000fe200078ec0ff */
[----:B-1----:R-:W1:Y:S01]  /*18650*/  @P1 LDC R7, c[0x0][0xbf0] ;  /* 0x0002fc00ff071b82 */ /* 0x002e620000000800 */
[----:B------:R-:W-:Y:S01]  /*18660*/  UIADD3 UR7, UR7, UR8, URZ ;  /* 0x0000000807077290 */ /* 0x000fe2000fffe03f */
[----:B------:R-:W-:Y:S01]  /*18670*/  SHF.R.U64 R27, R27, 0x3, RZ ;  /* 0x000000031b1b7819 */ /* 0x000fe200000012ff */
[----:B------:R-:W-:Y:S01]  /*18680*/  UIMAD UR4, UR16, UR10, URZ ;  /* 0x0000000a100472a4 */ /* 0x000fe2000f8e023f */
[----:B--2---:R-:W-:Y:S01]  /*18690*/  IMAD R6, R23, 0x20, R8 ;  /* 0x0000002017067824 */ /* 0x004fe200078e0208 */
[----:B------:R-:W-:Y:S01]  /*186a0*/  LOP3.LUT R32, R14, R17, RZ, 0x3c, !PT ;  /* 0x000000110e207212 */ /* 0x000fe200078e3cff */
[----:B------:R-:W-:Y:S01]  /*186b0*/  UIMAD.WIDE.U32 UR6, UR43, UR10, UR6 ;  /* 0x0000000a2b0672a5 */ /* 0x000fe2000f8e0006 */
[----:B------:R-:W-:Y:S01]  /*186c0*/  SHF.R.U64 R48, R48, 0x3, RZ ;  /* 0x0000000330307819 */ /* 0x000fe200000012ff */
[----:B------:R-:W-:Y:S01]  /*186d0*/  VIADD R17, R6, UR36 ;  /* 0x0000002406117c36 */ /* 0x000fe20008000000 */
[----:B------:R-:W-:Y:S01]  /*186e0*/  UIMAD UR4, UR43, UR11, UR4 ;  /* 0x0000000b2b0472a4 */ /* 0x000fe2000f8e0204 */
[----:B------:R-:W-:Y:S01]  /*186f0*/  SHF.R.U64 R44, R44, 0x3, RZ ;  /* 0x000000032c2c7819 */ /* 0x000fe200000012ff */
[----:B------:R-:W-:Y:S01]  /*18700*/  ULDC.64 UR8, c[0x0][0xaf0] ;  /* 0x0002bc0000087ab9 */ /* 0x000fe20000000a00 */
[----:B------:R-:W-:Y:S01]  /*18710*/  SHF.R.U64 R40, R40, 0x3, RZ ;  /* 0x0000000328287819 */ /* 0x000fe200000012ff */
[----:B------:R-:W5:Y:S01]  /*18720*/  LD.E.128 R28, desc[UR50][R28.64] ;  /* 0x000000321c1c7980 */ /* 0x000f62000c101d00 */
[----:B------:R-:W-:Y:S01]  /*18730*/  LOP3.LUT R10, R27, R10, RZ, 0x3c, !PT ;  /* 0x0000000a1b0a7212 */ /* 0x000fe200078e3cff */
[----:B0-----:R-:W-:Y:S01]  /*18740*/  @P1 IMAD.HI.U32 R6, R17, R18, RZ ;  /* 0x0000001211061227 */ /* 0x001fe200078e00ff */
[----:B------:R-:W-:Y:S01]  /*18750*/  UIADD3 UR7, UR7, UR4, URZ ;  /* 0x0000000407077290 */ /* 0x000fe2000fffe03f */
[----:B------:R-:W-:Y:S01]  /*18760*/  LOP3.LUT R48, R48, R49, RZ, 0x3c, !PT ;  /* 0x0000003130307212 */ /* 0x000fe200078e3cff */
[----:B------:R-:W-:Y:S01]  /*18770*/  UIMAD UR4, UR15, UR8, URZ ;  /* 0x000000080f0472a4 */ /* 0x000fe2000f8e023f */
[----:B------:R-:W-:Y:S01]  /*18780*/  LOP3.LUT R44, R44, R45, RZ, 0x3c, !PT ;  /* 0x0000002d2c2c7212 */ /* 0x000fe200078e3cff */
[--C-:B------:R-:W-:Y:S01]  /*18790*/  IMAD.X R49, RZ, RZ, R11.reuse, P6 ;  /* 0x000000ffff317224 */ /* 0x100fe200030e060b */
[----:B------:R-:W-:Y:S01]  /*187a0*/  LOP3.LUT R40, R40, R41, RZ, 0x3c, !PT ;  /* 0x0000002928287212 */ /* 0x000fe200078e3cff */
[--C-:B------:R-:W-:Y:S01]  /*187b0*/  IMAD.X R45, RZ, RZ, R11.reuse, P5 ;  /* 0x000000ffff2d7224 */ /* 0x100fe200028e060b */
[----:B------:R0:W5:Y:S01]  /*187c0*/  LD.E.128 R36, desc[UR50][R10.64] ;  /* 0x000000320a247980 */ /* 0x000162000c101d00 */
[----:B------:R-:W-:Y:S01]  /*187d0*/  IMAD.X R41, RZ, RZ, R11, P4 ;  /* 0x000000ffff297224 */ /* 0x000fe200020e060b */
[----:B------:R-:W-:-:S02]  /*187e0*/  UIMAD UR4, UR14, UR9, UR4 ;  /* 0x000000090e0472a4 */ /* 0x000fc4000f8e0204 */
[----:B------:R-:W-:Y:S01]  /*187f0*/  UIMAD.WIDE.U32 UR6, UR14, UR8, UR6 ;  /* 0x000000080e0672a5 */ /* 0x000fe2000f8e0006 */
[----:B------:R-:W5:Y:S02]  /*18800*/  LD.E.128 R24, desc[UR50][R24.64] ;  /* 0x0000003218187980 */ /* 0x000f64000c101d00 */
[----:B------:R-:W-:Y:S02]  /*18810*/  ULDC.64 UR8, c[0x0][0xae0] ;  /* 0x0002b80000087ab9 */ /* 0x000fe40000000a00 */
[----:B------:R-:W5:Y:S01]  /*18820*/  LD.E.128 R12, desc[UR50][R12.64] ;  /* 0x000000320c0c7980 */ /* 0x000f62000c101d00 */
[----:B0-----:R-:W-:Y:S01]  /*18830*/  IMAD.MOV.U32 R11, RZ, RZ, R17 ;  /* 0x000000ffff0b7224 */ /* 0x001fe200078e0011 */
[----:B-1----:R-:W-:Y:S01]  /*18840*/  @P1 SHF.R.U32.HI R11, RZ, R7, R6 ;  /* 0x00000007ff0b1219 */ /* 0x002fe20000011606 */
[----:B------:R-:W-:Y:S01]  /*18850*/  UIADD3 UR4, UR7, UR4, URZ ;  /* 0x0000000407047290 */ /* 0x000fe2000fffe03f */
        /* <DEDUP_REMOVED lines=12> */
[C---:B------:R-:W-:Y:S01]  /*18920*/  IMAD R21, R11.reuse, UR9, R10 ;  /* 0x000000090b157c24 */ /* 0x040fe2000f8e020a */
[----:B------:R-:W-:Y:S01]  /*18930*/  @!PT LDS RZ, [RZ] ;  /* 0x00000000fffff984 */ /* 0x000fe20000000800 */
[----:B------:R-:W-:Y:S01]  /*18940*/  @!PT LDS RZ, [RZ] ;  /* 0x00000000fffff984 */ /* 0x000fe20000000800 */
[----:B------:R-:W-:Y:S01]  /*18950*/  @!PT LDS RZ, [RZ] ;  /* 0x00000000fffff984 */ /* 0x000fe20000000800 */
[----:B------:R-:W-:Y:S01]  /*18960*/  @!PT LDS RZ, [RZ] ;  /* 0x00000000fffff984 */ /* 0x000fe20000000800 */
[----:B------:R0:W-:Y:S06]  /*18970*/  MEMBAR.ALL.CTA ;  /* 0x0000000000007992 */ /* 0x0001ec0000008000 */
[----:B0-----:R-:W0:Y:S01]  /*18980*/  FENCE.VIEW.ASYNC.S ;  /* 0x00000000000073c6 */ /* 0x001e220000000000 */
        /* <DEDUP_REMOVED lines=25> */
[----:B------:R-:W-:-:S11]  /*18b20*/  ISETP.GE.AND P3, PT, R0, UR4, PT ;  /* 0x0000000400007c0c */ /* 0x000fd6000bf66270 */
[-C--:B--2---:R-:W-:Y:S02]  /*18b30*/  @!P2 LEA R6, P4, R4, R7.reuse, 0x1 ;  /* 0x000000070406a211 */ /* 0x084fe400078808ff */
[----:B------:R-:W-:Y:S02]  /*18b40*/  @!P3 LEA R8, P5, R0, R7, 0x1 ;  /* 0x000000070008b211 */ /* 0x000fe400078a08ff */
[-C--:B0-----:R-:W-:Y:S02]  /*18b50*/  @!P2 LEA.HI.X R7, R4, R9.reuse, R5, 0x1, P4 ;  /* 0x000000090407a211 */ /* 0x081fe400020f0c05 */
[----:B------:R-:W-:-:S03]  /*18b60*/  @!P3 LEA.HI.X R9, R0, R9, R3, 0x1, P5 ;  /* 0x000000090009b211 */ /* 0x000fc600028f0c03 */
[----:B-----5:R3:W-:Y:S04]  /*18b70*/  @!P2 ST.E.128 desc[UR50][R6.64], R36 ;  /* 0x000000240600a985 */ /* 0x0207e8000c101d32 */
[----:B------:R3:W-:Y:S02]  /*18b80*/  @!P3 ST.E.128 desc[UR50][R8.64], R48 ;  /* 0x000000300800b985 */ /* 0x0007e4000c101d32 */
.L_x_6872:
[----:B------:R-:W-:Y:S05]  /*18b90*/  BSYNC B1 ;  /* 0x0000000000017941 */ /* 0x000fea0003800000 */
.L_x_6871:
[----:B0--3--:R0:W3:Y:S01]  /*18ba0*/  SHFL.IDX PT, R9, R11, 0x1, 0x181f ;  /* 0x00381f000b097f89 */ /* 0x0090e200000e0000 */
[----:B------:R-:W-:Y:S03]  /*18bb0*/  BSSY B1, `(.L_x_6873) ;  /* 0x000000c000017945 */ /* 0x000fe60003800000 */
[----:B--2---:R0:W2:Y:S01]  /*18bc0*/  SHFL.IDX PT, R7, R10, 0x1, 0x181f ;  /* 0x00381f000a077f89 */ /* 0x0040a200000e0000 */
[----:B------:R-:W-:Y:S05]  /*18bd0*/  @P0 BRA `(.L_x_6874) ;  /* 0x0000000000240947 */ /* 0x000fea0003800000 */
[----:B------:R-:W-:Y:S02]  /*18be0*/  ULDC UR4, c[0x0][0xac8] ;  /* 0x0002b20000047ab9 */ /* 0x000fe40000000800 */
[----:B------:R-:W-:Y:S02]  /*18bf0*/  ISETP.GE.AND P3, PT, R4, UR4, PT ;  /* 0x0000000404007c0c */ /* 0x000fe4000bf66270 */
[----:B------:R-:W-:-:S11]  /*18c00*/  ISETP.GE.AND P4, PT, R0, UR4, PT ;  /* 0x0000000400007c0c */ /* 0x000fd6000bf86270 */
[-C--:B--2---:R-:W-:Y:S02]  /*18c10*/  @!P3 LEA R6, P0, R4, R7.reuse, 0x1 ;  /* 0x000000070406b211 */ /* 0x084fe400078008ff */
[----:B------:R-:W-:Y:S02]  /*18c20*/  @!P4 LEA R8, P2, R0, R7, 0x1 ;  /* 0x000000070008c211 */ /* 0x000fe400078408ff */
[-C--:B---3--:R-:W-:Y:S02]  /*18c30*/  @!P3 LEA.HI.X R7, R4, R9.reuse, R5, 0x1, P0 ;  /* 0x000000090407b211 */ /* 0x088fe400000f0c05 */
[----:B------:R-:W-:-:S03]  /*18c40*/  @!P4 LEA.HI.X R9, R0, R9, R3, 0x1, P2 ;  /* 0x000000090009c211 */ /* 0x000fc600010f0c03 */
[----:B-----5:R4:W-:Y:S04]  /*18c50*/  @!P3 ST.E.128 desc[UR50][R6.64], R28 ;  /* 0x0000001c0600b985 */ /* 0x0209e8000c101d32 */
[----:B------:R4:W-:Y:S02]  /*18c60*/  @!P4 ST.E.128 desc[UR50][R8.64], R44 ;  /* 0x0000002c0800c985 */ /* 0x0009e4000c101d32 */
.L_x_6874:
[----:B------:R-:W-:Y:S05]  /*18c70*/  BSYNC B1 ;  /* 0x0000000000017941 */ /* 0x000fea0003800000 */
.L_x_6873:
[----:B---34-:R3:W4:Y:S01]  /*18c80*/  SHFL.IDX PT, R9, R11, 0x2, 0x181f ;  /* 0x00581f000b097f89 */ /* 0x01872200000e0000 */
        /* <DEDUP_REMOVED lines=8> */
[-C--:B----4-:R-:W-:Y:S02]  /*18d10*/  @!P2 LEA.HI.X R7, R4, R9.reuse, R5, 0x1, P0 ;  /* 0x000000090407a211 */ /* 0x090fe400000f0c05 */
[----:B------:R-:W-:-:S03]  /*18d20*/  @!P3 LEA.HI.X R9, R0, R9, R3, 0x1, P1 ;  /* 0x000000090009b211 */ /* 0x000fc600008f0c03 */
[----:B-----5:R2:W-:Y:S04]  /*18d30*/  @!P2 ST.E.128 desc[UR50][R6.64], R24 ;  /* 0x000000180600a985 */ /* 0x0205e8000c101d32 */
[----:B------:R2:W-:Y:S02]  /*18d40*/  @!P3 ST.E.128 desc[UR50][R8.64], R40 ;  /* 0x000000280800b985 */ /* 0x0005e4000c101d32 */
.L_x_6876:
[----:B------:R-:W-:Y:S05]  /*18d50*/  BSYNC B1 ;  /* 0x0000000000017941 */ /* 0x000fea0003800000 */
.L_x_6875:
[----:B--2---:R-:W-:Y:S01]  /*18d60*/  VIADD R6, R18, 0x60 ;  /* 0x0000006012067836 */ /* 0x004fe20000000000 */
[----:B01-3--:R-:W3:Y:S04]  /*18d70*/  SHFL.IDX PT, R11, R11, 0x3, 0x181f ;  /* 0x00781f000b0b7f89 */ /* 0x00bee800000e0000 */
[----:B------:R-:W-:Y:S01]  /*18d80*/  ISETP.GE.AND P0, PT, R6, R57, PT ;  /* 0x000000390600720c */ /* 0x000fe20003f06270 */
[----:B----4-:R4:W0:-:S12]  /*18d90*/  SHFL.IDX PT, R9, R10, 0x3, 0x181f ;  /* 0x00781f000a097f89 */ /* 0x01081800000e0000 */
[----:B----4-:R-:W-:Y:S05]  /*18da0*/  @P0 BRA `(.L_x_6877) ;  /* 0x0000000c000c0947 */ /* 0x010fea0003800000 */
[----:B------:R-:W-:Y:S02]  /*18db0*/  ULDC UR4, c[0x0][0xac8] ;  /* 0x0002b20000047ab9 */ /* 0x000fe40000000800 */
[----:B------:R-:W-:-:S13]  /*18dc0*/  ISETP.GE.AND P1, PT, R4, UR4, PT ;  /* 0x0000000404007c0c */ /* 0x000fda000bf26270 */
[----:B0-----:R-:W-:-:S04]  /*18dd0*/  @!P1 LEA R6, P0, R4, R9, 0x1 ;  /* 0x0000000904069211 */ /* 0x001fc800078008ff */
[----:B---3--:R-:W-:Y:S02]  /*18de0*/  @!P1 LEA.HI.X R7, R4, R11, R5, 0x1, P0 ;  /* 0x0000000b04079211 */ /* 0x008fe400000f0c05 */
[----:B------:R-:W-:-:S03]  /*18df0*/  ISETP.GE.AND P0, PT, R0, UR4, PT ;  /* 0x0000000400007c0c */ /* 0x000fc6000bf06270 */
[----:B-----5:R4:W-:Y:S10]  /*18e00*/  @!P1 ST.E.128 desc[UR50][R6.64], R12 ;  /* 0x0000000c06009985 */ /* 0x0209f4000c101d32 */
[----:B------:R-:W-:Y:S05]  /*18e10*/  @P0 BRA `(.L_x_6877) ;  /* 0x0000000800f00947 */ /* 0x000fea0003800000 */
[----:B------:R-:W-:-:S04]  /*18e20*/  LEA R4, P0, R0, R9, 0x1 ;  /* 0x0000000900047211 */ /* 0x000fc800078008ff */
[----:B------:R-:W-:-:S05]  /*18e30*/  LEA.HI.X R5, R0, R11, R3, 0x1, P0 ;  /* 0x0000000b00057211 */ /* 0x000fca00000f0c03 */
[----:B------:R0:W-:Y:S01]  /*18e40*/  ST.E.128 desc[UR50][R4.64], R32 ;  /* 0x0000002004007985 */ /* 0x0001e2000c101d32 */
[----:B------:R-:W-:Y:S05]  /*18e50*/  BRA `(.L_x_6877) ;  /* 0x0000000800e07947 */ /* 0x000fea0003800000 */
.L_x_6869:
        /* <DEDUP_REMOVED lines=32> */
.L_x_6878:
        /* <DEDUP_REMOVED lines=30> */
[----:B-1----:R-:W-:-:S04]  /*19240*/  @P1 SHF.R.U32.HI R6, RZ, R14, R7 ;  /* 0x0000000eff061219 */ /* 0x002fc80000011607 */
        /* <DEDUP_REMOVED lines=16> */
.L_x_6880:
[----:B------:R-:W-:Y:S05]  /*19350*/  BSYNC B1 ;  /* 0x0000000000017941 */ /* 0x000fea0003800000 */
.L_x_6879:
        /* <DEDUP_REMOVED lines=34> */
[----:B------:R-:W-:Y:S02]  /*19580*/  VIADD R12, R8, UR36 ;  /* 0x00000024080c7c36 */ /* 0x000fe40008000000 */
[----:B------:R-:W-:Y:S02]  /*19590*/  IMAD.IADD R7, R7, 0x1, R15 ;  /* 0x0000000107077824 */ /* 0x000fe400078e020f */
[----:B------:R-:W-:Y:S02]  /*195a0*/  IMAD R10, R10, UR6, RZ ;  /* 0x000000060a0a7c24 */ /* 0x000fe4000f8e02ff */
[----:B-----5:R-:W-:Y:S02]  /*195b0*/  IMAD R15, R9, R18, RZ ;  /* 0x00000012090f7224 */ /* 0x020fe400078e02ff */
[C---:B------:R-:W-:Y:S02]  /*195c0*/  VIADD R8, R12.reuse, 0x20 ;  /* 0x000000200c087836 */ /* 0x040fe40000000000 */
[C---:B------:R-:W-:Y:S01]  /*195d0*/  IMAD R9, R13.reuse, UR7, R10 ;  /* 0x000000070d097c24 */ /* 0x040fe2000f8e020a */
[-C--:B------:R-:W-:Y:S01]  /*195e0*/  ISETP.GE.AND P2, PT, R12, R15.reuse, PT ;  /* 0x0000000f0c00720c */ /* 0x080fe20003f46270 */
[----:B------:R-:W-:Y:S01]  /*195f0*/  IMAD.WIDE.U32 R6, R13, UR6, R6 ;  /* 0x000000060d067c25 */ /* 0x000fe2000f8e0006 */
[----:B------:R-:W-:Y:S01]  /*19600*/  ISETP.GE.AND P1, PT, R8, R15, PT ;  /* 0x0000000f0800720c */ /* 0x000fe20003f26270 */
[----:B------:R-:W-:-:S02]  /*19610*/  ULDC.64 UR6, c[0x0][0xa80] ;  /* 0x0002a00000067ab9 */ /* 0x000fc40000000a00 */
[----:B------:R-:W-:Y:S02]  /*19620*/  VIADD R8, R12, 0x40 ;  /* 0x000000400c087836 */ /* 0x000fe40000000000 */
[----:B------:R-:W-:Y:S01]  /*19630*/  IMAD.IADD R7, R7, 0x1, R9 ;  /* 0x0000000107077824 */ /* 0x000fe200078e0209 */
[----:B------:R-:W-:Y:S02]  /*19640*/  LEA R9, P3, R6, UR6, 0x1 ;  /* 0x0000000606097c11 */ /* 0x000fe4000f8608ff */
[----:B------:R-:W-:Y:S02]  /*19650*/  ISETP.GE.AND P0, PT, R8, R15, PT ;  /* 0x0000000f0800720c */ /* 0x000fe40003f06270 */
[----:B------:R-:W-:Y:S01]  /*19660*/  LEA.HI.X R8, R6, UR7, R7, 0x1, P3 ;  /* 0x0000000706087c11 */ /* 0x000fe200098f0c07 */
[----:B------:R0:W1:Y:S04]  /*19670*/  SHFL.IDX PT, R11, R9, RZ, 0x181f ;  /* 0x00181fff090b7589 */ /* 0x00006800000e0000 */
        /* <DEDUP_REMOVED lines=11> */
.L_x_6882:
[----:B------:R-:W-:Y:S05]  /*19730*/  BSYNC B1 ;  /* 0x0000000000017941 */ /* 0x000fea0003800000 */
.L_x_6881:
        /* <DEDUP_REMOVED lines=13> */
.L_x_6884:
[----:B------:R-:W-:Y:S05]  /*19810*/  BSYNC B1 ;  /* 0x0000000000017941 */ /* 0x000fea0003800000 */
.L_x_6883:
        /* <DEDUP_REMOVED lines=13> */
.L_x_6886:
[----:B------:R-:W-:Y:S05]  /*198f0*/  BSYNC B1 ;  /* 0x0000000000017941 */ /* 0x000fea0003800000 */
.L_x_6885:
[----:B-1----:R-:W-:Y:S01]  /*19900*/  VIADD R6, R12, 0x60 ;  /* 0x000000600c067836 */ /* 0x002fe20000000000 */
[----:B0-23--:R-:W0:Y:S04]  /*19910*/  SHFL.IDX PT, R8, R8, 0x3, 0x181f ;  /* 0x00781f0008087f89 */ /* 0x00de2800000e0000 */
[----:B------:R-:W-:Y:S01]  /*19920*/  ISETP.GE.AND P0, PT, R6, R15, PT ;  /* 0x0000000f0600720c */ /* 0x000fe20003f06270 */
[----:B----4-:R1:W2:-:S12]  /*19930*/  SHFL.IDX PT, R7, R9, 0x3, 0x181f ;  /* 0x00781f0009077f89 */ /* 0x01029800000e0000 */
[----:B-1----:R-:W-:Y:S05]  /*19940*/  @P0 BRA `(.L_x_6877) ;  /* 0x0000000000240947 */ /* 0x002fea0003800000 */
[----:B------:R-:W-:Y:S02]  /*19950*/  ULDC UR4, c[0x0][0xac8] ;  /* 0x0002b20000047ab9 */ /* 0x000fe40000000800 */
[----:B------:R-:W-:Y:S02]  /*19960*/  ISETP.GE.AND P2, PT, R4, UR4, PT ;  /* 0x0000000404007c0c */ /* 0x000fe4000bf46270 */
[----:B------:R-:W-:-:S11]  /*19970*/  ISETP.GE.AND P3, PT, R0, UR4, PT ;  /* 0x0000000400007c0c */ /* 0x000fd6000bf66270 */
[-C--:B--2---:R-:W-:Y:S02]  /*19980*/  @!P2 LEA R10, P0, R4, R7.reuse, 0x1 ;  /* 0x00000007040aa211 */ /* 0x084fe400078008ff */
[----:B------:R-:W-:Y:S02]  /*19990*/  @!P3 LEA R6, P1, R0, R7, 0x1 ;  /* 0x000000070006b211 */ /* 0x000fe400078208ff */
[-C--:B0-----:R-:W-:Y:S02]  /*199a0*/  @!P2 LEA.HI.X R11, R4, R8.reuse, R5, 0x1, P0 ;  /* 0x00000008040ba211 */ /* 0x081fe400000f0c05 */
[----:B------:R-:W-:-:S03]  /*199b0*/  @!P3 LEA.HI.X R7, R0, R8, R3, 0x1, P1 ;  /* 0x000000080007b211 */ /* 0x000fc600008f0c03 */
[----:B------:R1:W-:Y:S04]  /*199c0*/  @!P2 ST.E.128 desc[UR50][R10.64], RZ ;  /* 0x000000ff0a00a985 */ /* 0x0003e8000c101d32 */
[----:B------:R1:W-:Y:S02]  /*199d0*/  @!P3 ST.E.128 desc[UR50][R6.64], RZ ;  /* 0x000000ff0600b985 */ /* 0x0003e4000c101d32 */
.L_x_6877:
[----:B------:R-:W-:Y:S05]  /*199e0*/  BSYNC B0 ;  /* 0x0000000000007941 */ /* 0x000fea0003800000 */
.L_x_6868:
[----:B------:R-:W-:Y:S02]  /*199f0*/  ULDC UR4, c[0x0][0xc3c] ;  /* 0x00030f0000047ab9 */ /* 0x000fe40000000800 */
[----:B------:R-:W-:-:S06]  /*19a00*/  UISETP.GE.AND UP0, UPT, UR48, UR4, UPT ;  /* 0x000000043000728c */ /* 0x000fcc000bf06270 */
[----:B------:R-:W-:-:S13]  /*19a10*/  PLOP3.LUT P0, PT, PT, PT, UP0, 0x80, 0x0 ;  /* 0x000000000000781c */ /* 0x000fda0003f0f008 */
[----:B------:R-:W-:Y:S05]  /*19a20*/  @!P0 BRA `(.L_x_6887) ;  /* 0xfffffe7000e48947 */ /* 0x000fea000383ffff */
[----:B------:R-:W-:Y:S05]  /*19a30*/  EXIT ;  /* 0x000000000000794d */ /* 0x000fea0003800000 */
.L_x_6782:
        /* <DEDUP_REMOVED lines=20> */
.L_x_6888:
        /* <DEDUP_REMOVED lines=41> */
.L_x_6894:
        /* <DEDUP_REMOVED lines=14> */
.L_x_6893:
[----:B------:R-:W-:Y:S05]  /*19ef0*/  BSYNC B0 ;  /* 0x0000000000007941 */ /* 0x000fea0003800000 */
.L_x_6892:
        /* <DEDUP_REMOVED lines=22> */
.L_x_6890:
        /* <DEDUP_REMOVED lines=25> */
.L_x_6895:
        /* <DEDUP_REMOVED lines=58> */
.L_x_6891:
[----:B------:R0:W-:Y:S01]  /*1a590*/  STL [R1+0x10], R0 ;  /* 0x0000100001007387 */ /* 0x0001e20000100800 */
[----:B------:R-:W-:-:S03]  /*1a5a0*/  UMOV UR36, URZ ;  /* 0x0000003f00247c82 */ /* 0x000fc60008000000 */
[----:B------:R0:W-:Y:S02]  /*1a5b0*/  STL [R1+0x14], RZ ;  /* 0x000014ff01007387 */ /* 0x0001e40000100800 */
.L_x_6896:
        /* <DEDUP_REMOVED lines=11> */
.L_x_6889:
        /* <DEDUP_REMOVED lines=20> */
[----:B0-----:R-:W-:Y:S01]  /*1a7b0*/  IMAD.SHL.U32 R5, R7, 0x4, RZ ;  /* 0x0000000407057824 */ /* 0x001fe200078e00ff */
        /* <DEDUP_REMOVED lines=8> */
[----:B------:R-:W-:Y:S01]  /*1a840*/  IMAD.SHL.U32 R2, R7, 0x80, RZ ;  /* 0x0000008007027824 */ /* 0x000fe200078e00ff */
[----:B------:R-:W-:-:S03]  /*1a850*/  SHF.R.U32.HI R5, RZ, 0x3, R6 ;  /* 0x00000003ff057819 */ /* 0x000fc60000011606 */
[----:B------:R0:W-:Y:S01]  /*1a860*/  STL [R1+0x24], R4 ;  /* 0x0000240401007387 */ /* 0x0001e20000100800 */
[----:B------:R-:W-:-:S05]  /*1a870*/  LOP3.LUT R0, R2, 0x380, RZ, 0xc0, !PT ;  /* 0x0000038002007812 */ /* 0x000fca00078ec0ff */
[----:B------:R-:W-:Y:S02]  /*1a880*/  IMAD R3, R3, 0x10, R0 ;  /* 0x0000001003037824 */ /* 0x000fe400078e0200 */
[----:B------:R-:W-:-:S05]  /*1a890*/  IMAD.SHL.U32 R0, R7, 0x10, RZ ;  /* 0x0000001007007824 */ /* 0x000fca00078e00ff */
[--C-:B------:R-:W-:Y:S02]  /*1a8a0*/  LOP3.LUT R3, R3, 0x70, R0.reuse, 0x78, !PT ;  /* 0x0000007003037812 */ /* 0x100fe400078e7800 */
[----:B------:R-:W-:Y:S02]  /*1a8b0*/  LOP3.LUT R5, R5, 0x70, R0, 0xf8, !PT ;  /* 0x0000007005057812 */ /* 0x000fe400078ef800 */
[----:B0-----:R-:W-:Y:S01]  /*1a8c0*/  LOP3.LUT R4, R3, 0xc00, R2, 0xf8, !PT ;  /* 0x00000c0003047812 */ /* 0x001fe200078ef802 */
[----:B------:R-:W-:Y:S01]  /*1a8d0*/  IMAD.SHL.U32 R3, R7, 0x2, RZ ;  /* 0x0000000207037824 */ /* 0x000fe200078e00ff */
[----:B------:R-:W-:Y:S01]  /*1a8e0*/  LOP3.LUT R2, R0, 0x3f0, RZ, 0xc0, !PT ;  /* 0x000003f000027812 */ /* 0x000fe200078ec0ff */
[----:B------:R-:W-:Y:S02]  /*1a8f0*/  IMAD.MOV.U32 R0, RZ, RZ, 0x1 ;  /* 0x00000001ff007424 */ /* 0x000fe400078e00ff */
[----:B------:R-:W-:Y:S01]  /*1a900*/  STL [R1], R4 ;  /* 0x0000000401007387 */ /* 0x000fe20000100800 */
[----:B------:R-:W-:Y:S01]  /*1a910*/  LOP3.LUT R3, R2, 0x70, R3, 0x78, !PT ;  /* 0x0000007002037812 */ /* 0x000fe200078e7803 */
[----:B------:R-:W-:-:S05]  /*1a920*/  IMAD.SHL.U32 R2, R6, 0x10, RZ ;  /* 0x0000001006027824 */ /* 0x000fca00078e00ff */
[----:B------:R-:W-:Y:S01]  /*1a930*/  LOP3.LUT R3, R3, 0x400, R2, 0xf8, !PT ;  /* 0x0000040003037812 */ /* 0x000fe200078ef802 */
[----:B------:R-:W-:-:S04]  /*1a940*/  IMAD.MOV.U32 R2, RZ, RZ, 0x40 ;  /* 0x00000040ff027424 */ /* 0x000fc800078e00ff */
[----:B------:R-:W-:Y:S01]  /*1a950*/  IMAD.IADD R3, R18, 0x1, R3 ;  /* 0x0000000112037824 */ /* 0x000fe200078e0203 */
[----:B------:R-:W-:-:S04]  /*1a960*/  SEL R2, R2, 0xffffffc0, !P0 ;  /* 0xffffffc002027807 */ /* 0x000fc80004000000 */
[----:B------:R-:W-:Y:S04]  /*1a970*/  STL [R1+0x2c], R3 ;  /* 0x00002c0301007387 */ /* 0x000fe80000100800 */
[----:B------:R-:W-:Y:S04]  /*1a980*/  STL [R1+0x30], RZ ;  /* 0x000030ff01007387 */ /* 0x000fe80000100800 */
[----:B------:R0:W-:Y:S04]  /*1a990*/  STL [R1+0x8], R0 ;  /* 0x0000080001007387 */ /* 0x0001e80000100800 */
[----:B------:R1:W-:Y:S01]  /*1a9a0*/  STL [R1+0x4], RZ ;  /* 0x000004ff01007387 */ /* 0x0003e20000100800 */
[----:B0-----:R-:W-:-:S05]  /*1a9b0*/  IMAD.IADD R0, R2, 0x1, R4 ;  /* 0x0000000102007824 */ /* 0x001fca00078e0204 */
[----:B------:R1:W-:Y:S02]  /*1a9c0*/  STL [R1+0x28], R0 ;  /* 0x0000280001007387 */ /* 0x0003e40000100800 */
.L_x_6970:
[----:B------:R-:W-:Y:S01]  /*1a9d0*/  ULDC.64 UR4, c[0x0][0xa28] ;  /* 0x00028a0000047ab9 */ /* 0x000fe20000000a00 */
[----:B-1----:R-:W-:Y:S01]  /*1a9e0*/  IMAD.MOV.U32 R0, RZ, RZ, RZ ;  /* 0x000000ffff007224 */ /* 0x002fe200078e00ff */
        /* <DEDUP_REMOVED lines=58> */
.L_x_6898:
        /* <DEDUP_REMOVED lines=10> */
.L_x_6899:
        /* <DEDUP_REMOVED lines=9> */
.L_x_6900:
[----:B0-----:R-:W2:Y:S01]  /*1aec0*/  LDL.LU R2, [R1+0x14] ;  /* 0x0000140001027983 */ /* 0x001ea20000300800 */
[----:B------:R-:W-:Y:S01]  /*1aed0*/  ULDC UR5, c[0x0][0x448] ;  /* 0x0001120000057ab9 */ /* 0x000fe20000000800 */
[----:B------:R-:W-:Y:S01]  /*1aee0*/  R2UR UR12, R0 ;  /* 0x00000000000c72ca */ /* 0x000fe200000e0000 */
[----:B------:R-:W-:Y:S01]  /*1aef0*/  UISETP.NE.AND UP0, UPT, UR5, 0x1, UPT ;  /* 0x000000010500788c */ /* 0x000fe2000bf05270 */
[----:B------:R-:W-:Y:S02]  /*1af00*/  ULDC.64 UR8, c[0x0][0x9e0] ;  /* 0x0002780000087ab9 */ /* 0x000fe40000000a00 */
[----:B------:R-:W-:-:S03]  /*1af10*/  UISETP.GE.AND UP1, UPT, UR9, 0x1, UPT ;  /* 0x000000010900788c */ /* 0x000fc6000bf26270 */
        /* <DEDUP_REMOVED lines=10> */
[----:B------:R-:W-:-:S04]  /*1afc0*/  @P0 SHF.R.U32.HI R0, RZ, UR6, R0 ;  /* 0x00000006ff000c19 */ /* 0x000fc80008011600 */
[----:B------:R-:W-:Y:S02]  /*1afd0*/  @P1 R2UR UR5, R0 ;  /* 0x00000000000512ca */ /* 0x000fe400000e0000 */
[----:B------:R-:W-:-:S11]  /*1afe0*/  PLOP3.LUT P1, PT, PT, PT, UP1, 0x80, 0x0 ;  /* 0x000000000000781c */ /* 0x000fd60003f2f018 */
        /* <DEDUP_REMOVED lines=13> */
.L_x_6902:
[----:B------:R-:W-:-:S11]  /*1b0c0*/  UISETP.NE.AND UP1, UPT, UR9, 0x1, UPT ;  /* 0x000000010900788c */ /* 0x000fd6000bf25270 */
[----:B------:R-:W-:Y:S02]  /*1b0d0*/  @UP1 ULDC.64 UR10, c[0x0][0x9e8] ;  /* 0x00027a00000a1ab9 */ /* 0x000fe40000000a00 */
[----:B------:R-:W-:-:S04]  /*1b0e0*/  UIMAD.WIDE.U32 UR4, UR7, UR10, URZ ;  /* 0x0000000a070472a5 */ /* 0x000fc8000f8e003f */
[----:B------:R-:W-:-:S12]  /*1b0f0*/  @UP1 USHF.R.U32.HI UR7, URZ, UR11, UR5 ;  /* 0x0000000b3f071299 */ /* 0x000fd80008011605 */
.L_x_6903:
[----:B------:R-:W-:-:S04]  /*1b100*/  UIMAD UR7, UR7, UR9, UR9 ;  /* 0x00000009070772a4 */ /* 0x000fc8000f8e0209 */
[----:B------:R-:W-:-:S04]  /*1b110*/  UISETP.LT.AND UP1, UPT, UR6, UR7, UPT ;  /* 0x000000070600728c */ /* 0x000fc8000bf21270 */
[----:B------:R-:W-:-:S12]  /*1b120*/  USEL UR6, UR6, UR7, UP1 ;  /* 0x0000000706067287 */ /* 0x000fd80008800000 */
.L_x_6901:
[----:B------:R-:W-:Y:S01]  /*1b130*/  R2UR UR8, R19 ;  /* 0x00000000130872ca */ /* 0x000fe200000e0000 */
[----:B------:R-:W-:Y:S02]  /*1b140*/  UIADD3 UR5, UR12, 0xdf, URZ ;  /* 0x000000df0c057890 */ /* 0x000fe4000fffe03f */
[----:B------:R-:W-:Y:S01]  /*1b150*/  UIADD3 UR7, UR6, 0xdf, URZ ;  /* 0x000000df06077890 */ /* 0x000fe2000fffe03f */
[----:B------:R-:W-:Y:S01]  /*1b160*/  @UP0 ULDC UR10, c[0x0][0x44c] ;  /* 0x00011300000a0ab9 */ /* 0x000fe20000000800 */
[----:B------:R-:W-:Y:S01]  /*1b170*/  UMOV UR4, URZ ;  /* 0x0000003f00047c82 */ /* 0x000fe20008000000 */
[----:B------:R-:W-:Y:S01]  /*1b180*/  UMOV UR6, URZ ;  /* 0x0000003f00067c82 */ /* 0x000fe20008000000 */
[----:B------:R-:W-:Y:S01]  /*1b190*/  UIMAD.WIDE UR4, UR5, -0x6db6db6d, UR4 ;  /* 0x92492493050478a5 */ /* 0x000fe2000f8e0204 */
[----:B------:R-:W-:Y:S01]  /*1b1a0*/  @UP0 ULDC UR13, c[0x0][0x450] ;  /* 0x00011400000d0ab9 */ /* 0x000fe20000000800 */
[----:B------:R-:W-:-:S04]  /*1b1b0*/  UIMAD.WIDE UR6, UR7, -0x6db6db6d, UR6 ;  /* 0x92492493070678a5 */ /* 0x000fc8000f8e0206 */
[----:B------:R-:W-:Y:S02]  /*1b1c0*/  UIMAD.WIDE.U32 UR10, UR8, UR10, URZ ;  /* 0x0000000a080a72a5 */ /* 0x000fe4000f8e003f */
[----:B------:R-:W-:Y:S02]  /*1b1d0*/  USHF.R.U32.HI UR4, URZ, 0x1f, UR5 ;  /* 0x0000001f3f047899 */ /* 0x000fe40008011605 */
[----:B------:R-:W-:Y:S02]  /*1b1e0*/  @UP0 USHF.R.U32.HI UR8, URZ, UR13, UR11 ;  /* 0x0000000d3f080299 */ /* 0x000fe4000801160b */
[----:B------:R-:W-:Y:S02]  /*1b1f0*/  USHF.R.U32.HI UR6, URZ, 0x1f, UR7 ;  /* 0x0000001f3f067899 */ /* 0x000fe40008011607 */
[----:B------:R-:W-:Y:S02]  /*1b200*/  UIADD3 UR8, UR8, UR12, -UR42 ;  /* 0x0000000c08087290 */ /* 0x000fe4000fffe82a */
[----:B------:R-:W-:-:S02]  /*1b210*/  ULEA.HI.SX32 UR4, UR5, UR4, 0x19 ;  /* 0x0000000405047291 */ /* 0x000fc4000f8fca3f */
[----:B------:R-:W-:Y:S01]  /*1b220*/  ULEA.HI.SX32 UR6, UR7, UR6, 0x19 ;  /* 0x0000000607067291 */ /* 0x000fe2000f8fca3f */
[----:B------:R-:W-:Y:S02]  /*1b230*/  ULDC UR5, c[0x0][0x9dc] ;  /* 0x0002770000057ab9 */ /* 0x000fe40000000800 */
        /* <DEDUP_REMOVED lines=15> */
.L_x_6905:
[----:B------:R-:W-:-:S11]  /*1b330*/  UISETP.NE.AND UP0, UPT, UR9, 0x1, UPT ;  /* 0x000000010900788c */ /* 0x000fd6000bf05270 */
[----:B------:R-:W-:Y:S02]  /*1b340*/  @UP0 ULDC.64 UR6, c[0x0][0x9e8] ;  /* 0x00027a0000060ab9 */ /* 0x000fe40000000a00 */
[----:B------:R-:W-:-:S04]  /*1b350*/  UIMAD.WIDE.U32 UR4, UR8, UR6, URZ ;  /* 0x00000006080472a5 */ /* 0x000fc8000f8e003f */
[----:B------:R-:W-:-:S12]  /*1b360*/  @UP0 USHF.R.U32.HI UR8, URZ, UR7, UR5 ;  /* 0x000000073f080299 */ /* 0x000fd80008011605 */
.L_x_6906:
[----:B------:R-:W-:-:S06]  /*1b370*/  UIMAD UR8, UR8, UR9, URZ ;  /* 0x00000009080872a4 */ /* 0x000fcc000f8e023f */
[----:B------:R-:W-:-:S07]  /*1b380*/  VIMNMX R0, R0, UR8, !PT ;  /* 0x0000000800007c48 */ /* 0x000fce000ffe0100 */
.L_x_6904:
[----:B------:R-:W-:Y:S01]  /*1b390*/  IMAD.MOV.U32 R2, RZ, RZ, RZ ;  /* 0x000000ffff027224 */ /* 0x000fe200078e00ff */
[----:B------:R-:W-:Y:S01]  /*1b3a0*/  BSSY B7, `(.L_x_6907) ;  /* 0x0000353000077945 */ /* 0x000fe20003800000 */
[----:B------:R-:W-:Y:S02]  /*1b3b0*/  IMAD.MOV.U32 R3, RZ, RZ, R0 ;  /* 0x000000ffff037224 */ /* 0x000fe400078e0000 */
[----:B------:R-:W-:-:S05]  /*1b3c0*/  IMAD.HI R0, R0, -0x6db6db6d, R2 ;  /* 0x9249249300007827 */ /* 0x000fca00078e0202 */
        /* <DEDUP_REMOVED lines=24> */
.L_x_6908:
        /* <DEDUP_REMOVED lines=20> */
.L_x_6911:
[----:B------:R-:W-:Y:S05]  /*1b690*/  BSYNC B6 ;  /* 0x0000000000067941 */ /* 0x000fea0003800000 */
.L_x_6910:
        /* <DEDUP_REMOVED lines=22> */
.L_x_6913:
[----:B------:R-:W-:Y:S05]  /*1b800*/  BSYNC B6 ;  /* 0x0000000000067941 */ /* 0x000fea0003800000 */
.L_x_6912:
        /* <DEDUP_REMOVED lines=21> */
.L_x_6915:
[----:B------:R-:W-:Y:S05]  /*1b960*/  BSYNC B6 ;  /* 0x0000000000067941 */ /* 0x000fea0003800000 */
.L_x_6914:
        /* <DEDUP_REMOVED lines=19> */
.L_x_6917:
[----:B------:R-:W-:Y:S05]  /*1baa0*/  BSYNC B6 ;  /* 0x0000000000067941 */ /* 0x000fea0003800000 */
.L_x_6916:
        /* <DEDUP_REMOVED lines=24> */
.L_x_6989:
        /* <DEDUP_REMOVED lines=10> */
.L_x_6992:
        /* <DEDUP_REMOVED lines=21> */
.L_x_6921:
        /* <DEDUP_REMOVED lines=9> */
.L_x_6993:
        /* <DEDUP_REMOVED lines=8> */
.L_x_6923:
        /* <DEDUP_REMOVED lines=13> */
[----:B------:R-:W-:-:S11]  /*1c000*/  R2UR UR35, R0 ;  /* 0x00000000002372ca */ /* 0x000fd600000e0000 */
[----:B------:R-:W-:-:S09]  /*1c010*/  UIADD3 UR32, UR32, 0xe400, URZ ;  /* 0x0000e40020207890 */ /* 0x000fd2000fffe03f */
[----:B------:R1:W-:Y:S01]  /*1c020*/  UTMALDG.4D [UR32], [UR4], desc[UR6] ;  /* 0x00000620040075b4 */ /* 0x0003e20008019000 */
[----:B------:R-:W2:Y:S02]  /*1c030*/  SYNCS.PHASECHK.TRANS64.TRYWAIT P0, [R4+URZ+0x2e840], R3 ;  /* 0x02e84003040075a7 */ /* 0x000ea4000800017f */
[----:B-12---:R-:W-:Y:S05]  /*1c040*/  @!P0 BRA `(.L_x_6924) ;  /* 0x0000003c00788947 */ /* 0x006fea0003800000 */
.L_x_6994:
        /* <DEDUP_REMOVED lines=8> */
.L_x_6925:
        /* <DEDUP_REMOVED lines=16> */
[----:B--2---:R-:W-:-:S04]  /*1c1d0*/  NOP ;  /* 0x0000000000007918 */ /* 0x004fc80000000000 */
.L_x_6919:
        /* <DEDUP_REMOVED lines=28> */
.L_x_6927:
[----:B------:R-:W-:Y:S05]  /*1c3a0*/  BSYNC B6 ;  /* 0x0000000000067941 */ /* 0x000fea0003800000 */
.L_x_6926:
[----:B0-----:R0:W5:Y:S01]  /*1c3b0*/  LDL R9, [R1+0x2c] ;  /* 0x00002c0001097983 */ /* 0x0011620000100800 */
[----:B------:R-:W1:Y:S01]  /*1c3c0*/  LDC R8, c[0x0][0x448] ;  /* 0x00011200ff087b82 */ /* 0x000e620000000800 */
[----:B------:R-:W2:Y:S01]  /*1c3d0*/  S2R R2, SR_TID.X ;  /* 0x0000000000027919 */ /* 0x000ea20000002100 */
[----:B------:R-:W3:Y:S01]  /*1c3e0*/  S2R R0, SR_TID.X ;  /* 0x0000000000007919 */ /* 0x000ee20000002100 */
[----:B------:R-:W-:Y:S01]  /*1c3f0*/  USHF.R.S32.HI UR4, URZ, 0x1f, UR36 ;  /* 0x0000001f3f047899 */ /* 0x000fe20008011424 */
[----:B------:R-:W-:Y:S01]  /*1c400*/  ULDC.64 UR8, c[0x0][0x2d8] ;  /* 0x0000b60000087ab9 */ /* 0x000fe20000000a00 */
[----:B------:R-:W-:Y:S02]  /*1c410*/  ULDC.64 UR10, c[0x0][0xa00] ;  /* 0x00028000000a7ab9 */ /* 0x000fe40000000a00 */
[----:B------:R-:W-:Y:S02]  /*1c420*/  UIMAD UR7, UR4, UR8, URZ ;  /* 0x00000008040772a4 */ /* 0x000fe4000f8e023f */
[----:B------:R-:W-:Y:S01]  /*1c430*/  UISETP.NE.U32.AND UP0, UPT, UR10, URZ, UPT ;  /* 0x0000003f0a00728c */ /* 0x000fe2000bf05070 */
[----:B-1----:R-:W-:Y:S01]  /*1c440*/  ISETP.NE.AND P0, PT, R8, 0x1, PT ;  /* 0x000000010800780c */ /* 0x002fe20003f05270 */
[----:B------:R-:W-:Y:S01]  /*1c450*/  UMOV UR4, UR48 ;  /* 0x0000003000047c82 */ /* 0x000fe20008000000 */
[----:B------:R-:W-:Y:S01]  /*1c460*/  UMOV UR5, UR37 ;  /* 0x0000002500057c82 */ /* 0x000fe20008000000 */
[----:B--2---:R-:W-:Y:S01]  /*1c470*/  LOP3.LUT R2, R2, 0x7f, RZ, 0xc0, !PT ;  /* 0x0000007f02027812 */ /* 0x004fe200078ec0ff */
[----:B---3--:R-:W-:-:S03]  /*1c480*/  IMAD.SHL.U32 R0, R0, 0x10, RZ ;  /* 0x0000001000007824 */ /* 0x008fc600078e00ff */
[----:B------:R-:W-:Y:S01]  /*1c490*/  SHF.R.U32.HI R2, RZ, 0x3, R2 ;  /* 0x00000003ff027819 */ /* 0x000fe20000011602 */
[----:B------:R-:W-:-:S05]  /*1c4a0*/  UIMAD.WIDE.U32 UR4, UR36, UR8, UR4 ;  /* 0x00000008240472a5 */ /* 0x000fca000f8e0004 */
[----:B------:R-:W1:Y:S01]  /*1c4b0*/  @P0 LDC R3, c[0x0][0x450] ;  /* 0x00011400ff030b82 */ /* 0x000e620000000800 */
[----:B------:R-:W-:Y:S01]  /*1c4c0*/  UIMAD UR7, UR36, UR9, UR7 ;  /* 0x00000009240772a4 */ /* 0x000fe2000f8e0207 */
[----:B------:R-:W-:Y:S01]  /*1c4d0*/  LOP3.LUT R0, R2, 0x70, R0, 0xf8, !PT ;  /* 0x0000007002007812 */ /* 0x000fe200078ef800 */
[----:B------:R-:W-:Y:S02]  /*1c4e0*/  UISETP.NE.AND.EX UP0, UPT, UR11, URZ, UPT, UP0 ;  /* 0x0000003f0b00728c */ /* 0x000fe4000bf05300 */
[----:B------:R-:W-:Y:S01]  /*1c4f0*/  UIADD3 UR5, UR5, UR7, URZ ;  /* 0x0000000705057290 */ /* 0x000fe2000fffe03f */
[----:B------:R-:W-:Y:S02]  /*1c500*/  ULDC.64 UR8, c[0x0][0x2e0] ;  /* 0x0000b80000087ab9 */ /* 0x000fe40000000a00 */
[----:B------:R-:W2:Y:S01]  /*1c510*/  @P0 LDC R2, c[0x0][0x44c] ;  /* 0x00011300ff020b82 */ /* 0x000ea20000000800 */
[----:B------:R-:W-:Y:S01]  /*1c520*/  USEL UR7, UR44, URZ, !UP0 ;  /* 0x0000003f2c077287 */ /* 0x000fe2000c000000 */
[----:B------:R-:W-:-:S03]  /*1c530*/  IMAD.IADD R0, R0, 0x1, R19 ;  /* 0x0000000100007824 */ /* 0x000fc600078e0213 */
[----:B------:R-:W-:Y:S02]  /*1c540*/  UIMAD.WIDE.U32 UR4, UR7, UR8, UR4 ;  /* 0x00000008070472a5 */ /* 0x000fe4000f8e0004 */
[----:B------:R-:W-:-:S04]  /*1c550*/  USHF.R.S32.HI UR6, URZ, 0x1f, UR44 ;  /* 0x0000001f3f067899 */ /* 0x000fc8000801142c */
[----:B------:R-:W-:Y:S01]  /*1c560*/  IMAD.U32 R7, RZ, RZ, UR5 ;  /* 0x00000005ff077e24 */ /* 0x000fe2000f8e00ff */
[----:B------:R-:W-:-:S05]  /*1c570*/  USEL UR6, UR6, URZ, !UP0 ;  /* 0x0000003f06067287 */ /* 0x000fca000c000000 */
[----:B------:R-:W3:Y:S01]  /*1c580*/  S2R R7, SR_TID.X ;  /* 0x0000000000077919 */ /* 0x000ee20000002100 */
[----:B------:R-:W-:Y:S01]  /*1c590*/  UIMAD UR6, UR6, UR8, URZ ;  /* 0x00000008060672a4 */ /* 0x000fe2000f8e023f */
[----:B------:R-:W-:Y:S02]  /*1c5a0*/  IMAD.MOV.U32 R4, RZ, RZ, R0 ;  /* 0x000000ffff047224 */ /* 0x000fe400078e0000 */
[----:B--2---:R-:W-:Y:S01]  /*1c5b0*/  @P0 IMAD.HI.U32 R2, R0, R2, RZ ;  /* 0x0000000200020227 */ /* 0x004fe200078e00ff */
[----:B------:R-:W-:-:S04]  /*1c5c0*/  UIMAD UR6, UR7, UR9, UR6 ;  /* 0x00000009070672a4 */ /* 0x000fc8000f8e0206 */
[----:B-1----:R-:W-:Y:S01]  /*1c5d0*/  @P0 SHF.R.U32.HI R4, RZ, R3, R2 ;  /* 0x00000003ff040219 */ /* 0x002fe20000011602 */
[----:B------:R-:W-:Y:S01]  /*1c5e0*/  UIADD3 UR6, UR5, UR6, URZ ;  /* 0x0000000605067290 */ /* 0x000fe2000fffe03f */
[----:B------:R-:W-:Y:S02]  /*1c5f0*/  IMAD.U32 R6, RZ, RZ, UR4 ;  /* 0x00000004ff067e24 */ /* 0x000fe4000f8e00ff */
[--C-:B------:R-:W-:Y:S01]  /*1c600*/  SHF.R.S32.HI R5, RZ, 0x1f, R4.reuse ;  /* 0x0000001fff057819 */ /* 0x100fe20000011404 */
[----:B------:R-:W-:Y:S01]  /*1c610*/  IMAD.MOV R2, RZ, RZ, -R4 ;  /* 0x000000ffff027224 */ /* 0x000fe200078e0a04 */
[----:B------:R-:W-:Y:S01]  /*1c620*/  ULDC.64 UR4, c[0x0][0x2d0] ;  /* 0x0000b40000047ab9 */ /* 0x000fe20000000a00 */
[----:B------:R-:W-:Y:S02]  /*1c630*/  IMAD.U32 R3, RZ, RZ, UR6 ;  /* 0x00000006ff037e24 */ /* 0x000fe4000f8e00ff */
[----:B------:R-:W-:Y:S02]  /*1c640*/  IMAD R0, R8, R2, R0 ;  /* 0x0000000208007224 */ /* 0x000fe400078e0200 */
[----:B------:R-:W-:-:S02]  /*1c650*/  IMAD.MOV.U32 R2, RZ, RZ, R6 ;  /* 0x000000ffff027224 */ /* 0x000fc400078e0006 */
        /* <DEDUP_REMOVED lines=8> */
[----:B---3--:R-:W-:Y:S02]  /*1c6e0*/  IMAD.SHL.U32 R10, R7, 0x10, RZ ;  /* 0x00000010070a7824 */ /* 0x008fe400078e00ff */
[----:B------:R-:W-:Y:S01]  /*1c6f0*/  IMAD R4, R0, UR5, R4 ;  /* 0x0000000500047c24 */ /* 0x000fe2000f8e0204 */
[----:B------:R-:W-:Y:S02]  /*1c700*/  ULDC.64 UR4, c[0x0][0x280] ;  /* 0x0000a00000047ab9 */ /* 0x000fe40000000a00 */
[----:B------:R-:W-:Y:S01]  /*1c710*/  IADD3 R0, P0, R2, UR4, RZ ;  /* 0x0000000402007c10 */ /* 0x000fe2000ff1e0ff */
[----:B------:R-:W-:Y:S01]  /*1c720*/  ULDC UR4, c[0x0][0x2b8] ;  /* 0x0000ae0000047ab9 */ /* 0x000fe20000000800 */
[----:B------:R-:W-:Y:S02]  /*1c730*/  LOP3.LUT R10, R10, 0x70, RZ, 0xc0, !PT ;  /* 0x000000700a0a7812 */ /* 0x000fe400078ec0ff */
[----:B------:R-:W-:Y:S02]  /*1c740*/  IADD3.X R2, R3, UR5, R4, P0, !PT ;  /* 0x0000000503027c10 */ /* 0x000fe400087fe404 */
[----:B------:R-:W-:Y:S01]  /*1c750*/  ISETP.GE.AND P0, PT, R10, UR4, PT ;  /* 0x000000040a007c0c */ /* 0x000fe2000bf06270 */
[----:B------:R-:W-:-:S03]  /*1c760*/  UMOV UR4, 0xffffffff ;  /* 0xffffffff00047882 */ /* 0x000fc60000000000 */
[----:B0-----:R-:W-:Y:S09]  /*1c770*/  BRA.DIV UR4, `(.L_x_6928) ;  /* 0x0000003604c07947 */ /* 0x001ff2000b800000 */
[----:B------:R-:W0:Y:S01]  /*1c780*/  S2R R6, SR_TID.X ;  /* 0x0000000000067919 */ /* 0x000e220000002100 */
[----:B------:R-:W-:Y:S01]  /*1c790*/  IMAD R3, R8, UR42, RZ ;  /* 0x0000002a08037c24 */ /* 0x000fe2000f8e02ff */
[----:B------:R-:W1:Y:S04]  /*1c7a0*/  SHFL.IDX PT, R7, R0, RZ, 0x181f ;  /* 0x00181fff00077589 */ /* 0x000e6800000e0000 */
        /* <DEDUP_REMOVED lines=12> */
[----:B------:R-:W-:-:S04]  /*1c870*/  @!P1 LOP3.LUT R6, R7, R6, RZ, 0x3c, !PT ;  /* 0x0000000607069212 */ /* 0x000fc800078e3cff */
[----:B------:R-:W-:-:S05]  /*1c880*/  @!P1 LOP3.LUT R7, R7, R6, RZ, 0x3c, !PT ;  /* 0x0000000607079212 */ /* 0x000fca00078e3cff */
[----:B-----5:R0:W-:Y:S01]  /*1c890*/  @!P1 LDGSTS.E.BYPASS.LTC128B.128 [R9+0x1c400], desc[UR50][R6.64], !P0 ;  /* 0x1c40000006099fae */ /* 0x0201e2000c101d72 */
[----:B--2---:R-:W-:-:S05]  /*1c8a0*/  @!P2 IADD3 R5, P1, R10, R5, RZ ;  /* 0x000000050a05a210 */ /* 0x004fca0007f3e0ff */
[----:B0-----:R-:W-:-:S04]  /*1c8b0*/  @!P2 IMAD.X R6, RZ, RZ, R8, P1 ;  /* 0x000000ffff06a224 */ /* 0x001fc800008e0608 */
[----:B------:R-:W-:Y:S02]  /*1c8c0*/  @!P2 IMAD.MOV.U32 R7, RZ, RZ, R6 ;  /* 0x000000ffff07a224 */ /* 0x000fe400078e0006 */
        /* <DEDUP_REMOVED lines=44> */
.L_x_7011:
        /* <DEDUP_REMOVED lines=10> */
.L_x_6929:
        /* <DEDUP_REMOVED lines=18> */
.L_x_7012:
[----:B------:R-:W-:Y:S05]  /*1cd50*/  BSYNC B0 ;  /* 0x0000000000007941 */ /* 0x000fea0003800000 */
.L_x_6930:
[----:B------:R-:W2:Y:S01]  /*1cd60*/  LDL R2, [R1+0x18] ;  /* 0x0000180001027983 */ /* 0x000ea20000100800 */
[----:B------:R-:W-:-:S06]  /*1cd70*/  UIADD3 UR4, UR40, -0x2, URZ ;  /* 0xfffffffe28047890 */ /* 0x000fcc000fffe03f */
[----:B--2---:R-:W-:-:S13]  /*1cd80*/  ISETP.LE.AND P0, PT, R2, UR4, PT ;  /* 0x0000000402007c0c */ /* 0x004fda000bf03270 */
[----:B------:R-:W-:Y:S05]  /*1cd90*/  @!P0 BRA `(.L_x_6932) ;  /* 0x0000001000548947 */ /* 0x000fea0003800000 */
[----:B0-----:R0:W5:Y:S04]  /*1cda0*/  LDL.LU R0, [R1+0x4] ;  /* 0x0000040001007983 */ /* 0x0011680000300800 */
[----:B------:R0:W5:Y:S01]  /*1cdb0*/  LDL.LU R6, [R1+0x8] ;  /* 0x0000080001067983 */ /* 0x0001620000300800 */
[----:B------:R-:W-:-:S07]  /*1cdc0*/  IMAD.U32 R19, RZ, RZ, UR4 ;  /* 0x00000004ff137e24 */ /* 0x000fce000f8e00ff */
.L_x_6952:
        /* <DEDUP_REMOVED lines=35> */
.L_x_6935:
        /* <DEDUP_REMOVED lines=8> */
.L_x_7013:
[----:B------:R-:W-:Y:S05]  /*1d080*/  BSYNC B1 ;  /* 0x0000000000017941 */ /* 0x000fea0003800000 */
.L_x_6936:
        /* <DEDUP_REMOVED lines=9> */
.L_x_6939:
[----:B------:R-:W-:Y:S05]  /*1d120*/  BSYNC B1 ;  /* 0x0000000000017941 */ /* 0x000fea0003800000 */
.L_x_6938:
[----:B------:R-:W3:Y:S04]  /*1d130*/  LDL R2, [R1+0x4] ;  /* 0x0000040001027983 */ /* 0x000ee80000100800 */
[----:B------:R-:W4:Y:S01]  /*1d140*/  LDL R5, [R1+0x20] ;  /* 0x0000200001057983 */ /* 0x000f220000100800 */
[----:B-1----:R-:W-:Y:S01]  /*1d150*/  IMAD.MOV.U32 R9, RZ, RZ, RZ ;  /* 0x000000ffff097224 */ /* 0x002fe200078e00ff */
        /* <DEDUP_REMOVED lines=10> */
.L_x_6940:
        /* <DEDUP_REMOVED lines=13> */
.L_x_7014:
[----:B------:R-:W-:Y:S05]  /*1d2d0*/  BSYNC B1 ;  /* 0x0000000000017941 */ /* 0x000fea0003800000 */
.L_x_6941:
        /* <DEDUP_REMOVED lines=11> */
.L_x_6944:
[----:B------:R-:W-:Y:S05]  /*1d390*/  BSYNC B1 ;  /* 0x0000000000017941 */ /* 0x000fea0003800000 */
.L_x_6943:
        /* <DEDUP_REMOVED lines=8> */
.L_x_6945:
        /* <DEDUP_REMOVED lines=10> */
.L_x_6934:
[----:B------:R-:W-:Y:S05]  /*1d4c0*/  BSYNC B0 ;  /* 0x0000000000007941 */ /* 0x000fea0003800000 */
.L_x_6933:
[----:B------:R-:W-:-:S06]  /*1d4d0*/  UISETP.NE.AND UP0, UPT, UR39, 0x3, UPT ;  /* 0x000000032700788c */ /* 0x000fcc000bf05270 */
[----:B------:R-:W-:-:S13]  /*1d4e0*/  PLOP3.LUT P0, PT, PT, PT, UP0, 0x80, 0x0 ;  /* 0x000000000000781c */ /* 0x000fda0003f0f008 */
[----:B------:R-:W-:Y:S05]  /*1d4f0*/  @!P0 BRA `(.L_x_6946) ;  /* 0x0000000000048947 */ /* 0x000fea0003800000 */
[----:B------:R-:W-:Y:S01]  /*1d500*/  BPT.TRAP 0x1 ;  /* 0x000000040000795c */ /* 0x000fe20000300000 */
.L_x_6946:
        /* <DEDUP_REMOVED lines=8> */
.L_x_7015:
[----:B------:R-:W-:Y:S05]  /*1d590*/  BSYNC B0 ;  /* 0x0000000000007941 */ /* 0x000fea0003800000 */
.L_x_6947:
[----:B------:R-:W-:Y:S05]  /*1d5a0*/  @!P1 BRA `(.L_x_6949) ;  /* 0x0000000000049947 */ /* 0x000fea0003800000 */
[----:B------:R-:W-:Y:S01]  /*1d5b0*/  BPT.TRAP 0x1 ;  /* 0x000000040000795c */ /* 0x000fe20000300000 */
.L_x_6949:
[----:B------:R-:W-:Y:S01]  /*1d5c0*/  SHF.L.U32 R3, R6, 0x1f, RZ ;  /* 0x0000001f06037819 */ /* 0x000fe200000006ff */
[----:B--2---:R-:W-:-:S03]  /*1d5d0*/  IMAD R2, R0, 0x7000, RZ ;  /* 0x0000700000027824 */ /* 0x004fc600078e02ff */
[----:B------:R-:W2:Y:S02]  /*1d5e0*/  SYNCS.PHASECHK.TRANS64.TRYWAIT P0, [R20+URZ+0x2e860], R3 ;  /* 0x02e86003140075a7 */ /* 0x000ea4000800017f */
[----:B--2---:R-:W-:Y:S05]  /*1d5f0*/  @!P0 BRA `(.L_x_6950) ;  /* 0x0000003000f08947 */ /* 0x004fea0003800000 */
.L_x_7016:
        /* <DEDUP_REMOVED lines=129> */
.L_x_6951:
[----:B--2---:R-:W2:Y:S01]  /*1de10*/  S2R R0, SR_TID.X ;  /* 0x0000000000007919 */ /* 0x004ea20000002100 */
[----:B-1----:R1:W-:Y:S01]  /*1de20*/  SYNCS.ARRIVE.TRANS64.A1T0 RZ, [R20+URZ+0x2e850], RZ ;  /* 0x02e850ff14ff79a7 */ /* 0x0023e2000810003f */
[----:B------:R3:W5:Y:S01]  /*1de30*/  LDL R6, [R1+0x8] ;  /* 0x0000080001067983 */ /* 0x0007620000100800 */
[----:B--2---:R-:W-:-:S03]  /*1de40*/  LOP3.LUT R2, R0, 0x7f, RZ, 0xc0, !PT ;  /* 0x0000007f00027812 */ /* 0x004fc600078ec0ff */
[----:B------:R-:W2:Y:S01]  /*1de50*/  LDL R0, [R1+0x18] ;  /* 0x0000180001007983 */ /* 0x000ea20000100800 */
[----:B------:R-:W-:Y:S01]  /*1de60*/  BAR.SYNC.DEFER_BLOCKING 0x2, 0x80 ;  /* 0x0082000000007b1d */ /* 0x000fe20000010000 */
[----:B------:R-:W-:-:S13]  /*1de70*/  ISETP.NE.AND P0, PT, R2, RZ, PT ;  /* 0x000000ff0200720c */ /* 0x000fda0003f05270 */
[----:B-1----:R-:W-:-:S05]  /*1de80*/  @!P0 VIADD R20, R20, 0x2e880 ;  /* 0x0002e88014148836 */ /* 0x002fca0000000000 */
[----:B------:R-:W-:-:S04]  /*1de90*/  @!P0 PRMT R20, RZ, 0x654, R20 ;  /* 0x00000654ff148816 */ /* 0x000fc80000000014 */
[----:B------:R3:W-:Y:S01]  /*1dea0*/  @!P0 SYNCS.ARRIVE.TRANS64.RED.A1T0 RZ, [R20+URZ], RZ ;  /* 0x000000ff14ff89a7 */ /* 0x0007e2000810043f */
[C---:B--2---:R-:W-:Y:S01]  /*1deb0*/  ISETP.GT.AND P0, PT, R19.reuse, R0, PT ;  /* 0x000000001300720c */ /* 0x044fe20003f04270 */
[----:B------:R-:W-:Y:S01]  /*1dec0*/  VIADD R19, R19, 0xffffffff ;  /* 0xffffffff13137836 */ /* 0x000fe20000000000 */
[----:B------:R3:W5:Y:S11]  /*1ded0*/  LDL R0, [R1+0x4] ;  /* 0x0000040001007983 */ /* 0x0007760000100800 */
[----:B---3--:R-:W-:Y:S05]  /*1dee0*/  @P0 BRA `(.L_x_6952) ;  /* 0xffffffec00b80947 */ /* 0x008fea000383ffff */
.L_x_6932:
        /* <DEDUP_REMOVED lines=18> */
.L_x_6954:
[----:B------:R-:W-:Y:S05]  /*1e010*/  BSYNC B0 ;  /* 0x0000000000007941 */ /* 0x000fea0003800000 */
.L_x_6953:
[----:B------:R-:W-:-:S06]  /*1e020*/  UISETP.NE.AND UP0, UPT, UR39, 0x3, UPT ;  /* 0x000000032700788c */ /* 0x000fcc000bf05270 */
[----:B------:R-:W-:-:S13]  /*1e030*/  PLOP3.LUT P1, PT, PT, PT, UP0, 0x80, 0x0 ;  /* 0x000000000000781c */ /* 0x000fda0003f2f008 */
[----:B------:R-:W-:Y:S05]  /*1e040*/  @!P1 BRA `(.L_x_6955) ;  /* 0x0000000000049947 */ /* 0x000fea0003800000 */
[----:B------:R-:W-:Y:S01]  /*1e050*/  BPT.TRAP 0x1 ;  /* 0x000000040000795c */ /* 0x000fe20000300000 */
.L_x_6955:
        /* <DEDUP_REMOVED lines=10> */
.L_x_7017:
[----:B------:R-:W-:Y:S05]  /*1e100*/  BSYNC B0 ;  /* 0x0000000000007941 */ /* 0x000fea0003800000 */
.L_x_6956:
[----:B------:R-:W-:Y:S05]  /*1e110*/  @!P2 BRA `(.L_x_6958) ;  /* 0x000000000004a947 */ /* 0x000fea0003800000 */
[----:B------:R-:W-:Y:S01]  /*1e120*/  BPT.TRAP 0x1 ;  /* 0x000000040000795c */ /* 0x000fe20000300000 */
.L_x_6958:
[----:B0-----:R-:W2:Y:S02]  /*1e130*/  LDL R0, [R1+0x8] ;  /* 0x0000080001007983 */ /* 0x001ea40000100800 */
[----:B--2---:R-:W-:-:S04]  /*1e140*/  SHF.L.U32 R0, R0, 0x1f, RZ ;  /* 0x0000001f00007819 */ /* 0x004fc800000006ff */
[----:B------:R-:W0:Y:S02]  /*1e150*/  SYNCS.PHASECHK.TRANS64.TRYWAIT P1, [R17+URZ+0x2e860], R0 ;  /* 0x02e86000110075a7 */ /* 0x000e24000802017f */
[----:B0-----:R-:W-:Y:S05]  /*1e160*/  @!P1 BRA `(.L_x_6959) ;  /* 0x00000028003c9947 */ /* 0x001fea0003800000 */
.L_x_7018:
        /* <DEDUP_REMOVED lines=105> */
.L_x_6960:
        /* <DEDUP_REMOVED lines=13> */
.L_x_6909:
[----:B------:R-:W-:Y:S05]  /*1e8d0*/  BSYNC B7 ;  /* 0x0000000000077941 */ /* 0x000fea0003800000 */
.L_x_6907:
[----:B------:R-:W-:-:S13]  /*1e8e0*/  LOP3.LUT P0, RZ, R16, 0x2, RZ, 0xc0, !PT ;  /* 0x0000000210ff7812 */ /* 0x000fda000780c0ff */
[----:B------:R-:W-:Y:S05]  /*1e8f0*/  @!P0 BRA `(.L_x_6961) ;  /* 0x0000000000348947 */ /* 0x000fea0003800000 */
[----:B------:R-:W2:Y:S08]  /*1e900*/  S2UR UR5, SR_CgaCtaId ;  /* 0x00000000000579c3 */ /* 0x000eb00000008800 */
[----:B------:R-:W-:Y:S06]  /*1e910*/  BAR.SYNC.DEFER_BLOCKING 0x5, 0x180 ;  /* 0x0146000000007b1d */ /* 0x000fec0000010000 */
[----:B------:R-:W-:-:S02]  /*1e920*/  UMOV UR4, 0x400 ;  /* 0x0000040000047882 */ /* 0x000fc40000000000 */
[----:B--2---:R-:W-:-:S06]  /*1e930*/  ULEA UR4, UR5, UR4, 0x18 ;  /* 0x0000000405047291 */ /* 0x004fcc000f8ec03f */
[----:B------:R-:W-:-:S05]  /*1e940*/  IMAD.U32 R18, RZ, RZ, UR4 ;  /* 0x00000004ff127e24 */ /* 0x000fca000f8e00ff */
[----:B------:R-:W2:Y:S04]  /*1e950*/  LDS.128 R4, [R18+0x2e8d0] ;  /* 0x02e8d00012047984 */ /* 0x000ea80000000c00 */
[----:B--2---:R2:W-:Y:S01]  /*1e960*/  STL.64 [R1+0x10], R4 ;  /* 0x0000100401007387 */ /* 0x0045e20000100a00 */
[----:B------:R-:W-:Y:S02]  /*1e970*/  IMAD.MOV.U32 R2, RZ, RZ, R7 ;  /* 0x000000ffff027224 */ /* 0x000fe400078e0007 */
[----:B01----:R-:W-:-:S03]  /*1e980*/  IMAD.MOV.U32 R0, RZ, RZ, R6 ;  /* 0x000000ffff007224 */ /* 0x003fc600078e0006 */
[----:B------:R-:W-:Y:S02]  /*1e990*/  R2UR UR44, R2 ;  /* 0x00000000022c72ca */ /* 0x000fe400000e0000 */
[----:B------:R-:W-:Y:S01]  /*1e9a0*/  R2UR UR36, R0 ;  /* 0x00000000002472ca */ /* 0x000fe200000e0000 */
[----:B------:R-:W-:Y:S06]  /*1e9b0*/  BAR.ARV 0x4, 0x180 ;  /* 0x0106000000007b1d */ /* 0x000fec0000002000 */
[----:B------:R-:W-:Y:S08]  /*1e9c0*/  BRA `(.L_x_6962) ;  /* 0x0000000800d07947 */ /* 0x000ff00003800000 */
.L_x_6961:
[----:B------:R-:W2:Y:S01]  /*1e9d0*/  S2R R2, SR_TID.X ;  /* 0x0000000000027919 */ /* 0x000ea20000002100 */
[----:B------:R-:W-:Y:S01]  /*1e9e0*/  ULDC UR4, c[0x0][0xc3c] ;  /* 0x00030f0000047ab9 */ /* 0x000fe20000000800 */
[----:B------:R-:W3:Y:S01]  /*1e9f0*/  LDC R10, c[0x0][0xc38] ;  /* 0x00030e00ff0a7b82 */ /* 0x000ee20000000800 */
[----:B01----:R-:W4:Y:S01]  /*1ea00*/  LDL.LU R0, [R1+0x10] ;  /* 0x0000100001007983 */ /* 0x003f220000300800 */
[----:B--2---:R-:W-:-:S04]  /*1ea10*/  LOP3.LUT R6, R2, 0x1f, RZ, 0xc0, !PT ;  /* 0x0000001f02067812 */ /* 0x004fc800078ec0ff */
[C---:B------:R-:W-:Y:S01]  /*1ea20*/  ISETP.NE.AND P0, PT, R6.reuse, 0x1f, PT ;  /* 0x0000001f0600780c */ /* 0x040fe20003f05270 */
[----:B------:R-:W-:-:S05]  /*1ea30*/  VIADD R5, R6, UR44 ;  /* 0x0000002c06057c36 */ /* 0x000fca0008000000 */
[----:B------:R-:W-:Y:S01]  /*1ea40*/  ISETP.GE.OR P1, PT, R5, UR4, !P0 ;  /* 0x0000000405007c0c */ /* 0x000fe2000c726670 */
[----:B------:R-:W-:-:S12]  /*1ea50*/  ULDC UR4, c[0x0][0xc3c] ;  /* 0x00030f0000047ab9 */ /* 0x000fd80000000800 */
[----:B------:R-:W0:Y:S02]  /*1ea60*/  @!P1 LDC.64 R2, c[0x0][0xc80] ;  /* 0x00032000ff029b82 */ /* 0x000e240000000a00 */
[----:B0-----:R-:W-:-:S04]  /*1ea70*/  @!P1 IMAD.WIDE R2, R5, 0x4, R2 ;  /* 0x0000000405029825 */ /* 0x001fc800078e0202 */
[----:B------:R-:W-:-:S06]  /*1ea80*/  IMAD.MOV.U32 R5, RZ, RZ, RZ ;  /* 0x000000ffff057224 */ /* 0x000fcc00078e00ff */
[----:B------:R-:W2:Y:S01]  /*1ea90*/  @!P1 LDG.E R5, desc[UR50][R2.64] ;  /* 0x0000003202059981 */ /* 0x000ea2000c1e1900 */
[C---:B------:R-:W-:Y:S02]  /*1eaa0*/  ISETP.NE.AND P1, PT, R6.reuse, RZ, PT ;  /* 0x000000ff0600720c */ /* 0x040fe40003f25270 */
[C---:B------:R-:W-:Y:S02]  /*1eab0*/  ISETP.GE.U32.AND P2, PT, R6.reuse, 0x2, PT ;  /* 0x000000020600780c */ /* 0x040fe40003f46070 */
[C---:B------:R-:W-:Y:S02]  /*1eac0*/  ISETP.GE.U32.AND P3, PT, R6.reuse, 0x4, PT ;  /* 0x000000040600780c */ /* 0x040fe40003f66070 */
[C---:B------:R-:W-:Y:S02]  /*1ead0*/  ISETP.GE.U32.AND P4, PT, R6.reuse, 0x8, PT ;  /* 0x000000080600780c */ /* 0x040fe40003f86070 */
[----:B------:R-:W-:Y:S01]  /*1eae0*/  ISETP.GE.U32.AND P5, PT, R6, 0x10, PT ;  /* 0x000000100600780c */ /* 0x000fe20003fa6070 */
[----:B----4-:R-:W-:-:S02]  /*1eaf0*/  IMAD.MOV.U32 R8, RZ, RZ, R0 ;  /* 0x000000ffff087224 */ /* 0x010fc400078e0000 */
        /* <DEDUP_REMOVED lines=16> */
[----:B------:R-:W3:Y:S04]  /*1ec00*/  SHFL.IDX PT, R2, R9, 0x1f, 0x1f ;  /* 0x03e01f0009027f89 */ /* 0x000ee800000e0000 */
[----:B------:R-:W0:Y:S01]  /*1ec10*/  SHFL.IDX PT, R0, R8, RZ, 0x1f ;  /* 0x00001fff08007589 */ /* 0x000e2200000e0000 */
[----:B---3--:R-:W-:-:S04]  /*1ec20*/  IMAD R2, R2, R10, RZ ;  /* 0x0000000a02027224 */ /* 0x008fc800078e02ff */
[----:B------:R-:W-:-:S05]  /*1ec30*/  IMAD.IADD R6, R6, 0x1, R2 ;  /* 0x0000000106067824 */ /* 0x000fca00078e0202 */
[----:B0-----:R-:W-:-:S13]  /*1ec40*/  ISETP.GT.AND P6, PT, R6, R0, PT ;  /* 0x000000000600720c */ /* 0x001fda0003fc4270 */
[----:B------:R-:W-:Y:S05]  /*1ec50*/  @P6 BRA `(.L_x_6963) ;  /* 0x0000000000906947 */ /* 0x000fea0003800000 */
.L_x_6967:
        /* <DEDUP_REMOVED lines=14> */
.L_x_6966:
[----:B------:R-:W-:Y:S05]  /*1ed40*/  BSYNC B0 ;  /* 0x0000000000007941 */ /* 0x000fea0003800000 */
.L_x_6965:
        /* <DEDUP_REMOVED lines=21> */
.L_x_6963:
        /* <DEDUP_REMOVED lines=21> */
.L_x_6968:
        /* <DEDUP_REMOVED lines=32> */
[----:B------:R-:W1:Y:S08]  /*1f1f0*/  I2F.RP R3, R8 ;  /* 0x0000000800037306 */ /* 0x000e700000209400 */
        /* <DEDUP_REMOVED lines=30> */
.L_x_6964:
[----:B------:R1:W-:Y:S01]  /*1f3e0*/  STL [R1+0x10], R0 ;  /* 0x0000100001007387 */ /* 0x0003e20000100800 */
[----:B------:R-:W-:Y:S01]  /*1f3f0*/  ULDC UR44, c[0x0][0xc3c] ;  /* 0x00030f00002c7ab9 */ /* 0x000fe20000000800 */
[----:B------:R-:W-:Y:S02]  /*1f400*/  UMOV UR36, URZ ;  /* 0x0000003f00247c82 */ /* 0x000fe40008000000 */
[----:B------:R1:W-:Y:S03]  /*1f410*/  STL [R1+0x14], RZ ;  /* 0x000014ff01007387 */ /* 0x0003e60000100800 */
.L_x_6969:
        /* <DEDUP_REMOVED lines=15> */
.L_x_6962:
[----:B------:R-:W-:Y:S02]  /*1f510*/  ULDC UR4, c[0x0][0xc3c] ;  /* 0x00030f0000047ab9 */ /* 0x000fe40000000800 */
[----:B------:R-:W-:-:S06]  /*1f520*/  UISETP.GE.AND UP0, UPT, UR44, UR4, UPT ;  /* 0x000000042c00728c */ /* 0x000fcc000bf06270 */
[----:B------:R-:W-:-:S13]  /*1f530*/  PLOP3.LUT P0, PT, PT, PT, UP0, 0x80, 0x0 ;  /* 0x000000000000781c */ /* 0x000fda0003f0f008 */
[----:B------:R-:W-:Y:S05]  /*1f540*/  @!P0 BRA `(.L_x_6970) ;  /* 0xffffffb400208947 */ /* 0x000fea000383ffff */
.L_x_6897:
[----:B------:R-:W3:Y:S01]  /*1f550*/  LDL.LU R0, [R1+0x30] ;  /* 0x0000300001007983 */ /* 0x000ee20000300800 */
[----:B------:R-:W-:Y:S01]  /*1f560*/  BSSY B0, `(.L_x_6971) ;  /* 0x000000b000007945 */ /* 0x000fe20003800000 */
[----:B0-2---:R-:W0:Y:S01]  /*1f570*/  S2R R5, SR_CgaCtaId ;  /* 0x0000000000057919 */ /* 0x005e220000008800 */
        /* <DEDUP_REMOVED lines=9> */
.L_x_7019:
[----:B------:R-:W-:Y:S05]  /*1f610*/  BSYNC B0 ;  /* 0x0000000000007941 */ /* 0x000fea0003800000 */
.L_x_6971:
[----:B------:R-:W-:-:S03]  /*1f620*/  UMOV UR4, 0xffffffff ;  /* 0xffffffff00047882 */ /* 0x000fc60000000000 */
[----:B------:R-:W-:Y:S05]  /*1f630*/  BRA.DIV UR4, `(.L_x_6973) ;  /* 0x0000001604307947 */ /* 0x000fea000b800000 */
[----:B------:R-:W1:Y:S02]  /*1f640*/  S2R R2, SR_TID.X ;  /* 0x0000000000027919 */ /* 0x000e640000002100 */
[----:B-1----:R-:W-:-:S04]  /*1f650*/  SHF.R.U32.HI R2, RZ, 0x5, R2 ;  /* 0x00000005ff027819 */ /* 0x002fc80000011602 */
[----:B------:R-:W-:-:S05]  /*1f660*/  LOP3.LUT R2, R2, 0x3, RZ, 0xc0, !PT ;  /* 0x0000000302027812 */ /* 0x000fca00078ec0ff */
[----:B------:R1:W2:Y:S02]  /*1f670*/  SHFL.IDX PT, R14, R2, RZ, 0x1f ;  /* 0x00001fff020e7589 */ /* 0x0002a400000e0000 */
.L_x_7022:
[----:B--2---:R-:W-:Y:S01]  /*1f680*/  ISETP.NE.AND P0, PT, R14, RZ, PT ;  /* 0x000000ff0e00720c */ /* 0x004fe20003f05270 */
[----:B------:R-:W-:-:S12]  /*1f690*/  BSSY B0, `(.L_x_6974) ;  /* 0x000002e000007945 */ /* 0x000fd80003800000 */
[----:B------:R-:W-:Y:S05]  /*1f6a0*/  @P0 BRA `(.L_x_6975) ;  /* 0x0000000000b00947 */ /* 0x000fea0003800000 */
[----:B------:R-:W-:-:S03]  /*1f6b0*/  UMOV UR4, 0xffffffff ;  /* 0xffffffff00047882 */ /* 0x000fc60000000000 */
[----:B------:R-:W-:Y:S05]  /*1f6c0*/  BRA.DIV UR4, `(.L_x_6976) ;  /* 0x0000001604407947 */ /* 0x000fea000b800000 */
[----:B------:R-:W-:-:S13]  /*1f6d0*/  ELECT P6, URZ, PT ;  /* 0x00000000003f782f */ /* 0x000fda00038c0000 */
.L_x_7025:
[----:B------:R-:W-:Y:S05]  /*1f6e0*/  @!P6 BRA `(.L_x_6975) ;  /* 0x0000000000a0e947 */ /* 0x000fea0003800000 */
[----:B------:R-:W-:-:S06]  /*1f6f0*/  ULOP3.LUT UR4, UR38, 0x2, URZ, 0xfc, !UPT ;  /* 0x0000000226047892 */ /* 0x000fcc000f8efc3f */
[----:B-1----:R-:W-:-:S05]  /*1f700*/  IMAD.U32 R2, RZ, RZ, UR4 ;  /* 0x00000004ff027e24 */ /* 0x002fca000f8e00ff */
[----:B------:R-:W-:-:S13]  /*1f710*/  ISETP.NE.AND P0, PT, R2, 0x3, PT ;  /* 0x000000030200780c */ /* 0x000fda0003f05270 */
[----:B------:R-:W-:Y:S05]  /*1f720*/  @!P0 BRA `(.L_x_6977) ;  /* 0x0000000000048947 */ /* 0x000fea0003800000 */
[----:B------:R-:W-:Y:S01]  /*1f730*/  BPT.TRAP 0x1 ;  /* 0x000000040000795c */ /* 0x000fe20000300000 */
.L_x_6977:
        /* <DEDUP_REMOVED lines=14> */
.L_x_7026:
[----:B------:R-:W1:Y:S02]  /*1f820*/  SYNCS.PHASECHK.TRANS64.TRYWAIT P1, [R7+URZ], R2 ;  /* 0x00000002070075a7 */ /* 0x000e64000802017f */
[----:B-1----:R-:W-:Y:S05]  /*1f830*/  @!P1 BRA `(.L_x_6979) ;  /* 0x0000001400189947 */ /* 0x002fea0003800000 */
.L_x_7027:
[----:B------:R-:W-:Y:S05]  /*1f840*/  @!P0 BRA `(.L_x_6980) ;  /* 0x0000000000048947 */ /* 0x000fea0003800000 */
[----:B------:R-:W-:Y:S01]  /*1f850*/  BPT.TRAP 0x1 ;  /* 0x000000040000795c */ /* 0x000fe20000300000 */
.L_x_6980:
[----:B------:R-:W2:Y:S02]  /*1f860*/  LDL.LU R4, [R1+0x4] ;  /* 0x0000040001047983 */ /* 0x000ea40000300800 */
[----:B--2---:R-:W-:-:S04]  /*1f870*/  IMAD R4, R4, 0x8, R0 ;  /* 0x0000000804047824 */ /* 0x004fc800078e0200 */
[----:B------:R-:W2:Y:S02]  /*1f880*/  SYNCS.PHASECHK.TRANS64.TRYWAIT P1, [R4+URZ+0x2e860], R5 ;  /* 0x02e86005040075a7 */ /* 0x000ea4000802017f */
[----:B--2---:R-:W-:Y:S05]  /*1f890*/  @!P1 BRA `(.L_x_6981) ;  /* 0x0000001400149947 */ /* 0x004fea0003800000 */
.L_x_7028:
[----:B------:R-:W-:Y:S05]  /*1f8a0*/  @!P0 BRA `(.L_x_6982) ;  /* 0x0000000000048947 */ /* 0x000fea0003800000 */
[----:B------:R-:W-:Y:S01]  /*1f8b0*/  BPT.TRAP 0x1 ;  /* 0x000000040000795c */ /* 0x000fe20000300000 */
.L_x_6982:
[----:B------:R-:W-:-:S04]  /*1f8c0*/  IMAD R3, R3, 0x8, R0 ;  /* 0x0000000803037824 */ /* 0x000fc800078e0200 */
[----:B------:R-:W3:Y:S02]  /*1f8d0*/  SYNCS.PHASECHK.TRANS64.TRYWAIT P1, [R3+URZ+0x2e860], R2 ;  /* 0x02e86002030075a7 */ /* 0x000ee4000802017f */
[----:B---3--:R-:W-:Y:S05]  /*1f8e0*/  @!P1 BRA `(.L_x_6983) ;  /* 0x0000001400149947 */ /* 0x008fea0003800000 */
.L_x_7029:
[----:B------:R-:W-:Y:S05]  /*1f8f0*/  @!P0 BRA `(.L_x_6984) ;  /* 0x0000000000048947 */ /* 0x000fea0003800000 */
[----:B------:R-:W-:Y:S01]  /*1f900*/  BPT.TRAP 0x1 ;  /* 0x000000040000795c */ /* 0x000fe20000300000 */
.L_x_6984:
[----:B------:R-:W4:Y:S02]  /*1f910*/  SYNCS.PHASECHK.TRANS64.TRYWAIT P0, [R4+URZ+0x2e880], R5 ;  /* 0x02e88005040075a7 */ /* 0x000f24000800017f */
[----:B----4-:R-:W-:Y:S05]  /*1f920*/  @!P0 BRA `(.L_x_6985) ;  /* 0x0000001400188947 */ /* 0x010fea0003800000 */
.L_x_6986:
[----:B------:R0:W0:Y:S02]  /*1f930*/  SYNCS.PHASECHK.TRANS64.TRYWAIT P0, [R3+URZ+0x2e880], R2 ;  /* 0x02e88002030075a7 */ /* 0x000024000800017f */
[----:B0-----:R-:W-:Y:S05]  /*1f940*/  @!P0 NANOSLEEP.SYNCS 0x989680 ;  /* 0x009896800000895d */ /* 0x001fea0003900000 */
[----:B------:R-:W0:Y:S02]  /*1f950*/  @!P0 SYNCS.PHASECHK.TRANS64 P0, [R3+URZ+0x2e880], R2 ;  /* 0x02e88002030085a7 */ /* 0x000e24000800007f */
[----:B0-----:R-:W-:Y:S05]  /*1f960*/  @!P0 BRA `(.L_x_6986) ;  /* 0xfffffffc00f08947 */ /* 0x001fea000383ffff */
.L_x_6975:
[----:B------:R-:W-:Y:S05]  /*1f970*/  BSYNC B0 ;  /* 0x0000000000007941 */ /* 0x000fea0003800000 */
.L_x_6974:
[----:B------:R-:W-:Y:S05]  /*1f980*/  EXIT ;  /* 0x000000000000794d */ /* 0x000fea0003800000 */
.L_x_6795:
[----:B0-----:R-:W-:-:S04]  /*1f990*/  IMAD.U32 R3, RZ, RZ, UR41 ;  /* 0x00000029ff037e24 */ /* 0x001fc8000f8e00ff */
[----:B------:R0:W1:Y:S03]  /*1f9a0*/  SYNCS.PHASECHK.TRANS64.TRYWAIT P1, [R3+URZ+0x2e800], R0 ;  /* 0x02e80000030075a7 */ /* 0x000066000802017f */
[----:B-1----:R-:W-:Y:S05]  /*1f9b0*/  @!P1 NANOSLEEP.SYNCS 0x989680 ;  /* 0x009896800000995d */ /* 0x002fea0003900000 */
[----:B------:R-:W1:Y:S02]  /*1f9c0*/  @!P1 SYNCS.PHASECHK.TRANS64 P1, [R3+URZ+0x2e800], R0 ;  /* 0x02e80000030095a7 */ /* 0x000e64000802007f */
[----:B-1----:R-:W-:Y:S05]  /*1f9d0*/  @!P1 BRA `(.L_x_6795) ;  /* 0xfffffffc00ec9947 */ /* 0x002fea000383ffff */
[----:B------:R-:W-:Y:S05]  /*1f9e0*/  BRA `(.L_x_6987) ;  /* 0xfffffe2400247947 */ /* 0x000fea000383ffff */
.L_x_6799:
[----:B-1----:R1:W2:Y:S02]  /*1f9f0*/  SYNCS.PHASECHK.TRANS64.TRYWAIT P1, [R5+URZ+0x2e830], R0 ;  /* 0x02e83000050075a7 */ /* 0x0022a4000802017f */
[----:B--2---:R-:W-:Y:S05]  /*1fa00*/  @!P1 NANOSLEEP.SYNCS 0x989680 ;  /* 0x009896800000995d */ /* 0x004fea0003900000 */
[----:B------:R-:W2:Y:S02]  /*1fa10*/  @!P1 SYNCS.PHASECHK.TRANS64 P1, [R5+URZ+0x2e830], R0 ;  /* 0x02e83000050095a7 */ /* 0x000ea4000802007f */
[----:B--2---:R-:W-:Y:S05]  /*1fa20*/  @!P1 BRA `(.L_x_6799) ;  /* 0xfffffffc00f09947 */ /* 0x004fea000383ffff */
[----:B------:R-:W-:Y:S05]  /*1fa30*/  BRA `(.L_x_6798) ;  /* 0xfffffe2400407947 */ /* 0x000fea000383ffff */
.L_x_6815:
[----:B-1----:R-:W-:-:S04]  /*1fa40*/  IMAD.U32 R9, RZ, RZ, UR6 ;  /* 0x00000006ff097e24 */ /* 0x002fc8000f8e00ff */
[----:B------:R1:W2:Y:S03]  /*1fa50*/  SYNCS.PHASECHK.TRANS64.TRYWAIT P1, [R9+URZ+0x2e830], R8 ;  /* 0x02e83008090075a7 */ /* 0x0002a6000802017f */
[----:B--2---:R-:W-:Y:S05]  /*1fa60*/  @!P1 NANOSLEEP.SYNCS 0x989680 ;  /* 0x009896800000995d */ /* 0x004fea0003900000 */
[----:B------:R-:W2:Y:S02]  /*1fa70*/  @!P1 SYNCS.PHASECHK.TRANS64 P1, [R9+URZ+0x2e830], R8 ;  /* 0x02e83008090095a7 */ /* 0x000ea4000802007f */
[----:B--2---:R-:W-:Y:S05]  /*1fa80*/  @!P1 BRA `(.L_x_6815) ;  /* 0xfffffffc00ec9947 */ /* 0x004fea000383ffff */
[----:B------:R-:W-:Y:S05]  /*1fa90*/  BRA `(.L_x_6812) ;  /* 0xfffffe7800847947 */ /* 0x000fea000383ffff */
.L_x_6819:
[----:B-1----:R-:W-:-:S04]  /*1faa0*/  IMAD.U32 R9, RZ, RZ, UR6 ;  /* 0x00000006ff097e24 */ /* 0x002fc8000f8e00ff */
[----:B------:R1:W2:Y:S03]  /*1fab0*/  SYNCS.PHASECHK.TRANS64.TRYWAIT P1, [R9+URZ+0x2e850], R8 ;  /* 0x02e85008090075a7 */ /* 0x0002a6000802017f */
[----:B--2---:R-:W-:Y:S05]  /*1fac0*/  @!P1 NANOSLEEP.SYNCS 0x989680 ;  /* 0x009896800000995d */ /* 0x004fea0003900000 */
[----:B------:R-:W2:Y:S02]  /*1fad0*/  @!P1 SYNCS.PHASECHK.TRANS64 P1, [R9+URZ+0x2e850], R8 ;  /* 0x02e85008090095a7 */ /* 0x000ea4000802007f */
[----:B--2---:R-:W-:Y:S05]  /*1fae0*/  @!P1 BRA `(.L_x_6819) ;  /* 0xfffffffc00ec9947 */ /* 0x004fea000383ffff */
[----:B------:R-:W-:Y:S05]  /*1faf0*/  BRA `(.L_x_6816) ;  /* 0xfffffe8400747947 */ /* 0x000fea000383ffff */
.L_x_6837:
[----:B-1----:R-:W-:-:S04]  /*1fb00*/  IMAD.U32 R3, RZ, RZ, UR6 ;  /* 0x00000006ff037e24 */ /* 0x002fc8000f8e00ff */
[----:B------:R1:W2:Y:S03]  /*1fb10*/  SYNCS.PHASECHK.TRANS64.TRYWAIT P1, [R3+URZ+0x2e830], R0 ;  /* 0x02e83000030075a7 */ /* 0x0002a6000802017f */
[----:B--2---:R-:W-:Y:S05]  /*1fb20*/  @!P1 NANOSLEEP.SYNCS 0x989680 ;  /* 0x009896800000995d */ /* 0x004fea0003900000 */
[----:B------:R-:W2:Y:S02]  /*1fb30*/  @!P1 SYNCS.PHASECHK.TRANS64 P1, [R3+URZ+0x2e830], R0 ;  /* 0x02e83000030095a7 */ /* 0x000ea4000802007f */
[----:B--2---:R-:W-:Y:S05]  /*1fb40*/  @!P1 BRA `(.L_x_6837) ;  /* 0xfffffffc00ec9947 */ /* 0x004fea000383ffff */
[----:B------:R-:W-:Y:S05]  /*1fb50*/  BRA `(.L_x_6834) ;  /* 0xfffffed800387947 */ /* 0x000fea000383ffff */
.L_x_6841:
[----:B-1----:R-:W-:-:S04]  /*1fb60*/  IMAD.U32 R3, RZ, RZ, UR6 ;  /* 0x00000006ff037e24 */ /* 0x002fc8000f8e00ff */
[----:B------:R1:W2:Y:S03]  /*1fb70*/  SYNCS.PHASECHK.TRANS64.TRYWAIT P1, [R3+URZ+0x2e850], R0 ;  /* 0x02e85000030075a7 */ /* 0x0002a6000802017f */
[----:B--2---:R-:W-:Y:S05]  /*1fb80*/  @!P1 NANOSLEEP.SYNCS 0x989680 ;  /* 0x009896800000995d */ /* 0x004fea0003900000 */
[----:B------:R-:W2:Y:S02]  /*1fb90*/  @!P1 SYNCS.PHASECHK.TRANS64 P1, [R3+URZ+0x2e850], R0 ;  /* 0x02e85000030095a7 */ /* 0x000ea4000802007f */
[----:B--2---:R-:W-:Y:S05]  /*1fba0*/  @!P1 BRA `(.L_x_6841) ;  /* 0xfffffffc00ec9947 */ /* 0x004fea000383ffff */
[----:B------:R-:W-:Y:S05]  /*1fbb0*/  BRA `(.L_x_6838) ;  /* 0xfffffee400347947 */ /* 0x000fea000383ffff */
.L_x_6848:
[----:B-1----:R-:W-:-:S04]  /*1fbc0*/  IMAD.U32 R3, RZ, RZ, UR6 ;  /* 0x00000006ff037e24 */ /* 0x002fc8000f8e00ff */
[----:B------:R1:W2:Y:S03]  /*1fbd0*/  SYNCS.PHASECHK.TRANS64.TRYWAIT P1, [R3+URZ+0x2e830], R0 ;  /* 0x02e83000030075a7 */ /* 0x0002a6000802017f */
[----:B--2---:R-:W-:Y:S05]  /*1fbe0*/  @!P1 NANOSLEEP.SYNCS 0x989680 ;  /* 0x009896800000995d */ /* 0x004fea0003900000 */
[----:B------:R-:W2:Y:S02]  /*1fbf0*/  @!P1 SYNCS.PHASECHK.TRANS64 P1, [R3+URZ+0x2e830], R0 ;  /* 0x02e83000030095a7 */ /* 0x000ea4000802007f */
[----:B--2---:R-:W-:Y:S05]  /*1fc00*/  @!P1 BRA `(.L_x_6848) ;  /* 0xfffffffc00ec9947 */ /* 0x004fea000383ffff */
[----:B------:R-:W-:Y:S05]  /*1fc10*/  BRA `(.L_x_6845) ;  /* 0xffffff0c00b47947 */ /* 0x000fea000383ffff */
.L_x_6852:
[----:B-1----:R-:W-:-:S04]  /*1fc20*/  IMAD.U32 R3, RZ, RZ, UR6 ;  /* 0x00000006ff037e24 */ /* 0x002fc8000f8e00ff */
[----:B------:R1:W2:Y:S03]  /*1fc30*/  SYNCS.PHASECHK.TRANS64.TRYWAIT P1, [R3+URZ+0x2e850], R0 ;  /* 0x02e85000030075a7 */ /* 0x0002a6000802017f */
[----:B--2---:R-:W-:Y:S05]  /*1fc40*/  @!P1 NANOSLEEP.SYNCS 0x989680 ;  /* 0x009896800000995d */ /* 0x004fea0003900000 */
[----:B------:R-:W2:Y:S02]  /*1fc50*/  @!P1 SYNCS.PHASECHK.TRANS64 P1, [R3+URZ+0x2e850], R0 ;  /* 0x02e85000030095a7 */ /* 0x000ea4000802007f */
[----:B--2---:R-:W-:Y:S05]  /*1fc60*/  @!P1 BRA `(.L_x_6852) ;  /* 0xfffffffc00ec9947 */ /* 0x004fea000383ffff */
[----:B------:R-:W-:Y:S05]  /*1fc70*/  BRA `(.L_x_6849) ;  /* 0xffffff1800b07947 */ /* 0x000fea000383ffff */
.L_x_6866:
[----:B-1----:R-:W-:-:S04]  /*1fc80*/  IMAD.U32 R7, RZ, RZ, UR4 ;  /* 0x00000004ff077e24 */ /* 0x002fc8000f8e00ff */
[----:B------:R1:W2:Y:S03]  /*1fc90*/  SYNCS.PHASECHK.TRANS64.TRYWAIT P1, [R7+URZ+0x2e850], R4 ;  /* 0x02e85004070075a7 */ /* 0x0002a6000802017f */
[----:B--2---:R-:W-:Y:S05]  /*1fca0*/  @!P1 NANOSLEEP.SYNCS 0x989680 ;  /* 0x009896800000995d */ /* 0x004fea0003900000 */
[----:B------:R-:W2:Y:S02]  /*1fcb0*/  @!P1 SYNCS.PHASECHK.TRANS64 P1, [R7+URZ+0x2e850], R4 ;  /* 0x02e85004070095a7 */ /* 0x000ea4000802007f */
[----:B--2---:R-:W-:Y:S05]  /*1fcc0*/  @!P1 BRA `(.L_x_6866) ;  /* 0xfffffffc00ec9947 */ /* 0x004fea000383ffff */
[----:B------:R-:W-:Y:S05]  /*1fcd0*/  BRA `(.L_x_6865) ;  /* 0xffffff6800987947 */ /* 0x000fea000383ffff */
.L_x_6918:
[----:B------:R-:W-:Y:S02]  /*1fce0*/  IMAD.MOV.U32 R13, RZ, RZ, R0 ;  /* 0x000000ffff0d7224 */ /* 0x000fe400078e0000 */
[----:B------:R-:W-:Y:S02]  /*1fcf0*/  IMAD.MOV.U32 R12, RZ, RZ, RZ ;  /* 0x000000ffff0c7224 */ /* 0x000fe400078e00ff */
[----:B------:R-:W-:Y:S02]  /*1fd00*/  IMAD.MOV.U32 R11, RZ, RZ, 0x1f ;  /* 0x0000001fff0b7424 */ /* 0x000fe400078e00ff */
[----:B------:R-:W-:-:S07]  /*1fd10*/  IMAD.MOV.U32 R15, RZ, RZ, -0x1 ;  /* 0xffffffffff0f7424 */ /* 0x000fce00078e00ff */
[----:B0-----:R-:W-:Y:S05]  /*1fd20*/  WARPSYNC.COLLECTIVE R15, `(.L_x_6988) ;  /* 0x000000000f087348 */ /* 0x001fea0003c00000 */
[----:B------:R1:W2:Y:S02]  /*1fd30*/  SHFL.IDX P6, R14, R13, R12, R11 ;  /* 0x0000000c0d0e7389 */ /* 0x0002a400000c000b */
[----:B012---:R-:W-:Y:S01]  /*1fd40*/  ENDCOLLECTIVE ;  /* 0x000000000000791b */ /* 0x007fe20003800000 */
.L_x_6988:
[----:B------:R-:W-:Y:S05]  /*1fd50*/  BRA `(.L_x_6989) ;  /* 0xffffffbc00b47947 */ /* 0x000fea000383ffff */
.L_x_6920:
[----:B------:R-:W-:Y:S01]  /*1fd60*/  BSSY B0, `(.L_x_6990) ;  /* 0x0000006000007945 */ /* 0x000fe20003800000 */
[----:B------:R-:W-:-:S07]  /*1fd70*/  IMAD.MOV.U32 R15, RZ, RZ, -0x1 ;  /* 0xffffffffff0f7424 */ /* 0x000fce00078e00ff */
[----:B0-----:R-:W-:Y:S05]  /*1fd80*/  WARPSYNC.COLLECTIVE R15, `(.L_x_6991) ;  /* 0x000000000f0c7348 */ /* 0x001fea0003c00000 */
[----:B------:R-:W-:Y:S02]  /*1fd90*/  ELECT P6, UR62, PT ;  /* 0x00000000003e782f */ /* 0x000fe400038c0000 */
[----:B------:R-:W-:Y:S01]  /*1fda0*/  MOV R14, UR62 ;  /* 0x0000003e000e7c02 */ /* 0x000fe20008000f00 */
[----:B0-----:R-:W-:Y:S10]  /*1fdb0*/  ENDCOLLECTIVE ;  /* 0x000000000000791b */ /* 0x001ff40003800000 */
.L_x_6991:
[----:B------:R-:W-:Y:S05]  /*1fdc0*/  BSYNC B0 ;  /* 0x0000000000007941 */ /* 0x000fea0003800000 */
.L_x_6990:
[----:B------:R-:W-:Y:S05]  /*1fdd0*/  BRA `(.L_x_6992) ;  /* 0xffffffbc00bc7947 */ /* 0x000fea000383ffff */
.L_x_6922:
[----:B0-----:R0:W1:Y:S02]  /*1fde0*/  SYNCS.PHASECHK.TRANS64.TRYWAIT P0, [R4+URZ+0x2e880], R3 ;  /* 0x02e88003040075a7 */ /* 0x001064000800017f */
[----:B-1----:R-:W-:Y:S05]  /*1fdf0*/  @!P0 NANOSLEEP.SYNCS 0x989680 ;  /* 0x009896800000895d */ /* 0x002fea0003900000 */
[----:B------:R-:W1:Y:S02]  /*1fe00*/  @!P0 SYNCS.PHASECHK.TRANS64 P0, [R4+URZ+0x2e880], R3 ;  /* 0x02e88003040085a7 */ /* 0x000e64000800007f */
[----:B-1----:R-:W-:Y:S05]  /*1fe10*/  @!P0 BRA `(.L_x_6922) ;  /* 0xfffffffc00f08947 */ /* 0x002fea000383ffff */
[----:B------:R-:W-:Y:S05]  /*1fe20*/  BRA `(.L_x_6993) ;  /* 0xffffffc000207947 */ /* 0x000fea000383ffff */
.L_x_6924:
[----:B-1----:R1:W2:Y:S02]  /*1fe30*/  SYNCS.PHASECHK.TRANS64.TRYWAIT P0, [R4+URZ+0x2e840], R3 ;  /* 0x02e84003040075a7 */ /* 0x0022a4000800017f */
[----:B--2---:R-:W-:Y:S05]  /*1fe40*/  @!P0 NANOSLEEP.SYNCS 0x989680 ;  /* 0x009896800000895d */ /* 0x004fea0003900000 */
[----:B------:R-:W2:Y:S02]  /*1fe50*/  @!P0 SYNCS.PHASECHK.TRANS64 P0, [R4+URZ+0x2e840], R3 ;  /* 0x02e84003040085a7 */ /* 0x000ea4000800007f */
[----:B--2---:R-:W-:Y:S05]  /*1fe60*/  @!P0 BRA `(.L_x_6924) ;  /* 0xfffffffc00f08947 */ /* 0x004fea000383ffff */
[----:B------:R-:W-:Y:S05]  /*1fe70*/  BRA `(.L_x_6994) ;  /* 0xffffffc000747947 */ /* 0x000fea000383ffff */
.L_x_6928:
[----:B------:R-:W-:Y:S01]  /*1fe80*/  IMAD.MOV.U32 R13, RZ, RZ, R2 ;  /* 0x000000ffff0d7224 */ /* 0x000fe200078e0002 */
[----:B------:R-:W-:Y:S01]  /*1fe90*/  LOP3.LUT R7, R7, 0x7f, RZ, 0xc0, !PT ;  /* 0x0000007f07077812 */ /* 0x000fe200078ec0ff */
[----:B------:R-:W-:Y:S02]  /*1fea0*/  IMAD.MOV.U32 R12, RZ, RZ, RZ ;  /* 0x000000ffff0c7224 */ /* 0x000fe400078e00ff */
[----:B------:R-:W-:Y:S01]  /*1feb0*/  IMAD.MOV.U32 R11, RZ, RZ, 0x181f ;  /* 0x0000181fff0b7424 */ /* 0x000fe200078e00ff */
[----:B------:R-:W-:Y:S01]  /*1fec0*/  SHF.R.U32.HI R5, RZ, 0x3, R7 ;  /* 0x00000003ff057819 */ /* 0x000fe20000011607 */
[----:B------:R-:W-:Y:S02]  /*1fed0*/  IMAD.MOV.U32 R15, RZ, RZ, -0x1 ;  /* 0xffffffffff0f7424 */ /* 0x000fe400078e00ff */
[----:B------:R-:W-:Y:S02]  /*1fee0*/  IMAD R3, R8, UR42, RZ ;  /* 0x0000002a08037c24 */ /* 0x000fe4000f8e02ff */
[----:B------:R-:W-:-:S07]  /*1fef0*/  IMAD.IADD R4, R5, 0x1, R19 ;  /* 0x0000000105047824 */ /* 0x000fce00078e0213 */
[----:B-----5:R-:W-:Y:S05]  /*1ff00*/  WARPSYNC.COLLECTIVE R15, `(.L_x_6995) ;  /* 0x000000000f087348 */ /* 0x020fea0003c00000 */
[----:B------:R0:W1:Y:S02]  /*1ff10*/  SHFL.IDX P6, R14, R13, R12, R11 ;  /* 0x0000000c0d0e7389 */ /* 0x00006400000c000b */
[----:B01---5:R-:W-:Y:S01]  /*1ff20*/  ENDCOLLECTIVE ;  /* 0x000000000000791b */ /* 0x023fe20003800000 */
.L_x_6995:
[C---:B------:R-:W-:Y:S01]  /*1ff30*/  VIADD R5, R4.reuse, 0x10 ;  /* 0x0000001004057836 */ /* 0x040fe20000000000 */
[----:B------:R-:W-:-:S04]  /*1ff40*/  ISETP.GE.AND P1, PT, R4, R3, PT ;  /* 0x000000030400720c */ /* 0x000fc80003f26270 */
[----:B------:R-:W-:Y:S01]  /*1ff50*/  ISETP.GE.AND P2, PT, R5, R3, PT ;  /* 0x000000030500720c */ /* 0x000fe20003f46270 */
[----:B------:R-:W-:Y:S02]  /*1ff60*/  IMAD.MOV.U32 R13, RZ, RZ, R0 ;  /* 0x000000ffff0d7224 */ /* 0x000fe400078e0000 */
[----:B------:R-:W-:-:S10]  /*1ff70*/  IMAD.MOV.U32 R6, RZ, RZ, R14 ;  /* 0x000000ffff067224 */ /* 0x000fd400078e000e */
[----:B------:R-:W-:Y:S05]  /*1ff80*/  WARPSYNC.COLLECTIVE R15, `(.L_x_6996) ;  /* 0x000000000f087348 */ /* 0x000fea0003c00000 */
[----:B------:R0:W1:Y:S02]  /*1ff90*/  SHFL.IDX P6, R14, R13, R12, R11 ;  /* 0x0000000c0d0e7389 */ /* 0x00006400000c000b */
[----:B01----:R-:W-:Y:S01]  /*1ffa0*/  ENDCOLLECTIVE ;  /* 0x000000000000791b */ /* 0x003fe20003800000 */
.L_x_6996:
[----:B------:R-:W-:Y:S02]  /*1ffb0*/  IMAD.MOV.U32 R13, RZ, RZ, R2 ;  /* 0x000000ffff0d7224 */ /* 0x000fe400078e0002 */
[----:B------:R-:W-:Y:S02]  /*1ffc0*/  IMAD.MOV.U32 R12, RZ, RZ, 0x1 ;  /* 0x00000001ff0c7424 */ /* 0x000fe400078e00ff */
[----:B------:R-:W-:-:S07]  /*1ffd0*/  IMAD.MOV.U32 R7, RZ, RZ, R14 ;  /* 0x000000ffff077224 */ /* 0x000fce00078e000e */
[----:B------:R-:W-:Y:S05]  /*1ffe0*/  WARPSYNC.COLLECTIVE R15, `(.L_x_6997) ;  /* 0x000000000f087348 */ /* 0x000fea0003c00000 */
[----:B------:R0:W1:Y:S02]  /*1fff0*/  SHFL.IDX P6, R14, R13, R12, R11 ;  /* 0x0000000c0d0e7389 */ /* 0x00006400000c000b */
[----:B01----:R-:W-:Y:S01]  /*20000*/  ENDCOLLECTIVE ;  /* 0x000000000000791b */ /* 0x003fe20003800000 */
.L_x_6997:
        /* <DEDUP_REMOVED lines=10> */
.L_x_6998:
[----:B------:R-:W-:Y:S01]  /*200b0*/  @!PT LDS RZ, [RZ] ;  /* 0x00000000fffff984 */ /* 0x000fe20000000800 */
[----:B------:R-:W-:Y:S01]  /*200c0*/  @!PT LDS RZ, [RZ] ;  /* 0x00000000fffff984 */ /* 0x000fe20000000800 */
[----:B------:R-:W-:Y:S01]  /*200d0*/  @!PT LDS RZ, [RZ] ;  /* 0x00000000fffff984 */ /* 0x000fe20000000800 */
[----:B------:R0:W-:Y:S01]  /*200e0*/  @!P1 LDGSTS.E.BYPASS.LTC128B.128 [R9+0x1c400], desc[UR50][R6.64], !P0 ;  /* 0x1c40000006099fae */ /* 0x0001e2000c101d72 */
[----:B------:R-:W-:Y:S02]  /*200f0*/  IMAD.MOV.U32 R13, RZ, RZ, R2 ;  /* 0x000000ffff0d7224 */ /* 0x000fe400078e0002 */
[----:B------:R-:W-:Y:S02]  /*20100*/  IMAD.MOV.U32 R12, RZ, RZ, 0x2 ;  /* 0x00000002ff0c7424 */ /* 0x000fe400078e00ff */
[----:B------:R-:W-:-:S07]  /*20110*/  IMAD.MOV.U32 R5, RZ, RZ, R14 ;  /* 0x000000ffff057224 */ /* 0x000fce00078e000e */
[----:B0-----:R-:W-:Y:S05]  /*20120*/  WARPSYNC.COLLECTIVE R15, `(.L_x_6999) ;  /* 0x000000000f087348 */ /* 0x001fea0003c00000 */
[----:B------:R1:W2:Y:S02]  /*20130*/  SHFL.IDX P6, R14, R13, R12, R11 ;  /* 0x0000000c0d0e7389 */ /* 0x0002a400000c000b */
[----:B012---:R-:W-:Y:S01]  /*20140*/  ENDCOLLECTIVE ;  /* 0x000000000000791b */ /* 0x007fe20003800000 */
.L_x_6999:
        /* <DEDUP_REMOVED lines=16> */
.L_x_7000:
[----:B------:R-:W-:Y:S02]  /*20250*/  IMAD.MOV.U32 R13, RZ, RZ, R2 ;  /* 0x000000ffff0d7224 */ /* 0x000fe400078e0002 */
[----:B------:R-:W-:Y:S02]  /*20260*/  IMAD.MOV.U32 R12, RZ, RZ, 0x3 ;  /* 0x00000003ff0c7424 */ /* 0x000fe400078e00ff */
[----:B------:R-:W-:-:S07]  /*20270*/  IMAD.MOV.U32 R6, RZ, RZ, R14 ;  /* 0x000000ffff067224 */ /* 0x000fce00078e000e */
[----:B------:R-:W-:Y:S05]  /*20280*/  WARPSYNC.COLLECTIVE R15, `(.L_x_7001) ;  /* 0x000000000f087348 */ /* 0x000fea0003c00000 */
[----:B------:R0:W1:Y:S02]  /*20290*/  SHFL.IDX P6, R14, R13, R12, R11 ;  /* 0x0000000c0d0e7389 */ /* 0x00006400000c000b */
[----:B01----:R-:W-:Y:S01]  /*202a0*/  ENDCOLLECTIVE ;  /* 0x000000000000791b */ /* 0x003fe20003800000 */
.L_x_7001:
        /* <DEDUP_REMOVED lines=14> */
.L_x_7002:
[----:B------:R-:W-:Y:S02]  /*20390*/  IMAD.MOV.U32 R13, RZ, RZ, R2 ;  /* 0x000000ffff0d7224 */ /* 0x000fe400078e0002 */
[----:B------:R-:W-:Y:S02]  /*203a0*/  IMAD.MOV.U32 R12, RZ, RZ, 0x4 ;  /* 0x00000004ff0c7424 */ /* 0x000fe400078e00ff */
[----:B------:R-:W-:-:S07]  /*203b0*/  IMAD.MOV.U32 R6, RZ, RZ, R14 ;  /* 0x000000ffff067224 */ /* 0x000fce00078e000e */
[----:B------:R-:W-:Y:S05]  /*203c0*/  WARPSYNC.COLLECTIVE R15, `(.L_x_7003) ;  /* 0x000000000f087348 */ /* 0x000fea0003c00000 */
[----:B------:R0:W1:Y:S02]  /*203d0*/  SHFL.IDX P6, R14, R13, R12, R11 ;  /* 0x0000000c0d0e7389 */ /* 0x00006400000c000b */
[----:B01----:R-:W-:Y:S01]  /*203e0*/  ENDCOLLECTIVE ;  /* 0x000000000000791b */ /* 0x003fe20003800000 */
.L_x_7003:
        /* <DEDUP_REMOVED lines=14> */
.L_x_7004:
[----:B------:R-:W-:Y:S02]  /*204d0*/  IMAD.MOV.U32 R13, RZ, RZ, R2 ;  /* 0x000000ffff0d7224 */ /* 0x000fe400078e0002 */
[----:B------:R-:W-:Y:S02]  /*204e0*/  IMAD.MOV.U32 R12, RZ, RZ, 0x5 ;  /* 0x00000005ff0c7424 */ /* 0x000fe400078e00ff */
[----:B------:R-:W-:-:S07]  /*204f0*/  IMAD.MOV.U32 R6, RZ, RZ, R14 ;  /* 0x000000ffff067224 */ /* 0x000fce00078e000e */
[----:B------:R-:W-:Y:S05]  /*20500*/  WARPSYNC.COLLECTIVE R15, `(.L_x_7005) ;  /* 0x000000000f087348 */ /* 0x000fea0003c00000 */
[----:B------:R0:W1:Y:S02]  /*20510*/  SHFL.IDX P6, R14, R13, R12, R11 ;  /* 0x0000000c0d0e7389 */ /* 0x00006400000c000b */
[----:B01----:R-:W-:Y:S01]  /*20520*/  ENDCOLLECTIVE ;  /* 0x000000000000791b */ /* 0x003fe20003800000 */
.L_x_7005:
        /* <DEDUP_REMOVED lines=14> */
.L_x_7006:
[----:B------:R-:W-:Y:S02]  /*20610*/  IMAD.MOV.U32 R13, RZ, RZ, R2 ;  /* 0x000000ffff0d7224 */ /* 0x000fe400078e0002 */
[----:B------:R-:W-:Y:S02]  /*20620*/  IMAD.MOV.U32 R12, RZ, RZ, 0x6 ;  /* 0x00000006ff0c7424 */ /* 0x000fe400078e00ff */
[----:B------:R-:W-:-:S07]  /*20630*/  IMAD.MOV.U32 R6, RZ, RZ, R14 ;  /* 0x000000ffff067224 */ /* 0x000fce00078e000e */
[----:B------:R-:W-:Y:S05]  /*20640*/  WARPSYNC.COLLECTIVE R15, `(.L_x_7007) ;  /* 0x000000000f087348 */ /* 0x000fea0003c00000 */
[----:B------:R0:W1:Y:S02]  /*20650*/  SHFL.IDX P6, R14, R13, R12, R11 ;  /* 0x0000000c0d0e7389 */ /* 0x00006400000c000b */
[----:B01----:R-:W-:Y:S01]  /*20660*/  ENDCOLLECTIVE ;  /* 0x000000000000791b */ /* 0x003fe20003800000 */
.L_x_7007:
        /* <DEDUP_REMOVED lines=13> */
.L_x_7008:
[----:B------:R-:W-:Y:S02]  /*20740*/  IMAD.MOV.U32 R13, RZ, RZ, R2 ;  /* 0x000000ffff0d7224 */ /* 0x000fe400078e0002 */
[----:B------:R-:W-:Y:S02]  /*20750*/  IMAD.MOV.U32 R12, RZ, RZ, 0x7 ;  /* 0x00000007ff0c7424 */ /* 0x000fe400078e00ff */
[----:B------:R-:W-:-:S07]  /*20760*/  IMAD.MOV.U32 R6, RZ, RZ, R14 ;  /* 0x000000ffff067224 */ /* 0x000fce00078e000e */
[----:B------:R-:W-:Y:S05]  /*20770*/  WARPSYNC.COLLECTIVE R15, `(.L_x_7009) ;  /* 0x000000000f087348 */ /* 0x000fea0003c00000 */
[----:B------:R0:W1:Y:S02]  /*20780*/  SHFL.IDX P6, R14, R13, R12, R11 ;  /* 0x0000000c0d0e7389 */ /* 0x00006400000c000b */
[----:B01----:R-:W-:Y:S01]  /*20790*/  ENDCOLLECTIVE ;  /* 0x000000000000791b */ /* 0x003fe20003800000 */
.L_x_7009:
        /* <DEDUP_REMOVED lines=12> */
.L_x_7010:
[----:B------:R-:W-:Y:S01]  /*20860*/  IMAD.MOV.U32 R0, RZ, RZ, R14 ;  /* 0x000000ffff007224 */ /* 0x000fe200078e000e */
[----:B------:R-:W-:Y:S06]  /*20870*/  BRA `(.L_x_7011) ;  /* 0xffffffc000c47947 */ /* 0x000fec000383ffff */
.L_x_6931:
[----:B0-----:R0:W1:Y:S02]  /*20880*/  SYNCS.PHASECHK.TRANS64.TRYWAIT P0, [R18+URZ+0x2e820], R0 ;  /* 0x02e82000120075a7 */ /* 0x001064000800017f */
[----:B-1----:R-:W-:Y:S05]  /*20890*/  @!P0 NANOSLEEP.SYNCS 0x989680 ;  /* 0x009896800000895d */ /* 0x002fea0003900000 */
[----:B------:R-:W1:Y:S02]  /*208a0*/  @!P0 SYNCS.PHASECHK.TRANS64 P0, [R18+URZ+0x2e820], R0 ;  /* 0x02e82000120085a7 */ /* 0x000e64000800007f */
[----:B-1----:R-:W-:Y:S05]  /*208b0*/  @!P0 BRA `(.L_x_6931) ;  /* 0xfffffffc00f08947 */ /* 0x002fea000383ffff */
[----:B------:R-:W-:Y:S05]  /*208c0*/  BRA `(.L_x_7012) ;  /* 0xffffffc400207947 */ /* 0x000fea000383ffff */
.L_x_6937:
[----:B--2---:R2:W3:Y:S02]  /*208d0*/  SYNCS.PHASECHK.TRANS64.TRYWAIT P0, [R4+URZ+0x2e880], R3 ;  /* 0x02e88003040075a7 */ /* 0x0044e4000800017f */
[----:B---3--:R-:W-:Y:S05]  /*208e0*/  @!P0 NANOSLEEP.SYNCS 0x989680 ;  /* 0x009896800000895d */ /* 0x008fea0003900000 */
[----:B------:R-:W3:Y:S02]  /*208f0*/  @!P0 SYNCS.PHASECHK.TRANS64 P0, [R4+URZ+0x2e880], R3 ;  /* 0x02e88003040085a7 */ /* 0x000ee4000800007f */
[----:B---3--:R-:W-:Y:S05]  /*20900*/  @!P0 BRA `(.L_x_6937) ;  /* 0xfffffffc00f08947 */ /* 0x008fea000383ffff */
[----:B------:R-:W-:Y:S05]  /*20910*/  BRA `(.L_x_7013) ;  /* 0xffffffc400d87947 */ /* 0x000fea000383ffff */
.L_x_6942:
[----:B-1----:R1:W3:Y:S02]  /*20920*/  SYNCS.PHASECHK.TRANS64.TRYWAIT P0, [R4+URZ+0x2e840], R3 ;  /* 0x02e84003040075a7 */ /* 0x0022e4000800017f */
[----:B---3--:R-:W-:Y:S05]  /*20930*/  @!P0 NANOSLEEP.SYNCS 0x989680 ;  /* 0x009896800000895d */ /* 0x008fea0003900000 */
[----:B------:R-:W3:Y:S02]  /*20940*/  @!P0 SYNCS.PHASECHK.TRANS64 P0, [R4+URZ+0x2e840], R3 ;  /* 0x02e84003040085a7 */ /* 0x000ee4000800007f */
[----:B---3--:R-:W-:Y:S05]  /*20950*/  @!P0 BRA `(.L_x_6942) ;  /* 0xfffffffc00f08947 */ /* 0x008fea000383ffff */
[----:B------:R-:W-:Y:S05]  /*20960*/  BRA `(.L_x_7014) ;  /* 0xffffffc800587947 */ /* 0x000fea000383ffff */
.L_x_6948:
[----:B--2---:R2:W3:Y:S02]  /*20970*/  SYNCS.PHASECHK.TRANS64.TRYWAIT P0, [R20+URZ+0x2e870], R2 ;  /* 0x02e87002140075a7 */ /* 0x0044e4000800017f */
[----:B---3--:R-:W-:Y:S05]  /*20980*/  @!P0 NANOSLEEP.SYNCS 0x989680 ;  /* 0x009896800000895d */ /* 0x008fea0003900000 */
[----:B------:R-:W3:Y:S02]  /*20990*/  @!P0 SYNCS.PHASECHK.TRANS64 P0, [R20+URZ+0x2e870], R2 ;  /* 0x02e87002140085a7 */ /* 0x000ee4000800007f */
[----:B---3--:R-:W-:Y:S05]  /*209a0*/  @!P0 BRA `(.L_x_6948) ;  /* 0xfffffffc00f08947 */ /* 0x008fea000383ffff */
[----:B------:R-:W-:Y:S05]  /*209b0*/  BRA `(.L_x_7015) ;  /* 0xffffffc800f47947 */ /* 0x000fea000383ffff */
.L_x_6950:
[----:B--2---:R2:W3:Y:S02]  /*209c0*/  SYNCS.PHASECHK.TRANS64.TRYWAIT P0, [R20+URZ+0x2e860], R3 ;  /* 0x02e86003140075a7 */ /* 0x0044e4000800017f */
[----:B---3--:R-:W-:Y:S05]  /*209d0*/  @!P0 NANOSLEEP.SYNCS 0x989680 ;  /* 0x009896800000895d */ /* 0x008fea0003900000 */
[----:B------:R-:W3:Y:S02]  /*209e0*/  @!P0 SYNCS.PHASECHK.TRANS64 P0, [R20+URZ+0x2e860], R3 ;  /* 0x02e86003140085a7 */ /* 0x000ee4000800007f */
[----:B---3--:R-:W-:Y:S05]  /*209f0*/  @!P0 BRA `(.L_x_6950) ;  /* 0xfffffffc00f08947 */ /* 0x008fea000383ffff */
[----:B------:R-:W-:Y:S05]  /*20a00*/  BRA `(.L_x_7016) ;  /* 0xffffffc800fc7947 */ /* 0x000fea000383ffff */
.L_x_6957:
[----:B0-----:R0:W1:Y:S02]  /*20a10*/  SYNCS.PHASECHK.TRANS64.TRYWAIT P1, [R17+URZ+0x2e870], R0 ;  /* 0x02e87000110075a7 */ /* 0x001064000802017f */
[----:B-1----:R-:W-:Y:S05]  /*20a20*/  @!P1 NANOSLEEP.SYNCS 0x989680 ;  /* 0x009896800000995d */ /* 0x002fea0003900000 */
[----:B------:R-:W1:Y:S02]  /*20a30*/  @!P1 SYNCS.PHASECHK.TRANS64 P1, [R17+URZ+0x2e870], R0 ;  /* 0x02e87000110095a7 */ /* 0x000e64000802007f */
[----:B-1----:R-:W-:Y:S05]  /*20a40*/  @!P1 BRA `(.L_x_6957) ;  /* 0xfffffffc00f09947 */ /* 0x002fea000383ffff */
[----:B------:R-:W-:Y:S05]  /*20a50*/  BRA `(.L_x_7017) ;  /* 0xffffffd400a87947 */ /* 0x000fea000383ffff */
.L_x_6959:
[----:B0-----:R0:W1:Y:S02]  /*20a60*/  SYNCS.PHASECHK.TRANS64.TRYWAIT P1, [R17+URZ+0x2e860], R0 ;  /* 0x02e86000110075a7 */ /* 0x001064000802017f */
[----:B-1----:R-:W-:Y:S05]  /*20a70*/  @!P1 NANOSLEEP.SYNCS 0x989680 ;  /* 0x009896800000995d */ /* 0x002fea0003900000 */
[----:B------:R-:W1:Y:S02]  /*20a80*/  @!P1 SYNCS.PHASECHK.TRANS64 P1, [R17+URZ+0x2e860], R0 ;  /* 0x02e86000110095a7 */ /* 0x000e64000802007f */
[----:B-1----:R-:W-:Y:S05]  /*20a90*/  @!P1 BRA `(.L_x_6959) ;  /* 0xfffffffc00f09947 */ /* 0x002fea000383ffff */
[----:B------:R-:W-:Y:S05]  /*20aa0*/  BRA `(.L_x_7018) ;  /* 0xffffffd400b07947 */ /* 0x000fea000383ffff */
.L_x_6972:
[----:B0-----:R0:W1:Y:S02]  /*20ab0*/  SYNCS.PHASECHK.TRANS64.TRYWAIT P0, [R0+URZ+0x2e820], R3 ;  /* 0x02e82003000075a7 */ /* 0x001064000800017f */
[----:B-1----:R-:W-:Y:S05]  /*20ac0*/  @!P0 NANOSLEEP.SYNCS 0x989680 ;  /* 0x009896800000895d */ /* 0x002fea0003900000 */
[----:B------:R-:W1:Y:S02]  /*20ad0*/  @!P0 SYNCS.PHASECHK.TRANS64 P0, [R0+URZ+0x2e820], R3 ;  /* 0x02e82003000085a7 */ /* 0x000e64000800007f */
[----:B-1----:R-:W-:Y:S05]  /*20ae0*/  @!P0 BRA `(.L_x_6972) ;  /* 0xfffffffc00f08947 */ /* 0x002fea000383ffff */
[----:B------:R-:W-:Y:S05]  /*20af0*/  BRA `(.L_x_7019) ;  /* 0xffffffe800c47947 */ /* 0x000fea000383ffff */
.L_x_6973:
        /* <DEDUP_REMOVED lines=11> */
.L_x_7021:
[----:B------:R-:W-:Y:S05]  /*20bb0*/  BSYNC B0 ;  /* 0x0000000000007941 */ /* 0x000fea0003800000 */
.L_x_7020:
[----:B------:R-:W-:Y:S05]  /*20bc0*/  BRA `(.L_x_7022) ;  /* 0xffffffe800ac7947 */ /* 0x000fea000383ffff */
.L_x_6976:
[----:B------:R-:W-:Y:S01]  /*20bd0*/  BSSY B1, `(.L_x_7023) ;  /* 0x0000006000017945 */ /* 0x000fe20003800000 */
[----:B------:R-:W-:-:S07]  /*20be0*/  IMAD.MOV.U32 R15, RZ, RZ, -0x1 ;  /* 0xffffffffff0f7424 */ /* 0x000fce00078e00ff */
[----:B01----:R-:W-:Y:S05]  /*20bf0*/  WARPSYNC.COLLECTIVE R15, `(.L_x_7024) ;  /* 0x000000000f0c7348 */ /* 0x003fea0003c00000 */
[----:B------:R-:W-:Y:S02]  /*20c00*/  ELECT P6, UR62, PT ;  /* 0x00000000003e782f */ /* 0x000fe400038c0000 */
[----:B------:R-:W-:Y:S01]  /*20c10*/  MOV R14, UR62 ;  /* 0x0000003e000e7c02 */ /* 0x000fe20008000f00 */
[----:B01----:R-:W-:Y:S10]  /*20c20*/  ENDCOLLECTIVE ;  /* 0x000000000000791b */ /* 0x003ff40003800000 */
.L_x_7024:
[----:B------:R-:W-:Y:S05]  /*20c30*/  BSYNC B1 ;  /* 0x0000000000017941 */ /* 0x000fea0003800000 */
.L_x_7023:
[----:B------:R-:W-:Y:S05]  /*20c40*/  BRA `(.L_x_7025) ;  /* 0xffffffe800a47947 */ /* 0x000fea000383ffff */
.L_x_6978:
[----:B0-----:R0:W1:Y:S02]  /*20c50*/  SYNCS.PHASECHK.TRANS64.TRYWAIT P1, [R6+URZ], R5 ;  /* 0x00000005060075a7 */ /* 0x001064000802017f */
[----:B-1----:R-:W-:Y:S05]  /*20c60*/  @!P1 NANOSLEEP.SYNCS 0x989680 ;  /* 0x009896800000995d */ /* 0x002fea0003900000 */
[----:B------:R-:W1:Y:S02]  /*20c70*/  @!P1 SYNCS.PHASECHK.TRANS64 P1, [R6+URZ], R5 ;  /* 0x00000005060095a7 */ /* 0x000e64000802007f */
[----:B-1----:R-:W-:Y:S05]  /*20c80*/  @!P1 BRA `(.L_x_6978) ;  /* 0xfffffffc00f09947 */ /* 0x002fea000383ffff */
[----:B------:R-:W-:Y:S05]  /*20c90*/  BRA `(.L_x_7026) ;  /* 0xffffffe800e07947 */ /* 0x000fea000383ffff */
.L_x_6979:
[----:B-1----:R1:W2:Y:S02]  /*20ca0*/  SYNCS.PHASECHK.TRANS64.TRYWAIT P1, [R7+URZ], R2 ;  /* 0x00000002070075a7 */ /* 0x0022a4000802017f */
[----:B--2---:R-:W-:Y:S05]  /*20cb0*/  @!P1 NANOSLEEP.SYNCS 0x989680 ;  /* 0x009896800000995d */ /* 0x004fea0003900000 */
[----:B------:R-:W2:Y:S02]  /*20cc0*/  @!P1 SYNCS.PHASECHK.TRANS64 P1, [R7+URZ], R2 ;  /* 0x00000002070095a7 */ /* 0x000ea4000802007f */
[----:B--2---:R-:W-:Y:S05]  /*20cd0*/  @!P1 BRA `(.L_x_6979) ;  /* 0xfffffffc00f09947 */ /* 0x004fea000383ffff */
[----:B------:R-:W-:Y:S05]  /*20ce0*/  BRA `(.L_x_7027) ;  /* 0xffffffe800d47947 */ /* 0x000fea000383ffff */
.L_x_6981:
[----:B--2---:R2:W3:Y:S02]  /*20cf0*/  SYNCS.PHASECHK.TRANS64.TRYWAIT P1, [R4+URZ+0x2e860], R5 ;  /* 0x02e86005040075a7 */ /* 0x0044e4000802017f */
[----:B---3--:R-:W-:Y:S05]  /*20d00*/  @!P1 NANOSLEEP.SYNCS 0x989680 ;  /* 0x009896800000995d */ /* 0x008fea0003900000 */
[----:B------:R-:W3:Y:S02]  /*20d10*/  @!P1 SYNCS.PHASECHK.TRANS64 P1, [R4+URZ+0x2e860], R5 ;  /* 0x02e86005040095a7 */ /* 0x000ee4000802007f */
[----:B---3--:R-:W-:Y:S05]  /*20d20*/  @!P1 BRA `(.L_x_6981) ;  /* 0xfffffffc00f09947 */ /* 0x008fea000383ffff */
[----:B------:R-:W-:Y:S05]  /*20d30*/  BRA `(.L_x_7028) ;  /* 0xffffffe800d87947 */ /* 0x000fea000383ffff */
.L_x_6983:
[----:B---3--:R3:W4:Y:S02]  /*20d40*/  SYNCS.PHASECHK.TRANS64.TRYWAIT P1, [R3+URZ+0x2e860], R2 ;  /* 0x02e86002030075a7 */ /* 0x008724000802017f */
[----:B----4-:R-:W-:Y:S05]  /*20d50*/  @!P1 NANOSLEEP.SYNCS 0x989680 ;  /* 0x009896800000995d */ /* 0x010fea0003900000 */
[----:B------:R-:W4:Y:S02]  /*20d60*/  @!P1 SYNCS.PHASECHK.TRANS64 P1, [R3+URZ+0x2e860], R2 ;  /* 0x02e86002030095a7 */ /* 0x000f24000802007f */
[----:B----4-:R-:W-:Y:S05]  /*20d70*/  @!P1 BRA `(.L_x_6983) ;  /* 0xfffffffc00f09947 */ /* 0x010fea000383ffff */
[----:B------:R-:W-:Y:S05]  /*20d80*/  BRA `(.L_x_7029) ;  /* 0xffffffe800d87947 */ /* 0x000fea000383ffff */
.L_x_6985:
[----:B----4-:R4:W0:Y:S02]  /*20d90*/  SYNCS.PHASECHK.TRANS64.TRYWAIT P0, [R4+URZ+0x2e880], R5 ;  /* 0x02e88005040075a7 */ /* 0x010824000800017f */
[----:B0-----:R-:W-:Y:S05]  /*20da0*/  @!P0 NANOSLEEP.SYNCS 0x989680 ;  /* 0x009896800000895d */ /* 0x001fea0003900000 */
[----:B------:R-:W0:Y:S02]  /*20db0*/  @!P0 SYNCS.PHASECHK.TRANS64 P0, [R4+URZ+0x2e880], R5 ;  /* 0x02e88005040085a7 */ /* 0x000e24000800007f */
[----:B0-----:R-:W-:Y:S05]  /*20dc0*/  @!P0 BRA `(.L_x_6985) ;  /* 0xfffffffc00f08947 */ /* 0x001fea000383ffff */
[----:B------:R-:W-:Y:S05]  /*20dd0*/  BRA `(.L_x_6986) ;  /* 0xffffffe800d47947 */ /* 0x000fea000383ffff */
.L_x_7030:
        /* <DEDUP_REMOVED lines=10> */
.L_x_12974:


//--------------------- .text._ZN7cutlass13device_kernelIN5flash11enable_sm90INS1_16FlashAttnFwdSm90INS1_25CollectiveMainloopFwdSm90ILi2EN4cute5tupleIJNS5_1CILi1EEES8_S8_EEENS6_IJNS7_ILi128EEENS7_ILi224EEESA_EEELi128ENS_12float_e4m3_tEfNS_4arch4Sm90ELb0ELb1ELb0ELb1ELb0ELb1ELb0ELb1ELb1ELb1ELb0ELb0EEENS1_21CollectiveEpilogueFwdINS6_IJSA_SA_SB_EEES9_NS_10bfloat16_tESF_Li256ELb1ELb1ELb0ELb1EEENS1_36VarlenDynamicPersistentTileSchedulerILi128ELi224ELi256ELi128ELb0ELb1ELb1ELb1ELb0ELb1EEEEEEEEEvNT_6ParamsE --------------------------
	.section	.text._ZN7cutlass13device_kernelIN5flash11enable_sm90INS1_16FlashAttnFwdSm90INS1_25CollectiveMainloopFwdSm90ILi2EN4cute5tupleIJNS5_1CILi1EEES8_S8_EEENS6_IJNS7_ILi128EEENS7_ILi224EEESA_EEELi128ENS_12float_e4m3_tEfNS_4arch4Sm90ELb0ELb1ELb0ELb1ELb0ELb1ELb0ELb1ELb1ELb1ELb0ELb0EEENS1_21CollectiveEpilogueFwdINS6_IJSA_SA_SB_EEES9_NS_10bfloat16_tESF_Li256ELb1ELb1ELb0ELb1EEENS1_36VarlenDynamicPersistentTileSchedulerILi128ELi224ELi256ELi128ELb0ELb1ELb1ELb1ELb0ELb1EEEEEEEEEvNT_6ParamsE,"ax",@progbits
	.align	128
.text._ZN7cutlass13device_kernelIN5flash11enable_sm90INS1_16FlashAttnFwdSm90INS1_25CollectiveMainloopFwdSm90ILi2EN4cute5tupleIJNS5_1CILi1EEES8_S8_EEENS6_IJNS7_ILi128EEENS7_ILi224EEESA_EEELi128ENS_12float_e4m3_tEfNS_4arch4Sm90ELb0ELb1ELb0ELb1ELb0ELb1ELb0ELb1ELb1ELb1ELb0ELb0EEENS1_21CollectiveEpilogueFwdINS6_IJSA_SA_SB_EEES9_NS_10bfloat16_tESF_Li256ELb1ELb1ELb0ELb1EEENS1_36VarlenDynamicPersistentTileSchedulerILi128ELi224ELi256ELi128ELb0ELb1ELb1ELb1ELb0ELb1EEEEEEEEEvNT_6ParamsE:
        .type           _ZN7cutlass13device_kernelIN5flash11enable_sm90INS1_16FlashAttnFwdSm90INS1_25CollectiveMainloopFwdSm90ILi2EN4cute5tupleIJNS5_1CILi1EEES8_S8_EEENS6_IJNS7_ILi128EEENS7_ILi224EEESA_EEELi128ENS_12float_e4m3_tEfNS_4arch4Sm90ELb0ELb1ELb0ELb1ELb0ELb1ELb0ELb1ELb1ELb1ELb0ELb0EEENS1_21CollectiveEpilogueFwdINS6_IJSA_SA_SB_EEES9_NS_10bfloat16_tESF_Li256ELb1ELb1ELb0ELb1EEENS1_36VarlenDynamicPersistentTileSchedulerILi128ELi224ELi256ELi128ELb0ELb1ELb1ELb1ELb0ELb1EEEEEEEEEvNT_6ParamsE,@function
        .size           _ZN7cutlass13device_kernelIN5flash11enable_sm90INS1_16FlashAttnFwdSm90INS1_25CollectiveMainloopFwdSm90ILi2EN4cute5tupleIJNS5_1CILi1EEES8_S8_EEENS6_IJNS7_ILi128EEENS7_ILi224EEESA_EEELi128ENS_12float_e4m3_tEfNS_4arch4Sm90ELb0ELb1ELb0ELb1ELb0ELb1ELb0ELb1ELb1ELb1ELb0ELb0EEENS1_21CollectiveEpilogueFwdINS6_IJSA_SA_SB_EEES9_NS_10bfloat16_tESF_Li256ELb1ELb1ELb0ELb1EEENS1_36VarlenDynamicPersistentTileSchedulerILi128ELi224ELi256ELi128ELb0ELb1ELb1ELb1ELb0ELb1EEEEEEEEEvNT_6ParamsE,(.L_x_12975 - _ZN7cutlass13device_kernelIN5flash11enable_sm90INS1_16FlashAttnFwdSm90INS1_25CollectiveMainloopFwdSm90ILi2EN4cute5tupleIJNS5_1CILi1EEES8_S8_EEENS6_IJNS7_ILi128EEENS7_ILi224EEESA_EEELi128ENS_12float_e4m3_tEfNS_4arch4Sm90ELb0ELb1ELb0ELb1ELb0ELb1ELb0ELb1ELb1ELb1ELb0ELb0EEENS1_21CollectiveEpilogueFwdINS6_IJSA_SA_SB_EEES9_NS_10bfloat16_tESF_Li256ELb1ELb1ELb0ELb1EEENS1_36VarlenDynamicPersistentTileSchedulerILi128ELi224ELi256ELi128ELb0ELb1ELb1ELb1ELb0ELb1EEEEEEEEEvNT_6ParamsE)
        .other          _ZN7cutlass13device_kernelIN5flash11enable_sm90INS1_16FlashAttnFwdSm90INS1_25CollectiveMainloopFwdSm90ILi2EN4cute5tupleIJNS5_1CILi1EEES8_S8_EEENS6_IJNS7_ILi128EEENS7_ILi224EEESA_EEELi128ENS_12float_e4m3_tEfNS_4arch4Sm90ELb0ELb1ELb0ELb1ELb0ELb1ELb0ELb1ELb1ELb1ELb0ELb0EEENS1_21CollectiveEpilogueFwdINS6_IJSA_SA_SB_EEES9_NS_10bfloat16_tESF_Li256ELb1ELb1ELb0ELb1EEENS1_36VarlenDynamicPersistentTileSchedulerILi128ELi224ELi256ELi128ELb0ELb1ELb1ELb1ELb0ELb1EEEEEEEEEvNT_6ParamsE,@"STO_CUDA_ENTRY STV_DEFAULT"
_ZN7cutlass13device_kernelIN5flash11enable_sm90INS1_16FlashAttnFwdSm90INS1_25CollectiveMainloopFwdSm90ILi2EN4cute5tupleIJNS5_1CILi1EEES8_S8_EEENS6_IJNS7_ILi128EEENS7_ILi224EEESA_EEELi128ENS_12float_e4m3_tEfNS_4arch4Sm90ELb0ELb1ELb0ELb1ELb0ELb1ELb0ELb1ELb1ELb1ELb0ELb0EEENS1_21CollectiveEpilogueFwdINS6_IJSA_SA_SB_EEES9_NS_10bfloat16_tESF_Li256ELb1ELb1ELb0ELb1EEENS1_36VarlenDynamicPersistentTileSchedulerILi128ELi224ELi256ELi128ELb0ELb1ELb1ELb1ELb0ELb1EEEEEEEEEvNT_6ParamsE:
        /* <DEDUP_REMOVED lines=24> */
.L_x_7032:
[----:B------:R-:W-:Y:S05]  /*0180*/  BSYNC B0 ;  /* 0x0000000000007941 */ /* 0x000fea0003800000 */
.L_x_7031:
        /* <DEDUP_REMOVED lines=41> */
.L_x_7033:
        /* <DEDUP_REMOVED lines=22> */
.L_x_7034:
        /* <DEDUP_REMOVED lines=18> */
.L_x_7035:
        /* <DEDUP_REMOVED lines=22> */
.L_x_7036:
        /* <DEDUP_REMOVED lines=22> */
.L_x_7037:
[----:B0-----:R-:W-:Y:S01]  /*0960*/  UMOV UR4, 0x1 ;  /* 0x0000000100047882 */ /* 0x001fe20000000000 */
[----:B------:R-:W-:Y:S01]  /*0970*/  PLOP3.LUT P0, PT, PT, PT, UP0, 0x80, 0x0 ;  /* 0x000000000000781c */ /* 0x000fe20003f0f008 */
[----:B------:R-:W-:Y:S01]  /*0980*/  USEL UR4, UR4, 0x2, !UP0 ;  /* 0x0000000204047887 */ /* 0x000fe2000c000000 */
[----:B------:R-:W-:Y:S01]  /*0990*/  NOP ;  /* 0x0000000000007918 */ /* 0x000fe20000000000 */
[----:B------:R-:W-:Y:S04]  /*09a0*/  BSSY B8, `(.L_x_7038) ;  /* 0x00033eb000087945 */ /* 0x000fe80003800000 */
[----:B------:R-:W-:-:S05]  /*09b0*/  IMAD.U32 R2, RZ, RZ, UR4 ;  /* 0x00000004ff027e24 */ /* 0x000fca000f8e00ff */
[----:B------:R0:W-:Y:S01]  /*09c0*/  STL [R1+0xa4], R2 ;  /* 0x0000a40201007387 */ /* 0x0001e20000100800 */
[----:B-12-4-:R-:W-:Y:S06]  /*09d0*/  BAR.SYNC.DEFER_BLOCKING 0x0 ;  /* 0x0000000000007b1d */ /* 0x016fec0000010000 */
[----:B------:R-:W-:Y:S05]  /*09e0*/  @!P0 BRA `(.L_x_7039) ;  /* 0x000002c4001c8947 */ /* 0x000fea0003800000 */
.L_x_7040:
[----:B------:R-:W-:-:S08]  /*09f0*/  NOP ;  /* 0x0000000000007918 */ /* 0x000fd00000000000 */
[----:B------:R-:W1:Y:S02]  /*0a00*/  USETMAXREG.TRY_ALLOC.CTAPOOL UP0, 0xf0 ;  /* 0x000000f0000079c8 */ /* 0x000e640008000600 */
[----:B-1----:R-:W-:-:S13]  /*0a10*/  PLOP3.LUT P0, PT, PT, PT, UP0, 0x80, 0x0 ;  /* 0x000000000000781c */ /* 0x002fda0003f0f008 */
[----:B------:R-:W-:Y:S05]  /*0a20*/  @!P0 BRA `(.L_x_7040) ;  /* 0xfffffffc00f08947 */ /* 0x000fea000383ffff */
[----:B------:R-:W1:Y:S01]  /*0a30*/  S2R R0, SR_TID.X ;  /* 0x0000000000007919 */ /* 0x000e620000002100 */
[----:B------:R-:W2:Y:S01]  /*0a40*/  S2UR UR5, SR_CgaCtaId ;  /* 0x00000000000579c3 */ /* 0x000ea20000008800 */
[----:B------:R-:W-:Y:S01]  /*0a50*/  UMOV UR4, 0x400 ;  /* 0x0000040000047882 */ /* 0x000fe20000000000 */
[----:B------:R-:W-:-:S06]  /*0a60*/  LOP3.LUT R16, R16, 0xffbfffff, RZ, 0xc0, !PT ;  /* 0xffbfffff10107812 */ /* 0x000fcc00078ec0ff */
        /* <DEDUP_REMOVED lines=8> */
[----:B------:R-:W-:Y:S01]  /*0af0*/  @P0 LOP3.LUT R16, R16, 0x400000, RZ, 0xfc, !PT ;  /* 0x0040000010100812 */ /* 0x000fe200078efcff */
[----:B------:R-:W-:Y:S08]  /*0b00*/  @!P0 BAR.ARV 0x9, 0x100 ;  /* 0x0244000000008b1d */ /* 0x000ff00000002000 */
[----:B------:R-:W-:Y:S06]  /*0b10*/  BAR.SYNC.DEFER_BLOCKING 0x5, 0x180 ;  /* 0x0146000000007b1d */ /* 0x000fec0000010000 */
[----:B------:R-:W1:Y:S02]  /*0b20*/  LDS.128 R12, [R17+0x2e8d0] ;  /* 0x02e8d000110c7984 */ /* 0x000e640000000c00 */
[----:B------:R-:W-:Y:S06]  /*0b30*/  BAR.ARV 0x4, 0x180 ;  /* 0x0106000000007b1d */ /* 0x000fec0000002000 */
[----:B-1----:R-:W-:-:S13]  /*0b40*/  ISETP.GE.AND P0, PT, R15, UR4, PT ;  /* 0x000000040f007c0c */ /* 0x002fda000bf06270 */
[----:B------:R-:W-:Y:S05]  /*0b50*/  @P0 BRA `(.L_x_7041) ;  /* 0x0000033c003c0947 */ /* 0x000fea0003800000 */
[----:B0-----:R-:W2:Y:S01]  /*0b60*/  LDL R2, [R1+0xa4] ;  /* 0x0000a40001027983 */ /* 0x001ea20000100800 */
[----:B------:R-:W-:Y:S02]  /*0b70*/  IMAD.MOV.U32 R22, RZ, RZ, RZ ;  /* 0x000000ffff167224 */ /* 0x000fe400078e00ff */
[----:B------:R-:W-:Y:S01]  /*0b80*/  IMAD.MOV.U32 R231, RZ, RZ, RZ ;  /* 0x000000ffffe77224 */ /* 0x000fe200078e00ff */
[----:B------:R-:W0:Y:S01]  /*0b90*/  S2R R0, SR_TID.X ;  /* 0x0000000000007919 */ /* 0x000e220000002100 */
[----:B------:R-:W-:Y:S02]  /*0ba0*/  IMAD.MOV.U32 R232, RZ, RZ, RZ ;  /* 0x000000ffffe87224 */ /* 0x000fe400078e00ff */
[----:B0-----:R-:W-:-:S05]  /*0bb0*/  VIADD R0, R0, 0xffffff80 ;  /* 0xffffff8000007836 */ /* 0x001fca0000000000 */
[----:B------:R-:W-:-:S04]  /*0bc0*/  SHF.R.S32.HI R3, RZ, 0x1f, R0 ;  /* 0x0000001fff037819 */ /* 0x000fc80000011400 */
[----:B------:R-:W-:-:S04]  /*0bd0*/  LEA.HI R4, R3, R0, RZ, 0x2 ;  /* 0x0000000003047211 */ /* 0x000fc800078f10ff */
[----:B------:R-:W-:Y:S02]  /*0be0*/  LOP3.LUT R7, R4, 0xfffffffc, RZ, 0xc0, !PT ;  /* 0xfffffffc04077812 */ /* 0x000fe400078ec0ff */
[--C-:B------:R-:W-:Y:S02]  /*0bf0*/  SHF.R.S32.HI R23, RZ, 0x2, R4.reuse ;  /* 0x00000002ff177819 */ /* 0x100fe40000011404 */
[----:B------:R-:W-:Y:S01]  /*0c00*/  SHF.R.S32.HI R4, RZ, 0x1f, R4 ;  /* 0x0000001fff047819 */ /* 0x000fe20000011404 */
[----:B------:R-:W-:-:S03]  /*0c10*/  IMAD.IADD R7, R0, 0x1, -R7 ;  /* 0x0000000100077824 */ /* 0x000fc600078e0a07 */
[----:B------:R-:W-:Y:S01]  /*0c20*/  LEA.HI R4, R4, R23, RZ, 0x3 ;  /* 0x0000001704047211 */ /* 0x000fe200078f18ff */
[C---:B------:R-:W-:Y:S02]  /*0c30*/  IMAD.SHL.U32 R18, R7.reuse, 0x10, RZ ;  /* 0x0000001007127824 */ /* 0x040fe400078e00ff */
[----:B------:R-:W-:Y:S01]  /*0c40*/  IMAD.SHL.U32 R228, R7, 0x8, RZ ;  /* 0x0000000807e47824 */ /* 0x000fe200078e00ff */
[----:B------:R-:W-:Y:S02]  /*0c50*/  LOP3.LUT R4, R4, 0xfffffff8, RZ, 0xc0, !PT ;  /* 0xfffffff804047812 */ /* 0x000fe400078ec0ff */
[----:B------:R-:W-:Y:S01]  /*0c60*/  SHF.R.S32.HI R19, RZ, 0x1f, R18 ;  /* 0x0000001fff137819 */ /* 0x000fe20000011412 */
[----:B------:R-:W-:Y:S02]  /*0c70*/  VIADD R233, R228, 0x20 ;  /* 0x00000020e4e97836 */ /* 0x000fe40000000000 */
[----:B------:R-:W-:Y:S01]  /*0c80*/  IMAD.IADD R230, R23, 0x1, -R4 ;  /* 0x0000000117e67824 */ /* 0x000fe200078e0a04 */
[----:B--2---:R-:W-:-:S02]  /*0c90*/  R2UR UR4, R2 ;  /* 0x00000000020472ca */ /* 0x004fc400000e0000 */
[----:B------:R-:W-:-:S04]  /*0ca0*/  LEA.HI R2, R3, R0, RZ, 0x7 ;  /* 0x0000000003027211 */ /* 0x000fc800078f38ff */
[----:B------:R-:W-:-:S05]  /*0cb0*/  LOP3.LUT R5, R2, 0xffffff80, RZ, 0xc0, !PT ;  /* 0xffffff8002057812 */ /* 0x000fca00078ec0ff */
[----:B------:R-:W-:Y:S01]  /*0cc0*/  IMAD.IADD R6, R0, 0x1, -R5 ;  /* 0x0000000100067824 */ /* 0x000fe200078e0a05 */
[----:B------:R-:W-:Y:S01]  /*0cd0*/  LEA.HI R0, R3, R0, RZ, 0x5 ;  /* 0x0000000003007211 */ /* 0x000fe200078f28ff */
[----:B------:R-:W-:-:S03]  /*0ce0*/  ULOP3.LUT UR4, UR4, 0x1, URZ, 0xfc, !UPT ;  /* 0x0000000104047892 */ /* 0x000fc6000f8efc3f */
[----:B------:R-:W-:Y:S01]  /*0cf0*/  SHF.R.S32.HI R9, RZ, 0x1f, R6 ;  /* 0x0000001fff097819 */ /* 0x000fe20000011406 */
[----:B------:R-:W-:-:S03]  /*0d00*/  IMAD.SHL.U32 R0, R0, 0x20, RZ ;  /* 0x0000002000007824 */ /* 0x000fc600078e00ff */
[CC--:B------:R-:W-:Y:S02]  /*0d10*/  LEA.HI R8, R9.reuse, R6.reuse, RZ, 0x2 ;  /* 0x0000000609087211 */ /* 0x0c0fe400078f10ff */
[----:B------:R-:W-:Y:S02]  /*0d20*/  LEA.HI R9, R9, R6, RZ, 0x5 ;  /* 0x0000000609097211 */ /* 0x000fe400078f28ff */
[--C-:B------:R-:W-:Y:S02]  /*0d30*/  SHF.R.S32.HI R10, RZ, 0x2, R8.reuse ;  /* 0x00000002ff0a7819 */ /* 0x100fe40000011408 */
[----:B------:R-:W-:Y:S02]  /*0d40*/  SHF.R.S32.HI R5, RZ, 0x1f, R8 ;  /* 0x0000001fff057819 */ /* 0x000fe40000011408 */
[----:B------:R-:W-:Y:S02]  /*0d50*/  SHF.R.S32.HI R9, RZ, 0x5, R9 ;  /* 0x00000005ff097819 */ /* 0x000fe40000011409 */
[----:B------:R-:W-:-:S02]  /*0d60*/  LEA.HI R11, R5, R10, RZ, 0x3 ;  /* 0x0000000a050b7211 */ /* 0x000fc400078f18ff */
[----:B------:R-:W-:Y:S02]  /*0d70*/  SHF.R.S32.HI R5, RZ, 0x7, R2 ;  /* 0x00000007ff057819 */ /* 0x000fe40000011402 */
[----:B------:R-:W-:Y:S02]  /*0d80*/  LOP3.LUT R11, R11, 0xfffffff8, RZ, 0xc0, !PT ;  /* 0xfffffff80b0b7812 */ /* 0x000fe400078ec0ff */
[----:B------:R-:W-:Y:S02]  /*0d90*/  LEA.HI R2, R2, R5, RZ, 0x1 ;  /* 0x0000000502027211 */ /* 0x000fe400078f08ff */
[----:B------:R-:W-:Y:S01]  /*0da0*/  LOP3.LUT R0, R0, 0xfffffc00, RZ, 0xc0, !PT ;  /* 0xfffffc0000007812 */ /* 0x000fe200078ec0ff */
[----:B------:R-:W-:Y:S01]  /*0db0*/  IMAD.IADD R10, R10, 0x1, -R11 ;  /* 0x000000010a0a7824 */ /* 0x000fe200078e0a0b */
[----:B------:R-:W-:Y:S02]  /*0dc0*/  LOP3.LUT R2, R2, 0x3fffffe, RZ, 0xc0, !PT ;  /* 0x03fffffe02027812 */ /* 0x000fe400078ec0ff */
[----:B------:R-:W-:Y:S01]  /*0dd0*/  LEA.HI R11, R7, R7, RZ, 0x1 ;  /* 0x00000007070b7211 */ /* 0x000fe200078f08ff */
[----:B------:R-:W-:-:S02]  /*0de0*/  IMAD R9, R9, 0x10, R10 ;  /* 0x0000001009097824 */ /* 0x000fc400078e020a */
[----:B------:R-:W-:Y:S01]  /*0df0*/  IMAD.IADD R2, R5, 0x1, -R2 ;  /* 0x0000000105027824 */ /* 0x000fe200078e0a02 */
[----:B------:R-:W-:Y:S02]  /*0e00*/  LOP3.LUT R12, R11, 0x1ffffffe, RZ, 0xc0, !PT ;  /* 0x1ffffffe0b0c7812 */ /* 0x000fe400078ec0ff */
[----:B------:R-:W-:Y:S01]  /*0e10*/  LOP3.LUT R11, R8, 0x7ffffffc, RZ, 0xc0, !PT ;  /* 0x7ffffffc080b7812 */ /* 0x000fe200078ec0ff */
[----:B------:R-:W-:Y:S02]  /*0e20*/  IMAD R2, R2, 0x40, R9 ;  /* 0x0000004002027824 */ /* 0x000fe400078e0209 */
[----:B------:R-:W-:Y:S02]  /*0e30*/  IMAD.IADD R5, R7, 0x1, -R12 ;  /* 0x0000000107057824 */ /* 0x000fe400078e0a0c */
[----:B------:R-:W-:Y:S02]  /*0e40*/  IMAD.IADD R3, R6, 0x1, -R11 ;  /* 0x0000000106037824 */ /* 0x000fe400078e0a0b */
[----:B------:R-:W-:-:S02]  /*0e50*/  IMAD R2, R5, 0x8, R2 ;  /* 0x0000000805027824 */ /* 0x000fc400078e0202 */
[C---:B------:R-:W-:Y:S01]  /*0e60*/  VIADD R9, R23.reuse, 0x40 ;  /* 0x0000004017097836 */ /* 0x040fe20000000000 */
[----:B------:R0:W-:Y:S01]  /*0e70*/  STL [R1+0x6c], R3 ;  /* 0x00006c0301007387 */ /* 0x0001e20000100800 */
[C---:B------:R-:W-:Y:S02]  /*0e80*/  VIADD R8, R23.reuse, 0x80 ;  /* 0x0000008017087836 */ /* 0x040fe40000000000 */
[----:B------:R-:W-:Y:S01]  /*0e90*/  VIADD R6, R23, 0xc0 ;  /* 0x000000c017067836 */ /* 0x000fe20000000000 */
[----:B------:R-:W-:Y:S04]  /*0ea0*/  STL [R1+0x74], R13 ;  /* 0x0000740d01007387 */ /* 0x000fe80000100800 */
[----:B------:R1:W-:Y:S01]  /*0eb0*/  STL [R1+0x80], R2 ;  /* 0x0000800201007387 */ /* 0x0003e20000100800 */
[----:B------:R-:W-:-:S02]  /*0ec0*/  SHF.R.S32.HI R5, RZ, 0x1f, R6 ;  /* 0x0000001fff057819 */ /* 0x000fc40000011406 */
[----:B0-----:R-:W-:Y:S01]  /*0ed0*/  SHF.R.S32.HI R3, RZ, 0x1f, R8 ;  /* 0x0000001fff037819 */ /* 0x001fe20000011408 */
[----:B------:R-:W-:Y:S01]  /*0ee0*/  STL [R1+0x78], R14 ;  /* 0x0000780e01007387 */ /* 0x000fe20000100800 */
[----:B------:R-:W-:Y:S02]  /*0ef0*/  LEA.HI R5, R5, R6, RZ, 0x3 ;  /* 0x0000000605057211 */ /* 0x000fe400078f18ff */
[----:B------:R-:W-:Y:S01]  /*0f00*/  LEA.HI R3, R3, R8, RZ, 0x3 ;  /* 0x0000000803037211 */ /* 0x000fe200078f18ff */
[----:B------:R-:W-:Y:S01]  /*0f10*/  STL [R1+0x7c], R15 ;  /* 0x00007c0f01007387 */ /* 0x000fe20000100800 */
[----:B-1----:R-:W-:Y:S01]  /*0f20*/  IMAD.U32 R2, RZ, RZ, UR4 ;  /* 0x00000004ff027e24 */ /* 0x002fe2000f8e00ff */
[----:B------:R-:W-:Y:S02]  /*0f30*/  UMOV UR4, URZ ;  /* 0x0000003f00047c82 */ /* 0x000fe40008000000 */
[----:B------:R-:W-:Y:S01]  /*0f40*/  STL [R1+0x50], RZ ;  /* 0x000050ff01007387 */ /* 0x000fe20000100800 */
[----:B------:R-:W-:-:S02]  /*0f50*/  IMAD.SHL.U32 R3, R3, 0x80, RZ ;  /* 0x0000008003037824 */ /* 0x000fc400078e00ff */
[----:B------:R-:W-:Y:S01]  /*0f60*/  IMAD.SHL.U32 R5, R5, 0x80, RZ ;  /* 0x0000008005057824 */ /* 0x000fe200078e00ff */
[----:B------:R0:W-:Y:S04]  /*0f70*/  STL [R1+0x68], R2 ;  /* 0x0000680201007387 */ /* 0x0001e80000100800 */
[----:B------:R1:W-:Y:S01]  /*0f80*/  STL [R1+0x84], R0 ;  /* 0x0000840001007387 */ /* 0x0003e20000100800 */
[----:B0-----:R-:W-:Y:S02]  /*0f90*/  SHF.R.S32.HI R2, RZ, 0x1f, R9 ;  /* 0x0000001fff027819 */ /* 0x001fe40000011409 */
[----:B-1----:R-:W-:Y:S01]  /*0fa0*/  SHF.R.S32.HI R0, RZ, 0x1f, R23 ;  /* 0x0000001fff007819 */ /* 0x002fe20000011417 */
[----:B------:R-:W-:Y:S01]  /*0fb0*/  IMAD.SHL.U32 R0, R9, 0x80, RZ ;  /* 0x0000008009007824 */ /* 0x000fe200078e00ff */
[----:B------:R-:W-:-:S04]  /*0fc0*/  LEA.HI R2, R2, R9, RZ, 0x3 ;  /* 0x0000000902027211 */ /* 0x000fc800078f18ff */
[----:B------:R-:W-:Y:S01]  /*0fd0*/  LOP3.LUT R0, R0, 0x380, RZ, 0xc0, !PT ;  /* 0x0000038000007812 */ /* 0x000fe200078ec0ff */
[----:B------:R-:W-:-:S03]  /*0fe0*/  IMAD.SHL.U32 R2, R2, 0x80, RZ ;  /* 0x0000008002027824 */ /* 0x000fc600078e00ff */
[----:B------:R-:W-:Y:S02]  /*0ff0*/  SHF.R.U32.HI R4, RZ, 0x3, R0 ;  /* 0x00000003ff047819 */ /* 0x000fe40000011600 */
[----:B------:R-:W-:Y:S02]  /*1000*/  LOP3.LUT R0, R0, 0x70, R18, 0xf8, !PT ;  /* 0x0000007000007812 */ /* 0x000fe400078ef812 */
[----:B------:R-:W-:-:S04]  /*1010*/  LOP3.LUT R2, R2, 0xfffffc00, RZ, 0xc0, !PT ;  /* 0xfffffc0002027812 */ /* 0x000fc800078ec0ff */
[----:B------:R-:W-:Y:S01]  /*1020*/  LOP3.LUT R0, R2, R0, R4, 0xf6, !PT ;  /* 0x0000000002007212 */ /* 0x000fe200078ef604 */
[----:B------:R0:W-:Y:S01]  /*1030*/  STL [R1+0x88], R2 ;  /* 0x0000880201007387 */ /* 0x0001e20000100800 */
[----:B------:R-:W-:Y:S02]  /*1040*/  LOP3.LUT R4, R3, 0xfffffc00, RZ, 0xc0, !PT ;  /* 0xfffffc0003047812 */ /* 0x000fe400078ec0ff */
[----:B------:R-:W-:-:S03]  /*1050*/  LOP3.LUT R3, R5, 0xfffffc00, RZ, 0xc0, !PT ;  /* 0xfffffc0005037812 */ /* 0x000fc600078ec0ff */
[----:B------:R1:W-:Y:S01]  /*1060*/  STL [R1+0x90], R4 ;  /* 0x0000900401007387 */ /* 0x0003e20000100800 */
[----:B0-----:R-:W-:-:S03]  /*1070*/  IMAD.IADD R2, R17, 0x1, R0 ;  /* 0x0000000111027824 */ /* 0x001fc600078e0200 */
[----:B------:R1:W-:Y:S01]  /*1080*/  STL [R1+0x8c], R3 ;  /* 0x00008c0301007387 */ /* 0x0003e20000100800 */
[----:B------:R-:W-:-:S03]  /*1090*/  IMAD.U32 R0, RZ, RZ, UR4 ;  /* 0x00000004ff007e24 */ /* 0x000fc6000f8e00ff */
[----:B------:R1:W-:Y:S04]  /*10a0*/  STL [R1+0xa0], R2 ;  /* 0x0000a00201007387 */ /* 0x0003e80000100800 */
[----:B------:R1:W-:Y:S02]  /*10b0*/  STL [R1+0x9c], R0 ;  /* 0x00009c0001007387 */ /* 0x0003e40000100800 */
.L_x_7287:
[----:B--2---:R-:W2:Y:S01]  /*10c0*/  LDL R28, [R1+0x7c] ;  /* 0x00007c00011c7983 */ /* 0x004ea20000100800 */
[----:B------:R-:W-:Y:S05]  /*10d0*/  YIELD ;  /* 0x0000000000007946 */ /* 0x000fea0003800000 */
[----:B------:R-:W-:Y:S01]  /*10e0*/  ULDC.64 UR4, c[0x0][0xa28] ;  /* 0x00028a0000047ab9 */ /* 0x000fe20000000a00 */
[----:B-1-3--:R-:W2:Y:S01]  /*10f0*/  LDC.64 R4, c[0x0][0xa08] ;  /* 0x00028200ff047b82 */ /* 0x00aea20000000a00 */
[----:B------:R-:W-:Y:S01]  /*1100*/  ISETP.NE.U32.AND P1, PT, RZ, UR4, PT ;  /* 0x00000004ff007c0c */ /* 0x000fe2000bf25070 */
[----:B------:R-:W-:Y:S01]  /*1110*/  ULDC.64 UR6, c[0x0][0x208] ;  /* 0x0000820000067ab9 */ /* 0x000fe20000000a00 */
[----:B------:R-:W-:-:S02]  /*1120*/  IMAD.MOV.U32 R0, RZ, RZ, RZ ;  /* 0x000000ffff007224 */ /* 0x000fc400078e00ff */
[----:B------:R-:W-:Y:S01]  /*1130*/  ISETP.NE.AND.EX P1, PT, RZ, UR5, PT, P1 ;  /* 0x00000005ff007c0c */ /* 0x000fe2000bf25310 */
[----:B------:R-:W-:Y:S01]  /*1140*/  ULDC.64 UR4, c[0x0][0xa18] ;  /* 0x0002860000047ab9 */ /* 0x000fe20000000a00 */
[----:B----4-:R-:W-:Y:S01]  /*1150*/  IMAD.MOV.U32 R26, RZ, RZ, RZ ;  /* 0x000000ffff1a7224 */ /* 0x010fe200078e00ff */
[----:B------:R-:W-:-:S04]  /*1160*/  ISETP.NE.U32.AND P2, PT, RZ, UR4, PT ;  /* 0x00000004ff007c0c */ /* 0x000fc8000bf45070 */
[----:B------:R-:W-:Y:S01]  /*1170*/  ISETP.NE.AND.EX P2, PT, RZ, UR5, PT, P2 ;  /* 0x00000005ff007c0c */ /* 0x000fe2000bf45320 */
[----:B------:R-:W-:Y:S02]  /*1180*/  ULDC.64 UR4, c[0x0][0xa08] ;  /* 0x0002820000047ab9 */ /* 0x000fe40000000a00 */
[----:B------:R-:W-:-:S03]  /*1190*/  ISETP.NE.U32.AND P0, PT, RZ, UR4, PT ;  /* 0x00000004ff007c0c */ /* 0x000fc6000bf05070 */
[----:B------:R-:W0:Y:S08]  /*11a0*/  @P1 LDC.64 R2, c[0x0][0xa28] ;  /* 0x00028a00ff021b82 */ /* 0x000e300000000a00 */
[----:B------:R-:W1:Y:S01]  /*11b0*/  @P2 LDC.64 R6, c[0x0][0xa18] ;  /* 0x00028600ff062b82 */ /* 0x000e620000000a00 */
[----:B------:R-:W-:Y:S01]  /*11c0*/  ULDC UR4, c[0x0][0x288] ;  /* 0x0000a20000047ab9 */ /* 0x000fe20000000800 */
[----:B------:R-:W-:Y:S01]  /*11d0*/  ISETP.NE.AND.EX P0, PT, RZ, UR5, PT, P0 ;  /* 0x00000005ff007c0c */ /* 0x000fe2000bf05300 */
[----:B------:R-:W-:Y:S01]  /*11e0*/  IMAD.U32 R10, RZ, RZ, UR4 ;  /* 0x00000004ff0a7e24 */ /* 0x000fe2000f8e00ff */
[----:B------:R-:W-:Y:S01]  /*11f0*/  ULDC.64 UR4, c[0x0][0x418] ;  /* 0x0001060000047ab9 */ /* 0x000fe20000000a00 */
[----:B--2---:R-:W-:-:S04]  /*1200*/  IMAD.WIDE R8, R28, 0x4, R4 ;  /* 0x000000041c087825 */ /* 0x004fc800078e0204 */
[----:B-1----:R-:W-:Y:S01]  /*1210*/  @P2 IMAD.WIDE R4, R28, 0x4, R6 ;  /* 0x000000041c042825 */ /* 0x002fe200078e0206 */
[----:B------:R-:W-:-:S05]  /*1220*/  UISETP.NE.U32.AND UP0, UPT, UR4, URZ, UPT ;  /* 0x0000003f0400728c */ /* 0x000fca000bf05070 */
[----:B------:R-:W5:Y:S01]  /*1230*/  @P0 LDG.E R26, desc[UR6][R8.64] ;  /* 0x00000006081a0981 */ /* 0x000f62000c1e1900 */
[----:B------:R-:W-:Y:S01]  /*1240*/  ULDC UR4, c[0x0][0x424] ;  /* 0x0001090000047ab9 */ /* 0x000fe20000000800 */
[----:B0-----:R-:W-:Y:S02]  /*1250*/  @P1 IMAD.WIDE R2, R28, 0x4, R2 ;  /* 0x000000041c021825 */ /* 0x001fe400078e0202 */
[----:B------:R-:W2:Y:S01]  /*1260*/  @P2 LDG.E R10, desc[UR6][R4.64] ;  /* 0x00000006040a2981 */ /* 0x000ea2000c1e1900 */
[----:B------:R-:W-:-:S03]  /*1270*/  UISETP.NE.AND.EX UP0, UPT, UR5, URZ, UPT, UP0 ;  /* 0x0000003f0500728c */ /* 0x000fc6000bf05300 */
[----:B------:R-:W-:Y:S01]  /*1280*/  ULDC UR5, c[0x0][0x2f0] ;  /* 0x0000bc0000057ab9 */ /* 0x000fe20000000800 */
[----:B------:R-:W-:Y:S01]  /*1290*/  USEL UR4, UR4, 0x1, UP0 ;  /* 0x0000000104047887 */ /* 0x000fe20008000000 */
[----:B------:R0:W5:Y:S03]  /*12a0*/  @P1 LDG.E R0, desc[UR6][R2.64] ;  /* 0x0000000602001981 */ /* 0x000166000c1e1900 */
[----:B------:R-:W-:-:S03]  /*12b0*/  UIMAD UR4, UR4, UR5, URZ ;  /* 0x00000005040472a4 */ /* 0x000fc6000f8e023f */
[----:B------:R-:W-:-:S03]  /*12c0*/  ULDC UR5, c[0x0][0x348] ;  /* 0x0000d20000057ab9 */ /* 0x000fc60000000800 */
[----:B------:R-:W-:Y:S02]  /*12d0*/  IMAD.U32 R25, RZ, RZ, UR4 ;  /* 0x00000004ff197e24 */ /* 0x000fe4000f8e00ff */
[----:B0-----:R-:W-:Y:S01]  /*12e0*/  IMAD.U32 R2, RZ, RZ, UR5 ;  /* 0x00000005ff027e24 */ /* 0x001fe2000f8e00ff */
[----:B--2---:R0:W-:Y:S01]  /*12f0*/  STL [R1+0x10], R10 ;  /* 0x0000100a01007387 */ /* 0x0041e20000100800 */
[----:B------:R-:W-:Y:S01]  /*1300*/  IMAD.MOV.U32 R14, RZ, RZ, R10 ;  /* 0x000000ffff0e7224 */ /* 0x000fe200078e000a */
[----:B------:R-:W-:Y:S06]  /*1310*/  @P2 BRA `(.L_x_7042) ;  /* 0x00000000002c2947 */ /* 0x000fec0003800000 */
[----:B------:R-:W-:Y:S02]  /*1320*/  ULDC.64 UR4, c[0x0][0xa00] ;  /* 0x0002800000047ab9 */ /* 0x000fe40000000a00 */
[----:B------:R-:W-:-:S04]  /*1330*/  ISETP.NE.U32.AND P1, PT, RZ, UR4, PT ;  /* 0x00000004ff007c0c */ /* 0x000fc8000bf25070 */
[----:B------:R-:W-:-:S13]  /*1340*/  ISETP.NE.AND.EX P1, PT, RZ, UR5, PT, P1 ;  /* 0x00000005ff007c0c */ /* 0x000fda000bf25310 */
[----:B------:R-:W-:Y:S05]  /*1350*/  @!P1 BRA `(.L_x_7042) ;  /* 0x00000000001c9947 */ /* 0x000fea0003800000 */
[----:B------:R-:W1:Y:S01]  /*1360*/  LDC.64 R4, c[0x0][0xa00] ;  /* 0x00028000ff047b82 */ /* 0x000e620000000a00 */
[----:B------:R-:W-:Y:S01]  /*1370*/  ULDC.64 UR4, c[0x0][0x208] ;  /* 0x0000820000047ab9 */ /* 0x000fe20000000a00 */
[----:B-1----:R-:W-:-:S05]  /*1380*/  IMAD.WIDE R4, R28, 0x4, R4 ;  /* 0x000000041c047825 */ /* 0x002fca00078e0204 */
[----:B------:R-:W2:Y:S04]  /*1390*/  LDG.E R3, desc[UR4][R4.64] ;  /* 0x0000000404037981 */ /* 0x000ea8000c1e1900 */
[----:B------:R-:W2:Y:S02]  /*13a0*/  LDG.E R6, desc[UR4][R4.64+0x4] ;  /* 0x0000040404067981 */ /* 0x000ea4000c1e1900 */
[----:B--2---:R-:W-:-:S05]  /*13b0*/  IMAD.IADD R14, R6, 0x1, -R3 ;  /* 0x00000001060e7824 */ /* 0x004fca00078e0a03 */
[----:B------:R1:W-:Y:S02]  /*13c0*/  STL [R1+0x10], R14 ;  /* 0x0000100e01007387 */ /* 0x0003e40000100800 */
.L_x_7042:
[----:B------:R-:W2:Y:S01]  /*13d0*/  LDL R27, [R1+0x78] ;  /* 0x00007800011b7983 */ /* 0x000ea20000100800 */
[----:B------:R-:W-:Y:S02]  /*13e0*/  ULDC.64 UR4, c[0x0][0xa20] ;  /* 0x0002880000047ab9 */ /* 0x000fe40000000a00 */
[----:B------:R-:W-:-:S04]  /*13f0*/  ISETP.NE.U32.AND P1, PT, RZ, UR4, PT ;  /* 0x00000004ff007c0c */ /* 0x000fc8000bf25070 */
[----:B------:R-:W-:Y:S01]  /*1400*/  ISETP.NE.AND.EX P1, PT, RZ, UR5, PT, P1 ;  /* 0x00000005ff007c0c */ /* 0x000fe2000bf25310 */
[----:B--2---:R2:W-:Y:S04]  /*1410*/  STL [R1+0x94], R27 ;  /* 0x0000941b01007387 */ /* 0x0045e80000100800 */
[----:B------:R2:W-:Y:S08]  /*1420*/  STL [R1+0x98], R28 ;  /* 0x0000981c01007387 */ /* 0x0005f00000100800 */
[----:B------:R-:W-:Y:S05]  /*1430*/  @!P1 BRA `(.L_x_7043) ;  /* 0x0000000000149947 */ /* 0x000fea0003800000 */
[----:B------:R-:W3:Y:S01]  /*1440*/  LDC.64 R4, c[0x0][0xa20] ;  /* 0x00028800ff047b82 */ /* 0x000ee20000000a00 */
[----:B------:R-:W-:Y:S01]  /*1450*/  ULDC.64 UR4, c[0x0][0x208] ;  /* 0x0000820000047ab9 */ /* 0x000fe20000000a00 */
[----:B---3--:R-:W-:-:S05]  /*1460*/  IMAD.WIDE R4, R28, 0x4, R4 ;  /* 0x000000041c047825 */ /* 0x008fca00078e0204 */
[----:B------:R3:W5:Y:S01]  /*1470*/  LDG.E R25, desc[UR4][R4.64] ;  /* 0x0000000404197981 */ /* 0x000762000c1e1900 */
[----:B------:R-:W-:Y:S05]  /*1480*/  BRA `(.L_x_7044) ;  /* 0x0000000000147947 */ /* 0x000fea0003800000 */
.L_x_7043:
[----:B------:R-:W-:Y:S05]  /*1490*/  @!P0 BRA `(.L_x_7044) ;  /* 0x0000000000108947 */ /* 0x000fea0003800000 */
[----:B------:R-:W-:Y:S02]  /*14a0*/  ULDC.64 UR4, c[0x0][0x208] ;  /* 0x0000820000047ab9 */ /* 0x000fe40000000a00 */
[----:B------:R-:W3:Y:S04]  /*14b0*/  LDG.E R4, desc[UR4][R8.64] ;  /* 0x0000000408047981 */ /* 0x000ee8000c1e1900 */
[----:B------:R-:W3:Y:S02]  /*14c0*/  LDG.E R25, desc[UR4][R8.64+0x4] ;  /* 0x0000040408197981 */ /* 0x000ee4000c1e1900 */
[----:B---3--:R-:W-:-:S07]  /*14d0*/  IMAD.IADD R25, R25, 0x1, -R4 ;  /* 0x0000000119197824 */ /* 0x008fce00078e0a04 */
.L_x_7044:
[----:B------:R-:W-:Y:S01]  /*14e0*/  ULDC.64 UR4, c[0x0][0xa10] ;  /* 0x0002840000047ab9 */ /* 0x000fe20000000a00 */
[----:B------:R-:W-:Y:S01]  /*14f0*/  ULDC.64 UR6, c[0x0][0x208] ;  /* 0x0000820000067ab9 */ /* 0x000fe20000000a00 */
[----:B------:R-:W-:Y:S01]  /*1500*/  ISETP.NE.U32.AND P0, PT, RZ, UR4, PT ;  /* 0x00000004ff007c0c */ /* 0x000fe2000bf05070 */
[----:B------:R-:W4:Y:S01]  /*1510*/  LDL.LU R15, [R1+0x74] ;  /* 0x00007400010f7983 */ /* 0x000f220000300800 */
[----:B------:R-:W0:Y:S02]  /*1520*/  LDC R9, c[0x0][0x448] ;  /* 0x00011200ff097b82 */ /* 0x000e240000000800 */
[----:B------:R-:W-:Y:S01]  /*1530*/  ISETP.NE.AND.EX P0, PT, RZ, UR5, PT, P0 ;  /* 0x00000005ff007c0c */ /* 0x000fe2000bf05300 */
[----:B------:R-:W-:Y:S02]  /*1540*/  ULDC.64 UR4, c[0x0][0xa30] ;  /* 0x00028c0000047ab9 */ /* 0x000fe40000000a00 */
[----:B------:R-:W-:Y:S01]  /*1550*/  ISETP.NE.U32.AND P1, PT, RZ, UR4, PT ;  /* 0x00000004ff007c0c */ /* 0x000fe2000bf25070 */
[----:B-----5:R-:W-:-:S02]  /*1560*/  IMAD.MOV.U32 R123, RZ, RZ, R25 ;  /* 0x000000ffff7b7224 */ /* 0x020fc400078e0019 */
[----:B------:R-:W1:Y:S01]  /*1570*/  LDC.64 R12, c[0x0][0x9e0] ;  /* 0x00027800ff0c7b82 */ /* 0x000e620000000a00 */
[----:B------:R-:W-:-:S07]  /*1580*/  ISETP.NE.AND.EX P1, PT, RZ, UR5, PT, P1 ;  /* 0x00000005ff007c0c */ /* 0x000fce000bf25310 */
[----:B---3--:R-:W3:Y:S08]  /*1590*/  @P0 LDC.64 R4, c[0x0][0xa10] ;  /* 0x00028400ff040b82 */ /* 0x008ef00000000a00 */
[----:B------:R-:W2:Y:S01]  /*15a0*/  @P1 LDC.64 R6, c[0x0][0xa30] ;  /* 0x00028c00ff061b82 */ /* 0x000ea20000000a00 */
[----:B---3--:R-:W-:-:S05]  /*15b0*/  @P0 IMAD.WIDE R4, R28, 0x4, R4 ;  /* 0x000000041c040825 */ /* 0x008fca00078e0204 */
[----:B------:R-:W3:Y:S04]  /*15c0*/  @P0 LDG.E R3, desc[UR6][R4.64] ;  /* 0x0000000604030981 */ /* 0x000ee8000c1e1900 */
[----:B------:R1:W3:Y:S01]  /*15d0*/  @P0 LDG.E R8, desc[UR6][R4.64+0x4] ;  /* 0x0000040604080981 */ /* 0x0002e2000c1e1900 */
[----:B--2---:R-:W-:-:S05]  /*15e0*/  @P1 IMAD.WIDE R6, R28, 0x4, R6 ;  /* 0x000000041c061825 */ /* 0x004fca00078e0206 */
[----:B------:R2:W5:Y:S01]  /*15f0*/  @P1 LDG.E R123, desc[UR6][R6.64] ;  /* 0x00000006067b1981 */ /* 0x000562000c1e1900 */
[----:B0-----:R-:W-:Y:S01]  /*1600*/  ISETP.NE.AND P1, PT, R9, 0x1, PT ;  /* 0x000000010900780c */ /* 0x001fe20003f25270 */
[----:B------:R-:W-:Y:S01]  /*1610*/  IMAD.IADD R11, R25, 0x1, -R0 ;  /* 0x00000001190b7824 */ /* 0x000fe200078e0a00 */
[----:B-1----:R-:W-:Y:S01]  /*1620*/  ISETP.GE.AND P2, PT, R13, 0x1, PT ;  /* 0x000000010d00780c */ /* 0x002fe20003f46270 */
[----:B------:R-:W-:-:S10]  /*1630*/  IMAD.MOV.U32 R4, RZ, RZ, RZ ;  /* 0x000000ffff047224 */ /* 0x000fd400078e00ff */
[----:B------:R-:W0:Y:S08]  /*1640*/  @P1 LDC R9, c[0x0][0x44c] ;  /* 0x00011300ff091b82 */ /* 0x000e300000000800 */
[----:B------:R-:W1:Y:S01]  /*1650*/  @P1 LDC R10, c[0x0][0x450] ;  /* 0x00011400ff0a1b82 */ /* 0x000e620000000800 */
[----:B----4-:R-:W-:-:S04]  /*1660*/  IMAD.SHL.U32 R15, R15, 0x80, RZ ;  /* 0x000000800f0f7824 */ /* 0x010fc800078e00ff */
[----:B------:R-:W-:Y:S01]  /*1670*/  VIADD R0, R15, 0x7f ;  /* 0x0000007f0f007836 */ /* 0x000fe20000000000 */
[----:B------:R2:W-:Y:S01]  /*1680*/  STL [R1+0x60], R15 ;  /* 0x0000600f01007387 */ /* 0x0005e20000100800 */
[----:B---3--:R-:W-:Y:S02]  /*1690*/  @P0 IMAD.IADD R2, R8, 0x1, -R3 ;  /* 0x0000000108020824 */ /* 0x008fe400078e0a03 */
[----:B0-----:R-:W-:-:S04]  /*16a0*/  @P1 IMAD.HI.U32 R3, R0, R9, RZ ;  /* 0x0000000900031227 */ /* 0x001fc800078e00ff */
[----:B------:R-:W-:Y:S01]  /*16b0*/  IMAD.IADD R8, R11, 0x1, R2 ;  /* 0x000000010b087824 */ /* 0x000fe200078e0202 */
[----:B-1----:R-:W-:-:S03]  /*16c0*/  @P1 SHF.R.U32.HI R0, RZ, R10, R3 ;  /* 0x0000000aff001219 */ /* 0x002fc60000011603 */
[C---:B------:R-:W-:Y:S01]  /*16d0*/  VIADD R5, R8.reuse, 0xdf ;  /* 0x000000df08057836 */ /* 0x040fe20000000000 */
[----:B------:R2:W-:Y:S01]  /*16e0*/  STL [R1+0x14], R8 ;  /* 0x0000140801007387 */ /* 0x0005e20000100800 */
[----:B------:R-:W-:Y:S02]  /*16f0*/  IADD3 R139, R8, 0x1, -R14 ;  /* 0x00000001088b7810 */ /* 0x000fe40007ffe80e */
[----:B------:R-:W-:-:S04]  /*1700*/  IMAD.HI R4, R5, -0x6db6db6d, R4 ;  /* 0x9249249305047827 */ /* 0x000fc800078e0204 */
[----:B------:R-:W-:Y:S01]  /*1710*/  IMAD.IADD R3, R139, 0x1, R0 ;  /* 0x000000018b037824 */ /* 0x000fe200078e0200 */
[----:B------:R-:W-:-:S04]  /*1720*/  SHF.R.U32.HI R141, RZ, 0x1f, R4 ;  /* 0x0000001fff8d7819 */ /* 0x000fc80000011604 */
[----:B------:R-:W-:Y:S01]  /*1730*/  LEA.HI.SX32 R141, R4, R141, 0x19 ;  /* 0x0000008d048d7211 */ /* 0x000fe200078fcaff */
[----:B------:R-:W-:Y:S01]  /*1740*/  IMAD.IADD R4, R3, 0x1, R12 ;  /* 0x0000000103047824 */ /* 0x000fe200078e020c */
[----:B--2---:R-:W-:Y:S06]  /*1750*/  @!P2 BRA `(.L_x_7045) ;  /* 0x000000000048a947 */ /* 0x004fec0003800000 */
        /* <DEDUP_REMOVED lines=11> */
.L_x_7047:
[----:B------:R-:W-:-:S13]  /*1810*/  ISETP.NE.AND P0, PT, R13, 0x1, PT ;  /* 0x000000010d00780c */ /* 0x000fda0003f05270 */
[----:B------:R-:W0:Y:S02]  /*1820*/  @P0 LDC.64 R6, c[0x0][0x9e8] ;  /* 0x00027a00ff060b82 */ /* 0x000e240000000a00 */
[----:B0-----:R-:W-:-:S05]  /*1830*/  @P0 IMAD.HI.U32 R6, R0, R6, RZ ;  /* 0x0000000600060227 */ /* 0x001fca00078e00ff */
[----:B------:R-:W-:-:S07]  /*1840*/  @P0 SHF.R.U32.HI R0, RZ, R7, R6 ;  /* 0x00000007ff000219 */ /* 0x000fce0000011606 */
.L_x_7048:
[----:B------:R-:W-:Y:S05]  /*1850*/  BSYNC B0 ;  /* 0x0000000000007941 */ /* 0x000fea0003800000 */
.L_x_7046:
[----:B------:R-:W-:-:S05]  /*1860*/  IMAD R3, R0, R13, R13 ;  /* 0x0000000d00037224 */ /* 0x000fca00078e020d */
[----:B------:R-:W-:-:S07]  /*1870*/  VIMNMX R4, R4, R3, PT ;  /* 0x0000000304047248 */ /* 0x000fce0003fe0100 */
.L_x_7045:
        /* <DEDUP_REMOVED lines=20> */
.L_x_7051:
[----:B------:R-:W-:-:S13]  /*19c0*/  ISETP.NE.AND P0, PT, R13, 0x1, PT ;  /* 0x000000010d00780c */ /* 0x000fda0003f05270 */
[----:B------:R-:W0:Y:S02]  /*19d0*/  @P0 LDC.64 R8, c[0x0][0x9e8] ;  /* 0x00027a00ff080b82 */ /* 0x000e240000000a00 */
[----:B0-----:R-:W-:-:S05]  /*19e0*/  @P0 IMAD.HI.U32 R6, R0, R8, RZ ;  /* 0x0000000800060227 */ /* 0x001fca00078e00ff */
[----:B------:R-:W-:-:S07]  /*19f0*/  @P0 SHF.R.U32.HI R0, RZ, R9, R6 ;  /* 0x00000009ff000219 */ /* 0x000fce0000011606 */
.L_x_7052:
[----:B------:R-:W-:Y:S05]  /*1a00*/  BSYNC B0 ;  /* 0x0000000000007941 */ /* 0x000fea0003800000 */
.L_x_7050:
[----:B------:R-:W-:-:S05]  /*1a10*/  IMAD R0, R0, R13, RZ ;  /* 0x0000000d00007224 */ /* 0x000fca00078e02ff */
[----:B------:R-:W-:-:S07]  /*1a20*/  VIMNMX R7, R7, R0, !PT ;  /* 0x0000000007077248 */ /* 0x000fce0007fe0100 */
.L_x_7049:
[----:B------:R-:W-:Y:S02]  /*1a30*/  VIADD R5, R4, 0xdf ;  /* 0x000000df04057836 */ /* 0x000fe40000000000 */
[----:B------:R-:W-:Y:S02]  /*1a40*/  IMAD.MOV.U32 R6, RZ, RZ, RZ ;  /* 0x000000ffff067224 */ /* 0x000fe400078e00ff */
[----:B------:R-:W-:Y:S02]  /*1a50*/  IMAD.MOV.U32 R4, RZ, RZ, RZ ;  /* 0x000000ffff047224 */ /* 0x000fe400078e00ff */
[----:B------:R-:W-:-:S04]  /*1a60*/  IMAD.HI R7, R7, -0x6db6db6d, R6 ;  /* 0x9249249307077827 */ /* 0x000fc800078e0206 */
[----:B------:R-:W-:Y:S01]  /*1a70*/  IMAD.HI R4, R5, -0x6db6db6d, R4 ;  /* 0x9249249305047827 */ /* 0x000fe200078e0204 */
        /* <DEDUP_REMOVED lines=12> */
[----:B------:R-:W-:-:S04]  /*1b40*/  IMAD.WIDE.U32 R108, R108, 0x24924925, RZ ;  /* 0x249249256c6c7825 */ /* 0x000fc800078e00ff */
[----:B------:R-:W-:-:S06]  /*1b50*/  IMAD.MOV.U32 R24, RZ, RZ, R109 ;  /* 0x000000ffff187224 */ /* 0x000fcc00078e006d */
[----:B------:R-:W-:Y:S02]  /*1b60*/  @P0 VIADD R5, R3, 0xdf ;  /* 0x000000df03050836 */ /* 0x000fe40000000000 */
[----:B------:R-:W-:-:S04]  /*1b70*/  @P0 IMAD.MOV.U32 R4, RZ, RZ, RZ ;  /* 0x000000ffff040224 */ /* 0x000fc800078e00ff */
[----:B------:R-:W-:-:S05]  /*1b80*/  @P0 IMAD.HI R4, R5, -0x6db6db6d, R4 ;  /* 0x9249249305040827 */ /* 0x000fca00078e0204 */
[----:B------:R-:W-:-:S04]  /*1b90*/  @P0 SHF.R.U32.HI R3, RZ, 0x1f, R4 ;  /* 0x0000001fff030819 */ /* 0x000fc80000011604 */
[----:B------:R-:W-:Y:S02]  /*1ba0*/  @P0 LEA.HI.SX32 R24, R4, R3, 0x19 ;  /* 0x0000000304180211 */ /* 0x000fe400078fcaff */
        /* <DEDUP_REMOVED lines=23> */
.L_x_7055:
[----:B------:R-:W-:Y:S05]  /*1d20*/  BSYNC B6 ;  /* 0x0000000000067941 */ /* 0x000fea0003800000 */
.L_x_7054:
        /* <DEDUP_REMOVED lines=20> */
.L_x_7057:
[----:B------:R-:W-:Y:S05]  /*1e70*/  BSYNC B6 ;  /* 0x0000000000067941 */ /* 0x000fea0003800000 */
.L_x_7056:
[----:B------:R-:W-:Y:S01]  /*1e80*/  ULDC.64 UR4, c[0x0][0x9f8] ;  /* 0x00027e0000047ab9 */ /* 0x000fe20000000a00 */
[----:B------:R-:W-:Y:S01]  /*1e90*/  IMAD.MOV.U32 R0, RZ, RZ, R28 ;  /* 0x000000ffff007224 */ /* 0x000fe200078e001c */
[----:B------:R-:W-:Y:S01]  /*1ea0*/  ISETP.NE.U32.AND P0, PT, RZ, UR4, PT ;  /* 0x00000004ff007c0c */ /* 0x000fe2000bf05070 */
[----:B------:R-:W-:Y:S01]  /*1eb0*/  ULDC.64 UR6, c[0x0][0x208] ;  /* 0x0000820000067ab9 */ /* 0x000fe20000000a00 */
[----:B------:R-:W2:Y:S01]  /*1ec0*/  LDL R49, [R1+0x84] ;  /* 0x0000840001317983 */ /* 0x000ea20000100800 */
[----:B------:R-:W0:Y:S01]  /*1ed0*/  LDC.64 R36, c[0x0][0x300] ;  /* 0x0000c000ff247b82 */ /* 0x000e220000000a00 */
[----:B------:R-:W-:Y:S01]  /*1ee0*/  ISETP.NE.AND.EX P0, PT, RZ, UR5, PT, P0 ;  /* 0x00000005ff007c0c */ /* 0x000fe2000bf05300 */
[----:B------:R-:W-:Y:S01]  /*1ef0*/  IMAD.IADD R26, R26, 0x1, R25 ;  /* 0x000000011a1a7824 */ /* 0x000fe200078e0219 */
[----:B------:R-:W3:Y:S01]  /*1f00*/  LDL R48, [R1+0x88] ;  /* 0x0000880001307983 */ /* 0x000ee20000100800 */
[----:B------:R-:W-:-:S03]  /*1f10*/  ULDC.64 UR4, c[0x0][0x308] ;  /* 0x0000c20000047ab9 */ /* 0x000fc60000000a00 */
[----:B------:R-:W4:Y:S01]  /*1f20*/  LDL R47, [R1+0x90] ;  /* 0x00009000012f7983 */ /* 0x000f220000100800 */
[----:B------:R-:W1:Y:S03]  /*1f30*/  LDC.64 R86, c[0x0][0x3f8] ;  /* 0x0000fe00ff567b82 */ /* 0x000e660000000a00 */
[----:B------:R-:W4:Y:S05]  /*1f40*/  LDL R46, [R1+0x8c] ;  /* 0x00008c00012e7983 */ /* 0x000f2a0000100800 */
[----:B------:R-:W0:Y:S01]  /*1f50*/  @P0 LDC.64 R4, c[0x0][0x9f8] ;  /* 0x00027e00ff040b82 */ /* 0x000e220000000a00 */
[----:B------:R-:W1:Y:S07]  /*1f60*/  S2R R20, SR_TID.X ;  /* 0x0000000000147919 */ /* 0x000e6e0000002100 */
[----:B------:R-:W1:Y:S08]  /*1f70*/  LDC R15, c[0x0][0x3f4] ;  /* 0x0000fd00ff0f7b82 */ /* 0x000e700000000800 */
[----:B------:R-:W1:Y:S01]  /*1f80*/  LDC.64 R92, c[0x0][0x408] ;  /* 0x00010200ff5c7b82 */ /* 0x000e620000000a00 */
[----:B0-----:R-:W-:-:S05]  /*1f90*/  @P0 IMAD.WIDE R4, R28, 0x4, R4 ;  /* 0x000000041c040825 */ /* 0x001fca00078e0204 */
[----:B------:R0:W2:Y:S01]  /*1fa0*/  @P0 LDG.E R0, desc[UR6][R4.64] ;  /* 0x0000000604000981 */ /* 0x0000a2000c1e1900 */
[----:B------:R-:W-:Y:S01]  /*1fb0*/  SHF.R.S32.HI R25, RZ, 0x1f, R26 ;  /* 0x0000001fff197819 */ /* 0x000fe2000001141a */
[----:B------:R-:W-:Y:S01]  /*1fc0*/  ULDC.64 UR6, c[0x0][0xa08] ;  /* 0x0002820000067ab9 */ /* 0x000fe20000000a00 */
[-C--:B------:R-:W-:Y:S01]  /*1fd0*/  IMAD.WIDE.U32 R6, R26, R36.reuse, RZ ;  /* 0x000000241a067225 */ /* 0x080fe200078e00ff */
[----:B------:R-:W-:Y:S02]  /*1fe0*/  ISETP.NE.U32.AND P0, PT, RZ, UR6, PT ;  /* 0x00000006ff007c0c */ /* 0x000fe4000bf05070 */
[----:B-1----:R-:W-:Y:S01]  /*1ff0*/  SHF.R.U32.HI R20, RZ, 0x7, R20 ;  /* 0x00000007ff147819 */ /* 0x002fe20000011614 */
[----:B------:R-:W-:Y:S01]  /*2000*/  IMAD R8, R25, R36, RZ ;  /* 0x0000002419087224 */ /* 0x000fe200078e02ff */
[----:B------:R-:W-:Y:S01]  /*2010*/  ISETP.NE.AND.EX P0, PT, RZ, UR7, PT, P0 ;  /* 0x00000007ff007c0c */ /* 0x000fe2000bf05300 */
[C---:B------:R-:W-:Y:S01]  /*2020*/  VIADD R21, R23.reuse, 0xc0 ;  /* 0x000000c017157836 */ /* 0x040fe20000000000 */
[----:B------:R-:W-:Y:S01]  /*2030*/  ISETP.NE.AND P6, PT, R20, 0x1, PT ;  /* 0x000000011400780c */ /* 0x000fe20003fc5270 */
[----:B------:R-:W-:Y:S01]  /*2040*/  IMAD R3, R26, R37, R8 ;  /* 0x000000251a037224 */ /* 0x000fe200078e0208 */
[----:B------:R-:W-:Y:S01]  /*2050*/  SHF.R.S32.HI R8, RZ, 0x1f, R27 ;  /* 0x0000001fff087819 */ /* 0x000fe2000001141b */
[----:B------:R-:W-:Y:S01]  /*2060*/  VIADD R31, R23, 0x40 ;  /* 0x00000040171f7836 */ /* 0x000fe20000000000 */
[----:B------:R-:W-:Y:S01]  /*2070*/  SHF.R.S32.HI R28, RZ, 0x1f, R23 ;  /* 0x0000001fff1c7819 */ /* 0x000fe20000011417 */
[----:B------:R-:W-:Y:S01]  /*2080*/  IMAD.IADD R7, R7, 0x1, R3 ;  /* 0x0000000107077824 */ /* 0x000fe200078e0203 */
[----:B------:R-:W-:Y:S01]  /*2090*/  ISETP.GE.AND P1, PT, R18, R15, PT ;  /* 0x0000000f1200720c */ /* 0x000fe20003f26270 */
[----:B0-----:R-:W-:Y:S01]  /*20a0*/  IMAD R4, R8, UR4, RZ ;  /* 0x0000000408047c24 */ /* 0x001fe2000f8e02ff */
[----:B------:R-:W-:Y:S01]  /*20b0*/  SHF.R.S32.HI R229, RZ, 0x1f, R228 ;  /* 0x0000001fffe57819 */ /* 0x000fe200000114e4 */
[----:B------:R-:W-:Y:S01]  /*20c0*/  VIADD R30, R23, 0x80 ;  /* 0x00000080171e7836 */ /* 0x000fe20000000000 */
[----:B------:R-:W-:Y:S01]  /*20d0*/  SHF.L.U64.HI R99, R36, 0x6, R37 ;  /* 0x0000000624637819 */ /* 0x000fe20000010225 */
[C---:B------:R-:W-:Y:S01]  /*20e0*/  IMAD R9, R27.reuse, UR5, R4 ;  /* 0x000000051b097c24 */ /* 0x040fe2000f8e0204 */
[----:B------:R-:W-:Y:S01]  /*20f0*/  SHF.R.S32.HI R131, RZ, 0x1f, R31 ;  /* 0x0000001fff837819 */ /* 0x000fe2000001141f */
[----:B------:R-:W-:Y:S01]  /*2100*/  IMAD.WIDE.U32 R4, R27, UR4, R6 ;  /* 0x000000041b047c25 */ /* 0x000fe2000f8e0006 */
[----:B------:R-:W-:Y:S01]  /*2110*/  ULDC.64 UR4, c[0x0][0x310] ;  /* 0x0000c40000047ab9 */ /* 0x000fe20000000a00 */
[----:B------:R-:W-:-:S02]  /*2120*/  SHF.R.S32.HI R129, RZ, 0x1f, R21 ;  /* 0x0000001fff817819 */ /* 0x000fc40000011415 */
[----:B------:R-:W-:Y:S01]  /*2130*/  IMAD.IADD R5, R5, 0x1, R9 ;  /* 0x0000000105057824 */ /* 0x000fe200078e0209 */
[----:B------:R-:W-:Y:S01]  /*2140*/  SHF.R.S32.HI R130, RZ, 0x1f, R30 ;  /* 0x0000001fff827819 */ /* 0x000fe2000001141e */
[----:B------:R-:W-:Y:S01]  /*2150*/  VIADD R138, R20, 0x8 ;  /* 0x00000008148a7836 */ /* 0x000fe20000000000 */
[----:B------:R-:W-:Y:S01]  /*2160*/  SHF.L.U64.HI R110, R36, 0x7, R37 ;  /* 0x00000007246e7819 */ /* 0x000fe20000010225 */
[----:B------:R-:W-:Y:S01]  /*2170*/  IMAD R20, R28, R36, RZ ;  /* 0x000000241c147224 */ /* 0x000fe200078e02ff */
[----:B------:R-:W-:Y:S01]  /*2180*/  SHF.L.U64.HI R14, R86, 0x6, R87 ;  /* 0x00000006560e7819 */ /* 0x000fe20000010257 */
[----:B------:R-:W-:Y:S02]  /*2190*/  IMAD.SHL.U32 R98, R36, 0x40, RZ ;  /* 0x0000004024627824 */ /* 0x000fe400078e00ff */
[----:B------:R-:W-:-:S04]  /*21a0*/  IMAD.WIDE.U32 R10, R23, R92, R18 ;  /* 0x0000005c170a7225 */ /* 0x000fc800078e0012 */
[C---:B------:R-:W-:Y:S02]  /*21b0*/  IMAD R31, R23.reuse, R37, R20 ;  /* 0x00000025171f7224 */ /* 0x040fe400078e0214 */
[----:B------:R-:W-:-:S04]  /*21c0*/  IMAD.WIDE.U32 R134, R23, R36, R98 ;  /* 0x0000002417867225 */ /* 0x000fc800078e0062 */
[----:B------:R-:W-:Y:S01]  /*21d0*/  IMAD.MOV.U32 R90, RZ, RZ, R10 ;  /* 0x000000ffff5a7224 */ /* 0x000fe200078e000a */
[----:B------:R-:W-:Y:S01]  /*21e0*/  SHF.L.U64.HI R10, R92, 0x6, R93 ;  /* 0x000000065c0a7819 */ /* 0x000fe2000001025d */
[----:B------:R-:W-:Y:S02]  /*21f0*/  IMAD.IADD R106, R31, 0x1, R135 ;  /* 0x000000011f6a7824 */ /* 0x000fe400078e0287 */
[----:B------:R-:W-:Y:S02]  /*2200*/  IMAD R33, R93, 0xe0, RZ ;  /* 0x000000e05d217824 */ /* 0x000fe400078e02ff */
[----:B------:R-:W-:Y:S02]  /*2210*/  IMAD.SHL.U32 R122, R15, 0x2, RZ ;  /* 0x000000020f7a7824 */ /* 0x000fe400078e00ff */
[----:B------:R-:W-:-:S04]  /*2220*/  IMAD.WIDE.U32 R96, R23, R36, R18 ;  /* 0x0000002417607225 */ /* 0x000fc800078e0012 */
[----:B------:R-:W-:-:S04]  /*2230*/  IMAD.WIDE.U32 R132, R36, 0xe0, RZ ;  /* 0x000000e024847825 */ /* 0x000fc800078e00ff */
[----:B------:R-:W-:Y:S01]  /*2240*/  IMAD R117, R87, 0xe0, RZ ;  /* 0x000000e057757824 */ /* 0x000fe200078e02ff */
[----:B--2---:R-:W-:Y:S02]  /*2250*/  SHF.R.S32.HI R3, RZ, 0x1f, R0 ;  /* 0x0000001fff037819 */ /* 0x004fe40000011400 */
[----:B------:R-:W-:Y:S02]  /*2260*/  SEL R7, R0, RZ, !P0 ;  /* 0x000000ff00077207 */ /* 0x000fe40004000000 */
[----:B------:R-:W-:-:S03]  /*2270*/  SEL R3, R3, RZ, !P0 ;  /* 0x000000ff03037207 */ /* 0x000fc60004000000 */
        /* <DEDUP_REMOVED lines=8> */
[----:B------:R-:W-:Y:S01]  /*2300*/  ULDC.64 UR4, c[0x0][0x338] ;  /* 0x0000ce0000047ab9 */ /* 0x000fe20000000a00 */
[----:B------:R-:W-:Y:S02]  /*2310*/  IMAD R0, R28, R86, RZ ;  /* 0x000000561c007224 */ /* 0x000fe400078e02ff */
[----:B------:R-:W-:Y:S02]  /*2320*/  IMAD R3, R3, UR4, RZ ;  /* 0x0000000403037c24 */ /* 0x000fe4000f8e02ff */
[----:B------:R-:W-:Y:S02]  /*2330*/  IMAD.IADD R41, R5, 0x1, R41 ;  /* 0x0000000105297824 */ /* 0x000fe400078e0229 */
[----:B------:R-:W-:Y:S01]  /*2340*/  IMAD R103, R7, UR5, R3 ;  /* 0x0000000507677c24 */ /* 0x000fe2000f8e0203 */
[----:B------:R-:W-:Y:S01]  /*2350*/  SEL R3, R15, RZ, P1 ;  /* 0x000000ff0f037207 */ /* 0x000fe20000800000 */
[----:B------:R-:W-:-:S02]  /*2360*/  IMAD.MOV.U32 R40, RZ, RZ, R4 ;  /* 0x000000ffff287224 */ /* 0x000fc400078e0004 */
[----:B------:R-:W-:Y:S02]  /*2370*/  IMAD R13, R23, R87, R0 ;  /* 0x00000057170d7224 */ /* 0x000fe400078e0200 */
[----:B------:R-:W-:Y:S02]  /*2380*/  IMAD R0, R28, R92, RZ ;  /* 0x0000005c1c007224 */ /* 0x000fe400078e02ff */
[----:B------:R-:W-:Y:S01]  /*2390*/  IMAD.WIDE.U32 R40, R7, UR4, R40 ;  /* 0x0000000407287c25 */ /* 0x000fe2000f8e0028 */
[C---:B------:R-:W-:Y:S01]  /*23a0*/  IADD3 R94, P0, R23.reuse, R26, RZ ;  /* 0x0000001a175e7210 */ /* 0x040fe20007f1e0ff */
[----:B------:R-:W-:Y:S02]  /*23b0*/  ULDC UR4, c[0x0][0x2f4] ;  /* 0x0000bd0000047ab9 */ /* 0x000fe40000000800 */
[----:B------:R-:W-:-:S04]  /*23c0*/  IMAD.WIDE.U32 R6, R23, R92, R228 ;  /* 0x0000005c17067225 */ /* 0x000fc800078e00e4 */
[C---:B------:R-:W-:Y:S01]  /*23d0*/  IMAD R91, R23.reuse, R93, R0 ;  /* 0x0000005d175b7224 */ /* 0x040fe200078e0200 */
[----:B------:R-:W-:Y:S01]  /*23e0*/  P2R R0, PR, RZ, 0x2 ;  /* 0x00000002ff007803 */ /* 0x000fe20000000000 */
[----:B------:R-:W-:Y:S02]  /*23f0*/  IMAD.IADD R3, R18, 0x1, R3 ;  /* 0x0000000112037824 */ /* 0x000fe400078e0203 */
[----:B------:R-:W-:-:S03]  /*2400*/  IMAD.WIDE.U32 R4, R23, R86, R228 ;  /* 0x0000005617047225 */ /* 0x000fc600078e00e4 */
[----:B------:R-:W-:Y:S01]  /*2410*/  SHF.R.S32.HI R12, RZ, 0x1f, R3 ;  /* 0x0000001fff0c7819 */ /* 0x000fe20000011403 */
[----:B------:R-:W-:Y:S01]  /*2420*/  IMAD.IADD R89, R7, 0x1, R91 ;  /* 0x0000000107597824 */ /* 0x000fe200078e025b */
[----:B-----5:R-:W-:Y:S01]  /*2430*/  SHF.R.S32.HI R7, RZ, 0x1f, R123 ;  /* 0x0000001fff077819 */ /* 0x020fe2000001147b */
[----:B------:R-:W-:Y:S01]  /*2440*/  IMAD.IADD R5, R5, 0x1, R13 ;  /* 0x0000000105057824 */ /* 0x000fe200078e020d */
[----:B------:R-:W-:Y:S01]  /*2450*/  LEA.HI R32, R12, R3, RZ, 0x4 ;  /* 0x000000030c207211 */ /* 0x000fe200078f20ff */
[----:B------:R-:W-:Y:S02]  /*2460*/  IMAD.MOV.U32 R88, RZ, RZ, R6 ;  /* 0x000000ffff587224 */ /* 0x000fe400078e0006 */
[----:B------:R-:W-:-:S04]  /*2470*/  IMAD.WIDE.U32 R8, R23, R86, R18 ;  /* 0x0000005617087225 */ /* 0x000fc800078e0012 */
[-C--:B------:R-:W-:Y:S02]  /*2480*/  IMAD R6, R7, R86.reuse, RZ ;  /* 0x0000005607067224 */ /* 0x080fe400078e02ff */
[----:B------:R-:W-:-:S04]  /*2490*/  IMAD.WIDE.U32 R42, R123, R86, R4 ;  /* 0x000000567b2a7225 */ /* 0x000fc800078e0004 */
[----:B------:R-:W-:Y:S02]  /*24a0*/  IMAD.SHL.U32 R3, R21, 0x80, RZ ;  /* 0x0000008015037824 */ /* 0x000fe400078e00ff */
[----:B------:R-:W-:Y:S02]  /*24b0*/  IMAD.SHL.U32 R4, R30, 0x80, RZ ;  /* 0x000000801e047824 */ /* 0x000fe400078e00ff */
[----:B------:R-:W-:Y:S02]  /*24c0*/  IMAD R21, R37, 0xe0, RZ ;  /* 0x000000e025157824 */ /* 0x000fe400078e02ff */
[C---:B------:R-:W-:Y:S02]  /*24d0*/  VIADD R30, R23.reuse, 0x40 ;  /* 0x00000040171e7836 */ /* 0x040fe40000000000 */
[----:B------:R-:W-:Y:S02]  /*24e0*/  VIADD R37, R23, 0x40 ;  /* 0x0000004017257836 */ /* 0x000fe40000000000 */
[----:B------:R-:W-:-:S02]  /*24f0*/  IMAD.IADD R9, R13, 0x1, R9 ;  /* 0x000000010d097824 */ /* 0x000fc400078e0209 */
[----:B------:R-:W-:Y:S02]  /*2500*/  IMAD R27, R123, R87, R6 ;  /* 0x000000577b1b7224 */ /* 0x000fe400078e0206 */
[----:B------:R-:W-:Y:S02]  /*2510*/  IMAD.IADD R91, R91, 0x1, R11 ;  /* 0x000000015b5b7824 */ /* 0x000fe400078e020b */
[----:B------:R-:W-:Y:S02]  /*2520*/  IMAD.SHL.U32 R5, R230, 0x80, RZ ;  /* 0x00000080e6057824 */ /* 0x000fe400078e00ff */
[----:B------:R-:W-:Y:S02]  /*2530*/  IMAD.X R95, R28, 0x1, R25, P0 ;  /* 0x000000011c5f7824 */ /* 0x000fe400000e0619 */
[----:B------:R-:W-:Y:S01]  /*2540*/  IMAD.WIDE.U32 R88, R123, R92, R88 ;  /* 0x0000005c7b587225 */ /* 0x000fe200078e0058 */
[----:B------:R-:W-:Y:S02]  /*2550*/  IADD3 R108, P0, R98, R134, RZ ;  /* 0x00000086626c7210 */ /* 0x000fe40007f1e0ff */
[----:B------:R-:W-:Y:S01]  /*2560*/  LOP3.LUT R3, R3, 0x380, RZ, 0xc0, !PT ;  /* 0x0000038003037812 */ /* 0x000fe200078ec0ff */
[----:B------:R-:W-:Y:S01]  /*2570*/  IMAD R6, R7, R92, RZ ;  /* 0x0000005c07067224 */ /* 0x000fe200078e02ff */
[----:B------:R-:W-:Y:S01]  /*2580*/  LOP3.LUT R4, R4, 0x380, RZ, 0xc0, !PT ;  /* 0x0000038004047812 */ /* 0x000fe200078ec0ff */
[----:B------:R-:W-:Y:S01]  /*2590*/  IMAD.SHL.U32 R30, R30, 0x80, RZ ;  /* 0x000000801e1e7824 */ /* 0x000fe200078e00ff */
[----:B------:R-:W-:Y:S01]  /*25a0*/  SHF.L.U64.HI R13, R86, 0x7, R87 ;  /* 0x00000007560d7819 */ /* 0x000fe20000010257 */
[----:B------:R-:W-:-:S02]  /*25b0*/  IMAD.SHL.U32 R37, R37, 0x80, RZ ;  /* 0x0000008025257824 */ /* 0x000fc400078e00ff */
[----:B------:R-:W-:Y:S01]  /*25c0*/  IMAD.WIDE.U32 R84, R123, R86, R8 ;  /* 0x000000567b547225 */ /* 0x000fe200078e0008 */
[C---:B------:R-:W-:Y:S02]  /*25d0*/  SHF.L.U64.HI R9, R92.reuse, 0x7, R93 ;  /* 0x000000075c097819 */ /* 0x040fe4000001025d */
[----:B------:R-:W-:Y:S01]  /*25e0*/  LOP3.LUT R5, R5, 0x380, RZ, 0xc0, !PT ;  /* 0x0000038005057812 */ /* 0x000fe200078ec0ff */
[C---:B------:R-:W-:Y:S02]  /*25f0*/  IMAD R29, R123.reuse, R93, R6 ;  /* 0x0000005d7b1d7224 */ /* 0x040fe400078e0206 */
[C---:B------:R-:W-:Y:S02]  /*2600*/  IMAD.SHL.U32 R8, R92.reuse, 0x40, RZ ;  /* 0x000000405c087824 */ /* 0x040fe400078e00ff */
[----:B------:R-:W-:Y:S02]  /*2610*/  IMAD.SHL.U32 R7, R92, 0x80, RZ ;  /* 0x000000805c077824 */ /* 0x000fe400078e00ff */
[----:B------:R-:W-:Y:S01]  /*2620*/  IMAD.WIDE.U32 R90, R123, R92, R90 ;  /* 0x0000005c7b5a7225 */ /* 0x000fe200078e005a */
[----:B------:R-:W-:-:S02]  /*2630*/  LOP3.LUT R30, R30, 0x380, RZ, 0xc0, !PT ;  /* 0x000003801e1e7812 */ /* 0x000fc400078ec0ff */
[----:B------:R-:W-:Y:S01]  /*2640*/  LOP3.LUT R37, R37, 0x380, RZ, 0xc0, !PT ;  /* 0x0000038025257812 */ /* 0x000fe200078ec0ff */
[----:B------:R-:W-:Y:S01]  /*2650*/  IMAD.WIDE.U32 R92, R92, 0xe0, RZ ;  /* 0x000000e05c5c7825 */ /* 0x000fe200078e00ff */
[----:B------:R-:W-:-:S03]  /*2660*/  SHF.R.U32.HI R15, RZ, 0x3, R5 ;  /* 0x00000003ff0f7819 */ /* 0x000fc60000011605 */
[----:B------:R-:W-:Y:S01]  /*2670*/  IMAD.X R107, R106, 0x1, R99, P0 ;  /* 0x000000016a6b7824 */ /* 0x000fe200000e0663 */
[----:B------:R-:W-:Y:S01]  /*2680*/  IADD3 R115, P0, R108, R98, RZ ;  /* 0x000000626c737210 */ /* 0x000fe20007f1e0ff */
[----:B------:R-:W-:Y:S01]  /*2690*/  IMAD.IADD R116, R93, 0x1, R33 ;  /* 0x000000015d747824 */ /* 0x000fe200078e0221 */
[--C-:B------:R-:W-:Y:S01]  /*26a0*/  LOP3.LUT R34, R5, 0x70, R32.reuse, 0xf8, !PT ;  /* 0x0000007005227812 */ /* 0x100fe200078ef820 */
[----:B------:R-:W-:Y:S01]  /*26b0*/  IMAD.IADD R20, R133, 0x1, R21 ;  /* 0x0000000185147824 */ /* 0x000fe200078e0215 */
[--C-:B------:R-:W-:Y:S01]  /*26c0*/  LOP3.LUT R33, R30, 0x70, R32.reuse, 0xf8, !PT ;  /* 0x000000701e217812 */ /* 0x100fe200078ef820 */
[C---:B------:R-:W-:Y:S01]  /*26d0*/  IMAD.SHL.U32 R12, R86.reuse, 0x40, RZ ;  /* 0x00000040560c7824 */ /* 0x040fe200078e00ff */
[----:B------:R-:W-:Y:S01]  /*26e0*/  SHF.R.U32.HI R37, RZ, 0x3, R37 ;  /* 0x00000003ff257819 */ /* 0x000fe20000011625 */
[----:B------:R-:W-:Y:S01]  /*26f0*/  IMAD.X R114, R107, 0x1, R99, P0 ;  /* 0x000000016b727824 */ /* 0x000fe200000e0663 */
[----:B------:R-:W-:Y:S01]  /*2700*/  SHF.R.U32.HI R142, RZ, 0x3, R3 ;  /* 0x00000003ff8e7819 */ /* 0x000fe20000011603 */
[----:B------:R-:W-:Y:S01]  /*2710*/  IMAD.SHL.U32 R11, R86, 0x80, RZ ;  /* 0x00000080560b7824 */ /* 0x000fe200078e00ff */
[----:B------:R-:W-:Y:S01]  /*2720*/  LOP3.LUT R35, R3, 0x70, R32, 0xf8, !PT ;  /* 0x0000007003237812 */ /* 0x000fe200078ef820 */
[----:B------:R-:W-:Y:S01]  /*2730*/  VIADD R6, R18, 0x40 ;  /* 0x0000004012067836 */ /* 0x000fe20000000000 */
[----:B------:R-:W-:Y:S01]  /*2740*/  LOP3.LUT R121, R34, R15, RZ, 0x3c, !PT ;  /* 0x0000000f22797212 */ /* 0x000fe200078e3cff */
[----:B------:R-:W-:Y:S01]  /*2750*/  IMAD.IADD R21, R97, 0x1, R31 ;  /* 0x0000000161157824 */ /* 0x000fe200078e021f */
[----:B------:R-:W-:Y:S01]  /*2760*/  SHF.R.U32.HI R143, RZ, 0x3, R4 ;  /* 0x00000003ff8f7819 */ /* 0x000fe20000011604 */
[----:B------:R-:W-:Y:S01]  /*2770*/  IMAD.WIDE.U32 R86, R86, 0xe0, RZ ;  /* 0x000000e056567825 */ /* 0x000fe200078e00ff */
[----:B------:R-:W-:-:S02]  /*2780*/  LOP3.LUT R26, R5, 0x30, R18, 0xf8, !PT ;  /* 0x00000030051a7812 */ /* 0x000fc400078ef812 */
[----:B------:R-:W-:Y:S02]  /*2790*/  LOP3.LUT R44, R4, 0x70, R32, 0xf8, !PT ;  /* 0x00000070042c7812 */ /* 0x000fe400078ef820 */
[----:B------:R-:W-:Y:S01]  /*27a0*/  LOP3.LUT R120, R33, R37, RZ, 0x3c, !PT ;  /* 0x0000002521787212 */ /* 0x000fe200078e3cff */
[----:B------:R-:W-:Y:S01]  /*27b0*/  IMAD.IADD R33, R39, 0x1, R45 ;  /* 0x0000000127217824 */ /* 0x000fe200078e022d */
[----:B------:R-:W-:Y:S02]  /*27c0*/  IADD3 R34, P0, R38, R96, RZ ;  /* 0x0000006026227210 */ /* 0x000fe40007f1e0ff */
[----:B------:R-:W-:Y:S02]  /*27d0*/  LOP3.LUT R118, R35, R142, RZ, 0x3c, !PT ;  /* 0x0000008e23767212 */ /* 0x000fe400078e3cff */
[----:B------:R-:W-:Y:S01]  /*27e0*/  LOP3.LUT R25, R26, R15, RZ, 0x3c, !PT ;  /* 0x0000000f1a197212 */ /* 0x000fe200078e3cff */
[----:B------:R-:W-:Y:S01]  /*27f0*/  IMAD.X R37, R21, 0x1, R33, P0 ;  /* 0x0000000115257824 */ /* 0x000fe200000e0621 */
[----:B------:R-:W-:-:S02]  /*2800*/  LOP3.LUT R44, R44, R143, RZ, 0x3c, !PT ;  /* 0x0000008f2c2c7212 */ /* 0x000fc400078e3cff */
[----:B------:R-:W-:Y:S02]  /*2810*/  IADD3 R35, P3, R38, 0x40, RZ ;  /* 0x0000004026237810 */ /* 0x000fe40007f7e0ff */
[----:B------:R-:W-:Y:S02]  /*2820*/  IADD3 R100, P2, R34, 0x40, RZ ;  /* 0x0000004022647810 */ /* 0x000fe40007f5e0ff */
[----:B------:R-:W-:Y:S01]  /*2830*/  LOP3.LUT R31, R32, 0xfffffff0, RZ, 0xc0, !PT ;  /* 0xfffffff0201f7812 */ /* 0x000fe200078ec0ff */
[----:B------:R-:W-:Y:S01]  /*2840*/  IMAD.IADD R26, R43, 0x1, R27 ;  /* 0x000000012b1a7824 */ /* 0x000fe200078e021b */
[----:B------:R-:W-:Y:S01]  /*2850*/  SHF.R.S32.HI R30, RZ, 0x4, R32 ;  /* 0x00000004ff1e7819 */ /* 0x000fe20000011420 */
[----:B------:R-:W-:Y:S01]  /*2860*/  IMAD.IADD R28, R89, 0x1, R29 ;  /* 0x00000001591c7824 */ /* 0x000fe200078e021d */
[----:B------:R-:W-:Y:S01]  /*2870*/  SHF.R.S32.HI R32, RZ, 0x1f, R31 ;  /* 0x0000001fff207819 */ /* 0x000fe2000001141f */
[----:B------:R-:W-:Y:S01]  /*2880*/  IMAD.IADD R117, R87, 0x1, R117 ;  /* 0x0000000157757824 */ /* 0x000fe200078e0275 */
[----:B------:R-:W-:Y:S01]  /*2890*/  ISETP.GE.AND P0, PT, R18, UR4, PT ;  /* 0x0000000412007c0c */ /* 0x000fe2000bf06270 */
[----:B------:R-:W-:Y:S01]  /*28a0*/  IMAD.IADD R25, R49, 0x1, R25 ;  /* 0x0000000131197824 */ /* 0x000fe200078e0219 */
[----:B------:R-:W-:Y:S01]  /*28b0*/  ISETP.GE.AND P1, PT, R6, UR4, PT ;  /* 0x0000000406007c0c */ /* 0x000fe2000bf26270 */
[----:B------:R-:W-:-:S02]  /*28c0*/  IMAD.IADD R27, R27, 0x1, R85 ;  /* 0x000000011b1b7824 */ /* 0x000fc400078e0255 */
[----:B------:R-:W-:Y:S02]  /*28d0*/  IMAD.IADD R29, R29, 0x1, R91 ;  /* 0x000000011d1d7824 */ /* 0x000fe400078e025b */
[----:B------:R-:W-:Y:S02]  /*28e0*/  IMAD.IADD R121, R49, 0x1, R121 ;  /* 0x0000000131797824 */ /* 0x000fe400078e0279 */
[----:B---3--:R-:W-:Y:S02]  /*28f0*/  IMAD.IADD R120, R48, 0x1, R120 ;  /* 0x0000000130787824 */ /* 0x008fe400078e0278 */
[----:B----4-:R-:W-:Y:S02]  /*2900*/  IMAD.IADD R119, R47, 0x1, R44 ;  /* 0x000000012f777824 */ /* 0x010fe400078e022c */
[----:B------:R-:W-:Y:S02]  /*2910*/  IMAD.IADD R118, R46, 0x1, R118 ;  /* 0x000000012e767824 */ /* 0x000fe400078e0276 */
[----:B------:R-:W-:-:S02]  /*2920*/  IMAD.X R101, RZ, RZ, R33, P3 ;  /* 0x000000ffff657224 */ /* 0x000fc400018e0621 */
[----:B------:R-:W-:Y:S02]  /*2930*/  IMAD.X R102, RZ, RZ, R37, P2 ;  /* 0x000000ffff667224 */ /* 0x000fe400010e0625 */
[----:B------:R-:W-:Y:S01]  /*2940*/  IMAD.IADD R103, R41, 0x1, R103 ;  /* 0x0000000129677824 */ /* 0x000fe200078e0267 */
[----:B------:R-:W-:Y:S06]  /*2950*/  @!P6 BAR.SYNC.DEFER_BLOCKING 0x9, 0x100 ;  /* 0x024400000000eb1d */ /* 0x000fec0000010000 */
.L_x_7141:
[----:B0-----:R-:W0:Y:S01]  /*2960*/  LDC R126, c[0x0][0x3f4] ;  /* 0x0000fd00ff7e7b82 */ /* 0x001e220000000800 */
        /* <DEDUP_REMOVED lines=8> */
[----:B-----5:R-:W-:Y:S05]  /*29f0*/  @!P2 BRA `(.L_x_7059) ;  /* 0x000000900030a947 */ /* 0x020fea0003800000 */
        /* <DEDUP_REMOVED lines=29> */
[----:B------:R-:W-:Y:S01]  /*2bd0*/  CS2R R78, SRZ ;  /* 0x00000000004e7805 */ /* 0x000fe2000001ff00 */
[----:B------:R-:W-:Y:S01]  /*2be0*/  ULDC.64 UR6, c[0x0][0x208] ;  /* 0x0000820000067ab9 */ /* 0x000fe20000000a00 */
        /* <DEDUP_REMOVED lines=12> */
.L_x_7062:
[----:B------:R-:W-:Y:S05]  /*2cb0*/  BSYNC B1 ;  /* 0x0000000000017941 */ /* 0x000fea0003800000 */
.L_x_7061:
        /* <DEDUP_REMOVED lines=21> */
[----:B------:R-:W-:Y:S01]  /*2e10*/  IADD3.X R65, R26, R145, R14, P4, P5 ;  /* 0x000000911a417210 */ /* 0x000fe200027ea40e */
[----:B------:R-:W-:Y:S01]  /*2e20*/  ULDC.64 UR6, c[0x0][0x208] ;  /* 0x0000820000067ab9 */ /* 0x000fe20000000a00 */
        /* <DEDUP_REMOVED lines=15> */
.L_x_7064:
[----:B------:R-:W-:Y:S05]  /*2f20*/  BSYNC B1 ;  /* 0x0000000000017941 */ /* 0x000fea0003800000 */
.L_x_7063:
        /* <DEDUP_REMOVED lines=26> */
.L_x_7066:
[----:B------:R-:W-:Y:S05]  /*30d0*/  BSYNC B1 ;  /* 0x0000000000017941 */ /* 0x000fea0003800000 */
.L_x_7065:
        /* <DEDUP_REMOVED lines=10> */
[----:B------:R-:W-:Y:S01]  /*3180*/  ULDC.64 UR6, c[0x0][0x208] ;  /* 0x0000820000067ab9 */ /* 0x000fe20000000a00 */
        /* <DEDUP_REMOVED lines=20> */
.L_x_7068:
[----:B------:R-:W-:Y:S05]  /*32d0*/  BSYNC B1 ;  /* 0x0000000000017941 */ /* 0x000fea0003800000 */
.L_x_7067:
[----:B0-----:R-:W2:Y:S01]  /*32e0*/  LDL R44, [R1+0x68] ;  /* 0x00006800012c7983 */ /* 0x001ea20000100800 */
[----:B------:R-:W-:Y:S02]  /*32f0*/  IMAD.MOV.U32 R154, RZ, RZ, R74 ;  /* 0x000000ffff9a7224 */ /* 0x000fe400078e004a */
[----:B------:R-:W-:Y:S02]  /*3300*/  IMAD.MOV.U32 R165, RZ, RZ, R78 ;  /* 0x000000ffffa57224 */ /* 0x000fe400078e004e */
[----:B-----5:R-:W-:Y:S02]  /*3310*/  IMAD.MOV.U32 R147, RZ, RZ, R64 ;  /* 0x000000ffff937224 */ /* 0x020fe400078e0040 */
        /* <DEDUP_REMOVED lines=11> */
[----:B--2---:R-:W-:-:S13]  /*33d0*/  R2UR UR4, R44 ;  /* 0x000000002c0472ca */ /* 0x004fda00000e0000 */
[----:B------:R-:W-:-:S06]  /*33e0*/  UISETP.NE.AND UP0, UPT, UR4, 0x3, UPT ;  /* 0x000000030400788c */ /* 0x000fcc000bf05270 */
[----:B------:R-:W-:-:S13]  /*33f0*/  PLOP3.LUT P5, PT, PT, PT, UP0, 0x80, 0x0 ;  /* 0x000000000000781c */ /* 0x000fda0003faf008 */
[----:B------:R-:W-:Y:S05]  /*3400*/  @!P5 BRA `(.L_x_7069) ;  /* 0x000000000004d947 */ /* 0x000fea0003800000 */
[----:B------:R-:W-:Y:S01]  /*3410*/  BPT.TRAP 0x1 ;  /* 0x000000040000795c */ /* 0x000fe20000300000 */
.L_x_7069:
[----:B------:R-:W2:Y:S01]  /*3420*/  LDL R44, [R1+0x50] ;  /* 0x00005000012c7983 */ /* 0x000ea20000100800 */
[----:B------:R-:W-:Y:S01]  /*3430*/  IMAD R104, R22, 0x8, R17 ;  /* 0x0000000816687824 */ /* 0x000fe200078e0211 */
[----:B------:R-:W-:Y:S01]  /*3440*/  BSSY B1, `(.L_x_7070) ;  /* 0x0000004000017945 */ /* 0x000fe20003800000 */
[----:B--2---:R-:W-:-:S04]  /*3450*/  SHF.L.U32 R128, R44, 0x1f, RZ ;  /* 0x0000001f2c807819 */ /* 0x004fc800000006ff */
[----:B------:R-:W0:Y:S02]  /*3460*/  SYNCS.PHASECHK.TRANS64.TRYWAIT P6, [R104+URZ+0x2e890], R128 ;  /* 0x02e89080680075a7 */ /* 0x000e2400080c017f */
[----:B0-----:R-:W-:Y:S05]  /*3470*/  @!P6 BRA `(.L_x_7071) ;  /* 0x0000031000fce947 */ /* 0x001fea0003800000 */
.L_x_7430:
[----:B------:R-:W-:Y:S05]  /*3480*/  BSYNC B1 ;  /* 0x0000000000017941 */ /* 0x000fea0003800000 */
.L_x_7070:
        /* <DEDUP_REMOVED lines=28> */
[----:B------:R-:W-:Y:S01]  /*3650*/  IMAD.U32 R79, R159, 0x10000, RZ ;  /* 0x000100009f4f7824 */ /* 0x000fe200078e00ff */
[----:B------:R-:W-:Y:S01]  /*3660*/  F2FP.F16.E4M3.UNPACK_B R44, R45 ;  /* 0x0000002dff2c723e */ /* 0x000fe200020006ff */
[--C-:B------:R-:W-:Y:S01]  /*3670*/  HADD2.F32 R161, -RZ, R157.reuse.H0_H0 ;  /* 0x2000009dffa17230 */ /* 0x100fe20000004100 */
[----:B------:R-:W-:Y:S01]  /*3680*/  LOP3.LUT R76, R77, 0xff0000, R76, 0xf8, !PT ;  /* 0x00ff00004d4c7812 */ /* 0x000fe200078ef84c */
[----:B------:R-:W-:Y:S01]  /*3690*/  HADD2.F32 R162, -RZ, R157.H1_H1 ;  /* 0x3000009dffa27230 */ /* 0x000fe20000004100 */
[----:B------:R-:W-:Y:S01]  /*36a0*/  LOP3.LUT R77, R158, 0xff0000, R79, 0xf8, !PT ;  /* 0x00ff00009e4d7812 */ /* 0x000fe200078ef84f */
[--C-:B------:R-:W-:Y:S01]  /*36b0*/  HADD2.F32 R79, -RZ, R44.reuse.H1_H1 ;  /* 0x3000002cff4f7230 */ /* 0x100fe20000004100 */
[----:B------:R-:W-:Y:S01]  /*36c0*/  F2FP.F16.E4M3.UNPACK_B R159, R151.H1 ;  /* 0x00000097ff9f723e */ /* 0x000fe200030006ff */
[----:B------:R-:W-:Y:S01]  /*36d0*/  HADD2.F32 R44, -RZ, R44.H0_H0 ;  /* 0x2000002cff2c7230 */ /* 0x000fe20000004100 */
[----:B------:R-:W-:-:S02]  /*36e0*/  F2FP.F16.E4M3.UNPACK_B R45, R45.H1 ;  /* 0x0000002dff2d723e */ /* 0x000fc400030006ff */
        /* <DEDUP_REMOVED lines=12> */
[--C-:B------:R-:W-:Y:S01]  /*37b0*/  HADD2.F32 R162, -RZ, R161.reuse.H0_H0 ;  /* 0x200000a1ffa27230 */ /* 0x100fe20000004100 */
[----:B------:R-:W-:Y:S01]  /*37c0*/  F2FP.F16.E4M3.UNPACK_B R78, R78 ;  /* 0x0000004eff4e723e */ /* 0x000fe200020006ff */
[-C--:B------:R-:W-:Y:S01]  /*37d0*/  FFMA.FTZ R165, R157, R159.reuse, -R166 ;  /* 0x0000009f9da57223 */ /* 0x080fe200000108a6 */
[----:B------:R-:W-:Y:S01]  /*37e0*/  FFMA.FTZ R168, R158, R159, R163 ;  /* 0x0000009f9ea87223 */ /* 0x000fe200000100a3 */
[----:B------:R-:W-:Y:S01]  /*37f0*/  HADD2.F32 R163, -RZ, R161.H1_H1 ;  /* 0x300000a1ffa37230 */ /* 0x000fe20000004100 */
[----:B------:R-:W-:Y:S01]  /*3800*/  F2FP.F16.E4M3.UNPACK_B R159, R151 ;  /* 0x00000097ff9f723e */ /* 0x000fe200020006ff */
[--C-:B------:R-:W-:Y:S01]  /*3810*/  HADD2.F32 R158, -RZ, R79.reuse.H1_H1 ;  /* 0x3000004fff9e7230 */ /* 0x100fe20000004100 */
[----:B------:R-:W-:Y:S01]  /*3820*/  F2FP.F16.E4M3.UNPACK_B R161, R76.H1 ;  /* 0x0000004cffa1723e */ /* 0x000fe200030006ff */
[----:B------:R-:W-:-:S02]  /*3830*/  HADD2.F32 R157, -RZ, R79.H0_H0 ;  /* 0x2000004fff9d7230 */ /* 0x000fc40000004100 */
[--C-:B------:R-:W-:Y:S02]  /*3840*/  HADD2.F32 R151, -RZ, R78.reuse.H1_H1 ;  /* 0x3000004eff977230 */ /* 0x100fe40000004100 */
[CC--:B------:R-:W-:Y:S01]  /*3850*/  FMUL.FTZ R166, R158.reuse, R163.reuse ;  /* 0x000000a39ea67220 */ /* 0x0c0fe20000410000 */
[----:B------:R-:W-:Y:S02]  /*3860*/  HADD2.F32 R79, -RZ, R78.H0_H0 ;  /* 0x2000004eff4f7230 */ /* 0x000fe40000004100 */
[----:B------:R-:W-:Y:S01]  /*3870*/  FMUL.FTZ R163, R157, R163 ;  /* 0x000000a39da37220 */ /* 0x000fe20000410000 */
[--C-:B------:R-:W-:Y:S02]  /*3880*/  HADD2.F32 R78, -RZ, R159.reuse.H1_H1 ;  /* 0x3000009fff4e7230 */ /* 0x100fe40000004100 */
[-C--:B------:R-:W-:Y:S01]  /*3890*/  FMUL.FTZ R164, R151, R162.reuse ;  /* 0x000000a297a47220 */ /* 0x080fe20000410000 */
[----:B------:R-:W-:Y:S02]  /*38a0*/  HADD2.F32 R160, -RZ, R159.H0_H0 ;  /* 0x2000009fffa07230 */ /* 0x000fe40000004100 */
        /* <DEDUP_REMOVED lines=10> */
[----:B------:R-:W-:Y:S01]  /*3950*/  F2FP.SATFINITE.E4M3.F32.PACK_AB_MERGE_C R169, R163, R166, RZ ;  /* 0x000000a6a3a9723e */ /* 0x000fe200048070ff */
[----:B------:R-:W-:Y:S01]  /*3960*/  HADD2.F32 R158, -RZ, R158.H1_H1 ;  /* 0x3000009eff9e7230 */ /* 0x000fe20000004100 */
[----:B------:R-:W-:Y:S01]  /*3970*/  F2FP.F16.E4M3.UNPACK_B R157, R46.H1 ;  /* 0x0000002eff9d723e */ /* 0x000fe200030006ff */
[--C-:B------:R-:W-:Y:S01]  /*3980*/  HADD2.F32 R165, -RZ, R164.reuse.H1_H1 ;  /* 0x300000a4ffa57230 */ /* 0x100fe20000004100 */
        /* <DEDUP_REMOVED lines=37> */
[----:B------:R-:W-:-:S07]  /*3be0*/  F2FP.SATFINITE.E4M3.F32.PACK_AB_MERGE_C R47, R164, R159, R162 ;  /* 0x0000009fa42f723e */ /* 0x000fce00048070a2 */
.L_x_7077:
[----:B------:R-:W-:Y:S05]  /*3bf0*/  BSYNC B3 ;  /* 0x0000000000037941 */ /* 0x000fea0003800000 */
.L_x_7076:
[----:B------:R-:W-:Y:S01]  /*3c00*/  ULDC.64 UR4, c[0x0][0x2e8] ;  /* 0x0000ba0000047ab9 */ /* 0x000fe20000000a00 */
[----:B------:R-:W-:Y:S01]  /*3c10*/  ULDC.64 UR6, c[0x0][0x208] ;  /* 0x0000820000067ab9 */ /* 0x000fe20000000a00 */
[----:B------:R-:W-:-:S04]  /*3c20*/  IADD3 R76, P2, P6, R153, UR4, R38 ;  /* 0x00000004994c7c10 */ /* 0x000fc8000fe5e026 */
[----:B------:R-:W-:-:S05]  /*3c30*/  IADD3.X R77, R152, UR5, R33, P2, P6 ;  /* 0x00000005984d7c10 */ /* 0x000fca00097ec421 */
[----:B--2---:R1:W-:Y:S04]  /*3c40*/  STG.E.128 desc[UR6][R76.64], R44 ;  /* 0x0000002c4c007986 */ /* 0x0043e8000c101d06 */
.L_x_7075:
[----:B------:R-:W-:Y:S05]  /*3c50*/  BSYNC B2 ;  /* 0x0000000000027941 */ /* 0x000fea0003800000 */
.L_x_7074:
        /* <DEDUP_REMOVED lines=20> */
[----:B-1----:R-:W-:Y:S01]  /*3da0*/  IMAD.MOV.U32 R73, RZ, RZ, R44 ;  /* 0x000000ffff497224 */ /* 0x002fe200078e002c */
        /* <DEDUP_REMOVED lines=32> */
[--C-:B------:R-:W-:Y:S02]  /*3fb0*/  HADD2.F32 R77, -RZ, R74.reuse.H1_H1 ;  /* 0x3000004aff4d7230 */ /* 0x100fe40000004100 */
[----:B------:R-:W-:Y:S01]  /*3fc0*/  HADD2.F32 R76, -RZ, R74.H0_H0 ;  /* 0x2000004aff4c7230 */ /* 0x000fe20000004100 */
[----:B------:R-:W-:Y:S01]  /*3fd0*/  F2FP.SATFINITE.E4M3.F32.PACK_AB_MERGE_C R163, R159, R158, RZ ;  /* 0x0000009e9fa3723e */ /* 0x000fe200048070ff */
[--C-:B------:R-:W-:Y:S02]  /*3fe0*/  HADD2.F32 R74, -RZ, R73.reuse.H0_H0 ;  /* 0x20000049ff4a7230 */ /* 0x100fe40000004100 */
[-C--:B------:R-:W-:Y:S01]  /*3ff0*/  FMUL.FTZ R151, R77, R78.reuse ;  /* 0x0000004e4d977220 */ /* 0x080fe20000410000 */
[----:B------:R-:W-:Y:S02]  /*4000*/  HADD2.F32 R75, -RZ, R73.H1_H1 ;  /* 0x30000049ff4b7230 */ /* 0x000fe40000004100 */
[----:B------:R-:W-:Y:S01]  /*4010*/  FMUL.FTZ R78, R76, R78 ;  /* 0x0000004e4c4e7220 */ /* 0x000fe20000410000 */
[----:B------:R-:W-:Y:S01]  /*4020*/  HADD2.F32 R154, -RZ, R154.H0_H0 ;  /* 0x2000009aff9a7230 */ /* 0x000fe20000004100 */
[----:B------:R-:W-:Y:S01]  /*4030*/  F2FP.SATFINITE.E4M3.F32.PACK_AB_MERGE_C R45, R45, R44, R163 ;  /* 0x0000002c2d2d723e */ /* 0x000fe200048070a3 */
[----:B------:R-:W-:-:S02]  /*4040*/  HADD2.F32 R73, -RZ, R136.H1_H1 ;  /* 0x30000088ff497230 */ /* 0x000fc40000004100 */
[----:B------:R-:W-:Y:S02]  /*4050*/  HADD2.F32 R136, -RZ, R136.H0_H0 ;  /* 0x20000088ff887230 */ /* 0x000fe40000004100 */
[-C--:B------:R-:W-:Y:S01]  /*4060*/  FMUL.FTZ R79, R75, R154.reuse ;  /* 0x0000009a4b4f7220 */ /* 0x080fe20000410000 */
[----:B------:R-:W-:Y:S01]  /*4070*/  FMUL.FTZ R154, R74, R154 ;  /* 0x0000009a4a9a7220 */ /* 0x000fe20000410000 */
[-C--:B------:R-:W-:Y:S01]  /*4080*/  FFMA.FTZ R151, R76, R73.reuse, -R151 ;  /* 0x000000494c977223 */ /* 0x080fe20000010897 */
[----:B------:R-:W-:Y:S01]  /*4090*/  FFMA.FTZ R78, R77, R73, R78 ;  /* 0x000000494d4e7223 */ /* 0x000fe2000001004e */
[-C--:B------:R-:W-:Y:S01]  /*40a0*/  FFMA.FTZ R73, R74, R136.reuse, -R79 ;  /* 0x000000884a497223 */ /* 0x080fe2000001084f */
[----:B------:R-:W-:Y:S01]  /*40b0*/  FFMA.FTZ R160, R75, R136, R154 ;  /* 0x000000884ba07223 */ /* 0x000fe2000001009a */
[----:B------:R-:W-:Y:S02]  /*40c0*/  F2FP.F16.E4M3.UNPACK_B R75, R47.H1 ;  /* 0x0000002fff4b723e */ /* 0x000fe400030006ff */
[----:B------:R-:W-:-:S02]  /*40d0*/  F2FP.SATFINITE.E4M3.F32.PACK_AB_MERGE_C R161, R78, R151, RZ ;  /* 0x000000974ea1723e */ /* 0x000fc400048070ff */
        /* <DEDUP_REMOVED lines=41> */
[----:B------:R-:W-:-:S03]  /*4370*/  FFMA.FTZ R157, R46, R78, R157 ;  /* 0x0000004e2e9d7223 */ /* 0x000fc6000001009d */
[----:B------:R-:W-:Y:S02]  /*4380*/  F2FP.SATFINITE.E4M3.F32.PACK_AB_MERGE_C R47, R74, R75, R77 ;  /* 0x0000004b4a2f723e */ /* 0x000fe4000480704d */
[----:B------:R-:W-:-:S07]  /*4390*/  F2FP.SATFINITE.E4M3.F32.PACK_AB_MERGE_C R46, R157, R76, R154 ;  /* 0x0000004c9d2e723e */ /* 0x000fce000480709a */
.L_x_7079:
[----:B------:R-:W-:Y:S05]  /*43a0*/  BSYNC B2 ;  /* 0x0000000000027941 */ /* 0x000fea0003800000 */
.L_x_7078:
[----:B------:R-:W-:Y:S01]  /*43b0*/  ULDC.64 UR4, c[0x0][0x2e8] ;  /* 0x0000ba0000047ab9 */ /* 0x000fe20000000a00 */
[----:B------:R-:W-:Y:S01]  /*43c0*/  ULDC.64 UR6, c[0x0][0x208] ;  /* 0x0000820000067ab9 */ /* 0x000fe20000000a00 */
[----:B------:R-:W-:-:S04]  /*43d0*/  IADD3 R72, P2, P6, R35, UR4, R153 ;  /* 0x0000000423487c10 */ /* 0x000fc8000fe5e099 */
[----:B------:R-:W-:-:S05]  /*43e0*/  IADD3.X R73, R101, UR5, R152, P2, P6 ;  /* 0x0000000565497c10 */ /* 0x000fca00097ec498 */
[----:B-1----:R2:W-:Y:S04]  /*43f0*/  STG.E.128 desc[UR6][R72.64], R44 ;  /* 0x0000002c48007986 */ /* 0x0025e8000c101d06 */
.L_x_7073:
[----:B------:R-:W-:Y:S05]  /*4400*/  BSYNC B1 ;  /* 0x0000000000017941 */ /* 0x000fea0003800000 */
.L_x_7072:
        /* <DEDUP_REMOVED lines=117> */
.L_x_7085:
[----:B------:R-:W-:Y:S05]  /*4b60*/  BSYNC B3 ;  /* 0x0000000000037941 */ /* 0x000fea0003800000 */
.L_x_7084:
[----:B------:R-:W-:Y:S01]  /*4b70*/  ULDC.64 UR4, c[0x0][0x2e8] ;  /* 0x0000ba0000047ab9 */ /* 0x000fe20000000a00 */
[----:B------:R-:W-:Y:S01]  /*4b80*/  ULDC.64 UR6, c[0x0][0x208] ;  /* 0x0000820000067ab9 */ /* 0x000fe20000000a00 */
[----:B------:R-:W-:-:S04]  /*4b90*/  IADD3 R68, P2, P3, R73, UR4, R38 ;  /* 0x0000000449447c10 */ /* 0x000fc8000fb5e026 */
[----:B------:R-:W-:-:S05]  /*4ba0*/  IADD3.X R69, R72, UR5, R33, P2, P3 ;  /* 0x0000000548457c10 */ /* 0x000fca00097e6421 */
[----:B--2---:R2:W-:Y:S04]  /*4bb0*/  STG.E.128 desc[UR6][R68.64], R44 ;  /* 0x0000002c44007986 */ /* 0x0045e8000c101d06 */
.L_x_7083:
[----:B------:R-:W-:Y:S05]  /*4bc0*/  BSYNC B2 ;  /* 0x0000000000027941 */ /* 0x000fea0003800000 */
.L_x_7082:
        /* <DEDUP_REMOVED lines=116> */
.L_x_7087:
[----:B------:R-:W-:Y:S05]  /*5310*/  BSYNC B2 ;  /* 0x0000000000027941 */ /* 0x000fea0003800000 */
.L_x_7086:
[----:B------:R-:W-:Y:S01]  /*5320*/  ULDC.64 UR4, c[0x0][0x2e8] ;  /* 0x0000ba0000047ab9 */ /* 0x000fe20000000a00 */
[----:B------:R-:W-:Y:S01]  /*5330*/  ULDC.64 UR6, c[0x0][0x208] ;  /* 0x0000820000067ab9 */ /* 0x000fe20000000a00 */
[----:B------:R-:W-:-:S04]  /*5340*/  IADD3 R64, P2, P3, R35, UR4, R73 ;  /* 0x0000000423407c10 */ /* 0x000fc8000fb5e049 */
[----:B------:R-:W-:-:S05]  /*5350*/  IADD3.X R65, R101, UR5, R72, P2, P3 ;  /* 0x0000000565417c10 */ /* 0x000fca00097e6448 */
[----:B-1----:R3:W-:Y:S04]  /*5360*/  STG.E.128 desc[UR6][R64.64], R44 ;  /* 0x0000002c40007986 */ /* 0x0027e8000c101d06 */
.L_x_7081:
[----:B------:R-:W-:Y:S05]  /*5370*/  BSYNC B1 ;  /* 0x0000000000017941 */ /* 0x000fea0003800000 */
.L_x_7080:
        /* <DEDUP_REMOVED lines=118> */
.L_x_7093:
[----:B------:R-:W-:Y:S05]  /*5ae0*/  BSYNC B3 ;  /* 0x0000000000037941 */ /* 0x000fea0003800000 */
.L_x_7092:
[----:B------:R-:W-:Y:S01]  /*5af0*/  ULDC.64 UR4, c[0x0][0x2e8] ;  /* 0x0000ba0000047ab9 */ /* 0x000fe20000000a00 */
[----:B------:R-:W-:Y:S01]  /*5b00*/  ULDC.64 UR6, c[0x0][0x208] ;  /* 0x0000820000067ab9 */ /* 0x000fe20000000a00 */
[----:B------:R-:W-:-:S04]  /*5b10*/  IADD3 R60, P2, P3, R65, UR4, R38 ;  /* 0x00000004413c7c10 */ /* 0x000fc8000fb5e026 */
[----:B------:R-:W-:-:S05]  /*5b20*/  IADD3.X R61, R64, UR5, R33, P2, P3 ;  /* 0x00000005403d7c10 */ /* 0x000fca00097e6421 */
[----:B--2---:R3:W-:Y:S04]  /*5b30*/  STG.E.128 desc[UR6][R60.64], R44 ;  /* 0x0000002c3c007986 */ /* 0x0047e8000c101d06 */
.L_x_7091:
[----:B------:R-:W-:Y:S05]  /*5b40*/  BSYNC B2 ;  /* 0x0000000000027941 */ /* 0x000fea0003800000 */
.L_x_7090:
[----:B------:R-:W-:Y:S05]  /*5b50*/  @P1 BRA `(.L_x_7089) ;  /* 0x0000000400e41947 */ /* 0x000fea0003800000 */
[----:B------:R-:W-:Y:S01]  /*5b60*/  LOP3.LUT P2, RZ, R230, 0x4, RZ, 0xc0, !PT ;  /* 0x00000004e6ff7812 */ /* 0x000fe2000784c0ff */
[C---:B-123--:R-:W-:Y:S01]  /*5b70*/  VIADD R44, R156.reuse, 0x40 ;  /* 0x000000409c2c7836 */ /* 0x04efe20000000000 */
        /* <DEDUP_REMOVED lines=19> */
[----:B-1----:R-:W-:Y:S01]  /*5cb0*/  IMAD.MOV.U32 R56, RZ, RZ, R44 ;  /* 0x000000ffff387224 */ /* 0x002fe200078e002c */
[----:B------:R-:W-:Y:S02]  /*5cc0*/  LOP3.LUT R59, R59, 0xff00, R60, 0xf8, !PT ;  /* 0x0000ff003b3b7812 */ /* 0x000fe400078ef83c */
[----:B------:R-:W-:Y:S01]  /*5cd0*/  LOP3.LUT R57, R57, 0xff00, R58, 0xf8, !PT ;  /* 0x0000ff0039397812 */ /* 0x000fe200078ef83a */
[----:B------:R-:W-:Y:S01]  /*5ce0*/  IMAD.U32 R58, R63, 0x10000, RZ ;  /* 0x000100003f3a7824 */ /* 0x000fe200078e00ff */
[----:B------:R-:W-:-:S02]  /*5cf0*/  F2FP.F16.E4M3.UNPACK_B R44, R45 ;  /* 0x0000002dff2c723e */ /* 0x000fc400020006ff */
[-C--:B------:R-:W-:Y:S02]  /*5d00*/  F2FP.F16.E4M3.UNPACK_B R60, R144.reuse.H1 ;  /* 0x00000090ff3c723e */ /* 0x080fe400030006ff */
[----:B------:R-:W-:Y:S02]  /*5d10*/  F2FP.F16.E4M3.UNPACK_B R45, R45.H1 ;  /* 0x0000002dff2d723e */ /* 0x000fe400030006ff */
[----:B------:R-:W-:Y:S01]  /*5d20*/  LOP3.LUT R66, R59, 0xff0000, R62, 0xf8, !PT ;  /* 0x00ff00003b427812 */ /* 0x000fe200078ef83e */
[--C-:B------:R-:W-:Y:S01]  /*5d30*/  HADD2.F32 R63, -RZ, R60.reuse.H1_H1 ;  /* 0x3000003cff3f7230 */ /* 0x100fe20000004100 */
[-C--:B------:R-:W-:Y:S01]  /*5d40*/  F2FP.F16.E4M3.UNPACK_B R59, R137.reuse.H1 ;  /* 0x00000089ff3b723e */ /* 0x080fe200030006ff */
[----:B------:R-:W-:Y:S01]  /*5d50*/  HADD2.F32 R62, -RZ, R60.H0_H0 ;  /* 0x2000003cff3e7230 */ /* 0x000fe20000004100 */
[----:B------:R-:W-:Y:S01]  /*5d60*/  LOP3.LUT R61, R57, 0xff0000, R58, 0xf8, !PT ;  /* 0x00ff0000393d7812 */ /* 0x000fe200078ef83a */
[----:B------:R-:W-:Y:S01]  /*5d70*/  HADD2.F32 R58, -RZ, R45.H1_H1 ;  /* 0x3000002dff3a7230 */ /* 0x000fe20000004100 */
[----:B------:R-:W-:Y:S01]  /*5d80*/  F2FP.F16.E4M3.UNPACK_B R144, R144 ;  /* 0x00000090ff90723e */ /* 0x000fe200020006ff */
[----:B------:R-:W-:Y:S01]  /*5d90*/  HADD2.F32 R60, -RZ, R59.H0_H0 ;  /* 0x2000003bff3c7230 */ /* 0x000fe20000004100 */
[----:B------:R-:W-:Y:S01]  /*5da0*/  F2FP.F16.E4M3.UNPACK_B R137, R137 ;  /* 0x00000089ff89723e */ /* 0x000fe200020006ff */
[----:B------:R-:W-:-:S02]  /*5db0*/  HADD2.F32 R57, -RZ, R44.H1_H1 ;  /* 0x3000002cff397230 */ /* 0x000fc40000004100 */
[-C--:B------:R-:W-:Y:S01]  /*5dc0*/  FMUL.FTZ R68, R58, R63.reuse ;  /* 0x0000003f3a447220 */ /* 0x080fe20000410000 */
[----:B------:R-:W-:Y:S02]  /*5dd0*/  HADD2.F32 R45, -RZ, R45.H0_H0 ;  /* 0x2000002dff2d7230 */ /* 0x000fe40000004100 */
[----:B------:R-:W-:Y:S02]  /*5de0*/  HADD2.F32 R59, -RZ, R59.H1_H1 ;  /* 0x3000003bff3b7230 */ /* 0x000fe40000004100 */
[----:B------:R-:W-:Y:S01]  /*5df0*/  FMUL.FTZ R67, R57, R62 ;  /* 0x0000003e39437220 */ /* 0x000fe20000410000 */
[----:B------:R-:W-:Y:S02]  /*5e00*/  HADD2.F32 R44, -RZ, R44.H0_H0 ;  /* 0x2000002cff2c7230 */ /* 0x000fe40000004100 */
[C---:B------:R-:W-:Y:S01]  /*5e10*/  FMUL.FTZ R63, R45.reuse, R63 ;  /* 0x0000003f2d3f7220 */ /* 0x040fe20000410000 */
[-C--:B------:R-:W-:Y:S01]  /*5e20*/  FFMA.FTZ R70, R45, R59.reuse, -R68 ;  /* 0x0000003b2d467223 */ /* 0x080fe20000010844 */
[----:B------:R-:W-:Y:S01]  /*5e30*/  F2FP.F16.E4M3.UNPACK_B R45, R56.H1 ;  /* 0x00000038ff2d723e */ /* 0x000fe200030006ff */
[C---:B------:R-:W-:Y:S01]  /*5e40*/  FMUL.FTZ R62, R44.reuse, R62 ;  /* 0x0000003e2c3e7220 */ /* 0x040fe20000410000 */
[----:B------:R-:W-:Y:S01]  /*5e50*/  F2FP.F16.E4M3.UNPACK_B R56, R56 ;  /* 0x00000038ff38723e */ /* 0x000fe200020006ff */
[-C--:B------:R-:W-:Y:S01]  /*5e60*/  FFMA.FTZ R44, R44, R60.reuse, -R67 ;  /* 0x0000003c2c2c7223 */ /* 0x080fe20000010843 */
[----:B------:R-:W-:Y:S01]  /*5e70*/  FFMA.FTZ R71, R58, R59, R63 ;  /* 0x0000003b3a477223 */ /* 0x000fe2000001003f */
[----:B------:R-:W-:Y:S01]  /*5e80*/  FFMA.FTZ R69, R57, R60, R62 ;  /* 0x0000003c39457223 */ /* 0x000fe2000001003e */
        /* <DEDUP_REMOVED lines=64> */
.L_x_7095:
[----:B------:R-:W-:Y:S05]  /*6290*/  BSYNC B2 ;  /* 0x0000000000027941 */ /* 0x000fea0003800000 */
.L_x_7094:
[----:B------:R-:W-:Y:S01]  /*62a0*/  ULDC.64 UR4, c[0x0][0x2e8] ;  /* 0x0000ba0000047ab9 */ /* 0x000fe20000000a00 */
[----:B------:R-:W-:Y:S01]  /*62b0*/  ULDC.64 UR6, c[0x0][0x208] ;  /* 0x0000820000067ab9 */ /* 0x000fe20000000a00 */
[----:B------:R-:W-:-:S04]  /*62c0*/  IADD3 R56, P2, P3, R35, UR4, R65 ;  /* 0x0000000423387c10 */ /* 0x000fc8000fb5e041 */
[----:B------:R-:W-:-:S05]  /*62d0*/  IADD3.X R57, R101, UR5, R64, P2, P3 ;  /* 0x0000000565397c10 */ /* 0x000fca00097e6440 */
[----:B-1----:R4:W-:Y:S04]  /*62e0*/  STG.E.128 desc[UR6][R56.64], R44 ;  /* 0x0000002c38007986 */ /* 0x0029e8000c101d06 */
.L_x_7089:
[----:B------:R-:W-:Y:S05]  /*62f0*/  BSYNC B1 ;  /* 0x0000000000017941 */ /* 0x000fea0003800000 */
.L_x_7088:
[----:B------:R-:W-:Y:S05]  /*6300*/  @P4 BRA `(.L_x_7096) ;  /* 0x0000005c00c84947 */ /* 0x000fea0003800000 */
[----:B------:R-:W-:Y:S01]  /*6310*/  IADD3 R124, P2, P3, R115, R124, R18 ;  /* 0x0000007c737c7210 */ /* 0x000fe20007b5e012 */
[----:B------:R-:W-:Y:S03]  /*6320*/  BSSY B1, `(.L_x_7097) ;  /* 0x0000079000017945 */ /* 0x000fe60003800000 */
[----:B----4-:R-:W-:Y:S01]  /*6330*/  IADD3.X R56, R114, R127, R19, P2, P3 ;  /* 0x0000007f72387210 */ /* 0x010fe200017e6413 */
[----:B------:R-:W-:Y:S08]  /*6340*/  @P0 BRA `(.L_x_7098) ;  /* 0x0000000400d80947 */ /* 0x000ff00003800000 */
[----:B-123--:R1:W2:Y:S01]  /*6350*/  LDS.128 R44, [R112+0x26400] ;  /* 0x02640000702c7984 */ /* 0x00e2a20000000c00 */
[----:B------:R-:W-:Y:S01]  /*6360*/  ISETP.GE.AND P2, PT, R228, R126, PT ;  /* 0x0000007ee400720c */ /* 0x000fe20003f46270 */
[----:B------:R-:W-:-:S12]  /*6370*/  BSSY B2, `(.L_x_7099) ;  /* 0x000006e000027945 */ /* 0x000fd80003800000 */
[----:B-1----:R-:W-:Y:S05]  /*6380*/  @P2 BRA `(.L_x_7100) ;  /* 0x0000000400b02947 */ /* 0x002fea0003800000 */
        /* <DEDUP_REMOVED lines=9> */
[----:B------:R-:W-:Y:S01]  /*6420*/  IMAD.MOV.U32 R53, RZ, RZ, R46 ;  /* 0x000000ffff357224 */ /* 0x000fe200078e002e */
        /* <DEDUP_REMOVED lines=98> */
.L_x_7100:
[----:B------:R-:W-:Y:S05]  /*6a50*/  BSYNC B2 ;  /* 0x0000000000027941 */ /* 0x000fea0003800000 */
.L_x_7099:
[----:B------:R-:W-:Y:S01]  /*6a60*/  ULDC.64 UR4, c[0x0][0x2e8] ;  /* 0x0000ba0000047ab9 */ /* 0x000fe20000000a00 */
[----:B------:R-:W-:Y:S01]  /*6a70*/  ULDC.64 UR6, c[0x0][0x208] ;  /* 0x0000820000067ab9 */ /* 0x000fe20000000a00 */
[----:B------:R-:W-:-:S04]  /*6a80*/  IADD3 R52, P2, P3, R124, UR4, R38 ;  /* 0x000000047c347c10 */ /* 0x000fc8000fb5e026 */
[----:B------:R-:W-:-:S05]  /*6a90*/  IADD3.X R53, R56, UR5, R33, P2, P3 ;  /* 0x0000000538357c10 */ /* 0x000fca00097e6421 */
[----:B--2---:R4:W-:Y:S04]  /*6aa0*/  STG.E.128 desc[UR6][R52.64], R44 ;  /* 0x0000002c34007986 */ /* 0x0049e8000c101d06 */
.L_x_7098:
[----:B------:R-:W-:Y:S05]  /*6ab0*/  BSYNC B1 ;  /* 0x0000000000017941 */ /* 0x000fea0003800000 */
.L_x_7097:
[----:B------:R-:W-:Y:S05]  /*6ac0*/  @P1 BRA `(.L_x_7096) ;  /* 0x0000005400d81947 */ /* 0x000fea0003800000 */
[----:B------:R-:W-:Y:S01]  /*6ad0*/  LOP3.LUT P2, RZ, R230, 0x4, RZ, 0xc0, !PT ;  /* 0x00000004e6ff7812 */ /* 0x000fe2000784c0ff */
[C---:B-1234-:R-:W-:Y:S01]  /*6ae0*/  VIADD R44, R156.reuse, 0x40 ;  /* 0x000000409c2c7836 */ /* 0x05efe20000000000 */
[----:B------:R-:W-:Y:S11]  /*6af0*/  BSSY B1, `(.L_x_7101) ;  /* 0x0000070000017945 */ /* 0x000ff60003800000 */
[----:B------:R-:W-:Y:S01]  /*6b00*/  @P2 VIADD R44, R156, 0xffffffc0 ;  /* 0xffffffc09c2c2836 */ /* 0x000fe20000000000 */
[----:B------:R-:W-:-:S03]  /*6b10*/  ISETP.GE.AND P2, PT, R233, R126, PT ;  /* 0x0000007ee900720c */ /* 0x000fc60003f46270 */
[----:B------:R-:W-:-:S06]  /*6b20*/  IMAD.IADD R44, R17, 0x1, R44 ;  /* 0x00000001112c7824 */ /* 0x000fcc00078e022c */
[----:B------:R-:W1:Y:S04]  /*6b30*/  LDS.128 R44, [R44+0x26400] ;  /* 0x026400002c2c7984 */ /* 0x000e680000000c00 */
[----:B------:R-:W-:Y:S05]  /*6b40*/  @P2 BRA `(.L_x_7102) ;  /* 0x0000000400a82947 */ /* 0x000fea0003800000 */
[----:B------:R-:W-:Y:S01]  /*6b50*/  SHF.R.U32.HI R53, RZ, 0x8, R51 ;  /* 0x00000008ff357819 */ /* 0x000fe20000011633 */
[----:B-1----:R-:W-:Y:S01]  /*6b60*/  IMAD.MOV.U32 R50, RZ, RZ, R47 ;  /* 0x000000ffff327224 */ /* 0x002fe200078e002f */
        /* <DEDUP_REMOVED lines=104> */
.L_x_7102:
[----:B------:R-:W-:Y:S05]  /*71f0*/  BSYNC B1 ;  /* 0x0000000000017941 */ /* 0x000fea0003800000 */
.L_x_7101:
[----:B------:R-:W-:Y:S01]  /*7200*/  ULDC.64 UR4, c[0x0][0x2e8] ;  /* 0x0000ba0000047ab9 */ /* 0x000fe20000000a00 */
[----:B------:R-:W-:Y:S01]  /*7210*/  ULDC.64 UR6, c[0x0][0x208] ;  /* 0x0000820000067ab9 */ /* 0x000fe20000000a00 */
[----:B------:R-:W-:-:S04]  /*7220*/  IADD3 R48, P2, P3, R35, UR4, R124 ;  /* 0x0000000423307c10 */ /* 0x000fc8000fb5e07c */
[----:B------:R-:W-:-:S05]  /*7230*/  IADD3.X R49, R101, UR5, R56, P2, P3 ;  /* 0x0000000565317c10 */ /* 0x000fca00097e6438 */
[----:B-1----:R1:W-:Y:S01]  /*7240*/  STG.E.128 desc[UR6][R48.64], R44 ;  /* 0x0000002c30007986 */ /* 0x0023e2000c101d06 */
[----:B------:R-:W-:Y:S05]  /*7250*/  BRA `(.L_x_7096) ;  /* 0x0000004c00f47947 */ /* 0x000fea0003800000 */
.L_x_7060:
[----:B------:R-:W2:Y:S01]  /*7260*/  LDL R48, [R1+0x68] ;  /* 0x0000680001307983 */ /* 0x000ea20000100800 */
[C---:B------:R-:W-:Y:S01]  /*7270*/  ISETP.GE.AND P5, PT, R23.reuse, R113, PT ;  /* 0x000000711700720c */ /* 0x040fe20003fa6270 */
[C---:B------:R-:W-:Y:S01]  /*7280*/  VIADD R56, R23.reuse, 0x40 ;  /* 0x0000004017387836 */ /* 0x040fe20000000000 */
[----:B------:R-:W-:Y:S01]  /*7290*/  P2R R57, PR, RZ, 0x1 ;  /* 0x00000001ff397803 */ /* 0x000fe20000000000 */
[----:B------:R-:W-:Y:S01]  /*72a0*/  VIADD R58, R23, 0x80 ;  /* 0x00000080173a7836 */ /* 0x000fe20000000000 */
[----:B------:R-:W-:Y:S01]  /*72b0*/  ISETP.GE.OR P5, PT, R18, R126, P5 ;  /* 0x0000007e1200720c */ /* 0x000fe20002fa6670 */
[----:B------:R-:W-:-:S12]  /*72c0*/  ULDC.64 UR6, c[0x0][0x208] ;  /* 0x0000820000067ab9 */ /* 0x000fd80000000a00 */
        /* <DEDUP_REMOVED lines=96> */
.L_x_7103:
[----:B------:R-:W2:Y:S01]  /*78d0*/  LDL R76, [R1+0x50] ;  /* 0x00005000014c7983 */ /* 0x000ea20000100800 */
[----:B------:R-:W-:Y:S01]  /*78e0*/  IMAD R104, R22, 0x8, R17 ;  /* 0x0000000816687824 */ /* 0x000fe200078e0211 */
[----:B------:R-:W0:Y:S01]  /*78f0*/  LDC R149, c[0x0][0x2f4] ;  /* 0x0000bd00ff957b82 */ /* 0x000e220000000800 */
[----:B------:R-:W-:Y:S01]  /*7900*/  IMAD.MOV.U32 R125, RZ, RZ, R127 ;  /* 0x000000ffff7d7224 */ /* 0x000fe200078e007f */
[----:B------:R-:W-:Y:S06]  /*7910*/  BSSY B1, `(.L_x_7104) ;  /* 0x0000006000017945 */ /* 0x000fec0003800000 */
[----:B------:R-:W1:Y:S01]  /*7920*/  LDC.64 R126, c[0x0][0x300] ;  /* 0x0000c000ff7e7b82 */ /* 0x000e620000000a00 */
[----:B0-----:R-:W-:Y:S01]  /*7930*/  IMAD.IADD R151, R149, 0x1, -R122 ;  /* 0x0000000195977824 */ /* 0x001fe200078e0a7a */
[----:B--2---:R-:W-:-:S04]  /*7940*/  SHF.L.U32 R128, R76, 0x1f, RZ ;  /* 0x0000001f4c807819 */ /* 0x004fc800000006ff */
[----:B------:R-:W0:Y:S02]  /*7950*/  SYNCS.PHASECHK.TRANS64.TRYWAIT P3, [R104+URZ+0x2e890], R128 ;  /* 0x02e89080680075a7 */ /* 0x000e24000806017f */
[----:B01----:R-:W-:Y:S05]  /*7960*/  @!P3 BRA `(.L_x_7105) ;  /* 0x000002cc00d4b947 */ /* 0x003fea0003800000 */
.L_x_7431:
[----:B------:R-:W-:Y:S05]  /*7970*/  BSYNC B1 ;  /* 0x0000000000017941 */ /* 0x000fea0003800000 */
.L_x_7104:
[----:B------:R-:W-:Y:S01]  /*7980*/  ISETP.GE.OR P3, PT, R23, R113, P0 ;  /* 0x000000711700720c */ /* 0x000fe20000766670 */
[----:B------:R-:W-:-:S12]  /*7990*/  BSSY B1, `(.L_x_7106) ;  /* 0x00000fc000017945 */ /* 0x000fd80003800000 */
[----:B------:R-:W-:Y:S05]  /*79a0*/  @P3 BRA `(.L_x_7107) ;  /* 0x0000000c00e83947 */ /* 0x000fea0003800000 */
[----:B------:R-:W2:Y:S01]  /*79b0*/  LDL R78, [R1+0x84] ;  /* 0x00008400014e7983 */ /* 0x000ea20000100800 */
[----:B------:R-:W-:Y:S02]  /*79c0*/  SHF.R.S32.HI R76, RZ, 0x1f, R23 ;  /* 0x0000001fff4c7819 */ /* 0x000fe40000011417 */
[----:B------:R-:W-:-:S03]  /*79d0*/  ISETP.NE.AND P6, PT, R0, RZ, PT ;  /* 0x000000ff0000720c */ /* 0x000fc60003fc5270 */
[-C--:B------:R-:W-:Y:S02]  /*79e0*/  IMAD R76, R76, R126.reuse, RZ ;  /* 0x0000007e4c4c7224 */ /* 0x080fe400078e02ff */
[----:B------:R-:W-:-:S04]  /*79f0*/  IMAD.WIDE.U32 R136, R23, R126, R124 ;  /* 0x0000007e17887225 */ /* 0x000fc800078e007c */
[----:B------:R-:W-:Y:S01]  /*7a00*/  IMAD R77, R23, R127, R76 ;  /* 0x0000007f174d7224 */ /* 0x000fe200078e024c */
[----:B------:R-:W-:-:S03]  /*7a10*/  SEL R76, R122, R151, !P6 ;  /* 0x000000977a4c7207 */ /* 0x000fc60007000000 */
[----:B------:R-:W-:Y:S01]  /*7a20*/  IMAD.IADD R158, R77, 0x1, R137 ;  /* 0x000000014d9e7824 */ /* 0x000fe200078e0289 */
[----:B------:R-:W-:-:S04]  /*7a30*/  SHF.R.S32.HI R77, RZ, 0x1f, R76 ;  /* 0x0000001fff4d7819 */ /* 0x000fc8000001144c */
[----:B------:R-:W-:-:S04]  /*7a40*/  LEA.HI R77, R77, R76, RZ, 0x5 ;  /* 0x0000004c4d4d7211 */ /* 0x000fc800078f28ff */
[----:B------:R-:W-:-:S05]  /*7a50*/  LEA.HI.SX32 R77, R77, R30, 0x1b ;  /* 0x0000001e4d4d7211 */ /* 0x000fca00078fdaff */
[----:B------:R-:W-:-:S05]  /*7a60*/  IMAD.SHL.U32 R160, R77, 0x10, RZ ;  /* 0x000000104da07824 */ /* 0x000fca00078e00ff */
[----:B------:R-:W-:-:S04]  /*7a70*/  LOP3.LUT R76, R5, 0x70, R160, 0xf8, !PT ;  /* 0x00000070054c7812 */ /* 0x000fc800078ef8a0 */
[----:B------:R-:W-:Y:S01]  /*7a80*/  LOP3.LUT R76, R76, R15, RZ, 0x3c, !PT ;  /* 0x0000000f4c4c7212 */ /* 0x000fe200078e3cff */
[----:B------:R-:W-:Y:S01]  /*7a90*/  BSSY B2, `(.L_x_7108) ;  /* 0x00000df000027945 */ /* 0x000fe20003800000 */
[----:B------:R-:W-:-:S04]  /*7aa0*/  IADD3 R159, P3, P4, R38, R136, R31 ;  /* 0x00000088269f7210 */ /* 0x000fc80007c7e01f */
[----:B------:R-:W-:Y:S01]  /*7ab0*/  IADD3.X R166, R33, R158, R32, P3, P4 ;  /* 0x0000009e21a67210 */ /* 0x000fe20001fe8420 */
[----:B--2---:R-:W-:Y:S02]  /*7ac0*/  IMAD.IADD R77, R78, 0x1, R76 ;  /* 0x000000014e4d7824 */ /* 0x004fe400078e024c */
[C---:B------:R-:W-:Y:S02]  /*7ad0*/  IMAD R76, R22.reuse, 0x7000, R121 ;  /* 0x00007000164c7824 */ /* 0x040fe400078e0279 */
[----:B------:R-:W-:Y:S02]  /*7ae0*/  IMAD R78, R22, 0x7000, R77 ;  /* 0x00007000164e7824 */ /* 0x000fe400078e024d */
[C---:B------:R-:W-:Y:S02]  /*7af0*/  IMAD.IADD R76, R17.reuse, 0x1, R76 ;  /* 0x00000001114c7824 */ /* 0x040fe400078e024c */
[----:B------:R-:W-:-:S04]  /*7b00*/  IMAD.IADD R80, R17, 0x1, R78 ;  /* 0x0000000111507824 */ /* 0x000fc800078e024e */
[----:B------:R-:W1:Y:S04]  /*7b10*/  LDS.128 R76, [R76+0x20400] ;  /* 0x020400004c4c7984 */ /* 0x000e680000000c00 */
[----:B------:R-:W2:Y:S01]  /*7b20*/  LDS.128 R80, [R80+0x20400] ;  /* 0x0204000050507984 */ /* 0x000ea20000000c00 */
        /* <DEDUP_REMOVED lines=10> */
[--C-:B------:R-:W-:Y:S02]  /*7bd0*/  SHF.R.U32.HI R171, RZ, 0x8, R47.reuse ;  /* 0x00000008ffab7819 */ /* 0x100fe4000001162f */
[----:B------:R-:W-:Y:S01]  /*7be0*/  PRMT R44, R175, 0x654, R44 ;  /* 0x00000654af2c7816 */ /* 0x000fe2000000002c */
[----:B------:R-:W-:Y:S01]  /*7bf0*/  IMAD.U32 R45, R45, 0x10000, RZ ;  /* 0x000100002d2d7824 */ /* 0x000fe200078e00ff */
[----:B------:R-:W-:Y:S02]  /*7c00*/  SHF.R.U32.HI R173, RZ, 0x18, R47 ;  /* 0x00000018ffad7819 */ /* 0x000fe4000001162f */
[----:B------:R-:W-:-:S02]  /*7c10*/  LOP3.LUT R46, R47, 0xff, RZ, 0xc0, !PT ;  /* 0x000000ff2f2e7812 */ /* 0x000fc400078ec0ff */
[----:B------:R-:W-:Y:S02]  /*7c20*/  SHF.R.U32.HI R172, RZ, 0x10, R47 ;  /* 0x00000010ffac7819 */ /* 0x000fe4000001162f */
[--C-:B------:R-:W-:Y:S02]  /*7c30*/  SHF.R.U32.HI R170, RZ, 0x18, R51.reuse ;  /* 0x00000018ffaa7819 */ /* 0x100fe40000011633 */
[----:B------:R-:W-:Y:S02]  /*7c40*/  LOP3.LUT R165, R51, 0xff, RZ, 0xc0, !PT ;  /* 0x000000ff33a57812 */ /* 0x000fe400078ec0ff */
[--C-:B------:R-:W-:Y:S02]  /*7c50*/  SHF.R.U32.HI R168, RZ, 0x8, R51.reuse ;  /* 0x00000008ffa87819 */ /* 0x100fe40000011633 */
[----:B------:R-:W-:Y:S01]  /*7c60*/  SHF.R.U32.HI R47, RZ, 0x10, R51 ;  /* 0x00000010ff2f7819 */ /* 0x000fe20000011633 */
[----:B------:R-:W-:Y:S01]  /*7c70*/  IMAD.SHL.U32 R51, R171, 0x100, RZ ;  /* 0x00000100ab337824 */ /* 0x000fe200078e00ff */
[----:B------:R-:W-:Y:S01]  /*7c80*/  LOP3.LUT R44, R44, 0xff00, R49, 0xf8, !PT ;  /* 0x0000ff002c2c7812 */ /* 0x000fe200078ef831 */
[----:B------:R-:W-:Y:S01]  /*7c90*/  IMAD.U32 R49, R174, 0x10000, RZ ;  /* 0x00010000ae317824 */ /* 0x000fe200078e00ff */
[----:B------:R-:W-:Y:S01]  /*7ca0*/  PRMT R46, R173, 0x654, R46 ;  /* 0x00000654ad2e7816 */ /* 0x000fe2000000002e */
[----:B------:R-:W-:Y:S01]  /*7cb0*/  IMAD.SHL.U32 R168, R168, 0x100, RZ ;  /* 0x00000100a8a87824 */ /* 0x000fe200078e00ff */
[----:B------:R-:W-:-:S02]  /*7cc0*/  PRMT R50, R167, 0x654, R48 ;  /* 0x00000654a7327816 */ /* 0x000fc40000000030 */
[----:B------:R-:W-:Y:S01]  /*7cd0*/  PRMT R167, R170, 0x654, R165 ;  /* 0x00000654aaa77816 */ /* 0x000fe200000000a5 */
[----:B------:R-:W-:Y:S01]  /*7ce0*/  IMAD.SHL.U32 R165, R169, 0x100, RZ ;  /* 0x00000100a9a57824 */ /* 0x000fe200078e00ff */
[----:B------:R-:W-:Y:S02]  /*7cf0*/  LOP3.LUT R48, R46, 0xff00, R51, 0xf8, !PT ;  /* 0x0000ff002e307812 */ /* 0x000fe400078ef833 */
[----:B------:R-:W-:Y:S01]  /*7d00*/  LOP3.LUT R46, R44, 0xff0000, R49, 0xf8, !PT ;  /* 0x00ff00002c2e7812 */ /* 0x000fe200078ef831 */
[----:B------:R-:W-:Y:S01]  /*7d10*/  IMAD.U32 R49, R172, 0x10000, RZ ;  /* 0x00010000ac317824 */ /* 0x000fe200078e00ff */
[----:B------:R-:W-:Y:S01]  /*7d20*/  LOP3.LUT R170, R50, 0xff00, R165, 0xf8, !PT ;  /* 0x0000ff0032aa7812 */ /* 0x000fe200078ef8a5 */
[----:B------:R-:W-:Y:S01]  /*7d30*/  IMAD.U32 R172, R47, 0x10000, RZ ;  /* 0x000100002fac7824 */ /* 0x000fe200078e00ff */
[----:B------:R-:W-:Y:S02]  /*7d40*/  F2FP.F16.E4M3.UNPACK_B R169, R164.H1 ;  /* 0x000000a4ffa9723e */ /* 0x000fe400030006ff */
[----:B--2---:R-:W-:-:S02]  /*7d50*/  F2FP.F16.E4M3.UNPACK_B R51, R80.H1 ;  /* 0x00000050ff33723e */ /* 0x004fc400030006ff */
[----:B-1----:R-:W-:Y:S02]  /*7d60*/  F2FP.F16.E4M3.UNPACK_B R50, R76.H1 ;  /* 0x0000004cff32723e */ /* 0x002fe400030006ff */
[----:B------:R-:W-:Y:S01]  /*7d70*/  LOP3.LUT R171, R167, 0xff00, R168, 0xf8, !PT ;  /* 0x0000ff00a7ab7812 */ /* 0x000fe200078ef8a8 */
[----:B------:R-:W-:Y:S01]  /*7d80*/  HADD2.F32 R168, -RZ, R169.H0_H0 ;  /* 0x200000a9ffa87230 */ /* 0x000fe20000004100 */
[----:B------:R-:W-:Y:S01]  /*7d90*/  LOP3.LUT R44, R48, 0xff0000, R49, 0xf8, !PT ;  /* 0x00ff0000302c7812 */ /* 0x000fe200078ef831 */
[----:B------:R-:W-:Y:S01]  /*7da0*/  HADD2.F32 R49, -RZ, R51.H0_H0 ;  /* 0x20000033ff317230 */ /* 0x000fe20000004100 */
[----:B------:R-:W-:Y:S01]  /*7db0*/  F2FP.F16.E4M3.UNPACK_B R165, R163.H1 ;  /* 0x000000a3ffa5723e */ /* 0x000fe200030006ff */
[----:B------:R-:W-:Y:S01]  /*7dc0*/  HADD2.F32 R48, -RZ, R50.H0_H0 ;  /* 0x20000032ff307230 */ /* 0x000fe20000004100 */
[----:B------:R-:W-:Y:S01]  /*7dd0*/  LOP3.LUT R47, R170, 0xff0000, R45, 0xf8, !PT ;  /* 0x00ff0000aa2f7812 */ /* 0x000fe200078ef82d */
[----:B------:R-:W-:Y:S02]  /*7de0*/  HADD2.F32 R169, -RZ, R169.H1_H1 ;  /* 0x300000a9ffa97230 */ /* 0x000fe40000004100 */
[----:B------:R-:W-:Y:S01]  /*7df0*/  FMUL.FTZ R173, R49, R168 ;  /* 0x000000a831ad7220 */ /* 0x000fe20000410000 */
[----:B------:R-:W-:-:S02]  /*7e00*/  HADD2.F32 R167, -RZ, R165.H0_H0 ;  /* 0x200000a5ffa77230 */ /* 0x000fc40000004100 */
[C---:B------:R-:W-:Y:S01]  /*7e10*/  FMUL.FTZ R168, R48.reuse, R168 ;  /* 0x000000a830a87220 */ /* 0x040fe20000410000 */
[----:B------:R-:W-:Y:S01]  /*7e20*/  F2FP.F16.E4M3.UNPACK_B R170, R164 ;  /* 0x000000a4ffaa723e */ /* 0x000fe200020006ff */
        /* <DEDUP_REMOVED lines=8> */
[----:B------:R-:W-:Y:S01]  /*7eb0*/  HADD2.F32 R164, -RZ, R80.H0_H0 ;  /* 0x20000050ffa47230 */ /* 0x000fe20000004100 */
[----:B------:R-:W-:Y:S01]  /*7ec0*/  LOP3.LUT R45, R171, 0xff0000, R172, 0xf8, !PT ;  /* 0x00ff0000ab2d7812 */ /* 0x000fe200078ef8ac */
[----:B------:R-:W-:-:S02]  /*7ed0*/  HADD2.F32 R171, -RZ, R170.H0_H0 ;  /* 0x200000aaffab7230 */ /* 0x000fc40000004100 */
[CC--:B------:R-:W-:Y:S01]  /*7ee0*/  FMUL.FTZ R51, R165.reuse, R169.reuse ;  /* 0x000000a9a5337220 */ /* 0x0c0fe20000410000 */
[C---:B------:R-:W-:Y:S01]  /*7ef0*/  FMUL.FTZ R172, R50.reuse, R169 ;  /* 0x000000a932ac7220 */ /* 0x040fe20000410000 */
        /* <DEDUP_REMOVED lines=44> */
[----:B------:R-:W-:Y:S01]  /*81c0*/  F2FP.F16.E4M3.UNPACK_B R167, R162 ;  /* 0x000000a2ffa7723e */ /* 0x000fe200020006ff */
[--C-:B------:R-:W-:Y:S01]  /*81d0*/  HADD2.F32 R162, -RZ, R161.reuse.H0_H0 ;  /* 0x200000a1ffa27230 */ /* 0x100fe20000004100 */
[----:B------:R-:W-:Y:S01]  /*81e0*/  F2FP.SATFINITE.E4M3.F32.PACK_AB_MERGE_C R80, R165, R80, R49 ;  /* 0x00000050a550723e */ /* 0x000fe20004807031 */
[----:B------:R-:W-:Y:S01]  /*81f0*/  HADD2.F32 R161, -RZ, R161.H1_H1 ;  /* 0x300000a1ffa17230 */ /* 0x000fe20000004100 */
[----:B------:R-:W-:Y:S01]  /*8200*/  F2FP.F16.E4M3.UNPACK_B R50, R81 ;  /* 0x00000051ff32723e */ /* 0x000fe200020006ff */
[----:B------:R-:W-:-:S02]  /*8210*/  HADD2.F32 R78, -RZ, R78.H1_H1 ;  /* 0x3000004eff4e7230 */ /* 0x000fc40000004100 */
[----:B------:R-:W-:Y:S01]  /*8220*/  FMUL.FTZ R173, R162, R171 ;  /* 0x000000aba2ad7220 */ /* 0x000fe20000410000 */
[--C-:B------:R-:W-:Y:S02]  /*8230*/  HADD2.F32 R169, -RZ, R167.reuse.H0_H0 ;  /* 0x200000a7ffa97230 */ /* 0x100fe40000004100 */
[CC--:B------:R-:W-:Y:S01]  /*8240*/  FMUL.FTZ R175, R161.reuse, R168.reuse ;  /* 0x000000a8a1af7220 */ /* 0x0c0fe20000410000 */
[----:B------:R-:W-:Y:S02]  /*8250*/  HADD2.F32 R167, -RZ, R167.H1_H1 ;  /* 0x300000a7ffa77230 */ /* 0x000fe40000004100 */
[----:B------:R-:W-:Y:S01]  /*8260*/  FMUL.FTZ R168, R78, R168 ;  /* 0x000000a84ea87220 */ /* 0x000fe20000410000 */
[----:B------:R-:W-:Y:S01]  /*8270*/  F2FP.F16.E4M3.UNPACK_B R51, R47 ;  /* 0x0000002fff33723e */ /* 0x000fe200020006ff */
[----:B------:R-:W-:Y:S01]  /*8280*/  FMUL.FTZ R171, R82, R171 ;  /* 0x000000ab52ab7220 */ /* 0x000fe20000410000 */
[----:B------:R-:W-:Y:S01]  /*8290*/  F2FP.F16.E4M3.UNPACK_B R49, R77 ;  /* 0x0000004dff31723e */ /* 0x000fe200020006ff */
[----:B------:R-:W-:Y:S01]  /*82a0*/  FFMA.FTZ R78, R78, R167, -R175 ;  /* 0x000000a74e4e7223 */ /* 0x000fe200000108af */
[----:B------:R-:W-:Y:S01]  /*82b0*/  FFMA.FTZ R173, R82, R169, -R173 ;  /* 0x000000a952ad7223 */ /* 0x000fe200000108ad */
[----:B------:R-:W-:Y:S01]  /*82c0*/  FFMA.FTZ R167, R161, R167, R168 ;  /* 0x000000a7a1a77223 */ /* 0x000fe200000100a8 */
[----:B------:R-:W-:Y:S01]  /*82d0*/  F2FP.SATFINITE.E4M3.F32.PACK_AB_MERGE_C R177, R177, R164, RZ ;  /* 0x000000a4b1b1723e */ /* 0x000fe200048070ff */
        /* <DEDUP_REMOVED lines=22> */
[----:B------:R-:W-:Y:S02]  /*8440*/  HADD2.F32 R47, -RZ, R77.H0_H0 ;  /* 0x2000004dff2f7230 */ /* 0x000fe40000004100 */
[----:B------:R-:W-:Y:S01]  /*8450*/  FFMA.FTZ R50, R50, R162, R161 ;  /* 0x000000a232327223 */ /* 0x000fe200000100a1 */
[----:B------:R-:W-:Y:S01]  /*8460*/  HADD2.F32 R161, -RZ, R81.H0_H0 ;  /* 0x20000051ffa17230 */ /* 0x000fe20000004100 */
[----:B------:R-:W-:Y:S01]  /*8470*/  F2FP.SATFINITE.E4M3.F32.PACK_AB_MERGE_C R174, R179, R174, RZ ;  /* 0x000000aeb3ae723e */ /* 0x000fe200048070ff */
[----:B------:R-:W-:Y:S01]  /*8480*/  HADD2.F32 R168, -RZ, R163.H0_H0 ;  /* 0x200000a3ffa87230 */ /* 0x000fe20000004100 */
[----:B------:R-:W-:Y:S01]  /*8490*/  F2FP.F16.E4M3.UNPACK_B R171, R45.H1 ;  /* 0x0000002dffab723e */ /* 0x000fe200030006ff */
[----:B------:R-:W-:Y:S01]  /*84a0*/  HADD2.F32 R164, -RZ, R46.H0_H0 ;  /* 0x2000002effa47230 */ /* 0x000fe20000004100 */
[----:B------:R-:W-:Y:S01]  /*84b0*/  F2FP.SATFINITE.E4M3.F32.PACK_AB_MERGE_C R82, R167, R82, R174 ;  /* 0x00000052a752723e */ /* 0x000fe200048070ae */
[----:B------:R-:W-:-:S02]  /*84c0*/  HADD2.F32 R77, -RZ, R77.H1_H1 ;  /* 0x3000004dff4d7230 */ /* 0x000fc40000004100 */
[-C--:B------:R-:W-:Y:S01]  /*84d0*/  FMUL.FTZ R170, R161, R168.reuse ;  /* 0x000000a8a1aa7220 */ /* 0x080fe20000410000 */
[----:B------:R-:W-:Y:S02]  /*84e0*/  HADD2.F32 R162, -RZ, R81.H1_H1 ;  /* 0x30000051ffa27230 */ /* 0x000fe40000004100 */
[C---:B------:R-:W-:Y:S01]  /*84f0*/  FMUL.FTZ R168, R47.reuse, R168 ;  /* 0x000000a82fa87220 */ /* 0x040fe20000410000 */
[----:B------:R-:W-:Y:S01]  /*8500*/  HADD2.F32 R163, -RZ, R163.H1_H1 ;  /* 0x300000a3ffa37230 */ /* 0x000fe20000004100 */
[----:B------:R-:W-:Y:S01]  /*8510*/  F2FP.F16.E4M3.UNPACK_B R81, R79 ;  /* 0x0000004fff51723e */ /* 0x000fe200020006ff */
[----:B------:R-:W-:Y:S02]  /*8520*/  HADD2.F32 R165, -RZ, R46.H1_H1 ;  /* 0x3000002effa57230 */ /* 0x000fe40000004100 */
[-C--:B------:R-:W-:Y:S01]  /*8530*/  FFMA.FTZ R46, R47, R164.reuse, -R170 ;  /* 0x000000a42f2e7223 */ /* 0x080fe200000108aa */
[----:B------:R-:W-:Y:S01]  /*8540*/  FFMA.FTZ R47, R161, R164, R168 ;  /* 0x000000a4a12f7223 */ /* 0x000fe200000100a8 */
[-C--:B------:R-:W-:Y:S01]  /*8550*/  FMUL.FTZ R172, R162, R163.reuse ;  /* 0x000000a3a2ac7220 */ /* 0x080fe20000410000 */
[----:B------:R-:W-:Y:S01]  /*8560*/  FMUL.FTZ R161, R77, R163 ;  /* 0x000000a34da17220 */ /* 0x000fe20000410000 */
[----:B------:R-:W-:-:S02]  /*8570*/  F2FP.F16.E4M3.UNPACK_B R164, R83.H1 ;  /* 0x00000053ffa4723e */ /* 0x000fc400030006ff */
[----:B------:R-:W-:Y:S01]  /*8580*/  F2FP.F16.E4M3.UNPACK_B R163, R83 ;  /* 0x00000053ffa3723e */ /* 0x000fe200020006ff */
[----:B------:R-:W-:Y:S01]  /*8590*/  FFMA.FTZ R77, R77, R165, -R172 ;  /* 0x000000a54d4d7223 */ /* 0x000fe200000108ac */
[----:B------:R-:W-:Y:S01]  /*85a0*/  F2FP.F16.E4M3.UNPACK_B R79, R79.H1 ;  /* 0x0000004fff4f723e */ /* 0x000fe200030006ff */
[----:B------:R-:W-:Y:S01]  /*85b0*/  FFMA.FTZ R162, R162, R165, R161 ;  /* 0x000000a5a2a27223 */ /* 0x000fe200000100a1 */
[----:B------:R-:W-:Y:S01]  /*85c0*/  F2FP.F16.E4M3.UNPACK_B R170, R45 ;  /* 0x0000002dffaa723e */ /* 0x000fe200020006ff */
[----:B------:R-:W-:Y:S01]  /*85d0*/  HADD2.F32 R165, -RZ, R163.H0_H0 ;  /* 0x200000a3ffa57230 */ /* 0x000fe20000004100 */
[----:B------:R-:W-:Y:S01]  /*85e0*/  F2FP.SATFINITE.E4M3.F32.PACK_AB_MERGE_C R78, R78, R173, R177 ;  /* 0x000000ad4e4e723e */ /* 0x000fe200048070b1 */
[----:B------:R-:W-:Y:S01]  /*85f0*/  HADD2.F32 R173, -RZ, R171.H0_H0 ;  /* 0x200000abffad7230 */ /* 0x000fe20000004100 */
[-C--:B------:R-:W-:Y:S01]  /*8600*/  F2FP.F16.E4M3.UNPACK_B R45, R44.reuse ;  /* 0x0000002cff2d723e */ /* 0x080fe200020006ff */
        /* <DEDUP_REMOVED lines=8> */
[----:B------:R-:W-:Y:S02]  /*8690*/  HADD2.F32 R164, -RZ, R164.H1_H1 ;  /* 0x300000a4ffa47230 */ /* 0x000fe40000004100 */
[-C--:B------:R-:W-:Y:S01]  /*86a0*/  FMUL.FTZ R174, R165, R172.reuse ;  /* 0x000000aca5ae7220 */ /* 0x080fe20000410000 */
[----:B------:R-:W-:Y:S02]  /*86b0*/  HADD2.F32 R171, -RZ, R171.H1_H1 ;  /* 0x300000abffab7230 */ /* 0x000fe40000004100 */
[----:B------:R-:W-:Y:S01]  /*86c0*/  FMUL.FTZ R173, R161, R173 ;  /* 0x000000ada1ad7220 */ /* 0x000fe20000410000 */
[----:B------:R-:W-:Y:S02]  /*86d0*/  HADD2.F32 R79, -RZ, R79.H1_H1 ;  /* 0x3000004fff4f7230 */ /* 0x000fe40000004100 */
[----:B------:R-:W-:Y:S01]  /*86e0*/  FMUL.FTZ R172, R83, R172 ;  /* 0x000000ac53ac7220 */ /* 0x000fe20000410000 */
[----:B------:R-:W-:-:S02]  /*86f0*/  HADD2.F32 R169, -RZ, R167.H0_H0 ;  /* 0x200000a7ffa97230 */ /* 0x000fc40000004100 */
[-C--:B------:R-:W-:Y:S01]  /*8700*/  FMUL.FTZ R178, R164, R171.reuse ;  /* 0x000000aba4b27220 */ /* 0x080fe20000410000 */
[----:B------:R-:W-:Y:S02]  /*8710*/  HADD2.F32 R168, -RZ, R45.H0_H0 ;  /* 0x2000002dffa87230 */ /* 0x000fe40000004100 */
[----:B------:R-:W-:Y:S01]  /*8720*/  FMUL.FTZ R171, R79, R171 ;  /* 0x000000ab4fab7220 */ /* 0x000fe20000410000 */
[----:B------:R-:W-:Y:S02]  /*8730*/  HADD2.F32 R163, -RZ, R163.H1_H1 ;  /* 0x300000a3ffa37230 */ /* 0x000fe40000004100 */
[----:B------:R-:W-:Y:S01]  /*8740*/  FFMA.FTZ R173, R44, R169, R173 ;  /* 0x000000a92cad7223 */ /* 0x000fe200000100ad */
[----:B------:R-:W-:Y:S02]  /*8750*/  HADD2.F32 R170, -RZ, R170.H1_H1 ;  /* 0x300000aaffaa7230 */ /* 0x000fe40000004100 */
[----:B------:R-:W-:Y:S01]  /*8760*/  FFMA.FTZ R174, R83, R168, -R174 ;  /* 0x000000a853ae7223 */ /* 0x000fe200000108ae */
[----:B------:R-:W-:-:S02]  /*8770*/  HADD2.F32 R167, -RZ, R167.H1_H1 ;  /* 0x300000a7ffa77230 */ /* 0x000fc40000004100 */
[----:B------:R-:W-:Y:S01]  /*8780*/  FFMA.FTZ R172, R165, R168, R172 ;  /* 0x000000a8a5ac7223 */ /* 0x000fe200000100ac */
[----:B------:R-:W-:Y:S02]  /*8790*/  HADD2.F32 R81, -RZ, R81.H1_H1 ;  /* 0x30000051ff517230 */ /* 0x000fe40000004100 */
[----:B------:R-:W-:Y:S01]  /*87a0*/  FFMA.FTZ R176, R161, R169, -R176 ;  /* 0x000000a9a1b07223 */ /* 0x000fe200000108b0 */
[----:B------:R-:W-:Y:S02]  /*87b0*/  HADD2.F32 R44, -RZ, R45.H1_H1 ;  /* 0x3000002dff2c7230 */ /* 0x000fe40000004100 */
[-C--:B------:R-:W-:Y:S01]  /*87c0*/  FMUL.FTZ R168, R163, R170.reuse ;  /* 0x000000aaa3a87220 */ /* 0x080fe20000410000 */
[-C--:B------:R-:W-:Y:S01]  /*87d0*/  FFMA.FTZ R79, R79, R167.reuse, -R178 ;  /* 0x000000a74f4f7223 */ /* 0x080fe200000108b2 */
[C---:B------:R-:W-:Y:S01]  /*87e0*/  FMUL.FTZ R170, R81.reuse, R170 ;  /* 0x000000aa51aa7220 */ /* 0x040fe20000410000 */
[----:B------:R-:W-:Y:S01]  /*87f0*/  FFMA.FTZ R164, R164, R167, R171 ;  /* 0x000000a7a4a47223 */ /* 0x000fe200000100ab */
[----:B------:R-:W-:Y:S01]  /*8800*/  FFMA.FTZ R81, R81, R44, -R168 ;  /* 0x0000002c51517223 */ /* 0x000fe200000108a8 */
[----:B------:R-:W-:Y:S01]  /*8810*/  F2FP.SATFINITE.E4M3.F32.PACK_AB_MERGE_C R77, R51, R48, R46 ;  /* 0x00000030334d723e */ /* 0x000fe2000480702e */
[----:B------:R-:W-:Y:S01]  /*8820*/  FFMA.FTZ R163, R163, R44, R170 ;  /* 0x0000002ca3a37223 */ /* 0x000fe200000100aa */
[----:B------:R-:W-:-:S02]  /*8830*/  F2FP.SATFINITE.E4M3.F32.PACK_AB_MERGE_C R79, R79, R176, RZ ;  /* 0x000000b04f4f723e */ /* 0x000fc400048070ff */
[----:B------:R-:W-:Y:S02]  /*8840*/  F2FP.SATFINITE.E4M3.F32.PACK_AB_MERGE_C R164, R164, R173, RZ ;  /* 0x000000ada4a4723e */ /* 0x000fe400048070ff */
[----:B------:R-:W-:Y:S02]  /*8850*/  F2FP.SATFINITE.E4M3.F32.PACK_AB_MERGE_C R79, R81, R174, R79 ;  /* 0x000000ae514f723e */ /* 0x000fe4000480704f */
[----:B------:R-:W-:Y:S02]  /*8860*/  F2FP.SATFINITE.E4M3.F32.PACK_AB_MERGE_C R81, R50, R49, R47 ;  /* 0x000000313251723e */ /* 0x000fe4000480702f */
[----:B------:R-:W-:-:S07]  /*8870*/  F2FP.SATFINITE.E4M3.F32.PACK_AB_MERGE_C R83, R163, R172, R164 ;  /* 0x000000aca353723e */ /* 0x000fce00048070a4 */
.L_x_7109:
[----:B------:R-:W-:Y:S05]  /*8880*/  BSYNC B2 ;  /* 0x0000000000027941 */ /* 0x000fea0003800000 */
.L_x_7108:
[----:B------:R-:W-:Y:S01]  /*8890*/  ISETP.GE.AND P3, PT, R160, R149, PT ;  /* 0x00000095a000720c */ /* 0x000fe20003f66270 */
[----:B------:R-:W-:Y:S01]  /*88a0*/  ULDC.64 UR4, c[0x0][0x2e8] ;  /* 0x0000ba0000047ab9 */ /* 0x000fe20000000a00 */
[----:B------:R-:W-:-:S11]  /*88b0*/  ULDC.64 UR6, c[0x0][0x208] ;  /* 0x0000820000067ab9 */ /* 0x000fd60000000a00 */
        /* <DEDUP_REMOVED lines=9> */
.L_x_7107:
[----:B------:R-:W-:Y:S05]  /*8950*/  BSYNC B1 ;  /* 0x0000000000017941 */ /* 0x000fea0003800000 */
.L_x_7106:
[----:B-1----:R-:W-:Y:S01]  /*8960*/  VIADD R45, R23, 0x40 ;  /* 0x00000040172d7836 */ /* 0x002fe20000000000 */
[----:B------:R-:W-:Y:S04]  /*8970*/  BSSY B1, `(.L_x_7110) ;  /* 0x000010a000017945 */ /* 0x000fe80003800000 */
[----:B------:R-:W-:-:S13]  /*8980*/  ISETP.GE.OR P3, PT, R45, R113, P0 ;  /* 0x000000712d00720c */ /* 0x000fda0000766670 */
[----:B------:R-:W-:Y:S05]  /*8990*/  @P3 BRA `(.L_x_7111) ;  /* 0x00000010001c3947 */ /* 0x000fea0003800000 */
[----:B------:R-:W2:Y:S01]  /*89a0*/  LDL R46, [R1+0x88] ;  /* 0x00008800012e7983 */ /* 0x000ea20000100800 */
[-C--:B------:R-:W-:Y:S01]  /*89b0*/  IMAD R44, R131, R126.reuse, RZ ;  /* 0x0000007e832c7224 */ /* 0x080fe200078e02ff */
        /* <DEDUP_REMOVED lines=9> */
[----:B------:R-:W-:-:S02]  /*8a50*/  VIADD R48, R23, 0x40 ;  /* 0x0000004017307836 */ /* 0x000fc40000000000 */
[----:B------:R-:W-:Y:S01]  /*8a60*/  IMAD.SHL.U32 R47, R47, 0x80, RZ ;  /* 0x000000802f2f7824 */ /* 0x000fe200078e00ff */
[----:B------:R-:W-:Y:S01]  /*8a70*/  LEA.HI R45, R45, R44, RZ, 0x5 ;  /* 0x0000002c2d2d7211 */ /* 0x000fe200078f28ff */
[----:B------:R-:W-:Y:S01]  /*8a80*/  IMAD.SHL.U32 R48, R48, 0x80, RZ ;  /* 0x0000008030307824 */ /* 0x000fe200078e00ff */
[----:B------:R-:W-:Y:S02]  /*8a90*/  IADD3.X R82, R33, R78, R32, P3, P4 ;  /* 0x0000004e21527210 */ /* 0x000fe40001fe8420 */
[----:B------:R-:W-:Y:S02]  /*8aa0*/  LEA.HI.SX32 R45, R45, R30, 0x1b ;  /* 0x0000001e2d2d7211 */ /* 0x000fe400078fdaff */
[----:B------:R-:W-:Y:S02]  /*8ab0*/  LOP3.LUT R47, R47, 0x380, RZ, 0xc0, !PT ;  /* 0x000003802f2f7812 */ /* 0x000fe400078ec0ff */
[----:B------:R-:W-:Y:S01]  /*8ac0*/  LOP3.LUT R48, R48, 0x380, RZ, 0xc0, !PT ;  /* 0x0000038030307812 */ /* 0x000fe200078ec0ff */
[----:B------:R-:W-:Y:S01]  /*8ad0*/  IMAD.SHL.U32 R81, R45, 0x10, RZ ;  /* 0x000000102d517824 */ /* 0x000fe200078e00ff */
[----:B------:R-:W-:-:S04]  /*8ae0*/  SHF.R.U32.HI R47, RZ, 0x3, R47 ;  /* 0x00000003ff2f7819 */ /* 0x000fc8000001162f */
[----:B------:R-:W-:-:S04]  /*8af0*/  LOP3.LUT R44, R48, 0x70, R81, 0xf8, !PT ;  /* 0x00000070302c7812 */ /* 0x000fc800078ef851 */
[----:B------:R-:W-:-:S05]  /*8b00*/  LOP3.LUT R44, R44, R47, RZ, 0x3c, !PT ;  /* 0x0000002f2c2c7212 */ /* 0x000fca00078e3cff */
        /* <DEDUP_REMOVED lines=14> */
[--C-:B------:R-:W-:Y:S02]  /*8bf0*/  SHF.R.U32.HI R162, RZ, 0x8, R55.reuse ;  /* 0x00000008ffa27819 */ /* 0x100fe40000011637 */
[----:B------:R-:W-:Y:S02]  /*8c00*/  PRMT R45, R165, 0x654, R54 ;  /* 0x00000654a52d7816 */ /* 0x000fe40000000036 */
[----:B------:R-:W-:-:S02]  /*8c10*/  SHF.R.U32.HI R163, RZ, 0x10, R55 ;  /* 0x00000010ffa37819 */ /* 0x000fc40000011637 */
[----:B------:R-:W-:Y:S02]  /*8c20*/  LOP3.LUT R58, R55, 0xff, RZ, 0xc0, !PT ;  /* 0x000000ff373a7812 */ /* 0x000fe400078ec0ff */
[----:B------:R-:W-:Y:S02]  /*8c30*/  SHF.R.U32.HI R55, RZ, 0x18, R55 ;  /* 0x00000018ff377819 */ /* 0x000fe40000011637 */
[----:B------:R-:W-:Y:S01]  /*8c40*/  LOP3.LUT R45, R45, 0xff00, R44, 0xf8, !PT ;  /* 0x0000ff002d2d7812 */ /* 0x000fe200078ef82c */
[----:B------:R-:W-:Y:S01]  /*8c50*/  IMAD.SHL.U32 R44, R162, 0x100, RZ ;  /* 0x00000100a22c7824 */ /* 0x000fe200078e00ff */
[----:B------:R-:W-:Y:S02]  /*8c60*/  SHF.R.U32.HI R160, RZ, 0x8, R57 ;  /* 0x00000008ffa07819 */ /* 0x000fe40000011639 */
[----:B------:R-:W-:Y:S01]  /*8c70*/  SHF.R.U32.HI R166, RZ, 0x10, R53 ;  /* 0x00000010ffa67819 */ /* 0x000fe20000011635 */
[----:B------:R-:W-:Y:S01]  /*8c80*/  IMAD.MOV.U32 R53, RZ, RZ, R46 ;  /* 0x000000ffff357224 */ /* 0x000fe200078e002e */
[----:B------:R-:W-:-:S02]  /*8c90*/  SHF.R.U32.HI R161, RZ, 0x10, R57 ;  /* 0x00000010ffa17819 */ /* 0x000fc40000011639 */
[----:B------:R-:W-:Y:S01]  /*8ca0*/  LOP3.LUT R80, R57, 0xff, RZ, 0xc0, !PT ;  /* 0x000000ff39507812 */ /* 0x000fe200078ec0ff */
[----:B------:R-:W-:Y:S01]  /*8cb0*/  IMAD.U32 R46, R166, 0x10000, RZ ;  /* 0x00010000a62e7824 */ /* 0x000fe200078e00ff */
[----:B------:R-:W-:Y:S01]  /*8cc0*/  SHF.R.U32.HI R159, RZ, 0x18, R57 ;  /* 0x00000018ff9f7819 */ /* 0x000fe20000011639 */
[----:B--2---:R-:W-:Y:S01]  /*8cd0*/  IMAD.MOV.U32 R57, RZ, RZ, R48 ;  /* 0x000000ffff397224 */ /* 0x004fe200078e0030 */
[--C-:B------:R-:W-:Y:S01]  /*8ce0*/  SHF.R.U32.HI R137, RZ, 0x8, R59.reuse ;  /* 0x00000008ff897819 */ /* 0x100fe2000001163b */
[----:B------:R-:W-:Y:S01]  /*8cf0*/  IMAD.SHL.U32 R48, R160, 0x100, RZ ;  /* 0x00000100a0307824 */ /* 0x000fe200078e00ff */
[----:B------:R-:W-:Y:S02]  /*8d00*/  PRMT R55, R55, 0x654, R58 ;  /* 0x0000065437377816 */ /* 0x000fe4000000003a */
[----:B------:R-:W-:Y:S01]  /*8d10*/  LOP3.LUT R83, R59, 0xff, RZ, 0xc0, !PT ;  /* 0x000000ff3b537812 */ /* 0x000fe200078ec0ff */
[----:B------:R-:W-:Y:S01]  /*8d20*/  IMAD.SHL.U32 R54, R137, 0x100, RZ ;  /* 0x0000010089367824 */ /* 0x000fe200078e00ff */
[----:B------:R-:W-:-:S02]  /*8d30*/  SHF.R.U32.HI R136, RZ, 0x18, R59 ;  /* 0x00000018ff887819 */ /* 0x000fc4000001163b */
[----:B------:R-:W-:Y:S02]  /*8d40*/  SHF.R.U32.HI R158, RZ, 0x10, R59 ;  /* 0x00000010ff9e7819 */ /* 0x000fe4000001163b */
[----:B------:R-:W-:Y:S01]  /*8d50*/  LOP3.LUT R55, R55, 0xff00, R44, 0xf8, !PT ;  /* 0x0000ff0037377812 */ /* 0x000fe200078ef82c */
[----:B------:R-:W-:Y:S01]  /*8d60*/  IMAD.U32 R44, R163, 0x10000, RZ ;  /* 0x00010000a32c7824 */ /* 0x000fe200078e00ff */
[----:B------:R-:W-:Y:S01]  /*8d70*/  PRMT R59, R159, 0x654, R80 ;  /* 0x000006549f3b7816 */ /* 0x000fe20000000050 */
[----:B------:R-:W-:Y:S01]  /*8d80*/  IMAD.U32 R158, R158, 0x10000, RZ ;  /* 0x000100009e9e7824 */ /* 0x000fe200078e00ff */
[----:B------:R-:W-:Y:S02]  /*8d90*/  PRMT R83, R136, 0x654, R83 ;  /* 0x0000065488537816 */ /* 0x000fe40000000053 */
[----:B------:R-:W-:Y:S02]  /*8da0*/  F2FP.F16.E4M3.UNPACK_B R136, R157.H1 ;  /* 0x0000009dff88723e */ /* 0x000fe400030006ff */
[----:B------:R-:W-:-:S02]  /*8db0*/  F2FP.F16.E4M3.UNPACK_B R80, R57.H1 ;  /* 0x00000039ff50723e */ /* 0x000fc400030006ff */
[----:B------:R-:W-:Y:S02]  /*8dc0*/  F2FP.F16.E4M3.UNPACK_B R58, R56.H1 ;  /* 0x00000038ff3a723e */ /* 0x000fe400030006ff */
[----:B------:R-:W-:Y:S01]  /*8dd0*/  LOP3.LUT R137, R59, 0xff00, R48, 0xf8, !PT ;  /* 0x0000ff003b897812 */ /* 0x000fe200078ef830 */
[----:B------:R-:W-:Y:S01]  /*8de0*/  IMAD.U32 R48, R161, 0x10000, RZ ;  /* 0x00010000a1307824 */ /* 0x000fe200078e00ff */
[----:B------:R-:W-:Y:S01]  /*8df0*/  LOP3.LUT R159, R83, 0xff00, R54, 0xf8, !PT ;  /* 0x0000ff00539f7812 */ /* 0x000fe200078ef836 */
[----:B------:R-:W-:Y:S01]  /*8e00*/  HADD2.F32 R54, -RZ, R58.H0_H0 ;  /* 0x2000003aff367230 */ /* 0x000fe20000004100 */
[----:B------:R-:W-:Y:S01]  /*8e10*/  LOP3.LUT R46, R45, 0xff0000, R46, 0xf8, !PT ;  /* 0x00ff00002d2e7812 */ /* 0x000fe200078ef82e */
[----:B------:R-:W-:Y:S01]  /*8e20*/  HADD2.F32 R45, -RZ, R136.H0_H0 ;  /* 0x20000088ff2d7230 */ /* 0x000fe20000004100 */
[----:B------:R-:W-:Y:S01]  /*8e30*/  LOP3.LUT R44, R55, 0xff0000, R44, 0xf8, !PT ;  /* 0x00ff0000372c7812 */ /* 0x000fe200078ef82c */
[----:B------:R-:W-:Y:S01]  /*8e40*/  HADD2.F32 R55, -RZ, R80.H0_H0 ;  /* 0x20000050ff377230 */ /* 0x000fe20000004100 */
[----:B------:R-:W-:Y:S01]  /*8e50*/  F2FP.F16.E4M3.UNPACK_B R59, R155.H1 ;  /* 0x0000009bff3b723e */ /* 0x000fe200030006ff */
[----:B------:R-:W-:-:S02]  /*8e60*/  HADD2.F32 R136, -RZ, R136.H1_H1 ;  /* 0x30000088ff887230 */ /* 0x000fc40000004100 */
[CC--:B------:R-:W-:Y:S01]  /*8e70*/  FMUL.FTZ R160, R54.reuse, R45.reuse ;  /* 0x0000002d36a07220 */ /* 0x0c0fe20000410000 */
[----:B------:R-:W-:Y:S01]  /*8e80*/  LOP3.LUT R48, R137, 0xff0000, R48, 0xf8, !PT ;  /* 0x00ff000089307812 */ /* 0x000fe200078ef830 */
[----:B------:R-:W-:Y:S01]  /*8e90*/  FMUL.FTZ R161, R55, R45 ;  /* 0x0000002d37a17220 */ /* 0x000fe20000410000 */
[--C-:B------:R-:W-:Y:S01]  /*8ea0*/  HADD2.F32 R83, -RZ, R59.reuse.H0_H0 ;  /* 0x2000003bff537230 */ /* 0x100fe20000004100 */
[----:B------:R-:W-:Y:S01]  /*8eb0*/  LOP3.LUT R45, R159, 0xff0000, R158, 0xf8, !PT ;  /* 0x00ff00009f2d7812 */ /* 0x000fe200078ef89e */
[----:B------:R-:W-:Y:S01]  /*8ec0*/  HADD2.F32 R158, -RZ, R59.H1_H1 ;  /* 0x3000003bff9e7230 */ /* 0x000fe20000004100 */
[----:B------:R-:W-:Y:S01]  /*8ed0*/  F2FP.F16.E4M3.UNPACK_B R157, R157 ;  /* 0x0000009dff9d723e */ /* 0x000fe200020006ff */
[----:B------:R-:W-:Y:S02]  /*8ee0*/  HADD2.F32 R59, -RZ, R58.H1_H1 ;  /* 0x3000003aff3b7230 */ /* 0x000fe40000004100 */
[-C--:B------:R-:W-:Y:S01]  /*8ef0*/  FFMA.FTZ R54, R54, R83.reuse, -R161 ;  /* 0x0000005336367223 */ /* 0x080fe200000108a1 */
[----:B------:R-:W-:Y:S01]  /*8f00*/  FFMA.FTZ R55, R55, R83, R160 ;  /* 0x0000005337377223 */ /* 0x000fe200000100a0 */
[----:B------:R-:W-:Y:S01]  /*8f10*/  HADD2.F32 R137, -RZ, R80.H1_H1 ;  /* 0x30000050ff897230 */ /* 0x000fe20000004100 */
[----:B------:R-:W-:Y:S01]  /*8f20*/  F2FP.F16.E4M3.UNPACK_B R83, R57 ;  /* 0x00000039ff53723e */ /* 0x000fe200020006ff */
[----:B------:R-:W-:Y:S01]  /*8f30*/  FMUL.FTZ R160, R59, R136 ;  /* 0x000000883ba07220 */ /* 0x000fe20000410000 */
[----:B------:R-:W-:Y:S01]  /*8f40*/  F2FP.F16.E4M3.UNPACK_B R80, R56 ;  /* 0x00000038ff50723e */ /* 0x000fe200020006ff */
[----:B------:R-:W-:Y:S01]  /*8f50*/  HADD2.F32 R159, -RZ, R157.H0_H0 ;  /* 0x2000009dff9f7230 */ /* 0x000fe20000004100 */
[----:B------:R-:W-:Y:S01]  /*8f60*/  F2FP.F16.E4M3.UNPACK_B R155, R155 ;  /* 0x0000009bff9b723e */ /* 0x000fe200020006ff */
        /* <DEDUP_REMOVED lines=29> */
[----:B------:R-:W-:Y:S01]  /*9140*/  HADD2.F32 R137, -RZ, R158.H0_H0 ;  /* 0x2000009eff897230 */ /* 0x000fe20000004100 */
[----:B------:R-:W-:Y:S01]  /*9150*/  F2FP.F16.E4M3.UNPACK_B R154, R154 ;  /* 0x0000009aff9a723e */ /* 0x000fe200020006ff */
[----:B------:R-:W-:-:S02]  /*9160*/  HADD2.F32 R155, -RZ, R155.H1_H1 ;  /* 0x3000009bff9b7230 */ /* 0x000fc40000004100 */
[C---:B------:R-:W-:Y:S01]  /*9170*/  FMUL.FTZ R160, R136.reuse, R160 ;  /* 0x000000a088a07220 */ /* 0x040fe20000410000 */
[----:B------:R-:W-:Y:S02]  /*9180*/  HADD2.F32 R80, -RZ, R80.H1_H1 ;  /* 0x30000050ff507230 */ /* 0x000fe40000004100 */
        /* <DEDUP_REMOVED lines=9> */
[--C-:B------:R-:W-:Y:S01]  /*9220*/  HADD2.F32 R155, -RZ, R156.reuse.H0_H0 ;  /* 0x2000009cff9b7230 */ /* 0x100fe20000004100 */
[----:B------:R-:W-:Y:S01]  /*9230*/  F2FP.SATFINITE.E4M3.F32.PACK_AB_MERGE_C R54, R57, R54, RZ ;  /* 0x000000363936723e */ /* 0x000fe200048070ff */
[--C-:B------:R-:W-:Y:S01]  /*9240*/  HADD2.F32 R50, -RZ, R53.reuse.H0_H0 ;  /* 0x20000035ff327230 */ /* 0x100fe20000004100 */
[----:B------:R-:W-:Y:S01]  /*9250*/  F2FP.SATFINITE.E4M3.F32.PACK_AB_MERGE_C R56, R56, R55, RZ ;  /* 0x000000373838723e */ /* 0x000fe200048070ff */
[----:B------:R-:W-:Y:S01]  /*9260*/  HADD2.F32 R156, -RZ, R156.H1_H1 ;  /* 0x3000009cff9c7230 */ /* 0x000fe20000004100 */
[----:B------:R-:W-:Y:S01]  /*9270*/  F2FP.SATFINITE.E4M3.F32.PACK_AB_MERGE_C R55, R83, R58, R54 ;  /* 0x0000003a5337723e */ /* 0x000fe20004807036 */
[----:B------:R-:W-:Y:S01]  /*9280*/  HADD2.F32 R53, -RZ, R53.H1_H1 ;  /* 0x30000035ff357230 */ /* 0x000fe20000004100 */
[----:B------:R-:W-:Y:S01]  /*9290*/  F2FP.F16.E4M3.UNPACK_B R58, R48 ;  /* 0x00000030ff3a723e */ /* 0x000fe200020006ff */
[--C-:B------:R-:W-:Y:S01]  /*92a0*/  HADD2.F32 R136, -RZ, R80.reuse.H0_H0 ;  /* 0x20000050ff887230 */ /* 0x100fe20000004100 */
[----:B------:R-:W-:Y:S01]  /*92b0*/  F2FP.F16.E4M3.UNPACK_B R57, R52 ;  /* 0x00000034ff39723e */ /* 0x000fe200020006ff */
[----:B------:R-:W-:-:S02]  /*92c0*/  HADD2.F32 R80, -RZ, R80.H1_H1 ;  /* 0x30000050ff507230 */ /* 0x000fc40000004100 */
[-C--:B------:R-:W-:Y:S01]  /*92d0*/  FMUL.FTZ R159, R53, R156.reuse ;  /* 0x0000009c359f7220 */ /* 0x080fe20000410000 */
[----:B------:R-:W-:Y:S02]  /*92e0*/  HADD2.F32 R154, -RZ, R154.H1_H1 ;  /* 0x3000009aff9a7230 */ /* 0x000fe40000004100 */
[-C--:B------:R-:W-:Y:S01]  /*92f0*/  FMUL.FTZ R157, R136, R155.reuse ;  /* 0x0000009b889d7220 */ /* 0x080fe20000410000 */
[----:B------:R-:W-:Y:S01]  /*9300*/  FMUL.FTZ R155, R50, R155 ;  /* 0x0000009b329b7220 */ /* 0x000fe20000410000 */
[----:B------:R-:W-:Y:S01]  /*9310*/  FMUL.FTZ R158, R80, R156 ;  /* 0x0000009c509e7220 */ /* 0x000fe20000410000 */
[----:B------:R-:W-:Y:S01]  /*9320*/  F2FP.SATFINITE.E4M3.F32.PACK_AB_MERGE_C R54, R162, R59, R56 ;  /* 0x0000003ba236723e */ /* 0x000fe20004807038 */
[----:B------:R-:W-:Y:S01]  /*9330*/  FFMA.FTZ R159, R80, R154, R159 ;  /* 0x0000009a509f7223 */ /* 0x000fe2000001009f */
[----:B------:R-:W-:Y:S01]  /*9340*/  F2FP.F16.E4M3.UNPACK_B R80, R49 ;  /* 0x00000031ff50723e */ /* 0x000fe200020006ff */
[-C--:B------:R-:W-:Y:S01]  /*9350*/  FFMA.FTZ R157, R50, R137.reuse, -R157 ;  /* 0x00000089329d7223 */ /* 0x080fe2000001089d */
[----:B------:R-:W-:Y:S01]  /*9360*/  FFMA.FTZ R50, R136, R137, R155 ;  /* 0x0000008988327223 */ /* 0x000fe2000001009b */
[----:B------:R-:W-:Y:S01]  /*9370*/  F2FP.F16.E4M3.UNPACK_B R83, R46 ;  /* 0x0000002eff53723e */ /* 0x000fe200020006ff */
[----:B------:R-:W-:-:S02]  /*9380*/  HADD2.F32 R137, -RZ, R58.H0_H0 ;  /* 0x2000003aff897230 */ /* 0x000fc40000004100 */
[----:B------:R-:W-:Y:S01]  /*9390*/  FFMA.FTZ R158, R53, R154, -R158 ;  /* 0x0000009a359e7223 */ /* 0x000fe2000001089e */
[--C-:B------:R-:W-:Y:S01]  /*93a0*/  HADD2.F32 R59, -RZ, R80.reuse.H0_H0 ;  /* 0x20000050ff3b7230 */ /* 0x100fe20000004100 */
[----:B------:R-:W-:Y:S01]  /*93b0*/  F2FP.F16.E4M3.UNPACK_B R52, R52.H1 ;  /* 0x00000034ff34723e */ /* 0x000fe200030006ff */
        /* <DEDUP_REMOVED lines=16> */
[----:B------:R-:W-:-:S02]  /*94c0*/  HADD2.F32 R58, -RZ, R52.H0_H0 ;  /* 0x20000034ff3a7230 */ /* 0x000fc40000004100 */
[----:B------:R-:W-:Y:S01]  /*94d0*/  FFMA.FTZ R48, R80, R83, R137 ;  /* 0x0000005350307223 */ /* 0x000fe20000010089 */
[--C-:B------:R-:W-:Y:S01]  /*94e0*/  HADD2.F32 R80, -RZ, R59.reuse.H0_H0 ;  /* 0x2000003bff507230 */ /* 0x100fe20000004100 */
[----:B------:R-:W-:Y:S01]  /*94f0*/  F2FP.F16.E4M3.UNPACK_B R46, R46.H1 ;  /* 0x0000002eff2e723e */ /* 0x000fe200030006ff */
[----:B------:R-:W-:Y:S01]  /*9500*/  HADD2.F32 R59, -RZ, R59.H1_H1 ;  /* 0x3000003bff3b7230 */ /* 0x000fe20000004100 */
[----:B------:R-:W-:Y:S01]  /*9510*/  F2FP.SATFINITE.E4M3.F32.PACK_AB_MERGE_C R53, R158, R157, R53 ;  /* 0x0000009d9e35723e */ /* 0x000fe20004807035 */
[--C-:B------:R-:W-:Y:S01]  /*9520*/  HADD2.F32 R154, -RZ, R136.reuse.H1_H1 ;  /* 0x30000088ff9a7230 */ /* 0x100fe20000004100 */
[----:B------:R-:W-:Y:S01]  /*9530*/  F2FP.SATFINITE.E4M3.F32.PACK_AB_MERGE_C R160, R163, R160, RZ ;  /* 0x000000a0a3a0723e */ /* 0x000fe200048070ff */
[----:B------:R-:W-:Y:S02]  /*9540*/  HADD2.F32 R137, -RZ, R136.H0_H0 ;  /* 0x20000088ff897230 */ /* 0x000fe40000004100 */
[----:B------:R-:W-:Y:S02]  /*9550*/  HADD2.F32 R52, -RZ, R52.H1_H1 ;  /* 0x30000034ff347230 */ /* 0x000fe40000004100 */
[----:B------:R-:W-:Y:S01]  /*9560*/  FMUL.FTZ R157, R59, R154 ;  /* 0x0000009a3b9d7220 */ /* 0x000fe20000410000 */
[----:B------:R-:W-:-:S02]  /*9570*/  HADD2.F32 R83, -RZ, R46.H0_H0 ;  /* 0x2000002eff537230 */ /* 0x000fc40000004100 */
[-C--:B------:R-:W-:Y:S01]  /*9580*/  FMUL.FTZ R155, R80, R137.reuse ;  /* 0x00000089509b7220 */ /* 0x080fe20000410000 */
[----:B------:R-:W-:Y:S02]  /*9590*/  HADD2.F32 R136, -RZ, R46.H1_H1 ;  /* 0x3000002eff887230 */ /* 0x000fe40000004100 */
[----:B------:R-:W-:Y:S01]  /*95a0*/  FMUL.FTZ R154, R52, R154 ;  /* 0x0000009a349a7220 */ /* 0x000fe20000410000 */
[----:B------:R-:W-:Y:S01]  /*95b0*/  F2FP.SATFINITE.E4M3.F32.PACK_AB_MERGE_C R50, R159, R50, R160 ;  /* 0x000000329f32723e */ /* 0x000fe200048070a0 */
[C---:B------:R-:W-:Y:S01]  /*95c0*/  FMUL.FTZ R137, R58.reuse, R137 ;  /* 0x000000893a897220 */ /* 0x040fe20000410000 */
[----:B------:R-:W-:Y:S01]  /*95d0*/  FFMA.FTZ R158, R58, R83, -R155 ;  /* 0x000000533a9e7223 */ /* 0x000fe2000001089b */
[-C--:B------:R-:W-:Y:S01]  /*95e0*/  FFMA.FTZ R160, R59, R136.reuse, R154 ;  /* 0x000000883ba07223 */ /* 0x080fe2000001009a */
[----:B------:R-:W-:Y:S01]  /*95f0*/  F2FP.F16.E4M3.UNPACK_B R59, R51.H1 ;  /* 0x00000033ff3b723e */ /* 0x000fe200030006ff */
[----:B------:R-:W-:Y:S01]  /*9600*/  FFMA.FTZ R159, R80, R83, R137 ;  /* 0x00000053509f7223 */ /* 0x000fe20000010089 */
[----:B------:R-:W-:Y:S01]  /*9610*/  F2FP.F16.E4M3.UNPACK_B R155, R45.H1 ;  /* 0x0000002dff9b723e */ /* 0x000fe200030006ff */
[----:B------:R-:W-:Y:S01]  /*9620*/  FFMA.FTZ R161, R52, R136, -R157 ;  /* 0x0000008834a17223 */ /* 0x000fe2000001089d */
[----:B------:R-:W-:-:S02]  /*9630*/  F2FP.F16.E4M3.UNPACK_B R46, R47 ;  /* 0x0000002fff2e723e */ /* 0x000fc400020006ff */
        /* <DEDUP_REMOVED lines=16> */
[C---:B------:R-:W-:Y:S01]  /*9740*/  FMUL.FTZ R157, R52.reuse, R157 ;  /* 0x0000009d349d7220 */ /* 0x040fe20000410000 */
[----:B------:R-:W-:Y:S02]  /*9750*/  HADD2.F32 R59, -RZ, R59.H1_H1 ;  /* 0x3000003bff3b7230 */ /* 0x000fe40000004100 */
[----:B------:R-:W-:Y:S01]  /*9760*/  FFMA.FTZ R165, R52, R137, -R165 ;  /* 0x0000008934a57223 */ /* 0x000fe200000108a5 */
[----:B------:R-:W-:-:S02]  /*9770*/  HADD2.F32 R52, -RZ, R155.H1_H1 ;  /* 0x3000009bff347230 */ /* 0x000fc40000004100 */
[-C--:B------:R-:W-:Y:S01]  /*9780*/  FFMA.FTZ R162, R51, R136.reuse, -R162 ;  /* 0x0000008833a27223 */ /* 0x080fe200000108a2 */
[----:B------:R-:W-:Y:S02]  /*9790*/  HADD2.F32 R47, -RZ, R47.H1_H1 ;  /* 0x3000002fff2f7230 */ /* 0x000fe40000004100 */
[----:B------:R-:W-:Y:S01]  /*97a0*/  FFMA.FTZ R163, R80, R136, R163 ;  /* 0x0000008850a37223 */ /* 0x000fe200000100a3 */
[----:B------:R-:W-:Y:S01]  /*97b0*/  FFMA.FTZ R157, R44, R137, R157 ;  /* 0x000000892c9d7223 */ /* 0x000fe2000001009d */
[----:B------:R-:W-:Y:S02]  /*97c0*/  HADD2.F32 R58, -RZ, R58.H1_H1 ;  /* 0x3000003aff3a7230 */ /* 0x000fe40000004100 */
[-C--:B------:R-:W-:Y:S01]  /*97d0*/  FMUL.FTZ R80, R59, R52.reuse ;  /* 0x000000343b507220 */ /* 0x080fe20000410000 */
[----:B------:R-:W-:Y:S02]  /*97e0*/  HADD2.F32 R51, -RZ, R154.H1_H1 ;  /* 0x3000009aff337230 */ /* 0x000fe40000004100 */
[----:B------:R-:W-:Y:S01]  /*97f0*/  FMUL.FTZ R52, R47, R52 ;  /* 0x000000342f347220 */ /* 0x000fe20000410000 */
[----:B------:R-:W-:Y:S01]  /*9800*/  HADD2.F32 R46, -RZ, R46.H1_H1 ;  /* 0x3000002eff2e7230 */ /* 0x000fe20000004100 */
[----:B------:R-:W-:Y:S01]  /*9810*/  F2FP.SATFINITE.E4M3.F32.PACK_AB_MERGE_C R158, R161, R158, RZ ;  /* 0x0000009ea19e723e */ /* 0x000fe200048070ff */
[----:B------:R-:W-:-:S02]  /*9820*/  HADD2.F32 R44, -RZ, R83.H1_H1 ;  /* 0x30000053ff2c7230 */ /* 0x000fc40000004100 */
        /* <DEDUP_REMOVED lines=17> */
.L_x_7113:
[----:B------:R-:W-:Y:S05]  /*9940*/  BSYNC B2 ;  /* 0x0000000000027941 */ /* 0x000fea0003800000 */
.L_x_7112:
        /* <DEDUP_REMOVED lines=12> */
.L_x_7111:
[----:B------:R-:W-:Y:S05]  /*9a10*/  BSYNC B1 ;  /* 0x0000000000017941 */ /* 0x000fea0003800000 */
.L_x_7110:
        /* <DEDUP_REMOVED lines=10> */
[----:B------:R-:W-:Y:S02]  /*9ac0*/  SEL R44, R122, R151, !P6 ;  /* 0x000000977a2c7207 */ /* 0x000fe40007000000 */
[----:B------:R-:W-:Y:S01]  /*9ad0*/  IADD3 R55, P3, P4, R38, R52, R31 ;  /* 0x0000003426377210 */ /* 0x000fe20007c7e01f */
[----:B------:R-:W-:Y:S01]  /*9ae0*/  IMAD.IADD R54, R53, 0x1, R45 ;  /* 0x0000000135367824 */ /* 0x000fe200078e022d */
[----:B------:R-:W-:-:S04]  /*9af0*/  SHF.R.S32.HI R45, RZ, 0x1f, R44 ;  /* 0x0000001fff2d7819 */ /* 0x000fc8000001142c */
[----:B------:R-:W-:Y:S02]  /*9b00*/  LEA.HI R45, R45, R44, RZ, 0x5 ;  /* 0x0000002c2d2d7211 */ /* 0x000fe400078f28ff */
[----:B------:R-:W-:Y:S02]  /*9b10*/  IADD3.X R76, R33, R54, R32, P3, P4 ;  /* 0x00000036214c7210 */ /* 0x000fe40001fe8420 */
[----:B------:R-:W-:-:S05]  /*9b20*/  LEA.HI.SX32 R45, R45, R30, 0x1b ;  /* 0x0000001e2d2d7211 */ /* 0x000fca00078fdaff */
[----:B------:R-:W-:-:S05]  /*9b30*/  IMAD.SHL.U32 R57, R45, 0x10, RZ ;  /* 0x000000102d397824 */ /* 0x000fca00078e00ff */
        /* <DEDUP_REMOVED lines=12> */
[----:B------:R-:W-:Y:S01]  /*9c00*/  SHF.R.U32.HI R154, RZ, 0x18, R61 ;  /* 0x00000018ff9a7819 */ /* 0x000fe2000001163d */
[----:B------:R-:W-:Y:S01]  /*9c10*/  IMAD.MOV.U32 R58, RZ, RZ, R46 ;  /* 0x000000ffff3a7224 */ /* 0x000fe200078e002e */
[----:B------:R-:W-:Y:S01]  /*9c20*/  LOP3.LUT R59, R61, 0xff, RZ, 0xc0, !PT ;  /* 0x000000ff3d3b7812 */ /* 0x000fe200078ec0ff */
[----:B--2---:R-:W-:Y:S01]  /*9c30*/  IMAD.MOV.U32 R64, RZ, RZ, R48 ;  /* 0x000000ffff407224 */ /* 0x004fe200078e0030 */
[--C-:B------:R-:W-:Y:S02]  /*9c40*/  SHF.R.U32.HI R81, RZ, 0x18, R65.reuse ;  /* 0x00000018ff517819 */ /* 0x100fe40000011641 */
[----:B------:R-:W-:Y:S02]  /*9c50*/  LOP3.LUT R62, R65, 0xff, RZ, 0xc0, !PT ;  /* 0x000000ff413e7812 */ /* 0x000fe400078ec0ff */
[----:B------:R-:W-:-:S02]  /*9c60*/  SHF.R.U32.HI R77, RZ, 0x8, R65 ;  /* 0x00000008ff4d7819 */ /* 0x000fc40000011641 */
[----:B------:R-:W-:Y:S02]  /*9c70*/  SHF.R.U32.HI R80, RZ, 0x10, R65 ;  /* 0x00000010ff507819 */ /* 0x000fe40000011641 */
[----:B------:R-:W-:Y:S01]  /*9c80*/  SHF.R.U32.HI R136, RZ, 0x10, R61 ;  /* 0x00000010ff887819 */ /* 0x000fe2000001163d */
[----:B------:R-:W-:Y:S01]  /*9c90*/  IMAD.MOV.U32 R61, RZ, RZ, R44 ;  /* 0x000000ffff3d7224 */ /* 0x000fe200078e002c */
[----:B------:R-:W-:Y:S01]  /*9ca0*/  SHF.R.U32.HI R65, RZ, 0x8, R67 ;  /* 0x00000008ff417819 */ /* 0x000fe20000011643 */
[----:B------:R-:W-:Y:S01]  /*9cb0*/  IMAD.SHL.U32 R44, R137, 0x100, RZ ;  /* 0x00000100892c7824 */ /* 0x000fe200078e00ff */
[--C-:B------:R-:W-:Y:S01]  /*9cc0*/  SHF.R.U32.HI R83, RZ, 0x18, R63.reuse ;  /* 0x00000018ff537819 */ /* 0x100fe2000001163f */
[----:B------:R-:W-:Y:S01]  /*9cd0*/  IMAD.U32 R45, R136, 0x10000, RZ ;  /* 0x00010000882d7824 */ /* 0x000fe200078e00ff */
[----:B------:R-:W-:Y:S01]  /*9ce0*/  LOP3.LUT R60, R63, 0xff, RZ, 0xc0, !PT ;  /* 0x000000ff3f3c7812 */ /* 0x000fe200078ec0ff */
[----:B------:R-:W-:Y:S01]  /*9cf0*/  IMAD.SHL.U32 R65, R65, 0x100, RZ ;  /* 0x0000010041417824 */ /* 0x000fe200078e00ff */
[----:B------:R-:W-:-:S02]  /*9d00*/  SHF.R.U32.HI R78, RZ, 0x8, R63 ;  /* 0x00000008ff4e7819 */ /* 0x000fc4000001163f */
[----:B------:R-:W-:Y:S02]  /*9d10*/  SHF.R.U32.HI R82, RZ, 0x10, R63 ;  /* 0x00000010ff527819 */ /* 0x000fe4000001163f */
[----:B------:R-:W-:Y:S02]  /*9d20*/  SHF.R.U32.HI R66, RZ, 0x18, R67 ;  /* 0x00000018ff427819 */ /* 0x000fe40000011643 */
[----:B------:R-:W-:Y:S02]  /*9d30*/  LOP3.LUT R63, R67, 0xff, RZ, 0xc0, !PT ;  /* 0x000000ff433f7812 */ /* 0x000fe400078ec0ff */
[----:B------:R-:W-:Y:S02]  /*9d40*/  PRMT R59, R154, 0x654, R59 ;  /* 0x000006549a3b7816 */ /* 0x000fe4000000003b */
[----:B------:R-:W-:Y:S01]  /*9d50*/  PRMT R46, R66, 0x654, R63 ;  /* 0x00000654422e7816 */ /* 0x000fe2000000003f */
[----:B------:R-:W-:Y:S01]  /*9d60*/  IMAD.SHL.U32 R63, R77, 0x100, RZ ;  /* 0x000001004d3f7824 */ /* 0x000fe200078e00ff */
[----:B------:R-:W-:Y:S01]  /*9d70*/  LOP3.LUT R44, R59, 0xff00, R44, 0xf8, !PT ;  /* 0x0000ff003b2c7812 */ /* 0x000fe200078ef82c */
[----:B------:R-:W-:Y:S01]  /*9d80*/  IMAD.SHL.U32 R59, R78, 0x100, RZ ;  /* 0x000001004e3b7824 */ /* 0x000fe200078e00ff */
[----:B------:R-:W-:-:S02]  /*9d90*/  PRMT R62, R81, 0x654, R62 ;  /* 0x00000654513e7816 */ /* 0x000fc4000000003e */
[----:B------:R-:W-:Y:S02]  /*9da0*/  PRMT R60, R83, 0x654, R60 ;  /* 0x00000654533c7816 */ /* 0x000fe4000000003c */
[----:B------:R-:W-:Y:S02]  /*9db0*/  LOP3.LUT R78, R46, 0xff00, R65, 0xf8, !PT ;  /* 0x0000ff002e4e7812 */ /* 0x000fe400078ef841 */
[----:B------:R-:W-:Y:S01]  /*9dc0*/  LOP3.LUT R46, R44, 0xff0000, R45, 0xf8, !PT ;  /* 0x00ff00002c2e7812 */ /* 0x000fe200078ef82d */
[----:B------:R-:W-:Y:S01]  /*9dd0*/  IMAD.U32 R44, R82, 0x10000, RZ ;  /* 0x00010000522c7824 */ /* 0x000fe200078e00ff */
[----:B------:R-:W-:Y:S02]  /*9de0*/  LOP3.LUT R48, R62, 0xff00, R63, 0xf8, !PT ;  /* 0x0000ff003e307812 */ /* 0x000fe400078ef83f */
[----:B------:R-:W-:Y:S02]  /*9df0*/  LOP3.LUT R59, R60, 0xff00, R59, 0xf8, !PT ;  /* 0x0000ff003c3b7812 */ /* 0x000fe400078ef83b */
[----:B------:R-:W-:-:S02]  /*9e00*/  F2FP.F16.E4M3.UNPACK_B R77, R153.H1 ;  /* 0x00000099ff4d723e */ /* 0x000fc400030006ff */
[----:B------:R-:W-:Y:S02]  /*9e10*/  F2FP.F16.E4M3.UNPACK_B R65, R64.H1 ;  /* 0x00000040ff41723e */ /* 0x000fe400030006ff */
[----:B------:R-:W-:Y:S01]  /*9e20*/  F2FP.F16.E4M3.UNPACK_B R62, R61.H1 ;  /* 0x0000003dff3e723e */ /* 0x000fe200030006ff */
[----:B------:R-:W-:Y:S01]  /*9e30*/  HADD2.F32 R45, -RZ, R77.H0_H0 ;  /* 0x2000004dff2d7230 */ /* 0x000fe20000004100 */
[----:B------:R-:W-:Y:S01]  /*9e40*/  SHF.R.U32.HI R79, RZ, 0x10, R67 ;  /* 0x00000010ff4f7819 */ /* 0x000fe20000011643 */
[----:B------:R-:W-:Y:S01]  /*9e50*/  HADD2.F32 R60, -RZ, R65.H0_H0 ;  /* 0x20000041ff3c7230 */ /* 0x000fe20000004100 */
[----:B------:R-:W-:Y:S01]  /*9e60*/  LOP3.LUT R44, R59, 0xff0000, R44, 0xf8, !PT ;  /* 0x00ff00003b2c7812 */ /* 0x000fe200078ef82c */
[----:B------:R-:W-:Y:S01]  /*9e70*/  HADD2.F32 R59, -RZ, R62.H0_H0 ;  /* 0x2000003eff3b7230 */ /* 0x000fe20000004100 */
[----:B------:R-:W-:Y:S01]  /*9e80*/  F2FP.F16.E4M3.UNPACK_B R63, R150.H1 ;  /* 0x00000096ff3f723e */ /* 0x000fe200030006ff */
[----:B------:R-:W-:Y:S02]  /*9e90*/  IMAD.U32 R67, R80, 0x10000, RZ ;  /* 0x0001000050437824 */ /* 0x000fe400078e00ff */
[----:B------:R-:W-:Y:S01]  /*9ea0*/  FMUL.FTZ R80, R60, R45 ;  /* 0x0000002d3c507220 */ /* 0x000fe20000410000 */
[----:B------:R-:W-:-:S02]  /*9eb0*/  IMAD.U32 R79, R79, 0x10000, RZ ;  /* 0x000100004f4f7824 */ /* 0x000fc400078e00ff */
[C---:B------:R-:W-:Y:S01]  /*9ec0*/  FMUL.FTZ R81, R59.reuse, R45 ;  /* 0x0000002d3b517220 */ /* 0x040fe20000410000 */
[--C-:B------:R-:W-:Y:S01]  /*9ed0*/  HADD2.F32 R66, -RZ, R63.reuse.H0_H0 ;  /* 0x2000003fff427230 */ /* 0x100fe20000004100 */
[----:B------:R-:W-:Y:S01]  /*9ee0*/  LOP3.LUT R48, R48, 0xff0000, R67, 0xf8, !PT ;  /* 0x00ff000030307812 */ /* 0x000fe200078ef843 */
        /* <DEDUP_REMOVED lines=8> */
[----:B------:R-:W-:-:S02]  /*9f70*/  F2FP.F16.E4M3.UNPACK_B R61, R61 ;  /* 0x0000003dff3d723e */ /* 0x000fc400020006ff */
[----:B------:R-:W-:Y:S01]  /*9f80*/  F2FP.F16.E4M3.UNPACK_B R64, R64 ;  /* 0x00000040ff40723e */ /* 0x000fe200020006ff */
[C---:B------:R-:W-:Y:S01]  /*9f90*/  FMUL.FTZ R80, R66.reuse, R78 ;  /* 0x0000004e42507220 */ /* 0x040fe20000410000 */
[----:B------:R-:W-:Y:S01]  /*9fa0*/  F2FP.F16.E4M3.UNPACK_B R150, R150 ;  /* 0x00000096ff96723e */ /* 0x000fe200020006ff */
        /* <DEDUP_REMOVED lines=29> */
[--C-:B------:R-:W-:Y:S01]  /*a180*/  HADD2.F32 R64, -RZ, R66.reuse.H0_H0 ;  /* 0x20000042ff407230 */ /* 0x100fe20000004100 */
[----:B------:R-:W-:Y:S01]  /*a190*/  F2FP.F16.E4M3.UNPACK_B R58, R58 ;  /* 0x0000003aff3a723e */ /* 0x000fe200020006ff */
[----:B------:R-:W-:Y:S02]  /*a1a0*/  HADD2.F32 R63, -RZ, R63.H1_H1 ;  /* 0x3000003fff3f7230 */ /* 0x000fe40000004100 */
[C---:B------:R-:W-:Y:S01]  /*a1b0*/  FMUL.FTZ R154, R62.reuse, R67 ;  /* 0x000000433e9a7220 */ /* 0x040fe20000410000 */
[----:B------:R-:W-:Y:S02]  /*a1c0*/  HADD2.F32 R61, -RZ, R61.H1_H1 ;  /* 0x3000003dff3d7230 */ /* 0x000fe40000004100 */
[----:B------:R-:W-:Y:S01]  /*a1d0*/  FFMA.FTZ R136, R62, R64, -R83 ;  /* 0x000000403e887223 */ /* 0x000fe20000010853 */
[----:B------:R-:W-:Y:S02]  /*a1e0*/  HADD2.F32 R66, -RZ, R66.H1_H1 ;  /* 0x30000042ff427230 */ /* 0x000fe40000004100 */
[----:B------:R-:W-:Y:S01]  /*a1f0*/  FMUL.FTZ R62, R63, R78 ;  /* 0x0000004e3f3e7220 */ /* 0x000fe20000410000 */
[----:B------:R-:W-:Y:S01]  /*a200*/  FFMA.FTZ R154, R65, R64, R154 ;  /* 0x00000040419a7223 */ /* 0x000fe2000001009a */
[----:B------:R-:W-:Y:S01]  /*a210*/  FMUL.FTZ R78, R61, R78 ;  /* 0x0000004e3d4e7220 */ /* 0x000fe20000410000 */
[----:B------:R-:W-:-:S02]  /*a220*/  HADD2.F32 R65, -RZ, R152.H0_H0 ;  /* 0x20000098ff417230 */ /* 0x000fc40000004100 */
        /* <DEDUP_REMOVED lines=13> */
[C---:B------:R-:W-:Y:S01]  /*a300*/  FMUL.FTZ R65, R50.reuse, R65 ;  /* 0x0000004132417220 */ /* 0x040fe20000410000 */
[----:B------:R-:W-:Y:S01]  /*a310*/  HADD2.F32 R58, -RZ, R58.H1_H1 ;  /* 0x3000003aff3a7230 */ /* 0x000fe20000004100 */
[----:B------:R-:W-:Y:S01]  /*a320*/  F2FP.SATFINITE.E4M3.F32.PACK_AB_MERGE_C R154, R155, R154, RZ ;  /* 0x0000009a9b9a723e */ /* 0x000fe200048070ff */
[----:B------:R-:W-:Y:S02]  /*a330*/  HADD2.F32 R148, -RZ, R148.H1_H1 ;  /* 0x30000094ff947230 */ /* 0x000fe40000004100 */
[-C--:B------:R-:W-:Y:S01]  /*a340*/  FFMA.FTZ R50, R50, R63.reuse, -R67 ;  /* 0x0000003f32327223 */ /* 0x080fe20000010843 */
[----:B------:R-:W-:Y:S01]  /*a350*/  FFMA.FTZ R66, R62, R63, R65 ;  /* 0x0000003f3e427223 */ /* 0x000fe20000010041 */
[-C--:B------:R-:W-:Y:S01]  /*a360*/  FMUL.FTZ R83, R61, R152.reuse ;  /* 0x000000983d537220 */ /* 0x080fe20000410000 */
[----:B------:R-:W-:Y:S01]  /*a370*/  F2FP.F16.E4M3.UNPACK_B R63, R49 ;  /* 0x00000031ff3f723e */ /* 0x000fe200020006ff */
[C---:B------:R-:W-:Y:S01]  /*a380*/  FMUL.FTZ R152, R58.reuse, R152 ;  /* 0x000000983a987220 */ /* 0x040fe20000410000 */
[----:B------:R-:W-:Y:S01]  /*a390*/  F2FP.F16.E4M3.UNPACK_B R62, R56 ;  /* 0x00000038ff3e723e */ /* 0x000fe200020006ff */
[----:B------:R-:W-:Y:S01]  /*a3a0*/  FFMA.FTZ R83, R58, R148, -R83 ;  /* 0x000000943a537223 */ /* 0x000fe20000010853 */
[----:B------:R-:W-:Y:S01]  /*a3b0*/  F2FP.SATFINITE.E4M3.F32.PACK_AB_MERGE_C R58, R153, R136, RZ ;  /* 0x00000088993a723e */ /* 0x000fe200048070ff */
[----:B------:R-:W-:Y:S01]  /*a3c0*/  FFMA.FTZ R137, R61, R148, R152 ;  /* 0x000000943d897223 */ /* 0x000fe20000010098 */
[----:B------:R-:W-:Y:S01]  /*a3d0*/  HADD2.F32 R65, -RZ, R63.H0_H0 ;  /* 0x2000003fff417230 */ /* 0x000fe20000004100 */
[----:B------:R-:W-:Y:S01]  /*a3e0*/  F2FP.F16.E4M3.UNPACK_B R67, R46 ;  /* 0x0000002eff43723e */ /* 0x000fe200020006ff */
        /* <DEDUP_REMOVED lines=14> */
[----:B------:R-:W-:Y:S01]  /*a4d0*/  F2FP.F16.E4M3.UNPACK_B R49, R49.H1 ;  /* 0x00000031ff31723e */ /* 0x000fe200030006ff */
[C---:B------:R-:W-:Y:S01]  /*a4e0*/  FMUL.FTZ R77, R64.reuse, R77 ;  /* 0x0000004d404d7220 */ /* 0x040fe20000410000 */
[----:B------:R-:W-:Y:S01]  /*a4f0*/  F2FP.SATFINITE.E4M3.F32.PACK_AB_MERGE_C R60, R81, R60, RZ ;  /* 0x0000003c513c723e */ /* 0x000fe200048070ff */
[-C--:B------:R-:W-:Y:S01]  /*a500*/  FFMA.FTZ R56, R64, R67.reuse, -R65 ;  /* 0x0000004340387223 */ /* 0x080fe20000010841 */
[----:B------:R-:W-:Y:S01]  /*a510*/  F2FP.F16.E4M3.UNPACK_B R65, R48.H1 ;  /* 0x00000030ff41723e */ /* 0x000fe200030006ff */
[----:B------:R-:W-:Y:S01]  /*a520*/  FFMA.FTZ R61, R61, R78, -R82 ;  /* 0x0000004e3d3d7223 */ /* 0x000fe20000010852 */
[----:B------:R-:W-:Y:S01]  /*a530*/  FFMA.FTZ R81, R66, R67, R77 ;  /* 0x0000004342517223 */ /* 0x000fe2000001004d */
[----:B------:R-:W-:Y:S01]  /*a540*/  HADD2.F32 R64, -RZ, R49.H0_H0 ;  /* 0x20000031ff407230 */ /* 0x000fe20000004100 */
[----:B------:R-:W-:Y:S01]  /*a550*/  F2FP.F16.E4M3.UNPACK_B R46, R46.H1 ;  /* 0x0000002eff2e723e */ /* 0x000fe200030006ff */
[----:B------:R-:W-:Y:S01]  /*a560*/  HADD2.F32 R48, -RZ, R63.H0_H0 ;  /* 0x2000003fff307230 */ /* 0x000fe20000004100 */
[----:B------:R-:W-:Y:S01]  /*a570*/  F2FP.SATFINITE.E4M3.F32.PACK_AB_MERGE_C R60, R150, R79, R60 ;  /* 0x0000004f963c723e */ /* 0x000fe2000480703c */
[----:B------:R-:W-:-:S02]  /*a580*/  HADD2.F32 R67, -RZ, R65.H0_H0 ;  /* 0x20000041ff437230 */ /* 0x000fc40000004100 */
[----:B------:R-:W-:Y:S02]  /*a590*/  HADD2.F32 R49, -RZ, R49.H1_H1 ;  /* 0x30000031ff317230 */ /* 0x000fe40000004100 */
[----:B------:R-:W-:Y:S02]  /*a5a0*/  HADD2.F32 R78, -RZ, R65.H1_H1 ;  /* 0x30000041ff4e7230 */ /* 0x000fe40000004100 */
[-C--:B------:R-:W-:Y:S01]  /*a5b0*/  FMUL.FTZ R77, R64, R67.reuse ;  /* 0x00000043404d7220 */ /* 0x080fe20000410000 */
[----:B------:R-:W-:Y:S02]  /*a5c0*/  HADD2.F32 R63, -RZ, R63.H1_H1 ;  /* 0x3000003fff3f7230 */ /* 0x000fe40000004100 */
[----:B------:R-:W-:Y:S01]  /*a5d0*/  FMUL.FTZ R67, R48, R67 ;  /* 0x0000004330437220 */ /* 0x000fe20000410000 */
[--C-:B------:R-:W-:Y:S02]  /*a5e0*/  HADD2.F32 R65, -RZ, R46.reuse.H0_H0 ;  /* 0x2000002eff417230 */ /* 0x100fe40000004100 */
[----:B------:R-:W-:-:S02]  /*a5f0*/  HADD2.F32 R66, -RZ, R46.H1_H1 ;  /* 0x3000002eff427230 */ /* 0x000fc40000004100 */
[-C--:B------:R-:W-:Y:S01]  /*a600*/  FMUL.FTZ R46, R49, R78.reuse ;  /* 0x0000004e312e7220 */ /* 0x080fe20000410000 */
[C---:B------:R-:W-:Y:S01]  /*a610*/  FMUL.FTZ R78, R63.reuse, R78 ;  /* 0x0000004e3f4e7220 */ /* 0x040fe20000410000 */
[----:B------:R-:W-:Y:S01]  /*a620*/  FFMA.FTZ R82, R48, R65, -R77 ;  /* 0x0000004130527223 */ /* 0x000fe2000001084d */
[----:B------:R-:W-:Y:S01]  /*a630*/  F2FP.F16.E4M3.UNPACK_B R77, R45 ;  /* 0x0000002dff4d723e */ /* 0x000fe200020006ff */
[-C--:B------:R-:W-:Y:S01]  /*a640*/  FFMA.FTZ R137, R63, R66.reuse, -R46 ;  /* 0x000000423f897223 */ /* 0x080fe2000001082e */
[----:B------:R-:W-:Y:S01]  /*a650*/  F2FP.F16.E4M3.UNPACK_B R46, R47 ;  /* 0x0000002fff2e723e */ /* 0x000fe200020006ff */
[----:B------:R-:W-:Y:S01]  /*a660*/  FFMA.FTZ R136, R49, R66, R78 ;  /* 0x0000004231887223 */ /* 0x000fe2000001004e */
        /* <DEDUP_REMOVED lines=20> */
[-C--:B------:R-:W-:Y:S01]  /*a7b0*/  FFMA.FTZ R79, R64, R67.reuse, R79 ;  /* 0x00000043404f7223 */ /* 0x080fe2000001004f */
[----:B------:R-:W-:Y:S02]  /*a7c0*/  HADD2.F32 R78, -RZ, R78.H1_H1 ;  /* 0x3000004eff4e7230 */ /* 0x000fe40000004100 */
[----:B------:R-:W-:Y:S01]  /*a7d0*/  FFMA.FTZ R155, R44, R66, R155 ;  /* 0x000000422c9b7223 */ /* 0x000fe2000001009b */
[----:B------:R-:W-:Y:S02]  /*a7e0*/  HADD2.F32 R47, -RZ, R47.H1_H1 ;  /* 0x3000002fff2f7230 */ /* 0x000fe40000004100 */
[----:B------:R-:W-:Y:S01]  /*a7f0*/  FFMA.FTZ R153, R48, R67, -R153 ;  /* 0x0000004330997223 */ /* 0x000fe20000010899 */
[----:B------:R-:W-:Y:S02]  /*a800*/  HADD2.F32 R46, -RZ, R46.H1_H1 ;  /* 0x3000002eff2e7230 */ /* 0x000fe40000004100 */
[----:B------:R-:W-:Y:S01]  /*a810*/  FMUL.FTZ R64, R51, R78 ;  /* 0x0000004e33407220 */ /* 0x000fe20000410000 */
[----:B------:R-:W-:-:S02]  /*a820*/  HADD2.F32 R63, -RZ, R63.H1_H1 ;  /* 0x3000003fff3f7230 */ /* 0x000fc40000004100 */
[----:B------:R-:W-:Y:S01]  /*a830*/  FMUL.FTZ R78, R47, R78 ;  /* 0x0000004e2f4e7220 */ /* 0x000fe20000410000 */
[----:B------:R-:W-:Y:S02]  /*a840*/  HADD2.F32 R77, -RZ, R77.H1_H1 ;  /* 0x3000004dff4d7230 */ /* 0x000fe40000004100 */
[----:B------:R-:W-:Y:S01]  /*a850*/  FFMA.FTZ R148, R49, R66, -R148 ;  /* 0x0000004231947223 */ /* 0x000fe20000010894 */
[----:B------:R-:W-:Y:S01]  /*a860*/  HADD2.F32 R44, -RZ, R65.H1_H1 ;  /* 0x30000041ff2c7230 */ /* 0x000fe20000004100 */
[----:B------:R-:W-:Y:S01]  /*a870*/  F2FP.SATFINITE.E4M3.F32.PACK_AB_MERGE_C R82, R137, R82, RZ ;  /* 0x000000528952723e */ /* 0x000fe200048070ff */
[----:B------:R-:W-:Y:S02]  /*a880*/  HADD2.F32 R45, -RZ, R45.H1_H1 ;  /* 0x3000002dff2d7230 */ /* 0x000fe40000004100 */
[-C--:B------:R-:W-:Y:S01]  /*a890*/  FMUL.FTZ R49, R63, R77.reuse ;  /* 0x0000004d3f317220 */ /* 0x080fe20000410000 */
[C---:B------:R-:W-:Y:S01]  /*a8a0*/  FMUL.FTZ R48, R46.reuse, R77 ;  /* 0x0000004d2e307220 */ /* 0x040fe20000410000 */
        /* <DEDUP_REMOVED lines=13> */
[----:B------:R-:W-:-:S07]  /*a980*/  F2FP.SATFINITE.E4M3.F32.PACK_AB_MERGE_C R49, R81, R62, R83 ;  /* 0x0000003e5131723e */ /* 0x000fce0004807053 */
.L_x_7117:
[----:B------:R-:W-:Y:S05]  /*a990*/  BSYNC B2 ;  /* 0x0000000000027941 */ /* 0x000fea0003800000 */
.L_x_7116:
        /* <DEDUP_REMOVED lines=12> */
.L_x_7115:
[----:B------:R-:W-:Y:S05]  /*aa60*/  BSYNC B1 ;  /* 0x0000000000017941 */ /* 0x000fea0003800000 */
.L_x_7114:
[----:B-1----:R-:W-:Y:S02]  /*aa70*/  VIADD R45, R23, 0xc0 ;  /* 0x000000c0172d7836 */ /* 0x002fe40000000000 */
[-C--:B------:R-:W-:Y:S02]  /*aa80*/  IMAD R44, R129, R126.reuse, RZ ;  /* 0x0000007e812c7224 */ /* 0x080fe400078e02ff */
        /* <DEDUP_REMOVED lines=8> */
[----:B------:R-:W-:Y:S01]  /*ab10*/  BSSY B1, `(.L_x_7118) ;  /* 0x00000ee000017945 */ /* 0x000fe20003800000 */
[----:B------:R-:W-:Y:S02]  /*ab20*/  ISETP.NE.AND P6, PT, R0, RZ, PT ;  /* 0x000000ff0000720c */ /* 0x000fe40003fc5270 */
[----:B------:R-:W-:Y:S02]  /*ab30*/  IADD3.X R44, R33, R56, R32, P3, P4 ;  /* 0x00000038212c7210 */ /* 0x000fe40001fe8420 */
[----:B------:R-:W-:Y:S02]  /*ab40*/  SEL R151, R122, R151, !P6 ;  /* 0x000000977a977207 */ /* 0x000fe40007000000 */
[----:B-1----:R-:W-:-:S05]  /*ab50*/  IADD3 R54, P3, R55, R52, RZ ;  /* 0x0000003437367210 */ /* 0x002fca0007f7e0ff */
[----:B------:R-:W-:Y:S01]  /*ab60*/  IMAD.X R55, R44, 0x1, R53, P3 ;  /* 0x000000012c377824 */ /* 0x000fe200018e0635 */
[----:B------:R-:W-:-:S04]  /*ab70*/  SHF.R.S32.HI R44, RZ, 0x1f, R151 ;  /* 0x0000001fff2c7819 */ /* 0x000fc80000011497 */
[----:B------:R-:W-:Y:S01]  /*ab80*/  LEA.HI R151, R44, R151, RZ, 0x5 ;  /* 0x000000972c977211 */ /* 0x000fe200078f28ff */
[----:B------:R-:W-:-:S03]  /*ab90*/  IMAD R44, R22, 0x7000, R118 ;  /* 0x00007000162c7824 */ /* 0x000fc600078e0276 */
[----:B------:R-:W-:Y:S01]  /*aba0*/  LEA.HI.SX32 R57, R151, R30, 0x1b ;  /* 0x0000001e97397211 */ /* 0x000fe200078fdaff */
[----:B------:R-:W-:-:S04]  /*abb0*/  IMAD.IADD R44, R17, 0x1, R44 ;  /* 0x00000001112c7824 */ /* 0x000fc800078e022c */
[----:B------:R-:W-:-:S05]  /*abc0*/  IMAD.SHL.U32 R57, R57, 0x10, RZ ;  /* 0x0000001039397824 */ /* 0x000fca00078e00ff */
[----:B------:R-:W-:-:S04]  /*abd0*/  LOP3.LUT R45, R3, 0x70, R57, 0xf8, !PT ;  /* 0x00000070032d7812 */ /* 0x000fc800078ef839 */
[----:B------:R-:W-:-:S05]  /*abe0*/  LOP3.LUT R45, R45, R142, RZ, 0x3c, !PT ;  /* 0x0000008e2d2d7212 */ /* 0x000fca00078e3cff */
[----:B--2---:R-:W-:-:S04]  /*abf0*/  IMAD.IADD R45, R46, 0x1, R45 ;  /* 0x000000012e2d7824 */ /* 0x004fc800078e022d */
[----:B------:R-:W-:-:S04]  /*ac00*/  IMAD R46, R22, 0x7000, R45 ;  /* 0x00007000162e7824 */ /* 0x000fc800078e022d */
[----:B------:R-:W-:Y:S02]  /*ac10*/  IMAD.IADD R48, R17, 0x1, R46 ;  /* 0x0000000111307824 */ /* 0x000fe400078e022e */
        /* <DEDUP_REMOVED lines=11> */
[----:B------:R-:W-:Y:S02]  /*acd0*/  SHF.R.U32.HI R69, RZ, 0x8, R71 ;  /* 0x00000008ff457819 */ /* 0x000fe40000011647 */
        /* <DEDUP_REMOVED lines=16> */
[----:B------:R-:W-:Y:S01]  /*ade0*/  LOP3.LUT R48, R61, 0xff0000, R48, 0xf8, !PT ;  /* 0x00ff00003d307812 */ /* 0x000fe200078ef830 */
[----:B------:R-:W-:Y:S01]  /*adf0*/  IMAD.SHL.U32 R50, R66, 0x100, RZ ;  /* 0x0000010042327824 */ /* 0x000fe200078e00ff */
[----:B------:R-:W-:Y:S02]  /*ae00*/  PRMT R67, R67, 0x654, R64 ;  /* 0x0000065443437816 */ /* 0x000fe40000000040 */
[----:B------:R-:W-:Y:S02]  /*ae10*/  F2FP.F16.E4M3.UNPACK_B R68, R147.H1 ;  /* 0x00000093ff44723e */ /* 0x000fe400030006ff */
[----:B------:R-:W-:-:S02]  /*ae20*/  F2FP.F16.E4M3.UNPACK_B R61, R60.H1 ;  /* 0x0000003cff3d723e */ /* 0x000fc400030006ff */
[----:B------:R-:W-:Y:S02]  /*ae30*/  F2FP.F16.E4M3.UNPACK_B R64, R63.H1 ;  /* 0x0000003fff40723e */ /* 0x000fe400030006ff */
[----:B------:R-:W-:Y:S01]  /*ae40*/  SHF.R.U32.HI R72, RZ, 0x10, R73 ;  /* 0x00000010ff487819 */ /* 0x000fe20000011649 */
[----:B------:R-:W-:Y:S01]  /*ae50*/  HADD2.F32 R62, -RZ, R61.H0_H0 ;  /* 0x2000003dff3e7230 */ /* 0x000fe20000004100 */
        /* <DEDUP_REMOVED lines=25> */
[----:B------:R-:W-:Y:S01]  /*aff0*/  HADD2.F32 R64, -RZ, R63.H0_H0 ;  /* 0x2000003fff407230 */ /* 0x000fe20000004100 */
[----:B------:R-:W-:Y:S01]  /*b000*/  SHF.R.U32.HI R70, RZ, 0x10, R75 ;  /* 0x00000010ff467819 */ /* 0x000fe2000001164b */
        /* <DEDUP_REMOVED lines=9> */
[----:B------:R-:W-:Y:S02]  /*b0a0*/  IMAD.U32 R70, R70, 0x10000, RZ ;  /* 0x0001000046467824 */ /* 0x000fe400078e00ff */
[----:B------:R-:W-:Y:S01]  /*b0b0*/  FFMA.FTZ R69, R64, R62, R67 ;  /* 0x0000003e40457223 */ /* 0x000fe20000010043 */
[----:B------:R-:W-:Y:S02]  /*b0c0*/  HADD2.F32 R60, -RZ, R60.H1_H1 ;  /* 0x3000003cff3c7230 */ /* 0x000fe40000004100 */
[----:B------:R-:W-:Y:S01]  /*b0d0*/  FMUL.FTZ R65, R63, R147 ;  /* 0x000000933f417220 */ /* 0x000fe20000410000 */
[----:B------:R-:W-:Y:S01]  /*b0e0*/  HADD2.F32 R145, -RZ, R145.H1_H1 ;  /* 0x30000091ff917230 */ /* 0x000fe20000004100 */
[----:B------:R-:W-:-:S02]  /*b0f0*/  F2FP.F16.E4M3.UNPACK_B R61, R146.H1 ;  /* 0x00000092ff3d723e */ /* 0x000fc400030006ff */
[----:B------:R-:W-:Y:S02]  /*b100*/  F2FP.F16.E4M3.UNPACK_B R62, R59.H1 ;  /* 0x0000003bff3e723e */ /* 0x000fe400030006ff */
[----:B------:R-:W-:Y:S01]  /*b110*/  LOP3.LUT R46, R71, 0xff0000, R70, 0xf8, !PT ;  /* 0x00ff0000472e7812 */ /* 0x000fe200078ef846 */
[C---:B------:R-:W-:Y:S01]  /*b120*/  FMUL.FTZ R70, R60.reuse, R147 ;  /* 0x000000933c467220 */ /* 0x040fe20000410000 */
[-C--:B------:R-:W-:Y:S01]  /*b130*/  FFMA.FTZ R71, R60, R145.reuse, -R65 ;  /* 0x000000913c477223 */ /* 0x080fe20000010841 */
        /* <DEDUP_REMOVED lines=8> */
[----:B------:R-:W-:Y:S01]  /*b1c0*/  FMUL.FTZ R76, R64, R66 ;  /* 0x00000042404c7220 */ /* 0x000fe20000410000 */
        /* <DEDUP_REMOVED lines=13> */
[----:B------:R-:W-:Y:S01]  /*b2a0*/  FFMA.FTZ R80, R62, R65, R67 ;  /* 0x000000413e507223 */ /* 0x000fe20000010043 */
[----:B------:R-:W-:Y:S01]  /*b2b0*/  HADD2.F32 R65, -RZ, R146.H1_H1 ;  /* 0x30000092ff417230 */ /* 0x000fe20000004100 */
[----:B------:R-:W-:Y:S01]  /*b2c0*/  F2FP.F16.E4M3.UNPACK_B R144, R144 ;  /* 0x00000090ff90723e */ /* 0x000fe200020006ff */
[----:B------:R-:W-:Y:S01]  /*b2d0*/  HADD2.F32 R59, -RZ, R58.H0_H0 ;  /* 0x2000003aff3b7230 */ /* 0x000fe20000004100 */
[----:B------:R-:W-:Y:S01]  /*b2e0*/  F2FP.SATFINITE.E4M3.F32.PACK_AB_MERGE_C R78, R81, R78, RZ ;  /* 0x0000004e514e723e */ /* 0x000fe200048070ff */
[--C-:B------:R-:W-:Y:S01]  /*b2f0*/  HADD2.F32 R61, -RZ, R60.reuse.H0_H0 ;  /* 0x2000003cff3d7230 */ /* 0x100fe20000004100 */
[----:B------:R-:W-:Y:S01]  /*b300*/  F2FP.SATFINITE.E4M3.F32.PACK_AB_MERGE_C R79, R80, R79, RZ ;  /* 0x0000004f504f723e */ /* 0x000fe200048070ff */
[----:B------:R-:W-:Y:S02]  /*b310*/  HADD2.F32 R60, -RZ, R60.H1_H1 ;  /* 0x3000003cff3c7230 */ /* 0x000fe40000004100 */
[----:B------:R-:W-:-:S02]  /*b320*/  HADD2.F32 R58, -RZ, R58.H1_H1 ;  /* 0x3000003aff3a7230 */ /* 0x000fc40000004100 */
[-C--:B------:R-:W-:Y:S01]  /*b330*/  FMUL.FTZ R66, R61, R64.reuse ;  /* 0x000000403d427220 */ /* 0x080fe20000410000 */
[--C-:B------:R-:W-:Y:S02]  /*b340*/  HADD2.F32 R62, -RZ, R144.reuse.H0_H0 ;  /* 0x20000090ff3e7230 */ /* 0x100fe40000004100 */
[-C--:B------:R-:W-:Y:S01]  /*b350*/  FMUL.FTZ R67, R60, R65.reuse ;  /* 0x000000413c437220 */ /* 0x080fe20000410000 */
[----:B------:R-:W-:Y:S02]  /*b360*/  HADD2.F32 R63, -RZ, R144.H1_H1 ;  /* 0x30000090ff3f7230 */ /* 0x000fe40000004100 */
[C---:B------:R-:W-:Y:S01]  /*b370*/  FMUL.FTZ R64, R59.reuse, R64 ;  /* 0x000000403b407220 */ /* 0x040fe20000410000 */
[C---:B------:R-:W-:Y:S01]  /*b380*/  FMUL.FTZ R65, R58.reuse, R65 ;  /* 0x000000413a417220 */ /* 0x040fe20000410000 */
[----:B------:R-:W-:Y:S01]  /*b390*/  FFMA.FTZ R59, R59, R62, -R66 ;  /* 0x0000003e3b3b7223 */ /* 0x000fe20000010842 */
[----:B------:R-:W-:Y:S01]  /*b3a0*/  F2FP.F16.E4M3.UNPACK_B R66, R48 ;  /* 0x00000030ff42723e */ /* 0x000fe200020006ff */
[----:B------:R-:W-:Y:S01]  /*b3b0*/  FFMA.FTZ R76, R61, R62, R64 ;  /* 0x0000003e3d4c7223 */ /* 0x000fe20000010040 */
[-C--:B------:R-:W-:Y:S01]  /*b3c0*/  FFMA.FTZ R58, R58, R63.reuse, -R67 ;  /* 0x0000003f3a3a7223 */ /* 0x080fe20000010843 */
[----:B------:R-:W-:Y:S01]  /*b3d0*/  FFMA.FTZ R77, R60, R63, R65 ;  /* 0x0000003f3c4d7223 */ /* 0x000fe20000010041 */
[----:B------:R-:W-:-:S02]  /*b3e0*/  F2FP.SATFINITE.E4M3.F32.PACK_AB_MERGE_C R60, R75, R72, RZ ;  /* 0x000000484b3c723e */ /* 0x000fc400048070ff */
[----:B------:R-:W-:Y:S02]  /*b3f0*/  F2FP.F16.E4M3.UNPACK_B R64, R49 ;  /* 0x00000031ff40723e */ /* 0x000fe400020006ff */
[----:B------:R-:W-:Y:S02]  /*b400*/  F2FP.F16.E4M3.UNPACK_B R67, R50 ;  /* 0x00000032ff43723e */ /* 0x000fe400020006ff */
[----:B------:R-:W-:Y:S01]  /*b410*/  F2FP.F16.E4M3.UNPACK_B R62, R45 ;  /* 0x0000002dff3e723e */ /* 0x000fe200020006ff */
[----:B------:R-:W-:Y:S01]  /*b420*/  HADD2.F32 R65, -RZ, R64.H0_H0 ;  /* 0x20000040ff417230 */ /* 0x000fe20000004100 */
[----:B------:R-:W-:Y:S01]  /*b430*/  F2FP.SATFINITE.E4M3.F32.PACK_AB_MERGE_C R60, R70, R69, R60 ;  /* 0x00000045463c723e */ /* 0x000fe2000480703c */
[----:B------:R-:W-:Y:S01]  /*b440*/  HADD2.F32 R70, -RZ, R67.H0_H0 ;  /* 0x20000043ff467230 */ /* 0x000fe20000004100 */
[----:B------:R-:W-:Y:S01]  /*b450*/  F2FP.SATFINITE.E4M3.F32.PACK_AB_MERGE_C R61, R74, R73, RZ ;  /* 0x000000494a3d723e */ /* 0x000fe200048070ff */
[----:B------:R-:W-:Y:S01]  /*b460*/  HADD2.F32 R63, -RZ, R62.H0_H0 ;  /* 0x2000003eff3f7230 */ /* 0x000fe20000004100 */
[----:B------:R-:W-:Y:S01]  /*b470*/  F2FP.F16.E4M3.UNPACK_B R45, R45.H1 ;  /* 0x0000002dff2d723e */ /* 0x000fe200030006ff */
        /* <DEDUP_REMOVED lines=18> */
[----:B------:R-:W-:Y:S01]  /*b5a0*/  F2FP.SATFINITE.E4M3.F32.PACK_AB_MERGE_C R59, R58, R59, R78 ;  /* 0x0000003b3a3b723e */ /* 0x000fe2000480704e */
        /* <DEDUP_REMOVED lines=68> */
.L_x_7119:
[----:B------:R-:W-:Y:S05]  /*b9f0*/  BSYNC B1 ;  /* 0x0000000000017941 */ /* 0x000fea0003800000 */
.L_x_7118:
[----:B------:R-:W-:Y:S01]  /*ba00*/  ISETP.GE.AND P2, PT, R57, R149, PT ;  /* 0x000000953900720c */ /* 0x000fe20003f46270 */
[----:B------:R-:W-:Y:S02]  /*ba10*/  ULDC.64 UR4, c[0x0][0x208] ;  /* 0x0000820000047ab9 */ /* 0x000fe40000000a00 */
[----:B-1----:R1:W-:Y:S10]  /*ba20*/  STG.E.128 desc[UR4][R54.64], R44 ;  /* 0x0000002c36007986 */ /* 0x0023f4000c101d04 */
[----:B------:R-:W-:Y:S05]  /*ba30*/  @P2 BRA `(.L_x_7096) ;  /* 0x0000000400fc2947 */ /* 0x000fea0003800000 */
[--C-:B-1----:R-:W-:Y:S01]  /*ba40*/  SHF.R.S32.HI R44, RZ, 0x1f, R57.reuse ;  /* 0x0000001fff2c7819 */ /* 0x102fe20000011439 */
[----:B------:R-:W-:Y:S01]  /*ba50*/  ULDC.64 UR4, c[0x0][0x208] ;  /* 0x0000820000047ab9 */ /* 0x000fe20000000a00 */
[----:B------:R-:W-:-:S04]  /*ba60*/  IADD3 R57, P2, P3, R38, R124, R57 ;  /* 0x0000007c26397210 */ /* 0x000fc80007b5e039 */
[----:B------:R-:W-:Y:S02]  /*ba70*/  IADD3.X R56, R33, R56, R44, P2, P3 ;  /* 0x0000003821387210 */ /* 0x000fe400017e642c */
[----:B------:R-:W-:-:S05]  /*ba80*/  IADD3 R52, P2, R57, R52, RZ ;  /* 0x0000003439347210 */ /* 0x000fca0007f5e0ff */
[----:B------:R-:W-:-:S05]  /*ba90*/  IMAD.X R53, R56, 0x1, R53, P2 ;  /* 0x0000000138357824 */ /* 0x000fca00010e0635 */
[----:B--2---:R1:W-:Y:S01]  /*baa0*/  STG.E.128 desc[UR4][R52.64], R48 ;  /* 0x0000003034007986 */ /* 0x0043e2000c101d04 */
[----:B------:R-:W-:Y:S05]  /*bab0*/  BRA `(.L_x_7096) ;  /* 0x0000000400dc7947 */ /* 0x000fea0003800000 */
.L_x_7059:
[----:B------:R-:W2:Y:S02]  /*bac0*/  LDL R44, [R1+0x68] ;  /* 0x00006800012c7983 */ /* 0x000ea40000100800 */
[----:B--2---:R-:W-:-:S13]  /*bad0*/  R2UR UR4, R44 ;  /* 0x000000002c0472ca */ /* 0x004fda00000e0000 */
[----:B------:R-:W-:-:S06]  /*bae0*/  UISETP.NE.AND UP0, UPT, UR4, 0x3, UPT ;  /* 0x000000030400788c */ /* 0x000fcc000bf05270 */
[----:B------:R-:W-:-:S13]  /*baf0*/  PLOP3.LUT P5, PT, PT, PT, UP0, 0x80, 0x0 ;  /* 0x000000000000781c */ /* 0x000fda0003faf008 */
[----:B------:R-:W-:Y:S05]  /*bb00*/  @!P5 BRA `(.L_x_7120) ;  /* 0x000000000004d947 */ /* 0x000fea0003800000 */
[----:B------:R-:W-:Y:S01]  /*bb10*/  BPT.TRAP 0x1 ;  /* 0x000000040000795c */ /* 0x000fe20000300000 */
.L_x_7120:
[----:B------:R-:W2:Y:S01]  /*bb20*/  LDL R44, [R1+0x50] ;  /* 0x00005000012c7983 */ /* 0x000ea20000100800 */
[----:B------:R-:W-:Y:S01]  /*bb30*/  IMAD R104, R22, 0x8, R17 ;  /* 0x0000000816687824 */ /* 0x000fe200078e0211 */
[----:B------:R-:W-:Y:S01]  /*bb40*/  BSSY B1, `(.L_x_7121) ;  /* 0x0000008000017945 */ /* 0x000fe20003800000 */
[----:B------:R-:W-:Y:S01]  /*bb50*/  IMAD R113, R24, -0xe0, R2 ;  /* 0xffffff2018717824 */ /* 0x000fe200078e0202 */
[----:B------:R-:W-:-:S04]  /*bb60*/  SHF.R.S32.HI R45, RZ, 0x1f, R24 ;  /* 0x0000001fff2d7819 */ /* 0x000fc80000011418 */
[----:B------:R-:W-:Y:S02]  /*bb70*/  VIMNMX R113, R113, 0xe0, PT ;  /* 0x000000e071717848 */ /* 0x000fe40003fe0100 */
[----:B--2---:R-:W-:Y:S01]  /*bb80*/  SHF.L.U32 R128, R44, 0x1f, RZ ;  /* 0x0000001f2c807819 */ /* 0x004fe200000006ff */
[----:B------:R-:W-:-:S03]  /*bb90*/  IMAD R44, R20, R24, RZ ;  /* 0x00000018142c7224 */ /* 0x000fc600078e02ff */
[----:B------:R-:W0:Y:S02]  /*bba0*/  SYNCS.PHASECHK.TRANS64.TRYWAIT P2, [R104+URZ+0x2e890], R128 ;  /* 0x02e89080680075a7 */ /* 0x000e24000804017f */
[----:B0-----:R-:W-:Y:S05]  /*bbb0*/  @!P2 BRA `(.L_x_7122) ;  /* 0x0000028c0054a947 */ /* 0x001fea0003800000 */
.L_x_7432:
[----:B------:R-:W-:Y:S05]  /*bbc0*/  BSYNC B1 ;  /* 0x0000000000017941 */ /* 0x000fea0003800000 */
.L_x_7121:
[----:B------:R-:W-:Y:S01]  /*bbd0*/  ISETP.GE.AND P2, PT, R23, R113, PT ;  /* 0x000000711700720c */ /* 0x000fe20003f46270 */
[----:B------:R-:W-:Y:S01]  /*bbe0*/  IMAD R45, R45, R132, R44 ;  /* 0x000000842d2d7224 */ /* 0x000fe200078e022c */
[----:B------:R-:W-:Y:S01]  /*bbf0*/  BSSY B1, `(.L_x_7123) ;  /* 0x0000016000017945 */ /* 0x000fe20003800000 */
[----:B------:R-:W-:-:S04]  /*bc00*/  IMAD.WIDE.U32 R48, R132, R24, RZ ;  /* 0x0000001884307225 */ /* 0x000fc800078e00ff */
[----:B------:R-:W-:-:S06]  /*bc10*/  IMAD.IADD R53, R45, 0x1, R49 ;  /* 0x000000012d357824 */ /* 0x000fcc00078e0231 */
[----:B------:R-:W-:Y:S05]  /*bc20*/  @P2 BRA `(.L_x_7124) ;  /* 0x0000000000482947 */ /* 0x000fea0003800000 */
[----:B------:R-:W1:Y:S01]  /*bc30*/  @!P0 LDS.128 R44, [R112+0x20400] ;  /* 0x02040000702c8984 */ /* 0x000e620000000c00 */
[----:B------:R-:W2:Y:S01]  /*bc40*/  @!P0 LDC.64 R50, c[0x0][0x2e8] ;  /* 0x0000ba00ff328b82 */ /* 0x000ea20000000a00 */
[----:B------:R-:W-:Y:S01]  /*bc50*/  ULDC.64 UR4, c[0x0][0x208] ;  /* 0x0000820000047ab9 */ /* 0x000fe20000000a00 */
[----:B--2---:R-:W-:-:S04]  /*bc60*/  @!P0 IADD3 R50, P2, P3, R48, R50, R34 ;  /* 0x0000003230328210 */ /* 0x004fc80007b5e022 */
[----:B------:R-:W-:-:S05]  /*bc70*/  @!P0 IADD3.X R51, R53, R51, R37, P2, P3 ;  /* 0x0000003335338210 */ /* 0x000fca00017e6425 */
[----:B-1----:R1:W-:Y:S01]  /*bc80*/  @!P0 STG.E.128 desc[UR4][R50.64], R44 ;  /* 0x0000002c32008986 */ /* 0x0023e2000c101d04 */
[----:B------:R-:W-:Y:S05]  /*bc90*/  @P1 BRA `(.L_x_7124) ;  /* 0x00000000002c1947 */ /* 0x000fea0003800000 */
[----:B------:R-:W-:Y:S01]  /*bca0*/  ULDC.64 UR4, c[0x0][0x2e8] ;  /* 0x0000ba0000047ab9 */ /* 0x000fe20000000a00 */
[----:B-1----:R-:W-:Y:S01]  /*bcb0*/  VIADD R45, R25, 0x40 ;  /* 0x00000040192d7836 */ /* 0x002fe20000000000 */
[----:B------:R-:W-:Y:S01]  /*bcc0*/  IADD3 R50, P2, P3, R100, UR4, R48 ;  /* 0x0000000464327c10 */ /* 0x000fe2000fb5e030 */
[----:B------:R-:W-:-:S03]  /*bcd0*/  ULDC.64 UR6, c[0x0][0x208] ;  /* 0x0000820000067ab9 */ /* 0x000fc60000000a00 */
[----:B------:R-:W-:Y:S02]  /*bce0*/  IADD3.X R51, R102, UR5, R53, P2, P3 ;  /* 0x0000000566337c10 */ /* 0x000fe400097e6435 */
[----:B------:R-:W-:-:S13]  /*bcf0*/  LOP3.LUT P2, RZ, R230, 0x4, RZ, 0xc0, !PT ;  /* 0x00000004e6ff7812 */ /* 0x000fda000784c0ff */
[----:B------:R-:W-:-:S04]  /*bd00*/  @P2 VIADD R45, R25, 0xffffffc0 ;  /* 0xffffffc0192d2836 */ /* 0x000fc80000000000 */
[----:B------:R-:W-:-:S04]  /*bd10*/  IMAD R44, R22, 0x7000, R45 ;  /* 0x00007000162c7824 */ /* 0x000fc800078e022d */
[----:B------:R-:W-:-:S06]  /*bd20*/  IMAD.IADD R44, R17, 0x1, R44 ;  /* 0x00000001112c7824 */ /* 0x000fcc00078e022c */
[----:B------:R-:W1:Y:S04]  /*bd30*/  LDS.128 R44, [R44+0x20400] ;  /* 0x020400002c2c7984 */ /* 0x000e680000000c00 */
[----:B-1----:R2:W-:Y:S02]  /*bd40*/  STG.E.128 desc[UR6][R50.64], R44 ;  /* 0x0000002c32007986 */ /* 0x0025e4000c101d06 */
.L_x_7124:
[----:B------:R-:W-:Y:S05]  /*bd50*/  BSYNC B1 ;  /* 0x0000000000017941 */ /* 0x000fea0003800000 */
.L_x_7123:
[----:B-12---:R-:W-:Y:S01]  /*bd60*/  VIADD R44, R23, 0x40 ;  /* 0x00000040172c7836 */ /* 0x006fe20000000000 */
[----:B------:R-:W-:Y:S04]  /*bd70*/  BSSY B1, `(.L_x_7125) ;  /* 0x0000017000017945 */ /* 0x000fe80003800000 */
[----:B------:R-:W-:-:S13]  /*bd80*/  ISETP.GE.AND P2, PT, R44, R113, PT ;  /* 0x000000712c00720c */ /* 0x000fda0003f46270 */
[----:B------:R-:W-:Y:S05]  /*bd90*/  @P2 BRA `(.L_x_7126) ;  /* 0x0000000000502947 */ /* 0x000fea0003800000 */
[----:B------:R-:W1:Y:S01]  /*bda0*/  @!P0 LDS.128 R44, [R112+0x22400] ;  /* 0x02240000702c8984 */ /* 0x000e620000000c00 */
[----:B------:R-:W2:Y:S01]  /*bdb0*/  @!P0 LDC.64 R50, c[0x0][0x2e8] ;  /* 0x0000ba00ff328b82 */ /* 0x000ea20000000a00 */
[----:B------:R-:W-:Y:S01]  /*bdc0*/  IADD3 R55, P2, R98, R48, RZ ;  /* 0x0000003062377210 */ /* 0x000fe20007f5e0ff */
[----:B------:R-:W-:-:S04]  /*bdd0*/  ULDC.64 UR4, c[0x0][0x208] ;  /* 0x0000820000047ab9 */ /* 0x000fc80000000a00 */
[----:B------:R-:W-:Y:S01]  /*bde0*/  IMAD.X R52, R53, 0x1, R99, P2 ;  /* 0x0000000135347824 */ /* 0x000fe200010e0663 */
        /* <DEDUP_REMOVED lines=15> */
.L_x_7126:
[----:B------:R-:W-:Y:S05]  /*bee0*/  BSYNC B1 ;  /* 0x0000000000017941 */ /* 0x000fea0003800000 */
.L_x_7125:
[----:B-12---:R-:W-:Y:S01]  /*bef0*/  VIADD R44, R23, 0x80 ;  /* 0x00000080172c7836 */ /* 0x006fe20000000000 */
[----:B------:R-:W-:Y:S04]  /*bf00*/  BSSY B1, `(.L_x_7127) ;  /* 0x0000017000017945 */ /* 0x000fe80003800000 */
[----:B------:R-:W-:-:S13]  /*bf10*/  ISETP.GE.AND P2, PT, R44, R113, PT ;  /* 0x000000712c00720c */ /* 0x000fda0003f46270 */
[----:B------:R-:W-:Y:S05]  /*bf20*/  @P2 BRA `(.L_x_7128) ;  /* 0x0000000000502947 */ /* 0x000fea0003800000 */
[----:B------:R-:W1:Y:S01]  /*bf30*/  @!P0 LDS.128 R44, [R112+0x24400] ;  /* 0x02440000702c8984 */ /* 0x000e620000000c00 */
[----:B------:R-:W2:Y:S01]  /*bf40*/  @!P0 LDC.64 R50, c[0x0][0x2e8] ;  /* 0x0000ba00ff328b82 */ /* 0x000ea20000000a00 */
[----:B------:R-:W-:Y:S01]  /*bf50*/  LEA R55, P2, R36, R48, 0x7 ;  /* 0x0000003024377211 */ /* 0x000fe200078438ff */
        /* <DEDUP_REMOVED lines=17> */
.L_x_7128:
[----:B------:R-:W-:Y:S05]  /*c070*/  BSYNC B1 ;  /* 0x0000000000017941 */ /* 0x000fea0003800000 */
.L_x_7127:
[----:B-12---:R-:W-:-:S05]  /*c080*/  VIADD R44, R23, 0xc0 ;  /* 0x000000c0172c7836 */ /* 0x006fca0000000000 */
[----:B------:R-:W-:-:S13]  /*c090*/  ISETP.GE.AND P2, PT, R44, R113, PT ;  /* 0x000000712c00720c */ /* 0x000fda0003f46270 */
[----:B------:R-:W-:Y:S05]  /*c0a0*/  @P2 BRA `(.L_x_7096) ;  /* 0x0000000000602947 */ /* 0x000fea0003800000 */
[----:B------:R-:W1:Y:S01]  /*c0b0*/  LDC.64 R46, c[0x0][0x300] ;  /* 0x0000c000ff2e7b82 */ /* 0x000e620000000a00 */
[----:B------:R-:W-:Y:S01]  /*c0c0*/  IMAD.MOV.U32 R50, RZ, RZ, R48 ;  /* 0x000000ffff327224 */ /* 0x000fe200078e0030 */
[----:B------:R-:W-:Y:S01]  /*c0d0*/  ULDC.64 UR4, c[0x0][0x208] ;  /* 0x0000820000047ab9 */ /* 0x000fe20000000a00 */
[----:B------:R-:W-:-:S05]  /*c0e0*/  IMAD.MOV.U32 R51, RZ, RZ, R53 ;  /* 0x000000ffff337224 */ /* 0x000fca00078e0035 */
        /* <DEDUP_REMOVED lines=20> */
.L_x_7096:
[----:B------:R-:W-:Y:S05]  /*c230*/  BSYNC B0 ;  /* 0x0000000000007941 */ /* 0x000fea0003800000 */
.L_x_7058:
        /* <DEDUP_REMOVED lines=17> */
.L_x_7130:
[----:B------:R-:W-:Y:S05]  /*c350*/  BSYNC B0 ;  /* 0x0000000000007941 */ /* 0x000fea0003800000 */
.L_x_7129:
[----:B------:R-:W2:Y:S01]  /*c360*/  SYNCS.PHASECHK.TRANS64.TRYWAIT P3, [R104+URZ+0x2e8b0], R128 ;  /* 0x02e8b080680075a7 */ /* 0x000ea2000806017f */
[----:B------:R-:W-:Y:S01]  /*c370*/  ULDC.64 UR4, c[0x0][0x318] ;  /* 0x0000c60000047ab9 */ /* 0x000fe20000000a00 */
[----:B------:R-:W-:Y:S01]  /*c380*/  ULDC.64 UR60, c[0x0][0x328] ;  /* 0x0000ca00003c7ab9 */ /* 0x000fe20000000a00 */
[----:B-1----:R-:W-:Y:S01]  /*c390*/  IMAD.U32 R44, RZ, RZ, UR5 ;  /* 0x00000005ff2c7e24 */ /* 0x002fe2000f8e00ff */
[----:B------:R-:W-:Y:S01]  /*c3a0*/  BSSY B0, `(.L_x_7131) ;  /* 0x0000005000007945 */ /* 0x000fe20003800000 */
[----:B------:R-:W-:-:S03]  /*c3b0*/  IMAD.U32 R45, RZ, RZ, UR4 ;  /* 0x00000004ff2d7e24 */ /* 0x000fc6000f8e00ff */
[----:B------:R1:W-:Y:S04]  /*c3c0*/  STL [R1+0x8], R44 ;  /* 0x0000082c01007387 */ /* 0x0003e80000100800 */
[----:B------:R1:W-:Y:S02]  /*c3d0*/  STL [R1+0xc], R45 ;  /* 0x00000c2d01007387 */ /* 0x0003e40000100800 */
[----:B-12---:R-:W-:Y:S05]  /*c3e0*/  @!P3 BRA `(.L_x_7132) ;  /* 0x00000284005cb947 */ /* 0x006fea0003800000 */
.L_x_7433:
[----:B------:R-:W-:Y:S05]  /*c3f0*/  BSYNC B0 ;  /* 0x0000000000007941 */ /* 0x000fea0003800000 */
.L_x_7131:
[----:B------:R2:W5:Y:S04]  /*c400*/  LDL R54, [R1+0xc] ;  /* 0x00000c0001367983 */ /* 0x0005680000100800 */
[----:B------:R2:W5:Y:S01]  /*c410*/  LDL R53, [R1+0x8] ;  /* 0x0000080001357983 */ /* 0x0005620000100800 */
[----:B------:R-:W-:Y:S01]  /*c420*/  ISETP.GE.AND P3, PT, R23, R113, PT ;  /* 0x000000711700720c */ /* 0x000fe20003f66270 */
[----:B------:R-:W-:Y:S01]  /*c430*/  BSSY B0, `(.L_x_7133) ;  /* 0x000001a000007945 */ /* 0x000fe20003800000 */
[----:B------:R-:W-:-:S11]  /*c440*/  IMAD.WIDE R48, R24, 0xe0, R94 ;  /* 0x000000e018307825 */ /* 0x000fd600078e025e */
[----:B--2---:R-:W-:Y:S05]  /*c450*/  @P3 BRA `(.L_x_7134) ;  /* 0x00000000005c3947 */ /* 0x004fea0003800000 */
[----:B------:R-:W-:Y:S01]  /*c460*/  ULDC UR6, c[0x0][0x2f4] ;  /* 0x0000bd0000067ab9 */ /* 0x000fe20000000800 */
[----:B------:R-:W-:Y:S01]  /*c470*/  PLOP3.LUT P4, PT, PT, PT, PT, 0x8, 0x0 ;  /* 0x000000000000781c */ /* 0x000fe20003f8e170 */
[----:B------:R-:W-:Y:S01]  /*c480*/  IMAD.MOV.U32 R44, RZ, RZ, R40 ;  /* 0x000000ffff2c7224 */ /* 0x000fe200078e0028 */
[----:B------:R-:W-:Y:S01]  /*c490*/  ISETP.GE.AND P3, PT, R6, UR6, PT ;  /* 0x0000000606007c0c */ /* 0x000fe2000bf66270 */
[----:B------:R-:W-:Y:S01]  /*c4a0*/  IMAD.MOV.U32 R45, RZ, RZ, R103 ;  /* 0x000000ffff2d7224 */ /* 0x000fe200078e0067 */
[----:B-----5:R-:W-:Y:S01]  /*c4b0*/  R2UR UR5, R54 ;  /* 0x00000000360572ca */ /* 0x020fe200000e0000 */
[----:B------:R-:W-:Y:S01]  /*c4c0*/  IMAD R47, R49, UR60, RZ ;  /* 0x0000003c312f7c24 */ /* 0x000fe2000f8e02ff */
[----:B------:R-:W-:Y:S01]  /*c4d0*/  R2UR UR4, R53 ;  /* 0x00000000350472ca */ /* 0x000fe200000e0000 */
[----:B------:R-:W-:-:S04]  /*c4e0*/  IMAD.WIDE.U32 R44, R48, UR60, R44 ;  /* 0x0000003c302c7c25 */ /* 0x000fc8000f8e002c */
[----:B------:R-:W-:-:S04]  /*c4f0*/  IMAD R47, R48, UR61, R47 ;  /* 0x0000003d302f7c24 */ /* 0x000fc8000f8e022f */
[----:B------:R-:W-:Y:S01]  /*c500*/  @!P3 LOP3.LUT P5, RZ, R230, 0x4, RZ, 0xc0, !PT ;  /* 0x00000004e6ffb812 */ /* 0x000fe200078ac0ff */
[----:B------:R-:W-:-:S03]  /*c510*/  @!P3 VIADD R52, R111, 0x40 ;  /* 0x000000406f34b836 */ /* 0x000fc60000000000 */
[----:B------:R-:W-:Y:S02]  /*c520*/  @!P3 PLOP3.LUT P4, PT, P5, PT, PT, 0x80, 0x0 ;  /* 0x000000000000b81c */ /* 0x000fe40002f8f070 */
[----:B------:R-:W-:-:S04]  /*c530*/  IADD3 R50, P5, R44, UR5, RZ ;  /* 0x000000052c327c10 */ /* 0x000fc8000ffbe0ff */
[----:B------:R-:W-:Y:S01]  /*c540*/  IADD3.X R51, R45, UR4, R47, P5, !PT ;  /* 0x000000042d337c10 */ /* 0x000fe2000affe42f */
[----:B------:R-:W-:-:S06]  /*c550*/  ULDC.64 UR4, c[0x0][0x208] ;  /* 0x0000820000047ab9 */ /* 0x000fcc0000000a00 */
[----:B------:R-:W-:Y:S01]  /*c560*/  @P4 VIADD R52, R111, 0xffffffc0 ;  /* 0xffffffc06f344836 */ /* 0x000fe20000000000 */
[----:B------:R-:W-:-:S03]  /*c570*/  ISETP.GE.AND P4, PT, R18, UR6, PT ;  /* 0x0000000612007c0c */ /* 0x000fc6000bf86270 */
[----:B------:R-:W-:-:S10]  /*c580*/  @!P3 IMAD.IADD R52, R17, 0x1, R52 ;  /* 0x000000011134b824 */ /* 0x000fd400078e0234 */
[----:B------:R-:W2:Y:S04]  /*c590*/  @!P4 LDS.128 R44, [R112+0xe400] ;  /* 0x00e40000702cc984 */ /* 0x000ea80000000c00 */
[----:B--2---:R-:W-:Y:S04]  /*c5a0*/  @!P4 STG.E.128 desc[UR4][R50.64], R44 ;  /* 0x0000002c3200c986 */ /* 0x004fe8000c101d04 */
[----:B------:R-:W2:Y:S04]  /*c5b0*/  @!P3 LDS.128 R44, [R52+0xe400] ;  /* 0x00e40000342cb984 */ /* 0x000ea80000000c00 */
[----:B--2---:R2:W-:Y:S02]  /*c5c0*/  @!P3 STG.E.128 desc[UR4][R50.64+0x40], R44 ;  /* 0x0000402c3200b986 */ /* 0x0045e4000c101d04 */
.L_x_7134:
[----:B------:R-:W-:Y:S05]  /*c5d0*/  BSYNC B0 ;  /* 0x0000000000007941 */ /* 0x000fea0003800000 */
.L_x_7133:
[----:B--2---:R-:W-:Y:S01]  /*c5e0*/  VIADD R44, R23, 0x40 ;  /* 0x00000040172c7836 */ /* 0x004fe20000000000 */
[----:B------:R-:W-:Y:S04]  /*c5f0*/  BSSY B0, `(.L_x_7135) ;  /* 0x000001c000007945 */ /* 0x000fe80003800000 */
[----:B------:R-:W-:-:S13]  /*c600*/  ISETP.GE.AND P3, PT, R44, R113, PT ;  /* 0x000000712c00720c */ /* 0x000fda0003f66270 */
[----:B------:R-:W-:Y:S05]  /*c610*/  @P3 BRA `(.L_x_7136) ;  /* 0x0000000000643947 */ /* 0x000fea0003800000 */
[----:B------:R-:W-:Y:S01]  /*c620*/  ULDC UR6, c[0x0][0x2f4] ;  /* 0x0000bd0000067ab9 */ /* 0x000fe20000000800 */
[----:B------:R-:W-:Y:S01]  /*c630*/  PLOP3.LUT P4, PT, PT, PT, PT, 0x8, 0x0 ;  /* 0x000000000000781c */ /* 0x000fe20003f8e170 */
[----:B------:R-:W-:Y:S01]  /*c640*/  IMAD.MOV.U32 R44, RZ, RZ, R40 ;  /* 0x000000ffff2c7224 */ /* 0x000fe200078e0028 */
[----:B------:R-:W-:Y:S01]  /*c650*/  ISETP.GE.AND P3, PT, R6, UR6, PT ;  /* 0x0000000606007c0c */ /* 0x000fe2000bf66270 */
[----:B------:R-:W-:Y:S01]  /*c660*/  IMAD.MOV.U32 R45, RZ, RZ, R103 ;  /* 0x000000ffff2d7224 */ /* 0x000fe200078e0067 */
[----:B-----5:R-:W-:Y:S02]  /*c670*/  R2UR UR4, R54 ;  /* 0x00000000360472ca */ /* 0x020fe400000e0000 */
[----:B------:R-:W-:-:S09]  /*c680*/  R2UR UR7, R53 ;  /* 0x00000000350772ca */ /* 0x000fd200000e0000 */
[----:B------:R-:W-:Y:S01]  /*c690*/  @!P3 LOP3.LUT P5, RZ, R230, 0x4, RZ, 0xc0, !PT ;  /* 0x00000004e6ffb812 */ /* 0x000fe200078ac0ff */
[----:B------:R-:W-:-:S03]  /*c6a0*/  @!P3 VIADD R52, R111, 0x40 ;  /* 0x000000406f34b836 */ /* 0x000fc60000000000 */
[----:B------:R-:W-:Y:S02]  /*c6b0*/  @!P3 PLOP3.LUT P4, PT, P5, PT, PT, 0x80, 0x0 ;  /* 0x000000000000b81c */ /* 0x000fe40002f8f070 */
[----:B------:R-:W-:-:S05]  /*c6c0*/  IADD3 R47, P5, R48, 0x40, RZ ;  /* 0x00000040302f7810 */ /* 0x000fca0007fbe0ff */
[----:B------:R-:W-:Y:S02]  /*c6d0*/  IMAD.X R46, RZ, RZ, R49, P5 ;  /* 0x000000ffff2e7224 */ /* 0x000fe400028e0631 */
[----:B------:R-:W-:-:S04]  /*c6e0*/  IMAD.WIDE.U32 R44, R47, UR60, R44 ;  /* 0x0000003c2f2c7c25 */ /* 0x000fc8000f8e002c */
[----:B------:R-:W-:Y:S02]  /*c6f0*/  IMAD R46, R46, UR60, RZ ;  /* 0x0000003c2e2e7c24 */ /* 0x000fe4000f8e02ff */
[----:B------:R-:W-:Y:S01]  /*c700*/  @P4 VIADD R52, R111, 0xffffffc0 ;  /* 0xffffffc06f344836 */ /* 0x000fe20000000000 */
[----:B------:R-:W-:Y:S01]  /*c710*/  IADD3 R50, P4, R44, UR4, RZ ;  /* 0x000000042c327c10 */ /* 0x000fe2000ff9e0ff */
[----:B------:R-:W-:Y:S01]  /*c720*/  IMAD R47, R47, UR61, R46 ;  /* 0x0000003d2f2f7c24 */ /* 0x000fe2000f8e022e */
[----:B------:R-:W-:Y:S01]  /*c730*/  ULDC.64 UR4, c[0x0][0x208] ;  /* 0x0000820000047ab9 */ /* 0x000fe20000000a00 */
[----:B------:R-:W-:-:S03]  /*c740*/  @!P3 IMAD.IADD R52, R17, 0x1, R52 ;  /* 0x000000011134b824 */ /* 0x000fc600078e0234 */
[----:B------:R-:W-:Y:S02]  /*c750*/  IADD3.X R51, R45, UR7, R47, P4, !PT ;  /* 0x000000072d337c10 */ /* 0x000fe4000a7fe42f */
[----:B------:R-:W-:-:S13]  /*c760*/  ISETP.GE.AND P4, PT, R18, UR6, PT ;  /* 0x0000000612007c0c */ /* 0x000fda000bf86270 */
[----:B------:R-:W2:Y:S04]  /*c770*/  @!P4 LDS.128 R44, [R112+0x10400] ;  /* 0x01040000702cc984 */ /* 0x000ea80000000c00 */
[----:B--2---:R-:W-:Y:S04]  /*c780*/  @!P4 STG.E.128 desc[UR4][R50.64], R44 ;  /* 0x0000002c3200c986 */ /* 0x004fe8000c101d04 */
[----:B------:R-:W2:Y:S04]  /*c790*/  @!P3 LDS.128 R44, [R52+0x10400] ;  /* 0x01040000342cb984 */ /* 0x000ea80000000c00 */
[----:B--2---:R2:W-:Y:S02]  /*c7a0*/  @!P3 STG.E.128 desc[UR4][R50.64+0x40], R44 ;  /* 0x0000402c3200b986 */ /* 0x0045e4000c101d04 */
.L_x_7136:
[----:B------:R-:W-:Y:S05]  /*c7b0*/  BSYNC B0 ;  /* 0x0000000000007941 */ /* 0x000fea0003800000 */
.L_x_7135:
        /* <DEDUP_REMOVED lines=29> */
.L_x_7138:
[----:B------:R-:W-:Y:S05]  /*c990*/  BSYNC B0 ;  /* 0x0000000000007941 */ /* 0x000fea0003800000 */
.L_x_7137:
        /* <DEDUP_REMOVED lines=21> */
[----:B------:R-:W-:Y:S01]  /*caf0*/  @!P3 IMAD.IADD R50, R17, 0x1, R50 ;  /* 0x000000011132b824 */ /* 0x000fe200078e0232 */
[----:B------:R-:W-:Y:S02]  /*cb00*/  ULDC.64 UR4, c[0x0][0x208] ;  /* 0x0000820000047ab9 */ /* 0x000fe40000000a00 */
[----:B------:R-:W-:Y:S02]  /*cb10*/  IADD3.X R49, R45, UR7, R47, P4, !PT ;  /* 0x000000072d317c10 */ /* 0x000fe4000a7fe42f */
[----:B------:R-:W-:-:S13]  /*cb20*/  ISETP.GE.AND P4, PT, R18, UR6, PT ;  /* 0x0000000612007c0c */ /* 0x000fda000bf86270 */
[----:B------:R-:W2:Y:S04]  /*cb30*/  @!P4 LDS.128 R44, [R112+0x14400] ;  /* 0x01440000702cc984 */ /* 0x000ea80000000c00 */
[----:B--2---:R-:W-:Y:S04]  /*cb40*/  @!P4 STG.E.128 desc[UR4][R48.64], R44 ;  /* 0x0000002c3000c986 */ /* 0x004fe8000c101d04 */
[----:B------:R-:W2:Y:S04]  /*cb50*/  @!P3 LDS.128 R44, [R50+0x14400] ;  /* 0x01440000322cb984 */ /* 0x000ea80000000c00 */
[----:B--2---:R2:W-:Y:S02]  /*cb60*/  @!P3 STG.E.128 desc[UR4][R48.64+0x40], R44 ;  /* 0x0000402c3000b986 */ /* 0x0045e4000c101d04 */
.L_x_7140:
[----:B------:R-:W-:Y:S05]  /*cb70*/  BSYNC B0 ;  /* 0x0000000000007941 */ /* 0x000fea0003800000 */
.L_x_7139:
[----:B--2---:R-:W2:Y:S01]  /*cb80*/  LDL.LU R45, [R1+0x50] ;  /* 0x00005000012d7983 */ /* 0x004ea20000300800 */
[----:B01----:R-:W-:Y:S01]  /*cb90*/  @!P2 VIADD R104, R104, 0x2e8c0 ;  /* 0x0002e8c06868a836 */ /* 0x003fe20000000000 */
[----:B------:R-:W-:Y:S01]  /*cba0*/  ISETP.NE.AND P3, PT, R105, RZ, PT ;  /* 0x000000ff6900720c */ /* 0x000fe20003f65270 */
[----:B------:R-:W-:Y:S01]  /*cbb0*/  VIADD R22, R22, 0x1 ;  /* 0x0000000116167836 */ /* 0x000fe20000000000 */
[----:B------:R-:W-:Y:S01]  /*cbc0*/  @!PT LDS RZ, [RZ] ;  /* 0x00000000fffff984 */ /* 0x000fe20000000800 */
[----:B------:R-:W-:Y:S01]  /*cbd0*/  @!PT LDS RZ, [RZ] ;  /* 0x00000000fffff984 */ /* 0x000fe20000000800 */
[----:B------:R-:W-:Y:S01]  /*cbe0*/  @!PT LDS RZ, [RZ] ;  /* 0x00000000fffff984 */ /* 0x000fe20000000800 */
[----:B------:R-:W-:Y:S01]  /*cbf0*/  @!PT LDS RZ, [RZ] ;  /* 0x00000000fffff984 */ /* 0x000fe20000000800 */
[----:B------:R0:W-:Y:S06]  /*cc00*/  MEMBAR.ALL.CTA ;  /* 0x0000000000007992 */ /* 0x0001ec0000008000 */
[----:B0-----:R-:W0:Y:S01]  /*cc10*/  FENCE.VIEW.ASYNC.S ;  /* 0x00000000000073c6 */ /* 0x001e220000000000 */
[----:B------:R-:W-:Y:S01]  /*cc20*/  @!P2 PRMT R104, RZ, 0x654, R104 ;  /* 0x00000654ff68a816 */ /* 0x000fe20000000068 */
[----:B0-----:R0:W-:Y:S06]  /*cc30*/  BAR.SYNC.DEFER_BLOCKING R138, 0x80 ;  /* 0x0002008a0000751d */ /* 0x0011ec0000010000 */
[----:B------:R0:W-:Y:S01]  /*cc40*/  @!P2 SYNCS.ARRIVE.TRANS64.RED.A1T0 RZ, [R104+URZ], RZ ;  /* 0x000000ff68ffa9a7 */ /* 0x0001e2000810043f */
[----:B------:R-:W-:-:S04]  /*cc50*/  ISETP.NE.AND P2, PT, R22, 0x2, PT ;  /* 0x000000021600780c */ /* 0x000fc80003f45270 */
[----:B------:R-:W-:Y:S02]  /*cc60*/  SEL R44, RZ, 0x1, P2 ;  /* 0x00000001ff2c7807 */ /* 0x000fe40001000000 */
[----:B------:R-:W-:Y:S02]  /*cc70*/  SEL R22, R22, RZ, P2 ;  /* 0x000000ff16167207 */ /* 0x000fe40001000000 */
[----:B--2---:R-:W-:-:S05]  /*cc80*/  LOP3.LUT R45, R45, R44, RZ, 0x3c, !PT ;  /* 0x0000002c2d2d7212 */ /* 0x004fca00078e3cff */
[----:B------:R0:W-:Y:S01]  /*cc90*/  STL [R1+0x50], R45 ;  /* 0x0000502d01007387 */ /* 0x0001e20000100800 */
[----:B------:R-:W-:Y:S05]  /*cca0*/  @P3 BRA `(.L_x_7141) ;  /* 0xffffff5c002c3947 */ /* 0x000fea000383ffff */
[----:B0-----:R-:W0:Y:S01]  /*ccb0*/  S2R R45, SR_TID.X ;  /* 0x00000000002d7919 */ /* 0x001e220000002100 */
[----:B------:R-:W-:Y:S02]  /*ccc0*/  PLOP3.LUT P0, PT, PT, PT, PT, 0x8, 0x0 ;  /* 0x000000000000781c */ /* 0x000fe40003f0e170 */
[----:B0-----:R-:W-:-:S04]  /*ccd0*/  SHF.R.U32.HI R45, RZ, 0x7, R45 ;  /* 0x00000007ff2d7819 */ /* 0x001fc8000001162d */
[----:B------:R-:W-:-:S13]  /*cce0*/  ISETP.NE.AND P3, PT, R45, 0x1, PT ;  /* 0x000000012d00780c */ /* 0x000fda0003f65270 */
[----:B------:R-:W-:Y:S06]  /*ccf0*/  @!P3 BAR.ARV 0x9, 0x100 ;  /* 0x024400000000bb1d */ /* 0x000fec0000002000 */
.L_x_7053:
[----:B------:R-:W-:Y:S05]  /*cd00*/  @P0 BRA `(.L_x_7142) ;  /* 0x00000000000c0947 */ /* 0x000fea0003800000 */
[----:B------:R-:W0:Y:S01]  /*cd10*/  FENCE.VIEW.ASYNC.G ;  /* 0x00000000000073c6 */ /* 0x000e220000000100 */
[----:B------:R-:W-:Y:S05]  /*cd20*/  WARPSYNC.ALL ;  /* 0x0000000000007948 */ /* 0x000fea0003800000 */
[----:B0-----:R-:W-:Y:S06]  /*cd30*/  BAR.ARV 0xc, 0x180 ;  /* 0x0306000000007b1d */ /* 0x001fec0000002000 */
.L_x_7142:
[----:B------:R-:W2:Y:S01]  /*cd40*/  LDL R21, [R1+0x7c] ;  /* 0x00007c0001157983 */ /* 0x000ea20000100800 */
[----:B------:R-:W-:Y:S01]  /*cd50*/  ULDC.64 UR6, c[0x0][0x998] ;  /* 0x0002660000067ab9 */ /* 0x000fe20000000a00 */
[----:B------:R-:W-:Y:S02]  /*cd60*/  ULDC.64 UR4, c[0x0][0x990] ;  /* 0x0002640000047ab9 */ /* 0x000fe40000000a00 */
[----:B------:R-:W3:Y:S01]  /*cd70*/  LDL R20, [R1+0x78] ;  /* 0x0000780001147983 */ /* 0x000ee20000100800 */
[----:B------:R-:W-:Y:S02]  /*cd80*/  ISETP.NE.U32.AND P1, PT, RZ, UR6, PT ;  /* 0x00000006ff007c0c */ /* 0x000fe4000bf25070 */
[----:B------:R-:W-:Y:S01]  /*cd90*/  ISETP.NE.U32.AND P0, PT, RZ, UR4, PT ;  /* 0x00000004ff007c0c */ /* 0x000fe2000bf05070 */
[----:B------:R-:W4:Y:S01]  /*cda0*/  LDL R14, [R1+0x60] ;  /* 0x00006000010e7983 */ /* 0x000f220000100800 */
[----:B------:R-:W-:Y:S01]  /*cdb0*/  ISETP.NE.AND.EX P1, PT, RZ, UR7, PT, P1 ;  /* 0x00000007ff007c0c */ /* 0x000fe2000bf25310 */
[----:B------:R-:W-:Y:S01]  /*cdc0*/  ULDC.64 UR8, c[0x0][0x208] ;  /* 0x0000820000087ab9 */ /* 0x000fe20000000a00 */
[----:B------:R-:W-:-:S11]  /*cdd0*/  ISETP.NE.AND.EX P0, PT, RZ, UR5, PT, P0 ;  /* 0x00000005ff007c0c */ /* 0x000fd6000bf05300 */
[----:B------:R-:W0:Y:S08]  /*cde0*/  @P1 LDC.64 R8, c[0x0][0x9b8] ;  /* 0x00026e00ff081b82 */ /* 0x000e300000000a00 */
[----:B------:R-:W1:Y:S08]  /*cdf0*/  @P0 LDC.64 R6, c[0x0][0x9a8] ;  /* 0x00026a00ff060b82 */ /* 0x000e700000000a00 */
[----:B------:R-:W1:Y:S08]  /*ce00*/  @P1 LDC.64 R10, c[0x0][0x9c0] ;  /* 0x00027000ff0a1b82 */ /* 0x000e700000000a00 */
[----:B------:R-:W1:Y:S01]  /*ce10*/  @P0 LDC.64 R12, c[0x0][0x9b0] ;  /* 0x00026c00ff0c0b82 */ /* 0x000e620000000a00 */
[----:B--2---:R-:W-:-:S02]  /*ce20*/  @P1 SHF.R.S32.HI R5, RZ, 0x1f, R21 ;  /* 0x0000001fff051819 */ /* 0x004fc40000011415 */
[----:B------:R-:W-:Y:S02]  /*ce30*/  @P0 SHF.R.S32.HI R3, RZ, 0x1f, R21 ;  /* 0x0000001fff030819 */ /* 0x000fe40000011415 */
[----:B---3--:R-:W-:Y:S01]  /*ce40*/  @P1 SHF.R.S32.HI R15, RZ, 0x1f, R20 ;  /* 0x0000001fff0f1819 */ /* 0x008fe20000011414 */
[-C--:B0-----:R-:W-:Y:S02]  /*ce50*/  @P1 IMAD R2, R5, R8.reuse, RZ ;  /* 0x0000000805021224 */ /* 0x081fe400078e02ff */
[----:B------:R-:W-:-:S04]  /*ce60*/  @P1 IMAD.WIDE.U32 R4, R21, R8, RZ ;  /* 0x0000000815041225 */ /* 0x000fc800078e00ff */
[----:B------:R-:W-:Y:S02]  /*ce70*/  @P1 IMAD R9, R21, R9, R2 ;  /* 0x0000000915091224 */ /* 0x000fe400078e0202 */
[-C--:B-1----:R-:W-:Y:S02]  /*ce80*/  @P0 IMAD R0, R3, R6.reuse, RZ ;  /* 0x0000000603000224 */ /* 0x082fe400078e02ff */
[----:B------:R-:W-:Y:S01]  /*ce90*/  @P1 IMAD.IADD R5, R5, 0x1, R9 ;  /* 0x0000000105051824 */ /* 0x000fe200078e0209 */
[----:B------:R-:W-:Y:S01]  /*cea0*/  @P0 SHF.R.S32.HI R9, RZ, 0x1f, R20 ;  /* 0x0000001fff090819 */ /* 0x000fe20000011414 */
[C---:B------:R-:W-:Y:S02]  /*ceb0*/  @P0 IMAD R7, R21.reuse, R7, R0 ;  /* 0x0000000715070224 */ /* 0x040fe400078e0200 */
[----:B------:R-:W-:-:S04]  /*cec0*/  @P0 IMAD.WIDE.U32 R2, R21, R6, RZ ;  /* 0x0000000615020225 */ /* 0x000fc800078e00ff */
[----:B------:R-:W-:Y:S02]  /*ced0*/  @P1 IMAD R6, R15, R10, RZ ;  /* 0x0000000a0f061224 */ /* 0x000fe400078e02ff */
        /* <DEDUP_REMOVED lines=21> */
[----:B----4-:R-:W-:-:S12]  /*d030*/  VIADD R2, R14, 0x7f ;  /* 0x0000007f0e027836 */ /* 0x010fd80000000000 */
[----:B------:R-:W0:Y:S08]  /*d040*/  @P1 LDC R7, c[0x0][0x44c] ;  /* 0x00011300ff071b82 */ /* 0x000e300000000800 */
[----:B------:R-:W1:Y:S01]  /*d050*/  @P1 LDC R6, c[0x0][0x450] ;  /* 0x00011400ff061b82 */ /* 0x000e620000000800 */
[----:B0-----:R-:W-:-:S05]  /*d060*/  @P1 IMAD.HI.U32 R7, R2, R7, RZ ;  /* 0x0000000702071227 */ /* 0x001fca00078e00ff */
[----:B-1----:R-:W-:-:S05]  /*d070*/  @P1 SHF.R.U32.HI R2, RZ, R6, R7 ;  /* 0x00000006ff021219 */ /* 0x002fca0000011607 */
[----:B------:R-:W-:-:S04]  /*d080*/  IMAD.IADD R139, R139, 0x1, R2 ;  /* 0x000000018b8b7824 */ /* 0x000fc800078e0202 */
[----:B---3--:R-:W-:Y:S02]  /*d090*/  IMAD.IADD R4, R139, 0x1, R10 ;  /* 0x000000018b047824 */ /* 0x008fe400078e020a */
[----:B--2---:R-:W-:-:S04]  /*d0a0*/  FMUL.FTZ R0, R3, R0 ;  /* 0x0000000003007220 */ /* 0x004fc80000410000 */
        /* <DEDUP_REMOVED lines=13> */
.L_x_7145:
[----:B------:R-:W-:-:S13]  /*d180*/  ISETP.NE.AND P0, PT, R11, 0x1, PT ;  /* 0x000000010b00780c */ /* 0x000fda0003f05270 */
[----:B------:R-:W0:Y:S02]  /*d190*/  @P0 LDC.64 R6, c[0x0][0x9e8] ;  /* 0x00027a00ff060b82 */ /* 0x000e240000000a00 */
[----:B0-----:R-:W-:-:S05]  /*d1a0*/  @P0 IMAD.HI.U32 R6, R0, R6, RZ ;  /* 0x0000000600060227 */ /* 0x001fca00078e00ff */
[----:B------:R-:W-:-:S07]  /*d1b0*/  @P0 SHF.R.U32.HI R0, RZ, R7, R6 ;  /* 0x00000007ff000219 */ /* 0x000fce0000011606 */
.L_x_7146:
[----:B------:R-:W-:Y:S05]  /*d1c0*/  BSYNC B0 ;  /* 0x0000000000007941 */ /* 0x000fea0003800000 */
.L_x_7144:
[----:B------:R-:W-:-:S05]  /*d1d0*/  IMAD R3, R0, R11, R11 ;  /* 0x0000000b00037224 */ /* 0x000fca00078e020b */
[----:B------:R-:W-:-:S07]  /*d1e0*/  VIMNMX R4, R4, R3, PT ;  /* 0x0000000304047248 */ /* 0x000fce0003fe0100 */
.L_x_7143:
[----:B------:R-:W0:Y:S01]  /*d1f0*/  @P1 LDC R0, c[0x0][0x44c] ;  /* 0x00011300ff001b82 */ /* 0x000e220000000800 */
[----:B------:R-:W-:Y:S01]  /*d200*/  VIADD R5, R4, 0xdf ;  /* 0x000000df04057836 */ /* 0x000fe20000000000 */
[----:B------:R-:W-:Y:S01]  /*d210*/  ULDC UR4, c[0x0][0x9dc] ;  /* 0x0002770000047ab9 */ /* 0x000fe20000000800 */
[----:B------:R-:W-:-:S04]  /*d220*/  IMAD.MOV.U32 R4, RZ, RZ, RZ ;  /* 0x000000ffff047224 */ /* 0x000fc800078e00ff */
[----:B------:R-:W-:Y:S01]  /*d230*/  IMAD.HI R4, R5, -0x6db6db6d, R4 ;  /* 0x9249249305047827 */ /* 0x000fe200078e0204 */
[----:B------:R-:W1:Y:S03]  /*d240*/  @P1 LDC R3, c[0x0][0x450] ;  /* 0x00011400ff031b82 */ /* 0x000e660000000800 */
[----:B------:R-:W-:Y:S02]  /*d250*/  IMAD.MOV.U32 R5, RZ, RZ, R14 ;  /* 0x000000ffff057224 */ /* 0x000fe400078e000e */
[----:B0-----:R-:W-:-:S05]  /*d260*/  @P1 IMAD.HI.U32 R0, R14, R0, RZ ;  /* 0x000000000e001227 */ /* 0x001fca00078e00ff */
[----:B-1----:R-:W-:Y:S02]  /*d270*/  @P1 SHF.R.U32.HI R5, RZ, R3, R0 ;  /* 0x00000003ff051219 */ /* 0x002fe40000011600 */
[----:B------:R-:W-:-:S03]  /*d280*/  SHF.R.U32.HI R3, RZ, 0x1f, R4 ;  /* 0x0000001fff037819 */ /* 0x000fc60000011604 */
[----:B------:R-:W-:Y:S01]  /*d290*/  IMAD.IADD R0, R140, 0x1, R5 ;  /* 0x000000018c007824 */ /* 0x000fe200078e0205 */
[----:B------:R-:W-:-:S03]  /*d2a0*/  LEA.HI.SX32 R4, R4, R3, 0x19 ;  /* 0x0000000304047211 */ /* 0x000fc600078fcaff */
[----:B------:R-:W-:Y:S01]  /*d2b0*/  VIADD R5, R0, -UR4 ;  /* 0x8000000400057c36 */ /* 0x000fe20008000000 */
[----:B------:R-:W-:Y:S01]  /*d2c0*/  VIMNMX R141, R141, R4, PT ;  /* 0x000000048d8d7248 */ /* 0x000fe20003fe0100 */
        /* <DEDUP_REMOVED lines=11> */
.L_x_7149:
[----:B------:R-:W-:-:S13]  /*d380*/  ISETP.NE.AND P0, PT, R11, 0x1, PT ;  /* 0x000000010b00780c */ /* 0x000fda0003f05270 */
[----:B------:R-:W0:Y:S02]  /*d390*/  @P0 LDC.64 R6, c[0x0][0x9e8] ;  /* 0x00027a00ff060b82 */ /* 0x000e240000000a00 */
[----:B0-----:R-:W-:-:S05]  /*d3a0*/  @P0 IMAD.HI.U32 R4, R0, R6, RZ ;  /* 0x0000000600040227 */ /* 0x001fca00078e00ff */
[----:B------:R-:W-:-:S07]  /*d3b0*/  @P0 SHF.R.U32.HI R0, RZ, R7, R4 ;  /* 0x00000007ff000219 */ /* 0x000fce0000011604 */
.L_x_7150:
[----:B------:R-:W-:Y:S05]  /*d3c0*/  BSYNC B0 ;  /* 0x0000000000007941 */ /* 0x000fea0003800000 */
.L_x_7148:
[----:B------:R-:W-:-:S05]  /*d3d0*/  IMAD R0, R0, R11, RZ ;  /* 0x0000000b00007224 */ /* 0x000fca00078e02ff */
[----:B------:R-:W-:-:S07]  /*d3e0*/  VIMNMX R5, R5, R0, !PT ;  /* 0x0000000005057248 */ /* 0x000fce0007fe0100 */
.L_x_7147:
[----:B------:R-:W-:Y:S01]  /*d3f0*/  IMAD.MOV.U32 R4, RZ, RZ, RZ ;  /* 0x000000ffff047224 */ /* 0x000fe200078e00ff */
[----:B------:R-:W-:Y:S02]  /*d400*/  PLOP3.LUT P0, PT, PT, PT, PT, 0x80, 0x0 ;  /* 0x000000000000781c */ /* 0x000fe40003f0f070 */
[----:B------:R-:W-:Y:S02]  /*d410*/  CS2R R88, SRZ ;  /* 0x0000000000587805 */ /* 0x000fe4000001ff00 */
[----:B------:R-:W-:Y:S01]  /*d420*/  CS2R R86, SRZ ;  /* 0x0000000000567805 */ /* 0x000fe2000001ff00 */
[----:B------:R-:W-:Y:S01]  /*d430*/  IMAD.HI R5, R5, -0x6db6db6d, R4 ;  /* 0x9249249305057827 */ /* 0x000fe200078e0204 */
[----:B------:R-:W-:Y:S02]  /*d440*/  CS2R R6, SRZ ;  /* 0x0000000000067805 */ /* 0x000fe4000001ff00 */
[----:B------:R-:W-:Y:S02]  /*d450*/  CS2R R8, SRZ ;  /* 0x0000000000087805 */ /* 0x000fe4000001ff00 */
[----:B------:R-:W-:Y:S01]  /*d460*/  CS2R R76, SRZ ;  /* 0x00000000004c7805 */ /* 0x000fe2000001ff00 */
[----:B------:R-:W-:Y:S01]  /*d470*/  IMAD.MOV.U32 R84, RZ, RZ, RZ ;  /* 0x000000ffff547224 */ /* 0x000fe200078e00ff */
[----:B------:R-:W-:Y:S01]  /*d480*/  SHF.R.U32.HI R0, RZ, 0x1f, R5 ;  /* 0x0000001fff007819 */ /* 0x000fe20000011605 */
[----:B------:R-:W-:Y:S01]  /*d490*/  IMAD.MOV.U32 R4, RZ, RZ, RZ ;  /* 0x000000ffff047224 */ /* 0x000fe200078e00ff */
[----:B------:R-:W-:Y:S01]  /*d4a0*/  CS2R R10, SRZ ;  /* 0x00000000000a7805 */ /* 0x000fe2000001ff00 */
[----:B------:R-:W-:Y:S01]  /*d4b0*/  IMAD.MOV.U32 R75, RZ, RZ, RZ ;  /* 0x000000ffff4b7224 */ /* 0x000fe200078e00ff */
[----:B------:R-:W-:Y:S01]  /*d4c0*/  LEA.HI.SX32 R0, R5, R0, 0x19 ;  /* 0x0000000005007211 */ /* 0x000fe200078fcaff */
[----:B------:R-:W-:Y:S01]  /*d4d0*/  IMAD.MOV.U32 R5, RZ, RZ, RZ ;  /* 0x000000ffff057224 */ /* 0x000fe200078e00ff */
[----:B------:R-:W-:Y:S01]  /*d4e0*/  CS2R R12, SRZ ;  /* 0x00000000000c7805 */ /* 0x000fe2000001ff00 */
[----:B------:R-:W-:Y:S01]  /*d4f0*/  IMAD.MOV.U32 R78, RZ, RZ, RZ ;  /* 0x000000ffff4e7224 */ /* 0x000fe200078e00ff */
[----:B------:R-:W-:Y:S01]  /*d500*/  VIMNMX R3, RZ, R0, !PT ;  /* 0x00000000ff037248 */ /* 0x000fe20007fe0100 */
[----:B------:R-:W-:Y:S01]  /*d510*/  IMAD.MOV.U32 R71, RZ, RZ, RZ ;  /* 0x000000ffff477224 */ /* 0x000fe200078e00ff */
[----:B------:R-:W-:-:S02]  /*d520*/  CS2R R68, SRZ ;  /* 0x0000000000447805 */ /* 0x000fc4000001ff00 */
[----:B------:R-:W-:Y:S02]  /*d530*/  CS2R R14, SRZ ;  /* 0x00000000000e7805 */ /* 0x000fe4000001ff00 */
[----:B------:R-:W-:Y:S01]  /*d540*/  ISETP.GT.AND P1, PT, R141, R3, PT ;  /* 0x000000038d00720c */ /* 0x000fe20003f24270 */
[----:B------:R0:W-:Y:S01]  /*d550*/  STL [R1+0x70], R3 ;  /* 0x0000700301007387 */ /* 0x0001e20000100800 */
[----:B------:R-:W-:Y:S01]  /*d560*/  CS2R R20, SRZ ;  /* 0x0000000000147805 */ /* 0x000fe2000001ff00 */
[----:B------:R-:W-:Y:S01]  /*d570*/  IMAD.MOV.U32 R63, RZ, RZ, RZ ;  /* 0x000000ffff3f7224 */ /* 0x000fe200078e00ff */
[----:B------:R-:W-:Y:S02]  /*d580*/  CS2R R24, SRZ ;  /* 0x0000000000187805 */ /* 0x000fe4000001ff00 */
[----:B------:R-:W-:Y:S02]  /*d590*/  CS2R R60, SRZ ;  /* 0x00000000003c7805 */ /* 0x000fe4000001ff00 */
[----:B------:R-:W-:Y:S01]  /*d5a0*/  CS2R R28, SRZ ;  /* 0x00000000001c7805 */ /* 0x000fe2000001ff00 */
[----:B------:R-:W-:Y:S01]  /*d5b0*/  IMAD.MOV.U32 R58, RZ, RZ, RZ ;  /* 0x000000ffff3a7224 */ /* 0x000fe200078e00ff */
[----:B-----5:R-:W-:-:S02]  /*d5c0*/  CS2R R54, SRZ ;  /* 0x0000000000367805 */ /* 0x020fc4000001ff00 */
        /* <DEDUP_REMOVED lines=13> */
[----:B------:R-:W-:Y:S01]  /*d6a0*/  CS2R R94, SRZ ;  /* 0x00000000005e7805 */ /* 0x000fe2000001ff00 */
[----:B------:R-:W-:Y:S01]  /*d6b0*/  IMAD.MOV.U32 R57, RZ, RZ, RZ ;  /* 0x000000ffff397224 */ /* 0x000fe200078e00ff */
[----:B------:R-:W-:Y:S01]  /*d6c0*/  CS2R R96, SRZ ;  /* 0x0000000000607805 */ /* 0x000fe2000001ff00 */
[----:B0-----:R-:W-:Y:S06]  /*d6d0*/  @!P1 BRA `(.L_x_7151) ;  /* 0x000001cc001c9947 */ /* 0x001fec0003800000 */
[----:B------:R-:W0:Y:S01]  /*d6e0*/  S2R R3, SR_TID.X ;  /* 0x0000000000037919 */ /* 0x000e220000002100 */
[----:B------:R-:W-:Y:S01]  /*d6f0*/  UMOV UR4, 0xffffffff ;  /* 0xffffffff00047882 */ /* 0x000fe20000000000 */
[----:B0-----:R-:W-:-:S05]  /*d700*/  VIADD R28, R3, 0xffffff80 ;  /* 0xffffff80031c7836 */ /* 0x001fca0000000000 */
[----:B------:R-:W-:-:S04]  /*d710*/  SHF.R.S32.HI R33, RZ, 0x1f, R28 ;  /* 0x0000001fff217819 */ /* 0x000fc8000001141c */
[----:B------:R-:W-:-:S04]  /*d720*/  LEA.HI R13, R33, R28, RZ, 0x7 ;  /* 0x0000001c210d7211 */ /* 0x000fc800078f38ff */
[----:B------:R-:W-:Y:S01]  /*d730*/  SHF.R.S32.HI R13, RZ, 0x7, R13 ;  /* 0x00000007ff0d7819 */ /* 0x000fe2000001140d */
[----:B------:R-:W-:Y:S06]  /*d740*/  BRA.DIV UR4, `(.L_x_7152) ;  /* 0x0000027204987947 */ /* 0x000fec000b800000 */
[----:B------:R-:W0:Y:S04]  /*d750*/  SHFL.IDX PT, R0, R13, RZ, 0x1f ;  /* 0x00001fff0d007589 */ /* 0x000e2800000e0000 */
[----:B0-----:R0:W-:Y:S02]  /*d760*/  STL [R1+0x54], R0 ;  /* 0x0000540001007387 */ /* 0x0011e40000100800 */
.L_x_7436:
        /* <DEDUP_REMOVED lines=27> */
.L_x_7154:
[----:B------:R-:W-:Y:S05]  /*d920*/  BSYNC B6 ;  /* 0x0000000000067941 */ /* 0x000fea0003800000 */
.L_x_7153:
        /* <DEDUP_REMOVED lines=15> */
.L_x_7158:
[----:B--2---:R2:W3:Y:S02]  /*da20*/  SYNCS.PHASECHK.TRANS64.TRYWAIT P0, [R17+URZ+0x2e800], R0 ;  /* 0x02e80000110075a7 */ /* 0x0044e4000800017f */
[----:B---3--:R-:W-:Y:S05]  /*da30*/  @!P0 NANOSLEEP.SYNCS 0x989680 ;  /* 0x009896800000895d */ /* 0x008fea0003900000 */
[----:B------:R-:W3:Y:S02]  /*da40*/  @!P0 SYNCS.PHASECHK.TRANS64 P0, [R17+URZ+0x2e800], R0 ;  /* 0x02e80000110085a7 */ /* 0x000ee4000800007f */
[----:B---3--:R-:W-:Y:S05]  /*da50*/  @!P0 BRA `(.L_x_7158) ;  /* 0xfffffffc00f08947 */ /* 0x008fea000383ffff */
.L_x_7157:
[----:B------:R-:W-:Y:S05]  /*da60*/  BSYNC B0 ;  /* 0x0000000000007941 */ /* 0x000fea0003800000 */
.L_x_7156:
[----:B------:R-:W-:Y:S05]  /*da70*/  BRA `(.L_x_7159) ;  /* 0x0000005000007947 */ /* 0x000fea0003800000 */
.L_x_7155:
[----:B------:R-:W-:Y:S01]  /*da80*/  LOP3.LUT P0, RZ, R25, 0x3ff, RZ, 0xc0, !PT ;  /* 0x000003ff19ff7812 */ /* 0x000fe2000780c0ff */
[----:B------:R-:W-:Y:S01]  /*da90*/  ULDC.64 UR4, c[0x0][0x3f8] ;  /* 0x0000fe0000047ab9 */ /* 0x000fe20000000a00 */
[----:B------:R-:W-:Y:S01]  /*daa0*/  SHF.R.S32.HI R0, RZ, 0x1f, R123 ;  /* 0x0000001fff007819 */ /* 0x000fe2000001147b */
[----:B------:R-:W-:Y:S01]  /*dab0*/  ULDC.64 UR6, c[0x0][0x408] ;  /* 0x0001020000067ab9 */ /* 0x000fe20000000a00 */
[----:B------:R-:W-:Y:S01]  /*dac0*/  IMAD.WIDE.U32 R24, R123, UR4, RZ ;  /* 0x000000047b187c25 */ /* 0x000fe2000f8e00ff */
[----:B------:R-:W-:Y:S03]  /*dad0*/  BSSY B6, `(.L_x_7160) ;  /* 0x0000019000067945 */ /* 0x000fe60003800000 */
        /* <DEDUP_REMOVED lines=24> */
.L_x_7161:
[----:B------:R-:W-:Y:S05]  /*dc60*/  BSYNC B6 ;  /* 0x0000000000067941 */ /* 0x000fea0003800000 */
.L_x_7160:
[----:B------:R-:W2:Y:S01]  /*dc70*/  LDL R40, [R1+0x60] ;  /* 0x0000600001287983 */ /* 0x000ea20000100800 */
[----:B------:R-:W-:Y:S01]  /*dc80*/  ULDC.U8 UR4, c[0x0][0x410] ;  /* 0x0001040000047ab9 */ /* 0x000fe20000000000 */
[----:B------:R-:W-:Y:S01]  /*dc90*/  LEA.HI R33, R33, R28, RZ, 0x2 ;  /* 0x0000001c21217211 */ /* 0x000fe200078f10ff */
[----:B------:R-:W-:Y:S01]  /*dca0*/  BSSY B0, `(.L_x_7162) ;  /* 0x00004d5000007945 */ /* 0x000fe20003800000 */
[----:B------:R-:W-:Y:S02]  /*dcb0*/  ISETP.NE.AND P0, PT, RZ, UR4, PT ;  /* 0x00000004ff007c0c */ /* 0x000fe4000bf05270 */
[----:B------:R-:W-:-:S05]  /*dcc0*/  LOP3.LUT R33, R33, 0xfffffffc, RZ, 0xc0, !PT ;  /* 0xfffffffc21217812 */ /* 0x000fca00078ec0ff */
[----:B------:R-:W-:Y:S02]  /*dcd0*/  IMAD.IADD R28, R28, 0x1, -R33 ;  /* 0x000000011c1c7824 */ /* 0x000fe400078e0a21 */
[----:B--2---:R-:W-:-:S04]  /*dce0*/  IMAD.IADD R39, R23, 0x1, R40 ;  /* 0x0000000117277824 */ /* 0x004fc800078e0228 */
[----:B------:R-:W-:Y:S05]  /*dcf0*/  @!P0 BRA `(.L_x_7163) ;  /* 0x0000002400c08947 */ /* 0x000fea0003800000 */
[----:B------:R-:W0:Y:S01]  /*dd00*/  LDC R38, c[0x0][0x448] ;  /* 0x00011200ff267b82 */ /* 0x000e220000000800 */
[----:B------:R-:W-:Y:S01]  /*dd10*/  IMAD R3, R28, 0x40, R39 ;  /* 0x000000401c037824 */ /* 0x000fe200078e0227 */
[----:B------:R-:W-:Y:S01]  /*dd20*/  ULDC.64 UR4, c[0x0][0x3f8] ;  /* 0x0000fe0000047ab9 */ /* 0x000fe20000000a00 */
[----:B------:R-:W-:Y:S01]  /*dd30*/  IMAD.MOV.U32 R8, RZ, RZ, R24 ;  /* 0x000000ffff087224 */ /* 0x000fe200078e0018 */
[----:B------:R-:W-:Y:S01]  /*dd40*/  ULDC.64 UR6, c[0x0][0x408] ;  /* 0x0001020000067ab9 */ /* 0x000fe20000000a00 */
[----:B------:R-:W-:Y:S01]  /*dd50*/  IMAD.MOV.U32 R9, RZ, RZ, R29 ;  /* 0x000000ffff097224 */ /* 0x000fe200078e001d */
[----:B------:R-:W-:Y:S01]  /*dd60*/  ULDC.64 UR8, c[0x0][0x400] ;  /* 0x0001000000087ab9 */ /* 0x000fe20000000a00 */
[----:B------:R-:W-:Y:S01]  /*dd70*/  IMAD.MOV.U32 R10, RZ, RZ, R26 ;  /* 0x000000ffff0a7224 */ /* 0x000fe200078e001a */
[----:B------:R-:W-:Y:S01]  /*dd80*/  SHF.R.S32.HI R37, RZ, 0x1f, R233 ;  /* 0x0000001fff257819 */ /* 0x000fe200000114e9 */
[----:B------:R-:W-:Y:S01]  /*dd90*/  IMAD.MOV.U32 R11, RZ, RZ, R31 ;  /* 0x000000ffff0b7224 */ /* 0x000fe200078e001f */
[----:B------:R-:W-:-:S02]  /*dda0*/  SHF.R.S32.HI R33, RZ, 0x1f, R228 ;  /* 0x0000001fff217819 */ /* 0x000fc400000114e4 */
[----:B0-----:R-:W-:-:S13]  /*ddb0*/  ISETP.NE.AND P0, PT, R38, 0x1, PT ;  /* 0x000000012600780c */ /* 0x001fda0003f05270 */
[----:B------:R-:W0:Y:S08]  /*ddc0*/  @P0 LDC R0, c[0x0][0x44c] ;  /* 0x00011300ff000b82 */ /* 0x000e300000000800 */
[----:B------:R-:W2:Y:S01]  /*ddd0*/  @P0 LDC R5, c[0x0][0x450] ;  /* 0x00011400ff050b82 */ /* 0x000ea20000000800 */
[----:B0-----:R-:W-:-:S05]  /*dde0*/  @P0 IMAD.HI.U32 R0, R3, R0, RZ ;  /* 0x0000000003000227 */ /* 0x001fca00078e00ff */
        /* <DEDUP_REMOVED lines=15> */
[----:B------:R0:W2:Y:S04]  /*dee0*/  SHFL.IDX PT, R0, R6, RZ, 0x1c1f ;  /* 0x001c1fff06007589 */ /* 0x0000a800000e0000 */
[----:B------:R0:W3:Y:S04]  /*def0*/  SHFL.IDX PT, R3, R5, RZ, 0x1c1f ;  /* 0x001c1fff05037589 */ /* 0x0000e800000e0000 */
[----:B------:R0:W4:Y:S04]  /*df00*/  SHFL.IDX PT, R4, R8, RZ, 0x1c1f ;  /* 0x001c1fff08047589 */ /* 0x00012800000e0000 */
[----:B-1----:R0:W1:Y:S02]  /*df10*/  SHFL.IDX PT, R14, R7, RZ, 0x1c1f ;  /* 0x001c1fff070e7589 */ /* 0x00206400000e0000 */
.L_x_7442:
        /* <DEDUP_REMOVED lines=14> */
[----:B------:R-:W-:Y:S01]  /*e000*/  CS2R R30, SRZ ;  /* 0x00000000001e7805 */ /* 0x000fe2000001ff00 */
[----:B------:R-:W-:-:S06]  /*e010*/  ULDC.64 UR6, c[0x0][0x208] ;  /* 0x0000820000067ab9 */ /* 0x000fcc0000000a00 */
[----:B---3--:R-:W-:-:S04]  /*e020*/  @!P4 IADD3 R24, P0, R233, R3, RZ ;  /* 0x00000003e918c210 */ /* 0x008fc80007f1e0ff */
[-C--:B-1----:R-:W-:Y:S02]  /*e030*/  @!P3 IADD3 R12, P1, R228, R14.reuse, RZ ;  /* 0x0000000ee40cb210 */ /* 0x082fe40007f3e0ff */
[----:B------:R-:W-:Y:S01]  /*e040*/  @!P4 IADD3 R14, P2, R233, R14, RZ ;  /* 0x0000000ee90ec210 */ /* 0x000fe20007f5e0ff */
[----:B--2---:R-:W-:Y:S01]  /*e050*/  @!P4 IMAD.X R25, R0, 0x1, R37, P0 ;  /* 0x000000010019c824 */ /* 0x004fe200000e0625 */
[----:B------:R-:W-:Y:S02]  /*e060*/  @!P3 IADD3 R10, P0, R228, R3, RZ ;  /* 0x00000003e40ab210 */ /* 0x000fe40007f1e0ff */
[----:B------:R-:W-:Y:S01]  /*e070*/  CS2R R26, SRZ ;  /* 0x00000000001a7805 */ /* 0x000fe2000001ff00 */
[C---:B----4-:R-:W-:Y:S02]  /*e080*/  @!P3 IMAD.X R13, R4.reuse, 0x1, R33, P1 ;  /* 0x00000001040db824 */ /* 0x050fe400008e0621 */
[----:B------:R-:W-:Y:S01]  /*e090*/  @!P4 IMAD.X R15, R4, 0x1, R37, P2 ;  /* 0x00000001040fc824 */ /* 0x000fe200010e0625 */
[----:B------:R1:W5:Y:S01]  /*e0a0*/  @!P4 LD.E.64 R20, desc[UR6][R24.64] ;  /* 0x000000061814c980 */ /* 0x000362000c101b00 */
[----:B------:R-:W-:-:S03]  /*e0b0*/  @!P3 IMAD.X R11, R0, 0x1, R33, P0 ;  /* 0x00000001000bb824 */ /* 0x000fc600000e0621 */
[----:B------:R1:W5:Y:S04]  /*e0c0*/  @!P3 LD.E.64 R30, desc[UR6][R12.64] ;  /* 0x000000060c1eb980 */ /* 0x000368000c101b00 */
[----:B------:R1:W5:Y:S04]  /*e0d0*/  @!P3 LD.E.64 R28, desc[UR6][R10.64] ;  /* 0x000000060a1cb980 */ /* 0x000368000c101b00 */
[----:B------:R1:W5:Y:S02]  /*e0e0*/  @!P4 LD.E.64 R26, desc[UR6][R14.64] ;  /* 0x000000060e1ac980 */ /* 0x000364000c101b00 */
.L_x_7166:
[----:B------:R-:W-:Y:S05]  /*e0f0*/  BSYNC B1 ;  /* 0x0000000000017941 */ /* 0x000fea0003800000 */
.L_x_7165:
[----:B------:R-:W-:Y:S01]  /*e100*/  UMOV UR4, 0xffffffff ;  /* 0xffffffff00047882 */ /* 0x000fe20000000000 */
[----:B-1----:R-:W-:Y:S02]  /*e110*/  CS2R R24, SRZ ;  /* 0x0000000000187805 */ /* 0x002fe4000001ff00 */
[----:B------:R-:W-:Y:S05]  /*e120*/  BRA.DIV UR4, `(.L_x_7167) ;  /* 0x0000026a04b87947 */ /* 0x000fea000b800000 */
[----:B--2---:R1:W2:Y:S04]  /*e130*/  SHFL.IDX PT, R0, R6, 0x1, 0x1c1f ;  /* 0x003c1f0006007f89 */ /* 0x0042a800000e0000 */
[----:B---3--:R1:W3:Y:S04]  /*e140*/  SHFL.IDX PT, R3, R5, 0x1, 0x1c1f ;  /* 0x003c1f0005037f89 */ /* 0x0082e800000e0000 */
[----:B----4-:R1:W4:Y:S04]  /*e150*/  SHFL.IDX PT, R4, R8, 0x1, 0x1c1f ;  /* 0x003c1f0008047f89 */ /* 0x01032800000e0000 */
[----:B------:R1:W0:Y:S02]  /*e160*/  SHFL.IDX PT, R14, R7, 0x1, 0x1c1f ;  /* 0x003c1f00070e7f89 */ /* 0x00022400000e0000 */
.L_x_7448:
[----:B01----:R-:W-:Y:S01]  /*e170*/  VIADD R5, R39, 0x40 ;  /* 0x0000004027057836 */ /* 0x003fe20000000000 */
        /* <DEDUP_REMOVED lines=12> */
[----:B------:R-:W-:Y:S01]  /*e240*/  CS2R R8, SRZ ;  /* 0x0000000000087805 */ /* 0x000fe2000001ff00 */
[----:B------:R-:W-:-:S04]  /*e250*/  ULDC.64 UR6, c[0x0][0x208] ;  /* 0x0000820000067ab9 */ /* 0x000fc80000000a00 */
[CC--:B---3--:R-:W-:Y:S02]  /*e260*/  @!P4 IADD3 R6, P0, R228.reuse, R3.reuse, RZ ;  /* 0x00000003e406c210 */ /* 0x0c8fe40007f1e0ff */
[-C--:B------:R-:W-:Y:S02]  /*e270*/  @!P4 IADD3 R32, P1, R228, R14.reuse, RZ ;  /* 0x0000000ee420c210 */ /* 0x080fe40007f3e0ff */
[C---:B------:R-:W-:Y:S01]  /*e280*/  @!P5 IADD3 R34, P2, R233.reuse, R3, RZ ;  /* 0x00000003e922d210 */ /* 0x040fe20007f5e0ff */
[--C-:B--2---:R-:W-:Y:S01]  /*e290*/  @!P4 IMAD.X R7, R0, 0x1, R33.reuse, P0 ;  /* 0x000000010007c824 */ /* 0x104fe200000e0621 */
[----:B------:R-:W-:Y:S01]  /*e2a0*/  @!P5 IADD3 R14, P3, R233, R14, RZ ;  /* 0x0000000ee90ed210 */ /* 0x000fe20007f7e0ff */
[----:B----4-:R-:W-:Y:S02]  /*e2b0*/  @!P4 IMAD.X R33, R4, 0x1, R33, P1 ;  /* 0x000000010421c824 */ /* 0x010fe400008e0621 */
[--C-:B------:R-:W-:Y:S01]  /*e2c0*/  @!P5 IMAD.X R35, R0, 0x1, R37.reuse, P2 ;  /* 0x000000010023d824 */ /* 0x100fe200010e0625 */
[----:B------:R0:W5:Y:S01]  /*e2d0*/  @!P4 LD.E.64 R10, desc[UR6][R6.64] ;  /* 0x00000006060ac980 */ /* 0x000162000c101b00 */
[----:B------:R-:W-:-:S03]  /*e2e0*/  @!P5 IMAD.X R15, R4, 0x1, R37, P3 ;  /* 0x00000001040fd824 */ /* 0x000fc600018e0625 */
[----:B------:R0:W5:Y:S04]  /*e2f0*/  @!P5 LD.E.64 R24, desc[UR6][R34.64] ;  /* 0x000000062218d980 */ /* 0x000168000c101b00 */
[----:B------:R0:W5:Y:S04]  /*e300*/  @!P4 LD.E.64 R12, desc[UR6][R32.64] ;  /* 0x00000006200cc980 */ /* 0x000168000c101b00 */
[----:B------:R0:W5:Y:S02]  /*e310*/  @!P5 LD.E.64 R8, desc[UR6][R14.64] ;  /* 0x000000060e08d980 */ /* 0x000164000c101b00 */
.L_x_7169:
[----:B------:R-:W-:Y:S05]  /*e320*/  BSYNC B1 ;  /* 0x0000000000017941 */ /* 0x000fea0003800000 */
.L_x_7168:
[----:B--2---:R-:W2:Y:S04]  /*e330*/  LDL R0, [R1+0x9c] ;  /* 0x00009c0001007983 */ /* 0x004ea80000100800 */
[----:B----4-:R-:W4:Y:S01]  /*e340*/  LDL R4, [R1+0x84] ;  /* 0x0000840001047983 */ /* 0x010f220000100800 */
[----:B0-----:R-:W-:Y:S01]  /*e350*/  VIADDMNMX R14, R38, -R40, 0x80, PT ;  /* 0x00000080260e7446 */ /* 0x001fe20003800928 */
[----:B------:R-:W-:Y:S01]  /*e360*/  BSSY B1, `(.L_x_7170) ;  /* 0x0000013000017945 */ /* 0x000fe20003800000 */
[----:B------:R-:W-:Y:S02]  /*e370*/  LOP3.LUT P2, RZ, R230, 0x4, RZ, 0xc0, !PT ;  /* 0x00000004e6ff7812 */ /* 0x000fe4000784c0ff */
[----:B------:R-:W-:Y:S02]  /*e380*/  ISETP.GE.AND P1, PT, R23, R14, PT ;  /* 0x0000000e1700720c */ /* 0x000fe40003f26270 */
[----:B--2---:R-:W-:Y:S01]  /*e390*/  R2UR UR5, R0 ;  /* 0x00000000000572ca */ /* 0x004fe200000e0000 */
[----:B------:R-:W-:-:S05]  /*e3a0*/  IMAD.SHL.U32 R0, R230, 0x80, RZ ;  /* 0x00000080e6007824 */ /* 0x000fca00078e00ff */
[----:B---3--:R-:W-:-:S04]  /*e3b0*/  LOP3.LUT R3, R0, 0x380, RZ, 0xc0, !PT ;  /* 0x0000038000037812 */ /* 0x008fc800078ec0ff */
[----:B------:R-:W-:Y:S02]  /*e3c0*/  LOP3.LUT R0, R3, 0x30, R18, 0xf8, !PT ;  /* 0x0000003003007812 */ /* 0x000fe400078ef812 */
[----:B------:R-:W-:Y:S01]  /*e3d0*/  SHF.R.U32.HI R3, RZ, 0x3, R3 ;  /* 0x00000003ff037819 */ /* 0x000fe20000011603 */
[----:B------:R-:W-:-:S03]  /*e3e0*/  ULEA.HI UR4, UR5, UR5, URZ, 0x1 ;  /* 0x0000000505047291 */ /* 0x000fc6000f8f083f */
[----:B------:R-:W-:Y:S01]  /*e3f0*/  LOP3.LUT R0, R0, R3, RZ, 0x3c, !PT ;  /* 0x0000000300007212 */ /* 0x000fe200078e3cff */
[----:B------:R-:W-:-:S03]  /*e400*/  ULOP3.LUT UR4, UR4, 0xfffffffe, URZ, 0xc0, !UPT ;  /* 0xfffffffe04047892 */ /* 0x000fc6000f8ec03f */
[----:B----4-:R-:W-:Y:S01]  /*e410*/  IADD3 R3, R17, R0, R4 ;  /* 0x0000000011037210 */ /* 0x010fe20007ffe004 */
[----:B------:R-:W-:-:S04]  /*e420*/  UIADD3 UR4, UR5, -UR4, URZ ;  /* 0x8000000405047290 */ /* 0x000fc8000fffe03f */
[C---:B------:R-:W-:Y:S02]  /*e430*/  VIADD R4, R3.reuse, 0x1c400 ;  /* 0x0001c40003047836 */ /* 0x040fe40000000000 */
[----:B------:R-:W-:Y:S02]  /*e440*/  IMAD.U32 R6, RZ, RZ, UR4 ;  /* 0x00000004ff067e24 */ /* 0x000fe4000f8e00ff */
[----:B------:R-:W-:-:S03]  /*e450*/  VIADD R0, R3, 0x1c440 ;  /* 0x0001c44003007836 */ /* 0x000fc60000000000 */
[----:B------:R-:W-:-:S04]  /*e460*/  SHF.L.U32 R6, R6, 0x1f, RZ ;  /* 0x0000001f06067819 */ /* 0x000fc800000006ff */
[----:B------:R-:W0:Y:S02]  /*e470*/  SYNCS.PHASECHK.TRANS64.TRYWAIT P0, [R17+URZ+0x2e800], R6 ;  /* 0x02e80006110075a7 */ /* 0x000e24000800017f */
[----:B0-----:R-:W-:Y:S05]  /*e480*/  @!P0 BRA `(.L_x_7171) ;  /* 0x0000026800508947 */ /* 0x001fea0003800000 */
.L_x_7449:
[----:B------:R-:W-:Y:S05]  /*e490*/  BSYNC B1 ;  /* 0x0000000000017941 */ /* 0x000fea0003800000 */
.L_x_7170:
[----:B------:R-:W-:Y:S01]  /*e4a0*/  BSSY B1, `(.L_x_7172) ;  /* 0x00000fa000017945 */ /* 0x000fe20003800000 */
[----:B------:R-:W-:-:S03]  /*e4b0*/  @P2 VIADD R0, R4, 0xffffffc0 ;  /* 0xffffffc004002836 */ /* 0x000fc60000000000 */
[----:B------:R-:W-:Y:S05]  /*e4c0*/  @P1 BRA `(.L_x_7173) ;  /* 0x0000000c00dc1947 */ /* 0x000fea0003800000 */
[----:B------:R-:W1:Y:S01]  /*e4d0*/  LDC R4, c[0x0][0x3f4] ;  /* 0x0000fd00ff047b82 */ /* 0x000e620000000800 */
[----:B------:R-:W-:Y:S01]  /*e4e0*/  BSSY B2, `(.L_x_7174) ;  /* 0x000007a000027945 */ /* 0x000fe20003800000 */
[-C--:B-1----:R-:W-:Y:S02]  /*e4f0*/  ISETP.GE.AND P0, PT, R228, R4.reuse, PT ;  /* 0x00000004e400720c */ /* 0x082fe40003f06270 */
[----:B------:R-:W-:-:S11]  /*e500*/  ISETP.GE.AND P1, PT, R233, R4, PT ;  /* 0x00000004e900720c */ /* 0x000fd60003f26270 */
[----:B------:R-:W-:Y:S05]  /*e510*/  @P0 BRA `(.L_x_7175) ;  /* 0x0000000400d80947 */ /* 0x000fea0003800000 */
[----:B0-----:R-:W0:Y:S01]  /*e520*/  LDS.128 R4, [R3+0x1c400] ;  /* 0x01c4000003047984 */ /* 0x001e220000000c00 */
        /* <DEDUP_REMOVED lines=27> */
[----:B------:R-:W-:Y:S02]  /*e6e0*/  F2FP.F16.E4M3.UNPACK_B R38, R39 ;  /* 0x00000027ff26723e */ /* 0x000fe400020006ff */
[----:B------:R-:W-:Y:S02]  /*e6f0*/  F2FP.F16.E4M3.UNPACK_B R32, R35 ;  /* 0x00000023ff20723e */ /* 0x000fe400020006ff */
[----:B------:R-:W-:Y:S01]  /*e700*/  LOP3.LUT R37, R37, 0xff000000, R30, 0xf8, !PT ;  /* 0xff00000025257812 */ /* 0x000fe200078ef81e */
[--C-:B------:R-:W-:Y:S01]  /*e710*/  HADD2.F32 R30, -RZ, R15.reuse.H0_H0 ;  /* 0x2000000fff1e7230 */ /* 0x100fe20000004100 */
[----:B------:R-:W-:Y:S01]  /*e720*/  F2FP.F16.E4M3.UNPACK_B R29, R6 ;  /* 0x00000006ff1d723e */ /* 0x000fe200020006ff */
[----:B------:R-:W-:Y:S01]  /*e730*/  HADD2.F32 R15, -RZ, R15.H1_H1 ;  /* 0x3000000fff0f7230 */ /* 0x000fe20000004100 */
[----:B------:R-:W-:Y:S01]  /*e740*/  LOP3.LUT R33, R33, 0xff000000, R28, 0xf8, !PT ;  /* 0xff00000021217812 */ /* 0x000fe200078ef81c */
        /* <DEDUP_REMOVED lines=8> */
[----:B------:R-:W-:Y:S01]  /*e7d0*/  F2FP.F16.E4M3.UNPACK_B R15, R5 ;  /* 0x00000005ff0f723e */ /* 0x000fe200020006ff */
[--C-:B------:R-:W-:Y:S01]  /*e7e0*/  HADD2.F32 R5, -RZ, R29.reuse.H1_H1 ;  /* 0x3000001dff057230 */ /* 0x100fe20000004100 */
[----:B------:R-:W-:Y:S01]  /*e7f0*/  F2FP.F16.E4M3.UNPACK_B R39, R39.H1 ;  /* 0x00000027ff27723e */ /* 0x000fe200030006ff */
        /* <DEDUP_REMOVED lines=44> */
[--C-:B------:R-:W-:Y:S02]  /*eac0*/  HADD2.F32 R5, -RZ, R28.reuse.H1_H1 ;  /* 0x3000001cff057230 */ /* 0x100fe40000004100 */
[-C--:B------:R-:W-:Y:S01]  /*ead0*/  FMUL.FTZ R4, R4, R29.reuse ;  /* 0x0000001d04047220 */ /* 0x080fe20000410000 */
[----:B------:R-:W-:Y:S02]  /*eae0*/  HADD2.F32 R28, -RZ, R28.H0_H0 ;  /* 0x2000001cff1c7230 */ /* 0x000fe40000004100 */
[C---:B------:R-:W-:Y:S01]  /*eaf0*/  FFMA.FTZ R29, R6.reuse, R29, -R7 ;  /* 0x0000001d061d7223 */ /* 0x040fe20000010807 */
[----:B------:R-:W-:Y:S02]  /*eb00*/  HADD2.F32 R7, -RZ, R37.H1_H1 ;  /* 0x30000025ff077230 */ /* 0x000fe40000004100 */
[----:B------:R-:W-:Y:S01]  /*eb10*/  FFMA.FTZ R30, R6, R31, R4 ;  /* 0x0000001f061e7223 */ /* 0x000fe20000010004 */
[----:B------:R-:W-:-:S02]  /*eb20*/  HADD2.F32 R6, -RZ, R33.H1_H1 ;  /* 0x30000021ff067230 */ /* 0x000fc40000004100 */
[----:B------:R-:W-:Y:S02]  /*eb30*/  HADD2.F32 R37, -RZ, R37.H0_H0 ;  /* 0x20000025ff257230 */ /* 0x000fe40000004100 */
[C---:B------:R-:W-:Y:S01]  /*eb40*/  FMUL.FTZ R31, R5.reuse, R7 ;  /* 0x00000007051f7220 */ /* 0x040fe20000410000 */
[----:B------:R-:W-:Y:S02]  /*eb50*/  HADD2.F32 R4, -RZ, R15.H1_H1 ;  /* 0x3000000fff047230 */ /* 0x000fe40000004100 */
[-C--:B------:R-:W-:Y:S01]  /*eb60*/  FMUL.FTZ R38, R5, R6.reuse ;  /* 0x0000000605267220 */ /* 0x080fe20000410000 */
[----:B------:R-:W-:Y:S02]  /*eb70*/  HADD2.F32 R33, -RZ, R33.H0_H0 ;  /* 0x20000021ff217230 */ /* 0x000fe40000004100 */
[----:B------:R-:W-:Y:S01]  /*eb80*/  FFMA.FTZ R31, R28, R6, -R31 ;  /* 0x000000061c1f7223 */ /* 0x000fe2000001081f */
[----:B------:R-:W-:Y:S02]  /*eb90*/  HADD2.F32 R15, -RZ, R15.H0_H0 ;  /* 0x2000000fff0f7230 */ /* 0x000fe40000004100 */
[----:B------:R-:W-:Y:S01]  /*eba0*/  FMUL.FTZ R32, R4, R37 ;  /* 0x0000002504207220 */ /* 0x000fe20000410000 */
[----:B------:R-:W-:Y:S01]  /*ebb0*/  FFMA.FTZ R38, R28, R7, R38 ;  /* 0x000000071c267223 */ /* 0x000fe20000010026 */
[-C--:B------:R-:W-:Y:S01]  /*ebc0*/  FMUL.FTZ R4, R4, R33.reuse ;  /* 0x0000002104047220 */ /* 0x080fe20000410000 */
[----:B------:R-:W-:Y:S01]  /*ebd0*/  F2FP.SATFINITE.E4M3.F32.PACK_AB_MERGE_C R6, R43, R42, RZ ;  /* 0x0000002a2b06723e */ /* 0x000fe200048070ff */
[C---:B------:R-:W-:Y:S01]  /*ebe0*/  FFMA.FTZ R5, R15.reuse, R33, -R32 ;  /* 0x000000210f057223 */ /* 0x040fe20000010820 */
[----:B------:R-:W-:Y:S01]  /*ebf0*/  F2FP.SATFINITE.E4M3.F32.PACK_AB_MERGE_C R7, R46, R45, RZ ;  /* 0x0000002d2e07723e */ /* 0x000fe200048070ff */
        /* <DEDUP_REMOVED lines=8> */
.L_x_7175:
[----:B------:R-:W-:Y:S05]  /*ec80*/  BSYNC B2 ;  /* 0x0000000000027941 */ /* 0x000fea0003800000 */
.L_x_7174:
[----:B------:R-:W-:Y:S05]  /*ec90*/  @P1 BRA `(.L_x_7173) ;  /* 0x0000000400e81947 */ /* 0x000fea0003800000 */
[----:B01----:R-:W0:Y:S01]  /*eca0*/  LDS.128 R4, [R0] ;  /* 0x0000000000047984 */ /* 0x003e220000000c00 */
        /* <DEDUP_REMOVED lines=17> */
[----:B------:R-:W-:-:S02]  /*edc0*/  PRMT R28, R15, 0x7604, R28 ;  /* 0x000076040f1c7816 */ /* 0x000fc4000000001c */
[----:B------:R-:W-:Y:S02]  /*edd0*/  LOP3.LUT R33, R26, 0xff, RZ, 0xc0, !PT ;  /* 0x000000ff1a217812 */ /* 0x000fe400078ec0ff */
        /* <DEDUP_REMOVED lines=101> */
[----:B------:R2:W-:Y:S02]  /*f430*/  STS.128 [R0], R4 ;  /* 0x0000000400007388 */ /* 0x0005e40000000c00 */
.L_x_7173:
[----:B------:R-:W-:Y:S05]  /*f440*/  BSYNC B1 ;  /* 0x0000000000017941 */ /* 0x000fea0003800000 */
.L_x_7172:
        /* <DEDUP_REMOVED lines=20> */
[----:B------:R-:W-:-:S02]  /*f590*/  LOP3.LUT R15, R10, 0xff, RZ, 0xc0, !PT ;  /* 0x000000ff0a0f7812 */ /* 0x000fc400078ec0ff */
[----:B------:R-:W-:Y:S02]  /*f5a0*/  LOP3.LUT R14, R14, 0xff, RZ, 0xc0, !PT ;  /* 0x000000ff0e0e7812 */ /* 0x000fe400078ec0ff */
[----:B------:R-:W-:Y:S02]  /*f5b0*/  SHF.R.U32.HI R20, RZ, 0x10, R11 ;  /* 0x00000010ff147819 */ /* 0x000fe4000001160b */
[----:B------:R-:W-:Y:S02]  /*f5c0*/  LOP3.LUT R27, R12, 0xff, RZ, 0xc0, !PT ;  /* 0x000000ff0c1b7812 */ /* 0x000fe400078ec0ff */
[----:B------:R-:W-:Y:S02]  /*f5d0*/  LOP3.LUT R26, R26, 0xff, RZ, 0xc0, !PT ;  /* 0x000000ff1a1a7812 */ /* 0x000fe400078ec0ff */
[----:B------:R-:W-:Y:S02]  /*f5e0*/  LOP3.LUT R28, R28, 0xff, RZ, 0xc0, !PT ;  /* 0x000000ff1c1c7812 */ /* 0x000fe400078ec0ff */
[----:B------:R-:W-:-:S02]  /*f5f0*/  PRMT R15, R14, 0x7604, R15 ;  /* 0x000076040e0f7816 */ /* 0x000fc4000000000f */
[----:B------:R-:W-:Y:S02]  /*f600*/  LOP3.LUT R20, R20, 0xff, RZ, 0xc0, !PT ;  /* 0x000000ff14147812 */ /* 0x000fe400078ec0ff */
[----:B------:R-:W-:Y:S02]  /*f610*/  SHF.R.U32.HI R14, RZ, 0x10, R10 ;  /* 0x00000010ff0e7819 */ /* 0x000fe4000001160a */
[----:B------:R-:W-:Y:S02]  /*f620*/  PRMT R27, R26, 0x7604, R27 ;  /* 0x000076041a1b7816 */ /* 0x000fe4000000001b */
        /* <DEDUP_REMOVED lines=8> */
[----:B0-----:R-:W-:-:S02]  /*f6b0*/  F2FP.F16.E4M3.UNPACK_B R14, R6.H1 ;  /* 0x00000006ff0e723e */ /* 0x001fc400030006ff */
[----:B------:R-:W-:Y:S02]  /*f6c0*/  PRMT R27, R26, 0x7054, R27 ;  /* 0x000070541a1b7816 */ /* 0x000fe4000000001b */
[----:B------:R-:W-:Y:S01]  /*f6d0*/  F2FP.F16.E4M3.UNPACK_B R30, R29 ;  /* 0x0000001dff1e723e */ /* 0x000fe200020006ff */
[--C-:B------:R-:W-:Y:S01]  /*f6e0*/  HADD2.F32 R13, -RZ, R14.reuse.H0_H0 ;  /* 0x2000000eff0d7230 */ /* 0x100fe20000004100 */
[----:B------:R-:W-:Y:S01]  /*f6f0*/  F2FP.F16.E4M3.UNPACK_B R26, R21 ;  /* 0x00000015ff1a723e */ /* 0x000fe200020006ff */
[----:B------:R-:W-:Y:S01]  /*f700*/  HADD2.F32 R14, -RZ, R14.H1_H1 ;  /* 0x3000000eff0e7230 */ /* 0x000fe20000004100 */
[----:B------:R-:W-:Y:S01]  /*f710*/  LOP3.LUT R28, R27, 0xff000000, R12, 0xf8, !PT ;  /* 0xff0000001b1c7812 */ /* 0x000fe200078ef80c */
[----:B------:R-:W-:Y:S01]  /*f720*/  HADD2.F32 R31, -RZ, R30.H1_H1 ;  /* 0x3000001eff1f7230 */ /* 0x000fe20000004100 */
[----:B------:R-:W-:Y:S01]  /*f730*/  F2FP.F16.E4M3.UNPACK_B R12, R6 ;  /* 0x00000006ff0c723e */ /* 0x000fe200020006ff */
[----:B------:R-:W-:Y:S01]  /*f740*/  HADD2.F32 R27, -RZ, R26.H1_H1 ;  /* 0x3000001aff1b7230 */ /* 0x000fe20000004100 */
[----:B------:R-:W-:Y:S01]  /*f750*/  LOP3.LUT R20, R15, 0xff000000, R10, 0xf8, !PT ;  /* 0xff0000000f147812 */ /* 0x000fe200078ef80a */
[----:B------:R-:W-:-:S02]  /*f760*/  HADD2.F32 R30, -RZ, R30.H0_H0 ;  /* 0x2000001eff1e7230 */ /* 0x000fc40000004100 */
[C---:B------:R-:W-:Y:S01]  /*f770*/  FMUL.FTZ R32, R14.reuse, R31 ;  /* 0x0000001f0e207220 */ /* 0x040fe20000410000 */
[----:B------:R-:W-:Y:S01]  /*f780*/  F2FP.F16.E4M3.UNPACK_B R10, R5 ;  /* 0x00000005ff0a723e */ /* 0x000fe200020006ff */
[----:B------:R-:W-:Y:S01]  /*f790*/  FMUL.FTZ R14, R14, R27 ;  /* 0x0000001b0e0e7220 */ /* 0x000fe20000410000 */
[----:B------:R-:W-:Y:S01]  /*f7a0*/  F2FP.F16.E4M3.UNPACK_B R11, R5.H1 ;  /* 0x00000005ff0b723e */ /* 0x000fe200030006ff */
[----:B------:R-:W-:Y:S01]  /*f7b0*/  HADD2.F32 R5, -RZ, R12.H1_H1 ;  /* 0x3000000cff057230 */ /* 0x000fe20000004100 */
[----:B------:R-:W-:Y:S01]  /*f7c0*/  F2FP.F16.E4M3.UNPACK_B R15, R7 ;  /* 0x00000007ff0f723e */ /* 0x000fe200020006ff */
[----:B------:R-:W-:Y:S01]  /*f7d0*/  HADD2.F32 R26, -RZ, R26.H0_H0 ;  /* 0x2000001aff1a7230 */ /* 0x000fe20000004100 */
[----:B------:R-:W-:Y:S01]  /*f7e0*/  F2FP.F16.E4M3.UNPACK_B R29, R29.H1 ;  /* 0x0000001dff1d723e */ /* 0x000fe200030006ff */
[C---:B------:R-:W-:Y:S01]  /*f7f0*/  FFMA.FTZ R33, R13.reuse, R27, -R32 ;  /* 0x0000001b0d217223 */ /* 0x040fe20000010820 */
[----:B------:R-:W-:Y:S01]  /*f800*/  F2FP.F16.E4M3.UNPACK_B R21, R21.H1 ;  /* 0x00000015ff15723e */ /* 0x000fe200030006ff */
[----:B------:R-:W-:Y:S01]  /*f810*/  FFMA.FTZ R38, R13, R31, R14 ;  /* 0x0000001f0d267223 */ /* 0x000fe2000001000e */
[----:B------:R-:W-:-:S02]  /*f820*/  HADD2.F32 R12, -RZ, R12.H0_H0 ;  /* 0x2000000cff0c7230 */ /* 0x000fc40000004100 */
[C---:B------:R-:W-:Y:S01]  /*f830*/  FMUL.FTZ R13, R5.reuse, R30 ;  /* 0x0000001e050d7220 */ /* 0x040fe20000410000 */
[-C--:B------:R-:W-:Y:S01]  /*f840*/  FMUL.FTZ R27, R5, R26.reuse ;  /* 0x0000001a051b7220 */ /* 0x080fe20000410000 */
[----:B------:R-:W-:Y:S01]  /*f850*/  F2FP.F16.E4M3.UNPACK_B R7, R7.H1 ;  /* 0x00000007ff07723e */ /* 0x000fe200030006ff */
[----:B------:R-:W-:Y:S02]  /*f860*/  HADD2.F32 R5, -RZ, R15.H1_H1 ;  /* 0x3000000fff057230 */ /* 0x000fe40000004100 */
        /* <DEDUP_REMOVED lines=15> */
[----:B------:R-:W-:Y:S01]  /*f960*/  F2FP.F16.E4M3.UNPACK_B R4, R4.H1 ;  /* 0x00000004ff04723e */ /* 0x000fe200030006ff */
[-C--:B------:R-:W-:Y:S01]  /*f970*/  FMUL.FTZ R30, R12, R21.reuse ;  /* 0x000000150c1e7220 */ /* 0x080fe20000410000 */
        /* <DEDUP_REMOVED lines=47> */
.L_x_7178:
[----:B------:R-:W-:Y:S05]  /*fc70*/  BSYNC B1 ;  /* 0x0000000000017941 */ /* 0x000fea0003800000 */
.L_x_7177:
[----:B------:R-:W-:Y:S05]  /*fc80*/  @P1 BRA `(.L_x_7176) ;  /* 0x0000002c00581947 */ /* 0x000fea0003800000 */
[----:B01----:R-:W0:Y:S01]  /*fc90*/  LDS.128 R4, [R0+0x2000] ;  /* 0x0020000000047984 */ /* 0x003e220000000c00 */
        /* <DEDUP_REMOVED lines=22> */
[--C-:B------:R-:W-:Y:S02]  /*fe00*/  LOP3.LUT R11, R3, 0xff0000, R24.reuse, 0xf8, !PT ;  /* 0x00ff0000030b7812 */ /* 0x100fe400078ef818 */
[----:B------:R-:W-:Y:S02]  /*fe10*/  LOP3.LUT R21, R21, 0xff000000, R9, 0xf8, !PT ;  /* 0xff00000015157812 */ /* 0x000fe400078ef809 */
[----:B------:R-:W-:Y:S02]  /*fe20*/  LOP3.LUT R13, R13, 0xff000000, R25, 0xf8, !PT ;  /* 0xff0000000d0d7812 */ /* 0x000fe400078ef819 */
[----:B------:R-:W-:-:S02]  /*fe30*/  LOP3.LUT R12, R11, 0xff000000, R24, 0xf8, !PT ;  /* 0xff0000000b0c7812 */ /* 0x000fc400078ef818 */
[-C--:B0-----:R-:W-:Y:S02]  /*fe40*/  F2FP.F16.E4M3.UNPACK_B R3, R6.reuse.H1 ;  /* 0x00000006ff03723e */ /* 0x081fe400030006ff */
[--C-:B------:R-:W-:Y:S02]  /*fe50*/  LOP3.LUT R15, R15, 0xff0000, R8.reuse, 0xf8, !PT ;  /* 0x00ff00000f0f7812 */ /* 0x100fe400078ef808 */
[----:B------:R-:W-:Y:S01]  /*fe60*/  F2FP.F16.E4M3.UNPACK_B R24, R21 ;  /* 0x00000015ff18723e */ /* 0x000fe200020006ff */
[--C-:B------:R-:W-:Y:S01]  /*fe70*/  HADD2.F32 R9, -RZ, R3.reuse.H0_H0 ;  /* 0x20000003ff097230 */ /* 0x100fe20000004100 */
[----:B------:R-:W-:Y:S02]  /*fe80*/  F2FP.F16.E4M3.UNPACK_B R14, R13 ;  /* 0x0000000dff0e723e */ /* 0x000fe400020006ff */
        /* <DEDUP_REMOVED lines=72> */
[----:B------:R-:W-:Y:S01]  /*10310*/  FMUL.FTZ R10, R4, R5 ;  /* 0x00000005040a7220 */ /* 0x000fe20000410000 */
[----:B------:R-:W-:Y:S02]  /*10320*/  HADD2.F32 R8, -RZ, R8.H0_H0 ;  /* 0x20000008ff087230 */ /* 0x000fe40000004100 */
        /* <DEDUP_REMOVED lines=8> */
[----:B------:R-:W-:-:S02]  /*103b0*/  F2FP.SATFINITE.E4M3.F32.PACK_AB_MERGE_C R24, R11, R6, R13 ;  /* 0x000000060b18723e */ /* 0x000fc4000480700d */
[----:B------:R-:W-:-:S04]  /*103c0*/  F2FP.SATFINITE.E4M3.F32.PACK_AB_MERGE_C R10, R10, R15, RZ ;  /* 0x0000000f0a0a723e */ /* 0x000fc800048070ff */
[----:B------:R-:W-:-:S05]  /*103d0*/  F2FP.SATFINITE.E4M3.F32.PACK_AB_MERGE_C R25, R3, R4, R10 ;  /* 0x000000040319723e */ /* 0x000fca000480700a */
[----:B------:R2:W-:Y:S01]  /*103e0*/  STS.128 [R0+0x2000], R24 ;  /* 0x0020001800007388 */ /* 0x0005e20000000c00 */
[----:B------:R-:W-:Y:S05]  /*103f0*/  BRA `(.L_x_7176) ;  /* 0x00000024007c7947 */ /* 0x000fea0003800000 */
.L_x_7163:
        /* <DEDUP_REMOVED lines=8> */
[----:B0-----:R-:W-:-:S13]  /*10480*/  ISETP.NE.AND P0, PT, R30, 0x1, PT ;  /* 0x000000011e00780c */ /* 0x001fda0003f05270 */
[----:B------:R-:W0:Y:S08]  /*10490*/  @P0 LDC R0, c[0x0][0x44c] ;  /* 0x00011300ff000b82 */ /* 0x000e300000000800 */
[----:B------:R-:W2:Y:S01]  /*104a0*/  @P0 LDC R5, c[0x0][0x450] ;  /* 0x00011400ff050b82 */ /* 0x000ea20000000800 */
[----:B0-----:R-:W-:-:S05]  /*104b0*/  @P0 IMAD.HI.U32 R0, R3, R0, RZ ;  /* 0x0000000003000227 */ /* 0x001fca00078e00ff */
[----:B--2---:R-:W-:Y:S01]  /*104c0*/  @P0 SHF.R.U32.HI R3, RZ, R5, R0 ;  /* 0x00000005ff030219 */ /* 0x004fe20000011600 */
[----:B------:R-:W-:-:S03]  /*104d0*/  IMAD.MOV.U32 R5, RZ, RZ, R31 ;  /* 0x000000ffff057224 */ /* 0x000fc600078e001f */
        /* <DEDUP_REMOVED lines=15> */
[----:B------:R-:W0:Y:S01]  /*105d0*/  LDC R37, c[0x0][0x3f4] ;  /* 0x0000fd00ff257b82 */ /* 0x000e220000000800 */
[----:B------:R-:W-:Y:S02]  /*105e0*/  ULDC.64 UR4, c[0x0][0x208] ;  /* 0x0000820000047ab9 */ /* 0x000fe40000000a00 */
[----:B------:R-:W3:Y:S04]  /*105f0*/  SHFL.IDX PT, R5, R29, RZ, 0x1c1f ;  /* 0x001c1fff1d057589 */ /* 0x000ee800000e0000 */
[----:B-1----:R-:W1:Y:S04]  /*10600*/  SHFL.IDX PT, R14, R28, RZ, 0x1c1f ;  /* 0x001c1fff1c0e7589 */ /* 0x002e6800000e0000 */
[----:B------:R-:W4:Y:S04]  /*10610*/  SHFL.IDX PT, R3, R10, RZ, 0x1c1f ;  /* 0x001c1fff0a037589 */ /* 0x000f2800000e0000 */
[----:B------:R-:W5:Y:S01]  /*10620*/  SHFL.IDX PT, R7, R31, RZ, 0x1c1f ;  /* 0x001c1fff1f077589 */ /* 0x000f6200000e0000 */
[----:B0-----:R-:W-:Y:S01]  /*10630*/  ISETP.GE.AND P0, PT, R18, R37, PT ;  /* 0x000000251200720c */ /* 0x001fe20003f06270 */
[----:B--2---:R-:W-:-:S05]  /*10640*/  IMAD R30, R0, R30, RZ ;  /* 0x0000001e001e7224 */ /* 0x004fca00078e02ff */
[----:B------:R-:W-:-:S13]  /*10650*/  ISETP.GE.OR P1, PT, R39, R30, P0 ;  /* 0x0000001e2700720c */ /* 0x000fda0000726670 */
[C---:B---3--:R-:W-:Y:S02]  /*10660*/  @!P1 IADD3 R0, P2, R18.reuse, R5, RZ ;  /* 0x0000000512009210 */ /* 0x048fe40007f5e0ff */
[----:B-1----:R-:W-:-:S03]  /*10670*/  @!P1 IADD3 R14, P3, R18, R14, RZ ;  /* 0x0000000e120e9210 */ /* 0x002fc60007f7e0ff */
[--C-:B----4-:R-:W-:Y:S02]  /*10680*/  @!P1 IMAD.X R5, R3, 0x1, R19.reuse, P2 ;  /* 0x0000000103059824 */ /* 0x110fe400010e0613 */
[----:B-----5:R-:W-:Y:S02]  /*10690*/  @!P1 IMAD.X R3, R7, 0x1, R19, P3 ;  /* 0x0000000107039824 */ /* 0x020fe400018e0613 */
        /* <DEDUP_REMOVED lines=8> */
[----:B------:R-:W0:Y:S01]  /*10720*/  SHFL.IDX PT, R29, R29, 0x1, 0x1c1f ;  /* 0x003c1f001d1d7f89 */ /* 0x000e2200000e0000 */
[----:B------:R-:W-:-:S03]  /*10730*/  CS2R R8, SRZ ;  /* 0x0000000000087805 */ /* 0x000fc6000001ff00 */
[----:B------:R1:W4:Y:S04]  /*10740*/  SHFL.IDX PT, R3, R10, 0x1, 0x1c1f ;  /* 0x003c1f000a037f89 */ /* 0x00032800000e0000 */
[----:B------:R1:W0:Y:S04]  /*10750*/  SHFL.IDX PT, R14, R28, 0x1, 0x1c1f ;  /* 0x003c1f001c0e7f89 */ /* 0x00022800000e0000 */
[----:B------:R-:W0:Y:S01]  /*10760*/  SHFL.IDX PT, R31, R31, 0x1, 0x1c1f ;  /* 0x003c1f001f1f7f89 */ /* 0x000e2200000e0000 */
        /* <DEDUP_REMOVED lines=9> */
.L_x_7459:
        /* <DEDUP_REMOVED lines=11> */
[C---:B------:R-:W-:Y:S01]  /*108b0*/  IADD3 R32, P1, R18.reuse, R29, RZ ;  /* 0x0000001d12207210 */ /* 0x040fe20007f3e0ff */
[----:B------:R-:W-:Y:S01]  /*108c0*/  ULDC.64 UR4, c[0x0][0x208] ;  /* 0x0000820000047ab9 */ /* 0x000fe20000000a00 */
[----:B------:R-:W-:-:S03]  /*108d0*/  IADD3 R4, P2, R18, R14, RZ ;  /* 0x0000000e12047210 */ /* 0x000fc60007f5e0ff */
[--C-:B------:R-:W-:Y:S02]  /*108e0*/  IMAD.X R33, R3, 0x1, R19.reuse, P1 ;  /* 0x0000000103217824 */ /* 0x100fe400008e0613 */
[----:B------:R-:W-:-:S04]  /*108f0*/  IMAD.X R5, R31, 0x1, R19, P2 ;  /* 0x000000011f057824 */ /* 0x000fc800010e0613 */
[----:B------:R-:W5:Y:S04]  /*10900*/  LD.E.128 R32, desc[UR4][R32.64] ;  /* 0x0000000420207980 */ /* 0x000f68000c101d00 */
[----:B------:R-:W5:Y:S02]  /*10910*/  LD.E.128 R4, desc[UR4][R4.64] ;  /* 0x0000000404047980 */ /* 0x000f64000c101d00 */
.L_x_7181:
[----:B------:R-:W-:Y:S05]  /*10920*/  BSYNC B1 ;  /* 0x0000000000017941 */ /* 0x000fea0003800000 */
.L_x_7180:
[----:B------:R-:W2:Y:S04]  /*10930*/  LDL R0, [R1+0x9c] ;  /* 0x00009c0001007983 */ /* 0x000ea80000100800 */
[----:B------:R-:W3:Y:S01]  /*10940*/  LDL R10, [R1+0x60] ;  /* 0x00006000010a7983 */ /* 0x000ee20000100800 */
[----:B------:R-:W-:Y:S01]  /*10950*/  VIADD R3, R23, 0x40 ;  /* 0x0000004017037836 */ /* 0x000fe20000000000 */
[----:B------:R-:W-:Y:S01]  /*10960*/  BSSY B1, `(.L_x_7182) ;  /* 0x000000c000017945 */ /* 0x000fe20003800000 */
[----:B--2---:R-:W-:Y:S02]  /*10970*/  R2UR UR5, R0 ;  /* 0x00000000000572ca */ /* 0x004fe400000e0000 */
[----:B---3--:R-:W-:-:S04]  /*10980*/  VIADDMNMX R30, R30, -R10, 0x80, PT ;  /* 0x000000801e1e7446 */ /* 0x008fc8000380090a */
[-C--:B------:R-:W-:Y:S02]  /*10990*/  ISETP.GE.OR P2, PT, R23, R30.reuse, P0 ;  /* 0x0000001e1700720c */ /* 0x080fe40000746670 */
[----:B------:R-:W-:-:S05]  /*109a0*/  ISETP.GE.OR P0, PT, R3, R30, P0 ;  /* 0x0000001e0300720c */ /* 0x000fca0000706670 */
[----:B------:R-:W-:-:S04]  /*109b0*/  ULEA.HI UR4, UR5, UR5, URZ, 0x1 ;  /* 0x0000000505047291 */ /* 0x000fc8000f8f083f */
[----:B------:R-:W-:-:S04]  /*109c0*/  ULOP3.LUT UR4, UR4, 0xfffffffe, URZ, 0xc0, !UPT ;  /* 0xfffffffe04047892 */ /* 0x000fc8000f8ec03f */
[----:B------:R-:W-:-:S06]  /*109d0*/  UIADD3 UR4, UR5, -UR4, URZ ;  /* 0x8000000405047290 */ /* 0x000fcc000fffe03f */
[----:B------:R-:W-:-:S05]  /*109e0*/  IMAD.U32 R0, RZ, RZ, UR4 ;  /* 0x00000004ff007e24 */ /* 0x000fca000f8e00ff */
[----:B------:R-:W-:-:S04]  /*109f0*/  SHF.L.U32 R0, R0, 0x1f, RZ ;  /* 0x0000001f00007819 */ /* 0x000fc800000006ff */
[----:B------:R-:W0:Y:S02]  /*10a00*/  SYNCS.PHASECHK.TRANS64.TRYWAIT P1, [R17+URZ+0x2e800], R0 ;  /* 0x02e80000110075a7 */ /* 0x000e24000802017f */
[----:B0-----:R-:W-:Y:S05]  /*10a10*/  @!P1 BRA `(.L_x_7183) ;  /* 0x0000024800309947 */ /* 0x001fea0003800000 */
.L_x_7460:
[----:B------:R-:W-:Y:S05]  /*10a20*/  BSYNC B1 ;  /* 0x0000000000017941 */ /* 0x000fea0003800000 */
.L_x_7182:
[----:B------:R-:W-:Y:S04]  /*10a30*/  BSSY B1, `(.L_x_7184) ;  /* 0x0000101000017945 */ /* 0x000fe80003800000 */
[----:B------:R-:W-:Y:S05]  /*10a40*/  @P2 BRA `(.L_x_7185) ;  /* 0x0000000c00fc2947 */ /* 0x000fea0003800000 */
[----:B------:R-:W2:Y:S01]  /*10a50*/  LDL R40, [R1+0x84] ;  /* 0x0000840001287983 */ /* 0x000ea20000100800 */
[----:B0-----:R-:W-:Y:S02]  /*10a60*/  SHF.R.U32.HI R0, RZ, 0x8, R26 ;  /* 0x00000008ff007819 */ /* 0x001fe4000001161a */
[----:B------:R-:W-:Y:S02]  /*10a70*/  SHF.R.U32.HI R11, RZ, 0x8, R24 ;  /* 0x00000008ff0b7819 */ /* 0x000fe40000011618 */
[----:B------:R-:W-:Y:S02]  /*10a80*/  LOP3.LUT R3, R26, 0xff, RZ, 0xc0, !PT ;  /* 0x000000ff1a037812 */ /* 0x000fe400078ec0ff */
[----:B------:R-:W-:Y:S02]  /*10a90*/  LOP3.LUT R0, R0, 0xff, RZ, 0xc0, !PT ;  /* 0x000000ff00007812 */ /* 0x000fe400078ec0ff */
[----:B------:R-:W-:Y:S02]  /*10aa0*/  SHF.R.U32.HI R10, RZ, 0x8, R27 ;  /* 0x00000008ff0a7819 */ /* 0x000fe4000001161b */
[----:B------:R-:W-:-:S02]  /*10ab0*/  LOP3.LUT R12, R11, 0xff, RZ, 0xc0, !PT ;  /* 0x000000ff0b0c7812 */ /* 0x000fc400078ec0ff */
[----:B------:R-:W-:Y:S01]  /*10ac0*/  PRMT R11, R0, 0x7604, R3 ;  /* 0x00007604000b7816 */ /* 0x000fe20000000003 */
[----:B------:R-:W-:Y:S01]  /*10ad0*/  IMAD.SHL.U32 R3, R230, 0x80, RZ ;  /* 0x00000080e6037824 */ /* 0x000fe200078e00ff */
[----:B------:R-:W-:Y:S02]  /*10ae0*/  LOP3.LUT R13, R27, 0xff, RZ, 0xc0, !PT ;  /* 0x000000ff1b0d7812 */ /* 0x000fe400078ec0ff */
[----:B------:R-:W-:Y:S02]  /*10af0*/  LOP3.LUT R10, R10, 0xff, RZ, 0xc0, !PT ;  /* 0x000000ff0a0a7812 */ /* 0x000fe400078ec0ff */
[----:B------:R-:W-:Y:S01]  /*10b00*/  LOP3.LUT R14, R3, 0x380, RZ, 0xc0, !PT ;  /* 0x00000380030e7812 */ /* 0x000fe200078ec0ff */
[----:B------:R-:W-:Y:S01]  /*10b10*/  IMAD.IADD R3, R18, 0x1, R37 ;  /* 0x0000000112037824 */ /* 0x000fe200078e0225 */
[----:B------:R-:W-:Y:S02]  /*10b20*/  PRMT R39, R10, 0x7604, R13 ;  /* 0x000076040a277816 */ /* 0x000fe4000000000d */
[----:B------:R-:W-:-:S02]  /*10b30*/  SHF.R.U32.HI R10, RZ, 0x8, R25 ;  /* 0x00000008ff0a7819 */ /* 0x000fc40000011619 */
[----:B------:R-:W-:Y:S02]  /*10b40*/  LOP3.LUT R15, R24, 0xff, RZ, 0xc0, !PT ;  /* 0x000000ff180f7812 */ /* 0x000fe400078ec0ff */
[----:B------:R-:W-:Y:S02]  /*10b50*/  LOP3.LUT R13, R25, 0xff, RZ, 0xc0, !PT ;  /* 0x000000ff190d7812 */ /* 0x000fe400078ec0ff */
[----:B------:R-:W-:Y:S02]  /*10b60*/  SHF.R.U32.HI R0, RZ, 0x8, R20 ;  /* 0x00000008ff007819 */ /* 0x000fe40000011614 */
[----:B------:R-:W-:Y:S02]  /*10b70*/  LOP3.LUT R10, R10, 0xff, RZ, 0xc0, !PT ;  /* 0x000000ff0a0a7812 */ /* 0x000fe400078ec0ff */
[----:B------:R-:W-:Y:S02]  /*10b80*/  SHF.R.U32.HI R28, RZ, 0x3, R14 ;  /* 0x00000003ff1c7819 */ /* 0x000fe4000001160e */
[----:B------:R-:W-:-:S02]  /*10b90*/  LOP3.LUT R3, R14, 0x70, R3, 0xf8, !PT ;  /* 0x000000700e037812 */ /* 0x000fc400078ef803 */
[----:B------:R-:W-:Y:S02]  /*10ba0*/  PRMT R41, R12, 0x7604, R15 ;  /* 0x000076040c297816 */ /* 0x000fe4000000000f */
[----:B------:R-:W-:Y:S02]  /*10bb0*/  LOP3.LUT R12, R0, 0xff, RZ, 0xc0, !PT ;  /* 0x000000ff000c7812 */ /* 0x000fe400078ec0ff */
[----:B------:R-:W-:Y:S02]  /*10bc0*/  PRMT R43, R10, 0x7604, R13 ;  /* 0x000076040a2b7816 */ /* 0x000fe4000000000d */
[----:B------:R-:W-:Y:S02]  /*10bd0*/  LOP3.LUT R15, R20, 0xff, RZ, 0xc0, !PT ;  /* 0x000000ff140f7812 */ /* 0x000fe400078ec0ff */
[----:B------:R-:W-:Y:S02]  /*10be0*/  LOP3.LUT R0, R14, 0x70, R18, 0xf8, !PT ;  /* 0x000000700e007812 */ /* 0x000fe400078ef812 */
[----:B------:R-:W-:-:S02]  /*10bf0*/  LOP3.LUT R10, R3, R28, RZ, 0x3c, !PT ;  /* 0x0000001c030a7212 */ /* 0x000fc400078e3cff */
[----:B------:R-:W-:Y:S02]  /*10c00*/  SHF.R.U32.HI R3, RZ, 0x8, R21 ;  /* 0x00000008ff037819 */ /* 0x000fe40000011615 */
[----:B------:R-:W-:Y:S02]  /*10c10*/  PRMT R45, R12, 0x7604, R15 ;  /* 0x000076040c2d7816 */ /* 0x000fe4000000000f */
[----:B------:R-:W-:Y:S02]  /*10c20*/  LOP3.LUT R0, R0, R28, RZ, 0x3c, !PT ;  /* 0x0000001c00007212 */ /* 0x000fe400078e3cff */
[----:B------:R-:W-:Y:S02]  /*10c30*/  LOP3.LUT R28, R21, 0xff, RZ, 0xc0, !PT ;  /* 0x000000ff151c7812 */ /* 0x000fe400078ec0ff */
[----:B------:R-:W-:Y:S02]  /*10c40*/  SHF.R.U32.HI R12, RZ, 0x8, R8 ;  /* 0x00000008ff0c7819 */ /* 0x000fe40000011608 */
[----:B------:R-:W-:-:S02]  /*10c50*/  SHF.R.U32.HI R31, RZ, 0x8, R9 ;  /* 0x00000008ff1f7819 */ /* 0x000fc40000011609 */
[----:B------:R-:W-:Y:S02]  /*10c60*/  LOP3.LUT R3, R3, 0xff, RZ, 0xc0, !PT ;  /* 0x000000ff03037812 */ /* 0x000fe400078ec0ff */
[----:B------:R-:W-:Y:S02]  /*10c70*/  LOP3.LUT R30, R8, 0xff, RZ, 0xc0, !PT ;  /* 0x000000ff081e7812 */ /* 0x000fe400078ec0ff */
[----:B------:R-:W-:Y:S02]  /*10c80*/  LOP3.LUT R29, R12, 0xff, RZ, 0xc0, !PT ;  /* 0x000000ff0c1d7812 */ /* 0x000fe400078ec0ff */
[----:B------:R-:W-:Y:S02]  /*10c90*/  LOP3.LUT R31, R31, 0xff, RZ, 0xc0, !PT ;  /* 0x000000ff1f1f7812 */ /* 0x000fe400078ec0ff */
[----:B------:R-:W-:Y:S02]  /*10ca0*/  PRMT R47, R3, 0x7604, R28 ;  /* 0x00007604032f7816 */ /* 0x000fe4000000001c */
[----:B------:R-:W-:-:S02]  /*10cb0*/  LOP3.LUT R38, R9, 0xff, RZ, 0xc0, !PT ;  /* 0x000000ff09267812 */ /* 0x000fc400078ec0ff */
[----:B------:R-:W-:Y:S02]  /*10cc0*/  PRMT R49, R29, 0x7604, R30 ;  /* 0x000076041d317816 */ /* 0x000fe4000000001e */
[----:B------:R-:W-:Y:S02]  /*10cd0*/  PRMT R51, R31, 0x7604, R38 ;  /* 0x000076041f337816 */ /* 0x000fe40000000026 */
[----:B------:R-:W-:Y:S02]  /*10ce0*/  SHF.R.U32.HI R38, RZ, 0x10, R27 ;  /* 0x00000010ff267819 */ /* 0x000fe4000001161b */
        /* <DEDUP_REMOVED lines=9> */
[----:B------:R-:W-:Y:S02]  /*10d80*/  LOP3.LUT R42, R42, 0xff, RZ, 0xc0, !PT ;  /* 0x000000ff2a2a7812 */ /* 0x000fe400078ec0ff */
[----:B------:R-:W-:Y:S02]  /*10d90*/  LOP3.LUT R47, R47, 0xff000000, R21, 0xf8, !PT ;  /* 0xff0000002f2f7812 */ /* 0x000fe400078ef815 */
[----:B------:R-:W-:Y:S02]  /*10da0*/  LOP3.LUT R39, R39, 0xff000000, R27, 0xf8, !PT ;  /* 0xff00000027277812 */ /* 0x000fe400078ef81b */
[----:B------:R-:W-:Y:S02]  /*10db0*/  PRMT R51, R42, 0x7054, R51 ;  /* 0x000070542a337816 */ /* 0x000fe40000000033 */
[----:B------:R-:W-:Y:S02]  /*10dc0*/  F2FP.F16.E4M3.UNPACK_B R44, R47.H1 ;  /* 0x0000002fff2c723e */ /* 0x000fe400030006ff */
[----:B------:R-:W-:-:S02]  /*10dd0*/  LOP3.LUT R51, R51, 0xff000000, R9, 0xf8, !PT ;  /* 0xff00000033337812 */ /* 0x000fc400078ef809 */
[----:B------:R-:W-:Y:S01]  /*10de0*/  LOP3.LUT R43, R43, 0xff000000, R25, 0xf8, !PT ;  /* 0xff0000002b2b7812 */ /* 0x000fe200078ef819 */
[--C-:B------:R-:W-:Y:S01]  /*10df0*/  HADD2.F32 R46, -RZ, R44.reuse.H0_H0 ;  /* 0x2000002cff2e7230 */ /* 0x100fe20000004100 */
[----:B------:R-:W-:Y:S01]  /*10e00*/  F2FP.F16.E4M3.UNPACK_B R47, R47 ;  /* 0x0000002fff2f723e */ /* 0x000fe200020006ff */
[----:B------:R-:W-:Y:S01]  /*10e10*/  HADD2.F32 R44, -RZ, R44.H1_H1 ;  /* 0x3000002cff2c7230 */ /* 0x000fe20000004100 */
[C-C-:B--2---:R-:W-:Y:S02]  /*10e20*/  IADD3 R3, R17.reuse, R10, R40.reuse ;  /* 0x0000000a11037210 */ /* 0x144fe40007ffe028 */
[----:B------:R-:W-:Y:S02]  /*10e30*/  IADD3 R0, R17, R0, R40 ;  /* 0x0000000011007210 */ /* 0x000fe40007ffe028 */
[----:B------:R-:W-:Y:S01]  /*10e40*/  SHF.R.U32.HI R40, RZ, 0x10, R24 ;  /* 0x00000010ff287819 */ /* 0x000fe20000011618 */
[----:B------:R-:W0:Y:S01]  /*10e50*/  LDS.128 R28, [R3+0x1c400] ;  /* 0x01c40000031c7984 */ /* 0x000e220000000c00 */
[----:B------:R-:W-:-:S02]  /*10e60*/  SHF.R.U32.HI R10, RZ, 0x10, R26 ;  /* 0x00000010ff0a7819 */ /* 0x000fc4000001161a */
[----:B------:R-:W-:Y:S01]  /*10e70*/  LOP3.LUT R40, R40, 0xff, RZ, 0xc0, !PT ;  /* 0x000000ff28287812 */ /* 0x000fe200078ec0ff */
[----:B------:R-:W1:Y:S01]  /*10e80*/  LDS.128 R12, [R0+0x1c400] ;  /* 0x01c40000000c7984 */ /* 0x000e620000000c00 */
[----:B------:R-:W-:Y:S02]  /*10e90*/  LOP3.LUT R10, R10, 0xff, RZ, 0xc0, !PT ;  /* 0x000000ff0a0a7812 */ /* 0x000fe400078ec0ff */
[----:B------:R-:W-:Y:S02]  /*10ea0*/  PRMT R41, R40, 0x7054, R41 ;  /* 0x0000705428297816 */ /* 0x000fe40000000029 */
[----:B------:R-:W-:Y:S02]  /*10eb0*/  SHF.R.U32.HI R40, RZ, 0x10, R8 ;  /* 0x00000010ff287819 */ /* 0x000fe40000011608 */
[----:B------:R-:W-:Y:S02]  /*10ec0*/  LOP3.LUT R42, R41, 0xff000000, R24, 0xf8, !PT ;  /* 0xff000000292a7812 */ /* 0x000fe400078ef818 */
[----:B------:R-:W-:-:S02]  /*10ed0*/  LOP3.LUT R40, R40, 0xff, RZ, 0xc0, !PT ;  /* 0x000000ff28287812 */ /* 0x000fc400078ec0ff */
[----:B------:R-:W-:Y:S02]  /*10ee0*/  PRMT R11, R10, 0x7054, R11 ;  /* 0x000070540a0b7816 */ /* 0x000fe4000000000b */
[----:B------:R-:W-:Y:S02]  /*10ef0*/  PRMT R49, R40, 0x7054, R49 ;  /* 0x0000705428317816 */ /* 0x000fe40000000031 */
[----:B------:R-:W-:Y:S02]  /*10f00*/  SHF.R.U32.HI R10, RZ, 0x10, R20 ;  /* 0x00000010ff0a7819 */ /* 0x000fe40000011614 */
[-C--:B------:R-:W-:Y:S02]  /*10f10*/  F2FP.F16.E4M3.UNPACK_B R40, R39.reuse.H1 ;  /* 0x00000027ff28723e */ /* 0x080fe400030006ff */
[----:B------:R-:W-:Y:S02]  /*10f20*/  LOP3.LUT R10, R10, 0xff, RZ, 0xc0, !PT ;  /* 0x000000ff0a0a7812 */ /* 0x000fe400078ec0ff */
[----:B------:R-:W-:Y:S01]  /*10f30*/  LOP3.LUT R48, R49, 0xff000000, R8, 0xf8, !PT ;  /* 0xff00000031307812 */ /* 0x000fe200078ef808 */
[--C-:B------:R-:W-:Y:S01]  /*10f40*/  HADD2.F32 R41, -RZ, R40.reuse.H0_H0 ;  /* 0x20000028ff297230 */ /* 0x100fe20000004100 */
[----:B------:R-:W-:Y:S01]  /*10f50*/  PRMT R45, R10, 0x7054, R45 ;  /* 0x000070540a2d7816 */ /* 0x000fe2000000002d */
[----:B------:R-:W-:Y:S01]  /*10f60*/  HADD2.F32 R40, -RZ, R40.H1_H1 ;  /* 0x30000028ff287230 */ /* 0x000fe20000004100 */
[----:B------:R-:W-:-:S02]  /*10f70*/  F2FP.F16.E4M3.UNPACK_B R39, R39 ;  /* 0x00000027ff27723e */ /* 0x000fc400020006ff */
[----:B------:R-:W-:Y:S02]  /*10f80*/  LOP3.LUT R45, R45, 0xff000000, R20, 0xf8, !PT ;  /* 0xff0000002d2d7812 */ /* 0x000fe400078ef814 */
[----:B------:R-:W-:Y:S02]  /*10f90*/  LOP3.LUT R38, R11, 0xff000000, R26, 0xf8, !PT ;  /* 0xff0000000b267812 */ /* 0x000fe400078ef81a */
[-C--:B0-----:R-:W-:Y:S02]  /*10fa0*/  F2FP.F16.E4M3.UNPACK_B R24, R29.reuse.H1 ;  /* 0x0000001dff18723e */ /* 0x081fe400030006ff */
[----:B------:R-:W-:Y:S02]  /*10fb0*/  F2FP.F16.E4M3.UNPACK_B R29, R29 ;  /* 0x0000001dff1d723e */ /* 0x000fe400020006ff */
[-C--:B-1----:R-:W-:Y:S01]  /*10fc0*/  F2FP.F16.E4M3.UNPACK_B R9, R13.reuse ;  /* 0x0000000dff09723e */ /* 0x082fe200020006ff */
[----:B------:R-:W-:Y:S01]  /*10fd0*/  HADD2.F32 R25, -RZ, R24.H0_H0 ;  /* 0x20000018ff197230 */ /* 0x000fe20000004100 */
[----:B------:R-:W-:-:S02]  /*10fe0*/  F2FP.F16.E4M3.UNPACK_B R13, R13.H1 ;  /* 0x0000000dff0d723e */ /* 0x000fc400030006ff */
[----:B------:R-:W-:Y:S02]  /*10ff0*/  F2FP.F16.E4M3.UNPACK_B R27, R31 ;  /* 0x0000001fff1b723e */ /* 0x000fe400020006ff */
[CC--:B------:R-:W-:Y:S01]  /*11000*/  FMUL.FTZ R49, R25.reuse, R46.reuse ;  /* 0x0000002e19317220 */ /* 0x0c0fe20000410000 */
[--C-:B------:R-:W-:Y:S02]  /*11010*/  HADD2.F32 R10, -RZ, R13.reuse.H0_H0 ;  /* 0x2000000dff0a7230 */ /* 0x100fe40000004100 */
[----:B------:R-:W-:Y:S01]  /*11020*/  FMUL.FTZ R25, R25, R41 ;  /* 0x0000002919197220 */ /* 0x000fe20000410000 */
[----:B------:R-:W-:Y:S01]  /*11030*/  HADD2.F32 R13, -RZ, R13.H1_H1 ;  /* 0x3000000dff0d7230 */ /* 0x000fe20000004100 */
[----:B------:R-:W-:Y:S02]  /*11040*/  F2FP.F16.E4M3.UNPACK_B R31, R31.H1 ;  /* 0x0000001fff1f723e */ /* 0x000fe400030006ff */
[C---:B------:R-:W-:Y:S01]  /*11050*/  FFMA.FTZ R53, R10.reuse, R46, R25 ;  /* 0x0000002e0a357223 */ /* 0x040fe20000010019 */
[----:B------:R-:W-:Y:S01]  /*11060*/  FFMA.FTZ R52, R10, R41, -R49 ;  /* 0x000000290a347223 */ /* 0x000fe20000010831 */
[----:B------:R-:W-:Y:S01]  /*11070*/  HADD2.F32 R25, -RZ, R24.H1_H1 ;  /* 0x30000018ff197230 */ /* 0x000fe20000004100 */
[-C--:B------:R-:W-:Y:S01]  /*11080*/  F2FP.F16.E4M3.UNPACK_B R20, R15.reuse ;  /* 0x0000000fff14723e */ /* 0x080fe200020006ff */
        /* <DEDUP_REMOVED lines=9> */
[-C--:B------:R-:W-:Y:S01]  /*11120*/  FMUL.FTZ R24, R24, R41.reuse ;  /* 0x0000002918187220 */ /* 0x080fe20000410000 */
[----:B------:R-:W-:Y:S01]  /*11130*/  FFMA.FTZ R54, R13, R44, R57 ;  /* 0x0000002c0d367223 */ /* 0x000fe20000010039 */
[C---:B------:R-:W-:Y:S01]  /*11140*/  FFMA.FTZ R46, R10.reuse, R41, -R25 ;  /* 0x000000290a2e7223 */ /* 0x040fe20000010819 */
[----:B------:R-:W-:Y:S01]  /*11150*/  F2FP.F16.E4M3.UNPACK_B R41, R51.H1 ;  /* 0x00000033ff29723e */ /* 0x000fe200030006ff */
[----:B------:R-:W-:Y:S01]  /*11160*/  FFMA.FTZ R49, R10, R49, R24 ;  /* 0x000000310a317223 */ /* 0x000fe20000010018 */
[----:B------:R-:W-:Y:S01]  /*11170*/  F2FP.F16.E4M3.UNPACK_B R25, R43.H1 ;  /* 0x0000002bff19723e */ /* 0x000fe200030006ff */
[----:B------:R-:W-:Y:S01]  /*11180*/  HADD2.F32 R40, -RZ, R47.H1_H1 ;  /* 0x3000002fff287230 */ /* 0x000fe20000004100 */
[----:B------:R-:W-:Y:S01]  /*11190*/  F2FP.F16.E4M3.UNPACK_B R51, R51 ;  /* 0x00000033ff33723e */ /* 0x000fe200020006ff */
        /* <DEDUP_REMOVED lines=20> */
[-C--:B------:R-:W-:Y:S01]  /*112e0*/  F2FP.F16.E4M3.UNPACK_B R8, R12.reuse ;  /* 0x0000000cff08723e */ /* 0x080fe200020006ff */
[----:B------:R-:W-:Y:S01]  /*112f0*/  HADD2.F32 R40, -RZ, R41.H1_H1 ;  /* 0x30000029ff287230 */ /* 0x000fe20000004100 */
[----:B------:R-:W-:Y:S01]  /*11300*/  F2FP.F16.E4M3.UNPACK_B R12, R12.H1 ;  /* 0x0000000cff0c723e */ /* 0x000fe200030006ff */
[----:B------:R-:W-:Y:S01]  /*11310*/  HADD2.F32 R25, -RZ, R51.H0_H0 ;  /* 0x20000033ff197230 */ /* 0x000fe20000004100 */
[----:B------:R-:W-:Y:S01]  /*11320*/  F2FP.F16.E4M3.UNPACK_B R26, R30 ;  /* 0x0000001eff1a723e */ /* 0x000fe200020006ff */
[----:B------:R-:W-:-:S02]  /*11330*/  HADD2.F32 R10, -RZ, R27.H0_H0 ;  /* 0x2000001bff0a7230 */ /* 0x000fc40000004100 */
[C---:B------:R-:W-:Y:S01]  /*11340*/  FMUL.FTZ R56, R31.reuse, R40 ;  /* 0x000000281f387220 */ /* 0x040fe20000410000 */
[----:B------:R-:W-:Y:S02]  /*11350*/  HADD2.F32 R15, -RZ, R15.H1_H1 ;  /* 0x3000000fff0f7230 */ /* 0x000fe40000004100 */
[-C--:B------:R-:W-:Y:S01]  /*11360*/  FMUL.FTZ R31, R31, R24.reuse ;  /* 0x000000181f1f7220 */ /* 0x080fe20000410000 */
[----:B------:R-:W-:Y:S02]  /*11370*/  HADD2.F32 R13, -RZ, R43.H0_H0 ;  /* 0x2000002bff0d7230 */ /* 0x000fe40000004100 */
[C---:B------:R-:W-:Y:S01]  /*11380*/  FMUL.FTZ R44, R10.reuse, R25 ;  /* 0x000000190a2c7220 */ /* 0x040fe20000410000 */
[----:B------:R-:W-:Y:S02]  /*11390*/  HADD2.F32 R9, -RZ, R20.H0_H0 ;  /* 0x20000014ff097230 */ /* 0x000fe40000004100 */
[C---:B------:R-:W-:Y:S01]  /*113a0*/  FFMA.FTZ R63, R15.reuse, R24, -R56 ;  /* 0x000000180f3f7223 */ /* 0x040fe20000010838 */
[----:B------:R-:W-:Y:S01]  /*113b0*/  F2FP.F16.E4M3.UNPACK_B R24, R45.H1 ;  /* 0x0000002dff18723e */ /* 0x000fe200030006ff */
[-C--:B------:R-:W-:Y:S01]  /*113c0*/  FMUL.FTZ R10, R10, R13.reuse ;  /* 0x0000000d0a0a7220 */ /* 0x080fe20000410000 */
[----:B------:R-:W-:Y:S01]  /*113d0*/  FFMA.FTZ R62, R15, R40, R31 ;  /* 0x000000280f3e7223 */ /* 0x000fe2000001001f */
[C---:B------:R-:W-:Y:S01]  /*113e0*/  FFMA.FTZ R56, R9.reuse, R13, -R44 ;  /* 0x0000000d09387223 */ /* 0x040fe2000001082c */
[-C--:B------:R-:W-:Y:S01]  /*113f0*/  F2FP.F16.E4M3.UNPACK_B R13, R38.reuse.H1 ;  /* 0x00000026ff0d723e */ /* 0x080fe200030006ff */
[----:B------:R-:W-:Y:S01]  /*11400*/  FFMA.FTZ R57, R9, R25, R10 ;  /* 0x0000001909397223 */ /* 0x000fe2000001000a */
[----:B------:R-:W-:Y:S01]  /*11410*/  HADD2.F32 R51, -RZ, R51.H1_H1 ;  /* 0x30000033ff337230 */ /* 0x000fe20000004100 */
[----:B------:R-:W-:Y:S01]  /*11420*/  F2FP.F16.E4M3.UNPACK_B R45, R45 ;  /* 0x0000002dff2d723e */ /* 0x000fe200020006ff */
[----:B------:R-:W-:Y:S01]  /*11430*/  HADD2.F32 R27, -RZ, R27.H1_H1 ;  /* 0x3000001bff1b7230 */ /* 0x000fe20000004100 */
[----:B------:R-:W-:Y:S01]  /*11440*/  F2FP.F16.E4M3.UNPACK_B R38, R38 ;  /* 0x00000026ff26723e */ /* 0x000fe200020006ff */
[----:B------:R-:W-:Y:S01]  /*11450*/  HADD2.F32 R25, -RZ, R24.H0_H0 ;  /* 0x20000018ff197230 */ /* 0x000fe20000004100 */
[----:B------:R-:W-:Y:S01]  /*11460*/  F2FP.F16.E4M3.UNPACK_B R30, R30.H1 ;  /* 0x0000001eff1e723e */ /* 0x000fe200030006ff */
[----:B------:R-:W-:-:S02]  /*11470*/  HADD2.F32 R10, -RZ, R28.H0_H0 ;  /* 0x2000001cff0a7230 */ /* 0x000fc40000004100 */
[C---:B------:R-:W-:Y:S01]  /*11480*/  FMUL.FTZ R29, R27.reuse, R51 ;  /* 0x000000331b1d7220 */ /* 0x040fe20000410000 */
        /* <DEDUP_REMOVED lines=13> */
[----:B------:R-:W-:Y:S02]  /*11560*/  HADD2.F32 R9, -RZ, R24.H1_H1 ;  /* 0x30000018ff097230 */ /* 0x000fe40000004100 */
[----:B------:R-:W-:Y:S01]  /*11570*/  FFMA.FTZ R58, R20, R51, R44 ;  /* 0x00000033143a7223 */ /* 0x000fe2000001002c */
[----:B------:R-:W-:Y:S01]  /*11580*/  HADD2.F32 R12, -RZ, R12.H1_H1 ;  /* 0x3000000cff0c7230 */ /* 0x000fe20000004100 */
[----:B------:R-:W-:Y:S01]  /*11590*/  F2FP.F16.E4M3.UNPACK_B R14, R14.H1 ;  /* 0x0000000eff0e723e */ /* 0x000fe200030006ff */
[----:B------:R-:W-:-:S02]  /*115a0*/  HADD2.F32 R15, -RZ, R45.H0_H0 ;  /* 0x2000002dff0f7230 */ /* 0x000fc40000004100 */
[C---:B------:R-:W-:Y:S01]  /*115b0*/  FMUL.FTZ R25, R28.reuse, R9 ;  /* 0x000000091c197220 */ /* 0x040fe20000410000 */
[-C--:B------:R-:W-:Y:S01]  /*115c0*/  FMUL.FTZ R28, R28, R13.reuse ;  /* 0x0000000d1c1c7220 */ /* 0x080fe20000410000 */
[----:B------:R-:W-:Y:S02]  /*115d0*/  HADD2.F32 R10, -RZ, R21.H0_H0 ;  /* 0x20000015ff0a7230 */ /* 0x000fe40000004100 */
[C---:B------:R-:W-:Y:S01]  /*115e0*/  FFMA.FTZ R31, R12.reuse, R13, -R25 ;  /* 0x0000000d0c1f7223 */ /* 0x040fe20000010819 */
[----:B------:R-:W-:Y:S01]  /*115f0*/  FFMA.FTZ R44, R12, R9, R28 ;  /* 0x000000090c2c7223 */ /* 0x000fe2000001001c */
[----:B------:R-:W-:Y:S02]  /*11600*/  HADD2.F32 R12, -RZ, R38.H0_H0 ;  /* 0x20000026ff0c7230 */ /* 0x000fe40000004100 */
[----:B------:R-:W-:Y:S01]  /*11610*/  FMUL.FTZ R20, R10, R15 ;  /* 0x0000000f0a147220 */ /* 0x000fe20000410000 */
[----:B------:R-:W-:Y:S02]  /*11620*/  HADD2.F32 R9, -RZ, R8.H0_H0 ;  /* 0x20000008ff097230 */ /* 0x000fe40000004100 */
        /* <DEDUP_REMOVED lines=24> */
[----:B------:R-:W-:Y:S01]  /*117b0*/  FMUL.FTZ R10, R30, R13 ;  /* 0x0000000d1e0a7220 */ /* 0x000fe20000410000 */
[----:B------:R-:W-:Y:S02]  /*117c0*/  HADD2.F32 R14, -RZ, R14.H1_H1 ;  /* 0x3000000eff0e7230 */ /* 0x000fe40000004100 */
[----:B------:R-:W-:Y:S01]  /*117d0*/  FFMA.FTZ R38, R8, R12, -R39 ;  /* 0x0000000c08267223 */ /* 0x000fe20000010827 */
[----:B------:R-:W-:Y:S02]  /*117e0*/  HADD2.F32 R12, -RZ, R48.H0_H0 ;  /* 0x20000030ff0c7230 */ /* 0x000fe40000004100 */
[----:B------:R-:W-:Y:S01]  /*117f0*/  FMUL.FTZ R39, R30, R21 ;  /* 0x000000151e277220 */ /* 0x000fe20000410000 */
[----:B------:R-:W-:Y:S01]  /*11800*/  FFMA.FTZ R30, R8, R15, R9 ;  /* 0x0000000f081e7223 */ /* 0x000fe20000010009 */
[C---:B------:R-:W-:Y:S01]  /*11810*/  FFMA.FTZ R43, R14.reuse, R21, R10 ;  /* 0x000000150e2b7223 */ /* 0x040fe2000001000a */
[----:B------:R-:W-:Y:S02]  /*11820*/  HADD2.F32 R10, -RZ, R42.H0_H0 ;  /* 0x2000002aff0a7230 */ /* 0x000fe40000004100 */
[----:B------:R-:W-:Y:S01]  /*11830*/  FFMA.FTZ R41, R14, R13, -R39 ;  /* 0x0000000d0e297223 */ /* 0x000fe20000010827 */
[----:B------:R-:W-:-:S02]  /*11840*/  HADD2.F32 R9, -RZ, R26.H0_H0 ;  /* 0x2000001aff097230 */ /* 0x000fc40000004100 */
[----:B------:R-:W-:Y:S01]  /*11850*/  HADD2.F32 R42, -RZ, R42.H1_H1 ;  /* 0x3000002aff2a7230 */ /* 0x000fe20000004100 */
        /* <DEDUP_REMOVED lines=25> */
[----:B------:R-:W-:Y:S01]  /*119f0*/  F2FP.SATFINITE.E4M3.F32.PACK_AB_MERGE_C R15, R58, R57, R15 ;  /* 0x000000393a0f723e */ /* 0x000fe2000480700f */
[----:B------:R1:W-:Y:S01]  /*11a00*/  STS.128 [R0+0x1c400], R8 ;  /* 0x01c4000800007388 */ /* 0x0003e20000000c00 */
[----:B------:R-:W-:Y:S02]  /*11a10*/  F2FP.SATFINITE.E4M3.F32.PACK_AB_MERGE_C R12, R28, R25, R12 ;  /* 0x000000191c0c723e */ /* 0x000fe4000480700c */
[----:B------:R-:W-:-:S05]  /*11a20*/  F2FP.SATFINITE.E4M3.F32.PACK_AB_MERGE_C R14, R39, R14, R30 ;  /* 0x0000000e270e723e */ /* 0x000fca000480701e */
[----:B------:R1:W-:Y:S02]  /*11a30*/  STS.128 [R3+0x1c400], R12 ;  /* 0x01c4000c03007388 */ /* 0x0003e40000000c00 */
.L_x_7185:
[----:B------:R-:W-:Y:S05]  /*11a40*/  BSYNC B1 ;  /* 0x0000000000017941 */ /* 0x000fea0003800000 */
.L_x_7184:
[----:B------:R-:W-:Y:S05]  /*11a50*/  @P0 BRA `(.L_x_7176) ;  /* 0x0000000c00e40947 */ /* 0x000fea0003800000 */
[----:B-1----:R-:W2:Y:S04]  /*11a60*/  LDL R14, [R1+0x88] ;  /* 0x00008800010e7983 */ /* 0x002ea80000100800 */
[----:B------:R-:W3:Y:S01]  /*11a70*/  LDL R51, [R1+0xa0] ;  /* 0x0000a00001337983 */ /* 0x000ee20000100800 */
[----:B-----5:R-:W-:Y:S01]  /*11a80*/  SHF.R.U32.HI R9, RZ, 0x8, R33 ;  /* 0x00000008ff097819 */ /* 0x020fe20000011621 */
[----:B------:R-:W-:Y:S01]  /*11a90*/  VIADD R15, R23, 0x40 ;  /* 0x00000040170f7836 */ /* 0x000fe20000000000 */
[----:B------:R-:W-:Y:S01]  /*11aa0*/  SHF.R.U32.HI R3, RZ, 0x8, R32 ;  /* 0x00000008ff037819 */ /* 0x000fe20000011620 */
[----:B------:R-:W-:Y:S01]  /*11ab0*/  IMAD.IADD R37, R18, 0x1, R37 ;  /* 0x0000000112257824 */ /* 0x000fe200078e0225 */
[----:B------:R-:W-:Y:S01]  /*11ac0*/  LOP3.LUT R8, R33, 0xff, RZ, 0xc0, !PT ;  /* 0x000000ff21087812 */ /* 0x000fe200078ec0ff */
[----:B------:R-:W-:Y:S01]  /*11ad0*/  IMAD.SHL.U32 R15, R15, 0x80, RZ ;  /* 0x000000800f0f7824 */ /* 0x000fe200078e00ff */
[----:B------:R-:W-:-:S02]  /*11ae0*/  LOP3.LUT R9, R9, 0xff, RZ, 0xc0, !PT ;  /* 0x000000ff09097812 */ /* 0x000fc400078ec0ff */
[----:B0-----:R-:W-:Y:S02]  /*11af0*/  LOP3.LUT R0, R32, 0xff, RZ, 0xc0, !PT ;  /* 0x000000ff20007812 */ /* 0x001fe400078ec0ff */
[----:B------:R-:W-:Y:S02]  /*11b00*/  LOP3.LUT R3, R3, 0xff, RZ, 0xc0, !PT ;  /* 0x000000ff03037812 */ /* 0x000fe400078ec0ff */
[----:B------:R-:W-:Y:S02]  /*11b10*/  PRMT R20, R9, 0x7604, R8 ;  /* 0x0000760409147816 */ /* 0x000fe40000000008 */
[----:B------:R-:W-:Y:S02]  /*11b20*/  SHF.R.U32.HI R8, RZ, 0x8, R34 ;  /* 0x00000008ff087819 */ /* 0x000fe40000011622 */
[----:B------:R-:W-:Y:S02]  /*11b30*/  PRMT R3, R3, 0x7604, R0 ;  /* 0x0000760403037816 */ /* 0x000fe40000000000 */
[----:B------:R-:W-:-:S02]  /*11b40*/  LOP3.LUT R0, R34, 0xff, RZ, 0xc0, !PT ;  /* 0x000000ff22007812 */ /* 0x000fc400078ec0ff */
[----:B------:R-:W-:Y:S02]  /*11b50*/  LOP3.LUT R9, R8, 0xff, RZ, 0xc0, !PT ;  /* 0x000000ff08097812 */ /* 0x000fe400078ec0ff */
[----:B------:R-:W-:Y:S02]  /*11b60*/  LOP3.LUT R15, R15, 0x380, RZ, 0xc0, !PT ;  /* 0x000003800f0f7812 */ /* 0x000fe400078ec0ff */
[----:B------:R-:W-:Y:S02]  /*11b70*/  PRMT R25, R9, 0x7604, R0 ;  /* 0x0000760409197816 */ /* 0x000fe40000000000 */
[----:B------:R-:W-:Y:S01]  /*11b80*/  LOP3.LUT R0, R15, 0x70, R37, 0xf8, !PT ;  /* 0x000000700f007812 */ /* 0x000fe200078ef825 */
[----:B------:R-:W-:Y:S01]  /*11b90*/  VIADD R15, R23, 0x40 ;  /* 0x00000040170f7836 */ /* 0x000fe20000000000 */
[----:B------:R-:W-:Y:S02]  /*11ba0*/  SHF.R.U32.HI R12, RZ, 0x8, R4 ;  /* 0x00000008ff0c7819 */ /* 0x000fe40000011604 */
[----:B------:R-:W-:Y:S01]  /*11bb0*/  SHF.R.U32.HI R11, RZ, 0x8, R35 ;  /* 0x00000008ff0b7819 */ /* 0x000fe20000011623 */
        /* <DEDUP_REMOVED lines=24> */
[----:B------:R-:W-:Y:S01]  /*11d40*/  LOP3.LUT R29, R7, 0xff, RZ, 0xc0, !PT ;  /* 0x000000ff071d7812 */ /* 0x000fe200078ec0ff */
[----:B------:R-:W-:Y:S01]  /*11d50*/  IMAD.U32 R27, R27, 0x10000, RZ ;  /* 0x000100001b1b7824 */ /* 0x000fe200078e00ff */
[----:B------:R-:W-:Y:S02]  /*11d60*/  LOP3.LUT R30, R30, 0xff, RZ, 0xc0, !PT ;  /* 0x000000ff1e1e7812 */ /* 0x000fe400078ec0ff */
[----:B------:R-:W-:Y:S02]  /*11d70*/  LOP3.LUT R3, R3, 0xff0000, R32, 0xf8, !PT ;  /* 0x00ff000003037812 */ /* 0x000fe400078ef820 */
[----:B------:R-:W-:Y:S02]  /*11d80*/  SHF.R.U32.HI R41, RZ, 0x10, R7 ;  /* 0x00000010ff297819 */ /* 0x000fe40000011607 */
[----:B------:R-:W-:Y:S02]  /*11d90*/  LOP3.LUT R21, R20, 0xff0000, R21, 0xf8, !PT ;  /* 0x00ff000014157812 */ /* 0x000fe400078ef815 */
[----:B------:R-:W-:Y:S01]  /*11da0*/  LOP3.LUT R37, R26, 0xff0000, R37, 0xf8, !PT ;  /* 0x00ff00001a257812 */ /* 0x000fe200078ef825 */
[----:B------:R-:W-:Y:S01]  /*11db0*/  IMAD.U32 R41, R41, 0x10000, RZ ;  /* 0x0001000029297824 */ /* 0x000fe200078e00ff */
[----:B------:R-:W-:-:S02]  /*11dc0*/  PRMT R30, R30, 0x7604, R29 ;  /* 0x000076041e1e7816 */ /* 0x000fc4000000001d */
[----:B------:R-:W-:Y:S02]  /*11dd0*/  LOP3.LUT R29, R24, 0xff0000, R27, 0xf8, !PT ;  /* 0x00ff0000181d7812 */ /* 0x000fe400078ef81b */
[----:B------:R-:W-:Y:S02]  /*11de0*/  LOP3.LUT R27, R3, 0xff000000, R32, 0xf8, !PT ;  /* 0xff000000031b7812 */ /* 0x000fe400078ef820 */
[----:B------:R-:W-:Y:S02]  /*11df0*/  LOP3.LUT R32, R21, 0xff000000, R33, 0xf8, !PT ;  /* 0xff00000015207812 */ /* 0x000fe400078ef821 */
[----:B------:R-:W-:Y:S02]  /*11e00*/  LOP3.LUT R37, R37, 0xff000000, R5, 0xf8, !PT ;  /* 0xff00000025257812 */ /* 0x000fe400078ef805 */
[----:B------:R-:W-:Y:S02]  /*11e10*/  LOP3.LUT R25, R25, 0xff0000, R34, 0xf8, !PT ;  /* 0x00ff000019197812 */ /* 0x000fe400078ef822 */
[----:B------:R-:W-:-:S02]  /*11e20*/  LOP3.LUT R31, R31, 0xff0000, R4, 0xf8, !PT ;  /* 0x00ff00001f1f7812 */ /* 0x000fc400078ef804 */
[-C--:B------:R-:W-:Y:S02]  /*11e30*/  F2FP.F16.E4M3.UNPACK_B R33, R37.reuse ;  /* 0x00000025ff21723e */ /* 0x080fe400020006ff */
[-C--:B------:R-:W-:Y:S02]  /*11e40*/  F2FP.F16.E4M3.UNPACK_B R28, R32.reuse ;  /* 0x00000020ff1c723e */ /* 0x080fe400020006ff */
[----:B------:R-:W-:Y:S02]  /*11e50*/  LOP3.LUT R41, R30, 0xff0000, R41, 0xf8, !PT ;  /* 0x00ff00001e297812 */ /* 0x000fe400078ef829 */
[----:B------:R-:W-:Y:S02]  /*11e60*/  LOP3.LUT R30, R25, 0xff000000, R34, 0xf8, !PT ;  /* 0xff000000191e7812 */ /* 0x000fe400078ef822 */
[----:B------:R-:W-:Y:S02]  /*11e70*/  LOP3.LUT R31, R31, 0xff000000, R4, 0xf8, !PT ;  /* 0xff0000001f1f7812 */ /* 0x000fe400078ef804 */
[----:B------:R-:W-:Y:S01]  /*11e80*/  LOP3.LUT R34, R29, 0xff000000, R35, 0xf8, !PT ;  /* 0xff0000001d227812 */ /* 0x000fe200078ef823 */
[--C-:B------:R-:W-:Y:S01]  /*11e90*/  HADD2.F32 R35, -RZ, R33.reuse.H0_H0 ;  /* 0x20000021ff237230 */ /* 0x100fe20000004100 */
[----:B------:R-:W-:Y:S01]  /*11ea0*/  F2FP.F16.E4M3.UNPACK_B R37, R37.H1 ;  /* 0x00000025ff25723e */ /* 0x000fe200030006ff */
[----:B------:R-:W-:Y:S01]  /*11eb0*/  HADD2.F32 R29, -RZ, R28.H0_H0 ;  /* 0x2000001cff1d7230 */ /* 0x000fe20000004100 */
[----:B------:R-:W-:Y:S01]  /*11ec0*/  F2FP.F16.E4M3.UNPACK_B R32, R32.H1 ;  /* 0x00000020ff20723e */ /* 0x000fe200030006ff */
[----:B------:R-:W-:Y:S01]  /*11ed0*/  HADD2.F32 R33, -RZ, R33.H1_H1 ;  /* 0x30000021ff217230 */ /* 0x000fe20000004100 */
[----:B------:R-:W-:-:S02]  /*11ee0*/  LOP3.LUT R41, R41, 0xff000000, R7, 0xf8, !PT ;  /* 0xff00000029297812 */ /* 0x000fc400078ef807 */
[----:B------:R-:W-:-:S04]  /*11ef0*/  LOP3.LUT R39, R39, 0xff0000, R6, 0xf8, !PT ;  /* 0x00ff000027277812 */ /* 0x000fc800078ef806 */
[----:B------:R-:W-:Y:S02]  /*11f00*/  LOP3.LUT R39, R39, 0xff000000, R6, 0xf8, !PT ;  /* 0xff00000027277812 */ /* 0x000fe400078ef806 */
[----:B--2---:R-:W-:Y:S01]  /*11f10*/  IADD3 R0, R17, R0, R14 ;  /* 0x0000000011007210 */ /* 0x004fe20007ffe00e */
[----:B---3--:R-:W0:Y:S04]  /*11f20*/  LDS.128 R8, [R51+0x1c400] ;  /* 0x01c4000033087984 */ /* 0x008e280000000c00 */
[----:B------:R-:W1:Y:S01]  /*11f30*/  LDS.128 R12, [R0+0x1c400] ;  /* 0x01c40000000c7984 */ /* 0x000e620000000c00 */
[-C--:B0-----:R-:W-:Y:S02]  /*11f40*/  F2FP.F16.E4M3.UNPACK_B R4, R9.reuse ;  /* 0x00000009ff04723e */ /* 0x081fe400020006ff */
[----:B------:R-:W-:-:S02]  /*11f50*/  F2FP.F16.E4M3.UNPACK_B R9, R9.H1 ;  /* 0x00000009ff09723e */ /* 0x000fc400030006ff */
[-C--:B-1----:R-:W-:Y:S01]  /*11f60*/  F2FP.F16.E4M3.UNPACK_B R20, R13.reuse ;  /* 0x0000000dff14723e */ /* 0x082fe200020006ff */
[--C-:B------:R-:W-:Y:S01]  /*11f70*/  HADD2.F32 R5, -RZ, R4.reuse.H0_H0 ;  /* 0x20000004ff057230 */ /* 0x100fe20000004100 */
[----:B------:R-:W-:Y:S01]  /*11f80*/  F2FP.F16.E4M3.UNPACK_B R21, R13.H1 ;  /* 0x0000000dff15723e */ /* 0x000fe200030006ff */
[----:B------:R-:W-:Y:S01]  /*11f90*/  HADD2.F32 R4, -RZ, R4.H1_H1 ;  /* 0x30000004ff047230 */ /* 0x000fe20000004100 */
        /* <DEDUP_REMOVED lines=9> */
[C---:B------:R-:W-:Y:S01]  /*12030*/  FFMA.FTZ R38, R5.reuse, R29, -R38 ;  /* 0x0000001d05267223 */ /* 0x040fe20000010826 */
[----:B------:R-:W-:Y:S01]  /*12040*/  FFMA.FTZ R40, R5, R35, R40 ;  /* 0x0000002305287223 */ /* 0x000fe20000010028 */
[----:B------:R-:W-:Y:S02]  /*12050*/  HADD2.F32 R29, -RZ, R28.H1_H1 ;  /* 0x3000001cff1d7230 */ /* 0x000fe40000004100 */
[C---:B------:R-:W-:Y:S01]  /*12060*/  FMUL.FTZ R43, R20.reuse, R33 ;  /* 0x00000021142b7220 */ /* 0x040fe20000410000 */
[----:B------:R-:W-:Y:S01]  /*12070*/  HADD2.F32 R35, -RZ, R37.H0_H0 ;  /* 0x20000025ff237230 */ /* 0x000fe20000004100 */
[----:B------:R-:W-:Y:S01]  /*12080*/  F2FP.F16.E4M3.UNPACK_B R7, R11 ;  /* 0x0000000bff07723e */ /* 0x000fe200020006ff */
[----:B------:R-:W-:Y:S02]  /*12090*/  HADD2.F32 R28, -RZ, R32.H0_H0 ;  /* 0x20000020ff1c7230 */ /* 0x000fe40000004100 */
[----:B------:R-:W-:Y:S01]  /*120a0*/  FMUL.FTZ R20, R20, R29 ;  /* 0x0000001d14147220 */ /* 0x000fe20000410000 */
[----:B------:R-:W-:-:S02]  /*120b0*/  HADD2.F32 R5, -RZ, R9.H0_H0 ;  /* 0x20000009ff057230 */ /* 0x000fc40000004100 */
[----:B------:R-:W-:Y:S01]  /*120c0*/  FMUL.FTZ R42, R14, R35 ;  /* 0x000000230e2a7220 */ /* 0x000fe20000410000 */
[----:B------:R-:W-:Y:S01]  /*120d0*/  FFMA.FTZ R43, R4, R29, -R43 ;  /* 0x0000001d042b7223 */ /* 0x000fe2000001082b */
[-C--:B------:R-:W-:Y:S01]  /*120e0*/  FMUL.FTZ R14, R14, R28.reuse ;  /* 0x0000001c0e0e7220 */ /* 0x080fe20000410000 */
[----:B------:R-:W-:Y:S01]  /*120f0*/  F2FP.F16.E4M3.UNPACK_B R29, R41 ;  /* 0x00000029ff1d723e */ /* 0x000fe200020006ff */
[----:B------:R-:W-:Y:S01]  /*12100*/  FFMA.FTZ R45, R4, R33, R20 ;  /* 0x00000021042d7223 */ /* 0x000fe20000010014 */
[C---:B------:R-:W-:Y:S01]  /*12110*/  FFMA.FTZ R42, R5.reuse, R28, -R42 ;  /* 0x0000001c052a7223 */ /* 0x040fe2000001082a */
[----:B------:R-:W-:Y:S01]  /*12120*/  FFMA.FTZ R35, R5, R35, R14 ;  /* 0x0000002305237223 */ /* 0x000fe2000001000e */
[-C--:B------:R-:W-:Y:S01]  /*12130*/  F2FP.F16.E4M3.UNPACK_B R14, R34.reuse ;  /* 0x00000022ff0e723e */ /* 0x080fe200020006ff */
        /* <DEDUP_REMOVED lines=10> */
[----:B------:R-:W-:Y:S02]  /*121e0*/  HADD2.F32 R4, -RZ, R7.H0_H0 ;  /* 0x20000007ff047230 */ /* 0x000fe40000004100 */
[----:B------:R-:W-:Y:S01]  /*121f0*/  FMUL.FTZ R44, R21, R28 ;  /* 0x0000001c152c7220 */ /* 0x000fe20000410000 */
[----:B------:R-:W-:Y:S02]  /*12200*/  HADD2.F32 R32, -RZ, R32.H1_H1 ;  /* 0x30000020ff207230 */ /* 0x000fe40000004100 */
[-C--:B------:R-:W-:Y:S01]  /*12210*/  FMUL.FTZ R46, R5, R20.reuse ;  /* 0x00000014052e7220 */ /* 0x080fe20000410000 */
[----:B------:R-:W-:Y:S02]  /*12220*/  HADD2.F32 R9, -RZ, R9.H1_H1 ;  /* 0x30000009ff097230 */ /* 0x000fe40000004100 */
        /* <DEDUP_REMOVED lines=15> */
[----:B------:R-:W-:Y:S01]  /*12320*/  HADD2.F32 R41, -RZ, R41.H1_H1 ;  /* 0x30000029ff297230 */ /* 0x000fe20000004100 */
[----:B------:R-:W-:Y:S01]  /*12330*/  F2FP.F16.E4M3.UNPACK_B R12, R12.H1 ;  /* 0x0000000cff0c723e */ /* 0x000fe200030006ff */
[----:B------:R-:W-:Y:S02]  /*12340*/  HADD2.F32 R26, -RZ, R26.H1_H1 ;  /* 0x3000001aff1a7230 */ /* 0x000fe40000004100 */
[----:B------:R-:W-:Y:S01]  /*12350*/  FFMA.FTZ R33, R7, R20, R25 ;  /* 0x0000001407217223 */ /* 0x000fe20000010019 */
[----:B------:R-:W-:Y:S01]  /*12360*/  HADD2.F32 R4, -RZ, R11.H0_H0 ;  /* 0x2000000bff047230 */ /* 0x000fe20000004100 */
[----:B------:R-:W-:Y:S01]  /*12370*/  F2FP.F16.E4M3.UNPACK_B R14, R31.H1 ;  /* 0x0000001fff0e723e */ /* 0x000fe200030006ff */
[----:B------:R-:W-:-:S02]  /*12380*/  HADD2.F32 R34, -RZ, R34.H1_H1 ;  /* 0x30000022ff227230 */ /* 0x000fc40000004100 */
[C---:B------:R-:W-:Y:S01]  /*12390*/  FMUL.FTZ R29, R5.reuse, R21 ;  /* 0x00000015051d7220 */ /* 0x040fe20000410000 */
[----:B------:R-:W-:Y:S01]  /*123a0*/  F2FP.F16.E4M3.UNPACK_B R7, R27.H1 ;  /* 0x0000001bff07723e */ /* 0x000fe200030006ff */
[----:B------:R-:W-:Y:S01]  /*123b0*/  FMUL.FTZ R32, R5, R9 ;  /* 0x0000000905207220 */ /* 0x000fe20000410000 */
[-C--:B------:R-:W-:Y:S01]  /*123c0*/  F2FP.F16.E4M3.UNPACK_B R3, R8.reuse ;  /* 0x00000008ff03723e */ /* 0x080fe200020006ff */
[----:B------:R-:W-:Y:S01]  /*123d0*/  HADD2.F32 R11, -RZ, R11.H1_H1 ;  /* 0x3000000bff0b7230 */ /* 0x000fe20000004100 */
[----:B------:R-:W-:Y:S01]  /*123e0*/  F2FP.F16.E4M3.UNPACK_B R8, R8.H1 ;  /* 0x00000008ff08723e */ /* 0x000fe200030006ff */
[----:B------:R-:W-:Y:S01]  /*123f0*/  FMUL.FTZ R28, R26, R41 ;  /* 0x000000291a1c7220 */ /* 0x000fe20000410000 */
[----:B------:R-:W-:Y:S01]  /*12400*/  FFMA.FTZ R49, R4, R9, -R29 ;  /* 0x0000000904317223 */ /* 0x000fe2000001081d */
[----:B------:R-:W-:Y:S02]  /*12410*/  HADD2.F32 R20, -RZ, R14.H0_H0 ;  /* 0x2000000eff147230 */ /* 0x000fe40000004100 */
[----:B------:R-:W-:Y:S01]  /*12420*/  FMUL.FTZ R26, R26, R34 ;  /* 0x000000221a1a7220 */ /* 0x000fe20000410000 */
[----:B------:R-:W-:-:S02]  /*12430*/  HADD2.F32 R5, -RZ, R12.H0_H0 ;  /* 0x2000000cff057230 */ /* 0x000fc40000004100 */
[----:B------:R-:W-:Y:S01]  /*12440*/  FFMA.FTZ R50, R4, R21, R32 ;  /* 0x0000001504327223 */ /* 0x000fe20000010020 */
[--C-:B------:R-:W-:Y:S02]  /*12450*/  HADD2.F32 R9, -RZ, R7.reuse.H0_H0 ;  /* 0x20000007ff097230 */ /* 0x100fe40000004100 */
[C---:B------:R-:W-:Y:S01]  /*12460*/  FFMA.FTZ R34, R11.reuse, R34, -R28 ;  /* 0x000000220b227223 */ /* 0x040fe2000001081c */
[----:B------:R-:W-:Y:S02]  /*12470*/  HADD2.F32 R4, -RZ, R8.H0_H0 ;  /* 0x20000008ff047230 */ /* 0x000fe40000004100 */
[----:B------:R-:W-:Y:S01]  /*12480*/  FFMA.FTZ R41, R11, R41, R26 ;  /* 0x000000290b297223 */ /* 0x000fe2000001001a */
[C---:B------:R-:W-:Y:S01]  /*12490*/  FMUL.FTZ R21, R5.reuse, R20 ;  /* 0x0000001405157220 */ /* 0x040fe20000410000 */
[----:B------:R-:W-:Y:S02]  /*124a0*/  HADD2.F32 R11, -RZ, R14.H1_H1 ;  /* 0x3000000eff0b7230 */ /* 0x000fe40000004100 */
[----:B------:R-:W-:Y:S01]  /*124b0*/  FMUL.FTZ R5, R5, R9 ;  /* 0x0000000905057220 */ /* 0x000fe20000410000 */
[----:B------:R-:W-:Y:S01]  /*124c0*/  HADD2.F32 R12, -RZ, R12.H1_H1 ;  /* 0x3000000cff0c7230 */ /* 0x000fe20000004100 */
[----:B------:R-:W-:Y:S01]  /*124d0*/  F2FP.F16.E4M3.UNPACK_B R31, R31 ;  /* 0x0000001fff1f723e */ /* 0x000fe200020006ff */
[----:B------:R-:W-:-:S02]  /*124e0*/  HADD2.F32 R7, -RZ, R7.H1_H1 ;  /* 0x30000007ff077230 */ /* 0x000fc40000004100 */
[C---:B------:R-:W-:Y:S01]  /*124f0*/  FFMA.FTZ R25, R4.reuse, R9, -R21 ;  /* 0x0000000904197223 */ /* 0x040fe20000010815 */
[----:B------:R-:W-:Y:S02]  /*12500*/  HADD2.F32 R8, -RZ, R8.H1_H1 ;  /* 0x30000008ff087230 */ /* 0x000fe40000004100 */
[----:B------:R-:W-:Y:S01]  /*12510*/  FFMA.FTZ R28, R4, R20, R5 ;  /* 0x00000014041c7223 */ /* 0x000fe20000010005 */
[----:B------:R-:W-:Y:S01]  /*12520*/  F2FP.F16.E4M3.UNPACK_B R27, R27 ;  /* 0x0000001bff1b723e */ /* 0x000fe200020006ff */
[C---:B------:R-:W-:Y:S01]  /*12530*/  FMUL.FTZ R21, R12.reuse, R11 ;  /* 0x0000000b0c157220 */ /* 0x040fe20000410000 */
[-C--:B------:R-:W-:Y:S01]  /*12540*/  FMUL.FTZ R12, R12, R7.reuse ;  /* 0x000000070c0c7220 */ /* 0x080fe20000410000 */
[----:B------:R-:W-:Y:S01]  /*12550*/  HADD2.F32 R9, -RZ, R31.H0_H0 ;  /* 0x2000001fff097230 */ /* 0x000fe20000004100 */
[-C--:B------:R-:W-:Y:S01]  /*12560*/  F2FP.F16.E4M3.UNPACK_B R6, R10.reuse ;  /* 0x0000000aff06723e */ /* 0x080fe200020006ff */
[----:B------:R-:W-:Y:S02]  /*12570*/  HADD2.F32 R5, -RZ, R13.H0_H0 ;  /* 0x2000000dff057230 */ /* 0x000fe40000004100 */
[C---:B------:R-:W-:Y:S01]  /*12580*/  FFMA.FTZ R32, R8.reuse, R7, -R21 ;  /* 0x0000000708207223 */ /* 0x040fe20000010815 */
        /* <DEDUP_REMOVED lines=33> */
[-C--:B------:R-:W-:Y:S01]  /*127a0*/  FMUL.FTZ R12, R24, R5.reuse ;  /* 0x00000005180c7220 */ /* 0x080fe20000410000 */
[----:B------:R-:W-:Y:S02]  /*127b0*/  FFMA.FTZ R24, R3, R8, R4 ;  /* 0x0000000803187223 */ /* 0x000fe40000010004 */
[----:B------:R-:W-:Y:S01]  /*127c0*/  FFMA.FTZ R27, R10, R5, -R7 ;  /* 0x000000050a1b7223 */ /* 0x000fe20000010807 */
[----:B------:R-:W-:-:S02]  /*127d0*/  HADD2.F32 R5, -RZ, R30.H0_H0 ;  /* 0x2000001eff057230 */ /* 0x000fc40000004100 */
[----:B------:R-:W-:Y:S01]  /*127e0*/  FFMA.FTZ R11, R10, R11, R12 ;  /* 0x0000000b0a0b7223 */ /* 0x000fe2000001000c */
[----:B------:R-:W-:Y:S02]  /*127f0*/  HADD2.F32 R7, -RZ, R39.H0_H0 ;  /* 0x20000027ff077230 */ /* 0x000fe40000004100 */
[----:B------:R-:W-:Y:S02]  /*12800*/  HADD2.F32 R4, -RZ, R15.H0_H0 ;  /* 0x2000000fff047230 */ /* 0x000fe40000004100 */
[----:B------:R-:W-:Y:S01]  /*12810*/  HADD2.F32 R30, -RZ, R30.H1_H1 ;  /* 0x3000001eff1e7230 */ /* 0x000fe20000004100 */
[----:B------:R-:W-:Y:S01]  /*12820*/  F2FP.SATFINITE.E4M3.F32.PACK_AB_MERGE_C R24, R11, R24, RZ ;  /* 0x000000180b18723e */ /* 0x000fe200048070ff */
[----:B------:R-:W-:Y:S02]  /*12830*/  HADD2.F32 R39, -RZ, R39.H1_H1 ;  /* 0x30000027ff277230 */ /* 0x000fe40000004100 */
[----:B------:R-:W-:Y:S01]  /*12840*/  FMUL.FTZ R8, R4, R7 ;  /* 0x0000000704087220 */ /* 0x000fe20000410000 */
[----:B------:R-:W-:-:S02]  /*12850*/  HADD2.F32 R15, -RZ, R15.H1_H1 ;  /* 0x3000000fff0f7230 */ /* 0x000fc40000004100 */
[----:B------:R-:W-:Y:S01]  /*12860*/  FMUL.FTZ R4, R4, R5 ;  /* 0x0000000504047220 */ /* 0x000fe20000410000 */
[--C-:B------:R-:W-:Y:S01]  /*12870*/  HADD2.F32 R3, -RZ, R6.reuse.H0_H0 ;  /* 0x20000006ff037230 */ /* 0x100fe20000004100 */
[----:B------:R-:W-:Y:S01]  /*12880*/  F2FP.SATFINITE.E4M3.F32.PACK_AB_MERGE_C R11, R33, R46, R41 ;  /* 0x0000002e210b723e */ /* 0x000fe20004807029 */
[----:B------:R-:W-:Y:S02]  /*12890*/  HADD2.F32 R6, -RZ, R6.H1_H1 ;  /* 0x30000006ff067230 */ /* 0x000fe40000004100 */
[C---:B------:R-:W-:Y:S01]  /*128a0*/  FMUL.FTZ R9, R15.reuse, R39 ;  /* 0x000000270f097220 */ /* 0x040fe20000410000 */
        /* <DEDUP_REMOVED lines=20> */
.L_x_7176:
[----:B------:R-:W-:Y:S05]  /*129f0*/  BSYNC B0 ;  /* 0x0000000000007941 */ /* 0x000fea0003800000 */
.L_x_7162:
        /* <DEDUP_REMOVED lines=8> */
.L_x_7159:
[----:B0123--:R-:W2:Y:S02]  /*12a80*/  LDL R0, [R1+0x68] ;  /* 0x0000680001007983 */ /* 0x00fea40000100800 */
[----:B--2---:R-:W-:-:S13]  /*12a90*/  R2UR UR4, R0 ;  /* 0x00000000000472ca */ /* 0x004fda00000e0000 */
[----:B------:R-:W-:-:S05]  /*12aa0*/  IMAD.U32 R0, RZ, RZ, UR4 ;  /* 0x00000004ff007e24 */ /* 0x000fca000f8e00ff */
[----:B------:R-:W-:-:S13]  /*12ab0*/  ISETP.NE.AND P0, PT, R0, 0x3, PT ;  /* 0x000000030000780c */ /* 0x000fda0003f05270 */
[----:B------:R-:W-:Y:S05]  /*12ac0*/  @!P0 BRA `(.L_x_7186) ;  /* 0x0000000000048947 */ /* 0x000fea0003800000 */
[----:B------:R-:W-:Y:S01]  /*12ad0*/  BPT.TRAP 0x1 ;  /* 0x000000040000795c */ /* 0x000fe20000300000 */
.L_x_7186:
[----:B------:R-:W-:Y:S01]  /*12ae0*/  IMAD R0, R232, 0x8, R17 ;  /* 0x00000008e8007824 */ /* 0x000fe200078e0211 */
[----:B-----5:R-:W-:-:S04]  /*12af0*/  SHF.L.U32 R5, R231, 0x1f, RZ ;  /* 0x0000001fe7057819 */ /* 0x020fc800000006ff */
[----:B------:R0:W1:Y:S01]  /*12b00*/  SYNCS.PHASECHK.TRANS64.TRYWAIT P2, [R0+URZ+0x2e830], R5 ;  /* 0x02e83005000075a7 */ /* 0x000062000804017f */
[----:B------:R-:W-:Y:S05]  /*12b10*/  @!P0 BRA `(.L_x_7187) ;  /* 0x0000000000048947 */ /* 0x000fea0003800000 */
[----:B------:R-:W-:Y:S01]  /*12b20*/  BPT.TRAP 0x1 ;  /* 0x000000040000795c */ /* 0x000fe20000300000 */
.L_x_7187:
[----:B------:R-:W2:Y:S02]  /*12b30*/  S2R R3, SR_TID.X ;  /* 0x0000000000037919 */ /* 0x000ea40000002100 */
[----:B--2---:R-:W-:Y:S01]  /*12b40*/  LOP3.LUT R4, R3, 0x7f, RZ, 0xc0, !PT ;  /* 0x0000007f03047812 */ /* 0x004fe200078ec0ff */
[----:B------:R-:W-:-:S03]  /*12b50*/  VIADD R3, R17, 0x20400 ;  /* 0x0002040011037836 */ /* 0x000fc60000000000 */
[----:B------:R-:W-:Y:S02]  /*12b60*/  ISETP.NE.AND P1, PT, R4, RZ, PT ;  /* 0x000000ff0400720c */ /* 0x000fe40003f25270 */
[----:B------:R-:W-:-:S04]  /*12b70*/  SHF.R.U32.HI R3, RZ, 0x4, R3 ;  /* 0x00000004ff037819 */ /* 0x000fc80000011603 */
[----:B------:R-:W-:Y:S01]  /*12b80*/  LOP3.LUT R3, R3, 0x3fff, RZ, 0xc0, !PT ;  /* 0x00003fff03037812 */ /* 0x000fe200078ec0ff */
[----:B-1----:R-:W-:Y:S06]  /*12b90*/  @P2 BRA `(.L_x_7188) ;  /* 0x0000000000082947 */ /* 0x002fec0003800000 */
[----:B------:R-:W1:Y:S02]  /*12ba0*/  SYNCS.PHASECHK.TRANS64.TRYWAIT P2, [R0+URZ+0x2e830], R5 ;  /* 0x02e83005000075a7 */ /* 0x000e64000804017f */
[----:B-1----:R-:W-:Y:S05]  /*12bb0*/  @!P2 BRA `(.L_x_7189) ;  /* 0x0000022400dca947 */ /* 0x002fea0003800000 */
.L_x_7188:
[----:B------:R-:W-:Y:S01]  /*12bc0*/  LOP3.LUT R3, R3, 0x10000, RZ, 0xfc, !PT ;  /* 0x0001000003037812 */ /* 0x000fe200078efcff */
[----:B------:R-:W-:Y:S05]  /*12bd0*/  WARPSYNC.ALL ;  /* 0x0000000000007948 */ /* 0x000fea0003800000 */
[----:B------:R2:W-:Y:S01]  /*12be0*/  STL [R1+0x58], R3 ;  /* 0x0000580301007387 */ /* 0x0005e20000100800 */
[----:B------:R-:W-:-:S03]  /*12bf0*/  IMAD R12, R232, 0x700, R3 ;  /* 0x00000700e80c7824 */ /* 0x000fc600078e0203 */
[----:B------:R-:W3:Y:S01]  /*12c00*/  LDL R192, [R1+0x60] ;  /* 0x0000600001c07983 */ /* 0x000ee20000100800 */
[----:B------:R-:W-:Y:S02]  /*12c10*/  IMAD.MOV.U32 R13, RZ, RZ, 0x40000040 ;  /* 0x40000040ff0d7424 */ /* 0x000fe400078e00ff */
[----:B------:R-:W-:Y:S01]  /*12c20*/  IMAD.MOV.U32 R9, RZ, RZ, 0x40000040 ;  /* 0x40000040ff097424 */ /* 0x000fe200078e00ff */
[----:B------:R-:W-:Y:S01]  /*12c30*/  WARPGROUP.ARRIVE ;  /* 0x00000000000079c5 */ /* 0x000fe20000000000 */
[----:B------:R-:W-:Y:S01]  /*12c40*/  VIADD R8, R12, 0x300 ;  /* 0x000003000c087836 */ /* 0x000fe20000000000 */
[----:B--2---:R-:W3:Y:S01]  /*12c50*/  LDL R3, [R1+0x80] ;  /* 0x0000800001037983 */ /* 0x004ee20000100800 */
[----:B01----:R-:W-:Y:S01]  /*12c60*/  IMAD.MOV.U32 R5, RZ, RZ, 0x40000040 ;  /* 0x40000040ff057424 */ /* 0x003fe200078e00ff */
[----:B------:R-:W0:Y:S02]  /*12c70*/  LDC R193, c[0x0][0x448] ;  /* 0x00011200ffc17b82 */ /* 0x000e240000000800 */
[----:B------:R-:W-:Y:S01]  /*12c80*/  R2UR UR18, R8 ;  /* 0x00000000081272ca */ /* 0x000fe200000e0000 */
[----:B------:R-:W2:Y:S01]  /*12c90*/  LDL R136, [R1+0x6c] ;  /* 0x00006c0001887983 */ /* 0x000ea20000100800 */
[----:B------:R-:W-:-:S02]  /*12ca0*/  LOP3.LUT R8, R36, 0x10000, RZ, 0xfc, !PT ;  /* 0x0001000024087812 */ /* 0x000fc400078efcff */
[----:B------:R-:W-:Y:S01]  /*12cb0*/  R2UR UR6, R12 ;  /* 0x000000000c0672ca */ /* 0x000fe200000e0000 */
[----:B------:R-:W4:Y:S01]  /*12cc0*/  LDL R195, [R1+0x14] ;  /* 0x0000140001c37983 */ /* 0x000f220000100800 */
[----:B------:R-:W-:Y:S02]  /*12cd0*/  R2UR UR7, R13 ;  /* 0x000000000d0772ca */ /* 0x000fe400000e0000 */
[----:B------:R-:W-:Y:S01]  /*12ce0*/  R2UR UR4, R8 ;  /* 0x00000000080472ca */ /* 0x000fe200000e0000 */
[----:B------:R-:W4:Y:S01]  /*12cf0*/  LDL R194, [R1+0x10] ;  /* 0x0000100001c27983 */ /* 0x000f220000100800 */
[----:B------:R-:W-:-:S13]  /*12d00*/  R2UR UR5, R9 ;  /* 0x00000000090572ca */ /* 0x000fda00000e0000 */
[----:B------:R-:W-:Y:S01]  /*12d10*/  QGMMA.64x32x32.F32.E4M3.E4M3 R120, gdesc[UR4], RZ, !UPT, gsb0 ;  /* 0x00600000047879f3 */ /* 0x000fe2000c0008ff */
[----:B------:R-:W-:Y:S01]  /*12d20*/  VIADD R4, R12, 0x100 ;  /* 0x000001000c047836 */ /* 0x000fe20000000000 */
[----:B------:R-:W-:Y:S02]  /*12d30*/  R2UR UR11, R5 ;  /* 0x00000000050b72ca */ /* 0x000fe400000e0000 */
[----:B------:R-:W-:Y:S02]  /*12d40*/  R2UR UR8, R8 ;  /* 0x00000000080872ca */ /* 0x000fe400000e0000 */
[----:B------:R-:W-:Y:S02]  /*12d50*/  R2UR UR10, R4 ;  /* 0x00000000040a72ca */ /* 0x000fe400000e0000 */
[----:B------:R-:W-:Y:S01]  /*12d60*/  R2UR UR9, R9 ;  /* 0x00000000090972ca */ /* 0x000fe200000e0000 */
[----:B------:R-:W-:Y:S02]  /*12d70*/  WARPGROUP.DEPBAR.LE gsb0, 0x0 ;  /* 0x00008000000079c5 */ /* 0x000fe40000010000 */
[----:B------:R-:W-:-:S10]  /*12d80*/  WARPGROUP.ARRIVE ;  /* 0x00000000000079c5 */ /* 0x000fd40000000000 */
[----:B------:R-:W-:Y:S01]  /*12d90*/  QGMMA.64x32x32.F32.E4M3.E4M3 R104, gdesc[UR8], RZ, !UPT, gsb0 ;  /* 0x00600000086879f3 */ /* 0x000fe2000c0008ff */
[----:B------:R-:W-:Y:S02]  /*12da0*/  VIADD R6, R12, 0x200 ;  /* 0x000002000c067836 */ /* 0x000fe40000000000 */
[----:B------:R-:W-:Y:S01]  /*12db0*/  IMAD.MOV.U32 R7, RZ, RZ, 0x40000040 ;  /* 0x40000040ff077424 */ /* 0x000fe200078e00ff */
[----:B------:R-:W-:Y:S02]  /*12dc0*/  R2UR UR12, R8 ;  /* 0x00000000080c72ca */ /* 0x000fe400000e0000 */
[----:B------:R-:W-:Y:S02]  /*12dd0*/  R2UR UR14, R6 ;  /* 0x00000000060e72ca */ /* 0x000fe400000e0000 */
[----:B------:R-:W-:Y:S02]  /*12de0*/  R2UR UR15, R7 ;  /* 0x00000000070f72ca */ /* 0x000fe400000e0000 */
[----:B------:R-:W-:Y:S01]  /*12df0*/  R2UR UR13, R9 ;  /* 0x00000000090d72ca */ /* 0x000fe200000e0000 */
[----:B------:R-:W-:-:S02]  /*12e00*/  WARPGROUP.DEPBAR.LE gsb0, 0x0 ;  /* 0x00008000000079c5 */ /* 0x000fc40000010000 */
[----:B------:R-:W-:-:S10]  /*12e10*/  WARPGROUP.ARRIVE ;  /* 0x00000000000079c5 */ /* 0x000fd40000000000 */
[----:B------:R-:W-:Y:S01]  /*12e20*/  QGMMA.64x32x32.F32.E4M3.E4M3 R88, gdesc[UR12], RZ, !UPT, gsb0 ;  /* 0x006000000c5879f3 */ /* 0x000fe2000c0008ff */
[C---:B------:R-:W-:Y:S02]  /*12e30*/  R2UR UR19, R9.reuse ;  /* 0x00000000091372ca */ /* 0x040fe400000e0000 */
[----:B------:R-:W-:Y:S02]  /*12e40*/  R2UR UR16, R8 ;  /* 0x00000000081072ca */ /* 0x000fe400000e0000 */
[----:B------:R-:W-:Y:S01]  /*12e50*/  R2UR UR17, R9 ;  /* 0x00000000091172ca */ /* 0x000fe200000e0000 */
[----:B------:R-:W-:Y:S02]  /*12e60*/  WARPGROUP.DEPBAR.LE gsb0, 0x0 ;  /* 0x00008000000079c5 */ /* 0x000fe40000010000 */
[----:B------:R-:W-:-:S10]  /*12e70*/  WARPGROUP.ARRIVE ;  /* 0x00000000000079c5 */ /* 0x000fd40000000000 */
        /* <DEDUP_REMOVED lines=22> */
[----:B------:R-:W-:Y:S01]  /*12fe0*/  VIADD R10, R12, 0x302 ;  /* 0x000003020c0a7836 */ /* 0x000fe20000000000 */
[----:B------:R-:W-:-:S02]  /*12ff0*/  WARPGROUP.DEPBAR.LE gsb0, 0x0 ;  /* 0x00008000000079c5 */ /* 0x000fc40000010000 */
[----:B------:R-:W-:-:S09]  /*13000*/  WARPGROUP.ARRIVE ;  /* 0x00000000000079c5 */ /* 0x000fd20000000000 */
[----:B------:R-:W-:Y:S01]  /*13010*/  QGMMA.64x32x32.F32.E4M3.E4M3 R24, gdesc[UR28], RZ, !UPT, gsb0 ;  /* 0x006000001c1879f3 */ /* 0x000fe2000c0008ff */
[----:B------:R-:W-:Y:S01]  /*13020*/  IMAD.MOV.U32 R11, RZ, RZ, 0x40000040 ;  /* 0x40000040ff0b7424 */ /* 0x000fe200078e00ff */
[----:B------:R-:W-:Y:S01]  /*13030*/  R2UR UR18, R10 ;  /* 0x000000000a1272ca */ /* 0x000fe200000e0000 */
[----:B------:R-:W-:Y:S02]  /*13040*/  VIADD R4, R12, 0x2 ;  /* 0x000000020c047836 */ /* 0x000fe40000000000 */
[----:B------:R-:W-:Y:S01]  /*13050*/  IMAD.MOV.U32 R5, RZ, RZ, 0x40000040 ;  /* 0x40000040ff057424 */ /* 0x000fe200078e00ff */
[----:B------:R-:W-:Y:S01]  /*13060*/  R2UR UR19, R11 ;  /* 0x000000000b1372ca */ /* 0x000fe200000e0000 */
[----:B------:R-:W-:Y:S02]  /*13070*/  VIADD R10, R8, 0x2 ;  /* 0x00000002080a7836 */ /* 0x000fe40000000000 */
[----:B------:R-:W-:Y:S01]  /*13080*/  IMAD.MOV.U32 R11, RZ, RZ, 0x40000040 ;  /* 0x40000040ff0b7424 */ /* 0x000fe200078e00ff */
[----:B------:R-:W-:-:S02]  /*13090*/  R2UR UR6, R4 ;  /* 0x00000000040672ca */ /* 0x000fc400000e0000 */
[----:B------:R-:W-:Y:S02]  /*130a0*/  R2UR UR7, R5 ;  /* 0x00000000050772ca */ /* 0x000fe400000e0000 */
[----:B------:R-:W-:Y:S02]  /*130b0*/  R2UR UR4, R10 ;  /* 0x000000000a0472ca */ /* 0x000fe400000e0000 */
[----:B------:R-:W-:Y:S01]  /*130c0*/  R2UR UR5, R11 ;  /* 0x000000000b0572ca */ /* 0x000fe200000e0000 */
[----:B------:R-:W-:Y:S02]  /*130d0*/  WARPGROUP.DEPBAR.LE gsb0, 0x0 ;  /* 0x00008000000079c5 */ /* 0x000fe40000010000 */
[----:B------:R-:W-:-:S10]  /*130e0*/  WARPGROUP.ARRIVE ;  /* 0x00000000000079c5 */ /* 0x000fd40000000000 */
[----:B------:R-:W-:Y:S01]  /*130f0*/  QGMMA.64x32x32.F32.E4M3.E4M3 R120, gdesc[UR4], R120, gsb0 ;  /* 0x00600000047879f3 */ /* 0x000fe20008000878 */
        /* <DEDUP_REMOVED lines=18> */
[----:B------:R-:W-:Y:S02]  /*13220*/  R2UR UR16, R10 ;  /* 0x000000000a1072ca */ /* 0x000fe400000e0000 */
[----:B------:R-:W-:Y:S01]  /*13230*/  R2UR UR17, R11 ;  /* 0x000000000b1172ca */ /* 0x000fe200000e0000 */
[----:B------:R-:W-:Y:S01]  /*13240*/  VIADD R6, R12, 0x402 ;  /* 0x000004020c067836 */ /* 0x000fe20000000000 */
[----:B------:R-:W-:Y:S02]  /*13250*/  WARPGROUP.DEPBAR.LE gsb0, 0x0 ;  /* 0x00008000000079c5 */ /* 0x000fe40000010000 */
[----:B------:R-:W-:-:S09]  /*13260*/  WARPGROUP.ARRIVE ;  /* 0x00000000000079c5 */ /* 0x000fd20000000000 */
[----:B------:R-:W-:Y:S01]  /*13270*/  QGMMA.64x32x32.F32.E4M3.E4M3 R72, gdesc[UR16], R72, gsb0 ;  /* 0x00600000104879f3 */ /* 0x000fe20008000848 */
[----:B------:R-:W-:Y:S01]  /*13280*/  IMAD.MOV.U32 R7, RZ, RZ, 0x40000040 ;  /* 0x40000040ff077424 */ /* 0x000fe200078e00ff */
[----:B------:R-:W-:Y:S02]  /*13290*/  R2UR UR22, R6 ;  /* 0x00000000061672ca */ /* 0x000fe400000e0000 */
        /* <DEDUP_REMOVED lines=24> */
[C---:B------:R-:W-:Y:S02]  /*13420*/  VIADD R6, R12.reuse, 0x104 ;  /* 0x000001040c067836 */ /* 0x040fe40000000000 */
[----:B------:R-:W-:Y:S02]  /*13430*/  IMAD.MOV.U32 R7, RZ, RZ, 0x40000040 ;  /* 0x40000040ff077424 */ /* 0x000fe400078e00ff */
[----:B------:R-:W-:Y:S01]  /*13440*/  VIADD R4, R12, 0x4 ;  /* 0x000000040c047836 */ /* 0x000fe20000000000 */
[----:B------:R-:W-:Y:S01]  /*13450*/  R2UR UR10, R6 ;  /* 0x00000000060a72ca */ /* 0x000fe200000e0000 */
        /* <DEDUP_REMOVED lines=58> */
[----:B------:R-:W-:-:S02]  /*13800*/  VIADD R4, R12, 0x6 ;  /* 0x000000060c047836 */ /* 0x000fc40000000000 */
[----:B------:R-:W-:Y:S01]  /*13810*/  IMAD.MOV.U32 R5, RZ, RZ, 0x40000040 ;  /* 0x40000040ff057424 */ /* 0x000fe200078e00ff */
[----:B------:R-:W-:Y:S02]  /*13820*/  WARPGROUP.DEPBAR.LE gsb0, 0x0 ;  /* 0x00008000000079c5 */ /* 0x000fe40000010000 */
[----:B------:R-:W-:-:S07]  /*13830*/  WARPGROUP.ARRIVE ;  /* 0x00000000000079c5 */ /* 0x000fce0000000000 */
[----:B------:R-:W-:Y:S01]  /*13840*/  QGMMA.64x32x32.F32.E4M3.E4M3 R24, gdesc[UR28], R24, gsb0 ;  /* 0x006000001c1879f3 */ /* 0x000fe20008000818 */
[----:B------:R-:W-:Y:S01]  /*13850*/  R2UR UR6, R4 ;  /* 0x00000000040672ca */ /* 0x000fe200000e0000 */
[----:B------:R-:W-:Y:S01]  /*13860*/  VIADD R4, R12, 0x206 ;  /* 0x000002060c047836 */ /* 0x000fe20000000000 */
[----:B------:R-:W-:Y:S01]  /*13870*/  R2UR UR7, R5 ;  /* 0x00000000050772ca */ /* 0x000fe200000e0000 */
[----:B------:R-:W-:-:S03]  /*13880*/  IMAD.MOV.U32 R5, RZ, RZ, 0x40000040 ;  /* 0x40000040ff057424 */ /* 0x000fc600078e00ff */
[----:B------:R-:W-:Y:S01]  /*13890*/  R2UR UR14, R4 ;  /* 0x00000000040e72ca */ /* 0x000fe200000e0000 */
[----:B------:R-:W-:Y:S01]  /*138a0*/  VIADD R4, R8, 0x6 ;  /* 0x0000000608047836 */ /* 0x000fe20000000000 */
[----:B------:R-:W-:Y:S01]  /*138b0*/  R2UR UR15, R5 ;  /* 0x00000000050f72ca */ /* 0x000fe200000e0000 */
[----:B------:R-:W-:-:S03]  /*138c0*/  IMAD.MOV.U32 R5, RZ, RZ, 0x40000040 ;  /* 0x40000040ff057424 */ /* 0x000fc600078e00ff */
[----:B------:R-:W-:Y:S02]  /*138d0*/  R2UR UR4, R4 ;  /* 0x00000000040472ca */ /* 0x000fe400000e0000 */
[----:B------:R-:W-:Y:S01]  /*138e0*/  R2UR UR5, R5 ;  /* 0x00000000050572ca */ /* 0x000fe200000e0000 */
[----:B------:R-:W-:Y:S02]  /*138f0*/  WARPGROUP.DEPBAR.LE gsb0, 0x0 ;  /* 0x00008000000079c5 */ /* 0x000fe40000010000 */
[----:B------:R-:W-:-:S10]  /*13900*/  WARPGROUP.ARRIVE ;  /* 0x00000000000079c5 */ /* 0x000fd40000000000 */
[----:B------:R-:W-:Y:S01]  /*13910*/  QGMMA.64x32x32.F32.E4M3.E4M3 R120, gdesc[UR4], R120, gsb0 ;  /* 0x00600000047879f3 */ /* 0x000fe20008000878 */
[----:B------:R-:W-:Y:S02]  /*13920*/  VIADD R14, R12, 0x106 ;  /* 0x000001060c0e7836 */ /* 0x000fe40000000000 */
[----:B------:R-:W-:Y:S01]  /*13930*/  IMAD.MOV.U32 R15, RZ, RZ, 0x40000040 ;  /* 0x40000040ff0f7424 */ /* 0x000fe200078e00ff */
[----:B------:R-:W-:Y:S01]  /*13940*/  R2UR UR8, R4 ;  /* 0x00000000040872ca */ /* 0x000fe200000e0000 */
[----:B------:R-:W-:Y:S01]  /*13950*/  VIADD R20, R12, 0x306 ;  /* 0x000003060c147836 */ /* 0x000fe20000000000 */
[----:B------:R-:W-:Y:S01]  /*13960*/  R2UR UR10, R14 ;  /* 0x000000000e0a72ca */ /* 0x000fe200000e0000 */
[----:B------:R-:W-:Y:S01]  /*13970*/  IMAD.MOV.U32 R21, RZ, RZ, 0x40000040 ;  /* 0x40000040ff157424 */ /* 0x000fe200078e00ff */
[----:B------:R-:W-:Y:S01]  /*13980*/  R2UR UR11, R15 ;  /* 0x000000000f0b72ca */ /* 0x000fe200000e0000 */
[----:B------:R-:W-:Y:S01]  /*13990*/  IMAD.MOV.U32 R13, RZ, RZ, 0x40000040 ;  /* 0x40000040ff0d7424 */ /* 0x000fe200078e00ff */
[----:B------:R-:W-:Y:S01]  /*139a0*/  R2UR UR9, R5 ;  /* 0x00000000050972ca */ /* 0x000fe200000e0000 */
[----:B---3--:R-:W-:Y:S01]  /*139b0*/  IMAD.IADD R139, R3, 0x1, R192 ;  /* 0x00000001038b7824 */ /* 0x008fe200078e02c0 */
[----:B------:R-:W-:Y:S01]  /*139c0*/  R2UR UR12, R4 ;  /* 0x00000000040c72ca */ /* 0x000fe200000e0000 */
[----:B------:R-:W-:Y:S01]  /*139d0*/  @!P1 VIADD R0, R0, 0x2e840 ;  /* 0x0002e84000009836 */ /* 0x000fe20000000000 */
[----:B------:R-:W-:Y:S01]  /*139e0*/  R2UR UR13, R5 ;  /* 0x00000000050d72ca */ /* 0x000fe200000e0000 */
[----:B------:R-:W-:Y:S01]  /*139f0*/  ULDC UR4, c[0x0][0x9dc] ;  /* 0x0002770000047ab9 */ /* 0x000fe20000000800 */
[----:B------:R-:W-:-:S02]  /*13a00*/  WARPGROUP.DEPBAR.LE gsb0, 0x0 ;  /* 0x00008000000079c5 */ /* 0x000fc40000010000 */
[----:B------:R-:W-:-:S06]  /*13a10*/  WARPGROUP.ARRIVE ;  /* 0x00000000000079c5 */ /* 0x000fcc0000000000 */
[----:B------:R-:W-:Y:S03]  /*13a20*/  QGMMA.64x32x32.F32.E4M3.E4M3 R104, gdesc[UR8], R104, gsb0 ;  /* 0x00600000086879f3 */ /* 0x000fe60008000868 */
[----:B------:R-:W-:Y:S02]  /*13a30*/  WARPGROUP.DEPBAR.LE gsb0, 0x0 ;  /* 0x00008000000079c5 */ /* 0x000fe40000010000 */
[----:B------:R-:W-:-:S06]  /*13a40*/  WARPGROUP.ARRIVE ;  /* 0x00000000000079c5 */ /* 0x000fcc0000000000 */
[----:B------:R-:W-:Y:S01]  /*13a50*/  QGMMA.64x32x32.F32.E4M3.E4M3 R88, gdesc[UR12], R88, gsb0 ;  /* 0x006000000c5879f3 */ /* 0x000fe20008000858 */
[----:B------:R-:W-:Y:S02]  /*13a60*/  R2UR UR18, R20 ;  /* 0x00000000141272ca */ /* 0x000fe400000e0000 */
[----:B------:R-:W-:Y:S02]  /*13a70*/  R2UR UR19, R21 ;  /* 0x00000000151372ca */ /* 0x000fe400000e0000 */
[----:B------:R-:W-:Y:S02]  /*13a80*/  R2UR UR16, R4 ;  /* 0x00000000041072ca */ /* 0x000fe400000e0000 */
[----:B------:R-:W-:Y:S01]  /*13a90*/  R2UR UR17, R5 ;  /* 0x00000000051172ca */ /* 0x000fe200000e0000 */
[----:B------:R-:W-:Y:S02]  /*13aa0*/  VIADD R14, R12, 0x406 ;  /* 0x000004060c0e7836 */ /* 0x000fe40000000000 */
[----:B------:R-:W-:Y:S01]  /*13ab0*/  IMAD.MOV.U32 R15, RZ, RZ, 0x40000040 ;  /* 0x40000040ff0f7424 */ /* 0x000fe200078e00ff */
[----:B------:R-:W-:Y:S01]  /*13ac0*/  R2UR UR20, R4 ;  /* 0x00000000041472ca */ /* 0x000fe200000e0000 */
[----:B------:R-:W1:Y:S01]  /*13ad0*/  LDC.64 R20, c[0x0][0x9e0] ;  /* 0x00027800ff147b82 */ /* 0x000e620000000a00 */
[----:B------:R-:W-:-:S02]  /*13ae0*/  WARPGROUP.DEPBAR.LE gsb0, 0x0 ;  /* 0x00008000000079c5 */ /* 0x000fc40000010000 */
[----:B------:R-:W-:-:S06]  /*13af0*/  WARPGROUP.ARRIVE ;  /* 0x00000000000079c5 */ /* 0x000fcc0000000000 */
[----:B------:R-:W-:Y:S01]  /*13b00*/  QGMMA.64x32x32.F32.E4M3.E4M3 R72, gdesc[UR16], R72, gsb0 ;  /* 0x00600000104879f3 */ /* 0x000fe20008000848 */
        /* <DEDUP_REMOVED lines=15> */
[----:B------:R-:W-:Y:S01]  /*13c00*/  VIADD R12, R12, 0x606 ;  /* 0x000006060c0c7836 */ /* 0x000fe20000000000 */
[----:B------:R-:W-:Y:S02]  /*13c10*/  R2UR UR31, R13 ;  /* 0x000000000d1f72ca */ /* 0x000fe400000e0000 */
[----:B------:R-:W-:Y:S02]  /*13c20*/  R2UR UR28, R4 ;  /* 0x00000000041c72ca */ /* 0x000fe400000e0000 */
[----:B------:R-:W-:Y:S02]  /*13c30*/  R2UR UR30, R12 ;  /* 0x000000000c1e72ca */ /* 0x000fe400000e0000 */
[----:B------:R-:W-:Y:S02]  /*13c40*/  R2UR UR29, R5 ;  /* 0x00000000051d72ca */ /* 0x000fe400000e0000 */
[----:B0-----:R-:W-:-:S13]  /*13c50*/  ISETP.NE.AND P2, PT, R193, 0x1, PT ;  /* 0x00000001c100780c */ /* 0x001fda0003f45270 */
[----:B------:R-:W0:Y:S08]  /*13c60*/  @P2 LDC R12, c[0x0][0x44c] ;  /* 0x00011300ff0c2b82 */ /* 0x000e300000000800 */
[----:B------:R-:W3:Y:S01]  /*13c70*/  @P2 LDC R14, c[0x0][0x450] ;  /* 0x00011400ff0e2b82 */ /* 0x000ee20000000800 */
[----:B------:R-:W-:Y:S02]  /*13c80*/  WARPGROUP.DEPBAR.LE gsb0, 0x0 ;  /* 0x00008000000079c5 */ /* 0x000fe40000010000 */
[----:B------:R-:W-:-:S06]  /*13c90*/  WARPGROUP.ARRIVE ;  /* 0x00000000000079c5 */ /* 0x000fcc0000000000 */
[----:B------:R-:W-:Y:S01]  /*13ca0*/  QGMMA.64x32x32.F32.E4M3.E4M3 R24, gdesc[UR28], R24, gsb0 ;  /* 0x006000001c1879f3 */ /* 0x000fe20008000818 */
[----:B0-----:R-:W-:-:S05]  /*13cb0*/  @P2 IMAD.HI.U32 R3, R139, R12, RZ ;  /* 0x0000000c8b032227 */ /* 0x001fca00078e00ff */
[----:B---3--:R-:W-:Y:S01]  /*13cc0*/  @P2 SHF.R.U32.HI R139, RZ, R14, R3 ;  /* 0x0000000eff8b2219 */ /* 0x008fe20000011603 */
[----:B------:R-:W-:-:S04]  /*13cd0*/  IMAD.MOV.U32 R12, RZ, RZ, -0xe0 ;  /* 0xffffff20ff0c7424 */ /* 0x000fc800078e00ff */
[----:B------:R-:W0:Y:S01]  /*13ce0*/  SHFL.IDX PT, R143, R139, RZ, 0x1c1f ;  /* 0x001c1fff8b8f7589 */ /* 0x000e2200000e0000 */
[----:B------:R-:W-:Y:S01]  /*13cf0*/  LOP3.LUT R16, R16, 0xffdfffff, RZ, 0xc0, !PT ;  /* 0xffdfffff10107812 */ /* 0x000fe200078ec0ff */
[----:B------:R-:W-:Y:S01]  /*13d00*/  IMAD R15, R141, R12, 0xe1 ;  /* 0x000000e18d0f7424 */ /* 0x000fe200078e020c */
[----:B------:R-:W-:Y:S02]  /*13d10*/  @!P1 PRMT R0, RZ, 0x654, R0 ;  /* 0x00000654ff009816 */ /* 0x000fe40000000000 */
[----:B------:R-:W-:Y:S01]  /*13d20*/  @P2 LOP3.LUT R16, R16, 0x200000, RZ, 0xfc, !PT ;  /* 0x0020000010102812 */ /* 0x000fe200078efcff */
[----:B--2---:R-:W-:Y:S01]  /*13d30*/  IMAD R3, R136, -0x2, R15 ;  /* 0xfffffffe88037824 */ /* 0x004fe200078e020f */
[----:B-1----:R-:W-:Y:S01]  /*13d40*/  ISETP.GE.AND P2, PT, R21, 0x1, PT ;  /* 0x000000011500780c */ /* 0x002fe20003f46270 */
[----:B------:R-:W-:-:S03]  /*13d50*/  IMAD.U32 R14, RZ, RZ, UR4 ;  /* 0x00000004ff0e7e24 */ /* 0x000fc6000f8e00ff */
[----:B----4-:R-:W-:Y:S02]  /*13d60*/  IADD3 R13, -R194, R3, R195 ;  /* 0x00000003c20d7210 */ /* 0x010fe40007ffe1c3 */
[----:B------:R-:W-:Y:S02]  /*13d70*/  LOP3.LUT R12, RZ, R14, RZ, 0x33, !PT ;  /* 0x0000000eff0c7212 */ /* 0x000fe400078e33ff */
[----:B------:R-:W-:-:S03]  /*13d80*/  LOP3.LUT R16, R16, 0xffefffff, RZ, 0xc0, !PT ;  /* 0xffefffff10107812 */ /* 0x000fc600078ec0ff */
[----:B------:R-:W-:Y:S02]  /*13d90*/  IMAD.IADD R137, R13, 0x1, R12 ;  /* 0x000000010d897824 */ /* 0x000fe400078e020c */
[----:B------:R-:W-:Y:S01]  /*13da0*/  @P2 LOP3.LUT R16, R16, 0x100000, RZ, 0xfc, !PT ;  /* 0x0010000010102812 */ /* 0x000fe200078efcff */
[----:B------:R-:W-:Y:S01]  /*13db0*/  VIADD R15, R15, 0xffffffff ;  /* 0xffffffff0f0f7836 */ /* 0x000fe20000000000 */
[----:B------:R-:W-:Y:S02]  /*13dc0*/  WARPGROUP.DEPBAR.LE gsb0, 0x0 ;  /* 0x00008000000079c5 */ /* 0x000fe40000010000 */
[----:B------:R1:W-:Y:S02]  /*13dd0*/  @!P1 SYNCS.ARRIVE.TRANS64.RED.A1T0 RZ, [R0+URZ], RZ ;  /* 0x000000ff00ff99a7 */ /* 0x0003e4000810043f */
[----:B-1----:R-:W-:-:S04]  /*13de0*/  IMAD R0, R141, -0xe0, R195 ;  /* 0xffffff208d007824 */ /* 0x002fc800078e02c3 */
[----:B------:R-:W-:-:S04]  /*13df0*/  VIADD R0, R0, 0xe0 ;  /* 0x000000e000007836 */ /* 0x000fc80000000000 */
[----:B------:R-:W-:Y:S02]  /*13e00*/  IMAD R138, R136, -0x2, R0 ;  /* 0xfffffffe888a7824 */ /* 0x000fe400078e0200 */
[----:B------:R-:W-:Y:S02]  /*13e10*/  IMAD.IADD R136, R13, 0x1, R20 ;  /* 0x000000010d887824 */ /* 0x000fe400078e0214 */
[----:B------:R-:W-:Y:S02]  /*13e20*/  VIADD R0, R3, 0xffffffff ;  /* 0xffffffff03007836 */ /* 0x000fe40000000000 */
[----:B0-----:R-:W-:Y:S01]  /*13e30*/  IMAD.IADD R13, R137, 0x1, R143 ;  /* 0x00000001890d7824 */ /* 0x001fe200078e028f */
        /* <DEDUP_REMOVED lines=13> */
.L_x_7192:
[----:B------:R-:W-:-:S13]  /*13f10*/  ISETP.NE.AND P2, PT, R21, 0x1, PT ;  /* 0x000000011500780c */ /* 0x000fda0003f45270 */
[----:B------:R-:W0:Y:S02]  /*13f20*/  @P2 LDC.64 R142, c[0x0][0x9e8] ;  /* 0x00027a00ff8e2b82 */ /* 0x000e240000000a00 */
[----:B0-----:R-:W-:-:S05]  /*13f30*/  @P2 IMAD.HI.U32 R142, R3, R142, RZ ;  /* 0x0000008e038e2227 */ /* 0x001fca00078e00ff */
[----:B------:R-:W-:-:S07]  /*13f40*/  @P2 SHF.R.U32.HI R3, RZ, R143, R142 ;  /* 0x0000008fff032219 */ /* 0x000fce000001168e */
.L_x_7193:
[----:B------:R-:W-:Y:S05]  /*13f50*/  BSYNC B0 ;  /* 0x0000000000007941 */ /* 0x000fea0003800000 */
.L_x_7191:
[----:B------:R-:W-:-:S05]  /*13f60*/  IMAD R142, R3, R21, R0 ;  /* 0x00000015038e7224 */ /* 0x000fca00078e0200 */
[----:B------:R-:W-:Y:S02]  /*13f70*/  VIMNMX R13, R13, R142, !PT ;  /* 0x0000008e0d0d7248 */ /* 0x000fe40007fe0100 */
[----:B------:R-:W-:-:S07]  /*13f80*/  VIADDMNMX R12, R142, R21, R12, PT ;  /* 0x000000158e0c7246 */ /* 0x000fce000380010c */
.L_x_7190:
[C---:B------:R-:W-:Y:S01]  /*13f90*/  ISETP.GE.AND P2, PT, R15.reuse, 0x2, PT ;  /* 0x000000020f00780c */ /* 0x040fe20003f46270 */
[----:B------:R-:W0:Y:S01]  /*13fa0*/  SHFL.IDX PT, R139, R139, 0x1, 0x1c1f ;  /* 0x003c1f008b8b7f89 */ /* 0x000e2200000e0000 */
[----:B------:R-:W-:Y:S02]  /*13fb0*/  ISETP.GE.AND P3, PT, R15, 0x9, PT ;  /* 0x000000090f00780c */ /* 0x000fe40003f66270 */
[----:B------:R-:W-:Y:S02]  /*13fc0*/  P2R R3, PR, RZ, 0x4 ;  /* 0x00000004ff037803 */ /* 0x000fe40000000000 */
[----:B------:R-:W-:Y:S02]  /*13fd0*/  ISETP.GT.AND P2, PT, R13, 0x1, !P2 ;  /* 0x000000010d00780c */ /* 0x000fe40005744270 */
[----:B------:R-:W-:Y:S02]  /*13fe0*/  P2R R142, PR, RZ, 0x8 ;  /* 0x00000008ff8e7803 */ /* 0x000fe40000000000 */
[----:B------:R-:W-:-:S02]  /*13ff0*/  ISETP.LT.OR P2, PT, R12, 0x2, P2 ;  /* 0x000000020c00780c */ /* 0x000fc40001741670 */
[----:B------:R-:W-:Y:S02]  /*14000*/  ISETP.GE.AND P5, PT, R15, 0x29, PT ;  /* 0x000000290f00780c */ /* 0x000fe40003fa6270 */
[----:B------:R-:W-:Y:S02]  /*14010*/  FSEL R121, R121, -INF , !P2 ;  /* 0xff80000079797808 */ /* 0x000fe40005000000 */
[----:B------:R-:W-:Y:S02]  /*14020*/  ISETP.GT.AND P2, PT, R13, 0x8, !P3 ;  /* 0x000000080d00780c */ /* 0x000fe40005f44270 */
[----:B------:R-:W-:Y:S02]  /*14030*/  ISETP.GE.AND P3, PT, R15, 0xa, PT ;  /* 0x0000000a0f00780c */ /* 0x000fe40003f66270 */
[----:B------:R-:W-:Y:S02]  /*14040*/  ISETP.LT.OR P2, PT, R12, 0x9, P2 ;  /* 0x000000090c00780c */ /* 0x000fe40001741670 */
[----:B------:R-:W-:-:S02]  /*14050*/  P2R R143, PR, RZ, 0x8 ;  /* 0x00000008ff8f7803 */ /* 0x000fc40000000000 */
[----:B------:R-:W-:Y:S01]  /*14060*/  FSEL R124, R124, -INF , !P2 ;  /* 0xff8000007c7c7808 */ /* 0x000fe20005000000 */
[----:B0-----:R-:W-:Y:S01]  /*14070*/  IMAD.IADD R137, R137, 0x1, R139 ;  /* 0x0000000189897824 */ /* 0x001fe200078e028b */
        /* <DEDUP_REMOVED lines=21> */
[----:B------:R-:W-:Y:S02]  /*141d0*/  P2R R148, PR, RZ, 0x20 ;  /* 0x00000020ff947803 */ /* 0x000fe40000000000 */
[----:B------:R-:W-:-:S02]  /*141e0*/  ISETP.LT.OR P2, PT, R12, 0x1a, P2 ;  /* 0x0000001a0c00780c */ /* 0x000fc40001741670 */
[----:B------:R-:W-:Y:S02]  /*141f0*/  VIADDMNMX R136, R139, R136, R138, PT ;  /* 0x000000888b887246 */ /* 0x000fe4000380018a */
        /* <DEDUP_REMOVED lines=240> */
[----:B------:R-:W-:-:S13]  /*15100*/  ISETP.GE.AND P6, PT, R21, 0x1, PT ;  /* 0x000000011500780c */ /* 0x000fda0003fc6270 */
[----:B------:R-:W-:Y:S05]  /*15110*/  @!P6 BRA `(.L_x_7194) ;  /* 0x00000000004ce947 */ /* 0x000fea0003800000 */
        /* <DEDUP_REMOVED lines=11> */
.L_x_7196:
[----:B------:R-:W-:-:S13]  /*151d0*/  ISETP.NE.AND P6, PT, R21, 0x1, PT ;  /* 0x000000011500780c */ /* 0x000fda0003fc5270 */
[----:B------:R-:W0:Y:S02]  /*151e0*/  @P6 LDC.64 R12, c[0x0][0x9e8] ;  /* 0x00027a00ff0c6b82 */ /* 0x000e240000000a00 */
[----:B0-----:R-:W-:-:S05]  /*151f0*/  @P6 IMAD.HI.U32 R12, R139, R12, RZ ;  /* 0x0000000c8b0c6227 */ /* 0x001fca00078e00ff */
[----:B------:R-:W-:-:S07]  /*15200*/  @P6 SHF.R.U32.HI R139, RZ, R13, R12 ;  /* 0x0000000dff8b6219 */ /* 0x000fce000001160c */
.L_x_7197:
[----:B------:R-:W-:Y:S05]  /*15210*/  BSYNC B0 ;  /* 0x0000000000007941 */ /* 0x000fea0003800000 */
.L_x_7195:
[----:B------:R-:W-:-:S05]  /*15220*/  IMAD R0, R139, R21, R0 ;  /* 0x000000158b007224 */ /* 0x000fca00078e0200 */
[----:B------:R-:W-:Y:S02]  /*15230*/  VIMNMX R137, R137, R0, !PT ;  /* 0x0000000089897248 */ /* 0x000fe40007fe0100 */
[----:B------:R-:W-:-:S07]  /*15240*/  VIADDMNMX R136, R0, R21, R136, PT ;  /* 0x0000001500887246 */ /* 0x000fce0003800188 */
.L_x_7194:
        /* <DEDUP_REMOVED lines=8> */
[----:B------:R-:W-:Y:S02]  /*152d0*/  ISETP.NE.AND P3, PT, R153, RZ, PT ;  /* 0x000000ff9900720c */ /* 0x000fe40003f65270 */
[----:B------:R-:W-:Y:S02]  /*152e0*/  ISETP.LT.OR P2, PT, R136, 0x29, P2 ;  /* 0x000000298800780c */ /* 0x000fe40001741670 */
[----:B------:R-:W-:Y:S02]  /*152f0*/  ISETP.NE.AND P6, PT, R154, RZ, PT ;  /* 0x000000ff9a00720c */ /* 0x000fe40003fc5270 */
[----:B------:R-:W-:-:S02]  /*15300*/  FSEL R139, R110, -INF , !P2 ;  /* 0xff8000006e8b7808 */ /* 0x000fc40005000000 */
[----:B------:R-:W-:Y:S02]  /*15310*/  ISETP.NE.AND P2, PT, R149, RZ, PT ;  /* 0x000000ff9500720c */ /* 0x000fe40003f45270 */
[C---:B------:R-:W-:Y:S02]  /*15320*/  ISETP.GT.AND P5, PT, R137.reuse, RZ, !P5 ;  /* 0x000000ff8900720c */ /* 0x040fe40006fa4270 */
[----:B------:R-:W-:Y:S02]  /*15330*/  ISETP.GT.AND P2, PT, R137, 0x29, !P2 ;  /* 0x000000298900780c */ /* 0x000fe40005744270 */
[C---:B------:R-:W-:Y:S02]  /*15340*/  ISETP.LT.OR P5, PT, R136.reuse, 0x1, P5 ;  /* 0x000000018800780c */ /* 0x040fe40002fa1670 */
[----:B------:R-:W-:Y:S02]  /*15350*/  ISETP.LT.OR P2, PT, R136, 0x2a, P2 ;  /* 0x0000002a8800780c */ /* 0x000fe40001741670 */
[----:B------:R-:W-:-:S02]  /*15360*/  FSEL R122, R122, -INF , !P5 ;  /* 0xff8000007a7a7808 */ /* 0x000fc40006800000 */
[----:B------:R-:W-:Y:S02]  /*15370*/  FSEL R111, R111, -INF , !P2 ;  /* 0xff8000006f6f7808 */ /* 0x000fe40005000000 */
[----:B------:R-:W-:Y:S02]  /*15380*/  ISETP.NE.AND P2, PT, R150, RZ, PT ;  /* 0x000000ff9600720c */ /* 0x000fe40003f45270 */
[----:B------:R-:W-:Y:S02]  /*15390*/  ISETP.NE.AND P5, PT, R188, RZ, PT ;  /* 0x000000ffbc00720c */ /* 0x000fe40003fa5270 */
[C---:B------:R-:W-:Y:S02]  /*153a0*/  ISETP.GT.AND P2, PT, R137.reuse, 0x30, !P2 ;  /* 0x000000308900780c */ /* 0x040fe40005744270 */
[----:B------:R-:W-:Y:S02]  /*153b0*/  ISETP.GT.AND P4, PT, R137, 0xd8, !P4 ;  /* 0x000000d88900780c */ /* 0x000fe40006784270 */
[----:B------:R-:W-:-:S02]  /*153c0*/  ISETP.LT.OR P2, PT, R136, 0x31, P2 ;  /* 0x000000318800780c */ /* 0x000fc40001741670 */
[----:B------:R-:W-:Y:S02]  /*153d0*/  ISETP.LT.OR P4, PT, R136, 0xd9, P4 ;  /* 0x000000d98800780c */ /* 0x000fe40002781670 */
        /* <DEDUP_REMOVED lines=99> */
[----:B------:R-:W-:Y:S02]  /*15a10*/  FMNMX.FTZ R3, R120, R121, !PT ;  /* 0x0000007978037209 */ /* 0x000fe40007810000 */
[----:B------:R-:W-:Y:S02]  /*15a20*/  ISETP.LT.OR P2, PT, R136, 0x92, P2 ;  /* 0x000000928800780c */ /* 0x000fe40001741670 */
[----:B------:R-:W-:-:S02]  /*15a30*/  FMNMX.FTZ R0, R124, R3, !PT ;  /* 0x000000037c007209 */ /* 0x000fc40007810000 */
[----:B------:R-:W-:Y:S02]  /*15a40*/  FSEL R67, R67, -INF , !P2 ;  /* 0xff80000043437808 */ /* 0x000fe40005000000 */
[----:B------:R-:W-:Y:S02]  /*15a50*/  FMNMX.FTZ R3, R125, R0, !PT ;  /* 0x000000007d037209 */ /* 0x000fe40007810000 */
[----:B------:R-:W-:Y:S02]  /*15a60*/  ISETP.GT.AND P2, PT, R137, 0x98, !P6 ;  /* 0x000000988900780c */ /* 0x000fe40007744270 */
[----:B------:R-:W-:Y:S02]  /*15a70*/  FMNMX.FTZ R0, R128, R3, !PT ;  /* 0x0000000380007209 */ /* 0x000fe40007810000 */
[----:B------:R-:W-:Y:S02]  /*15a80*/  ISETP.LT.OR P2, PT, R136, 0x99, P2 ;  /* 0x000000998800780c */ /* 0x000fe40001741670 */
[----:B------:R-:W-:-:S02]  /*15a90*/  FMNMX.FTZ R3, R129, R0, !PT ;  /* 0x0000000081037209 */ /* 0x000fc40007810000 */
[----:B------:R-:W-:Y:S02]  /*15aa0*/  FSEL R175, R70, -INF , !P2 ;  /* 0xff80000046af7808 */ /* 0x000fe40005000000 */
[----:B------:R-:W-:Y:S02]  /*15ab0*/  FMNMX.FTZ R0, R132, R3, !PT ;  /* 0x0000000384007209 */ /* 0x000fe40007810000 */
        /* <DEDUP_REMOVED lines=8> */
[----:B------:R-:W-:Y:S02]  /*15b40*/  ISETP.NE.AND P2, PT, R178, RZ, PT ;  /* 0x000000ffb200720c */ /* 0x000fe40003f45270 */
[----:B------:R-:W-:-:S02]  /*15b50*/  FMNMX.FTZ R3, R109, R0, !PT ;  /* 0x000000006d037209 */ /* 0x000fc40007810000 */
[----:B------:R-:W-:Y:S02]  /*15b60*/  ISETP.GT.AND P2, PT, R137, 0xa0, !P2 ;  /* 0x000000a08900780c */ /* 0x000fe40005744270 */
[----:B------:R-:W-:Y:S02]  /*15b70*/  FMNMX.FTZ R0, R112, R3, !PT ;  /* 0x0000000370007209 */ /* 0x000fe40007810000 */
[----:B------:R-:W-:Y:S02]  /*15b80*/  ISETP.LT.OR P2, PT, R136, 0xa1, P2 ;  /* 0x000000a18800780c */ /* 0x000fe40001741670 */
[----:B------:R-:W-:Y:S02]  /*15b90*/  FMNMX.FTZ R3, R113, R0, !PT ;  /* 0x0000000071037209 */ /* 0x000fe40007810000 */
[----:B------:R-:W-:Y:S02]  /*15ba0*/  FSEL R177, R42, -INF , !P2 ;  /* 0xff8000002ab17808 */ /* 0x000fe40005000000 */
[----:B------:R-:W-:-:S02]  /*15bb0*/  FMNMX.FTZ R0, R116, R3, !PT ;  /* 0x0000000374007209 */ /* 0x000fc40007810000 */
[----:B------:R-:W-:Y:S02]  /*15bc0*/  ISETP.NE.AND P2, PT, R179, RZ, PT ;  /* 0x000000ffb300720c */ /* 0x000fe40003f45270 */
        /* <DEDUP_REMOVED lines=51> */
[----:B------:R-:W-:Y:S02]  /*15f00*/  ISETP.GT.AND P2, PT, R137, 0x1, !P3 ;  /* 0x000000018900780c */ /* 0x000fe40005f44270 */
[----:B------:R-:W-:-:S02]  /*15f10*/  FMNMX.FTZ R3, R69, R0, !PT ;  /* 0x0000000045037209 */ /* 0x000fc40007810000 */
[----:B------:R-:W-:Y:S02]  /*15f20*/  ISETP.LT.OR P2, PT, R136, 0x2, P2 ;  /* 0x000000028800780c */ /* 0x000fe40001741670 */
[----:B------:R-:W-:Y:S02]  /*15f30*/  ISETP.NE.AND P6, PT, R142, RZ, PT ;  /* 0x000000ff8e00720c */ /* 0x000fe40003fc5270 */
[----:B------:R-:W-:Y:S02]  /*15f40*/  FMNMX.FTZ R0, R40, R3, !PT ;  /* 0x0000000328007209 */ /* 0x000fe40007810000 */
[----:B------:R-:W-:Y:S02]  /*15f50*/  FSEL R123, R123, -INF , !P2 ;  /* 0xff8000007b7b7808 */ /* 0x000fe40005000000 */
        /* <DEDUP_REMOVED lines=37> */
[----:B------:R-:W-:Y:S02]  /*161b0*/  ISETP.GT.AND P2, PT, R137, 0x19, !P2 ;  /* 0x000000198900780c */ /* 0x000fe40005744270 */
[----:B------:R-:W-:-:S02]  /*161c0*/  ISETP.NE.AND P6, PT, R190, RZ, PT ;  /* 0x000000ffbe00720c */ /* 0x000fc40003fc5270 */
[----:B------:R-:W-:-:S04]  /*161d0*/  ISETP.LT.OR P2, PT, R136, 0x1a, P2 ;  /* 0x0000001a8800780c */ /* 0x000fc80001741670 */
[----:B------:R-:W-:Y:S02]  /*161e0*/  FSEL R135, R135, -INF , !P2 ;  /* 0xff80000087877808 */ /* 0x000fe40005000000 */
[----:B------:R-:W-:-:S04]  /*161f0*/  ISETP.NE.AND P2, PT, R186, RZ, PT ;  /* 0x000000ffba00720c */ /* 0x000fc80003f45270 */
[----:B------:R-:W-:-:S04]  /*16200*/  ISETP.GT.AND P2, PT, R137, 0xc0, !P2 ;  /* 0x000000c08900780c */ /* 0x000fc80005744270 */
[----:B------:R-:W-:-:S04]  /*16210*/  ISETP.LT.OR P2, PT, R136, 0xc1, P2 ;  /* 0x000000c18800780c */ /* 0x000fc80001741670 */
[----:B------:R-:W-:Y:S02]  /*16220*/  FSEL R147, R26, -INF , !P2 ;  /* 0xff8000001a937808 */ /* 0x000fe40005000000 */
[----:B0-----:R-:W-:Y:S02]  /*16230*/  FMNMX.FTZ R26, R0, R3, !PT ;  /* 0x00000003001a7209 */ /* 0x001fe40007810000 */
[----:B------:R-:W-:Y:S02]  /*16240*/  FMNMX.FTZ R0, R122, R123, !PT ;  /* 0x0000007b7a007209 */ /* 0x000fe40007810000 */
        /* <DEDUP_REMOVED lines=23> */
[----:B0-----:R-:W-:Y:S02]  /*163c0*/  FMNMX.FTZ R3, R26, R3, !PT ;  /* 0x000000031a037209 */ /* 0x001fe40007810000 */
[----:B------:R-:W-:Y:S02]  /*163d0*/  FMNMX.FTZ R0, R115, R0, !PT ;  /* 0x0000000073007209 */ /* 0x000fe40007810000 */
[----:B------:R-:W-:Y:S02]  /*163e0*/  ISETP.LT.OR P2, PT, R136, 0xd1, P2 ;  /* 0x000000d18800780c */ /* 0x000fe40001741670 */
[----:B------:R-:W-:Y:S02]  /*163f0*/  FMNMX.FTZ R0, R151, R0, !PT ;  /* 0x0000000097007209 */ /* 0x000fe40007810000 */
[----:B------:R-:W-:Y:S01]  /*16400*/  ISETP.NE.AND P6, PT, R191, RZ, PT ;  /* 0x000000ffbf00720c */ /* 0x000fe20003fc5270 */
[----:B------:R-:W-:-:S01]  /*16410*/  FFMA.FTZ R191, R2, R3, -8 ;  /* 0xc100000002bf7423 */ /* 0x000fc20000010003 */
[----:B------:R-:W-:-:S02]  /*16420*/  FMNMX.FTZ R0, R119, R0, !PT ;  /* 0x0000000077007209 */ /* 0x000fc40007810000 */
[----:B------:R-:W-:Y:S02]  /*16430*/  FSEL R189, R34, -INF , !P2 ;  /* 0xff80000022bd7808 */ /* 0x000fe40005000000 */
[----:B------:R-:W-:Y:S02]  /*16440*/  FMNMX.FTZ R0, R153, R0, !PT ;  /* 0x0000000099007209 */ /* 0x000fe40007810000 */
[----:B------:R-:W-:Y:S02]  /*16450*/  FSETP.NEU.FTZ.AND P2, PT, R3, -INF , PT ;  /* 0xff8000000300780b */ /* 0x000fe40003f5d000 */
[----:B------:R-:W-:Y:S02]  /*16460*/  FMNMX.FTZ R0, R91, R0, !PT ;  /* 0x000000005b007209 */ /* 0x000fe40007810000 */
[----:B------:R-:W-:Y:S02]  /*16470*/  FSEL R191, R191, RZ, P2 ;  /* 0x000000ffbfbf7208 */ /* 0x000fe40001000000 */
[----:B------:R-:W-:-:S02]  /*16480*/  FMNMX.FTZ R0, R155, R0, !PT ;  /* 0x000000009b007209 */ /* 0x000fc40007810000 */
[----:B------:R-:W-:Y:S01]  /*16490*/  ISETP.GT.AND P2, PT, R137, 0xd1, !P6 ;  /* 0x000000d18900780c */ /* 0x000fe20007744270 */
[C-C-:B------:R-:W-:Y:S01]  /*164a0*/  FFMA.FTZ R12, R2.reuse, R120, -R191.reuse ;  /* 0x00000078020c7223 */ /* 0x140fe200000108bf */
[----:B------:R-:W-:Y:S01]  /*164b0*/  FMNMX.FTZ R0, R95, R0, !PT ;  /* 0x000000005f007209 */ /* 0x000fe20007810000 */
[--C-:B------:R-:W-:Y:S01]  /*164c0*/  FFMA.FTZ R26, R2, R124, -R191.reuse ;  /* 0x0000007c021a7223 */ /* 0x100fe200000108bf */
[----:B------:R-:W-:Y:S01]  /*164d0*/  ISETP.LT.OR P2, PT, R136, 0xd2, P2 ;  /* 0x000000d28800780c */ /* 0x000fe20001741670 */
[C-C-:B------:R-:W-:Y:S01]  /*164e0*/  FFMA.FTZ R30, R2.reuse, R128, -R191.reuse ;  /* 0x00000080021e7223 */ /* 0x140fe200000108bf */
[----:B------:R-:W-:Y:S01]  /*164f0*/  FMNMX.FTZ R0, R157, R0, !PT ;  /* 0x000000009d007209 */ /* 0x000fe20007810000 */
[----:B------:R-:W-:Y:S01]  /*16500*/  MUFU.EX2 R12, R12 ;  /* 0x0000000c000c7308 */ /* 0x000fe20000000800 */
[----:B------:R-:W-:Y:S01]  /*16510*/  ISETP.NE.AND P6, PT, R15, RZ, PT ;  /* 0x000000ff0f00720c */ /* 0x000fe20003fc5270 */
[C-C-:B------:R-:W-:Y:S01]  /*16520*/  FFMA.FTZ R15, R2.reuse, R121, -R191.reuse ;  /* 0x00000079020f7223 */ /* 0x140fe200000108bf */
[----:B------:R-:W-:Y:S01]  /*16530*/  FMNMX.FTZ R0, R99, R0, !PT ;  /* 0x0000000063007209 */ /* 0x000fe20007810000 */
[C-C-:B------:R-:W-:Y:S01]  /*16540*/  FFMA.FTZ R121, R2.reuse, R125, -R191.reuse ;  /* 0x0000007d02797223 */ /* 0x140fe200000108bf */
[----:B------:R-:W-:Y:S01]  /*16550*/  FSEL R35, R35, -INF , !P2 ;  /* 0xff80000023237808 */ /* 0x000fe20005000000 */
[C-C-:B------:R-:W-:Y:S01]  /*16560*/  FFMA.FTZ R125, R2.reuse, R129, -R191.reuse ;  /* 0x00000081027d7223 */ /* 0x140fe200000108bf */
[----:B------:R-:W-:Y:S01]  /*16570*/  FMNMX.FTZ R0, R159, R0, !PT ;  /* 0x000000009f007209 */ /* 0x000fe20007810000 */
[C-C-:B------:R-:W-:Y:S01]  /*16580*/  FFMA.FTZ R129, R2.reuse, R133, -R191.reuse ;  /* 0x0000008502817223 */ /* 0x140fe200000108bf */
[----:B------:R-:W-:Y:S01]  /*16590*/  ISETP.GT.AND P2, PT, R137, 0xd9, !P6 ;  /* 0x000000d98900780c */ /* 0x000fe20007744270 */
[--C-:B------:R-:W-:Y:S01]  /*165a0*/  FFMA.FTZ R133, R2, R41, -R191.reuse ;  /* 0x0000002902857223 */ /* 0x100fe200000108bf */
[----:B------:R-:W-:Y:S01]  /*165b0*/  FMNMX.FTZ R0, R103, R0, !PT ;  /* 0x0000000067007209 */ /* 0x000fe20007810000 */
[----:B------:R-:W-:Y:S01]  /*165c0*/  MUFU.EX2 R15, R15 ;  /* 0x0000000f000f7308 */ /* 0x000fe20000000800 */
[----:B------:R-:W-:Y:S01]  /*165d0*/  ISETP.LT.OR P2, PT, R136, 0xda, P2 ;  /* 0x000000da8800780c */ /* 0x000fe20001741670 */
[C-C-:B------:R-:W-:Y:S01]  /*165e0*/  FFMA.FTZ R74, R2.reuse, R76, -R191.reuse ;  /* 0x0000004c024a7223 */ /* 0x140fe200000108bf */
[----:B------:R-:W-:Y:S01]  /*165f0*/  FMNMX.FTZ R0, R161, R0, !PT ;  /* 0x00000000a1007209 */ /* 0x000fe20007810000 */
[--C-:B------:R-:W-:Y:S01]  /*16600*/  FFMA.FTZ R34, R2, R132, -R191.reuse ;  /* 0x0000008402227223 */ /* 0x100fe200000108bf */
[----:B------:R-:W-:Y:S01]  /*16610*/  FSEL R41, R38, -INF , !P4 ;  /* 0xff80000026297808 */ /* 0x000fe20006000000 */
[C-C-:B------:R-:W-:Y:S01]  /*16620*/  FFMA.FTZ R38, R2.reuse, R44, -R191.reuse ;  /* 0x0000002c02267223 */ /* 0x140fe200000108bf */
[----:B------:R-:W-:Y:S01]  /*16630*/  FMNMX.FTZ R0, R75, R0, !PT ;  /* 0x000000004b007209 */ /* 0x000fe20007810000 */
[C-C-:B------:R-:W-:Y:S01]  /*16640*/  FFMA.FTZ R44, R2.reuse, R48, -R191.reuse ;  /* 0x00000030022c7223 */ /* 0x140fe200000108bf */
        /* <DEDUP_REMOVED lines=9> */
[----:B------:R-:W0:Y:S01]  /*166e0*/  MUFU.EX2 R121, R121 ;  /* 0x0000007900797308 */ /* 0x000e220000000800 */
        /* <DEDUP_REMOVED lines=18> */
[----:B0-----:R-:W-:Y:S01]  /*16810*/  F2FP.SATFINITE.E4M3.F32.PACK_AB_MERGE_C R224, R121, R26, RZ ;  /* 0x0000001a79e0723e */ /* 0x001fe200048070ff */
[C-C-:B------:R-:W-:Y:S01]  /*16820*/  FFMA.FTZ R97, R2.reuse, R97, -R191.reuse ;  /* 0x0000006102617223 */ /* 0x140fe200000108bf */
[----:B------:R-:W-:Y:S01]  /*16830*/  FMNMX.FTZ R0, R59, R0, !PT ;  /* 0x000000003b007209 */ /* 0x000fe20007810000 */
[C-C-:B------:R-:W-:Y:S01]  /*16840*/  FFMA.FTZ R70, R2.reuse, R100, -R191.reuse ;  /* 0x0000006402467223 */ /* 0x140fe200000108bf */
[----:B------:R-:W-:Y:S01]  /*16850*/  F2FP.SATFINITE.E4M3.F32.PACK_AB_MERGE_C R224, R15, R12, R224 ;  /* 0x0000000c0fe0723e */ /* 0x000fe200048070e0 */
        /* <DEDUP_REMOVED lines=39> */
[----:B------:R-:W-:Y:S01]  /*16ad0*/  ISETP.NE.AND P6, PT, R193, 0x1, PT ;  /* 0x00000001c100780c */ /* 0x000fe20003fc5270 */
[----:B------:R-:W0:Y:S01]  /*16ae0*/  MUFU.EX2 R109, R109 ;  /* 0x0000006d006d7308 */ /* 0x000e220000000800 */
[----:B------:R-:W-:Y:S01]  /*16af0*/  FMNMX.FTZ R0, R181, R0, !PT ;  /* 0x00000000b5007209 */ /* 0x000fe20007810000 */
[C-C-:B------:R-:W-:Y:S01]  /*16b00*/  FFMA.FTZ R36, R2.reuse, R36, -R191.reuse ;  /* 0x0000002402247223 */ /* 0x140fe200000108bf */
[----:B------:R-:W-:-:S01]  /*16b10*/  FFMA.FTZ R37, R2, R37, -R191 ;  /* 0x0000002502257223 */ /* 0x000fc200000108bf */
[C-C-:B------:R-:W-:Y:S01]  /*16b20*/  FFMA.FTZ R32, R2.reuse, R32, -R191.reuse ;  /* 0x0000002002207223 */ /* 0x140fe200000108bf */
[----:B------:R-:W-:Y:S01]  /*16b30*/  FMNMX.FTZ R0, R51, R0, !PT ;  /* 0x0000000033007209 */ /* 0x000fe20007810000 */
[----:B------:R-:W-:-:S02]  /*16b40*/  FFMA.FTZ R33, R2, R33, -R191 ;  /* 0x0000002102217223 */ /* 0x000fc400000108bf */
        /* <DEDUP_REMOVED lines=18> */
[----:B0-----:R-:W-:Y:S01]  /*16c70*/  F2FP.SATFINITE.E4M3.F32.PACK_AB_MERGE_C R222, R117, R54, RZ ;  /* 0x0000003675de723e */ /* 0x001fe200048070ff */
[----:B------:R-:W0:Y:S03]  /*16c80*/  SHFL.BFLY PT, R137, R0, 0x2, 0x1f ;  /* 0x0c401f0000897f89 */ /* 0x000e2600000e0000 */
[----:B------:R-:W-:-:S03]  /*16c90*/  F2FP.SATFINITE.E4M3.F32.PACK_AB_MERGE_C R222, R113, R50, R222 ;  /* 0x0000003271de723e */ /* 0x000fc600048070de */
[----:B------:R-:W-:Y:S08]  /*16ca0*/  MUFU.EX2 R62, R62 ;  /* 0x0000003e003e7308 */ /* 0x000ff00000000800 */
[----:B------:R-:W1:Y:S08]  /*16cb0*/  MUFU.EX2 R93, R93 ;  /* 0x0000005d005d7308 */ /* 0x000e700000000800 */
[----:B------:R-:W-:Y:S01]  /*16cc0*/  MUFU.EX2 R66, R66 ;  /* 0x0000004200427308 */ /* 0x000fe20000000800 */
[----:B0-----:R-:W-:-:S05]  /*16cd0*/  FMNMX.FTZ R137, R0, R137, !PT ;  /* 0x0000008900897209 */ /* 0x001fca0007810000 */
[----:B------:R-:W0:Y:S02]  /*16ce0*/  SHFL.BFLY PT, R0, R137, 0x1, 0x1f ;  /* 0x0c201f0089007f89 */ /* 0x000e2400000e0000 */
[----:B------:R-:W-:Y:S01]  /*16cf0*/  MUFU.EX2 R97, R97 ;  /* 0x0000006100617308 */ /* 0x000fe20000000800 */
[----:B-1----:R-:W-:-:S04]  /*16d00*/  F2FP.SATFINITE.E4M3.F32.PACK_AB_MERGE_C R216, R93, R62, RZ ;  /* 0x0000003e5dd8723e */ /* 0x002fc800048070ff */
[----:B------:R-:W-:-:S03]  /*16d10*/  F2FP.SATFINITE.E4M3.F32.PACK_AB_MERGE_C R216, R89, R58, R216 ;  /* 0x0000003a59d8723e */ /* 0x000fc600048070d8 */
[----:B------:R-:W-:Y:S08]  /*16d20*/  MUFU.EX2 R70, R70 ;  /* 0x0000004600467308 */ /* 0x000ff00000000800 */
[----:B------:R-:W1:Y:S01]  /*16d30*/  MUFU.EX2 R101, R101 ;  /* 0x0000006500657308 */ /* 0x000e620000000800 */
[----:B0-----:R-:W-:Y:S01]  /*16d40*/  FMNMX.FTZ R0, R137, R0, !PT ;  /* 0x0000000089007209 */ /* 0x001fe20007810000 */
[----:B------:R-:W-:-:S06]  /*16d50*/  FADD.FTZ R137, R12, R15 ;  /* 0x0000000f0c897221 */ /* 0x000fcc0000010000 */
[----:B------:R-:W-:Y:S01]  /*16d60*/  MUFU.EX2 R72, R72 ;  /* 0x0000004800487308 */ /* 0x000fe20000000800 */
[----:B------:R-:W-:Y:S01]  /*16d70*/  FSETP.NEU.FTZ.AND P2, PT, R0, -INF , PT ;  /* 0xff8000000000780b */ /* 0x000fe20003f5d000 */
[----:B------:R-:W-:Y:S01]  /*16d80*/  FFMA.FTZ R52, R2, R0, -8 ;  /* 0xc100000002347423 */ /* 0x000fe20000010000 */
[----:B------:R-:W-:-:S04]  /*16d90*/  FADD.FTZ R110, R26, R137 ;  /* 0x000000891a6e7221 */ /* 0x000fc80000010000 */
[----:B------:R-:W-:Y:S01]  /*16da0*/  FSEL R52, R52, RZ, P2 ;  /* 0x000000ff34347208 */ /* 0x000fe20001000000 */
[----:B------:R-:W-:Y:S01]  /*16db0*/  MUFU.EX2 R73, R73 ;  /* 0x0000004900497308 */ /* 0x000fe20000000800 */
[----:B-1----:R-:W-:-:S03]  /*16dc0*/  F2FP.SATFINITE.E4M3.F32.PACK_AB_MERGE_C R218, R101, R70, RZ ;  /* 0x0000004665da723e */ /* 0x002fc600048070ff */
[C-C-:B------:R-:W-:Y:S01]  /*16dd0*/  FFMA.FTZ R80, R2.reuse, R122, -R52.reuse ;  /* 0x0000007a02507223 */ /* 0x140fe20000010834 */
[----:B------:R-:W-:-:S01]  /*16de0*/  FFMA.FTZ R123, R2, R123, -R52 ;  /* 0x0000007b027b7223 */ /* 0x000fc20000010834 */
[C-C-:B------:R-:W-:Y:S01]  /*16df0*/  FFMA.FTZ R82, R2.reuse, R185, -R52.reuse ;  /* 0x000000b902527223 */ /* 0x140fe20000010834 */
[----:B------:R-:W-:-:S01]  /*16e00*/  FFMA.FTZ R127, R2, R127, -R52 ;  /* 0x0000007f027f7223 */ /* 0x000fc20000010834 */
[----:B------:R-:W-:Y:S01]  /*16e10*/  FFMA.FTZ R108, R2, R83, -R52 ;  /* 0x00000053026c7223 */ /* 0x000fe20000010834 */
[----:B------:R-:W-:-:S01]  /*16e20*/  FADD.FTZ R83, R121, R110 ;  /* 0x0000006e79537221 */ /* 0x000fc20000010000 */
[----:B------:R-:W-:Y:S01]  /*16e30*/  MUFU.EX2 R80, R80 ;  /* 0x0000005000507308 */ /* 0x000fe20000000800 */
[----:B------:R-:W-:-:S01]  /*16e40*/  FFMA.FTZ R84, R2, R143, -R52 ;  /* 0x0000008f02547223 */ /* 0x000fc20000010834 */
[----:B------:R-:W-:Y:S01]  /*16e50*/  FFMA.FTZ R131, R2, R131, -R52 ;  /* 0x0000008302837223 */ /* 0x000fe20000010834 */
[----:B------:R-:W-:-:S01]  /*16e60*/  FADD.FTZ R110, R30, R83 ;  /* 0x000000531e6e7221 */ /* 0x000fc20000010000 */
[C-C-:B------:R-:W-:Y:S01]  /*16e70*/  FFMA.FTZ R86, R2.reuse, R145, -R52.reuse ;  /* 0x0000009102567223 */ /* 0x140fe20000010834 */
[----:B------:R-:W-:-:S01]  /*16e80*/  FFMA.FTZ R135, R2, R135, -R52 ;  /* 0x0000008702877223 */ /* 0x000fc20000010834 */
[----:B------:R-:W-:Y:S01]  /*16e90*/  FFMA.FTZ R13, R2, R13, -R52 ;  /* 0x0000000d020d7223 */ /* 0x000fe20000010834 */
[----:B------:R-:W-:-:S01]  /*16ea0*/  FADD.FTZ R137, R125, R110 ;  /* 0x0000006e7d897221 */ /* 0x000fc20000010000 */
[----:B------:R-:W0:Y:S01]  /*16eb0*/  MUFU.EX2 R123, R123 ;  /* 0x0000007b007b7308 */ /* 0x000e220000000800 */
[----:B------:R-:W-:-:S01]  /*16ec0*/  FFMA.FTZ R110, R2, R87, -R52 ;  /* 0x00000057026e7223 */ /* 0x000fc20000010834 */
[----:B------:R-:W-:Y:S01]  /*16ed0*/  FFMA.FTZ R88, R2, R107, -R52 ;  /* 0x0000006b02587223 */ /* 0x000fe20000010834 */
[----:B------:R-:W-:-:S01]  /*16ee0*/  FADD.FTZ R112, R34, R137 ;  /* 0x0000008922707221 */ /* 0x000fc20000010000 */
[C-C-:B------:R-:W-:Y:S01]  /*16ef0*/  FFMA.FTZ R90, R2.reuse, R139, -R52.reuse ;  /* 0x0000008b025a7223 */ /* 0x140fe20000010834 */
[----:B------:R-:W-:-:S01]  /*16f00*/  FFMA.FTZ R107, R2, R111, -R52 ;  /* 0x0000006f026b7223 */ /* 0x000fc20000010834 */
[----:B------:R-:W-:Y:S01]  /*16f10*/  FFMA.FTZ R92, R2, R149, -R52 ;  /* 0x00000095025c7223 */ /* 0x000fe20000010834 */
[----:B------:R-:W-:-:S01]  /*16f20*/  FADD.FTZ R137, R129, R112 ;  /* 0x0000007081897221 */ /* 0x000fc20000010000 */
[----:B------:R-:W1:Y:S01]  /*16f30*/  MUFU.EX2 R82, R82 ;  /* 0x0000005200527308 */ /* 0x000e620000000800 */
[----:B------:R-:W-:-:S01]  /*16f40*/  FFMA.FTZ R111, R2, R115, -R52 ;  /* 0x00000073026f7223 */ /* 0x000fc20000010834 */
[----:B------:R-:W-:Y:S01]  /*16f50*/  FFMA.FTZ R94, R2, R151, -R52 ;  /* 0x00000097025e7223 */ /* 0x000fe20000010834 */
[----:B------:R-:W-:-:S01]  /*16f60*/  FADD.FTZ R114, R42, R137 ;  /* 0x000000892a727221 */ /* 0x000fc20000010000 */
[C-C-:B------:R-:W-:Y:S01]  /*16f70*/  FFMA.FTZ R115, R2.reuse, R119, -R52.reuse ;  /* 0x0000007702737223 */ /* 0x140fe20000010834 */
[----:B------:R-:W-:-:S01]  /*16f80*/  FFMA.FTZ R96, R2, R153, -R52 ;  /* 0x0000009902607223 */ /* 0x000fc20000010834 */
[----:B------:R-:W-:Y:S01]  /*16f90*/  FFMA.FTZ R91, R2, R91, -R52 ;  /* 0x0000005b025b7223 */ /* 0x000fe20000010834 */
[----:B------:R-:W-:-:S01]  /*16fa0*/  FADD.FTZ R139, R105, R114 ;  /* 0x00000072698b7221 */ /* 0x000fc20000010000 */
[----:B------:R-:W2:Y:S01]  /*16fb0*/  MUFU.EX2 R127, R127 ;  /* 0x0000007f007f7308 */ /* 0x000ea20000000800 */
[----:B0-----:R-:W-:-:S01]  /*16fc0*/  FADD.FTZ R87, R80, R123 ;  /* 0x0000007b50577221 */ /* 0x001fc20000010000 */
[----:B------:R-:W-:Y:S01]  /*16fd0*/  FFMA.FTZ R98, R2, R155, -R52 ;  /* 0x0000009b02627223 */ /* 0x000fe20000010834 */
[----:B------:R-:W-:-:S01]  /*16fe0*/  FADD.FTZ R116, R46, R139 ;  /* 0x0000008b2e747221 */ /* 0x000fc20000010000 */
        /* <DEDUP_REMOVED lines=22> */
[----:B------:R-:W-:Y:S01]  /*17150*/  FADD.FTZ R137, R109, R116 ;  /* 0x000000746d897221 */ /* 0x000fe20000010000 */
[----:B------:R-:W-:-:S01]  /*17160*/  FFMA.FTZ R30, R2, R175, -R52 ;  /* 0x000000af021e7223 */ /* 0x000fc20000010834 */
[C-C-:B------:R-:W-:Y:S01]  /*17170*/  FFMA.FTZ R43, R2.reuse, R43, -R52.reuse ;  /* 0x0000002b022b7223 */ /* 0x140fe20000010834 */
[----:B------:R-:W-:-:S01]  /*17180*/  FFMA.FTZ R179, R2, R179, -R52 ;  /* 0x000000b302b37223 */ /* 0x000fc20000010834 */
[----:B------:R-:W-:Y:S01]  /*17190*/  FADD.FTZ R116, R50, R137 ;  /* 0x0000008932747221 */ /* 0x000fe20000010000 */
        /* <DEDUP_REMOVED lines=11> */
[----:B------:R-:W-:Y:S01]  /*17250*/  FADD.FTZ R59, R113, R116 ;  /* 0x00000074713b7221 */ /* 0x000fe20000010000 */
[----:B------:R-:W-:-:S01]  /*17260*/  FFMA.FTZ R189, R2, R189, -R52 ;  /* 0x000000bd02bd7223 */ /* 0x000fc20000010834 */
[C-C-:B------:R-:W-:Y:S01]  /*17270*/  FFMA.FTZ R35, R2.reuse, R35, -R52.reuse ;  /* 0x0000002302237223 */ /* 0x140fe20000010834 */
[----:B------:R-:W-:-:S01]  /*17280*/  FFMA.FTZ R41, R2, R41, -R52 ;  /* 0x0000002902297223 */ /* 0x000fc20000010834 */
[----:B------:R-:W-:Y:S01]  /*17290*/  FADD.FTZ R116, R54, R59 ;  /* 0x0000003b36747221 */ /* 0x000fe20000010000 */
[----:B------:R-:W-:-:S01]  /*172a0*/  FFMA.FTZ R59, R2, R63, -R52 ;  /* 0x0000003f023b7223 */ /* 0x000fc20000010834 */
[----:B------:R-:W2:Y:S01]  /*172b0*/  MUFU.EX2 R88, R88 ;  /* 0x0000005800587308 */ /* 0x000ea20000000800 */
[----:B0-----:R-:W-:-:S01]  /*172c0*/  FADD.FTZ R114, R135, R114 ;  /* 0x0000007287727221 */ /* 0x001fc20000010000 */
[----:B------:R-:W-:Y:S01]  /*172d0*/  FADD.FTZ R63, R117, R116 ;  /* 0x00000074753f7221 */ /* 0x000fe20000010000 */
[----:B------:R-:W-:-:S01]  /*172e0*/  FFMA.FTZ R54, R2, R27, -R52 ;  /* 0x0000001b02367223 */ /* 0x000fc20000010834 */
[----:B------:R-:W-:Y:S01]  /*172f0*/  FFMA.FTZ R39, R2, R39, -R52 ;  /* 0x0000002702277223 */ /* 0x000fe20000010834 */
[----:B------:R-:W-:Y:S01]  /*17300*/  F2FP.SATFINITE.E4M3.F32.PACK_AB_MERGE_C R82, R127, R82, RZ ;  /* 0x000000527f52723e */ /* 0x000fe200048070ff */
[----:B------:R-:W-:Y:S01]  /*17310*/  FADD.FTZ R46, R58, R63 ;  /* 0x0000003f3a2e7221 */ /* 0x000fe20000010000 */
[----:B------:R-:W-:Y:S01]  /*17320*/  F2FP.SATFINITE.E4M3.F32.PACK_AB_MERGE_C R86, R135, R86, RZ ;  /* 0x000000568756723e */ /* 0x000fe200048070ff */
[----:B------:R-:W0:Y:S01]  /*17330*/  MUFU.EX2 R90, R90 ;  /* 0x0000005a005a7308 */ /* 0x000e220000000800 */
[----:B-1----:R-:W-:-:S01]  /*17340*/  FADD.FTZ R121, R13, R114 ;  /* 0x000000720d797221 */ /* 0x002fc20000010000 */
[----:B------:R-:W-:Y:S01]  /*17350*/  FADD.FTZ R63, R89, R46 ;  /* 0x0000002e593f7221 */ /* 0x000fe20000010000 */
[----:B------:R-:W-:-:S02]  /*17360*/  F2FP.SATFINITE.E4M3.F32.PACK_AB_MERGE_C R218, R97, R66, R218 ;  /* 0x0000004261da723e */ /* 0x000fc400048070da */
[----:B------:R-:W-:Y:S01]  /*17370*/  F2FP.SATFINITE.E4M3.F32.PACK_AB_MERGE_C R225, R123, R80, R82 ;  /* 0x000000507be1723e */ /* 0x000fe20004807052 */
[----:B------:R-:W-:-:S01]  /*17380*/  FADD.FTZ R46, R62, R63 ;  /* 0x0000003f3e2e7221 */ /* 0x000fc20000010000 */
[----:B------:R-:W-:Y:S01]  /*17390*/  F2FP.SATFINITE.E4M3.F32.PACK_AB_MERGE_C R227, R131, R84, R86 ;  /* 0x0000005483e3723e */ /* 0x000fe20004807056 */
        /* <DEDUP_REMOVED lines=8> */
[----:B------:R-:W-:-:S04]  /*17420*/  F2FP.SATFINITE.E4M3.F32.PACK_AB_MERGE_C R90, R107, R90, RZ ;  /* 0x0000005a6b5a723e */ /* 0x000fc800048070ff */
[----:B------:R-:W-:Y:S02]  /*17430*/  F2FP.SATFINITE.E4M3.F32.PACK_AB_MERGE_C R221, R88, R13, R90 ;  /* 0x0000000d58dd723e */ /* 0x000fe4000480705a */
[----:B------:R-:W1:Y:S01]  /*17440*/  MUFU.EX2 R94, R94 ;  /* 0x0000005e005e7308 */ /* 0x000e620000000800 */
[----:B--2---:R-:W-:-:S01]  /*17450*/  FADD.FTZ R34, R92, R15 ;  /* 0x0000000f5c227221 */ /* 0x004fc20000010000 */
[----:B------:R-:W-:Y:S01]  /*17460*/  FFMA.FTZ R15, R2, R67, -R52 ;  /* 0x00000043020f7223 */ /* 0x000fe20000010834 */
[----:B------:R-:W-:-:S04]  /*17470*/  FADD.FTZ R67, R97, R46 ;  /* 0x0000002e61437221 */ /* 0x000fc80000010000 */
[----:B------:R-:W-:Y:S01]  /*17480*/  FADD.FTZ R42, R70, R67 ;  /* 0x00000043462a7221 */ /* 0x000fe20000010000 */
[----:B------:R-:W2:Y:S01]  /*17490*/  MUFU.EX2 R115, R115 ;  /* 0x0000007300737308 */ /* 0x000ea20000000800 */
[----:B0-----:R-:W-:-:S02]  /*174a0*/  FADD.FTZ R63, R111, R34 ;  /* 0x000000226f3f7221 */ /* 0x001fc40000010000 */
[----:B------:R-:W-:-:S04]  /*174b0*/  FADD.FTZ R101, R101, R42 ;  /* 0x0000002a65657221 */ /* 0x000fc80000010000 */
[----:B------:R-:W-:Y:S01]  /*174c0*/  FADD.FTZ R46, R72, R101 ;  /* 0x00000065482e7221 */ /* 0x000fe20000010000 */
[----:B------:R-:W0:Y:S01]  /*174d0*/  MUFU.EX2 R96, R96 ;  /* 0x0000006000607308 */ /* 0x000e220000000800 */
[----:B-1----:R-:W-:-:S07]  /*174e0*/  FADD.FTZ R34, R94, R63 ;  /* 0x0000003f5e227221 */ /* 0x002fce0000010000 */
[----:B------:R-:W1:Y:S01]  /*174f0*/  MUFU.EX2 R91, R91 ;  /* 0x0000005b005b7308 */ /* 0x000e620000000800 */
[----:B--2---:R-:W-:-:S01]  /*17500*/  FADD.FTZ R63, R115, R34 ;  /* 0x00000022733f7221 */ /* 0x004fc20000010000 */
[----:B------:R-:W-:-:S04]  /*17510*/  F2FP.SATFINITE.E4M3.F32.PACK_AB_MERGE_C R94, R115, R94, RZ ;  /* 0x0000005e735e723e */ /* 0x000fc800048070ff */
[----:B------:R-:W-:Y:S02]  /*17520*/  F2FP.SATFINITE.E4M3.F32.PACK_AB_MERGE_C R223, R111, R92, R94 ;  /* 0x0000005c6fdf723e */ /* 0x000fe4000480705e */
[----:B------:R-:W2:Y:S01]  /*17530*/  MUFU.EX2 R98, R98 ;  /* 0x0000006200627308 */ /* 0x000ea20000000800 */
[----:B0-----:R-:W-:-:S01]  /*17540*/  FADD.FTZ R34, R96, R63 ;  /* 0x0000003f60227221 */ /* 0x001fc20000010000 */
[----:B------:R-:W-:Y:S01]  /*17550*/  FFMA.FTZ R63, R2, R71, -R52 ;  /* 0x00000047023f7223 */ /* 0x000fe20000010834 */
[----:B------:R-:W-:-:S05]  /*17560*/  FADD.FTZ R71, R73, R46 ;  /* 0x0000002e49477221 */ /* 0x000fca0000010000 */
[----:B------:R-:W0:Y:S01]  /*17570*/  MUFU.EX2 R95, R95 ;  /* 0x0000005f005f7308 */ /* 0x000e220000000800 */
[----:B-1----:R-:W-:-:S01]  /*17580*/  FADD.FTZ R67, R91, R34 ;  /* 0x000000225b437221 */ /* 0x002fc20000010000 */
[----:B------:R-:W-:-:S06]  /*17590*/  FFMA.FTZ R34, R2, R177, -R52 ;  /* 0x000000b102227223 */ /* 0x000fcc0000010834 */
        /* <DEDUP_REMOVED lines=13> */
[----:B------:R-:W2:Y:S01]  /*17670*/  MUFU.EX2 R103, R103 ;  /* 0x0000006700677308 */ /* 0x000ea20000000800 */
[----:B-1----:R-:W-:Y:S01]  /*17680*/  F2FP.SATFINITE.E4M3.F32.PACK_AB_MERGE_C R212, R77, R74, RZ ;  /* 0x0000004a4dd4723e */ /* 0x002fe200048070ff */
[----:B------:R-:W-:-:S03]  /*17690*/  FADD.FTZ R74, R74, R71 ;  /* 0x000000474a4a7221 */ /* 0x000fc60000010000 */
[----:B------:R-:W-:Y:S01]  /*176a0*/  F2FP.SATFINITE.E4M3.F32.PACK_AB_MERGE_C R212, R73, R72, R212 ;  /* 0x0000004849d4723e */ /* 0x000fe200048070d4 */
[----:B------:R-:W-:-:S02]  /*176b0*/  FADD.FTZ R77, R77, R74 ;  /* 0x0000004a4d4d7221 */ /* 0x000fc40000010000 */
[----:B------:R-:W-:Y:S01]  /*176c0*/  MUFU.EX2 R78, R78 ;  /* 0x0000004e004e7308 */ /* 0x000fe20000000800 */
[----:B0-----:R-:W-:-:S01]  /*176d0*/  FADD.FTZ R42, R119, R42 ;  /* 0x0000002a772a7221 */ /* 0x001fc20000010000 */
[----:B------:R-:W-:-:S04]  /*176e0*/  F2FP.SATFINITE.E4M3.F32.PACK_AB_MERGE_C R102, R119, R102, RZ ;  /* 0x000000667766723e */ /* 0x000fc800048070ff */
[----:B------:R-:W-:Y:S02]  /*176f0*/  F2FP.SATFINITE.E4M3.F32.PACK_AB_MERGE_C R219, R99, R100, R102 ;  /* 0x0000006463db723e */ /* 0x000fe40004807066 */
[----:B------:R-:W0:Y:S01]  /*17700*/  MUFU.EX2 R85, R85 ;  /* 0x0000005500557308 */ /* 0x000e220000000800 */
[----:B--2---:R-:W-:-:S07]  /*17710*/  FADD.FTZ R67, R103, R42 ;  /* 0x0000002a67437221 */ /* 0x004fce0000010000 */
        /* <DEDUP_REMOVED lines=11> */
[----:B------:R-:W-:Y:S01]  /*177d0*/  MUFU.EX2 R75, R75 ;  /* 0x0000004b004b7308 */ /* 0x000fe20000000800 */
[----:B-1----:R-:W-:-:S01]  /*177e0*/  FADD.FTZ R46, R106, R67 ;  /* 0x000000436a2e7221 */ /* 0x002fc20000010000 */
[----:B------:R-:W-:-:S06]  /*177f0*/  FADD.FTZ R85, R85, R78 ;  /* 0x0000004e55557221 */ /* 0x000fcc0000010000 */
[----:B------:R-:W-:Y:S01]  /*17800*/  MUFU.EX2 R108, R108 ;  /* 0x0000006c006c7308 */ /* 0x000fe20000000800 */
[----:B--2---:R-:W-:-:S01]  /*17810*/  FADD.FTZ R46, R79, R46 ;  /* 0x0000002e4f2e7221 */ /* 0x004fc20000010000 */
[----:B------:R-:W-:-:S04]  /*17820*/  F2FP.SATFINITE.E4M3.F32.PACK_AB_MERGE_C R79, R79, R106, RZ ;  /* 0x0000006a4f4f723e */ /* 0x000fc800048070ff */
[----:B------:R-:W-:Y:S02]  /*17830*/  F2FP.SATFINITE.E4M3.F32.PACK_AB_MERGE_C R213, R104, R103, R79 ;  /* 0x0000006768d5723e */ /* 0x000fe4000480704f */
[----:B------:R-:W-:Y:S08]  /*17840*/  MUFU.EX2 R83, R83 ;  /* 0x0000005300537308 */ /* 0x000ff00000000800 */
[----:B------:R-:W-:Y:S08]  /*17850*/  MUFU.EX2 R110, R110 ;  /* 0x0000006e006e7308 */ /* 0x000ff00000000800 */
[----:B------:R-:W-:Y:S08]  /*17860*/  MUFU.EX2 R60, R60 ;  /* 0x0000003c003c7308 */ /* 0x000ff00000000800 */
[----:B------:R-:W0:Y:S08]  /*17870*/  MUFU.EX2 R61, R61 ;  /* 0x0000003d003d7308 */ /* 0x000e300000000800 */
[----:B------:R-:W1:Y:S08]  /*17880*/  MUFU.EX2 R87, R87 ;  /* 0x0000005700577308 */ /* 0x000e700000000800 */
[----:B------:R2:W-:Y:S01]  /*17890*/  MUFU.EX2 R42, R47 ;  /* 0x0000002f002a7308 */ /* 0x0005e20000000800 */
[----:B0-----:R-:W-:-:S07]  /*178a0*/  F2FP.SATFINITE.E4M3.F32.PACK_AB_MERGE_C R208, R61, R60, RZ ;  /* 0x0000003c3dd0723e */ /* 0x001fce00048070ff */
[----:B------:R-:W-:Y:S01]  /*178b0*/  MUFU.EX2 R56, R56 ;  /* 0x0000003800387308 */ /* 0x000fe20000000800 */
[----:B--2---:R-:W-:-:S04]  /*178c0*/  FADD.FTZ R47, R75, R46 ;  /* 0x0000002e4b2f7221 */ /* 0x004fc80000010000 */
[----:B------:R-:W-:-:S03]  /*178d0*/  FADD.FTZ R50, R108, R47 ;  /* 0x0000002f6c327221 */ /* 0x000fc60000010000 */
[----:B------:R-:W0:Y:S01]  /*178e0*/  MUFU.EX2 R57, R57 ;  /* 0x0000003900397308 */ /* 0x000e220000000800 */
[----:B------:R-:W-:-:S01]  /*178f0*/  FADD.FTZ R47, R83, R50 ;  /* 0x00000032532f7221 */ /* 0x000fc20000010000 */
[----:B------:R-:W-:-:S03]  /*17900*/  F2FP.SATFINITE.E4M3.F32.PACK_AB_MERGE_C R83, R110, R83, RZ ;  /* 0x000000536e53723e */ /* 0x000fc600048070ff */
[----:B------:R-:W-:Y:S01]  /*17910*/  FADD.FTZ R50, R110, R47 ;  /* 0x0000002f6e327221 */ /* 0x000fe20000010000 */
[----:B------:R-:W-:Y:S02]  /*17920*/  F2FP.SATFINITE.E4M3.F32.PACK_AB_MERGE_C R215, R108, R75, R83 ;  /* 0x0000004b6cd7723e */ /* 0x000fe40004807053 */
[----:B------:R-:W2:Y:S01]  /*17930*/  MUFU.EX2 R112, R112 ;  /* 0x0000007000707308 */ /* 0x000ea20000000800 */
[----:B-1----:R-:W-:-:S07]  /*17940*/  FADD.FTZ R47, R87, R50 ;  /* 0x00000032572f7221 */ /* 0x002fce0000010000 */
[----:B------:R-:W1:Y:S01]  /*17950*/  MUFU.EX2 R26, R171 ;  /* 0x000000ab001a7308 */ /* 0x000e620000000800 */
[----:B0-----:R-:W-:Y:S01]  /*17960*/  F2FP.SATFINITE.E4M3.F32.PACK_AB_MERGE_C R208, R57, R56, R208 ;  /* 0x0000003839d0723e */ /* 0x001fe200048070d0 */
[----:B------:R-:W-:-:S04]  /*17970*/  FADD.FTZ R56, R56, R85 ;  /* 0x0000005538387221 */ /* 0x000fc80000010000 */
[----:B------:R-:W-:Y:S02]  /*17980*/  FADD.FTZ R57, R57, R56 ;  /* 0x0000003839397221 */ /* 0x000fe40000010000 */
[----:B------:R-:W0:Y:S01]  /*17990*/  MUFU.EX2 R59, R59 ;  /* 0x0000003b003b7308 */ /* 0x000e220000000800 */
[----:B--2---:R-:W-:-:S01]  /*179a0*/  FADD.FTZ R47, R112, R47 ;  /* 0x0000002f702f7221 */ /* 0x004fc20000010000 */
[----:B------:R-:W-:-:S04]  /*179b0*/  FADD.FTZ R60, R60, R57 ;  /* 0x000000393c3c7221 */ /* 0x000fc80000010000 */
[----:B------:R-:W-:Y:S02]  /*179c0*/  FADD.FTZ R61, R61, R60 ;  /* 0x0000003c3d3d7221 */ /* 0x000fe40000010000 */
[----:B------:R-:W-:Y:S01]  /*179d0*/  MUFU.EX2 R68, R68 ;  /* 0x0000004400447308 */ /* 0x000fe20000000800 */
[----:B-1----:R-:W-:-:S07]  /*179e0*/  FADD.FTZ R52, R26, R47 ;  /* 0x0000002f1a347221 */ /* 0x002fce0000010000 */
[----:B------:R-:W1:Y:S01]  /*179f0*/  MUFU.EX2 R69, R69 ;  /* 0x0000004500457308 */ /* 0x000e620000000800 */
[----:B0-----:R-:W-:-:S01]  /*17a00*/  FADD.FTZ R47, R59, R52 ;  /* 0x000000343b2f7221 */ /* 0x001fc20000010000 */
[----:B------:R-:W-:-:S04]  /*17a10*/  F2FP.SATFINITE.E4M3.F32.PACK_AB_MERGE_C R59, R59, R26, RZ ;  /* 0x0000001a3b3b723e */ /* 0x000fc800048070ff */
[----:B------:R-:W-:Y:S02]  /*17a20*/  F2FP.SATFINITE.E4M3.F32.PACK_AB_MERGE_C R209, R112, R87, R59 ;  /* 0x0000005770d1723e */ /* 0x000fe4000480703b */
        /* <DEDUP_REMOVED lines=16> */
[----:B------:R-:W-:Y:S01]  /*17b30*/  MUFU.EX2 R45, R45 ;  /* 0x0000002d002d7308 */ /* 0x000fe20000000800 */
[C---:B-1----:R-:W-:Y:S01]  /*17b40*/  F2FP.SATFINITE.E4M3.F32.PACK_AB_MERGE_C R47, R63.reuse, R30, RZ ;  /* 0x0000001e3f2f723e */ /* 0x042fe200048070ff */
[----:B------:R-:W-:-:S03]  /*17b50*/  FADD.FTZ R63, R63, R26 ;  /* 0x0000001a3f3f7221 */ /* 0x000fc60000010000 */
[----:B------:R-:W-:-:S03]  /*17b60*/  F2FP.SATFINITE.E4M3.F32.PACK_AB_MERGE_C R211, R15, R12, R47 ;  /* 0x0000000c0fd3723e */ /* 0x000fc6000480702f */
[----:B------:R-:W0:Y:S08]  /*17b70*/  MUFU.EX2 R34, R34 ;  /* 0x0000002200227308 */ /* 0x000e300000000800 */
[----:B------:R-:W-:Y:S08]  /*17b80*/  MUFU.EX2 R40, R40 ;  /* 0x0000002800287308 */ /* 0x000ff00000000800 */
[----:B------:R-:W-:Y:S01]  /*17b90*/  MUFU.EX2 R133, R133 ;  /* 0x0000008500857308 */ /* 0x000fe20000000800 */
[----:B0-----:R-:W-:-:S07]  /*17ba0*/  FADD.FTZ R26, R34, R63 ;  /* 0x0000003f221a7221 */ /* 0x001fce0000010000 */
[----:B------:R-:W0:Y:S08]  /*17bb0*/  MUFU.EX2 R43, R43 ;  /* 0x0000002b002b7308 */ /* 0x000e300000000800 */
[----:B------:R-:W1:Y:S08]  /*17bc0*/  MUFU.EX2 R179, R179 ;  /* 0x000000b300b37308 */ /* 0x000e700000000800 */
[----:B------:R-:W-:Y:S01]  /*17bd0*/  MUFU.EX2 R48, R48 ;  /* 0x0000003000307308 */ /* 0x000fe20000000800 */
[----:B0-----:R-:W-:-:S07]  /*17be0*/  FADD.FTZ R30, R43, R26 ;  /* 0x0000001a2b1e7221 */ /* 0x001fce0000010000 */
[----:B------:R-:W-:Y:S01]  /*17bf0*/  MUFU.EX2 R53, R53 ;  /* 0x0000003500357308 */ /* 0x000fe20000000800 */
[----:B-1----:R-:W-:-:S01]  /*17c00*/  FADD.FTZ R13, R179, R30 ;  /* 0x0000001eb30d7221 */ /* 0x002fc20000010000 */
[----:B------:R-:W-:-:S03]  /*17c10*/  F2FP.SATFINITE.E4M3.F32.PACK_AB_MERGE_C R179, R42, R179, RZ ;  /* 0x000000b32ab3723e */ /* 0x000fc600048070ff */
[----:B------:R-:W-:Y:S01]  /*17c20*/  FADD.FTZ R42, R42, R13 ;  /* 0x0000000d2a2a7221 */ /* 0x000fe20000010000 */
[----:B------:R-:W-:Y:S02]  /*17c30*/  F2FP.SATFINITE.E4M3.F32.PACK_AB_MERGE_C R205, R43, R34, R179 ;  /* 0x000000222bcd723e */ /* 0x000fe400048070b3 */
[----:B------:R-:W0:Y:S08]  /*17c40*/  MUFU.EX2 R27, R181 ;  /* 0x000000b5001b7308 */ /* 0x000e300000000800 */
[----:B------:R1:W2:Y:S08]  /*17c50*/  MUFU.EX2 R46, R51 ;  /* 0x00000033002e7308 */ /* 0x0002b00000000800 */
[----:B------:R-:W-:Y:S01]  /*17c60*/  MUFU.EX2 R44, R44 ;  /* 0x0000002c002c7308 */ /* 0x000fe20000000800 */
[----:B-1----:R-:W-:Y:S01]  /*17c70*/  F2FP.SATFINITE.E4M3.F32.PACK_AB_MERGE_C R51, R45, R38, RZ ;  /* 0x000000262d33723e */ /* 0x002fe200048070ff */
[----:B0-----:R-:W-:-:S03]  /*17c80*/  FADD.FTZ R13, R27, R42 ;  /* 0x0000002a1b0d7221 */ /* 0x001fc60000010000 */
[----:B------:R-:W-:Y:S01]  /*17c90*/  F2FP.SATFINITE.E4M3.F32.PACK_AB_MERGE_C R204, R133, R40, R51 ;  /* 0x0000002885cc723e */ /* 0x000fe20004807033 */
[----:B------:R-:W-:-:S02]  /*17ca0*/  FADD.FTZ R40, R40, R69 ;  /* 0x0000004528287221 */ /* 0x000fc40000010000 */
[----:B------:R-:W0:Y:S02]  /*17cb0*/  MUFU.EX2 R49, R49 ;  /* 0x0000003100317308 */ /* 0x000e240000000800 */
[----:B------:R-:W-:-:S01]  /*17cc0*/  FADD.FTZ R133, R133, R40 ;  /* 0x0000002885857221 */ /* 0x000fc20000010000 */
[----:B------:R-:W-:-:S03]  /*17cd0*/  F2FP.SATFINITE.E4M3.F32.PACK_AB_MERGE_C R40, R53, R48, RZ ;  /* 0x000000303528723e */ /* 0x000fc600048070ff */
[----:B------:R-:W-:Y:S02]  /*17ce0*/  FADD.FTZ R38, R38, R133 ;  /* 0x0000008526267221 */ /* 0x000fe40000010000 */
[----:B------:R-:W-:Y:S02]  /*17cf0*/  MUFU.EX2 R28, R28 ;  /* 0x0000001c001c7308 */ /* 0x000fe40000000800 */
[----:B------:R-:W-:-:S01]  /*17d00*/  FADD.FTZ R45, R45, R38 ;  /* 0x000000262d2d7221 */ /* 0x000fc20000010000 */
[----:B--2---:R-:W-:-:S05]  /*17d10*/  FADD.FTZ R38, R46, R13 ;  /* 0x0000000d2e267221 */ /* 0x004fca0000010000 */
[----:B------:R-:W-:Y:S01]  /*17d20*/  MUFU.EX2 R29, R29 ;  /* 0x0000001d001d7308 */ /* 0x000fe20000000800 */
[----:B0-----:R-:W-:Y:S01]  /*17d30*/  F2FP.SATFINITE.E4M3.F32.PACK_AB_MERGE_C R206, R49, R44, R40 ;  /* 0x0000002c31ce723e */ /* 0x001fe20004807028 */
[----:B------:R-:W-:-:S04]  /*17d40*/  FADD.FTZ R44, R44, R45 ;  /* 0x0000002d2c2c7221 */ /* 0x000fc80000010000 */
[----:B------:R-:W-:Y:S02]  /*17d50*/  FADD.FTZ R49, R49, R44 ;  /* 0x0000002c31317221 */ /* 0x000fe40000010000 */
[----:B------:R-:W0:Y:S02]  /*17d60*/  MUFU.EX2 R183, R183 ;  /* 0x000000b700b77308 */ /* 0x000e240000000800 */
[----:B------:R-:W-:-:S04]  /*17d70*/  FADD.FTZ R48, R48, R49 ;  /* 0x0000003130307221 */ /* 0x000fc80000010000 */
[----:B------:R-:W-:Y:S02]  /*17d80*/  FADD.FTZ R53, R53, R48 ;  /* 0x0000003035357221 */ /* 0x000fe40000010000 */
[----:B------:R-:W-:Y:S08]  /*17d90*/  MUFU.EX2 R24, R24 ;  /* 0x0000001800187308 */ /* 0x000ff00000000800 */
[----:B------:R-:W-:Y:S01]  /*17da0*/  MUFU.EX2 R25, R25 ;  /* 0x0000001900197308 */ /* 0x000fe20000000800 */
[----:B0-----:R-:W-:-:S02]  /*17db0*/  FADD.FTZ R13, R183, R38 ;  /* 0x00000026b70d7221 */ /* 0x001fc40000010000 */
[----:B------:R-:W0:Y:S05]  /*17dc0*/  @P6 LDC R38, c[0x0][0x44c] ;  /* 0x00011300ff266b82 */ /* 0x000e2a0000000800 */
[----:B------:R-:W1:Y:S08]  /*17dd0*/  MUFU.EX2 R50, R55 ;  /* 0x0000003700327308 */ /* 0x000e700000000800 */
[----:B------:R-:W2:Y:S08]  /*17de0*/  MUFU.EX2 R147, R147 ;  /* 0x0000009300937308 */ /* 0x000eb00000000800 */
[----:B------:R3:W-:Y:S01]  /*17df0*/  MUFU.EX2 R26, R31 ;  /* 0x0000001f001a7308 */ /* 0x0007e20000000800 */
[C---:B-1----:R-:W-:Y:S01]  /*17e00*/  F2FP.SATFINITE.E4M3.F32.PACK_AB_MERGE_C R183, R50.reuse, R183, RZ ;  /* 0x000000b732b7723e */ /* 0x042fe200048070ff */
[----:B------:R-:W-:Y:S01]  /*17e10*/  FADD.FTZ R50, R50, R13 ;  /* 0x0000000d32327221 */ /* 0x000fe20000010000 */
[----:B0-----:R-:W-:-:S02]  /*17e20*/  @P6 IMAD.HI.U32 R38, R192, R38, RZ ;  /* 0x00000026c0266227 */ /* 0x001fc400078e00ff */
[----:B------:R-:W-:-:S03]  /*17e30*/  F2FP.SATFINITE.E4M3.F32.PACK_AB_MERGE_C R207, R46, R27, R183 ;  /* 0x0000001b2ecf723e */ /* 0x000fc600048070b7 */
[----:B------:R-:W0:Y:S01]  /*17e40*/  MUFU.EX2 R54, R54 ;  /* 0x0000003600367308 */ /* 0x000e220000000800 */
[----:B---3--:R-:W-:Y:S01]  /*17e50*/  F2FP.SATFINITE.E4M3.F32.PACK_AB_MERGE_C R31, R29, R28, RZ ;  /* 0x0000001c1d1f723e */ /* 0x008fe200048070ff */
[----:B--2---:R-:W-:-:S03]  /*17e60*/  FADD.FTZ R13, R147, R50 ;  /* 0x00000032930d7221 */ /* 0x004fc60000010000 */
[----:B------:R-:W-:Y:S01]  /*17e70*/  F2FP.SATFINITE.E4M3.F32.PACK_AB_MERGE_C R200, R25, R24, R31 ;  /* 0x0000001819c8723e */ /* 0x000fe2000480701f */
[----:B------:R-:W-:-:S01]  /*17e80*/  FADD.FTZ R24, R24, R53 ;  /* 0x0000003518187221 */ /* 0x000fc20000010000 */
[----:B------:R-:W1:Y:S01]  /*17e90*/  @P6 LDC R31, c[0x0][0x450] ;  /* 0x00011400ff1f6b82 */ /* 0x000e620000000800 */
[----:B------:R-:W2:Y:S02]  /*17ea0*/  MUFU.EX2 R187, R187 ;  /* 0x000000bb00bb7308 */ /* 0x000ea40000000800 */
[----:B------:R-:W-:-:S04]  /*17eb0*/  FADD.FTZ R25, R25, R24 ;  /* 0x0000001819197221 */ /* 0x000fc80000010000 */
[----:B------:R-:W-:Y:S02]  /*17ec0*/  FADD.FTZ R28, R28, R25 ;  /* 0x000000191c1c7221 */ /* 0x000fe40000010000 */
[----:B------:R-:W-:Y:S01]  /*17ed0*/  MUFU.EX2 R36, R36 ;  /* 0x0000002400247308 */ /* 0x000fe20000000800 */
[----:B0-----:R-:W-:-:S01]  /*17ee0*/  FADD.FTZ R24, R54, R13 ;  /* 0x0000000d36187221 */ /* 0x001fc20000010000 */
[----:B------:R-:W-:-:S06]  /*17ef0*/  FADD.FTZ R29, R29, R28 ;  /* 0x0000001c1d1d7221 */ /* 0x000fcc0000010000 */
[----:B------:R-:W0:Y:S01]  /*17f00*/  MUFU.EX2 R37, R37 ;  /* 0x0000002500257308 */ /* 0x000e220000000800 */
[----:B--2---:R-:W-:-:S01]  /*17f10*/  FADD.FTZ R13, R187, R24 ;  /* 0x00000018bb0d7221 */ /* 0x004fc20000010000 */
[----:B------:R-:W-:-:S03]  /*17f20*/  F2FP.SATFINITE.E4M3.F32.PACK_AB_MERGE_C R187, R26, R187, RZ ;  /* 0x000000bb1abb723e */ /* 0x000fc600048070ff */
[----:B------:R-:W-:Y:S01]  /*17f30*/  FADD.FTZ R26, R26, R13 ;  /* 0x0000000d1a1a7221 */ /* 0x000fe20000010000 */
[----:B------:R-:W-:Y:S02]  /*17f40*/  F2FP.SATFINITE.E4M3.F32.PACK_AB_MERGE_C R201, R54, R147, R187 ;  /* 0x0000009336c9723e */ /* 0x000fe400048070bb */
[----:B------:R-:W-:Y:S08]  /*17f50*/  MUFU.EX2 R32, R32 ;  /* 0x0000002000207308 */ /* 0x000ff00000000800 */
[----:B------:R-:W2:Y:S01]  /*17f60*/  MUFU.EX2 R33, R33 ;  /* 0x0000002100217308 */ /* 0x000ea20000000800 */
[----:B0-----:R-:W-:-:S07]  /*17f70*/  F2FP.SATFINITE.E4M3.F32.PACK_AB_MERGE_C R15, R37, R36, RZ ;  /* 0x00000024250f723e */ /* 0x001fce00048070ff */
[----:B------:R-:W0:Y:S08]  /*17f80*/  MUFU.EX2 R189, R189 ;  /* 0x000000bd00bd7308 */ /* 0x000e300000000800 */
[----:B------:R-:W3:Y:S01]  /*17f90*/  MUFU.EX2 R30, R35 ;  /* 0x00000023001e7308 */ /* 0x000ee20000000800 */
[----:B--2---:R-:W-:Y:S01]  /*17fa0*/  F2FP.SATFINITE.E4M3.F32.PACK_AB_MERGE_C R202, R33, R32, R15 ;  /* 0x0000002021ca723e */ /* 0x004fe2000480700f */
[----:B------:R-:W-:Y:S01]  /*17fb0*/  FADD.FTZ R32, R32, R29 ;  /* 0x0000001d20207221 */ /* 0x000fe20000010000 */
[----:B------:R-:W-:Y:S01]  /*17fc0*/  IMAD.MOV.U32 R15, RZ, RZ, R192 ;  /* 0x000000ffff0f7224 */ /* 0x000fe200078e00c0 */
[----:B-1----:R-:W-:-:S02]  /*17fd0*/  @P6 SHF.R.U32.HI R15, RZ, R31, R38 ;  /* 0x0000001fff0f6219 */ /* 0x002fc40000011626 */
[----:B------:R-:W-:Y:S01]  /*17fe0*/  ISETP.GE.AND P6, PT, R21, 0x1, PT ;  /* 0x000000011500780c */ /* 0x000fe20003fc6270 */
[----:B------:R-:W-:Y:S01]  /*17ff0*/  FADD.FTZ R33, R33, R32 ;  /* 0x0000002021217221 */ /* 0x000fe20000010000 */
[----:B------:R-:W-:Y:S01]  /*18000*/  MUFU.EX2 R41, R41 ;  /* 0x0000002900297308 */ /* 0x000fe20000000800 */
[----:B0-----:R-:W-:-:S01]  /*18010*/  FADD.FTZ R13, R189, R26 ;  /* 0x0000001abd0d7221 */ /* 0x001fc20000010000 */
[----:B------:R-:W-:Y:S02]  /*18020*/  IMAD.IADD R25, R140, 0x1, R15 ;  /* 0x000000018c197824 */ /* 0x000fe400078e020f */
[----:B------:R-:W-:-:S04]  /*18030*/  FADD.FTZ R36, R36, R33 ;  /* 0x0000002124247221 */ /* 0x000fc80000010000 */
[----:B------:R-:W0:Y:S01]  /*18040*/  MUFU.EX2 R12, R39 ;  /* 0x00000027000c7308 */ /* 0x000e220000000800 */
[----:B---3--:R-:W-:-:S01]  /*18050*/  FADD.FTZ R24, R30, R13 ;  /* 0x0000000d1e187221 */ /* 0x008fc20000010000 */
[----:B0-----:R-:W-:-:S03]  /*18060*/  F2FP.SATFINITE.E4M3.F32.PACK_AB_MERGE_C R13, R12, R41, RZ ;  /* 0x000000290c0d723e */ /* 0x001fc600048070ff */
[----:B------:R-:W-:Y:S01]  /*18070*/  FADD.FTZ R41, R41, R24 ;  /* 0x0000001829297221 */ /* 0x000fe20000010000 */
[----:B------:R-:W-:Y:S01]  /*18080*/  F2FP.SATFINITE.E4M3.F32.PACK_AB_MERGE_C R203, R30, R189, R13 ;  /* 0x000000bd1ecb723e */ /* 0x000fe2000480700d */
[----:B------:R-:W-:Y:S02]  /*18090*/  FADD.FTZ R13, R37, R36 ;  /* 0x00000024250d7221 */ /* 0x000fe40000010000 */
[----:B------:R-:W-:-:S01]  /*180a0*/  FADD.FTZ R237, R12, R41 ;  /* 0x000000290ced7221 */ /* 0x000fc20000010000 */
[----:B------:R-:W-:Y:S02]  /*180b0*/  VIADD R12, R141, 0xfffffffe ;  /* 0xfffffffe8d0c7836 */ /* 0x000fe40000000000 */
[----:B------:R0:W-:Y:S02]  /*180c0*/  STL [R1+0x4], R13 ;  /* 0x0000040d01007387 */ /* 0x0001e40000100800 */
[----:B0-----:R-:W-:Y:S01]  /*180d0*/  IMAD.IADD R13, R25, 0x1, R20 ;  /* 0x00000001190d7824 */ /* 0x001fe200078e0214 */
        /* <DEDUP_REMOVED lines=12> */
.L_x_7200:
[----:B------:R-:W-:-:S13]  /*181a0*/  ISETP.NE.AND P2, PT, R21, 0x1, PT ;  /* 0x000000011500780c */ /* 0x000fda0003f45270 */
[----:B------:R-:W0:Y:S02]  /*181b0*/  @P2 LDC.64 R24, c[0x0][0x9e8] ;  /* 0x00027a00ff182b82 */ /* 0x000e240000000a00 */
[----:B0-----:R-:W-:-:S05]  /*181c0*/  @P2 IMAD.HI.U32 R20, R15, R24, RZ ;  /* 0x000000180f142227 */ /* 0x001fca00078e00ff */
[----:B------:R-:W-:-:S07]  /*181d0*/  @P2 SHF.R.U32.HI R15, RZ, R25, R20 ;  /* 0x00000019ff0f2219 */ /* 0x000fce0000011614 */
.L_x_7201:
[----:B------:R-:W-:Y:S05]  /*181e0*/  BSYNC B0 ;  /* 0x0000000000007941 */ /* 0x000fea0003800000 */
.L_x_7199:
[----:B------:R-:W-:-:S05]  /*181f0*/  IMAD R20, R15, R21, R21 ;  /* 0x000000150f147224 */ /* 0x000fca00078e0215 */
[----:B------:R-:W-:-:S07]  /*18200*/  VIMNMX R13, R13, R20, PT ;  /* 0x000000140d0d7248 */ /* 0x000fce0003fe0100 */
.L_x_7198:
[----:B------:R-:W2:Y:S01]  /*18210*/  LDL R15, [R1+0x70] ;  /* 0x00007000010f7983 */ /* 0x000ea20000100800 */
[----:B------:R-:W-:Y:S01]  /*18220*/  IMAD.MOV.U32 R20, RZ, RZ, RZ ;  /* 0x000000ffff147224 */ /* 0x000fe200078e00ff */
[----:B------:R-:W-:Y:S01]  /*18230*/  CS2R R86, SRZ ;  /* 0x0000000000567805 */ /* 0x000fe2000001ff00 */
[----:B------:R-:W-:Y:S01]  /*18240*/  IMAD.MOV.U32 R21, RZ, RZ, R13 ;  /* 0x000000ffff157224 */ /* 0x000fe200078e000d */
[----:B------:R-:W-:Y:S02]  /*18250*/  CS2R R84, SRZ ;  /* 0x0000000000547805 */ /* 0x000fe4000001ff00 */
[----:B------:R-:W-:Y:S02]  /*18260*/  CS2R R82, SRZ ;  /* 0x0000000000527805 */ /* 0x000fe4000001ff00 */
[----:B------:R-:W-:Y:S01]  /*18270*/  CS2R R80, SRZ ;  /* 0x0000000000507805 */ /* 0x000fe2000001ff00 */
[----:B------:R-:W-:Y:S01]  /*18280*/  IMAD.HI R13, R13, -0x6db6db6d, R20 ;  /* 0x924924930d0d7827 */ /* 0x000fe200078e0214 */
[----:B------:R-:W-:-:S02]  /*18290*/  CS2R R78, SRZ ;  /* 0x00000000004e7805 */ /* 0x000fc4000001ff00 */
[----:B------:R-:W-:Y:S02]  /*182a0*/  CS2R R76, SRZ ;  /* 0x00000000004c7805 */ /* 0x000fe4000001ff00 */
[----:B------:R-:W-:Y:S02]  /*182b0*/  CS2R R74, SRZ ;  /* 0x00000000004a7805 */ /* 0x000fe4000001ff00 */
[----:B------:R-:W-:Y:S02]  /*182c0*/  CS2R R72, SRZ ;  /* 0x0000000000487805 */ /* 0x000fe4000001ff00 */
[----:B------:R-:W-:Y:S02]  /*182d0*/  SHF.R.U32.HI R20, RZ, 0x1f, R13 ;  /* 0x0000001fff147819 */ /* 0x000fe4000001160d */
[----:B------:R-:W-:Y:S02]  /*182e0*/  CS2R R70, SRZ ;  /* 0x0000000000467805 */ /* 0x000fe4000001ff00 */
[----:B------:R-:W-:-:S02]  /*182f0*/  CS2R R68, SRZ ;  /* 0x0000000000447805 */ /* 0x000fc4000001ff00 */
[----:B------:R-:W-:Y:S02]  /*18300*/  CS2R R66, SRZ ;  /* 0x0000000000427805 */ /* 0x000fe4000001ff00 */
[----:B------:R-:W-:Y:S02]  /*18310*/  LEA.HI.SX32 R20, R13, R20, 0x19 ;  /* 0x000000140d147211 */ /* 0x000fe400078fcaff */
        /* <DEDUP_REMOVED lines=21> */
[----:B--2---:R-:W-:-:S04]  /*18470*/  VIMNMX R15, R15, R20, !PT ;  /* 0x000000140f0f7248 */ /* 0x004fc80007fe0100 */
[----:B------:R-:W-:Y:S01]  /*18480*/  ISETP.GE.AND P2, PT, R12, R15, PT ;  /* 0x0000000f0c00720c */ /* 0x000fe20003f46270 */
[----:B------:R0:W-:-:S12]  /*18490*/  STL [R1+0x5c], R15 ;  /* 0x00005c0f01007387 */ /* 0x0001d80000100800 */
[----:B0-----:R-:W-:Y:S05]  /*184a0*/  @!P2 BRA `(.L_x_7202) ;  /* 0x0000006400d8a947 */ /* 0x001fea0003800000 */
[----:B------:R-:W-:-:S07]  /*184b0*/  IMAD.MOV.U32 R87, RZ, RZ, RZ ;  /* 0x000000ffff577224 */ /* 0x000fce00078e00ff */
.L_x_7221:
[----:B------:R-:W2:Y:S01]  /*184c0*/  LDL R14, [R1+0x54] ;  /* 0x00005400010e7983 */ /* 0x000ea20000100800 */
[----:B------:R-:W-:Y:S01]  /*184d0*/  VIADD R13, R232, 0x1 ;  /* 0x00000001e80d7836 */ /* 0x000fe20000000000 */
[----:B------:R-:W-:Y:S05]  /*184e0*/  YIELD ;  /* 0x0000000000007946 */ /* 0x000fea0003800000 */
[----:B------:R-:W-:-:S04]  /*184f0*/  ISETP.NE.AND P2, PT, R13, 0x2, PT ;  /* 0x000000020d00780c */ /* 0x000fc80003f45270 */
[----:B------:R-:W-:Y:S02]  /*18500*/  SEL R234, RZ, 0x1, P2 ;  /* 0x00000001ffea7807 */ /* 0x000fe40001000000 */
[----:B------:R-:W-:Y:S02]  /*18510*/  SEL R13, R13, RZ, P2 ;  /* 0x000000ff0d0d7207 */ /* 0x000fe40001000000 */
[----:B------:R-:W-:Y:S02]  /*18520*/  LOP3.LUT R234, R231, R234, RZ, 0x3c, !PT ;  /* 0x000000eae7ea7212 */ /* 0x000fe400078e3cff */
[----:B--2---:R-:W-:-:S13]  /*18530*/  ISETP.NE.AND P2, PT, R14, RZ, PT ;  /* 0x000000ff0e00720c */ /* 0x004fda0003f45270 */
[----:B------:R-:W-:Y:S05]  /*18540*/  @P2 BRA `(.L_x_7203) ;  /* 0x0000000000302947 */ /* 0x000fea0003800000 */
[----:B------:R-:W-:Y:S05]  /*18550*/  @!P0 BRA `(.L_x_7204) ;  /* 0x0000000000048947 */ /* 0x000fea0003800000 */
[----:B------:R-:W-:Y:S01]  /*18560*/  BPT.TRAP 0x1 ;  /* 0x000000040000795c */ /* 0x000fe20000300000 */
.L_x_7204:
[----:B------:R-:W-:Y:S01]  /*18570*/  IMAD R15, R13, 0x8, R17 ;  /* 0x000000080d0f7824 */ /* 0x000fe200078e0211 */
[----:B------:R-:W-:-:S04]  /*18580*/  SHF.L.U32 R14, R234, 0x1f, RZ ;  /* 0x0000001fea0e7819 */ /* 0x000fc800000006ff */
[----:B------:R0:W1:Y:S01]  /*18590*/  SYNCS.PHASECHK.TRANS64.TRYWAIT P3, [R15+URZ+0x2e830], R14 ;  /* 0x02e8300e0f0075a7 */ /* 0x000062000806017f */
[----:B------:R-:W-:Y:S05]  /*185a0*/  @!P0 BRA `(.L_x_7205) ;  /* 0x0000000000048947 */ /* 0x000fea0003800000 */
[----:B------:R-:W-:Y:S01]  /*185b0*/  BPT.TRAP 0x1 ;  /* 0x000000040000795c */ /* 0x000fe20000300000 */
.L_x_7205:
[----:B------:R-:W-:Y:S04]  /*185c0*/  BSSY B0, `(.L_x_7203) ;  /* 0x0000004000007945 */ /* 0x000fe80003800000 */
[----:B-1----:R-:W-:Y:S05]  /*185d0*/  @P3 BRA `(.L_x_7206) ;  /* 0x0000000000083947 */ /* 0x002fea0003800000 */
[----:B------:R-:W1:Y:S02]  /*185e0*/  SYNCS.PHASECHK.TRANS64.TRYWAIT P3, [R15+URZ+0x2e830], R14 ;  /* 0x02e8300e0f0075a7 */ /* 0x000e64000806017f */
[----:B-1----:R-:W-:Y:S05]  /*185f0*/  @!P3 BRA `(.L_x_7207) ;  /* 0x000001cc0060b947 */ /* 0x002fea0003800000 */
.L_x_7206:
[----:B------:R-:W-:Y:S05]  /*18600*/  BSYNC B0 ;  /* 0x0000000000007941 */ /* 0x000fea0003800000 */
.L_x_7203:
[----:B------:R-:W2:Y:S01]  /*18610*/  LDL R20, [R1+0x58] ;  /* 0x0000580001147983 */ /* 0x000ea20000100800 */
[----:B------:R-:W-:Y:S05]  /*18620*/  WARPSYNC.ALL ;  /* 0x0000000000007948 */ /* 0x000fea0003800000 */
[----:B01----:R-:W0:Y:S01]  /*18630*/  S2R R14, SR_TID.X ;  /* 0x00000000000e7919 */ /* 0x003e220000002100 */
[----:B------:R-:W-:Y:S01]  /*18640*/  IMAD.MOV.U32 R89, RZ, RZ, 0x40000040 ;  /* 0x40000040ff597424 */ /* 0x000fe200078e00ff */
[C---:B------:R-:W-:Y:S01]  /*18650*/  R2UR UR12, R8.reuse ;  /* 0x00000000080c72ca */ /* 0x040fe200000e0000 */
[----:B------:R-:W-:Y:S01]  /*18660*/  IMAD.MOV.U32 R15, RZ, RZ, 0x40000040 ;  /* 0x40000040ff0f7424 */ /* 0x000fe200078e00ff */
[----:B------:R-:W-:Y:S01]  /*18670*/  R2UR UR13, R9 ;  /* 0x00000000090d72ca */ /* 0x000fe200000e0000 */
[----:B------:R-:W-:Y:S01]  /*18680*/  IMAD.MOV.U32 R21, RZ, RZ, 0x40000040 ;  /* 0x40000040ff157424 */ /* 0x000fe200078e00ff */
[----:B------:R-:W-:Y:S01]  /*18690*/  R2UR UR15, R89 ;  /* 0x00000000590f72ca */ /* 0x000fe200000e0000 */
[----:B------:R-:W-:Y:S01]  /*186a0*/  IMAD.MOV.U32 R91, RZ, RZ, 0x40000040 ;  /* 0x40000040ff5b7424 */ /* 0x000fe200078e00ff */
[----:B------:R-:W-:Y:S01]  /*186b0*/  R2UR UR23, R15 ;  /* 0x000000000f1772ca */ /* 0x000fe200000e0000 */
[----:B------:R-:W-:Y:S01]  /*186c0*/  STL [R1+0xcc], R23 ;  /* 0x0000cc1701007387 */ /* 0x000fe20000100800 */
[----:B------:R-:W-:Y:S01]  /*186d0*/  R2UR UR20, R8 ;  /* 0x00000000081472ca */ /* 0x000fe200000e0000 */
[----:B------:R-:W-:Y:S01]  /*186e0*/  IMAD.MOV.U32 R89, RZ, RZ, 0x40000040 ;  /* 0x40000040ff597424 */ /* 0x000fe200078e00ff */
[----:B------:R-:W-:Y:S01]  /*186f0*/  R2UR UR21, R9 ;  /* 0x00000000091572ca */ /* 0x000fe200000e0000 */
[----:B------:R-:W-:Y:S01]  /*18700*/  STL [R1+0xc8], R22 ;  /* 0x0000c81601007387 */ /* 0x000fe20000100800 */
[----:B------:R-:W-:-:S02]  /*18710*/  R2UR UR7, R15 ;  /* 0x000000000f0772ca */ /* 0x000fc400000e0000 */
[----:B------:R-:W-:Y:S01]  /*18720*/  R2UR UR11, R21 ;  /* 0x00000000150b72ca */ /* 0x000fe200000e0000 */
[----:B------:R-:W-:Y:S01]  /*18730*/  STL [R1+0xc4], R19 ;  /* 0x0000c41301007387 */ /* 0x000fe20000100800 */
[----:B------:R-:W-:Y:S02]  /*18740*/  R2UR UR25, R15 ;  /* 0x000000000f1972ca */ /* 0x000fe400000e0000 */
[C---:B------:R-:W-:Y:S01]  /*18750*/  R2UR UR27, R21.reuse ;  /* 0x00000000151b72ca */ /* 0x040fe200000e0000 */
[----:B------:R-:W-:Y:S01]  /*18760*/  STL [R1+0xc0], R18 ;  /* 0x0000c01201007387 */ /* 0x000fe20000100800 */
[----:B------:R-:W-:Y:S02]  /*18770*/  R2UR UR29, R21 ;  /* 0x00000000151d72ca */ /* 0x000fe400000e0000 */
[----:B------:R-:W-:Y:S01]  /*18780*/  R2UR UR31, R91 ;  /* 0x000000005b1f72ca */ /* 0x000fe200000e0000 */
[----:B------:R1:W-:Y:S01]  /*18790*/  STL [R1+0xbc], R17 ;  /* 0x0000bc1101007387 */ /* 0x0003e20000100800 */
[----:B------:R-:W-:-:S02]  /*187a0*/  R2UR UR39, R15 ;  /* 0x000000000f2772ca */ /* 0x000fc400000e0000 */
[----:B------:R-:W-:Y:S01]  /*187b0*/  MOV R236, UR7 ;  /* 0x0000000700ec7c02 */ /* 0x000fe20008000f00 */
[----:B------:R-:W-:Y:S01]  /*187c0*/  UMOV UR7, UR11 ;  /* 0x0000000b00077c82 */ /* 0x000fe20008000000 */
[----:B------:R-:W-:Y:S01]  /*187d0*/  R2UR UR11, R91 ;  /* 0x000000005b0b72ca */ /* 0x000fe200000e0000 */
[----:B------:R-:W-:Y:S01]  /*187e0*/  STL [R1+0xb8], R16 ;  /* 0x0000b81001007387 */ /* 0x000fe20000100800 */
[----:B0-----:R-:W-:Y:S02]  /*187f0*/  SHF.R.U32.HI R14, RZ, 0x7, R14 ;  /* 0x00000007ff0e7819 */ /* 0x001fe4000001160e */
[----:B------:R-:W-:Y:S01]  /*18800*/  R2UR UR36, R8 ;  /* 0x00000000082472ca */ /* 0x000fe200000e0000 */
[----:B------:R-:W-:Y:S01]  /*18810*/  STL [R1+0xb4], R12 ;  /* 0x0000b40c01007387 */ /* 0x000fe20000100800 */
[----:B-1----:R-:W-:Y:S01]  /*18820*/  MOV R17, UR7 ;  /* 0x0000000700117c02 */ /* 0x002fe20008000f00 */
[----:B------:R-:W-:Y:S01]  /*18830*/  VIADD R92, R14, 0x8 ;  /* 0x000000080e5c7836 */ /* 0x000fe20000000000 */
[----:B------:R-:W-:Y:S01]  /*18840*/  UMOV UR7, UR29 ;  /* 0x0000001d00077c82 */ /* 0x000fe20008000000 */
[----:B------:R-:W-:Y:S01]  /*18850*/  STL [R1+0xb0], R3 ;  /* 0x0000b00301007387 */ /* 0x000fe20000100800 */
[----:B------:R-:W-:-:S02]  /*18860*/  R2UR UR29, R9 ;  /* 0x00000000091d72ca */ /* 0x000fc400000e0000 */
[----:B------:R-:W-:Y:S01]  /*18870*/  R2UR UR37, R9 ;  /* 0x00000000092572ca */ /* 0x000fe200000e0000 */
[----:B------:R0:W-:Y:S01]  /*18880*/  BAR.SYNC.DEFER_BLOCKING R92, 0x100 ;  /* 0x0004005c0000751d */ /* 0x0001e20000010000 */
[----:B------:R-:W-:Y:S02]  /*18890*/  R2UR UR47, R21 ;  /* 0x00000000152f72ca */ /* 0x000fe400000e0000 */
[----:B------:R-:W-:Y:S02]  /*188a0*/  R2UR UR44, R8 ;  /* 0x00000000082c72ca */ /* 0x000fe400000e0000 */
[----:B------:R-:W-:Y:S02]  /*188b0*/  R2UR UR45, R9 ;  /* 0x00000000092d72ca */ /* 0x000fe400000e0000 */
[C---:B------:R-:W-:Y:S01]  /*188c0*/  R2UR UR19, R15.reuse ;  /* 0x000000000f1372ca */ /* 0x040fe200000e0000 */
[----:B------:R1:W-:Y:S01]  /*188d0*/  STL [R1+0xac], R2 ;  /* 0x0000ac0201007387 */ /* 0x0003e20000100800 */
[----:B------:R-:W-:Y:S01]  /*188e0*/  R2UR UR5, R15 ;  /* 0x000000000f0572ca */ /* 0x000fe200000e0000 */
[----:B------:R-:W-:Y:S01]  /*188f0*/  IMAD.MOV.U32 R15, RZ, RZ, 0x40000040 ;  /* 0x40000040ff0f7424 */ /* 0x000fe200078e00ff */
[----:B------:R-:W-:Y:S01]  /*18900*/  R2UR UR17, R21 ;  /* 0x00000000151172ca */ /* 0x000fe200000e0000 */
[----:B------:R3:W-:Y:S01]  /*18910*/  STL [R1+0xa8], R0 ;  /* 0x0000a80001007387 */ /* 0x0007e20000100800 */
[----:B------:R-:W-:-:S02]  /*18920*/  R2UR UR9, R91 ;  /* 0x000000005b0972ca */ /* 0x000fc400000e0000 */
[----:B------:R-:W-:Y:S02]  /*18930*/  MOV R96, UR7 ;  /* 0x0000000700607c02 */ /* 0x000fe40008000f00 */
[----:B------:R-:W-:Y:S01]  /*18940*/  R2UR UR33, R91 ;  /* 0x000000005b2172ca */ /* 0x000fe200000e0000 */
[----:B------:R-:W-:Y:S01]  /*18950*/  IMAD.MOV.U32 R91, RZ, RZ, 0x40000040 ;  /* 0x40000040ff5b7424 */ /* 0x000fe200078e00ff */
[----:B-1----:R-:W-:Y:S01]  /*18960*/  MOV R2, UR11 ;  /* 0x0000000b00027c02 */ /* 0x002fe20008000f00 */
[----:B------:R-:W-:Y:S01]  /*18970*/  UMOV UR11, UR25 ;  /* 0x00000019000b7c82 */ /* 0x000fe20008000000 */
[----:B------:R-:W-:Y:S02]  /*18980*/  R2UR UR25, R9 ;  /* 0x00000000091972ca */ /* 0x000fe400000e0000 */
[----:B------:R-:W-:Y:S01]  /*18990*/  MOV R19, UR11 ;  /* 0x0000000b00137c02 */ /* 0x000fe20008000f00 */
[----:B------:R-:W-:Y:S01]  /*189a0*/  WARPGROUP.ARRIVE ;  /* 0x00000000000079c5 */ /* 0x000fe20000000000 */
[----:B------:R-:W-:Y:S01]  /*189b0*/  UMOV UR11, UR19 ;  /* 0x00000013000b7c82 */ /* 0x000fe20008000000 */
[----:B------:R-:W-:Y:S01]  /*189c0*/  R2UR UR19, R15 ;  /* 0x000000000f1372ca */ /* 0x000fe200000e0000 */
[----:B------:R-:W-:Y:S01]  /*189d0*/  IMAD.MOV.U32 R15, RZ, RZ, 0x40000040 ;  /* 0x40000040ff0f7424 */ /* 0x000fe200078e00ff */
[----:B------:R-:W-:Y:S01]  /*189e0*/  UMOV UR7, UR9 ;  /* 0x0000000900077c82 */ /* 0x000fe20008000000 */
[----:B------:R-:W-:-:S02]  /*189f0*/  R2UR UR9, R9 ;  /* 0x00000000090972ca */ /* 0x000fc400000e0000 */
[----:B------:R-:W-:Y:S01]  /*18a00*/  MOV R94, UR11 ;  /* 0x0000000b005e7c02 */ /* 0x000fe20008000f00 */
[----:B------:R-:W-:Y:S01]  /*18a10*/  UMOV UR11, UR5 ;  /* 0x00000005000b7c82 */ /* 0x000fe20008000000 */
[----:B------:R-:W-:Y:S02]  /*18a20*/  R2UR UR43, R91 ;  /* 0x000000005b2b72ca */ /* 0x000fe400000e0000 */
[----:B------:R-:W-:Y:S02]  /*18a30*/  R2UR UR59, R89 ;  /* 0x00000000593b72ca */ /* 0x000fe400000e0000 */
[----:B------:R-:W-:Y:S01]  /*18a40*/  R2UR UR5, R11 ;  /* 0x000000000b0572ca */ /* 0x000fe200000e0000 */
[----:B--2---:R-:W-:-:S04]  /*18a50*/  IMAD R88, R13, 0x700, R20 ;  /* 0x000007000d587824 */ /* 0x004fc800078e0214 */
[C---:B------:R-:W-:Y:S01]  /*18a60*/  VIADD R14, R88.reuse, 0x100 ;  /* 0x00000100580e7836 */ /* 0x040fe20000000000 */
[C---:B------:R-:W-:Y:S01]  /*18a70*/  R2UR UR14, R88.reuse ;  /* 0x00000000580e72ca */ /* 0x040fe200000e0000 */
[C---:B------:R-:W-:Y:S02]  /*18a80*/  VIADD R20, R88.reuse, 0x200 ;  /* 0x0000020058147836 */ /* 0x040fe40000000000 */
        /* <DEDUP_REMOVED lines=10> */
[----:B------:R-:W-:Y:S01]  /*18b30*/  QGMMA.64x32x32.F32.E4M3.E4M3 R184, gdesc[UR12], RZ, !UPT, gsb0 ;  /* 0x006000000cb879f3 */ /* 0x000fe2000c0008ff */
        /* <DEDUP_REMOVED lines=23> */
[----:B------:R-:W-:Y:S01]  /*18cb0*/  VIADD R20, R88, 0x404 ;  /* 0x0000040458147836 */ /* 0x000fe20000000000 */
[----:B------:R-:W-:Y:S02]  /*18cc0*/  R2UR UR13, R11 ;  /* 0x000000000b0d72ca */ /* 0x000fe400000e0000 */
[----:B------:R-:W-:Y:S01]  /*18cd0*/  MOV R12, UR15 ;  /* 0x0000000f000c7c02 */ /* 0x000fe20008000f00 */
[----:B------:R-:W-:Y:S02]  /*18ce0*/  UMOV UR15, UR33 ;  /* 0x00000021000f7c82 */ /* 0x000fe40008000000 */
[----:B------:R-:W-:Y:S01]  /*18cf0*/  MOV R23, UR15 ;  /* 0x0000000f00177c02 */ /* 0x000fe20008000f00 */
[----:B------:R-:W-:-:S03]  /*18d00*/  UMOV UR15, UR17 ;  /* 0x00000011000f7c82 */ /* 0x000fc60008000000 */
[----:B------:R-:W-:Y:S01]  /*18d10*/  MOV R235, UR6 ;  /* 0x0000000600eb7c02 */ /* 0x000fe20008000f00 */
[----:B------:R-:W-:Y:S01]  /*18d20*/  UMOV UR6, UR10 ;  /* 0x0000000a00067c82 */ /* 0x000fe20008000000 */
[----:B------:R-:W-:Y:S01]  /*18d30*/  R2UR UR10, R90 ;  /* 0x000000005a0a72ca */ /* 0x000fe200000e0000 */
[----:B------:R-:W-:Y:S01]  /*18d40*/  VIADD R90, R88, 0x206 ;  /* 0x00000206585a7836 */ /* 0x000fe20000000000 */
[----:B------:R-:W-:Y:S01]  /*18d50*/  MOV R16, UR6 ;  /* 0x0000000600107c02 */ /* 0x000fe20008000f00 */
[----:B------:R-:W-:Y:S01]  /*18d60*/  UMOV UR6, UR28 ;  /* 0x0000001c00067c82 */ /* 0x000fe20008000000 */
[C---:B------:R-:W-:Y:S02]  /*18d70*/  R2UR UR28, R8.reuse ;  /* 0x00000000081c72ca */ /* 0x040fe400000e0000 */
[----:B------:R-:W-:Y:S01]  /*18d80*/  MOV R95, UR6 ;  /* 0x00000006005f7c02 */ /* 0x000fe20008000f00 */
[----:B------:R-:W-:Y:S01]  /*18d90*/  UMOV UR6, UR8 ;  /* 0x0000000800067c82 */ /* 0x000fe20008000000 */
[----:B------:R-:W-:-:S02]  /*18da0*/  R2UR UR8, R8 ;  /* 0x00000000080872ca */ /* 0x000fc400000e0000 */
[----:B------:R-:W-:Y:S02]  /*18db0*/  R2UR UR42, R90 ;  /* 0x000000005a2a72ca */ /* 0x000fe400000e0000 */
[----:B------:R-:W-:Y:S01]  /*18dc0*/  MOV R3, UR14 ;  /* 0x0000000e00037c02 */ /* 0x000fe20008000f00 */
[----:B------:R-:W-:Y:S01]  /*18dd0*/  UMOV UR14, UR32 ;  /* 0x00000020000e7c82 */ /* 0x000fe20008000000 */
[----:B---3--:R-:W-:Y:S01]  /*18de0*/  MOV R0, UR10 ;  /* 0x0000000a00007c02 */ /* 0x008fe20008000f00 */
[----:B------:R-:W-:Y:S01]  /*18df0*/  UMOV UR10, UR24 ;  /* 0x00000018000a7c82 */ /* 0x000fe20008000000 */
[----:B------:R-:W-:Y:S02]  /*18e00*/  R2UR UR24, R8 ;  /* 0x00000000081872ca */ /* 0x000fe400000e0000 */
[----:B------:R-:W-:Y:S01]  /*18e10*/  MOV R18, UR10 ;  /* 0x0000000a00127c02 */ /* 0x000fe20008000f00 */
[----:B------:R-:W-:Y:S01]  /*18e20*/  UMOV UR10, UR18 ;  /* 0x00000012000a7c82 */ /* 0x000fe20008000000 */
[----:B------:R-:W-:Y:S01]  /*18e30*/  R2UR UR18, R14 ;  /* 0x000000000e1272ca */ /* 0x000fe200000e0000 */
[----:B------:R-:W-:Y:S01]  /*18e40*/  VIADD R14, R88, 0x504 ;  /* 0x00000504580e7836 */ /* 0x000fe20000000000 */
[----:B------:R-:W-:Y:S01]  /*18e50*/  MOV R93, UR10 ;  /* 0x0000000a005d7c02 */ /* 0x000fe20008000f00 */
[----:B------:R-:W-:-:S02]  /*18e60*/  WARPGROUP.DEPBAR.LE gsb0, 0x0 ;  /* 0x00008000000079c5 */ /* 0x000fc40000010000 */
[----:B------:R-:W-:Y:S01]  /*18e70*/  WARPGROUP.ARRIVE ;  /* 0x00000000000079c5 */ /* 0x000fe20000000000 */
[----:B------:R-:W-:Y:S01]  /*18e80*/  UMOV UR10, UR4 ;  /* 0x00000004000a7c82 */ /* 0x000fe20008000000 */
[----:B------:R-:W-:Y:S02]  /*18e90*/  R2UR UR4, R10 ;  /* 0x000000000a0472ca */ /* 0x000fe400000e0000 */
[----:B------:R-:W-:Y:S01]  /*18ea0*/  MOV R22, UR14 ;  /* 0x0000000e00167c02 */ /* 0x000fe20008000f00 */
[----:B------:R-:W-:Y:S01]  /*18eb0*/  UMOV UR14, UR16 ;  /* 0x00000010000e7c82 */ /* 0x000fe20008000000 */
[----:B------:R-:W-:Y:S01]  /*18ec0*/  QGMMA.64x32x32.F32.E4M3.E4M3 R168, gdesc[UR20], RZ, !UPT, gsb0 ;  /* 0x0060000014a879f3 */ /* 0x000fe2000c0008ff */
        /* <DEDUP_REMOVED lines=30> */
[----:B------:R-:W-:Y:S01]  /*190b0*/  IMAD.MOV.U32 R20, RZ, RZ, R96 ;  /* 0x000000ffff147224 */ /* 0x000fe200078e0060 */
[----:B------:R-:W-:Y:S01]  /*190c0*/  R2UR UR51, R21 ;  /* 0x00000000153372ca */ /* 0x000fe200000e0000 */
[----:B------:R-:W-:Y:S01]  /*190d0*/  IMAD.MOV.U32 R21, RZ, RZ, R95 ;  /* 0x000000ffff157224 */ /* 0x000fe200078e005f */
[----:B------:R-:W-:Y:S02]  /*190e0*/  WARPGROUP.DEPBAR.LE gsb0, 0x0 ;  /* 0x00008000000079c5 */ /* 0x000fe40000010000 */
[----:B------:R-:W-:-:S06]  /*190f0*/  WARPGROUP.ARRIVE ;  /* 0x00000000000079c5 */ /* 0x000fcc0000000000 */
[----:B------:R-:W-:Y:S01]  /*19100*/  QGMMA.64x32x32.F32.E4M3.E4M3 R104, gdesc[UR44], RZ, !UPT, gsb0 ;  /* 0x006000002c6879f3 */ /* 0x000fe2000c0008ff */
[----:B------:R-:W-:Y:S01]  /*19110*/  R2UR UR46, R14 ;  /* 0x000000000e2e72ca */ /* 0x000fe200000e0000 */
[C---:B------:R-:W-:Y:S01]  /*19120*/  VIADD R14, R88.reuse, 0x506 ;  /* 0x00000506580e7836 */ /* 0x040fe20000000000 */
[----:B------:R-:W-:Y:S01]  /*19130*/  R2UR UR47, R15 ;  /* 0x000000000f2f72ca */ /* 0x000fe200000e0000 */
[----:B------:R-:W-:Y:S02]  /*19140*/  IMAD.MOV.U32 R15, RZ, RZ, 0x40000040 ;  /* 0x40000040ff0f7424 */ /* 0x000fe400078e00ff */
[----:B------:R-:W-:Y:S01]  /*19150*/  VIADD R88, R88, 0x606 ;  /* 0x0000060658587836 */ /* 0x000fe20000000000 */
[----:B------:R-:W-:Y:S01]  /*19160*/  R2UR UR54, R14 ;  /* 0x000000000e3672ca */ /* 0x000fe200000e0000 */
[----:B------:R-:W-:Y:S01]  /*19170*/  IMAD.MOV.U32 R14, RZ, RZ, R94 ;  /* 0x000000ffff0e7224 */ /* 0x000fe200078e005e */
[----:B------:R-:W-:Y:S01]  /*19180*/  R2UR UR55, R15 ;  /* 0x000000000f3772ca */ /* 0x000fe200000e0000 */
[----:B------:R-:W-:Y:S01]  /*19190*/  IMAD.MOV.U32 R15, RZ, RZ, R93 ;  /* 0x000000ffff0f7224 */ /* 0x000fe200078e005d */
[----:B------:R-:W-:Y:S01]  /*191a0*/  R2UR UR58, R88 ;  /* 0x00000000583a72ca */ /* 0x000fe200000e0000 */
[----:B------:R-:W-:-:S02]  /*191b0*/  WARPGROUP.DEPBAR.LE gsb0, 0x0 ;  /* 0x00008000000079c5 */ /* 0x000fc40000010000 */
[----:B0-----:R-:W-:-:S06]  /*191c0*/  WARPGROUP.ARRIVE ;  /* 0x00000000000079c5 */ /* 0x001fcc0000000000 */
[----:B------:R-:W-:Y:S01]  /*191d0*/  QGMMA.64x32x32.F32.E4M3.E4M3 R88, gdesc[UR8], RZ, !UPT, gsb0 ;  /* 0x00600000085879f3 */ /* 0x000fe2000c0008ff */
        /* <DEDUP_REMOVED lines=126> */
[----:B------:R-:W-:Y:S03]  /*199c0*/  QGMMA.64x32x32.F32.E4M3.E4M3 R88, gdesc[UR56], R88, gsb0 ;  /* 0x00600000385879f3 */ /* 0x000fe60008000858 */
[----:B------:R-:W-:Y:S02]  /*199d0*/  WARPGROUP.DEPBAR.LE gsb0, 0x0 ;  /* 0x00008000000079c5 */ /* 0x000fe40000010000 */
[----:B0-----:R-:W-:Y:S05]  /*199e0*/  @P2 BRA `(.L_x_7208) ;  /* 0x0000000000282947 */ /* 0x001fea0003800000 */
[----:B------:R-:W-:Y:S05]  /*199f0*/  @!P0 BRA `(.L_x_7209) ;  /* 0x0000000000048947 */ /* 0x000fea0003800000 */
[----:B------:R-:W-:Y:S01]  /*19a00*/  BPT.TRAP 0x1 ;  /* 0x000000040000795c */ /* 0x000fe20000300000 */
.L_x_7209:
[----:B------:R-:W-:Y:S01]  /*19a10*/  SHF.L.U32 R14, R231, 0x1f, RZ ;  /* 0x0000001fe70e7819 */ /* 0x000fe200000006ff */
[----:B-----5:R-:W-:-:S04]  /*19a20*/  IMAD R15, R232, 0x8, R17 ;  /* 0x00000008e80f7824 */ /* 0x020fc800078e0211 */
[----:B------:R0:W1:Y:S01]  /*19a30*/  SYNCS.PHASECHK.TRANS64.TRYWAIT P2, [R15+URZ+0x2e850], R14 ;  /* 0x02e8500e0f0075a7 */ /* 0x000062000804017f */
[----:B------:R-:W-:Y:S05]  /*19a40*/  @!P0 BRA `(.L_x_7210) ;  /* 0x0000000000048947 */ /* 0x000fea0003800000 */
[----:B------:R-:W-:Y:S01]  /*19a50*/  BPT.TRAP 0x1 ;  /* 0x000000040000795c */ /* 0x000fe20000300000 */
.L_x_7210:
[----:B-1----:R-:W-:Y:S05]  /*19a60*/  @P2 BRA `(.L_x_7208) ;  /* 0x0000000000082947 */ /* 0x002fea0003800000 */
[----:B------:R-:W1:Y:S02]  /*19a70*/  SYNCS.PHASECHK.TRANS64.TRYWAIT P2, [R15+URZ+0x2e850], R14 ;  /* 0x02e8500e0f0075a7 */ /* 0x000e64000804017f */
[----:B-1----:R-:W-:Y:S05]  /*19a80*/  @!P2 BRA `(.L_x_7211) ;  /* 0x000001b80050a947 */ /* 0x002fea0003800000 */
.L_x_7208:
[----:B01---5:R-:W-:Y:S01]  /*19a90*/  VIADD R14, R17, 0x400 ;  /* 0x00000400110e7836 */ /* 0x023fe20000000000 */
[----:B------:R-:W2:Y:S04]  /*19aa0*/  LDL R235, [R1+0x14] ;  /* 0x0000140001eb7983 */ /* 0x000ea80000100800 */
[----:B------:R-:W-:Y:S01]  /*19ab0*/  SHF.R.U32.HI R14, RZ, 0x4, R14 ;  /* 0x00000004ff0e7819 */ /* 0x000fe2000001160e */
[----:B------:R-:W2:Y:S01]  /*19ac0*/  LDL R231, [R1+0x10] ;  /* 0x0000100001e77983 */ /* 0x000ea20000100800 */
[----:B------:R-:W-:Y:S01]  /*19ad0*/  IMAD.MOV.U32 R15, RZ, RZ, -0x3ffffff0 ;  /* 0xc0000010ff0f7424 */ /* 0x000fe200078e00ff */
[----:B------:R-:W-:Y:S05]  /*19ae0*/  WARPSYNC.ALL ;  /* 0x0000000000007948 */ /* 0x000fea0003800000 */
[----:B------:R-:W-:Y:S01]  /*19af0*/  LOP3.LUT R14, R14, 0x3fff, RZ, 0xc0, !PT ;  /* 0x00003fff0e0e7812 */ /* 0x000fe200078ec0ff */
[----:B------:R-:W-:Y:S01]  /*19b00*/  WARPGROUP.ARRIVE ;  /* 0x00000000000079c5 */ /* 0x000fe20000000000 */
[----:B------:R-:W-:Y:S01]  /*19b10*/  R2UR UR7, R15 ;  /* 0x000000000f0772ca */ /* 0x000fe200000e0000 */
[----:B------:R-:W-:Y:S01]  /*19b20*/  IMAD.MOV.U32 R21, RZ, RZ, -0x3ffffff0 ;  /* 0xc0000010ff157424 */ /* 0x000fe200078e00ff */
[----:B------:R-:W-:Y:S01]  /*19b30*/  LOP3.LUT R14, R14, 0x10000, RZ, 0xfc, !PT ;  /* 0x000100000e0e7812 */ /* 0x000fe200078efcff */
[----:B------:R-:W-:Y:S01]  /*19b40*/  ULDC UR5, c[0x0][0x9dc] ;  /* 0x0002770000057ab9 */ /* 0x000fe20000000800 */
[----:B------:R-:W-:Y:S01]  /*19b50*/  LOP3.LUT P2, RZ, R16, 0x100000, RZ, 0xc0, !PT ;  /* 0x0010000010ff7812 */ /* 0x000fe2000784c0ff */
[----:B------:R-:W-:-:S02]  /*19b60*/  ULDC UR4, c[0x0][0x9e0] ;  /* 0x0002780000047ab9 */ /* 0x000fc40000000800 */
[----:B------:R-:W-:-:S05]  /*19b70*/  IMAD R14, R232, 0x700, R14 ;  /* 0x00000700e80e7824 */ /* 0x000fca00078e020e */
[----:B------:R-:W-:-:S13]  /*19b80*/  R2UR UR6, R14 ;  /* 0x000000000e0672ca */ /* 0x000fda00000e0000 */
[----:B------:R-:W-:Y:S01]  /*19b90*/  QGMMA.64x128x32.F32.E4M3.E4M3 R24, R224, gdesc[UR4], R24, gsb0 ;  /* 0x01e00004e0187df3 */ /* 0x000fe20008000818 */
[----:B------:R-:W-:Y:S01]  /*19ba0*/  VIADD R20, R14, 0x100 ;  /* 0x000001000e147836 */ /* 0x000fe20000000000 */
[----:B------:R-:W-:-:S04]  /*19bb0*/  R2UR UR7, R21 ;  /* 0x00000000150772ca */ /* 0x000fc800000e0000 */
[----:B------:R-:W-:Y:S01]  /*19bc0*/  R2UR UR6, R20 ;  /* 0x00000000140672ca */ /* 0x000fe200000e0000 */
[----:B------:R-:W-:Y:S02]  /*19bd0*/  VIADD R20, R14, 0x200 ;  /* 0x000002000e147836 */ /* 0x000fe40000000000 */
[----:B------:R-:W-:Y:S01]  /*19be0*/  IMAD.MOV.U32 R21, RZ, RZ, -0x3ffffff0 ;  /* 0xc0000010ff157424 */ /* 0x000fe200078e00ff */
[----:B------:R-:W-:Y:S02]  /*19bf0*/  WARPGROUP.DEPBAR.LE gsb0, 0x0 ;  /* 0x00008000000079c5 */ /* 0x000fe40000010000 */
[----:B------:R-:W-:Y:S01]  /*19c00*/  WARPGROUP.ARRIVE ;  /* 0x00000000000079c5 */ /* 0x000fe20000000000 */
[----:B------:R-:W3:Y:S01]  /*19c10*/  LDL R225, [R1+0x60] ;  /* 0x0000600001e17983 */ /* 0x000ee20000100800 */
[----:B------:R-:W-:Y:S01]  /*19c20*/  IMAD.MOV.U32 R15, RZ, RZ, -0x3ffffff0 ;  /* 0xc0000010ff0f7424 */ /* 0x000fe200078e00ff */
[----:B------:R-:W0:Y:S02]  /*19c30*/  LDC R224, c[0x0][0x448] ;  /* 0x00011200ffe07b82 */ /* 0x000e240000000800 */
[----:B------:R-:W3:Y:S02]  /*19c40*/  LDL R226, [R1+0x80] ;  /* 0x0000800001e27983 */ /* 0x000ee40000100800 */
[----:B------:R-:W-:Y:S01]  /*19c50*/  QGMMA.64x128x32.F32.E4M3.E4M3 R24, R220, gdesc[UR4], R24, gsb0 ;  /* 0x01e00004dc187df3 */ /* 0x000fe20008000818 */
[----:B------:R-:W-:-:S02]  /*19c60*/  R2UR UR6, R20 ;  /* 0x00000000140672ca */ /* 0x000fc400000e0000 */
[----:B------:R-:W-:Y:S01]  /*19c70*/  R2UR UR7, R21 ;  /* 0x00000000150772ca */ /* 0x000fe200000e0000 */
[----:B------:R-:W-:Y:S01]  /*19c80*/  VIADD R20, R14, 0x300 ;  /* 0x000003000e147836 */ /* 0x000fe20000000000 */
[----:B------:R-:W4:Y:S01]  /*19c90*/  LDL R227, [R1+0x6c] ;  /* 0x00006c0001e37983 */ /* 0x000f220000100800 */
[----:B------:R-:W-:Y:S01]  /*19ca0*/  IMAD.MOV.U32 R21, RZ, RZ, -0x3ffffff0 ;  /* 0xc0000010ff157424 */ /* 0x000fe200078e00ff */
[----:B0-----:R-:W-:Y:S01]  /*19cb0*/  ISETP.NE.AND P3, PT, R224, 0x1, PT ;  /* 0x00000001e000780c */ /* 0x001fe20003f65270 */
        /* <DEDUP_REMOVED lines=11> */
[C---:B------:R-:W-:Y:S01]  /*19d70*/  VIADD R20, R14.reuse, 0x500 ;  /* 0x000005000e147836 */ /* 0x040fe20000000000 */
[----:B------:R-:W-:Y:S01]  /*19d80*/  R2UR UR7, R21 ;  /* 0x00000000150772ca */ /* 0x000fe200000e0000 */
[----:B------:R-:W-:Y:S02]  /*19d90*/  IMAD.MOV.U32 R21, RZ, RZ, -0x3ffffff0 ;  /* 0xc0000010ff157424 */ /* 0x000fe400078e00ff */
[----:B------:R-:W-:Y:S01]  /*19da0*/  VIADD R14, R14, 0x600 ;  /* 0x000006000e0e7836 */ /* 0x000fe20000000000 */
[----:B------:R-:W-:Y:S02]  /*19db0*/  WARPGROUP.DEPBAR.LE gsb0, 0x0 ;  /* 0x00008000000079c5 */ /* 0x000fe40000010000 */
[----:B------:R-:W-:-:S07]  /*19dc0*/  WARPGROUP.ARRIVE ;  /* 0x00000000000079c5 */ /* 0x000fce0000000000 */
[----:B------:R-:W-:Y:S01]  /*19dd0*/  QGMMA.64x128x32.F32.E4M3.E4M3 R24, R208, gdesc[UR4], R24, gsb0 ;  /* 0x01e00004d0187df3 */ /* 0x000fe20008000818 */
[----:B------:R-:W-:Y:S02]  /*19de0*/  R2UR UR6, R20 ;  /* 0x00000000140672ca */ /* 0x000fe400000e0000 */
[----:B------:R-:W-:Y:S01]  /*19df0*/  R2UR UR7, R21 ;  /* 0x00000000150772ca */ /* 0x000fe200000e0000 */
[----:B------:R-:W0:Y:S01]  /*19e00*/  @P3 LDC R20, c[0x0][0x44c] ;  /* 0x00011300ff143b82 */ /* 0x000e220000000800 */
[----:B------:R-:W-:Y:S01]  /*19e10*/  @!P1 IMAD R21, R13, 0x8, R17 ;  /* 0x000000080d159824 */ /* 0x000fe200078e0211 */
[----:B------:R-:W-:Y:S02]  /*19e20*/  WARPGROUP.DEPBAR.LE gsb0, 0x0 ;  /* 0x00008000000079c5 */ /* 0x000fe40000010000 */
[----:B------:R-:W-:-:S08]  /*19e30*/  WARPGROUP.ARRIVE ;  /* 0x00000000000079c5 */ /* 0x000fd00000000000 */
[----:B------:R-:W-:Y:S01]  /*19e40*/  QGMMA.64x128x32.F32.E4M3.E4M3 R24, R204, gdesc[UR4], R24, gsb0 ;  /* 0x01e00004cc187df3 */ /* 0x000fe20008000818 */
[----:B------:R-:W-:Y:S02]  /*19e50*/  R2UR UR6, R14 ;  /* 0x000000000e0672ca */ /* 0x000fe400000e0000 */
[----:B------:R-:W-:Y:S01]  /*19e60*/  R2UR UR7, R15 ;  /* 0x000000000f0772ca */ /* 0x000fe200000e0000 */
[----:B---3--:R-:W-:Y:S01]  /*19e70*/  IMAD.IADD R15, R226, 0x1, R225 ;  /* 0x00000001e20f7824 */ /* 0x008fe200078e02e1 */
[----:B------:R-:W1:Y:S01]  /*19e80*/  @P3 LDC R14, c[0x0][0x450] ;  /* 0x00011400ff0e3b82 */ /* 0x000e620000000800 */
[----:B------:R-:W3:Y:S02]  /*19e90*/  S2R R226, SR_TID.X ;  /* 0x0000000000e27919 */ /* 0x000ee40000002100 */
[----:B0-----:R-:W-:-:S05]  /*19ea0*/  @P3 IMAD.HI.U32 R20, R15, R20, RZ ;  /* 0x000000140f143227 */ /* 0x001fca00078e00ff */
[----:B-1----:R-:W-:Y:S01]  /*19eb0*/  @P3 SHF.R.U32.HI R15, RZ, R14, R20 ;  /* 0x0000000eff0f3219 */ /* 0x002fe20000011614 */
[----:B------:R-:W-:-:S05]  /*19ec0*/  @!P1 VIADD R20, R21, 0x2e840 ;  /* 0x0002e84015149836 */ /* 0x000fca0000000000 */
[----:B------:R-:W-:Y:S02]  /*19ed0*/  @!P1 PRMT R20, RZ, 0x654, R20 ;  /* 0x00000654ff149816 */ /* 0x000fe40000000014 */
[----:B---3--:R-:W-:-:S04]  /*19ee0*/  SHF.R.U32.HI R226, RZ, 0x7, R226 ;  /* 0x00000007ffe27819 */ /* 0x008fc800000116e2 */
[----:B------:R-:W-:Y:S01]  /*19ef0*/  IADD3 R14, -R226, 0xb, RZ ;  /* 0x0000000be20e7810 */ /* 0x000fe20007ffe1ff */
[----:B------:R-:W-:Y:S02]  /*19f00*/  WARPGROUP.DEPBAR.LE gsb0, 0x0 ;  /* 0x00008000000079c5 */ /* 0x000fe40000010000 */
[----:B------:R-:W-:Y:S01]  /*19f10*/  WARPGROUP.ARRIVE ;  /* 0x00000000000079c5 */ /* 0x000fe20000000000 */
[----:B------:R-:W0:Y:S05]  /*19f20*/  SHFL.IDX PT, R206, R15, RZ, 0x1c1f ;  /* 0x001c1fff0fce7589 */ /* 0x000e2a00000e0000 */
[----:B------:R-:W-:Y:S03]  /*19f30*/  QGMMA.64x128x32.F32.E4M3.E4M3 R24, R200, gdesc[UR4], R24, gsb0 ;  /* 0x01e00004c8187df3 */ /* 0x000fe60008000818 */
[----:B------:R-:W-:-:S02]  /*19f40*/  WARPGROUP.DEPBAR.LE gsb0, 0x0 ;  /* 0x00008000000079c5 */ /* 0x000fc40000010000 */
[----:B------:R-:W-:Y:S01]  /*19f50*/  IMAD R200, R12, -0xe0, RZ ;  /* 0xffffff200cc87824 */ /* 0x000fe200078e02ff */
[----:B------:R1:W-:Y:S06]  /*19f60*/  BAR.ARV R14, 0x100 ;  /* 0x0004000e0000751d */ /* 0x0003ec0000002000 */
[----:B------:R-:W-:Y:S01]  /*19f70*/  VIADD R203, R200, 0x1 ;  /* 0x00000001c8cb7836 */ /* 0x000fe20000000000 */
[----:B------:R3:W-:Y:S01]  /*19f80*/  @!P1 SYNCS.ARRIVE.TRANS64.RED.A1T0 RZ, [R20+URZ], RZ ;  /* 0x000000ff14ff99a7 */ /* 0x0007e2000810043f */
[----:B-1----:R-:W-:Y:S02]  /*19f90*/  IMAD.U32 R14, RZ, RZ, UR5 ;  /* 0x00000005ff0e7e24 */ /* 0x002fe4000f8e00ff */
[----:B----4-:R-:W-:-:S05]  /*19fa0*/  IMAD R203, R227, -0x2, R203 ;  /* 0xfffffffee3cb7824 */ /* 0x010fca00078e02cb */
[----:B--2---:R-:W-:Y:S01]  /*19fb0*/  IADD3 R202, -R231, R203, R235 ;  /* 0x000000cbe7ca7210 */ /* 0x004fe20007ffe1eb */
[----:B------:R-:W-:Y:S01]  /*19fc0*/  VIADD R203, R203, 0xffffffff ;  /* 0xffffffffcbcb7836 */ /* 0x000fe20000000000 */
[----:B---3--:R-:W-:-:S03]  /*19fd0*/  LOP3.LUT R20, RZ, R14, RZ, 0x33, !PT ;  /* 0x0000000eff147212 */ /* 0x008fc600078e33ff */
[----:B------:R-:W-:Y:S02]  /*19fe0*/  VIADD R201, R202, UR4 ;  /* 0x00000004cac97c36 */ /* 0x000fe40008000000 */
[----:B------:R-:W-:Y:S02]  /*19ff0*/  IMAD.IADD R202, R20, 0x1, R202 ;  /* 0x0000000114ca7824 */ /* 0x000fe400078e02ca */
[--C-:B0-----:R-:W-:Y:S02]  /*1a000*/  IMAD.IADD R204, R201, 0x1, R206.reuse ;  /* 0x00000001c9cc7824 */ /* 0x101fe400078e02ce */
[----:B------:R-:W-:Y:S01]  /*1a010*/  IMAD.IADD R205, R202, 0x1, R206 ;  /* 0x00000001cacd7824 */ /* 0x000fe200078e02ce */
[----:B------:R-:W-:Y:S06]  /*1a020*/  @!P2 BRA `(.L_x_7212) ;  /* 0x00000000005ca947 */ /* 0x000fec0003800000 */
[----:B------:R-:W-:Y:S01]  /*1a030*/  IADD3 R206, -R231, R235, R206 ;  /* 0x000000ebe7ce7210 */ /* 0x000fe20007ffe1ce */
[----:B------:R-:W-:Y:S03]  /*1a040*/  BSSY B0, `(.L_x_7213) ;  /* 0x0000012000007945 */ /* 0x000fe60003800000 */
[----:B------:R-:W-:-:S13]  /*1a050*/  ISETP.GT.AND P2, PT, R206, -0x1, PT ;  /* 0xffffffffce00780c */ /* 0x000fda0003f44270 */
[----:B------:R-:W-:Y:S05]  /*1a060*/  @P2 BRA `(.L_x_7214) ;  /* 0x0000000000242947 */ /* 0x000fea0003800000 */
[----:B------:R-:W-:Y:S01]  /*1a070*/  ULDC UR4, c[0x0][0x9e4] ;  /* 0x0002790000047ab9 */ /* 0x000fe20000000800 */
[----:B------:R-:W-:Y:S01]  /*1a080*/  LOP3.LUT R206, RZ, R206, RZ, 0x33, !PT ;  /* 0x000000ceffce7212 */ /* 0x000fe200078e33ff */
[----:B------:R-:W-:-:S05]  /*1a090*/  IMAD.U32 R207, RZ, RZ, UR4 ;  /* 0x00000004ffcf7e24 */ /* 0x000fca000f8e00ff */
[----:B------:R-:W-:-:S13]  /*1a0a0*/  ISETP.NE.AND P2, PT, R207, 0x1, PT ;  /* 0x00000001cf00780c */ /* 0x000fda0003f45270 */
[----:B------:R-:W0:Y:S02]  /*1a0b0*/  @P2 LDC.64 R20, c[0x0][0x9e8] ;  /* 0x00027a00ff142b82 */ /* 0x000e240000000a00 */
[----:B0-----:R-:W-:-:S05]  /*1a0c0*/  @P2 IMAD.HI.U32 R20, R206, R20, RZ ;  /* 0x00000014ce142227 */ /* 0x001fca00078e00ff */
[----:B------:R-:W-:-:S04]  /*1a0d0*/  @P2 SHF.R.U32.HI R206, RZ, R21, R20 ;  /* 0x00000015ffce2219 */ /* 0x000fc80000011614 */
[----:B------:R-:W-:Y:S01]  /*1a0e0*/  LOP3.LUT R206, RZ, R206, RZ, 0x33, !PT ;  /* 0x000000ceffce7212 */ /* 0x000fe200078e33ff */
[----:B------:R-:W-:Y:S06]  /*1a0f0*/  BRA `(.L_x_7215) ;  /* 0x0000000000187947 */ /* 0x000fec0003800000 */
.L_x_7214:
[----:B------:R-:W-:Y:S02]  /*1a100*/  ULDC UR4, c[0x0][0x9e4] ;  /* 0x0002790000047ab9 */ /* 0x000fe40000000800 */
[----:B------:R-:W-:-:S05]  /*1a110*/  IMAD.U32 R207, RZ, RZ, UR4 ;  /* 0x00000004ffcf7e24 */ /* 0x000fca000f8e00ff */
[----:B------:R-:W-:-:S13]  /*1a120*/  ISETP.NE.AND P2, PT, R207, 0x1, PT ;  /* 0x00000001cf00780c */ /* 0x000fda0003f45270 */
[----:B------:R-:W0:Y:S02]  /*1a130*/  @P2 LDC.64 R20, c[0x0][0x9e8] ;  /* 0x00027a00ff142b82 */ /* 0x000e240000000a00 */
[----:B0-----:R-:W-:-:S05]  /*1a140*/  @P2 IMAD.HI.U32 R20, R206, R20, RZ ;  /* 0x00000014ce142227 */ /* 0x001fca00078e00ff */
[----:B------:R-:W-:-:S07]  /*1a150*/  @P2 SHF.R.U32.HI R206, RZ, R21, R20 ;  /* 0x00000015ffce2219 */ /* 0x000fce0000011614 */
.L_x_7215:
[----:B------:R-:W-:Y:S05]  /*1a160*/  BSYNC B0 ;  /* 0x0000000000007941 */ /* 0x000fea0003800000 */
.L_x_7213:
[----:B------:R-:W-:-:S05]  /*1a170*/  IMAD R206, R206, R207, R203 ;  /* 0x000000cfcece7224 */ /* 0x000fca00078e02cb */
[----:B------:R-:W-:Y:S02]  /*1a180*/  VIMNMX R205, R205, R206, !PT ;  /* 0x000000cecdcd7248 */ /* 0x000fe40007fe0100 */
[----:B------:R-:W-:-:S07]  /*1a190*/  VIADDMNMX R204, R206, R207, R204, PT ;  /* 0x000000cfcecc7246 */ /* 0x000fce00038001cc */
.L_x_7212:
[----:B------:R-:W2:Y:S01]  /*1a1a0*/  LDL.LU R206, [R1] ;  /* 0x0000000001ce7983 */ /* 0x000ea20000300800 */
[----:B------:R-:W-:Y:S02]  /*1a1b0*/  ISETP.GE.AND P2, PT, R200, 0x2, PT ;  /* 0x00000002c800780c */ /* 0x000fe40003f46270 */
[----:B------:R-:W-:Y:S01]  /*1a1c0*/  LOP3.LUT R16, R16, 0xffffdfff, RZ, 0xc0, !PT ;  /* 0xffffdfff10107812 */ /* 0x000fe200078ec0ff */
[----:B------:R-:W0:Y:S01]  /*1a1d0*/  SHFL.IDX PT, R15, R15, 0x1, 0x1c1f ;  /* 0x003c1f000f0f7f89 */ /* 0x000e2200000e0000 */
[C---:B------:R-:W-:Y:S02]  /*1a1e0*/  ISETP.GE.AND P3, PT, R200.reuse, 0x9, PT ;  /* 0x00000009c800780c */ /* 0x040fe40003f66270 */
[----:B------:R-:W-:-:S07]  /*1a1f0*/  ISETP.GE.AND P4, PT, R200, 0x22, PT ;  /* 0x00000022c800780c */ /* 0x000fce0003f86270 */
[----:B------:R-:W-:Y:S02]  /*1a200*/  @P2 LOP3.LUT R16, R16, 0x2000, RZ, 0xfc, !PT ;  /* 0x0000200010102812 */ /* 0x000fe400078efcff */
[----:B------:R-:W-:Y:S02]  /*1a210*/  ISETP.GT.AND P2, PT, R205, 0x1, !P2 ;  /* 0x00000001cd00780c */ /* 0x000fe40005744270 */
[----:B------:R-:W-:Y:S02]  /*1a220*/  LOP3.LUT R16, R16, 0xffffbfff, RZ, 0xc0, !PT ;  /* 0xffffbfff10107812 */ /* 0x000fe400078ec0ff */
[----:B------:R-:W-:Y:S02]  /*1a230*/  ISETP.LT.OR P2, PT, R204, 0x2, P2 ;  /* 0x00000002cc00780c */ /* 0x000fe40001741670 */
[----:B------:R-:W-:Y:S02]  /*1a240*/  @P3 LOP3.LUT R16, R16, 0x4000, RZ, 0xfc, !PT ;  /* 0x0000400010103812 */ /* 0x000fe400078efcff */
[----:B------:R-:W-:-:S02]  /*1a250*/  FSEL R185, R185, -INF , !P2 ;  /* 0xff800000b9b97808 */ /* 0x000fc40005000000 */
[----:B------:R-:W-:Y:S02]  /*1a260*/  ISETP.GT.AND P2, PT, R205, 0x8, !P3 ;  /* 0x00000008cd00780c */ /* 0x000fe40005f44270 */
[----:B------:R-:W-:Y:S01]  /*1a270*/  ISETP.GE.AND P3, PT, R200, 0xa, PT ;  /* 0x0000000ac800780c */ /* 0x000fe20003f66270 */
[--C-:B0-----:R-:W-:Y:S01]  /*1a280*/  IMAD.IADD R201, R201, 0x1, R15.reuse ;  /* 0x00000001c9c97824 */ /* 0x101fe200078e020f */
[----:B------:R-:W-:Y:S01]  /*1a290*/  ISETP.LT.OR P2, PT, R204, 0x9, P2 ;  /* 0x00000009cc00780c */ /* 0x000fe20001741670 */
[----:B------:R-:W-:Y:S01]  /*1a2a0*/  IMAD.IADD R202, R202, 0x1, R15 ;  /* 0x00000001caca7824 */ /* 0x000fe200078e020f */
[----:B------:R-:W-:Y:S02]  /*1a2b0*/  LOP3.LUT R16, R16, 0xffff7fff, RZ, 0xc0, !PT ;  /* 0xffff7fff10107812 */ /* 0x000fe400078ec0ff */
        /* <DEDUP_REMOVED lines=34> */
[----:B------:R-:W-:-:S04]  /*1a4e0*/  ISETP.GT.AND P3, PT, R205, 0x21, !P4 ;  /* 0x00000021cd00780c */ /* 0x000fc80006764270 */
[----:B------:R-:W-:-:S04]  /*1a4f0*/  ISETP.LT.OR P3, PT, R204, 0x22, P3 ;  /* 0x00000022cc00780c */ /* 0x000fc80001f61670 */
[----:B------:R-:W-:Y:S02]  /*1a500*/  FSEL R169, R169, -INF , !P3 ;  /* 0xff800000a9a97808 */ /* 0x000fe40005800000 */
[----:B--2---:R-:W-:-:S04]  /*1a510*/  LOP3.LUT R206, R206, 0xfffffffd, RZ, 0xc0, !PT ;  /* 0xfffffffdcece7812 */ /* 0x004fc800078ec0ff */
        /* <DEDUP_REMOVED lines=268> */
[----:B------:R-:W-:-:S03]  /*1b5e0*/  ISETP.GT.AND P6, PT, R205, RZ, !P6 ;  /* 0x000000ffcd00720c */ /* 0x000fc600077c4270 */
[----:B------:R0:W-:Y:S01]  /*1b5f0*/  STL [R1], R206 ;  /* 0x000000ce01007387 */ /* 0x0001e20000100800 */
[----:B------:R-:W-:-:S04]  /*1b600*/  ISETP.LT.OR P6, PT, R204, 0x1, P6 ;  /* 0x00000001cc00780c */ /* 0x000fc800037c1670 */
[----:B------:R-:W-:Y:S02]  /*1b610*/  FSEL R184, R184, -INF , !P6 ;  /* 0xff800000b8b87808 */ /* 0x000fe40007000000 */
[----:B------:R-:W-:-:S13]  /*1b620*/  ISETP.GE.AND P6, PT, R200, 0xda, PT ;  /* 0x000000dac800780c */ /* 0x000fda0003fc6270 */
[----:B------:R-:W-:Y:S02]  /*1b630*/  @P6 LOP3.LUT R16, R16, 0x1000, RZ, 0xfc, !PT ;  /* 0x0000100010106812 */ /* 0x000fe400078efcff */
[----:B------:R-:W-:-:S04]  /*1b640*/  ISETP.GT.AND P6, PT, R205, 0xd9, !P6 ;  /* 0x000000d9cd00780c */ /* 0x000fc800077c4270 */
[----:B------:R-:W-:-:S04]  /*1b650*/  ISETP.LT.OR P6, PT, R204, 0xda, P6 ;  /* 0x000000dacc00780c */ /* 0x000fc800037c1670 */
[----:B------:R-:W-:Y:S02]  /*1b660*/  FSEL R101, R101, -INF , !P6 ;  /* 0xff80000065657808 */ /* 0x000fe40007000000 */
[----:B------:R-:W-:-:S13]  /*1b670*/  LOP3.LUT P6, RZ, R16, 0x100000, RZ, 0xc0, !PT ;  /* 0x0010000010ff7812 */ /* 0x000fda00078cc0ff */
[----:B0-----:R-:W-:Y:S05]  /*1b680*/  @!P6 BRA `(.L_x_7216) ;  /* 0x00000000005ce947 */ /* 0x001fea0003800000 */
        /* <DEDUP_REMOVED lines=13> */
.L_x_7218:
[----:B------:R-:W-:Y:S02]  /*1b760*/  ULDC UR4, c[0x0][0x9e4] ;  /* 0x0002790000047ab9 */ /* 0x000fe40000000800 */
[----:B------:R-:W-:-:S05]  /*1b770*/  IMAD.U32 R200, RZ, RZ, UR4 ;  /* 0x00000004ffc87e24 */ /* 0x000fca000f8e00ff */
[----:B------:R-:W-:-:S13]  /*1b780*/  ISETP.NE.AND P6, PT, R200, 0x1, PT ;  /* 0x00000001c800780c */ /* 0x000fda0003fc5270 */
[----:B------:R-:W0:Y:S02]  /*1b790*/  @P6 LDC.64 R20, c[0x0][0x9e8] ;  /* 0x00027a00ff146b82 */ /* 0x000e240000000a00 */
[----:B0-----:R-:W-:-:S05]  /*1b7a0*/  @P6 IMAD.HI.U32 R20, R15, R20, RZ ;  /* 0x000000140f146227 */ /* 0x001fca00078e00ff */
[----:B------:R-:W-:-:S07]  /*1b7b0*/  @P6 SHF.R.U32.HI R15, RZ, R21, R20 ;  /* 0x00000015ff0f6219 */ /* 0x000fce0000011614 */
.L_x_7219:
[----:B------:R-:W-:Y:S05]  /*1b7c0*/  BSYNC B0 ;  /* 0x0000000000007941 */ /* 0x000fea0003800000 */
.L_x_7217:
[----:B------:R-:W-:-:S05]  /*1b7d0*/  IMAD R15, R15, R200, R203 ;  /* 0x000000c80f0f7224 */ /* 0x000fca00078e02cb */
[----:B------:R-:W-:Y:S02]  /*1b7e0*/  VIADDMNMX R201, R15, R200, R201, PT ;  /* 0x000000c80fc97246 */ /* 0x000fe400038001c9 */
[----:B------:R-:W-:-:S07]  /*1b7f0*/  VIMNMX R202, R202, R15, !PT ;  /* 0x0000000fcaca7248 */ /* 0x000fce0007fe0100 */
.L_x_7216:
[----:B------:R-:W-:Y:S01]  /*1b800*/  ISETP.GT.AND P2, PT, R202, 0x20, !P2 ;  /* 0x00000020ca00780c */ /* 0x000fe20005744270 */
[----:B------:R-:W2:Y:S01]  /*1b810*/  LDL.LU R203, [R1+0x4] ;  /* 0x0000040001cb7983 */ /* 0x000ea20000300800 */
        /* <DEDUP_REMOVED lines=112> */
[----:B------:R-:W-:Y:S02]  /*1bf20*/  FMNMX.FTZ R15, R184, R3, !PT ;  /* 0x00000003b80f7209 */ /* 0x000fe40007810000 */
[----:B------:R-:W-:Y:S02]  /*1bf30*/  ISETP.LT.OR P2, PT, R201, 0x91, P2 ;  /* 0x00000091c900780c */ /* 0x000fe40001741670 */
[----:B------:R-:W-:Y:S02]  /*1bf40*/  LOP3.LUT P6, RZ, R206, 0x10, RZ, 0xc0, !PT ;  /* 0x00000010ceff7812 */ /* 0x000fe400078cc0ff */
[----:B------:R-:W-:-:S02]  /*1bf50*/  FSEL R130, R130, -INF , !P2 ;  /* 0xff80000082827808 */ /* 0x000fc40005000000 */
[----:B------:R-:W-:-:S04]  /*1bf60*/  LOP3.LUT P2, RZ, R206, 0x4000, RZ, 0xc0, !PT ;  /* 0x00004000ceff7812 */ /* 0x000fc8000784c0ff */
        /* <DEDUP_REMOVED lines=26> */
[----:B------:R-:W-:Y:S02]  /*1c110*/  FMNMX.FTZ R15, R176, R15, !PT ;  /* 0x0000000fb00f7209 */ /* 0x000fe40007810000 */
        /* <DEDUP_REMOVED lines=28> */
[----:B------:R-:W-:Y:S02]  /*1c2e0*/  FMNMX.FTZ R15, R137, R15, !PT ;  /* 0x0000000f890f7209 */ /* 0x000fe40007810000 */
        /* <DEDUP_REMOVED lines=26> */
[----:B------:R-:W-:Y:S02]  /*1c490*/  FMNMX.FTZ R15, R129, R15, !PT ;  /* 0x0000000f810f7209 */ /* 0x000fe40007810000 */
        /* <DEDUP_REMOVED lines=28> */
[----:B------:R-:W-:Y:S02]  /*1c660*/  FMNMX.FTZ R15, R92, R15, !PT ;  /* 0x0000000f5c0f7209 */ /* 0x000fe40007810000 */
        /* <DEDUP_REMOVED lines=12> */
[----:B------:R-:W-:Y:S01]  /*1c730*/  LOP3.LUT P6, RZ, R16, 0x100, RZ, 0xc0, !PT ;  /* 0x0000010010ff7812 */ /* 0x000fe200078cc0ff */
[----:B------:R-:W0:Y:S01]  /*1c740*/  SHFL.BFLY PT, R20, R15, 0x2, 0x1f ;  /* 0x0c401f000f147f89 */ /* 0x000e2200000e0000 */
[----:B------:R-:W-:-:S02]  /*1c750*/  FSEL R199, R199, -INF , !P2 ;  /* 0xff800000c7c77808 */ /* 0x000fc40005000000 */
[----:B------:R-:W-:-:S04]  /*1c760*/  LOP3.LUT P2, RZ, R16, 0x800, RZ, 0xc0, !PT ;  /* 0x0000080010ff7812 */ /* 0x000fc8000784c0ff */
[----:B------:R-:W-:-:S04]  /*1c770*/  ISETP.GT.AND P2, PT, R202, 0xc0, !P2 ;  /* 0x000000c0ca00780c */ /* 0x000fc80005744270 */
[----:B------:R-:W-:-:S04]  /*1c780*/  ISETP.LT.OR P2, PT, R201, 0xc1, P2 ;  /* 0x000000c1c900780c */ /* 0x000fc80001741670 */
[----:B------:R-:W-:Y:S02]  /*1c790*/  FSEL R90, R90, -INF , !P2 ;  /* 0xff8000005a5a7808 */ /* 0x000fe40005000000 */
[----:B------:R-:W-:-:S04]  /*1c7a0*/  LOP3.LUT P2, RZ, R16, 0x400, RZ, 0xc0, !PT ;  /* 0x0000040010ff7812 */ /* 0x000fc8000784c0ff */
[----:B------:R-:W-:Y:S02]  /*1c7b0*/  ISETP.GT.AND P2, PT, R202, 0xc1, !P2 ;  /* 0x000000c1ca00780c */ /* 0x000fe40005744270 */
[----:B0-----:R-:W-:Y:S02]  /*1c7c0*/  FMNMX.FTZ R15, R15, R20, !PT ;  /* 0x000000140f0f7209 */ /* 0x001fe40007810000 */
[----:B------:R-:W-:-:S04]  /*1c7d0*/  ISETP.LT.OR P2, PT, R201, 0xc2, P2 ;  /* 0x000000c2c900780c */ /* 0x000fc80001741670 */
[----:B------:R-:W-:Y:S01]  /*1c7e0*/  FSEL R91, R91, -INF , !P2 ;  /* 0xff8000005b5b7808 */ /* 0x000fe20005000000 */
[----:B------:R-:W0:Y:S01]  /*1c7f0*/  SHFL.BFLY PT, R20, R15, 0x1, 0x1f ;  /* 0x0c201f000f147f89 */ /* 0x000e2200000e0000 */
        /* <DEDUP_REMOVED lines=9> */
[----:B0-----:R-:W-:Y:S02]  /*1c890*/  FMNMX.FTZ R15, R15, R20, !PT ;  /* 0x000000140f0f7209 */ /* 0x001fe40007810000 */
[----:B------:R-:W-:-:S03]  /*1c8a0*/  ISETP.LT.OR P2, PT, R201, 0x1, P2 ;  /* 0x00000001c900780c */ /* 0x000fc60001741670 */
[----:B------:R-:W-:Y:S01]  /*1c8b0*/  FFMA.FTZ R21, R2, R15, -8 ;  /* 0xc100000002157423 */ /* 0x000fe2000001000f */
[----:B------:R-:W-:Y:S02]  /*1c8c0*/  FSEL R186, R186, -INF , !P2 ;  /* 0xff800000baba7808 */ /* 0x000fe40005000000 */
[----:B------:R-:W-:-:S04]  /*1c8d0*/  FSETP.NEU.FTZ.AND P2, PT, R15, -INF , PT ;  /* 0xff8000000f00780b */ /* 0x000fc80003f5d000 */
[----:B------:R-:W-:-:S05]  /*1c8e0*/  FSEL R21, R21, RZ, P2 ;  /* 0x000000ff15157208 */ /* 0x000fca0001000000 */
        /* <DEDUP_REMOVED lines=57> */
[C---:B------:R-:W-:Y:S02]  /*1cc80*/  ISETP.GT.AND P3, PT, R202.reuse, 0xd0, !P3 ;  /* 0x000000d0ca00780c */ /* 0x040fe40005f64270 */
[----:B------:R-:W-:Y:S02]  /*1cc90*/  FMNMX.FTZ R197, R91, R197, !PT ;  /* 0x000000c55bc57209 */ /* 0x000fe40007810000 */
[----:B------:R-:W-:Y:S02]  /*1cca0*/  ISETP.LT.OR P3, PT, R201, 0xd1, P3 ;  /* 0x000000d1c900780c */ /* 0x000fe40001f61670 */
[----:B------:R-:W-:Y:S02]  /*1ccb0*/  ISETP.GT.AND P4, PT, R202, 0xd1, !P4 ;  /* 0x000000d1ca00780c */ /* 0x000fe40006784270 */
[----:B------:R-:W-:-:S02]  /*1ccc0*/  FMNMX.FTZ R197, R94, R197, !PT ;  /* 0x000000c55ec57209 */ /* 0x000fc40007810000 */
[----:B------:R-:W-:Y:S02]  /*1ccd0*/  FSEL R98, R98, -INF , !P3 ;  /* 0xff80000062627808 */ /* 0x000fe40005800000 */
[----:B------:R-:W-:Y:S02]  /*1cce0*/  ISETP.LT.OR P4, PT, R201, 0xd2, P4 ;  /* 0x000000d2c900780c */ /* 0x000fe40002781670 */
[----:B------:R-:W-:Y:S02]  /*1ccf0*/  ISETP.GT.AND P5, PT, R202, 0xd8, !P5 ;  /* 0x000000d8ca00780c */ /* 0x000fe40006fa4270 */
[----:B------:R-:W-:Y:S02]  /*1cd00*/  LOP3.LUT P6, RZ, R16, 0x1000, RZ, 0xc0, !PT ;  /* 0x0000100010ff7812 */ /* 0x000fe400078cc0ff */
[----:B------:R-:W-:Y:S02]  /*1cd10*/  FMNMX.FTZ R197, R95, R197, !PT ;  /* 0x000000c55fc57209 */ /* 0x000fe40007810000 */
[----:B------:R-:W-:-:S02]  /*1cd20*/  FSEL R99, R99, -INF , !P4 ;  /* 0xff80000063637808 */ /* 0x000fc40006000000 */
[C---:B------:R-:W-:Y:S02]  /*1cd30*/  ISETP.LT.OR P5, PT, R201.reuse, 0xd9, P5 ;  /* 0x000000d9c900780c */ /* 0x040fe40002fa1670 */
[----:B------:R-:W-:Y:S02]  /*1cd40*/  ISETP.GT.AND P3, PT, R202, 0xd9, !P6 ;  /* 0x000000d9ca00780c */ /* 0x000fe40007764270 */
[----:B------:R-:W-:Y:S02]  /*1cd50*/  FMNMX.FTZ R197, R98, R197, !PT ;  /* 0x000000c562c57209 */ /* 0x000fe40007810000 */
[----:B------:R-:W-:Y:S02]  /*1cd60*/  FSEL R102, R102, -INF , !P5 ;  /* 0xff80000066667808 */ /* 0x000fe40006800000 */
[----:B------:R-:W-:Y:S02]  /*1cd70*/  ISETP.LT.OR P3, PT, R201, 0xda, P3 ;  /* 0x000000dac900780c */ /* 0x000fe40001f61670 */
[----:B------:R-:W-:-:S02]  /*1cd80*/  FMNMX.FTZ R197, R99, R197, !PT ;  /* 0x000000c563c57209 */ /* 0x000fc40007810000 */
[----:B------:R-:W-:Y:S02]  /*1cd90*/  FSEL R103, R103, -INF , !P3 ;  /* 0xff80000067677808 */ /* 0x000fe40005800000 */
[----:B------:R-:W-:-:S04]  /*1cda0*/  FMNMX.FTZ R197, R102, R197, !PT ;  /* 0x000000c566c57209 */ /* 0x000fc80007810000 */
[----:B------:R-:W-:-:S05]  /*1cdb0*/  FMNMX.FTZ R197, R103, R197, !PT ;  /* 0x000000c567c57209 */ /* 0x000fca0007810000 */
[----:B------:R-:W0:Y:S02]  /*1cdc0*/  SHFL.BFLY PT, R200, R197, 0x2, 0x1f ;  /* 0x0c401f00c5c87f89 */ /* 0x000e2400000e0000 */
[----:B0-----:R-:W-:-:S05]  /*1cdd0*/  FMNMX.FTZ R200, R197, R200, !PT ;  /* 0x000000c8c5c87209 */ /* 0x001fca0007810000 */
[----:B------:R-:W0:Y:S01]  /*1cde0*/  SHFL.BFLY PT, R197, R200, 0x1, 0x1f ;  /* 0x0c201f00c8c57f89 */ /* 0x000e2200000e0000 */
        /* <DEDUP_REMOVED lines=48> */
[----:B0-----:R-:W-:-:S02]  /*1d0f0*/  FMNMX.FTZ R21, R200, R197, !PT ;  /* 0x000000c5c8157209 */ /* 0x001fc40007810000 */
[----:B------:R-:W-:-:S05]  /*1d100*/  FSEL R197, R15, RZ, P2 ;  /* 0x000000ff0fc57208 */ /* 0x000fca0001000000 */
[----:B------:R-:W-:-:S04]  /*1d110*/  FADD.FTZ R3, -R197, R3 ;  /* 0x00000003c5037221 */ /* 0x000fc80000010100 */
[C---:B------:R-:W-:Y:S01]  /*1d120*/  FMUL.FTZ R3, R2.reuse, R3 ;  /* 0x0000000302037220 */ /* 0x040fe20000410000 */
[----:B------:R-:W-:-:S01]  /*1d130*/  FFMA.FTZ R197, R2, R21, -8 ;  /* 0xc100000002c57423 */ /* 0x000fc20000010015 */
[----:B------:R-:W-:Y:S01]  /*1d140*/  MUFU.EX2 R20, R20 ;  /* 0x0000001400147308 */ /* 0x000fe20000000800 */
[----:B------:R-:W-:-:S07]  /*1d150*/  FSETP.NEU.FTZ.AND P2, PT, R21, -INF , PT ;  /* 0xff8000001500780b */ /* 0x000fce0003f5d000 */
[----:B------:R-:W2:Y:S01]  /*1d160*/  MUFU.EX2 R3, R3 ;  /* 0x0000000300037308 */ /* 0x000ea20000000800 */
[----:B------:R-:W-:-:S07]  /*1d170*/  FSEL R197, R197, RZ, P2 ;  /* 0x000000ffc5c57208 */ /* 0x000fce0001000000 */
[----:B------:R-:W0:Y:S01]  /*1d180*/  MUFU.EX2 R184, R184 ;  /* 0x000000b800b87308 */ /* 0x000e220000000800 */
[----:B------:R-:W-:-:S01]  /*1d190*/  FFMA.FTZ R200, R2, R142, -R197 ;  /* 0x0000008e02c87223 */ /* 0x000fc200000108c5 */
[----:B------:R-:W-:-:S06]  /*1d1a0*/  FSEL R142, R21, RZ, P2 ;  /* 0x000000ff158e7208 */ /* 0x000fcc0001000000 */
[----:B------:R-:W1:Y:S01]  /*1d1b0*/  MUFU.EX2 R185, R185 ;  /* 0x000000b900b97308 */ /* 0x000e620000000800 */
[----:B------:R-:W-:-:S01]  /*1d1c0*/  FADD.FTZ R142, -R142, R0 ;  /* 0x000000008e8e7221 */ /* 0x000fc20000010100 */
[----:B--2---:R-:W-:-:S06]  /*1d1d0*/  FFMA.FTZ R0, R3, R203, R20 ;  /* 0x000000cb03007223 */ /* 0x004fcc0000010014 */
[----:B------:R-:W2:Y:S01]  /*1d1e0*/  MUFU.EX2 R188, R188 ;  /* 0x000000bc00bc7308 */ /* 0x000ea20000000800 */
[----:B------:R-:W-:-:S01]  /*1d1f0*/  FFMA.FTZ R186, R2, R186, -R197 ;  /* 0x000000ba02ba7223 */ /* 0x000fc200000108c5 */
[----:B------:R-:W-:Y:S01]  /*1d200*/  FMUL.FTZ R142, R2, R142 ;  /* 0x0000008e028e7220 */ /* 0x000fe20000410000 */
[----:B0-----:R-:W-:-:S05]  /*1d210*/  FADD.FTZ R0, R184, R0 ;  /* 0x00000000b8007221 */ /* 0x001fca0000010000 */
[----:B------:R-:W0:Y:S01]  /*1d220*/  MUFU.EX2 R189, R189 ;  /* 0x000000bd00bd7308 */ /* 0x000e220000000800 */
[----:B------:R-:W-:-:S01]  /*1d230*/  FFMA.FTZ R187, R2, R187, -R197 ;  /* 0x000000bb02bb7223 */ /* 0x000fc200000108c5 */
[----:B-1----:R-:W-:-:S06]  /*1d240*/  FADD.FTZ R0, R185, R0 ;  /* 0x00000000b9007221 */ /* 0x002fcc0000010000 */
[----:B------:R-:W1:Y:S01]  /*1d250*/  MUFU.EX2 R192, R192 ;  /* 0x000000c000c07308 */ /* 0x000e620000000800 */
[----:B------:R-:W-:-:S01]  /*1d260*/  FFMA.FTZ R190, R2, R190, -R197 ;  /* 0x000000be02be7223 */ /* 0x000fc200000108c5 */
[----:B--2---:R-:W-:-:S06]  /*1d270*/  FADD.FTZ R0, R188, R0 ;  /* 0x00000000bc007221 */ /* 0x004fcc0000010000 */
[----:B------:R-:W2:Y:S01]  /*1d280*/  MUFU.EX2 R193, R193 ;  /* 0x000000c100c17308 */ /* 0x000ea20000000800 */
[----:B------:R-:W-:-:S07]  /*1d290*/  FFMA.FTZ R191, R2, R191, -R197 ;  /* 0x000000bf02bf7223 */ /* 0x000fce00000108c5 */
[----:B------:R-:W-:Y:S08]  /*1d2a0*/  MUFU.EX2 R186, R186 ;  /* 0x000000ba00ba7308 */ /* 0x000ff00000000800 */
[----:B------:R-:W3:Y:S01]  /*1d2b0*/  MUFU.EX2 R142, R142 ;  /* 0x0000008e008e7308 */ /* 0x000ee20000000800 */
[----:B0-----:R-:W-:-:S07]  /*1d2c0*/  FADD.FTZ R0, R189, R0 ;  /* 0x00000000bd007221 */ /* 0x001fce0000010000 */
[----:B------:R-:W0:Y:S01]  /*1d2d0*/  MUFU.EX2 R196, R196 ;  /* 0x000000c400c47308 */ /* 0x000e220000000800 */
[----:B------:R-:W-:-:S07]  /*1d2e0*/  FFMA.FTZ R194, R2, R194, -R197 ;  /* 0x000000c202c27223 */ /* 0x000fce00000108c5 */
[----:B------:R-:W4:Y:S01]  /*1d2f0*/  MUFU.EX2 R187, R187 ;  /* 0x000000bb00bb7308 */ /* 0x000f220000000800 */
[----:B-1----:R-:W-:-:S07]  /*1d300*/  FADD.FTZ R0, R192, R0 ;  /* 0x00000000c0007221 */ /* 0x002fce0000010000 */
[----:B------:R-:W1:Y:S01]  /*1d310*/  MUFU.EX2 R168, R168 ;  /* 0x000000a800a87308 */ /* 0x000e620000000800 */
[----:B------:R-:W-:-:S07]  /*1d320*/  FFMA.FTZ R195, R2, R195, -R197 ;  /* 0x000000c302c37223 */ /* 0x000fce00000108c5 */
[----:B------:R-:W5:Y:S01]  /*1d330*/  MUFU.EX2 R190, R190 ;  /* 0x000000be00be7308 */ /* 0x000f620000000800 */
[----:B--2---:R-:W-:-:S01]  /*1d340*/  FADD.FTZ R0, R193, R0 ;  /* 0x00000000c1007221 */ /* 0x004fc20000010000 */
[----:B---3--:R-:W-:-:S06]  /*1d350*/  FFMA.FTZ R237, R142, R237, R186 ;  /* 0x000000ed8eed7223 */ /* 0x008fcc00000100ba */
[----:B------:R-:W2:Y:S01]  /*1d360*/  MUFU.EX2 R169, R169 ;  /* 0x000000a900a97308 */ /* 0x000ea20000000800 */
[----:B------:R-:W-:-:S07]  /*1d370*/  FFMA.FTZ R198, R2, R198, -R197 ;  /* 0x000000c602c67223 */ /* 0x000fce00000108c5 */
[----:B------:R-:W3:Y:S01]  /*1d380*/  MUFU.EX2 R191, R191 ;  /* 0x000000bf00bf7308 */ /* 0x000ee20000000800 */
[----:B------:R-:W-:-:S01]  /*1d390*/  FFMA.FTZ R199, R2, R199, -R197 ;  /* 0x000000c702c77223 */ /* 0x000fc200000108c5 */
[C-C-:B------:R-:W-:Y:S01]  /*1d3a0*/  FFMA.FTZ R170, R2.reuse, R170, -R197.reuse ;  /* 0x000000aa02aa7223 */ /* 0x140fe200000108c5 */
[----:B------:R-:W-:-:S05]  /*1d3b0*/  FFMA.FTZ R171, R2, R171, -R197 ;  /* 0x000000ab02ab7223 */ /* 0x000fca00000108c5 */
[----:B------:R-:W3:Y:S01]  /*1d3c0*/  MUFU.EX2 R172, R172 ;  /* 0x000000ac00ac7308 */ /* 0x000ee20000000800 */
        /* <DEDUP_REMOVED lines=48> */
[----:B0-----:R-:W-:Y:S01]  /*1d6d0*/  FADD.FTZ R0, R196, R0 ;  /* 0x00000000c4007221 */ /* 0x001fe20000010000 */
[----:B----4-:R-:W-:-:S01]  /*1d6e0*/  FADD.FTZ R197, R187, R237 ;  /* 0x000000edbbc57221 */ /* 0x010fc20000010000 */
[----:B------:R-:W0:Y:S02]  /*1d6f0*/  MUFU.EX2 R176, R176 ;  /* 0x000000b000b07308 */ /* 0x000e240000000800 */
[----:B-1----:R-:W-:-:S01]  /*1d700*/  FADD.FTZ R0, R168, R0 ;  /* 0x00000000a8007221 */ /* 0x002fc20000010000 */
[----:B-----5:R-:W-:-:S05]  /*1d710*/  FADD.FTZ R197, R190, R197 ;  /* 0x000000c5bec57221 */ /* 0x020fca0000010000 */
[----:B------:R-:W1:Y:S01]  /*1d720*/  MUFU.EX2 R198, R198 ;  /* 0x000000c600c67308 */ /* 0x000e620000000800 */
[----:B--2---:R-:W-:-:S01]  /*1d730*/  FADD.FTZ R0, R169, R0 ;  /* 0x00000000a9007221 */ /* 0x004fc20000010000 */
[----:B---3--:R-:W-:-:S06]  /*1d740*/  FADD.FTZ R197, R191, R197 ;  /* 0x000000c5bfc57221 */ /* 0x008fcc0000010000 */
[----:B------:R-:W2:Y:S01]  /*1d750*/  MUFU.EX2 R177, R177 ;  /* 0x000000b100b17308 */ /* 0x000ea20000000800 */
[----:B------:R-:W-:-:S01]  /*1d760*/  FADD.FTZ R0, R172, R0 ;  /* 0x00000000ac007221 */ /* 0x000fc20000010000 */
[----:B------:R-:W-:-:S06]  /*1d770*/  FADD.FTZ R197, R194, R197 ;  /* 0x000000c5c2c57221 */ /* 0x000fcc0000010000 */
[----:B------:R-:W3:Y:S01]  /*1d780*/  MUFU.EX2 R199, R199 ;  /* 0x000000c700c77308 */ /* 0x000ee20000000800 */
[----:B------:R-:W-:-:S01]  /*1d790*/  FADD.FTZ R0, R173, R0 ;  /* 0x00000000ad007221 */ /* 0x000fc20000010000 */
[----:B------:R-:W-:-:S06]  /*1d7a0*/  FADD.FTZ R197, R195, R197 ;  /* 0x000000c5c3c57221 */ /* 0x000fcc0000010000 */
[----:B------:R-:W4:Y:S08]  /*1d7b0*/  MUFU.EX2 R180, R180 ;  /* 0x000000b400b47308 */ /* 0x000f300000000800 */
[----:B------:R-:W5:Y:S01]  /*1d7c0*/  MUFU.EX2 R170, R170 ;  /* 0x000000aa00aa7308 */ /* 0x000f620000000800 */
[----:B0-----:R-:W-:-:S01]  /*1d7d0*/  FADD.FTZ R0, R176, R0 ;  /* 0x00000000b0007221 */ /* 0x001fc20000010000 */
[----:B-1----:R-:W-:-:S06]  /*1d7e0*/  FADD.FTZ R197, R198, R197 ;  /* 0x000000c5c6c57221 */ /* 0x002fcc0000010000 */
[----:B------:R-:W0:Y:S08]  /*1d7f0*/  MUFU.EX2 R181, R181 ;  /* 0x000000b500b57308 */ /* 0x000e300000000800 */
[----:B------:R-:W1:Y:S01]  /*1d800*/  MUFU.EX2 R171, R171 ;  /* 0x000000ab00ab7308 */ /* 0x000e620000000800 */
[----:B--2---:R-:W-:-:S01]  /*1d810*/  FADD.FTZ R0, R177, R0 ;  /* 0x00000000b1007221 */ /* 0x004fc20000010000 */
[----:B---3--:R-:W-:-:S06]  /*1d820*/  FADD.FTZ R197, R199, R197 ;  /* 0x000000c5c7c57221 */ /* 0x008fcc0000010000 */
[----:B------:R-:W2:Y:S08]  /*1d830*/  MUFU.EX2 R152, R152 ;  /* 0x0000009800987308 */ /* 0x000eb00000000800 */
[----:B------:R-:W3:Y:S01]  /*1d840*/  MUFU.EX2 R174, R174 ;  /* 0x000000ae00ae7308 */ /* 0x000ee20000000800 */
[----:B----4-:R-:W-:-:S01]  /*1d850*/  FADD.FTZ R0, R180, R0 ;  /* 0x00000000b4007221 */ /* 0x010fc20000010000 */
[----:B-----5:R-:W-:-:S06]  /*1d860*/  FADD.FTZ R197, R170, R197 ;  /* 0x000000c5aac57221 */ /* 0x020fcc0000010000 */
        /* <DEDUP_REMOVED lines=156> */
[----:B------:R-:W4:Y:S01]  /*1e230*/  MUFU.EX2 R94, R94 ;  /* 0x0000005e005e7308 */ /* 0x000f220000000800 */
[----:B0-----:R-:W-:-:S01]  /*1e240*/  FADD.FTZ R0, R100, R0 ;  /* 0x0000000064007221 */ /* 0x001fc20000010000 */
[----:B-1----:R-:W-:-:S06]  /*1e250*/  FADD.FTZ R197, R90, R197 ;  /* 0x000000c55ac57221 */ /* 0x002fcc0000010000 */
[----:B------:R-:W0:Y:S01]  /*1e260*/  MUFU.EX2 R95, R95 ;  /* 0x0000005f005f7308 */ /* 0x000e220000000800 */
[----:B--2---:R-:W-:-:S01]  /*1e270*/  FADD.FTZ R0, R101, R0 ;  /* 0x0000000065007221 */ /* 0x004fc20000010000 */
[----:B---3--:R-:W-:-:S06]  /*1e280*/  FADD.FTZ R197, R91, R197 ;  /* 0x000000c55bc57221 */ /* 0x008fcc0000010000 */
[----:B------:R-:W1:Y:S01]  /*1e290*/  MUFU.EX2 R98, R98 ;  /* 0x0000006200627308 */ /* 0x000e620000000800 */
[----:B----4-:R-:W-:-:S01]  /*1e2a0*/  FADD.FTZ R197, R94, R197 ;  /* 0x000000c55ec57221 */ /* 0x010fc20000010000 */
[----:B------:R2:W-:Y:S06]  /*1e2b0*/  STL [R1+0x4], R0 ;  /* 0x0000040001007387 */ /* 0x0005ec0000100800 */
[----:B------:R-:W3:Y:S01]  /*1e2c0*/  MUFU.EX2 R99, R99 ;  /* 0x0000006300637308 */ /* 0x000ee20000000800 */
[----:B0-----:R-:W-:-:S07]  /*1e2d0*/  FADD.FTZ R197, R95, R197 ;  /* 0x000000c55fc57221 */ /* 0x001fce0000010000 */
[----:B------:R-:W0:Y:S01]  /*1e2e0*/  MUFU.EX2 R102, R102 ;  /* 0x0000006600667308 */ /* 0x000e220000000800 */
[----:B-1----:R-:W-:-:S07]  /*1e2f0*/  FADD.FTZ R197, R98, R197 ;  /* 0x000000c562c57221 */ /* 0x002fce0000010000 */
[----:B------:R-:W1:Y:S01]  /*1e300*/  MUFU.EX2 R103, R103 ;  /* 0x0000006700677308 */ /* 0x000e620000000800 */
[----:B---3--:R-:W-:-:S04]  /*1e310*/  FADD.FTZ R197, R99, R197 ;  /* 0x000000c563c57221 */ /* 0x008fc80000010000 */
[----:B0-----:R-:W-:-:S04]  /*1e320*/  FADD.FTZ R197, R102, R197 ;  /* 0x000000c566c57221 */ /* 0x001fc80000010000 */
[----:B-1----:R-:W-:Y:S01]  /*1e330*/  FADD.FTZ R237, R103, R197 ;  /* 0x000000c567ed7221 */ /* 0x002fe20000010000 */
[----:B--2---:R-:W-:Y:S06]  /*1e340*/  @!P0 BRA `(.L_x_7220) ;  /* 0x0000000000048947 */ /* 0x004fec0003800000 */
[----:B------:R-:W-:Y:S01]  /*1e350*/  BPT.TRAP 0x1 ;  /* 0x000000040000795c */ /* 0x000fe20000300000 */
.L_x_7220:
[----:B------:R-:W2:Y:S04]  /*1e360*/  LDL R0, [R1+0x64] ;  /* 0x0000640001007983 */ /* 0x000ea80000100800 */
[----:B------:R-:W3:Y:S01]  /*1e370*/  LDL R197, [R1+0x5c] ;  /* 0x00005c0001c57983 */ /* 0x000ee20000100800 */
[----:B------:R-:W-:Y:S02]  /*1e380*/  F2FP.SATFINITE.E4M3.F32.PACK_AB_MERGE_C R92, R93, R92, RZ ;  /* 0x0000005c5d5c723e */ /* 0x000fe400048070ff */
        /* <DEDUP_REMOVED lines=118> */
[----:B------:R-:W-:Y:S01]  /*1eaf0*/  FMUL.FTZ R87, R87, R142 ;  /* 0x0000008e57577220 */ /* 0x000fe20000410000 */
[----:B------:R-:W-:-:S02]  /*1eb00*/  IMAD.MOV.U32 R3, RZ, RZ, R15 ;  /* 0x000000ffff037224 */ /* 0x000fc400078e000f */
[----:B------:R-:W-:Y:S01]  /*1eb10*/  IMAD.MOV.U32 R231, RZ, RZ, R234 ;  /* 0x000000ffffe77224 */ /* 0x000fe200078e00ea */
[----:B--2---:R-:W-:Y:S01]  /*1eb20*/  R2UR UR4, R0 ;  /* 0x00000000000472ca */ /* 0x004fe200000e0000 */
[----:B------:R-:W-:Y:S01]  /*1eb30*/  IMAD R0, R232, 0x8, R17 ;  /* 0x00000008e8007824 */ /* 0x000fe200078e0211 */
[----:B---3--:R-:W-:-:S03]  /*1eb40*/  ISETP.GT.AND P2, PT, R12, R197, PT ;  /* 0x000000c50c00720c */ /* 0x008fc60003f44270 */
[----:B------:R-:W-:-:S08]  /*1eb50*/  VIADD R0, R0, 0x2e860 ;  /* 0x0002e86000007836 */ /* 0x000fd00000000000 */
[----:B------:R-:W-:-:S05]  /*1eb60*/  IMAD.U32 R93, RZ, RZ, UR4 ;  /* 0x00000004ff5d7e24 */ /* 0x000fca000f8e00ff */
[----:B------:R-:W-:Y:S01]  /*1eb70*/  PRMT R0, R93, 0x654, R0 ;  /* 0x000006545d007816 */ /* 0x000fe20000000000 */
[----:B------:R-:W-:-:S03]  /*1eb80*/  VIADD R12, R12, 0xffffffff ;  /* 0xffffffff0c0c7836 */ /* 0x000fc60000000000 */
[----:B------:R0:W-:Y:S01]  /*1eb90*/  SYNCS.ARRIVE.TRANS64.RED.A1T0 RZ, [R0+URZ], RZ ;  /* 0x000000ff00ff79a7 */ /* 0x0001e2000810043f */
[----:B------:R-:W-:Y:S02]  /*1eba0*/  IMAD.MOV.U32 R232, RZ, RZ, R13 ;  /* 0x000000ffffe87224 */ /* 0x000fe400078e000d */
[----:B0-----:R-:W-:Y:S01]  /*1ebb0*/  IMAD.MOV.U32 R0, RZ, RZ, R21 ;  /* 0x000000ffff007224 */ /* 0x001fe200078e0015 */
[----:B------:R-:W-:Y:S06]  /*1ebc0*/  @P2 BRA `(.L_x_7221) ;  /* 0xffffff98003c2947 */ /* 0x000fec000383ffff */
[----:B------:R-:W-:Y:S02]  /*1ebd0*/  IMAD.MOV.U32 R0, RZ, RZ, R21 ;  /* 0x000000ffff007224 */ /* 0x000fe400078e0015 */
[----:B------:R-:W-:Y:S02]  /*1ebe0*/  IMAD.MOV.U32 R3, RZ, RZ, R15 ;  /* 0x000000ffff037224 */ /* 0x000fe400078e000f */
[----:B------:R-:W-:Y:S02]  /*1ebf0*/  IMAD.MOV.U32 R232, RZ, RZ, R13 ;  /* 0x000000ffffe87224 */ /* 0x000fe400078e000d */
[----:B------:R-:W-:-:S07]  /*1ec00*/  IMAD.MOV.U32 R231, RZ, RZ, R234 ;  /* 0x000000ffffe77224 */ /* 0x000fce00078e00ea */
.L_x_7202:
[----:B------:R-:W2:Y:S01]  /*1ec10*/  LDL R13, [R1+0x60] ;  /* 0x00006000010d7983 */ /* 0x000ea20000100800 */
[----:B------:R-:W0:Y:S03]  /*1ec20*/  LDC R15, c[0x0][0x448] ;  /* 0x00011200ff0f7b82 */ /* 0x000e260000000800 */
[----:B------:R-:W3:Y:S04]  /*1ec30*/  LDL R88, [R1+0x10] ;  /* 0x0000100001587983 */ /* 0x000ee80000100800 */
[----:B------:R-:W3:Y:S01]  /*1ec40*/  LDL R21, [R1+0x14] ;  /* 0x0000140001157983 */ /* 0x000ee20000100800 */
[----:B------:R-:W1:Y:S01]  /*1ec50*/  LDC R89, c[0x0][0x9e4] ;  /* 0x00027900ff597b82 */ /* 0x000e620000000800 */
[----:B------:R-:W-:-:S02]  /*1ec60*/  LOP3.LUT R16, R16, 0xffefffff, RZ, 0xc0, !PT ;  /* 0xffefffff10107812 */ /* 0x000fc400078ec0ff */
[----:B0-----:R-:W-:-:S13]  /*1ec70*/  ISETP.NE.AND P2, PT, R15, 0x1, PT ;  /* 0x000000010f00780c */ /* 0x001fda0003f45270 */
[----:B------:R-:W0:Y:S01]  /*1ec80*/  @P2 LDC R20, c[0x0][0x44c] ;  /* 0x00011300ff142b82 */ /* 0x000e220000000800 */
[----:B------:R-:W-:-:S04]  /*1ec90*/  @P2 LOP3.LUT R16, R16, 0x100000, RZ, 0xfc, !PT ;  /* 0x0010000010102812 */ /* 0x000fc800078efcff */
[----:B------:R-:W-:-:S03]  /*1eca0*/  LOP3.LUT R16, R16, 0xffdfffff, RZ, 0xc0, !PT ;  /* 0xffdfffff10107812 */ /* 0x000fc600078ec0ff */
[----:B------:R-:W4:Y:S01]  /*1ecb0*/  @P2 LDC R15, c[0x0][0x450] ;  /* 0x00011400ff0f2b82 */ /* 0x000f220000000800 */
[----:B--2---:R-:W-:-:S04]  /*1ecc0*/  VIADD R13, R13, 0x7f ;  /* 0x0000007f0d0d7836 */ /* 0x004fc80000000000 */
[----:B0-----:R-:W-:Y:S01]  /*1ecd0*/  @P2 IMAD.HI.U32 R20, R13, R20, RZ ;  /* 0x000000140d142227 */ /* 0x001fe200078e00ff */
[----:B---3--:R-:W-:-:S04]  /*1ece0*/  IADD3 R88, R21, 0x1, -R88 ;  /* 0x0000000115587810 */ /* 0x008fc80007ffe858 */
[----:B----4-:R-:W-:Y:S02]  /*1ecf0*/  @P2 SHF.R.U32.HI R13, RZ, R15, R20 ;  /* 0x0000000fff0d2219 */ /* 0x010fe40000011614 */
[----:B-1----:R-:W-:-:S03]  /*1ed00*/  ISETP.GE.AND P2, PT, R89, 0x1, PT ;  /* 0x000000015900780c */ /* 0x002fc60003f46270 */
[----:B------:R-:W-:-:S04]  /*1ed10*/  IMAD.IADD R13, R13, 0x1, R88 ;  /* 0x000000010d0d7824 */ /* 0x000fc800078e0258 */
[----:B------:R-:W-:-:S06]  /*1ed20*/  IMAD.IADD R14, R13, 0x1, -R14 ;  /* 0x000000010d0e7824 */ /* 0x000fcc00078e0a0e */
[----:B------:R-:W-:Y:S01]  /*1ed30*/  @P2 LOP3.LUT R16, R16, 0x200000, RZ, 0xfc, !PT ;  /* 0x0020000010102812 */ /* 0x000fe200078efcff */
        /* <DEDUP_REMOVED lines=11> */
.L_x_7224:
[----:B------:R-:W-:-:S13]  /*1edf0*/  ISETP.NE.AND P2, PT, R89, 0x1, PT ;  /* 0x000000015900780c */ /* 0x000fda0003f45270 */
[----:B------:R-:W0:Y:S02]  /*1ee00*/  @P2 LDC.64 R20, c[0x0][0x9e8] ;  /* 0x00027a00ff142b82 */ /* 0x000e240000000a00 */
[----:B0-----:R-:W-:-:S05]  /*1ee10*/  @P2 IMAD.HI.U32 R20, R13, R20, RZ ;  /* 0x000000140d142227 */ /* 0x001fca00078e00ff */
[----:B------:R-:W-:-:S07]  /*1ee20*/  @P2 SHF.R.U32.HI R13, RZ, R21, R20 ;  /* 0x00000015ff0d2219 */ /* 0x000fce0000011614 */
.L_x_7225:
[----:B------:R-:W-:Y:S05]  /*1ee30*/  BSYNC B0 ;  /* 0x0000000000007941 */ /* 0x000fea0003800000 */
.L_x_7223:
[----:B------:R-:W-:-:S05]  /*1ee40*/  IMAD R13, R13, R89, RZ ;  /* 0x000000590d0d7224 */ /* 0x000fca00078e02ff */
[----:B------:R-:W-:-:S07]  /*1ee50*/  VIMNMX R14, R14, R13, !PT ;  /* 0x0000000d0e0e7248 */ /* 0x000fce0007fe0100 */
.L_x_7222:
[----:B------:R-:W2:Y:S01]  /*1ee60*/  LDL R20, [R1+0x70] ;  /* 0x0000700001147983 */ /* 0x000ea20000100800 */
[----:B------:R-:W-:Y:S02]  /*1ee70*/  VIADD R15, R14, 0xdf ;  /* 0x000000df0e0f7836 */ /* 0x000fe40000000000 */
[----:B------:R-:W-:-:S04]  /*1ee80*/  IMAD.MOV.U32 R14, RZ, RZ, RZ ;  /* 0x000000ffff0e7224 */ /* 0x000fc800078e00ff */
[----:B------:R-:W-:-:S05]  /*1ee90*/  IMAD.HI R14, R15, -0x6db6db6d, R14 ;  /* 0x924924930f0e7827 */ /* 0x000fca00078e020e */
[----:B------:R-:W-:-:S04]  /*1eea0*/  SHF.R.U32.HI R13, RZ, 0x1f, R14 ;  /* 0x0000001fff0d7819 */ /* 0x000fc8000001160e */
[----:B------:R-:W-:-:S04]  /*1eeb0*/  LEA.HI.SX32 R13, R14, R13, 0x19 ;  /* 0x0000000d0e0d7211 */ /* 0x000fc800078fcaff */
[----:B--2---:R-:W-:-:S04]  /*1eec0*/  VIMNMX R20, R20, R13, !PT ;  /* 0x0000000d14147248 */ /* 0x004fc80007fe0100 */
[----:B------:R-:W-:Y:S01]  /*1eed0*/  ISETP.GE.AND P2, PT, R12, R20, PT ;  /* 0x000000140c00720c */ /* 0x000fe20003f46270 */
[----:B------:R0:W-:-:S12]  /*1eee0*/  STL [R1+0x48], R20 ;  /* 0x0000481401007387 */ /* 0x0001d80000100800 */
[----:B0-----:R-:W-:Y:S05]  /*1eef0*/  @!P2 BRA `(.L_x_7226) ;  /* 0x0000003c00fca947 */ /* 0x001fea0003800000 */
[----:B------:R-:W-:Y:S02]  /*1ef00*/  IMAD.MOV.U32 R235, RZ, RZ, R12 ;  /* 0x000000ffffeb7224 */ /* 0x000fe400078e000c */
[----:B------:R-:W-:Y:S02]  /*1ef10*/  IMAD.MOV.U32 R234, RZ, RZ, R0 ;  /* 0x000000ffffea7224 */ /* 0x000fe400078e0000 */
[----:B------:R-:W-:Y:S02]  /*1ef20*/  IMAD.MOV.U32 R21, RZ, RZ, R3 ;  /* 0x000000ffff157224 */ /* 0x000fe400078e0003 */
[----:B------:R-:W-:Y:S02]  /*1ef30*/  IMAD.MOV.U32 R12, RZ, RZ, R231 ;  /* 0x000000ffff0c7224 */ /* 0x000fe400078e00e7 */
[----:B------:R-:W-:-:S07]  /*1ef40*/  IMAD.MOV.U32 R20, RZ, RZ, R232 ;  /* 0x000000ffff147224 */ /* 0x000fce00078e00e8 */
.L_x_7237:
[----:B------:R-:W2:Y:S01]  /*1ef50*/  LDL R0, [R1+0x54] ;  /* 0x0000540001007983 */ /* 0x000ea20000100800 */
[----:B------:R-:W-:Y:S01]  /*1ef60*/  ISETP.NE.AND P2, PT, R20, 0x1, PT ;  /* 0x000000011400780c */ /* 0x000fe20003f45270 */
[----:B------:R-:W-:Y:S05]  /*1ef70*/  YIELD ;  /* 0x0000000000007946 */ /* 0x000fea0003800000 */
[----:B------:R-:W-:-:S04]  /*1ef80*/  SEL R231, RZ, 0x1, P2 ;  /* 0x00000001ffe77807 */ /* 0x000fc80001000000 */
[----:B------:R-:W-:Y:S02]  /*1ef90*/  LOP3.LUT R231, R12, R231, RZ, 0x3c, !PT ;  /* 0x000000e70ce77212 */ /* 0x000fe400078e3cff */
[----:B--2---:R-:W-:-:S13]  /*1efa0*/  ISETP.NE.AND P2, PT, R0, RZ, PT ;  /* 0x000000ff0000720c */ /* 0x004fda0003f45270 */
[----:B------:R-:W-:Y:S05]  /*1efb0*/  @P2 BRA `(.L_x_7227) ;  /* 0x00000000003c2947 */ /* 0x000fea0003800000 */
[----:B------:R-:W-:Y:S05]  /*1efc0*/  @!P0 BRA `(.L_x_7228) ;  /* 0x0000000000048947 */ /* 0x000fea0003800000 */
[----:B------:R-:W-:Y:S01]  /*1efd0*/  BPT.TRAP 0x1 ;  /* 0x000000040000795c */ /* 0x000fe20000300000 */
.L_x_7228:
        /* <DEDUP_REMOVED lines=8> */
.L_x_7229:
[----:B------:R-:W-:Y:S04]  /*1f060*/  BSSY B0, `(.L_x_7227) ;  /* 0x0000004000007945 */ /* 0x000fe80003800000 */
[----:B-1----:R-:W-:Y:S05]  /*1f070*/  @P3 BRA `(.L_x_7230) ;  /* 0x0000000000083947 */ /* 0x002fea0003800000 */
[----:B------:R-:W1:Y:S02]  /*1f080*/  SYNCS.PHASECHK.TRANS64.TRYWAIT P3, [R0+URZ+0x2e830], R3 ;  /* 0x02e83003000075a7 */ /* 0x000e64000806017f */
[----:B-1----:R-:W-:Y:S05]  /*1f090*/  @!P3 BRA `(.L_x_7231) ;  /* 0x0000016000e0b947 */ /* 0x002fea0003800000 */
.L_x_7230:
[----:B------:R-:W-:Y:S05]  /*1f0a0*/  BSYNC B0 ;  /* 0x0000000000007941 */ /* 0x000fea0003800000 */
.L_x_7227:
[----:B01----:R-:W2:Y:S01]  /*1f0b0*/  LDL R3, [R1+0x58] ;  /* 0x0000580001037983 */ /* 0x003ea20000100800 */
[----:B------:R-:W-:Y:S01]  /*1f0c0*/  VIADD R232, R20, 0x1 ;  /* 0x0000000114e87836 */ /* 0x000fe20000000000 */
[----:B------:R-:W-:Y:S05]  /*1f0d0*/  WARPSYNC.ALL ;  /* 0x0000000000007948 */ /* 0x000fea0003800000 */
[----:B------:R-:W0:Y:S01]  /*1f0e0*/  S2R R0, SR_TID.X ;  /* 0x0000000000007919 */ /* 0x000e220000002100 */
[----:B------:R-:W-:Y:S01]  /*1f0f0*/  ISETP.NE.AND P3, PT, R232, 0x2, PT ;  /* 0x00000002e800780c */ /* 0x000fe20003f65270 */
[----:B------:R-:W-:Y:S01]  /*1f100*/  IMAD.MOV.U32 R91, RZ, RZ, 0x40000040 ;  /* 0x40000040ff5b7424 */ /* 0x000fe200078e00ff */
[----:B------:R-:W-:Y:S01]  /*1f110*/  R2UR UR12, R8 ;  /* 0x00000000080c72ca */ /* 0x000fe200000e0000 */
[----:B------:R-:W-:Y:S01]  /*1f120*/  IMAD.MOV.U32 R15, RZ, RZ, 0x40000040 ;  /* 0x40000040ff0f7424 */ /* 0x000fe200078e00ff */
[----:B------:R-:W-:Y:S01]  /*1f130*/  SEL R232, R232, RZ, P3 ;  /* 0x000000ffe8e87207 */ /* 0x000fe20001800000 */
        /* <DEDUP_REMOVED lines=13> */
[----:B------:R-:W-:Y:S01]  /*1f210*/  R2UR UR25, R15 ;  /* 0x000000000f1972ca */ /* 0x000fe200000e0000 */
[----:B------:R-:W-:Y:S01]  /*1f220*/  STL [R1+0xc0], R21 ;  /* 0x0000c01501007387 */ /* 0x000fe20000100800 */
[C---:B------:R-:W-:Y:S02]  /*1f230*/  R2UR UR27, R89.reuse ;  /* 0x00000000591b72ca */ /* 0x040fe400000e0000 */
[----:B------:R-:W-:Y:S01]  /*1f240*/  R2UR UR29, R89 ;  /* 0x00000000591d72ca */ /* 0x000fe200000e0000 */
[----:B------:R-:W-:Y:S01]  /*1f250*/  STL [R1+0xbc], R19 ;  /* 0x0000bc1301007387 */ /* 0x000fe20000100800 */
[----:B------:R-:W-:-:S02]  /*1f260*/  R2UR UR31, R93 ;  /* 0x000000005d1f72ca */ /* 0x000fc400000e0000 */
[----:B------:R-:W-:Y:S01]  /*1f270*/  R2UR UR39, R15 ;  /* 0x000000000f2772ca */ /* 0x000fe200000e0000 */
[----:B------:R-:W-:Y:S01]  /*1f280*/  STL [R1+0xb8], R18 ;  /* 0x0000b81201007387 */ /* 0x000fe20000100800 */
[----:B------:R-:W-:Y:S02]  /*1f290*/  R2UR UR36, R8 ;  /* 0x00000000082472ca */ /* 0x000fe400000e0000 */
[----:B0-----:R-:W-:Y:S01]  /*1f2a0*/  SHF.R.U32.HI R0, RZ, 0x7, R0 ;  /* 0x00000007ff007819 */ /* 0x001fe20000011600 */
[----:B------:R0:W-:Y:S01]  /*1f2b0*/  STL [R1+0xb4], R17 ;  /* 0x0000b41101007387 */ /* 0x0001e20000100800 */
[----:B------:R-:W-:Y:S02]  /*1f2c0*/  R2UR UR37, R9 ;  /* 0x00000000092572ca */ /* 0x000fe400000e0000 */
[----:B------:R-:W-:Y:S01]  /*1f2d0*/  R2UR UR47, R89 ;  /* 0x00000000592f72ca */ /* 0x000fe200000e0000 */
[----:B------:R-:W-:Y:S01]  /*1f2e0*/  VIADD R0, R0, 0x8 ;  /* 0x0000000800007836 */ /* 0x000fe20000000000 */
[----:B------:R1:W-:Y:S01]  /*1f2f0*/  STL [R1+0xb0], R16 ;  /* 0x0000b01001007387 */ /* 0x0003e20000100800 */
[----:B------:R-:W-:-:S02]  /*1f300*/  R2UR UR44, R8 ;  /* 0x00000000082c72ca */ /* 0x000fc400000e0000 */
[----:B------:R-:W-:Y:S01]  /*1f310*/  R2UR UR45, R9 ;  /* 0x00000000092d72ca */ /* 0x000fe200000e0000 */
[----:B------:R3:W-:Y:S01]  /*1f320*/  BAR.SYNC.DEFER_BLOCKING R0, 0x100 ;  /* 0x000400000000751d */ /* 0x0007e20000010000 */
[C---:B------:R-:W-:Y:S02]  /*1f330*/  R2UR UR19, R15.reuse ;  /* 0x000000000f1372ca */ /* 0x040fe400000e0000 */
[----:B------:R-:W-:Y:S01]  /*1f340*/  R2UR UR5, R15 ;  /* 0x000000000f0572ca */ /* 0x000fe200000e0000 */
[----:B------:R-:W-:Y:S01]  /*1f350*/  IMAD.MOV.U32 R15, RZ, RZ, 0x40000040 ;  /* 0x40000040ff0f7424 */ /* 0x000fe200078e00ff */
[----:B------:R-:W-:Y:S02]  /*1f360*/  R2UR UR17, R89 ;  /* 0x00000000591172ca */ /* 0x000fe400000e0000 */
[C---:B------:R-:W-:Y:S01]  /*1f370*/  R2UR UR9, R93.reuse ;  /* 0x000000005d0972ca */ /* 0x040fe200000e0000 */
[----:B------:R4:W-:Y:S01]  /*1f380*/  STL [R1+0xac], R12 ;  /* 0x0000ac0c01007387 */ /* 0x0009e20000100800 */
[----:B------:R-:W-:-:S02]  /*1f390*/  R2UR UR33, R93 ;  /* 0x000000005d2172ca */ /* 0x000fc400000e0000 */
[----:B------:R-:W-:Y:S01]  /*1f3a0*/  R2UR UR59, R91 ;  /* 0x000000005b3b72ca */ /* 0x000fe200000e0000 */
[----:B------:R4:W-:Y:S01]  /*1f3b0*/  STL [R1+0xa8], R2 ;  /* 0x0000a80201007387 */ /* 0x0009e20000100800 */
[----:B------:R-:W-:Y:S01]  /*1f3c0*/  WARPGROUP.ARRIVE ;  /* 0x00000000000079c5 */ /* 0x000fe20000000000 */
[----:B--2---:R-:W-:Y:S01]  /*1f3d0*/  IMAD R90, R232, 0x700, R3 ;  /* 0x00000700e85a7824 */ /* 0x004fe200078e0203 */
[----:B------:R-:W-:Y:S01]  /*1f3e0*/  MOV R3, UR7 ;  /* 0x0000000700037c02 */ /* 0x000fe20008000f00 */
[----:B------:R-:W-:Y:S01]  /*1f3f0*/  UMOV UR7, UR11 ;  /* 0x0000000b00077c82 */ /* 0x000fe20008000000 */
[----:B------:R-:W-:Y:S01]  /*1f400*/  R2UR UR11, R93 ;  /* 0x000000005d0b72ca */ /* 0x000fe200000e0000 */
[C---:B------:R-:W-:Y:S01]  /*1f410*/  VIADD R14, R90.reuse, 0x100 ;  /* 0x000001005a0e7836 */ /* 0x040fe20000000000 */
[C---:B------:R-:W-:Y:S01]  /*1f420*/  R2UR UR14, R90.reuse ;  /* 0x000000005a0e72ca */ /* 0x040fe200000e0000 */
[C---:B------:R-:W-:Y:S01]  /*1f430*/  VIADD R88, R90.reuse, 0x200 ;  /* 0x000002005a587836 */ /* 0x040fe20000000000 */
[----:B0-----:R-:W-:Y:S01]  /*1f440*/  MOV R17, UR7 ;  /* 0x0000000700117c02 */ /* 0x001fe20008000f00 */
        /* <DEDUP_REMOVED lines=24> */
[----:B------:R-:W-:Y:S01]  /*1f5d0*/  MOV R236, UR11 ;  /* 0x0000000b00ec7c02 */ /* 0x000fe20008000f00 */
[----:B------:R-:W-:Y:S01]  /*1f5e0*/  UMOV UR11, UR25 ;  /* 0x00000019000b7c82 */ /* 0x000fe20008000000 */
[----:B------:R-:W-:Y:S01]  /*1f5f0*/  R2UR UR24, R14 ;  /* 0x000000000e1872ca */ /* 0x000fe200000e0000 */
[----:B------:R-:W-:Y:S01]  /*1f600*/  VIADD R14, R90, 0x4 ;  /* 0x000000045a0e7836 */ /* 0x000fe20000000000 */
[----:B------:R-:W-:Y:S01]  /*1f610*/  R2UR UR10, R88 ;  /* 0x00000000580a72ca */ /* 0x000fe200000e0000 */
[----:B------:R-:W-:Y:S01]  /*1f620*/  UMOV UR7, UR29 ;  /* 0x0000001d00077c82 */ /* 0x000fe20008000000 */
[C---:B------:R-:W-:Y:S01]  /*1f630*/  R2UR UR25, R9.reuse ;  /* 0x00000000091972ca */ /* 0x040fe200000e0000 */
[----:B------:R-:W-:Y:S01]  /*1f640*/  VIADD R88, R90, 0x204 ;  /* 0x000002045a587836 */ /* 0x000fe20000000000 */
[----:B------:R-:W-:Y:S01]  /*1f650*/  R2UR UR6, R14 ;  /* 0x000000000e0672ca */ /* 0x000fe200000e0000 */
[----:B------:R-:W-:Y:S01]  /*1f660*/  VIADD R14, R90, 0x304 ;  /* 0x000003045a0e7836 */ /* 0x000fe20000000000 */
[----:B------:R-:W-:Y:S01]  /*1f670*/  R2UR UR29, R9 ;  /* 0x00000000091d72ca */ /* 0x000fe200000e0000 */
[----:B------:R-:W-:Y:S01]  /*1f680*/  IMAD.MOV.U32 R93, RZ, RZ, 0x40000040 ;  /* 0x40000040ff5d7424 */ /* 0x000fe200078e00ff */
[----:B------:R-:W-:Y:S01]  /*1f690*/  MOV R19, UR11 ;  /* 0x0000000b00137c02 */ /* 0x000fe20008000f00 */
[----:B------:R-:W-:Y:S01]  /*1f6a0*/  UMOV UR11, UR19 ;  /* 0x00000013000b7c82 */ /* 0x000fe20008000000 */
[----:B------:R-:W-:Y:S01]  /*1f6b0*/  R2UR UR14, R88 ;  /* 0x00000000580e72ca */ /* 0x000fe200000e0000 */
[----:B------:R-:W-:Y:S01]  /*1f6c0*/  VIADD R88, R90, 0x404 ;  /* 0x000004045a587836 */ /* 0x000fe20000000000 */
[----:B------:R-:W-:Y:S01]  /*1f6d0*/  R2UR UR19, R15 ;  /* 0x000000000f1372ca */ /* 0x000fe200000e0000 */
[----:B------:R-:W-:Y:S01]  /*1f6e0*/  IMAD.MOV.U32 R15, RZ, RZ, 0x40000040 ;  /* 0x40000040ff0f7424 */ /* 0x000fe200078e00ff */
[----:B------:R-:W-:Y:S01]  /*1f6f0*/  R2UR UR15, R89 ;  /* 0x00000000590f72ca */ /* 0x000fe200000e0000 */
[----:B------:R-:W-:Y:S01]  /*1f700*/  IMAD.MOV.U32 R89, RZ, RZ, 0x40000040 ;  /* 0x40000040ff597424 */ /* 0x000fe200078e00ff */
[----:B------:R-:W-:Y:S01]  /*1f710*/  MOV R24, UR7 ;  /* 0x0000000700187c02 */ /* 0x000fe20008000f00 */
[----:B------:R-:W-:Y:S01]  /*1f720*/  UMOV UR7, UR9 ;  /* 0x0000000900077c82 */ /* 0x000fe20008000000 */
[----:B---3--:R-:W-:Y:S01]  /*1f730*/  MOV R0, UR6 ;  /* 0x0000000600007c02 */ /* 0x008fe20008000f00 */
[----:B------:R-:W-:Y:S01]  /*1f740*/  UMOV UR6, UR10 ;  /* 0x0000000a00067c82 */ /* 0x000fe20008000000 */
[----:B------:R-:W-:Y:S01]  /*1f750*/  R2UR UR10, R92 ;  /* 0x000000005c0a72ca */ /* 0x000fe200000e0000 */
[----:B------:R-:W-:Y:S01]  /*1f760*/  VIADD R92, R90, 0x206 ;  /* 0x000002065a5c7836 */ /* 0x000fe20000000000 */
[----:B-1----:R-:W-:Y:S01]  /*1f770*/  MOV R16, UR6 ;  /* 0x0000000600107c02 */ /* 0x002fe20008000f00 */
[----:B------:R-:W-:Y:S01]  /*1f780*/  UMOV UR6, UR28 ;  /* 0x0000001c00067c82 */ /* 0x000fe20008000000 */
[----:B------:R-:W-:-:S02]  /*1f790*/  R2UR UR28, R8 ;  /* 0x00000000081c72ca */ /* 0x000fc400000e0000 */
[----:B------:R-:W-:Y:S01]  /*1f7a0*/  MOV R23, UR6 ;  /* 0x0000000600177c02 */ /* 0x000fe20008000f00 */
[----:B------:R-:W-:Y:S01]  /*1f7b0*/  UMOV UR6, UR8 ;  /* 0x0000000800067c82 */ /* 0x000fe20008000000 */
[C---:B------:R-:W-:Y:S02]  /*1f7c0*/  R2UR UR8, R8.reuse ;  /* 0x00000000080872ca */ /* 0x040fe400000e0000 */
[----:B------:R-:W-:Y:S02]  /*1f7d0*/  R2UR UR9, R9 ;  /* 0x00000000090972ca */ /* 0x000fe400000e0000 */
[----:B------:R-:W-:Y:S01]  /*1f7e0*/  MOV R95, UR11 ;  /* 0x0000000b005f7c02 */ /* 0x000fe20008000f00 */
[----:B------:R-:W-:Y:S01]  /*1f7f0*/  UMOV UR11, UR5 ;  /* 0x00000005000b7c82 */ /* 0x000fe20008000000 */
[----:B------:R-:W-:Y:S01]  /*1f800*/  MOV R13, UR10 ;  /* 0x0000000a000d7c02 */ /* 0x000fe20008000f00 */
[----:B------:R-:W-:Y:S01]  /*1f810*/  UMOV UR10, UR24 ;  /* 0x00000018000a7c82 */ /* 0x000fe20008000000 */
[----:B------:R-:W-:-:S02]  /*1f820*/  R2UR UR24, R8 ;  /* 0x00000000081872ca */ /* 0x000fc400000e0000 */
[----:B------:R-:W-:Y:S01]  /*1f830*/  MOV R18, UR10 ;  /* 0x0000000a00127c02 */ /* 0x000fe20008000f00 */
[----:B------:R-:W-:Y:S01]  /*1f840*/  UMOV UR10, UR18 ;  /* 0x00000012000a7c82 */ /* 0x000fe20008000000 */
[----:B------:R-:W-:Y:S01]  /*1f850*/  R2UR UR18, R14 ;  /* 0x000000000e1272ca */ /* 0x000fe200000e0000 */
[----:B------:R-:W-:Y:S01]  /*1f860*/  VIADD R14, R90, 0x504 ;  /* 0x000005045a0e7836 */ /* 0x000fe20000000000 */
[----:B------:R-:W-:Y:S02]  /*1f870*/  WARPGROUP.DEPBAR.LE gsb0, 0x0 ;  /* 0x00008000000079c5 */ /* 0x000fe40000010000 */
[----:B------:R-:W-:Y:S01]  /*1f880*/  WARPGROUP.ARRIVE ;  /* 0x00000000000079c5 */ /* 0x000fe20000000000 */
[----:B------:R-:W-:Y:S01]  /*1f890*/  MOV R94, UR10 ;  /* 0x0000000a005e7c02 */ /* 0x000fe20008000f00 */
[----:B------:R-:W-:Y:S01]  /*1f8a0*/  UMOV UR10, UR4 ;  /* 0x00000004000a7c82 */ /* 0x000fe20008000000 */
[----:B------:R-:W-:Y:S02]  /*1f8b0*/  R2UR UR42, R92 ;  /* 0x000000005c2a72ca */ /* 0x000fe400000e0000 */
[----:B------:R-:W-:Y:S01]  /*1f8c0*/  R2UR UR43, R93 ;  /* 0x000000005d2b72ca */ /* 0x000fe200000e0000 */
[----:B------:R-:W-:Y:S01]  /*1f8d0*/  QGMMA.64x32x32.F32.E4M3.E4M3 R168, gdesc[UR20], RZ, !UPT, gsb0 ;  /* 0x0060000014a879f3 */ /* 0x000fe2000c0008ff */
[----:B------:R-:W-:Y:S01]  /*1f8e0*/  R2UR UR22, R88 ;  /* 0x00000000581672ca */ /* 0x000fe200000e0000 */
[----:B------:R-:W-:Y:S01]  /*1f8f0*/  VIADD R88, R90, 0x604 ;  /* 0x000006045a587836 */ /* 0x000fe20000000000 */
[----:B------:R-:W-:Y:S01]  /*1f900*/  R2UR UR23, R89 ;  /* 0x00000000591772ca */ /* 0x000fe200000e0000 */
[----:B------:R-:W-:Y:S01]  /*1f910*/  IMAD.MOV.U32 R89, RZ, RZ, 0x40000040 ;  /* 0x40000040ff597424 */ /* 0x000fe200078e00ff */
[----:B------:R-:W-:-:S02]  /*1f920*/  R2UR UR4, R10 ;  /* 0x000000000a0472ca */ /* 0x000fc400000e0000 */
[C---:B------:R-:W-:Y:S02]  /*1f930*/  R2UR UR5, R11.reuse ;  /* 0x000000000b0572ca */ /* 0x040fe400000e0000 */
[----:B------:R-:W-:Y:S02]  /*1f940*/  R2UR UR12, R10 ;  /* 0x000000000a0c72ca */ /* 0x000fe400000e0000 */
[----:B------:R-:W-:Y:S02]  /*1f950*/  R2UR UR13, R11 ;  /* 0x000000000b0d72ca */ /* 0x000fe400000e0000 */
[----:B----4-:R-:W-:Y:S01]  /*1f960*/  MOV R12, UR15 ;  /* 0x0000000f000c7c02 */ /* 0x010fe20008000f00 */
[----:B------:R-:W-:Y:S01]  /*1f970*/  UMOV UR15, UR33 ;  /* 0x00000021000f7c82 */ /* 0x000fe20008000000 */
[----:B------:R-:W-:Y:S01]  /*1f980*/  MOV R2, UR14 ;  /* 0x0000000e00027c02 */ /* 0x000fe20008000f00 */
[----:B------:R-:W-:Y:S01]  /*1f990*/  UMOV UR14, UR32 ;  /* 0x00000020000e7c82 */ /* 0x000fe20008000000 */
[----:B------:R-:W-:Y:S01]  /*1f9a0*/  MOV R22, UR15 ;  /* 0x0000000f00167c02 */ /* 0x000fe20008000f00 */
[----:B------:R-:W-:Y:S01]  /*1f9b0*/  UMOV UR15, UR17 ;  /* 0x00000011000f7c82 */ /* 0x000fe20008000000 */
[----:B------:R-:W-:Y:S01]  /*1f9c0*/  MOV R21, UR14 ;  /* 0x0000000e00157c02 */ /* 0x000fe20008000f00 */
[----:B------:R-:W-:Y:S01]  /*1f9d0*/  UMOV UR14, UR16 ;  /* 0x00000010000e7c82 */ /* 0x000fe20008000000 */
        /* <DEDUP_REMOVED lines=25> */
[----:B------:R-:W-:Y:S02]  /*1fb70*/  R2UR UR50, R88 ;  /* 0x00000000583272ca */ /* 0x000fe400000e0000 */
[----:B------:R-:W-:Y:S01]  /*1fb80*/  R2UR UR51, R89 ;  /* 0x00000000593372ca */ /* 0x000fe200000e0000 */
        /* <DEDUP_REMOVED lines=14> */
[----:B------:R-:W-:-:S06]  /*1fc70*/  WARPGROUP.ARRIVE ;  /* 0x00000000000079c5 */ /* 0x000fcc0000000000 */
        /* <DEDUP_REMOVED lines=132> */
.L_x_7233:
[----:B-----5:R-:W-:Y:S01]  /*204c0*/  SHF.L.U32 R0, R12, 0x1f, RZ ;  /* 0x0000001f0c007819 */ /* 0x020fe200000006ff */
[----:B------:R-:W-:-:S04]  /*204d0*/  IMAD R3, R20, 0x8, R17 ;  /* 0x0000000814037824 */ /* 0x000fc800078e0211 */
[----:B------:R0:W1:Y:S01]  /*204e0*/  SYNCS.PHASECHK.TRANS64.TRYWAIT P2, [R3+URZ+0x2e850], R0 ;  /* 0x02e85000030075a7 */ /* 0x000062000804017f */
[----:B------:R-:W-:Y:S05]  /*204f0*/  @!P0 BRA `(.L_x_7234) ;  /* 0x0000000000048947 */ /* 0x000fea0003800000 */
[----:B------:R-:W-:Y:S01]  /*20500*/  BPT.TRAP 0x1 ;  /* 0x000000040000795c */ /* 0x000fe20000300000 */
.L_x_7234:
[----:B-1----:R-:W-:Y:S05]  /*20510*/  @P2 BRA `(.L_x_7232) ;  /* 0x0000000000082947 */ /* 0x002fea0003800000 */
[----:B------:R-:W1:Y:S02]  /*20520*/  SYNCS.PHASECHK.TRANS64.TRYWAIT P2, [R3+URZ+0x2e850], R0 ;  /* 0x02e85000030075a7 */ /* 0x000e64000804017f */
[----:B-1----:R-:W-:Y:S05]  /*20530*/  @!P2 BRA `(.L_x_7235) ;  /* 0x0000014c00cca947 */ /* 0x002fea0003800000 */
.L_x_7232:
[----:B-----5:R-:W-:Y:S01]  /*20540*/  VIADD R12, R17, 0x400 ;  /* 0x00000400110c7836 */ /* 0x020fe20000000000 */
[----:B------:R-:W-:Y:S05]  /*20550*/  WARPSYNC.ALL ;  /* 0x0000000000007948 */ /* 0x000fea0003800000 */
[----:B------:R-:W-:Y:S01]  /*20560*/  SHF.R.U32.HI R12, RZ, 0x4, R12 ;  /* 0x00000004ff0c7819 */ /* 0x000fe2000001160c */
[----:B------:R-:W-:Y:S01]  /*20570*/  IMAD.MOV.U32 R13, RZ, RZ, -0x3ffffff0 ;  /* 0xc0000010ff0d7424 */ /* 0x000fe200078e00ff */
[----:B------:R-:W-:Y:S02]  /*20580*/  WARPGROUP.ARRIVE ;  /* 0x00000000000079c5 */ /* 0x000fe40000000000 */
[----:B------:R-:W-:-:S02]  /*20590*/  LOP3.LUT R12, R12, 0x3fff, RZ, 0xc0, !PT ;  /* 0x00003fff0c0c7812 */ /* 0x000fc400078ec0ff */
[----:B------:R-:W-:Y:S02]  /*205a0*/  R2UR UR7, R13 ;  /* 0x000000000d0772ca */ /* 0x000fe400000e0000 */
[----:B------:R-:W-:-:S05]  /*205b0*/  LOP3.LUT R12, R12, 0x10000, RZ, 0xfc, !PT ;  /* 0x000100000c0c7812 */ /* 0x000fca00078efcff */
[----:B------:R-:W-:-:S05]  /*205c0*/  IMAD R12, R20, 0x700, R12 ;  /* 0x00000700140c7824 */ /* 0x000fca00078e020c */
[----:B------:R-:W-:-:S13]  /*205d0*/  R2UR UR6, R12 ;  /* 0x000000000c0672ca */ /* 0x000fda00000e0000 */
[----:B------:R-:W-:Y:S01]  /*205e0*/  QGMMA.64x128x32.F32.E4M3.E4M3 R24, R224, gdesc[UR4], R24, gsb0 ;  /* 0x01e00004e0187df3 */ /* 0x000fe20008000818 */
[----:B------:R-:W-:Y:S02]  /*205f0*/  VIADD R14, R12, 0x100 ;  /* 0x000001000c0e7836 */ /* 0x000fe40000000000 */
[----:B------:R-:W-:-:S03]  /*20600*/  IMAD.MOV.U32 R15, RZ, RZ, -0x3ffffff0 ;  /* 0xc0000010ff0f7424 */ /* 0x000fc600078e00ff */
[----:B------:R-:W-:Y:S02]  /*20610*/  R2UR UR6, R14 ;  /* 0x000000000e0672ca */ /* 0x000fe400000e0000 */
[----:B------:R-:W-:Y:S02]  /*20620*/  R2UR UR7, R15 ;  /* 0x000000000f0772ca */ /* 0x000fe400000e0000 */
[----:B01----:R-:W-:-:S04]  /*20630*/  FMNMX.FTZ R0, R184, R21, !PT ;  /* 0x00000015b8007209 */ /* 0x003fc80007810000 */
        /* <DEDUP_REMOVED lines=8> */
[----:B------:R-:W-:Y:S01]  /*206c0*/  FMNMX.FTZ R13, R169, R13, !PT ;  /* 0x0000000da90d7209 */ /* 0x000fe20007810000 */
[----:B------:R-:W-:Y:S01]  /*206d0*/  VIADD R14, R12, 0x200 ;  /* 0x000002000c0e7836 */ /* 0x000fe20000000000 */
[----:B------:R-:W-:Y:S02]  /*206e0*/  WARPGROUP.DEPBAR.LE gsb0, 0x0 ;  /* 0x00008000000079c5 */ /* 0x000fe40000010000 */
[----:B------:R-:W-:Y:S01]  /*206f0*/  WARPGROUP.ARRIVE ;  /* 0x00000000000079c5 */ /* 0x000fe20000000000 */
[----:B------:R-:W-:Y:S01]  /*20700*/  IMAD.MOV.U32 R15, RZ, RZ, -0x3ffffff0 ;  /* 0xc0000010ff0f7424 */ /* 0x000fe200078e00ff */
[----:B------:R-:W-:Y:S01]  /*20710*/  FMNMX.FTZ R13, R172, R13, !PT ;  /* 0x0000000dac0d7209 */ /* 0x000fe20007810000 */
[----:B------:R-:W2:Y:S01]  /*20720*/  LDL.LU R227, [R1+0x4] ;  /* 0x0000040001e37983 */ /* 0x000ea20000300800 */
[----:B------:R-:W-:Y:S02]  /*20730*/  FMNMX.FTZ R0, R186, R234, !PT ;  /* 0x000000eaba007209 */ /* 0x000fe40007810000 */
[----:B------:R-:W-:Y:S01]  /*20740*/  QGMMA.64x128x32.F32.E4M3.E4M3 R24, R220, gdesc[UR4], R24, gsb0 ;  /* 0x01e00004dc187df3 */ /* 0x000fe20008000818 */
[----:B------:R-:W-:-:S02]  /*20750*/  FMNMX.FTZ R13, R173, R13, !PT ;  /* 0x0000000dad0d7209 */ /* 0x000fc40007810000 */
[----:B------:R-:W-:Y:S01]  /*20760*/  R2UR UR6, R14 ;  /* 0x000000000e0672ca */ /* 0x000fe200000e0000 */
[----:B------:R-:W-:Y:S01]  /*20770*/  VIADD R14, R12, 0x300 ;  /* 0x000003000c0e7836 */ /* 0x000fe20000000000 */
[----:B------:R-:W-:Y:S01]  /*20780*/  R2UR UR7, R15 ;  /* 0x000000000f0772ca */ /* 0x000fe200000e0000 */
[----:B------:R-:W-:Y:S01]  /*20790*/  IMAD.MOV.U32 R15, RZ, RZ, -0x3ffffff0 ;  /* 0xc0000010ff0f7424 */ /* 0x000fe200078e00ff */
        /* <DEDUP_REMOVED lines=67> */
[----:B------:R-:W-:Y:S01]  /*20bd0*/  FMNMX.FTZ R0, R126, R0, !PT ;  /* 0x000000007e007209 */ /* 0x000fe20007810000 */
[----:B------:R-:W-:Y:S02]  /*20be0*/  WARPGROUP.DEPBAR.LE gsb0, 0x0 ;  /* 0x00008000000079c5 */ /* 0x000fe40000010000 */
[----:B------:R-:W-:Y:S01]  /*20bf0*/  WARPGROUP.ARRIVE ;  /* 0x00000000000079c5 */ /* 0x000fe20000000000 */
[----:B------:R-:W-:-:S02]  /*20c00*/  FMNMX.FTZ R13, R116, R13, !PT ;  /* 0x0000000d740d7209 */ /* 0x000fc40007810000 */
[----:B------:R-:W-:Y:S02]  /*20c10*/  FMNMX.FTZ R0, R127, R0, !PT ;  /* 0x000000007f007209 */ /* 0x000fe40007810000 */
[----:B------:R-:W-:Y:S01]  /*20c20*/  FMNMX.FTZ R13, R117, R13, !PT ;  /* 0x0000000d750d7209 */ /* 0x000fe20007810000 */
[----:B------:R-:W-:Y:S01]  /*20c30*/  QGMMA.64x128x32.F32.E4M3.E4M3 R24, R216, gdesc[UR4], R24, gsb0 ;  /* 0x01e00004d8187df3 */ /* 0x000fe20008000818 */
[----:B------:R-:W-:Y:S02]  /*20c40*/  R2UR UR6, R14 ;  /* 0x000000000e0672ca */ /* 0x000fe400000e0000 */
        /* <DEDUP_REMOVED lines=17> */
[----:B------:R-:W-:-:S03]  /*20d60*/  FMNMX.FTZ R0, R111, R0, !PT ;  /* 0x000000006f007209 */ /* 0x000fc60007810000 */
[----:B------:R-:W0:Y:S01]  /*20d70*/  SHFL.BFLY PT, R14, R13, 0x2, 0x1f ;  /* 0x0c401f000d0e7f89 */ /* 0x000e2200000e0000 */
[----:B------:R-:W-:-:S04]  /*20d80*/  FMNMX.FTZ R0, R114, R0, !PT ;  /* 0x0000000072007209 */ /* 0x000fc80007810000 */
[----:B------:R-:W-:-:S04]  /*20d90*/  FMNMX.FTZ R0, R115, R0, !PT ;  /* 0x0000000073007209 */ /* 0x000fc80007810000 */
[----:B------:R-:W-:-:S04]  /*20da0*/  FMNMX.FTZ R0, R118, R0, !PT ;  /* 0x0000000076007209 */ /* 0x000fc80007810000 */
[----:B------:R-:W-:-:S04]  /*20db0*/  FMNMX.FTZ R0, R119, R0, !PT ;  /* 0x0000000077007209 */ /* 0x000fc80007810000 */
[----:B------:R-:W-:-:S04]  /*20dc0*/  FMNMX.FTZ R0, R90, R0, !PT ;  /* 0x000000005a007209 */ /* 0x000fc80007810000 */
[----:B------:R-:W-:Y:S02]  /*20dd0*/  FMNMX.FTZ R0, R91, R0, !PT ;  /* 0x000000005b007209 */ /* 0x000fe40007810000 */
[----:B0-----:R-:W-:Y:S01]  /*20de0*/  FMNMX.FTZ R13, R13, R14, !PT ;  /* 0x0000000e0d0d7209 */ /* 0x001fe20007810000 */
[----:B------:R-:W-:Y:S01]  /*20df0*/  VIADD R14, R12, 0x400 ;  /* 0x000004000c0e7836 */ /* 0x000fe20000000000 */
[----:B------:R-:W-:-:S04]  /*20e00*/  FMNMX.FTZ R0, R94, R0, !PT ;  /* 0x000000005e007209 */ /* 0x000fc80007810000 */
[----:B------:R-:W-:-:S04]  /*20e10*/  FMNMX.FTZ R0, R95, R0, !PT ;  /* 0x000000005f007209 */ /* 0x000fc80007810000 */
[----:B------:R-:W-:-:S04]  /*20e20*/  FMNMX.FTZ R0, R98, R0, !PT ;  /* 0x0000000062007209 */ /* 0x000fc80007810000 */
[----:B------:R-:W-:-:S04]  /*20e30*/  FMNMX.FTZ R0, R99, R0, !PT ;  /* 0x0000000063007209 */ /* 0x000fc80007810000 */
[----:B------:R-:W-:-:S04]  /*20e40*/  FMNMX.FTZ R0, R102, R0, !PT ;  /* 0x0000000066007209 */ /* 0x000fc80007810000 */
[----:B------:R-:W-:-:S05]  /*20e50*/  FMNMX.FTZ R0, R103, R0, !PT ;  /* 0x0000000067007209 */ /* 0x000fca0007810000 */
[----:B------:R-:W0:Y:S02]  /*20e60*/  SHFL.BFLY PT, R3, R0, 0x2, 0x1f ;  /* 0x0c401f0000037f89 */ /* 0x000e2400000e0000 */
[----:B0-----:R-:W-:Y:S02]  /*20e70*/  FMNMX.FTZ R0, R0, R3, !PT ;  /* 0x0000000300007209 */ /* 0x001fe40007810000 */
[----:B------:R-:W0:Y:S02]  /*20e80*/  SHFL.BFLY PT, R3, R13, 0x1, 0x1f ;  /* 0x0c201f000d037f89 */ /* 0x000e2400000e0000 */
[----:B0-----:R-:W-:Y:S01]  /*20e90*/  FMNMX.FTZ R3, R13, R3, !PT ;  /* 0x000000030d037209 */ /* 0x001fe20007810000 */
[----:B------:R-:W-:Y:S02]  /*20ea0*/  WARPGROUP.DEPBAR.LE gsb0, 0x0 ;  /* 0x00008000000079c5 */ /* 0x000fe40000010000 */
[----:B------:R-:W-:-:S06]  /*20eb0*/  WARPGROUP.ARRIVE ;  /* 0x00000000000079c5 */ /* 0x000fcc0000000000 */
[----:B------:R-:W-:Y:S01]  /*20ec0*/  QGMMA.64x128x32.F32.E4M3.E4M3 R24, R212, gdesc[UR4], R24, gsb0 ;  /* 0x01e00004d4187df3 */ /* 0x000fe20008000818 */
[----:B------:R-:W-:Y:S02]  /*20ed0*/  R2UR UR6, R14 ;  /* 0x000000000e0672ca */ /* 0x000fe400000e0000 */
[----:B------:R-:W-:Y:S01]  /*20ee0*/  R2UR UR7, R15 ;  /* 0x000000000f0772ca */ /* 0x000fe200000e0000 */
[----:B------:R-:W0:Y:S01]  /*20ef0*/  SHFL.BFLY PT, R14, R0, 0x1, 0x1f ;  /* 0x0c201f00000e7f89 */ /* 0x000e2200000e0000 */
        /* <DEDUP_REMOVED lines=20> */
[----:B0-----:R-:W-:Y:S01]  /*21040*/  FMNMX.FTZ R0, R0, R14, !PT ;  /* 0x0000000e00007209 */ /* 0x001fe20007810000 */
[----:B------:R-:W-:Y:S01]  /*21050*/  FADD.FTZ R14, -R3, R21 ;  /* 0x00000015030e7221 */ /* 0x000fe20000010100 */
[----:B------:R-:W-:-:S01]  /*21060*/  FFMA.FTZ R21, R2, R184, -R15 ;  /* 0x000000b802157223 */ /* 0x000fc2000001080f */
[C-C-:B------:R-:W-:Y:S01]  /*21070*/  FFMA.FTZ R184, R2.reuse, R185, -R15.reuse ;  /* 0x000000b902b87223 */ /* 0x140fe2000001080f */
[----:B------:R-:W-:-:S01]  /*21080*/  FFMA.FTZ R185, R2, R188, -R15 ;  /* 0x000000bc02b97223 */ /* 0x000fc2000001080f */
[C---:B------:R-:W-:Y:S01]  /*21090*/  FMUL.FTZ R14, R2.reuse, R14 ;  /* 0x0000000e020e7220 */ /* 0x040fe20000410000 */
        /* <DEDUP_REMOVED lines=37> */
[----:B------:R-:W-:Y:S01]  /*212f0*/  MUFU.EX2 R188, R188 ;  /* 0x000000bc00bc7308 */ /* 0x000fe20000000800 */
[----:B------:R-:W-:-:S01]  /*21300*/  FADD.FTZ R13, -R0, R234 ;  /* 0x000000ea000d7221 */ /* 0x000fc20000010100 */
[----:B------:R-:W-:-:S03]  /*21310*/  FFMA.FTZ R101, R2, R0, -8 ;  /* 0xc100000002657423 */ /* 0x000fc60000010000 */
        /* <DEDUP_REMOVED lines=53> */
[----:B------:R-:W-:-:S06]  /*21670*/  FFMA.FTZ R119, R2, R119, -R101 ;  /* 0x0000007702777223 */ /* 0x000fcc0000010865 */
[----:B------:R-:W-:Y:S01]  /*21680*/  MUFU.EX2 R172, R172 ;  /* 0x000000ac00ac7308 */ /* 0x000fe20000000800 */
[----:B------:R-:W-:Y:S02]  /*21690*/  WARPGROUP.DEPBAR.LE gsb0, 0x0 ;  /* 0x00008000000079c5 */ /* 0x000fe40000010000 */
[----:B------:R-:W-:-:S05]  /*216a0*/  WARPGROUP.ARRIVE ;  /* 0x00000000000079c5 */ /* 0x000fca0000000000 */
[----:B------:R-:W0:Y:S01]  /*216b0*/  MUFU.EX2 R186, R186 ;  /* 0x000000ba00ba7308 */ /* 0x000e220000000800 */
[----:B------:R-:W-:Y:S07]  /*216c0*/  QGMMA.64x128x32.F32.E4M3.E4M3 R24, R208, gdesc[UR4], R24, gsb0 ;  /* 0x01e00004d0187df3 */ /* 0x000fee0008000818 */
[----:B------:R-:W-:Y:S08]  /*216d0*/  MUFU.EX2 R173, R173 ;  /* 0x000000ad00ad7308 */ /* 0x000ff00000000800 */
[----:B------:R-:W1:Y:S01]  /*216e0*/  MUFU.EX2 R187, R187 ;  /* 0x000000bb00bb7308 */ /* 0x000e620000000800 */
[----:B0-----:R-:W-:-:S07]  /*216f0*/  FFMA.FTZ R237, R13, R237, R186 ;  /* 0x000000ed0ded7223 */ /* 0x001fce00000100ba */
[----:B------:R-:W-:Y:S08]  /*21700*/  MUFU.EX2 R176, R176 ;  /* 0x000000b000b07308 */ /* 0x000ff00000000800 */
        /* <DEDUP_REMOVED lines=24> */
[----:B------:R-:W-:-:S01]  /*21890*/  FFMA.FTZ R208, R2, R89, -R15 ;  /* 0x0000005902d07223 */ /* 0x000fc2000001080f */
[----:B------:R-:W-:Y:S01]  /*218a0*/  IMAD.MOV.U32 R89, RZ, RZ, -0x3ffffff0 ;  /* 0xc0000010ff597424 */ /* 0x000fe200078e00ff */
[----:B------:R-:W-:Y:S02]  /*218b0*/  WARPGROUP.ARRIVE ;  /* 0x00000000000079c5 */ /* 0x000fe40000000000 */
[----:B------:R0:W-:Y:S02]  /*218c0*/  MUFU.EX2 R15, R88 ;  /* 0x00000058000f7308 */ /* 0x0001e40000000800 */
[----:B------:R-:W-:-:S06]  /*218d0*/  R2UR UR7, R89 ;  /* 0x00000000590772ca */ /* 0x000fcc00000e0000 */
[----:B------:R-:W-:Y:S01]  /*218e0*/  MUFU.EX2 R160, R160 ;  /* 0x000000a000a07308 */ /* 0x000fe20000000800 */
[----:B0-----:R-:W-:Y:S02]  /*218f0*/  VIADD R88, R12, 0x500 ;  /* 0x000005000c587836 */ /* 0x001fe40000000000 */
[----:B-1----:R-:W-:-:S03]  /*21900*/  FADD.FTZ R237, R171, R237 ;  /* 0x000000edabed7221 */ /* 0x002fc60000010000 */
[----:B------:R-:W-:Y:S01]  /*21910*/  R2UR UR6, R88 ;  /* 0x00000000580672ca */ /* 0x000fe200000e0000 */
[----:B--2---:R-:W-:-:S01]  /*21920*/  FFMA.FTZ R88, R14, R227, R21 ;  /* 0x000000e30e587223 */ /* 0x004fc20000010015 */
[----:B------:R-:W0:Y:S01]  /*21930*/  MUFU.EX2 R174, R174 ;  /* 0x000000ae00ae7308 */ /* 0x000e220000000800 */
[----:B------:R-:W1:Y:S02]  /*21940*/  S2R R227, SR_TID.X ;  /* 0x0000000000e37919 */ /* 0x000e640000002100 */
[----:B------:R-:W-:-:S04]  /*21950*/  FADD.FTZ R88, R184, R88 ;  /* 0x00000058b8587221 */ /* 0x000fc80000010000 */
[----:B------:R-:W-:Y:S01]  /*21960*/  FADD.FTZ R88, R185, R88 ;  /* 0x00000058b9587221 */ /* 0x000fe20000010000 */
[----:B------:R-:W-:Y:S03]  /*21970*/  MUFU.EX2 R161, R161 ;  /* 0x000000a100a17308 */ /* 0x000fe60000000800 */
[----:B------:R-:W-:-:S01]  /*21980*/  FADD.FTZ R88, R188, R88 ;  /* 0x00000058bc587221 */ /* 0x000fc20000010000 */
[----:B------:R-:W-:Y:S03]  /*21990*/  QGMMA.64x128x32.F32.E4M3.E4M3 R24, R204, gdesc[UR4], R24, gsb0 ;  /* 0x01e00004cc187df3 */ /* 0x000fe60008000818 */
[----:B------:R-:W-:-:S01]  /*219a0*/  FADD.FTZ R88, R189, R88 ;  /* 0x00000058bd587221 */ /* 0x000fc20000010000 */
[----:B------:R-:W2:Y:S01]  /*219b0*/  MUFU.EX2 R175, R175 ;  /* 0x000000af00af7308 */ /* 0x000ea20000000800 */
[----:B0-----:R-:W-:-:S02]  /*219c0*/  FADD.FTZ R237, R174, R237 ;  /* 0x000000edaeed7221 */ /* 0x001fc40000010000 */
[----:B------:R-:W-:-:S04]  /*219d0*/  FADD.FTZ R88, R192, R88 ;  /* 0x00000058c0587221 */ /* 0x000fc80000010000 */
[----:B------:R-:W-:Y:S01]  /*219e0*/  FADD.FTZ R88, R193, R88 ;  /* 0x00000058c1587221 */ /* 0x000fe20000010000 */
[----:B------:R-:W-:Y:S03]  /*219f0*/  MUFU.EX2 R164, R164 ;  /* 0x000000a400a47308 */ /* 0x000fe60000000800 */
[----:B------:R-:W-:-:S04]  /*21a00*/  FADD.FTZ R88, R196, R88 ;  /* 0x00000058c4587221 */ /* 0x000fc80000010000 */
[----:B------:R-:W-:Y:S01]  /*21a10*/  FADD.FTZ R88, R168, R88 ;  /* 0x00000058a8587221 */ /* 0x000fe20000010000 */
[----:B------:R-:W0:Y:S01]  /*21a20*/  MUFU.EX2 R178, R178 ;  /* 0x000000b200b27308 */ /* 0x000e220000000800 */
[----:B--2---:R-:W-:-:S02]  /*21a30*/  FADD.FTZ R237, R175, R237 ;  /* 0x000000edafed7221 */ /* 0x004fc40000010000 */
[----:B------:R-:W-:-:S04]  /*21a40*/  FADD.FTZ R88, R169, R88 ;  /* 0x00000058a9587221 */ /* 0x000fc80000010000 */
[----:B------:R-:W-:Y:S01]  /*21a50*/  FADD.FTZ R88, R172, R88 ;  /* 0x00000058ac587221 */ /* 0x000fe20000010000 */
[----:B------:R-:W-:Y:S03]  /*21a60*/  MUFU.EX2 R165, R165 ;  /* 0x000000a500a57308 */ /* 0x000fe60000000800 */
[----:B------:R-:W-:-:S04]  /*21a70*/  FADD.FTZ R88, R173, R88 ;  /* 0x00000058ad587221 */ /* 0x000fc80000010000 */
[----:B------:R-:W-:Y:S01]  /*21a80*/  FADD.FTZ R88, R176, R88 ;  /* 0x00000058b0587221 */ /* 0x000fe20000010000 */
        /* <DEDUP_REMOVED lines=18> */
[----:B------:R-:W0:Y:S03]  /*21bb0*/  MUFU.EX2 R140, R140 ;  /* 0x0000008c008c7308 */ /* 0x000e260000000800 */
[----:B------:R-:W-:-:S04]  /*21bc0*/  FADD.FTZ R88, R165, R88 ;  /* 0x00000058a5587221 */ /* 0x000fc80000010000 */
[----:B------:R-:W-:Y:S01]  /*21bd0*/  FADD.FTZ R88, R136, R88 ;  /* 0x0000005888587221 */ /* 0x000fe20000010000 */
[----:B------:R-:W3:Y:S01]  /*21be0*/  MUFU.EX2 R154, R154 ;  /* 0x0000009a009a7308 */ /* 0x000ee20000000800 */
[----:B--2---:R-:W-:-:S02]  /*21bf0*/  FADD.FTZ R237, R183, R237 ;  /* 0x000000edb7ed7221 */ /* 0x004fc40000010000 */
[----:B------:R-:W-:-:S05]  /*21c00*/  FADD.FTZ R88, R137, R88 ;  /* 0x0000005889587221 */ /* 0x000fca0000010000 */
[----:B------:R-:W2:Y:S01]  /*21c10*/  MUFU.EX2 R141, R141 ;  /* 0x0000008d008d7308 */ /* 0x000ea20000000800 */
[----:B0-----:R-:W-:-:S07]  /*21c20*/  FADD.FTZ R88, R140, R88 ;  /* 0x000000588c587221 */ /* 0x001fce0000010000 */
[----:B------:R-:W0:Y:S01]  /*21c30*/  MUFU.EX2 R155, R155 ;  /* 0x0000009b009b7308 */ /* 0x000e220000000800 */
[----:B---3--:R-:W-:-:S07]  /*21c40*/  FADD.FTZ R237, R154, R237 ;  /* 0x000000ed9aed7221 */ /* 0x008fce0000010000 */
[----:B------:R-:W3:Y:S01]  /*21c50*/  MUFU.EX2 R144, R144 ;  /* 0x0000009000907308 */ /* 0x000ee20000000800 */
[----:B--2---:R-:W-:-:S01]  /*21c60*/  FADD.FTZ R89, R141, R88 ;  /* 0x000000588d597221 */ /* 0x004fc20000010000 */
[----:B------:R-:W-:Y:S02]  /*21c70*/  VIADD R88, R12, 0x600 ;  /* 0x000006000c587836 */ /* 0x000fe40000000000 */
[----:B------:R-:W-:-:S03]  /*21c80*/  FFMA.FTZ R12, R2, R114, -R101 ;  /* 0x00000072020c7223 */ /* 0x000fc60000010865 */
[----:B------:R-:W-:Y:S01]  /*21c90*/  R2UR UR6, R88 ;  /* 0x00000000580672ca */ /* 0x000fe200000e0000 */
[----:B------:R-:W2:Y:S01]  /*21ca0*/  MUFU.EX2 R158, R158 ;  /* 0x0000009e009e7308 */ /* 0x000ea20000000800 */
[----:B0-----:R-:W-:-:S01]  /*21cb0*/  FADD.FTZ R237, R155, R237 ;  /* 0x000000ed9bed7221 */ /* 0x001fc20000010000 */
[----:B------:R-:W-:Y:S01]  /*21cc0*/  FFMA.FTZ R88, R2, R118, -R101 ;  /* 0x0000007602587223 */ /* 0x000fe20000010865 */
[----:B------:R-:W-:-:S04]  /*21cd0*/  @!P1 IMAD R118, R232, 0x8, R17 ;  /* 0x00000008e8769824 */ /* 0x000fc800078e0211 */
[----:B------:R-:W-:Y:S01]  /*21ce0*/  @!P1 VIADD R118, R118, 0x2e840 ;  /* 0x0002e84076769836 */ /* 0x000fe20000000000 */
[----:B------:R-:W0:Y:S01]  /*21cf0*/  MUFU.EX2 R145, R145 ;  /* 0x0000009100917308 */ /* 0x000e220000000800 */
[----:B---3--:R-:W-:-:S03]  /*21d00*/  FADD.FTZ R89, R144, R89 ;  /* 0x0000005990597221 */ /* 0x008fc60000010000 */
[----:B------:R-:W-:-:S04]  /*21d10*/  @!P1 PRMT R118, RZ, 0x654, R118 ;  /* 0x00000654ff769816 */ /* 0x000fc80000000076 */
[----:B------:R-:W3:Y:S01]  /*21d20*/  MUFU.EX2 R159, R159 ;  /* 0x0000009f009f7308 */ /* 0x000ee20000000800 */
[----:B--2---:R-:W-:-:S07]  /*21d30*/  FADD.FTZ R237, R158, R237 ;  /* 0x000000ed9eed7221 */ /* 0x004fce0000010000 */
[----:B------:R-:W2:Y:S01]  /*21d40*/  MUFU.EX2 R162, R162 ;  /* 0x000000a200a27308 */ /* 0x000ea20000000800 */
[----:B0-----:R-:W-:-:S01]  /*21d50*/  FADD.FTZ R114, R145, R89 ;  /* 0x0000005991727221 */ /* 0x001fc20000010000 */
[----:B------:R-:W-:Y:S01]  /*21d60*/  IMAD.MOV.U32 R89, RZ, RZ, -0x3ffffff0 ;  /* 0xc0000010ff597424 */ /* 0x000fe200078e00ff */
[----:B------:R-:W-:Y:S02]  /*21d70*/  WARPGROUP.DEPBAR.LE gsb0, 0x0 ;  /* 0x00008000000079c5 */ /* 0x000fe40000010000 */
[----:B------:R-:W-:Y:S01]  /*21d80*/  WARPGROUP.ARRIVE ;  /* 0x00000000000079c5 */ /* 0x000fe20000000000 */
[----:B-1----:R-:W-:Y:S02]  /*21d90*/  SHF.R.U32.HI R204, RZ, 0x7, R227 ;  /* 0x00000007ffcc7819 */ /* 0x002fe400000116e3 */
[----:B------:R-:W0:Y:S01]  /*21da0*/  MUFU.EX2 R163, R163 ;  /* 0x000000a300a37308 */ /* 0x000e220000000800 */
[----:B---3--:R-:W-:-:S01]  /*21db0*/  FADD.FTZ R237, R159, R237 ;  /* 0x000000ed9fed7221 */ /* 0x008fc20000010000 */
[----:B------:R-:W-:Y:S01]  /*21dc0*/  R2UR UR7, R89 ;  /* 0x00000000590772ca */ /* 0x000fe200000e0000 */
        /* <DEDUP_REMOVED lines=9> */
[----:B------:R-:W-:Y:S01]  /*21e60*/  FFMA.FTZ R101, R2, R103, -R101 ;  /* 0x0000006702657223 */ /* 0x000fe20000010865 */
[----:B------:R-:W-:-:S02]  /*21e70*/  IADD3 R102, -R204, 0xb, RZ ;  /* 0x0000000bcc667810 */ /* 0x000fc40007ffe1ff */
[----:B------:R-:W-:Y:S01]  /*21e80*/  QGMMA.64x128x32.F32.E4M3.E4M3 R24, R200, gdesc[UR4], R24, gsb0 ;  /* 0x01e00004c8187df3 */ /* 0x000fe20008000818 */
        /* <DEDUP_REMOVED lines=37> */
[----:B------:R2:W-:Y:S06]  /*220e0*/  BAR.ARV R102, 0x100 ;  /* 0x000400660000751d */ /* 0x0005ec0000002000 */
[----:B------:R-:W3:Y:S01]  /*220f0*/  MUFU.EX2 R122, R122 ;  /* 0x0000007a007a7308 */ /* 0x000ee20000000800 */
[----:B0-----:R-:W-:-:S01]  /*22100*/  FADD.FTZ R237, R151, R237 ;  /* 0x000000ed97ed7221 */ /* 0x001fc20000010000 */
        /* <DEDUP_REMOVED lines=62> */
[----:B----4-:R-:W-:-:S04]  /*224f0*/  FADD.FTZ R103, R97, R103 ;  /* 0x0000006761677221 */ /* 0x010fc80000010000 */
[----:B------:R-:W-:-:S03]  /*22500*/  FADD.FTZ R103, R15, R103 ;  /* 0x000000670f677221 */ /* 0x000fc60000010000 */
[----:B------:R-:W2:Y:S01]  /*22510*/  MUFU.EX2 R100, R100 ;  /* 0x0000006400647308 */ /* 0x000ea20000000800 */
[----:B---3--:R-:W-:-:S07]  /*22520*/  FADD.FTZ R237, R119, R237 ;  /* 0x000000ed77ed7221 */ /* 0x008fce0000010000 */
[----:B------:R-:W3:Y:S01]  /*22530*/  MUFU.EX2 R90, R90 ;  /* 0x0000005a005a7308 */ /* 0x000ee20000000800 */
[----:B-1----:R-:W-:-:S07]  /*22540*/  FADD.FTZ R114, R89, R237 ;  /* 0x000000ed59727221 */ /* 0x002fce0000010000 */
[----:B------:R-:W1:Y:S01]  /*22550*/  MUFU.EX2 R91, R91 ;  /* 0x0000005b005b7308 */ /* 0x000e620000000800 */
[----:B--2---:R-:W-:-:S05]  /*22560*/  FADD.FTZ R102, R100, R103 ;  /* 0x0000006764667221 */ /* 0x004fca0000010000 */
[----:B------:R0:W-:Y:S02]  /*22570*/  STL [R1+0x4], R102 ;  /* 0x0000046601007387 */ /* 0x0001e40000100800 */
[----:B------:R-:W2:Y:S01]  /*22580*/  MUFU.EX2 R94, R94 ;  /* 0x0000005e005e7308 */ /* 0x000ea20000000800 */
[----:B---3--:R-:W-:-:S07]  /*22590*/  FADD.FTZ R114, R90, R114 ;  /* 0x000000725a727221 */ /* 0x008fce0000010000 */
[----:B------:R-:W3:Y:S01]  /*225a0*/  MUFU.EX2 R95, R95 ;  /* 0x0000005f005f7308 */ /* 0x000ee20000000800 */
[----:B-1----:R-:W-:-:S07]  /*225b0*/  FADD.FTZ R114, R91, R114 ;  /* 0x000000725b727221 */ /* 0x002fce0000010000 */
[----:B------:R-:W1:Y:S01]  /*225c0*/  MUFU.EX2 R98, R98 ;  /* 0x0000006200627308 */ /* 0x000e620000000800 */
[----:B--2---:R-:W-:-:S07]  /*225d0*/  FADD.FTZ R114, R94, R114 ;  /* 0x000000725e727221 */ /* 0x004fce0000010000 */
[----:B------:R-:W2:Y:S01]  /*225e0*/  MUFU.EX2 R99, R99 ;  /* 0x0000006300637308 */ /* 0x000ea20000000800 */
[----:B---3--:R-:W-:-:S07]  /*225f0*/  FADD.FTZ R114, R95, R114 ;  /* 0x000000725f727221 */ /* 0x008fce0000010000 */
[----:B------:R-:W3:Y:S01]  /*22600*/  MUFU.EX2 R101, R101 ;  /* 0x0000006500657308 */ /* 0x000ee20000000800 */
[----:B-1----:R-:W-:-:S04]  /*22610*/  FADD.FTZ R114, R98, R114 ;  /* 0x0000007262727221 */ /* 0x002fc80000010000 */
[----:B--2---:R-:W-:-:S04]  /*22620*/  FADD.FTZ R114, R99, R114 ;  /* 0x0000007263727221 */ /* 0x004fc80000010000 */
[----:B---3--:R-:W-:Y:S01]  /*22630*/  FADD.FTZ R237, R101, R114 ;  /* 0x0000007265ed7221 */ /* 0x008fe20000010000 */
[----:B0-----:R-:W-:Y:S06]  /*22640*/  @!P0 BRA `(.L_x_7236) ;  /* 0x0000000000048947 */ /* 0x001fec0003800000 */
[----:B------:R-:W-:Y:S01]  /*22650*/  BPT.TRAP 0x1 ;  /* 0x000000040000795c */ /* 0x000fe20000300000 */
.L_x_7236:
[----:B------:R-:W2:Y:S01]  /*22660*/  LDL R102, [R1+0x64] ;  /* 0x0000640001667983 */ /* 0x000ea20000100800 */
[----:B------:R-:W-:Y:S02]  /*22670*/  F2FP.SATFINITE.E4M3.F32.PACK_AB_MERGE_C R185, R188, R185, RZ ;  /* 0x000000b9bcb9723e */ /* 0x000fe400048070ff */
[----:B--2---:R-:W-:Y:S02]  /*22680*/  R2UR UR4, R102 ;  /* 0x00000000660472ca */ /* 0x004fe400000e0000 */
[----:B------:R-:W2:Y:S01]  /*22690*/  LDL R102, [R1+0x48] ;  /* 0x0000480001667983 */ /* 0x000ea20000100800 */
[----:B------:R-:W-:Y:S01]  /*226a0*/  IMAD R20, R20, 0x8, R17 ;  /* 0x0000000814147824 */ /* 0x000fe200078e0211 */
[----:B------:R-:W-:Y:S01]  /*226b0*/  F2FP.SATFINITE.E4M3.F32.PACK_AB_MERGE_C R224, R184, R21, R185 ;  /* 0x00000015b8e0723e */ /* 0x000fe200048070b9 */
[----:B------:R-:W-:Y:S01]  /*226c0*/  FMUL.FTZ R24, R24, R14 ;  /* 0x0000000e18187220 */ /* 0x000fe20000410000 */
[----:B------:R-:W-:Y:S01]  /*226d0*/  F2FP.SATFINITE.E4M3.F32.PACK_AB_MERGE_C R124, R125, R124, RZ ;  /* 0x0000007c7d7c723e */ /* 0x000fe200048070ff */
[----:B------:R-:W-:Y:S01]  /*226e0*/  VIADD R20, R20, 0x2e860 ;  /* 0x0002e86014147836 */ /* 0x000fe20000000000 */
[----:B------:R-:W-:Y:S01]  /*226f0*/  F2FP.SATFINITE.E4M3.F32.PACK_AB_MERGE_C R88, R119, R88, RZ ;  /* 0x000000587758723e */ /* 0x000fe200048070ff */
[----:B------:R-:W-:Y:S01]  /*22700*/  FMUL.FTZ R25, R25, R14 ;  /* 0x0000000e19197220 */ /* 0x000fe20000410000 */
[----:B------:R-:W-:Y:S01]  /*22710*/  F2FP.SATFINITE.E4M3.F32.PACK_AB_MERGE_C R92, R93, R92, RZ ;  /* 0x0000005c5d5c723e */ /* 0x000fe200048070ff */
[----:B------:R-:W-:Y:S01]  /*22720*/  FMUL.FTZ R28, R28, R14 ;  /* 0x0000000e1c1c7220 */ /* 0x000fe20000410000 */
[----:B------:R-:W-:Y:S01]  /*22730*/  F2FP.SATFINITE.E4M3.F32.PACK_AB_MERGE_C R124, R121, R120, R124 ;  /* 0x00000078797c723e */ /* 0x000fe2000480707c */
[----:B------:R-:W-:Y:S01]  /*22740*/  IMAD.U32 R21, RZ, RZ, UR4 ;  /* 0x00000004ff157e24 */ /* 0x000fe2000f8e00ff */
        /* <DEDUP_REMOVED lines=114> */
[----:B------:R-:W-:Y:S02]  /*22e70*/  IMAD.MOV.U32 R21, RZ, RZ, R3 ;  /* 0x000000ffff157224 */ /* 0x000fe400078e0003 */
[----:B------:R-:W-:Y:S02]  /*22e80*/  IMAD.MOV.U32 R12, RZ, RZ, R231 ;  /* 0x000000ffff0c7224 */ /* 0x000fe400078e00e7 */
[----:B0-----:R-:W-:Y:S02]  /*22e90*/  IMAD.MOV.U32 R20, RZ, RZ, R232 ;  /* 0x000000ffff147224 */ /* 0x001fe400078e00e8 */
[----:B------:R-:W-:Y:S01]  /*22ea0*/  IMAD.MOV.U32 R208, RZ, RZ, R124 ;  /* 0x000000ffffd07224 */ /* 0x000fe200078e007c */
[C---:B--2---:R-:W-:Y:S01]  /*22eb0*/  ISETP.GT.AND P2, PT, R235.reuse, R102, PT ;  /* 0x00000066eb00720c */ /* 0x044fe20003f44270 */
[----:B------:R-:W-:-:S12]  /*22ec0*/  VIADD R235, R235, 0xffffffff ;  /* 0xffffffffebeb7836 */ /* 0x000fd80000000000 */
[----:B------:R-:W-:Y:S05]  /*22ed0*/  @P2 BRA `(.L_x_7237) ;  /* 0xffffffc0001c2947 */ /* 0x000fea000383ffff */
[----:B------:R-:W-:-:S07]  /*22ee0*/  IMAD.MOV.U32 R12, RZ, RZ, R235 ;  /* 0x000000ffff0c7224 */ /* 0x000fce00078e00eb */
.L_x_7226:
[----:B------:R-:W2:Y:S02]  /*22ef0*/  LDL R13, [R1+0x70] ;  /* 0x00007000010d7983 */ /* 0x000ea40000100800 */
[----:B--2---:R-:W-:-:S13]  /*22f00*/  ISETP.GE.AND P2, PT, R12, R13, PT ;  /* 0x0000000d0c00720c */ /* 0x004fda0003f46270 */
[----:B------:R-:W-:Y:S05]  /*22f10*/  @!P2 BRA `(.L_x_7238) ;  /* 0x0000006400e4a947 */ /* 0x000fea0003800000 */
[----:B------:R-:W-:Y:S02]  /*22f20*/  IMAD.MOV.U32 R236, RZ, RZ, R0 ;  /* 0x000000ffffec7224 */ /* 0x000fe400078e0000 */
[----:B------:R-:W-:Y:S02]  /*22f30*/  IMAD.MOV.U32 R235, RZ, RZ, R3 ;  /* 0x000000ffffeb7224 */ /* 0x000fe400078e0003 */
[----:B------:R-:W-:Y:S02]  /*22f40*/  IMAD.MOV.U32 R234, RZ, RZ, R231 ;  /* 0x000000ffffea7224 */ /* 0x000fe400078e00e7 */
[----:B------:R-:W-:-:S07]  /*22f50*/  IMAD.MOV.U32 R13, RZ, RZ, R232 ;  /* 0x000000ffff0d7224 */ /* 0x000fce00078e00e8 */
.L_x_7257:
        /* <DEDUP_REMOVED lines=9> */
.L_x_7240:
        /* <DEDUP_REMOVED lines=8> */
.L_x_7241:
[----:B------:R-:W-:Y:S04]  /*23070*/  BSSY B0, `(.L_x_7239) ;  /* 0x0000004000007945 */ /* 0x000fe80003800000 */
[----:B-1----:R-:W-:Y:S05]  /*23080*/  @P3 BRA `(.L_x_7242) ;  /* 0x0000000000083947 */ /* 0x002fea0003800000 */
[----:B------:R-:W1:Y:S02]  /*23090*/  SYNCS.PHASECHK.TRANS64.TRYWAIT P3, [R0+URZ+0x2e830], R3 ;  /* 0x02e83003000075a7 */ /* 0x000e64000806017f */
[----:B-1----:R-:W-:Y:S05]  /*230a0*/  @!P3 BRA `(.L_x_7243) ;  /* 0x000001240004b947 */ /* 0x002fea0003800000 */
.L_x_7242:
[----:B------:R-:W-:Y:S05]  /*230b0*/  BSYNC B0 ;  /* 0x0000000000007941 */ /* 0x000fea0003800000 */
.L_x_7239:
        /* <DEDUP_REMOVED lines=26> */
[----:B------:R1:W-:Y:S01]  /*23260*/  STL [R1+0xbc], R19 ;  /* 0x0000bc1301007387 */ /* 0x0003e20000100800 */
[----:B------:R-:W-:-:S02]  /*23270*/  R2UR UR31, R91 ;  /* 0x000000005b1f72ca */ /* 0x000fc400000e0000 */
[----:B------:R-:W-:Y:S01]  /*23280*/  R2UR UR39, R15 ;  /* 0x000000000f2772ca */ /* 0x000fe200000e0000 */
[----:B------:R-:W-:Y:S01]  /*23290*/  STL [R1+0xb8], R18 ;  /* 0x0000b81201007387 */ /* 0x000fe20000100800 */
[----:B------:R-:W-:Y:S02]  /*232a0*/  R2UR UR36, R8 ;  /* 0x00000000082472ca */ /* 0x000fe400000e0000 */
[----:B0-----:R-:W-:Y:S01]  /*232b0*/  SHF.R.U32.HI R0, RZ, 0x7, R0 ;  /* 0x00000007ff007819 */ /* 0x001fe20000011600 */
[----:B------:R-:W-:Y:S01]  /*232c0*/  STL [R1+0xb4], R17 ;  /* 0x0000b41101007387 */ /* 0x000fe20000100800 */
[----:B------:R-:W-:Y:S02]  /*232d0*/  R2UR UR37, R9 ;  /* 0x00000000092572ca */ /* 0x000fe400000e0000 */
[----:B------:R-:W-:Y:S01]  /*232e0*/  R2UR UR47, R21 ;  /* 0x00000000152f72ca */ /* 0x000fe200000e0000 */
[----:B------:R-:W-:Y:S01]  /*232f0*/  VIADD R0, R0, 0x8 ;  /* 0x0000000800007836 */ /* 0x000fe20000000000 */
[----:B------:R-:W-:Y:S01]  /*23300*/  STL [R1+0xb0], R16 ;  /* 0x0000b01001007387 */ /* 0x000fe20000100800 */
        /* <DEDUP_REMOVED lines=20> */
[----:B-1----:R-:W-:Y:S01]  /*23450*/  MOV R19, UR7 ;  /* 0x0000000700137c02 */ /* 0x002fe20008000f00 */
        /* <DEDUP_REMOVED lines=24> */
[----:B---3--:R-:W-:Y:S01]  /*235e0*/  MOV R12, UR11 ;  /* 0x0000000b000c7c02 */ /* 0x008fe20008000f00 */
        /* <DEDUP_REMOVED lines=21> */
[----:B0-----:R-:W-:Y:S01]  /*23740*/  MOV R0, UR6 ;  /* 0x0000000600007c02 */ /* 0x001fe20008000f00 */
[----:B------:R-:W-:Y:S01]  /*23750*/  UMOV UR6, UR10 ;  /* 0x0000000a00067c82 */ /* 0x000fe20008000000 */
[----:B------:R-:W-:Y:S01]  /*23760*/  R2UR UR10, R90 ;  /* 0x000000005a0a72ca */ /* 0x000fe200000e0000 */
[----:B------:R-:W-:Y:S01]  /*23770*/  VIADD R90, R88, 0x206 ;  /* 0x00000206585a7836 */ /* 0x000fe20000000000 */
[----:B------:R-:W-:Y:S01]  /*23780*/  MOV R18, UR6 ;  /* 0x0000000600127c02 */ /* 0x000fe20008000f00 */
        /* <DEDUP_REMOVED lines=8> */
[----:B----4-:R-:W-:Y:S01]  /*23810*/  MOV R2, UR10 ;  /* 0x0000000a00027c02 */ /* 0x010fe20008000f00 */
        /* <DEDUP_REMOVED lines=21> */
[----:B------:R-:W-:Y:S01]  /*23970*/  MOV R17, UR15 ;  /* 0x0000000f00117c02 */ /* 0x000fe20008000f00 */
        /* <DEDUP_REMOVED lines=183> */
.L_x_7245:
[----:B------:R-:W-:Y:S01]  /*244f0*/  SHF.L.U32 R0, R234, 0x1f, RZ ;  /* 0x0000001fea007819 */ /* 0x000fe200000006ff */
[----:B-----5:R-:W-:-:S04]  /*24500*/  IMAD R3, R13, 0x8, R17 ;  /* 0x000000080d037824 */ /* 0x020fc800078e0211 */
[----:B------:R0:W1:Y:S01]  /*24510*/  SYNCS.PHASECHK.TRANS64.TRYWAIT P2, [R3+URZ+0x2e850], R0 ;  /* 0x02e85000030075a7 */ /* 0x000062000804017f */
[----:B------:R-:W-:Y:S05]  /*24520*/  @!P0 BRA `(.L_x_7246) ;  /* 0x0000000000048947 */ /* 0x000fea0003800000 */
[----:B------:R-:W-:Y:S01]  /*24530*/  BPT.TRAP 0x1 ;  /* 0x000000040000795c */ /* 0x000fe20000300000 */
.L_x_7246:
[----:B-1----:R-:W-:Y:S05]  /*24540*/  @P2 BRA `(.L_x_7244) ;  /* 0x0000000000082947 */ /* 0x002fea0003800000 */
[----:B------:R-:W1:Y:S02]  /*24550*/  SYNCS.PHASECHK.TRANS64.TRYWAIT P2, [R3+URZ+0x2e850], R0 ;  /* 0x02e85000030075a7 */ /* 0x000e64000804017f */
[----:B-1----:R-:W-:Y:S05]  /*24560*/  @!P2 BRA `(.L_x_7247) ;  /* 0x0000010c00e8a947 */ /* 0x002fea0003800000 */
.L_x_7244:
[----:B-----5:R-:W-:Y:S01]  /*24570*/  VIADD R14, R17, 0x400 ;  /* 0x00000400110e7836 */ /* 0x020fe20000000000 */
[----:B------:R-:W-:Y:S05]  /*24580*/  WARPSYNC.ALL ;  /* 0x0000000000007948 */ /* 0x000fea0003800000 */
[----:B------:R-:W-:Y:S01]  /*24590*/  SHF.R.U32.HI R14, RZ, 0x4, R14 ;  /* 0x00000004ff0e7819 */ /* 0x000fe2000001160e */
[----:B------:R-:W-:Y:S01]  /*245a0*/  IMAD.MOV.U32 R15, RZ, RZ, -0x3ffffff0 ;  /* 0xc0000010ff0f7424 */ /* 0x000fe200078e00ff */
[----:B01----:R-:W2:Y:S01]  /*245b0*/  LDL R0, [R1+0x80] ;  /* 0x0000800001007983 */ /* 0x003ea20000100800 */
[----:B------:R-:W-:Y:S01]  /*245c0*/  IMAD.MOV.U32 R21, RZ, RZ, -0x3ffffff0 ;  /* 0xc0000010ff157424 */ /* 0x000fe200078e00ff */
[----:B------:R-:W-:Y:S01]  /*245d0*/  LOP3.LUT R14, R14, 0x3fff, RZ, 0xc0, !PT ;  /* 0x00003fff0e0e7812 */ /* 0x000fe200078ec0ff */
[----:B------:R-:W0:Y:S01]  /*245e0*/  LDC R3, c[0x0][0x448] ;  /* 0x00011200ff037b82 */ /* 0x000e220000000800 */
[----:B------:R-:W3:Y:S01]  /*245f0*/  LDL R234, [R1+0x10] ;  /* 0x0000100001ea7983 */ /* 0x000ee20000100800 */
[----:B------:R-:W-:Y:S01]  /*24600*/  R2UR UR7, R15 ;  /* 0x000000000f0772ca */ /* 0x000fe200000e0000 */
[----:B------:R-:W-:Y:S01]  /*24610*/  WARPGROUP.ARRIVE ;  /* 0x00000000000079c5 */ /* 0x000fe20000000000 */
[----:B------:R-:W-:Y:S01]  /*24620*/  LOP3.LUT R14, R14, 0x10000, RZ, 0xfc, !PT ;  /* 0x000100000e0e7812 */ /* 0x000fe200078efcff */
[----:B------:R-:W-:Y:S01]  /*24630*/  ULDC UR4, c[0x0][0x9dc] ;  /* 0x0002770000047ab9 */ /* 0x000fe20000000800 */
[----:B------:R-:W-:-:S03]  /*24640*/  ULDC UR5, c[0x0][0x9e0] ;  /* 0x0002780000057ab9 */ /* 0x000fc60000000800 */
        /* <DEDUP_REMOVED lines=10> */
[----:B------:R-:W2:Y:S04]  /*246f0*/  LDL R225, [R1+0x60] ;  /* 0x0000600001e17983 */ /* 0x000ea80000100800 */
[----:B------:R-:W4:Y:S02]  /*24700*/  LDL R226, [R1+0x6c] ;  /* 0x00006c0001e27983 */ /* 0x000f240000100800 */
[----:B------:R-:W-:Y:S01]  /*24710*/  QGMMA.64x128x32.F32.E4M3.E4M3 R24, R220, gdesc[UR4], R24, gsb0 ;  /* 0x01e00004dc187df3 */ /* 0x000fe20008000818 */
[----:B------:R-:W-:-:S02]  /*24720*/  R2UR UR6, R20 ;  /* 0x00000000140672ca */ /* 0x000fc400000e0000 */
[----:B------:R-:W-:Y:S01]  /*24730*/  R2UR UR7, R21 ;  /* 0x00000000150772ca */ /* 0x000fe200000e0000 */
[----:B------:R-:W-:Y:S01]  /*24740*/  VIADD R20, R14, 0x300 ;  /* 0x000003000e147836 */ /* 0x000fe20000000000 */
[----:B------:R-:W3:Y:S01]  /*24750*/  LDL R227, [R1+0x14] ;  /* 0x0000140001e37983 */ /* 0x000ee20000100800 */
[----:B------:R-:W-:Y:S01]  /*24760*/  IMAD.MOV.U32 R21, RZ, RZ, -0x3ffffff0 ;  /* 0xc0000010ff157424 */ /* 0x000fe200078e00ff */
[----:B0-----:R-:W-:Y:S01]  /*24770*/  ISETP.NE.AND P2, PT, R3, 0x1, PT ;  /* 0x000000010300780c */ /* 0x001fe20003f45270 */
[----:B------:R-:W-:Y:S01]  /*24780*/  IMAD.MOV.U32 R15, RZ, RZ, -0x3ffffff0 ;  /* 0xc0000010ff0f7424 */ /* 0x000fe200078e00ff */
[----:B------:R-:W-:-:S11]  /*24790*/  ULOP3.LUT UR4, URZ, UR4, URZ, 0x33, !UPT ;  /* 0x000000043f047292 */ /* 0x000fd6000f8e333f */
[----:B------:R-:W0:Y:S01]  /*247a0*/  @P2 LDC R3, c[0x0][0x450] ;  /* 0x00011400ff032b82 */ /* 0x000e220000000800 */
        /* <DEDUP_REMOVED lines=9> */
[----:B--2---:R-:W-:-:S05]  /*24840*/  IMAD.IADD R0, R0, 0x1, R225 ;  /* 0x0000000100007824 */ /* 0x004fca00078e02e1 */
[----:B------:R-:W1:Y:S03]  /*24850*/  S2R R225, SR_TID.X ;  /* 0x0000000000e17919 */ /* 0x000e660000002100 */
[----:B------:R-:W-:Y:S01]  /*24860*/  QGMMA.64x128x32.F32.E4M3.E4M3 R24, R212, gdesc[UR4], R24, gsb0 ;  /* 0x01e00004d4187df3 */ /* 0x000fe20008000818 */
[----:B------:R-:W-:Y:S01]  /*24870*/  R2UR UR6, R20 ;  /* 0x00000000140672ca */ /* 0x000fe200000e0000 */
[C---:B------:R-:W-:Y:S01]  /*24880*/  VIADD R20, R14.reuse, 0x500 ;  /* 0x000005000e147836 */ /* 0x040fe20000000000 */
[----:B------:R-:W-:Y:S01]  /*24890*/  R2UR UR7, R21 ;  /* 0x00000000150772ca */ /* 0x000fe200000e0000 */
[----:B------:R-:W-:Y:S02]  /*248a0*/  IMAD.MOV.U32 R21, RZ, RZ, -0x3ffffff0 ;  /* 0xc0000010ff157424 */ /* 0x000fe400078e00ff */
[----:B------:R-:W-:Y:S01]  /*248b0*/  VIADD R14, R14, 0x600 ;  /* 0x000006000e0e7836 */ /* 0x000fe20000000000 */
[----:B-1----:R-:W-:Y:S01]  /*248c0*/  SHF.R.U32.HI R225, RZ, 0x7, R225 ;  /* 0x00000007ffe17819 */ /* 0x002fe200000116e1 */
[----:B------:R-:W-:-:S02]  /*248d0*/  WARPGROUP.DEPBAR.LE gsb0, 0x0 ;  /* 0x00008000000079c5 */ /* 0x000fc40000010000 */
[----:B------:R-:W-:-:S06]  /*248e0*/  WARPGROUP.ARRIVE ;  /* 0x00000000000079c5 */ /* 0x000fcc0000000000 */
[----:B------:R-:W-:Y:S01]  /*248f0*/  QGMMA.64x128x32.F32.E4M3.E4M3 R24, R208, gdesc[UR4], R24, gsb0 ;  /* 0x01e00004d0187df3 */ /* 0x000fe20008000818 */
[----:B------:R-:W-:Y:S02]  /*24900*/  R2UR UR6, R20 ;  /* 0x00000000140672ca */ /* 0x000fe400000e0000 */
[----:B------:R-:W-:Y:S01]  /*24910*/  R2UR UR7, R21 ;  /* 0x00000000150772ca */ /* 0x000fe200000e0000 */
[----:B------:R-:W-:Y:S02]  /*24920*/  WARPGROUP.DEPBAR.LE gsb0, 0x0 ;  /* 0x00008000000079c5 */ /* 0x000fe40000010000 */
[----:B------:R-:W-:-:S10]  /*24930*/  WARPGROUP.ARRIVE ;  /* 0x00000000000079c5 */ /* 0x000fd40000000000 */
[----:B------:R-:W-:Y:S01]  /*24940*/  QGMMA.64x128x32.F32.E4M3.E4M3 R24, R204, gdesc[UR4], R24, gsb0 ;  /* 0x01e00004cc187df3 */ /* 0x000fe20008000818 */
[----:B------:R-:W-:Y:S01]  /*24950*/  R2UR UR6, R14 ;  /* 0x000000000e0672ca */ /* 0x000fe200000e0000 */
[----:B------:R-:W-:Y:S01]  /*24960*/  @!P1 IMAD R14, R232, 0x8, R17 ;  /* 0x00000008e80e9824 */ /* 0x000fe200078e0211 */
[----:B------:R-:W-:Y:S02]  /*24970*/  R2UR UR7, R15 ;  /* 0x000000000f0772ca */ /* 0x000fe400000e0000 */
[----:B------:R-:W1:Y:S01]  /*24980*/  @P2 LDC R15, c[0x0][0x44c] ;  /* 0x00011300ff0f2b82 */ /* 0x000e620000000800 */
[----:B------:R-:W-:-:S05]  /*24990*/  @!P1 VIADD R14, R14, 0x2e840 ;  /* 0x0002e8400e0e9836 */ /* 0x000fca0000000000 */
[----:B------:R-:W-:Y:S01]  /*249a0*/  @!P1 PRMT R14, RZ, 0x654, R14 ;  /* 0x00000654ff0e9816 */ /* 0x000fe2000000000e */
[----:B-1----:R-:W-:-:S05]  /*249b0*/  @P2 IMAD.HI.U32 R15, R0, R15, RZ ;  /* 0x0000000f000f2227 */ /* 0x002fca00078e00ff */
[----:B0-----:R-:W-:Y:S01]  /*249c0*/  @P2 SHF.R.U32.HI R0, RZ, R3, R15 ;  /* 0x00000003ff002219 */ /* 0x001fe2000001160f */
[----:B------:R-:W-:Y:S01]  /*249d0*/  IMAD R3, R12, -0xe0, RZ ;  /* 0xffffff200c037824 */ /* 0x000fe200078e02ff */
[----:B------:R-:W-:Y:S01]  /*249e0*/  IADD3 R15, -R225, 0xb, RZ ;  /* 0x0000000be10f7810 */ /* 0x000fe20007ffe1ff */
[----:B------:R-:W-:Y:S02]  /*249f0*/  WARPGROUP.DEPBAR.LE gsb0, 0x0 ;  /* 0x00008000000079c5 */ /* 0x000fe40000010000 */
[----:B------:R-:W-:Y:S01]  /*24a00*/  WARPGROUP.ARRIVE ;  /* 0x00000000000079c5 */ /* 0x000fe20000000000 */
[----:B------:R-:W0:Y:S05]  /*24a10*/  LDC R205, c[0x0][0x9e4] ;  /* 0x00027900ffcd7b82 */ /* 0x000e2a0000000800 */
[----:B------:R-:W-:Y:S01]  /*24a20*/  QGMMA.64x128x32.F32.E4M3.E4M3 R24, R200, gdesc[UR4], R24, gsb0 ;  /* 0x01e00004c8187df3 */ /* 0x000fe20008000818 */
[----:B0-----:R-:W-:-:S02]  /*24a30*/  ISETP.GE.AND P2, PT, R205, 0x1, PT ;  /* 0x00000001cd00780c */ /* 0x001fc40003f46270 */
[----:B------:R-:W-:Y:S02]  /*24a40*/  WARPGROUP.DEPBAR.LE gsb0, 0x0 ;  /* 0x00008000000079c5 */ /* 0x000fe40000010000 */
[----:B------:R-:W0:Y:S01]  /*24a50*/  SHFL.IDX PT, R203, R0, RZ, 0x1c1f ;  /* 0x001c1fff00cb7589 */ /* 0x000e2200000e0000 */
[----:B------:R-:W-:Y:S01]  /*24a60*/  VIADD R200, R3, 0x1 ;  /* 0x0000000103c87836 */ /* 0x000fe20000000000 */
[----:B------:R1:W-:Y:S06]  /*24a70*/  BAR.ARV R15, 0x100 ;  /* 0x0004000f0000751d */ /* 0x0003ec0000002000 */
[----:B----4-:R-:W-:Y:S01]  /*24a80*/  IMAD R200, R226, -0x2, R200 ;  /* 0xfffffffee2c87824 */ /* 0x010fe200078e02c8 */
[----:B------:R1:W-:Y:S04]  /*24a90*/  @!P1 SYNCS.ARRIVE.TRANS64.RED.A1T0 RZ, [R14+URZ], RZ ;  /* 0x000000ff0eff99a7 */ /* 0x0003e8000810043f */
[----:B---3--:R-:W-:Y:S01]  /*24aa0*/  IADD3 R21, -R234, R200, R227 ;  /* 0x000000c8ea157210 */ /* 0x008fe20007ffe1e3 */
[----:B------:R-:W-:-:S04]  /*24ab0*/  VIADD R200, R200, 0xffffffff ;  /* 0xffffffffc8c87836 */ /* 0x000fc80000000000 */
        /* <DEDUP_REMOVED lines=18> */
.L_x_7250:
[----:B------:R-:W-:Y:S02]  /*24be0*/  ULDC UR4, c[0x0][0x9e4] ;  /* 0x0002790000047ab9 */ /* 0x000fe40000000800 */
[----:B------:R-:W-:-:S05]  /*24bf0*/  IMAD.U32 R204, RZ, RZ, UR4 ;  /* 0x00000004ffcc7e24 */ /* 0x000fca000f8e00ff */
[----:B------:R-:W-:-:S13]  /*24c00*/  ISETP.NE.AND P2, PT, R204, 0x1, PT ;  /* 0x00000001cc00780c */ /* 0x000fda0003f45270 */
[----:B------:R-:W0:Y:S02]  /*24c10*/  @P2 LDC.64 R14, c[0x0][0x9e8] ;  /* 0x00027a00ff0e2b82 */ /* 0x000e240000000a00 */
[----:B0-----:R-:W-:-:S05]  /*24c20*/  @P2 IMAD.HI.U32 R14, R203, R14, RZ ;  /* 0x0000000ecb0e2227 */ /* 0x001fca00078e00ff */
[----:B------:R-:W-:-:S07]  /*24c30*/  @P2 SHF.R.U32.HI R203, RZ, R15, R14 ;  /* 0x0000000fffcb2219 */ /* 0x000fce000001160e */
.L_x_7251:
[----:B------:R-:W-:Y:S05]  /*24c40*/  BSYNC B0 ;  /* 0x0000000000007941 */ /* 0x000fea0003800000 */
.L_x_7249:
[----:B------:R-:W-:-:S05]  /*24c50*/  IMAD R203, R203, R204, R200 ;  /* 0x000000cccbcb7224 */ /* 0x000fca00078e02c8 */
[----:B------:R-:W-:Y:S02]  /*24c60*/  VIMNMX R202, R202, R203, !PT ;  /* 0x000000cbcaca7248 */ /* 0x000fe40007fe0100 */
[----:B------:R-:W-:-:S07]  /*24c70*/  VIADDMNMX R201, R203, R204, R201, PT ;  /* 0x000000cccbc97246 */ /* 0x000fce00038001c9 */
.L_x_7248:
[----:B------:R-:W2:Y:S01]  /*24c80*/  LDL.LU R203, [R1] ;  /* 0x0000000001cb7983 */ /* 0x000ea20000300800 */
[C---:B------:R-:W-:Y:S02]  /*24c90*/  ISETP.GE.AND P2, PT, R3.reuse, 0x2, PT ;  /* 0x000000020300780c */ /* 0x040fe40003f46270 */
        /* <DEDUP_REMOVED lines=331> */
[----:B------:R-:W-:-:S13]  /*26150*/  ISETP.GE.AND P6, PT, R205, 0x1, PT ;  /* 0x00000001cd00780c */ /* 0x000fda0003fc6270 */
        /* <DEDUP_REMOVED lines=14> */
.L_x_7254:
[----:B------:R-:W-:Y:S02]  /*26240*/  ULDC UR4, c[0x0][0x9e4] ;  /* 0x0002790000047ab9 */ /* 0x000fe40000000800 */
[----:B------:R-:W-:-:S05]  /*26250*/  IMAD.U32 R3, RZ, RZ, UR4 ;  /* 0x00000004ff037e24 */ /* 0x000fca000f8e00ff */
[----:B------:R-:W-:-:S13]  /*26260*/  ISETP.NE.AND P6, PT, R3, 0x1, PT ;  /* 0x000000010300780c */ /* 0x000fda0003fc5270 */
[----:B------:R-:W0:Y:S02]  /*26270*/  @P6 LDC.64 R14, c[0x0][0x9e8] ;  /* 0x00027a00ff0e6b82 */ /* 0x000e240000000a00 */
[----:B0-----:R-:W-:-:S05]  /*26280*/  @P6 IMAD.HI.U32 R14, R0, R14, RZ ;  /* 0x0000000e000e6227 */ /* 0x001fca00078e00ff */
[----:B------:R-:W-:-:S07]  /*26290*/  @P6 SHF.R.U32.HI R0, RZ, R15, R14 ;  /* 0x0000000fff006219 */ /* 0x000fce000001160e */
.L_x_7255:
[----:B------:R-:W-:Y:S05]  /*262a0*/  BSYNC B0 ;  /* 0x0000000000007941 */ /* 0x000fea0003800000 */
.L_x_7253:
[----:B------:R-:W-:-:S05]  /*262b0*/  IMAD R0, R0, R3, R200 ;  /* 0x0000000300007224 */ /* 0x000fca00078e02c8 */
[----:B------:R-:W-:Y:S02]  /*262c0*/  VIADDMNMX R20, R0, R3, R20, PT ;  /* 0x0000000300147246 */ /* 0x000fe40003800114 */
[----:B------:R-:W-:-:S07]  /*262d0*/  VIMNMX R21, R21, R0, !PT ;  /* 0x0000000015157248 */ /* 0x000fce0007fe0100 */
.L_x_7252:
        /* <DEDUP_REMOVED lines=119> */
[----:B------:R-:W-:-:S04]  /*26a50*/  ISETP.GT.AND P2, PT, R21, 0x91, !P2 ;  /* 0x000000911500780c */ /* 0x000fc80005744270 */
[----:B------:R-:W-:-:S04]  /*26a60*/  ISETP.LT.OR P2, PT, R20, 0x92, P2 ;  /* 0x000000921400780c */ /* 0x000fc80001741670 */
        /* <DEDUP_REMOVED lines=78> */
[----:B------:R-:W-:Y:S02]  /*26f50*/  FMNMX.FTZ R0, R125, R0, !PT ;  /* 0x000000007d007209 */ /* 0x000fe40007810000 */
        /* <DEDUP_REMOVED lines=28> */
[----:B------:R-:W-:-:S02]  /*27120*/  FMNMX.FTZ R0, R88, R0, !PT ;  /* 0x0000000058007209 */ /* 0x000fc40007810000 */
        /* <DEDUP_REMOVED lines=14> */
[C---:B------:R-:W-:Y:S02]  /*27210*/  LOP3.LUT P2, RZ, R16.reuse, 0x800, RZ, 0xc0, !PT ;  /* 0x0000080010ff7812 */ /* 0x040fe4000784c0ff */
[----:B------:R-:W-:Y:S02]  /*27220*/  FMNMX.FTZ R0, R101, R0, !PT ;  /* 0x0000000065007209 */ /* 0x000fe40007810000 */
[----:B------:R-:W-:Y:S02]  /*27230*/  ISETP.GT.AND P2, PT, R21, 0xc0, !P2 ;  /* 0x000000c01500780c */ /* 0x000fe40005744270 */
[----:B------:R-:W-:Y:S01]  /*27240*/  LOP3.LUT P6, RZ, R16, 0x100, RZ, 0xc0, !PT ;  /* 0x0000010010ff7812 */ /* 0x000fe200078cc0ff */
[----:B------:R-:W0:Y:S01]  /*27250*/  SHFL.BFLY PT, R3, R0, 0x2, 0x1f ;  /* 0x0c401f0000037f89 */ /* 0x000e2200000e0000 */
[----:B------:R-:W-:-:S04]  /*27260*/  ISETP.LT.OR P2, PT, R20, 0xc1, P2 ;  /* 0x000000c11400780c */ /* 0x000fc80001741670 */
[----:B------:R-:W-:Y:S02]  /*27270*/  FSEL R90, R90, -INF , !P2 ;  /* 0xff8000005a5a7808 */ /* 0x000fe40005000000 */
[----:B------:R-:W-:-:S04]  /*27280*/  LOP3.LUT P2, RZ, R16, 0x400, RZ, 0xc0, !PT ;  /* 0x0000040010ff7812 */ /* 0x000fc8000784c0ff */
[----:B------:R-:W-:-:S04]  /*27290*/  ISETP.GT.AND P2, PT, R21, 0xc1, !P2 ;  /* 0x000000c11500780c */ /* 0x000fc80005744270 */
[----:B------:R-:W-:-:S04]  /*272a0*/  ISETP.LT.OR P2, PT, R20, 0xc2, P2 ;  /* 0x000000c21400780c */ /* 0x000fc80001741670 */
[----:B------:R-:W-:Y:S02]  /*272b0*/  FSEL R91, R91, -INF , !P2 ;  /* 0xff8000005b5b7808 */ /* 0x000fe40005000000 */
[----:B------:R-:W-:Y:S02]  /*272c0*/  LOP3.LUT P2, RZ, R16, 0x200, RZ, 0xc0, !PT ;  /* 0x0000020010ff7812 */ /* 0x000fe4000784c0ff */
[----:B0-----:R-:W-:Y:S02]  /*272d0*/  FMNMX.FTZ R3, R0, R3, !PT ;  /* 0x0000000300037209 */ /* 0x001fe40007810000 */
[----:B------:R-:W-:-:S03]  /*272e0*/  ISETP.GT.AND P2, PT, R21, 0xc8, !P2 ;  /* 0x000000c81500780c */ /* 0x000fc60005744270 */
[----:B------:R-:W0:Y:S01]  /*272f0*/  SHFL.BFLY PT, R0, R3, 0x1, 0x1f ;  /* 0x0c201f0003007f89 */ /* 0x000e2200000e0000 */
[----:B------:R-:W-:-:S04]  /*27300*/  ISETP.LT.OR P2, PT, R20, 0xc9, P2 ;  /* 0x000000c91400780c */ /* 0x000fc80001741670 */
[----:B------:R-:W-:Y:S02]  /*27310*/  FSEL R94, R94, -INF , !P2 ;  /* 0xff8000005e5e7808 */ /* 0x000fe40005000000 */
[----:B------:R-:W-:Y:S02]  /*27320*/  ISETP.GT.AND P2, PT, R21, 0xc9, !P6 ;  /* 0x000000c91500780c */ /* 0x000fe40007744270 */
[----:B------:R-:W-:Y:S02]  /*27330*/  LOP3.LUT P6, RZ, R203, 0x1, RZ, 0xc0, !PT ;  /* 0x00000001cbff7812 */ /* 0x000fe400078cc0ff */
[----:B------:R-:W-:-:S04]  /*27340*/  ISETP.LT.OR P2, PT, R20, 0xca, P2 ;  /* 0x000000ca1400780c */ /* 0x000fc80001741670 */
[----:B------:R-:W-:Y:S02]  /*27350*/  FSEL R95, R95, -INF , !P2 ;  /* 0xff8000005f5f7808 */ /* 0x000fe40005000000 */
[----:B------:R-:W-:-:S04]  /*27360*/  ISETP.GT.AND P2, PT, R21, RZ, !P6 ;  /* 0x000000ff1500720c */ /* 0x000fc80007744270 */
[----:B------:R-:W-:-:S04]  /*27370*/  ISETP.LT.OR P2, PT, R20, 0x1, P2 ;  /* 0x000000011400780c */ /* 0x000fc80001741670 */
[----:B------:R-:W-:Y:S02]  /*27380*/  FSEL R186, R186, -INF , !P2 ;  /* 0xff800000baba7808 */ /* 0x000fe40005000000 */
[----:B0-----:R-:W-:Y:S02]  /*27390*/  FMNMX.FTZ R3, R3, R0, !PT ;  /* 0x0000000003037209 */ /* 0x001fe40007810000 */
        /* <DEDUP_REMOVED lines=49> */
[----:B------:R-:W-:Y:S02]  /*276b0*/  ISETP.GT.AND P3, PT, R21, 0xd0, !P3 ;  /* 0x000000d01500780c */ /* 0x000fe40005f64270 */
        /* <DEDUP_REMOVED lines=8> */
[----:B------:R-:W-:Y:S01]  /*27740*/  FMNMX.FTZ R0, R95, R0, !PT ;  /* 0x000000005f007209 */ /* 0x000fe20007810000 */
[----:B------:R-:W-:-:S01]  /*27750*/  FFMA.FTZ R15, R2, R3, -8 ;  /* 0xc1000000020f7423 */ /* 0x000fc20000010003 */
[----:B------:R-:W-:-:S02]  /*27760*/  FSEL R99, R99, -INF , !P4 ;  /* 0xff80000063637808 */ /* 0x000fc40006000000 */
[----:B------:R-:W-:Y:S02]  /*27770*/  ISETP.LT.OR P5, PT, R20, 0xd9, P5 ;  /* 0x000000d91400780c */ /* 0x000fe40002fa1670 */
[----:B------:R-:W-:Y:S02]  /*27780*/  FSETP.NEU.FTZ.AND P2, PT, R3, -INF , PT ;  /* 0xff8000000300780b */ /* 0x000fe40003f5d000 */
[----:B------:R-:W-:Y:S02]  /*27790*/  ISETP.GT.AND P3, PT, R21, 0xd9, !P6 ;  /* 0x000000d91500780c */ /* 0x000fe40007764270 */
[----:B------:R-:W-:Y:S02]  /*277a0*/  FMNMX.FTZ R0, R98, R0, !PT ;  /* 0x0000000062007209 */ /* 0x000fe40007810000 */
[----:B------:R-:W-:Y:S02]  /*277b0*/  FSEL R102, R102, -INF , !P5 ;  /* 0xff80000066667808 */ /* 0x000fe40006800000 */
[----:B------:R-:W-:-:S02]  /*277c0*/  FSEL R15, R15, RZ, P2 ;  /* 0x000000ff0f0f7208 */ /* 0x000fc40001000000 */
[----:B------:R-:W-:Y:S02]  /*277d0*/  ISETP.LT.OR P3, PT, R20, 0xda, P3 ;  /* 0x000000da1400780c */ /* 0x000fe40001f61670 */
[----:B------:R-:W-:Y:S01]  /*277e0*/  FMNMX.FTZ R0, R99, R0, !PT ;  /* 0x0000000063007209 */ /* 0x000fe20007810000 */
[----:B------:R-:W-:-:S01]  /*277f0*/  FFMA.FTZ R20, R2, R152, -R15 ;  /* 0x0000009802147223 */ /* 0x000fc2000001080f */
[----:B------:R-:W-:Y:S02]  /*27800*/  FSEL R103, R103, -INF , !P3 ;  /* 0xff80000067677808 */ /* 0x000fe40005800000 */
        /* <DEDUP_REMOVED lines=8> */
[----:B------:R-:W-:-:S02]  /*27890*/  FFMA.FTZ R164, R2, R165, -R15 ;  /* 0x000000a502a47223 */ /* 0x000fc4000001080f */
[----:B------:R-:W0:Y:S01]  /*278a0*/  SHFL.BFLY PT, R165, R0, 0x2, 0x1f ;  /* 0x0c401f0000a57f89 */ /* 0x000e2200000e0000 */
        /* <DEDUP_REMOVED lines=48> */
[--C-:B------:R-:W-:Y:S01]  /*27bb0*/  FFMA.FTZ R100, R2, R100, -R15.reuse ;  /* 0x0000006402647223 */ /* 0x100fe2000001080f */
[----:B0-----:R-:W-:Y:S01]  /*27bc0*/  FMNMX.FTZ R0, R0, R165, !PT ;  /* 0x000000a500007209 */ /* 0x001fe20007810000 */
[----:B------:R-:W-:Y:S01]  /*27bd0*/  FFMA.FTZ R15, R2, R101, -R15 ;  /* 0x00000065020f7223 */ /* 0x000fe2000001080f */
[----:B------:R-:W-:-:S03]  /*27be0*/  FSEL R165, R3, RZ, P2 ;  /* 0x000000ff03a57208 */ /* 0x000fc60001000000 */
[----:B------:R0:W-:Y:S01]  /*27bf0*/  MUFU.EX2 R101, R15 ;  /* 0x0000000f00657308 */ /* 0x0001e20000000800 */
[----:B------:R-:W-:Y:S01]  /*27c00*/  FSETP.NEU.FTZ.AND P2, PT, R0, -INF , PT ;  /* 0xff8000000000780b */ /* 0x000fe20003f5d000 */
[----:B------:R-:W-:Y:S01]  /*27c10*/  FADD.FTZ R165, -R165, R235 ;  /* 0x000000eba5a57221 */ /* 0x000fe20000010100 */
[----:B0-----:R-:W-:-:S03]  /*27c20*/  FFMA.FTZ R15, R2, R0, -8 ;  /* 0xc1000000020f7423 */ /* 0x001fc60000010000 */
[----:B------:R-:W-:Y:S02]  /*27c30*/  FMUL.FTZ R181, R2, R165 ;  /* 0x000000a502b57220 */ /* 0x000fe40000410000 */
[----:B------:R-:W-:Y:S01]  /*27c40*/  MUFU.EX2 R14, R14 ;  /* 0x0000000e000e7308 */ /* 0x000fe20000000800 */
[----:B------:R-:W-:-:S07]  /*27c50*/  FSEL R165, R15, RZ, P2 ;  /* 0x000000ff0fa57208 */ /* 0x000fce0001000000 */
[----:B------:R0:W2:Y:S02]  /*27c60*/  MUFU.EX2 R15, R181 ;  /* 0x000000b5000f7308 */ /* 0x0000a40000000800 */
[----:B0-----:R-:W-:-:S01]  /*27c70*/  FFMA.FTZ R181, R2, R186, -R165 ;  /* 0x000000ba02b57223 */ /* 0x001fc200000108a5 */
[----:B------:R-:W-:-:S05]  /*27c80*/  FFMA.FTZ R186, R2, R187, -R165 ;  /* 0x000000bb02ba7223 */ /* 0x000fca00000108a5 */
[----:B------:R-:W0:Y:S01]  /*27c90*/  MUFU.EX2 R184, R184 ;  /* 0x000000b800b87308 */ /* 0x000e220000000800 */
[----:B------:R-:W-:-:S01]  /*27ca0*/  FFMA.FTZ R187, R2, R190, -R165 ;  /* 0x000000be02bb7223 */ /* 0x000fc200000108a5 */
[C-C-:B------:R-:W-:Y:S01]  /*27cb0*/  FFMA.FTZ R190, R2.reuse, R191, -R165.reuse ;  /* 0x000000bf02be7223 */ /* 0x140fe200000108a5 */
[----:B------:R-:W-:-:S01]  /*27cc0*/  FFMA.FTZ R191, R2, R194, -R165 ;  /* 0x000000c202bf7223 */ /* 0x000fc200000108a5 */
[C-C-:B------:R-:W-:Y:S01]  /*27cd0*/  FFMA.FTZ R194, R2.reuse, R195, -R165.reuse ;  /* 0x000000c302c27223 */ /* 0x140fe200000108a5 */
[----:B------:R-:W-:-:S01]  /*27ce0*/  FFMA.FTZ R195, R2, R198, -R165 ;  /* 0x000000c602c37223 */ /* 0x000fc200000108a5 */
[--C-:B------:R-:W-:Y:S02]  /*27cf0*/  FFMA.FTZ R198, R2, R142, -R165.reuse ;  /* 0x0000008e02c67223 */ /* 0x100fe400000108a5 */
[----:B------:R-:W1:Y:S01]  /*27d00*/  MUFU.EX2 R185, R185 ;  /* 0x000000b900b97308 */ /* 0x000e620000000800 */
[----:B------:R-:W-:Y:S01]  /*27d10*/  FSEL R142, R0, RZ, P2 ;  /* 0x000000ff008e7208 */ /* 0x000fe20001000000 */
[C-C-:B------:R-:W-:Y:S01]  /*27d20*/  FFMA.FTZ R197, R2.reuse, R199, -R165.reuse ;  /* 0x000000c702c57223 */ /* 0x140fe200000108a5 */
[----:B------:R-:W-:-:S01]  /*27d30*/  FFMA.FTZ R170, R2, R170, -R165 ;  /* 0x000000aa02aa7223 */ /* 0x000fc200000108a5 */
[----:B------:R-:W-:-:S04]  /*27d40*/  FFMA.FTZ R171, R2, R171, -R165 ;  /* 0x000000ab02ab7223 */ /* 0x000fc800000108a5 */
[----:B------:R-:W3:Y:S01]  /*27d50*/  MUFU.EX2 R188, R188 ;  /* 0x000000bc00bc7308 */ /* 0x000ee20000000800 */
[----:B------:R-:W-:-:S01]  /*27d60*/  FADD.FTZ R142, -R142, R236 ;  /* 0x000000ec8e8e7221 */ /* 0x000fc20000010100 */
[C-C-:B------:R-:W-:Y:S01]  /*27d70*/  FFMA.FTZ R174, R2.reuse, R174, -R165.reuse ;  /* 0x000000ae02ae7223 */ /* 0x140fe200000108a5 */
[----:B------:R-:W-:-:S01]  /*27d80*/  FFMA.FTZ R175, R2, R175, -R165 ;  /* 0x000000af02af7223 */ /* 0x000fc200000108a5 */
[C-C-:B------:R-:W-:Y:S01]  /*27d90*/  FFMA.FTZ R178, R2.reuse, R178, -R165.reuse ;  /* 0x000000b202b27223 */ /* 0x140fe200000108a5 */
[----:B------:R-:W-:-:S01]  /*27da0*/  FFMA.FTZ R179, R2, R179, -R165 ;  /* 0x000000b302b37223 */ /* 0x000fc200000108a5 */
[C-C-:B------:R-:W-:Y:S01]  /*27db0*/  FFMA.FTZ R182, R2.reuse, R182, -R165.reuse ;  /* 0x000000b602b67223 */ /* 0x140fe200000108a5 */
[----:B------:R-:W-:-:S01]  /*27dc0*/  FFMA.FTZ R183, R2, R183, -R165 ;  /* 0x000000b702b77223 */ /* 0x000fc200000108a5 */
        /* <DEDUP_REMOVED lines=40> */
[----:B--2---:R-:W-:Y:S01]  /*28050*/  FFMA.FTZ R165, R15, R200, R14 ;  /* 0x000000c80fa57223 */ /* 0x004fe2000001000e */
[----:B------:R-:W-:Y:S01]  /*28060*/  FMUL.FTZ R142, R2, R142 ;  /* 0x0000008e028e7220 */ /* 0x000fe20000410000 */
[----:B------:R-:W2:Y:S02]  /*28070*/  MUFU.EX2 R192, R192 ;  /* 0x000000c000c07308 */ /* 0x000ea40000000800 */
[----:B0-----:R-:W-:-:S04]  /*28080*/  FADD.FTZ R165, R184, R165 ;  /* 0x000000a5b8a57221 */ /* 0x001fc80000010000 */
[----:B-1----:R-:W-:Y:S02]  /*28090*/  FADD.FTZ R165, R185, R165 ;  /* 0x000000a5b9a57221 */ /* 0x002fe40000010000 */
[----:B------:R-:W0:Y:S02]  /*280a0*/  MUFU.EX2 R193, R193 ;  /* 0x000000c100c17308 */ /* 0x000e240000000800 */
[----:B---3--:R-:W-:-:S06]  /*280b0*/  FADD.FTZ R165, R188, R165 ;  /* 0x000000a5bca57221 */ /* 0x008fcc0000010000 */
[----:B------:R-:W-:Y:S08]  /*280c0*/  MUFU.EX2 R181, R181 ;  /* 0x000000b500b57308 */ /* 0x000ff00000000800 */
[----:B------:R-:W1:Y:S01]  /*280d0*/  MUFU.EX2 R142, R142 ;  /* 0x0000008e008e7308 */ /* 0x000e620000000800 */
[----:B----4-:R-:W-:-:S07]  /*280e0*/  FADD.FTZ R165, R189, R165 ;  /* 0x000000a5bda57221 */ /* 0x010fce0000010000 */
[----:B------:R-:W3:Y:S08]  /*280f0*/  MUFU.EX2 R196, R196 ;  /* 0x000000c400c47308 */ /* 0x000ef00000000800 */
[----:B------:R-:W4:Y:S01]  /*28100*/  MUFU.EX2 R186, R186 ;  /* 0x000000ba00ba7308 */ /* 0x000f220000000800 */
[----:B--2---:R-:W-:-:S07]  /*28110*/  FADD.FTZ R165, R192, R165 ;  /* 0x000000a5c0a57221 */ /* 0x004fce0000010000 */
[----:B------:R-:W2:Y:S08]  /*28120*/  MUFU.EX2 R168, R168 ;  /* 0x000000a800a87308 */ /* 0x000eb00000000800 */
[----:B------:R-:W5:Y:S01]  /*28130*/  MUFU.EX2 R187, R187 ;  /* 0x000000bb00bb7308 */ /* 0x000f620000000800 */
[----:B0-----:R-:W-:-:S01]  /*28140*/  FADD.FTZ R165, R193, R165 ;  /* 0x000000a5c1a57221 */ /* 0x001fc20000010000 */
[----:B-1----:R-:W-:-:S06]  /*28150*/  FFMA.FTZ R237, R142, R237, R181 ;  /* 0x000000ed8eed7223 */ /* 0x002fcc00000100b5 */
[----:B------:R-:W0:Y:S08]  /*28160*/  MUFU.EX2 R169, R169 ;  /* 0x000000a900a97308 */ /* 0x000e300000000800 */
[----:B------:R-:W1:Y:S01]  /*28170*/  MUFU.EX2 R190, R190 ;  /* 0x000000be00be7308 */ /* 0x000e620000000800 */
[----:B---3--:R-:W-:-:S01]  /*28180*/  FADD.FTZ R165, R196, R165 ;  /* 0x000000a5c4a57221 */ /* 0x008fc20000010000 */
[----:B----4-:R-:W-:-:S06]  /*28190*/  FADD.FTZ R199, R186, R237 ;  /* 0x000000edbac77221 */ /* 0x010fcc0000010000 */
[----:B------:R-:W3:Y:S08]  /*281a0*/  MUFU.EX2 R172, R172 ;  /* 0x000000ac00ac7308 */ /* 0x000ef00000000800 */
[----:B------:R-:W4:Y:S01]  /*281b0*/  MUFU.EX2 R191, R191 ;  /* 0x000000bf00bf7308 */ /* 0x000f220000000800 */
[----:B--2---:R-:W-:-:S01]  /*281c0*/  FADD.FTZ R165, R168, R165 ;  /* 0x000000a5a8a57221 */ /* 0x004fc20000010000 */
[----:B-----5:R-:W-:-:S06]  /*281d0*/  FADD.FTZ R199, R187, R199 ;  /* 0x000000c7bbc77221 */ /* 0x020fcc0000010000 */
[----:B------:R-:W2:Y:S08]  /*281e0*/  MUFU.EX2 R173, R173 ;  /* 0x000000ad00ad7308 */ /* 0x000eb00000000800 */
[----:B------:R-:W5:Y:S01]  /*281f0*/  MUFU.EX2 R194, R194 ;  /* 0x000000c200c27308 */ /* 0x000f620000000800 */
[----:B0-----:R-:W-:-:S01]  /*28200*/  FADD.FTZ R165, R169, R165 ;  /* 0x000000a5a9a57221 */ /* 0x001fc20000010000 */
[----:B-1----:R-:W-:-:S06]  /*28210*/  FADD.FTZ R199, R190, R199 ;  /* 0x000000c7bec77221 */ /* 0x002fcc0000010000 */
        /* <DEDUP_REMOVED lines=172> */
[----:B------:R-:W3:Y:S01]  /*28ce0*/  MUFU.EX2 R91, R91 ;  /* 0x0000005b005b7308 */ /* 0x000ee20000000800 */
[----:B--2---:R-:W-:-:S01]  /*28cf0*/  FADD.FTZ R165, R97, R165 ;  /* 0x000000a561a57221 */ /* 0x004fc20000010000 */
[----:B-----5:R-:W-:-:S06]  /*28d00*/  FADD.FTZ R199, R119, R199 ;  /* 0x000000c777c77221 */ /* 0x020fcc0000010000 */
[----:B------:R-:W2:Y:S01]  /*28d10*/  MUFU.EX2 R94, R94 ;  /* 0x0000005e005e7308 */ /* 0x000ea20000000800 */
[----:B0-----:R-:W-:-:S01]  /*28d20*/  FADD.FTZ R165, R100, R165 ;  /* 0x000000a564a57221 */ /* 0x001fc20000010000 */
[----:B-1----:R-:W-:-:S06]  /*28d30*/  FADD.FTZ R199, R90, R199 ;  /* 0x000000c75ac77221 */ /* 0x002fcc0000010000 */
[----:B------:R-:W0:Y:S01]  /*28d40*/  MUFU.EX2 R95, R95 ;  /* 0x0000005f005f7308 */ /* 0x000e220000000800 */
[----:B------:R-:W-:-:S01]  /*28d50*/  FADD.FTZ R165, R101, R165 ;  /* 0x000000a565a57221 */ /* 0x000fc20000010000 */
[----:B---3--:R-:W-:-:S06]  /*28d60*/  FADD.FTZ R199, R91, R199 ;  /* 0x000000c75bc77221 */ /* 0x008fcc0000010000 */
[----:B------:R-:W1:Y:S01]  /*28d70*/  MUFU.EX2 R98, R98 ;  /* 0x0000006200627308 */ /* 0x000e620000000800 */
[----:B--2---:R-:W-:-:S01]  /*28d80*/  FADD.FTZ R199, R94, R199 ;  /* 0x000000c75ec77221 */ /* 0x004fc20000010000 */
        /* <DEDUP_REMOVED lines=11> */
.L_x_7256:
        /* <DEDUP_REMOVED lines=12> */
[-C--:B------:R-:W-:Y:S01]  /*28f00*/  FMUL.FTZ R28, R28, R15.reuse ;  /* 0x0000000f1c1c7220 */ /* 0x080fe20000410000 */
[----:B------:R-:W-:Y:S01]  /*28f10*/  F2FP.SATFINITE.E4M3.F32.PACK_AB_MERGE_C R172, R173, R172, RZ ;  /* 0x000000acadac723e */ /* 0x000fe200048070ff */
[----:B------:R-:W-:Y:S01]  /*28f20*/  IMAD.U32 R14, RZ, RZ, UR4 ;  /* 0x00000004ff0e7e24 */ /* 0x000fe2000f8e00ff */
[----:B------:R-:W-:Y:S01]  /*28f30*/  F2FP.SATFINITE.E4M3.F32.PACK_AB_MERGE_C R174, R175, R174, RZ ;  /* 0x000000aeafae723e */ /* 0x000fe200048070ff */
[-C--:B------:R-:W-:Y:S01]  /*28f40*/  FMUL.FTZ R29, R29, R15.reuse ;  /* 0x0000000f1d1d7220 */ /* 0x080fe20000410000 */
[----:B------:R-:W-:Y:S01]  /*28f50*/  F2FP.SATFINITE.E4M3.F32.PACK_AB_MERGE_C R21, R21, R180, RZ ;  /* 0x000000b41515723e */ /* 0x000fe200048070ff */
[-C--:B------:R-:W-:Y:S01]  /*28f60*/  FMUL.FTZ R32, R32, R15.reuse ;  /* 0x0000000f20207220 */ /* 0x080fe20000410000 */
[----:B------:R-:W-:Y:S01]  /*28f70*/  PRMT R13, R14, 0x654, R13 ;  /* 0x000006540e0d7816 */ /* 0x000fe2000000000d */
[-C--:B------:R-:W-:Y:S01]  /*28f80*/  FMUL.FTZ R33, R33, R15.reuse ;  /* 0x0000000f21217220 */ /* 0x080fe20000410000 */
[----:B------:R-:W-:Y:S01]  /*28f90*/  F2FP.SATFINITE.E4M3.F32.PACK_AB_MERGE_C R182, R183, R182, RZ ;  /* 0x000000b6b7b6723e */ /* 0x000fe200048070ff */
[----:B------:R-:W-:Y:S01]  /*28fa0*/  FMUL.FTZ R36, R36, R15 ;  /* 0x0000000f24247220 */ /* 0x000fe20000410000 */
[----:B------:R-:W-:Y:S01]  /*28fb0*/  F2FP.SATFINITE.E4M3.F32.PACK_AB_MERGE_C R153, R156, R153, RZ ;  /* 0x000000999c99723e */ /* 0x000fe200048070ff */
[----:B------:R0:W-:Y:S01]  /*28fc0*/  SYNCS.ARRIVE.TRANS64.RED.A1T0 RZ, [R13+URZ], RZ ;  /* 0x000000ff0dff79a7 */ /* 0x0001e2000810043f */
        /* <DEDUP_REMOVED lines=106> */
[----:B0-----:R-:W-:Y:S01]  /*29670*/  IMAD.MOV.U32 R13, RZ, RZ, R232 ;  /* 0x000000ffff0d7224 */ /* 0x001fe200078e00e8 */
[C---:B--2---:R-:W-:Y:S01]  /*29680*/  ISETP.GT.AND P2, PT, R12.reuse, R165, PT ;  /* 0x000000a50c00720c */ /* 0x044fe20003f44270 */
[----:B------:R-:W-:-:S12]  /*29690*/  VIADD R12, R12, 0xffffffff ;  /* 0xffffffff0c0c7836 */ /* 0x000fd80000000000 */
[----:B------:R-:W-:Y:S05]  /*296a0*/  @P2 BRA `(.L_x_7257) ;  /* 0xffffff98002c2947 */ /* 0x000fea000383ffff */
.L_x_7238:
[----:B------:R-:W-:Y:S05]  /*296b0*/  WARPSYNC.ALL ;  /* 0x0000000000007948 */ /* 0x000fea0003800000 */
[----:B------:R-:W-:Y:S06]  /*296c0*/  BAR.ARV 0x8, 0x180 ;  /* 0x0206000000007b1d */ /* 0x000fec0000002000 */
[----:B------:R-:W-:Y:S05]  /*296d0*/  @!P0 BRA `(.L_x_7258) ;  /* 0x0000000000048947 */ /* 0x000fea0003800000 */
[----:B------:R-:W-:Y:S01]  /*296e0*/  BPT.TRAP 0x1 ;  /* 0x000000040000795c */ /* 0x000fe20000300000 */
.L_x_7258:
[----:B------:R-:W-:Y:S01]  /*296f0*/  IMAD R13, R232, 0x8, R17 ;  /* 0x00000008e80d7824 */ /* 0x000fe200078e0211 */
[----:B------:R-:W-:-:S04]  /*29700*/  SHF.L.U32 R4, R231, 0x1f, RZ ;  /* 0x0000001fe7047819 */ /* 0x000fc800000006ff */
[----:B------:R0:W1:Y:S01]  /*29710*/  SYNCS.PHASECHK.TRANS64.TRYWAIT P1, [R13+URZ+0x2e850], R4 ;  /* 0x02e850040d0075a7 */ /* 0x000062000802017f */
[----:B------:R-:W-:Y:S05]  /*29720*/  @!P0 BRA `(.L_x_7259) ;  /* 0x0000000000048947 */ /* 0x000fea0003800000 */
[----:B------:R-:W-:Y:S01]  /*29730*/  BPT.TRAP 0x1 ;  /* 0x000000040000795c */ /* 0x000fe20000300000 */
.L_x_7259:
[----:B------:R-:W-:-:S05]  /*29740*/  VIADD R17, R17, 0x400 ;  /* 0x0000040011117836 */ /* 0x000fca0000000000 */
[----:B------:R-:W-:-:S04]  /*29750*/  SHF.R.U32.HI R17, RZ, 0x4, R17 ;  /* 0x00000004ff117819 */ /* 0x000fc80000011611 */
[----:B------:R-:W-:-:S04]  /*29760*/  LOP3.LUT R17, R17, 0x3fff, RZ, 0xc0, !PT ;  /* 0x00003fff11117812 */ /* 0x000fc800078ec0ff */
[----:B------:R-:W-:Y:S01]  /*29770*/  LOP3.LUT R17, R17, 0x10000, RZ, 0xfc, !PT ;  /* 0x0001000011117812 */ /* 0x000fe200078efcff */
[----:B-1----:R-:W-:Y:S06]  /*29780*/  @P1 BRA `(.L_x_7260) ;  /* 0x0000000000081947 */ /* 0x002fec0003800000 */
[----:B------:R-:W1:Y:S02]  /*29790*/  SYNCS.PHASECHK.TRANS64.TRYWAIT P1, [R13+URZ+0x2e850], R4 ;  /* 0x02e850040d0075a7 */ /* 0x000e64000802017f */
[----:B-1----:R-:W-:Y:S05]  /*297a0*/  @!P1 BRA `(.L_x_7261) ;  /* 0x000000bc006c9947 */ /* 0x002fea0003800000 */
.L_x_7260:
[----:B01----:R-:W-:Y:S01]  /*297b0*/  IMAD R4, R232, 0x700, R17 ;  /* 0x00000700e8047824 */ /* 0x003fe200078e0211 */
[----:B------:R-:W2:Y:S01]  /*297c0*/  LDL.LU R20, [R1+0x7c] ;  /* 0x00007c0001147983 */ /* 0x000ea20000300800 */
[----:B------:R-:W-:Y:S01]  /*297d0*/  IMAD.MOV.U32 R5, RZ, RZ, -0x3ffffff0 ;  /* 0xc0000010ff057424 */ /* 0x000fe200078e00ff */
[----:B------:R-:W-:Y:S05]  /*297e0*/  WARPSYNC.ALL ;  /* 0x0000000000007948 */ /* 0x000fea0003800000 */
[C---:B------:R-:W-:Y:S01]  /*297f0*/  R2UR UR6, R4.reuse ;  /* 0x00000000040672ca */ /* 0x040fe200000e0000 */
[----:B------:R-:W-:Y:S01]  /*29800*/  VIADD R6, R4, 0x100 ;  /* 0x0000010004067836 */ /* 0x000fe20000000000 */
[----:B------:R-:W-:Y:S01]  /*29810*/  R2UR UR7, R5 ;  /* 0x00000000050772ca */ /* 0x000fe200000e0000 */
[----:B------:R-:W-:Y:S01]  /*29820*/  WARPGROUP.ARRIVE ;  /* 0x00000000000079c5 */ /* 0x000fe20000000000 */
[----:B------:R-:W-:Y:S01]  /*29830*/  IMAD.MOV.U32 R7, RZ, RZ, -0x3ffffff0 ;  /* 0xc0000010ff077424 */ /* 0x000fe200078e00ff */
[----:B------:R-:W3:Y:S01]  /*29840*/  LDL.LU R14, [R1+0x78] ;  /* 0x00007800010e7983 */ /* 0x000ee20000300800 */
[----:B------:R-:W-:-:S03]  /*29850*/  ULDC.64 UR4, c[0x0][0x9a0] ;  /* 0x0002680000047ab9 */ /* 0x000fc60000000a00 */
[----:B------:R-:W4:Y:S01]  /*29860*/  LDL.LU R12, [R1+0x4] ;  /* 0x00000400010c7983 */ /* 0x000f220000300800 */
[----:B------:R-:W-:Y:S01]  /*29870*/  ISETP.NE.U32.AND P1, PT, RZ, UR4, PT ;  /* 0x00000004ff007c0c */ /* 0x000fe2000bf25070 */
[----:B------:R-:W-:Y:S01]  /*29880*/  IMAD.MOV.U32 R15, RZ, RZ, -0x3ffffff0 ;  /* 0xc0000010ff0f7424 */ /* 0x000fe200078e00ff */
[----:B------:R-:W-:Y:S02]  /*29890*/  ULDC.64 UR8, c[0x0][0x208] ;  /* 0x0000820000087ab9 */ /* 0x000fe40000000a00 */
[----:B------:R-:W-:Y:S01]  /*298a0*/  ISETP.NE.AND.EX P1, PT, RZ, UR5, PT, P1 ;  /* 0x00000005ff007c0c */ /* 0x000fe2000bf25310 */
[----:B------:R-:W-:Y:S01]  /*298b0*/  QGMMA.64x128x32.F32.E4M3.E4M3 R24, R224, gdesc[UR4], R24, gsb0 ;  /* 0x01e00004e0187df3 */ /* 0x000fe20008000818 */
[----:B------:R-:W-:Y:S01]  /*298c0*/  R2UR UR6, R6 ;  /* 0x00000000060672ca */ /* 0x000fe200000e0000 */
[----:B------:R-:W-:Y:S01]  /*298d0*/  VIADD R6, R4, 0x200 ;  /* 0x0000020004067836 */ /* 0x000fe20000000000 */
[----:B------:R-:W-:Y:S01]  /*298e0*/  R2UR UR7, R7 ;  /* 0x00000000070772ca */ /* 0x000fe200000e0000 */
[----:B------:R-:W-:-:S08]  /*298f0*/  IMAD.MOV.U32 R7, RZ, RZ, -0x3ffffff0 ;  /* 0xc0000010ff077424 */ /* 0x000fd000078e00ff */
[----:B------:R-:W0:Y:S08]  /*29900*/  @P1 LDC.64 R8, c[0x0][0x9c8] ;  /* 0x00027200ff081b82 */ /* 0x000e300000000a00 */
[----:B------:R-:W1:Y:S01]  /*29910*/  @P1 LDC.64 R10, c[0x0][0x9d0] ;  /* 0x00027400ff0a1b82 */ /* 0x000e620000000a00 */
[----:B------:R-:W-:Y:S02]  /*29920*/  WARPGROUP.DEPBAR.LE gsb0, 0x0 ;  /* 0x00008000000079c5 */ /* 0x000fe40000010000 */
[----:B------:R-:W-:-:S06]  /*29930*/  WARPGROUP.ARRIVE ;  /* 0x00000000000079c5 */ /* 0x000fcc0000000000 */
[----:B------:R-:W-:Y:S01]  /*29940*/  QGMMA.64x128x32.F32.E4M3.E4M3 R24, R220, gdesc[UR4], R24, gsb0 ;  /* 0x01e00004dc187df3 */ /* 0x000fe20008000818 */
[----:B------:R-:W-:Y:S01]  /*29950*/  R2UR UR6, R6 ;  /* 0x00000000060672ca */ /* 0x000fe200000e0000 */
[----:B------:R-:W-:Y:S01]  /*29960*/  VIADD R6, R4, 0x300 ;  /* 0x0000030004067836 */ /* 0x000fe20000000000 */
[----:B------:R-:W-:Y:S01]  /*29970*/  R2UR UR7, R7 ;  /* 0x00000000070772ca */ /* 0x000fe200000e0000 */
[----:B------:R-:W-:Y:S01]  /*29980*/  IMAD.MOV.U32 R7, RZ, RZ, -0x3ffffff0 ;  /* 0xc0000010ff077424 */ /* 0x000fe200078e00ff */
[----:B--2---:R-:W-:Y:S01]  /*29990*/  @P1 SHF.R.S32.HI R5, RZ, 0x1f, R20 ;  /* 0x0000001fff051819 */ /* 0x004fe20000011414 */
[----:B------:R-:W-:Y:S02]  /*299a0*/  WARPGROUP.DEPBAR.LE gsb0, 0x0 ;  /* 0x00008000000079c5 */ /* 0x000fe40000010000 */
[----:B------:R-:W-:-:S08]  /*299b0*/  WARPGROUP.ARRIVE ;  /* 0x00000000000079c5 */ /* 0x000fd00000000000 */
[----:B------:R-:W-:Y:S01]  /*299c0*/  QGMMA.64x128x32.F32.E4M3.E4M3 R24, R216, gdesc[UR4], R24, gsb0 ;  /* 0x01e00004d8187df3 */ /* 0x000fe20008000818 */
[----:B------:R-:W-:Y:S01]  /*299d0*/  R2UR UR6, R6 ;  /* 0x00000000060672ca */ /* 0x000fe200000e0000 */
[----:B0-----:R-:W-:Y:S01]  /*299e0*/  @P1 IMAD R6, R5, R8, RZ ;  /* 0x0000000805061224 */ /* 0x001fe200078e02ff */
[----:B------:R-:W-:-:S03]  /*299f0*/  R2UR UR7, R7 ;  /* 0x00000000070772ca */ /* 0x000fc600000e0000 */
[C---:B------:R-:W-:Y:S01]  /*29a00*/  @P1 IMAD R5, R20.reuse, R9, R6 ;  /* 0x0000000914051224 */ /* 0x040fe200078e0206 */
[----:B---3--:R-:W-:Y:S01]  /*29a10*/  @P1 SHF.R.S32.HI R9, RZ, 0x1f, R14 ;  /* 0x0000001fff091819 */ /* 0x008fe2000001140e */
[----:B------:R-:W-:-:S04]  /*29a20*/  @P1 IMAD.WIDE.U32 R6, R20, R8, RZ ;  /* 0x0000000814061225 */ /* 0x000fc800078e00ff */
[-C--:B-1----:R-:W-:Y:S02]  /*29a30*/  @P1 IMAD R8, R9, R10.reuse, RZ ;  /* 0x0000000a09081224 */ /* 0x082fe400078e02ff */
[----:B------:R-:W-:Y:S02]  /*29a40*/  @P1 IMAD.IADD R7, R7, 0x1, R5 ;  /* 0x0000000107071824 */ /* 0x000fe400078e0205 */
[C---:B------:R-:W-:Y:S02]  /*29a50*/  @P1 IMAD R5, R14.reuse, R11, R8 ;  /* 0x0000000b0e051224 */ /* 0x040fe400078e0208 */
[----:B------:R-:W-:-:S04]  /*29a60*/  @P1 IMAD.WIDE.U32 R6, R14, R10, R6 ;  /* 0x0000000a0e061225 */ /* 0x000fc800078e0006 */
[----:B------:R-:W-:Y:S01]  /*29a70*/  VIADD R14, R4, 0x400 ;  /* 0x00000400040e7836 */ /* 0x000fe20000000000 */
[----:B------:R-:W-:Y:S01]  /*29a80*/  @P1 LEA R8, P2, R6, UR4, 0x2 ;  /* 0x0000000406081c11 */ /* 0x000fe2000f8410ff */
[----:B------:R-:W-:Y:S02]  /*29a90*/  @P1 IMAD.IADD R5, R7, 0x1, R5 ;  /* 0x0000000107051824 */ /* 0x000fe400078e0205 */
[----:B------:R-:W-:-:S03]  /*29aa0*/  IMAD.MOV.U32 R10, RZ, RZ, 0x3f800000 ;  /* 0x3f800000ff0a7424 */ /* 0x000fc600078e00ff */
[----:B------:R-:W-:-:S05]  /*29ab0*/  @P1 LEA.HI.X R9, R6, UR5, R5, 0x2, P2 ;  /* 0x0000000506091c11 */ /* 0x000fca00090f1405 */
        /* <DEDUP_REMOVED lines=15> */
[----:B----4-:R-:W1:Y:S01]  /*29bb0*/  SHFL.BFLY PT, R6, R12, 0x2, 0x1f ;  /* 0x0c401f000c067f89 */ /* 0x010e6200000e0000 */
[----:B------:R-:W-:Y:S02]  /*29bc0*/  WARPGROUP.DEPBAR.LE gsb0, 0x0 ;  /* 0x00008000000079c5 */ /* 0x000fe40000010000 */
[----:B------:R-:W-:-:S06]  /*29bd0*/  WARPGROUP.ARRIVE ;  /* 0x00000000000079c5 */ /* 0x000fcc0000000000 */
[----:B------:R-:W-:Y:S01]  /*29be0*/  QGMMA.64x128x32.F32.E4M3.E4M3 R24, R204, gdesc[UR4], R24, gsb0 ;  /* 0x01e00004cc187df3 */ /* 0x000fe20008000818 */
[----:B------:R-:W-:Y:S02]  /*29bf0*/  R2UR UR6, R4 ;  /* 0x00000000040672ca */ /* 0x000fe400000e0000 */
[----:B------:R-:W-:Y:S01]  /*29c00*/  R2UR UR7, R5 ;  /* 0x00000000050772ca */ /* 0x000fe200000e0000 */
[----:B------:R-:W3:Y:S01]  /*29c10*/  SHFL.BFLY PT, R4, R237, 0x2, 0x1f ;  /* 0x0c401f00ed047f89 */ /* 0x000ee200000e0000 */
[----:B-1----:R-:W-:-:S05]  /*29c20*/  FADD.FTZ R6, R6, R12 ;  /* 0x0000000c06067221 */ /* 0x002fca0000010000 */
[----:B------:R-:W1:Y:S01]  /*29c30*/  SHFL.BFLY PT, R5, R6, 0x1, 0x1f ;  /* 0x0c201f0006057f89 */ /* 0x000e6200000e0000 */
[----:B---3--:R-:W-:-:S05]  /*29c40*/  FADD.FTZ R4, R4, R237 ;  /* 0x000000ed04047221 */ /* 0x008fca0000010000 */
[----:B------:R-:W3:Y:S01]  /*29c50*/  SHFL.BFLY PT, R7, R4, 0x1, 0x1f ;  /* 0x0c201f0004077f89 */ /* 0x000ee200000e0000 */
[----:B-1----:R-:W-:-:S05]  /*29c60*/  FADD.FTZ R11, R6, R5 ;  /* 0x00000005060b7221 */ /* 0x002fca0000010000 */
[C---:B------:R-:W-:Y:S01]  /*29c70*/  FSETP.NE.FTZ.AND P1, PT, R11.reuse, RZ, PT ;  /* 0x000000ff0b00720b */ /* 0x040fe20003f35000 */
[----:B------:R-:W-:Y:S01]  /*29c80*/  FMUL.FTZ R14, R11, 0.00390625 ;  /* 0x3b8000000b0e7820 */ /* 0x000fe20000410000 */
[----:B------:R-:W-:-:S04]  /*29c90*/  IMAD.MOV.U32 R5, RZ, RZ, RZ ;  /* 0x000000ffff057224 */ /* 0x000fc800078e00ff */
[----:B------:R-:W-:Y:S01]  /*29ca0*/  FSETP.NE.FTZ.AND P2, PT, R14, RZ, PT ;  /* 0x000000ff0e00720b */ /* 0x000fe20003f55000 */
[----:B---3--:R-:W-:-:S04]  /*29cb0*/  FADD.FTZ R12, R4, R7 ;  /* 0x00000007040c7221 */ /* 0x008fc80000010000 */
[----:B0-----:R-:W-:Y:S02]  /*29cc0*/  FMUL.FTZ R8, R12, 0.00390625 ;  /* 0x3b8000000c087820 */ /* 0x001fe40000410000 */
        /* <DEDUP_REMOVED lines=23> */
.L_x_7262:
        /* <DEDUP_REMOVED lines=69> */
[-C--:B------:R-:W-:Y:S01]  /*2a290*/  FMUL.FTZ R13, R72, R7.reuse ;  /* 0x00000007480d7220 */ /* 0x080fe20000410000 */
[----:B------:R-:W-:-:S09]  /*2a2a0*/  FMUL.FTZ R7, R85, R7 ;  /* 0x0000000755077220 */ /* 0x000fd20000410000 */
[----:B------:R-:W-:Y:S01]  /*2a2b0*/  IMAD.U32 R3, RZ, RZ, UR4 ;  /* 0x00000004ff037e24 */ /* 0x000fe2000f8e00ff */
[----:B---3--:R-:W-:Y:S01]  /*2a2c0*/  R2UR UR4, R4 ;  /* 0x00000000040472ca */ /* 0x008fe200000e0000 */
[----:B------:R-:W-:-:S03]  /*2a2d0*/  FMUL.FTZ R4, R79, R2 ;  /* 0x000000024f047220 */ /* 0x000fc60000410000 */
[----:B------:R-:W-:-:S04]  /*2a2e0*/  PRMT R0, R3, 0x654, R0 ;  /* 0x0000065403007816 */ /* 0x000fc80000000000 */
[----:B------:R0:W-:Y:S05]  /*2a2f0*/  SYNCS.ARRIVE.TRANS64.RED.A1T0 RZ, [R0+URZ], RZ ;  /* 0x000000ff00ff79a7 */ /* 0x0001ea000810043f */
[----:B------:R-:W-:Y:S01]  /*2a300*/  UIADD3 UR4, UR4, 0x1, URZ ;  /* 0x0000000104047890 */ /* 0x000fe2000fffe03f */
[----:B0-----:R-:W-:-:S05]  /*2a310*/  SEL R0, RZ, 0x1, P1 ;  /* 0x00000001ff007807 */ /* 0x001fca0000800000 */
[----:B------:R-:W-:Y:S01]  /*2a320*/  IMAD.U32 R3, RZ, RZ, UR4 ;  /* 0x00000004ff037e24 */ /* 0x000fe2000f8e00ff */
[----:B------:R-:W-:-:S04]  /*2a330*/  LOP3.LUT R231, R231, R0, RZ, 0x3c, !PT ;  /* 0x00000000e7e77212 */ /* 0x000fc800078e3cff */
[----:B------:R0:W-:Y:S03]  /*2a340*/  STL [R1+0x9c], R3 ;  /* 0x00009c0301007387 */ /* 0x0001e60000100800 */
.L_x_7151:
[----:B------:R-:W1:Y:S01]  /*2a350*/  S2R R98, SR_TID.X ;  /* 0x0000000000627919 */ /* 0x000e620000002100 */
[----:B------:R-:W-:Y:S05]  /*2a360*/  WARPSYNC.ALL ;  /* 0x0000000000007948 */ /* 0x000fea0003800000 */
[----:B-1----:R-:W-:-:S05]  /*2a370*/  VIADD R70, R98, 0xffffff80 ;  /* 0xffffff8062467836 */ /* 0x002fca0000000000 */
[----:B------:R-:W-:-:S04]  /*2a380*/  SHF.R.S32.HI R85, RZ, 0x1f, R70 ;  /* 0x0000001fff557819 */ /* 0x000fc80000011446 */
[----:B------:R-:W-:-:S04]  /*2a390*/  LEA.HI R66, R85, R70, RZ, 0x3 ;  /* 0x0000004655427211 */ /* 0x000fc800078f18ff */
[----:B------:R-:W-:Y:S02]  /*2a3a0*/  LOP3.LUT R83, R66, 0xfffffff8, RZ, 0xc0, !PT ;  /* 0xfffffff842537812 */ /* 0x000fe400078ec0ff */
[----:B------:R-:W-:-:S03]  /*2a3b0*/  SHF.R.S32.HI R66, RZ, 0x3, R66 ;  /* 0x00000003ff427819 */ /* 0x000fc60000011442 */
[----:B------:R-:W-:-:S04]  /*2a3c0*/  IMAD.IADD R83, R70, 0x1, -R83 ;  /* 0x0000000146537824 */ /* 0x000fc800078e0a53 */
[----:B------:R-:W-:-:S04]  /*2a3d0*/  IMAD.SHL.U32 R79, R83, 0x8, RZ ;  /* 0x00000008534f7824 */ /* 0x000fc800078e00ff */
[----:B------:R-:W-:Y:S01]  /*2a3e0*/  VIADD R81, R79, 0x40 ;  /* 0x000000404f517836 */ /* 0x000fe20000000000 */
[----:B------:R-:W-:-:S04]  /*2a3f0*/  SHF.R.S32.HI R62, RZ, 0x1f, R79 ;  /* 0x0000001fff3e7819 */ /* 0x000fc8000001144f */
[----:B------:R-:W-:Y:S01]  /*2a400*/  SHF.R.S32.HI R64, RZ, 0x1f, R81 ;  /* 0x0000001fff407819 */ /* 0x000fe20000011451 */
[----:B------:R-:W1:Y:S08]  /*2a410*/  S2UR UR5, SR_CgaCtaId ;  /* 0x00000000000579c3 */ /* 0x000e700000008800 */
[----:B------:R-:W-:Y:S06]  /*2a420*/  BAR.SYNC.DEFER_BLOCKING 0x5, 0x180 ;  /* 0x0146000000007b1d */ /* 0x000fec0000010000 */
[----:B------:R-:W-:Y:S01]  /*2a430*/  UMOV UR4, 0x400 ;  /* 0x0000040000047882 */ /* 0x000fe20000000000 */
[----:B------:R-:W-:Y:S01]  /*2a440*/  BSSY B0, `(.L_x_7263) ;  /* 0x000029c000007945 */ /* 0x000fe20003800000 */
[----:B-1----:R-:W-:-:S02]  /*2a450*/  ULEA UR4, UR5, UR4, 0x18 ;  /* 0x0000000405047291 */ /* 0x002fc4000f8ec03f */
[----:B------:R-:W-:-:S04]  /*2a460*/  IMAD.U32 R0, RZ, RZ, UR5 ;  /* 0x00000005ff007e24 */ /* 0x000fc8000f8e00ff */
[----:B------:R-:W-:Y:S01]  /*2a470*/  IMAD.U32 R17, RZ, RZ, UR4 ;  /* 0x00000004ff117e24 */ /* 0x000fe2000f8e00ff */
[----:B------:R-:W-:Y:S04]  /*2a480*/  STL [R1+0x64], R0 ;  /* 0x0000640001007387 */ /* 0x000fe80000100800 */
[----:B------:R-:W1:Y:S04]  /*2a490*/  LDS.128 R100, [R17+0x2e8d0] ;  /* 0x02e8d00011647984 */ /* 0x000e680000000c00 */
[----:B-1----:R1:W-:Y:S04]  /*2a4a0*/  STL.64 [R1+0x70], R100 ;  /* 0x0000706401007387 */ /* 0x0023e80000100a00 */
[----:B------:R1:W-:Y:S01]  /*2a4b0*/  STL.64 [R1+0x78], R102 ;  /* 0x0000786601007387 */ /* 0x0003e20000100a00 */
[----:B------:R-:W-:Y:S06]  /*2a4c0*/  BAR.ARV 0x4, 0x180 ;  /* 0x0106000000007b1d */ /* 0x000fec0000002000 */
[----:B------:R-:W-:Y:S05]  /*2a4d0*/  @P0 BRA `(.L_x_7264) ;  /* 0x0000001c00540947 */ /* 0x000fea0003800000 */
[----:B------:R-:W2:Y:S01]  /*2a4e0*/  LDL R42, [R1+0x84] ;  /* 0x00008400012a7983 */ /* 0x000ea20000100800 */
[----:B------:R-:W-:Y:S01]  /*2a4f0*/  IMAD.SHL.U32 R0, R98, 0x4, RZ ;  /* 0x0000000462007824 */ /* 0x000fe200078e00ff */
[----:B------:R-:W-:Y:S01]  /*2a500*/  ULDC.64 UR4, c[0x4][0xa8] ;  /* 0x01002a0000047ab9 */ /* 0x000fe20000000a00 */
[----:B------:R-:W-:-:S03]  /*2a510*/  ULDC.64 UR6, c[0x0][0x208] ;  /* 0x0000820000067ab9 */ /* 0x000fc60000000a00 */
[----:B------:R-:W-:-:S04]  /*2a520*/  LOP3.LUT R0, R0, 0xc, RZ, 0xc0, !PT ;  /* 0x0000000c00007812 */ /* 0x000fc800078ec0ff */
[----:B------:R-:W-:-:S05]  /*2a530*/  IADD3 R2, P0, R0, UR4, RZ ;  /* 0x0000000400027c10 */ /* 0x000fca000ff1e0ff */
[----:B0-----:R-:W-:-:S05]  /*2a540*/  IMAD.X R3, RZ, RZ, UR5, P0 ;  /* 0x00000005ff037e24 */ /* 0x001fca00080e06ff */
[----:B------:R0:W3:Y:S01]  /*2a550*/  LDG.E.CONSTANT R0, desc[UR6][R2.64] ;  /* 0x0000000602007981 */ /* 0x0000e2000c1e9900 */
[----:B------:R-:W-:Y:S01]  /*2a560*/  F2FP.BF16.F32.PACK_AB R49, R40, R49 ;  /* 0x000000312831723e */ /* 0x000fe200000010ff */
[----:B------:R-:W-:Y:S01]  /*2a570*/  UMOV UR4, 0xffffffff ;  /* 0xffffffff00047882 */ /* 0x000fe20000000000 */
[----:B------:R-:W-:Y:S01]  /*2a580*/  F2FP.BF16.F32.PACK_AB R54, R54, R27 ;  /* 0x0000001b3636723e */ /* 0x000fe200000010ff */
[----:B------:R-:W4:Y:S01]  /*2a590*/  S2R R40, SR_SWINHI ;  /* 0x0000000000287919 */ /* 0x000f220000002f00 */
[----:B------:R-:W-:Y:S02]  /*2a5a0*/  F2FP.BF16.F32.PACK_AB R58, R25, R58 ;  /* 0x0000003a193a723e */ /* 0x000fe400000010ff */
[----:B------:R-:W-:Y:S02]  /*2a5b0*/  F2FP.BF16.F32.PACK_AB R48, R48, R57 ;  /* 0x000000393030723e */ /* 0x000fe400000010ff */
[----:B------:R-:W-:Y:S02]  /*2a5c0*/  F2FP.BF16.F32.PACK_AB R57, R47, R30 ;  /* 0x0000001e2f39723e */ /* 0x000fe400000010ff */
[----:B0-----:R-:W-:-:S02]  /*2a5d0*/  LEA.HI R2, R85, R70, RZ, 0x4 ;  /* 0x0000004655027211 */ /* 0x001fc400078f20ff */
[----:B------:R-:W-:Y:S02]  /*2a5e0*/  F2FP.BF16.F32.PACK_AB R35, R68, R21 ;  /* 0x000000154423723e */ /* 0x000fe400000010ff */
[----:B------:R-:W-:Y:S02]  /*2a5f0*/  SHF.R.S32.HI R27, RZ, 0x4, R2 ;  /* 0x00000004ff1b7819 */ /* 0x000fe40000011402 */
[C---:B------:R-:W-:Y:S02]  /*2a600*/  LOP3.LUT R3, R2.reuse, 0x3fffff0, RZ, 0xc0, !PT ;  /* 0x03fffff002037812 */ /* 0x040fe400078ec0ff */
[----:B------:R-:W-:Y:S02]  /*2a610*/  LEA.HI R25, R2, R27, RZ, 0x1 ;  /* 0x0000001b02197211 */ /* 0x000fe400078f08ff */
[----:B------:R-:W-:Y:S01]  /*2a620*/  F2FP.BF16.F32.PACK_AB R30, R69, R14 ;  /* 0x0000000e451e723e */ /* 0x000fe200000010ff */
[----:B------:R-:W-:Y:S01]  /*2a630*/  IMAD.IADD R3, R70, 0x1, -R3 ;  /* 0x0000000146037824 */ /* 0x000fe200078e0a03 */
[----:B------:R-:W-:-:S02]  /*2a640*/  LOP3.LUT R2, R25, 0x1ffffffe, RZ, 0xc0, !PT ;  /* 0x1ffffffe19027812 */ /* 0x000fc400078ec0ff */
[----:B------:R-:W-:Y:S02]  /*2a650*/  F2FP.BF16.F32.PACK_AB R43, R84, R5 ;  /* 0x00000005542b723e */ /* 0x000fe400000010ff */
[----:B------:R-:W-:Y:S01]  /*2a660*/  F2FP.BF16.F32.PACK_AB R37, R44, R37 ;  /* 0x000000252c25723e */ /* 0x000fe200000010ff */
[----:B------:R-:W-:Y:S01]  /*2a670*/  IMAD.IADD R2, R27, 0x1, -R2 ;  /* 0x000000011b027824 */ /* 0x000fe200078e0a02 */
[----:B------:R-:W-:Y:S02]  /*2a680*/  F2FP.BF16.F32.PACK_AB R44, R7, R8 ;  /* 0x00000008072c723e */ /* 0x000fe400000010ff */
[----:B------:R-:W-:Y:S02]  /*2a690*/  F2FP.BF16.F32.PACK_AB R50, R87, R6 ;  /* 0x000000065732723e */ /* 0x000fe400000010ff */
[----:B------:R-:W-:Y:S02]  /*2a6a0*/  F2FP.BF16.F32.PACK_AB R67, R15, R20 ;  /* 0x000000140f43723e */ /* 0x000fe400000010ff */
[----:B------:R-:W-:-:S02]  /*2a6b0*/  F2FP.BF16.F32.PACK_AB R73, R78, R11 ;  /* 0x0000000b4e49723e */ /* 0x000fc400000010ff */
[----:B------:R-:W-:Y:S02]  /*2a6c0*/  MOV R68, R17 ;  /* 0x0000001100447202 */ /* 0x000fe40000000f00 */
[----:B----4-:R-:W-:Y:S02]  /*2a6d0*/  MOV R69, R40 ;  /* 0x0000002800457202 */ /* 0x010fe40000000f00 */
        /* <DEDUP_REMOVED lines=17> */
[----:B------:R-:W-:Y:S01]  /*2a7f0*/  F2FP.BF16.F32.PACK_AB R34, R71, R12 ;  /* 0x0000000c4722723e */ /* 0x000fe200000010ff */
[----:B--2---:R-:W-:Y:S01]  /*2a800*/  IMAD R3, R3, 0x40, R42 ;  /* 0x0000004003037824 */ /* 0x004fe200078e022a */
[----:B------:R-:W-:-:S03]  /*2a810*/  F2FP.BF16.F32.PACK_AB R42, R4, R75 ;  /* 0x0000004b042a723e */ /* 0x000fc600000010ff */
[----:B------:R-:W-:Y:S01]  /*2a820*/  IMAD R3, R2, 0x8, R3 ;  /* 0x0000000802037824 */ /* 0x000fe200078e0203 */
[----:B------:R-:W-:-:S03]  /*2a830*/  LOP3.LUT P0, R2, R98, 0x3, RZ, 0xc0, !PT ;  /* 0x0000000362027812 */ /* 0x000fc6000780c0ff */
[----:B------:R-:W-:Y:S01]  /*2a840*/  IMAD.WIDE R4, R3, 0x2, R68 ;  /* 0x0000000203047825 */ /* 0x000fe200078e0244 */
[----:B------:R-:W-:Y:S02]  /*2a850*/  ISETP.EQ.OR P0, PT, R2, 0x3, !P0 ;  /* 0x000000030200780c */ /* 0x000fe40004702670 */
[C---:B------:R-:W-:Y:S02]  /*2a860*/  IADD3 R7, P5, R4.reuse, 0x4060, RZ ;  /* 0x0000406004077810 */ /* 0x040fe40007fbe0ff */
[C---:B------:R-:W-:Y:S02]  /*2a870*/  IADD3 R9, P1, R4.reuse, 0x4040, RZ ;  /* 0x0000404004097810 */ /* 0x040fe40007f3e0ff */
[----:B------:R-:W-:Y:S02]  /*2a880*/  LOP3.LUT R6, R7, 0x380, RZ, 0xc0, !PT ;  /* 0x0000038007067812 */ /* 0x000fe400078ec0ff */
[----:B------:R-:W-:Y:S02]  /*2a890*/  LOP3.LUT R8, R9, 0x380, RZ, 0xc0, !PT ;  /* 0x0000038009087812 */ /* 0x000fe400078ec0ff */
        /* <DEDUP_REMOVED lines=8> */
[----:B------:R-:W-:-:S02]  /*2a920*/  SHF.R.U64 R14, R14, 0x3, RZ ;  /* 0x000000030e0e7819 */ /* 0x000fc400000012ff */
[C---:B------:R-:W-:Y:S02]  /*2a930*/  IADD3 R11, P2, R4.reuse, 0x4020, RZ ;  /* 0x00004020040b7810 */ /* 0x040fe40007f5e0ff */
[C---:B------:R-:W-:Y:S02]  /*2a940*/  IADD3 R21, P4, R4.reuse, 0x60, RZ ;  /* 0x0000006004157810 */ /* 0x040fe40007f9e0ff */
[C---:B------:R-:W-:Y:S02]  /*2a950*/  IADD3 R25, P5, R4.reuse, 0x40, RZ ;  /* 0x0000004004197810 */ /* 0x040fe40007fbe0ff */
[----:B------:R-:W-:Y:S02]  /*2a960*/  IADD3 R27, P1, R4, 0x20, RZ ;  /* 0x00000020041b7810 */ /* 0x000fe40007f3e0ff */
[----:B------:R-:W-:Y:S02]  /*2a970*/  LOP3.LUT R14, R14, R15, RZ, 0x3c, !PT ;  /* 0x0000000f0e0e7212 */ /* 0x000fe400078e3cff */
        /* <DEDUP_REMOVED lines=20> */
[----:B------:R-:W-:-:S02]  /*2aac0*/  SEL R13, R96, R95, P0 ;  /* 0x0000005f600d7207 */ /* 0x000fc40000000000 */
[----:B------:R-:W-:Y:S02]  /*2aad0*/  SEL R3, R95, R96, P0 ;  /* 0x000000605f037207 */ /* 0x000fe40000000000 */
        /* <DEDUP_REMOVED lines=49> */
[----:B------:R-:W-:Y:S02]  /*2adf0*/  SEL R67, R34, R67, P0 ;  /* 0x0000004322437207 */ /* 0x000fe40000000000 */
[----:B------:R-:W-:Y:S01]  /*2ae00*/  SEL R73, R42, R73, P0 ;  /* 0x000000492a497207 */ /* 0x000fe20000000000 */
[----:B------:R-:W5:Y:S01]  /*2ae10*/  SHFL.IDX PT, R34, R29, R0, 0x1c1f ;  /* 0x001c1f001d227589 */ /* 0x000f6200000e0000 */
[----:B------:R-:W-:Y:S02]  /*2ae20*/  SEL R75, R77, R50, P0 ;  /* 0x000000324d4b7207 */ /* 0x000fe40000000000 */
[----:B------:R-:W-:Y:S01]  /*2ae30*/  SEL R77, R50, R77, P0 ;  /* 0x0000004d324d7207 */ /* 0x000fe20000000000 */
[----:B------:R-:W-:Y:S01]  /*2ae40*/  SHFL.IDX PT, R41, R41, R0, 0x1c1f ;  /* 0x001c1f0029297589 */ /* 0x000fe200000e0000 */
[----:B0-----:R-:W-:-:S02]  /*2ae50*/  SEL R8, R10, R7, P0 ;  /* 0x000000070a087207 */ /* 0x001fc40000000000 */
[----:B------:R-:W-:Y:S01]  /*2ae60*/  SEL R28, R30, R27, P0 ;  /* 0x0000001b1e1c7207 */ /* 0x000fe20000000000 */
[----:B------:R-:W0:Y:S01]  /*2ae70*/  SHFL.IDX PT, R40, R43, R2, 0x1c1f ;  /* 0x001c1f022b287589 */ /* 0x000e2200000e0000 */
[----:B------:R-:W-:Y:S02]  /*2ae80*/  SEL R4, R6, R3, P0 ;  /* 0x0000000306047207 */ /* 0x000fe40000000000 */
        /* <DEDUP_REMOVED lines=16> */
[----:B------:R-:W-:Y:S01]  /*2af90*/  SHFL.IDX PT, R65, R65, R0, 0x1c1f ;  /* 0x001c1f0041417589 */ /* 0x000fe200000e0000 */
[----:B0-----:R-:W-:Y:S02]  /*2afa0*/  SEL R52, R41, R40, P0 ;  /* 0x0000002829347207 */ /* 0x001fe40000000000 */
[----:B------:R-:W-:Y:S01]  /*2afb0*/  SEL R54, R40, R41, P0 ;  /* 0x0000002928367207 */ /* 0x000fe20000000000 */
[----:B------:R-:W-:Y:S04]  /*2afc0*/  SHFL.IDX PT, R71, R71, R0, 0x1c1f ;  /* 0x001c1f0047477589 */ /* 0x000fe800000e0000 */
[----:B------:R-:W0:Y:S04]  /*2afd0*/  SHFL.IDX PT, R42, R47, R2, 0x1c1f ;  /* 0x001c1f022f2a7589 */ /* 0x000e2800000e0000 */
[----:B------:R-:W2:Y:S04]  /*2afe0*/  SHFL.IDX PT, R44, R51, R2, 0x1c1f ;  /* 0x001c1f02332c7589 */ /* 0x000ea800000e0000 */
[----:B------:R-:W3:Y:S04]  /*2aff0*/  SHFL.IDX PT, R46, R55, R2, 0x1c1f ;  /* 0x001c1f02372e7589 */ /* 0x000ee800000e0000 */
[----:B------:R-:W4:Y:S04]  /*2b000*/  SHFL.IDX PT, R48, R59, R2, 0x1c1f ;  /* 0x001c1f023b307589 */ /* 0x000f2800000e0000 */
[----:B------:R-:W5:Y:S04]  /*2b010*/  SHFL.IDX PT, R50, R63, R2, 0x1c1f ;  /* 0x001c1f023f327589 */ /* 0x000f6800000e0000 */
[----:B------:R-:W1:Y:S04]  /*2b020*/  SHFL.IDX PT, R56, R67, R2, 0x1c1f ;  /* 0x001c1f0243387589 */ /* 0x000e6800000e0000 */
[----:B------:R-:W1:Y:S01]  /*2b030*/  SHFL.IDX PT, R58, R73, R2, 0x1c1f ;  /* 0x001c1f02493a7589 */ /* 0x000e6200000e0000 */
[----:B0-----:R-:W-:-:S02]  /*2b040*/  SEL R5, R45, R42, P0 ;  /* 0x0000002a2d057207 */ /* 0x001fc40000000000 */
[----:B------:R-:W-:Y:S01]  /*2b050*/  SEL R7, R42, R45, P0 ;  /* 0x0000002d2a077207 */ /* 0x000fe20000000000 */
[----:B------:R-:W0:Y:S01]  /*2b060*/  SHFL.IDX PT, R75, R75, R0, 0x1c1f ;  /* 0x001c1f004b4b7589 */ /* 0x000e2200000e0000 */
[----:B--2---:R-:W-:Y:S02]  /*2b070*/  SEL R9, R49, R44, P0 ;  /* 0x0000002c31097207 */ /* 0x004fe40000000000 */
[----:B------:R-:W-:Y:S01]  /*2b080*/  SEL R11, R44, R49, P0 ;  /* 0x000000312c0b7207 */ /* 0x000fe20000000000 */
[----:B------:R2:W0:Y:S01]  /*2b090*/  SHFL.IDX PT, R60, R77, R2, 0x1c1f ;  /* 0x001c1f024d3c7589 */ /* 0x00042200000e0000 */
[----:B---3--:R-:W-:Y:S02]  /*2b0a0*/  SEL R25, R53, R46, P0 ;  /* 0x0000002e35197207 */ /* 0x008fe40000000000 */
[----:B------:R-:W-:Y:S02]  /*2b0b0*/  SEL R27, R46, R53, P0 ;  /* 0x000000352e1b7207 */ /* 0x000fe40000000000 */
[----:B----4-:R-:W-:-:S02]  /*2b0c0*/  SEL R29, R57, R48, P0 ;  /* 0x00000030391d7207 */ /* 0x010fc40000000000 */
[----:B------:R-:W-:Y:S02]  /*2b0d0*/  SEL R31, R48, R57, P0 ;  /* 0x00000039301f7207 */ /* 0x000fe40000000000 */
[----:B-----5:R-:W-:Y:S01]  /*2b0e0*/  SEL R33, R61, R50, P0 ;  /* 0x000000323d217207 */ /* 0x020fe20000000000 */
[----:B--2---:R-:W-:Y:S01]  /*2b0f0*/  IMAD.MOV.U32 R2, RZ, RZ, RZ ;  /* 0x000000ffff027224 */ /* 0x004fe200078e00ff */
[----:B------:R-:W-:Y:S02]  /*2b100*/  SEL R35, R50, R61, P0 ;  /* 0x0000003d32237207 */ /* 0x000fe40000000000 */
[----:B-1----:R-:W-:Y:S02]  /*2b110*/  SEL R37, R65, R56, P0 ;  /* 0x0000003841257207 */ /* 0x002fe40000000000 */
[----:B------:R-:W-:Y:S02]  /*2b120*/  SEL R39, R56, R65, P0 ;  /* 0x0000004138277207 */ /* 0x000fe40000000000 */
[----:B------:R-:W-:-:S02]  /*2b130*/  SEL R13, R71, R58, P0 ;  /* 0x0000003a470d7207 */ /* 0x000fc40000000000 */
[----:B------:R-:W-:-:S07]  /*2b140*/  SEL R15, R58, R71, P0 ;  /* 0x000000473a0f7207 */ /* 0x000fce0000000000 */
.L_x_7493:
[----:B------:R-:W2:Y:S04]  /*2b150*/  LDL R40, [R1+0x98] ;  /* 0x0000980001287983 */ /* 0x000ea80000100800 */
[----:B------:R-:W3:Y:S01]  /*2b160*/  LDL R56, [R1+0x94] ;  /* 0x0000940001387983 */ /* 0x000ee20000100800 */
[----:B------:R-:W-:Y:S05]  /*2b170*/  WARPSYNC.ALL ;  /* 0x0000000000007948 */ /* 0x000fea0003800000 */
[----:B------:R-:W-:Y:S01]  /*2b180*/  BAR.SYNC.DEFER_BLOCKING 0x1, 0x100 ;  /* 0x0044000000007b1d */ /* 0x000fe20000010000 */
[----:B0-----:R-:W-:-:S02]  /*2b190*/  SEL R53, R75, R60, P0 ;  /* 0x0000003c4b357207 */ /* 0x001fc40000000000 */
[----:B------:R-:W-:-:S03]  /*2b1a0*/  SEL R55, R60, R75, P0 ;  /* 0x0000004b3c377207 */ /* 0x000fc60000000000 */
[----:B------:R-:W-:Y:S02]  /*2b1b0*/  ULDC.64 UR4, c[0x0][0xc00] ;  /* 0x0003000000047ab9 */ /* 0x000fe40000000a00 */
[----:B------:R-:W0:Y:S01]  /*2b1c0*/  LDC R47, c[0x0][0xbe8] ;  /* 0x0002fa00ff2f7b82 */ /* 0x000e220000000800 */
[----:B------:R-:W-:Y:S01]  /*2b1d0*/  ISETP.NE.U32.AND P2, PT, RZ, UR4, PT ;  /* 0x00000004ff007c0c */ /* 0x000fe2000bf45070 */
[----:B------:R-:W-:-:S03]  /*2b1e0*/  ULDC.64 UR6, c[0x0][0x208] ;  /* 0x0000820000067ab9 */ /* 0x000fc60000000a00 */
[----:B------:R-:W-:Y:S01]  /*2b1f0*/  ISETP.NE.AND.EX P2, PT, RZ, UR5, PT, P2 ;  /* 0x00000005ff007c0c */ /* 0x000fe2000bf45320 */
[----:B------:R-:W-:Y:S02]  /*2b200*/  ULDC.64 UR4, c[0x0][0xc08] ;  /* 0x0003020000047ab9 */ /* 0x000fe40000000a00 */
[----:B------:R-:W-:Y:S01]  /*2b210*/  ISETP.NE.U32.AND P0, PT, RZ, UR4, PT ;  /* 0x00000004ff007c0c */ /* 0x000fe2000bf05070 */
[----:B------:R-:W2:Y:S03]  /*2b220*/  LDC.64 R20, c[0x0][0xc00] ;  /* 0x00030000ff147b82 */ /* 0x000ea60000000a00 */
[----:B------:R-:W-:Y:S01]  /*2b230*/  ISETP.NE.AND.EX P0, PT, RZ, UR5, PT, P0 ;  /* 0x00000005ff007c0c */ /* 0x000fe2000bf05300 */
[----:B------:R1:W-:Y:S04]  /*2b240*/  STSM.16.M88.4 [R86], R4 ;  /* 0x0000000456007844 */ /* 0x0003e80000000200 */
[----:B------:R4:W-:Y:S01]  /*2b250*/  STSM.16.M88.4 [R84], R8 ;  /* 0x0000000854007844 */ /* 0x0009e20000000200 */
[----:B0-----:R-:W-:-:S03]  /*2b260*/  ISETP.NE.AND P1, PT, R47, 0x1, PT ;  /* 0x000000012f00780c */ /* 0x001fc60003f25270 */
[----:B------:R0:W-:Y:S04]  /*2b270*/  STSM.16.M88.4 [R82], R24 ;  /* 0x0000001852007844 */ /* 0x0001e80000000200 */
[----:B------:R0:W-:Y:S01]  /*2b280*/  STSM.16.M88.4 [R80], R28 ;  /* 0x0000001c50007844 */ /* 0x0001e20000000200 */
[----:B-1----:R-:W1:Y:S03]  /*2b290*/  @P0 LDC.64 R4, c[0x0][0xc08] ;  /* 0x00030200ff040b82 */ /* 0x002e660000000a00 */
[----:B------:R0:W-:Y:S04]  /*2b2a0*/  STSM.16.M88.4 [R78], R32 ;  /* 0x000000204e007844 */ /* 0x0001e80000000200 */
[----:B------:R0:W-:Y:S01]  /*2b2b0*/  STSM.16.M88.4 [R76], R36 ;  /* 0x000000244c007844 */ /* 0x0001e20000000200 */
[----:B------:R-:W0:Y:S03]  /*2b2c0*/  @P1 LDC R6, c[0x0][0xbec] ;  /* 0x0002fb00ff061b82 */ /* 0x000e260000000800 */
[----:B------:R0:W-:Y:S04]  /*2b2d0*/  STSM.16.M88.4 [R74], R12 ;  /* 0x0000000c4a007844 */ /* 0x0001e80000000200 */
[----:B------:R0:W-:Y:S01]  /*2b2e0*/  STSM.16.M88.4 [R72], R52 ;  /* 0x0000003448007844 */ /* 0x0001e20000000200 */
[----:B----4-:R-:W4:Y:S01]  /*2b2f0*/  @P1 LDC R11, c[0x0][0xbf0] ;  /* 0x0002fc00ff0b1b82 */ /* 0x010f220000000800 */
[----:B------:R-:W-:-:S02]  /*2b300*/  ULDC UR4, c[0x0][0xa88] ;  /* 0x0002a20000047ab9 */ /* 0x000fc40000000800 */
[----:B------:R-:W-:-:S05]  /*2b310*/  IMAD.U32 R0, RZ, RZ, UR4 ;  /* 0x00000004ff007e24 */ /* 0x000fca000f8e00ff */
[----:B------:R-:W-:Y:S01]  /*2b320*/  BAR.SYNC.DEFER_BLOCKING 0x1, 0x100 ;  /* 0x0044000000007b1d */ /* 0x000fe20000010000 */
[----:B--2---:R-:W-:-:S04]  /*2b330*/  IMAD.WIDE R20, R40, 0x4, R20 ;  /* 0x0000000428147825 */ /* 0x004fc800078e0214 */
[----:B-1----:R-:W-:Y:S01]  /*2b340*/  @P0 IMAD.WIDE R4, R40, 0x4, R4 ;  /* 0x0000000428040825 */ /* 0x002fe200078e0204 */
[----:B------:R1:W5:Y:S01]  /*2b350*/  @P2 LDG.E R2, desc[UR6][R20.64] ;  /* 0x0000000614022981 */ /* 0x000362000c1e1900 */
[----:B---3--:R-:W-:-:S03]  /*2b360*/  SHF.R.S32.HI R48, RZ, 0x1f, R56 ;  /* 0x0000001fff307819 */ /* 0x008fc60000011438 */
[----:B------:R1:W5:Y:S01]  /*2b370*/  @P0 LDG.E R0, desc[UR6][R4.64] ;  /* 0x0000000604000981 */ /* 0x000362000c1e1900 */
[----:B0---4-:R-:W-:Y:S05]  /*2b380*/  @P0 BRA `(.L_x_7266) ;  /* 0x0000000000140947 */ /* 0x011fea0003800000 */
[----:B------:R-:W-:Y:S05]  /*2b390*/  @!P2 BRA `(.L_x_7266) ;  /* 0x000000000010a947 */ /* 0x000fea0003800000 */
[----:B------:R-:W-:Y:S02]  /*2b3a0*/  ULDC.64 UR4, c[0x0][0x208] ;  /* 0x0000820000047ab9 */ /* 0x000fe40000000a00 */
[----:B------:R-:W2:Y:S04]  /*2b3b0*/  LDG.E R3, desc[UR4][R20.64] ;  /* 0x0000000414037981 */ /* 0x000ea8000c1e1900 */
[----:B-----5:R-:W2:Y:S02]  /*2b3c0*/  LDG.E R0, desc[UR4][R20.64+0x4] ;  /* 0x0000040414007981 */ /* 0x020ea4000c1e1900 */
[----:B--2---:R-:W-:-:S07]  /*2b3d0*/  IMAD.IADD R0, R0, 0x1, -R3 ;  /* 0x0000000100007824 */ /* 0x004fce00078e0a03 */
.L_x_7266:
[----:B------:R-:W2:Y:S01]  /*2b3e0*/  LDL R8, [R1+0x80] ;  /* 0x0000800001087983 */ /* 0x000ea20000100800 */
[----:B------:R-:W-:-:S03]  /*2b3f0*/  ULDC.64 UR4, c[0x0][0xb90] ;  /* 0x0002e40000047ab9 */ /* 0x000fc60000000a00 */
[----:B------:R-:W2:Y:S01]  /*2b400*/  LDL.LU R50, [R1+0x60] ;  /* 0x0000600001327983 */ /* 0x000ea20000300800 */
[----:B-----5:R-:W-:Y:S01]  /*2b410*/  SHF.R.S32.HI R3, RZ, 0x1f, R2 ;  /* 0x0000001fff037819 */ /* 0x020fe20000011402 */
[----:B-1----:R-:W-:Y:S01]  /*2b420*/  IMAD R4, R48, UR4, RZ ;  /* 0x0000000430047c24 */ /* 0x002fe2000f8e02ff */
[----:B------:R-:W-:Y:S01]  /*2b430*/  LEA.HI R85, R85, R70, RZ, 0x7 ;  /* 0x0000004655557211 */ /* 0x000fe200078f38ff */
[----:B------:R-:W-:Y:S01]  /*2b440*/  IMAD R7, R66, 0x40, R79 ;  /* 0x0000004042077824 */ /* 0x000fe200078e024f */
[----:B------:R-:W-:Y:S01]  /*2b450*/  SHF.R.S32.HI R46, RZ, 0x1f, R40 ;  /* 0x0000001fff2e7819 */ /* 0x000fe20000011428 */
[----:B------:R-:W-:Y:S01]  /*2b460*/  IMAD R9, R56, UR5, R4 ;  /* 0x0000000538097c24 */ /* 0x000fe2000f8e0204 */
[----:B------:R-:W-:Y:S01]  /*2b470*/  SEL R49, R40, RZ, !P2 ;  /* 0x000000ff28317207 */ /* 0x000fe20005000000 */
[----:B------:R-:W-:Y:S01]  /*2b480*/  IMAD.WIDE.U32 R4, R56, UR4, R2 ;  /* 0x0000000438047c25 */ /* 0x000fe2000f8e0002 */
[----:B------:R-:W-:Y:S01]  /*2b490*/  SHF.R.S32.HI R10, RZ, 0x7, R85 ;  /* 0x00000007ff0a7819 */ /* 0x000fe20000011455 */
[----:B------:R-:W-:Y:S01]  /*2b4a0*/  ULDC.64 UR4, c[0x0][0xb98] ;  /* 0x0002e60000047ab9 */ /* 0x000fe20000000a00 */
[----:B------:R-:W-:Y:S01]  /*2b4b0*/  SEL R46, R46, RZ, !P2 ;  /* 0x000000ff2e2e7207 */ /* 0x000fe20005000000 */
[----:B------:R-:W-:Y:S01]  /*2b4c0*/  IMAD.WIDE R68, R7, 0x2, R68 ;  /* 0x0000000207447825 */ /* 0x000fe200078e0244 */
[----:B------:R-:W-:-:S03]  /*2b4d0*/  ULDC.64 UR6, c[0x0][0x208] ;  /* 0x0000820000067ab9 */ /* 0x000fc60000000a00 */
[----:B------:R-:W-:Y:S01]  /*2b4e0*/  IMAD.IADD R5, R5, 0x1, R9 ;  /* 0x0000000105057824 */ /* 0x000fe200078e0209 */
[C---:B------:R-:W-:Y:S01]  /*2b4f0*/  LEA.HI R9, R85.reuse, R10, RZ, 0x1 ;  /* 0x0000000a55097211 */ /* 0x040fe200078f08ff */
[----:B------:R-:W-:Y:S01]  /*2b500*/  IMAD R51, R0, R47, RZ ;  /* 0x0000002f00337224 */ /* 0x000fe200078e02ff */
[----:B------:R-:W-:Y:S01]  /*2b510*/  LOP3.LUT R85, R85, 0xffffff80, RZ, 0xc0, !PT ;  /* 0xffffff8055557812 */ /* 0x000fe200078ec0ff */
[----:B------:R-:W-:Y:S01]  /*2b520*/  IMAD.WIDE.U32 R4, R49, UR4, R4 ;  /* 0x0000000431047c25 */ /* 0x000fe2000f8e0004 */
[----:B------:R-:W-:-:S03]  /*2b530*/  IADD3 R29, P3, R68, 0x4000, RZ ;  /* 0x00004000441d7810 */ /* 0x000fc60007f7e0ff */
[----:B------:R-:W-:Y:S01]  /*2b540*/  IMAD.IADD R85, R70, 0x1, -R85 ;  /* 0x0000000146557824 */ /* 0x000fe200078e0a55 */
[----:B------:R-:W-:-:S04]  /*2b550*/  LOP3.LUT R28, R29, 0x380, RZ, 0xc0, !PT ;  /* 0x000003801d1c7812 */ /* 0x000fc800078ec0ff */
[----:B------:R-:W-:-:S04]  /*2b560*/  SHF.R.U64 R28, R28, 0x3, RZ ;  /* 0x000000031c1c7819 */ /* 0x000fc800000012ff */
[----:B------:R-:W-:Y:S01]  /*2b570*/  LOP3.LUT R28, R28, R29, RZ, 0x3c, !PT ;  /* 0x0000001d1c1c7212 */ /* 0x000fe200078e3cff */
[----:B------:R-:W-:Y:S02]  /*2b580*/  IMAD.X R29, RZ, RZ, R69, P3 ;  /* 0x000000ffff1d7224 */ /* 0x000fe400018e0645 */
[----:B------:R-:W-:Y:S01]  /*2b590*/  IMAD R83, R83, 0x20, R66 ;  /* 0x0000002053537824 */ /* 0x000fe200078e0242 */
[----:B------:R-:W-:Y:S01]  /*2b5a0*/  BSSY B1, `(.L_x_7267) ;  /* 0x0000098000017945 */ /* 0x000fe20003800000 */
[----:B--2---:R-:W-:Y:S02]  /*2b5b0*/  IMAD.IADD R13, R8, 0x1, R50 ;  /* 0x00000001080d7824 */ /* 0x004fe400078e0232 */
[----:B------:R-:W-:Y:S02]  /*2b5c0*/  IMAD R8, R46, UR4, RZ ;  /* 0x000000042e087c24 */ /* 0x000fe4000f8e02ff */
[----:B------:R-:W-:-:S04]  /*2b5d0*/  @P1 IMAD.HI.U32 R6, R13, R6, RZ ;  /* 0x000000060d061227 */ /* 0x000fc800078e00ff */
[----:B------:R-:W-:Y:S01]  /*2b5e0*/  IMAD.MOV.U32 R7, RZ, RZ, R13 ;  /* 0x000000ffff077224 */ /* 0x000fe200078e000d */
[----:B------:R-:W-:Y:S01]  /*2b5f0*/  @P1 SHF.R.U32.HI R7, RZ, R11, R6 ;  /* 0x0000000bff071219 */ /* 0x000fe20000011606 */
[----:B------:R-:W-:Y:S01]  /*2b600*/  IMAD R8, R49, UR5, R8 ;  /* 0x0000000531087c24 */ /* 0x000fe2000f8e0208 */
[----:B------:R-:W-:Y:S01]  /*2b610*/  LOP3.LUT R11, R9, 0x3fffffe, RZ, 0xc0, !PT ;  /* 0x03fffffe090b7812 */ /* 0x000fe200078ec0ff */
[----:B------:R-:W-:Y:S01]  /*2b620*/  ULDC.64 UR4, c[0x0][0xb88] ;  /* 0x0002e20000047ab9 */ /* 0x000fe20000000a00 */
[--C-:B------:R-:W-:Y:S01]  /*2b630*/  SHF.R.S32.HI R9, RZ, 0x1f, R7.reuse ;  /* 0x0000001fff097819 */ /* 0x100fe20000011407 */
[----:B------:R-:W-:Y:S01]  /*2b640*/  IMAD.MOV R6, RZ, RZ, -R7 ;  /* 0x000000ffff067224 */ /* 0x000fe200078e0a07 */
[----:B------:R-:W-:Y:S01]  /*2b650*/  IADD3 R4, P0, R7, R4, RZ ;  /* 0x0000000407047210 */ /* 0x000fe20007f1e0ff */
[----:B------:R-:W-:Y:S02]  /*2b660*/  IMAD.IADD R10, R10, 0x1, -R11 ;  /* 0x000000010a0a7824 */ /* 0x000fe400078e0a0b */
[----:B------:R-:W-:Y:S01]  /*2b670*/  IMAD R7, R47, R6, R13 ;  /* 0x000000062f077224 */ /* 0x000fe200078e020d */
[----:B------:R-:W-:-:S02]  /*2b680*/  IADD3.X R5, R9, R5, R8, P0, !PT ;  /* 0x0000000509057210 */ /* 0x000fc400007fe408 */
[----:B------:R-:W-:Y:S02]  /*2b690*/  SHF.R.S32.HI R8, RZ, 0x1f, R85 ;  /* 0x0000001fff087819 */ /* 0x000fe40000011455 */
[----:B------:R-:W-:Y:S01]  /*2b6a0*/  SHF.R.S32.HI R6, RZ, 0x1f, R7 ;  /* 0x0000001fff067819 */ /* 0x000fe20000011407 */
[----:B------:R-:W-:Y:S01]  /*2b6b0*/  IMAD.WIDE.U32 R4, R7, UR4, R4 ;  /* 0x0000000407047c25 */ /* 0x000fe2000f8e0004 */
[-C--:B------:R-:W-:Y:S02]  /*2b6c0*/  LEA.HI R14, R8, R85.reuse, RZ, 0x2 ;  /* 0x00000055080e7211 */ /* 0x080fe400078f10ff */
[----:B------:R-:W-:Y:S01]  /*2b6d0*/  LOP3.LUT P0, RZ, R85, 0x3, RZ, 0xc0, !PT ;  /* 0x0000000355ff7812 */ /* 0x000fe2000780c0ff */
[----:B------:R-:W-:Y:S01]  /*2b6e0*/  IMAD R6, R6, UR4, RZ ;  /* 0x0000000406067c24 */ /* 0x000fe2000f8e02ff */
[----:B------:R-:W-:Y:S02]  /*2b6f0*/  LEA.HI R85, R8, R85, RZ, 0x5 ;  /* 0x0000005508557211 */ /* 0x000fe400078f28ff */
[----:B------:R-:W-:Y:S01]  /*2b700*/  IADD3 R9, P5, R68, 0x1000, RZ ;  /* 0x0000100044097810 */ /* 0x000fe20007fbe0ff */
[----:B------:R-:W-:Y:S01]  /*2b710*/  IMAD R11, R7, UR5, R6 ;  /* 0x00000005070b7c24 */ /* 0x000fe2000f8e0206 */
[--C-:B------:R-:W-:Y:S01]  /*2b720*/  SHF.R.S32.HI R7, RZ, 0x2, R14.reuse ;  /* 0x00000002ff077819 */ /* 0x100fe2000001140e */
[----:B------:R-:W-:Y:S01]  /*2b730*/  ULDC.64 UR4, c[0x0][0xb50] ;  /* 0x0002d40000047ab9 */ /* 0x000fe20000000a00 */
[----:B------:R-:W-:Y:S01]  /*2b740*/  SHF.R.S32.HI R14, RZ, 0x1f, R14 ;  /* 0x0000001fff0e7819 */ /* 0x000fe2000001140e */
[----:B------:R-:W-:Y:S01]  /*2b750*/  IMAD.IADD R5, R5, 0x1, R11 ;  /* 0x0000000105057824 */ /* 0x000fe200078e020b */
[----:B------:R-:W-:-:S02]  /*2b760*/  LEA R6, P2, R4, UR4, 0x2 ;  /* 0x0000000404067c11 */ /* 0x000fc4000f8410ff */
[----:B------:R-:W-:Y:S02]  /*2b770*/  LEA.HI R14, R14, R7, RZ, 0x3 ;  /* 0x000000070e0e7211 */ /* 0x000fe400078f18ff */
[----:B------:R-:W-:Y:S01]  /*2b780*/  SHF.R.S32.HI R85, RZ, 0x5, R85 ;  /* 0x00000005ff557819 */ /* 0x000fe20000011455 */
[----:B------:R-:W-:Y:S01]  /*2b790*/  SHFL.IDX PT, R20, R6, RZ, 0x1c1f ;  /* 0x001c1fff06147589 */ /* 0x000fe200000e0000 */
[----:B------:R-:W-:Y:S02]  /*2b7a0*/  LOP3.LUT R14, R14, 0xfffffff8, RZ, 0xc0, !PT ;  /* 0xfffffff80e0e7812 */ /* 0x000fe400078ec0ff */
[----:B------:R-:W-:Y:S01]  /*2b7b0*/  LEA.HI.X R4, R4, UR5, R5, 0x2, P2 ;  /* 0x0000000504047c11 */ /* 0x000fe200090f1405 */
[----:B------:R-:W-:Y:S01]  /*2b7c0*/  SHFL.IDX PT, R44, R6, 0x1, 0x1c1f ;  /* 0x003c1f00062c7f89 */ /* 0x000fe200000e0000 */
[C---:B------:R-:W-:Y:S01]  /*2b7d0*/  IADD3 R25, P2, R68.reuse, 0x3000, RZ ;  /* 0x0000300044197810 */ /* 0x040fe20007f5e0ff */
[----:B------:R-:W-:Y:S01]  /*2b7e0*/  IMAD.IADD R14, R7, 0x1, -R14 ;  /* 0x00000001070e7824 */ /* 0x000fe200078e0a0e */
[C---:B------:R-:W-:Y:S01]  /*2b7f0*/  IADD3 R5, P3, R68.reuse, 0x7000, RZ ;  /* 0x0000700044057810 */ /* 0x040fe20007f7e0ff */
[----:B------:R-:W0:Y:S01]  /*2b800*/  SHFL.IDX PT, R21, R4, RZ, 0x1c1f ;  /* 0x001c1fff04157589 */ /* 0x000e2200000e0000 */
[----:B------:R-:W-:Y:S01]  /*2b810*/  LOP3.LUT R24, R25, 0x380, RZ, 0xc0, !PT ;  /* 0x0000038019187812 */ /* 0x000fe200078ec0ff */
[----:B------:R-:W-:Y:S01]  /*2b820*/  IMAD R85, R85, 0x10, R14 ;  /* 0x0000001055557824 */ /* 0x000fe200078e020e */
[----:B------:R-:W-:Y:S01]  /*2b830*/  IADD3 R13, P4, R68, 0x2000, RZ ;  /* 0x00002000440d7810 */ /* 0x000fe20007f9e0ff */
[----:B------:R-:W1:Y:S01]  /*2b840*/  SHFL.IDX PT, R45, R4, 0x1, 0x1c1f ;  /* 0x003c1f00042d7f89 */ /* 0x000e6200000e0000 */
[----:B------:R-:W-:Y:S01]  /*2b850*/  SHF.R.U64 R24, R24, 0x3, RZ ;  /* 0x0000000318187819 */ /* 0x000fe200000012ff */
[----:B------:R-:W-:Y:S01]  /*2b860*/  IMAD R10, R10, 0x40, R85 ;  /* 0x000000400a0a7824 */ /* 0x000fe200078e0255 */
[----:B------:R-:W-:Y:S01]  /*2b870*/  ULDC.64 UR4, c[0x0][0xaa0] ;  /* 0x0002a80000047ab9 */ /* 0x000fe20000000a00 */
[----:B------:R-:W-:Y:S01]  /*2b880*/  LOP3.LUT R8, R9, 0x380, RZ, 0xc0, !PT ;  /* 0x0000038009087812 */ /* 0x000fe200078ec0ff */
[----:B------:R-:W-:Y:S01]  /*2b890*/  IMAD.IADD R83, R50, 0x1, R83 ;  /* 0x0000000132537824 */ /* 0x000fe200078e0253 */
[----:B------:R-:W-:Y:S01]  /*2b8a0*/  LOP3.LUT R24, R24, R25, RZ, 0x3c, !PT ;  /* 0x0000001918187212 */ /* 0x000fe200078e3cff */
[----:B------:R-:W-:Y:S01]  /*2b8b0*/  IMAD.IADD R0, R10, 0x1, R50 ;  /* 0x000000010a007824 */ /* 0x000fe200078e0232 */
[----:B------:R-:W-:Y:S01]  /*2b8c0*/  LOP3.LUT R12, R13, 0x380, RZ, 0xc0, !PT ;  /* 0x000003800d0c7812 */ /* 0x000fe200078ec0ff */
[--C-:B------:R-:W-:Y:S01]  /*2b8d0*/  IMAD.X R25, RZ, RZ, R69.reuse, P2 ;  /* 0x000000ffff197224 */ /* 0x100fe200010e0645 */
[----:B------:R-:W-:Y:S01]  /*2b8e0*/  SHF.R.U64 R8, R8, 0x3, RZ ;  /* 0x0000000308087819 */ /* 0x000fe200000012ff */
[--C-:B------:R-:W-:Y:S01]  /*2b8f0*/  IMAD.X R41, RZ, RZ, R69.reuse, P3 ;  /* 0x000000ffff297224 */ /* 0x100fe200018e0645 */
[C---:B------:R-:W-:Y:S01]  /*2b900*/  ISETP.GE.OR P2, PT, R0.reuse, R51, P0 ;  /* 0x000000330000720c */ /* 0x040fe20000746670 */
[----:B------:R-:W-:Y:S01]  /*2b910*/  VIADD R0, R0, 0x8 ;  /* 0x0000000800007836 */ /* 0x000fe20000000000 */
[----:B------:R-:W-:Y:S01]  /*2b920*/  SHF.R.U64 R12, R12, 0x3, RZ ;  /* 0x000000030c0c7819 */ /* 0x000fe200000012ff */
[----:B------:R-:W-:Y:S01]  /*2b930*/  IMAD R3, R3, UR4, RZ ;  /* 0x0000000403037c24 */ /* 0x000fe2000f8e02ff */
[----:B------:R-:W-:Y:S01]  /*2b940*/  LOP3.LUT R8, R8, R9, RZ, 0x3c, !PT ;  /* 0x0000000908087212 */ /* 0x000fe200078e3cff */
[----:B------:R-:W-:Y:S01]  /*2b950*/  IMAD.X R9, RZ, RZ, R69, P5 ;  /* 0x000000ffff097224 */ /* 0x000fe200028e0645 */
[----:B------:R-:W-:-:S02]  /*2b960*/  ISETP.GE.OR P0, PT, R0, R51, P0 ;  /* 0x000000330000720c */ /* 0x000fc40000706670 */
[----:B------:R-:W-:Y:S02]  /*2b970*/  LOP3.LUT R0, R5, 0x380, RZ, 0xc0, !PT ;  /* 0x0000038005007812 */ /* 0x000fe400078ec0ff */
[----:B------:R-:W-:Y:S01]  /*2b980*/  LOP3.LUT R12, R12, R13, RZ, 0x3c, !PT ;  /* 0x0000000d0c0c7212 */ /* 0x000fe200078e3cff */
[----:B------:R-:W-:Y:S01]  /*2b990*/  IMAD.X R13, RZ, RZ, R69, P4 ;  /* 0x000000ffff0d7224 */ /* 0x000fe200020e0645 */
[----:B------:R-:W-:Y:S01]  /*2b9a0*/  SHF.R.U64 R0, R0, 0x3, RZ ;  /* 0x0000000300007819 */ /* 0x000fe200000012ff */
[----:B0-----:R0:W-:Y:S01]  /*2b9b0*/  @!P2 ST.E desc[UR6][R20.64], R88 ;  /* 0x000000581400a985 */ /* 0x0011e2000c101906 */
[----:B------:R-:W-:Y:S02]  /*2b9c0*/  IADD3 R33, P5, R68, 0x5000, RZ ;  /* 0x0000500044217810 */ /* 0x000fe40007fbe0ff */
[----:B------:R-:W-:Y:S02]  /*2b9d0*/  LOP3.LUT R40, R0, R5, RZ, 0x3c, !PT ;  /* 0x0000000500287212 */ /* 0x000fe400078e3cff */
[----:B------:R-:W-:Y:S01]  /*2b9e0*/  IADD3 R37, P4, R68, 0x6000, RZ ;  /* 0x0000600044257810 */ /* 0x000fe20007f9e0ff */
[----:B-1----:R1:W-:Y:S01]  /*2b9f0*/  @!P0 ST.E desc[UR6][R44.64], R89 ;  /* 0x000000592c008985 */ /* 0x0023e2000c101906 */
[----:B------:R-:W-:-:S02]  /*2ba00*/  LOP3.LUT R32, R33, 0x380, RZ, 0xc0, !PT ;  /* 0x0000038021207812 */ /* 0x000fc400078ec0ff */
[----:B------:R-:W-:Y:S01]  /*2ba10*/  LOP3.LUT R36, R37, 0x380, RZ, 0xc0, !PT ;  /* 0x0000038025247812 */ /* 0x000fe200078ec0ff */
[----:B------:R-:W5:Y:S01]  /*2ba20*/  LD.E.128 R8, desc[UR6][R8.64] ;  /* 0x0000000608087980 */ /* 0x000f62000c101d00 */
[----:B------:R-:W-:Y:S01]  /*2ba30*/  LOP3.LUT R7, R68, 0x380, RZ, 0xc0, !PT ;  /* 0x0000038044077812 */ /* 0x000fe200078ec0ff */
[----:B0-----:R-:W0:Y:S01]  /*2ba40*/  @P1 LDC R20, c[0x0][0xbec] ;  /* 0x0002fb00ff141b82 */ /* 0x001e220000000800 */
[----:B------:R-:W-:Y:S01]  /*2ba50*/  IMAD R21, R2, UR5, R3 ;  /* 0x0000000502157c24 */ /* 0x000fe2000f8e0203 */
[----:B------:R-:W-:-:S06]  /*2ba60*/  SHF.R.U64 R32, R32, 0x3, RZ ;  /* 0x0000000320207819 */ /* 0x000fcc00000012ff */
[----:B-1----:R-:W1:Y:S01]  /*2ba70*/  @P1 LDC R45, c[0x0][0xbf0] ;  /* 0x0002fc00ff2d1b82 */ /* 0x002e620000000800 */
[----:B------:R-:W-:Y:S01]  /*2ba80*/  IMAD.WIDE.U32 R2, R2, UR4, RZ ;  /* 0x0000000402027c25 */ /* 0x000fe2000f8e00ff */
[----:B------:R-:W-:Y:S01]  /*2ba90*/  ULDC.64 UR4, c[0x0][0xae8] ;  /* 0x0002ba0000047ab9 */ /* 0x000fe20000000a00 */
[----:B------:R-:W-:Y:S01]  /*2baa0*/  SHF.R.U64 R36, R36, 0x3, RZ ;  /* 0x0000000324247819 */ /* 0x000fe200000012ff */
[----:B------:R-:W5:Y:S01]  /*2bab0*/  LD.E.128 R12, desc[UR6][R12.64] ;  /* 0x000000060c0c7980 */ /* 0x000f62000c101d00 */
[----:B------:R-:W-:Y:S01]  /*2bac0*/  IMAD.IADD R3, R3, 0x1, R21 ;  /* 0x0000000103037824 */ /* 0x000fe200078e0215 */
[----:B------:R-:W-:Y:S01]  /*2bad0*/  SHF.R.U64 R7, R7, 0x3, RZ ;  /* 0x0000000307077819 */ /* 0x000fe200000012ff */
[----:B------:R-:W-:Y:S01]  /*2bae0*/  IMAD R0, R48, UR4, RZ ;  /* 0x0000000430007c24 */ /* 0x000fe2000f8e02ff */
[----:B------:R-:W-:Y:S01]  /*2baf0*/  LOP3.LUT R32, R32, R33, RZ, 0x3c, !PT ;  /* 0x0000002120207212 */ /* 0x000fe200078e3cff */
[----:B------:R-:W-:Y:S01]  /*2bb00*/  IMAD.WIDE.U32 R2, R56, UR4, R2 ;  /* 0x0000000438027c25 */ /* 0x000fe2000f8e0002 */
[----:B------:R-:W-:Y:S01]  /*2bb10*/  LOP3.LUT R36, R36, R37, RZ, 0x3c, !PT ;  /* 0x0000002524247212 */ /* 0x000fe200078e3cff */
[----:B------:R-:W5:Y:S01]  /*2bb20*/  LD.E.128 R24, desc[UR6][R24.64] ;  /* 0x0000000618187980 */ /* 0x000f62000c101d00 */
[----:B------:R-:W-:Y:S01]  /*2bb30*/  LOP3.LUT R68, R7, R68, RZ, 0x3c, !PT ;  /* 0x0000004407447212 */ /* 0x000fe200078e3cff */
[----:B------:R-:W-:Y:S01]  /*2bb40*/  IMAD R21, R56, UR5, R0 ;  /* 0x0000000538157c24 */ /* 0x000fe2000f8e0200 */
[----:B------:R-:W-:Y:S01]  /*2bb50*/  ULDC.64 UR4, c[0x0][0xaf0] ;  /* 0x0002bc0000047ab9 */ /* 0x000fe20000000a00 */
[----:B------:R-:W-:Y:S01]  /*2bb60*/  IMAD.X R33, RZ, RZ, R69, P5 ;  /* 0x000000ffff217224 */ /* 0x000fe200028e0645 */
[----:B------:R-:W5:Y:S01]  /*2bb70*/  LD.E.128 R28, desc[UR6][R28.64] ;  /* 0x000000061c1c7980 */ /* 0x000f62000c101d00 */
[----:B0-----:R-:W-:-:S03]  /*2bb80*/  @P1 IMAD.HI.U32 R0, R83, R20, RZ ;  /* 0x0000001453001227 */ /* 0x001fc600078e00ff */
[----:B------:R0:W5:Y:S01]  /*2bb90*/  LD.E.128 R4, desc[UR6][R68.64] ;  /* 0x0000000644047980 */ /* 0x000162000c101d00 */
[----:B------:R-:W-:Y:S02]  /*2bba0*/  IMAD.IADD R3, R3, 0x1, R21 ;  /* 0x0000000103037824 */ /* 0x000fe400078e0215 */
[----:B------:R-:W-:Y:S01]  /*2bbb0*/  IMAD.MOV.U32 R21, RZ, RZ, R83 ;  /* 0x000000ffff157224 */ /* 0x000fe200078e0053 */
[----:B-1----:R-:W-:Y:S01]  /*2bbc0*/  @P1 SHF.R.U32.HI R21, RZ, R45, R0 ;  /* 0x0000002dff151219 */ /* 0x002fe20000011600 */
[----:B------:R-:W-:Y:S01]  /*2bbd0*/  IMAD R20, R46, UR4, RZ ;  /* 0x000000042e147c24 */ /* 0x000fe2000f8e02ff */
[----:B------:R-:W5:Y:S01]  /*2bbe0*/  LD.E.128 R32, desc[UR6][R32.64] ;  /* 0x0000000620207980 */ /* 0x000f62000c101d00 */
[C---:B------:R-:W-:Y:S01]  /*2bbf0*/  IMAD.WIDE.U32 R2, R49.reuse, UR4, R2 ;  /* 0x0000000431027c25 */ /* 0x040fe2000f8e0002 */
[----:B------:R-:W-:Y:S02]  /*2bc00*/  SHF.R.S32.HI R0, RZ, 0x1f, R21 ;  /* 0x0000001fff007819 */ /* 0x000fe40000011415 */
[----:B------:R-:W5:Y:S01]  /*2bc10*/  LD.E.128 R40, desc[UR6][R40.64] ;  /* 0x0000000628287980 */ /* 0x000f62000c101d00 */
[----:B------:R-:W-:Y:S01]  /*2bc20*/  IMAD R45, R49, UR5, R20 ;  /* 0x00000005312d7c24 */ /* 0x000fe2000f8e0214 */
[----:B------:R-:W-:Y:S01]  /*2bc30*/  ULDC.64 UR4, c[0x0][0xae0] ;  /* 0x0002b80000047ab9 */ /* 0x000fe20000000a00 */
[----:B------:R-:W-:-:S02]  /*2bc40*/  IMAD.X R37, RZ, RZ, R69, P4 ;  /* 0x000000ffff257224 */ /* 0x000fc400020e0645 */
[----:B------:R-:W-:Y:S02]  /*2bc50*/  IMAD.MOV R20, RZ, RZ, -R21 ;  /* 0x000000ffff147224 */ /* 0x000fe400078e0a15 */
[----:B------:R-:W-:Y:S02]  /*2bc60*/  IMAD.IADD R3, R3, 0x1, R45 ;  /* 0x0000000103037824 */ /* 0x000fe400078e022d */
        /* <DEDUP_REMOVED lines=14> */
[----:B------:R-:W-:Y:S02]  /*2bd50*/  IMAD.IADD R3, R3, 0x1, R47 ;  /* 0x0000000103037824 */ /* 0x000fe400078e022f */
[----:B------:R-:W-:Y:S02]  /*2bd60*/  IMAD R20, R0, UR4, RZ ;  /* 0x0000000400147c24 */ /* 0x000fe4000f8e02ff */
        /* <DEDUP_REMOVED lines=11> */
[----:B------:R-:W-:Y:S02]  /*2be20*/  LEA.HI.X R45, R2, UR5, R3, 0x1, P3 ;  /* 0x00000005022d7c11 */ /* 0x000fe400098f0c03 */
[----:B------:R-:W-:Y:S01]  /*2be30*/  ISETP.GE.AND P1, PT, R20, R51, PT ;  /* 0x000000331400720c */ /* 0x000fe20003f26270 */
[----:B-1----:R1:W-:Y:S01]  /*2be40*/  SYNCS.ARRIVE.TRANS64.RED.A1T0 RZ, [R0+URZ], RZ ;  /* 0x000000ff00ff79a7 */ /* 0x0023e2000810043f */
[----:B------:R0:W2:Y:S04]  /*2be50*/  SHFL.IDX PT, R20, R44, RZ, 0x181f ;  /* 0x00181fff2c147589 */ /* 0x0000a800000e0000 */
[----:B-1----:R0:W1:Y:S01]  /*2be60*/  SHFL.IDX PT, R0, R45, RZ, 0x181f ;  /* 0x00181fff2d007589 */ /* 0x00206200000e0000 */
[----:B------:R-:W-:Y:S06]  /*2be70*/  @P2 BRA `(.L_x_7268) ;  /* 0x0000000000282947 */ /* 0x000fec0003800000 */
[----:B------:R-:W-:Y:S01]  /*2be80*/  ULDC UR4, c[0x0][0xac8] ;  /* 0x0002b20000047ab9 */ /* 0x000fe20000000800 */
[----:B------:R-:W-:Y:S01]  /*2be90*/  ULDC.64 UR6, c[0x0][0x208] ;  /* 0x0000820000067ab9 */ /* 0x000fe20000000a00 */
[----:B------:R-:W-:Y:S02]  /*2bea0*/  ISETP.GE.AND P2, PT, R79, UR4, PT ;  /* 0x000000044f007c0c */ /* 0x000fe4000bf46270 */
[----:B------:R-:W-:-:S11]  /*2beb0*/  ISETP.GE.AND P3, PT, R81, UR4, PT ;  /* 0x0000000451007c0c */ /* 0x000fd6000bf66270 */
[-C--:B--2---:R-:W-:Y:S02]  /*2bec0*/  @!P2 LEA R2, P4, R79, R20.reuse, 0x1 ;  /* 0x000000144f02a211 */ /* 0x084fe400078808ff */
[----:B------:R-:W-:Y:S02]  /*2bed0*/  @!P3 LEA R20, P5, R81, R20, 0x1 ;  /* 0x000000145114b211 */ /* 0x000fe400078a08ff */
[-C--:B-1----:R-:W-:Y:S02]  /*2bee0*/  @!P2 LEA.HI.X R3, R79, R0.reuse, R62, 0x1, P4 ;  /* 0x000000004f03a211 */ /* 0x082fe400020f0c3e */
[----:B------:R-:W-:-:S03]  /*2bef0*/  @!P3 LEA.HI.X R21, R81, R0, R64, 0x1, P5 ;  /* 0x000000005115b211 */ /* 0x000fc600028f0c40 */
[----:B-----5:R3:W-:Y:S04]  /*2bf00*/  @!P2 ST.E.128 desc[UR6][R2.64], R4 ;  /* 0x000000040200a985 */ /* 0x0207e8000c101d06 */
[----:B------:R3:W-:Y:S02]  /*2bf10*/  @!P3 ST.E.128 desc[UR6][R20.64], R28 ;  /* 0x0000001c1400b985 */ /* 0x0007e4000c101d06 */
.L_x_7268:
[----:B------:R-:W-:Y:S05]  /*2bf20*/  BSYNC B1 ;  /* 0x0000000000017941 */ /* 0x000fea0003800000 */
.L_x_7267:
[----:B-1----:R1:W4:Y:S01]  /*2bf30*/  SHFL.IDX PT, R0, R45, 0x1, 0x181f ;  /* 0x00381f002d007f89 */ /* 0x00232200000e0000 */
[----:B------:R-:W-:Y:S03]  /*2bf40*/  BSSY B1, `(.L_x_7269) ;  /* 0x000000d000017945 */ /* 0x000fe60003800000 */
[----:B---3-5:R1:W3:Y:S01]  /*2bf50*/  SHFL.IDX PT, R4, R44, 0x1, 0x181f ;  /* 0x00381f002c047f89 */ /* 0x0282e200000e0000 */
[----:B------:R-:W-:Y:S05]  /*2bf60*/  @P0 BRA `(.L_x_7270) ;  /* 0x0000000000280947 */ /* 0x000fea0003800000 */
[----:B------:R-:W-:Y:S01]  /*2bf70*/  ULDC UR4, c[0x0][0xac8] ;  /* 0x0002b20000047ab9 */ /* 0x000fe20000000800 */
[----:B------:R-:W-:Y:S01]  /*2bf80*/  ULDC.64 UR6, c[0x0][0x208] ;  /* 0x0000820000067ab9 */ /* 0x000fe20000000a00 */
        /* <DEDUP_REMOVED lines=8> */
.L_x_7270:
[----:B------:R-:W-:Y:S05]  /*2c010*/  BSYNC B1 ;  /* 0x0000000000017941 */ /* 0x000fea0003800000 */
.L_x_7269:
[----:B----4-:R4:W0:Y:S01]  /*2c020*/  SHFL.IDX PT, R0, R45, 0x2, 0x181f ;  /* 0x00581f002d007f89 */ /* 0x01082200000e0000 */
[----:B------:R-:W-:Y:S03]  /*2c030*/  BSSY B1, `(.L_x_7271) ;  /* 0x000000d000017945 */ /* 0x000fe60003800000 */
[----:B---3--:R4:W3:Y:S01]  /*2c040*/  SHFL.IDX PT, R4, R44, 0x2, 0x181f ;  /* 0x00581f002c047f89 */ /* 0x0088e200000e0000 */
[----:B------:R-:W-:Y:S05]  /*2c050*/  @P1 BRA `(.L_x_7272) ;  /* 0x0000000000281947 */ /* 0x000fea0003800000 */
[----:B------:R-:W-:Y:S01]  /*2c060*/  ULDC UR4, c[0x0][0xac8] ;  /* 0x0002b20000047ab9 */ /* 0x000fe20000000800 */
[----:B------:R-:W-:Y:S01]  /*2c070*/  ULDC.64 UR6, c[0x0][0x208] ;  /* 0x0000820000067ab9 */ /* 0x000fe20000000a00 */
        /* <DEDUP_REMOVED lines=8> */
.L_x_7272:
[----:B------:R-:W-:Y:S05]  /*2c100*/  BSYNC B1 ;  /* 0x0000000000017941 */ /* 0x000fea0003800000 */
.L_x_7271:
[----:B0-----:R-:W-:Y:S01]  /*2c110*/  VIADD R0, R66, 0x60 ;  /* 0x0000006042007836 */ /* 0x001fe20000000000 */
[----:B-1--4-:R-:W0:Y:S04]  /*2c120*/  SHFL.IDX PT, R45, R45, 0x3, 0x181f ;  /* 0x00781f002d2d7f89 */ /* 0x012e2800000e0000 */
[----:B------:R-:W-:Y:S01]  /*2c130*/  ISETP.GE.AND P0, PT, R0, R51, PT ;  /* 0x000000330000720c */ /* 0x000fe20003f06270 */
[----:B------:R-:W1:-:S12]  /*2c140*/  SHFL.IDX PT, R44, R44, 0x3, 0x181f ;  /* 0x00781f002c2c7f89 */ /* 0x000e5800000e0000 */
[----:B------:R-:W-:Y:S05]  /*2c150*/  @P0 BRA `(.L_x_7273) ;  /* 0x0000000c00280947 */ /* 0x000fea0003800000 */
[----:B------:R-:W-:Y:S01]  /*2c160*/  ULDC UR4, c[0x0][0xac8] ;  /* 0x0002b20000047ab9 */ /* 0x000fe20000000800 */
[----:B------:R-:W-:Y:S01]  /*2c170*/  ULDC.64 UR6, c[0x0][0x208] ;  /* 0x0000820000067ab9 */ /* 0x000fe20000000a00 */
[----:B------:R-:W-:-:S13]  /*2c180*/  ISETP.GE.AND P1, PT, R79, UR4, PT ;  /* 0x000000044f007c0c */ /* 0x000fda000bf26270 */
[----:B-1----:R-:W-:-:S04]  /*2c190*/  @!P1 LEA R2, P0, R79, R44, 0x1 ;  /* 0x0000002c4f029211 */ /* 0x002fc800078008ff */
[----:B0-----:R-:W-:Y:S02]  /*2c1a0*/  @!P1 LEA.HI.X R3, R79, R45, R62, 0x1, P0 ;  /* 0x0000002d4f039211 */ /* 0x001fe400000f0c3e */
[----:B------:R-:W-:-:S03]  /*2c1b0*/  ISETP.GE.AND P0, PT, R81, UR4, PT ;  /* 0x0000000451007c0c */ /* 0x000fc6000bf06270 */
[----:B------:R4:W-:Y:S10]  /*2c1c0*/  @!P1 ST.E.128 desc[UR6][R2.64], R24 ;  /* 0x0000001802009985 */ /* 0x0009f4000c101d06 */
[----:B------:R-:W-:Y:S05]  /*2c1d0*/  @P0 BRA `(.L_x_7273) ;  /* 0x0000000c00080947 */ /* 0x000fea0003800000 */
[----:B----4-:R-:W-:Y:S01]  /*2c1e0*/  LEA R2, P0, R81, R44, 0x1 ;  /* 0x0000002c51027211 */ /* 0x010fe200078008ff */
[----:B------:R-:W-:-:S03]  /*2c1f0*/  ULDC.64 UR4, c[0x0][0x208] ;  /* 0x0000820000047ab9 */ /* 0x000fc60000000a00 */
[----:B------:R-:W-:-:S05]  /*2c200*/  LEA.HI.X R3, R81, R45, R64, 0x1, P0 ;  /* 0x0000002d51037211 */ /* 0x000fca00000f0c40 */
[----:B------:R0:W-:Y:S01]  /*2c210*/  ST.E.128 desc[UR4][R2.64], R40 ;  /* 0x0000002802007985 */ /* 0x0001e2000c101d04 */
[----:B------:R-:W-:Y:S05]  /*2c220*/  BRA `(.L_x_7273) ;  /* 0x0000000800f47947 */ /* 0x000fea0003800000 */
.L_x_7264:
[----:B------:R-:W2:Y:S01]  /*2c230*/  LDL R8, [R1+0x98] ;  /* 0x0000980001087983 */ /* 0x000ea20000100800 */
[----:B------:R-:W-:Y:S01]  /*2c240*/  ULDC.64 UR4, c[0x0][0xc00] ;  /* 0x0003000000047ab9 */ /* 0x000fe20000000a00 */
[----:B------:R-:W3:Y:S01]  /*2c250*/  LDC R25, c[0x0][0xbe8] ;  /* 0x0002fa00ff197b82 */ /* 0x000ee20000000800 */
[----:B------:R-:W-:Y:S01]  /*2c260*/  ISETP.NE.U32.AND P0, PT, RZ, UR4, PT ;  /* 0x00000004ff007c0c */ /* 0x000fe2000bf05070 */
[----:B------:R-:W-:Y:S01]  /*2c270*/  IMAD.MOV.U32 R0, RZ, RZ, RZ ;  /* 0x000000ffff007224 */ /* 0x000fe200078e00ff */
[----:B------:R-:W-:Y:S02]  /*2c280*/  ULDC.64 UR6, c[0x0][0x208] ;  /* 0x0000820000067ab9 */ /* 0x000fe40000000a00 */
[----:B------:R-:W-:Y:S01]  /*2c290*/  ISETP.NE.AND.EX P0, PT, RZ, UR5, PT, P0 ;  /* 0x00000005ff007c0c */ /* 0x000fe2000bf05300 */
[----:B------:R-:W-:Y:S02]  /*2c2a0*/  ULDC.64 UR4, c[0x0][0xc08] ;  /* 0x0003020000047ab9 */ /* 0x000fe40000000a00 */
[----:B------:R-:W-:Y:S01]  /*2c2b0*/  ISETP.NE.U32.AND P1, PT, RZ, UR4, PT ;  /* 0x00000004ff007c0c */ /* 0x000fe2000bf25070 */
[----:B0-----:R-:W2:Y:S03]  /*2c2c0*/  LDC.64 R2, c[0x0][0xc00] ;  /* 0x00030000ff027b82 */ /* 0x001ea60000000a00 */
[----:B------:R-:W-:-:S02]  /*2c2d0*/  ISETP.NE.AND.EX P1, PT, RZ, UR5, PT, P1 ;  /* 0x00000005ff007c0c */ /* 0x000fc4000bf25310 */
[----:B---3--:R-:W-:-:S11]  /*2c2e0*/  ISETP.NE.AND P2, PT, R25, 0x1, PT ;  /* 0x000000011900780c */ /* 0x008fd60003f45270 */
[----:B------:R-:W0:Y:S01]  /*2c2f0*/  @P1 LDC.64 R4, c[0x0][0xc08] ;  /* 0x00030200ff041b82 */ /* 0x000e220000000a00 */
[----:B------:R-:W-:-:S07]  /*2c300*/  ULDC UR4, c[0x0][0xa88] ;  /* 0x0002a20000047ab9 */ /* 0x000fce0000000800 */
[----:B------:R-:W3:Y:S08]  /*2c310*/  @P2 LDC R14, c[0x0][0xbec] ;  /* 0x0002fb00ff0e2b82 */ /* 0x000ef00000000800 */
[----:B------:R-:W4:Y:S01]  /*2c320*/  @P2 LDC R27, c[0x0][0xbf0] ;  /* 0x0002fc00ff1b2b82 */ /* 0x000f220000000800 */
[----:B------:R-:W-:Y:S01]  /*2c330*/  IMAD.U32 R6, RZ, RZ, UR4 ;  /* 0x00000004ff067e24 */ /* 0x000fe2000f8e00ff */
[----:B------:R-:W-:Y:S01]  /*2c340*/  ISETP.GE.AND P3, PT, R70, 0x80, PT ;  /* 0x000000804600780c */ /* 0x000fe20003f66270 */
[----:B--2---:R-:W-:-:S04]  /*2c350*/  IMAD.WIDE R2, R8, 0x4, R2 ;  /* 0x0000000408027825 */ /* 0x004fc800078e0202 */
[----:B0-----:R-:W-:Y:S01]  /*2c360*/  @P1 IMAD.WIDE R4, R8, 0x4, R4 ;  /* 0x0000000408041825 */ /* 0x001fe200078e0204 */
[----:B------:R0:W5:Y:S01]  /*2c370*/  @P0 LDG.E R0, desc[UR6][R2.64] ;  /* 0x0000000602000981 */ /* 0x000162000c1e1900 */
[----:B------:R-:W-:-:S03]  /*2c380*/  SHF.R.S32.HI R7, RZ, 0x1f, R8 ;  /* 0x0000001fff077819 */ /* 0x000fc60000011408 */
[----:B------:R0:W5:Y:S01]  /*2c390*/  @P1 LDG.E R6, desc[UR6][R4.64] ;  /* 0x0000000604061981 */ /* 0x000162000c1e1900 */
[----:B---34-:R-:W-:Y:S05]  /*2c3a0*/  @P1 BRA `(.L_x_7274) ;  /* 0x0000000000141947 */ /* 0x018fea0003800000 */
[----:B------:R-:W-:Y:S05]  /*2c3b0*/  @!P0 BRA `(.L_x_7274) ;  /* 0x0000000000108947 */ /* 0x000fea0003800000 */
[----:B------:R-:W-:Y:S02]  /*2c3c0*/  ULDC.64 UR4, c[0x0][0x208] ;  /* 0x0000820000047ab9 */ /* 0x000fe40000000a00 */
[----:B0-----:R-:W2:Y:S04]  /*2c3d0*/  LDG.E R5, desc[UR4][R2.64] ;  /* 0x0000000402057981 */ /* 0x001ea8000c1e1900 */
[----:B-----5:R-:W2:Y:S02]  /*2c3e0*/  LDG.E R6, desc[UR4][R2.64+0x4] ;  /* 0x0000040402067981 */ /* 0x020ea4000c1e1900 */
[----:B--2---:R-:W-:-:S07]  /*2c3f0*/  IMAD.IADD R6, R6, 0x1, -R5 ;  /* 0x0000000106067824 */ /* 0x004fce00078e0a05 */
.L_x_7274:
        /* <DEDUP_REMOVED lines=8> */
[----:B------:R-:W0:Y:S01]  /*2c480*/  LDC R9, c[0x0][0xbe8] ;  /* 0x0002fa00ff097b82 */ /* 0x000e220000000800 */
[----:B------:R-:W-:Y:S01]  /*2c490*/  IADD3 R8, R20, -0x80, R98 ;  /* 0xffffff8014087810 */ /* 0x000fe20007ffe062 */
[----:B0-----:R-:W-:-:S05]  /*2c4a0*/  IMAD R2, R6, R9, RZ ;  /* 0x0000000906027224 */ /* 0x001fca00078e02ff */
[----:B------:R-:W-:-:S13]  /*2c4b0*/  ISETP.GE.AND P0, PT, R8, R2, PT ;  /* 0x000000020800720c */ /* 0x000fda0003f06270 */
[----:B------:R-:W-:Y:S05]  /*2c4c0*/  @P0 BRA `(.L_x_7276) ;  /* 0x0000000000880947 */ /* 0x000fea0003800000 */
[----:B------:R-:W-:Y:S01]  /*2c4d0*/  ISETP.NE.AND P0, PT, R9, 0x1, PT ;  /* 0x000000010900780c */ /* 0x000fe20003f05270 */
[----:B------:R-:W-:Y:S01]  /*2c4e0*/  ULDC.64 UR4, c[0x0][0xb90] ;  /* 0x0002e40000047ab9 */ /* 0x000fe20000000a00 */
[----:B------:R-:W-:Y:S01]  /*2c4f0*/  IMAD.MOV.U32 R2, RZ, RZ, R0 ;  /* 0x000000ffff027224 */ /* 0x000fe200078e0000 */
[----:B------:R-:W-:Y:S01]  /*2c500*/  ULDC.64 UR6, c[0x0][0x208] ;  /* 0x0000820000067ab9 */ /* 0x000fe20000000a00 */
[----:B------:R-:W-:Y:S02]  /*2c510*/  IMAD R7, R10, UR4, RZ ;  /* 0x000000040a077c24 */ /* 0x000fe4000f8e02ff */
[----:B------:R-:W-:Y:S02]  /*2c520*/  IMAD.MOV.U32 R3, RZ, RZ, R11 ;  /* 0x000000ffff037224 */ /* 0x000fe400078e000b */
[----:B------:R-:W-:Y:S02]  /*2c530*/  IMAD.MOV.U32 R5, RZ, RZ, R8 ;  /* 0x000000ffff057224 */ /* 0x000fe400078e0008 */
[----:B------:R-:W-:-:S03]  /*2c540*/  IMAD.WIDE.U32 R2, R24, UR4, R2 ;  /* 0x0000000418027c25 */ /* 0x000fc6000f8e0002 */
        /* <DEDUP_REMOVED lines=26> */
.L_x_7276:
[----:B------:R-:W-:Y:S05]  /*2c6f0*/  BSYNC B1 ;  /* 0x0000000000017941 */ /* 0x000fea0003800000 */
.L_x_7275:
[----:B------:R-:W-:Y:S01]  /*2c700*/  ULDC.64 UR4, c[0x0][0xaa0] ;  /* 0x0002a80000047ab9 */ /* 0x000fe20000000a00 */
[----:B------:R-:W-:Y:S02]  /*2c710*/  IMAD R83, R83, 0x20, R66 ;  /* 0x0000002053537824 */ /* 0x000fe400078e0242 */
[----:B0-2---:R-:W-:Y:S02]  /*2c720*/  IMAD R3, R11, UR4, RZ ;  /* 0x000000040b037c24 */ /* 0x005fe4000f8e02ff */
[----:B------:R-:W-:Y:S02]  /*2c730*/  IMAD.IADD R83, R20, 0x1, R83 ;  /* 0x0000000114537824 */ /* 0x000fe400078e0253 */
[C---:B------:R-:W-:Y:S02]  /*2c740*/  IMAD R5, R0.reuse, UR5, R3 ;  /* 0x0000000500057c24 */ /* 0x040fe4000f8e0203 */
[----:B------:R-:W-:Y:S01]  /*2c750*/  IMAD.WIDE.U32 R2, R0, UR4, RZ ;  /* 0x0000000400027c25 */ /* 0x000fe2000f8e00ff */
[----:B------:R-:W-:-:S03]  /*2c760*/  ULDC.64 UR4, c[0x0][0xae8] ;  /* 0x0002ba0000047ab9 */ /* 0x000fc60000000a00 */
[----:B------:R-:W-:Y:S02]  /*2c770*/  IMAD.IADD R3, R3, 0x1, R5 ;  /* 0x0000000103037824 */ /* 0x000fe400078e0205 */
[----:B------:R-:W-:Y:S02]  /*2c780*/  IMAD R4, R10, UR4, RZ ;  /* 0x000000040a047c24 */ /* 0x000fe4000f8e02ff */
[----:B------:R-:W-:-:S04]  /*2c790*/  @P2 IMAD.HI.U32 R0, R83, R14, RZ ;  /* 0x0000000e53002227 */ /* 0x000fc800078e00ff */
[C---:B------:R-:W-:Y:S02]  /*2c7a0*/  IMAD R7, R24.reuse, UR5, R4 ;  /* 0x0000000518077c24 */ /* 0x040fe4000f8e0204 */
        /* <DEDUP_REMOVED lines=30> */
.L_x_7496:
[----:B------:R-:W-:Y:S01]  /*2c990*/  IMAD R25, R6, R25, RZ ;  /* 0x0000001906197224 */ /* 0x000fe200078e02ff */
[----:B------:R-:W-:Y:S01]  /*2c9a0*/  BSSY B1, `(.L_x_7278) ;  /* 0x000000e000017945 */ /* 0x000fe20003800000 */
[----:B------:R-:W-:-:S05]  /*2c9b0*/  IMAD.IADD R66, R66, 0x1, R20 ;  /* 0x0000000142427824 */ /* 0x000fca00078e0214 */
[----:B------:R-:W-:-:S13]  /*2c9c0*/  ISETP.GE.AND P0, PT, R66, R25, PT ;  /* 0x000000194200720c */ /* 0x000fda0003f06270 */
[----:B------:R-:W-:Y:S05]  /*2c9d0*/  @P0 BRA `(.L_x_7279) ;  /* 0x0000000000280947 */ /* 0x000fea0003800000 */
[----:B------:R-:W-:Y:S01]  /*2c9e0*/  ULDC UR4, c[0x0][0xac8] ;  /* 0x0002b20000047ab9 */ /* 0x000fe20000000800 */
[----:B------:R-:W-:Y:S01]  /*2c9f0*/  ULDC.64 UR6, c[0x0][0x208] ;  /* 0x0000820000067ab9 */ /* 0x000fe20000000a00 */
[----:B------:R-:W-:Y:S02]  /*2ca00*/  ISETP.GE.AND P2, PT, R79, UR4, PT ;  /* 0x000000044f007c0c */ /* 0x000fe4000bf46270 */
[----:B------:R-:W-:-:S11]  /*2ca10*/  ISETP.GE.AND P3, PT, R81, UR4, PT ;  /* 0x0000000451007c0c */ /* 0x000fd6000bf66270 */
[-C--:B---3--:R-:W-:Y:S02]  /*2ca20*/  @!P2 LEA R4, P0, R79, R14.reuse, 0x1 ;  /* 0x0000000e4f04a211 */ /* 0x088fe400078008ff */
[----:B------:R-:W-:Y:S02]  /*2ca30*/  @!P3 LEA R14, P1, R81, R14, 0x1 ;  /* 0x0000000e510eb211 */ /* 0x000fe400078208ff */
[-C--:B--2---:R-:W-:Y:S02]  /*2ca40*/  @!P2 LEA.HI.X R5, R79, R0.reuse, R62, 0x1, P0 ;  /* 0x000000004f05a211 */ /* 0x084fe400000f0c3e */
[----:B------:R-:W-:-:S03]  /*2ca50*/  @!P3 LEA.HI.X R15, R81, R0, R64, 0x1, P1 ;  /* 0x00000000510fb211 */ /* 0x000fc600008f0c40 */
[----:B------:R4:W-:Y:S04]  /*2ca60*/  @!P2 ST.E.128 desc[UR6][R4.64], RZ ;  /* 0x000000ff0400a985 */ /* 0x0009e8000c101d06 */
[----:B------:R4:W-:Y:S02]  /*2ca70*/  @!P3 ST.E.128 desc[UR6][R14.64], RZ ;  /* 0x000000ff0e00b985 */ /* 0x0009e4000c101d06 */
.L_x_7279:
[----:B------:R-:W-:Y:S05]  /*2ca80*/  BSYNC B1 ;  /* 0x0000000000017941 */ /* 0x000fea0003800000 */
.L_x_7278:
[----:B------:R-:W-:-:S03]  /*2ca90*/  UMOV UR4, 0xffffffff ;  /* 0xffffffff00047882 */ /* 0x000fc60000000000 */
[----:B------:R-:W-:Y:S05]  /*2caa0*/  BRA.DIV UR4, `(.L_x_7280) ;  /* 0x0000009a04f07947 */ /* 0x000fea000b800000 */
[----:B--2---:R2:W0:Y:S04]  /*2cab0*/  SHFL.IDX PT, R0, R3, 0x1, 0x181f ;  /* 0x00381f0003007f89 */ /* 0x00442800000e0000 */
[----:B---34-:R2:W3:Y:S02]  /*2cac0*/  SHFL.IDX PT, R14, R2, 0x1, 0x181f ;  /* 0x00381f00020e7f89 */ /* 0x0184e400000e0000 */
.L_x_7500:
[----:B------:R-:W-:Y:S01]  /*2cad0*/  VIADD R4, R66, 0x20 ;  /* 0x0000002042047836 */ /* 0x000fe20000000000 */
[----:B------:R-:W-:Y:S04]  /*2cae0*/  BSSY B1, `(.L_x_7281) ;  /* 0x000000d000017945 */ /* 0x000fe80003800000 */
        /* <DEDUP_REMOVED lines=10> */
[----:B------:R4:W-:Y:S04]  /*2cb90*/  @!P2 ST.E.128 desc[UR6][R4.64], RZ ;  /* 0x000000ff0400a985 */ /* 0x0009e8000c101d06 */
[----:B------:R4:W-:Y:S02]  /*2cba0*/  @!P3 ST.E.128 desc[UR6][R14.64], RZ ;  /* 0x000000ff0e00b985 */ /* 0x0009e4000c101d06 */
.L_x_7282:
[----:B------:R-:W-:Y:S05]  /*2cbb0*/  BSYNC B1 ;  /* 0x0000000000017941 */ /* 0x000fea0003800000 */
.L_x_7281:
[----:B------:R-:W-:-:S03]  /*2cbc0*/  UMOV UR4, 0xffffffff ;  /* 0xffffffff00047882 */ /* 0x000fc60000000000 */
[----:B------:R-:W-:Y:S05]  /*2cbd0*/  BRA.DIV UR4, `(.L_x_7283) ;  /* 0x0000009a04ec7947 */ /* 0x000fea000b800000 */
[----:B0-----:R0:W0:Y:S04]  /*2cbe0*/  SHFL.IDX PT, R0, R3, 0x2, 0x181f ;  /* 0x00581f0003007f89 */ /* 0x00102800000e0000 */
[----:B---34-:R3:W4:Y:S02]  /*2cbf0*/  SHFL.IDX PT, R14, R2, 0x2, 0x181f ;  /* 0x00581f00020e7f89 */ /* 0x01872400000e0000 */
.L_x_7504:
        /* <DEDUP_REMOVED lines=8> */
[-C--:B----4-:R-:W-:Y:S02]  /*2cc80*/  @!P2 LEA R4, P0, R79, R14.reuse, 0x1 ;  /* 0x0000000e4f04a211 */ /* 0x090fe400078008ff */
[----:B------:R-:W-:Y:S02]  /*2cc90*/  @!P3 LEA R14, P1, R81, R14, 0x1 ;  /* 0x0000000e510eb211 */ /* 0x000fe400078208ff */
[-C--:B0-----:R-:W-:Y:S02]  /*2cca0*/  @!P2 LEA.HI.X R5, R79, R0.reuse, R62, 0x1, P0 ;  /* 0x000000004f05a211 */ /* 0x081fe400000f0c3e */
[----:B------:R-:W-:-:S03]  /*2ccb0*/  @!P3 LEA.HI.X R15, R81, R0, R64, 0x1, P1 ;  /* 0x00000000510fb211 */ /* 0x000fc600008f0c40 */
[----:B------:R0:W-:Y:S04]  /*2ccc0*/  @!P2 ST.E.128 desc[UR6][R4.64], RZ ;  /* 0x000000ff0400a985 */ /* 0x0001e8000c101d06 */
[----:B------:R0:W-:Y:S02]  /*2ccd0*/  @!P3 ST.E.128 desc[UR6][R14.64], RZ ;  /* 0x000000ff0e00b985 */ /* 0x0001e4000c101d06 */
.L_x_7285:
[----:B------:R-:W-:Y:S05]  /*2cce0*/  BSYNC B1 ;  /* 0x0000000000017941 */ /* 0x000fea0003800000 */
.L_x_7284:
[----:B------:R-:W-:-:S03]  /*2ccf0*/  UMOV UR4, 0xffffffff ;  /* 0xffffffff00047882 */ /* 0x000fc60000000000 */
[----:B------:R-:W-:Y:S05]  /*2cd00*/  BRA.DIV UR4, `(.L_x_7286) ;  /* 0x0000009a04e87947 */ /* 0x000fea000b800000 */
[----:B0-----:R0:W0:Y:S04]  /*2cd10*/  SHFL.IDX PT, R0, R3, 0x3, 0x181f ;  /* 0x00781f0003007f89 */ /* 0x00102800000e0000 */
[----:B----4-:R4:W0:Y:S02]  /*2cd20*/  SHFL.IDX PT, R14, R2, 0x3, 0x181f ;  /* 0x00781f00020e7f89 */ /* 0x01082400000e0000 */
.L_x_7508:
[----:B--234-:R-:W-:-:S05]  /*2cd30*/  VIADD R2, R66, 0x60 ;  /* 0x0000006042027836 */ /* 0x01cfca0000000000 */
[----:B------:R-:W-:-:S13]  /*2cd40*/  ISETP.GE.AND P0, PT, R2, R25, PT ;  /* 0x000000190200720c */ /* 0x000fda0003f06270 */
[----:B------:R-:W-:Y:S05]  /*2cd50*/  @P0 BRA `(.L_x_7273) ;  /* 0x0000000000280947 */ /* 0x000fea0003800000 */
[----:B------:R-:W-:Y:S01]  /*2cd60*/  ULDC UR4, c[0x0][0xac8] ;  /* 0x0002b20000047ab9 */ /* 0x000fe20000000800 */
[----:B------:R-:W-:Y:S01]  /*2cd70*/  ULDC.64 UR6, c[0x0][0x208] ;  /* 0x0000820000067ab9 */ /* 0x000fe20000000a00 */
[----:B------:R-:W-:Y:S02]  /*2cd80*/  ISETP.GE.AND P2, PT, R79, UR4, PT ;  /* 0x000000044f007c0c */ /* 0x000fe4000bf46270 */
[----:B------:R-:W-:-:S11]  /*2cd90*/  ISETP.GE.AND P3, PT, R81, UR4, PT ;  /* 0x0000000451007c0c */ /* 0x000fd6000bf66270 */
[-C--:B0-----:R-:W-:Y:S02]  /*2cda0*/  @!P2 LEA R2, P0, R79, R14.reuse, 0x1 ;  /* 0x0000000e4f02a211 */ /* 0x081fe400078008ff */
[----:B------:R-:W-:Y:S02]  /*2cdb0*/  @!P3 LEA R14, P1, R81, R14, 0x1 ;  /* 0x0000000e510eb211 */ /* 0x000fe400078208ff */
[-C--:B------:R-:W-:Y:S02]  /*2cdc0*/  @!P2 LEA.HI.X R3, R79, R0.reuse, R62, 0x1, P0 ;  /* 0x000000004f03a211 */ /* 0x080fe400000f0c3e */
[----:B------:R-:W-:-:S03]  /*2cdd0*/  @!P3 LEA.HI.X R15, R81, R0, R64, 0x1, P1 ;  /* 0x00000000510fb211 */ /* 0x000fc600008f0c40 */
[----:B------:R0:W-:Y:S04]  /*2cde0*/  @!P2 ST.E.128 desc[UR6][R2.64], RZ ;  /* 0x000000ff0200a985 */ /* 0x0001e8000c101d06 */
[----:B------:R0:W-:Y:S02]  /*2cdf0*/  @!P3 ST.E.128 desc[UR6][R14.64], RZ ;  /* 0x000000ff0e00b985 */ /* 0x0001e4000c101d06 */
.L_x_7273:
[----:B------:R-:W-:Y:S05]  /*2ce00*/  BSYNC B0 ;  /* 0x0000000000007941 */ /* 0x000fea0003800000 */
.L_x_7263:
[----:B0-----:R-:W5:Y:S01]  /*2ce10*/  LDL R0, [R1+0x7c] ;  /* 0x00007c0001007983 */ /* 0x001f620000100800 */
[----:B------:R-:W-:Y:S02]  /*2ce20*/  ULDC UR4, c[0x0][0xc3c] ;  /* 0x00030f0000047ab9 */ /* 0x000fe40000000800 */
[----:B-----5:R-:W-:-:S13]  /*2ce30*/  ISETP.GE.AND P0, PT, R0, UR4, PT ;  /* 0x0000000400007c0c */ /* 0x020fda000bf06270 */
[----:B------:R-:W-:Y:S05]  /*2ce40*/  @!P0 BRA `(.L_x_7287) ;  /* 0xfffffd40009c8947 */ /* 0x000fea000383ffff */
[----:B------:R-:W-:Y:S05]  /*2ce50*/  BRA `(.L_x_7041) ;  /* 0x00000078007c7947 */ /* 0x000fea0003800000 */
.L_x_7039:
[----:B------:R-:W-:-:S08]  /*2ce60*/  NOP ;  /* 0x0000000000007918 */ /* 0x000fd00000000000 */
[----:B0-----:R-:W0:-:S00]  /*2ce70*/  USETMAXREG.DEALLOC.CTAPOOL 0x18 ;  /* 0x00000018000079c8 */ /* 0x001e0000080e0500 */
[----:B0-----:R-:W2:Y:S01]  /*2ce80*/  LDL.LU R2, [R1] ;  /* 0x0000000001027983 */ /* 0x001ea20000300800 */
[----:B------:R-:W-:Y:S01]  /*2ce90*/  LOP3.LUT R0, R0, 0x3, RZ, 0xc0, !PT ;  /* 0x0000000300007812 */ /* 0x000fe200078ec0ff */
[----:B------:R-:W-:-:S05]  /*2cea0*/  IMAD.MOV.U32 R5, RZ, RZ, RZ ;  /* 0x000000ffff057224 */ /* 0x000fca00078e00ff */
[----:B------:R-:W0:Y:S02]  /*2ceb0*/  SHFL.IDX PT, R0, R0, RZ, 0x1f ;  /* 0x00001fff00007589 */ /* 0x000e2400000e0000 */
[----:B0-----:R-:W-:Y:S02]  /*2cec0*/  ISETP.NE.AND P0, PT, R0, RZ, PT ;  /* 0x000000ff0000720c */ /* 0x001fe40003f05270 */
[----:B--2---:R-:W-:-:S11]  /*2ced0*/  LOP3.LUT R2, R2, 0xfffffffd, RZ, 0xc0, !PT ;  /* 0xfffffffd02027812 */ /* 0x004fd600078ec0ff */
[----:B------:R-:W-:-:S05]  /*2cee0*/  @P0 LOP3.LUT R2, R2, 0x2, RZ, 0xfc, !PT ;  /* 0x0000000202020812 */ /* 0x000fca00078efcff */
[----:B------:R0:W-:Y:S01]  /*2cef0*/  STL [R1], R2 ;  /* 0x0000000201007387 */ /* 0x0001e20000100800 */
        /* <DEDUP_REMOVED lines=8> */
.L_x_7288:
[----:B------:R-:W1:Y:S01]  /*2cf80*/  S2R R0, SR_TID.X ;  /* 0x0000000000007919 */ /* 0x000e620000002100 */
[----:B------:R-:W-:Y:S01]  /*2cf90*/  ULDC UR4, c[0x0][0xc3c] ;  /* 0x00030f0000047ab9 */ /* 0x000fe20000000800 */
[----:B------:R-:W-:Y:S01]  /*2cfa0*/  ULDC.64 UR6, c[0x0][0x208] ;  /* 0x0000820000067ab9 */ /* 0x000fe20000000a00 */
        /* <DEDUP_REMOVED lines=8> */
[----:B------:R-:W0:Y:S01]  /*2d030*/  S2UR UR6, SR_CTAID.X ;  /* 0x00000000000679c3 */ /* 0x000e220000002500 */
[C---:B------:R-:W-:Y:S01]  /*2d040*/  ISETP.GE.U32.AND P2, PT, R0.reuse, 0x2, PT ;  /* 0x000000020000780c */ /* 0x040fe20003f46070 */
[----:B------:R-:W-:Y:S01]  /*2d050*/  UMOV UR4, URZ ;  /* 0x0000003f00047c82 */ /* 0x000fe20008000000 */
[C---:B------:R-:W-:Y:S01]  /*2d060*/  ISETP.GE.U32.AND P3, PT, R0.reuse, 0x4, PT ;  /* 0x000000040000780c */ /* 0x040fe20003f66070 */
[----:B------:R-:W-:Y:S01]  /*2d070*/  IMAD.MOV.U32 R16, RZ, RZ, RZ ;  /* 0x000000ffff107224 */ /* 0x000fe200078e00ff */
[C---:B------:R-:W-:Y:S02]  /*2d080*/  ISETP.GE.U32.AND P4, PT, R0.reuse, 0x8, PT ;  /* 0x000000080000780c */ /* 0x040fe40003f86070 */
[----:B------:R-:W-:Y:S01]  /*2d090*/  ISETP.GE.U32.AND P5, PT, R0, 0x10, PT ;  /* 0x000000100000780c */ /* 0x000fe20003fa6070 */
        /* <DEDUP_REMOVED lines=15> */
[----:B------:R-:W1:Y:S02]  /*2d190*/  SHFL.IDX PT, R2, R4, 0x1f, 0x1f ;  /* 0x03e01f0004027f89 */ /* 0x000e6400000e0000 */
[----:B-1----:R-:W-:-:S04]  /*2d1a0*/  IMAD R6, R2, UR5, RZ ;  /* 0x0000000502067c24 */ /* 0x002fc8000f8e02ff */
[----:B------:R-:W-:Y:S01]  /*2d1b0*/  IMAD.MOV.U32 R7, RZ, RZ, R6 ;  /* 0x000000ffff077224 */ /* 0x000fe200078e0006 */
[----:B0-----:R-:W-:-:S13]  /*2d1c0*/  ISETP.GT.AND P6, PT, R6, UR6, PT ;  /* 0x0000000606007c0c */ /* 0x001fda000bfc4270 */
[----:B------:R-:W-:Y:S05]  /*2d1d0*/  @P6 BRA `(.L_x_7290) ;  /* 0x0000000000a06947 */ /* 0x000fea0003800000 */
[----:B------:R-:W0:Y:S01]  /*2d1e0*/  LDC R4, c[0x0][0xc3c] ;  /* 0x00030f00ff047b82 */ /* 0x000e220000000800 */
[----:B------:R-:W-:Y:S01]  /*2d1f0*/  IMAD.MOV.U32 R6, RZ, RZ, R7 ;  /* 0x000000ffff067224 */ /* 0x000fe200078e0007 */
[----:B------:R-:W-:Y:S01]  /*2d200*/  UMOV UR4, URZ ;  /* 0x0000003f00047c82 */ /* 0x000fe20008000000 */
[----:B------:R-:W-:Y:S01]  /*2d210*/  ULDC UR7, c[0x0][0xc3c] ;  /* 0x00030f0000077ab9 */ /* 0x000fe20000000800 */
[----:B------:R-:W-:-:S05]  /*2d220*/  ULDC UR5, c[0x0][0xc38] ;  /* 0x00030e0000057ab9 */ /* 0x000fca0000000800 */
.L_x_7294:
        /* <DEDUP_REMOVED lines=9> */
[----:B------:R-:W0:Y:S01]  /*2d2c0*/  LDC.64 R2, c[0x0][0xc80] ;  /* 0x00032000ff027b82 */ /* 0x000e220000000a00 */
[----:B------:R-:W-:Y:S01]  /*2d2d0*/  ULDC.64 UR8, c[0x0][0x208] ;  /* 0x0000820000087ab9 */ /* 0x000fe20000000a00 */
[----:B0-----:R-:W-:-:S05]  /*2d2e0*/  IMAD.WIDE R2, R7, 0x4, R2 ;  /* 0x0000000407027825 */ /* 0x001fca00078e0202 */
[----:B------:R0:W5:Y:S02]  /*2d2f0*/  LDG.E R5, desc[UR8][R2.64] ;  /* 0x0000000802057981 */ /* 0x000164000c1e1900 */
.L_x_7293:
[----:B------:R-:W-:Y:S05]  /*2d300*/  BSYNC B0 ;  /* 0x0000000000007941 */ /* 0x000fea0003800000 */
.L_x_7292:
        /* <DEDUP_REMOVED lines=21> */
.L_x_7290:
[----:B------:R-:W-:Y:S01]  /*2d460*/  IMAD.IADD R7, R6, 0x1, -R7 ;  /* 0x0000000106077824 */ /* 0x000fe200078e0a07 */
[----:B------:R-:W-:-:S03]  /*2d470*/  ULDC.64 UR8, c[0x0][0x208] ;  /* 0x0000820000087ab9 */ /* 0x000fc60000000a00 */
        /* <DEDUP_REMOVED lines=17> */
[----:B------:R-:W-:-:S05]  /*2d590*/  VIADD R11, R6, 0xffffffff ;  /* 0xffffffff060b7836 */ /* 0x000fca0000000000 */
[----:B------:R2:W3:Y:S02]  /*2d5a0*/  SHFL.IDX PT, R16, R4, R11, 0x1f ;  /* 0x00001f0b04107589 */ /* 0x0004e400000e0000 */
.L_x_7295:
[----:B-1----:R-:W-:Y:S01]  /*2d5b0*/  IMAD.MOV R2, RZ, RZ, -R3 ;  /* 0x000000ffff027224 */ /* 0x002fe200078e0a03 */
[----:B--2---:R-:W-:Y:S01]  /*2d5c0*/  IABS R4, R8 ;  /* 0x0000000800047213 */ /* 0x004fe20000000000 */
[----:B---3--:R-:W-:Y:S02]  /*2d5d0*/  IMAD R16, R16, UR5, R7 ;  /* 0x0000000510107c24 */ /* 0x008fe4000f8e0207 */
[----:B------:R-:W-:Y:S02]  /*2d5e0*/  IMAD R7, R2, R9, RZ ;  /* 0x0000000902077224 */ /* 0x000fe400078e02ff */
[----:B------:R-:W-:Y:S02]  /*2d5f0*/  IMAD.MOV.U32 R2, RZ, RZ, RZ ;  /* 0x000000ffff027224 */ /* 0x000fe400078e00ff */
[----:B------:R-:W-:Y:S02]  /*2d600*/  IMAD.MOV R4, RZ, RZ, -R4 ;  /* 0x000000ffff047224 */ /* 0x000fe400078e0a04 */
[----:B------:R-:W-:Y:S01]  /*2d610*/  IMAD.HI.U32 R2, R3, R7, R2 ;  /* 0x0000000703027227 */ /* 0x000fe200078e0002 */
[----:B------:R-:W-:-:S04]  /*2d620*/  IADD3 R7, -R16, UR6, RZ ;  /* 0x0000000610077c10 */ /* 0x000fc8000fffe1ff */
[----:B------:R-:W-:-:S05]  /*2d630*/  IABS R3, R7 ;  /* 0x0000000700037213 */ /* 0x000fca0000000000 */
        /* <DEDUP_REMOVED lines=17> */
[----:B------:R-:W-:Y:S01]  /*2d750*/  VIADDMNMX R10, R3, UR5, R10, PT ;  /* 0x00000005030a7c46 */ /* 0x000fe2000b80010a */
[----:B------:R-:W-:Y:S01]  /*2d760*/  IMAD.IADD R4, R7, 0x1, R4 ;  /* 0x0000000107047824 */ /* 0x000fe200078e0204 */
[----:B------:R-:W-:Y:S02]  /*2d770*/  IABS R8, R7 ;  /* 0x0000000700087213 */ /* 0x000fe40000000000 */
[----:B------:R-:W-:-:S04]  /*2d780*/  IABS R6, R10 ;  /* 0x0000000a00067213 */ /* 0x000fc80000000000 */
[----:B------:R-:W1:Y:S08]  /*2d790*/  I2F.RP R11, R6 ;  /* 0x00000006000b7306 */ /* 0x000e700000209400 */
[----:B-1----:R-:W1:Y:S02]  /*2d7a0*/  MUFU.RCP R11, R11 ;  /* 0x0000000b000b7308 */ /* 0x002e640000001000 */
[----:B-1----:R-:W-:-:S06]  /*2d7b0*/  VIADD R2, R11, 0xffffffe ;  /* 0x0ffffffe0b027836 */ /* 0x002fcc0000000000 */
[----:B------:R1:W2:Y:S02]  /*2d7c0*/  F2I.FTZ.U32.TRUNC.NTZ R3, R2 ;  /* 0x0000000200037305 */ /* 0x0002a4000021f000 */
[----:B-1----:R-:W-:Y:S02]  /*2d7d0*/  IMAD.MOV.U32 R2, RZ, RZ, RZ ;  /* 0x000000ffff027224 */ /* 0x002fe400078e00ff */
[----:B--2---:R-:W-:-:S04]  /*2d7e0*/  IMAD.MOV R9, RZ, RZ, -R3 ;  /* 0x000000ffff097224 */ /* 0x004fc800078e0a03 */
[----:B------:R-:W-:-:S04]  /*2d7f0*/  IMAD R9, R9, R6, RZ ;  /* 0x0000000609097224 */ /* 0x000fc800078e02ff */
[----:B------:R-:W-:Y:S01]  /*2d800*/  IMAD.HI.U32 R3, R3, R9, R2 ;  /* 0x0000000903037227 */ /* 0x000fe200078e0002 */
[-C--:B------:R-:W-:Y:S02]  /*2d810*/  IABS R9, R10.reuse ;  /* 0x0000000a00097213 */ /* 0x080fe40000000000 */
[----:B------:R-:W-:-:S03]  /*2d820*/  LOP3.LUT R2, R7, R10, RZ, 0x3c, !PT ;  /* 0x0000000a07027212 */ /* 0x000fc600078e3cff */
[----:B------:R-:W-:Y:S01]  /*2d830*/  IMAD.MOV R9, RZ, RZ, -R9 ;  /* 0x000000ffff097224 */ /* 0x000fe200078e0a09 */
[----:B------:R-:W-:Y:S01]  /*2d840*/  ISETP.GE.AND P2, PT, R2, RZ, PT ;  /* 0x000000ff0200720c */ /* 0x000fe20003f46270 */
[----:B------:R-:W-:-:S04]  /*2d850*/  IMAD.HI.U32 R3, R3, R8, RZ ;  /* 0x0000000803037227 */ /* 0x000fc800078e00ff */
        /* <DEDUP_REMOVED lines=14> */
.L_x_7291:
[----:B------:R-:W-:Y:S02]  /*2d940*/  IMAD.MOV.U32 R17, RZ, RZ, RZ ;  /* 0x000000ffff117224 */ /* 0x000fe400078e00ff */
[----:B------:R-:W-:Y:S02]  /*2d950*/  IMAD.U32 R16, RZ, RZ, UR6 ;  /* 0x00000006ff107e24 */ /* 0x000fe4000f8e00ff */
[----:B------:R-:W-:-:S07]  /*2d960*/  IMAD.MOV.U32 R18, RZ, RZ, RZ ;  /* 0x000000ffff127224 */ /* 0x000fce00078e00ff */
.L_x_7296:
[----:B------:R-:W-:-:S13]  /*2d970*/  ISETP.NE.AND P0, PT, R0, RZ, PT ;  /* 0x000000ff0000720c */ /* 0x000fda0003f05270 */
[----:B------:R-:W1:Y:S01]  /*2d980*/  @!P0 S2R R3, SR_CgaCtaId ;  /* 0x0000000000038919 */ /* 0x000e620000008800 */
[----:B------:R-:W-:-:S04]  /*2d990*/  @!P0 MOV R0, 0x400 ;  /* 0x0000040000008802 */ /* 0x000fc80000000f00 */
[----:B-1----:R-:W-:-:S05]  /*2d9a0*/  @!P0 LEA R0, R3, R0, 0x18 ;  /* 0x0000000003008211 */ /* 0x002fca00078ec0ff */
[----:B------:R1:W-:Y:S01]  /*2d9b0*/  @!P0 STS.128 [R0+0x2e8d0], R16 ;  /* 0x02e8d01000008388 */ /* 0x0003e20000000c00 */
[----:B------:R-:W-:Y:S06]  /*2d9c0*/  BAR.ARV 0x5, 0x180 ;  /* 0x0146000000007b1d */ /* 0x000fec0000002000 */
.L_x_7289:
[----:B-1----:R-:W-:Y:S01]  /*2d9d0*/  IMAD.MOV.U32 R0, RZ, RZ, 0x1 ;  /* 0x00000001ff007424 */ /* 0x002fe200078e00ff */
[----:B------:R1:W-:Y:S01]  /*2d9e0*/  STL [R1+0x14], RZ ;  /* 0x000014ff01007387 */ /* 0x0003e20000100800 */
[----:B------:R-:W-:Y:S02]  /*2d9f0*/  ULDC UR4, c[0x0][0xc3c] ;  /* 0x00030f0000047ab9 */ /* 0x000fe40000000800 */
[----:B--2---:R-:W-:Y:S01]  /*2da00*/  ISETP.GE.AND P0, PT, R19, UR4, PT ;  /* 0x0000000413007c0c */ /* 0x004fe2000bf06270 */
[----:B------:R1:W-:Y:S04]  /*2da10*/  STL [R1+0x1c], R0 ;  /* 0x00001c0001007387 */ /* 0x0003e80000100800 */
[----:B------:R1:W-:Y:S08]  /*2da20*/  STL [R1+0x70], RZ ;  /* 0x000070ff01007387 */ /* 0x0003f00000100800 */
[----:B-1----:R-:W-:Y:S05]  /*2da30*/  @P0 BRA `(.L_x_7297) ;  /* 0x0000006800780947 */ /* 0x002fea0003800000 */
        /* <DEDUP_REMOVED lines=8> */
[C---:B0-----:R-:W-:Y:S01]  /*2dac0*/  IMAD.SHL.U32 R2, R11.reuse, 0x10, RZ ;  /* 0x000000100b027824 */ /* 0x041fe200078e00ff */
[C---:B------:R-:W-:Y:S01]  /*2dad0*/  LOP3.LUT R10, R11.reuse, 0x7f, RZ, 0xc0, !PT ;  /* 0x0000007f0b0a7812 */ /* 0x040fe200078ec0ff */
[C---:B------:R-:W-:Y:S01]  /*2dae0*/  IMAD.SHL.U32 R3, R11.reuse, 0x2, RZ ;  /* 0x000000020b037824 */ /* 0x040fe200078e00ff */
[----:B------:R-:W-:Y:S01]  /*2daf0*/  SHF.R.U32.HI R6, RZ, 0x1, R11 ;  /* 0x00000001ff067819 */ /* 0x000fe2000001160b */
[C---:B------:R-:W-:Y:S01]  /*2db00*/  IMAD.SHL.U32 R5, R11.reuse, 0x20, RZ ;  /* 0x000000200b057824 */ /* 0x040fe200078e00ff */
[----:B------:R-:W-:-:S04]  /*2db10*/  LOP3.LUT P0, RZ, R11, 0x4, RZ, 0xc0, !PT ;  /* 0x000000040bff7812 */ /* 0x000fc8000780c0ff */
        /* <DEDUP_REMOVED lines=24> */
[----:B------:R-:W-:-:S02]  /*2dca0*/  IMAD.IADD R2, R4, 0x1, R0 ;  /* 0x0000000104027824 */ /* 0x000fc400078e0200 */
[C---:B------:R-:W-:Y:S01]  /*2dcb0*/  VIADD R3, R9.reuse, 0x40 ;  /* 0x0000004009037836 */ /* 0x040fe20000000000 */
[----:B------:R-:W-:Y:S01]  /*2dcc0*/  STL [R1+0x10], R9 ;  /* 0x0000100901007387 */ /* 0x000fe20000100800 */
[----:B------:R-:W-:Y:S02]  /*2dcd0*/  @P0 VIADD R3, R9, 0xffffffc0 ;  /* 0xffffffc009030836 */ /* 0x000fe40000000000 */
[----:B------:R-:W-:Y:S01]  /*2dce0*/  IMAD.MOV.U32 R0, RZ, RZ, 0x1 ;  /* 0x00000001ff007424 */ /* 0x000fe200078e00ff */
        /* <DEDUP_REMOVED lines=20> */
.L_x_7415:
        /* <DEDUP_REMOVED lines=8> */
[----:B------:R-:W-:Y:S01]  /*2deb0*/  ULDC.64 UR4, c[0x0][0xa18] ;  /* 0x0002860000047ab9 */ /* 0x000fe20000000a00 */
[----:B------:R-:W-:-:S03]  /*2dec0*/  ULDC.64 UR8, c[0x0][0xa10] ;  /* 0x0002840000087ab9 */ /* 0x000fc60000000a00 */
[----:B------:R-:W2:Y:S08]  /*2ded0*/  LDC.64 R4, c[0x0][0xa08] ;  /* 0x00028200ff047b82 */ /* 0x000eb00000000a00 */
[----:B-1----:R-:W1:Y:S02]  /*2dee0*/  @P0 LDC.64 R2, c[0x0][0xa28] ;  /* 0x00028a00ff020b82 */ /* 0x002e640000000a00 */
[----:B-1----:R-:W-:-:S05]  /*2def0*/  @P0 IMAD.WIDE R2, R19, 0x4, R2 ;  /* 0x0000000413020825 */ /* 0x002fca00078e0202 */
        /* <DEDUP_REMOVED lines=9> */
[----:B-1----:R-:W0:Y:S01]  /*2df90*/  LDC.64 R2, c[0x0][0xa10] ;  /* 0x00028400ff027b82 */ /* 0x002e220000000a00 */
[----:B---3--:R-:W-:-:S02]  /*2dfa0*/  IMAD.MOV.U32 R0, RZ, RZ, RZ ;  /* 0x000000ffff007224 */ /* 0x008fc400078e00ff */
        /* <DEDUP_REMOVED lines=28> */
[----:B------:R-:W-:Y:S02]  /*2e170*/  ULDC.64 UR4, c[0x0][0x208] ;  /* 0x0000820000047ab9 */ /* 0x000fe40000000a00 */
[----:B------:R-:W2:Y:S04]  /*2e180*/  LDG.E R9, desc[UR4][R12.64] ;  /* 0x000000040c097981 */ /* 0x000ea8000c1e1900 */
[----:B------:R-:W2:Y:S02]  /*2e190*/  LDG.E R12, desc[UR4][R12.64+0x4] ;  /* 0x000004040c0c7981 */ /* 0x000ea4000c1e1900 */
[----:B--2---:R-:W-:-:S05]  /*2e1a0*/  IMAD.IADD R11, R12, 0x1, -R9 ;  /* 0x000000010c0b7824 */ /* 0x004fca00078e0a09 */
[----:B------:R0:W-:Y:S02]  /*2e1b0*/  STL [R1+0x54], R11 ;  /* 0x0000540b01007387 */ /* 0x0001e40000100800 */
.L_x_7298:
[----:B-----5:R-:W-:Y:S01]  /*2e1c0*/  IMAD.IADD R8, R8, 0x1, R6 ;  /* 0x0000000108087824 */ /* 0x020fe200078e0206 */
[----:B------:R-:W-:Y:S02]  /*2e1d0*/  ULDC.64 UR4, c[0x0][0xa20] ;  /* 0x0002880000047ab9 */ /* 0x000fe40000000a00 */
[----:B------:R-:W-:Y:S02]  /*2e1e0*/  ISETP.NE.U32.AND P0, PT, RZ, UR4, PT ;  /* 0x00000004ff007c0c */ /* 0x000fe4000bf05070 */
[----:B------:R1:W-:Y:S02]  /*2e1f0*/  STL [R1+0x30], R8 ;  /* 0x0000300801007387 */ /* 0x0003e40000100800 */
[----:B------:R-:W-:-:S13]  /*2e200*/  ISETP.NE.AND.EX P0, PT, RZ, UR5, PT, P0 ;  /* 0x00000005ff007c0c */ /* 0x000fda000bf05300 */
[----:B-1----:R-:W-:Y:S05]  /*2e210*/  @!P0 BRA `(.L_x_7299) ;  /* 0x0000000000148947 */ /* 0x002fea0003800000 */
[----:B------:R-:W1:Y:S01]  /*2e220*/  LDC.64 R4, c[0x0][0xa20] ;  /* 0x00028800ff047b82 */ /* 0x000e620000000a00 */
[----:B------:R-:W-:Y:S01]  /*2e230*/  ULDC.64 UR4, c[0x0][0x208] ;  /* 0x0000820000047ab9 */ /* 0x000fe20000000a00 */
[----:B-1----:R-:W-:-:S05]  /*2e240*/  IMAD.WIDE R4, R19, 0x4, R4 ;  /* 0x0000000413047825 */ /* 0x002fca00078e0204 */
[----:B------:R1:W5:Y:S01]  /*2e250*/  LDG.E R7, desc[UR4][R4.64] ;  /* 0x0000000404077981 */ /* 0x000362000c1e1900 */
[----:B------:R-:W-:Y:S05]  /*2e260*/  BRA `(.L_x_7300) ;  /* 0x0000000000147947 */ /* 0x000fea0003800000 */
.L_x_7299:
[----:B------:R-:W-:Y:S05]  /*2e270*/  @!P1 BRA `(.L_x_7300) ;  /* 0x0000000000109947 */ /* 0x000fea0003800000 */
[----:B------:R-:W-:Y:S02]  /*2e280*/  ULDC.64 UR4, c[0x0][0x208] ;  /* 0x0000820000047ab9 */ /* 0x000fe40000000a00 */
[----:B------:R-:W2:Y:S04]  /*2e290*/  LDG.E R7, desc[UR4][R4.64] ;  /* 0x0000000404077981 */ /* 0x000ea8000c1e1900 */
[----:B------:R-:W2:Y:S02]  /*2e2a0*/  LDG.E R4, desc[UR4][R4.64+0x4] ;  /* 0x0000040404047981 */ /* 0x000ea4000c1e1900 */
[----:B--2---:R-:W-:-:S07]  /*2e2b0*/  IMAD.IADD R7, R4, 0x1, -R7 ;  /* 0x0000000104077824 */ /* 0x004fce00078e0a07 */
.L_x_7300:
[----:B------:R-:W-:Y:S02]  /*2e2c0*/  ULDC.64 UR4, c[0x0][0x208] ;  /* 0x0000820000047ab9 */ /* 0x000fe40000000a00 */
        /* <DEDUP_REMOVED lines=16> */
[----:B------:R-:W-:Y:S02]  /*2e3d0*/  VIADD R3, R7, 0xdf ;  /* 0x000000df07037836 */ /* 0x000fe40000000000 */
[----:B------:R-:W-:Y:S02]  /*2e3e0*/  IMAD.MOV.U32 R2, RZ, RZ, RZ ;  /* 0x000000ffff027224 */ /* 0x000fe400078e00ff */
[----:B------:R-:W-:Y:S02]  /*2e3f0*/  IMAD.IADD R6, R17, 0x1, R6 ;  /* 0x0000000111067824 */ /* 0x000fe400078e0206 */
[----:B------:R-:W-:-:S05]  /*2e400*/  IMAD.HI R2, R3, -0x6db6db6d, R2 ;  /* 0x9249249303027827 */ /* 0x000fca00078e0202 */
        /* <DEDUP_REMOVED lines=17> */
.L_x_7303:
[----:B------:R-:W-:-:S13]  /*2e520*/  ISETP.NE.AND P0, PT, R3, 0x1, PT ;  /* 0x000000010300780c */ /* 0x000fda0003f05270 */
[----:B------:R-:W1:Y:S02]  /*2e530*/  @P0 LDC.64 R4, c[0x0][0x9e8] ;  /* 0x00027a00ff040b82 */ /* 0x000e640000000a00 */
[----:B-1----:R-:W-:-:S05]  /*2e540*/  @P0 IMAD.HI.U32 R4, R2, R4, RZ ;  /* 0x0000000402040227 */ /* 0x002fca00078e00ff */
[----:B------:R-:W-:-:S07]  /*2e550*/  @P0 SHF.R.U32.HI R2, RZ, R5, R4 ;  /* 0x00000005ff020219 */ /* 0x000fce0000011604 */
.L_x_7304:
[----:B------:R-:W-:Y:S05]  /*2e560*/  BSYNC B0 ;  /* 0x0000000000007941 */ /* 0x000fea0003800000 */
.L_x_7302:
[----:B------:R-:W-:-:S05]  /*2e570*/  IMAD R2, R2, R3, R3 ;  /* 0x0000000302027224 */ /* 0x000fca00078e0203 */
[----:B------:R-:W-:-:S07]  /*2e580*/  VIMNMX R8, R8, R2, PT ;  /* 0x0000000208087248 */ /* 0x000fce0003fe0100 */
.L_x_7301:
        /* <DEDUP_REMOVED lines=20> */
.L_x_7307:
[----:B------:R-:W-:-:S13]  /*2e6d0*/  ISETP.NE.AND P0, PT, R3, 0x1, PT ;  /* 0x000000010300780c */ /* 0x000fda0003f05270 */
[----:B------:R-:W1:Y:S02]  /*2e6e0*/  @P0 LDC.64 R4, c[0x0][0x9e8] ;  /* 0x00027a00ff040b82 */ /* 0x000e640000000a00 */
[----:B-1----:R-:W-:-:S05]  /*2e6f0*/  @P0 IMAD.HI.U32 R4, R2, R4, RZ ;  /* 0x0000000402040227 */ /* 0x002fca00078e00ff */
[----:B------:R-:W-:-:S07]  /*2e700*/  @P0 SHF.R.U32.HI R2, RZ, R5, R4 ;  /* 0x00000005ff020219 */ /* 0x000fce0000011604 */
.L_x_7308:
[----:B------:R-:W-:Y:S05]  /*2e710*/  BSYNC B0 ;  /* 0x0000000000007941 */ /* 0x000fea0003800000 */
.L_x_7306:
[----:B------:R-:W-:-:S05]  /*2e720*/  IMAD R2, R2, R3, RZ ;  /* 0x0000000302027224 */ /* 0x000fca00078e02ff */
[----:B------:R-:W-:-:S07]  /*2e730*/  VIMNMX R6, R6, R2, !PT ;  /* 0x0000000206067248 */ /* 0x000fce0007fe0100 */
.L_x_7305:
[----:B------:R-:W-:Y:S01]  /*2e740*/  VIADD R3, R8, 0xdf ;  /* 0x000000df08037836 */ /* 0x000fe20000000000 */
[----:B------:R-:W-:Y:S01]  /*2e750*/  BSSY B0, `(.L_x_7309) ;  /* 0x00000f4000007945 */ /* 0x000fe20003800000 */
[----:B------:R-:W-:Y:S02]  /*2e760*/  IMAD.MOV.U32 R2, RZ, RZ, RZ ;  /* 0x000000ffff027224 */ /* 0x000fe400078e00ff */
[----:B------:R-:W-:Y:S02]  /*2e770*/  IMAD.MOV.U32 R4, RZ, RZ, RZ ;  /* 0x000000ffff047224 */ /* 0x000fe400078e00ff */
[----:B------:R-:W-:-:S04]  /*2e780*/  IMAD.HI R2, R3, -0x6db6db6d, R2 ;  /* 0x9249249303027827 */ /* 0x000fc800078e0202 */
[----:B------:R-:W-:Y:S01]  /*2e790*/  IMAD.MOV.U32 R5, RZ, RZ, R6 ;  /* 0x000000ffff057224 */ /* 0x000fe200078e0006 */
[----:B------:R-:W-:Y:S01]  /*2e7a0*/  SHF.R.U32.HI R3, RZ, 0x1f, R2 ;  /* 0x0000001fff037819 */ /* 0x000fe20000011602 */
[----:B------:R-:W-:-:S03]  /*2e7b0*/  IMAD.HI R6, R6, -0x6db6db6d, R4 ;  /* 0x9249249306067827 */ /* 0x000fc600078e0204 */
[----:B------:R-:W-:Y:S02]  /*2e7c0*/  LEA.HI.SX32 R3, R2, R3, 0x19 ;  /* 0x0000000302037211 */ /* 0x000fe400078fcaff */
[----:B------:R-:W-:Y:S02]  /*2e7d0*/  SHF.R.U32.HI R2, RZ, 0x1f, R6 ;  /* 0x0000001fff027819 */ /* 0x000fe40000011606 */
[----:B------:R-:W-:Y:S02]  /*2e7e0*/  VIMNMX R4, R21, R3, PT ;  /* 0x0000000315047248 */ /* 0x000fe40003fe0100 */
[----:B------:R-:W-:-:S03]  /*2e7f0*/  LEA.HI.SX32 R6, R6, R2, 0x19 ;  /* 0x0000000206067211 */ /* 0x000fc600078fcaff */
[----:B------:R-:W-:Y:S01]  /*2e800*/  IMAD R4, R4, 0xe0, -R9 ;  /* 0x000000e004047824 */ /* 0x000fe200078e0a09 */
[----:B------:R-:W-:-:S04]  /*2e810*/  VIMNMX R6, RZ, R6, !PT ;  /* 0x00000006ff067248 */ /* 0x000fc80007fe0100 */
[----:B------:R-:W-:Y:S01]  /*2e820*/  VIMNMX R4, R4, R10, PT ;  /* 0x0000000a04047248 */ /* 0x000fe20003fe0100 */
[----:B------:R-:W-:-:S05]  /*2e830*/  IMAD R2, R6, 0xe0, -R9 ;  /* 0x000000e006027824 */ /* 0x000fca00078e0a09 */
[----:B------:R-:W-:-:S04]  /*2e840*/  VIMNMX R2, RZ, R2, !PT ;  /* 0x00000002ff027248 */ /* 0x000fc80007fe0100 */
[----:B------:R-:W-:Y:S02]  /*2e850*/  ISETP.GT.AND P0, PT, R4, R2, PT ;  /* 0x000000020400720c */ /* 0x000fe40003f04270 */
[----:B------:R-:W-:-:S05]  /*2e860*/  SHF.R.U32.HI R2, RZ, 0x5, R2 ;  /* 0x00000005ff027819 */ /* 0x000fca0000011602 */
[----:B------:R-:W-:-:S04]  /*2e870*/  IMAD.WIDE.U32 R2, R2, 0x24924925, RZ ;  /* 0x2492492502027825 */ /* 0x000fc800078e00ff */
[----:B------:R-:W-:Y:S02]  /*2e880*/  IMAD.MOV.U32 R8, RZ, RZ, R3 ;  /* 0x000000ffff087224 */ /* 0x000fe400078e0003 */
        /* <DEDUP_REMOVED lines=15> */
.L_x_7511:
[----:B--2---:R-:W-:Y:S02]  /*2e980*/  ISETP.NE.AND P0, PT, R14, RZ, PT ;  /* 0x000000ff0e00720c */ /* 0x004fe40003f05270 */
[----:B------:R-:W-:-:S11]  /*2e990*/  PLOP3.LUT P6, PT, PT, PT, PT, 0x8, 0x0 ;  /* 0x000000000000781c */ /* 0x000fd60003fce170 */
[----:B------:R-:W-:Y:S05]  /*2e9a0*/  @P0 BRA `(.L_x_7312) ;  /* 0x00000000000c0947 */ /* 0x000fea0003800000 */
[----:B------:R-:W-:-:S03]  /*2e9b0*/  UMOV UR4, 0xffffffff ;  /* 0xffffffff00047882 */ /* 0x000fc60000000000 */
[----:B------:R-:W-:Y:S05]  /*2e9c0*/  BRA.DIV UR4, `(.L_x_7313) ;  /* 0x0000008204347947 */ /* 0x000fea000b800000 */
[----:B------:R-:W-:-:S13]  /*2e9d0*/  ELECT P6, URZ, PT ;  /* 0x00000000003f782f */ /* 0x000fda00038c0000 */
.L_x_7312:
        /* <DEDUP_REMOVED lines=10> */
.L_x_7514:
[----:B------:R-:W-:Y:S05]  /*2ea80*/  BSYNC B1 ;  /* 0x0000000000017941 */ /* 0x000fea0003800000 */
.L_x_7314:
        /* <DEDUP_REMOVED lines=14> */
.L_x_7515:
[----:B------:R-:W-:Y:S05]  /*2eb70*/  BSYNC B2 ;  /* 0x0000000000027941 */ /* 0x000fea0003800000 */
.L_x_7318:
        /* <DEDUP_REMOVED lines=9> */
.L_x_7321:
[----:B------:R-:W-:Y:S05]  /*2ec10*/  BSYNC B2 ;  /* 0x0000000000027941 */ /* 0x000fea0003800000 */
.L_x_7320:
[----:B------:R-:W2:Y:S04]  /*2ec20*/  LDL R7, [R1+0x4] ;  /* 0x0000040001077983 */ /* 0x000ea80000100800 */
[----:B------:R-:W2:Y:S01]  /*2ec30*/  LDL R6, [R1+0x18] ;  /* 0x0000180001067983 */ /* 0x000ea20000100800 */
[----:B0-----:R-:W-:Y:S01]  /*2ec40*/  IMAD.MOV.U32 R11, RZ, RZ, RZ ;  /* 0x000000ffff0b7224 */ /* 0x001fe200078e00ff */
        /* <DEDUP_REMOVED lines=11> */
.L_x_7322:
        /* <DEDUP_REMOVED lines=10> */
[----:B------:R-:W0:Y:S01]  /*2eda0*/  SYNCS.PHASECHK.TRANS64.TRYWAIT P0, [R4+URZ+0x2e8c0], R9 ;  /* 0x02e8c009040075a7 */ /* 0x000e22000800017f */
[----:B------:R-:W-:Y:S04]  /*2edb0*/  BSSY B2, `(.L_x_7323) ;  /* 0x0000002000027945 */ /* 0x000fe80003800000 */
[----:B0-----:R-:W-:Y:S05]  /*2edc0*/  @!P0 BRA `(.L_x_7324) ;  /* 0x0000007c00808947 */ /* 0x001fea0003800000 */
.L_x_7516:
[----:B------:R-:W-:Y:S05]  /*2edd0*/  BSYNC B2 ;  /* 0x0000000000027941 */ /* 0x000fea0003800000 */
.L_x_7323:
        /* <DEDUP_REMOVED lines=11> */
.L_x_7326:
[----:B------:R-:W-:Y:S05]  /*2ee90*/  BSYNC B2 ;  /* 0x0000000000027941 */ /* 0x000fea0003800000 */
.L_x_7325:
        /* <DEDUP_REMOVED lines=8> */
.L_x_7327:
        /* <DEDUP_REMOVED lines=10> */
.L_x_7317:
[----:B------:R-:W-:Y:S05]  /*2efc0*/  BSYNC B1 ;  /* 0x0000000000017941 */ /* 0x000fea0003800000 */
.L_x_7316:
[----:B------:R-:W2:Y:S04]  /*2efd0*/  LDL.LU R9, [R1+0x18] ;  /* 0x0000180001097983 */ /* 0x000ea80000300800 */
[----:B------:R-:W3:Y:S01]  /*2efe0*/  LDL.LU R7, [R1+0x20] ;  /* 0x0000200001077983 */ /* 0x000ee20000300800 */
[----:B-1----:R-:W-:Y:S01]  /*2eff0*/  VIADD R4, R8, 0xfffffffe ;  /* 0xfffffffe08047836 */ /* 0x002fe20000000000 */
        /* <DEDUP_REMOVED lines=10> */
.L_x_7340:
[----:B------:R-:W-:Y:S05]  /*2f0a0*/  YIELD ;  /* 0x0000000000007946 */ /* 0x000fea0003800000 */
[----:B------:R-:W-:Y:S04]  /*2f0b0*/  BSSY B1, `(.L_x_7328) ;  /* 0x0000051000017945 */ /* 0x000fe80003800000 */
[----:B--2---:R-:W-:Y:S05]  /*2f0c0*/  @!P6 BRA `(.L_x_7329) ;  /* 0x00000004003ce947 */ /* 0x004fea0003800000 */
[----:B------:R-:W2:Y:S04]  /*2f0d0*/  LDL R8, [R1+0x4] ;  /* 0x0000040001087983 */ /* 0x000ea80000100800 */
[----:B-1----:R-:W2:Y:S04]  /*2f0e0*/  LDL R5, [R1+0x18] ;  /* 0x0000180001057983 */ /* 0x002ea80000100800 */
        /* <DEDUP_REMOVED lines=9> */
.L_x_7517:
[----:B------:R-:W-:Y:S05]  /*2f180*/  BSYNC B2 ;  /* 0x0000000000027941 */ /* 0x000fea0003800000 */
.L_x_7330:
        /* <DEDUP_REMOVED lines=9> */
.L_x_7333:
[----:B------:R-:W-:Y:S05]  /*2f220*/  BSYNC B2 ;  /* 0x0000000000027941 */ /* 0x000fea0003800000 */
.L_x_7332:
[----:B------:R-:W2:Y:S04]  /*2f230*/  LDL R8, [R1+0x4] ;  /* 0x0000040001087983 */ /* 0x000ea80000100800 */
[----:B------:R-:W2:Y:S01]  /*2f240*/  LDL R7, [R1+0x18] ;  /* 0x0000180001077983 */ /* 0x000ea20000100800 */
[----:B0-----:R-:W-:Y:S01]  /*2f250*/  IMAD.MOV.U32 R11, RZ, RZ, RZ ;  /* 0x000000ffff0b7224 */ /* 0x001fe200078e00ff */
[----:B------:R-:W-:Y:S01]  /*2f260*/  UIADD3 UR4, UP0, UR36, 0x570, URZ ;  /* 0x0000057024047890 */ /* 0x000fe2000ff1e03f */
[----:B------:R-:W-:Y:S01]  /*2f270*/  PLOP3.LUT P1, PT, PT, PT, PT, 0x80, 0x0 ;  /* 0x000000000000781c */ /* 0x000fe20003f2f070 */
[----:B------:R-:W-:Y:S01]  /*2f280*/  VIADD R9, R5, 0x2e890 ;  /* 0x0002e89005097836 */ /* 0x000fe20000000000 */
[----:B------:R-:W-:Y:S01]  /*2f290*/  UMOV UR6, 0x0 ;  /* 0x0000000000067882 */ /* 0x000fe20000000000 */
[----:B------:R-:W-:Y:S01]  /*2f2a0*/  R2UR UR10, R11 ;  /* 0x000000000b0a72ca */ /* 0x000fe200000e0000 */
[----:B------:R-:W-:Y:S01]  /*2f2b0*/  UIADD3.X UR5, URZ, UR37, URZ, UP0, !UPT ;  /* 0x000000253f057290 */ /* 0x000fe200087fe43f */
[----:B------:R-:W-:Y:S01]  /*2f2c0*/  UMOV UR7, 0x12f00000 ;  /* 0x12f0000000077882 */ /* 0x000fe20000000000 */
[----:B--2---:R-:W-:-:S02]  /*2f2d0*/  IMAD R7, R7, 0x7000, R8 ;  /* 0x0000700007077824 */ /* 0x004fc400078e0208 */
[----:B------:R-:W-:Y:S02]  /*2f2e0*/  IMAD R8, R4, 0xe0, R0 ;  /* 0x000000e004087824 */ /* 0x000fe400078e0200 */
[----:B------:R-:W-:-:S08]  /*2f2f0*/  VIADD R10, R7, 0x20400 ;  /* 0x00020400070a7836 */ /* 0x000fd00000000000 */
.L_x_7334:
        /* <DEDUP_REMOVED lines=13> */
.L_x_7518:
[----:B------:R-:W-:Y:S05]  /*2f3d0*/  BSYNC B2 ;  /* 0x0000000000027941 */ /* 0x000fea0003800000 */
.L_x_7335:
        /* <DEDUP_REMOVED lines=11> */
.L_x_7338:
[----:B------:R-:W-:Y:S05]  /*2f490*/  BSYNC B2 ;  /* 0x0000000000027941 */ /* 0x000fea0003800000 */
.L_x_7337:
        /* <DEDUP_REMOVED lines=8> */
.L_x_7339:
        /* <DEDUP_REMOVED lines=10> */
.L_x_7329:
[----:B------:R-:W-:Y:S05]  /*2f5c0*/  BSYNC B1 ;  /* 0x0000000000017941 */ /* 0x000fea0003800000 */
.L_x_7328:
[----:B------:R-:W1:Y:S04]  /*2f5d0*/  LDL.LU R6, [R1+0x18] ;  /* 0x0000180001067983 */ /* 0x000e680000300800 */
[----:B------:R-:W2:Y:S01]  /*2f5e0*/  LDL.LU R9, [R1+0x20] ;  /* 0x0000200001097983 */ /* 0x000ea20000300800 */
[C---:B------:R-:W-:Y:S01]  /*2f5f0*/  ISETP.GT.AND P2, PT, R4.reuse, R3, PT ;  /* 0x000000030400720c */ /* 0x040fe20003f44270 */
[----:B------:R-:W-:Y:S02]  /*2f600*/  VIADD R4, R4, 0xffffffff ;  /* 0xffffffff04047836 */ /* 0x000fe40000000000 */
[----:B-1----:R-:W-:-:S05]  /*2f610*/  VIADD R5, R6, 0x1 ;  /* 0x0000000106057836 */ /* 0x002fca0000000000 */
[----:B------:R-:W-:-:S04]  /*2f620*/  ISETP.NE.AND P1, PT, R5, 0x2, PT ;  /* 0x000000020500780c */ /* 0x000fc80003f25270 */
[----:B------:R-:W-:Y:S02]  /*2f630*/  SEL R6, RZ, 0x1, P1 ;  /* 0x00000001ff067807 */ /* 0x000fe40000800000 */
[----:B------:R-:W-:Y:S02]  /*2f640*/  SEL R5, R5, RZ, P1 ;  /* 0x000000ff05057207 */ /* 0x000fe40000800000 */
[----:B--2---:R-:W-:-:S05]  /*2f650*/  LOP3.LUT R9, R9, R6, RZ, 0x3c, !PT ;  /* 0x0000000609097212 */ /* 0x004fca00078e3cff */
[----:B------:R2:W-:Y:S04]  /*2f660*/  STL [R1+0x20], R9 ;  /* 0x0000200901007387 */ /* 0x0005e80000100800 */
[----:B------:R2:W-:Y:S01]  /*2f670*/  STL [R1+0x18], R5 ;  /* 0x0000180501007387 */ /* 0x0005e20000100800 */
[----:B------:R-:W-:Y:S05]  /*2f680*/  @P2 BRA `(.L_x_7340) ;  /* 0xfffffff800842947 */ /* 0x000fea000383ffff */
.L_x_7310:
[----:B------:R-:W-:Y:S05]  /*2f690*/  BSYNC B0 ;  /* 0x0000000000007941 */ /* 0x000fea0003800000 */
.L_x_7309:
[----:B-1----:R-:W3:Y:S01]  /*2f6a0*/  LDL R7, [R1+0x38] ;  /* 0x0000380001077983 */ /* 0x002ee20000100800 */
[----:B------:R-:W1:Y:S01]  /*2f6b0*/  LDC R0, c[0x0][0x448] ;  /* 0x00011200ff007b82 */ /* 0x000e620000000800 */
[----:B------:R-:W-:Y:S07]  /*2f6c0*/  @!P0 WARPSYNC.ALL ;  /* 0x0000000000008948 */ /* 0x000fee0003800000 */
[----:B------:R-:W-:Y:S01]  /*2f6d0*/  @!P0 BAR.SYNC.DEFER_BLOCKING 0xc, 0x180 ;  /* 0x0306000000008b1d */ /* 0x000fe20000010000 */
[----:B-1----:R-:W-:-:S13]  /*2f6e0*/  ISETP.NE.AND P1, PT, R0, 0x1, PT ;  /* 0x000000010000780c */ /* 0x002fda0003f25270 */
[----:B------:R-:W1:Y:S08]  /*2f6f0*/  @P1 LDC R2, c[0x0][0x44c] ;  /* 0x00011300ff021b82 */ /* 0x000e700000000800 */
[----:B------:R-:W4:Y:S01]  /*2f700*/  @P1 LDC R3, c[0x0][0x450] ;  /* 0x00011400ff031b82 */ /* 0x000f220000000800 */
[----:B---3--:R-:W-:-:S04]  /*2f710*/  VIADD R0, R7, 0x7f ;  /* 0x0000007f07007836 */ /* 0x008fc80000000000 */
[----:B-1----:R-:W-:-:S04]  /*2f720*/  @P1 IMAD.HI.U32 R2, R0, R2, RZ ;  /* 0x0000000200021227 */ /* 0x002fc800078e00ff */
[----:B------:R-:W-:Y:S01]  /*2f730*/  IMAD.MOV.U32 R6, RZ, RZ, R0 ;  /* 0x000000ffff067224 */ /* 0x000fe200078e0000 */
[----:B----4-:R-:W-:Y:S02]  /*2f740*/  @P1 SHF.R.U32.HI R6, RZ, R3, R2 ;  /* 0x00000003ff061219 */ /* 0x010fe40000011602 */
        /* <DEDUP_REMOVED lines=11> */
[----:B--2---:R-:W1:Y:S02]  /*2f800*/  @P0 LDC.64 R4, c[0x0][0x9e8] ;  /* 0x00027a00ff040b82 */ /* 0x004e640000000a00 */
[----:B-1----:R-:W-:-:S05]  /*2f810*/  @P0 IMAD.HI.U32 R4, R0, R4, RZ ;  /* 0x0000000400040227 */ /* 0x002fca00078e00ff */
[----:B------:R-:W-:-:S04]  /*2f820*/  @P0 SHF.R.U32.HI R0, RZ, R5, R4 ;  /* 0x00000005ff000219 */ /* 0x000fc80000011604 */
[----:B------:R-:W-:Y:S01]  /*2f830*/  LOP3.LUT R0, RZ, R0, RZ, 0x33, !PT ;  /* 0x00000000ff007212 */ /* 0x000fe200078e33ff */
[----:B------:R-:W-:Y:S06]  /*2f840*/  BRA `(.L_x_7344) ;  /* 0x0000000000107947 */ /* 0x000fec0003800000 */
.L_x_7343:
[----:B------:R-:W-:-:S13]  /*2f850*/  ISETP.NE.AND P0, PT, R3, 0x1, PT ;  /* 0x000000010300780c */ /* 0x000fda0003f05270 */
[----:B--2---:R-:W1:Y:S02]  /*2f860*/  @P0 LDC.64 R4, c[0x0][0x9e8] ;  /* 0x00027a00ff040b82 */ /* 0x004e640000000a00 */
[----:B-1----:R-:W-:-:S05]  /*2f870*/  @P0 IMAD.HI.U32 R4, R0, R4, RZ ;  /* 0x0000000400040227 */ /* 0x002fca00078e00ff */
[----:B------:R-:W-:-:S07]  /*2f880*/  @P0 SHF.R.U32.HI R0, RZ, R5, R4 ;  /* 0x00000005ff000219 */ /* 0x000fce0000011604 */
.L_x_7344:
[----:B------:R-:W-:Y:S05]  /*2f890*/  BSYNC B0 ;  /* 0x0000000000007941 */ /* 0x000fea0003800000 */
.L_x_7342:
[----:B------:R-:W-:-:S05]  /*2f8a0*/  IMAD R0, R0, R3, R3 ;  /* 0x0000000300007224 */ /* 0x000fca00078e0203 */
[----:B------:R-:W-:-:S07]  /*2f8b0*/  VIMNMX R2, R2, R0, PT ;  /* 0x0000000002027248 */ /* 0x000fce0003fe0100 */
.L_x_7341:
[----:B--2---:R-:W-:Y:S01]  /*2f8c0*/  VIADD R5, R2, 0xdf ;  /* 0x000000df02057836 */ /* 0x004fe20000000000 */
[----:B------:R-:W-:Y:S01]  /*2f8d0*/  ULDC UR4, c[0x0][0x9dc] ;  /* 0x0002770000047ab9 */ /* 0x000fe20000000800 */
[----:B------:R-:W-:Y:S01]  /*2f8e0*/  IMAD.MOV.U32 R4, RZ, RZ, RZ ;  /* 0x000000ffff047224 */ /* 0x000fe200078e00ff */
[----:B------:R-:W1:Y:S03]  /*2f8f0*/  @P1 LDC R2, c[0x0][0x44c] ;  /* 0x00011300ff021b82 */ /* 0x000e660000000800 */
[----:B------:R-:W-:-:S05]  /*2f900*/  IMAD.HI R4, R5, -0x6db6db6d, R4 ;  /* 0x9249249305047827 */ /* 0x000fca00078e0204 */
[----:B------:R-:W-:-:S04]  /*2f910*/  SHF.R.U32.HI R0, RZ, 0x1f, R4 ;  /* 0x0000001fff007819 */ /* 0x000fc80000011604 */
[----:B------:R-:W-:Y:S01]  /*2f920*/  LEA.HI.SX32 R4, R4, R0, 0x19 ;  /* 0x0000000004047211 */ /* 0x000fe200078fcaff */
[----:B------:R-:W-:-:S03]  /*2f930*/  IMAD.MOV.U32 R0, RZ, RZ, R7 ;  /* 0x000000ffff007224 */ /* 0x000fc600078e0007 */
[----:B------:R-:W-:Y:S02]  /*2f940*/  VIMNMX R6, R21, R4, PT ;  /* 0x0000000415067248 */ /* 0x000fe40003fe0100 */
[----:B------:R-:W2:Y:S03]  /*2f950*/  @P1 LDC R4, c[0x0][0x450] ;  /* 0x00011400ff041b82 */ /* 0x000ea60000000800 */
[----:B------:R3:W-:Y:S01]  /*2f960*/  STL [R1+0x5c], R6 ;  /* 0x00005c0601007387 */ /* 0x0007e20000100800 */
[----:B-1----:R-:W-:-:S05]  /*2f970*/  @P1 IMAD.HI.U32 R2, R7, R2, RZ ;  /* 0x0000000207021227 */ /* 0x002fca00078e00ff */
[----:B--2---:R-:W-:-:S05]  /*2f980*/  @P1 SHF.R.U32.HI R0, RZ, R4, R2 ;  /* 0x00000004ff001219 */ /* 0x004fca0000011602 */
        /* <DEDUP_REMOVED lines=13> */
.L_x_7347:
[----:B------:R-:W-:-:S13]  /*2fa60*/  ISETP.NE.AND P0, PT, R3, 0x1, PT ;  /* 0x000000010300780c */ /* 0x000fda0003f05270 */
[----:B------:R-:W1:Y:S02]  /*2fa70*/  @P0 LDC.64 R4, c[0x0][0x9e8] ;  /* 0x00027a00ff040b82 */ /* 0x000e640000000a00 */
[----:B-1----:R-:W-:-:S05]  /*2fa80*/  @P0 IMAD.HI.U32 R4, R0, R4, RZ ;  /* 0x0000000400040227 */ /* 0x002fca00078e00ff */
[----:B------:R-:W-:-:S07]  /*2fa90*/  @P0 SHF.R.U32.HI R0, RZ, R5, R4 ;  /* 0x00000005ff000219 */ /* 0x000fce0000011604 */
.L_x_7348:
[----:B------:R-:W-:Y:S05]  /*2faa0*/  BSYNC B0 ;  /* 0x0000000000007941 */ /* 0x000fea0003800000 */
.L_x_7346:
[----:B------:R-:W-:-:S05]  /*2fab0*/  IMAD R0, R0, R3, RZ ;  /* 0x0000000300007224 */ /* 0x000fca00078e02ff */
[----:B------:R-:W-:-:S07]  /*2fac0*/  VIMNMX R2, R2, R0, !PT ;  /* 0x0000000002027248 */ /* 0x000fce0007fe0100 */
.L_x_7345:
[----:B------:R-:W-:Y:S02]  /*2fad0*/  IMAD.MOV.U32 R4, RZ, RZ, RZ ;  /* 0x000000ffff047224 */ /* 0x000fe400078e00ff */
[----:B------:R-:W-:Y:S02]  /*2fae0*/  IMAD.MOV.U32 R5, RZ, RZ, R2 ;  /* 0x000000ffff057224 */ /* 0x000fe400078e0002 */
[----:B------:R-:W-:-:S05]  /*2faf0*/  IMAD.HI R2, R2, -0x6db6db6d, R4 ;  /* 0x9249249302027827 */ /* 0x000fca00078e0204 */
        /* <DEDUP_REMOVED lines=13> */
[----:B------:R-:W1:Y:S01]  /*2fbd0*/  FLO.U32 R0, UR4 ;  /* 0x0000000400007d00 */ /* 0x000e6200080e0000 */
[----:B------:R-:W-:Y:S01]  /*2fbe0*/  ULDC.64 UR6, c[0x0][0x208] ;  /* 0x0000820000067ab9 */ /* 0x000fe20000000a00 */
        /* <DEDUP_REMOVED lines=9> */
.L_x_7349:
        /* <DEDUP_REMOVED lines=21> */
.L_x_7352:
[----:B------:R-:W-:Y:S05]  /*2fdd0*/  BSYNC B6 ;  /* 0x0000000000067941 */ /* 0x000fea0003800000 */
.L_x_7351:
[----:B------:R-:W-:Y:S02]  /*2fde0*/  IMAD.MOV.U32 R2, RZ, RZ, R17 ;  /* 0x000000ffff027224 */ /* 0x000fe400078e0011 */
[----:B------:R-:W2:Y:S01]  /*2fdf0*/  LDL.LU R17, [R1] ;  /* 0x0000000001117983 */ /* 0x000ea20000300800 */
[----:B------:R-:W-:Y:S01]  /*2fe00*/  BSSY B6, `(.L_x_7353) ;  /* 0x0000017000067945 */ /* 0x000fe20003800000 */
[----:B------:R-:W-:-:S05]  /*2fe10*/  VIADD R0, R2, 0xe400 ;  /* 0x0000e40002007836 */ /* 0x000fca0000000000 */
[----:B------:R-:W-:Y:S02]  /*2fe20*/  LOP3.LUT P0, RZ, R0, 0x3ff, RZ, 0xc0, !PT ;  /* 0x000003ff00ff7812 */ /* 0x000fe4000780c0ff */
[----:B--2---:R-:W-:-:S11]  /*2fe30*/  LOP3.LUT R17, R17, 0xfffffffe, RZ, 0xc0, !PT ;  /* 0xfffffffe11117812 */ /* 0x004fd600078ec0ff */
[----:B------:R-:W-:-:S05]  /*2fe40*/  @P0 LOP3.LUT R17, R17, 0x1, RZ, 0xfc, !PT ;  /* 0x0000000111110812 */ /* 0x000fca00078efcff */
[----:B------:R1:W-:Y:S01]  /*2fe50*/  STL [R1], R17 ;  /* 0x0000001101007387 */ /* 0x0003e20000100800 */
        /* <DEDUP_REMOVED lines=17> */
.L_x_7354:
[----:B------:R-:W-:Y:S05]  /*2ff70*/  BSYNC B6 ;  /* 0x0000000000067941 */ /* 0x000fea0003800000 */
.L_x_7353:
        /* <DEDUP_REMOVED lines=22> */
.L_x_7356:
[----:B------:R-:W-:Y:S05]  /*300e0*/  BSYNC B6 ;  /* 0x0000000000067941 */ /* 0x000fea0003800000 */
.L_x_7355:
        /* <DEDUP_REMOVED lines=19> */
.L_x_7358:
[----:B------:R-:W-:Y:S05]  /*30220*/  BSYNC B6 ;  /* 0x0000000000067941 */ /* 0x000fea0003800000 */
.L_x_7357:
[----:B------:R-:W-:Y:S01]  /*30230*/  ULDC.64 UR4, c[0x0][0x9f8] ;  /* 0x00027e0000047ab9 */ /* 0x000fe20000000a00 */
[----:B------:R-:W-:Y:S01]  /*30240*/  IMAD.MOV.U32 R9, RZ, RZ, R19 ;  /* 0x000000ffff097224 */ /* 0x000fe200078e0013 */
[----:B------:R-:W-:Y:S01]  /*30250*/  ISETP.NE.U32.AND P0, PT, RZ, UR4, PT ;  /* 0x00000004ff007c0c */ /* 0x000fe2000bf05070 */
[----:B------:R-:W-:-:S03]  /*30260*/  ULDC.64 UR6, c[0x0][0x208] ;  /* 0x0000820000067ab9 */ /* 0x000fc60000000a00 */
        /* <DEDUP_REMOVED lines=18> */
.L_x_7521:
[----:B-1----:R-:W4:Y:S01]  /*30390*/  LDL.LU R0, [R1] ;  /* 0x0000000001007983 */ /* 0x002f220000300800 */
[----:B------:R-:W-:Y:S02]  /*303a0*/  PLOP3.LUT P1, PT, PT, PT, PT, 0x8, 0x0 ;  /* 0x000000000000781c */ /* 0x000fe40003f2e170 */
[----:B---3--:R-:W-:Y:S02]  /*303b0*/  ISETP.NE.AND P0, PT, R14, RZ, PT ;  /* 0x000000ff0e00720c */ /* 0x008fe40003f05270 */
[----:B----4-:R-:W-:-:S09]  /*303c0*/  LOP3.LUT R0, R0, 0xfffffffe, RZ, 0xc0, !PT ;  /* 0xfffffffe00007812 */ /* 0x010fd200078ec0ff */
[----:B------:R-:W-:-:S05]  /*303d0*/  @P1 LOP3.LUT R0, R0, 0x1, RZ, 0xfc, !PT ;  /* 0x0000000100001812 */ /* 0x000fca00078efcff */
[----:B------:R1:W-:Y:S01]  /*303e0*/  STL [R1], R0 ;  /* 0x0000000001007387 */ /* 0x0003e20000100800 */
[----:B------:R-:W-:Y:S05]  /*303f0*/  @P0 BRA `(.L_x_7360) ;  /* 0x0000000400740947 */ /* 0x000fea0003800000 */
[----:B------:R-:W-:-:S03]  /*30400*/  UMOV UR4, 0xffffffff ;  /* 0xffffffff00047882 */ /* 0x000fc60000000000 */
[----:B------:R-:W-:Y:S05]  /*30410*/  BRA.DIV UR4, `(.L_x_7361) ;  /* 0x0000006a045c7947 */ /* 0x000fea000b800000 */
[----:B------:R-:W-:-:S13]  /*30420*/  ELECT P6, URZ, PT ;  /* 0x00000000003f782f */ /* 0x000fda00038c0000 */
.L_x_7524:
        /* <DEDUP_REMOVED lines=25> */
.L_x_7362:
[----:B--2---:R-:W2:Y:S04]  /*305c0*/  LDL R10, [R1+0x4] ;  /* 0x00000400010a7983 */ /* 0x004ea80000100800 */
        /* <DEDUP_REMOVED lines=9> */
.L_x_7525:
        /* <DEDUP_REMOVED lines=8> */
.L_x_7364:
[----:B------:R-:W2:Y:S04]  /*306e0*/  LDL R6, [R1+0x4] ;  /* 0x0000040001067983 */ /* 0x000ea80000100800 */
[----:B------:R-:W2:Y:S04]  /*306f0*/  LDL R2, [R1+0x14] ;  /* 0x0000140001027983 */ /* 0x000ea80000100800 */
[----:B------:R-:W3:Y:S01]  /*30700*/  LDL R5, [R1+0x30] ;  /* 0x0000300001057983 */ /* 0x000ee20000100800 */
[----:B------:R-:W-:Y:S01]  /*30710*/  R2UR UR9, R0 ;  /* 0x00000000000972ca */ /* 0x000fe200000e0000 */
[----:B------:R-:W-:Y:S01]  /*30720*/  UIADD3 UR4, UP0, UR36, 0x470, URZ ;  /* 0x0000047024047890 */ /* 0x000fe2000ff1e03f */
[----:B------:R-:W-:Y:S01]  /*30730*/  R2UR UR12, R18 ;  /* 0x00000000120c72ca */ /* 0x000fe200000e0000 */
[----:B------:R-:W-:Y:S01]  /*30740*/  UMOV UR6, 0x0 ;  /* 0x0000000000067882 */ /* 0x000fe20000000000 */
[----:B-----5:R-:W-:Y:S01]  /*30750*/  R2UR UR13, R17 ;  /* 0x00000000110d72ca */ /* 0x020fe200000e0000 */
[----:B------:R-:W-:Y:S01]  /*30760*/  UIADD3.X UR5, URZ, UR37, URZ, UP0, !UPT ;  /* 0x000000253f057290 */ /* 0x000fe200087fe43f */
[----:B------:R-:W-:Y:S01]  /*30770*/  UMOV UR7, 0x14f00000 ;  /* 0x14f0000000077882 */ /* 0x000fe20000000000 */
[----:B------:R-:W-:-:S06]  /*30780*/  UMOV UR10, URZ ;  /* 0x0000003f000a7c82 */ /* 0x000fcc0008000000 */
[----:B------:R-:W-:Y:S01]  /*30790*/  UIADD3 UR9, UR9, 0x2e870, URZ ;  /* 0x0002e87009097890 */ /* 0x000fe2000fffe03f */
[----:B--2---:R-:W-:Y:S02]  /*307a0*/  IMAD R2, R2, 0x7000, R6 ;  /* 0x0000700002027824 */ /* 0x004fe400078e0206 */
[----:B---3--:R-:W-:-:S03]  /*307b0*/  IMAD R4, R4, 0xe0, R5 ;  /* 0x000000e004047824 */ /* 0x008fc600078e0205 */
[----:B------:R-:W-:Y:S02]  /*307c0*/  R2UR UR8, R2 ;  /* 0x00000000020872ca */ /* 0x000fe400000e0000 */
[----:B------:R-:W-:-:S11]  /*307d0*/  R2UR UR11, R4 ;  /* 0x00000000040b72ca */ /* 0x000fd600000e0000 */
[----:B------:R-:W-:-:S09]  /*307e0*/  UIADD3 UR8, UR8, 0xe400, URZ ;  /* 0x0000e40008087890 */ /* 0x000fd2000fffe03f */
[----:B------:R2:W-:Y:S01]  /*307f0*/  UTMALDG.4D [UR8], [UR4], desc[UR6] ;  /* 0x00000608040075b4 */ /* 0x0005e20008019000 */
[----:B------:R-:W3:Y:S02]  /*30800*/  SYNCS.PHASECHK.TRANS64.TRYWAIT P0, [R0+URZ+0x2e840], R3 ;  /* 0x02e84003000075a7 */ /* 0x000ee4000800017f */
[----:B--23--:R-:W-:Y:S05]  /*30810*/  @!P0 BRA `(.L_x_7365) ;  /* 0x0000006400908947 */ /* 0x00cfea0003800000 */
.L_x_7526:
        /* <DEDUP_REMOVED lines=8> */
.L_x_7366:
[----:B-12---:R-:W2:Y:S01]  /*308a0*/  LDL.LU R3, [R1] ;  /* 0x0000000001037983 */ /* 0x006ea20000300800 */
        /* <DEDUP_REMOVED lines=10> */
[----:B------:R-:W-:-:S03]  /*30950*/  R2UR UR13, R17 ;  /* 0x00000000110d72ca */ /* 0x000fc600000e0000 */
[----:B------:R-:W-:Y:S02]  /*30960*/  UIADD3 UR8, UR8, 0x20400, URZ ;  /* 0x0002040008087890 */ /* 0x000fe4000fffe03f */
[----:B------:R-:W-:-:S09]  /*30970*/  UIADD3 UR9, UR9, 0x2e830, URZ ;  /* 0x0002e83009097890 */ /* 0x000fd2000fffe03f */
[----:B------:R3:W-:Y:S01]  /*30980*/  UTMALDG.4D [UR8], [UR4], desc[UR6] ;  /* 0x00000608040075b4 */ /* 0x0007e20008019000 */
[----:B--2---:R-:W-:-:S04]  /*30990*/  LOP3.LUT R3, R3, 0xfffffffe, RZ, 0xc0, !PT ;  /* 0xfffffffe03037812 */ /* 0x004fc800078ec0ff */
[----:B------:R-:W-:-:S05]  /*309a0*/  @P0 LOP3.LUT R3, R3, 0x1, RZ, 0xfc, !PT ;  /* 0x0000000103030812 */ /* 0x000fca00078efcff */
[----:B------:R3:W-:Y:S01]  /*309b0*/  STL [R1], R3 ;  /* 0x0000000301007387 */ /* 0x0007e20000100800 */
[----:B------:R-:W-:Y:S01]  /*309c0*/  NOP ;  /* 0x0000000000007918 */ /* 0x000fe20000000000 */
.L_x_7360:
[----:B------:R-:W4:Y:S04]  /*309d0*/  LDL R4, [R1+0x4] ;  /* 0x0000040001047983 */ /* 0x000f280000100800 */
[----:B---3--:R-:W1:Y:S01]  /*309e0*/  LDL.LU R3, [R1+0x58] ;  /* 0x0000580001037983 */ /* 0x008e620000300800 */
[----:B------:R-:W-:Y:S05]  /*309f0*/  WARPSYNC.ALL ;  /* 0x0000000000007948 */ /* 0x000fea0003800000 */
[----:B------:R-:W-:Y:S01]  /*30a00*/  ULDC.64 UR4, c[0x0][0x298] ;  /* 0x0000a60000047ab9 */ /* 0x000fe20000000a00 */
[----:B------:R-:W-:Y:S01]  /*30a10*/  BSSY B6, `(.L_x_7367) ;  /* 0x000001c000067945 */ /* 0x000fe20003800000 */
[----:B------:R-:W-:Y:S01]  /*30a20*/  BAR.SYNC.DEFER_BLOCKING 0x8, 0x180 ;  /* 0x0206000000007b1d */ /* 0x000fe20000010000 */
[----:B-1----:R-:W-:-:S05]  /*30a30*/  SHF.R.S32.HI R0, RZ, 0x1f, R3 ;  /* 0x0000001fff007819 */ /* 0x002fca0000011403 */
[----:B------:R-:W-:Y:S02]  /*30a40*/  IMAD R2, R0, UR4, RZ ;  /* 0x0000000400027c24 */ /* 0x000fe4000f8e02ff */
[----:B----4-:R-:W-:Y:S02]  /*30a50*/  VIADD R0, R4, 0x1c400 ;  /* 0x0001c40004007836 */ /* 0x010fe40000000000 */
        /* <DEDUP_REMOVED lines=23> */
.L_x_7368:
[----:B------:R-:W-:Y:S05]  /*30bd0*/  BSYNC B6 ;  /* 0x0000000000067941 */ /* 0x000fea0003800000 */
.L_x_7367:
[----:B-1----:R-:W3:Y:S01]  /*30be0*/  LDL.LU R0, [R1+0x58] ;  /* 0x0000580001007983 */ /* 0x002ee20000300800 */
[----:B------:R-:W1:Y:S01]  /*30bf0*/  LDC R7, c[0x0][0x448] ;  /* 0x00011200ff077b82 */ /* 0x000e620000000800 */
[----:B------:R-:W-:Y:S01]  /*30c00*/  ULDC.64 UR4, c[0x0][0x2d8] ;  /* 0x0000b60000047ab9 */ /* 0x000fe20000000a00 */
[----:B------:R-:W-:Y:S01]  /*30c10*/  ULDC UR6, c[0x0][0x2b8] ;  /* 0x0000ae0000067ab9 */ /* 0x000fe20000000800 */
[----:B------:R-:W3:Y:S04]  /*30c20*/  LDL.LU.64 R2, [R1+0x60] ;  /* 0x0000600001027983 */ /* 0x000ee80000300a00 */
[----:B------:R-:W4:Y:S04]  /*30c30*/  LDL R12, [R1+0x38] ;  /* 0x00003800010c7983 */ /* 0x000f280000100800 */
[----:B--2---:R2:W5:Y:S01]  /*30c40*/  LDL R9, [R1+0x68] ;  /* 0x0000680001097983 */ /* 0x0045620000100800 */
        /* <DEDUP_REMOVED lines=27> */
[----:B------:R-:W-:Y:S01]  /*30e00*/  IMAD.IADD R3, R3, 0x1, R0 ;  /* 0x0000000103037824 */ /* 0x000fe200078e0200 */
[----:B------:R-:W2:Y:S01]  /*30e10*/  S2R R8, SR_TID.X ;  /* 0x0000000000087919 */ /* 0x000ea20000002100 */
[----:B0-----:R-:W-:-:S04]  /*30e20*/  @P0 IMAD.HI.U32 R5, R4, R5, RZ ;  /* 0x0000000504050227 */ /* 0x001fc800078e00ff */
        /* <DEDUP_REMOVED lines=19> */
[----:B------:R-:W-:Y:S02]  /*30f60*/  LOP3.LUT R8, R8, 0x7f, RZ, 0xc0, !PT ;  /* 0x0000007f08087812 */ /* 0x000fe400078ec0ff */
[----:B------:R-:W-:Y:S02]  /*30f70*/  ISETP.GE.AND P0, PT, R10, UR6, PT ;  /* 0x000000060a007c0c */ /* 0x000fe4000bf06270 */
[----:B------:R-:W-:Y:S02]  /*30f80*/  IADD3.X R3, R3, UR5, R0, P1, !PT ;  /* 0x0000000503037c10 */ /* 0x000fe40008ffe400 */
[----:B------:R-:W-:Y:S01]  /*30f90*/  SHF.R.U32.HI R8, RZ, 0x3, R8 ;  /* 0x00000003ff087819 */ /* 0x000fe20000011608 */
[----:B------:R-:W-:Y:S08]  /*30fa0*/  BRA.DIV UR4, `(.L_x_7369) ;  /* 0x0000005e04c07947 */ /* 0x000ff0000b800000 */
[----:B------:R-:W2:Y:S04]  /*30fb0*/  LDL.LU R6, [R1+0x54] ;  /* 0x0000540001067983 */ /* 0x000ea80000300800 */
[----:B------:R-:W3:Y:S01]  /*30fc0*/  LDL.LU R11, [R1+0x38] ;  /* 0x00003800010b7983 */ /* 0x000ee20000300800 */
[----:B------:R-:W-:Y:S01]  /*30fd0*/  ULDC.64 UR4, c[0x0][0x208] ;  /* 0x0000820000047ab9 */ /* 0x000fe20000000a00 */
[----:B--2---:R-:W-:Y:S02]  /*30fe0*/  IMAD R2, R6, R7, RZ ;  /* 0x0000000706027224 */ /* 0x004fe400078e02ff */
[----:B------:R-:W0:Y:S01]  /*30ff0*/  SHFL.IDX PT, R7, R4, RZ, 0x181f ;  /* 0x00181fff04077589 */ /* 0x000e2200000e0000 */
[----:B---3--:R-:W-:-:S03]  /*31000*/  IMAD.IADD R0, R8, 0x1, R11 ;  /* 0x0000000108007824 */ /* 0x008fc600078e020b */
[----:B------:R-:W1:Y:S01]  /*31010*/  SHFL.IDX PT, R6, R3, RZ, 0x181f ;  /* 0x00181fff03067589 */ /* 0x000e6200000e0000 */
        /* <DEDUP_REMOVED lines=61> */
[----:B------:R0:W1:Y:S04]  /*313f0*/  SHFL.IDX PT, R5, R3, 0x7, 0x181f ;  /* 0x00f81f0003057f89 */ /* 0x00006800000e0000 */
[----:B------:R0:W-:Y:S04]  /*31400*/  @!P1 LDGSTS.E.BYPASS.LTC128B.128 [R9+0x1f400], desc[UR4][R6.64], !P0 ;  /* 0x1f40000006099fae */ /* 0x0001e8000c101d44 */
[----:B------:R0:W2:Y:S02]  /*31410*/  SHFL.IDX PT, R3, R4, 0x7, 0x181f ;  /* 0x00f81f0004037f89 */ /* 0x0000a400000e0000 */
.L_x_7543:
[----:B------:R3:W5:Y:S01]  /*31420*/  LDL R8, [R1+0x4] ;  /* 0x0000040001087983 */ /* 0x0007620000100800 */
[----:B------:R-:W-:Y:S01]  /*31430*/  VIADD R0, R0, 0x70 ;  /* 0x0000007000007836 */ /* 0x000fe20000000000 */
[----:B------:R-:W-:-:S04]  /*31440*/  ULDC.64 UR4, c[0x0][0x208] ;  /* 0x0000820000047ab9 */ /* 0x000fc80000000a00 */
        /* <DEDUP_REMOVED lines=9> */
.L_x_7370:
        /* <DEDUP_REMOVED lines=19> */
.L_x_7544:
[----:B------:R-:W-:Y:S05]  /*31610*/  BSYNC B0 ;  /* 0x0000000000007941 */ /* 0x000fea0003800000 */
.L_x_7371:
[----:B0-----:R-:W2:Y:S04]  /*31620*/  LDL.LU R2, [R1+0x5c] ;  /* 0x00005c0001027983 */ /* 0x001ea80000300800 */
[----:B------:R-:W3:Y:S01]  /*31630*/  LDL R3, [R1+0x2c] ;  /* 0x00002c0001037983 */ /* 0x000ee20000100800 */
[----:B--2---:R-:W-:-:S05]  /*31640*/  VIADD R2, R2, 0xfffffffe ;  /* 0xfffffffe02027836 */ /* 0x004fca0000000000 */
[----:B---3--:R-:W-:-:S13]  /*31650*/  ISETP.GE.AND P0, PT, R2, R3, PT ;  /* 0x000000030200720c */ /* 0x008fda0003f06270 */
[----:B------:R-:W-:Y:S05]  /*31660*/  @!P0 BRA `(.L_x_7373) ;  /* 0x0000001000f48947 */ /* 0x000fea0003800000 */
[----:B------:R0:W5:Y:S04]  /*31670*/  LDL.LU R0, [R1+0x14] ;  /* 0x0000140001007983 */ /* 0x0001680000300800 */
[----:B-----5:R0:W5:Y:S02]  /*31680*/  LDL.LU R8, [R1+0x1c] ;  /* 0x00001c0001087983 */ /* 0x0201640000300800 */
.L_x_7393:
[----:B------:R-:W2:Y:S01]  /*31690*/  LDL R3, [R1] ;  /* 0x0000000001037983 */ /* 0x000ea20000100800 */
        /* <DEDUP_REMOVED lines=20> */
[----:B------:R-:W-:Y:S01]  /*317e0*/  ULDC.64 UR8, c[0x0][0x208] ;  /* 0x0000820000087ab9 */ /* 0x000fe20000000a00 */
        /* <DEDUP_REMOVED lines=15> */
.L_x_7376:
[----:B------:R-:W2:Y:S01]  /*318e0*/  LDL R5, [R1+0x4] ;  /* 0x0000040001057983 */ /* 0x000ea20000100800 */
[----:B------:R-:W3:Y:S01]  /*318f0*/  S2R R4, SR_TID.X ;  /* 0x0000000000047919 */ /* 0x000ee20000002100 */
[----:B------:R-:W-:Y:S01]  /*31900*/  BSSY B1, `(.L_x_7377) ;  /* 0x0000007000017945 */ /* 0x000fe20003800000 */
[----:B---3--:R-:W-:-:S04]  /*31910*/  LOP3.LUT R4, R4, 0x7f, RZ, 0xc0, !PT ;  /* 0x0000007f04047812 */ /* 0x008fc800078ec0ff */
[----:B------:R-:W-:Y:S01]  /*31920*/  ISETP.NE.AND P1, PT, R4, RZ, PT ;  /* 0x000000ff0400720c */ /* 0x000fe20003f25270 */
[----:B--2---:R-:W-:Y:S01]  /*31930*/  IMAD R6, R10, 0x8, R5 ;  /* 0x000000080a067824 */ /* 0x004fe200078e0205 */
[----:B------:R-:W-:-:S04]  /*31940*/  SHF.L.U32 R5, R9, 0x1f, RZ ;  /* 0x0000001f09057819 */ /* 0x000fc800000006ff */
[----:B------:R-:W2:Y:S02]  /*31950*/  SYNCS.PHASECHK.TRANS64.TRYWAIT P0, [R6+URZ+0x2e880], R5 ;  /* 0x02e88005060075a7 */ /* 0x000ea4000800017f */
[----:B--2---:R-:W-:Y:S05]  /*31960*/  @!P0 BRA `(.L_x_7378) ;  /* 0x0000006000188947 */ /* 0x004fea0003800000 */
.L_x_7545:
[----:B------:R-:W-:Y:S05]  /*31970*/  BSYNC B1 ;  /* 0x0000000000017941 */ /* 0x000fea0003800000 */
.L_x_7377:
        /* <DEDUP_REMOVED lines=9> */
.L_x_7380:
[----:B------:R-:W-:Y:S05]  /*31a10*/  BSYNC B1 ;  /* 0x0000000000017941 */ /* 0x000fea0003800000 */
.L_x_7379:
        /* <DEDUP_REMOVED lines=14> */
.L_x_7381:
        /* <DEDUP_REMOVED lines=13> */
.L_x_7546:
[----:B------:R-:W-:Y:S05]  /*31bd0*/  BSYNC B1 ;  /* 0x0000000000017941 */ /* 0x000fea0003800000 */
.L_x_7382:
        /* <DEDUP_REMOVED lines=11> */
.L_x_7385:
[----:B------:R-:W-:Y:S05]  /*31c90*/  BSYNC B1 ;  /* 0x0000000000017941 */ /* 0x000fea0003800000 */
.L_x_7384:
        /* <DEDUP_REMOVED lines=8> */
.L_x_7386:
        /* <DEDUP_REMOVED lines=10> */
.L_x_7375:
[----:B------:R-:W-:Y:S05]  /*31dc0*/  BSYNC B0 ;  /* 0x0000000000007941 */ /* 0x000fea0003800000 */
.L_x_7374:
[----:B------:R-:W-:-:S06]  /*31dd0*/  UISETP.NE.AND UP0, UPT, UR38, 0x3, UPT ;  /* 0x000000032600788c */ /* 0x000fcc000bf05270 */
[----:B------:R-:W-:-:S13]  /*31de0*/  PLOP3.LUT P0, PT, PT, PT, UP0, 0x80, 0x0 ;  /* 0x000000000000781c */ /* 0x000fda0003f0f008 */
[----:B------:R-:W-:Y:S05]  /*31df0*/  @!P0 BRA `(.L_x_7387) ;  /* 0x0000000000048947 */ /* 0x000fea0003800000 */
[----:B------:R-:W-:Y:S01]  /*31e00*/  BPT.TRAP 0x1 ;  /* 0x000000040000795c */ /* 0x000fe20000300000 */
.L_x_7387:
[----:B------:R-:W2:Y:S01]  /*31e10*/  LDL R5, [R1+0x4] ;  /* 0x0000040001057983 */ /* 0x000ea20000100800 */
        /* <DEDUP_REMOVED lines=8> */
.L_x_7547:
[----:B------:R-:W-:Y:S05]  /*31ea0*/  BSYNC B0 ;  /* 0x0000000000007941 */ /* 0x000fea0003800000 */
.L_x_7388:
[----:B------:R-:W-:Y:S05]  /*31eb0*/  @!P1 BRA `(.L_x_7390) ;  /* 0x0000000000049947 */ /* 0x000fea0003800000 */
[----:B------:R-:W-:Y:S01]  /*31ec0*/  BPT.TRAP 0x1 ;  /* 0x000000040000795c */ /* 0x000fe20000300000 */
.L_x_7390:
[----:B--2---:R-:W-:Y:S01]  /*31ed0*/  SHF.L.U32 R4, R8, 0x1f, RZ ;  /* 0x0000001f08047819 */ /* 0x004fe200000006ff */
[----:B------:R-:W-:-:S03]  /*31ee0*/  IMAD R0, R0, 0x7000, RZ ;  /* 0x0000700000007824 */ /* 0x000fc600078e02ff */
[----:B------:R-:W2:Y:S02]  /*31ef0*/  SYNCS.PHASECHK.TRANS64.TRYWAIT P0, [R3+URZ+0x2e860], R4 ;  /* 0x02e86004030075a7 */ /* 0x000ea4000800017f */
[----:B--2---:R-:W-:Y:S05]  /*31f00*/  @!P0 BRA `(.L_x_7391) ;  /* 0x0000005800ec8947 */ /* 0x004fea0003800000 */
.L_x_7548:
[----:B------:R-:W3:Y:S04]  /*31f10*/  LDL R12, [R1+0x34] ;  /* 0x00003400010c7983 */ /* 0x000ee80000100800 */
[----:B------:R-:W4:Y:S04]  /*31f20*/  LDL R13, [R1+0x8] ;  /* 0x00000800010d7983 */ /* 0x000f280000100800 */
[----:B------:R0:W-:Y:S04]  /*31f30*/  STL [R1+0xb0], R16 ;  /* 0x0000b01001007387 */ /* 0x0001e80000100800 */
[----:B0-----:R-:W3:Y:S04]  /*31f40*/  LDL R16, [R1+0x10] ;  /* 0x0000100001107983 */ /* 0x001ee80000100800 */
[----:B------:R2:W-:Y:S04]  /*31f50*/  STL [R1+0xac], R3 ;  /* 0x0000ac0301007387 */ /* 0x0005e80000100800 */
[----:B--2---:R-:W2:Y:S04]  /*31f60*/  LDL R3, [R1+0x4] ;  /* 0x0000040001037983 */ /* 0x004ea80000100800 */
[----:B------:R0:W-:Y:S04]  /*31f70*/  STL [R1+0xa8], R2 ;  /* 0x0000a80201007387 */ /* 0x0001e80000100800 */
[----:B0-----:R-:W4:Y:S01]  /*31f80*/  LDL R2, [R1+0xc] ;  /* 0x00000c0001027983 */ /* 0x001f220000100800 */
[----:B------:R-:W-:Y:S05]  /*31f90*/  WARPSYNC.ALL ;  /* 0x0000000000007948 */ /* 0x000fea0003800000 */
[----:B---3--:R-:W-:-:S05]  /*31fa0*/  LOP3.LUT R4, R0, R16, RZ, 0xfc, !PT ;  /* 0x0000001000047212 */ /* 0x008fca00078efcff */
[C---:B--2---:R-:W-:Y:S01]  /*31fb0*/  IMAD.IADD R4, R3.reuse, 0x1, R4 ;  /* 0x0000000103047824 */ /* 0x044fe200078e0204 */
[----:B------:R-:W-:-:S05]  /*31fc0*/  IADD3 R20, R3, R12, R0 ;  /* 0x0000000c03147210 */ /* 0x000fca0007ffe000 */
[----:B------:R-:W0:Y:S01]  /*31fd0*/  LDSM.16.MT88.4 R4, [R4+0xe400] ;  /* 0x00e400000404783b */ /* 0x000e220000004200 */
[----:B----4-:R-:W-:-:S05]  /*31fe0*/  LOP3.LUT R12, R0, R2, RZ, 0xfc, !PT ;  /* 0x00000002000c7212 */ /* 0x010fca00078efcff */
[----:B------:R-:W-:Y:S01]  /*31ff0*/  IMAD.IADD R12, R13, 0x1, R12 ;  /* 0x000000010d0c7824 */ /* 0x000fe200078e020c */
[C-C-:B0-----:R-:W-:Y:S02]  /*32000*/  PRMT R8, R4.reuse, 0x6420, R5.reuse ;  /* 0x0000642004087816 */ /* 0x141fe40000000005 */
[----:B-1----:R-:W-:Y:S02]  /*32010*/  PRMT R9, R4, 0x7531, R5 ;  /* 0x0000753104097816 */ /* 0x002fe40000000005 */
        /* <DEDUP_REMOVED lines=119> */
[----:B------:R-:W-:Y:S01]  /*32790*/  LOP3.LUT R8, R8, R2, RZ, 0xfc, !PT ;  /* 0x0000000208087212 */ /* 0x000fe200078efcff */
[----:B------:R0:W5:Y:S02]  /*327a0*/  LDL.LU R16, [R1+0xb0] ;  /* 0x0000b00001107983 */ /* 0x0001640000300800 */
[----:B------:R-:W-:Y:S02]  /*327b0*/  IMAD.IADD R4, R3, 0x1, R4 ;  /* 0x0000000103047824 */ /* 0x000fe400078e0204 */
[----:B------:R-:W-:Y:S01]  /*327c0*/  IMAD.IADD R8, R11, 0x1, R8 ;  /* 0x000000010b087824 */ /* 0x000fe200078e0208 */
[----:B------:R0:W5:Y:S04]  /*327d0*/  LDL.LU R3, [R1+0xac] ;  /* 0x0000ac0001037983 */ /* 0x0001680000300800 */
[----:B------:R-:W1:Y:S04]  /*327e0*/  LDSM.16.MT88.4 R4, [R4+0xe400] ;  /* 0x00e400000404783b */ /* 0x000e680000004200 */
[----:B------:R0:W5:Y:S01]  /*327f0*/  LDL.LU R2, [R1+0xa8] ;  /* 0x0000a80001027983 */ /* 0x0001620000300800 */
[----:B-1----:R-:W-:-:S02]  /*32800*/  PRMT R12, R4, 0x6420, R5 ;  /* 0x00006420040c7816 */ /* 0x002fc40000000005 */
[----:B------:R-:W-:Y:S02]  /*32810*/  PRMT R13, R4, 0x7531, R5 ;  /* 0x00007531040d7816 */ /* 0x000fe40000000005 */
[C-C-:B------:R-:W-:Y:S02]  /*32820*/  PRMT R14, R6.reuse, 0x6420, R7.reuse ;  /* 0x00006420060e7816 */ /* 0x140fe40000000007 */
[----:B------:R-:W-:Y:S02]  /*32830*/  PRMT R15, R6, 0x7531, R7 ;  /* 0x00007531060f7816 */ /* 0x000fe40000000007 */
[----:B------:R-:W1:Y:S04]  /*32840*/  LDSM.16.MT88.4 R4, [R20+0x14400] ;  /* 0x014400001404783b */ /* 0x000e680000004200 */
[----:B------:R2:W-:Y:S04]  /*32850*/  STSM.16.M88.4 [R8], R12 ;  /* 0x0000000c08007844 */ /* 0x0005e80000000200 */
[----:B--2---:R-:W2:Y:S01]  /*32860*/  LDL R14, [R1+0x3c] ;  /* 0x00003c00010e7983 */ /* 0x004ea20000100800 */
[----:B------:R-:W-:Y:S01]  /*32870*/  IMAD.MOV.U32 R15, RZ, RZ, R11 ;  /* 0x000000ffff0f7224 */ /* 0x000fe200078e000b */
[----:B-1----:R-:W-:-:S02]  /*32880*/  PRMT R8, R4, 0x6420, R5 ;  /* 0x0000642004087816 */ /* 0x002fc40000000005 */
[----:B------:R-:W-:Y:S02]  /*32890*/  PRMT R9, R4, 0x7531, R5 ;  /* 0x0000753104097816 */ /* 0x000fe40000000005 */
[C-C-:B------:R-:W-:Y:S02]  /*328a0*/  PRMT R10, R6.reuse, 0x6420, R7.reuse ;  /* 0x00006420060a7816 */ /* 0x140fe40000000007 */
[----:B------:R-:W-:Y:S02]  /*328b0*/  PRMT R11, R6, 0x7531, R7 ;  /* 0x00007531060b7816 */ /* 0x000fe40000000007 */
[----:B--2---:R-:W-:-:S05]  /*328c0*/  IADD3 R0, R15, R14, R0 ;  /* 0x0000000e0f007210 */ /* 0x004fca0007ffe000 */
        /* <DEDUP_REMOVED lines=9> */
.L_x_7392:
[----:B0-----:R-:W0:Y:S01]  /*32960*/  S2R R0, SR_TID.X ;  /* 0x0000000000007919 */ /* 0x001e220000002100 */
[----:B-1---5:R1:W-:Y:S01]  /*32970*/  SYNCS.ARRIVE.TRANS64.A1T0 RZ, [R3+URZ+0x2e850], RZ ;  /* 0x02e850ff03ff79a7 */ /* 0x0223e2000810003f */
[----:B------:R2:W5:Y:S01]  /*32980*/  LDL R8, [R1+0x1c] ;  /* 0x00001c0001087983 */ /* 0x0005620000100800 */
[----:B0-----:R-:W-:-:S03]  /*32990*/  LOP3.LUT R4, R0, 0x7f, RZ, 0xc0, !PT ;  /* 0x0000007f00047812 */ /* 0x001fc600078ec0ff */
[----:B------:R-:W3:Y:S01]  /*329a0*/  LDL R0, [R1+0x2c] ;  /* 0x00002c0001007983 */ /* 0x000ee20000100800 */
[----:B------:R-:W-:Y:S01]  /*329b0*/  BAR.SYNC.DEFER_BLOCKING 0x2, 0x80 ;  /* 0x0082000000007b1d */ /* 0x000fe20000010000 */
[----:B------:R-:W-:-:S13]  /*329c0*/  ISETP.NE.AND P0, PT, R4, RZ, PT ;  /* 0x000000ff0400720c */ /* 0x000fda0003f05270 */
[----:B-1----:R-:W-:-:S05]  /*329d0*/  @!P0 VIADD R3, R3, 0x2e880 ;  /* 0x0002e88003038836 */ /* 0x002fca0000000000 */
[----:B------:R-:W-:-:S04]  /*329e0*/  @!P0 PRMT R3, RZ, 0x654, R3 ;  /* 0x00000654ff038816 */ /* 0x000fc80000000003 */
[----:B------:R2:W-:Y:S01]  /*329f0*/  @!P0 SYNCS.ARRIVE.TRANS64.RED.A1T0 RZ, [R3+URZ], RZ ;  /* 0x000000ff03ff89a7 */ /* 0x0005e2000810043f */
[C---:B---3--:R-:W-:Y:S01]  /*32a00*/  ISETP.GT.AND P0, PT, R2.reuse, R0, PT ;  /* 0x000000000200720c */ /* 0x048fe20003f04270 */
[----:B------:R-:W-:Y:S01]  /*32a10*/  VIADD R2, R2, 0xffffffff ;  /* 0xffffffff02027836 */ /* 0x000fe20000000000 */
[----:B------:R2:W5:Y:S11]  /*32a20*/  LDL R0, [R1+0x14] ;  /* 0x0000140001007983 */ /* 0x0005760000100800 */
[----:B--2---:R-:W-:Y:S05]  /*32a30*/  @P0 BRA `(.L_x_7393) ;  /* 0xffffffec00140947 */ /* 0x004fea000383ffff */
.L_x_7373:
[----:B------:R-:W0:Y:S01]  /*32a40*/  S2R R3, SR_TID.X ;  /* 0x0000000000037919 */ /* 0x000e220000002100 */
[----:B------:R-:W-:Y:S01]  /*32a50*/  BSSY B0, `(.L_x_7394) ;  /* 0x0000011000007945 */ /* 0x000fe20003800000 */
[----:B0-----:R-:W-:-:S04]  /*32a60*/  LOP3.LUT R3, R3, 0x7f, RZ, 0xc0, !PT ;  /* 0x0000007f03037812 */ /* 0x001fc800078ec0ff */
[----:B------:R-:W-:-:S13]  /*32a70*/  ISETP.NE.AND P0, PT, R3, RZ, PT ;  /* 0x000000ff0300720c */ /* 0x000fda0003f05270 */
[----:B------:R-:W-:Y:S05]  /*32a80*/  @P0 BRA `(.L_x_7395) ;  /* 0x0000000000340947 */ /* 0x000fea0003800000 */
[----:B------:R-:W0:Y:S01]  /*32a90*/  S2R R2, SR_LANEID ;  /* 0x0000000000027919 */ /* 0x000e220000000000 */
[----:B------:R-:W-:Y:S01]  /*32aa0*/  VOTEU.ANY UR4, UPT, PT ;  /* 0x0000000000047886 */ /* 0x000fe200038e0100 */
[----:B------:R-:W-:Y:S01]  /*32ab0*/  ULDC.64 UR6, c[0x0][0x208] ;  /* 0x0000820000067ab9 */ /* 0x000fe20000000a00 */
        /* <DEDUP_REMOVED lines=10> */
.L_x_7395:
[----:B------:R-:W-:Y:S05]  /*32b60*/  BSYNC B0 ;  /* 0x0000000000007941 */ /* 0x000fea0003800000 */
.L_x_7394:
[----:B------:R-:W-:-:S06]  /*32b70*/  UISETP.NE.AND UP0, UPT, UR38, 0x3, UPT ;  /* 0x000000032600788c */ /* 0x000fcc000bf05270 */
[----:B------:R-:W-:-:S13]  /*32b80*/  PLOP3.LUT P1, PT, PT, PT, UP0, 0x80, 0x0 ;  /* 0x000000000000781c */ /* 0x000fda0003f2f008 */
[----:B------:R-:W-:Y:S05]  /*32b90*/  @!P1 BRA `(.L_x_7396) ;  /* 0x0000000000049947 */ /* 0x000fea0003800000 */
[----:B------:R-:W-:Y:S01]  /*32ba0*/  BPT.TRAP 0x1 ;  /* 0x000000040000795c */ /* 0x000fe20000300000 */
.L_x_7396:
[----:B------:R-:W2:Y:S04]  /*32bb0*/  LDL R2, [R1+0x1c] ;  /* 0x00001c0001027983 */ /* 0x000ea80000100800 */
[----:B------:R-:W3:Y:S04]  /*32bc0*/  LDL R4, [R1+0x4] ;  /* 0x0000040001047983 */ /* 0x000ee80000100800 */
[----:B------:R-:W3:Y:S01]  /*32bd0*/  LDL R3, [R1+0x14] ;  /* 0x0000140001037983 */ /* 0x000ee20000100800 */
[----:B-----5:R-:W-:Y:S01]  /*32be0*/  IMAD.U32 R0, RZ, RZ, UR39 ;  /* 0x00000027ff007e24 */ /* 0x020fe2000f8e00ff */
[----:B------:R-:W-:Y:S04]  /*32bf0*/  BSSY B0, `(.L_x_7397) ;  /* 0x0000007000007945 */ /* 0x000fe80003800000 */
[----:B------:R-:W-:-:S02]  /*32c00*/  ISETP.NE.AND P2, PT, R0, 0x3, PT ;  /* 0x000000030000780c */ /* 0x000fc40003f45270 */
[----:B--2---:R-:W-:-:S04]  /*32c10*/  LOP3.LUT R2, R2, 0x1, RZ, 0x3c, !PT ;  /* 0x0000000102027812 */ /* 0x004fc800078e3cff */
[----:B------:R-:W-:Y:S01]  /*32c20*/  SHF.L.U32 R2, R2, 0x1f, RZ ;  /* 0x0000001f02027819 */ /* 0x000fe200000006ff */
[----:B---3--:R-:W-:-:S04]  /*32c30*/  IMAD R0, R3, 0x8, R4 ;  /* 0x0000000803007824 */ /* 0x008fc800078e0204 */
[----:B------:R-:W0:Y:S02]  /*32c40*/  SYNCS.PHASECHK.TRANS64.TRYWAIT P1, [R0+URZ+0x2e870], R2 ;  /* 0x02e87002000075a7 */ /* 0x000e24000802017f */
[----:B0-----:R-:W-:Y:S05]  /*32c50*/  @!P1 BRA `(.L_x_7398) ;  /* 0x0000004c00ac9947 */ /* 0x001fea0003800000 */
.L_x_7549:
[----:B------:R-:W-:Y:S05]  /*32c60*/  BSYNC B0 ;  /* 0x0000000000007941 */ /* 0x000fea0003800000 */
.L_x_7397:
[----:B------:R-:W-:Y:S05]  /*32c70*/  @!P2 BRA `(.L_x_7399) ;  /* 0x000000000004a947 */ /* 0x000fea0003800000 */
[----:B------:R-:W-:Y:S01]  /*32c80*/  BPT.TRAP 0x1 ;  /* 0x000000040000795c */ /* 0x000fe20000300000 */
.L_x_7399:
[----:B0-----:R-:W2:Y:S02]  /*32c90*/  LDL R2, [R1+0x1c] ;  /* 0x00001c0001027983 */ /* 0x001ea40000100800 */
[----:B--2---:R-:W-:-:S04]  /*32ca0*/  SHF.L.U32 R2, R2, 0x1f, RZ ;  /* 0x0000001f02027819 */ /* 0x004fc800000006ff */
[----:B------:R-:W0:Y:S02]  /*32cb0*/  SYNCS.PHASECHK.TRANS64.TRYWAIT P1, [R0+URZ+0x2e860], R2 ;  /* 0x02e86002000075a7 */ /* 0x000e24000802017f */
[----:B0-----:R-:W-:Y:S05]  /*32cc0*/  @!P1 BRA `(.L_x_7400) ;  /* 0x0000004c00a49947 */ /* 0x001fea0003800000 */
.L_x_7550:
        /* <DEDUP_REMOVED lines=134> */
[C---:B---3--:R-:W-:Y:S01]  /*33530*/  IADD3 R12, R18.reuse, R15, R3 ;  /* 0x0000000f120c7210 */ /* 0x048fe20007ffe003 */
[----:B------:R-:W-:Y:S01]  /*33540*/  IMAD.IADD R3, R18, 0x1, R8 ;  /* 0x0000000112037824 */ /* 0x000fe200078e0208 */
[----:B-1----:R-:W-:-:S02]  /*33550*/  PRMT R8, R4, 0x6420, R5 ;  /* 0x0000642004087816 */ /* 0x002fc40000000005 */
        /* <DEDUP_REMOVED lines=18> */
.L_x_7401:
        /* <DEDUP_REMOVED lines=13> */
.L_x_7350:
[----:B-1----:R-:W2:Y:S02]  /*33750*/  LDL R0, [R1] ;  /* 0x0000000001007983 */ /* 0x002ea40000100800 */
        /* <DEDUP_REMOVED lines=8> */
[----:B------:R3:W4:Y:S04]  /*337e0*/  LDS.128 R16, [R0+0x2e8d0] ;  /* 0x02e8d00000107984 */ /* 0x0007280000000c00 */
[----:B------:R3:W-:Y:S01]  /*337f0*/  STL [R1+0x4], R0 ;  /* 0x0000040001007387 */ /* 0x0007e20000100800 */
[----:B------:R-:W-:Y:S06]  /*33800*/  BAR.ARV 0x4, 0x180 ;  /* 0x0106000000007b1d */ /* 0x000fec0000002000 */
[----:B------:R-:W-:Y:S05]  /*33810*/  BRA `(.L_x_7403) ;  /* 0x0000000800f07947 */ /* 0x000fea0003800000 */
.L_x_7402:
[----:B------:R-:W0:Y:S01]  /*33820*/  S2R R0, SR_TID.X ;  /* 0x0000000000007919 */ /* 0x000e220000002100 */
[----:B------:R-:W-:Y:S01]  /*33830*/  UMOV UR4, 0xffffffff ;  /* 0xffffffff00047882 */ /* 0x000fe20000000000 */
[----:B0-----:R-:W-:-:S04]  /*33840*/  LOP3.LUT R8, R0, 0x1f, RZ, 0xc0, !PT ;  /* 0x0000001f00087812 */ /* 0x001fc800078ec0ff */
[----:B------:R-:W-:Y:S01]  /*33850*/  ISETP.NE.AND P0, PT, R8, 0x1f, PT ;  /* 0x0000001f0800780c */ /* 0x000fe20003f05270 */
[----:B------:R-:W-:-:S12]  /*33860*/  BRA.DIV UR4, `(.L_x_7404) ;  /* 0x0000004204d07947 */ /* 0x000fd8000b800000 */
[----:B------:R-:W-:Y:S01]  /*33870*/  IMAD.IADD R0, R19, 0x1, R8 ;  /* 0x0000000113007824 */ /* 0x000fe200078e0208 */
[----:B------:R-:W-:Y:S01]  /*33880*/  ULDC UR4, c[0x0][0xc3c] ;  /* 0x00030f0000047ab9 */ /* 0x000fe20000000800 */
[----:B------:R-:W-:-:S03]  /*33890*/  ULDC.64 UR6, c[0x0][0x208] ;  /* 0x0000820000067ab9 */ /* 0x000fc60000000a00 */
        /* <DEDUP_REMOVED lines=29> */
.L_x_7560:
[----:B------:R-:W-:Y:S02]  /*33a70*/  ULDC UR4, c[0x0][0xc38] ;  /* 0x00030e0000047ab9 */ /* 0x000fe40000000800 */
[----:B------:R-:W-:-:S04]  /*33a80*/  IMAD.U32 R3, RZ, RZ, UR4 ;  /* 0x00000004ff037e24 */ /* 0x000fc8000f8e00ff */
[----:B-1----:R-:W-:-:S04]  /*33a90*/  IMAD R6, R6, R3, RZ ;  /* 0x0000000306067224 */ /* 0x002fc800078e02ff */
[----:B------:R-:W-:Y:S02]  /*33aa0*/  IMAD.IADD R4, R7, 0x1, R6 ;  /* 0x0000000107047824 */ /* 0x000fe400078e0206 */
[----:B------:R-:W-:-:S03]  /*33ab0*/  IMAD.MOV.U32 R7, RZ, RZ, R5 ;  /* 0x000000ffff077224 */ /* 0x000fc600078e0005 */
[----:B------:R-:W-:-:S13]  /*33ac0*/  ISETP.GT.AND P6, PT, R4, R0, PT ;  /* 0x000000000400720c */ /* 0x000fda0003fc4270 */
[----:B------:R-:W-:Y:S05]  /*33ad0*/  @P6 BRA `(.L_x_7405) ;  /* 0x0000000000a46947 */ /* 0x000fea0003800000 */
.L_x_7410:
        /* <DEDUP_REMOVED lines=11> */
[----:B------:R-:W1:Y:S01]  /*33b90*/  LDC.64 R6, c[0x0][0xc80] ;  /* 0x00032000ff067b82 */ /* 0x000e620000000a00 */
[----:B------:R-:W-:Y:S01]  /*33ba0*/  ULDC.64 UR4, c[0x0][0x208] ;  /* 0x0000820000047ab9 */ /* 0x000fe20000000a00 */
[----:B-1----:R-:W-:-:S06]  /*33bb0*/  IMAD.WIDE R2, R3, 0x4, R6 ;  /* 0x0000000403027825 */ /* 0x002fcc00078e0206 */
[----:B------:R1:W5:Y:S02]  /*33bc0*/  LDG.E R2, desc[UR4][R2.64] ;  /* 0x0000000402027981 */ /* 0x000364000c1e1900 */
.L_x_7408:
[----:B------:R-:W-:Y:S05]  /*33bd0*/  BSYNC B0 ;  /* 0x0000000000007941 */ /* 0x000fea0003800000 */
.L_x_7407:
        /* <DEDUP_REMOVED lines=18> */
.L_x_7568:
[----:B------:R-:W-:Y:S02]  /*33d00*/  ULDC UR4, c[0x0][0xc38] ;  /* 0x00030e0000047ab9 */ /* 0x000fe40000000800 */
[----:B------:R-:W-:-:S04]  /*33d10*/  IMAD.U32 R3, RZ, RZ, UR4 ;  /* 0x00000004ff037e24 */ /* 0x000fc8000f8e00ff */
[----:B-1----:R-:W-:-:S04]  /*33d20*/  IMAD R6, R6, R3, RZ ;  /* 0x0000000306067224 */ /* 0x002fc800078e02ff */
[----:B------:R-:W-:-:S05]  /*33d30*/  IMAD.IADD R4, R6, 0x1, R4 ;  /* 0x0000000106047824 */ /* 0x000fca00078e0204 */
[----:B------:R-:W-:-:S13]  /*33d40*/  ISETP.GT.AND P6, PT, R4, R0, PT ;  /* 0x000000000400720c */ /* 0x000fda0003fc4270 */
[----:B------:R-:W-:Y:S05]  /*33d50*/  @!P6 BRA `(.L_x_7410) ;  /* 0xfffffffc0060e947 */ /* 0x000fea000383ffff */
[----:B------:R-:W-:-:S07]  /*33d60*/  IMAD.MOV.U32 R7, RZ, RZ, R5 ;  /* 0x000000ffff077224 */ /* 0x000fce00078e0005 */
.L_x_7405:
        /* <DEDUP_REMOVED lines=8> */
.L_x_7572:
[----:B------:R-:W-:Y:S01]  /*33df0*/  ISETP.NE.AND P0, PT, R5, RZ, PT ;  /* 0x000000ff0500720c */ /* 0x000fe20003f05270 */
[----:B------:R-:W-:-:S12]  /*33e00*/  IMAD.MOV.U32 R16, RZ, RZ, RZ ;  /* 0x000000ffff107224 */ /* 0x000fd800078e00ff */
[----:B------:R-:W-:Y:S05]  /*33e10*/  @!P0 BRA `(.L_x_7412) ;  /* 0x0000000000148947 */ /* 0x000fea0003800000 */
[----:B------:R-:W-:Y:S01]  /*33e20*/  UMOV UR4, 0xffffffff ;  /* 0xffffffff00047882 */ /* 0x000fe20000000000 */
[----:B------:R-:W-:Y:S02]  /*33e30*/  VIADD R12, R4, 0xffffffff ;  /* 0xffffffff040c7836 */ /* 0x000fe40000000000 */
[----:B------:R-:W-:Y:S05]  /*33e40*/  BRA.DIV UR4, `(.L_x_7413) ;  /* 0x0000004604b87947 */ /* 0x000fea000b800000 */
[----:B------:R2:W3:Y:S02]  /*33e50*/  SHFL.IDX PT, R7, R7, R12, 0x1f ;  /* 0x00001f0c07077589 */ /* 0x0004e400000e0000 */
.L_x_7575:
[----:B---3--:R-:W-:-:S07]  /*33e60*/  IMAD.MOV.U32 R16, RZ, RZ, R7 ;  /* 0x000000ffff107224 */ /* 0x008fce00078e0007 */
.L_x_7412:
[----:B------:R-:W0:Y:S01]  /*33e70*/  LDC.64 R8, c[0x0][0xc90] ;  /* 0x00032400ff087b82 */ /* 0x000e220000000a00 */
[----:B------:R-:W-:Y:S01]  /*33e80*/  IMAD.IADD R19, R4, 0x1, R19 ;  /* 0x0000000104137824 */ /* 0x000fe200078e0213 */
[----:B------:R-:W-:-:S03]  /*33e90*/  ULDC.64 UR4, c[0x0][0x208] ;  /* 0x0000820000047ab9 */ /* 0x000fc60000000a00 */
[----:B0-----:R-:W-:-:S05]  /*33ea0*/  IMAD.WIDE R4, R19, 0x4, R8 ;  /* 0x0000000413047825 */ /* 0x001fca00078e0208 */
[----:B------:R-:W1:Y:S01]  /*33eb0*/  LDG.E R2, desc[UR4][R4.64] ;  /* 0x0000000404027981 */ /* 0x000e62000c1e1900 */
[----:B------:R-:W-:Y:S02]  /*33ec0*/  IMAD R16, R16, R3, R6 ;  /* 0x0000000310107224 */ /* 0x000fe400078e0206 */
[----:B-1----:R-:W-:-:S05]  /*33ed0*/  IMAD R8, R17, R2, RZ ;  /* 0x0000000211087224 */ /* 0x002fca00078e02ff */
        /* <DEDUP_REMOVED lines=34> */
[----:B------:R0:W1:Y:S02]  /*34100*/  F2I.FTZ.U32.TRUNC.NTZ R5, R4 ;  /* 0x0000000400057305 */ /* 0x000064000021f000 */
[----:B0-----:R-:W-:Y:S02]  /*34110*/  IMAD.MOV.U32 R4, RZ, RZ, RZ ;  /* 0x000000ffff047224 */ /* 0x001fe400078e00ff */
[----:B-1----:R-:W-:-:S04]  /*34120*/  IMAD.MOV R0, RZ, RZ, -R5 ;  /* 0x000000ffff007224 */ /* 0x002fc800078e0a05 */
        /* <DEDUP_REMOVED lines=24> */
.L_x_7406:
[----:B------:R-:W-:Y:S01]  /*342b0*/  UMOV UR4, URZ ;  /* 0x0000003f00047c82 */ /* 0x000fe20008000000 */
[----:B------:R-:W-:Y:S01]  /*342c0*/  UMOV UR5, URZ ;  /* 0x0000003f00057c82 */ /* 0x000fe20008000000 */
[----:B------:R-:W-:Y:S01]  /*342d0*/  ULDC UR6, c[0x0][0xc3c] ;  /* 0x00030f0000067ab9 */ /* 0x000fe20000000800 */
[----:B------:R-:W-:Y:S02]  /*342e0*/  IMAD.MOV.U32 R16, RZ, RZ, R0 ;  /* 0x000000ffff107224 */ /* 0x000fe400078e0000 */
[----:B------:R-:W-:Y:S02]  /*342f0*/  IMAD.U32 R17, RZ, RZ, UR4 ;  /* 0x00000004ff117e24 */ /* 0x000fe4000f8e00ff */
[----:B------:R-:W-:Y:S02]  /*34300*/  IMAD.U32 R18, RZ, RZ, UR5 ;  /* 0x00000005ff127e24 */ /* 0x000fe4000f8e00ff */
[----:B------:R-:W-:-:S07]  /*34310*/  IMAD.U32 R19, RZ, RZ, UR6 ;  /* 0x00000006ff137e24 */ /* 0x000fce000f8e00ff */
.L_x_7414:
[----:B------:R1:W3:Y:S01]  /*34320*/  LDL R3, [R1+0x4] ;  /* 0x0000040001037983 */ /* 0x0002e20000100800 */
[----:B------:R-:W4:Y:S01]  /*34330*/  S2R R0, SR_TID.X ;  /* 0x0000000000007919 */ /* 0x000f220000002100 */
[----:B------:R-:W-:Y:S05]  /*34340*/  WARPSYNC.ALL ;  /* 0x0000000000007948 */ /* 0x000fea0003800000 */
[----:B----4-:R-:W-:Y:S01]  /*34350*/  LOP3.LUT R0, R0, 0x1f, RZ, 0xc0, !PT ;  /* 0x0000001f00007812 */ /* 0x010fe200078ec0ff */
[----:B------:R-:W-:Y:S03]  /*34360*/  BAR.SYNC.DEFER_BLOCKING 0x4, 0x180 ;  /* 0x0106000000007b1d */ /* 0x000fe60000010000 */
[----:B------:R-:W-:-:S13]  /*34370*/  ISETP.NE.AND P0, PT, R0, RZ, PT ;  /* 0x000000ff0000720c */ /* 0x000fda0003f05270 */
[----:B------:R-:W3:Y:S01]  /*34380*/  @!P0 S2R R0, SR_CgaCtaId ;  /* 0x0000000000008919 */ /* 0x000ee20000008800 */
[----:B------:R-:W-:-:S04]  /*34390*/  @!P0 MOV R2, 0x400 ;  /* 0x0000040000028802 */ /* 0x000fc80000000f00 */
[----:B---3--:R-:W-:-:S05]  /*343a0*/  @!P0 LEA R3, R0, R2, 0x18 ;  /* 0x0000000200038211 */ /* 0x008fca00078ec0ff */
[----:B------:R1:W-:Y:S04]  /*343b0*/  @!P0 STS.128 [R3+0x2e8d0], R16 ;  /* 0x02e8d01003008388 */ /* 0x0003e80000000c00 */
[----:B------:R1:W-:Y:S01]  /*343c0*/  @!P0 STL [R1+0x4], R3 ;  /* 0x0000040301008387 */ /* 0x0003e20000100800 */
[----:B------:R-:W-:Y:S06]  /*343d0*/  BAR.ARV 0x5, 0x180 ;  /* 0x0146000000007b1d */ /* 0x000fec0000002000 */
.L_x_7403:
[----:B------:R-:W-:Y:S02]  /*343e0*/  ULDC UR4, c[0x0][0xc3c] ;  /* 0x00030f0000047ab9 */ /* 0x000fe40000000800 */
[----:B----4-:R-:W-:-:S13]  /*343f0*/  ISETP.GE.AND P0, PT, R19, UR4, PT ;  /* 0x0000000413007c0c */ /* 0x010fda000bf06270 */
[----:B------:R-:W-:Y:S05]  /*34400*/  @!P0 BRA `(.L_x_7415) ;  /* 0xffffff9800888947 */ /* 0x000fea000383ffff */
[----:B------:R-:W-:Y:S05]  /*34410*/  BSYNC B7 ;  /* 0x0000000000077941 */ /* 0x000fea0003800000 */
.L_x_7297:
[----:B---3--:R-:W3:Y:S01]  /*34420*/  LDL.LU R0, [R1+0x70] ;  /* 0x0000700001007983 */ /* 0x008ee20000300800 */
[----:B------:R-:W-:Y:S01]  /*34430*/  BSSY B0, `(.L_x_7416) ;  /* 0x000000b000007945 */ /* 0x000fe20003800000 */
[----:B0-----:R-:W0:Y:S01]  /*34440*/  S2R R5, SR_CgaCtaId ;  /* 0x0000000000057919 */ /* 0x001e220000008800 */
[----:B---3--:R-:W-:-:S05]  /*34450*/  VIADD R0, R0, 0x1 ;  /* 0x0000000100007836 */ /* 0x008fca0000000000 */
        /* <DEDUP_REMOVED lines=8> */
.L_x_7576:
[----:B------:R-:W-:Y:S05]  /*344e0*/  BSYNC B0 ;  /* 0x0000000000007941 */ /* 0x000fea0003800000 */
.L_x_7416:
[----:B------:R-:W-:-:S03]  /*344f0*/  UMOV UR4, 0xffffffff ;  /* 0xffffffff00047882 */ /* 0x000fc60000000000 */
[----:B------:R-:W-:Y:S05]  /*34500*/  BRA.DIV UR4, `(.L_x_7418) ;  /* 0x0000004204447947 */ /* 0x000fea000b800000 */
[----:B------:R-:W1:Y:S02]  /*34510*/  S2R R2, SR_TID.X ;  /* 0x0000000000027919 */ /* 0x000e640000002100 */
[----:B-1----:R-:W-:-:S04]  /*34520*/  SHF.R.U32.HI R2, RZ, 0x5, R2 ;  /* 0x00000005ff027819 */ /* 0x002fc80000011602 */
[----:B------:R-:W-:-:S05]  /*34530*/  LOP3.LUT R2, R2, 0x3, RZ, 0xc0, !PT ;  /* 0x0000000302027812 */ /* 0x000fca00078ec0ff */
[----:B------:R1:W3:Y:S02]  /*34540*/  SHFL.IDX PT, R14, R2, RZ, 0x1f ;  /* 0x00001fff020e7589 */ /* 0x0002e400000e0000 */
.L_x_7579:
[----:B---3--:R-:W-:-:S13]  /*34550*/  ISETP.NE.AND P0, PT, R14, RZ, PT ;  /* 0x000000ff0e00720c */ /* 0x008fda0003f05270 */
[----:B------:R-:W-:Y:S05]  /*34560*/  @P0 BRA `(.L_x_7041) ;  /* 0x0000000000b80947 */ /* 0x000fea0003800000 */
[----:B------:R-:W-:-:S03]  /*34570*/  UMOV UR4, 0xffffffff ;  /* 0xffffffff00047882 */ /* 0x000fc60000000000 */
[----:B------:R-:W-:Y:S05]  /*34580*/  BRA.DIV UR4, `(.L_x_7419) ;  /* 0x0000004204587947 */ /* 0x000fea000b800000 */
[----:B------:R-:W-:-:S13]  /*34590*/  ELECT P6, URZ, PT ;  /* 0x00000000003f782f */ /* 0x000fda00038c0000 */
.L_x_7582:
[----:B------:R-:W-:Y:S05]  /*345a0*/  @!P6 BRA `(.L_x_7041) ;  /* 0x0000000000a8e947 */ /* 0x000fea0003800000 */
[----:B-1----:R-:W3:Y:S02]  /*345b0*/  LDL R2, [R1+0xa4] ;  /* 0x0000a40001027983 */ /* 0x002ee40000100800 */
[----:B---3--:R-:W-:-:S13]  /*345c0*/  R2UR UR4, R2 ;  /* 0x00000000020472ca */ /* 0x008fda00000e0000 */
[----:B------:R-:W-:-:S06]  /*345d0*/  ULOP3.LUT UR4, UR4, 0x2, URZ, 0xfc, !UPT ;  /* 0x0000000204047892 */ /* 0x000fcc000f8efc3f */
[----:B------:R-:W-:-:S05]  /*345e0*/  IMAD.U32 R2, RZ, RZ, UR4 ;  /* 0x00000004ff027e24 */ /* 0x000fca000f8e00ff */
[----:B------:R-:W-:-:S13]  /*345f0*/  ISETP.NE.AND P0, PT, R2, 0x3, PT ;  /* 0x000000030200780c */ /* 0x000fda0003f05270 */
[----:B------:R-:W-:Y:S05]  /*34600*/  @!P0 BRA `(.L_x_7420) ;  /* 0x0000000000048947 */ /* 0x000fea0003800000 */
[----:B------:R-:W-:Y:S01]  /*34610*/  BPT.TRAP 0x1 ;  /* 0x000000040000795c */ /* 0x000fe20000300000 */
.L_x_7420:
        /* <DEDUP_REMOVED lines=14> */
.L_x_7583:
[----:B------:R-:W1:Y:S02]  /*34700*/  SYNCS.PHASECHK.TRANS64.TRYWAIT P1, [R7+URZ], R2 ;  /* 0x00000002070075a7 */ /* 0x000e64000802017f */
[----:B-1----:R-:W-:Y:S05]  /*34710*/  @!P1 BRA `(.L_x_7422) ;  /* 0x0000004000289947 */ /* 0x002fea0003800000 */
.L_x_7584:
[----:B------:R-:W-:Y:S05]  /*34720*/  @!P0 BRA `(.L_x_7423) ;  /* 0x0000000000048947 */ /* 0x000fea0003800000 */
[----:B------:R-:W-:Y:S01]  /*34730*/  BPT.TRAP 0x1 ;  /* 0x000000040000795c */ /* 0x000fe20000300000 */
.L_x_7423:
[----:B------:R-:W3:Y:S02]  /*34740*/  LDL.LU R4, [R1+0x14] ;  /* 0x0000140001047983 */ /* 0x000ee40000300800 */
[----:B---3--:R-:W-:-:S04]  /*34750*/  IMAD R4, R4, 0x8, R0 ;  /* 0x0000000804047824 */ /* 0x008fc800078e0200 */
[----:B------:R-:W3:Y:S02]  /*34760*/  SYNCS.PHASECHK.TRANS64.TRYWAIT P1, [R4+URZ+0x2e860], R5 ;  /* 0x02e86005040075a7 */ /* 0x000ee4000802017f */
[----:B---3--:R-:W-:Y:S05]  /*34770*/  @!P1 BRA `(.L_x_7424) ;  /* 0x0000004000249947 */ /* 0x008fea0003800000 */
.L_x_7585:
[----:B------:R-:W-:Y:S05]  /*34780*/  @!P0 BRA `(.L_x_7425) ;  /* 0x0000000000048947 */ /* 0x000fea0003800000 */
[----:B------:R-:W-:Y:S01]  /*34790*/  BPT.TRAP 0x1 ;  /* 0x000000040000795c */ /* 0x000fe20000300000 */
.L_x_7425:
[----:B------:R-:W-:-:S04]  /*347a0*/  IMAD R3, R3, 0x8, R0 ;  /* 0x0000000803037824 */ /* 0x000fc800078e0200 */
[----:B------:R-:W4:Y:S02]  /*347b0*/  SYNCS.PHASECHK.TRANS64.TRYWAIT P1, [R3+URZ+0x2e860], R2 ;  /* 0x02e86002030075a7 */ /* 0x000f24000802017f */
[----:B----4-:R-:W-:Y:S05]  /*347c0*/  @!P1 BRA `(.L_x_7426) ;  /* 0x0000004000249947 */ /* 0x010fea0003800000 */
.L_x_7586:
[----:B------:R-:W-:Y:S05]  /*347d0*/  @!P0 BRA `(.L_x_7427) ;  /* 0x0000000000048947 */ /* 0x000fea0003800000 */
[----:B------:R-:W-:Y:S01]  /*347e0*/  BPT.TRAP 0x1 ;  /* 0x000000040000795c */ /* 0x000fe20000300000 */
.L_x_7427:
[----:B------:R-:W5:Y:S02]  /*347f0*/  SYNCS.PHASECHK.TRANS64.TRYWAIT P0, [R4+URZ+0x2e880], R5 ;  /* 0x02e88005040075a7 */ /* 0x000f64000800017f */
[----:B-----5:R-:W-:Y:S05]  /*34800*/  @!P0 BRA `(.L_x_7428) ;  /* 0x0000004000288947 */ /* 0x020fea0003800000 */
.L_x_7429:
[----:B------:R0:W0:Y:S02]  /*34810*/  SYNCS.PHASECHK.TRANS64.TRYWAIT P0, [R3+URZ+0x2e880], R2 ;  /* 0x02e88002030075a7 */ /* 0x000024000800017f */
[----:B0-----:R-:W-:Y:S05]  /*34820*/  @!P0 NANOSLEEP.SYNCS 0x989680 ;  /* 0x009896800000895d */ /* 0x001fea0003900000 */
[----:B------:R-:W0:Y:S02]  /*34830*/  @!P0 SYNCS.PHASECHK.TRANS64 P0, [R3+URZ+0x2e880], R2 ;  /* 0x02e88002030085a7 */ /* 0x000e24000800007f */
[----:B0-----:R-:W-:Y:S05]  /*34840*/  @!P0 BRA `(.L_x_7429) ;  /* 0xfffffffc00f08947 */ /* 0x001fea000383ffff */
.L_x_7041:
[----:B------:R-:W-:Y:S05]  /*34850*/  BSYNC B8 ;  /* 0x0000000000087941 */ /* 0x000fea0003800000 */
.L_x_7038:
[----:B------:R-:W-:Y:S05]  /*34860*/  EXIT ;  /* 0x000000000000794d */ /* 0x000fea0003800000 */
.L_x_7071:
[----:B0-----:R0:W1:Y:S02]  /*34870*/  SYNCS.PHASECHK.TRANS64.TRYWAIT P6, [R104+URZ+0x2e890], R128 ;  /* 0x02e89080680075a7 */ /* 0x00106400080c017f */
[----:B-1----:R-:W-:Y:S05]  /*34880*/  @!P6 NANOSLEEP.SYNCS 0x989680 ;  /* 0x009896800000e95d */ /* 0x002fea0003900000 */
[----:B------:R-:W1:Y:S02]  /*34890*/  @!P6 SYNCS.PHASECHK.TRANS64 P6, [R104+URZ+0x2e890], R128 ;  /* 0x02e890806800e5a7 */ /* 0x000e6400080c007f */
[----:B-1----:R-:W-:Y:S05]  /*348a0*/  @!P6 BRA `(.L_x_7071) ;  /* 0xfffffffc00f0e947 */ /* 0x002fea000383ffff */
[----:B------:R-:W-:Y:S05]  /*348b0*/  BRA `(.L_x_7430) ;  /* 0xfffffce800f07947 */ /* 0x000fea000383ffff */
.L_x_7105:
[----:B0-----:R0:W1:Y:S02]  /*348c0*/  SYNCS.PHASECHK.TRANS64.TRYWAIT P3, [R104+URZ+0x2e890], R128 ;  /* 0x02e89080680075a7 */ /* 0x001064000806017f */
[----:B-1----:R-:W-:Y:S05]  /*348d0*/  @!P3 NANOSLEEP.SYNCS 0x989680 ;  /* 0x009896800000b95d */ /* 0x002fea0003900000 */
[----:B------:R-:W1:Y:S02]  /*348e0*/  @!P3 SYNCS.PHASECHK.TRANS64 P3, [R104+URZ+0x2e890], R128 ;  /* 0x02e890806800b5a7 */ /* 0x000e64000806007f */
[----:B-1----:R-:W-:Y:S05]  /*348f0*/  @!P3 BRA `(.L_x_7105) ;  /* 0xfffffffc00f0b947 */ /* 0x002fea000383ffff */
[----:B------:R-:W-:Y:S05]  /*34900*/  BRA `(.L_x_7431) ;  /* 0xfffffd3000187947 */ /* 0x000fea000383ffff */
.L_x_7122:
[----:B0-----:R0:W1:Y:S02]  /*34910*/  SYNCS.PHASECHK.TRANS64.TRYWAIT P2, [R104+URZ+0x2e890], R128 ;  /* 0x02e89080680075a7 */ /* 0x001064000804017f */
[----:B-1----:R-:W-:Y:S05]  /*34920*/  @!P2 NANOSLEEP.SYNCS 0x989680 ;  /* 0x009896800000a95d */ /* 0x002fea0003900000 */
[----:B------:R-:W1:Y:S02]  /*34930*/  @!P2 SYNCS.PHASECHK.TRANS64 P2, [R104+URZ+0x2e890], R128 ;  /* 0x02e890806800a5a7 */ /* 0x000e64000804007f */
[----:B-1----:R-:W-:Y:S05]  /*34940*/  @!P2 BRA `(.L_x_7122) ;  /* 0xfffffffc00f0a947 */ /* 0x002fea000383ffff */
[----:B------:R-:W-:Y:S05]  /*34950*/  BRA `(.L_x_7432) ;  /* 0xfffffd7000987947 */ /* 0x000fea000383ffff */
.L_x_7132:
[----:B-1----:R1:W2:Y:S02]  /*34960*/  SYNCS.PHASECHK.TRANS64.TRYWAIT P3, [R104+URZ+0x2e8b0], R128 ;  /* 0x02e8b080680075a7 */ /* 0x0022a4000806017f */
[----:B--2---:R-:W-:Y:S05]  /*34970*/  @!P3 NANOSLEEP.SYNCS 0x989680 ;  /* 0x009896800000b95d */ /* 0x004fea0003900000 */
[----:B------:R-:W2:Y:S02]  /*34980*/  @!P3 SYNCS.PHASECHK.TRANS64 P3, [R104+URZ+0x2e8b0], R128 ;  /* 0x02e8b0806800b5a7 */ /* 0x000ea4000806007f */
[----:B--2---:R-:W-:Y:S05]  /*34990*/  @!P3 BRA `(.L_x_7132) ;  /* 0xfffffffc00f0b947 */ /* 0x004fea000383ffff */
[----:B------:R-:W-:Y:S05]  /*349a0*/  BRA `(.L_x_7433) ;  /* 0xfffffd7800907947 */ /* 0x000fea000383ffff */
.L_x_7152:
[----:B------:R-:W-:Y:S01]  /*349b0*/  BSSY B0, `(.L_x_7434) ;  /* 0x0000007000007945 */ /* 0x000fe20003800000 */
[----:B------:R-:W-:Y:S02]  /*349c0*/  IMAD.MOV.U32 R12, RZ, RZ, RZ ;  /* 0x000000ffff0c7224 */ /* 0x000fe400078e00ff */
[----:B------:R-:W-:Y:S02]  /*349d0*/  IMAD.MOV.U32 R11, RZ, RZ, 0x1f ;  /* 0x0000001fff0b7424 */ /* 0x000fe400078e00ff */
[----:B------:R-:W-:-:S07]  /*349e0*/  IMAD.MOV.U32 R15, RZ, RZ, -0x1 ;  /* 0xffffffffff0f7424 */ /* 0x000fce00078e00ff */
[----:B------:R-:W-:Y:S05]  /*349f0*/  WARPSYNC.COLLECTIVE R15, `(.L_x_7435) ;  /* 0x000000000f087348 */ /* 0x000fea0003c00000 */
[----:B------:R0:W1:Y:S02]  /*34a00*/  SHFL.IDX P6, R14, R13, R12, R11 ;  /* 0x0000000c0d0e7389 */ /* 0x00006400000c000b */
[----:B01----:R-:W-:Y:S01]  /*34a10*/  ENDCOLLECTIVE ;  /* 0x000000000000791b */ /* 0x003fe20003800000 */
.L_x_7435:
[----:B------:R-:W-:Y:S05]  /*34a20*/  BSYNC B0 ;  /* 0x0000000000007941 */ /* 0x000fea0003800000 */
.L_x_7434:
[----:B------:R1:W-:Y:S01]  /*34a30*/  STL [R1+0x54], R14 ;  /* 0x0000540e01007387 */ /* 0x0003e20000100800 */
[----:B------:R-:W-:Y:S05]  /*34a40*/  BRA `(.L_x_7436) ;  /* 0xfffffd8c00487947 */ /* 0x000fea000383ffff */
.L_x_7164:
        /* <DEDUP_REMOVED lines=8> */
.L_x_7438:
[----:B------:R-:W-:Y:S05]  /*34ad0*/  BSYNC B1 ;  /* 0x0000000000017941 */ /* 0x000fea0003800000 */
.L_x_7437:
        /* <DEDUP_REMOVED lines=8> */
.L_x_7439:
[----:B------:R-:W-:Y:S02]  /*34b60*/  IMAD.MOV.U32 R13, RZ, RZ, R8 ;  /* 0x000000ffff0d7224 */ /* 0x000fe400078e0008 */
[----:B------:R-:W-:-:S07]  /*34b70*/  IMAD.MOV.U32 R3, RZ, RZ, R14 ;  /* 0x000000ffff037224 */ /* 0x000fce00078e000e */
[----:B------:R-:W-:Y:S05]  /*34b80*/  WARPSYNC.COLLECTIVE R15, `(.L_x_7440) ;  /* 0x000000000f087348 */ /* 0x000fea0003c00000 */
[----:B------:R0:W1:Y:S02]  /*34b90*/  SHFL.IDX P6, R14, R13, R12, R11 ;  /* 0x0000000c0d0e7389 */ /* 0x00006400000c000b */
[----:B01----:R-:W-:Y:S01]  /*34ba0*/  ENDCOLLECTIVE ;  /* 0x000000000000791b */ /* 0x003fe20003800000 */
.L_x_7440:
[----:B------:R-:W-:Y:S02]  /*34bb0*/  IMAD.MOV.U32 R13, RZ, RZ, R7 ;  /* 0x000000ffff0d7224 */ /* 0x000fe400078e0007 */
[----:B------:R-:W-:-:S07]  /*34bc0*/  IMAD.MOV.U32 R4, RZ, RZ, R14 ;  /* 0x000000ffff047224 */ /* 0x000fce00078e000e */
[----:B------:R-:W-:Y:S05]  /*34bd0*/  WARPSYNC.COLLECTIVE R15, `(.L_x_7441) ;  /* 0x000000000f087348 */ /* 0x000fea0003c00000 */
[----:B------:R0:W1:Y:S02]  /*34be0*/  SHFL.IDX P6, R14, R13, R12, R11 ;  /* 0x0000000c0d0e7389 */ /* 0x00006400000c000b */
[----:B01----:R-:W-:Y:S01]  /*34bf0*/  ENDCOLLECTIVE ;  /* 0x000000000000791b */ /* 0x003fe20003800000 */
.L_x_7441:
[----:B------:R-:W-:Y:S05]  /*34c00*/  BRA `(.L_x_7442) ;  /* 0xfffffd9000c47947 */ /* 0x000fea000383ffff */
.L_x_7167:
[----:B------:R-:W-:Y:S01]  /*34c10*/  BSSY B1, `(.L_x_7443) ;  /* 0x0000008000017945 */ /* 0x000fe20003800000 */
[----:B------:R-:W-:Y:S02]  /*34c20*/  IMAD.MOV.U32 R13, RZ, RZ, R6 ;  /* 0x000000ffff0d7224 */ /* 0x000fe400078e0006 */
[----:B------:R-:W-:Y:S02]  /*34c30*/  IMAD.MOV.U32 R12, RZ, RZ, 0x1 ;  /* 0x00000001ff0c7424 */ /* 0x000fe400078e00ff */
[----:B------:R-:W-:Y:S02]  /*34c40*/  IMAD.MOV.U32 R11, RZ, RZ, 0x1c1f ;  /* 0x00001c1fff0b7424 */ /* 0x000fe400078e00ff */
[----:B------:R-:W-:-:S07]  /*34c50*/  IMAD.MOV.U32 R15, RZ, RZ, -0x1 ;  /* 0xffffffffff0f7424 */ /* 0x000fce00078e00ff */
[----:B0-2345:R-:W-:Y:S05]  /*34c60*/  WARPSYNC.COLLECTIVE R15, `(.L_x_7444) ;  /* 0x000000000f087348 */ /* 0x03dfea0003c00000 */
[----:B------:R1:W0:Y:S02]  /*34c70*/  SHFL.IDX P6, R14, R13, R12, R11 ;  /* 0x0000000c0d0e7389 */ /* 0x00022400000c000b */
[----:B012345:R-:W-:Y:S01]  /*34c80*/  ENDCOLLECTIVE ;  /* 0x000000000000791b */ /* 0x03ffe20003800000 */
.L_x_7444:
[----:B------:R-:W-:Y:S05]  /*34c90*/  BSYNC B1 ;  /* 0x0000000000017941 */ /* 0x000fea0003800000 */
.L_x_7443:
        /* <DEDUP_REMOVED lines=8> */
.L_x_7445:
[----:B------:R-:W-:Y:S02]  /*34d20*/  IMAD.MOV.U32 R13, RZ, RZ, R8 ;  /* 0x000000ffff0d7224 */ /* 0x000fe400078e0008 */
[----:B------:R-:W-:-:S07]  /*34d30*/  IMAD.MOV.U32 R3, RZ, RZ, R14 ;  /* 0x000000ffff037224 */ /* 0x000fce00078e000e */
[----:B------:R-:W-:Y:S05]  /*34d40*/  WARPSYNC.COLLECTIVE R15, `(.L_x_7446) ;  /* 0x000000000f087348 */ /* 0x000fea0003c00000 */
[----:B------:R0:W1:Y:S02]  /*34d50*/  SHFL.IDX P6, R14, R13, R12, R11 ;  /* 0x0000000c0d0e7389 */ /* 0x00006400000c000b */
[----:B01----:R-:W-:Y:S01]  /*34d60*/  ENDCOLLECTIVE ;  /* 0x000000000000791b */ /* 0x003fe20003800000 */
.L_x_7446:
[----:B------:R-:W-:Y:S02]  /*34d70*/  IMAD.MOV.U32 R13, RZ, RZ, R7 ;  /* 0x000000ffff0d7224 */ /* 0x000fe400078e0007 */
[----:B------:R-:W-:-:S07]  /*34d80*/  IMAD.MOV.U32 R4, RZ, RZ, R14 ;  /* 0x000000ffff047224 */ /* 0x000fce00078e000e */
[----:B------:R-:W-:Y:S05]  /*34d90*/  WARPSYNC.COLLECTIVE R15, `(.L_x_7447) ;  /* 0x000000000f087348 */ /* 0x000fea0003c00000 */
[----:B------:R0:W1:Y:S02]  /*34da0*/  SHFL.IDX P6, R14, R13, R12, R11 ;  /* 0x0000000c0d0e7389 */ /* 0x00006400000c000b */
[----:B01----:R-:W-:Y:S01]  /*34db0*/  ENDCOLLECTIVE ;  /* 0x000000000000791b */ /* 0x003fe20003800000 */
.L_x_7447:
[----:B------:R-:W-:Y:S05]  /*34dc0*/  BRA `(.L_x_7448) ;  /* 0xfffffd9000e87947 */ /* 0x000fea000383ffff */
.L_x_7171:
[----:B0-----:R0:W1:Y:S02]  /*34dd0*/  SYNCS.PHASECHK.TRANS64.TRYWAIT P0, [R17+URZ+0x2e800], R6 ;  /* 0x02e80006110075a7 */ /* 0x001064000800017f */
[----:B-1----:R-:W-:Y:S05]  /*34de0*/  @!P0 NANOSLEEP.SYNCS 0x989680 ;  /* 0x009896800000895d */ /* 0x002fea0003900000 */
[----:B------:R-:W1:Y:S02]  /*34df0*/  @!P0 SYNCS.PHASECHK.TRANS64 P0, [R17+URZ+0x2e800], R6 ;  /* 0x02e80006110085a7 */ /* 0x000e64000800007f */
[----:B-1----:R-:W-:Y:S05]  /*34e00*/  @!P0 BRA `(.L_x_7171) ;  /* 0xfffffffc00f08947 */ /* 0x002fea000383ffff */
[----:B------:R-:W-:Y:S05]  /*34e10*/  BRA `(.L_x_7449) ;  /* 0xfffffd94009c7947 */ /* 0x000fea000383ffff */
.L_x_7179:
[----:B------:R-:W0:Y:S01]  /*34e20*/  LDC R37, c[0x0][0x3f4] ;  /* 0x0000fd00ff257b82 */ /* 0x000e220000000800 */
[----:B------:R-:W-:Y:S01]  /*34e30*/  BSSY B1, `(.L_x_7450) ;  /* 0x0000008000017945 */ /* 0x000fe20003800000 */
[----:B------:R-:W-:Y:S02]  /*34e40*/  IMAD.MOV.U32 R13, RZ, RZ, R10 ;  /* 0x000000ffff0d7224 */ /* 0x000fe400078e000a */
[----:B------:R-:W-:Y:S02]  /*34e50*/  IMAD.MOV.U32 R12, RZ, RZ, RZ ;  /* 0x000000ffff0c7224 */ /* 0x000fe400078e00ff */
[----:B------:R-:W-:Y:S02]  /*34e60*/  IMAD.MOV.U32 R11, RZ, RZ, 0x1c1f ;  /* 0x00001c1fff0b7424 */ /* 0x000fe400078e00ff */
[----:B------:R-:W-:-:S07]  /*34e70*/  IMAD.MOV.U32 R15, RZ, RZ, -0x1 ;  /* 0xffffffffff0f7424 */ /* 0x000fce00078e00ff */
[----:B01----:R-:W-:Y:S05]  /*34e80*/  WARPSYNC.COLLECTIVE R15, `(.L_x_7451) ;  /* 0x000000000f087348 */ /* 0x003fea0003c00000 */
[----:B-1----:R1:W2:Y:S02]  /*34e90*/  SHFL.IDX P6, R14, R13, R12, R11 ;  /* 0x0000000c0d0e7389 */ /* 0x0022a400000c000b */
[----:B012---:R-:W-:Y:S01]  /*34ea0*/  ENDCOLLECTIVE ;  /* 0x000000000000791b */ /* 0x007fe20003800000 */
.L_x_7451:
[----:B------:R-:W-:Y:S05]  /*34eb0*/  BSYNC B1 ;  /* 0x0000000000017941 */ /* 0x000fea0003800000 */
.L_x_7450:
[----:B------:R0:W5:Y:S01]  /*34ec0*/  LDL R8, [R1+0x10] ;  /* 0x0000100001087983 */ /* 0x0001620000100800 */
[----:B------:R-:W-:Y:S01]  /*34ed0*/  IMAD.MOV.U32 R13, RZ, RZ, R29 ;  /* 0x000000ffff0d7224 */ /* 0x000fe200078e001d */
[----:B------:R-:W-:Y:S01]  /*34ee0*/  ISETP.GE.AND P0, PT, R18, R37, PT ;  /* 0x000000251200720c */ /* 0x000fe20003f06270 */
[----:B------:R-:W-:Y:S02]  /*34ef0*/  IMAD.MOV.U32 R12, RZ, RZ, RZ ;  /* 0x000000ffff0c7224 */ /* 0x000fe400078e00ff */
[----:B------:R-:W-:Y:S02]  /*34f00*/  IMAD.MOV.U32 R11, RZ, RZ, 0x1c1f ;  /* 0x00001c1fff0b7424 */ /* 0x000fe400078e00ff */
[----:B------:R-:W-:Y:S02]  /*34f10*/  IMAD.MOV.U32 R15, RZ, RZ, -0x1 ;  /* 0xffffffffff0f7424 */ /* 0x000fe400078e00ff */
[----:B0-----:R-:W-:-:S07]  /*34f20*/  IMAD.MOV.U32 R3, RZ, RZ, R14 ;  /* 0x000000ffff037224 */ /* 0x001fce00078e000e */
[----:B-----5:R-:W-:Y:S05]  /*34f30*/  WARPSYNC.COLLECTIVE R15, `(.L_x_7452) ;  /* 0x000000000f087348 */ /* 0x020fea0003c00000 */
[----:B------:R0:W1:Y:S02]  /*34f40*/  SHFL.IDX P6, R14, R13, R12, R11 ;  /* 0x0000000c0d0e7389 */ /* 0x00006400000c000b */
[----:B01---5:R-:W-:Y:S01]  /*34f50*/  ENDCOLLECTIVE ;  /* 0x000000000000791b */ /* 0x023fe20003800000 */
.L_x_7452:
[----:B------:R-:W-:Y:S02]  /*34f60*/  IMAD.MOV.U32 R13, RZ, RZ, R31 ;  /* 0x000000ffff0d7224 */ /* 0x000fe400078e001f */
[----:B------:R-:W-:-:S07]  /*34f70*/  IMAD.MOV.U32 R5, RZ, RZ, R14 ;  /* 0x000000ffff057224 */ /* 0x000fce00078e000e */
[----:B------:R-:W-:Y:S05]  /*34f80*/  WARPSYNC.COLLECTIVE R15, `(.L_x_7453) ;  /* 0x000000000f087348 */ /* 0x000fea0003c00000 */
[----:B------:R0:W1:Y:S02]  /*34f90*/  SHFL.IDX P6, R14, R13, R12, R11 ;  /* 0x0000000c0d0e7389 */ /* 0x00006400000c000b */
[----:B01----:R-:W-:Y:S01]  /*34fa0*/  ENDCOLLECTIVE ;  /* 0x000000000000791b */ /* 0x003fe20003800000 */
.L_x_7453:
[----:B------:R-:W-:Y:S02]  /*34fb0*/  IMAD.MOV.U32 R13, RZ, RZ, R28 ;  /* 0x000000ffff0d7224 */ /* 0x000fe400078e001c */
[----:B------:R-:W-:-:S07]  /*34fc0*/  IMAD.MOV.U32 R7, RZ, RZ, R14 ;  /* 0x000000ffff077224 */ /* 0x000fce00078e000e */
[----:B------:R-:W-:Y:S05]  /*34fd0*/  WARPSYNC.COLLECTIVE R15, `(.L_x_7454) ;  /* 0x000000000f087348 */ /* 0x000fea0003c00000 */
[----:B------:R0:W1:Y:S02]  /*34fe0*/  SHFL.IDX P6, R14, R13, R12, R11 ;  /* 0x0000000c0d0e7389 */ /* 0x00006400000c000b */
[----:B01----:R-:W-:Y:S01]  /*34ff0*/  ENDCOLLECTIVE ;  /* 0x000000000000791b */ /* 0x003fe20003800000 */
.L_x_7454:
[----:B------:R-:W-:Y:S01]  /*35000*/  ULDC.64 UR4, c[0x0][0x208] ;  /* 0x0000820000047ab9 */ /* 0x000fe20000000a00 */
[----:B------:R-:W-:-:S05]  /*35010*/  IMAD R30, R8, R30, RZ ;  /* 0x0000001e081e7224 */ /* 0x000fca00078e02ff */
[----:B------:R-:W-:-:S13]  /*35020*/  ISETP.GE.OR P1, PT, R39, R30, P0 ;  /* 0x0000001e2700720c */ /* 0x000fda0000726670 */
[C---:B------:R-:W-:Y:S02]  /*35030*/  @!P1 IADD3 R0, P2, R18.reuse, R5, RZ ;  /* 0x0000000512009210 */ /* 0x040fe40007f5e0ff */
[----:B------:R-:W-:-:S03]  /*35040*/  @!P1 IADD3 R14, P3, R18, R14, RZ ;  /* 0x0000000e120e9210 */ /* 0x000fc60007f7e0ff */
[--C-:B------:R-:W-:Y:S02]  /*35050*/  @!P1 IMAD.X R5, R3, 0x1, R19.reuse, P2 ;  /* 0x0000000103059824 */ /* 0x100fe400010e0613 */
[----:B------:R-:W-:Y:S02]  /*35060*/  @!P1 IMAD.X R3, R7, 0x1, R19, P3 ;  /* 0x0000000107039824 */ /* 0x000fe400018e0613 */
[----:B------:R-:W-:Y:S02]  /*35070*/  @!P1 IMAD.MOV.U32 R4, RZ, RZ, R0 ;  /* 0x000000ffff049224 */ /* 0x000fe400078e0000 */
[----:B------:R-:W-:Y:S02]  /*35080*/  @!P1 IMAD.MOV.U32 R32, RZ, RZ, R14 ;  /* 0x000000ffff209224 */ /* 0x000fe400078e000e */
[----:B------:R-:W-:Y:S02]  /*35090*/  @!P1 IMAD.MOV.U32 R33, RZ, RZ, R3 ;  /* 0x000000ffff219224 */ /* 0x000fe400078e0003 */
[----:B------:R-:W5:Y:S04]  /*350a0*/  @!P1 LD.E.128 R4, desc[UR4][R4.64] ;  /* 0x0000000404049980 */ /* 0x000f68000c101d00 */
[----:B------:R-:W5:Y:S01]  /*350b0*/  @!P1 LD.E.128 R32, desc[UR4][R32.64] ;  /* 0x0000000420209980 */ /* 0x000f62000c101d00 */
[----:B------:R-:W-:Y:S01]  /*350c0*/  IMAD.MOV.U32 R13, RZ, RZ, R10 ;  /* 0x000000ffff0d7224 */ /* 0x000fe200078e000a */
[----:B------:R-:W-:Y:S01]  /*350d0*/  CS2R R26, SRZ ;  /* 0x00000000001a7805 */ /* 0x000fe2000001ff00 */
[----:B------:R-:W-:Y:S01]  /*350e0*/  IMAD.MOV.U32 R12, RZ, RZ, 0x1 ;  /* 0x00000001ff0c7424 */ /* 0x000fe200078e00ff */
[----:B------:R-:W-:-:S02]  /*350f0*/  CS2R R24, SRZ ;  /* 0x0000000000187805 */ /* 0x000fc4000001ff00 */
[----:B------:R-:W-:Y:S02]  /*35100*/  CS2R R20, SRZ ;  /* 0x0000000000147805 */ /* 0x000fe4000001ff00 */
[----:B------:R-:W-:-:S07]  /*35110*/  CS2R R8, SRZ ;  /* 0x0000000000087805 */ /* 0x000fce000001ff00 */
[----:B-----5:R-:W-:Y:S05]  /*35120*/  WARPSYNC.COLLECTIVE R15, `(.L_x_7455) ;  /* 0x000000000f087348 */ /* 0x020fea0003c00000 */
[----:B------:R0:W1:Y:S02]  /*35130*/  SHFL.IDX P6, R14, R13, R12, R11 ;  /* 0x0000000c0d0e7389 */ /* 0x00006400000c000b */
[----:B01---5:R-:W-:Y:S01]  /*35140*/  ENDCOLLECTIVE ;  /* 0x000000000000791b */ /* 0x023fe20003800000 */
.L_x_7455:
[----:B------:R-:W-:Y:S02]  /*35150*/  IMAD.MOV.U32 R13, RZ, RZ, R29 ;  /* 0x000000ffff0d7224 */ /* 0x000fe400078e001d */
[----:B------:R-:W-:-:S07]  /*35160*/  IMAD.MOV.U32 R3, RZ, RZ, R14 ;  /* 0x000000ffff037224 */ /* 0x000fce00078e000e */
[----:B------:R-:W-:Y:S05]  /*35170*/  WARPSYNC.COLLECTIVE R15, `(.L_x_7456) ;  /* 0x000000000f087348 */ /* 0x000fea0003c00000 */
[----:B------:R0:W1:Y:S02]  /*35180*/  SHFL.IDX P6, R14, R13, R12, R11 ;  /* 0x0000000c0d0e7389 */ /* 0x00006400000c000b */
[----:B01----:R-:W-:Y:S01]  /*35190*/  ENDCOLLECTIVE ;  /* 0x000000000000791b */ /* 0x003fe20003800000 */
.L_x_7456:
[----:B------:R-:W-:Y:S02]  /*351a0*/  IMAD.MOV.U32 R13, RZ, RZ, R31 ;  /* 0x000000ffff0d7224 */ /* 0x000fe400078e001f */
[----:B------:R-:W-:-:S07]  /*351b0*/  IMAD.MOV.U32 R29, RZ, RZ, R14 ;  /* 0x000000ffff1d7224 */ /* 0x000fce00078e000e */
[----:B------:R-:W-:Y:S05]  /*351c0*/  WARPSYNC.COLLECTIVE R15, `(.L_x_7457) ;  /* 0x000000000f087348 */ /* 0x000fea0003c00000 */
[----:B------:R0:W1:Y:S02]  /*351d0*/  SHFL.IDX P6, R14, R13, R12, R11 ;  /* 0x0000000c0d0e7389 */ /* 0x00006400000c000b */
[----:B01----:R-:W-:Y:S01]  /*351e0*/  ENDCOLLECTIVE ;  /* 0x000000000000791b */ /* 0x003fe20003800000 */
.L_x_7457:
[----:B------:R-:W-:Y:S02]  /*351f0*/  IMAD.MOV.U32 R13, RZ, RZ, R28 ;  /* 0x000000ffff0d7224 */ /* 0x000fe400078e001c */
[----:B------:R-:W-:-:S07]  /*35200*/  IMAD.MOV.U32 R31, RZ, RZ, R14 ;  /* 0x000000ffff1f7224 */ /* 0x000fce00078e000e */
[----:B------:R-:W-:Y:S05]  /*35210*/  WARPSYNC.COLLECTIVE R15, `(.L_x_7458) ;  /* 0x000000000f087348 */ /* 0x000fea0003c00000 */
[----:B------:R0:W1:Y:S02]  /*35220*/  SHFL.IDX P6, R14, R13, R12, R11 ;  /* 0x0000000c0d0e7389 */ /* 0x00006400000c000b */
[----:B01----:R-:W-:Y:S01]  /*35230*/  ENDCOLLECTIVE ;  /* 0x000000000000791b */ /* 0x003fe20003800000 */
.L_x_7458:
        /* <DEDUP_REMOVED lines=10> */
.L_x_7183:
[----:B0-----:R0:W1:Y:S02]  /*352e0*/  SYNCS.PHASECHK.TRANS64.TRYWAIT P1, [R17+URZ+0x2e800], R0 ;  /* 0x02e80000110075a7 */ /* 0x001064000802017f */
[----:B-1----:R-:W-:Y:S05]  /*352f0*/  @!P1 NANOSLEEP.SYNCS 0x989680 ;  /* 0x009896800000995d */ /* 0x002fea0003900000 */
[----:B------:R-:W1:Y:S02]  /*35300*/  @!P1 SYNCS.PHASECHK.TRANS64 P1, [R17+URZ+0x2e800], R0 ;  /* 0x02e80000110095a7 */ /* 0x000e64000802007f */
[----:B-1----:R-:W-:Y:S05]  /*35310*/  @!P1 BRA `(.L_x_7183) ;  /* 0xfffffffc00f09947 */ /* 0x002fea000383ffff */
[----:B------:R-:W-:Y:S05]  /*35320*/  BRA `(.L_x_7460) ;  /* 0xfffffdb400bc7947 */ /* 0x000fea000383ffff */
.L_x_7189:
[----:B-1----:R1:W2:Y:S02]  /*35330*/  SYNCS.PHASECHK.TRANS64.TRYWAIT P2, [R0+URZ+0x2e830], R5 ;  /* 0x02e83005000075a7 */ /* 0x0022a4000804017f */
[----:B--2---:R-:W-:Y:S05]  /*35340*/  @!P2 NANOSLEEP.SYNCS 0x989680 ;  /* 0x009896800000a95d */ /* 0x004fea0003900000 */
[----:B------:R-:W2:Y:S02]  /*35350*/  @!P2 SYNCS.PHASECHK.TRANS64 P2, [R0+URZ+0x2e830], R5 ;  /* 0x02e830050000a5a7 */ /* 0x000ea4000804007f */
[----:B--2---:R-:W-:Y:S05]  /*35360*/  @!P2 BRA `(.L_x_7189) ;  /* 0xfffffffc00f0a947 */ /* 0x004fea000383ffff */
[----:B------:R-:W-:Y:S05]  /*35370*/  BRA `(.L_x_7188) ;  /* 0xfffffdd800107947 */ /* 0x000fea000383ffff */
.L_x_7207:
[----:B-1----:R1:W2:Y:S02]  /*35380*/  SYNCS.PHASECHK.TRANS64.TRYWAIT P3, [R15+URZ+0x2e830], R14 ;  /* 0x02e8300e0f0075a7 */ /* 0x0022a4000806017f */
[----:B--2---:R-:W-:Y:S05]  /*35390*/  @!P3 NANOSLEEP.SYNCS 0x989680 ;  /* 0x009896800000b95d */ /* 0x004fea0003900000 */
[----:B------:R-:W2:Y:S02]  /*353a0*/  @!P3 SYNCS.PHASECHK.TRANS64 P3, [R15+URZ+0x2e830], R14 ;  /* 0x02e8300e0f00b5a7 */ /* 0x000ea4000806007f */
[----:B--2---:R-:W-:Y:S05]  /*353b0*/  @!P3 BRA `(.L_x_7207) ;  /* 0xfffffffc00f0b947 */ /* 0x004fea000383ffff */
[----:B------:R-:W-:Y:S05]  /*353c0*/  BRA `(.L_x_7206) ;  /* 0xfffffe30008c7947 */ /* 0x000fea000383ffff */
.L_x_7211:
[----:B-1----:R1:W2:Y:S02]  /*353d0*/  SYNCS.PHASECHK.TRANS64.TRYWAIT P2, [R15+URZ+0x2e850], R14 ;  /* 0x02e8500e0f0075a7 */ /* 0x0022a4000804017f */
[----:B--2---:R-:W-:Y:S05]  /*353e0*/  @!P2 NANOSLEEP.SYNCS 0x989680 ;  /* 0x009896800000a95d */ /* 0x004fea0003900000 */
[----:B------:R-:W2:Y:S02]  /*353f0*/  @!P2 SYNCS.PHASECHK.TRANS64 P2, [R15+URZ+0x2e850], R14 ;  /* 0x02e8500e0f00a5a7 */ /* 0x000ea4000804007f */
[----:B--2---:R-:W-:Y:S05]  /*35400*/  @!P2 BRA `(.L_x_7211) ;  /* 0xfffffffc00f0a947 */ /* 0x004fea000383ffff */
[----:B------:R-:W-:Y:S05]  /*35410*/  BRA `(.L_x_7208) ;  /* 0xfffffe44009c7947 */ /* 0x000fea000383ffff */
.L_x_7231:
[----:B-1----:R1:W2:Y:S02]  /*35420*/  SYNCS.PHASECHK.TRANS64.TRYWAIT P3, [R0+URZ+0x2e830], R3 ;  /* 0x02e83003000075a7 */ /* 0x0022a4000806017f */
[----:B--2---:R-:W-:Y:S05]  /*35430*/  @!P3 NANOSLEEP.SYNCS 0x989680 ;  /* 0x009896800000b95d */ /* 0x004fea0003900000 */
[----:B------:R-:W2:Y:S02]  /*35440*/  @!P3 SYNCS.PHASECHK.TRANS64 P3, [R0+URZ+0x2e830], R3 ;  /* 0x02e830030000b5a7 */ /* 0x000ea4000806007f */
[----:B--2---:R-:W-:Y:S05]  /*35450*/  @!P3 BRA `(.L_x_7231) ;  /* 0xfffffffc00f0b947 */ /* 0x004fea000383ffff */
[----:B------:R-:W-:Y:S05]  /*35460*/  BRA `(.L_x_7230) ;  /* 0xfffffe9c000c7947 */ /* 0x000fea000383ffff */
.L_x_7235:
[----:B-1----:R1:W2:Y:S02]  /*35470*/  SYNCS.PHASECHK.TRANS64.TRYWAIT P2, [R3+URZ+0x2e850], R0 ;  /* 0x02e85000030075a7 */ /* 0x0022a4000804017f */
[----:B--2---:R-:W-:Y:S05]  /*35480*/  @!P2 NANOSLEEP.SYNCS 0x989680 ;  /* 0x009896800000a95d */ /* 0x004fea0003900000 */
[----:B------:R-:W2:Y:S02]  /*35490*/  @!P2 SYNCS.PHASECHK.TRANS64 P2, [R3+URZ+0x2e850], R0 ;  /* 0x02e850000300a5a7 */ /* 0x000ea4000804007f */
[----:B--2---:R-:W-:Y:S05]  /*354a0*/  @!P2 BRA `(.L_x_7235) ;  /* 0xfffffffc00f0a947 */ /* 0x004fea000383ffff */
[----:B------:R-:W-:Y:S05]  /*354b0*/  BRA `(.L_x_7232) ;  /* 0xfffffeb000207947 */ /* 0x000fea000383ffff */
.L_x_7243:
[----:B-1----:R1:W2:Y:S02]  /*354c0*/  SYNCS.PHASECHK.TRANS64.TRYWAIT P3, [R0+URZ+0x2e830], R3 ;  /* 0x02e83003000075a7 */ /* 0x0022a4000806017f */
[----:B--2---:R-:W-:Y:S05]  /*354d0*/  @!P3 NANOSLEEP.SYNCS 0x989680 ;  /* 0x009896800000b95d */ /* 0x004fea0003900000 */
[----:B------:R-:W2:Y:S02]  /*354e0*/  @!P3 SYNCS.PHASECHK.TRANS64 P3, [R0+URZ+0x2e830], R3 ;  /* 0x02e830030000b5a7 */ /* 0x000ea4000806007f */
[----:B--2---:R-:W-:Y:S05]  /*354f0*/  @!P3 BRA `(.L_x_7243) ;  /* 0xfffffffc00f0b947 */ /* 0x004fea000383ffff */
[----:B------:R-:W-:Y:S05]  /*35500*/  BRA `(.L_x_7242) ;  /* 0xfffffed800e87947 */ /* 0x000fea000383ffff */
.L_x_7247:
[----:B-1----:R1:W2:Y:S02]  /*35510*/  SYNCS.PHASECHK.TRANS64.TRYWAIT P2, [R3+URZ+0x2e850], R0 ;  /* 0x02e85000030075a7 */ /* 0x0022a4000804017f */
[----:B--2---:R-:W-:Y:S05]  /*35520*/  @!P2 NANOSLEEP.SYNCS 0x989680 ;  /* 0x009896800000a95d */ /* 0x004fea0003900000 */
[----:B------:R-:W2:Y:S02]  /*35530*/  @!P2 SYNCS.PHASECHK.TRANS64 P2, [R3+URZ+0x2e850], R0 ;  /* 0x02e850000300a5a7 */ /* 0x000ea4000804007f */
[----:B--2---:R-:W-:Y:S05]  /*35540*/  @!P2 BRA `(.L_x_7247) ;  /* 0xfffffffc00f0a947 */ /* 0x004fea000383ffff */
[----:B------:R-:W-:Y:S05]  /*35550*/  BRA `(.L_x_7244) ;  /* 0xfffffef000047947 */ /* 0x000fea000383ffff */
.L_x_7261:
[----:B-1----:R1:W2:Y:S02]  /*35560*/  SYNCS.PHASECHK.TRANS64.TRYWAIT P1, [R13+URZ+0x2e850], R4 ;  /* 0x02e850040d0075a7 */ /* 0x0022a4000802017f */
[----:B--2---:R-:W-:Y:S05]  /*35570*/  @!P1 NANOSLEEP.SYNCS 0x989680 ;  /* 0x009896800000995d */ /* 0x004fea0003900000 */
[----:B------:R-:W2:Y:S02]  /*35580*/  @!P1 SYNCS.PHASECHK.TRANS64 P1, [R13+URZ+0x2e850], R4 ;  /* 0x02e850040d0095a7 */ /* 0x000ea4000802007f */
[----:B--2---:R-:W-:Y:S05]  /*35590*/  @!P1 BRA `(.L_x_7261) ;  /* 0xfffffffc00f09947 */ /* 0x004fea000383ffff */
[----:B------:R-:W-:Y:S05]  /*355a0*/  BRA `(.L_x_7260) ;  /* 0xffffff4000807947 */ /* 0x000fea000383ffff */
.L_x_7265:
[----:B------:R-:W-:Y:S01]  /*355b0*/  IMAD.MOV.U32 R12, RZ, RZ, R0 ;  /* 0x000000ffff0c7224 */ /* 0x000fe200078e0000 */
[----:B------:R-:W-:Y:S01]  /*355c0*/  SEL R5, R92, R91, P0 ;  /* 0x0000005b5c057207 */ /* 0x000fe20000000000 */
[----:B------:R-:W-:Y:S01]  /*355d0*/  IMAD.MOV.U32 R11, RZ, RZ, 0x1c1f ;  /* 0x00001c1fff0b7424 */ /* 0x000fe200078e00ff */
[----:B------:R-:W-:Y:S01]  /*355e0*/  SEL R7, R91, R92, P0 ;  /* 0x0000005c5b077207 */ /* 0x000fe20000000000 */
[----:B------:R-:W-:Y:S01]  /*355f0*/  IMAD.MOV.U32 R15, RZ, RZ, -0x1 ;  /* 0xffffffffff0f7424 */ /* 0x000fe200078e00ff */
[----:B------:R-:W-:Y:S02]  /*35600*/  SEL R9, R37, R36, P0 ;  /* 0x0000002425097207 */ /* 0x000fe40000000000 */
[----:B------:R-:W-:-:S07]  /*35610*/  SEL R21, R36, R37, P0 ;  /* 0x0000002524157207 */ /* 0x000fce0000000000 */
[----:B-1----:R-:W-:Y:S05]  /*35620*/  WARPSYNC.COLLECTIVE R15, `(.L_x_7461) ;  /* 0x000000000f087348 */ /* 0x002fea0003c00000 */
[----:B------:R0:W2:Y:S02]  /*35630*/  SHFL.IDX P6, R14, R13, R12, R11 ;  /* 0x0000000c0d0e7389 */ /* 0x0000a400000c000b */
[----:B012---:R-:W-:Y:S01]  /*35640*/  ENDCOLLECTIVE ;  /* 0x000000000000791b */ /* 0x007fe20003800000 */
.L_x_7461:
        /* <DEDUP_REMOVED lines=19> */
.L_x_7462:
        /* <DEDUP_REMOVED lines=19> */
.L_x_7463:
        /* <DEDUP_REMOVED lines=8> */
.L_x_7464:
[----:B------:R-:W-:Y:S02]  /*35930*/  IMAD.MOV.U32 R13, RZ, RZ, R9 ;  /* 0x000000ffff0d7224 */ /* 0x000fe400078e0009 */
[----:B------:R-:W-:Y:S02]  /*35940*/  IMAD.MOV.U32 R12, RZ, RZ, R0 ;  /* 0x000000ffff0c7224 */ /* 0x000fe400078e0000 */
[----:B------:R-:W-:-:S07]  /*35950*/  IMAD.MOV.U32 R7, RZ, RZ, R14 ;  /* 0x000000ffff077224 */ /* 0x000fce00078e000e */
[----:B------:R-:W-:Y:S05]  /*35960*/  WARPSYNC.COLLECTIVE R15, `(.L_x_7465) ;  /* 0x000000000f087348 */ /* 0x000fea0003c00000 */
[----:B------:R0:W1:Y:S02]  /*35970*/  SHFL.IDX P6, R14, R13, R12, R11 ;  /* 0x0000000c0d0e7389 */ /* 0x00006400000c000b */
[----:B01----:R-:W-:Y:S01]  /*35980*/  ENDCOLLECTIVE ;  /* 0x000000000000791b */ /* 0x003fe20003800000 */
.L_x_7465:
        /* <DEDUP_REMOVED lines=8> */
.L_x_7466:
[----:B------:R-:W-:Y:S02]  /*35a10*/  IMAD.MOV.U32 R13, RZ, RZ, R25 ;  /* 0x000000ffff0d7224 */ /* 0x000fe400078e0019 */
[----:B------:R-:W-:Y:S02]  /*35a20*/  IMAD.MOV.U32 R12, RZ, RZ, R0 ;  /* 0x000000ffff0c7224 */ /* 0x000fe400078e0000 */
[----:B------:R-:W-:-:S07]  /*35a30*/  IMAD.MOV.U32 R21, RZ, RZ, R14 ;  /* 0x000000ffff157224 */ /* 0x000fce00078e000e */
[----:B------:R-:W-:Y:S05]  /*35a40*/  WARPSYNC.COLLECTIVE R15, `(.L_x_7467) ;  /* 0x000000000f087348 */ /* 0x000fea0003c00000 */
[----:B------:R0:W1:Y:S02]  /*35a50*/  SHFL.IDX P6, R14, R13, R12, R11 ;  /* 0x0000000c0d0e7389 */ /* 0x00006400000c000b */
[----:B01----:R-:W-:Y:S01]  /*35a60*/  ENDCOLLECTIVE ;  /* 0x000000000000791b */ /* 0x003fe20003800000 */
.L_x_7467:
        /* <DEDUP_REMOVED lines=8> */
.L_x_7468:
[----:B------:R-:W-:Y:S02]  /*35af0*/  IMAD.MOV.U32 R13, RZ, RZ, R29 ;  /* 0x000000ffff0d7224 */ /* 0x000fe400078e001d */
[----:B------:R-:W-:Y:S02]  /*35b00*/  IMAD.MOV.U32 R12, RZ, RZ, R0 ;  /* 0x000000ffff0c7224 */ /* 0x000fe400078e0000 */
[----:B------:R-:W-:-:S07]  /*35b10*/  IMAD.MOV.U32 R27, RZ, RZ, R14 ;  /* 0x000000ffff1b7224 */ /* 0x000fce00078e000e */
[----:B------:R-:W-:Y:S05]  /*35b20*/  WARPSYNC.COLLECTIVE R15, `(.L_x_7469) ;  /* 0x000000000f087348 */ /* 0x000fea0003c00000 */
[----:B------:R0:W1:Y:S02]  /*35b30*/  SHFL.IDX P6, R14, R13, R12, R11 ;  /* 0x0000000c0d0e7389 */ /* 0x00006400000c000b */
[----:B01----:R-:W-:Y:S01]  /*35b40*/  ENDCOLLECTIVE ;  /* 0x000000000000791b */ /* 0x003fe20003800000 */
.L_x_7469:
        /* <DEDUP_REMOVED lines=8> */
.L_x_7470:
[----:B------:R-:W-:Y:S02]  /*35bd0*/  IMAD.MOV.U32 R13, RZ, RZ, R33 ;  /* 0x000000ffff0d7224 */ /* 0x000fe400078e0021 */
[----:B------:R-:W-:Y:S02]  /*35be0*/  IMAD.MOV.U32 R12, RZ, RZ, R0 ;  /* 0x000000ffff0c7224 */ /* 0x000fe400078e0000 */
[----:B------:R-:W-:-:S07]  /*35bf0*/  IMAD.MOV.U32 R31, RZ, RZ, R14 ;  /* 0x000000ffff1f7224 */ /* 0x000fce00078e000e */
[----:B------:R-:W-:Y:S05]  /*35c00*/  WARPSYNC.COLLECTIVE R15, `(.L_x_7471) ;  /* 0x000000000f087348 */ /* 0x000fea0003c00000 */
[----:B------:R0:W1:Y:S02]  /*35c10*/  SHFL.IDX P6, R14, R13, R12, R11 ;  /* 0x0000000c0d0e7389 */ /* 0x00006400000c000b */
[----:B01----:R-:W-:Y:S01]  /*35c20*/  ENDCOLLECTIVE ;  /* 0x000000000000791b */ /* 0x003fe20003800000 */
.L_x_7471:
        /* <DEDUP_REMOVED lines=8> */
.L_x_7472:
[----:B------:R-:W-:Y:S02]  /*35cb0*/  IMAD.MOV.U32 R13, RZ, RZ, R37 ;  /* 0x000000ffff0d7224 */ /* 0x000fe400078e0025 */
[----:B------:R-:W-:Y:S02]  /*35cc0*/  IMAD.MOV.U32 R12, RZ, RZ, R0 ;  /* 0x000000ffff0c7224 */ /* 0x000fe400078e0000 */
[----:B------:R-:W-:-:S07]  /*35cd0*/  IMAD.MOV.U32 R35, RZ, RZ, R14 ;  /* 0x000000ffff237224 */ /* 0x000fce00078e000e */
[----:B------:R-:W-:Y:S05]  /*35ce0*/  WARPSYNC.COLLECTIVE R15, `(.L_x_7473) ;  /* 0x000000000f087348 */ /* 0x000fea0003c00000 */
[----:B------:R0:W1:Y:S02]  /*35cf0*/  SHFL.IDX P6, R14, R13, R12, R11 ;  /* 0x0000000c0d0e7389 */ /* 0x00006400000c000b */
[----:B01----:R-:W-:Y:S01]  /*35d00*/  ENDCOLLECTIVE ;  /* 0x000000000000791b */ /* 0x003fe20003800000 */
.L_x_7473:
        /* <DEDUP_REMOVED lines=8> */
.L_x_7474:
[----:B------:R-:W-:Y:S02]  /*35d90*/  IMAD.MOV.U32 R13, RZ, RZ, R41 ;  /* 0x000000ffff0d7224 */ /* 0x000fe400078e0029 */
[----:B------:R-:W-:Y:S02]  /*35da0*/  IMAD.MOV.U32 R12, RZ, RZ, R0 ;  /* 0x000000ffff0c7224 */ /* 0x000fe400078e0000 */
[----:B------:R-:W-:-:S07]  /*35db0*/  IMAD.MOV.U32 R20, RZ, RZ, R14 ;  /* 0x000000ffff147224 */ /* 0x000fce00078e000e */
[----:B------:R-:W-:Y:S05]  /*35dc0*/  WARPSYNC.COLLECTIVE R15, `(.L_x_7475) ;  /* 0x000000000f087348 */ /* 0x000fea0003c00000 */
[----:B------:R0:W1:Y:S02]  /*35dd0*/  SHFL.IDX P6, R14, R13, R12, R11 ;  /* 0x0000000c0d0e7389 */ /* 0x00006400000c000b */
[----:B01----:R-:W-:Y:S01]  /*35de0*/  ENDCOLLECTIVE ;  /* 0x000000000000791b */ /* 0x003fe20003800000 */
.L_x_7475:
[----:B------:R-:W-:Y:S02]  /*35df0*/  IMAD.MOV.U32 R13, RZ, RZ, R43 ;  /* 0x000000ffff0d7224 */ /* 0x000fe400078e002b */
[----:B------:R-:W-:Y:S02]  /*35e00*/  IMAD.MOV.U32 R12, RZ, RZ, R2 ;  /* 0x000000ffff0c7224 */ /* 0x000fe400078e0002 */
[----:B------:R-:W-:-:S07]  /*35e10*/  IMAD.MOV.U32 R41, RZ, RZ, R14 ;  /* 0x000000ffff297224 */ /* 0x000fce00078e000e */
[----:B------:R-:W-:Y:S05]  /*35e20*/  WARPSYNC.COLLECTIVE R15, `(.L_x_7476) ;  /* 0x000000000f087348 */ /* 0x000fea0003c00000 */
[----:B------:R0:W1:Y:S02]  /*35e30*/  SHFL.IDX P6, R14, R13, R12, R11 ;  /* 0x0000000c0d0e7389 */ /* 0x00006400000c000b */
[----:B01----:R-:W-:Y:S01]  /*35e40*/  ENDCOLLECTIVE ;  /* 0x000000000000791b */ /* 0x003fe20003800000 */
.L_x_7476:
[----:B------:R-:W-:Y:S02]  /*35e50*/  IMAD.MOV.U32 R13, RZ, RZ, R45 ;  /* 0x000000ffff0d7224 */ /* 0x000fe400078e002d */
[----:B------:R-:W-:Y:S02]  /*35e60*/  IMAD.MOV.U32 R12, RZ, RZ, R0 ;  /* 0x000000ffff0c7224 */ /* 0x000fe400078e0000 */
[----:B------:R-:W-:-:S07]  /*35e70*/  IMAD.MOV.U32 R40, RZ, RZ, R14 ;  /* 0x000000ffff287224 */ /* 0x000fce00078e000e */
[----:B------:R-:W-:Y:S05]  /*35e80*/  WARPSYNC.COLLECTIVE R15, `(.L_x_7477) ;  /* 0x000000000f087348 */ /* 0x000fea0003c00000 */
[----:B------:R0:W1:Y:S02]  /*35e90*/  SHFL.IDX P6, R14, R13, R12, R11 ;  /* 0x0000000c0d0e7389 */ /* 0x00006400000c000b */
[----:B01----:R-:W-:Y:S01]  /*35ea0*/  ENDCOLLECTIVE ;  /* 0x000000000000791b */ /* 0x003fe20003800000 */
.L_x_7477:
        /* <DEDUP_REMOVED lines=8> */
.L_x_7478:
[----:B------:R-:W-:Y:S02]  /*35f30*/  IMAD.MOV.U32 R13, RZ, RZ, R49 ;  /* 0x000000ffff0d7224 */ /* 0x000fe400078e0031 */
[----:B------:R-:W-:Y:S02]  /*35f40*/  IMAD.MOV.U32 R12, RZ, RZ, R0 ;  /* 0x000000ffff0c7224 */ /* 0x000fe400078e0000 */
[----:B------:R-:W-:-:S07]  /*35f50*/  IMAD.MOV.U32 R42, RZ, RZ, R14 ;  /* 0x000000ffff2a7224 */ /* 0x000fce00078e000e */
[----:B------:R-:W-:Y:S05]  /*35f60*/  WARPSYNC.COLLECTIVE R15, `(.L_x_7479) ;  /* 0x000000000f087348 */ /* 0x000fea0003c00000 */
[----:B------:R0:W1:Y:S02]  /*35f70*/  SHFL.IDX P6, R14, R13, R12, R11 ;  /* 0x0000000c0d0e7389 */ /* 0x00006400000c000b */
[----:B01----:R-:W-:Y:S01]  /*35f80*/  ENDCOLLECTIVE ;  /* 0x000000000000791b */ /* 0x003fe20003800000 */
.L_x_7479:
        /* <DEDUP_REMOVED lines=8> */
.L_x_7480:
[----:B------:R-:W-:Y:S02]  /*36010*/  IMAD.MOV.U32 R13, RZ, RZ, R53 ;  /* 0x000000ffff0d7224 */ /* 0x000fe400078e0035 */
[----:B------:R-:W-:Y:S02]  /*36020*/  IMAD.MOV.U32 R12, RZ, RZ, R0 ;  /* 0x000000ffff0c7224 */ /* 0x000fe400078e0000 */
[----:B------:R-:W-:-:S07]  /*36030*/  IMAD.MOV.U32 R44, RZ, RZ, R14 ;  /* 0x000000ffff2c7224 */ /* 0x000fce00078e000e */
[----:B------:R-:W-:Y:S05]  /*36040*/  WARPSYNC.COLLECTIVE R15, `(.L_x_7481) ;  /* 0x000000000f087348 */ /* 0x000fea0003c00000 */
[----:B------:R0:W1:Y:S02]  /*36050*/  SHFL.IDX P6, R14, R13, R12, R11 ;  /* 0x0000000c0d0e7389 */ /* 0x00006400000c000b */
[----:B01----:R-:W-:Y:S01]  /*36060*/  ENDCOLLECTIVE ;  /* 0x000000000000791b */ /* 0x003fe20003800000 */
.L_x_7481:
[----:B------:R-:W-:Y:S01]  /*36070*/  SEL R9, R49, R44, P0 ;  /* 0x0000002c31097207 */ /* 0x000fe20000000000 */
[----:B------:R-:W-:Y:S02]  /*36080*/  IMAD.MOV.U32 R13, RZ, RZ, R55 ;  /* 0x000000ffff0d7224 */ /* 0x000fe400078e0037 */
[----:B------:R-:W-:Y:S02]  /*36090*/  IMAD.MOV.U32 R12, RZ, RZ, R2 ;  /* 0x000000ffff0c7224 */ /* 0x000fe400078e0002 */
[----:B------:R-:W-:-:S07]  /*360a0*/  IMAD.MOV.U32 R53, RZ, RZ, R14 ;  /* 0x000000ffff357224 */ /* 0x000fce00078e000e */
[----:B------:R-:W-:Y:S05]  /*360b0*/  WARPSYNC.COLLECTIVE R15, `(.L_x_7482) ;  /* 0x000000000f087348 */ /* 0x000fea0003c00000 */
[----:B------:R0:W1:Y:S02]  /*360c0*/  SHFL.IDX P6, R14, R13, R12, R11 ;  /* 0x0000000c0d0e7389 */ /* 0x00006400000c000b */
[----:B01----:R-:W-:Y:S01]  /*360d0*/  ENDCOLLECTIVE ;  /* 0x000000000000791b */ /* 0x003fe20003800000 */
.L_x_7482:
[----:B------:R-:W-:Y:S02]  /*360e0*/  IMAD.MOV.U32 R13, RZ, RZ, R57 ;  /* 0x000000ffff0d7224 */ /* 0x000fe400078e0039 */
[----:B------:R-:W-:Y:S02]  /*360f0*/  IMAD.MOV.U32 R12, RZ, RZ, R0 ;  /* 0x000000ffff0c7224 */ /* 0x000fe400078e0000 */
[----:B------:R-:W-:-:S07]  /*36100*/  IMAD.MOV.U32 R46, RZ, RZ, R14 ;  /* 0x000000ffff2e7224 */ /* 0x000fce00078e000e */
[----:B------:R-:W-:Y:S05]  /*36110*/  WARPSYNC.COLLECTIVE R15, `(.L_x_7483) ;  /* 0x000000000f087348 */ /* 0x000fea0003c00000 */
[----:B------:R0:W1:Y:S02]  /*36120*/  SHFL.IDX P6, R14, R13, R12, R11 ;  /* 0x0000000c0d0e7389 */ /* 0x00006400000c000b */
[----:B01----:R-:W-:Y:S01]  /*36130*/  ENDCOLLECTIVE ;  /* 0x000000000000791b */ /* 0x003fe20003800000 */
.L_x_7483:
        /* <DEDUP_REMOVED lines=8> */
.L_x_7484:
[----:B------:R-:W-:Y:S02]  /*361c0*/  IMAD.MOV.U32 R13, RZ, RZ, R61 ;  /* 0x000000ffff0d7224 */ /* 0x000fe400078e003d */
[----:B------:R-:W-:Y:S02]  /*361d0*/  IMAD.MOV.U32 R12, RZ, RZ, R0 ;  /* 0x000000ffff0c7224 */ /* 0x000fe400078e0000 */
[----:B------:R-:W-:-:S07]  /*361e0*/  IMAD.MOV.U32 R48, RZ, RZ, R14 ;  /* 0x000000ffff307224 */ /* 0x000fce00078e000e */
[----:B------:R-:W-:Y:S05]  /*361f0*/  WARPSYNC.COLLECTIVE R15, `(.L_x_7485) ;  /* 0x000000000f087348 */ /* 0x000fea0003c00000 */
[----:B------:R0:W1:Y:S02]  /*36200*/  SHFL.IDX P6, R14, R13, R12, R11 ;  /* 0x0000000c0d0e7389 */ /* 0x00006400000c000b */
[----:B01----:R-:W-:Y:S01]  /*36210*/  ENDCOLLECTIVE ;  /* 0x000000000000791b */ /* 0x003fe20003800000 */
.L_x_7485:
        /* <DEDUP_REMOVED lines=8> */
.L_x_7486:
[----:B------:R-:W-:Y:S02]  /*362a0*/  IMAD.MOV.U32 R13, RZ, RZ, R65 ;  /* 0x000000ffff0d7224 */ /* 0x000fe400078e0041 */
[----:B------:R-:W-:Y:S02]  /*362b0*/  IMAD.MOV.U32 R12, RZ, RZ, R0 ;  /* 0x000000ffff0c7224 */ /* 0x000fe400078e0000 */
[----:B------:R-:W-:-:S07]  /*362c0*/  IMAD.MOV.U32 R50, RZ, RZ, R14 ;  /* 0x000000ffff327224 */ /* 0x000fce00078e000e */
[----:B------:R-:W-:Y:S05]  /*362d0*/  WARPSYNC.COLLECTIVE R15, `(.L_x_7487) ;  /* 0x000000000f087348 */ /* 0x000fea0003c00000 */
[----:B------:R0:W1:Y:S02]  /*362e0*/  SHFL.IDX P6, R14, R13, R12, R11 ;  /* 0x0000000c0d0e7389 */ /* 0x00006400000c000b */
[----:B01----:R-:W-:Y:S01]  /*362f0*/  ENDCOLLECTIVE ;  /* 0x000000000000791b */ /* 0x003fe20003800000 */
.L_x_7487:
        /* <DEDUP_REMOVED lines=8> */
.L_x_7488:
[----:B------:R-:W-:Y:S02]  /*36380*/  IMAD.MOV.U32 R13, RZ, RZ, R71 ;  /* 0x000000ffff0d7224 */ /* 0x000fe400078e0047 */
[----:B------:R-:W-:Y:S02]  /*36390*/  IMAD.MOV.U32 R12, RZ, RZ, R0 ;  /* 0x000000ffff0c7224 */ /* 0x000fe400078e0000 */
[----:B------:R-:W-:-:S07]  /*363a0*/  IMAD.MOV.U32 R56, RZ, RZ, R14 ;  /* 0x000000ffff387224 */ /* 0x000fce00078e000e */
[----:B------:R-:W-:Y:S05]  /*363b0*/  WARPSYNC.COLLECTIVE R15, `(.L_x_7489) ;  /* 0x000000000f087348 */ /* 0x000fea0003c00000 */
[----:B------:R0:W1:Y:S02]  /*363c0*/  SHFL.IDX P6, R14, R13, R12, R11 ;  /* 0x0000000c0d0e7389 */ /* 0x00006400000c000b */
[----:B01----:R-:W-:Y:S01]  /*363d0*/  ENDCOLLECTIVE ;  /* 0x000000000000791b */ /* 0x003fe20003800000 */
.L_x_7489:
[----:B------:R-:W-:Y:S01]  /*363e0*/  SEL R39, R56, R65, P0 ;  /* 0x0000004138277207 */ /* 0x000fe20000000000 */
[----:B------:R-:W-:Y:S02]  /*363f0*/  IMAD.MOV.U32 R13, RZ, RZ, R73 ;  /* 0x000000ffff0d7224 */ /* 0x000fe400078e0049 */
[----:B------:R-:W-:Y:S02]  /*36400*/  IMAD.MOV.U32 R12, RZ, RZ, R2 ;  /* 0x000000ffff0c7224 */ /* 0x000fe400078e0002 */
[----:B------:R-:W-:-:S07]  /*36410*/  IMAD.MOV.U32 R71, RZ, RZ, R14 ;  /* 0x000000ffff477224 */ /* 0x000fce00078e000e */
[----:B------:R-:W-:Y:S05]  /*36420*/  WARPSYNC.COLLECTIVE R15, `(.L_x_7490) ;  /* 0x000000000f087348 */ /* 0x000fea0003c00000 */
[----:B------:R0:W1:Y:S02]  /*36430*/  SHFL.IDX P6, R14, R13, R12, R11 ;  /* 0x0000000c0d0e7389 */ /* 0x00006400000c000b */
[----:B01----:R-:W-:Y:S01]  /*36440*/  ENDCOLLECTIVE ;  /* 0x000000000000791b */ /* 0x003fe20003800000 */
.L_x_7490:
[----:B------:R-:W-:Y:S02]  /*36450*/  IMAD.MOV.U32 R13, RZ, RZ, R75 ;  /* 0x000000ffff0d7224 */ /* 0x000fe400078e004b */
[----:B------:R-:W-:Y:S02]  /*36460*/  IMAD.MOV.U32 R12, RZ, RZ, R0 ;  /* 0x000000ffff0c7224 */ /* 0x000fe400078e0000 */
[----:B------:R-:W-:-:S07]  /*36470*/  IMAD.MOV.U32 R58, RZ, RZ, R14 ;  /* 0x000000ffff3a7224 */ /* 0x000fce00078e000e */
[----:B------:R-:W-:Y:S05]  /*36480*/  WARPSYNC.COLLECTIVE R15, `(.L_x_7491) ;  /* 0x000000000f087348 */ /* 0x000fea0003c00000 */
[----:B------:R0:W1:Y:S02]  /*36490*/  SHFL.IDX P6, R14, R13, R12, R11 ;  /* 0x0000000c0d0e7389 */ /* 0x00006400000c000b */
[----:B01----:R-:W-:Y:S01]  /*364a0*/  ENDCOLLECTIVE ;  /* 0x000000000000791b */ /* 0x003fe20003800000 */
.L_x_7491:
[----:B------:R-:W-:Y:S02]  /*364b0*/  IMAD.MOV.U32 R13, RZ, RZ, R77 ;  /* 0x000000ffff0d7224 */ /* 0x000fe400078e004d */
[----:B------:R-:W-:Y:S02]  /*364c0*/  IMAD.MOV.U32 R12, RZ, RZ, R2 ;  /* 0x000000ffff0c7224 */ /* 0x000fe400078e0002 */
[----:B------:R-:W-:Y:S02]  /*364d0*/  IMAD.MOV.U32 R2, RZ, RZ, RZ ;  /* 0x000000ffff027224 */ /* 0x000fe400078e00ff */
[----:B------:R-:W-:-:S07]  /*364e0*/  IMAD.MOV.U32 R75, RZ, RZ, R14 ;  /* 0x000000ffff4b7224 */ /* 0x000fce00078e000e */
[----:B------:R-:W-:Y:S05]  /*364f0*/  WARPSYNC.COLLECTIVE R15, `(.L_x_7492) ;  /* 0x000000000f087348 */ /* 0x000fea0003c00000 */
[----:B------:R0:W1:Y:S02]  /*36500*/  SHFL.IDX P6, R14, R13, R12, R11 ;  /* 0x0000000c0d0e7389 */ /* 0x00006400000c000b */
[----:B01----:R-:W-:Y:S01]  /*36510*/  ENDCOLLECTIVE ;  /* 0x000000000000791b */ /* 0x003fe20003800000 */
.L_x_7492:
        /* <DEDUP_REMOVED lines=8> */
.L_x_7277:
[----:B------:R-:W-:Y:S02]  /*365a0*/  IMAD.MOV.U32 R13, RZ, RZ, R3 ;  /* 0x000000ffff0d7224 */ /* 0x000fe400078e0003 */
[----:B------:R-:W-:Y:S02]  /*365b0*/  IMAD.MOV.U32 R12, RZ, RZ, RZ ;  /* 0x000000ffff0c7224 */ /* 0x000fe400078e00ff */
[----:B------:R-:W-:Y:S02]  /*365c0*/  IMAD.MOV.U32 R11, RZ, RZ, 0x181f ;  /* 0x0000181fff0b7424 */ /* 0x000fe400078e00ff */
[----:B------:R-:W-:-:S07]  /*365d0*/  IMAD.MOV.U32 R15, RZ, RZ, -0x1 ;  /* 0xffffffffff0f7424 */ /* 0x000fce00078e00ff */
[----:B-1----:R-:W-:Y:S05]  /*365e0*/  WARPSYNC.COLLECTIVE R15, `(.L_x_7494) ;  /* 0x000000000f087348 */ /* 0x002fea0003c00000 */
[----:B------:R0:W2:Y:S02]  /*365f0*/  SHFL.IDX P6, R14, R13, R12, R11 ;  /* 0x0000000c0d0e7389 */ /* 0x0000a400000c000b */
[----:B012---:R-:W-:Y:S01]  /*36600*/  ENDCOLLECTIVE ;  /* 0x000000000000791b */ /* 0x007fe20003800000 */
.L_x_7494:
[----:B------:R-:W-:Y:S02]  /*36610*/  IMAD.MOV.U32 R13, RZ, RZ, R2 ;  /* 0x000000ffff0d7224 */ /* 0x000fe400078e0002 */
[----:B------:R-:W-:-:S07]  /*36620*/  IMAD.MOV.U32 R0, RZ, RZ, R14 ;  /* 0x000000ffff007224 */ /* 0x000fce00078e000e */
[----:B------:R-:W-:Y:S05]  /*36630*/  WARPSYNC.COLLECTIVE R15, `(.L_x_7495) ;  /* 0x000000000f087348 */ /* 0x000fea0003c00000 */
[----:B------:R0:W1:Y:S02]  /*36640*/  SHFL.IDX P6, R14, R13, R12, R11 ;  /* 0x0000000c0d0e7389 */ /* 0x00006400000c000b */
[----:B01----:R-:W-:Y:S01]  /*36650*/  ENDCOLLECTIVE ;  /* 0x000000000000791b */ /* 0x003fe20003800000 */
.L_x_7495:
[----:B------:R-:W-:Y:S05]  /*36660*/  BRA `(.L_x_7496) ;  /* 0xffffff6000c87947 */ /* 0x000fea000383ffff */
.L_x_7280:
        /* <DEDUP_REMOVED lines=8> */
.L_x_7498:
[----:B------:R-:W-:Y:S05]  /*366f0*/  BSYNC B1 ;  /* 0x0000000000017941 */ /* 0x000fea0003800000 */
.L_x_7497:
        /* <DEDUP_REMOVED lines=8> */
.L_x_7499:
[----:B------:R-:W-:Y:S05]  /*36780*/  BRA `(.L_x_7500) ;  /* 0xffffff6000d07947 */ /* 0x000fea000383ffff */
.L_x_7283:
        /* <DEDUP_REMOVED lines=8> */
.L_x_7502:
[----:B------:R-:W-:Y:S05]  /*36810*/  BSYNC B1 ;  /* 0x0000000000017941 */ /* 0x000fea0003800000 */
.L_x_7501:
        /* <DEDUP_REMOVED lines=8> */
.L_x_7503:
[----:B------:R-:W-:Y:S05]  /*368a0*/  BRA `(.L_x_7504) ;  /* 0xffffff6000d47947 */ /* 0x000fea000383ffff */
.L_x_7286:
        /* <DEDUP_REMOVED lines=8> */
.L_x_7506:
[----:B------:R-:W-:Y:S05]  /*36930*/  BSYNC B1 ;  /* 0x0000000000017941 */ /* 0x000fea0003800000 */
.L_x_7505:
        /* <DEDUP_REMOVED lines=8> */
.L_x_7507:
[----:B------:R-:W-:Y:S05]  /*369c0*/  BRA `(.L_x_7508) ;  /* 0xffffff6000d87947 */ /* 0x000fea000383ffff */
.L_x_7311:
        /* <DEDUP_REMOVED lines=11> */
.L_x_7510:
[----:B------:R-:W-:Y:S05]  /*36a80*/  BSYNC B1 ;  /* 0x0000000000017941 */ /* 0x000fea0003800000 */
.L_x_7509:
[----:B------:R-:W-:Y:S05]  /*36a90*/  BRA `(.L_x_7511) ;  /* 0xffffff7c00b87947 */ /* 0x000fea000383ffff */
.L_x_7313:
[----:B------:R-:W-:Y:S01]  /*36aa0*/  BSSY B1, `(.L_x_7512) ;  /* 0x0000006000017945 */ /* 0x000fe20003800000 */
[----:B------:R-:W-:-:S07]  /*36ab0*/  IMAD.MOV.U32 R15, RZ, RZ, -0x1 ;  /* 0xffffffffff0f7424 */ /* 0x000fce00078e00ff */
[----:B01----:R-:W-:Y:S05]  /*36ac0*/  WARPSYNC.COLLECTIVE R15, `(.L_x_7513) ;  /* 0x000000000f0c7348 */ /* 0x003fea0003c00000 */
[----:B------:R-:W-:Y:S02]  /*36ad0*/  ELECT P6, UR62, PT ;  /* 0x00000000003e782f */ /* 0x000fe400038c0000 */
[----:B------:R-:W-:Y:S01]  /*36ae0*/  MOV R14, UR62 ;  /* 0x0000003e000e7c02 */ /* 0x000fe20008000f00 */
[----:B01----:R-:W-:Y:S10]  /*36af0*/  ENDCOLLECTIVE ;  /* 0x000000000000791b */ /* 0x003ff40003800000 */
.L_x_7513:
[----:B------:R-:W-:Y:S05]  /*36b00*/  BSYNC B1 ;  /* 0x0000000000017941 */ /* 0x000fea0003800000 */
.L_x_7512:
[----:B------:R-:W-:Y:S05]  /*36b10*/  BRA `(.L_x_7312) ;  /* 0xffffff7c00b07947 */ /* 0x000fea000383ffff */
.L_x_7315:
[----:B-1----:R-:W2:Y:S02]  /*36b20*/  LDL R5, [R1+0x4] ;  /* 0x0000040001057983 */ /* 0x002ea40000100800 */
[----:B--2---:R1:W2:Y:S02]  /*36b30*/  SYNCS.PHASECHK.TRANS64.TRYWAIT P0, [R5+URZ+0x2e820], R4 ;  /* 0x02e82004050075a7 */ /* 0x0042a4000800017f */
[----:B--2---:R-:W-:Y:S05]  /*36b40*/  @!P0 NANOSLEEP.SYNCS 0x989680 ;  /* 0x009896800000895d */ /* 0x004fea0003900000 */
[----:B------:R-:W2:Y:S02]  /*36b50*/  @!P0 SYNCS.PHASECHK.TRANS64 P0, [R5+URZ+0x2e820], R4 ;  /* 0x02e82004050085a7 */ /* 0x000ea4000800007f */
[----:B--2---:R-:W-:Y:S05]  /*36b60*/  @!P0 BRA `(.L_x_7315) ;  /* 0xfffffffc00ec8947 */ /* 0x004fea000383ffff */
[----:B------:R-:W-:Y:S05]  /*36b70*/  BRA `(.L_x_7514) ;  /* 0xffffff7c00c07947 */ /* 0x000fea000383ffff */
.L_x_7319:
[----:B-1----:R1:W2:Y:S02]  /*36b80*/  SYNCS.PHASECHK.TRANS64.TRYWAIT P0, [R4+URZ+0x2e8a0], R9 ;  /* 0x02e8a009040075a7 */ /* 0x0022a4000800017f */
[----:B--2---:R-:W-:Y:S05]  /*36b90*/  @!P0 NANOSLEEP.SYNCS 0x989680 ;  /* 0x009896800000895d */ /* 0x004fea0003900000 */
[----:B------:R-:W2:Y:S02]  /*36ba0*/  @!P0 SYNCS.PHASECHK.TRANS64 P0, [R4+URZ+0x2e8a0], R9 ;  /* 0x02e8a009040085a7 */ /* 0x000ea4000800007f */
[----:B--2---:R-:W-:Y:S05]  /*36bb0*/  @!P0 BRA `(.L_x_7319) ;  /* 0xfffffffc00f08947 */ /* 0x004fea000383ffff */
[----:B------:R-:W-:Y:S05]  /*36bc0*/  BRA `(.L_x_7515) ;  /* 0xffffff7c00e87947 */ /* 0x000fea000383ffff */
.L_x_7324:
[----:B0-----:R0:W2:Y:S02]  /*36bd0*/  SYNCS.PHASECHK.TRANS64.TRYWAIT P0, [R4+URZ+0x2e8c0], R9 ;  /* 0x02e8c009040075a7 */ /* 0x0010a4000800017f */
[----:B--2---:R-:W-:Y:S05]  /*36be0*/  @!P0 NANOSLEEP.SYNCS 0x989680 ;  /* 0x009896800000895d */ /* 0x004fea0003900000 */
[----:B------:R-:W2:Y:S02]  /*36bf0*/  @!P0 SYNCS.PHASECHK.TRANS64 P0, [R4+URZ+0x2e8c0], R9 ;  /* 0x02e8c009040085a7 */ /* 0x000ea4000800007f */
[----:B--2---:R-:W-:Y:S05]  /*36c00*/  @!P0 BRA `(.L_x_7324) ;  /* 0xfffffffc00f08947 */ /* 0x004fea000383ffff */
[----:B------:R-:W-:Y:S05]  /*36c10*/  BRA `(.L_x_7516) ;  /* 0xffffff80006c7947 */ /* 0x000fea000383ffff */
.L_x_7331:
[----:B-1----:R1:W2:Y:S02]  /*36c20*/  SYNCS.PHASECHK.TRANS64.TRYWAIT P1, [R5+URZ+0x2e8a0], R6 ;  /* 0x02e8a006050075a7 */ /* 0x0022a4000802017f */
[----:B--2---:R-:W-:Y:S05]  /*36c30*/  @!P1 NANOSLEEP.SYNCS 0x989680 ;  /* 0x009896800000995d */ /* 0x004fea0003900000 */
[----:B------:R-:W2:Y:S02]  /*36c40*/  @!P1 SYNCS.PHASECHK.TRANS64 P1, [R5+URZ+0x2e8a0], R6 ;  /* 0x02e8a006050095a7 */ /* 0x000ea4000802007f */
[----:B--2---:R-:W-:Y:S05]  /*36c50*/  @!P1 BRA `(.L_x_7331) ;  /* 0xfffffffc00f09947 */ /* 0x004fea000383ffff */
[----:B------:R-:W-:Y:S05]  /*36c60*/  BRA `(.L_x_7517) ;  /* 0xffffff8400447947 */ /* 0x000fea000383ffff */
.L_x_7336:
[----:B0-----:R0:W2:Y:S02]  /*36c70*/  SYNCS.PHASECHK.TRANS64.TRYWAIT P1, [R5+URZ+0x2e8c0], R6 ;  /* 0x02e8c006050075a7 */ /* 0x0010a4000802017f */
[----:B--2---:R-:W-:Y:S05]  /*36c80*/  @!P1 NANOSLEEP.SYNCS 0x989680 ;  /* 0x009896800000995d */ /* 0x004fea0003900000 */
[----:B------:R-:W2:Y:S02]  /*36c90*/  @!P1 SYNCS.PHASECHK.TRANS64 P1, [R5+URZ+0x2e8c0], R6 ;  /* 0x02e8c006050095a7 */ /* 0x000ea4000802007f */
[----:B--2---:R-:W-:Y:S05]  /*36ca0*/  @!P1 BRA `(.L_x_7336) ;  /* 0xfffffffc00f09947 */ /* 0x004fea000383ffff */
[----:B------:R-:W-:Y:S05]  /*36cb0*/  BRA `(.L_x_7518) ;  /* 0xffffff8400c47947 */ /* 0x000fea000383ffff */
.L_x_7359:
        /* <DEDUP_REMOVED lines=11> */
.L_x_7520:
[----:B------:R-:W-:Y:S05]  /*36d70*/  BSYNC B0 ;  /* 0x0000000000007941 */ /* 0x000fea0003800000 */
.L_x_7519:
[----:B------:R-:W-:Y:S05]  /*36d80*/  BRA `(.L_x_7521) ;  /* 0xffffff9400807947 */ /* 0x000fea000383ffff */
.L_x_7361:
[----:B------:R-:W-:Y:S01]  /*36d90*/  BSSY B0, `(.L_x_7522) ;  /* 0x0000006000007945 */ /* 0x000fe20003800000 */
[----:B------:R-:W-:-:S07]  /*36da0*/  IMAD.MOV.U32 R15, RZ, RZ, -0x1 ;  /* 0xffffffffff0f7424 */ /* 0x000fce00078e00ff */
[----:B012---:R-:W-:Y:S05]  /*36db0*/  WARPSYNC.COLLECTIVE R15, `(.L_x_7523) ;  /* 0x000000000f0c7348 */ /* 0x007fea0003c00000 */
[----:B------:R-:W-:Y:S02]  /*36dc0*/  ELECT P6, UR62, PT ;  /* 0x00000000003e782f */ /* 0x000fe400038c0000 */
[----:B------:R-:W-:Y:S01]  /*36dd0*/  MOV R14, UR62 ;  /* 0x0000003e000e7c02 */ /* 0x000fe20008000f00 */
[----:B012---:R-:W-:Y:S10]  /*36de0*/  ENDCOLLECTIVE ;  /* 0x000000000000791b */ /* 0x007ff40003800000 */
.L_x_7523:
[----:B------:R-:W-:Y:S05]  /*36df0*/  BSYNC B0 ;  /* 0x0000000000007941 */ /* 0x000fea0003800000 */
.L_x_7522:
[----:B------:R-:W-:Y:S05]  /*36e00*/  BRA `(.L_x_7524) ;  /* 0xffffff9400887947 */ /* 0x000fea000383ffff */
.L_x_7363:
[----:B-1----:R1:W2:Y:S02]  /*36e10*/  SYNCS.PHASECHK.TRANS64.TRYWAIT P0, [R0+URZ+0x2e880], R3 ;  /* 0x02e88003000075a7 */ /* 0x0022a4000800017f */
[----:B--2---:R-:W-:Y:S05]  /*36e20*/  @!P0 NANOSLEEP.SYNCS 0x989680 ;  /* 0x009896800000895d */ /* 0x004fea0003900000 */
[----:B------:R-:W2:Y:S02]  /*36e30*/  @!P0 SYNCS.PHASECHK.TRANS64 P0, [R0+URZ+0x2e880], R3 ;  /* 0x02e88003000085a7 */ /* 0x000ea4000800007f */
[----:B--2---:R-:W-:Y:S05]  /*36e40*/  @!P0 BRA `(.L_x_7363) ;  /* 0xfffffffc00f08947 */ /* 0x004fea000383ffff */
[----:B------:R-:W-:Y:S05]  /*36e50*/  BRA `(.L_x_7525) ;  /* 0xffffff9800007947 */ /* 0x000fea000383ffff */
.L_x_7365:
[----:B--2---:R2:W3:Y:S02]  /*36e60*/  SYNCS.PHASECHK.TRANS64.TRYWAIT P0, [R0+URZ+0x2e840], R3 ;  /* 0x02e84003000075a7 */ /* 0x0044e4000800017f */
[----:B---3--:R-:W-:Y:S05]  /*36e70*/  @!P0 NANOSLEEP.SYNCS 0x989680 ;  /* 0x009896800000895d */ /* 0x008fea0003900000 */
[----:B------:R-:W3:Y:S02]  /*36e80*/  @!P0 SYNCS.PHASECHK.TRANS64 P0, [R0+URZ+0x2e840], R3 ;  /* 0x02e84003000085a7 */ /* 0x000ee4000800007f */
[----:B---3--:R-:W-:Y:S05]  /*36e90*/  @!P0 BRA `(.L_x_7365) ;  /* 0xfffffffc00f08947 */ /* 0x008fea000383ffff */
[----:B------:R-:W-:Y:S05]  /*36ea0*/  BRA `(.L_x_7526) ;  /* 0xffffff98005c7947 */ /* 0x000fea000383ffff */
.L_x_7369:
        /* <DEDUP_REMOVED lines=13> */
.L_x_7527:
[----:B------:R-:W-:Y:S02]  /*36f80*/  IMAD.MOV.U32 R13, RZ, RZ, R4 ;  /* 0x000000ffff0d7224 */ /* 0x000fe400078e0004 */
[----:B------:R-:W-:-:S07]  /*36f90*/  IMAD.MOV.U32 R6, RZ, RZ, R14 ;  /* 0x000000ffff067224 */ /* 0x000fce00078e000e */
[----:B------:R-:W-:Y:S05]  /*36fa0*/  WARPSYNC.COLLECTIVE R15, `(.L_x_7528) ;  /* 0x000000000f087348 */ /* 0x000fea0003c00000 */
[----:B------:R0:W1:Y:S02]  /*36fb0*/  SHFL.IDX P6, R14, R13, R12, R11 ;  /* 0x0000000c0d0e7389 */ /* 0x00006400000c000b */
[----:B01----:R-:W-:Y:S01]  /*36fc0*/  ENDCOLLECTIVE ;  /* 0x000000000000791b */ /* 0x003fe20003800000 */
.L_x_7528:
[----:B------:R-:W-:Y:S01]  /*36fd0*/  ULDC.64 UR4, c[0x0][0x208] ;  /* 0x0000820000047ab9 */ /* 0x000fe20000000a00 */
[----:B------:R-:W-:Y:S02]  /*36fe0*/  IMAD.MOV.U32 R13, RZ, RZ, R3 ;  /* 0x000000ffff0d7224 */ /* 0x000fe400078e0003 */
[----:B------:R-:W-:Y:S02]  /*36ff0*/  IMAD.MOV.U32 R12, RZ, RZ, 0x1 ;  /* 0x00000001ff0c7424 */ /* 0x000fe400078e00ff */
[----:B------:R-:W-:-:S05]  /*37000*/  IMAD.MOV.U32 R7, RZ, RZ, R14 ;  /* 0x000000ffff077224 */ /* 0x000fca00078e000e */
        /* <DEDUP_REMOVED lines=8> */
[----:B------:R0:W-:Y:S01]  /*37090*/  @!P1 LDGSTS.E.BYPASS.LTC128B.128 [R9+0x1c400], desc[UR4][R6.64], !P0 ;  /* 0x1c40000006099fae */ /* 0x0001e2000c101d44 */
[----:B------:R-:W-:-:S13]  /*370a0*/  ISETP.GE.AND P1, PT, R5, R2, PT ;  /* 0x000000020500720c */ /* 0x000fda0003f26270 */
[----:B0-----:R-:W-:Y:S05]  /*370b0*/  WARPSYNC.COLLECTIVE R15, `(.L_x_7529) ;  /* 0x000000000f087348 */ /* 0x001fea0003c00000 */
[----:B------:R1:W2:Y:S02]  /*370c0*/  SHFL.IDX P6, R14, R13, R12, R11 ;  /* 0x0000000c0d0e7389 */ /* 0x0002a400000c000b */
[----:B012---:R-:W-:Y:S01]  /*370d0*/  ENDCOLLECTIVE ;  /* 0x000000000000791b */ /* 0x007fe20003800000 */
.L_x_7529:
[----:B------:R-:W-:Y:S02]  /*370e0*/  IMAD.MOV.U32 R13, RZ, RZ, R4 ;  /* 0x000000ffff0d7224 */ /* 0x000fe400078e0004 */
[----:B------:R-:W-:-:S07]  /*370f0*/  IMAD.MOV.U32 R6, RZ, RZ, R14 ;  /* 0x000000ffff067224 */ /* 0x000fce00078e000e */
[----:B------:R-:W-:Y:S05]  /*37100*/  WARPSYNC.COLLECTIVE R15, `(.L_x_7530) ;  /* 0x000000000f087348 */ /* 0x000fea0003c00000 */
[----:B------:R0:W1:Y:S02]  /*37110*/  SHFL.IDX P6, R14, R13, R12, R11 ;  /* 0x0000000c0d0e7389 */ /* 0x00006400000c000b */
[----:B01----:R-:W-:Y:S01]  /*37120*/  ENDCOLLECTIVE ;  /* 0x000000000000791b */ /* 0x003fe20003800000 */
.L_x_7530:
[----:B------:R-:W-:Y:S01]  /*37130*/  ULDC.64 UR4, c[0x0][0x208] ;  /* 0x0000820000047ab9 */ /* 0x000fe20000000a00 */
[----:B------:R-:W-:Y:S02]  /*37140*/  IMAD.MOV.U32 R13, RZ, RZ, R3 ;  /* 0x000000ffff0d7224 */ /* 0x000fe400078e0003 */
[----:B------:R-:W-:Y:S02]  /*37150*/  IMAD.MOV.U32 R12, RZ, RZ, 0x2 ;  /* 0x00000002ff0c7424 */ /* 0x000fe400078e00ff */
[----:B------:R-:W-:-:S05]  /*37160*/  IMAD.MOV.U32 R5, RZ, RZ, R14 ;  /* 0x000000ffff057224 */ /* 0x000fca00078e000e */
[----:B------:R-:W-:-:S05]  /*37170*/  @!P1 IADD3 R5, P2, R10, R5, RZ ;  /* 0x000000050a059210 */ /* 0x000fca0007f5e0ff */
[----:B------:R-:W-:-:S04]  /*37180*/  @!P1 IMAD.X R6, RZ, RZ, R6, P2 ;  /* 0x000000ffff069224 */ /* 0x000fc800010e0606 */
[----:B------:R-:W-:Y:S02]  /*37190*/  @!P1 IMAD.MOV.U32 R7, RZ, RZ, R6 ;  /* 0x000000ffff079224 */ /* 0x000fe400078e0006 */
[----:B------:R-:W-:Y:S02]  /*371a0*/  @!P1 IMAD.MOV.U32 R6, RZ, RZ, R5 ;  /* 0x000000ffff069224 */ /* 0x000fe400078e0005 */
[----:B------:R-:W-:-:S03]  /*371b0*/  VIADD R5, R0, 0x20 ;  /* 0x0000002000057836 */ /* 0x000fc60000000000 */
[----:B------:R-:W-:Y:S01]  /*371c0*/  @!PT LDS RZ, [RZ] ;  /* 0x00000000fffff984 */ /* 0x000fe20000000800 */
[----:B------:R-:W-:Y:S01]  /*371d0*/  @!PT LDS RZ, [RZ] ;  /* 0x00000000fffff984 */ /* 0x000fe20000000800 */
[----:B------:R-:W-:Y:S01]  /*371e0*/  @!PT LDS RZ, [RZ] ;  /* 0x00000000fffff984 */ /* 0x000fe20000000800 */
[----:B------:R0:W-:Y:S02]  /*371f0*/  @!P1 LDGSTS.E.BYPASS.LTC128B.128 [R9+0x1cc00], desc[UR4][R6.64], !P0 ;  /* 0x1cc0000006099fae */ /* 0x0001e4000c101d44 */
[----:B------:R-:W-:-:S13]  /*37200*/  ISETP.GE.AND P1, PT, R5, R2, PT ;  /* 0x000000020500720c */ /* 0x000fda0003f26270 */
[----:B0-----:R-:W-:Y:S05]  /*37210*/  WARPSYNC.COLLECTIVE R15, `(.L_x_7531) ;  /* 0x000000000f087348 */ /* 0x001fea0003c00000 */
[----:B------:R1:W2:Y:S02]  /*37220*/  SHFL.IDX P6, R14, R13, R12, R11 ;  /* 0x0000000c0d0e7389 */ /* 0x0002a400000c000b */
[----:B012---:R-:W-:Y:S01]  /*37230*/  ENDCOLLECTIVE ;  /* 0x000000000000791b */ /* 0x007fe20003800000 */
.L_x_7531:
[----:B------:R-:W-:Y:S02]  /*37240*/  IMAD.MOV.U32 R13, RZ, RZ, R4 ;  /* 0x000000ffff0d7224 */ /* 0x000fe400078e0004 */
[----:B------:R-:W-:-:S07]  /*37250*/  IMAD.MOV.U32 R6, RZ, RZ, R14 ;  /* 0x000000ffff067224 */ /* 0x000fce00078e000e */
[----:B------:R-:W-:Y:S05]  /*37260*/  WARPSYNC.COLLECTIVE R15, `(.L_x_7532) ;  /* 0x000000000f087348 */ /* 0x000fea0003c00000 */
[----:B------:R0:W1:Y:S02]  /*37270*/  SHFL.IDX P6, R14, R13, R12, R11 ;  /* 0x0000000c0d0e7389 */ /* 0x00006400000c000b */
[----:B01----:R-:W-:Y:S01]  /*37280*/  ENDCOLLECTIVE ;  /* 0x000000000000791b */ /* 0x003fe20003800000 */
.L_x_7532:
        /* <DEDUP_REMOVED lines=17> */
.L_x_7533:
[----:B------:R-:W-:Y:S02]  /*373a0*/  IMAD.MOV.U32 R13, RZ, RZ, R4 ;  /* 0x000000ffff0d7224 */ /* 0x000fe400078e0004 */
[----:B------:R-:W-:-:S07]  /*373b0*/  IMAD.MOV.U32 R6, RZ, RZ, R14 ;  /* 0x000000ffff067224 */ /* 0x000fce00078e000e */
[----:B------:R-:W-:Y:S05]  /*373c0*/  WARPSYNC.COLLECTIVE R15, `(.L_x_7534) ;  /* 0x000000000f087348 */ /* 0x000fea0003c00000 */
[----:B------:R0:W1:Y:S02]  /*373d0*/  SHFL.IDX P6, R14, R13, R12, R11 ;  /* 0x0000000c0d0e7389 */ /* 0x00006400000c000b */
[----:B01----:R-:W-:Y:S01]  /*373e0*/  ENDCOLLECTIVE ;  /* 0x000000000000791b */ /* 0x003fe20003800000 */
.L_x_7534:
        /* <DEDUP_REMOVED lines=17> */
.L_x_7535:
[----:B------:R-:W-:Y:S02]  /*37500*/  IMAD.MOV.U32 R13, RZ, RZ, R4 ;  /* 0x000000ffff0d7224 */ /* 0x000fe400078e0004 */
[----:B------:R-:W-:-:S07]  /*37510*/  IMAD.MOV.U32 R6, RZ, RZ, R14 ;  /* 0x000000ffff067224 */ /* 0x000fce00078e000e */
[----:B------:R-:W-:Y:S05]  /*37520*/  WARPSYNC.COLLECTIVE R15, `(.L_x_7536) ;  /* 0x000000000f087348 */ /* 0x000fea0003c00000 */
[----:B------:R0:W1:Y:S02]  /*37530*/  SHFL.IDX P6, R14, R13, R12, R11 ;  /* 0x0000000c0d0e7389 */ /* 0x00006400000c000b */
[----:B01----:R-:W-:Y:S01]  /*37540*/  ENDCOLLECTIVE ;  /* 0x000000000000791b */ /* 0x003fe20003800000 */
.L_x_7536:
        /* <DEDUP_REMOVED lines=17> */
.L_x_7537:
[----:B------:R-:W-:Y:S02]  /*37660*/  IMAD.MOV.U32 R13, RZ, RZ, R4 ;  /* 0x000000ffff0d7224 */ /* 0x000fe400078e0004 */
[----:B------:R-:W-:-:S07]  /*37670*/  IMAD.MOV.U32 R6, RZ, RZ, R14 ;  /* 0x000000ffff067224 */ /* 0x000fce00078e000e */
[----:B------:R-:W-:Y:S05]  /*37680*/  WARPSYNC.COLLECTIVE R15, `(.L_x_7538) ;  /* 0x000000000f087348 */ /* 0x000fea0003c00000 */
[----:B------:R0:W1:Y:S02]  /*37690*/  SHFL.IDX P6, R14, R13, R12, R11 ;  /* 0x0000000c0d0e7389 */ /* 0x00006400000c000b */
[----:B01----:R-:W-:Y:S01]  /*376a0*/  ENDCOLLECTIVE ;  /* 0x000000000000791b */ /* 0x003fe20003800000 */
.L_x_7538:
[----:B------:R-:W-:Y:S01]  /*376b0*/  ULDC.64 UR4, c[0x0][0x208] ;  /* 0x0000820000047ab9 */ /* 0x000fe20000000a00 */
[----:B------:R-:W-:Y:S02]  /*376c0*/  IMAD.MOV.U32 R13, RZ, RZ, R3 ;  /* 0x000000ffff0d7224 */ /* 0x000fe400078e0003 */
[----:B------:R-:W-:Y:S02]  /*376d0*/  IMAD.MOV.U32 R12, RZ, RZ, 0x6 ;  /* 0x00000006ff0c7424 */ /* 0x000fe400078e00ff */
[----:B------:R-:W-:-:S05]  /*376e0*/  IMAD.MOV.U32 R5, RZ, RZ, R14 ;  /* 0x000000ffff057224 */ /* 0x000fca00078e000e */
[----:B------:R-:W-:-:S05]  /*376f0*/  @!P1 IADD3 R5, P2, R10, R5, RZ ;  /* 0x000000050a059210 */ /* 0x000fca0007f5e0ff */
[----:B------:R-:W-:-:S04]  /*37700*/  @!P1 IMAD.X R6, RZ, RZ, R6, P2 ;  /* 0x000000ffff069224 */ /* 0x000fc800010e0606 */
[----:B------:R-:W-:Y:S02]  /*37710*/  @!P1 IMAD.MOV.U32 R7, RZ, RZ, R6 ;  /* 0x000000ffff079224 */ /* 0x000fe400078e0006 */
[----:B------:R-:W-:-:S05]  /*37720*/  @!P1 IMAD.MOV.U32 R6, RZ, RZ, R5 ;  /* 0x000000ffff069224 */ /* 0x000fca00078e0005 */
[----:B------:R-:W-:Y:S01]  /*37730*/  @!PT LDS RZ, [RZ] ;  /* 0x00000000fffff984 */ /* 0x000fe20000000800 */
[----:B------:R-:W-:Y:S01]  /*37740*/  @!PT LDS RZ, [RZ] ;  /* 0x00000000fffff984 */ /* 0x000fe20000000800 */
[----:B------:R-:W-:Y:S01]  /*37750*/  @!PT LDS RZ, [RZ] ;  /* 0x00000000fffff984 */ /* 0x000fe20000000800 */
[----:B------:R0:W-:Y:S02]  /*37760*/  @!P1 LDGSTS.E.BYPASS.LTC128B.128 [R9+0x1ec00], desc[UR4][R6.64], !P0 ;  /* 0x1ec0000006099fae */ /* 0x0001e4000c101d44 */
[----:B0-----:R-:W-:Y:S05]  /*37770*/  WARPSYNC.COLLECTIVE R15, `(.L_x_7539) ;  /* 0x000000000f087348 */ /* 0x001fea0003c00000 */
[----:B------:R1:W2:Y:S02]  /*37780*/  SHFL.IDX P6, R14, R13, R12, R11 ;  /* 0x0000000c0d0e7389 */ /* 0x0002a400000c000b */
[----:B012---:R-:W-:Y:S01]  /*37790*/  ENDCOLLECTIVE ;  /* 0x000000000000791b */ /* 0x007fe20003800000 */
.L_x_7539:
[----:B------:R-:W-:-:S05]  /*377a0*/  VIADD R7, R0, 0x60 ;  /* 0x0000006000077836 */ /* 0x000fca0000000000 */
[----:B------:R-:W-:Y:S01]  /*377b0*/  ISETP.GE.AND P1, PT, R7, R2, PT ;  /* 0x000000020700720c */ /* 0x000fe20003f26270 */
[----:B------:R-:W-:Y:S02]  /*377c0*/  IMAD.MOV.U32 R13, RZ, RZ, R4 ;  /* 0x000000ffff0d7224 */ /* 0x000fe400078e0004 */
[----:B------:R-:W-:-:S10]  /*377d0*/  IMAD.MOV.U32 R6, RZ, RZ, R14 ;  /* 0x000000ffff067224 */ /* 0x000fd400078e000e */
[----:B------:R-:W-:Y:S05]  /*377e0*/  WARPSYNC.COLLECTIVE R15, `(.L_x_7540) ;  /* 0x000000000f087348 */ /* 0x000fea0003c00000 */
[----:B------:R0:W1:Y:S02]  /*377f0*/  SHFL.IDX P6, R14, R13, R12, R11 ;  /* 0x0000000c0d0e7389 */ /* 0x00006400000c000b */
[----:B01----:R-:W-:Y:S01]  /*37800*/  ENDCOLLECTIVE ;  /* 0x000000000000791b */ /* 0x003fe20003800000 */
.L_x_7540:
        /* <DEDUP_REMOVED lines=15> */
.L_x_7541:
[----:B------:R-:W-:Y:S02]  /*37900*/  IMAD.MOV.U32 R13, RZ, RZ, R4 ;  /* 0x000000ffff0d7224 */ /* 0x000fe400078e0004 */
[----:B------:R-:W-:-:S07]  /*37910*/  IMAD.MOV.U32 R5, RZ, RZ, R14 ;  /* 0x000000ffff057224 */ /* 0x000fce00078e000e */
[----:B------:R-:W-:Y:S05]  /*37920*/  WARPSYNC.COLLECTIVE R15, `(.L_x_7542) ;  /* 0x000000000f087348 */ /* 0x000fea0003c00000 */
[----:B------:R0:W1:Y:S02]  /*37930*/  SHFL.IDX P6, R14, R13, R12, R11 ;  /* 0x0000000c0d0e7389 */ /* 0x00006400000c000b */
[----:B01----:R-:W-:Y:S01]  /*37940*/  ENDCOLLECTIVE ;  /* 0x000000000000791b */ /* 0x003fe20003800000 */
.L_x_7542:
[----:B------:R-:W-:Y:S01]  /*37950*/  IMAD.MOV.U32 R3, RZ, RZ, R14 ;  /* 0x000000ffff037224 */ /* 0x000fe200078e000e */
[----:B------:R-:W-:Y:S06]  /*37960*/  BRA `(.L_x_7543) ;  /* 0xffffff9800ac7947 */ /* 0x000fec000383ffff */
.L_x_7372:
[----:B0-----:R-:W2:Y:S02]  /*37970*/  LDL R2, [R1+0x4] ;  /* 0x0000040001027983 */ /* 0x001ea40000100800 */
[----:B--2---:R0:W1:Y:S02]  /*37980*/  SYNCS.PHASECHK.TRANS64.TRYWAIT P0, [R2+URZ+0x2e820], R0 ;  /* 0x02e82000020075a7 */ /* 0x004064000800017f */
[----:B-1----:R-:W-:Y:S05]  /*37990*/  @!P0 NANOSLEEP.SYNCS 0x989680 ;  /* 0x009896800000895d */ /* 0x002fea0003900000 */
[----:B------:R-:W1:Y:S02]  /*379a0*/  @!P0 SYNCS.PHASECHK.TRANS64 P0, [R2+URZ+0x2e820], R0 ;  /* 0x02e82000020085a7 */ /* 0x000e64000800007f */
[----:B-1----:R-:W-:Y:S05]  /*379b0*/  @!P0 BRA `(.L_x_7372) ;  /* 0xfffffffc00ec8947 */ /* 0x002fea000383ffff */
[----:B------:R-:W-:Y:S05]  /*379c0*/  BRA `(.L_x_7544) ;  /* 0xffffff9c00107947 */ /* 0x000fea000383ffff */
.L_x_7378:
[----:B--2---:R2:W3:Y:S02]  /*379d0*/  SYNCS.PHASECHK.TRANS64.TRYWAIT P0, [R6+URZ+0x2e880], R5 ;  /* 0x02e88005060075a7 */ /* 0x0044e4000800017f */
[----:B---3--:R-:W-:Y:S05]  /*379e0*/  @!P0 NANOSLEEP.SYNCS 0x989680 ;  /* 0x009896800000895d */ /* 0x008fea0003900000 */
[----:B------:R-:W3:Y:S02]  /*379f0*/  @!P0 SYNCS.PHASECHK.TRANS64 P0, [R6+URZ+0x2e880], R5 ;  /* 0x02e88005060085a7 */ /* 0x000ee4000800007f */
[----:B---3--:R-:W-:Y:S05]  /*37a00*/  @!P0 BRA `(.L_x_7378) ;  /* 0xfffffffc00f08947 */ /* 0x008fea000383ffff */
[----:B------:R-:W-:Y:S05]  /*37a10*/  BRA `(.L_x_7545) ;  /* 0xffffff9c00d47947 */ /* 0x000fea000383ffff */
.L_x_7383:
[----:B-1----:R1:W3:Y:S02]  /*37a20*/  SYNCS.PHASECHK.TRANS64.TRYWAIT P0, [R6+URZ+0x2e840], R5 ;  /* 0x02e84005060075a7 */ /* 0x0022e4000800017f */
[----:B---3--:R-:W-:Y:S05]  /*37a30*/  @!P0 NANOSLEEP.SYNCS 0x989680 ;  /* 0x009896800000895d */ /* 0x008fea0003900000 */
[----:B------:R-:W3:Y:S02]  /*37a40*/  @!P0 SYNCS.PHASECHK.TRANS64 P0, [R6+URZ+0x2e840], R5 ;  /* 0x02e84005060085a7 */ /* 0x000ee4000800007f */
[----:B---3--:R-:W-:Y:S05]  /*37a50*/  @!P0 BRA `(.L_x_7383) ;  /* 0xfffffffc00f08947 */ /* 0x008fea000383ffff */
[----:B------:R-:W-:Y:S05]  /*37a60*/  BRA `(.L_x_7546) ;  /* 0xffffffa000587947 */ /* 0x000fea000383ffff */
.L_x_7389:
[----:B--2---:R2:W3:Y:S02]  /*37a70*/  SYNCS.PHASECHK.TRANS64.TRYWAIT P0, [R3+URZ+0x2e870], R4 ;  /* 0x02e87004030075a7 */ /* 0x0044e4000800017f */
[----:B---3--:R-:W-:Y:S05]  /*37a80*/  @!P0 NANOSLEEP.SYNCS 0x989680 ;  /* 0x009896800000895d */ /* 0x008fea0003900000 */
[----:B------:R-:W3:Y:S02]  /*37a90*/  @!P0 SYNCS.PHASECHK.TRANS64 P0, [R3+URZ+0x2e870], R4 ;  /* 0x02e87004030085a7 */ /* 0x000ee4000800007f */
[----:B---3--:R-:W-:Y:S05]  /*37aa0*/  @!P0 BRA `(.L_x_7389) ;  /* 0xfffffffc00f08947 */ /* 0x008fea000383ffff */
[----:B------:R-:W-:Y:S05]  /*37ab0*/  BRA `(.L_x_7547) ;  /* 0xffffffa000f87947 */ /* 0x000fea000383ffff */
.L_x_7391:
[----:B--2---:R2:W3:Y:S02]  /*37ac0*/  SYNCS.PHASECHK.TRANS64.TRYWAIT P0, [R3+URZ+0x2e860], R4 ;  /* 0x02e86004030075a7 */ /* 0x0044e4000800017f */
[----:B---3--:R-:W-:Y:S05]  /*37ad0*/  @!P0 NANOSLEEP.SYNCS 0x989680 ;  /* 0x009896800000895d */ /* 0x008fea0003900000 */
[----:B------:R-:W3:Y:S02]  /*37ae0*/  @!P0 SYNCS.PHASECHK.TRANS64 P0, [R3+URZ+0x2e860], R4 ;  /* 0x02e86004030085a7 */ /* 0x000ee4000800007f */
[----:B---3--:R-:W-:Y:S05]  /*37af0*/  @!P0 BRA `(.L_x_7391) ;  /* 0xfffffffc00f08947 */ /* 0x008fea000383ffff */
[----:B------:R-:W-:Y:S05]  /*37b00*/  BRA `(.L_x_7548) ;  /* 0xffffffa400007947 */ /* 0x000fea000383ffff */
.L_x_7398:
[----:B0-----:R0:W1:Y:S02]  /*37b10*/  SYNCS.PHASECHK.TRANS64.TRYWAIT P1, [R0+URZ+0x2e870], R2 ;  /* 0x02e87002000075a7 */ /* 0x001064000802017f */
[----:B-1----:R-:W-:Y:S05]  /*37b20*/  @!P1 NANOSLEEP.SYNCS 0x989680 ;  /* 0x009896800000995d */ /* 0x002fea0003900000 */
[----:B------:R-:W1:Y:S02]  /*37b30*/  @!P1 SYNCS.PHASECHK.TRANS64 P1, [R0+URZ+0x2e870], R2 ;  /* 0x02e87002000095a7 */ /* 0x000e64000802007f */
[----:B-1----:R-:W-:Y:S05]  /*37b40*/  @!P1 BRA `(.L_x_7398) ;  /* 0xfffffffc00f09947 */ /* 0x002fea000383ffff */
[----:B------:R-:W-:Y:S05]  /*37b50*/  BRA `(.L_x_7549) ;  /* 0xffffffb000407947 */ /* 0x000fea000383ffff */
.L_x_7400:
[----:B0-----:R0:W1:Y:S02]  /*37b60*/  SYNCS.PHASECHK.TRANS64.TRYWAIT P1, [R0+URZ+0x2e860], R2 ;  /* 0x02e86002000075a7 */ /* 0x001064000802017f */
[----:B-1----:R-:W-:Y:S05]  /*37b70*/  @!P1 NANOSLEEP.SYNCS 0x989680 ;  /* 0x009896800000995d */ /* 0x002fea0003900000 */
[----:B------:R-:W1:Y:S02]  /*37b80*/  @!P1 SYNCS.PHASECHK.TRANS64 P1, [R0+URZ+0x2e860], R2 ;  /* 0x02e86002000095a7 */ /* 0x000e64000802007f */
[----:B-1----:R-:W-:Y:S05]  /*37b90*/  @!P1 BRA `(.L_x_7400) ;  /* 0xfffffffc00f09947 */ /* 0x002fea000383ffff */
[----:B------:R-:W-:Y:S05]  /*37ba0*/  BRA `(.L_x_7550) ;  /* 0xffffffb000487947 */ /* 0x000fea000383ffff */
.L_x_7404:
        /* <DEDUP_REMOVED lines=8> */
.L_x_7552:
[----:B------:R-:W-:Y:S05]  /*37c30*/  BSYNC B0 ;  /* 0x0000000000007941 */ /* 0x000fea0003800000 */
.L_x_7551:
        /* <DEDUP_REMOVED lines=9> */
.L_x_7553:
[----:B------:R-:W-:Y:S01]  /*37cd0*/  ULDC UR4, c[0x0][0xc3c] ;  /* 0x00030f0000047ab9 */ /* 0x000fe20000000800 */
[----:B------:R-:W-:Y:S01]  /*37ce0*/  ULDC.64 UR6, c[0x0][0x208] ;  /* 0x0000820000067ab9 */ /* 0x000fe20000000a00 */
        /* <DEDUP_REMOVED lines=17> */
.L_x_7554:
        /* <DEDUP_REMOVED lines=8> */
.L_x_7555:
        /* <DEDUP_REMOVED lines=8> */
.L_x_7556:
        /* <DEDUP_REMOVED lines=8> */
.L_x_7557:
        /* <DEDUP_REMOVED lines=8> */
.L_x_7558:
        /* <DEDUP_REMOVED lines=9> */
.L_x_7559:
[----:B------:R-:W-:Y:S01]  /*38090*/  IMAD.MOV.U32 R6, RZ, RZ, R14 ;  /* 0x000000ffff067224 */ /* 0x000fe200078e000e */
[----:B------:R-:W-:Y:S06]  /*380a0*/  BRA `(.L_x_7560) ;  /* 0xffffffb800707947 */ /* 0x000fec000383ffff */
.L_x_7409:
        /* <DEDUP_REMOVED lines=8> */
.L_x_7562:
[----:B------:R-:W-:Y:S05]  /*38130*/  BSYNC B0 ;  /* 0x0000000000007941 */ /* 0x000fea0003800000 */
.L_x_7561:
        /* <DEDUP_REMOVED lines=10> */
.L_x_7563:
        /* <DEDUP_REMOVED lines=8> */
.L_x_7564:
        /* <DEDUP_REMOVED lines=8> */
.L_x_7565:
        /* <DEDUP_REMOVED lines=8> */
.L_x_7566:
        /* <DEDUP_REMOVED lines=9> */
.L_x_7567:
[----:B------:R-:W-:Y:S01]  /*383f0*/  IMAD.MOV.U32 R6, RZ, RZ, R14 ;  /* 0x000000ffff067224 */ /* 0x000fe200078e000e */
[----:B------:R-:W-:Y:S06]  /*38400*/  BRA `(.L_x_7568) ;  /* 0xffffffb8003c7947 */ /* 0x000fec000383ffff */
.L_x_7411:
[----:B------:R-:W-:Y:S01]  /*38410*/  BSSY B0, `(.L_x_7569) ;  /* 0x0000006000007945 */ /* 0x000fe20003800000 */
[----:B------:R-:W-:Y:S01]  /*38420*/  PLOP3.LUT P6, PT, P6, PT, PT, 0x8, 0x0 ;  /* 0x000000000000781c */ /* 0x000fe200037ce170 */
[----:B------:R-:W-:-:S12]  /*38430*/  IMAD.MOV.U32 R15, RZ, RZ, -0x1 ;  /* 0xffffffffff0f7424 */ /* 0x000fd800078e00ff */
[----:B0-----:R-:W-:Y:S05]  /*38440*/  WARPSYNC.COLLECTIVE R15, `(.L_x_7570) ;  /* 0x000000000f087348 */ /* 0x001fea0003c00000 */
[----:B------:R-:W-:Y:S01]  /*38450*/  VOTE.ANY R14, PT, P6 ;  /* 0x00000000000e7806 */ /* 0x000fe200030e0100 */
[----:B0-----:R-:W-:Y:S06]  /*38460*/  ENDCOLLECTIVE ;  /* 0x000000000000791b */ /* 0x001fec0003800000 */
.L_x_7570:
[----:B------:R-:W-:Y:S05]  /*38470*/  BSYNC B0 ;  /* 0x0000000000007941 */ /* 0x000fea0003800000 */
.L_x_7569:
        /* <DEDUP_REMOVED lines=9> */
.L_x_7571:
[----:B------:R-:W-:Y:S01]  /*38510*/  IMAD.MOV.U32 R17, RZ, RZ, R14 ;  /* 0x000000ffff117224 */ /* 0x000fe200078e000e */
[----:B------:R-:W-:Y:S06]  /*38520*/  BRA `(.L_x_7572) ;  /* 0xffffffb800307947 */ /* 0x000fec000383ffff */
.L_x_7413:
[----:B------:R-:W-:Y:S01]  /*38530*/  BSSY B0, `(.L_x_7573) ;  /* 0x0000007000007945 */ /* 0x000fe20003800000 */
[----:B------:R-:W-:Y:S02]  /*38540*/  IMAD.MOV.U32 R13, RZ, RZ, R7 ;  /* 0x000000ffff0d7224 */ /* 0x000fe400078e0007 */
[----:B------:R-:W-:Y:S02]  /*38550*/  IMAD.MOV.U32 R11, RZ, RZ, 0x1f ;  /* 0x0000001fff0b7424 */ /* 0x000fe400078e00ff */
[----:B------:R-:W-:-:S07]  /*38560*/  IMAD.MOV.U32 R15, RZ, RZ, -0x1 ;  /* 0xffffffffff0f7424 */ /* 0x000fce00078e00ff */
[----:B01----:R-:W-:Y:S05]  /*38570*/  WARPSYNC.COLLECTIVE R15, `(.L_x_7574) ;  /* 0x000000000f087348 */ /* 0x003fea0003c00000 */
[----:B------:R2:W3:Y:S02]  /*38580*/  SHFL.IDX P6, R14, R13, R12, R11 ;  /* 0x0000000c0d0e7389 */ /* 0x0004e400000c000b */
[----:B0123--:R-:W-:Y:S01]  /*38590*/  ENDCOLLECTIVE ;  /* 0x000000000000791b */ /* 0x00ffe20003800000 */
.L_x_7574:
[----:B------:R-:W-:Y:S05]  /*385a0*/  BSYNC B0 ;  /* 0x0000000000007941 */ /* 0x000fea0003800000 */
.L_x_7573:
[----:B------:R-:W-:Y:S01]  /*385b0*/  IMAD.MOV.U32 R7, RZ, RZ, R14 ;  /* 0x000000ffff077224 */ /* 0x000fe200078e000e */
[----:B------:R-:W-:Y:S06]  /*385c0*/  BRA `(.L_x_7575) ;  /* 0xffffffb800247947 */ /* 0x000fec000383ffff */
.L_x_7417:
[----:B0-----:R0:W1:Y:S02]  /*385d0*/  SYNCS.PHASECHK.TRANS64.TRYWAIT P0, [R0+URZ+0x2e820], R3 ;  /* 0x02e82003000075a7 */ /* 0x001064000800017f */
[----:B-1----:R-:W-:Y:S05]  /*385e0*/  @!P0 NANOSLEEP.SYNCS 0x989680 ;  /* 0x009896800000895d */ /* 0x002fea0003900000 */
[----:B------:R-:W1:Y:S02]  /*385f0*/  @!P0 SYNCS.PHASECHK.TRANS64 P0, [R0+URZ+0x2e820], R3 ;  /* 0x02e82003000085a7 */ /* 0x000e64000800007f */
[----:B-1----:R-:W-:Y:S05]  /*38600*/  @!P0 BRA `(.L_x_7417) ;  /* 0xfffffffc00f08947 */ /* 0x002fea000383ffff */
[----:B------:R-:W-:Y:S05]  /*38610*/  BRA `(.L_x_7576) ;  /* 0xffffffbc00b07947 */ /* 0x000fea000383ffff */
.L_x_7418:
        /* <DEDUP_REMOVED lines=11> */
.L_x_7578:
[----:B------:R-:W-:Y:S05]  /*386d0*/  BSYNC B0 ;  /* 0x0000000000007941 */ /* 0x000fea0003800000 */
.L_x_7577:
[----:B------:R-:W-:Y:S05]  /*386e0*/  BRA `(.L_x_7579) ;  /* 0xffffffbc00987947 */ /* 0x000fea000383ffff */
.L_x_7419:
[----:B------:R-:W-:Y:S01]  /*386f0*/  BSSY B0, `(.L_x_7580) ;  /* 0x0000006000007945 */ /* 0x000fe20003800000 */
[----:B------:R-:W-:-:S07]  /*38700*/  IMAD.MOV.U32 R15, RZ, RZ, -0x1 ;  /* 0xffffffffff0f7424 */ /* 0x000fce00078e00ff */
[----:B012---:R-:W-:Y:S05]  /*38710*/  WARPSYNC.COLLECTIVE R15, `(.L_x_7581) ;  /* 0x000000000f0c7348 */ /* 0x007fea0003c00000 */
[----:B------:R-:W-:Y:S02]  /*38720*/  ELECT P6, UR62, PT ;  /* 0x00000000003e782f */ /* 0x000fe400038c0000 */
[----:B------:R-:W-:Y:S01]  /*38730*/  MOV R14, UR62 ;  /* 0x0000003e000e7c02 */ /* 0x000fe20008000f00 */
[----:B012---:R-:W-:Y:S10]  /*38740*/  ENDCOLLECTIVE ;  /* 0x000000000000791b */ /* 0x007ff40003800000 */
.L_x_7581:
[----:B------:R-:W-:Y:S05]  /*38750*/  BSYNC B0 ;  /* 0x0000000000007941 */ /* 0x000fea0003800000 */
.L_x_7580:
[----:B------:R-:W-:Y:S05]  /*38760*/  BRA `(.L_x_7582) ;  /* 0xffffffbc008c7947 */ /* 0x000fea000383ffff */
.L_x_7421:
[----:B0-----:R0:W1:Y:S02]  /*38770*/  SYNCS.PHASECHK.TRANS64.TRYWAIT P1, [R6+URZ], R5 ;  /* 0x00000005060075a7 */ /* 0x001064000802017f */
[----:B-1----:R-:W-:Y:S05]  /*38780*/  @!P1 NANOSLEEP.SYNCS 0x989680 ;  /* 0x009896800000995d */ /* 0x002fea0003900000 */
[----:B------:R-:W1:Y:S02]  /*38790*/  @!P1 SYNCS.PHASECHK.TRANS64 P1, [R6+URZ], R5 ;  /* 0x00000005060095a7 */ /* 0x000e64000802007f */
[----:B-1----:R-:W-:Y:S05]  /*387a0*/  @!P1 BRA `(.L_x_7421) ;  /* 0xfffffffc00f09947 */ /* 0x002fea000383ffff */
[----:B------:R-:W-:Y:S05]  /*387b0*/  BRA `(.L_x_7583) ;  /* 0xffffffbc00d07947 */ /* 0x000fea000383ffff */
.L_x_7422:
[----:B-1----:R1:W3:Y:S02]  /*387c0*/  SYNCS.PHASECHK.TRANS64.TRYWAIT P1, [R7+URZ], R2 ;  /* 0x00000002070075a7 */ /* 0x0022e4000802017f */
[----:B---3--:R-:W-:Y:S05]  /*387d0*/  @!P1 NANOSLEEP.SYNCS 0x989680 ;  /* 0x009896800000995d */ /* 0x008fea0003900000 */
[----:B------:R-:W3:Y:S02]  /*387e0*/  @!P1 SYNCS.PHASECHK.TRANS64 P1, [R7+URZ], R2 ;  /* 0x00000002070095a7 */ /* 0x000ee4000802007f */
[----:B---3--:R-:W-:Y:S05]  /*387f0*/  @!P1 BRA `(.L_x_7422) ;  /* 0xfffffffc00f09947 */ /* 0x008fea000383ffff */
[----:B------:R-:W-:Y:S05]  /*38800*/  BRA `(.L_x_7584) ;  /* 0xffffffbc00c47947 */ /* 0x000fea000383ffff */
.L_x_7424:
[----:B---3--:R3:W4:Y:S02]  /*38810*/  SYNCS.PHASECHK.TRANS64.TRYWAIT P1, [R4+URZ+0x2e860], R5 ;  /* 0x02e86005040075a7 */ /* 0x008724000802017f */
[----:B----4-:R-:W-:Y:S05]  /*38820*/  @!P1 NANOSLEEP.SYNCS 0x989680 ;  /* 0x009896800000995d */ /* 0x010fea0003900000 */
[----:B------:R-:W4:Y:S02]  /*38830*/  @!P1 SYNCS.PHASECHK.TRANS64 P1, [R4+URZ+0x2e860], R5 ;  /* 0x02e86005040095a7 */ /* 0x000f24000802007f */
[----:B----4-:R-:W-:Y:S05]  /*38840*/  @!P1 BRA `(.L_x_7424) ;  /* 0xfffffffc00f09947 */ /* 0x010fea000383ffff */
[----:B------:R-:W-:Y:S05]  /*38850*/  BRA `(.L_x_7585) ;  /* 0xffffffbc00c87947 */ /* 0x000fea000383ffff */
.L_x_7426:
[----:B----4-:R4:W0:Y:S02]  /*38860*/  SYNCS.PHASECHK.TRANS64.TRYWAIT P1, [R3+URZ+0x2e860], R2 ;  /* 0x02e86002030075a7 */ /* 0x010824000802017f */
[----:B0-----:R-:W-:Y:S05]  /*38870*/  @!P1 NANOSLEEP.SYNCS 0x989680 ;  /* 0x009896800000995d */ /* 0x001fea0003900000 */
[----:B------:R-:W0:Y:S02]  /*38880*/  @!P1 SYNCS.PHASECHK.TRANS64 P1, [R3+URZ+0x2e860], R2 ;  /* 0x02e86002030095a7 */ /* 0x000e24000802007f */
[----:B0-----:R-:W-:Y:S05]  /*38890*/  @!P1 BRA `(.L_x_7426) ;  /* 0xfffffffc00f09947 */ /* 0x001fea000383ffff */
[----:B------:R-:W-:Y:S05]  /*388a0*/  BRA `(.L_x_7586) ;  /* 0xffffffbc00c87947 */ /* 0x000fea000383ffff */
.L_x_7428:
[----:B------:R0:W0:Y:S02]  /*388b0*/  SYNCS.PHASECHK.TRANS64.TRYWAIT P0, [R4+URZ+0x2e880], R5 ;  /* 0x02e88005040075a7 */ /* 0x000024000800017f */
[----:B0-----:R-:W-:Y:S05]  /*388c0*/  @!P0 NANOSLEEP.SYNCS 0x989680 ;  /* 0x009896800000895d */ /* 0x001fea0003900000 */
[----:B------:R-:W0:Y:S02]  /*388d0*/  @!P0 SYNCS.PHASECHK.TRANS64 P0, [R4+URZ+0x2e880], R5 ;  /* 0x02e88005040085a7 */ /* 0x000e24000800007f */
[----:B0-----:R-:W-:Y:S05]  /*388e0*/  @!P0 BRA `(.L_x_7428) ;  /* 0xfffffffc00f08947 */ /* 0x001fea000383ffff */
[----:B------:R-:W-:Y:S05]  /*388f0*/  BRA `(.L_x_7429) ;  /* 0xffffffbc00c47947 */ /* 0x000fea000383ffff */
.L_x_7587:
        /* <DEDUP_REMOVED lines=16> */
.L_x_12975:


//--------------------- .text._ZN7cutlass13device_kernelIN5flash11enable_sm90INS1_16FlashAttnFwdSm90INS1_25CollectiveMainloopFwdSm90ILi2EN4cute5tupleIJNS5_1CILi1EEES8_S8_EEENS6_IJNS7_ILi128EEENS7_ILi224EEESA_EEELi128ENS_12float_e4m3_tEfNS_4arch4Sm90ELb1ELb0ELb0ELb0ELb0ELb0ELb0ELb1ELb1ELb1ELb0ELb0EEENS1_21CollectiveEpilogueFwdINS6_IJSA_SA_SB_EEES9_NS_10bfloat16_tESF_Li256ELb0ELb1ELb0ELb1EEENS1_30DynamicPersistentTileSchedulerILi256ELi128ELb0ELb1ELb1EEEEEEEEEvNT_6ParamsE --------------------------
	.section	.text._ZN7cutlass13device_kernelIN5flash11enable_sm90INS1_16FlashAttnFwdSm90INS1_25CollectiveMainloopFwdSm90ILi2EN4cute5tupleIJNS5_1CILi1EEES8_S8_EEENS6_IJNS7_ILi128EEENS7_ILi224EEESA_EEELi128ENS_12float_e4m3_tEfNS_4arch4Sm90ELb1ELb0ELb0ELb0ELb0ELb0ELb0ELb1ELb1ELb1ELb0ELb0EEENS1_21CollectiveEpilogueFwdINS6_IJSA_SA_SB_EEES9_NS_10bfloat16_tESF_Li256ELb0ELb1ELb0ELb1EEENS1_30DynamicPersistentTileSchedulerILi256ELi128ELb0ELb1ELb1EEEEEEEEEvNT_6ParamsE,"ax",@progbits
	.align	128
.text._ZN7cutlass13device_kernelIN5flash11enable_sm90INS1_16FlashAttnFwdSm90INS1_25CollectiveMainloopFwdSm90ILi2EN4cute5tupleIJNS5_1CILi1EEES8_S8_EEENS6_IJNS7_ILi128EEENS7_ILi224EEESA_EEELi128ENS_12float_e4m3_tEfNS_4arch4Sm90ELb1ELb0ELb0ELb0ELb0ELb0ELb0ELb1ELb1ELb1ELb0ELb0EEENS1_21CollectiveEpilogueFwdINS6_IJSA_SA_SB_EEES9_NS_10bfloat16_tESF_Li256ELb0ELb1ELb0ELb1EEENS1_30DynamicPersistentTileSchedulerILi256ELi128ELb0ELb1ELb1EEEEEEEEEvNT_6ParamsE:
        .type           _ZN7cutlass13device_kernelIN5flash11enable_sm90INS1_16FlashAttnFwdSm90INS1_25CollectiveMainloopFwdSm90ILi2EN4cute5tupleIJNS5_1CILi1EEES8_S8_EEENS6_IJNS7_ILi128EEENS7_ILi224EEESA_EEELi128ENS_12float_e4m3_tEfNS_4arch4Sm90ELb1ELb0ELb0ELb0ELb0ELb0ELb0ELb1ELb1ELb1ELb0ELb0EEENS1_21CollectiveEpilogueFwdINS6_IJSA_SA_SB_EEES9_NS_10bfloat16_tESF_Li256ELb0ELb1ELb0ELb1EEENS1_30DynamicPersistentTileSchedulerILi256ELi128ELb0ELb1ELb1EEEEEEEEEvNT_6ParamsE,@function
        .size           _ZN7cutlass13device_kernelIN5flash11enable_sm90INS1_16FlashAttnFwdSm90INS1_25CollectiveMainloopFwdSm90ILi2EN4cute5tupleIJNS5_1CILi1EEES8_S8_EEENS6_IJNS7_ILi128EEENS7_ILi224EEESA_EEELi128ENS_12float_e4m3_tEfNS_4arch4Sm90ELb1ELb0ELb0ELb0ELb0ELb0ELb0ELb1ELb1ELb1ELb0ELb0EEENS1_21CollectiveEpilogueFwdINS6_IJSA_SA_SB_EEES9_NS_10bfloat16_tESF_Li256ELb0ELb1ELb0ELb1EEENS1_30DynamicPersistentTileSchedulerILi256ELi128ELb0ELb1ELb1EEEEEEEEEvNT_6ParamsE,(.L_x_12976 - _ZN7cutlass13device_kernelIN5flash11enable_sm90INS1_16FlashAttnFwdSm90INS1_25CollectiveMainloopFwdSm90ILi2EN4cute5tupleIJNS5_1CILi1EEES8_S8_EEENS6_IJNS7_ILi128EEENS7_ILi224EEESA_EEELi128ENS_12float_e4m3_tEfNS_4arch4Sm90ELb1ELb0ELb0ELb0ELb0ELb0ELb0ELb1ELb1ELb1ELb0ELb0EEENS1_21CollectiveEpilogueFwdINS6_IJSA_SA_SB_EEES9_NS_10bfloat16_tESF_Li256ELb0ELb1ELb0ELb1EEENS1_30DynamicPersistentTileSchedulerILi256ELi128ELb0ELb1ELb1EEEEEEEEEvNT_6ParamsE)
        .other          _ZN7cutlass13device_kernelIN5flash11enable_sm90INS1_16FlashAttnFwdSm90INS1_25CollectiveMainloopFwdSm90ILi2EN4cute5tupleIJNS5_1CILi1EEES8_S8_EEENS6_IJNS7_ILi128EEENS7_ILi224EEESA_EEELi128ENS_12float_e4m3_tEfNS_4arch4Sm90ELb1ELb0ELb0ELb0ELb0ELb0ELb0ELb1ELb1ELb1ELb0ELb0EEENS1_21CollectiveEpilogueFwdINS6_IJSA_SA_SB_EEES9_NS_10bfloat16_tESF_Li256ELb0ELb1ELb0ELb1EEENS1_30DynamicPersistentTileSchedulerILi256ELi128ELb0ELb1ELb1EEEEEEEEEvNT_6ParamsE,@"STO_CUDA_ENTRY STV_DEFAULT"
_ZN7cutlass13device_kernelIN5flash11enable_sm90INS1_16FlashAttnFwdSm90INS1_25CollectiveMainloopFwdSm90ILi2EN4cute5tupleIJNS5_1CILi1EEES8_S8_EEENS6_IJNS7_ILi128EEENS7_ILi224EEESA_EEELi128ENS_12float_e4m3_tEfNS_4arch4Sm90ELb1ELb0ELb0ELb0ELb0ELb0ELb0ELb1ELb1ELb1ELb0ELb0EEENS1_21CollectiveEpilogueFwdINS6_IJSA_SA_SB_EEES9_NS_10bfloat16_tESF_Li256ELb0ELb1ELb0ELb1EEENS1_30DynamicPersistentTileSchedulerILi256ELi128ELb0ELb1ELb1EEEEEEEEEvNT_6ParamsE:
        /* <DEDUP_REMOVED lines=18> */
.L_x_7589:
[----:B------:R-:W-:Y:S05]  /*0120*/  BSYNC B0 ;  /* 0x0000000000007941 */ /* 0x000fea0003800000 */
.L_x_7588:
        /* <DEDUP_REMOVED lines=41> */
.L_x_7590:
        /* <DEDUP_REMOVED lines=22> */
.L_x_7591:
        /* <DEDUP_REMOVED lines=18> */
.L_x_7592:
        /* <DEDUP_REMOVED lines=22> */
.L_x_7593:
        /* <DEDUP_REMOVED lines=22> */
.L_x_7594:
[----:B------:R-:W-:Y:S01]  /*0900*/  PLOP3.LUT P0, PT, PT, PT, UP0, 0x80, 0x0 ;  /* 0x000000000000781c */ /* 0x000fe20003f0f008 */
[----:B------:R-:W-:Y:S01]  /*0910*/  UMOV UR38, 0x1 ;  /* 0x0000000100267882 */ /* 0x000fe20000000000 */
[----:B------:R-:W-:Y:S01]  /*0920*/  NOP ;  /* 0x0000000000007918 */ /* 0x000fe20000000000 */
[----:B------:R-:W-:Y:S01]  /*0930*/  USEL UR38, UR38, 0x2, !UP0 ;  /* 0x0000000226267887 */ /* 0x000fe2000c000000 */
[----:B------:R-:W-:Y:S01]  /*0940*/  ULDC.64 UR50, c[0x0][0x208] ;  /* 0x0000820000327ab9 */ /* 0x000fe20000000a00 */
[----:B012-4-:R-:W-:Y:S08]  /*0950*/  BAR.SYNC.DEFER_BLOCKING 0x0 ;  /* 0x0000000000007b1d */ /* 0x017ff00000010000 */
[----:B------:R-:W-:Y:S05]  /*0960*/  @!P0 BRA `(.L_x_7595) ;  /* 0x000000f800948947 */ /* 0x000fea0003800000 */
.L_x_7596:
        /* <DEDUP_REMOVED lines=23> */
[----:B------:R-:W-:Y:S01]  /*0ae0*/  LEA.HI R2, R3, R234, RZ, 0x4 ;  /* 0x000000ea03027211 */ /* 0x000fe200078f20ff */
[----:B------:R-:W-:Y:S01]  /*0af0*/  IMAD.SHL.U32 R4, R4, 0x20, RZ ;  /* 0x0000002004047824 */ /* 0x000fe200078e00ff */
[----:B------:R-:W-:Y:S01]  /*0b00*/  SHF.R.S32.HI R229, RZ, 0x7, R0 ;  /* 0x00000007ffe57819 */ /* 0x000fe20000011400 */
        /* <DEDUP_REMOVED lines=8> */
[----:B------:R-:W-:Y:S01]  /*0b90*/  IMAD R5, R5, 0x40, R4 ;  /* 0x0000004005057824 */ /* 0x000fe200078e0204 */
[----:B------:R-:W-:-:S02]  /*0ba0*/  LOP3.LUT R2, R2, 0x1ffffffe, RZ, 0xc0, !PT ;  /* 0x1ffffffe02027812 */ /* 0x000fc400078ec0ff */
[-C--:B------:R-:W-:Y:S02]  /*0bb0*/  LEA.HI R4, R3, R234.reuse, RZ, 0x2 ;  /* 0x000000ea03047211 */ /* 0x080fe400078f10ff */
[----:B------:R-:W-:Y:S01]  /*0bc0*/  SHF.R.S32.HI R8, RZ, 0x2, R6 ;  /* 0x00000002ff087819 */ /* 0x000fe20000011406 */
[----:B------:R-:W-:Y:S01]  /*0bd0*/  IMAD.IADD R2, R7, 0x1, -R2 ;  /* 0x0000000107027824 */ /* 0x000fe200078e0a02 */
[----:B------:R-:W-:Y:S02]  /*0be0*/  SHF.R.S32.HI R11, RZ, 0x1f, R6 ;  /* 0x0000001fff0b7819 */ /* 0x000fe40000011406 */
[----:B------:R-:W-:Y:S01]  /*0bf0*/  LOP3.LUT R7, R4, 0xfffffffc, RZ, 0xc0, !PT ;  /* 0xfffffffc04077812 */ /* 0x000fe200078ec0ff */
[----:B------:R-:W-:Y:S01]  /*0c00*/  IMAD R231, R2, 0x8, R5 ;  /* 0x0000000802e77824 */ /* 0x000fe200078e0205 */
[----:B------:R-:W-:Y:S02]  /*0c10*/  LEA.HI R3, R3, R234, RZ, 0x3 ;  /* 0x000000ea03037211 */ /* 0x000fe400078f18ff */
[----:B------:R-:W-:Y:S01]  /*0c20*/  LEA.HI R11, R11, R8, RZ, 0x3 ;  /* 0x000000080b0b7211 */ /* 0x000fe200078f18ff */
[----:B------:R-:W-:Y:S01]  /*0c30*/  IMAD.IADD R7, R234, 0x1, -R7 ;  /* 0x00000001ea077824 */ /* 0x000fe200078e0a07 */
[----:B------:R-:W-:-:S02]  /*0c40*/  LOP3.LUT R5, R3, 0xfffffff8, RZ, 0xc0, !PT ;  /* 0xfffffff803057812 */ /* 0x000fc400078ec0ff */
[----:B------:R-:W-:Y:S02]  /*0c50*/  LOP3.LUT R11, R11, 0xfffffff8, RZ, 0xc0, !PT ;  /* 0xfffffff80b0b7812 */ /* 0x000fe400078ec0ff */
[----:B------:R-:W-:Y:S01]  /*0c60*/  LEA.HI R9, R9, R228, RZ, 0x5 ;  /* 0x000000e409097211 */ /* 0x000fe200078f28ff */
[----:B------:R-:W-:Y:S01]  /*0c70*/  IMAD.IADD R22, R234, 0x1, -R5 ;  /* 0x00000001ea167824 */ /* 0x000fe200078e0a05 */
[----:B------:R-:W-:Y:S01]  /*0c80*/  LEA.HI R0, R0, R229, RZ, 0x1 ;  /* 0x000000e500007211 */ /* 0x000fe200078f08ff */
[----:B------:R-:W-:Y:S01]  /*0c90*/  IMAD.IADD R8, R8, 0x1, -R11 ;  /* 0x0000000108087824 */ /* 0x000fe200078e0a0b */
[----:B------:R-:W-:Y:S01]  /*0ca0*/  LEA.HI R2, R7, R7, RZ, 0x1 ;  /* 0x0000000707027211 */ /* 0x000fe200078f08ff */
[----:B------:R-:W-:Y:S01]  /*0cb0*/  IMAD.SHL.U32 R16, R22, 0x8, RZ ;  /* 0x0000000816107824 */ /* 0x000fe200078e00ff */
[----:B------:R-:W-:Y:S02]  /*0cc0*/  SHF.R.S32.HI R9, RZ, 0x5, R9 ;  /* 0x00000005ff097819 */ /* 0x000fe40000011409 */
        /* <DEDUP_REMOVED lines=9> */
[----:B------:R-:W-:Y:S01]  /*0d60*/  IMAD R230, R0, 0x40, R9 ;  /* 0x0000004000e67824 */ /* 0x000fe200078e0209 */
[----:B------:R-:W-:Y:S01]  /*0d70*/  SHF.R.S32.HI R232, RZ, 0x1f, R19 ;  /* 0x0000001fffe87819 */ /* 0x000fe20000011413 */
[----:B------:R-:W-:-:S02]  /*0d80*/  IMAD.IADD R17, R228, 0x1, -R17 ;  /* 0x00000001e4117824 */ /* 0x000fc400078e0a11 */
[----:B------:R-:W-:-:S07]  /*0d90*/  IMAD R18, R7, 0x8, R230 ;  /* 0x0000000807127824 */ /* 0x000fce00078e02e6 */
.L_x_7650:
        /* <DEDUP_REMOVED lines=21> */
.L_x_7597:
[----:B------:R-:W-:Y:S01]  /*0ef0*/  ULDC UR6, c[0x0][0xc54] ;  /* 0x0003150000067ab9 */ /* 0x000fe20000000800 */
[----:B------:R-:W-:Y:S01]  /*0f00*/  UMOV UR8, UR7 ;  /* 0x0000000700087c82 */ /* 0x000fe20008000000 */
[----:B------:R-:W-:-:S11]  /*0f10*/  UISETP.NE.AND UP0, UPT, UR6, 0x1, UPT ;  /* 0x000000010600788c */ /* 0x000fd6000bf05270 */
[----:B------:R-:W-:Y:S02]  /*0f20*/  @UP0 ULDC.64 UR10, c[0x0][0xc58] ;  /* 0x00031600000a0ab9 */ /* 0x000fe40000000a00 */
[----:B------:R-:W-:-:S04]  /*0f30*/  UIMAD.WIDE.U32 UR4, UR7, UR10, URZ ;  /* 0x0000000a070472a5 */ /* 0x000fc8000f8e003f */
[----:B------:R-:W-:-:S04]  /*0f40*/  @UP0 USHF.R.U32.HI UR8, URZ, UR11, UR5 ;  /* 0x0000000b3f080299 */ /* 0x000fc80008011605 */
[----:B------:R-:W-:-:S12]  /*0f50*/  UIMAD UR4, UR8, UR6, URZ ;  /* 0x00000006080472a4 */ /* 0x000fd8000f8e023f */
.L_x_7598:
        /* <DEDUP_REMOVED lines=100> */
[----:B------:R-:W-:Y:S01]  /*15a0*/  CS2R R92, SRZ ;  /* 0x00000000005c7805 */ /* 0x000fe2000001ff00 */
[----:B------:R-:W-:Y:S01]  /*15b0*/  IMAD.MOV.U32 R57, RZ, RZ, RZ ;  /* 0x000000ffff397224 */ /* 0x000fe200078e00ff */
        /* <DEDUP_REMOVED lines=11> */
[----:B------:R-:W-:-:S04]  /*1670*/  UIMAD.WIDE.U32 UR4, UR6, UR4, URZ ;  /* 0x00000004060472a5 */ /* 0x000fc8000f8e003f */
[----:B------:R-:W-:Y:S02]  /*1680*/  @UP1 USHF.R.U32.HI UR6, URZ, UR8, UR5 ;  /* 0x000000083f061299 */ /* 0x000fe40008011605 */
[----:B------:R-:W-:Y:S02]  /*1690*/  UIMAD UR5, UR47, UR9, 0xdf ;  /* 0x000000df2f0574a4 */ /* 0x000fe4000f8e0209 */
[----:B------:R-:W-:Y:S01]  /*16a0*/  UIADD3 UR7, UR7, UR6, URZ ;  /* 0x0000000607077290 */ /* 0x000fe2000fffe03f */
[----:B------:R-:W-:Y:S02]  /*16b0*/  UMOV UR4, URZ ;  /* 0x0000003f00047c82 */ /* 0x000fe40008000000 */
[----:B------:R-:W-:Y:S01]  /*16c0*/  UMOV UR6, URZ ;  /* 0x0000003f00067c82 */ /* 0x000fe20008000000 */
[----:B------:R-:W-:Y:S02]  /*16d0*/  UIMAD.WIDE UR4, UR5, -0x6db6db6d, UR4 ;  /* 0x92492493050478a5 */ /* 0x000fe4000f8e0204 */
[----:B------:R-:W-:-:S02]  /*16e0*/  UIMAD.WIDE UR6, UR7, -0x6db6db6d, UR6 ;  /* 0x92492493070678a5 */ /* 0x000fc4000f8e0206 */
[----:B------:R-:W-:Y:S02]  /*16f0*/  USHF.R.U32.HI UR4, URZ, 0x1f, UR5 ;  /* 0x0000001f3f047899 */ /* 0x000fe40008011605 */
[----:B------:R-:W-:Y:S02]  /*1700*/  USHF.R.U32.HI UR6, URZ, 0x1f, UR7 ;  /* 0x0000001f3f067899 */ /* 0x000fe40008011607 */
[----:B------:R-:W-:Y:S02]  /*1710*/  ULEA.HI.SX32 UR4, UR5, UR4, 0x19 ;  /* 0x0000000405047291 */ /* 0x000fe4000f8fca3f */
        /* <DEDUP_REMOVED lines=37> */
.L_x_7600:
        /* <DEDUP_REMOVED lines=9> */
.L_x_7727:
[----:B------:R-:W-:Y:S05]  /*1a00*/  @!P0 BRA `(.L_x_7602) ;  /* 0x0000000000048947 */ /* 0x000fea0003800000 */
[----:B------:R-:W-:Y:S01]  /*1a10*/  BPT.TRAP 0x1 ;  /* 0x000000040000795c */ /* 0x000fe20000300000 */
.L_x_7602:
[----:B------:R-:W-:Y:S02]  /*1a20*/  IMAD.U32 R2, RZ, RZ, UR48 ;  /* 0x00000030ff027e24 */ /* 0x000fe4000f8e00ff */
[----:B0-----:R-:W-:-:S03]  /*1a30*/  IMAD.U32 R3, RZ, RZ, UR44 ;  /* 0x0000002cff037e24 */ /* 0x001fc6000f8e00ff */
[----:B------:R-:W-:Y:S02]  /*1a40*/  LEA R2, R2, UR41, 0x3 ;  /* 0x0000002902027c11 */ /* 0x000fe4000f8e18ff */
[----:B------:R-:W-:-:S04]  /*1a50*/  SHF.L.U32 R3, R3, 0x1f, RZ ;  /* 0x0000001f03037819 */ /* 0x000fc800000006ff */
[----:B------:R0:W1:Y:S01]  /*1a60*/  SYNCS.PHASECHK.TRANS64.TRYWAIT P1, [R2+URZ+0x2e830], R3 ;  /* 0x02e83003020075a7 */ /* 0x000062000802017f */
[----:B------:R-:W-:Y:S05]  /*1a70*/  @!P0 BRA `(.L_x_7603) ;  /* 0x0000000000048947 */ /* 0x000fea0003800000 */
[----:B------:R-:W-:Y:S01]  /*1a80*/  BPT.TRAP 0x1 ;  /* 0x000000040000795c */ /* 0x000fe20000300000 */
.L_x_7603:
[----:B-1----:R-:W-:Y:S05]  /*1a90*/  @P1 BRA `(.L_x_7604) ;  /* 0x0000000000081947 */ /* 0x002fea0003800000 */
[----:B------:R-:W1:Y:S02]  /*1aa0*/  SYNCS.PHASECHK.TRANS64.TRYWAIT P1, [R2+URZ+0x2e830], R3 ;  /* 0x02e83003020075a7 */ /* 0x000e64000802017f */
[----:B-1----:R-:W-:Y:S05]  /*1ab0*/  @!P1 BRA `(.L_x_7605) ;  /* 0x0000012800ec9947 */ /* 0x002fea0003800000 */
.L_x_7604:
[----:B------:R-:W2:Y:S01]  /*1ac0*/  S2R R0, SR_TID.X ;  /* 0x0000000000007919 */ /* 0x000ea20000002100 */
[----:B------:R-:W-:-:S04]  /*1ad0*/  UIADD3 UR4, UR41, 0x20400, URZ ;  /* 0x0002040029047890 */ /* 0x000fc8000fffe03f */
        /* <DEDUP_REMOVED lines=13> */
[----:B------:R-:W-:Y:S01]  /*1bb0*/  UMOV UR7, 0x40000040 ;  /* 0x4000004000077882 */ /* 0x000fe20000000000 */
[----:B------:R-:W-:Y:S01]  /*1bc0*/  UMOV UR16, UR12 ;  /* 0x0000000c00107c82 */ /* 0x000fe20008000000 */
[----:B------:R-:W-:-:S02]  /*1bd0*/  UIADD3 UR10, UR12, 0x4, URZ ;  /* 0x000000040c0a7890 */ /* 0x000fc4000fffe03f */
[----:B01----:R-:W-:Y:S01]  /*1be0*/  @!P1 VIADD R2, R2, 0x2e840 ;  /* 0x0002e84002029836 */ /* 0x003fe20000000000 */
[----:B------:R-:W-:Y:S01]  /*1bf0*/  UMOV UR11, 0x40000040 ;  /* 0x40000040000b7882 */ /* 0x000fe20000000000 */
[----:B------:R-:W-:Y:S02]  /*1c00*/  UIADD3 UR12, UR12, 0x6, URZ ;  /* 0x000000060c0c7890 */ /* 0x000fe4000fffe03f */
[----:B------:R-:W-:Y:S01]  /*1c10*/  UIMAD UR20, UR48, 0x700, UR20 ;  /* 0x00000700301478a4 */ /* 0x000fe2000f8e0214 */
[----:B------:R-:W-:Y:S01]  /*1c20*/  UMOV UR15, 0x40000040 ;  /* 0x40000040000f7882 */ /* 0x000fe20000000000 */
[----:B------:R-:W-:Y:S02]  /*1c30*/  UIADD3 UR52, UR49, -0x2, URZ ;  /* 0xfffffffe31347890 */ /* 0x000fe4000fffe03f */
[----:B------:R-:W-:-:S03]  /*1c40*/  UIADD3 UR4, UR20, 0x300, URZ ;  /* 0x0000030014047890 */ /* 0x000fc6000fffe03f */
[----:B------:R-:W-:Y:S01]  /*1c50*/  UMOV UR18, UR20 ;  /* 0x0000001400127c82 */ /* 0x000fe20008000000 */
[----:B------:R-:W-:Y:S01]  /*1c60*/  UIADD3 UR5, UR20, 0x400, URZ ;  /* 0x0000040014057890 */ /* 0x000fe2000fffe03f */
[----:B------:R-:W-:Y:S01]  /*1c70*/  QGMMA.64x32x32.F32.E4M3.E4M3 R120, gdesc[UR16], RZ, !UPT, gsb0 ;  /* 0x00600000107879f3 */ /* 0x000fe2000c0008ff */
[----:B------:R-:W-:Y:S01]  /*1c80*/  UIADD3 UR18, UR20, 0x100, URZ ;  /* 0x0000010014127890 */ /* 0x000fe2000fffe03f */
[----:B------:R-:W-:Y:S01]  /*1c90*/  UMOV UR19, 0x40000040 ;  /* 0x4000004000137882 */ /* 0x000fe20000000000 */
[----:B------:R-:W-:Y:S02]  /*1ca0*/  UIADD3 UR8, UR20, 0x2, URZ ;  /* 0x0000000214087890 */ /* 0x000fe4000fffe03f */
[----:B------:R-:W-:Y:S02]  /*1cb0*/  UIADD3 UR9, UR20, 0x402, URZ ;  /* 0x0000040214097890 */ /* 0x000fe4000fffe03f */
[----:B------:R-:W-:Y:S02]  /*1cc0*/  UIADD3 UR13, UR20, 0x4, URZ ;  /* 0x00000004140d7890 */ /* 0x000fe4000fffe03f */
[----:B------:R-:W-:Y:S01]  /*1cd0*/  UIADD3 UR14, UR20, 0x6, URZ ;  /* 0x00000006140e7890 */ /* 0x000fe2000fffe03f */
        /* <DEDUP_REMOVED lines=64> */
[----:B------:R-:W-:Y:S02]  /*20e0*/  ULDC UR13, c[0x0][0x448] ;  /* 0x00011200000d7ab9 */ /* 0x000fe40000000800 */
[----:B------:R-:W-:-:S03]  /*20f0*/  UISETP.NE.AND UP0, UPT, UR13, 0x1, UPT ;  /* 0x000000010d00788c */ /* 0x000fc6000bf05270 */
[----:B------:R-:W-:-:S03]  /*2100*/  UMOV UR13, 0x40000040 ;  /* 0x40000040000d7882 */ /* 0x000fc60000000000 */
[----:B------:R-:W-:Y:S01]  /*2110*/  PLOP3.LUT P2, PT, PT, PT, UP0, 0x80, 0x0 ;  /* 0x000000000000781c */ /* 0x000fe20003f4f008 */
        /* <DEDUP_REMOVED lines=42> */
[----:B------:R-:W-:Y:S02]  /*23c0*/  ULDC UR6, c[0x0][0x2f0] ;  /* 0x0000bc0000067ab9 */ /* 0x000fe40000000800 */
[----:B------:R-:W-:Y:S02]  /*23d0*/  IMAD.U32 R6, RZ, RZ, UR6 ;  /* 0x00000006ff067e24 */ /* 0x000fe4000f8e00ff */
[----:B------:R-:W0:Y:S01]  /*23e0*/  SHFL.IDX PT, R3, R139, RZ, 0x1c1f ;  /* 0x001c1fff8b037589 */ /* 0x000e2200000e0000 */
[----:B------:R-:W-:Y:S02]  /*23f0*/  WARPGROUP.DEPBAR.LE gsb0, 0x0 ;  /* 0x00008000000079c5 */ /* 0x000fe40000010000 */
[----:B------:R-:W-:-:S06]  /*2400*/  WARPGROUP.ARRIVE ;  /* 0x00000000000079c5 */ /* 0x000fcc0000000000 */
[----:B------:R-:W-:Y:S01]  /*2410*/  QGMMA.64x32x32.F32.E4M3.E4M3 R40, gdesc[UR8], R40, gsb0 ;  /* 0x00600000082879f3 */ /* 0x000fe20008000828 */
[----:B------:R-:W-:Y:S01]  /*2420*/  UMOV UR10, UR7 ;  /* 0x00000007000a7c82 */ /* 0x000fe20008000000 */
[----:B------:R-:W-:Y:S01]  /*2430*/  UMOV UR11, 0x40000040 ;  /* 0x40000040000b7882 */ /* 0x000fe20000000000 */
[----:B------:R-:W-:Y:S01]  /*2440*/  UIMAD UR7, UR49, -0xe0, URZ ;  /* 0xffffff20310778a4 */ /* 0x000fe2000f8e023f */
[----:B------:R-:W-:Y:S02]  /*2450*/  WARPGROUP.DEPBAR.LE gsb0, 0x0 ;  /* 0x00008000000079c5 */ /* 0x000fe40000010000 */
[----:B------:R-:W-:-:S06]  /*2460*/  WARPGROUP.ARRIVE ;  /* 0x00000000000079c5 */ /* 0x000fcc0000000000 */
[----:B------:R-:W-:Y:S01]  /*2470*/  QGMMA.64x32x32.F32.E4M3.E4M3 R24, gdesc[UR8], R24, gsb0 ;  /* 0x00600000081879f3 */ /* 0x000fe20008000818 */
[----:B------:R-:W-:Y:S02]  /*2480*/  UIADD3 UR10, UR7, 0xe1, URZ ;  /* 0x000000e1070a7890 */ /* 0x000fe4000fffe03f */
[----:B------:R-:W-:Y:S02]  /*2490*/  UIMAD UR7, UR47, UR6, UR7 ;  /* 0x000000062f0772a4 */ /* 0x000fe4000f8e0207 */
[----:B------:R-:W-:Y:S02]  /*24a0*/  UIMAD UR6, UR47, UR6, -UR18 ;  /* 0x000000062f0672a4 */ /* 0x000fe4000f8e0a12 */
[----:B------:R-:W-:Y:S01]  /*24b0*/  IMAD.U32 R0, RZ, RZ, UR10 ;  /* 0x0000000aff007e24 */ /* 0x000fe2000f8e00ff */
[----:B------:R-:W-:Y:S01]  /*24c0*/  UIADD3 UR7, UR7, 0xe0, URZ ;  /* 0x000000e007077890 */ /* 0x000fe2000fffe03f */
[----:B------:R-:W-:Y:S02]  /*24d0*/  @UP0 ULDC UR10, c[0x0][0x44c] ;  /* 0x00011300000a0ab9 */ /* 0x000fe40000000800 */
[----:B------:R-:W-:Y:S01]  /*24e0*/  IMAD R137, R17, -0x2, R0 ;  /* 0xfffffffe11897824 */ /* 0x000fe200078e0200 */
[----:B------:R-:W-:-:S02]  /*24f0*/  UIMAD.WIDE.U32 UR10, UR39, UR10, URZ ;  /* 0x0000000a270a72a5 */ /* 0x000fc4000f8e003f */
[----:B------:R-:W-:Y:S01]  /*2500*/  IMAD.U32 R0, RZ, RZ, UR7 ;  /* 0x00000007ff007e24 */ /* 0x000fe2000f8e00ff */
[----:B------:R-:W-:Y:S01]  /*2510*/  UMOV UR7, UR39 ;  /* 0x0000002700077c82 */ /* 0x000fe20008000000 */
[----:B------:R-:W-:Y:S02]  /*2520*/  IMAD R137, R6, UR47, R137 ;  /* 0x0000002f06897c24 */ /* 0x000fe4000f8e0289 */
        /* <DEDUP_REMOVED lines=136> */
[----:B------:R-:W-:Y:S01]  /*2db0*/  FMNMX.FTZ R3, R100, R3, !PT ;  /* 0x0000000364037209 */ /* 0x000fe20007810000 */
[----:B------:R-:W0:Y:S01]  /*2dc0*/  SHFL.IDX PT, R60, R139, 0x1, 0x1c1f ;  /* 0x003c1f008b3c7f89 */ /* 0x000e2200000e0000 */
        /* <DEDUP_REMOVED lines=16> */
[----:B------:R-:W-:Y:S02]  /*2ed0*/  FMNMX.FTZ R3, R69, R6, !PT ;  /* 0x0000000645037209 */ /* 0x000fe40007810000 */
[----:B0-----:R-:W-:-:S04]  /*2ee0*/  IADD3 R60, R60, -UR18, R137 ;  /* 0x800000123c3c7c10 */ /* 0x001fc8000fffe089 */
[----:B------:R-:W-:-:S04]  /*2ef0*/  VIMNMX R7, R7, R60, PT ;  /* 0x0000003c07077248 */ /* 0x000fc80003fe0100 */
        /* <DEDUP_REMOVED lines=8> */
[----:B------:R-:W-:Y:S01]  /*2f80*/  FMNMX.FTZ R6, R40, R3, !PT ;  /* 0x0000000328067209 */ /* 0x000fe20007810000 */
[----:B------:R-:W-:Y:S01]  /*2f90*/  @UP0 ULDC UR14, c[0x0][0x450] ;  /* 0x00011400000e0ab9 */ /* 0x000fe20000000800 */
[----:B------:R-:W-:Y:S01]  /*2fa0*/  ISETP.GT.AND P3, PT, R0, 0xa9, PT ;  /* 0x000000a90000780c */ /* 0x000fe20003f64270 */
[----:B------:R-:W-:Y:S01]  /*2fb0*/  @UP0 USHF.R.U32.HI UR7, URZ, UR14, UR11 ;  /* 0x0000000e3f070299 */ /* 0x000fe2000801160b */
[----:B------:R-:W-:-:S02]  /*2fc0*/  FSEL R44, R44, -INF , P4 ;  /* 0xff8000002c2c7808 */ /* 0x000fc40002000000 */
[----:B------:R-:W-:Y:S01]  /*2fd0*/  FMNMX.FTZ R3, R41, R6, !PT ;  /* 0x0000000629037209 */ /* 0x000fe20007810000 */
[----:B------:R-:W-:Y:S01]  /*2fe0*/  UIADD3 UR7, UR6, UR7, URZ ;  /* 0x0000000706077290 */ /* 0x000fe2000fffe03f */
[----:B------:R-:W-:Y:S02]  /*2ff0*/  ISETP.GT.AND P4, PT, R0, 0xb0, PT ;  /* 0x000000b00000780c */ /* 0x000fe40003f84270 */
[----:B------:R-:W-:Y:S01]  /*3000*/  FSEL R45, R45, -INF , P3 ;  /* 0xff8000002d2d7808 */ /* 0x000fe20001800000 */
[----:B------:R-:W-:Y:S01]  /*3010*/  UMOV UR6, URZ ;  /* 0x0000003f00067c82 */ /* 0x000fe20008000000 */
[----:B------:R-:W-:Y:S01]  /*3020*/  FMNMX.FTZ R6, R44, R3, !PT ;  /* 0x000000032c067209 */ /* 0x000fe20007810000 */
[----:B------:R-:W-:Y:S01]  /*3030*/  UIMAD.WIDE UR6, UR7, -0x6db6db6d, UR6 ;  /* 0x92492493070678a5 */ /* 0x000fe2000f8e0206 */
[----:B------:R-:W-:Y:S02]  /*3040*/  ISETP.GT.AND P3, PT, R0, 0xb1, PT ;  /* 0x000000b10000780c */ /* 0x000fe40003f64270 */
[----:B------:R-:W-:Y:S01]  /*3050*/  FSEL R48, R48, -INF , P4 ;  /* 0xff80000030307808 */ /* 0x000fe20002000000 */
[----:B------:R-:W-:Y:S01]  /*3060*/  USHF.R.U32.HI UR6, URZ, 0x1f, UR7 ;  /* 0x0000001f3f067899 */ /* 0x000fe20008011607 */
[----:B------:R-:W-:-:S02]  /*3070*/  FMNMX.FTZ R3, R45, R6, !PT ;  /* 0x000000062d037209 */ /* 0x000fc40007810000 */
[----:B------:R-:W-:Y:S01]  /*3080*/  ISETP.GT.AND P4, PT, R0, 0xb8, PT ;  /* 0x000000b80000780c */ /* 0x000fe20003f84270 */
[----:B------:R-:W-:Y:S01]  /*3090*/  ULEA.HI.SX32 UR6, UR7, UR6, 0x19 ;  /* 0x0000000607067291 */ /* 0x000fe2000f8fca3f */
[----:B------:R-:W-:Y:S02]  /*30a0*/  FSEL R49, R49, -INF , P3 ;  /* 0xff80000031317808 */ /* 0x000fe40001800000 */
[----:B------:R-:W-:Y:S01]  /*30b0*/  FMNMX.FTZ R6, R48, R3, !PT ;  /* 0x0000000330067209 */ /* 0x000fe20007810000 */
[----:B------:R-:W-:Y:S01]  /*30c0*/  UISETP.LT.AND UP1, UPT, URZ, UR6, UPT ;  /* 0x000000063f00728c */ /* 0x000fe2000bf21270 */
[----:B------:R-:W-:Y:S02]  /*30d0*/  ISETP.GT.AND P3, PT, R0, 0xb9, PT ;  /* 0x000000b90000780c */ /* 0x000fe40003f64270 */
[----:B------:R-:W-:Y:S01]  /*30e0*/  FSEL R52, R52, -INF , P4 ;  /* 0xff80000034347808 */ /* 0x000fe20002000000 */
[----:B------:R-:W-:Y:S01]  /*30f0*/  USEL UR49, URZ, UR6, !UP1 ;  /* 0x000000063f317287 */ /* 0x000fe2000c800000 */
[----:B------:R-:W-:-:S02]  /*3100*/  FMNMX.FTZ R3, R49, R6, !PT ;  /* 0x0000000631037209 */ /* 0x000fc40007810000 */
[----:B------:R-:W-:Y:S01]  /*3110*/  ISETP.GT.AND P4, PT, R0, 0xc0, PT ;  /* 0x000000c00000780c */ /* 0x000fe20003f84270 */
[----:B------:R-:W-:Y:S01]  /*3120*/  UISETP.GE.AND UP1, UPT, UR52, UR49, UPT ;  /* 0x000000313400728c */ /* 0x000fe2000bf26270 */
[----:B------:R-:W-:Y:S02]  /*3130*/  FSEL R53, R53, -INF , P3 ;  /* 0xff80000035357808 */ /* 0x000fe40001800000 */
[----:B------:R-:W-:Y:S02]  /*3140*/  FMNMX.FTZ R6, R52, R3, !PT ;  /* 0x0000000334067209 */ /* 0x000fe40007810000 */
[----:B------:R-:W-:Y:S02]  /*3150*/  ISETP.GT.AND P3, PT, R0, 0xc1, PT ;  /* 0x000000c10000780c */ /* 0x000fe40003f64270 */
[----:B------:R-:W-:Y:S01]  /*3160*/  FMNMX.FTZ R3, R53, R6, !PT ;  /* 0x0000000635037209 */ /* 0x000fe20007810000 */
[----:B------:R-:W-:Y:S02]  /*3170*/  WARPGROUP.DEPBAR.LE gsb0, 0x0 ;  /* 0x00008000000079c5 */ /* 0x000fe40000010000 */
[----:B------:R-:W-:-:S02]  /*3180*/  FSEL R24, R24, -INF , P4 ;  /* 0xff80000018187808 */ /* 0x000fc40002000000 */
        /* <DEDUP_REMOVED lines=18> */
[----:B------:R-:W-:Y:S02]  /*32b0*/  FSEL R6, R37, -INF , P3 ;  /* 0xff80000025067808 */ /* 0x000fe40001800000 */
[----:B------:R-:W-:Y:S02]  /*32c0*/  FMNMX.FTZ R3, R36, R3, !PT ;  /* 0x0000000324037209 */ /* 0x000fe40007810000 */
[----:B------:R-:W-:Y:S02]  /*32d0*/  ISETP.GT.AND P4, PT, R7, 0x1, PT ;  /* 0x000000010700780c */ /* 0x000fe40003f84270 */
[----:B------:R-:W-:Y:S01]  /*32e0*/  FMNMX.FTZ R9, R6, R3, !PT ;  /* 0x0000000306097209 */ /* 0x000fe20007810000 */
[----:B------:R-:W-:Y:S01]  /*32f0*/  IMAD.U32 R3, RZ, RZ, UR37 ;  /* 0x00000025ff037e24 */ /* 0x000fe2000f8e00ff */
[----:B------:R-:W-:Y:S02]  /*3300*/  FSEL R123, R123, -INF , P4 ;  /* 0xff8000007b7b7808 */ /* 0x000fe40002000000 */
[----:B------:R-:W-:Y:S01]  /*3310*/  ISETP.GT.AND P4, PT, R7, 0x10, PT ;  /* 0x000000100700780c */ /* 0x000fe20003f84270 */
[----:B------:R-:W0:Y:S03]  /*3320*/  SHFL.BFLY PT, R0, R9, 0x2, 0x1f ;  /* 0x0c401f0009007f89 */ /* 0x000e2600000e0000 */
[----:B------:R-:W-:-:S02]  /*3330*/  FSEL R130, R130, -INF , P4 ;  /* 0xff80000082827808 */ /* 0x000fc40002000000 */
[----:B------:R-:W-:-:S04]  /*3340*/  ISETP.GT.AND P4, PT, R7, 0x18, PT ;  /* 0x000000180700780c */ /* 0x000fc80003f84270 */
[----:B------:R-:W-:Y:S02]  /*3350*/  FSEL R134, R134, -INF , P4 ;  /* 0xff80000086867808 */ /* 0x000fe40002000000 */
[----:B------:R-:W-:-:S04]  /*3360*/  ISETP.GT.AND P4, PT, R7, 0x21, PT ;  /* 0x000000210700780c */ /* 0x000fc80003f84270 */
[----:B------:R-:W-:Y:S02]  /*3370*/  FSEL R107, R107, -INF , P4 ;  /* 0xff8000006b6b7808 */ /* 0x000fe40002000000 */
[----:B------:R-:W-:-:S04]  /*3380*/  ISETP.GT.AND P4, PT, R7, 0x29, PT ;  /* 0x000000290700780c */ /* 0x000fc80003f84270 */
[----:B------:R-:W-:Y:S02]  /*3390*/  FSEL R111, R111, -INF , P4 ;  /* 0xff8000006f6f7808 */ /* 0x000fe40002000000 */
[----:B------:R-:W-:Y:S02]  /*33a0*/  ISETP.GT.AND P4, PT, R7, 0x31, PT ;  /* 0x000000310700780c */ /* 0x000fe40003f84270 */
[----:B0-----:R-:W-:Y:S02]  /*33b0*/  FMNMX.FTZ R11, R9, R0, !PT ;  /* 0x00000000090b7209 */ /* 0x001fe40007810000 */
        /* <DEDUP_REMOVED lines=13> */
[C---:B------:R-:W-:Y:S01]  /*3490*/  FSETP.NEU.FTZ.AND P3, PT, R0.reuse, -INF , PT ;  /* 0xff8000000000780b */ /* 0x040fe20003f7d000 */
[----:B------:R-:W-:-:S01]  /*34a0*/  FFMA.FTZ R3, R0, R3, -8 ;  /* 0xc100000000037423 */ /* 0x000fc20000010003 */
[----:B------:R-:W-:-:S04]  /*34b0*/  ISETP.GT.AND P4, PT, R7, 0x61, PT ;  /* 0x000000610700780c */ /* 0x000fc80003f84270 */
        /* <DEDUP_REMOVED lines=74> */
[----:B------:R-:W-:Y:S01]  /*3960*/  FFMA.FTZ R84, R138, UR37, -R3 ;  /* 0x000000258a547c23 */ /* 0x000fe20008010803 */
[----:B------:R-:W-:Y:S01]  /*3970*/  ISETP.GT.AND P3, PT, R7, 0x50, PT ;  /* 0x000000500700780c */ /* 0x000fe20003f64270 */
[----:B------:R-:W-:Y:S01]  /*3980*/  MUFU.EX2 R5, R5 ;  /* 0x0000000500057308 */ /* 0x000fe20000000800 */
[----:B------:R-:W-:-:S02]  /*3990*/  FMNMX.FTZ R138, R94, R85, !PT ;  /* 0x000000555e8a7209 */ /* 0x000fc40007810000 */
[----:B------:R-:W-:Y:S02]  /*39a0*/  FSEL R98, R98, -INF , P3 ;  /* 0xff80000062627808 */ /* 0x000fe40001800000 */
[----:B------:R-:W-:Y:S02]  /*39b0*/  FMNMX.FTZ R85, R95, R138, !PT ;  /* 0x0000008a5f557209 */ /* 0x000fe40007810000 */
[----:B------:R-:W-:Y:S01]  /*39c0*/  ISETP.GT.AND P3, PT, R7, 0x58, PT ;  /* 0x000000580700780c */ /* 0x000fe20003f64270 */
[----:B------:R-:W-:Y:S01]  /*39d0*/  MUFU.EX2 R8, R8 ;  /* 0x0000000800087308 */ /* 0x000fe20000000800 */
[----:B------:R-:W-:Y:S02]  /*39e0*/  FMNMX.FTZ R136, R98, R85, !PT ;  /* 0x0000005562887209 */ /* 0x000fe40007810000 */
[----:B------:R-:W-:Y:S02]  /*39f0*/  FSEL R102, R102, -INF , P3 ;  /* 0xff80000066667808 */ /* 0x000fe40001800000 */
[----:B------:R-:W-:-:S02]  /*3a00*/  FMNMX.FTZ R89, R99, R136, !PT ;  /* 0x0000008863597209 */ /* 0x000fc40007810000 */
[----:B------:R-:W-:Y:S01]  /*3a10*/  ISETP.GT.AND P3, PT, R7, 0x60, PT ;  /* 0x000000600700780c */ /* 0x000fe20003f64270 */
[----:B------:R0:W-:Y:S01]  /*3a20*/  MUFU.EX2 R85, R93 ;  /* 0x0000005d00557308 */ /* 0x0001e20000000800 */
[----:B------:R-:W-:Y:S02]  /*3a30*/  FMNMX.FTZ R132, R102, R89, !PT ;  /* 0x0000005966847209 */ /* 0x000fe40007810000 */
[----:B------:R-:W-:Y:S02]  /*3a40*/  FSEL R89, R74, -INF , P3 ;  /* 0xff8000004a597808 */ /* 0x000fe40001800000 */
[----:B------:R-:W-:Y:S02]  /*3a50*/  FMNMX.FTZ R132, R103, R132, !PT ;  /* 0x0000008467847209 */ /* 0x000fe40007810000 */
[----:B------:R-:W-:Y:S01]  /*3a60*/  ISETP.GT.AND P3, PT, R7, 0x68, PT ;  /* 0x000000680700780c */ /* 0x000fe20003f64270 */
[----:B------:R1:W-:Y:S01]  /*3a70*/  MUFU.EX2 R74, R101 ;  /* 0x00000065004a7308 */ /* 0x0003e20000000800 */
[----:B0-----:R-:W-:-:S02]  /*3a80*/  FSEL R93, R75, -INF , P4 ;  /* 0xff8000004b5d7808 */ /* 0x001fc40002000000 */
[----:B------:R-:W-:Y:S02]  /*3a90*/  FMNMX.FTZ R132, R89, R132, !PT ;  /* 0x0000008459847209 */ /* 0x000fe40007810000 */
[----:B------:R-:W-:Y:S02]  /*3aa0*/  ISETP.GT.AND P4, PT, R7, 0x69, PT ;  /* 0x000000690700780c */ /* 0x000fe40003f84270 */
[----:B------:R-:W-:Y:S01]  /*3ab0*/  FSEL R97, R78, -INF , P3 ;  /* 0xff8000004e617808 */ /* 0x000fe20001800000 */
[----:B------:R-:W-:Y:S01]  /*3ac0*/  MUFU.EX2 R9, R9 ;  /* 0x0000000900097308 */ /* 0x000fe20000000800 */
[----:B------:R-:W-:Y:S02]  /*3ad0*/  FMNMX.FTZ R132, R93, R132, !PT ;  /* 0x000000845d847209 */ /* 0x000fe40007810000 */
[----:B------:R-:W-:Y:S02]  /*3ae0*/  ISETP.GT.AND P3, PT, R7, 0x70, PT ;  /* 0x000000700700780c */ /* 0x000fe40003f64270 */
[----:B-1----:R-:W-:Y:S01]  /*3af0*/  FSEL R101, R79, -INF , P4 ;  /* 0xff8000004f657808 */ /* 0x002fe20002000000 */
[----:B------:R-:W-:Y:S01]  /*3b00*/  FFMA.FTZ R79, R124, UR37, -R3 ;  /* 0x000000257c4f7c23 */ /* 0x000fe20008010803 */
[----:B------:R-:W-:Y:S01]  /*3b10*/  FMNMX.FTZ R132, R97, R132, !PT ;  /* 0x0000008461847209 */ /* 0x000fe20007810000 */
[----:B------:R-:W0:Y:S01]  /*3b20*/  MUFU.EX2 R10, R10 ;  /* 0x0000000a000a7308 */ /* 0x000e220000000800 */
[----:B------:R-:W-:-:S02]  /*3b30*/  ISETP.GT.AND P4, PT, R7, 0x71, PT ;  /* 0x000000710700780c */ /* 0x000fc40003f84270 */
[----:B------:R-:W-:Y:S02]  /*3b40*/  FSEL R82, R82, -INF , P3 ;  /* 0xff80000052527808 */ /* 0x000fe40001800000 */
[----:B------:R-:W-:Y:S02]  /*3b50*/  FMNMX.FTZ R75, R101, R132, !PT ;  /* 0x00000084654b7209 */ /* 0x000fe40007810000 */
[----:B------:R-:W-:Y:S01]  /*3b60*/  ISETP.GT.AND P3, PT, R7, 0x78, PT ;  /* 0x000000780700780c */ /* 0x000fe20003f64270 */
[----:B------:R-:W-:Y:S01]  /*3b70*/  MUFU.EX2 R11, R11 ;  /* 0x0000000b000b7308 */ /* 0x000fe20000000800 */
[----:B------:R-:W-:Y:S02]  /*3b80*/  FSEL R83, R83, -INF , P4 ;  /* 0xff80000053537808 */ /* 0x000fe40002000000 */
[----:B------:R-:W-:Y:S02]  /*3b90*/  FMNMX.FTZ R120, R82, R75, !PT ;  /* 0x0000004b52787209 */ /* 0x000fe40007810000 */
[----:B------:R-:W-:-:S02]  /*3ba0*/  ISETP.GT.AND P4, PT, R7, 0x79, PT ;  /* 0x000000790700780c */ /* 0x000fc40003f84270 */
[----:B------:R-:W-:Y:S01]  /*3bb0*/  FSEL R86, R86, -INF , P3 ;  /* 0xff80000056567808 */ /* 0x000fe20001800000 */
[----:B------:R1:W-:Y:S01]  /*3bc0*/  MUFU.EX2 R75, R109 ;  /* 0x0000006d004b7308 */ /* 0x0003e20000000800 */
[----:B------:R-:W-:Y:S01]  /*3bd0*/  FMNMX.FTZ R105, R83, R120, !PT ;  /* 0x0000007853697209 */ /* 0x000fe20007810000 */
[----:B------:R-:W-:Y:S01]  /*3be0*/  FFMA.FTZ R120, R68, UR37, -R3 ;  /* 0x0000002544787c23 */ /* 0x000fe20008010803 */
        /* <DEDUP_REMOVED lines=8> */
[----:B------:R2:W-:Y:S01]  /*3c70*/  MUFU.EX2 R58, R113 ;  /* 0x00000071003a7308 */ /* 0x0005e20000000800 */
[----:B-1----:R-:W-:Y:S01]  /*3c80*/  FSEL R109, R59, -INF , P4 ;  /* 0xff8000003b6d7808 */ /* 0x002fe20002000000 */
[----:B------:R-:W-:Y:S01]  /*3c90*/  FFMA.FTZ R59, R112, UR37, -R3 ;  /* 0x00000025703b7c23 */ /* 0x000fe20008010803 */
[----:B------:R-:W-:Y:S02]  /*3ca0*/  FMNMX.FTZ R116, R105, R116, !PT ;  /* 0x0000007469747209 */ /* 0x000fe40007810000 */
[----:B------:R-:W-:-:S02]  /*3cb0*/  ISETP.GT.AND P4, PT, R7, 0x89, PT ;  /* 0x000000890700780c */ /* 0x000fc40003f84270 */
[----:B------:R-:W-:Y:S01]  /*3cc0*/  FSEL R112, R62, -INF , P3 ;  /* 0xff8000003e707808 */ /* 0x000fe20001800000 */
[----:B------:R-:W-:Y:S01]  /*3cd0*/  MUFU.EX2 R13, R13 ;  /* 0x0000000d000d7308 */ /* 0x000fe20000000800 */
[----:B------:R-:W-:Y:S01]  /*3ce0*/  FMNMX.FTZ R117, R109, R116, !PT ;  /* 0x000000746d757209 */ /* 0x000fe20007810000 */
[----:B------:R-:W-:Y:S01]  /*3cf0*/  FFMA.FTZ R116, R108, UR37, -R3 ;  /* 0x000000256c747c23 */ /* 0x000fe20008010803 */
[----:B------:R-:W-:Y:S02]  /*3d00*/  ISETP.GT.AND P3, PT, R7, 0x90, PT ;  /* 0x000000900700780c */ /* 0x000fe40003f64270 */
[----:B--2---:R-:W-:Y:S02]  /*3d10*/  FSEL R113, R63, -INF , P4 ;  /* 0xff8000003f717808 */ /* 0x004fe40002000000 */
[----:B------:R-:W-:Y:S01]  /*3d20*/  FMNMX.FTZ R62, R112, R117, !PT ;  /* 0x00000075703e7209 */ /* 0x000fe20007810000 */
[----:B------:R-:W-:Y:S01]  /*3d30*/  MUFU.EX2 R78, R128 ;  /* 0x00000080004e7308 */ /* 0x000fe20000000800 */
[----:B------:R-:W-:-:S02]  /*3d40*/  ISETP.GT.AND P4, PT, R7, 0x91, PT ;  /* 0x000000910700780c */ /* 0x000fc40003f84270 */
[----:B------:R-:W-:Y:S02]  /*3d50*/  FSEL R108, R66, -INF , P3 ;  /* 0xff800000426c7808 */ /* 0x000fe40001800000 */
[----:B------:R-:W-:Y:S01]  /*3d60*/  FMNMX.FTZ R63, R113, R62, !PT ;  /* 0x0000003e713f7209 */ /* 0x000fe20007810000 */
[----:B------:R-:W-:Y:S01]  /*3d70*/  FFMA.FTZ R62, R104, UR37, -R3 ;  /* 0x00000025683e7c23 */ /* 0x000fe20008010803 */
[----:B------:R-:W-:Y:S01]  /*3d80*/  ISETP.GT.AND P3, PT, R7, 0x98, PT ;  /* 0x000000980700780c */ /* 0x000fe20003f64270 */
[----:B------:R1:W-:Y:S01]  /*3d90*/  MUFU.EX2 R66, R116 ;  /* 0x0000007400427308 */ /* 0x0003e20000000800 */
[----:B------:R-:W-:Y:S02]  /*3da0*/  FSEL R67, R67, -INF , P4 ;  /* 0xff80000043437808 */ /* 0x000fe40002000000 */
[----:B------:R-:W-:Y:S02]  /*3db0*/  FMNMX.FTZ R104, R108, R63, !PT ;  /* 0x0000003f6c687209 */ /* 0x000fe40007810000 */
[----:B------:R-:W-:-:S02]  /*3dc0*/  ISETP.GT.AND P4, PT, R7, 0x99, PT ;  /* 0x000000990700780c */ /* 0x000fc40003f84270 */
[----:B------:R-:W-:Y:S01]  /*3dd0*/  FSEL R70, R70, -INF , P3 ;  /* 0xff80000046467808 */ /* 0x000fe20001800000 */
[----:B------:R-:W2:Y:S01]  /*3de0*/  MUFU.EX2 R14, R14 ;  /* 0x0000000e000e7308 */ /* 0x000ea20000000800 */
[----:B------:R-:W-:Y:S01]  /*3df0*/  FMNMX.FTZ R63, R67, R104, !PT ;  /* 0x00000068433f7209 */ /* 0x000fe20007810000 */
[----:B-1----:R-:W-:Y:S01]  /*3e00*/  FFMA.FTZ R116, R100, UR37, -R3 ;  /* 0x0000002564747c23 */ /* 0x002fe20008010803 */
[----:B------:R-:W-:Y:S02]  /*3e10*/  FSEL R71, R71, -INF , P4 ;  /* 0xff80000047477808 */ /* 0x000fe40002000000 */
[C---:B------:R-:W-:Y:S02]  /*3e20*/  ISETP.GT.AND P3, PT, R7.reuse, 0xa0, PT ;  /* 0x000000a00700780c */ /* 0x040fe40003f64270 */
[----:B------:R-:W-:Y:S01]  /*3e30*/  FMNMX.FTZ R104, R70, R63, !PT ;  /* 0x0000003f46687209 */ /* 0x000fe20007810000 */
[----:B------:R-:W-:Y:S01]  /*3e40*/  MUFU.EX2 R15, R15 ;  /* 0x0000000f000f7308 */ /* 0x000fe20000000800 */
[----:B------:R-:W-:-:S02]  /*3e50*/  ISETP.GT.AND P4, PT, R7, 0xa1, PT ;  /* 0x000000a10700780c */ /* 0x000fc40003f84270 */
[----:B------:R-:W-:Y:S01]  /*3e60*/  FSEL R100, R42, -INF , P3 ;  /* 0xff8000002a647808 */ /* 0x000fe20001800000 */
[----:B------:R-:W-:-:S01]  /*3e70*/  FFMA.FTZ R42, R96, UR37, -R3 ;  /* 0x00000025602a7c23 */ /* 0x000fc20008010803 */
[----:B------:R-:W-:Y:S02]  /*3e80*/  FMNMX.FTZ R117, R71, R104, !PT ;  /* 0x0000006847757209 */ /* 0x000fe40007810000 */
[----:B------:R-:W-:Y:S01]  /*3e90*/  ISETP.GT.AND P3, PT, R7, 0xa8, PT ;  /* 0x000000a80700780c */ /* 0x000fe20003f64270 */
[----:B------:R1:W-:Y:S01]  /*3ea0*/  MUFU.EX2 R63, R116 ;  /* 0x00000074003f7308 */ /* 0x0003e20000000800 */
[----:B------:R-:W-:Y:S01]  /*3eb0*/  FSEL R104, R43, -INF , P4 ;  /* 0xff8000002b687808 */ /* 0x000fe20002000000 */
[--C-:B------:R-:W-:Y:S01]  /*3ec0*/  FFMA.FTZ R43, R92, UR37, -R3.reuse ;  /* 0x000000255c2b7c23 */ /* 0x100fe20008010803 */
[----:B------:R-:W-:Y:S01]  /*3ed0*/  FMNMX.FTZ R117, R100, R117, !PT ;  /* 0x0000007564757209 */ /* 0x000fe20007810000 */
[----:B------:R-:W-:Y:S01]  /*3ee0*/  FFMA.FTZ R92, R65, UR37, -R3 ;  /* 0x00000025415c7c23 */ /* 0x000fe20008010803 */
[----:B------:R-:W-:-:S02]  /*3ef0*/  ISETP.GT.AND P4, PT, R7, 0xa9, PT ;  /* 0x000000a90700780c */ /* 0x000fc40003f84270 */
[----:B------:R-:W-:Y:S01]  /*3f00*/  FSEL R96, R46, -INF , P3 ;  /* 0xff8000002e607808 */ /* 0x000fe20001800000 */
[----:B------:R-:W-:-:S01]  /*3f10*/  FFMA.FTZ R46, R88, UR37, -R3 ;  /* 0x00000025582e7c23 */ /* 0x000fc20008010803 */
[----:B------:R-:W-:Y:S01]  /*3f20*/  FMNMX.FTZ R117, R104, R117, !PT ;  /* 0x0000007568757209 */ /* 0x000fe20007810000 */
[----:B------:R-:W-:Y:S01]  /*3f30*/  MUFU.EX2 R20, R20 ;  /* 0x0000001400147308 */ /* 0x000fe20000000800 */
[----:B------:R-:W-:Y:S02]  /*3f40*/  ISETP.GT.AND P3, PT, R7, 0xb0, PT ;  /* 0x000000b00700780c */ /* 0x000fe40003f64270 */
[----:B-1----:R-:W-:Y:S02]  /*3f50*/  FSEL R116, R47, -INF , P4 ;  /* 0xff8000002f747808 */ /* 0x002fe40002000000 */
[----:B------:R-:W-:Y:S02]  /*3f60*/  FMNMX.FTZ R117, R96, R117, !PT ;  /* 0x0000007560757209 */ /* 0x000fe40007810000 */
[----:B------:R-:W-:Y:S01]  /*3f70*/  ISETP.GT.AND P4, PT, R7, 0xb1, PT ;  /* 0x000000b10700780c */ /* 0x000fe20003f84270 */
[----:B------:R-:W-:Y:S01]  /*3f80*/  MUFU.EX2 R21, R21 ;  /* 0x0000001500157308 */ /* 0x000fe20000000800 */
[----:B------:R-:W-:-:S02]  /*3f90*/  FSEL R50, R50, -INF , P3 ;  /* 0xff80000032327808 */ /* 0x000fc40001800000 */
[----:B------:R-:W-:Y:S02]  /*3fa0*/  FMNMX.FTZ R117, R116, R117, !PT ;  /* 0x0000007574757209 */ /* 0x000fe40007810000 */
[----:B------:R-:W-:Y:S02]  /*3fb0*/  ISETP.GT.AND P3, PT, R7, 0xb8, PT ;  /* 0x000000b80700780c */ /* 0x000fe40003f64270 */
[----:B------:R-:W-:Y:S01]  /*3fc0*/  FSEL R51, R51, -INF , P4 ;  /* 0xff80000033337808 */ /* 0x000fe20002000000 */
[----:B------:R-:W1:Y:S01]  /*3fd0*/  MUFU.EX2 R56, R56 ;  /* 0x0000003800387308 */ /* 0x000e620000000800 */
        /* <DEDUP_REMOVED lines=9> */
[----:B------:R3:W-:Y:S01]  /*4070*/  MUFU.EX2 R47, R92 ;  /* 0x0000005c002f7308 */ /* 0x0007e20000000800 */
        /* <DEDUP_REMOVED lines=15> */
[----:B------:R-:W-:-:S02]  /*4170*/  FSEL R34, R34, -INF , P3 ;  /* 0xff80000022227808 */ /* 0x000fc40001800000 */
[----:B------:R-:W-:Y:S01]  /*4180*/  FMNMX.FTZ R117, R31, R30, !PT ;  /* 0x0000001e1f757209 */ /* 0x000fe20007810000 */
[----:B------:R-:W-:-:S01]  /*4190*/  FFMA.FTZ R30, R40, UR37, -R3 ;  /* 0x00000025281e7c23 */ /* 0x000fc20008010803 */
[----:B------:R-:W-:Y:S02]  /*41a0*/  ISETP.GT.AND P3, PT, R7, 0xd8, PT ;  /* 0x000000d80700780c */ /* 0x000fe40003f64270 */
[----:B------:R-:W-:Y:S01]  /*41b0*/  FSEL R69, R35, -INF , P4 ;  /* 0xff80000023457808 */ /* 0x000fe20002000000 */
[--C-:B------:R-:W-:Y:S01]  /*41c0*/  FFMA.FTZ R35, R41, UR37, -R3.reuse ;  /* 0x0000002529237c23 */ /* 0x100fe20008010803 */
[----:B---3--:R-:W-:Y:S01]  /*41d0*/  FMNMX.FTZ R92, R34, R117, !PT ;  /* 0x00000075225c7209 */ /* 0x008fe20007810000 */
[--C-:B------:R-:W-:Y:S01]  /*41e0*/  FFMA.FTZ R41, R48, UR37, -R3.reuse ;  /* 0x0000002530297c23 */ /* 0x100fe20008010803 */
[----:B------:R-:W-:Y:S01]  /*41f0*/  ISETP.GT.AND P4, PT, R7, 0xd9, PT ;  /* 0x000000d90700780c */ /* 0x000fe20003f84270 */
[--C-:B------:R-:W-:Y:S01]  /*4200*/  FFMA.FTZ R48, R53, UR37, -R3.reuse ;  /* 0x0000002535307c23 */ /* 0x100fe20008010803 */
[----:B------:R-:W-:Y:S01]  /*4210*/  FSEL R40, R38, -INF , P3 ;  /* 0xff80000026287808 */ /* 0x000fe20001800000 */
[--C-:B------:R-:W-:Y:S01]  /*4220*/  FFMA.FTZ R38, R44, UR37, -R3.reuse ;  /* 0x000000252c267c23 */ /* 0x100fe20008010803 */
[----:B------:R-:W-:Y:S01]  /*4230*/  FMNMX.FTZ R7, R69, R92, !PT ;  /* 0x0000005c45077209 */ /* 0x000fe20007810000 */
[--C-:B------:R-:W-:Y:S01]  /*4240*/  FFMA.FTZ R44, R49, UR37, -R3.reuse ;  /* 0x00000025312c7c23 */ /* 0x100fe20008010803 */
[----:B------:R-:W-:Y:S01]  /*4250*/  FSEL R92, R39, -INF , P4 ;  /* 0xff800000275c7808 */ /* 0x000fe20002000000 */
[--C-:B------:R-:W-:Y:S01]  /*4260*/  FFMA.FTZ R39, R45, UR37, -R3.reuse ;  /* 0x000000252d277c23 */ /* 0x100fe20008010803 */
[----:B------:R-:W-:Y:S01]  /*4270*/  FMNMX.FTZ R7, R40, R7, !PT ;  /* 0x0000000728077209 */ /* 0x000fe20007810000 */
[----:B------:R-:W-:Y:S01]  /*4280*/  FFMA.FTZ R45, R52, UR37, -R3 ;  /* 0x00000025342d7c23 */ /* 0x000fe20008010803 */
[----:B------:R-:W-:-:S02]  /*4290*/  IMAD.U32 R52, RZ, RZ, UR37 ;  /* 0x00000025ff347e24 */ /* 0x000fc4000f8e00ff */
[----:B------:R-:W-:Y:S01]  /*42a0*/  FFMA.FTZ R3, R6, UR37, -R3 ;  /* 0x0000002506037c23 */ /* 0x000fe20008010803 */
[----:B------:R-:W-:Y:S01]  /*42b0*/  FMNMX.FTZ R7, R92, R7, !PT ;  /* 0x000000075c077209 */ /* 0x000fe20007810000 */
[----:B------:R-:W-:Y:S01]  /*42c0*/  MUFU.EX2 R57, R57 ;  /* 0x0000003900397308 */ /* 0x000fe20000000800 */
[----:B0-----:R-:W-:Y:S02]  /*42d0*/  F2FP.SATFINITE.E4M3.F32.PACK_AB_MERGE_C R224, R10, R9, RZ ;  /* 0x000000090ae0723e */ /* 0x001fe400048070ff */
[----:B--2---:R-:W-:Y:S01]  /*42e0*/  F2FP.SATFINITE.E4M3.F32.PACK_AB_MERGE_C R226, R14, R13, RZ ;  /* 0x0000000d0ee2723e */ /* 0x004fe200048070ff */
[----:B----4-:R-:W0:Y:S01]  /*42f0*/  SHFL.BFLY PT, R120, R7, 0x2, 0x1f ;  /* 0x0c401f0007787f89 */ /* 0x010e2200000e0000 */
[----:B-1----:R-:W-:Y:S02]  /*4300*/  F2FP.SATFINITE.E4M3.F32.PACK_AB_MERGE_C R220, R56, R21, RZ ;  /* 0x0000001538dc723e */ /* 0x002fe400048070ff */
[----:B------:R-:W-:Y:S01]  /*4310*/  F2FP.SATFINITE.E4M3.F32.PACK_AB_MERGE_C R224, R8, R5, R224 ;  /* 0x0000000508e0723e */ /* 0x000fe200048070e0 */
[----:B------:R-:W1:Y:S01]  /*4320*/  MUFU.EX2 R64, R64 ;  /* 0x0000004000407308 */ /* 0x000e620000000800 */
[----:B------:R-:W-:-:S02]  /*4330*/  F2FP.SATFINITE.E4M3.F32.PACK_AB_MERGE_C R226, R12, R11, R226 ;  /* 0x0000000b0ce2723e */ /* 0x000fc400048070e2 */
[----:B------:R-:W-:-:S05]  /*4340*/  F2FP.SATFINITE.E4M3.F32.PACK_AB_MERGE_C R220, R20, R15, R220 ;  /* 0x0000000f14dc723e */ /* 0x000fca00048070dc */
[----:B------:R-:W-:Y:S08]  /*4350*/  MUFU.EX2 R61, R152 ;  /* 0x00000098003d7308 */ /* 0x000ff00000000800 */
[----:B------:R-:W-:Y:S01]  /*4360*/  MUFU.EX2 R72, R72 ;  /* 0x0000004800487308 */ /* 0x000fe20000000800 */
[----:B-1----:R-:W-:Y:S02]  /*4370*/  F2FP.SATFINITE.E4M3.F32.PACK_AB_MERGE_C R222, R64, R57, RZ ;  /* 0x0000003940de723e */ /* 0x002fe400048070ff */
[----:B0-----:R-:W-:-:S02]  /*4380*/  FMNMX.FTZ R120, R7, R120, !PT ;  /* 0x0000007807787209 */ /* 0x001fc40007810000 */
[----:B------:R-:W-:-:S03]  /*4390*/  F2FP.SATFINITE.E4M3.F32.PACK_AB_MERGE_C R222, R60, R37, R222 ;  /* 0x000000253cde723e */ /* 0x000fc600048070de */
[----:B------:R-:W-:Y:S01]  /*43a0*/  MUFU.EX2 R73, R148 ;  /* 0x0000009400497308 */ /* 0x000fe20000000800 */
[----:B------:R-:W0:Y:S07]  /*43b0*/  SHFL.BFLY PT, R7, R120, 0x1, 0x1f ;  /* 0x0c201f0078077f89 */ /* 0x000e2e00000e0000 */
[----:B------:R-:W1:Y:S08]  /*43c0*/  MUFU.EX2 R76, R76 ;  /* 0x0000004c004c7308 */ /* 0x000e700000000800 */
[----:B------:R-:W-:Y:S08]  /*43d0*/  MUFU.EX2 R77, R144 ;  /* 0x00000090004d7308 */ /* 0x000ff00000000800 */
[----:B------:R-:W-:Y:S01]  /*43e0*/  MUFU.EX2 R80, R80 ;  /* 0x0000005000507308 */ /* 0x000fe20000000800 */
[----:B0-----:R-:W-:-:S02]  /*43f0*/  FMNMX.FTZ R7, R120, R7, !PT ;  /* 0x0000000778077209 */ /* 0x001fc40007810000 */
[----:B-1----:R-:W-:Y:S02]  /*4400*/  F2FP.SATFINITE.E4M3.F32.PACK_AB_MERGE_C R216, R76, R73, RZ ;  /* 0x000000494cd8723e */ /* 0x002fe400048070ff */
[C---:B------:R-:W-:Y:S01]  /*4410*/  FSETP.NEU.FTZ.AND P3, PT, R7.reuse, -INF , PT ;  /* 0xff8000000700780b */ /* 0x040fe20003f7d000 */
[----:B------:R-:W-:Y:S01]  /*4420*/  FFMA.FTZ R52, R7, R52, -8 ;  /* 0xc100000007347423 */ /* 0x000fe20000010034 */
[----:B------:R-:W-:Y:S01]  /*4430*/  F2FP.SATFINITE.E4M3.F32.PACK_AB_MERGE_C R216, R72, R61, R216 ;  /* 0x0000003d48d8723e */ /* 0x000fe200048070d8 */
        /* <DEDUP_REMOVED lines=25> */
[----:B------:R-:W1:Y:S01]  /*45d0*/  MUFU.EX2 R117, R117 ;  /* 0x0000007500757308 */ /* 0x000e620000000800 */
[----:B------:R-:W-:-:S01]  /*45e0*/  FFMA.FTZ R126, R111, UR37, -R52 ;  /* 0x000000256f7e7c23 */ /* 0x000fc20008010834 */
[----:B------:R-:W-:Y:S01]  /*45f0*/  FFMA.FTZ R111, R115, UR37, -R52 ;  /* 0x00000025736f7c23 */ /* 0x000fe20008010834 */
[----:B------:R-:W-:-:S01]  /*4600*/  FADD.FTZ R130, R10, R87 ;  /* 0x000000570a827221 */ /* 0x000fc20000010000 */
        /* <DEDUP_REMOVED lines=8> */
[----:B------:R-:W-:Y:S01]  /*4690*/  FFMA.FTZ R105, R105, UR37, -R52 ;  /* 0x0000002569697c23 */ /* 0x000fe20008010834 */
[----:B------:R-:W-:Y:S01]  /*46a0*/  @!P1 PRMT R87, RZ, 0x654, R2 ;  /* 0x00000654ff579816 */ /* 0x000fe20000000002 */
[--C-:B------:R-:W-:Y:S01]  /*46b0*/  FFMA.FTZ R90, R90, UR37, -R52.reuse ;  /* 0x000000255a5a7c23 */ /* 0x100fe20008010834 */
[----:B------:R-:W-:-:S01]  /*46c0*/  FFMA.FTZ R91, R91, UR37, -R52 ;  /* 0x000000255b5b7c23 */ /* 0x000fc20008010834 */
[----:B------:R-:W0:Y:S01]  /*46d0*/  MUFU.EX2 R53, R53 ;  /* 0x0000003500357308 */ /* 0x000e220000000800 */
[----:B-1----:R-:W-:-:S01]  /*46e0*/  FADD.FTZ R101, R117, R132 ;  /* 0x0000008475657221 */ /* 0x002fc20000010000 */
[----:B------:R1:W-:Y:S01]  /*46f0*/  @!P1 SYNCS.ARRIVE.TRANS64.RED.A1T0 RZ, [R87+URZ], RZ ;  /* 0x000000ff57ff99a7 */ /* 0x0003e2000810043f */
[----:B------:R-:W-:-:S01]  /*4700*/  FFMA.FTZ R113, R113, UR37, -R52 ;  /* 0x0000002571717c23 */ /* 0x000fc20008010834 */
[--C-:B------:R-:W-:Y:S01]  /*4710*/  FFMA.FTZ R108, R108, UR37, -R52.reuse ;  /* 0x000000256c6c7c23 */ /* 0x100fe20008010834 */
[----:B------:R-:W-:-:S01]  /*4720*/  FFMA.FTZ R89, R89, UR37, -R52 ;  /* 0x0000002559597c23 */ /* 0x000fc20008010834 */
[--C-:B------:R-:W-:Y:S01]  /*4730*/  FFMA.FTZ R82, R82, UR37, -R52.reuse ;  /* 0x0000002552527c23 */ /* 0x100fe20008010834 */
[----:B------:R-:W-:-:S01]  /*4740*/  FFMA.FTZ R83, R83, UR37, -R52 ;  /* 0x0000002553537c23 */ /* 0x000fc20008010834 */
[----:B------:R-:W3:Y:S01]  /*4750*/  MUFU.EX2 R120, R120 ;  /* 0x0000007800787308 */ /* 0x000ee20000000800 */
[----:B--2---:R-:W-:-:S01]  /*4760*/  FADD.FTZ R132, R122, R101 ;  /* 0x000000657a847221 */ /* 0x004fc20000010000 */
[----:B------:R-:W-:Y:S01]  /*4770*/  FADD.FTZ R101, R11, R130 ;  /* 0x000000820b657221 */ /* 0x000fe20000010000 */
[----:B-1----:R-:W-:-:S01]  /*4780*/  FFMA.FTZ R87, R109, UR37, -R52 ;  /* 0x000000256d577c23 */ /* 0x002fc20008010834 */
[--C-:B------:R-:W-:Y:S01]  /*4790*/  FFMA.FTZ R86, R86, UR37, -R52.reuse ;  /* 0x0000002556567c23 */ /* 0x100fe20008010834 */
[----:B------:R-:W-:-:S01]  /*47a0*/  FFMA.FTZ R71, R71, UR37, -R52 ;  /* 0x0000002547477c23 */ /* 0x000fc20008010834 */
[----:B------:R-:W-:Y:S01]  /*47b0*/  FADD.FTZ R130, R12, R101 ;  /* 0x000000650c827221 */ /* 0x000fe20000010000 */
[----:B------:R-:W-:-:S01]  /*47c0*/  FFMA.FTZ R101, R112, UR37, -R52 ;  /* 0x0000002570657c23 */ /* 0x000fc20008010834 */
[----:B------:R-:W-:Y:S01]  /*47d0*/  MUFU.EX2 R121, R121 ;  /* 0x0000007900797308 */ /* 0x000fe20000000800 */
        /* <DEDUP_REMOVED lines=8> */
[----:B---3--:R-:W-:-:S01]  /*4860*/  FADD.FTZ R112, R120, R103 ;  /* 0x0000006778707221 */ /* 0x008fc20000010000 */
[----:B------:R-:W-:Y:S01]  /*4870*/  FADD.FTZ R103, R13, R130 ;  /* 0x000000820d677221 */ /* 0x000fe20000010000 */
[----:B------:R-:W-:-:S01]  /*4880*/  FFMA.FTZ R65, R65, UR37, -R52 ;  /* 0x0000002541417c23 */ /* 0x000fc20008010834 */
[--C-:B------:R-:W-:Y:S01]  /*4890*/  FFMA.FTZ R88, R88, UR37, -R52.reuse ;  /* 0x0000002558587c23 */ /* 0x100fe20008010834 */
[----:B------:R-:W-:-:S01]  /*48a0*/  FFMA.FTZ R68, R68, UR37, -R52 ;  /* 0x0000002544447c23 */ /* 0x000fc20008010834 */
[--C-:B------:R-:W-:Y:S01]  /*48b0*/  FFMA.FTZ R34, R34, UR37, -R52.reuse ;  /* 0x0000002522227c23 */ /* 0x100fe20008010834 */
[----:B------:R-:W-:-:S01]  /*48c0*/  FFMA.FTZ R69, R69, UR37, -R52 ;  /* 0x0000002545457c23 */ /* 0x000fc20008010834 */
[----:B------:R-:W1:Y:S01]  /*48d0*/  MUFU.EX2 R106, R106 ;  /* 0x0000006a006a7308 */ /* 0x000e620000000800 */
[----:B------:R-:W-:-:S01]  /*48e0*/  FFMA.FTZ R40, R40, UR37, -R52 ;  /* 0x0000002528287c23 */ /* 0x000fc20008010834 */
[----:B------:R-:W-:-:S04]  /*48f0*/  F2FP.SATFINITE.E4M3.F32.PACK_AB_MERGE_C R225, R122, R117, RZ ;  /* 0x000000757ae1723e */ /* 0x000fc800048070ff */
[----:B------:R-:W-:Y:S02]  /*4900*/  F2FP.SATFINITE.E4M3.F32.PACK_AB_MERGE_C R225, R49, R6, R225 ;  /* 0x0000000631e1723e */ /* 0x000fe400048070e1 */
[----:B------:R-:W2:Y:S01]  /*4910*/  MUFU.EX2 R107, R107 ;  /* 0x0000006b006b7308 */ /* 0x000ea20000000800 */
[----:B0-----:R-:W-:-:S04]  /*4920*/  F2FP.SATFINITE.E4M3.F32.PACK_AB_MERGE_C R227, R124, R121, RZ ;  /* 0x000000797ce3723e */ /* 0x001fc800048070ff */
[----:B------:R-:W-:-:S03]  /*4930*/  F2FP.SATFINITE.E4M3.F32.PACK_AB_MERGE_C R227, R120, R53, R227 ;  /* 0x0000003578e3723e */ /* 0x000fc600048070e3 */
[----:B------:R-:W0:Y:S08]  /*4940*/  MUFU.EX2 R123, R123 ;  /* 0x0000007b007b7308 */ /* 0x000e300000000800 */
[----:B------:R3:W-:Y:S08]  /*4950*/  MUFU.EX2 R2, R105 ;  /* 0x0000006900027308 */ /* 0x0007f00000000800 */
[----:B------:R-:W4:Y:S01]  /*4960*/  MUFU.EX2 R126, R126 ;  /* 0x0000007e007e7308 */ /* 0x000f220000000800 */
[----:B---3--:R-:W-:-:S01]  /*4970*/  FADD.FTZ R105, R121, R112 ;  /* 0x0000007079697221 */ /* 0x008fc20000010000 */
[----:B------:R-:W-:Y:S01]  /*4980*/  FADD.FTZ R112, R14, R103 ;  /* 0x000000670e707221 */ /* 0x000fe20000010000 */
[----:B------:R-:W-:-:S02]  /*4990*/  FFMA.FTZ R103, R67, UR37, -R52 ;  /* 0x0000002543677c23 */ /* 0x000fc40008010834 */
[----:B------:R-:W-:Y:S01]  /*49a0*/  FADD.FTZ R67, R124, R105 ;  /* 0x000000697c437221 */ /* 0x000fe20000010000 */
[----:B------:R-:W-:-:S01]  /*49b0*/  FADD.FTZ R109, R15, R112 ;  /* 0x000000700f6d7221 */ /* 0x000fc20000010000 */
[----:B------:R-:W-:Y:S01]  /*49c0*/  FFMA.FTZ R105, R70, UR37, -R52 ;  /* 0x0000002546697c23 */ /* 0x000fe20008010834 */
[----:B------:R-:W3:Y:S01]  /*49d0*/  MUFU.EX2 R110, R110 ;  /* 0x0000006e006e7308 */ /* 0x000ee20000000800 */
[----:B-1----:R-:W-:-:S01]  /*49e0*/  FADD.FTZ R70, R106, R67 ;  /* 0x000000436a467221 */ /* 0x002fc20000010000 */
[----:B------:R-:W-:-:S03]  /*49f0*/  FADD.FTZ R112, R20, R109 ;  /* 0x0000006d14707221 */ /* 0x000fc60000010000 */
[----:B--2---:R-:W-:Y:S01]  /*4a00*/  FADD.FTZ R130, R107, R70 ;  /* 0x000000466b827221 */ /* 0x004fe20000010000 */
[----:B------:R-:W-:-:S02]  /*4a10*/  FADD.FTZ R67, R21, R112 ;  /* 0x0000007015437221 */ /* 0x000fc40000010000 */
[----:B------:R-:W-:Y:S01]  /*4a20*/  MUFU.EX2 R111, R111 ;  /* 0x0000006f006f7308 */ /* 0x000fe20000000800 */
[----:B0-----:R-:W-:-:S01]  /*4a30*/  FADD.FTZ R109, R123, R130 ;  /* 0x000000827b6d7221 */ /* 0x001fc20000010000 */
[----:B------:R-:W-:Y:S01]  /*4a40*/  FADD.FTZ R112, R56, R67 ;  /* 0x0000004338707221 */ /* 0x000fe20000010000 */
[C---:B----4-:R-:W-:Y:S02]  /*4a50*/  F2FP.SATFINITE.E4M3.F32.PACK_AB_MERGE_C R221, R126.reuse, R123, RZ ;  /* 0x0000007b7edd723e */ /* 0x050fe400048070ff */
[----:B------:R-:W-:Y:S01]  /*4a60*/  FADD.FTZ R125, R126, R109 ;  /* 0x0000006d7e7d7221 */ /* 0x000fe20000010000 */
[----:B------:R-:W-:-:S01]  /*4a70*/  FADD.FTZ R127, R37, R112 ;  /* 0x00000070257f7221 */ /* 0x000fc20000010000 */
[----:B------:R-:W-:Y:S01]  /*4a80*/  FFMA.FTZ R109, R50, UR37, -R52 ;  /* 0x00000025326d7c23 */ /* 0x000fe20008010834 */
[----:B------:R-:W-:Y:S01]  /*4a90*/  MUFU.EX2 R114, R114 ;  /* 0x0000007200727308 */ /* 0x000fe20000000800 */
[----:B---3--:R-:W-:-:S01]  /*4aa0*/  FADD.FTZ R50, R110, R125 ;  /* 0x0000007d6e327221 */ /* 0x008fc20000010000 */
[----:B------:R-:W-:Y:S01]  /*4ab0*/  FADD.FTZ R130, R60, R127 ;  /* 0x0000007f3c827221 */ /* 0x000fe20000010000 */
[----:B------:R-:W-:-:S01]  /*4ac0*/  FFMA.FTZ R112, R54, UR37, -R52 ;  /* 0x0000002536707c23 */ /* 0x000fc20008010834 */
[----:B------:R-:W-:-:S02]  /*4ad0*/  F2FP.SATFINITE.E4M3.F32.PACK_AB_MERGE_C R221, R107, R106, R221 ;  /* 0x0000006a6bdd723e */ /* 0x000fc400048070dd */
[----:B------:R-:W-:-:S02]  /*4ae0*/  FADD.FTZ R125, R57, R130 ;  /* 0x00000082397d7221 */ /* 0x000fc40000010000 */
[----:B------:R-:W0:Y:S08]  /*4af0*/  MUFU.EX2 R115, R115 ;  /* 0x0000007300737308 */ /* 0x000e300000000800 */
[----:B------:R-:W1:Y:S08]  /*4b00*/  MUFU.EX2 R90, R90 ;  /* 0x0000005a005a7308 */ /* 0x000e700000000800 */
[----:B------:R-:W2:Y:S01]  /*4b10*/  MUFU.EX2 R91, R91 ;  /* 0x0000005b005b7308 */ /* 0x000ea20000000800 */
[----:B0-----:R-:W-:-:S04]  /*4b20*/  F2FP.SATFINITE.E4M3.F32.PACK_AB_MERGE_C R223, R115, R114, RZ ;  /* 0x0000007273df723e */ /* 0x001fc800048070ff */
[----:B------:R-:W-:-:S03]  /*4b30*/  F2FP.SATFINITE.E4M3.F32.PACK_AB_MERGE_C R223, R111, R110, R223 ;  /* 0x0000006e6fdf723e */ /* 0x000fc600048070df */
[----:B------:R0:W-:Y:S08]  /*4b40*/  MUFU.EX2 R70, R113 ;  /* 0x0000007100467308 */ /* 0x0001f00000000800 */
[----:B------:R-:W3:Y:S01]  /*4b50*/  MUFU.EX2 R118, R118 ;  /* 0x0000007600767308 */ /* 0x000ee20000000800 */
[----:B0-----:R-:W-:-:S04]  /*4b60*/  FADD.FTZ R113, R111, R50 ;  /* 0x000000326f717221 */ /* 0x001fc80000010000 */
[----:B------:R-:W-:-:S03]  /*4b70*/  FADD.FTZ R54, R114, R113 ;  /* 0x0000007172367221 */ /* 0x000fc60000010000 */
[----:B------:R0:W-:Y:S01]  /*4b80*/  MUFU.EX2 R67, R108 ;  /* 0x0000006c00437308 */ /* 0x0001e20000000800 */
[----:B------:R-:W-:-:S04]  /*4b90*/  FADD.FTZ R113, R115, R54 ;  /* 0x0000003673717221 */ /* 0x000fc80000010000 */
[----:B-1----:R-:W-:-:S03]  /*4ba0*/  FADD.FTZ R54, R90, R113 ;  /* 0x000000715a367221 */ /* 0x002fc60000010000 */
[----:B------:R-:W1:Y:S01]  /*4bb0*/  MUFU.EX2 R119, R119 ;  /* 0x0000007700777308 */ /* 0x000e620000000800 */
[----:B0-----:R-:W-:-:S04]  /*4bc0*/  FADD.FTZ R108, R64, R125 ;  /* 0x0000007d406c7221 */ /* 0x001fc80000010000 */
[----:B------:R-:W-:Y:S01]  /*4bd0*/  FADD.FTZ R125, R61, R108 ;  /* 0x0000006c3d7d7221 */ /* 0x000fe20000010000 */
[----:B------:R-:W-:Y:S02]  /*4be0*/  CS2R R60, SRZ ;  /* 0x00000000003c7805 */ /* 0x000fe4000001ff00 */
[----:B------:R-:W0:Y:S01]  /*4bf0*/  MUFU.EX2 R94, R94 ;  /* 0x0000005e005e7308 */ /* 0x000e220000000800 */
[----:B------:R-:W-:-:S04]  /*4c00*/  FADD.FTZ R108, R72, R125 ;  /* 0x0000007d486c7221 */ /* 0x000fc80000010000 */
[----:B------:R-:W-:Y:S01]  /*4c10*/  FADD.FTZ R113, R73, R108 ;  /* 0x0000006c49717221 */ /* 0x000fe20000010000 */
[----:B------:R-:W-:Y:S02]  /*4c20*/  CS2R R72, SRZ ;  /* 0x0000000000487805 */ /* 0x000fe4000001ff00 */
[----:B------:R4:W-:Y:S01]  /*4c30*/  MUFU.EX2 R50, R103 ;  /* 0x0000006700327308 */ /* 0x0009e20000000800 */
[----:B------:R-:W-:-:S04]  /*4c40*/  FADD.FTZ R130, R76, R113 ;  /* 0x000000714c827221 */ /* 0x000fc80000010000 */
[----:B------:R-:W-:-:S03]  /*4c50*/  FADD.FTZ R125, R77, R130 ;  /* 0x000000824d7d7221 */ /* 0x000fc60000010000 */
[----:B------:R-:W5:Y:S01]  /*4c60*/  MUFU.EX2 R95, R95 ;  /* 0x0000005f005f7308 */ /* 0x000f620000000800 */
[----:B----4-:R-:W-:-:S01]  /*4c70*/  FFMA.FTZ R103, R31, UR37, -R52 ;  /* 0x000000251f677c23 */ /* 0x010fc20008010834 */
[----:B--2---:R-:W-:Y:S01]  /*4c80*/  FADD.FTZ R31, R91, R54 ;  /* 0x000000365b1f7221 */ /* 0x004fe20000010000 */
[----:B------:R-:W-:-:S01]  /*4c90*/  FFMA.FTZ R52, R92, UR37, -R52 ;  /* 0x000000255c347c23 */ /* 0x000fc20008010834 */
[----:B------:R-:W-:Y:S02]  /*4ca0*/  FADD.FTZ R92, R80, R125 ;  /* 0x0000007d505c7221 */ /* 0x000fe40000010000 */
[----:B---3--:R-:W-:-:S01]  /*4cb0*/  FADD.FTZ R108, R118, R31 ;  /* 0x0000001f766c7221 */ /* 0x008fc20000010000 */
[----:B-1----:R-:W-:Y:S01]  /*4cc0*/  F2FP.SATFINITE.E4M3.F32.PACK_AB_MERGE_C R118, R119, R118, RZ ;  /* 0x000000767776723e */ /* 0x002fe200048070ff */
[----:B------:R-:W1:Y:S01]  /*4cd0*/  MUFU.EX2 R99, R99 ;  /* 0x0000006300637308 */ /* 0x000e620000000800 */
[----:B------:R-:W-:-:S01]  /*4ce0*/  FADD.FTZ R9, R81, R92 ;  /* 0x0000005c51097221 */ /* 0x000fc20000010000 */
[----:B------:R-:W-:Y:S01]  /*4cf0*/  FADD.FTZ R113, R119, R108 ;  /* 0x0000006c77717221 */ /* 0x000fe20000010000 */
[----:B------:R-:W-:-:S03]  /*4d00*/  F2FP.SATFINITE.E4M3.F32.PACK_AB_MERGE_C R217, R91, R90, R118 ;  /* 0x0000005a5bd9723e */ /* 0x000fc60004807076 */
[----:B0-----:R-:W-:Y:S02]  /*4d10*/  FADD.FTZ R10, R94, R113 ;  /* 0x000000715e0a7221 */ /* 0x001fe40000010000 */
[----:B------:R-:W0:Y:S02]  /*4d20*/  MUFU.EX2 R84, R84 ;  /* 0x0000005400547308 */ /* 0x000e240000000800 */
[----:B-----5:R-:W-:-:S06]  /*4d30*/  FADD.FTZ R14, R95, R10 ;  /* 0x0000000a5f0e7221 */ /* 0x020fcc0000010000 */
[----:B------:R-:W2:Y:S01]  /*4d40*/  MUFU.EX2 R102, R102 ;  /* 0x0000006600667308 */ /* 0x000ea20000000800 */
[----:B-1----:R-:W-:-:S07]  /*4d50*/  FADD.FTZ R13, R99, R14 ;  /* 0x0000000e630d7221 */ /* 0x002fce0000010000 */
[----:B------:R-:W1:Y:S01]  /*4d60*/  MUFU.EX2 R89, R89 ;  /* 0x0000005900597308 */ /* 0x000e620000000800 */
[----:B0-----:R-:W-:-:S01]  /*4d70*/  FADD.FTZ R14, R84, R9 ;  /* 0x00000009540e7221 */ /* 0x001fc20000010000 */
[----:B------:R-:W-:-:S03]  /*4d80*/  F2FP.SATFINITE.E4M3.F32.PACK_AB_MERGE_C R81, R84, R81, RZ ;  /* 0x000000515451723e */ /* 0x000fc600048070ff */
[----:B------:R-:W-:Y:S01]  /*4d90*/  FADD.FTZ R9, R85, R14 ;  /* 0x0000000e55097221 */ /* 0x000fe20000010000 */
[----:B------:R-:W-:Y:S02]  /*4da0*/  F2FP.SATFINITE.E4M3.F32.PACK_AB_MERGE_C R218, R80, R77, R81 ;  /* 0x0000004d50da723e */ /* 0x000fe40004807051 */
[----:B------:R-:W-:Y:S01]  /*4db0*/  CS2R R80, SRZ ;  /* 0x0000000000507805 */ /* 0x000fe2000001ff00 */
[----:B------:R-:W0:Y:S01]  /*4dc0*/  MUFU.EX2 R98, R98 ;  /* 0x0000006200627308 */ /* 0x000e220000000800 */
[----:B--2---:R-:W-:-:S01]  /*4dd0*/  FADD.FTZ R56, R102, R13 ;  /* 0x0000000d66387221 */ /* 0x004fc20000010000 */
[----:B------:R-:W-:Y:S01]  /*4de0*/  FADD.FTZ R21, R74, R9 ;  /* 0x000000094a157221 */ /* 0x000fe20000010000 */
[----:B------:R-:W-:Y:S02]  /*4df0*/  F2FP.SATFINITE.E4M3.F32.PACK_AB_MERGE_C R99, R102, R99, RZ ;  /* 0x000000636663723e */ /* 0x000fe400048070ff */
[----:B------:R-:W-:Y:S02]  /*4e00*/  CS2R R76, SRZ ;  /* 0x00000000004c7805 */ /* 0x000fe4000001ff00 */
[----:B------:R-:W-:Y:S01]  /*4e10*/  F2FP.SATFINITE.E4M3.F32.PACK_AB_MERGE_C R219, R95, R94, R99 ;  /* 0x0000005e5fdb723e */ /* 0x000fe20004807063 */
[----:B------:R-:W2:Y:S01]  /*4e20*/  MUFU.EX2 R93, R93 ;  /* 0x0000005d005d7308 */ /* 0x000ea20000000800 */
[----:B-1----:R-:W-:-:S01]  /*4e30*/  FADD.FTZ R13, R89, R56 ;  /* 0x00000038590d7221 */ /* 0x002fc20000010000 */
[----:B------:R-:W-:-:S06]  /*4e40*/  FADD.FTZ R56, R78, R21 ;  /* 0x000000154e387221 */ /* 0x000fcc0000010000 */
[----:B------:R-:W1:Y:S01]  /*4e50*/  MUFU.EX2 R79, R79 ;  /* 0x0000004f004f7308 */ /* 0x000e620000000800 */
[----:B0-----:R-:W-:-:S07]  /*4e60*/  FADD.FTZ R14, R98, R13 ;  /* 0x0000000d620e7221 */ /* 0x001fce0000010000 */
[----:B------:R-:W0:Y:S01]  /*4e70*/  MUFU.EX2 R128, R128 ;  /* 0x0000008000807308 */ /* 0x000e220000000800 */
[----:B--2---:R-:W-:-:S07]  /*4e80*/  FADD.FTZ R13, R93, R14 ;  /* 0x0000000e5d0d7221 */ /* 0x004fce0000010000 */
[----:B------:R-:W2:Y:S01]  /*4e90*/  MUFU.EX2 R82, R82 ;  /* 0x0000005200527308 */ /* 0x000ea20000000800 */
[----:B-1----:R-:W-:-:S01]  /*4ea0*/  FADD.FTZ R56, R79, R56 ;  /* 0x000000384f387221 */ /* 0x002fc20000010000 */
[----:B------:R-:W-:-:S03]  /*4eb0*/  F2FP.SATFINITE.E4M3.F32.PACK_AB_MERGE_C R78, R79, R78, RZ ;  /* 0x0000004e4f4e723e */ /* 0x000fc600048070ff */
[----:B------:R-:W-:Y:S01]  /*4ec0*/  FADD.FTZ R21, R75, R56 ;  /* 0x000000384b157221 */ /* 0x000fe20000010000 */
[----:B------:R-:W-:Y:S02]  /*4ed0*/  F2FP.SATFINITE.E4M3.F32.PACK_AB_MERGE_C R212, R74, R85, R78 ;  /* 0x000000554ad4723e */ /* 0x000fe4000480704e */
[----:B------:R-:W-:Y:S01]  /*4ee0*/  CS2R R84, SRZ ;  /* 0x0000000000547805 */ /* 0x000fe2000001ff00 */
[----:B------:R-:W1:Y:S01]  /*4ef0*/  MUFU.EX2 R83, R83 ;  /* 0x0000005300537308 */ /* 0x000e620000000800 */
[----:B0-----:R-:W-:-:S01]  /*4f00*/  FADD.FTZ R13, R128, R13 ;  /* 0x0000000d800d7221 */ /* 0x001fc20000010000 */
[----:B------:R-:W-:Y:S01]  /*4f10*/  FADD.FTZ R56, R58, R21 ;  /* 0x000000153a387221 */ /* 0x000fe20000010000 */
[----:B------:R-:W-:Y:S02]  /*4f20*/  F2FP.SATFINITE.E4M3.F32.PACK_AB_MERGE_C R93, R128, R93, RZ ;  /* 0x0000005d805d723e */ /* 0x000fe400048070ff */
[----:B------:R-:W-:Y:S02]  /*4f30*/  CS2R R78, SRZ ;  /* 0x00000000004e7805 */ /* 0x000fe4000001ff00 */
[----:B------:R-:W-:Y:S01]  /*4f40*/  F2FP.SATFINITE.E4M3.F32.PACK_AB_MERGE_C R213, R98, R89, R93 ;  /* 0x0000005962d5723e */ /* 0x000fe2000480705d */
[----:B------:R-:W0:Y:S01]  /*4f50*/  MUFU.EX2 R59, R59 ;  /* 0x0000003b003b7308 */ /* 0x000e220000000800 */
[----:B--2---:R-:W-:-:S07]  /*4f60*/  FADD.FTZ R14, R82, R13 ;  /* 0x0000000d520e7221 */ /* 0x004fce0000010000 */
[----:B------:R-:W2:Y:S01]  /*4f70*/  MUFU.EX2 R86, R86 ;  /* 0x0000005600567308 */ /* 0x000ea20000000800 */
[----:B-1----:R-:W-:-:S07]  /*4f80*/  FADD.FTZ R5, R83, R14 ;  /* 0x0000000e53057221 */ /* 0x002fce0000010000 */
[----:B------:R-:W1:Y:S01]  /*4f90*/  MUFU.EX2 R97, R97 ;  /* 0x0000006100617308 */ /* 0x000e620000000800 */
[----:B0-----:R-:W-:-:S01]  /*4fa0*/  FADD.FTZ R13, R59, R56 ;  /* 0x000000383b0d7221 */ /* 0x001fc20000010000 */
[C---:B------:R-:W-:Y:S02]  /*4fb0*/  F2FP.SATFINITE.E4M3.F32.PACK_AB_MERGE_C R59, R66.reuse, R59, RZ ;  /* 0x0000003b423b723e */ /* 0x040fe400048070ff */
[----:B------:R-:W-:Y:S01]  /*4fc0*/  CS2R R56, SRZ ;  /* 0x0000000000387805 */ /* 0x000fe2000001ff00 */
[----:B------:R-:W-:Y:S01]  /*4fd0*/  FADD.FTZ R13, R66, R13 ;  /* 0x0000000d420d7221 */ /* 0x000fe20000010000 */
[----:B------:R-:W-:Y:S02]  /*4fe0*/  F2FP.SATFINITE.E4M3.F32.PACK_AB_MERGE_C R214, R58, R75, R59 ;  /* 0x0000004b3ad6723e */ /* 0x000fe4000480703b */
[----:B------:R-:W-:Y:S01]  /*4ff0*/  CS2R R74, SRZ ;  /* 0x00000000004a7805 */ /* 0x000fe2000001ff00 */
[----:B------:R-:W0:Y:S01]  /*5000*/  MUFU.EX2 R62, R62 ;  /* 0x0000003e003e7308 */ /* 0x000e220000000800 */
[----:B--2---:R-:W-:-:S01]  /*5010*/  FADD.FTZ R6, R86, R5 ;  /* 0x0000000556067221 */ /* 0x004fc20000010000 */
[----:B------:R-:W-:-:S06]  /*5020*/  CS2R R58, SRZ ;  /* 0x00000000003a7805 */ /* 0x000fcc000001ff00 */
[----:B------:R-:W2:Y:S01]  /*5030*/  MUFU.EX2 R87, R87 ;  /* 0x0000005700577308 */ /* 0x000ea20000000800 */
[C---:B-1----:R-:W-:Y:S01]  /*5040*/  F2FP.SATFINITE.E4M3.F32.PACK_AB_MERGE_C R86, R97.reuse, R86, RZ ;  /* 0x000000566156723e */ /* 0x042fe200048070ff */
[----:B------:R-:W-:-:S03]  /*5050*/  FADD.FTZ R97, R97, R6 ;  /* 0x0000000661617221 */ /* 0x000fc60000010000 */
[----:B------:R-:W-:Y:S01]  /*5060*/  F2FP.SATFINITE.E4M3.F32.PACK_AB_MERGE_C R215, R83, R82, R86 ;  /* 0x0000005253d7723e */ /* 0x000fe20004807056 */
[----:B------:R-:W-:-:S01]  /*5070*/  FADD.FTZ R12, R2, R97 ;  /* 0x00000061020c7221 */ /* 0x000fc20000010000 */
[----:B------:R-:W-:Y:S01]  /*5080*/  CS2R R82, SRZ ;  /* 0x0000000000527805 */ /* 0x000fe2000001ff00 */
        /* <DEDUP_REMOVED lines=14> */
[C---:B--2---:R-:W-:Y:S01]  /*5170*/  F2FP.SATFINITE.E4M3.F32.PACK_AB_MERGE_C R42, R43.reuse, R42, RZ ;  /* 0x0000002a2b2a723e */ /* 0x044fe200048070ff */
[----:B------:R-:W-:Y:S01]  /*5180*/  FADD.FTZ R43, R43, R6 ;  /* 0x000000062b2b7221 */ /* 0x000fe20000010000 */
[----:B------:R-:W-:-:S02]  /*5190*/  FADD.FTZ R5, R67, R70 ;  /* 0x0000004643057221 */ /* 0x000fc40000010000 */
[----:B------:R-:W-:Y:S02]  /*51a0*/  F2FP.SATFINITE.E4M3.F32.PACK_AB_MERGE_C R208, R63, R62, R42 ;  /* 0x0000003e3fd0723e */ /* 0x000fe4000480702a */
[----:B------:R-:W-:Y:S01]  /*51b0*/  CS2R R62, SRZ ;  /* 0x00000000003e7805 */ /* 0x000fe2000001ff00 */
[----:B------:R2:W3:Y:S01]  /*51c0*/  MUFU.EX2 R54, R71 ;  /* 0x0000004700367308 */ /* 0x0004e20000000800 */
[----:B-1----:R-:W-:-:S01]  /*51d0*/  FADD.FTZ R6, R46, R43 ;  /* 0x0000002b2e067221 */ /* 0x002fc20000010000 */
[----:B------:R-:W-:-:S03]  /*51e0*/  CS2R R42, SRZ ;  /* 0x00000000002a7805 */ /* 0x000fc6000001ff00 */
[----:B------:R-:W-:Y:S01]  /*51f0*/  FADD.FTZ R11, R47, R6 ;  /* 0x000000062f0b7221 */ /* 0x000fe20000010000 */
[----:B------:R-:W-:-:S02]  /*5200*/  FADD.FTZ R6, R50, R5 ;  /* 0x0000000532067221 */ /* 0x000fc40000010000 */
[----:B------:R-:W1:Y:S01]  /*5210*/  MUFU.EX2 R30, R30 ;  /* 0x0000001e001e7308 */ /* 0x000e620000000800 */
[----:B------:R-:W-:-:S01]  /*5220*/  FADD.FTZ R12, R26, R11 ;  /* 0x0000000b1a0c7221 */ /* 0x000fc20000010000 */
[----:B0-----:R-:W-:Y:S01]  /*5230*/  FADD.FTZ R5, R105, R6 ;  /* 0x0000000669057221 */ /* 0x001fe20000010000 */
[C---:B------:R-:W-:Y:S02]  /*5240*/  F2FP.SATFINITE.E4M3.F32.PACK_AB_MERGE_C R26, R27.reuse, R26, RZ ;  /* 0x0000001a1b1a723e */ /* 0x040fe400048070ff */
[----:B--2---:R-:W-:Y:S01]  /*5250*/  CS2R R70, SRZ ;  /* 0x0000000000467805 */ /* 0x004fe2000001ff00 */
[----:B------:R-:W-:-:S01]  /*5260*/  FADD.FTZ R27, R27, R12 ;  /* 0x0000000c1b1b7221 */ /* 0x000fc20000010000 */
[----:B------:R-:W-:Y:S01]  /*5270*/  F2FP.SATFINITE.E4M3.F32.PACK_AB_MERGE_C R210, R47, R46, R26 ;  /* 0x0000002e2fd2723e */ /* 0x000fe2000480701a */
[----:B------:R-:W0:Y:S01]  /*5280*/  MUFU.EX2 R31, R100 ;  /* 0x00000064001f7308 */ /* 0x000e220000000800 */
[C---:B---3--:R-:W-:Y:S01]  /*5290*/  F2FP.SATFINITE.E4M3.F32.PACK_AB_MERGE_C R105, R54.reuse, R105, RZ ;  /* 0x000000693669723e */ /* 0x048fe200048070ff */
[----:B------:R-:W-:Y:S01]  /*52a0*/  FADD.FTZ R54, R54, R5 ;  /* 0x0000000536367221 */ /* 0x000fe20000010000 */
[----:B------:R-:W-:-:S02]  /*52b0*/  CS2R R46, SRZ ;  /* 0x00000000002e7805 */ /* 0x000fc4000001ff00 */
        /* <DEDUP_REMOVED lines=17> */
[----:B------:R-:W-:-:S04]  /*53d0*/  F2FP.SATFINITE.E4M3.F32.PACK_AB_MERGE_C R38, R39, R38, RZ ;  /* 0x000000262726723e */ /* 0x000fc800048070ff */
[----:B------:R-:W-:Y:S02]  /*53e0*/  F2FP.SATFINITE.E4M3.F32.PACK_AB_MERGE_C R204, R35, R30, R38 ;  /* 0x0000001e23cc723e */ /* 0x000fe40004807026 */
[----:B------:R-:W-:Y:S01]  /*53f0*/  CS2R R38, SRZ ;  /* 0x0000000000267805 */ /* 0x000fe2000001ff00 */
[----:B------:R-:W1:Y:S01]  /*5400*/  MUFU.EX2 R109, R109 ;  /* 0x0000006d006d7308 */ /* 0x000e620000000800 */
[----:B0-----:R-:W-:-:S01]  /*5410*/  FADD.FTZ R12, R9, R12 ;  /* 0x0000000c090c7221 */ /* 0x001fc20000010000 */
[----:B------:R-:W-:-:S04]  /*5420*/  F2FP.SATFINITE.E4M3.F32.PACK_AB_MERGE_C R96, R9, R96, RZ ;  /* 0x000000600960723e */ /* 0x000fc800048070ff */
[----:B------:R-:W-:Y:S02]  /*5430*/  F2FP.SATFINITE.E4M3.F32.PACK_AB_MERGE_C R205, R10, R31, R96 ;  /* 0x0000001f0acd723e */ /* 0x000fe40004807060 */
[----:B------:R-:W-:Y:S01]  /*5440*/  CS2R R30, SRZ ;  /* 0x00000000001e7805 */ /* 0x000fe2000001ff00 */
[----:B------:R-:W0:Y:S01]  /*5450*/  MUFU.EX2 R44, R44 ;  /* 0x0000002c002c7308 */ /* 0x000e220000000800 */
[----:B--2---:R-:W-:-:S07]  /*5460*/  FADD.FTZ R5, R41, R6 ;  /* 0x0000000629057221 */ /* 0x004fce0000010000 */
[----:B------:R2:W3:Y:S01]  /*5470*/  MUFU.EX2 R8, R51 ;  /* 0x0000003300087308 */ /* 0x0004e20000000800 */
[----:B-1----:R-:W-:-:S07]  /*5480*/  FADD.FTZ R9, R109, R12 ;  /* 0x0000000c6d097221 */ /* 0x002fce0000010000 */
[----:B------:R-:W1:Y:S01]  /*5490*/  MUFU.EX2 R45, R45 ;  /* 0x0000002d002d7308 */ /* 0x000e620000000800 */
[----:B0-----:R-:W-:-:S01]  /*54a0*/  FADD.FTZ R6, R44, R5 ;  /* 0x000000052c067221 */ /* 0x001fc20000010000 */
[----:B--2---:R-:W-:-:S06]  /*54b0*/  CS2R R50, SRZ ;  /* 0x0000000000327805 */ /* 0x004fcc000001ff00 */
[----:B------:R-:W0:Y:S01]  /*54c0*/  MUFU.EX2 R112, R112 ;  /* 0x0000007000707308 */ /* 0x000e220000000800 */
[----:B---3--:R-:W-:-:S07]  /*54d0*/  FADD.FTZ R9, R8, R9 ;  /* 0x0000000908097221 */ /* 0x008fce0000010000 */
[----:B------:R-:W2:Y:S01]  /*54e0*/  MUFU.EX2 R48, R48 ;  /* 0x0000003000307308 */ /* 0x000ea20000000800 */
[----:B-1----:R-:W-:-:S07]  /*54f0*/  FADD.FTZ R5, R45, R6 ;  /* 0x000000062d057221 */ /* 0x002fce0000010000 */
[----:B------:R-:W1:Y:S01]  /*5500*/  MUFU.EX2 R55, R55 ;  /* 0x0000003700377308 */ /* 0x000e620000000800 */
[----:B0-----:R-:W-:-:S07]  /*5510*/  FADD.FTZ R2, R112, R9 ;  /* 0x0000000970027221 */ /* 0x001fce0000010000 */
[----:B------:R-:W0:Y:S01]  /*5520*/  MUFU.EX2 R24, R24 ;  /* 0x0000001800187308 */ /* 0x000e220000000800 */
[----:B--2---:R-:W-:-:S01]  /*5530*/  FADD.FTZ R5, R48, R5 ;  /* 0x0000000530057221 */ /* 0x004fc20000010000 */
[----:B------:R-:W-:Y:S02]  /*5540*/  F2FP.SATFINITE.E4M3.F32.PACK_AB_MERGE_C R45, R48, R45, RZ ;  /* 0x0000002d302d723e */ /* 0x000fe400048070ff */
[----:B------:R-:W-:Y:S02]  /*5550*/  CS2R R48, SRZ ;  /* 0x0000000000307805 */ /* 0x000fe4000001ff00 */
[----:B------:R-:W-:Y:S02]  /*5560*/  F2FP.SATFINITE.E4M3.F32.PACK_AB_MERGE_C R206, R44, R41, R45 ;  /* 0x000000292cce723e */ /* 0x000fe4000480702d */
[----:B------:R-:W-:Y:S01]  /*5570*/  CS2R R44, SRZ ;  /* 0x00000000002c7805 */ /* 0x000fe2000001ff00 */
[----:B------:R-:W2:Y:S01]  /*5580*/  MUFU.EX2 R65, R65 ;  /* 0x0000004100417308 */ /* 0x000ea20000000800 */
[----:B-1----:R-:W-:-:S01]  /*5590*/  FADD.FTZ R2, R55, R2 ;  /* 0x0000000237027221 */ /* 0x002fc20000010000 */
[----:B------:R-:W-:-:S02]  /*55a0*/  F2FP.SATFINITE.E4M3.F32.PACK_AB_MERGE_C R112, R55, R112, RZ ;  /* 0x000000703770723e */ /* 0x000fc400048070ff */
[----:B------:R-:W-:Y:S02]  /*55b0*/  CS2R R54, SRZ ;  /* 0x0000000000367805 */ /* 0x000fe4000001ff00 */
[----:B------:R-:W-:Y:S02]  /*55c0*/  F2FP.SATFINITE.E4M3.F32.PACK_AB_MERGE_C R207, R8, R109, R112 ;  /* 0x0000006d08cf723e */ /* 0x000fe40004807070 */
        /* <DEDUP_REMOVED lines=18> */
[C---:B--2---:R-:W-:Y:S01]  /*56f0*/  F2FP.SATFINITE.E4M3.F32.PACK_AB_MERGE_C R68, R103.reuse, R68, RZ ;  /* 0x000000446744723e */ /* 0x044fe200048070ff */
[----:B------:R-:W-:-:S03]  /*5700*/  FADD.FTZ R103, R103, R6 ;  /* 0x0000000667677221 */ /* 0x000fc60000010000 */
[----:B------:R-:W-:Y:S02]  /*5710*/  F2FP.SATFINITE.E4M3.F32.PACK_AB_MERGE_C R201, R88, R65, R68 ;  /* 0x0000004158c9723e */ /* 0x000fe40004807044 */
[----:B------:R-:W-:Y:S01]  /*5720*/  CS2R R64, SRZ ;  /* 0x0000000000407805 */ /* 0x000fe2000001ff00 */
[----:B------:R-:W2:Y:S01]  /*5730*/  MUFU.EX2 R33, R33 ;  /* 0x0000002100217308 */ /* 0x000ea20000000800 */
[----:B-1----:R-:W-:-:S01]  /*5740*/  FADD.FTZ R2, R32, R29 ;  /* 0x0000001d20027221 */ /* 0x002fc20000010000 */
[----:B------:R-:W-:-:S06]  /*5750*/  CS2R R28, SRZ ;  /* 0x00000000001c7805 */ /* 0x000fcc000001ff00 */
[----:B------:R-:W1:Y:S01]  /*5760*/  MUFU.EX2 R69, R69 ;  /* 0x0000004500457308 */ /* 0x000e620000000800 */
[----:B0-----:R-:W-:-:S07]  /*5770*/  FADD.FTZ R6, R34, R103 ;  /* 0x0000006722067221 */ /* 0x001fce0000010000 */
[----:B------:R-:W-:Y:S01]  /*5780*/  MUFU.EX2 R36, R36 ;  /* 0x0000002400247308 */ /* 0x000fe20000000800 */
[----:B--2---:R-:W-:-:S07]  /*5790*/  FADD.FTZ R9, R33, R2 ;  /* 0x0000000221097221 */ /* 0x004fce0000010000 */
[----:B------:R-:W0:Y:S01]  /*57a0*/  MUFU.EX2 R3, R3 ;  /* 0x0000000300037308 */ /* 0x000e220000000800 */
[----:B-1----:R-:W-:-:S07]  /*57b0*/  FADD.FTZ R11, R69, R6 ;  /* 0x00000006450b7221 */ /* 0x002fce0000010000 */
[----:B------:R-:W1:Y:S08]  /*57c0*/  MUFU.EX2 R40, R40 ;  /* 0x0000002800287308 */ /* 0x000e700000000800 */
[----:B------:R2:W3:Y:S01]  /*57d0*/  MUFU.EX2 R5, R52 ;  /* 0x0000003400057308 */ /* 0x0004e20000000800 */
[----:B0-----:R-:W-:Y:S01]  /*57e0*/  F2FP.SATFINITE.E4M3.F32.PACK_AB_MERGE_C R6, R3, R36, RZ ;  /* 0x000000240306723e */ /* 0x001fe200048070ff */
[----:B------:R-:W-:-:S03]  /*57f0*/  FADD.FTZ R36, R36, R9 ;  /* 0x0000000924247221 */ /* 0x000fc60000010000 */
[----:B------:R-:W-:Y:S01]  /*5800*/  F2FP.SATFINITE.E4M3.F32.PACK_AB_MERGE_C R202, R33, R32, R6 ;  /* 0x0000002021ca723e */ /* 0x000fe20004807006 */
[----:B------:R-:W-:-:S01]  /*5810*/  FADD.FTZ R3, R3, R36 ;  /* 0x0000002403037221 */ /* 0x000fc20000010000 */
[----:B------:R-:W-:Y:S02]  /*5820*/  CS2R R36, SRZ ;  /* 0x0000000000247805 */ /* 0x000fe4000001ff00 */
[----:B------:R-:W-:Y:S01]  /*5830*/  CS2R R32, SRZ ;  /* 0x0000000000207805 */ /* 0x000fe2000001ff00 */
[----:B-1----:R-:W-:Y:S01]  /*5840*/  FADD.FTZ R2, R40, R11 ;  /* 0x0000000b28027221 */ /* 0x002fe20000010000 */
[----:B--2---:R-:W-:Y:S02]  /*5850*/  CS2R R52, SRZ ;  /* 0x0000000000347805 */ /* 0x004fe4000001ff00 */
[C---:B---3--:R-:W-:Y:S01]  /*5860*/  F2FP.SATFINITE.E4M3.F32.PACK_AB_MERGE_C R8, R5.reuse, R40, RZ ;  /* 0x000000280508723e */ /* 0x048fe200048070ff */
[----:B------:R-:W-:-:S01]  /*5870*/  FADD.FTZ R2, R5, R2 ;  /* 0x0000000205027221 */ /* 0x000fc20000010000 */
[----:B------:R-:W-:-:S02]  /*5880*/  CS2R R40, SRZ ;  /* 0x0000000000287805 */ /* 0x000fc4000001ff00 */
[----:B------:R-:W-:Y:S02]  /*5890*/  F2FP.SATFINITE.E4M3.F32.PACK_AB_MERGE_C R203, R69, R34, R8 ;  /* 0x0000002245cb723e */ /* 0x000fe40004807008 */
        /* <DEDUP_REMOVED lines=9> */
.L_x_7616:
[----:B------:R-:W-:Y:S01]  /*5930*/  ISETP.NE.AND P4, PT, RZ, UR42, PT ;  /* 0x0000002aff007c0c */ /* 0x000fe2000bf85270 */
[----:B------:R-:W-:-:S04]  /*5940*/  UISETP.NE.AND UP1, UPT, UR54, 0x1, UPT ;  /* 0x000000013600788c */ /* 0x000fc8000bf25270 */
[----:B------:R-:W-:-:S04]  /*5950*/  USEL UR44, URZ, 0x1, UP1 ;  /* 0x000000013f2c7887 */ /* 0x000fc80008800000 */
[----:B------:R-:W-:-:S04]  /*5960*/  ULOP3.LUT UR44, UR55, UR44, URZ, 0x3c, !UPT ;  /* 0x0000002c372c7292 */ /* 0x000fc8000f8e3c3f */
[----:B------:R-:W-:Y:S08]  /*5970*/  @P4 BRA `(.L_x_7607) ;  /* 0x0000000000384947 */ /* 0x000ff00003800000 */
[----:B------:R-:W-:Y:S05]  /*5980*/  @!P0 BRA `(.L_x_7608) ;  /* 0x0000000000048947 */ /* 0x000fea0003800000 */
[----:B------:R-:W-:Y:S01]  /*5990*/  BPT.TRAP 0x1 ;  /* 0x000000040000795c */ /* 0x000fe20000300000 */
.L_x_7608:
        /* <DEDUP_REMOVED lines=9> */
.L_x_7609:
[----:B-1----:R-:W-:Y:S05]  /*5a30*/  @P3 BRA `(.L_x_7607) ;  /* 0x0000000000083947 */ /* 0x002fea0003800000 */
[----:B------:R-:W1:Y:S02]  /*5a40*/  SYNCS.PHASECHK.TRANS64.TRYWAIT P3, [UR6+0x2e830], R0 ;  /* 0x02e83000ff0075a7 */ /* 0x000e640008060146 */
[----:B-1----:R-:W-:Y:S05]  /*5a50*/  @!P3 BRA `(.L_x_7610) ;  /* 0x000000ec0018b947 */ /* 0x002fea0003800000 */
.L_x_7607:
        /* <DEDUP_REMOVED lines=188> */
.L_x_7612:
[----:B------:R-:W-:Y:S01]  /*6620*/  ULEA UR6, UR54, UR41, 0x3 ;  /* 0x0000002936067291 */ /* 0x000fe2000f8e183f */
[----:B------:R-:W-:-:S05]  /*6630*/  IMAD.U32 R0, RZ, RZ, UR55 ;  /* 0x00000037ff007e24 */ /* 0x000fca000f8e00ff */
[----:B------:R-:W-:-:S04]  /*6640*/  SHF.L.U32 R0, R0, 0x1f, RZ ;  /* 0x0000001f00007819 */ /* 0x000fc800000006ff */
[----:B------:R0:W1:Y:S01]  /*6650*/  SYNCS.PHASECHK.TRANS64.TRYWAIT P3, [UR6+0x2e850], R0 ;  /* 0x02e85000ff0075a7 */ /* 0x0000620008060146 */
[----:B------:R-:W-:Y:S05]  /*6660*/  @!P0 BRA `(.L_x_7613) ;  /* 0x0000000000048947 */ /* 0x000fea0003800000 */
[----:B------:R-:W-:Y:S01]  /*6670*/  BPT.TRAP 0x1 ;  /* 0x000000040000795c */ /* 0x000fe20000300000 */
.L_x_7613:
[----:B-1----:R-:W-:Y:S05]  /*6680*/  @P3 BRA `(.L_x_7611) ;  /* 0x0000000000083947 */ /* 0x002fea0003800000 */
[----:B------:R-:W1:Y:S02]  /*6690*/  SYNCS.PHASECHK.TRANS64.TRYWAIT P3, [UR6+0x2e850], R0 ;  /* 0x02e85000ff0075a7 */ /* 0x000e640008060146 */
[----:B-1----:R-:W-:Y:S05]  /*66a0*/  @!P3 BRA `(.L_x_7614) ;  /* 0x000000e0001cb947 */ /* 0x002fea0003800000 */
.L_x_7611:
[----:B------:R-:W-:Y:S01]  /*66b0*/  UIADD3 UR6, UR41, 0x400, URZ ;  /* 0x0000040029067890 */ /* 0x000fe2000fffe03f */
[----:B------:R-:W-:Y:S01]  /*66c0*/  WARPGROUP.ARRIVE ;  /* 0x00000000000079c5 */ /* 0x000fe20000000000 */
[----:B------:R-:W-:Y:S01]  /*66d0*/  UMOV UR7, 0xc0000010 ;  /* 0xc000001000077882 */ /* 0x000fe20000000000 */
[----:B-1----:R-:W-:Y:S01]  /*66e0*/  VIADD R7, R18, UR39 ;  /* 0x0000002712077c36 */ /* 0x002fe20008000000 */
[----:B------:R-:W-:Y:S01]  /*66f0*/  USHF.R.U32.HI UR6, URZ, 0x4, UR6 ;  /* 0x000000043f067899 */ /* 0x000fe20008011606 */
[----:B------:R-:W1:Y:S01]  /*6700*/  LDC R11, c[0x0][0x2f0] ;  /* 0x0000bc00ff0b7b82 */ /* 0x000e620000000800 */
[----:B------:R-:W-:Y:S01]  /*6710*/  IMAD.MOV.U32 R8, RZ, RZ, -0x2 ;  /* 0xfffffffeff087424 */ /* 0x000fe200078e00ff */
[----:B------:R-:W2:Y:S01]  /*6720*/  S2R R235, SR_TID.X ;  /* 0x0000000000eb7919 */ /* 0x000ea20000002100 */
[----:B------:R-:W-:-:S04]  /*6730*/  ULOP3.LUT UR6, UR6, 0x3fff, URZ, 0xc0, !UPT ;  /* 0x00003fff06067892 */ /* 0x000fc8000f8ec03f */
[----:B------:R-:W-:-:S04]  /*6740*/  ULOP3.LUT UR6, UR6, 0x10000, URZ, 0xfc, !UPT ;  /* 0x0001000006067892 */ /* 0x000fc8000f8efc3f */
[----:B------:R-:W-:-:S07]  /*6750*/  UIMAD UR10, UR54, 0x700, UR6 ;  /* 0x00000700360a78a4 */ /* 0x000fce000f8e0206 */
[----:B------:R-:W-:Y:S02]  /*6760*/  UMOV UR6, UR10 ;  /* 0x0000000a00067c82 */ /* 0x000fe40008000000 */
[----:B------:R-:W-:Y:S01]  /*6770*/  QGMMA.64x128x32.F32.E4M3.E4M3 R24, R224, gdesc[UR4], R24, gsb0 ;  /* 0x01e00004e0187df3 */ /* 0x000fe20008000818 */
[----:B------:R-:W-:Y:S01]  /*6780*/  @UP0 ULDC UR6, c[0x0][0x44c] ;  /* 0x0001130000060ab9 */ /* 0x000fe20000000800 */
[----:B------:R-:W-:Y:S01]  /*6790*/  UMOV UR7, 0xc0000010 ;  /* 0xc000001000077882 */ /* 0x000fe20000000000 */
[----:B0-----:R-:W-:Y:S01]  /*67a0*/  @P2 IMAD.HI.U32 R0, R7, UR6, RZ ;  /* 0x0000000607002c27 */ /* 0x001fe2000f8e00ff */
[----:B------:R-:W-:-:S04]  /*67b0*/  @UP0 ULDC UR6, c[0x0][0x450] ;  /* 0x0001140000060ab9 */ /* 0x000fc80000000800 */
[----:B------:R-:W-:Y:S01]  /*67c0*/  @P2 SHF.R.U32.HI R7, RZ, UR6, R0 ;  /* 0x00000006ff072c19 */ /* 0x000fe20008011600 */
[----:B------:R-:W-:Y:S02]  /*67d0*/  UMOV UR6, 0x1 ;  /* 0x0000000100067882 */ /* 0x000fe40000000000 */
[----:B------:R-:W-:Y:S02]  /*67e0*/  UIMAD UR6, UR52, -0xe0, UR6 ;  /* 0xffffff20340678a4 */ /* 0x000fe4000f8e0206 */
[----:B------:R-:W0:Y:S01]  /*67f0*/  SHFL.IDX PT, R9, R7, RZ, 0x1c1f ;  /* 0x001c1fff07097589 */ /* 0x000e2200000e0000 */
[----:B--2---:R-:W-:-:S03]  /*6800*/  SHF.R.U32.HI R235, RZ, 0x7, R235 ;  /* 0x00000007ffeb7819 */ /* 0x004fc600000116eb */
[----:B------:R-:W-:Y:S01]  /*6810*/  IMAD R8, R17, R8, UR6 ;  /* 0x0000000611087e24 */ /* 0x000fe2000f8e0208 */
[----:B------:R-:W-:Y:S01]  /*6820*/  UIADD3 UR6, UR10, 0x100, URZ ;  /* 0x000001000a067890 */ /* 0x000fe2000fffe03f */
[----:B------:R-:W2:Y:S02]  /*6830*/  SHFL.IDX PT, R7, R7, 0x1, 0x1c1f ;  /* 0x003c1f0007077f89 */ /* 0x000ea400000e0000 */
[----:B-1----:R-:W-:-:S05]  /*6840*/  IMAD R8, R11, UR47, R8 ;  /* 0x0000002f0b087c24 */ /* 0x002fca000f8e0208 */
        /* <DEDUP_REMOVED lines=53> */
[----:B------:R-:W-:Y:S01]  /*6ba0*/  ISETP.GT.AND P3, PT, R0, 0x48, PT ;  /* 0x000000480000780c */ /* 0x000fe20003f64270 */
[----:B------:R-:W-:Y:S01]  /*6bb0*/  WARPGROUP.ARRIVE ;  /* 0x00000000000079c5 */ /* 0x000fe20000000000 */
[----:B------:R-:W-:Y:S02]  /*6bc0*/  FSEL R153, R153, -INF , P4 ;  /* 0xff80000099997808 */ /* 0x000fe40002000000 */
[----:B------:R-:W-:-:S02]  /*6bd0*/  FMNMX.FTZ R10, R152, R9, !PT ;  /* 0x00000009980a7209 */ /* 0x000fc40007810000 */
[----:B------:R-:W-:Y:S01]  /*6be0*/  ISETP.GT.AND P4, PT, R0, 0x49, PT ;  /* 0x000000490000780c */ /* 0x000fe20003f84270 */
[----:B------:R-:W-:Y:S01]  /*6bf0*/  QGMMA.64x128x32.F32.E4M3.E4M3 R24, R220, gdesc[UR4], R24, gsb0 ;  /* 0x01e00004dc187df3 */ /* 0x000fe20008000818 */
[----:B------:R-:W-:Y:S01]  /*6c00*/  FSEL R156, R156, -INF , P3 ;  /* 0xff8000009c9c7808 */ /* 0x000fe20001800000 */
        /* <DEDUP_REMOVED lines=72> */
[----:B------:R-:W-:-:S02]  /*7090*/  WARPGROUP.DEPBAR.LE gsb0, 0x0 ;  /* 0x00008000000079c5 */ /* 0x000fc40000010000 */
[----:B------:R-:W-:Y:S01]  /*70a0*/  ISETP.GT.AND P4, PT, R0, 0xa9, PT ;  /* 0x000000a90000780c */ /* 0x000fe20003f84270 */
[----:B------:R-:W-:Y:S01]  /*70b0*/  WARPGROUP.ARRIVE ;  /* 0x00000000000079c5 */ /* 0x000fe20000000000 */
[----:B------:R-:W-:Y:S02]  /*70c0*/  FSEL R108, R108, -INF , P3 ;  /* 0xff8000006c6c7808 */ /* 0x000fe40001800000 */
[----:B------:R-:W-:Y:S02]  /*70d0*/  FMNMX.FTZ R9, R105, R10, !PT ;  /* 0x0000000a69097209 */ /* 0x000fe40007810000 */
[----:B------:R-:W-:Y:S01]  /*70e0*/  ISETP.GT.AND P3, PT, R0, 0xb0, PT ;  /* 0x000000b00000780c */ /* 0x000fe20003f64270 */
[----:B------:R-:W-:Y:S01]  /*70f0*/  QGMMA.64x128x32.F32.E4M3.E4M3 R24, R216, gdesc[UR4], R24, gsb0 ;  /* 0x01e00004d8187df3 */ /* 0x000fe20008000818 */
[----:B------:R-:W-:Y:S01]  /*7100*/  FSEL R109, R109, -INF , P4 ;  /* 0xff8000006d6d7808 */ /* 0x000fe20002000000 */
        /* <DEDUP_REMOVED lines=25> */
[C---:B------:R-:W-:Y:S02]  /*72a0*/  ISETP.GT.AND P3, PT, R0.reuse, 0xd0, PT ;  /* 0x000000d00000780c */ /* 0x040fe40003f64270 */
[C---:B------:R-:W-:Y:S02]  /*72b0*/  ISETP.GT.AND P4, PT, R0.reuse, 0xd1, PT ;  /* 0x000000d10000780c */ /* 0x040fe40003f84270 */
[----:B------:R-:W-:-:S02]  /*72c0*/  ISETP.GT.AND P6, PT, R0, 0xd8, PT ;  /* 0x000000d80000780c */ /* 0x000fc40003fc4270 */
[----:B------:R-:W-:Y:S02]  /*72d0*/  ISETP.GT.AND P5, PT, R0, 0xd9, PT ;  /* 0x000000d90000780c */ /* 0x000fe40003fa4270 */
        /* <DEDUP_REMOVED lines=9> */
[----:B--2---:R-:W-:Y:S02]  /*7370*/  IADD3 R8, R7, -UR48, R8 ;  /* 0x8000003007087c10 */ /* 0x004fe4000fffe008 */
[----:B------:R-:W-:-:S02]  /*7380*/  FMNMX.FTZ R10, R101, R0, !PT ;  /* 0x00000000650a7209 */ /* 0x000fc40007810000 */
[C---:B------:R-:W-:Y:S02]  /*7390*/  ISETP.GT.AND P4, PT, R8.reuse, RZ, PT ;  /* 0x000000ff0800720c */ /* 0x040fe40003f84270 */
[C---:B------:R-:W-:Y:S01]  /*73a0*/  ISETP.GT.AND P5, PT, R8.reuse, 0x1, PT ;  /* 0x000000010800780c */ /* 0x040fe20003fa4270 */
[----:B------:R-:W0:Y:S03]  /*73b0*/  SHFL.BFLY PT, R9, R10, 0x2, 0x1f ;  /* 0x0c401f000a097f89 */ /* 0x000e2600000e0000 */
        /* <DEDUP_REMOVED lines=8> */
[----:B0-----:R-:W-:Y:S01]  /*7440*/  FMNMX.FTZ R11, R10, R9, !PT ;  /* 0x000000090a0b7209 */ /* 0x001fe20007810000 */
        /* <DEDUP_REMOVED lines=16> */
[----:B------:R-:W-:Y:S01]  /*7550*/  ISETP.GT.AND P5, PT, R8, 0x51, PT ;  /* 0x000000510800780c */ /* 0x000fe20003fa4270 */
[----:B------:R-:W-:-:S02]  /*7560*/  WARPGROUP.DEPBAR.LE gsb0, 0x0 ;  /* 0x00008000000079c5 */ /* 0x000fc40000010000 */
[----:B------:R-:W-:Y:S01]  /*7570*/  WARPGROUP.ARRIVE ;  /* 0x00000000000079c5 */ /* 0x000fe20000000000 */
[----:B------:R-:W-:Y:S02]  /*7580*/  FSEL R9, R9, RZ, P3 ;  /* 0x000000ff09097208 */ /* 0x000fe40001800000 */
[----:B------:R-:W-:Y:S02]  /*7590*/  FSEL R163, R163, -INF , P5 ;  /* 0xff800000a3a37808 */ /* 0x000fe40002800000 */
[----:B------:R-:W-:Y:S01]  /*75a0*/  ISETP.GT.AND P5, PT, R8, 0x59, PT ;  /* 0x000000590800780c */ /* 0x000fe20003fa4270 */
[--C-:B------:R-:W-:Y:S01]  /*75b0*/  FFMA.FTZ R11, R185, UR37, -R9.reuse ;  /* 0x00000025b90b7c23 */ /* 0x100fe20008010809 */
[----:B------:R-:W-:Y:S01]  /*75c0*/  FSEL R185, R186, -INF , P4 ;  /* 0xff800000bab97808 */ /* 0x000fe20002000000 */
[--C-:B------:R-:W-:Y:S01]  /*75d0*/  FFMA.FTZ R10, R184, UR37, -R9.reuse ;  /* 0x00000025b80a7c23 */ /* 0x100fe20008010809 */
[----:B------:R-:W-:Y:S01]  /*75e0*/  ISETP.GT.AND P4, PT, R8, 0x8, PT ;  /* 0x000000080800780c */ /* 0x000fe20003f84270 */
[----:B------:R-:W-:Y:S01]  /*75f0*/  QGMMA.64x128x32.F32.E4M3.E4M3 R24, R212, gdesc[UR4], R24, gsb0 ;  /* 0x01e00004d4187df3 */ /* 0x000fe20008000818 */
[----:B------:R-:W-:Y:S01]  /*7600*/  FMNMX.FTZ R184, R185, R6, !PT ;  /* 0x00000006b9b87209 */ /* 0x000fe20007810000 */
[--C-:B------:R-:W-:Y:S01]  /*7610*/  FFMA.FTZ R186, R128, UR37, -R9.reuse ;  /* 0x0000002580ba7c23 */ /* 0x100fe20008010809 */
[----:B------:R-:W-:Y:S01]  /*7620*/  FSEL R190, R190, -INF , P4 ;  /* 0xff800000bebe7808 */ /* 0x000fe20002000000 */
[----:B------:R-:W-:Y:S01]  /*7630*/  UIADD3 UR6, UR10, 0x400, URZ ;  /* 0x000004000a067890 */ /* 0x000fe2000fffe03f */
[----:B------:R-:W-:Y:S01]  /*7640*/  FMNMX.FTZ R7, R187, R184, !PT ;  /* 0x000000b8bb077209 */ /* 0x000fe20007810000 */
[----:B------:R-:W-:Y:S01]  /*7650*/  UMOV UR7, 0xc0000010 ;  /* 0xc000001000077882 */ /* 0x000fe20000000000 */
        /* <DEDUP_REMOVED lines=120> */
[----:B------:R-:W-:Y:S02]  /*7de0*/  WARPGROUP.DEPBAR.LE gsb0, 0x0 ;  /* 0x00008000000079c5 */ /* 0x000fe40000010000 */
[----:B------:R-:W-:Y:S01]  /*7df0*/  FSEL R122, R122, -INF , P4 ;  /* 0xff8000007a7a7808 */ /* 0x000fe20002000000 */
[----:B------:R-:W-:Y:S01]  /*7e00*/  WARPGROUP.ARRIVE ;  /* 0x00000000000079c5 */ /* 0x000fe20000000000 */
[----:B------:R-:W-:Y:S01]  /*7e10*/  FMNMX.FTZ R7, R151, R184, !PT ;  /* 0x000000b897077209 */ /* 0x000fe20007810000 */
[----:B------:R-:W-:Y:S01]  /*7e20*/  MUFU.EX2 R15, R15 ;  /* 0x0000000f000f7308 */ /* 0x000fe20000000800 */
[----:B------:R-:W-:Y:S02]  /*7e30*/  ISETP.GT.AND P4, PT, R8, 0x88, PT ;  /* 0x000000880800780c */ /* 0x000fe40003f84270 */
[----:B------:R-:W-:Y:S01]  /*7e40*/  FSEL R123, R123, -INF , P5 ;  /* 0xff8000007b7b7808 */ /* 0x000fe20002800000 */
[----:B------:R-:W-:Y:S01]  /*7e50*/  QGMMA.64x128x32.F32.E4M3.E4M3 R24, R208, gdesc[UR4], R24, gsb0 ;  /* 0x01e00004d0187df3 */ /* 0x000fe20008000818 */
[----:B------:R-:W-:Y:S01]  /*7e60*/  FMNMX.FTZ R184, R122, R7, !PT ;  /* 0x000000077ab87209 */ /* 0x000fe20007810000 */
[----:B------:R-:W-:Y:S01]  /*7e70*/  UIADD3 UR6, UR10, 0x500, URZ ;  /* 0x000005000a067890 */ /* 0x000fe2000fffe03f */
[----:B------:R-:W-:Y:S01]  /*7e80*/  ISETP.GT.AND P5, PT, R8, 0x89, PT ;  /* 0x000000890800780c */ /* 0x000fe20003fa4270 */
[----:B------:R-:W-:Y:S01]  /*7e90*/  UMOV UR7, 0xc0000010 ;  /* 0xc000001000077882 */ /* 0x000fe20000000000 */
        /* <DEDUP_REMOVED lines=18> */
[----:B------:R-:W-:Y:S02]  /*7fc0*/  FSEL R135, R135, -INF , P5 ;  /* 0xff80000087877808 */ /* 0x000fe40002800000 */
[----:B------:R-:W-:Y:S02]  /*7fd0*/  ISETP.GT.AND P4, PT, R8, 0xa0, PT ;  /* 0x000000a00800780c */ /* 0x000fe40003f84270 */
        /* <DEDUP_REMOVED lines=24> */
[----:B------:R-:W-:Y:S02]  /*8160*/  ISETP.GT.AND P5, PT, R8, 0xb9, PT ;  /* 0x000000b90800780c */ /* 0x000fe40003fa4270 */
[----:B------:R-:W-:Y:S01]  /*8170*/  FSEL R118, R118, -INF , P4 ;  /* 0xff80000076767808 */ /* 0x000fe20002000000 */
[----:B------:R-:W-:Y:S01]  /*8180*/  MUFU.EX2 R180, R180 ;  /* 0x000000b400b47308 */ /* 0x000fe20000000800 */
[----:B------:R-:W-:Y:S01]  /*8190*/  FMNMX.FTZ R7, R115, R184, !PT ;  /* 0x000000b873077209 */ /* 0x000fe20007810000 */
[----:B0-----:R-:W-:Y:S01]  /*81a0*/  FFMA.FTZ R186, R132, UR37, -R9 ;  /* 0x0000002584ba7c23 */ /* 0x001fe20008010809 */
[----:B------:R-:W-:-:S02]  /*81b0*/  FSEL R119, R119, -INF , P5 ;  /* 0xff80000077777808 */ /* 0x000fc40002800000 */
[----:B------:R-:W-:Y:S02]  /*81c0*/  ISETP.GT.AND P4, PT, R8, 0xc0, PT ;  /* 0x000000c00800780c */ /* 0x000fe40003f84270 */
        /* <DEDUP_REMOVED lines=13> */
[----:B0-----:R-:W-:Y:S01]  /*82a0*/  FFMA.FTZ R186, R104, UR37, -R9 ;  /* 0x0000002568ba7c23 */ /* 0x001fe20008010809 */
        /* <DEDUP_REMOVED lines=11> */
[----:B------:R-:W-:Y:S01]  /*8360*/  ISETP.GT.AND P5, PT, R8, 0xd9, PT ;  /* 0x000000d90800780c */ /* 0x000fe20003fa4270 */
[----:B------:R-:W-:Y:S01]  /*8370*/  FFMA.FTZ R8, R108, UR37, -R9 ;  /* 0x000000256c087c23 */ /* 0x000fe20008010809 */
[----:B------:R-:W-:Y:S01]  /*8380*/  FSEL R102, R102, -INF , P4 ;  /* 0xff80000066667808 */ /* 0x000fe20002000000 */
[----:B------:R-:W-:Y:S01]  /*8390*/  MUFU.EX2 R156, R156 ;  /* 0x0000009c009c7308 */ /* 0x000fe20000000800 */
[----:B------:R-:W-:Y:S02]  /*83a0*/  FMNMX.FTZ R7, R99, R184, !PT ;  /* 0x000000b863077209 */ /* 0x000fe40007810000 */
[----:B------:R-:W-:Y:S02]  /*83b0*/  FSEL R103, R103, -INF , P5 ;  /* 0xff80000067677808 */ /* 0x000fe40002800000 */
[----:B------:R-:W-:-:S02]  /*83c0*/  FMNMX.FTZ R108, R102, R7, !PT ;  /* 0x00000007666c7209 */ /* 0x000fc40007810000 */
[----:B------:R-:W-:Y:S01]  /*83d0*/  FSEL R192, R0, RZ, P3 ;  /* 0x000000ff00c07208 */ /* 0x000fe20001800000 */
[----:B------:R-:W-:Y:S01]  /*83e0*/  MUFU.EX2 R157, R157 ;  /* 0x0000009d009d7308 */ /* 0x000fe20000000800 */
[----:B------:R-:W-:Y:S01]  /*83f0*/  FMNMX.FTZ R7, R103, R108, !PT ;  /* 0x0000006c67077209 */ /* 0x000fe20007810000 */
[--C-:B------:R-:W-:Y:S01]  /*8400*/  FFMA.FTZ R108, R112, UR37, -R9.reuse ;  /* 0x00000025706c7c23 */ /* 0x100fe20008010809 */
[----:B------:R-:W-:-:S01]  /*8410*/  FFMA.FTZ R112, R116, UR37, -R9 ;  /* 0x0000002574707c23 */ /* 0x000fc20008010809 */
[----:B------:R-:W-:Y:S02]  /*8420*/  IMAD.U32 R116, RZ, RZ, UR37 ;  /* 0x00000025ff747e24 */ /* 0x000fe4000f8e00ff */
[----:B------:R-:W-:-:S01]  /*8430*/  FADD.FTZ R192, -R192, R5 ;  /* 0x00000005c0c07221 */ /* 0x000fc20000010100 */
[----:B------:R-:W1:Y:S01]  /*8440*/  SHFL.BFLY PT, R184, R7, 0x2, 0x1f ;  /* 0x0c401f0007b87f89 */ /* 0x000e6200000e0000 */
[----:B------:R-:W-:-:S01]  /*8450*/  FFMA.FTZ R9, R101, UR37, -R9 ;  /* 0x0000002565097c23 */ /* 0x000fc20008010809 */
[----:B------:R-:W-:-:S02]  /*8460*/  WARPGROUP.DEPBAR.LE gsb0, 0x0 ;  /* 0x00008000000079c5 */ /* 0x000fc40000010000 */
[----:B------:R-:W-:Y:S01]  /*8470*/  WARPGROUP.ARRIVE ;  /* 0x00000000000079c5 */ /* 0x000fe20000000000 */
[----:B------:R-:W-:Y:S05]  /*8480*/  MUFU.EX2 R160, R160 ;  /* 0x000000a000a07308 */ /* 0x000fea0000000800 */
[----:B------:R-:W-:Y:S01]  /*8490*/  QGMMA.64x128x32.F32.E4M3.E4M3 R24, R204, gdesc[UR4], R24, gsb0 ;  /* 0x01e00004cc187df3 */ /* 0x000fe20008000818 */
[----:B------:R-:W-:Y:S02]  /*84a0*/  UIADD3 UR6, UR10, 0x600, URZ ;  /* 0x000006000a067890 */ /* 0x000fe4000fffe03f */
[----:B------:R-:W-:Y:S01]  /*84b0*/  MUFU.EX2 R161, R161 ;  /* 0x000000a100a17308 */ /* 0x000fe20000000800 */
[----:B------:R-:W-:-:S07]  /*84c0*/  UMOV UR7, 0xc0000010 ;  /* 0xc000001000077882 */ /* 0x000fce0000000000 */
[----:B------:R-:W-:Y:S01]  /*84d0*/  MUFU.EX2 R164, R164 ;  /* 0x000000a400a47308 */ /* 0x000fe20000000800 */
[----:B-1----:R-:W-:-:S05]  /*84e0*/  FMNMX.FTZ R184, R7, R184, !PT ;  /* 0x000000b807b87209 */ /* 0x002fca0007810000 */
[----:B------:R-:W1:Y:S02]  /*84f0*/  SHFL.BFLY PT, R7, R184, 0x1, 0x1f ;  /* 0x0c201f00b8077f89 */ /* 0x000e6400000e0000 */
[----:B------:R-:W-:Y:S08]  /*8500*/  MUFU.EX2 R165, R165 ;  /* 0x000000a500a57308 */ /* 0x000ff00000000800 */
[----:B------:R-:W-:Y:S08]  /*8510*/  MUFU.EX2 R136, R136 ;  /* 0x0000008800887308 */ /* 0x000ff00000000800 */
[----:B------:R-:W-:Y:S01]  /*8520*/  MUFU.EX2 R137, R137 ;  /* 0x0000008900897308 */ /* 0x000fe20000000800 */
[----:B-1----:R-:W-:-:S07]  /*8530*/  FMNMX.FTZ R7, R184, R7, !PT ;  /* 0x00000007b8077209 */ /* 0x002fce0007810000 */
[----:B------:R-:W-:Y:S01]  /*8540*/  MUFU.EX2 R140, R140 ;  /* 0x0000008c008c7308 */ /* 0x000fe20000000800 */
[C---:B------:R-:W-:Y:S01]  /*8550*/  FSETP.NEU.FTZ.AND P4, PT, R7.reuse, -INF , PT ;  /* 0xff8000000700780b */ /* 0x040fe20003f9d000 */
[----:B------:R-:W-:-:S03]  /*8560*/  FFMA.FTZ R116, R7, R116, -8 ;  /* 0xc100000007747423 */ /* 0x000fc60000010074 */
[----:B------:R-:W-:-:S03]  /*8570*/  FSEL R193, R7, RZ, P4 ;  /* 0x000000ff07c17208 */ /* 0x000fc60002000000 */
[----:B------:R-:W-:Y:S01]  /*8580*/  MUFU.EX2 R141, R141 ;  /* 0x0000008d008d7308 */ /* 0x000fe20000000800 */
[----:B------:R-:W-:Y:S01]  /*8590*/  FSEL R116, R116, RZ, P4 ;  /* 0x000000ff74747208 */ /* 0x000fe20002000000 */
[----:B------:R-:W-:-:S04]  /*85a0*/  FADD.FTZ R193, -R193, R6 ;  /* 0x00000006c1c17221 */ /* 0x000fc80000010100 */
[--C-:B0-----:R-:W-:Y:S01]  /*85b0*/  FFMA.FTZ R186, R191, UR37, -R116.reuse ;  /* 0x00000025bfba7c23 */ /* 0x101fe20008010874 */
[----:B------:R-:W-:Y:S01]  /*85c0*/  FMUL.FTZ R191, R192, UR37 ;  /* 0x00000025c0bf7c20 */ /* 0x000fe20008410000 */
[--C-:B------:R-:W-:Y:S01]  /*85d0*/  FFMA.FTZ R101, R185, UR37, -R116.reuse ;  /* 0x00000025b9657c23 */ /* 0x100fe20008010874 */
[----:B------:R-:W-:Y:S01]  /*85e0*/  FMUL.FTZ R6, R193, UR37 ;  /* 0x00000025c1067c20 */ /* 0x000fe20008410000 */
[--C-:B------:R-:W-:Y:S01]  /*85f0*/  FFMA.FTZ R184, R187, UR37, -R116.reuse ;  /* 0x00000025bbb87c23 */ /* 0x100fe20008010874 */
[----:B------:R-:W-:-:S01]  /*8600*/  FFMA.FTZ R185, R190, UR37, -R116 ;  /* 0x00000025beb97c23 */ /* 0x000fc20008010874 */
[--C-:B------:R-:W-:Y:S01]  /*8610*/  FFMA.FTZ R187, R194, UR37, -R116.reuse ;  /* 0x00000025c2bb7c23 */ /* 0x100fe20008010874 */
        /* <DEDUP_REMOVED lines=70> */
[----:B------:R-:W-:-:S02]  /*8a80*/  IMAD.U32 R193, RZ, RZ, UR53 ;  /* 0x00000035ffc17e24 */ /* 0x000fc4000f8e00ff */
[----:B------:R-:W-:-:S01]  /*8a90*/  FFMA.FTZ R99, R99, UR37, -R116 ;  /* 0x0000002563637c23 */ /* 0x000fc20008010874 */
[----:B------:R-:W0:Y:S01]  /*8aa0*/  MUFU.EX2 R190, R190 ;  /* 0x000000be00be7308 */ /* 0x000e220000000800 */
[----:B--2---:R-:W-:-:S01]  /*8ab0*/  FADD.FTZ R2, R188, R3 ;  /* 0x00000003bc027221 */ /* 0x004fc20000010000 */
[--C-:B------:R-:W-:Y:S01]  /*8ac0*/  FFMA.FTZ R102, R102, UR37, -R116.reuse ;  /* 0x0000002566667c23 */ /* 0x100fe20008010874 */
[----:B------:R-:W-:Y:S01]  /*8ad0*/  @!P1 LEA R193, R193, UR41, 0x3 ;  /* 0x00000029c1c19c11 */ /* 0x000fe2000f8e18ff */
[----:B------:R-:W-:Y:S01]  /*8ae0*/  FFMA.FTZ R103, R103, UR37, -R116 ;  /* 0x0000002567677c23 */ /* 0x000fe20008010874 */
[----:B------:R-:W-:Y:S02]  /*8af0*/  WARPGROUP.DEPBAR.LE gsb0, 0x0 ;  /* 0x00008000000079c5 */ /* 0x000fe40000010000 */
[----:B------:R-:W-:Y:S01]  /*8b00*/  WARPGROUP.ARRIVE ;  /* 0x00000000000079c5 */ /* 0x000fe20000000000 */
[----:B------:R-:W2:Y:S01]  /*8b10*/  MUFU.EX2 R170, R170 ;  /* 0x000000aa00aa7308 */ /* 0x000ea20000000800 */
[----:B-1----:R-:W-:-:S01]  /*8b20*/  FADD.FTZ R3, R189, R2 ;  /* 0x00000002bd037221 */ /* 0x002fc20000010000 */
[----:B------:R-:W-:-:S03]  /*8b30*/  FADD.FTZ R2, R168, R151 ;  /* 0x00000097a8027221 */ /* 0x000fc60000010000 */
[----:B------:R-:W-:Y:S03]  /*8b40*/  QGMMA.64x128x32.F32.E4M3.E4M3 R24, R200, gdesc[UR4], R24, gsb0 ;  /* 0x01e00004c8187df3 */ /* 0x000fe60008000818 */
        /* <DEDUP_REMOVED lines=54> */
[----:B------:R-:W-:Y:S01]  /*8eb0*/  FADD.FTZ R151, R141, R2 ;  /* 0x000000028d977221 */ /* 0x000fe20000010000 */
[----:B------:R-:W-:-:S05]  /*8ec0*/  WARPGROUP.DEPBAR.LE gsb0, 0x0 ;  /* 0x00008000000079c5 */ /* 0x000fca0000010000 */
        /* <DEDUP_REMOVED lines=65> */
[----:B------:R-:W-:-:S05]  /*92e0*/  IADD3 R2, -R235, 0xb, RZ ;  /* 0x0000000beb027810 */ /* 0x000fca0007ffe1ff */
[----:B------:R0:W-:Y:S06]  /*92f0*/  BAR.ARV R2, 0x100 ;  /* 0x000400020000751d */ /* 0x0001ec0000002000 */
[----:B------:R-:W3:Y:S01]  /*9300*/  MUFU.EX2 R128, R128 ;  /* 0x0000008000807308 */ /* 0x000ee20000000800 */
[----:B--2---:R-:W-:-:S01]  /*9310*/  FADD.FTZ R151, R111, R192 ;  /* 0x000000c06f977221 */ /* 0x004fc20000010000 */
[----:B0-----:R-:W-:Y:S02]  /*9320*/  @!P1 VIADD R2, R193, 0x2e840 ;  /* 0x0002e840c1029836 */ /* 0x001fe40000000000 */
[----:B-1----:R-:W-:-:S03]  /*9330*/  FADD.FTZ R192, R108, R3 ;  /* 0x000000036cc07221 */ /* 0x002fc60000010000 */
        /* <DEDUP_REMOVED lines=49> */
.L_x_7615:
        /* <DEDUP_REMOVED lines=133> */
[----:B------:R-:W-:Y:S01]  /*9ea0*/  UMOV UR48, UR53 ;  /* 0x0000003500307c82 */ /* 0x000fe20008000000 */
[----:B------:R-:W-:-:S05]  /*9eb0*/  UMOV UR52, UR7 ;  /* 0x0000000700347c82 */ /* 0x000fca0008000000 */
.L_x_7606:
[----:B------:R-:W-:-:S13]  /*9ec0*/  ISETP.LE.AND P2, PT, RZ, UR52, PT ;  /* 0x00000034ff007c0c */ /* 0x000fda000bf43270 */
[----:B------:R-:W-:Y:S05]  /*9ed0*/  @!P2 BRA `(.L_x_7617) ;  /* 0x000000340084a947 */ /* 0x000fea0003800000 */
[----:B------:R-:W-:Y:S01]  /*9ee0*/  IMAD.MOV.U32 R6, RZ, RZ, R7 ;  /* 0x000000ffff067224 */ /* 0x000fe200078e0007 */
[----:B------:R-:W-:Y:S01]  /*9ef0*/  UMOV UR49, UR44 ;  /* 0x0000002c00317c82 */ /* 0x000fe20008000000 */
[----:B------:R-:W-:Y:S01]  /*9f00*/  IMAD.MOV.U32 R5, RZ, RZ, R0 ;  /* 0x000000ffff057224 */ /* 0x000fe200078e0000 */
[----:B------:R-:W-:-:S06]  /*9f10*/  UMOV UR47, UR48 ;  /* 0x00000030002f7c82 */ /* 0x000fcc0008000000 */
.L_x_7627:
        /* <DEDUP_REMOVED lines=9> */
.L_x_7619:
[----:B------:R-:W-:Y:S01]  /*9fb0*/  ULEA UR6, UR48, UR41, 0x3 ;  /* 0x0000002930067291 */ /* 0x000fe2000f8e183f */
[----:B------:R-:W-:-:S05]  /*9fc0*/  IMAD.U32 R0, RZ, RZ, UR44 ;  /* 0x0000002cff007e24 */ /* 0x000fca000f8e00ff */
[----:B------:R-:W-:-:S04]  /*9fd0*/  SHF.L.U32 R0, R0, 0x1f, RZ ;  /* 0x0000001f00007819 */ /* 0x000fc800000006ff */
[----:B------:R0:W1:Y:S01]  /*9fe0*/  SYNCS.PHASECHK.TRANS64.TRYWAIT P2, [UR6+0x2e830], R0 ;  /* 0x02e83000ff0075a7 */ /* 0x0000620008040146 */
[----:B------:R-:W-:Y:S05]  /*9ff0*/  @!P0 BRA `(.L_x_7620) ;  /* 0x0000000000048947 */ /* 0x000fea0003800000 */
[----:B------:R-:W-:Y:S01]  /*a000*/  BPT.TRAP 0x1 ;  /* 0x000000040000795c */ /* 0x000fe20000300000 */
.L_x_7620:
[----:B-1----:R-:W-:Y:S05]  /*a010*/  @P2 BRA `(.L_x_7618) ;  /* 0x0000000000082947 */ /* 0x002fea0003800000 */
[----:B------:R-:W1:Y:S02]  /*a020*/  SYNCS.PHASECHK.TRANS64.TRYWAIT P2, [UR6+0x2e830], R0 ;  /* 0x02e83000ff0075a7 */ /* 0x000e640008040146 */
[----:B-1----:R-:W-:Y:S05]  /*a030*/  @!P2 BRA `(.L_x_7621) ;  /* 0x000000a400d0a947 */ /* 0x002fea0003800000 */
.L_x_7618:
        /* <DEDUP_REMOVED lines=185> */
.L_x_7623:
[----:B------:R-:W-:Y:S01]  /*abd0*/  ULEA UR6, UR47, UR41, 0x3 ;  /* 0x000000292f067291 */ /* 0x000fe2000f8e183f */
[----:B------:R-:W-:-:S05]  /*abe0*/  IMAD.U32 R0, RZ, RZ, UR49 ;  /* 0x00000031ff007e24 */ /* 0x000fca000f8e00ff */
[----:B------:R-:W-:-:S04]  /*abf0*/  SHF.L.U32 R0, R0, 0x1f, RZ ;  /* 0x0000001f00007819 */ /* 0x000fc800000006ff */
[----:B------:R0:W1:Y:S01]  /*ac00*/  SYNCS.PHASECHK.TRANS64.TRYWAIT P2, [UR6+0x2e850], R0 ;  /* 0x02e85000ff0075a7 */ /* 0x0000620008040146 */
[----:B------:R-:W-:Y:S05]  /*ac10*/  @!P0 BRA `(.L_x_7624) ;  /* 0x0000000000048947 */ /* 0x000fea0003800000 */
[----:B------:R-:W-:Y:S01]  /*ac20*/  BPT.TRAP 0x1 ;  /* 0x000000040000795c */ /* 0x000fe20000300000 */
.L_x_7624:
[----:B-1----:R-:W-:Y:S05]  /*ac30*/  @P2 BRA `(.L_x_7622) ;  /* 0x0000000000082947 */ /* 0x002fea0003800000 */
[----:B------:R-:W1:Y:S02]  /*ac40*/  SYNCS.PHASECHK.TRANS64.TRYWAIT P2, [UR6+0x2e850], R0 ;  /* 0x02e85000ff0075a7 */ /* 0x000e640008040146 */
[----:B-1----:R-:W-:Y:S05]  /*ac50*/  @!P2 BRA `(.L_x_7625) ;  /* 0x0000009800e0a947 */ /* 0x002fea0003800000 */
.L_x_7622:
[----:B------:R-:W-:Y:S01]  /*ac60*/  UIADD3 UR6, UR41, 0x400, URZ ;  /* 0x0000040029067890 */ /* 0x000fe2000fffe03f */
[----:B------:R-:W-:Y:S01]  /*ac70*/  WARPGROUP.ARRIVE ;  /* 0x00000000000079c5 */ /* 0x000fe20000000000 */
[----:B------:R-:W-:Y:S01]  /*ac80*/  UMOV UR7, 0xc0000010 ;  /* 0xc000001000077882 */ /* 0x000fe20000000000 */
[----:B01----:R-:W-:Y:S01]  /*ac90*/  FMNMX.FTZ R0, R184, R5, !PT ;  /* 0x00000005b8007209 */ /* 0x003fe20007810000 */
[----:B------:R-:W-:-:S03]  /*aca0*/  USHF.R.U32.HI UR6, URZ, 0x4, UR6 ;  /* 0x000000043f067899 */ /* 0x000fc60008011606 */
[----:B------:R-:W0:Y:S01]  /*acb0*/  S2R R235, SR_TID.X ;  /* 0x0000000000eb7919 */ /* 0x000e220000002100 */
[----:B------:R-:W-:Y:S01]  /*acc0*/  FMNMX.FTZ R7, R185, R0, !PT ;  /* 0x00000000b9077209 */ /* 0x000fe20007810000 */
[----:B------:R-:W-:Y:S01]  /*acd0*/  ULOP3.LUT UR6, UR6, 0x3fff, URZ, 0xc0, !UPT ;  /* 0x00003fff06067892 */ /* 0x000fe2000f8ec03f */
[----:B------:R-:W-:-:S03]  /*ace0*/  FMNMX.FTZ R0, R186, R6, !PT ;  /* 0x00000006ba007209 */ /* 0x000fc60007810000 */
[----:B------:R-:W-:Y:S01]  /*acf0*/  ULOP3.LUT UR6, UR6, 0x10000, URZ, 0xfc, !UPT ;  /* 0x0001000006067892 */ /* 0x000fe2000f8efc3f */
[----:B------:R-:W-:Y:S02]  /*ad00*/  FMNMX.FTZ R9, R187, R0, !PT ;  /* 0x00000000bb097209 */ /* 0x000fe40007810000 */
[----:B------:R-:W-:Y:S01]  /*ad10*/  FMNMX.FTZ R0, R188, R7, !PT ;  /* 0x00000007bc007209 */ /* 0x000fe20007810000 */
[----:B------:R-:W-:Y:S01]  /*ad20*/  UIMAD UR10, UR47, 0x700, UR6 ;  /* 0x000007002f0a78a4 */ /* 0x000fe2000f8e0206 */
[----:B------:R-:W-:Y:S02]  /*ad30*/  FMNMX.FTZ R8, R190, R9, !PT ;  /* 0x00000009be087209 */ /* 0x000fe40007810000 */
        /* <DEDUP_REMOVED lines=136> */
[----:B------:R-:W-:Y:S01]  /*b5c0*/  FMUL.FTZ R12, R5, UR37 ;  /* 0x00000025050c7c20 */ /* 0x000fe20008410000 */
        /* <DEDUP_REMOVED lines=53> */
[C---:B------:R-:W-:Y:S01]  /*b920*/  FADD.FTZ R5, -R7.reuse, R6 ;  /* 0x0000000607057221 */ /* 0x040fe20000010100 */
[----:B------:R-:W-:-:S01]  /*b930*/  FFMA.FTZ R8, R7, R184, -8 ;  /* 0xc100000007087423 */ /* 0x000fc200000100b8 */
        /* <DEDUP_REMOVED lines=64> */
[----:B------:R2:W3:Y:S01]  /*bd40*/  MUFU.EX2 R12, R189 ;  /* 0x000000bd000c7308 */ /* 0x0004e20000000800 */
[----:B-1----:R-:W-:-:S01]  /*bd50*/  FADD.FTZ R3, R11, R192 ;  /* 0x000000c00b037221 */ /* 0x002fc20000010000 */
[--C-:B------:R-:W-:Y:S01]  /*bd60*/  FFMA.FTZ R95, R95, UR37, -R8.reuse ;  /* 0x000000255f5f7c23 */ /* 0x100fe20008010808 */
[----:B------:R-:W-:-:S01]  /*bd70*/  FFMA.FTZ R98, R98, UR37, -R8 ;  /* 0x0000002562627c23 */ /* 0x000fc20008010808 */
[----:B------:R-:W-:-:S02]  /*bd80*/  IMAD.U32 R194, RZ, RZ, UR48 ;  /* 0x00000030ffc27e24 */ /* 0x000fc4000f8e00ff */
[----:B------:R-:W-:-:S01]  /*bd90*/  FFMA.FTZ R99, R99, UR37, -R8 ;  /* 0x0000002563637c23 */ /* 0x000fc20008010808 */
[--C-:B------:R-:W-:Y:S01]  /*bda0*/  FFMA.FTZ R102, R102, UR37, -R8.reuse ;  /* 0x0000002566667c23 */ /* 0x100fe20008010808 */
[----:B------:R-:W1:Y:S01]  /*bdb0*/  MUFU.EX2 R186, R186 ;  /* 0x000000ba00ba7308 */ /* 0x000e620000000800 */
[----:B--2---:R-:W-:-:S01]  /*bdc0*/  FFMA.FTZ R189, R198, UR37, -R8 ;  /* 0x00000025c6bd7c23 */ /* 0x004fc20008010808 */
[----:B0-----:R-:W-:Y:S01]  /*bdd0*/  FADD.FTZ R191, R185, R2 ;  /* 0x00000002b9bf7221 */ /* 0x001fe20000010000 */
[----:B------:R-:W-:-:S05]  /*bde0*/  FFMA.FTZ R8, R103, UR37, -R8 ;  /* 0x0000002567087c23 */ /* 0x000fca0008010808 */
[----:B------:R-:W0:Y:S01]  /*bdf0*/  MUFU.EX2 R13, R13 ;  /* 0x0000000d000d7308 */ /* 0x000e220000000800 */
[----:B---3--:R-:W-:-:S07]  /*be00*/  FADD.FTZ R2, R12, R3 ;  /* 0x000000030c027221 */ /* 0x008fce0000010000 */
        /* <DEDUP_REMOVED lines=93> */
[----:B0-----:R-:W-:-:S01]  /*c3e0*/  FADD.FTZ R191, R167, R192 ;  /* 0x000000c0a7bf7221 */ /* 0x001fc20000010000 */
[----:B------:R-:W-:-:S04]  /*c3f0*/  UIADD3 UR6, UR10, 0x600, URZ ;  /* 0x000006000a067890 */ /* 0x000fc8000fffe03f */
        /* <DEDUP_REMOVED lines=100> */
[----:B------:R-:W-:-:S05]  /*ca40*/  @!P1 LEA R2, R194, UR41, 0x3 ;  /* 0x00000029c2029c11 */ /* 0x000fca000f8e18ff */
[----:B------:R-:W-:Y:S01]  /*ca50*/  @!P1 VIADD R2, R2, 0x2e840 ;  /* 0x0002e84002029836 */ /* 0x000fe20000000000 */
[----:B------:R-:W0:Y:S01]  /*ca60*/  MUFU.EX2 R90, R90 ;  /* 0x0000005a005a7308 */ /* 0x000e220000000800 */
[----:B-1----:R-:W-:-:S03]  /*ca70*/  FADD.FTZ R191, R119, R192 ;  /* 0x000000c077bf7221 */ /* 0x002fc60000010000 */
[----:B------:R-:W-:Y:S01]  /*ca80*/  @!P1 PRMT R2, RZ, 0x654, R2 ;  /* 0x00000654ff029816 */ /* 0x000fe20000000002 */
        /* <DEDUP_REMOVED lines=14> */
[----:B------:R-:W2:Y:S01]  /*cb70*/  MUFU.EX2 R96, R96 ;  /* 0x0000006000607308 */ /* 0x000ea20000000800 */
[----:B0-----:R-:W-:-:S07]  /*cb80*/  FADD.FTZ R3, R93, R192 ;  /* 0x000000c05d037221 */ /* 0x001fce0000010000 */
[----:B------:R-:W0:Y:S01]  /*cb90*/  MUFU.EX2 R98, R98 ;  /* 0x0000006200627308 */ /* 0x000e220000000800 */
[----:B----4-:R-:W-:-:S07]  /*cba0*/  FADD.FTZ R103, R95, R194 ;  /* 0x000000c25f677221 */ /* 0x010fce0000010000 */
[----:B------:R-:W3:Y:S01]  /*cbb0*/  MUFU.EX2 R97, R97 ;  /* 0x0000006100617308 */ /* 0x000ee20000000800 */
[----:B--2---:R-:W-:-:S07]  /*cbc0*/  FADD.FTZ R2, R96, R3 ;  /* 0x0000000360027221 */ /* 0x004fce0000010000 */
[----:B------:R-:W2:Y:S01]  /*cbd0*/  MUFU.EX2 R99, R99 ;  /* 0x0000006300637308 */ /* 0x000ea20000000800 */
[----:B0-----:R-:W-:-:S07]  /*cbe0*/  FADD.FTZ R192, R98, R103 ;  /* 0x0000006762c07221 */ /* 0x001fce0000010000 */
[----:B------:R-:W0:Y:S01]  /*cbf0*/  MUFU.EX2 R100, R100 ;  /* 0x0000006400647308 */ /* 0x000e220000000800 */
[----:B---3--:R-:W-:-:S07]  /*cc00*/  FADD.FTZ R3, R97, R2 ;  /* 0x0000000261037221 */ /* 0x008fce0000010000 */
[----:B------:R-:W3:Y:S01]  /*cc10*/  MUFU.EX2 R102, R102 ;  /* 0x0000006600667308 */ /* 0x000ee20000000800 */
[----:B--2---:R-:W-:-:S07]  /*cc20*/  FADD.FTZ R103, R99, R192 ;  /* 0x000000c063677221 */ /* 0x004fce0000010000 */
[----:B------:R-:W2:Y:S01]  /*cc30*/  MUFU.EX2 R101, R101 ;  /* 0x0000006500657308 */ /* 0x000ea20000000800 */
[----:B0-----:R-:W-:-:S07]  /*cc40*/  FADD.FTZ R2, R100, R3 ;  /* 0x0000000364027221 */ /* 0x001fce0000010000 */
[----:B------:R-:W0:Y:S01]  /*cc50*/  MUFU.EX2 R8, R8 ;  /* 0x0000000800087308 */ /* 0x000e220000000800 */
[----:B---3--:R-:W-:-:S01]  /*cc60*/  FADD.FTZ R103, R102, R103 ;  /* 0x0000006766677221 */ /* 0x008fc20000010000 */
[----:B--2---:R-:W-:-:S03]  /*cc70*/  FADD.FTZ R3, R101, R2 ;  /* 0x0000000265037221 */ /* 0x004fc60000010000 */
[----:B0-----:R-:W-:Y:S01]  /*cc80*/  FADD.FTZ R2, R8, R103 ;  /* 0x0000006708027221 */ /* 0x001fe20000010000 */
[----:B-1----:R-:W-:Y:S06]  /*cc90*/  @!P0 BRA `(.L_x_7626) ;  /* 0x0000000000048947 */ /* 0x002fec0003800000 */
[----:B------:R-:W-:Y:S01]  /*cca0*/  BPT.TRAP 0x1 ;  /* 0x000000040000795c */ /* 0x000fe20000300000 */
.L_x_7626:
        /* <DEDUP_REMOVED lines=132> */
.L_x_7617:
[----:B------:R-:W-:Y:S06]  /*d4f0*/  BAR.ARV 0x8, 0x180 ;  /* 0x0206000000007b1d */ /* 0x000fec0000002000 */
[----:B------:R-:W-:Y:S05]  /*d500*/  @!P0 BRA `(.L_x_7628) ;  /* 0x0000000000048947 */ /* 0x000fea0003800000 */
[----:B------:R-:W-:Y:S01]  /*d510*/  BPT.TRAP 0x1 ;  /* 0x000000040000795c */ /* 0x000fe20000300000 */
.L_x_7628:
[----:B------:R-:W-:Y:S01]  /*d520*/  ULEA UR4, UR48, UR41, 0x3 ;  /* 0x0000002930047291 */ /* 0x000fe2000f8e183f */
[----:B------:R-:W-:-:S05]  /*d530*/  IMAD.U32 R4, RZ, RZ, UR44 ;  /* 0x0000002cff047e24 */ /* 0x000fca000f8e00ff */
[----:B------:R-:W-:-:S04]  /*d540*/  SHF.L.U32 R4, R4, 0x1f, RZ ;  /* 0x0000001f04047819 */ /* 0x000fc800000006ff */
[----:B------:R0:W1:Y:S01]  /*d550*/  SYNCS.PHASECHK.TRANS64.TRYWAIT P1, [UR4+0x2e850], R4 ;  /* 0x02e85004ff0075a7 */ /* 0x0000620008020144 */
[----:B------:R-:W-:Y:S05]  /*d560*/  @!P0 BRA `(.L_x_7629) ;  /* 0x0000000000048947 */ /* 0x000fea0003800000 */
[----:B------:R-:W-:Y:S01]  /*d570*/  BPT.TRAP 0x1 ;  /* 0x000000040000795c */ /* 0x000fe20000300000 */
.L_x_7629:
[----:B-1----:R-:W-:Y:S05]  /*d580*/  @P1 BRA `(.L_x_7630) ;  /* 0x0000000000081947 */ /* 0x002fea0003800000 */
[----:B------:R-:W1:Y:S02]  /*d590*/  SYNCS.PHASECHK.TRANS64.TRYWAIT P1, [UR4+0x2e850], R4 ;  /* 0x02e85004ff0075a7 */ /* 0x000e640008020144 */
[----:B-1----:R-:W-:Y:S05]  /*d5a0*/  @!P1 BRA `(.L_x_7631) ;  /* 0x0000007000a49947 */ /* 0x002fea0003800000 */
.L_x_7630:
[----:B------:R-:W-:Y:S01]  /*d5b0*/  UIADD3 UR41, UR41, 0x400, URZ ;  /* 0x0000040029297890 */ /* 0x000fe2000fffe03f */
[----:B------:R-:W-:Y:S01]  /*d5c0*/  WARPGROUP.ARRIVE ;  /* 0x00000000000079c5 */ /* 0x000fe20000000000 */
[----:B------:R-:W-:Y:S01]  /*d5d0*/  UMOV UR11, 0xc0000010 ;  /* 0xc0000010000b7882 */ /* 0x000fe20000000000 */
[----:B------:R-:W-:Y:S01]  /*d5e0*/  UMOV UR7, 0xc0000010 ;  /* 0xc000001000077882 */ /* 0x000fe20000000000 */
[----:B------:R-:W-:Y:S01]  /*d5f0*/  USHF.R.U32.HI UR41, URZ, 0x4, UR41 ;  /* 0x000000043f297899 */ /* 0x000fe20008011629 */
[----:B------:R-:W-:Y:S01]  /*d600*/  IMAD.MOV.U32 R6, RZ, RZ, 0x3f800000 ;  /* 0x3f800000ff067424 */ /* 0x000fe200078e00ff */
        /* <DEDUP_REMOVED lines=36> */
[----:B01----:R-:W-:Y:S01]  /*d850*/  IMAD.U32 R4, RZ, RZ, UR8 ;  /* 0x00000008ff047e24 */ /* 0x003fe2000f8e00ff */
        /* <DEDUP_REMOVED lines=34> */
[----:B------:R-:W-:Y:S01]  /*da80*/  QGMMA.64x128x32.F32.E4M3.E4M3 R24, R200, gdesc[UR8], R24, gsb0 ;  /* 0x01e00008c8187df3 */ /* 0x000fe20008000818 */
        /* <DEDUP_REMOVED lines=17> */
.L_x_7632:
        /* <DEDUP_REMOVED lines=74> */
.L_x_7599:
        /* <DEDUP_REMOVED lines=26> */
[----:B0-----:R-:W-:Y:S01]  /*e1e0*/  IMAD.SHL.U32 R24, R42, 0x4, RZ ;  /* 0x000000042a187824 */ /* 0x001fe200078e00ff */
        /* <DEDUP_REMOVED lines=21> */
[----:B------:R-:W-:Y:S01]  /*e340*/  USHF.R.S32.HI UR13, URZ, 0x1f, UR43 ;  /* 0x0000001f3f0d7899 */ /* 0x000fe2000801142b */
[----:B------:R-:W-:Y:S01]  /*e350*/  BAR.SYNC.DEFER_BLOCKING 0x1, 0x100 ;  /* 0x0044000000007b1d */ /* 0x000fe20000010000 */
[----:B------:R-:W-:-:S05]  /*e360*/  IADD3 R24, P0, R24, UR6, RZ ;  /* 0x0000000618187c10 */ /* 0x000fca000ff1e0ff */
[----:B------:R-:W-:Y:S01]  /*e370*/  IMAD.X R25, RZ, RZ, UR7, P0 ;  /* 0x00000007ff197e24 */ /* 0x000fe200080e06ff */
[----:B------:R-:W-:-:S04]  /*e380*/  ULDC.64 UR10, c[0x0][0xb98] ;  /* 0x0002e600000a7ab9 */ /* 0x000fc80000000a00 */
[----:B------:R0:W2:Y:S01]  /*e390*/  LDG.E.CONSTANT R24, desc[UR50][R24.64] ;  /* 0x0000003218187981 */ /* 0x0000a2000c1e9900 */
[----:B------:R-:W-:Y:S02]  /*e3a0*/  MOV R4, R0 ;  /* 0x0000000000047202 */ /* 0x000fe40000000f00 */
[----:B-1----:R-:W-:Y:S01]  /*e3b0*/  MOV R5, R35 ;  /* 0x0000002300057202 */ /* 0x002fe20000000f00 */
[----:B------:R-:W-:Y:S02]  /*e3c0*/  UIMAD UR5, UR12, UR8, URZ ;  /* 0x000000080c0572a4 */ /* 0x000fe4000f8e023f */
[----:B------:R-:W-:Y:S02]  /*e3d0*/  UIMAD.WIDE.U32 UR6, UR36, UR8, URZ ;  /* 0x00000008240672a5 */ /* 0x000fe4000f8e003f */
[----:B------:R-:W-:Y:S02]  /*e3e0*/  UIMAD UR5, UR36, UR9, UR5 ;  /* 0x00000009240572a4 */ /* 0x000fe4000f8e0205 */
[----:B------:R-:W-:Y:S01]  /*e3f0*/  UIMAD UR8, UR13, UR10, URZ ;  /* 0x0000000a0d0872a4 */ /* 0x000fe2000f8e023f */
[----:B0-----:R-:W-:Y:S01]  /*e400*/  LOP3.LUT P0, R25, R42, 0x3, RZ, 0xc0, !PT ;  /* 0x000000032a197812 */ /* 0x001fe2000780c0ff */
[----:B------:R-:W-:-:S02]  /*e410*/  UIADD3 UR7, UR7, UR5, URZ ;  /* 0x0000000507077290 */ /* 0x000fc4000fffe03f */
[----:B------:R-:W-:Y:S01]  /*e420*/  UIMAD UR8, UR43, UR11, UR8 ;  /* 0x0000000b2b0872a4 */ /* 0x000fe2000f8e0208 */
[----:B------:R-:W-:Y:S01]  /*e430*/  ISETP.EQ.OR P0, PT, R25, 0x3, !P0 ;  /* 0x000000031900780c */ /* 0x000fe20004702670 */
[----:B------:R-:W-:Y:S01]  /*e440*/  UIMAD.WIDE.U32 UR6, UR43, UR10, UR6 ;  /* 0x0000000a2b0672a5 */ /* 0x000fe2000f8e0006 */
[----:B------:R-:W-:Y:S02]  /*e450*/  ULDC UR5, c[0x0][0xa88] ;  /* 0x0002a20000057ab9 */ /* 0x000fe40000000800 */
[----:B------:R-:W-:Y:S01]  /*e460*/  SEL R61, R7, R6, P0 ;  /* 0x00000006073d7207 */ /* 0x000fe20000000000 */
[----:B------:R-:W-:Y:S01]  /*e470*/  ULDC.64 UR10, c[0x0][0xaf0] ;  /* 0x0002bc00000a7ab9 */ /* 0x000fe20000000a00 */
[----:B------:R-:W-:Y:S01]  /*e480*/  SEL R58, R6, R7, P0 ;  /* 0x00000007063a7207 */ /* 0x000fe20000000000 */
[----:B------:R-:W-:Y:S01]  /*e490*/  IMAD.WIDE R6, R231, 0x2, R4 ;  /* 0x00000002e7067825 */ /* 0x000fe200078e0204 */
[----:B------:R-:W-:Y:S02]  /*e4a0*/  SEL R53, R33, R32, P0 ;  /* 0x0000002021357207 */ /* 0x000fe40000000000 */
[----:B------:R-:W-:-:S02]  /*e4b0*/  SEL R50, R32, R33, P0 ;  /* 0x0000002120327207 */ /* 0x000fc40000000000 */
[----:B------:R-:W-:Y:S02]  /*e4c0*/  IADD3 R33, P6, R6, 0x4060, RZ ;  /* 0x0000406006217810 */ /* 0x000fe40007fde0ff */
[----:B------:R-:W-:Y:S02]  /*e4d0*/  SEL R55, R29, R28, P0 ;  /* 0x0000001c1d377207 */ /* 0x000fe40000000000 */
[----:B------:R-:W-:Y:S02]  /*e4e0*/  LOP3.LUT R32, R33, 0x380, RZ, 0xc0, !PT ;  /* 0x0000038021207812 */ /* 0x000fe400078ec0ff */
[----:B------:R-:W-:Y:S01]  /*e4f0*/  SEL R52, R28, R29, P0 ;  /* 0x0000001d1c347207 */ /* 0x000fe20000000000 */
[----:B------:R-:W-:Y:S01]  /*e500*/  IMAD R29, R23, 0x40, R16 ;  /* 0x00000040171d7824 */ /* 0x000fe200078e0210 */
[----:B------:R-:W-:Y:S02]  /*e510*/  SHF.R.U64 R32, R32, 0x3, RZ ;  /* 0x0000000320207819 */ /* 0x000fe400000012ff */
[----:B------:R-:W-:Y:S01]  /*e520*/  SEL R65, R31, R30, P0 ;  /* 0x0000001e1f417207 */ /* 0x000fe20000000000 */
[----:B------:R-:W-:Y:S01]  /*e530*/  IMAD.WIDE R28, R29, 0x2, R4 ;  /* 0x000000021d1c7825 */ /* 0x000fe200078e0204 */
[----:B------:R-:W-:-:S02]  /*e540*/  SEL R62, R30, R31, P0 ;  /* 0x0000001f1e3e7207 */ /* 0x000fc40000000000 */
[----:B------:R-:W0:Y:S01]  /*e550*/  LDC R30, c[0x0][0xbe8] ;  /* 0x0002fa00ff1e7b82 */ /* 0x000e220000000800 */
[----:B------:R-:W-:Y:S01]  /*e560*/  LOP3.LUT R32, R32, R33, RZ, 0x3c, !PT ;  /* 0x0000002120207212 */ /* 0x000fe200078e3cff */
[--C-:B------:R-:W-:Y:S01]  /*e570*/  IMAD.X R33, RZ, RZ, R7.reuse, P6 ;  /* 0x000000ffff217224 */ /* 0x100fe200030e0607 */
[----:B------:R-:W-:Y:S02]  /*e580*/  SEL R73, R9, R8, P0 ;  /* 0x0000000809497207 */ /* 0x000fe40000000000 */
[----:B------:R-:W-:Y:S02]  /*e590*/  SEL R72, R8, R9, P0 ;  /* 0x0000000908487207 */ /* 0x000fe40000000000 */
[C---:B------:R-:W-:Y:S02]  /*e5a0*/  IADD3 R5, P2, R6.reuse, 0x20, RZ ;  /* 0x0000002006057810 */ /* 0x040fe40007f5e0ff */
[----:B------:R-:W-:Y:S02]  /*e5b0*/  IADD3 R9, P6, R6, 0x40, RZ ;  /* 0x0000004006097810 */ /* 0x000fe40007fde0ff */
[----:B------:R-:W-:Y:S01]  /*e5c0*/  SEL R67, R27, R26, P0 ;  /* 0x0000001a1b437207 */ /* 0x000fe20000000000 */
[--C-:B------:R-:W-:Y:S01]  /*e5d0*/  IMAD.X R43, RZ, RZ, R7.reuse, P2 ;  /* 0x000000ffff2b7224 */ /* 0x100fe200010e0607 */
[----:B------:R-:W-:Y:S01]  /*e5e0*/  SEL R64, R26, R27, P0 ;  /* 0x0000001b1a407207 */ /* 0x000fe20000000000 */
[----:B------:R-:W-:Y:S01]  /*e5f0*/  IMAD.X R27, RZ, RZ, R7, P6 ;  /* 0x000000ffff1b7224 */ /* 0x000fe200030e0607 */
[----:B------:R-:W-:-:S02]  /*e600*/  SEL R57, R15, R14, P0 ;  /* 0x0000000e0f397207 */ /* 0x000fc40000000000 */
[----:B------:R-:W-:Y:S02]  /*e610*/  SEL R54, R14, R15, P0 ;  /* 0x0000000f0e367207 */ /* 0x000fe40000000000 */
[----:B------:R-:W-:Y:S02]  /*e620*/  SEL R69, R21, R20, P0 ;  /* 0x0000001415457207 */ /* 0x000fe40000000000 */
[----:B------:R-:W-:Y:S02]  /*e630*/  SEL R66, R20, R21, P0 ;  /* 0x0000001514427207 */ /* 0x000fe40000000000 */
[----:B------:R-:W-:Y:S02]  /*e640*/  LOP3.LUT R4, R5, 0x380, RZ, 0xc0, !PT ;  /* 0x0000038005047812 */ /* 0x000fe400078ec0ff */
[C---:B------:R-:W-:Y:S02]  /*e650*/  IADD3 R21, P6, R28.reuse, 0x1000, RZ ;  /* 0x000010001c157810 */ /* 0x040fe40007fde0ff */
[----:B------:R-:W-:-:S02]  /*e660*/  IADD3 R15, P2, R28, 0x2000, RZ ;  /* 0x000020001c0f7810 */ /* 0x000fc40007f5e0ff */
[----:B------:R-:W-:Y:S02]  /*e670*/  SHF.R.U64 R4, R4, 0x3, RZ ;  /* 0x0000000304047819 */ /* 0x000fe400000012ff */
[----:B------:R-:W-:Y:S02]  /*e680*/  LOP3.LUT R20, R21, 0x380, RZ, 0xc0, !PT ;  /* 0x0000038015147812 */ /* 0x000fe400078ec0ff */
[----:B------:R-:W-:Y:S02]  /*e690*/  LOP3.LUT R14, R15, 0x380, RZ, 0xc0, !PT ;  /* 0x000003800f0e7812 */ /* 0x000fe400078ec0ff */
[----:B------:R-:W-:Y:S02]  /*e6a0*/  LOP3.LUT R42, R4, R5, RZ, 0x3c, !PT ;  /* 0x00000005042a7212 */ /* 0x000fe400078e3cff */
[----:B------:R-:W-:Y:S02]  /*e6b0*/  SHF.R.U64 R20, R20, 0x3, RZ ;  /* 0x0000000314147819 */ /* 0x000fe400000012ff */
[----:B------:R-:W-:-:S02]  /*e6c0*/  SHF.R.U64 R14, R14, 0x3, RZ ;  /* 0x000000030e0e7819 */ /* 0x000fc400000012ff */
[----:B------:R-:W-:Y:S02]  /*e6d0*/  LOP3.LUT R4, R9, 0x380, RZ, 0xc0, !PT ;  /* 0x0000038009047812 */ /* 0x000fe400078ec0ff */
[----:B------:R-:W-:Y:S01]  /*e6e0*/  LOP3.LUT R20, R20, R21, RZ, 0x3c, !PT ;  /* 0x0000001514147212 */ /* 0x000fe200078e3cff */
[--C-:B------:R-:W-:Y:S01]  /*e6f0*/  IMAD.X R21, RZ, RZ, R29.reuse, P6 ;  /* 0x000000ffff157224 */ /* 0x100fe200030e061d */
[----:B------:R-:W-:Y:S01]  /*e700*/  LOP3.LUT R14, R14, R15, RZ, 0x3c, !PT ;  /* 0x0000000f0e0e7212 */ /* 0x000fe200078e3cff */
[----:B------:R-:W-:Y:S01]  /*e710*/  IMAD.X R15, RZ, RZ, R29, P2 ;  /* 0x000000ffff0f7224 */ /* 0x000fe200010e061d */
[----:B------:R-:W-:Y:S02]  /*e720*/  SHF.R.U64 R4, R4, 0x3, RZ ;  /* 0x0000000304047819 */ /* 0x000fe400000012ff */
[----:B------:R-:W-:Y:S02]  /*e730*/  IADD3 R31, P6, R28, 0x7000, RZ ;  /* 0x000070001c1f7810 */ /* 0x000fe40007fde0ff */
[----:B0-----:R-:W-:-:S02]  /*e740*/  ISETP.NE.AND P2, PT, R30, 0x1, PT ;  /* 0x000000011e00780c */ /* 0x001fc40003f45270 */
[----:B------:R-:W-:Y:S02]  /*e750*/  LOP3.LUT R26, R4, R9, RZ, 0x3c, !PT ;  /* 0x00000009041a7212 */ /* 0x000fe400078e3cff */
[----:B------:R-:W-:Y:S02]  /*e760*/  LOP3.LUT R4, R31, 0x380, RZ, 0xc0, !PT ;  /* 0x000003801f047812 */ /* 0x000fe400078ec0ff */
[----:B------:R-:W-:Y:S02]  /*e770*/  SEL R71, R13, R12, P0 ;  /* 0x0000000c0d477207 */ /* 0x000fe40000000000 */
[----:B------:R-:W-:Y:S02]  /*e780*/  SHF.R.U64 R4, R4, 0x3, RZ ;  /* 0x0000000304047819 */ /* 0x000fe400000012ff */
[----:B------:R-:W-:Y:S02]  /*e790*/  SEL R70, R12, R13, P0 ;  /* 0x0000000d0c467207 */ /* 0x000fe40000000000 */
[----:B------:R-:W-:-:S02]  /*e7a0*/  LOP3.LUT R4, R4, R31, RZ, 0x3c, !PT ;  /* 0x0000001f04047212 */ /* 0x000fc400078e3cff */
[----:B------:R-:W0:Y:S01]  /*e7b0*/  @P2 LDC R31, c[0x0][0xbec] ;  /* 0x0002fb00ff1f2b82 */ /* 0x000e220000000800 */
[C---:B------:R-:W-:Y:S02]  /*e7c0*/  IADD3 R13, P5, R6.reuse, 0x4040, RZ ;  /* 0x00004040060d7810 */ /* 0x040fe40007fbe0ff */
[----:B------:R-:W-:Y:S02]  /*e7d0*/  MOV R74, R32 ;  /* 0x00000020004a7202 */ /* 0x000fe40000000f00 */
[----:B------:R-:W-:Y:S01]  /*e7e0*/  LOP3.LUT R12, R13, 0x380, RZ, 0xc0, !PT ;  /* 0x000003800d0c7812 */ /* 0x000fe200078ec0ff */
[----:B------:R-:W-:Y:S01]  /*e7f0*/  IMAD.X R35, RZ, RZ, R7, P5 ;  /* 0x000000ffff237224 */ /* 0x000fe200028e0607 */
[----:B------:R-:W-:Y:S01]  /*e800*/  LOP3.LUT R45, R6, 0x380, RZ, 0xc0, !PT ;  /* 0x00000380062d7812 */ /* 0x000fe200078ec0ff */
[----:B------:R-:W1:Y:S01]  /*e810*/  @P2 LDC R32, c[0x0][0xbf0] ;  /* 0x0002fc00ff202b82 */ /* 0x000e620000000800 */
[----:B------:R-:W-:Y:S02]  /*e820*/  SHF.R.U64 R12, R12, 0x3, RZ ;  /* 0x000000030c0c7819 */ /* 0x000fe400000012ff */
[----:B------:R-:W-:-:S02]  /*e830*/  SHF.R.U64 R45, R45, 0x3, RZ ;  /* 0x000000032d2d7819 */ /* 0x000fc400000012ff */
[----:B------:R-:W-:Y:S02]  /*e840*/  LOP3.LUT R34, R12, R13, RZ, 0x3c, !PT ;  /* 0x0000000d0c227212 */ /* 0x000fe400078e3cff */
[----:B------:R-:W-:Y:S01]  /*e850*/  LOP3.LUT R44, R45, R6, RZ, 0x3c, !PT ;  /* 0x000000062d2c7212 */ /* 0x000fe200078e3cff */
[----:B------:R-:W-:Y:S01]  /*e860*/  IMAD.MOV.U32 R45, RZ, RZ, R7 ;  /* 0x000000ffff2d7224 */ /* 0x000fe200078e0007 */
[----:B------:R-:W-:Y:S02]  /*e870*/  SEL R59, R11, R10, P0 ;  /* 0x0000000a0b3b7207 */ /* 0x000fe40000000000 */
[----:B------:R-:W-:Y:S02]  /*e880*/  SEL R56, R10, R11, P0 ;  /* 0x0000000b0a387207 */ /* 0x000fe40000000000 */
[C---:B------:R-:W-:Y:S02]  /*e890*/  IADD3 R10, P4, R6.reuse, 0x4020, RZ ;  /* 0x00004020060a7810 */ /* 0x040fe40007f9e0ff */
[----:B------:R-:W-:-:S02]  /*e8a0*/  IADD3 R11, P3, R6, 0x4000, RZ ;  /* 0x00004000060b7810 */ /* 0x000fc40007f7e0ff */
[----:B------:R-:W-:Y:S02]  /*e8b0*/  IADD3 R8, P1, R6, 0x60, RZ ;  /* 0x0000006006087810 */ /* 0x000fe40007f3e0ff */
[----:B------:R-:W-:Y:S01]  /*e8c0*/  MOV R76, R34 ;  /* 0x00000022004c7202 */ /* 0x000fe20000000f00 */
[----:B------:R-:W-:Y:S01]  /*e8d0*/  VIADD R34, R18, UR39 ;  /* 0x0000002712227c36 */ /* 0x000fe20008000000 */
[----:B------:R-:W-:Y:S01]  /*e8e0*/  SEL R63, R48, R49, P0 ;  /* 0x00000031303f7207 */ /* 0x000fe20000000000 */
[--C-:B------:R-:W-:Y:S01]  /*e8f0*/  IMAD.X R41, RZ, RZ, R7.reuse, P1 ;  /* 0x000000ffff297224 */ /* 0x100fe200008e0607 */
[----:B------:R-:W-:Y:S02]  /*e900*/  SEL R48, R49, R48, P0 ;  /* 0x0000003031307207 */ /* 0x000fe40000000000 */
[----:B------:R-:W-:Y:S02]  /*e910*/  SEL R51, R37, R36, P0 ;  /* 0x0000002425337207 */ /* 0x000fe40000000000 */
[----:B------:R-:W-:Y:S01]  /*e920*/  SEL R46, R36, R37, P0 ;  /* 0x00000025242e7207 */ /* 0x000fe20000000000 */
[----:B------:R-:W-:Y:S01]  /*e930*/  IMAD.X R37, RZ, RZ, R7, P4 ;  /* 0x000000ffff257224 */ /* 0x000fe200020e0607 */
[----:B------:R-:W-:-:S02]  /*e940*/  SEL R49, R38, R39, P0 ;  /* 0x0000002726317207 */ /* 0x000fc40000000000 */
[----:B------:R-:W-:Y:S01]  /*e950*/  SEL R60, R39, R38, P0 ;  /* 0x00000026273c7207 */ /* 0x000fe20000000000 */
[----:B------:R-:W-:Y:S01]  /*e960*/  IMAD.X R39, RZ, RZ, R7, P3 ;  /* 0x000000ffff277224 */ /* 0x000fe200018e0607 */
[----:B------:R-:W-:Y:S02]  /*e970*/  LOP3.LUT R6, R11, 0x380, RZ, 0xc0, !PT ;  /* 0x000003800b067812 */ /* 0x000fe400078ec0ff */
[----:B------:R-:W-:Y:S02]  /*e980*/  MOV R81, R44 ;  /* 0x0000002c00517202 */ /* 0x000fe40000000f00 */
[----:B------:R-:W-:Y:S02]  /*e990*/  SEL R25, R94, R93, P0 ;  /* 0x0000005d5e197207 */ /* 0x000fe40000000000 */
[----:B------:R-:W-:Y:S02]  /*e9a0*/  SEL R47, R90, R89, P0 ;  /* 0x000000595a2f7207 */ /* 0x000fe40000000000 */
[----:B------:R-:W-:Y:S01]  /*e9b0*/  MOV R45, R26 ;  /* 0x0000001a002d7202 */ /* 0x000fe20000000f00 */
[----:B0-----:R-:W-:Y:S01]  /*e9c0*/  @P2 IMAD.HI.U32 R27, R34, R31, RZ ;  /* 0x0000001f221b2227 */ /* 0x001fe200078e00ff */
[----:B------:R-:W-:-:S02]  /*e9d0*/  SEL R94, R93, R94, P0 ;  /* 0x0000005e5d5e7207 */ /* 0x000fc40000000000 */
[----:B------:R-:W-:Y:S01]  /*e9e0*/  SEL R90, R89, R90, P0 ;  /* 0x0000005a595a7207 */ /* 0x000fe20000000000 */
[----:B------:R-:W-:Y:S01]  /*e9f0*/  IMAD.MOV.U32 R26, RZ, RZ, R34 ;  /* 0x000000ffff1a7224 */ /* 0x000fe200078e0022 */
[----:B------:R-:W-:Y:S02]  /*ea00*/  LOP3.LUT R7, R10, 0x380, RZ, 0xc0, !PT ;  /* 0x000003800a077812 */ /* 0x000fe400078ec0ff */
[----:B------:R-:W-:Y:S02]  /*ea10*/  SHF.R.U64 R6, R6, 0x3, RZ ;  /* 0x0000000306067819 */ /* 0x000fe400000012ff */
[----:B------:R-:W-:Y:S02]  /*ea20*/  SHF.R.U64 R7, R7, 0x3, RZ ;  /* 0x0000000307077819 */ /* 0x000fe400000012ff */
[----:B------:R-:W-:Y:S02]  /*ea30*/  LOP3.LUT R38, R6, R11, RZ, 0x3c, !PT ;  /* 0x0000000b06267212 */ /* 0x000fe400078e3cff */
[----:B------:R-:W-:-:S02]  /*ea40*/  IADD3 R13, P1, R28, 0x3000, RZ ;  /* 0x000030001c0d7810 */ /* 0x000fc40007f3e0ff */
[----:B------:R-:W-:Y:S02]  /*ea50*/  LOP3.LUT R6, R8, 0x380, RZ, 0xc0, !PT ;  /* 0x0000038008067812 */ /* 0x000fe400078ec0ff */
[----:B------:R-:W-:Y:S02]  /*ea60*/  LOP3.LUT R36, R7, R10, RZ, 0x3c, !PT ;  /* 0x0000000a07247212 */ /* 0x000fe400078e3cff */
[----:B-1----:R-:W-:Y:S01]  /*ea70*/  @P2 SHF.R.U32.HI R26, RZ, R32, R27 ;  /* 0x00000020ff1a2219 */ /* 0x002fe2000001161b */
[----:B------:R-:W-:Y:S01]  /*ea80*/  IMAD.U32 R27, RZ, RZ, UR8 ;  /* 0x00000008ff1b7e24 */ /* 0x000fe2000f8e00ff */
[----:B------:R-:W-:Y:S01]  /*ea90*/  LOP3.LUT R12, R13, 0x380, RZ, 0xc0, !PT ;  /* 0x000003800d0c7812 */ /* 0x000fe200078ec0ff */
[----:B------:R-:W-:Y:S01]  /*eaa0*/  ULDC.64 UR8, c[0x0][0xae8] ;  /* 0x0002ba0000087ab9 */ /* 0x000fe20000000a00 */
[----:B------:R-:W-:Y:S02]  /*eab0*/  SHF.R.U64 R5, R6, 0x3, RZ ;  /* 0x0000000306057819 */ /* 0x000fe400000012ff */
[----:B------:R-:W-:Y:S01]  /*eac0*/  MOV R77, R36 ;  /* 0x00000024004d7202 */ /* 0x000fe20000000f00 */
[----:B------:R-:W-:Y:S01]  /*ead0*/  IMAD.MOV R37, RZ, RZ, -R26 ;  /* 0x000000ffff257224 */ /* 0x000fe200078e0a1a */
[----:B------:R-:W-:-:S02]  /*eae0*/  SEL R75, R86, R87, P0 ;  /* 0x00000057564b7207 */ /* 0x000fc40000000000 */
[----:B------:R-:W-:Y:S01]  /*eaf0*/  SHF.R.U64 R12, R12, 0x3, RZ ;  /* 0x000000030c0c7819 */ /* 0x000fe200000012ff */
[----:B------:R-:W-:Y:S01]  /*eb00*/  IMAD R37, R30, R37, R34 ;  /* 0x000000251e257224 */ /* 0x000fe200078e0222 */
[----:B------:R-:W-:Y:S02]  /*eb10*/  LOP3.LUT R40, R5, R8, RZ, 0x3c, !PT ;  /* 0x0000000805287212 */ /* 0x000fe400078e3cff */
[----:B------:R-:W-:Y:S02]  /*eb20*/  SEL R86, R87, R86, P0 ;  /* 0x0000005657567207 */ /* 0x000fe40000000000 */
[----:B------:R-:W-:Y:S01]  /*eb30*/  LOP3.LUT R12, R12, R13, RZ, 0x3c, !PT ;  /* 0x0000000d0c0c7212 */ /* 0x000fe200078e3cff */
[----:B------:R-:W-:Y:S01]  /*eb40*/  IMAD.X R13, RZ, RZ, R29, P1 ;  /* 0x000000ffff0d7224 */ /* 0x000fe200008e061d */
[----:B------:R-:W-:Y:S02]  /*eb50*/  MOV R80, R42 ;  /* 0x0000002a00507202 */ /* 0x000fe40000000f00 */
[----:B------:R-:W-:-:S02]  /*eb60*/  MOV R79, R40 ;  /* 0x00000028004f7202 */ /* 0x000fc40000000f00 */
[----:B------:R-:W-:Y:S02]  /*eb70*/  IADD3 R40, P1, R26, UR6, RZ ;  /* 0x000000061a287c10 */ /* 0x000fe4000ff3e0ff */
[----:B------:R-:W-:Y:S02]  /*eb80*/  SHF.R.S32.HI R36, RZ, 0x1f, R37 ;  /* 0x0000001fff247819 */ /* 0x000fe40000011425 */
[C---:B------:R-:W-:Y:S02]  /*eb90*/  IADD3 R9, P4, R28.reuse, 0x5000, RZ ;  /* 0x000050001c097810 */ /* 0x040fe40007f9e0ff */
[----:B------:R-:W-:Y:S02]  /*eba0*/  IADD3 R11, P3, R28, 0x4000, RZ ;  /* 0x000040001c0b7810 */ /* 0x000fe40007f7e0ff */
[----:B------:R-:W-:Y:S02]  /*ebb0*/  LOP3.LUT R8, R9, 0x380, RZ, 0xc0, !PT ;  /* 0x0000038009087812 */ /* 0x000fe400078ec0ff */
[----:B------:R-:W-:-:S02]  /*ebc0*/  LOP3.LUT R10, R11, 0x380, RZ, 0xc0, !PT ;  /* 0x000003800b0a7812 */ /* 0x000fc400078ec0ff */
[----:B------:R-:W-:Y:S02]  /*ebd0*/  MOV R78, R38 ;  /* 0x00000026004e7202 */ /* 0x000fe40000000f00 */
[----:B------:R-:W-:Y:S02]  /*ebe0*/  SHF.R.U64 R8, R8, 0x3, RZ ;  /* 0x0000000308087819 */ /* 0x000fe400000012ff */
[----:B------:R-:W-:Y:S02]  /*ebf0*/  SHF.R.U64 R10, R10, 0x3, RZ ;  /* 0x000000030a0a7819 */ /* 0x000fe400000012ff */
[----:B------:R-:W-:Y:S01]  /*ec00*/  LOP3.LUT R8, R8, R9, RZ, 0x3c, !PT ;  /* 0x0000000908087212 */ /* 0x000fe200078e3cff */
[--C-:B------:R-:W-:Y:S01]  /*ec10*/  IMAD.X R9, RZ, RZ, R29.reuse, P4 ;  /* 0x000000ffff097224 */ /* 0x100fe200020e061d */
[----:B------:R-:W-:Y:S01]  /*ec20*/  LOP3.LUT R10, R10, R11, RZ, 0x3c, !PT ;  /* 0x0000000b0a0a7212 */ /* 0x000fe200078e3cff */
[----:B------:R-:W-:Y:S01]  /*ec30*/  IMAD.X R11, RZ, RZ, R29, P3 ;  /* 0x000000ffff0b7224 */ /* 0x000fe200018e061d */
[----:B------:R-:W-:-:S02]  /*ec40*/  IADD3 R7, P5, R28, 0x6000, RZ ;  /* 0x000060001c077810 */ /* 0x000fc40007fbe0ff */
[----:B------:R-:W-:Y:S02]  /*ec50*/  LOP3.LUT R5, R28, 0x380, RZ, 0xc0, !PT ;  /* 0x000003801c057812 */ /* 0x000fe400078ec0ff */
[----:B------:R-:W-:Y:S02]  /*ec60*/  LOP3.LUT R6, R7, 0x380, RZ, 0xc0, !PT ;  /* 0x0000038007067812 */ /* 0x000fe400078ec0ff */
[----:B------:R-:W-:Y:S02]  /*ec70*/  SHF.R.U64 R5, R5, 0x3, RZ ;  /* 0x0000000305057819 */ /* 0x000fe400000012ff */
[----:B------:R-:W-:Y:S02]  /*ec80*/  SHF.R.U64 R6, R6, 0x3, RZ ;  /* 0x0000000306067819 */ /* 0x000fe400000012ff */
[----:B------:R-:W-:Y:S01]  /*ec90*/  LOP3.LUT R28, R5, R28, RZ, 0x3c, !PT ;  /* 0x0000001c051c7212 */ /* 0x000fe200078e3cff */
[--C-:B------:R-:W-:Y:S01]  /*eca0*/  IMAD.X R5, RZ, RZ, R29.reuse, P6 ;  /* 0x000000ffff057224 */ /* 0x100fe200030e061d */
[----:B------:R-:W-:Y:S01]  /*ecb0*/  LOP3.LUT R6, R6, R7, RZ, 0x3c, !PT ;  /* 0x0000000706067212 */ /* 0x000fe200078e3cff */
[----:B------:R-:W-:Y:S01]  /*ecc0*/  IMAD.X R7, RZ, RZ, R29, P5 ;  /* 0x000000ffff077224 */ /* 0x000fe200028e061d */
[----:B--2---:R-:W-:Y:S01]  /*ecd0*/  LOP3.LUT R31, R24, 0x2, RZ, 0x3c, !PT ;  /* 0x00000002181f7812 */ /* 0x004fe200078e3cff */
[----:B------:R-:W-:Y:S04]  /*ece0*/  SHFL.IDX PT, R25, R25, R24, 0x1c1f ;  /* 0x001c1f1819197589 */ /* 0x000fe800000e0000 */
[----:B------:R-:W-:Y:S04]  /*ecf0*/  SHFL.IDX PT, R47, R47, R24, 0x1c1f ;  /* 0x001c1f182f2f7589 */ /* 0x000fe800000e0000 */
[----:B------:R-:W-:Y:S04]  /*ed00*/  SHFL.IDX PT, R94, R94, R31, 0x1c1f ;  /* 0x001c1f1f5e5e7589 */ /* 0x000fe800000e0000 */
[----:B------:R-:W0:Y:S04]  /*ed10*/  SHFL.IDX PT, R90, R90, R31, 0x1c1f ;  /* 0x001c1f1f5a5a7589 */ /* 0x000e2800000e0000 */
[----:B------:R-:W-:Y:S04]  /*ed20*/  SHFL.IDX PT, R63, R63, R24, 0x1c1f ;  /* 0x001c1f183f3f7589 */ /* 0x000fe800000e0000 */
[----:B------:R-:W-:Y:S04]  /*ed30*/  SHFL.IDX PT, R48, R48, R31, 0x1c1f ;  /* 0x001c1f1f30307589 */ /* 0x000fe800000e0000 */
[----:B------:R-:W-:Y:S04]  /*ed40*/  SHFL.IDX PT, R51, R51, R24, 0x1c1f ;  /* 0x001c1f1833337589 */ /* 0x000fe800000e0000 */
[----:B------:R-:W1:Y:S04]  /*ed50*/  SHFL.IDX PT, R46, R46, R31, 0x1c1f ;  /* 0x001c1f1f2e2e7589 */ /* 0x000e6800000e0000 */
[----:B------:R-:W-:Y:S04]  /*ed60*/  SHFL.IDX PT, R49, R49, R24, 0x1c1f ;  /* 0x001c1f1831317589 */ /* 0x000fe800000e0000 */
[----:B------:R-:W2:Y:S01]  /*ed70*/  SHFL.IDX PT, R60, R60, R31, 0x1c1f ;  /* 0x001c1f1f3c3c7589 */ /* 0x000ea200000e0000 */
[----:B0-----:R-:W-:-:S02]  /*ed80*/  SEL R32, R47, R90, P0 ;  /* 0x0000005a2f207207 */ /* 0x001fc40000000000 */
[----:B------:R-:W-:Y:S01]  /*ed90*/  SEL R34, R90, R47, P0 ;  /* 0x0000002f5a227207 */ /* 0x000fe20000000000 */
[----:B------:R-:W-:Y:S04]  /*eda0*/  SHFL.IDX PT, R65, R65, R24, 0x1c1f ;  /* 0x001c1f1841417589 */ /* 0x000fe800000e0000 */
[----:B------:R-:W0:Y:S04]  /*edb0*/  SHFL.IDX PT, R62, R62, R31, 0x1c1f ;  /* 0x001c1f1f3e3e7589 */ /* 0x000e2800000e0000 */
[----:B------:R-:W-:Y:S04]  /*edc0*/  SHFL.IDX PT, R53, R53, R24, 0x1c1f ;  /* 0x001c1f1835357589 */ /* 0x000fe800000e0000 */
[----:B------:R-:W-:Y:S01]  /*edd0*/  SHFL.IDX PT, R55, R55, R24, 0x1c1f ;  /* 0x001c1f1837377589 */ /* 0x000fe200000e0000 */
[----:B-1----:R-:W-:-:S03]  /*ede0*/  SEL R38, R46, R51, P0 ;  /* 0x000000332e267207 */ /* 0x002fc60000000000 */
[----:B------:R-:W-:Y:S04]  /*edf0*/  SHFL.IDX PT, R57, R57, R24, 0x1c1f ;  /* 0x001c1f1839397589 */ /* 0x000fe800000e0000 */
[----:B------:R-:W-:Y:S01]  /*ee00*/  SHFL.IDX PT, R59, R59, R24, 0x1c1f ;  /* 0x001c1f183b3b7589 */ /* 0x000fe200000e0000 */
[----:B--2---:R-:W-:Y:S02]  /*ee10*/  SEL R33, R49, R60, P0 ;  /* 0x0000003c31217207 */ /* 0x004fe40000000000 */
[----:B------:R-:W-:Y:S01]  /*ee20*/  SEL R35, R60, R49, P0 ;  /* 0x000000313c237207 */ /* 0x000fe20000000000 */
[----:B------:R-:W-:Y:S04]  /*ee30*/  SHFL.IDX PT, R42, R61, R24, 0x1c1f ;  /* 0x001c1f183d2a7589 */ /* 0x000fe800000e0000 */
[----:B------:R-:W-:Y:S01]  /*ee40*/  SHFL.IDX PT, R67, R67, R24, 0x1c1f ;  /* 0x001c1f1843437589 */ /* 0x000fe200000e0000 */
[----:B0-----:R-:W-:-:S03]  /*ee50*/  SEL R39, R62, R65, P0 ;  /* 0x000000413e277207 */ /* 0x001fc60000000000 */
[----:B------:R-:W-:Y:S04]  /*ee60*/  SHFL.IDX PT, R69, R69, R24, 0x1c1f ;  /* 0x001c1f1845457589 */ /* 0x000fe800000e0000 */
[----:B------:R-:W-:Y:S04]  /*ee70*/  SHFL.IDX PT, R71, R71, R24, 0x1c1f ;  /* 0x001c1f1847477589 */ /* 0x000fe800000e0000 */
[----:B------:R-:W-:Y:S04]  /*ee80*/  SHFL.IDX PT, R73, R73, R24, 0x1c1f ;  /* 0x001c1f1849497589 */ /* 0x000fe800000e0000 */
[----:B------:R0:W-:Y:S04]  /*ee90*/  SHFL.IDX PT, R75, R75, R24, 0x1c1f ;  /* 0x001c1f184b4b7589 */ /* 0x0001e800000e0000 */
[----:B------:R-:W-:Y:S04]  /*eea0*/  SHFL.IDX PT, R50, R50, R31, 0x1c1f ;  /* 0x001c1f1f32327589 */ /* 0x000fe800000e0000 */
[----:B------:R-:W-:Y:S01]  /*eeb0*/  SHFL.IDX PT, R52, R52, R31, 0x1c1f ;  /* 0x001c1f1f34347589 */ /* 0x000fe200000e0000 */
[----:B0-----:R-:W-:-:S03]  /*eec0*/  SHF.R.S32.HI R24, RZ, 0x1f, R26 ;  /* 0x0000001fff187819 */ /* 0x001fc6000001141a */
[----:B------:R-:W-:Y:S01]  /*eed0*/  SHFL.IDX PT, R44, R64, R31, 0x1c1f ;  /* 0x001c1f1f402c7589 */ /* 0x000fe200000e0000 */
[----:B------:R-:W-:Y:S02]  /*eee0*/  SEL R26, R94, R25, P0 ;  /* 0x000000195e1a7207 */ /* 0x000fe40000000000 */
[----:B------:R-:W-:Y:S01]  /*eef0*/  IADD3.X R41, R24, UR7, R27, P1, !PT ;  /* 0x0000000718297c10 */ /* 0x000fe20008ffe41b */
[----:B------:R-:W-:Y:S01]  /*ef00*/  SHFL.IDX PT, R54, R54, R31, 0x1c1f ;  /* 0x001c1f1f36367589 */ /* 0x000fe200000e0000 */
[----:B------:R-:W-:Y:S01]  /*ef10*/  ULDC.64 UR6, c[0x0][0xb88] ;  /* 0x0002e20000067ab9 */ /* 0x000fe20000000a00 */
[----:B------:R-:W-:Y:S01]  /*ef20*/  SEL R24, R25, R94, P0 ;  /* 0x0000005e19187207 */ /* 0x000fe20000000000 */
[----:B------:R-:W-:Y:S01]  /*ef30*/  IMAD R36, R36, UR6, RZ ;  /* 0x0000000624247c24 */ /* 0x000fe2000f8e02ff */
[----:B------:R-:W-:Y:S01]  /*ef40*/  SHFL.IDX PT, R68, R66, R31, 0x1c1f ;  /* 0x001c1f1f42447589 */ /* 0x000fe200000e0000 */
[----:B------:R-:W-:Y:S01]  /*ef50*/  SEL R25, R63, R48, P0 ;  /* 0x000000303f197207 */ /* 0x000fe20000000000 */
[C---:B------:R-:W-:Y:S01]  /*ef60*/  IMAD.WIDE.U32 R40, R37.reuse, UR6, R40 ;  /* 0x0000000625287c25 */ /* 0x040fe2000f8e0028 */
[----:B------:R-:W-:Y:S01]  /*ef70*/  SEL R27, R48, R63, P0 ;  /* 0x0000003f301b7207 */ /* 0x000fe20000000000 */
[----:B------:R-:W-:Y:S01]  /*ef80*/  SHFL.IDX PT, R70, R70, R31, 0x1c1f ;  /* 0x001c1f1f46467589 */ /* 0x000fe200000e0000 */
[----:B------:R-:W-:Y:S01]  /*ef90*/  LOP3.LUT P1, RZ, R228, 0x3, RZ, 0xc0, !PT ;  /* 0x00000003e4ff7812 */ /* 0x000fe2000782c0ff */
[----:B------:R-:W-:Y:S01]  /*efa0*/  IMAD R47, R37, UR7, R36 ;  /* 0x00000007252f7c24 */ /* 0x000fe2000f8e0224 */
[----:B------:R-:W-:Y:S01]  /*efb0*/  SEL R36, R51, R46, P0 ;  /* 0x0000002e33247207 */ /* 0x000fe20000000000 */
[----:B------:R-:W0:Y:S01]  /*efc0*/  SHFL.IDX PT, R56, R56, R31, 0x1c1f ;  /* 0x001c1f1f38387589 */ /* 0x000e2200000e0000 */
[----:B------:R-:W-:Y:S01]  /*efd0*/  VIADD R46, R230, UR39 ;  /* 0x00000027e62e7c36 */ /* 0x000fe20008000000 */
[----:B------:R-:W-:Y:S01]  /*efe0*/  ULDC.64 UR6, c[0x0][0xb50] ;  /* 0x0002d40000067ab9 */ /* 0x000fe20000000a00 */
[----:B------:R-:W-:Y:S01]  /*eff0*/  SEL R37, R65, R62, P0 ;  /* 0x0000003e41257207 */ /* 0x000fe20000000000 */
[----:B------:R-:W1:Y:S04]  /*f000*/  SHFL.IDX PT, R72, R72, R31, 0x1c1f ;  /* 0x001c1f1f48487589 */ /* 0x000e6800000e0000 */
[----:B------:R-:W2:Y:S04]  /*f010*/  SHFL.IDX PT, R43, R58, R31, 0x1c1f ;  /* 0x001c1f1f3a2b7589 */ /* 0x000ea800000e0000 */
[----:B------:R3:W4:Y:S04]  /*f020*/  SHFL.IDX PT, R86, R86, R31, 0x1c1f ;  /* 0x001c1f1f56567589 */ /* 0x00072800000e0000 */
[----:B------:R2:W-:Y:S04]  /*f030*/  STSM.16.M88.4 [R81], R24 ;  /* 0x0000001851007844 */ /* 0x0005e80000000200 */
[----:B------:R4:W-:Y:S01]  /*f040*/  STSM.16.M88.4 [R80], R32 ;  /* 0x0000002050007844 */ /* 0x0009e20000000200 */
[----:B---3--:R-:W-:Y:S01]  /*f050*/  IMAD R31, R30, UR5, RZ ;  /* 0x000000051e1f7c24 */ /* 0x008fe2000f8e02ff */
[----:B0-----:R-:W-:-:S02]  /*f060*/  SEL R48, R59, R56, P0 ;  /* 0x000000383b307207 */ /* 0x001fc40000000000 */
[----:B------:R-:W-:Y:S02]  /*f070*/  STSM.16.M88.4 [R45], R36 ;  /* 0x000000242d007844 */ /* 0x000fe40000000200 */
[----:B------:R-:W-:Y:S02]  /*f080*/  ISETP.GE.OR P3, PT, R46, R31, P1 ;  /* 0x0000001f2e00720c */ /* 0x000fe40000f66670 */
[----:B-1----:R-:W-:Y:S02]  /*f090*/  SEL R49, R73, R72, P0 ;  /* 0x0000004849317207 */ /* 0x002fe40000000000 */
[----:B------:R-:W-:Y:S01]  /*f0a0*/  SEL R51, R72, R73, P0 ;  /* 0x0000004948337207 */ /* 0x000fe20000000000 */
[----:B--2---:R-:W-:Y:S01]  /*f0b0*/  VIADD R24, R46, 0x8 ;  /* 0x000000082e187836 */ /* 0x004fe20000000000 */
[----:B------:R-:W-:Y:S01]  /*f0c0*/  SEL R26, R50, R53, P0 ;  /* 0x00000035321a7207 */ /* 0x000fe20000000000 */
[----:B------:R-:W-:Y:S01]  /*f0d0*/  IMAD.IADD R25, R41, 0x1, R47 ;  /* 0x0000000129197824 */ /* 0x000fe200078e022f */
[----:B------:R-:W-:-:S02]  /*f0e0*/  LEA R41, P4, R40, UR6, 0x2 ;  /* 0x0000000628297c11 */ /* 0x000fc4000f8810ff */
[----:B------:R-:W-:Y:S02]  /*f0f0*/  ISETP.GE.OR P1, PT, R24, R31, P1 ;  /* 0x0000001f1800720c */ /* 0x000fe40000f26670 */
[----:B------:R-:W-:Y:S01]  /*f100*/  LEA.HI.X R40, R40, UR7, R25, 0x2, P4 ;  /* 0x0000000728287c11 */ /* 0x000fe2000a0f1419 */
[----:B------:R-:W-:Y:S01]  /*f110*/  SHFL.IDX PT, R60, R41, RZ, 0x1c1f ;  /* 0x001c1fff293c7589 */ /* 0x000fe200000e0000 */
[----:B------:R-:W-:Y:S02]  /*f120*/  SEL R24, R53, R50, P0 ;  /* 0x0000003235187207 */ /* 0x000fe40000000000 */
[----:B----4-:R-:W-:Y:S01]  /*f130*/  SEL R32, R55, R52, P0 ;  /* 0x0000003437207207 */ /* 0x010fe20000000000 */
[----:B------:R-:W0:Y:S01]  /*f140*/  SHFL.IDX PT, R61, R40, RZ, 0x1c1f ;  /* 0x001c1fff283d7589 */ /* 0x000e2200000e0000 */
[----:B------:R-:W-:Y:S02]  /*f150*/  SEL R34, R52, R55, P0 ;  /* 0x0000003734227207 */ /* 0x000fe40000000000 */
[----:B------:R-:W-:Y:S01]  /*f160*/  SEL R25, R67, R44, P0 ;  /* 0x0000002c43197207 */ /* 0x000fe20000000000 */
[----:B------:R-:W-:Y:S01]  /*f170*/  SHFL.IDX PT, R62, R41, 0x1, 0x1c1f ;  /* 0x003c1f00293e7f89 */ /* 0x000fe200000e0000 */
[----:B------:R-:W-:-:S02]  /*f180*/  SEL R27, R44, R67, P0 ;  /* 0x000000432c1b7207 */ /* 0x000fc40000000000 */
[----:B------:R-:W-:Y:S01]  /*f190*/  SEL R52, R57, R54, P0 ;  /* 0x0000003639347207 */ /* 0x000fe20000000000 */
[----:B------:R-:W1:Y:S01]  /*f1a0*/  SHFL.IDX PT, R63, R40, 0x1, 0x1c1f ;  /* 0x003c1f00283f7f89 */ /* 0x000e6200000e0000 */
[----:B------:R-:W-:Y:S02]  /*f1b0*/  SEL R33, R69, R68, P0 ;  /* 0x0000004445217207 */ /* 0x000fe40000000000 */
[----:B------:R-:W-:Y:S01]  /*f1c0*/  SEL R35, R68, R69, P0 ;  /* 0x0000004544237207 */ /* 0x000fe20000000000 */
[----:B------:R-:W-:Y:S01]  /*f1d0*/  STSM.16.M88.4 [R79], R24 ;  /* 0x000000184f007844 */ /* 0x000fe20000000200 */
[----:B------:R-:W-:Y:S02]  /*f1e0*/  SEL R54, R54, R57, P0 ;  /* 0x0000003936367207 */ /* 0x000fe40000000000 */
[----:B------:R-:W-:Y:S01]  /*f1f0*/  SEL R53, R71, R70, P0 ;  /* 0x0000004647357207 */ /* 0x000fe20000000000 */
[----:B------:R-:W-:Y:S01]  /*f200*/  STSM.16.M88.4 [R78], R32 ;  /* 0x000000204e007844 */ /* 0x000fe20000000200 */
[----:B------:R-:W-:-:S02]  /*f210*/  SEL R55, R70, R71, P0 ;  /* 0x0000004746377207 */ /* 0x000fc40000000000 */
[----:B------:R-:W-:Y:S02]  /*f220*/  SEL R50, R56, R59, P0 ;  /* 0x0000003b38327207 */ /* 0x000fe40000000000 */
[----:B------:R-:W-:Y:S01]  /*f230*/  SEL R64, R42, R43, P0 ;  /* 0x0000002b2a407207 */ /* 0x000fe20000000000 */
[----:B------:R-:W-:Y:S01]  /*f240*/  STSM.16.M88.4 [R77], R52 ;  /* 0x000000344d007844 */ /* 0x000fe20000000200 */
[----:B------:R-:W-:Y:S02]  /*f250*/  SEL R66, R43, R42, P0 ;  /* 0x0000002a2b427207 */ /* 0x000fe40000000000 */
[----:B------:R-:W-:Y:S01]  /*f260*/  SEL R65, R75, R86, P0 ;  /* 0x000000564b417207 */ /* 0x000fe20000000000 */
[----:B------:R-:W-:Y:S01]  /*f270*/  STSM.16.M88.4 [R76], R48 ;  /* 0x000000304c007844 */ /* 0x000fe20000000200 */
[----:B------:R-:W-:-:S05]  /*f280*/  SEL R67, R86, R75, P0 ;  /* 0x0000004b56437207 */ /* 0x000fca0000000000 */
        /* <DEDUP_REMOVED lines=12> */
[----:B------:R-:W5:Y:S01]  /*f350*/  LD.E.128 R44, desc[UR50][R28.64] ;  /* 0x000000321c2c7980 */ /* 0x000f62000c101d00 */
[----:B---3--:R-:W-:Y:S01]  /*f360*/  VIADD R6, R2, UR39 ;  /* 0x0000002702067c36 */ /* 0x008fe20008000000 */
[----:B------:R-:W-:Y:S02]  /*f370*/  UIMAD UR8, UR13, UR10, URZ ;  /* 0x0000000a0d0872a4 */ /* 0x000fe4000f8e023f */
[----:B------:R-:W5:Y:S01]  /*f380*/  LD.E.128 R40, desc[UR50][R20.64] ;  /* 0x0000003214287980 */ /* 0x000f62000c101d00 */
[----:B--2---:R-:W-:Y:S01]  /*f390*/  @P2 IMAD.HI.U32 R2, R6, R65, RZ ;  /* 0x0000004106022227 */ /* 0x004fe200078e00ff */
[----:B------:R-:W-:Y:S02]  /*f3a0*/  UIADD3 UR7, UR7, UR5, URZ ;  /* 0x0000000507077290 */ /* 0x000fe4000fffe03f */
[----:B------:R-:W5:Y:S01]  /*f3b0*/  LD.E.128 R36, desc[UR50][R14.64] ;  /* 0x000000320e247980 */ /* 0x000f62000c101d00 */
[----:B-1----:R-:W-:Y:S01]  /*f3c0*/  IMAD.MOV.U32 R5, RZ, RZ, R6 ;  /* 0x000000ffff057224 */ /* 0x002fe200078e0006 */
[----:B------:R-:W-:-:S02]  /*f3d0*/  UIMAD UR5, UR43, UR11, UR8 ;  /* 0x0000000b2b0572a4 */ /* 0x000fc4000f8e0208 */
[----:B------:R-:W-:Y:S01]  /*f3e0*/  UIMAD.WIDE.U32 UR6, UR43, UR10, UR6 ;  /* 0x0000000a2b0672a5 */ /* 0x000fe2000f8e0006 */
[----:B------:R-:W5:Y:S01]  /*f3f0*/  LD.E.128 R24, desc[UR50][R12.64] ;  /* 0x000000320c187980 */ /* 0x000f62000c101d00 */
[----:B0-----:R-:W-:Y:S01]  /*f400*/  @P2 SHF.R.U32.HI R5, RZ, R3, R2 ;  /* 0x00000003ff052219 */ /* 0x001fe20000011602 */
[----:B------:R-:W-:Y:S01]  /*f410*/  ULDC.64 UR8, c[0x0][0xae0] ;  /* 0x0002b80000087ab9 */ /* 0x000fe20000000a00 */
[----:B------:R-:W-:Y:S01]  /*f420*/  UIADD3 UR5, UR7, UR5, URZ ;  /* 0x0000000507057290 */ /* 0x000fe2000fffe03f */
[----:B------:R-:W5:Y:S01]  /*f430*/  LD.E.128 R56, desc[UR50][R10.64] ;  /* 0x000000320a387980 */ /* 0x000f62000c101d00 */
[--C-:B------:R-:W-:Y:S01]  /*f440*/  SHF.R.S32.HI R4, RZ, 0x1f, R5.reuse ;  /* 0x0000001fff047819 */ /* 0x100fe20000011405 */
[----:B------:R-:W-:Y:S02]  /*f450*/  IMAD.MOV R7, RZ, RZ, -R5 ;  /* 0x000000ffff077224 */ /* 0x000fe400078e0a05 */
[----:B------:R-:W-:Y:S01]  /*f460*/  IMAD.U32 R3, RZ, RZ, UR7 ;  /* 0x00000007ff037e24 */ /* 0x000fe2000f8e00ff */
[----:B------:R0:W5:Y:S01]  /*f470*/  LD.E.128 R52, desc[UR50][R8.64] ;  /* 0x0000003208347980 */ /* 0x000162000c101d00 */
[----:B------:R-:W-:-:S02]  /*f480*/  IMAD R4, R4, UR8, RZ ;  /* 0x0000000804047c24 */ /* 0x000fc4000f8e02ff */
[----:B------:R-:W-:Y:S01]  /*f490*/  IMAD R7, R30, R7, R6 ;  /* 0x000000071e077224 */ /* 0x000fe200078e0206 */
        /* <DEDUP_REMOVED lines=8> */
[----:B------:R-:W-:-:S02]  /*f520*/  IMAD.U32 R3, RZ, RZ, UR5 ;  /* 0x00000005ff037e24 */ /* 0x000fc4000f8e00ff */
[C---:B0-----:R-:W-:Y:S01]  /*f530*/  IMAD R9, R5.reuse, UR9, R4 ;  /* 0x0000000905097c24 */ /* 0x041fe2000f8e0204 */
        /* <DEDUP_REMOVED lines=9> */
[----:B------:R-:W-:Y:S02]  /*f5d0*/  VIADD R4, R8, 0x20 ;  /* 0x0000002008047836 */ /* 0x000fe40000000000 */
[----:B------:R-:W-:Y:S01]  /*f5e0*/  VIADD R0, R0, 0x2e820 ;  /* 0x0002e82000007836 */ /* 0x000fe20000000000 */
[----:B------:R-:W-:Y:S01]  /*f5f0*/  LEA R6, P3, R2, UR6, 0x1 ;  /* 0x0000000602067c11 */ /* 0x000fe2000f8608ff */
[----:B------:R-:W-:Y:S01]  /*f600*/  IMAD.IADD R3, R3, 0x1, R5 ;  /* 0x0000000103037824 */ /* 0x000fe200078e0205 */
[-C--:B------:R-:W-:Y:S01]  /*f610*/  ISETP.GE.AND P0, PT, R4, R31.reuse, PT ;  /* 0x0000001f0400720c */ /* 0x080fe20003f06270 */
[----:B------:R-:W-:Y:S01]  /*f620*/  VIADD R4, R8, 0x40 ;  /* 0x0000004008047836 */ /* 0x000fe20000000000 */
[----:B------:R-:W-:Y:S02]  /*f630*/  PRMT R0, RZ, 0x654, R0 ;  /* 0x00000654ff007816 */ /* 0x000fe40000000000 */
[----:B------:R-:W-:Y:S01]  /*f640*/  LEA.HI.X R7, R2, UR7, R3, 0x1, P3 ;  /* 0x0000000702077c11 */ /* 0x000fe200098f0c03 */
[----:B------:R-:W-:Y:S01]  /*f650*/  BSSY B1, `(.L_x_7635) ;  /* 0x000000f000017945 */ /* 0x000fe20003800000 */
[----:B------:R-:W-:Y:S01]  /*f660*/  ISETP.GE.AND P1, PT, R4, R31, PT ;  /* 0x0000001f0400720c */ /* 0x000fe20003f26270 */
[----:B-1----:R0:W-:Y:S01]  /*f670*/  SYNCS.ARRIVE.TRANS64.RED.A1T0 RZ, [R0+URZ], RZ ;  /* 0x000000ff00ff79a7 */ /* 0x0021e2000810043f */
[----:B------:R1:W2:Y:S04]  /*f680*/  SHFL.IDX PT, R4, R6, RZ, 0x181f ;  /* 0x00181fff06047589 */ /* 0x0002a800000e0000 */
[----:B0-----:R1:W0:Y:S01]  /*f690*/  SHFL.IDX PT, R0, R7, RZ, 0x181f ;  /* 0x00181fff07007589 */ /* 0x00122200000e0000 */
[----:B------:R-:W-:Y:S06]  /*f6a0*/  @P2 BRA `(.L_x_7636) ;  /* 0x0000000000242947 */ /* 0x000fec0003800000 */
[----:B------:R-:W-:Y:S02]  /*f6b0*/  ULDC UR5, c[0x0][0xac8] ;  /* 0x0002b20000057ab9 */ /* 0x000fe40000000800 */
[----:B------:R-:W-:Y:S02]  /*f6c0*/  ISETP.GE.AND P2, PT, R16, UR5, PT ;  /* 0x0000000510007c0c */ /* 0x000fe4000bf46270 */
[----:B------:R-:W-:-:S11]  /*f6d0*/  ISETP.GE.AND P3, PT, R19, UR5, PT ;  /* 0x0000000513007c0c */ /* 0x000fd6000bf66270 */
[CC--:B--2---:R-:W-:Y:S02]  /*f6e0*/  @!P2 LEA R2, P4, R16.reuse, R4.reuse, 0x1 ;  /* 0x000000041002a211 */ /* 0x0c4fe400078808ff */
[C---:B------:R-:W-:Y:S02]  /*f6f0*/  @!P3 LEA R4, P5, R19.reuse, R4, 0x1 ;  /* 0x000000041304b211 */ /* 0x040fe400078a08ff */
[-C--:B0-----:R-:W-:Y:S02]  /*f700*/  @!P2 LEA.HI.X R3, R16, R0.reuse, R233, 0x1, P4 ;  /* 0x000000001003a211 */ /* 0x081fe400020f0ce9 */
[----:B------:R-:W-:-:S03]  /*f710*/  @!P3 LEA.HI.X R5, R19, R0, R232, 0x1, P5 ;  /* 0x000000001305b211 */ /* 0x000fc600028f0ce8 */
[----:B-----5:R3:W-:Y:S04]  /*f720*/  @!P2 ST.E.128 desc[UR50][R2.64], R44 ;  /* 0x0000002c0200a985 */ /* 0x0207e8000c101d32 */
[----:B------:R3:W-:Y:S02]  /*f730*/  @!P3 ST.E.128 desc[UR50][R4.64], R56 ;  /* 0x000000380400b985 */ /* 0x0007e4000c101d32 */
.L_x_7636:
[----:B------:R-:W-:Y:S05]  /*f740*/  BSYNC B1 ;  /* 0x0000000000017941 */ /* 0x000fea0003800000 */
.L_x_7635:
[----:B0-----:R0:W4:Y:S01]  /*f750*/  SHFL.IDX PT, R0, R7, 0x1, 0x181f ;  /* 0x00381f0007007f89 */ /* 0x00112200000e0000 */
[----:B------:R-:W-:Y:S03]  /*f760*/  BSSY B1, `(.L_x_7637) ;  /* 0x000000c000017945 */ /* 0x000fe60003800000 */
[----:B--23--:R0:W2:Y:S01]  /*f770*/  SHFL.IDX PT, R4, R6, 0x1, 0x181f ;  /* 0x00381f0006047f89 */ /* 0x00c0a200000e0000 */
[----:B------:R-:W-:Y:S05]  /*f780*/  @P0 BRA `(.L_x_7638) ;  /* 0x0000000000240947 */ /* 0x000fea0003800000 */
[----:B------:R-:W-:Y:S02]  /*f790*/  ULDC UR5, c[0x0][0xac8] ;  /* 0x0002b20000057ab9 */ /* 0x000fe40000000800 */
[----:B------:R-:W-:Y:S02]  /*f7a0*/  ISETP.GE.AND P3, PT, R16, UR5, PT ;  /* 0x0000000510007c0c */ /* 0x000fe4000bf66270 */
[----:B------:R-:W-:-:S11]  /*f7b0*/  ISETP.GE.AND P4, PT, R19, UR5, PT ;  /* 0x0000000513007c0c */ /* 0x000fd6000bf86270 */
[CC--:B--2---:R-:W-:Y:S02]  /*f7c0*/  @!P3 LEA R2, P0, R16.reuse, R4.reuse, 0x1 ;  /* 0x000000041002b211 */ /* 0x0c4fe400078008ff */
[C---:B------:R-:W-:Y:S02]  /*f7d0*/  @!P4 LEA R4, P2, R19.reuse, R4, 0x1 ;  /* 0x000000041304c211 */ /* 0x040fe400078408ff */
[-C--:B----4-:R-:W-:Y:S02]  /*f7e0*/  @!P3 LEA.HI.X R3, R16, R0.reuse, R233, 0x1, P0 ;  /* 0x000000001003b211 */ /* 0x090fe400000f0ce9 */
[----:B------:R-:W-:-:S03]  /*f7f0*/  @!P4 LEA.HI.X R5, R19, R0, R232, 0x1, P2 ;  /* 0x000000001305c211 */ /* 0x000fc600010f0ce8 */
[----:B-----5:R3:W-:Y:S04]  /*f800*/  @!P3 ST.E.128 desc[UR50][R2.64], R40 ;  /* 0x000000280200b985 */ /* 0x0207e8000c101d32 */
[----:B------:R3:W-:Y:S02]  /*f810*/  @!P4 ST.E.128 desc[UR50][R4.64], R52 ;  /* 0x000000340400c985 */ /* 0x0007e4000c101d32 */
.L_x_7638:
[----:B------:R-:W-:Y:S05]  /*f820*/  BSYNC B1 ;  /* 0x0000000000017941 */ /* 0x000fea0003800000 */
.L_x_7637:
[----:B----4-:R4:W0:Y:S01]  /*f830*/  SHFL.IDX PT, R0, R7, 0x2, 0x181f ;  /* 0x00581f0007007f89 */ /* 0x01082200000e0000 */
        /* <DEDUP_REMOVED lines=12> */
.L_x_7640:
[----:B------:R-:W-:Y:S05]  /*f900*/  BSYNC B1 ;  /* 0x0000000000017941 */ /* 0x000fea0003800000 */
.L_x_7639:
[----:B0-----:R-:W-:Y:S01]  /*f910*/  VIADD R0, R8, 0x60 ;  /* 0x0000006008007836 */ /* 0x001fe20000000000 */
[----:B-1--4-:R-:W0:Y:S04]  /*f920*/  SHFL.IDX PT, R7, R7, 0x3, 0x181f ;  /* 0x00781f0007077f89 */ /* 0x012e2800000e0000 */
[----:B------:R-:W-:Y:S01]  /*f930*/  ISETP.GE.AND P0, PT, R0, R31, PT ;  /* 0x0000001f0000720c */ /* 0x000fe20003f06270 */
[----:B------:R-:W1:-:S12]  /*f940*/  SHFL.IDX PT, R6, R6, 0x3, 0x181f ;  /* 0x00781f0006067f89 */ /* 0x000e5800000e0000 */
[----:B------:R-:W-:Y:S05]  /*f950*/  @P0 BRA `(.L_x_7641) ;  /* 0x0000000800800947 */ /* 0x000fea0003800000 */
[----:B------:R-:W-:Y:S02]  /*f960*/  ULDC UR5, c[0x0][0xac8] ;  /* 0x0002b20000057ab9 */ /* 0x000fe40000000800 */
[----:B------:R-:W-:-:S13]  /*f970*/  ISETP.GE.AND P1, PT, R16, UR5, PT ;  /* 0x0000000510007c0c */ /* 0x000fda000bf26270 */
[----:B-1-3--:R-:W-:-:S04]  /*f980*/  @!P1 LEA R2, P0, R16, R6, 0x1 ;  /* 0x0000000610029211 */ /* 0x00afc800078008ff */
[----:B0-----:R-:W-:Y:S02]  /*f990*/  @!P1 LEA.HI.X R3, R16, R7, R233, 0x1, P0 ;  /* 0x0000000710039211 */ /* 0x001fe400000f0ce9 */
[----:B------:R-:W-:-:S03]  /*f9a0*/  ISETP.GE.AND P0, PT, R19, UR5, PT ;  /* 0x0000000513007c0c */ /* 0x000fc6000bf06270 */
[----:B-----5:R4:W-:Y:S10]  /*f9b0*/  @!P1 ST.E.128 desc[UR50][R2.64], R24 ;  /* 0x0000001802009985 */ /* 0x0209f4000c101d32 */
[----:B------:R-:W-:Y:S05]  /*f9c0*/  @P0 BRA `(.L_x_7641) ;  /* 0x0000000800640947 */ /* 0x000fea0003800000 */
[----:B----4-:R-:W-:-:S04]  /*f9d0*/  LEA R2, P0, R19, R6, 0x1 ;  /* 0x0000000613027211 */ /* 0x010fc800078008ff */
[----:B------:R-:W-:-:S05]  /*f9e0*/  LEA.HI.X R3, R19, R7, R232, 0x1, P0 ;  /* 0x0000000713037211 */ /* 0x000fca00000f0ce8 */
[----:B------:R0:W-:Y:S01]  /*f9f0*/  ST.E.128 desc[UR50][R2.64], R32 ;  /* 0x0000002002007985 */ /* 0x0001e2000c101d32 */
[----:B------:R-:W-:Y:S05]  /*fa00*/  BRA `(.L_x_7641) ;  /* 0x0000000800547947 */ /* 0x000fea0003800000 */
.L_x_7634:
        /* <DEDUP_REMOVED lines=50> */
.L_x_7643:
[----:B------:R-:W-:Y:S05]  /*fd30*/  BSYNC B1 ;  /* 0x0000000000017941 */ /* 0x000fea0003800000 */
.L_x_7642:
        /* <DEDUP_REMOVED lines=55> */
.L_x_7645:
[----:B------:R-:W-:Y:S05]  /*100b0*/  BSYNC B1 ;  /* 0x0000000000017941 */ /* 0x000fea0003800000 */
.L_x_7644:
        /* <DEDUP_REMOVED lines=13> */
.L_x_7647:
[----:B------:R-:W-:Y:S05]  /*10190*/  BSYNC B1 ;  /* 0x0000000000017941 */ /* 0x000fea0003800000 */
.L_x_7646:
        /* <DEDUP_REMOVED lines=13> */
.L_x_7649:
[----:B------:R-:W-:Y:S05]  /*10270*/  BSYNC B1 ;  /* 0x0000000000017941 */ /* 0x000fea0003800000 */
.L_x_7648:
[----:B---3--:R-:W-:Y:S01]  /*10280*/  VIADD R3, R6, 0x60 ;  /* 0x0000006006037836 */ /* 0x008fe20000000000 */
[----:B0-----:R0:W3:Y:S04]  /*10290*/  SHFL.IDX PT, R0, R5, 0x3, 0x181f ;  /* 0x00781f0005007f89 */ /* 0x0010e800000e0000 */
[----:B------:R-:W-:Y:S01]  /*102a0*/  ISETP.GE.AND P0, PT, R3, R9, PT ;  /* 0x000000090300720c */ /* 0x000fe20003f06270 */
[----:B-1----:R0:W1:-:S12]  /*102b0*/  SHFL.IDX PT, R2, R4, 0x3, 0x181f ;  /* 0x00781f0004027f89 */ /* 0x00205800000e0000 */
[----:B0-----:R-:W-:Y:S05]  /*102c0*/  @P0 BRA `(.L_x_7641) ;  /* 0x0000000000240947 */ /* 0x001fea0003800000 */
[----:B------:R-:W-:Y:S02]  /*102d0*/  ULDC UR5, c[0x0][0xac8] ;  /* 0x0002b20000057ab9 */ /* 0x000fe40000000800 */
[----:B------:R-:W-:Y:S02]  /*102e0*/  ISETP.GE.AND P2, PT, R16, UR5, PT ;  /* 0x0000000510007c0c */ /* 0x000fe4000bf46270 */
[----:B------:R-:W-:-:S11]  /*102f0*/  ISETP.GE.AND P3, PT, R19, UR5, PT ;  /* 0x0000000513007c0c */ /* 0x000fd6000bf66270 */
[CC--:B-12-4-:R-:W-:Y:S02]  /*10300*/  @!P2 LEA R4, P0, R16.reuse, R2.reuse, 0x1 ;  /* 0x000000021004a211 */ /* 0x0d6fe400078008ff */
[C---:B------:R-:W-:Y:S02]  /*10310*/  @!P3 LEA R2, P1, R19.reuse, R2, 0x1 ;  /* 0x000000021302b211 */ /* 0x040fe400078208ff */
[-C--:B---3--:R-:W-:Y:S02]  /*10320*/  @!P2 LEA.HI.X R5, R16, R0.reuse, R233, 0x1, P0 ;  /* 0x000000001005a211 */ /* 0x088fe400000f0ce9 */
[----:B------:R-:W-:-:S03]  /*10330*/  @!P3 LEA.HI.X R3, R19, R0, R232, 0x1, P1 ;  /* 0x000000001303b211 */ /* 0x000fc600008f0ce8 */
[----:B------:R0:W-:Y:S04]  /*10340*/  @!P2 ST.E.128 desc[UR50][R4.64], RZ ;  /* 0x000000ff0400a985 */ /* 0x0001e8000c101d32 */
[----:B------:R0:W-:Y:S02]  /*10350*/  @!P3 ST.E.128 desc[UR50][R2.64], RZ ;  /* 0x000000ff0200b985 */ /* 0x0001e4000c101d32 */
.L_x_7641:
[----:B------:R-:W-:Y:S05]  /*10360*/  BSYNC B0 ;  /* 0x0000000000007941 */ /* 0x000fea0003800000 */
.L_x_7633:
[----:B------:R-:W-:Y:S02]  /*10370*/  ULDC UR5, c[0x0][0xc38] ;  /* 0x00030e0000057ab9 */ /* 0x000fe40000000800 */
[----:B------:R-:W-:-:S06]  /*10380*/  UISETP.GE.AND UP0, UPT, UR4, UR5, UPT ;  /* 0x000000050400728c */ /* 0x000fcc000bf06270 */
[----:B------:R-:W-:-:S13]  /*10390*/  PLOP3.LUT P0, PT, PT, PT, UP0, 0x80, 0x0 ;  /* 0x000000000000781c */ /* 0x000fda0003f0f008 */
[----:B------:R-:W-:Y:S05]  /*103a0*/  @!P0 BRA `(.L_x_7650) ;  /* 0xffffff08007c8947 */ /* 0x000fea000383ffff */
[----:B------:R-:W-:Y:S05]  /*103b0*/  EXIT ;  /* 0x000000000000794d */ /* 0x000fea0003800000 */
.L_x_7595:
        /* <DEDUP_REMOVED lines=15> */
[----:B------:R0:W-:Y:S04]  /*104b0*/  STL [R1], RZ ;  /* 0x000000ff01007387 */ /* 0x0001e80000100800 */
        /* <DEDUP_REMOVED lines=14> */
[C---:B------:R-:W-:Y:S01]  /*105a0*/  IMAD.SHL.U32 R5, R6.reuse, 0x4, RZ ;  /* 0x0000000406057824 */ /* 0x040fe200078e00ff */
[----:B------:R-:W-:Y:S01]  /*105b0*/  SHF.R.U32.HI R3, RZ, 0x5, R4 ;  /* 0x00000005ff037819 */ /* 0x000fe20000011604 */
[----:B------:R-:W-:Y:S01]  /*105c0*/  IMAD.SHL.U32 R19, R6, 0x80, RZ ;  /* 0x0000008006137824 */ /* 0x000fe200078e00ff */
        /* <DEDUP_REMOVED lines=8> */
[----:B------:R-:W-:-:S03]  /*10650*/  LOP3.LUT R0, R19, 0x380, RZ, 0xc0, !PT ;  /* 0x0000038013007812 */ /* 0x000fc600078ec0ff */
[----:B------:R0:W-:Y:S02]  /*10660*/  STL [R1+0x18], R2 ;  /* 0x0000180201007387 */ /* 0x0001e40000100800 */
[----:B------:R-:W-:Y:S02]  /*10670*/  IMAD R0, R3, 0x10, R0 ;  /* 0x0000001003007824 */ /* 0x000fe400078e0200 */
[----:B------:R-:W-:-:S05]  /*10680*/  IMAD.SHL.U32 R3, R6, 0x10, RZ ;  /* 0x0000001006037824 */ /* 0x000fca00078e00ff */
[----:B------:R-:W-:Y:S01]  /*10690*/  LOP3.LUT R0, R0, 0x70, R3, 0x78, !PT ;  /* 0x0000007000007812 */ /* 0x000fe200078e7803 */
[----:B0-----:R-:W-:-:S03]  /*106a0*/  IMAD.MOV.U32 R2, RZ, RZ, 0x40 ;  /* 0x00000040ff027424 */ /* 0x001fc600078e00ff */
[----:B------:R-:W-:Y:S02]  /*106b0*/  LOP3.LUT R19, R0, 0xc00, R19, 0xf8, !PT ;  /* 0x00000c0000137812 */ /* 0x000fe400078ef813 */
[----:B------:R-:W-:Y:S02]  /*106c0*/  LOP3.LUT R0, R3, 0x3f0, RZ, 0xc0, !PT ;  /* 0x000003f003007812 */ /* 0x000fe400078ec0ff */
[----:B------:R-:W-:Y:S02]  /*106d0*/  SEL R2, R2, 0xffffffc0, !P0 ;  /* 0xffffffc002027807 */ /* 0x000fe40004000000 */
[----:B------:R-:W-:Y:S01]  /*106e0*/  LOP3.LUT R5, R0, 0x70, R5, 0x78, !PT ;  /* 0x0000007000057812 */ /* 0x000fe200078e7805 */
[----:B------:R-:W-:Y:S01]  /*106f0*/  IMAD.SHL.U32 R0, R4, 0x10, RZ ;  /* 0x0000001004007824 */ /* 0x000fe200078e00ff */
[----:B------:R-:W-:-:S04]  /*10700*/  SHF.R.U32.HI R4, RZ, 0x3, R4 ;  /* 0x00000003ff047819 */ /* 0x000fc80000011604 */
[----:B------:R-:W-:Y:S02]  /*10710*/  LOP3.LUT R0, R5, 0x400, R0, 0xf8, !PT ;  /* 0x0000040005007812 */ /* 0x000fe400078ef800 */
[----:B------:R-:W-:-:S03]  /*10720*/  LOP3.LUT R4, R4, 0x70, R3, 0xf8, !PT ;  /* 0x0000007004047812 */ /* 0x000fc600078ef803 */
[----:B------:R-:W-:Y:S02]  /*10730*/  IMAD.IADD R3, R17, 0x1, R0 ;  /* 0x0000000111037824 */ /* 0x000fe400078e0200 */
[----:B------:R-:W-:-:S03]  /*10740*/  IMAD.U32 R0, RZ, RZ, UR6 ;  /* 0x00000006ff007e24 */ /* 0x000fc6000f8e00ff */
[----:B------:R-:W-:Y:S04]  /*10750*/  STL [R1+0x20], R3 ;  /* 0x0000200301007387 */ /* 0x000fe80000100800 */
[----:B------:R-:W-:Y:S04]  /*10760*/  STL [R1], RZ ;  /* 0x000000ff01007387 */ /* 0x000fe80000100800 */
[----:B------:R0:W-:Y:S04]  /*10770*/  STL [R1+0x1c], R0 ;  /* 0x00001c0001007387 */ /* 0x0001e80000100800 */
[----:B------:R-:W-:Y:S01]  /*10780*/  STL [R1+0x24], RZ ;  /* 0x000024ff01007387 */ /* 0x000fe20000100800 */
[----:B0-----:R-:W-:-:S05]  /*10790*/  IMAD.MOV.U32 R0, RZ, RZ, 0x1 ;  /* 0x00000001ff007424 */ /* 0x001fca00078e00ff */
[----:B------:R0:W-:Y:S02]  /*107a0*/  STL [R1+0x4], R0 ;  /* 0x0000040001007387 */ /* 0x0001e40000100800 */
[----:B0-----:R-:W-:-:S07]  /*107b0*/  IMAD.IADD R0, R2, 0x1, R19 ;  /* 0x0000000102007824 */ /* 0x001fce00078e0213 */
.L_x_7710:
        /* <DEDUP_REMOVED lines=15> */
[----:B------:R-:W-:Y:S02]  /*108b0*/  ULDC UR9, c[0x0][0xc6c] ;  /* 0x00031b0000097ab9 */ /* 0x000fe40000000800 */
[----:B------:R-:W-:-:S11]  /*108c0*/  UISETP.NE.AND UP0, UPT, UR9, 0x1, UPT ;  /* 0x000000010900788c */ /* 0x000fd6000bf05270 */
[----:B------:R-:W-:Y:S02]  /*108d0*/  @UP0 ULDC.64 UR6, c[0x0][0xc70] ;  /* 0x00031c0000060ab9 */ /* 0x000fe40000000a00 */
[----:B------:R-:W-:-:S03]  /*108e0*/  UIMAD.WIDE.U32 UR4, UR10, UR6, URZ ;  /* 0x000000060a0472a5 */ /* 0x000fc6000f8e003f */
[----:B------:R-:W-:Y:S01]  /*108f0*/  UMOV UR6, UR10 ;  /* 0x0000000a00067c82 */ /* 0x000fe20008000000 */
[----:B------:R-:W-:-:S04]  /*10900*/  @UP0 USHF.R.U32.HI UR6, URZ, UR7, UR5 ;  /* 0x000000073f060299 */ /* 0x000fc80008011605 */
[----:B------:R-:W-:Y:S01]  /*10910*/  UIMAD UR9, UR6, UR9, URZ ;  /* 0x00000009060972a4 */ /* 0x000fe2000f8e023f */
[----:B------:R-:W-:Y:S11]  /*10920*/  BRA `(.L_x_7653) ;  /* 0x00000000001c7947 */ /* 0x000ff60003800000 */
.L_x_7652:
[----:B------:R-:W-:Y:S02]  /*10930*/  ULDC UR9, c[0x0][0xc54] ;  /* 0x0003150000097ab9 */ /* 0x000fe40000000800 */
[----:B------:R-:W-:-:S11]  /*10940*/  UISETP.NE.AND UP0, UPT, UR9, 0x1, UPT ;  /* 0x000000010900788c */ /* 0x000fd6000bf05270 */
[----:B------:R-:W-:Y:S02]  /*10950*/  @UP0 ULDC.64 UR6, c[0x0][0xc58] ;  /* 0x0003160000060ab9 */ /* 0x000fe40000000a00 */
[----:B------:R-:W-:-:S03]  /*10960*/  UIMAD.WIDE.U32 UR4, UR10, UR6, URZ ;  /* 0x000000060a0472a5 */ /* 0x000fc6000f8e003f */
[----:B------:R-:W-:Y:S01]  /*10970*/  UMOV UR6, UR10 ;  /* 0x0000000a00067c82 */ /* 0x000fe20008000000 */
[----:B------:R-:W-:-:S04]  /*10980*/  @UP0 USHF.R.U32.HI UR6, URZ, UR7, UR5 ;  /* 0x000000073f060299 */ /* 0x000fc80008011605 */
[----:B------:R-:W-:-:S12]  /*10990*/  UIMAD UR9, UR6, UR9, URZ ;  /* 0x00000009060972a4 */ /* 0x000fd8000f8e023f */
.L_x_7653:
[----:B------:R-:W-:Y:S01]  /*109a0*/  ULOP3.LUT UR41, URZ, UR6, URZ, 0x33, !UPT ;  /* 0x000000063f297292 */ /* 0x000fe2000f8e333f */
[----:B------:R-:W-:Y:S01]  /*109b0*/  BSSY B7, `(.L_x_7654) ;  /* 0x0000368000077945 */ /* 0x000fe20003800000 */
[----:B------:R-:W-:Y:S01]  /*109c0*/  ULDC UR5, c[0x0][0x448] ;  /* 0x0001120000057ab9 */ /* 0x000fe20000000800 */
[----:B------:R-:W-:Y:S01]  /*109d0*/  ULDC UR4, c[0x0][0xc3c] ;  /* 0x00030f0000047ab9 */ /* 0x000fe20000000800 */
[----:B------:R-:W-:Y:S02]  /*109e0*/  UISETP.NE.AND UP1, UPT, UR5, 0x1, UPT ;  /* 0x000000010500788c */ /* 0x000fe4000bf25270 */
[----:B------:R-:W-:Y:S01]  /*109f0*/  UIADD3 UR41, UR41, UR4, URZ ;  /* 0x0000000429297290 */ /* 0x000fe2000fffe03f */
[----:B------:R-:W-:Y:S01]  /*10a00*/  ULDC.64 UR6, c[0x0][0x418] ;  /* 0x0001060000067ab9 */ /* 0x000fe20000000a00 */
[----:B------:R-:W-:Y:S01]  /*10a10*/  ULDC UR5, c[0x0][0x288] ;  /* 0x0000a20000057ab9 */ /* 0x000fe20000000800 */
[----:B------:R-:W-:Y:S02]  /*10a20*/  UISETP.NE.U32.AND UP0, UPT, UR6, URZ, UPT ;  /* 0x0000003f0600728c */ /* 0x000fe4000bf05070 */
[----:B------:R-:W-:-:S02]  /*10a30*/  USHF.L.U32 UR6, UR41, 0x7, URZ ;  /* 0x0000000729067899 */ /* 0x000fc4000800063f */
[----:B------:R-:W-:Y:S02]  /*10a40*/  UISETP.NE.AND.EX UP0, UPT, UR7, URZ, UPT, UP0 ;  /* 0x0000003f0700728c */ /* 0x000fe4000bf05300 */
[----:B------:R-:W-:Y:S01]  /*10a50*/  UIADD3 UR6, UR6, 0x7f, URZ ;  /* 0x0000007f06067890 */ /* 0x000fe2000fffe03f */
[----:B------:R-:W-:Y:S01]  /*10a60*/  ULDC UR4, c[0x0][0x424] ;  /* 0x0001090000047ab9 */ /* 0x000fe20000000800 */
[----:B------:R-:W-:Y:S02]  /*10a70*/  UIADD3 UR13, -UR5, 0xe0, URZ ;  /* 0x000000e0050d7890 */ /* 0x000fe4000fffe13f */
[----:B------:R-:W-:Y:S01]  /*10a80*/  USEL UR7, UR4, 0x1, UP0 ;  /* 0x0000000104077887 */ /* 0x000fe20008000000 */
[----:B------:R-:W-:Y:S01]  /*10a90*/  @UP1 ULDC UR5, c[0x0][0x44c] ;  /* 0x0001130000051ab9 */ /* 0x000fe20000000800 */
[----:B------:R-:W-:Y:S01]  /*10aa0*/  @UP1 ULDC UR14, c[0x0][0x450] ;  /* 0x00011400000e1ab9 */ /* 0x000fe20000000800 */
[----:B------:R-:W-:Y:S01]  /*10ab0*/  UIMAD.WIDE.U32 UR4, UR6, UR5, URZ ;  /* 0x00000005060472a5 */ /* 0x000fe2000f8e003f */
[----:B------:R-:W-:Y:S01]  /*10ac0*/  ULDC UR12, c[0x0][0x2f0] ;  /* 0x0000bc00000c7ab9 */ /* 0x000fe20000000800 */
[----:B------:R-:W-:-:S02]  /*10ad0*/  UIADD3 UR9, UR10, -UR9, URZ ;  /* 0x800000090a097290 */ /* 0x000fc4000fffe03f */
[----:B------:R-:W-:Y:S02]  /*10ae0*/  @UP1 USHF.R.U32.HI UR6, URZ, UR14, UR5 ;  /* 0x0000000e3f061299 */ /* 0x000fe40008011605 */
[----:B------:R-:W-:Y:S02]  /*10af0*/  UIMAD UR5, UR7, UR12, 0xdf ;  /* 0x000000df070574a4 */ /* 0x000fe4000f8e020c */
[----:B------:R-:W-:Y:S01]  /*10b00*/  UIMAD UR13, UR7, UR12, UR13 ;  /* 0x0000000c070d72a4 */ /* 0x000fe2000f8e020d */
[----:B------:R-:W-:Y:S01]  /*10b10*/  UMOV UR4, URZ ;  /* 0x0000003f00047c82 */ /* 0x000fe20008000000 */
[----:B------:R-:W-:Y:S01]  /*10b20*/  ULDC UR10, c[0x0][0xc54] ;  /* 0x00031500000a7ab9 */ /* 0x000fe20000000800 */
[----:B------:R-:W-:Y:S02]  /*10b30*/  UIMAD.WIDE UR4, UR5, -0x6db6db6d, UR4 ;  /* 0x92492493050478a5 */ /* 0x000fe4000f8e0204 */
[----:B------:R-:W-:Y:S02]  /*10b40*/  UIADD3 UR7, UR13, UR6, URZ ;  /* 0x000000060d077290 */ /* 0x000fe4000fffe03f */
[----:B------:R-:W-:Y:S01]  /*10b50*/  UIMAD UR9, UR8, UR10, UR9 ;  /* 0x0000000a080972a4 */ /* 0x000fe2000f8e0209 */
[----:B------:R-:W-:-:S02]  /*10b60*/  UMOV UR6, URZ ;  /* 0x0000003f00067c82 */ /* 0x000fc40008000000 */
[----:B------:R-:W-:Y:S01]  /*10b70*/  UMOV UR10, UR5 ;  /* 0x00000005000a7c82 */ /* 0x000fe20008000000 */
[----:B------:R-:W-:Y:S02]  /*10b80*/  UIMAD.WIDE UR6, UR7, -0x6db6db6d, UR6 ;  /* 0x92492493070678a5 */ /* 0x000fe4000f8e0206 */
[----:B------:R-:W-:Y:S02]  /*10b90*/  USHF.R.U32.HI UR12, URZ, 0x1f, UR10 ;  /* 0x0000001f3f0c7899 */ /* 0x000fe4000801160a */
[----:B------:R-:W-:Y:S01]  /*10ba0*/  USHF.R.U32.HI UR6, URZ, 0x1f, UR7 ;  /* 0x0000001f3f067899 */ /* 0x000fe20008011607 */
[----:B------:R-:W-:Y:S01]  /*10bb0*/  ULDC UR11, c[0x0][0xc48] ;  /* 0x00031200000b7ab9 */ /* 0x000fe20000000800 */
[----:B------:R-:W-:Y:S02]  /*10bc0*/  ULEA.HI.SX32 UR12, UR10, UR12, 0x19 ;  /* 0x0000000c0a0c7291 */ /* 0x000fe4000f8fca3f */
[----:B------:R-:W-:Y:S02]  /*10bd0*/  ULEA.HI.SX32 UR6, UR7, UR6, 0x19 ;  /* 0x0000000607067291 */ /* 0x000fe4000f8fca3f */
[----:B------:R-:W-:-:S02]  /*10be0*/  UISETP.NE.AND UP0, UPT, UR11, 0x1, UPT ;  /* 0x000000010b00788c */ /* 0x000fc4000bf05270 */
[----:B------:R-:W-:Y:S01]  /*10bf0*/  UISETP.LT.AND UP1, UPT, UR12, UR6, UPT ;  /* 0x000000060c00728c */ /* 0x000fe2000bf21270 */
[----:B------:R-:W-:-:S03]  /*10c00*/  UMOV UR43, UR9 ;  /* 0x00000009002b7c82 */ /* 0x000fc60008000000 */
[----:B------:R-:W-:-:S05]  /*10c10*/  USEL UR40, UR12, UR6, UP1 ;  /* 0x000000060c287287 */ /* 0x000fca0008800000 */
[----:B------:R-:W-:Y:S01]  /*10c20*/  @UP0 ULDC UR8, c[0x0][0xc4c] ;  /* 0x0003130000080ab9 */ /* 0x000fe20000000800 */
[----:B------:R-:W-:Y:S01]  /*10c30*/  ISETP.LT.AND P0, PT, RZ, UR40, PT ;  /* 0x00000028ff007c0c */ /* 0x000fe2000bf01270 */
[----:B------:R-:W-:Y:S01]  /*10c40*/  UIMAD.WIDE.U32 UR4, UR9, UR8, URZ ;  /* 0x00000008090472a5 */ /* 0x000fe2000f8e003f */
[----:B------:R-:W-:-:S03]  /*10c50*/  @UP0 ULDC UR7, c[0x0][0xc50] ;  /* 0x0003140000070ab9 */ /* 0x000fc60000000800 */
        /* <DEDUP_REMOVED lines=22> */
.L_x_7655:
        /* <DEDUP_REMOVED lines=20> */
.L_x_7658:
[----:B------:R-:W-:Y:S05]  /*10f00*/  BSYNC B6 ;  /* 0x0000000000067941 */ /* 0x000fea0003800000 */
.L_x_7657:
        /* <DEDUP_REMOVED lines=24> */
.L_x_7660:
[----:B------:R-:W-:Y:S05]  /*11090*/  BSYNC B6 ;  /* 0x0000000000067941 */ /* 0x000fea0003800000 */
.L_x_7659:
        /* <DEDUP_REMOVED lines=21> */
.L_x_7662:
[----:B------:R-:W-:Y:S05]  /*111f0*/  BSYNC B6 ;  /* 0x0000000000067941 */ /* 0x000fea0003800000 */
.L_x_7661:
        /* <DEDUP_REMOVED lines=20> */
.L_x_7664:
[----:B------:R-:W-:Y:S05]  /*11340*/  BSYNC B6 ;  /* 0x0000000000067941 */ /* 0x000fea0003800000 */
.L_x_7663:
        /* <DEDUP_REMOVED lines=26> */
.L_x_7729:
        /* <DEDUP_REMOVED lines=12> */
.L_x_7732:
        /* <DEDUP_REMOVED lines=20> */
.L_x_7668:
[----:B------:R-:W2:Y:S04]  /*116f0*/  LDL R4, [R1] ;  /* 0x0000000001047983 */ /* 0x000ea80000100800 */
        /* <DEDUP_REMOVED lines=8> */
.L_x_7733:
        /* <DEDUP_REMOVED lines=8> */
.L_x_7670:
[----:B------:R-:W2:Y:S01]  /*11800*/  LDL R2, [R1] ;  /* 0x0000000001027983 */ /* 0x000ea20000100800 */
        /* <DEDUP_REMOVED lines=10> */
[----:B--2---:R-:W-:-:S05]  /*118b0*/  IMAD R2, R2, 0x7000, R17 ;  /* 0x0000700002027824 */ /* 0x004fca00078e0211 */
[----:B------:R-:W-:-:S13]  /*118c0*/  R2UR UR32, R2 ;  /* 0x00000000022072ca */ /* 0x000fda00000e0000 */
[----:B------:R-:W-:-:S09]  /*118d0*/  UIADD3 UR32, UR32, 0xe400, URZ ;  /* 0x0000e40020207890 */ /* 0x000fd2000fffe03f */
[----:B------:R2:W-:Y:S01]  /*118e0*/  UTMALDG.4D [UR32], [UR4], desc[UR6] ;  /* 0x00000620040075b4 */ /* 0x0005e20008019000 */
[----:B------:R-:W3:Y:S02]  /*118f0*/  SYNCS.PHASECHK.TRANS64.TRYWAIT P1, [R4+URZ+0x2e840], R3 ;  /* 0x02e84003040075a7 */ /* 0x000ee4000802017f */
[----:B--23--:R-:W-:Y:S05]  /*11900*/  @!P1 BRA `(.L_x_7671) ;  /* 0x0000003000389947 */ /* 0x00cfea0003800000 */
.L_x_7734:
        /* <DEDUP_REMOVED lines=8> */
.L_x_7672:
        /* <DEDUP_REMOVED lines=19> */
.L_x_7666:
        /* <DEDUP_REMOVED lines=22> */
.L_x_7674:
[----:B---3--:R-:W-:Y:S05]  /*11c20*/  BSYNC B6 ;  /* 0x0000000000067941 */ /* 0x008fea0003800000 */
.L_x_7673:
[----:B------:R0:W5:Y:S01]  /*11c30*/  LDL R10, [R1+0x20] ;  /* 0x00002000010a7983 */ /* 0x0001620000100800 */
[----:B------:R-:W2:Y:S01]  /*11c40*/  LDC R7, c[0x0][0x448] ;  /* 0x00011200ff077b82 */ /* 0x000ea20000000800 */
[----:B------:R-:W3:Y:S01]  /*11c50*/  S2R R2, SR_TID.X ;  /* 0x0000000000027919 */ /* 0x000ee20000002100 */
[----:B-1----:R-:W1:Y:S01]  /*11c60*/  S2R R18, SR_TID.X ;  /* 0x0000000000127919 */ /* 0x002e620000002100 */
[----:B------:R-:W-:Y:S01]  /*11c70*/  USHF.R.S32.HI UR4, URZ, 0x1f, UR36 ;  /* 0x0000001f3f047899 */ /* 0x000fe20008011424 */
[----:B------:R-:W-:Y:S01]  /*11c80*/  ULDC.64 UR8, c[0x0][0x2d8] ;  /* 0x0000b60000087ab9 */ /* 0x000fe20000000a00 */
[----:B--2---:R-:W-:Y:S02]  /*11c90*/  ISETP.NE.AND P0, PT, R7, 0x1, PT ;  /* 0x000000010700780c */ /* 0x004fe40003f05270 */
[----:B---3--:R-:W-:-:S11]  /*11ca0*/  LOP3.LUT R2, R2, 0x7f, RZ, 0xc0, !PT ;  /* 0x0000007f02027812 */ /* 0x008fd600078ec0ff */
[----:B------:R-:W2:Y:S01]  /*11cb0*/  @P0 LDC R3, c[0x0][0x44c] ;  /* 0x00011300ff030b82 */ /* 0x000ea20000000800 */
[----:B-1----:R-:W-:Y:S01]  /*11cc0*/  IMAD.SHL.U32 R18, R18, 0x10, RZ ;  /* 0x0000001012127824 */ /* 0x002fe200078e00ff */
[----:B------:R-:W-:Y:S01]  /*11cd0*/  SHF.R.U32.HI R2, RZ, 0x3, R2 ;  /* 0x00000003ff027819 */ /* 0x000fe20000011602 */
[----:B------:R-:W-:-:S03]  /*11ce0*/  UIMAD UR6, UR4, UR8, URZ ;  /* 0x00000008040672a4 */ /* 0x000fc6000f8e023f */
[----:B------:R-:W-:Y:S02]  /*11cf0*/  LOP3.LUT R18, R2, 0x70, R18, 0xf8, !PT ;  /* 0x0000007002127812 */ /* 0x000fe400078ef812 */
[----:B------:R-:W1:Y:S01]  /*11d00*/  @P0 LDC R0, c[0x0][0x450] ;  /* 0x00011400ff000b82 */ /* 0x000e620000000800 */
[----:B------:R-:W-:Y:S01]  /*11d10*/  IMAD.U32 R2, RZ, RZ, UR41 ;  /* 0x00000029ff027e24 */ /* 0x000fe2000f8e00ff */
[----:B------:R-:W-:Y:S02]  /*11d20*/  UIMAD.WIDE.U32 UR4, UR36, UR8, URZ ;  /* 0x00000008240472a5 */ /* 0x000fe4000f8e003f */
[----:B------:R-:W-:Y:S01]  /*11d30*/  UIMAD UR6, UR36, UR9, UR6 ;  /* 0x00000009240672a4 */ /* 0x000fe2000f8e0206 */
[----:B------:R-:W-:Y:S01]  /*11d40*/  IMAD R2, R2, 0x80, R18 ;  /* 0x0000008002027824 */ /* 0x000fe200078e0212 */
[----:B------:R-:W-:Y:S02]  /*11d50*/  USHF.R.S32.HI UR7, URZ, 0x1f, UR43 ;  /* 0x0000001f3f077899 */ /* 0x000fe4000801142b */
[----:B------:R-:W-:Y:S01]  /*11d60*/  UIADD3 UR5, UR5, UR6, URZ ;  /* 0x0000000605057290 */ /* 0x000fe2000fffe03f */
[----:B------:R-:W-:Y:S01]  /*11d70*/  IMAD.MOV.U32 R6, RZ, RZ, R2 ;  /* 0x000000ffff067224 */ /* 0x000fe200078e0002 */
[----:B------:R-:W-:Y:S01]  /*11d80*/  ULDC.64 UR8, c[0x0][0x2e0] ;  /* 0x0000b80000087ab9 */ /* 0x000fe20000000a00 */
[----:B------:R-:W3:Y:S01]  /*11d90*/  S2R R8, SR_TID.X ;  /* 0x0000000000087919 */ /* 0x000ee20000002100 */
[----:B--2---:R-:W-:Y:S01]  /*11da0*/  @P0 IMAD.HI.U32 R3, R2, R3, RZ ;  /* 0x0000000302030227 */ /* 0x004fe200078e00ff */
        /* <DEDUP_REMOVED lines=20> */
[----:B---3--:R-:W-:Y:S02]  /*11ef0*/  IMAD.SHL.U32 R18, R8, 0x10, RZ ;  /* 0x0000001008127824 */ /* 0x008fe400078e00ff */
        /* <DEDUP_REMOVED lines=9> */
[----:B0-----:R-:W-:Y:S10]  /*11f90*/  BRA.DIV UR4, `(.L_x_7675) ;  /* 0x0000002a04a87947 */ /* 0x001ff4000b800000 */
[----:B------:R-:W0:Y:S01]  /*11fa0*/  S2R R6, SR_TID.X ;  /* 0x0000000000067919 */ /* 0x000e220000002100 */
[----:B------:R-:W-:Y:S01]  /*11fb0*/  IMAD.U32 R4, RZ, RZ, UR41 ;  /* 0x00000029ff047e24 */ /* 0x000fe2000f8e00ff */
[----:B------:R-:W-:Y:S02]  /*11fc0*/  ULDC UR4, c[0x0][0x288] ;  /* 0x0000a20000047ab9 */ /* 0x000fe40000000800 */
[----:B------:R-:W-:Y:S01]  /*11fd0*/  IMAD R3, R7, UR4, RZ ;  /* 0x0000000407037c24 */ /* 0x000fe2000f8e02ff */
[----:B------:R-:W-:Y:S04]  /*11fe0*/  SHFL.IDX PT, R8, R0, 0x1, 0x181f ;  /* 0x00381f0000087f89 */ /* 0x000fe800000e0000 */
        /* <DEDUP_REMOVED lines=58> */
.L_x_7751:
        /* <DEDUP_REMOVED lines=10> */
.L_x_7676:
        /* <DEDUP_REMOVED lines=18> */
.L_x_7752:
[----:B------:R-:W-:Y:S05]  /*12550*/  BSYNC B0 ;  /* 0x0000000000007941 */ /* 0x000fea0003800000 */
.L_x_7677:
[----:B------:R-:W-:-:S06]  /*12560*/  UISETP.GE.AND UP0, UPT, UR40, 0x2, UPT ;  /* 0x000000022800788c */ /* 0x000fcc000bf06270 */
[----:B------:R-:W-:-:S13]  /*12570*/  PLOP3.LUT P0, PT, PT, PT, UP0, 0x80, 0x0 ;  /* 0x000000000000781c */ /* 0x000fda0003f0f008 */
[----:B------:R-:W-:Y:S05]  /*12580*/  @!P0 BRA `(.L_x_7679) ;  /* 0x0000001000348947 */ /* 0x000fea0003800000 */
[----:B0-----:R0:W5:Y:S01]  /*12590*/  LDL.LU R0, [R1+0x4] ;  /* 0x0000040001007983 */ /* 0x0011620000300800 */
[----:B------:R-:W-:-:S03]  /*125a0*/  UIADD3 UR4, UR40, -0x2, URZ ;  /* 0xfffffffe28047890 */ /* 0x000fc6000fffe03f */
[----:B------:R0:W5:Y:S03]  /*125b0*/  LDL.LU R6, [R1] ;  /* 0x0000000001067983 */ /* 0x0001660000300800 */
[----:B------:R-:W-:-:S07]  /*125c0*/  IMAD.U32 R18, RZ, RZ, UR4 ;  /* 0x00000004ff127e24 */ /* 0x000fce000f8e00ff */
.L_x_7699:
        /* <DEDUP_REMOVED lines=11> */
[----:B-1----:R-:W-:Y:S05]  /*12680*/  @!P1 BRA `(.L_x_7681) ;  /* 0x0000000400889947 */ /* 0x002fea0003800000 */
[----:B------:R-:W-:Y:S01]  /*12690*/  LOP3.LUT P1, RZ, R4, 0x1, RZ, 0xc0, !PT ;  /* 0x0000000104ff7812 */ /* 0x000fe2000782c0ff */
[----:B------:R-:W-:-:S12]  /*126a0*/  IMAD.MOV.U32 R7, RZ, RZ, R18 ;  /* 0x000000ffff077224 */ /* 0x000fd800078e0012 */
        /* <DEDUP_REMOVED lines=21> */
.L_x_7682:
[----:B-1----:R-:W-:Y:S01]  /*12800*/  IMAD R4, R9, 0x8, R17 ;  /* 0x0000000809047824 */ /* 0x002fe200078e0211 */
[----:B------:R-:W-:Y:S01]  /*12810*/  SHF.L.U32 R3, R8, 0x1f, RZ ;  /* 0x0000001f08037819 */ /* 0x000fe200000006ff */
[----:B------:R-:W1:Y:S01]  /*12820*/  S2R R2, SR_TID.X ;  /* 0x0000000000027919 */ /* 0x000e620000002100 */
[----:B------:R-:W-:Y:S02]  /*12830*/  BSSY B1, `(.L_x_7683) ;  /* 0x0000005000017945 */ /* 0x000fe40003800000 */
[----:B------:R-:W2:Y:S01]  /*12840*/  SYNCS.PHASECHK.TRANS64.TRYWAIT P0, [R4+URZ+0x2e880], R3 ;  /* 0x02e88003040075a7 */ /* 0x000ea2000800017f */
[----:B-1----:R-:W-:-:S04]  /*12850*/  LOP3.LUT R2, R2, 0x7f, RZ, 0xc0, !PT ;  /* 0x0000007f02027812 */ /* 0x002fc800078ec0ff */
[----:B------:R-:W-:Y:S01]  /*12860*/  ISETP.NE.AND P1, PT, R2, RZ, PT ;  /* 0x000000ff0200720c */ /* 0x000fe20003f25270 */
[----:B--2---:R-:W-:-:S12]  /*12870*/  @!P0 BRA `(.L_x_7684) ;  /* 0x0000002800fc8947 */ /* 0x004fd80003800000 */
.L_x_7753:
[----:B------:R-:W-:Y:S05]  /*12880*/  BSYNC B1 ;  /* 0x0000000000017941 */ /* 0x000fea0003800000 */
.L_x_7683:
        /* <DEDUP_REMOVED lines=9> */
.L_x_7686:
[----:B------:R-:W-:Y:S05]  /*12920*/  BSYNC B1 ;  /* 0x0000000000017941 */ /* 0x000fea0003800000 */
.L_x_7685:
[----:B------:R-:W2:Y:S01]  /*12930*/  LDL R2, [R1] ;  /* 0x0000000001027983 */ /* 0x000ea20000100800 */
        /* <DEDUP_REMOVED lines=11> */
.L_x_7687:
        /* <DEDUP_REMOVED lines=13> */
.L_x_7754:
[----:B------:R-:W-:Y:S05]  /*12ac0*/  BSYNC B1 ;  /* 0x0000000000017941 */ /* 0x000fea0003800000 */
.L_x_7688:
        /* <DEDUP_REMOVED lines=11> */
.L_x_7691:
[----:B------:R-:W-:Y:S05]  /*12b80*/  BSYNC B1 ;  /* 0x0000000000017941 */ /* 0x000fea0003800000 */
.L_x_7690:
        /* <DEDUP_REMOVED lines=8> */
.L_x_7692:
        /* <DEDUP_REMOVED lines=10> */
.L_x_7681:
[----:B------:R-:W-:Y:S05]  /*12cb0*/  BSYNC B0 ;  /* 0x0000000000007941 */ /* 0x000fea0003800000 */
.L_x_7680:
[----:B------:R-:W-:-:S06]  /*12cc0*/  UISETP.NE.AND UP0, UPT, UR39, 0x3, UPT ;  /* 0x000000032700788c */ /* 0x000fcc000bf05270 */
[----:B------:R-:W-:-:S13]  /*12cd0*/  PLOP3.LUT P0, PT, PT, PT, UP0, 0x80, 0x0 ;  /* 0x000000000000781c */ /* 0x000fda0003f0f008 */
[----:B------:R-:W-:Y:S05]  /*12ce0*/  @!P0 BRA `(.L_x_7693) ;  /* 0x0000000000048947 */ /* 0x000fea0003800000 */
[----:B------:R-:W-:Y:S01]  /*12cf0*/  BPT.TRAP 0x1 ;  /* 0x000000040000795c */ /* 0x000fe20000300000 */
.L_x_7693:
        /* <DEDUP_REMOVED lines=8> */
.L_x_7755:
[----:B------:R-:W-:Y:S05]  /*12d80*/  BSYNC B0 ;  /* 0x0000000000007941 */ /* 0x000fea0003800000 */
.L_x_7694:
[----:B------:R-:W-:Y:S05]  /*12d90*/  @!P0 BRA `(.L_x_7696) ;  /* 0x0000000000048947 */ /* 0x000fea0003800000 */
[----:B------:R-:W-:Y:S01]  /*12da0*/  BPT.TRAP 0x1 ;  /* 0x000000040000795c */ /* 0x000fe20000300000 */
.L_x_7696:
[----:B------:R-:W-:Y:S01]  /*12db0*/  SHF.L.U32 R0, R0, 0x1f, RZ ;  /* 0x0000001f00007819 */ /* 0x000fe200000006ff */
[----:B-1----:R-:W-:-:S03]  /*12dc0*/  IMAD R2, R6, 0x7000, RZ ;  /* 0x0000700006027824 */ /* 0x002fc600078e02ff */
[----:B------:R-:W1:Y:S02]  /*12dd0*/  SYNCS.PHASECHK.TRANS64.TRYWAIT P1, [R20+URZ+0x2e860], R0 ;  /* 0x02e86000140075a7 */ /* 0x000e64000802017f */
[----:B-1----:R-:W-:Y:S05]  /*12de0*/  @!P1 BRA `(.L_x_7697) ;  /* 0x0000002400dc9947 */ /* 0x002fea0003800000 */
.L_x_7756:
[----:B------:R-:W2:Y:S04]  /*12df0*/  LDL R13, [R1+0x18] ;  /* 0x00001800010d7983 */ /* 0x000ea80000100800 */
[----:B------:R-:W2:Y:S01]  /*12e00*/  LDL R12, [R1+0x14] ;  /* 0x00001400010c7983 */ /* 0x000ea20000100800 */
[----:B-1----:R-:W-:Y:S01]  /*12e10*/  LOP3.LUT R0, R2, R19, RZ, 0xfc, !PT ;  /* 0x0000001302007212 */ /* 0x002fe200078efcff */
[----:B------:R-:W-:Y:S05]  /*12e20*/  WARPSYNC.ALL ;  /* 0x0000000000007948 */ /* 0x000fea0003800000 */
[----:B------:R-:W1:Y:S01]  /*12e30*/  S2R R3, SR_TID.X ;  /* 0x0000000000037919 */ /* 0x000e620000002100 */
[----:B------:R-:W-:-:S05]  /*12e40*/  IMAD.IADD R0, R17, 0x1, R0 ;  /* 0x0000000111007824 */ /* 0x000fca00078e0200 */
[----:B------:R-:W3:Y:S01]  /*12e50*/  LDSM.16.MT88.4 R4, [R0+0xe400] ;  /* 0x00e400000004783b */ /* 0x000ee20000004200 */
[----:B-1----:R-:W-:Y:S01]  /*12e60*/  LOP3.LUT P1, RZ, R3, 0x4, RZ, 0xc0, !PT ;  /* 0x0000000403ff7812 */ /* 0x002fe2000782c0ff */
[----:B------:R-:W-:-:S05]  /*12e70*/  IMAD.MOV.U32 R3, RZ, RZ, 0x40 ;  /* 0x00000040ff037424 */ /* 0x000fca00078e00ff */
[----:B------:R-:W-:-:S05]  /*12e80*/  SEL R3, R3, 0xffffffc0, !P1 ;  /* 0xffffffc003037807 */ /* 0x000fca0004800000 */
[----:B------:R-:W-:Y:S01]  /*12e90*/  IMAD.IADD R3, R3, 0x1, R19 ;  /* 0x0000000103037824 */ /* 0x000fe200078e0213 */
[----:B---3--:R-:W-:-:S04]  /*12ea0*/  PRMT R8, R4, 0x6420, R5 ;  /* 0x0000642004087816 */ /* 0x008fc80000000005 */
[----:B------:R-:W-:Y:S02]  /*12eb0*/  IADD3 R3, R17, R3, R2 ;  /* 0x0000000311037210 */ /* 0x000fe40007ffe002 */
[----:B------:R-:W-:Y:S02]  /*12ec0*/  PRMT R9, R4, 0x7531, R5 ;  /* 0x0000753104097816 */ /* 0x000fe40000000005 */
[C-C-:B------:R-:W-:Y:S02]  /*12ed0*/  PRMT R10, R6.reuse, 0x6420, R7.reuse ;  /* 0x00006420060a7816 */ /* 0x140fe40000000007 */
[----:B------:R-:W-:Y:S02]  /*12ee0*/  PRMT R11, R6, 0x7531, R7 ;  /* 0x00007531060b7816 */ /* 0x000fe40000000007 */
[----:B------:R-:W1:Y:S02]  /*12ef0*/  LDSM.16.MT88.4 R4, [R3+0xe400] ;  /* 0x00e400000304783b */ /* 0x000e640000004200 */
[----:B-1----:R-:W-:-:S02]  /*12f00*/  PRMT R14, R6, 0x6420, R7 ;  /* 0x00006420060e7816 */ /* 0x002fc40000000007 */
[----:B------:R-:W-:Y:S02]  /*12f10*/  PRMT R15, R6, 0x7531, R7 ;  /* 0x00007531060f7816 */ /* 0x000fe40000000007 */
[----:B--2---:R-:W-:Y:S02]  /*12f20*/  IADD3 R0, R12, R2, R13 ;  /* 0x000000020c007210 */ /* 0x004fe40007ffe00d */
[C-C-:B------:R-:W-:Y:S02]  /*12f30*/  PRMT R12, R4.reuse, 0x6420, R5.reuse ;  /* 0x00006420040c7816 */ /* 0x140fe40000000005 */
[----:B------:R-:W-:Y:S01]  /*12f40*/  PRMT R13, R4, 0x7531, R5 ;  /* 0x00007531040d7816 */ /* 0x000fe20000000005 */
[----:B------:R-:W-:Y:S01]  /*12f50*/  VIADD R4, R2, 0x1000 ;  /* 0x0000100002047836 */ /* 0x000fe20000000000 */
[----:B------:R-:W-:Y:S04]  /*12f60*/  STSM.16.M88.4 [R0], R8 ;  /* 0x0000000800007844 */ /* 0x000fe80000000200 */
[----:B------:R-:W-:Y:S01]  /*12f70*/  LOP3.LUT R4, R4, R19, RZ, 0xfc, !PT ;  /* 0x0000001304047212 */ /* 0x000fe200078efcff */
[----:B------:R-:W-:Y:S04]  /*12f80*/  STSM.16.M88.4 [R0+0x800], R12 ;  /* 0x0008000c00007844 */ /* 0x000fe80000000200 */
        /* <DEDUP_REMOVED lines=96> */
.L_x_7698:
        /* <DEDUP_REMOVED lines=13> */
.L_x_7679:
        /* <DEDUP_REMOVED lines=18> */
.L_x_7701:
[----:B------:R-:W-:Y:S05]  /*13780*/  BSYNC B0 ;  /* 0x0000000000007941 */ /* 0x000fea0003800000 */
.L_x_7700:
[----:B------:R-:W-:-:S06]  /*13790*/  UISETP.NE.AND UP0, UPT, UR39, 0x3, UPT ;  /* 0x000000032700788c */ /* 0x000fcc000bf05270 */
[----:B------:R-:W-:-:S13]  /*137a0*/  PLOP3.LUT P1, PT, PT, PT, UP0, 0x80, 0x0 ;  /* 0x000000000000781c */ /* 0x000fda0003f2f008 */
[----:B------:R-:W-:Y:S05]  /*137b0*/  @!P1 BRA `(.L_x_7702) ;  /* 0x0000000000049947 */ /* 0x000fea0003800000 */
[----:B------:R-:W-:Y:S01]  /*137c0*/  BPT.TRAP 0x1 ;  /* 0x000000040000795c */ /* 0x000fe20000300000 */
.L_x_7702:
        /* <DEDUP_REMOVED lines=10> */
.L_x_7757:
[----:B------:R-:W-:Y:S05]  /*13870*/  BSYNC B0 ;  /* 0x0000000000007941 */ /* 0x000fea0003800000 */
.L_x_7703:
[----:B------:R-:W-:Y:S05]  /*13880*/  @!P2 BRA `(.L_x_7705) ;  /* 0x000000000004a947 */ /* 0x000fea0003800000 */
[----:B------:R-:W-:Y:S01]  /*13890*/  BPT.TRAP 0x1 ;  /* 0x000000040000795c */ /* 0x000fe20000300000 */
.L_x_7705:
[----:B------:R-:W0:Y:S02]  /*138a0*/  LDL R0, [R1+0x4] ;  /* 0x0000040001007983 */ /* 0x000e240000100800 */
[----:B0-----:R-:W-:-:S04]  /*138b0*/  SHF.L.U32 R3, R0, 0x1f, RZ ;  /* 0x0000001f00037819 */ /* 0x001fc800000006ff */
[----:B------:R-:W0:Y:S02]  /*138c0*/  SYNCS.PHASECHK.TRANS64.TRYWAIT P1, [R16+URZ+0x2e860], R3 ;  /* 0x02e86003100075a7 */ /* 0x000e24000802017f */
[----:B0-----:R-:W-:Y:S05]  /*138d0*/  @!P1 BRA `(.L_x_7706) ;  /* 0x0000001c00489947 */ /* 0x001fea0003800000 */
.L_x_7758:
[----:B------:R-:W2:Y:S04]  /*138e0*/  LDL R18, [R1] ;  /* 0x0000000001127983 */ /* 0x000ea80000100800 */
[----:B------:R-:W3:Y:S01]  /*138f0*/  LDL R12, [R1+0x18] ;  /* 0x00001800010c7983 */ /* 0x000ee20000100800 */
[----:B------:R-:W1:Y:S01]  /*13900*/  S2R R9, SR_TID.X ;  /* 0x0000000000097919 */ /* 0x000e620000002100 */
[----:B------:R-:W-:Y:S05]  /*13910*/  WARPSYNC.ALL ;  /* 0x0000000000007948 */ /* 0x000fea0003800000 */
[----:B------:R-:W-:Y:S01]  /*13920*/  IMAD.MOV.U32 R13, RZ, RZ, 0x40 ;  /* 0x00000040ff0d7424 */ /* 0x000fe200078e00ff */
[----:B-1----:R-:W-:-:S04]  /*13930*/  LOP3.LUT P1, RZ, R9, 0x4, RZ, 0xc0, !PT ;  /* 0x0000000409ff7812 */ /* 0x002fc8000782c0ff */
[----:B------:R-:W-:Y:S01]  /*13940*/  SEL R13, R13, 0xffffffc0, !P1 ;  /* 0xffffffc00d0d7807 */ /* 0x000fe20004800000 */
        /* <DEDUP_REMOVED lines=97> */
.L_x_7707:
        /* <DEDUP_REMOVED lines=13> */
.L_x_7656:
[----:B------:R-:W-:Y:S05]  /*14030*/  BSYNC B7 ;  /* 0x0000000000077941 */ /* 0x000fea0003800000 */
.L_x_7654:
        /* <DEDUP_REMOVED lines=13> */
.L_x_7708:
        /* <DEDUP_REMOVED lines=8> */
.L_x_7709:
[----:B-1----:R-:W2:Y:S01]  /*14190*/  LDL R0, [R1+0x1c] ;  /* 0x00001c0001007983 */ /* 0x002ea20000100800 */
[----:B------:R-:W-:Y:S02]  /*141a0*/  ULDC UR4, c[0x0][0xc38] ;  /* 0x00030e0000047ab9 */ /* 0x000fe40000000800 */
[----:B--2---:R-:W-:-:S13]  /*141b0*/  ISETP.GE.AND P0, PT, R0, UR4, PT ;  /* 0x0000000400007c0c */ /* 0x004fda000bf06270 */
[----:B------:R-:W-:Y:S05]  /*141c0*/  @!P0 BRA `(.L_x_7710) ;  /* 0xffffffc4007c8947 */ /* 0x000fea000383ffff */
.L_x_7651:
        /* <DEDUP_REMOVED lines=12> */
.L_x_7759:
[----:B------:R-:W-:Y:S05]  /*14290*/  BSYNC B0 ;  /* 0x0000000000007941 */ /* 0x000fea0003800000 */
.L_x_7711:
[----:B------:R-:W-:-:S03]  /*142a0*/  UMOV UR4, 0xffffffff ;  /* 0xffffffff00047882 */ /* 0x000fc60000000000 */
[----:B------:R-:W-:Y:S05]  /*142b0*/  BRA.DIV UR4, `(.L_x_7713) ;  /* 0x0000001204f87947 */ /* 0x000fea000b800000 */
[----:B------:R-:W1:Y:S02]  /*142c0*/  S2R R2, SR_TID.X ;  /* 0x0000000000027919 */ /* 0x000e640000002100 */
[----:B-1----:R-:W-:-:S04]  /*142d0*/  SHF.R.U32.HI R2, RZ, 0x5, R2 ;  /* 0x00000005ff027819 */ /* 0x002fc80000011602 */
[----:B------:R-:W-:-:S05]  /*142e0*/  LOP3.LUT R2, R2, 0x3, RZ, 0xc0, !PT ;  /* 0x0000000302027812 */ /* 0x000fca00078ec0ff */
[----:B------:R1:W2:Y:S02]  /*142f0*/  SHFL.IDX PT, R14, R2, RZ, 0x1f ;  /* 0x00001fff020e7589 */ /* 0x0002a400000e0000 */
.L_x_7762:
[----:B--2---:R-:W-:Y:S01]  /*14300*/  ISETP.NE.AND P0, PT, R14, RZ, PT ;  /* 0x000000ff0e00720c */ /* 0x004fe20003f05270 */
[----:B------:R-:W-:-:S12]  /*14310*/  BSSY B0, `(.L_x_7714) ;  /* 0x000002e000007945 */ /* 0x000fd80003800000 */
[----:B------:R-:W-:Y:S05]  /*14320*/  @P0 BRA `(.L_x_7715) ;  /* 0x0000000000b00947 */ /* 0x000fea0003800000 */
[----:B------:R-:W-:-:S03]  /*14330*/  UMOV UR4, 0xffffffff ;  /* 0xffffffff00047882 */ /* 0x000fc60000000000 */
[----:B------:R-:W-:Y:S05]  /*14340*/  BRA.DIV UR4, `(.L_x_7716) ;  /* 0x0000001604087947 */ /* 0x000fea000b800000 */
[----:B------:R-:W-:-:S13]  /*14350*/  ELECT P6, URZ, PT ;  /* 0x00000000003f782f */ /* 0x000fda00038c0000 */
.L_x_7765:
[----:B------:R-:W-:Y:S05]  /*14360*/  @!P6 BRA `(.L_x_7715) ;  /* 0x0000000000a0e947 */ /* 0x000fea0003800000 */
[----:B------:R-:W-:-:S06]  /*14370*/  ULOP3.LUT UR4, UR38, 0x2, URZ, 0xfc, !UPT ;  /* 0x0000000226047892 */ /* 0x000fcc000f8efc3f */
[----:B-1----:R-:W-:-:S05]  /*14380*/  IMAD.U32 R2, RZ, RZ, UR4 ;  /* 0x00000004ff027e24 */ /* 0x002fca000f8e00ff */
[----:B------:R-:W-:-:S13]  /*14390*/  ISETP.NE.AND P0, PT, R2, 0x3, PT ;  /* 0x000000030200780c */ /* 0x000fda0003f05270 */
[----:B------:R-:W-:Y:S05]  /*143a0*/  @!P0 BRA `(.L_x_7717) ;  /* 0x0000000000048947 */ /* 0x000fea0003800000 */
[----:B------:R-:W-:Y:S01]  /*143b0*/  BPT.TRAP 0x1 ;  /* 0x000000040000795c */ /* 0x000fe20000300000 */
.L_x_7717:
        /* <DEDUP_REMOVED lines=14> */
.L_x_7766:
[----:B------:R-:W1:Y:S02]  /*144a0*/  SYNCS.PHASECHK.TRANS64.TRYWAIT P1, [R7+URZ], R2 ;  /* 0x00000002070075a7 */ /* 0x000e64000802017f */
[----:B-1----:R-:W-:Y:S05]  /*144b0*/  @!P1 BRA `(.L_x_7719) ;  /* 0x0000001000e09947 */ /* 0x002fea0003800000 */
.L_x_7767:
[----:B------:R-:W-:Y:S05]  /*144c0*/  @!P0 BRA `(.L_x_7720) ;  /* 0x0000000000048947 */ /* 0x000fea0003800000 */
[----:B------:R-:W-:Y:S01]  /*144d0*/  BPT.TRAP 0x1 ;  /* 0x000000040000795c */ /* 0x000fe20000300000 */
.L_x_7720:
[----:B------:R-:W2:Y:S02]  /*144e0*/  LDL.LU R4, [R1] ;  /* 0x0000000001047983 */ /* 0x000ea40000300800 */
[----:B--2---:R-:W-:-:S04]  /*144f0*/  IMAD R4, R4, 0x8, R0 ;  /* 0x0000000804047824 */ /* 0x004fc800078e0200 */
[----:B------:R-:W2:Y:S02]  /*14500*/  SYNCS.PHASECHK.TRANS64.TRYWAIT P1, [R4+URZ+0x2e860], R5 ;  /* 0x02e86005040075a7 */ /* 0x000ea4000802017f */
[----:B--2---:R-:W-:Y:S05]  /*14510*/  @!P1 BRA `(.L_x_7721) ;  /* 0x0000001000dc9947 */ /* 0x004fea0003800000 */
.L_x_7768:
[----:B------:R-:W-:Y:S05]  /*14520*/  @!P0 BRA `(.L_x_7722) ;  /* 0x0000000000048947 */ /* 0x000fea0003800000 */
[----:B------:R-:W-:Y:S01]  /*14530*/  BPT.TRAP 0x1 ;  /* 0x000000040000795c */ /* 0x000fe20000300000 */
.L_x_7722:
[----:B------:R-:W-:-:S04]  /*14540*/  IMAD R3, R3, 0x8, R0 ;  /* 0x0000000803037824 */ /* 0x000fc800078e0200 */
[----:B------:R-:W3:Y:S02]  /*14550*/  SYNCS.PHASECHK.TRANS64.TRYWAIT P1, [R3+URZ+0x2e860], R2 ;  /* 0x02e86002030075a7 */ /* 0x000ee4000802017f */
[----:B---3--:R-:W-:Y:S05]  /*14560*/  @!P1 BRA `(.L_x_7723) ;  /* 0x0000001000dc9947 */ /* 0x008fea0003800000 */
.L_x_7769:
[----:B------:R-:W-:Y:S05]  /*14570*/  @!P0 BRA `(.L_x_7724) ;  /* 0x0000000000048947 */ /* 0x000fea0003800000 */
[----:B------:R-:W-:Y:S01]  /*14580*/  BPT.TRAP 0x1 ;  /* 0x000000040000795c */ /* 0x000fe20000300000 */
.L_x_7724:
[----:B------:R-:W4:Y:S02]  /*14590*/  SYNCS.PHASECHK.TRANS64.TRYWAIT P0, [R4+URZ+0x2e880], R5 ;  /* 0x02e88005040075a7 */ /* 0x000f24000800017f */
[----:B----4-:R-:W-:Y:S05]  /*145a0*/  @!P0 BRA `(.L_x_7725) ;  /* 0x0000001000e08947 */ /* 0x010fea0003800000 */
.L_x_7726:
[----:B------:R0:W0:Y:S02]  /*145b0*/  SYNCS.PHASECHK.TRANS64.TRYWAIT P0, [R3+URZ+0x2e880], R2 ;  /* 0x02e88002030075a7 */ /* 0x000024000800017f */
[----:B0-----:R-:W-:Y:S05]  /*145c0*/  @!P0 NANOSLEEP.SYNCS 0x989680 ;  /* 0x009896800000895d */ /* 0x001fea0003900000 */
[----:B------:R-:W0:Y:S02]  /*145d0*/  @!P0 SYNCS.PHASECHK.TRANS64 P0, [R3+URZ+0x2e880], R2 ;  /* 0x02e88002030085a7 */ /* 0x000e24000800007f */
[----:B0-----:R-:W-:Y:S05]  /*145e0*/  @!P0 BRA `(.L_x_7726) ;  /* 0xfffffffc00f08947 */ /* 0x001fea000383ffff */
.L_x_7715:
[----:B------:R-:W-:Y:S05]  /*145f0*/  BSYNC B0 ;  /* 0x0000000000007941 */ /* 0x000fea0003800000 */
.L_x_7714:
[----:B------:R-:W-:Y:S05]  /*14600*/  EXIT ;  /* 0x000000000000794d */ /* 0x000fea0003800000 */
.L_x_7601:
[----:B0-----:R-:W-:-:S04]  /*14610*/  IMAD.U32 R3, RZ, RZ, UR41 ;  /* 0x00000029ff037e24 */ /* 0x001fc8000f8e00ff */
[----:B------:R0:W1:Y:S03]  /*14620*/  SYNCS.PHASECHK.TRANS64.TRYWAIT P1, [R3+URZ+0x2e800], R0 ;  /* 0x02e80000030075a7 */ /* 0x000066000802017f */
[----:B-1----:R-:W-:Y:S05]  /*14630*/  @!P1 NANOSLEEP.SYNCS 0x989680 ;  /* 0x009896800000995d */ /* 0x002fea0003900000 */
[----:B------:R-:W1:Y:S02]  /*14640*/  @!P1 SYNCS.PHASECHK.TRANS64 P1, [R3+URZ+0x2e800], R0 ;  /* 0x02e80000030095a7 */ /* 0x000e64000802007f */
[----:B-1----:R-:W-:Y:S05]  /*14650*/  @!P1 BRA `(.L_x_7601) ;  /* 0xfffffffc00ec9947 */ /* 0x002fea000383ffff */
[----:B------:R-:W-:Y:S05]  /*14660*/  BRA `(.L_x_7727) ;  /* 0xfffffed000e47947 */ /* 0x000fea000383ffff */
.L_x_7605:
[----:B-1----:R1:W2:Y:S02]  /*14670*/  SYNCS.PHASECHK.TRANS64.TRYWAIT P1, [R2+URZ+0x2e830], R3 ;  /* 0x02e83003020075a7 */ /* 0x0022a4000802017f */
[----:B--2---:R-:W-:Y:S05]  /*14680*/  @!P1 NANOSLEEP.SYNCS 0x989680 ;  /* 0x009896800000995d */ /* 0x004fea0003900000 */
[----:B------:R-:W2:Y:S02]  /*14690*/  @!P1 SYNCS.PHASECHK.TRANS64 P1, [R2+URZ+0x2e830], R3 ;  /* 0x02e83003020095a7 */ /* 0x000ea4000802007f */
[----:B--2---:R-:W-:Y:S05]  /*146a0*/  @!P1 BRA `(.L_x_7605) ;  /* 0xfffffffc00f09947 */ /* 0x004fea000383ffff */
[----:B------:R-:W-:Y:S05]  /*146b0*/  BRA `(.L_x_7604) ;  /* 0xfffffed400007947 */ /* 0x000fea000383ffff */
.L_x_7610:
[----:B-1----:R-:W-:-:S04]  /*146c0*/  IMAD.U32 R7, RZ, RZ, UR6 ;  /* 0x00000006ff077e24 */ /* 0x002fc8000f8e00ff */
[----:B------:R1:W2:Y:S03]  /*146d0*/  SYNCS.PHASECHK.TRANS64.TRYWAIT P3, [R7+URZ+0x2e830], R0 ;  /* 0x02e83000070075a7 */ /* 0x0002a6000806017f */
[----:B--2---:R-:W-:Y:S05]  /*146e0*/  @!P3 NANOSLEEP.SYNCS 0x989680 ;  /* 0x009896800000b95d */ /* 0x004fea0003900000 */
[----:B------:R-:W2:Y:S02]  /*146f0*/  @!P3 SYNCS.PHASECHK.TRANS64 P3, [R7+URZ+0x2e830], R0 ;  /* 0x02e830000700b5a7 */ /* 0x000ea4000806007f */
[----:B--2---:R-:W-:Y:S05]  /*14700*/  @!P3 BRA `(.L_x_7610) ;  /* 0xfffffffc00ecb947 */ /* 0x004fea000383ffff */
[----:B------:R-:W-:Y:S05]  /*14710*/  BRA `(.L_x_7607) ;  /* 0xffffff1000d07947 */ /* 0x000fea000383ffff */
.L_x_7614:
[----:B-1----:R-:W-:-:S04]  /*14720*/  IMAD.U32 R7, RZ, RZ, UR6 ;  /* 0x00000006ff077e24 */ /* 0x002fc8000f8e00ff */
[----:B------:R1:W2:Y:S03]  /*14730*/  SYNCS.PHASECHK.TRANS64.TRYWAIT P3, [R7+URZ+0x2e850], R0 ;  /* 0x02e85000070075a7 */ /* 0x0002a6000806017f */
[----:B--2---:R-:W-:Y:S05]  /*14740*/  @!P3 NANOSLEEP.SYNCS 0x989680 ;  /* 0x009896800000b95d */ /* 0x004fea0003900000 */
[----:B------:R-:W2:Y:S02]  /*14750*/  @!P3 SYNCS.PHASECHK.TRANS64 P3, [R7+URZ+0x2e850], R0 ;  /* 0x02e850000700b5a7 */ /* 0x000ea4000806007f */
[----:B--2---:R-:W-:Y:S05]  /*14760*/  @!P3 BRA `(.L_x_7614) ;  /* 0xfffffffc00ecb947 */ /* 0x004fea000383ffff */
[----:B------:R-:W-:Y:S05]  /*14770*/  BRA `(.L_x_7611) ;  /* 0xffffff1c00cc7947 */ /* 0x000fea000383ffff */
.L_x_7621:
[----:B-1----:R-:W-:-:S04]  /*14780*/  IMAD.U32 R7, RZ, RZ, UR6 ;  /* 0x00000006ff077e24 */ /* 0x002fc8000f8e00ff */
[----:B------:R1:W2:Y:S03]  /*14790*/  SYNCS.PHASECHK.TRANS64.TRYWAIT P2, [R7+URZ+0x2e830], R0 ;  /* 0x02e83000070075a7 */ /* 0x0002a6000804017f */
[----:B--2---:R-:W-:Y:S05]  /*147a0*/  @!P2 NANOSLEEP.SYNCS 0x989680 ;  /* 0x009896800000a95d */ /* 0x004fea0003900000 */
[----:B------:R-:W2:Y:S02]  /*147b0*/  @!P2 SYNCS.PHASECHK.TRANS64 P2, [R7+URZ+0x2e830], R0 ;  /* 0x02e830000700a5a7 */ /* 0x000ea4000804007f */
[----:B--2---:R-:W-:Y:S05]  /*147c0*/  @!P2 BRA `(.L_x_7621) ;  /* 0xfffffffc00eca947 */ /* 0x004fea000383ffff */
[----:B------:R-:W-:Y:S05]  /*147d0*/  BRA `(.L_x_7618) ;  /* 0xffffff5800187947 */ /* 0x000fea000383ffff */
.L_x_7625:
[----:B-1----:R-:W-:-:S04]  /*147e0*/  IMAD.U32 R7, RZ, RZ, UR6 ;  /* 0x00000006ff077e24 */ /* 0x002fc8000f8e00ff */
[----:B------:R1:W2:Y:S03]  /*147f0*/  SYNCS.PHASECHK.TRANS64.TRYWAIT P2, [R7+URZ+0x2e850], R0 ;  /* 0x02e85000070075a7 */ /* 0x0002a6000804017f */
[----:B--2---:R-:W-:Y:S05]  /*14800*/  @!P2 NANOSLEEP.SYNCS 0x989680 ;  /* 0x009896800000a95d */ /* 0x004fea0003900000 */
[----:B------:R-:W2:Y:S02]  /*14810*/  @!P2 SYNCS.PHASECHK.TRANS64 P2, [R7+URZ+0x2e850], R0 ;  /* 0x02e850000700a5a7 */ /* 0x000ea4000804007f */
[----:B--2---:R-:W-:Y:S05]  /*14820*/  @!P2 BRA `(.L_x_7625) ;  /* 0xfffffffc00eca947 */ /* 0x004fea000383ffff */
[----:B------:R-:W-:Y:S05]  /*14830*/  BRA `(.L_x_7622) ;  /* 0xffffff6400087947 */ /* 0x000fea000383ffff */
.L_x_7631:
[----:B-1----:R-:W-:-:S04]  /*14840*/  IMAD.U32 R5, RZ, RZ, UR4 ;  /* 0x00000004ff057e24 */ /* 0x002fc8000f8e00ff */
[----:B------:R1:W2:Y:S03]  /*14850*/  SYNCS.PHASECHK.TRANS64.TRYWAIT P1, [R5+URZ+0x2e850], R4 ;  /* 0x02e85004050075a7 */ /* 0x0002a6000802017f */
[----:B--2---:R-:W-:Y:S05]  /*14860*/  @!P1 NANOSLEEP.SYNCS 0x989680 ;  /* 0x009896800000995d */ /* 0x004fea0003900000 */
[----:B------:R-:W2:Y:S02]  /*14870*/  @!P1 SYNCS.PHASECHK.TRANS64 P1, [R5+URZ+0x2e850], R4 ;  /* 0x02e85004050095a7 */ /* 0x000ea4000802007f */
[----:B--2---:R-:W-:Y:S05]  /*14880*/  @!P1 BRA `(.L_x_7631) ;  /* 0xfffffffc00ec9947 */ /* 0x004fea000383ffff */
[----:B------:R-:W-:Y:S05]  /*14890*/  BRA `(.L_x_7630) ;  /* 0xffffff8c00447947 */ /* 0x000fea000383ffff */
.L_x_7665:
[----:B------:R-:W-:Y:S02]  /*148a0*/  IMAD.MOV.U32 R13, RZ, RZ, R0 ;  /* 0x000000ffff0d7224 */ /* 0x000fe400078e0000 */
[----:B------:R-:W-:Y:S02]  /*148b0*/  IMAD.MOV.U32 R12, RZ, RZ, RZ ;  /* 0x000000ffff0c7224 */ /* 0x000fe400078e00ff */
[----:B------:R-:W-:Y:S02]  /*148c0*/  IMAD.MOV.U32 R11, RZ, RZ, 0x1f ;  /* 0x0000001fff0b7424 */ /* 0x000fe400078e00ff */
[----:B------:R-:W-:-:S07]  /*148d0*/  IMAD.MOV.U32 R15, RZ, RZ, -0x1 ;  /* 0xffffffffff0f7424 */ /* 0x000fce00078e00ff */
[----:B-1----:R-:W-:Y:S05]  /*148e0*/  WARPSYNC.COLLECTIVE R15, `(.L_x_7728) ;  /* 0x000000000f087348 */ /* 0x002fea0003c00000 */
[----:B------:R0:W2:Y:S02]  /*148f0*/  SHFL.IDX P6, R14, R13, R12, R11 ;  /* 0x0000000c0d0e7389 */ /* 0x0000a400000c000b */
[----:B012---:R-:W-:Y:S01]  /*14900*/  ENDCOLLECTIVE ;  /* 0x000000000000791b */ /* 0x007fe20003800000 */
.L_x_7728:
[----:B------:R-:W-:Y:S05]  /*14910*/  BRA `(.L_x_7729) ;  /* 0xffffffc800f47947 */ /* 0x000fea000383ffff */
.L_x_7667:
[----:B------:R-:W-:Y:S01]  /*14920*/  BSSY B0, `(.L_x_7730) ;  /* 0x0000006000007945 */ /* 0x000fe20003800000 */
[----:B------:R-:W-:-:S07]  /*14930*/  IMAD.MOV.U32 R15, RZ, RZ, -0x1 ;  /* 0xffffffffff0f7424 */ /* 0x000fce00078e00ff */
[----:B-1----:R-:W-:Y:S05]  /*14940*/  WARPSYNC.COLLECTIVE R15, `(.L_x_7731) ;  /* 0x000000000f0c7348 */ /* 0x002fea0003c00000 */
[----:B------:R-:W-:Y:S02]  /*14950*/  ELECT P6, UR62, PT ;  /* 0x00000000003e782f */ /* 0x000fe400038c0000 */
[----:B------:R-:W-:Y:S01]  /*14960*/  MOV R14, UR62 ;  /* 0x0000003e000e7c02 */ /* 0x000fe20008000f00 */
[----:B-1----:R-:W-:Y:S10]  /*14970*/  ENDCOLLECTIVE ;  /* 0x000000000000791b */ /* 0x002ff40003800000 */
.L_x_7731:
[----:B------:R-:W-:Y:S05]  /*14980*/  BSYNC B0 ;  /* 0x0000000000007941 */ /* 0x000fea0003800000 */
.L_x_7730:
[----:B------:R-:W-:Y:S05]  /*14990*/  BRA `(.L_x_7732) ;  /* 0xffffffcc00047947 */ /* 0x000fea000383ffff */
.L_x_7669:
[----:B0-----:R0:W2:Y:S02]  /*149a0*/  SYNCS.PHASECHK.TRANS64.TRYWAIT P1, [R4+URZ+0x2e880], R3 ;  /* 0x02e88003040075a7 */ /* 0x0010a4000802017f */
[----:B--2---:R-:W-:Y:S05]  /*149b0*/  @!P1 NANOSLEEP.SYNCS 0x989680 ;  /* 0x009896800000995d */ /* 0x004fea0003900000 */
[----:B------:R-:W2:Y:S02]  /*149c0*/  @!P1 SYNCS.PHASECHK.TRANS64 P1, [R4+URZ+0x2e880], R3 ;  /* 0x02e88003040095a7 */ /* 0x000ea4000802007f */
[----:B--2---:R-:W-:Y:S05]  /*149d0*/  @!P1 BRA `(.L_x_7669) ;  /* 0xfffffffc00f09947 */ /* 0x004fea000383ffff */
[----:B------:R-:W-:Y:S05]  /*149e0*/  BRA `(.L_x_7733) ;  /* 0xffffffcc00647947 */ /* 0x000fea000383ffff */
.L_x_7671:
[----:B--2---:R2:W3:Y:S02]  /*149f0*/  SYNCS.PHASECHK.TRANS64.TRYWAIT P1, [R4+URZ+0x2e840], R3 ;  /* 0x02e84003040075a7 */ /* 0x0044e4000802017f */
[----:B---3--:R-:W-:Y:S05]  /*14a00*/  @!P1 NANOSLEEP.SYNCS 0x989680 ;  /* 0x009896800000995d */ /* 0x008fea0003900000 */
[----:B------:R-:W3:Y:S02]  /*14a10*/  @!P1 SYNCS.PHASECHK.TRANS64 P1, [R4+URZ+0x2e840], R3 ;  /* 0x02e84003040095a7 */ /* 0x000ee4000802007f */
[----:B---3--:R-:W-:Y:S05]  /*14a20*/  @!P1 BRA `(.L_x_7671) ;  /* 0xfffffffc00f09947 */ /* 0x008fea000383ffff */
[----:B------:R-:W-:Y:S05]  /*14a30*/  BRA `(.L_x_7734) ;  /* 0xffffffcc00b47947 */ /* 0x000fea000383ffff */
.L_x_7675:
        /* <DEDUP_REMOVED lines=10> */
.L_x_7735:
[----:B------:R-:W-:Y:S02]  /*14ae0*/  IMAD R4, R4, 0x80, R8 ;  /* 0x0000008004047824 */ /* 0x000fe400078e0208 */
[----:B------:R-:W-:Y:S02]  /*14af0*/  IMAD.MOV.U32 R13, RZ, RZ, R0 ;  /* 0x000000ffff0d7224 */ /* 0x000fe400078e0000 */
[----:B------:R-:W-:-:S07]  /*14b00*/  IMAD.MOV.U32 R5, RZ, RZ, R14 ;  /* 0x000000ffff057224 */ /* 0x000fce00078e000e */
[----:B------:R-:W-:Y:S05]  /*14b10*/  WARPSYNC.COLLECTIVE R15, `(.L_x_7736) ;  /* 0x000000000f087348 */ /* 0x000fea0003c00000 */
[----:B------:R0:W1:Y:S02]  /*14b20*/  SHFL.IDX P6, R14, R13, R12, R11 ;  /* 0x0000000c0d0e7389 */ /* 0x00006400000c000b */
[----:B01----:R-:W-:Y:S01]  /*14b30*/  ENDCOLLECTIVE ;  /* 0x000000000000791b */ /* 0x003fe20003800000 */
.L_x_7736:
        /* <DEDUP_REMOVED lines=9> */
.L_x_7737:
        /* <DEDUP_REMOVED lines=15> */
.L_x_7738:
[----:B------:R-:W-:Y:S02]  /*14cc0*/  IMAD.MOV.U32 R13, RZ, RZ, R2 ;  /* 0x000000ffff0d7224 */ /* 0x000fe400078e0002 */
[----:B------:R-:W-:Y:S02]  /*14cd0*/  IMAD.MOV.U32 R12, RZ, RZ, 0x2 ;  /* 0x00000002ff0c7424 */ /* 0x000fe400078e00ff */
[----:B------:R-:W-:-:S07]  /*14ce0*/  IMAD.MOV.U32 R8, RZ, RZ, R14 ;  /* 0x000000ffff087224 */ /* 0x000fce00078e000e */
[----:B------:R-:W-:Y:S05]  /*14cf0*/  WARPSYNC.COLLECTIVE R15, `(.L_x_7739) ;  /* 0x000000000f087348 */ /* 0x000fea0003c00000 */
[----:B------:R0:W1:Y:S02]  /*14d00*/  SHFL.IDX P6, R14, R13, R12, R11 ;  /* 0x0000000c0d0e7389 */ /* 0x00006400000c000b */
[----:B01----:R-:W-:Y:S01]  /*14d10*/  ENDCOLLECTIVE ;  /* 0x000000000000791b */ /* 0x003fe20003800000 */
.L_x_7739:
        /* <DEDUP_REMOVED lines=13> */
.L_x_7740:
[----:B------:R-:W-:Y:S02]  /*14df0*/  IMAD.MOV.U32 R13, RZ, RZ, R2 ;  /* 0x000000ffff0d7224 */ /* 0x000fe400078e0002 */
[----:B------:R-:W-:Y:S02]  /*14e00*/  IMAD.MOV.U32 R12, RZ, RZ, 0x3 ;  /* 0x00000003ff0c7424 */ /* 0x000fe400078e00ff */
[----:B------:R-:W-:-:S07]  /*14e10*/  IMAD.MOV.U32 R6, RZ, RZ, R14 ;  /* 0x000000ffff067224 */ /* 0x000fce00078e000e */
[----:B------:R-:W-:Y:S05]  /*14e20*/  WARPSYNC.COLLECTIVE R15, `(.L_x_7741) ;  /* 0x000000000f087348 */ /* 0x000fea0003c00000 */
[----:B------:R0:W1:Y:S02]  /*14e30*/  SHFL.IDX P6, R14, R13, R12, R11 ;  /* 0x0000000c0d0e7389 */ /* 0x00006400000c000b */
[----:B01----:R-:W-:Y:S01]  /*14e40*/  ENDCOLLECTIVE ;  /* 0x000000000000791b */ /* 0x003fe20003800000 */
.L_x_7741:
        /* <DEDUP_REMOVED lines=14> */
.L_x_7742:
[----:B------:R-:W-:Y:S02]  /*14f30*/  IMAD.MOV.U32 R13, RZ, RZ, R2 ;  /* 0x000000ffff0d7224 */ /* 0x000fe400078e0002 */
[----:B------:R-:W-:Y:S02]  /*14f40*/  IMAD.MOV.U32 R12, RZ, RZ, 0x4 ;  /* 0x00000004ff0c7424 */ /* 0x000fe400078e00ff */
[----:B------:R-:W-:-:S07]  /*14f50*/  IMAD.MOV.U32 R6, RZ, RZ, R14 ;  /* 0x000000ffff067224 */ /* 0x000fce00078e000e */
[----:B------:R-:W-:Y:S05]  /*14f60*/  WARPSYNC.COLLECTIVE R15, `(.L_x_7743) ;  /* 0x000000000f087348 */ /* 0x000fea0003c00000 */
[----:B------:R0:W1:Y:S02]  /*14f70*/  SHFL.IDX P6, R14, R13, R12, R11 ;  /* 0x0000000c0d0e7389 */ /* 0x00006400000c000b */
[----:B01----:R-:W-:Y:S01]  /*14f80*/  ENDCOLLECTIVE ;  /* 0x000000000000791b */ /* 0x003fe20003800000 */
.L_x_7743:
        /* <DEDUP_REMOVED lines=14> */
.L_x_7744:
[----:B------:R-:W-:Y:S02]  /*15070*/  IMAD.MOV.U32 R13, RZ, RZ, R2 ;  /* 0x000000ffff0d7224 */ /* 0x000fe400078e0002 */
[----:B------:R-:W-:Y:S02]  /*15080*/  IMAD.MOV.U32 R12, RZ, RZ, 0x5 ;  /* 0x00000005ff0c7424 */ /* 0x000fe400078e00ff */
[----:B------:R-:W-:-:S07]  /*15090*/  IMAD.MOV.U32 R6, RZ, RZ, R14 ;  /* 0x000000ffff067224 */ /* 0x000fce00078e000e */
[----:B------:R-:W-:Y:S05]  /*150a0*/  WARPSYNC.COLLECTIVE R15, `(.L_x_7745) ;  /* 0x000000000f087348 */ /* 0x000fea0003c00000 */
[----:B------:R0:W1:Y:S02]  /*150b0*/  SHFL.IDX P6, R14, R13, R12, R11 ;  /* 0x0000000c0d0e7389 */ /* 0x00006400000c000b */
[----:B01----:R-:W-:Y:S01]  /*150c0*/  ENDCOLLECTIVE ;  /* 0x000000000000791b */ /* 0x003fe20003800000 */
.L_x_7745:
        /* <DEDUP_REMOVED lines=14> */
.L_x_7746:
[----:B------:R-:W-:Y:S02]  /*151b0*/  IMAD.MOV.U32 R13, RZ, RZ, R2 ;  /* 0x000000ffff0d7224 */ /* 0x000fe400078e0002 */
[----:B------:R-:W-:Y:S02]  /*151c0*/  IMAD.MOV.U32 R12, RZ, RZ, 0x6 ;  /* 0x00000006ff0c7424 */ /* 0x000fe400078e00ff */
[----:B------:R-:W-:-:S07]  /*151d0*/  IMAD.MOV.U32 R6, RZ, RZ, R14 ;  /* 0x000000ffff067224 */ /* 0x000fce00078e000e */
[----:B------:R-:W-:Y:S05]  /*151e0*/  WARPSYNC.COLLECTIVE R15, `(.L_x_7747) ;  /* 0x000000000f087348 */ /* 0x000fea0003c00000 */
[----:B------:R0:W1:Y:S02]  /*151f0*/  SHFL.IDX P6, R14, R13, R12, R11 ;  /* 0x0000000c0d0e7389 */ /* 0x00006400000c000b */
[----:B01----:R-:W-:Y:S01]  /*15200*/  ENDCOLLECTIVE ;  /* 0x000000000000791b */ /* 0x003fe20003800000 */
.L_x_7747:
        /* <DEDUP_REMOVED lines=13> */
.L_x_7748:
[----:B------:R-:W-:Y:S02]  /*152e0*/  IMAD.MOV.U32 R13, RZ, RZ, R2 ;  /* 0x000000ffff0d7224 */ /* 0x000fe400078e0002 */
[----:B------:R-:W-:Y:S02]  /*152f0*/  IMAD.MOV.U32 R12, RZ, RZ, 0x7 ;  /* 0x00000007ff0c7424 */ /* 0x000fe400078e00ff */
[----:B------:R-:W-:-:S07]  /*15300*/  IMAD.MOV.U32 R6, RZ, RZ, R14 ;  /* 0x000000ffff067224 */ /* 0x000fce00078e000e */
[----:B------:R-:W-:Y:S05]  /*15310*/  WARPSYNC.COLLECTIVE R15, `(.L_x_7749) ;  /* 0x000000000f087348 */ /* 0x000fea0003c00000 */
[----:B------:R0:W1:Y:S02]  /*15320*/  SHFL.IDX P6, R14, R13, R12, R11 ;  /* 0x0000000c0d0e7389 */ /* 0x00006400000c000b */
[----:B01----:R-:W-:Y:S01]  /*15330*/  ENDCOLLECTIVE ;  /* 0x000000000000791b */ /* 0x003fe20003800000 */
.L_x_7749:
        /* <DEDUP_REMOVED lines=12> */
.L_x_7750:
[----:B------:R-:W-:Y:S01]  /*15400*/  IMAD.MOV.U32 R0, RZ, RZ, R14 ;  /* 0x000000ffff007224 */ /* 0x000fe200078e000e */
[----:B------:R-:W-:Y:S06]  /*15410*/  BRA `(.L_x_7751) ;  /* 0xffffffcc00dc7947 */ /* 0x000fec000383ffff */
.L_x_7678:
[----:B0-----:R0:W1:Y:S02]  /*15420*/  SYNCS.PHASECHK.TRANS64.TRYWAIT P0, [R17+URZ+0x2e820], R0 ;  /* 0x02e82000110075a7 */ /* 0x001064000800017f */
[----:B-1----:R-:W-:Y:S05]  /*15430*/  @!P0 NANOSLEEP.SYNCS 0x989680 ;  /* 0x009896800000895d */ /* 0x002fea0003900000 */
[----:B------:R-:W1:Y:S02]  /*15440*/  @!P0 SYNCS.PHASECHK.TRANS64 P0, [R17+URZ+0x2e820], R0 ;  /* 0x02e82000110085a7 */ /* 0x000e64000800007f */
[----:B-1----:R-:W-:Y:S05]  /*15450*/  @!P0 BRA `(.L_x_7678) ;  /* 0xfffffffc00f08947 */ /* 0x002fea000383ffff */
[----:B------:R-:W-:Y:S05]  /*15460*/  BRA `(.L_x_7752) ;  /* 0xffffffd000387947 */ /* 0x000fea000383ffff */
.L_x_7684:
[----:B-1----:R1:W2:Y:S02]  /*15470*/  SYNCS.PHASECHK.TRANS64.TRYWAIT P0, [R4+URZ+0x2e880], R3 ;  /* 0x02e88003040075a7 */ /* 0x0022a4000800017f */
[----:B--2---:R-:W-:Y:S05]  /*15480*/  @!P0 NANOSLEEP.SYNCS 0x989680 ;  /* 0x009896800000895d */ /* 0x004fea0003900000 */
[----:B------:R-:W2:Y:S02]  /*15490*/  @!P0 SYNCS.PHASECHK.TRANS64 P0, [R4+URZ+0x2e880], R3 ;  /* 0x02e88003040085a7 */ /* 0x000ea4000800007f */
[----:B--2---:R-:W-:Y:S05]  /*154a0*/  @!P0 BRA `(.L_x_7684) ;  /* 0xfffffffc00f08947 */ /* 0x004fea000383ffff */
[----:B------:R-:W-:Y:S05]  /*154b0*/  BRA `(.L_x_7753) ;  /* 0xffffffd000f07947 */ /* 0x000fea000383ffff */
.L_x_7689:
[----:B--2---:R2:W3:Y:S02]  /*154c0*/  SYNCS.PHASECHK.TRANS64.TRYWAIT P0, [R4+URZ+0x2e840], R3 ;  /* 0x02e84003040075a7 */ /* 0x0044e4000800017f */
[----:B---3--:R-:W-:Y:S05]  /*154d0*/  @!P0 NANOSLEEP.SYNCS 0x989680 ;  /* 0x009896800000895d */ /* 0x008fea0003900000 */
[----:B------:R-:W3:Y:S02]  /*154e0*/  @!P0 SYNCS.PHASECHK.TRANS64 P0, [R4+URZ+0x2e840], R3 ;  /* 0x02e84003040085a7 */ /* 0x000ee4000800007f */
[----:B---3--:R-:W-:Y:S05]  /*154f0*/  @!P0 BRA `(.L_x_7689) ;  /* 0xfffffffc00f08947 */ /* 0x008fea000383ffff */
[----:B------:R-:W-:Y:S05]  /*15500*/  BRA `(.L_x_7754) ;  /* 0xffffffd4006c7947 */ /* 0x000fea000383ffff */
.L_x_7695:
[----:B-1----:R1:W2:Y:S02]  /*15510*/  SYNCS.PHASECHK.TRANS64.TRYWAIT P1, [R20+URZ+0x2e870], R2 ;  /* 0x02e87002140075a7 */ /* 0x0022a4000802017f */
[----:B--2---:R-:W-:Y:S05]  /*15520*/  @!P1 NANOSLEEP.SYNCS 0x989680 ;  /* 0x009896800000995d */ /* 0x004fea0003900000 */
[----:B------:R-:W2:Y:S02]  /*15530*/  @!P1 SYNCS.PHASECHK.TRANS64 P1, [R20+URZ+0x2e870], R2 ;  /* 0x02e87002140095a7 */ /* 0x000ea4000802007f */
[----:B--2---:R-:W-:Y:S05]  /*15540*/  @!P1 BRA `(.L_x_7695) ;  /* 0xfffffffc00f09947 */ /* 0x004fea000383ffff */
[----:B------:R-:W-:Y:S05]  /*15550*/  BRA `(.L_x_7755) ;  /* 0xffffffd800087947 */ /* 0x000fea000383ffff */
.L_x_7697:
[----:B-1----:R1:W2:Y:S02]  /*15560*/  SYNCS.PHASECHK.TRANS64.TRYWAIT P1, [R20+URZ+0x2e860], R0 ;  /* 0x02e86000140075a7 */ /* 0x0022a4000802017f */
[----:B--2---:R-:W-:Y:S05]  /*15570*/  @!P1 NANOSLEEP.SYNCS 0x989680 ;  /* 0x009896800000995d */ /* 0x004fea0003900000 */
[----:B------:R-:W2:Y:S02]  /*15580*/  @!P1 SYNCS.PHASECHK.TRANS64 P1, [R20+URZ+0x2e860], R0 ;  /* 0x02e86000140095a7 */ /* 0x000ea4000802007f */
[----:B--2---:R-:W-:Y:S05]  /*15590*/  @!P1 BRA `(.L_x_7697) ;  /* 0xfffffffc00f09947 */ /* 0x004fea000383ffff */
[----:B------:R-:W-:Y:S05]  /*155a0*/  BRA `(.L_x_7756) ;  /* 0xffffffd800107947 */ /* 0x000fea000383ffff */
.L_x_7704:
[----:B0-----:R0:W1:Y:S02]  /*155b0*/  SYNCS.PHASECHK.TRANS64.TRYWAIT P1, [R16+URZ+0x2e870], R3 ;  /* 0x02e87003100075a7 */ /* 0x001064000802017f */
[----:B-1----:R-:W-:Y:S05]  /*155c0*/  @!P1 NANOSLEEP.SYNCS 0x989680 ;  /* 0x009896800000995d */ /* 0x002fea0003900000 */
[----:B------:R-:W1:Y:S02]  /*155d0*/  @!P1 SYNCS.PHASECHK.TRANS64 P1, [R16+URZ+0x2e870], R3 ;  /* 0x02e87003100095a7 */ /* 0x000e64000802007f */
[----:B-1----:R-:W-:Y:S05]  /*155e0*/  @!P1 BRA `(.L_x_7704) ;  /* 0xfffffffc00f09947 */ /* 0x002fea000383ffff */
[----:B------:R-:W-:Y:S05]  /*155f0*/  BRA `(.L_x_7757) ;  /* 0xffffffe0009c7947 */ /* 0x000fea000383ffff */
.L_x_7706:
[----:B0-----:R0:W1:Y:S02]  /*15600*/  SYNCS.PHASECHK.TRANS64.TRYWAIT P1, [R16+URZ+0x2e860], R3 ;  /* 0x02e86003100075a7 */ /* 0x001064000802017f */
[----:B-1----:R-:W-:Y:S05]  /*15610*/  @!P1 NANOSLEEP.SYNCS 0x989680 ;  /* 0x009896800000995d */ /* 0x002fea0003900000 */
[----:B------:R-:W1:Y:S02]  /*15620*/  @!P1 SYNCS.PHASECHK.TRANS64 P1, [R16+URZ+0x2e860], R3 ;  /* 0x02e86003100095a7 */ /* 0x000e64000802007f */
[----:B-1----:R-:W-:Y:S05]  /*15630*/  @!P1 BRA `(.L_x_7706) ;  /* 0xfffffffc00f09947 */ /* 0x002fea000383ffff */
[----:B------:R-:W-:Y:S05]  /*15640*/  BRA `(.L_x_7758) ;  /* 0xffffffe000a47947 */ /* 0x000fea000383ffff */
.L_x_7712:
[----:B0-----:R0:W1:Y:S02]  /*15650*/  SYNCS.PHASECHK.TRANS64.TRYWAIT P0, [R0+URZ+0x2e820], R3 ;  /* 0x02e82003000075a7 */ /* 0x001064000800017f */
[----:B-1----:R-:W-:Y:S05]  /*15660*/  @!P0 NANOSLEEP.SYNCS 0x989680 ;  /* 0x009896800000895d */ /* 0x002fea0003900000 */
[----:B------:R-:W1:Y:S02]  /*15670*/  @!P0 SYNCS.PHASECHK.TRANS64 P0, [R0+URZ+0x2e820], R3 ;  /* 0x02e82003000085a7 */ /* 0x000e64000800007f */
[----:B-1----:R-:W-:Y:S05]  /*15680*/  @!P0 BRA `(.L_x_7712) ;  /* 0xfffffffc00f08947 */ /* 0x002fea000383ffff */
[----:B------:R-:W-:Y:S05]  /*15690*/  BRA `(.L_x_7759) ;  /* 0xffffffe800fc7947 */ /* 0x000fea000383ffff */
.L_x_7713:
        /* <DEDUP_REMOVED lines=11> */
.L_x_7761:
[----:B------:R-:W-:Y:S05]  /*15750*/  BSYNC B0 ;  /* 0x0000000000007941 */ /* 0x000fea0003800000 */
.L_x_7760:
[----:B------:R-:W-:Y:S05]  /*15760*/  BRA `(.L_x_7762) ;  /* 0xffffffe800e47947 */ /* 0x000fea000383ffff */
.L_x_7716:
[----:B------:R-:W-:Y:S01]  /*15770*/  BSSY B1, `(.L_x_7763) ;  /* 0x0000006000017945 */ /* 0x000fe20003800000 */
[----:B------:R-:W-:-:S07]  /*15780*/  IMAD.MOV.U32 R15, RZ, RZ, -0x1 ;  /* 0xffffffffff0f7424 */ /* 0x000fce00078e00ff */
[----:B01----:R-:W-:Y:S05]  /*15790*/  WARPSYNC.COLLECTIVE R15, `(.L_x_7764) ;  /* 0x000000000f0c7348 */ /* 0x003fea0003c00000 */
[----:B------:R-:W-:Y:S02]  /*157a0*/  ELECT P6, UR62, PT ;  /* 0x00000000003e782f */ /* 0x000fe400038c0000 */
[----:B------:R-:W-:Y:S01]  /*157b0*/  MOV R14, UR62 ;  /* 0x0000003e000e7c02 */ /* 0x000fe20008000f00 */
[----:B01----:R-:W-:Y:S10]  /*157c0*/  ENDCOLLECTIVE ;  /* 0x000000000000791b */ /* 0x003ff40003800000 */
.L_x_7764:
[----:B------:R-:W-:Y:S05]  /*157d0*/  BSYNC B1 ;  /* 0x0000000000017941 */ /* 0x000fea0003800000 */
.L_x_7763:
[----:B------:R-:W-:Y:S05]  /*157e0*/  BRA `(.L_x_7765) ;  /* 0xffffffe800dc7947 */ /* 0x000fea000383ffff */
.L_x_7718:
[----:B0-----:R0:W1:Y:S02]  /*157f0*/  SYNCS.PHASECHK.TRANS64.TRYWAIT P1, [R6+URZ], R5 ;  /* 0x00000005060075a7 */ /* 0x001064000802017f */
[----:B-1----:R-:W-:Y:S05]  /*15800*/  @!P1 NANOSLEEP.SYNCS 0x989680 ;  /* 0x009896800000995d */ /* 0x002fea0003900000 */
[----:B------:R-:W1:Y:S02]  /*15810*/  @!P1 SYNCS.PHASECHK.TRANS64 P1, [R6+URZ], R5 ;  /* 0x00000005060095a7 */ /* 0x000e64000802007f */
[----:B-1----:R-:W-:Y:S05]  /*15820*/  @!P1 BRA `(.L_x_7718) ;  /* 0xfffffffc00f09947 */ /* 0x002fea000383ffff */
[----:B------:R-:W-:Y:S05]  /*15830*/  BRA `(.L_x_7766) ;  /* 0xffffffec00187947 */ /* 0x000fea000383ffff */
.L_x_7719:
[----:B-1----:R1:W2:Y:S02]  /*15840*/  SYNCS.PHASECHK.TRANS64.TRYWAIT P1, [R7+URZ], R2 ;  /* 0x00000002070075a7 */ /* 0x0022a4000802017f */
[----:B--2---:R-:W-:Y:S05]  /*15850*/  @!P1 NANOSLEEP.SYNCS 0x989680 ;  /* 0x009896800000995d */ /* 0x004fea0003900000 */
[----:B------:R-:W2:Y:S02]  /*15860*/  @!P1 SYNCS.PHASECHK.TRANS64 P1, [R7+URZ], R2 ;  /* 0x00000002070095a7 */ /* 0x000ea4000802007f */
[----:B--2---:R-:W-:Y:S05]  /*15870*/  @!P1 BRA `(.L_x_7719) ;  /* 0xfffffffc00f09947 */ /* 0x004fea000383ffff */
[----:B------:R-:W-:Y:S05]  /*15880*/  BRA `(.L_x_7767) ;  /* 0xffffffec000c7947 */ /* 0x000fea000383ffff */
.L_x_7721:
[----:B--2---:R2:W3:Y:S02]  /*15890*/  SYNCS.PHASECHK.TRANS64.TRYWAIT P1, [R4+URZ+0x2e860], R5 ;  /* 0x02e86005040075a7 */ /* 0x0044e4000802017f */
[----:B---3--:R-:W-:Y:S05]  /*158a0*/  @!P1 NANOSLEEP.SYNCS 0x989680 ;  /* 0x009896800000995d */ /* 0x008fea0003900000 */
[----:B------:R-:W3:Y:S02]  /*158b0*/  @!P1 SYNCS.PHASECHK.TRANS64 P1, [R4+URZ+0x2e860], R5 ;  /* 0x02e86005040095a7 */ /* 0x000ee4000802007f */
[----:B---3--:R-:W-:Y:S05]  /*158c0*/  @!P1 BRA `(.L_x_7721) ;  /* 0xfffffffc00f09947 */ /* 0x008fea000383ffff */
[----:B------:R-:W-:Y:S05]  /*158d0*/  BRA `(.L_x_7768) ;  /* 0xffffffec00107947 */ /* 0x000fea000383ffff */
.L_x_7723:
[----:B---3--:R3:W4:Y:S02]  /*158e0*/  SYNCS.PHASECHK.TRANS64.TRYWAIT P1, [R3+URZ+0x2e860], R2 ;  /* 0x02e86002030075a7 */ /* 0x008724000802017f */
[----:B----4-:R-:W-:Y:S05]  /*158f0*/  @!P1 NANOSLEEP.SYNCS 0x989680 ;  /* 0x009896800000995d */ /* 0x010fea0003900000 */
[----:B------:R-:W4:Y:S02]  /*15900*/  @!P1 SYNCS.PHASECHK.TRANS64 P1, [R3+URZ+0x2e860], R2 ;  /* 0x02e86002030095a7 */ /* 0x000f24000802007f */
[----:B----4-:R-:W-:Y:S05]  /*15910*/  @!P1 BRA `(.L_x_7723) ;  /* 0xfffffffc00f09947 */ /* 0x010fea000383ffff */
[----:B------:R-:W-:Y:S05]  /*15920*/  BRA `(.L_x_7769) ;  /* 0xffffffec00107947 */ /* 0x000fea000383ffff */
.L_x_7725:
[----:B----4-:R4:W0:Y:S02]  /*15930*/  SYNCS.PHASECHK.TRANS64.TRYWAIT P0, [R4+URZ+0x2e880], R5 ;  /* 0x02e88005040075a7 */ /* 0x010824000800017f */
[----:B0-----:R-:W-:Y:S05]  /*15940*/  @!P0 NANOSLEEP.SYNCS 0x989680 ;  /* 0x009896800000895d */ /* 0x001fea0003900000 */
[----:B------:R-:W0:Y:S02]  /*15950*/  @!P0 SYNCS.PHASECHK.TRANS64 P0, [R4+URZ+0x2e880], R5 ;  /* 0x02e88005040085a7 */ /* 0x000e24000800007f */
[----:B0-----:R-:W-:Y:S05]  /*15960*/  @!P0 BRA `(.L_x_7725) ;  /* 0xfffffffc00f08947 */ /* 0x001fea000383ffff */
[----:B------:R-:W-:Y:S05]  /*15970*/  BRA `(.L_x_7726) ;  /* 0xffffffec000c7947 */ /* 0x000fea000383ffff */
.L_x_7770:
        /* <DEDUP_REMOVED lines=16> */
.L_x_12976:


//--------------------- .text._ZN7cutlass13device_kernelIN5flash11enable_sm90INS1_16FlashAttnFwdSm90INS1_25CollectiveMainloopFwdSm90ILi2EN4cute5tupleIJNS5_1CILi1EEES8_S8_EEENS6_IJNS7_ILi128EEENS7_ILi224EEESA_EEELi128ENS_12float_e4m3_tEfNS_4arch4Sm90ELb1ELb0ELb0ELb1ELb0ELb0ELb0ELb1ELb1ELb1ELb0ELb0EEENS1_21CollectiveEpilogueFwdINS6_IJSA_SA_SB_EEES9_NS_10bfloat16_tESF_Li256ELb1ELb1ELb0ELb1EEENS1_36VarlenDynamicPersistentTileSchedulerILi128ELi224ELi256ELi128ELb0ELb1ELb1ELb1ELb1ELb1EEEEEEEEEvNT_6ParamsE --------------------------
	.section	.text._ZN7cutlass13device_kernelIN5flash11enable_sm90INS1_16FlashAttnFwdSm90INS1_25CollectiveMainloopFwdSm90ILi2EN4cute5tupleIJNS5_1CILi1EEES8_S8_EEENS6_IJNS7_ILi128EEENS7_ILi224EEESA_EEELi128ENS_12float_e4m3_tEfNS_4arch4Sm90ELb1ELb0ELb0ELb1ELb0ELb0ELb0ELb1ELb1ELb1ELb0ELb0EEENS1_21CollectiveEpilogueFwdINS6_IJSA_SA_SB_EEES9_NS_10bfloat16_tESF_Li256ELb1ELb1ELb0ELb1EEENS1_36VarlenDynamicPersistentTileSchedulerILi128ELi224ELi256ELi128ELb0ELb1ELb1ELb1ELb1ELb1EEEEEEEEEvNT_6ParamsE,"ax",@progbits
	.align	128
.text._ZN7cutlass13device_kernelIN5flash11enable_sm90INS1_16FlashAttnFwdSm90INS1_25CollectiveMainloopFwdSm90ILi2EN4cute5tupleIJNS5_1CILi1EEES8_S8_EEENS6_IJNS7_ILi128EEENS7_ILi224EEESA_EEELi128ENS_12float_e4m3_tEfNS_4arch4Sm90ELb1ELb0ELb0ELb1ELb0ELb0ELb0ELb1ELb1ELb1ELb0ELb0EEENS1_21CollectiveEpilogueFwdINS6_IJSA_SA_SB_EEES9_NS_10bfloat16_tESF_Li256ELb1ELb1ELb0ELb1EEENS1_36VarlenDynamicPersistentTileSchedulerILi128ELi224ELi256ELi128ELb0ELb1ELb1ELb1ELb1ELb1EEEEEEEEEvNT_6ParamsE:
        .type           _ZN7cutlass13device_kernelIN5flash11enable_sm90INS1_16FlashAttnFwdSm90INS1_25CollectiveMainloopFwdSm90ILi2EN4cute5tupleIJNS5_1CILi1EEES8_S8_EEENS6_IJNS7_ILi128EEENS7_ILi224EEESA_EEELi128ENS_12float_e4m3_tEfNS_4arch4Sm90ELb1ELb0ELb0ELb1ELb0ELb0ELb0ELb1ELb1ELb1ELb0ELb0EEENS1_21CollectiveEpilogueFwdINS6_IJSA_SA_SB_EEES9_NS_10bfloat16_tESF_Li256ELb1ELb1ELb0ELb1EEENS1_36VarlenDynamicPersistentTileSchedulerILi128ELi224ELi256ELi128ELb0ELb1ELb1ELb1ELb1ELb1EEEEEEEEEvNT_6ParamsE,@function
        .size           _ZN7cutlass13device_kernelIN5flash11enable_sm90INS1_16FlashAttnFwdSm90INS1_25CollectiveMainloopFwdSm90ILi2EN4cute5tupleIJNS5_1CILi1EEES8_S8_EEENS6_IJNS7_ILi128EEENS7_ILi224EEESA_EEELi128ENS_12float_e4m3_tEfNS_4arch4Sm90ELb1ELb0ELb0ELb1ELb0ELb0ELb0ELb1ELb1ELb1ELb0ELb0EEENS1_21CollectiveEpilogueFwdINS6_IJSA_SA_SB_EEES9_NS_10bfloat16_tESF_Li256ELb1ELb1ELb0ELb1EEENS1_36VarlenDynamicPersistentTileSchedulerILi128ELi224ELi256ELi128ELb0ELb1ELb1ELb1ELb1ELb1EEEEEEEEEvNT_6ParamsE,(.L_x_12977 - _ZN7cutlass13device_kernelIN5flash11enable_sm90INS1_16FlashAttnFwdSm90INS1_25CollectiveMainloopFwdSm90ILi2EN4cute5tupleIJNS5_1CILi1EEES8_S8_EEENS6_IJNS7_ILi128EEENS7_ILi224EEESA_EEELi128ENS_12float_e4m3_tEfNS_4arch4Sm90ELb1ELb0ELb0ELb1ELb0ELb0ELb0ELb1ELb1ELb1ELb0ELb0EEENS1_21CollectiveEpilogueFwdINS6_IJSA_SA_SB_EEES9_NS_10bfloat16_tESF_Li256ELb1ELb1ELb0ELb1EEENS1_36VarlenDynamicPersistentTileSchedulerILi128ELi224ELi256ELi128ELb0ELb1ELb1ELb1ELb1ELb1EEEEEEEEEvNT_6ParamsE)
        .other          _ZN7cutlass13device_kernelIN5flash11enable_sm90INS1_16FlashAttnFwdSm90INS1_25CollectiveMainloopFwdSm90ILi2EN4cute5tupleIJNS5_1CILi1EEES8_S8_EEENS6_IJNS7_ILi128EEENS7_ILi224EEESA_EEELi128ENS_12float_e4m3_tEfNS_4arch4Sm90ELb1ELb0ELb0ELb1ELb0ELb0ELb0ELb1ELb1ELb1ELb0ELb0EEENS1_21CollectiveEpilogueFwdINS6_IJSA_SA_SB_EEES9_NS_10bfloat16_tESF_Li256ELb1ELb1ELb0ELb1EEENS1_36VarlenDynamicPersistentTileSchedulerILi128ELi224ELi256ELi128ELb0ELb1ELb1ELb1ELb1ELb1EEEEEEEEEvNT_6ParamsE,@"STO_CUDA_ENTRY STV_DEFAULT"
_ZN7cutlass13device_kernelIN5flash11enable_sm90INS1_16FlashAttnFwdSm90INS1_25CollectiveMainloopFwdSm90ILi2EN4cute5tupleIJNS5_1CILi1EEES8_S8_EEENS6_IJNS7_ILi128EEENS7_ILi224EEESA_EEELi128ENS_12float_e4m3_tEfNS_4arch4Sm90ELb1ELb0ELb0ELb1ELb0ELb0ELb0ELb1ELb1ELb1ELb0ELb0EEENS1_21CollectiveEpilogueFwdINS6_IJSA_SA_SB_EEES9_NS_10bfloat16_tESF_Li256ELb1ELb1ELb0ELb1EEENS1_36VarlenDynamicPersistentTileSchedulerILi128ELi224ELi256ELi128ELb0ELb1ELb1ELb1ELb1ELb1EEEEEEEEEvNT_6ParamsE:
        /* <DEDUP_REMOVED lines=18> */
.L_x_7772:
[----:B------:R-:W-:Y:S05]  /*0120*/  BSYNC B0 ;  /* 0x0000000000007941 */ /* 0x000fea0003800000 */
.L_x_7771:
        /* <DEDUP_REMOVED lines=41> */
.L_x_7773:
        /* <DEDUP_REMOVED lines=22> */
.L_x_7774:
        /* <DEDUP_REMOVED lines=18> */
.L_x_7775:
        /* <DEDUP_REMOVED lines=22> */
.L_x_7776:
        /* <DEDUP_REMOVED lines=22> */
.L_x_7777:
[----:B------:R-:W-:Y:S01]  /*0900*/  PLOP3.LUT P0, PT, PT, PT, UP0, 0x80, 0x0 ;  /* 0x000000000000781c */ /* 0x000fe20003f0f008 */
[----:B------:R-:W-:Y:S01]  /*0910*/  UMOV UR38, 0x1 ;  /* 0x0000000100267882 */ /* 0x000fe20000000000 */
[----:B------:R-:W-:Y:S01]  /*0920*/  NOP ;  /* 0x0000000000007918 */ /* 0x000fe20000000000 */
[----:B------:R-:W-:Y:S01]  /*0930*/  USEL UR38, UR38, 0x2, !UP0 ;  /* 0x0000000226267887 */ /* 0x000fe2000c000000 */
[----:B------:R-:W-:Y:S01]  /*0940*/  ULDC.64 UR52, c[0x0][0x208] ;  /* 0x0000820000347ab9 */ /* 0x000fe20000000a00 */
[----:B012-4-:R-:W-:Y:S08]  /*0950*/  BAR.SYNC.DEFER_BLOCKING 0x0 ;  /* 0x0000000000007b1d */ /* 0x017ff00000010000 */
[----:B------:R-:W-:Y:S05]  /*0960*/  @!P0 BRA `(.L_x_7778) ;  /* 0x000000fc00f48947 */ /* 0x000fea0003800000 */
.L_x_7779:
        /* <DEDUP_REMOVED lines=29> */
[CC--:B------:R-:W-:Y:S01]  /*0b40*/  LEA.HI R2, R3.reuse, R234.reuse, RZ, 0x4 ;  /* 0x000000ea03027211 */ /* 0x0c0fe200078f20ff */
[----:B------:R-:W-:Y:S01]  /*0b50*/  IMAD.SHL.U32 R4, R4, 0x20, RZ ;  /* 0x0000002004047824 */ /* 0x000fe200078e00ff */
[----:B------:R-:W-:Y:S01]  /*0b60*/  LEA.HI R10, R3, R234, RZ, 0x2 ;  /* 0x000000ea030a7211 */ /* 0x000fe200078f10ff */
        /* <DEDUP_REMOVED lines=8> */
[----:B------:R-:W-:Y:S02]  /*0bf0*/  LOP3.LUT R5, R10, 0xfffffffc, RZ, 0xc0, !PT ;  /* 0xfffffffc0a057812 */ /* 0x000fe400078ec0ff */
[--C-:B------:R-:W-:Y:S02]  /*0c00*/  SHF.R.S32.HI R8, RZ, 0x2, R6.reuse ;  /* 0x00000002ff087819 */ /* 0x100fe40000011406 */
[----:B------:R-:W-:Y:S01]  /*0c10*/  SHF.R.S32.HI R11, RZ, 0x1f, R6 ;  /* 0x0000001fff0b7819 */ /* 0x000fe20000011406 */
[----:B------:R-:W-:Y:S01]  /*0c20*/  IMAD.IADD R4, R234, 0x1, -R5 ;  /* 0x00000001ea047824 */ /* 0x000fe200078e0a05 */
[----:B------:R-:W-:Y:S02]  /*0c30*/  LEA.HI R2, R2, R7, RZ, 0x1 ;  /* 0x0000000702027211 */ /* 0x000fe400078f08ff */
[----:B------:R-:W-:-:S02]  /*0c40*/  LEA.HI R3, R3, R234, RZ, 0x3 ;  /* 0x000000ea03037211 */ /* 0x000fc400078f18ff */
[----:B------:R-:W-:Y:S02]  /*0c50*/  LEA.HI R11, R11, R8, RZ, 0x3 ;  /* 0x000000080b0b7211 */ /* 0x000fe400078f18ff */
[----:B------:R-:W-:Y:S02]  /*0c60*/  SHF.R.S32.HI R229, RZ, 0x7, R0 ;  /* 0x00000007ffe57819 */ /* 0x000fe40000011400 */
[----:B------:R-:W-:Y:S02]  /*0c70*/  LOP3.LUT R2, R2, 0x1ffffffe, RZ, 0xc0, !PT ;  /* 0x1ffffffe02027812 */ /* 0x000fe400078ec0ff */
[----:B------:R-:W-:Y:S02]  /*0c80*/  LOP3.LUT R5, R3, 0xfffffff8, RZ, 0xc0, !PT ;  /* 0xfffffff803057812 */ /* 0x000fe400078ec0ff */
[----:B------:R-:W-:Y:S01]  /*0c90*/  LOP3.LUT R11, R11, 0xfffffff8, RZ, 0xc0, !PT ;  /* 0xfffffff80b0b7812 */ /* 0x000fe200078ec0ff */
[----:B------:R-:W-:Y:S01]  /*0ca0*/  IMAD.IADD R2, R7, 0x1, -R2 ;  /* 0x0000000107027824 */ /* 0x000fe200078e0a02 */
        /* <DEDUP_REMOVED lines=21> */
.L_x_7836:
        /* <DEDUP_REMOVED lines=51> */
.L_x_7780:
        /* <DEDUP_REMOVED lines=9> */
.L_x_7781:
        /* <DEDUP_REMOVED lines=13> */
.L_x_7782:
        /* <DEDUP_REMOVED lines=43> */
[----:B------:R-:W2:Y:S04]  /*1540*/  @P0 LDG.E R3, desc[UR52][R4.64] ;  /* 0x0000003404030981 */ /* 0x000ea8000c1e1900 */
[----:B------:R0:W2:Y:S01]  /*1550*/  @P1 LDG.E R0, desc[UR52][R6.64] ;  /* 0x0000003406001981 */ /* 0x0000a2000c1e1900 */
[----:B------:R-:W-:Y:S01]  /*1560*/  UISETP.NE.AND UP0, UPT, UR5, 0x1, UPT ;  /* 0x000000010500788c */ /* 0x000fe2000bf05270 */
[----:B------:R-:W-:Y:S01]  /*1570*/  PLOP3.LUT P0, PT, PT, PT, PT, 0x80, 0x0 ;  /* 0x000000000000781c */ /* 0x000fe20003f0f070 */
[----:B------:R-:W-:Y:S01]  /*1580*/  UIADD3 UR49, -UR49, UR4, URZ ;  /* 0x0000000431317290 */ /* 0x000fe2000fffe13f */
[----:B------:R-:W-:Y:S02]  /*1590*/  CS2R R86, SRZ ;  /* 0x0000000000567805 */ /* 0x000fe4000001ff00 */
[----:B------:R-:W-:-:S02]  /*15a0*/  CS2R R84, SRZ ;  /* 0x0000000000547805 */ /* 0x000fc4000001ff00 */
[----:B------:R-:W-:Y:S01]  /*15b0*/  CS2R R8, SRZ ;  /* 0x0000000000087805 */ /* 0x000fe2000001ff00 */
[----:B------:R-:W-:Y:S01]  /*15c0*/  UIADD3 UR7, UR49, 0xe0, -UR50 ;  /* 0x000000e031077890 */ /* 0x000fe2000fffe832 */
[----:B------:R-:W-:Y:S02]  /*15d0*/  CS2R R78, SRZ ;  /* 0x00000000004e7805 */ /* 0x000fe4000001ff00 */
[----:B------:R-:W-:Y:S02]  /*15e0*/  CS2R R10, SRZ ;  /* 0x00000000000a7805 */ /* 0x000fe4000001ff00 */
[----:B0-----:R-:W-:Y:S02]  /*15f0*/  CS2R R6, SRZ ;  /* 0x0000000000067805 */ /* 0x001fe4000001ff00 */
        /* <DEDUP_REMOVED lines=32> */
[----:B------:R-:W-:-:S04]  /*1800*/  UIADD3 UR6, UR37, 0x7f, URZ ;  /* 0x0000007f25067890 */ /* 0x000fc8000fffe03f */
[----:B------:R-:W-:Y:S01]  /*1810*/  UIMAD.WIDE.U32 UR4, UR6, UR4, URZ ;  /* 0x00000004060472a5 */ /* 0x000fe2000f8e003f */
[----:B------:R-:W-:-:S03]  /*1820*/  R2UR UR39, R0 ;  /* 0x00000000002772ca */ /* 0x000fc600000e0000 */
[----:B------:R-:W-:Y:S02]  /*1830*/  @UP0 USHF.R.U32.HI UR6, URZ, UR8, UR5 ;  /* 0x000000083f060299 */ /* 0x000fe40008011605 */
[----:B------:R-:W-:Y:S02]  /*1840*/  UIADD3 UR5, UR49, 0xdf, URZ ;  /* 0x000000df31057890 */ /* 0x000fe4000fffe03f */
        /* <DEDUP_REMOVED lines=45> */
.L_x_7784:
        /* <DEDUP_REMOVED lines=9> */
.L_x_7930:
[----:B------:R-:W-:Y:S05]  /*1bb0*/  @!P0 BRA `(.L_x_7786) ;  /* 0x0000000000048947 */ /* 0x000fea0003800000 */
[----:B------:R-:W-:Y:S01]  /*1bc0*/  BPT.TRAP 0x1 ;  /* 0x000000040000795c */ /* 0x000fe20000300000 */
.L_x_7786:
[----:B------:R-:W-:Y:S02]  /*1bd0*/  IMAD.U32 R2, RZ, RZ, UR51 ;  /* 0x00000033ff027e24 */ /* 0x000fe4000f8e00ff */
[----:B0-----:R-:W-:-:S03]  /*1be0*/  IMAD.U32 R3, RZ, RZ, UR45 ;  /* 0x0000002dff037e24 */ /* 0x001fc6000f8e00ff */
[----:B------:R-:W-:Y:S02]  /*1bf0*/  LEA R2, R2, UR41, 0x3 ;  /* 0x0000002902027c11 */ /* 0x000fe4000f8e18ff */
[----:B------:R-:W-:-:S04]  /*1c00*/  SHF.L.U32 R3, R3, 0x1f, RZ ;  /* 0x0000001f03037819 */ /* 0x000fc800000006ff */
[----:B------:R0:W1:Y:S01]  /*1c10*/  SYNCS.PHASECHK.TRANS64.TRYWAIT P1, [R2+URZ+0x2e830], R3 ;  /* 0x02e83003020075a7 */ /* 0x000062000802017f */
[----:B------:R-:W-:Y:S05]  /*1c20*/  @!P0 BRA `(.L_x_7787) ;  /* 0x0000000000048947 */ /* 0x000fea0003800000 */
[----:B------:R-:W-:Y:S01]  /*1c30*/  BPT.TRAP 0x1 ;  /* 0x000000040000795c */ /* 0x000fe20000300000 */
.L_x_7787:
[----:B-1----:R-:W-:Y:S05]  /*1c40*/  @P1 BRA `(.L_x_7788) ;  /* 0x0000000000081947 */ /* 0x002fea0003800000 */
[----:B------:R-:W1:Y:S02]  /*1c50*/  SYNCS.PHASECHK.TRANS64.TRYWAIT P1, [R2+URZ+0x2e830], R3 ;  /* 0x02e83003020075a7 */ /* 0x000e64000802017f */
[----:B-1----:R-:W-:Y:S05]  /*1c60*/  @!P1 BRA `(.L_x_7789) ;  /* 0x0000014400fc9947 */ /* 0x002fea0003800000 */
.L_x_7788:
        /* <DEDUP_REMOVED lines=17> */
[----:B------:R-:W-:Y:S01]  /*1d80*/  UIADD3 UR10, UR12, 0x4, URZ ;  /* 0x000000040c0a7890 */ /* 0x000fe2000fffe03f */
[----:B01----:R-:W-:Y:S01]  /*1d90*/  IMAD.U32 R3, RZ, RZ, UR50 ;  /* 0x00000032ff037e24 */ /* 0x003fe2000f8e00ff */
[----:B------:R-:W-:Y:S01]  /*1da0*/  UMOV UR11, 0x40000040 ;  /* 0x40000040000b7882 */ /* 0x000fe20000000000 */
[----:B------:R-:W-:Y:S01]  /*1db0*/  UIADD3 UR12, UR12, 0x6, URZ ;  /* 0x000000060c0c7890 */ /* 0x000fe2000fffe03f */
[----:B------:R-:W-:Y:S01]  /*1dc0*/  @!P1 VIADD R2, R2, 0x2e840 ;  /* 0x0002e84002029836 */ /* 0x000fe20000000000 */
[----:B------:R-:W-:Y:S01]  /*1dd0*/  UIMAD UR20, UR51, 0x700, UR20 ;  /* 0x00000700331478a4 */ /* 0x000fe2000f8e0214 */
[----:B------:R-:W-:Y:S01]  /*1de0*/  UMOV UR15, 0x40000040 ;  /* 0x40000040000f7882 */ /* 0x000fe20000000000 */
[----:B------:R-:W-:-:S02]  /*1df0*/  UIADD3 UR55, UR54, -0x2, URZ ;  /* 0xfffffffe36377890 */ /* 0x000fc4000fffe03f */
        /* <DEDUP_REMOVED lines=135> */
[----:B------:R-:W-:-:S04]  /*2670*/  IMAD R140, R17, -0x2, R140 ;  /* 0xfffffffe118c7824 */ /* 0x000fc800078e028c */
[----:B------:R-:W-:Y:S01]  /*2680*/  UMOV UR6, URZ ;  /* 0x0000003f00067c82 */ /* 0x000fe20008000000 */
[----:B------:R-:W-:-:S04]  /*2690*/  IADD3 R140, -R3, UR49, R140 ;  /* 0x00000031038c7c10 */ /* 0x000fc8000fffe18c */
[-CC-:B0-----:R-:W-:Y:S02]  /*26a0*/  VIADDMNMX R0, R0, R140.reuse, R7.reuse, PT ;  /* 0x0000008c00007246 */ /* 0x181fe40003800107 */
[----:B-1----:R-:W-:Y:S02]  /*26b0*/  VIADDMNMX R7, R137, R140, R7, PT ;  /* 0x0000008c89077246 */ /* 0x002fe40003800107 */
[C---:B------:R-:W-:Y:S02]  /*26c0*/  ISETP.GT.AND P3, PT, R0.reuse, RZ, PT ;  /* 0x000000ff0000720c */ /* 0x040fe40003f64270 */
[C---:B------:R-:W-:Y:S02]  /*26d0*/  ISETP.GT.AND P4, PT, R0.reuse, 0x1, PT ;  /* 0x000000010000780c */ /* 0x040fe40003f84270 */
[----:B------:R-:W-:Y:S01]  /*26e0*/  ISETP.GT.AND P5, PT, R0, 0x8, PT ;  /* 0x000000080000780c */ /* 0x000fe20003fa4270 */
[----:B------:R-:W-:Y:S02]  /*26f0*/  WARPGROUP.DEPBAR.LE gsb0, 0x0 ;  /* 0x00008000000079c5 */ /* 0x000fe40000010000 */
[----:B------:R-:W-:-:S06]  /*2700*/  WARPGROUP.ARRIVE ;  /* 0x00000000000079c5 */ /* 0x000fcc0000000000 */
[----:B------:R-:W-:Y:S01]  /*2710*/  QGMMA.64x32x32.F32.E4M3.E4M3 R24, gdesc[UR8], R24, gsb0 ;  /* 0x00600000081879f3 */ /* 0x000fe20008000818 */
[----:B------:R-:W-:Y:S01]  /*2720*/  @UP0 ULDC UR11, c[0x0][0x450] ;  /* 0x00011400000b0ab9 */ /* 0x000fe20000000800 */
[----:B------:R-:W-:Y:S01]  /*2730*/  UMOV UR10, UR37 ;  /* 0x00000025000a7c82 */ /* 0x000fe20008000000 */
[----:B------:R-:W-:-:S04]  /*2740*/  @UP0 USHF.R.U32.HI UR10, URZ, UR11, UR7 ;  /* 0x0000000b3f0a0299 */ /* 0x000fc80008011607 */
[----:B------:R-:W-:-:S04]  /*2750*/  UIADD3 UR7, UR10, UR49, -UR50 ;  /* 0x000000310a077290 */ /* 0x000fc8000fffe832 */
[----:B------:R-:W-:-:S04]  /*2760*/  UIMAD.WIDE UR6, UR7, -0x6db6db6d, UR6 ;  /* 0x92492493070678a5 */ /* 0x000fc8000f8e0206 */
[----:B------:R-:W-:-:S04]  /*2770*/  USHF.R.U32.HI UR6, URZ, 0x1f, UR7 ;  /* 0x0000001f3f067899 */ /* 0x000fc80008011607 */
[----:B------:R-:W-:-:S04]  /*2780*/  ULEA.HI.SX32 UR6, UR7, UR6, 0x19 ;  /* 0x0000000607067291 */ /* 0x000fc8000f8fca3f */
[----:B------:R-:W-:-:S04]  /*2790*/  UISETP.LT.AND UP1, UPT, URZ, UR6, UPT ;  /* 0x000000063f00728c */ /* 0x000fc8000bf21270 */
[----:B------:R-:W-:-:S04]  /*27a0*/  USEL UR54, URZ, UR6, !UP1 ;  /* 0x000000063f367287 */ /* 0x000fc8000c800000 */
[----:B------:R-:W-:Y:S01]  /*27b0*/  UISETP.GE.AND UP1, UPT, UR55, UR54, UPT ;  /* 0x000000363700728c */ /* 0x000fe2000bf26270 */
        /* <DEDUP_REMOVED lines=199> */
[----:B------:R-:W-:-:S02]  /*3430*/  ISETP.GT.AND P4, PT, R7, 0x1, PT ;  /* 0x000000010700780c */ /* 0x000fc40003f84270 */
[----:B------:R-:W-:Y:S01]  /*3440*/  FMNMX.FTZ R9, R6, R3, !PT ;  /* 0x0000000306097209 */ /* 0x000fe20007810000 */
[----:B------:R-:W-:Y:S01]  /*3450*/  IMAD.U32 R3, RZ, RZ, UR39 ;  /* 0x00000027ff037e24 */ /* 0x000fe2000f8e00ff */
[----:B------:R-:W-:Y:S02]  /*3460*/  FSEL R123, R123, -INF , P4 ;  /* 0xff8000007b7b7808 */ /* 0x000fe40002000000 */
        /* <DEDUP_REMOVED lines=609> */
.L_x_7800:
[----:B------:R-:W-:Y:S01]  /*5a80*/  ISETP.NE.AND P4, PT, RZ, UR44, PT ;  /* 0x0000002cff007c0c */ /* 0x000fe2000bf85270 */
[----:B------:R-:W-:-:S04]  /*5a90*/  UISETP.NE.AND UP1, UPT, UR56, 0x1, UPT ;  /* 0x000000013800788c */ /* 0x000fc8000bf25270 */
[----:B------:R-:W-:-:S04]  /*5aa0*/  USEL UR45, URZ, 0x1, UP1 ;  /* 0x000000013f2d7887 */ /* 0x000fc80008800000 */
[----:B------:R-:W-:-:S04]  /*5ab0*/  ULOP3.LUT UR45, UR57, UR45, URZ, 0x3c, !UPT ;  /* 0x0000002d392d7292 */ /* 0x000fc8000f8e3c3f */
[----:B------:R-:W-:Y:S08]  /*5ac0*/  @P4 BRA `(.L_x_7791) ;  /* 0x0000000000384947 */ /* 0x000ff00003800000 */
[----:B------:R-:W-:Y:S05]  /*5ad0*/  @!P0 BRA `(.L_x_7792) ;  /* 0x0000000000048947 */ /* 0x000fea0003800000 */
[----:B------:R-:W-:Y:S01]  /*5ae0*/  BPT.TRAP 0x1 ;  /* 0x000000040000795c */ /* 0x000fe20000300000 */
.L_x_7792:
        /* <DEDUP_REMOVED lines=9> */
.L_x_7793:
[----:B-1----:R-:W-:Y:S05]  /*5b80*/  @P3 BRA `(.L_x_7791) ;  /* 0x0000000000083947 */ /* 0x002fea0003800000 */
[----:B------:R-:W1:Y:S02]  /*5b90*/  SYNCS.PHASECHK.TRANS64.TRYWAIT P3, [UR6+0x2e830], R0 ;  /* 0x02e83000ff0075a7 */ /* 0x000e640008060146 */
[----:B-1----:R-:W-:Y:S05]  /*5ba0*/  @!P3 BRA `(.L_x_7794) ;  /* 0x000001080040b947 */ /* 0x002fea0003800000 */
.L_x_7791:
        /* <DEDUP_REMOVED lines=188> */
.L_x_7796:
[----:B------:R-:W-:Y:S01]  /*6770*/  ULEA UR6, UR56, UR41, 0x3 ;  /* 0x0000002938067291 */ /* 0x000fe2000f8e183f */
[----:B------:R-:W-:-:S05]  /*6780*/  IMAD.U32 R0, RZ, RZ, UR57 ;  /* 0x00000039ff007e24 */ /* 0x000fca000f8e00ff */
[----:B------:R-:W-:-:S04]  /*6790*/  SHF.L.U32 R0, R0, 0x1f, RZ ;  /* 0x0000001f00007819 */ /* 0x000fc800000006ff */
[----:B------:R0:W1:Y:S01]  /*67a0*/  SYNCS.PHASECHK.TRANS64.TRYWAIT P3, [UR6+0x2e850], R0 ;  /* 0x02e85000ff0075a7 */ /* 0x0000620008060146 */
[----:B------:R-:W-:Y:S05]  /*67b0*/  @!P0 BRA `(.L_x_7797) ;  /* 0x0000000000048947 */ /* 0x000fea0003800000 */
[----:B------:R-:W-:Y:S01]  /*67c0*/  BPT.TRAP 0x1 ;  /* 0x000000040000795c */ /* 0x000fe20000300000 */
.L_x_7797:
[----:B-1----:R-:W-:Y:S05]  /*67d0*/  @P3 BRA `(.L_x_7795) ;  /* 0x0000000000083947 */ /* 0x002fea0003800000 */
[----:B------:R-:W1:Y:S02]  /*67e0*/  SYNCS.PHASECHK.TRANS64.TRYWAIT P3, [UR6+0x2e850], R0 ;  /* 0x02e85000ff0075a7 */ /* 0x000e640008060146 */
[----:B-1----:R-:W-:Y:S05]  /*67f0*/  @!P3 BRA `(.L_x_7798) ;  /* 0x000000fc0044b947 */ /* 0x002fea0003800000 */
.L_x_7795:
[----:B------:R-:W-:Y:S01]  /*6800*/  UIADD3 UR6, UR41, 0x400, URZ ;  /* 0x0000040029067890 */ /* 0x000fe2000fffe03f */
[----:B------:R-:W-:Y:S01]  /*6810*/  WARPGROUP.ARRIVE ;  /* 0x00000000000079c5 */ /* 0x000fe20000000000 */
[----:B------:R-:W-:Y:S01]  /*6820*/  UMOV UR7, 0xc0000010 ;  /* 0xc000001000077882 */ /* 0x000fe20000000000 */
[----:B------:R-:W-:Y:S01]  /*6830*/  VIADD R8, R18, UR37 ;  /* 0x0000002512087c36 */ /* 0x000fe20008000000 */
[----:B------:R-:W-:Y:S01]  /*6840*/  USHF.R.U32.HI UR6, URZ, 0x4, UR6 ;  /* 0x000000043f067899 */ /* 0x000fe20008011606 */
[----:B------:R-:W-:Y:S02]  /*6850*/  IMAD.MOV.U32 R10, RZ, RZ, -0x2 ;  /* 0xfffffffeff0a7424 */ /* 0x000fe400078e00ff */
        /* <DEDUP_REMOVED lines=8> */
[----:B01----:R-:W-:Y:S01]  /*68e0*/  @P2 IMAD.HI.U32 R0, R8, UR6, RZ ;  /* 0x0000000608002c27 */ /* 0x003fe2000f8e00ff */
        /* <DEDUP_REMOVED lines=8> */
[----:B------:R-:W-:Y:S01]  /*6970*/  IMAD.U32 R10, RZ, RZ, UR50 ;  /* 0x00000032ff0a7e24 */ /* 0x000fe2000f8e00ff */
[----:B------:R-:W1:Y:S04]  /*6980*/  SHFL.IDX PT, R8, R8, 0x1, 0x1c1f ;  /* 0x003c1f0008087f89 */ /* 0x000e6800000e0000 */
[----:B------:R-:W-:-:S05]  /*6990*/  IADD3 R7, -R10, UR49, R7 ;  /* 0x000000310a077c10 */ /* 0x000fca000fffe107 */
[----:B0-----:R-:W-:-:S05]  /*69a0*/  IMAD.IADD R0, R7, 0x1, R0 ;  /* 0x0000000107007824 */ /* 0x001fca00078e0200 */
[C---:B------:R-:W-:Y:S02]  /*69b0*/  ISETP.GT.AND P3, PT, R0.reuse, RZ, PT ;  /* 0x000000ff0000720c */ /* 0x040fe40003f64270 */
[----:B------:R-:W-:Y:S01]  /*69c0*/  ISETP.GT.AND P4, PT, R0, 0x1, PT ;  /* 0x000000010000780c */ /* 0x000fe20003f84270 */
[----:B-1----:R-:W-:Y:S01]  /*69d0*/  IMAD.IADD R7, R7, 0x1, R8 ;  /* 0x0000000107077824 */ /* 0x002fe200078e0208 */
        /* <DEDUP_REMOVED lines=175> */
[----:B------:R-:W-:Y:S02]  /*74d0*/  ISETP.GT.AND P4, PT, R7, RZ, PT ;  /* 0x000000ff0700720c */ /* 0x000fe40003f84270 */
[----:B------:R-:W-:-:S02]  /*74e0*/  FMNMX.FTZ R10, R101, R0, !PT ;  /* 0x00000000650a7209 */ /* 0x000fc40007810000 */
[----:B------:R-:W-:-:S03]  /*74f0*/  ISETP.GT.AND P5, PT, R7, 0x1, PT ;  /* 0x000000010700780c */ /* 0x000fc60003fa4270 */
[----:B------:R-:W0:Y:S01]  /*7500*/  SHFL.BFLY PT, R9, R10, 0x2, 0x1f ;  /* 0x0c401f000a097f89 */ /* 0x000e2200000e0000 */
        /* <DEDUP_REMOVED lines=35> */
[--C-:B------:R-:W-:Y:S01]  /*7740*/  FFMA.FTZ R13, R189, UR39, -R9.reuse ;  /* 0x00000027bd0d7c23 */ /* 0x100fe20008010809 */
[----:B------:R-:W-:Y:S01]  /*7750*/  FMNMX.FTZ R180, R185, R6, !PT ;  /* 0x00000006b9b47209 */ /* 0x000fe20007810000 */
[----:B------:R-:W-:Y:S01]  /*7760*/  QGMMA.64x128x32.F32.E4M3.E4M3 R24, R212, gdesc[UR4], R24, gsb0 ;  /* 0x01e00004d4187df3 */ /* 0x000fe20008000818 */
[----:B------:R-:W-:Y:S01]  /*7770*/  FSEL R190, R190, -INF , P4 ;  /* 0xff800000bebe7808 */ /* 0x000fe20002000000 */
[--C-:B------:R-:W-:Y:S01]  /*7780*/  FFMA.FTZ R10, R184, UR39, -R9.reuse ;  /* 0x00000027b80a7c23 */ /* 0x100fe20008010809 */
[----:B------:R-:W-:Y:S01]  /*7790*/  FMNMX.FTZ R189, R187, R180, !PT ;  /* 0x000000b4bbbd7209 */ /* 0x000fe20007810000 */
[--C-:B------:R-:W-:Y:S01]  /*77a0*/  FFMA.FTZ R184, R128, UR39, -R9.reuse ;  /* 0x0000002780b87c23 */ /* 0x100fe20008010809 */
[----:B------:R-:W-:Y:S01]  /*77b0*/  ISETP.GT.AND P4, PT, R7, 0x10, PT ;  /* 0x000000100700780c */ /* 0x000fe20003f84270 */
[----:B------:R-:W-:Y:S01]  /*77c0*/  UIADD3 UR6, UR10, 0x400, URZ ;  /* 0x000004000a067890 */ /* 0x000fe2000fffe03f */
[----:B------:R-:W-:Y:S01]  /*77d0*/  FMNMX.FTZ R180, R190, R189, !PT ;  /* 0x000000bdbeb47209 */ /* 0x000fe20007810000 */
[----:B------:R-:W-:Y:S01]  /*77e0*/  UMOV UR7, 0xc0000010 ;  /* 0xc000001000077882 */ /* 0x000fe20000000000 */
        /* <DEDUP_REMOVED lines=115> */
[C---:B------:R-:W-:Y:S02]  /*7f20*/  ISETP.GT.AND P4, PT, R7.reuse, 0x80, PT ;  /* 0x000000800700780c */ /* 0x040fe40003f84270 */
[----:B------:R-:W-:Y:S01]  /*7f30*/  FMNMX.FTZ R180, R150, R189, !PT ;  /* 0x000000bd96b47209 */ /* 0x000fe20007810000 */
[----:B------:R-:W-:Y:S01]  /*7f40*/  MUFU.EX2 R14, R14 ;  /* 0x0000000e000e7308 */ /* 0x000fe20000000800 */
[----:B------:R-:W-:Y:S02]  /*7f50*/  ISETP.GT.AND P5, PT, R7, 0x81, PT ;  /* 0x000000810700780c */ /* 0x000fe40003fa4270 */
[----:B------:R-:W-:Y:S01]  /*7f60*/  FSEL R122, R122, -INF , P4 ;  /* 0xff8000007a7a7808 */ /* 0x000fe20002000000 */
[----:B------:R-:W-:Y:S02]  /*7f70*/  WARPGROUP.DEPBAR.LE gsb0, 0x0 ;  /* 0x00008000000079c5 */ /* 0x000fe40000010000 */
[----:B------:R-:W-:Y:S01]  /*7f80*/  FMNMX.FTZ R189, R151, R180, !PT ;  /* 0x000000b497bd7209 */ /* 0x000fe20007810000 */
[----:B------:R-:W-:Y:S01]  /*7f90*/  WARPGROUP.ARRIVE ;  /* 0x00000000000079c5 */ /* 0x000fe20000000000 */
[----:B------:R-:W-:Y:S01]  /*7fa0*/  ISETP.GT.AND P4, PT, R7, 0x88, PT ;  /* 0x000000880700780c */ /* 0x000fe20003f84270 */
[----:B------:R-:W-:Y:S01]  /*7fb0*/  MUFU.EX2 R15, R15 ;  /* 0x0000000f000f7308 */ /* 0x000fe20000000800 */
[----:B------:R-:W-:-:S02]  /*7fc0*/  FSEL R123, R123, -INF , P5 ;  /* 0xff8000007b7b7808 */ /* 0x000fc40002800000 */
[----:B------:R-:W-:Y:S01]  /*7fd0*/  FMNMX.FTZ R180, R122, R189, !PT ;  /* 0x000000bd7ab47209 */ /* 0x000fe20007810000 */
[----:B------:R-:W-:Y:S01]  /*7fe0*/  QGMMA.64x128x32.F32.E4M3.E4M3 R24, R208, gdesc[UR4], R24, gsb0 ;  /* 0x01e00004d0187df3 */ /* 0x000fe20008000818 */
[----:B------:R-:W-:Y:S01]  /*7ff0*/  ISETP.GT.AND P5, PT, R7, 0x89, PT ;  /* 0x000000890700780c */ /* 0x000fe20003fa4270 */
[----:B------:R-:W-:Y:S01]  /*8000*/  UIADD3 UR6, UR10, 0x500, URZ ;  /* 0x000005000a067890 */ /* 0x000fe2000fffe03f */
[----:B------:R-:W-:Y:S01]  /*8010*/  FSEL R126, R126, -INF , P4 ;  /* 0xff8000007e7e7808 */ /* 0x000fe20002000000 */
[----:B------:R-:W-:Y:S01]  /*8020*/  UMOV UR7, 0xc0000010 ;  /* 0xc000001000077882 */ /* 0x000fe20000000000 */
        /* <DEDUP_REMOVED lines=41> */
[----:B------:R0:W-:Y:S01]  /*82c0*/  MUFU.EX2 R114, R184 ;  /* 0x000000b800727308 */ /* 0x0001e20000000800 */
[----:B------:R-:W-:-:S02]  /*82d0*/  FMNMX.FTZ R180, R128, R189, !PT ;  /* 0x000000bd80b47209 */ /* 0x000fc40007810000 */
[----:B------:R-:W-:Y:S02]  /*82e0*/  ISETP.GT.AND P5, PT, R7, 0xb9, PT ;  /* 0x000000b90700780c */ /* 0x000fe40003fa4270 */
[----:B------:R-:W-:Y:S02]  /*82f0*/  FSEL R118, R118, -INF , P4 ;  /* 0xff80000076767808 */ /* 0x000fe40002000000 */
[----:B------:R-:W-:Y:S01]  /*8300*/  FMNMX.FTZ R189, R115, R180, !PT ;  /* 0x000000b473bd7209 */ /* 0x000fe20007810000 */
[----:B------:R-:W-:Y:S01]  /*8310*/  MUFU.EX2 R8, R8 ;  /* 0x0000000800087308 */ /* 0x000fe20000000800 */
[----:B------:R-:W-:Y:S01]  /*8320*/  FSEL R119, R119, -INF , P5 ;  /* 0xff80000077777808 */ /* 0x000fe20002800000 */
[----:B0-----:R-:W-:Y:S01]  /*8330*/  FFMA.FTZ R184, R132, UR39, -R9 ;  /* 0x0000002784b87c23 */ /* 0x001fe20008010809 */
        /* <DEDUP_REMOVED lines=14> */
[----:B------:R-:W-:Y:S01]  /*8420*/  ISETP.GT.AND P4, PT, R7, 0xd0, PT ;  /* 0x000000d00700780c */ /* 0x000fe20003f84270 */
[--C-:B0-----:R-:W-:Y:S01]  /*8430*/  FFMA.FTZ R184, R104, UR39, -R9.reuse ;  /* 0x0000002768b87c23 */ /* 0x101fe20008010809 */
[----:B------:R-:W-:Y:S01]  /*8440*/  FSEL R95, R95, -INF , P5 ;  /* 0xff8000005f5f7808 */ /* 0x000fe20002800000 */
[----:B------:R-:W-:Y:S01]  /*8450*/  FFMA.FTZ R9, R101, UR39, -R9 ;  /* 0x0000002765097c23 */ /* 0x000fe20008010809 */
        /* <DEDUP_REMOVED lines=13> */
[----:B------:R-:W-:Y:S02]  /*8530*/  FSEL R103, R103, -INF , P5 ;  /* 0xff80000067677808 */ /* 0x000fe40002800000 */
[----:B------:R-:W-:Y:S02]  /*8540*/  FMNMX.FTZ R180, R102, R7, !PT ;  /* 0x0000000766b47209 */ /* 0x000fe40007810000 */
[----:B------:R-:W-:-:S02]  /*8550*/  FSEL R192, R0, RZ, P3 ;  /* 0x000000ff00c07208 */ /* 0x000fc40001800000 */
[----:B------:R-:W-:Y:S01]  /*8560*/  FMNMX.FTZ R180, R103, R180, !PT ;  /* 0x000000b467b47209 */ /* 0x000fe20007810000 */
[----:B------:R-:W-:Y:S02]  /*8570*/  MUFU.EX2 R157, R157 ;  /* 0x0000009d009d7308 */ /* 0x000fe40000000800 */
[----:B------:R-:W-:-:S02]  /*8580*/  FADD.FTZ R192, -R192, R5 ;  /* 0x00000005c0c07221 */ /* 0x000fc40000010100 */
[----:B------:R-:W0:Y:S01]  /*8590*/  SHFL.BFLY PT, R7, R180, 0x2, 0x1f ;  /* 0x0c401f00b4077f89 */ /* 0x000e2200000e0000 */
[----:B------:R-:W-:Y:S02]  /*85a0*/  WARPGROUP.DEPBAR.LE gsb0, 0x0 ;  /* 0x00008000000079c5 */ /* 0x000fe40000010000 */
[----:B------:R-:W-:Y:S01]  /*85b0*/  WARPGROUP.ARRIVE ;  /* 0x00000000000079c5 */ /* 0x000fe20000000000 */
[----:B------:R-:W-:Y:S05]  /*85c0*/  MUFU.EX2 R160, R160 ;  /* 0x000000a000a07308 */ /* 0x000fea0000000800 */
[----:B------:R-:W-:Y:S01]  /*85d0*/  QGMMA.64x128x32.F32.E4M3.E4M3 R24, R204, gdesc[UR4], R24, gsb0 ;  /* 0x01e00004cc187df3 */ /* 0x000fe20008000818 */
[----:B------:R-:W-:-:S02]  /*85e0*/  UIADD3 UR6, UR10, 0x600, URZ ;  /* 0x000006000a067890 */ /* 0x000fc4000fffe03f */
[----:B------:R-:W-:Y:S01]  /*85f0*/  MUFU.EX2 R161, R161 ;  /* 0x000000a100a17308 */ /* 0x000fe20000000800 */
[----:B------:R-:W-:-:S07]  /*8600*/  UMOV UR7, 0xc0000010 ;  /* 0xc000001000077882 */ /* 0x000fce0000000000 */
[----:B------:R-:W-:Y:S01]  /*8610*/  MUFU.EX2 R164, R164 ;  /* 0x000000a400a47308 */ /* 0x000fe20000000800 */
[----:B0-----:R-:W-:Y:S01]  /*8620*/  FMNMX.FTZ R184, R180, R7, !PT ;  /* 0x00000007b4b87209 */ /* 0x001fe20007810000 */
[----:B------:R-:W-:-:S04]  /*8630*/  IMAD.U32 R180, RZ, RZ, UR39 ;  /* 0x00000027ffb47e24 */ /* 0x000fc8000f8e00ff */
[----:B------:R-:W0:Y:S02]  /*8640*/  SHFL.BFLY PT, R7, R184, 0x1, 0x1f ;  /* 0x0c201f00b8077f89 */ /* 0x000e2400000e0000 */
[----:B------:R-:W-:Y:S08]  /*8650*/  MUFU.EX2 R165, R165 ;  /* 0x000000a500a57308 */ /* 0x000ff00000000800 */
[----:B------:R-:W-:Y:S08]  /*8660*/  MUFU.EX2 R136, R136 ;  /* 0x0000008800887308 */ /* 0x000ff00000000800 */
[----:B------:R-:W-:Y:S01]  /*8670*/  MUFU.EX2 R137, R137 ;  /* 0x0000008900897308 */ /* 0x000fe20000000800 */
[----:B0-----:R-:W-:-:S07]  /*8680*/  FMNMX.FTZ R7, R184, R7, !PT ;  /* 0x00000007b8077209 */ /* 0x001fce0007810000 */
        /* <DEDUP_REMOVED lines=91> */
[----:B------:R-:W-:-:S03]  /*8c40*/  WARPGROUP.DEPBAR.LE gsb0, 0x0 ;  /* 0x00008000000079c5 */ /* 0x000fc60000010000 */
[----:B------:R-:W2:Y:S01]  /*8c50*/  MUFU.EX2 R170, R170 ;  /* 0x000000aa00aa7308 */ /* 0x000ea20000000800 */
[----:B-1----:R-:W-:-:S01]  /*8c60*/  FADD.FTZ R3, R189, R2 ;  /* 0x00000002bd037221 */ /* 0x002fc20000010000 */
[----:B------:R-:W-:Y:S01]  /*8c70*/  FADD.FTZ R2, R168, R151 ;  /* 0x00000097a8027221 */ /* 0x000fe20000010000 */
[----:B------:R-:W-:-:S05]  /*8c80*/  WARPGROUP.ARRIVE ;  /* 0x00000000000079c5 */ /* 0x000fca0000000000 */
[----:B------:R-:W1:Y:S01]  /*8c90*/  MUFU.EX2 R171, R171 ;  /* 0x000000ab00ab7308 */ /* 0x000e620000000800 */
[----:B0-----:R-:W-:-:S01]  /*8ca0*/  FADD.FTZ R3, R190, R3 ;  /* 0x00000003be037221 */ /* 0x001fc20000010000 */
[----:B------:R-:W-:Y:S06]  /*8cb0*/  QGMMA.64x128x32.F32.E4M3.E4M3 R24, R200, gdesc[UR4], R24, gsb0 ;  /* 0x01e00004c8187df3 */ /* 0x000fec0008000818 */
        /* <DEDUP_REMOVED lines=52> */
[----:B------:R-:W-:-:S06]  /*9000*/  FADD.FTZ R151, R141, R2 ;  /* 0x000000028d977221 */ /* 0x000fcc0000010000 */
        /* <DEDUP_REMOVED lines=121> */
.L_x_7799:
        /* <DEDUP_REMOVED lines=134> */
.L_x_7790:
[----:B------:R-:W-:-:S13]  /*a000*/  ISETP.LE.AND P2, PT, RZ, UR55, PT ;  /* 0x00000037ff007c0c */ /* 0x000fda000bf43270 */
[----:B------:R-:W-:Y:S05]  /*a010*/  @!P2 BRA `(.L_x_7801) ;  /* 0x000000340084a947 */ /* 0x000fea0003800000 */
[----:B------:R-:W-:Y:S01]  /*a020*/  IMAD.MOV.U32 R6, RZ, RZ, R7 ;  /* 0x000000ffff067224 */ /* 0x000fe200078e0007 */
[----:B------:R-:W-:Y:S01]  /*a030*/  UMOV UR50, UR45 ;  /* 0x0000002d00327c82 */ /* 0x000fe20008000000 */
[----:B------:R-:W-:Y:S01]  /*a040*/  IMAD.MOV.U32 R5, RZ, RZ, R0 ;  /* 0x000000ffff057224 */ /* 0x000fe200078e0000 */
[----:B------:R-:W-:-:S06]  /*a050*/  UMOV UR49, UR51 ;  /* 0x0000003300317c82 */ /* 0x000fcc0008000000 */
.L_x_7811:
        /* <DEDUP_REMOVED lines=9> */
.L_x_7803:
[----:B------:R-:W-:Y:S01]  /*a0f0*/  ULEA UR6, UR51, UR41, 0x3 ;  /* 0x0000002933067291 */ /* 0x000fe2000f8e183f */
[----:B------:R-:W-:-:S05]  /*a100*/  IMAD.U32 R0, RZ, RZ, UR45 ;  /* 0x0000002dff007e24 */ /* 0x000fca000f8e00ff */
[----:B------:R-:W-:-:S04]  /*a110*/  SHF.L.U32 R0, R0, 0x1f, RZ ;  /* 0x0000001f00007819 */ /* 0x000fc800000006ff */
[----:B------:R0:W1:Y:S01]  /*a120*/  SYNCS.PHASECHK.TRANS64.TRYWAIT P2, [UR6+0x2e830], R0 ;  /* 0x02e83000ff0075a7 */ /* 0x0000620008040146 */
[----:B------:R-:W-:Y:S05]  /*a130*/  @!P0 BRA `(.L_x_7804) ;  /* 0x0000000000048947 */ /* 0x000fea0003800000 */
[----:B------:R-:W-:Y:S01]  /*a140*/  BPT.TRAP 0x1 ;  /* 0x000000040000795c */ /* 0x000fe20000300000 */
.L_x_7804:
[----:B-1----:R-:W-:Y:S05]  /*a150*/  @P2 BRA `(.L_x_7802) ;  /* 0x0000000000082947 */ /* 0x002fea0003800000 */
[----:B------:R-:W1:Y:S02]  /*a160*/  SYNCS.PHASECHK.TRANS64.TRYWAIT P2, [UR6+0x2e830], R0 ;  /* 0x02e83000ff0075a7 */ /* 0x000e640008040146 */
[----:B-1----:R-:W-:Y:S05]  /*a170*/  @!P2 BRA `(.L_x_7805) ;  /* 0x000000c000fca947 */ /* 0x002fea0003800000 */
.L_x_7802:
        /* <DEDUP_REMOVED lines=185> */
.L_x_7807:
[----:B------:R-:W-:Y:S01]  /*ad10*/  ULEA UR6, UR49, UR41, 0x3 ;  /* 0x0000002931067291 */ /* 0x000fe2000f8e183f */
[----:B------:R-:W-:-:S05]  /*ad20*/  IMAD.U32 R0, RZ, RZ, UR50 ;  /* 0x00000032ff007e24 */ /* 0x000fca000f8e00ff */
[----:B------:R-:W-:-:S04]  /*ad30*/  SHF.L.U32 R0, R0, 0x1f, RZ ;  /* 0x0000001f00007819 */ /* 0x000fc800000006ff */
[----:B------:R0:W1:Y:S01]  /*ad40*/  SYNCS.PHASECHK.TRANS64.TRYWAIT P2, [UR6+0x2e850], R0 ;  /* 0x02e85000ff0075a7 */ /* 0x0000620008040146 */
[----:B------:R-:W-:Y:S05]  /*ad50*/  @!P0 BRA `(.L_x_7808) ;  /* 0x0000000000048947 */ /* 0x000fea0003800000 */
[----:B------:R-:W-:Y:S01]  /*ad60*/  BPT.TRAP 0x1 ;  /* 0x000000040000795c */ /* 0x000fe20000300000 */
.L_x_7808:
[----:B-1----:R-:W-:Y:S05]  /*ad70*/  @P2 BRA `(.L_x_7806) ;  /* 0x0000000000082947 */ /* 0x002fea0003800000 */
[----:B------:R-:W1:Y:S02]  /*ad80*/  SYNCS.PHASECHK.TRANS64.TRYWAIT P2, [UR6+0x2e850], R0 ;  /* 0x02e85000ff0075a7 */ /* 0x000e640008040146 */
[----:B-1----:R-:W-:Y:S05]  /*ad90*/  @!P2 BRA `(.L_x_7809) ;  /* 0x000000b8000ca947 */ /* 0x002fea0003800000 */
.L_x_7806:
        /* <DEDUP_REMOVED lines=517> */
.L_x_7810:
        /* <DEDUP_REMOVED lines=132> */
.L_x_7801:
[----:B------:R-:W-:Y:S06]  /*d630*/  BAR.ARV 0x8, 0x180 ;  /* 0x0206000000007b1d */ /* 0x000fec0000002000 */
[----:B------:R-:W-:Y:S05]  /*d640*/  @!P0 BRA `(.L_x_7812) ;  /* 0x0000000000048947 */ /* 0x000fea0003800000 */
[----:B------:R-:W-:Y:S01]  /*d650*/  BPT.TRAP 0x1 ;  /* 0x000000040000795c */ /* 0x000fe20000300000 */
.L_x_7812:
[----:B------:R-:W-:Y:S01]  /*d660*/  ULEA UR4, UR51, UR41, 0x3 ;  /* 0x0000002933047291 */ /* 0x000fe2000f8e183f */
[----:B------:R-:W-:-:S05]  /*d670*/  IMAD.U32 R4, RZ, RZ, UR45 ;  /* 0x0000002dff047e24 */ /* 0x000fca000f8e00ff */
[----:B------:R-:W-:-:S04]  /*d680*/  SHF.L.U32 R4, R4, 0x1f, RZ ;  /* 0x0000001f04047819 */ /* 0x000fc800000006ff */
[----:B------:R0:W1:Y:S01]  /*d690*/  SYNCS.PHASECHK.TRANS64.TRYWAIT P1, [UR4+0x2e850], R4 ;  /* 0x02e85004ff0075a7 */ /* 0x0000620008020144 */
[----:B------:R-:W-:Y:S05]  /*d6a0*/  @!P0 BRA `(.L_x_7813) ;  /* 0x0000000000048947 */ /* 0x000fea0003800000 */
[----:B------:R-:W-:Y:S01]  /*d6b0*/  BPT.TRAP 0x1 ;  /* 0x000000040000795c */ /* 0x000fe20000300000 */
.L_x_7813:
[----:B-1----:R-:W-:Y:S05]  /*d6c0*/  @P1 BRA `(.L_x_7814) ;  /* 0x0000000000081947 */ /* 0x002fea0003800000 */
[----:B------:R-:W1:Y:S02]  /*d6d0*/  SYNCS.PHASECHK.TRANS64.TRYWAIT P1, [UR4+0x2e850], R4 ;  /* 0x02e85004ff0075a7 */ /* 0x000e640008020144 */
[----:B-1----:R-:W-:Y:S05]  /*d6e0*/  @!P1 BRA `(.L_x_7815) ;  /* 0x0000008c00d09947 */ /* 0x002fea0003800000 */
.L_x_7814:
[----:B------:R-:W-:Y:S01]  /*d6f0*/  UIADD3 UR41, UR41, 0x400, URZ ;  /* 0x0000040029297890 */ /* 0x000fe2000fffe03f */
[----:B------:R-:W-:Y:S01]  /*d700*/  WARPGROUP.ARRIVE ;  /* 0x00000000000079c5 */ /* 0x000fe20000000000 */
[----:B------:R-:W-:Y:S01]  /*d710*/  UMOV UR7, 0xc0000010 ;  /* 0xc000001000077882 */ /* 0x000fe20000000000 */
[----:B------:R-:W-:Y:S01]  /*d720*/  ULDC.64 UR10, c[0x0][0x9a0] ;  /* 0x00026800000a7ab9 */ /* 0x000fe20000000a00 */
[----:B------:R-:W-:Y:S01]  /*d730*/  USHF.R.U32.HI UR41, URZ, 0x4, UR41 ;  /* 0x000000043f297899 */ /* 0x000fe20008011629 */
[----:B------:R-:W-:Y:S01]  /*d740*/  IMAD.MOV.U32 R6, RZ, RZ, 0x3f800000 ;  /* 0x3f800000ff067424 */ /* 0x000fe200078e00ff */
[----:B------:R-:W-:Y:S02]  /*d750*/  UISETP.NE.U32.AND UP0, UPT, UR10, URZ, UPT ;  /* 0x0000003f0a00728c */ /* 0x000fe4000bf05070 */
[----:B------:R-:W-:Y:S02]  /*d760*/  ULOP3.LUT UR41, UR41, 0x3fff, URZ, 0xc0, !UPT ;  /* 0x00003fff29297892 */ /* 0x000fe4000f8ec03f */
[----:B------:R-:W-:-:S02]  /*d770*/  UISETP.NE.AND.EX UP0, UPT, UR11, URZ, UPT, UP0 ;  /* 0x0000003f0b00728c */ /* 0x000fc4000bf05300 */
[----:B------:R-:W-:-:S04]  /*d780*/  ULOP3.LUT UR5, UR41, 0x10000, URZ, 0xfc, !UPT ;  /* 0x0001000029057892 */ /* 0x000fc8000f8efc3f */
[----:B------:R-:W-:Y:S01]  /*d790*/  UIMAD UR5, UR51, 0x700, UR5 ;  /* 0x00000700330578a4 */ /* 0x000fe2000f8e0205 */
[----:B------:R-:W-:-:S04]  /*d7a0*/  PLOP3.LUT P1, PT, PT, PT, UP0, 0x80, 0x0 ;  /* 0x000000000000781c */ /* 0x000fc80003f2f008 */
[----:B------:R-:W-:Y:S01]  /*d7b0*/  @UP0 ULDC.64 UR12, c[0x0][0x9c8] ;  /* 0x00027200000c0ab9 */ /* 0x000fe20000000a00 */
[----:B------:R-:W-:Y:S01]  /*d7c0*/  @UP0 USHF.R.S32.HI UR9, URZ, 0x1f, UR48 ;  /* 0x0000001f3f090899 */ /* 0x000fe20008011430 */
[----:B------:R-:W-:Y:S01]  /*d7d0*/  UMOV UR6, UR5 ;  /* 0x0000000500067c82 */ /* 0x000fe20008000000 */
[----:B------:R-:W-:Y:S01]  /*d7e0*/  @UP0 UIMAD UR8, UR36, UR12, URZ ;  /* 0x0000000c240802a4 */ /* 0x000fe2000f8e023f */
[----:B------:R-:W-:Y:S01]  /*d7f0*/  QGMMA.64x128x32.F32.E4M3.E4M3 R24, R224, gdesc[UR4], R24, gsb0 ;  /* 0x01e00004e0187df3 */ /* 0x000fe20008000818 */
[----:B------:R-:W-:Y:S01]  /*d800*/  UIADD3 UR6, UR5, 0x100, URZ ;  /* 0x0000010005067890 */ /* 0x000fe2000fffe03f */
[----:B------:R-:W-:Y:S01]  /*d810*/  UMOV UR7, 0xc0000010 ;  /* 0xc000001000077882 */ /* 0x000fe20000000000 */
        /* <DEDUP_REMOVED lines=24> */
[----:B01----:R-:W-:Y:S01]  /*d9a0*/  IMAD.U32 R4, RZ, RZ, UR8 ;  /* 0x00000008ff047e24 */ /* 0x003fe2000f8e00ff */
        /* <DEDUP_REMOVED lines=51> */
.L_x_7816:
        /* <DEDUP_REMOVED lines=74> */
.L_x_7783:
        /* <DEDUP_REMOVED lines=48> */
[----:B------:R-:W-:Y:S02]  /*e480*/  F2FP.BF16.F32.PACK_AB R31, R31, R42 ;  /* 0x0000002a1f1f723e */ /* 0x000fe400000010ff */
[----:B------:R-:W-:Y:S02]  /*e490*/  SHF.R.U64 R10, R10, 0x3, RZ ;  /* 0x000000030a0a7819 */ /* 0x000fe400000012ff */
[----:B------:R-:W-:Y:S02]  /*e4a0*/  F2FP.BF16.F32.PACK_AB R36, R36, R41 ;  /* 0x000000292424723e */ /* 0x000fe400000010ff */
[----:B------:R-:W-:Y:S02]  /*e4b0*/  F2FP.BF16.F32.PACK_AB R30, R30, R43 ;  /* 0x0000002b1e1e723e */ /* 0x000fe400000010ff */
[----:B------:R-:W-:-:S02]  /*e4c0*/  SEL R46, R9, R8, P0 ;  /* 0x00000008092e7207 */ /* 0x000fc40000000000 */
[----:B------:R-:W-:Y:S02]  /*e4d0*/  SEL R45, R8, R9, P0 ;  /* 0x00000009082d7207 */ /* 0x000fe40000000000 */
[----:B------:R-:W-:Y:S02]  /*e4e0*/  IADD3 R67, P4, R6, 0x4020, RZ ;  /* 0x0000402006437810 */ /* 0x000fe40007f9e0ff */
[----:B------:R-:W-:Y:S02]  /*e4f0*/  F2FP.BF16.F32.PACK_AB R27, R54, R27 ;  /* 0x0000001b361b723e */ /* 0x000fe400000010ff */
[----:B------:R-:W-:Y:S02]  /*e500*/  LOP3.LUT R9, R6, 0x380, RZ, 0xc0, !PT ;  /* 0x0000038006097812 */ /* 0x000fe400078ec0ff */
[----:B------:R-:W-:Y:S02]  /*e510*/  F2FP.BF16.F32.PACK_AB R33, R52, R33 ;  /* 0x000000213421723e */ /* 0x000fe400000010ff */
[----:B------:R-:W-:-:S02]  /*e520*/  F2FP.BF16.F32.PACK_AB R32, R53, R32 ;  /* 0x000000203520723e */ /* 0x000fc400000010ff */
[----:B------:R-:W-:Y:S02]  /*e530*/  SEL R44, R13, R12, P0 ;  /* 0x0000000c0d2c7207 */ /* 0x000fe40000000000 */
[----:B------:R-:W-:Y:S01]  /*e540*/  SEL R43, R12, R13, P0 ;  /* 0x0000000d0c2b7207 */ /* 0x000fe20000000000 */
[--C-:B------:R-:W-:Y:S01]  /*e550*/  IMAD.X R13, RZ, RZ, R7.reuse, P4 ;  /* 0x000000ffff0d7224 */ /* 0x100fe200020e0607 */
[----:B------:R-:W-:Y:S02]  /*e560*/  SEL R50, R38, R39, P0 ;  /* 0x0000002726327207 */ /* 0x000fe40000000000 */
[----:B------:R-:W-:Y:S02]  /*e570*/  SEL R54, R25, R24, P0 ;  /* 0x0000001819367207 */ /* 0x000fe40000000000 */
[----:B------:R-:W-:Y:S01]  /*e580*/  SEL R51, R24, R25, P0 ;  /* 0x0000001918337207 */ /* 0x000fe20000000000 */
[----:B------:R-:W-:Y:S01]  /*e590*/  IMAD.X R25, RZ, RZ, R7, P1 ;  /* 0x000000ffff197224 */ /* 0x000fe200008e0607 */
[----:B------:R-:W-:-:S02]  /*e5a0*/  IADD3 R59, P6, R6, 0x20, RZ ;  /* 0x00000020063b7810 */ /* 0x000fc40007fde0ff */
[----:B------:R-:W-:Y:S02]  /*e5b0*/  SEL R39, R39, R38, P0 ;  /* 0x0000002627277207 */ /* 0x000fe40000000000 */
[----:B------:R-:W-:Y:S02]  /*e5c0*/  LOP3.LUT R12, R63, 0x380, RZ, 0xc0, !PT ;  /* 0x000003803f0c7812 */ /* 0x000fe400078ec0ff */
[----:B------:R-:W-:Y:S02]  /*e5d0*/  LOP3.LUT R24, R10, R61, RZ, 0x3c, !PT ;  /* 0x0000003d0a187212 */ /* 0x000fe400078e3cff */
[----:B------:R-:W-:Y:S02]  /*e5e0*/  F2FP.BF16.F32.PACK_AB R29, R60, R29 ;  /* 0x0000001d3c1d723e */ /* 0x000fe400000010ff */
[----:B------:R-:W-:Y:S02]  /*e5f0*/  SEL R42, R37, R36, P0 ;  /* 0x00000024252a7207 */ /* 0x000fe40000000000 */
[----:B------:R-:W-:-:S02]  /*e600*/  SEL R38, R31, R30, P0 ;  /* 0x0000001e1f267207 */ /* 0x000fc40000000000 */
[----:B------:R-:W-:Y:S02]  /*e610*/  LOP3.LUT R10, R67, 0x380, RZ, 0xc0, !PT ;  /* 0x00000380430a7812 */ /* 0x000fe400078ec0ff */
[----:B------:R-:W-:Y:S02]  /*e620*/  SEL R37, R36, R37, P0 ;  /* 0x0000002524257207 */ /* 0x000fe40000000000 */
[----:B------:R-:W-:Y:S02]  /*e630*/  SEL R31, R30, R31, P0 ;  /* 0x0000001f1e1f7207 */ /* 0x000fe40000000000 */
[----:B------:R-:W-:Y:S02]  /*e640*/  SHF.R.U64 R9, R9, 0x3, RZ ;  /* 0x0000000309097819 */ /* 0x000fe400000012ff */
[----:B------:R-:W-:Y:S02]  /*e650*/  F2FP.BF16.F32.PACK_AB R21, R68, R21 ;  /* 0x000000154415723e */ /* 0x000fe400000010ff */
[----:B------:R-:W-:-:S02]  /*e660*/  F2FP.BF16.F32.PACK_AB R20, R69, R20 ;  /* 0x000000144514723e */ /* 0x000fc400000010ff */
[----:B------:R-:W-:Y:S02]  /*e670*/  SEL R36, R33, R32, P0 ;  /* 0x0000002021247207 */ /* 0x000fe40000000000 */
[----:B------:R-:W-:Y:S02]  /*e680*/  SEL R30, R27, R26, P0 ;  /* 0x0000001a1b1e7207 */ /* 0x000fe40000000000 */
[----:B------:R-:W-:Y:S01]  /*e690*/  SEL R49, R26, R27, P0 ;  /* 0x0000001b1a317207 */ /* 0x000fe20000000000 */
[----:B------:R-:W-:Y:S01]  /*e6a0*/  IMAD.X R27, RZ, RZ, R7, P6 ;  /* 0x000000ffff1b7224 */ /* 0x000fe200030e0607 */
[----:B------:R-:W-:Y:S02]  /*e6b0*/  F2FP.BF16.F32.PACK_AB R56, R56, R65 ;  /* 0x000000413838723e */ /* 0x000fe400000010ff */
[----:B------:R-:W-:Y:S02]  /*e6c0*/  SEL R33, R32, R33, P0 ;  /* 0x0000002120217207 */ /* 0x000fe40000000000 */
[----:B------:R-:W-:-:S02]  /*e6d0*/  SHF.R.U64 R12, R12, 0x3, RZ ;  /* 0x000000030c0c7819 */ /* 0x000fc400000012ff */
[----:B------:R-:W-:Y:S02]  /*e6e0*/  F2FP.BF16.F32.PACK_AB R94, R94, R95 ;  /* 0x0000005f5e5e723e */ /* 0x000fe400000010ff */
[----:B------:R-:W-:Y:S02]  /*e6f0*/  F2FP.BF16.F32.PACK_AB R93, R92, R93 ;  /* 0x0000005d5c5d723e */ /* 0x000fe400000010ff */
[----:B------:R-:W-:Y:S02]  /*e700*/  F2FP.BF16.F32.PACK_AB R57, R48, R57 ;  /* 0x000000393039723e */ /* 0x000fe400000010ff */
[----:B------:R-:W-:Y:S02]  /*e710*/  SEL R32, R29, R28, P0 ;  /* 0x0000001c1d207207 */ /* 0x000fe40000000000 */
[C---:B------:R-:W-:Y:S02]  /*e720*/  IADD3 R65, P3, R6.reuse, 0x4000, RZ ;  /* 0x0000400006417810 */ /* 0x040fe40007f7e0ff */
[----:B------:R-:W-:-:S02]  /*e730*/  IADD3 R69, P5, R6, 0x4040, RZ ;  /* 0x0000404006457810 */ /* 0x000fc40007fbe0ff */
[----:B------:R-:W-:Y:S02]  /*e740*/  IADD3 R62, P6, R6, 0x4060, RZ ;  /* 0x00004060063e7810 */ /* 0x000fe40007fde0ff */
[----:B------:R-:W-:Y:S01]  /*e750*/  SHF.R.U64 R10, R10, 0x3, RZ ;  /* 0x000000030a0a7819 */ /* 0x000fe200000012ff */
[--C-:B------:R-:W-:Y:S01]  /*e760*/  IMAD.X R11, RZ, RZ, R7.reuse, P5 ;  /* 0x000000ffff0b7224 */ /* 0x100fe200028e0607 */
[----:B------:R-:W-:Y:S02]  /*e770*/  F2FP.BF16.F32.PACK_AB R90, R90, R91 ;  /* 0x0000005b5a5a723e */ /* 0x000fe400000010ff */
[----:B------:R-:W-:Y:S02]  /*e780*/  F2FP.BF16.F32.PACK_AB R89, R88, R89 ;  /* 0x000000595859723e */ /* 0x000fe400000010ff */
[----:B------:R-:W-:Y:S02]  /*e790*/  SEL R29, R28, R29, P0 ;  /* 0x0000001d1c1d7207 */ /* 0x000fe40000000000 */
[----:B------:R-:W-:Y:S01]  /*e7a0*/  LOP3.LUT R6, R9, R6, RZ, 0x3c, !PT ;  /* 0x0000000609067212 */ /* 0x000fe200078e3cff */
[----:B------:R-:W-:Y:S01]  /*e7b0*/  IMAD.X R9, RZ, RZ, R7, P6 ;  /* 0x000000ffff097224 */ /* 0x000fe200030e0607 */
[----:B------:R-:W-:-:S02]  /*e7c0*/  SEL R28, R21, R20, P0 ;  /* 0x00000014151c7207 */ /* 0x000fc40000000000 */
[----:B------:R-:W-:Y:S01]  /*e7d0*/  SEL R41, R20, R21, P0 ;  /* 0x0000001514297207 */ /* 0x000fe20000000000 */
[----:B------:R-:W-:Y:S01]  /*e7e0*/  IMAD.X R21, RZ, RZ, R7, P2 ;  /* 0x000000ffff157224 */ /* 0x000fe200010e0607 */
[----:B------:R-:W-:Y:S02]  /*e7f0*/  LOP3.LUT R20, R12, R63, RZ, 0x3c, !PT ;  /* 0x0000003f0c147212 */ /* 0x000fe400078e3cff */
[----:B------:R-:W-:Y:S02]  /*e800*/  SEL R34, R94, R93, P0 ;  /* 0x0000005d5e227207 */ /* 0x000fe40000000000 */
[----:B------:R-:W-:Y:S02]  /*e810*/  SEL R48, R56, R57, P0 ;  /* 0x0000003938307207 */ /* 0x000fe40000000000 */
[----:B------:R-:W-:Y:S02]  /*e820*/  LOP3.LUT R52, R69, 0x380, RZ, 0xc0, !PT ;  /* 0x0000038045347812 */ /* 0x000fe400078ec0ff */
[----:B------:R-:W-:-:S02]  /*e830*/  LOP3.LUT R12, R10, R67, RZ, 0x3c, !PT ;  /* 0x000000430a0c7212 */ /* 0x000fc400078e3cff */
[----:B------:R-:W-:Y:S02]  /*e840*/  SEL R93, R93, R94, P0 ;  /* 0x0000005e5d5d7207 */ /* 0x000fe40000000000 */
[----:B------:R-:W-:Y:S02]  /*e850*/  SEL R40, R90, R89, P0 ;  /* 0x000000595a287207 */ /* 0x000fe40000000000 */
[----:B------:R-:W-:Y:S02]  /*e860*/  SEL R57, R57, R56, P0 ;  /* 0x0000003839397207 */ /* 0x000fe40000000000 */
[----:B------:R-:W-:Y:S02]  /*e870*/  MOV R67, R6 ;  /* 0x0000000600437202 */ /* 0x000fe40000000f00 */
[----:B------:R-:W-:Y:S02]  /*e880*/  F2FP.BF16.F32.PACK_AB R15, R70, R15 ;  /* 0x0000000f460f723e */ /* 0x000fe400000010ff */
[----:B------:R-:W-:-:S02]  /*e890*/  F2FP.BF16.F32.PACK_AB R14, R71, R14 ;  /* 0x0000000e470e723e */ /* 0x000fc400000010ff */
[----:B------:R-:W-:Y:S02]  /*e8a0*/  SEL R89, R89, R90, P0 ;  /* 0x0000005a59597207 */ /* 0x000fe40000000000 */
[----:B------:R-:W-:Y:S02]  /*e8b0*/  SHF.R.U64 R52, R52, 0x3, RZ ;  /* 0x0000000334347819 */ /* 0x000fe400000012ff */
[----:B------:R-:W-:Y:S02]  /*e8c0*/  SEL R56, R15, R14, P0 ;  /* 0x0000000e0f387207 */ /* 0x000fe40000000000 */
[----:B------:R-:W-:Y:S01]  /*e8d0*/  SEL R53, R14, R15, P0 ;  /* 0x0000000f0e357207 */ /* 0x000fe20000000000 */
[----:B------:R-:W-:Y:S01]  /*e8e0*/  IMAD.X R15, RZ, RZ, R7, P3 ;  /* 0x000000ffff0f7224 */ /* 0x000fe200018e0607 */
[----:B------:R-:W-:Y:S02]  /*e8f0*/  SEL R60, R86, R87, P0 ;  /* 0x00000057563c7207 */ /* 0x000fe40000000000 */
[----:B------:R-:W-:-:S02]  /*e900*/  SEL R87, R87, R86, P0 ;  /* 0x0000005657577207 */ /* 0x000fc40000000000 */
[----:B------:R-:W-:Y:S02]  /*e910*/  LOP3.LUT R8, R59, 0x380, RZ, 0xc0, !PT ;  /* 0x000003803b087812 */ /* 0x000fe400078ec0ff */
[----:B------:R-:W-:Y:S02]  /*e920*/  LOP3.LUT R10, R52, R69, RZ, 0x3c, !PT ;  /* 0x00000045340a7212 */ /* 0x000fe400078e3cff */
[----:B------:R-:W-:Y:S02]  /*e930*/  MOV R64, R20 ;  /* 0x0000001400407202 */ /* 0x000fe40000000f00 */
[----:B------:R-:W-:Y:S02]  /*e940*/  SHF.R.U64 R8, R8, 0x3, RZ ;  /* 0x0000000308087819 */ /* 0x000fe400000012ff */
[----:B------:R-:W-:Y:S02]  /*e950*/  MOV R61, R10 ;  /* 0x0000000a003d7202 */ /* 0x000fe40000000f00 */
[----:B------:R-:W-:-:S02]  /*e960*/  LOP3.LUT R26, R8, R59, RZ, 0x3c, !PT ;  /* 0x0000003b081a7212 */ /* 0x000fc400078e3cff */
[----:B------:R-:W-:Y:S02]  /*e970*/  LOP3.LUT R8, R65, 0x380, RZ, 0xc0, !PT ;  /* 0x0000038041087812 */ /* 0x000fe400078ec0ff */
[----:B------:R-:W-:Y:S02]  /*e980*/  LOP3.LUT R59, R62, 0x380, RZ, 0xc0, !PT ;  /* 0x000003803e3b7812 */ /* 0x000fe400078ec0ff */
[----:B------:R-:W-:Y:S02]  /*e990*/  SHF.R.U64 R8, R8, 0x3, RZ ;  /* 0x0000000308087819 */ /* 0x000fe400000012ff */
[----:B------:R-:W-:Y:S02]  /*e9a0*/  SHF.R.U64 R59, R59, 0x3, RZ ;  /* 0x000000033b3b7819 */ /* 0x000fe400000012ff */
[----:B------:R-:W-:Y:S02]  /*e9b0*/  LOP3.LUT R14, R8, R65, RZ, 0x3c, !PT ;  /* 0x00000041080e7212 */ /* 0x000fe400078e3cff */
[----:B------:R-:W-:-:S02]  /*e9c0*/  LOP3.LUT R8, R59, R62, RZ, 0x3c, !PT ;  /* 0x0000003e3b087212 */ /* 0x000fc400078e3cff */
[----:B------:R-:W-:Y:S02]  /*e9d0*/  MOV R63, R14 ;  /* 0x0000000e003f7202 */ /* 0x000fe40000000f00 */
[----:B------:R-:W-:Y:S02]  /*e9e0*/  MOV R59, R8 ;  /* 0x00000008003b7202 */ /* 0x000fe40000000f00 */
[----:B------:R-:W-:Y:S02]  /*e9f0*/  MOV R62, R12 ;  /* 0x0000000c003e7202 */ /* 0x000fe40000000f00 */
[----:B------:R-:W-:Y:S02]  /*ea00*/  MOV R66, R26 ;  /* 0x0000001a00427202 */ /* 0x000fe40000000f00 */
[----:B------:R-:W-:Y:S02]  /*ea10*/  MOV R65, R24 ;  /* 0x0000001800417202 */ /* 0x000fe40000000f00 */
[----:B------:R-:W-:Y:S01]  /*ea20*/  PLOP3.LUT P2, PT, PT, PT, UP0, 0x80, 0x0 ;  /* 0x000000000000781c */ /* 0x000fe20003f4f008 */
        /* <DEDUP_REMOVED lines=9> */
[----:B------:R-:W3:Y:S01]  /*eac0*/  SHFL.IDX PT, R39, R39, R6, 0x1c1f ;  /* 0x001c1f0627277589 */ /* 0x000ee200000e0000 */
[----:B0-----:R-:W-:-:S02]  /*ead0*/  SEL R8, R34, R93, P0 ;  /* 0x0000005d22087207 */ /* 0x001fc40000000000 */
[----:B------:R-:W-:Y:S01]  /*eae0*/  SEL R10, R93, R34, P0 ;  /* 0x000000225d0a7207 */ /* 0x000fe20000000000 */
[----:B------:R-:W-:Y:S04]  /*eaf0*/  SHFL.IDX PT, R42, R42, R35, 0x1c1f ;  /* 0x001c1f232a2a7589 */ /* 0x000fe800000e0000 */
[----:B------:R-:W0:Y:S01]  /*eb00*/  SHFL.IDX PT, R37, R37, R6, 0x1c1f ;  /* 0x001c1f0625257589 */ /* 0x000e2200000e0000 */
[----:B-1----:R-:W-:Y:S02]  /*eb10*/  SEL R9, R48, R57, P0 ;  /* 0x0000003930097207 */ /* 0x002fe40000000000 */
[----:B------:R-:W-:Y:S01]  /*eb20*/  SEL R11, R57, R48, P0 ;  /* 0x00000030390b7207 */ /* 0x000fe20000000000 */
[----:B------:R-:W-:Y:S04]  /*eb30*/  SHFL.IDX PT, R38, R38, R35, 0x1c1f ;  /* 0x001c1f2326267589 */ /* 0x000fe800000e0000 */
[----:B------:R-:W1:Y:S01]  /*eb40*/  SHFL.IDX PT, R31, R31, R6, 0x1c1f ;  /* 0x001c1f061f1f7589 */ /* 0x000e6200000e0000 */
[----:B--2---:R-:W-:-:S02]  /*eb50*/  SEL R12, R40, R89, P0 ;  /* 0x00000059280c7207 */ /* 0x004fc40000000000 */
[----:B------:R-:W-:Y:S01]  /*eb60*/  SEL R14, R89, R40, P0 ;  /* 0x00000028590e7207 */ /* 0x000fe20000000000 */
[----:B------:R-:W-:Y:S04]  /*eb70*/  SHFL.IDX PT, R36, R36, R35, 0x1c1f ;  /* 0x001c1f2324247589 */ /* 0x000fe800000e0000 */
[----:B------:R-:W2:Y:S01]  /*eb80*/  SHFL.IDX PT, R33, R33, R6, 0x1c1f ;  /* 0x001c1f0621217589 */ /* 0x000ea200000e0000 */
[----:B---3--:R-:W-:Y:S02]  /*eb90*/  SEL R13, R50, R39, P0 ;  /* 0x00000027320d7207 */ /* 0x008fe40000000000 */
[----:B------:R-:W-:Y:S01]  /*eba0*/  SEL R15, R39, R50, P0 ;  /* 0x00000032270f7207 */ /* 0x000fe20000000000 */
[----:B------:R2:W-:Y:S04]  /*ebb0*/  SHFL.IDX PT, R21, R30, R35, 0x1c1f ;  /* 0x001c1f231e157589 */ /* 0x0005e800000e0000 */
[----:B------:R-:W3:Y:S01]  /*ebc0*/  SHFL.IDX PT, R52, R49, R6, 0x1c1f ;  /* 0x001c1f0631347589 */ /* 0x000ee200000e0000 */
[----:B0-----:R-:W-:-:S02]  /*ebd0*/  SEL R24, R42, R37, P0 ;  /* 0x000000252a187207 */ /* 0x001fc40000000000 */
[----:B------:R-:W-:Y:S01]  /*ebe0*/  SEL R26, R37, R42, P0 ;  /* 0x0000002a251a7207 */ /* 0x000fe20000000000 */
[----:B------:R-:W-:Y:S04]  /*ebf0*/  SHFL.IDX PT, R32, R32, R35, 0x1c1f ;  /* 0x001c1f2320207589 */ /* 0x000fe800000e0000 */
[----:B------:R-:W-:Y:S01]  /*ec00*/  SHFL.IDX PT, R54, R54, R35, 0x1c1f ;  /* 0x001c1f2336367589 */ /* 0x000fe200000e0000 */
[----:B-1----:R-:W-:Y:S02]  /*ec10*/  SEL R25, R38, R31, P0 ;  /* 0x0000001f26197207 */ /* 0x002fe40000000000 */
[----:B------:R-:W-:Y:S01]  /*ec20*/  SEL R27, R31, R38, P0 ;  /* 0x000000261f1b7207 */ /* 0x000fe20000000000 */
[----:B------:R3:W0:Y:S04]  /*ec30*/  SHFL.IDX PT, R7, R29, R6, 0x1c1f ;  /* 0x001c1f061d077589 */ /* 0x00062800000e0000 */
[----:B------:R-:W1:Y:S01]  /*ec40*/  SHFL.IDX PT, R51, R51, R6, 0x1c1f ;  /* 0x001c1f0633337589 */ /* 0x000e6200000e0000 */
[----:B--2---:R-:W-:-:S03]  /*ec50*/  SEL R30, R33, R36, P0 ;  /* 0x00000024211e7207 */ /* 0x004fc60000000000 */
[----:B------:R2:W-:Y:S04]  /*ec60*/  SHFL.IDX PT, R20, R28, R35, 0x1c1f ;  /* 0x001c1f231c147589 */ /* 0x0005e800000e0000 */
[----:B------:R-:W-:Y:S01]  /*ec70*/  SHFL.IDX PT, R44, R44, R35, 0x1c1f ;  /* 0x001c1f232c2c7589 */ /* 0x000fe200000e0000 */
[----:B---3--:R-:W-:Y:S02]  /*ec80*/  SEL R29, R21, R52, P0 ;  /* 0x00000034151d7207 */ /* 0x008fe40000000000 */
[----:B------:R-:W-:Y:S01]  /*ec90*/  SEL R31, R52, R21, P0 ;  /* 0x00000015341f7207 */ /* 0x000fe20000000000 */
[----:B------:R-:W-:Y:S01]  /*eca0*/  SHFL.IDX PT, R56, R56, R35, 0x1c1f ;  /* 0x001c1f2338387589 */ /* 0x000fe200000e0000 */
[----:B--2---:R-:W-:-:S03]  /*ecb0*/  SEL R28, R36, R33, P0 ;  /* 0x00000021241c7207 */ /* 0x004fc60000000000 */
[----:B------:R-:W2:Y:S04]  /*ecc0*/  SHFL.IDX PT, R41, R41, R6, 0x1c1f ;  /* 0x001c1f0629297589 */ /* 0x000ea800000e0000 */
[----:B------:R-:W3:Y:S01]  /*ecd0*/  SHFL.IDX PT, R43, R43, R6, 0x1c1f ;  /* 0x001c1f062b2b7589 */ /* 0x000ee200000e0000 */
[----:B0-----:R-:W-:Y:S02]  /*ece0*/  SEL R36, R32, R7, P0 ;  /* 0x0000000720247207 */ /* 0x001fe40000000000 */
[----:B------:R-:W-:Y:S01]  /*ecf0*/  SEL R38, R7, R32, P0 ;  /* 0x0000002007267207 */ /* 0x000fe20000000000 */
[----:B------:R-:W0:Y:S01]  /*ed00*/  SHFL.IDX PT, R53, R53, R6, 0x1c1f ;  /* 0x001c1f0635357589 */ /* 0x000e2200000e0000 */
[----:B-1----:R-:W-:Y:S01]  /*ed10*/  SEL R37, R54, R51, P0 ;  /* 0x0000003336257207 */ /* 0x002fe20000000000 */
[----:B------:R-:W-:Y:S01]  /*ed20*/  IMAD.U32 R7, RZ, RZ, UR7 ;  /* 0x00000007ff077e24 */ /* 0x000fe2000f8e00ff */
[----:B------:R-:W-:Y:S01]  /*ed30*/  SEL R39, R51, R54, P0 ;  /* 0x0000003633277207 */ /* 0x000fe20000000000 */
[----:B------:R-:W-:Y:S06]  /*ed40*/  BAR.SYNC.DEFER_BLOCKING 0x1, 0x100 ;  /* 0x0044000000007b1d */ /* 0x000fec0000010000 */
[----:B------:R-:W-:Y:S04]  /*ed50*/  SHFL.IDX PT, R58, R58, R35, 0x1c1f ;  /* 0x001c1f233a3a7589 */ /* 0x000fe800000e0000 */
[----:B------:R-:W1:Y:S01]  /*ed60*/  SHFL.IDX PT, R55, R55, R6, 0x1c1f ;  /* 0x001c1f0637377589 */ /* 0x000e6200000e0000 */
[----:B--2---:R-:W-:-:S02]  /*ed70*/  SEL R32, R20, R41, P0 ;  /* 0x0000002914207207 */ /* 0x004fc40000000000 */
[----:B------:R-:W-:Y:S01]  /*ed80*/  SEL R34, R41, R20, P0 ;  /* 0x0000001429227207 */ /* 0x000fe20000000000 */
[----:B------:R-:W-:Y:S01]  /*ed90*/  SHFL.IDX PT, R46, R46, R35, 0x1c1f ;  /* 0x001c1f232e2e7589 */ /* 0x000fe200000e0000 */
[----:B---3--:R-:W-:Y:S02]  /*eda0*/  SEL R40, R44, R43, P0 ;  /* 0x0000002b2c287207 */ /* 0x008fe40000000000 */
[----:B------:R-:W-:Y:S01]  /*edb0*/  SEL R42, R43, R44, P0 ;  /* 0x0000002c2b2a7207 */ /* 0x000fe20000000000 */
[----:B------:R2:W-:Y:S01]  /*edc0*/  SHFL.IDX PT, R60, R60, R35, 0x1c1f ;  /* 0x001c1f233c3c7589 */ /* 0x0005e200000e0000 */
[----:B0-----:R-:W-:-:S03]  /*edd0*/  SEL R33, R56, R53, P0 ;  /* 0x0000003538217207 */ /* 0x001fc60000000000 */
[----:B------:R-:W0:Y:S04]  /*ede0*/  SHFL.IDX PT, R45, R45, R6, 0x1c1f ;  /* 0x001c1f062d2d7589 */ /* 0x000e2800000e0000 */
[----:B------:R3:W4:Y:S01]  /*edf0*/  SHFL.IDX PT, R87, R87, R6, 0x1c1f ;  /* 0x001c1f0657577589 */ /* 0x00072200000e0000 */
[----:B--2---:R-:W-:-:S03]  /*ee00*/  SEL R35, R53, R56, P0 ;  /* 0x0000003835237207 */ /* 0x004fc60000000000 */
[----:B------:R0:W-:Y:S04]  /*ee10*/  STSM.16.M88.4 [R67], R8 ;  /* 0x0000000843007844 */ /* 0x0001e80000000200 */
[----:B------:R-:W-:Y:S01]  /*ee20*/  STSM.16.M88.4 [R66], R12 ;  /* 0x0000000c42007844 */ /* 0x000fe20000000200 */
[----:B-1----:R-:W-:Y:S01]  /*ee30*/  SEL R41, R58, R55, P0 ;  /* 0x000000373a297207 */ /* 0x002fe20000000000 */
[----:B---3--:R-:W-:Y:S01]  /*ee40*/  IMAD.U32 R6, RZ, RZ, UR6 ;  /* 0x00000006ff067e24 */ /* 0x008fe2000f8e00ff */
[----:B------:R-:W-:Y:S01]  /*ee50*/  SEL R43, R55, R58, P0 ;  /* 0x0000003a372b7207 */ /* 0x000fe20000000000 */
[----:B------:R-:W-:Y:S01]  /*ee60*/  STSM.16.M88.4 [R65], R24 ;  /* 0x0000001841007844 */ /* 0x000fe20000000200 */
[----:B------:R-:W-:-:S03]  /*ee70*/  ULDC.64 UR6, c[0x0][0xc08] ;  /* 0x0003020000067ab9 */ /* 0x000fc60000000a00 */
[----:B------:R-:W-:Y:S01]  /*ee80*/  STSM.16.M88.4 [R64], R28 ;  /* 0x0000001c40007844 */ /* 0x000fe20000000200 */
[----:B0-----:R-:W-:-:S03]  /*ee90*/  SEL R8, R46, R45, P0 ;  /* 0x0000002d2e087207 */ /* 0x001fc60000000000 */
[----:B------:R-:W-:Y:S01]  /*eea0*/  STSM.16.M88.4 [R63], R36 ;  /* 0x000000243f007844 */ /* 0x000fe20000000200 */
[----:B------:R-:W-:Y:S02]  /*eeb0*/  SEL R10, R45, R46, P0 ;  /* 0x0000002e2d0a7207 */ /* 0x000fe40000000000 */
[----:B----4-:R-:W-:Y:S01]  /*eec0*/  SEL R9, R60, R87, P0 ;  /* 0x000000573c097207 */ /* 0x010fe20000000000 */
[----:B------:R-:W-:Y:S01]  /*eed0*/  STSM.16.M88.4 [R62], R32 ;  /* 0x000000203e007844 */ /* 0x000fe20000000200 */
[----:B------:R-:W-:Y:S01]  /*eee0*/  SEL R11, R87, R60, P0 ;  /* 0x0000003c570b7207 */ /* 0x000fe20000000000 */
[----:B------:R-:W-:Y:S01]  /*eef0*/  UISETP.NE.U32.AND UP1, UPT, UR6, URZ, UPT ;  /* 0x0000003f0600728c */ /* 0x000fe2000bf25070 */
[----:B------:R-:W0:Y:S01]  /*ef00*/  LDC R46, c[0x0][0xbe8] ;  /* 0x0002fa00ff2e7b82 */ /* 0x000e220000000800 */
[----:B------:R-:W-:Y:S04]  /*ef10*/  STSM.16.M88.4 [R61], R40 ;  /* 0x000000283d007844 */ /* 0x000fe80000000200 */
[----:B------:R1:W-:Y:S03]  /*ef20*/  STSM.16.M88.4 [R59], R8 ;  /* 0x000000083b007844 */ /* 0x0003e60000000200 */
[----:B------:R-:W-:Y:S01]  /*ef30*/  BAR.SYNC.DEFER_BLOCKING 0x1, 0x100 ;  /* 0x0044000000007b1d */ /* 0x000fe20000010000 */
[----:B------:R-:W-:-:S06]  /*ef40*/  UISETP.NE.AND.EX UP1, UPT, UR7, URZ, UPT, UP1 ;  /* 0x0000003f0700728c */ /* 0x000fcc000bf25310 */
[----:B------:R-:W-:-:S05]  /*ef50*/  PLOP3.LUT P0, PT, PT, PT, UP1, 0x80, 0x0 ;  /* 0x000000000000781c */ /* 0x000fca0003f0f018 */
[----:B------:R-:W-:Y:S02]  /*ef60*/  @UP1 ULDC.64 UR6, c[0x0][0xc08] ;  /* 0x0003020000061ab9 */ /* 0x000fe40000000a00 */
[----:B------:R-:W-:Y:S01]  /*ef70*/  @UP1 UIMAD.WIDE UR6, UR42, 0x4, UR6 ;  /* 0x000000042a0618a5 */ /* 0x000fe2000f8e0206 */
[----:B-1----:R-:W-:-:S05]  /*ef80*/  IMAD.U32 R9, RZ, RZ, UR8 ;  /* 0x00000008ff097e24 */ /* 0x002fca000f8e00ff */
[----:B------:R-:W-:Y:S02]  /*ef90*/  IMAD.U32 R10, RZ, RZ, UR6 ;  /* 0x00000006ff0a7e24 */ /* 0x000fe4000f8e00ff */
[----:B------:R-:W-:Y:S01]  /*efa0*/  IMAD.U32 R11, RZ, RZ, UR7 ;  /* 0x00000007ff0b7e24 */ /* 0x000fe2000f8e00ff */
[----:B------:R-:W2:Y:S01]  /*efb0*/  @P2 LDG.E R12, desc[UR52][R6.64] ;  /* 0x00000034060c2981 */ /* 0x000ea2000c1e1900 */
[----:B0-----:R-:W-:Y:S01]  /*efc0*/  ISETP.NE.AND P1, PT, R46, 0x1, PT ;  /* 0x000000012e00780c */ /* 0x001fe20003f25270 */
[----:B------:R-:W-:Y:S02]  /*efd0*/  UMOV UR4, URZ ;  /* 0x0000003f00047c82 */ /* 0x000fe40008000000 */
[----:B------:R0:W5:Y:S10]  /*efe0*/  @P0 LDG.E R9, desc[UR52][R10.64] ;  /* 0x000000340a090981 */ /* 0x000174000c1e1900 */
        /* <DEDUP_REMOVED lines=8> */
.L_x_7819:
        /* <DEDUP_REMOVED lines=29> */
[----:B------:R-:W-:Y:S01]  /*f240*/  SHF.R.S32.HI R8, RZ, 0x1f, R11 ;  /* 0x0000001fff087819 */ /* 0x000fe2000001140b */
[----:B------:R-:W-:Y:S01]  /*f250*/  IMAD.X R9, RZ, RZ, R5, P3 ;  /* 0x000000ffff097224 */ /* 0x000fe200018e0605 */
[----:B------:R-:W-:-:S02]  /*f260*/  IADD3 R15, P0, R4, 0x1000, RZ ;  /* 0x00001000040f7810 */ /* 0x000fc40007f1e0ff */
        /* <DEDUP_REMOVED lines=9> */
[----:B------:R-:W-:Y:S01]  /*f300*/  LOP3.LUT R8, R8, R13, RZ, 0x3c, !PT ;  /* 0x0000000d08087212 */ /* 0x000fe200078e3cff */
[----:B------:R-:W-:Y:S01]  /*f310*/  ULDC.64 UR6, c[0x0][0xb50] ;  /* 0x0002d40000067ab9 */ /* 0x000fe20000000a00 */
[----:B------:R-:W-:Y:S01]  /*f320*/  LOP3.LUT R12, R12, R15, RZ, 0x3c, !PT ;  /* 0x0000000f0c0c7212 */ /* 0x000fe200078e3cff */
[----:B------:R-:W-:Y:S01]  /*f330*/  IMAD.IADD R13, R7, 0x1, R21 ;  /* 0x00000001070d7824 */ /* 0x000fe200078e0215 */
[----:B------:R-:W-:Y:S01]  /*f340*/  LEA R14, P4, R6, UR6, 0x2 ;  /* 0x00000006060e7c11 */ /* 0x000fe2000f8810ff */
[----:B------:R-:W-:Y:S01]  /*f350*/  VIADD R10, R24, 0x8 ;  /* 0x00000008180a7836 */ /* 0x000fe20000000000 */
[----:B------:R-:W-:-:S02]  /*f360*/  IADD3 R11, P2, R4, 0x3000, RZ ;  /* 0x00003000040b7810 */ /* 0x000fc40007f5e0ff */
[----:B------:R-:W-:Y:S01]  /*f370*/  LEA.HI.X R15, R6, UR7, R13, 0x2, P4 ;  /* 0x00000007060f7c11 */ /* 0x000fe2000a0f140d */
[----:B------:R-:W-:Y:S01]  /*f380*/  SHFL.IDX PT, R20, R14, RZ, 0x1c1f ;  /* 0x001c1fff0e147589 */ /* 0x000fe200000e0000 */
[----:B------:R-:W-:Y:S01]  /*f390*/  LOP3.LUT R7, R11, 0x380, RZ, 0xc0, !PT ;  /* 0x000003800b077812 */ /* 0x000fe200078ec0ff */
[--C-:B------:R-:W-:Y:S01]  /*f3a0*/  IMAD.X R13, RZ, RZ, R5.reuse, P0 ;  /* 0x000000ffff0d7224 */ /* 0x100fe200000e0605 */
[----:B------:R-:W-:Y:S01]  /*f3b0*/  LOP3.LUT P0, RZ, R228, 0x3, RZ, 0xc0, !PT ;  /* 0x00000003e4ff7812 */ /* 0x000fe2000780c0ff */
[----:B------:R-:W0:Y:S01]  /*f3c0*/  SHFL.IDX PT, R21, R15, RZ, 0x1c1f ;  /* 0x001c1fff0f157589 */ /* 0x000e2200000e0000 */
[----:B------:R-:W-:Y:S01]  /*f3d0*/  SHF.R.U64 R6, R7, 0x3, RZ ;  /* 0x0000000307067819 */ /* 0x000fe200000012ff */
[----:B------:R-:W-:Y:S01]  /*f3e0*/  IMAD.X R7, RZ, RZ, R5, P2 ;  /* 0x000000ffff077224 */ /* 0x000fe200010e0605 */
[-C--:B------:R-:W-:Y:S01]  /*f3f0*/  ISETP.GE.OR P2, PT, R24, R51.reuse, P0 ;  /* 0x000000331800720c */ /* 0x080fe20000746670 */
[----:B------:R-:W-:Y:S01]  /*f400*/  SHFL.IDX PT, R44, R14, 0x1, 0x1c1f ;  /* 0x003c1f000e2c7f89 */ /* 0x000fe200000e0000 */
[----:B------:R-:W-:Y:S01]  /*f410*/  ISETP.GE.OR P0, PT, R10, R51, P0 ;  /* 0x000000330a00720c */ /* 0x000fe20000706670 */
[----:B------:R-:W-:Y:S01]  /*f420*/  UIMAD UR8, UR9, UR10, URZ ;  /* 0x0000000a090872a4 */ /* 0x000fe2000f8e023f */
[C---:B------:R-:W-:Y:S01]  /*f430*/  IADD3 R41, P6, R4.reuse, 0x4000, RZ ;  /* 0x0000400004297810 */ /* 0x040fe20007fde0ff */
[----:B------:R-:W1:Y:S01]  /*f440*/  SHFL.IDX PT, R45, R15, 0x1, 0x1c1f ;  /* 0x003c1f000f2d7f89 */ /* 0x000e6200000e0000 */
[----:B------:R-:W-:Y:S01]  /*f450*/  UIMAD.WIDE.U32 UR6, UR4, UR10, URZ ;  /* 0x0000000a040672a5 */ /* 0x000fe2000f8e003f */
[----:B------:R-:W-:-:S02]  /*f460*/  IADD3 R37, P5, R4, 0x5000, RZ ;  /* 0x0000500004257810 */ /* 0x000fc40007fbe0ff */
[----:B------:R-:W-:Y:S02]  /*f470*/  IADD3 R33, P4, R4, 0x6000, RZ ;  /* 0x0000600004217810 */ /* 0x000fe40007f9e0ff */
[----:B------:R-:W-:Y:S02]  /*f480*/  LOP3.LUT R6, R6, R11, RZ, 0x3c, !PT ;  /* 0x0000000b06067212 */ /* 0x000fe400078e3cff */
[C---:B------:R-:W-:Y:S01]  /*f490*/  LOP3.LUT R29, R4.reuse, 0x380, RZ, 0xc0, !PT ;  /* 0x00000380041d7812 */ /* 0x040fe200078ec0ff */
[----:B0-----:R0:W-:Y:S01]  /*f4a0*/  @!P2 ST.E desc[UR52][R20.64], R3 ;  /* 0x000000031400a985 */ /* 0x0011e2000c101934 */
[----:B------:R-:W-:Y:S01]  /*f4b0*/  UIMAD UR8, UR4, UR11, UR8 ;  /* 0x0000000b040872a4 */ /* 0x000fe2000f8e0208 */
[----:B------:R-:W-:Y:S02]  /*f4c0*/  IADD3 R11, P3, R4, 0x7000, RZ ;  /* 0x00007000040b7810 */ /* 0x000fe40007f7e0ff */
[----:B------:R-:W-:Y:S01]  /*f4d0*/  ULDC.64 UR10, c[0x0][0xae8] ;  /* 0x0002ba00000a7ab9 */ /* 0x000fe20000000a00 */
[----:B------:R-:W-:-:S02]  /*f4e0*/  LOP3.LUT R40, R41, 0x380, RZ, 0xc0, !PT ;  /* 0x0000038029287812 */ /* 0x000fc400078ec0ff */
[----:B------:R-:W-:Y:S01]  /*f4f0*/  LOP3.LUT R36, R37, 0x380, RZ, 0xc0, !PT ;  /* 0x0000038025247812 */ /* 0x000fe200078ec0ff */
[----:B-1----:R1:W-:Y:S01]  /*f500*/  @!P0 ST.E desc[UR52][R44.64], R2 ;  /* 0x000000022c008985 */ /* 0x0023e2000c101934 */
[----:B------:R-:W-:Y:S02]  /*f510*/  LOP3.LUT R32, R33, 0x380, RZ, 0xc0, !PT ;  /* 0x0000038021207812 */ /* 0x000fe400078ec0ff */
[----:B------:R-:W-:Y:S01]  /*f520*/  SHF.R.U64 R29, R29, 0x3, RZ ;  /* 0x000000031d1d7819 */ /* 0x000fe200000012ff */
[----:B0-----:R-:W0:Y:S01]  /*f530*/  @P1 LDC R3, c[0x0][0xbec] ;  /* 0x0002fb00ff031b82 */ /* 0x001e220000000800 */
[----:B------:R-:W-:Y:S01]  /*f540*/  UIADD3 UR7, UR7, UR8, URZ ;  /* 0x0000000807077290 */ /* 0x000fe2000fffe03f */
[----:B------:R-:W-:Y:S01]  /*f550*/  LOP3.LUT R10, R11, 0x380, RZ, 0xc0, !PT ;  /* 0x000003800b0a7812 */ /* 0x000fe200078ec0ff */
[----:B------:R-:W-:Y:S01]  /*f560*/  UIMAD UR4, UR14, UR10, URZ ;  /* 0x0000000a0e0472a4 */ /* 0x000fe2000f8e023f */
[----:B------:R-:W-:Y:S01]  /*f570*/  SHF.R.U64 R40, R40, 0x3, RZ ;  /* 0x0000000328287819 */ /* 0x000fe200000012ff */
[----:B------:R-:W-:Y:S01]  /*f580*/  IMAD.X R25, RZ, RZ, R5, P3 ;  /* 0x000000ffff197224 */ /* 0x000fe200018e0605 */
[----:B------:R-:W-:-:S02]  /*f590*/  SHF.R.U64 R36, R36, 0x3, RZ ;  /* 0x0000000324247819 */ /* 0x000fc400000012ff */
[----:B-1----:R-:W1:Y:S01]  /*f5a0*/  @P1 LDC R45, c[0x0][0xbf0] ;  /* 0x0002fc00ff2d1b82 */ /* 0x002e620000000800 */
[----:B------:R-:W-:Y:S01]  /*f5b0*/  IMAD R2, R22, 0x20, R23 ;  /* 0x0000002016027824 */ /* 0x000fe200078e0217 */
[----:B------:R-:W-:Y:S01]  /*f5c0*/  UIMAD UR4, UR43, UR11, UR4 ;  /* 0x0000000b2b0472a4 */ /* 0x000fe2000f8e0204 */
[----:B------:R-:W-:Y:S01]  /*f5d0*/  SHF.R.U64 R32, R32, 0x3, RZ ;  /* 0x0000000320207819 */ /* 0x000fe200000012ff */
[----:B------:R-:W-:Y:S01]  /*f5e0*/  UIMAD.WIDE.U32 UR6, UR43, UR10, UR6 ;  /* 0x0000000a2b0672a5 */ /* 0x000fe2000f8e0006 */
[----:B------:R-:W-:Y:S01]  /*f5f0*/  VIADD R44, R2, UR37 ;  /* 0x00000025022c7c36 */ /* 0x000fe20008000000 */
[----:B------:R-:W-:Y:S01]  /*f600*/  ULDC.64 UR8, c[0x0][0xaf0] ;  /* 0x0002bc0000087ab9 */ /* 0x000fe20000000a00 */
[----:B------:R-:W-:Y:S01]  /*f610*/  LOP3.LUT R28, R29, R4, RZ, 0x3c, !PT ;  /* 0x000000041d1c7212 */ /* 0x000fe200078e3cff */
[----:B------:R-:W-:Y:S01]  /*f620*/  UIADD3 UR7, UR7, UR4, URZ ;  /* 0x0000000407077290 */ /* 0x000fe2000fffe03f */
[----:B------:R-:W-:Y:S01]  /*f630*/  IMAD.MOV.U32 R21, RZ, RZ, R44 ;  /* 0x000000ffff157224 */ /* 0x000fe200078e002c */
[----:B------:R-:W-:Y:S01]  /*f640*/  UIMAD UR4, UR36, UR8, URZ ;  /* 0x00000008240472a4 */ /* 0x000fe2000f8e023f */
[----:B------:R-:W-:Y:S01]  /*f650*/  SHF.R.U64 R4, R10, 0x3, RZ ;  /* 0x000000030a047819 */ /* 0x000fe200000012ff */
[----:B------:R-:W5:Y:S01]  /*f660*/  LD.E.128 R12, desc[UR52][R12.64] ;  /* 0x000000340c0c7980 */ /* 0x000f62000c101d00 */
[----:B------:R-:W-:-:S02]  /*f670*/  LOP3.LUT R40, R40, R41, RZ, 0x3c, !PT ;  /* 0x0000002928287212 */ /* 0x000fc400078e3cff */
[----:B------:R-:W-:Y:S01]  /*f680*/  LOP3.LUT R36, R36, R37, RZ, 0x3c, !PT ;  /* 0x0000002524247212 */ /* 0x000fe200078e3cff */
[----:B0-----:R-:W-:Y:S01]  /*f690*/  @P1 IMAD.HI.U32 R2, R44, R3, RZ ;  /* 0x000000032c021227 */ /* 0x001fe200078e00ff */
[----:B------:R-:W-:Y:S01]  /*f6a0*/  UIMAD UR4, UR42, UR9, UR4 ;  /* 0x000000092a0472a4 */ /* 0x000fe2000f8e0204 */
[----:B------:R-:W-:Y:S01]  /*f6b0*/  LOP3.LUT R32, R32, R33, RZ, 0x3c, !PT ;  /* 0x0000002120207212 */ /* 0x000fe200078e3cff */
[----:B------:R-:W-:Y:S01]  /*f6c0*/  UIMAD.WIDE.U32 UR6, UR42, UR8, UR6 ;  /* 0x000000082a0672a5 */ /* 0x000fe2000f8e0006 */
[--C-:B------:R-:W-:Y:S01]  /*f6d0*/  IMAD.X R41, RZ, RZ, R5.reuse, P6 ;  /* 0x000000ffff297224 */ /* 0x100fe200030e0605 */
[----:B------:R-:W-:Y:S01]  /*f6e0*/  LOP3.LUT R24, R4, R11, RZ, 0x3c, !PT ;  /* 0x0000000b04187212 */ /* 0x000fe200078e3cff */
[--C-:B------:R-:W-:Y:S01]  /*f6f0*/  IMAD.X R37, RZ, RZ, R5.reuse, P5 ;  /* 0x000000ffff257224 */ /* 0x100fe200028e0605 */
[----:B-1----:R-:W-:Y:S01]  /*f700*/  @P1 SHF.R.U32.HI R21, RZ, R45, R2 ;  /* 0x0000002dff151219 */ /* 0x002fe20000011602 */
[--C-:B------:R-:W-:Y:S01]  /*f710*/  IMAD.X R33, RZ, RZ, R5.reuse, P4 ;  /* 0x000000ffff217224 */ /* 0x100fe200020e0605 */
[----:B------:R-:W-:Y:S01]  /*f720*/  UIADD3 UR4, UR7, UR4, URZ ;  /* 0x0000000407047290 */ /* 0x000fe2000fffe03f */
[----:B------:R-:W-:Y:S01]  /*f730*/  IMAD.MOV.U32 R29, RZ, RZ, R5 ;  /* 0x000000ffff1d7224 */ /* 0x000fe200078e0005 */
[--C-:B------:R-:W-:Y:S01]  /*f740*/  SHF.R.S32.HI R20, RZ, 0x1f, R21.reuse ;  /* 0x0000001fff147819 */ /* 0x100fe20000011415 */
[----:B------:R-:W-:Y:S01]  /*f750*/  IMAD.MOV R45, RZ, RZ, -R21 ;  /* 0x000000ffff2d7224 */ /* 0x000fe200078e0a15 */
        /* <DEDUP_REMOVED lines=28> */
[C---:B------:R-:W-:Y:S01]  /*f920*/  ISETP.GE.AND P2, PT, R46.reuse, R51, PT ;  /* 0x000000332e00720c */ /* 0x040fe20003f46270 */
[----:B------:R-:W-:Y:S02]  /*f930*/  ULDC.64 UR6, c[0x0][0xa80] ;  /* 0x0002a00000067ab9 */ /* 0x000fe40000000a00 */
[----:B------:R-:W-:-:S02]  /*f940*/  VIADD R20, R46, 0x20 ;  /* 0x000000202e147836 */ /* 0x000fc40000000000 */
        /* <DEDUP_REMOVED lines=9> */
[----:B0-----:R0:W-:Y:S01]  /*f9e0*/  SYNCS.ARRIVE.TRANS64.RED.A1T0 RZ, [R0+URZ], RZ ;  /* 0x000000ff00ff79a7 */ /* 0x0011e2000810043f */
        /* <DEDUP_REMOVED lines=12> */
.L_x_7821:
[----:B------:R-:W-:Y:S05]  /*fab0*/  BSYNC B1 ;  /* 0x0000000000017941 */ /* 0x000fea0003800000 */
.L_x_7820:
        /* <DEDUP_REMOVED lines=13> */
.L_x_7823:
[----:B------:R-:W-:Y:S05]  /*fb90*/  BSYNC B1 ;  /* 0x0000000000017941 */ /* 0x000fea0003800000 */
.L_x_7822:
[----:B----4-:R4:W0:Y:S01]  /*fba0*/  SHFL.IDX PT, R0, R45, 0x2, 0x181f ;  /* 0x00581f002d007f89 */ /* 0x01082200000e0000 */
[----:B------:R-:W-:Y:S03]  /*fbb0*/  BSSY B1, `(.L_x_7824) ;  /* 0x000000c000017945 */ /* 0x000fe60003800000 */
[----:B---3-5:R4:W3:Y:S01]  /*fbc0*/  SHFL.IDX PT, R12, R44, 0x2, 0x181f ;  /* 0x00581f002c0c7f89 */ /* 0x0288e200000e0000 */
[----:B------:R-:W-:Y:S05]  /*fbd0*/  @P1 BRA `(.L_x_7825) ;  /* 0x0000000000241947 */ /* 0x000fea0003800000 */
[----:B------:R-:W-:Y:S02]  /*fbe0*/  ULDC UR4, c[0x0][0xac8] ;  /* 0x0002b20000047ab9 */ /* 0x000fe40000000800 */
[----:B------:R-:W-:Y:S02]  /*fbf0*/  ISETP.GE.AND P2, PT, R16, UR4, PT ;  /* 0x0000000410007c0c */ /* 0x000fe4000bf46270 */
[----:B------:R-:W-:-:S11]  /*fc00*/  ISETP.GE.AND P3, PT, R19, UR4, PT ;  /* 0x0000000413007c0c */ /* 0x000fd6000bf66270 */
[CC--:B---3--:R-:W-:Y:S02]  /*fc10*/  @!P2 LEA R2, P0, R16.reuse, R12.reuse, 0x1 ;  /* 0x0000000c1002a211 */ /* 0x0c8fe400078008ff */
[C---:B------:R-:W-:Y:S02]  /*fc20*/  @!P3 LEA R12, P1, R19.reuse, R12, 0x1 ;  /* 0x0000000c130cb211 */ /* 0x040fe400078208ff */
[-C--:B0-----:R-:W-:Y:S02]  /*fc30*/  @!P2 LEA.HI.X R3, R16, R0.reuse, R233, 0x1, P0 ;  /* 0x000000001003a211 */ /* 0x081fe400000f0ce9 */
[----:B------:R-:W-:-:S03]  /*fc40*/  @!P3 LEA.HI.X R13, R19, R0, R232, 0x1, P1 ;  /* 0x00000000130db211 */ /* 0x000fc600008f0ce8 */
[----:B------:R0:W-:Y:S04]  /*fc50*/  @!P2 ST.E.128 desc[UR52][R2.64], R8 ;  /* 0x000000080200a985 */ /* 0x0001e8000c101d34 */
[----:B------:R0:W-:Y:S02]  /*fc60*/  @!P3 ST.E.128 desc[UR52][R12.64], R32 ;  /* 0x000000200c00b985 */ /* 0x0001e4000c101d34 */
.L_x_7825:
[----:B------:R-:W-:Y:S05]  /*fc70*/  BSYNC B1 ;  /* 0x0000000000017941 */ /* 0x000fea0003800000 */
.L_x_7824:
[----:B0-----:R-:W-:Y:S01]  /*fc80*/  VIADD R0, R46, 0x60 ;  /* 0x000000602e007836 */ /* 0x001fe20000000000 */
[----:B-1--4-:R-:W4:Y:S04]  /*fc90*/  SHFL.IDX PT, R45, R45, 0x3, 0x181f ;  /* 0x00781f002d2d7f89 */ /* 0x012f2800000e0000 */
        /* <DEDUP_REMOVED lines=14> */
.L_x_7818:
        /* <DEDUP_REMOVED lines=33> */
.L_x_7827:
        /* <DEDUP_REMOVED lines=45> */
.L_x_7829:
[----:B------:R-:W-:Y:S05]  /*10260*/  BSYNC B1 ;  /* 0x0000000000017941 */ /* 0x000fea0003800000 */
.L_x_7828:
        /* <DEDUP_REMOVED lines=61> */
.L_x_7831:
[----:B------:R-:W-:Y:S05]  /*10640*/  BSYNC B1 ;  /* 0x0000000000017941 */ /* 0x000fea0003800000 */
.L_x_7830:
        /* <DEDUP_REMOVED lines=13> */
.L_x_7833:
[----:B------:R-:W-:Y:S05]  /*10720*/  BSYNC B1 ;  /* 0x0000000000017941 */ /* 0x000fea0003800000 */
.L_x_7832:
        /* <DEDUP_REMOVED lines=13> */
.L_x_7835:
[----:B------:R-:W-:Y:S05]  /*10800*/  BSYNC B1 ;  /* 0x0000000000017941 */ /* 0x000fea0003800000 */
.L_x_7834:
        /* <DEDUP_REMOVED lines=14> */
.L_x_7826:
[----:B------:R-:W-:Y:S05]  /*108f0*/  BSYNC B0 ;  /* 0x0000000000007941 */ /* 0x000fea0003800000 */
.L_x_7817:
[----:B------:R-:W-:Y:S02]  /*10900*/  ULDC UR4, c[0x0][0xc3c] ;  /* 0x00030f0000047ab9 */ /* 0x000fe40000000800 */
[----:B------:R-:W-:-:S13]  /*10910*/  ISETP.GE.AND P0, PT, R47, UR4, PT ;  /* 0x000000042f007c0c */ /* 0x000fda000bf06270 */
[----:B------:R-:W-:Y:S05]  /*10920*/  @!P0 BRA `(.L_x_7836) ;  /* 0xffffff0400348947 */ /* 0x000fea000383ffff */
[----:B------:R-:W-:Y:S05]  /*10930*/  EXIT ;  /* 0x000000000000794d */ /* 0x000fea0003800000 */
.L_x_7778:
        /* <DEDUP_REMOVED lines=20> */
.L_x_7837:
        /* <DEDUP_REMOVED lines=41> */
.L_x_7843:
        /* <DEDUP_REMOVED lines=14> */
.L_x_7842:
[----:B------:R-:W-:Y:S05]  /*10df0*/  BSYNC B0 ;  /* 0x0000000000007941 */ /* 0x000fea0003800000 */
.L_x_7841:
        /* <DEDUP_REMOVED lines=22> */
.L_x_7839:
        /* <DEDUP_REMOVED lines=25> */
.L_x_7844:
        /* <DEDUP_REMOVED lines=58> */
.L_x_7840:
[----:B------:R0:W-:Y:S01]  /*11490*/  STL [R1+0x10], R0 ;  /* 0x0000100001007387 */ /* 0x0001e20000100800 */
[----:B------:R-:W-:-:S03]  /*114a0*/  UMOV UR36, URZ ;  /* 0x0000003f00247c82 */ /* 0x000fc60008000000 */
[----:B------:R0:W-:Y:S02]  /*114b0*/  STL [R1+0x14], RZ ;  /* 0x000014ff01007387 */ /* 0x0001e40000100800 */
.L_x_7845:
        /* <DEDUP_REMOVED lines=11> */
.L_x_7838:
[----:B0-2---:R-:W-:Y:S01]  /*11570*/  IMAD.MOV.U32 R0, RZ, RZ, 0x1 ;  /* 0x00000001ff007424 */ /* 0x005fe200078e00ff */
[----:B------:R-:W-:Y:S01]  /*11580*/  ULDC UR4, c[0x0][0xc3c] ;  /* 0x00030f0000047ab9 */ /* 0x000fe20000000800 */
[----:B------:R0:W-:Y:S01]  /*11590*/  STL [R1+0x30], RZ ;  /* 0x000030ff01007387 */ /* 0x0001e20000100800 */
[----:B------:R-:W-:-:S03]  /*115a0*/  UISETP.GE.AND UP0, UPT, UR42, UR4, UPT ;  /* 0x000000042a00728c */ /* 0x000fc6000bf06270 */
[----:B------:R0:W-:Y:S03]  /*115b0*/  STL [R1+0x4], R0 ;  /* 0x0000040001007387 */ /* 0x0001e60000100800 */
[----:B------:R-:W-:Y:S01]  /*115c0*/  PLOP3.LUT P0, PT, PT, PT, UP0, 0x80, 0x0 ;  /* 0x000000000000781c */ /* 0x000fe20003f0f008 */
[----:B------:R0:W-:-:S12]  /*115d0*/  STL [R1], RZ ;  /* 0x000000ff01007387 */ /* 0x0001d80000100800 */
[----:B0-----:R-:W-:Y:S05]  /*115e0*/  @P0 BRA `(.L_x_7846) ;  /* 0x0000004800740947 */ /* 0x001fea0003800000 */
[----:B------:R-:W1:Y:S01]  /*115f0*/  S2R R6, SR_TID.X ;  /* 0x0000000000067919 */ /* 0x000e620000002100 */
[----:B------:R-:W0:Y:S01]  /*11600*/  S2UR UR5, SR_CgaCtaId ;  /* 0x00000000000579c3 */ /* 0x000e220000008800 */
[----:B------:R-:W-:Y:S01]  /*11610*/  UMOV UR4, 0x400 ;  /* 0x0000040000047882 */ /* 0x000fe20000000000 */
[----:B------:R-:W-:Y:S01]  /*11620*/  ULDC UR40, c[0x0][0xc] ;  /* 0x0000030000287ab9 */ /* 0x000fe20000000800 */
[----:B------:R-:W-:Y:S02]  /*11630*/  ULOP3.LUT UR39, UR38, 0x1, URZ, 0xfc, !UPT ;  /* 0x0000000126277892 */ /* 0x000fe4000f8efc3f */
[----:B------:R-:W-:Y:S01]  /*11640*/  ULOP3.LUT UR41, UR38, 0x2, URZ, 0xfc, !UPT ;  /* 0x0000000226297892 */ /* 0x000fe2000f8efc3f */
[----:B------:R-:W-:Y:S01]  /*11650*/  ULDC.64 UR44, c[0x0][0x198] ;  /* 0x00006600002c7ab9 */ /* 0x000fe20000000a00 */
[----:B0-----:R-:W-:-:S06]  /*11660*/  ULEA UR4, UR5, UR4, 0x18 ;  /* 0x0000000405047291 */ /* 0x001fcc000f8ec03f */
[----:B------:R-:W-:Y:S01]  /*11670*/  IMAD.U32 R17, RZ, RZ, UR4 ;  /* 0x00000004ff117e24 */ /* 0x000fe2000f8e00ff */
[C---:B-1----:R-:W-:Y:S01]  /*11680*/  LOP3.LUT R4, R6.reuse, 0x7f, RZ, 0xc0, !PT ;  /* 0x0000007f06047812 */ /* 0x042fe200078ec0ff */
[C---:B------:R-:W-:Y:S01]  /*11690*/  IMAD.SHL.U32 R0, R6.reuse, 0x20, RZ ;  /* 0x0000002006007824 */ /* 0x040fe200078e00ff */
        /* <DEDUP_REMOVED lines=27> */
[----:B------:R-:W-:-:S04]  /*11850*/  SEL R3, R3, 0xffffffc0, !P0 ;  /* 0xffffffc003037807 */ /* 0x000fc80004000000 */
[----:B------:R-:W-:Y:S04]  /*11860*/  STL [R1+0x2c], R2 ;  /* 0x00002c0201007387 */ /* 0x000fe80000100800 */
[----:B------:R-:W-:Y:S04]  /*11870*/  STL [R1], RZ ;  /* 0x000000ff01007387 */ /* 0x000fe80000100800 */
[----:B------:R0:W-:Y:S04]  /*11880*/  STL [R1+0x4], R0 ;  /* 0x0000040001007387 */ /* 0x0001e80000100800 */
[----:B------:R1:W-:Y:S01]  /*11890*/  STL [R1+0x30], RZ ;  /* 0x000030ff01007387 */ /* 0x0003e20000100800 */
[----:B0-----:R-:W-:-:S07]  /*118a0*/  IMAD.IADD R0, R3, 0x1, R19 ;  /* 0x0000000103007824 */ /* 0x001fce00078e0213 */
.L_x_7913:
        /* <DEDUP_REMOVED lines=8> */
[----:B--2---:R-:W2:Y:S01]  /*11930*/  LDG.E R2, desc[UR52][R2.64] ;  /* 0x0000003402027981 */ /* 0x004ea2000c1e1900 */
        /* <DEDUP_REMOVED lines=45> */
.L_x_7847:
        /* <DEDUP_REMOVED lines=16> */
[----:B--2---:R-:W-:Y:S02]  /*11d10*/  IMAD.U32 R2, RZ, RZ, UR4 ;  /* 0x00000004ff027e24 */ /* 0x004fe4000f8e00ff */
[----:B0-----:R-:W-:Y:S05]  /*11d20*/  @!P0 BRA `(.L_x_7848) ;  /* 0x0000000000188947 */ /* 0x001fea0003800000 */
[----:B------:R-:W-:-:S04]  /*11d30*/  UIADD3 UR4, UP0, UR48, UR6, URZ ;  /* 0x0000000630047290 */ /* 0x000fc8000ff1e03f */
[----:B------:R-:W-:Y:S02]  /*11d40*/  UIADD3.X UR5, UR49, UR7, URZ, UP0, !UPT ;  /* 0x0000000731057290 */ /* 0x000fe400087fe43f */
[----:B------:R-:W-:-:S04]  /*11d50*/  IMAD.U32 R2, RZ, RZ, UR4 ;  /* 0x00000004ff027e24 */ /* 0x000fc8000f8e00ff */
[----:B------:R-:W-:-:S05]  /*11d60*/  IMAD.U32 R3, RZ, RZ, UR5 ;  /* 0x00000005ff037e24 */ /* 0x000fca000f8e00ff */
[----:B------:R0:W5:Y:S01]  /*11d70*/  LDG.E R2, desc[UR52][R2.64] ;  /* 0x0000003402027981 */ /* 0x000162000c1e1900 */
[----:B------:R-:W-:Y:S05]  /*11d80*/  BRA `(.L_x_7849) ;  /* 0x0000000000107947 */ /* 0x000fea0003800000 */
.L_x_7848:
[----:B------:R-:W-:Y:S05]  /*11d90*/  @!P1 BRA `(.L_x_7849) ;  /* 0x00000000000c9947 */ /* 0x000fea0003800000 */
[----:B------:R-:W2:Y:S04]  /*11da0*/  LDG.E R2, desc[UR52][R4.64] ;  /* 0x0000003404027981 */ /* 0x000ea8000c1e1900 */
[----:B------:R-:W2:Y:S02]  /*11db0*/  LDG.E R4, desc[UR52][R4.64+0x4] ;  /* 0x0000043404047981 */ /* 0x000ea4000c1e1900 */
[----:B--2---:R-:W-:-:S07]  /*11dc0*/  IMAD.IADD R2, R4, 0x1, -R2 ;  /* 0x0000000104027824 */ /* 0x004fce00078e0a02 */
.L_x_7849:
[----:B0-----:R-:W2:Y:S04]  /*11dd0*/  LDL R3, [R1+0x28] ;  /* 0x0000280001037983 */ /* 0x001ea80000100800 */
[----:B------:R-:W3:Y:S01]  /*11de0*/  LDL R5, [R1+0x14] ;  /* 0x0000140001057983 */ /* 0x000ee20000100800 */
[----:B-----5:R-:W-:Y:S01]  /*11df0*/  IMAD.IADD R0, R2, 0x1, -R0 ;  /* 0x0000000102007824 */ /* 0x020fe200078e0a00 */
[----:B------:R-:W-:Y:S01]  /*11e00*/  BSSY B7, `(.L_x_7850) ;  /* 0x0000353000077945 */ /* 0x000fe20003800000 */
[----:B------:R-:W0:Y:S02]  /*11e10*/  LDC R2, c[0x0][0x448] ;  /* 0x00011200ff027b82 */ /* 0x000e240000000800 */
[----:B0-----:R-:W-:-:S13]  /*11e20*/  ISETP.NE.AND P0, PT, R2, 0x1, PT ;  /* 0x000000010200780c */ /* 0x001fda0003f05270 */
[----:B------:R-:W0:Y:S01]  /*11e30*/  @P0 LDC R4, c[0x0][0x44c] ;  /* 0x00011300ff040b82 */ /* 0x000e220000000800 */
[----:B--2---:R-:W-:-:S07]  /*11e40*/  IMAD.MOV.U32 R6, RZ, RZ, R3 ;  /* 0x000000ffff067224 */ /* 0x004fce00078e0003 */
[----:B------:R-:W2:Y:S01]  /*11e50*/  @P0 LDC R3, c[0x0][0x450] ;  /* 0x00011400ff030b82 */ /* 0x000ea20000000800 */
[----:B---3--:R-:W-:Y:S02]  /*11e60*/  IMAD.SHL.U32 R2, R5, 0x80, RZ ;  /* 0x0000008005027824 */ /* 0x008fe400078e00ff */
[C---:B------:R-:W-:Y:S01]  /*11e70*/  VIADD R5, R0.reuse, 0xdf ;  /* 0x000000df00057836 */ /* 0x040fe20000000000 */
[----:B------:R-:W-:Y:S01]  /*11e80*/  IADD3 R0, R0, 0xe0, -R6 ;  /* 0x000000e000007810 */ /* 0x000fe20007ffe806 */
[----:B------:R-:W-:-:S04]  /*11e90*/  VIADD R2, R2, 0x7f ;  /* 0x0000007f02027836 */ /* 0x000fc80000000000 */
[----:B0-----:R-:W-:-:S05]  /*11ea0*/  @P0 IMAD.HI.U32 R4, R2, R4, RZ ;  /* 0x0000000402040227 */ /* 0x001fca00078e00ff */
[----:B--2---:R-:W-:Y:S01]  /*11eb0*/  @P0 SHF.R.U32.HI R2, RZ, R3, R4 ;  /* 0x00000003ff020219 */ /* 0x004fe20000011604 */
[----:B------:R-:W-:-:S04]  /*11ec0*/  IMAD.MOV.U32 R4, RZ, RZ, RZ ;  /* 0x000000ffff047224 */ /* 0x000fc800078e00ff */
[----:B------:R-:W-:Y:S02]  /*11ed0*/  IMAD.IADD R3, R0, 0x1, R2 ;  /* 0x0000000100037824 */ /* 0x000fe400078e0202 */
[----:B------:R-:W-:Y:S02]  /*11ee0*/  IMAD.MOV.U32 R2, RZ, RZ, RZ ;  /* 0x000000ffff027224 */ /* 0x000fe400078e00ff */
[----:B------:R-:W-:-:S04]  /*11ef0*/  IMAD.HI R4, R5, -0x6db6db6d, R4 ;  /* 0x9249249305047827 */ /* 0x000fc800078e0204 */
[----:B------:R-:W-:Y:S01]  /*11f00*/  IMAD.HI R2, R3, -0x6db6db6d, R2 ;  /* 0x9249249303027827 */ /* 0x000fe200078e0202 */
[----:B------:R-:W-:-:S04]  /*11f10*/  SHF.R.U32.HI R0, RZ, 0x1f, R4 ;  /* 0x0000001fff007819 */ /* 0x000fc80000011604 */
[----:B------:R-:W-:Y:S02]  /*11f20*/  SHF.R.U32.HI R3, RZ, 0x1f, R2 ;  /* 0x0000001fff037819 */ /* 0x000fe40000011602 */
[----:B------:R-:W-:Y:S02]  /*11f30*/  LEA.HI.SX32 R0, R4, R0, 0x19 ;  /* 0x0000000004007211 */ /* 0x000fe400078fcaff */
[----:B------:R-:W-:-:S04]  /*11f40*/  LEA.HI.SX32 R3, R2, R3, 0x19 ;  /* 0x0000000302037211 */ /* 0x000fc800078fcaff */
        /* <DEDUP_REMOVED lines=21> */
.L_x_7851:
        /* <DEDUP_REMOVED lines=20> */
.L_x_7854:
[----:B------:R-:W-:Y:S05]  /*121e0*/  BSYNC B6 ;  /* 0x0000000000067941 */ /* 0x000fea0003800000 */
.L_x_7853:
        /* <DEDUP_REMOVED lines=21> */
.L_x_7856:
[----:B------:R-:W-:Y:S05]  /*12340*/  BSYNC B6 ;  /* 0x0000000000067941 */ /* 0x000fea0003800000 */
.L_x_7855:
        /* <DEDUP_REMOVED lines=21> */
.L_x_7858:
[----:B------:R-:W-:Y:S05]  /*124a0*/  BSYNC B6 ;  /* 0x0000000000067941 */ /* 0x000fea0003800000 */
.L_x_7857:
        /* <DEDUP_REMOVED lines=19> */
.L_x_7860:
[----:B------:R-:W-:Y:S05]  /*125e0*/  BSYNC B6 ;  /* 0x0000000000067941 */ /* 0x000fea0003800000 */
.L_x_7859:
        /* <DEDUP_REMOVED lines=11> */
[----:B--2---:R2:W3:Y:S01]  /*126a0*/  @P0 LDG.E R8, desc[UR52][R2.64] ;  /* 0x0000003402080981 */ /* 0x0044e2000c1e1900 */
[----:B0-----:R-:W-:-:S04]  /*126b0*/  SHF.R.U32.HI R0, RZ, 0x5, R0 ;  /* 0x00000005ff007819 */ /* 0x001fc80000011600 */
[----:B------:R-:W-:Y:S01]  /*126c0*/  LOP3.LUT R0, R0, 0x3, RZ, 0xc0, !PT ;  /* 0x0000000300007812 */ /* 0x000fe200078ec0ff */
[----:B--2---:R-:W0:Y:S01]  /*126d0*/  LDC.64 R2, c[0x0][0x418] ;  /* 0x00010600ff027b82 */ /* 0x004e220000000a00 */
[----:B---3--:R-:W-:Y:S01]  /*126e0*/  SHF.R.S32.HI R9, RZ, 0x1f, R8 ;  /* 0x0000001fff097819 */ /* 0x008fe20000011408 */
[----:B------:R2:W-:Y:S01]  /*126f0*/  @P0 STL [R1+0x8], R8 ;  /* 0x0000080801000387 */ /* 0x0005e20000100800 */
[----:B0-----:R-:W-:Y:S01]  /*12700*/  LOP3.LUT P0, RZ, R2, UR4, RZ, 0xfc, !PT ;  /* 0x0000000402ff7c12 */ /* 0x001fe2000f80fcff */
[----:B------:R-:W-:Y:S02]  /*12710*/  UMOV UR4, 0xffffffff ;  /* 0xffffffff00047882 */ /* 0x000fe40000000000 */
[----:B------:R2:W-:Y:S01]  /*12720*/  STL [R1+0xc], R9 ;  /* 0x00000c0901007387 */ /* 0x0005e20000100800 */
[----:B------:R-:W-:-:S04]  /*12730*/  LOP3.LUT P0, RZ, R3, UR5, RZ, 0xfc, P0 ;  /* 0x0000000503ff7c12 */ /* 0x000fc8000800fcff */
[----:B------:R-:W-:Y:S01]  /*12740*/  SEL R16, R8, RZ, !P0 ;  /* 0x000000ff08107207 */ /* 0x000fe20004000000 */
[----:B------:R-:W-:Y:S08]  /*12750*/  BRA.DIV UR4, `(.L_x_7861) ;  /* 0x0000003e04cc7947 */ /* 0x000ff0000b800000 */
[----:B------:R0:W3:Y:S02]  /*12760*/  SHFL.IDX PT, R14, R0, RZ, 0x1f ;  /* 0x00001fff000e7589 */ /* 0x0000e400000e0000 */
.L_x_7932:
[----:B------:R-:W-:Y:S02]  /*12770*/  PLOP3.LUT P1, PT, PT, PT, PT, 0x8, 0x0 ;  /* 0x000000000000781c */ /* 0x000fe40003f2e170 */
[----:B---3--:R-:W-:Y:S02]  /*12780*/  ISETP.NE.AND P0, PT, R14, RZ, PT ;  /* 0x000000ff0e00720c */ /* 0x008fe40003f05270 */
[----:B0-----:R-:W-:-:S05]  /*12790*/  P2R R0, PR, RZ, 0x2 ;  /* 0x00000002ff007803 */ /* 0x001fca0000000000 */
[----:B------:R0:W-:Y:S06]  /*127a0*/  STL [R1+0x18], R0 ;  /* 0x0000180001007387 */ /* 0x0001ec0000100800 */
[----:B------:R-:W-:Y:S05]  /*127b0*/  @P0 BRA `(.L_x_7862) ;  /* 0x0000000400540947 */ /* 0x000fea0003800000 */
[----:B------:R-:W-:Y:S01]  /*127c0*/  UMOV UR4, 0xffffffff ;  /* 0xffffffff00047882 */ /* 0x000fe20000000000 */
[----:B0-----:R-:W-:Y:S02]  /*127d0*/  VIADD R0, R18, 0xffffffff ;  /* 0xffffffff12007836 */ /* 0x001fe40000000000 */
[----:B------:R-:W-:Y:S05]  /*127e0*/  BRA.DIV UR4, `(.L_x_7863) ;  /* 0x0000003e04c87947 */ /* 0x000fea000b800000 */
[----:B------:R-:W-:-:S13]  /*127f0*/  ELECT P6, URZ, PT ;  /* 0x00000000003f782f */ /* 0x000fda00038c0000 */
.L_x_7935:
        /* <DEDUP_REMOVED lines=21> */
.L_x_7864:
        /* <DEDUP_REMOVED lines=9> */
.L_x_7936:
        /* <DEDUP_REMOVED lines=8> */
.L_x_7866:
[----:B------:R-:W2:Y:S04]  /*12a60*/  LDL R2, [R1] ;  /* 0x0000000001027983 */ /* 0x000ea80000100800 */
        /* <DEDUP_REMOVED lines=17> */
.L_x_7937:
        /* <DEDUP_REMOVED lines=8> */
.L_x_7868:
        /* <DEDUP_REMOVED lines=10> */
[----:B------:R-:W-:-:S02]  /*12ca0*/  UMOV UR12, UR36 ;  /* 0x00000024000c7c82 */ /* 0x000fc40008000000 */
[----:B------:R-:W-:Y:S01]  /*12cb0*/  P2R R0, PR, RZ, 0x1 ;  /* 0x00000001ff007803 */ /* 0x000fe20000000000 */
[----:B------:R-:W-:Y:S02]  /*12cc0*/  UIADD3 UR8, UR8, 0x20400, URZ ;  /* 0x0002040008087890 */ /* 0x000fe4000fffe03f */
[----:B------:R-:W-:Y:S02]  /*12cd0*/  UIADD3 UR9, UR9, 0x2e830, URZ ;  /* 0x0002e83009097890 */ /* 0x000fe4000fffe03f */
[----:B------:R3:W-:Y:S07]  /*12ce0*/  STL [R1+0x18], R0 ;  /* 0x0000180001007387 */ /* 0x0007ee0000100800 */
[----:B------:R3:W-:Y:S01]  /*12cf0*/  UTMALDG.4D [UR8], [UR4], desc[UR6] ;  /* 0x00000608040075b4 */ /* 0x0007e20008019000 */
[----:B------:R-:W-:-:S02]  /*12d00*/  NOP ;  /* 0x0000000000007918 */ /* 0x000fc40000000000 */
.L_x_7862:
[----:B------:R-:W-:Y:S05]  /*12d10*/  WARPSYNC.ALL ;  /* 0x0000000000007948 */ /* 0x000fea0003800000 */
[----:B0--3--:R-:W-:Y:S01]  /*12d20*/  VIADD R0, R17, 0x1c400 ;  /* 0x0001c40011007836 */ /* 0x009fe20000000000 */
[----:B------:R-:W-:Y:S01]  /*12d30*/  USHF.R.S32.HI UR4, URZ, 0x1f, UR47 ;  /* 0x0000001f3f047899 */ /* 0x000fe2000801142f */
[----:B------:R-:W-:Y:S03]  /*12d40*/  BAR.SYNC.DEFER_BLOCKING 0x8, 0x180 ;  /* 0x0206000000007b1d */ /* 0x000fe60000010000 */
        /* <DEDUP_REMOVED lines=9> */
[----:B------:R-:W-:Y:S02]  /*12de0*/  USHF.R.S32.HI UR47, URZ, 0x1f, UR36 ;  /* 0x0000001f3f2f7899 */ /* 0x000fe40008011424 */
        /* <DEDUP_REMOVED lines=8> */
[----:B--2---:R-:W-:Y:S02]  /*12e70*/  IMAD.U32 R4, RZ, RZ, UR6 ;  /* 0x00000006ff047e24 */ /* 0x004fe4000f8e00ff */
        /* <DEDUP_REMOVED lines=11> */
.L_x_7870:
[----:B------:R-:W-:Y:S05]  /*12f30*/  BSYNC B6 ;  /* 0x0000000000067941 */ /* 0x000fea0003800000 */
.L_x_7869:
[----:B------:R-:W3:Y:S01]  /*12f40*/  LDL R7, [R1+0x14] ;  /* 0x0000140001077983 */ /* 0x000ee20000100800 */
[----:B------:R-:W0:Y:S01]  /*12f50*/  LDC R5, c[0x0][0x448] ;  /* 0x00011200ff057b82 */ /* 0x000e220000000800 */
[----:B------:R-:W-:Y:S02]  /*12f60*/  ULDC.64 UR8, c[0x0][0x2d8] ;  /* 0x0000b60000087ab9 */ /* 0x000fe40000000a00 */
[----:B--2---:R2:W5:Y:S01]  /*12f70*/  LDL R9, [R1+0x2c] ;  /* 0x00002c0001097983 */ /* 0x0045620000100800 */
[----:B------:R-:W4:Y:S01]  /*12f80*/  S2R R2, SR_TID.X ;  /* 0x0000000000027919 */ /* 0x000f220000002100 */
[----:B0-----:R-:W-:-:S13]  /*12f90*/  ISETP.NE.AND P0, PT, R5, 0x1, PT ;  /* 0x000000010500780c */ /* 0x001fda0003f05270 */
[----:B------:R-:W0:Y:S01]  /*12fa0*/  @P0 LDC R3, c[0x0][0x44c] ;  /* 0x00011300ff030b82 */ /* 0x000e220000000800 */
[C---:B----4-:R-:W-:Y:S01]  /*12fb0*/  LOP3.LUT R0, R2.reuse, 0x7f, RZ, 0xc0, !PT ;  /* 0x0000007f02007812 */ /* 0x050fe200078ec0ff */
[----:B------:R-:W-:-:S03]  /*12fc0*/  IMAD.SHL.U32 R2, R2, 0x10, RZ ;  /* 0x0000001002027824 */ /* 0x000fc600078e00ff */
[----:B------:R-:W-:-:S03]  /*12fd0*/  SHF.R.U32.HI R0, RZ, 0x3, R0 ;  /* 0x00000003ff007819 */ /* 0x000fc60000011600 */
[----:B------:R-:W4:Y:S01]  /*12fe0*/  @P0 LDC R4, c[0x0][0x450] ;  /* 0x00011400ff040b82 */ /* 0x000f220000000800 */
[----:B------:R-:W-:Y:S01]  /*12ff0*/  LOP3.LUT R2, R0, 0x70, R2, 0xf8, !PT ;  /* 0x0000007000027812 */ /* 0x000fe200078ef802 */
[----:B------:R-:W-:Y:S01]  /*13000*/  UIMAD UR6, UR47, UR8, URZ ;  /* 0x000000082f0672a4 */ /* 0x000fe2000f8e023f */
[----:B------:R-:W-:Y:S01]  /*13010*/  UMOV UR4, UR48 ;  /* 0x0000003000047c82 */ /* 0x000fe20008000000 */
[----:B------:R-:W-:Y:S02]  /*13020*/  UMOV UR5, UR37 ;  /* 0x0000002500057c82 */ /* 0x000fe40008000000 */
[----:B------:R-:W-:Y:S01]  /*13030*/  UIMAD UR6, UR36, UR9, UR6 ;  /* 0x00000009240672a4 */ /* 0x000fe2000f8e0206 */
[----:B------:R-:W1:Y:S01]  /*13040*/  S2R R8, SR_TID.X ;  /* 0x0000000000087919 */ /* 0x000e620000002100 */
        /* <DEDUP_REMOVED lines=8> */
[----:B-1----:R-:W-:-:S05]  /*130d0*/  IMAD.SHL.U32 R10, R8, 0x10, RZ ;  /* 0x00000010080a7824 */ /* 0x002fca00078e00ff */
[----:B------:R-:W-:Y:S01]  /*130e0*/  LOP3.LUT R10, R10, 0x70, RZ, 0xc0, !PT ;  /* 0x000000700a0a7812 */ /* 0x000fe200078ec0ff */
[----:B---3--:R-:W-:-:S04]  /*130f0*/  IMAD R0, R7, 0x80, R2 ;  /* 0x0000008007007824 */ /* 0x008fc800078e0202 */
[----:B0-----:R-:W-:-:S04]  /*13100*/  @P0 IMAD.HI.U32 R3, R0, R3, RZ ;  /* 0x0000000300030227 */ /* 0x001fc800078e00ff */
[----:B------:R-:W-:Y:S01]  /*13110*/  IMAD.MOV.U32 R2, RZ, RZ, R0 ;  /* 0x000000ffff027224 */ /* 0x000fe200078e0000 */
[----:B----4-:R-:W-:-:S04]  /*13120*/  @P0 SHF.R.U32.HI R2, RZ, R4, R3 ;  /* 0x00000004ff020219 */ /* 0x010fc80000011603 */
        /* <DEDUP_REMOVED lines=19> */
[----:B--2---:R-:W-:Y:S09]  /*13260*/  BRA.DIV UR4, `(.L_x_7871) ;  /* 0x0000003604707947 */ /* 0x004ff2000b800000 */
        /* <DEDUP_REMOVED lines=13> */
[----:B------:R-:W-:Y:S02]  /*13340*/  @!P1 IMAD.MOV.U32 R6, RZ, RZ, R5 ;  /* 0x000000ffff069224 */ /* 0x000fe400078e0005 */
[----:B------:R-:W-:-:S03]  /*13350*/  VIADD R5, R4, 0x10 ;  /* 0x0000001004057836 */ /* 0x000fc60000000000 */
[----:B------:R-:W-:Y:S01]  /*13360*/  @!PT LDS RZ, [RZ] ;  /* 0x00000000fffff984 */ /* 0x000fe20000000800 */
[----:B-----5:R0:W-:Y:S02]  /*13370*/  @!P1 LDGSTS.E.BYPASS.LTC128B.128 [R9+0x1c400], desc[UR52][R6.64], !P0 ;  /* 0x1c40000006099fae */ /* 0x0201e4000c101d74 */
        /* <DEDUP_REMOVED lines=49> */
.L_x_7954:
        /* <DEDUP_REMOVED lines=8> */
[----:B------:R-:W-:Y:S01]  /*13710*/  PLOP3.LUT P0, PT, PT, PT, PT, 0x80, 0x0 ;  /* 0x000000000000781c */ /* 0x000fe20003f0f070 */
[----:B------:R-:W-:-:S12]  /*13720*/  NOP ;  /* 0x0000000000007918 */ /* 0x000fd80000000000 */
.L_x_7872:
        /* <DEDUP_REMOVED lines=18> */
.L_x_7955:
[----:B------:R-:W-:Y:S05]  /*13850*/  BSYNC B0 ;  /* 0x0000000000007941 */ /* 0x000fea0003800000 */
.L_x_7873:
[----:B------:R-:W-:-:S13]  /*13860*/  ISETP.GE.AND P0, PT, R18, 0x2, PT ;  /* 0x000000021200780c */ /* 0x000fda0003f06270 */
[----:B------:R-:W-:Y:S05]  /*13870*/  @!P0 BRA `(.L_x_7875) ;  /* 0x0000001000388947 */ /* 0x000fea0003800000 */
[----:B-1----:R1:W5:Y:S01]  /*13880*/  LDL.LU R0, [R1+0x4] ;  /* 0x0000040001007983 */ /* 0x0023620000300800 */
[----:B------:R-:W-:-:S03]  /*13890*/  VIADD R18, R18, 0xfffffffe ;  /* 0xfffffffe12127836 */ /* 0x000fc60000000000 */
[----:B0-----:R1:W5:Y:S04]  /*138a0*/  LDL.LU R6, [R1] ;  /* 0x0000000001067983 */ /* 0x0013680000300800 */
.L_x_7895:
        /* <DEDUP_REMOVED lines=36> */
.L_x_7878:
        /* <DEDUP_REMOVED lines=8> */
.L_x_7956:
[----:B------:R-:W-:Y:S05]  /*13b70*/  BSYNC B1 ;  /* 0x0000000000017941 */ /* 0x000fea0003800000 */
.L_x_7879:
        /* <DEDUP_REMOVED lines=9> */
.L_x_7882:
[----:B------:R-:W-:Y:S05]  /*13c10*/  BSYNC B1 ;  /* 0x0000000000017941 */ /* 0x000fea0003800000 */
.L_x_7881:
[----:B------:R-:W3:Y:S04]  /*13c20*/  LDL R2, [R1] ;  /* 0x0000000001027983 */ /* 0x000ee80000100800 */
[----:B------:R-:W4:Y:S01]  /*13c30*/  LDL R5, [R1+0x20] ;  /* 0x0000200001057983 */ /* 0x000f220000100800 */
[----:B0-----:R-:W-:Y:S01]  /*13c40*/  IMAD.MOV.U32 R9, RZ, RZ, RZ ;  /* 0x000000ffff097224 */ /* 0x001fe200078e00ff */
        /* <DEDUP_REMOVED lines=10> */
.L_x_7883:
        /* <DEDUP_REMOVED lines=13> */
.L_x_7957:
[----:B------:R-:W-:Y:S05]  /*13dc0*/  BSYNC B1 ;  /* 0x0000000000017941 */ /* 0x000fea0003800000 */
.L_x_7884:
        /* <DEDUP_REMOVED lines=11> */
.L_x_7887:
[----:B------:R-:W-:Y:S05]  /*13e80*/  BSYNC B1 ;  /* 0x0000000000017941 */ /* 0x000fea0003800000 */
.L_x_7886:
        /* <DEDUP_REMOVED lines=8> */
.L_x_7888:
        /* <DEDUP_REMOVED lines=10> */
.L_x_7877:
[----:B------:R-:W-:Y:S05]  /*13fb0*/  BSYNC B0 ;  /* 0x0000000000007941 */ /* 0x000fea0003800000 */
.L_x_7876:
[----:B------:R-:W-:-:S06]  /*13fc0*/  UISETP.NE.AND UP0, UPT, UR39, 0x3, UPT ;  /* 0x000000032700788c */ /* 0x000fcc000bf05270 */
[----:B------:R-:W-:-:S13]  /*13fd0*/  PLOP3.LUT P0, PT, PT, PT, UP0, 0x80, 0x0 ;  /* 0x000000000000781c */ /* 0x000fda0003f0f008 */
[----:B------:R-:W-:Y:S05]  /*13fe0*/  @!P0 BRA `(.L_x_7889) ;  /* 0x0000000000048947 */ /* 0x000fea0003800000 */
[----:B------:R-:W-:Y:S01]  /*13ff0*/  BPT.TRAP 0x1 ;  /* 0x000000040000795c */ /* 0x000fe20000300000 */
.L_x_7889:
        /* <DEDUP_REMOVED lines=8> */
.L_x_7958:
[----:B------:R-:W-:Y:S05]  /*14080*/  BSYNC B0 ;  /* 0x0000000000007941 */ /* 0x000fea0003800000 */
.L_x_7890:
[----:B------:R-:W-:Y:S05]  /*14090*/  @!P1 BRA `(.L_x_7892) ;  /* 0x0000000000049947 */ /* 0x000fea0003800000 */
[----:B------:R-:W-:Y:S01]  /*140a0*/  BPT.TRAP 0x1 ;  /* 0x000000040000795c */ /* 0x000fe20000300000 */
.L_x_7892:
[----:B------:R-:W-:Y:S01]  /*140b0*/  SHF.L.U32 R0, R0, 0x1f, RZ ;  /* 0x0000001f00007819 */ /* 0x000fe200000006ff */
[----:B--2---:R-:W-:-:S03]  /*140c0*/  IMAD R2, R6, 0x7000, RZ ;  /* 0x0000700006027824 */ /* 0x004fc600078e02ff */
[----:B------:R-:W2:Y:S02]  /*140d0*/  SYNCS.PHASECHK.TRANS64.TRYWAIT P0, [R20+URZ+0x2e860], R0 ;  /* 0x02e86000140075a7 */ /* 0x000ea4000800017f */
[----:B--2---:R-:W-:Y:S05]  /*140e0*/  @!P0 BRA `(.L_x_7893) ;  /* 0x00000030009c8947 */ /* 0x004fea0003800000 */
.L_x_7959:
[----:B------:R-:W3:Y:S04]  /*140f0*/  LDL R13, [R1+0x24] ;  /* 0x00002400010d7983 */ /* 0x000ee80000100800 */
[----:B------:R-:W3:Y:S01]  /*14100*/  LDL R12, [R1+0x1c] ;  /* 0x00001c00010c7983 */ /* 0x000ee20000100800 */
[----:B--2---:R-:W-:Y:S01]  /*14110*/  LOP3.LUT R0, R2, R19, RZ, 0xfc, !PT ;  /* 0x0000001302007212 */ /* 0x004fe200078efcff */
[----:B------:R-:W-:Y:S05]  /*14120*/  WARPSYNC.ALL ;  /* 0x0000000000007948 */ /* 0x000fea0003800000 */
[----:B------:R-:W2:Y:S01]  /*14130*/  S2R R3, SR_TID.X ;  /* 0x0000000000037919 */ /* 0x000ea20000002100 */
[----:B------:R-:W-:-:S05]  /*14140*/  IMAD.IADD R0, R17, 0x1, R0 ;  /* 0x0000000111007824 */ /* 0x000fca00078e0200 */
[----:B------:R-:W0:Y:S01]  /*14150*/  LDSM.16.MT88.4 R4, [R0+0xe400] ;  /* 0x00e400000004783b */ /* 0x000e220000004200 */
[----:B--2---:R-:W-:Y:S01]  /*14160*/  LOP3.LUT P0, RZ, R3, 0x4, RZ, 0xc0, !PT ;  /* 0x0000000403ff7812 */ /* 0x004fe2000780c0ff */
[----:B------:R-:W-:-:S05]  /*14170*/  IMAD.MOV.U32 R3, RZ, RZ, 0x40 ;  /* 0x00000040ff037424 */ /* 0x000fca00078e00ff */
[----:B------:R-:W-:-:S05]  /*14180*/  SEL R3, R3, 0xffffffc0, !P0 ;  /* 0xffffffc003037807 */ /* 0x000fca0004000000 */
[----:B------:R-:W-:Y:S01]  /*14190*/  IMAD.IADD R3, R3, 0x1, R19 ;  /* 0x0000000103037824 */ /* 0x000fe200078e0213 */
[----:B0-----:R-:W-:-:S04]  /*141a0*/  PRMT R8, R4, 0x6420, R5 ;  /* 0x0000642004087816 */ /* 0x001fc80000000005 */
[----:B------:R-:W-:Y:S02]  /*141b0*/  IADD3 R3, R17, R3, R2 ;  /* 0x0000000311037210 */ /* 0x000fe40007ffe002 */
[----:B------:R-:W-:Y:S02]  /*141c0*/  PRMT R9, R4, 0x7531, R5 ;  /* 0x0000753104097816 */ /* 0x000fe40000000005 */
[C-C-:B------:R-:W-:Y:S02]  /*141d0*/  PRMT R10, R6.reuse, 0x6420, R7.reuse ;  /* 0x00006420060a7816 */ /* 0x140fe40000000007 */
[----:B------:R-:W-:Y:S02]  /*141e0*/  PRMT R11, R6, 0x7531, R7 ;  /* 0x00007531060b7816 */ /* 0x000fe40000000007 */
[----:B------:R-:W0:Y:S02]  /*141f0*/  LDSM.16.MT88.4 R4, [R3+0xe400] ;  /* 0x00e400000304783b */ /* 0x000e240000004200 */
[----:B0-----:R-:W-:-:S02]  /*14200*/  PRMT R14, R6, 0x6420, R7 ;  /* 0x00006420060e7816 */ /* 0x001fc40000000007 */
[----:B------:R-:W-:Y:S02]  /*14210*/  PRMT R15, R6, 0x7531, R7 ;  /* 0x00007531060f7816 */ /* 0x000fe40000000007 */
[----:B---3--:R-:W-:Y:S02]  /*14220*/  IADD3 R0, R12, R2, R13 ;  /* 0x000000020c007210 */ /* 0x008fe40007ffe00d */
[C-C-:B------:R-:W-:Y:S02]  /*14230*/  PRMT R12, R4.reuse, 0x6420, R5.reuse ;  /* 0x00006420040c7816 */ /* 0x140fe40000000005 */
[----:B------:R-:W-:Y:S01]  /*14240*/  PRMT R13, R4, 0x7531, R5 ;  /* 0x00007531040d7816 */ /* 0x000fe20000000005 */
[----:B------:R-:W-:Y:S01]  /*14250*/  VIADD R4, R2, 0x1000 ;  /* 0x0000100002047836 */ /* 0x000fe20000000000 */
[----:B------:R-:W-:Y:S04]  /*14260*/  STSM.16.M88.4 [R0], R8 ;  /* 0x0000000800007844 */ /* 0x000fe80000000200 */
[----:B------:R-:W-:Y:S01]  /*14270*/  LOP3.LUT R4, R4, R19, RZ, 0xfc, !PT ;  /* 0x0000001304047212 */ /* 0x000fe200078efcff */
[----:B------:R-:W-:Y:S04]  /*14280*/  STSM.16.M88.4 [R0+0x800], R12 ;  /* 0x0008000c00007844 */ /* 0x000fe80000000200 */
[----:B------:R-:W-:-:S05]  /*14290*/  IMAD.IADD R4, R17, 0x1, R4 ;  /* 0x0000000111047824 */ /* 0x000fca00078e0204 */
[----:B------:R-:W0:Y:S02]  /*142a0*/  LDSM.16.MT88.4 R8, [R4+0xe400] ;  /* 0x00e400000408783b */ /* 0x000e240000004200 */
[C-C-:B0-----:R-:W-:Y:S02]  /*142b0*/  PRMT R4, R8.reuse, 0x6420, R9.reuse ;  /* 0x0000642008047816 */ /* 0x141fe40000000009 */
[----:B------:R-:W-:Y:S02]  /*142c0*/  PRMT R5, R8, 0x7531, R9 ;  /* 0x0000753108057816 */ /* 0x000fe40000000009 */
[C-C-:B------:R-:W-:Y:S02]  /*142d0*/  PRMT R6, R10.reuse, 0x6420, R11.reuse ;  /* 0x000064200a067816 */ /* 0x140fe4000000000b */
[----:B------:R-:W-:Y:S02]  /*142e0*/  PRMT R7, R10, 0x7531, R11 ;  /* 0x000075310a077816 */ /* 0x000fe4000000000b */
[----:B------:R-:W0:Y:S04]  /*142f0*/  LDSM.16.MT88.4 R8, [R3+0xf400] ;  /* 0x00f400000308783b */ /* 0x000e280000004200 */
[----:B------:R2:W-:Y:S02]  /*14300*/  STSM.16.M88.4 [R0+0x1000], R4 ;  /* 0x0010000400007844 */ /* 0x0005e40000000200 */
[----:B--2---:R-:W-:-:S05]  /*14310*/  VIADD R4, R2, 0x2000 ;  /* 0x0000200002047836 */ /* 0x004fca0000000000 */
[----:B------:R-:W-:-:S05]  /*14320*/  LOP3.LUT R4, R4, R19, RZ, 0xfc, !PT ;  /* 0x0000001304047212 */ /* 0x000fca00078efcff */
        /* <DEDUP_REMOVED lines=43> */
[C---:B--2---:R-:W-:Y:S02]  /*145e0*/  VIADD R4, R2.reuse, 0x5000 ;  /* 0x0000500002047836 */ /* 0x044fe40000000000 */
[----:B------:R-:W-:-:S03]  /*145f0*/  VIADD R2, R2, 0x6000 ;  /* 0x0000600002027836 */ /* 0x000fc60000000000 */
[-C--:B------:R-:W-:Y:S02]  /*14600*/  LOP3.LUT R4, R4, R19.reuse, RZ, 0xfc, !PT ;  /* 0x0000001304047212 */ /* 0x080fe400078efcff */
[----:B------:R-:W-:-:S03]  /*14610*/  LOP3.LUT R2, R2, R19, RZ, 0xfc, !PT ;  /* 0x0000001302027212 */ /* 0x000fc600078efcff */
[C---:B------:R-:W-:Y:S02]  /*14620*/  IMAD.IADD R4, R17.reuse, 0x1, R4 ;  /* 0x0000000111047824 */ /* 0x040fe400078e0204 */
        /* <DEDUP_REMOVED lines=38> */
.L_x_7894:
[----:B0-----:R-:W0:Y:S01]  /*14890*/  S2R R0, SR_TID.X ;  /* 0x0000000000007919 */ /* 0x001e220000002100 */
[----:B--2---:R2:W-:Y:S01]  /*148a0*/  SYNCS.ARRIVE.TRANS64.A1T0 RZ, [R20+URZ+0x2e850], RZ ;  /* 0x02e850ff14ff79a7 */ /* 0x0045e2000810003f */
[----:B------:R3:W5:Y:S01]  /*148b0*/  LDL R6, [R1] ;  /* 0x0000000001067983 */ /* 0x0007620000100800 */
        /* <DEDUP_REMOVED lines=10> */
.L_x_7875:
        /* <DEDUP_REMOVED lines=18> */
.L_x_7897:
[----:B------:R-:W-:Y:S05]  /*14a80*/  BSYNC B0 ;  /* 0x0000000000007941 */ /* 0x000fea0003800000 */
.L_x_7896:
[----:B------:R-:W-:-:S06]  /*14a90*/  UISETP.NE.AND UP0, UPT, UR39, 0x3, UPT ;  /* 0x000000032700788c */ /* 0x000fcc000bf05270 */
[----:B------:R-:W-:-:S13]  /*14aa0*/  PLOP3.LUT P1, PT, PT, PT, UP0, 0x80, 0x0 ;  /* 0x000000000000781c */ /* 0x000fda0003f2f008 */
[----:B------:R-:W-:Y:S05]  /*14ab0*/  @!P1 BRA `(.L_x_7898) ;  /* 0x0000000000049947 */ /* 0x000fea0003800000 */
[----:B------:R-:W-:Y:S01]  /*14ac0*/  BPT.TRAP 0x1 ;  /* 0x000000040000795c */ /* 0x000fe20000300000 */
.L_x_7898:
[----:B------:R-:W3:Y:S04]  /*14ad0*/  LDL R3, [R1+0x4] ;  /* 0x0000040001037983 */ /* 0x000ee80000100800 */
[----:B------:R-:W4:Y:S01]  /*14ae0*/  LDL R2, [R1] ;  /* 0x0000000001027983 */ /* 0x000f220000100800 */
        /* <DEDUP_REMOVED lines=8> */
.L_x_7960:
[----:B------:R-:W-:Y:S05]  /*14b70*/  BSYNC B0 ;  /* 0x0000000000007941 */ /* 0x000fea0003800000 */
.L_x_7899:
[----:B------:R-:W-:Y:S05]  /*14b80*/  @!P2 BRA `(.L_x_7901) ;  /* 0x000000000004a947 */ /* 0x000fea0003800000 */
[----:B------:R-:W-:Y:S01]  /*14b90*/  BPT.TRAP 0x1 ;  /* 0x000000040000795c */ /* 0x000fe20000300000 */
.L_x_7901:
[----:B------:R-:W1:Y:S02]  /*14ba0*/  LDL R0, [R1+0x4] ;  /* 0x0000040001007983 */ /* 0x000e640000100800 */
[----:B-1----:R-:W-:-:S04]  /*14bb0*/  SHF.L.U32 R3, R0, 0x1f, RZ ;  /* 0x0000001f00037819 */ /* 0x002fc800000006ff */
[----:B------:R-:W1:Y:S02]  /*14bc0*/  SYNCS.PHASECHK.TRANS64.TRYWAIT P1, [R16+URZ+0x2e860], R3 ;  /* 0x02e86003100075a7 */ /* 0x000e64000802017f */
[----:B-1----:R-:W-:Y:S05]  /*14bd0*/  @!P1 BRA `(.L_x_7902) ;  /* 0x0000002800089947 */ /* 0x002fea0003800000 */
.L_x_7961:
[----:B------:R-:W2:Y:S04]  /*14be0*/  LDL R18, [R1] ;  /* 0x0000000001127983 */ /* 0x000ea80000100800 */
[----:B------:R-:W3:Y:S01]  /*14bf0*/  LDL R12, [R1+0x24] ;  /* 0x00002400010c7983 */ /* 0x000ee20000100800 */
[----:B0-----:R-:W0:Y:S01]  /*14c00*/  S2R R9, SR_TID.X ;  /* 0x0000000000097919 */ /* 0x001e220000002100 */
[----:B------:R-:W-:Y:S05]  /*14c10*/  WARPSYNC.ALL ;  /* 0x0000000000007948 */ /* 0x000fea0003800000 */
[----:B------:R-:W-:Y:S01]  /*14c20*/  IMAD.MOV.U32 R13, RZ, RZ, 0x40 ;  /* 0x00000040ff0d7424 */ /* 0x000fe200078e00ff */
[----:B0-----:R-:W-:-:S04]  /*14c30*/  LOP3.LUT P1, RZ, R9, 0x4, RZ, 0xc0, !PT ;  /* 0x0000000409ff7812 */ /* 0x001fc8000782c0ff */
[----:B------:R-:W-:Y:S01]  /*14c40*/  SEL R13, R13, 0xffffffc0, !P1 ;  /* 0xffffffc00d0d7807 */ /* 0x000fe20004800000 */
[----:B--2---:R-:W-:-:S05]  /*14c50*/  IMAD R0, R18, 0x7000, RZ ;  /* 0x0000700012007824 */ /* 0x004fca00078e02ff */
[----:B------:R-:W-:-:S05]  /*14c60*/  LOP3.LUT R2, R0, R19, RZ, 0xfc, !PT ;  /* 0x0000001300027212 */ /* 0x000fca00078efcff */
[----:B------:R-:W-:-:S05]  /*14c70*/  IMAD.IADD R2, R17, 0x1, R2 ;  /* 0x0000000111027824 */ /* 0x000fca00078e0202 */
[----:B------:R-:W0:Y:S01]  /*14c80*/  LDSM.16.MT88.4 R4, [R2+0xe400] ;  /* 0x00e400000204783b */ /* 0x000e220000004200 */
[----:B-1----:R-:W-:Y:S01]  /*14c90*/  IMAD.IADD R3, R13, 0x1, R2 ;  /* 0x000000010d037824 */ /* 0x002fe200078e0202 */
        /* <DEDUP_REMOVED lines=92> */
.L_x_7903:
        /* <DEDUP_REMOVED lines=13> */
.L_x_7852:
[----:B------:R-:W-:Y:S05]  /*15330*/  BSYNC B7 ;  /* 0x0000000000077941 */ /* 0x000fea0003800000 */
.L_x_7850:
[----:B0--3--:R-:W2:Y:S02]  /*15340*/  LDL R0, [R1+0x34] ;  /* 0x0000340001007983 */ /* 0x009ea40000100800 */
        /* <DEDUP_REMOVED lines=15> */
.L_x_7904:
[----:B------:R-:W0:Y:S01]  /*15440*/  S2R R2, SR_TID.X ;  /* 0x0000000000027919 */ /* 0x000e220000002100 */
[----:B------:R-:W-:Y:S01]  /*15450*/  ULDC UR4, c[0x0][0xc3c] ;  /* 0x00030f0000047ab9 */ /* 0x000fe20000000800 */
[----:B------:R-:W-:Y:S01]  /*15460*/  IMAD.MOV.U32 R4, RZ, RZ, RZ ;  /* 0x000000ffff047224 */ /* 0x000fe200078e00ff */
        /* <DEDUP_REMOVED lines=8> */
[----:B0-----:R-:W-:-:S05]  /*154f0*/  @!P1 IMAD.WIDE R2, R5, 0x4, R2 ;  /* 0x0000000405029825 */ /* 0x001fca00078e0202 */
        /* <DEDUP_REMOVED lines=29> */
.L_x_7910:
        /* <DEDUP_REMOVED lines=14> */
.L_x_7909:
[----:B------:R-:W-:Y:S05]  /*157b0*/  BSYNC B0 ;  /* 0x0000000000007941 */ /* 0x000fea0003800000 */
.L_x_7908:
        /* <DEDUP_REMOVED lines=21> */
.L_x_7906:
        /* <DEDUP_REMOVED lines=21> */
.L_x_7911:
[----:B------:R-:W3:Y:S01]  /*15a60*/  I2F.RP R3, R9 ;  /* 0x0000000900037306 */ /* 0x000ee20000209400 */
[----:B0-2---:R-:W-:-:S04]  /*15a70*/  IMAD R7, R2, R10, R6 ;  /* 0x0000000a02077224 */ /* 0x005fc800078e0206 */
[----:B------:R-:W-:Y:S01]  /*15a80*/  IMAD.IADD R0, R0, 0x1, -R7 ;  /* 0x0000000100007824 */ /* 0x000fe200078e0a07 */
[----:B------:R0:W-:Y:S02]  /*15a90*/  STL [R1+0x10], R7 ;  /* 0x0000100701007387 */ /* 0x0001e40000100800 */
[----:B---3--:R-:W2:Y:S02]  /*15aa0*/  MUFU.RCP R3, R3 ;  /* 0x0000000300037308 */ /* 0x008ea40000001000 */
[----:B--2---:R-:W-:-:S06]  /*15ab0*/  VIADD R3, R3, 0xffffffe ;  /* 0x0ffffffe03037836 */ /* 0x004fcc0000000000 */
[----:B------:R-:W2:Y:S02]  /*15ac0*/  F2I.FTZ.U32.TRUNC.NTZ R3, R3 ;  /* 0x0000000300037305 */ /* 0x000ea4000021f000 */
[----:B--2---:R-:W-:-:S04]  /*15ad0*/  IMAD.MOV R2, RZ, RZ, -R3 ;  /* 0x000000ffff027224 */ /* 0x004fc800078e0a03 */
        /* <DEDUP_REMOVED lines=55> */
.L_x_7907:
[----:B------:R2:W-:Y:S01]  /*15e50*/  STL [R1+0x10], R0 ;  /* 0x0000100001007387 */ /* 0x0005e20000100800 */
[----:B------:R-:W-:Y:S01]  /*15e60*/  ULDC UR42, c[0x0][0xc3c] ;  /* 0x00030f00002a7ab9 */ /* 0x000fe20000000800 */
[----:B------:R-:W-:Y:S02]  /*15e70*/  UMOV UR36, URZ ;  /* 0x0000003f00247c82 */ /* 0x000fe40008000000 */
[----:B------:R2:W-:Y:S03]  /*15e80*/  STL [R1+0x14], RZ ;  /* 0x000014ff01007387 */ /* 0x0005e60000100800 */
.L_x_7912:
        /* <DEDUP_REMOVED lines=15> */
.L_x_7905:
[----:B------:R-:W-:Y:S02]  /*15f80*/  ULDC UR4, c[0x0][0xc3c] ;  /* 0x00030f0000047ab9 */ /* 0x000fe40000000800 */
[----:B------:R-:W-:-:S06]  /*15f90*/  UISETP.GE.AND UP0, UPT, UR42, UR4, UPT ;  /* 0x000000042a00728c */ /* 0x000fcc000bf06270 */
[----:B------:R-:W-:-:S13]  /*15fa0*/  PLOP3.LUT P0, PT, PT, PT, UP0, 0x80, 0x0 ;  /* 0x000000000000781c */ /* 0x000fda0003f0f008 */
[----:B------:R-:W-:Y:S05]  /*15fb0*/  @!P0 BRA `(.L_x_7913) ;  /* 0xffffffb8003c8947 */ /* 0x000fea000383ffff */
.L_x_7846:
        /* <DEDUP_REMOVED lines=12> */
.L_x_7962:
[----:B------:R-:W-:Y:S05]  /*16080*/  BSYNC B0 ;  /* 0x0000000000007941 */ /* 0x000fea0003800000 */
.L_x_7914:
[----:B------:R-:W-:-:S03]  /*16090*/  UMOV UR4, 0xffffffff ;  /* 0xffffffff00047882 */ /* 0x000fc60000000000 */
[----:B------:R-:W-:Y:S05]  /*160a0*/  BRA.DIV UR4, `(.L_x_7916) ;  /* 0x0000001204fc7947 */ /* 0x000fea000b800000 */
[----:B------:R-:W1:Y:S02]  /*160b0*/  S2R R2, SR_TID.X ;  /* 0x0000000000027919 */ /* 0x000e640000002100 */
[----:B-1----:R-:W-:-:S04]  /*160c0*/  SHF.R.U32.HI R2, RZ, 0x5, R2 ;  /* 0x00000005ff027819 */ /* 0x002fc80000011602 */
[----:B------:R-:W-:-:S05]  /*160d0*/  LOP3.LUT R2, R2, 0x3, RZ, 0xc0, !PT ;  /* 0x0000000302027812 */ /* 0x000fca00078ec0ff */
[----:B------:R1:W2:Y:S02]  /*160e0*/  SHFL.IDX PT, R14, R2, RZ, 0x1f ;  /* 0x00001fff020e7589 */ /* 0x0002a400000e0000 */
.L_x_7965:
[----:B--2---:R-:W-:Y:S01]  /*160f0*/  ISETP.NE.AND P0, PT, R14, RZ, PT ;  /* 0x000000ff0e00720c */ /* 0x004fe20003f05270 */
[----:B------:R-:W-:-:S12]  /*16100*/  BSSY B0, `(.L_x_7917) ;  /* 0x000002e000007945 */ /* 0x000fd80003800000 */
[----:B------:R-:W-:Y:S05]  /*16110*/  @P0 BRA `(.L_x_7918) ;  /* 0x0000000000b00947 */ /* 0x000fea0003800000 */
[----:B------:R-:W-:-:S03]  /*16120*/  UMOV UR4, 0xffffffff ;  /* 0xffffffff00047882 */ /* 0x000fc60000000000 */
[----:B------:R-:W-:Y:S05]  /*16130*/  BRA.DIV UR4, `(.L_x_7919) ;  /* 0x00000016040c7947 */ /* 0x000fea000b800000 */
[----:B------:R-:W-:-:S13]  /*16140*/  ELECT P6, URZ, PT ;  /* 0x00000000003f782f */ /* 0x000fda00038c0000 */
.L_x_7968:
[----:B------:R-:W-:Y:S05]  /*16150*/  @!P6 BRA `(.L_x_7918) ;  /* 0x0000000000a0e947 */ /* 0x000fea0003800000 */
[----:B------:R-:W-:-:S06]  /*16160*/  ULOP3.LUT UR4, UR38, 0x2, URZ, 0xfc, !UPT ;  /* 0x0000000226047892 */ /* 0x000fcc000f8efc3f */
[----:B-1----:R-:W-:-:S05]  /*16170*/  IMAD.U32 R2, RZ, RZ, UR4 ;  /* 0x00000004ff027e24 */ /* 0x002fca000f8e00ff */
[----:B------:R-:W-:-:S13]  /*16180*/  ISETP.NE.AND P0, PT, R2, 0x3, PT ;  /* 0x000000030200780c */ /* 0x000fda0003f05270 */
[----:B------:R-:W-:Y:S05]  /*16190*/  @!P0 BRA `(.L_x_7920) ;  /* 0x0000000000048947 */ /* 0x000fea0003800000 */
[----:B------:R-:W-:Y:S01]  /*161a0*/  BPT.TRAP 0x1 ;  /* 0x000000040000795c */ /* 0x000fe20000300000 */
.L_x_7920:
        /* <DEDUP_REMOVED lines=14> */
.L_x_7969:
[----:B------:R-:W1:Y:S02]  /*16290*/  SYNCS.PHASECHK.TRANS64.TRYWAIT P1, [R7+URZ], R2 ;  /* 0x00000002070075a7 */ /* 0x000e64000802017f */
[----:B-1----:R-:W-:Y:S05]  /*162a0*/  @!P1 BRA `(.L_x_7922) ;  /* 0x0000001000e49947 */ /* 0x002fea0003800000 */
.L_x_7970:
[----:B------:R-:W-:Y:S05]  /*162b0*/  @!P0 BRA `(.L_x_7923) ;  /* 0x0000000000048947 */ /* 0x000fea0003800000 */
[----:B------:R-:W-:Y:S01]  /*162c0*/  BPT.TRAP 0x1 ;  /* 0x000000040000795c */ /* 0x000fe20000300000 */
.L_x_7923:
[----:B------:R-:W2:Y:S02]  /*162d0*/  LDL.LU R4, [R1] ;  /* 0x0000000001047983 */ /* 0x000ea40000300800 */
[----:B--2---:R-:W-:-:S04]  /*162e0*/  IMAD R4, R4, 0x8, R0 ;  /* 0x0000000804047824 */ /* 0x004fc800078e0200 */
[----:B------:R-:W2:Y:S02]  /*162f0*/  SYNCS.PHASECHK.TRANS64.TRYWAIT P1, [R4+URZ+0x2e860], R5 ;  /* 0x02e86005040075a7 */ /* 0x000ea4000802017f */
[----:B--2---:R-:W-:Y:S05]  /*16300*/  @!P1 BRA `(.L_x_7924) ;  /* 0x0000001000e09947 */ /* 0x004fea0003800000 */
.L_x_7971:
[----:B------:R-:W-:Y:S05]  /*16310*/  @!P0 BRA `(.L_x_7925) ;  /* 0x0000000000048947 */ /* 0x000fea0003800000 */
[----:B------:R-:W-:Y:S01]  /*16320*/  BPT.TRAP 0x1 ;  /* 0x000000040000795c */ /* 0x000fe20000300000 */
.L_x_7925:
[----:B------:R-:W-:-:S04]  /*16330*/  IMAD R3, R3, 0x8, R0 ;  /* 0x0000000803037824 */ /* 0x000fc800078e0200 */
[----:B------:R-:W3:Y:S02]  /*16340*/  SYNCS.PHASECHK.TRANS64.TRYWAIT P1, [R3+URZ+0x2e860], R2 ;  /* 0x02e86002030075a7 */ /* 0x000ee4000802017f */
[----:B---3--:R-:W-:Y:S05]  /*16350*/  @!P1 BRA `(.L_x_7926) ;  /* 0x0000001000e09947 */ /* 0x008fea0003800000 */
.L_x_7972:
[----:B------:R-:W-:Y:S05]  /*16360*/  @!P0 BRA `(.L_x_7927) ;  /* 0x0000000000048947 */ /* 0x000fea0003800000 */
[----:B------:R-:W-:Y:S01]  /*16370*/  BPT.TRAP 0x1 ;  /* 0x000000040000795c */ /* 0x000fe20000300000 */
.L_x_7927:
[----:B------:R-:W4:Y:S02]  /*16380*/  SYNCS.PHASECHK.TRANS64.TRYWAIT P0, [R4+URZ+0x2e880], R5 ;  /* 0x02e88005040075a7 */ /* 0x000f24000800017f */
[----:B----4-:R-:W-:Y:S05]  /*16390*/  @!P0 BRA `(.L_x_7928) ;  /* 0x0000001000e48947 */ /* 0x010fea0003800000 */
.L_x_7929:
[----:B------:R0:W0:Y:S02]  /*163a0*/  SYNCS.PHASECHK.TRANS64.TRYWAIT P0, [R3+URZ+0x2e880], R2 ;  /* 0x02e88002030075a7 */ /* 0x000024000800017f */
[----:B0-----:R-:W-:Y:S05]  /*163b0*/  @!P0 NANOSLEEP.SYNCS 0x989680 ;  /* 0x009896800000895d */ /* 0x001fea0003900000 */
[----:B------:R-:W0:Y:S02]  /*163c0*/  @!P0 SYNCS.PHASECHK.TRANS64 P0, [R3+URZ+0x2e880], R2 ;  /* 0x02e88002030085a7 */ /* 0x000e24000800007f */
[----:B0-----:R-:W-:Y:S05]  /*163d0*/  @!P0 BRA `(.L_x_7929) ;  /* 0xfffffffc00f08947 */ /* 0x001fea000383ffff */
.L_x_7918:
[----:B------:R-:W-:Y:S05]  /*163e0*/  BSYNC B0 ;  /* 0x0000000000007941 */ /* 0x000fea0003800000 */
.L_x_7917:
[----:B------:R-:W-:Y:S05]  /*163f0*/  EXIT ;  /* 0x000000000000794d */ /* 0x000fea0003800000 */
.L_x_7785:
[----:B0-----:R-:W-:-:S04]  /*16400*/  IMAD.U32 R3, RZ, RZ, UR41 ;  /* 0x00000029ff037e24 */ /* 0x001fc8000f8e00ff */
[----:B------:R0:W1:Y:S03]  /*16410*/  SYNCS.PHASECHK.TRANS64.TRYWAIT P1, [R3+URZ+0x2e800], R0 ;  /* 0x02e80000030075a7 */ /* 0x000066000802017f */
[----:B-1----:R-:W-:Y:S05]  /*16420*/  @!P1 NANOSLEEP.SYNCS 0x989680 ;  /* 0x009896800000995d */ /* 0x002fea0003900000 */
[----:B------:R-:W1:Y:S02]  /*16430*/  @!P1 SYNCS.PHASECHK.TRANS64 P1, [R3+URZ+0x2e800], R0 ;  /* 0x02e80000030095a7 */ /* 0x000e64000802007f */
[----:B-1----:R-:W-:Y:S05]  /*16440*/  @!P1 BRA `(.L_x_7785) ;  /* 0xfffffffc00ec9947 */ /* 0x002fea000383ffff */
[----:B------:R-:W-:Y:S05]  /*16450*/  BRA `(.L_x_7930) ;  /* 0xfffffeb400d47947 */ /* 0x000fea000383ffff */
.L_x_7789:
[----:B-1----:R1:W2:Y:S02]  /*16460*/  SYNCS.PHASECHK.TRANS64.TRYWAIT P1, [R2+URZ+0x2e830], R3 ;  /* 0x02e83003020075a7 */ /* 0x0022a4000802017f */
[----:B--2---:R-:W-:Y:S05]  /*16470*/  @!P1 NANOSLEEP.SYNCS 0x989680 ;  /* 0x009896800000995d */ /* 0x004fea0003900000 */
[----:B------:R-:W2:Y:S02]  /*16480*/  @!P1 SYNCS.PHASECHK.TRANS64 P1, [R2+URZ+0x2e830], R3 ;  /* 0x02e83003020095a7 */ /* 0x000ea4000802007f */
[----:B--2---:R-:W-:Y:S05]  /*16490*/  @!P1 BRA `(.L_x_7789) ;  /* 0xfffffffc00f09947 */ /* 0x004fea000383ffff */
[----:B------:R-:W-:Y:S05]  /*164a0*/  BRA `(.L_x_7788) ;  /* 0xfffffeb400f07947 */ /* 0x000fea000383ffff */
.L_x_7794:
[----:B-1----:R-:W-:-:S04]  /*164b0*/  IMAD.U32 R7, RZ, RZ, UR6 ;  /* 0x00000006ff077e24 */ /* 0x002fc8000f8e00ff */
[----:B------:R1:W2:Y:S03]  /*164c0*/  SYNCS.PHASECHK.TRANS64.TRYWAIT P3, [R7+URZ+0x2e830], R0 ;  /* 0x02e83000070075a7 */ /* 0x0002a6000806017f */
[----:B--2---:R-:W-:Y:S05]  /*164d0*/  @!P3 NANOSLEEP.SYNCS 0x989680 ;  /* 0x009896800000b95d */ /* 0x004fea0003900000 */
[----:B------:R-:W2:Y:S02]  /*164e0*/  @!P3 SYNCS.PHASECHK.TRANS64 P3, [R7+URZ+0x2e830], R0 ;  /* 0x02e830000700b5a7 */ /* 0x000ea4000806007f */
[----:B--2---:R-:W-:Y:S05]  /*164f0*/  @!P3 BRA `(.L_x_7794) ;  /* 0xfffffffc00ecb947 */ /* 0x004fea000383ffff */
[----:B------:R-:W-:Y:S05]  /*16500*/  BRA `(.L_x_7791) ;  /* 0xfffffef400a87947 */ /* 0x000fea000383ffff */
.L_x_7798:
[----:B-1----:R-:W-:-:S04]  /*16510*/  IMAD.U32 R7, RZ, RZ, UR6 ;  /* 0x00000006ff077e24 */ /* 0x002fc8000f8e00ff */
[----:B------:R1:W2:Y:S03]  /*16520*/  SYNCS.PHASECHK.TRANS64.TRYWAIT P3, [R7+URZ+0x2e850], R0 ;  /* 0x02e85000070075a7 */ /* 0x0002a6000806017f */
[----:B--2---:R-:W-:Y:S05]  /*16530*/  @!P3 NANOSLEEP.SYNCS 0x989680 ;  /* 0x009896800000b95d */ /* 0x004fea0003900000 */
[----:B------:R-:W2:Y:S02]  /*16540*/  @!P3 SYNCS.PHASECHK.TRANS64 P3, [R7+URZ+0x2e850], R0 ;  /* 0x02e850000700b5a7 */ /* 0x000ea4000806007f */
[----:B--2---:R-:W-:Y:S05]  /*16550*/  @!P3 BRA `(.L_x_7798) ;  /* 0xfffffffc00ecb947 */ /* 0x004fea000383ffff */
[----:B------:R-:W-:Y:S05]  /*16560*/  BRA `(.L_x_7795) ;  /* 0xffffff0000a47947 */ /* 0x000fea000383ffff */
.L_x_7805:
[----:B-1----:R-:W-:-:S04]  /*16570*/  IMAD.U32 R7, RZ, RZ, UR6 ;  /* 0x00000006ff077e24 */ /* 0x002fc8000f8e00ff */
[----:B------:R1:W2:Y:S03]  /*16580*/  SYNCS.PHASECHK.TRANS64.TRYWAIT P2, [R7+URZ+0x2e830], R0 ;  /* 0x02e83000070075a7 */ /* 0x0002a6000804017f */
[----:B--2---:R-:W-:Y:S05]  /*16590*/  @!P2 NANOSLEEP.SYNCS 0x989680 ;  /* 0x009896800000a95d */ /* 0x004fea0003900000 */
[----:B------:R-:W2:Y:S02]  /*165a0*/  @!P2 SYNCS.PHASECHK.TRANS64 P2, [R7+URZ+0x2e830], R0 ;  /* 0x02e830000700a5a7 */ /* 0x000ea4000804007f */
[----:B--2---:R-:W-:Y:S05]  /*165b0*/  @!P2 BRA `(.L_x_7805) ;  /* 0xfffffffc00eca947 */ /* 0x004fea000383ffff */
[----:B------:R-:W-:Y:S05]  /*165c0*/  BRA `(.L_x_7802) ;  /* 0xffffff3800ec7947 */ /* 0x000fea000383ffff */
.L_x_7809:
[----:B-1----:R-:W-:-:S04]  /*165d0*/  IMAD.U32 R7, RZ, RZ, UR6 ;  /* 0x00000006ff077e24 */ /* 0x002fc8000f8e00ff */
[----:B------:R1:W2:Y:S03]  /*165e0*/  SYNCS.PHASECHK.TRANS64.TRYWAIT P2, [R7+URZ+0x2e850], R0 ;  /* 0x02e85000070075a7 */ /* 0x0002a6000804017f */
[----:B--2---:R-:W-:Y:S05]  /*165f0*/  @!P2 NANOSLEEP.SYNCS 0x989680 ;  /* 0x009896800000a95d */ /* 0x004fea0003900000 */
[----:B------:R-:W2:Y:S02]  /*16600*/  @!P2 SYNCS.PHASECHK.TRANS64 P2, [R7+URZ+0x2e850], R0 ;  /* 0x02e850000700a5a7 */ /* 0x000ea4000804007f */
[----:B--2---:R-:W-:Y:S05]  /*16610*/  @!P2 BRA `(.L_x_7809) ;  /* 0xfffffffc00eca947 */ /* 0x004fea000383ffff */
[----:B------:R-:W-:Y:S05]  /*16620*/  BRA `(.L_x_7806) ;  /* 0xffffff4400dc7947 */ /* 0x000fea000383ffff */
.L_x_7815:
[----:B-1----:R-:W-:-:S04]  /*16630*/  IMAD.U32 R5, RZ, RZ, UR4 ;  /* 0x00000004ff057e24 */ /* 0x002fc8000f8e00ff */
[----:B------:R1:W2:Y:S03]  /*16640*/  SYNCS.PHASECHK.TRANS64.TRYWAIT P1, [R5+URZ+0x2e850], R4 ;  /* 0x02e85004050075a7 */ /* 0x0002a6000802017f */
[----:B--2---:R-:W-:Y:S05]  /*16650*/  @!P1 NANOSLEEP.SYNCS 0x989680 ;  /* 0x009896800000995d */ /* 0x004fea0003900000 */
[----:B------:R-:W2:Y:S02]  /*16660*/  @!P1 SYNCS.PHASECHK.TRANS64 P1, [R5+URZ+0x2e850], R4 ;  /* 0x02e85004050095a7 */ /* 0x000ea4000802007f */
[----:B--2---:R-:W-:Y:S05]  /*16670*/  @!P1 BRA `(.L_x_7815) ;  /* 0xfffffffc00ec9947 */ /* 0x004fea000383ffff */
[----:B------:R-:W-:Y:S05]  /*16680*/  BRA `(.L_x_7814) ;  /* 0xffffff7000187947 */ /* 0x000fea000383ffff */
.L_x_7861:
[----:B------:R-:W-:Y:S02]  /*16690*/  IMAD.MOV.U32 R13, RZ, RZ, R0 ;  /* 0x000000ffff0d7224 */ /* 0x000fe400078e0000 */
[----:B------:R-:W-:Y:S02]  /*166a0*/  IMAD.MOV.U32 R12, RZ, RZ, RZ ;  /* 0x000000ffff0c7224 */ /* 0x000fe400078e00ff */
[----:B------:R-:W-:Y:S02]  /*166b0*/  IMAD.MOV.U32 R11, RZ, RZ, 0x1f ;  /* 0x0000001fff0b7424 */ /* 0x000fe400078e00ff */
[----:B------:R-:W-:-:S07]  /*166c0*/  IMAD.MOV.U32 R15, RZ, RZ, -0x1 ;  /* 0xffffffffff0f7424 */ /* 0x000fce00078e00ff */
[----:B-12---:R-:W-:Y:S05]  /*166d0*/  WARPSYNC.COLLECTIVE R15, `(.L_x_7931) ;  /* 0x000000000f087348 */ /* 0x006fea0003c00000 */
[----:B------:R0:W3:Y:S02]  /*166e0*/  SHFL.IDX P6, R14, R13, R12, R11 ;  /* 0x0000000c0d0e7389 */ /* 0x0000e400000c000b */
[----:B0123--:R-:W-:Y:S01]  /*166f0*/  ENDCOLLECTIVE ;  /* 0x000000000000791b */ /* 0x00ffe20003800000 */
.L_x_7931:
[----:B------:R-:W-:Y:S05]  /*16700*/  BRA `(.L_x_7932) ;  /* 0xffffffc000187947 */ /* 0x000fea000383ffff */
.L_x_7863:
[----:B------:R-:W-:Y:S01]  /*16710*/  BSSY B0, `(.L_x_7933) ;  /* 0x0000006000007945 */ /* 0x000fe20003800000 */
[----:B------:R-:W-:-:S07]  /*16720*/  IMAD.MOV.U32 R15, RZ, RZ, -0x1 ;  /* 0xffffffffff0f7424 */ /* 0x000fce00078e00ff */
[----:B-12---:R-:W-:Y:S05]  /*16730*/  WARPSYNC.COLLECTIVE R15, `(.L_x_7934) ;  /* 0x000000000f0c7348 */ /* 0x006fea0003c00000 */
[----:B------:R-:W-:Y:S02]  /*16740*/  ELECT P6, UR62, PT ;  /* 0x00000000003e782f */ /* 0x000fe400038c0000 */
[----:B------:R-:W-:Y:S01]  /*16750*/  MOV R14, UR62 ;  /* 0x0000003e000e7c02 */ /* 0x000fe20008000f00 */
[----:B-12---:R-:W-:Y:S10]  /*16760*/  ENDCOLLECTIVE ;  /* 0x000000000000791b */ /* 0x006ff40003800000 */
.L_x_7934:
[----:B------:R-:W-:Y:S05]  /*16770*/  BSYNC B0 ;  /* 0x0000000000007941 */ /* 0x000fea0003800000 */
.L_x_7933:
[----:B------:R-:W-:Y:S05]  /*16780*/  BRA `(.L_x_7935) ;  /* 0xffffffc0001c7947 */ /* 0x000fea000383ffff */
.L_x_7865:
[----:B0-----:R0:W2:Y:S02]  /*16790*/  SYNCS.PHASECHK.TRANS64.TRYWAIT P0, [R4+URZ+0x2e880], R3 ;  /* 0x02e88003040075a7 */ /* 0x0010a4000800017f */
[----:B--2---:R-:W-:Y:S05]  /*167a0*/  @!P0 NANOSLEEP.SYNCS 0x989680 ;  /* 0x009896800000895d */ /* 0x004fea0003900000 */
[----:B------:R-:W2:Y:S02]  /*167b0*/  @!P0 SYNCS.PHASECHK.TRANS64 P0, [R4+URZ+0x2e880], R3 ;  /* 0x02e88003040085a7 */ /* 0x000ea4000800007f */
[----:B--2---:R-:W-:Y:S05]  /*167c0*/  @!P0 BRA `(.L_x_7865) ;  /* 0xfffffffc00f08947 */ /* 0x004fea000383ffff */
[----:B------:R-:W-:Y:S05]  /*167d0*/  BRA `(.L_x_7936) ;  /* 0xffffffc000807947 */ /* 0x000fea000383ffff */
.L_x_7867:
[----:B--2---:R2:W3:Y:S02]  /*167e0*/  SYNCS.PHASECHK.TRANS64.TRYWAIT P0, [R4+URZ+0x2e840], R3 ;  /* 0x02e84003040075a7 */ /* 0x0044e4000800017f */
[----:B---3--:R-:W-:Y:S05]  /*167f0*/  @!P0 NANOSLEEP.SYNCS 0x989680 ;  /* 0x009896800000895d */ /* 0x008fea0003900000 */
[----:B------:R-:W3:Y:S02]  /*16800*/  @!P0 SYNCS.PHASECHK.TRANS64 P0, [R4+URZ+0x2e840], R3 ;  /* 0x02e84003040085a7 */ /* 0x000ee4000800007f */
[----:B---3--:R-:W-:Y:S05]  /*16810*/  @!P0 BRA `(.L_x_7867) ;  /* 0xfffffffc00f08947 */ /* 0x008fea000383ffff */
[----:B------:R-:W-:Y:S05]  /*16820*/  BRA `(.L_x_7937) ;  /* 0xffffffc000d47947 */ /* 0x000fea000383ffff */
.L_x_7871:
        /* <DEDUP_REMOVED lines=11> */
.L_x_7938:
[----:B------:R-:W-:Y:S02]  /*168e0*/  VIADD R8, R4, 0x60 ;  /* 0x0000006004087836 */ /* 0x000fe40000000000 */
[----:B------:R-:W-:Y:S02]  /*168f0*/  IMAD.MOV.U32 R13, RZ, RZ, R2 ;  /* 0x000000ffff0d7224 */ /* 0x000fe400078e0002 */
[----:B------:R-:W-:Y:S02]  /*16900*/  IMAD R3, R6, R5, RZ ;  /* 0x0000000506037224 */ /* 0x000fe400078e02ff */
[----:B------:R-:W-:-:S07]  /*16910*/  IMAD.MOV.U32 R6, RZ, RZ, R14 ;  /* 0x000000ffff067224 */ /* 0x000fce00078e000e */
[----:B------:R-:W-:Y:S05]  /*16920*/  WARPSYNC.COLLECTIVE R15, `(.L_x_7939) ;  /* 0x000000000f087348 */ /* 0x000fea0003c00000 */
[----:B------:R0:W1:Y:S02]  /*16930*/  SHFL.IDX P6, R14, R13, R12, R11 ;  /* 0x0000000c0d0e7389 */ /* 0x00006400000c000b */
[----:B01----:R-:W-:Y:S01]  /*16940*/  ENDCOLLECTIVE ;  /* 0x000000000000791b */ /* 0x003fe20003800000 */
.L_x_7939:
[----:B------:R-:W-:Y:S01]  /*16950*/  ISETP.GE.AND P1, PT, R4, R3, PT ;  /* 0x000000030400720c */ /* 0x000fe20003f26270 */
[----:B------:R-:W-:Y:S02]  /*16960*/  IMAD.MOV.U32 R13, RZ, RZ, R0 ;  /* 0x000000ffff0d7224 */ /* 0x000fe400078e0000 */
[----:B------:R-:W-:Y:S02]  /*16970*/  IMAD.MOV.U32 R12, RZ, RZ, 0x1 ;  /* 0x00000001ff0c7424 */ /* 0x000fe400078e00ff */
[----:B------:R-:W-:-:S08]  /*16980*/  IMAD.MOV.U32 R5, RZ, RZ, R14 ;  /* 0x000000ffff057224 */ /* 0x000fd000078e000e */
[----:B------:R-:W-:Y:S05]  /*16990*/  WARPSYNC.COLLECTIVE R15, `(.L_x_7940) ;  /* 0x000000000f087348 */ /* 0x000fea0003c00000 */
[----:B------:R0:W1:Y:S02]  /*169a0*/  SHFL.IDX P6, R14, R13, R12, R11 ;  /* 0x0000000c0d0e7389 */ /* 0x00006400000c000b */
[----:B01----:R-:W-:Y:S01]  /*169b0*/  ENDCOLLECTIVE ;  /* 0x000000000000791b */ /* 0x003fe20003800000 */
.L_x_7940:
[----:B------:R-:W-:-:S05]  /*169c0*/  @!P1 IADD3 R5, P2, R10, R5, RZ ;  /* 0x000000050a059210 */ /* 0x000fca0007f5e0ff */
[----:B------:R-:W-:-:S04]  /*169d0*/  @!P1 IMAD.X R6, RZ, RZ, R6, P2 ;  /* 0x000000ffff069224 */ /* 0x000fc800010e0606 */
        /* <DEDUP_REMOVED lines=13> */
.L_x_7941:
[----:B------:R-:W-:Y:S02]  /*16ab0*/  IMAD.MOV.U32 R13, RZ, RZ, R0 ;  /* 0x000000ffff0d7224 */ /* 0x000fe400078e0000 */
[----:B------:R-:W-:Y:S02]  /*16ac0*/  IMAD.MOV.U32 R12, RZ, RZ, 0x2 ;  /* 0x00000002ff0c7424 */ /* 0x000fe400078e00ff */
[----:B------:R-:W-:-:S07]  /*16ad0*/  IMAD.MOV.U32 R6, RZ, RZ, R14 ;  /* 0x000000ffff067224 */ /* 0x000fce00078e000e */
[----:B------:R-:W-:Y:S05]  /*16ae0*/  WARPSYNC.COLLECTIVE R15, `(.L_x_7942) ;  /* 0x000000000f087348 */ /* 0x000fea0003c00000 */
[----:B------:R0:W1:Y:S02]  /*16af0*/  SHFL.IDX P6, R14, R13, R12, R11 ;  /* 0x0000000c0d0e7389 */ /* 0x00006400000c000b */
[----:B01----:R-:W-:Y:S01]  /*16b00*/  ENDCOLLECTIVE ;  /* 0x000000000000791b */ /* 0x003fe20003800000 */
.L_x_7942:
        /* <DEDUP_REMOVED lines=14> */
.L_x_7943:
[----:B------:R-:W-:Y:S02]  /*16bf0*/  IMAD.MOV.U32 R13, RZ, RZ, R0 ;  /* 0x000000ffff0d7224 */ /* 0x000fe400078e0000 */
[----:B------:R-:W-:Y:S02]  /*16c00*/  IMAD.MOV.U32 R12, RZ, RZ, 0x3 ;  /* 0x00000003ff0c7424 */ /* 0x000fe400078e00ff */
[----:B------:R-:W-:-:S07]  /*16c10*/  IMAD.MOV.U32 R6, RZ, RZ, R14 ;  /* 0x000000ffff067224 */ /* 0x000fce00078e000e */
[----:B------:R-:W-:Y:S05]  /*16c20*/  WARPSYNC.COLLECTIVE R15, `(.L_x_7944) ;  /* 0x000000000f087348 */ /* 0x000fea0003c00000 */
[----:B------:R0:W1:Y:S02]  /*16c30*/  SHFL.IDX P6, R14, R13, R12, R11 ;  /* 0x0000000c0d0e7389 */ /* 0x00006400000c000b */
[----:B01----:R-:W-:Y:S01]  /*16c40*/  ENDCOLLECTIVE ;  /* 0x000000000000791b */ /* 0x003fe20003800000 */
.L_x_7944:
        /* <DEDUP_REMOVED lines=14> */
.L_x_7945:
[----:B------:R-:W-:Y:S02]  /*16d30*/  IMAD.MOV.U32 R13, RZ, RZ, R0 ;  /* 0x000000ffff0d7224 */ /* 0x000fe400078e0000 */
[----:B------:R-:W-:Y:S02]  /*16d40*/  IMAD.MOV.U32 R12, RZ, RZ, 0x4 ;  /* 0x00000004ff0c7424 */ /* 0x000fe400078e00ff */
[----:B------:R-:W-:-:S07]  /*16d50*/  IMAD.MOV.U32 R6, RZ, RZ, R14 ;  /* 0x000000ffff067224 */ /* 0x000fce00078e000e */
[----:B------:R-:W-:Y:S05]  /*16d60*/  WARPSYNC.COLLECTIVE R15, `(.L_x_7946) ;  /* 0x000000000f087348 */ /* 0x000fea0003c00000 */
[----:B------:R0:W1:Y:S02]  /*16d70*/  SHFL.IDX P6, R14, R13, R12, R11 ;  /* 0x0000000c0d0e7389 */ /* 0x00006400000c000b */
[----:B01----:R-:W-:Y:S01]  /*16d80*/  ENDCOLLECTIVE ;  /* 0x000000000000791b */ /* 0x003fe20003800000 */
.L_x_7946:
        /* <DEDUP_REMOVED lines=14> */
.L_x_7947:
[----:B------:R-:W-:Y:S02]  /*16e70*/  IMAD.MOV.U32 R13, RZ, RZ, R0 ;  /* 0x000000ffff0d7224 */ /* 0x000fe400078e0000 */
[----:B------:R-:W-:Y:S02]  /*16e80*/  IMAD.MOV.U32 R12, RZ, RZ, 0x5 ;  /* 0x00000005ff0c7424 */ /* 0x000fe400078e00ff */
[----:B------:R-:W-:-:S07]  /*16e90*/  IMAD.MOV.U32 R6, RZ, RZ, R14 ;  /* 0x000000ffff067224 */ /* 0x000fce00078e000e */
[----:B------:R-:W-:Y:S05]  /*16ea0*/  WARPSYNC.COLLECTIVE R15, `(.L_x_7948) ;  /* 0x000000000f087348 */ /* 0x000fea0003c00000 */
[----:B------:R0:W1:Y:S02]  /*16eb0*/  SHFL.IDX P6, R14, R13, R12, R11 ;  /* 0x0000000c0d0e7389 */ /* 0x00006400000c000b */
[----:B01----:R-:W-:Y:S01]  /*16ec0*/  ENDCOLLECTIVE ;  /* 0x000000000000791b */ /* 0x003fe20003800000 */
.L_x_7948:
        /* <DEDUP_REMOVED lines=14> */
.L_x_7949:
[----:B------:R-:W-:Y:S02]  /*16fb0*/  IMAD.MOV.U32 R13, RZ, RZ, R0 ;  /* 0x000000ffff0d7224 */ /* 0x000fe400078e0000 */
[----:B------:R-:W-:Y:S02]  /*16fc0*/  IMAD.MOV.U32 R12, RZ, RZ, 0x6 ;  /* 0x00000006ff0c7424 */ /* 0x000fe400078e00ff */
[----:B------:R-:W-:-:S07]  /*16fd0*/  IMAD.MOV.U32 R6, RZ, RZ, R14 ;  /* 0x000000ffff067224 */ /* 0x000fce00078e000e */
[----:B------:R-:W-:Y:S05]  /*16fe0*/  WARPSYNC.COLLECTIVE R15, `(.L_x_7950) ;  /* 0x000000000f087348 */ /* 0x000fea0003c00000 */
[----:B------:R0:W1:Y:S02]  /*16ff0*/  SHFL.IDX P6, R14, R13, R12, R11 ;  /* 0x0000000c0d0e7389 */ /* 0x00006400000c000b */
[----:B01----:R-:W-:Y:S01]  /*17000*/  ENDCOLLECTIVE ;  /* 0x000000000000791b */ /* 0x003fe20003800000 */
.L_x_7950:
        /* <DEDUP_REMOVED lines=13> */
.L_x_7951:
[----:B------:R-:W-:Y:S02]  /*170e0*/  IMAD.MOV.U32 R13, RZ, RZ, R0 ;  /* 0x000000ffff0d7224 */ /* 0x000fe400078e0000 */
[----:B------:R-:W-:Y:S02]  /*170f0*/  IMAD.MOV.U32 R12, RZ, RZ, 0x7 ;  /* 0x00000007ff0c7424 */ /* 0x000fe400078e00ff */
[----:B------:R-:W-:-:S07]  /*17100*/  IMAD.MOV.U32 R6, RZ, RZ, R14 ;  /* 0x000000ffff067224 */ /* 0x000fce00078e000e */
[----:B------:R-:W-:Y:S05]  /*17110*/  WARPSYNC.COLLECTIVE R15, `(.L_x_7952) ;  /* 0x000000000f087348 */ /* 0x000fea0003c00000 */
[----:B------:R0:W1:Y:S02]  /*17120*/  SHFL.IDX P6, R14, R13, R12, R11 ;  /* 0x0000000c0d0e7389 */ /* 0x00006400000c000b */
[----:B01----:R-:W-:Y:S01]  /*17130*/  ENDCOLLECTIVE ;  /* 0x000000000000791b */ /* 0x003fe20003800000 */
.L_x_7952:
        /* <DEDUP_REMOVED lines=12> */
.L_x_7953:
[----:B------:R-:W-:Y:S01]  /*17200*/  IMAD.MOV.U32 R2, RZ, RZ, R14 ;  /* 0x000000ffff027224 */ /* 0x000fe200078e000e */
[----:B------:R-:W-:Y:S06]  /*17210*/  BRA `(.L_x_7954) ;  /* 0xffffffc4001c7947 */ /* 0x000fec000383ffff */
.L_x_7874:
[----:B-1----:R1:W2:Y:S02]  /*17220*/  SYNCS.PHASECHK.TRANS64.TRYWAIT P0, [R17+URZ+0x2e820], R0 ;  /* 0x02e82000110075a7 */ /* 0x0022a4000800017f */
[----:B--2---:R-:W-:Y:S05]  /*17230*/  @!P0 NANOSLEEP.SYNCS 0x989680 ;  /* 0x009896800000895d */ /* 0x004fea0003900000 */
[----:B------:R-:W2:Y:S02]  /*17240*/  @!P0 SYNCS.PHASECHK.TRANS64 P0, [R17+URZ+0x2e820], R0 ;  /* 0x02e82000110085a7 */ /* 0x000ea4000800007f */
[----:B--2---:R-:W-:Y:S05]  /*17250*/  @!P0 BRA `(.L_x_7874) ;  /* 0xfffffffc00f08947 */ /* 0x004fea000383ffff */
[----:B------:R-:W-:Y:S05]  /*17260*/  BRA `(.L_x_7955) ;  /* 0xffffffc400787947 */ /* 0x000fea000383ffff */
.L_x_7880:
[----:B--2---:R2:W3:Y:S02]  /*17270*/  SYNCS.PHASECHK.TRANS64.TRYWAIT P0, [R4+URZ+0x2e880], R3 ;  /* 0x02e88003040075a7 */ /* 0x0044e4000800017f */
[----:B---3--:R-:W-:Y:S05]  /*17280*/  @!P0 NANOSLEEP.SYNCS 0x989680 ;  /* 0x009896800000895d */ /* 0x008fea0003900000 */
[----:B------:R-:W3:Y:S02]  /*17290*/  @!P0 SYNCS.PHASECHK.TRANS64 P0, [R4+URZ+0x2e880], R3 ;  /* 0x02e88003040085a7 */ /* 0x000ee4000800007f */
[----:B---3--:R-:W-:Y:S05]  /*172a0*/  @!P0 BRA `(.L_x_7880) ;  /* 0xfffffffc00f08947 */ /* 0x008fea000383ffff */
[----:B------:R-:W-:Y:S05]  /*172b0*/  BRA `(.L_x_7956) ;  /* 0xffffffc8002c7947 */ /* 0x000fea000383ffff */
.L_x_7885:
[----:B0-----:R0:W3:Y:S02]  /*172c0*/  SYNCS.PHASECHK.TRANS64.TRYWAIT P0, [R4+URZ+0x2e840], R3 ;  /* 0x02e84003040075a7 */ /* 0x0010e4000800017f */
[----:B---3--:R-:W-:Y:S05]  /*172d0*/  @!P0 NANOSLEEP.SYNCS 0x989680 ;  /* 0x009896800000895d */ /* 0x008fea0003900000 */
[----:B------:R-:W3:Y:S02]  /*172e0*/  @!P0 SYNCS.PHASECHK.TRANS64 P0, [R4+URZ+0x2e840], R3 ;  /* 0x02e84003040085a7 */ /* 0x000ee4000800007f */
[----:B---3--:R-:W-:Y:S05]  /*172f0*/  @!P0 BRA `(.L_x_7885) ;  /* 0xfffffffc00f08947 */ /* 0x008fea000383ffff */
[----:B------:R-:W-:Y:S05]  /*17300*/  BRA `(.L_x_7957) ;  /* 0xffffffc800ac7947 */ /* 0x000fea000383ffff */
.L_x_7891:
[----:B--2---:R2:W3:Y:S02]  /*17310*/  SYNCS.PHASECHK.TRANS64.TRYWAIT P0, [R20+URZ+0x2e870], R2 ;  /* 0x02e87002140075a7 */ /* 0x0044e4000800017f */
[----:B---3--:R-:W-:Y:S05]  /*17320*/  @!P0 NANOSLEEP.SYNCS 0x989680 ;  /* 0x009896800000895d */ /* 0x008fea0003900000 */
[----:B------:R-:W3:Y:S02]  /*17330*/  @!P0 SYNCS.PHASECHK.TRANS64 P0, [R20+URZ+0x2e870], R2 ;  /* 0x02e87002140085a7 */ /* 0x000ee4000800007f */
[----:B---3--:R-:W-:Y:S05]  /*17340*/  @!P0 BRA `(.L_x_7891) ;  /* 0xfffffffc00f08947 */ /* 0x008fea000383ffff */
[----:B------:R-:W-:Y:S05]  /*17350*/  BRA `(.L_x_7958) ;  /* 0xffffffcc00487947 */ /* 0x000fea000383ffff */
.L_x_7893:
[----:B--2---:R2:W3:Y:S02]  /*17360*/  SYNCS.PHASECHK.TRANS64.TRYWAIT P0, [R20+URZ+0x2e860], R0 ;  /* 0x02e86000140075a7 */ /* 0x0044e4000800017f */
[----:B---3--:R-:W-:Y:S05]  /*17370*/  @!P0 NANOSLEEP.SYNCS 0x989680 ;  /* 0x009896800000895d */ /* 0x008fea0003900000 */
[----:B------:R-:W3:Y:S02]  /*17380*/  @!P0 SYNCS.PHASECHK.TRANS64 P0, [R20+URZ+0x2e860], R0 ;  /* 0x02e86000140085a7 */ /* 0x000ee4000800007f */
[----:B---3--:R-:W-:Y:S05]  /*17390*/  @!P0 BRA `(.L_x_7893) ;  /* 0xfffffffc00f08947 */ /* 0x008fea000383ffff */
[----:B------:R-:W-:Y:S05]  /*173a0*/  BRA `(.L_x_7959) ;  /* 0xffffffcc00507947 */ /* 0x000fea000383ffff */
.L_x_7900:
[----:B-1----:R1:W2:Y:S02]  /*173b0*/  SYNCS.PHASECHK.TRANS64.TRYWAIT P1, [R16+URZ+0x2e870], R3 ;  /* 0x02e87003100075a7 */ /* 0x0022a4000802017f */
[----:B--2---:R-:W-:Y:S05]  /*173c0*/  @!P1 NANOSLEEP.SYNCS 0x989680 ;  /* 0x009896800000995d */ /* 0x004fea0003900000 */
[----:B------:R-:W2:Y:S02]  /*173d0*/  @!P1 SYNCS.PHASECHK.TRANS64 P1, [R16+URZ+0x2e870], R3 ;  /* 0x02e87003100095a7 */ /* 0x000ea4000802007f */
[----:B--2---:R-:W-:Y:S05]  /*173e0*/  @!P1 BRA `(.L_x_7900) ;  /* 0xfffffffc00f09947 */ /* 0x004fea000383ffff */
[----:B------:R-:W-:Y:S05]  /*173f0*/  BRA `(.L_x_7960) ;  /* 0xffffffd400dc7947 */ /* 0x000fea000383ffff */
.L_x_7902:
[----:B-1----:R1:W2:Y:S02]  /*17400*/  SYNCS.PHASECHK.TRANS64.TRYWAIT P1, [R16+URZ+0x2e860], R3 ;  /* 0x02e86003100075a7 */ /* 0x0022a4000802017f */
[----:B--2---:R-:W-:Y:S05]  /*17410*/  @!P1 NANOSLEEP.SYNCS 0x989680 ;  /* 0x009896800000995d */ /* 0x004fea0003900000 */
[----:B------:R-:W2:Y:S02]  /*17420*/  @!P1 SYNCS.PHASECHK.TRANS64 P1, [R16+URZ+0x2e860], R3 ;  /* 0x02e86003100095a7 */ /* 0x000ea4000802007f */
[----:B--2---:R-:W-:Y:S05]  /*17430*/  @!P1 BRA `(.L_x_7902) ;  /* 0xfffffffc00f09947 */ /* 0x004fea000383ffff */
[----:B------:R-:W-:Y:S05]  /*17440*/  BRA `(.L_x_7961) ;  /* 0xffffffd400e47947 */ /* 0x000fea000383ffff */
.L_x_7915:
[----:B0-----:R0:W1:Y:S02]  /*17450*/  SYNCS.PHASECHK.TRANS64.TRYWAIT P0, [R0+URZ+0x2e820], R3 ;  /* 0x02e82003000075a7 */ /* 0x001064000800017f */
[----:B-1----:R-:W-:Y:S05]  /*17460*/  @!P0 NANOSLEEP.SYNCS 0x989680 ;  /* 0x009896800000895d */ /* 0x002fea0003900000 */
[----:B------:R-:W1:Y:S02]  /*17470*/  @!P0 SYNCS.PHASECHK.TRANS64 P0, [R0+URZ+0x2e820], R3 ;  /* 0x02e82003000085a7 */ /* 0x000e64000800007f */
[----:B-1----:R-:W-:Y:S05]  /*17480*/  @!P0 BRA `(.L_x_7915) ;  /* 0xfffffffc00f08947 */ /* 0x002fea000383ffff */
[----:B------:R-:W-:Y:S05]  /*17490*/  BRA `(.L_x_7962) ;  /* 0xffffffe800f87947 */ /* 0x000fea000383ffff */
.L_x_7916:
        /* <DEDUP_REMOVED lines=11> */
.L_x_7964:
[----:B------:R-:W-:Y:S05]  /*17550*/  BSYNC B0 ;  /* 0x0000000000007941 */ /* 0x000fea0003800000 */
.L_x_7963:
[----:B------:R-:W-:Y:S05]  /*17560*/  BRA `(.L_x_7965) ;  /* 0xffffffe800e07947 */ /* 0x000fea000383ffff */
.L_x_7919:
[----:B------:R-:W-:Y:S01]  /*17570*/  BSSY B1, `(.L_x_7966) ;  /* 0x0000006000017945 */ /* 0x000fe20003800000 */
[----:B------:R-:W-:-:S07]  /*17580*/  IMAD.MOV.U32 R15, RZ, RZ, -0x1 ;  /* 0xffffffffff0f7424 */ /* 0x000fce00078e00ff */
[----:B01----:R-:W-:Y:S05]  /*17590*/  WARPSYNC.COLLECTIVE R15, `(.L_x_7967) ;  /* 0x000000000f0c7348 */ /* 0x003fea0003c00000 */
[----:B------:R-:W-:Y:S02]  /*175a0*/  ELECT P6, UR62, PT ;  /* 0x00000000003e782f */ /* 0x000fe400038c0000 */
[----:B------:R-:W-:Y:S01]  /*175b0*/  MOV R14, UR62 ;  /* 0x0000003e000e7c02 */ /* 0x000fe20008000f00 */
[----:B01----:R-:W-:Y:S10]  /*175c0*/  ENDCOLLECTIVE ;  /* 0x000000000000791b */ /* 0x003ff40003800000 */
.L_x_7967:
[----:B------:R-:W-:Y:S05]  /*175d0*/  BSYNC B1 ;  /* 0x0000000000017941 */ /* 0x000fea0003800000 */
.L_x_7966:
[----:B------:R-:W-:Y:S05]  /*175e0*/  BRA `(.L_x_7968) ;  /* 0xffffffe800d87947 */ /* 0x000fea000383ffff */
.L_x_7921:
[----:B0-----:R0:W1:Y:S02]  /*175f0*/  SYNCS.PHASECHK.TRANS64.TRYWAIT P1, [R6+URZ], R5 ;  /* 0x00000005060075a7 */ /* 0x001064000802017f */
[----:B-1----:R-:W-:Y:S05]  /*17600*/  @!P1 NANOSLEEP.SYNCS 0x989680 ;  /* 0x009896800000995d */ /* 0x002fea0003900000 */
[----:B------:R-:W1:Y:S02]  /*17610*/  @!P1 SYNCS.PHASECHK.TRANS64 P1, [R6+URZ], R5 ;  /* 0x00000005060095a7 */ /* 0x000e64000802007f */
[----:B-1----:R-:W-:Y:S05]  /*17620*/  @!P1 BRA `(.L_x_7921) ;  /* 0xfffffffc00f09947 */ /* 0x002fea000383ffff */
[----:B------:R-:W-:Y:S05]  /*17630*/  BRA `(.L_x_7969) ;  /* 0xffffffec00147947 */ /* 0x000fea000383ffff */
.L_x_7922:
[----:B-1----:R1:W2:Y:S02]  /*17640*/  SYNCS.PHASECHK.TRANS64.TRYWAIT P1, [R7+URZ], R2 ;  /* 0x00000002070075a7 */ /* 0x0022a4000802017f */
[----:B--2---:R-:W-:Y:S05]  /*17650*/  @!P1 NANOSLEEP.SYNCS 0x989680 ;  /* 0x009896800000995d */ /* 0x004fea0003900000 */
[----:B------:R-:W2:Y:S02]  /*17660*/  @!P1 SYNCS.PHASECHK.TRANS64 P1, [R7+URZ], R2 ;  /* 0x00000002070095a7 */ /* 0x000ea4000802007f */
[----:B--2---:R-:W-:Y:S05]  /*17670*/  @!P1 BRA `(.L_x_7922) ;  /* 0xfffffffc00f09947 */ /* 0x004fea000383ffff */
[----:B------:R-:W-:Y:S05]  /*17680*/  BRA `(.L_x_7970) ;  /* 0xffffffec00087947 */ /* 0x000fea000383ffff */
.L_x_7924:
[----:B--2---:R2:W3:Y:S02]  /*17690*/  SYNCS.PHASECHK.TRANS64.TRYWAIT P1, [R4+URZ+0x2e860], R5 ;  /* 0x02e86005040075a7 */ /* 0x0044e4000802017f */
[----:B---3--:R-:W-:Y:S05]  /*176a0*/  @!P1 NANOSLEEP.SYNCS 0x989680 ;  /* 0x009896800000995d */ /* 0x008fea0003900000 */
[----:B------:R-:W3:Y:S02]  /*176b0*/  @!P1 SYNCS.PHASECHK.TRANS64 P1, [R4+URZ+0x2e860], R5 ;  /* 0x02e86005040095a7 */ /* 0x000ee4000802007f */
[----:B---3--:R-:W-:Y:S05]  /*176c0*/  @!P1 BRA `(.L_x_7924) ;  /* 0xfffffffc00f09947 */ /* 0x008fea000383ffff */
[----:B------:R-:W-:Y:S05]  /*176d0*/  BRA `(.L_x_7971) ;  /* 0xffffffec000c7947 */ /* 0x000fea000383ffff */
.L_x_7926:
[----:B---3--:R3:W4:Y:S02]  /*176e0*/  SYNCS.PHASECHK.TRANS64.TRYWAIT P1, [R3+URZ+0x2e860], R2 ;  /* 0x02e86002030075a7 */ /* 0x008724000802017f */
[----:B----4-:R-:W-:Y:S05]  /*176f0*/  @!P1 NANOSLEEP.SYNCS 0x989680 ;  /* 0x009896800000995d */ /* 0x010fea0003900000 */
[----:B------:R-:W4:Y:S02]  /*17700*/  @!P1 SYNCS.PHASECHK.TRANS64 P1, [R3+URZ+0x2e860], R2 ;  /* 0x02e86002030095a7 */ /* 0x000f24000802007f */
[----:B----4-:R-:W-:Y:S05]  /*17710*/  @!P1 BRA `(.L_x_7926) ;  /* 0xfffffffc00f09947 */ /* 0x010fea000383ffff */
[----:B------:R-:W-:Y:S05]  /*17720*/  BRA `(.L_x_7972) ;  /* 0xffffffec000c7947 */ /* 0x000fea000383ffff */
.L_x_7928:
[----:B----4-:R4:W0:Y:S02]  /*17730*/  SYNCS.PHASECHK.TRANS64.TRYWAIT P0, [R4+URZ+0x2e880], R5 ;  /* 0x02e88005040075a7 */ /* 0x010824000800017f */
[----:B0-----:R-:W-:Y:S05]  /*17740*/  @!P0 NANOSLEEP.SYNCS 0x989680 ;  /* 0x009896800000895d */ /* 0x001fea0003900000 */
[----:B------:R-:W0:Y:S02]  /*17750*/  @!P0 SYNCS.PHASECHK.TRANS64 P0, [R4+URZ+0x2e880], R5 ;  /* 0x02e88005040085a7 */ /* 0x000e24000800007f */
[----:B0-----:R-:W-:Y:S05]  /*17760*/  @!P0 BRA `(.L_x_7928) ;  /* 0xfffffffc00f08947 */ /* 0x001fea000383ffff */
[----:B------:R-:W-:Y:S05]  /*17770*/  BRA `(.L_x_7929) ;  /* 0xffffffec00087947 */ /* 0x000fea000383ffff */
.L_x_7973:
        /* <DEDUP_REMOVED lines=16> */
.L_x_12977:


//--------------------- .text._ZN7cutlass13device_kernelIN5flash11enable_sm90INS1_16FlashAttnFwdSm90INS1_25CollectiveMainloopFwdSm90ILi2EN4cute5tupleIJNS5_1CILi1EEES8_S8_EEENS6_IJNS7_ILi128EEENS7_ILi224EEESA_EEELi128ENS_12float_e4m3_tEfNS_4arch4Sm90ELb1ELb0ELb0ELb1ELb0ELb1ELb0ELb1ELb1ELb1ELb0ELb0EEENS1_21CollectiveEpilogueFwdINS6_IJSA_SA_SB_EEES9_NS_10bfloat16_tESF_Li256ELb1ELb1ELb0ELb1EEENS1_36VarlenDynamicPersistentTileSchedulerILi128ELi224ELi256ELi128ELb0ELb1ELb1ELb1ELb1ELb1EEEEEEEEEvNT_6ParamsE --------------------------
	.section	.text._ZN7cutlass13device_kernelIN5flash11enable_sm90INS1_16FlashAttnFwdSm90INS1_25CollectiveMainloopFwdSm90ILi2EN4cute5tupleIJNS5_1CILi1EEES8_S8_EEENS6_IJNS7_ILi128EEENS7_ILi224EEESA_EEELi128ENS_12float_e4m3_tEfNS_4arch4Sm90ELb1ELb0ELb0ELb1ELb0ELb1ELb0ELb1ELb1ELb1ELb0ELb0EEENS1_21CollectiveEpilogueFwdINS6_IJSA_SA_SB_EEES9_NS_10bfloat16_tESF_Li256ELb1ELb1ELb0ELb1EEENS1_36VarlenDynamicPersistentTileSchedulerILi128ELi224ELi256ELi128ELb0ELb1ELb1ELb1ELb1ELb1EEEEEEEEEvNT_6ParamsE,"ax",@progbits
	.align	128
.text._ZN7cutlass13device_kernelIN5flash11enable_sm90INS1_16FlashAttnFwdSm90INS1_25CollectiveMainloopFwdSm90ILi2EN4cute5tupleIJNS5_1CILi1EEES8_S8_EEENS6_IJNS7_ILi128EEENS7_ILi224EEESA_EEELi128ENS_12float_e4m3_tEfNS_4arch4Sm90ELb1ELb0ELb0ELb1ELb0ELb1ELb0ELb1ELb1ELb1ELb0ELb0EEENS1_21CollectiveEpilogueFwdINS6_IJSA_SA_SB_EEES9_NS_10bfloat16_tESF_Li256ELb1ELb1ELb0ELb1EEENS1_36VarlenDynamicPersistentTileSchedulerILi128ELi224ELi256ELi128ELb0ELb1ELb1ELb1ELb1ELb1EEEEEEEEEvNT_6ParamsE:
        .type           _ZN7cutlass13device_kernelIN5flash11enable_sm90INS1_16FlashAttnFwdSm90INS1_25CollectiveMainloopFwdSm90ILi2EN4cute5tupleIJNS5_1CILi1EEES8_S8_EEENS6_IJNS7_ILi128EEENS7_ILi224EEESA_EEELi128ENS_12float_e4m3_tEfNS_4arch4Sm90ELb1ELb0ELb0ELb1ELb0ELb1ELb0ELb1ELb1ELb1ELb0ELb0EEENS1_21CollectiveEpilogueFwdINS6_IJSA_SA_SB_EEES9_NS_10bfloat16_tESF_Li256ELb1ELb1ELb0ELb1EEENS1_36VarlenDynamicPersistentTileSchedulerILi128ELi224ELi256ELi128ELb0ELb1ELb1ELb1ELb1ELb1EEEEEEEEEvNT_6ParamsE,@function
        .size           _ZN7cutlass13device_kernelIN5flash11enable_sm90INS1_16FlashAttnFwdSm90INS1_25CollectiveMainloopFwdSm90ILi2EN4cute5tupleIJNS5_1CILi1EEES8_S8_EEENS6_IJNS7_ILi128EEENS7_ILi224EEESA_EEELi128ENS_12float_e4m3_tEfNS_4arch4Sm90ELb1ELb0ELb0ELb1ELb0ELb1ELb0ELb1ELb1ELb1ELb0ELb0EEENS1_21CollectiveEpilogueFwdINS6_IJSA_SA_SB_EEES9_NS_10bfloat16_tESF_Li256ELb1ELb1ELb0ELb1EEENS1_36VarlenDynamicPersistentTileSchedulerILi128ELi224ELi256ELi128ELb0ELb1ELb1ELb1ELb1ELb1EEEEEEEEEvNT_6ParamsE,(.L_x_12978 - _ZN7cutlass13device_kernelIN5flash11enable_sm90INS1_16FlashAttnFwdSm90INS1_25CollectiveMainloopFwdSm90ILi2EN4cute5tupleIJNS5_1CILi1EEES8_S8_EEENS6_IJNS7_ILi128EEENS7_ILi224EEESA_EEELi128ENS_12float_e4m3_tEfNS_4arch4Sm90ELb1ELb0ELb0ELb1ELb0ELb1ELb0ELb1ELb1ELb1ELb0ELb0EEENS1_21CollectiveEpilogueFwdINS6_IJSA_SA_SB_EEES9_NS_10bfloat16_tESF_Li256ELb1ELb1ELb0ELb1EEENS1_36VarlenDynamicPersistentTileSchedulerILi128ELi224ELi256ELi128ELb0ELb1ELb1ELb1ELb1ELb1EEEEEEEEEvNT_6ParamsE)
        .other          _ZN7cutlass13device_kernelIN5flash11enable_sm90INS1_16FlashAttnFwdSm90INS1_25CollectiveMainloopFwdSm90ILi2EN4cute5tupleIJNS5_1CILi1EEES8_S8_EEENS6_IJNS7_ILi128EEENS7_ILi224EEESA_EEELi128ENS_12float_e4m3_tEfNS_4arch4Sm90ELb1ELb0ELb0ELb1ELb0ELb1ELb0ELb1ELb1ELb1ELb0ELb0EEENS1_21CollectiveEpilogueFwdINS6_IJSA_SA_SB_EEES9_NS_10bfloat16_tESF_Li256ELb1ELb1ELb0ELb1EEENS1_36VarlenDynamicPersistentTileSchedulerILi128ELi224ELi256ELi128ELb0ELb1ELb1ELb1ELb1ELb1EEEEEEEEEvNT_6ParamsE,@"STO_CUDA_ENTRY STV_DEFAULT"
_ZN7cutlass13device_kernelIN5flash11enable_sm90INS1_16FlashAttnFwdSm90INS1_25CollectiveMainloopFwdSm90ILi2EN4cute5tupleIJNS5_1CILi1EEES8_S8_EEENS6_IJNS7_ILi128EEENS7_ILi224EEESA_EEELi128ENS_12float_e4m3_tEfNS_4arch4Sm90ELb1ELb0ELb0ELb1ELb0ELb1ELb0ELb1ELb1ELb1ELb0ELb0EEENS1_21CollectiveEpilogueFwdINS6_IJSA_SA_SB_EEES9_NS_10bfloat16_tESF_Li256ELb1ELb1ELb0ELb1EEENS1_36VarlenDynamicPersistentTileSchedulerILi128ELi224ELi256ELi128ELb0ELb1ELb1ELb1ELb1ELb1EEEEEEEEEvNT_6ParamsE:
        /* <DEDUP_REMOVED lines=24> */
.L_x_7975:
[----:B------:R-:W-:Y:S05]  /*0180*/  BSYNC B0 ;  /* 0x0000000000007941 */ /* 0x000fea0003800000 */
.L_x_7974:
        /* <DEDUP_REMOVED lines=41> */
.L_x_7976:
        /* <DEDUP_REMOVED lines=22> */
.L_x_7977:
        /* <DEDUP_REMOVED lines=18> */
.L_x_7978:
        /* <DEDUP_REMOVED lines=22> */
.L_x_7979:
        /* <DEDUP_REMOVED lines=22> */
.L_x_7980:
[----:B------:R-:W-:Y:S01]  /*0960*/  PLOP3.LUT P0, PT, PT, PT, UP0, 0x80, 0x0 ;  /* 0x000000000000781c */ /* 0x000fe20003f0f008 */
[----:B------:R-:W-:Y:S01]  /*0970*/  UMOV UR60, 0x1 ;  /* 0x00000001003c7882 */ /* 0x000fe20000000000 */
[----:B------:R-:W-:Y:S01]  /*0980*/  NOP ;  /* 0x0000000000007918 */ /* 0x000fe20000000000 */
[----:B------:R-:W-:Y:S01]  /*0990*/  USEL UR60, UR60, 0x2, !UP0 ;  /* 0x000000023c3c7887 */ /* 0x000fe2000c000000 */
[----:B------:R-:W-:Y:S01]  /*09a0*/  BSSY B8, `(.L_x_7981) ;  /* 0x00029f1000087945 */ /* 0x000fe20003800000 */
[----:B012-4-:R-:W-:Y:S08]  /*09b0*/  BAR.SYNC.DEFER_BLOCKING 0x0 ;  /* 0x0000000000007b1d */ /* 0x017ff00000010000 */
[----:B------:R-:W-:Y:S05]  /*09c0*/  @!P0 BRA `(.L_x_7982) ;  /* 0x0000022800948947 */ /* 0x000fea0003800000 */
.L_x_7983:
        /* <DEDUP_REMOVED lines=12> */
[----:B------:R-:W-:Y:S01]  /*0a90*/  ISETP.NE.AND P0, PT, R0, 0x1, PT ;  /* 0x000000010000780c */ /* 0x000fe20003f05270 */
[----:B------:R-:W-:-:S05]  /*0aa0*/  IMAD.U32 R0, RZ, RZ, UR5 ;  /* 0x00000005ff007e24 */ /* 0x000fca000f8e00ff */
[----:B------:R-:W-:Y:S07]  /*0ab0*/  STL [R1+0x50], R0 ;  /* 0x0000500001007387 */ /* 0x000fee0000100800 */
[----:B------:R-:W-:Y:S08]  /*0ac0*/  @!P0 BAR.ARV 0x9, 0x100 ;  /* 0x0244000000008b1d */ /* 0x000ff00000002000 */
[----:B------:R-:W-:Y:S06]  /*0ad0*/  BAR.SYNC.DEFER_BLOCKING 0x5, 0x180 ;  /* 0x0146000000007b1d */ /* 0x000fec0000010000 */
[----:B------:R-:W0:Y:S02]  /*0ae0*/  LDS.128 R12, [R16+0x2e8d0] ;  /* 0x02e8d000100c7984 */ /* 0x000e240000000c00 */
[----:B------:R-:W-:Y:S06]  /*0af0*/  BAR.ARV 0x4, 0x180 ;  /* 0x0106000000007b1d */ /* 0x000fec0000002000 */
[----:B0-----:R-:W-:-:S13]  /*0b00*/  ISETP.GE.AND P0, PT, R15, UR4, PT ;  /* 0x000000040f007c0c */ /* 0x001fda000bf06270 */
[----:B------:R-:W-:Y:S05]  /*0b10*/  @P0 BRA `(.L_x_7984) ;  /* 0x0000029c00640947 */ /* 0x000fea0003800000 */
[----:B------:R-:W0:Y:S01]  /*0b20*/  S2R R0, SR_TID.X ;  /* 0x0000000000007919 */ /* 0x000e220000002100 */
[----:B------:R-:W-:Y:S01]  /*0b30*/  ULOP3.LUT UR4, UR60, 0x1, URZ, 0xfc, !UPT ;  /* 0x000000013c047892 */ /* 0x000fe2000f8efc3f */
[----:B------:R-:W-:Y:S01]  /*0b40*/  IMAD.MOV.U32 R237, RZ, RZ, RZ ;  /* 0x000000ffffed7224 */ /* 0x000fe200078e00ff */
[----:B------:R-:W-:Y:S01]  /*0b50*/  STL [R1+0x64], R13 ;  /* 0x0000640d01007387 */ /* 0x000fe20000100800 */
[----:B------:R-:W-:Y:S02]  /*0b60*/  IMAD.MOV.U32 R232, RZ, RZ, RZ ;  /* 0x000000ffffe87224 */ /* 0x000fe400078e00ff */
[----:B------:R-:W-:Y:S02]  /*0b70*/  IMAD.MOV.U32 R231, RZ, RZ, RZ ;  /* 0x000000ffffe77224 */ /* 0x000fe400078e00ff */
[----:B0-----:R-:W-:-:S05]  /*0b80*/  VIADD R18, R0, 0xffffff80 ;  /* 0xffffff8000127836 */ /* 0x001fca0000000000 */
[----:B------:R-:W-:-:S04]  /*0b90*/  SHF.R.S32.HI R0, RZ, 0x1f, R18 ;  /* 0x0000001fff007819 */ /* 0x000fc80000011412 */
[----:B------:R-:W-:-:S04]  /*0ba0*/  LEA.HI R2, R0, R18, RZ, 0x7 ;  /* 0x0000001200027211 */ /* 0x000fc800078f38ff */
[----:B------:R-:W-:Y:S02]  /*0bb0*/  LOP3.LUT R3, R2, 0xffffff80, RZ, 0xc0, !PT ;  /* 0xffffff8002037812 */ /* 0x000fe400078ec0ff */
[----:B------:R-:W-:-:S03]  /*0bc0*/  SHF.R.S32.HI R12, RZ, 0x7, R2 ;  /* 0x00000007ff0c7819 */ /* 0x000fc60000011402 */
[----:B------:R-:W-:Y:S01]  /*0bd0*/  IMAD.IADD R11, R18, 0x1, -R3 ;  /* 0x00000001120b7824 */ /* 0x000fe200078e0a03 */
[----:B------:R-:W-:-:S04]  /*0be0*/  LEA.HI R2, R2, R12, RZ, 0x1 ;  /* 0x0000000c02027211 */ /* 0x000fc800078f08ff */
[----:B------:R-:W-:Y:S02]  /*0bf0*/  SHF.R.S32.HI R6, RZ, 0x1f, R11 ;  /* 0x0000001fff067819 */ /* 0x000fe4000001140b */
[----:B------:R-:W-:Y:S02]  /*0c00*/  LOP3.LUT R2, R2, 0x3fffffe, RZ, 0xc0, !PT ;  /* 0x03fffffe02027812 */ /* 0x000fe400078ec0ff */
[CC--:B------:R-:W-:Y:S02]  /*0c10*/  LEA.HI R8, R6.reuse, R11.reuse, RZ, 0x2 ;  /* 0x0000000b06087211 */ /* 0x0c0fe400078f10ff */
[----:B------:R-:W-:Y:S01]  /*0c20*/  LEA.HI R6, R6, R11, RZ, 0x5 ;  /* 0x0000000b06067211 */ /* 0x000fe200078f28ff */
[----:B------:R-:W-:Y:S01]  /*0c30*/  IMAD.IADD R2, R12, 0x1, -R2 ;  /* 0x000000010c027824 */ /* 0x000fe200078e0a02 */
[--C-:B------:R-:W-:Y:S02]  /*0c40*/  SHF.R.S32.HI R5, RZ, 0x2, R8.reuse ;  /* 0x00000002ff057819 */ /* 0x100fe40000011408 */
[----:B------:R-:W-:-:S02]  /*0c50*/  SHF.R.S32.HI R4, RZ, 0x1f, R8 ;  /* 0x0000001fff047819 */ /* 0x000fc40000011408 */
[----:B------:R-:W-:Y:S02]  /*0c60*/  SHF.R.S32.HI R6, RZ, 0x5, R6 ;  /* 0x00000005ff067819 */ /* 0x000fe40000011406 */
[----:B------:R-:W-:Y:S02]  /*0c70*/  LEA.HI R3, R4, R5, RZ, 0x3 ;  /* 0x0000000504037211 */ /* 0x000fe400078f18ff */
[CC--:B------:R-:W-:Y:S02]  /*0c80*/  LEA.HI R4, R0.reuse, R18.reuse, RZ, 0x4 ;  /* 0x0000001200047211 */ /* 0x0c0fe400078f20ff */
[----:B------:R-:W-:Y:S02]  /*0c90*/  LOP3.LUT R10, R3, 0xfffffff8, RZ, 0xc0, !PT ;  /* 0xfffffff8030a7812 */ /* 0x000fe400078ec0ff */
[----:B------:R-:W-:Y:S02]  /*0ca0*/  LEA.HI R3, R0, R18, RZ, 0x5 ;  /* 0x0000001200037211 */ /* 0x000fe400078f28ff */
[----:B------:R-:W-:Y:S01]  /*0cb0*/  SHF.R.S32.HI R7, RZ, 0x4, R4 ;  /* 0x00000004ff077819 */ /* 0x000fe20000011404 */
[----:B------:R-:W-:Y:S01]  /*0cc0*/  IMAD.IADD R9, R5, 0x1, -R10 ;  /* 0x0000000105097824 */ /* 0x000fe200078e0a0a */
[C---:B------:R-:W-:Y:S01]  /*0cd0*/  LOP3.LUT R5, R4.reuse, 0x3fffff0, RZ, 0xc0, !PT ;  /* 0x03fffff004057812 */ /* 0x040fe200078ec0ff */
[----:B------:R-:W-:Y:S01]  /*0ce0*/  IMAD.SHL.U32 R3, R3, 0x20, RZ ;  /* 0x0000002003037824 */ /* 0x000fe200078e00ff */
[----:B------:R-:W-:Y:S01]  /*0cf0*/  LEA.HI R4, R4, R7, RZ, 0x1 ;  /* 0x0000000704047211 */ /* 0x000fe200078f08ff */
[----:B------:R-:W-:Y:S01]  /*0d00*/  IMAD R9, R6, 0x10, R9 ;  /* 0x0000001006097824 */ /* 0x000fe200078e0209 */
[----:B------:R-:W-:Y:S01]  /*0d10*/  LOP3.LUT R8, R8, 0x7ffffffc, RZ, 0xc0, !PT ;  /* 0x7ffffffc08087812 */ /* 0x000fe200078ec0ff */
[----:B------:R-:W-:Y:S01]  /*0d20*/  IMAD.IADD R5, R18, 0x1, -R5 ;  /* 0x0000000112057824 */ /* 0x000fe200078e0a05 */
[----:B------:R-:W-:Y:S01]  /*0d30*/  LOP3.LUT R17, R3, 0xfffffc00, RZ, 0xc0, !PT ;  /* 0xfffffc0003117812 */ /* 0x000fe200078ec0ff */
[----:B------:R-:W-:Y:S01]  /*0d40*/  IMAD R10, R2, 0x40, R9 ;  /* 0x00000040020a7824 */ /* 0x000fe200078e0209 */
[----:B------:R-:W-:-:S02]  /*0d50*/  LOP3.LUT R4, R4, 0x1ffffffe, RZ, 0xc0, !PT ;  /* 0x1ffffffe04047812 */ /* 0x000fc400078ec0ff */
[-C--:B------:R-:W-:Y:S01]  /*0d60*/  LEA.HI R2, R0, R18.reuse, RZ, 0x2 ;  /* 0x0000001200027211 */ /* 0x080fe200078f10ff */
[----:B------:R-:W-:Y:S02]  /*0d70*/  IMAD R5, R5, 0x40, R17 ;  /* 0x0000004005057824 */ /* 0x000fe400078e0211 */
[----:B------:R-:W-:Y:S01]  /*0d80*/  IMAD.IADD R4, R7, 0x1, -R4 ;  /* 0x0000000107047824 */ /* 0x000fe200078e0a04 */
[----:B------:R-:W-:Y:S01]  /*0d90*/  SHF.R.S32.HI R228, RZ, 0x2, R2 ;  /* 0x00000002ffe47819 */ /* 0x000fe20000011402 */
[----:B------:R-:W-:Y:S02]  /*0da0*/  IMAD.MOV.U32 R17, RZ, RZ, RZ ;  /* 0x000000ffff117224 */ /* 0x000fe400078e00ff */
[----:B------:R-:W-:Y:S01]  /*0db0*/  IMAD R3, R4, 0x8, R5 ;  /* 0x0000000804037824 */ /* 0x000fe200078e0205 */
[----:B------:R-:W-:Y:S01]  /*0dc0*/  LEA.HI R4, R0, R18, RZ, 0x3 ;  /* 0x0000001200047211 */ /* 0x000fe200078f18ff */
[----:B------:R-:W-:Y:S01]  /*0dd0*/  VIADD R20, R228, 0x40 ;  /* 0x00000040e4147836 */ /* 0x000fe20000000000 */
[----:B------:R-:W-:-:S02]  /*0de0*/  LOP3.LUT R0, R2, 0xfffffffc, RZ, 0xc0, !PT ;  /* 0xfffffffc02007812 */ /* 0x000fc400078ec0ff */
[----:B------:R0:W-:Y:S03]  /*0df0*/  STL [R1+0xb8], R3 ;  /* 0x0000b80301007387 */ /* 0x0001e60000100800 */
[----:B------:R-:W-:Y:S01]  /*0e00*/  IMAD.IADD R12, R18, 0x1, -R0 ;  /* 0x00000001120c7824 */ /* 0x000fe200078e0a00 */
[----:B------:R1:W-:Y:S01]  /*0e10*/  STL [R1+0x68], R14 ;  /* 0x0000680e01007387 */ /* 0x0003e20000100800 */
[----:B------:R-:W-:Y:S02]  /*0e20*/  SHF.R.S32.HI R0, RZ, 0x1f, R228 ;  /* 0x0000001fff007819 */ /* 0x000fe400000114e4 */
[C---:B------:R-:W-:Y:S01]  /*0e30*/  IMAD.SHL.U32 R22, R12.reuse, 0x8, RZ ;  /* 0x000000080c167824 */ /* 0x040fe200078e00ff */
[----:B------:R2:W-:Y:S01]  /*0e40*/  STL [R1+0x6c], R15 ;  /* 0x00006c0f01007387 */ /* 0x0005e20000100800 */
[----:B------:R-:W-:Y:S01]  /*0e50*/  LEA.HI R0, R12, R12, RZ, 0x1 ;  /* 0x0000000c0c007211 */ /* 0x000fe200078f08ff */
[----:B0-----:R-:W-:Y:S01]  /*0e60*/  IMAD.U32 R3, RZ, RZ, UR4 ;  /* 0x00000004ff037e24 */ /* 0x001fe2000f8e00ff */
[----:B------:R-:W-:Y:S01]  /*0e70*/  SHF.R.S32.HI R3, RZ, 0x1f, R2 ;  /* 0x0000001fff037819 */ /* 0x000fe20000011402 */
[----:B------:R-:W-:Y:S01]  /*0e80*/  STL [R1+0xb4], R10 ;  /* 0x0000b40a01007387 */ /* 0x000fe20000100800 */
[----:B------:R-:W-:Y:S01]  /*0e90*/  LOP3.LUT R2, R4, 0xfffffff8, RZ, 0xc0, !PT ;  /* 0xfffffff804027812 */ /* 0x000fe200078ec0ff */
[----:B-1----:R-:W-:Y:S01]  /*0ea0*/  VIADD R14, R228, 0xc0 ;  /* 0x000000c0e40e7836 */ /* 0x002fe20000000000 */
[----:B------:R-:W-:Y:S01]  /*0eb0*/  LEA.HI R3, R3, R228, RZ, 0x3 ;  /* 0x000000e403037211 */ /* 0x000fe200078f18ff */
[----:B------:R-:W-:Y:S01]  /*0ec0*/  VIADD R230, R22, 0x20 ;  /* 0x0000002016e67836 */ /* 0x000fe20000000000 */
[----:B------:R-:W-:Y:S01]  /*0ed0*/  SHF.R.S32.HI R4, RZ, 0x3, R4 ;  /* 0x00000003ff047819 */ /* 0x000fe20000011404 */
[----:B------:R-:W-:Y:S01]  /*0ee0*/  IMAD.IADD R13, R18, 0x1, -R2 ;  /* 0x00000001120d7824 */ /* 0x000fe200078e0a02 */
[----:B------:R-:W-:Y:S01]  /*0ef0*/  SHF.R.S32.HI R4, RZ, 0x1f, R20 ;  /* 0x0000001fff047819 */ /* 0x000fe20000011414 */
[----:B------:R-:W-:Y:S01]  /*0f00*/  IMAD.SHL.U32 R7, R14, 0x80, RZ ;  /* 0x000000800e077824 */ /* 0x000fe200078e00ff */
[----:B------:R-:W-:Y:S01]  /*0f10*/  LOP3.LUT R3, R3, 0xfffffff8, RZ, 0xc0, !PT ;  /* 0xfffffff803037812 */ /* 0x000fe200078ec0ff */
[----:B--2---:R-:W-:Y:S01]  /*0f20*/  VIADD R15, R228, 0x80 ;  /* 0x00000080e40f7836 */ /* 0x004fe20000000000 */
[----:B------:R-:W-:Y:S01]  /*0f30*/  LEA.HI R4, R4, R20, RZ, 0x3 ;  /* 0x0000001404047211 */ /* 0x000fe200078f18ff */
[----:B------:R-:W-:Y:S01]  /*0f40*/  IMAD.SHL.U32 R13, R13, 0x8, RZ ;  /* 0x000000080d0d7824 */ /* 0x000fe200078e00ff */
[----:B------:R-:W-:Y:S01]  /*0f50*/  SHF.R.S32.HI R9, RZ, 0x1f, R14 ;  /* 0x0000001fff097819 */ /* 0x000fe2000001140e */
[----:B------:R-:W-:Y:S01]  /*0f60*/  IMAD.SHL.U32 R2, R20, 0x80, RZ ;  /* 0x0000008014027824 */ /* 0x000fe200078e00ff */
[----:B------:R-:W-:Y:S01]  /*0f70*/  SHF.R.S32.HI R6, RZ, 0x1f, R15 ;  /* 0x0000001fff067819 */ /* 0x000fe2000001140f */
[----:B------:R-:W-:Y:S01]  /*0f80*/  IMAD.IADD R229, R228, 0x1, -R3 ;  /* 0x00000001e4e57824 */ /* 0x000fe200078e0a03 */
[----:B------:R-:W-:Y:S01]  /*0f90*/  LOP3.LUT R3, R7, 0x380, RZ, 0xc0, !PT ;  /* 0x0000038007037812 */ /* 0x000fe200078ec0ff */
[----:B------:R-:W-:Y:S01]  /*0fa0*/  IMAD.SHL.U32 R5, R15, 0x80, RZ ;  /* 0x000000800f057824 */ /* 0x000fe200078e00ff */
[----:B------:R-:W-:Y:S01]  /*0fb0*/  SHF.R.S32.HI R3, RZ, 0x1f, R13 ;  /* 0x0000001fff037819 */ /* 0x000fe2000001140d */
[----:B------:R-:W-:Y:S01]  /*0fc0*/  IMAD.SHL.U32 R4, R4, 0x80, RZ ;  /* 0x0000008004047824 */ /* 0x000fe200078e00ff */
[----:B------:R-:W-:Y:S01]  /*0fd0*/  LOP3.LUT R2, R2, 0x380, RZ, 0xc0, !PT ;  /* 0x0000038002027812 */ /* 0x000fe200078ec0ff */
[----:B------:R-:W-:Y:S01]  /*0fe0*/  IMAD.SHL.U32 R18, R12, 0x10, RZ ;  /* 0x000000100c127824 */ /* 0x000fe200078e00ff */
[----:B------:R-:W-:Y:S01]  /*0ff0*/  STL [R1+0x74], R13 ;  /* 0x0000740d01007387 */ /* 0x000fe20000100800 */
[----:B------:R-:W-:Y:S01]  /*1000*/  LEA.HI R6, R6, R15, RZ, 0x3 ;  /* 0x0000000f06067211 */ /* 0x000fe200078f18ff */
[----:B------:R-:W-:Y:S01]  /*1010*/  VIADD R7, R13, 0x40 ;  /* 0x000000400d077836 */ /* 0x000fe20000000000 */
[----:B------:R-:W-:Y:S01]  /*1020*/  LOP3.LUT R0, R0, 0x1ffffffe, RZ, 0xc0, !PT ;  /* 0x1ffffffe00007812 */ /* 0x000fe200078ec0ff */
[----:B------:R0:W-:Y:S01]  /*1030*/  STL [R1+0xc0], R3 ;  /* 0x0000c00301007387 */ /* 0x0001e20000100800 */
[----:B------:R-:W-:Y:S01]  /*1040*/  LOP3.LUT R5, R5, 0x380, RZ, 0xc0, !PT ;  /* 0x0000038005057812 */ /* 0x000fe200078ec0ff */
[----:B------:R-:W-:Y:S01]  /*1050*/  IMAD.SHL.U32 R6, R6, 0x80, RZ ;  /* 0x0000008006067824 */ /* 0x000fe200078e00ff */
[----:B------:R-:W-:Y:S01]  /*1060*/  SHF.R.U32.HI R5, RZ, 0x3, R2 ;  /* 0x00000003ff057819 */ /* 0x000fe20000011602 */
[----:B------:R-:W-:Y:S01]  /*1070*/  IMAD.IADD R0, R12, 0x1, -R0 ;  /* 0x000000010c007824 */ /* 0x000fe200078e0a00 */
[----:B------:R-:W-:Y:S01]  /*1080*/  LEA.HI R9, R9, R14, RZ, 0x3 ;  /* 0x0000000e09097211 */ /* 0x000fe200078f18ff */
[----:B------:R-:W-:Y:S01]  /*1090*/  STL [R1+0x94], R7 ;  /* 0x0000940701007387 */ /* 0x000fe20000100800 */
[----:B------:R-:W-:Y:S01]  /*10a0*/  LOP3.LUT R2, R2, 0x70, R18, 0xf8, !PT ;  /* 0x0000007002027812 */ /* 0x000fe200078ef812 */
[----:B------:R-:W-:Y:S01]  /*10b0*/  UMOV UR4, URZ ;  /* 0x0000003f00047c82 */ /* 0x000fe20008000000 */
[----:B------:R-:W-:Y:S01]  /*10c0*/  SHF.R.S32.HI R12, RZ, 0x1f, R230 ;  /* 0x0000001fff0c7819 */ /* 0x000fe200000114e6 */
[----:B------:R-:W-:Y:S01]  /*10d0*/  IMAD.SHL.U32 R9, R9, 0x80, RZ ;  /* 0x0000008009097824 */ /* 0x000fe200078e00ff */
[----:B0-----:R-:W-:-:S02]  /*10e0*/  LOP3.LUT R3, R4, 0xfffffc00, RZ, 0xc0, !PT ;  /* 0xfffffc0004037812 */ /* 0x001fc400078ec0ff */
[----:B------:R-:W-:Y:S02]  /*10f0*/  SHF.R.S32.HI R4, RZ, 0x1f, R7 ;  /* 0x0000001fff047819 */ /* 0x000fe40000011407 */
[----:B------:R-:W-:Y:S01]  /*1100*/  SHF.R.S32.HI R19, RZ, 0x1f, R18 ;  /* 0x0000001fff137819 */ /* 0x000fe20000011412 */
[----:B------:R0:W-:Y:S01]  /*1110*/  STL [R1+0x7c], R3 ;  /* 0x00007c0301007387 */ /* 0x0001e20000100800 */
[----:B------:R-:W-:-:S03]  /*1120*/  SHF.R.S32.HI R23, RZ, 0x1f, R22 ;  /* 0x0000001fff177819 */ /* 0x000fc60000011416 */
[----:B------:R-:W-:Y:S04]  /*1130*/  STL [R1+0xac], R12 ;  /* 0x0000ac0c01007387 */ /* 0x000fe80000100800 */
[----:B------:R1:W-:Y:S01]  /*1140*/  STL [R1+0xbc], R4 ;  /* 0x0000bc0401007387 */ /* 0x0003e20000100800 */
[----:B0-----:R-:W-:Y:S01]  /*1150*/  LOP3.LUT R3, R3, R2, R5, 0xf6, !PT ;  /* 0x0000000203037212 */ /* 0x001fe200078ef605 */
[----:B------:R-:W-:Y:S01]  /*1160*/  IMAD.IADD R5, R11, 0x1, -R8 ;  /* 0x000000010b057824 */ /* 0x000fe200078e0a08 */
[----:B------:R-:W-:-:S03]  /*1170*/  LOP3.LUT R2, R6, 0xfffffc00, RZ, 0xc0, !PT ;  /* 0xfffffc0006027812 */ /* 0x000fc600078ec0ff */
[----:B------:R-:W-:Y:S01]  /*1180*/  IMAD.IADD R3, R16, 0x1, R3 ;  /* 0x0000000110037824 */ /* 0x000fe200078e0203 */
[----:B------:R-:W-:Y:S01]  /*1190*/  STL [R1+0x80], R5 ;  /* 0x0000800501007387 */ /* 0x000fe20000100800 */
[----:B-1----:R-:W-:-:S03]  /*11a0*/  LOP3.LUT R4, R9, 0xfffffc00, RZ, 0xc0, !PT ;  /* 0xfffffc0009047812 */ /* 0x002fc600078ec0ff */
[----:B------:R0:W-:Y:S04]  /*11b0*/  STL [R1+0x8c], R2 ;  /* 0x00008c0201007387 */ /* 0x0001e80000100800 */
[----:B------:R1:W-:Y:S04]  /*11c0*/  STL [R1+0x88], R4 ;  /* 0x0000880401007387 */ /* 0x0003e80000100800 */
[----:B------:R1:W-:Y:S01]  /*11d0*/  STL [R1+0xb0], R3 ;  /* 0x0000b00301007387 */ /* 0x0003e20000100800 */
[----:B0-----:R-:W-:Y:S02]  /*11e0*/  IMAD R2, R0, 0x8, R10 ;  /* 0x0000000800027824 */ /* 0x001fe400078e020a */
[----:B------:R-:W-:-:S03]  /*11f0*/  IMAD.U32 R0, RZ, RZ, UR4 ;  /* 0x00000004ff007e24 */ /* 0x000fc6000f8e00ff */
[----:B------:R1:W-:Y:S04]  /*1200*/  STL [R1+0x84], R2 ;  /* 0x0000840201007387 */ /* 0x0003e80000100800 */
[----:B------:R1:W-:Y:S02]  /*1210*/  STL [R1+0xa8], R0 ;  /* 0x0000a80001007387 */ /* 0x0003e40000100800 */
.L_x_8170:
[----:B-12---:R-:W2:Y:S01]  /*1220*/  LDL.LU R0, [R1+0x6c] ;  /* 0x00006c0001007983 */ /* 0x006ea20000300800 */
[----:B----4-:R-:W2:Y:S01]  /*1230*/  LDC.64 R2, c[0x0][0xc88] ;  /* 0x00032200ff027b82 */ /* 0x010ea20000000a00 */
[----:B------:R-:W-:Y:S01]  /*1240*/  ULDC.64 UR4, c[0x0][0x208] ;  /* 0x0000820000047ab9 */ /* 0x000fe20000000a00 */
[----:B--2---:R-:W-:-:S05]  /*1250*/  IMAD.WIDE R2, R0, 0x4, R2 ;  /* 0x0000000400027825 */ /* 0x004fca00078e0202 */
[----:B------:R0:W2:Y:S01]  /*1260*/  LDG.E R0, desc[UR4][R2.64] ;  /* 0x0000000402007981 */ /* 0x0000a2000c1e1900 */
[----:B------:R-:W-:Y:S05]  /*1270*/  YIELD ;  /* 0x0000000000007946 */ /* 0x000fea0003800000 */
[----:B------:R-:W-:Y:S01]  /*1280*/  ULDC.64 UR4, c[0x0][0xa28] ;  /* 0x00028a0000047ab9 */ /* 0x000fe20000000a00 */
[----:B------:R-:W-:Y:S01]  /*1290*/  ULDC.64 UR8, c[0x0][0xa18] ;  /* 0x0002860000087ab9 */ /* 0x000fe20000000a00 */
[----:B------:R-:W-:Y:S01]  /*12a0*/  ISETP.NE.U32.AND P1, PT, RZ, UR4, PT ;  /* 0x00000004ff007c0c */ /* 0x000fe2000bf25070 */
[----:B------:R-:W-:Y:S01]  /*12b0*/  ULDC.64 UR10, c[0x0][0x208] ;  /* 0x00008200000a7ab9 */ /* 0x000fe20000000a00 */
[----:B0-----:R-:W-:Y:S01]  /*12c0*/  IMAD.MOV.U32 R3, RZ, RZ, RZ ;  /* 0x000000ffff037224 */ /* 0x001fe200078e00ff */
[----:B------:R-:W-:Y:S01]  /*12d0*/  ULDC.64 UR6, c[0x0][0xa08] ;  /* 0x0002820000067ab9 */ /* 0x000fe20000000a00 */
[----:B------:R-:W-:Y:S01]  /*12e0*/  ISETP.NE.AND.EX P1, PT, RZ, UR5, PT, P1 ;  /* 0x00000005ff007c0c */ /* 0x000fe2000bf25310 */
[----:B------:R-:W-:Y:S01]  /*12f0*/  IMAD.MOV.U32 R29, RZ, RZ, RZ ;  /* 0x000000ffff1d7224 */ /* 0x000fe200078e00ff */
[----:B------:R-:W-:-:S04]  /*1300*/  ISETP.NE.U32.AND P0, PT, RZ, UR6, PT ;  /* 0x00000006ff007c0c */ /* 0x000fc8000bf05070 */
[----:B------:R-:W-:Y:S02]  /*1310*/  ISETP.NE.AND.EX P0, PT, RZ, UR7, PT, P0 ;  /* 0x00000007ff007c0c */ /* 0x000fe4000bf05300 */
        /* <DEDUP_REMOVED lines=13> */
[----:B------:R-:W-:Y:S01]  /*13f0*/  ULDC.64 UR4, c[0x0][0x418] ;  /* 0x0001060000047ab9 */ /* 0x000fe20000000a00 */
[C---:B------:R-:W-:Y:S01]  /*1400*/  IADD3.X R9, R30.reuse, UR7, RZ, P3, !PT ;  /* 0x000000071e097c10 */ /* 0x040fe20009ffe4ff */
[----:B------:R-:W-:Y:S09]  /*1410*/  STL [R1+0x9c], R31 ;  /* 0x00009c1f01007387 */ /* 0x000ff20000100800 */
[----:B0-----:R-:W-:Y:S01]  /*1420*/  @P2 IADD3 R6, P1, R31, UR8, RZ ;  /* 0x000000081f062c10 */ /* 0x001fe2000ff3e0ff */
[----:B------:R-:W-:Y:S01]  /*1430*/  UISETP.NE.U32.AND UP0, UPT, UR4, URZ, UPT ;  /* 0x0000003f0400728c */ /* 0x000fe2000bf05070 */
[----:B------:R-:W-:Y:S02]  /*1440*/  STL [R1+0xa0], R30 ;  /* 0x0000a01e01007387 */ /* 0x000fe40000100800 */
[----:B------:R-:W-:Y:S01]  /*1450*/  @P2 IADD3.X R7, R30, UR9, RZ, P1, !PT ;  /* 0x000000091e072c10 */ /* 0x000fe20008ffe4ff */
[----:B------:R-:W-:Y:S01]  /*1460*/  ULDC UR4, c[0x0][0x424] ;  /* 0x0001090000047ab9 */ /* 0x000fe20000000800 */
[----:B------:R1:W5:Y:S04]  /*1470*/  @P0 LDG.E R29, desc[UR10][R8.64] ;  /* 0x0000000a081d0981 */ /* 0x000368000c1e1900 */
[----:B------:R-:W2:Y:S01]  /*1480*/  @P2 LDG.E R2, desc[UR10][R6.64] ;  /* 0x0000000a06022981 */ /* 0x000ea2000c1e1900 */
        /* <DEDUP_REMOVED lines=8> */
[----:B------:R-:W-:Y:S02]  /*1510*/  IMAD.MOV.U32 R10, RZ, RZ, R2 ;  /* 0x000000ffff0a7224 */ /* 0x000fe400078e0002 */
[----:B0-----:R-:W-:Y:S01]  /*1520*/  IMAD.U32 R2, RZ, RZ, UR5 ;  /* 0x00000005ff027e24 */ /* 0x001fe2000f8e00ff */
[----:B-1----:R-:W-:Y:S06]  /*1530*/  @P2 BRA `(.L_x_7985) ;  /* 0x00000000002c2947 */ /* 0x002fec0003800000 */
[----:B------:R-:W-:Y:S02]  /*1540*/  ULDC.64 UR4, c[0x0][0xa00] ;  /* 0x0002800000047ab9 */ /* 0x000fe40000000a00 */
[----:B------:R-:W-:-:S04]  /*1550*/  ISETP.NE.U32.AND P1, PT, RZ, UR4, PT ;  /* 0x00000004ff007c0c */ /* 0x000fc8000bf25070 */
[----:B------:R-:W-:-:S13]  /*1560*/  ISETP.NE.AND.EX P1, PT, RZ, UR5, PT, P1 ;  /* 0x00000005ff007c0c */ /* 0x000fda000bf25310 */
[----:B------:R-:W-:Y:S05]  /*1570*/  @!P1 BRA `(.L_x_7985) ;  /* 0x00000000001c9947 */ /* 0x000fea0003800000 */
[----:B------:R-:W0:Y:S01]  /*1580*/  LDC.64 R4, c[0x0][0xa00] ;  /* 0x00028000ff047b82 */ /* 0x000e220000000a00 */
[----:B------:R-:W-:Y:S01]  /*1590*/  ULDC.64 UR4, c[0x0][0x208] ;  /* 0x0000820000047ab9 */ /* 0x000fe20000000a00 */
[----:B0-----:R-:W-:-:S05]  /*15a0*/  IMAD.WIDE R4, R27, 0x4, R4 ;  /* 0x000000041b047825 */ /* 0x001fca00078e0204 */
[----:B------:R-:W2:Y:S04]  /*15b0*/  LDG.E R0, desc[UR4][R4.64] ;  /* 0x0000000404007981 */ /* 0x000ea8000c1e1900 */
[----:B------:R-:W2:Y:S02]  /*15c0*/  LDG.E R7, desc[UR4][R4.64+0x4] ;  /* 0x0000040404077981 */ /* 0x000ea4000c1e1900 */
[----:B--2---:R-:W-:-:S05]  /*15d0*/  IMAD.IADD R10, R7, 0x1, -R0 ;  /* 0x00000001070a7824 */ /* 0x004fca00078e0a00 */
[----:B------:R0:W-:Y:S02]  /*15e0*/  STL [R1+0x40], R10 ;  /* 0x0000400a01007387 */ /* 0x0001e40000100800 */
.L_x_7985:
[----:B------:R-:W2:Y:S01]  /*15f0*/  LDL R28, [R1+0x68] ;  /* 0x00006800011c7983 */ /* 0x000ea20000100800 */
[----:B------:R-:W-:Y:S02]  /*1600*/  ULDC.64 UR4, c[0x0][0xa20] ;  /* 0x0002880000047ab9 */ /* 0x000fe40000000a00 */
[----:B------:R-:W-:-:S04]  /*1610*/  ISETP.NE.U32.AND P1, PT, RZ, UR4, PT ;  /* 0x00000004ff007c0c */ /* 0x000fc8000bf25070 */
[----:B------:R-:W-:Y:S01]  /*1620*/  ISETP.NE.AND.EX P1, PT, RZ, UR5, PT, P1 ;  /* 0x00000005ff007c0c */ /* 0x000fe2000bf25310 */
[----:B--2---:R1:W-:-:S12]  /*1630*/  STL [R1+0x98], R28 ;  /* 0x0000981c01007387 */ /* 0x0043d80000100800 */
[----:B------:R-:W-:Y:S05]  /*1640*/  @!P1 BRA `(.L_x_7986) ;  /* 0x0000000000149947 */ /* 0x000fea0003800000 */
[----:B------:R-:W-:Y:S01]  /*1650*/  IADD3 R4, P0, R31, UR4, RZ ;  /* 0x000000041f047c10 */ /* 0x000fe2000ff1e0ff */
[----:B------:R-:W-:-:S03]  /*1660*/  ULDC.64 UR6, c[0x0][0x208] ;  /* 0x0000820000067ab9 */ /* 0x000fc60000000a00 */
[----:B------:R-:W-:-:S05]  /*1670*/  IADD3.X R5, R30, UR5, RZ, P0, !PT ;  /* 0x000000051e057c10 */ /* 0x000fca00087fe4ff */
[----:B------:R2:W5:Y:S01]  /*1680*/  LDG.E R26, desc[UR6][R4.64] ;  /* 0x00000006041a7981 */ /* 0x000562000c1e1900 */
[----:B------:R-:W-:Y:S05]  /*1690*/  BRA `(.L_x_7987) ;  /* 0x0000000000147947 */ /* 0x000fea0003800000 */
.L_x_7986:
[----:B------:R-:W-:Y:S05]  /*16a0*/  @!P0 BRA `(.L_x_7987) ;  /* 0x0000000000108947 */ /* 0x000fea0003800000 */
[----:B------:R-:W-:Y:S02]  /*16b0*/  ULDC.64 UR4, c[0x0][0x208] ;  /* 0x0000820000047ab9 */ /* 0x000fe40000000a00 */
[----:B------:R-:W2:Y:S04]  /*16c0*/  LDG.E R5, desc[UR4][R8.64] ;  /* 0x0000000408057981 */ /* 0x000ea8000c1e1900 */
[----:B------:R-:W2:Y:S02]  /*16d0*/  LDG.E R26, desc[UR4][R8.64+0x4] ;  /* 0x00000404081a7981 */ /* 0x000ea4000c1e1900 */
[----:B--2---:R-:W-:-:S07]  /*16e0*/  IMAD.IADD R26, R26, 0x1, -R5 ;  /* 0x000000011a1a7824 */ /* 0x004fce00078e0a05 */
.L_x_7987:
[----:B------:R-:W-:Y:S01]  /*16f0*/  ULDC.64 UR4, c[0x0][0xa10] ;  /* 0x0002840000047ab9 */ /* 0x000fe20000000a00 */
[----:B------:R-:W3:Y:S01]  /*1700*/  LDL.LU R12, [R1+0x64] ;  /* 0x00006400010c7983 */ /* 0x000ee20000300800 */
[----:B------:R-:W-:Y:S01]  /*1710*/  ISETP.NE.U32.AND P0, PT, RZ, UR4, PT ;  /* 0x00000004ff007c0c */ /* 0x000fe2000bf05070 */
[----:B------:R-:W-:Y:S01]  /*1720*/  ULDC.64 UR6, c[0x0][0x208] ;  /* 0x0000820000067ab9 */ /* 0x000fe20000000a00 */
[----:B------:R-:W4:Y:S02]  /*1730*/  LDC R8, c[0x0][0x448] ;  /* 0x00011200ff087b82 */ /* 0x000f240000000800 */
[----:B------:R-:W-:Y:S01]  /*1740*/  ISETP.NE.AND.EX P0, PT, RZ, UR5, PT, P0 ;  /* 0x00000005ff007c0c */ /* 0x000fe2000bf05300 */
[----:B------:R-:W-:-:S12]  /*1750*/  ULDC.64 UR4, c[0x0][0xa30] ;  /* 0x00028c0000047ab9 */ /* 0x000fd80000000a00 */
[----:B--2---:R-:W2:Y:S02]  /*1760*/  @P0 LDC.64 R4, c[0x0][0xa10] ;  /* 0x00028400ff040b82 */ /* 0x004ea40000000a00 */
[----:B--2---:R-:W-:-:S05]  /*1770*/  @P0 IMAD.WIDE R4, R27, 0x4, R4 ;  /* 0x000000041b040825 */ /* 0x004fca00078e0204 */
[----:B------:R-:W2:Y:S04]  /*1780*/  @P0 LDG.E R0, desc[UR6][R4.64] ;  /* 0x0000000604000981 */ /* 0x000ea8000c1e1900 */
[----:B------:R-:W2:Y:S01]  /*1790*/  @P0 LDG.E R9, desc[UR6][R4.64+0x4] ;  /* 0x0000040604090981 */ /* 0x000ea2000c1e1900 */
[----:B------:R-:W-:Y:S01]  /*17a0*/  ISETP.NE.U32.AND P1, PT, RZ, UR4, PT ;  /* 0x00000004ff007c0c */ /* 0x000fe2000bf25070 */
[----:B-----5:R-:W-:-:S03]  /*17b0*/  IMAD.MOV.U32 R121, RZ, RZ, R26 ;  /* 0x000000ffff797224 */ /* 0x020fc600078e001a */
[----:B------:R-:W-:-:S13]  /*17c0*/  ISETP.NE.AND.EX P1, PT, RZ, UR5, PT, P1 ;  /* 0x00000005ff007c0c */ /* 0x000fda000bf25310 */
[----:B------:R-:W-:-:S04]  /*17d0*/  @P1 IADD3 R6, P2, R31, UR4, RZ ;  /* 0x000000041f061c10 */ /* 0x000fc8000ff5e0ff */
[----:B------:R-:W-:-:S05]  /*17e0*/  @P1 IADD3.X R7, R30, UR5, RZ, P2, !PT ;  /* 0x000000051e071c10 */ /* 0x000fca00097fe4ff */
[----:B------:R0:W5:Y:S01]  /*17f0*/  @P1 LDG.E R121, desc[UR6][R6.64] ;  /* 0x0000000606791981 */ /* 0x000162000c1e1900 */
[----:B----4-:R-:W-:Y:S01]  /*1800*/  ISETP.NE.AND P1, PT, R8, 0x1, PT ;  /* 0x000000010800780c */ /* 0x010fe20003f25270 */
[----:B------:R-:W-:Y:S02]  /*1810*/  IMAD.IADD R8, R26, 0x1, -R3 ;  /* 0x000000011a087824 */ /* 0x000fe400078e0a03 */
[----:B0-----:R-:W-:-:S10]  /*1820*/  IMAD.MOV.U32 R6, RZ, RZ, RZ ;  /* 0x000000ffff067224 */ /* 0x001fd400078e00ff */
[----:B------:R-:W0:Y:S08]  /*1830*/  @P1 LDC R11, c[0x0][0x44c] ;  /* 0x00011300ff0b1b82 */ /* 0x000e300000000800 */
[----:B------:R-:W4:Y:S01]  /*1840*/  @P1 LDC R5, c[0x0][0x450] ;  /* 0x00011400ff051b82 */ /* 0x000f220000000800 */
[----:B---3--:R-:W-:-:S04]  /*1850*/  IMAD.SHL.U32 R12, R12, 0x80, RZ ;  /* 0x000000800c0c7824 */ /* 0x008fc800078e00ff */
[----:B------:R-:W-:Y:S01]  /*1860*/  VIADD R4, R12, 0x7f ;  /* 0x0000007f0c047836 */ /* 0x000fe20000000000 */
[----:B------:R-:W-:Y:S01]  /*1870*/  STL [R1+0x4c], R12 ;  /* 0x00004c0c01007387 */ /* 0x000fe20000100800 */
[----:B--2---:R-:W-:Y:S02]  /*1880*/  @P0 IMAD.IADD R2, R9, 0x1, -R0 ;  /* 0x0000000109020824 */ /* 0x004fe400078e0a00 */
[----:B0-----:R-:W-:-:S04]  /*1890*/  @P1 IMAD.HI.U32 R0, R4, R11, RZ ;  /* 0x0000000b04001227 */ /* 0x001fc800078e00ff */
[----:B------:R-:W-:Y:S01]  /*18a0*/  IMAD.IADD R7, R8, 0x1, R2 ;  /* 0x0000000108077824 */ /* 0x000fe200078e0202 */
[----:B----4-:R-:W-:Y:S01]  /*18b0*/  @P1 SHF.R.U32.HI R4, RZ, R5, R0 ;  /* 0x00000005ff041219 */ /* 0x010fe20000011600 */
[----:B------:R-:W-:Y:S02]  /*18c0*/  IMAD.MOV R0, RZ, RZ, -R8 ;  /* 0x000000ffff007224 */ /* 0x000fe400078e0a08 */
[C---:B------:R-:W-:Y:S01]  /*18d0*/  VIADD R5, R7.reuse, 0xdf ;  /* 0x000000df07057836 */ /* 0x040fe20000000000 */
[----:B------:R-:W-:Y:S01]  /*18e0*/  IADD3 R137, R7, 0xe0, -R10 ;  /* 0x000000e007897810 */ /* 0x000fe20007ffe80a */
[----:B------:R0:W-:Y:S01]  /*18f0*/  STL [R1+0x54], R7 ;  /* 0x0000540701007387 */ /* 0x0001e20000100800 */
[----:B------:R-:W-:-:S04]  /*1900*/  VIMNMX R0, RZ, R0, !PT ;  /* 0x00000000ff007248 */ /* 0x000fc80007fe0100 */
[----:B------:R-:W-:Y:S01]  /*1910*/  SHF.R.U32.HI R24, RZ, 0x5, R0 ;  /* 0x00000005ff187819 */ /* 0x000fe20000011600 */
[----:B0-----:R-:W-:Y:S02]  /*1920*/  IMAD.IADD R7, R137, 0x1, R4 ;  /* 0x0000000189077824 */ /* 0x001fe400078e0204 */
[----:B------:R-:W-:Y:S02]  /*1930*/  IMAD.MOV.U32 R4, RZ, RZ, RZ ;  /* 0x000000ffff047224 */ /* 0x000fe400078e00ff */
[----:B------:R-:W-:-:S04]  /*1940*/  IMAD.HI R6, R7, -0x6db6db6d, R6 ;  /* 0x9249249307067827 */ /* 0x000fc800078e0206 */
[----:B------:R-:W-:Y:S01]  /*1950*/  IMAD.HI R4, R5, -0x6db6db6d, R4 ;  /* 0x9249249305047827 */ /* 0x000fe200078e0204 */
[----:B------:R-:W-:-:S03]  /*1960*/  SHF.R.U32.HI R5, RZ, 0x1f, R6 ;  /* 0x0000001fff057819 */ /* 0x000fc60000011606 */
[----:B------:R-:W-:Y:S01]  /*1970*/  IMAD.WIDE.U32 R24, R24, 0x24924925, RZ ;  /* 0x2492492518187825 */ /* 0x000fe200078e00ff */
[----:B------:R-:W-:Y:S02]  /*1980*/  SHF.R.U32.HI R3, RZ, 0x1f, R4 ;  /* 0x0000001fff037819 */ /* 0x000fe40000011604 */
[----:B------:R-:W-:Y:S01]  /*1990*/  LEA.HI.SX32 R5, R6, R5, 0x19 ;  /* 0x0000000506057211 */ /* 0x000fe200078fcaff */
[----:B------:R-:W-:Y:S01]  /*19a0*/  IMAD.MOV.U32 R24, RZ, RZ, R25 ;  /* 0x000000ffff187224 */ /* 0x000fe200078e0019 */
[----:B------:R-:W-:-:S03]  /*19b0*/  LEA.HI.SX32 R138, R4, R3, 0x19 ;  /* 0x00000003048a7211 */ /* 0x000fc600078fcaff */
[----:B------:R-:W-:Y:S01]  /*19c0*/  IMAD.MOV.U32 R25, RZ, RZ, R24 ;  /* 0x000000ffff197224 */ /* 0x000fe200078e0018 */
[----:B------:R-:W-:-:S05]  /*19d0*/  VIMNMX R5, R138, R5, PT ;  /* 0x000000058a057248 */ /* 0x000fca0003fe0100 */
        /* <DEDUP_REMOVED lines=30> */
[----:B-12--5:R-:W-:Y:S05]  /*1bc0*/  CALL.ABS.NOINC R14 ;  /* 0x000000000e007343 */ /* 0x026fea0003c00000 */
.L_x_7990:
[----:B------:R-:W-:Y:S05]  /*1bd0*/  BSYNC B6 ;  /* 0x0000000000067941 */ /* 0x000fea0003800000 */
.L_x_7989:
        /* <DEDUP_REMOVED lines=20> */
.L_x_7992:
[----:B------:R-:W-:Y:S05]  /*1d20*/  BSYNC B6 ;  /* 0x0000000000067941 */ /* 0x000fea0003800000 */
.L_x_7991:
[----:B------:R-:W-:Y:S01]  /*1d30*/  ULDC.64 UR4, c[0x0][0x9f8] ;  /* 0x00027e0000047ab9 */ /* 0x000fe20000000a00 */
[----:B------:R-:W-:Y:S01]  /*1d40*/  ULDC.64 UR6, c[0x0][0x208] ;  /* 0x0000820000067ab9 */ /* 0x000fe20000000a00 */
[----:B------:R-:W-:Y:S01]  /*1d50*/  ISETP.NE.U32.AND P0, PT, RZ, UR4, PT ;  /* 0x00000004ff007c0c */ /* 0x000fe2000bf05070 */
[----:B------:R-:W2:Y:S01]  /*1d60*/  LDL R51, [R1+0x7c] ;  /* 0x00007c0001337983 */ /* 0x000ea20000100800 */
[----:B------:R-:W0:Y:S02]  /*1d70*/  LDC.64 R42, c[0x0][0x300] ;  /* 0x0000c000ff2a7b82 */ /* 0x000e240000000a00 */
[----:B------:R-:W-:Y:S01]  /*1d80*/  ISETP.NE.AND.EX P0, PT, RZ, UR5, PT, P0 ;  /* 0x00000005ff007c0c */ /* 0x000fe2000bf05300 */
[----:B------:R-:W3:Y:S04]  /*1d90*/  LDL R50, [R1+0x8c] ;  /* 0x00008c0001327983 */ /* 0x000ee80000100800 */
[----:B------:R-:W4:Y:S01]  /*1da0*/  LDL R48, [R1+0x88] ;  /* 0x0000880001307983 */ /* 0x000f220000100800 */
[----:B------:R-:W-:Y:S01]  /*1db0*/  IMAD.IADD R29, R29, 0x1, R26 ;  /* 0x000000011d1d7824 */ /* 0x000fe200078e021a */
[----:B------:R-:W-:Y:S01]  /*1dc0*/  SHF.R.S32.HI R8, RZ, 0x1f, R28 ;  /* 0x0000001fff087819 */ /* 0x000fe2000001141c */
[----:B------:R-:W1:Y:S05]  /*1dd0*/  LDC R15, c[0x0][0x3f4] ;  /* 0x0000fd00ff0f7b82 */ /* 0x000e6a0000000800 */
[----:B------:R-:W-:Y:S01]  /*1de0*/  @P0 IADD3 R4, P1, R31, UR4, RZ ;  /* 0x000000041f040c10 */ /* 0x000fe2000ff3e0ff */
[----:B------:R-:W1:Y:S02]  /*1df0*/  S2R R20, SR_TID.X ;  /* 0x0000000000147919 */ /* 0x000e640000002100 */
[----:B------:R-:W1:Y:S01]  /*1e00*/  LDC.64 R36, c[0x0][0x3f8] ;  /* 0x0000fe00ff247b82 */ /* 0x000e620000000a00 */
[----:B------:R-:W-:Y:S01]  /*1e10*/  @P0 IADD3.X R5, R30, UR5, RZ, P1, !PT ;  /* 0x000000051e050c10 */ /* 0x000fe20008ffe4ff */
[----:B------:R-:W-:-:S04]  /*1e20*/  ULDC.64 UR4, c[0x0][0x308] ;  /* 0x0000c20000047ab9 */ /* 0x000fc80000000a00 */
[----:B------:R1:W2:Y:S01]  /*1e30*/  @P0 LDG.E R27, desc[UR6][R4.64] ;  /* 0x00000006041b0981 */ /* 0x0002a2000c1e1900 */
[----:B------:R-:W-:Y:S01]  /*1e40*/  SHF.R.S32.HI R39, RZ, 0x1f, R29 ;  /* 0x0000001fff277819 */ /* 0x000fe2000001141d */
[-C--:B0-----:R-:W-:Y:S01]  /*1e50*/  IMAD.WIDE.U32 R6, R29, R42.reuse, RZ ;  /* 0x0000002a1d067225 */ /* 0x081fe200078e00ff */
[----:B------:R-:W-:Y:S01]  /*1e60*/  ULDC.64 UR6, c[0x0][0xa08] ;  /* 0x0002820000067ab9 */ /* 0x000fe20000000a00 */
[----:B------:R-:W0:Y:S01]  /*1e70*/  LDC.64 R30, c[0x0][0x408] ;  /* 0x00010200ff1e7b82 */ /* 0x000e220000000a00 */
[----:B------:R-:W-:Y:S01]  /*1e80*/  ISETP.NE.U32.AND P0, PT, RZ, UR6, PT ;  /* 0x00000006ff007c0c */ /* 0x000fe2000bf05070 */
[----:B------:R-:W-:Y:S01]  /*1e90*/  IMAD R0, R39, R42, RZ ;  /* 0x0000002a27007224 */ /* 0x000fe200078e02ff */
[----:B------:R-:W-:Y:S01]  /*1ea0*/  SHF.L.U64.HI R105, R42, 0x6, R43 ;  /* 0x000000062a697819 */ /* 0x000fe2000001022b */
[----:B------:R-:W-:Y:S01]  /*1eb0*/  VIADD R26, R228, 0x40 ;  /* 0x00000040e41a7836 */ /* 0x000fe20000000000 */
[----:B------:R-:W-:Y:S01]  /*1ec0*/  ISETP.NE.AND.EX P0, PT, RZ, UR7, PT, P0 ;  /* 0x00000007ff007c0c */ /* 0x000fe2000bf05300 */
[----:B------:R-:W-:Y:S01]  /*1ed0*/  IMAD R3, R29, R43, R0 ;  /* 0x0000002b1d037224 */ /* 0x000fe200078e0200 */
[----:B-1----:R-:W-:Y:S01]  /*1ee0*/  ISETP.GE.AND P2, PT, R18, R15, PT ;  /* 0x0000000f1200720c */ /* 0x002fe20003f46270 */
[----:B------:R-:W-:Y:S01]  /*1ef0*/  IMAD R0, R8, UR4, RZ ;  /* 0x0000000408007c24 */ /* 0x000fe2000f8e02ff */
[----:B------:R-:W-:Y:S01]  /*1f00*/  SHF.R.S32.HI R124, RZ, 0x1f, R26 ;  /* 0x0000001fff7c7819 */ /* 0x000fe2000001141a */
[----:B------:R-:W-:-:S02]  /*1f10*/  IMAD.IADD R7, R7, 0x1, R3 ;  /* 0x0000000107077824 */ /* 0x000fc400078e0203 */
[C---:B------:R-:W-:Y:S02]  /*1f20*/  IMAD R3, R28.reuse, UR5, R0 ;  /* 0x000000051c037c24 */ /* 0x040fe4000f8e0200 */
[----:B------:R-:W-:Y:S01]  /*1f30*/  IMAD.WIDE.U32 R4, R28, UR4, R6 ;  /* 0x000000041c047c25 */ /* 0x000fe2000f8e0006 */
[----:B------:R-:W-:Y:S01]  /*1f40*/  ULDC.64 UR4, c[0x0][0x310] ;  /* 0x0000c40000047ab9 */ /* 0x000fe20000000a00 */
[----:B------:R-:W-:Y:S02]  /*1f50*/  SHF.L.U64.HI R12, R36, 0x6, R37 ;  /* 0x00000006240c7819 */ /* 0x000fe40000010225 */
[----:B------:R-:W-:Y:S01]  /*1f60*/  IMAD.IADD R5, R5, 0x1, R3 ;  /* 0x0000000105057824 */ /* 0x000fe200078e0203 */
[----:B------:R-:W-:Y:S01]  /*1f70*/  SHF.R.U32.HI R21, RZ, 0x7, R20 ;  /* 0x00000007ff157819 */ /* 0x000fe20000011614 */
[----:B------:R-:W1:Y:S01]  /*1f80*/  S2R R26, SR_TID.X ;  /* 0x00000000001a7919 */ /* 0x000e620000002100 */
[----:B------:R-:W-:Y:S01]  /*1f90*/  SHF.R.S32.HI R20, RZ, 0x1f, R228 ;  /* 0x0000001fff147819 */ /* 0x000fe200000114e4 */
[C---:B------:R-:W-:Y:S01]  /*1fa0*/  VIADD R14, R228.reuse, 0x80 ;  /* 0x00000080e40e7836 */ /* 0x040fe20000000000 */
[----:B------:R-:W-:Y:S01]  /*1fb0*/  ISETP.NE.AND P6, PT, R21, 0x1, PT ;  /* 0x000000011500780c */ /* 0x000fe20003fc5270 */
[----:B------:R-:W-:-:S02]  /*1fc0*/  VIADD R13, R228, 0xc0 ;  /* 0x000000c0e40d7836 */ /* 0x000fc40000000000 */
[----:B0-----:R-:W-:Y:S01]  /*1fd0*/  IMAD.WIDE.U32 R10, R228, R30, R18 ;  /* 0x0000001ee40a7225 */ /* 0x001fe200078e0012 */
[----:B------:R-:W-:Y:S02]  /*1fe0*/  SHF.R.S32.HI R123, RZ, 0x1f, R14 ;  /* 0x0000001fff7b7819 */ /* 0x000fe4000001140e */
[----:B------:R-:W-:Y:S01]  /*1ff0*/  SHF.R.S32.HI R122, RZ, 0x1f, R13 ;  /* 0x0000001fff7a7819 */ /* 0x000fe2000001140d */
[----:B------:R-:W-:Y:S02]  /*2000*/  IMAD R14, R20, R42, RZ ;  /* 0x0000002a140e7224 */ /* 0x000fe400078e02ff */
[C---:B------:R-:W-:Y:S02]  /*2010*/  IMAD.SHL.U32 R104, R42.reuse, 0x40, RZ ;  /* 0x000000402a687824 */ /* 0x040fe400078e00ff */
[----:B------:R-:W-:Y:S02]  /*2020*/  IMAD.MOV.U32 R96, RZ, RZ, R10 ;  /* 0x000000ffff607224 */ /* 0x000fe400078e000a */
[----:B------:R-:W-:Y:S01]  /*2030*/  VIADD R136, R21, 0x8 ;  /* 0x0000000815887836 */ /* 0x000fe20000000000 */
[----:B------:R-:W-:Y:S01]  /*2040*/  SHF.L.U64.HI R21, R42, 0x7, R43 ;  /* 0x000000072a157819 */ /* 0x000fe2000001022b */
[----:B------:R-:W-:-:S02]  /*2050*/  IMAD.SHL.U32 R10, R36, 0x40, RZ ;  /* 0x00000040240a7824 */ /* 0x000fc400078e00ff */
[----:B------:R-:W-:-:S04]  /*2060*/  IMAD.WIDE.U32 R92, R36, 0xe0, RZ ;  /* 0x000000e0245c7825 */ /* 0x000fc800078e00ff */
[----:B------:R-:W-:Y:S02]  /*2070*/  IMAD R13, R43, 0xe0, RZ ;  /* 0x000000e02b0d7824 */ /* 0x000fe400078e02ff */
[----:B------:R-:W-:-:S04]  /*2080*/  IMAD.WIDE.U32 R132, R228, R42, R104 ;  /* 0x0000002ae4847225 */ /* 0x000fc800078e0068 */
[C---:B------:R-:W-:Y:S02]  /*2090*/  VIADD R41, R228.reuse, 0x80 ;  /* 0x00000080e4297836 */ /* 0x040fe40000000000 */
[----:B------:R-:W-:Y:S02]  /*20a0*/  VIADD R53, R228, 0xc0 ;  /* 0x000000c0e4357836 */ /* 0x000fe40000000000 */
[----:B------:R-:W-:Y:S02]  /*20b0*/  IMAD.SHL.U32 R120, R15, 0x2, RZ ;  /* 0x000000020f787824 */ /* 0x000fe400078e00ff */
[----:B------:R-:W-:Y:S02]  /*20c0*/  IMAD.SHL.U32 R41, R41, 0x80, RZ ;  /* 0x0000008029297824 */ /* 0x000fe400078e00ff */
[----:B------:R-:W-:Y:S02]  /*20d0*/  IMAD.SHL.U32 R53, R53, 0x80, RZ ;  /* 0x0000008035357824 */ /* 0x000fe400078e00ff */
[----:B------:R-:W-:Y:S01]  /*20e0*/  IMAD.WIDE.U32 R98, R30, 0xe0, RZ ;  /* 0x000000e01e627825 */ /* 0x000fe200078e00ff */
[----:B------:R-:W-:-:S02]  /*20f0*/  LOP3.LUT R41, R41, 0x380, RZ, 0xc0, !PT ;  /* 0x0000038029297812 */ /* 0x000fc400078ec0ff */
[----:B------:R-:W-:Y:S01]  /*2100*/  LOP3.LUT R53, R53, 0x380, RZ, 0xc0, !PT ;  /* 0x0000038035357812 */ /* 0x000fe200078ec0ff */
[----:B------:R-:W-:Y:S01]  /*2110*/  IMAD.WIDE.U32 R102, R228, R42, R18 ;  /* 0x0000002ae4667225 */ /* 0x000fe200078e0012 */
[----:B------:R-:W-:Y:S02]  /*2120*/  SHF.R.U32.HI R140, RZ, 0x3, R41 ;  /* 0x00000003ff8c7819 */ /* 0x000fe40000011629 */
[----:B------:R-:W-:Y:S01]  /*2130*/  SHF.R.U32.HI R139, RZ, 0x3, R53 ;  /* 0x00000003ff8b7819 */ /* 0x000fe20000011635 */
[----:B------:R-:W-:-:S04]  /*2140*/  IMAD.WIDE.U32 R126, R42, 0xe0, RZ ;  /* 0x000000e02a7e7825 */ /* 0x000fc800078e00ff */
[----:B------:R-:W-:Y:S01]  /*2150*/  IMAD.IADD R13, R127, 0x1, R13 ;  /* 0x000000017f0d7824 */ /* 0x000fe200078e020d */
[----:B--2---:R-:W-:Y:S02]  /*2160*/  SHF.R.S32.HI R0, RZ, 0x1f, R27 ;  /* 0x0000001fff007819 */ /* 0x004fe4000001141b */
[----:B------:R-:W-:Y:S02]  /*2170*/  SEL R7, R27, RZ, !P0 ;  /* 0x000000ff1b077207 */ /* 0x000fe40004000000 */
[----:B------:R-:W-:Y:S02]  /*2180*/  SEL R6, R0, RZ, !P0 ;  /* 0x000000ff00067207 */ /* 0x000fe40004000000 */
[----:B------:R-:W-:Y:S01]  /*2190*/  IADD3 R100, P0, R228, R29, RZ ;  /* 0x0000001de4647210 */ /* 0x000fe20007f1e0ff */
[----:B------:R-:W-:-:S04]  /*21a0*/  IMAD.WIDE.U32 R44, R7, UR4, R4 ;  /* 0x00000004072c7c25 */ /* 0x000fc8000f8e0004 */
[----:B------:R-:W-:Y:S02]  /*21b0*/  IMAD R0, R6, UR4, RZ ;  /* 0x0000000406007c24 */ /* 0x000fe4000f8e02ff */
[----:B------:R-:W-:Y:S02]  /*21c0*/  IMAD R29, R228, R43, R14 ;  /* 0x0000002be41d7224 */ /* 0x000fe400078e020e */
[----:B------:R-:W-:Y:S01]  /*21d0*/  IMAD R49, R7, UR5, R0 ;  /* 0x0000000507317c24 */ /* 0x000fe2000f8e0200 */
[----:B------:R-:W-:Y:S05]  /*21e0*/  @!P6 WARPSYNC.ALL ;  /* 0x000000000000e948 */ /* 0x000fea0003800000 */
[----:B------:R-:W-:Y:S01]  /*21f0*/  ULDC.64 UR4, c[0x0][0x330] ;  /* 0x0000cc0000047ab9 */ /* 0x000fe20000000a00 */
[----:B------:R-:W-:-:S02]  /*2200*/  IMAD.X R101, R20, 0x1, R39, P0 ;  /* 0x0000000114657824 */ /* 0x000fc400000e0627 */
        /* <DEDUP_REMOVED lines=12> */
[----:B------:R-:W-:-:S04]  /*22d0*/  IMAD.WIDE.U32 R8, R228, R36, R18 ;  /* 0x00000024e4087225 */ /* 0x000fc800078e0012 */
[----:B------:R-:W-:Y:S02]  /*22e0*/  IMAD.IADD R3, R18, 0x1, R3 ;  /* 0x0000000112037824 */ /* 0x000fe400078e0203 */
[----:B------:R-:W-:-:S04]  /*22f0*/  IMAD.WIDE.U32 R46, R7, UR4, R46 ;  /* 0x00000004072e7c25 */ /* 0x000fc8000f8e002e */
[----:B------:R-:W-:Y:S01]  /*2300*/  VIADD R43, R228, 0x40 ;  /* 0x00000040e42b7836 */ /* 0x000fe20000000000 */
[----:B------:R-:W-:Y:S01]  /*2310*/  IADD3 R14, P0, R104, R132, RZ ;  /* 0x00000084680e7210 */ /* 0x000fe20007f1e0ff */
[----:B------:R-:W-:Y:S01]  /*2320*/  IMAD.WIDE.U32 R6, R228, R30, R22 ;  /* 0x0000001ee4067225 */ /* 0x000fe200078e0016 */
[----:B------:R-:W-:-:S03]  /*2330*/  ULDC UR4, c[0x0][0x2f4] ;  /* 0x0000bd0000047ab9 */ /* 0x000fc60000000800 */
[C---:B------:R-:W-:Y:S01]  /*2340*/  IMAD R97, R228.reuse, R31, R0 ;  /* 0x0000001fe4617224 */ /* 0x040fe200078e0200 */
[----:B------:R-:W-:Y:S01]  /*2350*/  P2R R0, PR, RZ, 0x4 ;  /* 0x00000004ff007803 */ /* 0x000fe20000000000 */
[----:B------:R-:W-:-:S04]  /*2360*/  IMAD.WIDE.U32 R4, R228, R36, R22 ;  /* 0x00000024e4047225 */ /* 0x000fc800078e0016 */
[----:B------:R-:W-:Y:S01]  /*2370*/  IMAD.MOV.U32 R90, RZ, RZ, R8 ;  /* 0x000000ffff5a7224 */ /* 0x000fe200078e0008 */
[----:B------:R-:W-:Y:S01]  /*2380*/  SHF.R.S32.HI R8, RZ, 0x1f, R3 ;  /* 0x0000001fff087819 */ /* 0x000fe20000011403 */
[----:B------:R-:W-:Y:S01]  /*2390*/  IMAD.IADD R95, R7, 0x1, R97 ;  /* 0x00000001075f7824 */ /* 0x000fe200078e0261 */
[----:B-----5:R-:W-:Y:S01]  /*23a0*/  SHF.R.S32.HI R7, RZ, 0x1f, R121 ;  /* 0x0000001fff077819 */ /* 0x020fe20000011479 */
[----:B------:R-:W-:Y:S01]  /*23b0*/  IMAD.IADD R5, R5, 0x1, R91 ;  /* 0x0000000105057824 */ /* 0x000fe200078e025b */
[----:B------:R-:W-:Y:S01]  /*23c0*/  LEA.HI R38, R8, R3, RZ, 0x4 ;  /* 0x0000000308267211 */ /* 0x000fe200078f20ff */
[----:B------:R-:W-:Y:S01]  /*23d0*/  IMAD.IADD R91, R91, 0x1, R9 ;  /* 0x000000015b5b7824 */ /* 0x000fe200078e0209 */
[----:B------:R-:W-:Y:S01]  /*23e0*/  SHF.L.U64.HI R8, R30, 0x6, R31 ;  /* 0x000000061e087819 */ /* 0x000fe2000001021f */
[----:B------:R-:W-:Y:S02]  /*23f0*/  IMAD.SHL.U32 R3, R229, 0x80, RZ ;  /* 0x00000080e5037824 */ /* 0x000fe400078e00ff */
[----:B------:R-:W-:Y:S01]  /*2400*/  IMAD.IADD R97, R97, 0x1, R11 ;  /* 0x0000000161617824 */ /* 0x000fe200078e020b */
[----:B------:R-:W-:Y:S01]  /*2410*/  SHF.L.U64.HI R11, R36, 0x7, R37 ;  /* 0x00000007240b7819 */ /* 0x000fe20000010225 */
[----:B------:R-:W-:Y:S01]  /*2420*/  IMAD.MOV.U32 R94, RZ, RZ, R6 ;  /* 0x000000ffff5e7224 */ /* 0x000fe200078e0006 */
[----:B------:R-:W-:Y:S01]  /*2430*/  LOP3.LUT R3, R3, 0x380, RZ, 0xc0, !PT ;  /* 0x0000038003037812 */ /* 0x000fe200078ec0ff */
[----:B------:R-:W-:-:S02]  /*2440*/  IMAD R6, R7, R36, RZ ;  /* 0x0000002407067224 */ /* 0x000fc400078e02ff */
[----:B------:R-:W-:Y:S02]  /*2450*/  IMAD.SHL.U32 R9, R36, 0x80, RZ ;  /* 0x0000008024097824 */ /* 0x000fe400078e00ff */
[----:B------:R-:W-:-:S04]  /*2460*/  IMAD.WIDE.U32 R88, R121, R36, R4 ;  /* 0x0000002479587225 */ /* 0x000fc800078e0004 */
[----:B------:R-:W-:-:S04]  /*2470*/  IMAD.WIDE.U32 R90, R121, R36, R90 ;  /* 0x00000024795a7225 */ /* 0x000fc800078e005a */
[----:B------:R-:W-:Y:S02]  /*2480*/  VIADD R36, R228, 0x40 ;  /* 0x00000040e4247836 */ /* 0x000fe40000000000 */
[----:B-1----:R-:W-:Y:S02]  /*2490*/  VIADD R28, R26, 0xffffff80 ;  /* 0xffffff801a1c7836 */ /* 0x002fe40000000000 */
[----:B------:R-:W-:Y:S02]  /*24a0*/  IMAD R33, R121, R37, R6 ;  /* 0x0000002579217224 */ /* 0x000fe400078e0206 */
[-C--:B------:R-:W-:Y:S02]  /*24b0*/  IMAD R6, R7, R30.reuse, RZ ;  /* 0x0000001e07067224 */ /* 0x080fe400078e02ff */
[----:B------:R-:W-:Y:S02]  /*24c0*/  IMAD.SHL.U32 R36, R36, 0x80, RZ ;  /* 0x0000008024247824 */ /* 0x000fe400078e00ff */
[----:B------:R-:W-:Y:S01]  /*24d0*/  IMAD.SHL.U32 R43, R43, 0x80, RZ ;  /* 0x000000802b2b7824 */ /* 0x000fe200078e00ff */
[----:B------:R-:W-:Y:S01]  /*24e0*/  SHF.R.U32.HI R20, RZ, 0x3, R3 ;  /* 0x00000003ff147819 */ /* 0x000fe20000011603 */
[----:B------:R-:W-:Y:S01]  /*24f0*/  IMAD.IADD R15, R29, 0x1, R133 ;  /* 0x000000011d0f7824 */ /* 0x000fe200078e0285 */
[----:B------:R-:W-:Y:S01]  /*2500*/  LOP3.LUT R27, R3, 0x30, R18, 0xf8, !PT ;  /* 0x00000030031b7812 */ /* 0x000fe200078ef812 */
[C---:B------:R-:W-:Y:S01]  /*2510*/  IMAD R35, R121.reuse, R31, R6 ;  /* 0x0000001f79237224 */ /* 0x040fe200078e0206 */
[----:B------:R-:W-:Y:S01]  /*2520*/  SHF.R.S32.HI R52, RZ, 0x1f, R28 ;  /* 0x0000001fff347819 */ /* 0x000fe2000001141c */
[C---:B------:R-:W-:Y:S01]  /*2530*/  IMAD.SHL.U32 R6, R30.reuse, 0x40, RZ ;  /* 0x000000401e067824 */ /* 0x040fe200078e00ff */
[C---:B------:R-:W-:Y:S01]  /*2540*/  SHF.L.U64.HI R7, R30.reuse, 0x7, R31 ;  /* 0x000000071e077819 */ /* 0x040fe2000001021f */
[----:B------:R-:W-:Y:S01]  /*2550*/  IMAD.SHL.U32 R5, R30, 0x80, RZ ;  /* 0x000000801e057824 */ /* 0x000fe200078e00ff */
[----:B------:R-:W-:Y:S01]  /*2560*/  LOP3.LUT R36, R36, 0x380, RZ, 0xc0, !PT ;  /* 0x0000038024247812 */ /* 0x000fe200078ec0ff */
[----:B------:R-:W-:Y:S01]  /*2570*/  IMAD.WIDE.U32 R94, R121, R30, R94 ;  /* 0x0000001e795e7225 */ /* 0x000fe200078e005e */
[----:B------:R-:W-:-:S03]  /*2580*/  LOP3.LUT R43, R43, 0x380, RZ, 0xc0, !PT ;  /* 0x000003802b2b7812 */ /* 0x000fc600078ec0ff */
[----:B------:R-:W-:Y:S01]  /*2590*/  IMAD.WIDE.U32 R96, R121, R30, R96 ;  /* 0x0000001e79607225 */ /* 0x000fe200078e0060 */
[----:B------:R-:W-:Y:S02]  /*25a0*/  LOP3.LUT R30, R27, R20, RZ, 0x3c, !PT ;  /* 0x000000141b1e7212 */ /* 0x000fe400078e3cff */
[----:B------:R-:W-:Y:S01]  /*25b0*/  LEA.HI R52, R52, R28, RZ, 0x5 ;  /* 0x0000001c34347211 */ /* 0x000fe200078f28ff */
[----:B------:R-:W-:Y:S01]  /*25c0*/  IMAD.X R26, R15, 0x1, R105, P0 ;  /* 0x000000010f1a7824 */ /* 0x000fe200000e0669 */
[----:B------:R-:W-:Y:S01]  /*25d0*/  IADD3 R27, P0, R14, R104, RZ ;  /* 0x000000680e1b7210 */ /* 0x000fe20007f1e0ff */
[----:B------:R-:W-:Y:S01]  /*25e0*/  IMAD R37, R37, 0xe0, RZ ;  /* 0x000000e025257824 */ /* 0x000fe200078e02ff */
[--C-:B------:R-:W-:Y:S01]  /*25f0*/  LOP3.LUT R39, R3, 0x70, R38.reuse, 0xf8, !PT ;  /* 0x0000007003277812 */ /* 0x100fe200078ef826 */
[----:B------:R-:W-:Y:S01]  /*2600*/  IMAD R31, R31, 0xe0, RZ ;  /* 0x000000e01f1f7824 */ /* 0x000fe200078e02ff */
[--C-:B------:R-:W-:Y:S01]  /*2610*/  LOP3.LUT R40, R36, 0x70, R38.reuse, 0xf8, !PT ;  /* 0x0000007024287812 */ /* 0x100fe200078ef826 */
[----:B------:R-:W-:Y:S01]  /*2620*/  VIADD R4, R18, 0x40 ;  /* 0x0000004012047836 */ /* 0x000fe20000000000 */
[----:B------:R-:W-:Y:S01]  /*2630*/  SHF.R.U32.HI R43, RZ, 0x3, R43 ;  /* 0x00000003ff2b7819 */ /* 0x000fe2000001162b */
[----:B------:R-:W-:Y:S01]  /*2640*/  IMAD.IADD R112, R93, 0x1, R37 ;  /* 0x000000015d707824 */ /* 0x000fe200078e0225 */
[--C-:B------:R-:W-:Y:S01]  /*2650*/  LOP3.LUT R41, R41, 0x70, R38.reuse, 0xf8, !PT ;  /* 0x0000007029297812 */ /* 0x100fe200078ef826 */
[----:B------:R-:W-:Y:S01]  /*2660*/  IMAD.IADD R28, R99, 0x1, R31 ;  /* 0x00000001631c7824 */ /* 0x000fe200078e021f */
[--C-:B------:R-:W-:Y:S01]  /*2670*/  SHF.R.S32.HI R36, RZ, 0x4, R38.reuse ;  /* 0x00000004ff247819 */ /* 0x100fe20000011426 */
[----:B------:R-:W-:Y:S01]  /*2680*/  IMAD.SHL.U32 R52, R52, 0x20, RZ ;  /* 0x0000002034347824 */ /* 0x000fe200078e00ff */
[----:B------:R-:W-:Y:S01]  /*2690*/  LOP3.LUT R37, R38, 0xfffffff0, RZ, 0xc0, !PT ;  /* 0xfffffff026257812 */ /* 0x000fe200078ec0ff */
[----:B------:R-:W-:Y:S01]  /*26a0*/  IMAD.X R31, R26, 0x1, R105, P0 ;  /* 0x000000011a1f7824 */ /* 0x000fe200000e0669 */
[----:B------:R-:W-:Y:S01]  /*26b0*/  LOP3.LUT R116, R39, R20, RZ, 0x3c, !PT ;  /* 0x0000001427747212 */ /* 0x000fe200078e3cff */
[----:B------:R-:W-:Y:S01]  /*26c0*/  IMAD.IADD R29, R103, 0x1, R29 ;  /* 0x00000001671d7824 */ /* 0x000fe200078e021d */
[----:B------:R-:W-:-:S02]  /*26d0*/  LOP3.LUT R38, R53, 0x70, R38, 0xf8, !PT ;  /* 0x0000007035267812 */ /* 0x000fc400078ef826 */
[----:B------:R-:W-:Y:S01]  /*26e0*/  LOP3.LUT R115, R40, R43, RZ, 0x3c, !PT ;  /* 0x0000002b28737212 */ /* 0x000fe200078e3cff */
[----:B------:R-:W-:Y:S01]  /*26f0*/  IMAD.IADD R40, R45, 0x1, R49 ;  /* 0x000000012d287824 */ /* 0x000fe200078e0231 */
[----:B------:R-:W-:Y:S02]  /*2700*/  IADD3 R39, P0, R44, R102, RZ ;  /* 0x000000662c277210 */ /* 0x000fe40007f1e0ff */
[----:B------:R-:W-:Y:S02]  /*2710*/  LOP3.LUT R114, R41, R140, RZ, 0x3c, !PT ;  /* 0x0000008c29727212 */ /* 0x000fe400078e3cff */
[----:B------:R-:W-:Y:S01]  /*2720*/  LOP3.LUT R52, R52, 0xfffffc00, RZ, 0xc0, !PT ;  /* 0xfffffc0034347812 */ /* 0x000fe200078ec0ff */
[----:B------:R-:W-:Y:S01]  /*2730*/  IMAD.X R106, R29, 0x1, R40, P0 ;  /* 0x000000011d6a7824 */ /* 0x000fe200000e0628 */
[----:B------:R-:W-:Y:S02]  /*2740*/  LOP3.LUT R113, R38, R139, RZ, 0x3c, !PT ;  /* 0x0000008b26717212 */ /* 0x000fe400078e3cff */
        /* <DEDUP_REMOVED lines=8> */
[----:B------:R-:W-:Y:S02]  /*27d0*/  IMAD.IADD R33, R33, 0x1, R91 ;  /* 0x0000000121217824 */ /* 0x000fe400078e025b */
[----:B------:R-:W-:Y:S02]  /*27e0*/  IMAD.IADD R35, R35, 0x1, R97 ;  /* 0x0000000123237824 */ /* 0x000fe400078e0261 */
[----:B------:R-:W-:-:S02]  /*27f0*/  IMAD.IADD R116, R52, 0x1, R116 ;  /* 0x0000000134747824 */ /* 0x000fc400078e0274 */
[----:B------:R-:W-:Y:S02]  /*2800*/  IMAD.IADD R115, R51, 0x1, R115 ;  /* 0x0000000133737824 */ /* 0x000fe400078e0273 */
[----:B---3--:R-:W-:Y:S02]  /*2810*/  IMAD.IADD R114, R50, 0x1, R114 ;  /* 0x0000000132727824 */ /* 0x008fe400078e0272 */
[----:B----4-:R-:W-:Y:S02]  /*2820*/  IMAD.IADD R113, R48, 0x1, R113 ;  /* 0x0000000130717824 */ /* 0x010fe400078e0271 */
[----:B------:R-:W-:Y:S02]  /*2830*/  IMAD.X R107, RZ, RZ, R40, P3 ;  /* 0x000000ffff6b7224 */ /* 0x000fe400018e0628 */
[----:B------:R-:W-:Y:S02]  /*2840*/  IMAD.X R108, RZ, RZ, R106, P2 ;  /* 0x000000ffff6c7224 */ /* 0x000fe400010e066a */
[----:B------:R-:W-:Y:S01]  /*2850*/  IMAD.IADD R109, R47, 0x1, R109 ;  /* 0x000000012f6d7824 */ /* 0x000fe200078e026d */
[----:B------:R-:W-:Y:S06]  /*2860*/  @!P6 BAR.SYNC.DEFER_BLOCKING 0x9, 0x100 ;  /* 0x024400000000eb1d */ /* 0x000fec0000010000 */
.L_x_8076:
        /* <DEDUP_REMOVED lines=53> */
.L_x_7997:
[----:B------:R-:W-:Y:S05]  /*2bc0*/  BSYNC B1 ;  /* 0x0000000000017941 */ /* 0x000fea0003800000 */
.L_x_7996:
        /* <DEDUP_REMOVED lines=38> */
.L_x_7999:
[----:B------:R-:W-:Y:S05]  /*2e30*/  BSYNC B1 ;  /* 0x0000000000017941 */ /* 0x000fea0003800000 */
.L_x_7998:
        /* <DEDUP_REMOVED lines=26> */
.L_x_8001:
[----:B------:R-:W-:Y:S05]  /*2fe0*/  BSYNC B1 ;  /* 0x0000000000017941 */ /* 0x000fea0003800000 */
.L_x_8000:
        /* <DEDUP_REMOVED lines=31> */
.L_x_8003:
[----:B------:R-:W-:Y:S05]  /*31e0*/  BSYNC B1 ;  /* 0x0000000000017941 */ /* 0x000fea0003800000 */
.L_x_8002:
[----:B------:R-:W-:Y:S01]  /*31f0*/  ULOP3.LUT UR4, UR60, 0x1, URZ, 0xfc, !UPT ;  /* 0x000000013c047892 */ /* 0x000fe2000f8efc3f */
[----:B------:R-:W-:Y:S02]  /*3200*/  IMAD.MOV.U32 R153, RZ, RZ, R78 ;  /* 0x000000ffff997224 */ /* 0x000fe400078e004e */
[----:B------:R-:W-:Y:S01]  /*3210*/  IMAD.MOV.U32 R154, RZ, RZ, R82 ;  /* 0x000000ffff9a7224 */ /* 0x000fe200078e0052 */
[----:B------:R-:W-:Y:S01]  /*3220*/  UISETP.NE.AND UP0, UPT, UR4, 0x3, UPT ;  /* 0x000000030400788c */ /* 0x000fe2000bf05270 */
[----:B-----5:R-:W-:Y:S02]  /*3230*/  IMAD.MOV.U32 R145, RZ, RZ, R68 ;  /* 0x000000ffff917224 */ /* 0x020fe400078e0044 */
[----:B------:R-:W-:Y:S02]  /*3240*/  IMAD.MOV.U32 R148, RZ, RZ, R72 ;  /* 0x000000ffff947224 */ /* 0x000fe400078e0048 */
[----:B------:R-:W-:Y:S01]  /*3250*/  IMAD.MOV.U32 R146, RZ, RZ, R70 ;  /* 0x000000ffff927224 */ /* 0x000fe200078e0046 */
[----:B------:R-:W-:Y:S01]  /*3260*/  PLOP3.LUT P5, PT, PT, PT, UP0, 0x80, 0x0 ;  /* 0x000000000000781c */ /* 0x000fe20003faf008 */
        /* <DEDUP_REMOVED lines=11> */
.L_x_8004:
[----:B------:R-:W-:Y:S01]  /*3320*/  IMAD R110, R17, 0x8, R16 ;  /* 0x00000008116e7824 */ /* 0x000fe200078e0210 */
[----:B------:R-:W-:Y:S01]  /*3330*/  SHF.L.U32 R125, R237, 0x1f, RZ ;  /* 0x0000001fed7d7819 */ /* 0x000fe200000006ff */
[----:B------:R-:W-:Y:S03]  /*3340*/  BSSY B1, `(.L_x_8005) ;  /* 0x0000003000017945 */ /* 0x000fe60003800000 */
[----:B------:R-:W1:Y:S02]  /*3350*/  SYNCS.PHASECHK.TRANS64.TRYWAIT P6, [R110+URZ+0x2e890], R125 ;  /* 0x02e8907d6e0075a7 */ /* 0x000e6400080c017f */
[----:B-1----:R-:W-:Y:S05]  /*3360*/  @!P6 BRA `(.L_x_8006) ;  /* 0x000002740058e947 */ /* 0x002fea0003800000 */
.L_x_8297:
[----:B------:R-:W-:Y:S05]  /*3370*/  BSYNC B1 ;  /* 0x0000000000017941 */ /* 0x000fea0003800000 */
.L_x_8005:
[----:B------:R-:W-:Y:S01]  /*3380*/  BSSY B1, `(.L_x_8007) ;  /* 0x00000f7000017945 */ /* 0x000fe20003800000 */
[----:B------:R-:W-:-:S03]  /*3390*/  IMAD R150, R17, 0x7000, R30 ;  /* 0x0000700011967824 */ /* 0x000fc600078e021e */
        /* <DEDUP_REMOVED lines=38> */
[----:B------:R-:W-:Y:S01]  /*3600*/  FMUL.FTZ R162, R48, R159 ;  /* 0x0000009f30a27220 */ /* 0x000fe20000410000 */
[--C-:B------:R-:W-:Y:S01]  /*3610*/  HADD2.F32 R156, -RZ, R49.reuse.H1_H1 ;  /* 0x30000031ff9c7230 */ /* 0x100fe20000004100 */
[----:B------:R-:W-:Y:S01]  /*3620*/  F2FP.F16.E4M3.UNPACK_B R154, R154 ;  /* 0x0000009aff9a723e */ /* 0x000fe200020006ff */
[----:B------:R-:W-:Y:S02]  /*3630*/  HADD2.F32 R155, -RZ, R49.H0_H0 ;  /* 0x20000031ff9b7230 */ /* 0x000fe40000004100 */
        /* <DEDUP_REMOVED lines=74> */
.L_x_8012:
[----:B------:R-:W-:Y:S05]  /*3ae0*/  BSYNC B3 ;  /* 0x0000000000037941 */ /* 0x000fea0003800000 */
.L_x_8011:
[----:B------:R-:W-:Y:S01]  /*3af0*/  ULDC.64 UR4, c[0x0][0x2e8] ;  /* 0x0000ba0000047ab9 */ /* 0x000fe20000000a00 */
[----:B------:R-:W-:Y:S01]  /*3b00*/  ULDC.64 UR6, c[0x0][0x208] ;  /* 0x0000820000067ab9 */ /* 0x000fe20000000a00 */
[----:B------:R-:W-:-:S04]  /*3b10*/  IADD3 R80, P2, P6, R152, UR4, R44 ;  /* 0x0000000498507c10 */ /* 0x000fc8000fe5e02c */
[----:B------:R-:W-:-:S05]  /*3b20*/  IADD3.X R81, R151, UR5, R40, P2, P6 ;  /* 0x0000000597517c10 */ /* 0x000fca00097ec428 */
[----:B--2---:R2:W-:Y:S04]  /*3b30*/  STG.E.128 desc[UR6][R80.64], R48 ;  /* 0x0000003050007986 */ /* 0x0045e8000c101d06 */
.L_x_8010:
[----:B------:R-:W-:Y:S05]  /*3b40*/  BSYNC B2 ;  /* 0x0000000000027941 */ /* 0x000fea0003800000 */
.L_x_8009:
[----:B------:R-:W-:Y:S05]  /*3b50*/  @P1 BRA `(.L_x_8008) ;  /* 0x0000000400e41947 */ /* 0x000fea0003800000 */
[----:B------:R-:W-:Y:S01]  /*3b60*/  LOP3.LUT P2, RZ, R229, 0x4, RZ, 0xc0, !PT ;  /* 0x00000004e5ff7812 */ /* 0x000fe2000784c0ff */
[C---:B0-2---:R-:W-:Y:S01]  /*3b70*/  VIADD R49, R150.reuse, 0x40 ;  /* 0x0000004096317836 */ /* 0x045fe20000000000 */
[----:B------:R-:W-:Y:S11]  /*3b80*/  BSSY B2, `(.L_x_8013) ;  /* 0x0000071000027945 */ /* 0x000ff60003800000 */
[----:B------:R-:W-:Y:S01]  /*3b90*/  @P2 VIADD R49, R150, 0xffffffc0 ;  /* 0xffffffc096312836 */ /* 0x000fe20000000000 */
[----:B------:R-:W-:-:S03]  /*3ba0*/  ISETP.GE.AND P2, PT, R230, R130, PT ;  /* 0x00000082e600720c */ /* 0x000fc60003f46270 */
[----:B------:R-:W-:-:S06]  /*3bb0*/  IMAD.IADD R49, R16, 0x1, R49 ;  /* 0x0000000110317824 */ /* 0x000fcc00078e0231 */
[----:B------:R-:W0:Y:S04]  /*3bc0*/  LDS.128 R48, [R49+0x20400] ;  /* 0x0204000031307984 */ /* 0x000e280000000c00 */
        /* <DEDUP_REMOVED lines=13> */
[----:B0-----:R-:W-:Y:S01]  /*3ca0*/  IMAD.MOV.U32 R78, RZ, RZ, R48 ;  /* 0x000000ffff4e7224 */ /* 0x001fe200078e0030 */
[----:B------:R-:W-:Y:S01]  /*3cb0*/  LOP3.LUT R76, R76, 0xff00, R77, 0xf8, !PT ;  /* 0x0000ff004c4c7812 */ /* 0x000fe200078ef84d */
[----:B------:R-:W-:Y:S01]  /*3cc0*/  IMAD.U32 R77, R81, 0x10000, RZ ;  /* 0x00010000514d7824 */ /* 0x000fe200078e00ff */
[----:B------:R-:W-:Y:S01]  /*3cd0*/  LOP3.LUT R79, R79, 0xff00, R80, 0xf8, !PT ;  /* 0x0000ff004f4f7812 */ /* 0x000fe200078ef850 */
[----:B------:R-:W-:Y:S01]  /*3ce0*/  IMAD.U32 R82, R82, 0x10000, RZ ;  /* 0x0001000052527824 */ /* 0x000fe200078e00ff */
[----:B------:R-:W-:-:S02]  /*3cf0*/  F2FP.F16.E4M3.UNPACK_B R48, R49 ;  /* 0x00000031ff30723e */ /* 0x000fc400020006ff */
        /* <DEDUP_REMOVED lines=89> */
.L_x_8014:
[----:B------:R-:W-:Y:S05]  /*4290*/  BSYNC B2 ;  /* 0x0000000000027941 */ /* 0x000fea0003800000 */
.L_x_8013:
[----:B------:R-:W-:Y:S01]  /*42a0*/  ULDC.64 UR4, c[0x0][0x2e8] ;  /* 0x0000ba0000047ab9 */ /* 0x000fe20000000a00 */
[----:B------:R-:W-:Y:S01]  /*42b0*/  ULDC.64 UR6, c[0x0][0x208] ;  /* 0x0000820000067ab9 */ /* 0x000fe20000000a00 */
[----:B------:R-:W-:-:S04]  /*42c0*/  IADD3 R76, P2, P6, R41, UR4, R152 ;  /* 0x00000004294c7c10 */ /* 0x000fc8000fe5e098 */
[----:B------:R-:W-:-:S05]  /*42d0*/  IADD3.X R77, R107, UR5, R151, P2, P6 ;  /* 0x000000056b4d7c10 */ /* 0x000fca00097ec497 */
[----:B0-----:R3:W-:Y:S04]  /*42e0*/  STG.E.128 desc[UR6][R76.64], R48 ;  /* 0x000000304c007986 */ /* 0x0017e8000c101d06 */
.L_x_8008:
[----:B------:R-:W-:Y:S05]  /*42f0*/  BSYNC B1 ;  /* 0x0000000000017941 */ /* 0x000fea0003800000 */
.L_x_8007:
        /* <DEDUP_REMOVED lines=118> */
.L_x_8020:
[----:B------:R-:W-:Y:S05]  /*4a60*/  BSYNC B3 ;  /* 0x0000000000037941 */ /* 0x000fea0003800000 */
.L_x_8019:
[----:B------:R-:W-:Y:S01]  /*4a70*/  ULDC.64 UR4, c[0x0][0x2e8] ;  /* 0x0000ba0000047ab9 */ /* 0x000fe20000000a00 */
[----:B------:R-:W-:Y:S01]  /*4a80*/  ULDC.64 UR6, c[0x0][0x208] ;  /* 0x0000820000067ab9 */ /* 0x000fe20000000a00 */
[----:B------:R-:W-:-:S04]  /*4a90*/  IADD3 R72, P2, P3, R77, UR4, R44 ;  /* 0x000000044d487c10 */ /* 0x000fc8000fb5e02c */
[----:B------:R-:W-:-:S05]  /*4aa0*/  IADD3.X R73, R76, UR5, R40, P2, P3 ;  /* 0x000000054c497c10 */ /* 0x000fca00097e6428 */
[----:B--2---:R3:W-:Y:S04]  /*4ab0*/  STG.E.128 desc[UR6][R72.64], R48 ;  /* 0x0000003048007986 */ /* 0x0047e8000c101d06 */
.L_x_8018:
[----:B------:R-:W-:Y:S05]  /*4ac0*/  BSYNC B2 ;  /* 0x0000000000027941 */ /* 0x000fea0003800000 */
.L_x_8017:
[----:B------:R-:W-:Y:S05]  /*4ad0*/  @P1 BRA `(.L_x_8016) ;  /* 0x0000000400e41947 */ /* 0x000fea0003800000 */
[----:B------:R-:W-:Y:S01]  /*4ae0*/  LOP3.LUT P2, RZ, R229, 0x4, RZ, 0xc0, !PT ;  /* 0x00000004e5ff7812 */ /* 0x000fe2000784c0ff */
[C---:B0-23--:R-:W-:Y:S01]  /*4af0*/  VIADD R49, R150.reuse, 0x40 ;  /* 0x0000004096317836 */ /* 0x04dfe20000000000 */
[----:B------:R-:W-:Y:S11]  /*4b00*/  BSSY B2, `(.L_x_8021) ;  /* 0x0000071000027945 */ /* 0x000ff60003800000 */
[----:B------:R-:W-:Y:S01]  /*4b10*/  @P2 VIADD R49, R150, 0xffffffc0 ;  /* 0xffffffc096312836 */ /* 0x000fe20000000000 */
[----:B------:R-:W-:-:S03]  /*4b20*/  ISETP.GE.AND P2, PT, R230, R130, PT ;  /* 0x00000082e600720c */ /* 0x000fc60003f46270 */
[----:B------:R-:W-:-:S06]  /*4b30*/  IMAD.IADD R49, R16, 0x1, R49 ;  /* 0x0000000110317824 */ /* 0x000fcc00078e0231 */
[----:B------:R-:W0:Y:S04]  /*4b40*/  LDS.128 R48, [R49+0x22400] ;  /* 0x0224000031307984 */ /* 0x000e280000000c00 */
        /* <DEDUP_REMOVED lines=13> */
[----:B0-----:R-:W-:Y:S01]  /*4c20*/  IMAD.MOV.U32 R68, RZ, RZ, R48 ;  /* 0x000000ffff447224 */ /* 0x001fe200078e0030 */
        /* <DEDUP_REMOVED lines=94> */
.L_x_8022:
[----:B------:R-:W-:Y:S05]  /*5210*/  BSYNC B2 ;  /* 0x0000000000027941 */ /* 0x000fea0003800000 */
.L_x_8021:
[----:B------:R-:W-:Y:S01]  /*5220*/  ULDC.64 UR4, c[0x0][0x2e8] ;  /* 0x0000ba0000047ab9 */ /* 0x000fe20000000a00 */
[----:B------:R-:W-:Y:S01]  /*5230*/  ULDC.64 UR6, c[0x0][0x208] ;  /* 0x0000820000067ab9 */ /* 0x000fe20000000a00 */
[----:B------:R-:W-:-:S04]  /*5240*/  IADD3 R68, P2, P3, R41, UR4, R77 ;  /* 0x0000000429447c10 */ /* 0x000fc8000fb5e04d */
[----:B------:R-:W-:-:S05]  /*5250*/  IADD3.X R69, R107, UR5, R76, P2, P3 ;  /* 0x000000056b457c10 */ /* 0x000fca00097e644c */
[----:B0-----:R4:W-:Y:S04]  /*5260*/  STG.E.128 desc[UR6][R68.64], R48 ;  /* 0x0000003044007986 */ /* 0x0019e8000c101d06 */
.L_x_8016:
[----:B------:R-:W-:Y:S05]  /*5270*/  BSYNC B1 ;  /* 0x0000000000017941 */ /* 0x000fea0003800000 */
.L_x_8015:
        /* <DEDUP_REMOVED lines=118> */
.L_x_8028:
[----:B------:R-:W-:Y:S05]  /*59e0*/  BSYNC B3 ;  /* 0x0000000000037941 */ /* 0x000fea0003800000 */
.L_x_8027:
[----:B------:R-:W-:Y:S01]  /*59f0*/  ULDC.64 UR4, c[0x0][0x2e8] ;  /* 0x0000ba0000047ab9 */ /* 0x000fe20000000a00 */
[----:B------:R-:W-:Y:S01]  /*5a00*/  ULDC.64 UR6, c[0x0][0x208] ;  /* 0x0000820000067ab9 */ /* 0x000fe20000000a00 */
[----:B------:R-:W-:-:S04]  /*5a10*/  IADD3 R64, P2, P3, R69, UR4, R44 ;  /* 0x0000000445407c10 */ /* 0x000fc8000fb5e02c */
[----:B------:R-:W-:-:S05]  /*5a20*/  IADD3.X R65, R68, UR5, R40, P2, P3 ;  /* 0x0000000544417c10 */ /* 0x000fca00097e6428 */
[----:B--2---:R4:W-:Y:S04]  /*5a30*/  STG.E.128 desc[UR6][R64.64], R48 ;  /* 0x0000003040007986 */ /* 0x0049e8000c101d06 */
.L_x_8026:
[----:B------:R-:W-:Y:S05]  /*5a40*/  BSYNC B2 ;  /* 0x0000000000027941 */ /* 0x000fea0003800000 */
.L_x_8025:
[----:B------:R-:W-:Y:S05]  /*5a50*/  @P1 BRA `(.L_x_8024) ;  /* 0x0000000400e41947 */ /* 0x000fea0003800000 */
[----:B------:R-:W-:Y:S01]  /*5a60*/  LOP3.LUT P2, RZ, R229, 0x4, RZ, 0xc0, !PT ;  /* 0x00000004e5ff7812 */ /* 0x000fe2000784c0ff */
[C---:B0-234-:R-:W-:Y:S01]  /*5a70*/  VIADD R49, R150.reuse, 0x40 ;  /* 0x0000004096317836 */ /* 0x05dfe20000000000 */
[----:B------:R-:W-:Y:S11]  /*5a80*/  BSSY B2, `(.L_x_8029) ;  /* 0x0000071000027945 */ /* 0x000ff60003800000 */
[----:B------:R-:W-:Y:S01]  /*5a90*/  @P2 VIADD R49, R150, 0xffffffc0 ;  /* 0xffffffc096312836 */ /* 0x000fe20000000000 */
[----:B------:R-:W-:-:S03]  /*5aa0*/  ISETP.GE.AND P2, PT, R230, R130, PT ;  /* 0x00000082e600720c */ /* 0x000fc60003f46270 */
[----:B------:R-:W-:-:S06]  /*5ab0*/  IMAD.IADD R49, R16, 0x1, R49 ;  /* 0x0000000110317824 */ /* 0x000fcc00078e0231 */
[----:B------:R-:W0:Y:S04]  /*5ac0*/  LDS.128 R48, [R49+0x24400] ;  /* 0x0244000031307984 */ /* 0x000e280000000c00 */
        /* <DEDUP_REMOVED lines=13> */
[----:B0-----:R-:W-:Y:S01]  /*5ba0*/  IMAD.MOV.U32 R60, RZ, RZ, R48 ;  /* 0x000000ffff3c7224 */ /* 0x001fe200078e0030 */
        /* <DEDUP_REMOVED lines=94> */
.L_x_8030:
[----:B------:R-:W-:Y:S05]  /*6190*/  BSYNC B2 ;  /* 0x0000000000027941 */ /* 0x000fea0003800000 */
.L_x_8029:
[----:B------:R-:W-:Y:S01]  /*61a0*/  ULDC.64 UR4, c[0x0][0x2e8] ;  /* 0x0000ba0000047ab9 */ /* 0x000fe20000000a00 */
[----:B------:R-:W-:Y:S01]  /*61b0*/  ULDC.64 UR6, c[0x0][0x208] ;  /* 0x0000820000067ab9 */ /* 0x000fe20000000a00 */
[----:B------:R-:W-:-:S04]  /*61c0*/  IADD3 R60, P2, P3, R41, UR4, R69 ;  /* 0x00000004293c7c10 */ /* 0x000fc8000fb5e045 */
[----:B------:R-:W-:-:S05]  /*61d0*/  IADD3.X R61, R107, UR5, R68, P2, P3 ;  /* 0x000000056b3d7c10 */ /* 0x000fca00097e6444 */
[----:B0-----:R0:W-:Y:S04]  /*61e0*/  STG.E.128 desc[UR6][R60.64], R48 ;  /* 0x000000303c007986 */ /* 0x0011e8000c101d06 */
.L_x_8024:
[----:B------:R-:W-:Y:S05]  /*61f0*/  BSYNC B1 ;  /* 0x0000000000017941 */ /* 0x000fea0003800000 */
.L_x_8023:
        /* <DEDUP_REMOVED lines=116> */
.L_x_8035:
[----:B------:R-:W-:Y:S05]  /*6940*/  BSYNC B2 ;  /* 0x0000000000027941 */ /* 0x000fea0003800000 */
.L_x_8034:
[----:B------:R-:W-:Y:S01]  /*6950*/  ULDC.64 UR4, c[0x0][0x2e8] ;  /* 0x0000ba0000047ab9 */ /* 0x000fe20000000a00 */
[----:B------:R-:W-:Y:S01]  /*6960*/  ULDC.64 UR6, c[0x0][0x208] ;  /* 0x0000820000067ab9 */ /* 0x000fe20000000a00 */
[----:B------:R-:W-:-:S04]  /*6970*/  IADD3 R56, P2, P3, R128, UR4, R44 ;  /* 0x0000000480387c10 */ /* 0x000fc8000fb5e02c */
[----:B------:R-:W-:-:S05]  /*6980*/  IADD3.X R57, R131, UR5, R40, P2, P3 ;  /* 0x0000000583397c10 */ /* 0x000fca00097e6428 */
[----:B--2---:R0:W-:Y:S04]  /*6990*/  STG.E.128 desc[UR6][R56.64], R48 ;  /* 0x0000003038007986 */ /* 0x0041e8000c101d06 */
.L_x_8033:
[----:B------:R-:W-:Y:S05]  /*69a0*/  BSYNC B1 ;  /* 0x0000000000017941 */ /* 0x000fea0003800000 */
.L_x_8032:
        /* <DEDUP_REMOVED lines=9> */
[----:B------:R-:W-:Y:S01]  /*6a40*/  SHF.R.U32.HI R57, RZ, 0x8, R55 ;  /* 0x00000008ff397819 */ /* 0x000fe20000011637 */
[----:B0-----:R-:W-:Y:S01]  /*6a50*/  IMAD.MOV.U32 R54, RZ, RZ, R51 ;  /* 0x000000ffff367224 */ /* 0x001fe200078e0033 */
        /* <DEDUP_REMOVED lines=105> */
.L_x_8037:
[----:B------:R-:W-:Y:S05]  /*70f0*/  BSYNC B1 ;  /* 0x0000000000017941 */ /* 0x000fea0003800000 */
.L_x_8036:
[----:B------:R-:W-:Y:S01]  /*7100*/  ULDC.64 UR4, c[0x0][0x2e8] ;  /* 0x0000ba0000047ab9 */ /* 0x000fe20000000a00 */
[----:B------:R-:W-:Y:S01]  /*7110*/  ULDC.64 UR6, c[0x0][0x208] ;  /* 0x0000820000067ab9 */ /* 0x000fe20000000a00 */
[----:B------:R-:W-:-:S04]  /*7120*/  IADD3 R52, P2, P3, R41, UR4, R128 ;  /* 0x0000000429347c10 */ /* 0x000fc8000fb5e080 */
[----:B------:R-:W-:-:S05]  /*7130*/  IADD3.X R53, R107, UR5, R131, P2, P3 ;  /* 0x000000056b357c10 */ /* 0x000fca00097e6483 */
[----:B0-----:R0:W-:Y:S01]  /*7140*/  STG.E.128 desc[UR6][R52.64], R48 ;  /* 0x0000003034007986 */ /* 0x0011e2000c101d06 */
[----:B------:R-:W-:Y:S05]  /*7150*/  BRA `(.L_x_8031) ;  /* 0x00000050001c7947 */ /* 0x000fea0003800000 */
.L_x_7995:
[C---:B------:R-:W-:Y:S01]  /*7160*/  ISETP.GE.AND P5, PT, R228.reuse, R119, PT ;  /* 0x00000077e400720c */ /* 0x040fe20003fa6270 */
[C---:B------:R-:W-:Y:S01]  /*7170*/  VIADD R52, R228.reuse, 0xc0 ;  /* 0x000000c0e4347836 */ /* 0x040fe20000000000 */
[----:B------:R-:W-:Y:S01]  /*7180*/  P2R R61, PR, RZ, 0x1 ;  /* 0x00000001ff3d7803 */ /* 0x000fe20000000000 */
[----:B------:R-:W-:Y:S01]  /*7190*/  VIADD R60, R228, 0x40 ;  /* 0x00000040e43c7836 */ /* 0x000fe20000000000 */
[----:B------:R-:W-:Y:S01]  /*71a0*/  ISETP.GE.OR P5, PT, R18, R130, P5 ;  /* 0x000000821200720c */ /* 0x000fe20002fa6670 */
[----:B------:R-:W-:Y:S01]  /*71b0*/  VIADD R62, R228, 0x80 ;  /* 0x00000080e43e7836 */ /* 0x000fe20000000000 */
[----:B------:R-:W-:-:S11]  /*71c0*/  ULDC.64 UR6, c[0x0][0x208] ;  /* 0x0000820000067ab9 */ /* 0x000fd60000000a00 */
        /* <DEDUP_REMOVED lines=51> */
[----:B------:R-:W-:Y:S01]  /*7500*/  CS2R R52, SRZ ;  /* 0x0000000000347805 */ /* 0x000fe2000001ff00 */
[----:B------:R-:W-:Y:S01]  /*7510*/  @!P3 IMAD.X R85, R48, 0x1, R85, P6 ;  /* 0x000000013055b824 */ /* 0x000fe200030e0655 */
[----:B------:R-:W-:Y:S02]  /*7520*/  CS2R R48, SRZ ;  /* 0x0000000000307805 */ /* 0x000fe4000001ff00 */
[----:B------:R-:W-:Y:S02]  /*7530*/  CS2R R60, SRZ ;  /* 0x00000000003c7805 */ /* 0x000fe4000001ff00 */
        /* <DEDUP_REMOVED lines=18> */
[----:B------:R-:W-:-:S04]  /*7660*/  ULOP3.LUT UR4, UR60, 0x1, URZ, 0xfc, !UPT ;  /* 0x000000013c047892 */ /* 0x000fc8000f8efc3f */
        /* <DEDUP_REMOVED lines=9> */
[----:B----4-:R-:W-:Y:S02]  /*7700*/  IMAD.MOV.U32 R151, RZ, RZ, R58 ;  /* 0x000000ffff977224 */ /* 0x010fe400078e003a */
        /* <DEDUP_REMOVED lines=11> */
.L_x_8038:
        /* <DEDUP_REMOVED lines=9> */
.L_x_8298:
[----:B------:R-:W-:Y:S05]  /*7850*/  BSYNC B1 ;  /* 0x0000000000017941 */ /* 0x000fea0003800000 */
.L_x_8039:
        /* <DEDUP_REMOVED lines=19> */
[----:B------:R-:W-:-:S03]  /*7990*/  LEA.HI R82, R82, R83, RZ, 0x5 ;  /* 0x0000005352527211 */ /* 0x000fc600078f28ff */
[----:B------:R-:W-:Y:S02]  /*79a0*/  IMAD.SHL.U32 R157, R81, 0x10, RZ ;  /* 0x00000010519d7824 */ /* 0x000fe400078e00ff */
[----:B------:R-:W-:-:S03]  /*79b0*/  IMAD.SHL.U32 R82, R82, 0x20, RZ ;  /* 0x0000002052527824 */ /* 0x000fc600078e00ff */
[----:B------:R-:W-:Y:S02]  /*79c0*/  LOP3.LUT R81, R3, 0x70, R157, 0xf8, !PT ;  /* 0x0000007003517812 */ /* 0x000fe400078ef89d */
[----:B------:R-:W-:Y:S02]  /*79d0*/  LOP3.LUT R82, R82, 0xfffffc00, RZ, 0xc0, !PT ;  /* 0xfffffc0052527812 */ /* 0x000fe400078ec0ff */
[----:B------:R-:W-:-:S05]  /*79e0*/  LOP3.LUT R81, R81, R20, RZ, 0x3c, !PT ;  /* 0x0000001451517212 */ /* 0x000fca00078e3cff */
[----:B------:R-:W-:Y:S02]  /*79f0*/  IMAD.IADD R80, R82, 0x1, R81 ;  /* 0x0000000152507824 */ /* 0x000fe400078e0251 */
        /* <DEDUP_REMOVED lines=19> */
[----:B------:R-:W-:Y:S02]  /*7b30*/  SHF.R.U32.HI R52, RZ, 0x8, R51 ;  /* 0x00000008ff347819 */ /* 0x000fe40000011633 */
[----:B------:R-:W-:Y:S02]  /*7b40*/  SHF.R.U32.HI R167, RZ, 0x8, R55 ;  /* 0x00000008ffa77819 */ /* 0x000fe40000011637 */
[----:B------:R-:W-:Y:S01]  /*7b50*/  SHF.R.U32.HI R170, RZ, 0x18, R51 ;  /* 0x00000018ffaa7819 */ /* 0x000fe20000011633 */
[----:B------:R-:W-:Y:S01]  /*7b60*/  IMAD.SHL.U32 R52, R52, 0x100, RZ ;  /* 0x0000010034347824 */ /* 0x000fe200078e00ff */
[----:B------:R-:W-:-:S02]  /*7b70*/  LOP3.LUT R165, R51, 0xff, RZ, 0xc0, !PT ;  /* 0x000000ff33a57812 */ /* 0x000fc400078ec0ff */
[----:B------:R-:W-:Y:S02]  /*7b80*/  SHF.R.U32.HI R48, RZ, 0x10, R51 ;  /* 0x00000010ff307819 */ /* 0x000fe40000011633 */
[----:B------:R-:W-:Y:S02]  /*7b90*/  SHF.R.U32.HI R51, RZ, 0x10, R55 ;  /* 0x00000010ff337819 */ /* 0x000fe40000011637 */
[----:B------:R-:W-:Y:S01]  /*7ba0*/  PRMT R55, R168, 0x654, R53 ;  /* 0x00000654a8377816 */ /* 0x000fe20000000035 */
[----:B------:R-:W-:Y:S01]  /*7bb0*/  IMAD.SHL.U32 R53, R54, 0x100, RZ ;  /* 0x0000010036357824 */ /* 0x000fe200078e00ff */
[----:B------:R-:W-:Y:S01]  /*7bc0*/  PRMT R166, R169, 0x654, R166 ;  /* 0x00000654a9a67816 */ /* 0x000fe200000000a6 */
[----:B------:R-:W-:Y:S01]  /*7bd0*/  IMAD.SHL.U32 R54, R167, 0x100, RZ ;  /* 0x00000100a7367824 */ /* 0x000fe200078e00ff */
[----:B------:R-:W-:Y:S01]  /*7be0*/  PRMT R165, R170, 0x654, R165 ;  /* 0x00000654aaa57816 */ /* 0x000fe200000000a5 */
[----:B------:R-:W-:Y:S01]  /*7bf0*/  IMAD.U32 R168, R49, 0x10000, RZ ;  /* 0x0001000031a87824 */ /* 0x000fe200078e00ff */
[----:B------:R-:W-:Y:S01]  /*7c00*/  PRMT R163, R172, 0x654, R163 ;  /* 0x00000654aca37816 */ /* 0x000fe200000000a3 */
[----:B------:R-:W-:Y:S01]  /*7c10*/  IMAD.U32 R170, R51, 0x10000, RZ ;  /* 0x0001000033aa7824 */ /* 0x000fe200078e00ff */
[----:B------:R-:W-:Y:S01]  /*7c20*/  LOP3.LUT R167, R166, 0xff00, R53, 0xf8, !PT ;  /* 0x0000ff00a6a77812 */ /* 0x000fe200078ef835 */
[----:B------:R-:W-:Y:S01]  /*7c30*/  IMAD.U32 R53, R48, 0x10000, RZ ;  /* 0x0001000030357824 */ /* 0x000fe200078e00ff */
[----:B------:R-:W-:-:S02]  /*7c40*/  LOP3.LUT R52, R165, 0xff00, R52, 0xf8, !PT ;  /* 0x0000ff00a5347812 */ /* 0x000fc400078ef834 */
[----:B------:R-:W-:Y:S02]  /*7c50*/  LOP3.LUT R169, R55, 0xff00, R54, 0xf8, !PT ;  /* 0x0000ff0037a97812 */ /* 0x000fe400078ef836 */
[----:B------:R-:W-:Y:S02]  /*7c60*/  LOP3.LUT R163, R163, 0xff00, R164, 0xf8, !PT ;  /* 0x0000ff00a3a37812 */ /* 0x000fe400078ef8a4 */
[----:B------:R-:W-:Y:S02]  /*7c70*/  F2FP.F16.E4M3.UNPACK_B R165, R161.H1 ;  /* 0x000000a1ffa5723e */ /* 0x000fe400030006ff */
[----:B--2---:R-:W-:Y:S02]  /*7c80*/  F2FP.F16.E4M3.UNPACK_B R55, R84.H1 ;  /* 0x00000054ff37723e */ /* 0x004fe400030006ff */
[----:B-1----:R-:W-:Y:S01]  /*7c90*/  F2FP.F16.E4M3.UNPACK_B R54, R80.H1 ;  /* 0x00000050ff36723e */ /* 0x002fe200030006ff */
[----:B------:R-:W-:Y:S01]  /*7ca0*/  HADD2.F32 R166, -RZ, R165.H0_H0 ;  /* 0x200000a5ffa67230 */ /* 0x000fe20000004100 */
[----:B------:R-:W-:-:S02]  /*7cb0*/  LOP3.LUT R50, R163, 0xff0000, R50, 0xf8, !PT ;  /* 0x00ff0000a3327812 */ /* 0x000fc400078ef832 */
[----:B------:R-:W-:Y:S01]  /*7cc0*/  LOP3.LUT R48, R52, 0xff0000, R53, 0xf8, !PT ;  /* 0x00ff000034307812 */ /* 0x000fe200078ef835 */
[----:B------:R-:W-:Y:S01]  /*7cd0*/  HADD2.F32 R53, -RZ, R55.H0_H0 ;  /* 0x20000037ff357230 */ /* 0x000fe20000004100 */
[----:B------:R-:W-:Y:S01]  /*7ce0*/  F2FP.F16.E4M3.UNPACK_B R163, R160.H1 ;  /* 0x000000a0ffa3723e */ /* 0x000fe200030006ff */
[--C-:B------:R-:W-:Y:S01]  /*7cf0*/  HADD2.F32 R52, -RZ, R54.reuse.H0_H0 ;  /* 0x20000036ff347230 */ /* 0x100fe20000004100 */
[----:B------:R-:W-:Y:S01]  /*7d00*/  LOP3.LUT R51, R167, 0xff0000, R168, 0xf8, !PT ;  /* 0x00ff0000a7337812 */ /* 0x000fe200078ef8a8 */
[----:B------:R-:W-:Y:S02]  /*7d10*/  HADD2.F32 R168, -RZ, R165.H1_H1 ;  /* 0x300000a5ffa87230 */ /* 0x000fe40000004100 */
        /* <DEDUP_REMOVED lines=169> */
.L_x_8044:
[----:B------:R-:W-:Y:S05]  /*87b0*/  BSYNC B2 ;  /* 0x0000000000027941 */ /* 0x000fea0003800000 */
.L_x_8043:
        /* <DEDUP_REMOVED lines=12> */
.L_x_8042:
[----:B------:R-:W-:Y:S05]  /*8880*/  BSYNC B1 ;  /* 0x0000000000017941 */ /* 0x000fea0003800000 */
.L_x_8041:
        /* <DEDUP_REMOVED lines=30> */
[----:B------:R-:W-:-:S04]  /*8a70*/  IMAD R51, R17, 0x7000, R48 ;  /* 0x0000700011337824 */ /* 0x000fc800078e0230 */
[----:B------:R-:W-:Y:S02]  /*8a80*/  IMAD.IADD R52, R16, 0x1, R51 ;  /* 0x0000000110347824 */ /* 0x000fe400078e0233 */
        /* <DEDUP_REMOVED lines=12> */
[----:B------:R-:W-:-:S02]  /*8b50*/  SHF.R.U32.HI R155, RZ, 0x8, R63 ;  /* 0x00000008ff9b7819 */ /* 0x000fc4000001163f */
[----:B------:R-:W-:Y:S02]  /*8b60*/  LOP3.LUT R87, R59, 0xff, RZ, 0xc0, !PT ;  /* 0x000000ff3b577812 */ /* 0x000fe400078ec0ff */
[----:B------:R-:W-:Y:S01]  /*8b70*/  SHF.R.U32.HI R160, RZ, 0x18, R59 ;  /* 0x00000018ffa07819 */ /* 0x000fe2000001163b */
[----:B------:R-:W-:Y:S01]  /*8b80*/  IMAD.SHL.U32 R54, R155, 0x100, RZ ;  /* 0x000001009b367824 */ /* 0x000fe200078e00ff */
[----:B------:R-:W-:Y:S02]  /*8b90*/  SHF.R.U32.HI R158, RZ, 0x8, R61 ;  /* 0x00000008ff9e7819 */ /* 0x000fe4000001163d */
[----:B------:R-:W-:Y:S02]  /*8ba0*/  LOP3.LUT R135, R63, 0xff, RZ, 0xc0, !PT ;  /* 0x000000ff3f877812 */ /* 0x000fe400078ec0ff */
[----:B------:R-:W-:Y:S02]  /*8bb0*/  SHF.R.U32.HI R156, RZ, 0x18, R63 ;  /* 0x00000018ff9c7819 */ /* 0x000fe4000001163f */
[----:B------:R-:W-:-:S02]  /*8bc0*/  SHF.R.U32.HI R161, RZ, 0x10, R59 ;  /* 0x00000010ffa17819 */ /* 0x000fc4000001163b */
[----:B------:R-:W-:Y:S02]  /*8bd0*/  LOP3.LUT R134, R61, 0xff, RZ, 0xc0, !PT ;  /* 0x000000ff3d867812 */ /* 0x000fe400078ec0ff */
[--C-:B------:R-:W-:Y:S02]  /*8be0*/  SHF.R.U32.HI R157, RZ, 0x18, R61.reuse ;  /* 0x00000018ff9d7819 */ /* 0x100fe4000001163d */
[----:B------:R-:W-:Y:S01]  /*8bf0*/  LOP3.LUT R49, R49, 0xff00, R48, 0xf8, !PT ;  /* 0x0000ff0031317812 */ /* 0x000fe200078ef830 */
[----:B------:R-:W-:Y:S01]  /*8c00*/  IMAD.SHL.U32 R48, R159, 0x100, RZ ;  /* 0x000001009f307824 */ /* 0x000fe200078e00ff */
[----:B------:R-:W-:Y:S01]  /*8c10*/  SHF.R.U32.HI R59, RZ, 0x10, R61 ;  /* 0x00000010ff3b7819 */ /* 0x000fe2000001163d */
[----:B------:R-:W-:Y:S01]  /*8c20*/  IMAD.MOV.U32 R61, RZ, RZ, R52 ;  /* 0x000000ffff3d7224 */ /* 0x000fe200078e0034 */
[----:B------:R-:W-:Y:S01]  /*8c30*/  SHF.R.U32.HI R164, RZ, 0x10, R57 ;  /* 0x00000010ffa47819 */ /* 0x000fe20000011639 */
[----:B------:R-:W-:Y:S01]  /*8c40*/  IMAD.SHL.U32 R52, R158, 0x100, RZ ;  /* 0x000001009e347824 */ /* 0x000fe200078e00ff */
[----:B------:R-:W-:Y:S01]  /*8c50*/  PRMT R87, R160, 0x654, R87 ;  /* 0x00000654a0577816 */ /* 0x000fe20000000057 */
[----:B------:R-:W-:Y:S01]  /*8c60*/  IMAD.MOV.U32 R57, RZ, RZ, R50 ;  /* 0x000000ffff397224 */ /* 0x000fe200078e0032 */
[----:B------:R-:W-:Y:S01]  /*8c70*/  SHF.R.U32.HI R62, RZ, 0x10, R63 ;  /* 0x00000010ff3e7819 */ /* 0x000fe2000001163f */
[----:B------:R-:W-:Y:S01]  /*8c80*/  IMAD.U32 R50, R164, 0x10000, RZ ;  /* 0x00010000a4327824 */ /* 0x000fe200078e00ff */
[----:B------:R-:W-:-:S02]  /*8c90*/  PRMT R135, R156, 0x654, R135 ;  /* 0x000006549c877816 */ /* 0x000fc40000000087 */
[----:B------:R-:W-:Y:S01]  /*8ca0*/  PRMT R63, R157, 0x654, R134 ;  /* 0x000006549d3f7816 */ /* 0x000fe20000000086 */
[----:B------:R-:W-:Y:S01]  /*8cb0*/  IMAD.U32 R62, R62, 0x10000, RZ ;  /* 0x000100003e3e7824 */ /* 0x000fe200078e00ff */
[----:B------:R-:W-:Y:S01]  /*8cc0*/  LOP3.LUT R87, R87, 0xff00, R48, 0xf8, !PT ;  /* 0x0000ff0057577812 */ /* 0x000fe200078ef830 */
[----:B------:R-:W-:Y:S01]  /*8cd0*/  IMAD.U32 R48, R161, 0x10000, RZ ;  /* 0x00010000a1307824 */ /* 0x000fe200078e00ff */
[----:B------:R-:W-:Y:S02]  /*8ce0*/  LOP3.LUT R157, R135, 0xff00, R54, 0xf8, !PT ;  /* 0x0000ff00879d7812 */ /* 0x000fe400078ef836 */
[----:B------:R-:W-:Y:S01]  /*8cf0*/  LOP3.LUT R155, R63, 0xff00, R52, 0xf8, !PT ;  /* 0x0000ff003f9b7812 */ /* 0x000fe200078ef834 */
[----:B------:R-:W-:Y:S01]  /*8d00*/  IMAD.U32 R52, R59, 0x10000, RZ ;  /* 0x000100003b347824 */ /* 0x000fe200078e00ff */
[----:B------:R-:W-:Y:S02]  /*8d10*/  F2FP.F16.E4M3.UNPACK_B R135, R154.H1 ;  /* 0x0000009aff87723e */ /* 0x000fe400030006ff */
[----:B------:R-:W-:-:S02]  /*8d20*/  F2FP.F16.E4M3.UNPACK_B R84, R61.H1 ;  /* 0x0000003dff54723e */ /* 0x000fc400030006ff */
        /* <DEDUP_REMOVED lines=8> */
[----:B------:R-:W-:Y:S02]  /*8db0*/  HADD2.F32 R63, -RZ, R63.H1_H1 ;  /* 0x3000003fff3f7230 */ /* 0x000fe40000004100 */
        /* <DEDUP_REMOVED lines=166> */
[----:B------:R-:W-:Y:S01]  /*9820*/  F2FP.SATFINITE.E4M3.F32.PACK_AB_MERGE_C R51, R55, R158, R48 ;  /* 0x0000009e3733723e */ /* 0x000fe20004807030 */
[----:B------:R-:W-:Y:S01]  /*9830*/  IMAD.MOV.U32 R48, RZ, RZ, R59 ;  /* 0x000000ffff307224 */ /* 0x000fe200078e003b */
[----:B------:R-:W-:Y:S01]  /*9840*/  F2FP.SATFINITE.E4M3.F32.PACK_AB_MERGE_C R55, R49, R156, R134 ;  /* 0x0000009c3137723e */ /* 0x000fe20004807086 */
[----:B------:R-:W-:Y:S01]  /*9850*/  IMAD.MOV.U32 R49, RZ, RZ, R50 ;  /* 0x000000ffff317224 */ /* 0x000fe200078e0032 */
[----:B------:R-:W-:Y:S01]  /*9860*/  F2FP.SATFINITE.E4M3.F32.PACK_AB_MERGE_C R53, R52, R61, R56 ;  /* 0x0000003d3435723e */ /* 0x000fe20004807038 */
[----:B------:R-:W-:Y:S02]  /*9870*/  IMAD.MOV.U32 R52, RZ, RZ, R58 ;  /* 0x000000ffff347224 */ /* 0x000fe400078e003a */
[----:B------:R-:W-:-:S07]  /*9880*/  IMAD.MOV.U32 R50, RZ, RZ, R57 ;  /* 0x000000ffff327224 */ /* 0x000fce00078e0039 */
.L_x_8048:
[----:B------:R-:W-:Y:S05]  /*9890*/  BSYNC B2 ;  /* 0x0000000000027941 */ /* 0x000fea0003800000 */
.L_x_8047:
        /* <DEDUP_REMOVED lines=12> */
.L_x_8046:
[----:B------:R-:W-:Y:S05]  /*9960*/  BSYNC B1 ;  /* 0x0000000000017941 */ /* 0x000fea0003800000 */
.L_x_8045:
        /* <DEDUP_REMOVED lines=15> */
[----:B------:R-:W-:-:S03]  /*9a60*/  IMAD.SHL.U32 R51, R51, 0x80, RZ ;  /* 0x0000008033337824 */ /* 0x000fc600078e00ff */
        /* <DEDUP_REMOVED lines=40> */
[----:B------:R-:W-:Y:S01]  /*9cf0*/  SHF.R.U32.HI R84, RZ, 0x10, R67 ;  /* 0x00000010ff547819 */ /* 0x000fe20000011643 */
[----:B--2---:R-:W-:Y:S01]  /*9d00*/  IMAD.MOV.U32 R67, RZ, RZ, R52 ;  /* 0x000000ffff437224 */ /* 0x004fe200078e0034 */
[----:B------:R-:W-:Y:S01]  /*9d10*/  LOP3.LUT R48, R63, 0xff00, R48, 0xf8, !PT ;  /* 0x0000ff003f307812 */ /* 0x000fe200078ef830 */
[----:B------:R-:W-:Y:S01]  /*9d20*/  IMAD.SHL.U32 R63, R86, 0x100, RZ ;  /* 0x00000100563f7824 */ /* 0x000fe200078e00ff */
[----:B------:R-:W-:Y:S01]  /*9d30*/  PRMT R66, R85, 0x654, R66 ;  /* 0x0000065455427816 */ /* 0x000fe20000000042 */
[----:B------:R-:W-:Y:S01]  /*9d40*/  IMAD.U32 R83, R83, 0x10000, RZ ;  /* 0x0001000053537824 */ /* 0x000fe200078e00ff */
[----:B------:R-:W-:-:S02]  /*9d50*/  PRMT R64, R87, 0x654, R64 ;  /* 0x0000065457407816 */ /* 0x000fc40000000040 */
[----:B------:R-:W-:Y:S01]  /*9d60*/  LOP3.LUT R50, R48, 0xff0000, R49, 0xf8, !PT ;  /* 0x00ff000030327812 */ /* 0x000fe200078ef831 */
[----:B------:R-:W-:Y:S01]  /*9d70*/  IMAD.U32 R48, R84, 0x10000, RZ ;  /* 0x0001000054307824 */ /* 0x000fe200078e00ff */
[----:B------:R-:W-:Y:S02]  /*9d80*/  LOP3.LUT R52, R66, 0xff00, R69, 0xf8, !PT ;  /* 0x0000ff0042347812 */ /* 0x000fe400078ef845 */
[----:B------:R-:W-:Y:S02]  /*9d90*/  LOP3.LUT R82, R68, 0xff00, R71, 0xf8, !PT ;  /* 0x0000ff0044527812 */ /* 0x000fe400078ef847 */
[----:B------:R-:W-:Y:S02]  /*9da0*/  LOP3.LUT R63, R64, 0xff00, R63, 0xf8, !PT ;  /* 0x0000ff00403f7812 */ /* 0x000fe400078ef83f */
[----:B------:R-:W-:Y:S02]  /*9db0*/  F2FP.F16.E4M3.UNPACK_B R71, R150.H1 ;  /* 0x00000096ff47723e */ /* 0x000fe400030006ff */
[----:B------:R-:W-:-:S02]  /*9dc0*/  F2FP.F16.E4M3.UNPACK_B R68, R67.H1 ;  /* 0x00000043ff44723e */ /* 0x000fc400030006ff */
[----:B------:R-:W-:Y:S01]  /*9dd0*/  F2FP.F16.E4M3.UNPACK_B R66, R65.H1 ;  /* 0x00000041ff42723e */ /* 0x000fe200030006ff */
[----:B------:R-:W-:Y:S01]  /*9de0*/  HADD2.F32 R49, -RZ, R71.H0_H0 ;  /* 0x20000047ff317230 */ /* 0x000fe20000004100 */
[----:B------:R-:W-:Y:S01]  /*9df0*/  LOP3.LUT R48, R63, 0xff0000, R48, 0xf8, !PT ;  /* 0x00ff00003f307812 */ /* 0x000fe200078ef830 */
[----:B------:R-:W-:Y:S01]  /*9e00*/  HADD2.F32 R64, -RZ, R68.H0_H0 ;  /* 0x20000044ff407230 */ /* 0x000fe20000004100 */
[----:B------:R-:W-:Y:S01]  /*9e10*/  F2FP.F16.E4M3.UNPACK_B R69, R148.H1 ;  /* 0x00000094ff45723e */ /* 0x000fe200030006ff */
[--C-:B------:R-:W-:Y:S01]  /*9e20*/  HADD2.F32 R63, -RZ, R66.reuse.H0_H0 ;  /* 0x20000042ff3f7230 */ /* 0x100fe20000004100 */
[----:B------:R-:W-:Y:S01]  /*9e30*/  LOP3.LUT R52, R52, 0xff0000, R81, 0xf8, !PT ;  /* 0x00ff000034347812 */ /* 0x000fe200078ef851 */
[----:B------:R-:W-:Y:S02]  /*9e40*/  HADD2.F32 R66, -RZ, R66.H1_H1 ;  /* 0x30000042ff427230 */ /* 0x000fe40000004100 */
[----:B------:R-:W-:Y:S01]  /*9e50*/  FMUL.FTZ R84, R64, R49 ;  /* 0x0000003140547220 */ /* 0x000fe20000410000 */
[----:B------:R-:W-:-:S02]  /*9e60*/  HADD2.F32 R70, -RZ, R69.H0_H0 ;  /* 0x20000045ff467230 */ /* 0x000fc40000004100 */
        /* <DEDUP_REMOVED lines=8> */
[----:B------:R-:W-:Y:S02]  /*9ef0*/  F2FP.F16.E4M3.UNPACK_B R68, R67 ;  /* 0x00000043ff44723e */ /* 0x000fe400020006ff */
[----:B------:R-:W-:Y:S01]  /*9f00*/  LOP3.LUT R49, R82, 0xff0000, R83, 0xf8, !PT ;  /* 0x00ff000052317812 */ /* 0x000fe200078ef853 */
[-C--:B------:R-:W-:Y:S01]  /*9f10*/  FMUL.FTZ R84, R66, R70.reuse ;  /* 0x0000004642547220 */ /* 0x080fe20000410000 */
[----:B------:R-:W-:Y:S01]  /*9f20*/  FMUL.FTZ R65, R71, R70 ;  /* 0x0000004647417220 */ /* 0x000fe20000410000 */
[----:B------:R-:W-:Y:S01]  /*9f30*/  F2FP.F16.E4M3.UNPACK_B R148, R148 ;  /* 0x00000094ff94723e */ /* 0x000fe200020006ff */
[----:B------:R-:W-:-:S02]  /*9f40*/  HADD2.F32 R82, -RZ, R150.H0_H0 ;  /* 0x20000096ff527230 */ /* 0x000fc40000004100 */
[----:B------:R-:W-:Y:S02]  /*9f50*/  HADD2.F32 R70, -RZ, R68.H0_H0 ;  /* 0x20000044ff467230 */ /* 0x000fe40000004100 */
        /* <DEDUP_REMOVED lines=156> */
.L_x_8052:
[----:B------:R-:W-:Y:S05]  /*a920*/  BSYNC B2 ;  /* 0x0000000000027941 */ /* 0x000fea0003800000 */
.L_x_8051:
        /* <DEDUP_REMOVED lines=12> */
.L_x_8050:
[----:B------:R-:W-:Y:S05]  /*a9f0*/  BSYNC B1 ;  /* 0x0000000000017941 */ /* 0x000fea0003800000 */
.L_x_8049:
        /* <DEDUP_REMOVED lines=43> */
[----:B------:R-:W-:Y:S01]  /*acb0*/  IMAD.MOV.U32 R62, RZ, RZ, R54 ;  /* 0x000000ffff3e7224 */ /* 0x000fe200078e0036 */
[----:B------:R-:W-:Y:S01]  /*acc0*/  SHF.R.U32.HI R81, RZ, 0x10, R73 ;  /* 0x00000010ff517819 */ /* 0x000fe20000011649 */
[----:B------:R-:W-:Y:S01]  /*acd0*/  IMAD.SHL.U32 R50, R71, 0x100, RZ ;  /* 0x0000010047327824 */ /* 0x000fe200078e00ff */
[----:B------:R-:W-:-:S02]  /*ace0*/  LOP3.LUT R64, R75, 0xff, RZ, 0xc0, !PT ;  /* 0x000000ff4b407812 */ /* 0x000fc400078ec0ff */
[----:B------:R-:W-:Y:S01]  /*acf0*/  SHF.R.U32.HI R67, RZ, 0x18, R75 ;  /* 0x00000018ff437819 */ /* 0x000fe2000001164b */
[----:B------:R-:W-:Y:S01]  /*ad00*/  IMAD.U32 R52, R81, 0x10000, RZ ;  /* 0x0001000051347824 */ /* 0x000fe200078e00ff */
[----:B------:R-:W-:Y:S02]  /*ad10*/  LOP3.LUT R68, R77, 0xff, RZ, 0xc0, !PT ;  /* 0x000000ff4d447812 */ /* 0x000fe400078ec0ff */
[----:B------:R-:W-:Y:S02]  /*ad20*/  SHF.R.U32.HI R73, RZ, 0x18, R77 ;  /* 0x00000018ff497819 */ /* 0x000fe4000001164d */
[----:B------:R-:W-:Y:S01]  /*ad30*/  LOP3.LUT R65, R65, 0xff00, R48, 0xf8, !PT ;  /* 0x0000ff0041417812 */ /* 0x000fe200078ef830 */
[----:B------:R-:W-:Y:S01]  /*ad40*/  IMAD.SHL.U32 R48, R76, 0x100, RZ ;  /* 0x000001004c307824 */ /* 0x000fe200078e00ff */
[----:B------:R-:W-:Y:S02]  /*ad50*/  SHF.R.U32.HI R70, RZ, 0x8, R79 ;  /* 0x00000008ff467819 */ /* 0x000fe4000001164f */
[----:B------:R-:W-:-:S02]  /*ad60*/  PRMT R67, R67, 0x654, R64 ;  /* 0x0000065443437816 */ /* 0x000fc40000000040 */
[----:B------:R-:W-:Y:S01]  /*ad70*/  PRMT R73, R73, 0x654, R68 ;  /* 0x0000065449497816 */ /* 0x000fe20000000044 */
[----:B------:R-:W-:Y:S01]  /*ad80*/  IMAD.SHL.U32 R54, R70, 0x100, RZ ;  /* 0x0000010046367824 */ /* 0x000fe200078e00ff */
        /* <DEDUP_REMOVED lines=194> */
.L_x_8054:
[----:B------:R-:W-:Y:S05]  /*b9b0*/  BSYNC B1 ;  /* 0x0000000000017941 */ /* 0x000fea0003800000 */
.L_x_8053:
[----:B------:R-:W-:Y:S01]  /*b9c0*/  ISETP.GE.AND P2, PT, R63, R145, PT ;  /* 0x000000913f00720c */ /* 0x000fe20003f46270 */
[----:B------:R-:W-:Y:S02]  /*b9d0*/  ULDC.64 UR4, c[0x0][0x208] ;  /* 0x0000820000047ab9 */ /* 0x000fe40000000a00 */
[----:B-1----:R3:W-:Y:S10]  /*b9e0*/  STG.E.128 desc[UR4][R58.64], R48 ;  /* 0x000000303a007986 */ /* 0x0027f4000c101d04 */
[----:B------:R-:W-:Y:S05]  /*b9f0*/  @P2 BRA `(.L_x_8031) ;  /* 0x0000000400f42947 */ /* 0x000fea0003800000 */
[--C-:B---3--:R-:W-:Y:S01]  /*ba00*/  SHF.R.S32.HI R48, RZ, 0x1f, R63.reuse ;  /* 0x0000001fff307819 */ /* 0x108fe2000001143f */
[----:B------:R-:W-:Y:S01]  /*ba10*/  ULDC.64 UR4, c[0x0][0x208] ;  /* 0x0000820000047ab9 */ /* 0x000fe20000000a00 */
[----:B------:R-:W-:-:S04]  /*ba20*/  IADD3 R63, P2, P3, R44, R128, R63 ;  /* 0x000000802c3f7210 */ /* 0x000fc80007b5e03f */
[----:B------:R-:W-:Y:S02]  /*ba30*/  IADD3.X R48, R40, R61, R48, P2, P3 ;  /* 0x0000003d28307210 */ /* 0x000fe400017e6430 */
[----:B------:R-:W-:-:S05]  /*ba40*/  IADD3 R56, P2, R63, R56, RZ ;  /* 0x000000383f387210 */ /* 0x000fca0007f5e0ff */
[----:B------:R-:W-:-:S05]  /*ba50*/  IMAD.X R57, R48, 0x1, R57, P2 ;  /* 0x0000000130397824 */ /* 0x000fca00010e0639 */
[----:B--2---:R4:W-:Y:S01]  /*ba60*/  STG.E.128 desc[UR4][R56.64], R52 ;  /* 0x0000003438007986 */ /* 0x0049e2000c101d04 */
[----:B------:R-:W-:Y:S05]  /*ba70*/  BRA `(.L_x_8031) ;  /* 0x0000000400d47947 */ /* 0x000fea0003800000 */
.L_x_7994:
[----:B------:R-:W-:-:S04]  /*ba80*/  ULOP3.LUT UR4, UR60, 0x1, URZ, 0xfc, !UPT ;  /* 0x000000013c047892 */ /* 0x000fc8000f8efc3f */
[----:B------:R-:W-:-:S06]  /*ba90*/  UISETP.NE.AND UP0, UPT, UR4, 0x3, UPT ;  /* 0x000000030400788c */ /* 0x000fcc000bf05270 */
[----:B------:R-:W-:-:S13]  /*baa0*/  PLOP3.LUT P5, PT, PT, PT, UP0, 0x80, 0x0 ;  /* 0x000000000000781c */ /* 0x000fda0003faf008 */
[----:B------:R-:W-:Y:S05]  /*bab0*/  @!P5 BRA `(.L_x_8055) ;  /* 0x000000000004d947 */ /* 0x000fea0003800000 */
[----:B------:R-:W-:Y:S01]  /*bac0*/  BPT.TRAP 0x1 ;  /* 0x000000040000795c */ /* 0x000fe20000300000 */
.L_x_8055:
        /* <DEDUP_REMOVED lines=9> */
.L_x_8299:
[----:B------:R-:W-:Y:S05]  /*bb60*/  BSYNC B1 ;  /* 0x0000000000017941 */ /* 0x000fea0003800000 */
.L_x_8056:
        /* <DEDUP_REMOVED lines=24> */
.L_x_8059:
[----:B------:R-:W-:Y:S05]  /*bcf0*/  BSYNC B1 ;  /* 0x0000000000017941 */ /* 0x000fea0003800000 */
.L_x_8058:
        /* <DEDUP_REMOVED lines=24> */
.L_x_8061:
[----:B------:R-:W-:Y:S05]  /*be80*/  BSYNC B1 ;  /* 0x0000000000017941 */ /* 0x000fea0003800000 */
.L_x_8060:
        /* <DEDUP_REMOVED lines=24> */
.L_x_8063:
[----:B------:R-:W-:Y:S05]  /*c010*/  BSYNC B1 ;  /* 0x0000000000017941 */ /* 0x000fea0003800000 */
.L_x_8062:
        /* <DEDUP_REMOVED lines=27> */
.L_x_8031:
[----:B------:R-:W-:Y:S05]  /*c1d0*/  BSYNC B0 ;  /* 0x0000000000007941 */ /* 0x000fea0003800000 */
.L_x_7993:
        /* <DEDUP_REMOVED lines=17> */
.L_x_8065:
[----:B------:R-:W-:Y:S05]  /*c2f0*/  BSYNC B0 ;  /* 0x0000000000007941 */ /* 0x000fea0003800000 */
.L_x_8064:
[----:B------:R-:W1:Y:S01]  /*c300*/  SYNCS.PHASECHK.TRANS64.TRYWAIT P3, [R110+URZ+0x2e8b0], R125 ;  /* 0x02e8b07d6e0075a7 */ /* 0x000e62000806017f */
[----:B------:R-:W-:Y:S01]  /*c310*/  ULDC UR61, c[0x0][0x2f4] ;  /* 0x0000bd00003d7ab9 */ /* 0x000fe20000000800 */
[----:B------:R-:W-:Y:S01]  /*c320*/  ULDC.64 UR38, c[0x0][0x328] ;  /* 0x0000ca0000267ab9 */ /* 0x000fe20000000a00 */
[----:B------:R-:W-:Y:S01]  /*c330*/  ULDC.64 UR36, c[0x0][0x318] ;  /* 0x0000c60000247ab9 */ /* 0x000fe20000000a00 */
[----:B------:R-:W-:Y:S04]  /*c340*/  BSSY B0, `(.L_x_8066) ;  /* 0x0000002000007945 */ /* 0x000fe80003800000 */
[----:B-1----:R-:W-:Y:S05]  /*c350*/  @!P3 BRA `(.L_x_8067) ;  /* 0x000001e40098b947 */ /* 0x002fea0003800000 */
.L_x_8300:
[----:B------:R-:W-:Y:S05]  /*c360*/  BSYNC B0 ;  /* 0x0000000000007941 */ /* 0x000fea0003800000 */
.L_x_8066:
[----:B------:R-:W-:Y:S01]  /*c370*/  ISETP.GE.AND P3, PT, R228, R119, PT ;  /* 0x00000077e400720c */ /* 0x000fe20003f66270 */
[----:B------:R-:W-:Y:S01]  /*c380*/  BSSY B0, `(.L_x_8068) ;  /* 0x0000017000007945 */ /* 0x000fe20003800000 */
[----:B------:R-:W-:-:S11]  /*c390*/  IMAD.WIDE R52, R25, 0xe0, R100 ;  /* 0x000000e019347825 */ /* 0x000fd600078e0264 */
[----:B------:R-:W-:Y:S05]  /*c3a0*/  @P3 BRA `(.L_x_8069) ;  /* 0x0000000000503947 */ /* 0x000fea0003800000 */
[----:B------:R-:W-:Y:S01]  /*c3b0*/  ISETP.GE.AND P3, PT, R4, UR61, PT ;  /* 0x0000003d04007c0c */ /* 0x000fe2000bf66270 */
[----:B0-----:R-:W-:Y:S01]  /*c3c0*/  IMAD.MOV.U32 R48, RZ, RZ, R46 ;  /* 0x000000ffff307224 */ /* 0x001fe200078e002e */
[----:B------:R-:W-:Y:S01]  /*c3d0*/  PLOP3.LUT P4, PT, PT, PT, PT, 0x8, 0x0 ;  /* 0x000000000000781c */ /* 0x000fe20003f8e170 */
[----:B------:R-:W-:Y:S01]  /*c3e0*/  IMAD.MOV.U32 R49, RZ, RZ, R109 ;  /* 0x000000ffff317224 */ /* 0x000fe200078e006d */
[----:B------:R-:W-:Y:S01]  /*c3f0*/  ULDC.64 UR4, c[0x0][0x208] ;  /* 0x0000820000047ab9 */ /* 0x000fe20000000a00 */
[----:B------:R-:W-:Y:S02]  /*c400*/  IMAD R51, R53, UR38, RZ ;  /* 0x0000002635337c24 */ /* 0x000fe4000f8e02ff */
[----:B------:R-:W-:-:S04]  /*c410*/  IMAD.WIDE.U32 R48, R52, UR38, R48 ;  /* 0x0000002634307c25 */ /* 0x000fc8000f8e0030 */
[----:B------:R-:W-:Y:S02]  /*c420*/  IMAD R51, R52, UR39, R51 ;  /* 0x0000002734337c24 */ /* 0x000fe4000f8e0233 */
        /* <DEDUP_REMOVED lines=8> */
[----:B------:R-:W0:Y:S04]  /*c4b0*/  @!P4 LDS.128 R48, [R118+0xe400] ;  /* 0x00e400007630c984 */ /* 0x000e280000000c00 */
[----:B0-----:R-:W-:Y:S04]  /*c4c0*/  @!P4 STG.E.128 desc[UR4][R54.64], R48 ;  /* 0x000000303600c986 */ /* 0x001fe8000c101d04 */
[----:B------:R-:W0:Y:S04]  /*c4d0*/  @!P3 LDS.128 R48, [R56+0xe400] ;  /* 0x00e400003830b984 */ /* 0x000e280000000c00 */
[----:B0-----:R2:W-:Y:S02]  /*c4e0*/  @!P3 STG.E.128 desc[UR4][R54.64+0x40], R48 ;  /* 0x000040303600b986 */ /* 0x0015e4000c101d04 */
.L_x_8069:
[----:B------:R-:W-:Y:S05]  /*c4f0*/  BSYNC B0 ;  /* 0x0000000000007941 */ /* 0x000fea0003800000 */
.L_x_8068:
[----:B0-2---:R-:W-:Y:S01]  /*c500*/  VIADD R48, R228, 0x40 ;  /* 0x00000040e4307836 */ /* 0x005fe20000000000 */
[----:B------:R-:W-:Y:S04]  /*c510*/  BSSY B0, `(.L_x_8070) ;  /* 0x0000019000007945 */ /* 0x000fe80003800000 */
[----:B------:R-:W-:-:S13]  /*c520*/  ISETP.GE.AND P3, PT, R48, R119, PT ;  /* 0x000000773000720c */ /* 0x000fda0003f66270 */
[----:B------:R-:W-:Y:S05]  /*c530*/  @P3 BRA `(.L_x_8071) ;  /* 0x0000000000583947 */ /* 0x000fea0003800000 */
[----:B------:R-:W-:Y:S01]  /*c540*/  ISETP.GE.AND P3, PT, R4, UR61, PT ;  /* 0x0000003d04007c0c */ /* 0x000fe2000bf66270 */
[----:B------:R-:W-:Y:S01]  /*c550*/  IMAD.MOV.U32 R48, RZ, RZ, R46 ;  /* 0x000000ffff307224 */ /* 0x000fe200078e002e */
[----:B------:R-:W-:Y:S01]  /*c560*/  PLOP3.LUT P4, PT, PT, PT, PT, 0x8, 0x0 ;  /* 0x000000000000781c */ /* 0x000fe20003f8e170 */
[----:B------:R-:W-:Y:S01]  /*c570*/  IMAD.MOV.U32 R49, RZ, RZ, R109 ;  /* 0x000000ffff317224 */ /* 0x000fe200078e006d */
[----:B------:R-:W-:-:S09]  /*c580*/  ULDC.64 UR4, c[0x0][0x208] ;  /* 0x0000820000047ab9 */ /* 0x000fd20000000a00 */
        /* <DEDUP_REMOVED lines=13> */
[----:B------:R-:W0:Y:S04]  /*c660*/  @!P4 LDS.128 R48, [R118+0x10400] ;  /* 0x010400007630c984 */ /* 0x000e280000000c00 */
[----:B0-----:R-:W-:Y:S04]  /*c670*/  @!P4 STG.E.128 desc[UR4][R54.64], R48 ;  /* 0x000000303600c986 */ /* 0x001fe8000c101d04 */
[----:B------:R-:W0:Y:S04]  /*c680*/  @!P3 LDS.128 R48, [R56+0x10400] ;  /* 0x010400003830b984 */ /* 0x000e280000000c00 */
[----:B0-----:R0:W-:Y:S02]  /*c690*/  @!P3 STG.E.128 desc[UR4][R54.64+0x40], R48 ;  /* 0x000040303600b986 */ /* 0x0011e4000c101d04 */
.L_x_8071:
[----:B------:R-:W-:Y:S05]  /*c6a0*/  BSYNC B0 ;  /* 0x0000000000007941 */ /* 0x000fea0003800000 */
.L_x_8070:
[----:B0-----:R-:W-:Y:S01]  /*c6b0*/  VIADD R48, R228, 0x80 ;  /* 0x00000080e4307836 */ /* 0x001fe20000000000 */
        /* <DEDUP_REMOVED lines=25> */
.L_x_8073:
[----:B------:R-:W-:Y:S05]  /*c850*/  BSYNC B0 ;  /* 0x0000000000007941 */ /* 0x000fea0003800000 */
.L_x_8072:
        /* <DEDUP_REMOVED lines=22> */
[----:B------:R-:W0:Y:S04]  /*c9c0*/  @!P4 LDS.128 R48, [R118+0x14400] ;  /* 0x014400007630c984 */ /* 0x000e280000000c00 */
[----:B0-----:R-:W-:Y:S04]  /*c9d0*/  @!P4 STG.E.128 desc[UR4][R52.64], R48 ;  /* 0x000000303400c986 */ /* 0x001fe8000c101d04 */
[----:B------:R-:W0:Y:S04]  /*c9e0*/  @!P3 LDS.128 R48, [R54+0x14400] ;  /* 0x014400003630b984 */ /* 0x000e280000000c00 */
[----:B0-----:R0:W-:Y:S02]  /*c9f0*/  @!P3 STG.E.128 desc[UR4][R52.64+0x40], R48 ;  /* 0x000040303400b986 */ /* 0x0011e4000c101d04 */
.L_x_8075:
[----:B------:R-:W-:Y:S05]  /*ca00*/  BSYNC B0 ;  /* 0x0000000000007941 */ /* 0x000fea0003800000 */
.L_x_8074:
        /* <DEDUP_REMOVED lines=22> */
.L_x_7988:
[----:B------:R-:W-:Y:S05]  /*cb70*/  @P0 BRA `(.L_x_8077) ;  /* 0x00000000000c0947 */ /* 0x000fea0003800000 */
[----:B------:R-:W0:Y:S01]  /*cb80*/  FENCE.VIEW.ASYNC.G ;  /* 0x00000000000073c6 */ /* 0x000e220000000100 */
[----:B------:R-:W-:Y:S05]  /*cb90*/  WARPSYNC.ALL ;  /* 0x0000000000007948 */ /* 0x000fea0003800000 */
[----:B0-----:R-:W-:Y:S06]  /*cba0*/  BAR.ARV 0xc, 0x180 ;  /* 0x0306000000007b1d */ /* 0x001fec0000002000 */
.L_x_8077:
[----:B------:R-:W2:Y:S01]  /*cbb0*/  LDL R0, [R1+0xa4] ;  /* 0x0000a40001007983 */ /* 0x000ea20000100800 */
[----:B------:R-:W-:Y:S01]  /*cbc0*/  ULDC.64 UR6, c[0x0][0x998] ;  /* 0x0002660000067ab9 */ /* 0x000fe20000000a00 */
[----:B------:R-:W-:Y:S02]  /*cbd0*/  ULDC.64 UR4, c[0x0][0x990] ;  /* 0x0002640000047ab9 */ /* 0x000fe40000000a00 */
[----:B------:R-:W3:Y:S04]  /*cbe0*/  LDL R3, [R1+0x90] ;  /* 0x0000900001037983 */ /* 0x000ee80000100800 */
[----:B------:R-:W4:Y:S01]  /*cbf0*/  LDL R20, [R1+0x68] ;  /* 0x0000680001147983 */ /* 0x000f220000100800 */
[----:B------:R-:W-:Y:S02]  /*cc00*/  ISETP.NE.U32.AND P1, PT, RZ, UR6, PT ;  /* 0x00000006ff007c0c */ /* 0x000fe4000bf25070 */
[----:B------:R-:W-:Y:S01]  /*cc10*/  ISETP.NE.U32.AND P0, PT, RZ, UR4, PT ;  /* 0x00000004ff007c0c */ /* 0x000fe2000bf05070 */
[----:B------:R-:W4:Y:S01]  /*cc20*/  LDL R14, [R1+0x4c] ;  /* 0x00004c00010e7983 */ /* 0x000f220000100800 */
[----:B------:R-:W-:-:S02]  /*cc30*/  ISETP.NE.AND.EX P1, PT, RZ, UR7, PT, P1 ;  /* 0x00000007ff007c0c */ /* 0x000fc4000bf25310 */
[----:B------:R-:W-:-:S11]  /*cc40*/  ISETP.NE.AND.EX P0, PT, RZ, UR5, PT, P0 ;  /* 0x00000005ff007c0c */ /* 0x000fd6000bf05300 */
[----:B------:R-:W2:Y:S08]  /*cc50*/  @P1 LDC.64 R8, c[0x0][0x9b8] ;  /* 0x00026e00ff081b82 */ /* 0x000eb00000000a00 */
[----:B------:R-:W0:Y:S08]  /*cc60*/  @P0 LDC.64 R6, c[0x0][0x9a8] ;  /* 0x00026a00ff060b82 */ /* 0x000e300000000a00 */
[----:B------:R-:W1:Y:S08]  /*cc70*/  @P1 LDC.64 R10, c[0x0][0x9c0] ;  /* 0x00027000ff0a1b82 */ /* 0x000e700000000a00 */
[----:B------:R-:W1:Y:S01]  /*cc80*/  @P0 LDC.64 R12, c[0x0][0x9b0] ;  /* 0x00026c00ff0c0b82 */ /* 0x000e620000000a00 */
[----:B------:R-:W-:Y:S01]  /*cc90*/  ULDC.64 UR8, c[0x0][0x208] ;  /* 0x0000820000087ab9 */ /* 0x000fe20000000a00 */
        /* <DEDUP_REMOVED lines=20> */
[----:B------:R-:W-:Y:S01]  /*cde0*/  ULDC UR4, c[0x0][0x988] ;  /* 0x0002620000047ab9 */ /* 0x000fe20000000800 */
[----:B------:R-:W-:Y:S01]  /*cdf0*/  IMAD.MOV.U32 R0, RZ, RZ, 0x3f800000 ;  /* 0x3f800000ff007424 */ /* 0x000fe200078e00ff */
[----:B------:R-:W-:Y:S01]  /*ce00*/  @P1 LEA.HI.X R9, R6, UR7, R5, 0x2, P3 ;  /* 0x0000000706091c11 */ /* 0x000fe200098f1405 */
[----:B------:R-:W-:Y:S01]  /*ce10*/  IMAD.MOV.U32 R7, RZ, RZ, 0x3f800000 ;  /* 0x3f800000ff077424 */ /* 0x000fe200078e00ff */
[----:B------:R-:W-:Y:S02]  /*ce20*/  @P0 LEA.HI.X R5, R2, UR5, R3, 0x2, P2 ;  /* 0x0000000502050c11 */ /* 0x000fe400090f1403 */
[----:B------:R-:W0:Y:S01]  /*ce30*/  LDC R2, c[0x0][0x448] ;  /* 0x00011200ff027b82 */ /* 0x000e220000000800 */
[----:B------:R1:W2:Y:S04]  /*ce40*/  @P1 LDG.E R0, desc[UR8][R8.64] ;  /* 0x0000000808001981 */ /* 0x0002a8000c1e1900 */
[----:B------:R3:W2:Y:S01]  /*ce50*/  @P0 LDG.E R7, desc[UR8][R4.64] ;  /* 0x0000000804070981 */ /* 0x0006a2000c1e1900 */
[----:B0-----:R-:W-:-:S13]  /*ce60*/  ISETP.NE.AND P0, PT, R2, 0x1, PT ;  /* 0x000000010200780c */ /* 0x001fda0003f05270 */
[----:B------:R-:W0:Y:S08]  /*ce70*/  @P0 LDC R3, c[0x0][0x44c] ;  /* 0x00011300ff030b82 */ /* 0x000e300000000800 */
[----:B------:R-:W4:Y:S01]  /*ce80*/  @P0 LDC R6, c[0x0][0x450] ;  /* 0x00011400ff060b82 */ /* 0x000f220000000800 */
[----:B------:R-:W-:-:S04]  /*ce90*/  VIADD R2, R14, 0x7f ;  /* 0x0000007f0e027836 */ /* 0x000fc80000000000 */
[----:B0-----:R-:W-:-:S05]  /*cea0*/  @P0 IMAD.HI.U32 R3, R2, R3, RZ ;  /* 0x0000000302030227 */ /* 0x001fca00078e00ff */
[----:B----4-:R-:W-:-:S05]  /*ceb0*/  @P0 SHF.R.U32.HI R2, RZ, R6, R3 ;  /* 0x00000006ff020219 */ /* 0x010fca0000011603 */
[----:B------:R-:W-:Y:S02]  /*cec0*/  IMAD.IADD R3, R137, 0x1, R2 ;  /* 0x0000000189037824 */ /* 0x000fe400078e0202 */
[----:B------:R-:W-:-:S04]  /*ced0*/  IMAD.MOV.U32 R2, RZ, RZ, RZ ;  /* 0x000000ffff027224 */ /* 0x000fc800078e00ff */
[----:B------:R-:W-:-:S05]  /*cee0*/  IMAD.HI R2, R3, -0x6db6db6d, R2 ;  /* 0x9249249303027827 */ /* 0x000fca00078e0202 */
[----:B------:R-:W-:-:S04]  /*cef0*/  SHF.R.U32.HI R3, RZ, 0x1f, R2 ;  /* 0x0000001fff037819 */ /* 0x000fc80000011602 */
[----:B------:R-:W-:-:S04]  /*cf00*/  LEA.HI.SX32 R3, R2, R3, 0x19 ;  /* 0x0000000302037211 */ /* 0x000fc800078fcaff */
[----:B------:R-:W-:-:S04]  /*cf10*/  VIMNMX R138, R138, R3, PT ;  /* 0x000000038a8a7248 */ /* 0x000fc80003fe0100 */
[----:B------:R-:W-:Y:S02]  /*cf20*/  ISETP.GE.AND P1, PT, R138, 0x1, PT ;  /* 0x000000018a00780c */ /* 0x000fe40003f26270 */
[----:B------:R-:W-:Y:S02]  /*cf30*/  CS2R R88, SRZ ;  /* 0x0000000000587805 */ /* 0x000fe4000001ff00 */
[----:B------:R-:W-:Y:S02]  /*cf40*/  PLOP3.LUT P0, PT, PT, PT, PT, 0x80, 0x0 ;  /* 0x000000000000781c */ /* 0x000fe40003f0f070 */
[----:B------:R-:W-:Y:S02]  /*cf50*/  CS2R R86, SRZ ;  /* 0x0000000000567805 */ /* 0x000fe4000001ff00 */
[----:B------:R-:W-:Y:S02]  /*cf60*/  CS2R R84, SRZ ;  /* 0x0000000000547805 */ /* 0x000fe4000001ff00 */
[----:B-1----:R-:W-:-:S02]  /*cf70*/  CS2R R8, SRZ ;  /* 0x0000000000087805 */ /* 0x002fc4000001ff00 */
[----:B---3--:R-:W-:Y:S02]  /*cf80*/  CS2R R4, SRZ ;  /* 0x0000000000047805 */ /* 0x008fe4000001ff00 */
        /* <DEDUP_REMOVED lines=25> */
[----:B------:R-:W-:Y:S01]  /*d120*/  CS2R R92, SRZ ;  /* 0x00000000005c7805 */ /* 0x000fe2000001ff00 */
[----:B------:R-:W-:Y:S01]  /*d130*/  IMAD.MOV.U32 R57, RZ, RZ, RZ ;  /* 0x000000ffff397224 */ /* 0x000fe200078e00ff */
[----:B------:R-:W-:Y:S01]  /*d140*/  CS2R R94, SRZ ;  /* 0x00000000005e7805 */ /* 0x000fe2000001ff00 */
[----:B--2---:R-:W-:Y:S01]  /*d150*/  FMUL.FTZ R0, R7, R0 ;  /* 0x0000000007007220 */ /* 0x004fe20000410000 */
[----:B------:R-:W-:-:S03]  /*d160*/  CS2R R6, SRZ ;  /* 0x0000000000067805 */ /* 0x000fc6000001ff00 */
        /* <DEDUP_REMOVED lines=11> */
.L_x_8303:
        /* <DEDUP_REMOVED lines=27> */
.L_x_8081:
[----:B------:R-:W-:Y:S05]  /*d3d0*/  BSYNC B6 ;  /* 0x0000000000067941 */ /* 0x000fea0003800000 */
.L_x_8080:
        /* <DEDUP_REMOVED lines=15> */
.L_x_8085:
[----:B--2---:R2:W3:Y:S02]  /*d4d0*/  SYNCS.PHASECHK.TRANS64.TRYWAIT P0, [R16+URZ+0x2e800], R3 ;  /* 0x02e80003100075a7 */ /* 0x0044e4000800017f */
[----:B---3--:R-:W-:Y:S05]  /*d4e0*/  @!P0 NANOSLEEP.SYNCS 0x989680 ;  /* 0x009896800000895d */ /* 0x008fea0003900000 */
[----:B------:R-:W3:Y:S02]  /*d4f0*/  @!P0 SYNCS.PHASECHK.TRANS64 P0, [R16+URZ+0x2e800], R3 ;  /* 0x02e80003100085a7 */ /* 0x000ee4000800007f */
[----:B---3--:R-:W-:Y:S05]  /*d500*/  @!P0 BRA `(.L_x_8085) ;  /* 0xfffffffc00f08947 */ /* 0x008fea000383ffff */
.L_x_8084:
[----:B------:R-:W-:Y:S05]  /*d510*/  BSYNC B0 ;  /* 0x0000000000007941 */ /* 0x000fea0003800000 */
.L_x_8083:
[----:B------:R-:W-:Y:S05]  /*d520*/  BRA `(.L_x_8086) ;  /* 0x00000050004c7947 */ /* 0x000fea0003800000 */
.L_x_8082:
[----:B------:R-:W-:Y:S01]  /*d530*/  LOP3.LUT P0, RZ, R25, 0x3ff, RZ, 0xc0, !PT ;  /* 0x000003ff19ff7812 */ /* 0x000fe2000780c0ff */
[----:B------:R-:W-:Y:S01]  /*d540*/  ULDC.64 UR4, c[0x0][0x3f8] ;  /* 0x0000fe0000047ab9 */ /* 0x000fe20000000a00 */
[----:B-----5:R-:W-:Y:S01]  /*d550*/  SHF.R.S32.HI R0, RZ, 0x1f, R121 ;  /* 0x0000001fff007819 */ /* 0x020fe20000011479 */
        /* <DEDUP_REMOVED lines=27> */
.L_x_8088:
[----:B------:R-:W-:Y:S05]  /*d710*/  BSYNC B6 ;  /* 0x0000000000067941 */ /* 0x000fea0003800000 */
.L_x_8087:
[----:B------:R-:W2:Y:S01]  /*d720*/  LDL R38, [R1+0x4c] ;  /* 0x00004c0001267983 */ /* 0x000ea20000100800 */
[----:B------:R-:W-:Y:S01]  /*d730*/  ULDC.U8 UR4, c[0x0][0x410] ;  /* 0x0001040000047ab9 */ /* 0x000fe20000000000 */
[----:B------:R-:W-:Y:S01]  /*d740*/  BSSY B0, `(.L_x_8089) ;  /* 0x00004e9000007945 */ /* 0x000fe20003800000 */
[----:B------:R-:W-:Y:S01]  /*d750*/  ISETP.NE.AND P0, PT, RZ, UR4, PT ;  /* 0x00000004ff007c0c */ /* 0x000fe2000bf05270 */
[----:B--2---:R-:W-:-:S12]  /*d760*/  IMAD.IADD R41, R228, 0x1, R38 ;  /* 0x00000001e4297824 */ /* 0x004fd800078e0226 */
[----:B------:R-:W-:Y:S05]  /*d770*/  @!P0 BRA `(.L_x_8090) ;  /* 0x0000002400ec8947 */ /* 0x000fea0003800000 */
[----:B------:R-:W0:Y:S01]  /*d780*/  LDC R37, c[0x0][0x448] ;  /* 0x00011200ff257b82 */ /* 0x000e220000000800 */
[----:B------:R-:W2:Y:S01]  /*d790*/  S2R R20, SR_TID.X ;  /* 0x0000000000147919 */ /* 0x000ea20000002100 */
[----:B------:R-:W-:Y:S01]  /*d7a0*/  ULDC.64 UR4, c[0x0][0x3f8] ;  /* 0x0000fe0000047ab9 */ /* 0x000fe20000000a00 */
[----:B------:R-:W-:Y:S01]  /*d7b0*/  IMAD.MOV.U32 R4, RZ, RZ, R24 ;  /* 0x000000ffff047224 */ /* 0x000fe200078e0018 */
[----:B------:R-:W-:Y:S01]  /*d7c0*/  ULDC.64 UR6, c[0x0][0x408] ;  /* 0x0001020000067ab9 */ /* 0x000fe20000000a00 */
[----:B------:R-:W-:Y:S01]  /*d7d0*/  IMAD.MOV.U32 R8, RZ, RZ, R26 ;  /* 0x000000ffff087224 */ /* 0x000fe200078e001a */
[----:B------:R-:W-:Y:S01]  /*d7e0*/  ULDC.64 UR8, c[0x0][0x400] ;  /* 0x0001000000087ab9 */ /* 0x000fe20000000a00 */
[----:B------:R-:W-:Y:S01]  /*d7f0*/  IMAD.MOV.U32 R9, RZ, RZ, R31 ;  /* 0x000000ffff097224 */ /* 0x000fe200078e001f */
[----:B0-----:R-:W-:Y:S01]  /*d800*/  ISETP.NE.AND P0, PT, R37, 0x1, PT ;  /* 0x000000012500780c */ /* 0x001fe20003f05270 */
[----:B--2---:R-:W-:-:S12]  /*d810*/  VIADD R21, R20, 0xffffff80 ;  /* 0xffffff8014157836 */ /* 0x004fd80000000000 */
[----:B------:R-:W0:Y:S01]  /*d820*/  @P0 LDC R0, c[0x0][0x44c] ;  /* 0x00011300ff000b82 */ /* 0x000e220000000800 */
[----:B------:R-:W-:-:S04]  /*d830*/  SHF.R.S32.HI R20, RZ, 0x1f, R21 ;  /* 0x0000001fff147819 */ /* 0x000fc80000011415 */
[----:B------:R-:W-:-:S03]  /*d840*/  LEA.HI R20, R20, R21, RZ, 0x2 ;  /* 0x0000001514147211 */ /* 0x000fc600078f10ff */
[----:B------:R-:W2:Y:S01]  /*d850*/  @P0 LDC R5, c[0x0][0x450] ;  /* 0x00011400ff050b82 */ /* 0x000ea20000000800 */
[----:B------:R-:W-:-:S05]  /*d860*/  LOP3.LUT R20, R20, 0xfffffffc, RZ, 0xc0, !PT ;  /* 0xfffffffc14147812 */ /* 0x000fca00078ec0ff */
[----:B------:R-:W-:-:S04]  /*d870*/  IMAD.IADD R20, R21, 0x1, -R20 ;  /* 0x0000000115147824 */ /* 0x000fc800078e0a14 */
[----:B------:R-:W-:-:S04]  /*d880*/  IMAD R3, R20, 0x40, R41 ;  /* 0x0000004014037824 */ /* 0x000fc800078e0229 */
[----:B0-----:R-:W-:-:S05]  /*d890*/  @P0 IMAD.HI.U32 R0, R3, R0, RZ ;  /* 0x0000000003000227 */ /* 0x001fca00078e00ff */
        /* <DEDUP_REMOVED lines=19> */
[----:B-1----:R0:W1:Y:S02]  /*d9d0*/  SHFL.IDX PT, R14, R6, RZ, 0x1c1f ;  /* 0x001c1fff060e7589 */ /* 0x00206400000e0000 */
.L_x_8309:
        /* <DEDUP_REMOVED lines=9> */
[----:B------:R-:W2:Y:S01]  /*da70*/  LDL R9, [R1+0xac] ;  /* 0x0000ac0001097983 */ /* 0x000ea20000100800 */
        /* <DEDUP_REMOVED lines=9> */
[----:B------:R-:W-:Y:S02]  /*db10*/  @!P4 IADD3 R14, P2, R230, R14, RZ ;  /* 0x0000000ee60ec210 */ /* 0x000fe40007f5e0ff */
[----:B------:R-:W-:Y:S01]  /*db20*/  CS2R R26, SRZ ;  /* 0x00000000001a7805 */ /* 0x000fe2000001ff00 */
[----:B----4-:R-:W-:-:S05]  /*db30*/  @!P3 IMAD.X R13, R7, 0x1, R23, P1 ;  /* 0x00000001070db824 */ /* 0x010fca00008e0617 */
[----:B------:R1:W5:Y:S01]  /*db40*/  @!P3 LD.E.64 R30, desc[UR6][R12.64] ;  /* 0x000000060c1eb980 */ /* 0x000362000c101b00 */
[--C-:B--2---:R-:W-:Y:S01]  /*db50*/  @!P4 IMAD.X R25, R3, 0x1, R9.reuse, P0 ;  /* 0x000000010319c824 */ /* 0x104fe200000e0609 */
[----:B------:R-:W-:Y:S01]  /*db60*/  @!P3 IADD3 R10, P0, R22, R5, RZ ;  /* 0x00000005160ab210 */ /* 0x000fe20007f1e0ff */
[----:B------:R-:W-:-:S03]  /*db70*/  @!P4 IMAD.X R15, R7, 0x1, R9, P2 ;  /* 0x00000001070fc824 */ /* 0x000fc600010e0609 */
[----:B------:R1:W5:Y:S01]  /*db80*/  @!P4 LD.E.64 R20, desc[UR6][R24.64] ;  /* 0x000000061814c980 */ /* 0x000362000c101b00 */
[----:B------:R-:W-:-:S03]  /*db90*/  @!P3 IMAD.X R11, R3, 0x1, R23, P0 ;  /* 0x00000001030bb824 */ /* 0x000fc600000e0617 */
[----:B------:R1:W5:Y:S04]  /*dba0*/  @!P4 LD.E.64 R26, desc[UR6][R14.64] ;  /* 0x000000060e1ac980 */ /* 0x000368000c101b00 */
[----:B------:R1:W5:Y:S02]  /*dbb0*/  @!P3 LD.E.64 R28, desc[UR6][R10.64] ;  /* 0x000000060a1cb980 */ /* 0x000364000c101b00 */
.L_x_8093:
[----:B------:R-:W-:Y:S05]  /*dbc0*/  BSYNC B1 ;  /* 0x0000000000017941 */ /* 0x000fea0003800000 */
.L_x_8092:
[----:B------:R-:W-:Y:S01]  /*dbd0*/  UMOV UR4, 0xffffffff ;  /* 0xffffffff00047882 */ /* 0x000fe20000000000 */
[----:B-1----:R-:W-:Y:S02]  /*dbe0*/  CS2R R24, SRZ ;  /* 0x0000000000187805 */ /* 0x002fe4000001ff00 */
[----:B------:R-:W-:Y:S05]  /*dbf0*/  BRA.DIV UR4, `(.L_x_8094) ;  /* 0x000001d204347947 */ /* 0x000fea000b800000 */
[----:B--2---:R1:W2:Y:S04]  /*dc00*/  SHFL.IDX PT, R3, R4, 0x1, 0x1c1f ;  /* 0x003c1f0004037f89 */ /* 0x0042a800000e0000 */
[----:B---3--:R1:W3:Y:S04]  /*dc10*/  SHFL.IDX PT, R5, R0, 0x1, 0x1c1f ;  /* 0x003c1f0000057f89 */ /* 0x0082e800000e0000 */
[----:B----4-:R1:W4:Y:S04]  /*dc20*/  SHFL.IDX PT, R7, R8, 0x1, 0x1c1f ;  /* 0x003c1f0008077f89 */ /* 0x01032800000e0000 */
[----:B------:R1:W0:Y:S02]  /*dc30*/  SHFL.IDX PT, R14, R6, 0x1, 0x1c1f ;  /* 0x003c1f00060e7f89 */ /* 0x00022400000e0000 */
.L_x_8315:
[----:B01----:R-:W-:Y:S01]  /*dc40*/  VIADD R0, R41, 0x40 ;  /* 0x0000004029007836 */ /* 0x003fe20000000000 */
[----:B------:R-:W-:Y:S01]  /*dc50*/  BSSY B1, `(.L_x_8095) ;  /* 0x000001b000017945 */ /* 0x000fe20003800000 */
[----:B------:R-:W-:Y:S02]  /*dc60*/  CS2R R10, SRZ ;  /* 0x00000000000a7805 */ /* 0x000fe4000001ff00 */
[----:B------:R-:W-:Y:S02]  /*dc70*/  CS2R R8, SRZ ;  /* 0x0000000000087805 */ /* 0x000fe4000001ff00 */
[----:B------:R-:W-:Y:S02]  /*dc80*/  CS2R R12, SRZ ;  /* 0x00000000000c7805 */ /* 0x000fe4000001ff00 */
        /* <DEDUP_REMOVED lines=11> */
[-C--:B------:R-:W-:Y:S02]  /*dd40*/  @!P3 IADD3 R32, P1, R22, R14.reuse, RZ ;  /* 0x0000000e1620b210 */ /* 0x080fe40007f3e0ff */
        /* <DEDUP_REMOVED lines=11> */
.L_x_8096:
[----:B------:R-:W-:Y:S05]  /*de00*/  BSYNC B1 ;  /* 0x0000000000017941 */ /* 0x000fea0003800000 */
.L_x_8095:
[----:B------:R-:W2:Y:S01]  /*de10*/  LDL R0, [R1+0xa8] ;  /* 0x0000a80001007983 */ /* 0x000ea20000100800 */
[----:B0-----:R-:W-:Y:S01]  /*de20*/  VIADDMNMX R15, R37, -R38, 0x80, PT ;  /* 0x00000080250f7446 */ /* 0x001fe20003800926 */
[----:B------:R-:W-:Y:S01]  /*de30*/  BSSY B1, `(.L_x_8097) ;  /* 0x0000019000017945 */ /* 0x000fe20003800000 */
[----:B------:R-:W-:Y:S01]  /*de40*/  LOP3.LUT P2, RZ, R229, 0x4, RZ, 0xc0, !PT ;  /* 0x00000004e5ff7812 */ /* 0x000fe2000784c0ff */
[----:B------:R-:W0:Y:S01]  /*de50*/  S2R R4, SR_TID.X ;  /* 0x0000000000047919 */ /* 0x000e220000002100 */
[----:B------:R-:W-:Y:S01]  /*de60*/  ISETP.GE.AND P1, PT, R228, R15, PT ;  /* 0x0000000fe400720c */ /* 0x000fe20003f26270 */
[----:B0-----:R-:W-:-:S05]  /*de70*/  VIADD R6, R4, 0xffffff80 ;  /* 0xffffff8004067836 */ /* 0x001fca0000000000 */
[----:B------:R-:W-:-:S04]  /*de80*/  SHF.R.S32.HI R4, RZ, 0x1f, R6 ;  /* 0x0000001fff047819 */ /* 0x000fc80000011406 */
[----:B------:R-:W-:-:S05]  /*de90*/  LEA.HI R4, R4, R6, RZ, 0x5 ;  /* 0x0000000604047211 */ /* 0x000fca00078f28ff */
[----:B------:R-:W-:-:S05]  /*dea0*/  IMAD.SHL.U32 R4, R4, 0x20, RZ ;  /* 0x0000002004047824 */ /* 0x000fca00078e00ff */
[----:B------:R-:W-:Y:S02]  /*deb0*/  LOP3.LUT R4, R4, 0xfffffc00, RZ, 0xc0, !PT ;  /* 0xfffffc0004047812 */ /* 0x000fe400078ec0ff */
[----:B--2---:R-:W-:Y:S01]  /*dec0*/  R2UR UR5, R0 ;  /* 0x00000000000572ca */ /* 0x004fe200000e0000 */
[----:B------:R-:W-:-:S05]  /*ded0*/  IMAD.SHL.U32 R0, R229, 0x80, RZ ;  /* 0x00000080e5007824 */ /* 0x000fca00078e00ff */
[----:B------:R-:W-:-:S04]  /*dee0*/  LOP3.LUT R3, R0, 0x380, RZ, 0xc0, !PT ;  /* 0x0000038000037812 */ /* 0x000fc800078ec0ff */
[----:B------:R-:W-:Y:S02]  /*def0*/  LOP3.LUT R0, R3, 0x30, R18, 0xf8, !PT ;  /* 0x0000003003007812 */ /* 0x000fe400078ef812 */
[----:B------:R-:W-:Y:S01]  /*df00*/  SHF.R.U32.HI R3, RZ, 0x3, R3 ;  /* 0x00000003ff037819 */ /* 0x000fe20000011603 */
[----:B------:R-:W-:-:S03]  /*df10*/  ULEA.HI UR4, UR5, UR5, URZ, 0x1 ;  /* 0x0000000505047291 */ /* 0x000fc6000f8f083f */
[----:B------:R-:W-:Y:S01]  /*df20*/  LOP3.LUT R3, R0, R3, RZ, 0x3c, !PT ;  /* 0x0000000300037212 */ /* 0x000fe200078e3cff */
[----:B------:R-:W-:-:S03]  /*df30*/  ULOP3.LUT UR4, UR4, 0xfffffffe, URZ, 0xc0, !UPT ;  /* 0xfffffffe04047892 */ /* 0x000fc6000f8ec03f */
[----:B------:R-:W-:Y:S01]  /*df40*/  IADD3 R3, R16, R3, R4 ;  /* 0x0000000310037210 */ /* 0x000fe20007ffe004 */
[----:B------:R-:W-:-:S04]  /*df50*/  UIADD3 UR4, UR5, -UR4, URZ ;  /* 0x8000000405047290 */ /* 0x000fc8000fffe03f */
[C---:B------:R-:W-:Y:S02]  /*df60*/  VIADD R4, R3.reuse, 0x1c400 ;  /* 0x0001c40003047836 */ /* 0x040fe40000000000 */
[----:B---3--:R-:W-:Y:S02]  /*df70*/  IMAD.U32 R5, RZ, RZ, UR4 ;  /* 0x00000004ff057e24 */ /* 0x008fe4000f8e00ff */
[----:B------:R-:W-:-:S03]  /*df80*/  VIADD R0, R3, 0x1c440 ;  /* 0x0001c44003007836 */ /* 0x000fc60000000000 */
[----:B------:R-:W-:-:S04]  /*df90*/  SHF.L.U32 R5, R5, 0x1f, RZ ;  /* 0x0000001f05057819 */ /* 0x000fc800000006ff */
[----:B------:R-:W0:Y:S02]  /*dfa0*/  SYNCS.PHASECHK.TRANS64.TRYWAIT P0, [R16+URZ+0x2e800], R5 ;  /* 0x02e80005100075a7 */ /* 0x000e24000800017f */
[----:B0-----:R-:W-:Y:S05]  /*dfb0*/  @!P0 BRA `(.L_x_8098) ;  /* 0x000001cc00b48947 */ /* 0x001fea0003800000 */
.L_x_8316:
[----:B------:R-:W-:Y:S05]  /*dfc0*/  BSYNC B1 ;  /* 0x0000000000017941 */ /* 0x000fea0003800000 */
.L_x_8097:
[----:B------:R-:W-:Y:S01]  /*dfd0*/  BSSY B1, `(.L_x_8099) ;  /* 0x00000fa000017945 */ /* 0x000fe20003800000 */
[----:B------:R-:W-:-:S03]  /*dfe0*/  @P2 VIADD R0, R4, 0xffffffc0 ;  /* 0xffffffc004002836 */ /* 0x000fc60000000000 */
[----:B------:R-:W-:Y:S05]  /*dff0*/  @P1 BRA `(.L_x_8100) ;  /* 0x0000000c00dc1947 */ /* 0x000fea0003800000 */
[----:B0-----:R-:W0:Y:S01]  /*e000*/  LDC R5, c[0x0][0x3f4] ;  /* 0x0000fd00ff057b82 */ /* 0x001e220000000800 */
[----:B------:R-:W-:Y:S01]  /*e010*/  BSSY B2, `(.L_x_8101) ;  /* 0x000007a000027945 */ /* 0x000fe20003800000 */
[-C--:B0-----:R-:W-:Y:S02]  /*e020*/  ISETP.GE.AND P0, PT, R22, R5.reuse, PT ;  /* 0x000000051600720c */ /* 0x081fe40003f06270 */
[----:B------:R-:W-:-:S11]  /*e030*/  ISETP.GE.AND P1, PT, R230, R5, PT ;  /* 0x00000005e600720c */ /* 0x000fd60003f26270 */
[----:B------:R-:W-:Y:S05]  /*e040*/  @P0 BRA `(.L_x_8102) ;  /* 0x0000000400d80947 */ /* 0x000fea0003800000 */
        /* <DEDUP_REMOVED lines=9> */
[----:B------:R-:W-:Y:S01]  /*e0e0*/  LOP3.LUT R39, R39, 0xff, RZ, 0xc0, !PT ;  /* 0x000000ff27277812 */ /* 0x000fe200078ec0ff */
[----:B------:R-:W-:Y:S01]  /*e0f0*/  IMAD.U32 R35, R35, 0x10000, RZ ;  /* 0x0001000023237824 */ /* 0x000fe200078e00ff */
[----:B------:R-:W-:Y:S02]  /*e100*/  SHF.R.U32.HI R40, RZ, 0x10, R31 ;  /* 0x00000010ff287819 */ /* 0x000fe4000001161f */
[----:B------:R-:W-:Y:S02]  /*e110*/  LOP3.LUT R14, R28, 0xff, RZ, 0xc0, !PT ;  /* 0x000000ff1c0e7812 */ /* 0x000fe400078ec0ff */
[----:B------:R-:W-:-:S02]  /*e120*/  LOP3.LUT R33, R32, 0xff, RZ, 0xc0, !PT ;  /* 0x000000ff20217812 */ /* 0x000fc400078ec0ff */
[----:B------:R-:W-:Y:S01]  /*e130*/  PRMT R38, R39, 0x7604, R38 ;  /* 0x0000760427267816 */ /* 0x000fe20000000026 */
[----:B------:R-:W-:Y:S01]  /*e140*/  IMAD.U32 R39, R40, 0x10000, RZ ;  /* 0x0001000028277824 */ /* 0x000fe200078e00ff */
[----:B------:R-:W-:Y:S02]  /*e150*/  SHF.R.U32.HI R32, RZ, 0x8, R30 ;  /* 0x00000008ff207819 */ /* 0x000fe4000001161e */
[----:B------:R-:W-:Y:S02]  /*e160*/  PRMT R33, R33, 0x7604, R14 ;  /* 0x0000760421217816 */ /* 0x000fe4000000000e */
[----:B------:R-:W-:Y:S02]  /*e170*/  LOP3.LUT R14, R30, 0xff, RZ, 0xc0, !PT ;  /* 0x000000ff1e0e7812 */ /* 0x000fe400078ec0ff */
[----:B------:R-:W-:Y:S02]  /*e180*/  LOP3.LUT R37, R32, 0xff, RZ, 0xc0, !PT ;  /* 0x000000ff20257812 */ /* 0x000fe400078ec0ff */
[----:B------:R-:W-:-:S02]  /*e190*/  LOP3.LUT R35, R34, 0xff0000, R35, 0xf8, !PT ;  /* 0x00ff000022237812 */ /* 0x000fc400078ef823 */
[----:B------:R-:W-:Y:S02]  /*e1a0*/  LOP3.LUT R39, R38, 0xff0000, R39, 0xf8, !PT ;  /* 0x00ff000026277812 */ /* 0x000fe400078ef827 */
[----:B------:R-:W-:Y:S02]  /*e1b0*/  PRMT R37, R37, 0x7604, R14 ;  /* 0x0000760425257816 */ /* 0x000fe4000000000e */
[----:B------:R-:W-:Y:S02]  /*e1c0*/  LOP3.LUT R39, R39, 0xff000000, R31, 0xf8, !PT ;  /* 0xff00000027277812 */ /* 0x000fe400078ef81f */
[----:B------:R-:W-:Y:S02]  /*e1d0*/  LOP3.LUT R35, R35, 0xff000000, R29, 0xf8, !PT ;  /* 0xff00000023237812 */ /* 0x000fe400078ef81d */
[----:B0-----:R-:W-:Y:S02]  /*e1e0*/  F2FP.F16.E4M3.UNPACK_B R14, R6.H1 ;  /* 0x00000006ff0e723e */ /* 0x001fe400030006ff */
[----:B------:R-:W-:-:S02]  /*e1f0*/  LOP3.LUT R37, R37, 0xff0000, R30, 0xf8, !PT ;  /* 0x00ff000025257812 */ /* 0x000fc400078ef81e */
[----:B------:R-:W-:Y:S02]  /*e200*/  F2FP.F16.E4M3.UNPACK_B R38, R39 ;  /* 0x00000027ff26723e */ /* 0x000fe400020006ff */
[----:B------:R-:W-:Y:S02]  /*e210*/  F2FP.F16.E4M3.UNPACK_B R32, R35 ;  /* 0x00000023ff20723e */ /* 0x000fe400020006ff */
[----:B------:R-:W-:Y:S01]  /*e220*/  LOP3.LUT R34, R37, 0xff000000, R30, 0xf8, !PT ;  /* 0xff00000025227812 */ /* 0x000fe200078ef81e */
[--C-:B------:R-:W-:Y:S01]  /*e230*/  HADD2.F32 R30, -RZ, R14.reuse.H0_H0 ;  /* 0x2000000eff1e7230 */ /* 0x100fe20000004100 */
[--C-:B------:R-:W-:Y:S01]  /*e240*/  LOP3.LUT R33, R33, 0xff0000, R28.reuse, 0xf8, !PT ;  /* 0x00ff000021217812 */ /* 0x100fe200078ef81c */
[----:B------:R-:W-:Y:S01]  /*e250*/  HADD2.F32 R14, -RZ, R14.H1_H1 ;  /* 0x3000000eff0e7230 */ /* 0x000fe20000004100 */
[----:B------:R-:W-:Y:S01]  /*e260*/  F2FP.F16.E4M3.UNPACK_B R29, R6 ;  /* 0x00000006ff1d723e */ /* 0x000fe200020006ff */
[----:B------:R-:W-:Y:S01]  /*e270*/  HADD2.F32 R41, -RZ, R38.H1_H1 ;  /* 0x30000026ff297230 */ /* 0x000fe20000004100 */
[----:B------:R-:W-:Y:S01]  /*e280*/  LOP3.LUT R33, R33, 0xff000000, R28, 0xf8, !PT ;  /* 0xff00000021217812 */ /* 0x000fe200078ef81c */
[----:B------:R-:W-:Y:S01]  /*e290*/  HADD2.F32 R37, -RZ, R32.H1_H1 ;  /* 0x30000020ff257230 */ /* 0x000fe20000004100 */
[----:B------:R-:W-:Y:S01]  /*e2a0*/  F2FP.F16.E4M3.UNPACK_B R28, R5.H1 ;  /* 0x00000005ff1c723e */ /* 0x000fe200030006ff */
[----:B------:R-:W-:-:S02]  /*e2b0*/  HADD2.F32 R38, -RZ, R38.H0_H0 ;  /* 0x20000026ff267230 */ /* 0x000fc40000004100 */
[C---:B------:R-:W-:Y:S01]  /*e2c0*/  FMUL.FTZ R43, R14.reuse, R41 ;  /* 0x000000290e2b7220 */ /* 0x040fe20000410000 */
[----:B------:R-:W-:Y:S02]  /*e2d0*/  HADD2.F32 R32, -RZ, R32.H0_H0 ;  /* 0x20000020ff207230 */ /* 0x000fe40000004100 */
[----:B------:R-:W-:Y:S01]  /*e2e0*/  FMUL.FTZ R40, R14, R37 ;  /* 0x000000250e287220 */ /* 0x000fe20000410000 */
[----:B------:R-:W-:Y:S01]  /*e2f0*/  F2FP.F16.E4M3.UNPACK_B R14, R5 ;  /* 0x00000005ff0e723e */ /* 0x000fe200020006ff */
[--C-:B------:R-:W-:Y:S01]  /*e300*/  HADD2.F32 R5, -RZ, R29.reuse.H1_H1 ;  /* 0x3000001dff057230 */ /* 0x100fe20000004100 */
[----:B------:R-:W-:Y:S01]  /*e310*/  F2FP.F16.E4M3.UNPACK_B R31, R7 ;  /* 0x00000007ff1f723e */ /* 0x000fe200020006ff */
[C---:B------:R-:W-:Y:S01]  /*e320*/  FFMA.FTZ R43, R30.reuse, R37, -R43 ;  /* 0x000000251e2b7223 */ /* 0x040fe2000001082b */
        /* <DEDUP_REMOVED lines=53> */
[--C-:B------:R-:W-:Y:S02]  /*e680*/  HADD2.F32 R4, -RZ, R14.reuse.H1_H1 ;  /* 0x3000000eff047230 */ /* 0x100fe40000004100 */
[-C--:B------:R-:W-:Y:S01]  /*e690*/  FMUL.FTZ R32, R5, R6.reuse ;  /* 0x0000000605207220 */ /* 0x080fe20000410000 */
[----:B------:R-:W-:Y:S02]  /*e6a0*/  HADD2.F32 R33, -RZ, R33.H0_H0 ;  /* 0x20000021ff217230 */ /* 0x000fe40000004100 */
[----:B------:R-:W-:Y:S01]  /*e6b0*/  FFMA.FTZ R37, R28, R6, -R37 ;  /* 0x000000061c257223 */ /* 0x000fe20000010825 */
[----:B------:R-:W-:Y:S02]  /*e6c0*/  HADD2.F32 R14, -RZ, R14.H0_H0 ;  /* 0x2000000eff0e7230 */ /* 0x000fe40000004100 */
[----:B------:R-:W-:Y:S01]  /*e6d0*/  FMUL.FTZ R5, R4, R7 ;  /* 0x0000000704057220 */ /* 0x000fe20000410000 */
[----:B------:R-:W-:Y:S01]  /*e6e0*/  FFMA.FTZ R32, R28, R29, R32 ;  /* 0x0000001d1c207223 */ /* 0x000fe20000010020 */
[----:B------:R-:W-:Y:S01]  /*e6f0*/  FMUL.FTZ R4, R4, R33 ;  /* 0x0000002104047220 */ /* 0x000fe20000410000 */
[----:B------:R-:W-:Y:S01]  /*e700*/  F2FP.SATFINITE.E4M3.F32.PACK_AB_MERGE_C R6, R44, R43, RZ ;  /* 0x0000002b2c06723e */ /* 0x000fe200048070ff */
[----:B------:R-:W-:-:S02]  /*e710*/  FFMA.FTZ R5, R14, R33, -R5 ;  /* 0x000000210e057223 */ /* 0x000fc40000010805 */
[----:B------:R-:W-:Y:S01]  /*e720*/  FFMA.FTZ R14, R14, R7, R4 ;  /* 0x000000070e0e7223 */ /* 0x000fe20000010004 */
        /* <DEDUP_REMOVED lines=8> */
.L_x_8102:
[----:B------:R-:W-:Y:S05]  /*e7b0*/  BSYNC B2 ;  /* 0x0000000000027941 */ /* 0x000fea0003800000 */
.L_x_8101:
[----:B------:R-:W-:Y:S05]  /*e7c0*/  @P1 BRA `(.L_x_8100) ;  /* 0x0000000400e81947 */ /* 0x000fea0003800000 */
[----:B0---4-:R-:W0:Y:S01]  /*e7d0*/  LDS.128 R4, [R0] ;  /* 0x0000000000047984 */ /* 0x011e220000000c00 */
        /* <DEDUP_REMOVED lines=45> */
[----:B------:R-:W-:Y:S01]  /*eab0*/  FMUL.FTZ R34, R14, R33 ;  /* 0x000000210e227220 */ /* 0x000fe20000410000 */
        /* <DEDUP_REMOVED lines=74> */
[----:B------:R1:W-:Y:S02]  /*ef60*/  STS.128 [R0], R4 ;  /* 0x0000000400007388 */ /* 0x0003e40000000c00 */
.L_x_8100:
[----:B------:R-:W-:Y:S05]  /*ef70*/  BSYNC B1 ;  /* 0x0000000000017941 */ /* 0x000fea0003800000 */
.L_x_8099:
[----:B01----:R-:W-:-:S05]  /*ef80*/  VIADD R4, R228, 0x40 ;  /* 0x00000040e4047836 */ /* 0x003fca0000000000 */
[----:B------:R-:W-:-:S13]  /*ef90*/  ISETP.GE.AND P0, PT, R4, R15, PT ;  /* 0x0000000f0400720c */ /* 0x000fda0003f06270 */
[----:B------:R-:W-:Y:S05]  /*efa0*/  @P0 BRA `(.L_x_8103) ;  /* 0x0000003400880947 */ /* 0x000fea0003800000 */
[----:B------:R-:W0:Y:S01]  /*efb0*/  LDC R5, c[0x0][0x3f4] ;  /* 0x0000fd00ff057b82 */ /* 0x000e220000000800 */
[----:B------:R-:W-:Y:S01]  /*efc0*/  BSSY B1, `(.L_x_8104) ;  /* 0x000007e000017945 */ /* 0x000fe20003800000 */
[-C--:B0-----:R-:W-:Y:S02]  /*efd0*/  ISETP.GE.AND P0, PT, R22, R5.reuse, PT ;  /* 0x000000051600720c */ /* 0x081fe40003f06270 */
[----:B------:R-:W-:-:S11]  /*efe0*/  ISETP.GE.AND P1, PT, R230, R5, PT ;  /* 0x00000005e600720c */ /* 0x000fd60003f26270 */
[----:B------:R-:W-:Y:S05]  /*eff0*/  @P0 BRA `(.L_x_8105) ;  /* 0x0000000400e80947 */ /* 0x000fea0003800000 */
[----:B----4-:R-:W0:Y:S01]  /*f000*/  LDS.128 R4, [R3+0x1e400] ;  /* 0x01e4000003047984 */ /* 0x010e220000000c00 */
        /* <DEDUP_REMOVED lines=121> */
.L_x_8105:
[----:B------:R-:W-:Y:S05]  /*f7a0*/  BSYNC B1 ;  /* 0x0000000000017941 */ /* 0x000fea0003800000 */
.L_x_8104:
[----:B------:R-:W-:Y:S05]  /*f7b0*/  @P1 BRA `(.L_x_8103) ;  /* 0x0000002c00841947 */ /* 0x000fea0003800000 */
[----:B0---4-:R-:W0:Y:S01]  /*f7c0*/  LDS.128 R4, [R0+0x2000] ;  /* 0x0020000000047984 */ /* 0x011e220000000c00 */
        /* <DEDUP_REMOVED lines=118> */
.L_x_8090:
[----:B------:R-:W0:Y:S01]  /*ff30*/  S2R R0, SR_TID.X ;  /* 0x0000000000007919 */ /* 0x000e220000002100 */
[----:B------:R-:W2:Y:S01]  /*ff40*/  LDC R34, c[0x0][0x448] ;  /* 0x00011200ff227b82 */ /* 0x000ea20000000800 */
[----:B------:R-:W-:Y:S01]  /*ff50*/  IMAD.MOV.U32 R4, RZ, RZ, R24 ;  /* 0x000000ffff047224 */ /* 0x000fe200078e0018 */
[----:B------:R-:W-:Y:S01]  /*ff60*/  ULDC.64 UR4, c[0x0][0x3f8] ;  /* 0x0000fe0000047ab9 */ /* 0x000fe20000000a00 */
[----:B------:R-:W-:Y:S01]  /*ff70*/  IMAD.MOV.U32 R6, RZ, RZ, R26 ;  /* 0x000000ffff067224 */ /* 0x000fe200078e001a */
[----:B------:R-:W-:Y:S01]  /*ff80*/  ULDC.64 UR6, c[0x0][0x408] ;  /* 0x0001020000067ab9 */ /* 0x000fe20000000a00 */
[----:B------:R-:W-:Y:S01]  /*ff90*/  IMAD.MOV.U32 R7, RZ, RZ, R31 ;  /* 0x000000ffff077224 */ /* 0x000fe200078e001f */
[----:B------:R-:W-:Y:S01]  /*ffa0*/  ULDC.64 UR8, c[0x0][0x400] ;  /* 0x0001000000087ab9 */ /* 0x000fe20000000a00 */
[----:B--2---:R-:W-:Y:S01]  /*ffb0*/  ISETP.NE.AND P0, PT, R34, 0x1, PT ;  /* 0x000000012200780c */ /* 0x004fe20003f05270 */
[----:B0-----:R-:W-:-:S05]  /*ffc0*/  VIADD R0, R0, 0xffffff80 ;  /* 0xffffff8000007836 */ /* 0x001fca0000000000 */
[----:B------:R-:W-:-:S07]  /*ffd0*/  SHF.R.S32.HI R3, RZ, 0x1f, R0 ;  /* 0x0000001fff037819 */ /* 0x000fce0000011400 */
[----:B------:R-:W0:Y:S01]  /*ffe0*/  @P0 LDC R5, c[0x0][0x450] ;  /* 0x00011400ff050b82 */ /* 0x000e220000000800 */
[----:B------:R-:W-:-:S04]  /*fff0*/  LEA.HI R3, R3, R0, RZ, 0x2 ;  /* 0x0000000003037211 */ /* 0x000fc800078f10ff */
[----:B------:R-:W-:-:S05]  /*10000*/  LOP3.LUT R3, R3, 0xfffffffc, RZ, 0xc0, !PT ;  /* 0xfffffffc03037812 */ /* 0x000fca00078ec0ff */
[----:B------:R-:W-:Y:S02]  /*10010*/  IMAD.IADD R3, R0, 0x1, -R3 ;  /* 0x0000000100037824 */ /* 0x000fe400078e0a03 */
[----:B------:R-:W2:Y:S02]  /*10020*/  @P0 LDC R0, c[0x0][0x44c] ;  /* 0x00011300ff000b82 */ /* 0x000ea40000000800 */
[----:B------:R-:W-:-:S04]  /*10030*/  IMAD R3, R3, 0x40, R41 ;  /* 0x0000004003037824 */ /* 0x000fc800078e0229 */
[----:B--2---:R-:W-:-:S05]  /*10040*/  @P0 IMAD.HI.U32 R0, R3, R0, RZ ;  /* 0x0000000003000227 */ /* 0x004fca00078e00ff */
[----:B0-----:R-:W-:Y:S01]  /*10050*/  @P0 SHF.R.U32.HI R3, RZ, R5, R0 ;  /* 0x00000005ff030219 */ /* 0x001fe20000011600 */
        /* <DEDUP_REMOVED lines=51> */
.L_x_8326:
        /* <DEDUP_REMOVED lines=18> */
.L_x_8108:
[----:B------:R-:W-:Y:S05]  /*104b0*/  BSYNC B1 ;  /* 0x0000000000017941 */ /* 0x000fea0003800000 */
.L_x_8107:
[----:B------:R-:W2:Y:S04]  /*104c0*/  LDL R0, [R1+0xa8] ;  /* 0x0000a80001007983 */ /* 0x000ea80000100800 */
[----:B------:R-:W3:Y:S01]  /*104d0*/  LDL R12, [R1+0x4c] ;  /* 0x00004c00010c7983 */ /* 0x000ee20000100800 */
[----:B------:R-:W-:Y:S01]  /*104e0*/  BSSY B1, `(.L_x_8109) ;  /* 0x000000d000017945 */ /* 0x000fe20003800000 */
[----:B--2---:R-:W-:Y:S01]  /*104f0*/  R2UR UR5, R0 ;  /* 0x00000000000572ca */ /* 0x004fe200000e0000 */
[----:B------:R-:W-:Y:S01]  /*10500*/  VIADD R0, R228, 0x40 ;  /* 0x00000040e4007836 */ /* 0x000fe20000000000 */
        /* <DEDUP_REMOVED lines=10> */
.L_x_8327:
[----:B------:R-:W-:Y:S05]  /*105b0*/  BSYNC B1 ;  /* 0x0000000000017941 */ /* 0x000fea0003800000 */
.L_x_8109:
[----:B------:R-:W-:Y:S04]  /*105c0*/  BSSY B1, `(.L_x_8111) ;  /* 0x0000106000017945 */ /* 0x000fe80003800000 */
[----:B------:R-:W-:Y:S05]  /*105d0*/  @P2 BRA `(.L_x_8112) ;  /* 0x0000001000102947 */ /* 0x000fea0003800000 */
[----:B------:R-:W1:Y:S01]  /*105e0*/  S2R R26, SR_TID.X ;  /* 0x00000000001a7919 */ /* 0x000e620000002100 */
[----:B------:R-:W-:Y:S02]  /*105f0*/  SHF.R.U32.HI R0, RZ, 0x8, R32 ;  /* 0x00000008ff007819 */ /* 0x000fe40000011620 */
[----:B0-----:R-:W-:Y:S02]  /*10600*/  LOP3.LUT R3, R32, 0xff, RZ, 0xc0, !PT ;  /* 0x000000ff20037812 */ /* 0x001fe400078ec0ff */
[----:B------:R-:W-:Y:S02]  /*10610*/  LOP3.LUT R0, R0, 0xff, RZ, 0xc0, !PT ;  /* 0x000000ff00007812 */ /* 0x000fe400078ec0ff */
[----:B------:R-:W-:Y:S02]  /*10620*/  SHF.R.U32.HI R12, RZ, 0x8, R33 ;  /* 0x00000008ff0c7819 */ /* 0x000fe40000011621 */
[----:B------:R-:W-:Y:S02]  /*10630*/  SHF.R.U32.HI R14, RZ, 0x8, R30 ;  /* 0x00000008ff0e7819 */ /* 0x000fe4000001161e */
[----:B------:R-:W-:Y:S01]  /*10640*/  PRMT R35, R0, 0x7604, R3 ;  /* 0x0000760400237816 */ /* 0x000fe20000000003 */
[----:B------:R-:W-:Y:S01]  /*10650*/  IMAD.SHL.U32 R3, R229, 0x80, RZ ;  /* 0x00000080e5037824 */ /* 0x000fe200078e00ff */
[----:B------:R-:W-:-:S02]  /*10660*/  LOP3.LUT R13, R33, 0xff, RZ, 0xc0, !PT ;  /* 0x000000ff210d7812 */ /* 0x000fc400078ec0ff */
[----:B------:R-:W-:Y:S02]  /*10670*/  LOP3.LUT R12, R12, 0xff, RZ, 0xc0, !PT ;  /* 0x000000ff0c0c7812 */ /* 0x000fe400078ec0ff */
[----:B------:R-:W-:Y:S02]  /*10680*/  LOP3.LUT R15, R30, 0xff, RZ, 0xc0, !PT ;  /* 0x000000ff1e0f7812 */ /* 0x000fe400078ec0ff */
[----:B------:R-:W-:Y:S02]  /*10690*/  LOP3.LUT R14, R14, 0xff, RZ, 0xc0, !PT ;  /* 0x000000ff0e0e7812 */ /* 0x000fe400078ec0ff */
[----:B------:R-:W-:Y:S02]  /*106a0*/  PRMT R38, R12, 0x7604, R13 ;  /* 0x000076040c267816 */ /* 0x000fe4000000000d */
[----:B------:R-:W-:Y:S02]  /*106b0*/  SHF.R.U32.HI R0, RZ, 0x8, R28 ;  /* 0x00000008ff007819 */ /* 0x000fe4000001161c */
[----:B------:R-:W-:-:S02]  /*106c0*/  SHF.R.U32.HI R13, RZ, 0x8, R31 ;  /* 0x00000008ff0d7819 */ /* 0x000fc4000001161f */
[----:B------:R-:W-:Y:S01]  /*106d0*/  LOP3.LUT R12, R3, 0x380, RZ, 0xc0, !PT ;  /* 0x00000380030c7812 */ /* 0x000fe200078ec0ff */
[----:B------:R-:W-:Y:S01]  /*106e0*/  IMAD.IADD R3, R18, 0x1, R39 ;  /* 0x0000000112037824 */ /* 0x000fe200078e0227 */
[----:B------:R-:W-:Y:S02]  /*106f0*/  PRMT R43, R14, 0x7604, R15 ;  /* 0x000076040e2b7816 */ /* 0x000fe4000000000f */
[----:B------:R-:W-:Y:S01]  /*10700*/  LOP3.LUT R15, R0, 0xff, RZ, 0xc0, !PT ;  /* 0x000000ff000f7812 */ /* 0x000fe200078ec0ff */
[----:B-1----:R-:W-:Y:S01]  /*10710*/  VIADD R26, R26, 0xffffff80 ;  /* 0xffffff801a1a7836 */ /* 0x002fe20000000000 */
[----:B------:R-:W-:Y:S02]  /*10720*/  LOP3.LUT R14, R31, 0xff, RZ, 0xc0, !PT ;  /* 0x000000ff1f0e7812 */ /* 0x000fe400078ec0ff */
[----:B------:R-:W-:Y:S02]  /*10730*/  LOP3.LUT R13, R13, 0xff, RZ, 0xc0, !PT ;  /* 0x000000ff0d0d7812 */ /* 0x000fe400078ec0ff */
[----:B------:R-:W-:-:S02]  /*10740*/  SHF.R.S32.HI R40, RZ, 0x1f, R26 ;  /* 0x0000001fff287819 */ /* 0x000fc4000001141a */
[----:B------:R-:W-:Y:S02]  /*10750*/  LOP3.LUT R0, R12, 0x70, R18, 0xf8, !PT ;  /* 0x000000700c007812 */ /* 0x000fe400078ef812 */
[----:B------:R-:W-:Y:S02]  /*10760*/  LEA.HI R40, R40, R26, RZ, 0x5 ;  /* 0x0000001a28287211 */ /* 0x000fe400078f28ff */
[----:B------:R-:W-:Y:S02]  /*10770*/  SHF.R.U32.HI R25, RZ, 0x3, R12 ;  /* 0x00000003ff197819 */ /* 0x000fe4000001160c */
[----:B------:R-:W-:Y:S01]  /*10780*/  LOP3.LUT R12, R12, 0x70, R3, 0xf8, !PT ;  /* 0x000000700c0c7812 */ /* 0x000fe200078ef803 */
[----:B------:R-:W-:Y:S01]  /*10790*/  IMAD.SHL.U32 R40, R40, 0x20, RZ ;  /* 0x0000002028287824 */ /* 0x000fe200078e00ff */
[----:B------:R-:W-:Y:S02]  /*107a0*/  LOP3.LUT R24, R28, 0xff, RZ, 0xc0, !PT ;  /* 0x000000ff1c187812 */ /* 0x000fe400078ec0ff */
[----:B------:R-:W-:-:S02]  /*107b0*/  PRMT R45, R13, 0x7604, R14 ;  /* 0x000076040d2d7816 */ /* 0x000fc4000000000e */
[-C--:B------:R-:W-:Y:S02]  /*107c0*/  LOP3.LUT R3, R0, R25.reuse, RZ, 0x3c, !PT ;  /* 0x0000001900037212 */ /* 0x080fe400078e3cff */
[----:B------:R-:W-:Y:S02]  /*107d0*/  LOP3.LUT R40, R40, 0xfffffc00, RZ, 0xc0, !PT ;  /* 0xfffffc0028287812 */ /* 0x000fe400078ec0ff */
[----:B------:R-:W-:Y:S02]  /*107e0*/  SHF.R.U32.HI R13, RZ, 0x8, R29 ;  /* 0x00000008ff0d7819 */ /* 0x000fe4000001161d */
[----:B------:R-:W-:Y:S02]  /*107f0*/  PRMT R47, R15, 0x7604, R24 ;  /* 0x000076040f2f7816 */ /* 0x000fe40000000018 */
[----:B------:R-:W-:Y:S02]  /*10800*/  LOP3.LUT R25, R12, R25, RZ, 0x3c, !PT ;  /* 0x000000190c197212 */ /* 0x000fe400078e3cff */
[----:B------:R-:W-:-:S02]  /*10810*/  IADD3 R0, R16, R3, R40 ;  /* 0x0000000310007210 */ /* 0x000fc40007ffe028 */
[----:B------:R-:W-:Y:S02]  /*10820*/  LOP3.LUT R24, R29, 0xff, RZ, 0xc0, !PT ;  /* 0x000000ff1d187812 */ /* 0x000fe400078ec0ff */
[----:B------:R-:W-:Y:S02]  /*10830*/  SHF.R.U32.HI R12, RZ, 0x8, R20 ;  /* 0x00000008ff0c7819 */ /* 0x000fe40000011614 */
[----:B------:R-:W-:Y:S02]  /*10840*/  LOP3.LUT R3, R13, 0xff, RZ, 0xc0, !PT ;  /* 0x000000ff0d037812 */ /* 0x000fe400078ec0ff */
[----:B------:R-:W-:Y:S02]  /*10850*/  LOP3.LUT R27, R20, 0xff, RZ, 0xc0, !PT ;  /* 0x000000ff141b7812 */ /* 0x000fe400078ec0ff */
[----:B------:R-:W-:Y:S02]  /*10860*/  LOP3.LUT R26, R12, 0xff, RZ, 0xc0, !PT ;  /* 0x000000ff0c1a7812 */ /* 0x000fe400078ec0ff */
[----:B------:R-:W-:Y:S01]  /*10870*/  PRMT R44, R3, 0x7604, R24 ;  /* 0x00007604032c7816 */ /* 0x000fe20000000018 */
[----:B------:R-:W-:Y:S01]  /*10880*/  LDS.128 R12, [R0+0x1c400] ;  /* 0x01c40000000c7984 */ /* 0x000fe20000000c00 */
[----:B------:R-:W-:-:S02]  /*10890*/  IADD3 R3, R16, R25, R40 ;  /* 0x0000001910037210 */ /* 0x000fc40007ffe028 */
[----:B------:R-:W-:Y:S02]  /*108a0*/  PRMT R51, R26, 0x7604, R27 ;  /* 0x000076041a337816 */ /* 0x000fe4000000001b */
[----:B------:R-:W-:Y:S01]  /*108b0*/  SHF.R.U32.HI R34, RZ, 0x8, R21 ;  /* 0x00000008ff227819 */ /* 0x000fe20000011615 */
[----:B------:R-:W0:Y:S01]  /*108c0*/  LDS.128 R24, [R3+0x1c400] ;  /* 0x01c4000003187984 */ /* 0x000e220000000c00 */
[----:B------:R-:W-:Y:S02]  /*108d0*/  LOP3.LUT R37, R21, 0xff, RZ, 0xc0, !PT ;  /* 0x000000ff15257812 */ /* 0x000fe400078ec0ff */
[----:B------:R-:W-:Y:S02]  /*108e0*/  LOP3.LUT R34, R34, 0xff, RZ, 0xc0, !PT ;  /* 0x000000ff22227812 */ /* 0x000fe400078ec0ff */
[----:B------:R-:W-:Y:S02]  /*108f0*/  SHF.R.U32.HI R40, RZ, 0x10, R30 ;  /* 0x00000010ff287819 */ /* 0x000fe4000001161e */
[----:B------:R-:W-:-:S02]  /*10900*/  PRMT R53, R34, 0x7604, R37 ;  /* 0x0000760422357816 */ /* 0x000fc40000000025 */
[----:B------:R-:W-:Y:S02]  /*10910*/  SHF.R.U32.HI R37, RZ, 0x10, R33 ;  /* 0x00000010ff257819 */ /* 0x000fe40000011621 */
[----:B------:R-:W-:Y:S02]  /*10920*/  SHF.R.U32.HI R34, RZ, 0x10, R32 ;  /* 0x00000010ff227819 */ /* 0x000fe40000011620 */
[----:B------:R-:W-:Y:S02]  /*10930*/  LOP3.LUT R37, R37, 0xff, RZ, 0xc0, !PT ;  /* 0x000000ff25257812 */ /* 0x000fe400078ec0ff */
[----:B------:R-:W-:Y:S02]  /*10940*/  LOP3.LUT R40, R40, 0xff, RZ, 0xc0, !PT ;  /* 0x000000ff28287812 */ /* 0x000fe400078ec0ff */
        /* <DEDUP_REMOVED lines=9> */
[----:B------:R-:W-:Y:S02]  /*109e0*/  PRMT R35, R34, 0x7054, R35 ;  /* 0x0000705422237816 */ /* 0x000fe40000000023 */
[----:B------:R-:W-:Y:S02]  /*109f0*/  SHF.R.U32.HI R38, RZ, 0x10, R20 ;  /* 0x00000010ff267819 */ /* 0x000fe40000011614 */
[----:B------:R-:W-:Y:S02]  /*10a00*/  SHF.R.U32.HI R34, RZ, 0x10, R28 ;  /* 0x00000010ff227819 */ /* 0x000fe4000001161c */
[----:B------:R-:W-:Y:S02]  /*10a10*/  LOP3.LUT R40, R40, 0xff, RZ, 0xc0, !PT ;  /* 0x000000ff28287812 */ /* 0x000fe400078ec0ff */
[----:B------:R-:W-:-:S02]  /*10a20*/  LOP3.LUT R49, R49, 0xff000000, R29, 0xf8, !PT ;  /* 0xff00000031317812 */ /* 0x000fc400078ef81d */
[----:B------:R-:W-:Y:S02]  /*10a30*/  PRMT R45, R42, 0x7054, R45 ;  /* 0x000070542a2d7816 */ /* 0x000fe4000000002d */
[----:B------:R-:W-:Y:S02]  /*10a40*/  LOP3.LUT R38, R38, 0xff, RZ, 0xc0, !PT ;  /* 0x000000ff26267812 */ /* 0x000fe400078ec0ff */
[----:B------:R-:W-:Y:S02]  /*10a50*/  LOP3.LUT R34, R34, 0xff, RZ, 0xc0, !PT ;  /* 0x000000ff22227812 */ /* 0x000fe400078ec0ff */
[----:B------:R-:W-:Y:S02]  /*10a60*/  PRMT R53, R40, 0x7054, R53 ;  /* 0x0000705428357816 */ /* 0x000fe40000000035 */
[----:B------:R-:W-:Y:S02]  /*10a70*/  LOP3.LUT R37, R35, 0xff000000, R32, 0xf8, !PT ;  /* 0xff00000023257812 */ /* 0x000fe400078ef820 */
[----:B------:R-:W-:-:S02]  /*10a80*/  LOP3.LUT R41, R41, 0xff000000, R33, 0xf8, !PT ;  /* 0xff00000029297812 */ /* 0x000fc400078ef821 */
[----:B------:R-:W-:Y:S02]  /*10a90*/  LOP3.LUT R42, R43, 0xff000000, R30, 0xf8, !PT ;  /* 0xff0000002b2a7812 */ /* 0x000fe400078ef81e */
[----:B------:R-:W-:Y:S02]  /*10aa0*/  F2FP.F16.E4M3.UNPACK_B R43, R49.H1 ;  /* 0x00000031ff2b723e */ /* 0x000fe400030006ff */
[----:B0-----:R-:W-:Y:S02]  /*10ab0*/  F2FP.F16.E4M3.UNPACK_B R32, R25.H1 ;  /* 0x00000019ff20723e */ /* 0x001fe400030006ff */
[----:B------:R-:W-:Y:S01]  /*10ac0*/  PRMT R51, R38, 0x7054, R51 ;  /* 0x0000705426337816 */ /* 0x000fe20000000033 */
[----:B------:R-:W-:Y:S01]  /*10ad0*/  HADD2.F32 R44, -RZ, R43.H0_H0 ;  /* 0x2000002bff2c7230 */ /* 0x000fe20000004100 */
[----:B------:R-:W-:Y:S01]  /*10ae0*/  PRMT R47, R34, 0x7054, R47 ;  /* 0x00007054222f7816 */ /* 0x000fe2000000002f */
[--C-:B------:R-:W-:Y:S01]  /*10af0*/  HADD2.F32 R33, -RZ, R32.reuse.H0_H0 ;  /* 0x20000020ff217230 */ /* 0x100fe20000004100 */
[----:B------:R-:W-:Y:S01]  /*10b00*/  LOP3.LUT R53, R53, 0xff000000, R21, 0xf8, !PT ;  /* 0xff00000035357812 */ /* 0x000fe200078ef815 */
[----:B------:R-:W-:Y:S01]  /*10b10*/  HADD2.F32 R32, -RZ, R32.H1_H1 ;  /* 0x30000020ff207230 */ /* 0x000fe20000004100 */
[----:B------:R-:W-:-:S02]  /*10b20*/  F2FP.F16.E4M3.UNPACK_B R38, R41.H1 ;  /* 0x00000029ff26723e */ /* 0x000fc400030006ff */
[----:B------:R-:W-:Y:S02]  /*10b30*/  F2FP.F16.E4M3.UNPACK_B R21, R13.H1 ;  /* 0x0000000dff15723e */ /* 0x000fe400030006ff */
[----:B------:R-:W-:Y:S01]  /*10b40*/  LOP3.LUT R47, R47, 0xff000000, R28, 0xf8, !PT ;  /* 0xff0000002f2f7812 */ /* 0x000fe200078ef81c */
[--C-:B------:R-:W-:Y:S01]  /*10b50*/  HADD2.F32 R40, -RZ, R38.reuse.H0_H0 ;  /* 0x20000026ff287230 */ /* 0x100fe20000004100 */
[-C--:B------:R-:W-:Y:S01]  /*10b60*/  F2FP.F16.E4M3.UNPACK_B R29, R15.reuse ;  /* 0x0000000fff1d723e */ /* 0x080fe200020006ff */
[----:B------:R-:W-:Y:S01]  /*10b70*/  HADD2.F32 R38, -RZ, R38.H1_H1 ;  /* 0x30000026ff267230 */ /* 0x000fe20000004100 */
[----:B------:R-:W-:Y:S02]  /*10b80*/  F2FP.F16.E4M3.UNPACK_B R30, R15.H1 ;  /* 0x0000000fff1e723e */ /* 0x000fe400030006ff */
[----:B------:R-:W-:Y:S01]  /*10b90*/  F2FP.F16.E4M3.UNPACK_B R15, R14 ;  /* 0x0000000eff0f723e */ /* 0x000fe200020006ff */
[----:B------:R-:W-:Y:S01]  /*10ba0*/  FMUL.FTZ R55, R33, R40 ;  /* 0x0000002821377220 */ /* 0x000fe20000410000 */
[----:B------:R-:W-:Y:S01]  /*10bb0*/  F2FP.F16.E4M3.UNPACK_B R28, R14.H1 ;  /* 0x0000000eff1c723e */ /* 0x000fe200030006ff */
[--C-:B------:R-:W-:Y:S01]  /*10bc0*/  HADD2.F32 R14, -RZ, R21.reuse.H0_H0 ;  /* 0x20000015ff0e7230 */ /* 0x100fe20000004100 */
[----:B------:R-:W-:Y:S01]  /*10bd0*/  LOP3.LUT R45, R45, 0xff000000, R31, 0xf8, !PT ;  /* 0xff0000002d2d7812 */ /* 0x000fe200078ef81f */
[----:B------:R-:W-:Y:S01]  /*10be0*/  HADD2.F32 R21, -RZ, R21.H1_H1 ;  /* 0x30000015ff157230 */ /* 0x000fe20000004100 */
[----:B------:R-:W-:Y:S01]  /*10bf0*/  LOP3.LUT R46, R51, 0xff000000, R20, 0xf8, !PT ;  /* 0xff000000332e7812 */ /* 0x000fe200078ef814 */
[-C--:B------:R-:W-:Y:S01]  /*10c00*/  FMUL.FTZ R51, R33, R44.reuse ;  /* 0x0000002c21337220 */ /* 0x080fe20000410000 */
[----:B------:R-:W-:Y:S01]  /*10c10*/  F2FP.F16.E4M3.UNPACK_B R31, R25 ;  /* 0x00000019ff1f723e */ /* 0x000fe200020006ff */
[C---:B------:R-:W-:Y:S01]  /*10c20*/  FFMA.FTZ R52, R14.reuse, R44, R55 ;  /* 0x0000002c0e347223 */ /* 0x040fe20000010037 */
[----:B------:R-:W-:Y:S01]  /*10c30*/  F2FP.F16.E4M3.UNPACK_B R49, R49 ;  /* 0x00000031ff31723e */ /* 0x000fe200020006ff */
[----:B------:R-:W-:Y:S01]  /*10c40*/  FFMA.FTZ R50, R14, R40, -R51 ;  /* 0x000000280e327223 */ /* 0x000fe20000010833 */
[----:B------:R-:W-:Y:S01]  /*10c50*/  F2FP.F16.E4M3.UNPACK_B R41, R41 ;  /* 0x00000029ff29723e */ /* 0x000fe200020006ff */
[----:B------:R-:W-:Y:S01]  /*10c60*/  HADD2.F32 R40, -RZ, R43.H1_H1 ;  /* 0x3000002bff287230 */ /* 0x000fe20000004100 */
[-C--:B------:R-:W-:Y:S01]  /*10c70*/  F2FP.F16.E4M3.UNPACK_B R34, R27.reuse ;  /* 0x0000001bff22723e */ /* 0x080fe200020006ff */
[----:B------:R-:W-:Y:S01]  /*10c80*/  HADD2.F32 R51, -RZ, R49.H0_H0 ;  /* 0x20000031ff337230 */ /* 0x000fe20000004100 */
[----:B------:R-:W-:Y:S01]  /*10c90*/  F2FP.F16.E4M3.UNPACK_B R35, R27.H1 ;  /* 0x0000001bff23723e */ /* 0x000fe200030006ff */
[----:B------:R-:W-:Y:S01]  /*10ca0*/  HADD2.F32 R43, -RZ, R41.H0_H0 ;  /* 0x20000029ff2b7230 */ /* 0x000fe20000004100 */
[----:B------:R-:W-:Y:S01]  /*10cb0*/  F2FP.F16.E4M3.UNPACK_B R27, R26 ;  /* 0x0000001aff1b723e */ /* 0x000fe200020006ff */
[C---:B------:R-:W-:Y:S01]  /*10cc0*/  FMUL.FTZ R44, R32.reuse, R40 ;  /* 0x00000028202c7220 */ /* 0x040fe20000410000 */
[----:B------:R-:W-:Y:S01]  /*10cd0*/  F2FP.F16.E4M3.UNPACK_B R33, R26.H1 ;  /* 0x0000001aff21723e */ /* 0x000fe200030006ff */
[----:B------:R-:W-:Y:S01]  /*10ce0*/  HADD2.F32 R26, -RZ, R31.H0_H0 ;  /* 0x2000001fff1a7230 */ /* 0x000fe20000004100 */
[----:B------:R-:W-:Y:S01]  /*10cf0*/  F2FP.F16.E4M3.UNPACK_B R20, R13 ;  /* 0x0000000dff14723e */ /* 0x000fe200020006ff */
[-C--:B------:R-:W-:Y:S01]  /*10d00*/  FMUL.FTZ R59, R32, R38.reuse ;  /* 0x00000026203b7220 */ /* 0x080fe20000410000 */
[----:B------:R-:W-:Y:S01]  /*10d10*/  FFMA.FTZ R57, R21, R38, -R44 ;  /* 0x0000002615397223 */ /* 0x000fe2000001082c */
[----:B------:R-:W-:Y:S01]  /*10d20*/  F2FP.F16.E4M3.UNPACK_B R38, R53.H1 ;  /* 0x00000035ff26723e */ /* 0x000fe200030006ff */
[----:B------:R-:W-:Y:S01]  /*10d30*/  FMUL.FTZ R55, R26, R51 ;  /* 0x000000331a377220 */ /* 0x000fe20000410000 */
[----:B------:R-:W-:-:S02]  /*10d40*/  HADD2.F32 R14, -RZ, R20.H0_H0 ;  /* 0x20000014ff0e7230 */ /* 0x000fc40000004100 */
[----:B------:R-:W-:Y:S01]  /*10d50*/  FMUL.FTZ R26, R26, R43 ;  /* 0x0000002b1a1a7220 */ /* 0x000fe20000410000 */
[----:B------:R-:W-:Y:S01]  /*10d60*/  FFMA.FTZ R59, R21, R40, R59 ;  /* 0x00000028153b7223 */ /* 0x000fe2000001003b */
[----:B------:R-:W-:Y:S01]  /*10d70*/  HADD2.F32 R41, -RZ, R41.H1_H1 ;  /* 0x30000029ff297230 */ /* 0x000fe20000004100 */
[----:B------:R-:W-:Y:S01]  /*10d80*/  F2FP.F16.E4M3.UNPACK_B R53, R53 ;  /* 0x00000035ff35723e */ /* 0x000fe200020006ff */
[C---:B------:R-:W-:Y:S01]  /*10d90*/  FFMA.FTZ R51, R14.reuse, R51, R26 ;  /* 0x000000330e337223 */ /* 0x040fe2000001001a */
[----:B------:R-:W-:Y:S01]  /*10da0*/  F2FP.F16.E4M3.UNPACK_B R26, R45.H1 ;  /* 0x0000002dff1a723e */ /* 0x000fe200030006ff */
[----:B------:R-:W-:Y:S02]  /*10db0*/  HADD2.F32 R49, -RZ, R49.H1_H1 ;  /* 0x30000031ff317230 */ /* 0x000fe40000004100 */
[----:B------:R-:W-:Y:S01]  /*10dc0*/  FFMA.FTZ R55, R14, R43, -R55 ;  /* 0x0000002b0e377223 */ /* 0x000fe20000010837 */
        /* <DEDUP_REMOVED lines=24> */
[----:B------:R-:W-:Y:S01]  /*10f50*/  FFMA.FTZ R61, R30, R26, -R41 ;  /* 0x0000001a1e3d7223 */ /* 0x000fe20000010829 */
[----:B------:R-:W-:Y:S01]  /*10f60*/  HADD2.F32 R21, -RZ, R45.H0_H0 ;  /* 0x2000002dff157230 */ /* 0x000fe20000004100 */
[----:B------:R-:W-:Y:S01]  /*10f70*/  F2FP.F16.E4M3.UNPACK_B R24, R24.H1 ;  /* 0x00000018ff18723e */ /* 0x000fe200030006ff */
[----:B------:R-:W-:Y:S02]  /*10f80*/  HADD2.F32 R14, -RZ, R29.H0_H0 ;  /* 0x2000001dff0e7230 */ /* 0x000fe40000004100 */
[C---:B------:R-:W-:Y:S01]  /*10f90*/  FMUL.FTZ R35, R20.reuse, R31 ;  /* 0x0000001f14237220 */ /* 0x040fe20000410000 */
[----:B------:R-:W-:Y:S01]  /*10fa0*/  F2FP.F16.E4M3.UNPACK_B R26, R47.H1 ;  /* 0x0000002fff1a723e */ /* 0x000fe200030006ff */
[-C--:B------:R-:W-:Y:S01]  /*10fb0*/  FMUL.FTZ R20, R20, R21.reuse ;  /* 0x0000001514147220 */ /* 0x080fe20000410000 */
[-C--:B------:R-:W-:Y:S01]  /*10fc0*/  F2FP.F16.E4M3.UNPACK_B R13, R12.reuse ;  /* 0x0000000cff0d723e */ /* 0x080fe200020006ff */
[C---:B------:R-:W-:Y:S01]  /*10fd0*/  FFMA.FTZ R40, R14.reuse, R21, -R35 ;  /* 0x000000150e287223 */ /* 0x040fe20000010823 */
[----:B------:R-:W-:Y:S01]  /*10fe0*/  F2FP.F16.E4M3.UNPACK_B R12, R12.H1 ;  /* 0x0000000cff0c723e */ /* 0x000fe200030006ff */
[----:B------:R-:W-:Y:S01]  /*10ff0*/  FFMA.FTZ R49, R14, R31, R20 ;  /* 0x0000001f0e317223 */ /* 0x000fe20000010014 */
[----:B------:R-:W-:Y:S01]  /*11000*/  F2FP.F16.E4M3.UNPACK_B R21, R37.H1 ;  /* 0x00000025ff15723e */ /* 0x000fe200030006ff */
[----:B------:R-:W-:-:S02]  /*11010*/  HADD2.F32 R35, -RZ, R26.H0_H0 ;  /* 0x2000001aff237230 */ /* 0x000fc40000004100 */
[----:B------:R-:W-:Y:S01]  /*11020*/  FFMA.FTZ R63, R30, R38, R43 ;  /* 0x000000261e3f7223 */ /* 0x000fe2000001002b */
[----:B------:R-:W-:Y:S01]  /*11030*/  HADD2.F32 R20, -RZ, R24.H0_H0 ;  /* 0x20000018ff147230 */ /* 0x000fe20000004100 */
[----:B------:R-:W-:Y:S01]  /*11040*/  F2FP.F16.E4M3.UNPACK_B R47, R47 ;  /* 0x0000002fff2f723e */ /* 0x000fe200020006ff */
[----:B------:R-:W-:Y:S01]  /*11050*/  HADD2.F32 R53, -RZ, R53.H1_H1 ;  /* 0x30000035ff357230 */ /* 0x000fe20000004100 */
[----:B------:R-:W-:Y:S01]  /*11060*/  F2FP.F16.E4M3.UNPACK_B R37, R37 ;  /* 0x00000025ff25723e */ /* 0x000fe200020006ff */
[----:B------:R-:W-:Y:S02]  /*11070*/  HADD2.F32 R34, -RZ, R34.H1_H1 ;  /* 0x30000022ff227230 */ /* 0x000fe40000004100 */
[----:B------:R-:W-:Y:S01]  /*11080*/  FMUL.FTZ R41, R20, R35 ;  /* 0x0000002314297220 */ /* 0x000fe20000410000 */
[----:B------:R-:W-:Y:S02]  /*11090*/  HADD2.F32 R31, -RZ, R21.H0_H0 ;  /* 0x20000015ff1f7230 */ /* 0x000fe40000004100 */
[----:B------:R-:W-:-:S02]  /*110a0*/  HADD2.F32 R14, -RZ, R12.H0_H0 ;  /* 0x2000000cff0e7230 */ /* 0x000fc40000004100 */
[----:B------:R-:W-:Y:S01]  /*110b0*/  FMUL.FTZ R30, R34, R53 ;  /* 0x00000035221e7220 */ /* 0x000fe20000410000 */
[----:B------:R-:W-:Y:S02]  /*110c0*/  HADD2.F32 R45, -RZ, R45.H1_H1 ;  /* 0x3000002dff2d7230 */ /* 0x000fe40000004100 */
[-C--:B------:R-:W-:Y:S01]  /*110d0*/  FMUL.FTZ R20, R20, R31.reuse ;  /* 0x0000001f14147220 */ /* 0x080fe20000410000 */
[----:B------:R-:W-:Y:S02]  /*110e0*/  HADD2.F32 R29, -RZ, R29.H1_H1 ;  /* 0x3000001dff1d7230 */ /* 0x000fe40000004100 */
[----:B------:R-:W-:Y:S01]  /*110f0*/  FFMA.FTZ R41, R14, R31, -R41 ;  /* 0x0000001f0e297223 */ /* 0x000fe20000010829 */
        /* <DEDUP_REMOVED lines=8> */
[----:B------:R-:W-:Y:S01]  /*11180*/  FFMA.FTZ R54, R29, R53, R34 ;  /* 0x000000351d367223 */ /* 0x000fe20000010022 */
[-C--:B------:R-:W-:Y:S01]  /*11190*/  FMUL.FTZ R24, R24, R21.reuse ;  /* 0x0000001518187220 */ /* 0x080fe20000410000 */
[----:B------:R-:W-:Y:S02]  /*111a0*/  HADD2.F32 R29, -RZ, R47.H0_H0 ;  /* 0x2000002fff1d7230 */ /* 0x000fe40000004100 */
[----:B------:R-:W-:Y:S01]  /*111b0*/  FFMA.FTZ R32, R12, R21, -R35 ;  /* 0x000000150c207223 */ /* 0x000fe20000010823 */
[----:B------:R-:W-:-:S02]  /*111c0*/  HADD2.F32 R14, -RZ, R25.H0_H0 ;  /* 0x20000019ff0e7230 */ /* 0x000fc40000004100 */
[----:B------:R-:W-:Y:S01]  /*111d0*/  FFMA.FTZ R43, R12, R31, R24 ;  /* 0x0000001f0c2b7223 */ /* 0x000fe20000010018 */
[----:B------:R-:W-:Y:S02]  /*111e0*/  HADD2.F32 R21, -RZ, R37.H0_H0 ;  /* 0x20000025ff157230 */ /* 0x000fe40000004100 */
        /* <DEDUP_REMOVED lines=8> */
[----:B------:R-:W-:-:S02]  /*11270*/  HADD2.F32 R13, -RZ, R13.H1_H1 ;  /* 0x3000000dff0d7230 */ /* 0x000fc40000004100 */
[C---:B------:R-:W-:Y:S01]  /*11280*/  FMUL.FTZ R26, R25.reuse, R20 ;  /* 0x00000014191a7220 */ /* 0x040fe20000410000 */
[----:B------:R-:W-:Y:S01]  /*11290*/  FFMA.FTZ R24, R12, R29, R35 ;  /* 0x0000001d0c187223 */ /* 0x000fe20000010023 */
[----:B------:R-:W-:Y:S01]  /*112a0*/  F2FP.F16.E4M3.UNPACK_B R12, R42.H1 ;  /* 0x0000002aff0c723e */ /* 0x000fe200030006ff */
[-C--:B------:R-:W-:Y:S01]  /*112b0*/  FMUL.FTZ R29, R25, R14.reuse ;  /* 0x0000000e191d7220 */ /* 0x080fe20000410000 */
[C---:B------:R-:W-:Y:S01]  /*112c0*/  FFMA.FTZ R26, R13.reuse, R14, -R26 ;  /* 0x0000000e0d1a7223 */ /* 0x040fe2000001081a */
[----:B------:R-:W-:Y:S01]  /*112d0*/  HADD2.F32 R25, -RZ, R21.H0_H0 ;  /* 0x20000015ff197230 */ /* 0x000fe20000004100 */
[----:B------:R-:W-:Y:S01]  /*112e0*/  F2FP.F16.E4M3.UNPACK_B R46, R46 ;  /* 0x0000002eff2e723e */ /* 0x000fe200020006ff */
[----:B------:R-:W-:Y:S02]  /*112f0*/  HADD2.F32 R14, -RZ, R33.H0_H0 ;  /* 0x20000021ff0e7230 */ /* 0x000fe40000004100 */
[----:B------:R-:W-:Y:S01]  /*11300*/  FFMA.FTZ R29, R13, R20, R29 ;  /* 0x000000140d1d7223 */ /* 0x000fe2000001001d */
[--C-:B------:R-:W-:Y:S01]  /*11310*/  HADD2.F32 R13, -RZ, R12.reuse.H0_H0 ;  /* 0x2000000cff0d7230 */ /* 0x100fe20000004100 */
[----:B------:R-:W-:Y:S01]  /*11320*/  F2FP.F16.E4M3.UNPACK_B R42, R42 ;  /* 0x0000002aff2a723e */ /* 0x000fe200020006ff */
[----:B------:R-:W-:-:S02]  /*11330*/  HADD2.F32 R20, -RZ, R12.H1_H1 ;  /* 0x3000000cff147230 */ /* 0x000fc40000004100 */
[C---:B------:R-:W-:Y:S01]  /*11340*/  FMUL.FTZ R35, R14.reuse, R25 ;  /* 0x000000190e237220 */ /* 0x040fe20000410000 */
[--C-:B------:R-:W-:Y:S02]  /*11350*/  HADD2.F32 R12, -RZ, R28.reuse.H0_H0 ;  /* 0x2000001cff0c7230 */ /* 0x100fe40000004100 */
[-C--:B------:R-:W-:Y:S01]  /*11360*/  FMUL.FTZ R37, R14, R13.reuse ;  /* 0x0000000d0e257220 */ /* 0x080fe20000410000 */
[----:B------:R-:W-:Y:S01]  /*11370*/  HADD2.F32 R21, -RZ, R21.H1_H1 ;  /* 0x30000015ff157230 */ /* 0x000fe20000004100 */
[----:B------:R-:W-:Y:S01]  /*11380*/  F2FP.SATFINITE.E4M3.F32.PACK_AB_MERGE_C R30, R43, R30, RZ ;  /* 0x0000001e2b1e723e */ /* 0x000fe200048070ff */
[----:B------:R-:W-:Y:S02]  /*11390*/  HADD2.F32 R33, -RZ, R33.H1_H1 ;  /* 0x30000021ff217230 */ /* 0x000fe40000004100 */
[C---:B------:R-:W-:Y:S01]  /*113a0*/  FFMA.FTZ R35, R12.reuse, R13, -R35 ;  /* 0x0000000d0c237223 */ /* 0x040fe20000010823 */
[----:B------:R-:W-:Y:S02]  /*113b0*/  HADD2.F32 R28, -RZ, R28.H1_H1 ;  /* 0x3000001cff1c7230 */ /* 0x000fe40000004100 */
[----:B------:R-:W-:Y:S01]  /*113c0*/  FFMA.FTZ R37, R12, R25, R37 ;  /* 0x000000190c257223 */ /* 0x000fe20000010025 */
[----:B------:R-:W-:-:S02]  /*113d0*/  HADD2.F32 R12, -RZ, R15.H0_H0 ;  /* 0x2000000fff0c7230 */ /* 0x000fc40000004100 */
[CC--:B------:R-:W-:Y:S01]  /*113e0*/  FMUL.FTZ R13, R33.reuse, R21.reuse ;  /* 0x00000015210d7220 */ /* 0x0c0fe20000410000 */
[----:B------:R-:W-:Y:S01]  /*113f0*/  FMUL.FTZ R14, R33, R20 ;  /* 0x00000014210e7220 */ /* 0x000fe20000410000 */
[----:B------:R-:W-:Y:S01]  /*11400*/  HADD2.F32 R15, -RZ, R15.H1_H1 ;  /* 0x3000000fff0f7230 */ /* 0x000fe20000004100 */
[----:B------:R-:W-:Y:S01]  /*11410*/  F2FP.SATFINITE.E4M3.F32.PACK_AB_MERGE_C R25, R59, R52, RZ ;  /* 0x000000343b19723e */ /* 0x000fe200048070ff */
[C---:B------:R-:W-:Y:S01]  /*11420*/  FFMA.FTZ R34, R28.reuse, R20, -R13 ;  /* 0x000000141c227223 */ /* 0x040fe2000001080d */
[----:B------:R-:W-:Y:S01]  /*11430*/  FFMA.FTZ R38, R28, R21, R14 ;  /* 0x000000151c267223 */ /* 0x000fe2000001000e */
[----:B------:R-:W-:Y:S01]  /*11440*/  HADD2.F32 R20, -RZ, R46.H0_H0 ;  /* 0x2000002eff147230 */ /* 0x000fe20000004100 */
[----:B------:R-:W-:Y:S01]  /*11450*/  F2FP.SATFINITE.E4M3.F32.PACK_AB_MERGE_C R25, R48, R51, R25 ;  /* 0x000000333019723e */ /* 0x000fe20004807019 */
[----:B------:R-:W-:Y:S01]  /*11460*/  HADD2.F32 R13, -RZ, R27.H0_H0 ;  /* 0x2000001bff0d7230 */ /* 0x000fe20000004100 */
[----:B------:R-:W-:Y:S01]  /*11470*/  F2FP.SATFINITE.E4M3.F32.PACK_AB_MERGE_C R34, R34, R35, RZ ;  /* 0x000000232222723e */ /* 0x000fe200048070ff */
        /* <DEDUP_REMOVED lines=8> */
[----:B------:R-:W-:Y:S01]  /*11500*/  F2FP.SATFINITE.E4M3.F32.PACK_AB_MERGE_C R24, R29, R24, R30 ;  /* 0x000000181d18723e */ /* 0x000fe2000480701e */
[C---:B------:R-:W-:Y:S01]  /*11510*/  FMUL.FTZ R28, R27.reuse, R46 ;  /* 0x0000002e1b1c7220 */ /* 0x040fe20000410000 */
[----:B------:R-:W-:Y:S01]  /*11520*/  FFMA.FTZ R20, R12, R20, R13 ;  /* 0x000000140c147223 */ /* 0x000fe2000001000d */
[----:B------:R-:W-:Y:S01]  /*11530*/  FMUL.FTZ R27, R27, R42 ;  /* 0x0000002a1b1b7220 */ /* 0x000fe20000410000 */
        /* <DEDUP_REMOVED lines=14> */
.L_x_8112:
[----:B------:R-:W-:Y:S05]  /*11620*/  BSYNC B1 ;  /* 0x0000000000017941 */ /* 0x000fea0003800000 */
.L_x_8111:
[----:B------:R-:W-:Y:S05]  /*11630*/  @P0 BRA `(.L_x_8103) ;  /* 0x0000000c00e40947 */ /* 0x000fea0003800000 */
[----:B-1----:R-:W2:Y:S04]  /*11640*/  LDL R25, [R1+0x7c] ;  /* 0x00007c0001197983 */ /* 0x002ea80000100800 */
[----:B------:R-:W3:Y:S01]  /*11650*/  LDL R50, [R1+0xb0] ;  /* 0x0000b00001327983 */ /* 0x000ee20000100800 */
[----:B0----5:R-:W-:Y:S01]  /*11660*/  SHF.R.U32.HI R3, RZ, 0x8, R8 ;  /* 0x00000008ff037819 */ /* 0x021fe20000011608 */
[----:B------:R-:W-:Y:S01]  /*11670*/  VIADD R24, R228, 0x40 ;  /* 0x00000040e4187836 */ /* 0x000fe20000000000 */
[----:B------:R-:W-:Y:S01]  /*11680*/  LOP3.LUT R0, R8, 0xff, RZ, 0xc0, !PT ;  /* 0x000000ff08007812 */ /* 0x000fe200078ec0ff */
[----:B------:R-:W-:Y:S01]  /*11690*/  IMAD.IADD R39, R18, 0x1, R39 ;  /* 0x0000000112277824 */ /* 0x000fe200078e0227 */
[----:B------:R-:W-:Y:S01]  /*116a0*/  LOP3.LUT R3, R3, 0xff, RZ, 0xc0, !PT ;  /* 0x000000ff03037812 */ /* 0x000fe200078ec0ff */
[----:B------:R-:W-:Y:S01]  /*116b0*/  IMAD.SHL.U32 R24, R24, 0x80, RZ ;  /* 0x0000008018187824 */ /* 0x000fe200078e00ff */
[----:B------:R-:W-:-:S02]  /*116c0*/  SHF.R.U32.HI R13, RZ, 0x8, R9 ;  /* 0x00000008ff0d7819 */ /* 0x000fc40000011609 */
[----:B------:R-:W-:Y:S02]  /*116d0*/  PRMT R21, R3, 0x7604, R0 ;  /* 0x0000760403157816 */ /* 0x000fe40000000000 */
[----:B------:R-:W-:Y:S02]  /*116e0*/  SHF.R.U32.HI R3, RZ, 0x8, R10 ;  /* 0x00000008ff037819 */ /* 0x000fe4000001160a */
[----:B------:R-:W-:Y:S02]  /*116f0*/  LOP3.LUT R0, R10, 0xff, RZ, 0xc0, !PT ;  /* 0x000000ff0a007812 */ /* 0x000fe400078ec0ff */
[----:B------:R-:W-:Y:S02]  /*11700*/  LOP3.LUT R3, R3, 0xff, RZ, 0xc0, !PT ;  /* 0x000000ff03037812 */ /* 0x000fe400078ec0ff */
[----:B------:R-:W-:Y:S02]  /*11710*/  LOP3.LUT R24, R24, 0x380, RZ, 0xc0, !PT ;  /* 0x0000038018187812 */ /* 0x000fe400078ec0ff */
[----:B------:R-:W-:-:S02]  /*11720*/  PRMT R29, R3, 0x7604, R0 ;  /* 0x00007604031d7816 */ /* 0x000fc40000000000 */
[----:B------:R-:W-:Y:S01]  /*11730*/  LOP3.LUT R0, R24, 0x70, R39, 0xf8, !PT ;  /* 0x0000007018007812 */ /* 0x000fe200078ef827 */
[----:B------:R-:W-:Y:S01]  /*11740*/  VIADD R24, R228, 0x40 ;  /* 0x00000040e4187836 */ /* 0x000fe20000000000 */
[----:B------:R-:W-:Y:S02]  /*11750*/  LOP3.LUT R12, R9, 0xff, RZ, 0xc0, !PT ;  /* 0x000000ff090c7812 */ /* 0x000fe400078ec0ff */
[----:B------:R-:W-:Y:S01]  /*11760*/  LOP3.LUT R13, R13, 0xff, RZ, 0xc0, !PT ;  /* 0x000000ff0d0d7812 */ /* 0x000fe200078ec0ff */
[----:B------:R-:W-:Y:S01]  /*11770*/  IMAD.SHL.U32 R24, R24, 0x80, RZ ;  /* 0x0000008018187824 */ /* 0x000fe200078e00ff */
[----:B------:R-:W-:Y:S02]  /*11780*/  SHF.R.U32.HI R15, RZ, 0x8, R4 ;  /* 0x00000008ff0f7819 */ /* 0x000fe40000011604 */
[----:B------:R-:W-:Y:S02]  /*11790*/  PRMT R20, R13, 0x7604, R12 ;  /* 0x000076040d147816 */ /* 0x000fe4000000000c */
[----:B------:R-:W-:-:S02]  /*117a0*/  LOP3.LUT R24, R24, 0x380, RZ, 0xc0, !PT ;  /* 0x0000038018187812 */ /* 0x000fc400078ec0ff */
[----:B------:R-:W-:Y:S02]  /*117b0*/  SHF.R.U32.HI R13, RZ, 0x8, R11 ;  /* 0x00000008ff0d7819 */ /* 0x000fe4000001160b */
[----:B------:R-:W-:Y:S02]  /*117c0*/  SHF.R.U32.HI R24, RZ, 0x3, R24 ;  /* 0x00000003ff187819 */ /* 0x000fe40000011618 */
[----:B------:R-:W-:Y:S02]  /*117d0*/  LOP3.LUT R12, R11, 0xff, RZ, 0xc0, !PT ;  /* 0x000000ff0b0c7812 */ /* 0x000fe400078ec0ff */
[----:B------:R-:W-:Y:S02]  /*117e0*/  LOP3.LUT R3, R0, R24, RZ, 0x3c, !PT ;  /* 0x0000001800037212 */ /* 0x000fe400078e3cff */
[----:B------:R-:W-:Y:S02]  /*117f0*/  SHF.R.U32.HI R24, RZ, 0x8, R5 ;  /* 0x00000008ff187819 */ /* 0x000fe40000011605 */
[----:B------:R-:W-:-:S02]  /*11800*/  LOP3.LUT R14, R4, 0xff, RZ, 0xc0, !PT ;  /* 0x000000ff040e7812 */ /* 0x000fc400078ec0ff */
[----:B------:R-:W-:Y:S02]  /*11810*/  LOP3.LUT R13, R13, 0xff, RZ, 0xc0, !PT ;  /* 0x000000ff0d0d7812 */ /* 0x000fe400078ec0ff */
[----:B------:R-:W-:Y:S02]  /*11820*/  LOP3.LUT R15, R15, 0xff, RZ, 0xc0, !PT ;  /* 0x000000ff0f0f7812 */ /* 0x000fe400078ec0ff */
[----:B------:R-:W-:Y:S02]  /*11830*/  PRMT R28, R13, 0x7604, R12 ;  /* 0x000076040d1c7816 */ /* 0x000fe4000000000c */
[----:B------:R-:W-:Y:S02]  /*11840*/  PRMT R35, R15, 0x7604, R14 ;  /* 0x000076040f237816 */ /* 0x000fe4000000000e */
[----:B------:R-:W-:Y:S02]  /*11850*/  SHF.R.U32.HI R32, RZ, 0x8, R6 ;  /* 0x00000008ff207819 */ /* 0x000fe40000011606 */
[----:B------:R-:W-:-:S02]  /*11860*/  LOP3.LUT R30, R5, 0xff, RZ, 0xc0, !PT ;  /* 0x000000ff051e7812 */ /* 0x000fc400078ec0ff */
[----:B------:R-:W-:Y:S02]  /*11870*/  LOP3.LUT R31, R6, 0xff, RZ, 0xc0, !PT ;  /* 0x000000ff061f7812 */ /* 0x000fe400078ec0ff */
[----:B------:R-:W-:Y:S02]  /*11880*/  LOP3.LUT R32, R32, 0xff, RZ, 0xc0, !PT ;  /* 0x000000ff20207812 */ /* 0x000fe400078ec0ff */
[----:B------:R-:W-:Y:S02]  /*11890*/  SHF.R.U32.HI R37, RZ, 0x10, R5 ;  /* 0x00000010ff257819 */ /* 0x000fe40000011605 */
[----:B------:R-:W-:Y:S02]  /*118a0*/  PRMT R39, R32, 0x7604, R31 ;  /* 0x0000760420277816 */ /* 0x000fe4000000001f */
[----:B------:R-:W-:Y:S01]  /*118b0*/  SHF.R.U32.HI R31, RZ, 0x10, R11 ;  /* 0x00000010ff1f7819 */ /* 0x000fe2000001160b */
[----:B------:R-:W-:Y:S01]  /*118c0*/  IMAD.U32 R37, R37, 0x10000, RZ ;  /* 0x0001000025257824 */ /* 0x000fe200078e00ff */
[----:B------:R-:W-:-:S02]  /*118d0*/  SHF.R.U32.HI R34, RZ, 0x8, R7 ;  /* 0x00000008ff227819 */ /* 0x000fc40000011607 */
[----:B------:R-:W-:Y:S01]  /*118e0*/  LOP3.LUT R33, R7, 0xff, RZ, 0xc0, !PT ;  /* 0x000000ff07217812 */ /* 0x000fe200078ec0ff */
[----:B------:R-:W-:Y:S01]  /*118f0*/  IMAD.U32 R31, R31, 0x10000, RZ ;  /* 0x000100001f1f7824 */ /* 0x000fe200078e00ff */
[----:B------:R-:W-:Y:S02]  /*11900*/  LOP3.LUT R34, R34, 0xff, RZ, 0xc0, !PT ;  /* 0x000000ff22227812 */ /* 0x000fe400078ec0ff */
[----:B------:R-:W-:Y:S02]  /*11910*/  SHF.R.U32.HI R41, RZ, 0x10, R7 ;  /* 0x00000010ff297819 */ /* 0x000fe40000011607 */
[----:B------:R-:W-:Y:S02]  /*11920*/  PRMT R34, R34, 0x7604, R33 ;  /* 0x0000760422227816 */ /* 0x000fe40000000021 */
        /* <DEDUP_REMOVED lines=13> */
[----:B--2---:R-:W-:Y:S02]  /*11a00*/  IADD3 R0, R16, R3, R25 ;  /* 0x0000000310007210 */ /* 0x004fe40007ffe019 */
[----:B------:R-:W-:Y:S01]  /*11a10*/  LOP3.LUT R3, R24, 0xff, RZ, 0xc0, !PT ;  /* 0x000000ff18037812 */ /* 0x000fe200078ec0ff */
[----:B---3--:R-:W0:Y:S03]  /*11a20*/  LDS.128 R12, [R50+0x1c400] ;  /* 0x01c40000320c7984 */ /* 0x008e260000000c00 */
[----:B------:R-:W-:Y:S01]  /*11a30*/  PRMT R30, R3, 0x7604, R30 ;  /* 0x00007604031e7816 */ /* 0x000fe2000000001e */
[----:B------:R-:W1:Y:S01]  /*11a40*/  LDS.128 R24, [R0+0x1c400] ;  /* 0x01c4000000187984 */ /* 0x000e620000000c00 */
[----:B------:R-:W-:-:S02]  /*11a50*/  SHF.R.U32.HI R3, RZ, 0x10, R9 ;  /* 0x00000010ff037819 */ /* 0x000fc40000011609 */
[----:B------:R-:W-:-:S03]  /*11a60*/  LOP3.LUT R37, R30, 0xff0000, R37, 0xf8, !PT ;  /* 0x00ff00001e257812 */ /* 0x000fc600078ef825 */
        /* <DEDUP_REMOVED lines=12> */
[-C--:B0-----:R-:W-:Y:S02]  /*11b30*/  F2FP.F16.E4M3.UNPACK_B R4, R13.reuse ;  /* 0x0000000dff04723e */ /* 0x081fe400020006ff */
[----:B------:R-:W-:Y:S02]  /*11b40*/  F2FP.F16.E4M3.UNPACK_B R13, R13.H1 ;  /* 0x0000000dff0d723e */ /* 0x000fe400030006ff */
[-C--:B-1----:R-:W-:Y:S01]  /*11b50*/  F2FP.F16.E4M3.UNPACK_B R9, R25.reuse ;  /* 0x00000019ff09723e */ /* 0x082fe200020006ff */
[--C-:B------:R-:W-:Y:S01]  /*11b60*/  HADD2.F32 R5, -RZ, R4.reuse.H0_H0 ;  /* 0x20000004ff057230 */ /* 0x100fe20000004100 */
[----:B------:R-:W-:Y:S01]  /*11b70*/  F2FP.F16.E4M3.UNPACK_B R25, R25.H1 ;  /* 0x00000019ff19723e */ /* 0x000fe200030006ff */
[----:B------:R-:W-:Y:S01]  /*11b80*/  HADD2.F32 R4, -RZ, R4.H1_H1 ;  /* 0x30000004ff047230 */ /* 0x000fe20000004100 */
[----:B------:R-:W-:Y:S01]  /*11b90*/  F2FP.F16.E4M3.UNPACK_B R20, R27 ;  /* 0x0000001bff14723e */ /* 0x000fe200020006ff */
[--C-:B------:R-:W-:Y:S01]  /*11ba0*/  HADD2.F32 R10, -RZ, R9.reuse.H0_H0 ;  /* 0x20000009ff0a7230 */ /* 0x100fe20000004100 */
[----:B------:R-:W-:Y:S01]  /*11bb0*/  F2FP.F16.E4M3.UNPACK_B R7, R15 ;  /* 0x0000000fff07723e */ /* 0x000fe200020006ff */
[----:B------:R-:W-:Y:S01]  /*11bc0*/  HADD2.F32 R9, -RZ, R9.H1_H1 ;  /* 0x30000009ff097230 */ /* 0x000fe20000004100 */
[----:B------:R-:W-:-:S02]  /*11bd0*/  F2FP.F16.E4M3.UNPACK_B R27, R27.H1 ;  /* 0x0000001bff1b723e */ /* 0x000fc400030006ff */
[C---:B------:R-:W-:Y:S01]  /*11be0*/  FMUL.FTZ R38, R10.reuse, R34 ;  /* 0x000000220a267220 */ /* 0x040fe20000410000 */
[----:B------:R-:W-:Y:S01]  /*11bf0*/  FMUL.FTZ R43, R10, R30 ;  /* 0x0000001e0a2b7220 */ /* 0x000fe20000410000 */
[----:B------:R-:W-:Y:S02]  /*11c00*/  HADD2.F32 R10, -RZ, R25.H0_H0 ;  /* 0x20000019ff0a7230 */ /* 0x000fe40000004100 */
[----:B------:R-:W-:Y:S01]  /*11c10*/  FMUL.FTZ R45, R9, R32 ;  /* 0x00000020092d7220 */ /* 0x000fe20000410000 */
[C---:B------:R-:W-:Y:S01]  /*11c20*/  FFMA.FTZ R38, R5.reuse, R30, -R38 ;  /* 0x0000001e05267223 */ /* 0x040fe20000010826 */
[----:B------:R-:W-:Y:S01]  /*11c30*/  FFMA.FTZ R43, R5, R34, R43 ;  /* 0x00000022052b7223 */ /* 0x000fe2000001002b */
[----:B------:R-:W-:Y:S02]  /*11c40*/  HADD2.F32 R34, -RZ, R37.H0_H0 ;  /* 0x20000025ff227230 */ /* 0x000fe40000004100 */
[----:B------:R-:W-:Y:S01]  /*11c50*/  FMUL.FTZ R9, R9, R29 ;  /* 0x0000001d09097220 */ /* 0x000fe20000410000 */
[----:B------:R-:W-:-:S02]  /*11c60*/  HADD2.F32 R30, -RZ, R28.H0_H0 ;  /* 0x2000001cff1e7230 */ /* 0x000fc40000004100 */
[----:B------:R-:W-:Y:S01]  /*11c70*/  FFMA.FTZ R45, R4, R29, -R45 ;  /* 0x0000001d042d7223 */ /* 0x000fe2000001082d */
[----:B------:R-:W-:Y:S02]  /*11c80*/  HADD2.F32 R5, -RZ, R13.H0_H0 ;  /* 0x2000000dff057230 */ /* 0x000fe40000004100 */
[----:B------:R-:W-:Y:S01]  /*11c90*/  FMUL.FTZ R42, R10, R34 ;  /* 0x000000220a2a7220 */ /* 0x000fe20000410000 */
[----:B------:R-:W-:Y:S01]  /*11ca0*/  FFMA.FTZ R40, R4, R32, R9 ;  /* 0x0000002004287223 */ /* 0x000fe20000010009 */
[-C--:B------:R-:W-:Y:S01]  /*11cb0*/  FMUL.FTZ R47, R10, R30.reuse ;  /* 0x0000001e0a2f7220 */ /* 0x080fe20000410000 */
        /* <DEDUP_REMOVED lines=8> */
[----:B------:R-:W-:Y:S01]  /*11d40*/  HADD2.F32 R10, -RZ, R9.H0_H0 ;  /* 0x20000009ff0a7230 */ /* 0x000fe20000004100 */
[----:B------:R-:W-:Y:S01]  /*11d50*/  F2FP.F16.E4M3.UNPACK_B R15, R15.H1 ;  /* 0x0000000fff0f723e */ /* 0x000fe200030006ff */
[----:B------:R-:W-:-:S02]  /*11d60*/  HADD2.F32 R30, -RZ, R37.H1_H1 ;  /* 0x30000025ff1e7230 */ /* 0x000fc40000004100 */
[C---:B------:R-:W-:Y:S01]  /*11d70*/  FMUL.FTZ R49, R5.reuse, R32 ;  /* 0x0000002005317220 */ /* 0x040fe20000410000 */
[----:B------:R-:W-:Y:S02]  /*11d80*/  HADD2.F32 R25, -RZ, R25.H1_H1 ;  /* 0x30000019ff197230 */ /* 0x000fe40000004100 */
[----:B------:R-:W-:Y:S01]  /*11d90*/  FMUL.FTZ R5, R5, R10 ;  /* 0x0000000a05057220 */ /* 0x000fe20000410000 */
[----:B------:R-:W-:Y:S01]  /*11da0*/  HADD2.F32 R28, -RZ, R28.H1_H1 ;  /* 0x3000001cff1c7230 */ /* 0x000fe20000004100 */
[----:B------:R-:W-:Y:S01]  /*11db0*/  F2FP.F16.E4M3.UNPACK_B R8, R24 ;  /* 0x00000018ff08723e */ /* 0x000fe200020006ff */
[----:B------:R-:W-:Y:S02]  /*11dc0*/  HADD2.F32 R4, -RZ, R7.H0_H0 ;  /* 0x20000007ff047230 */ /* 0x000fe40000004100 */
[C---:B------:R-:W-:Y:S01]  /*11dd0*/  FMUL.FTZ R34, R25.reuse, R30 ;  /* 0x0000001e19227220 */ /* 0x040fe20000410000 */
[----:B------:R-:W-:Y:S02]  /*11de0*/  HADD2.F32 R13, -RZ, R13.H1_H1 ;  /* 0x3000000dff0d7230 */ /* 0x000fe40000004100 */
[----:B------:R-:W-:Y:S01]  /*11df0*/  FMUL.FTZ R25, R25, R28 ;  /* 0x0000001c19197220 */ /* 0x000fe20000410000 */
[----:B------:R-:W-:-:S02]  /*11e00*/  HADD2.F32 R29, -RZ, R29.H1_H1 ;  /* 0x3000001dff1d7230 */ /* 0x000fc40000004100 */
[C---:B------:R-:W-:Y:S01]  /*11e10*/  FFMA.FTZ R49, R4.reuse, R10, -R49 ;  /* 0x0000000a04317223 */ /* 0x040fe20000010831 */
[----:B------:R-:W-:Y:S01]  /*11e20*/  FFMA.FTZ R32, R4, R32, R5 ;  /* 0x0000002004207223 */ /* 0x000fe20000010005 */
[C---:B------:R-:W-:Y:S01]  /*11e30*/  FFMA.FTZ R37, R13.reuse, R28, -R34 ;  /* 0x0000001c0d257223 */ /* 0x040fe20000010822 */
[----:B------:R-:W-:Y:S02]  /*11e40*/  HADD2.F32 R20, -RZ, R20.H1_H1 ;  /* 0x30000014ff147230 */ /* 0x000fe40000004100 */
[----:B------:R-:W-:Y:S01]  /*11e50*/  FFMA.FTZ R34, R13, R30, R25 ;  /* 0x0000001e0d227223 */ /* 0x000fe20000010019 */
[----:B------:R-:W-:Y:S01]  /*11e60*/  HADD2.F32 R5, -RZ, R27.H0_H0 ;  /* 0x2000001bff057230 */ /* 0x000fe20000004100 */
[----:B------:R-:W-:Y:S01]  /*11e70*/  F2FP.F16.E4M3.UNPACK_B R24, R24.H1 ;  /* 0x00000018ff18723e */ /* 0x000fe200030006ff */
[----:B------:R-:W-:Y:S02]  /*11e80*/  HADD2.F32 R10, -RZ, R33.H0_H0 ;  /* 0x20000021ff0a7230 */ /* 0x000fe40000004100 */
[----:B------:R-:W-:Y:S01]  /*11e90*/  FMUL.FTZ R28, R20, R29 ;  /* 0x0000001d141c7220 */ /* 0x000fe20000410000 */
[----:B------:R-:W-:Y:S01]  /*11ea0*/  HADD2.F32 R9, -RZ, R9.H1_H1 ;  /* 0x30000009ff097230 */ /* 0x000fe20000004100 */
[----:B------:R-:W-:Y:S01]  /*11eb0*/  F2FP.F16.E4M3.UNPACK_B R3, R12 ;  /* 0x0000000cff03723e */ /* 0x000fe200020006ff */
[----:B------:R-:W-:-:S02]  /*11ec0*/  HADD2.F32 R13, -RZ, R41.H0_H0 ;  /* 0x20000029ff0d7230 */ /* 0x000fc40000004100 */
[CC--:B------:R-:W-:Y:S01]  /*11ed0*/  FMUL.FTZ R30, R5.reuse, R10.reuse ;  /* 0x0000000a051e7220 */ /* 0x0c0fe20000410000 */
[----:B------:R-:W-:Y:S02]  /*11ee0*/  HADD2.F32 R4, -RZ, R15.H0_H0 ;  /* 0x2000000fff047230 */ /* 0x000fe40000004100 */
[----:B------:R-:W-:Y:S01]  /*11ef0*/  FMUL.FTZ R20, R20, R9 ;  /* 0x0000000914147220 */ /* 0x000fe20000410000 */
[----:B------:R-:W-:Y:S02]  /*11f00*/  HADD2.F32 R7, -RZ, R7.H1_H1 ;  /* 0x30000007ff077230 */ /* 0x000fe40000004100 */
[-C--:B------:R-:W-:Y:S01]  /*11f10*/  FMUL.FTZ R25, R5, R13.reuse ;  /* 0x0000000d05197220 */ /* 0x080fe20000410000 */
[----:B------:R-:W-:Y:S02]  /*11f20*/  HADD2.F32 R27, -RZ, R27.H1_H1 ;  /* 0x3000001bff1b7230 */ /* 0x000fe40000004100 */
[C---:B------:R-:W-:Y:S01]  /*11f30*/  FFMA.FTZ R48, R4.reuse, R13, R30 ;  /* 0x0000000d04307223 */ /* 0x040fe2000001001e */
[----:B------:R-:W-:Y:S01]  /*11f40*/  F2FP.F16.E4M3.UNPACK_B R13, R35.H1 ;  /* 0x00000023ff0d723e */ /* 0x000fe200030006ff */
[C---:B------:R-:W-:Y:S01]  /*11f50*/  FFMA.FTZ R44, R7.reuse, R9, -R28 ;  /* 0x00000009072c7223 */ /* 0x040fe2000001081c */
[----:B------:R-:W-:Y:S01]  /*11f60*/  FFMA.FTZ R29, R7, R29, R20 ;  /* 0x0000001d071d7223 */ /* 0x000fe20000010014 */
[----:B------:R-:W-:Y:S01]  /*11f70*/  FFMA.FTZ R46, R4, R10, -R25 ;  /* 0x0000000a042e7223 */ /* 0x000fe20000010819 */
[----:B------:R-:W-:Y:S01]  /*11f80*/  HADD2.F32 R28, -RZ, R41.H1_H1 ;  /* 0x30000029ff1c7230 */ /* 0x000fe20000004100 */
[----:B------:R-:W-:Y:S01]  /*11f90*/  F2FP.F16.E4M3.UNPACK_B R7, R21.H1 ;  /* 0x00000015ff07723e */ /* 0x000fe200030006ff */
[----:B------:R-:W-:Y:S01]  /*11fa0*/  HADD2.F32 R10, -RZ, R33.H1_H1 ;  /* 0x30000021ff0a7230 */ /* 0x000fe20000004100 */
[----:B------:R-:W-:Y:S01]  /*11fb0*/  F2FP.F16.E4M3.UNPACK_B R12, R12.H1 ;  /* 0x0000000cff0c723e */ /* 0x000fe200030006ff */
[----:B------:R-:W-:-:S02]  /*11fc0*/  HADD2.F32 R20, -RZ, R13.H0_H0 ;  /* 0x2000000dff147230 */ /* 0x000fc40000004100 */
[C---:B------:R-:W-:Y:S01]  /*11fd0*/  FMUL.FTZ R30, R27.reuse, R28 ;  /* 0x0000001c1b1e7220 */ /* 0x040fe20000410000 */
[--C-:B------:R-:W-:Y:S02]  /*11fe0*/  HADD2.F32 R5, -RZ, R24.reuse.H0_H0 ;  /* 0x20000018ff057230 */ /* 0x100fe40000004100 */
[----:B------:R-:W-:Y:S01]  /*11ff0*/  FMUL.FTZ R27, R27, R10 ;  /* 0x0000000a1b1b7220 */ /* 0x000fe20000410000 */
[----:B------:R-:W-:Y:S01]  /*12000*/  HADD2.F32 R15, -RZ, R15.H1_H1 ;  /* 0x3000000fff0f7230 */ /* 0x000fe20000004100 */
[----:B------:R-:W-:Y:S01]  /*12010*/  F2FP.F16.E4M3.UNPACK_B R35, R35 ;  /* 0x00000023ff23723e */ /* 0x000fe200020006ff */
[----:B------:R-:W-:Y:S02]  /*12020*/  HADD2.F32 R9, -RZ, R7.H0_H0 ;  /* 0x20000007ff097230 */ /* 0x000fe40000004100 */
[----:B------:R-:W-:Y:S01]  /*12030*/  FMUL.FTZ R25, R5, R20 ;  /* 0x0000001405197220 */ /* 0x000fe20000410000 */
[----:B------:R-:W-:Y:S02]  /*12040*/  HADD2.F32 R13, -RZ, R13.H1_H1 ;  /* 0x3000000dff0d7230 */ /* 0x000fe40000004100 */
[----:B------:R-:W-:Y:S01]  /*12050*/  FFMA.FTZ R41, R15, R28, R27 ;  /* 0x0000001c0f297223 */ /* 0x000fe2000001001b */
[----:B------:R-:W-:-:S02]  /*12060*/  HADD2.F32 R24, -RZ, R24.H1_H1 ;  /* 0x30000018ff187230 */ /* 0x000fc40000004100 */
[----:B------:R-:W-:Y:S01]  /*12070*/  FMUL.FTZ R5, R5, R9 ;  /* 0x0000000905057220 */ /* 0x000fe20000410000 */
[--C-:B------:R-:W-:Y:S01]  /*12080*/  HADD2.F32 R4, -RZ, R12.reuse.H0_H0 ;  /* 0x2000000cff047230 */ /* 0x100fe20000004100 */
[----:B------:R-:W-:Y:S01]  /*12090*/  F2FP.F16.E4M3.UNPACK_B R21, R21 ;  /* 0x00000015ff15723e */ /* 0x000fe200020006ff */
[----:B------:R-:W-:Y:S02]  /*120a0*/  HADD2.F32 R7, -RZ, R7.H1_H1 ;  /* 0x30000007ff077230 */ /* 0x000fe40000004100 */
[----:B------:R-:W-:Y:S01]  /*120b0*/  FMUL.FTZ R27, R24, R13 ;  /* 0x0000000d181b7220 */ /* 0x000fe20000410000 */
[----:B------:R-:W-:Y:S02]  /*120c0*/  HADD2.F32 R12, -RZ, R12.H1_H1 ;  /* 0x3000000cff0c7230 */ /* 0x000fe40000004100 */
[----:B------:R-:W-:Y:S01]  /*120d0*/  FFMA.FTZ R33, R15, R10, -R30 ;  /* 0x0000000a0f217223 */ /* 0x000fe2000001081e */
[C---:B------:R-:W-:Y:S01]  /*120e0*/  FFMA.FTZ R25, R4.reuse, R9, -R25 ;  /* 0x0000000904197223 */ /* 0x040fe20000010819 */
[----:B------:R-:W-:Y:S01]  /*120f0*/  FFMA.FTZ R15, R4, R20, R5 ;  /* 0x00000014040f7223 */ /* 0x000fe20000010005 */
[----:B------:R-:W-:Y:S01]  /*12100*/  FMUL.FTZ R24, R24, R7 ;  /* 0x0000000718187220 */ /* 0x000fe20000410000 */
[----:B------:R-:W-:-:S02]  /*12110*/  HADD2.F32 R9, -RZ, R35.H0_H0 ;  /* 0x20000023ff097230 */ /* 0x000fc40000004100 */
[C---:B------:R-:W-:Y:S01]  /*12120*/  FFMA.FTZ R28, R12.reuse, R7, -R27 ;  /* 0x000000070c1c7223 */ /* 0x040fe2000001081b */
[--C-:B------:R-:W-:Y:S02]  /*12130*/  HADD2.F32 R5, -RZ, R8.reuse.H0_H0 ;  /* 0x20000008ff057230 */ /* 0x100fe40000004100 */
[----:B------:R-:W-:Y:S01]  /*12140*/  FFMA.FTZ R30, R12, R13, R24 ;  /* 0x0000000d0c1e7223 */ /* 0x000fe20000010018 */
[----:B------:R-:W-:Y:S01]  /*12150*/  HADD2.F32 R7, -RZ, R21.H0_H0 ;  /* 0x20000015ff077230 */ /* 0x000fe20000004100 */
[-C--:B------:R-:W-:Y:S01]  /*12160*/  F2FP.F16.E4M3.UNPACK_B R11, R26.reuse ;  /* 0x0000001aff0b723e */ /* 0x080fe200020006ff */
        /* <DEDUP_REMOVED lines=8> */
[----:B------:R-:W-:Y:S01]  /*121f0*/  HADD2.F32 R3, -RZ, R3.H1_H1 ;  /* 0x30000003ff037230 */ /* 0x000fe20000004100 */
[-C--:B------:R-:W-:Y:S01]  /*12200*/  F2FP.F16.E4M3.UNPACK_B R6, R14.reuse ;  /* 0x0000000eff06723e */ /* 0x080fe200020006ff */
[C---:B------:R-:W-:Y:S01]  /*12210*/  FFMA.FTZ R12, R4.reuse, R9, R5 ;  /* 0x00000009040c7223 */ /* 0x040fe20000010005 */
[----:B------:R-:W-:Y:S01]  /*12220*/  F2FP.F16.E4M3.UNPACK_B R14, R14.H1 ;  /* 0x0000000eff0e723e */ /* 0x000fe200030006ff */
[----:B------:R-:W-:Y:S01]  /*12230*/  FFMA.FTZ R13, R4, R7, -R13 ;  /* 0x00000007040d7223 */ /* 0x000fe2000001080d */
[C---:B------:R-:W-:Y:S01]  /*12240*/  FMUL.FTZ R20, R8.reuse, R35 ;  /* 0x0000002308147220 */ /* 0x040fe20000410000 */
        /* <DEDUP_REMOVED lines=25> */
[----:B------:R-:W-:Y:S02]  /*123e0*/  HADD2.F32 R31, -RZ, R31.H1_H1 ;  /* 0x3000001fff1f7230 */ /* 0x000fe40000004100 */
        /* <DEDUP_REMOVED lines=30> */
.L_x_8103:
[----:B------:R-:W-:Y:S05]  /*125d0*/  BSYNC B0 ;  /* 0x0000000000007941 */ /* 0x000fea0003800000 */
.L_x_8089:
[----:B------:R-:W-:Y:S01]  /*125e0*/  @!PT LDS RZ, [RZ] ;  /* 0x00000000fffff984 */ /* 0x000fe20000000800 */
[----:B------:R-:W-:Y:S01]  /*125f0*/  @!PT LDS RZ, [RZ] ;  /* 0x00000000fffff984 */ /* 0x000fe20000000800 */
[----:B------:R-:W-:Y:S01]  /*12600*/  @!PT LDS RZ, [RZ] ;  /* 0x00000000fffff984 */ /* 0x000fe20000000800 */
[----:B------:R-:W-:Y:S01]  /*12610*/  @!PT LDS RZ, [RZ] ;  /* 0x00000000fffff984 */ /* 0x000fe20000000800 */
[----:B------:R3:W-:Y:S06]  /*12620*/  MEMBAR.ALL.CTA ;  /* 0x0000000000007992 */ /* 0x0007ec0000008000 */
[----:B---3--:R-:W3:Y:S01]  /*12630*/  FENCE.VIEW.ASYNC.S ;  /* 0x00000000000073c6 */ /* 0x008ee20000000000 */
[----:B------:R-:W-:Y:S05]  /*12640*/  WARPSYNC.ALL ;  /* 0x0000000000007948 */ /* 0x000fea0003800000 */
[----:B---3--:R-:W-:Y:S06]  /*12650*/  BAR.SYNC.DEFER_BLOCKING 0xd, 0x100 ;  /* 0x0344000000007b1d */ /* 0x008fec0000010000 */
.L_x_8086:
[----:B------:R-:W-:-:S06]  /*12660*/  ULOP3.LUT UR4, UR60, 0x1, URZ, 0xfc, !UPT ;  /* 0x000000013c047892 */ /* 0x000fcc000f8efc3f */
[----:B-12---:R-:W-:-:S05]  /*12670*/  IMAD.U32 R0, RZ, RZ, UR4 ;  /* 0x00000004ff007e24 */ /* 0x006fca000f8e00ff */
[----:B------:R-:W-:-:S13]  /*12680*/  ISETP.NE.AND P1, PT, R0, 0x3, PT ;  /* 0x000000030000780c */ /* 0x000fda0003f25270 */
[----:B------:R-:W-:Y:S05]  /*12690*/  @!P1 BRA `(.L_x_8113) ;  /* 0x0000000000049947 */ /* 0x000fea0003800000 */
[----:B------:R-:W-:Y:S01]  /*126a0*/  BPT.TRAP 0x1 ;  /* 0x000000040000795c */ /* 0x000fe20000300000 */
.L_x_8113:
[----:B------:R-:W-:Y:S01]  /*126b0*/  IMAD R136, R231, 0x8, R16 ;  /* 0x00000008e7887824 */ /* 0x000fe200078e0210 */
[----:B0-----:R-:W-:-:S04]  /*126c0*/  SHF.L.U32 R3, R232, 0x1f, RZ ;  /* 0x0000001fe8037819 */ /* 0x001fc800000006ff */
[----:B------:R0:W1:Y:S01]  /*126d0*/  SYNCS.PHASECHK.TRANS64.TRYWAIT P0, [R136+URZ+0x2e830], R3 ;  /* 0x02e83003880075a7 */ /* 0x000062000800017f */
[----:B------:R-:W-:Y:S05]  /*126e0*/  @!P1 BRA `(.L_x_8114) ;  /* 0x0000000000049947 */ /* 0x000fea0003800000 */
[----:B------:R-:W-:Y:S01]  /*126f0*/  BPT.TRAP 0x1 ;  /* 0x000000040000795c */ /* 0x000fe20000300000 */
.L_x_8114:
[----:B------:R-:W2:Y:S02]  /*12700*/  S2R R0, SR_TID.X ;  /* 0x0000000000007919 */ /* 0x000ea40000002100 */
[----:B--2--5:R-:W-:Y:S01]  /*12710*/  LOP3.LUT R4, R0, 0x7f, RZ, 0xc0, !PT ;  /* 0x0000007f00047812 */ /* 0x024fe200078ec0ff */
[----:B------:R-:W-:-:S03]  /*12720*/  VIADD R0, R16, 0x20400 ;  /* 0x0002040010007836 */ /* 0x000fc60000000000 */
[----:B------:R-:W-:Y:S02]  /*12730*/  ISETP.NE.AND P2, PT, R4, RZ, PT ;  /* 0x000000ff0400720c */ /* 0x000fe40003f45270 */
[----:B------:R-:W-:-:S04]  /*12740*/  SHF.R.U32.HI R0, RZ, 0x4, R0 ;  /* 0x00000004ff007819 */ /* 0x000fc80000011600 */
[----:B------:R-:W-:Y:S01]  /*12750*/  LOP3.LUT R0, R0, 0x3fff, RZ, 0xc0, !PT ;  /* 0x00003fff00007812 */ /* 0x000fe200078ec0ff */
[----:B-1----:R-:W-:Y:S06]  /*12760*/  @P0 BRA `(.L_x_8115) ;  /* 0x0000000000080947 */ /* 0x002fec0003800000 */
[----:B------:R-:W1:Y:S02]  /*12770*/  SYNCS.PHASECHK.TRANS64.TRYWAIT P0, [R136+URZ+0x2e830], R3 ;  /* 0x02e83003880075a7 */ /* 0x000e64000800017f */
[----:B-1----:R-:W-:Y:S05]  /*12780*/  @!P0 BRA `(.L_x_8116) ;  /* 0x0000018c00188947 */ /* 0x002fea0003800000 */
.L_x_8115:
[----:B------:R-:W-:Y:S01]  /*12790*/  LOP3.LUT R0, R0, 0x10000, RZ, 0xfc, !PT ;  /* 0x0001000000007812 */ /* 0x000fe200078efcff */
[----:B------:R-:W-:Y:S05]  /*127a0*/  WARPSYNC.ALL ;  /* 0x0000000000007948 */ /* 0x000fea0003800000 */
[----:B------:R2:W-:Y:S01]  /*127b0*/  STL [R1+0x48], R0 ;  /* 0x0000480001007387 */ /* 0x0005e20000100800 */
[----:B------:R-:W-:Y:S01]  /*127c0*/  IMAD R12, R231, 0x700, R0 ;  /* 0x00000700e70c7824 */ /* 0x000fe200078e0200 */
[----:B------:R-:W-:Y:S01]  /*127d0*/  LOP3.LUT R4, R36, 0x10000, RZ, 0xfc, !PT ;  /* 0x0001000024047812 */ /* 0x000fe200078efcff */
[----:B------:R-:W-:Y:S01]  /*127e0*/  IMAD.MOV.U32 R13, RZ, RZ, 0x40000040 ;  /* 0x40000040ff0d7424 */ /* 0x000fe200078e00ff */
[----:B01----:R-:W3:Y:S01]  /*127f0*/  LDL R3, [R1+0x84] ;  /* 0x0000840001037983 */ /* 0x003ee20000100800 */
[----:B------:R-:W-:Y:S01]  /*12800*/  IMAD.MOV.U32 R5, RZ, RZ, 0x40000040 ;  /* 0x40000040ff057424 */ /* 0x000fe200078e00ff */
[----:B------:R-:W-:Y:S01]  /*12810*/  R2UR UR6, R12 ;  /* 0x000000000c0672ca */ /* 0x000fe200000e0000 */
[----:B------:R-:W-:Y:S01]  /*12820*/  WARPGROUP.ARRIVE ;  /* 0x00000000000079c5 */ /* 0x000fe20000000000 */
[----:B------:R-:W-:Y:S01]  /*12830*/  R2UR UR7, R13 ;  /* 0x000000000d0772ca */ /* 0x000fe200000e0000 */
[----:B----4-:R-:W-:Y:S01]  /*12840*/  IMAD.MOV.U32 R7, RZ, RZ, 0x40000040 ;  /* 0x40000040ff077424 */ /* 0x010fe200078e00ff */
[----:B------:R-:W-:Y:S01]  /*12850*/  R2UR UR4, R4 ;  /* 0x00000000040472ca */ /* 0x000fe200000e0000 */
[----:B------:R-:W-:Y:S01]  /*12860*/  IMAD.MOV.U32 R9, RZ, RZ, 0x40000040 ;  /* 0x40000040ff097424 */ /* 0x000fe200078e00ff */
[C---:B------:R-:W-:Y:S01]  /*12870*/  R2UR UR5, R5.reuse ;  /* 0x00000000050572ca */ /* 0x040fe200000e0000 */
[----:B------:R-:W-:Y:S01]  /*12880*/  IMAD.MOV.U32 R11, RZ, RZ, 0x40000040 ;  /* 0x40000040ff0b7424 */ /* 0x000fe200078e00ff */
[----:B------:R-:W3:Y:S01]  /*12890*/  LDL R144, [R1+0x4c] ;  /* 0x00004c0001907983 */ /* 0x000ee20000100800 */
[----:B------:R-:W-:Y:S01]  /*128a0*/  IMAD.MOV.U32 R15, RZ, RZ, 0x40000040 ;  /* 0x40000040ff0f7424 */ /* 0x000fe200078e00ff */
[----:B--2---:R-:W0:Y:S02]  /*128b0*/  LDC R0, c[0x0][0x448] ;  /* 0x00011200ff007b82 */ /* 0x004e240000000800 */
[----:B------:R-:W2:Y:S04]  /*128c0*/  LDL R140, [R1+0x54] ;  /* 0x00005400018c7983 */ /* 0x000ea80000100800 */
[----:B------:R-:W4:Y:S03]  /*128d0*/  LDL R139, [R1+0x80] ;  /* 0x00008000018b7983 */ /* 0x000f260000100800 */
[----:B------:R-:W-:Y:S01]  /*128e0*/  QGMMA.64x32x32.F32.E4M3.E4M3 R120, gdesc[UR4], RZ, !UPT, gsb0 ;  /* 0x00600000047879f3 */ /* 0x000fe2000c0008ff */
[----:B------:R-:W-:Y:S01]  /*128f0*/  VIADD R6, R12, 0x100 ;  /* 0x000001000c067836 */ /* 0x000fe20000000000 */
[----:B------:R-:W-:Y:S01]  /*12900*/  R2UR UR12, R4 ;  /* 0x00000000040c72ca */ /* 0x000fe200000e0000 */
[----:B------:R-:W5:Y:S01]  /*12910*/  LDL R142, [R1+0x40] ;  /* 0x00004000018e7983 */ /* 0x000f620000100800 */
[----:B------:R-:W-:-:S02]  /*12920*/  R2UR UR13, R5 ;  /* 0x00000000050d72ca */ /* 0x000fc400000e0000 */
        /* <DEDUP_REMOVED lines=49> */
[----:B------:R-:W-:Y:S02]  /*12c40*/  VIADD R10, R4, 0x2 ;  /* 0x00000002040a7836 */ /* 0x000fe40000000000 */
[----:B------:R-:W-:Y:S02]  /*12c50*/  IMAD.MOV.U32 R7, RZ, RZ, 0x40000040 ;  /* 0x40000040ff077424 */ /* 0x000fe400078e00ff */
[----:B------:R-:W-:Y:S01]  /*12c60*/  IMAD.MOV.U32 R11, RZ, RZ, 0x40000040 ;  /* 0x40000040ff0b7424 */ /* 0x000fe200078e00ff */
[----:B------:R-:W-:Y:S02]  /*12c70*/  R2UR UR26, R6 ;  /* 0x00000000061a72ca */ /* 0x000fe400000e0000 */
[----:B------:R-:W-:-:S02]  /*12c80*/  R2UR UR27, R7 ;  /* 0x00000000071b72ca */ /* 0x000fc400000e0000 */
        /* <DEDUP_REMOVED lines=157> */
[----:B------:R-:W-:-:S02]  /*13660*/  R2UR UR5, R7 ;  /* 0x00000000070572ca */ /* 0x000fc400000e0000 */
[----:B0-----:R-:W-:-:S13]  /*13670*/  ISETP.NE.AND P0, PT, R0, 0x1, PT ;  /* 0x000000010000780c */ /* 0x001fda0003f05270 */
[----:B------:R-:W0:Y:S08]  /*13680*/  @P0 LDC R0, c[0x0][0x44c] ;  /* 0x00011300ff000b82 */ /* 0x000e300000000800 */
[----:B------:R-:W1:Y:S01]  /*13690*/  @P0 LDC R13, c[0x0][0x450] ;  /* 0x00011400ff0d0b82 */ /* 0x000e620000000800 */
[----:B------:R-:W-:Y:S02]  /*136a0*/  WARPGROUP.DEPBAR.LE gsb0, 0x0 ;  /* 0x00008000000079c5 */ /* 0x000fe40000010000 */
[----:B------:R-:W-:-:S06]  /*136b0*/  WARPGROUP.ARRIVE ;  /* 0x00000000000079c5 */ /* 0x000fcc0000000000 */
[----:B------:R-:W-:Y:S01]  /*136c0*/  QGMMA.64x32x32.F32.E4M3.E4M3 R72, gdesc[UR4], R72, gsb0 ;  /* 0x00600000044879f3 */ /* 0x000fe20008000848 */
[----:B---3--:R-:W-:-:S04]  /*136d0*/  IMAD.IADD R3, R3, 0x1, R144 ;  /* 0x0000000103037824 */ /* 0x008fc800078e0290 */
[----:B0-----:R-:W-:-:S05]  /*136e0*/  @P0 IMAD.HI.U32 R0, R3, R0, RZ ;  /* 0x0000000003000227 */ /* 0x001fca00078e00ff */
[----:B-1----:R-:W-:-:S05]  /*136f0*/  @P0 SHF.R.U32.HI R3, RZ, R13, R0 ;  /* 0x0000000dff030219 */ /* 0x002fca0000011600 */
[----:B------:R-:W0:Y:S01]  /*13700*/  SHFL.IDX PT, R137, R3, 0x1, 0x1c1f ;  /* 0x003c1f0003897f89 */ /* 0x000e2200000e0000 */
[----:B------:R-:W-:Y:S02]  /*13710*/  IMAD.MOV.U32 R13, RZ, RZ, -0xe0 ;  /* 0xffffff20ff0d7424 */ /* 0x000fe400078e00ff */
[----:B------:R-:W-:Y:S02]  /*13720*/  VIADD R14, R12, 0x406 ;  /* 0x000004060c0e7836 */ /* 0x000fe40000000000 */
[----:B------:R-:W-:Y:S02]  /*13730*/  IMAD.MOV.U32 R15, RZ, RZ, 0x40000040 ;  /* 0x40000040ff0f7424 */ /* 0x000fe400078e00ff */
[C---:B--2---:R-:W-:Y:S02]  /*13740*/  IMAD R0, R138.reuse, -0xe0, R140 ;  /* 0xffffff208a007824 */ /* 0x044fe400078e028c */
[----:B------:R-:W-:Y:S01]  /*13750*/  IMAD R13, R138, R13, 0xe1 ;  /* 0x000000e18a0d7424 */ /* 0x000fe200078e020d */
[----:B------:R-:W-:-:S02]  /*13760*/  R2UR UR6, R14 ;  /* 0x000000000e0672ca */ /* 0x000fc400000e0000 */
[----:B------:R-:W-:Y:S02]  /*13770*/  R2UR UR7, R15 ;  /* 0x000000000f0772ca */ /* 0x000fe400000e0000 */
[----:B------:R-:W-:Y:S02]  /*13780*/  R2UR UR4, R6 ;  /* 0x00000000060472ca */ /* 0x000fe400000e0000 */
[----:B------:R-:W-:Y:S01]  /*13790*/  R2UR UR5, R7 ;  /* 0x00000000070572ca */ /* 0x000fe200000e0000 */
[----:B------:R-:W-:Y:S02]  /*137a0*/  VIADD R0, R0, 0xe0 ;  /* 0x000000e000007836 */ /* 0x000fe40000000000 */
[C---:B----4-:R-:W-:Y:S02]  /*137b0*/  IMAD R13, R139.reuse, -0x2, R13 ;  /* 0xfffffffe8b0d7824 */ /* 0x050fe400078e020d */
[----:B------:R-:W-:-:S03]  /*137c0*/  IMAD R21, R139, -0x2, R0 ;  /* 0xfffffffe8b157824 */ /* 0x000fc600078e0200 */
[----:B-----5:R-:W-:-:S04]  /*137d0*/  IADD3 R20, -R142, R13, R140 ;  /* 0x0000000d8e147210 */ /* 0x020fc80007ffe18c */
[----:B0-----:R-:W-:-:S04]  /*137e0*/  VIADDMNMX R0, R137, R20, R21, PT ;  /* 0x0000001489007246 */ /* 0x001fc80003800115 */
[C---:B------:R-:W-:Y:S02]  /*137f0*/  ISETP.GT.AND P4, PT, R0.reuse, RZ, PT ;  /* 0x000000ff0000720c */ /* 0x040fe40003f84270 */
[----:B------:R-:W-:Y:S01]  /*13800*/  ISETP.GT.AND P5, PT, R0, 0x1, PT ;  /* 0x000000010000780c */ /* 0x000fe20003fa4270 */
[----:B------:R-:W-:Y:S02]  /*13810*/  WARPGROUP.DEPBAR.LE gsb0, 0x0 ;  /* 0x00008000000079c5 */ /* 0x000fe40000010000 */
[----:B------:R-:W-:-:S06]  /*13820*/  WARPGROUP.ARRIVE ;  /* 0x00000000000079c5 */ /* 0x000fcc0000000000 */
[----:B------:R-:W-:Y:S01]  /*13830*/  QGMMA.64x32x32.F32.E4M3.E4M3 R56, gdesc[UR4], R56, gsb0 ;  /* 0x00600000043879f3 */ /* 0x000fe20008000838 */
[----:B------:R-:W-:Y:S02]  /*13840*/  ISETP.GT.AND P3, PT, R0, 0x8, PT ;  /* 0x000000080000780c */ /* 0x000fe40003f64270 */
[----:B------:R-:W-:Y:S02]  /*13850*/  FSEL R137, R122, -INF , P4 ;  /* 0xff8000007a897808 */ /* 0x000fe40002000000 */
[----:B------:R-:W-:Y:S02]  /*13860*/  FSEL R123, R123, -INF , P5 ;  /* 0xff8000007b7b7808 */ /* 0x000fe40002800000 */
[----:B------:R-:W-:Y:S02]  /*13870*/  ISETP.GT.AND P4, PT, R0, 0x9, PT ;  /* 0x000000090000780c */ /* 0x000fe40003f84270 */
[----:B------:R-:W-:Y:S02]  /*13880*/  FSEL R139, R126, -INF , P3 ;  /* 0xff8000007e8b7808 */ /* 0x000fe40001800000 */
[----:B------:R-:W-:-:S02]  /*13890*/  FMNMX.FTZ R122, R137, R123, !PT ;  /* 0x0000007b897a7209 */ /* 0x000fc40007810000 */
[C---:B------:R-:W-:Y:S02]  /*138a0*/  ISETP.GT.AND P3, PT, R0.reuse, 0x10, PT ;  /* 0x000000100000780c */ /* 0x040fe40003f64270 */
[----:B------:R-:W-:Y:S02]  /*138b0*/  FSEL R127, R127, -INF , P4 ;  /* 0xff8000007f7f7808 */ /* 0x000fe40002000000 */
[----:B------:R-:W-:Y:S02]  /*138c0*/  FMNMX.FTZ R122, R139, R122, !PT ;  /* 0x0000007a8b7a7209 */ /* 0x000fe40007810000 */
        /* <DEDUP_REMOVED lines=26> */
[----:B------:R-:W-:Y:S01]  /*13a70*/  IMAD.MOV.U32 R15, RZ, RZ, 0x40000040 ;  /* 0x40000040ff0f7424 */ /* 0x000fe200078e00ff */
[----:B------:R-:W-:Y:S02]  /*13a80*/  FSEL R149, R114, -INF , P3 ;  /* 0xff80000072957808 */ /* 0x000fe40001800000 */
[----:B------:R-:W-:-:S02]  /*13a90*/  FMNMX.FTZ R122, R111, R122, !PT ;  /* 0x0000007a6f7a7209 */ /* 0x000fc40007810000 */
[----:B------:R-:W-:Y:S02]  /*13aa0*/  ISETP.GT.AND P3, PT, R0, 0x38, PT ;  /* 0x000000380000780c */ /* 0x000fe40003f64270 */
[----:B------:R-:W-:Y:S02]  /*13ab0*/  FSEL R115, R115, -INF , P4 ;  /* 0xff80000073737808 */ /* 0x000fe40002000000 */
[----:B------:R-:W-:Y:S02]  /*13ac0*/  FMNMX.FTZ R122, R149, R122, !PT ;  /* 0x0000007a957a7209 */ /* 0x000fe40007810000 */
[----:B------:R-:W-:Y:S02]  /*13ad0*/  R2UR UR6, R14 ;  /* 0x000000000e0672ca */ /* 0x000fe400000e0000 */
[----:B------:R-:W-:Y:S02]  /*13ae0*/  R2UR UR7, R15 ;  /* 0x000000000f0772ca */ /* 0x000fe400000e0000 */
[----:B------:R-:W-:-:S02]  /*13af0*/  R2UR UR4, R6 ;  /* 0x00000000060472ca */ /* 0x000fc400000e0000 */
[----:B------:R-:W-:Y:S02]  /*13b00*/  R2UR UR5, R7 ;  /* 0x00000000070572ca */ /* 0x000fe400000e0000 */
[----:B------:R-:W-:Y:S02]  /*13b10*/  ISETP.GT.AND P4, PT, R0, 0x39, PT ;  /* 0x000000390000780c */ /* 0x000fe40003f84270 */
[----:B------:R-:W-:Y:S02]  /*13b20*/  FSEL R151, R118, -INF , P3 ;  /* 0xff80000076977808 */ /* 0x000fe40001800000 */
[----:B------:R-:W-:Y:S01]  /*13b30*/  FMNMX.FTZ R122, R115, R122, !PT ;  /* 0x0000007a737a7209 */ /* 0x000fe20007810000 */
[----:B------:R-:W-:Y:S02]  /*13b40*/  WARPGROUP.DEPBAR.LE gsb0, 0x0 ;  /* 0x00008000000079c5 */ /* 0x000fe40000010000 */
[----:B------:R-:W-:Y:S01]  /*13b50*/  WARPGROUP.ARRIVE ;  /* 0x00000000000079c5 */ /* 0x000fe20000000000 */
[----:B------:R-:W-:-:S02]  /*13b60*/  ISETP.GT.AND P3, PT, R0, 0x40, PT ;  /* 0x000000400000780c */ /* 0x000fc40003f64270 */
[----:B------:R-:W-:Y:S02]  /*13b70*/  FSEL R119, R119, -INF , P4 ;  /* 0xff80000077777808 */ /* 0x000fe40002000000 */
[----:B------:R-:W-:Y:S01]  /*13b80*/  FMNMX.FTZ R122, R151, R122, !PT ;  /* 0x0000007a977a7209 */ /* 0x000fe20007810000 */
[----:B------:R-:W-:Y:S01]  /*13b90*/  QGMMA.64x32x32.F32.E4M3.E4M3 R40, gdesc[UR4], R40, gsb0 ;  /* 0x00600000042879f3 */ /* 0x000fe20008000828 */
        /* <DEDUP_REMOVED lines=39> */
[----:B------:R-:W-:Y:S02]  /*13e10*/  VIADD R12, R12, 0x606 ;  /* 0x000006060c0c7836 */ /* 0x000fe40000000000 */
[----:B------:R-:W-:Y:S01]  /*13e20*/  IMAD.MOV.U32 R13, RZ, RZ, 0x40000040 ;  /* 0x40000040ff0d7424 */ /* 0x000fe200078e00ff */
[----:B------:R-:W-:-:S02]  /*13e30*/  ISETP.GT.AND P3, PT, R0, 0x78, PT ;  /* 0x000000780000780c */ /* 0x000fc40003f64270 */
[----:B------:R-:W-:Y:S02]  /*13e40*/  FSEL R83, R83, -INF , P4 ;  /* 0xff80000053537808 */ /* 0x000fe40002000000 */
[----:B------:R-:W-:Y:S02]  /*13e50*/  FMNMX.FTZ R122, R163, R122, !PT ;  /* 0x0000007aa37a7209 */ /* 0x000fe40007810000 */
[----:B------:R-:W-:Y:S02]  /*13e60*/  R2UR UR6, R12 ;  /* 0x000000000c0672ca */ /* 0x000fe400000e0000 */
[----:B------:R-:W-:Y:S02]  /*13e70*/  R2UR UR7, R13 ;  /* 0x000000000d0772ca */ /* 0x000fe400000e0000 */
[----:B------:R-:W-:Y:S02]  /*13e80*/  R2UR UR4, R6 ;  /* 0x00000000060472ca */ /* 0x000fe400000e0000 */
[----:B------:R-:W-:-:S02]  /*13e90*/  R2UR UR5, R7 ;  /* 0x00000000070572ca */ /* 0x000fc400000e0000 */
[----:B------:R-:W-:Y:S02]  /*13ea0*/  ISETP.GT.AND P4, PT, R0, 0x79, PT ;  /* 0x000000790000780c */ /* 0x000fe40003f84270 */
[----:B------:R-:W-:Y:S02]  /*13eb0*/  FSEL R13, R86, -INF , P3 ;  /* 0xff800000560d7808 */ /* 0x000fe40001800000 */
[----:B------:R-:W-:Y:S01]  /*13ec0*/  FMNMX.FTZ R122, R83, R122, !PT ;  /* 0x0000007a537a7209 */ /* 0x000fe20007810000 */
[----:B------:R-:W-:Y:S02]  /*13ed0*/  WARPGROUP.DEPBAR.LE gsb0, 0x0 ;  /* 0x00008000000079c5 */ /* 0x000fe40000010000 */
[C---:B------:R-:W-:Y:S02]  /*13ee0*/  ISETP.GT.AND P3, PT, R0.reuse, 0x80, PT ;  /* 0x000000800000780c */ /* 0x040fe40003f64270 */
[----:B------:R-:W-:Y:S02]  /*13ef0*/  FSEL R87, R87, -INF , P4 ;  /* 0xff80000057577808 */ /* 0x000fe40002000000 */
[----:B------:R-:W-:Y:S01]  /*13f00*/  FMNMX.FTZ R122, R13, R122, !PT ;  /* 0x0000007a0d7a7209 */ /* 0x000fe20007810000 */
[----:B------:R-:W-:Y:S01]  /*13f10*/  WARPGROUP.ARRIVE ;  /* 0x00000000000079c5 */ /* 0x000fe20000000000 */
[----:B------:R-:W-:-:S02]  /*13f20*/  ISETP.GT.AND P4, PT, R0, 0x81, PT ;  /* 0x000000810000780c */ /* 0x000fc40003f84270 */
[----:B------:R-:W-:Y:S02]  /*13f30*/  FSEL R165, R58, -INF , P3 ;  /* 0xff8000003aa57808 */ /* 0x000fe40001800000 */
[----:B------:R-:W-:Y:S01]  /*13f40*/  FMNMX.FTZ R122, R87, R122, !PT ;  /* 0x0000007a577a7209 */ /* 0x000fe20007810000 */
[----:B------:R-:W-:Y:S01]  /*13f50*/  QGMMA.64x32x32.F32.E4M3.E4M3 R24, gdesc[UR4], R24, gsb0 ;  /* 0x00600000041879f3 */ /* 0x000fe20008000818 */
        /* <DEDUP_REMOVED lines=44> */
[----:B------:R-:W-:Y:S01]  /*14220*/  FMNMX.FTZ R122, R179, R122, !PT ;  /* 0x0000007ab37a7209 */ /* 0x000fe20007810000 */
[----:B------:R-:W-:Y:S02]  /*14230*/  WARPGROUP.DEPBAR.LE gsb0, 0x0 ;  /* 0x00008000000079c5 */ /* 0x000fe40000010000 */
        /* <DEDUP_REMOVED lines=38> */
[----:B------:R-:W-:Y:S01]  /*144a0*/  FSEL R115, R120, -INF , P4 ;  /* 0xff80000078737808 */ /* 0x000fe20002000000 */
[----:B------:R-:W-:-:S01]  /*144b0*/  FFMA.FTZ R14, R2, R137, -R39 ;  /* 0x00000089020e7223 */ /* 0x000fc20000010827 */
[----:B------:R-:W-:Y:S01]  /*144c0*/  ISETP.GT.AND P4, PT, R20, 0x9, PT ;  /* 0x000000091400780c */ /* 0x000fe20003f84270 */
[----:B------:R0:W-:Y:S01]  /*144d0*/  MUFU.EX2 R21, R54 ;  /* 0x0000003600157308 */ /* 0x0001e20000000800 */
[----:B------:R-:W-:-:S02]  /*144e0*/  FSEL R137, R124, -INF , P3 ;  /* 0xff8000007c897808 */ /* 0x000fc40001800000 */
[----:B------:R-:W-:Y:S02]  /*144f0*/  ISETP.GT.AND P3, PT, R20, 0x10, PT ;  /* 0x000000101400780c */ /* 0x000fe40003f64270 */
[----:B------:R-:W-:Y:S02]  /*14500*/  FSEL R125, R125, -INF , P4 ;  /* 0xff8000007d7d7808 */ /* 0x000fe40002000000 */
[----:B0-----:R-:W-:Y:S01]  /*14510*/  FMNMX.FTZ R54, R115, R121, !PT ;  /* 0x0000007973367209 */ /* 0x001fe20007810000 */
[----:B------:R-:W-:-:S03]  /*14520*/  FFMA.FTZ R26, R2, R139, -R39 ;  /* 0x0000008b021a7223 */ /* 0x000fc60000010827 */
[----:B------:R-:W-:Y:S02]  /*14530*/  FMNMX.FTZ R54, R137, R54, !PT ;  /* 0x0000003689367209 */ /* 0x000fe40007810000 */
[----:B------:R-:W-:Y:S02]  /*14540*/  ISETP.GT.AND P4, PT, R20, 0x11, PT ;  /* 0x000000111400780c */ /* 0x000fe40003f84270 */
[----:B------:R-:W-:Y:S02]  /*14550*/  FSEL R139, R128, -INF , P3 ;  /* 0xff800000808b7808 */ /* 0x000fe40001800000 */
[----:B------:R-:W-:Y:S02]  /*14560*/  FMNMX.FTZ R58, R125, R54, !PT ;  /* 0x000000367d3a7209 */ /* 0x000fe40007810000 */
[----:B------:R-:W-:Y:S02]  /*14570*/  ISETP.GT.AND P3, PT, R20, 0x18, PT ;  /* 0x000000181400780c */ /* 0x000fe40003f64270 */
[----:B------:R-:W-:-:S02]  /*14580*/  FSEL R129, R129, -INF , P4 ;  /* 0xff80000081817808 */ /* 0x000fc40002000000 */
[----:B------:R-:W-:Y:S01]  /*14590*/  FMNMX.FTZ R58, R139, R58, !PT ;  /* 0x0000003a8b3a7209 */ /* 0x000fe20007810000 */
[----:B------:R-:W-:-:S01]  /*145a0*/  FFMA.FTZ R30, R2, R141, -R39 ;  /* 0x0000008d021e7223 */ /* 0x000fc20000010827 */
[----:B------:R-:W-:Y:S02]  /*145b0*/  ISETP.GT.AND P4, PT, R20, 0x19, PT ;  /* 0x000000191400780c */ /* 0x000fe40003f84270 */
[----:B------:R-:W-:Y:S02]  /*145c0*/  FSEL R141, R132, -INF , P3 ;  /* 0xff800000848d7808 */ /* 0x000fe40001800000 */
[----:B------:R-:W-:Y:S02]  /*145d0*/  FMNMX.FTZ R58, R129, R58, !PT ;  /* 0x0000003a813a7209 */ /* 0x000fe40007810000 */
[----:B------:R-:W-:Y:S02]  /*145e0*/  FSEL R133, R133, -INF , P4 ;  /* 0xff80000085857808 */ /* 0x000fe40002000000 */
[----:B------:R-:W-:-:S02]  /*145f0*/  ISETP.GT.AND P3, PT, R20, 0x20, PT ;  /* 0x000000201400780c */ /* 0x000fc40003f64270 */
[----:B------:R-:W-:Y:S01]  /*14600*/  FMNMX.FTZ R58, R141, R58, !PT ;  /* 0x0000003a8d3a7209 */ /* 0x000fe20007810000 */
[----:B------:R-:W-:Y:S01]  /*14610*/  FFMA.FTZ R34, R2, R143, -R39 ;  /* 0x0000008f02227223 */ /* 0x000fe20000010827 */
        /* <DEDUP_REMOVED lines=10> */
[----:B------:R-:W-:Y:S02]  /*146c0*/  ISETP.GT.AND P3, PT, R20, 0x30, PT ;  /* 0x000000301400780c */ /* 0x000fe40003f64270 */
[----:B------:R-:W-:-:S02]  /*146d0*/  FSEL R109, R109, -INF , P4 ;  /* 0xff8000006d6d7808 */ /* 0x000fc40002000000 */
        /* <DEDUP_REMOVED lines=15> */
[--C-:B------:R-:W-:Y:S01]  /*147d0*/  FFMA.FTZ R50, R2, R151, -R39.reuse ;  /* 0x0000009702327223 */ /* 0x100fe20000010827 */
[----:B------:R-:W-:Y:S02]  /*147e0*/  ISETP.GT.AND P4, PT, R20, 0x41, PT ;  /* 0x000000411400780c */ /* 0x000fe40003f84270 */
[----:B------:R-:W-:Y:S02]  /*147f0*/  FSEL R151, R88, -INF , P3 ;  /* 0xff80000058977808 */ /* 0x000fe40001800000 */
[----:B------:R-:W-:Y:S01]  /*14800*/  FMNMX.FTZ R66, R117, R66, !PT ;  /* 0x0000004275427209 */ /* 0x000fe20007810000 */
[----:B------:R-:W-:Y:S01]  /*14810*/  FFMA.FTZ R153, R2, R153, -R39 ;  /* 0x0000009902997223 */ /* 0x000fe20000010827 */
[----:B------:R-:W-:Y:S02]  /*14820*/  ISETP.GT.AND P3, PT, R20, 0x48, PT ;  /* 0x000000481400780c */ /* 0x000fe40003f64270 */
[----:B------:R-:W-:-:S02]  /*14830*/  FSEL R89, R89, -INF , P4 ;  /* 0xff80000059597808 */ /* 0x000fc40002000000 */
[----:B------:R-:W-:Y:S01]  /*14840*/  FMNMX.FTZ R66, R151, R66, !PT ;  /* 0x0000004297427209 */ /* 0x000fe20007810000 */
[----:B------:R0:W-:Y:S01]  /*14850*/  MUFU.EX2 R54, R153 ;  /* 0x0000009900367308 */ /* 0x0001e20000000800 */
[----:B------:R-:W-:Y:S02]  /*14860*/  ISETP.GT.AND P4, PT, R20, 0x49, PT ;  /* 0x000000491400780c */ /* 0x000fe40003f84270 */
[----:B------:R-:W-:Y:S02]  /*14870*/  FMNMX.FTZ R70, R89, R66, !PT ;  /* 0x0000004259467209 */ /* 0x000fe40007810000 */
[----:B------:R-:W-:Y:S02]  /*14880*/  FSEL R93, R93, -INF , P4 ;  /* 0xff8000005d5d7808 */ /* 0x000fe40002000000 */
[----:B0-----:R-:W-:Y:S02]  /*14890*/  FSEL R153, R92, -INF , P3 ;  /* 0xff8000005c997808 */ /* 0x001fe40001800000 */
[----:B------:R-:W-:-:S02]  /*148a0*/  ISETP.GT.AND P3, PT, R20, 0x50, PT ;  /* 0x000000501400780c */ /* 0x000fc40003f64270 */
[----:B------:R-:W-:Y:S01]  /*148b0*/  FMNMX.FTZ R70, R153, R70, !PT ;  /* 0x0000004699467209 */ /* 0x000fe20007810000 */
[----:B------:R-:W-:-:S01]  /*148c0*/  FFMA.FTZ R3, R2, R103, -R39 ;  /* 0x0000006702037223 */ /* 0x000fc20000010827 */
[----:B------:R-:W-:Y:S02]  /*148d0*/  ISETP.GT.AND P4, PT, R20, 0x51, PT ;  /* 0x000000511400780c */ /* 0x000fe40003f84270 */
[----:B------:R-:W-:Y:S02]  /*148e0*/  FSEL R103, R96, -INF , P3 ;  /* 0xff80000060677808 */ /* 0x000fe40001800000 */
[----:B------:R-:W-:Y:S01]  /*148f0*/  FMNMX.FTZ R74, R93, R70, !PT ;  /* 0x000000465d4a7209 */ /* 0x000fe20007810000 */
[----:B------:R-:W-:-:S01]  /*14900*/  FFMA.FTZ R155, R2, R155, -R39 ;  /* 0x0000009b029b7223 */ /* 0x000fc20000010827 */
[----:B------:R-:W-:Y:S02]  /*14910*/  ISETP.GT.AND P3, PT, R20, 0x58, PT ;  /* 0x000000581400780c */ /* 0x000fe40003f64270 */
[----:B------:R-:W-:-:S02]  /*14920*/  FSEL R97, R97, -INF , P4 ;  /* 0xff80000061617808 */ /* 0x000fc40002000000 */
[----:B------:R-:W-:Y:S01]  /*14930*/  FMNMX.FTZ R74, R103, R74, !PT ;  /* 0x0000004a674a7209 */ /* 0x000fe20007810000 */
[----:B------:R0:W-:Y:S01]  /*14940*/  MUFU.EX2 R58, R155 ;  /* 0x0000009b003a7308 */ /* 0x0001e20000000800 */
[----:B------:R-:W-:Y:S02]  /*14950*/  ISETP.GT.AND P4, PT, R20, 0x59, PT ;  /* 0x000000591400780c */ /* 0x000fe40003f84270 */
[----:B------:R-:W-:Y:S01]  /*14960*/  FMNMX.FTZ R74, R97, R74, !PT ;  /* 0x0000004a614a7209 */ /* 0x000fe20007810000 */
[----:B------:R-:W-:-:S01]  /*14970*/  FFMA.FTZ R157, R2, R157, -R39 ;  /* 0x0000009d029d7223 */ /* 0x000fc20000010827 */
[----:B------:R-:W-:Y:S02]  /*14980*/  FSEL R101, R101, -INF , P4 ;  /* 0xff80000065657808 */ /* 0x000fe40002000000 */
[----:B0-----:R-:W-:Y:S02]  /*14990*/  FSEL R155, R100, -INF , P3 ;  /* 0xff800000649b7808 */ /* 0x001fe40001800000 */
[----:B------:R-:W-:-:S02]  /*149a0*/  ISETP.GT.AND P3, PT, R20, 0x60, PT ;  /* 0x000000601400780c */ /* 0x000fc40003f64270 */
        /* <DEDUP_REMOVED lines=23> */
[----:B------:R0:W-:Y:S01]  /*14b20*/  MUFU.EX2 R66, R3 ;  /* 0x0000000300427308 */ /* 0x0001e20000000800 */
[----:B------:R-:W-:Y:S02]  /*14b30*/  ISETP.GT.AND P4, PT, R20, 0x79, PT ;  /* 0x000000791400780c */ /* 0x000fe40003f84270 */
[----:B------:R-:W-:Y:S01]  /*14b40*/  FMNMX.FTZ R76, R81, R76, !PT ;  /* 0x0000004c514c7209 */ /* 0x000fe20007810000 */
[----:B0-----:R-:W-:-:S01]  /*14b50*/  FFMA.FTZ R3, R2, R163, -R39 ;  /* 0x000000a302037223 */ /* 0x001fc20000010827 */
[----:B------:R-:W-:Y:S02]  /*14b60*/  FSEL R163, R84, -INF , P3 ;  /* 0xff80000054a37808 */ /* 0x000fe40001800000 */
[----:B------:R-:W-:Y:S02]  /*14b70*/  FSEL R85, R85, -INF , P4 ;  /* 0xff80000055557808 */ /* 0x000fe40002000000 */
[----:B------:R-:W-:-:S02]  /*14b80*/  ISETP.GT.AND P3, PT, R20, 0x80, PT ;  /* 0x000000801400780c */ /* 0x000fc40003f64270 */
        /* <DEDUP_REMOVED lines=51> */
[----:B------:R-:W-:Y:S02]  /*14ec0*/  FSEL R53, R53, -INF , P4 ;  /* 0xff80000035357808 */ /* 0x000fe40002000000 */
        /* <DEDUP_REMOVED lines=26> */
[----:B------:R-:W-:Y:S02]  /*15070*/  FMNMX.FTZ R76, R173, R76, !PT ;  /* 0x0000004cad4c7209 */ /* 0x000fe40007810000 */
[----:B------:R-:W-:Y:S02]  /*15080*/  FSEL R205, R37, -INF , P4 ;  /* 0xff80000025cd7808 */ /* 0x000fe40002000000 */
[----:B------:R-:W-:-:S04]  /*15090*/  FMNMX.FTZ R76, R203, R76, !PT ;  /* 0x0000004ccb4c7209 */ /* 0x000fc80007810000 */
[----:B------:R-:W-:Y:S01]  /*150a0*/  FMNMX.FTZ R76, R205, R76, !PT ;  /* 0x0000004ccd4c7209 */ /* 0x000fe20007810000 */
[----:B------:R0:W-:Y:S04]  /*150b0*/  MUFU.EX2 R74, R3 ;  /* 0x00000003004a7308 */ /* 0x0001e80000000800 */
[----:B0-----:R-:W0:Y:S01]  /*150c0*/  SHFL.BFLY PT, R3, R76, 0x2, 0x1f ;  /* 0x0c401f004c037f89 */ /* 0x001e2200000e0000 */
        /* <DEDUP_REMOVED lines=15> */
[----:B------:R-:W-:-:S01]  /*151c0*/  FFMA.FTZ R90, R2, R3, -8 ;  /* 0xc1000000025a7423 */ /* 0x000fc20000010003 */
[----:B------:R-:W-:-:S04]  /*151d0*/  FFMA.FTZ R107, R2, R107, -R39 ;  /* 0x0000006b026b7223 */ /* 0x000fc80000010827 */
[----:B------:R-:W-:Y:S01]  /*151e0*/  FSEL R90, R90, RZ, P3 ;  /* 0x000000ff5a5a7208 */ /* 0x000fe20001800000 */
        /* <DEDUP_REMOVED lines=22> */
[----:B------:R-:W-:-:S07]  /*15350*/  FFMA.FTZ R92, R2, R137, -R90 ;  /* 0x00000089025c7223 */ /* 0x000fce000001085a */
[----:B------:R-:W0:Y:S01]  /*15360*/  MUFU.EX2 R123, R123 ;  /* 0x0000007b007b7308 */ /* 0x000e220000000800 */
[----:B------:R-:W-:-:S07]  /*15370*/  FFMA.FTZ R115, R2, R125, -R90 ;  /* 0x0000007d02737223 */ /* 0x000fce000001085a */
[----:B------:R-:W1:Y:S01]  /*15380*/  MUFU.EX2 R26, R26 ;  /* 0x0000001a001a7308 */ /* 0x000e620000000800 */
[----:B------:R-:W-:-:S07]  /*15390*/  FFMA.FTZ R51, R2, R139, -R90 ;  /* 0x0000008b02337223 */ /* 0x000fce000001085a */
[----:B------:R-:W-:Y:S08]  /*153a0*/  MUFU.EX2 R39, R39 ;  /* 0x0000002700277308 */ /* 0x000ff00000000800 */
[----:B------:R-:W2:Y:S01]  /*153b0*/  MUFU.EX2 R68, R68 ;  /* 0x0000004400447308 */ /* 0x000ea20000000800 */
[----:B------:R-:W-:-:S07]  /*153c0*/  FFMA.FTZ R76, R2, R129, -R90 ;  /* 0x00000081024c7223 */ /* 0x000fce000001085a */
[----:B------:R-:W3:Y:S01]  /*153d0*/  MUFU.EX2 R127, R127 ;  /* 0x0000007f007f7308 */ /* 0x000ee20000000800 */
[----:B------:R-:W-:-:S07]  /*153e0*/  FFMA.FTZ R84, R2, R103, -R90 ;  /* 0x0000006702547223 */ /* 0x000fce000001085a */
[----:B------:R-:W4:Y:S01]  /*153f0*/  MUFU.EX2 R92, R92 ;  /* 0x0000005c005c7308 */ /* 0x000f220000000800 */
[----:B0-----:R-:W-:-:S07]  /*15400*/  FADD.FTZ R103, R14, R123 ;  /* 0x0000007b0e677221 */ /* 0x001fce0000010000 */
[----:B------:R-:W0:Y:S01]  /*15410*/  MUFU.EX2 R30, R30 ;  /* 0x0000001e001e7308 */ /* 0x000e220000000800 */
[----:B------:R-:W-:-:S07]  /*15420*/  FFMA.FTZ R94, R2, R141, -R90 ;  /* 0x0000008d025e7223 */ /* 0x000fce000001085a */
[----:B------:R-:W5:Y:S01]  /*15430*/  MUFU.EX2 R115, R115 ;  /* 0x0000007300737308 */ /* 0x000f620000000800 */
[----:B-1----:R-:W-:-:S01]  /*15440*/  FADD.FTZ R110, R26, R103 ;  /* 0x000000671a6e7221 */ /* 0x002fc20000010000 */
[----:B------:R-:W-:-:S06]  /*15450*/  FFMA.FTZ R104, R2, R57, -R90 ;  /* 0x0000003902687223 */ /* 0x000fcc000001085a */
[----:B------:R-:W1:Y:S01]  /*15460*/  MUFU.EX2 R131, R131 ;  /* 0x0000008300837308 */ /* 0x000e620000000800 */
[----:B--2---:R-:W-:-:S01]  /*15470*/  FADD.FTZ R57, R39, R68 ;  /* 0x0000004427397221 */ /* 0x004fc20000010000 */
[----:B------:R-:W-:-:S06]  /*15480*/  FFMA.FTZ R121, R2, R133, -R90 ;  /* 0x0000008502797223 */ /* 0x000fcc000001085a */
[----:B------:R-:W2:Y:S01]  /*15490*/  MUFU.EX2 R51, R51 ;  /* 0x0000003300337308 */ /* 0x000ea20000000800 */
[----:B------:R-:W-:-:S01]  /*154a0*/  FFMA.FTZ R108, R2, R85, -R90 ;  /* 0x00000055026c7223 */ /* 0x000fc2000001085a */
[----:B---3--:R-:W-:-:S06]  /*154b0*/  FADD.FTZ R85, R127, R110 ;  /* 0x0000006e7f557221 */ /* 0x008fcc0000010000 */
[----:B------:R-:W3:Y:S01]  /*154c0*/  MUFU.EX2 R34, R34 ;  /* 0x0000002200227308 */ /* 0x000ee20000000800 */
[----:B----4-:R-:W-:-:S07]  /*154d0*/  FADD.FTZ R110, R92, R57 ;  /* 0x000000395c6e7221 */ /* 0x010fce0000010000 */
[----:B------:R-:W4:Y:S01]  /*154e0*/  MUFU.EX2 R76, R76 ;  /* 0x0000004c004c7308 */ /* 0x000f220000000800 */
[----:B0-----:R-:W-:-:S01]  /*154f0*/  FADD.FTZ R116, R30, R85 ;  /* 0x000000551e747221 */ /* 0x001fc20000010000 */
[----:B-----5:R-:W-:-:S06]  /*15500*/  FADD.FTZ R114, R115, R110 ;  /* 0x0000006e73727221 */ /* 0x020fcc0000010000 */
[----:B------:R-:W0:Y:S01]  /*15510*/  MUFU.EX2 R135, R135 ;  /* 0x0000008700877308 */ /* 0x000e220000000800 */
[----:B------:R-:W-:-:S07]  /*15520*/  FFMA.FTZ R78, R2, R105, -R90 ;  /* 0x00000069024e7223 */ /* 0x000fce000001085a */
[----:B------:R-:W5:Y:S01]  /*15530*/  MUFU.EX2 R94, R94 ;  /* 0x0000005e005e7308 */ /* 0x000f620000000800 */
[----:B------:R-:W-:-:S07]  /*15540*/  FFMA.FTZ R112, R2, R61, -R90 ;  /* 0x0000003d02707223 */ /* 0x000fce000001085a */
[----:B------:R3:W-:Y:S01]  /*15550*/  MUFU.EX2 R64, R55 ;  /* 0x0000003700407308 */ /* 0x0007e20000000800 */
[----:B-1----:R-:W-:-:S01]  /*15560*/  FADD.FTZ R85, R131, R116 ;  /* 0x0000007483557221 */ /* 0x002fc20000010000 */
[----:B--2---:R-:W-:-:S06]  /*15570*/  FADD.FTZ R61, R51, R114 ;  /* 0x00000072333d7221 */ /* 0x004fcc0000010000 */
[----:B------:R-:W1:Y:S01]  /*15580*/  MUFU.EX2 R38, R38 ;  /* 0x0000002600267308 */ /* 0x000e620000000800 */
[----:B---3--:R-:W-:-:S01]  /*15590*/  FFMA.FTZ R55, R2, R143, -R90 ;  /* 0x0000008f02377223 */ /* 0x008fc2000001085a */
[----:B------:R-:W-:-:S06]  /*155a0*/  FFMA.FTZ R96, R2, R145, -R90 ;  /* 0x0000009102607223 */ /* 0x000fcc000001085a */
[----:B------:R-:W2:Y:S01]  /*155b0*/  MUFU.EX2 R121, R121 ;  /* 0x0000007900797308 */ /* 0x000ea20000000800 */
[----:B------:R-:W-:-:S01]  /*155c0*/  FADD.FTZ R114, R34, R85 ;  /* 0x0000005522727221 */ /* 0x000fc20000010000 */
[----:B----4-:R-:W-:-:S06]  /*155d0*/  FADD.FTZ R61, R76, R61 ;  /* 0x0000003d4c3d7221 */ /* 0x010fcc0000010000 */
[----:B------:R-:W3:Y:S01]  /*155e0*/  MUFU.EX2 R107, R107 ;  /* 0x0000006b006b7308 */ /* 0x000ee20000000800 */
[----:B------:R-:W-:-:S07]  /*155f0*/  FFMA.FTZ R109, R2, R109, -R90 ;  /* 0x0000006d026d7223 */ /* 0x000fce000001085a */
[----:B------:R-:W4:Y:S01]  /*15600*/  MUFU.EX2 R55, R55 ;  /* 0x0000003700377308 */ /* 0x000f220000000800 */
[----:B------:R-:W-:-:S01]  /*15610*/  FFMA.FTZ R110, R2, R65, -R90 ;  /* 0x00000041026e7223 */ /* 0x000fc2000001085a */
[----:B0-----:R-:W-:-:S06]  /*15620*/  FADD.FTZ R65, R135, R114 ;  /* 0x0000007287417221 */ /* 0x001fcc0000010000 */
[----:B------:R-:W0:Y:S01]  /*15630*/  MUFU.EX2 R42, R42 ;  /* 0x0000002a002a7308 */ /* 0x000e220000000800 */
[----:B-----5:R-:W-:-:S01]  /*15640*/  FADD.FTZ R114, R94, R61 ;  /* 0x0000003d5e727221 */ /* 0x020fc20000010000 */
[----:B------:R-:W-:-:S06]  /*15650*/  FFMA.FTZ R80, R2, R147, -R90 ;  /* 0x0000009302507223 */ /* 0x000fcc000001085a */
[----:B------:R-:W5:Y:S01]  /*15660*/  MUFU.EX2 R78, R78 ;  /* 0x0000004e004e7308 */ /* 0x000f620000000800 */
[----:B-1----:R-:W-:-:S01]  /*15670*/  FADD.FTZ R116, R38, R65 ;  /* 0x0000004126747221 */ /* 0x002fc20000010000 */
[----:B--2---:R-:W-:-:S06]  /*15680*/  FADD.FTZ R114, R121, R114 ;  /* 0x0000007279727221 */ /* 0x004fcc0000010000 */
[----:B------:R-:W1:Y:S01]  /*15690*/  MUFU.EX2 R111, R111 ;  /* 0x0000006f006f7308 */ /* 0x000e620000000800 */
[----:B------:R-:W-:-:S07]  /*156a0*/  FFMA.FTZ R105, R2, R113, -R90 ;  /* 0x0000007102697223 */ /* 0x000fce000001085a */
[----:B------:R-:W2:Y:S01]  /*156b0*/  MUFU.EX2 R96, R96 ;  /* 0x0000006000607308 */ /* 0x000ea20000000800 */
[----:B------:R-:W-:-:S01]  /*156c0*/  FFMA.FTZ R85, R2, R69, -R90 ;  /* 0x0000004502557223 */ /* 0x000fc2000001085a */
[----:B---3--:R-:W-:-:S06]  /*156d0*/  FADD.FTZ R103, R107, R116 ;  /* 0x000000746b677221 */ /* 0x008fcc0000010000 */
[----:B------:R-:W3:Y:S01]  /*156e0*/  MUFU.EX2 R46, R46 ;  /* 0x0000002e002e7308 */ /* 0x000ee20000000800 */
[----:B----4-:R-:W-:-:S01]  /*156f0*/  FADD.FTZ R69, R55, R114 ;  /* 0x0000007237457221 */ /* 0x010fc20000010000 */
[----:B------:R-:W-:-:S06]  /*15700*/  FFMA.FTZ R98, R2, R149, -R90 ;  /* 0x0000009502627223 */ /* 0x000fcc000001085a */
[----:B------:R-:W4:Y:S01]  /*15710*/  MUFU.EX2 R109, R109 ;  /* 0x0000006d006d7308 */ /* 0x000f220000000800 */
[----:B0-----:R-:W-:-:S01]  /*15720*/  FADD.FTZ R114, R42, R103 ;  /* 0x000000672a727221 */ /* 0x001fc20000010000 */
[----:B-----5:R-:W-:-:S06]  /*15730*/  FADD.FTZ R69, R78, R69 ;  /* 0x000000454e457221 */ /* 0x020fcc0000010000 */
[----:B------:R-:W0:Y:S01]  /*15740*/  MUFU.EX2 R80, R80 ;  /* 0x0000005000507308 */ /* 0x000e220000000800 */
[----:B------:R-:W-:-:S01]  /*15750*/  FFMA.FTZ R113, R2, R117, -R90 ;  /* 0x0000007502717223 */ /* 0x000fc2000001085a */
[C-C-:B------:R-:W-:Y:S01]  /*15760*/  FFMA.FTZ R65, R2.reuse, R63, -R90.reuse ;  /* 0x0000003f02417223 */ /* 0x140fe2000001085a */
[----:B------:R-:W-:-:S05]  /*15770*/  FFMA.FTZ R63, R2, R49, -R90 ;  /* 0x00000031023f7223 */ /* 0x000fca000001085a */
[----:B------:R-:W5:Y:S01]  /*15780*/  MUFU.EX2 R50, R50 ;  /* 0x0000003200327308 */ /* 0x000f620000000800 */
[----:B-1----:R-:W-:-:S01]  /*15790*/  FADD.FTZ R49, R111, R114 ;  /* 0x000000726f317221 */ /* 0x002fc20000010000 */
[----:B--2---:R-:W-:-:S06]  /*157a0*/  FADD.FTZ R114, R96, R69 ;  /* 0x0000004560727221 */ /* 0x004fcc0000010000 */
[----:B------:R-:W1:Y:S01]  /*157b0*/  MUFU.EX2 R105, R105 ;  /* 0x0000006900697308 */ /* 0x000e620000000800 */
[----:B------:R-:W-:-:S01]  /*157c0*/  FFMA.FTZ R82, R2, R151, -R90 ;  /* 0x0000009702527223 */ /* 0x000fc2000001085a */
[----:B---3--:R-:W-:-:S06]  /*157d0*/  FADD.FTZ R116, R46, R49 ;  /* 0x000000312e747221 */ /* 0x008fcc0000010000 */
[----:B------:R-:W2:Y:S01]  /*157e0*/  MUFU.EX2 R119, R119 ;  /* 0x0000007700777308 */ /* 0x000ea20000000800 */
[----:B----4-:R-:W-:-:S01]  /*157f0*/  FADD.FTZ R69, R109, R114 ;  /* 0x000000726d457221 */ /* 0x010fc20000010000 */
[----:B------:R-:W-:-:S06]  /*15800*/  FFMA.FTZ R89, R2, R89, -R90 ;  /* 0x0000005902597223 */ /* 0x000fcc000001085a */
[----:B------:R-:W3:Y:S01]  /*15810*/  MUFU.EX2 R98, R98 ;  /* 0x0000006200627308 */ /* 0x000ee20000000800 */
[----:B------:R-:W-:-:S01]  /*15820*/  FADD.FTZ R103, R21, R116 ;  /* 0x0000007415677221 */ /* 0x000fc20000010000 */
[----:B0-----:R-:W-:-:S06]  /*15830*/  FADD.FTZ R114, R80, R69 ;  /* 0x0000004550727221 */ /* 0x001fcc0000010000 */
[----:B------:R-:W-:Y:S01]  /*15840*/  MUFU.EX2 R113, R113 ;  /* 0x0000007100717308 */ /* 0x000fe20000000800 */
[----:B------:R-:W-:-:S01]  /*15850*/  FFMA.FTZ R100, R2, R153, -R90 ;  /* 0x0000009902647223 */ /* 0x000fc2000001085a */
[----:B-----5:R-:W-:-:S06]  /*15860*/  FADD.FTZ R116, R50, R103 ;  /* 0x0000006732747221 */ /* 0x020fcc0000010000 */
[----:B------:R-:W0:Y:S01]  /*15870*/  MUFU.EX2 R91, R91 ;  /* 0x0000005b005b7308 */ /* 0x000e220000000800 */
[----:B-1----:R-:W-:-:S01]  /*15880*/  FADD.FTZ R69, R105, R114 ;  /* 0x0000007269457221 */ /* 0x002fc20000010000 */
[----:B------:R-:W-:-:S06]  /*15890*/  FFMA.FTZ R117, R2, R93, -R90 ;  /* 0x0000005d02757223 */ /* 0x000fcc000001085a */
[----:B------:R-:W1:Y:S01]  /*158a0*/  MUFU.EX2 R82, R82 ;  /* 0x0000005200527308 */ /* 0x000e620000000800 */
[----:B------:R-:W-:-:S01]  /*158b0*/  FFMA.FTZ R87, R2, R87, -R90 ;  /* 0x0000005702577223 */ /* 0x000fc2000001085a */
[----:B--2---:R-:W-:Y:S01]  /*158c0*/  FADD.FTZ R103, R119, R116 ;  /* 0x0000007477677221 */ /* 0x004fe20000010000 */
[----:B---3--:R-:W-:-:S05]  /*158d0*/  FADD.FTZ R114, R98, R69 ;  /* 0x0000004562727221 */ /* 0x008fca0000010000 */
[----:B------:R-:W2:Y:S01]  /*158e0*/  MUFU.EX2 R89, R89 ;  /* 0x0000005900597308 */ /* 0x000ea20000000800 */
[----:B------:R-:W-:-:S07]  /*158f0*/  FADD.FTZ R116, R54, R103 ;  /* 0x0000006736747221 */ /* 0x000fce0000010000 */
[----:B------:R-:W3:Y:S01]  /*15900*/  MUFU.EX2 R95, R95 ;  /* 0x0000005f005f7308 */ /* 0x000ee20000000800 */
[----:B------:R-:W-:-:S07]  /*15910*/  FFMA.FTZ R93, R2, R97, -R90 ;  /* 0x00000061025d7223 */ /* 0x000fce000001085a */
[----:B------:R-:W4:Y:S01]  /*15920*/  MUFU.EX2 R100, R100 ;  /* 0x0000006400647308 */ /* 0x000f220000000800 */
[----:B0-----:R-:W-:-:S01]  /*15930*/  FADD.FTZ R103, R91, R116 ;  /* 0x000000745b677221 */ /* 0x001fc20000010000 */
[----:B------:R-:W-:-:S06]  /*15940*/  FFMA.FTZ R97, R2, R155, -R90 ;  /* 0x0000009b02617223 */ /* 0x000fcc000001085a */
[----:B------:R-:W0:Y:S08]  /*15950*/  MUFU.EX2 R117, R117 ;  /* 0x0000007500757308 */ /* 0x000e300000000800 */
[----:B------:R5:W-:Y:S01]  /*15960*/  MUFU.EX2 R49, R87 ;  /* 0x0000005700317308 */ /* 0x000be20000000800 */
[----:B------:R-:W-:-:S01]  /*15970*/  FADD.FTZ R116, R58, R103 ;  /* 0x000000673a747221 */ /* 0x000fc20000010000 */
[----:B-----5:R-:W-:-:S06]  /*15980*/  FADD.FTZ R87, R113, R114 ;  /* 0x0000007271577221 */ /* 0x020fcc0000010000 */
[----:B------:R-:W5:Y:S01]  /*15990*/  MUFU.EX2 R99, R99 ;  /* 0x0000006300637308 */ /* 0x000f620000000800 */
[----:B-1----:R-:W-:-:S07]  /*159a0*/  FADD.FTZ R114, R82, R87 ;  /* 0x0000005752727221 */ /* 0x002fce0000010000 */
[----:B------:R-:W1:Y:S01]  /*159b0*/  MUFU.EX2 R84, R84 ;  /* 0x0000005400547308 */ /* 0x000e620000000800 */
[----:B--2---:R-:W-:-:S01]  /*159c0*/  FADD.FTZ R87, R89, R114 ;  /* 0x0000007259577221 */ /* 0x004fc20000010000 */
[----:B------:R-:W-:Y:S01]  /*159d0*/  FFMA.FTZ R102, R2, R101, -R90 ;  /* 0x0000006502667223 */ /* 0x000fe2000001085a */
[----:B------:R-:W-:-:S05]  /*159e0*/  F2FP.SATFINITE.E4M3.F32.PACK_AB_MERGE_C R225, R127, R26, RZ ;  /* 0x0000001a7fe1723e */ /* 0x000fca00048070ff */
[----:B------:R-:W-:Y:S01]  /*159f0*/  MUFU.EX2 R15, R15 ;  /* 0x0000000f000f7308 */ /* 0x000fe20000000800 */
[----:B---3--:R-:W-:-:S01]  /*15a00*/  FADD.FTZ R103, R95, R116 ;  /* 0x000000745f677221 */ /* 0x008fc20000010000 */
[----:B----4-:R-:W-:-:S06]  /*15a10*/  FADD.FTZ R26, R100, R87 ;  /* 0x00000057641a7221 */ /* 0x010fcc0000010000 */
[----:B------:R-:W2:Y:S01]  /*15a20*/  MUFU.EX2 R93, R93 ;  /* 0x0000005d005d7308 */ /* 0x000ea20000000800 */
[----:B------:R-:W-:-:S01]  /*15a30*/  FFMA.FTZ R86, R2, R157, -R90 ;  /* 0x0000009d02567223 */ /* 0x000fc2000001085a */
[----:B------:R-:W-:Y:S01]  /*15a40*/  F2FP.SATFINITE.E4M3.F32.PACK_AB_MERGE_C R221, R111, R42, RZ ;  /* 0x0000002a6fdd723e */ /* 0x000fe200048070ff */
[----:B------:R-:W-:-:S05]  /*15a50*/  FADD.FTZ R42, R62, R103 ;  /* 0x000000673e2a7221 */ /* 0x000fca0000010000 */
[----:B------:R-:W3:Y:S01]  /*15a60*/  MUFU.EX2 R97, R97 ;  /* 0x0000006100617308 */ /* 0x000ee20000000800 */
[----:B0-----:R-:W-:-:S01]  /*15a70*/  FADD.FTZ R87, R117, R26 ;  /* 0x0000001a75577221 */ /* 0x001fc20000010000 */
[----:B------:R-:W-:Y:S01]  /*15a80*/  FFMA.FTZ R73, R2, R73, -R90 ;  /* 0x0000004902497223 */ /* 0x000fe2000001085a */
[----:B------:R-:W-:Y:S01]  /*15a90*/  F2FP.SATFINITE.E4M3.F32.PACK_AB_MERGE_C R223, R119, R50, RZ ;  /* 0x0000003277df723e */ /* 0x000fe200048070ff */
[----:B-----5:R-:W-:-:S04]  /*15aa0*/  FADD.FTZ R50, R99, R42 ;  /* 0x0000002a63327221 */ /* 0x020fc80000010000 */
[----:B------:R-:W0:Y:S01]  /*15ab0*/  MUFU.EX2 R102, R102 ;  /* 0x0000006600667308 */ /* 0x000e220000000800 */
[----:B-1----:R-:W-:-:S01]  /*15ac0*/  FADD.FTZ R42, R84, R87 ;  /* 0x00000057542a7221 */ /* 0x002fc20000010000 */
[----:B------:R-:W-:Y:S01]  /*15ad0*/  FFMA.FTZ R101, R2, R159, -R90 ;  /* 0x0000009f02657223 */ /* 0x000fe2000001085a */
[----:B------:R-:W-:-:S05]  /*15ae0*/  F2FP.SATFINITE.E4M3.F32.PACK_AB_MERGE_C R227, R135, R34, RZ ;  /* 0x0000002287e3723e */ /* 0x000fca00048070ff */
[----:B------:R-:W1:Y:S01]  /*15af0*/  MUFU.EX2 R75, R75 ;  /* 0x0000004b004b7308 */ /* 0x000e620000000800 */
[----:B------:R-:W-:-:S01]  /*15b00*/  FFMA.FTZ R106, R2, R77, -R90 ;  /* 0x0000004d026a7223 */ /* 0x000fc2000001085a */
[----:B--2---:R-:W-:-:S06]  /*15b10*/  FADD.FTZ R42, R93, R42 ;  /* 0x0000002a5d2a7221 */ /* 0x004fcc0000010000 */
[----:B------:R-:W2:Y:S01]  /*15b20*/  MUFU.EX2 R86, R86 ;  /* 0x0000005600567308 */ /* 0x000ea20000000800 */
[----:B------:R-:W-:-:S07]  /*15b30*/  FFMA.FTZ R77, R2, R161, -R90 ;  /* 0x000000a1024d7223 */ /* 0x000fce000001085a */
[----:B------:R-:W4:Y:S08]  /*15b40*/  MUFU.EX2 R72, R72 ;  /* 0x0000004800487308 */ /* 0x000f300000000800 */
[----:B------:R5:W-:Y:S08]  /*15b50*/  MUFU.EX2 R34, R85 ;  /* 0x0000005500227308 */ /* 0x000bf00000000800 */
[----:B------:R-:W4:Y:S01]  /*15b60*/  MUFU.EX2 R73, R73 ;  /* 0x0000004900497308 */ /* 0x000f220000000800 */
[----:B-----5:R-:W-:-:S04]  /*15b70*/  FADD.FTZ R85, R15, R50 ;  /* 0x000000320f557221 */ /* 0x020fc80000010000 */
[----:B------:R-:W-:Y:S01]  /*15b80*/  FADD.FTZ R87, R66, R85 ;  /* 0x0000005542577221 */ /* 0x000fe20000010000 */
[----:B---3--:R-:W-:-:S02]  /*15b90*/  FADD.FTZ R85, R97, R42 ;  /* 0x0000002a61557221 */ /* 0x008fc40000010000 */
[----:B------:R-:W3:Y:S01]  /*15ba0*/  MUFU.EX2 R79, R79 ;  /* 0x0000004f004f7308 */ /* 0x000ee20000000800 */
[----:B------:R-:W-:-:S01]  /*15bb0*/  FADD.FTZ R42, R70, R87 ;  /* 0x00000057462a7221 */ /* 0x000fc20000010000 */
[----:B0-----:R-:W-:-:S06]  /*15bc0*/  FADD.FTZ R85, R102, R85 ;  /* 0x0000005566557221 */ /* 0x001fcc0000010000 */
[----:B------:R-:W0:Y:S01]  /*15bd0*/  MUFU.EX2 R101, R101 ;  /* 0x0000006500657308 */ /* 0x000e220000000800 */
[----:B------:R-:W-:-:S01]  /*15be0*/  FFMA.FTZ R88, R2, R81, -R90 ;  /* 0x0000005102587223 */ /* 0x000fc2000001085a */
[----:B-1----:R-:W-:-:S06]  /*15bf0*/  FADD.FTZ R87, R75, R42 ;  /* 0x0000002a4b577221 */ /* 0x002fcc0000010000 */
[----:B------:R-:W1:Y:S01]  /*15c00*/  MUFU.EX2 R106, R106 ;  /* 0x0000006a006a7308 */ /* 0x000e620000000800 */
[----:B--2---:R-:W-:-:S01]  /*15c10*/  FADD.FTZ R42, R86, R85 ;  /* 0x00000055562a7221 */ /* 0x004fc20000010000 */
[----:B------:R-:W-:Y:S01]  /*15c20*/  FFMA.FTZ R81, R2, R163, -R90 ;  /* 0x000000a302517223 */ /* 0x000fe2000001085a */
[----:B----4-:R-:W-:-:S05]  /*15c30*/  FADD.FTZ R50, R72, R87 ;  /* 0x0000005748327221 */ /* 0x010fca0000010000 */
[----:B------:R-:W2:Y:S01]  /*15c40*/  MUFU.EX2 R83, R83 ;  /* 0x0000005300537308 */ /* 0x000ea20000000800 */
[----:B------:R-:W-:Y:S01]  /*15c50*/  F2FP.SATFINITE.E4M3.F32.PACK_AB_MERGE_C R225, R123, R14, R225 ;  /* 0x0000000e7be1723e */ /* 0x000fe200048070e1 */
[----:B------:R-:W-:-:S06]  /*15c60*/  FADD.FTZ R14, R73, R42 ;  /* 0x0000002a490e7221 */ /* 0x000fcc0000010000 */
[----:B------:R-:W4:Y:S01]  /*15c70*/  MUFU.EX2 R77, R77 ;  /* 0x0000004d004d7308 */ /* 0x000f220000000800 */
[C---:B---3--:R-:W-:Y:S01]  /*15c80*/  F2FP.SATFINITE.E4M3.F32.PACK_AB_MERGE_C R213, R79.reuse, R72, RZ ;  /* 0x000000484fd5723e */ /* 0x048fe200048070ff */
[----:B------:R-:W-:-:S06]  /*15c90*/  FADD.FTZ R85, R79, R50 ;  /* 0x000000324f557221 */ /* 0x000fcc0000010000 */
[----:B------:R-:W-:Y:S01]  /*15ca0*/  MUFU.EX2 R13, R13 ;  /* 0x0000000d000d7308 */ /* 0x000fe20000000800 */
[----:B0-----:R-:W-:-:S07]  /*15cb0*/  FADD.FTZ R79, R101, R14 ;  /* 0x0000000e654f7221 */ /* 0x001fce0000010000 */
[----:B------:R-:W0:Y:S01]  /*15cc0*/  MUFU.EX2 R88, R88 ;  /* 0x0000005800587308 */ /* 0x000e220000000800 */
[----:B------:R-:W-:-:S01]  /*15cd0*/  FFMA.FTZ R189, R2, R189, -R90 ;  /* 0x000000bd02bd7223 */ /* 0x000fc2000001085a */
[----:B------:R-:W-:Y:S01]  /*15ce0*/  FADD.FTZ R14, R74, R85 ;  /* 0x000000554a0e7221 */ /* 0x000fe20000010000 */
[----:B-1----:R-:W-:-:S05]  /*15cf0*/  F2FP.SATFINITE.E4M3.F32.PACK_AB_MERGE_C R212, R106, R101, RZ ;  /* 0x000000656ad4723e */ /* 0x002fca00048070ff */
[----:B------:R-:W1:Y:S01]  /*15d00*/  MUFU.EX2 R56, R56 ;  /* 0x0000003800387308 */ /* 0x000e620000000800 */
[----:B------:R-:W-:-:S07]  /*15d10*/  FADD.FTZ R106, R106, R79 ;  /* 0x0000004f6a6a7221 */ /* 0x000fce0000010000 */
[----:B------:R-:W3:Y:S01]  /*15d20*/  MUFU.EX2 R81, R81 ;  /* 0x0000005100517308 */ /* 0x000ee20000000800 */
[----:B--2---:R-:W-:-:S01]  /*15d30*/  FADD.FTZ R14, R83, R14 ;  /* 0x0000000e530e7221 */ /* 0x004fc20000010000 */
[----:B------:R-:W-:-:S06]  /*15d40*/  F2FP.SATFINITE.E4M3.F32.PACK_AB_MERGE_C R223, R21, R46, R223 ;  /* 0x0000002e15df723e */ /* 0x000fcc00048070df */
[----:B------:R-:W2:Y:S01]  /*15d50*/  MUFU.EX2 R60, R60 ;  /* 0x0000003c003c7308 */ /* 0x000ea20000000800 */
[----:B----4-:R-:W-:-:S07]  /*15d60*/  FADD.FTZ R21, R77, R106 ;  /* 0x0000006a4d157221 */ /* 0x010fce0000010000 */
[----:B------:R-:W4:Y:S01]  /*15d70*/  MUFU.EX2 R108, R108 ;  /* 0x0000006c006c7308 */ /* 0x000f220000000800 */
[----:B------:R-:W-:-:S01]  /*15d80*/  FFMA.FTZ R191, R2, R191, -R90 ;  /* 0x000000bf02bf7223 */ /* 0x000fc2000001085a */
[----:B------:R-:W-:-:S06]  /*15d90*/  F2FP.SATFINITE.E4M3.F32.PACK_AB_MERGE_C R227, R131, R30, R227 ;  /* 0x0000001e83e3723e */ /* 0x000fcc00048070e3 */
[----:B------:R-:W5:Y:S01]  /*15da0*/  MUFU.EX2 R59, R59 ;  /* 0x0000003b003b7308 */ /* 0x000f620000000800 */
[----:B0-----:R-:W-:-:S07]  /*15db0*/  FADD.FTZ R30, R88, R21 ;  /* 0x00000015581e7221 */ /* 0x001fce0000010000 */
[----:B------:R-:W0:Y:S01]  /*15dc0*/  MUFU.EX2 R57, R189 ;  /* 0x000000bd00397308 */ /* 0x000e220000000800 */
[----:B-1----:R-:W-:-:S07]  /*15dd0*/  F2FP.SATFINITE.E4M3.F32.PACK_AB_MERGE_C R215, R56, R13, RZ ;  /* 0x0000000d38d7723e */ /* 0x002fce00048070ff */
[----:B------:R-:W-:Y:S08]  /*15de0*/  MUFU.EX2 R40, R40 ;  /* 0x0000002800287308 */ /* 0x000ff00000000800 */
[----:B------:R-:W1:Y:S08]  /*15df0*/  MUFU.EX2 R41, R41 ;  /* 0x0000002900297308 */ /* 0x000e700000000800 */
[----:B------:R3:W-:Y:S08]  /*15e00*/  MUFU.EX2 R42, R65 ;  /* 0x00000041002a7308 */ /* 0x0007f00000000800 */
[----:B------:R-:W1:Y:S01]  /*15e10*/  MUFU.EX2 R104, R104 ;  /* 0x0000006800687308 */ /* 0x000e620000000800 */
[----:B---3--:R-:W-:-:S01]  /*15e20*/  FADD.FTZ R65, R13, R14 ;  /* 0x0000000e0d417221 */ /* 0x008fc20000010000 */
[----:B------:R-:W-:-:S03]  /*15e30*/  FADD.FTZ R13, R81, R30 ;  /* 0x0000001e510d7221 */ /* 0x000fc60000010000 */
[----:B------:R-:W-:-:S03]  /*15e40*/  FADD.FTZ R65, R56, R65 ;  /* 0x0000004138417221 */ /* 0x000fc60000010000 */
[----:B------:R-:W3:Y:S01]  /*15e50*/  MUFU.EX2 R61, R191 ;  /* 0x000000bf003d7308 */ /* 0x000ee20000000800 */
[----:B--2---:R-:W-:-:S01]  /*15e60*/  FADD.FTZ R30, R60, R65 ;  /* 0x000000413c1e7221 */ /* 0x004fc20000010000 */
[C---:B----4-:R-:W-:Y:S01]  /*15e70*/  F2FP.SATFINITE.E4M3.F32.PACK_AB_MERGE_C R214, R108.reuse, R81, RZ ;  /* 0x000000516cd6723e */ /* 0x050fe200048070ff */
[----:B------:R-:W-:-:S05]  /*15e80*/  FADD.FTZ R108, R108, R13 ;  /* 0x0000000d6c6c7221 */ /* 0x000fca0000010000 */
[----:B------:R-:W-:Y:S01]  /*15e90*/  MUFU.EX2 R24, R24 ;  /* 0x0000001800187308 */ /* 0x000fe20000000800 */
[----:B-----5:R-:W-:-:S07]  /*15ea0*/  FADD.FTZ R21, R59, R30 ;  /* 0x0000001e3b157221 */ /* 0x020fce0000010000 */
[----:B------:R-:W2:Y:S01]  /*15eb0*/  MUFU.EX2 R25, R25 ;  /* 0x0000001900197308 */ /* 0x000ea20000000800 */
[----:B0-----:R-:W-:-:S07]  /*15ec0*/  FADD.FTZ R13, R57, R108 ;  /* 0x0000006c390d7221 */ /* 0x001fce0000010000 */
[----:B------:R-:W0:Y:S08]  /*15ed0*/  MUFU.EX2 R44, R44 ;  /* 0x0000002c002c7308 */ /* 0x000e300000000800 */
[----:B------:R-:W4:Y:S01]  /*15ee0*/  MUFU.EX2 R112, R112 ;  /* 0x0000007000707308 */ /* 0x000f220000000800 */
[----:B-1----:R-:W-:Y:S01]  /*15ef0*/  F2FP.SATFINITE.E4M3.F32.PACK_AB_MERGE_C R209, R41, R40, RZ ;  /* 0x0000002829d1723e */ /* 0x002fe200048070ff */
[----:B------:R-:W-:-:S06]  /*15f00*/  FFMA.FTZ R165, R2, R165, -R90 ;  /* 0x000000a502a57223 */ /* 0x000fcc000001085a */
[----:B------:R-:W1:Y:S01]  /*15f10*/  MUFU.EX2 R45, R45 ;  /* 0x0000002d002d7308 */ /* 0x000e620000000800 */
[----:B------:R-:W-:Y:S01]  /*15f20*/  F2FP.SATFINITE.E4M3.F32.PACK_AB_MERGE_C R221, R107, R38, R221 ;  /* 0x000000266bdd723e */ /* 0x000fe200048070dd */
[----:B------:R-:W-:Y:S01]  /*15f30*/  FADD.FTZ R40, R40, R21 ;  /* 0x0000001528287221 */ /* 0x000fe20000010000 */
[----:B------:R-:W-:-:S05]  /*15f40*/  FADD.FTZ R38, R104, R13 ;  /* 0x0000000d68267221 */ /* 0x000fca0000010000 */
[----:B------:R-:W5:Y:S01]  /*15f50*/  MUFU.EX2 R110, R110 ;  /* 0x0000006e006e7308 */ /* 0x000f620000000800 */
[----:B------:R-:W-:-:S01]  /*15f60*/  FADD.FTZ R41, R41, R40 ;  /* 0x0000002829297221 */ /* 0x000fc20000010000 */
[----:B---3--:R-:W-:Y:S01]  /*15f70*/  FADD.FTZ R13, R61, R38 ;  /* 0x000000263d0d7221 */ /* 0x008fe20000010000 */
[----:B--2---:R-:W-:Y:S01]  /*15f80*/  F2FP.SATFINITE.E4M3.F32.PACK_AB_MERGE_C R211, R25, R24, RZ ;  /* 0x0000001819d3723e */ /* 0x004fe200048070ff */
[----:B------:R-:W-:-:S04]  /*15f90*/  FFMA.FTZ R193, R2, R193, -R90 ;  /* 0x000000c102c17223 */ /* 0x000fc8000001085a */
[----:B------:R-:W2:Y:S01]  /*15fa0*/  MUFU.EX2 R69, R165 ;  /* 0x000000a500457308 */ /* 0x000ea20000000800 */
[----:B0-----:R-:W-:-:S01]  /*15fb0*/  FADD.FTZ R38, R44, R41 ;  /* 0x000000292c267221 */ /* 0x001fc20000010000 */
[C---:B----4-:R-:W-:Y:S01]  /*15fc0*/  F2FP.SATFINITE.E4M3.F32.PACK_AB_MERGE_C R208, R112.reuse, R61, RZ ;  /* 0x0000003d70d0723e */ /* 0x050fe200048070ff */
[----:B------:R-:W-:-:S05]  /*15fd0*/  FADD.FTZ R112, R112, R13 ;  /* 0x0000000d70707221 */ /* 0x000fca0000010000 */
[----:B------:R-:W-:Y:S01]  /*15fe0*/  MUFU.EX2 R20, R20 ;  /* 0x0000001400147308 */ /* 0x000fe20000000800 */
[----:B-1----:R-:W-:Y:S01]  /*15ff0*/  F2FP.SATFINITE.E4M3.F32.PACK_AB_MERGE_C R211, R45, R44, R211 ;  /* 0x0000002c2dd3723e */ /* 0x002fe200048070d3 */
[----:B------:R-:W-:-:S06]  /*16000*/  FFMA.FTZ R167, R2, R167, -R90 ;  /* 0x000000a702a77223 */ /* 0x000fcc000001085a */
[----:B------:R-:W0:Y:S01]  /*16010*/  MUFU.EX2 R33, R33 ;  /* 0x0000002100217308 */ /* 0x000e220000000800 */
[----:B------:R-:W-:-:S01]  /*16020*/  FADD.FTZ R45, R45, R38 ;  /* 0x000000262d2d7221 */ /* 0x000fc20000010000 */
[----:B------:R-:W-:-:S06]  /*16030*/  FADD.FTZ R13, R49, R112 ;  /* 0x00000070310d7221 */ /* 0x000fcc0000010000 */
[----:B------:R-:W1:Y:S01]  /*16040*/  MUFU.EX2 R28, R28 ;  /* 0x0000001c001c7308 */ /* 0x000e620000000800 */
[----:B------:R-:W-:-:S01]  /*16050*/  FFMA.FTZ R195, R2, R195, -R90 ;  /* 0x000000c302c37223 */ /* 0x000fc2000001085a */
[----:B------:R-:W-:-:S06]  /*16060*/  F2FP.SATFINITE.E4M3.F32.PACK_AB_MERGE_C R219, R66, R15, RZ ;  /* 0x0000000f42db723e */ /* 0x000fcc00048070ff */
[----:B------:R-:W3:Y:S01]  /*16070*/  MUFU.EX2 R29, R29 ;  /* 0x0000001d001d7308 */ /* 0x000ee20000000800 */
[----:B------:R-:W-:-:S01]  /*16080*/  FADD.FTZ R24, R24, R45 ;  /* 0x0000002d18187221 */ /* 0x000fc20000010000 */
[----:B-----5:R-:W-:-:S06]  /*16090*/  FADD.FTZ R38, R110, R13 ;  /* 0x0000000d6e267221 */ /* 0x020fcc0000010000 */
[----:B------:R-:W4:Y:S01]  /*160a0*/  MUFU.EX2 R26, R193 ;  /* 0x000000c1001a7308 */ /* 0x000f220000000800 */
[----:B------:R-:W-:-:S01]  /*160b0*/  FADD.FTZ R25, R25, R24 ;  /* 0x0000001819197221 */ /* 0x000fc20000010000 */
[C-C-:B------:R-:W-:Y:S01]  /*160c0*/  FFMA.FTZ R197, R2.reuse, R197, -R90.reuse ;  /* 0x000000c502c57223 */ /* 0x140fe2000001085a */
[----:B------:R-:W-:-:S05]  /*160d0*/  FFMA.FTZ R169, R2, R169, -R90 ;  /* 0x000000a902a97223 */ /* 0x000fca000001085a */
        /* <DEDUP_REMOVED lines=10> */
[----:B--2---:R-:W-:Y:S01]  /*16180*/  FADD.FTZ R13, R69, R38 ;  /* 0x00000026450d7221 */ /* 0x004fe20000010000 */
[----:B------:R-:W-:-:S01]  /*16190*/  FFMA.FTZ R90, R2, R205, -R90 ;  /* 0x000000cd025a7223 */ /* 0x000fc2000001085a */
[----:B0-----:R-:W-:Y:S01]  /*161a0*/  F2FP.SATFINITE.E4M3.F32.PACK_AB_MERGE_C R205, R33, R20, RZ ;  /* 0x0000001421cd723e */ /* 0x001fe200048070ff */
[----:B-1----:R-:W-:-:S03]  /*161b0*/  FADD.FTZ R38, R28, R25 ;  /* 0x000000191c267221 */ /* 0x002fc60000010000 */
[----:B------:R-:W-:Y:S01]  /*161c0*/  MUFU.EX2 R36, R36 ;  /* 0x0000002400247308 */ /* 0x000fe20000000800 */
[----:B------:R-:W-:-:S01]  /*161d0*/  FADD.FTZ R13, R34, R13 ;  /* 0x0000000d220d7221 */ /* 0x000fc20000010000 */
[----:B---3--:R-:W-:-:S06]  /*161e0*/  F2FP.SATFINITE.E4M3.F32.PACK_AB_MERGE_C R205, R29, R28, R205 ;  /* 0x0000001c1dcd723e */ /* 0x008fcc00048070cd */
[----:B------:R-:W0:Y:S01]  /*161f0*/  MUFU.EX2 R43, R43 ;  /* 0x0000002b002b7308 */ /* 0x000e220000000800 */
[----:B------:R-:W-:-:S01]  /*16200*/  FADD.FTZ R29, R29, R38 ;  /* 0x000000261d1d7221 */ /* 0x000fc20000010000 */
[----:B----4-:R-:W-:-:S06]  /*16210*/  FADD.FTZ R28, R26, R13 ;  /* 0x0000000d1a1c7221 */ /* 0x010fcc0000010000 */
[----:B------:R-:W1:Y:S01]  /*16220*/  MUFU.EX2 R32, R32 ;  /* 0x0000002000207308 */ /* 0x000e620000000800 */
[----:B------:R-:W-:-:S07]  /*16230*/  FADD.FTZ R20, R20, R29 ;  /* 0x0000001d14147221 */ /* 0x000fce0000010000 */
[----:B------:R-:W2:Y:S01]  /*16240*/  MUFU.EX2 R37, R37 ;  /* 0x0000002500257308 */ /* 0x000ea20000000800 */
[----:B-----5:R-:W-:-:S07]  /*16250*/  FADD.FTZ R28, R15, R28 ;  /* 0x0000001c0f1c7221 */ /* 0x020fce0000010000 */
[----:B------:R-:W3:Y:S01]  /*16260*/  MUFU.EX2 R197, R197 ;  /* 0x000000c500c57308 */ /* 0x000ee20000000800 */
[----:B------:R-:W-:-:S01]  /*16270*/  FADD.FTZ R33, R33, R20 ;  /* 0x0000001421217221 */ /* 0x000fc20000010000 */
[----:B------:R-:W-:Y:S01]  /*16280*/  FADD.FTZ R13, R195, R28 ;  /* 0x0000001cc30d7221 */ /* 0x000fe20000010000 */
[----:B------:R-:W4:Y:S05]  /*16290*/  @P0 LDC R29, c[0x0][0x44c] ;  /* 0x00011300ff1d0b82 */ /* 0x000f2a0000000800 */
[----:B------:R-:W5:Y:S01]  /*162a0*/  MUFU.EX2 R14, R63 ;  /* 0x0000003f000e7308 */ /* 0x000f620000000800 */
[----:B0-----:R-:W-:Y:S01]  /*162b0*/  F2FP.SATFINITE.E4M3.F32.PACK_AB_MERGE_C R207, R43, R36, RZ ;  /* 0x000000242bcf723e */ /* 0x001fe200048070ff */
[----:B-1----:R-:W-:Y:S01]  /*162c0*/  FADD.FTZ R28, R32, R33 ;  /* 0x00000021201c7221 */ /* 0x002fe20000010000 */
[----:B------:R-:W-:-:S05]  /*162d0*/  F2FP.SATFINITE.E4M3.F32.PACK_AB_MERGE_C R195, R42, R195, RZ ;  /* 0x000000c32ac3723e */ /* 0x000fca00048070ff */
[----:B------:R-:W0:Y:S01]  /*162e0*/  MUFU.EX2 R169, R169 ;  /* 0x000000a900a97308 */ /* 0x000e220000000800 */
[----:B------:R-:W-:Y:S01]  /*162f0*/  F2FP.SATFINITE.E4M3.F32.PACK_AB_MERGE_C R69, R34, R69, RZ ;  /* 0x000000452245723e */ /* 0x000fe200048070ff */
[----:B------:R-:W-:Y:S01]  /*16300*/  FADD.FTZ R42, R42, R13 ;  /* 0x0000000d2a2a7221 */ /* 0x000fe20000010000 */
[----:B------:R-:W1:Y:S05]  /*16310*/  @P0 LDC R34, c[0x0][0x450] ;  /* 0x00011400ff220b82 */ /* 0x000e6a0000000800 */
[----:B------:R-:W-:Y:S01]  /*16320*/  MUFU.EX2 R27, R27 ;  /* 0x0000001b001b7308 */ /* 0x000fe20000000800 */
[C---:B--2---:R-:W-:Y:S01]  /*16330*/  F2FP.SATFINITE.E4M3.F32.PACK_AB_MERGE_C R207, R37.reuse, R32, R207 ;  /* 0x0000002025cf723e */ /* 0x044fe200048070cf */
[----:B------:R-:W-:-:S06]  /*16340*/  FADD.FTZ R37, R37, R28 ;  /* 0x0000001c25257221 */ /* 0x000fcc0000010000 */
[----:B------:R-:W2:Y:S01]  /*16350*/  MUFU.EX2 R52, R52 ;  /* 0x0000003400347308 */ /* 0x000ea20000000800 */
[----:B---3--:R-:W-:-:S07]  /*16360*/  FADD.FTZ R13, R197, R42 ;  /* 0x0000002ac50d7221 */ /* 0x008fce0000010000 */
[----:B------:R-:W3:Y:S08]  /*16370*/  MUFU.EX2 R47, R47 ;  /* 0x0000002f002f7308 */ /* 0x000ef00000000800 */
[----:B------:R-:W4:Y:S01]  /*16380*/  MUFU.EX2 R30, R53 ;  /* 0x00000035001e7308 */ /* 0x000f220000000800 */
[----:B------:R-:W-:-:S07]  /*16390*/  FADD.FTZ R36, R36, R37 ;  /* 0x0000002524247221 */ /* 0x000fce0000010000 */
[----:B------:R-:W1:Y:S01]  /*163a0*/  MUFU.EX2 R48, R48 ;  /* 0x0000003000307308 */ /* 0x000e620000000800 */
[----:B-----5:R-:W-:-:S07]  /*163b0*/  FADD.FTZ R32, R14, R13 ;  /* 0x0000000d0e207221 */ /* 0x020fce0000010000 */
[----:B------:R-:W5:Y:S01]  /*163c0*/  MUFU.EX2 R67, R67 ;  /* 0x0000004300437308 */ /* 0x000f620000000800 */
[----:B------:R-:W-:-:S01]  /*163d0*/  FADD.FTZ R36, R43, R36 ;  /* 0x000000242b247221 */ /* 0x000fc20000010000 */
[----:B0-----:R-:W-:-:S06]  /*163e0*/  FADD.FTZ R13, R169, R32 ;  /* 0x00000020a90d7221 */ /* 0x001fcc0000010000 */
[----:B------:R-:W0:Y:S01]  /*163f0*/  MUFU.EX2 R24, R171 ;  /* 0x000000ab00187308 */ /* 0x000e220000000800 */
[----:B--2---:R-:W-:Y:S01]  /*16400*/  F2FP.SATFINITE.E4M3.F32.PACK_AB_MERGE_C R25, R52, R27, RZ ;  /* 0x0000001b3419723e */ /* 0x004fe200048070ff */
[----:B---3--:R-:W-:Y:S01]  /*16410*/  FADD.FTZ R21, R47, R36 ;  /* 0x000000242f157221 */ /* 0x008fe20000010000 */
[----:B----4-:R-:W-:-:S05]  /*16420*/  F2FP.SATFINITE.E4M3.F32.PACK_AB_MERGE_C R169, R30, R169, RZ ;  /* 0x000000a91ea9723e */ /* 0x010fca00048070ff */
[----:B------:R-:W2:Y:S01]  /*16430*/  MUFU.EX2 R199, R199 ;  /* 0x000000c700c77308 */ /* 0x000ea20000000800 */
[----:B------:R-:W-:-:S01]  /*16440*/  FADD.FTZ R30, R30, R13 ;  /* 0x0000000d1e1e7221 */ /* 0x000fc20000010000 */
[----:B------:R-:W-:Y:S02]  /*16450*/  F2FP.SATFINITE.E4M3.F32.PACK_AB_MERGE_C R214, R88, R77, R214 ;  /* 0x0000004d58d6723e */ /* 0x000fe400048070d6 */
[----:B-1----:R-:W-:-:S04]  /*16460*/  F2FP.SATFINITE.E4M3.F32.PACK_AB_MERGE_C R88, R48, R47, R25 ;  /* 0x0000002f3058723e */ /* 0x002fc80004807019 */
[----:B------:R-:W1:Y:S01]  /*16470*/  MUFU.EX2 R20, R71 ;  /* 0x0000004700147308 */ /* 0x000e620000000800 */
[----:B------:R-:W-:-:S01]  /*16480*/  FADD.FTZ R48, R48, R21 ;  /* 0x0000001530307221 */ /* 0x000fc20000010000 */
[----:B-----5:R-:W-:Y:S01]  /*16490*/  FADD.FTZ R13, R67, R30 ;  /* 0x0000001e430d7221 */ /* 0x020fe20000010000 */
[----:B------:R-:W-:-:S05]  /*164a0*/  @P0 IMAD.HI.U32 R21, R144, R29, RZ ;  /* 0x0000001d90150227 */ /* 0x000fca00078e00ff */
[----:B------:R-:W-:Y:S01]  /*164b0*/  MUFU.EX2 R35, R35 ;  /* 0x0000002300237308 */ /* 0x000fe20000000800 */
[----:B------:R-:W-:-:S07]  /*164c0*/  F2FP.SATFINITE.E4M3.F32.PACK_AB_MERGE_C R204, R15, R26, R195 ;  /* 0x0000001a0fcc723e */ /* 0x000fce00048070c3 */
[----:B------:R-:W3:Y:S01]  /*164d0*/  MUFU.EX2 R12, R12 ;  /* 0x0000000c000c7308 */ /* 0x000ee20000000800 */
[----:B0-----:R-:W-:-:S01]  /*164e0*/  FADD.FTZ R26, R24, R13 ;  /* 0x0000000d181a7221 */ /* 0x001fc20000010000 */
[----:B------:R-:W-:Y:S01]  /*164f0*/  IMAD.MOV.U32 R15, RZ, RZ, R144 ;  /* 0x000000ffff0f7224 */ /* 0x000fe200078e0090 */
[----:B------:R-:W-:-:S05]  /*16500*/  @P0 SHF.R.U32.HI R15, RZ, R34, R21 ;  /* 0x00000022ff0f0219 */ /* 0x000fca0000011615 */
[----:B------:R-:W0:Y:S01]  /*16510*/  MUFU.EX2 R31, R31 ;  /* 0x0000001f001f7308 */ /* 0x000e220000000800 */
[----:B--2---:R-:W-:-:S07]  /*16520*/  FADD.FTZ R13, R199, R26 ;  /* 0x0000001ac70d7221 */ /* 0x004fce0000010000 */
[----:B------:R-:W2:Y:S01]  /*16530*/  MUFU.EX2 R201, R201 ;  /* 0x000000c900c97308 */ /* 0x000ea20000000800 */
[----:B------:R-:W-:Y:S02]  /*16540*/  IADD3 R15, R15, R140, -R142 ;  /* 0x0000008c0f0f7210 */ /* 0x000fe40007ffe88e */
[----:B------:R-:W-:Y:S01]  /*16550*/  F2FP.SATFINITE.E4M3.F32.PACK_AB_MERGE_C R206, R14, R197, R169 ;  /* 0x000000c50ece723e */ /* 0x000fe200048070a9 */
[----:B------:R-:W-:Y:S01]  /*16560*/  IMAD.MOV.U32 R14, RZ, RZ, RZ ;  /* 0x000000ffff0e7224 */ /* 0x000fe200078e00ff */
[C---:B-1----:R-:W-:Y:S01]  /*16570*/  F2FP.SATFINITE.E4M3.F32.PACK_AB_MERGE_C R199, R20.reuse, R199, RZ ;  /* 0x000000c714c7723e */ /* 0x042fe200048070ff */
[----:B------:R-:W-:-:S01]  /*16580*/  FADD.FTZ R20, R20, R13 ;  /* 0x0000000d14147221 */ /* 0x000fc20000010000 */
[----:B------:R-:W-:Y:S01]  /*16590*/  F2FP.SATFINITE.E4M3.F32.PACK_AB_MERGE_C R216, R117, R100, RZ ;  /* 0x0000006475d8723e */ /* 0x000fe200048070ff */
[----:B------:R-:W-:Y:S01]  /*165a0*/  IMAD.HI R15, R15, -0x6db6db6d, R14 ;  /* 0x924924930f0f7827 */ /* 0x000fe200078e020e */
[----:B---3--:R-:W-:Y:S02]  /*165b0*/  F2FP.SATFINITE.E4M3.F32.PACK_AB_MERGE_C R13, R12, R35, RZ ;  /* 0x000000230c0d723e */ /* 0x008fe400048070ff */
[----:B------:R-:W-:-:S02]  /*165c0*/  F2FP.SATFINITE.E4M3.F32.PACK_AB_MERGE_C R216, R89, R82, R216 ;  /* 0x0000005259d8723e */ /* 0x000fc400048070d8 */
[----:B0-----:R-:W-:Y:S01]  /*165d0*/  F2FP.SATFINITE.E4M3.F32.PACK_AB_MERGE_C R89, R64, R31, R13 ;  /* 0x0000001f4059723e */ /* 0x001fe2000480700d */
[----:B--2---:R-:W-:-:S01]  /*165e0*/  FADD.FTZ R13, R201, R20 ;  /* 0x00000014c90d7221 */ /* 0x004fc20000010000 */
[----:B------:R-:W-:Y:S02]  /*165f0*/  SHF.R.U32.HI R20, RZ, 0x1f, R15 ;  /* 0x0000001fff147819 */ /* 0x000fe4000001160f */
[----:B------:R-:W-:Y:S02]  /*16600*/  F2FP.SATFINITE.E4M3.F32.PACK_AB_MERGE_C R217, R95, R58, RZ ;  /* 0x0000003a5fd9723e */ /* 0x000fe400048070ff */
[----:B------:R-:W-:Y:S01]  /*16610*/  LEA.HI.SX32 R20, R15, R20, 0x19 ;  /* 0x000000140f147211 */ /* 0x000fe200078fcaff */
[----:B------:R-:W0:Y:S01]  /*16620*/  MUFU.EX2 R28, R173 ;  /* 0x000000ad001c7308 */ /* 0x000e220000000800 */
[----:B------:R-:W-:Y:S01]  /*16630*/  F2FP.SATFINITE.E4M3.F32.PACK_AB_MERGE_C R217, R91, R54, R217 ;  /* 0x000000365bd9723e */ /* 0x000fe200048070d9 */
[----:B------:R-:W-:Y:S01]  /*16640*/  @!P2 VIADD R136, R136, 0x2e840 ;  /* 0x0002e8408888a836 */ /* 0x000fe20000000000 */
[----:B------:R-:W-:Y:S01]  /*16650*/  VIMNMX R91, RZ, R20, !PT ;  /* 0x00000014ff5b7248 */ /* 0x000fe20007fe0100 */
[----:B------:R-:W-:Y:S01]  /*16660*/  FADD.FTZ R27, R27, R48 ;  /* 0x000000301b1b7221 */ /* 0x000fe20000010000 */
[----:B------:R-:W-:-:S03]  /*16670*/  VIADD R15, R138, 0xfffffffe ;  /* 0xfffffffe8a0f7836 */ /* 0x000fc60000000000 */
[----:B------:R-:W-:Y:S01]  /*16680*/  MUFU.EX2 R203, R203 ;  /* 0x000000cb00cb7308 */ /* 0x000fe20000000800 */
[----:B------:R-:W-:Y:S01]  /*16690*/  @!P2 PRMT R136, RZ, 0x654, R136 ;  /* 0x00000654ff88a816 */ /* 0x000fe20000000088 */
[----:B------:R1:W-:Y:S06]  /*166a0*/  STL [R1+0x3c], R91 ;  /* 0x00003c5b01007387 */ /* 0x0003ec0000100800 */
[----:B------:R-:W2:Y:S01]  /*166b0*/  MUFU.EX2 R90, R90 ;  /* 0x0000005a005a7308 */ /* 0x000ea20000000800 */
[----:B------:R-:W-:-:S01]  /*166c0*/  FADD.FTZ R52, R52, R27 ;  /* 0x0000001b34347221 */ /* 0x000fc20000010000 */
[----:B------:R1:W-:Y:S01]  /*166d0*/  @!P2 SYNCS.ARRIVE.TRANS64.RED.A1T0 RZ, [R136+URZ], RZ ;  /* 0x000000ff88ffa9a7 */ /* 0x0003e2000810043f */
[----:B------:R-:W-:-:S02]  /*166e0*/  ISETP.GE.AND P2, PT, R15, R91, PT ;  /* 0x0000005b0f00720c */ /* 0x000fc40003f46270 */
[----:B------:R-:W-:Y:S01]  /*166f0*/  FADD.FTZ R21, R31, R52 ;  /* 0x000000341f157221 */ /* 0x000fe20000010000 */
[----:B0-----:R-:W-:-:S03]  /*16700*/  FADD.FTZ R14, R28, R13 ;  /* 0x0000000d1c0e7221 */ /* 0x001fc60000010000 */
[----:B------:R-:W-:Y:S01]  /*16710*/  FADD.FTZ R64, R64, R21 ;  /* 0x0000001540407221 */ /* 0x000fe20000010000 */
[----:B------:R-:W-:Y:S02]  /*16720*/  F2FP.SATFINITE.E4M3.F32.PACK_AB_MERGE_C R224, R115, R92, RZ ;  /* 0x0000005c73e0723e */ /* 0x000fe400048070ff */
[----:B------:R-:W-:Y:S01]  /*16730*/  F2FP.SATFINITE.E4M3.F32.PACK_AB_MERGE_C R226, R121, R94, RZ ;  /* 0x0000005e79e2723e */ /* 0x000fe200048070ff */
[----:B------:R-:W-:-:S01]  /*16740*/  FADD.FTZ R35, R35, R64 ;  /* 0x0000004023237221 */ /* 0x000fc20000010000 */
[----:B------:R-:W-:Y:S02]  /*16750*/  F2FP.SATFINITE.E4M3.F32.PACK_AB_MERGE_C R220, R109, R96, RZ ;  /* 0x000000606ddc723e */ /* 0x000fe400048070ff */
[----:B------:R-:W-:Y:S02]  /*16760*/  F2FP.SATFINITE.E4M3.F32.PACK_AB_MERGE_C R222, R113, R98, RZ ;  /* 0x0000006271de723e */ /* 0x000fe400048070ff */
[----:B--2---:R-:W-:Y:S01]  /*16770*/  F2FP.SATFINITE.E4M3.F32.PACK_AB_MERGE_C R13, R90, R203, RZ ;  /* 0x000000cb5a0d723e */ /* 0x004fe200048070ff */
[----:B------:R-:W-:-:S01]  /*16780*/  FADD.FTZ R203, R203, R14 ;  /* 0x0000000ecbcb7221 */ /* 0x000fc20000010000 */
[----:B------:R-:W-:Y:S01]  /*16790*/  F2FP.SATFINITE.E4M3.F32.PACK_AB_MERGE_C R218, R102, R97, RZ ;  /* 0x0000006166da723e */ /* 0x000fe200048070ff */
[----:B------:R-:W-:-:S01]  /*167a0*/  FADD.FTZ R14, R12, R35 ;  /* 0x000000230c0e7221 */ /* 0x000fc20000010000 */
[----:B------:R-:W-:Y:S01]  /*167b0*/  F2FP.SATFINITE.E4M3.F32.PACK_AB_MERGE_C R219, R99, R62, R219 ;  /* 0x0000003e63db723e */ /* 0x000fe200048070db */
[----:B------:R-:W-:-:S01]  /*167c0*/  FADD.FTZ R236, R90, R203 ;  /* 0x000000cb5aec7221 */ /* 0x000fc20000010000 */
        /* <DEDUP_REMOVED lines=45> */
[----:B------:R-:W-:Y:S02]  /*16aa0*/  IMAD.MOV.U32 R201, RZ, RZ, R88 ;  /* 0x000000ffffc97224 */ /* 0x000fe400078e0058 */
[----:B------:R-:W-:Y:S01]  /*16ab0*/  IMAD.MOV.U32 R203, RZ, RZ, R89 ;  /* 0x000000ffffcb7224 */ /* 0x000fe200078e0059 */
[----:B-1----:R-:W-:Y:S06]  /*16ac0*/  @!P2 BRA `(.L_x_8117) ;  /* 0x000000500010a947 */ /* 0x002fec0003800000 */
[----:B------:R-:W-:Y:S02]  /*16ad0*/  IMAD.MOV.U32 R21, RZ, RZ, R0 ;  /* 0x000000ffff157224 */ /* 0x000fe400078e0000 */
[----:B------:R-:W-:Y:S02]  /*16ae0*/  IMAD.MOV.U32 R20, RZ, RZ, R3 ;  /* 0x000000ffff147224 */ /* 0x000fe400078e0003 */
[----:B------:R-:W-:Y:S02]  /*16af0*/  IMAD.MOV.U32 R12, RZ, RZ, R232 ;  /* 0x000000ffff0c7224 */ /* 0x000fe400078e00e8 */
[----:B------:R-:W-:-:S07]  /*16b00*/  IMAD.MOV.U32 R87, RZ, RZ, RZ ;  /* 0x000000ffff577224 */ /* 0x000fce00078e00ff */
.L_x_8128:
        /* <DEDUP_REMOVED lines=9> */
.L_x_8119:
        /* <DEDUP_REMOVED lines=8> */
.L_x_8120:
[----:B------:R-:W-:Y:S04]  /*16c20*/  BSSY B0, `(.L_x_8118) ;  /* 0x0000004000007945 */ /* 0x000fe80003800000 */
[----:B-1----:R-:W-:Y:S05]  /*16c30*/  @P3 BRA `(.L_x_8121) ;  /* 0x0000000000083947 */ /* 0x002fea0003800000 */
[----:B------:R-:W1:Y:S02]  /*16c40*/  SYNCS.PHASECHK.TRANS64.TRYWAIT P3, [R3+URZ+0x2e830], R0 ;  /* 0x02e83000030075a7 */ /* 0x000e64000806017f */
[----:B-1----:R-:W-:Y:S05]  /*16c50*/  @!P3 BRA `(.L_x_8122) ;  /* 0x0000014400f8b947 */ /* 0x002fea0003800000 */
.L_x_8121:
[----:B------:R-:W-:Y:S05]  /*16c60*/  BSYNC B0 ;  /* 0x0000000000007941 */ /* 0x000fea0003800000 */
.L_x_8118:
        /* <DEDUP_REMOVED lines=17> */
[----:B------:R-:W-:Y:S01]  /*16d80*/  R2UR UR19, R89 ;  /* 0x00000000591372ca */ /* 0x000fe200000e0000 */
[----:B------:R-:W-:Y:S01]  /*16d90*/  IMAD.MOV.U32 R89, RZ, RZ, 0x40000040 ;  /* 0x40000040ff597424 */ /* 0x000fe200078e00ff */
        /* <DEDUP_REMOVED lines=10> */
[----:B------:R-:W-:Y:S01]  /*16e40*/  STL [R1+0xe4], R20 ;  /* 0x0000e41401007387 */ /* 0x000fe20000100800 */
[----:B------:R-:W-:Y:S02]  /*16e50*/  R2UR UR13, R91 ;  /* 0x000000005b0d72ca */ /* 0x000fe400000e0000 */
[----:B0-----:R-:W-:Y:S01]  /*16e60*/  SHF.R.U32.HI R3, RZ, 0x7, R3 ;  /* 0x00000007ff037819 */ /* 0x001fe20000011603 */
[----:B------:R-:W-:Y:S01]  /*16e70*/  STL [R1+0xe0], R19 ;  /* 0x0000e01301007387 */ /* 0x000fe20000100800 */
[----:B------:R-:W-:Y:S02]  /*16e80*/  R2UR UR15, R95 ;  /* 0x000000005f0f72ca */ /* 0x000fe400000e0000 */
[----:B------:R-:W-:Y:S01]  /*16e90*/  MOV R13, UR38 ;  /* 0x00000026000d7c02 */ /* 0x000fe20008000f00 */
[----:B------:R-:W-:Y:S01]  /*16ea0*/  VIADD R96, R3, 0x8 ;  /* 0x0000000803607836 */ /* 0x000fe20000000000 */
[----:B------:R0:W-:Y:S01]  /*16eb0*/  STL [R1+0xdc], R18 ;  /* 0x0000dc1201007387 */ /* 0x0001e20000100800 */
[----:B------:R-:W-:-:S02]  /*16ec0*/  R2UR UR39, R95 ;  /* 0x000000005f2772ca */ /* 0x000fc400000e0000 */
[----:B------:R-:W-:Y:S01]  /*16ed0*/  R2UR UR31, R91 ;  /* 0x000000005b1f72ca */ /* 0x000fe200000e0000 */
[----:B------:R1:W-:Y:S01]  /*16ee0*/  BAR.SYNC.DEFER_BLOCKING R96, 0x100 ;  /* 0x000400600000751d */ /* 0x0003e20000010000 */
[C---:B------:R-:W-:Y:S02]  /*16ef0*/  R2UR UR21, R93.reuse ;  /* 0x000000005d1572ca */ /* 0x040fe400000e0000 */
[----:B------:R-:W-:Y:S02]  /*16f00*/  R2UR UR23, R93 ;  /* 0x000000005d1772ca */ /* 0x000fe400000e0000 */
[----:B------:R-:W-:Y:S02]  /*16f10*/  R2UR UR27, R91 ;  /* 0x000000005b1b72ca */ /* 0x000fe400000e0000 */
[----:B0-----:R-:W-:Y:S01]  /*16f20*/  MOV R18, UR43 ;  /* 0x0000002b00127c02 */ /* 0x001fe20008000f00 */
[----:B------:R-:W-:Y:S01]  /*16f30*/  STL [R1+0xd8], R17 ;  /* 0x0000d81101007387 */ /* 0x000fe20000100800 */
[----:B------:R-:W-:Y:S01]  /*16f40*/  UMOV UR43, UR25 ;  /* 0x00000019002b7c82 */ /* 0x000fe20008000000 */
[----:B------:R-:W-:-:S02]  /*16f50*/  R2UR UR25, R5 ;  /* 0x00000000051972ca */ /* 0x000fc400000e0000 */
[----:B------:R0:W-:Y:S01]  /*16f60*/  STL [R1+0xd4], R16 ;  /* 0x0000d41001007387 */ /* 0x0001e20000100800 */
[----:B------:R-:W-:Y:S01]  /*16f70*/  MOV R26, UR43 ;  /* 0x0000002b001a7c02 */ /* 0x000fe20008000f00 */
[----:B------:R-:W-:Y:S01]  /*16f80*/  UMOV UR43, UR5 ;  /* 0x00000005002b7c82 */ /* 0x000fe20008000000 */
[----:B------:R-:W-:Y:S01]  /*16f90*/  R2UR UR5, R5 ;  /* 0x00000000050572ca */ /* 0x000fe200000e0000 */
[----:B------:R-:W-:Y:S01]  /*16fa0*/  STL [R1+0xd0], R15 ;  /* 0x0000d00f01007387 */ /* 0x000fe20000100800 */
[----:B------:R-:W-:Y:S02]  /*16fb0*/  R2UR UR47, R91 ;  /* 0x000000005b2f72ca */ /* 0x000fe400000e0000 */
[----:B------:R-:W-:Y:S01]  /*16fc0*/  R2UR UR51, R93 ;  /* 0x000000005d3372ca */ /* 0x000fe200000e0000 */
[----:B------:R3:W-:Y:S01]  /*16fd0*/  STL [R1+0xcc], R14 ;  /* 0x0000cc0e01007387 */ /* 0x0007e20000100800 */
[----:B------:R-:W-:Y:S01]  /*16fe0*/  R2UR UR55, R91 ;  /* 0x000000005b3772ca */ /* 0x000fe200000e0000 */
[----:B------:R-:W-:Y:S01]  /*16ff0*/  IMAD.MOV.U32 R93, RZ, RZ, 0x40000040 ;  /* 0x40000040ff5d7424 */ /* 0x000fe200078e00ff */
[----:B0-----:R-:W-:Y:S01]  /*17000*/  MOV R16, UR35 ;  /* 0x0000002300107c02 */ /* 0x001fe20008000f00 */
[----:B------:R-:W-:Y:S01]  /*17010*/  UMOV UR35, UR17 ;  /* 0x0000001100237c82 */ /* 0x000fe20008000000 */
[C---:B------:R-:W-:Y:S01]  /*17020*/  R2UR UR17, R5.reuse ;  /* 0x00000000051172ca */ /* 0x040fe200000e0000 */
[----:B------:R-:W-:Y:S01]  /*17030*/  WARPGROUP.ARRIVE ;  /* 0x00000000000079c5 */ /* 0x000fe20000000000 */
[----:B------:R-:W-:Y:S01]  /*17040*/  MOV R24, UR35 ;  /* 0x0000002300187c02 */ /* 0x000fe20008000f00 */
[----:B------:R-:W-:Y:S01]  /*17050*/  UMOV UR35, UR9 ;  /* 0x0000000900237c82 */ /* 0x000fe20008000000 */
[C---:B------:R-:W-:Y:S01]  /*17060*/  R2UR UR9, R5.reuse ;  /* 0x00000000050972ca */ /* 0x040fe200000e0000 */
[----:B------:R-:W-:Y:S01]  /*17070*/  STL [R1+0xc8], R12 ;  /* 0x0000c80c01007387 */ /* 0x000fe20000100800 */
[----:B---3--:R-:W-:Y:S01]  /*17080*/  MOV R14, UR59 ;  /* 0x0000003b000e7c02 */ /* 0x008fe20008000f00 */
[----:B------:R-:W-:Y:S01]  /*17090*/  UMOV UR59, UR29 ;  /* 0x0000001d003b7c82 */ /* 0x000fe20008000000 */
[----:B------:R-:W-:Y:S01]  /*170a0*/  IMAD.MOV.U32 R91, RZ, RZ, 0x40000040 ;  /* 0x40000040ff5b7424 */ /* 0x000fe200078e00ff */
[----:B------:R-:W-:Y:S01]  /*170b0*/  MOV R22, UR59 ;  /* 0x0000003b00167c02 */ /* 0x000fe20008000f00 */
[----:B------:R-:W-:Y:S01]  /*170c0*/  UMOV UR59, UR13 ;  /* 0x0000000d003b7c82 */ /* 0x000fe20008000000 */
[----:B------:R-:W-:Y:S01]  /*170d0*/  R2UR UR13, R5 ;  /* 0x00000000050d72ca */ /* 0x000fe200000e0000 */
[----:B------:R0:W-:Y:S01]  /*170e0*/  STL [R1+0xc4], R2 ;  /* 0x0000c40201007387 */ /* 0x0001e20000100800 */
[----:B------:R-:W-:-:S02]  /*170f0*/  R2UR UR40, R4 ;  /* 0x00000000042872ca */ /* 0x000fc400000e0000 */
[----:B------:R-:W-:Y:S02]  /*17100*/  R2UR UR41, R5 ;  /* 0x00000000052972ca */ /* 0x000fe400000e0000 */
[C---:B------:R-:W-:Y:S02]  /*17110*/  R2UR UR32, R10.reuse ;  /* 0x000000000a2072ca */ /* 0x040fe400000e0000 */
[----:B------:R-:W-:Y:S02]  /*17120*/  R2UR UR33, R11 ;  /* 0x000000000b2172ca */ /* 0x000fe400000e0000 */
[----:B------:R-:W-:Y:S02]  /*17130*/  R2UR UR56, R10 ;  /* 0x000000000a3872ca */ /* 0x000fe400000e0000 */
[----:B0-----:R-:W-:Y:S01]  /*17140*/  MOV R2, UR39 ;  /* 0x0000002700027c02 */ /* 0x001fe20008000f00 */
[----:B------:R-:W-:Y:S01]  /*17150*/  UMOV UR39, UR31 ;  /* 0x0000001f00277c82 */ /* 0x000fe20008000000 */
[----:B------:R-:W-:-:S02]  /*17160*/  R2UR UR31, R89 ;  /* 0x00000000591f72ca */ /* 0x000fc400000e0000 */
[----:B------:R-:W-:Y:S01]  /*17170*/  MOV R20, UR39 ;  /* 0x0000002700147c02 */ /* 0x000fe20008000f00 */
[----:B------:R-:W-:Y:S01]  /*17180*/  UMOV UR39, UR21 ;  /* 0x0000001500277c82 */ /* 0x000fe20008000000 */
[----:B------:R-:W-:Y:S02]  /*17190*/  R2UR UR21, R5 ;  /* 0x00000000051572ca */ /* 0x000fe400000e0000 */
[----:B------:R-:W-:Y:S02]  /*171a0*/  R2UR UR57, R11 ;  /* 0x000000000b3972ca */ /* 0x000fe400000e0000 */
[----:B------:R-:W-:Y:S01]  /*171b0*/  MOV R3, UR37 ;  /* 0x0000002500037c02 */ /* 0x000fe20008000f00 */
[----:B--2---:R-:W-:Y:S01]  /*171c0*/  IMAD R88, R233, 0x700, R0 ;  /* 0x00000700e9587824 */ /* 0x004fe200078e0200 */
[----:B------:R-:W-:-:S03]  /*171d0*/  MOV R0, UR36 ;  /* 0x0000002400007c02 */ /* 0x000fc60008000f00 */
        /* <DEDUP_REMOVED lines=31> */
[----:B------:R-:W-:Y:S01]  /*173d0*/  R2UR UR34, R90 ;  /* 0x000000005a2272ca */ /* 0x000fe200000e0000 */
[----:B------:R-:W-:Y:S02]  /*173e0*/  VIADD R90, R88, 0x404 ;  /* 0x00000404585a7836 */ /* 0x000fe40000000000 */
[----:B------:R-:W-:Y:S02]  /*173f0*/  MOV R235, UR38 ;  /* 0x0000002600eb7c02 */ /* 0x000fe40008000f00 */
[----:B------:R-:W-:Y:S01]  /*17400*/  R2UR UR58, R92 ;  /* 0x000000005c3a72ca */ /* 0x000fe200000e0000 */
[----:B------:R-:W-:Y:S01]  /*17410*/  VIADD R92, R88, 0x304 ;  /* 0x00000304585c7836 */ /* 0x000fe20000000000 */
[----:B------:R-:W-:Y:S01]  /*17420*/  UMOV UR38, UR30 ;  /* 0x0000001e00267c82 */ /* 0x000fe20008000000 */
[----:B------:R-:W-:Y:S01]  /*17430*/  R2UR UR46, R90 ;  /* 0x000000005a2e72ca */ /* 0x000fe200000e0000 */
[----:B------:R-:W-:Y:S01]  /*17440*/  VIADD R90, R88, 0x604 ;  /* 0x00000604585a7836 */ /* 0x000fe20000000000 */
[----:B------:R-:W-:Y:S01]  /*17450*/  MOV R19, UR38 ;  /* 0x0000002600137c02 */ /* 0x000fe20008000f00 */
        /* <DEDUP_REMOVED lines=9> */
[----:B------:R-:W-:Y:S01]  /*174f0*/  MOV R12, UR58 ;  /* 0x0000003a000c7c02 */ /* 0x000fe20008000f00 */
[----:B------:R-:W-:Y:S01]  /*17500*/  UMOV UR58, UR28 ;  /* 0x0000001c003a7c82 */ /* 0x000fe20008000000 */
[C---:B------:R-:W-:Y:S02]  /*17510*/  R2UR UR20, R4.reuse ;  /* 0x00000000041472ca */ /* 0x040fe400000e0000 */
[----:B------:R-:W-:Y:S01]  /*17520*/  MOV R17, UR42 ;  /* 0x0000002a00117c02 */ /* 0x000fe20008000f00 */
[----:B------:R-:W-:Y:S01]  /*17530*/  UMOV UR42, UR24 ;  /* 0x00000018002a7c82 */ /* 0x000fe20008000000 */
[----:B------:R-:W-:Y:S01]  /*17540*/  MOV R21, UR58 ;  /* 0x0000003a00157c02 */ /* 0x000fe20008000f00 */
[----:B------:R-:W-:Y:S01]  /*17550*/  QGMMA.64x32x32.F32.E4M3.E4M3 R184, gdesc[UR16], RZ, !UPT, gsb0 ;  /* 0x0060000010b879f3 */ /* 0x000fe2000c0008ff */
[----:B------:R-:W-:Y:S01]  /*17560*/  MOV R25, UR42 ;  /* 0x0000002a00197c02 */ /* 0x000fe20008000f00 */
[----:B------:R-:W-:Y:S01]  /*17570*/  UMOV UR42, UR4 ;  /* 0x00000004002a7c82 */ /* 0x000fe20008000000 */
[C---:B------:R-:W-:Y:S01]  /*17580*/  R2UR UR4, R4.reuse ;  /* 0x00000000040472ca */ /* 0x040fe200000e0000 */
[----:B------:R-:W-:Y:S01]  /*17590*/  UMOV UR58, UR12 ;  /* 0x0000000c003a7c82 */ /* 0x000fe20008000000 */
[----:B------:R-:W-:-:S02]  /*175a0*/  R2UR UR12, R4 ;  /* 0x00000000040c72ca */ /* 0x000fc400000e0000 */
[----:B------:R-:W-:Y:S02]  /*175b0*/  R2UR UR24, R4 ;  /* 0x00000000041872ca */ /* 0x000fe400000e0000 */
[----:B------:R-:W-:Y:S01]  /*175c0*/  R2UR UR50, R92 ;  /* 0x000000005c3272ca */ /* 0x000fe200000e0000 */
[----:B------:R-:W-:Y:S01]  /*175d0*/  VIADD R92, R88, 0x6 ;  /* 0x00000006585c7836 */ /* 0x000fe20000000000 */
[----:B------:R-:W-:Y:S01]  /*175e0*/  R2UR UR54, R90 ;  /* 0x000000005a3672ca */ /* 0x000fe200000e0000 */
[----:B------:R-:W-:Y:S01]  /*175f0*/  VIADD R90, R88, 0x106 ;  /* 0x00000106585a7836 */ /* 0x000fe20000000000 */
        /* <DEDUP_REMOVED lines=24> */
[----:B------:R-:W-:Y:S02]  /*17780*/  IMAD.MOV.U32 R93, RZ, RZ, 0x40000040 ;  /* 0x40000040ff5d7424 */ /* 0x000fe400078e00ff */
[----:B------:R-:W-:-:S05]  /*17790*/  VIADD R88, R88, 0x606 ;  /* 0x0000060658587836 */ /* 0x000fca0000000000 */
        /* <DEDUP_REMOVED lines=151> */
[----:B0-----:R-:W-:-:S12]  /*18110*/  @P2 BRA `(.L_x_8123) ;  /* 0x0000000000282947 */ /* 0x001fd80003800000 */
[----:B------:R-:W-:Y:S05]  /*18120*/  @!P1 BRA `(.L_x_8124) ;  /* 0x0000000000049947 */ /* 0x000fea0003800000 */
[----:B------:R-:W-:Y:S01]  /*18130*/  BPT.TRAP 0x1 ;  /* 0x000000040000795c */ /* 0x000fe20000300000 */
.L_x_8124:
[----:B-----5:R-:W-:Y:S01]  /*18140*/  SHF.L.U32 R0, R12, 0x1f, RZ ;  /* 0x0000001f0c007819 */ /* 0x020fe200000006ff */
[----:B------:R-:W-:-:S04]  /*18150*/  IMAD R3, R231, 0x8, R16 ;  /* 0x00000008e7037824 */ /* 0x000fc800078e0210 */
[----:B------:R0:W1:Y:S01]  /*18160*/  SYNCS.PHASECHK.TRANS64.TRYWAIT P2, [R3+URZ+0x2e850], R0 ;  /* 0x02e85000030075a7 */ /* 0x000062000804017f */
[----:B------:R-:W-:Y:S05]  /*18170*/  @!P1 BRA `(.L_x_8125) ;  /* 0x0000000000049947 */ /* 0x000fea0003800000 */
[----:B------:R-:W-:Y:S01]  /*18180*/  BPT.TRAP 0x1 ;  /* 0x000000040000795c */ /* 0x000fe20000300000 */
.L_x_8125:
[----:B-1----:R-:W-:Y:S05]  /*18190*/  @P2 BRA `(.L_x_8123) ;  /* 0x0000000000082947 */ /* 0x002fea0003800000 */
[----:B------:R-:W1:Y:S02]  /*181a0*/  SYNCS.PHASECHK.TRANS64.TRYWAIT P2, [R3+URZ+0x2e850], R0 ;  /* 0x02e85000030075a7 */ /* 0x000e64000804017f */
[----:B-1----:R-:W-:Y:S05]  /*181b0*/  @!P2 BRA `(.L_x_8126) ;  /* 0x0000013000b4a947 */ /* 0x002fea0003800000 */
.L_x_8123:
[----:B01---5:R-:W-:Y:S01]  /*181c0*/  VIADD R0, R16, 0x400 ;  /* 0x0000040010007836 */ /* 0x023fe20000000000 */
[----:B------:R-:W-:Y:S05]  /*181d0*/  WARPSYNC.ALL ;  /* 0x0000000000007948 */ /* 0x000fea0003800000 */
[----:B------:R-:W-:Y:S01]  /*181e0*/  SHF.R.U32.HI R0, RZ, 0x4, R0 ;  /* 0x00000004ff007819 */ /* 0x000fe20000011600 */
[----:B------:R-:W-:Y:S01]  /*181f0*/  IMAD.MOV.U32 R13, RZ, RZ, -0x3ffffff0 ;  /* 0xc0000010ff0d7424 */ /* 0x000fe200078e00ff */
[----:B------:R-:W2:Y:S01]  /*18200*/  LDL R235, [R1+0x54] ;  /* 0x0000540001eb7983 */ /* 0x000ea20000100800 */
[----:B------:R-:W0:Y:S01]  /*18210*/  @P0 LDC R3, c[0x0][0x44c] ;  /* 0x00011300ff030b82 */ /* 0x000e220000000800 */
[----:B------:R-:W-:-:S02]  /*18220*/  LOP3.LUT R0, R0, 0x3fff, RZ, 0xc0, !PT ;  /* 0x00003fff00007812 */ /* 0x000fc400078ec0ff */
[----:B------:R-:W2:Y:S01]  /*18230*/  LDL R234, [R1+0x40] ;  /* 0x0000400001ea7983 */ /* 0x000ea20000100800 */
[----:B------:R-:W-:Y:S01]  /*18240*/  R2UR UR7, R13 ;  /* 0x000000000d0772ca */ /* 0x000fe200000e0000 */
[----:B------:R-:W-:Y:S01]  /*18250*/  WARPGROUP.ARRIVE ;  /* 0x00000000000079c5 */ /* 0x000fe20000000000 */
[----:B------:R-:W-:-:S05]  /*18260*/  LOP3.LUT R0, R0, 0x10000, RZ, 0xfc, !PT ;  /* 0x0001000000007812 */ /* 0x000fca00078efcff */
[----:B------:R-:W-:Y:S02]  /*18270*/  IMAD R12, R231, 0x700, R0 ;  /* 0x00000700e70c7824 */ /* 0x000fe400078e0200 */
[----:B------:R-:W1:Y:S03]  /*18280*/  @P0 LDC R0, c[0x0][0x450] ;  /* 0x00011400ff000b82 */ /* 0x000e660000000800 */
[----:B------:R-:W-:-:S13]  /*18290*/  R2UR UR6, R12 ;  /* 0x000000000c0672ca */ /* 0x000fda00000e0000 */
[----:B------:R-:W-:Y:S03]  /*182a0*/  QGMMA.64x128x32.F32.E4M3.E4M3 R24, R224, gdesc[UR4], R24, gsb0 ;  /* 0x01e00004e0187df3 */ /* 0x000fe60008000818 */
[----:B------:R-:W-:Y:S02]  /*182b0*/  WARPGROUP.DEPBAR.LE gsb0, 0x0 ;  /* 0x00008000000079c5 */ /* 0x000fe40000010000 */
[----:B------:R-:W-:Y:S01]  /*182c0*/  VIADD R224, R12, 0x100 ;  /* 0x000001000ce07836 */ /* 0x000fe20000000000 */
[----:B------:R-:W3:Y:S01]  /*182d0*/  LDL R226, [R1+0x84] ;  /* 0x0000840001e27983 */ /* 0x000ee20000100800 */
[----:B------:R-:W-:-:S03]  /*182e0*/  IMAD.MOV.U32 R225, RZ, RZ, -0x3ffffff0 ;  /* 0xc0000010ffe17424 */ /* 0x000fc600078e00ff */
[----:B------:R-:W-:Y:S01]  /*182f0*/  R2UR UR6, R224 ;  /* 0x00000000e00672ca */ /* 0x000fe200000e0000 */
[----:B------:R-:W4:Y:S01]  /*18300*/  LDL R227, [R1+0x80] ;  /* 0x0000800001e37983 */ /* 0x000f220000100800 */
[----:B------:R-:W-:Y:S01]  /*18310*/  R2UR UR7, R225 ;  /* 0x00000000e10772ca */ /* 0x000fe200000e0000 */
[----:B------:R-:W-:Y:S02]  /*18320*/  WARPGROUP.ARRIVE ;  /* 0x00000000000079c5 */ /* 0x000fe40000000000 */
[----:B------:R-:W3:Y:S10]  /*18330*/  LDL R225, [R1+0x4c] ;  /* 0x00004c0001e17983 */ /* 0x000ef40000100800 */
[----:B------:R-:W-:Y:S03]  /*18340*/  QGMMA.64x128x32.F32.E4M3.E4M3 R24, R220, gdesc[UR4], R24, gsb0 ;  /* 0x01e00004dc187df3 */ /* 0x000fe60008000818 */
[----:B------:R-:W-:-:S02]  /*18350*/  WARPGROUP.DEPBAR.LE gsb0, 0x0 ;  /* 0x00008000000079c5 */ /* 0x000fc40000010000 */
[----:B------:R-:W-:Y:S01]  /*18360*/  VIADD R220, R12, 0x200 ;  /* 0x000002000cdc7836 */ /* 0x000fe20000000000 */
[----:B------:R-:W-:Y:S01]  /*18370*/  WARPGROUP.ARRIVE ;  /* 0x00000000000079c5 */ /* 0x000fe20000000000 */
[----:B------:R-:W-:-:S03]  /*18380*/  IMAD.MOV.U32 R221, RZ, RZ, -0x3ffffff0 ;  /* 0xc0000010ffdd7424 */ /* 0x000fc600078e00ff */
[----:B------:R-:W-:Y:S02]  /*18390*/  R2UR UR6, R220 ;  /* 0x00000000dc0672ca */ /* 0x000fe400000e0000 */
[----:B------:R-:W-:-:S13]  /*183a0*/  R2UR UR7, R221 ;  /* 0x00000000dd0772ca */ /* 0x000fda00000e0000 */
[----:B------:R-:W-:Y:S01]  /*183b0*/  QGMMA.64x128x32.F32.E4M3.E4M3 R24, R216, gdesc[UR4], R24, gsb0 ;  /* 0x01e00004d8187df3 */ /* 0x000fe20008000818 */
[----:B---3--:R-:W-:-:S04]  /*183c0*/  IMAD.IADD R13, R226, 0x1, R225 ;  /* 0x00000001e20d7824 */ /* 0x008fc800078e02e1 */
[----:B0-----:R-:W-:-:S05]  /*183d0*/  @P0 IMAD.HI.U32 R3, R13, R3, RZ ;  /* 0x000000030d030227 */ /* 0x001fca00078e00ff */
[----:B-1----:R-:W-:Y:S01]  /*183e0*/  @P0 SHF.R.U32.HI R13, RZ, R0, R3 ;  /* 0x00000000ff0d0219 */ /* 0x002fe20000011603 */
[----:B------:R-:W-:-:S04]  /*183f0*/  IMAD.MOV.U32 R0, RZ, RZ, -0xe0 ;  /* 0xffffff20ff007424 */ /* 0x000fc800078e00ff */
[----:B------:R-:W0:Y:S01]  /*18400*/  SHFL.IDX PT, R3, R13, RZ, 0x1c1f ;  /* 0x001c1fff0d037589 */ /* 0x000e2200000e0000 */
[----:B------:R-:W-:Y:S01]  /*18410*/  IMAD R0, R15, R0, 0x1 ;  /* 0x000000010f007424 */ /* 0x000fe200078e0200 */
[----:B------:R-:W-:Y:S02]  /*18420*/  WARPGROUP.DEPBAR.LE gsb0, 0x0 ;  /* 0x00008000000079c5 */ /* 0x000fe40000010000 */
[----:B------:R-:W-:Y:S01]  /*18430*/  VIADD R216, R12, 0x300 ;  /* 0x000003000cd87836 */ /* 0x000fe20000000000 */
[----:B------:R-:W-:Y:S01]  /*18440*/  WARPGROUP.ARRIVE ;  /* 0x00000000000079c5 */ /* 0x000fe20000000000 */
[----:B------:R-:W-:Y:S02]  /*18450*/  IMAD.MOV.U32 R217, RZ, RZ, -0x3ffffff0 ;  /* 0xc0000010ffd97424 */ /* 0x000fe400078e00ff */
[----:B----4-:R-:W-:Y:S01]  /*18460*/  IMAD R0, R227, -0x2, R0 ;  /* 0xfffffffee3007824 */ /* 0x010fe200078e0200 */
[----:B------:R-:W-:Y:S02]  /*18470*/  R2UR UR6, R216 ;  /* 0x00000000d80672ca */ /* 0x000fe400000e0000 */
[----:B------:R-:W-:-:S02]  /*18480*/  R2UR UR7, R217 ;  /* 0x00000000d90772ca */ /* 0x000fc400000e0000 */
[----:B--2---:R-:W-:Y:S02]  /*18490*/  IADD3 R0, -R234, R0, R235 ;  /* 0x00000000ea007210 */ /* 0x004fe40007ffe1eb */
[----:B------:R-:W1:Y:S09]  /*184a0*/  S2R R234, SR_TID.X ;  /* 0x0000000000ea7919 */ /* 0x000e720000002100 */
[----:B------:R-:W-:Y:S01]  /*184b0*/  QGMMA.64x128x32.F32.E4M3.E4M3 R24, R212, gdesc[UR4], R24, gsb0 ;  /* 0x01e00004d4187df3 */ /* 0x000fe20008000818 */
[----:B0-----:R-:W-:-:S05]  /*184c0*/  IMAD.IADD R3, R0, 0x1, R3 ;  /* 0x0000000100037824 */ /* 0x001fca00078e0203 */
[C---:B------:R-:W-:Y:S02]  /*184d0*/  ISETP.GT.AND P2, PT, R3.reuse, RZ, PT ;  /* 0x000000ff0300720c */ /* 0x040fe40003f44270 */
[C---:B------:R-:W-:Y:S02]  /*184e0*/  ISETP.GT.AND P3, PT, R3.reuse, 0x1, PT ;  /* 0x000000010300780c */ /* 0x040fe40003f64270 */
[----:B------:R-:W-:Y:S02]  /*184f0*/  FSEL R184, R184, -INF , P2 ;  /* 0xff800000b8b87808 */ /* 0x000fe40001000000 */
[----:B------:R-:W-:Y:S02]  /*18500*/  ISETP.GT.AND P2, PT, R3, 0x8, PT ;  /* 0x000000080300780c */ /* 0x000fe40003f44270 */
        /* <DEDUP_REMOVED lines=63> */
[----:B------:R-:W-:Y:S01]  /*18900*/  ISETP.GT.AND P2, PT, R3, 0x88, PT ;  /* 0x000000880300780c */ /* 0x000fe20003f44270 */
[----:B------:R-:W-:Y:S02]  /*18910*/  WARPGROUP.DEPBAR.LE gsb0, 0x0 ;  /* 0x00008000000079c5 */ /* 0x000fe40000010000 */
[----:B------:R-:W-:Y:S01]  /*18920*/  VIADD R212, R12, 0x400 ;  /* 0x000004000cd47836 */ /* 0x000fe20000000000 */
[----:B------:R-:W-:Y:S01]  /*18930*/  WARPGROUP.ARRIVE ;  /* 0x00000000000079c5 */ /* 0x000fe20000000000 */
[----:B------:R-:W-:Y:S01]  /*18940*/  IMAD.MOV.U32 R213, RZ, RZ, -0x3ffffff0 ;  /* 0xc0000010ffd57424 */ /* 0x000fe200078e00ff */
[----:B------:R-:W-:Y:S02]  /*18950*/  FSEL R121, R121, -INF , P3 ;  /* 0xff80000079797808 */ /* 0x000fe40001800000 */
[----:B------:R-:W-:-:S02]  /*18960*/  R2UR UR6, R212 ;  /* 0x00000000d40672ca */ /* 0x000fc400000e0000 */
[----:B------:R-:W-:Y:S02]  /*18970*/  R2UR UR7, R213 ;  /* 0x00000000d50772ca */ /* 0x000fe400000e0000 */
[C---:B------:R-:W-:Y:S02]  /*18980*/  ISETP.GT.AND P3, PT, R3.reuse, 0x89, PT ;  /* 0x000000890300780c */ /* 0x040fe40003f64270 */
[----:B------:R-:W-:Y:S02]  /*18990*/  FSEL R124, R124, -INF , P2 ;  /* 0xff8000007c7c7808 */ /* 0x000fe40001000000 */
[----:B------:R-:W-:Y:S02]  /*189a0*/  ISETP.GT.AND P2, PT, R3, 0x90, PT ;  /* 0x000000900300780c */ /* 0x000fe40003f44270 */
[----:B------:R-:W-:Y:S02]  /*189b0*/  FSEL R125, R125, -INF , P3 ;  /* 0xff8000007d7d7808 */ /* 0x000fe40001800000 */
[----:B------:R-:W-:-:S02]  /*189c0*/  ISETP.GT.AND P3, PT, R3, 0x91, PT ;  /* 0x000000910300780c */ /* 0x000fc40003f64270 */
[----:B------:R-:W-:Y:S01]  /*189d0*/  FSEL R128, R128, -INF , P2 ;  /* 0xff80000080807808 */ /* 0x000fe20001000000 */
[----:B------:R-:W-:Y:S01]  /*189e0*/  QGMMA.64x128x32.F32.E4M3.E4M3 R24, R208, gdesc[UR4], R24, gsb0 ;  /* 0x01e00004d0187df3 */ /* 0x000fe20008000818 */
        /* <DEDUP_REMOVED lines=23> */
[C---:B------:R-:W-:Y:S02]  /*18b60*/  ISETP.GT.AND P5, PT, R3.reuse, 0xc8, PT ;  /* 0x000000c80300780c */ /* 0x040fe40003fa4270 */
[----:B------:R-:W-:Y:S02]  /*18b70*/  ISETP.GT.AND P4, PT, R3, 0xc9, PT ;  /* 0x000000c90300780c */ /* 0x000fe40003f84270 */
[----:B------:R-:W-:Y:S02]  /*18b80*/  FSEL R92, R92, -INF , P5 ;  /* 0xff8000005c5c7808 */ /* 0x000fe40002800000 */
[----:B------:R-:W-:Y:S02]  /*18b90*/  FSEL R93, R93, -INF , P4 ;  /* 0xff8000005d5d7808 */ /* 0x000fe40002000000 */
[C---:B------:R-:W-:Y:S02]  /*18ba0*/  ISETP.GT.AND P5, PT, R3.reuse, 0xd8, PT ;  /* 0x000000d80300780c */ /* 0x040fe40003fa4270 */
[----:B------:R-:W-:-:S02]  /*18bb0*/  ISETP.GT.AND P4, PT, R3, 0xd9, PT ;  /* 0x000000d90300780c */ /* 0x000fc40003f84270 */
[----:B------:R-:W-:Y:S02]  /*18bc0*/  FSEL R100, R100, -INF , P5 ;  /* 0xff80000064647808 */ /* 0x000fe40002800000 */
[----:B------:R-:W-:Y:S01]  /*18bd0*/  FSEL R101, R101, -INF , P4 ;  /* 0xff80000065657808 */ /* 0x000fe20002000000 */
[----:B------:R-:W-:Y:S02]  /*18be0*/  WARPGROUP.DEPBAR.LE gsb0, 0x0 ;  /* 0x00008000000079c5 */ /* 0x000fe40000010000 */
[----:B------:R-:W-:Y:S01]  /*18bf0*/  FMNMX.FTZ R208, R184, R20, !PT ;  /* 0x00000014b8d07209 */ /* 0x000fe20007810000 */
[----:B------:R-:W-:Y:S01]  /*18c00*/  WARPGROUP.ARRIVE ;  /* 0x00000000000079c5 */ /* 0x000fe20000000000 */
[----:B-1----:R-:W-:Y:S02]  /*18c10*/  LOP3.LUT R211, R234, 0x7f, RZ, 0xc0, !PT ;  /* 0x0000007fead37812 */ /* 0x002fe400078ec0ff */
[----:B------:R-:W-:-:S03]  /*18c20*/  FMNMX.FTZ R208, R185, R208, !PT ;  /* 0x000000d0b9d07209 */ /* 0x000fc60007810000 */
[----:B------:R-:W0:Y:S01]  /*18c30*/  S2R R234, SR_TID.X ;  /* 0x0000000000ea7919 */ /* 0x000e220000002100 */
        /* <DEDUP_REMOVED lines=45> */
[----:B------:R-:W-:Y:S02]  /*18f10*/  FSEL R208, R88, -INF , P2 ;  /* 0xff80000058d07808 */ /* 0x000fe40001000000 */
[----:B------:R-:W-:Y:S02]  /*18f20*/  FMNMX.FTZ R88, R117, R209, !PT ;  /* 0x000000d175587209 */ /* 0x000fe40007810000 */
[----:B------:R-:W-:Y:S01]  /*18f30*/  FSEL R209, R89, -INF , P3 ;  /* 0xff80000059d17808 */ /* 0x000fe20001800000 */
[----:B------:R-:W-:Y:S01]  /*18f40*/  IMAD.MOV.U32 R89, RZ, RZ, -0x3ffffff0 ;  /* 0xc0000010ff597424 */ /* 0x000fe200078e00ff */
[----:B------:R-:W-:Y:S02]  /*18f50*/  FMNMX.FTZ R88, R208, R88, !PT ;  /* 0x00000058d0587209 */ /* 0x000fe40007810000 */
[----:B------:R-:W-:-:S02]  /*18f60*/  ISETP.GT.AND P2, PT, R3, 0xd0, PT ;  /* 0x000000d00300780c */ /* 0x000fc40003f44270 */
[----:B------:R-:W-:Y:S02]  /*18f70*/  FMNMX.FTZ R88, R209, R88, !PT ;  /* 0x00000058d1587209 */ /* 0x000fe40007810000 */
[----:B------:R-:W-:Y:S02]  /*18f80*/  ISETP.GT.AND P3, PT, R3, 0xd1, PT ;  /* 0x000000d10300780c */ /* 0x000fe40003f64270 */
[----:B------:R-:W-:Y:S02]  /*18f90*/  FMNMX.FTZ R88, R92, R88, !PT ;  /* 0x000000585c587209 */ /* 0x000fe40007810000 */
[----:B------:R-:W-:Y:S02]  /*18fa0*/  FSEL R96, R96, -INF , P2 ;  /* 0xff80000060607808 */ /* 0x000fe40001000000 */
[----:B------:R-:W-:Y:S02]  /*18fb0*/  FMNMX.FTZ R88, R93, R88, !PT ;  /* 0x000000585d587209 */ /* 0x000fe40007810000 */
[----:B------:R-:W-:-:S02]  /*18fc0*/  FSEL R97, R97, -INF , P3 ;  /* 0xff80000061617808 */ /* 0x000fc40001800000 */
[----:B------:R-:W-:Y:S02]  /*18fd0*/  FMNMX.FTZ R88, R96, R88, !PT ;  /* 0x0000005860587209 */ /* 0x000fe40007810000 */
[----:B------:R-:W-:Y:S02]  /*18fe0*/  R2UR UR7, R89 ;  /* 0x00000000590772ca */ /* 0x000fe400000e0000 */
[----:B------:R-:W-:-:S04]  /*18ff0*/  FMNMX.FTZ R88, R97, R88, !PT ;  /* 0x0000005861587209 */ /* 0x000fc80007810000 */
[----:B------:R-:W-:-:S04]  /*19000*/  FMNMX.FTZ R3, R100, R88, !PT ;  /* 0x0000005864037209 */ /* 0x000fc80007810000 */
[----:B------:R-:W-:-:S05]  /*19010*/  FMNMX.FTZ R3, R101, R3, !PT ;  /* 0x0000000365037209 */ /* 0x000fca0007810000 */
[----:B------:R-:W1:Y:S02]  /*19020*/  SHFL.BFLY PT, R88, R3, 0x2, 0x1f ;  /* 0x0c401f0003587f89 */ /* 0x000e6400000e0000 */
[----:B-1----:R-:W-:Y:S01]  /*19030*/  FMNMX.FTZ R3, R3, R88, !PT ;  /* 0x0000005803037209 */ /* 0x002fe20007810000 */
[----:B------:R-:W-:-:S04]  /*19040*/  VIADD R88, R12, 0x500 ;  /* 0x000005000c587836 */ /* 0x000fc80000000000 */
[----:B------:R-:W1:Y:S01]  /*19050*/  SHFL.BFLY PT, R210, R3, 0x1, 0x1f ;  /* 0x0c201f0003d27f89 */ /* 0x000e6200000e0000 */
[----:B------:R-:W-:-:S13]  /*19060*/  R2UR UR6, R88 ;  /* 0x00000000580672ca */ /* 0x000fda00000e0000 */
[----:B------:R-:W-:Y:S01]  /*19070*/  QGMMA.64x128x32.F32.E4M3.E4M3 R24, R204, gdesc[UR4], R24, gsb0 ;  /* 0x01e00004cc187df3 */ /* 0x000fe20008000818 */
[----:B-1----:R-:W-:-:S04]  /*19080*/  FMNMX.FTZ R3, R3, R210, !PT ;  /* 0x000000d203037209 */ /* 0x002fc80007810000 */
[----:B------:R-:W-:Y:S01]  /*19090*/  FSETP.NEU.FTZ.AND P2, PT, R3, -INF , PT ;  /* 0xff8000000300780b */ /* 0x000fe20003f5d000 */
[----:B------:R-:W-:-:S05]  /*190a0*/  FFMA.FTZ R89, R2, R3, -8 ;  /* 0xc100000002597423 */ /* 0x000fca0000010003 */
        /* <DEDUP_REMOVED lines=10> */
[----:B------:R1:W2:Y:S01]  /*19150*/  SHFL.IDX PT, R197, R13, 0x1, 0x1c1f ;  /* 0x003c1f000dc57f89 */ /* 0x0002a200000e0000 */
[----:B------:R-:W-:-:S01]  /*19160*/  FFMA.FTZ R152, R2, R152, -R89 ;  /* 0x0000009802987223 */ /* 0x000fc20000010859 */
[C-C-:B------:R-:W-:Y:S01]  /*19170*/  FFMA.FTZ R153, R2.reuse, R153, -R89.reuse ;  /* 0x0000009902997223 */ /* 0x140fe20000010859 */
[----:B------:R-:W-:-:S01]  /*19180*/  FFMA.FTZ R156, R2, R156, -R89 ;  /* 0x0000009c029c7223 */ /* 0x000fc20000010859 */
[C-C-:B------:R-:W-:Y:S01]  /*19190*/  FFMA.FTZ R157, R2.reuse, R157, -R89.reuse ;  /* 0x0000009d029d7223 */ /* 0x140fe20000010859 */
[----:B------:R-:W-:-:S01]  /*191a0*/  FFMA.FTZ R160, R2, R160, -R89 ;  /* 0x000000a002a07223 */ /* 0x000fc20000010859 */
[C-C-:B------:R-:W-:Y:S01]  /*191b0*/  FFMA.FTZ R161, R2.reuse, R161, -R89.reuse ;  /* 0x000000a102a17223 */ /* 0x140fe20000010859 */
[----:B------:R-:W-:-:S01]  /*191c0*/  FFMA.FTZ R164, R2, R164, -R89 ;  /* 0x000000a402a47223 */ /* 0x000fc20000010859 */
[C-C-:B-1----:R-:W-:Y:S01]  /*191d0*/  FFMA.FTZ R13, R2.reuse, R169, -R89.reuse ;  /* 0x000000a9020d7223 */ /* 0x142fe20000010859 */
        /* <DEDUP_REMOVED lines=15> */
[----:B--2---:R-:W-:-:S02]  /*192d0*/  IMAD.IADD R197, R0, 0x1, R197 ;  /* 0x0000000100c57824 */ /* 0x004fc400078e02c5 */
[----:B------:R-:W-:-:S01]  /*192e0*/  FFMA.FTZ R149, R2, R149, -R89 ;  /* 0x0000009502957223 */ /* 0x000fc20000010859 */
[C-C-:B------:R-:W-:Y:S01]  /*192f0*/  FFMA.FTZ R120, R2.reuse, R120, -R89.reuse ;  /* 0x0000007802787223 */ /* 0x140fe20000010859 */
[----:B------:R-:W-:-:S01]  /*19300*/  FFMA.FTZ R121, R2, R121, -R89 ;  /* 0x0000007902797223 */ /* 0x000fc20000010859 */
[C-C-:B------:R-:W-:Y:S01]  /*19310*/  FFMA.FTZ R124, R2.reuse, R124, -R89.reuse ;  /* 0x0000007c027c7223 */ /* 0x140fe20000010859 */
[C---:B------:R-:W-:Y:S01]  /*19320*/  ISETP.GT.AND P3, PT, R197.reuse, RZ, PT ;  /* 0x000000ffc500720c */ /* 0x040fe20003f64270 */
[C-C-:B------:R-:W-:Y:S01]  /*19330*/  FFMA.FTZ R125, R2.reuse, R125, -R89.reuse ;  /* 0x0000007d027d7223 */ /* 0x140fe20000010859 */
[C---:B------:R-:W-:Y:S01]  /*19340*/  ISETP.GT.AND P4, PT, R197.reuse, 0x1, PT ;  /* 0x00000001c500780c */ /* 0x040fe20003f84270 */
[--C-:B------:R-:W-:Y:S01]  /*19350*/  FFMA.FTZ R128, R2, R128, -R89.reuse ;  /* 0x0000008002807223 */ /* 0x100fe20000010859 */
[----:B------:R-:W-:Y:S01]  /*19360*/  FSEL R186, R186, -INF , P3 ;  /* 0xff800000baba7808 */ /* 0x000fe20001800000 */
[C-C-:B------:R-:W-:Y:S01]  /*19370*/  FFMA.FTZ R108, R2.reuse, R108, -R89.reuse ;  /* 0x0000006c026c7223 */ /* 0x140fe20000010859 */
[----:B------:R-:W-:Y:S01]  /*19380*/  ISETP.GT.AND P3, PT, R197, 0x8, PT ;  /* 0x00000008c500780c */ /* 0x000fe20003f64270 */
[C-C-:B------:R-:W-:Y:S01]  /*19390*/  FFMA.FTZ R109, R2.reuse, R109, -R89.reuse ;  /* 0x0000006d026d7223 */ /* 0x140fe20000010859 */
[----:B------:R-:W-:Y:S01]  /*193a0*/  FSEL R187, R187, -INF , P4 ;  /* 0xff800000bbbb7808 */ /* 0x000fe20002000000 */
[--C-:B------:R-:W-:Y:S01]  /*193b0*/  FFMA.FTZ R112, R2, R112, -R89.reuse ;  /* 0x0000007002707223 */ /* 0x100fe20000010859 */
[----:B------:R-:W-:Y:S01]  /*193c0*/  FMNMX.FTZ R0, R186, R21, !PT ;  /* 0x00000015ba007209 */ /* 0x000fe20007810000 */
[C-C-:B------:R-:W-:Y:S01]  /*193d0*/  FFMA.FTZ R113, R2.reuse, R113, -R89.reuse ;  /* 0x0000007102717223 */ /* 0x140fe20000010859 */
[----:B------:R-:W-:Y:S01]  /*193e0*/  ISETP.GT.AND P4, PT, R197, 0x9, PT ;  /* 0x00000009c500780c */ /* 0x000fe20003f84270 */
[--C-:B------:R-:W-:Y:S01]  /*193f0*/  FFMA.FTZ R116, R2, R116, -R89.reuse ;  /* 0x0000007402747223 */ /* 0x100fe20000010859 */
[----:B------:R-:W-:Y:S01]  /*19400*/  FSEL R190, R190, -INF , P3 ;  /* 0xff800000bebe7808 */ /* 0x000fe20001800000 */
[C-C-:B------:R-:W-:Y:S01]  /*19410*/  FFMA.FTZ R117, R2.reuse, R117, -R89.reuse ;  /* 0x0000007502757223 */ /* 0x140fe20000010859 */
[----:B------:R-:W-:Y:S01]  /*19420*/  FMNMX.FTZ R0, R187, R0, !PT ;  /* 0x00000000bb007209 */ /* 0x000fe20007810000 */
        /* <DEDUP_REMOVED lines=8> */
[----:B------:R-:W-:Y:S01]  /*194b0*/  FFMA.FTZ R100, R2, R100, -R89 ;  /* 0x0000006402647223 */ /* 0x000fe20000010859 */
        /* <DEDUP_REMOVED lines=10> */
[----:B------:R-:W-:Y:S01]  /*19560*/  FSEL R199, R199, -INF , P4 ;  /* 0xff800000c7c77808 */ /* 0x000fe20002000000 */
[----:B------:R-:W-:Y:S01]  /*19570*/  MUFU.EX2 R185, R185 ;  /* 0x000000b900b97308 */ /* 0x000fe20000000800 */
[C---:B------:R-:W-:Y:S02]  /*19580*/  ISETP.GT.AND P3, PT, R197.reuse, 0x20, PT ;  /* 0x00000020c500780c */ /* 0x040fe40003f64270 */
        /* <DEDUP_REMOVED lines=155> */
[----:B------:R1:W-:Y:S01]  /*19f40*/  MUFU.EX2 R119, R181 ;  /* 0x000000b500777308 */ /* 0x0003e20000000800 */
[----:B------:R-:W-:-:S02]  /*19f50*/  FMNMX.FTZ R0, R129, R0, !PT ;  /* 0x0000000081007209 */ /* 0x000fc40007810000 */
[----:B------:R-:W-:Y:S02]  /*19f60*/  ISETP.GT.AND P3, PT, R197, 0xc8, PT ;  /* 0x000000c8c500780c */ /* 0x000fe40003f64270 */
[----:B------:R-:W-:Y:S02]  /*19f70*/  FMNMX.FTZ R0, R90, R0, !PT ;  /* 0x000000005a007209 */ /* 0x000fe40007810000 */
[----:B------:R-:W-:Y:S01]  /*19f80*/  FSEL R94, R94, -INF , P3 ;  /* 0xff8000005e5e7808 */ /* 0x000fe20001800000 */
[----:B------:R-:W-:Y:S01]  /*19f90*/  MUFU.EX2 R121, R121 ;  /* 0x0000007900797308 */ /* 0x000fe20000000800 */
[----:B-1----:R-:W-:-:S01]  /*19fa0*/  FFMA.FTZ R181, R2, R132, -R89 ;  /* 0x0000008402b57223 */ /* 0x002fc20000010859 */
[----:B------:R-:W-:Y:S02]  /*19fb0*/  FSEL R132, R91, -INF , P4 ;  /* 0xff8000005b847808 */ /* 0x000fe40002000000 */
[----:B------:R-:W-:Y:S02]  /*19fc0*/  ISETP.GT.AND P4, PT, R197, 0xc9, PT ;  /* 0x000000c9c500780c */ /* 0x000fe40003f84270 */
[----:B------:R-:W-:-:S02]  /*19fd0*/  FMNMX.FTZ R0, R132, R0, !PT ;  /* 0x0000000084007209 */ /* 0x000fc40007810000 */
[----:B------:R1:W-:Y:S01]  /*19fe0*/  MUFU.EX2 R91, R181 ;  /* 0x000000b5005b7308 */ /* 0x0003e20000000800 */
[C---:B------:R-:W-:Y:S02]  /*19ff0*/  ISETP.GT.AND P3, PT, R197.reuse, 0xd0, PT ;  /* 0x000000d0c500780c */ /* 0x040fe40003f64270 */
[----:B------:R-:W-:Y:S02]  /*1a000*/  FMNMX.FTZ R0, R94, R0, !PT ;  /* 0x000000005e007209 */ /* 0x000fe40007810000 */
[----:B------:R-:W-:Y:S02]  /*1a010*/  FSEL R98, R98, -INF , P3 ;  /* 0xff80000062627808 */ /* 0x000fe40001800000 */
[----:B------:R-:W-:Y:S01]  /*1a020*/  ISETP.GT.AND P3, PT, R197, 0xd8, PT ;  /* 0x000000d8c500780c */ /* 0x000fe20003f64270 */
[----:B------:R-:W-:Y:S01]  /*1a030*/  MUFU.EX2 R124, R124 ;  /* 0x0000007c007c7308 */ /* 0x000fe20000000800 */
[----:B-1----:R-:W-:-:S01]  /*1a040*/  FFMA.FTZ R181, R2, R133, -R89 ;  /* 0x0000008502b57223 */ /* 0x002fc20000010859 */
[----:B------:R-:W-:-:S02]  /*1a050*/  FSEL R133, R95, -INF , P4 ;  /* 0xff8000005f857808 */ /* 0x000fc40002000000 */
[----:B------:R-:W-:Y:S02]  /*1a060*/  ISETP.GT.AND P4, PT, R197, 0xd1, PT ;  /* 0x000000d1c500780c */ /* 0x000fe40003f84270 */
[----:B------:R-:W-:Y:S02]  /*1a070*/  FMNMX.FTZ R0, R133, R0, !PT ;  /* 0x0000000085007209 */ /* 0x000fe40007810000 */
[----:B------:R1:W-:Y:S01]  /*1a080*/  MUFU.EX2 R95, R181 ;  /* 0x000000b5005f7308 */ /* 0x0003e20000000800 */
[----:B------:R-:W-:Y:S02]  /*1a090*/  FSEL R102, R102, -INF , P3 ;  /* 0xff80000066667808 */ /* 0x000fe40001800000 */
[----:B------:R-:W-:-:S05]  /*1a0a0*/  FMNMX.FTZ R0, R98, R0, !PT ;  /* 0x0000000062007209 */ /* 0x000fca0007810000 */
[----:B------:R-:W-:Y:S01]  /*1a0b0*/  MUFU.EX2 R125, R125 ;  /* 0x0000007d007d7308 */ /* 0x000fe20000000800 */
[----:B-1----:R-:W-:-:S01]  /*1a0c0*/  FFMA.FTZ R181, R2, R104, -R89 ;  /* 0x0000006802b57223 */ /* 0x002fc20000010859 */
[----:B------:R-:W-:Y:S02]  /*1a0d0*/  FSEL R104, R99, -INF , P4 ;  /* 0xff80000063687808 */ /* 0x000fe40002000000 */
[----:B------:R-:W-:Y:S01]  /*1a0e0*/  ISETP.GT.AND P4, PT, R197, 0xd9, PT ;  /* 0x000000d9c500780c */ /* 0x000fe20003f84270 */
[----:B------:R-:W-:Y:S01]  /*1a0f0*/  FFMA.FTZ R197, R2, R209, -R89 ;  /* 0x000000d102c57223 */ /* 0x000fe20000010859 */
[----:B------:R-:W-:Y:S02]  /*1a100*/  FMNMX.FTZ R0, R104, R0, !PT ;  /* 0x0000000068007209 */ /* 0x000fe40007810000 */
[----:B------:R1:W-:Y:S02]  /*1a110*/  MUFU.EX2 R99, R181 ;  /* 0x000000b500637308 */ /* 0x0003e40000000800 */
[----:B------:R-:W-:-:S06]  /*1a120*/  FMNMX.FTZ R0, R102, R0, !PT ;  /* 0x0000000066007209 */ /* 0x000fcc0007810000 */
[----:B------:R-:W-:Y:S01]  /*1a130*/  MUFU.EX2 R128, R128 ;  /* 0x0000008000807308 */ /* 0x000fe20000000800 */
[----:B-1----:R-:W-:-:S01]  /*1a140*/  FFMA.FTZ R181, R2, R105, -R89 ;  /* 0x0000006902b57223 */ /* 0x002fc20000010859 */
[----:B------:R-:W-:-:S04]  /*1a150*/  FSEL R105, R103, -INF , P4 ;  /* 0xff80000067697808 */ /* 0x000fc80002000000 */
[----:B------:R-:W-:Y:S02]  /*1a160*/  FMNMX.FTZ R0, R105, R0, !PT ;  /* 0x0000000069007209 */ /* 0x000fe40007810000 */
[----:B------:R1:W-:Y:S08]  /*1a170*/  MUFU.EX2 R103, R181 ;  /* 0x000000b500677308 */ /* 0x0003f00000000800 */
[----:B------:R-:W-:Y:S01]  /*1a180*/  MUFU.EX2 R108, R108 ;  /* 0x0000006c006c7308 */ /* 0x000fe20000000800 */
[----:B-1----:R-:W1:Y:S07]  /*1a190*/  SHFL.BFLY PT, R181, R0, 0x2, 0x1f ;  /* 0x0c401f0000b57f89 */ /* 0x002e6e00000e0000 */
[----:B------:R-:W-:Y:S08]  /*1a1a0*/  MUFU.EX2 R109, R109 ;  /* 0x0000006d006d7308 */ /* 0x000ff00000000800 */
[----:B------:R-:W-:Y:S08]  /*1a1b0*/  MUFU.EX2 R112, R112 ;  /* 0x0000007000707308 */ /* 0x000ff00000000800 */
[----:B------:R-:W-:Y:S01]  /*1a1c0*/  MUFU.EX2 R113, R113 ;  /* 0x0000007100717308 */ /* 0x000fe20000000800 */
[----:B-1----:R-:W-:Y:S01]  /*1a1d0*/  FMNMX.FTZ R0, R0, R181, !PT ;  /* 0x000000b500007209 */ /* 0x002fe20007810000 */
[C-C-:B------:R-:W-:Y:S01]  /*1a1e0*/  FFMA.FTZ R181, R2.reuse, R208, -R89.reuse ;  /* 0x000000d002b57223 */ /* 0x140fe20000010859 */
[----:B------:R-:W-:-:S03]  /*1a1f0*/  FFMA.FTZ R89, R2, R101, -R89 ;  /* 0x0000006502597223 */ /* 0x000fc60000010859 */
[----:B------:R-:W1:Y:S02]  /*1a200*/  SHFL.BFLY PT, R204, R0, 0x1, 0x1f ;  /* 0x0c201f0000cc7f89 */ /* 0x000e6400000e0000 */
[----:B------:R-:W-:Y:S08]  /*1a210*/  MUFU.EX2 R116, R116 ;  /* 0x0000007400747308 */ /* 0x000ff00000000800 */
[----:B------:R-:W-:Y:S08]  /*1a220*/  MUFU.EX2 R117, R117 ;  /* 0x0000007500757308 */ /* 0x000ff00000000800 */
[----:B------:R-:W-:Y:S01]  /*1a230*/  MUFU.EX2 R181, R181 ;  /* 0x000000b500b57308 */ /* 0x000fe20000000800 */
[----:B-1----:R-:W-:-:S07]  /*1a240*/  FMNMX.FTZ R0, R0, R204, !PT ;  /* 0x000000cc00007209 */ /* 0x002fce0007810000 */
[----:B------:R-:W-:Y:S01]  /*1a250*/  MUFU.EX2 R197, R197 ;  /* 0x000000c500c57308 */ /* 0x000fe20000000800 */
[----:B------:R-:W-:Y:S01]  /*1a260*/  FSETP.NEU.FTZ.AND P3, PT, R0, -INF , PT ;  /* 0xff8000000000780b */ /* 0x000fe20003f7d000 */
[----:B------:R-:W-:-:S05]  /*1a270*/  FFMA.FTZ R204, R2, R0, -8 ;  /* 0xc100000002cc7423 */ /* 0x000fca0000010000 */
[----:B------:R-:W-:Y:S01]  /*1a280*/  FSEL R101, R204, RZ, P3 ;  /* 0x000000ffcc657208 */ /* 0x000fe20001800000 */
[----:B------:R-:W-:Y:S01]  /*1a290*/  MUFU.EX2 R92, R92 ;  /* 0x0000005c005c7308 */ /* 0x000fe20000000800 */
[----:B------:R-:W-:Y:S02]  /*1a2a0*/  FSEL R204, R3, RZ, P2 ;  /* 0x000000ff03cc7208 */ /* 0x000fe40001000000 */
[----:B------:R-:W-:Y:S01]  /*1a2b0*/  ISETP.NE.AND P2, PT, R211, RZ, PT ;  /* 0x000000ffd300720c */ /* 0x000fe20003f45270 */
[----:B------:R-:W-:-:S01]  /*1a2c0*/  FFMA.FTZ R186, R2, R186, -R101 ;  /* 0x000000ba02ba7223 */ /* 0x000fc20000010865 */
[----:B------:R-:W-:Y:S01]  /*1a2d0*/  FFMA.FTZ R187, R2, R187, -R101 ;  /* 0x000000bb02bb7223 */ /* 0x000fe20000010865 */
[----:B------:R-:W-:-:S01]  /*1a2e0*/  FADD.FTZ R204, -R204, R20 ;  /* 0x00000014cccc7221 */ /* 0x000fc20000010100 */
[----:B------:R-:W-:Y:S01]  /*1a2f0*/  FSEL R20, R0, RZ, P3 ;  /* 0x000000ff00147208 */ /* 0x000fe20001800000 */
[----:B------:R-:W-:-:S01]  /*1a300*/  FFMA.FTZ R190, R2, R190, -R101 ;  /* 0x000000be02be7223 */ /* 0x000fc20000010865 */
[C---:B------:R-:W-:Y:S01]  /*1a310*/  FFMA.FTZ R191, R2.reuse, R191, -R101 ;  /* 0x000000bf02bf7223 */ /* 0x040fe20000010865 */
[----:B------:R-:W-:Y:S01]  /*1a320*/  FMUL.FTZ R204, R2, R204 ;  /* 0x000000cc02cc7220 */ /* 0x000fe20000410000 */
[----:B------:R-:W-:Y:S01]  /*1a330*/  MUFU.EX2 R186, R186 ;  /* 0x000000ba00ba7308 */ /* 0x000fe20000000800 */
[----:B------:R-:W-:-:S01]  /*1a340*/  FADD.FTZ R20, -R20, R21 ;  /* 0x0000001514147221 */ /* 0x000fc20000010100 */
[C-C-:B------:R-:W-:Y:S01]  /*1a350*/  FFMA.FTZ R194, R2.reuse, R194, -R101.reuse ;  /* 0x000000c202c27223 */ /* 0x140fe20000010865 */
[----:B------:R-:W-:-:S01]  /*1a360*/  FFMA.FTZ R195, R2, R195, -R101 ;  /* 0x000000c302c37223 */ /* 0x000fc20000010865 */
[C-C-:B------:R-:W-:Y:S01]  /*1a370*/  FFMA.FTZ R198, R2.reuse, R198, -R101.reuse ;  /* 0x000000c602c67223 */ /* 0x140fe20000010865 */
[C---:B------:R-:W-:Y:S01]  /*1a380*/  FMUL.FTZ R20, R2.reuse, R20 ;  /* 0x0000001402147220 */ /* 0x040fe20000410000 */
[C-C-:B------:R-:W-:Y:S01]  /*1a390*/  FFMA.FTZ R199, R2.reuse, R199, -R101.reuse ;  /* 0x000000c702c77223 */ /* 0x140fe20000010865 */
[----:B------:R-:W-:-:S01]  /*1a3a0*/  FFMA.FTZ R170, R2, R170, -R101 ;  /* 0x000000aa02aa7223 */ /* 0x000fc20000010865 */
        /* <DEDUP_REMOVED lines=17> */
[----:B-1----:R-:W-:-:S01]  /*1a4c0*/  FFMA.FTZ R236, R205, R236, R88 ;  /* 0x000000eccdec7223 */ /* 0x002fc20000010058 */
[C-C-:B------:R-:W-:Y:S01]  /*1a4d0*/  FFMA.FTZ R167, R2.reuse, R167, -R101.reuse ;  /* 0x000000a702a77223 */ /* 0x140fe20000010865 */
[----:B------:R-:W-:-:S01]  /*1a4e0*/  FFMA.FTZ R138, R2, R138, -R101 ;  /* 0x0000008a028a7223 */ /* 0x000fc20000010865 */
[----:B------:R-:W-:Y:S01]  /*1a4f0*/  FFMA.FTZ R139, R2, R139, -R101 ;  /* 0x0000008b028b7223 */ /* 0x000fe20000010865 */
[----:B------:R-:W-:-:S01]  /*1a500*/  FADD.FTZ R236, R184, R236 ;  /* 0x000000ecb8ec7221 */ /* 0x000fc20000010000 */
[C-C-:B------:R-:W-:Y:S01]  /*1a510*/  FFMA.FTZ R142, R2.reuse, R142, -R101.reuse ;  /* 0x0000008e028e7223 */ /* 0x140fe20000010865 */
[----:B------:R-:W-:-:S01]  /*1a520*/  FFMA.FTZ R143, R2, R143, -R101 ;  /* 0x0000008f028f7223 */ /* 0x000fc20000010865 */
[----:B------:R-:W1:Y:S01]  /*1a530*/  MUFU.EX2 R190, R190 ;  /* 0x000000be00be7308 */ /* 0x000e620000000800 */
        /* <DEDUP_REMOVED lines=11> */
[C-C-:B------:R-:W-:Y:S01]  /*1a5f0*/  FFMA.FTZ R123, R2.reuse, R123, -R101.reuse ;  /* 0x0000007b027b7223 */ /* 0x140fe20000010865 */
[----:B------:R-:W-:-:S01]  /*1a600*/  FFMA.FTZ R126, R2, R126, -R101 ;  /* 0x0000007e027e7223 */ /* 0x000fc20000010865 */
[----:B------:R-:W-:Y:S01]  /*1a610*/  FADD.FTZ R236, R192, R236 ;  /* 0x000000ecc0ec7221 */ /* 0x000fe20000010000 */
[----:B------:R-:W-:-:S01]  /*1a620*/  FFMA.FTZ R127, R2, R127, -R101 ;  /* 0x0000007f027f7223 */ /* 0x000fc20000010865 */
[----:B------:R-:W3:Y:S01]  /*1a630*/  MUFU.EX2 R194, R194 ;  /* 0x000000c200c27308 */ /* 0x000ee20000000800 */
        /* <DEDUP_REMOVED lines=34> */
[----:B0-----:R-:W-:-:S03]  /*1a860*/  SHF.R.U32.HI R211, RZ, 0x7, R234 ;  /* 0x00000007ffd37819 */ /* 0x001fc600000116ea */
[----:B------:R-:W-:Y:S02]  /*1a870*/  FADD.FTZ R236, R180, R236 ;  /* 0x000000ecb4ec7221 */ /* 0x000fe40000010000 */
[----:B------:R-:W0:Y:S01]  /*1a880*/  MUFU.EX2 R171, R171 ;  /* 0x000000ab00ab7308 */ /* 0x000e220000000800 */
[----:B---3--:R-:W-:-:S01]  /*1a890*/  FADD.FTZ R14, R199, R14 ;  /* 0x0000000ec70e7221 */ /* 0x008fc20000010000 */
        /* <DEDUP_REMOVED lines=50> */
[----:B------:R-:W-:Y:S02]  /*1abc0*/  VIADD R20, R12, 0x600 ;  /* 0x000006000c147836 */ /* 0x000fe40000000000 */
[----:B------:R-:W-:-:S01]  /*1abd0*/  FFMA.FTZ R12, R2, R111, -R101 ;  /* 0x0000006f020c7223 */ /* 0x000fc20000010865 */
[----:B------:R-:W-:Y:S02]  /*1abe0*/  FADD.FTZ R14, R144, R14 ;  /* 0x0000000e900e7221 */ /* 0x000fe40000010000 */
[----:B------:R-:W-:Y:S01]  /*1abf0*/  R2UR UR6, R20 ;  /* 0x00000000140672ca */ /* 0x000fe200000e0000 */
[----:B------:R-:W1:Y:S01]  /*1ac00*/  MUFU.EX2 R147, R147 ;  /* 0x0000009300937308 */ /* 0x000e620000000800 */
[----:B0-----:R-:W-:-:S01]  /*1ac10*/  FADD.FTZ R21, R143, R21 ;  /* 0x000000158f157221 */ /* 0x001fc20000010000 */
[----:B------:R-:W-:Y:S01]  /*1ac20*/  FADD.FTZ R14, R145, R14 ;  /* 0x0000000e910e7221 */ /* 0x000fe20000010000 */
[----:B------:R-:W-:-:S03]  /*1ac30*/  FFMA.FTZ R20, R2, R115, -R101 ;  /* 0x0000007302147223 */ /* 0x000fc60000010865 */
[----:B------:R-:W-:Y:S02]  /*1ac40*/  FADD.FTZ R14, R148, R14 ;  /* 0x0000000e940e7221 */ /* 0x000fe40000010000 */
[----:B------:R-:W0:Y:S01]  /*1ac50*/  MUFU.EX2 R150, R150 ;  /* 0x0000009600967308 */ /* 0x000e220000000800 */
[----:B--2---:R-:W-:-:S01]  /*1ac60*/  FADD.FTZ R111, R146, R21 ;  /* 0x00000015926f7221 */ /* 0x004fc20000010000 */
[----:B------:R-:W-:Y:S02]  /*1ac70*/  IMAD.MOV.U32 R21, RZ, RZ, -0x3ffffff0 ;  /* 0xc0000010ff157424 */ /* 0x000fe400078e00ff */
[----:B------:R-:W-:-:S03]  /*1ac80*/  FADD.FTZ R14, R149, R14 ;  /* 0x0000000e950e7221 */ /* 0x000fc60000010000 */
[----:B------:R-:W-:Y:S01]  /*1ac90*/  R2UR UR7, R21 ;  /* 0x00000000150772ca */ /* 0x000fe200000e0000 */
[----:B------:R-:W2:Y:S01]  /*1aca0*/  MUFU.EX2 R151, R151 ;  /* 0x0000009700977308 */ /* 0x000ea20000000800 */
[----:B-1----:R-:W-:-:S01]  /*1acb0*/  FADD.FTZ R111, R147, R111 ;  /* 0x0000006f936f7221 */ /* 0x002fc20000010000 */
[----:B------:R-:W-:Y:S01]  /*1acc0*/  FADD.FTZ R14, R120, R14 ;  /* 0x0000000e780e7221 */ /* 0x000fe20000010000 */
[----:B------:R-:W-:-:S01]  /*1acd0*/  FFMA.FTZ R21, R2, R129, -R101 ;  /* 0x0000008102157223 */ /* 0x000fc20000010865 */
[----:B------:R-:W-:Y:S02]  /*1ace0*/  FFMA.FTZ R101, R2, R105, -R101 ;  /* 0x0000006902657223 */ /* 0x000fe40000010865 */
[----:B------:R-:W-:-:S02]  /*1acf0*/  FADD.FTZ R14, R121, R14 ;  /* 0x0000000e790e7221 */ /* 0x000fc40000010000 */
[----:B------:R-:W1:Y:S01]  /*1ad00*/  MUFU.EX2 R122, R122 ;  /* 0x0000007a007a7308 */ /* 0x000e620000000800 */
[----:B0-----:R-:W-:-:S01]  /*1ad10*/  FADD.FTZ R111, R150, R111 ;  /* 0x0000006f966f7221 */ /* 0x001fc20000010000 */
[----:B------:R-:W-:-:S02]  /*1ad20*/  FADD.FTZ R14, R124, R14 ;  /* 0x0000000e7c0e7221 */ /* 0x000fc40000010000 */
[----:B------:R-:W-:Y:S02]  /*1ad30*/  QGMMA.64x128x32.F32.E4M3.E4M3 R24, R200, gdesc[UR4], R24, gsb0 ;  /* 0x01e00004c8187df3 */ /* 0x000fe40008000818 */
[----:B------:R-:W-:-:S02]  /*1ad40*/  FADD.FTZ R14, R125, R14 ;  /* 0x0000000e7d0e7221 */ /* 0x000fc40000010000 */
        /* <DEDUP_REMOVED lines=18> */
[----:B------:R-:W-:Y:S01]  /*1ae70*/  FADD.FTZ R129, R112, R14 ;  /* 0x0000000e70817221 */ /* 0x000fe20000010000 */
[----:B------:R-:W-:-:S03]  /*1ae80*/  IADD3 R14, -R211, 0xb, RZ ;  /* 0x0000000bd30e7810 */ /* 0x000fc60007ffe1ff */
        /* <DEDUP_REMOVED lines=20> */
[----:B------:R-:W0:Y:S08]  /*1afd0*/  MUFU.EX2 R20, R20 ;  /* 0x0000001400147308 */ /* 0x000e300000000800 */
[----:B------:R-:W3:Y:S08]  /*1afe0*/  MUFU.EX2 R118, R118 ;  /* 0x0000007600767308 */ /* 0x000ef00000000800 */
[----:B------:R-:W4:Y:S08]  /*1aff0*/  MUFU.EX2 R21, R21 ;  /* 0x0000001500157308 */ /* 0x000f300000000800 */
[----:B------:R2:W-:Y:S08]  /*1b000*/  MUFU.EX2 R111, R132 ;  /* 0x00000084006f7308 */ /* 0x0005f00000000800 */
[----:B------:R-:W4:Y:S01]  /*1b010*/  MUFU.EX2 R90, R90 ;  /* 0x0000005a005a7308 */ /* 0x000f220000000800 */
[----:B--2---:R-:W-:-:S04]  /*1b020*/  FADD.FTZ R132, R12, R115 ;  /* 0x000000730c847221 */ /* 0x004fc80000010000 */
[----:B-1----:R-:W-:-:S03]  /*1b030*/  FADD.FTZ R132, R114, R132 ;  /* 0x0000008472847221 */ /* 0x002fc60000010000 */
[----:B------:R-:W1:Y:S01]  /*1b040*/  MUFU.EX2 R94, R94 ;  /* 0x0000005e005e7308 */ /* 0x000e620000000800 */
[----:B0-----:R-:W-:-:S01]  /*1b050*/  FADD.FTZ R132, R20, R132 ;  /* 0x0000008414847221 */ /* 0x001fc20000010000 */
[----:B------:R-:W-:Y:S02]  /*1b060*/  WARPGROUP.DEPBAR.LE gsb0, 0x0 ;  /* 0x00008000000079c5 */ /* 0x000fe40000010000 */
[----:B------:R0:W-:Y:S06]  /*1b070*/  BAR.ARV R14, 0x100 ;  /* 0x0004000e0000751d */ /* 0x0001ec0000002000 */
[----:B---3--:R-:W-:-:S01]  /*1b080*/  FADD.FTZ R132, R118, R132 ;  /* 0x0000008476847221 */ /* 0x008fc20000010000 */
[----:B------:R-:W2:Y:S01]  /*1b090*/  MUFU.EX2 R93, R93 ;  /* 0x0000005d005d7308 */ /* 0x000ea20000000800 */
[----:B0-----:R-:W-:-:S02]  /*1b0a0*/  @!P2 IMAD R14, R233, 0x8, R16 ;  /* 0x00000008e90ea824 */ /* 0x001fc400078e0210 */
[----:B----4-:R-:W-:Y:S02]  /*1b0b0*/  FADD.FTZ R132, R21, R132 ;  /* 0x0000008415847221 */ /* 0x010fe40000010000 */
[----:B------:R-:W-:Y:S02]  /*1b0c0*/  @!P2 VIADD R14, R14, 0x2e840 ;  /* 0x0002e8400e0ea836 */ /* 0x000fe40000000000 */
[----:B------:R-:W-:Y:S01]  /*1b0d0*/  FADD.FTZ R132, R90, R132 ;  /* 0x000000845a847221 */ /* 0x000fe20000010000 */
[----:B------:R-:W0:Y:S02]  /*1b0e0*/  MUFU.EX2 R115, R133 ;  /* 0x0000008500737308 */ /* 0x000e240000000800 */
[----:B------:R-:W-:Y:S01]  /*1b0f0*/  @!P2 PRMT R14, RZ, 0x654, R14 ;  /* 0x00000654ff0ea816 */ /* 0x000fe2000000000e */
[----:B------:R-:W-:-:S03]  /*1b100*/  FADD.FTZ R132, R111, R132 ;  /* 0x000000846f847221 */ /* 0x000fc60000010000 */
[----:B------:R3:W-:Y:S01]  /*1b110*/  @!P2 SYNCS.ARRIVE.TRANS64.RED.A1T0 RZ, [R14+URZ], RZ ;  /* 0x000000ff0effa9a7 */ /* 0x0007e2000810043f */
[----:B-1----:R-:W-:-:S01]  /*1b120*/  FADD.FTZ R132, R94, R132 ;  /* 0x000000845e847221 */ /* 0x002fc20000010000 */
        /* <DEDUP_REMOVED lines=14> */
[----:B------:R-:W3:Y:S01]  /*1b210*/  MUFU.EX2 R101, R101 ;  /* 0x0000006500657308 */ /* 0x000ee20000000800 */
[----:B0-----:R-:W-:-:S01]  /*1b220*/  FADD.FTZ R132, R102, R132 ;  /* 0x0000008466847221 */ /* 0x001fc20000010000 */
[----:B-1----:R-:W-:-:S03]  /*1b230*/  FADD.FTZ R236, R89, R129 ;  /* 0x0000008159ec7221 */ /* 0x002fc60000010000 */
[----:B---3--:R-:W-:Y:S01]  /*1b240*/  FADD.FTZ R14, R101, R132 ;  /* 0x00000084650e7221 */ /* 0x008fe20000010000 */
[----:B------:R-:W-:Y:S06]  /*1b250*/  @!P1 BRA `(.L_x_8127) ;  /* 0x0000000000049947 */ /* 0x000fec0003800000 */
[----:B------:R-:W-:Y:S01]  /*1b260*/  BPT.TRAP 0x1 ;  /* 0x000000040000795c */ /* 0x000fe20000300000 */
.L_x_8127:
[----:B------:R-:W2:Y:S04]  /*1b270*/  LDL R105, [R1+0x50] ;  /* 0x0000500001697983 */ /* 0x000ea80000100800 */
[----:B------:R-:W3:Y:S01]  /*1b280*/  LDL R132, [R1+0x3c] ;  /* 0x00003c0001847983 */ /* 0x000ee20000100800 */
[----:B------:R-:W-:Y:S02]  /*1b290*/  F2FP.SATFINITE.E4M3.F32.PACK_AB_MERGE_C R108, R109, R108, RZ ;  /* 0x0000006c6d6c723e */ /* 0x000fe400048070ff */
[----:B------:R-:W-:Y:S02]  /*1b2a0*/  F2FP.SATFINITE.E4M3.F32.PACK_AB_MERGE_C R12, R12, R110, RZ ;  /* 0x0000006e0c0c723e */ /* 0x000fe400048070ff */
[----:B------:R-:W-:Y:S02]  /*1b2b0*/  F2FP.SATFINITE.E4M3.F32.PACK_AB_MERGE_C R21, R21, R118, RZ ;  /* 0x000000761515723e */ /* 0x000fe400048070ff */
[----:B------:R-:W-:-:S02]  /*1b2c0*/  F2FP.SATFINITE.E4M3.F32.PACK_AB_MERGE_C R108, R103, R99, R108 ;  /* 0x00000063676c723e */ /* 0x000fc4000480706c */
[----:B------:R-:W-:Y:S02]  /*1b2d0*/  F2FP.SATFINITE.E4M3.F32.PACK_AB_MERGE_C R106, R107, R106, R12 ;  /* 0x0000006a6b6a723e */ /* 0x000fe4000480700c */
        /* <DEDUP_REMOVED lines=128> */
[----:B------:R-:W-:Y:S01]  /*1bae0*/  IMAD.MOV.U32 R231, RZ, RZ, R233 ;  /* 0x000000ffffe77224 */ /* 0x000fe200078e00e9 */
[----:B------:R-:W-:Y:S06]  /*1baf0*/  @P2 BRA `(.L_x_8128) ;  /* 0xffffffb000042947 */ /* 0x000fec000383ffff */
[----:B------:R-:W-:-:S07]  /*1bb00*/  IMAD.MOV.U32 R231, RZ, RZ, R233 ;  /* 0x000000ffffe77224 */ /* 0x000fce00078e00e9 */
.L_x_8117:
[----:B------:R-:W-:-:S13]  /*1bb10*/  ISETP.GE.AND P0, PT, R15, RZ, PT ;  /* 0x000000ff0f00720c */ /* 0x000fda0003f06270 */
[----:B------:R-:W-:Y:S05]  /*1bb20*/  @!P0 BRA `(.L_x_8129) ;  /* 0x0000004000208947 */ /* 0x000fea0003800000 */
[----:B------:R-:W-:Y:S02]  /*1bb30*/  IMAD.MOV.U32 R233, RZ, RZ, R0 ;  /* 0x000000ffffe97224 */ /* 0x000fe400078e0000 */
[----:B------:R-:W-:Y:S02]  /*1bb40*/  IMAD.MOV.U32 R234, RZ, RZ, R3 ;  /* 0x000000ffffea7224 */ /* 0x000fe400078e0003 */
[----:B------:R-:W-:Y:S02]  /*1bb50*/  IMAD.MOV.U32 R12, RZ, RZ, R232 ;  /* 0x000000ffff0c7224 */ /* 0x000fe400078e00e8 */
[----:B------:R-:W-:-:S07]  /*1bb60*/  IMAD.MOV.U32 R235, RZ, RZ, R231 ;  /* 0x000000ffffeb7224 */ /* 0x000fce00078e00e7 */
.L_x_8140:
        /* <DEDUP_REMOVED lines=8> */
[----:B-1----:R-:W-:Y:S05]  /*1bbf0*/  @P2 BRA `(.L_x_8130) ;  /* 0x0000000000302947 */ /* 0x002fea0003800000 */
[----:B------:R-:W-:Y:S05]  /*1bc00*/  @!P1 BRA `(.L_x_8131) ;  /* 0x0000000000049947 */ /* 0x000fea0003800000 */
[----:B------:R-:W-:Y:S01]  /*1bc10*/  BPT.TRAP 0x1 ;  /* 0x000000040000795c */ /* 0x000fe20000300000 */
.L_x_8131:
[----:B------:R-:W-:Y:S01]  /*1bc20*/  IMAD R0, R231, 0x8, R16 ;  /* 0x00000008e7007824 */ /* 0x000fe200078e0210 */
[----:B------:R-:W-:-:S04]  /*1bc30*/  SHF.L.U32 R3, R232, 0x1f, RZ ;  /* 0x0000001fe8037819 */ /* 0x000fc800000006ff */
[----:B------:R1:W2:Y:S01]  /*1bc40*/  SYNCS.PHASECHK.TRANS64.TRYWAIT P0, [R0+URZ+0x2e830], R3 ;  /* 0x02e83003000075a7 */ /* 0x0002a2000800017f */
[----:B------:R-:W-:Y:S05]  /*1bc50*/  @!P1 BRA `(.L_x_8132) ;  /* 0x0000000000049947 */ /* 0x000fea0003800000 */
[----:B------:R-:W-:Y:S01]  /*1bc60*/  BPT.TRAP 0x1 ;  /* 0x000000040000795c */ /* 0x000fe20000300000 */
.L_x_8132:
[----:B------:R-:W-:Y:S04]  /*1bc70*/  BSSY B0, `(.L_x_8130) ;  /* 0x0000004000007945 */ /* 0x000fe80003800000 */
[----:B--2---:R-:W-:Y:S05]  /*1bc80*/  @P0 BRA `(.L_x_8133) ;  /* 0x0000000000080947 */ /* 0x004fea0003800000 */
[----:B------:R-:W2:Y:S02]  /*1bc90*/  SYNCS.PHASECHK.TRANS64.TRYWAIT P0, [R0+URZ+0x2e830], R3 ;  /* 0x02e83003000075a7 */ /* 0x000ea4000800017f */
[----:B--2---:R-:W-:Y:S05]  /*1bca0*/  @!P0 BRA `(.L_x_8134) ;  /* 0x000000f8000c8947 */ /* 0x004fea0003800000 */
.L_x_8133:
[----:B------:R-:W-:Y:S05]  /*1bcb0*/  BSYNC B0 ;  /* 0x0000000000007941 */ /* 0x000fea0003800000 */
.L_x_8130:
[----:B-12---:R-:W2:Y:S01]  /*1bcc0*/  LDL R3, [R1+0x48] ;  /* 0x0000480001037983 */ /* 0x006ea20000100800 */
[----:B------:R-:W-:Y:S05]  /*1bcd0*/  WARPSYNC.ALL ;  /* 0x0000000000007948 */ /* 0x000fea0003800000 */
[----:B------:R-:W1:Y:S01]  /*1bce0*/  S2R R0, SR_TID.X ;  /* 0x0000000000007919 */ /* 0x000e620000002100 */
[----:B------:R-:W-:Y:S01]  /*1bcf0*/  IMAD.MOV.U32 R89, RZ, RZ, 0x40000040 ;  /* 0x40000040ff597424 */ /* 0x000fe200078e00ff */
[----:B------:R-:W-:Y:S01]  /*1bd00*/  MOV R13, UR38 ;  /* 0x00000026000d7c02 */ /* 0x000fe20008000f00 */
[----:B------:R-:W-:Y:S01]  /*1bd10*/  IMAD.MOV.U32 R93, RZ, RZ, 0x40000040 ;  /* 0x40000040ff5d7424 */ /* 0x000fe200078e00ff */
[----:B------:R-:W-:Y:S01]  /*1bd20*/  STL [R1+0xfc], R28 ;  /* 0x0000fc1c01007387 */ /* 0x000fe20000100800 */
        /* <DEDUP_REMOVED lines=10> */
[C---:B------:R-:W-:Y:S01]  /*1bdd0*/  R2UR UR5, R91.reuse ;  /* 0x000000005b0572ca */ /* 0x040fe200000e0000 */
[----:B------:R-:W-:Y:S01]  /*1bde0*/  STL [R1+0xf0], R25 ;  /* 0x0000f01901007387 */ /* 0x000fe20000100800 */
[----:B------:R-:W-:Y:S02]  /*1bdf0*/  R2UR UR7, R91 ;  /* 0x000000005b0772ca */ /* 0x000fe400000e0000 */
[----:B------:R-:W-:Y:S01]  /*1be00*/  R2UR UR9, R93 ;  /* 0x000000005d0972ca */ /* 0x000fe200000e0000 */
[----:B------:R-:W-:Y:S01]  /*1be10*/  STL [R1+0xec], R24 ;  /* 0x0000ec1801007387 */ /* 0x000fe20000100800 */
[----:B------:R-:W-:Y:S02]  /*1be20*/  R2UR UR11, R89 ;  /* 0x00000000590b72ca */ /* 0x000fe400000e0000 */
[C---:B------:R-:W-:Y:S01]  /*1be30*/  R2UR UR59, R91.reuse ;  /* 0x000000005b3b72ca */ /* 0x040fe200000e0000 */
[----:B------:R-:W-:Y:S01]  /*1be40*/  STL [R1+0xe8], R23 ;  /* 0x0000e81701007387 */ /* 0x000fe20000100800 */
[----:B------:R-:W-:-:S02]  /*1be50*/  R2UR UR29, R91 ;  /* 0x000000005b1d72ca */ /* 0x000fc400000e0000 */
[----:B------:R-:W-:Y:S01]  /*1be60*/  R2UR UR13, R89 ;  /* 0x00000000590d72ca */ /* 0x000fe200000e0000 */
[----:B------:R3:W-:Y:S01]  /*1be70*/  STL [R1+0xe4], R22 ;  /* 0x0000e41601007387 */ /* 0x0007e20000100800 */
[----:B------:R-:W-:Y:S02]  /*1be80*/  R2UR UR15, R93 ;  /* 0x000000005d0f72ca */ /* 0x000fe400000e0000 */
[----:B-1----:R-:W-:Y:S01]  /*1be90*/  SHF.R.U32.HI R0, RZ, 0x7, R0 ;  /* 0x00000007ff007819 */ /* 0x002fe20000011600 */
[----:B------:R-:W-:Y:S01]  /*1bea0*/  STL [R1+0xe0], R19 ;  /* 0x0000e01301007387 */ /* 0x000fe20000100800 */
[----:B------:R-:W-:Y:S02]  /*1beb0*/  R2UR UR31, R89 ;  /* 0x00000000591f72ca */ /* 0x000fe400000e0000 */
[C---:B------:R-:W-:Y:S01]  /*1bec0*/  R2UR UR21, R91.reuse ;  /* 0x000000005b1572ca */ /* 0x040fe200000e0000 */
[----:B------:R-:W-:Y:S01]  /*1bed0*/  VIADD R94, R0, 0x8 ;  /* 0x00000008005e7836 */ /* 0x000fe20000000000 */
[----:B------:R1:W-:Y:S01]  /*1bee0*/  STL [R1+0xdc], R18 ;  /* 0x0000dc1201007387 */ /* 0x0003e20000100800 */
[----:B---3--:R-:W-:Y:S01]  /*1bef0*/  MOV R22, UR43 ;  /* 0x0000002b00167c02 */ /* 0x008fe20008000f00 */
[----:B------:R-:W-:Y:S01]  /*1bf00*/  UMOV UR43, UR25 ;  /* 0x00000019002b7c82 */ /* 0x000fe20008000000 */
[----:B------:R-:W-:Y:S01]  /*1bf10*/  R2UR UR23, R91 ;  /* 0x000000005b1772ca */ /* 0x000fe200000e0000 */
[----:B------:R3:W-:Y:S01]  /*1bf20*/  BAR.SYNC.DEFER_BLOCKING R94, 0x100 ;  /* 0x0004005e0000751d */ /* 0x0007e20000010000 */
[----:B------:R-:W-:-:S02]  /*1bf30*/  MOV R96, UR43 ;  /* 0x0000002b00607c02 */ /* 0x000fc40008000f00 */
[----:B------:R-:W-:Y:S02]  /*1bf40*/  R2UR UR27, R89 ;  /* 0x00000000591b72ca */ /* 0x000fe400000e0000 */
[C---:B------:R-:W-:Y:S01]  /*1bf50*/  R2UR UR25, R5.reuse ;  /* 0x00000000051972ca */ /* 0x040fe200000e0000 */
[----:B------:R-:W-:Y:S01]  /*1bf60*/  UMOV UR43, UR5 ;  /* 0x00000005002b7c82 */ /* 0x000fe20008000000 */
[----:B-1----:R-:W-:Y:S01]  /*1bf70*/  MOV R18, UR35 ;  /* 0x0000002300127c02 */ /* 0x002fe20008000f00 */
[----:B------:R-:W-:Y:S01]  /*1bf80*/  STL [R1+0xd8], R17 ;  /* 0x0000d81101007387 */ /* 0x000fe20000100800 */
[----:B------:R-:W-:Y:S01]  /*1bf90*/  UMOV UR35, UR17 ;  /* 0x0000001100237c82 */ /* 0x000fe20008000000 */
[C---:B------:R-:W-:Y:S02]  /*1bfa0*/  R2UR UR17, R5.reuse ;  /* 0x00000000051172ca */ /* 0x040fe400000e0000 */
[C---:B------:R-:W-:Y:S01]  /*1bfb0*/  R2UR UR5, R5.reuse ;  /* 0x00000000050572ca */ /* 0x040fe200000e0000 */
[----:B------:R1:W-:Y:S01]  /*1bfc0*/  STL [R1+0xd4], R16 ;  /* 0x0000d41001007387 */ /* 0x0003e20000100800 */
[----:B------:R-:W-:Y:S01]  /*1bfd0*/  MOV R28, UR35 ;  /* 0x00000023001c7c02 */ /* 0x000fe20008000f00 */
[----:B------:R-:W-:Y:S01]  /*1bfe0*/  UMOV UR35, UR9 ;  /* 0x0000000900237c82 */ /* 0x000fe20008000000 */
[----:B------:R-:W-:Y:S01]  /*1bff0*/  R2UR UR9, R5 ;  /* 0x00000000050972ca */ /* 0x000fe200000e0000 */
[----:B------:R-:W-:Y:S01]  /*1c000*/  STL [R1+0xd0], R15 ;  /* 0x0000d00f01007387 */ /* 0x000fe20000100800 */
[----:B------:R-:W-:-:S02]  /*1c010*/  R2UR UR47, R89 ;  /* 0x00000000592f72ca */ /* 0x000fc400000e0000 */
[----:B------:R-:W-:Y:S01]  /*1c020*/  R2UR UR51, R91 ;  /* 0x000000005b3372ca */ /* 0x000fe200000e0000 */
[----:B------:R-:W-:Y:S01]  /*1c030*/  STL [R1+0xcc], R14 ;  /* 0x0000cc0e01007387 */ /* 0x000fe20000100800 */
[----:B------:R-:W-:Y:S01]  /*1c040*/  R2UR UR55, R89 ;  /* 0x00000000593772ca */ /* 0x000fe200000e0000 */
[----:B------:R-:W-:Y:S01]  /*1c050*/  IMAD.MOV.U32 R91, RZ, RZ, 0x40000040 ;  /* 0x40000040ff5b7424 */ /* 0x000fe200078e00ff */
[----:B------:R-:W-:Y:S01]  /*1c060*/  WARPGROUP.ARRIVE ;  /* 0x00000000000079c5 */ /* 0x000fe20000000000 */
[----:B-1----:R-:W-:Y:S01]  /*1c070*/  MOV R16, UR59 ;  /* 0x0000003b00107c02 */ /* 0x002fe20008000f00 */
[----:B------:R-:W-:Y:S01]  /*1c080*/  UMOV UR59, UR29 ;  /* 0x0000001d003b7c82 */ /* 0x000fe20008000000 */
[----:B------:R-:W-:Y:S01]  /*1c090*/  STL [R1+0xc8], R12 ;  /* 0x0000c80c01007387 */ /* 0x000fe20000100800 */
[----:B------:R-:W-:Y:S01]  /*1c0a0*/  MOV R26, UR59 ;  /* 0x0000003b001a7c02 */ /* 0x000fe20008000f00 */
[----:B------:R-:W-:Y:S01]  /*1c0b0*/  UMOV UR59, UR13 ;  /* 0x0000000d003b7c82 */ /* 0x000fe20008000000 */
[----:B------:R-:W-:Y:S01]  /*1c0c0*/  R2UR UR13, R5 ;  /* 0x00000000050d72ca */ /* 0x000fe200000e0000 */
[----:B------:R1:W-:Y:S01]  /*1c0d0*/  STL [R1+0xc4], R2 ;  /* 0x0000c40201007387 */ /* 0x0003e20000100800 */
[----:B------:R-:W-:Y:S01]  /*1c0e0*/  IMAD.MOV.U32 R89, RZ, RZ, 0x40000040 ;  /* 0x40000040ff597424 */ /* 0x000fe200078e00ff */
[----:B------:R-:W-:-:S02]  /*1c0f0*/  R2UR UR40, R4 ;  /* 0x00000000042872ca */ /* 0x000fc400000e0000 */
[----:B------:R-:W-:Y:S02]  /*1c100*/  R2UR UR41, R5 ;  /* 0x00000000052972ca */ /* 0x000fe400000e0000 */
[C---:B------:R-:W-:Y:S02]  /*1c110*/  R2UR UR32, R10.reuse ;  /* 0x000000000a2072ca */ /* 0x040fe400000e0000 */
[----:B------:R-:W-:Y:S02]  /*1c120*/  R2UR UR33, R11 ;  /* 0x000000000b2172ca */ /* 0x000fe400000e0000 */
[----:B-1----:R-:W-:Y:S02]  /*1c130*/  MOV R2, UR39 ;  /* 0x0000002700027c02 */ /* 0x002fe40008000f00 */
[----:B------:R-:W-:Y:S02]  /*1c140*/  R2UR UR39, R93 ;  /* 0x000000005d2772ca */ /* 0x000fe400000e0000 */
[----:B------:R-:W-:-:S02]  /*1c150*/  R2UR UR56, R10 ;  /* 0x000000000a3872ca */ /* 0x000fc400000e0000 */
[----:B------:R-:W-:Y:S02]  /*1c160*/  R2UR UR57, R11 ;  /* 0x000000000b3972ca */ /* 0x000fe400000e0000 */
[----:B------:R-:W-:-:S07]  /*1c170*/  MOV R0, UR36 ;  /* 0x0000002400007c02 */ /* 0x000fce0008000f00 */
        /* <DEDUP_REMOVED lines=68> */
[C---:B------:R-:W-:Y:S01]  /*1c5c0*/  R2UR UR12, R4.reuse ;  /* 0x00000000040c72ca */ /* 0x040fe200000e0000 */
[----:B------:R-:W-:Y:S01]  /*1c5d0*/  IMAD.MOV.U32 R21, RZ, RZ, R95 ;  /* 0x000000ffff157224 */ /* 0x000fe200078e005f */
[----:B------:R-:W-:-:S02]  /*1c5e0*/  R2UR UR24, R4 ;  /* 0x00000000041872ca */ /* 0x000fc400000e0000 */
        /* <DEDUP_REMOVED lines=38> */
[----:B0-----:R-:W-:-:S06]  /*1c850*/  WARPGROUP.ARRIVE ;  /* 0x00000000000079c5 */ /* 0x001fcc0000000000 */
[----:B------:R-:W-:Y:S01]  /*1c860*/  QGMMA.64x32x32.F32.E4M3.E4M3 R104, gdesc[UR24], RZ, !UPT, gsb0 ;  /* 0x00600000186879f3 */ /* 0x000fe2000c0008ff */
[----:B------:R-:W-:Y:S02]  /*1c870*/  R2UR UR26, R88 ;  /* 0x00000000581a72ca */ /* 0x000fe400000e0000 */
[----:B------:R-:W-:Y:S01]  /*1c880*/  R2UR UR27, R89 ;  /* 0x00000000591b72ca */ /* 0x000fe200000e0000 */
[----:B------:R-:W-:Y:S02]  /*1c890*/  WARPGROUP.DEPBAR.LE gsb0, 0x0 ;  /* 0x00008000000079c5 */ /* 0x000fe40000010000 */
[----:B---3--:R-:W-:-:S06]  /*1c8a0*/  WARPGROUP.ARRIVE ;  /* 0x00000000000079c5 */ /* 0x008fcc0000000000 */
        /* <DEDUP_REMOVED lines=141> */
.L_x_8136:
[----:B-----5:R-:W-:Y:S01]  /*1d180*/  SHF.L.U32 R0, R12, 0x1f, RZ ;  /* 0x0000001f0c007819 */ /* 0x020fe200000006ff */
[----:B------:R-:W-:-:S04]  /*1d190*/  IMAD R3, R235, 0x8, R16 ;  /* 0x00000008eb037824 */ /* 0x000fc800078e0210 */
[----:B------:R0:W1:Y:S01]  /*1d1a0*/  SYNCS.PHASECHK.TRANS64.TRYWAIT P0, [R3+URZ+0x2e850], R0 ;  /* 0x02e85000030075a7 */ /* 0x000062000800017f */
[----:B------:R-:W-:Y:S05]  /*1d1b0*/  @!P1 BRA `(.L_x_8137) ;  /* 0x0000000000049947 */ /* 0x000fea0003800000 */
[----:B------:R-:W-:Y:S01]  /*1d1c0*/  BPT.TRAP 0x1 ;  /* 0x000000040000795c */ /* 0x000fe20000300000 */
.L_x_8137:
[----:B-1----:R-:W-:Y:S05]  /*1d1d0*/  @P0 BRA `(.L_x_8135) ;  /* 0x0000000000080947 */ /* 0x002fea0003800000 */
[----:B------:R-:W1:Y:S02]  /*1d1e0*/  SYNCS.PHASECHK.TRANS64.TRYWAIT P0, [R3+URZ+0x2e850], R0 ;  /* 0x02e85000030075a7 */ /* 0x000e64000800017f */
[----:B-1----:R-:W-:Y:S05]  /*1d1f0*/  @!P0 BRA `(.L_x_8138) ;  /* 0x000000e000cc8947 */ /* 0x002fea0003800000 */
.L_x_8135:
[----:B01---5:R-:W-:Y:S01]  /*1d200*/  VIADD R0, R16, 0x400 ;  /* 0x0000040010007836 */ /* 0x023fe20000000000 */
        /* <DEDUP_REMOVED lines=133> */
[----:B0-----:R-:W-:Y:S02]  /*1da60*/  LOP3.LUT R226, R227, 0x7f, RZ, 0xc0, !PT ;  /* 0x0000007fe3e27812 */ /* 0x001fe400078ec0ff */
[----:B------:R-:W-:Y:S01]  /*1da70*/  FMNMX.FTZ R0, R99, R0, !PT ;  /* 0x0000000063007209 */ /* 0x000fe20007810000 */
[----:B------:R-:W0:Y:S01]  /*1da80*/  S2R R227, SR_TID.X ;  /* 0x0000000000e37919 */ /* 0x000e220000002100 */
[----:B------:R-:W-:Y:S02]  /*1da90*/  ISETP.NE.AND P0, PT, R226, RZ, PT ;  /* 0x000000ffe200720c */ /* 0x000fe40003f05270 */
[----:B------:R-:W-:-:S04]  /*1daa0*/  FMNMX.FTZ R0, R102, R0, !PT ;  /* 0x0000000066007209 */ /* 0x000fc80007810000 */
[----:B------:R-:W-:-:S05]  /*1dab0*/  FMNMX.FTZ R0, R103, R0, !PT ;  /* 0x0000000067007209 */ /* 0x000fca0007810000 */
[----:B------:R-:W1:Y:S01]  /*1dac0*/  SHFL.BFLY PT, R13, R0, 0x2, 0x1f ;  /* 0x0c401f00000d7f89 */ /* 0x000e6200000e0000 */
[----:B0-----:R-:W-:Y:S02]  /*1dad0*/  SHF.R.U32.HI R227, RZ, 0x7, R227 ;  /* 0x00000007ffe37819 */ /* 0x001fe400000116e3 */
[----:B-1----:R-:W-:-:S05]  /*1dae0*/  FMNMX.FTZ R0, R0, R13, !PT ;  /* 0x0000000d00007209 */ /* 0x002fca0007810000 */
[----:B------:R-:W0:Y:S02]  /*1daf0*/  SHFL.BFLY PT, R13, R0, 0x1, 0x1f ;  /* 0x0c201f00000d7f89 */ /* 0x000e2400000e0000 */
[----:B0-----:R-:W-:Y:S01]  /*1db00*/  FMNMX.FTZ R0, R0, R13, !PT ;  /* 0x0000000d00007209 */ /* 0x001fe20007810000 */
        /* <DEDUP_REMOVED lines=12> */
[----:B------:R-:W0:Y:S01]  /*1dbd0*/  SHFL.BFLY PT, R20, R3, 0x2, 0x1f ;  /* 0x0c401f0003147f89 */ /* 0x000e2200000e0000 */
[----:B------:R-:W-:Y:S01]  /*1dbe0*/  IMAD.MOV.U32 R21, RZ, RZ, -0x3ffffff0 ;  /* 0xc0000010ff157424 */ /* 0x000fe200078e00ff */
[----:B0-----:R-:W-:Y:S01]  /*1dbf0*/  FMNMX.FTZ R3, R3, R20, !PT ;  /* 0x0000001403037209 */ /* 0x001fe20007810000 */
[----:B------:R-:W-:Y:S01]  /*1dc00*/  VIADD R20, R12, 0x500 ;  /* 0x000005000c147836 */ /* 0x000fe20000000000 */
[----:B------:R-:W-:Y:S02]  /*1dc10*/  WARPGROUP.DEPBAR.LE gsb0, 0x0 ;  /* 0x00008000000079c5 */ /* 0x000fe40000010000 */
[----:B------:R-:W-:-:S06]  /*1dc20*/  WARPGROUP.ARRIVE ;  /* 0x00000000000079c5 */ /* 0x000fcc0000000000 */
[----:B------:R-:W-:Y:S01]  /*1dc30*/  QGMMA.64x128x32.F32.E4M3.E4M3 R24, R208, gdesc[UR4], R24, gsb0 ;  /* 0x01e00004d0187df3 */ /* 0x000fe20008000818 */
[----:B------:R-:W-:Y:S01]  /*1dc40*/  R2UR UR6, R20 ;  /* 0x00000000140672ca */ /* 0x000fe200000e0000 */
[----:B------:R-:W-:-:S01]  /*1dc50*/  FADD.FTZ R20, -R0, R233 ;  /* 0x000000e900147221 */ /* 0x000fc20000010100 */
[----:B------:R-:W-:-:S03]  /*1dc60*/  R2UR UR7, R21 ;  /* 0x00000000150772ca */ /* 0x000fc600000e0000 */
[----:B------:R-:W-:-:S06]  /*1dc70*/  FMUL.FTZ R20, R2, R20 ;  /* 0x0000001402147220 */ /* 0x000fcc0000410000 */
[----:B------:R-:W-:Y:S01]  /*1dc80*/  MUFU.EX2 R20, R20 ;  /* 0x0000001400147308 */ /* 0x000fe20000000800 */
[----:B------:R-:W-:Y:S02]  /*1dc90*/  WARPGROUP.DEPBAR.LE gsb0, 0x0 ;  /* 0x00008000000079c5 */ /* 0x000fe40000010000 */
[----:B------:R-:W-:Y:S01]  /*1dca0*/  WARPGROUP.ARRIVE ;  /* 0x00000000000079c5 */ /* 0x000fe20000000000 */
[----:B------:R-:W0:Y:S05]  /*1dcb0*/  SHFL.BFLY PT, R208, R3, 0x1, 0x1f ;  /* 0x0c201f0003d07f89 */ /* 0x000e2a00000e0000 */
[----:B------:R-:W-:Y:S01]  /*1dcc0*/  QGMMA.64x128x32.F32.E4M3.E4M3 R24, R204, gdesc[UR4], R24, gsb0 ;  /* 0x01e00004cc187df3 */ /* 0x000fe20008000818 */
[----:B0-----:R-:W-:-:S05]  /*1dcd0*/  FMNMX.FTZ R3, R3, R208, !PT ;  /* 0x000000d003037209 */ /* 0x001fca0007810000 */
        /* <DEDUP_REMOVED lines=54> */
[C---:B------:R-:W-:Y:S01]  /*1e040*/  FFMA.FTZ R100, R2.reuse, R100, -R21 ;  /* 0x0000006402647223 */ /* 0x040fe20000010815 */
[----:B------:R-:W-:Y:S01]  /*1e050*/  FMUL.FTZ R13, R2, R13 ;  /* 0x0000000d020d7220 */ /* 0x000fe20000410000 */
[----:B------:R-:W-:Y:S08]  /*1e060*/  MUFU.EX2 R184, R184 ;  /* 0x000000b800b87308 */ /* 0x000ff00000000800 */
[----:B------:R-:W0:Y:S08]  /*1e070*/  MUFU.EX2 R13, R13 ;  /* 0x0000000d000d7308 */ /* 0x000e300000000800 */
[----:B------:R-:W1:Y:S08]  /*1e080*/  MUFU.EX2 R185, R185 ;  /* 0x000000b900b97308 */ /* 0x000e700000000800 */
[----:B------:R-:W2:Y:S01]  /*1e090*/  MUFU.EX2 R188, R188 ;  /* 0x000000bc00bc7308 */ /* 0x000ea20000000800 */
[----:B0-----:R-:W-:-:S07]  /*1e0a0*/  FFMA.FTZ R236, R13, R236, R184 ;  /* 0x000000ec0dec7223 */ /* 0x001fce00000100b8 */
        /* <DEDUP_REMOVED lines=9> */
[----:B------:R-:W-:-:S01]  /*1e140*/  FFMA.FTZ R204, R2, R88, -R21 ;  /* 0x0000005802cc7223 */ /* 0x000fc20000010815 */
[C-C-:B------:R-:W-:Y:S01]  /*1e150*/  FFMA.FTZ R205, R2.reuse, R89, -R21.reuse ;  /* 0x0000005902cd7223 */ /* 0x140fe20000010815 */
[----:B------:R-:W-:-:S01]  /*1e160*/  FFMA.FTZ R21, R2, R101, -R21 ;  /* 0x0000006502157223 */ /* 0x000fc20000010815 */
[----:B------:R-:W-:Y:S01]  /*1e170*/  FFMA.FTZ R101, R2, R0, -8 ;  /* 0xc100000002657423 */ /* 0x000fe20000010000 */
[----:B------:R-:W-:Y:S01]  /*1e180*/  MUFU.EX2 R197, R197 ;  /* 0x000000c500c57308 */ /* 0x000fe20000000800 */
[----:B--2---:R-:W-:-:S01]  /*1e190*/  FADD.FTZ R236, R193, R236 ;  /* 0x000000ecc1ec7221 */ /* 0x004fc20000010000 */
[----:B------:R-:W-:Y:S01]  /*1e1a0*/  WARPGROUP.ARRIVE ;  /* 0x00000000000079c5 */ /* 0x000fe20000000000 */
[----:B------:R-:W-:-:S01]  /*1e1b0*/  FFMA.FTZ R186, R2, R186, -R101 ;  /* 0x000000ba02ba7223 */ /* 0x000fc20000010865 */
        /* <DEDUP_REMOVED lines=19> */
[----:B------:R-:W-:Y:S01]  /*1e2f0*/  FFMA.FTZ R158, R2, R158, -R101 ;  /* 0x0000009e029e7223 */ /* 0x000fe20000010865 */
[----:B0-----:R-:W-:-:S01]  /*1e300*/  FADD.FTZ R236, R196, R236 ;  /* 0x000000ecc4ec7221 */ /* 0x001fc20000010000 */
[----:B------:R-:W0:Y:S01]  /*1e310*/  MUFU.EX2 R190, R190 ;  /* 0x000000be00be7308 */ /* 0x000e220000000800 */
[----:B-1----:R-:W-:-:S01]  /*1e320*/  FFMA.FTZ R14, R20, R14, R186 ;  /* 0x0000000e140e7223 */ /* 0x002fc200000100ba */
[----:B------:R-:W-:Y:S01]  /*1e330*/  FFMA.FTZ R159, R2, R159, -R101 ;  /* 0x0000009f029f7223 */ /* 0x000fe20000010865 */
[----:B------:R-:W-:-:S01]  /*1e340*/  FADD.FTZ R236, R197, R236 ;  /* 0x000000ecc5ec7221 */ /* 0x000fc20000010000 */
        /* <DEDUP_REMOVED lines=41> */
[----:B------:R-:W-:-:S03]  /*1e5e0*/  FFMA.FTZ R102, R2, R102, -R101 ;  /* 0x0000006602667223 */ /* 0x000fc60000010865 */
        /* <DEDUP_REMOVED lines=66> */
[----:B------:R-:W-:Y:S02]  /*1ea10*/  VIADD R88, R12, 0x600 ;  /* 0x000006000c587836 */ /* 0x000fe40000000000 */
[----:B------:R-:W-:-:S03]  /*1ea20*/  FFMA.FTZ R12, R2, R111, -R101 ;  /* 0x0000006f020c7223 */ /* 0x000fc60000010865 */
[----:B------:R-:W-:Y:S01]  /*1ea30*/  R2UR UR6, R88 ;  /* 0x00000000580672ca */ /* 0x000fe200000e0000 */
[----:B------:R-:W0:Y:S01]  /*1ea40*/  MUFU.EX2 R161, R161 ;  /* 0x000000a100a17308 */ /* 0x000e220000000800 */
[----:B-1----:R-:W-:-:S01]  /*1ea50*/  FADD.FTZ R236, R160, R236 ;  /* 0x000000eca0ec7221 */ /* 0x002fc20000010000 */
[----:B------:R-:W-:-:S06]  /*1ea60*/  FFMA.FTZ R88, R2, R115, -R101 ;  /* 0x0000007302587223 */ /* 0x000fcc0000010865 */
[----:B------:R-:W1:Y:S01]  /*1ea70*/  MUFU.EX2 R146, R146 ;  /* 0x0000009200927308 */ /* 0x000e620000000800 */
[----:B--2---:R-:W-:-:S07]  /*1ea80*/  FADD.FTZ R89, R143, R89 ;  /* 0x000000598f597221 */ /* 0x004fce0000010000 */
[----:B------:R-:W2:Y:S01]  /*1ea90*/  MUFU.EX2 R164, R164 ;  /* 0x000000a400a47308 */ /* 0x000ea20000000800 */
[----:B0-----:R-:W-:-:S07]  /*1eaa0*/  FADD.FTZ R236, R161, R236 ;  /* 0x000000eca1ec7221 */ /* 0x001fce0000010000 */
[----:B------:R-:W0:Y:S01]  /*1eab0*/  MUFU.EX2 R165, R165 ;  /* 0x000000a500a57308 */ /* 0x000e220000000800 */
[----:B-1----:R-:W-:-:S01]  /*1eac0*/  FADD.FTZ R111, R146, R89 ;  /* 0x00000059926f7221 */ /* 0x002fc20000010000 */
[----:B------:R-:W-:-:S05]  /*1ead0*/  IMAD.MOV.U32 R89, RZ, RZ, -0x3ffffff0 ;  /* 0xc0000010ff597424 */ /* 0x000fca00078e00ff */
[----:B------:R-:W-:Y:S01]  /*1eae0*/  R2UR UR7, R89 ;  /* 0x00000000590772ca */ /* 0x000fe200000e0000 */
[----:B------:R-:W1:Y:S01]  /*1eaf0*/  MUFU.EX2 R136, R136 ;  /* 0x0000008800887308 */ /* 0x000e620000000800 */
[----:B--2---:R-:W-:-:S01]  /*1eb00*/  FADD.FTZ R236, R164, R236 ;  /* 0x000000eca4ec7221 */ /* 0x004fc20000010000 */
[C-C-:B------:R-:W-:Y:S01]  /*1eb10*/  FFMA.FTZ R89, R2.reuse, R119, -R101.reuse ;  /* 0x0000007702597223 */ /* 0x140fe20000010865 */
[----:B------:R-:W-:-:S05]  /*1eb20*/  FFMA.FTZ R101, R2, R103, -R101 ;  /* 0x0000006702657223 */ /* 0x000fca0000010865 */
[----:B------:R-:W2:Y:S01]  /*1eb30*/  MUFU.EX2 R137, R137 ;  /* 0x0000008900897308 */ /* 0x000ea20000000800 */
[----:B0-----:R-:W-:-:S03]  /*1eb40*/  FADD.FTZ R236, R165, R236 ;  /* 0x000000eca5ec7221 */ /* 0x001fc60000010000 */
[----:B------:R-:W-:Y:S04]  /*1eb50*/  QGMMA.64x128x32.F32.E4M3.E4M3 R24, R200, gdesc[UR4], R24, gsb0 ;  /* 0x01e00004c8187df3 */ /* 0x000fe80008000818 */
        /* <DEDUP_REMOVED lines=77> */
[----:B0-----:R-:W-:Y:S02]  /*1f030*/  @!P0 IMAD R14, R231, 0x8, R16 ;  /* 0x00000008e70e8824 */ /* 0x001fe400078e0210 */
[----:B--2---:R-:W-:-:S02]  /*1f040*/  FADD.FTZ R111, R113, R111 ;  /* 0x0000006f716f7221 */ /* 0x004fc40000010000 */
[----:B------:R-:W-:Y:S02]  /*1f050*/  @!P0 VIADD R14, R14, 0x2e840 ;  /* 0x0002e8400e0e8836 */ /* 0x000fe40000000000 */
[----:B------:R-:W0:Y:S03]  /*1f060*/  MUFU.EX2 R116, R116 ;  /* 0x0000007400747308 */ /* 0x000e260000000800 */
[----:B------:R-:W-:-:S04]  /*1f070*/  @!P0 PRMT R14, RZ, 0x654, R14 ;  /* 0x00000654ff0e8816 */ /* 0x000fc8000000000e */
[----:B------:R1:W-:Y:S01]  /*1f080*/  @!P0 SYNCS.ARRIVE.TRANS64.RED.A1T0 RZ, [R14+URZ], RZ ;  /* 0x000000ff0eff89a7 */ /* 0x0003e2000810043f */
        /* <DEDUP_REMOVED lines=37> */
[----:B---3--:R-:W-:-:S01]  /*1f2e0*/  FADD.FTZ R115, R102, R115 ;  /* 0x0000007366737221 */ /* 0x008fc20000010000 */
[----:B0-----:R-:W-:-:S03]  /*1f2f0*/  FADD.FTZ R236, R21, R111 ;  /* 0x0000006f15ec7221 */ /* 0x001fc60000010000 */
[----:B-1----:R-:W-:Y:S01]  /*1f300*/  FADD.FTZ R14, R101, R115 ;  /* 0x00000073650e7221 */ /* 0x002fe20000010000 */
[----:B------:R-:W-:Y:S06]  /*1f310*/  @!P1 BRA `(.L_x_8139) ;  /* 0x0000000000049947 */ /* 0x000fec0003800000 */
[----:B------:R-:W-:Y:S01]  /*1f320*/  BPT.TRAP 0x1 ;  /* 0x000000040000795c */ /* 0x000fe20000300000 */
.L_x_8139:
        /* <DEDUP_REMOVED lines=11> */
[----:B------:R-:W-:Y:S01]  /*1f3e0*/  F2FP.SATFINITE.E4M3.F32.PACK_AB_MERGE_C R106, R107, R106, R12 ;  /* 0x0000006a6b6a723e */ /* 0x000fe2000480700c */
        /* <DEDUP_REMOVED lines=114> */
[----:B------:R-:W-:Y:S02]  /*1fb10*/  IMAD.MOV.U32 R204, RZ, RZ, R108 ;  /* 0x000000ffffcc7224 */ /* 0x000fe400078e006c */
[----:B------:R-:W-:Y:S01]  /*1fb20*/  IMAD.MOV.U32 R205, RZ, RZ, R106 ;  /* 0x000000ffffcd7224 */ /* 0x000fe200078e006a */
[----:B--2---:R-:W-:Y:S01]  /*1fb30*/  R2UR UR4, R103 ;  /* 0x00000000670472ca */ /* 0x004fe200000e0000 */
[----:B------:R-:W-:-:S02]  /*1fb40*/  IMAD R103, R235, 0x8, R16 ;  /* 0x00000008eb677824 */ /* 0x000fc400078e0210 */
[----:B------:R-:W-:Y:S02]  /*1fb50*/  IMAD.MOV.U32 R235, RZ, RZ, R231 ;  /* 0x000000ffffeb7224 */ /* 0x000fe400078e00e7 */
[----:B------:R-:W-:-:S08]  /*1fb60*/  VIADD R103, R103, 0x2e860 ;  /* 0x0002e86067677836 */ /* 0x000fd00000000000 */
[----:B------:R-:W-:-:S05]  /*1fb70*/  IMAD.U32 R111, RZ, RZ, UR4 ;  /* 0x00000004ff6f7e24 */ /* 0x000fca000f8e00ff */
[----:B------:R-:W-:-:S04]  /*1fb80*/  PRMT R103, R111, 0x654, R103 ;  /* 0x000006546f677816 */ /* 0x000fc80000000067 */
[----:B------:R1:W-:Y:S01]  /*1fb90*/  SYNCS.ARRIVE.TRANS64.RED.A1T0 RZ, [R103+URZ], RZ ;  /* 0x000000ff67ff79a7 */ /* 0x0003e2000810043f */
[----:B------:R-:W-:Y:S05]  /*1fba0*/  @P0 BRA `(.L_x_8140) ;  /* 0xffffffbc00f00947 */ /* 0x000fea000383ffff */
.L_x_8129:
[----:B------:R-:W-:Y:S05]  /*1fbb0*/  WARPSYNC.ALL ;  /* 0x0000000000007948 */ /* 0x000fea0003800000 */
[----:B------:R-:W-:Y:S06]  /*1fbc0*/  BAR.ARV 0x8, 0x180 ;  /* 0x0206000000007b1d */ /* 0x000fec0000002000 */
[----:B------:R-:W-:Y:S05]  /*1fbd0*/  @!P1 BRA `(.L_x_8141) ;  /* 0x0000000000049947 */ /* 0x000fea0003800000 */
[----:B------:R-:W-:Y:S01]  /*1fbe0*/  BPT.TRAP 0x1 ;  /* 0x000000040000795c */ /* 0x000fe20000300000 */
.L_x_8141:
[----:B------:R-:W-:Y:S01]  /*1fbf0*/  IMAD R13, R231, 0x8, R16 ;  /* 0x00000008e70d7824 */ /* 0x000fe200078e0210 */
[----:B------:R-:W-:-:S04]  /*1fc00*/  SHF.L.U32 R4, R232, 0x1f, RZ ;  /* 0x0000001fe8047819 */ /* 0x000fc800000006ff */
[----:B------:R2:W3:Y:S01]  /*1fc10*/  SYNCS.PHASECHK.TRANS64.TRYWAIT P0, [R13+URZ+0x2e850], R4 ;  /* 0x02e850040d0075a7 */ /* 0x0004e2000800017f */
[----:B------:R-:W-:Y:S05]  /*1fc20*/  @!P1 BRA `(.L_x_8142) ;  /* 0x0000000000049947 */ /* 0x000fea0003800000 */
[----:B------:R-:W-:Y:S01]  /*1fc30*/  BPT.TRAP 0x1 ;  /* 0x000000040000795c */ /* 0x000fe20000300000 */
.L_x_8142:
[----:B------:R-:W-:-:S05]  /*1fc40*/  VIADD R16, R16, 0x400 ;  /* 0x0000040010107836 */ /* 0x000fca0000000000 */
[----:B------:R-:W-:-:S04]  /*1fc50*/  SHF.R.U32.HI R16, RZ, 0x4, R16 ;  /* 0x00000004ff107819 */ /* 0x000fc80000011610 */
[----:B------:R-:W-:-:S04]  /*1fc60*/  LOP3.LUT R16, R16, 0x3fff, RZ, 0xc0, !PT ;  /* 0x00003fff10107812 */ /* 0x000fc800078ec0ff */
[----:B------:R-:W-:Y:S01]  /*1fc70*/  LOP3.LUT R16, R16, 0x10000, RZ, 0xfc, !PT ;  /* 0x0001000010107812 */ /* 0x000fe200078efcff */
[----:B---3--:R-:W-:Y:S06]  /*1fc80*/  @P0 BRA `(.L_x_8143) ;  /* 0x0000000000080947 */ /* 0x008fec0003800000 */
[----:B------:R-:W3:Y:S02]  /*1fc90*/  SYNCS.PHASECHK.TRANS64.TRYWAIT P0, [R13+URZ+0x2e850], R4 ;  /* 0x02e850040d0075a7 */ /* 0x000ee4000800017f */
[----:B---3--:R-:W-:Y:S05]  /*1fca0*/  @!P0 BRA `(.L_x_8144) ;  /* 0x000000b800348947 */ /* 0x008fea0003800000 */
.L_x_8143:
[----:B--23--:R-:W-:Y:S01]  /*1fcb0*/  IMAD R4, R231, 0x700, R16 ;  /* 0x00000700e7047824 */ /* 0x00cfe200078e0210 */
[----:B------:R-:W2:Y:S01]  /*1fcc0*/  LDL R20, [R1+0xa4] ;  /* 0x0000a40001147983 */ /* 0x000ea20000100800 */
[----:B------:R-:W-:Y:S01]  /*1fcd0*/  IMAD.MOV.U32 R5, RZ, RZ, -0x3ffffff0 ;  /* 0xc0000010ff057424 */ /* 0x000fe200078e00ff */
[----:B------:R-:W-:Y:S05]  /*1fce0*/  WARPSYNC.ALL ;  /* 0x0000000000007948 */ /* 0x000fea0003800000 */
[C---:B------:R-:W-:Y:S01]  /*1fcf0*/  R2UR UR6, R4.reuse ;  /* 0x00000000040672ca */ /* 0x040fe200000e0000 */
[----:B------:R-:W-:Y:S01]  /*1fd00*/  VIADD R6, R4, 0x100 ;  /* 0x0000010004067836 */ /* 0x000fe20000000000 */
[----:B------:R-:W-:Y:S01]  /*1fd10*/  R2UR UR7, R5 ;  /* 0x00000000050772ca */ /* 0x000fe200000e0000 */
[----:B------:R-:W-:Y:S01]  /*1fd20*/  WARPGROUP.ARRIVE ;  /* 0x00000000000079c5 */ /* 0x000fe20000000000 */
[----:B------:R-:W-:Y:S01]  /*1fd30*/  IMAD.MOV.U32 R7, RZ, RZ, -0x3ffffff0 ;  /* 0xc0000010ff077424 */ /* 0x000fe200078e00ff */
[----:B------:R-:W3:Y:S01]  /*1fd40*/  LDL R15, [R1+0x90] ;  /* 0x00009000010f7983 */ /* 0x000ee20000100800 */
        /* <DEDUP_REMOVED lines=11> */
[----:B------:R-:W2:Y:S08]  /*1fe00*/  @P0 LDC.64 R8, c[0x0][0x9c8] ;  /* 0x00027200ff080b82 */ /* 0x000eb00000000a00 */
        /* <DEDUP_REMOVED lines=12> */
[-C--:B--2---:R-:W-:Y:S01]  /*1fed0*/  @P0 IMAD R6, R20, R8.reuse, RZ ;  /* 0x0000000814060224 */ /* 0x084fe200078e02ff */
[----:B------:R-:W-:Y:S01]  /*1fee0*/  R2UR UR7, R7 ;  /* 0x00000000070772ca */ /* 0x000fe200000e0000 */
[----:B------:R-:W-:Y:S02]  /*1fef0*/  VIADD R20, R4, 0x400 ;  /* 0x0000040004147836 */ /* 0x000fe40000000000 */
[C---:B---3--:R-:W-:Y:S01]  /*1ff00*/  @P0 IMAD R5, R15.reuse, R9, R6 ;  /* 0x000000090f050224 */ /* 0x048fe200078e0206 */
[----:B----4-:R-:W-:Y:S01]  /*1ff10*/  @P0 SHF.R.S32.HI R9, RZ, 0x1f, R12 ;  /* 0x0000001fff090819 */ /* 0x010fe2000001140c */
[----:B------:R-:W-:-:S04]  /*1ff20*/  @P0 IMAD.WIDE.U32 R6, R15, R8, RZ ;  /* 0x000000080f060225 */ /* 0x000fc800078e00ff */
[-C--:B-----5:R-:W-:Y:S02]  /*1ff30*/  @P0 IMAD R8, R9, R10.reuse, RZ ;  /* 0x0000000a09080224 */ /* 0x0a0fe400078e02ff */
[----:B------:R-:W-:Y:S02]  /*1ff40*/  @P0 IMAD.IADD R7, R7, 0x1, R5 ;  /* 0x0000000107070824 */ /* 0x000fe400078e0205 */
[C---:B------:R-:W-:Y:S02]  /*1ff50*/  @P0 IMAD R5, R12.reuse, R11, R8 ;  /* 0x0000000b0c050224 */ /* 0x040fe400078e0208 */
[----:B------:R-:W-:-:S04]  /*1ff60*/  @P0 IMAD.WIDE.U32 R6, R12, R10, R6 ;  /* 0x0000000a0c060225 */ /* 0x000fc800078e0006 */
[----:B------:R-:W-:Y:S01]  /*1ff70*/  @P0 IMAD.IADD R5, R7, 0x1, R5 ;  /* 0x0000000107050824 */ /* 0x000fe200078e0205 */
[----:B------:R-:W-:Y:S01]  /*1ff80*/  @P0 LEA R8, P2, R6, UR4, 0x2 ;  /* 0x0000000406080c11 */ /* 0x000fe2000f8410ff */
[----:B------:R-:W-:-:S03]  /*1ff90*/  IMAD.MOV.U32 R10, RZ, RZ, 0x3f800000 ;  /* 0x3f800000ff0a7424 */ /* 0x000fc600078e00ff */
[----:B------:R-:W-:-:S05]  /*1ffa0*/  @P0 LEA.HI.X R9, R6, UR5, R5, 0x2, P2 ;  /* 0x0000000506090c11 */ /* 0x000fca00090f1405 */
[----:B------:R2:W3:Y:S01]  /*1ffb0*/  @P0 LDG.E R10, desc[UR8][R8.64] ;  /* 0x00000008080a0981 */ /* 0x0004e2000c1e1900 */
        /* <DEDUP_REMOVED lines=14> */
[----:B------:R-:W4:Y:S01]  /*200a0*/  SHFL.BFLY PT, R7, R236, 0x2, 0x1f ;  /* 0x0c401f00ec077f89 */ /* 0x000f2200000e0000 */
[----:B------:R-:W-:Y:S02]  /*200b0*/  WARPGROUP.DEPBAR.LE gsb0, 0x0 ;  /* 0x00008000000079c5 */ /* 0x000fe40000010000 */
[----:B------:R-:W-:-:S06]  /*200c0*/  WARPGROUP.ARRIVE ;  /* 0x00000000000079c5 */ /* 0x000fcc0000000000 */
[----:B------:R-:W-:Y:S01]  /*200d0*/  QGMMA.64x128x32.F32.E4M3.E4M3 R24, R204, gdesc[UR4], R24, gsb0 ;  /* 0x01e00004cc187df3 */ /* 0x000fe20008000818 */
[----:B------:R-:W-:Y:S02]  /*200e0*/  R2UR UR6, R4 ;  /* 0x00000000040672ca */ /* 0x000fe400000e0000 */
[----:B------:R-:W-:Y:S02]  /*200f0*/  R2UR UR7, R5 ;  /* 0x00000000050772ca */ /* 0x000fe400000e0000 */
[----:B------:R-:W5:Y:S01]  /*20100*/  SHFL.BFLY PT, R5, R14, 0x2, 0x1f ;  /* 0x0c401f000e057f89 */ /* 0x000f6200000e0000 */
[----:B----4-:R-:W-:-:S05]  /*20110*/  FADD.FTZ R7, R7, R236 ;  /* 0x000000ec07077221 */ /* 0x010fca0000010000 */
[----:B------:R-:W4:Y:S01]  /*20120*/  SHFL.BFLY PT, R4, R7, 0x1, 0x1f ;  /* 0x0c201f0007047f89 */ /* 0x000f2200000e0000 */
[----:B-----5:R-:W-:-:S05]  /*20130*/  FADD.FTZ R5, R5, R14 ;  /* 0x0000000e05057221 */ /* 0x020fca0000010000 */
[----:B------:R-:W5:Y:S01]  /*20140*/  SHFL.BFLY PT, R6, R5, 0x1, 0x1f ;  /* 0x0c201f0005067f89 */ /* 0x000f6200000e0000 */
[----:B----4-:R-:W-:-:S05]  /*20150*/  FADD.FTZ R11, R7, R4 ;  /* 0x00000004070b7221 */ /* 0x010fca0000010000 */
[C---:B------:R-:W-:Y:S01]  /*20160*/  FSETP.NE.FTZ.AND P0, PT, R11.reuse, RZ, PT ;  /* 0x000000ff0b00720b */ /* 0x040fe20003f15000 */
[----:B------:R-:W-:Y:S01]  /*20170*/  FMUL.FTZ R15, R11, 0.00390625 ;  /* 0x3b8000000b0f7820 */ /* 0x000fe20000410000 */
[----:B--2---:R-:W-:-:S04]  /*20180*/  IMAD.MOV.U32 R9, RZ, RZ, RZ ;  /* 0x000000ffff097224 */ /* 0x004fc800078e00ff */
[----:B------:R-:W-:Y:S01]  /*20190*/  FSETP.NE.FTZ.AND P2, PT, R15, RZ, PT ;  /* 0x000000ff0f00720b */ /* 0x000fe20003f55000 */
[----:B-----5:R-:W-:-:S04]  /*201a0*/  FADD.FTZ R12, R5, R6 ;  /* 0x00000006050c7221 */ /* 0x020fc80000010000 */
[----:B------:R-:W-:Y:S02]  /*201b0*/  FMUL.FTZ R8, R12, 0.00390625 ;  /* 0x3b8000000c087820 */ /* 0x000fe40000410000 */
[----:B------:R-:W-:Y:S03]  /*201c0*/  @P0 MUFU.RCP R9, R11 ;  /* 0x0000000b00090308 */ /* 0x000fe60000001000 */
[----:B------:R-:W-:Y:S01]  /*201d0*/  FSETP.NE.FTZ.AND P3, PT, R8, RZ, PT ;  /* 0x000000ff0800720b */ /* 0x000fe20003f75000 */
[----:B------:R-:W-:Y:S02]  /*201e0*/  WARPGROUP.DEPBAR.LE gsb0, 0x0 ;  /* 0x00008000000079c5 */ /* 0x000fe40000010000 */
[----:B------:R-:W-:-:S06]  /*201f0*/  WARPGROUP.ARRIVE ;  /* 0x00000000000079c5 */ /* 0x000fcc0000000000 */
[----:B------:R-:W-:Y:S01]  /*20200*/  QGMMA.64x128x32.F32.E4M3.E4M3 R24, R200, gdesc[UR4], R24, gsb0 ;  /* 0x01e00004c8187df3 */ /* 0x000fe20008000818 */
[----:B------:R-:W-:Y:S01]  /*20210*/  FSETP.NE.FTZ.AND P0, PT, R12, RZ, PT ;  /* 0x000000ff0c00720b */ /* 0x000fe20003f15000 */
[----:B------:R-:W-:Y:S02]  /*20220*/  IMAD.MOV.U32 R7, RZ, RZ, RZ ;  /* 0x000000ffff077224 */ /* 0x000fe400078e00ff */
[----:B------:R-:W2:Y:S08]  /*20230*/  @P3 MUFU.LG2 R8, R8 ;  /* 0x0000000800083308 */ /* 0x000eb00000000c00 */
[----:B------:R-:W4:Y:S08]  /*20240*/  @P2 MUFU.LG2 R6, R15 ;  /* 0x0000000f00062308 */ /* 0x000f300000000c00 */
[----:B------:R-:W5:Y:S01]  /*20250*/  @P0 MUFU.RCP R7, R12 ;  /* 0x0000000c00070308 */ /* 0x000f620000001000 */
[C---:B------:R-:W-:Y:S01]  /*20260*/  @P2 FMUL.FTZ R4, R2.reuse, 0.69314718246459960938 ;  /* 0x3f31721802042820 */ /* 0x040fe20000410000 */
[----:B------:R-:W-:Y:S01]  /*20270*/  @P3 FMUL.FTZ R2, R2, 0.69314718246459960938 ;  /* 0x3f31721802023820 */ /* 0x000fe20000410000 */
[----:B--2---:R-:W-:Y:S01]  /*20280*/  @P3 FMUL.FTZ R11, R8, 0.69314718246459960938 ;  /* 0x3f317218080b3820 */ /* 0x004fe20000410000 */
[----:B------:R-:W-:-:S02]  /*20290*/  IMAD.MOV.U32 R89, RZ, RZ, -0x800000 ;  /* 0xff800000ff597424 */ /* 0x000fc400078e00ff */
[----:B---3--:R-:W-:Y:S01]  /*202a0*/  FMUL.FTZ R9, R9, R10 ;  /* 0x0000000a09097220 */ /* 0x008fe20000410000 */
[----:B------:R-:W-:Y:S02]  /*202b0*/  IMAD.MOV.U32 R88, RZ, RZ, -0x800000 ;  /* 0xff800000ff587424 */ /* 0x000fe400078e00ff */
[----:B----4-:R-:W-:Y:S01]  /*202c0*/  @P2 FMUL.FTZ R5, R6, 0.69314718246459960938 ;  /* 0x3f31721806052820 */ /* 0x010fe20000410000 */
[----:B------:R-:W-:-:S03]  /*202d0*/  @P3 FFMA.FTZ R89, R2, R0, R11 ;  /* 0x0000000002593223 */ /* 0x000fc6000001000b */
[----:B------:R-:W-:Y:S01]  /*202e0*/  @P2 FFMA.FTZ R88, R4, R3, R5 ;  /* 0x0000000304582223 */ /* 0x000fe20000010005 */
[----:B-----5:R-:W-:Y:S01]  /*202f0*/  FMUL.FTZ R2, R7, R10 ;  /* 0x0000000a07027220 */ /* 0x020fe20000410000 */
[----:B------:R-:W-:Y:S02]  /*20300*/  WARPGROUP.DEPBAR.LE gsb0, 0x0 ;  /* 0x00008000000079c5 */ /* 0x000fe40000010000 */
[----:B------:R-:W-:Y:S05]  /*20310*/  @!P1 BRA `(.L_x_8145) ;  /* 0x0000000000049947 */ /* 0x000fea0003800000 */
[----:B------:R-:W-:Y:S01]  /*20320*/  BPT.TRAP 0x1 ;  /* 0x000000040000795c */ /* 0x000fe20000300000 */
.L_x_8145:
        /* <DEDUP_REMOVED lines=73> */
[----:B------:R-:W-:-:S03]  /*207c0*/  FMUL.FTZ R4, R75, R2 ;  /* 0x000000024b047220 */ /* 0x000fc60000410000 */
[----:B------:R-:W-:Y:S02]  /*207d0*/  PRMT R0, R3, 0x654, R0 ;  /* 0x0000065403007816 */ /* 0x000fe40000000000 */
[----:B------:R-:W-:Y:S02]  /*207e0*/  SEL R3, RZ, 0x1, P1 ;  /* 0x00000001ff037807 */ /* 0x000fe40000800000 */
[----:B------:R2:W-:Y:S02]  /*207f0*/  SYNCS.ARRIVE.TRANS64.RED.A1T0 RZ, [R0+URZ], RZ ;  /* 0x000000ff00ff79a7 */ /* 0x0005e4000810043f */
[----:B------:R-:W-:-:S03]  /*20800*/  LOP3.LUT R232, R232, R3, RZ, 0x3c, !PT ;  /* 0x00000003e8e87212 */ /* 0x000fc600078e3cff */
[----:B------:R-:W-:-:S06]  /*20810*/  UIADD3 UR4, UR4, 0x1, URZ ;  /* 0x0000000104047890 */ /* 0x000fcc000fffe03f */
[----:B--2---:R-:W-:-:S05]  /*20820*/  IMAD.U32 R0, RZ, RZ, UR4 ;  /* 0x00000004ff007e24 */ /* 0x004fca000f8e00ff */
[----:B------:R2:W-:Y:S02]  /*20830*/  STL [R1+0xa8], R0 ;  /* 0x0000a80001007387 */ /* 0x0005e40000100800 */
.L_x_8078:
[----:B------:R-:W-:Y:S05]  /*20840*/  WARPSYNC.ALL ;  /* 0x0000000000007948 */ /* 0x000fea0003800000 */
[----:B------:R-:W3:Y:S08]  /*20850*/  S2UR UR5, SR_CgaCtaId ;  /* 0x00000000000579c3 */ /* 0x000ef00000008800 */
[----:B------:R-:W-:Y:S06]  /*20860*/  BAR.SYNC.DEFER_BLOCKING 0x5, 0x180 ;  /* 0x0146000000007b1d */ /* 0x000fec0000010000 */
[----:B------:R-:W-:Y:S01]  /*20870*/  UMOV UR4, 0x400 ;  /* 0x0000040000047882 */ /* 0x000fe20000000000 */
[----:B------:R-:W-:Y:S01]  /*20880*/  BSSY B0, `(.L_x_8146) ;  /* 0x00002b4000007945 */ /* 0x000fe20003800000 */
[----:B---3--:R-:W-:-:S02]  /*20890*/  ULEA UR4, UR5, UR4, 0x18 ;  /* 0x0000000405047291 */ /* 0x008fc4000f8ec03f */
[----:B--2---:R-:W-:-:S04]  /*208a0*/  IMAD.U32 R0, RZ, RZ, UR5 ;  /* 0x00000005ff007e24 */ /* 0x004fc8000f8e00ff */
[----:B------:R-:W-:Y:S01]  /*208b0*/  IMAD.U32 R16, RZ, RZ, UR4 ;  /* 0x00000004ff107e24 */ /* 0x000fe2000f8e00ff */
[----:B------:R-:W-:Y:S04]  /*208c0*/  STL [R1+0x50], R0 ;  /* 0x0000500001007387 */ /* 0x000fe80000100800 */
[----:B------:R-:W2:Y:S04]  /*208d0*/  LDS.128 R64, [R16+0x2e8d0] ;  /* 0x02e8d00010407984 */ /* 0x000ea80000000c00 */
[----:B--2---:R2:W-:Y:S04]  /*208e0*/  STL.64 [R1+0x60], R64 ;  /* 0x0000604001007387 */ /* 0x0045e80000100a00 */
[----:B------:R2:W-:Y:S01]  /*208f0*/  STL.64 [R1+0x68], R66 ;  /* 0x0000684201007387 */ /* 0x0005e20000100a00 */
[----:B------:R-:W-:Y:S06]  /*20900*/  BAR.ARV 0x4, 0x180 ;  /* 0x0106000000007b1d */ /* 0x000fec0000002000 */
[----:B------:R-:W-:Y:S05]  /*20910*/  @P0 BRA `(.L_x_8147) ;  /* 0x0000001c00480947 */ /* 0x000fea0003800000 */
[----:B------:R-:W3:Y:S01]  /*20920*/  S2R R58, SR_TID.X ;  /* 0x00000000003a7919 */ /* 0x000ee20000002100 */
[----:B------:R-:W-:Y:S01]  /*20930*/  ULDC.64 UR4, c[0x4][0xa8] ;  /* 0x01002a0000047ab9 */ /* 0x000fe20000000a00 */
[----:B------:R-:W4:Y:S01]  /*20940*/  LDL R50, [R1+0xb8] ;  /* 0x0000b80001327983 */ /* 0x000f220000100800 */
[----:B------:R-:W-:Y:S01]  /*20950*/  ULDC.64 UR6, c[0x0][0x208] ;  /* 0x0000820000067ab9 */ /* 0x000fe20000000a00 */
[----:B---3--:R-:W-:-:S05]  /*20960*/  IMAD.SHL.U32 R0, R58, 0x4, RZ ;  /* 0x000000043a007824 */ /* 0x008fca00078e00ff */
        /* <DEDUP_REMOVED lines=23> */
[----:B--2---:R-:W-:-:S02]  /*20ae0*/  F2FP.BF16.F32.PACK_AB R65, R55, R26 ;  /* 0x0000001a3741723e */ /* 0x004fc400000010ff */
[----:B------:R-:W-:Y:S02]  /*20af0*/  MOV R56, R16 ;  /* 0x0000001000387202 */ /* 0x000fe40000000f00 */
[----:B0-----:R-:W-:Y:S02]  /*20b00*/  MOV R57, R43 ;  /* 0x0000002b00397202 */ /* 0x001fe40000000f00 */
[----:B------:R-:W-:Y:S02]  /*20b10*/  F2FP.BF16.F32.PACK_AB R43, R84, R5 ;  /* 0x00000005542b723e */ /* 0x000fe400000010ff */
[----:B------:R-:W-:Y:S02]  /*20b20*/  F2FP.BF16.F32.PACK_AB R30, R61, R24 ;  /* 0x000000183d1e723e */ /* 0x000fe400000010ff */
[----:B------:R-:W-:Y:S02]  /*20b30*/  F2FP.BF16.F32.PACK_AB R67, R63, R20 ;  /* 0x000000143f43723e */ /* 0x000fe400000010ff */
[----:B---3--:R-:W-:-:S02]  /*20b40*/  LOP3.LUT P0, R2, R58, 0x3, RZ, 0xc0, !PT ;  /* 0x000000033a027812 */ /* 0x008fc4000780c0ff */
[----:B------:R-:W-:Y:S02]  /*20b50*/  F2FP.BF16.F32.PACK_AB R94, R94, R95 ;  /* 0x0000005f5e5e723e */ /* 0x000fe400000010ff */
[----:B------:R-:W-:Y:S02]  /*20b60*/  F2FP.BF16.F32.PACK_AB R93, R92, R93 ;  /* 0x0000005d5c5d723e */ /* 0x000fe400000010ff */
[----:B------:R-:W-:Y:S02]  /*20b70*/  ISETP.EQ.OR P0, PT, R2, 0x3, !P0 ;  /* 0x000000030200780c */ /* 0x000fe40004702670 */
        /* <DEDUP_REMOVED lines=10> */
[----:B----4-:R-:W-:Y:S01]  /*20c20*/  IMAD.WIDE R4, R50, 0x2, R56 ;  /* 0x0000000232047825 */ /* 0x010fe200078e0238 */
[----:B------:R-:W-:Y:S02]  /*20c30*/  F2FP.BF16.F32.PACK_AB R50, R87, R6 ;  /* 0x000000065732723e */ /* 0x000fe400000010ff */
[C---:B------:R-:W-:Y:S02]  /*20c40*/  IADD3 R7, P5, R4.reuse, 0x4060, RZ ;  /* 0x0000406004077810 */ /* 0x040fe40007fbe0ff */
[----:B------:R-:W-:Y:S02]  /*20c50*/  IADD3 R9, P1, R4, 0x4040, RZ ;  /* 0x0000404004097810 */ /* 0x000fe40007f3e0ff */
[----:B------:R-:W-:Y:S02]  /*20c60*/  LOP3.LUT R6, R7, 0x380, RZ, 0xc0, !PT ;  /* 0x0000038007067812 */ /* 0x000fe400078ec0ff */
[----:B------:R-:W-:-:S02]  /*20c70*/  LOP3.LUT R8, R9, 0x380, RZ, 0xc0, !PT ;  /* 0x0000038009087812 */ /* 0x000fc400078ec0ff */
[----:B------:R-:W-:Y:S02]  /*20c80*/  IADD3 R15, P3, R4, 0x4000, RZ ;  /* 0x00004000040f7810 */ /* 0x000fe40007f7e0ff */
        /* <DEDUP_REMOVED lines=41> */
[----:B------:R-:W-:Y:S01]  /*20f20*/  LOP3.LUT R2, R0, 0x2, RZ, 0x3c, !PT ;  /* 0x0000000200027812 */ /* 0x000fe200078e3cff */
        /* <DEDUP_REMOVED lines=14> */
[----:B------:R-:W2:Y:S01]  /*21010*/  SHFL.IDX PT, R27, R27, R2, 0x1c1f ;  /* 0x001c1f021b1b7589 */ /* 0x000ea200000e0000 */
        /* <DEDUP_REMOVED lines=26> */
[----:B------:R-:W1:Y:S01]  /*211c0*/  SHFL.IDX PT, R38, R37, R0, 0x1c1f ;  /* 0x001c1f0025267589 */ /* 0x000e6200000e0000 */
[----:B------:R-:W-:Y:S02]  /*211d0*/  SEL R73, R42, R73, P0 ;  /* 0x000000492a497207 */ /* 0x000fe40000000000 */
[----:B------:R-:W-:Y:S01]  /*211e0*/  SEL R75, R77, R50, P0 ;  /* 0x000000324d4b7207 */ /* 0x000fe20000000000 */
[----:B------:R-:W-:Y:S01]  /*211f0*/  SHFL.IDX PT, R42, R41, R0, 0x1c1f ;  /* 0x001c1f00292a7589 */ /* 0x000fe200000e0000 */
[----:B------:R-:W-:-:S02]  /*21200*/  SEL R77, R50, R77, P0 ;  /* 0x0000004d324d7207 */ /* 0x000fc40000000000 */
[----:B0-----:R-:W-:Y:S01]  /*21210*/  SEL R8, R10, R7, P0 ;  /* 0x000000070a087207 */ /* 0x001fe20000000000 */
[----:B------:R-:W0:Y:S01]  /*21220*/  SHFL.IDX PT, R43, R43, R2, 0x1c1f ;  /* 0x001c1f022b2b7589 */ /* 0x000e2200000e0000 */
[----:B--2---:R-:W-:Y:S02]  /*21230*/  SEL R24, R26, R27, P0 ;  /* 0x0000001b1a187207 */ /* 0x004fe40000000000 */
[----:B---3--:R-:W-:Y:S01]  /*21240*/  SEL R28, R30, R31, P0 ;  /* 0x0000001f1e1c7207 */ /* 0x008fe20000000000 */
[----:B------:R-:W-:Y:S01]  /*21250*/  SHFL.IDX PT, R45, R45, R0, 0x1c1f ;  /* 0x001c1f002d2d7589 */ /* 0x000fe200000e0000 */
[----:B----4-:R-:W-:Y:S02]  /*21260*/  SEL R32, R34, R35, P0 ;  /* 0x0000002322207207 */ /* 0x010fe40000000000 */
        /* <DEDUP_REMOVED lines=14> */
[----:B0-----:R-:W-:Y:S02]  /*21350*/  SEL R40, R42, R43, P0 ;  /* 0x0000002b2a287207 */ /* 0x001fe40000000000 */
[----:B------:R-:W-:Y:S01]  /*21360*/  SEL R6, R3, R6, P0 ;  /* 0x0000000603067207 */ /* 0x000fe20000000000 */
[----:B------:R-:W-:Y:S01]  /*21370*/  SHFL.IDX PT, R71, R71, R0, 0x1c1f ;  /* 0x001c1f0047477589 */ /* 0x000fe200000e0000 */
[----:B------:R-:W-:-:S03]  /*21380*/  SEL R42, R43, R42, P0 ;  /* 0x0000002a2b2a7207 */ /* 0x000fc60000000000 */
        /* <DEDUP_REMOVED lines=24> */
.L_x_8360:
[----:B------:R-:W2:Y:S01]  /*21510*/  LDL.LU R2, [R1+0x9c] ;  /* 0x00009c0001027983 */ /* 0x000ea20000300800 */
[----:B------:R-:W-:Y:S05]  /*21520*/  WARPSYNC.ALL ;  /* 0x0000000000007948 */ /* 0x000fea0003800000 */
[----:B-1----:R-:W3:Y:S01]  /*21530*/  LDL.LU R0, [R1+0xa0] ;  /* 0x0000a00001007983 */ /* 0x002ee20000300800 */
[----:B------:R-:W0:Y:S01]  /*21540*/  LDC R49, c[0x0][0xbe8] ;  /* 0x0002fa00ff317b82 */ /* 0x000e220000000800 */
[----:B------:R-:W-:Y:S02]  /*21550*/  ULDC.64 UR4, c[0x0][0xc00] ;  /* 0x0003000000047ab9 */ /* 0x000fe40000000a00 */
[----:B------:R-:W4:Y:S04]  /*21560*/  LDL R44, [R1+0x84] ;  /* 0x00008400012c7983 */ /* 0x000f280000100800 */
[----:B------:R-:W4:Y:S01]  /*21570*/  LDL R54, [R1+0x4c] ;  /* 0x00004c0001367983 */ /* 0x000f220000100800 */
[----:B------:R-:W-:Y:S01]  /*21580*/  BAR.SYNC.DEFER_BLOCKING 0x1, 0x100 ;  /* 0x0044000000007b1d */ /* 0x000fe20000010000 */
[----:B------:R-:W-:-:S02]  /*21590*/  ISETP.NE.U32.AND P1, PT, RZ, UR4, PT ;  /* 0x00000004ff007c0c */ /* 0x000fc4000bf25070 */
[----:B------:R-:W-:Y:S02]  /*215a0*/  SEL R41, R75, R60, P0 ;  /* 0x0000003c4b297207 */ /* 0x000fe40000000000 */
[----:B------:R-:W-:Y:S01]  /*215b0*/  ISETP.NE.AND.EX P1, PT, RZ, UR5, PT, P1 ;  /* 0x00000005ff007c0c */ /* 0x000fe2000bf25310 */
[----:B------:R-:W-:Y:S01]  /*215c0*/  ULDC.64 UR6, c[0x0][0x208] ;  /* 0x0000820000067ab9 */ /* 0x000fe20000000a00 */
[----:B------:R-:W-:Y:S01]  /*215d0*/  SEL R43, R60, R75, P0 ;  /* 0x0000004b3c2b7207 */ /* 0x000fe20000000000 */
        /* <DEDUP_REMOVED lines=11> */
[----:B------:R-:W-:Y:S01]  /*21690*/  ULDC.64 UR4, c[0x0][0xc08] ;  /* 0x0003020000047ab9 */ /* 0x000fe20000000a00 */
[----:B0-----:R-:W-:Y:S02]  /*216a0*/  ISETP.NE.AND P2, PT, R49, 0x1, PT ;  /* 0x000000013100780c */ /* 0x001fe40003f45270 */
[----:B------:R-:W-:Y:S01]  /*216b0*/  ISETP.NE.U32.AND P0, PT, RZ, UR4, PT ;  /* 0x00000004ff007c0c */ /* 0x000fe2000bf05070 */
[----:B------:R1:W5:Y:S03]  /*216c0*/  @P1 LDG.E R47, desc[UR6][R20.64] ;  /* 0x00000006142f1981 */ /* 0x000366000c1e1900 */
[----:B------:R-:W-:Y:S01]  /*216d0*/  ISETP.NE.AND.EX P0, PT, RZ, UR5, PT, P0 ;  /* 0x00000005ff007c0c */ /* 0x000fe2000bf05300 */
[----:B----4-:R-:W-:-:S06]  /*216e0*/  IMAD.IADD R13, R44, 0x1, R54 ;  /* 0x000000012c0d7824 */ /* 0x010fcc00078e0236 */
[----:B------:R-:W0:Y:S06]  /*216f0*/  @P2 LDC R4, c[0x0][0xbec] ;  /* 0x0002fb00ff042b82 */ /* 0x000e2c0000000800 */
[----:B------:R-:W-:Y:S01]  /*21700*/  @P0 IADD3 R2, P3, R2, UR4, RZ ;  /* 0x0000000402020c10 */ /* 0x000fe2000ff7e0ff */
[----:B------:R-:W-:Y:S01]  /*21710*/  ULDC UR4, c[0x0][0xa88] ;  /* 0x0002a20000047ab9 */ /* 0x000fe20000000800 */
[----:B------:R-:W2:Y:S02]  /*21720*/  @P2 LDC R5, c[0x0][0xbf0] ;  /* 0x0002fc00ff052b82 */ /* 0x000ea40000000800 */
[----:B------:R-:W-:Y:S01]  /*21730*/  @P0 IADD3.X R3, R0, UR5, RZ, P3, !PT ;  /* 0x0000000500030c10 */ /* 0x000fe20009ffe4ff */
[----:B------:R-:W-:-:S06]  /*21740*/  IMAD.U32 R0, RZ, RZ, UR4 ;  /* 0x00000004ff007e24 */ /* 0x000fcc000f8e00ff */
[----:B------:R1:W5:Y:S01]  /*21750*/  @P0 LDG.E R0, desc[UR6][R2.64] ;  /* 0x0000000602000981 */ /* 0x000362000c1e1900 */
[----:B------:R-:W-:Y:S05]  /*21760*/  @P0 BRA `(.L_x_8149) ;  /* 0x0000000000140947 */ /* 0x000fea0003800000 */
[----:B------:R-:W-:Y:S05]  /*21770*/  @!P1 BRA `(.L_x_8149) ;  /* 0x0000000000109947 */ /* 0x000fea0003800000 */
[----:B------:R-:W-:Y:S02]  /*21780*/  ULDC.64 UR4, c[0x0][0x208] ;  /* 0x0000820000047ab9 */ /* 0x000fe40000000a00 */
[----:B-1----:R-:W3:Y:S04]  /*21790*/  LDG.E R3, desc[UR4][R20.64] ;  /* 0x0000000414037981 */ /* 0x002ee8000c1e1900 */
[----:B-----5:R-:W3:Y:S02]  /*217a0*/  LDG.E R0, desc[UR4][R20.64+0x4] ;  /* 0x0000040414007981 */ /* 0x020ee4000c1e1900 */
[----:B---3--:R-:W-:-:S07]  /*217b0*/  IMAD.IADD R0, R0, 0x1, -R3 ;  /* 0x0000000100007824 */ /* 0x008fce00078e0a03 */
.L_x_8149:
        /* <DEDUP_REMOVED lines=43> */
[----:B------:R-:W-:Y:S02]  /*21a70*/  SHF.R.S32.HI R14, RZ, 0x1f, R15 ;  /* 0x0000001fff0e7819 */ /* 0x000fe4000001140f */
[----:B------:R-:W-:Y:S01]  /*21a80*/  IMAD.IADD R5, R5, 0x1, R11 ;  /* 0x0000000105057824 */ /* 0x000fe200078e020b */
[----:B------:R-:W-:-:S02]  /*21a90*/  LEA R2, P1, R4, UR4, 0x2 ;  /* 0x0000000404027c11 */ /* 0x000fc4000f8210ff */
[----:B------:R-:W-:Y:S02]  /*21aa0*/  LEA.HI R14, R14, R15, RZ, 0x7 ;  /* 0x0000000f0e0e7211 */ /* 0x000fe400078f38ff */
[----:B------:R-:W-:Y:S01]  /*21ab0*/  LEA.HI.X R4, R4, UR5, R5, 0x2, P1 ;  /* 0x0000000504047c11 */ /* 0x000fe200088f1405 */
[----:B------:R-:W-:Y:S01]  /*21ac0*/  SHFL.IDX PT, R20, R2, RZ, 0x1c1f ;  /* 0x001c1fff02147589 */ /* 0x000fe200000e0000 */
[----:B------:R-:W-:Y:S01]  /*21ad0*/  IADD3 R25, P1, R56, 0x3000, RZ ;  /* 0x0000300038197810 */ /* 0x000fe20007f3e0ff */
[----:B------:R-:W-:Y:S01]  /*21ae0*/  IMAD R53, R0, R49, RZ ;  /* 0x0000003100357224 */ /* 0x000fe200078e02ff */
[----:B------:R-:W-:Y:S01]  /*21af0*/  LOP3.LUT R14, R14, 0xffffff80, RZ, 0xc0, !PT ;  /* 0xffffff800e0e7812 */ /* 0x000fe200078ec0ff */
[----:B------:R-:W0:Y:S01]  /*21b00*/  SHFL.IDX PT, R21, R4, RZ, 0x1c1f ;  /* 0x001c1fff04157589 */ /* 0x000e2200000e0000 */
[C---:B------:R-:W-:Y:S01]  /*21b10*/  IADD3 R7, P0, R56.reuse, 0x1000, RZ ;  /* 0x0000100038077810 */ /* 0x040fe20007f1e0ff */
[----:B------:R-:W-:Y:S01]  /*21b20*/  ULDC.64 UR6, c[0x0][0x208] ;  /* 0x0000820000067ab9 */ /* 0x000fe20000000a00 */
[----:B------:R-:W-:Y:S01]  /*21b30*/  LOP3.LUT R24, R25, 0x380, RZ, 0xc0, !PT ;  /* 0x0000038019187812 */ /* 0x000fe200078ec0ff */
[----:B------:R-:W-:Y:S01]  /*21b40*/  SHFL.IDX PT, R44, R2, 0x1, 0x1c1f ;  /* 0x003c1f00022c7f89 */ /* 0x000fe200000e0000 */
[----:B------:R-:W-:Y:S01]  /*21b50*/  IMAD.IADD R14, R15, 0x1, -R14 ;  /* 0x000000010f0e7824 */ /* 0x000fe200078e0a0e */
[----:B------:R-:W-:Y:S01]  /*21b60*/  IADD3 R29, P3, R56, 0x4000, RZ ;  /* 0x00004000381d7810 */ /* 0x000fe20007f7e0ff */
[----:B------:R-:W-:Y:S01]  /*21b70*/  ULDC.64 UR4, c[0x0][0xaa0] ;  /* 0x0002a80000047ab9 */ /* 0x000fe20000000a00 */
[----:B------:R-:W3:Y:S01]  /*21b80*/  SHFL.IDX PT, R45, R4, 0x1, 0x1c1f ;  /* 0x003c1f00042d7f89 */ /* 0x000ee200000e0000 */
[----:B------:R-:W-:Y:S01]  /*21b90*/  SHF.R.U64 R24, R24, 0x3, RZ ;  /* 0x0000000318187819 */ /* 0x000fe200000012ff */
[----:B------:R-:W-:Y:S01]  /*21ba0*/  IMAD.X R9, RZ, RZ, R57, P0 ;  /* 0x000000ffff097224 */ /* 0x000fe200000e0639 */
[----:B------:R-:W-:-:S02]  /*21bb0*/  LOP3.LUT P0, RZ, R14, 0x3, RZ, 0xc0, !PT ;  /* 0x000000030eff7812 */ /* 0x000fc4000780c0ff */
[----:B------:R-:W-:Y:S02]  /*21bc0*/  LOP3.LUT R28, R29, 0x380, RZ, 0xc0, !PT ;  /* 0x000003801d1c7812 */ /* 0x000fe400078ec0ff */
[----:B------:R-:W-:Y:S01]  /*21bd0*/  LOP3.LUT R24, R24, R25, RZ, 0x3c, !PT ;  /* 0x0000001918187212 */ /* 0x000fe200078e3cff */
[----:B------:R-:W-:Y:S01]  /*21be0*/  IMAD.X R25, RZ, RZ, R57, P1 ;  /* 0x000000ffff197224 */ /* 0x000fe200008e0639 */
[----:B------:R-:W-:-:S04]  /*21bf0*/  SHF.R.U64 R28, R28, 0x3, RZ ;  /* 0x000000031c1c7819 */ /* 0x000fc800000012ff */
[----:B------:R-:W-:Y:S01]  /*21c00*/  LOP3.LUT R28, R28, R29, RZ, 0x3c, !PT ;  /* 0x0000001d1c1c7212 */ /* 0x000fe200078e3cff */
[----:B------:R-:W-:Y:S01]  /*21c10*/  IMAD.X R29, RZ, RZ, R57, P3 ;  /* 0x000000ffff1d7224 */ /* 0x000fe200018e0639 */
[----:B------:R-:W-:Y:S02]  /*21c20*/  IADD3 R5, P3, R56, 0x7000, RZ ;  /* 0x0000700038057810 */ /* 0x000fe40007f7e0ff */
[----:B------:R-:W-:-:S04]  /*21c30*/  SHF.R.S32.HI R59, RZ, 0x1f, R60 ;  /* 0x0000001fff3b7819 */ /* 0x000fc8000001143c */
[----:B------:R-:W-:-:S04]  /*21c40*/  LEA.HI R59, R59, R60, RZ, 0x3 ;  /* 0x0000003c3b3b7211 */ /* 0x000fc800078f18ff */
[----:B------:R-:W-:-:S05]  /*21c50*/  LOP3.LUT R59, R59, 0xfffffff8, RZ, 0xc0, !PT ;  /* 0xfffffff83b3b7812 */ /* 0x000fca00078ec0ff */
[----:B------:R-:W-:Y:S02]  /*21c60*/  IMAD.IADD R59, R60, 0x1, -R59 ;  /* 0x000000013c3b7824 */ /* 0x000fe400078e0a3b */
[----:B--2---:R-:W-:-:S04]  /*21c70*/  IMAD.IADD R6, R10, 0x1, R54 ;  /* 0x000000010a067824 */ /* 0x004fc800078e0236 */
[C---:B------:R-:W-:Y:S01]  /*21c80*/  VIADD R0, R6.reuse, 0x8 ;  /* 0x0000000806007836 */ /* 0x040fe20000000000 */
[----:B------:R-:W-:-:S04]  /*21c90*/  ISETP.GE.OR P1, PT, R6, R53, P0 ;  /* 0x000000350600720c */ /* 0x000fc80000726670 */
[----:B------:R-:W-:Y:S02]  /*21ca0*/  ISETP.GE.OR P0, PT, R0, R53, P0 ;  /* 0x000000350000720c */ /* 0x000fe40000706670 */
[----:B------:R-:W-:-:S04]  /*21cb0*/  LOP3.LUT R0, R5, 0x380, RZ, 0xc0, !PT ;  /* 0x0000038005007812 */ /* 0x000fc800078ec0ff */
[----:B------:R-:W-:-:S03]  /*21cc0*/  SHF.R.U64 R0, R0, 0x3, RZ ;  /* 0x0000000300007819 */ /* 0x000fc600000012ff */
[----:B0-----:R-:W-:Y:S04]  /*21cd0*/  @!P1 ST.E desc[UR6][R20.64], R88 ;  /* 0x0000005814009985 */ /* 0x001fe8000c101906 */
[----:B---3--:R0:W-:Y:S01]  /*21ce0*/  @!P0 ST.E desc[UR6][R44.64], R89 ;  /* 0x000000592c008985 */ /* 0x0081e2000c101906 */
[----:B------:R-:W-:Y:S01]  /*21cf0*/  LOP3.LUT R40, R0, R5, RZ, 0x3c, !PT ;  /* 0x0000000500287212 */ /* 0x000fe200078e3cff */
[----:B------:R-:W-:Y:S01]  /*21d00*/  IMAD R0, R3, UR4, RZ ;  /* 0x0000000403007c24 */ /* 0x000fe2000f8e02ff */
[----:B0-----:R-:W0:Y:S03]  /*21d10*/  @P2 LDC R45, c[0x0][0xbf0] ;  /* 0x0002fc00ff2d2b82 */ /* 0x001e260000000800 */
[C---:B------:R-:W-:Y:S01]  /*21d20*/  IMAD R21, R47.reuse, UR5, R0 ;  /* 0x000000052f157c24 */ /* 0x040fe2000f8e0200 */
[----:B------:R-:W-:Y:S01]  /*21d30*/  IADD3 R13, P4, R56, 0x2000, RZ ;  /* 0x00002000380d7810 */ /* 0x000fe20007f9e0ff */
[----:B------:R-:W-:Y:S01]  /*21d40*/  IMAD.WIDE.U32 R2, R47, UR4, RZ ;  /* 0x000000042f027c25 */ /* 0x000fe2000f8e00ff */
[----:B------:R-:W-:Y:S01]  /*21d50*/  ULDC.64 UR4, c[0x0][0xae8] ;  /* 0x0002ba0000047ab9 */ /* 0x000fe20000000a00 */
[----:B------:R-:W-:Y:S01]  /*21d60*/  LOP3.LUT R8, R7, 0x380, RZ, 0xc0, !PT ;  /* 0x0000038007087812 */ /* 0x000fe200078ec0ff */
[----:B------:R-:W5:Y:S01]  /*21d70*/  LD.E.128 R24, desc[UR6][R24.64] ;  /* 0x0000000618187980 */ /* 0x000f62000c101d00 */
[----:B------:R-:W-:-:S02]  /*21d80*/  IMAD R0, R59, 0x20, R52 ;  /* 0x000000203b007824 */ /* 0x000fc400078e0234 */
[----:B------:R-:W-:Y:S01]  /*21d90*/  IMAD.IADD R3, R3, 0x1, R21 ;  /* 0x0000000103037824 */ /* 0x000fe200078e0215 */
[----:B------:R-:W-:Y:S01]  /*21da0*/  IADD3 R33, P5, R56, 0x5000, RZ ;  /* 0x0000500038217810 */ /* 0x000fe20007fbe0ff */
[----:B------:R-:W-:Y:S01]  /*21db0*/  IMAD R20, R48, UR4, RZ ;  /* 0x0000000430147c24 */ /* 0x000fe2000f8e02ff */
[----:B------:R-:W5:Y:S01]  /*21dc0*/  LD.E.128 R28, desc[UR6][R28.64] ;  /* 0x000000061c1c7980 */ /* 0x000f62000c101d00 */
[----:B------:R-:W-:Y:S02]  /*21dd0*/  IMAD.IADD R44, R54, 0x1, R0 ;  /* 0x00000001362c7824 */ /* 0x000fe400078e0200 */
[C---:B------:R-:W-:Y:S01]  /*21de0*/  IMAD R21, R58.reuse, UR5, R20 ;  /* 0x000000053a157c24 */ /* 0x040fe2000f8e0214 */
[----:B------:R2:W5:Y:S01]  /*21df0*/  LDL R48, [R1+0x94] ;  /* 0x0000940001307983 */ /* 0x0005620000100800 */
[----:B------:R-:W-:Y:S01]  /*21e00*/  IMAD.WIDE.U32 R2, R58, UR4, R2 ;  /* 0x000000043a027c25 */ /* 0x000fe2000f8e0002 */
[----:B------:R-:W-:-:S03]  /*21e10*/  ULDC.64 UR4, c[0x0][0xaf0] ;  /* 0x0002bc0000047ab9 */ /* 0x000fc60000000a00 */
        /* <DEDUP_REMOVED lines=39> */
[----:B------:R-:W-:-:S03]  /*22090*/  SHF.R.S32.HI R0, RZ, 0x1f, R45 ;  /* 0x0000001fff007819 */ /* 0x000fc6000001142d */
[----:B------:R2:W5:Y:S04]  /*220a0*/  LD.E.128 R4, desc[UR6][R56.64] ;  /* 0x0000000638047980 */ /* 0x000568000c101d00 */
[----:B------:R-:W5:Y:S01]  /*220b0*/  LD.E.128 R36, desc[UR6][R36.64] ;  /* 0x0000000624247980 */ /* 0x000f62000c101d00 */
[----:B------:R-:W-:Y:S01]  /*220c0*/  IMAD.WIDE.U32 R2, R21, UR4, R2 ;  /* 0x0000000415027c25 */ /* 0x000fe2000f8e0002 */
[----:B------:R-:W-:Y:S01]  /*220d0*/  ULDC.64 UR4, c[0x0][0xad8] ;  /* 0x0002b60000047ab9 */ /* 0x000fe20000000a00 */
[----:B------:R-:W-:Y:S01]  /*220e0*/  @!PT LDS RZ, [RZ] ;  /* 0x00000000fffff984 */ /* 0x000fe20000000800 */
[----:B------:R-:W-:Y:S01]  /*220f0*/  @!PT LDS RZ, [RZ] ;  /* 0x00000000fffff984 */ /* 0x000fe20000000800 */
[----:B------:R-:W-:Y:S01]  /*22100*/  @!PT LDS RZ, [RZ] ;  /* 0x00000000fffff984 */ /* 0x000fe20000000800 */
[----:B------:R-:W-:Y:S01]  /*22110*/  @!PT LDS RZ, [RZ] ;  /* 0x00000000fffff984 */ /* 0x000fe20000000800 */
[----:B------:R0:W-:Y:S06]  /*22120*/  MEMBAR.ALL.CTA ;  /* 0x0000000000007992 */ /* 0x0001ec0000008000 */
[----:B0-----:R-:W0:Y:S01]  /*22130*/  FENCE.VIEW.ASYNC.S ;  /* 0x00000000000073c6 */ /* 0x001e220000000000 */
[----:B------:R-:W-:-:S02]  /*22140*/  IMAD.IADD R46, R52, 0x1, R54 ;  /* 0x00000001342e7824 */ /* 0x000fc400078e0236 */
        /* <DEDUP_REMOVED lines=15> */
[----:B------:R-:W-:Y:S01]  /*22240*/  ISETP.GE.AND P1, PT, R20, R53, PT ;  /* 0x000000351400720c */ /* 0x000fe20003f26270 */
[----:B0-----:R0:W-:Y:S01]  /*22250*/  SYNCS.ARRIVE.TRANS64.RED.A1T0 RZ, [R0+URZ], RZ ;  /* 0x000000ff00ff79a7 */ /* 0x0011e2000810043f */
[----:B------:R2:W1:Y:S04]  /*22260*/  SHFL.IDX PT, R20, R44, RZ, 0x181f ;  /* 0x00181fff2c147589 */ /* 0x00046800000e0000 */
[----:B0-----:R2:W0:Y:S01]  /*22270*/  SHFL.IDX PT, R0, R45, RZ, 0x181f ;  /* 0x00181fff2d007589 */ /* 0x00142200000e0000 */
[----:B------:R-:W-:Y:S06]  /*22280*/  @P2 BRA `(.L_x_8151) ;  /* 0x0000000000282947 */ /* 0x000fec0003800000 */
[----:B------:R-:W-:Y:S01]  /*22290*/  ULDC UR4, c[0x0][0xac8] ;  /* 0x0002b20000047ab9 */ /* 0x000fe20000000800 */
[----:B------:R-:W-:Y:S01]  /*222a0*/  ULDC.64 UR6, c[0x0][0x208] ;  /* 0x0000820000067ab9 */ /* 0x000fe20000000a00 */
[----:B------:R-:W-:Y:S02]  /*222b0*/  ISETP.GE.AND P2, PT, R50, UR4, PT ;  /* 0x0000000432007c0c */ /* 0x000fe4000bf46270 */
[----:B-----5:R-:W-:-:S11]  /*222c0*/  ISETP.GE.AND P3, PT, R48, UR4, PT ;  /* 0x0000000430007c0c */ /* 0x020fd6000bf66270 */
[-C--:B-1----:R-:W-:Y:S02]  /*222d0*/  @!P2 LEA R2, P4, R50, R20.reuse, 0x1 ;  /* 0x000000143202a211 */ /* 0x082fe400078808ff */
[----:B------:R-:W-:Y:S02]  /*222e0*/  @!P3 LEA R20, P5, R48, R20, 0x1 ;  /* 0x000000143014b211 */ /* 0x000fe400078a08ff */
[-C--:B0-----:R-:W-:Y:S02]  /*222f0*/  @!P2 LEA.HI.X R3, R50, R0.reuse, R51, 0x1, P4 ;  /* 0x000000003203a211 */ /* 0x081fe400020f0c33 */
[----:B------:R-:W-:-:S03]  /*22300*/  @!P3 LEA.HI.X R21, R48, R0, R49, 0x1, P5 ;  /* 0x000000003015b211 */ /* 0x000fc600028f0c31 */
[----:B------:R3:W-:Y:S04]  /*22310*/  @!P2 ST.E.128 desc[UR6][R2.64], R4 ;  /* 0x000000040200a985 */ /* 0x0007e8000c101d06 */
[----:B------:R3:W-:Y:S02]  /*22320*/  @!P3 ST.E.128 desc[UR6][R20.64], R28 ;  /* 0x0000001c1400b985 */ /* 0x0007e4000c101d06 */
.L_x_8151:
[----:B------:R-:W-:Y:S05]  /*22330*/  BSYNC B1 ;  /* 0x0000000000017941 */ /* 0x000fea0003800000 */
.L_x_8150:
[----:B0-----:R0:W4:Y:S01]  /*22340*/  SHFL.IDX PT, R0, R45, 0x1, 0x181f ;  /* 0x00381f002d007f89 */ /* 0x00112200000e0000 */
        /* <DEDUP_REMOVED lines=13> */
.L_x_8153:
[----:B------:R-:W-:Y:S05]  /*22420*/  BSYNC B1 ;  /* 0x0000000000017941 */ /* 0x000fea0003800000 */
.L_x_8152:
        /* <DEDUP_REMOVED lines=14> */
.L_x_8155:
[----:B------:R-:W-:Y:S05]  /*22510*/  BSYNC B1 ;  /* 0x0000000000017941 */ /* 0x000fea0003800000 */
.L_x_8154:
[----:B0-----:R-:W-:Y:S01]  /*22520*/  VIADD R0, R46, 0x60 ;  /* 0x000000602e007836 */ /* 0x001fe20000000000 */
[----:B--2-4-:R-:W0:Y:S04]  /*22530*/  SHFL.IDX PT, R45, R45, 0x3, 0x181f ;  /* 0x00781f002d2d7f89 */ /* 0x014e2800000e0000 */
[----:B------:R-:W-:Y:S01]  /*22540*/  ISETP.GE.AND P0, PT, R0, R53, PT ;  /* 0x000000350000720c */ /* 0x000fe20003f06270 */
[----:B------:R-:W2:-:S12]  /*22550*/  SHFL.IDX PT, R44, R44, 0x3, 0x181f ;  /* 0x00781f002c2c7f89 */ /* 0x000e9800000e0000 */
[----:B------:R-:W-:Y:S05]  /*22560*/  @P0 BRA `(.L_x_8156) ;  /* 0x0000000c00940947 */ /* 0x000fea0003800000 */
[----:B------:R-:W-:Y:S01]  /*22570*/  ULDC UR4, c[0x0][0xac8] ;  /* 0x0002b20000047ab9 */ /* 0x000fe20000000800 */
[----:B------:R-:W-:Y:S01]  /*22580*/  ULDC.64 UR6, c[0x0][0x208] ;  /* 0x0000820000067ab9 */ /* 0x000fe20000000a00 */
[----:B------:R-:W-:-:S13]  /*22590*/  ISETP.GE.AND P1, PT, R50, UR4, PT ;  /* 0x0000000432007c0c */ /* 0x000fda000bf26270 */
[----:B--2---:R-:W-:-:S04]  /*225a0*/  @!P1 LEA R2, P0, R50, R44, 0x1 ;  /* 0x0000002c32029211 */ /* 0x004fc800078008ff */
        /* <DEDUP_REMOVED lines=9> */
.L_x_8147:
[----:B------:R-:W3:Y:S01]  /*22640*/  LDL.LU R4, [R1+0x9c] ;  /* 0x00009c0001047983 */ /* 0x000ee20000300800 */
[----:B------:R-:W-:Y:S01]  /*22650*/  ULDC.64 UR4, c[0x0][0xc00] ;  /* 0x0003000000047ab9 */ /* 0x000fe20000000a00 */
[----:B------:R-:W4:Y:S02]  /*22660*/  LDC R25, c[0x0][0xbe8] ;  /* 0x0002fa00ff197b82 */ /* 0x000f240000000800 */
[----:B------:R-:W2:Y:S01]  /*22670*/  LDL.LU R6, [R1+0xa0] ;  /* 0x0000a00001067983 */ /* 0x000ea20000300800 */
[----:B------:R-:W-:Y:S01]  /*22680*/  ISETP.NE.U32.AND P0, PT, RZ, UR4, PT ;  /* 0x00000004ff007c0c */ /* 0x000fe2000bf05070 */
[----:B------:R-:W-:Y:S01]  /*22690*/  IMAD.MOV.U32 R0, RZ, RZ, RZ ;  /* 0x000000ffff007224 */ /* 0x000fe200078e00ff */
[----:B------:R-:W-:Y:S02]  /*226a0*/  ULDC.64 UR6, c[0x0][0x208] ;  /* 0x0000820000067ab9 */ /* 0x000fe40000000a00 */
[----:B------:R-:W-:Y:S01]  /*226b0*/  ISETP.NE.AND.EX P0, PT, RZ, UR5, PT, P0 ;  /* 0x00000005ff007c0c */ /* 0x000fe2000bf05300 */
[----:B------:R-:W0:Y:S02]  /*226c0*/  S2R R7, SR_TID.X ;  /* 0x0000000000077919 */ /* 0x000e240000002100 */
[----:B0-----:R-:W-:-:S05]  /*226d0*/  VIADD R26, R7, 0xffffff80 ;  /* 0xffffff80071a7836 */ /* 0x001fca0000000000 */
[----:B------:R-:W-:Y:S02]  /*226e0*/  ISETP.GE.AND P3, PT, R26, 0x80, PT ;  /* 0x000000801a00780c */ /* 0x000fe40003f66270 */
[----:B---3--:R-:W-:-:S04]  /*226f0*/  IADD3 R2, P1, R4, UR4, RZ ;  /* 0x0000000404027c10 */ /* 0x008fc8000ff3e0ff */
[----:B--2---:R-:W-:Y:S01]  /*22700*/  IADD3.X R3, R6, UR5, RZ, P1, !PT ;  /* 0x0000000506037c10 */ /* 0x004fe20008ffe4ff */
[----:B------:R-:W-:Y:S02]  /*22710*/  ULDC.64 UR4, c[0x0][0xc08] ;  /* 0x0003020000047ab9 */ /* 0x000fe40000000a00 */
[----:B------:R-:W-:Y:S02]  /*22720*/  ISETP.NE.U32.AND P1, PT, RZ, UR4, PT ;  /* 0x00000004ff007c0c */ /* 0x000fe4000bf25070 */
[----:B------:R0:W5:Y:S02]  /*22730*/  @P0 LDG.E R0, desc[UR6][R2.64] ;  /* 0x0000000602000981 */ /* 0x000164000c1e1900 */
[----:B------:R-:W-:-:S13]  /*22740*/  ISETP.NE.AND.EX P1, PT, RZ, UR5, PT, P1 ;  /* 0x00000005ff007c0c */ /* 0x000fda000bf25310 */
[----:B------:R-:W-:Y:S01]  /*22750*/  @P1 IADD3 R4, P2, R4, UR4, RZ ;  /* 0x0000000404041c10 */ /* 0x000fe2000ff5e0ff */
[----:B------:R-:W-:-:S03]  /*22760*/  ULDC UR4, c[0x0][0xa88] ;  /* 0x0002a20000047ab9 */ /* 0x000fc60000000800 */
[----:B------:R-:W-:Y:S01]  /*22770*/  @P1 IADD3.X R5, R6, UR5, RZ, P2, !PT ;  /* 0x0000000506051c10 */ /* 0x000fe200097fe4ff */
[----:B------:R-:W-:Y:S01]  /*22780*/  IMAD.U32 R6, RZ, RZ, UR4 ;  /* 0x00000004ff067e24 */ /* 0x000fe2000f8e00ff */
[----:B----4-:R-:W-:-:S05]  /*22790*/  ISETP.NE.AND P2, PT, R25, 0x1, PT ;  /* 0x000000011900780c */ /* 0x010fca0003f45270 */
[----:B------:R0:W5:Y:S08]  /*227a0*/  @P1 LDG.E R6, desc[UR6][R4.64] ;  /* 0x0000000604061981 */ /* 0x000170000c1e1900 */
[----:B------:R-:W2:Y:S08]  /*227b0*/  @P2 LDC R14, c[0x0][0xbec] ;  /* 0x0002fb00ff0e2b82 */ /* 0x000eb00000000800 */
[----:B------:R-:W3:Y:S01]  /*227c0*/  @P2 LDC R27, c[0x0][0xbf0] ;  /* 0x0002fc00ff1b2b82 */ /* 0x000ee20000000800 */
[----:B0-----:R-:W-:Y:S05]  /*227d0*/  @P1 BRA `(.L_x_8157) ;  /* 0x0000000000141947 */ /* 0x001fea0003800000 */
[----:B------:R-:W-:Y:S05]  /*227e0*/  @!P0 BRA `(.L_x_8157) ;  /* 0x0000000000108947 */ /* 0x000fea0003800000 */
[----:B------:R-:W-:Y:S02]  /*227f0*/  ULDC.64 UR4, c[0x0][0x208] ;  /* 0x0000820000047ab9 */ /* 0x000fe40000000a00 */
[----:B------:R-:W4:Y:S04]  /*22800*/  LDG.E R5, desc[UR4][R2.64] ;  /* 0x0000000402057981 */ /* 0x000f28000c1e1900 */
[----:B-----5:R-:W4:Y:S02]  /*22810*/  LDG.E R6, desc[UR4][R2.64+0x4] ;  /* 0x0000040402067981 */ /* 0x020f24000c1e1900 */
[----:B----4-:R-:W-:-:S07]  /*22820*/  IMAD.IADD R6, R6, 0x1, -R5 ;  /* 0x0000000106067824 */ /* 0x010fce00078e0a05 */
.L_x_8157:
[----:B------:R-:W4:Y:S04]  /*22830*/  LDL.LU R3, [R1+0x90] ;  /* 0x0000900001037983 */ /* 0x000f280000300800 */
[----:B------:R-:W2:Y:S04]  /*22840*/  LDL.LU R2, [R1+0xa4] ;  /* 0x0000a40001027983 */ /* 0x000ea80000300800 */
[----:B------:R-:W3:Y:S04]  /*22850*/  LDL R24, [R1+0x98] ;  /* 0x0000980001187983 */ /* 0x000ee80000100800 */
[----:B------:R0:W5:Y:S01]  /*22860*/  LDL R20, [R1+0x4c] ;  /* 0x00004c0001147983 */ /* 0x0001620000100800 */
[----:B------:R-:W-:Y:S01]  /*22870*/  BSSY B1, `(.L_x_8158) ;  /* 0x000002d000017945 */ /* 0x000fe20003800000 */
[----:B-----5:R-:W-:-:S02]  /*22880*/  SHF.R.S32.HI R11, RZ, 0x1f, R0 ;  /* 0x0000001fff0b7819 */ /* 0x020fc40000011400 */
[----:B----4-:R-:W-:Y:S02]  /*22890*/  SEL R13, R3, RZ, !P0 ;  /* 0x000000ff030d7207 */ /* 0x010fe40004000000 */
[----:B--2---:R-:W-:Y:S02]  /*228a0*/  SEL R12, R2, RZ, !P0 ;  /* 0x000000ff020c7207 */ /* 0x004fe40004000000 */
[----:B---3--:R-:W-:Y:S01]  /*228b0*/  SHF.R.S32.HI R10, RZ, 0x1f, R24 ;  /* 0x0000001fff0a7819 */ /* 0x008fe20000011418 */
[----:B0-----:R-:W-:Y:S06]  /*228c0*/  @P3 BRA `(.L_x_8159) ;  /* 0x00000000009c3947 */ /* 0x001fec0003800000 */
        /* <DEDUP_REMOVED lines=39> */
.L_x_8159:
[----:B------:R-:W-:Y:S05]  /*22b40*/  BSYNC B1 ;  /* 0x0000000000017941 */ /* 0x000fea0003800000 */
.L_x_8158:
        /* <DEDUP_REMOVED lines=11> */
[----:B------:R-:W-:Y:S02]  /*22c00*/  IMAD.IADD R4, R26, 0x1, -R4 ;  /* 0x000000011a047824 */ /* 0x000fe400078e0a04 */
[----:B------:R-:W-:Y:S02]  /*22c10*/  IMAD.IADD R3, R3, 0x1, R5 ;  /* 0x0000000103037824 */ /* 0x000fe400078e0205 */
[----:B------:R-:W-:Y:S02]  /*22c20*/  IMAD R0, R4, 0x20, R8 ;  /* 0x0000002004007824 */ /* 0x000fe400078e0208 */
[----:B------:R-:W-:Y:S02]  /*22c30*/  IMAD R4, R10, UR4, RZ ;  /* 0x000000040a047c24 */ /* 0x000fe4000f8e02ff */
[----:B------:R-:W-:Y:S02]  /*22c40*/  IMAD.IADD R9, R20, 0x1, R0 ;  /* 0x0000000114097824 */ /* 0x000fe400078e0200 */
[----:B------:R-:W-:-:S02]  /*22c50*/  IMAD R7, R24, UR5, R4 ;  /* 0x0000000518077c24 */ /* 0x000fc4000f8e0204 */
        /* <DEDUP_REMOVED lines=31> */
.L_x_8363:
[----:B------:R-:W-:Y:S01]  /*22e50*/  IMAD R25, R6, R25, RZ ;  /* 0x0000001906197224 */ /* 0x000fe200078e02ff */
[----:B------:R-:W-:Y:S01]  /*22e60*/  BSSY B1, `(.L_x_8161) ;  /* 0x0000012000017945 */ /* 0x000fe20003800000 */
[----:B------:R-:W-:-:S05]  /*22e70*/  IMAD.IADD R6, R8, 0x1, R20 ;  /* 0x0000000108067824 */ /* 0x000fca00078e0214 */
[----:B------:R-:W-:-:S13]  /*22e80*/  ISETP.GE.AND P0, PT, R6, R25, PT ;  /* 0x000000190600720c */ /* 0x000fda0003f06270 */
[----:B------:R-:W-:Y:S05]  /*22e90*/  @P0 BRA `(.L_x_8162) ;  /* 0x0000000000380947 */ /* 0x000fea0003800000 */
[----:B------:R-:W4:Y:S01]  /*22ea0*/  LDL R9, [R1+0x74] ;  /* 0x0000740001097983 */ /* 0x000f220000100800 */
[----:B------:R-:W-:-:S03]  /*22eb0*/  ULDC UR4, c[0x0][0xac8] ;  /* 0x0002b20000047ab9 */ /* 0x000fc60000000800 */
[----:B------:R-:W5:Y:S04]  /*22ec0*/  LDL R7, [R1+0x94] ;  /* 0x0000940001077983 */ /* 0x000f680000100800 */
[----:B------:R-:W2:Y:S04]  /*22ed0*/  LDL R10, [R1+0xc0] ;  /* 0x0000c000010a7983 */ /* 0x000ea80000100800 */
[----:B------:R-:W2:Y:S01]  /*22ee0*/  LDL R8, [R1+0xbc] ;  /* 0x0000bc0001087983 */ /* 0x000ea20000100800 */
[----:B------:R-:W-:Y:S01]  /*22ef0*/  ULDC.64 UR6, c[0x0][0x208] ;  /* 0x0000820000067ab9 */ /* 0x000fe20000000a00 */
[----:B----4-:R-:W-:-:S02]  /*22f00*/  ISETP.GE.AND P2, PT, R9, UR4, PT ;  /* 0x0000000409007c0c */ /* 0x010fc4000bf46270 */
[----:B-----5:R-:W-:-:S11]  /*22f10*/  ISETP.GE.AND P3, PT, R7, UR4, PT ;  /* 0x0000000407007c0c */ /* 0x020fd6000bf66270 */
[-C--:B---3--:R-:W-:Y:S02]  /*22f20*/  @!P2 LEA R4, P0, R9, R14.reuse, 0x1 ;  /* 0x0000000e0904a211 */ /* 0x088fe400078008ff */
[----:B------:R-:W-:Y:S02]  /*22f30*/  @!P3 LEA R14, P1, R7, R14, 0x1 ;  /* 0x0000000e070eb211 */ /* 0x000fe400078208ff */
[-C--:B--2---:R-:W-:Y:S02]  /*22f40*/  @!P2 LEA.HI.X R5, R9, R0.reuse, R10, 0x1, P0 ;  /* 0x000000000905a211 */ /* 0x084fe400000f0c0a */
[----:B------:R-:W-:-:S03]  /*22f50*/  @!P3 LEA.HI.X R15, R7, R0, R8, 0x1, P1 ;  /* 0x00000000070fb211 */ /* 0x000fc600008f0c08 */
[----:B------:R4:W-:Y:S04]  /*22f60*/  @!P2 ST.E.128 desc[UR6][R4.64], RZ ;  /* 0x000000ff0400a985 */ /* 0x0009e8000c101d06 */
[----:B------:R4:W-:Y:S02]  /*22f70*/  @!P3 ST.E.128 desc[UR6][R14.64], RZ ;  /* 0x000000ff0e00b985 */ /* 0x0009e4000c101d06 */
.L_x_8162:
[----:B------:R-:W-:Y:S05]  /*22f80*/  BSYNC B1 ;  /* 0x0000000000017941 */ /* 0x000fea0003800000 */
.L_x_8161:
[----:B------:R-:W-:-:S03]  /*22f90*/  UMOV UR4, 0xffffffff ;  /* 0xffffffff00047882 */ /* 0x000fc60000000000 */
[----:B------:R-:W-:Y:S05]  /*22fa0*/  BRA.DIV UR4, `(.L_x_8163) ;  /* 0x0000009604b87947 */ /* 0x000fea000b800000 */
[----:B--2---:R2:W0:Y:S04]  /*22fb0*/  SHFL.IDX PT, R0, R3, 0x1, 0x181f ;  /* 0x00381f0003007f89 */ /* 0x00442800000e0000 */
[----:B---34-:R2:W3:Y:S02]  /*22fc0*/  SHFL.IDX PT, R14, R2, 0x1, 0x181f ;  /* 0x00381f00020e7f89 */ /* 0x0184e400000e0000 */
.L_x_8367:
        /* <DEDUP_REMOVED lines=9> */
[----:B------:R-:W-:Y:S01]  /*23060*/  ULDC.64 UR6, c[0x0][0x208] ;  /* 0x0000820000067ab9 */ /* 0x000fe20000000a00 */
[----:B----4-:R-:W-:-:S02]  /*23070*/  ISETP.GE.AND P2, PT, R9, UR4, PT ;  /* 0x0000000409007c0c */ /* 0x010fc4000bf46270 */
[----:B-----5:R-:W-:-:S11]  /*23080*/  ISETP.GE.AND P3, PT, R7, UR4, PT ;  /* 0x0000000407007c0c */ /* 0x020fd6000bf66270 */
[-C--:B---3--:R-:W-:Y:S02]  /*23090*/  @!P2 LEA R4, P0, R9, R14.reuse, 0x1 ;  /* 0x0000000e0904a211 */ /* 0x088fe400078008ff */
[----:B------:R-:W-:Y:S02]  /*230a0*/  @!P3 LEA R14, P1, R7, R14, 0x1 ;  /* 0x0000000e070eb211 */ /* 0x000fe400078208ff */
[-C--:B0-----:R-:W-:Y:S02]  /*230b0*/  @!P2 LEA.HI.X R5, R9, R0.reuse, R10, 0x1, P0 ;  /* 0x000000000905a211 */ /* 0x081fe400000f0c0a */
[----:B--2---:R-:W-:-:S03]  /*230c0*/  @!P3 LEA.HI.X R15, R7, R0, R8, 0x1, P1 ;  /* 0x00000000070fb211 */ /* 0x004fc600008f0c08 */
[----:B------:R4:W-:Y:S04]  /*230d0*/  @!P2 ST.E.128 desc[UR6][R4.64], RZ ;  /* 0x000000ff0400a985 */ /* 0x0009e8000c101d06 */
[----:B------:R4:W-:Y:S02]  /*230e0*/  @!P3 ST.E.128 desc[UR6][R14.64], RZ ;  /* 0x000000ff0e00b985 */ /* 0x0009e4000c101d06 */
.L_x_8165:
[----:B------:R-:W-:Y:S05]  /*230f0*/  BSYNC B1 ;  /* 0x0000000000017941 */ /* 0x000fea0003800000 */
.L_x_8164:
[----:B------:R-:W-:-:S03]  /*23100*/  UMOV UR4, 0xffffffff ;  /* 0xffffffff00047882 */ /* 0x000fc60000000000 */
[----:B------:R-:W-:Y:S05]  /*23110*/  BRA.DIV UR4, `(.L_x_8166) ;  /* 0x0000009604a47947 */ /* 0x000fea000b800000 */
[----:B0-----:R0:W0:Y:S04]  /*23120*/  SHFL.IDX PT, R0, R3, 0x2, 0x181f ;  /* 0x00581f0003007f89 */ /* 0x00102800000e0000 */
[----:B---34-:R3:W4:Y:S02]  /*23130*/  SHFL.IDX PT, R14, R2, 0x2, 0x181f ;  /* 0x00581f00020e7f89 */ /* 0x01872400000e0000 */
.L_x_8371:
        /* <DEDUP_REMOVED lines=9> */
[----:B------:R-:W-:Y:S01]  /*231d0*/  ULDC.64 UR6, c[0x0][0x208] ;  /* 0x0000820000067ab9 */ /* 0x000fe20000000a00 */
[----:B-----5:R-:W-:-:S02]  /*231e0*/  ISETP.GE.AND P2, PT, R9, UR4, PT ;  /* 0x0000000409007c0c */ /* 0x020fc4000bf46270 */
[----:B--2---:R-:W-:-:S11]  /*231f0*/  ISETP.GE.AND P3, PT, R7, UR4, PT ;  /* 0x0000000407007c0c */ /* 0x004fd6000bf66270 */
[-C--:B----4-:R-:W-:Y:S02]  /*23200*/  @!P2 LEA R4, P0, R9, R14.reuse, 0x1 ;  /* 0x0000000e0904a211 */ /* 0x090fe400078008ff */
[----:B------:R-:W-:Y:S02]  /*23210*/  @!P3 LEA R14, P1, R7, R14, 0x1 ;  /* 0x0000000e070eb211 */ /* 0x000fe400078208ff */
[-C--:B0-----:R-:W-:Y:S02]  /*23220*/  @!P2 LEA.HI.X R5, R9, R0.reuse, R10, 0x1, P0 ;  /* 0x000000000905a211 */ /* 0x081fe400000f0c0a */
[----:B---3--:R-:W-:-:S03]  /*23230*/  @!P3 LEA.HI.X R15, R7, R0, R8, 0x1, P1 ;  /* 0x00000000070fb211 */ /* 0x008fc600008f0c08 */
[----:B------:R0:W-:Y:S04]  /*23240*/  @!P2 ST.E.128 desc[UR6][R4.64], RZ ;  /* 0x000000ff0400a985 */ /* 0x0001e8000c101d06 */
[----:B------:R0:W-:Y:S02]  /*23250*/  @!P3 ST.E.128 desc[UR6][R14.64], RZ ;  /* 0x000000ff0e00b985 */ /* 0x0001e4000c101d06 */
.L_x_8168:
[----:B------:R-:W-:Y:S05]  /*23260*/  BSYNC B1 ;  /* 0x0000000000017941 */ /* 0x000fea0003800000 */
.L_x_8167:
[----:B------:R-:W-:-:S03]  /*23270*/  UMOV UR4, 0xffffffff ;  /* 0xffffffff00047882 */ /* 0x000fc60000000000 */
[----:B------:R-:W-:Y:S05]  /*23280*/  BRA.DIV UR4, `(.L_x_8169) ;  /* 0x0000009604907947 */ /* 0x000fea000b800000 */
[----:B0-----:R0:W0:Y:S04]  /*23290*/  SHFL.IDX PT, R0, R3, 0x3, 0x181f ;  /* 0x00781f0003007f89 */ /* 0x00102800000e0000 */
[----:B----4-:R4:W0:Y:S02]  /*232a0*/  SHFL.IDX PT, R14, R2, 0x3, 0x181f ;  /* 0x00781f00020e7f89 */ /* 0x01082400000e0000 */
.L_x_8375:
        /* <DEDUP_REMOVED lines=8> */
[----:B------:R-:W-:Y:S01]  /*23330*/  ULDC.64 UR6, c[0x0][0x208] ;  /* 0x0000820000067ab9 */ /* 0x000fe20000000a00 */
[----:B--2---:R-:W-:-:S02]  /*23340*/  ISETP.GE.AND P2, PT, R7, UR4, PT ;  /* 0x0000000407007c0c */ /* 0x004fc4000bf46270 */
[----:B---3--:R-:W-:-:S11]  /*23350*/  ISETP.GE.AND P3, PT, R4, UR4, PT ;  /* 0x0000000404007c0c */ /* 0x008fd6000bf66270 */
[CC--:B0-----:R-:W-:Y:S02]  /*23360*/  @!P2 LEA R2, P0, R7.reuse, R14.reuse, 0x1 ;  /* 0x0000000e0702a211 */ /* 0x0c1fe400078008ff */
[C---:B------:R-:W-:Y:S02]  /*23370*/  @!P3 LEA R14, P1, R4.reuse, R14, 0x1 ;  /* 0x0000000e040eb211 */ /* 0x040fe400078208ff */
[-C--:B----4-:R-:W-:Y:S02]  /*23380*/  @!P2 LEA.HI.X R3, R7, R0.reuse, R8, 0x1, P0 ;  /* 0x000000000703a211 */ /* 0x090fe400000f0c08 */
[----:B-----5:R-:W-:-:S03]  /*23390*/  @!P3 LEA.HI.X R15, R4, R0, R5, 0x1, P1 ;  /* 0x00000000040fb211 */ /* 0x020fc600008f0c05 */
[----:B------:R0:W-:Y:S04]  /*233a0*/  @!P2 ST.E.128 desc[UR6][R2.64], RZ ;  /* 0x000000ff0200a985 */ /* 0x0001e8000c101d06 */
[----:B------:R0:W-:Y:S02]  /*233b0*/  @!P3 ST.E.128 desc[UR6][R14.64], RZ ;  /* 0x000000ff0e00b985 */ /* 0x0001e4000c101d06 */
.L_x_8156:
[----:B------:R-:W-:Y:S05]  /*233c0*/  BSYNC B0 ;  /* 0x0000000000007941 */ /* 0x000fea0003800000 */
.L_x_8146:
[----:B0-----:R-:W5:Y:S01]  /*233d0*/  LDL R0, [R1+0x6c] ;  /* 0x00006c0001007983 */ /* 0x001f620000100800 */
[----:B------:R-:W-:Y:S02]  /*233e0*/  ULDC UR4, c[0x0][0xc3c] ;  /* 0x00030f0000047ab9 */ /* 0x000fe40000000800 */
[----:B-----5:R-:W-:-:S13]  /*233f0*/  ISETP.GE.AND P0, PT, R0, UR4, PT ;  /* 0x0000000400007c0c */ /* 0x020fda000bf06270 */
[----:B------:R-:W-:Y:S05]  /*23400*/  @!P0 BRA `(.L_x_8170) ;  /* 0xfffffddc00848947 */ /* 0x000fea000383ffff */
[----:B------:R-:W-:Y:S05]  /*23410*/  BRA `(.L_x_7984) ;  /* 0x0000007400247947 */ /* 0x000fea0003800000 */
.L_x_7982:
        /* <DEDUP_REMOVED lines=18> */
.L_x_8171:
        /* <DEDUP_REMOVED lines=43> */
.L_x_8177:
        /* <DEDUP_REMOVED lines=13> */
.L_x_8176:
[----:B------:R-:W-:Y:S05]  /*238c0*/  BSYNC B0 ;  /* 0x0000000000007941 */ /* 0x000fea0003800000 */
.L_x_8175:
        /* <DEDUP_REMOVED lines=21> */
.L_x_8173:
        /* <DEDUP_REMOVED lines=21> */
.L_x_8178:
        /* <DEDUP_REMOVED lines=56> */
.L_x_8174:
[----:B------:R-:W-:Y:S02]  /*23ef0*/  IMAD.MOV.U32 R17, RZ, RZ, RZ ;  /* 0x000000ffff117224 */ /* 0x000fe400078e00ff */
[----:B------:R-:W-:Y:S02]  /*23f00*/  IMAD.U32 R16, RZ, RZ, UR6 ;  /* 0x00000006ff107e24 */ /* 0x000fe4000f8e00ff */
[----:B------:R-:W-:-:S07]  /*23f10*/  IMAD.MOV.U32 R18, RZ, RZ, RZ ;  /* 0x000000ffff127224 */ /* 0x000fce00078e00ff */
.L_x_8179:
[----:B------:R-:W-:-:S13]  /*23f20*/  ISETP.NE.AND P0, PT, R0, RZ, PT ;  /* 0x000000ff0000720c */ /* 0x000fda0003f05270 */
[----:B------:R-:W1:Y:S01]  /*23f30*/  @!P0 S2R R3, SR_CgaCtaId ;  /* 0x0000000000038919 */ /* 0x000e620000008800 */
[----:B------:R-:W-:-:S04]  /*23f40*/  @!P0 MOV R0, 0x400 ;  /* 0x0000040000008802 */ /* 0x000fc80000000f00 */
[----:B-1----:R-:W-:-:S05]  /*23f50*/  @!P0 LEA R0, R3, R0, 0x18 ;  /* 0x0000000003008211 */ /* 0x002fca00078ec0ff */
[----:B------:R1:W-:Y:S01]  /*23f60*/  @!P0 STS.128 [R0+0x2e8d0], R16 ;  /* 0x02e8d01000008388 */ /* 0x0003e20000000c00 */
[----:B------:R-:W-:Y:S06]  /*23f70*/  BAR.ARV 0x5, 0x180 ;  /* 0x0146000000007b1d */ /* 0x000fec0000002000 */
.L_x_8172:
[----:B-1----:R-:W-:Y:S01]  /*23f80*/  IMAD.MOV.U32 R0, RZ, RZ, 0x1 ;  /* 0x00000001ff007424 */ /* 0x002fe200078e00ff */
[----:B------:R1:W-:Y:S01]  /*23f90*/  STL [R1+0x14], RZ ;  /* 0x000014ff01007387 */ /* 0x0003e20000100800 */
[----:B------:R-:W-:Y:S02]  /*23fa0*/  ULDC UR4, c[0x0][0xc3c] ;  /* 0x00030f0000047ab9 */ /* 0x000fe40000000800 */
[----:B--2---:R-:W-:Y:S01]  /*23fb0*/  ISETP.GE.AND P0, PT, R19, UR4, PT ;  /* 0x0000000413007c0c */ /* 0x004fe2000bf06270 */
[----:B------:R1:W-:Y:S04]  /*23fc0*/  STL [R1+0x1c], R0 ;  /* 0x00001c0001007387 */ /* 0x0003e80000100800 */
[----:B------:R1:W-:Y:S08]  /*23fd0*/  STL [R1+0x78], RZ ;  /* 0x000078ff01007387 */ /* 0x0003f00000100800 */
[----:B-1----:R-:W-:Y:S05]  /*23fe0*/  @P0 BRA `(.L_x_8180) ;  /* 0x00000064002c0947 */ /* 0x002fea0003800000 */
        /* <DEDUP_REMOVED lines=9> */
[C---:B0-----:R-:W-:Y:S01]  /*24080*/  IMAD.SHL.U32 R2, R12.reuse, 0x10, RZ ;  /* 0x000000100c027824 */ /* 0x041fe200078e00ff */
[C---:B------:R-:W-:Y:S01]  /*24090*/  LOP3.LUT R11, R12.reuse, 0x7f, RZ, 0xc0, !PT ;  /* 0x0000007f0c0b7812 */ /* 0x040fe200078ec0ff */
[C---:B------:R-:W-:Y:S01]  /*240a0*/  IMAD.SHL.U32 R3, R12.reuse, 0x2, RZ ;  /* 0x000000020c037824 */ /* 0x040fe200078e00ff */
[----:B------:R-:W-:Y:S01]  /*240b0*/  SHF.R.U32.HI R5, RZ, 0x1, R12 ;  /* 0x00000001ff057819 */ /* 0x000fe2000001160c */
[----:B------:R-:W-:Y:S01]  /*240c0*/  IMAD.SHL.U32 R4, R12, 0x20, RZ ;  /* 0x000000200c047824 */ /* 0x000fe200078e00ff */
[----:B------:R-:W-:Y:S01]  /*240d0*/  LOP3.LUT R0, R2, 0x3f0, RZ, 0xc0, !PT ;  /* 0x000003f002007812 */ /* 0x000fe200078ec0ff */
[C---:B------:R-:W-:Y:S01]  /*240e0*/  IMAD.SHL.U32 R9, R12.reuse, 0x4, RZ ;  /* 0x000000040c097824 */ /* 0x040fe200078e00ff */
[----:B------:R-:W-:-:S02]  /*240f0*/  LOP3.LUT P0, RZ, R12, 0x4, RZ, 0xc0, !PT ;  /* 0x000000040cff7812 */ /* 0x000fc4000780c0ff */
[----:B------:R-:W-:Y:S01]  /*24100*/  LOP3.LUT R0, R0, 0x70, R3, 0x78, !PT ;  /* 0x0000007000007812 */ /* 0x000fe200078e7803 */
[----:B------:R-:W-:Y:S01]  /*24110*/  IMAD.SHL.U32 R3, R11, 0x10, RZ ;  /* 0x000000100b037824 */ /* 0x000fe200078e00ff */
[----:B------:R-:W-:-:S04]  /*24120*/  LOP3.LUT R6, R4, 0x80, RZ, 0xc0, !PT ;  /* 0x0000008004067812 */ /* 0x000fc800078ec0ff */
[----:B------:R-:W-:Y:S02]  /*24130*/  LOP3.LUT R0, R0, 0x400, R3, 0xf8, !PT ;  /* 0x0000040000007812 */ /* 0x000fe400078ef803 */
[----:B------:R-:W-:Y:S02]  /*24140*/  LOP3.LUT R3, R3, 0x600, RZ, 0xc0, !PT ;  /* 0x0000060003037812 */ /* 0x000fe400078ec0ff */
[----:B------:R-:W-:Y:S02]  /*24150*/  LOP3.LUT R6, R6, 0x10, R12, 0xf8, !PT ;  /* 0x0000001006067812 */ /* 0x000fe400078ef80c */
[--C-:B------:R-:W-:Y:S02]  /*24160*/  LOP3.LUT R3, R3, 0x60, R4.reuse, 0xf8, !PT ;  /* 0x0000006003037812 */ /* 0x100fe400078ef804 */
[----:B------:R-:W-:Y:S02]  /*24170*/  LOP3.LUT R6, R6, 0x10, R9, 0x78, !PT ;  /* 0x0000001006067812 */ /* 0x000fe400078e7809 */
[----:B------:R-:W-:Y:S01]  /*24180*/  LOP3.LUT R7, R3, 0x100, R4, 0xf8, !PT ;  /* 0x0000010003077812 */ /* 0x000fe200078ef804 */
[----:B------:R-:W-:-:S03]  /*24190*/  IMAD.SHL.U32 R3, R12, 0x80, RZ ;  /* 0x000000800c037824 */ /* 0x000fc600078e00ff */
[----:B------:R-:W-:Y:S02]  /*241a0*/  LOP3.LUT R8, R7, R6, RZ, 0xfc, !PT ;  /* 0x0000000607087212 */ /* 0x000fe400078efcff */
[----:B------:R-:W-:-:S03]  /*241b0*/  LOP3.LUT R4, R3, 0x380, RZ, 0xc0, !PT ;  /* 0x0000038003047812 */ /* 0x000fc600078ec0ff */
[----:B------:R-:W-:Y:S01]  /*241c0*/  STL [R1+0xc], R8 ;  /* 0x00000c0801007387 */ /* 0x000fe20000100800 */
[----:B------:R-:W-:-:S04]  /*241d0*/  LOP3.LUT R5, R4, 0x30, R5, 0xf8, !PT ;  /* 0x0000003004057812 */ /* 0x000fc800078ef805 */
[--C-:B------:R-:W-:Y:S02]  /*241e0*/  LOP3.LUT R4, R5, 0x70, R2.reuse, 0x78, !PT ;  /* 0x0000007005047812 */ /* 0x100fe400078e7802 */
[----:B------:R-:W-:Y:S02]  /*241f0*/  SHF.R.U32.HI R5, RZ, 0x3, R11 ;  /* 0x00000003ff057819 */ /* 0x000fe4000001160b */
[----:B------:R-:W-:Y:S01]  /*24200*/  LOP3.LUT R10, R4, 0xc00, R3, 0xf8, !PT ;  /* 0x00000c00040a7812 */ /* 0x000fe200078ef803 */
[----:B------:R-:W-:Y:S01]  /*24210*/  IMAD.U32 R4, RZ, RZ, UR4 ;  /* 0x00000004ff047e24 */ /* 0x000fe2000f8e00ff */
[----:B------:R-:W-:-:S03]  /*24220*/  LOP3.LUT R5, R5, 0x70, R2, 0xf8, !PT ;  /* 0x0000007005057812 */ /* 0x000fc600078ef802 */
[----:B------:R-:W-:Y:S01]  /*24230*/  IMAD.IADD R2, R4, 0x1, R0 ;  /* 0x0000000104027824 */ /* 0x000fe200078e0200 */
[----:B------:R-:W-:Y:S01]  /*24240*/  STL [R1+0x10], R10 ;  /* 0x0000100a01007387 */ /* 0x000fe20000100800 */
[C---:B------:R-:W-:Y:S02]  /*24250*/  VIADD R3, R10.reuse, 0x40 ;  /* 0x000000400a037836 */ /* 0x040fe40000000000 */
[----:B------:R-:W-:Y:S01]  /*24260*/  @P0 VIADD R3, R10, 0xffffffc0 ;  /* 0xffffffc00a030836 */ /* 0x000fe20000000000 */
[----:B------:R-:W-:Y:S01]  /*24270*/  STL [R1+0x4], R4 ;  /* 0x0000040401007387 */ /* 0x000fe20000100800 */
[----:B------:R-:W-:-:S03]  /*24280*/  IMAD.MOV.U32 R0, RZ, RZ, 0x1 ;  /* 0x00000001ff007424 */ /* 0x000fc600078e00ff */
        /* <DEDUP_REMOVED lines=19> */
.L_x_8282:
[----:B01-3--:R-:W0:Y:S01]  /*243c0*/  LDC.64 R2, c[0x0][0xc88] ;  /* 0x00032200ff027b82 */ /* 0x00be220000000a00 */
[----:B------:R-:W-:Y:S01]  /*243d0*/  ULDC.64 UR4, c[0x0][0x208] ;  /* 0x0000820000047ab9 */ /* 0x000fe20000000a00 */
[----:B0-----:R-:W-:-:S05]  /*243e0*/  IMAD.WIDE R2, R19, 0x4, R2 ;  /* 0x0000000413027825 */ /* 0x001fca00078e0202 */
[----:B------:R-:W2:Y:S01]  /*243f0*/  LDG.E R4, desc[UR4][R2.64] ;  /* 0x0000000402047981 */ /* 0x000ea2000c1e1900 */
[----:B------:R-:W-:Y:S05]  /*24400*/  YIELD ;  /* 0x0000000000007946 */ /* 0x000fea0003800000 */
[----:B------:R-:W-:Y:S01]  /*24410*/  ULDC.64 UR4, c[0x0][0xa28] ;  /* 0x00028a0000047ab9 */ /* 0x000fe20000000a00 */
[----:B------:R-:W-:Y:S01]  /*24420*/  IMAD.MOV.U32 R0, RZ, RZ, RZ ;  /* 0x000000ffff007224 */ /* 0x000fe200078e00ff */
[----:B------:R-:W-:Y:S01]  /*24430*/  ISETP.NE.U32.AND P0, PT, RZ, UR4, PT ;  /* 0x00000004ff007c0c */ /* 0x000fe2000bf05070 */
[----:B------:R-:W-:Y:S01]  /*24440*/  ULDC.64 UR12, c[0x0][0x208] ;  /* 0x00008200000c7ab9 */ /* 0x000fe20000000a00 */
[----:B------:R-:W-:Y:S01]  /*24450*/  IMAD.MOV.U32 R8, RZ, RZ, RZ ;  /* 0x000000ffff087224 */ /* 0x000fe200078e00ff */
[----:B------:R-:W-:Y:S01]  /*24460*/  ULDC.64 UR10, c[0x0][0xa18] ;  /* 0x00028600000a7ab9 */ /* 0x000fe20000000a00 */
[----:B------:R-:W-:Y:S01]  /*24470*/  ISETP.NE.AND.EX P0, PT, RZ, UR5, PT, P0 ;  /* 0x00000005ff007c0c */ /* 0x000fe2000bf05300 */
[----:B------:R-:W-:Y:S01]  /*24480*/  ULDC.64 UR8, c[0x0][0xa10] ;  /* 0x0002840000087ab9 */ /* 0x000fe20000000a00 */
[----:B------:R-:W-:Y:S01]  /*24490*/  ULDC.64 UR6, c[0x0][0xa08] ;  /* 0x0002820000067ab9 */ /* 0x000fe20000000a00 */
[----:B--2---:R-:W-:Y:S01]  /*244a0*/  SHF.R.S32.HI R5, RZ, 0x1f, R4 ;  /* 0x0000001fff057819 */ /* 0x004fe20000011404 */
[----:B------:R-:W-:-:S09]  /*244b0*/  IMAD.SHL.U32 R15, R4, 0x4, RZ ;  /* 0x00000004040f7824 */ /* 0x000fd200078e00ff */
[C---:B------:R-:W-:Y:S01]  /*244c0*/  @P0 LEA R2, P1, R4.reuse, UR4, 0x2 ;  /* 0x0000000404020c11 */ /* 0x040fe2000f8210ff */
[----:B------:R0:W-:Y:S03]  /*244d0*/  STL [R1+0x50], R4 ;  /* 0x0000500401007387 */ /* 0x0001e60000100800 */
        /* <DEDUP_REMOVED lines=20> */
[C---:B-1----:R-:W-:Y:S01]  /*24620*/  IADD3.X R5, R14.reuse, UR9, RZ, P4, !PT ;  /* 0x000000090e057c10 */ /* 0x042fe2000a7fe4ff */
[----:B------:R-:W-:Y:S01]  /*24630*/  ULDC UR4, c[0x0][0x288] ;  /* 0x0000a20000047ab9 */ /* 0x000fe20000000800 */
[----:B------:R-:W-:Y:S01]  /*24640*/  IADD3 R6, P5, R15, UR6, RZ ;  /* 0x000000060f067c10 */ /* 0x000fe2000ffbe0ff */
[----:B------:R-:W-:Y:S01]  /*24650*/  IMAD.U32 R12, RZ, RZ, UR4 ;  /* 0x00000004ff0c7e24 */ /* 0x000fe2000f8e00ff */
[----:B------:R-:W-:Y:S01]  /*24660*/  ULDC.64 UR4, c[0x0][0x418] ;  /* 0x0001060000047ab9 */ /* 0x000fe20000000a00 */
[----:B--2---:R0:W-:Y:S01]  /*24670*/  STL [R1+0x58], R8 ;  /* 0x0000580801007387 */ /* 0x0041e20000100800 */
[----:B------:R-:W-:Y:S01]  /*24680*/  IADD3.X R7, R14, UR7, RZ, P5, !PT ;  /* 0x000000070e077c10 */ /* 0x000fe2000affe4ff */
[----:B------:R-:W-:-:S04]  /*24690*/  UISETP.NE.U32.AND UP0, UPT, UR4, URZ, UPT ;  /* 0x0000003f0400728c */ /* 0x000fc8000bf05070 */
[----:B------:R1:W5:Y:S01]  /*246a0*/  @P1 LDG.E R10, desc[UR12][R4.64] ;  /* 0x0000000c040a1981 */ /* 0x000362000c1e1900 */
[----:B------:R-:W-:Y:S01]  /*246b0*/  ULDC UR4, c[0x0][0x424] ;  /* 0x0001090000047ab9 */ /* 0x000fe20000000800 */
[----:B0-----:R-:W-:Y:S02]  /*246c0*/  @P3 IADD3 R8, P4, R15, UR10, RZ ;  /* 0x0000000a0f083c10 */ /* 0x001fe4000ff9e0ff */
[----:B------:R1:W5:Y:S02]  /*246d0*/  @P0 LDG.E R11, desc[UR12][R6.64] ;  /* 0x0000000c060b0981 */ /* 0x000364000c1e1900 */
[----:B------:R-:W-:-:S05]  /*246e0*/  @P3 IADD3.X R9, R14, UR11, RZ, P4, !PT ;  /* 0x0000000b0e093c10 */ /* 0x000fca000a7fe4ff */
[----:B------:R-:W2:Y:S01]  /*246f0*/  @P3 LDG.E R12, desc[UR12][R8.64] ;  /* 0x0000000c080c3981 */ /* 0x000ea2000c1e1900 */
[----:B------:R-:W-:-:S03]  /*24700*/  UISETP.NE.AND.EX UP0, UPT, UR5, URZ, UPT, UP0 ;  /* 0x0000003f0500728c */ /* 0x000fc6000bf05300 */
[----:B------:R-:W-:Y:S01]  /*24710*/  ULDC UR5, c[0x0][0x2f0] ;  /* 0x0000bc0000057ab9 */ /* 0x000fe20000000800 */
[----:B------:R-:W-:-:S04]  /*24720*/  USEL UR4, UR4, 0x1, UP0 ;  /* 0x0000000104047887 */ /* 0x000fc80008000000 */
[----:B------:R-:W-:Y:S01]  /*24730*/  UIMAD UR4, UR4, UR5, URZ ;  /* 0x00000005040472a4 */ /* 0x000fe2000f8e023f */
[----:B--2---:R1:W-:Y:S04]  /*24740*/  STL [R1+0x5c], R12 ;  /* 0x00005c0c01007387 */ /* 0x0043e80000100800 */
[----:B------:R1:W5:Y:S01]  /*24750*/  LDL R13, [R1+0x5c] ;  /* 0x00005c00010d7983 */ /* 0x0003620000100800 */
[----:B------:R-:W-:Y:S01]  /*24760*/  ULDC UR5, c[0x0][0x348] ;  /* 0x0000d20000057ab9 */ /* 0x000fe20000000800 */
[----:B------:R-:W-:Y:S02]  /*24770*/  IMAD.U32 R9, RZ, RZ, UR4 ;  /* 0x00000004ff097e24 */ /* 0x000fe4000f8e00ff */
[----:B------:R-:W-:Y:S01]  /*24780*/  IMAD.U32 R8, RZ, RZ, UR5 ;  /* 0x00000005ff087e24 */ /* 0x000fe2000f8e00ff */
[----:B------:R-:W-:Y:S06]  /*24790*/  @P3 BRA `(.L_x_8181) ;  /* 0x0000000000183947 */ /* 0x000fec0003800000 */
[----:B------:R-:W-:Y:S05]  /*247a0*/  @!P2 BRA `(.L_x_8181) ;  /* 0x000000000014a947 */ /* 0x000fea0003800000 */
[----:B------:R-:W-:Y:S02]  /*247b0*/  ULDC.64 UR4, c[0x0][0x208] ;  /* 0x0000820000047ab9 */ /* 0x000fe40000000a00 */
[----:B-1----:R-:W2:Y:S04]  /*247c0*/  LDG.E R12, desc[UR4][R2.64] ;  /* 0x00000004020c7981 */ /* 0x002ea8000c1e1900 */
[----:B------:R-:W2:Y:S02]  /*247d0*/  LDG.E R2, desc[UR4][R2.64+0x4] ;  /* 0x0000040402027981 */ /* 0x000ea4000c1e1900 */
[----:B--2--5:R-:W-:-:S05]  /*247e0*/  IMAD.IADD R13, R2, 0x1, -R12 ;  /* 0x00000001020d7824 */ /* 0x024fca00078e0a0c */
[----:B------:R0:W-:Y:S02]  /*247f0*/  STL [R1+0x5c], R13 ;  /* 0x00005c0d01007387 */ /* 0x0001e40000100800 */
.L_x_8181:
[----:B-1----:R-:W2:Y:S01]  /*24800*/  LDL R12, [R1+0x50] ;  /* 0x00005000010c7983 */ /* 0x002ea20000100800 */
[----:B-----5:R-:W-:Y:S01]  /*24810*/  IMAD.IADD R2, R11, 0x1, R0 ;  /* 0x000000010b027824 */ /* 0x020fe200078e0200 */
[----:B------:R-:W-:Y:S02]  /*24820*/  ULDC.64 UR4, c[0x0][0xa20] ;  /* 0x0002880000047ab9 */ /* 0x000fe40000000a00 */
[----:B------:R-:W-:Y:S02]  /*24830*/  ISETP.NE.U32.AND P2, PT, RZ, UR4, PT ;  /* 0x00000004ff007c0c */ /* 0x000fe4000bf45070 */
[----:B------:R1:W-:Y:S02]  /*24840*/  STL [R1+0x30], R2 ;  /* 0x0000300201007387 */ /* 0x0003e40000100800 */
[----:B------:R-:W-:Y:S02]  /*24850*/  ISETP.NE.AND.EX P2, PT, RZ, UR5, PT, P2 ;  /* 0x00000005ff007c0c */ /* 0x000fe4000bf45320 */
[----:B--2---:R1:W-:Y:S11]  /*24860*/  STL [R1+0x24], R12 ;  /* 0x0000240c01007387 */ /* 0x0043f60000100800 */
[----:B------:R-:W-:Y:S05]  /*24870*/  @!P2 BRA `(.L_x_8182) ;  /* 0x000000000014a947 */ /* 0x000fea0003800000 */
[----:B-1----:R-:W-:Y:S01]  /*24880*/  IADD3 R2, P0, R15, UR4, RZ ;  /* 0x000000040f027c10 */ /* 0x002fe2000ff1e0ff */
[----:B------:R-:W-:-:S03]  /*24890*/  ULDC.64 UR6, c[0x0][0x208] ;  /* 0x0000820000067ab9 */ /* 0x000fc60000000a00 */
[----:B------:R-:W-:-:S05]  /*248a0*/  IADD3.X R3, R14, UR5, RZ, P0, !PT ;  /* 0x000000050e037c10 */ /* 0x000fca00087fe4ff */
[----:B------:R1:W5:Y:S01]  /*248b0*/  LDG.E R9, desc[UR6][R2.64] ;  /* 0x0000000602097981 */ /* 0x000362000c1e1900 */
[----:B------:R-:W-:Y:S05]  /*248c0*/  BRA `(.L_x_8183) ;  /* 0x0000000000147947 */ /* 0x000fea0003800000 */
.L_x_8182:
[----:B------:R-:W-:Y:S05]  /*248d0*/  @!P0 BRA `(.L_x_8183) ;  /* 0x0000000000108947 */ /* 0x000fea0003800000 */
[----:B------:R-:W-:Y:S02]  /*248e0*/  ULDC.64 UR4, c[0x0][0x208] ;  /* 0x0000820000047ab9 */ /* 0x000fe40000000a00 */
[----:B------:R-:W2:Y:S04]  /*248f0*/  LDG.E R9, desc[UR4][R6.64] ;  /* 0x0000000406097981 */ /* 0x000ea8000c1e1900 */
[----:B------:R-:W2:Y:S02]  /*24900*/  LDG.E R6, desc[UR4][R6.64+0x4] ;  /* 0x0000040406067981 */ /* 0x000ea4000c1e1900 */
[----:B--2---:R-:W-:-:S07]  /*24910*/  IMAD.IADD R9, R6, 0x1, -R9 ;  /* 0x0000000106097824 */ /* 0x004fce00078e0a09 */
.L_x_8183:
[----:B------:R-:W-:Y:S01]  /*24920*/  ULDC.64 UR4, c[0x0][0x208] ;  /* 0x0000820000047ab9 */ /* 0x000fe20000000a00 */
[----:B-1----:R-:W1:Y:S01]  /*24930*/  LDC R3, c[0x0][0x448] ;  /* 0x00011200ff037b82 */ /* 0x002e620000000800 */
[----:B------:R-:W2:Y:S04]  /*24940*/  @P1 LDG.E R2, desc[UR4][R4.64] ;  /* 0x0000000404021981 */ /* 0x000ea8000c1e1900 */
[----:B------:R-:W2:Y:S01]  /*24950*/  @P1 LDG.E R4, desc[UR4][R4.64+0x4] ;  /* 0x0000040404041981 */ /* 0x000ea2000c1e1900 */
[----:B-----5:R-:W-:Y:S01]  /*24960*/  IMAD.IADD R0, R9, 0x1, -R0 ;  /* 0x0000000109007824 */ /* 0x020fe200078e0a00 */
[----:B------:R-:W-:Y:S01]  /*24970*/  BSSY B0, `(.L_x_8184) ;  /* 0x00000ff000007945 */ /* 0x000fe20003800000 */
[----:B-1----:R-:W-:-:S13]  /*24980*/  ISETP.NE.AND P0, PT, R3, 0x1, PT ;  /* 0x000000010300780c */ /* 0x002fda0003f05270 */
[----:B------:R-:W1:Y:S01]  /*24990*/  @P0 LDC R3, c[0x0][0x44c] ;  /* 0x00011300ff030b82 */ /* 0x000e620000000800 */
[----:B--2---:R-:W-:-:S07]  /*249a0*/  @P1 IMAD.IADD R8, R4, 0x1, -R2 ;  /* 0x0000000104081824 */ /* 0x004fce00078e0a02 */
[----:B------:R-:W2:Y:S01]  /*249b0*/  @P0 LDC R4, c[0x0][0x450] ;  /* 0x00011400ff040b82 */ /* 0x000ea20000000800 */
[----:B------:R-:W-:-:S04]  /*249c0*/  IMAD.SHL.U32 R2, R17, 0x80, RZ ;  /* 0x0000008011027824 */ /* 0x000fc800078e00ff */
[----:B------:R-:W-:-:S04]  /*249d0*/  VIADD R2, R2, 0x7f ;  /* 0x0000007f02027836 */ /* 0x000fc80000000000 */
[----:B-1----:R-:W-:-:S04]  /*249e0*/  @P0 IMAD.HI.U32 R3, R2, R3, RZ ;  /* 0x0000000302030227 */ /* 0x002fc800078e00ff */
[----:B------:R-:W-:Y:S02]  /*249f0*/  IMAD.MOV.U32 R5, RZ, RZ, R2 ;  /* 0x000000ffff057224 */ /* 0x000fe400078e0002 */
[----:B------:R-:W-:Y:S01]  /*24a00*/  IMAD.MOV.U32 R2, RZ, RZ, RZ ;  /* 0x000000ffff027224 */ /* 0x000fe200078e00ff */
[----:B--2---:R-:W-:Y:S01]  /*24a10*/  @P0 SHF.R.U32.HI R5, RZ, R4, R3 ;  /* 0x00000004ff050219 */ /* 0x004fe20000011603 */
[----:B------:R-:W-:-:S04]  /*24a20*/  IMAD.IADD R4, R0, 0x1, R8 ;  /* 0x0000000100047824 */ /* 0x000fc800078e0208 */
[C---:B------:R-:W-:Y:S01]  /*24a30*/  VIADD R3, R4.reuse, 0xdf ;  /* 0x000000df04037836 */ /* 0x040fe20000000000 */
[----:B------:R-:W-:-:S03]  /*24a40*/  IADD3 R21, R4, 0xe0, -R13 ;  /* 0x000000e004157810 */ /* 0x000fc60007ffe80d */
[----:B------:R-:W-:-:S04]  /*24a50*/  IMAD.HI R6, R3, -0x6db6db6d, R2 ;  /* 0x9249249303067827 */ /* 0x000fc800078e0202 */
[----:B------:R-:W-:Y:S01]  /*24a60*/  IMAD.IADD R3, R21, 0x1, R5 ;  /* 0x0000000115037824 */ /* 0x000fe200078e0205 */
[----:B------:R-:W-:-:S03]  /*24a70*/  SHF.R.U32.HI R20, RZ, 0x1f, R6 ;  /* 0x0000001fff147819 */ /* 0x000fc60000011606 */
[----:B------:R-:W-:Y:S01]  /*24a80*/  IMAD.HI R2, R3, -0x6db6db6d, R2 ;  /* 0x9249249303027827 */ /* 0x000fe200078e0202 */
        /* <DEDUP_REMOVED lines=8> */
[----:B------:R-:W-:Y:S02]  /*24b10*/  ISETP.GT.AND P0, PT, R4, R0, PT ;  /* 0x000000000400720c */ /* 0x000fe40003f04270 */
[----:B------:R-:W-:-:S05]  /*24b20*/  SHF.R.U32.HI R2, RZ, 0x5, R0 ;  /* 0x00000005ff027819 */ /* 0x000fca0000011600 */
[----:B------:R-:W-:-:S04]  /*24b30*/  IMAD.WIDE.U32 R2, R2, 0x24924925, RZ ;  /* 0x2492492502027825 */ /* 0x000fc800078e00ff */
[----:B------:R-:W-:Y:S02]  /*24b40*/  IMAD.MOV.U32 R2, RZ, RZ, R3 ;  /* 0x000000ffff027224 */ /* 0x000fe400078e0003 */
[----:B------:R-:W-:Y:S02]  /*24b50*/  @P0 VIADD R5, R4, 0xdf ;  /* 0x000000df04050836 */ /* 0x000fe40000000000 */
[----:B------:R-:W-:Y:S02]  /*24b60*/  @P0 IMAD.MOV.U32 R4, RZ, RZ, RZ ;  /* 0x000000ffff040224 */ /* 0x000fe400078e00ff */
[----:B------:R-:W-:Y:S02]  /*24b70*/  IMAD.MOV.U32 R7, RZ, RZ, R2 ;  /* 0x000000ffff077224 */ /* 0x000fe400078e0002 */
        /* <DEDUP_REMOVED lines=13> */
.L_x_8378:
[----:B--2---:R-:W-:Y:S02]  /*24c50*/  ISETP.NE.AND P0, PT, R14, RZ, PT ;  /* 0x000000ff0e00720c */ /* 0x004fe40003f05270 */
[----:B------:R-:W-:-:S11]  /*24c60*/  PLOP3.LUT P6, PT, PT, PT, PT, 0x8, 0x0 ;  /* 0x000000000000781c */ /* 0x000fd60003fce170 */
[----:B------:R-:W-:Y:S05]  /*24c70*/  @P0 BRA `(.L_x_8187) ;  /* 0x00000000000c0947 */ /* 0x000fea0003800000 */
[----:B------:R-:W-:-:S03]  /*24c80*/  UMOV UR4, 0xffffffff ;  /* 0xffffffff00047882 */ /* 0x000fc60000000000 */
[----:B------:R-:W-:Y:S05]  /*24c90*/  BRA.DIV UR4, `(.L_x_8188) ;  /* 0x0000007e04887947 */ /* 0x000fea000b800000 */
[----:B------:R-:W-:-:S13]  /*24ca0*/  ELECT P6, URZ, PT ;  /* 0x00000000003f782f */ /* 0x000fda00038c0000 */
.L_x_8187:
        /* <DEDUP_REMOVED lines=10> */
.L_x_8381:
[----:B------:R-:W-:Y:S05]  /*24d50*/  BSYNC B1 ;  /* 0x0000000000017941 */ /* 0x000fea0003800000 */
.L_x_8189:
        /* <DEDUP_REMOVED lines=14> */
.L_x_8382:
[----:B------:R-:W-:Y:S05]  /*24e40*/  BSYNC B2 ;  /* 0x0000000000027941 */ /* 0x000fea0003800000 */
.L_x_8193:
        /* <DEDUP_REMOVED lines=9> */
.L_x_8196:
[----:B------:R-:W-:Y:S05]  /*24ee0*/  BSYNC B2 ;  /* 0x0000000000027941 */ /* 0x000fea0003800000 */
.L_x_8195:
        /* <DEDUP_REMOVED lines=14> */
.L_x_8197:
        /* <DEDUP_REMOVED lines=13> */
.L_x_8383:
[----:B------:R-:W-:Y:S05]  /*250a0*/  BSYNC B2 ;  /* 0x0000000000027941 */ /* 0x000fea0003800000 */
.L_x_8198:
        /* <DEDUP_REMOVED lines=11> */
.L_x_8201:
[----:B------:R-:W-:Y:S05]  /*25160*/  BSYNC B2 ;  /* 0x0000000000027941 */ /* 0x000fea0003800000 */
.L_x_8200:
        /* <DEDUP_REMOVED lines=8> */
.L_x_8202:
        /* <DEDUP_REMOVED lines=10> */
.L_x_8192:
[----:B------:R-:W-:Y:S05]  /*25290*/  BSYNC B1 ;  /* 0x0000000000017941 */ /* 0x000fea0003800000 */
.L_x_8191:
        /* <DEDUP_REMOVED lines=13> */
.L_x_8215:
        /* <DEDUP_REMOVED lines=14> */
.L_x_8384:
[----:B------:R-:W-:Y:S05]  /*25450*/  BSYNC B2 ;  /* 0x0000000000027941 */ /* 0x000fea0003800000 */
.L_x_8205:
        /* <DEDUP_REMOVED lines=9> */
.L_x_8208:
[----:B------:R-:W-:Y:S05]  /*254f0*/  BSYNC B2 ;  /* 0x0000000000027941 */ /* 0x000fea0003800000 */
.L_x_8207:
[----:B------:R-:W2:Y:S04]  /*25500*/  LDL R7, [R1+0x4] ;  /* 0x0000040001077983 */ /* 0x000ea80000100800 */
[----:B------:R-:W2:Y:S01]  /*25510*/  LDL R6, [R1+0x18] ;  /* 0x0000180001067983 */ /* 0x000ea20000100800 */
[----:B------:R-:W-:Y:S01]  /*25520*/  IMAD.MOV.U32 R11, RZ, RZ, RZ ;  /* 0x000000ffff0b7224 */ /* 0x000fe200078e00ff */
        /* <DEDUP_REMOVED lines=10> */
.L_x_8209:
        /* <DEDUP_REMOVED lines=13> */
.L_x_8385:
[----:B------:R-:W-:Y:S05]  /*256a0*/  BSYNC B2 ;  /* 0x0000000000027941 */ /* 0x000fea0003800000 */
.L_x_8210:
        /* <DEDUP_REMOVED lines=11> */
.L_x_8213:
[----:B------:R-:W-:Y:S05]  /*25760*/  BSYNC B2 ;  /* 0x0000000000027941 */ /* 0x000fea0003800000 */
.L_x_8212:
        /* <DEDUP_REMOVED lines=8> */
.L_x_8214:
        /* <DEDUP_REMOVED lines=10> */
.L_x_8204:
[----:B------:R-:W-:Y:S05]  /*25890*/  BSYNC B1 ;  /* 0x0000000000017941 */ /* 0x000fea0003800000 */
.L_x_8203:
[----:B------:R-:W2:Y:S04]  /*258a0*/  LDL.LU R5, [R1+0x18] ;  /* 0x0000180001057983 */ /* 0x000ea80000300800 */
[----:B-1----:R-:W3:Y:S01]  /*258b0*/  LDL.LU R8, [R1+0x20] ;  /* 0x0000200001087983 */ /* 0x002ee20000300800 */
        /* <DEDUP_REMOVED lines=10> */
.L_x_8185:
[----:B------:R-:W-:Y:S05]  /*25960*/  BSYNC B0 ;  /* 0x0000000000007941 */ /* 0x000fea0003800000 */
.L_x_8184:
[----:B------:R-:W3:Y:S01]  /*25970*/  LDC R0, c[0x0][0x448] ;  /* 0x00011200ff007b82 */ /* 0x000ee20000000800 */
[----:B------:R-:W-:Y:S07]  /*25980*/  @!P0 WARPSYNC.ALL ;  /* 0x0000000000008948 */ /* 0x000fee0003800000 */
[----:B------:R-:W-:Y:S01]  /*25990*/  @!P0 BAR.SYNC.DEFER_BLOCKING 0xc, 0x180 ;  /* 0x0306000000008b1d */ /* 0x000fe20000010000 */
[----:B---3--:R-:W-:Y:S02]  /*259a0*/  ISETP.NE.AND P1, PT, R0, 0x1, PT ;  /* 0x000000010000780c */ /* 0x008fe40003f25270 */
[----:B------:R-:W-:-:S11]  /*259b0*/  LEA R0, R17, 0x7f, 0x7 ;  /* 0x0000007f11007811 */ /* 0x000fd600078e38ff */
[----:B------:R-:W3:Y:S08]  /*259c0*/  @P1 LDC R2, c[0x0][0x44c] ;  /* 0x00011300ff021b82 */ /* 0x000ef00000000800 */
[----:B------:R-:W4:Y:S01]  /*259d0*/  @P1 LDC R3, c[0x0][0x450] ;  /* 0x00011400ff031b82 */ /* 0x000f220000000800 */
[----:B---3--:R-:W-:-:S05]  /*259e0*/  @P1 IMAD.HI.U32 R2, R0, R2, RZ ;  /* 0x0000000200021227 */ /* 0x008fca00078e00ff */
[----:B----4-:R-:W-:Y:S01]  /*259f0*/  @P1 SHF.R.U32.HI R0, RZ, R3, R2 ;  /* 0x00000003ff001219 */ /* 0x010fe20000011602 */
[----:B------:R-:W-:-:S04]  /*25a00*/  IMAD.MOV.U32 R2, RZ, RZ, RZ ;  /* 0x000000ffff027224 */ /* 0x000fc800078e00ff */
[----:B------:R-:W-:-:S04]  /*25a10*/  IMAD.IADD R3, R21, 0x1, R0 ;  /* 0x0000000115037824 */ /* 0x000fc800078e0200 */
[----:B------:R-:W-:-:S05]  /*25a20*/  IMAD.HI R2, R3, -0x6db6db6d, R2 ;  /* 0x9249249303027827 */ /* 0x000fca00078e0202 */
[----:B------:R-:W-:-:S04]  /*25a30*/  SHF.R.U32.HI R0, RZ, 0x1f, R2 ;  /* 0x0000001fff007819 */ /* 0x000fc80000011602 */
[----:B------:R-:W-:-:S04]  /*25a40*/  LEA.HI.SX32 R2, R2, R0, 0x19 ;  /* 0x0000000002027211 */ /* 0x000fc800078fcaff */
[----:B-12---:R-:W-:-:S04]  /*25a50*/  VIMNMX R4, R20, R2, PT ;  /* 0x0000000214047248 */ /* 0x006fc80003fe0100 */
        /* <DEDUP_REMOVED lines=21> */
.L_x_8216:
        /* <DEDUP_REMOVED lines=21> */
.L_x_8219:
[----:B------:R-:W-:Y:S05]  /*25d00*/  BSYNC B6 ;  /* 0x0000000000067941 */ /* 0x000fea0003800000 */
.L_x_8218:
        /* <DEDUP_REMOVED lines=25> */
.L_x_8221:
[----:B------:R-:W-:Y:S05]  /*25ea0*/  BSYNC B6 ;  /* 0x0000000000067941 */ /* 0x000fea0003800000 */
.L_x_8220:
        /* <DEDUP_REMOVED lines=22> */
.L_x_8223:
[----:B------:R-:W-:Y:S05]  /*26010*/  BSYNC B6 ;  /* 0x0000000000067941 */ /* 0x000fea0003800000 */
.L_x_8222:
        /* <DEDUP_REMOVED lines=20> */
.L_x_8225:
[----:B------:R-:W-:Y:S05]  /*26160*/  BSYNC B6 ;  /* 0x0000000000067941 */ /* 0x000fea0003800000 */
.L_x_8224:
[----:B------:R-:W2:Y:S01]  /*26170*/  LDL.LU R2, [R1] ;  /* 0x0000000001027983 */ /* 0x000ea20000300800 */
[----:B------:R-:W-:-:S03]  /*26180*/  ULDC.64 UR4, c[0x0][0x9f8] ;  /* 0x00027e0000047ab9 */ /* 0x000fc60000000a00 */
[----:B------:R-:W3:Y:S04]  /*26190*/  LDL.LU R0, [R1+0x2c] ;  /* 0x00002c0001007983 */ /* 0x000ee80000300800 */
[----:B------:R-:W4:Y:S01]  /*261a0*/  LDL R9, [R1+0x24] ;  /* 0x0000240001097983 */ /* 0x000f220000100800 */
[----:B------:R-:W-:Y:S01]  /*261b0*/  ISETP.NE.U32.AND P0, PT, RZ, UR4, PT ;  /* 0x00000004ff007c0c */ /* 0x000fe2000bf05070 */
[----:B------:R-:W-:-:S03]  /*261c0*/  ULDC.64 UR6, c[0x0][0x208] ;  /* 0x0000820000067ab9 */ /* 0x000fc60000000a00 */
        /* <DEDUP_REMOVED lines=18> */
.L_x_8388:
        /* <DEDUP_REMOVED lines=11> */
.L_x_8391:
        /* <DEDUP_REMOVED lines=26> */
.L_x_8229:
        /* <DEDUP_REMOVED lines=10> */
.L_x_8392:
        /* <DEDUP_REMOVED lines=8> */
.L_x_8231:
        /* <DEDUP_REMOVED lines=19> */
[----:B------:R-:W3:Y:S02]  /*26790*/  SYNCS.PHASECHK.TRANS64.TRYWAIT P0, [R0+URZ+0x2e840], R3 ;  /* 0x02e84003000075a7 */ /* 0x000ee4000800017f */
[----:B--23--:R-:W-:Y:S05]  /*267a0*/  @!P0 BRA `(.L_x_8232) ;  /* 0x0000006400b48947 */ /* 0x00cfea0003800000 */
.L_x_8393:
        /* <DEDUP_REMOVED lines=8> */
.L_x_8233:
[----:B------:R-:W3:Y:S04]  /*26830*/  LDL R5, [R1] ;  /* 0x0000000001057983 */ /* 0x000ee80000100800 */
        /* <DEDUP_REMOVED lines=13> */
[----:B---3--:R-:W-:Y:S02]  /*26910*/  R2UR UR13, R5 ;  /* 0x00000000050d72ca */ /* 0x008fe400000e0000 */
[----:B--2---:R-:W-:-:S04]  /*26920*/  LOP3.LUT R3, R3, 0xfffffffe, RZ, 0xc0, !PT ;  /* 0xfffffffe03037812 */ /* 0x004fc800078ec0ff */
[----:B------:R-:W-:-:S07]  /*26930*/  @P0 LOP3.LUT R3, R3, 0x1, RZ, 0xfc, !PT ;  /* 0x0000000103030812 */ /* 0x000fce00078efcff */
[----:B------:R3:W-:Y:S01]  /*26940*/  UTMALDG.4D [UR8], [UR4], desc[UR6] ;  /* 0x00000608040075b4 */ /* 0x0007e20008019000 */
[----:B------:R3:W-:Y:S01]  /*26950*/  STL [R1+0x28], R3 ;  /* 0x0000280301007387 */ /* 0x0007e20000100800 */
[----:B------:R-:W-:Y:S01]  /*26960*/  NOP ;  /* 0x0000000000007918 */ /* 0x000fe20000000000 */
.L_x_8227:
        /* <DEDUP_REMOVED lines=43> */
.L_x_8235:
[----:B------:R-:W-:Y:S05]  /*26c20*/  BSYNC B6 ;  /* 0x0000000000067941 */ /* 0x000fea0003800000 */
.L_x_8234:
[----:B--2---:R-:W2:Y:S01]  /*26c30*/  LDL.LU R5, [R1+0x58] ;  /* 0x0000580001057983 */ /* 0x004ea20000300800 */
[----:B------:R-:W-:Y:S01]  /*26c40*/  ULDC.64 UR4, c[0x0][0x2d8] ;  /* 0x0000b60000047ab9 */ /* 0x000fe20000000a00 */
[----:B------:R-:W1:Y:S01]  /*26c50*/  LDC R8, c[0x0][0x448] ;  /* 0x00011200ff087b82 */ /* 0x000e620000000800 */
[----:B------:R-:W-:Y:S01]  /*26c60*/  ULDC UR6, c[0x0][0x2b8] ;  /* 0x0000ae0000067ab9 */ /* 0x000fe20000000800 */
[----:B------:R-:W2:Y:S04]  /*26c70*/  LDL.LU.64 R2, [R1+0x60] ;  /* 0x0000600001027983 */ /* 0x000ea80000300a00 */
[----:B------:R-:W3:Y:S04]  /*26c80*/  LDL.LU R0, [R1+0x68] ;  /* 0x0000680001007983 */ /* 0x000ee80000300800 */
[----:B------:R-:W4:Y:S04]  /*26c90*/  LDL.LU R6, [R1+0x70] ;  /* 0x0000700001067983 */ /* 0x000f280000300800 */
[----:B------:R-:W4:Y:S04]  /*26ca0*/  LDL.LU R4, [R1+0x50] ;  /* 0x0000500001047983 */ /* 0x000f280000300800 */
[----:B------:R0:W5:Y:S01]  /*26cb0*/  LDL R10, [R1+0x6c] ;  /* 0x00006c00010a7983 */ /* 0x0001620000100800 */
[----:B-1----:R-:W-:Y:S01]  /*26cc0*/  ISETP.NE.AND P0, PT, R8, 0x1, PT ;  /* 0x000000010800780c */ /* 0x002fe20003f05270 */
[----:B------:R-:W1:Y:S01]  /*26cd0*/  S2R R9, SR_TID.X ;  /* 0x0000000000097919 */ /* 0x000e620000002100 */
[----:B------:R-:W0:Y:S01]  /*26ce0*/  S2R R11, SR_TID.X ;  /* 0x00000000000b7919 */ /* 0x000e220000002100 */
[----:B-1----:R-:W-:-:S05]  /*26cf0*/  IMAD.SHL.U32 R9, R9, 0x10, RZ ;  /* 0x0000001009097824 */ /* 0x002fca00078e00ff */
[----:B------:R-:W-:Y:S01]  /*26d00*/  LOP3.LUT R9, R9, 0x70, RZ, 0xc0, !PT ;  /* 0x0000007009097812 */ /* 0x000fe200078ec0ff */
[----:B--2---:R-:W-:Y:S02]  /*26d10*/  IMAD.MOV.U32 R3, RZ, RZ, R5 ;  /* 0x000000ffff037224 */ /* 0x004fe400078e0005 */
[----:B------:R-:W1:Y:S01]  /*26d20*/  S2R R5, SR_TID.X ;  /* 0x0000000000057919 */ /* 0x000e620000002100 */
        /* <DEDUP_REMOVED lines=9> */
[----:B------:R-:W-:Y:S01]  /*26dc0*/  ULDC.64 UR4, c[0x0][0x2d0] ;  /* 0x0000b40000047ab9 */ /* 0x000fe20000000a00 */
[----:B------:R-:W3:Y:S02]  /*26dd0*/  S2R R4, SR_TID.X ;  /* 0x0000000000047919 */ /* 0x000ee40000002100 */
[----:B------:R-:W-:Y:S01]  /*26de0*/  IMAD.IADD R3, R3, 0x1, R0 ;  /* 0x0000000103037824 */ /* 0x000fe200078e0200 */
[----:B-1----:R-:W-:-:S04]  /*26df0*/  LOP3.LUT R5, R5, 0x7f, RZ, 0xc0, !PT ;  /* 0x0000007f05057812 */ /* 0x002fc800078ec0ff */
[----:B------:R-:W-:Y:S01]  /*26e00*/  SHF.R.U32.HI R5, RZ, 0x3, R5 ;  /* 0x00000003ff057819 */ /* 0x000fe20000011605 */
[----:B---3--:R-:W-:-:S05]  /*26e10*/  IMAD.SHL.U32 R4, R4, 0x10, RZ ;  /* 0x0000001004047824 */ /* 0x008fca00078e00ff */
[----:B------:R-:W-:Y:S02]  /*26e20*/  LOP3.LUT R4, R5, 0x70, R4, 0xf8, !PT ;  /* 0x0000007005047812 */ /* 0x000fe400078ef804 */
[----:B------:R-:W1:Y:S03]  /*26e30*/  @P0 LDC R5, c[0x0][0x44c] ;  /* 0x00011300ff050b82 */ /* 0x000e660000000800 */
[----:B------:R-:W-:-:S04]  /*26e40*/  IMAD R4, R17, 0x80, R4 ;  /* 0x0000008011047824 */ /* 0x000fc800078e0204 */
[----:B------:R-:W-:Y:S02]  /*26e50*/  IMAD.MOV.U32 R0, RZ, RZ, R4 ;  /* 0x000000ffff007224 */ /* 0x000fe400078e0004 */
[----:B-1----:R-:W-:-:S05]  /*26e60*/  @P0 IMAD.HI.U32 R5, R4, R5, RZ ;  /* 0x0000000504050227 */ /* 0x002fca00078e00ff */
        /* <DEDUP_REMOVED lines=18> */
[C---:B0-----:R-:W-:Y:S01]  /*26f90*/  IMAD.SHL.U32 R7, R11.reuse, 0x10, RZ ;  /* 0x000000100b077824 */ /* 0x041fe200078e00ff */
[----:B------:R-:W-:-:S04]  /*26fa0*/  LOP3.LUT R9, R11, 0x7f, RZ, 0xc0, !PT ;  /* 0x0000007f0b097812 */ /* 0x000fc800078ec0ff */
[----:B------:R-:W-:Y:S02]  /*26fb0*/  LOP3.LUT R7, R7, 0x70, RZ, 0xc0, !PT ;  /* 0x0000007007077812 */ /* 0x000fe400078ec0ff */
[----:B------:R-:W-:Y:S01]  /*26fc0*/  SHF.R.U32.HI R9, RZ, 0x3, R9 ;  /* 0x00000003ff097819 */ /* 0x000fe20000011609 */
[----:B------:R-:W-:Y:S06]  /*26fd0*/  BRA.DIV UR4, `(.L_x_8236) ;  /* 0x0000005e04bc7947 */ /* 0x000fec000b800000 */
[----:B------:R-:W2:Y:S01]  /*26fe0*/  LDL.LU R5, [R1+0x5c] ;  /* 0x00005c0001057983 */ /* 0x000ea20000300800 */
[----:B------:R-:W-:Y:S01]  /*26ff0*/  IMAD R17, R17, 0x80, R9 ;  /* 0x0000008011117824 */ /* 0x000fe200078e0209 */
[----:B------:R-:W-:Y:S02]  /*27000*/  ULDC.64 UR4, c[0x0][0x208] ;  /* 0x0000820000047ab9 */ /* 0x000fe40000000a00 */
[----:B------:R-:W-:Y:S04]  /*27010*/  SHFL.IDX PT, R4, R2, RZ, 0x181f ;  /* 0x00181fff02047589 */ /* 0x000fe800000e0000 */
        /* <DEDUP_REMOVED lines=9> */
[----:B-----5:R0:W-:Y:S02]  /*270b0*/  @!P1 LDGSTS.E.BYPASS.LTC128B.128 [R10+0x1c400], desc[UR4][R4.64], !P0 ;  /* 0x1c400000040a9fae */ /* 0x0201e4000c101d44 */
        /* <DEDUP_REMOVED lines=59> */
[----:B------:R0:W-:Y:S04]  /*27470*/  @!P1 LDGSTS.E.BYPASS.LTC128B.128 [R10+0x1f400], desc[UR4][R4.64], !P0 ;  /* 0x1f400000040a9fae */ /* 0x0001e8000c101d44 */
[----:B01----:R0:W2:Y:S02]  /*27480*/  SHFL.IDX PT, R4, R2, 0x7, 0x181f ;  /* 0x00f81f0002047f89 */ /* 0x0030a400000e0000 */
.L_x_8410:
[----:B------:R1:W5:Y:S01]  /*27490*/  LDL R9, [R1+0x4] ;  /* 0x0000040001097983 */ /* 0x0003620000100800 */
[----:B------:R-:W-:Y:S01]  /*274a0*/  VIADD R17, R17, 0x70 ;  /* 0x0000007011117836 */ /* 0x000fe20000000000 */
[----:B------:R-:W-:-:S04]  /*274b0*/  ULDC.64 UR4, c[0x0][0x208] ;  /* 0x0000820000047ab9 */ /* 0x000fc80000000a00 */
        /* <DEDUP_REMOVED lines=9> */
.L_x_8237:
[----:B-1----:R-:W2:Y:S01]  /*27550*/  LDL R2, [R1+0x4] ;  /* 0x0000040001027983 */ /* 0x002ea20000100800 */
        /* <DEDUP_REMOVED lines=18> */
.L_x_8411:
[----:B------:R-:W-:Y:S05]  /*27680*/  BSYNC B0 ;  /* 0x0000000000007941 */ /* 0x000fea0003800000 */
.L_x_8238:
[----:B0-----:R-:W2:Y:S02]  /*27690*/  LDL R2, [R1+0x54] ;  /* 0x0000540001027983 */ /* 0x001ea40000100800 */
[----:B--2---:R-:W-:-:S13]  /*276a0*/  ISETP.GE.AND P0, PT, R2, 0x2, PT ;  /* 0x000000020200780c */ /* 0x004fda0003f06270 */
[----:B------:R-:W-:Y:S05]  /*276b0*/  @!P0 BRA `(.L_x_8240) ;  /* 0x0000001400008947 */ /* 0x000fea0003800000 */
[----:B------:R0:W5:Y:S01]  /*276c0*/  LDL.LU R0, [R1+0x14] ;  /* 0x0000140001007983 */ /* 0x0001620000300800 */
[----:B------:R-:W-:-:S03]  /*276d0*/  VIADD R2, R2, 0xfffffffe ;  /* 0xfffffffe02027836 */ /* 0x000fc60000000000 */
[----:B------:R0:W5:Y:S04]  /*276e0*/  LDL.LU R8, [R1+0x1c] ;  /* 0x00001c0001087983 */ /* 0x0001680000300800 */
.L_x_8260:
        /* <DEDUP_REMOVED lines=36> */
[----:B------:R-:W2:Y:S04]  /*27930*/  LDG.E R4, desc[UR8][R6.64] ;  /* 0x0000000806047981 */ /* 0x000ea8000c1e1900 */
[----:B--2---:R2:W-:Y:S02]  /*27940*/  STL [R1], R4 ;  /* 0x0000000401007387 */ /* 0x0045e40000100800 */
.L_x_8243:
[----:B------:R-:W3:Y:S01]  /*27950*/  LDL R5, [R1+0x4] ;  /* 0x0000040001057983 */ /* 0x000ee20000100800 */
[----:B--2---:R-:W2:Y:S01]  /*27960*/  S2R R4, SR_TID.X ;  /* 0x0000000000047919 */ /* 0x004ea20000002100 */
[----:B------:R-:W-:Y:S01]  /*27970*/  BSSY B1, `(.L_x_8244) ;  /* 0x0000007000017945 */ /* 0x000fe20003800000 */
[----:B--2---:R-:W-:-:S04]  /*27980*/  LOP3.LUT R4, R4, 0x7f, RZ, 0xc0, !PT ;  /* 0x0000007f04047812 */ /* 0x004fc800078ec0ff */
[----:B------:R-:W-:Y:S01]  /*27990*/  ISETP.NE.AND P1, PT, R4, RZ, PT ;  /* 0x000000ff0400720c */ /* 0x000fe20003f25270 */
[----:B---3--:R-:W-:Y:S01]  /*279a0*/  IMAD R6, R10, 0x8, R5 ;  /* 0x000000080a067824 */ /* 0x008fe200078e0205 */
[----:B------:R-:W-:-:S04]  /*279b0*/  SHF.L.U32 R5, R9, 0x1f, RZ ;  /* 0x0000001f09057819 */ /* 0x000fc800000006ff */
[----:B------:R-:W2:Y:S02]  /*279c0*/  SYNCS.PHASECHK.TRANS64.TRYWAIT P0, [R6+URZ+0x2e880], R5 ;  /* 0x02e88005060075a7 */ /* 0x000ea4000800017f */
[----:B--2---:R-:W-:Y:S05]  /*279d0*/  @!P0 BRA `(.L_x_8245) ;  /* 0x0000006000188947 */ /* 0x004fea0003800000 */
.L_x_8412:
[----:B------:R-:W-:Y:S05]  /*279e0*/  BSYNC B1 ;  /* 0x0000000000017941 */ /* 0x000fea0003800000 */
.L_x_8244:
        /* <DEDUP_REMOVED lines=9> */
.L_x_8247:
[----:B------:R-:W-:Y:S05]  /*27a80*/  BSYNC B1 ;  /* 0x0000000000017941 */ /* 0x000fea0003800000 */
.L_x_8246:
        /* <DEDUP_REMOVED lines=14> */
.L_x_8248:
        /* <DEDUP_REMOVED lines=14> */
.L_x_8413:
[----:B------:R-:W-:Y:S05]  /*27c50*/  BSYNC B1 ;  /* 0x0000000000017941 */ /* 0x000fea0003800000 */
.L_x_8249:
        /* <DEDUP_REMOVED lines=11> */
.L_x_8252:
[----:B------:R-:W-:Y:S05]  /*27d10*/  BSYNC B1 ;  /* 0x0000000000017941 */ /* 0x000fea0003800000 */
.L_x_8251:
        /* <DEDUP_REMOVED lines=8> */
.L_x_8253:
        /* <DEDUP_REMOVED lines=11> */
.L_x_8242:
[----:B------:R-:W-:Y:S05]  /*27e50*/  BSYNC B0 ;  /* 0x0000000000007941 */ /* 0x000fea0003800000 */
.L_x_8241:
[----:B------:R-:W-:-:S06]  /*27e60*/  UISETP.NE.AND UP0, UPT, UR36, 0x3, UPT ;  /* 0x000000032400788c */ /* 0x000fcc000bf05270 */
[----:B------:R-:W-:-:S13]  /*27e70*/  PLOP3.LUT P0, PT, PT, PT, UP0, 0x80, 0x0 ;  /* 0x000000000000781c */ /* 0x000fda0003f0f008 */
[----:B------:R-:W-:Y:S05]  /*27e80*/  @!P0 BRA `(.L_x_8254) ;  /* 0x0000000000048947 */ /* 0x000fea0003800000 */
[----:B------:R-:W-:Y:S01]  /*27e90*/  BPT.TRAP 0x1 ;  /* 0x000000040000795c */ /* 0x000fe20000300000 */
.L_x_8254:
        /* <DEDUP_REMOVED lines=9> */
.L_x_8414:
[----:B------:R-:W-:Y:S05]  /*27f30*/  BSYNC B0 ;  /* 0x0000000000007941 */ /* 0x000fea0003800000 */
.L_x_8255:
[----:B------:R-:W-:Y:S05]  /*27f40*/  @!P1 BRA `(.L_x_8257) ;  /* 0x0000000000049947 */ /* 0x000fea0003800000 */
[----:B------:R-:W-:Y:S01]  /*27f50*/  BPT.TRAP 0x1 ;  /* 0x000000040000795c */ /* 0x000fe20000300000 */
.L_x_8257:
[----:B--2---:R-:W-:Y:S01]  /*27f60*/  SHF.L.U32 R4, R8, 0x1f, RZ ;  /* 0x0000001f08047819 */ /* 0x004fe200000006ff */
[----:B------:R-:W-:-:S03]  /*27f70*/  IMAD R0, R0, 0x7000, RZ ;  /* 0x0000700000007824 */ /* 0x000fc600078e02ff */
[----:B------:R-:W2:Y:S02]  /*27f80*/  SYNCS.PHASECHK.TRANS64.TRYWAIT P0, [R3+URZ+0x2e860], R4 ;  /* 0x02e86004030075a7 */ /* 0x000ea4000800017f */
[----:B--2---:R-:W-:Y:S05]  /*27f90*/  @!P0 BRA `(.L_x_8258) ;  /* 0x0000005800e48947 */ /* 0x004fea0003800000 */
.L_x_8415:
        /* <DEDUP_REMOVED lines=165> */
.L_x_8259:
        /* <DEDUP_REMOVED lines=13> */
.L_x_8240:
        /* <DEDUP_REMOVED lines=18> */
.L_x_8262:
[----:B------:R-:W-:Y:S05]  /*28be0*/  BSYNC B0 ;  /* 0x0000000000007941 */ /* 0x000fea0003800000 */
.L_x_8261:
[----:B------:R-:W-:-:S06]  /*28bf0*/  UISETP.NE.AND UP0, UPT, UR36, 0x3, UPT ;  /* 0x000000032400788c */ /* 0x000fcc000bf05270 */
[----:B------:R-:W-:-:S13]  /*28c00*/  PLOP3.LUT P1, PT, PT, PT, UP0, 0x80, 0x0 ;  /* 0x000000000000781c */ /* 0x000fda0003f2f008 */
[----:B------:R-:W-:Y:S05]  /*28c10*/  @!P1 BRA `(.L_x_8263) ;  /* 0x0000000000049947 */ /* 0x000fea0003800000 */
[----:B------:R-:W-:Y:S01]  /*28c20*/  BPT.TRAP 0x1 ;  /* 0x000000040000795c */ /* 0x000fe20000300000 */
.L_x_8263:
        /* <DEDUP_REMOVED lines=11> */
.L_x_8416:
[----:B------:R-:W-:Y:S05]  /*28ce0*/  BSYNC B0 ;  /* 0x0000000000007941 */ /* 0x000fea0003800000 */
.L_x_8264:
[----:B------:R-:W-:Y:S05]  /*28cf0*/  @!P2 BRA `(.L_x_8266) ;  /* 0x000000000004a947 */ /* 0x000fea0003800000 */
[----:B------:R-:W-:Y:S01]  /*28d00*/  BPT.TRAP 0x1 ;  /* 0x000000040000795c */ /* 0x000fe20000300000 */
.L_x_8266:
[----:B0-----:R-:W2:Y:S02]  /*28d10*/  LDL R2, [R1+0x1c] ;  /* 0x00001c0001027983 */ /* 0x001ea40000100800 */
[----:B--2---:R-:W-:-:S04]  /*28d20*/  SHF.L.U32 R2, R2, 0x1f, RZ ;  /* 0x0000001f02027819 */ /* 0x004fc800000006ff */
[----:B------:R-:W0:Y:S02]  /*28d30*/  SYNCS.PHASECHK.TRANS64.TRYWAIT P1, [R0+URZ+0x2e860], R2 ;  /* 0x02e86002000075a7 */ /* 0x000e24000802017f */
[----:B0-----:R-:W-:Y:S05]  /*28d40*/  @!P1 BRA `(.L_x_8267) ;  /* 0x0000004c00a09947 */ /* 0x001fea0003800000 */
.L_x_8417:
        /* <DEDUP_REMOVED lines=155> */
.L_x_8268:
        /* <DEDUP_REMOVED lines=13> */
.L_x_8217:
        /* <DEDUP_REMOVED lines=13> */
.L_x_8269:
        /* <DEDUP_REMOVED lines=37> */
.L_x_8427:
[----:B------:R-:W-:Y:S02]  /*29af0*/  ULDC UR4, c[0x0][0xc38] ;  /* 0x00030e0000047ab9 */ /* 0x000fe40000000800 */
[----:B------:R-:W-:-:S04]  /*29b00*/  IMAD.U32 R3, RZ, RZ, UR4 ;  /* 0x00000004ff037e24 */ /* 0x000fc8000f8e00ff */
[----:B-1----:R-:W-:-:S04]  /*29b10*/  IMAD R6, R6, R3, RZ ;  /* 0x0000000306067224 */ /* 0x002fc800078e02ff */
[----:B------:R-:W-:Y:S02]  /*29b20*/  IMAD.IADD R4, R7, 0x1, R6 ;  /* 0x0000000107047824 */ /* 0x000fe400078e0206 */
[----:B------:R-:W-:-:S03]  /*29b30*/  IMAD.MOV.U32 R7, RZ, RZ, R5 ;  /* 0x000000ffff077224 */ /* 0x000fc600078e0005 */
[----:B------:R-:W-:-:S13]  /*29b40*/  ISETP.GT.AND P6, PT, R4, R0, PT ;  /* 0x000000000400720c */ /* 0x000fda0003fc4270 */
[----:B------:R-:W-:Y:S05]  /*29b50*/  @P6 BRA `(.L_x_8272) ;  /* 0x0000000000a46947 */ /* 0x000fea0003800000 */
.L_x_8277:
        /* <DEDUP_REMOVED lines=15> */
.L_x_8275:
[----:B------:R-:W-:Y:S05]  /*29c50*/  BSYNC B0 ;  /* 0x0000000000007941 */ /* 0x000fea0003800000 */
.L_x_8274:
        /* <DEDUP_REMOVED lines=18> */
.L_x_8435:
[----:B------:R-:W-:Y:S02]  /*29d80*/  ULDC UR4, c[0x0][0xc38] ;  /* 0x00030e0000047ab9 */ /* 0x000fe40000000800 */
[----:B------:R-:W-:-:S04]  /*29d90*/  IMAD.U32 R3, RZ, RZ, UR4 ;  /* 0x00000004ff037e24 */ /* 0x000fc8000f8e00ff */
[----:B-1----:R-:W-:-:S04]  /*29da0*/  IMAD R6, R6, R3, RZ ;  /* 0x0000000306067224 */ /* 0x002fc800078e02ff */
[----:B------:R-:W-:-:S05]  /*29db0*/  IMAD.IADD R4, R6, 0x1, R4 ;  /* 0x0000000106047824 */ /* 0x000fca00078e0204 */
[----:B------:R-:W-:-:S13]  /*29dc0*/  ISETP.GT.AND P6, PT, R4, R0, PT ;  /* 0x000000000400720c */ /* 0x000fda0003fc4270 */
[----:B------:R-:W-:Y:S05]  /*29dd0*/  @!P6 BRA `(.L_x_8277) ;  /* 0xfffffffc0060e947 */ /* 0x000fea000383ffff */
[----:B------:R-:W-:-:S07]  /*29de0*/  IMAD.MOV.U32 R7, RZ, RZ, R5 ;  /* 0x000000ffff077224 */ /* 0x000fce00078e0005 */
.L_x_8272:
        /* <DEDUP_REMOVED lines=8> */
.L_x_8439:
[----:B------:R-:W-:Y:S01]  /*29e70*/  ISETP.NE.AND P0, PT, R5, RZ, PT ;  /* 0x000000ff0500720c */ /* 0x000fe20003f05270 */
[----:B------:R-:W-:-:S12]  /*29e80*/  IMAD.MOV.U32 R16, RZ, RZ, RZ ;  /* 0x000000ffff107224 */ /* 0x000fd800078e00ff */
[----:B------:R-:W-:Y:S05]  /*29e90*/  @!P0 BRA `(.L_x_8279) ;  /* 0x0000000000148947 */ /* 0x000fea0003800000 */
[----:B------:R-:W-:Y:S01]  /*29ea0*/  UMOV UR4, 0xffffffff ;  /* 0xffffffff00047882 */ /* 0x000fe20000000000 */
[----:B------:R-:W-:Y:S02]  /*29eb0*/  VIADD R12, R4, 0xffffffff ;  /* 0xffffffff040c7836 */ /* 0x000fe40000000000 */
[----:B------:R-:W-:Y:S05]  /*29ec0*/  BRA.DIV UR4, `(.L_x_8280) ;  /* 0x0000004604b47947 */ /* 0x000fea000b800000 */
[----:B------:R2:W3:Y:S02]  /*29ed0*/  SHFL.IDX PT, R7, R7, R12, 0x1f ;  /* 0x00001f0c07077589 */ /* 0x0004e400000e0000 */
.L_x_8442:
[----:B---3--:R-:W-:-:S07]  /*29ee0*/  IMAD.MOV.U32 R16, RZ, RZ, R7 ;  /* 0x000000ffff107224 */ /* 0x008fce00078e0007 */
.L_x_8279:
        /* <DEDUP_REMOVED lines=68> */
.L_x_8273:
[----:B------:R-:W-:Y:S01]  /*2a330*/  UMOV UR4, URZ ;  /* 0x0000003f00047c82 */ /* 0x000fe20008000000 */
[----:B------:R-:W-:Y:S01]  /*2a340*/  UMOV UR5, URZ ;  /* 0x0000003f00057c82 */ /* 0x000fe20008000000 */
[----:B------:R-:W-:Y:S01]  /*2a350*/  ULDC UR6, c[0x0][0xc3c] ;  /* 0x00030f0000067ab9 */ /* 0x000fe20000000800 */
[----:B------:R-:W-:Y:S02]  /*2a360*/  IMAD.MOV.U32 R16, RZ, RZ, R0 ;  /* 0x000000ffff107224 */ /* 0x000fe400078e0000 */
[----:B------:R-:W-:Y:S02]  /*2a370*/  IMAD.U32 R17, RZ, RZ, UR4 ;  /* 0x00000004ff117e24 */ /* 0x000fe4000f8e00ff */
[----:B------:R-:W-:Y:S02]  /*2a380*/  IMAD.U32 R18, RZ, RZ, UR5 ;  /* 0x00000005ff127e24 */ /* 0x000fe4000f8e00ff */
[----:B------:R-:W-:-:S07]  /*2a390*/  IMAD.U32 R19, RZ, RZ, UR6 ;  /* 0x00000006ff137e24 */ /* 0x000fce000f8e00ff */
.L_x_8281:
[----:B------:R3:W4:Y:S01]  /*2a3a0*/  LDL R3, [R1+0x4] ;  /* 0x0000040001037983 */ /* 0x0007220000100800 */
        /* <DEDUP_REMOVED lines=11> */
.L_x_8270:
[----:B------:R-:W-:Y:S02]  /*2a460*/  ULDC UR4, c[0x0][0xc3c] ;  /* 0x00030f0000047ab9 */ /* 0x000fe40000000800 */
[----:B--2---:R-:W-:-:S13]  /*2a470*/  ISETP.GE.AND P0, PT, R19, UR4, PT ;  /* 0x0000000413007c0c */ /* 0x004fda000bf06270 */
[----:B------:R-:W-:Y:S05]  /*2a480*/  @!P0 BRA `(.L_x_8282) ;  /* 0xffffff9c00cc8947 */ /* 0x000fea000383ffff */
[----:B------:R-:W-:Y:S05]  /*2a490*/  BSYNC B7 ;  /* 0x0000000000077941 */ /* 0x000fea0003800000 */
.L_x_8180:
[----:B-1----:R-:W2:Y:S01]  /*2a4a0*/  LDL.LU R0, [R1+0x78] ;  /* 0x0000780001007983 */ /* 0x002ea20000300800 */
[----:B------:R-:W-:Y:S01]  /*2a4b0*/  BSSY B0, `(.L_x_8283) ;  /* 0x000000b000007945 */ /* 0x000fe20003800000 */
[----:B0-----:R-:W0:Y:S01]  /*2a4c0*/  S2R R5, SR_CgaCtaId ;  /* 0x0000000000057919 */ /* 0x001e220000008800 */
        /* <DEDUP_REMOVED lines=9> */
.L_x_8443:
[----:B------:R-:W-:Y:S05]  /*2a560*/  BSYNC B0 ;  /* 0x0000000000007941 */ /* 0x000fea0003800000 */
.L_x_8283:
[----:B------:R-:W-:-:S03]  /*2a570*/  UMOV UR4, 0xffffffff ;  /* 0xffffffff00047882 */ /* 0x000fc60000000000 */
[----:B------:R-:W-:Y:S05]  /*2a580*/  BRA.DIV UR4, `(.L_x_8285) ;  /* 0x0000004204407947 */ /* 0x000fea000b800000 */
[----:B------:R-:W1:Y:S02]  /*2a590*/  S2R R2, SR_TID.X ;  /* 0x0000000000027919 */ /* 0x000e640000002100 */
[----:B-1----:R-:W-:-:S04]  /*2a5a0*/  SHF.R.U32.HI R2, RZ, 0x5, R2 ;  /* 0x00000005ff027819 */ /* 0x002fc80000011602 */
[----:B------:R-:W-:-:S05]  /*2a5b0*/  LOP3.LUT R2, R2, 0x3, RZ, 0xc0, !PT ;  /* 0x0000000302027812 */ /* 0x000fca00078ec0ff */
[----:B------:R1:W2:Y:S02]  /*2a5c0*/  SHFL.IDX PT, R14, R2, RZ, 0x1f ;  /* 0x00001fff020e7589 */ /* 0x0002a400000e0000 */
.L_x_8446:
[----:B--2---:R-:W-:-:S13]  /*2a5d0*/  ISETP.NE.AND P0, PT, R14, RZ, PT ;  /* 0x000000ff0e00720c */ /* 0x004fda0003f05270 */
[----:B------:R-:W-:Y:S05]  /*2a5e0*/  @P0 BRA `(.L_x_7984) ;  /* 0x0000000000b00947 */ /* 0x000fea0003800000 */
[----:B------:R-:W-:-:S03]  /*2a5f0*/  UMOV UR4, 0xffffffff ;  /* 0xffffffff00047882 */ /* 0x000fc60000000000 */
[----:B------:R-:W-:Y:S05]  /*2a600*/  BRA.DIV UR4, `(.L_x_8286) ;  /* 0x0000004204547947 */ /* 0x000fea000b800000 */
[----:B------:R-:W-:-:S13]  /*2a610*/  ELECT P6, URZ, PT ;  /* 0x00000000003f782f */ /* 0x000fda00038c0000 */
.L_x_8449:
[----:B------:R-:W-:Y:S05]  /*2a620*/  @!P6 BRA `(.L_x_7984) ;  /* 0x0000000000a0e947 */ /* 0x000fea0003800000 */
[----:B------:R-:W-:-:S06]  /*2a630*/  ULOP3.LUT UR4, UR60, 0x2, URZ, 0xfc, !UPT ;  /* 0x000000023c047892 */ /* 0x000fcc000f8efc3f */
[----:B-1----:R-:W-:-:S05]  /*2a640*/  IMAD.U32 R2, RZ, RZ, UR4 ;  /* 0x00000004ff027e24 */ /* 0x002fca000f8e00ff */
[----:B------:R-:W-:-:S13]  /*2a650*/  ISETP.NE.AND P0, PT, R2, 0x3, PT ;  /* 0x000000030200780c */ /* 0x000fda0003f05270 */
[----:B------:R-:W-:Y:S05]  /*2a660*/  @!P0 BRA `(.L_x_8287) ;  /* 0x0000000000048947 */ /* 0x000fea0003800000 */
[----:B------:R-:W-:Y:S01]  /*2a670*/  BPT.TRAP 0x1 ;  /* 0x000000040000795c */ /* 0x000fe20000300000 */
.L_x_8287:
        /* <DEDUP_REMOVED lines=14> */
.L_x_8450:
[----:B------:R-:W1:Y:S02]  /*2a760*/  SYNCS.PHASECHK.TRANS64.TRYWAIT P1, [R7+URZ], R2 ;  /* 0x00000002070075a7 */ /* 0x000e64000802017f */
[----:B-1----:R-:W-:Y:S05]  /*2a770*/  @!P1 BRA `(.L_x_8289) ;  /* 0x00000040002c9947 */ /* 0x002fea0003800000 */
.L_x_8451:
[----:B------:R-:W-:Y:S05]  /*2a780*/  @!P0 BRA `(.L_x_8290) ;  /* 0x0000000000048947 */ /* 0x000fea0003800000 */
[----:B------:R-:W-:Y:S01]  /*2a790*/  BPT.TRAP 0x1 ;  /* 0x000000040000795c */ /* 0x000fe20000300000 */
.L_x_8290:
[----:B------:R-:W2:Y:S02]  /*2a7a0*/  LDL.LU R4, [R1+0x14] ;  /* 0x0000140001047983 */ /* 0x000ea40000300800 */
[----:B--2---:R-:W-:-:S04]  /*2a7b0*/  IMAD R4, R4, 0x8, R0 ;  /* 0x0000000804047824 */ /* 0x004fc800078e0200 */
[----:B------:R-:W2:Y:S02]  /*2a7c0*/  SYNCS.PHASECHK.TRANS64.TRYWAIT P1, [R4+URZ+0x2e860], R5 ;  /* 0x02e86005040075a7 */ /* 0x000ea4000802017f */
[----:B--2---:R-:W-:Y:S05]  /*2a7d0*/  @!P1 BRA `(.L_x_8291) ;  /* 0x0000004000289947 */ /* 0x004fea0003800000 */
.L_x_8452:
[----:B------:R-:W-:Y:S05]  /*2a7e0*/  @!P0 BRA `(.L_x_8292) ;  /* 0x0000000000048947 */ /* 0x000fea0003800000 */
[----:B------:R-:W-:Y:S01]  /*2a7f0*/  BPT.TRAP 0x1 ;  /* 0x000000040000795c */ /* 0x000fe20000300000 */
.L_x_8292:
[----:B------:R-:W-:-:S04]  /*2a800*/  IMAD R3, R3, 0x8, R0 ;  /* 0x0000000803037824 */ /* 0x000fc800078e0200 */
[----:B------:R-:W3:Y:S02]  /*2a810*/  SYNCS.PHASECHK.TRANS64.TRYWAIT P1, [R3+URZ+0x2e860], R2 ;  /* 0x02e86002030075a7 */ /* 0x000ee4000802017f */
[----:B---3--:R-:W-:Y:S05]  /*2a820*/  @!P1 BRA `(.L_x_8293) ;  /* 0x0000004000289947 */ /* 0x008fea0003800000 */
.L_x_8453:
[----:B------:R-:W-:Y:S05]  /*2a830*/  @!P0 BRA `(.L_x_8294) ;  /* 0x0000000000048947 */ /* 0x000fea0003800000 */
[----:B------:R-:W-:Y:S01]  /*2a840*/  BPT.TRAP 0x1 ;  /* 0x000000040000795c */ /* 0x000fe20000300000 */
.L_x_8294:
[----:B------:R-:W4:Y:S02]  /*2a850*/  SYNCS.PHASECHK.TRANS64.TRYWAIT P0, [R4+URZ+0x2e880], R5 ;  /* 0x02e88005040075a7 */ /* 0x000f24000800017f */
[----:B----4-:R-:W-:Y:S05]  /*2a860*/  @!P0 BRA `(.L_x_8295) ;  /* 0x00000040002c8947 */ /* 0x010fea0003800000 */
.L_x_8296:
[----:B------:R0:W0:Y:S02]  /*2a870*/  SYNCS.PHASECHK.TRANS64.TRYWAIT P0, [R3+URZ+0x2e880], R2 ;  /* 0x02e88002030075a7 */ /* 0x000024000800017f */
[----:B0-----:R-:W-:Y:S05]  /*2a880*/  @!P0 NANOSLEEP.SYNCS 0x989680 ;  /* 0x009896800000895d */ /* 0x001fea0003900000 */
[----:B------:R-:W0:Y:S02]  /*2a890*/  @!P0 SYNCS.PHASECHK.TRANS64 P0, [R3+URZ+0x2e880], R2 ;  /* 0x02e88002030085a7 */ /* 0x000e24000800007f */
[----:B0-----:R-:W-:Y:S05]  /*2a8a0*/  @!P0 BRA `(.L_x_8296) ;  /* 0xfffffffc00f08947 */ /* 0x001fea000383ffff */
.L_x_7984:
[----:B------:R-:W-:Y:S05]  /*2a8b0*/  BSYNC B8 ;  /* 0x0000000000087941 */ /* 0x000fea0003800000 */
.L_x_7981:
[----:B------:R-:W-:Y:S05]  /*2a8c0*/  EXIT ;  /* 0x000000000000794d */ /* 0x000fea0003800000 */
.L_x_8006:
[----:B-1----:R1:W2:Y:S02]  /*2a8d0*/  SYNCS.PHASECHK.TRANS64.TRYWAIT P6, [R110+URZ+0x2e890], R125 ;  /* 0x02e8907d6e0075a7 */ /* 0x0022a400080c017f */
[----:B--2---:R-:W-:Y:S05]  /*2a8e0*/  @!P6 NANOSLEEP.SYNCS 0x989680 ;  /* 0x009896800000e95d */ /* 0x004fea0003900000 */
[----:B------:R-:W2:Y:S02]  /*2a8f0*/  @!P6 SYNCS.PHASECHK.TRANS64 P6, [R110+URZ+0x2e890], R125 ;  /* 0x02e8907d6e00e5a7 */ /* 0x000ea400080c007f */
[----:B--2---:R-:W-:Y:S05]  /*2a900*/  @!P6 BRA `(.L_x_8006) ;  /* 0xfffffffc00f0e947 */ /* 0x004fea000383ffff */
[----:B------:R-:W-:Y:S05]  /*2a910*/  BRA `(.L_x_8297) ;  /* 0xfffffd8800947947 */ /* 0x000fea000383ffff */
.L_x_8040:
[----:B0-----:R0:W1:Y:S02]  /*2a920*/  SYNCS.PHASECHK.TRANS64.TRYWAIT P3, [R110+URZ+0x2e890], R125 ;  /* 0x02e8907d6e0075a7 */ /* 0x001064000806017f */
[----:B-1----:R-:W-:Y:S05]  /*2a930*/  @!P3 NANOSLEEP.SYNCS 0x989680 ;  /* 0x009896800000b95d */ /* 0x002fea0003900000 */
[----:B------:R-:W1:Y:S02]  /*2a940*/  @!P3 SYNCS.PHASECHK.TRANS64 P3, [R110+URZ+0x2e890], R125 ;  /* 0x02e8907d6e00b5a7 */ /* 0x000e64000806007f */
[----:B-1----:R-:W-:Y:S05]  /*2a950*/  @!P3 BRA `(.L_x_8040) ;  /* 0xfffffffc00f0b947 */ /* 0x002fea000383ffff */
[----:B------:R-:W-:Y:S05]  /*2a960*/  BRA `(.L_x_8298) ;  /* 0xfffffdcc00b87947 */ /* 0x000fea000383ffff */
.L_x_8057:
[----:B0-----:R0:W1:Y:S02]  /*2a970*/  SYNCS.PHASECHK.TRANS64.TRYWAIT P2, [R110+URZ+0x2e890], R125 ;  /* 0x02e8907d6e0075a7 */ /* 0x001064000804017f */
[----:B-1----:R-:W-:Y:S05]  /*2a980*/  @!P2 NANOSLEEP.SYNCS 0x989680 ;  /* 0x009896800000a95d */ /* 0x002fea0003900000 */
[----:B------:R-:W1:Y:S02]  /*2a990*/  @!P2 SYNCS.PHASECHK.TRANS64 P2, [R110+URZ+0x2e890], R125 ;  /* 0x02e8907d6e00a5a7 */ /* 0x000e64000804007f */
[----:B-1----:R-:W-:Y:S05]  /*2a9a0*/  @!P2 BRA `(.L_x_8057) ;  /* 0xfffffffc00f0a947 */ /* 0x002fea000383ffff */
[----:B------:R-:W-:Y:S05]  /*2a9b0*/  BRA `(.L_x_8299) ;  /* 0xfffffe1000687947 */ /* 0x000fea000383ffff */
.L_x_8067:
[----:B-1----:R1:W2:Y:S02]  /*2a9c0*/  SYNCS.PHASECHK.TRANS64.TRYWAIT P3, [R110+URZ+0x2e8b0], R125 ;  /* 0x02e8b07d6e0075a7 */ /* 0x0022a4000806017f */
[----:B--2---:R-:W-:Y:S05]  /*2a9d0*/  @!P3 NANOSLEEP.SYNCS 0x989680 ;  /* 0x009896800000b95d */ /* 0x004fea0003900000 */
[----:B------:R-:W2:Y:S02]  /*2a9e0*/  @!P3 SYNCS.PHASECHK.TRANS64 P3, [R110+URZ+0x2e8b0], R125 ;  /* 0x02e8b07d6e00b5a7 */ /* 0x000ea4000806007f */
[----:B--2---:R-:W-:Y:S05]  /*2a9f0*/  @!P3 BRA `(.L_x_8067) ;  /* 0xfffffffc00f0b947 */ /* 0x004fea000383ffff */
[----:B------:R-:W-:Y:S05]  /*2aa00*/  BRA `(.L_x_8300) ;  /* 0xfffffe1800547947 */ /* 0x000fea000383ffff */
.L_x_8079:
        /* <DEDUP_REMOVED lines=13> */
.L_x_8302:
[----:B------:R-:W-:Y:S05]  /*2aae0*/  BSYNC B0 ;  /* 0x0000000000007941 */ /* 0x000fea0003800000 */
.L_x_8301:
[----:B------:R1:W-:Y:S01]  /*2aaf0*/  STL [R1+0x44], R14 ;  /* 0x0000440e01007387 */ /* 0x0003e20000100800 */
[----:B------:R-:W-:Y:S05]  /*2ab00*/  BRA `(.L_x_8303) ;  /* 0xfffffe2400c47947 */ /* 0x000fea000383ffff */
.L_x_8091:
        /* <DEDUP_REMOVED lines=8> */
.L_x_8305:
[----:B------:R-:W-:Y:S05]  /*2ab90*/  BSYNC B1 ;  /* 0x0000000000017941 */ /* 0x000fea0003800000 */
.L_x_8304:
        /* <DEDUP_REMOVED lines=8> */
.L_x_8306:
[----:B------:R-:W-:Y:S02]  /*2ac20*/  IMAD.MOV.U32 R13, RZ, RZ, R8 ;  /* 0x000000ffff0d7224 */ /* 0x000fe400078e0008 */
[----:B------:R-:W-:-:S07]  /*2ac30*/  IMAD.MOV.U32 R5, RZ, RZ, R14 ;  /* 0x000000ffff057224 */ /* 0x000fce00078e000e */
[----:B------:R-:W-:Y:S05]  /*2ac40*/  WARPSYNC.COLLECTIVE R15, `(.L_x_8307) ;  /* 0x000000000f087348 */ /* 0x000fea0003c00000 */
[----:B------:R0:W1:Y:S02]  /*2ac50*/  SHFL.IDX P6, R14, R13, R12, R11 ;  /* 0x0000000c0d0e7389 */ /* 0x00006400000c000b */
[----:B01----:R-:W-:Y:S01]  /*2ac60*/  ENDCOLLECTIVE ;  /* 0x000000000000791b */ /* 0x003fe20003800000 */
.L_x_8307:
[----:B------:R-:W-:Y:S02]  /*2ac70*/  IMAD.MOV.U32 R13, RZ, RZ, R6 ;  /* 0x000000ffff0d7224 */ /* 0x000fe400078e0006 */
[----:B------:R-:W-:-:S07]  /*2ac80*/  IMAD.MOV.U32 R7, RZ, RZ, R14 ;  /* 0x000000ffff077224 */ /* 0x000fce00078e000e */
[----:B------:R-:W-:Y:S05]  /*2ac90*/  WARPSYNC.COLLECTIVE R15, `(.L_x_8308) ;  /* 0x000000000f087348 */ /* 0x000fea0003c00000 */
[----:B------:R0:W1:Y:S02]  /*2aca0*/  SHFL.IDX P6, R14, R13, R12, R11 ;  /* 0x0000000c0d0e7389 */ /* 0x00006400000c000b */
[----:B01----:R-:W-:Y:S01]  /*2acb0*/  ENDCOLLECTIVE ;  /* 0x000000000000791b */ /* 0x003fe20003800000 */
.L_x_8308:
[----:B------:R-:W-:Y:S05]  /*2acc0*/  BRA `(.L_x_8309) ;  /* 0xfffffe2c00447947 */ /* 0x000fea000383ffff */
.L_x_8094:
        /* <DEDUP_REMOVED lines=8> */
.L_x_8311:
[----:B------:R-:W-:Y:S05]  /*2ad50*/  BSYNC B1 ;  /* 0x0000000000017941 */ /* 0x000fea0003800000 */
.L_x_8310:
        /* <DEDUP_REMOVED lines=8> */
.L_x_8312:
[----:B------:R-:W-:Y:S02]  /*2ade0*/  IMAD.MOV.U32 R13, RZ, RZ, R8 ;  /* 0x000000ffff0d7224 */ /* 0x000fe400078e0008 */
[----:B------:R-:W-:-:S07]  /*2adf0*/  IMAD.MOV.U32 R5, RZ, RZ, R14 ;  /* 0x000000ffff057224 */ /* 0x000fce00078e000e */
[----:B------:R-:W-:Y:S05]  /*2ae00*/  WARPSYNC.COLLECTIVE R15, `(.L_x_8313) ;  /* 0x000000000f087348 */ /* 0x000fea0003c00000 */
[----:B------:R0:W1:Y:S02]  /*2ae10*/  SHFL.IDX P6, R14, R13, R12, R11 ;  /* 0x0000000c0d0e7389 */ /* 0x00006400000c000b */
[----:B01----:R-:W-:Y:S01]  /*2ae20*/  ENDCOLLECTIVE ;  /* 0x000000000000791b */ /* 0x003fe20003800000 */
.L_x_8313:
[----:B------:R-:W-:Y:S02]  /*2ae30*/  IMAD.MOV.U32 R13, RZ, RZ, R6 ;  /* 0x000000ffff0d7224 */ /* 0x000fe400078e0006 */
[----:B------:R-:W-:-:S07]  /*2ae40*/  IMAD.MOV.U32 R7, RZ, RZ, R14 ;  /* 0x000000ffff077224 */ /* 0x000fce00078e000e */
[----:B------:R-:W-:Y:S05]  /*2ae50*/  WARPSYNC.COLLECTIVE R15, `(.L_x_8314) ;  /* 0x000000000f087348 */ /* 0x000fea0003c00000 */
[----:B------:R0:W1:Y:S02]  /*2ae60*/  SHFL.IDX P6, R14, R13, R12, R11 ;  /* 0x0000000c0d0e7389 */ /* 0x00006400000c000b */
[----:B01----:R-:W-:Y:S01]  /*2ae70*/  ENDCOLLECTIVE ;  /* 0x000000000000791b */ /* 0x003fe20003800000 */
.L_x_8314:
[----:B------:R-:W-:Y:S05]  /*2ae80*/  BRA `(.L_x_8315) ;  /* 0xfffffe2c006c7947 */ /* 0x000fea000383ffff */
.L_x_8098:
[----:B0-----:R0:W1:Y:S02]  /*2ae90*/  SYNCS.PHASECHK.TRANS64.TRYWAIT P0, [R16+URZ+0x2e800], R5 ;  /* 0x02e80005100075a7 */ /* 0x001064000800017f */
[----:B-1----:R-:W-:Y:S05]  /*2aea0*/  @!P0 NANOSLEEP.SYNCS 0x989680 ;  /* 0x009896800000895d */ /* 0x002fea0003900000 */
[----:B------:R-:W1:Y:S02]  /*2aeb0*/  @!P0 SYNCS.PHASECHK.TRANS64 P0, [R16+URZ+0x2e800], R5 ;  /* 0x02e80005100085a7 */ /* 0x000e64000800007f */
[----:B-1----:R-:W-:Y:S05]  /*2aec0*/  @!P0 BRA `(.L_x_8098) ;  /* 0xfffffffc00f08947 */ /* 0x002fea000383ffff */
[----:B------:R-:W-:Y:S05]  /*2aed0*/  BRA `(.L_x_8316) ;  /* 0xfffffe3000387947 */ /* 0x000fea000383ffff */
.L_x_8106:
        /* <DEDUP_REMOVED lines=9> */
.L_x_8318:
[----:B------:R-:W-:Y:S05]  /*2af70*/  BSYNC B1 ;  /* 0x0000000000017941 */ /* 0x000fea0003800000 */
.L_x_8317:
        /* <DEDUP_REMOVED lines=10> */
.L_x_8319:
[----:B------:R-:W-:Y:S02]  /*2b020*/  IMAD.MOV.U32 R13, RZ, RZ, R37 ;  /* 0x000000ffff0d7224 */ /* 0x000fe400078e0025 */
[----:B------:R-:W-:-:S07]  /*2b030*/  IMAD.MOV.U32 R5, RZ, RZ, R14 ;  /* 0x000000ffff057224 */ /* 0x000fce00078e000e */
[----:B------:R-:W-:Y:S05]  /*2b040*/  WARPSYNC.COLLECTIVE R15, `(.L_x_8320) ;  /* 0x000000000f087348 */ /* 0x000fea0003c00000 */
[----:B------:R0:W1:Y:S02]  /*2b050*/  SHFL.IDX P6, R14, R13, R12, R11 ;  /* 0x0000000c0d0e7389 */ /* 0x00006400000c000b */
[----:B01----:R-:W-:Y:S01]  /*2b060*/  ENDCOLLECTIVE ;  /* 0x000000000000791b */ /* 0x003fe20003800000 */
.L_x_8320:
[----:B------:R-:W-:Y:S02]  /*2b070*/  IMAD.MOV.U32 R13, RZ, RZ, R9 ;  /* 0x000000ffff0d7224 */ /* 0x000fe400078e0009 */
[----:B------:R-:W-:-:S07]  /*2b080*/  IMAD.MOV.U32 R7, RZ, RZ, R14 ;  /* 0x000000ffff077224 */ /* 0x000fce00078e000e */
[----:B------:R-:W-:Y:S05]  /*2b090*/  WARPSYNC.COLLECTIVE R15, `(.L_x_8321) ;  /* 0x000000000f087348 */ /* 0x000fea0003c00000 */
[----:B------:R0:W1:Y:S02]  /*2b0a0*/  SHFL.IDX P6, R14, R13, R12, R11 ;  /* 0x0000000c0d0e7389 */ /* 0x00006400000c000b */
[----:B01----:R-:W-:Y:S01]  /*2b0b0*/  ENDCOLLECTIVE ;  /* 0x000000000000791b */ /* 0x003fe20003800000 */
.L_x_8321:
        /* <DEDUP_REMOVED lines=21> */
.L_x_8322:
[----:B------:R-:W-:Y:S02]  /*2b210*/  IMAD.MOV.U32 R13, RZ, RZ, R35 ;  /* 0x000000ffff0d7224 */ /* 0x000fe400078e0023 */
[----:B------:R-:W-:-:S07]  /*2b220*/  IMAD.MOV.U32 R3, RZ, RZ, R14 ;  /* 0x000000ffff037224 */ /* 0x000fce00078e000e */
[----:B------:R-:W-:Y:S05]  /*2b230*/  WARPSYNC.COLLECTIVE R15, `(.L_x_8323) ;  /* 0x000000000f087348 */ /* 0x000fea0003c00000 */
[----:B------:R0:W1:Y:S02]  /*2b240*/  SHFL.IDX P6, R14, R13, R12, R11 ;  /* 0x0000000c0d0e7389 */ /* 0x00006400000c000b */
[----:B01----:R-:W-:Y:S01]  /*2b250*/  ENDCOLLECTIVE ;  /* 0x000000000000791b */ /* 0x003fe20003800000 */
.L_x_8323:
[----:B------:R-:W-:Y:S02]  /*2b260*/  IMAD.MOV.U32 R13, RZ, RZ, R37 ;  /* 0x000000ffff0d7224 */ /* 0x000fe400078e0025 */
[----:B------:R-:W-:-:S07]  /*2b270*/  IMAD.MOV.U32 R35, RZ, RZ, R14 ;  /* 0x000000ffff237224 */ /* 0x000fce00078e000e */
[----:B------:R-:W-:Y:S05]  /*2b280*/  WARPSYNC.COLLECTIVE R15, `(.L_x_8324) ;  /* 0x000000000f087348 */ /* 0x000fea0003c00000 */
[----:B------:R0:W1:Y:S02]  /*2b290*/  SHFL.IDX P6, R14, R13, R12, R11 ;  /* 0x0000000c0d0e7389 */ /* 0x00006400000c000b */
[----:B01----:R-:W-:Y:S01]  /*2b2a0*/  ENDCOLLECTIVE ;  /* 0x000000000000791b */ /* 0x003fe20003800000 */
.L_x_8324:
[----:B------:R-:W-:Y:S02]  /*2b2b0*/  IMAD.MOV.U32 R13, RZ, RZ, R9 ;  /* 0x000000ffff0d7224 */ /* 0x000fe400078e0009 */
[----:B------:R-:W-:-:S07]  /*2b2c0*/  IMAD.MOV.U32 R37, RZ, RZ, R14 ;  /* 0x000000ffff257224 */ /* 0x000fce00078e000e */
[----:B------:R-:W-:Y:S05]  /*2b2d0*/  WARPSYNC.COLLECTIVE R15, `(.L_x_8325) ;  /* 0x000000000f087348 */ /* 0x000fea0003c00000 */
[----:B------:R0:W1:Y:S02]  /*2b2e0*/  SHFL.IDX P6, R14, R13, R12, R11 ;  /* 0x0000000c0d0e7389 */ /* 0x00006400000c000b */
[----:B01----:R-:W-:Y:S01]  /*2b2f0*/  ENDCOLLECTIVE ;  /* 0x000000000000791b */ /* 0x003fe20003800000 */
.L_x_8325:
        /* <DEDUP_REMOVED lines=10> */
.L_x_8110:
[----:B0-----:R0:W1:Y:S02]  /*2b3a0*/  SYNCS.PHASECHK.TRANS64.TRYWAIT P1, [R16+URZ+0x2e800], R3 ;  /* 0x02e80003100075a7 */ /* 0x001064000802017f */
[----:B-1----:R-:W-:Y:S05]  /*2b3b0*/  @!P1 NANOSLEEP.SYNCS 0x989680 ;  /* 0x009896800000995d */ /* 0x002fea0003900000 */
[----:B------:R-:W1:Y:S02]  /*2b3c0*/  @!P1 SYNCS.PHASECHK.TRANS64 P1, [R16+URZ+0x2e800], R3 ;  /* 0x02e80003100095a7 */ /* 0x000e64000802007f */
[----:B-1----:R-:W-:Y:S05]  /*2b3d0*/  @!P1 BRA `(.L_x_8110) ;  /* 0xfffffffc00f09947 */ /* 0x002fea000383ffff */
[----:B------:R-:W-:Y:S05]  /*2b3e0*/  BRA `(.L_x_8327) ;  /* 0xfffffe5000707947 */ /* 0x000fea000383ffff */
.L_x_8116:
[----:B-1----:R1:W2:Y:S02]  /*2b3f0*/  SYNCS.PHASECHK.TRANS64.TRYWAIT P0, [R136+URZ+0x2e830], R3 ;  /* 0x02e83003880075a7 */ /* 0x0022a4000800017f */
[----:B--2---:R-:W-:Y:S05]  /*2b400*/  @!P0 NANOSLEEP.SYNCS 0x989680 ;  /* 0x009896800000895d */ /* 0x004fea0003900000 */
[----:B------:R-:W2:Y:S02]  /*2b410*/  @!P0 SYNCS.PHASECHK.TRANS64 P0, [R136+URZ+0x2e830], R3 ;  /* 0x02e83003880085a7 */ /* 0x000ea4000800007f */
[----:B--2---:R-:W-:Y:S05]  /*2b420*/  @!P0 BRA `(.L_x_8116) ;  /* 0xfffffffc00f08947 */ /* 0x004fea000383ffff */
[----:B------:R-:W-:Y:S05]  /*2b430*/  BRA `(.L_x_8115) ;  /* 0xfffffe7000d47947 */ /* 0x000fea000383ffff */
.L_x_8122:
[----:B-1----:R1:W2:Y:S02]  /*2b440*/  SYNCS.PHASECHK.TRANS64.TRYWAIT P3, [R3+URZ+0x2e830], R0 ;  /* 0x02e83000030075a7 */ /* 0x0022a4000806017f */
[----:B--2---:R-:W-:Y:S05]  /*2b450*/  @!P3 NANOSLEEP.SYNCS 0x989680 ;  /* 0x009896800000b95d */ /* 0x004fea0003900000 */
[----:B------:R-:W2:Y:S02]  /*2b460*/  @!P3 SYNCS.PHASECHK.TRANS64 P3, [R3+URZ+0x2e830], R0 ;  /* 0x02e830000300b5a7 */ /* 0x000ea4000806007f */
[----:B--2---:R-:W-:Y:S05]  /*2b470*/  @!P3 BRA `(.L_x_8122) ;  /* 0xfffffffc00f0b947 */ /* 0x004fea000383ffff */
[----:B------:R-:W-:Y:S05]  /*2b480*/  BRA `(.L_x_8121) ;  /* 0xfffffeb400f47947 */ /* 0x000fea000383ffff */
.L_x_8126:
[----:B-1----:R1:W2:Y:S02]  /*2b490*/  SYNCS.PHASECHK.TRANS64.TRYWAIT P2, [R3+URZ+0x2e850], R0 ;  /* 0x02e85000030075a7 */ /* 0x0022a4000804017f */
[----:B--2---:R-:W-:Y:S05]  /*2b4a0*/  @!P2 NANOSLEEP.SYNCS 0x989680 ;  /* 0x009896800000a95d */ /* 0x004fea0003900000 */
[----:B------:R-:W2:Y:S02]  /*2b4b0*/  @!P2 SYNCS.PHASECHK.TRANS64 P2, [R3+URZ+0x2e850], R0 ;  /* 0x02e850000300a5a7 */ /* 0x000ea4000804007f */
[----:B--2---:R-:W-:Y:S05]  /*2b4c0*/  @!P2 BRA `(.L_x_8126) ;  /* 0xfffffffc00f0a947 */ /* 0x004fea000383ffff */
[----:B------:R-:W-:Y:S05]  /*2b4d0*/  BRA `(.L_x_8123) ;  /* 0xfffffecc00387947 */ /* 0x000fea000383ffff */
.L_x_8134:
[----:B--2---:R2:W3:Y:S02]  /*2b4e0*/  SYNCS.PHASECHK.TRANS64.TRYWAIT P0, [R0+URZ+0x2e830], R3 ;  /* 0x02e83003000075a7 */ /* 0x0044e4000800017f */
[----:B---3--:R-:W-:Y:S05]  /*2b4f0*/  @!P0 NANOSLEEP.SYNCS 0x989680 ;  /* 0x009896800000895d */ /* 0x008fea0003900000 */
[----:B------:R-:W3:Y:S02]  /*2b500*/  @!P0 SYNCS.PHASECHK.TRANS64 P0, [R0+URZ+0x2e830], R3 ;  /* 0x02e83003000085a7 */ /* 0x000ee4000800007f */
[----:B---3--:R-:W-:Y:S05]  /*2b510*/  @!P0 BRA `(.L_x_8134) ;  /* 0xfffffffc00f08947 */ /* 0x008fea000383ffff */
[----:B------:R-:W-:Y:S05]  /*2b520*/  BRA `(.L_x_8133) ;  /* 0xffffff0400e07947 */ /* 0x000fea000383ffff */
.L_x_8138:
[----:B-1----:R1:W2:Y:S02]  /*2b530*/  SYNCS.PHASECHK.TRANS64.TRYWAIT P0, [R3+URZ+0x2e850], R0 ;  /* 0x02e85000030075a7 */ /* 0x0022a4000800017f */
[----:B--2---:R-:W-:Y:S05]  /*2b540*/  @!P0 NANOSLEEP.SYNCS 0x989680 ;  /* 0x009896800000895d */ /* 0x004fea0003900000 */
[----:B------:R-:W2:Y:S02]  /*2b550*/  @!P0 SYNCS.PHASECHK.TRANS64 P0, [R3+URZ+0x2e850], R0 ;  /* 0x02e85000030085a7 */ /* 0x000ea4000800007f */
[----:B--2---:R-:W-:Y:S05]  /*2b560*/  @!P0 BRA `(.L_x_8138) ;  /* 0xfffffffc00f08947 */ /* 0x004fea000383ffff */
[----:B------:R-:W-:Y:S05]  /*2b570*/  BRA `(.L_x_8135) ;  /* 0xffffff1c00207947 */ /* 0x000fea000383ffff */
.L_x_8144:
[----:B---3--:R3:W4:Y:S02]  /*2b580*/  SYNCS.PHASECHK.TRANS64.TRYWAIT P0, [R13+URZ+0x2e850], R4 ;  /* 0x02e850040d0075a7 */ /* 0x008724000800017f */
[----:B----4-:R-:W-:Y:S05]  /*2b590*/  @!P0 NANOSLEEP.SYNCS 0x989680 ;  /* 0x009896800000895d */ /* 0x010fea0003900000 */
[----:B------:R-:W4:Y:S02]  /*2b5a0*/  @!P0 SYNCS.PHASECHK.TRANS64 P0, [R13+URZ+0x2e850], R4 ;  /* 0x02e850040d0085a7 */ /* 0x000f24000800007f */
[----:B----4-:R-:W-:Y:S05]  /*2b5b0*/  @!P0 BRA `(.L_x_8144) ;  /* 0xfffffffc00f08947 */ /* 0x010fea000383ffff */
[----:B------:R-:W-:Y:S05]  /*2b5c0*/  BRA `(.L_x_8143) ;  /* 0xffffff4400b87947 */ /* 0x000fea000383ffff */
.L_x_8148:
[----:B------:R-:W-:Y:S01]  /*2b5d0*/  IMAD.MOV.U32 R12, RZ, RZ, R0 ;  /* 0x000000ffff0c7224 */ /* 0x000fe200078e0000 */
[----:B------:R-:W-:Y:S01]  /*2b5e0*/  SEL R5, R36, R37, P0 ;  /* 0x0000002524057207 */ /* 0x000fe20000000000 */
[----:B------:R-:W-:Y:S01]  /*2b5f0*/  IMAD.MOV.U32 R11, RZ, RZ, 0x1c1f ;  /* 0x00001c1fff0b7424 */ /* 0x000fe200078e00ff */
[----:B------:R-:W-:Y:S01]  /*2b600*/  SEL R7, R37, R36, P0 ;  /* 0x0000002425077207 */ /* 0x000fe20000000000 */
[----:B------:R-:W-:Y:S01]  /*2b610*/  IMAD.MOV.U32 R15, RZ, RZ, -0x1 ;  /* 0xffffffffff0f7424 */ /* 0x000fe200078e00ff */
[----:B------:R-:W-:Y:S02]  /*2b620*/  SEL R9, R33, R32, P0 ;  /* 0x0000002021097207 */ /* 0x000fe40000000000 */
[----:B------:R-:W-:-:S07]  /*2b630*/  SEL R21, R32, R33, P0 ;  /* 0x0000002120157207 */ /* 0x000fce0000000000 */
[----:B-1---5:R-:W-:Y:S05]  /*2b640*/  WARPSYNC.COLLECTIVE R15, `(.L_x_8328) ;  /* 0x000000000f087348 */ /* 0x022fea0003c00000 */
[----:B------:R0:W2:Y:S02]  /*2b650*/  SHFL.IDX P6, R14, R13, R12, R11 ;  /* 0x0000000c0d0e7389 */ /* 0x0000a400000c000b */
[----:B012--5:R-:W-:Y:S01]  /*2b660*/  ENDCOLLECTIVE ;  /* 0x000000000000791b */ /* 0x027fe20003800000 */
.L_x_8328:
        /* <DEDUP_REMOVED lines=19> */
.L_x_8329:
        /* <DEDUP_REMOVED lines=19> */
.L_x_8330:
        /* <DEDUP_REMOVED lines=8> */
.L_x_8331:
[----:B------:R-:W-:Y:S02]  /*2b950*/  IMAD.MOV.U32 R13, RZ, RZ, R9 ;  /* 0x000000ffff0d7224 */ /* 0x000fe400078e0009 */
[----:B------:R-:W-:Y:S02]  /*2b960*/  IMAD.MOV.U32 R12, RZ, RZ, R0 ;  /* 0x000000ffff0c7224 */ /* 0x000fe400078e0000 */
[----:B------:R-:W-:-:S07]  /*2b970*/  IMAD.MOV.U32 R7, RZ, RZ, R14 ;  /* 0x000000ffff077224 */ /* 0x000fce00078e000e */
[----:B------:R-:W-:Y:S05]  /*2b980*/  WARPSYNC.COLLECTIVE R15, `(.L_x_8332) ;  /* 0x000000000f087348 */ /* 0x000fea0003c00000 */
[----:B------:R0:W1:Y:S02]  /*2b990*/  SHFL.IDX P6, R14, R13, R12, R11 ;  /* 0x0000000c0d0e7389 */ /* 0x00006400000c000b */
[----:B01----:R-:W-:Y:S01]  /*2b9a0*/  ENDCOLLECTIVE ;  /* 0x000000000000791b */ /* 0x003fe20003800000 */
.L_x_8332:
        /* <DEDUP_REMOVED lines=8> */
.L_x_8333:
[----:B------:R-:W-:Y:S02]  /*2ba30*/  IMAD.MOV.U32 R13, RZ, RZ, R25 ;  /* 0x000000ffff0d7224 */ /* 0x000fe400078e0019 */
[----:B------:R-:W-:Y:S02]  /*2ba40*/  IMAD.MOV.U32 R12, RZ, RZ, R0 ;  /* 0x000000ffff0c7224 */ /* 0x000fe400078e0000 */
[----:B------:R-:W-:-:S07]  /*2ba50*/  IMAD.MOV.U32 R20, RZ, RZ, R14 ;  /* 0x000000ffff147224 */ /* 0x000fce00078e000e */
[----:B------:R-:W-:Y:S05]  /*2ba60*/  WARPSYNC.COLLECTIVE R15, `(.L_x_8334) ;  /* 0x000000000f087348 */ /* 0x000fea0003c00000 */
[----:B------:R0:W1:Y:S02]  /*2ba70*/  SHFL.IDX P6, R14, R13, R12, R11 ;  /* 0x0000000c0d0e7389 */ /* 0x00006400000c000b */
[----:B01----:R-:W-:Y:S01]  /*2ba80*/  ENDCOLLECTIVE ;  /* 0x000000000000791b */ /* 0x003fe20003800000 */
.L_x_8334:
[----:B------:R-:W-:Y:S02]  /*2ba90*/  IMAD.MOV.U32 R13, RZ, RZ, R27 ;  /* 0x000000ffff0d7224 */ /* 0x000fe400078e001b */
[----:B------:R-:W-:Y:S02]  /*2baa0*/  IMAD.MOV.U32 R12, RZ, RZ, R2 ;  /* 0x000000ffff0c7224 */ /* 0x000fe400078e0002 */
[----:B------:R-:W-:-:S07]  /*2bab0*/  IMAD.MOV.U32 R26, RZ, RZ, R14 ;  /* 0x000000ffff1a7224 */ /* 0x000fce00078e000e */
[----:B------:R-:W-:Y:S05]  /*2bac0*/  WARPSYNC.COLLECTIVE R15, `(.L_x_8335) ;  /* 0x000000000f087348 */ /* 0x000fea0003c00000 */
[----:B------:R0:W1:Y:S02]  /*2bad0*/  SHFL.IDX P6, R14, R13, R12, R11 ;  /* 0x0000000c0d0e7389 */ /* 0x00006400000c000b */
[----:B01----:R-:W-:Y:S01]  /*2bae0*/  ENDCOLLECTIVE ;  /* 0x000000000000791b */ /* 0x003fe20003800000 */
.L_x_8335:
[----:B------:R-:W-:Y:S02]  /*2baf0*/  IMAD.MOV.U32 R13, RZ, RZ, R29 ;  /* 0x000000ffff0d7224 */ /* 0x000fe400078e001d */
[----:B------:R-:W-:Y:S02]  /*2bb00*/  IMAD.MOV.U32 R12, RZ, RZ, R0 ;  /* 0x000000ffff0c7224 */ /* 0x000fe400078e0000 */
[----:B------:R-:W-:-:S07]  /*2bb10*/  IMAD.MOV.U32 R27, RZ, RZ, R14 ;  /* 0x000000ffff1b7224 */ /* 0x000fce00078e000e */
[----:B------:R-:W-:Y:S05]  /*2bb20*/  WARPSYNC.COLLECTIVE R15, `(.L_x_8336) ;  /* 0x000000000f087348 */ /* 0x000fea0003c00000 */
[----:B------:R0:W1:Y:S02]  /*2bb30*/  SHFL.IDX P6, R14, R13, R12, R11 ;  /* 0x0000000c0d0e7389 */ /* 0x00006400000c000b */
[----:B01----:R-:W-:Y:S01]  /*2bb40*/  ENDCOLLECTIVE ;  /* 0x000000000000791b */ /* 0x003fe20003800000 */
.L_x_8336:
        /* <DEDUP_REMOVED lines=8> */
.L_x_8337:
[----:B------:R-:W-:Y:S02]  /*2bbd0*/  IMAD.MOV.U32 R13, RZ, RZ, R33 ;  /* 0x000000ffff0d7224 */ /* 0x000fe400078e0021 */
[----:B------:R-:W-:Y:S02]  /*2bbe0*/  IMAD.MOV.U32 R12, RZ, RZ, R0 ;  /* 0x000000ffff0c7224 */ /* 0x000fe400078e0000 */
[----:B------:R-:W-:-:S07]  /*2bbf0*/  IMAD.MOV.U32 R31, RZ, RZ, R14 ;  /* 0x000000ffff1f7224 */ /* 0x000fce00078e000e */
[----:B------:R-:W-:Y:S05]  /*2bc00*/  WARPSYNC.COLLECTIVE R15, `(.L_x_8338) ;  /* 0x000000000f087348 */ /* 0x000fea0003c00000 */
[----:B------:R0:W1:Y:S02]  /*2bc10*/  SHFL.IDX P6, R14, R13, R12, R11 ;  /* 0x0000000c0d0e7389 */ /* 0x00006400000c000b */
[----:B01----:R-:W-:Y:S01]  /*2bc20*/  ENDCOLLECTIVE ;  /* 0x000000000000791b */ /* 0x003fe20003800000 */
.L_x_8338:
        /* <DEDUP_REMOVED lines=8> */
.L_x_8339:
[----:B------:R-:W-:Y:S02]  /*2bcb0*/  IMAD.MOV.U32 R13, RZ, RZ, R37 ;  /* 0x000000ffff0d7224 */ /* 0x000fe400078e0025 */
[----:B------:R-:W-:Y:S02]  /*2bcc0*/  IMAD.MOV.U32 R12, RZ, RZ, R0 ;  /* 0x000000ffff0c7224 */ /* 0x000fe400078e0000 */
[----:B------:R-:W-:-:S07]  /*2bcd0*/  IMAD.MOV.U32 R35, RZ, RZ, R14 ;  /* 0x000000ffff237224 */ /* 0x000fce00078e000e */
[----:B------:R-:W-:Y:S05]  /*2bce0*/  WARPSYNC.COLLECTIVE R15, `(.L_x_8340) ;  /* 0x000000000f087348 */ /* 0x000fea0003c00000 */
[----:B------:R0:W1:Y:S02]  /*2bcf0*/  SHFL.IDX P6, R14, R13, R12, R11 ;  /* 0x0000000c0d0e7389 */ /* 0x00006400000c000b */
[----:B01----:R-:W-:Y:S01]  /*2bd00*/  ENDCOLLECTIVE ;  /* 0x000000000000791b */ /* 0x003fe20003800000 */
.L_x_8340:
        /* <DEDUP_REMOVED lines=8> */
.L_x_8341:
[----:B------:R-:W-:Y:S02]  /*2bd90*/  IMAD.MOV.U32 R13, RZ, RZ, R41 ;  /* 0x000000ffff0d7224 */ /* 0x000fe400078e0029 */
[----:B------:R-:W-:Y:S02]  /*2bda0*/  IMAD.MOV.U32 R12, RZ, RZ, R0 ;  /* 0x000000ffff0c7224 */ /* 0x000fe400078e0000 */
[----:B------:R-:W-:-:S07]  /*2bdb0*/  IMAD.MOV.U32 R39, RZ, RZ, R14 ;  /* 0x000000ffff277224 */ /* 0x000fce00078e000e */
[----:B------:R-:W-:Y:S05]  /*2bdc0*/  WARPSYNC.COLLECTIVE R15, `(.L_x_8342) ;  /* 0x000000000f087348 */ /* 0x000fea0003c00000 */
[----:B------:R0:W1:Y:S02]  /*2bdd0*/  SHFL.IDX P6, R14, R13, R12, R11 ;  /* 0x0000000c0d0e7389 */ /* 0x00006400000c000b */
[----:B01----:R-:W-:Y:S01]  /*2bde0*/  ENDCOLLECTIVE ;  /* 0x000000000000791b */ /* 0x003fe20003800000 */
.L_x_8342:
        /* <DEDUP_REMOVED lines=8> */
.L_x_8343:
[----:B------:R-:W-:Y:S02]  /*2be70*/  IMAD.MOV.U32 R13, RZ, RZ, R45 ;  /* 0x000000ffff0d7224 */ /* 0x000fe400078e002d */
[----:B------:R-:W-:Y:S02]  /*2be80*/  IMAD.MOV.U32 R12, RZ, RZ, R0 ;  /* 0x000000ffff0c7224 */ /* 0x000fe400078e0000 */
[----:B------:R-:W-:-:S07]  /*2be90*/  IMAD.MOV.U32 R43, RZ, RZ, R14 ;  /* 0x000000ffff2b7224 */ /* 0x000fce00078e000e */
[----:B------:R-:W-:Y:S05]  /*2bea0*/  WARPSYNC.COLLECTIVE R15, `(.L_x_8344) ;  /* 0x000000000f087348 */ /* 0x000fea0003c00000 */
[----:B------:R0:W1:Y:S02]  /*2beb0*/  SHFL.IDX P6, R14, R13, R12, R11 ;  /* 0x0000000c0d0e7389 */ /* 0x00006400000c000b */
[----:B01----:R-:W-:Y:S01]  /*2bec0*/  ENDCOLLECTIVE ;  /* 0x000000000000791b */ /* 0x003fe20003800000 */
.L_x_8344:
[----:B------:R-:W-:Y:S02]  /*2bed0*/  SEL R40, R42, R43, P0 ;  /* 0x0000002b2a287207 */ /* 0x000fe40000000000 */
[----:B------:R-:W-:Y:S01]  /*2bee0*/  SEL R42, R43, R42, P0 ;  /* 0x0000002a2b2a7207 */ /* 0x000fe20000000000 */
[----:B------:R-:W-:Y:S02]  /*2bef0*/  IMAD.MOV.U32 R13, RZ, RZ, R47 ;  /* 0x000000ffff0d7224 */ /* 0x000fe400078e002f */
[----:B------:R-:W-:Y:S02]  /*2bf00*/  IMAD.MOV.U32 R12, RZ, RZ, R2 ;  /* 0x000000ffff0c7224 */ /* 0x000fe400078e0002 */
[----:B------:R-:W-:Y:S02]  /*2bf10*/  IMAD.MOV.U32 R47, RZ, RZ, RZ ;  /* 0x000000ffff2f7224 */ /* 0x000fe400078e00ff */
[----:B------:R-:W-:-:S07]  /*2bf20*/  IMAD.MOV.U32 R45, RZ, RZ, R14 ;  /* 0x000000ffff2d7224 */ /* 0x000fce00078e000e */
[----:B------:R-:W-:Y:S05]  /*2bf30*/  WARPSYNC.COLLECTIVE R15, `(.L_x_8345) ;  /* 0x000000000f087348 */ /* 0x000fea0003c00000 */
[----:B------:R0:W1:Y:S02]  /*2bf40*/  SHFL.IDX P6, R14, R13, R12, R11 ;  /* 0x0000000c0d0e7389 */ /* 0x00006400000c000b */
[----:B01----:R-:W-:Y:S01]  /*2bf50*/  ENDCOLLECTIVE ;  /* 0x000000000000791b */ /* 0x003fe20003800000 */
.L_x_8345:
[----:B------:R-:W-:Y:S02]  /*2bf60*/  IMAD.MOV.U32 R13, RZ, RZ, R49 ;  /* 0x000000ffff0d7224 */ /* 0x000fe400078e0031 */
[----:B------:R-:W-:Y:S02]  /*2bf70*/  IMAD.MOV.U32 R12, RZ, RZ, R0 ;  /* 0x000000ffff0c7224 */ /* 0x000fe400078e0000 */
[----:B------:R-:W-:-:S07]  /*2bf80*/  IMAD.MOV.U32 R44, RZ, RZ, R14 ;  /* 0x000000ffff2c7224 */ /* 0x000fce00078e000e */
[----:B------:R-:W-:Y:S05]  /*2bf90*/  WARPSYNC.COLLECTIVE R15, `(.L_x_8346) ;  /* 0x000000000f087348 */ /* 0x000fea0003c00000 */
[----:B------:R0:W1:Y:S02]  /*2bfa0*/  SHFL.IDX P6, R14, R13, R12, R11 ;  /* 0x0000000c0d0e7389 */ /* 0x00006400000c000b */
[----:B01----:R-:W-:Y:S01]  /*2bfb0*/  ENDCOLLECTIVE ;  /* 0x000000000000791b */ /* 0x003fe20003800000 */
.L_x_8346:
        /* <DEDUP_REMOVED lines=8> */
.L_x_8347:
[----:B------:R-:W-:Y:S02]  /*2c040*/  IMAD.MOV.U32 R13, RZ, RZ, R53 ;  /* 0x000000ffff0d7224 */ /* 0x000fe400078e0035 */
[----:B------:R-:W-:Y:S02]  /*2c050*/  IMAD.MOV.U32 R12, RZ, RZ, R0 ;  /* 0x000000ffff0c7224 */ /* 0x000fe400078e0000 */
[----:B------:R-:W-:-:S07]  /*2c060*/  IMAD.MOV.U32 R46, RZ, RZ, R14 ;  /* 0x000000ffff2e7224 */ /* 0x000fce00078e000e */
[----:B------:R-:W-:Y:S05]  /*2c070*/  WARPSYNC.COLLECTIVE R15, `(.L_x_8348) ;  /* 0x000000000f087348 */ /* 0x000fea0003c00000 */
[----:B------:R0:W1:Y:S02]  /*2c080*/  SHFL.IDX P6, R14, R13, R12, R11 ;  /* 0x0000000c0d0e7389 */ /* 0x00006400000c000b */
[----:B01----:R-:W-:Y:S01]  /*2c090*/  ENDCOLLECTIVE ;  /* 0x000000000000791b */ /* 0x003fe20003800000 */
.L_x_8348:
[----:B------:R-:W-:Y:S02]  /*2c0a0*/  IMAD.MOV.U32 R13, RZ, RZ, R55 ;  /* 0x000000ffff0d7224 */ /* 0x000fe400078e0037 */
[----:B------:R-:W-:Y:S02]  /*2c0b0*/  IMAD.MOV.U32 R12, RZ, RZ, R2 ;  /* 0x000000ffff0c7224 */ /* 0x000fe400078e0002 */
[----:B------:R-:W-:-:S07]  /*2c0c0*/  IMAD.MOV.U32 R53, RZ, RZ, R14 ;  /* 0x000000ffff357224 */ /* 0x000fce00078e000e */
[----:B------:R-:W-:Y:S05]  /*2c0d0*/  WARPSYNC.COLLECTIVE R15, `(.L_x_8349) ;  /* 0x000000000f087348 */ /* 0x000fea0003c00000 */
[----:B------:R0:W1:Y:S02]  /*2c0e0*/  SHFL.IDX P6, R14, R13, R12, R11 ;  /* 0x0000000c0d0e7389 */ /* 0x00006400000c000b */
[----:B01----:R-:W-:Y:S01]  /*2c0f0*/  ENDCOLLECTIVE ;  /* 0x000000000000791b */ /* 0x003fe20003800000 */
.L_x_8349:
[----:B------:R-:W-:Y:S02]  /*2c100*/  IMAD.MOV.U32 R13, RZ, RZ, R59 ;  /* 0x000000ffff0d7224 */ /* 0x000fe400078e003b */
[----:B------:R-:W-:Y:S02]  /*2c110*/  IMAD.MOV.U32 R12, RZ, RZ, R0 ;  /* 0x000000ffff0c7224 */ /* 0x000fe400078e0000 */
[----:B------:R-:W-:-:S07]  /*2c120*/  IMAD.MOV.U32 R48, RZ, RZ, R14 ;  /* 0x000000ffff307224 */ /* 0x000fce00078e000e */
[----:B------:R-:W-:Y:S05]  /*2c130*/  WARPSYNC.COLLECTIVE R15, `(.L_x_8350) ;  /* 0x000000000f087348 */ /* 0x000fea0003c00000 */
[----:B------:R0:W1:Y:S02]  /*2c140*/  SHFL.IDX P6, R14, R13, R12, R11 ;  /* 0x0000000c0d0e7389 */ /* 0x00006400000c000b */
[----:B01----:R-:W-:Y:S01]  /*2c150*/  ENDCOLLECTIVE ;  /* 0x000000000000791b */ /* 0x003fe20003800000 */
.L_x_8350:
[----:B------:R-:W-:Y:S02]  /*2c160*/  IMAD.MOV.U32 R13, RZ, RZ, R61 ;  /* 0x000000ffff0d7224 */ /* 0x000fe400078e003d */
[----:B------:R-:W-:Y:S02]  /*2c170*/  IMAD.MOV.U32 R12, RZ, RZ, R2 ;  /* 0x000000ffff0c7224 */ /* 0x000fe400078e0002 */
[----:B------:R-:W-:-:S07]  /*2c180*/  IMAD.MOV.U32 R59, RZ, RZ, R14 ;  /* 0x000000ffff3b7224 */ /* 0x000fce00078e000e */
[----:B------:R-:W-:Y:S05]  /*2c190*/  WARPSYNC.COLLECTIVE R15, `(.L_x_8351) ;  /* 0x000000000f087348 */ /* 0x000fea0003c00000 */
[----:B------:R0:W1:Y:S02]  /*2c1a0*/  SHFL.IDX P6, R14, R13, R12, R11 ;  /* 0x0000000c0d0e7389 */ /* 0x00006400000c000b */
[----:B01----:R-:W-:Y:S01]  /*2c1b0*/  ENDCOLLECTIVE ;  /* 0x000000000000791b */ /* 0x003fe20003800000 */
.L_x_8351:
[----:B------:R-:W-:Y:S02]  /*2c1c0*/  IMAD.MOV.U32 R13, RZ, RZ, R63 ;  /* 0x000000ffff0d7224 */ /* 0x000fe400078e003f */
[----:B------:R-:W-:Y:S02]  /*2c1d0*/  IMAD.MOV.U32 R12, RZ, RZ, R0 ;  /* 0x000000ffff0c7224 */ /* 0x000fe400078e0000 */
[----:B------:R-:W-:-:S07]  /*2c1e0*/  IMAD.MOV.U32 R50, RZ, RZ, R14 ;  /* 0x000000ffff327224 */ /* 0x000fce00078e000e */
[----:B------:R-:W-:Y:S05]  /*2c1f0*/  WARPSYNC.COLLECTIVE R15, `(.L_x_8352) ;  /* 0x000000000f087348 */ /* 0x000fea0003c00000 */
[----:B------:R0:W1:Y:S02]  /*2c200*/  SHFL.IDX P6, R14, R13, R12, R11 ;  /* 0x0000000c0d0e7389 */ /* 0x00006400000c000b */
[----:B01----:R-:W-:Y:S01]  /*2c210*/  ENDCOLLECTIVE ;  /* 0x000000000000791b */ /* 0x003fe20003800000 */
.L_x_8352:
        /* <DEDUP_REMOVED lines=8> */
.L_x_8353:
[----:B------:R-:W-:Y:S02]  /*2c2a0*/  IMAD.MOV.U32 R13, RZ, RZ, R67 ;  /* 0x000000ffff0d7224 */ /* 0x000fe400078e0043 */
[----:B------:R-:W-:Y:S02]  /*2c2b0*/  IMAD.MOV.U32 R12, RZ, RZ, R0 ;  /* 0x000000ffff0c7224 */ /* 0x000fe400078e0000 */
[----:B------:R-:W-:-:S07]  /*2c2c0*/  IMAD.MOV.U32 R52, RZ, RZ, R14 ;  /* 0x000000ffff347224 */ /* 0x000fce00078e000e */
[----:B------:R-:W-:Y:S05]  /*2c2d0*/  WARPSYNC.COLLECTIVE R15, `(.L_x_8354) ;  /* 0x000000000f087348 */ /* 0x000fea0003c00000 */
[----:B------:R0:W1:Y:S02]  /*2c2e0*/  SHFL.IDX P6, R14, R13, R12, R11 ;  /* 0x0000000c0d0e7389 */ /* 0x00006400000c000b */
[----:B01----:R-:W-:Y:S01]  /*2c2f0*/  ENDCOLLECTIVE ;  /* 0x000000000000791b */ /* 0x003fe20003800000 */
.L_x_8354:
        /* <DEDUP_REMOVED lines=8> */
.L_x_8355:
[----:B------:R-:W-:Y:S02]  /*2c380*/  IMAD.MOV.U32 R13, RZ, RZ, R71 ;  /* 0x000000ffff0d7224 */ /* 0x000fe400078e0047 */
[----:B------:R-:W-:Y:S02]  /*2c390*/  IMAD.MOV.U32 R12, RZ, RZ, R0 ;  /* 0x000000ffff0c7224 */ /* 0x000fe400078e0000 */
[----:B------:R-:W-:-:S07]  /*2c3a0*/  IMAD.MOV.U32 R54, RZ, RZ, R14 ;  /* 0x000000ffff367224 */ /* 0x000fce00078e000e */
[----:B------:R-:W-:Y:S05]  /*2c3b0*/  WARPSYNC.COLLECTIVE R15, `(.L_x_8356) ;  /* 0x000000000f087348 */ /* 0x000fea0003c00000 */
[----:B------:R0:W1:Y:S02]  /*2c3c0*/  SHFL.IDX P6, R14, R13, R12, R11 ;  /* 0x0000000c0d0e7389 */ /* 0x00006400000c000b */
[----:B01----:R-:W-:Y:S01]  /*2c3d0*/  ENDCOLLECTIVE ;  /* 0x000000000000791b */ /* 0x003fe20003800000 */
.L_x_8356:
        /* <DEDUP_REMOVED lines=8> */
.L_x_8357:
[----:B------:R-:W-:Y:S02]  /*2c460*/  IMAD.MOV.U32 R13, RZ, RZ, R75 ;  /* 0x000000ffff0d7224 */ /* 0x000fe400078e004b */
[----:B------:R-:W-:Y:S02]  /*2c470*/  IMAD.MOV.U32 R12, RZ, RZ, R0 ;  /* 0x000000ffff0c7224 */ /* 0x000fe400078e0000 */
[----:B------:R-:W-:-:S07]  /*2c480*/  IMAD.MOV.U32 R58, RZ, RZ, R14 ;  /* 0x000000ffff3a7224 */ /* 0x000fce00078e000e */
[----:B------:R-:W-:Y:S05]  /*2c490*/  WARPSYNC.COLLECTIVE R15, `(.L_x_8358) ;  /* 0x000000000f087348 */ /* 0x000fea0003c00000 */
[----:B------:R0:W1:Y:S02]  /*2c4a0*/  SHFL.IDX P6, R14, R13, R12, R11 ;  /* 0x0000000c0d0e7389 */ /* 0x00006400000c000b */
[----:B01----:R-:W-:Y:S01]  /*2c4b0*/  ENDCOLLECTIVE ;  /* 0x000000000000791b */ /* 0x003fe20003800000 */
.L_x_8358:
        /* <DEDUP_REMOVED lines=8> */
.L_x_8359:
        /* <DEDUP_REMOVED lines=8> */
.L_x_8160:
[----:B------:R-:W-:Y:S02]  /*2c5c0*/  IMAD.MOV.U32 R13, RZ, RZ, R3 ;  /* 0x000000ffff0d7224 */ /* 0x000fe400078e0003 */
[----:B------:R-:W-:Y:S02]  /*2c5d0*/  IMAD.MOV.U32 R12, RZ, RZ, RZ ;  /* 0x000000ffff0c7224 */ /* 0x000fe400078e00ff */
[----:B------:R-:W-:Y:S02]  /*2c5e0*/  IMAD.MOV.U32 R11, RZ, RZ, 0x181f ;  /* 0x0000181fff0b7424 */ /* 0x000fe400078e00ff */
[----:B------:R-:W-:-:S07]  /*2c5f0*/  IMAD.MOV.U32 R15, RZ, RZ, -0x1 ;  /* 0xffffffffff0f7424 */ /* 0x000fce00078e00ff */
[----:B-1----:R-:W-:Y:S05]  /*2c600*/  WARPSYNC.COLLECTIVE R15, `(.L_x_8361) ;  /* 0x000000000f087348 */ /* 0x002fea0003c00000 */
[----:B------:R0:W2:Y:S02]  /*2c610*/  SHFL.IDX P6, R14, R13, R12, R11 ;  /* 0x0000000c0d0e7389 */ /* 0x0000a400000c000b */
[----:B012---:R-:W-:Y:S01]  /*2c620*/  ENDCOLLECTIVE ;  /* 0x000000000000791b */ /* 0x007fe20003800000 */
.L_x_8361:
[----:B------:R-:W-:Y:S02]  /*2c630*/  IMAD.MOV.U32 R13, RZ, RZ, R2 ;  /* 0x000000ffff0d7224 */ /* 0x000fe400078e0002 */
[----:B------:R-:W-:-:S07]  /*2c640*/  IMAD.MOV.U32 R0, RZ, RZ, R14 ;  /* 0x000000ffff007224 */ /* 0x000fce00078e000e */
[----:B------:R-:W-:Y:S05]  /*2c650*/  WARPSYNC.COLLECTIVE R15, `(.L_x_8362) ;  /* 0x000000000f087348 */ /* 0x000fea0003c00000 */
[----:B------:R0:W1:Y:S02]  /*2c660*/  SHFL.IDX P6, R14, R13, R12, R11 ;  /* 0x0000000c0d0e7389 */ /* 0x00006400000c000b */
[----:B01----:R-:W-:Y:S01]  /*2c670*/  ENDCOLLECTIVE ;  /* 0x000000000000791b */ /* 0x003fe20003800000 */
.L_x_8362:
[----:B------:R-:W-:Y:S05]  /*2c680*/  BRA `(.L_x_8363) ;  /* 0xffffff6400f07947 */ /* 0x000fea000383ffff */
.L_x_8163:
        /* <DEDUP_REMOVED lines=8> */
.L_x_8365:
[----:B------:R-:W-:Y:S05]  /*2c710*/  BSYNC B1 ;  /* 0x0000000000017941 */ /* 0x000fea0003800000 */
.L_x_8364:
        /* <DEDUP_REMOVED lines=8> */
.L_x_8366:
[----:B------:R-:W-:Y:S05]  /*2c7a0*/  BRA `(.L_x_8367) ;  /* 0xffffff6800087947 */ /* 0x000fea000383ffff */
.L_x_8166:
        /* <DEDUP_REMOVED lines=8> */
.L_x_8369:
[----:B------:R-:W-:Y:S05]  /*2c830*/  BSYNC B1 ;  /* 0x0000000000017941 */ /* 0x000fea0003800000 */
.L_x_8368:
        /* <DEDUP_REMOVED lines=8> */
.L_x_8370:
[----:B------:R-:W-:Y:S05]  /*2c8c0*/  BRA `(.L_x_8371) ;  /* 0xffffff68001c7947 */ /* 0x000fea000383ffff */
.L_x_8169:
        /* <DEDUP_REMOVED lines=8> */
.L_x_8373:
[----:B------:R-:W-:Y:S05]  /*2c950*/  BSYNC B1 ;  /* 0x0000000000017941 */ /* 0x000fea0003800000 */
.L_x_8372:
        /* <DEDUP_REMOVED lines=8> */
.L_x_8374:
[----:B------:R-:W-:Y:S05]  /*2c9e0*/  BRA `(.L_x_8375) ;  /* 0xffffff6800307947 */ /* 0x000fea000383ffff */
.L_x_8186:
[----:B------:R-:W1:Y:S01]  /*2c9f0*/  S2R R11, SR_TID.X ;  /* 0x00000000000b7919 */ /* 0x000e620000002100 */
[----:B------:R-:W-:Y:S01]  /*2ca00*/  BSSY B1, `(.L_x_8376) ;  /* 0x000000a000017945 */ /* 0x000fe20003800000 */
[----:B------:R-:W-:Y:S02]  /*2ca10*/  IMAD.MOV.U32 R12, RZ, RZ, RZ ;  /* 0x000000ffff0c7224 */ /* 0x000fe400078e00ff */
[----:B------:R-:W-:Y:S01]  /*2ca20*/  IMAD.MOV.U32 R15, RZ, RZ, -0x1 ;  /* 0xffffffffff0f7424 */ /* 0x000fe200078e00ff */
[----:B-1----:R-:W-:-:S04]  /*2ca30*/  SHF.R.U32.HI R11, RZ, 0x5, R11 ;  /* 0x00000005ff0b7819 */ /* 0x002fc8000001160b */
[----:B------:R-:W-:-:S05]  /*2ca40*/  LOP3.LUT R11, R11, 0x3, RZ, 0xc0, !PT ;  /* 0x000000030b0b7812 */ /* 0x000fca00078ec0ff */
[----:B0-----:R-:W-:Y:S02]  /*2ca50*/  IMAD.MOV.U32 R13, RZ, RZ, R11 ;  /* 0x000000ffff0d7224 */ /* 0x001fe400078e000b */
[----:B------:R-:W-:-:S07]  /*2ca60*/  IMAD.MOV.U32 R11, RZ, RZ, 0x1f ;  /* 0x0000001fff0b7424 */ /* 0x000fce00078e00ff */
[----:B------:R-:W-:Y:S05]  /*2ca70*/  WARPSYNC.COLLECTIVE R15, `(.L_x_8377) ;  /* 0x000000000f087348 */ /* 0x000fea0003c00000 */
[----:B------:R0:W1:Y:S02]  /*2ca80*/  SHFL.IDX P6, R14, R13, R12, R11 ;  /* 0x0000000c0d0e7389 */ /* 0x00006400000c000b */
[----:B01----:R-:W-:Y:S01]  /*2ca90*/  ENDCOLLECTIVE ;  /* 0x000000000000791b */ /* 0x003fe20003800000 */
.L_x_8377:
[----:B------:R-:W-:Y:S05]  /*2caa0*/  BSYNC B1 ;  /* 0x0000000000017941 */ /* 0x000fea0003800000 */
.L_x_8376:
[----:B------:R-:W-:Y:S05]  /*2cab0*/  BRA `(.L_x_8378) ;  /* 0xffffff8000647947 */ /* 0x000fea000383ffff */
.L_x_8188:
[----:B------:R-:W-:Y:S01]  /*2cac0*/  BSSY B1, `(.L_x_8379) ;  /* 0x0000006000017945 */ /* 0x000fe20003800000 */
[----:B------:R-:W-:-:S07]  /*2cad0*/  IMAD.MOV.U32 R15, RZ, RZ, -0x1 ;  /* 0xffffffffff0f7424 */ /* 0x000fce00078e00ff */
[----:B01----:R-:W-:Y:S05]  /*2cae0*/  WARPSYNC.COLLECTIVE R15, `(.L_x_8380) ;  /* 0x000000000f0c7348 */ /* 0x003fea0003c00000 */
[----:B------:R-:W-:Y:S02]  /*2caf0*/  ELECT P6, UR62, PT ;  /* 0x00000000003e782f */ /* 0x000fe400038c0000 */
[----:B------:R-:W-:Y:S01]  /*2cb00*/  MOV R14, UR62 ;  /* 0x0000003e000e7c02 */ /* 0x000fe20008000f00 */
[----:B01----:R-:W-:Y:S10]  /*2cb10*/  ENDCOLLECTIVE ;  /* 0x000000000000791b */ /* 0x003ff40003800000 */
.L_x_8380:
[----:B------:R-:W-:Y:S05]  /*2cb20*/  BSYNC B1 ;  /* 0x0000000000017941 */ /* 0x000fea0003800000 */
.L_x_8379:
[----:B------:R-:W-:Y:S05]  /*2cb30*/  BRA `(.L_x_8187) ;  /* 0xffffff80005c7947 */ /* 0x000fea000383ffff */
.L_x_8190:
[----:B-1----:R-:W2:Y:S02]  /*2cb40*/  LDL R4, [R1+0x4] ;  /* 0x0000040001047983 */ /* 0x002ea40000100800 */
[----:B--2---:R1:W2:Y:S02]  /*2cb50*/  SYNCS.PHASECHK.TRANS64.TRYWAIT P0, [R4+URZ+0x2e820], R3 ;  /* 0x02e82003040075a7 */ /* 0x0042a4000800017f */
[----:B--2---:R-:W-:Y:S05]  /*2cb60*/  @!P0 NANOSLEEP.SYNCS 0x989680 ;  /* 0x009896800000895d */ /* 0x004fea0003900000 */
[----:B------:R-:W2:Y:S02]  /*2cb70*/  @!P0 SYNCS.PHASECHK.TRANS64 P0, [R4+URZ+0x2e820], R3 ;  /* 0x02e82003040085a7 */ /* 0x000ea4000800007f */
[----:B--2---:R-:W-:Y:S05]  /*2cb80*/  @!P0 BRA `(.L_x_8190) ;  /* 0xfffffffc00ec8947 */ /* 0x004fea000383ffff */
[----:B------:R-:W-:Y:S05]  /*2cb90*/  BRA `(.L_x_8381) ;  /* 0xffffff80006c7947 */ /* 0x000fea000383ffff */
.L_x_8194:
[----:B-1----:R1:W2:Y:S02]  /*2cba0*/  SYNCS.PHASECHK.TRANS64.TRYWAIT P0, [R6+URZ+0x2e8a0], R8 ;  /* 0x02e8a008060075a7 */ /* 0x0022a4000800017f */
[----:B--2---:R-:W-:Y:S05]  /*2cbb0*/  @!P0 NANOSLEEP.SYNCS 0x989680 ;  /* 0x009896800000895d */ /* 0x004fea0003900000 */
[----:B------:R-:W2:Y:S02]  /*2cbc0*/  @!P0 SYNCS.PHASECHK.TRANS64 P0, [R6+URZ+0x2e8a0], R8 ;  /* 0x02e8a008060085a7 */ /* 0x000ea4000800007f */
[----:B--2---:R-:W-:Y:S05]  /*2cbd0*/  @!P0 BRA `(.L_x_8194) ;  /* 0xfffffffc00f08947 */ /* 0x004fea000383ffff */
[----:B------:R-:W-:Y:S05]  /*2cbe0*/  BRA `(.L_x_8382) ;  /* 0xffffff8000947947 */ /* 0x000fea000383ffff */
.L_x_8199:
[----:B--2---:R2:W3:Y:S02]  /*2cbf0*/  SYNCS.PHASECHK.TRANS64.TRYWAIT P0, [R6+URZ+0x2e8c0], R8 ;  /* 0x02e8c008060075a7 */ /* 0x0044e4000800017f */
[----:B---3--:R-:W-:Y:S05]  /*2cc00*/  @!P0 NANOSLEEP.SYNCS 0x989680 ;  /* 0x009896800000895d */ /* 0x008fea0003900000 */
[----:B------:R-:W3:Y:S02]  /*2cc10*/  @!P0 SYNCS.PHASECHK.TRANS64 P0, [R6+URZ+0x2e8c0], R8 ;  /* 0x02e8c008060085a7 */ /* 0x000ee4000800007f */
[----:B---3--:R-:W-:Y:S05]  /*2cc20*/  @!P0 BRA `(.L_x_8199) ;  /* 0xfffffffc00f08947 */ /* 0x008fea000383ffff */
[----:B------:R-:W-:Y:S05]  /*2cc30*/  BRA `(.L_x_8383) ;  /* 0xffffff8400187947 */ /* 0x000fea000383ffff */
.L_x_8206:
[----:B-1----:R1:W2:Y:S02]  /*2cc40*/  SYNCS.PHASECHK.TRANS64.TRYWAIT P1, [R4+URZ+0x2e8a0], R5 ;  /* 0x02e8a005040075a7 */ /* 0x0022a4000802017f */
[----:B--2---:R-:W-:Y:S05]  /*2cc50*/  @!P1 NANOSLEEP.SYNCS 0x989680 ;  /* 0x009896800000995d */ /* 0x004fea0003900000 */
[----:B------:R-:W2:Y:S02]  /*2cc60*/  @!P1 SYNCS.PHASECHK.TRANS64 P1, [R4+URZ+0x2e8a0], R5 ;  /* 0x02e8a005040095a7 */ /* 0x000ea4000802007f */
[----:B--2---:R-:W-:Y:S05]  /*2cc70*/  @!P1 BRA `(.L_x_8206) ;  /* 0xfffffffc00f09947 */ /* 0x004fea000383ffff */
[----:B------:R-:W-:Y:S05]  /*2cc80*/  BRA `(.L_x_8384) ;  /* 0xffffff8400f07947 */ /* 0x000fea000383ffff */
.L_x_8211:
[----:B--2---:R2:W3:Y:S02]  /*2cc90*/  SYNCS.PHASECHK.TRANS64.TRYWAIT P1, [R4+URZ+0x2e8c0], R5 ;  /* 0x02e8c005040075a7 */ /* 0x0044e4000802017f */
[----:B---3--:R-:W-:Y:S05]  /*2cca0*/  @!P1 NANOSLEEP.SYNCS 0x989680 ;  /* 0x009896800000995d */ /* 0x008fea0003900000 */
[----:B------:R-:W3:Y:S02]  /*2ccb0*/  @!P1 SYNCS.PHASECHK.TRANS64 P1, [R4+URZ+0x2e8c0], R5 ;  /* 0x02e8c005040095a7 */ /* 0x000ee4000802007f */
[----:B---3--:R-:W-:Y:S05]  /*2ccc0*/  @!P1 BRA `(.L_x_8211) ;  /* 0xfffffffc00f09947 */ /* 0x008fea000383ffff */
[----:B------:R-:W-:Y:S05]  /*2ccd0*/  BRA `(.L_x_8385) ;  /* 0xffffff8800707947 */ /* 0x000fea000383ffff */
.L_x_8226:
        /* <DEDUP_REMOVED lines=11> */
.L_x_8387:
[----:B------:R-:W-:Y:S05]  /*2cd90*/  BSYNC B0 ;  /* 0x0000000000007941 */ /* 0x000fea0003800000 */
.L_x_8386:
[----:B------:R-:W-:Y:S05]  /*2cda0*/  BRA `(.L_x_8388) ;  /* 0xffffff9400507947 */ /* 0x000fea000383ffff */
.L_x_8228:
[----:B------:R-:W-:Y:S01]  /*2cdb0*/  BSSY B0, `(.L_x_8389) ;  /* 0x0000006000007945 */ /* 0x000fe20003800000 */
[----:B------:R-:W-:-:S07]  /*2cdc0*/  IMAD.MOV.U32 R15, RZ, RZ, -0x1 ;  /* 0xffffffffff0f7424 */ /* 0x000fce00078e00ff */
[----:B012---:R-:W-:Y:S05]  /*2cdd0*/  WARPSYNC.COLLECTIVE R15, `(.L_x_8390) ;  /* 0x000000000f0c7348 */ /* 0x007fea0003c00000 */
[----:B------:R-:W-:Y:S02]  /*2cde0*/  ELECT P6, UR62, PT ;  /* 0x00000000003e782f */ /* 0x000fe400038c0000 */
[----:B------:R-:W-:Y:S01]  /*2cdf0*/  MOV R14, UR62 ;  /* 0x0000003e000e7c02 */ /* 0x000fe20008000f00 */
[----:B012---:R-:W-:Y:S10]  /*2ce00*/  ENDCOLLECTIVE ;  /* 0x000000000000791b */ /* 0x007ff40003800000 */
.L_x_8390:
[----:B------:R-:W-:Y:S05]  /*2ce10*/  BSYNC B0 ;  /* 0x0000000000007941 */ /* 0x000fea0003800000 */
.L_x_8389:
[----:B------:R-:W-:Y:S05]  /*2ce20*/  BRA `(.L_x_8391) ;  /* 0xffffff94005c7947 */ /* 0x000fea000383ffff */
.L_x_8230:
[----:B-1----:R1:W2:Y:S02]  /*2ce30*/  SYNCS.PHASECHK.TRANS64.TRYWAIT P0, [R0+URZ+0x2e880], R3 ;  /* 0x02e88003000075a7 */ /* 0x0022a4000800017f */
[----:B--2---:R-:W-:Y:S05]  /*2ce40*/  @!P0 NANOSLEEP.SYNCS 0x989680 ;  /* 0x009896800000895d */ /* 0x004fea0003900000 */
[----:B------:R-:W2:Y:S02]  /*2ce50*/  @!P0 SYNCS.PHASECHK.TRANS64 P0, [R0+URZ+0x2e880], R3 ;  /* 0x02e88003000085a7 */ /* 0x000ea4000800007f */
[----:B--2---:R-:W-:Y:S05]  /*2ce60*/  @!P0 BRA `(.L_x_8230) ;  /* 0xfffffffc00f08947 */ /* 0x004fea000383ffff */
[----:B------:R-:W-:Y:S05]  /*2ce70*/  BRA `(.L_x_8392) ;  /* 0xffffff9400d87947 */ /* 0x000fea000383ffff */
.L_x_8232:
[----:B--2---:R2:W3:Y:S02]  /*2ce80*/  SYNCS.PHASECHK.TRANS64.TRYWAIT P0, [R0+URZ+0x2e840], R3 ;  /* 0x02e84003000075a7 */ /* 0x0044e4000800017f */
[----:B---3--:R-:W-:Y:S05]  /*2ce90*/  @!P0 NANOSLEEP.SYNCS 0x989680 ;  /* 0x009896800000895d */ /* 0x008fea0003900000 */
[----:B------:R-:W3:Y:S02]  /*2cea0*/  @!P0 SYNCS.PHASECHK.TRANS64 P0, [R0+URZ+0x2e840], R3 ;  /* 0x02e84003000085a7 */ /* 0x000ee4000800007f */
[----:B---3--:R-:W-:Y:S05]  /*2ceb0*/  @!P0 BRA `(.L_x_8232) ;  /* 0xfffffffc00f08947 */ /* 0x008fea000383ffff */
[----:B------:R-:W-:Y:S05]  /*2cec0*/  BRA `(.L_x_8393) ;  /* 0xffffff9800387947 */ /* 0x000fea000383ffff */
.L_x_8236:
[----:B------:R-:W2:Y:S01]  /*2ced0*/  LDL.LU R11, [R1+0x5c] ;  /* 0x00005c00010b7983 */ /* 0x000ea20000300800 */
[----:B------:R-:W-:Y:S02]  /*2cee0*/  IMAD.MOV.U32 R13, RZ, RZ, R2 ;  /* 0x000000ffff0d7224 */ /* 0x000fe400078e0002 */
[----:B------:R-:W-:Y:S02]  /*2cef0*/  IMAD.MOV.U32 R12, RZ, RZ, RZ ;  /* 0x000000ffff0c7224 */ /* 0x000fe400078e00ff */
[----:B------:R-:W-:Y:S02]  /*2cf00*/  IMAD.MOV.U32 R15, RZ, RZ, -0x1 ;  /* 0xffffffffff0f7424 */ /* 0x000fe400078e00ff */
[----:B------:R-:W-:Y:S02]  /*2cf10*/  IMAD R17, R17, 0x80, R9 ;  /* 0x0000008011117824 */ /* 0x000fe400078e0209 */
[----:B--2---:R-:W-:Y:S02]  /*2cf20*/  IMAD R0, R11, R8, RZ ;  /* 0x000000080b007224 */ /* 0x004fe400078e02ff */
[----:B------:R-:W-:-:S03]  /*2cf30*/  IMAD.MOV.U32 R11, RZ, RZ, 0x181f ;  /* 0x0000181fff0b7424 */ /* 0x000fc600078e00ff */
[----:B------:R-:W-:-:S13]  /*2cf40*/  ISETP.GE.AND P1, PT, R17, R0, PT ;  /* 0x000000001100720c */ /* 0x000fda0003f26270 */
[----:B-----5:R-:W-:Y:S05]  /*2cf50*/  WARPSYNC.COLLECTIVE R15, `(.L_x_8394) ;  /* 0x000000000f087348 */ /* 0x020fea0003c00000 */
[----:B------:R0:W1:Y:S02]  /*2cf60*/  SHFL.IDX P6, R14, R13, R12, R11 ;  /* 0x0000000c0d0e7389 */ /* 0x00006400000c000b */
[----:B01---5:R-:W-:Y:S01]  /*2cf70*/  ENDCOLLECTIVE ;  /* 0x000000000000791b */ /* 0x023fe20003800000 */
.L_x_8394:
[----:B------:R-:W-:Y:S02]  /*2cf80*/  IMAD.MOV.U32 R13, RZ, RZ, R3 ;  /* 0x000000ffff0d7224 */ /* 0x000fe400078e0003 */
[----:B------:R-:W-:-:S07]  /*2cf90*/  IMAD.MOV.U32 R4, RZ, RZ, R14 ;  /* 0x000000ffff047224 */ /* 0x000fce00078e000e */
[----:B------:R-:W-:Y:S05]  /*2cfa0*/  WARPSYNC.COLLECTIVE R15, `(.L_x_8395) ;  /* 0x000000000f087348 */ /* 0x000fea0003c00000 */
[----:B------:R0:W1:Y:S02]  /*2cfb0*/  SHFL.IDX P6, R14, R13, R12, R11 ;  /* 0x0000000c0d0e7389 */ /* 0x00006400000c000b */
[----:B01----:R-:W-:Y:S01]  /*2cfc0*/  ENDCOLLECTIVE ;  /* 0x000000000000791b */ /* 0x003fe20003800000 */
.L_x_8395:
        /* <DEDUP_REMOVED lines=12> */
[----:B------:R0:W-:Y:S02]  /*2d090*/  @!P1 LDGSTS.E.BYPASS.LTC128B.128 [R10+0x1c400], desc[UR4][R4.64], !P0 ;  /* 0x1c400000040a9fae */ /* 0x0001e4000c101d44 */
[----:B0-----:R-:W-:Y:S05]  /*2d0a0*/  WARPSYNC.COLLECTIVE R15, `(.L_x_8396) ;  /* 0x000000000f087348 */ /* 0x001fea0003c00000 */
[----:B------:R1:W2:Y:S02]  /*2d0b0*/  SHFL.IDX P6, R14, R13, R12, R11 ;  /* 0x0000000c0d0e7389 */ /* 0x0002a400000c000b */
[----:B012---:R-:W-:Y:S01]  /*2d0c0*/  ENDCOLLECTIVE ;  /* 0x000000000000791b */ /* 0x007fe20003800000 */
.L_x_8396:
[----:B------:R-:W-:-:S05]  /*2d0d0*/  VIADD R4, R17, 0x10 ;  /* 0x0000001011047836 */ /* 0x000fca0000000000 */
[----:B------:R-:W-:Y:S01]  /*2d0e0*/  ISETP.GE.AND P1, PT, R4, R0, PT ;  /* 0x000000000400720c */ /* 0x000fe20003f26270 */
[----:B------:R-:W-:Y:S02]  /*2d0f0*/  IMAD.MOV.U32 R13, RZ, RZ, R3 ;  /* 0x000000ffff0d7224 */ /* 0x000fe400078e0003 */
[----:B------:R-:W-:-:S10]  /*2d100*/  IMAD.MOV.U32 R6, RZ, RZ, R14 ;  /* 0x000000ffff067224 */ /* 0x000fd400078e000e */
[----:B------:R-:W-:Y:S05]  /*2d110*/  WARPSYNC.COLLECTIVE R15, `(.L_x_8397) ;  /* 0x000000000f087348 */ /* 0x000fea0003c00000 */
[----:B------:R0:W1:Y:S02]  /*2d120*/  SHFL.IDX P6, R14, R13, R12, R11 ;  /* 0x0000000c0d0e7389 */ /* 0x00006400000c000b */
[----:B01----:R-:W-:Y:S01]  /*2d130*/  ENDCOLLECTIVE ;  /* 0x000000000000791b */ /* 0x003fe20003800000 */
.L_x_8397:
        /* <DEDUP_REMOVED lines=16> */
.L_x_8398:
[----:B------:R-:W-:-:S05]  /*2d240*/  VIADD R4, R17, 0x20 ;  /* 0x0000002011047836 */ /* 0x000fca0000000000 */
[----:B------:R-:W-:Y:S01]  /*2d250*/  ISETP.GE.AND P1, PT, R4, R0, PT ;  /* 0x000000000400720c */ /* 0x000fe20003f26270 */
[----:B------:R-:W-:Y:S02]  /*2d260*/  IMAD.MOV.U32 R13, RZ, RZ, R3 ;  /* 0x000000ffff0d7224 */ /* 0x000fe400078e0003 */
[----:B------:R-:W-:-:S10]  /*2d270*/  IMAD.MOV.U32 R6, RZ, RZ, R14 ;  /* 0x000000ffff067224 */ /* 0x000fd400078e000e */
[----:B------:R-:W-:Y:S05]  /*2d280*/  WARPSYNC.COLLECTIVE R15, `(.L_x_8399) ;  /* 0x000000000f087348 */ /* 0x000fea0003c00000 */
[----:B------:R0:W1:Y:S02]  /*2d290*/  SHFL.IDX P6, R14, R13, R12, R11 ;  /* 0x0000000c0d0e7389 */ /* 0x00006400000c000b */
[----:B01----:R-:W-:Y:S01]  /*2d2a0*/  ENDCOLLECTIVE ;  /* 0x000000000000791b */ /* 0x003fe20003800000 */
.L_x_8399:
        /* <DEDUP_REMOVED lines=16> */
.L_x_8400:
[----:B------:R-:W-:-:S05]  /*2d3b0*/  VIADD R4, R17, 0x30 ;  /* 0x0000003011047836 */ /* 0x000fca0000000000 */
[----:B------:R-:W-:Y:S01]  /*2d3c0*/  ISETP.GE.AND P1, PT, R4, R0, PT ;  /* 0x000000000400720c */ /* 0x000fe20003f26270 */
[----:B------:R-:W-:Y:S02]  /*2d3d0*/  IMAD.MOV.U32 R13, RZ, RZ, R3 ;  /* 0x000000ffff0d7224 */ /* 0x000fe400078e0003 */
[----:B------:R-:W-:-:S10]  /*2d3e0*/  IMAD.MOV.U32 R6, RZ, RZ, R14 ;  /* 0x000000ffff067224 */ /* 0x000fd400078e000e */
[----:B------:R-:W-:Y:S05]  /*2d3f0*/  WARPSYNC.COLLECTIVE R15, `(.L_x_8401) ;  /* 0x000000000f087348 */ /* 0x000fea0003c00000 */
[----:B------:R0:W1:Y:S02]  /*2d400*/  SHFL.IDX P6, R14, R13, R12, R11 ;  /* 0x0000000c0d0e7389 */ /* 0x00006400000c000b */
[----:B01----:R-:W-:Y:S01]  /*2d410*/  ENDCOLLECTIVE ;  /* 0x000000000000791b */ /* 0x003fe20003800000 */
.L_x_8401:
        /* <DEDUP_REMOVED lines=16> */
.L_x_8402:
[----:B------:R-:W-:-:S05]  /*2d520*/  VIADD R4, R17, 0x40 ;  /* 0x0000004011047836 */ /* 0x000fca0000000000 */
[----:B------:R-:W-:Y:S01]  /*2d530*/  ISETP.GE.AND P1, PT, R4, R0, PT ;  /* 0x000000000400720c */ /* 0x000fe20003f26270 */
[----:B------:R-:W-:Y:S02]  /*2d540*/  IMAD.MOV.U32 R13, RZ, RZ, R3 ;  /* 0x000000ffff0d7224 */ /* 0x000fe400078e0003 */
[----:B------:R-:W-:-:S10]  /*2d550*/  IMAD.MOV.U32 R6, RZ, RZ, R14 ;  /* 0x000000ffff067224 */ /* 0x000fd400078e000e */
[----:B------:R-:W-:Y:S05]  /*2d560*/  WARPSYNC.COLLECTIVE R15, `(.L_x_8403) ;  /* 0x000000000f087348 */ /* 0x000fea0003c00000 */
[----:B------:R0:W1:Y:S02]  /*2d570*/  SHFL.IDX P6, R14, R13, R12, R11 ;  /* 0x0000000c0d0e7389 */ /* 0x00006400000c000b */
[----:B01----:R-:W-:Y:S01]  /*2d580*/  ENDCOLLECTIVE ;  /* 0x000000000000791b */ /* 0x003fe20003800000 */
.L_x_8403:
        /* <DEDUP_REMOVED lines=16> */
.L_x_8404:
[----:B------:R-:W-:-:S05]  /*2d690*/  VIADD R4, R17, 0x50 ;  /* 0x0000005011047836 */ /* 0x000fca0000000000 */
[----:B------:R-:W-:Y:S01]  /*2d6a0*/  ISETP.GE.AND P1, PT, R4, R0, PT ;  /* 0x000000000400720c */ /* 0x000fe20003f26270 */
[----:B------:R-:W-:Y:S02]  /*2d6b0*/  IMAD.MOV.U32 R13, RZ, RZ, R3 ;  /* 0x000000ffff0d7224 */ /* 0x000fe400078e0003 */
[----:B------:R-:W-:-:S10]  /*2d6c0*/  IMAD.MOV.U32 R6, RZ, RZ, R14 ;  /* 0x000000ffff067224 */ /* 0x000fd400078e000e */
[----:B------:R-:W-:Y:S05]  /*2d6d0*/  WARPSYNC.COLLECTIVE R15, `(.L_x_8405) ;  /* 0x000000000f087348 */ /* 0x000fea0003c00000 */
[----:B------:R0:W1:Y:S02]  /*2d6e0*/  SHFL.IDX P6, R14, R13, R12, R11 ;  /* 0x0000000c0d0e7389 */ /* 0x00006400000c000b */
[----:B01----:R-:W-:Y:S01]  /*2d6f0*/  ENDCOLLECTIVE ;  /* 0x000000000000791b */ /* 0x003fe20003800000 */
.L_x_8405:
        /* <DEDUP_REMOVED lines=16> */
.L_x_8406:
[----:B------:R-:W-:-:S05]  /*2d800*/  VIADD R5, R17, 0x60 ;  /* 0x0000006011057836 */ /* 0x000fca0000000000 */
[----:B------:R-:W-:Y:S01]  /*2d810*/  ISETP.GE.AND P1, PT, R5, R0, PT ;  /* 0x000000000500720c */ /* 0x000fe20003f26270 */
[----:B------:R-:W-:Y:S02]  /*2d820*/  IMAD.MOV.U32 R13, RZ, RZ, R3 ;  /* 0x000000ffff0d7224 */ /* 0x000fe400078e0003 */
[----:B------:R-:W-:-:S10]  /*2d830*/  IMAD.MOV.U32 R6, RZ, RZ, R14 ;  /* 0x000000ffff067224 */ /* 0x000fd400078e000e */
[----:B------:R-:W-:Y:S05]  /*2d840*/  WARPSYNC.COLLECTIVE R15, `(.L_x_8407) ;  /* 0x000000000f087348 */ /* 0x000fea0003c00000 */
[----:B------:R0:W1:Y:S02]  /*2d850*/  SHFL.IDX P6, R14, R13, R12, R11 ;  /* 0x0000000c0d0e7389 */ /* 0x00006400000c000b */
[----:B01----:R-:W-:Y:S01]  /*2d860*/  ENDCOLLECTIVE ;  /* 0x000000000000791b */ /* 0x003fe20003800000 */
.L_x_8407:
        /* <DEDUP_REMOVED lines=16> */
.L_x_8408:
[----:B------:R-:W-:Y:S02]  /*2d970*/  IMAD.MOV.U32 R13, RZ, RZ, R3 ;  /* 0x000000ffff0d7224 */ /* 0x000fe400078e0003 */
[----:B------:R-:W-:-:S07]  /*2d980*/  IMAD.MOV.U32 R4, RZ, RZ, R14 ;  /* 0x000000ffff047224 */ /* 0x000fce00078e000e */
[----:B------:R-:W-:Y:S05]  /*2d990*/  WARPSYNC.COLLECTIVE R15, `(.L_x_8409) ;  /* 0x000000000f087348 */ /* 0x000fea0003c00000 */
[----:B------:R0:W1:Y:S02]  /*2d9a0*/  SHFL.IDX P6, R14, R13, R12, R11 ;  /* 0x0000000c0d0e7389 */ /* 0x00006400000c000b */
[----:B01----:R-:W-:Y:S01]  /*2d9b0*/  ENDCOLLECTIVE ;  /* 0x000000000000791b */ /* 0x003fe20003800000 */
.L_x_8409:
[----:B------:R-:W-:Y:S01]  /*2d9c0*/  IMAD.MOV.U32 R3, RZ, RZ, R14 ;  /* 0x000000ffff037224 */ /* 0x000fe200078e000e */
[----:B------:R-:W-:Y:S06]  /*2d9d0*/  BRA `(.L_x_8410) ;  /* 0xffffff9800ac7947 */ /* 0x000fec000383ffff */
.L_x_8239:
[----:B0-----:R-:W2:Y:S02]  /*2d9e0*/  LDL R2, [R1+0x4] ;  /* 0x0000040001027983 */ /* 0x001ea40000100800 */
[----:B--2---:R0:W1:Y:S02]  /*2d9f0*/  SYNCS.PHASECHK.TRANS64.TRYWAIT P0, [R2+URZ+0x2e820], R0 ;  /* 0x02e82000020075a7 */ /* 0x004064000800017f */
[----:B-1----:R-:W-:Y:S05]  /*2da00*/  @!P0 NANOSLEEP.SYNCS 0x989680 ;  /* 0x009896800000895d */ /* 0x002fea0003900000 */
[----:B------:R-:W1:Y:S02]  /*2da10*/  @!P0 SYNCS.PHASECHK.TRANS64 P0, [R2+URZ+0x2e820], R0 ;  /* 0x02e82000020085a7 */ /* 0x000e64000800007f */
[----:B-1----:R-:W-:Y:S05]  /*2da20*/  @!P0 BRA `(.L_x_8239) ;  /* 0xfffffffc00ec8947 */ /* 0x002fea000383ffff */
[----:B------:R-:W-:Y:S05]  /*2da30*/  BRA `(.L_x_8411) ;  /* 0xffffff9c00107947 */ /* 0x000fea000383ffff */
.L_x_8245:
[----:B--2---:R2:W3:Y:S02]  /*2da40*/  SYNCS.PHASECHK.TRANS64.TRYWAIT P0, [R6+URZ+0x2e880], R5 ;  /* 0x02e88005060075a7 */ /* 0x0044e4000800017f */
[----:B---3--:R-:W-:Y:S05]  /*2da50*/  @!P0 NANOSLEEP.SYNCS 0x989680 ;  /* 0x009896800000895d */ /* 0x008fea0003900000 */
[----:B------:R-:W3:Y:S02]  /*2da60*/  @!P0 SYNCS.PHASECHK.TRANS64 P0, [R6+URZ+0x2e880], R5 ;  /* 0x02e88005060085a7 */ /* 0x000ee4000800007f */
[----:B---3--:R-:W-:Y:S05]  /*2da70*/  @!P0 BRA `(.L_x_8245) ;  /* 0xfffffffc00f08947 */ /* 0x008fea000383ffff */
[----:B------:R-:W-:Y:S05]  /*2da80*/  BRA `(.L_x_8412) ;  /* 0xffffff9c00d47947 */ /* 0x000fea000383ffff */
.L_x_8250:
[----:B-1----:R1:W3:Y:S02]  /*2da90*/  SYNCS.PHASECHK.TRANS64.TRYWAIT P0, [R6+URZ+0x2e840], R5 ;  /* 0x02e84005060075a7 */ /* 0x0022e4000800017f */
[----:B---3--:R-:W-:Y:S05]  /*2daa0*/  @!P0 NANOSLEEP.SYNCS 0x989680 ;  /* 0x009896800000895d */ /* 0x008fea0003900000 */
[----:B------:R-:W3:Y:S02]  /*2dab0*/  @!P0 SYNCS.PHASECHK.TRANS64 P0, [R6+URZ+0x2e840], R5 ;  /* 0x02e84005060085a7 */ /* 0x000ee4000800007f */
[----:B---3--:R-:W-:Y:S05]  /*2dac0*/  @!P0 BRA `(.L_x_8250) ;  /* 0xfffffffc00f08947 */ /* 0x008fea000383ffff */
[----:B------:R-:W-:Y:S05]  /*2dad0*/  BRA `(.L_x_8413) ;  /* 0xffffffa0005c7947 */ /* 0x000fea000383ffff */
.L_x_8256:
[----:B--2---:R2:W3:Y:S02]  /*2dae0*/  SYNCS.PHASECHK.TRANS64.TRYWAIT P0, [R3+URZ+0x2e870], R4 ;  /* 0x02e87004030075a7 */ /* 0x0044e4000800017f */
[----:B---3--:R-:W-:Y:S05]  /*2daf0*/  @!P0 NANOSLEEP.SYNCS 0x989680 ;  /* 0x009896800000895d */ /* 0x008fea0003900000 */
[----:B------:R-:W3:Y:S02]  /*2db00*/  @!P0 SYNCS.PHASECHK.TRANS64 P0, [R3+URZ+0x2e870], R4 ;  /* 0x02e87004030085a7 */ /* 0x000ee4000800007f */
[----:B---3--:R-:W-:Y:S05]  /*2db10*/  @!P0 BRA `(.L_x_8256) ;  /* 0xfffffffc00f08947 */ /* 0x008fea000383ffff */
[----:B------:R-:W-:Y:S05]  /*2db20*/  BRA `(.L_x_8414) ;  /* 0xffffffa400007947 */ /* 0x000fea000383ffff */
.L_x_8258:
[----:B--2---:R2:W3:Y:S02]  /*2db30*/  SYNCS.PHASECHK.TRANS64.TRYWAIT P0, [R3+URZ+0x2e860], R4 ;  /* 0x02e86004030075a7 */ /* 0x0044e4000800017f */
[----:B---3--:R-:W-:Y:S05]  /*2db40*/  @!P0 NANOSLEEP.SYNCS 0x989680 ;  /* 0x009896800000895d */ /* 0x008fea0003900000 */
[----:B------:R-:W3:Y:S02]  /*2db50*/  @!P0 SYNCS.PHASECHK.TRANS64 P0, [R3+URZ+0x2e860], R4 ;  /* 0x02e86004030085a7 */ /* 0x000ee4000800007f */
[----:B---3--:R-:W-:Y:S05]  /*2db60*/  @!P0 BRA `(.L_x_8258) ;  /* 0xfffffffc00f08947 */ /* 0x008fea000383ffff */
[----:B------:R-:W-:Y:S05]  /*2db70*/  BRA `(.L_x_8415) ;  /* 0xffffffa400087947 */ /* 0x000fea000383ffff */
.L_x_8265:
[----:B0-----:R0:W1:Y:S02]  /*2db80*/  SYNCS.PHASECHK.TRANS64.TRYWAIT P1, [R0+URZ+0x2e870], R2 ;  /* 0x02e87002000075a7 */ /* 0x001064000802017f */
[----:B-1----:R-:W-:Y:S05]  /*2db90*/  @!P1 NANOSLEEP.SYNCS 0x989680 ;  /* 0x009896800000995d */ /* 0x002fea0003900000 */
[----:B------:R-:W1:Y:S02]  /*2dba0*/  @!P1 SYNCS.PHASECHK.TRANS64 P1, [R0+URZ+0x2e870], R2 ;  /* 0x02e87002000095a7 */ /* 0x000e64000802007f */
[----:B-1----:R-:W-:Y:S05]  /*2dbb0*/  @!P1 BRA `(.L_x_8265) ;  /* 0xfffffffc00f09947 */ /* 0x002fea000383ffff */
[----:B------:R-:W-:Y:S05]  /*2dbc0*/  BRA `(.L_x_8416) ;  /* 0xffffffb000447947 */ /* 0x000fea000383ffff */
.L_x_8267:
[----:B0-----:R0:W1:Y:S02]  /*2dbd0*/  SYNCS.PHASECHK.TRANS64.TRYWAIT P1, [R0+URZ+0x2e860], R2 ;  /* 0x02e86002000075a7 */ /* 0x001064000802017f */
[----:B-1----:R-:W-:Y:S05]  /*2dbe0*/  @!P1 NANOSLEEP.SYNCS 0x989680 ;  /* 0x009896800000995d */ /* 0x002fea0003900000 */
[----:B------:R-:W1:Y:S02]  /*2dbf0*/  @!P1 SYNCS.PHASECHK.TRANS64 P1, [R0+URZ+0x2e860], R2 ;  /* 0x02e86002000095a7 */ /* 0x000e64000802007f */
[----:B-1----:R-:W-:Y:S05]  /*2dc00*/  @!P1 BRA `(.L_x_8267) ;  /* 0xfffffffc00f09947 */ /* 0x002fea000383ffff */
[----:B------:R-:W-:Y:S05]  /*2dc10*/  BRA `(.L_x_8417) ;  /* 0xffffffb0004c7947 */ /* 0x000fea000383ffff */
.L_x_8271:
        /* <DEDUP_REMOVED lines=8> */
.L_x_8419:
[----:B------:R-:W-:Y:S05]  /*2dca0*/  BSYNC B0 ;  /* 0x0000000000007941 */ /* 0x000fea0003800000 */
.L_x_8418:
        /* <DEDUP_REMOVED lines=9> */
.L_x_8420:
        /* <DEDUP_REMOVED lines=19> */
.L_x_8421:
        /* <DEDUP_REMOVED lines=8> */
.L_x_8422:
        /* <DEDUP_REMOVED lines=8> */
.L_x_8423:
        /* <DEDUP_REMOVED lines=8> */
.L_x_8424:
        /* <DEDUP_REMOVED lines=8> */
.L_x_8425:
        /* <DEDUP_REMOVED lines=9> */
.L_x_8426:
[----:B------:R-:W-:Y:S01]  /*2e100*/  IMAD.MOV.U32 R6, RZ, RZ, R14 ;  /* 0x000000ffff067224 */ /* 0x000fe200078e000e */
[----:B------:R-:W-:Y:S06]  /*2e110*/  BRA `(.L_x_8427) ;  /* 0xffffffb800747947 */ /* 0x000fec000383ffff */
.L_x_8276:
        /* <DEDUP_REMOVED lines=8> */
.L_x_8429:
[----:B------:R-:W-:Y:S05]  /*2e1a0*/  BSYNC B0 ;  /* 0x0000000000007941 */ /* 0x000fea0003800000 */
.L_x_8428:
        /* <DEDUP_REMOVED lines=10> */
.L_x_8430:
        /* <DEDUP_REMOVED lines=8> */
.L_x_8431:
        /* <DEDUP_REMOVED lines=8> */
.L_x_8432:
        /* <DEDUP_REMOVED lines=8> */
.L_x_8433:
        /* <DEDUP_REMOVED lines=9> */
.L_x_8434:
[----:B------:R-:W-:Y:S01]  /*2e460*/  IMAD.MOV.U32 R6, RZ, RZ, R14 ;  /* 0x000000ffff067224 */ /* 0x000fe200078e000e */
[----:B------:R-:W-:Y:S06]  /*2e470*/  BRA `(.L_x_8435) ;  /* 0xffffffb800407947 */ /* 0x000fec000383ffff */
.L_x_8278:
[----:B------:R-:W-:Y:S01]  /*2e480*/  BSSY B0, `(.L_x_8436) ;  /* 0x0000006000007945 */ /* 0x000fe20003800000 */
[----:B------:R-:W-:Y:S01]  /*2e490*/  PLOP3.LUT P6, PT, P6, PT, PT, 0x8, 0x0 ;  /* 0x000000000000781c */ /* 0x000fe200037ce170 */
[----:B------:R-:W-:-:S12]  /*2e4a0*/  IMAD.MOV.U32 R15, RZ, RZ, -0x1 ;  /* 0xffffffffff0f7424 */ /* 0x000fd800078e00ff */
[----:B0-----:R-:W-:Y:S05]  /*2e4b0*/  WARPSYNC.COLLECTIVE R15, `(.L_x_8437) ;  /* 0x000000000f087348 */ /* 0x001fea0003c00000 */
[----:B------:R-:W-:Y:S01]  /*2e4c0*/  VOTE.ANY R14, PT, P6 ;  /* 0x00000000000e7806 */ /* 0x000fe200030e0100 */
[----:B0-----:R-:W-:Y:S06]  /*2e4d0*/  ENDCOLLECTIVE ;  /* 0x000000000000791b */ /* 0x001fec0003800000 */
.L_x_8437:
[----:B------:R-:W-:Y:S05]  /*2e4e0*/  BSYNC B0 ;  /* 0x0000000000007941 */ /* 0x000fea0003800000 */
.L_x_8436:
        /* <DEDUP_REMOVED lines=9> */
.L_x_8438:
[----:B------:R-:W-:Y:S01]  /*2e580*/  IMAD.MOV.U32 R17, RZ, RZ, R14 ;  /* 0x000000ffff117224 */ /* 0x000fe200078e000e */
[----:B------:R-:W-:Y:S06]  /*2e590*/  BRA `(.L_x_8439) ;  /* 0xffffffb800347947 */ /* 0x000fec000383ffff */
.L_x_8280:
[----:B------:R-:W-:Y:S01]  /*2e5a0*/  BSSY B0, `(.L_x_8440) ;  /* 0x0000007000007945 */ /* 0x000fe20003800000 */
[----:B------:R-:W-:Y:S02]  /*2e5b0*/  IMAD.MOV.U32 R13, RZ, RZ, R7 ;  /* 0x000000ffff0d7224 */ /* 0x000fe400078e0007 */
[----:B------:R-:W-:Y:S02]  /*2e5c0*/  IMAD.MOV.U32 R11, RZ, RZ, 0x1f ;  /* 0x0000001fff0b7424 */ /* 0x000fe400078e00ff */
[----:B------:R-:W-:-:S07]  /*2e5d0*/  IMAD.MOV.U32 R15, RZ, RZ, -0x1 ;  /* 0xffffffffff0f7424 */ /* 0x000fce00078e00ff */
[----:B01----:R-:W-:Y:S05]  /*2e5e0*/  WARPSYNC.COLLECTIVE R15, `(.L_x_8441) ;  /* 0x000000000f087348 */ /* 0x003fea0003c00000 */
[----:B------:R2:W3:Y:S02]  /*2e5f0*/  SHFL.IDX P6, R14, R13, R12, R11 ;  /* 0x0000000c0d0e7389 */ /* 0x0004e400000c000b */
[----:B0123--:R-:W-:Y:S01]  /*2e600*/  ENDCOLLECTIVE ;  /* 0x000000000000791b */ /* 0x00ffe20003800000 */
.L_x_8441:
[----:B------:R-:W-:Y:S05]  /*2e610*/  BSYNC B0 ;  /* 0x0000000000007941 */ /* 0x000fea0003800000 */
.L_x_8440:
[----:B------:R-:W-:Y:S01]  /*2e620*/  IMAD.MOV.U32 R7, RZ, RZ, R14 ;  /* 0x000000ffff077224 */ /* 0x000fe200078e000e */
[----:B------:R-:W-:Y:S06]  /*2e630*/  BRA `(.L_x_8442) ;  /* 0xffffffb800287947 */ /* 0x000fec000383ffff */
.L_x_8284:
[----:B0-----:R0:W1:Y:S02]  /*2e640*/  SYNCS.PHASECHK.TRANS64.TRYWAIT P0, [R0+URZ+0x2e820], R3 ;  /* 0x02e82003000075a7 */ /* 0x001064000800017f */
[----:B-1----:R-:W-:Y:S05]  /*2e650*/  @!P0 NANOSLEEP.SYNCS 0x989680 ;  /* 0x009896800000895d */ /* 0x002fea0003900000 */
[----:B------:R-:W1:Y:S02]  /*2e660*/  @!P0 SYNCS.PHASECHK.TRANS64 P0, [R0+URZ+0x2e820], R3 ;  /* 0x02e82003000085a7 */ /* 0x000e64000800007f */
[----:B-1----:R-:W-:Y:S05]  /*2e670*/  @!P0 BRA `(.L_x_8284) ;  /* 0xfffffffc00f08947 */ /* 0x002fea000383ffff */
[----:B------:R-:W-:Y:S05]  /*2e680*/  BRA `(.L_x_8443) ;  /* 0xffffffbc00b47947 */ /* 0x000fea000383ffff */
.L_x_8285:
        /* <DEDUP_REMOVED lines=11> */
.L_x_8445:
[----:B------:R-:W-:Y:S05]  /*2e740*/  BSYNC B0 ;  /* 0x0000000000007941 */ /* 0x000fea0003800000 */
.L_x_8444:
[----:B------:R-:W-:Y:S05]  /*2e750*/  BRA `(.L_x_8446) ;  /* 0xffffffbc009c7947 */ /* 0x000fea000383ffff */
.L_x_8286:
[----:B------:R-:W-:Y:S01]  /*2e760*/  BSSY B0, `(.L_x_8447) ;  /* 0x0000006000007945 */ /* 0x000fe20003800000 */
[----:B------:R-:W-:-:S07]  /*2e770*/  IMAD.MOV.U32 R15, RZ, RZ, -0x1 ;  /* 0xffffffffff0f7424 */ /* 0x000fce00078e00ff */
[----:B01----:R-:W-:Y:S05]  /*2e780*/  WARPSYNC.COLLECTIVE R15, `(.L_x_8448) ;  /* 0x000000000f0c7348 */ /* 0x003fea0003c00000 */
[----:B------:R-:W-:Y:S02]  /*2e790*/  ELECT P6, UR62, PT ;  /* 0x00000000003e782f */ /* 0x000fe400038c0000 */
[----:B------:R-:W-:Y:S01]  /*2e7a0*/  MOV R14, UR62 ;  /* 0x0000003e000e7c02 */ /* 0x000fe20008000f00 */
[----:B01----:R-:W-:Y:S10]  /*2e7b0*/  ENDCOLLECTIVE ;  /* 0x000000000000791b */ /* 0x003ff40003800000 */
.L_x_8448:
[----:B------:R-:W-:Y:S05]  /*2e7c0*/  BSYNC B0 ;  /* 0x0000000000007941 */ /* 0x000fea0003800000 */
.L_x_8447:
[----:B------:R-:W-:Y:S05]  /*2e7d0*/  BRA `(.L_x_8449) ;  /* 0xffffffbc00907947 */ /* 0x000fea000383ffff */
.L_x_8288:
[----:B0-----:R0:W1:Y:S02]  /*2e7e0*/  SYNCS.PHASECHK.TRANS64.TRYWAIT P1, [R6+URZ], R5 ;  /* 0x00000005060075a7 */ /* 0x001064000802017f */
[----:B-1----:R-:W-:Y:S05]  /*2e7f0*/  @!P1 NANOSLEEP.SYNCS 0x989680 ;  /* 0x009896800000995d */ /* 0x002fea0003900000 */
[----:B------:R-:W1:Y:S02]  /*2e800*/  @!P1 SYNCS.PHASECHK.TRANS64 P1, [R6+URZ], R5 ;  /* 0x00000005060095a7 */ /* 0x000e64000802007f */
[----:B-1----:R-:W-:Y:S05]  /*2e810*/  @!P1 BRA `(.L_x_8288) ;  /* 0xfffffffc00f09947 */ /* 0x002fea000383ffff */
[----:B------:R-:W-:Y:S05]  /*2e820*/  BRA `(.L_x_8450) ;  /* 0xffffffbc00cc7947 */ /* 0x000fea000383ffff */
.L_x_8289:
[----:B-1----:R1:W2:Y:S02]  /*2e830*/  SYNCS.PHASECHK.TRANS64.TRYWAIT P1, [R7+URZ], R2 ;  /* 0x00000002070075a7 */ /* 0x0022a4000802017f */
[----:B--2---:R-:W-:Y:S05]  /*2e840*/  @!P1 NANOSLEEP.SYNCS 0x989680 ;  /* 0x009896800000995d */ /* 0x004fea0003900000 */
[----:B------:R-:W2:Y:S02]  /*2e850*/  @!P1 SYNCS.PHASECHK.TRANS64 P1, [R7+URZ], R2 ;  /* 0x00000002070095a7 */ /* 0x000ea4000802007f */
[----:B--2---:R-:W-:Y:S05]  /*2e860*/  @!P1 BRA `(.L_x_8289) ;  /* 0xfffffffc00f09947 */ /* 0x004fea000383ffff */
[----:B------:R-:W-:Y:S05]  /*2e870*/  BRA `(.L_x_8451) ;  /* 0xffffffbc00c07947 */ /* 0x000fea000383ffff */
.L_x_8291:
[----:B--2---:R2:W3:Y:S02]  /*2e880*/  SYNCS.PHASECHK.TRANS64.TRYWAIT P1, [R4+URZ+0x2e860], R5 ;  /* 0x02e86005040075a7 */ /* 0x0044e4000802017f */
[----:B---3--:R-:W-:Y:S05]  /*2e890*/  @!P1 NANOSLEEP.SYNCS 0x989680 ;  /* 0x009896800000995d */ /* 0x008fea0003900000 */
[----:B------:R-:W3:Y:S02]  /*2e8a0*/  @!P1 SYNCS.PHASECHK.TRANS64 P1, [R4+URZ+0x2e860], R5 ;  /* 0x02e86005040095a7 */ /* 0x000ee4000802007f */
[----:B---3--:R-:W-:Y:S05]  /*2e8b0*/  @!P1 BRA `(.L_x_8291) ;  /* 0xfffffffc00f09947 */ /* 0x008fea000383ffff */
[----:B------:R-:W-:Y:S05]  /*2e8c0*/  BRA `(.L_x_8452) ;  /* 0xffffffbc00c47947 */ /* 0x000fea000383ffff */
.L_x_8293:
[----:B---3--:R3:W4:Y:S02]  /*2e8d0*/  SYNCS.PHASECHK.TRANS64.TRYWAIT P1, [R3+URZ+0x2e860], R2 ;  /* 0x02e86002030075a7 */ /* 0x008724000802017f */
[----:B----4-:R-:W-:Y:S05]  /*2e8e0*/  @!P1 NANOSLEEP.SYNCS 0x989680 ;  /* 0x009896800000995d */ /* 0x010fea0003900000 */
[----:B------:R-:W4:Y:S02]  /*2e8f0*/  @!P1 SYNCS.PHASECHK.TRANS64 P1, [R3+URZ+0x2e860], R2 ;  /* 0x02e86002030095a7 */ /* 0x000f24000802007f */
[----:B----4-:R-:W-:Y:S05]  /*2e900*/  @!P1 BRA `(.L_x_8293) ;  /* 0xfffffffc00f09947 */ /* 0x010fea000383ffff */
[----:B------:R-:W-:Y:S05]  /*2e910*/  BRA `(.L_x_8453) ;  /* 0xffffffbc00c47947 */ /* 0x000fea000383ffff */
.L_x_8295:
[----:B----4-:R4:W0:Y:S02]  /*2e920*/  SYNCS.PHASECHK.TRANS64.TRYWAIT P0, [R4+URZ+0x2e880], R5 ;  /* 0x02e88005040075a7 */ /* 0x010824000800017f */
[----:B0-----:R-:W-:Y:S05]  /*2e930*/  @!P0 NANOSLEEP.SYNCS 0x989680 ;  /* 0x009896800000895d */ /* 0x001fea0003900000 */
[----:B------:R-:W0:Y:S02]  /*2e940*/  @!P0 SYNCS.PHASECHK.TRANS64 P0, [R4+URZ+0x2e880], R5 ;  /* 0x02e88005040085a7 */ /* 0x000e24000800007f */
[----:B0-----:R-:W-:Y:S05]  /*2e950*/  @!P0 BRA `(.L_x_8295) ;  /* 0xfffffffc00f08947 */ /* 0x001fea000383ffff */
[----:B------:R-:W-:Y:S05]  /*2e960*/  BRA `(.L_x_8296) ;  /* 0xffffffbc00c07947 */ /* 0x000fea000383ffff */
.L_x_8454:
        /* <DEDUP_REMOVED lines=9> */
.L_x_12978:


//--------------------- .text._ZN7cutlass13device_kernelIN5flash11enable_sm90INS1_16FlashAttnFwdSm90INS1_25CollectiveMainloopFwdSm90ILi2EN4cute5tupleIJNS5_1CILi1EEES8_S8_EEENS6_IJNS7_ILi192EEENS7_ILi128EEENS7_ILi96EEEEEELi96ENS_12float_e4m3_tEfNS_4arch4Sm90ELb0ELb0ELb0ELb0ELb0ELb0ELb0ELb1ELb1ELb1ELb0ELb0EEENS1_21CollectiveEpilogueFwdINS6_IJSA_SC_SB_EEES9_NS_10bfloat16_tESG_Li384ELb0ELb1ELb0ELb1EEENS1_29StaticPersistentTileSchedulerILb0EEEEEEEEEvNT_6ParamsE --------------------------
	.section	.text._ZN7cutlass13device_kernelIN5flash11enable_sm90INS1_16FlashAttnFwdSm90INS1_25CollectiveMainloopFwdSm90ILi2EN4cute5tupleIJNS5_1CILi1EEES8_S8_EEENS6_IJNS7_ILi192EEENS7_ILi128EEENS7_ILi96EEEEEELi96ENS_12float_e4m3_tEfNS_4arch4Sm90ELb0ELb0ELb0ELb0ELb0ELb0ELb0ELb1ELb1ELb1ELb0ELb0EEENS1_21CollectiveEpilogueFwdINS6_IJSA_SC_SB_EEES9_NS_10bfloat16_tESG_Li384ELb0ELb1ELb0ELb1EEENS1_29StaticPersistentTileSchedulerILb0EEEEEEEEEvNT_6ParamsE,"ax",@progbits
	.align	128
.text._ZN7cutlass13device_kernelIN5flash11enable_sm90INS1_16FlashAttnFwdSm90INS1_25CollectiveMainloopFwdSm90ILi2EN4cute5tupleIJNS5_1CILi1EEES8_S8_EEENS6_IJNS7_ILi192EEENS7_ILi128EEENS7_ILi96EEEEEELi96ENS_12float_e4m3_tEfNS_4arch4Sm90ELb0ELb0ELb0ELb0ELb0ELb0ELb0ELb1ELb1ELb1ELb0ELb0EEENS1_21CollectiveEpilogueFwdINS6_IJSA_SC_SB_EEES9_NS_10bfloat16_tESG_Li384ELb0ELb1ELb0ELb1EEENS1_29StaticPersistentTileSchedulerILb0EEEEEEEEEvNT_6ParamsE:
        .type           _ZN7cutlass13device_kernelIN5flash11enable_sm90INS1_16FlashAttnFwdSm90INS1_25CollectiveMainloopFwdSm90ILi2EN4cute5tupleIJNS5_1CILi1EEES8_S8_EEENS6_IJNS7_ILi192EEENS7_ILi128EEENS7_ILi96EEEEEELi96ENS_12float_e4m3_tEfNS_4arch4Sm90ELb0ELb0ELb0ELb0ELb0ELb0ELb0ELb1ELb1ELb1ELb0ELb0EEENS1_21CollectiveEpilogueFwdINS6_IJSA_SC_SB_EEES9_NS_10bfloat16_tESG_Li384ELb0ELb1ELb0ELb1EEENS1_29StaticPersistentTileSchedulerILb0EEEEEEEEEvNT_6ParamsE,@function
        .size           _ZN7cutlass13device_kernelIN5flash11enable_sm90INS1_16FlashAttnFwdSm90INS1_25CollectiveMainloopFwdSm90ILi2EN4cute5tupleIJNS5_1CILi1EEES8_S8_EEENS6_IJNS7_ILi192EEENS7_ILi128EEENS7_ILi96EEEEEELi96ENS_12float_e4m3_tEfNS_4arch4Sm90ELb0ELb0ELb0ELb0ELb0ELb0ELb0ELb1ELb1ELb1ELb0ELb0EEENS1_21CollectiveEpilogueFwdINS6_IJSA_SC_SB_EEES9_NS_10bfloat16_tESG_Li384ELb0ELb1ELb0ELb1EEENS1_29StaticPersistentTileSchedulerILb0EEEEEEEEEvNT_6ParamsE,(.L_x_12979 - _ZN7cutlass13device_kernelIN5flash11enable_sm90INS1_16FlashAttnFwdSm90INS1_25CollectiveMainloopFwdSm90ILi2EN4cute5tupleIJNS5_1CILi1EEES8_S8_EEENS6_IJNS7_ILi192EEENS7_ILi128EEENS7_ILi96EEEEEELi96ENS_12float_e4m3_tEfNS_4arch4Sm90ELb0ELb0ELb0ELb0ELb0ELb0ELb0ELb1ELb1ELb1ELb0ELb0EEENS1_21CollectiveEpilogueFwdINS6_IJSA_SC_SB_EEES9_NS_10bfloat16_tESG_Li384ELb0ELb1ELb0ELb1EEENS1_29StaticPersistentTileSchedulerILb0EEEEEEEEEvNT_6ParamsE)
        .other          _ZN7cutlass13device_kernelIN5flash11enable_sm90INS1_16FlashAttnFwdSm90INS1_25CollectiveMainloopFwdSm90ILi2EN4cute5tupleIJNS5_1CILi1EEES8_S8_EEENS6_IJNS7_ILi192EEENS7_ILi128EEENS7_ILi96EEEEEELi96ENS_12float_e4m3_tEfNS_4arch4Sm90ELb0ELb0ELb0ELb0ELb0ELb0ELb0ELb1ELb1ELb1ELb0ELb0EEENS1_21CollectiveEpilogueFwdINS6_IJSA_SC_SB_EEES9_NS_10bfloat16_tESG_Li384ELb0ELb1ELb0ELb1EEENS1_29StaticPersistentTileSchedulerILb0EEEEEEEEEvNT_6ParamsE,@"STO_CUDA_ENTRY STV_DEFAULT"
_ZN7cutlass13device_kernelIN5flash11enable_sm90INS1_16FlashAttnFwdSm90INS1_25CollectiveMainloopFwdSm90ILi2EN4cute5tupleIJNS5_1CILi1EEES8_S8_EEENS6_IJNS7_ILi192EEENS7_ILi128EEENS7_ILi96EEEEEELi96ENS_12float_e4m3_tEfNS_4arch4Sm90ELb0ELb0ELb0ELb0ELb0ELb0ELb0ELb1ELb1ELb1ELb0ELb0EEENS1_21CollectiveEpilogueFwdINS6_IJSA_SC_SB_EEES9_NS_10bfloat16_tESG_Li384ELb0ELb1ELb0ELb1EEENS1_29StaticPersistentTileSchedulerILb0EEEEEEEEEvNT_6ParamsE:
[----:B------:R-:W0:Y:S02]  /*0000*/  LDC R1, c[0x0][0x28] ;  /* 0x00000a00ff017b82 */ /* 0x000e240000000800 */
[----:B0-----:R-:W-:Y:S01]  /*0010*/  VIADD R1, R1, 0xfffffff8 ;  /* 0xfffffff801017836 */ /* 0x001fe20000000000 */
[----:B------:R-:W0:Y:S01]  /*0020*/  S2R R3, SR_TID.X ;  /* 0x0000000000037919 */ /* 0x000e220000002100 */
[----:B------:R-:W-:Y:S01]  /*0030*/  ELECT P0, URZ, PT ;  /* 0x00000000003f782f */ /* 0x000fe20003800000 */
[----:B------:R-:W-:Y:S01]  /*0040*/  BSSY B0, `(.L_x_8455) ;  /* 0x000000e000007945 */ /* 0x000fe20003800000 */
[----:B0-----:R-:W-:-:S05]  /*0050*/  SHF.R.U32.HI R2, RZ, 0x5, R3 ;  /* 0x00000005ff027819 */ /* 0x001fca0000011603 */
[----:B------:R-:W0:Y:S02]  /*0060*/  SHFL.IDX PT, R0, R2, RZ, 0x1f ;  /* 0x00001fff02007589 */ /* 0x000e2400000e0000 */
[----:B0-----:R-:W-:Y:S02]  /*0070*/  ISETP.EQ.AND P0, PT, R0, RZ, P0 ;  /* 0x000000ff0000720c */ /* 0x001fe40000702270 */
[----:B------:R-:W-:-:S11]  /*0080*/  SHF.R.U32.HI R0, RZ, 0x7, R3 ;  /* 0x00000007ff007819 */ /* 0x000fd60000011603 */
        /* <DEDUP_REMOVED lines=9> */
.L_x_8456:
[----:B------:R-:W-:Y:S05]  /*0120*/  BSYNC B0 ;  /* 0x0000000000007941 */ /* 0x000fea0003800000 */
.L_x_8455:
        /* <DEDUP_REMOVED lines=41> */
.L_x_8457:
        /* <DEDUP_REMOVED lines=22> */
.L_x_8458:
        /* <DEDUP_REMOVED lines=18> */
.L_x_8459:
        /* <DEDUP_REMOVED lines=22> */
.L_x_8460:
        /* <DEDUP_REMOVED lines=22> */
.L_x_8461:
[----:B------:R-:W-:Y:S01]  /*0900*/  PLOP3.LUT P0, PT, PT, PT, UP0, 0x80, 0x0 ;  /* 0x000000000000781c */ /* 0x000fe20003f0f008 */
[----:B------:R-:W-:Y:S01]  /*0910*/  UMOV UR42, 0x1 ;  /* 0x00000001002a7882 */ /* 0x000fe20000000000 */
[----:B------:R-:W-:Y:S01]  /*0920*/  NOP ;  /* 0x0000000000007918 */ /* 0x000fe20000000000 */
[----:B------:R-:W-:Y:S01]  /*0930*/  USEL UR42, UR42, 0x2, !UP0 ;  /* 0x000000022a2a7887 */ /* 0x000fe2000c000000 */
[----:B------:R-:W-:Y:S01]  /*0940*/  ULDC.64 UR52, c[0x0][0x208] ;  /* 0x0000820000347ab9 */ /* 0x000fe20000000a00 */
[----:B012-4-:R-:W-:Y:S08]  /*0950*/  BAR.SYNC.DEFER_BLOCKING 0x0 ;  /* 0x0000000000007b1d */ /* 0x017ff00000010000 */
[----:B------:R-:W-:Y:S05]  /*0960*/  @!P0 BRA `(.L_x_8462) ;  /* 0x0000006400a88947 */ /* 0x000fea0003800000 */
.L_x_8463:
[----:B------:R-:W-:-:S08]  /*0970*/  NOP ;  /* 0x0000000000007918 */ /* 0x000fd00000000000 */
[----:B------:R-:W0:Y:S02]  /*0980*/  USETMAXREG.TRY_ALLOC.CTAPOOL UP0, 0xa0 ;  /* 0x000000a0000079c8 */ /* 0x000e240008000600 */
[----:B0-----:R-:W-:-:S13]  /*0990*/  PLOP3.LUT P0, PT, PT, PT, UP0, 0x80, 0x0 ;  /* 0x000000000000781c */ /* 0x001fda0003f0f008 */
[----:B------:R-:W-:Y:S05]  /*09a0*/  @!P0 BRA `(.L_x_8463) ;  /* 0xfffffffc00f08947 */ /* 0x000fea000383ffff */
[----:B------:R-:W0:Y:S08]  /*09b0*/  S2UR UR45, SR_CTAID.X ;  /* 0x00000000002d79c3 */ /* 0x000e300000002500 */
[----:B------:R-:W-:Y:S08]  /*09c0*/  BAR.ARV 0x8, 0x200 ;  /* 0x0208000000007b1d */ /* 0x000ff00000002000 */
[----:B------:R-:W0:Y:S02]  /*09d0*/  LDC R0, c[0x0][0xc34] ;  /* 0x00030d00ff007b82 */ /* 0x000e240000000800 */
[----:B0-----:R-:W-:-:S13]  /*09e0*/  ISETP.LE.AND P0, PT, R0, UR45, PT ;  /* 0x0000002d00007c0c */ /* 0x001fda000bf03270 */
[----:B------:R-:W-:Y:S05]  /*09f0*/  @P0 EXIT ;  /* 0x000000000000094d */ /* 0x000fea0003800000 */
[----:B------:R-:W0:Y:S01]  /*0a00*/  S2R R2, SR_TID.X ;  /* 0x0000000000027919 */ /* 0x000e220000002100 */
[----:B------:R-:W-:Y:S01]  /*0a10*/  ULOP3.LUT UR46, UR42, 0x1, URZ, 0xfc, !UPT ;  /* 0x000000012a2e7892 */ /* 0x000fe2000f8efc3f */
[----:B------:R-:W-:Y:S01]  /*0a20*/  UMOV UR36, URZ ;  /* 0x0000003f00247c82 */ /* 0x000fe20008000000 */
[----:B------:R-:W-:Y:S01]  /*0a30*/  UMOV UR37, URZ ;  /* 0x0000003f00257c82 */ /* 0x000fe20008000000 */
[----:B------:R-:W-:Y:S01]  /*0a40*/  UMOV UR38, URZ ;  /* 0x0000003f00267c82 */ /* 0x000fe20008000000 */
[----:B0-----:R-:W-:-:S05]  /*0a50*/  VIADD R18, R2, 0xffffff80 ;  /* 0xffffff8002127836 */ /* 0x001fca0000000000 */
[----:B------:R-:W-:-:S04]  /*0a60*/  SHF.R.S32.HI R3, RZ, 0x1f, R18 ;  /* 0x0000001fff037819 */ /* 0x000fc80000011412 */
[CC--:B------:R-:W-:Y:S02]  /*0a70*/  LEA.HI R23, R3.reuse, R18.reuse, RZ, 0x7 ;  /* 0x0000001203177211 */ /* 0x0c0fe400078f38ff */
[-C--:B------:R-:W-:Y:S02]  /*0a80*/  LEA.HI R0, R3, R18.reuse, RZ, 0x4 ;  /* 0x0000001203007211 */ /* 0x080fe400078f20ff */
[----:B------:R-:W-:Y:S02]  /*0a90*/  LOP3.LUT R5, R23, 0xffffff80, RZ, 0xc0, !PT ;  /* 0xffffff8017057812 */ /* 0x000fe400078ec0ff */
[----:B------:R-:W-:Y:S02]  /*0aa0*/  LEA.HI R4, R3, R18, RZ, 0x5 ;  /* 0x0000001203047211 */ /* 0x000fe400078f28ff */
[----:B------:R-:W-:Y:S01]  /*0ab0*/  SHF.R.S32.HI R9, RZ, 0x4, R0 ;  /* 0x00000004ff097819 */ /* 0x000fe20000011400 */
[----:B------:R-:W-:Y:S01]  /*0ac0*/  IMAD.IADD R22, R18, 0x1, -R5 ;  /* 0x0000000112167824 */ /* 0x000fe200078e0a05 */
[----:B------:R-:W-:Y:S01]  /*0ad0*/  LOP3.LUT R7, R0, 0x7fffff0, RZ, 0xc0, !PT ;  /* 0x07fffff000077812 */ /* 0x000fe200078ec0ff */
[----:B------:R-:W-:Y:S01]  /*0ae0*/  IMAD.SHL.U32 R4, R4, 0x10, RZ ;  /* 0x0000001004047824 */ /* 0x000fe200078e00ff */
[----:B------:R-:W-:-:S02]  /*0af0*/  SHF.R.S32.HI R23, RZ, 0x7, R23 ;  /* 0x00000007ff177819 */ /* 0x000fc40000011417 */
[----:B------:R-:W-:Y:S01]  /*0b00*/  SHF.R.S32.HI R5, RZ, 0x1f, R22 ;  /* 0x0000001fff057819 */ /* 0x000fe20000011416 */
[----:B------:R-:W-:Y:S01]  /*0b10*/  IMAD.IADD R7, R18, 0x1, -R7 ;  /* 0x0000000112077824 */ /* 0x000fe200078e0a07 */
[----:B------:R-:W-:Y:S02]  /*0b20*/  LEA.HI R0, R0, R9, RZ, 0x1 ;  /* 0x0000000900007211 */ /* 0x000fe400078f08ff */
[----:B------:R-:W-:Y:S02]  /*0b30*/  LEA.HI R2, R5, R22, RZ, 0x2 ;  /* 0x0000001605027211 */ /* 0x000fe400078f10ff */
[----:B------:R-:W-:Y:S02]  /*0b40*/  LOP3.LUT R6, R4, 0xfffffe00, RZ, 0xc0, !PT ;  /* 0xfffffe0004067812 */ /* 0x000fe400078ec0ff */
[--C-:B------:R-:W-:Y:S02]  /*0b50*/  SHF.R.S32.HI R8, RZ, 0x2, R2.reuse ;  /* 0x00000002ff087819 */ /* 0x100fe40000011402 */
[----:B------:R-:W-:Y:S01]  /*0b60*/  SHF.R.S32.HI R11, RZ, 0x1f, R2 ;  /* 0x0000001fff0b7819 */ /* 0x000fe20000011402 */
[----:B------:R-:W-:Y:S01]  /*0b70*/  IMAD R7, R7, 0x20, R6 ;  /* 0x0000002007077824 */ /* 0x000fe200078e0206 */
[----:B------:R-:W-:Y:S01]  /*0b80*/  LOP3.LUT R4, R0, 0x1ffffffe, RZ, 0xc0, !PT ;  /* 0x1ffffffe00047812 */ /* 0x000fe200078ec0ff */
[----:B------:R-:W-:Y:S01]  /*0b90*/  IMAD.HI R0, R23, 0x55555556, RZ ;  /* 0x5555555617007827 */ /* 0x000fe200078e02ff */
[----:B------:R-:W-:-:S02]  /*0ba0*/  LEA.HI R11, R11, R8, RZ, 0x3 ;  /* 0x000000080b0b7211 */ /* 0x000fc400078f18ff */
[----:B------:R-:W-:Y:S01]  /*0bb0*/  LEA.HI R19, R3, R18, RZ, 0x2 ;  /* 0x0000001203137211 */ /* 0x000fe200078f10ff */
[----:B------:R-:W-:Y:S01]  /*0bc0*/  IMAD.IADD R4, R9, 0x1, -R4 ;  /* 0x0000000109047824 */ /* 0x000fe200078e0a04 */
[----:B------:R-:W-:Y:S02]  /*0bd0*/  LOP3.LUT R11, R11, 0xfffffff8, RZ, 0xc0, !PT ;  /* 0xfffffff80b0b7812 */ /* 0x000fe400078ec0ff */
[----:B------:R-:W-:Y:S01]  /*0be0*/  LEA.HI R5, R5, R22, RZ, 0x5 ;  /* 0x0000001605057211 */ /* 0x000fe200078f28ff */
[----:B------:R-:W-:Y:S01]  /*0bf0*/  IMAD R154, R4, 0x8, R7 ;  /* 0x00000008049a7824 */ /* 0x000fe200078e0207 */
[----:B------:R-:W-:Y:S01]  /*0c00*/  LEA.HI R0, R0, R0, RZ, 0x1 ;  /* 0x0000000000007211 */ /* 0x000fe200078f08ff */
[----:B------:R-:W-:Y:S01]  /*0c10*/  IMAD.IADD R8, R8, 0x1, -R11 ;  /* 0x0000000108087824 */ /* 0x000fe200078e0a0b */
[----:B------:R-:W-:Y:S02]  /*0c20*/  SHF.R.S32.HI R5, RZ, 0x5, R5 ;  /* 0x00000005ff057819 */ /* 0x000fe40000011405 */
[----:B------:R-:W-:Y:S01]  /*0c30*/  LOP3.LUT R9, R19, 0xfffffffc, RZ, 0xc0, !PT ;  /* 0xfffffffc13097812 */ /* 0x000fe200078ec0ff */
[----:B------:R-:W-:Y:S01]  /*0c40*/  IMAD R0, R0, -0x3, R23 ;  /* 0xfffffffd00007824 */ /* 0x000fe200078e0217 */
[----:B------:R-:W-:Y:S01]  /*0c50*/  LOP3.LUT R3, R2, 0x7ffffffc, RZ, 0xc0, !PT ;  /* 0x7ffffffc02037812 */ /* 0x000fe200078ec0ff */
[----:B------:R-:W-:Y:S01]  /*0c60*/  IMAD R5, R5, 0x10, R8 ;  /* 0x0000001005057824 */ /* 0x000fe200078e0208 */
[----:B------:R-:W-:Y:S01]  /*0c70*/  SHF.R.S32.HI R19, RZ, 0x2, R19 ;  /* 0x00000002ff137819 */ /* 0x000fe20000011413 */
[----:B------:R-:W-:-:S02]  /*0c80*/  IMAD.IADD R18, R18, 0x1, -R9 ;  /* 0x0000000112127824 */ /* 0x000fc400078e0a09 */
[----:B------:R-:W-:Y:S02]  /*0c90*/  IMAD.MOV.U32 R2, RZ, RZ, -0x2 ;  /* 0xfffffffeff027424 */ /* 0x000fe400078e00ff */
[----:B------:R-:W-:Y:S02]  /*0ca0*/  IMAD.IADD R3, R22, 0x1, -R3 ;  /* 0x0000000116037824 */ /* 0x000fe400078e0a03 */
[----:B------:R-:W-:Y:S01]  /*0cb0*/  IMAD R152, R0, 0x40, R5 ;  /* 0x0000004000987824 */ /* 0x000fe200078e0205 */
[C---:B------:R-:W-:Y:S01]  /*0cc0*/  LEA.HI R0, R18.reuse, R18, RZ, 0x1 ;  /* 0x0000001212007211 */ /* 0x040fe200078f08ff */
[----:B------:R-:W-:Y:S02]  /*0cd0*/  IMAD R155, R3, R2, 0x80 ;  /* 0x00000080039b7424 */ /* 0x000fe400078e0202 */
[----:B------:R-:W-:Y:S01]  /*0ce0*/  IMAD.SHL.U32 R2, R18, 0x8, RZ ;  /* 0x0000000812027824 */ /* 0x000fe200078e00ff */
[----:B------:R-:W-:-:S03]  /*0cf0*/  LOP3.LUT R3, R0, 0x1ffffffe, RZ, 0xc0, !PT ;  /* 0x1ffffffe00037812 */ /* 0x000fc600078ec0ff */
[C---:B------:R-:W-:Y:S02]  /*0d00*/  VIADD R17, R2.reuse, 0x20 ;  /* 0x0000002002117836 */ /* 0x040fe40000000000 */
[----:B------:R-:W-:Y:S02]  /*0d10*/  VIADD R16, R2, 0x40 ;  /* 0x0000004002107836 */ /* 0x000fe40000000000 */
[----:B------:R-:W-:Y:S01]  /*0d20*/  IMAD.IADD R3, R18, 0x1, -R3 ;  /* 0x0000000112037824 */ /* 0x000fe200078e0a03 */
[----:B------:R-:W-:Y:S02]  /*0d30*/  SHF.R.S32.HI R157, RZ, 0x1f, R17 ;  /* 0x0000001fff9d7819 */ /* 0x000fe40000011411 */
[----:B------:R-:W-:Y:S01]  /*0d40*/  SHF.R.S32.HI R156, RZ, 0x1f, R16 ;  /* 0x0000001fff9c7819 */ /* 0x000fe20000011410 */
[----:B------:R-:W-:-:S07]  /*0d50*/  IMAD R153, R3, 0x8, R152 ;  /* 0x0000000803997824 */ /* 0x000fce00078e0298 */
.L_x_8490:
        /* <DEDUP_REMOVED lines=24> */
[----:B--23--:R-:W0:Y:S01]  /*0ee0*/  SHFL.IDX PT, R8, R23, RZ, 0x1f ;  /* 0x00001fff17087589 */ /* 0x00ce2200000e0000 */
        /* <DEDUP_REMOVED lines=30> */
[----:B-----5:R-:W-:Y:S01]  /*10d0*/  IMAD.U32 R4, RZ, RZ, UR6 ;  /* 0x00000006ff047e24 */ /* 0x020fe2000f8e00ff */
[----:B------:R-:W-:-:S02]  /*10e0*/  @UP1 ULEA.HI.X UR5, UR12, UR5, UR9, 0x2, UP3 ;  /* 0x000000050c051291 */ /* 0x000fc400098f1409 */
[----:B------:R-:W-:Y:S01]  /*10f0*/  IMAD.U32 R6, RZ, RZ, UR4 ;  /* 0x00000004ff067e24 */ /* 0x000fe2000f8e00ff */
[----:B-1----:R-:W1:Y:S01]  /*1100*/  S2UR UR41, SR_CgaCtaId ;  /* 0x00000000002979c3 */ /* 0x002e620000008800 */
[----:B------:R-:W-:Y:S01]  /*1110*/  IMAD.U32 R5, RZ, RZ, UR7 ;  /* 0x00000007ff057e24 */ /* 0x000fe2000f8e00ff */
[----:B0-----:R-:W-:Y:S01]  /*1120*/  R2UR UR6, R8 ;  /* 0x00000000080672ca */ /* 0x001fe200000e0000 */
[----:B------:R-:W-:Y:S01]  /*1130*/  IMAD.U32 R7, RZ, RZ, UR5 ;  /* 0x00000005ff077e24 */ /* 0x000fe2000f8e00ff */
[----:B------:R-:W-:Y:S01]  /*1140*/  ULDC.64 UR4, c[0x0][0x418] ;  /* 0x0001060000047ab9 */ /* 0x000fe20000000a00 */
[----:B------:R-:W-:Y:S01]  /*1150*/  UMOV UR43, 0x400 ;  /* 0x00000400002b7882 */ /* 0x000fe20000000000 */
[----:B------:R-:W2:Y:S01]  /*1160*/  @P0 LDG.E R3, desc[UR52][R4.64] ;  /* 0x0000003404030981 */ /* 0x000ea2000c1e1900 */
[----:B------:R-:W-:Y:S01]  /*1170*/  ULDC UR48, c[0x0][0x424] ;  /* 0x0001090000307ab9 */ /* 0x000fe20000000800 */
[----:B------:R-:W-:Y:S01]  /*1180*/  ULDC UR7, c[0x0][0x2f0] ;  /* 0x0000bc0000077ab9 */ /* 0x000fe20000000800 */
[----:B------:R-:W-:Y:S01]  /*1190*/  ULDC UR8, c[0x0][0x988] ;  /* 0x0002620000087ab9 */ /* 0x000fe20000000800 */
[----:B------:R-:W2:Y:S01]  /*11a0*/  @P1 LDG.E R0, desc[UR52][R6.64] ;  /* 0x0000003406001981 */ /* 0x000ea2000c1e1900 */
[----:B------:R-:W-:-:S04]  /*11b0*/  UISETP.NE.U32.AND UP0, UPT, UR4, URZ, UPT ;  /* 0x0000003f0400728c */ /* 0x000fc8000bf05070 */
[----:B------:R-:W-:Y:S02]  /*11c0*/  UISETP.NE.AND.EX UP0, UPT, UR5, URZ, UPT, UP0 ;  /* 0x0000003f0500728c */ /* 0x000fe4000bf05300 */
[----:B------:R-:W-:Y:S02]  /*11d0*/  UIMAD.WIDE UR4, UR6, 0x55555556, URZ ;  /* 0x55555556060478a5 */ /* 0x000fe4000f8e023f */
[----:B------:R-:W-:Y:S02]  /*11e0*/  USEL UR48, UR48, 0x1, UP0 ;  /* 0x0000000130307887 */ /* 0x000fe40008000000 */
[----:B------:R-:W-:Y:S02]  /*11f0*/  ULEA.HI UR5, UR5, UR5, URZ, 0x1 ;  /* 0x0000000505057291 */ /* 0x000fe4000f8f083f */
[----:B------:R-:W-:Y:S02]  /*1200*/  UIMAD UR48, UR48, UR7, URZ ;  /* 0x00000007303072a4 */ /* 0x000fe4000f8e023f */
[----:B-1----:R-:W-:-:S02]  /*1210*/  ULEA UR43, UR41, UR43, 0x18 ;  /* 0x0000002b292b7291 */ /* 0x002fc4000f8ec03f */
[----:B------:R-:W-:Y:S02]  /*1220*/  UIMAD UR5, UR5, -0x3, UR6 ;  /* 0xfffffffd050578a4 */ /* 0x000fe4000f8e0206 */
[----:B------:R-:W-:Y:S02]  /*1230*/  UIADD3 UR4, UR43, 0xf000, URZ ;  /* 0x0000f0002b047890 */ /* 0x000fe4000fffe03f */
[----:B------:R-:W-:Y:S02]  /*1240*/  UIADD3 UR6, UR48, 0x7f, URZ ;  /* 0x0000007f30067890 */ /* 0x000fe4000fffe03f */
[----:B------:R-:W-:Y:S02]  /*1250*/  ULOP3.LUT UP0, URZ, UR4, 0x3ff, URZ, 0xc0, !UPT ;  /* 0x000003ff043f7892 */ /* 0x000fe4000f80c03f */
[----:B------:R-:W-:Y:S02]  /*1260*/  ULEA UR5, UR5, UR4, 0xb ;  /* 0x0000000405057291 */ /* 0x000fe4000f8e583f */
[----:B------:R-:W-:-:S02]  /*1270*/  USHF.R.S32.HI UR4, URZ, 0x1f, UR6 ;  /* 0x0000001f3f047899 */ /* 0x000fc40008011406 */
[----:B------:R-:W-:Y:S01]  /*1280*/  PLOP3.LUT P0, PT, PT, PT, UP0, 0x80, 0x0 ;  /* 0x000000000000781c */ /* 0x000fe20003f0f008 */
[----:B------:R-:W-:Y:S02]  /*1290*/  USHF.R.U32.HI UR5, URZ, 0x4, UR5 ;  /* 0x000000043f057899 */ /* 0x000fe40008011605 */
[----:B------:R-:W-:Y:S02]  /*12a0*/  ULEA.HI UR4, UR4, UR6, URZ, 0x7 ;  /* 0x0000000604047291 */ /* 0x000fe4000f8f383f */
[----:B------:R-:W-:Y:S02]  /*12b0*/  ULOP3.LUT UR49, UR5, 0x3fff, URZ, 0xc0, !UPT ;  /* 0x00003fff05317892 */ /* 0x000fe4000f8ec03f */
[----:B------:R-:W-:Y:S01]  /*12c0*/  USHF.R.S32.HI UR47, URZ, 0x7, UR4 ;  /* 0x000000073f2f7899 */ /* 0x000fe20008011404 */
[----:B--2---:R-:W-:-:S04]  /*12d0*/  FMUL.FTZ R0, R3, R0 ;  /* 0x0000000003007220 */ /* 0x004fc80000410000 */
[----:B------:R-:W-:-:S05]  /*12e0*/  FMUL.FTZ R0, R0, UR8 ;  /* 0x0000000800007c20 */ /* 0x000fca0008410000 */
[----:B------:R-:W-:Y:S01]  /*12f0*/  R2UR UR44, R0 ;  /* 0x00000000002c72ca */ /* 0x000fe200000e0000 */
[----:B----4-:R-:W-:-:S14]  /*1300*/  @!P0 BRA `(.L_x_8464) ;  /* 0x0000000000408947 */ /* 0x010fdc0003800000 */
        /* <DEDUP_REMOVED lines=16> */
.L_x_8464:
[----:B------:R-:W-:Y:S01]  /*1410*/  ULOP3.LUT UR4, UR36, 0x1, URZ, 0xc0, !UPT ;  /* 0x0000000124047892 */ /* 0x000fe2000f8ec03f */
[----:B------:R-:W-:-:S05]  /*1420*/  IMAD.U32 R3, RZ, RZ, UR46 ;  /* 0x0000002eff037e24 */ /* 0x000fca000f8e00ff */
[----:B------:R-:W-:Y:S01]  /*1430*/  IMAD.U32 R0, RZ, RZ, UR4 ;  /* 0x00000004ff007e24 */ /* 0x000fe2000f8e00ff */
[----:B------:R-:W-:-:S04]  /*1440*/  ISETP.NE.AND P0, PT, R3, 0x3, PT ;  /* 0x000000030300780c */ /* 0x000fc80003f05270 */
[----:B------:R-:W-:-:S04]  /*1450*/  SHF.L.U32 R0, R0, 0x1f, RZ ;  /* 0x0000001f00007819 */ /* 0x000fc800000006ff */
[----:B------:R-:W0:Y:S02]  /*1460*/  SYNCS.PHASECHK.TRANS64.TRYWAIT P1, [UR43+0x19c00], R0 ;  /* 0x019c0000ff0075a7 */ /* 0x000e24000802016b */
[----:B0-----:R-:W-:Y:S05]  /*1470*/  @!P1 BRA `(.L_x_8465) ;  /* 0x0000009000b09947 */ /* 0x001fea0003800000 */
.L_x_8554:
[----:B------:R-:W-:Y:S05]  /*1480*/  @!P0 BRA `(.L_x_8466) ;  /* 0x0000000000048947 */ /* 0x000fea0003800000 */
[----:B------:R-:W-:Y:S01]  /*1490*/  BPT.TRAP 0x1 ;  /* 0x000000040000795c */ /* 0x000fe20000300000 */
.L_x_8466:
[----:B0-----:R-:W-:Y:S02]  /*14a0*/  IMAD.U32 R3, RZ, RZ, UR38 ;  /* 0x00000026ff037e24 */ /* 0x001fe4000f8e00ff */
[----:B------:R-:W-:-:S03]  /*14b0*/  IMAD.U32 R0, RZ, RZ, UR37 ;  /* 0x00000025ff007e24 */ /* 0x000fc6000f8e00ff */
[----:B------:R-:W-:Y:S02]  /*14c0*/  LEA R3, R3, UR43, 0x3 ;  /* 0x0000002b03037c11 */ /* 0x000fe4000f8e18ff */
[----:B------:R-:W-:-:S04]  /*14d0*/  SHF.L.U32 R0, R0, 0x1f, RZ ;  /* 0x0000001f00007819 */ /* 0x000fc800000006ff */
[----:B------:R0:W1:Y:S01]  /*14e0*/  SYNCS.PHASECHK.TRANS64.TRYWAIT P1, [R3+URZ+0x19c30], R0 ;  /* 0x019c3000030075a7 */ /* 0x000062000802017f */
[----:B------:R-:W-:Y:S05]  /*14f0*/  @!P0 BRA `(.L_x_8467) ;  /* 0x0000000000048947 */ /* 0x000fea0003800000 */
[----:B------:R-:W-:Y:S01]  /*1500*/  BPT.TRAP 0x1 ;  /* 0x000000040000795c */ /* 0x000fe20000300000 */
.L_x_8467:
[----:B------:R-:W2:Y:S01]  /*1510*/  LDL.LU R4, [R1] ;  /* 0x0000000001047983 */ /* 0x000ea20000300800 */
[----:B------:R-:W3:Y:S02]  /*1520*/  S2R R5, SR_TID.X ;  /* 0x0000000000057919 */ /* 0x000ee40000002100 */
[----:B---3--:R-:W-:Y:S01]  /*1530*/  LOP3.LUT P2, RZ, R5, 0x7f, RZ, 0xc0, !PT ;  /* 0x0000007f05ff7812 */ /* 0x008fe2000784c0ff */
[----:B------:R-:W-:Y:S01]  /*1540*/  IMAD.MOV.U32 R135, RZ, RZ, RZ ;  /* 0x000000ffff877224 */ /* 0x000fe200078e00ff */
[----:B--2---:R-:W-:-:S11]  /*1550*/  LOP3.LUT R4, R4, 0xffffffef, RZ, 0xc0, !PT ;  /* 0xffffffef04047812 */ /* 0x004fd600078ec0ff */
[----:B------:R-:W-:-:S05]  /*1560*/  @P2 LOP3.LUT R4, R4, 0x10, RZ, 0xfc, !PT ;  /* 0x0000001004042812 */ /* 0x000fca00078efcff */
[----:B------:R2:W-:Y:S01]  /*1570*/  STL [R1], R4 ;  /* 0x0000000401007387 */ /* 0x0005e20000100800 */
[----:B-1----:R-:W-:Y:S05]  /*1580*/  @P1 BRA `(.L_x_8468) ;  /* 0x0000000000081947 */ /* 0x002fea0003800000 */
[----:B------:R-:W1:Y:S02]  /*1590*/  SYNCS.PHASECHK.TRANS64.TRYWAIT P1, [R3+URZ+0x19c30], R0 ;  /* 0x019c3000030075a7 */ /* 0x000e64000802017f */
[----:B-1----:R-:W-:Y:S05]  /*15a0*/  @!P1 BRA `(.L_x_8469) ;  /* 0x00000090007c9947 */ /* 0x002fea0003800000 */
.L_x_8468:
[----:B------:R-:W-:Y:S05]  /*15b0*/  WARPSYNC.ALL ;  /* 0x0000000000007948 */ /* 0x000fea0003800000 */
[----:B------:R-:W-:Y:S01]  /*15c0*/  UIADD3 UR4, UR43, 0x13800, URZ ;  /* 0x000138002b047890 */ /* 0x000fe2000fffe03f */
[----:B------:R-:W-:Y:S01]  /*15d0*/  WARPGROUP.ARRIVE ;  /* 0x00000000000079c5 */ /* 0x000fe20000000000 */
[----:B------:R-:W-:Y:S01]  /*15e0*/  ULOP3.LUT UR12, UR49, 0x10000, URZ, 0xfc, !UPT ;  /* 0x00010000310c7892 */ /* 0x000fe2000f8efc3f */
[----:B--2---:R-:W-:Y:S01]  /*15f0*/  VIADD R4, R155, UR48 ;  /* 0x000000309b047c36 */ /* 0x004fe20008000000 */
        /* <DEDUP_REMOVED lines=12> */
[----:B------:R-:W-:Y:S01]  /*16c0*/  UIMAD UR14, UR38, 0x300, UR16 ;  /* 0x00000300260e78a4 */ /* 0x000fe2000f8e0210 */
        /* <DEDUP_REMOVED lines=10> */
[C---:B------:R-:W-:Y:S01]  /*1770*/  ISETP.GT.AND P0, PT, R4.reuse, 0x59, PT ;  /* 0x000000590400780c */ /* 0x040fe20003f04270 */
[----:B------:R-:W-:Y:S01]  /*1780*/  IMAD.U32 R9, RZ, RZ, UR44 ;  /* 0x0000002cff097e24 */ /* 0x000fe2000f8e00ff */
[----:B------:R-:W-:Y:S01]  /*1790*/  ISETP.GT.AND P6, PT, R4, 0x60, PT ;  /* 0x000000600400780c */ /* 0x000fe20003fc4270 */
[----:B------:R-:W2:Y:S01]  /*17a0*/  S2R R88, SR_TID.X ;  /* 0x0000000000587919 */ /* 0x000ea20000002100 */
        /* <DEDUP_REMOVED lines=59> */
[----:B01----:R-:W-:Y:S02]  /*1b60*/  FMNMX.FTZ R0, R28, R5, !PT ;  /* 0x000000051c007209 */ /* 0x003fe40007810000 */
        /* <DEDUP_REMOVED lines=118> */
[----:B------:R-:W-:-:S02]  /*22d0*/  ISETP.NE.AND P0, PT, R6, RZ, PT ;  /* 0x000000ff0600720c */ /* 0x000fc40003f05270 */
[----:B------:R-:W-:Y:S02]  /*22e0*/  FSEL R83, R83, -INF , P4 ;  /* 0xff80000053537808 */ /* 0x000fe40002000000 */
[----:B------:R-:W-:Y:S02]  /*22f0*/  FSEL R86, R86, -INF , P5 ;  /* 0xff80000056567808 */ /* 0x000fe40002800000 */
[----:B0-----:R-:W-:Y:S02]  /*2300*/  FMNMX.FTZ R7, R5, R0, !PT ;  /* 0x0000000005077209 */ /* 0x001fe40007810000 */
[----:B------:R-:W-:Y:S02]  /*2310*/  FMNMX.FTZ R5, R26, R27, !PT ;  /* 0x0000001b1a057209 */ /* 0x000fe40007810000 */
[----:B------:R-:W-:Y:S01]  /*2320*/  FSEL R87, R87, -INF , P6 ;  /* 0xff80000057577808 */ /* 0x000fe20003000000 */
[----:B------:R-:W0:Y:S02]  /*2330*/  SHFL.BFLY PT, R0, R7, 0x1, 0x1f ;  /* 0x0c201f0007007f89 */ /* 0x000e2400000e0000 */
[----:B0-----:R-:W-:-:S04]  /*2340*/  FMNMX.FTZ R0, R7, R0, !PT ;  /* 0x0000000007007209 */ /* 0x001fc80007810000 */
[C---:B------:R-:W-:Y:S01]  /*2350*/  FSETP.NEU.FTZ.AND P2, PT, R0.reuse, -INF , PT ;  /* 0xff8000000000780b */ /* 0x040fe20003f5d000 */
[----:B------:R-:W-:-:S05]  /*2360*/  FFMA.FTZ R12, R0, R9, -8 ;  /* 0xc1000000000c7423 */ /* 0x000fca0000010009 */
[----:B------:R-:W-:Y:S02]  /*2370*/  FSEL R12, R12, RZ, P2 ;  /* 0x000000ff0c0c7208 */ /* 0x000fe40001000000 */
[----:B------:R-:W-:Y:S02]  /*2380*/  ISETP.NE.AND P2, PT, R8, RZ, PT ;  /* 0x000000ff0800720c */ /* 0x000fe40003f45270 */
[----:B------:R-:W-:Y:S01]  /*2390*/  FMNMX.FTZ R8, R30, R5, !PT ;  /* 0x000000051e087209 */ /* 0x000fe20007810000 */
[----:B------:R-:W-:-:S01]  /*23a0*/  FFMA.FTZ R4, R24, UR44, -R12 ;  /* 0x0000002c18047c23 */ /* 0x000fc2000801080c */
[--C-:B------:R-:W-:Y:S01]  /*23b0*/  FFMA.FTZ R6, R28, UR44, -R12.reuse ;  /* 0x0000002c1c067c23 */ /* 0x100fe2000801080c */
        /* <DEDUP_REMOVED lines=8> */
[----:B------:R-:W-:-:S02]  /*2440*/  IMAD.U32 R64, RZ, RZ, UR44 ;  /* 0x0000002cff407e24 */ /* 0x000fc4000f8e00ff */
        /* <DEDUP_REMOVED lines=17> */
[----:B------:R-:W-:-:S02]  /*2560*/  FMNMX.FTZ R5, R43, R14, !PT ;  /* 0x0000000e2b057209 */ /* 0x000fc40007810000 */
[----:B--2---:R-:W-:Y:S01]  /*2570*/  LOP3.LUT P2, RZ, R88, 0x7f, RZ, 0xc0, !PT ;  /* 0x0000007f58ff7812 */ /* 0x004fe2000784c0ff */
[----:B------:R-:W-:Y:S01]  /*2580*/  IMAD.MOV.U32 R88, RZ, RZ, R135 ;  /* 0x000000ffff587224 */ /* 0x000fe200078e0087 */
[----:B------:R-:W-:-:S03]  /*2590*/  FMNMX.FTZ R14, R46, R5, !PT ;  /* 0x000000052e0e7209 */ /* 0x000fc60007810000 */
[----:B------:R-:W-:Y:S01]  /*25a0*/  MUFU.EX2 R7, R7 ;  /* 0x0000000700077308 */ /* 0x000fe20000000800 */
[----:B------:R-:W-:Y:S01]  /*25b0*/  FMNMX.FTZ R5, R47, R14, !PT ;  /* 0x0000000e2f057209 */ /* 0x000fe20007810000 */
[--C-:B------:R-:W-:Y:S01]  /*25c0*/  FFMA.FTZ R14, R40, UR44, -R12.reuse ;  /* 0x0000002c280e7c23 */ /* 0x100fe2000801080c */
[----:B------:R-:W-:-:S02]  /*25d0*/  FFMA.FTZ R40, R65, UR44, -R12 ;  /* 0x0000002c41287c23 */ /* 0x000fc4000801080c */
[----:B------:R-:W-:-:S03]  /*25e0*/  FMNMX.FTZ R20, R50, R5, !PT ;  /* 0x0000000532147209 */ /* 0x000fc60007810000 */
[----:B------:R-:W-:Y:S01]  /*25f0*/  MUFU.EX2 R6, R6 ;  /* 0x0000000600067308 */ /* 0x000fe20000000800 */
[----:B------:R-:W-:-:S04]  /*2600*/  FMNMX.FTZ R5, R51, R20, !PT ;  /* 0x0000001433057209 */ /* 0x000fc80007810000 */
[----:B------:R-:W-:-:S03]  /*2610*/  FMNMX.FTZ R20, R54, R5, !PT ;  /* 0x0000000536147209 */ /* 0x000fc60007810000 */
[----:B------:R-:W0:Y:S01]  /*2620*/  MUFU.EX2 R9, R9 ;  /* 0x0000000900097308 */ /* 0x000e220000000800 */
[----:B------:R-:W-:Y:S01]  /*2630*/  FMNMX.FTZ R5, R55, R20, !PT ;  /* 0x0000001437057209 */ /* 0x000fe20007810000 */
[--C-:B------:R-:W-:Y:S01]  /*2640*/  FFMA.FTZ R20, R44, UR44, -R12.reuse ;  /* 0x0000002c2c147c23 */ /* 0x100fe2000801080c */
[----:B------:R-:W-:-:S02]  /*2650*/  FFMA.FTZ R44, R68, UR44, -R12 ;  /* 0x0000002c442c7c23 */ /* 0x000fc4000801080c */
[----:B------:R-:W-:-:S03]  /*2660*/  FMNMX.FTZ R24, R58, R5, !PT ;  /* 0x000000053a187209 */ /* 0x000fc60007810000 */
[----:B------:R-:W-:Y:S01]  /*2670*/  MUFU.EX2 R8, R8 ;  /* 0x0000000800087308 */ /* 0x000fe20000000800 */
[----:B------:R-:W-:-:S04]  /*2680*/  FMNMX.FTZ R5, R59, R24, !PT ;  /* 0x000000183b057209 */ /* 0x000fc80007810000 */
[----:B------:R-:W-:-:S03]  /*2690*/  FMNMX.FTZ R24, R62, R5, !PT ;  /* 0x000000053e187209 */ /* 0x000fc60007810000 */
[----:B------:R-:W-:Y:S01]  /*26a0*/  MUFU.EX2 R11, R11 ;  /* 0x0000000b000b7308 */ /* 0x000fe20000000800 */
[----:B------:R-:W-:Y:S01]  /*26b0*/  FMNMX.FTZ R5, R63, R24, !PT ;  /* 0x000000183f057209 */ /* 0x000fe20007810000 */
[----:B------:R-:W-:Y:S01]  /*26c0*/  FFMA.FTZ R24, R48, UR44, -R12 ;  /* 0x0000002c30187c23 */ /* 0x000fe2000801080c */
[----:B0-----:R-:W-:Y:S02]  /*26d0*/  F2FP.SATFINITE.E4M3.F32.PACK_AB_MERGE_C R148, R9, R6, RZ ;  /* 0x000000060994723e */ /* 0x001fe400048070ff */
[----:B------:R-:W-:Y:S02]  /*26e0*/  FMNMX.FTZ R28, R66, R5, !PT ;  /* 0x00000005421c7209 */ /* 0x000fe40007810000 */
[----:B------:R-:W-:Y:S01]  /*26f0*/  F2FP.SATFINITE.E4M3.F32.PACK_AB_MERGE_C R148, R7, R4, R148 ;  /* 0x000000040794723e */ /* 0x000fe20004807094 */
        /* <DEDUP_REMOVED lines=13> */
[--C-:B------:R-:W-:Y:S01]  /*27d0*/  FFMA.FTZ R32, R56, UR44, -R12.reuse ;  /* 0x0000002c38207c23 */ /* 0x100fe2000801080c */
[----:B------:R-:W-:-:S01]  /*27e0*/  FFMA.FTZ R56, R80, UR44, -R12 ;  /* 0x0000002c50387c23 */ /* 0x000fc2000801080c */
[----:B0-----:R-:W-:Y:S02]  /*27f0*/  F2FP.SATFINITE.E4M3.F32.PACK_AB_MERGE_C R150, R13, R10, RZ ;  /* 0x0000000a0d96723e */ /* 0x001fe400048070ff */
[----:B------:R-:W-:Y:S02]  /*2800*/  FMNMX.FTZ R36, R82, R5, !PT ;  /* 0x0000000552247209 */ /* 0x000fe40007810000 */
[----:B------:R-:W-:Y:S01]  /*2810*/  MUFU.EX2 R20, R20 ;  /* 0x0000001400147308 */ /* 0x000fe20000000800 */
[----:B------:R-:W-:Y:S02]  /*2820*/  F2FP.SATFINITE.E4M3.F32.PACK_AB_MERGE_C R150, R11, R8, R150 ;  /* 0x000000080b96723e */ /* 0x000fe40004807096 */
[----:B------:R-:W-:-:S04]  /*2830*/  FMNMX.FTZ R5, R83, R36, !PT ;  /* 0x0000002453057209 */ /* 0x000fc80007810000 */
[----:B------:R-:W-:Y:S01]  /*2840*/  FMNMX.FTZ R36, R86, R5, !PT ;  /* 0x0000000556247209 */ /* 0x000fe20007810000 */
[----:B------:R-:W0:Y:S03]  /*2850*/  MUFU.EX2 R21, R21 ;  /* 0x0000001500157308 */ /* 0x000e260000000800 */
[----:B------:R-:W-:Y:S01]  /*2860*/  FMNMX.FTZ R5, R87, R36, !PT ;  /* 0x0000002457057209 */ /* 0x000fe20007810000 */
[----:B------:R-:W-:-:S04]  /*2870*/  FFMA.FTZ R36, R60, UR44, -R12 ;  /* 0x0000002c3c247c23 */ /* 0x000fc8000801080c */
[----:B------:R-:W1:Y:S01]  /*2880*/  SHFL.BFLY PT, R48, R5, 0x2, 0x1f ;  /* 0x0c401f0005307f89 */ /* 0x000e6200000e0000 */
[----:B------:R-:W-:Y:S08]  /*2890*/  MUFU.EX2 R24, R24 ;  /* 0x0000001800187308 */ /* 0x000ff00000000800 */
[----:B------:R-:W-:Y:S01]  /*28a0*/  MUFU.EX2 R25, R25 ;  /* 0x0000001900197308 */ /* 0x000fe20000000800 */
[----:B0-----:R-:W-:-:S04]  /*28b0*/  F2FP.SATFINITE.E4M3.F32.PACK_AB_MERGE_C R144, R21, R20, RZ ;  /* 0x000000141590723e */ /* 0x001fc800048070ff */
[----:B------:R-:W-:-:S03]  /*28c0*/  F2FP.SATFINITE.E4M3.F32.PACK_AB_MERGE_C R144, R15, R14, R144 ;  /* 0x0000000e0f90723e */ /* 0x000fc60004807090 */
[----:B------:R-:W-:Y:S01]  /*28d0*/  MUFU.EX2 R28, R28 ;  /* 0x0000001c001c7308 */ /* 0x000fe20000000800 */
[----:B-1----:R-:W-:Y:S01]  /*28e0*/  FMNMX.FTZ R57, R5, R48, !PT ;  /* 0x0000003005397209 */ /* 0x002fe20007810000 */
[----:B------:R-:W-:-:S06]  /*28f0*/  FFMA.FTZ R48, R72, UR44, -R12 ;  /* 0x0000002c48307c23 */ /* 0x000fcc000801080c */
[----:B------:R-:W0:Y:S01]  /*2900*/  MUFU.EX2 R29, R29 ;  /* 0x0000001d001d7308 */ /* 0x000e220000000800 */
[----:B------:R-:W1:Y:S07]  /*2910*/  SHFL.BFLY PT, R60, R57, 0x1, 0x1f ;  /* 0x0c201f00393c7f89 */ /* 0x000e6e00000e0000 */
[----:B------:R-:W-:Y:S08]  /*2920*/  MUFU.EX2 R32, R32 ;  /* 0x0000002000207308 */ /* 0x000ff00000000800 */
[----:B------:R-:W-:Y:S01]  /*2930*/  MUFU.EX2 R33, R33 ;  /* 0x0000002100217308 */ /* 0x000fe20000000800 */
[----:B0-----:R-:W-:-:S04]  /*2940*/  F2FP.SATFINITE.E4M3.F32.PACK_AB_MERGE_C R146, R29, R28, RZ ;  /* 0x0000001c1d92723e */ /* 0x001fc800048070ff */
[----:B------:R-:W-:-:S03]  /*2950*/  F2FP.SATFINITE.E4M3.F32.PACK_AB_MERGE_C R146, R25, R24, R146 ;  /* 0x000000181992723e */ /* 0x000fc60004807092 */
[----:B------:R-:W-:Y:S01]  /*2960*/  MUFU.EX2 R36, R36 ;  /* 0x0000002400247308 */ /* 0x000fe20000000800 */
[----:B-1----:R-:W-:Y:S01]  /*2970*/  FMNMX.FTZ R5, R57, R60, !PT ;  /* 0x0000003c39057209 */ /* 0x002fe20007810000 */
[--C-:B------:R-:W-:Y:S01]  /*2980*/  FFMA.FTZ R57, R81, UR44, -R12.reuse ;  /* 0x0000002c51397c23 */ /* 0x100fe2000801080c */
[----:B------:R-:W-:-:S02]  /*2990*/  FFMA.FTZ R60, R84, UR44, -R12 ;  /* 0x0000002c543c7c23 */ /* 0x000fc4000801080c */
[C---:B------:R-:W-:Y:S01]  /*29a0*/  FSETP.NEU.FTZ.AND P1, PT, R5.reuse, -INF , PT ;  /* 0xff8000000500780b */ /* 0x040fe20003f3d000 */
[----:B------:R-:W-:-:S02]  /*29b0*/  FFMA.FTZ R64, R5, R64, -8 ;  /* 0xc100000005407423 */ /* 0x000fc40000010040 */
[----:B------:R-:W-:Y:S03]  /*29c0*/  MUFU.EX2 R41, R41 ;  /* 0x0000002900297308 */ /* 0x000fe60000000800 */
[----:B------:R-:W-:-:S02]  /*29d0*/  FSEL R64, R64, RZ, P1 ;  /* 0x000000ff40407208 */ /* 0x000fc40000800000 */
        /* <DEDUP_REMOVED lines=27> */
[----:B------:R-:W-:-:S02]  /*2b90*/  @!P2 VIADD R50, R3, 0x19c40 ;  /* 0x00019c400332a836 */ /* 0x000fc40000000000 */
[----:B------:R-:W-:-:S01]  /*2ba0*/  FFMA.FTZ R55, R55, UR44, -R64 ;  /* 0x0000002c37377c23 */ /* 0x000fc20008010840 */
[--C-:B------:R-:W-:Y:S01]  /*2bb0*/  FFMA.FTZ R62, R62, UR44, -R64.reuse ;  /* 0x0000002c3e3e7c23 */ /* 0x100fe20008010840 */
[----:B------:R-:W-:-:S01]  /*2bc0*/  FFMA.FTZ R63, R63, UR44, -R64 ;  /* 0x0000002c3f3f7c23 */ /* 0x000fc20008010840 */
[----:B------:R-:W-:Y:S01]  /*2bd0*/  FFMA.FTZ R70, R70, UR44, -R64 ;  /* 0x0000002c46467c23 */ /* 0x000fe20008010840 */
[----:B------:R-:W-:Y:S01]  /*2be0*/  @!P2 PRMT R50, RZ, 0x654, R50 ;  /* 0x00000654ff32a816 */ /* 0x000fe20000000032 */
[----:B------:R-:W2:Y:S01]  /*2bf0*/  MUFU.EX2 R65, R65 ;  /* 0x0000004100417308 */ /* 0x000ea20000000800 */
[----:B0-----:R-:W-:-:S01]  /*2c00*/  FADD.FTZ R59, R12, R27 ;  /* 0x0000001b0c3b7221 */ /* 0x001fc20000010000 */
[--C-:B------:R-:W-:Y:S01]  /*2c10*/  FFMA.FTZ R71, R71, UR44, -R64.reuse ;  /* 0x0000002c47477c23 */ /* 0x100fe20008010840 */
[----:B------:R0:W-:Y:S01]  /*2c20*/  @!P2 SYNCS.ARRIVE.TRANS64.RED.A1T0 RZ, [R50+URZ], RZ ;  /* 0x000000ff32ffa9a7 */ /* 0x0001e2000810043f */
[----:B------:R-:W-:-:S01]  /*2c30*/  FFMA.FTZ R75, R75, UR44, -R64 ;  /* 0x0000002c4b4b7c23 */ /* 0x000fc20008010840 */
[--C-:B------:R-:W-:Y:S01]  /*2c40*/  FFMA.FTZ R78, R78, UR44, -R64.reuse ;  /* 0x0000002c4e4e7c23 */ /* 0x100fe20008010840 */
[----:B------:R-:W-:-:S01]  /*2c50*/  FFMA.FTZ R79, R79, UR44, -R64 ;  /* 0x0000002c4f4f7c23 */ /* 0x000fc20008010840 */
[----:B------:R-:W-:Y:S01]  /*2c60*/  FFMA.FTZ R82, R82, UR44, -R64 ;  /* 0x0000002c52527c23 */ /* 0x000fe20008010840 */
[----:B------:R-:W3:Y:S01]  /*2c70*/  MUFU.EX2 R26, R26 ;  /* 0x0000001a001a7308 */ /* 0x000ee20000000800 */
[----:B-1----:R-:W-:-:S01]  /*2c80*/  FADD.FTZ R58, R30, R59 ;  /* 0x0000003b1e3a7221 */ /* 0x002fc20000010000 */
[--C-:B------:R-:W-:Y:S01]  /*2c90*/  FFMA.FTZ R83, R83, UR44, -R64.reuse ;  /* 0x0000002c53537c23 */ /* 0x100fe20008010840 */
[----:B------:R-:W-:-:S05]  /*2ca0*/  FFMA.FTZ R86, R86, UR44, -R64 ;  /* 0x0000002c56567c23 */ /* 0x000fca0008010840 */
[----:B------:R-:W1:Y:S01]  /*2cb0*/  MUFU.EX2 R31, R31 ;  /* 0x0000001f001f7308 */ /* 0x000e620000000800 */
[----:B--2---:R-:W-:-:S01]  /*2cc0*/  FADD.FTZ R59, R65, R58 ;  /* 0x0000003a413b7221 */ /* 0x004fc20000010000 */
[----:B------:R-:W-:Y:S01]  /*2cd0*/  FADD.FTZ R58, R8, R51 ;  /* 0x00000033083a7221 */ /* 0x000fe20000010000 */
[----:B------:R-:W-:-:S03]  /*2ce0*/  F2FP.SATFINITE.E4M3.F32.PACK_AB_MERGE_C R30, R65, R30, RZ ;  /* 0x0000001e411e723e */ /* 0x000fc600048070ff */
[----:B------:R-:W-:Y:S01]  /*2cf0*/  FADD.FTZ R51, R11, R58 ;  /* 0x0000003a0b337221 */ /* 0x000fe20000010000 */
[----:B------:R-:W-:Y:S01]  /*2d00*/  F2FP.SATFINITE.E4M3.F32.PACK_AB_MERGE_C R149, R27, R12, R30 ;  /* 0x0000000c1b95723e */ /* 0x000fe2000480701e */
[----:B------:R-:W2:Y:S01]  /*2d10*/  MUFU.EX2 R38, R38 ;  /* 0x0000002600267308 */ /* 0x000ea20000000800 */
[----:B---3--:R-:W-:-:S01]  /*2d20*/  FADD.FTZ R72, R26, R59 ;  /* 0x0000003b1a487221 */ /* 0x008fc20000010000 */
[----:B------:R-:W-:Y:S01]  /*2d30*/  FADD.FTZ R58, R10, R51 ;  /* 0x000000330a3a7221 */ /* 0x000fe20000010000 */
[----:B------:R-:W-:-:S01]  /*2d40*/  FFMA.FTZ R51, R74, UR44, -R64 ;  /* 0x0000002c4a337c23 */ /* 0x000fc20008010840 */
[----:B------:R-:W-:-:S04]  /*2d50*/  FFMA.FTZ R64, R87, UR44, -R64 ;  /* 0x0000002c57407c23 */ /* 0x000fc80008010840 */
[----:B------:R-:W3:Y:S01]  /*2d60*/  MUFU.EX2 R39, R39 ;  /* 0x0000002700277308 */ /* 0x000ee20000000800 */
[----:B-1----:R-:W-:-:S07]  /*2d70*/  FADD.FTZ R59, R31, R72 ;  /* 0x000000481f3b7221 */ /* 0x002fce0000010000 */
[----:B------:R-:W1:Y:S08]  /*2d80*/  MUFU.EX2 R34, R34 ;  /* 0x0000002200227308 */ /* 0x000e700000000800 */
[----:B------:R-:W4:Y:S08]  /*2d90*/  MUFU.EX2 R35, R35 ;  /* 0x0000002300237308 */ /* 0x000f300000000800 */
[----:B------:R-:W5:Y:S08]  /*2da0*/  MUFU.EX2 R68, R68 ;  /* 0x0000004400447308 */ /* 0x000f700000000800 */
[----:B------:R2:W-:Y:S08]  /*2db0*/  MUFU.EX2 R3, R66 ;  /* 0x0000004200037308 */ /* 0x0005f00000000800 */
[----:B------:R-:W5:Y:S01]  /*2dc0*/  MUFU.EX2 R69, R69 ;  /* 0x0000004500457308 */ /* 0x000f620000000800 */
[----:B--2---:R-:W-:-:S01]  /*2dd0*/  FADD.FTZ R66, R38, R59 ;  /* 0x0000003b26427221 */ /* 0x004fc20000010000 */
[----:B------:R-:W-:Y:S01]  /*2de0*/  FADD.FTZ R59, R13, R58 ;  /* 0x0000003a0d3b7221 */ /* 0x000fe20000010000 */
[----:B---3--:R-:W-:-:S02]  /*2df0*/  F2FP.SATFINITE.E4M3.F32.PACK_AB_MERGE_C R38, R39, R38, RZ ;  /* 0x000000262726723e */ /* 0x008fc400048070ff */
[----:B------:R-:W-:Y:S01]  /*2e00*/  FADD.FTZ R73, R39, R66 ;  /* 0x0000004227497221 */ /* 0x000fe20000010000 */
[----:B------:R-:W-:-:S01]  /*2e10*/  FADD.FTZ R58, R14, R59 ;  /* 0x0000003b0e3a7221 */ /* 0x000fc20000010000 */
[----:B------:R-:W-:Y:S01]  /*2e20*/  F2FP.SATFINITE.E4M3.F32.PACK_AB_MERGE_C R151, R31, R26, R38 ;  /* 0x0000001a1f97723e */ /* 0x000fe20004807026 */
[----:B------:R-:W2:Y:S01]  /*2e30*/  MUFU.EX2 R42, R42 ;  /* 0x0000002a002a7308 */ /* 0x000ea20000000800 */
[----:B-1----:R-:W-:-:S01]  /*2e40*/  FADD.FTZ R66, R34, R73 ;  /* 0x0000004922427221 */ /* 0x002fc20000010000 */
[----:B------:R-:W-:-:S04]  /*2e50*/  FADD.FTZ R59, R15, R58 ;  /* 0x0000003a0f3b7221 */ /* 0x000fc80000010000 */
[----:B------:R-:W-:Y:S02]  /*2e60*/  FADD.FTZ R58, R20, R59 ;  /* 0x0000003b143a7221 */ /* 0x000fe40000010000 */
[----:B------:R-:W1:Y:S02]  /*2e70*/  MUFU.EX2 R43, R43 ;  /* 0x0000002b002b7308 */ /* 0x000e640000000800 */
[----:B------:R-:W-:-:S04]  /*2e80*/  FADD.FTZ R59, R21, R58 ;  /* 0x0000003a153b7221 */ /* 0x000fc80000010000 */
[----:B------:R-:W-:Y:S02]  /*2e90*/  FADD.FTZ R58, R24, R59 ;  /* 0x0000003b183a7221 */ /* 0x000fe40000010000 */
[----:B0-----:R4:W-:Y:S02]  /*2ea0*/  MUFU.EX2 R50, R67 ;  /* 0x0000004300327308 */ /* 0x0019e40000000800 */
[----:B------:R-:W-:-:S04]  /*2eb0*/  FADD.FTZ R9, R25, R58 ;  /* 0x0000003a19097221 */ /* 0x000fc80000010000 */
[----:B------:R-:W-:Y:S02]  /*2ec0*/  FADD.FTZ R10, R28, R9 ;  /* 0x000000091c0a7221 */ /* 0x000fe40000010000 */
[----:B------:R-:W0:Y:S01]  /*2ed0*/  MUFU.EX2 R54, R54 ;  /* 0x0000003600367308 */ /* 0x000e220000000800 */
[----:B----4-:R-:W-:-:S01]  /*2ee0*/  FADD.FTZ R67, R35, R66 ;  /* 0x0000004223437221 */ /* 0x010fc20000010000 */
[----:B------:R-:W-:-:S03]  /*2ef0*/  FADD.FTZ R29, R29, R10 ;  /* 0x0000000a1d1d7221 */ /* 0x000fc60000010000 */
[----:B-----5:R-:W-:Y:S01]  /*2f00*/  FADD.FTZ R66, R68, R67 ;  /* 0x0000004344427221 */ /* 0x020fe20000010000 */
[----:B------:R-:W-:-:S01]  /*2f10*/  FADD.FTZ R10, R32, R29 ;  /* 0x0000001d200a7221 */ /* 0x000fc20000010000 */
[C---:B------:R-:W-:Y:S01]  /*2f20*/  F2FP.SATFINITE.E4M3.F32.PACK_AB_MERGE_C R68, R69.reuse, R68, RZ ;  /* 0x000000444544723e */ /* 0x040fe200048070ff */
[----:B------:R-:W3:Y:S01]  /*2f30*/  MUFU.EX2 R55, R55 ;  /* 0x0000003700377308 */ /* 0x000ee20000000800 */
[----:B------:R-:W-:-:S02]  /*2f40*/  FADD.FTZ R67, R69, R66 ;  /* 0x0000004245437221 */ /* 0x000fc40000010000 */
[----:B------:R-:W-:Y:S02]  /*2f50*/  F2FP.SATFINITE.E4M3.F32.PACK_AB_MERGE_C R145, R35, R34, R68 ;  /* 0x000000222391723e */ /* 0x000fe40004807044 */
[----:B--2---:R-:W-:-:S03]  /*2f60*/  FADD.FTZ R66, R42, R67 ;  /* 0x000000432a427221 */ /* 0x004fc60000010000 */
[----:B------:R-:W2:Y:S01]  /*2f70*/  MUFU.EX2 R46, R46 ;  /* 0x0000002e002e7308 */ /* 0x000ea20000000800 */
[----:B-1----:R-:W-:-:S04]  /*2f80*/  FADD.FTZ R13, R43, R66 ;  /* 0x000000422b0d7221 */ /* 0x002fc80000010000 */
[----:B0-----:R-:W-:-:S03]  /*2f90*/  FADD.FTZ R20, R54, R13 ;  /* 0x0000000d36147221 */ /* 0x001fc60000010000 */
[----:B------:R-:W0:Y:S01]  /*2fa0*/  MUFU.EX2 R47, R47 ;  /* 0x0000002f002f7308 */ /* 0x000e220000000800 */
[----:B---3--:R-:W-:-:S01]  /*2fb0*/  FADD.FTZ R9, R55, R20 ;  /* 0x0000001437097221 */ /* 0x008fc20000010000 */
[----:B------:R-:W-:-:S04]  /*2fc0*/  F2FP.SATFINITE.E4M3.F32.PACK_AB_MERGE_C R54, R55, R54, RZ ;  /* 0x000000363736723e */ /* 0x000fc800048070ff */
[----:B------:R-:W-:Y:S02]  /*2fd0*/  F2FP.SATFINITE.E4M3.F32.PACK_AB_MERGE_C R147, R43, R42, R54 ;  /* 0x0000002a2b93723e */ /* 0x000fe40004807036 */
[----:B------:R-:W1:Y:S01]  /*2fe0*/  MUFU.EX2 R62, R62 ;  /* 0x0000003e003e7308 */ /* 0x000e620000000800 */
[----:B--2---:R-:W-:-:S01]  /*2ff0*/  FADD.FTZ R20, R46, R9 ;  /* 0x000000092e147221 */ /* 0x004fc20000010000 */
[----:B------:R-:W-:-:S04]  /*3000*/  FADD.FTZ R9, R33, R10 ;  /* 0x0000000a21097221 */ /* 0x000fc80000010000 */
[----:B------:R-:W-:Y:S01]  /*3010*/  FADD.FTZ R10, R36, R9 ;  /* 0x00000009240a7221 */ /* 0x000fe20000010000 */
[----:B------:R-:W-:Y:S01]  /*3020*/  F2FP.SATFINITE.E4M3.F32.PACK_AB_MERGE_C R36, R41, R36, RZ ;  /* 0x000000242924723e */ /* 0x000fe200048070ff */
[----:B------:R-:W2:Y:S01]  /*3030*/  MUFU.EX2 R63, R63 ;  /* 0x0000003f003f7308 */ /* 0x000ea20000000800 */
[----:B0-----:R-:W-:-:S01]  /*3040*/  FADD.FTZ R13, R47, R20 ;  /* 0x000000142f0d7221 */ /* 0x001fc20000010000 */
[----:B------:R-:W-:Y:S01]  /*3050*/  FADD.FTZ R10, R41, R10 ;  /* 0x0000000a290a7221 */ /* 0x000fe20000010000 */
[----:B------:R-:W-:-:S03]  /*3060*/  F2FP.SATFINITE.E4M3.F32.PACK_AB_MERGE_C R140, R33, R32, R36 ;  /* 0x00000020218c723e */ /* 0x000fc60004807024 */
[----:B------:R-:W-:Y:S02]  /*3070*/  FADD.FTZ R7, R37, R10 ;  /* 0x0000000a25077221 */ /* 0x000fe40000010000 */
[----:B------:R-:W0:Y:S01]  /*3080*/  MUFU.EX2 R40, R40 ;  /* 0x0000002800287308 */ /* 0x000e220000000800 */
[----:B-1----:R-:W-:-:S07]  /*3090*/  FADD.FTZ R4, R62, R13 ;  /* 0x0000000d3e047221 */ /* 0x002fce0000010000 */
[----:B------:R-:W1:Y:S01]  /*30a0*/  MUFU.EX2 R44, R44 ;  /* 0x0000002c002c7308 */ /* 0x000e620000000800 */
[----:B--2---:R-:W-:-:S01]  /*30b0*/  FADD.FTZ R4, R63, R4 ;  /* 0x000000043f047221 */ /* 0x004fc20000010000 */
[----:B------:R-:W-:-:S03]  /*30c0*/  F2FP.SATFINITE.E4M3.F32.PACK_AB_MERGE_C R62, R63, R62, RZ ;  /* 0x0000003e3f3e723e */ /* 0x000fc600048070ff */
[----:B------:R-:W-:Y:S01]  /*30d0*/  FADD.FTZ R9, R3, R4 ;  /* 0x0000000403097221 */ /* 0x000fe20000010000 */
[----:B------:R-:W-:Y:S02]  /*30e0*/  F2FP.SATFINITE.E4M3.F32.PACK_AB_MERGE_C R141, R47, R46, R62 ;  /* 0x0000002e2f8d723e */ /* 0x000fe4000480703e */
[----:B------:R-:W2:Y:S01]  /*30f0*/  MUFU.EX2 R70, R70 ;  /* 0x0000004600467308 */ /* 0x000ea20000000800 */
[----:B0-----:R-:W-:-:S01]  /*3100*/  FADD.FTZ R7, R40, R7 ;  /* 0x0000000728077221 */ /* 0x001fc20000010000 */
[----:B------:R-:W-:-:S06]  /*3110*/  FADD.FTZ R9, R50, R9 ;  /* 0x0000000932097221 */ /* 0x000fcc0000010000 */
[----:B------:R-:W0:Y:S01]  /*3120*/  MUFU.EX2 R45, R45 ;  /* 0x0000002d002d7308 */ /* 0x000e220000000800 */
[----:B-1----:R-:W-:-:S07]  /*3130*/  FADD.FTZ R4, R44, R7 ;  /* 0x000000072c047221 */ /* 0x002fce0000010000 */
[----:B------:R-:W1:Y:S01]  /*3140*/  MUFU.EX2 R71, R71 ;  /* 0x0000004700477308 */ /* 0x000e620000000800 */
[----:B--2---:R-:W-:-:S07]  /*3150*/  FADD.FTZ R8, R70, R9 ;  /* 0x0000000946087221 */ /* 0x004fce0000010000 */
[----:B------:R-:W-:Y:S01]  /*3160*/  MUFU.EX2 R52, R52 ;  /* 0x0000003400347308 */ /* 0x000fe20000000800 */
[C---:B0-----:R-:W-:Y:S01]  /*3170*/  F2FP.SATFINITE.E4M3.F32.PACK_AB_MERGE_C R44, R45.reuse, R44, RZ ;  /* 0x0000002c2d2c723e */ /* 0x041fe200048070ff */
[----:B------:R-:W-:-:S03]  /*3180*/  FADD.FTZ R45, R45, R4 ;  /* 0x000000042d2d7221 */ /* 0x000fc60000010000 */
[----:B------:R-:W-:-:S03]  /*3190*/  F2FP.SATFINITE.E4M3.F32.PACK_AB_MERGE_C R142, R40, R37, R44 ;  /* 0x00000025288e723e */ /* 0x000fc6000480702c */
[----:B------:R-:W0:Y:S01]  /*31a0*/  MUFU.EX2 R53, R53 ;  /* 0x0000003500357308 */ /* 0x000e220000000800 */
[----:B-1----:R-:W-:-:S01]  /*31b0*/  FADD.FTZ R8, R71, R8 ;  /* 0x0000000847087221 */ /* 0x002fc20000010000 */
[----:B------:R-:W-:-:S04]  /*31c0*/  F2FP.SATFINITE.E4M3.F32.PACK_AB_MERGE_C R70, R71, R70, RZ ;  /* 0x000000464746723e */ /* 0x000fc800048070ff */
[----:B------:R-:W-:Y:S02]  /*31d0*/  F2FP.SATFINITE.E4M3.F32.PACK_AB_MERGE_C R143, R50, R3, R70 ;  /* 0x00000003328f723e */ /* 0x000fe40004807046 */
        /* <DEDUP_REMOVED lines=14> */
[----:B------:R-:W-:Y:S01]  /*32c0*/  MUFU.EX2 R60, R60 ;  /* 0x0000003c003c7308 */ /* 0x000fe20000000800 */
[----:B--2---:R-:W-:-:S07]  /*32d0*/  FADD.FTZ R4, R78, R9 ;  /* 0x000000094e047221 */ /* 0x004fce0000010000 */
[----:B------:R-:W1:Y:S01]  /*32e0*/  MUFU.EX2 R61, R61 ;  /* 0x0000003d003d7308 */ /* 0x000e620000000800 */
[C---:B0-----:R-:W-:Y:S01]  /*32f0*/  F2FP.SATFINITE.E4M3.F32.PACK_AB_MERGE_C R78, R79.reuse, R78, RZ ;  /* 0x0000004e4f4e723e */ /* 0x041fe200048070ff */
[----:B------:R-:W-:-:S03]  /*3300*/  FADD.FTZ R79, R79, R4 ;  /* 0x000000044f4f7221 */ /* 0x000fc60000010000 */
[----:B------:R-:W-:-:S03]  /*3310*/  F2FP.SATFINITE.E4M3.F32.PACK_AB_MERGE_C R137, R6, R51, R78 ;  /* 0x000000330689723e */ /* 0x000fc6000480704e */
[----:B------:R-:W0:Y:S08]  /*3320*/  MUFU.EX2 R56, R56 ;  /* 0x0000003800387308 */ /* 0x000e300000000800 */
[----:B------:R-:W2:Y:S01]  /*3330*/  MUFU.EX2 R82, R82 ;  /* 0x0000005200527308 */ /* 0x000ea20000000800 */
[----:B-1----:R-:W-:-:S07]  /*3340*/  F2FP.SATFINITE.E4M3.F32.PACK_AB_MERGE_C R9, R61, R60, RZ ;  /* 0x0000003c3d09723e */ /* 0x002fce00048070ff */
[----:B------:R-:W1:Y:S01]  /*3350*/  MUFU.EX2 R57, R57 ;  /* 0x0000003900397308 */ /* 0x000e620000000800 */
[----:B0-----:R-:W-:-:S07]  /*3360*/  FADD.FTZ R4, R56, R53 ;  /* 0x0000003538047221 */ /* 0x001fce0000010000 */
[----:B------:R-:W0:Y:S01]  /*3370*/  MUFU.EX2 R83, R83 ;  /* 0x0000005300537308 */ /* 0x000e220000000800 */
[----:B--2---:R-:W-:-:S07]  /*3380*/  FADD.FTZ R8, R82, R79 ;  /* 0x0000004f52087221 */ /* 0x004fce0000010000 */
[----:B------:R-:W-:Y:S01]  /*3390*/  MUFU.EX2 R86, R86 ;  /* 0x0000005600567308 */ /* 0x000fe20000000800 */
[C---:B-1----:R-:W-:Y:S01]  /*33a0*/  F2FP.SATFINITE.E4M3.F32.PACK_AB_MERGE_C R138, R57.reuse, R56, R9 ;  /* 0x00000038398a723e */ /* 0x042fe20004807009 */
[----:B------:R-:W-:-:S04]  /*33b0*/  FADD.FTZ R57, R57, R4 ;  /* 0x0000000439397221 */ /* 0x000fc80000010000 */
[----:B------:R-:W-:Y:S02]  /*33c0*/  FADD.FTZ R4, R60, R57 ;  /* 0x000000393c047221 */ /* 0x000fe40000010000 */
[----:B------:R-:W1:Y:S01]  /*33d0*/  MUFU.EX2 R7, R64 ;  /* 0x0000004000077308 */ /* 0x000e620000000800 */
[----:B0-----:R-:W-:-:S01]  /*33e0*/  FADD.FTZ R9, R83, R8 ;  /* 0x0000000853097221 */ /* 0x001fc20000010000 */
[----:B------:R-:W-:Y:S01]  /*33f0*/  FADD.FTZ R4, R61, R4 ;  /* 0x000000043d047221 */ /* 0x000fe20000010000 */
[----:B-1----:R-:W-:Y:S02]  /*3400*/  F2FP.SATFINITE.E4M3.F32.PACK_AB_MERGE_C R3, R7, R86, RZ ;  /* 0x000000560703723e */ /* 0x002fe400048070ff */
[----:B------:R-:W-:Y:S02]  /*3410*/  FADD.FTZ R86, R86, R9 ;  /* 0x0000000956567221 */ /* 0x000fe40000010000 */
[----:B------:R-:W-:Y:S02]  /*3420*/  F2FP.SATFINITE.E4M3.F32.PACK_AB_MERGE_C R139, R83, R82, R3 ;  /* 0x00000052538b723e */ /* 0x000fe40004807003 */
[----:B------:R-:W-:Y:S01]  /*3430*/  FADD.FTZ R3, R7, R86 ;  /* 0x0000005607037221 */ /* 0x000fe20000010000 */
        /* <DEDUP_REMOVED lines=30> */
.L_x_8480:
[----:B------:R-:W-:-:S04]  /*3620*/  UISETP.NE.AND UP0, UPT, UR18, 0x1, UPT ;  /* 0x000000011200788c */ /* 0x000fc8000bf05270 */
[----:B------:R-:W-:-:S04]  /*3630*/  USEL UR37, URZ, 0x1, UP0 ;  /* 0x000000013f257887 */ /* 0x000fc80008000000 */
[----:B------:R-:W-:Y:S01]  /*3640*/  ULOP3.LUT UR37, UR17, UR37, URZ, 0x3c, !UPT ;  /* 0x0000002511257292 */ /* 0x000fe2000f8e3c3f */
[----:B------:R-:W-:Y:S11]  /*3650*/  @!P0 BRA `(.L_x_8471) ;  /* 0x0000000000048947 */ /* 0x000ff60003800000 */
[----:B------:R-:W-:Y:S01]  /*3660*/  BPT.TRAP 0x1 ;  /* 0x000000040000795c */ /* 0x000fe20000300000 */
.L_x_8471:
        /* <DEDUP_REMOVED lines=9> */
.L_x_8472:
[----:B-1----:R-:W-:Y:S05]  /*3700*/  @P1 BRA `(.L_x_8473) ;  /* 0x0000000000081947 */ /* 0x002fea0003800000 */
[----:B------:R-:W1:Y:S02]  /*3710*/  SYNCS.PHASECHK.TRANS64.TRYWAIT P1, [UR19+0x19c30], R0 ;  /* 0x019c3000ff0075a7 */ /* 0x000e640008020153 */
[----:B-1----:R-:W-:Y:S05]  /*3720*/  @!P1 BRA `(.L_x_8474) ;  /* 0x0000007000309947 */ /* 0x002fea0003800000 */
.L_x_8473:
[----:B------:R-:W-:Y:S01]  /*3730*/  UIMAD UR14, UR38, 0x300, UR16 ;  /* 0x00000300260e78a4 */ /* 0x000fe2000f8e0210 */
[----:B------:R-:W-:Y:S01]  /*3740*/  WARPGROUP.ARRIVE ;  /* 0x00000000000079c5 */ /* 0x000fe20000000000 */
[----:B------:R-:W-:Y:S01]  /*3750*/  UMOV UR15, 0xc0000010 ;  /* 0xc0000010000f7882 */ /* 0x000fe20000000000 */
[----:B------:R-:W-:Y:S01]  /*3760*/  UMOV UR7, 0xc0000010 ;  /* 0xc000001000077882 */ /* 0x000fe20000000000 */
[----:B------:R-:W-:Y:S02]  /*3770*/  UIADD3 UR6, UR14, 0x100, URZ ;  /* 0x000001000e067890 */ /* 0x000fe4000fffe03f */
[----:B------:R-:W-:Y:S01]  /*3780*/  UIADD3 UR10, UR14, 0x200, URZ ;  /* 0x000002000e0a7890 */ /* 0x000fe2000fffe03f */
[----:B------:R-:W-:Y:S02]  /*3790*/  UMOV UR11, 0xc0000010 ;  /* 0xc0000010000b7882 */ /* 0x000fe40000000000 */
[----:B------:R-:W-:Y:S03]  /*37a0*/  QGMMA.64x128x32.F32.E4M3.E4M3 R24, gdesc[UR12], RZ, !UPT, gsb0 ;  /* 0x01e000000c1879f3 */ /* 0x000fe6000c0008ff */
[----:B------:R-:W-:-:S02]  /*37b0*/  WARPGROUP.DEPBAR.LE gsb0, 0x0 ;  /* 0x00008000000079c5 */ /* 0x000fc40000010000 */
[----:B------:R-:W-:-:S07]  /*37c0*/  WARPGROUP.ARRIVE ;  /* 0x00000000000079c5 */ /* 0x000fce0000000000 */
[----:B------:R-:W-:Y:S03]  /*37d0*/  QGMMA.64x128x32.F32.E4M3.E4M3 R24, gdesc[UR4], R24, gsb0 ;  /* 0x01e00000041879f3 */ /* 0x000fe60008000818 */
[----:B------:R-:W-:Y:S02]  /*37e0*/  WARPGROUP.DEPBAR.LE gsb0, 0x0 ;  /* 0x00008000000079c5 */ /* 0x000fe40000010000 */
[----:B------:R-:W-:-:S07]  /*37f0*/  WARPGROUP.ARRIVE ;  /* 0x00000000000079c5 */ /* 0x000fce0000000000 */
[----:B------:R-:W-:Y:S03]  /*3800*/  QGMMA.64x128x32.F32.E4M3.E4M3 R24, gdesc[UR8], R24, gsb0 ;  /* 0x01e00000081879f3 */ /* 0x000fe60008000818 */
[----:B------:R-:W-:Y:S02]  /*3810*/  WARPGROUP.DEPBAR.LE gsb0, 0x0 ;  /* 0x00008000000079c5 */ /* 0x000fe40000010000 */
[----:B------:R-:W-:Y:S05]  /*3820*/  @!P0 BRA `(.L_x_8475) ;  /* 0x0000000000048947 */ /* 0x000fea0003800000 */
[----:B------:R-:W-:Y:S01]  /*3830*/  BPT.TRAP 0x1 ;  /* 0x000000040000795c */ /* 0x000fe20000300000 */
.L_x_8475:
[----:B------:R-:W-:Y:S01]  /*3840*/  ULEA UR11, UR18, UR43, 0x3 ;  /* 0x0000002b120b7291 */ /* 0x000fe2000f8e183f */
[----:B01----:R-:W-:-:S05]  /*3850*/  IMAD.U32 R0, RZ, RZ, UR17 ;  /* 0x00000011ff007e24 */ /* 0x003fca000f8e00ff */
[----:B------:R-:W-:-:S04]  /*3860*/  SHF.L.U32 R0, R0, 0x1f, RZ ;  /* 0x0000001f00007819 */ /* 0x000fc800000006ff */
[----:B------:R0:W1:Y:S01]  /*3870*/  SYNCS.PHASECHK.TRANS64.TRYWAIT P1, [UR11+0x19c50], R0 ;  /* 0x019c5000ff0075a7 */ /* 0x000062000802014b */
[----:B------:R-:W-:Y:S05]  /*3880*/  @!P0 BRA `(.L_x_8476) ;  /* 0x0000000000048947 */ /* 0x000fea0003800000 */
[----:B------:R-:W-:Y:S01]  /*3890*/  BPT.TRAP 0x1 ;  /* 0x000000040000795c */ /* 0x000fe20000300000 */
.L_x_8476:
[----:B-1----:R-:W-:Y:S05]  /*38a0*/  @P1 BRA `(.L_x_8477) ;  /* 0x0000000000081947 */ /* 0x002fea0003800000 */
[----:B------:R-:W1:Y:S02]  /*38b0*/  SYNCS.PHASECHK.TRANS64.TRYWAIT P1, [UR11+0x19c50], R0 ;  /* 0x019c5000ff0075a7 */ /* 0x000e64000802014b */
[----:B-1----:R-:W-:Y:S05]  /*38c0*/  @!P1 BRA `(.L_x_8478) ;  /* 0x0000006c00e09947 */ /* 0x002fea0003800000 */
.L_x_8477:
[----:B------:R-:W-:Y:S01]  /*38d0*/  UIADD3 UR6, UR43, 0x3000, URZ ;  /* 0x000030002b067890 */ /* 0x000fe2000fffe03f */
[----:B------:R-:W-:Y:S01]  /*38e0*/  WARPGROUP.ARRIVE ;  /* 0x00000000000079c5 */ /* 0x000fe20000000000 */
[----:B------:R-:W-:Y:S01]  /*38f0*/  UMOV UR7, 0x40000040 ;  /* 0x4000004000077882 */ /* 0x000fe20000000000 */
[----:B01----:R-:W-:Y:S01]  /*3900*/  FMNMX.FTZ R0, R24, R7, !PT ;  /* 0x0000000718007209 */ /* 0x003fe20007810000 */
[----:B------:R-:W-:Y:S01]  /*3910*/  USHF.R.U32.HI UR6, URZ, 0x4, UR6 ;  /* 0x000000043f067899 */ /* 0x000fe20008011606 */
[----:B------:R-:W-:Y:S02]  /*3920*/  FMNMX.FTZ R8, R26, R6, !PT ;  /* 0x000000061a087209 */ /* 0x000fe40007810000 */
[----:B------:R-:W-:Y:S01]  /*3930*/  FMNMX.FTZ R5, R25, R0, !PT ;  /* 0x0000000019057209 */ /* 0x000fe20007810000 */
[----:B------:R-:W-:Y:S01]  /*3940*/  ULOP3.LUT UR6, UR6, 0x3fff, URZ, 0xc0, !UPT ;  /* 0x00003fff06067892 */ /* 0x000fe2000f8ec03f */
[----:B------:R-:W-:Y:S02]  /*3950*/  FMNMX.FTZ R9, R27, R8, !PT ;  /* 0x000000081b097209 */ /* 0x000fe40007810000 */
        /* <DEDUP_REMOVED lines=10> */
[----:B------:R-:W-:Y:S01]  /*3a00*/  QGMMA.64x96x32.F32.E4M3.E4M3 R88, R148, gdesc[UR4], R88, gsb0 ;  /* 0x0160000494587df3 */ /* 0x000fe20008000858 */
        /* <DEDUP_REMOVED lines=56> */
[----:B------:R-:W-:Y:S02]  /*3d90*/  WARPGROUP.DEPBAR.LE gsb0, 0x0 ;  /* 0x00008000000079c5 */ /* 0x000fe40000010000 */
[----:B------:R-:W-:Y:S01]  /*3da0*/  WARPGROUP.ARRIVE ;  /* 0x00000000000079c5 */ /* 0x000fe20000000000 */
[----:B------:R-:W1:Y:S05]  /*3db0*/  SHFL.BFLY PT, R11, R8, 0x2, 0x1f ;  /* 0x0c401f00080b7f89 */ /* 0x000e6a00000e0000 */
[----:B------:R-:W2:Y:S01]  /*3dc0*/  S2R R151, SR_TID.X ;  /* 0x0000000000977919 */ /* 0x000ea20000002100 */
[----:B------:R-:W-:Y:S01]  /*3dd0*/  QGMMA.64x96x32.F32.E4M3.E4M3 R88, R144, gdesc[UR4], R88, gsb0 ;  /* 0x0160000490587df3 */ /* 0x000fe20008000858 */
[----:B------:R-:W-:Y:S01]  /*3de0*/  UIADD3 UR6, UR10, 0x4, URZ ;  /* 0x000000040a067890 */ /* 0x000fe2000fffe03f */
[----:B------:R-:W-:Y:S01]  /*3df0*/  UMOV UR7, 0x40000040 ;  /* 0x4000004000077882 */ /* 0x000fe20000000000 */
[----:B0-----:R-:W-:-:S05]  /*3e00*/  FMNMX.FTZ R9, R0, R5, !PT ;  /* 0x0000000500097209 */ /* 0x001fca0007810000 */
[----:B------:R-:W0:Y:S01]  /*3e10*/  SHFL.BFLY PT, R10, R9, 0x1, 0x1f ;  /* 0x0c201f00090a7f89 */ /* 0x000e2200000e0000 */
[----:B-1----:R-:W-:-:S05]  /*3e20*/  FMNMX.FTZ R11, R8, R11, !PT ;  /* 0x0000000b080b7209 */ /* 0x002fca0007810000 */
[----:B------:R-:W1:Y:S01]  /*3e30*/  SHFL.BFLY PT, R12, R11, 0x1, 0x1f ;  /* 0x0c201f000b0c7f89 */ /* 0x000e6200000e0000 */
[----:B--2---:R-:W-:Y:S02]  /*3e40*/  LOP3.LUT P1, RZ, R151, 0x7f, RZ, 0xc0, !PT ;  /* 0x0000007f97ff7812 */ /* 0x004fe4000782c0ff */
[----:B0-----:R-:W-:Y:S01]  /*3e50*/  FMNMX.FTZ R0, R9, R10, !PT ;  /* 0x0000000a09007209 */ /* 0x001fe20007810000 */
[----:B------:R-:W-:-:S04]  /*3e60*/  IMAD.U32 R9, RZ, RZ, UR44 ;  /* 0x0000002cff097e24 */ /* 0x000fc8000f8e00ff */
[C---:B------:R-:W-:Y:S01]  /*3e70*/  FFMA.FTZ R8, R0.reuse, R9, -8 ;  /* 0xc100000000087423 */ /* 0x040fe20000010009 */
[----:B-1----:R-:W-:Y:S01]  /*3e80*/  FMNMX.FTZ R5, R11, R12, !PT ;  /* 0x0000000c0b057209 */ /* 0x002fe20007810000 */
[----:B------:R-:W-:Y:S02]  /*3e90*/  FADD.FTZ R7, -R0, R7 ;  /* 0x0000000700077221 */ /* 0x000fe40000010100 */
[----:B------:R-:W-:-:S01]  /*3ea0*/  FFMA.FTZ R13, R32, UR44, -R8 ;  /* 0x0000002c200d7c23 */ /* 0x000fc20008010808 */
[--C-:B------:R-:W-:Y:S01]  /*3eb0*/  FFMA.FTZ R32, R49, UR44, -R8.reuse ;  /* 0x0000002c31207c23 */ /* 0x100fe20008010808 */
[----:B------:R-:W-:-:S01]  /*3ec0*/  FFMA.FTZ R49, R68, UR44, -R8 ;  /* 0x0000002c44317c23 */ /* 0x000fc20008010808 */
[----:B------:R-:W-:Y:S02]  /*3ed0*/  IMAD.U32 R68, RZ, RZ, UR44 ;  /* 0x0000002cff447e24 */ /* 0x000fe4000f8e00ff */
[----:B------:R-:W-:-:S01]  /*3ee0*/  FADD.FTZ R6, -R5, R6 ;  /* 0x0000000605067221 */ /* 0x000fc20000010100 */
[--C-:B------:R-:W-:Y:S01]  /*3ef0*/  FFMA.FTZ R14, R33, UR44, -R8.reuse ;  /* 0x0000002c210e7c23 */ /* 0x100fe20008010808 */
[----:B------:R-:W-:-:S01]  /*3f00*/  FFMA.FTZ R33, R52, UR44, -R8 ;  /* 0x0000002c34217c23 */ /* 0x000fc20008010808 */
[----:B------:R-:W-:Y:S01]  /*3f10*/  FFMA.FTZ R68, R5, R68, -8 ;  /* 0xc100000005447423 */ /* 0x000fe20000010044 */
[----:B------:R-:W-:Y:S01]  /*3f20*/  FMUL.FTZ R7, R7, UR44 ;  /* 0x0000002c07077c20 */ /* 0x000fe20008410000 */
[--C-:B------:R-:W-:Y:S01]  /*3f30*/  FFMA.FTZ R10, R24, UR44, -R8.reuse ;  /* 0x0000002c180a7c23 */ /* 0x100fe20008010808 */
[----:B------:R-:W-:-:S01]  /*3f40*/  FFMA.FTZ R52, R69, UR44, -R8 ;  /* 0x0000002c45347c23 */ /* 0x000fc20008010808 */
[----:B------:R-:W-:Y:S01]  /*3f50*/  FMUL.FTZ R6, R6, UR44 ;  /* 0x0000002c06067c20 */ /* 0x000fe20008410000 */
[----:B------:R-:W-:-:S01]  /*3f60*/  FFMA.FTZ R69, R26, UR44, -R68 ;  /* 0x0000002c1a457c23 */ /* 0x000fc20008010844 */
[----:B------:R-:W-:Y:S01]  /*3f70*/  FFMA.FTZ R9, R25, UR44, -R8 ;  /* 0x0000002c19097c23 */ /* 0x000fe20008010808 */
[----:B------:R-:W-:-:S01]  /*3f80*/  FFMA.FTZ R26, R27, UR44, -R68 ;  /* 0x0000002c1b1a7c23 */ /* 0x000fc20008010844 */
        /* <DEDUP_REMOVED lines=42> */
[----:B------:R-:W-:Y:S01]  /*4230*/  FFMA.FTZ R45, R64, UR44, -R8 ;  /* 0x0000002c402d7c23 */ /* 0x000fe20008010808 */
[----:B------:R-:W-:-:S02]  /*4240*/  WARPGROUP.DEPBAR.LE gsb0, 0x0 ;  /* 0x00008000000079c5 */ /* 0x000fc40000010000 */
[----:B------:R-:W-:Y:S01]  /*4250*/  WARPGROUP.ARRIVE ;  /* 0x00000000000079c5 */ /* 0x000fe20000000000 */
[----:B------:R-:W-:-:S01]  /*4260*/  FFMA.FTZ R48, R65, UR44, -R8 ;  /* 0x0000002c41307c23 */ /* 0x000fc20008010808 */
[----:B------:R-:W-:Y:S01]  /*4270*/  FFMA.FTZ R57, R76, UR44, -R8 ;  /* 0x0000002c4c397c23 */ /* 0x000fe20008010808 */
[----:B------:R-:W1:Y:S01]  /*4280*/  MUFU.EX2 R11, R11 ;  /* 0x0000000b000b7308 */ /* 0x000e620000000800 */
[----:B0-----:R-:W-:-:S01]  /*4290*/  FADD.FTZ R4, R9, R4 ;  /* 0x0000000409047221 */ /* 0x001fc20000010000 */
[--C-:B------:R-:W-:Y:S01]  /*42a0*/  FFMA.FTZ R60, R77, UR44, -R8.reuse ;  /* 0x0000002c4d3c7c23 */ /* 0x100fe20008010808 */
[----:B------:R-:W-:Y:S01]  /*42b0*/  QGMMA.64x96x32.F32.E4M3.E4M3 R88, R140, gdesc[UR4], R88, gsb0 ;  /* 0x016000048c587df3 */ /* 0x000fe20008000858 */
[----:B------:R-:W-:Y:S01]  /*42c0*/  UIADD3 UR6, UR10, 0x6, URZ ;  /* 0x000000060a067890 */ /* 0x000fe2000fffe03f */
[--C-:B------:R-:W-:Y:S01]  /*42d0*/  FFMA.FTZ R61, R80, UR44, -R8.reuse ;  /* 0x0000002c503d7c23 */ /* 0x100fe20008010808 */
[----:B------:R-:W-:Y:S01]  /*42e0*/  UMOV UR7, 0x40000040 ;  /* 0x4000004000077882 */ /* 0x000fe20000000000 */
[----:B------:R-:W-:Y:S01]  /*42f0*/  FFMA.FTZ R64, R81, UR44, -R8 ;  /* 0x0000002c51407c23 */ /* 0x000fe20008010808 */
[----:B------:R-:W0:Y:S01]  /*4300*/  MUFU.EX2 R27, R27 ;  /* 0x0000001b001b7308 */ /* 0x000e220000000800 */
[----:B--2---:R-:W-:-:S01]  /*4310*/  FADD.FTZ R72, R26, R3 ;  /* 0x000000031a487221 */ /* 0x004fc20000010000 */
[--C-:B------:R-:W-:Y:S01]  /*4320*/  FFMA.FTZ R65, R84, UR44, -R8.reuse ;  /* 0x0000002c54417c23 */ /* 0x100fe20008010808 */
[----:B------:R-:W-:-:S05]  /*4330*/  FFMA.FTZ R8, R85, UR44, -R8 ;  /* 0x0000002c55087c23 */ /* 0x000fca0008010808 */
        /* <DEDUP_REMOVED lines=26> */
[--C-:B------:R-:W-:Y:S01]  /*44e0*/  FFMA.FTZ R67, R70, UR44, -R68.reuse ;  /* 0x0000002c46437c23 */ /* 0x100fe20008010844 */
[----:B------:R-:W-:-:S05]  /*44f0*/  FFMA.FTZ R70, R71, UR44, -R68 ;  /* 0x0000002c47467c23 */ /* 0x000fca0008010844 */
[----:B------:R-:W2:Y:S01]  /*4500*/  MUFU.EX2 R24, R24 ;  /* 0x0000001800187308 */ /* 0x000ea20000000800 */
[----:B------:R-:W-:Y:S02]  /*4510*/  WARPGROUP.DEPBAR.LE gsb0, 0x0 ;  /* 0x00008000000079c5 */ /* 0x000fe40000010000 */
[----:B------:R-:W-:Y:S01]  /*4520*/  WARPGROUP.ARRIVE ;  /* 0x00000000000079c5 */ /* 0x000fe20000000000 */
[----:B-1----:R-:W-:-:S04]  /*4530*/  FADD.FTZ R3, R21, R4 ;  /* 0x0000000415037221 */ /* 0x002fc80000010000 */
[----:B------:R-:W1:Y:S01]  /*4540*/  MUFU.EX2 R42, R42 ;  /* 0x0000002a002a7308 */ /* 0x000e620000000800 */
[----:B------:R-:W-:Y:S01]  /*4550*/  QGMMA.64x96x32.F32.E4M3.E4M3 R88, R136, gdesc[UR4], R88, gsb0 ;  /* 0x0160000488587df3 */ /* 0x000fe20008000858 */
        /* <DEDUP_REMOVED lines=29> */
[----:B------:R-:W-:-:S06]  /*4730*/  WARPGROUP.DEPBAR.LE gsb0, 0x0 ;  /* 0x00008000000079c5 */ /* 0x000fcc0000010000 */
        /* <DEDUP_REMOVED lines=36> */
[----:B------:R-:W-:-:S04]  /*4980*/  IMAD.U32 R3, RZ, RZ, UR19 ;  /* 0x00000013ff037e24 */ /* 0x000fc8000f8e00ff */
[----:B------:R-:W-:Y:S02]  /*4990*/  @!P1 VIADD R3, R3, 0x19c40 ;  /* 0x00019c4003039836 */ /* 0x000fe40000000000 */
[----:B------:R-:W1:Y:S01]  /*49a0*/  MUFU.EX2 R71, R71 ;  /* 0x0000004700477308 */ /* 0x000e620000000800 */
[----:B0-----:R-:W-:-:S01]  /*49b0*/  FADD.FTZ R78, R70, R77 ;  /* 0x0000004d464e7221 */ /* 0x001fc20000010000 */
[--C-:B------:R-:W-:Y:S01]  /*49c0*/  FFMA.FTZ R77, R86, UR44, -R68.reuse ;  /* 0x0000002c564d7c23 */ /* 0x100fe20008010844 */
[----:B------:R-:W-:-:S01]  /*49d0*/  FFMA.FTZ R68, R87, UR44, -R68 ;  /* 0x0000002c57447c23 */ /* 0x000fc20008010844 */
[----:B------:R-:W-:-:S04]  /*49e0*/  @!P1 PRMT R3, RZ, 0x654, R3 ;  /* 0x00000654ff039816 */ /* 0x000fc80000000003 */
[----:B------:R-:W0:Y:S01]  /*49f0*/  MUFU.EX2 R56, R56 ;  /* 0x0000003800387308 */ /* 0x000e220000000800 */
[----:B--2---:R-:W-:-:S01]  /*4a00*/  FADD.FTZ R79, R53, R4 ;  /* 0x00000004354f7221 */ /* 0x004fc20000010000 */
[----:B------:R2:W-:Y:S06]  /*4a10*/  @!P1 SYNCS.ARRIVE.TRANS64.RED.A1T0 RZ, [R3+URZ], RZ ;  /* 0x000000ff03ff99a7 */ /* 0x0005ec000810043f */
[----:B------:R-:W3:Y:S01]  /*4a20*/  MUFU.EX2 R72, R72 ;  /* 0x0000004800487308 */ /* 0x000ee20000000800 */
[----:B-1----:R-:W-:-:S07]  /*4a30*/  FADD.FTZ R81, R71, R78 ;  /* 0x0000004e47517221 */ /* 0x002fce0000010000 */
[----:B------:R-:W1:Y:S01]  /*4a40*/  MUFU.EX2 R57, R57 ;  /* 0x0000003900397308 */ /* 0x000e620000000800 */
[----:B0-----:R-:W-:-:S07]  /*4a50*/  FADD.FTZ R4, R56, R79 ;  /* 0x0000004f38047221 */ /* 0x001fce0000010000 */
[----:B------:R-:W0:Y:S01]  /*4a60*/  MUFU.EX2 R73, R73 ;  /* 0x0000004900497308 */ /* 0x000e220000000800 */
[----:B---3--:R-:W-:-:S07]  /*4a70*/  FADD.FTZ R78, R72, R81 ;  /* 0x00000051484e7221 */ /* 0x008fce0000010000 */
[----:B------:R-:W3:Y:S01]  /*4a80*/  MUFU.EX2 R60, R60 ;  /* 0x0000003c003c7308 */ /* 0x000ee20000000800 */
[----:B-1----:R-:W-:-:S07]  /*4a90*/  FADD.FTZ R79, R57, R4 ;  /* 0x00000004394f7221 */ /* 0x002fce0000010000 */
[----:B------:R-:W1:Y:S01]  /*4aa0*/  MUFU.EX2 R74, R74 ;  /* 0x0000004a004a7308 */ /* 0x000e620000000800 */
[----:B0-----:R-:W-:-:S07]  /*4ab0*/  FADD.FTZ R81, R73, R78 ;  /* 0x0000004e49517221 */ /* 0x001fce0000010000 */
[----:B------:R-:W2:Y:S01]  /*4ac0*/  MUFU.EX2 R61, R61 ;  /* 0x0000003d003d7308 */ /* 0x000ea20000000800 */
[----:B---3--:R-:W-:-:S07]  /*4ad0*/  FADD.FTZ R4, R60, R79 ;  /* 0x0000004f3c047221 */ /* 0x008fce0000010000 */
        /* <DEDUP_REMOVED lines=18> */
.L_x_8479:
[----:B------:R-:W-:Y:S01]  /*4c00*/  UIADD3 UR6, UR11, 0x19c60, URZ ;  /* 0x00019c600b067890 */ /* 0x000fe2000fffe03f */
[----:B------:R-:W-:Y:S01]  /*4c10*/  ISETP.LT.AND P1, PT, RZ, UR47, PT ;  /* 0x0000002fff007c0c */ /* 0x000fe2000bf21270 */
[----:B------:R-:W-:Y:S01]  /*4c20*/  UIADD3 UR7, UR47, -0x1, URZ ;  /* 0xffffffff2f077890 */ /* 0x000fe2000fffe03f */
[----:B------:R-:W-:Y:S01]  /*4c30*/  F2FP.SATFINITE.E4M3.F32.PACK_AB_MERGE_C R11, R12, R11, RZ ;  /* 0x0000000b0c0b723e */ /* 0x000fe200048070ff */
[----:B------:R-:W-:Y:S01]  /*4c40*/  UPRMT UR6, UR41, 0x654, UR6 ;  /* 0x0000065429067896 */ /* 0x000fe20008000006 */
[----:B------:R-:W-:Y:S01]  /*4c50*/  F2FP.SATFINITE.E4M3.F32.PACK_AB_MERGE_C R27, R30, R27, RZ ;  /* 0x0000001b1e1b723e */ /* 0x000fe200048070ff */
[----:B------:R-:W-:Y:S01]  /*4c60*/  UMOV UR17, UR37 ;  /* 0x0000002500117c82 */ /* 0x000fe20008000000 */
[----:B------:R-:W-:Y:S01]  /*4c70*/  F2FP.SATFINITE.E4M3.F32.PACK_AB_MERGE_C R15, R20, R15, RZ ;  /* 0x0000000f140f723e */ /* 0x000fe200048070ff */
[----:B------:R-:W-:Y:S01]  /*4c80*/  UMOV UR18, UR38 ;  /* 0x0000002600127c82 */ /* 0x000fe20008000000 */
[----:B------:R-:W-:Y:S01]  /*4c90*/  F2FP.SATFINITE.E4M3.F32.PACK_AB_MERGE_C R35, R38, R35, RZ ;  /* 0x000000232623723e */ /* 0x000fe200048070ff */
[----:B------:R-:W-:Y:S01]  /*4ca0*/  UMOV UR47, UR7 ;  /* 0x00000007002f7c82 */ /* 0x000fe20008000000 */
        /* <DEDUP_REMOVED lines=80> */
.L_x_8470:
[----:B------:R-:W-:Y:S06]  /*51b0*/  BAR.ARV 0x8, 0x200 ;  /* 0x0208000000007b1d */ /* 0x000fec0000002000 */
[----:B------:R-:W-:Y:S05]  /*51c0*/  @!P0 BRA `(.L_x_8481) ;  /* 0x0000000000048947 */ /* 0x000fea0003800000 */
[----:B------:R-:W-:Y:S01]  /*51d0*/  BPT.TRAP 0x1 ;  /* 0x000000040000795c */ /* 0x000fe20000300000 */
.L_x_8481:
[----:B------:R-:W-:Y:S01]  /*51e0*/  ULEA UR4, UR38, UR43, 0x3 ;  /* 0x0000002b26047291 */ /* 0x000fe2000f8e183f */
[----:B------:R-:W-:-:S05]  /*51f0*/  IMAD.U32 R6, RZ, RZ, UR37 ;  /* 0x00000025ff067e24 */ /* 0x000fca000f8e00ff */
[----:B------:R-:W-:-:S04]  /*5200*/  SHF.L.U32 R6, R6, 0x1f, RZ ;  /* 0x0000001f06067819 */ /* 0x000fc800000006ff */
[----:B------:R0:W1:Y:S01]  /*5210*/  SYNCS.PHASECHK.TRANS64.TRYWAIT P1, [UR4+0x19c50], R6 ;  /* 0x019c5006ff0075a7 */ /* 0x0000620008020144 */
[----:B------:R-:W-:Y:S05]  /*5220*/  @!P0 BRA `(.L_x_8482) ;  /* 0x0000000000048947 */ /* 0x000fea0003800000 */
[----:B------:R-:W-:Y:S01]  /*5230*/  BPT.TRAP 0x1 ;  /* 0x000000040000795c */ /* 0x000fe20000300000 */
.L_x_8482:
[----:B-1----:R-:W-:Y:S05]  /*5240*/  @P1 BRA `(.L_x_8483) ;  /* 0x0000000000081947 */ /* 0x002fea0003800000 */
[----:B------:R-:W1:Y:S02]  /*5250*/  SYNCS.PHASECHK.TRANS64.TRYWAIT P1, [UR4+0x19c50], R6 ;  /* 0x019c5006ff0075a7 */ /* 0x000e640008020144 */
[----:B-1----:R-:W-:Y:S05]  /*5260*/  @!P1 BRA `(.L_x_8484) ;  /* 0x0000005400909947 */ /* 0x002fea0003800000 */
.L_x_8483:
        /* <DEDUP_REMOVED lines=8> */
[----:B------:R-:W-:Y:S01]  /*52f0*/  ULOP3.LUT UR12, UR5, 0x10000, URZ, 0xfc, !UPT ;  /* 0x00010000050c7892 */ /* 0x000fe2000f8efc3f */
[----:B------:R-:W-:-:S04]  /*5300*/  PLOP3.LUT P1, PT, PT, PT, UP0, 0x80, 0x0 ;  /* 0x000000000000781c */ /* 0x000fc80003f2f008 */
        /* <DEDUP_REMOVED lines=8> */
[----:B------:R-:W-:Y:S02]  /*5390*/  @UP0 USHF.R.S32.HI UR7, URZ, 0x1f, UR13 ;  /* 0x0000001f3f070899 */ /* 0x000fe4000801140d */
[----:B------:R-:W-:Y:S01]  /*53a0*/  UIMAD UR5, UR38, 0x300, UR12 ;  /* 0x00000300260578a4 */ /* 0x000fe2000f8e020c */
[----:B------:R-:W-:Y:S01]  /*53b0*/  @UP0 ULDC.64 UR14, c[0x0][0x9d0] ;  /* 0x00027400000e0ab9 */ /* 0x000fe20000000a00 */
[----:B------:R-:W-:Y:S02]  /*53c0*/  @UP0 UIADD3 UR11, UR11, UR6, URZ ;  /* 0x000000060b0b0290 */ /* 0x000fe4000fffe03f */
[----:B------:R-:W-:-:S03]  /*53d0*/  @UP0 UIMAD UR12, UR7, UR14, URZ ;  /* 0x0000000e070c02a4 */ /* 0x000fc6000f8e023f */
[----:B------:R-:W-:Y:S01]  /*53e0*/  UMOV UR6, UR5 ;  /* 0x0000000500067c82 */ /* 0x000fe20008000000 */
[----:B------:R-:W-:Y:S01]  /*53f0*/  UMOV UR7, 0x40000040 ;  /* 0x4000004000077882 */ /* 0x000fe20000000000 */
[----:B------:R-:W-:Y:S01]  /*5400*/  @UP0 UIMAD UR12, UR13, UR15, UR12 ;  /* 0x0000000f0d0c02a4 */ /* 0x000fe2000f8e020c */
[----:B------:R-:W-:Y:S01]  /*5410*/  QGMMA.64x96x32.F32.E4M3.E4M3 R88, R148, gdesc[UR4], R88, gsb0 ;  /* 0x0160000494587df3 */ /* 0x000fe20008000858 */
[----:B------:R-:W-:-:S04]  /*5420*/  @UP0 UIMAD.WIDE.U32 UR10, UR13, UR14, UR10 ;  /* 0x0000000e0d0a02a5 */ /* 0x000fc8000f8e000a */
[----:B------:R-:W-:Y:S02]  /*5430*/  @UP0 UIADD3 UR6, UR11, UR12, URZ ;  /* 0x0000000c0b060290 */ /* 0x000fe4000fffe03f */
[----:B------:R-:W-:-:S04]  /*5440*/  @UP0 ULEA UR8, UP1, UR10, UR8, 0x2 ;  /* 0x000000080a080291 */ /* 0x000fc8000f82103f */
[----:B------:R-:W-:Y:S02]  /*5450*/  @UP0 ULEA.HI.X UR9, UR10, UR9, UR6, 0x2, UP1 ;  /* 0x000000090a090291 */ /* 0x000fe400088f1406 */
[----:B01----:R-:W-:-:S04]  /*5460*/  IMAD.U32 R6, RZ, RZ, UR8 ;  /* 0x00000008ff067e24 */ /* 0x003fc8000f8e00ff */
[----:B------:R-:W-:-:S05]  /*5470*/  IMAD.U32 R7, RZ, RZ, UR9 ;  /* 0x00000009ff077e24 */ /* 0x000fca000f8e00ff */
[----:B------:R0:W2:Y:S01]  /*5480*/  @P1 LDG.E R9, desc[UR52][R6.64] ;  /* 0x0000003406091981 */ /* 0x0000a2000c1e1900 */
[----:B------:R-:W-:Y:S01]  /*5490*/  UIADD3 UR6, UR5, 0x2, URZ ;  /* 0x0000000205067890 */ /* 0x000fe2000fffe03f */
[----:B------:R-:W-:Y:S01]  /*54a0*/  UMOV UR7, 0x40000040 ;  /* 0x4000004000077882 */ /* 0x000fe20000000000 */
[----:B------:R-:W-:Y:S02]  /*54b0*/  WARPGROUP.DEPBAR.LE gsb0, 0x0 ;  /* 0x00008000000079c5 */ /* 0x000fe40000010000 */
[----:B------:R-:W-:-:S06]  /*54c0*/  WARPGROUP.ARRIVE ;  /* 0x00000000000079c5 */ /* 0x000fcc0000000000 */
[----:B------:R-:W-:Y:S01]  /*54d0*/  QGMMA.64x96x32.F32.E4M3.E4M3 R88, R144, gdesc[UR4], R88, gsb0 ;  /* 0x0160000490587df3 */ /* 0x000fe20008000858 */
[----:B------:R-:W-:Y:S01]  /*54e0*/  UIADD3 UR6, UR5, 0x4, URZ ;  /* 0x0000000405067890 */ /* 0x000fe2000fffe03f */
[----:B------:R-:W-:Y:S01]  /*54f0*/  UMOV UR7, 0x40000040 ;  /* 0x4000004000077882 */ /* 0x000fe20000000000 */
[----:B------:R-:W1:Y:S04]  /*5500*/  SHFL.BFLY PT, R11, R4, 0x2, 0x1f ;  /* 0x0c401f00040b7f89 */ /* 0x000e6800000e0000 */
[----:B------:R-:W3:Y:S01]  /*5510*/  SHFL.BFLY PT, R8, R3, 0x2, 0x1f ;  /* 0x0c401f0003087f89 */ /* 0x000ee200000e0000 */
[----:B------:R-:W-:Y:S02]  /*5520*/  WARPGROUP.DEPBAR.LE gsb0, 0x0 ;  /* 0x00008000000079c5 */ /* 0x000fe40000010000 */
[----:B------:R-:W-:-:S06]  /*5530*/  WARPGROUP.ARRIVE ;  /* 0x00000000000079c5 */ /* 0x000fcc0000000000 */
[----:B------:R-:W-:Y:S01]  /*5540*/  QGMMA.64x96x32.F32.E4M3.E4M3 R88, R140, gdesc[UR4], R88, gsb0 ;  /* 0x016000048c587df3 */ /* 0x000fe20008000858 */
        /* <DEDUP_REMOVED lines=13> */
[----:B------:R-:W-:Y:S01]  /*5620*/  FSETP.NE.FTZ.AND P3, PT, R11, RZ, PT ;  /* 0x000000ff0b00720b */ /* 0x000fe20003f75000 */
[----:B------:R-:W-:Y:S02]  /*5630*/  WARPGROUP.DEPBAR.LE gsb0, 0x0 ;  /* 0x00008000000079c5 */ /* 0x000fe40000010000 */
[----:B------:R-:W-:-:S06]  /*5640*/  WARPGROUP.ARRIVE ;  /* 0x00000000000079c5 */ /* 0x000fcc0000000000 */
[----:B------:R-:W-:Y:S01]  /*5650*/  QGMMA.64x96x32.F32.E4M3.E4M3 R88, R136, gdesc[UR4], R88, gsb0 ;  /* 0x0160000488587df3 */ /* 0x000fe20008000858 */
        /* <DEDUP_REMOVED lines=21> */
.L_x_8485:
        /* <DEDUP_REMOVED lines=34> */
[----:B------:R-:W-:Y:S01]  /*59d0*/  FMUL.FTZ R57, R135, R58 ;  /* 0x0000003a87397220 */ /* 0x000fe20000410000 */
        /* <DEDUP_REMOVED lines=8> */
[-C--:B------:R-:W-:Y:S01]  /*5a60*/  FMUL.FTZ R21, R101, R56.reuse ;  /* 0x0000003865157220 */ /* 0x080fe20000410000 */
[-C--:B------:R-:W-:Y:S01]  /*5a70*/  FMUL.FTZ R24, R97, R56.reuse ;  /* 0x0000003861187220 */ /* 0x080fe20000410000 */
[----:B------:R-:W-:Y:S01]  /*5a80*/  FMUL.FTZ R43, R124, R56 ;  /* 0x000000387c2b7220 */ /* 0x000fe20000410000 */
[----:B------:R-:W-:-:S02]  /*5a90*/  IMAD.X R5, RZ, RZ, UR7, P0 ;  /* 0x00000007ff057e24 */ /* 0x000fc400080e06ff */
[-C--:B------:R-:W-:Y:S01]  /*5aa0*/  FMUL.FTZ R44, R120, R56.reuse ;  /* 0x00000038782c7220 */ /* 0x080fe20000410000 */
[-C--:B------:R-:W-:Y:S01]  /*5ab0*/  FMUL.FTZ R51, R132, R56.reuse ;  /* 0x0000003884337220 */ /* 0x080fe20000410000 */
[-C--:B------:R-:W-:Y:S01]  /*5ac0*/  FMUL.FTZ R52, R128, R56.reuse ;  /* 0x0000003880347220 */ /* 0x080fe20000410000 */
[-C--:B------:R-:W-:Y:S01]  /*5ad0*/  FMUL.FTZ R55, R133, R56.reuse ;  /* 0x0000003885377220 */ /* 0x080fe20000410000 */
[----:B------:R0:W2:Y:S01]  /*5ae0*/  LDG.E.CONSTANT R0, desc[UR52][R4.64] ;  /* 0x0000003404007981 */ /* 0x0000a2000c1e9900 */
[----:B------:R-:W-:Y:S01]  /*5af0*/  F2FP.BF16.F32.PACK_AB R6, R6, R7 ;  /* 0x000000070606723e */ /* 0x000fe200000010ff */
[----:B------:R-:W-:Y:S01]  /*5b00*/  UMOV UR6, UR43 ;  /* 0x0000002b00067c82 */ /* 0x000fe20008000000 */
[----:B-1----:R-:W-:Y:S01]  /*5b10*/  UMOV UR7, UR5 ;  /* 0x0000000500077c82 */ /* 0x002fe20008000000 */
[----:B------:R-:W-:Y:S01]  /*5b20*/  LOP3.LUT P0, R7, R59, 0x3, RZ, 0xc0, !PT ;  /* 0x000000033b077812 */ /* 0x000fe2000780c0ff */
[----:B------:R-:W-:Y:S01]  /*5b30*/  FMUL.FTZ R56, R129, R56 ;  /* 0x0000003881387220 */ /* 0x000fe20000410000 */
[----:B------:R-:W-:Y:S01]  /*5b40*/  F2FP.BF16.F32.PACK_AB R9, R9, R10 ;  /* 0x0000000a0909723e */ /* 0x000fe200000010ff */
[----:B------:R-:W1:Y:S01]  /*5b50*/  LDC R81, c[0x0][0xc38] ;  /* 0x00030e00ff517b82 */ /* 0x000e620000000800 */
[----:B------:R-:W-:Y:S01]  /*5b60*/  ISETP.EQ.OR P0, PT, R7, 0x3, !P0 ;  /* 0x000000030700780c */ /* 0x000fe20004702670 */
[----:B------:R-:W-:Y:S01]  /*5b70*/  UIADD3 UR5, -UR40, URZ, URZ ;  /* 0x0000003f28057290 */ /* 0x000fe2000fffe13f */
[----:B------:R-:W-:Y:S01]  /*5b80*/  F2FP.BF16.F32.PACK_AB R42, R41, R42 ;  /* 0x0000002a292a723e */ /* 0x000fe200000010ff */
[----:B0-----:R-:W-:Y:S01]  /*5b90*/  FMUL.FTZ R4, R94, R58 ;  /* 0x0000003a5e047220 */ /* 0x001fe20000410000 */
[----:B------:R-:W-:Y:S01]  /*5ba0*/  F2FP.BF16.F32.PACK_AB R48, R47, R48 ;  /* 0x000000302f30723e */ /* 0x000fe200000010ff */
[-C--:B------:R-:W-:Y:S01]  /*5bb0*/  FMUL.FTZ R5, R90, R58.reuse ;  /* 0x0000003a5a057220 */ /* 0x080fe20000410000 */
[----:B------:R-:W-:Y:S01]  /*5bc0*/  SEL R47, R6, R9, P0 ;  /* 0x00000009062f7207 */ /* 0x000fe20000000000 */
[----:B------:R-:W-:Y:S01]  /*5bd0*/  FMUL.FTZ R58, R131, R58 ;  /* 0x0000003a833a7220 */ /* 0x000fe20000410000 */
[----:B------:R-:W-:Y:S01]  /*5be0*/  SEL R41, R9, R6, P0 ;  /* 0x0000000609297207 */ /* 0x000fe20000000000 */
[----:B------:R-:W-:Y:S01]  /*5bf0*/  ULDC.64 UR8, c[0x0][0xb90] ;  /* 0x0002e40000087ab9 */ /* 0x000fe20000000a00 */
[----:B------:R-:W0:Y:S01]  /*5c00*/  LDC R9, c[0x0][0xbe8] ;  /* 0x0002fa00ff097b82 */ /* 0x000e220000000800 */
[----:B------:R-:W-:Y:S01]  /*5c10*/  F2FP.BF16.F32.PACK_AB R35, R35, R36 ;  /* 0x000000242323723e */ /* 0x000fe200000010ff */
[----:B------:R-:W-:Y:S01]  /*5c20*/  USHF.R.S32.HI UR14, URZ, 0x1f, UR40 ;  /* 0x0000001f3f0e7899 */ /* 0x000fe20008011428 */
[----:B------:R-:W-:Y:S01]  /*5c30*/  F2FP.BF16.F32.PACK_AB R40, R39, R40 ;  /* 0x000000282728723e */ /* 0x000fe200000010ff */
[----:B------:R-:W-:Y:S01]  /*5c40*/  ULDC.64 UR10, c[0x0][0xb98] ;  /* 0x0002e600000a7ab9 */ /* 0x000fe20000000a00 */
[----:B------:R-:W-:Y:S01]  /*5c50*/  F2FP.BF16.F32.PACK_AB R4, R4, R5 ;  /* 0x000000050404723e */ /* 0x000fe200000010ff */
[----:B------:R-:W-:Y:S01]  /*5c60*/  UIADD3 UR4, UR4, 0x19c60, URZ ;  /* 0x00019c6004047890 */ /* 0x000fe2000fffe03f */
[----:B------:R-:W-:-:S02]  /*5c70*/  F2FP.BF16.F32.PACK_AB R5, R37, R38 ;  /* 0x000000262505723e */ /* 0x000fc400000010ff */
[----:B------:R-:W-:Y:S01]  /*5c80*/  F2FP.BF16.F32.PACK_AB R58, R57, R58 ;  /* 0x0000003a393a723e */ /* 0x000fe200000010ff */
[----:B------:R-:W-:Y:S01]  /*5c90*/  UPRMT UR4, UR41, 0x654, UR4 ;  /* 0x0000065429047896 */ /* 0x000fe20008000004 */
[----:B------:R-:W-:Y:S01]  /*5ca0*/  F2FP.BF16.F32.PACK_AB R10, R33, R34 ;  /* 0x00000022210a723e */ /* 0x000fe200000010ff */
[----:B------:R-:W-:Y:S01]  /*5cb0*/  IMAD.U32 R34, RZ, RZ, UR6 ;  /* 0x00000006ff227e24 */ /* 0x000fe2000f8e00ff */
[----:B------:R-:W-:Y:S01]  /*5cc0*/  SEL R57, R35, R40, P0 ;  /* 0x0000002823397207 */ /* 0x000fe20000000000 */
[----:B------:R-:W-:Y:S01]  /*5cd0*/  ULDC UR6, c[0x0][0xc44] ;  /* 0x0003110000067ab9 */ /* 0x000fe20000000800 */
[----:B------:R-:W-:Y:S01]  /*5ce0*/  SEL R38, R40, R35, P0 ;  /* 0x0000002328267207 */ /* 0x000fe20000000000 */
[----:B------:R-:W-:Y:S01]  /*5cf0*/  IMAD.U32 R35, RZ, RZ, UR7 ;  /* 0x00000007ff237e24 */ /* 0x000fe2000f8e00ff */
[----:B------:R-:W-:Y:S01]  /*5d00*/  F2FP.BF16.F32.PACK_AB R29, R29, R30 ;  /* 0x0000001e1d1d723e */ /* 0x000fe200000010ff */
[----:B------:R-:W-:Y:S01]  /*5d10*/  UIMAD UR13, UR6, UR5, UR39 ;  /* 0x00000005060d72a4 */ /* 0x000fe2000f8e0227 */
[----:B------:R-:W-:Y:S01]  /*5d20*/  F2FP.BF16.F32.PACK_AB R32, R31, R32 ;  /* 0x000000201f20723e */ /* 0x000fe200000010ff */
[----:B------:R-:W-:Y:S01]  /*5d30*/  IMAD.WIDE R30, R154, 0x2, R34 ;  /* 0x000000029a1e7825 */ /* 0x000fe200078e0222 */
[----:B------:R-:W-:Y:S01]  /*5d40*/  F2FP.BF16.F32.PACK_AB R27, R27, R28 ;  /* 0x0000001c1b1b723e */ /* 0x000fe200000010ff */
[----:B------:R-:W-:Y:S01]  /*5d50*/  USHF.R.S32.HI UR12, URZ, 0x1f, UR13 ;  /* 0x0000001f3f0c7899 */ /* 0x000fe2000801140d */
[----:B------:R-:W-:Y:S01]  /*5d60*/  F2FP.BF16.F32.PACK_AB R56, R55, R56 ;  /* 0x000000383738723e */ /* 0x000fe200000010ff */
[----:B------:R-:W-:Y:S01]  /*5d70*/  UIMAD.WIDE.U32 UR6, UR13, UR8, URZ ;  /* 0x000000080d0672a5 */ /* 0x000fe2000f8e003f */
[----:B------:R-:W-:Y:S01]  /*5d80*/  SEL R55, R27, R32, P0 ;  /* 0x000000201b377207 */ /* 0x000fe20000000000 */
[----:B------:R-:W-:Y:S01]  /*5d90*/  UIMAD UR5, UR12, UR8, URZ ;  /* 0x000000080c0572a4 */ /* 0x000fe2000f8e023f */
[----:B------:R-:W-:Y:S01]  /*5da0*/  SEL R37, R32, R27, P0 ;  /* 0x0000001b20257207 */ /* 0x000fe20000000000 */
[----:B------:R-:W-:Y:S01]  /*5db0*/  UIMAD UR8, UR14, UR10, URZ ;  /* 0x0000000a0e0872a4 */ /* 0x000fe2000f8e023f */
[----:B------:R-:W-:Y:S01]  /*5dc0*/  IADD3 R27, P2, R30, 0x6000, RZ ;  /* 0x000060001e1b7810 */ /* 0x000fe20007f5e0ff */
[----:B------:R-:W-:Y:S01]  /*5dd0*/  UIMAD UR5, UR13, UR9, UR5 ;  /* 0x000000090d0572a4 */ /* 0x000fe2000f8e0205 */
[----:B------:R-:W-:Y:S01]  /*5de0*/  F2FP.BF16.F32.PACK_AB R26, R25, R26 ;  /* 0x0000001a191a723e */ /* 0x000fe200000010ff */
[----:B------:R-:W-:Y:S01]  /*5df0*/  UIMAD UR8, UR40, UR11, UR8 ;  /* 0x0000000b280872a4 */ /* 0x000fe2000f8e0208 */
[----:B------:R-:W-:Y:S01]  /*5e00*/  SEL R71, R5, R42, P0 ;  /* 0x0000002a05477207 */ /* 0x000fe20000000000 */
[----:B------:R-:W-:Y:S01]  /*5e10*/  UIADD3 UR7, UR7, UR5, URZ ;  /* 0x0000000507077290 */ /* 0x000fe2000fffe03f */
[----:B------:R-:W-:Y:S01]  /*5e20*/  SEL R73, R42, R5, P0 ;  /* 0x000000052a497207 */ /* 0x000fe20000000000 */
[----:B------:R-:W-:Y:S01]  /*5e30*/  IMAD R5, R19, 0x20, R2 ;  /* 0x0000002013057824 */ /* 0x000fe200078e0202 */
[----:B------:R-:W-:Y:S01]  /*5e40*/  IADD3 R25, P3, R30, 0x3020, RZ ;  /* 0x000030201e197810 */ /* 0x000fe20007f7e0ff */
[----:B------:R-:W-:Y:S01]  /*5e50*/  UIMAD.WIDE.U32 UR6, UR40, UR10, UR6 ;  /* 0x0000000a280672a5 */ /* 0x000fe2000f8e0006 */
[----:B------:R-:W-:Y:S01]  /*5e60*/  F2FP.BF16.F32.PACK_AB R11, R11, R12 ;  /* 0x0000000c0b0b723e */ /* 0x000fe200000010ff */
[----:B------:R-:W-:Y:S01]  /*5e70*/  IMAD.WIDE R34, R5, 0x2, R34 ;  /* 0x0000000205227825 */ /* 0x000fe200078e0222 */
[----:B------:R-:W-:Y:S01]  /*5e80*/  SEL R67, R29, R10, P0 ;  /* 0x0000000a1d437207 */ /* 0x000fe20000000000 */
[----:B------:R-:W-:Y:S01]  /*5e90*/  SYNCS.ARRIVE.TRANS64.RED.A1T0 RZ, [UR4], RZ ;  /* 0x000000ffffff79a7 */ /* 0x000fe20008100404 */
[----:B------:R-:W-:Y:S01]  /*5ea0*/  SEL R69, R10, R29, P0 ;  /* 0x0000001d0a457207 */ /* 0x000fe20000000000 */
[----:B------:R-:W-:Y:S01]  /*5eb0*/  IMAD.X R29, RZ, RZ, R31, P2 ;  /* 0x000000ffff1d7224 */ /* 0x000fe200010e061f */
[----:B------:R-:W-:Y:S01]  /*5ec0*/  LOP3.LUT R12, R27, 0x180, RZ, 0xc0, !PT ;  /* 0x000001801b0c7812 */ /* 0x000fe200078ec0ff */
[----:B------:R-:W-:Y:S01]  /*5ed0*/  ULDC UR5, c[0x0][0xa88] ;  /* 0x0002a20000057ab9 */ /* 0x000fe20000000800 */
[----:B------:R-:W-:Y:S01]  /*5ee0*/  LOP3.LUT R10, R25, 0x180, RZ, 0xc0, !PT ;  /* 0x00000180190a7812 */ /* 0x000fe200078ec0ff */
[C---:B0-----:R-:W-:Y:S01]  /*5ef0*/  IMAD R66, R9.reuse, UR5, RZ ;  /* 0x0000000509427c24 */ /* 0x041fe2000f8e02ff */
[----:B------:R-:W-:-:S02]  /*5f00*/  ISETP.NE.AND P2, PT, R9, 0x1, PT ;  /* 0x000000010900780c */ /* 0x000fc40003f45270 */
[----:B------:R-:W-:Y:S02]  /*5f10*/  SHF.R.U64 R12, R12, 0x3, RZ ;  /* 0x000000030c0c7819 */ /* 0x000fe400000012ff */
[----:B------:R-:W-:Y:S02]  /*5f20*/  SHF.R.U64 R10, R10, 0x3, RZ ;  /* 0x000000030a0a7819 */ /* 0x000fe400000012ff */
[----:B------:R-:W-:Y:S02]  /*5f30*/  IADD3 R79, P6, R34, 0x7800, RZ ;  /* 0x00007800224f7810 */ /* 0x000fe40007fde0ff */
[----:B------:R-:W-:Y:S02]  /*5f40*/  LOP3.LUT R28, R12, R27, RZ, 0x3c, !PT ;  /* 0x0000001b0c1c7212 */ /* 0x000fe400078e3cff */
[----:B------:R-:W-:Y:S02]  /*5f50*/  LOP3.LUT R12, R10, R25, RZ, 0x3c, !PT ;  /* 0x000000190a0c7212 */ /* 0x000fe400078e3cff */
[----:B------:R-:W-:Y:S01]  /*5f60*/  LOP3.LUT R10, R79, 0x180, RZ, 0xc0, !PT ;  /* 0x000001804f0a7812 */ /* 0x000fe200078ec0ff */
[----:B------:R-:W0:Y:S01]  /*5f70*/  @P2 LDC R42, c[0x0][0xbec] ;  /* 0x0002fb00ff2a2b82 */ /* 0x000e220000000800 */
[----:B------:R-:W-:-:S02]  /*5f80*/  F2FP.BF16.F32.PACK_AB R15, R15, R20 ;  /* 0x000000140f0f723e */ /* 0x000fc400000010ff */
[----:B------:R-:W-:Y:S02]  /*5f90*/  SHF.R.U64 R10, R10, 0x3, RZ ;  /* 0x000000030a0a7819 */ /* 0x000fe400000012ff */
[----:B------:R-:W-:Y:S02]  /*5fa0*/  F2FP.BF16.F32.PACK_AB R24, R21, R24 ;  /* 0x000000181518723e */ /* 0x000fe400000010ff */
[----:B------:R-:W-:Y:S02]  /*5fb0*/  LOP3.LUT R10, R10, R79, RZ, 0x3c, !PT ;  /* 0x0000004f0a0a7212 */ /* 0x000fe400078e3cff */
[----:B------:R-:W3:Y:S01]  /*5fc0*/  @P2 LDC R79, c[0x0][0xbf0] ;  /* 0x0002fc00ff4f2b82 */ /* 0x000ee20000000800 */
[----:B------:R-:W-:Y:S02]  /*5fd0*/  F2FP.BF16.F32.PACK_AB R43, R43, R44 ;  /* 0x0000002c2b2b723e */ /* 0x000fe400000010ff */
[----:B------:R-:W-:Y:S02]  /*5fe0*/  IADD3 R21, P4, R30, 0x3000, RZ ;  /* 0x000030001e157810 */ /* 0x000fe40007f9e0ff */
[----:B------:R-:W-:-:S02]  /*5ff0*/  F2FP.BF16.F32.PACK_AB R13, R13, R14 ;  /* 0x0000000e0d0d723e */ /* 0x000fc400000010ff */
[----:B------:R-:W-:Y:S01]  /*6000*/  SEL R63, R15, R26, P0 ;  /* 0x0000001a0f3f7207 */ /* 0x000fe20000000000 */
[----:B------:R-:W-:Y:S01]  /*6010*/  IMAD.X R7, RZ, RZ, R31, P4 ;  /* 0x000000ffff077224 */ /* 0x000fe200020e061f */
[----:B------:R-:W-:Y:S02]  /*6020*/  SEL R65, R26, R15, P0 ;  /* 0x0000000f1a417207 */ /* 0x000fe40000000000 */
[----:B------:R-:W-:Y:S02]  /*6030*/  IADD3 R15, P1, R30, 0x6020, RZ ;  /* 0x000060201e0f7810 */ /* 0x000fe40007f3e0ff */
[----:B------:R-:W-:Y:S02]  /*6040*/  SEL R59, R43, R48, P0 ;  /* 0x000000302b3b7207 */ /* 0x000fe40000000000 */
[----:B------:R-:W-:Y:S01]  /*6050*/  SEL R39, R48, R43, P0 ;  /* 0x0000002b30277207 */ /* 0x000fe20000000000 */
[----:B------:R-:W-:Y:S01]  /*6060*/  IMAD R48, RZ, RZ, -UR39 ;  /* 0x80000027ff307e24 */ /* 0x000fe2000f8e02ff */
[----:B------:R-:W-:-:S02]  /*6070*/  LOP3.LUT R6, R21, 0x180, RZ, 0xc0, !PT ;  /* 0x0000018015067812 */ /* 0x000fc400078ec0ff */
[----:B------:R-:W-:Y:S01]  /*6080*/  F2FP.BF16.F32.PACK_AB R50, R49, R50 ;  /* 0x000000323132723e */ /* 0x000fe200000010ff */
[----:B-1----:R-:W-:Y:S01]  /*6090*/  IMAD R48, R81, R48, UR45 ;  /* 0x0000002d51307e24 */ /* 0x002fe2000f8e0230 */
[----:B------:R-:W-:Y:S02]  /*60a0*/  SEL R49, R13, R24, P0 ;  /* 0x000000180d317207 */ /* 0x000fe40000000000 */
[----:B------:R-:W-:Y:S01]  /*60b0*/  SEL R36, R24, R13, P0 ;  /* 0x0000000d18247207 */ /* 0x000fe20000000000 */
[----:B------:R-:W-:Y:S01]  /*60c0*/  IMAD.X R13, RZ, RZ, R31, P3 ;  /* 0x000000ffff0d7224 */ /* 0x000fe200018e061f */
[----:B------:R-:W-:Y:S02]  /*60d0*/  LOP3.LUT R14, R15, 0x180, RZ, 0xc0, !PT ;  /* 0x000001800f0e7812 */ /* 0x000fe400078ec0ff */
[----:B------:R-:W-:Y:S02]  /*60e0*/  F2FP.BF16.F32.PACK_AB R51, R51, R52 ;  /* 0x000000343333723e */ /* 0x000fe400000010ff */
[----:B------:R-:W-:-:S02]  /*60f0*/  SHF.R.U64 R6, R6, 0x3, RZ ;  /* 0x0000000306067819 */ /* 0x000fc400000012ff */
[----:B------:R-:W-:Y:S02]  /*6100*/  SHF.R.U64 R14, R14, 0x3, RZ ;  /* 0x000000030e0e7819 */ /* 0x000fe400000012ff */
[----:B------:R-:W-:Y:S02]  /*6110*/  SEL R43, R51, R56, P0 ;  /* 0x00000038332b7207 */ /* 0x000fe40000000000 */
[----:B------:R-:W-:Y:S02]  /*6120*/  SEL R40, R56, R51, P0 ;  /* 0x0000003338287207 */ /* 0x000fe40000000000 */
[----:B------:R-:W-:Y:S02]  /*6130*/  LOP3.LUT R6, R6, R21, RZ, 0x3c, !PT ;  /* 0x0000001506067212 */ /* 0x000fe400078e3cff */
[----:B------:R-:W-:Y:S01]  /*6140*/  MOV R72, R12 ;  /* 0x0000000c00487202 */ /* 0x000fe20000000f00 */
[----:B------:R-:W-:Y:S01]  /*6150*/  IMAD R13, R48, 0xc0, R153 ;  /* 0x000000c0300d7824 */ /* 0x000fe200078e0299 */
[----:B------:R-:W-:-:S02]  /*6160*/  SEL R51, R4, R11, P0 ;  /* 0x0000000b04337207 */ /* 0x000fc40000000000 */
[----:B------:R-:W-:Y:S02]  /*6170*/  SEL R61, R11, R4, P0 ;  /* 0x000000040b3d7207 */ /* 0x000fe40000000000 */
[C---:B------:R-:W-:Y:S02]  /*6180*/  LOP3.LUT R5, R30.reuse, 0x180, RZ, 0xc0, !PT ;  /* 0x000001801e057812 */ /* 0x040fe400078ec0ff */
[----:B------:R-:W-:Y:S02]  /*6190*/  IADD3 R11, P5, R30, 0x20, RZ ;  /* 0x000000201e0b7810 */ /* 0x000fe40007fbe0ff */
[----:B------:R-:W-:Y:S01]  /*61a0*/  LOP3.LUT R14, R14, R15, RZ, 0x3c, !PT ;  /* 0x0000000f0e0e7212 */ /* 0x000fe200078e3cff */
[----:B------:R-:W-:Y:S01]  /*61b0*/  IMAD.X R15, RZ, RZ, R31, P1 ;  /* 0x000000ffff0f7224 */ /* 0x000fe200008e061f */
[----:B------:R-:W-:Y:S01]  /*61c0*/  MOV R60, R6 ;  /* 0x00000006003c7202 */ /* 0x000fe20000000f00 */
[----:B0-----:R-:W-:Y:S01]  /*61d0*/  @P2 IMAD.HI.U32 R6, R13, R42, RZ ;  /* 0x0000002a0d062227 */ /* 0x001fe200078e00ff */
[----:B------:R-:W-:-:S02]  /*61e0*/  IADD3 R33, P1, R34, 0x1800, RZ ;  /* 0x0000180022217810 */ /* 0x000fc40007f3e0ff */
[----:B------:R-:W-:Y:S01]  /*61f0*/  SHF.R.U64 R5, R5, 0x3, RZ ;  /* 0x0000000305057819 */ /* 0x000fe200000012ff */
[----:B------:R-:W-:Y:S01]  /*6200*/  IMAD.MOV.U32 R7, RZ, RZ, R13 ;  /* 0x000000ffff077224 */ /* 0x000fe200078e000d */
[----:B------:R-:W-:Y:S02]  /*6210*/  LOP3.LUT R4, R11, 0x180, RZ, 0xc0, !PT ;  /* 0x000001800b047812 */ /* 0x000fe400078ec0ff */
[----:B------:R-:W-:Y:S02]  /*6220*/  LOP3.LUT R32, R33, 0x180, RZ, 0xc0, !PT ;  /* 0x0000018021207812 */ /* 0x000fe400078ec0ff */
[----:B------:R-:W-:Y:S01]  /*6230*/  LOP3.LUT R30, R5, R30, RZ, 0x3c, !PT ;  /* 0x0000001e051e7212 */ /* 0x000fe200078e3cff */
[----:B------:R-:W-:Y:S01]  /*6240*/  IMAD.X R5, RZ, RZ, R31, P5 ;  /* 0x000000ffff057224 */ /* 0x000fe200028e061f */
[----:B------:R-:W-:Y:S02]  /*6250*/  SHF.R.U64 R4, R4, 0x3, RZ ;  /* 0x0000000304047819 */ /* 0x000fe400000012ff */
[----:B------:R-:W-:Y:S01]  /*6260*/  MOV R68, R14 ;  /* 0x0000000e00447202 */ /* 0x000fe20000000f00 */
[----:B------:R-:W-:Y:S01]  /*6270*/  IMAD.U32 R15, RZ, RZ, UR8 ;  /* 0x00000008ff0f7e24 */ /* 0x000fe2000f8e00ff */
[----:B---3--:R-:W-:Y:S01]  /*6280*/  @P2 SHF.R.U32.HI R7, RZ, R79, R6 ;  /* 0x0000004fff072219 */ /* 0x008fe20000011606 */
[----:B------:R-:W-:Y:S01]  /*6290*/  ULDC.64 UR8, c[0x0][0xae8] ;  /* 0x0002ba0000087ab9 */ /* 0x000fe20000000a00 */
[----:B------:R-:W-:-:S02]  /*62a0*/  F2FP.BF16.F32.PACK_AB R45, R45, R46 ;  /* 0x0000002e2d2d723e */ /* 0x000fc400000010ff */
[----:B------:R-:W-:Y:S02]  /*62b0*/  F2FP.BF16.F32.PACK_AB R53, R53, R54 ;  /* 0x000000363535723e */ /* 0x000fe400000010ff */
[----:B------:R-:W-:Y:S02]  /*62c0*/  SHF.R.U64 R32, R32, 0x3, RZ ;  /* 0x0000000320207819 */ /* 0x000fe400000012ff */
[----:B------:R-:W-:Y:S02]  /*62d0*/  LOP3.LUT R4, R4, R11, RZ, 0x3c, !PT ;  /* 0x0000000b04047212 */ /* 0x000fe400078e3cff */
[----:B------:R-:W-:Y:S01]  /*62e0*/  MOV R31, R30 ;  /* 0x0000001e001f7202 */ /* 0x000fe20000000f00 */
[----:B------:R-:W-:Y:S01]  /*62f0*/  IMAD.MOV R30, RZ, RZ, -R7 ;  /* 0x000000ffff1e7224 */ /* 0x000fe200078e0a07 */
[----:B------:R-:W-:Y:S02]  /*6300*/  SEL R75, R45, R50, P0 ;  /* 0x000000322d4b7207 */ /* 0x000fe40000000000 */
[----:B------:R-:W-:-:S02]  /*6310*/  SEL R77, R53, R58, P0 ;  /* 0x0000003a354d7207 */ /* 0x000fc40000000000 */
[----:B------:R-:W-:Y:S02]  /*6320*/  MOV R70, R28 ;  /* 0x0000001c00467202 */ /* 0x000fe40000000f00 */
[----:B------:R-:W-:Y:S01]  /*6330*/  LOP3.LUT R32, R32, R33, RZ, 0x3c, !PT ;  /* 0x0000002120207212 */ /* 0x000fe200078e3cff */
[----:B------:R-:W-:Y:S01]  /*6340*/  IMAD.X R33, RZ, RZ, R35, P1 ;  /* 0x000000ffff217224 */ /* 0x000fe200008e0623 */
[----:B------:R-:W-:Y:S01]  /*6350*/  MOV R62, R4 ;  /* 0x00000004003e7202 */ /* 0x000fe20000000f00 */
[----:B------:R-:W-:Y:S01]  /*6360*/  IMAD R5, R9, R30, R13 ;  /* 0x0000001e09057224 */ /* 0x000fe200078e020d */
[----:B------:R-:W-:Y:S02]  /*6370*/  SHF.R.S32.HI R4, RZ, 0x1f, R7 ;  /* 0x0000001fff047819 */ /* 0x000fe40000011407 */
[----:B------:R-:W-:Y:S02]  /*6380*/  IADD3 R12, P1, R7, UR6, RZ ;  /* 0x00000006070c7c10 */ /* 0x000fe4000ff3e0ff */
[----:B------:R-:W-:-:S02]  /*6390*/  SEL R45, R50, R45, P0 ;  /* 0x0000002d322d7207 */ /* 0x000fc40000000000 */
[----:B------:R-:W-:Y:S02]  /*63a0*/  SEL R53, R58, R53, P0 ;  /* 0x000000353a357207 */ /* 0x000fe40000000000 */
[----:B------:R-:W-:Y:S01]  /*63b0*/  IADD3.X R13, R4, UR7, R15, P1, !PT ;  /* 0x00000007040d7c10 */ /* 0x000fe20008ffe40f */
[----:B------:R-:W-:Y:S01]  /*63c0*/  ULDC.64 UR6, c[0x0][0xb88] ;  /* 0x0002e20000067ab9 */ /* 0x000fe20000000a00 */
[C---:B------:R-:W-:Y:S02]  /*63d0*/  IADD3 R25, P4, R34.reuse, 0x4800, RZ ;  /* 0x0000480022197810 */ /* 0x040fe40007f9e0ff */
[----:B------:R-:W-:Y:S01]  /*63e0*/  SHF.R.S32.HI R4, RZ, 0x1f, R5 ;  /* 0x0000001fff047819 */ /* 0x000fe20000011405 */
[----:B------:R-:W-:Y:S01]  /*63f0*/  IMAD.WIDE.U32 R12, R5, UR6, R12 ;  /* 0x00000006050c7c25 */ /* 0x000fe2000f8e000c */
[----:B------:R-:W-:Y:S02]  /*6400*/  IADD3 R27, P3, R34, 0x3000, RZ ;  /* 0x00003000221b7810 */ /* 0x000fe40007f7e0ff */
[----:B------:R-:W-:Y:S01]  /*6410*/  LOP3.LUT R24, R25, 0x180, RZ, 0xc0, !PT ;  /* 0x0000018019187812 */ /* 0x000fe200078ec0ff */
[----:B------:R-:W-:Y:S01]  /*6420*/  IMAD R4, R4, UR6, RZ ;  /* 0x0000000604047c24 */ /* 0x000fe2000f8e02ff */
[----:B------:R-:W-:-:S02]  /*6430*/  LOP3.LUT R26, R27, 0x180, RZ, 0xc0, !PT ;  /* 0x000001801b1a7812 */ /* 0x000fc400078ec0ff */
[----:B------:R-:W-:Y:S01]  /*6440*/  SHF.R.U64 R24, R24, 0x3, RZ ;  /* 0x0000000318187819 */ /* 0x000fe200000012ff */
[----:B------:R-:W-:Y:S01]  /*6450*/  IMAD R29, R5, UR7, R4 ;  /* 0x00000007051d7c24 */ /* 0x000fe2000f8e0204 */
[----:B------:R-:W-:Y:S01]  /*6460*/  SHF.R.U64 R26, R26, 0x3, RZ ;  /* 0x000000031a1a7819 */ /* 0x000fe200000012ff */
[----:B------:R-:W-:Y:S01]  /*6470*/  ULDC.64 UR6, c[0x0][0xb50] ;  /* 0x0002d40000067ab9 */ /* 0x000fe20000000a00 */
[----:B------:R-:W-:Y:S01]  /*6480*/  LOP3.LUT R24, R24, R25, RZ, 0x3c, !PT ;  /* 0x0000001918187212 */ /* 0x000fe200078e3cff */
[----:B------:R-:W-:Y:S01]  /*6490*/  IMAD.X R25, RZ, RZ, R35, P4 ;  /* 0x000000ffff197224 */ /* 0x000fe200020e0623 */
[----:B------:R-:W-:Y:S01]  /*64a0*/  LOP3.LUT P1, RZ, R22, 0x3, RZ, 0xc0, !PT ;  /* 0x0000000316ff7812 */ /* 0x000fe2000782c0ff */
[----:B------:R-:W-:Y:S01]  /*64b0*/  IMAD.IADD R13, R13, 0x1, R29 ;  /* 0x000000010d0d7824 */ /* 0x000fe200078e021d */
[----:B------:R-:W-:Y:S01]  /*64c0*/  LOP3.LUT R26, R26, R27, RZ, 0x3c, !PT ;  /* 0x0000001b1a1a7212 */ /* 0x000fe200078e3cff */
[----:B------:R-:W-:Y:S01]  /*64d0*/  IMAD.X R27, RZ, RZ, R35, P3 ;  /* 0x000000ffff1b7224 */ /* 0x000fe200018e0623 */
[C---:B------:R-:W-:Y:S01]  /*64e0*/  IADD3 R21, P5, R34.reuse, 0x6000, RZ ;  /* 0x0000600022157810 */ /* 0x040fe20007fbe0ff */
[----:B------:R-:W-:Y:S01]  /*64f0*/  UIMAD.WIDE.U32 UR4, UR13, UR8, URZ ;  /* 0x000000080d0472a5 */ /* 0x000fe2000f8e003f */
        /* <DEDUP_REMOVED lines=10> */
[----:B------:R-:W0:Y:S04]  /*65a0*/  SHFL.IDX PT, R6, R41, R14, 0x1c1f ;  /* 0x001c1f0e29067589 */ /* 0x000e2800000e0000 */
[----:B------:R-:W-:Y:S04]  /*65b0*/  SHFL.IDX PT, R51, R51, R0, 0x1c1f ;  /* 0x001c1f0033337589 */ /* 0x000fe800000e0000 */
[----:B------:R-:W1:Y:S04]  /*65c0*/  SHFL.IDX PT, R28, R61, R14, 0x1c1f ;  /* 0x001c1f0e3d1c7589 */ /* 0x000e6800000e0000 */
[----:B------:R-:W-:Y:S04]  /*65d0*/  SHFL.IDX PT, R49, R49, R0, 0x1c1f ;  /* 0x001c1f0031317589 */ /* 0x000fe800000e0000 */
[----:B------:R-:W-:Y:S04]  /*65e0*/  SHFL.IDX PT, R55, R55, R0, 0x1c1f ;  /* 0x001c1f0037377589 */ /* 0x000fe800000e0000 */
[----:B------:R-:W-:Y:S04]  /*65f0*/  SHFL.IDX PT, R57, R57, R0, 0x1c1f ;  /* 0x001c1f0039397589 */ /* 0x000fe800000e0000 */
[----:B------:R-:W-:Y:S01]  /*6600*/  SHFL.IDX PT, R59, R59, R0, 0x1c1f ;  /* 0x001c1f003b3b7589 */ /* 0x000fe200000e0000 */
[----:B0-----:R-:W-:-:S02]  /*6610*/  SEL R4, R47, R6, P0 ;  /* 0x000000062f047207 */ /* 0x001fc40000000000 */
[----:B------:R-:W-:Y:S01]  /*6620*/  SEL R6, R6, R47, P0 ;  /* 0x0000002f06067207 */ /* 0x000fe20000000000 */
[----:B------:R-:W-:Y:S04]  /*6630*/  SHFL.IDX PT, R43, R43, R0, 0x1c1f ;  /* 0x001c1f002b2b7589 */ /* 0x000fe800000e0000 */
[----:B------:R-:W-:Y:S01]  /*6640*/  SHFL.IDX PT, R63, R63, R0, 0x1c1f ;  /* 0x001c1f003f3f7589 */ /* 0x000fe200000e0000 */
[----:B-1----:R-:W-:Y:S02]  /*6650*/  SEL R5, R51, R28, P0 ;  /* 0x0000001c33057207 */ /* 0x002fe40000000000 */
[----:B------:R-:W-:Y:S01]  /*6660*/  SEL R7, R28, R51, P0 ;  /* 0x000000331c077207 */ /* 0x000fe20000000000 */
[----:B------:R-:W-:Y:S04]  /*6670*/  SHFL.IDX PT, R67, R67, R0, 0x1c1f ;  /* 0x001c1f0043437589 */ /* 0x000fe800000e0000 */
[----:B------:R-:W-:Y:S04]  /*6680*/  SHFL.IDX PT, R71, R71, R0, 0x1c1f ;  /* 0x001c1f0047477589 */ /* 0x000fe800000e0000 */
[----:B------:R-:W-:Y:S04]  /*6690*/  SHFL.IDX PT, R75, R75, R0, 0x1c1f ;  /* 0x001c1f004b4b7589 */ /* 0x000fe800000e0000 */
[----:B------:R-:W-:Y:S04]  /*66a0*/  SHFL.IDX PT, R77, R77, R0, 0x1c1f ;  /* 0x001c1f004d4d7589 */ /* 0x000fe800000e0000 */
[----:B------:R-:W-:Y:S04]  /*66b0*/  SHFL.IDX PT, R36, R36, R14, 0x1c1f ;  /* 0x001c1f0e24247589 */ /* 0x000fe800000e0000 */
[----:B------:R0:W1:Y:S04]  /*66c0*/  SHFL.IDX PT, R30, R37, R14, 0x1c1f ;  /* 0x001c1f0e251e7589 */ /* 0x00006800000e0000 */
[----:B------:R-:W2:Y:S01]  /*66d0*/  SHFL.IDX PT, R52, R65, R14, 0x1c1f ;  /* 0x001c1f0e41347589 */ /* 0x000ea200000e0000 */
[----:B------:R-:W-:Y:S01]  /*66e0*/  BAR.SYNC.DEFER_BLOCKING 0x1, 0x180 ;  /* 0x0046000000007b1d */ /* 0x000fe20000010000 */
[----:B0-----:R-:W-:-:S05]  /*66f0*/  LEA R37, P4, R12, UR6, 0x2 ;  /* 0x000000060c257c11 */ /* 0x001fca000f8810ff */
[----:B------:R-:W0:Y:S04]  /*6700*/  SHFL.IDX PT, R38, R38, R14, 0x1c1f ;  /* 0x001c1f0e26267589 */ /* 0x000e2800000e0000 */
[----:B------:R-:W3:Y:S04]  /*6710*/  SHFL.IDX PT, R46, R40, R14, 0x1c1f ;  /* 0x001c1f0e282e7589 */ /* 0x000ee800000e0000 */
[----:B------:R-:W4:Y:S01]  /*6720*/  SHFL.IDX PT, R0, R69, R14, 0x1c1f ;  /* 0x001c1f0e45007589 */ /* 0x000f2200000e0000 */
[----:B-1----:R-:W-:Y:S02]  /*6730*/  SEL R28, R55, R30, P0 ;  /* 0x0000001e371c7207 */ /* 0x002fe40000000000 */
[----:B------:R-:W-:Y:S01]  /*6740*/  SEL R30, R30, R55, P0 ;  /* 0x000000371e1e7207 */ /* 0x000fe20000000000 */
[----:B------:R1:W4:Y:S04]  /*6750*/  SHFL.IDX PT, R42, R39, R14, 0x1c1f ;  /* 0x001c1f0e272a7589 */ /* 0x00032800000e0000 */
[----:B------:R-:W4:Y:S04]  /*6760*/  SHFL.IDX PT, R54, R73, R14, 0x1c1f ;  /* 0x001c1f0e49367589 */ /* 0x000f2800000e0000 */
[----:B------:R-:W4:Y:S01]  /*6770*/  SHFL.IDX PT, R56, R45, R14, 0x1c1f ;  /* 0x001c1f0e2d387589 */ /* 0x000f2200000e0000 */
[----:B-1----:R-:W-:-:S03]  /*6780*/  IMAD R39, R48, 0xc0, R152 ;  /* 0x000000c030277824 */ /* 0x002fc600078e0298 */
[----:B------:R1:W4:Y:S01]  /*6790*/  SHFL.IDX PT, R58, R53, R14, 0x1c1f ;  /* 0x001c1f0e353a7589 */ /* 0x00032200000e0000 */
[C---:B------:R-:W-:Y:S01]  /*67a0*/  VIADD R15, R39.reuse, 0x8 ;  /* 0x00000008270f7836 */ /* 0x040fe20000000000 */
[-C--:B------:R-:W-:Y:S02]  /*67b0*/  ISETP.GE.OR P3, PT, R39, R66.reuse, P1 ;  /* 0x000000422700720c */ /* 0x080fe40000f66670 */
[----:B------:R4:W-:Y:S01]  /*67c0*/  STSM.16.M88.4 [R31], R4 ;  /* 0x000000041f007844 */ /* 0x0009e20000000200 */
[----:B------:R-:W-:Y:S02]  /*67d0*/  LEA.HI.X R39, R12, UR7, R13, 0x2, P4 ;  /* 0x000000070c277c11 */ /* 0x000fe4000a0f140d */
[----:B------:R-:W-:Y:S01]  /*67e0*/  ISETP.GE.OR P1, PT, R15, R66, P1 ;  /* 0x000000420f00720c */ /* 0x000fe20000f26670 */
[----:B------:R-:W-:Y:S01]  /*67f0*/  SHFL.IDX PT, R50, R37, RZ, 0x1c1f ;  /* 0x001c1fff25327589 */ /* 0x000fe200000e0000 */
[----:B------:R-:W-:Y:S02]  /*6800*/  SEL R12, R49, R36, P0 ;  /* 0x00000024310c7207 */ /* 0x000fe40000000000 */
[----:B-1----:R-:W-:Y:S01]  /*6810*/  SEL R14, R36, R49, P0 ;  /* 0x00000031240e7207 */ /* 0x002fe20000000000 */
[----:B------:R-:W1:Y:S01]  /*6820*/  SHFL.IDX PT, R51, R39, RZ, 0x1c1f ;  /* 0x001c1fff27337589 */ /* 0x000e6200000e0000 */
[----:B--2---:R-:W-:-:S02]  /*6830*/  SEL R13, R63, R52, P0 ;  /* 0x000000343f0d7207 */ /* 0x004fc40000000000 */
[----:B------:R-:W-:Y:S01]  /*6840*/  SEL R15, R52, R63, P0 ;  /* 0x0000003f340f7207 */ /* 0x000fe20000000000 */
[----:B------:R2:W-:Y:S01]  /*6850*/  SHFL.IDX PT, R64, R37, 0x1, 0x1c1f ;  /* 0x003c1f0025407f89 */ /* 0x0005e200000e0000 */
[----:B0-----:R-:W-:Y:S02]  /*6860*/  SEL R36, R57, R38, P0 ;  /* 0x0000002639247207 */ /* 0x001fe40000000000 */
[----:B---3--:R-:W-:Y:S01]  /*6870*/  SEL R44, R43, R46, P0 ;  /* 0x0000002e2b2c7207 */ /* 0x008fe20000000000 */
[----:B------:R0:W3:Y:S01]  /*6880*/  SHFL.IDX PT, R65, R39, 0x1, 0x1c1f ;  /* 0x003c1f0027417f89 */ /* 0x0000e200000e0000 */
[----:B----4-:R-:W-:Y:S02]  /*6890*/  SEL R29, R67, R0, P0 ;  /* 0x00000000431d7207 */ /* 0x010fe40000000000 */
[----:B------:R-:W-:Y:S01]  /*68a0*/  SEL R31, R0, R67, P0 ;  /* 0x00000043001f7207 */ /* 0x000fe20000000000 */
[----:B------:R-:W-:Y:S01]  /*68b0*/  STSM.16.M88.4 [R62], R12 ;  /* 0x0000000c3e007844 */ /* 0x000fe20000000200 */
[----:B------:R-:W-:-:S02]  /*68c0*/  SEL R38, R38, R57, P0 ;  /* 0x0000003926267207 */ /* 0x000fc40000000000 */
[----:B------:R-:W-:Y:S01]  /*68d0*/  SEL R40, R59, R42, P0 ;  /* 0x0000002a3b287207 */ /* 0x000fe20000000000 */
[----:B------:R-:W-:Y:S01]  /*68e0*/  STSM.16.M88.4 [R60], R28 ;  /* 0x0000001c3c007844 */ /* 0x000fe20000000200 */
[----:B------:R-:W-:Y:S02]  /*68f0*/  SEL R46, R46, R43, P0 ;  /* 0x0000002b2e2e7207 */ /* 0x000fe40000000000 */
[----:B--2---:R-:W-:Y:S02]  /*6900*/  SEL R37, R71, R54, P0 ;  /* 0x0000003647257207 */ /* 0x004fe40000000000 */
[----:B0-----:R-:W-:Y:S02]  /*6910*/  SEL R39, R54, R71, P0 ;  /* 0x0000004736277207 */ /* 0x001fe40000000000 */
[----:B------:R-:W-:Y:S02]  /*6920*/  SEL R42, R42, R59, P0 ;  /* 0x0000003b2a2a7207 */ /* 0x000fe40000000000 */
[----:B------:R-:W-:Y:S01]  /*6930*/  SEL R41, R75, R56, P0 ;  /* 0x000000384b297207 */ /* 0x000fe20000000000 */
[----:B------:R0:W-:Y:S01]  /*6940*/  STSM.16.M88.4 [R72], R36 ;  /* 0x0000002448007844 */ /* 0x0001e20000000200 */
[----:B------:R-:W-:-:S02]  /*6950*/  SEL R43, R56, R75, P0 ;  /* 0x0000004b382b7207 */ /* 0x000fc40000000000 */
[----:B------:R-:W-:Y:S02]  /*6960*/  SEL R45, R77, R58, P0 ;  /* 0x0000003a4d2d7207 */ /* 0x000fe40000000000 */
[----:B------:R-:W-:Y:S01]  /*6970*/  SEL R47, R58, R77, P0 ;  /* 0x0000004d3a2f7207 */ /* 0x000fe20000000000 */
[----:B------:R-:W-:Y:S04]  /*6980*/  STSM.16.M88.4 [R70], R40 ;  /* 0x0000002846007844 */ /* 0x000fe80000000200 */
[----:B------:R-:W-:Y:S01]  /*6990*/  STSM.16.M88.4 [R68], R44 ;  /* 0x0000002c44007844 */ /* 0x000fe20000000200 */
[----:B------:R-:W-:Y:S08]  /*69a0*/  BAR.SYNC.DEFER_BLOCKING 0x1, 0x180 ;  /* 0x0046000000007b1d */ /* 0x000ff00000010000 */
[----:B0-----:R-:W0:Y:S08]  /*69b0*/  @P2 LDC R37, c[0x0][0xbec] ;  /* 0x0002fb00ff252b82 */ /* 0x001e300000000800 */
[----:B------:R-:W2:Y:S01]  /*69c0*/  @P2 LDC R39, c[0x0][0xbf0] ;  /* 0x0002fc00ff272b82 */ /* 0x000ea20000000800 */
[----:B------:R-:W-:Y:S01]  /*69d0*/  UIMAD UR6, UR12, UR8, URZ ;  /* 0x000000080c0672a4 */ /* 0x000fe2000f8e023f */
[----:B-1----:R-:W-:Y:S04]  /*69e0*/  @!P3 ST.E desc[UR52][R50.64], R8 ;  /* 0x000000083200b985 */ /* 0x002fe8000c101934 */
[----:B---3--:R1:W-:Y:S01]  /*69f0*/  @!P1 ST.E desc[UR52][R64.64], R3 ;  /* 0x0000000340009985 */ /* 0x0083e2000c101934 */
[----:B------:R-:W-:-:S03]  /*6a00*/  UIMAD UR6, UR13, UR9, UR6 ;  /* 0x000000090d0672a4 */ /* 0x000fc6000f8e0206 */
[----:B------:R3:W5:Y:S01]  /*6a10*/  LD.E.128 R60, desc[UR52][R20.64] ;  /* 0x00000034143c7980 */ /* 0x000762000c101d00 */
[----:B------:R-:W-:Y:S01]  /*6a20*/  ULDC.64 UR8, c[0x0][0xaf0] ;  /* 0x0002bc0000087ab9 */ /* 0x000fe20000000a00 */
[----:B-1----:R-:W-:Y:S02]  /*6a30*/  IMAD R3, R18, 0x60, R19 ;  /* 0x0000006012037824 */ /* 0x002fe400078e0213 */
[----:B------:R1:W5:Y:S02]  /*6a40*/  LD.E.128 R28, desc[UR52][R10.64] ;  /* 0x000000340a1c7980 */ /* 0x000364000c101d00 */
[----:B---3--:R-:W-:Y:S01]  /*6a50*/  IMAD R20, R48, 0xc0, R3 ;  /* 0x000000c030147824 */ /* 0x008fe200078e0203 */
[----:B------:R-:W-:Y:S01]  /*6a60*/  UIMAD UR7, UR14, UR8, URZ ;  /* 0x000000080e0772a4 */ /* 0x000fe2000f8e023f */
[----:B------:R-:W5:Y:S02]  /*6a70*/  LD.E.128 R52, desc[UR52][R34.64] ;  /* 0x0000003422347980 */ /* 0x000f64000c101d00 */
[----:B0-----:R-:W-:Y:S01]  /*6a80*/  @P2 IMAD.HI.U32 R0, R20, R37, RZ ;  /* 0x0000002514002227 */ /* 0x001fe200078e00ff */
[----:B------:R-:W-:Y:S01]  /*6a90*/  UIADD3 UR5, UR5, UR6, URZ ;  /* 0x0000000605057290 */ /* 0x000fe2000fffe03f */
[----:B------:R-:W5:Y:S01]  /*6aa0*/  LD.E.128 R4, desc[UR52][R32.64] ;  /* 0x0000003420047980 */ /* 0x000f62000c101d00 */
[----:B------:R-:W-:Y:S01]  /*6ab0*/  UIMAD UR7, UR40, UR9, UR7 ;  /* 0x00000009280772a4 */ /* 0x000fe2000f8e0207 */
[----:B------:R-:W-:Y:S01]  /*6ac0*/  IMAD.MOV.U32 R3, RZ, RZ, R20 ;  /* 0x000000ffff037224 */ /* 0x000fe200078e0014 */
[----:B--2---:R-:W-:Y:S01]  /*6ad0*/  @P2 SHF.R.U32.HI R3, RZ, R39, R0 ;  /* 0x00000027ff032219 */ /* 0x004fe20000011600 */
[----:B------:R-:W-:Y:S01]  /*6ae0*/  UIMAD.WIDE.U32 UR40, UR40, UR8, UR4 ;  /* 0x00000008282872a5 */ /* 0x000fe2000f8e0004 */
[----:B------:R-:W5:Y:S02]  /*6af0*/  LD.E.128 R56, desc[UR52][R26.64] ;  /* 0x000000341a387980 */ /* 0x000f64000c101d00 */
[--C-:B------:R-:W-:Y:S01]  /*6b00*/  SHF.R.S32.HI R0, RZ, 0x1f, R3.reuse ;  /* 0x0000001fff007819 */ /* 0x100fe20000011403 */
[----:B------:R-:W-:Y:S01]  /*6b10*/  UIADD3 UR4, UR41, UR7, URZ ;  /* 0x0000000729047290 */ /* 0x000fe2000fffe03f */
[----:B------:R-:W-:Y:S01]  /*6b20*/  IMAD.MOV R8, RZ, RZ, -R3 ;  /* 0x000000ffff087224 */ /* 0x000fe200078e0a03 */
[----:B------:R0:W5:Y:S01]  /*6b30*/  LD.E.128 R12, desc[UR52][R24.64] ;  /* 0x00000034180c7980 */ /* 0x000162000c101d00 */
[----:B------:R-:W-:Y:S01]  /*6b40*/  ULDC.64 UR6, c[0x0][0xae0] ;  /* 0x0002b80000067ab9 */ /* 0x000fe20000000a00 */
[----:B-1----:R-:W-:-:S02]  /*6b50*/  IMAD.U32 R11, RZ, RZ, UR41 ;  /* 0x00000029ff0b7e24 */ /* 0x002fc4000f8e00ff */
[----:B------:R-:W-:Y:S01]  /*6b60*/  IMAD R0, R0, UR6, RZ ;  /* 0x0000000600007c24 */ /* 0x000fe2000f8e02ff */
[----:B------:R-:W-:Y:S01]  /*6b70*/  @!PT LDS RZ, [RZ] ;  /* 0x00000000fffff984 */ /* 0x000fe20000000800 */
[----:B------:R-:W-:Y:S01]  /*6b80*/  @!PT LDS RZ, [RZ] ;  /* 0x00000000fffff984 */ /* 0x000fe20000000800 */
[----:B------:R-:W-:Y:S01]  /*6b90*/  @!PT LDS RZ, [RZ] ;  /* 0x00000000fffff984 */ /* 0x000fe20000000800 */
[----:B------:R-:W-:Y:S01]  /*6ba0*/  @!PT LDS RZ, [RZ] ;  /* 0x00000000fffff984 */ /* 0x000fe20000000800 */
[----:B------:R1:W-:Y:S06]  /*6bb0*/  MEMBAR.ALL.CTA ;  /* 0x0000000000007992 */ /* 0x0003ec0000008000 */
[----:B-1----:R-:W1:Y:S01]  /*6bc0*/  FENCE.VIEW.ASYNC.S ;  /* 0x00000000000073c6 */ /* 0x002e620000000000 */
[----:B------:R-:W-:Y:S02]  /*6bd0*/  IMAD R21, R9, R8, R20 ;  /* 0x0000000809157224 */ /* 0x000fe400078e0214 */
[----:B------:R-:W-:-:S02]  /*6be0*/  IMAD.U32 R10, RZ, RZ, UR40 ;  /* 0x00000028ff0a7e24 */ /* 0x000fc4000f8e00ff */
[----:B------:R-:W-:Y:S01]  /*6bf0*/  IMAD.U32 R11, RZ, RZ, UR4 ;  /* 0x00000004ff0b7e24 */ /* 0x000fe2000f8e00ff */
[----:B------:R-:W-:Y:S01]  /*6c00*/  ULDC.64 UR4, c[0x0][0xad8] ;  /* 0x0002b60000047ab9 */ /* 0x000fe20000000a00 */
[C---:B0-----:R-:W-:Y:S01]  /*6c10*/  IMAD R25, R3.reuse, UR7, R0 ;  /* 0x0000000703197c24 */ /* 0x041fe2000f8e0200 */
[----:B------:R-:W-:Y:S01]  /*6c20*/  SHF.R.S32.HI R0, RZ, 0x1f, R21 ;  /* 0x0000001fff007819 */ /* 0x000fe20000011415 */
[----:B------:R-:W-:Y:S01]  /*6c30*/  IMAD.WIDE.U32 R8, R3, UR6, R10 ;  /* 0x0000000603087c25 */ /* 0x000fe2000f8e000a */
[----:B------:R-:W-:Y:S02]  /*6c40*/  UIADD3 UR43, UR43, 0x19c20, URZ ;  /* 0x00019c202b2b7890 */ /* 0x000fe4000fffe03f */
[----:B------:R-:W-:Y:S01]  /*6c50*/  UIADD3 UR38, UR38, 0x1, URZ ;  /* 0x0000000126267890 */ /* 0x000fe2000fffe03f */
[----:B------:R-:W-:Y:S01]  /*6c60*/  IMAD.IADD R9, R9, 0x1, R25 ;  /* 0x0000000109097824 */ /* 0x000fe200078e0219 */
[----:B------:R-:W-:Y:S01]  /*6c70*/  ULDC.64 UR6, c[0x0][0xa80] ;  /* 0x0002a00000067ab9 */ /* 0x000fe20000000a00 */
[----:B------:R-:W-:-:S02]  /*6c80*/  IMAD R0, R0, UR4, RZ ;  /* 0x0000000400007c24 */ /* 0x000fc4000f8e02ff */
[----:B------:R-:W-:Y:S02]  /*6c90*/  IMAD R27, R48, 0xc0, R19 ;  /* 0x000000c0301b7824 */ /* 0x000fe400078e0213 */
[C---:B------:R-:W-:Y:S02]  /*6ca0*/  IMAD R3, R21.reuse, UR5, R0 ;  /* 0x0000000515037c24 */ /* 0x040fe4000f8e0200 */
[----:B------:R-:W-:Y:S01]  /*6cb0*/  IMAD.WIDE.U32 R8, R21, UR4, R8 ;  /* 0x0000000415087c25 */ /* 0x000fe2000f8e0008 */
[----:B------:R-:W-:Y:S01]  /*6cc0*/  ISETP.GE.AND P0, PT, R27, R66, PT ;  /* 0x000000421b00720c */ /* 0x000fe20003f06270 */
[----:B------:R-:W-:Y:S02]  /*6cd0*/  UPRMT UR43, URZ, 0x654, UR43 ;  /* 0x000006543f2b7896 */ /* 0x000fe4000800002b */
[----:B------:R-:W-:Y:S01]  /*6ce0*/  IMAD.IADD R3, R9, 0x1, R3 ;  /* 0x0000000109037824 */ /* 0x000fe200078e0203 */
[----:B------:R-:W-:Y:S01]  /*6cf0*/  LEA R0, P1, R8, UR6, 0x1 ;  /* 0x0000000608007c11 */ /* 0x000fe2000f8208ff */
[----:B------:R-:W-:-:S03]  /*6d00*/  UISETP.NE.AND UP0, UPT, UR38, 0x2, UPT ;  /* 0x000000022600788c */ /* 0x000fc6000bf05270 */
[----:B------:R-:W-:Y:S01]  /*6d10*/  LEA.HI.X R26, R8, UR7, R3, 0x1, P1 ;  /* 0x00000007081a7c11 */ /* 0x000fe200088f0c03 */
[----:B------:R-:W-:Y:S01]  /*6d20*/  USEL UR5, URZ, 0x1, UP0 ;  /* 0x000000013f057887 */ /* 0x000fe20008000000 */
[----:B------:R-:W-:Y:S01]  /*6d30*/  ULDC UR4, c[0x0][0xc] ;  /* 0x0000030000047ab9 */ /* 0x000fe20000000800 */
[----:B------:R-:W-:Y:S01]  /*6d40*/  USEL UR38, UR38, URZ, UP0 ;  /* 0x0000003f26267287 */ /* 0x000fe20008000000 */
[----:B-1----:R0:W1:Y:S01]  /*6d50*/  SHFL.IDX PT, R10, R0, RZ, 0x1c1f ;  /* 0x001c1fff000a7589 */ /* 0x00206200000e0000 */
[----:B------:R-:W-:Y:S01]  /*6d60*/  UIADD3 UR45, UR4, UR45, URZ ;  /* 0x0000002d042d7290 */ /* 0x000fe2000fffe03f */
[----:B------:R-:W-:Y:S01]  /*6d70*/  SYNCS.ARRIVE.TRANS64.RED.A1T0 RZ, [UR43], RZ ;  /* 0x000000ffffff79a7 */ /* 0x000fe2000810042b */
[----:B------:R-:W-:Y:S01]  /*6d80*/  ULOP3.LUT UR37, UR37, UR5, URZ, 0x3c, !UPT ;  /* 0x0000000525257292 */ /* 0x000fe2000f8e3c3f */
[----:B------:R0:W2:Y:S01]  /*6d90*/  SHFL.IDX PT, R11, R26, RZ, 0x1c1f ;  /* 0x001c1fff1a0b7589 */ /* 0x0000a200000e0000 */
[----:B------:R-:W-:Y:S04]  /*6da0*/  BSSY B0, `(.L_x_8486) ;  /* 0x000000e000007945 */ /* 0x000fe80003800000 */
[----:B------:R-:W-:Y:S06]  /*6db0*/  @P0 BRA `(.L_x_8487) ;  /* 0x0000000000300947 */ /* 0x000fec0003800000 */
        /* <DEDUP_REMOVED lines=12> */
.L_x_8487:
[----:B------:R-:W-:Y:S05]  /*6e80*/  BSYNC B0 ;  /* 0x0000000000007941 */ /* 0x000fea0003800000 */
.L_x_8486:
[----:B------:R-:W-:Y:S01]  /*6e90*/  VIADD R3, R27, 0x60 ;  /* 0x000000601b037836 */ /* 0x000fe20000000000 */
[----:B--2---:R2:W4:Y:S01]  /*6ea0*/  SHFL.IDX PT, R11, R26, 0x1, 0x1c1f ;  /* 0x003c1f001a0b7f89 */ /* 0x00452200000e0000 */
[----:B------:R-:W-:Y:S01]  /*6eb0*/  UIADD3 UR36, UR36, 0x1, URZ ;  /* 0x0000000124247890 */ /* 0x000fe2000fffe03f */
[----:B------:R-:W-:Y:S02]  /*6ec0*/  BSSY B0, `(.L_x_8488) ;  /* 0x0000010000007945 */ /* 0x000fe40003800000 */
[----:B------:R-:W-:Y:S01]  /*6ed0*/  ISETP.GE.AND P0, PT, R3, R66, PT ;  /* 0x000000420300720c */ /* 0x000fe20003f06270 */
[----:B-1----:R2:W1:-:S12]  /*6ee0*/  SHFL.IDX PT, R10, R0, 0x1, 0x1c1f ;  /* 0x003c1f00000a7f89 */ /* 0x00245800000e0000 */
[----:B--2---:R-:W-:Y:S05]  /*6ef0*/  @P0 BRA `(.L_x_8489) ;  /* 0x0000000000300947 */ /* 0x004fea0003800000 */
        /* <DEDUP_REMOVED lines=12> */
.L_x_8489:
[----:B------:R-:W-:Y:S05]  /*6fc0*/  BSYNC B0 ;  /* 0x0000000000007941 */ /* 0x000fea0003800000 */
.L_x_8488:
[----:B0-----:R-:W0:Y:S02]  /*6fd0*/  LDC R0, c[0x0][0xc34] ;  /* 0x00030d00ff007b82 */ /* 0x001e240000000800 */
[----:B0-----:R-:W-:-:S13]  /*6fe0*/  ISETP.LE.AND P0, PT, R0, UR45, PT ;  /* 0x0000002d00007c0c */ /* 0x001fda000bf03270 */
[----:B------:R-:W-:Y:S05]  /*6ff0*/  @!P0 BRA `(.L_x_8490) ;  /* 0xffffff9c00588947 */ /* 0x000fea000383ffff */
[----:B------:R-:W-:Y:S05]  /*7000*/  EXIT ;  /* 0x000000000000794d */ /* 0x000fea0003800000 */
.L_x_8462:
[----:B------:R-:W-:-:S08]  /*7010*/  NOP ;  /* 0x0000000000007918 */ /* 0x000fd00000000000 */
[----:B------:R-:W0:-:S00]  /*7020*/  USETMAXREG.DEALLOC.CTAPOOL 0x20 ;  /* 0x00000020000079c8 */ /* 0x000e0000080e0500 */
[----:B------:R-:W1:Y:S01]  /*7030*/  S2UR UR48, SR_CTAID.X ;  /* 0x00000000003079c3 */ /* 0x000e620000002500 */
[----:B------:R-:W-:Y:S01]  /*7040*/  UMOV UR46, 0x1 ;  /* 0x00000001002e7882 */ /* 0x000fe20000000000 */
[----:B0-----:R-:W-:Y:S02]  /*7050*/  IMAD.MOV.U32 R18, RZ, RZ, RZ ;  /* 0x000000ffff127224 */ /* 0x001fe400078e00ff */
[----:B------:R-:W-:-:S04]  /*7060*/  IMAD.MOV.U32 R22, RZ, RZ, 0x1 ;  /* 0x00000001ff167424 */ /* 0x000fc800078e00ff */
[----:B------:R-:W1:Y:S02]  /*7070*/  LDC R0, c[0x0][0xc34] ;  /* 0x00030d00ff007b82 */ /* 0x000e640000000800 */
[----:B-1----:R-:W-:-:S13]  /*7080*/  ISETP.LE.AND P0, PT, R0, UR48, PT ;  /* 0x0000003000007c0c */ /* 0x002fda000bf03270 */
[----:B------:R-:W-:Y:S05]  /*7090*/  @P0 BRA `(.L_x_8491) ;  /* 0x0000003000cc0947 */ /* 0x000fea0003800000 */
[----:B------:R-:W0:Y:S01]  /*70a0*/  S2R R12, SR_TID.X ;  /* 0x00000000000c7919 */ /* 0x000e220000002100 */
[----:B------:R-:W1:Y:S01]  /*70b0*/  S2UR UR4, SR_CgaCtaId ;  /* 0x00000000000479c3 */ /* 0x000e620000008800 */
[----:B------:R-:W-:Y:S01]  /*70c0*/  IMAD.SHL.U32 R9, R2, 0x800, RZ ;  /* 0x0000080002097824 */ /* 0x000fe200078e00ff */
[----:B------:R-:W-:Y:S01]  /*70d0*/  UMOV UR40, 0x400 ;  /* 0x0000040000287882 */ /* 0x000fe20000000000 */
[----:B------:R-:W-:Y:S01]  /*70e0*/  IMAD.MOV.U32 R22, RZ, RZ, 0x1 ;  /* 0x00000001ff167424 */ /* 0x000fe200078e00ff */
[----:B------:R-:W-:Y:S01]  /*70f0*/  ULDC.64 UR50, c[0x0][0x198] ;  /* 0x0000660000327ab9 */ /* 0x000fe20000000a00 */
[----:B------:R-:W-:Y:S01]  /*7100*/  IMAD.MOV.U32 R18, RZ, RZ, RZ ;  /* 0x000000ffff127224 */ /* 0x000fe200078e00ff */
        /* <DEDUP_REMOVED lines=8> */
[----:B------:R-:W-:Y:S01]  /*7190*/  SHF.R.U32.HI R4, RZ, 0x1, R12 ;  /* 0x00000001ff047819 */ /* 0x000fe2000001160c */
[----:B------:R-:W-:Y:S01]  /*71a0*/  IMAD.SHL.U32 R2, R12, 0x80, RZ ;  /* 0x000000800c027824 */ /* 0x000fe200078e00ff */
[C---:B------:R-:W-:Y:S01]  /*71b0*/  LOP3.LUT R5, R3.reuse, 0x360, RZ, 0xc0, !PT ;  /* 0x0000036003057812 */ /* 0x040fe200078ec0ff */
[----:B------:R-:W-:Y:S01]  /*71c0*/  IMAD.SHL.U32 R6, R10, 0x10, RZ ;  /* 0x000000100a067824 */ /* 0x000fe200078e00ff */
[----:B------:R-:W-:Y:S01]  /*71d0*/  LOP3.LUT R3, R3, 0x80, RZ, 0xc0, !PT ;  /* 0x0000008003037812 */ /* 0x000fe200078ec0ff */
[----:B------:R-:W-:Y:S01]  /*71e0*/  IMAD.SHL.U32 R8, R12, 0x4, RZ ;  /* 0x000000040c087824 */ /* 0x000fe200078e00ff */
[----:B------:R-:W-:Y:S01]  /*71f0*/  LOP3.LUT R7, R0, 0x60, RZ, 0xc0, !PT ;  /* 0x0000006000077812 */ /* 0x000fe200078ec0ff */
[----:B------:R-:W-:Y:S01]  /*7200*/  IMAD.SHL.U32 R11, R12, 0x2, RZ ;  /* 0x000000020c0b7824 */ /* 0x000fe200078e00ff */
[----:B------:R-:W-:-:S02]  /*7210*/  LOP3.LUT R3, R3, 0x10, R4, 0xf8, !PT ;  /* 0x0000001003037812 */ /* 0x000fc400078ef804 */
[----:B------:R-:W-:Y:S02]  /*7220*/  LOP3.LUT R4, R4, 0x20, RZ, 0xc0, !PT ;  /* 0x0000002004047812 */ /* 0x000fe400078ec0ff */
[----:B------:R-:W-:Y:S02]  /*7230*/  LOP3.LUT R13, R7, 0x700, R6, 0xf8, !PT ;  /* 0x00000700070d7812 */ /* 0x000fe400078ef806 */
[----:B------:R-:W-:Y:S02]  /*7240*/  LOP3.LUT R7, R4, 0x10, R12, 0xf8, !PT ;  /* 0x0000001004077812 */ /* 0x000fe400078ef80c */
[----:B------:R-:W-:Y:S02]  /*7250*/  LOP3.LUT R5, R5, 0x400, R6, 0xf8, !PT ;  /* 0x0000040005057812 */ /* 0x000fe400078ef806 */
[----:B------:R-:W-:Y:S02]  /*7260*/  LOP3.LUT R6, R0, 0x90, RZ, 0xc0, !PT ;  /* 0x0000009000067812 */ /* 0x000fe400078ec0ff */
[----:B------:R-:W-:-:S02]  /*7270*/  LOP3.LUT R4, R2, 0x400, RZ, 0xc0, !PT ;  /* 0x0000040002047812 */ /* 0x000fc400078ec0ff */
[----:B------:R-:W-:Y:S02]  /*7280*/  LOP3.LUT R7, R7, 0x380, R2, 0xf8, !PT ;  /* 0x0000038007077812 */ /* 0x000fe400078ef802 */
[----:B------:R-:W-:Y:S02]  /*7290*/  LOP3.LUT R2, R3, 0x10, R8, 0x78, !PT ;  /* 0x0000001003027812 */ /* 0x000fe400078e7808 */
[----:B------:R-:W-:Y:S02]  /*72a0*/  LOP3.LUT R6, R6, 0x10, R11, 0x78, !PT ;  /* 0x0000001006067812 */ /* 0x000fe400078e780b */
[----:B------:R-:W-:Y:S01]  /*72b0*/  LOP3.LUT R19, R5, R2, RZ, 0xfc, !PT ;  /* 0x0000000205137212 */ /* 0x000fe200078efcff */
[----:B------:R-:W-:Y:S01]  /*72c0*/  IMAD.SHL.U32 R2, R12, 0x40, RZ ;  /* 0x000000400c027824 */ /* 0x000fe200078e00ff */
[----:B------:R-:W-:Y:S02]  /*72d0*/  LOP3.LUT R4, R4, 0x800, R9, 0xf8, !PT ;  /* 0x0000080004047812 */ /* 0x000fe400078ef809 */
[----:B------:R-:W-:-:S02]  /*72e0*/  LOP3.LUT R7, R7, 0x70, R0, 0x78, !PT ;  /* 0x0000007007077812 */ /* 0x000fc400078e7800 */
[----:B------:R-:W-:Y:S02]  /*72f0*/  SHF.R.U32.HI R3, RZ, 0x1, R10 ;  /* 0x00000001ff037819 */ /* 0x000fe4000001160a */
[----:B------:R-:W-:Y:S02]  /*7300*/  LOP3.LUT R6, R13, R6, RZ, 0xfc, !PT ;  /* 0x000000060d067212 */ /* 0x000fe400078efcff */
[----:B------:R-:W-:Y:S02]  /*7310*/  LOP3.LUT R0, R0, 0x10, RZ, 0xc0, !PT ;  /* 0x0000001000007812 */ /* 0x000fe400078ec0ff */
[----:B------:R-:W-:Y:S02]  /*7320*/  LOP3.LUT R23, R4, R7, RZ, 0xfc, !PT ;  /* 0x0000000704177212 */ /* 0x000fe400078efcff */
[----:B------:R-:W-:Y:S02]  /*7330*/  LOP3.LUT R4, R3, 0x40, R2, 0xf8, !PT ;  /* 0x0000004003047812 */ /* 0x000fe400078ef802 */
[C---:B------:R-:W-:Y:S01]  /*7340*/  LOP3.LUT R3, R0.reuse, 0x20, RZ, 0xfc, !PT ;  /* 0x0000002000037812 */ /* 0x040fe200078efcff */
[----:B------:R-:W-:Y:S01]  /*7350*/  VIADD R26, R23, 0x40 ;  /* 0x00000040171a7836 */ /* 0x000fe20000000000 */
[----:B------:R-:W-:Y:S01]  /*7360*/  LOP3.LUT R2, R0, 0x40, RZ, 0xfc, !PT ;  /* 0x0000004000027812 */ /* 0x000fe200078efcff */
[----:B------:R-:W-:Y:S01]  /*7370*/  VIADD R0, R6, UR40 ;  /* 0x0000002806007c36 */ /* 0x000fe20008000000 */
[----:B------:R-:W-:-:S02]  /*7380*/  LOP3.LUT P0, RZ, R12, 0x4, RZ, 0xc0, !PT ;  /* 0x000000040cff7812 */ /* 0x000fc4000780c0ff */
[C---:B------:R-:W-:Y:S02]  /*7390*/  LOP3.LUT R28, R19.reuse, 0x1800, RZ, 0xfc, !PT ;  /* 0x00001800131c7812 */ /* 0x040fe400078efcff */
[----:B------:R0:W-:Y:S01]  /*73a0*/  STL [R1+0x4], R0 ;  /* 0x0000040001007387 */ /* 0x0001e20000100800 */
[----:B------:R-:W-:-:S08]  /*73b0*/  LOP3.LUT R27, R19, 0x2800, RZ, 0xfc, !PT ;  /* 0x00002800131b7812 */ /* 0x000fd000078efcff */
[----:B------:R-:W-:-:S07]  /*73c0*/  @P0 VIADD R26, R23, 0xffffffc0 ;  /* 0xffffffc0171a0836 */ /* 0x000fce0000000000 */
.L_x_8540:
        /* <DEDUP_REMOVED lines=28> */
[----:B------:R-:W-:Y:S11]  /*7590*/  @!P0 BRA `(.L_x_8492) ;  /* 0x0000000000408947 */ /* 0x000ff60003800000 */
        /* <DEDUP_REMOVED lines=16> */
.L_x_8492:
        /* <DEDUP_REMOVED lines=20> */
.L_x_8493:
[----:B------:R-:W-:-:S04]  /*77e0*/  IMAD.U32 R29, RZ, RZ, UR40 ;  /* 0x00000028ff1d7e24 */ /* 0x000fc8000f8e00ff */
[----:B0-----:R-:W-:-:S05]  /*77f0*/  VIADD R0, R29, 0x3000 ;  /* 0x000030001d007836 */ /* 0x001fca0000000000 */
        /* <DEDUP_REMOVED lines=18> */
.L_x_8494:
        /* <DEDUP_REMOVED lines=18> */
.L_x_8495:
        /* <DEDUP_REMOVED lines=19> */
[----:B------:R-:W-:-:S05]  /*7b70*/  @P1 LOP3.LUT R17, R17, 0x1, RZ, 0xfc, !PT ;  /* 0x0000000111111812 */ /* 0x000fca00078efcff */
[----:B------:R0:W-:Y:S01]  /*7b80*/  STL [R1], R17 ;  /* 0x0000001101007387 */ /* 0x0001e20000100800 */
[----:B---3--:R-:W-:Y:S02]  /*7b90*/  SHF.R.S32.HI R25, RZ, 0x1f, R24 ;  /* 0x0000001fff197819 */ /* 0x008fe40000011418 */
[----:B------:R-:W-:Y:S01]  /*7ba0*/  SEL R16, R24, RZ, !P1 ;  /* 0x000000ff18107207 */ /* 0x000fe20004800000 */
[----:B0-----:R-:W-:Y:S06]  /*7bb0*/  BRA.DIV UR4, `(.L_x_8496) ;  /* 0x0000002e04547947 */ /* 0x001fec000b800000 */
[----:B------:R0:W1:Y:S02]  /*7bc0*/  SHFL.IDX PT, R14, R20, RZ, 0x1f ;  /* 0x00001fff140e7589 */ /* 0x00006400000e0000 */
.L_x_8556:
[----:B------:R-:W-:Y:S01]  /*7bd0*/  PLOP3.LUT P2, PT, PT, PT, PT, 0x8, 0x0 ;  /* 0x000000000000781c */ /* 0x000fe20003f4e170 */
[----:B------:R-:W-:Y:S01]  /*7be0*/  IMAD.MOV.U32 R0, RZ, RZ, R17 ;  /* 0x000000ffff007224 */ /* 0x000fe200078e0011 */
[----:B-1----:R-:W-:-:S04]  /*7bf0*/  ISETP.NE.AND P0, PT, R14, RZ, PT ;  /* 0x000000ff0e00720c */ /* 0x002fc80003f05270 */
[----:B------:R-:W-:-:S07]  /*7c00*/  LOP3.LUT R0, R0, 0xfffffffd, RZ, 0xc0, !PT ;  /* 0xfffffffd00007812 */ /* 0x000fce00078ec0ff */
[----:B------:R-:W-:-:S05]  /*7c10*/  @P2 LOP3.LUT R0, R0, 0x2, RZ, 0xfc, !PT ;  /* 0x0000000200002812 */ /* 0x000fca00078efcff */
[----:B------:R1:W-:Y:S01]  /*7c20*/  STL [R1], R0 ;  /* 0x0000000001007387 */ /* 0x0003e20000100800 */
[----:B------:R-:W-:Y:S05]  /*7c30*/  @P0 BRA `(.L_x_8497) ;  /* 0x0000000400bc0947 */ /* 0x000fea0003800000 */
[----:B------:R-:W-:-:S06]  /*7c40*/  ULEA.HI.SX32 UR4, UR38, 0xffffffff, 0x19 ;  /* 0xffffffff26047891 */ /* 0x000fcc000f8fca3f */
[----:B-1----:R-:W-:Y:S01]  /*7c50*/  IMAD.U32 R0, RZ, RZ, UR4 ;  /* 0x00000004ff007e24 */ /* 0x002fe2000f8e00ff */
[----:B------:R-:W-:-:S03]  /*7c60*/  UMOV UR4, 0xffffffff ;  /* 0xffffffff00047882 */ /* 0x000fc60000000000 */
[----:B------:R-:W-:Y:S05]  /*7c70*/  BRA.DIV UR4, `(.L_x_8498) ;  /* 0x0000002e04447947 */ /* 0x000fea000b800000 */
[----:B------:R-:W-:-:S13]  /*7c80*/  ELECT P6, URZ, PT ;  /* 0x00000000003f782f */ /* 0x000fda00038c0000 */
.L_x_8559:
        /* <DEDUP_REMOVED lines=9> */
[----:B------:R-:W-:-:S05]  /*7d20*/  @P0 SHF.R.U32.HI R4, RZ, R5, R6 ;  /* 0x00000005ff040219 */ /* 0x000fca0000011606 */
[----:B------:R-:W-:-:S04]  /*7d30*/  IMAD.MOV R5, RZ, RZ, -R4 ;  /* 0x000000ffff057224 */ /* 0x000fc800078e0a04 */
[----:B------:R-:W-:Y:S01]  /*7d40*/  IMAD R0, R7, R5, R0 ;  /* 0x0000000507007224 */ /* 0x000fe200078e0200 */
[--C-:B------:R-:W-:Y:S01]  /*7d50*/  SHF.R.S32.HI R5, RZ, 0x1f, R4.reuse ;  /* 0x0000001fff057819 */ /* 0x100fe20000011404 */
[----:B------:R-:W-:Y:S02]  /*7d60*/  IMAD R7, R25, UR4, RZ ;  /* 0x0000000419077c24 */ /* 0x000fe4000f8e02ff */
[----:B------:R-:W-:-:S04]  /*7d70*/  IMAD.WIDE.U32 R4, R24, UR4, R4 ;  /* 0x0000000418047c25 */ /* 0x000fc8000f8e0004 */
[----:B------:R-:W-:Y:S01]  /*7d80*/  IMAD R7, R24, UR5, R7 ;  /* 0x0000000518077c24 */ /* 0x000fe2000f8e0207 */
[----:B------:R-:W-:-:S03]  /*7d90*/  LEA R2, P0, R4, R2, 0x2 ;  /* 0x0000000204027211 */ /* 0x000fc600078010ff */
[----:B------:R-:W-:-:S05]  /*7da0*/  IMAD.IADD R5, R5, 0x1, R7 ;  /* 0x0000000105057824 */ /* 0x000fca00078e0207 */
[----:B------:R-:W-:-:S05]  /*7db0*/  LEA.HI.X R3, R4, R3, R5, 0x2, P0 ;  /* 0x0000000304037211 */ /* 0x000fca00000f1405 */
[----:B------:R1:W5:Y:S02]  /*7dc0*/  LDG.E R16, desc[UR52][R2.64] ;  /* 0x0000003402107981 */ /* 0x000364000c1e1900 */
.L_x_8499:
[----:B-1----:R-:W1:Y:S01]  /*7dd0*/  S2R R2, SR_TID.X ;  /* 0x0000000000027919 */ /* 0x002e620000002100 */
[----:B------:R-:W-:Y:S02]  /*7de0*/  LEA R5, R18, UR40, 0x3 ;  /* 0x0000002812057c11 */ /* 0x000fe4000f8e18ff */
[----:B-1----:R-:W-:Y:S02]  /*7df0*/  LOP3.LUT R3, R2, 0x7f, RZ, 0xc0, !PT ;  /* 0x0000007f02037812 */ /* 0x002fe400078ec0ff */
[----:B------:R-:W-:Y:S02]  /*7e00*/  SHF.L.U32 R2, R22, 0x1f, RZ ;  /* 0x0000001f16027819 */ /* 0x000fe400000006ff */
[----:B------:R-:W-:Y:S02]  /*7e10*/  ISETP.NE.AND P1, PT, R3, RZ, PT ;  /* 0x000000ff0300720c */ /* 0x000fe40003f25270 */
[----:B------:R-:W1:Y:S02]  /*7e20*/  SYNCS.PHASECHK.TRANS64.TRYWAIT P0, [R5+URZ+0x19c80], R2 ;  /* 0x019c8002050075a7 */ /* 0x000e64000800017f */
[----:B-1----:R-:W-:Y:S09]  /*7e30*/  @!P0 BRA `(.L_x_8500) ;  /* 0x0000002800f48947 */ /* 0x002ff20003800000 */
.L_x_8560:
        /* <DEDUP_REMOVED lines=8> */
.L_x_8501:
[----:B------:R-:W-:Y:S01]  /*7ec0*/  IMAD R3, R18, 0x3000, R29 ;  /* 0x0000300012037824 */ /* 0x000fe200078e021d */
[----:B------:R-:W-:Y:S01]  /*7ed0*/  R2UR UR33, R5 ;  /* 0x00000000052172ca */ /* 0x000fe200000e0000 */
[----:B------:R-:W-:Y:S01]  /*7ee0*/  IMAD.SHL.U32 R0, R0, 0x80, RZ ;  /* 0x0000008000007824 */ /* 0x000fe200078e00ff */
[----:B-----5:R-:W-:Y:S01]  /*7ef0*/  R2UR UR37, R16 ;  /* 0x00000000102572ca */ /* 0x020fe200000e0000 */
[----:B------:R-:W-:Y:S01]  /*7f00*/  UIADD3 UR4, UP0, UR50, 0x470, URZ ;  /* 0x0000047032047890 */ /* 0x000fe2000ff1e03f */
[----:B------:R-:W-:Y:S01]  /*7f10*/  R2UR UR8, R3 ;  /* 0x00000000030872ca */ /* 0x000fe200000e0000 */
[----:B------:R-:W-:Y:S01]  /*7f20*/  UMOV UR6, 0x0 ;  /* 0x0000000000067882 */ /* 0x000fe20000000000 */
        /* <DEDUP_REMOVED lines=9> */
[----:B------:R-:W-:Y:S02]  /*7fc0*/  UIADD3 UR32, UR8, 0x9000, URZ ;  /* 0x0000900008207890 */ /* 0x000fe4000fffe03f */
[----:B------:R-:W-:Y:S02]  /*7fd0*/  UIADD3 UR16, UR8, 0xa000, URZ ;  /* 0x0000a00008107890 */ /* 0x000fe4000fffe03f */
        /* <DEDUP_REMOVED lines=8> */
[----:B------:R2:W-:Y:S01]  /*8060*/  UTMALDG.4D [UR16], [UR4], desc[UR6] ;  /* 0x00000610040075b4 */ /* 0x0005e20008019000 */
[----:B------:R2:W-:Y:S01]  /*8070*/  UTMALDG.4D [UR8], [UR4], desc[UR6] ;  /* 0x00000608040075b4 */ /* 0x0005e20008019000 */
[----:B------:R-:W3:Y:S02]  /*8080*/  SYNCS.PHASECHK.TRANS64.TRYWAIT P0, [R5+URZ+0x19c40], R2 ;  /* 0x019c4002050075a7 */ /* 0x000ee4000800017f */
[----:B--23--:R-:W-:Y:S05]  /*8090*/  @!P0 BRA `(.L_x_8502) ;  /* 0x0000002800708947 */ /* 0x00cfea0003800000 */
.L_x_8561:
        /* <DEDUP_REMOVED lines=8> */
.L_x_8503:
        /* <DEDUP_REMOVED lines=31> */
[----:B------:R3:W-:Y:S01]  /*8310*/  STL [R1], R2 ;  /* 0x0000000201007387 */ /* 0x0007e20000100800 */
[----:B------:R-:W-:Y:S01]  /*8320*/  NOP ;  /* 0x0000000000007918 */ /* 0x000fe20000000000 */
.L_x_8497:
[----:B------:R-:W-:Y:S05]  /*8330*/  WARPSYNC.ALL ;  /* 0x0000000000007948 */ /* 0x000fea0003800000 */
[----:B---3--:R-:W-:Y:S01]  /*8340*/  UIADD3 UR5, UR40, 0xf000, URZ ;  /* 0x0000f00028057890 */ /* 0x008fe2000fffe03f */
[----:B------:R-:W-:Y:S01]  /*8350*/  BAR.SYNC.DEFER_BLOCKING 0x8, 0x200 ;  /* 0x0208000000007b1d */ /* 0x000fe20000010000 */
[----:B------:R-:W-:Y:S02]  /*8360*/  USHF.R.S32.HI UR4, URZ, 0x1f, UR36 ;  /* 0x0000001f3f047899 */ /* 0x000fe40008011424 */
[----:B------:R-:W-:Y:S02]  /*8370*/  ULOP3.LUT UP0, URZ, UR5, 0x9f, URZ, 0xc0, !UPT ;  /* 0x0000009f053f7892 */ /* 0x000fe4000f80c03f */
[----:B------:R-:W-:Y:S01]  /*8380*/  USHF.R.S32.HI UR37, URZ, 0x1f, UR44 ;  /* 0x0000001f3f257899 */ /* 0x000fe2000801142c */
[----:B------:R-:W-:-:S03]  /*8390*/  ULDC.64 UR6, c[0x0][0x2d8] ;  /* 0x0000b60000067ab9 */ /* 0x000fc60000000a00 */
[----:B------:R-:W-:Y:S01]  /*83a0*/  PLOP3.LUT P0, PT, PT, PT, UP0, 0x80, 0x0 ;  /* 0x000000000000781c */ /* 0x000fe20003f0f008 */
[----:B------:R-:W-:Y:S02]  /*83b0*/  UIMAD UR4, UR4, UR6, URZ ;  /* 0x00000006040472a4 */ /* 0x000fe4000f8e023f */
[----:B------:R-:W-:Y:S02]  /*83c0*/  UIMAD.WIDE.U32 UR54, UR36, UR6, URZ ;  /* 0x00000006243672a5 */ /* 0x000fe4000f8e003f */
[----:B------:R-:W-:-:S04]  /*83d0*/  UIMAD UR4, UR36, UR7, UR4 ;  /* 0x00000007240472a4 */ /* 0x000fc8000f8e0204 */
[----:B------:R-:W-:-:S04]  /*83e0*/  UIADD3 UR49, UR55, UR4, URZ ;  /* 0x0000000437317290 */ /* 0x000fc8000fffe03f */
[----:B------:R-:W-:Y:S08]  /*83f0*/  @!P0 BRA `(.L_x_8504) ;  /* 0x0000000000408947 */ /* 0x000ff00003800000 */
        /* <DEDUP_REMOVED lines=14> */
[----:B0-----:R-:W-:-:S07]  /*84e0*/  LEPC R20, `(.L_x_8504) ;  /* 0x000000001014794e */ /* 0x001fce0000000000 */
[----:B-12---:R-:W-:Y:S05]  /*84f0*/  CALL.ABS.NOINC R2 ;  /* 0x0000000002007343 */ /* 0x006fea0003c00000 */
.L_x_8504:
[----:B------:R-:W2:Y:S01]  /*8500*/  S2R R2, SR_TID.X ;  /* 0x0000000000027919 */ /* 0x000ea20000002100 */
[----:B------:R-:W3:Y:S01]  /*8510*/  LDC R3, c[0x0][0xc38] ;  /* 0x00030e00ff037b82 */ /* 0x000ee20000000800 */
[----:B-1----:R-:W-:Y:S01]  /*8520*/  IMAD R0, RZ, RZ, -UR45 ;  /* 0x8000002dff007e24 */ /* 0x002fe2000f8e02ff */
[----:B------:R-:W-:Y:S01]  /*8530*/  ULDC.64 UR8, c[0x0][0x2e0] ;  /* 0x0000b80000087ab9 */ /* 0x000fe20000000a00 */
[----:B------:R-:W1:Y:S01]  /*8540*/  S2R R17, SR_TID.X ;  /* 0x0000000000117919 */ /* 0x000e620000002100 */
[----:B------:R-:W-:Y:S01]  /*8550*/  UIMAD UR6, UR37, UR8, URZ ;  /* 0x00000008250672a4 */ /* 0x000fe2000f8e023f */
[----:B------:R-:W-:Y:S01]  /*8560*/  UMOV UR4, UR54 ;  /* 0x0000003600047c82 */ /* 0x000fe20008000000 */
[----:B------:R-:W-:Y:S02]  /*8570*/  UMOV UR5, UR49 ;  /* 0x0000003100057c82 */ /* 0x000fe40008000000 */
[----:B------:R-:W4:Y:S01]  /*8580*/  LDC R10, c[0x0][0x448] ;  /* 0x00011200ff0a7b82 */ /* 0x000f220000000800 */
[----:B------:R-:W-:Y:S01]  /*8590*/  UIMAD.WIDE.U32 UR4, UR44, UR8, UR4 ;  /* 0x000000082c0472a5 */ /* 0x000fe2000f8e0004 */
[----:B------:R-:W0:Y:S01]  /*85a0*/  S2R R21, SR_TID.X ;  /* 0x0000000000157919 */ /* 0x000e220000002100 */
[----:B------:R-:W-:-:S04]  /*85b0*/  UIMAD UR6, UR44, UR9, UR6 ;  /* 0x000000092c0672a4 */ /* 0x000fc8000f8e0206 */
[----:B------:R-:W-:-:S03]  /*85c0*/  UIADD3 UR5, UR5, UR6, URZ ;  /* 0x0000000605057290 */ /* 0x000fc6000fffe03f */
[----:B------:R-:W-:Y:S01]  /*85d0*/  ULDC.64 UR6, c[0x0][0x280] ;  /* 0x0000a00000067ab9 */ /* 0x000fe20000000a00 */
[----:B---3--:R-:W-:Y:S01]  /*85e0*/  IMAD R0, R3, R0, UR48 ;  /* 0x0000003003007e24 */ /* 0x008fe2000f8e0200 */
[----:B--2---:R-:W-:Y:S02]  /*85f0*/  LOP3.LUT R2, R2, 0x7f, RZ, 0xc0, !PT ;  /* 0x0000007f02027812 */ /* 0x004fe400078ec0ff */
[----:B----4-:R-:W-:Y:S01]  /*8600*/  ISETP.NE.AND P0, PT, R10, 0x1, PT ;  /* 0x000000010a00780c */ /* 0x010fe20003f05270 */
[----:B-1----:R-:W-:Y:S01]  /*8610*/  IMAD.SHL.U32 R17, R17, 0x40, RZ ;  /* 0x0000004011117824 */ /* 0x002fe200078e00ff */
[----:B0-----:R-:W-:-:S04]  /*8620*/  SHF.R.U32.HI R20, RZ, 0x1, R2 ;  /* 0x00000001ff147819 */ /* 0x001fc80000011602 */
[----:B------:R-:W-:Y:S01]  /*8630*/  LOP3.LUT R17, R20, 0x40, R17, 0xf8, !PT ;  /* 0x0000004014117812 */ /* 0x000fe200078ef811 */
[----:B------:R-:W-:-:S04]  /*8640*/  IMAD.SHL.U32 R20, R21, 0x10, RZ ;  /* 0x0000001015147824 */ /* 0x000fc800078e00ff */
[----:B------:R-:W-:Y:S02]  /*8650*/  IMAD R7, R0, 0xc0, R17 ;  /* 0x000000c000077824 */ /* 0x000fe400078e0211 */
[----:B------:R-:W0:Y:S01]  /*8660*/  @P0 LDC R6, c[0x0][0x44c] ;  /* 0x00011300ff060b82 */ /* 0x000e220000000800 */
[----:B------:R-:W1:Y:S01]  /*8670*/  S2R R17, SR_TID.X ;  /* 0x0000000000117919 */ /* 0x000e620000002100 */
[----:B------:R-:W-:Y:S01]  /*8680*/  LOP3.LUT R20, R20, 0x10, RZ, 0xc0, !PT ;  /* 0x0000001014147812 */ /* 0x000fe200078ec0ff */
[----:B------:R-:W-:-:S05]  /*8690*/  IMAD.MOV.U32 R4, RZ, RZ, R7 ;  /* 0x000000ffff047224 */ /* 0x000fca00078e0007 */
[----:B------:R-:W2:Y:S08]  /*86a0*/  @P0 LDC R2, c[0x0][0x450] ;  /* 0x00011400ff020b82 */ /* 0x000eb00000000800 */
[----:B------:R-:W3:Y:S08]  /*86b0*/  @P0 LDC R5, c[0x0][0x44c] ;  /* 0x00011300ff050b82 */ /* 0x000ef00000000800 */
[----:B------:R-:W4:Y:S01]  /*86c0*/  @P0 LDC R3, c[0x0][0x450] ;  /* 0x00011400ff030b82 */ /* 0x000f220000000800 */
[----:B0-----:R-:W-:-:S05]  /*86d0*/  @P0 IMAD.HI.U32 R6, R7, R6, RZ ;  /* 0x0000000607060227 */ /* 0x001fca00078e00ff */
[----:B--2---:R-:W-:Y:S01]  /*86e0*/  @P0 SHF.R.U32.HI R4, RZ, R2, R6 ;  /* 0x00000002ff040219 */ /* 0x004fe20000011606 */
[----:B-1----:R-:W-:Y:S02]  /*86f0*/  IMAD.SHL.U32 R17, R17, 0x10, RZ ;  /* 0x0000001011117824 */ /* 0x002fe400078e00ff */
[----:B------:R-:W-:Y:S02]  /*8700*/  VIADD R6, R7, 0x80 ;  /* 0x0000008007067836 */ /* 0x000fe40000000000 */
[----:B------:R-:W-:Y:S01]  /*8710*/  IMAD.MOV R2, RZ, RZ, -R4 ;  /* 0x000000ffff027224 */ /* 0x000fe200078e0a04 */
[----:B------:R-:W-:Y:S01]  /*8720*/  LOP3.LUT R17, R17, 0x10, RZ, 0xc0, !PT ;  /* 0x0000001011117812 */ /* 0x000fe200078ec0ff */
[----:B------:R-:W-:Y:S02]  /*8730*/  IMAD.MOV.U32 R8, RZ, RZ, R6 ;  /* 0x000000ffff087224 */ /* 0x000fe400078e0006 */
[----:B---3--:R-:W-:Y:S01]  /*8740*/  @P0 IMAD.HI.U32 R5, R6, R5, RZ ;  /* 0x0000000506050227 */ /* 0x008fe200078e00ff */
[----:B------:R-:W-:-:S02]  /*8750*/  LOP3.LUT R12, R17, 0x20, RZ, 0xfc, !PT ;  /* 0x00000020110c7812 */ /* 0x000fc400078efcff */
[----:B------:R-:W-:Y:S01]  /*8760*/  LOP3.LUT R11, R17, 0x40, RZ, 0xfc, !PT ;  /* 0x00000040110b7812 */ /* 0x000fe200078efcff */
[----:B------:R-:W-:Y:S01]  /*8770*/  IMAD R7, R10, R2, R7 ;  /* 0x000000020a077224 */ /* 0x000fe200078e0207 */
[----:B------:R0:W5:Y:S01]  /*8780*/  LDL R17, [R1+0x4] ;  /* 0x0000040001117983 */ /* 0x0001620000100800 */
[----:B----4-:R-:W-:Y:S02]  /*8790*/  @P0 SHF.R.U32.HI R8, RZ, R3, R5 ;  /* 0x00000003ff080219 */ /* 0x010fe40000011605 */
[----:B------:R-:W1:Y:S01]  /*87a0*/  LDC.64 R2, c[0x0][0x2d0] ;  /* 0x0000b400ff027b82 */ /* 0x000e620000000a00 */
[----:B------:R-:W-:-:S05]  /*87b0*/  SHF.R.S32.HI R5, RZ, 0x1f, R4 ;  /* 0x0000001fff057819 */ /* 0x000fca0000011404 */
[----:B-1----:R-:W-:-:S04]  /*87c0*/  IMAD R5, R5, R2, RZ ;  /* 0x0000000205057224 */ /* 0x002fc800078e02ff */
[C---:B------:R-:W-:Y:S02]  /*87d0*/  IMAD R9, R4.reuse, R3, R5 ;  /* 0x0000000304097224 */ /* 0x040fe400078e0205 */
[----:B------:R-:W-:-:S04]  /*87e0*/  IMAD.WIDE.U32 R4, R4, R2, UR4 ;  /* 0x0000000404047e25 */ /* 0x000fc8000f8e0002 */
[----:B------:R-:W-:Y:S02]  /*87f0*/  IMAD.IADD R5, R5, 0x1, R9 ;  /* 0x0000000105057824 */ /* 0x000fe400078e0209 */
[----:B------:R-:W-:-:S04]  /*8800*/  IMAD.MOV R9, RZ, RZ, -R8 ;  /* 0x000000ffff097224 */ /* 0x000fc800078e0a08 */
[----:B------:R-:W-:Y:S01]  /*8810*/  IMAD R6, R10, R9, R6 ;  /* 0x000000090a067224 */ /* 0x000fe200078e0206 */
[----:B------:R-:W-:-:S05]  /*8820*/  SHF.R.S32.HI R9, RZ, 0x1f, R8 ;  /* 0x0000001fff097819 */ /* 0x000fca0000011408 */
[----:B------:R-:W-:-:S04]  /*8830*/  IMAD R9, R9, R2, RZ ;  /* 0x0000000209097224 */ /* 0x000fc800078e02ff */
[C---:B------:R-:W-:Y:S02]  /*8840*/  IMAD R9, R8.reuse, R3, R9 ;  /* 0x0000000308097224 */ /* 0x040fe400078e0209 */
[----:B------:R-:W-:Y:S01]  /*8850*/  IMAD.WIDE.U32 R2, R8, R2, UR4 ;  /* 0x0000000408027e25 */ /* 0x000fe2000f8e0002 */
[----:B------:R-:W-:Y:S01]  /*8860*/  SHF.R.S32.HI R8, RZ, 0x1f, R7 ;  /* 0x0000001fff087819 */ /* 0x000fe20000011407 */
[----:B------:R-:W-:Y:S02]  /*8870*/  ULDC.64 UR4, c[0x0][0x2c8] ;  /* 0x0000b20000047ab9 */ /* 0x000fe40000000a00 */
[----:B------:R-:W-:-:S04]  /*8880*/  IMAD.WIDE.U32 R4, R7, UR4, R4 ;  /* 0x0000000407047c25 */ /* 0x000fc8000f8e0004 */
[----:B------:R-:W-:Y:S01]  /*8890*/  IMAD R8, R8, UR4, RZ ;  /* 0x0000000408087c24 */ /* 0x000fe2000f8e02ff */
[----:B------:R-:W-:Y:S01]  /*88a0*/  IADD3 R4, P0, R4, UR6, RZ ;  /* 0x0000000604047c10 */ /* 0x000fe2000ff1e0ff */
[----:B------:R-:W-:Y:S02]  /*88b0*/  IMAD.IADD R3, R3, 0x1, R9 ;  /* 0x0000000103037824 */ /* 0x000fe400078e0209 */
[----:B------:R-:W-:Y:S01]  /*88c0*/  IMAD R8, R7, UR5, R8 ;  /* 0x0000000507087c24 */ /* 0x000fe2000f8e0208 */
[----:B------:R-:W-:Y:S01]  /*88d0*/  SHF.R.S32.HI R7, RZ, 0x1f, R6 ;  /* 0x0000001fff077819 */ /* 0x000fe20000011406 */
[----:B------:R-:W-:-:S03]  /*88e0*/  IMAD.WIDE.U32 R2, R6, UR4, R2 ;  /* 0x0000000406027c25 */ /* 0x000fc6000f8e0002 */
[----:B------:R-:W-:Y:S01]  /*88f0*/  IADD3.X R5, R5, UR7, R8, P0, !PT ;  /* 0x0000000705057c10 */ /* 0x000fe200087fe408 */
[----:B------:R-:W-:Y:S01]  /*8900*/  IMAD R7, R7, UR4, RZ ;  /* 0x0000000407077c24 */ /* 0x000fe2000f8e02ff */
[----:B------:R-:W-:Y:S02]  /*8910*/  ULDC UR4, c[0x0][0x2b8] ;  /* 0x0000ae0000047ab9 */ /* 0x000fe40000000800 */
[----:B------:R-:W-:Y:S01]  /*8920*/  ISETP.GE.AND P2, PT, R20, UR4, PT ;  /* 0x0000000414007c0c */ /* 0x000fe2000bf46270 */
[----:B------:R-:W-:Y:S01]  /*8930*/  IMAD R7, R6, UR5, R7 ;  /* 0x0000000506077c24 */ /* 0x000fe2000f8e0207 */
[----:B------:R-:W-:Y:S02]  /*8940*/  IADD3 R6, P0, R2, UR6, RZ ;  /* 0x0000000602067c10 */ /* 0x000fe4000ff1e0ff */
[----:B------:R-:W-:Y:S02]  /*8950*/  ISETP.GE.AND P1, PT, R12, UR4, PT ;  /* 0x000000040c007c0c */ /* 0x000fe4000bf26270 */
[----:B------:R-:W-:-:S02]  /*8960*/  IADD3.X R7, R3, UR7, R7, P0, !PT ;  /* 0x0000000703077c10 */ /* 0x000fc400087fe407 */
[----:B------:R-:W-:Y:S01]  /*8970*/  ISETP.GE.AND P0, PT, R11, UR4, PT ;  /* 0x000000040b007c0c */ /* 0x000fe2000bf06270 */
[----:B------:R-:W-:Y:S01]  /*8980*/  UMOV UR4, 0xffffffff ;  /* 0xffffffff00047882 */ /* 0x000fe20000000000 */
[----:B------:R-:W-:-:S04]  /*8990*/  LOP3.LUT R21, R21, 0x7f, RZ, 0xc0, !PT ;  /* 0x0000007f15157812 */ /* 0x000fc800078ec0ff */
[----:B------:R-:W-:Y:S01]  /*89a0*/  SHF.R.U32.HI R21, RZ, 0x1, R21 ;  /* 0x00000001ff157819 */ /* 0x000fe20000011615 */
[----:B0-----:R-:W-:Y:S06]  /*89b0*/  BRA.DIV UR4, `(.L_x_8505) ;  /* 0x00000022043c7947 */ /* 0x001fec000b800000 */
[----:B------:R-:W0:Y:S01]  /*89c0*/  SHFL.IDX PT, R3, R4, RZ, 0x1e1f ;  /* 0x001e1fff04037589 */ /* 0x000e2200000e0000 */
[----:B------:R-:W-:Y:S01]  /*89d0*/  ULDC UR4, c[0x0][0x288] ;  /* 0x0000a20000047ab9 */ /* 0x000fe20000000800 */
[----:B------:R-:W-:Y:S02]  /*89e0*/  IMAD R0, R0, 0xc0, R21 ;  /* 0x000000c000007824 */ /* 0x000fe400078e0215 */
[----:B------:R-:W1:Y:S01]  /*89f0*/  SHFL.IDX PT, R2, R5, RZ, 0x1e1f ;  /* 0x001e1fff05027589 */ /* 0x000e6200000e0000 */
[----:B------:R-:W-:Y:S02]  /*8a00*/  IMAD R8, R10, UR4, RZ ;  /* 0x000000040a087c24 */ /* 0x000fe4000f8e02ff */
[C---:B------:R-:W-:Y:S01]  /*8a10*/  VIADD R9, R0.reuse, 0x40 ;  /* 0x0000004000097836 */ /* 0x040fe20000000000 */
[----:B------:R-:W2:Y:S02]  /*8a20*/  SHFL.IDX PT, R14, R4, 0x1, 0x1e1f ;  /* 0x003e1f00040e7f89 */ /* 0x000ea400000e0000 */
[----:B------:R-:W-:-:S02]  /*8a30*/  ISETP.GE.AND P4, PT, R0, R8, PT ;  /* 0x000000080000720c */ /* 0x000fc40003f86270 */
[----:B------:R-:W3:Y:S04]  /*8a40*/  SHFL.IDX PT, R5, R5, 0x1, 0x1e1f ;  /* 0x003e1f0005057f89 */ /* 0x000ee800000e0000 */
[----:B------:R-:W4:Y:S07]  /*8a50*/  SHFL.IDX PT, R7, R7, RZ, 0x1e1f ;  /* 0x001e1fff07077589 */ /* 0x000f2e00000e0000 */
[----:B0-----:R-:W-:-:S05]  /*8a60*/  @!P4 IADD3 R3, P3, R20, R3, RZ ;  /* 0x000000031403c210 */ /* 0x001fca0007f7e0ff */
[----:B-1----:R-:W-:-:S05]  /*8a70*/  @!P4 IMAD.X R2, RZ, RZ, R2, P3 ;  /* 0x000000ffff02c224 */ /* 0x002fca00018e0602 */
[----:B------:R-:W-:-:S04]  /*8a80*/  @!P4 LOP3.LUT R3, R3, R2, RZ, 0x3c, !PT ;  /* 0x000000020303c212 */ /* 0x000fc800078e3cff */
[----:B------:R-:W-:-:S04]  /*8a90*/  @!P4 LOP3.LUT R2, R3, R2, RZ, 0x3c, !PT ;  /* 0x000000020302c212 */ /* 0x000fc800078e3cff */
[----:B------:R-:W-:-:S05]  /*8aa0*/  @!P4 LOP3.LUT R3, R3, R2, RZ, 0x3c, !PT ;  /* 0x000000020303c212 */ /* 0x000fca00078e3cff */
[----:B-----5:R-:W-:Y:S04]  /*8ab0*/  @!P4 LDGSTS.E.BYPASS.LTC128B.128 [R17+0xf000], desc[UR52][R2.64], !P2 ;  /* 0x0f0000000211cfae */ /* 0x020fe8000d101d74 */
[----:B------:R-:W-:Y:S04]  /*8ac0*/  @!P4 LDGSTS.E.BYPASS.LTC128B.128 [R17+0x10800], desc[UR52][R2.64+0x20], !P1 ;  /* 0x108000200211cfae */ /* 0x000fe8000c901d74 */
[----:B------:R0:W-:Y:S01]  /*8ad0*/  @!P4 LDGSTS.E.BYPASS.LTC128B.128 [R17+0x12000], desc[UR52][R2.64+0x40], !P0 ;  /* 0x120000400211cfae */ /* 0x0001e2000c101d74 */
[----:B------:R-:W-:-:S13]  /*8ae0*/  ISETP.GE.AND P4, PT, R9, R8, PT ;  /* 0x000000080900720c */ /* 0x000fda0003f86270 */
[----:B--2---:R-:W-:-:S05]  /*8af0*/  @!P4 IADD3 R14, P3, R20, R14, RZ ;  /* 0x0000000e140ec210 */ /* 0x004fca0007f7e0ff */
[----:B---3--:R-:W-:Y:S02]  /*8b00*/  @!P4 IMAD.X R9, RZ, RZ, R5, P3 ;  /* 0x000000ffff09c224 */ /* 0x008fe400018e0605 */
[----:B0-----:R-:W-:Y:S02]  /*8b10*/  @!P4 IMAD.MOV.U32 R2, RZ, RZ, R14 ;  /* 0x000000ffff02c224 */ /* 0x001fe400078e000e */
[----:B------:R-:W-:Y:S01]  /*8b20*/  @!P4 IMAD.MOV.U32 R3, RZ, RZ, R9 ;  /* 0x000000ffff03c224 */ /* 0x000fe200078e0009 */
[----:B------:R0:W1:Y:S04]  /*8b30*/  SHFL.IDX PT, R14, R6, RZ, 0x1e1f ;  /* 0x001e1fff060e7589 */ /* 0x00006800000e0000 */
[----:B------:R0:W-:Y:S04]  /*8b40*/  @!P4 LDGSTS.E.BYPASS.LTC128B.128 [R17+0xf800], desc[UR52][R2.64], !P2 ;  /* 0x0f8000000211cfae */ /* 0x0001e8000d101d74 */
[----:B------:R0:W-:Y:S04]  /*8b50*/  @!P4 LDGSTS.E.BYPASS.LTC128B.128 [R17+0x11000], desc[UR52][R2.64+0x20], !P1 ;  /* 0x110000200211cfae */ /* 0x0001e8000c901d74 */
[----:B----4-:R0:W-:Y:S02]  /*8b60*/  @!P4 LDGSTS.E.BYPASS.LTC128B.128 [R17+0x12800], desc[UR52][R2.64+0x40], !P0 ;  /* 0x128000400211cfae */ /* 0x0101e4000c101d74 */
.L_x_8568:
[----:B0-----:R-:W-:Y:S01]  /*8b70*/  VIADD R3, R0, 0x80 ;  /* 0x0000008000037836 */ /* 0x001fe20000000000 */
[----:B------:R-:W-:Y:S04]  /*8b80*/  BSSY B0, `(.L_x_8506) ;  /* 0x000000b000007945 */ /* 0x000fe80003800000 */
[----:B------:R-:W-:-:S13]  /*8b90*/  ISETP.GE.AND P3, PT, R3, R8, PT ;  /* 0x000000080300720c */ /* 0x000fda0003f66270 */
[----:B------:R-:W-:Y:S05]  /*8ba0*/  @P3 BRA `(.L_x_8507) ;  /* 0x0000000000203947 */ /* 0x000fea0003800000 */
[----:B-1----:R-:W-:-:S05]  /*8bb0*/  IADD3 R2, P3, R20, R14, RZ ;  /* 0x0000000e14027210 */ /* 0x002fca0007f7e0ff */
[----:B------:R-:W-:-:S05]  /*8bc0*/  IMAD.X R3, RZ, RZ, R7, P3 ;  /* 0x000000ffff037224 */ /* 0x000fca00018e0607 */
[----:B------:R-:W-:Y:S01]  /*8bd0*/  @!PT LDS RZ, [RZ] ;  /* 0x00000000fffff984 */ /* 0x000fe20000000800 */
[----:B------:R-:W-:Y:S01]  /*8be0*/  @!PT LDS RZ, [RZ] ;  /* 0x00000000fffff984 */ /* 0x000fe20000000800 */
[----:B------:R-:W-:Y:S01]  /*8bf0*/  @!PT LDS RZ, [RZ] ;  /* 0x00000000fffff984 */ /* 0x000fe20000000800 */
[----:B------:R0:W-:Y:S04]  /*8c00*/  LDGSTS.E.BYPASS.LTC128B.128 [R17+0x10000], desc[UR52][R2.64], !P2 ;  /* 0x1000000002117fae */ /* 0x0001e8000d101d74 */
[----:B------:R0:W-:Y:S04]  /*8c10*/  LDGSTS.E.BYPASS.LTC128B.128 [R17+0x11800], desc[UR52][R2.64+0x20], !P1 ;  /* 0x1180002002117fae */ /* 0x0001e8000c901d74 */
[----:B------:R0:W-:Y:S02]  /*8c20*/  LDGSTS.E.BYPASS.LTC128B.128 [R17+0x13000], desc[UR52][R2.64+0x40], !P0 ;  /* 0x1300004002117fae */ /* 0x0001e4000c101d74 */
.L_x_8507:
[----:B------:R-:W-:Y:S05]  /*8c30*/  BSYNC B0 ;  /* 0x0000000000007941 */ /* 0x000fea0003800000 */
.L_x_8506:
        /* <DEDUP_REMOVED lines=10> */
.L_x_8569:
[----:B------:R-:W-:-:S06]  /*8ce0*/  UISETP.GE.AND UP0, UPT, UR39, 0x81, UPT ;  /* 0x000000812700788c */ /* 0x000fcc000bf06270 */
[----:B------:R-:W-:-:S13]  /*8cf0*/  PLOP3.LUT P0, PT, PT, PT, UP0, 0x80, 0x0 ;  /* 0x000000000000781c */ /* 0x000fda0003f0f008 */
[----:B------:R-:W-:Y:S05]  /*8d00*/  @!P0 BRA `(.L_x_8509) ;  /* 0x0000001000208947 */ /* 0x000fea0003800000 */
[----:B------:R-:W-:Y:S01]  /*8d10*/  ULEA.HI.SX32 UR4, UR38, 0xfffffffe, 0x19 ;  /* 0xfffffffe26047891 */ /* 0x000fe2000f8fca3f */
[----:B------:R-:W-:Y:S02]  /*8d20*/  IMAD.MOV.U32 R4, RZ, RZ, R22 ;  /* 0x000000ffff047224 */ /* 0x000fe400078e0016 */
[----:B------:R-:W-:-:S03]  /*8d30*/  IMAD.MOV.U32 R5, RZ, RZ, R18 ;  /* 0x000000ffff057224 */ /* 0x000fc600078e0012 */
[----:B--2---:R-:W-:-:S07]  /*8d40*/  IMAD.U32 R0, RZ, RZ, UR4 ;  /* 0x00000004ff007e24 */ /* 0x004fce000f8e00ff */
.L_x_8533:
[----:B0-----:R-:W2:Y:S01]  /*8d50*/  LDL R2, [R1] ;  /* 0x0000000001027983 */ /* 0x001ea20000100800 */
[----:B------:R-:W-:Y:S01]  /*8d60*/  VIADD R18, R5, 0x1 ;  /* 0x0000000105127836 */ /* 0x000fe20000000000 */
[----:B------:R-:W-:Y:S04]  /*8d70*/  BSSY B0, `(.L_x_8510) ;  /* 0x00000a4000007945 */ /* 0x000fe80003800000 */
[----:B------:R-:W-:-:S04]  /*8d80*/  ISETP.NE.AND P0, PT, R18, 0x2, PT ;  /* 0x000000021200780c */ /* 0x000fc80003f05270 */
[----:B------:R-:W-:Y:S02]  /*8d90*/  SEL R3, RZ, 0x1, P0 ;  /* 0x00000001ff037807 */ /* 0x000fe40000000000 */
[----:B------:R-:W-:Y:S02]  /*8da0*/  SEL R18, R18, RZ, P0 ;  /* 0x000000ff12127207 */ /* 0x000fe40000000000 */
[----:B------:R-:W-:Y:S02]  /*8db0*/  LOP3.LUT R22, R4, R3, RZ, 0x3c, !PT ;  /* 0x0000000304167212 */ /* 0x000fe400078e3cff */
[----:B--2---:R-:W-:-:S13]  /*8dc0*/  LOP3.LUT P1, RZ, R2, 0x2, RZ, 0xc0, !PT ;  /* 0x0000000202ff7812 */ /* 0x004fda000782c0ff */
[----:B-1----:R-:W-:Y:S05]  /*8dd0*/  @!P1 BRA `(.L_x_8511) ;  /* 0x0000000800749947 */ /* 0x002fea0003800000 */
[----:B------:R-:W-:Y:S01]  /*8de0*/  LOP3.LUT P1, RZ, R2, 0x1, RZ, 0xc0, !PT ;  /* 0x0000000102ff7812 */ /* 0x000fe2000782c0ff */
[----:B------:R-:W-:-:S12]  /*8df0*/  IMAD.MOV.U32 R6, RZ, RZ, R0 ;  /* 0x000000ffff067224 */ /* 0x000fd800078e0000 */
[----:B------:R-:W-:Y:S05]  /*8e00*/  @!P1 BRA `(.L_x_8512) ;  /* 0x0000000000489947 */ /* 0x000fea0003800000 */
[----:B------:R-:W0:Y:S01]  /*8e10*/  LDC R7, c[0x0][0x43c] ;  /* 0x00010f00ff077b82 */ /* 0x000e220000000800 */
[----:B------:R-:W-:Y:S01]  /*8e20*/  ULDC.64 UR4, c[0x0][0x428] ;  /* 0x00010a0000047ab9 */ /* 0x000fe20000000a00 */
        /* <DEDUP_REMOVED lines=8> */
[----:B------:R-:W-:Y:S02]  /*8eb0*/  IMAD R7, R25, UR4, RZ ;  /* 0x0000000419077c24 */ /* 0x000fe4000f8e02ff */
[----:B------:R-:W-:-:S04]  /*8ec0*/  IMAD.WIDE.U32 R2, R24, UR4, R2 ;  /* 0x0000000418027c25 */ /* 0x000fc8000f8e0002 */
[----:B------:R-:W-:Y:S01]  /*8ed0*/  IMAD R7, R24, UR5, R7 ;  /* 0x0000000518077c24 */ /* 0x000fe2000f8e0207 */
[----:B------:R-:W-:Y:S02]  /*8ee0*/  ULDC.64 UR4, c[0x0][0x418] ;  /* 0x0001060000047ab9 */ /* 0x000fe40000000a00 */
[----:B------:R-:W-:Y:S01]  /*8ef0*/  LEA R16, P0, R2, UR4, 0x2 ;  /* 0x0000000402107c11 */ /* 0x000fe2000f8010ff */
[----:B------:R-:W-:-:S05]  /*8f00*/  IMAD.IADD R7, R7, 0x1, R3 ;  /* 0x0000000107077824 */ /* 0x000fca00078e0203 */
[----:B------:R-:W-:-:S05]  /*8f10*/  LEA.HI.X R17, R2, UR5, R7, 0x2, P0 ;  /* 0x0000000502117c11 */ /* 0x000fca00080f1407 */
[----:B------:R0:W5:Y:S02]  /*8f20*/  LDG.E R16, desc[UR52][R16.64] ;  /* 0x0000003410107981 */ /* 0x000164000c1e1900 */
.L_x_8512:
[----:B------:R-:W2:Y:S01]  /*8f30*/  S2R R2, SR_TID.X ;  /* 0x0000000000027919 */ /* 0x000ea20000002100 */
[----:B------:R-:W-:Y:S01]  /*8f40*/  LEA R7, R18, UR40, 0x3 ;  /* 0x0000002812077c11 */ /* 0x000fe2000f8e18ff */
[----:B------:R-:W-:Y:S01]  /*8f50*/  BSSY B1, `(.L_x_8513) ;  /* 0x0000006000017945 */ /* 0x000fe20003800000 */
[----:B--2---:R-:W-:Y:S02]  /*8f60*/  LOP3.LUT R3, R2, 0x7f, RZ, 0xc0, !PT ;  /* 0x0000007f02037812 */ /* 0x004fe400078ec0ff */
[----:B------:R-:W-:Y:S02]  /*8f70*/  SHF.L.U32 R2, R22, 0x1f, RZ ;  /* 0x0000001f16027819 */ /* 0x000fe400000006ff */
[----:B------:R-:W-:Y:S02]  /*8f80*/  ISETP.NE.AND P1, PT, R3, RZ, PT ;  /* 0x000000ff0300720c */ /* 0x000fe40003f25270 */
[----:B------:R-:W2:Y:S02]  /*8f90*/  SYNCS.PHASECHK.TRANS64.TRYWAIT P0, [R7+URZ+0x19c80], R2 ;  /* 0x019c8002070075a7 */ /* 0x000ea4000800017f */
[----:B--2---:R-:W-:Y:S09]  /*8fa0*/  @!P0 BRA `(.L_x_8514) ;  /* 0x0000001c00c88947 */ /* 0x004ff20003800000 */
.L_x_8570:
[----:B------:R-:W-:Y:S05]  /*8fb0*/  BSYNC B1 ;  /* 0x0000000000017941 */ /* 0x000fea0003800000 */
.L_x_8513:
[----:B------:R-:W-:Y:S04]  /*8fc0*/  BSSY B1, `(.L_x_8515) ;  /* 0x0000009000017945 */ /* 0x000fe80003800000 */
[----:B------:R-:W-:Y:S05]  /*8fd0*/  @P1 BRA `(.L_x_8516) ;  /* 0x00000000001c1947 */ /* 0x000fea0003800000 */
[----:B------:R-:W3:Y:S01]  /*8fe0*/  S2R R3, SR_TID.X ;  /* 0x0000000000037919 */ /* 0x000ee20000002100 */
[----:B------:R-:W-:-:S04]  /*8ff0*/  IMAD.MOV.U32 R8, RZ, RZ, 0x3000 ;  /* 0x00003000ff087424 */ /* 0x000fc800078e00ff */
[----:B------:R4:W-:Y:S01]  /*9000*/  SYNCS.ARRIVE.TRANS64 RZ, [R7+URZ+0x19c70], R8 ;  /* 0x019c700807ff79a7 */ /* 0x0009e2000800003f */
[----:B---3--:R-:W-:-:S04]  /*9010*/  LOP3.LUT R3, R3, 0x1f, RZ, 0xc0, !PT ;  /* 0x0000001f03037812 */ /* 0x008fc800078ec0ff */
[----:B------:R-:W-:-:S13]  /*9020*/  ISETP.NE.AND P0, PT, R3, RZ, PT ;  /* 0x000000ff0300720c */ /* 0x000fda0003f05270 */
[----:B----4-:R-:W-:Y:S05]  /*9030*/  @!P0 BRA `(.L_x_8516) ;  /* 0x0000000000048947 */ /* 0x010fea0003800000 */
[----:B------:R-:W-:Y:S01]  /*9040*/  BPT.TRAP 0x1 ;  /* 0x000000040000795c */ /* 0x000fe20000300000 */
.L_x_8516:
[----:B------:R-:W-:Y:S05]  /*9050*/  BSYNC B1 ;  /* 0x0000000000017941 */ /* 0x000fea0003800000 */
.L_x_8515:
[----:B------:R-:W-:Y:S01]  /*9060*/  IMAD.MOV.U32 R8, RZ, RZ, RZ ;  /* 0x000000ffff087224 */ /* 0x000fe200078e00ff */
[----:B------:R-:W-:Y:S01]  /*9070*/  UIADD3 UR4, UP0, UR50, 0x470, URZ ;  /* 0x0000047032047890 */ /* 0x000fe2000ff1e03f */
[----:B------:R-:W-:Y:S01]  /*9080*/  IMAD R9, R18, 0x3000, R29 ;  /* 0x0000300012097824 */ /* 0x000fe200078e021d */
[----:B------:R-:W-:Y:S01]  /*9090*/  PLOP3.LUT P0, PT, PT, PT, PT, 0x80, 0x0 ;  /* 0x000000000000781c */ /* 0x000fe20003f0f070 */
[----:B------:R-:W-:Y:S01]  /*90a0*/  IMAD.SHL.U32 R6, R6, 0x80, RZ ;  /* 0x0000008006067824 */ /* 0x000fe200078e00ff */
[----:B------:R-:W-:Y:S01]  /*90b0*/  R2UR UR10, R8 ;  /* 0x00000000080a72ca */ /* 0x000fe200000e0000 */
[----:B------:R-:W-:Y:S01]  /*90c0*/  VIADD R3, R7, 0x19c70 ;  /* 0x00019c7007037836 */ /* 0x000fe20000000000 */
[----:B------:R-:W-:Y:S01]  /*90d0*/  UIADD3.X UR5, URZ, UR51, URZ, UP0, !UPT ;  /* 0x000000333f057290 */ /* 0x000fe200087fe43f */
[----:B------:R-:W-:Y:S01]  /*90e0*/  VIADD R10, R9, 0x9000 ;  /* 0x00009000090a7836 */ /* 0x000fe20000000000 */
[----:B------:R-:W-:Y:S01]  /*90f0*/  UMOV UR6, 0x0 ;  /* 0x0000000000067882 */ /* 0x000fe20000000000 */
[----:B------:R-:W-:-:S10]  /*9100*/  UMOV UR7, 0x14f00000 ;  /* 0x14f0000000077882 */ /* 0x000fd40000000000 */
.L_x_8517:
        /* <DEDUP_REMOVED lines=16> */
.L_x_8518:
        /* <DEDUP_REMOVED lines=16> */
.L_x_8519:
        /* <DEDUP_REMOVED lines=10> */
[----:B------:R-:W3:Y:S01]  /*93b0*/  SYNCS.PHASECHK.TRANS64.TRYWAIT P0, [R7+URZ+0x19c40], R2 ;  /* 0x019c4002070075a7 */ /* 0x000ee2000800017f */
[----:B------:R-:W-:Y:S04]  /*93c0*/  BSSY B1, `(.L_x_8520) ;  /* 0x0000002000017945 */ /* 0x000fe80003800000 */
[----:B---3--:R-:W-:Y:S05]  /*93d0*/  @!P0 BRA `(.L_x_8521) ;  /* 0x0000001800d08947 */ /* 0x008fea0003800000 */
.L_x_8571:
[----:B------:R-:W-:Y:S05]  /*93e0*/  BSYNC B1 ;  /* 0x0000000000017941 */ /* 0x000fea0003800000 */
.L_x_8520:
[----:B------:R-:W-:Y:S01]  /*93f0*/  BSSY B1, `(.L_x_8522) ;  /* 0x000000b000017945 */ /* 0x000fe20003800000 */
[----:B--23--:R-:W-:Y:S02]  /*9400*/  IMAD.MOV.U32 R2, RZ, RZ, 0x0 ;  /* 0x00000000ff027424 */ /* 0x00cfe400078e00ff */
        /* <DEDUP_REMOVED lines=9> */
.L_x_8523:
[----:B------:R-:W-:Y:S05]  /*94a0*/  BSYNC B1 ;  /* 0x0000000000017941 */ /* 0x000fea0003800000 */
.L_x_8522:
        /* <DEDUP_REMOVED lines=8> */
.L_x_8524:
        /* <DEDUP_REMOVED lines=15> */
.L_x_8525:
        /* <DEDUP_REMOVED lines=15> */
.L_x_8526:
        /* <DEDUP_REMOVED lines=10> */
.L_x_8511:
[----:B------:R-:W-:Y:S05]  /*97b0*/  BSYNC B0 ;  /* 0x0000000000007941 */ /* 0x000fea0003800000 */
.L_x_8510:
[----:B------:R-:W-:-:S06]  /*97c0*/  UISETP.NE.AND UP0, UPT, UR41, 0x3, UPT ;  /* 0x000000032900788c */ /* 0x000fcc000bf05270 */
[----:B------:R-:W-:-:S13]  /*97d0*/  PLOP3.LUT P0, PT, PT, PT, UP0, 0x80, 0x0 ;  /* 0x000000000000781c */ /* 0x000fda0003f0f008 */
[----:B------:R-:W-:Y:S05]  /*97e0*/  @!P0 BRA `(.L_x_8527) ;  /* 0x0000000000048947 */ /* 0x000fea0003800000 */
[----:B------:R-:W-:Y:S01]  /*97f0*/  BPT.TRAP 0x1 ;  /* 0x000000040000795c */ /* 0x000fe20000300000 */
.L_x_8527:
[----:B------:R-:W-:Y:S01]  /*9800*/  IMAD.U32 R2, RZ, RZ, UR47 ;  /* 0x0000002fff027e24 */ /* 0x000fe2000f8e00ff */
[----:B------:R-:W-:Y:S01]  /*9810*/  LEA R3, R5, UR40, 0x3 ;  /* 0x0000002805037c11 */ /* 0x000fe2000f8e18ff */
[----:B------:R-:W-:Y:S03]  /*9820*/  BSSY B0, `(.L_x_8528) ;  /* 0x0000006000007945 */ /* 0x000fe60003800000 */
[----:B------:R-:W-:Y:S02]  /*9830*/  ISETP.NE.AND P1, PT, R2, 0x3, PT ;  /* 0x000000030200780c */ /* 0x000fe40003f25270 */
[----:B------:R-:W-:-:S04]  /*9840*/  LOP3.LUT R2, R4, 0x1, RZ, 0x3c, !PT ;  /* 0x0000000104027812 */ /* 0x000fc800078e3cff */
[----:B------:R-:W-:-:S04]  /*9850*/  SHF.L.U32 R2, R2, 0x1f, RZ ;  /* 0x0000001f02027819 */ /* 0x000fc800000006ff */
[----:B------:R-:W2:Y:S02]  /*9860*/  SYNCS.PHASECHK.TRANS64.TRYWAIT P0, [R3+URZ+0x19c70], R2 ;  /* 0x019c7002030075a7 */ /* 0x000ea4000800017f */
[----:B--2---:R-:W-:Y:S05]  /*9870*/  @!P0 BRA `(.L_x_8529) ;  /* 0x0000001400bc8947 */ /* 0x004fea0003800000 */
.L_x_8572:
[----:B------:R-:W-:Y:S05]  /*9880*/  BSYNC B0 ;  /* 0x0000000000007941 */ /* 0x000fea0003800000 */
.L_x_8528:
[----:B------:R-:W-:Y:S05]  /*9890*/  @!P1 BRA `(.L_x_8530) ;  /* 0x0000000000049947 */ /* 0x000fea0003800000 */
[----:B------:R-:W-:Y:S01]  /*98a0*/  BPT.TRAP 0x1 ;  /* 0x000000040000795c */ /* 0x000fe20000300000 */
.L_x_8530:
[----:B------:R-:W-:Y:S01]  /*98b0*/  SHF.L.U32 R4, R4, 0x1f, RZ ;  /* 0x0000001f04047819 */ /* 0x000fe200000006ff */
[----:B--2---:R-:W-:-:S03]  /*98c0*/  IMAD R2, R5, 0x3000, RZ ;  /* 0x0000300005027824 */ /* 0x004fc600078e02ff */
[----:B------:R-:W2:Y:S02]  /*98d0*/  SYNCS.PHASECHK.TRANS64.TRYWAIT P0, [R3+URZ+0x19c60], R4 ;  /* 0x019c6004030075a7 */ /* 0x000ea4000800017f */
[----:B--2---:R-:W-:Y:S05]  /*98e0*/  @!P0 BRA `(.L_x_8531) ;  /* 0x0000001400b48947 */ /* 0x004fea0003800000 */
.L_x_8573:
[----:B------:R-:W-:Y:S01]  /*98f0*/  LOP3.LUT R12, R2, R19, RZ, 0xfc, !PT ;  /* 0x00000013020c7212 */ /* 0x000fe200078efcff */
[----:B------:R-:W-:Y:S05]  /*9900*/  WARPSYNC.ALL ;  /* 0x0000000000007948 */ /* 0x000fea0003800000 */
[----:B--2---:R-:W2:Y:S01]  /*9910*/  LDSM.16.MT88.4 R4, [R12+UR40+0x9000] ;  /* 0x009000280c04783b */ /* 0x004ea20008004200 */
[----:B-1----:R-:W-:Y:S01]  /*9920*/  VIADD R14, R29, 0x3000 ;  /* 0x000030001d0e7836 */ /* 0x002fe20000000000 */
[C-C-:B--2---:R-:W-:Y:S02]  /*9930*/  PRMT R8, R4.reuse, 0x6420, R5.reuse ;  /* 0x0000642004087816 */ /* 0x144fe40000000005 */
[----:B------:R-:W-:-:S02]  /*9940*/  PRMT R9, R4, 0x7531, R5 ;  /* 0x0000753104097816 */ /* 0x000fc40000000005 */
[----:B------:R-:W-:Y:S02]  /*9950*/  LOP3.LUT R4, R2, R23, RZ, 0xfc, !PT ;  /* 0x0000001702047212 */ /* 0x000fe400078efcff */
[C-C-:B------:R-:W-:Y:S02]  /*9960*/  PRMT R10, R6.reuse, 0x6420, R7.reuse ;  /* 0x00006420060a7816 */ /* 0x140fe40000000007 */
[----:B------:R-:W-:Y:S01]  /*9970*/  PRMT R11, R6, 0x7531, R7 ;  /* 0x00007531060b7816 */ /* 0x000fe20000000007 */
[----:B------:R-:W-:-:S05]  /*9980*/  IMAD.IADD R4, R14, 0x1, R4 ;  /* 0x000000010e047824 */ /* 0x000fca00078e0204 */
[----:B------:R1:W-:Y:S02]  /*9990*/  STSM.16.M88.4 [R4], R8 ;  /* 0x0000000804007844 */ /* 0x0003e40000000200 */
[----:B-1----:R-:W-:-:S05]  /*99a0*/  VIADD R10, R2, 0x1000 ;  /* 0x00001000020a7836 */ /* 0x002fca0000000000 */
[----:B------:R-:W-:-:S05]  /*99b0*/  LOP3.LUT R13, R10, R19, RZ, 0xfc, !PT ;  /* 0x000000130a0d7212 */ /* 0x000fca00078efcff */
[----:B------:R1:W2:Y:S02]  /*99c0*/  LDSM.16.MT88.4 R4, [R13+UR40+0x9000] ;  /* 0x009000280d04783b */ /* 0x0002a40008004200 */
[----:B-1----:R-:W-:Y:S02]  /*99d0*/  LOP3.LUT R13, R2, 0x800, R19, 0xfe, !PT ;  /* 0x00000800020d7812 */ /* 0x002fe400078efe13 */
[C-C-:B--2---:R-:W-:Y:S02]  /*99e0*/  PRMT R8, R4.reuse, 0x6420, R5.reuse ;  /* 0x0000642004087816 */ /* 0x144fe40000000005 */
[----:B------:R-:W-:Y:S02]  /*99f0*/  PRMT R9, R4, 0x7531, R5 ;  /* 0x0000753104097816 */ /* 0x000fe40000000005 */
[----:B------:R-:W-:Y:S02]  /*9a00*/  LOP3.LUT R4, R10, R23, RZ, 0xfc, !PT ;  /* 0x000000170a047212 */ /* 0x000fe400078efcff */
[----:B------:R-:W-:-:S02]  /*9a10*/  PRMT R10, R6, 0x6420, R7 ;  /* 0x00006420060a7816 */ /* 0x000fc40000000007 */
[----:B------:R-:W-:Y:S01]  /*9a20*/  PRMT R11, R6, 0x7531, R7 ;  /* 0x00007531060b7816 */ /* 0x000fe20000000007 */
[----:B------:R-:W-:-:S05]  /*9a30*/  IMAD.IADD R4, R14, 0x1, R4 ;  /* 0x000000010e047824 */ /* 0x000fca00078e0204 */
[----:B------:R1:W-:Y:S02]  /*9a40*/  STSM.16.M88.4 [R4], R8 ;  /* 0x0000000804007844 */ /* 0x0003e40000000200 */
[----:B-1----:R-:W-:-:S05]  /*9a50*/  VIADD R10, R2, 0x2000 ;  /* 0x00002000020a7836 */ /* 0x002fca0000000000 */
[----:B------:R-:W-:-:S05]  /*9a60*/  LOP3.LUT R12, R10, R19, RZ, 0xfc, !PT ;  /* 0x000000130a0c7212 */ /* 0x000fca00078efcff */
[----:B------:R1:W2:Y:S02]  /*9a70*/  LDSM.16.MT88.4 R4, [R12+UR40+0x9000] ;  /* 0x009000280c04783b */ /* 0x0002a40008004200 */
[----:B-1----:R-:W-:Y:S02]  /*9a80*/  IADD3 R12, R14, R26, R2 ;  /* 0x0000001a0e0c7210 */ /* 0x002fe40007ffe002 */
[C-C-:B--2---:R-:W-:Y:S02]  /*9a90*/  PRMT R8, R4.reuse, 0x6420, R5.reuse ;  /* 0x0000642004087816 */ /* 0x144fe40000000005 */
[----:B------:R-:W-:Y:S02]  /*9aa0*/  PRMT R9, R4, 0x7531, R5 ;  /* 0x0000753104097816 */ /* 0x000fe40000000005 */
[----:B------:R-:W-:Y:S02]  /*9ab0*/  LOP3.LUT R4, R10, R23, RZ, 0xfc, !PT ;  /* 0x000000170a047212 */ /* 0x000fe400078efcff */
[----:B------:R-:W-:-:S02]  /*9ac0*/  PRMT R10, R6, 0x6420, R7 ;  /* 0x00006420060a7816 */ /* 0x000fc40000000007 */
[----:B------:R-:W-:Y:S01]  /*9ad0*/  PRMT R11, R6, 0x7531, R7 ;  /* 0x00007531060b7816 */ /* 0x000fe20000000007 */
[----:B------:R-:W-:Y:S01]  /*9ae0*/  IMAD.IADD R4, R14, 0x1, R4 ;  /* 0x000000010e047824 */ /* 0x000fe200078e0204 */
[----:B------:R-:W-:-:S04]  /*9af0*/  IADD3 R14, R28, UR40, R2 ;  /* 0x000000281c0e7c10 */ /* 0x000fc8000fffe002 */
[----:B------:R-:W-:Y:S04]  /*9b00*/  STSM.16.M88.4 [R4], R8 ;  /* 0x0000000804007844 */ /* 0x000fe80000000200 */
[----:B------:R-:W1:Y:S02]  /*9b10*/  LDSM.16.MT88.4 R4, [R13+UR40+0x9000] ;  /* 0x009000280d04783b */ /* 0x000e640008004200 */
[C-C-:B-1----:R-:W-:Y:S02]  /*9b20*/  PRMT R8, R4.reuse, 0x6420, R5.reuse ;  /* 0x0000642004087816 */ /* 0x142fe40000000005 */
[----:B------:R-:W-:Y:S02]  /*9b30*/  PRMT R9, R4, 0x7531, R5 ;  /* 0x0000753104097816 */ /* 0x000fe40000000005 */
[----:B------:R-:W-:-:S02]  /*9b40*/  PRMT R10, R6, 0x6420, R7 ;  /* 0x00006420060a7816 */ /* 0x000fc40000000007 */
[----:B------:R-:W-:-:S05]  /*9b50*/  PRMT R11, R6, 0x7531, R7 ;  /* 0x00007531060b7816 */ /* 0x000fca0000000007 */
[----:B------:R-:W-:Y:S04]  /*9b60*/  STSM.16.M88.4 [R12], R8 ;  /* 0x000000080c007844 */ /* 0x000fe80000000200 */
[----:B------:R-:W1:Y:S02]  /*9b70*/  LDSM.16.MT88.4 R4, [R14+0x9000] ;  /* 0x009000000e04783b */ /* 0x000e640000004200 */
[C-C-:B-1----:R-:W-:Y:S02]  /*9b80*/  PRMT R8, R4.reuse, 0x6420, R5.reuse ;  /* 0x0000642004087816 */ /* 0x142fe40000000005 */
[----:B------:R-:W-:Y:S02]  /*9b90*/  PRMT R9, R4, 0x7531, R5 ;  /* 0x0000753104097816 */ /* 0x000fe40000000005 */
[----:B------:R-:W-:-:S02]  /*9ba0*/  PRMT R10, R6, 0x6420, R7 ;  /* 0x00006420060a7816 */ /* 0x000fc40000000007 */
[----:B------:R-:W-:Y:S02]  /*9bb0*/  PRMT R11, R6, 0x7531, R7 ;  /* 0x00007531060b7816 */ /* 0x000fe40000000007 */
[----:B------:R-:W-:-:S03]  /*9bc0*/  IADD3 R4, R27, UR40, R2 ;  /* 0x000000281b047c10 */ /* 0x000fc6000fffe002 */
[----:B------:R-:W-:Y:S04]  /*9bd0*/  STSM.16.M88.4 [R12+0x1000], R8 ;  /* 0x001000080c007844 */ /* 0x000fe80000000200 */
[----:B------:R-:W1:Y:S02]  /*9be0*/  LDSM.16.MT88.4 R4, [R4+0x9000] ;  /* 0x009000000404783b */ /* 0x000e640000004200 */
        /* <DEDUP_REMOVED lines=13> */
.L_x_8532:
[----:B------:R-:W3:Y:S01]  /*9cc0*/  S2R R2, SR_TID.X ;  /* 0x0000000000027919 */ /* 0x000ee20000002100 */
[----:B--2---:R4:W-:Y:S01]  /*9cd0*/  SYNCS.ARRIVE.TRANS64.A1T0 RZ, [R3+URZ+0x19c50], RZ ;  /* 0x019c50ff03ff79a7 */ /* 0x0049e2000810003f */
[----:B------:R-:W-:Y:S02]  /*9ce0*/  IMAD.MOV.U32 R4, RZ, RZ, R22 ;  /* 0x000000ffff047224 */ /* 0x000fe400078e0016 */
[----:B------:R-:W-:Y:S01]  /*9cf0*/  IMAD.MOV.U32 R5, RZ, RZ, R18 ;  /* 0x000000ffff057224 */ /* 0x000fe200078e0012 */
[----:B---3--:R-:W-:Y:S01]  /*9d00*/  LOP3.LUT R2, R2, 0x7f, RZ, 0xc0, !PT ;  /* 0x0000007f02027812 */ /* 0x008fe200078ec0ff */
[----:B------:R-:W-:Y:S03]  /*9d10*/  BAR.SYNC.DEFER_BLOCKING 0x2, 0x80 ;  /* 0x0082000000007b1d */ /* 0x000fe60000010000 */
[----:B------:R-:W-:-:S13]  /*9d20*/  ISETP.NE.AND P0, PT, R2, RZ, PT ;  /* 0x000000ff0200720c */ /* 0x000fda0003f05270 */
[----:B------:R-:W-:-:S05]  /*9d30*/  @!P0 VIADD R2, R3, 0x19c80 ;  /* 0x00019c8003028836 */ /* 0x000fca0000000000 */
[----:B------:R-:W-:-:S04]  /*9d40*/  @!P0 PRMT R2, RZ, 0x654, R2 ;  /* 0x00000654ff028816 */ /* 0x000fc80000000002 */
[----:B------:R4:W-:Y:S01]  /*9d50*/  @!P0 SYNCS.ARRIVE.TRANS64.RED.A1T0 RZ, [R2+URZ], RZ ;  /* 0x000000ff02ff89a7 */ /* 0x0009e2000810043f */
[C---:B------:R-:W-:Y:S01]  /*9d60*/  ISETP.GT.AND P0, PT, R0.reuse, RZ, PT ;  /* 0x000000ff0000720c */ /* 0x040fe20003f04270 */
[----:B------:R-:W-:-:S12]  /*9d70*/  VIADD R0, R0, 0xffffffff ;  /* 0xffffffff00007836 */ /* 0x000fd80000000000 */
[----:B----4-:R-:W-:Y:S05]  /*9d80*/  @P0 BRA `(.L_x_8533) ;  /* 0xffffffec00f00947 */ /* 0x010fea000383ffff */
.L_x_8509:
[----:B------:R-:W-:-:S06]  /*9d90*/  UISETP.NE.AND UP0, UPT, UR41, 0x3, UPT ;  /* 0x000000032900788c */ /* 0x000fcc000bf05270 */
[----:B------:R-:W-:-:S13]  /*9da0*/  PLOP3.LUT P0, PT, PT, PT, UP0, 0x80, 0x0 ;  /* 0x000000000000781c */ /* 0x000fda0003f0f008 */
[----:B------:R-:W-:Y:S05]  /*9db0*/  @!P0 BRA `(.L_x_8534) ;  /* 0x0000000000048947 */ /* 0x000fea0003800000 */
[----:B------:R-:W-:Y:S01]  /*9dc0*/  BPT.TRAP 0x1 ;  /* 0x000000040000795c */ /* 0x000fe20000300000 */
.L_x_8534:
[----:B0-----:R-:W-:Y:S01]  /*9dd0*/  LOP3.LUT R3, R22, 0x1, RZ, 0x3c, !PT ;  /* 0x0000000116037812 */ /* 0x001fe200078e3cff */
[----:B------:R-:W-:Y:S01]  /*9de0*/  IMAD.U32 R2, RZ, RZ, UR47 ;  /* 0x0000002fff027e24 */ /* 0x000fe2000f8e00ff */
[----:B--2---:R-:W-:Y:S01]  /*9df0*/  LEA R0, R18, UR40, 0x3 ;  /* 0x0000002812007c11 */ /* 0x004fe2000f8e18ff */
[----:B------:R-:W-:Y:S01]  /*9e00*/  BSSY B0, `(.L_x_8535) ;  /* 0x0000005000007945 */ /* 0x000fe20003800000 */
[----:B------:R-:W-:Y:S02]  /*9e10*/  SHF.L.U32 R3, R3, 0x1f, RZ ;  /* 0x0000001f03037819 */ /* 0x000fe400000006ff */
[----:B------:R-:W-:Y:S02]  /*9e20*/  ISETP.NE.AND P1, PT, R2, 0x3, PT ;  /* 0x000000030200780c */ /* 0x000fe40003f25270 */
[----:B------:R-:W0:Y:S02]  /*9e30*/  SYNCS.PHASECHK.TRANS64.TRYWAIT P0, [R0+URZ+0x19c70], R3 ;  /* 0x019c7003000075a7 */ /* 0x000e24000800017f */
[----:B0-----:R-:W-:Y:S09]  /*9e40*/  @!P0 BRA `(.L_x_8536) ;  /* 0x0000001000708947 */ /* 0x001ff20003800000 */
.L_x_8574:
[----:B------:R-:W-:Y:S05]  /*9e50*/  BSYNC B0 ;  /* 0x0000000000007941 */ /* 0x000fea0003800000 */
.L_x_8535:
[----:B------:R-:W-:Y:S05]  /*9e60*/  @!P1 BRA `(.L_x_8537) ;  /* 0x0000000000049947 */ /* 0x000fea0003800000 */
[----:B------:R-:W-:Y:S01]  /*9e70*/  BPT.TRAP 0x1 ;  /* 0x000000040000795c */ /* 0x000fe20000300000 */
.L_x_8537:
[----:B0-----:R-:W-:-:S04]  /*9e80*/  SHF.L.U32 R3, R22, 0x1f, RZ ;  /* 0x0000001f16037819 */ /* 0x001fc800000006ff */
[----:B------:R-:W0:Y:S02]  /*9e90*/  SYNCS.PHASECHK.TRANS64.TRYWAIT P0, [R0+URZ+0x19c60], R3 ;  /* 0x019c6003000075a7 */ /* 0x000e24000800017f */
[----:B0-----:R-:W-:Y:S05]  /*9ea0*/  @!P0 BRA `(.L_x_8538) ;  /* 0x00000010006c8947 */ /* 0x001fea0003800000 */
.L_x_8575:
[----:B0-----:R-:W-:Y:S01]  /*9eb0*/  IMAD R3, R18, 0x3000, RZ ;  /* 0x0000300012037824 */ /* 0x001fe200078e02ff */
[----:B------:R-:W-:Y:S05]  /*9ec0*/  WARPSYNC.ALL ;  /* 0x0000000000007948 */ /* 0x000fea0003800000 */
[C---:B------:R-:W-:Y:S01]  /*9ed0*/  LOP3.LUT R2, R3.reuse, R19, RZ, 0xfc, !PT ;  /* 0x0000001303027212 */ /* 0x040fe200078efcff */
[----:B------:R-:W-:Y:S02]  /*9ee0*/  IMAD.U32 R15, RZ, RZ, UR40 ;  /* 0x00000028ff0f7e24 */ /* 0x000fe4000f8e00ff */
[----:B-1----:R-:W-:Y:S02]  /*9ef0*/  VIADD R14, R3, 0x1000 ;  /* 0x00001000030e7836 */ /* 0x002fe40000000000 */
[----:B------:R0:W1:Y:S01]  /*9f00*/  LDSM.16.MT88.4 R4, [R2+UR40+0x9000] ;  /* 0x009000280204783b */ /* 0x0000620008004200 */
[----:B------:R-:W-:-:S02]  /*9f10*/  VIADD R15, R15, 0x3000 ;  /* 0x000030000f0f7836 */ /* 0x000fc40000000000 */
[C---:B------:R-:W-:Y:S02]  /*9f20*/  LOP3.LUT R13, R14.reuse, R19, RZ, 0xfc, !PT ;  /* 0x000000130e0d7212 */ /* 0x040fe400078efcff */
[----:B------:R-:W-:Y:S01]  /*9f30*/  LOP3.LUT R14, R14, R23, RZ, 0xfc, !PT ;  /* 0x000000170e0e7212 */ /* 0x000fe200078efcff */
[----:B0-----:R-:W-:-:S04]  /*9f40*/  VIADD R2, R3, 0x2000 ;  /* 0x0000200003027836 */ /* 0x001fc80000000000 */
[----:B------:R-:W-:Y:S01]  /*9f50*/  IMAD.IADD R14, R15, 0x1, R14 ;  /* 0x000000010f0e7824 */ /* 0x000fe200078e020e */
[C-C-:B-1----:R-:W-:Y:S02]  /*9f60*/  PRMT R8, R4.reuse, 0x6420, R5.reuse ;  /* 0x0000642004087816 */ /* 0x142fe40000000005 */
[----:B------:R-:W-:Y:S02]  /*9f70*/  PRMT R9, R4, 0x7531, R5 ;  /* 0x0000753104097816 */ /* 0x000fe40000000005 */
[----:B------:R-:W-:Y:S02]  /*9f80*/  LOP3.LUT R4, R3, R23, RZ, 0xfc, !PT ;  /* 0x0000001703047212 */ /* 0x000fe400078efcff */
[C-C-:B------:R-:W-:Y:S02]  /*9f90*/  PRMT R10, R6.reuse, 0x6420, R7.reuse ;  /* 0x00006420060a7816 */ /* 0x140fe40000000007 */
[----:B------:R-:W-:Y:S01]  /*9fa0*/  PRMT R11, R6, 0x7531, R7 ;  /* 0x00007531060b7816 */ /* 0x000fe20000000007 */
[----:B------:R-:W-:-:S05]  /*9fb0*/  IMAD.IADD R12, R15, 0x1, R4 ;  /* 0x000000010f0c7824 */ /* 0x000fca00078e0204 */
[----:B------:R0:W-:Y:S04]  /*9fc0*/  STSM.16.M88.4 [R12], R8 ;  /* 0x000000080c007844 */ /* 0x0001e80000000200 */
[----:B------:R1:W2:Y:S01]  /*9fd0*/  LDSM.16.MT88.4 R4, [R13+UR40+0x9000] ;  /* 0x009000280d04783b */ /* 0x0002a20008004200 */
[C---:B0-----:R-:W-:Y:S02]  /*9fe0*/  LOP3.LUT R12, R2.reuse, R19, RZ, 0xfc, !PT ;  /* 0x00000013020c7212 */ /* 0x041fe400078efcff */
[----:B------:R-:W-:-:S05]  /*9ff0*/  LOP3.LUT R2, R2, R23, RZ, 0xfc, !PT ;  /* 0x0000001702027212 */ /* 0x000fca00078efcff */
[C---:B-1----:R-:W-:Y:S01]  /*a000*/  IMAD.IADD R13, R15.reuse, 0x1, R2 ;  /* 0x000000010f0d7824 */ /* 0x042fe200078e0202 */
[----:B------:R-:W-:Y:S02]  /*a010*/  IADD3 R2, R15, R26, R3 ;  /* 0x0000001a0f027210 */ /* 0x000fe40007ffe003 */
[C-C-:B--2---:R-:W-:Y:S02]  /*a020*/  PRMT R8, R4.reuse, 0x6420, R5.reuse ;  /* 0x0000642004087816 */ /* 0x144fe40000000005 */
[----:B------:R-:W-:Y:S02]  /*a030*/  PRMT R9, R4, 0x7531, R5 ;  /* 0x0000753104097816 */ /* 0x000fe40000000005 */
[C-C-:B------:R-:W-:Y:S02]  /*a040*/  PRMT R10, R6.reuse, 0x6420, R7.reuse ;  /* 0x00006420060a7816 */ /* 0x140fe40000000007 */
[----:B------:R-:W-:-:S05]  /*a050*/  PRMT R11, R6, 0x7531, R7 ;  /* 0x00007531060b7816 */ /* 0x000fca0000000007 */
[----:B------:R-:W-:Y:S04]  /*a060*/  STSM.16.M88.4 [R14], R8 ;  /* 0x000000080e007844 */ /* 0x000fe80000000200 */
[----:B------:R0:W1:Y:S02]  /*a070*/  LDSM.16.MT88.4 R4, [R12+UR40+0x9000] ;  /* 0x009000280c04783b */ /* 0x0000640008004200 */
[----:B0-----:R-:W-:Y:S02]  /*a080*/  IADD3 R12, R28, UR40, R3 ;  /* 0x000000281c0c7c10 */ /* 0x001fe4000fffe003 */
[----:B------:R-:W-:Y:S02]  /*a090*/  LOP3.LUT R14, R3, 0x800, R19, 0xfe, !PT ;  /* 0x00000800030e7812 */ /* 0x000fe400078efe13 */
[----:B-1----:R-:W-:-:S02]  /*a0a0*/  PRMT R8, R4, 0x6420, R5 ;  /* 0x0000642004087816 */ /* 0x002fc40000000005 */
[----:B------:R-:W-:Y:S02]  /*a0b0*/  PRMT R9, R4, 0x7531, R5 ;  /* 0x0000753104097816 */ /* 0x000fe40000000005 */
[C-C-:B------:R-:W-:Y:S02]  /*a0c0*/  PRMT R10, R6.reuse, 0x6420, R7.reuse ;  /* 0x00006420060a7816 */ /* 0x140fe40000000007 */
        /* <DEDUP_REMOVED lines=8> */
[----:B------:R-:W0:Y:S02]  /*a150*/  LDSM.16.MT88.4 R4, [R12+0x9000] ;  /* 0x009000000c04783b */ /* 0x000e240000004200 */
[C-C-:B0-----:R-:W-:Y:S02]  /*a160*/  PRMT R8, R4.reuse, 0x6420, R5.reuse ;  /* 0x0000642004087816 */ /* 0x141fe40000000005 */
[----:B------:R-:W-:Y:S02]  /*a170*/  PRMT R9, R4, 0x7531, R5 ;  /* 0x0000753104097816 */ /* 0x000fe40000000005 */
[----:B------:R-:W-:-:S02]  /*a180*/  PRMT R10, R6, 0x6420, R7 ;  /* 0x00006420060a7816 */ /* 0x000fc40000000007 */
[----:B------:R-:W-:Y:S02]  /*a190*/  PRMT R11, R6, 0x7531, R7 ;  /* 0x00007531060b7816 */ /* 0x000fe40000000007 */
[----:B------:R-:W-:-:S03]  /*a1a0*/  IADD3 R4, R27, UR40, R3 ;  /* 0x000000281b047c10 */ /* 0x000fc6000fffe003 */
[----:B------:R-:W-:Y:S04]  /*a1b0*/  STSM.16.M88.4 [R2+0x1000], R8 ;  /* 0x0010000802007844 */ /* 0x000fe80000000200 */
[----:B------:R-:W0:Y:S02]  /*a1c0*/  LDSM.16.MT88.4 R4, [R4+0x9000] ;  /* 0x009000000404783b */ /* 0x000e240000004200 */
        /* <DEDUP_REMOVED lines=13> */
.L_x_8539:
[----:B0-----:R-:W0:Y:S01]  /*a2a0*/  S2R R2, SR_TID.X ;  /* 0x0000000000027919 */ /* 0x001e220000002100 */
[----:B------:R-:W2:Y:S01]  /*a2b0*/  LDC R3, c[0x0][0xc34] ;  /* 0x00030d00ff037b82 */ /* 0x000ea20000000800 */
[----:B------:R-:W-:Y:S01]  /*a2c0*/  UIADD3 UR48, UR43, UR48, URZ ;  /* 0x000000302b307290 */ /* 0x000fe2000fffe03f */
[----:B------:R-:W-:Y:S01]  /*a2d0*/  VIADD R18, R18, 0x1 ;  /* 0x0000000112127836 */ /* 0x000fe20000000000 */
[----:B------:R-:W-:Y:S01]  /*a2e0*/  UIADD3 UR46, UR46, 0x1, URZ ;  /* 0x000000012e2e7890 */ /* 0x000fe2000fffe03f */
[----:B-1----:R1:W-:Y:S04]  /*a2f0*/  SYNCS.ARRIVE.TRANS64.A1T0 RZ, [R0+URZ+0x19c50], RZ ;  /* 0x019c50ff00ff79a7 */ /* 0x0023e8000810003f */
[----:B------:R-:W-:Y:S01]  /*a300*/  BAR.SYNC.DEFER_BLOCKING 0x2, 0x80 ;  /* 0x0082000000007b1d */ /* 0x000fe20000010000 */
[----:B--2---:R-:W-:-:S02]  /*a310*/  ISETP.LE.AND P1, PT, R3, UR48, PT ;  /* 0x0000003003007c0c */ /* 0x004fc4000bf23270 */
[----:B0-----:R-:W-:-:S04]  /*a320*/  LOP3.LUT R2, R2, 0x7f, RZ, 0xc0, !PT ;  /* 0x0000007f02027812 */ /* 0x001fc800078ec0ff */
[----:B------:R-:W-:-:S13]  /*a330*/  ISETP.NE.AND P0, PT, R2, RZ, PT ;  /* 0x000000ff0200720c */ /* 0x000fda0003f05270 */
[----:B------:R-:W-:-:S05]  /*a340*/  @!P0 VIADD R2, R0, 0x19c80 ;  /* 0x00019c8000028836 */ /* 0x000fca0000000000 */
[----:B------:R-:W-:-:S04]  /*a350*/  @!P0 PRMT R2, RZ, 0x654, R2 ;  /* 0x00000654ff028816 */ /* 0x000fc80000000002 */
[----:B------:R1:W-:Y:S01]  /*a360*/  @!P0 SYNCS.ARRIVE.TRANS64.RED.A1T0 RZ, [R2+URZ], RZ ;  /* 0x000000ff02ff89a7 */ /* 0x0003e2000810043f */
[----:B------:R-:W-:-:S04]  /*a370*/  ISETP.NE.AND P0, PT, R18, 0x2, PT ;  /* 0x000000021200780c */ /* 0x000fc80003f05270 */
[----:B------:R-:W-:Y:S02]  /*a380*/  SEL R3, RZ, 0x1, P0 ;  /* 0x00000001ff037807 */ /* 0x000fe40000000000 */
[----:B------:R-:W-:Y:S02]  /*a390*/  SEL R18, R18, RZ, P0 ;  /* 0x000000ff12127207 */ /* 0x000fe40000000000 */
[----:B------:R-:W-:Y:S01]  /*a3a0*/  LOP3.LUT R22, R22, R3, RZ, 0x3c, !PT ;  /* 0x0000000316167212 */ /* 0x000fe200078e3cff */
[----:B-1----:R-:W-:Y:S06]  /*a3b0*/  @!P1 BRA `(.L_x_8540) ;  /* 0xffffffd000049947 */ /* 0x002fec000383ffff */
[----:B------:R-:W-:-:S12]  /*a3c0*/  ULOP3.LUT UR46, UR46, 0x1, URZ, 0xc, !UPT ;  /* 0x000000012e2e7892 */ /* 0x000fd8000f8e0c3f */
.L_x_8491:
[----:B------:R-:W0:Y:S01]  /*a3d0*/  S2R R3, SR_CgaCtaId ;  /* 0x0000000000037919 */ /* 0x000e220000008800 */
[----:B------:R-:W-:Y:S01]  /*a3e0*/  MOV R0, 0x400 ;  /* 0x0000040000007802 */ /* 0x000fe20000000f00 */
[----:B------:R-:W-:-:S03]  /*a3f0*/  IMAD.U32 R2, RZ, RZ, UR46 ;  /* 0x0000002eff027e24 */ /* 0x000fc6000f8e00ff */
[----:B0-----:R-:W-:Y:S02]  /*a400*/  LEA R9, R3, R0, 0x18 ;  /* 0x0000000003097211 */ /* 0x001fe400078ec0ff */
[----:B------:R-:W-:-:S04]  /*a410*/  SHF.L.U32 R0, R2, 0x1f, RZ ;  /* 0x0000001f02007819 */ /* 0x000fc800000006ff */
[----:B------:R-:W0:Y:S02]  /*a420*/  SYNCS.PHASECHK.TRANS64.TRYWAIT P0, [R9+URZ+0x19c20], R0 ;  /* 0x019c2000090075a7 */ /* 0x000e24000800017f */
[----:B0-----:R-:W-:Y:S05]  /*a430*/  @!P0 BRA `(.L_x_8541) ;  /* 0x0000000c001c8947 */ /* 0x001fea0003800000 */
.L_x_8576:
        /* <DEDUP_REMOVED lines=14> */
.L_x_8544:
[----:B------:R-:W-:Y:S01]  /*a520*/  VIADD R3, R9, 0x19c40 ;  /* 0x00019c4009037836 */ /* 0x000fe20000000000 */
[----:B------:R-:W-:Y:S01]  /*a530*/  SHF.L.U32 R2, R22, 0x1f, RZ ;  /* 0x0000001f16027819 */ /* 0x000fe200000006ff */
[C---:B------:R-:W-:Y:S02]  /*a540*/  VIADD R0, R18.reuse, 0x1 ;  /* 0x0000000112007836 */ /* 0x040fe40000000000 */
[----:B------:R-:W-:-:S03]  /*a550*/  IMAD R7, R18, 0x8, R3 ;  /* 0x0000000812077824 */ /* 0x000fc600078e0203 */
        /* <DEDUP_REMOVED lines=8> */
.L_x_8577:
[----:B------:R-:W1:Y:S02]  /*a5e0*/  SYNCS.PHASECHK.TRANS64.TRYWAIT P1, [R3+URZ], R0 ;  /* 0x00000000030075a7 */ /* 0x000e64000802017f */
[----:B-1----:R-:W-:Y:S05]  /*a5f0*/  @!P1 BRA `(.L_x_8546) ;  /* 0x0000000800d49947 */ /* 0x002fea0003800000 */
.L_x_8578:
[----:B------:R-:W-:Y:S05]  /*a600*/  @!P0 BRA `(.L_x_8547) ;  /* 0x0000000000048947 */ /* 0x000fea0003800000 */
[----:B------:R-:W-:Y:S01]  /*a610*/  BPT.TRAP 0x1 ;  /* 0x000000040000795c */ /* 0x000fe20000300000 */
.L_x_8547:
[----:B-1----:R-:W-:-:S04]  /*a620*/  IMAD R3, R18, 0x8, R9 ;  /* 0x0000000812037824 */ /* 0x002fc800078e0209 */
[----:B------:R-:W1:Y:S02]  /*a630*/  SYNCS.PHASECHK.TRANS64.TRYWAIT P1, [R3+URZ+0x19c60], R2 ;  /* 0x019c6002030075a7 */ /* 0x000e64000802017f */
[----:B-1----:R-:W-:Y:S05]  /*a640*/  @!P1 BRA `(.L_x_8548) ;  /* 0x0000000800d49947 */ /* 0x002fea0003800000 */
.L_x_8579:
[----:B------:R-:W-:Y:S05]  /*a650*/  @!P0 BRA `(.L_x_8549) ;  /* 0x0000000000048947 */ /* 0x000fea0003800000 */
[----:B------:R-:W-:Y:S01]  /*a660*/  BPT.TRAP 0x1 ;  /* 0x000000040000795c */ /* 0x000fe20000300000 */
.L_x_8549:
[----:B------:R-:W-:-:S04]  /*a670*/  IMAD R5, R4, 0x8, R9 ;  /* 0x0000000804057824 */ /* 0x000fc800078e0209 */
[----:B------:R-:W2:Y:S02]  /*a680*/  SYNCS.PHASECHK.TRANS64.TRYWAIT P1, [R5+URZ+0x19c60], R0 ;  /* 0x019c6000050075a7 */ /* 0x000ea4000802017f */
[----:B--2---:R-:W-:Y:S05]  /*a690*/  @!P1 BRA `(.L_x_8550) ;  /* 0x0000000800d49947 */ /* 0x004fea0003800000 */
.L_x_8580:
[----:B------:R-:W-:Y:S05]  /*a6a0*/  @!P0 BRA `(.L_x_8551) ;  /* 0x0000000000048947 */ /* 0x000fea0003800000 */
[----:B------:R-:W-:Y:S01]  /*a6b0*/  BPT.TRAP 0x1 ;  /* 0x000000040000795c */ /* 0x000fe20000300000 */
.L_x_8551:
[----:B------:R-:W3:Y:S02]  /*a6c0*/  SYNCS.PHASECHK.TRANS64.TRYWAIT P0, [R3+URZ+0x19c80], R2 ;  /* 0x019c8002030075a7 */ /* 0x000ee4000800017f */
[----:B---3--:R-:W-:Y:S05]  /*a6d0*/  @!P0 BRA `(.L_x_8552) ;  /* 0x0000000800d88947 */ /* 0x008fea0003800000 */
.L_x_8553:
[----:B----4-:R4:W0:Y:S02]  /*a6e0*/  SYNCS.PHASECHK.TRANS64.TRYWAIT P0, [R5+URZ+0x19c80], R0 ;  /* 0x019c8000050075a7 */ /* 0x010824000800017f */
[----:B0-----:R-:W-:Y:S05]  /*a6f0*/  @!P0 NANOSLEEP.SYNCS 0x989680 ;  /* 0x009896800000895d */ /* 0x001fea0003900000 */
[----:B------:R-:W0:Y:S02]  /*a700*/  @!P0 SYNCS.PHASECHK.TRANS64 P0, [R5+URZ+0x19c80], R0 ;  /* 0x019c8000050085a7 */ /* 0x000e24000800007f */
[----:B0-----:R-:W-:Y:S05]  /*a710*/  @!P0 BRA `(.L_x_8553) ;  /* 0xfffffffc00f08947 */ /* 0x001fea000383ffff */
.L_x_8543:
[----:B------:R-:W-:Y:S05]  /*a720*/  BSYNC B0 ;  /* 0x0000000000007941 */ /* 0x000fea0003800000 */
.L_x_8542:
[----:B------:R-:W-:Y:S05]  /*a730*/  EXIT ;  /* 0x000000000000794d */ /* 0x000fea0003800000 */
.L_x_8465:
[----:B0-----:R-:W-:-:S04]  /*a740*/  IMAD.U32 R3, RZ, RZ, UR43 ;  /* 0x0000002bff037e24 */ /* 0x001fc8000f8e00ff */
[----:B------:R0:W1:Y:S03]  /*a750*/  SYNCS.PHASECHK.TRANS64.TRYWAIT P1, [R3+URZ+0x19c00], R0 ;  /* 0x019c0000030075a7 */ /* 0x000066000802017f */
[----:B-1----:R-:W-:Y:S05]  /*a760*/  @!P1 NANOSLEEP.SYNCS 0x989680 ;  /* 0x009896800000995d */ /* 0x002fea0003900000 */
[----:B------:R-:W1:Y:S02]  /*a770*/  @!P1 SYNCS.PHASECHK.TRANS64 P1, [R3+URZ+0x19c00], R0 ;  /* 0x019c0000030095a7 */ /* 0x000e64000802007f */
[----:B-1----:R-:W-:Y:S05]  /*a780*/  @!P1 BRA `(.L_x_8465) ;  /* 0xfffffffc00ec9947 */ /* 0x002fea000383ffff */
[----:B------:R-:W-:Y:S05]  /*a790*/  BRA `(.L_x_8554) ;  /* 0xffffff6c00387947 */ /* 0x000fea000383ffff */
.L_x_8469:
[----:B-1----:R1:W3:Y:S02]  /*a7a0*/  SYNCS.PHASECHK.TRANS64.TRYWAIT P1, [R3+URZ+0x19c30], R0 ;  /* 0x019c3000030075a7 */ /* 0x0022e4000802017f */
[----:B---3--:R-:W-:Y:S05]  /*a7b0*/  @!P1 NANOSLEEP.SYNCS 0x989680 ;  /* 0x009896800000995d */ /* 0x008fea0003900000 */
[----:B------:R-:W3:Y:S02]  /*a7c0*/  @!P1 SYNCS.PHASECHK.TRANS64 P1, [R3+URZ+0x19c30], R0 ;  /* 0x019c3000030095a7 */ /* 0x000ee4000802007f */
[----:B---3--:R-:W-:Y:S05]  /*a7d0*/  @!P1 BRA `(.L_x_8469) ;  /* 0xfffffffc00f09947 */ /* 0x008fea000383ffff */
[----:B------:R-:W-:Y:S05]  /*a7e0*/  BRA `(.L_x_8468) ;  /* 0xffffff6c00707947 */ /* 0x000fea000383ffff */
.L_x_8474:
[----:B-1----:R-:W-:-:S04]  /*a7f0*/  IMAD.U32 R5, RZ, RZ, UR19 ;  /* 0x00000013ff057e24 */ /* 0x002fc8000f8e00ff */
[----:B------:R1:W2:Y:S03]  /*a800*/  SYNCS.PHASECHK.TRANS64.TRYWAIT P1, [R5+URZ+0x19c30], R0 ;  /* 0x019c3000050075a7 */ /* 0x0002a6000802017f */
[----:B--2---:R-:W-:Y:S05]  /*a810*/  @!P1 NANOSLEEP.SYNCS 0x989680 ;  /* 0x009896800000995d */ /* 0x004fea0003900000 */
[----:B------:R-:W2:Y:S02]  /*a820*/  @!P1 SYNCS.PHASECHK.TRANS64 P1, [R5+URZ+0x19c30], R0 ;  /* 0x019c3000050095a7 */ /* 0x000ea4000802007f */
[----:B--2---:R-:W-:Y:S05]  /*a830*/  @!P1 BRA `(.L_x_8474) ;  /* 0xfffffffc00ec9947 */ /* 0x004fea000383ffff */
[----:B------:R-:W-:Y:S05]  /*a840*/  BRA `(.L_x_8473) ;  /* 0xffffff8c00b87947 */ /* 0x000fea000383ffff */
.L_x_8478:
[----:B-1----:R-:W-:-:S04]  /*a850*/  IMAD.U32 R5, RZ, RZ, UR11 ;  /* 0x0000000bff057e24 */ /* 0x002fc8000f8e00ff */
[----:B------:R1:W2:Y:S03]  /*a860*/  SYNCS.PHASECHK.TRANS64.TRYWAIT P1, [R5+URZ+0x19c50], R0 ;  /* 0x019c5000050075a7 */ /* 0x0002a6000802017f */
[----:B--2---:R-:W-:Y:S05]  /*a870*/  @!P1 NANOSLEEP.SYNCS 0x989680 ;  /* 0x009896800000995d */ /* 0x004fea0003900000 */
[----:B------:R-:W2:Y:S02]  /*a880*/  @!P1 SYNCS.PHASECHK.TRANS64 P1, [R5+URZ+0x19c50], R0 ;  /* 0x019c5000050095a7 */ /* 0x000ea4000802007f */
[----:B--2---:R-:W-:Y:S05]  /*a890*/  @!P1 BRA `(.L_x_8478) ;  /* 0xfffffffc00ec9947 */ /* 0x004fea000383ffff */
[----:B------:R-:W-:Y:S05]  /*a8a0*/  BRA `(.L_x_8477) ;  /* 0xffffff9000087947 */ /* 0x000fea000383ffff */
.L_x_8484:
[----:B-1----:R-:W-:-:S04]  /*a8b0*/  IMAD.U32 R7, RZ, RZ, UR4 ;  /* 0x00000004ff077e24 */ /* 0x002fc8000f8e00ff */
[----:B------:R1:W2:Y:S03]  /*a8c0*/  SYNCS.PHASECHK.TRANS64.TRYWAIT P1, [R7+URZ+0x19c50], R6 ;  /* 0x019c5006070075a7 */ /* 0x0002a6000802017f */
[----:B--2---:R-:W-:Y:S05]  /*a8d0*/  @!P1 NANOSLEEP.SYNCS 0x989680 ;  /* 0x009896800000995d */ /* 0x004fea0003900000 */
[----:B------:R-:W2:Y:S02]  /*a8e0*/  @!P1 SYNCS.PHASECHK.TRANS64 P1, [R7+URZ+0x19c50], R6 ;  /* 0x019c5006070095a7 */ /* 0x000ea4000802007f */
[----:B--2---:R-:W-:Y:S05]  /*a8f0*/  @!P1 BRA `(.L_x_8484) ;  /* 0xfffffffc00ec9947 */ /* 0x004fea000383ffff */
[----:B------:R-:W-:Y:S05]  /*a900*/  BRA `(.L_x_8483) ;  /* 0xffffffa800587947 */ /* 0x000fea000383ffff */
.L_x_8496:
[----:B------:R-:W-:Y:S02]  /*a910*/  IMAD.MOV.U32 R13, RZ, RZ, R20 ;  /* 0x000000ffff0d7224 */ /* 0x000fe400078e0014 */
[----:B------:R-:W-:Y:S02]  /*a920*/  IMAD.MOV.U32 R12, RZ, RZ, RZ ;  /* 0x000000ffff0c7224 */ /* 0x000fe400078e00ff */
[----:B------:R-:W-:Y:S02]  /*a930*/  IMAD.MOV.U32 R11, RZ, RZ, 0x1f ;  /* 0x0000001fff0b7424 */ /* 0x000fe400078e00ff */
[----:B------:R-:W-:-:S07]  /*a940*/  IMAD.MOV.U32 R15, RZ, RZ, -0x1 ;  /* 0xffffffffff0f7424 */ /* 0x000fce00078e00ff */
[----:B------:R-:W-:Y:S05]  /*a950*/  WARPSYNC.COLLECTIVE R15, `(.L_x_8555) ;  /* 0x000000000f087348 */ /* 0x000fea0003c00000 */
[----:B------:R0:W1:Y:S02]  /*a960*/  SHFL.IDX P6, R14, R13, R12, R11 ;  /* 0x0000000c0d0e7389 */ /* 0x00006400000c000b */
[----:B01----:R-:W-:Y:S01]  /*a970*/  ENDCOLLECTIVE ;  /* 0x000000000000791b */ /* 0x003fe20003800000 */
.L_x_8555:
[----:B------:R-:W-:Y:S05]  /*a980*/  BRA `(.L_x_8556) ;  /* 0xffffffd000907947 */ /* 0x000fea000383ffff */
.L_x_8498:
[----:B------:R-:W-:Y:S01]  /*a990*/  BSSY B0, `(.L_x_8557) ;  /* 0x0000006000007945 */ /* 0x000fe20003800000 */
[----:B------:R-:W-:-:S07]  /*a9a0*/  IMAD.MOV.U32 R15, RZ, RZ, -0x1 ;  /* 0xffffffffff0f7424 */ /* 0x000fce00078e00ff */
[----:B0-----:R-:W-:Y:S05]  /*a9b0*/  WARPSYNC.COLLECTIVE R15, `(.L_x_8558) ;  /* 0x000000000f0c7348 */ /* 0x001fea0003c00000 */
[----:B------:R-:W-:Y:S02]  /*a9c0*/  ELECT P6, UR62, PT ;  /* 0x00000000003e782f */ /* 0x000fe400038c0000 */
[----:B------:R-:W-:Y:S01]  /*a9d0*/  MOV R14, UR62 ;  /* 0x0000003e000e7c02 */ /* 0x000fe20008000f00 */
[----:B0-----:R-:W-:Y:S10]  /*a9e0*/  ENDCOLLECTIVE ;  /* 0x000000000000791b */ /* 0x001ff40003800000 */
.L_x_8558:
[----:B------:R-:W-:Y:S05]  /*a9f0*/  BSYNC B0 ;  /* 0x0000000000007941 */ /* 0x000fea0003800000 */
.L_x_8557:
[----:B------:R-:W-:Y:S05]  /*aa00*/  BRA `(.L_x_8559) ;  /* 0xffffffd000a07947 */ /* 0x000fea000383ffff */
.L_x_8500:
[----:B-1----:R1:W2:Y:S02]  /*aa10*/  SYNCS.PHASECHK.TRANS64.TRYWAIT P0, [R5+URZ+0x19c80], R2 ;  /* 0x019c8002050075a7 */ /* 0x0022a4000800017f */
[----:B--2---:R-:W-:Y:S05]  /*aa20*/  @!P0 NANOSLEEP.SYNCS 0x989680 ;  /* 0x009896800000895d */ /* 0x004fea0003900000 */
[----:B------:R-:W2:Y:S02]  /*aa30*/  @!P0 SYNCS.PHASECHK.TRANS64 P0, [R5+URZ+0x19c80], R2 ;  /* 0x019c8002050085a7 */ /* 0x000ea4000800007f */
[----:B--2---:R-:W-:Y:S05]  /*aa40*/  @!P0 BRA `(.L_x_8500) ;  /* 0xfffffffc00f08947 */ /* 0x004fea000383ffff */
[----:B------:R-:W-:Y:S05]  /*aa50*/  BRA `(.L_x_8560) ;  /* 0xffffffd000f87947 */ /* 0x000fea000383ffff */
.L_x_8502:
[----:B--2---:R2:W3:Y:S02]  /*aa60*/  SYNCS.PHASECHK.TRANS64.TRYWAIT P0, [R5+URZ+0x19c40], R2 ;  /* 0x019c4002050075a7 */ /* 0x0044e4000800017f */
[----:B---3--:R-:W-:Y:S05]  /*aa70*/  @!P0 NANOSLEEP.SYNCS 0x989680 ;  /* 0x009896800000895d */ /* 0x008fea0003900000 */
[----:B------:R-:W3:Y:S02]  /*aa80*/  @!P0 SYNCS.PHASECHK.TRANS64 P0, [R5+URZ+0x19c40], R2 ;  /* 0x019c4002050085a7 */ /* 0x000ee4000800007f */
[----:B---3--:R-:W-:Y:S05]  /*aa90*/  @!P0 BRA `(.L_x_8502) ;  /* 0xfffffffc00f08947 */ /* 0x008fea000383ffff */
[----:B------:R-:W-:Y:S05]  /*aaa0*/  BRA `(.L_x_8561) ;  /* 0xffffffd4007c7947 */ /* 0x000fea000383ffff */
.L_x_8505:
[----:B------:R-:W-:Y:S02]  /*aab0*/  IMAD.MOV.U32 R13, RZ, RZ, R5 ;  /* 0x000000ffff0d7224 */ /* 0x000fe400078e0005 */
[----:B------:R-:W-:Y:S02]  /*aac0*/  IMAD.MOV.U32 R12, RZ, RZ, RZ ;  /* 0x000000ffff0c7224 */ /* 0x000fe400078e00ff */
[----:B------:R-:W-:Y:S02]  /*aad0*/  IMAD.MOV.U32 R11, RZ, RZ, 0x1e1f ;  /* 0x00001e1fff0b7424 */ /* 0x000fe400078e00ff */
[----:B------:R-:W-:Y:S02]  /*aae0*/  IMAD.MOV.U32 R15, RZ, RZ, -0x1 ;  /* 0xffffffffff0f7424 */ /* 0x000fe400078e00ff */
[----:B------:R-:W-:-:S07]  /*aaf0*/  IMAD R0, R0, 0xc0, R21 ;  /* 0x000000c000007824 */ /* 0x000fce00078e0215 */
[----:B-----5:R-:W-:Y:S05]  /*ab00*/  WARPSYNC.COLLECTIVE R15, `(.L_x_8562) ;  /* 0x000000000f087348 */ /* 0x020fea0003c00000 */
[----:B------:R0:W1:Y:S02]  /*ab10*/  SHFL.IDX P6, R14, R13, R12, R11 ;  /* 0x0000000c0d0e7389 */ /* 0x00006400000c000b */
[----:B01---5:R-:W-:Y:S01]  /*ab20*/  ENDCOLLECTIVE ;  /* 0x000000000000791b */ /* 0x023fe20003800000 */
.L_x_8562:
[----:B------:R-:W-:Y:S02]  /*ab30*/  IMAD.MOV.U32 R13, RZ, RZ, R4 ;  /* 0x000000ffff0d7224 */ /* 0x000fe400078e0004 */
[----:B------:R-:W-:-:S07]  /*ab40*/  IMAD.MOV.U32 R2, RZ, RZ, R14 ;  /* 0x000000ffff027224 */ /* 0x000fce00078e000e */
[----:B------:R-:W-:Y:S05]  /*ab50*/  WARPSYNC.COLLECTIVE R15, `(.L_x_8563) ;  /* 0x000000000f087348 */ /* 0x000fea0003c00000 */
[----:B------:R0:W1:Y:S02]  /*ab60*/  SHFL.IDX P6, R14, R13, R12, R11 ;  /* 0x0000000c0d0e7389 */ /* 0x00006400000c000b */
[----:B01----:R-:W-:Y:S01]  /*ab70*/  ENDCOLLECTIVE ;  /* 0x000000000000791b */ /* 0x003fe20003800000 */
.L_x_8563:
        /* <DEDUP_REMOVED lines=9> */
.L_x_8564:
        /* <DEDUP_REMOVED lines=10> */
.L_x_8565:
[----:B------:R-:W-:Y:S01]  /*acb0*/  @!PT LDS RZ, [RZ] ;  /* 0x00000000fffff984 */ /* 0x000fe20000000800 */
[----:B------:R-:W-:Y:S01]  /*acc0*/  @!PT LDS RZ, [RZ] ;  /* 0x00000000fffff984 */ /* 0x000fe20000000800 */
[----:B------:R-:W-:Y:S01]  /*acd0*/  @!PT LDS RZ, [RZ] ;  /* 0x00000000fffff984 */ /* 0x000fe20000000800 */
[----:B------:R-:W-:Y:S04]  /*ace0*/  @!P4 LDGSTS.E.BYPASS.LTC128B.128 [R17+0xf000], desc[UR52][R2.64], !P2 ;  /* 0x0f0000000211cfae */ /* 0x000fe8000d101d74 */
[----:B------:R-:W-:Y:S04]  /*acf0*/  @!P4 LDGSTS.E.BYPASS.LTC128B.128 [R17+0x10800], desc[UR52][R2.64+0x20], !P1 ;  /* 0x108000200211cfae */ /* 0x000fe8000c901d74 */
[----:B------:R0:W-:Y:S01]  /*ad00*/  @!P4 LDGSTS.E.BYPASS.LTC128B.128 [R17+0x12000], desc[UR52][R2.64+0x40], !P0 ;  /* 0x120000400211cfae */ /* 0x0001e2000c101d74 */
[----:B------:R-:W-:Y:S02]  /*ad10*/  IMAD.MOV.U32 R13, RZ, RZ, R7 ;  /* 0x000000ffff0d7224 */ /* 0x000fe400078e0007 */
[----:B------:R-:W-:-:S02]  /*ad20*/  IMAD.MOV.U32 R12, RZ, RZ, RZ ;  /* 0x000000ffff0c7224 */ /* 0x000fc400078e00ff */
[----:B0-----:R-:W-:-:S05]  /*ad30*/  VIADD R3, R0, 0x40 ;  /* 0x0000004000037836 */ /* 0x001fca0000000000 */
[----:B------:R-:W-:-:S13]  /*ad40*/  ISETP.GE.AND P4, PT, R3, R8, PT ;  /* 0x000000080300720c */ /* 0x000fda0003f86270 */
[----:B------:R-:W-:-:S05]  /*ad50*/  @!P4 IADD3 R14, P3, R20, R14, RZ ;  /* 0x0000000e140ec210 */ /* 0x000fca0007f7e0ff */
[----:B------:R-:W-:-:S08]  /*ad60*/  @!P4 IMAD.MOV.U32 R2, RZ, RZ, R14 ;  /* 0x000000ffff02c224 */ /* 0x000fd000078e000e */
[----:B------:R-:W-:Y:S05]  /*ad70*/  WARPSYNC.COLLECTIVE R15, `(.L_x_8566) ;  /* 0x000000000f087348 */ /* 0x000fea0003c00000 */
[----:B------:R0:W1:Y:S02]  /*ad80*/  SHFL.IDX P6, R14, R13, R12, R11 ;  /* 0x0000000c0d0e7389 */ /* 0x00006400000c000b */
[----:B01----:R-:W-:Y:S01]  /*ad90*/  ENDCOLLECTIVE ;  /* 0x000000000000791b */ /* 0x003fe20003800000 */
.L_x_8566:
[----:B------:R-:W-:-:S04]  /*ada0*/  @!P4 IMAD.X R9, RZ, RZ, R5, P3 ;  /* 0x000000ffff09c224 */ /* 0x000fc800018e0605 */
[----:B------:R-:W-:-:S05]  /*adb0*/  @!P4 IMAD.MOV.U32 R3, RZ, RZ, R9 ;  /* 0x000000ffff03c224 */ /* 0x000fca00078e0009 */
[----:B------:R-:W-:Y:S01]  /*adc0*/  @!PT LDS RZ, [RZ] ;  /* 0x00000000fffff984 */ /* 0x000fe20000000800 */
[----:B------:R-:W-:Y:S01]  /*add0*/  @!PT LDS RZ, [RZ] ;  /* 0x00000000fffff984 */ /* 0x000fe20000000800 */
[----:B------:R-:W-:Y:S01]  /*ade0*/  @!PT LDS RZ, [RZ] ;  /* 0x00000000fffff984 */ /* 0x000fe20000000800 */
[----:B------:R0:W-:Y:S01]  /*adf0*/  @!P4 LDGSTS.E.BYPASS.LTC128B.128 [R17+0xf800], desc[UR52][R2.64], !P2 ;  /* 0x0f8000000211cfae */ /* 0x0001e2000d101d74 */
[----:B------:R-:W-:-:S03]  /*ae00*/  IMAD.MOV.U32 R13, RZ, RZ, R6 ;  /* 0x000000ffff0d7224 */ /* 0x000fc600078e0006 */
[----:B------:R0:W-:Y:S04]  /*ae10*/  @!P4 LDGSTS.E.BYPASS.LTC128B.128 [R17+0x11000], desc[UR52][R2.64+0x20], !P1 ;  /* 0x110000200211cfae */ /* 0x0001e8000c901d74 */
[----:B------:R0:W-:Y:S01]  /*ae20*/  @!P4 LDGSTS.E.BYPASS.LTC128B.128 [R17+0x12800], desc[UR52][R2.64+0x40], !P0 ;  /* 0x128000400211cfae */ /* 0x0001e2000c101d74 */
[----:B------:R-:W-:-:S07]  /*ae30*/  IMAD.MOV.U32 R7, RZ, RZ, R14 ;  /* 0x000000ffff077224 */ /* 0x000fce00078e000e */
[----:B0-----:R-:W-:Y:S05]  /*ae40*/  WARPSYNC.COLLECTIVE R15, `(.L_x_8567) ;  /* 0x000000000f087348 */ /* 0x001fea0003c00000 */
[----:B------:R1:W2:Y:S02]  /*ae50*/  SHFL.IDX P6, R14, R13, R12, R11 ;  /* 0x0000000c0d0e7389 */ /* 0x0002a400000c000b */
[----:B012---:R-:W-:Y:S01]  /*ae60*/  ENDCOLLECTIVE ;  /* 0x000000000000791b */ /* 0x007fe20003800000 */
.L_x_8567:
[----:B------:R-:W-:Y:S05]  /*ae70*/  BRA `(.L_x_8568) ;  /* 0xffffffdc003c7947 */ /* 0x000fea000383ffff */
.L_x_8508:
[----:B--2---:R2:W3:Y:S02]  /*ae80*/  SYNCS.PHASECHK.TRANS64.TRYWAIT P0, [R29+URZ+0x19c20], R0 ;  /* 0x019c20001d0075a7 */ /* 0x0044e4000800017f */
[----:B---3--:R-:W-:Y:S05]  /*ae90*/  @!P0 NANOSLEEP.SYNCS 0x989680 ;  /* 0x009896800000895d */ /* 0x008fea0003900000 */
[----:B------:R-:W3:Y:S02]  /*aea0*/  @!P0 SYNCS.PHASECHK.TRANS64 P0, [R29+URZ+0x19c20], R0 ;  /* 0x019c20001d0085a7 */ /* 0x000ee4000800007f */
[----:B---3--:R-:W-:Y:S05]  /*aeb0*/  @!P0 BRA `(.L_x_8508) ;  /* 0xfffffffc00f08947 */ /* 0x008fea000383ffff */
[----:B------:R-:W-:Y:S05]  /*aec0*/  BRA `(.L_x_8569) ;  /* 0xffffffdc00847947 */ /* 0x000fea000383ffff */
.L_x_8514:
[----:B--2---:R2:W3:Y:S02]  /*aed0*/  SYNCS.PHASECHK.TRANS64.TRYWAIT P0, [R7+URZ+0x19c80], R2 ;  /* 0x019c8002070075a7 */ /* 0x0044e4000800017f */
[----:B---3--:R-:W-:Y:S05]  /*aee0*/  @!P0 NANOSLEEP.SYNCS 0x989680 ;  /* 0x009896800000895d */ /* 0x008fea0003900000 */
[----:B------:R-:W3:Y:S02]  /*aef0*/  @!P0 SYNCS.PHASECHK.TRANS64 P0, [R7+URZ+0x19c80], R2 ;  /* 0x019c8002070085a7 */ /* 0x000ee4000800007f */
[----:B---3--:R-:W-:Y:S05]  /*af00*/  @!P0 BRA `(.L_x_8514) ;  /* 0xfffffffc00f08947 */ /* 0x008fea000383ffff */
[----:B------:R-:W-:Y:S05]  /*af10*/  BRA `(.L_x_8570) ;  /* 0xffffffe000247947 */ /* 0x000fea000383ffff */
.L_x_8521:
[----:B---3--:R3:W4:Y:S02]  /*af20*/  SYNCS.PHASECHK.TRANS64.TRYWAIT P0, [R7+URZ+0x19c40], R2 ;  /* 0x019c4002070075a7 */ /* 0x008724000800017f */
[----:B----4-:R-:W-:Y:S05]  /*af30*/  @!P0 NANOSLEEP.SYNCS 0x989680 ;  /* 0x009896800000895d */ /* 0x010fea0003900000 */
[----:B------:R-:W4:Y:S02]  /*af40*/  @!P0 SYNCS.PHASECHK.TRANS64 P0, [R7+URZ+0x19c40], R2 ;  /* 0x019c4002070085a7 */ /* 0x000f24000800007f */
[----:B----4-:R-:W-:Y:S05]  /*af50*/  @!P0 BRA `(.L_x_8521) ;  /* 0xfffffffc00f08947 */ /* 0x010fea000383ffff */
[----:B------:R-:W-:Y:S05]  /*af60*/  BRA `(.L_x_8571) ;  /* 0xffffffe4001c7947 */ /* 0x000fea000383ffff */
.L_x_8529:
[----:B--2---:R2:W3:Y:S02]  /*af70*/  SYNCS.PHASECHK.TRANS64.TRYWAIT P0, [R3+URZ+0x19c70], R2 ;  /* 0x019c7002030075a7 */ /* 0x0044e4000800017f */
[----:B---3--:R-:W-:Y:S05]  /*af80*/  @!P0 NANOSLEEP.SYNCS 0x989680 ;  /* 0x009896800000895d */ /* 0x008fea0003900000 */
[----:B------:R-:W3:Y:S02]  /*af90*/  @!P0 SYNCS.PHASECHK.TRANS64 P0, [R3+URZ+0x19c70], R2 ;  /* 0x019c7002030085a7 */ /* 0x000ee4000800007f */
[----:B---3--:R-:W-:Y:S05]  /*afa0*/  @!P0 BRA `(.L_x_8529) ;  /* 0xfffffffc00f08947 */ /* 0x008fea000383ffff */
[----:B------:R-:W-:Y:S05]  /*afb0*/  BRA `(.L_x_8572) ;  /* 0xffffffe800307947 */ /* 0x000fea000383ffff */
.L_x_8531:
[----:B--2---:R2:W3:Y:S02]  /*afc0*/  SYNCS.PHASECHK.TRANS64.TRYWAIT P0, [R3+URZ+0x19c60], R4 ;  /* 0x019c6004030075a7 */ /* 0x0044e4000800017f */
[----:B---3--:R-:W-:Y:S05]  /*afd0*/  @!P0 NANOSLEEP.SYNCS 0x989680 ;  /* 0x009896800000895d */ /* 0x008fea0003900000 */
[----:B------:R-:W3:Y:S02]  /*afe0*/  @!P0 SYNCS.PHASECHK.TRANS64 P0, [R3+URZ+0x19c60], R4 ;  /* 0x019c6004030085a7 */ /* 0x000ee4000800007f */
[----:B---3--:R-:W-:Y:S05]  /*aff0*/  @!P0 BRA `(.L_x_8531) ;  /* 0xfffffffc00f08947 */ /* 0x008fea000383ffff */
[----:B------:R-:W-:Y:S05]  /*b000*/  BRA `(.L_x_8573) ;  /* 0xffffffe800387947 */ /* 0x000fea000383ffff */
.L_x_8536:
[----:B0-----:R0:W2:Y:S02]  /*b010*/  SYNCS.PHASECHK.TRANS64.TRYWAIT P0, [R0+URZ+0x19c70], R3 ;  /* 0x019c7003000075a7 */ /* 0x0010a4000800017f */
[----:B--2---:R-:W-:Y:S05]  /*b020*/  @!P0 NANOSLEEP.SYNCS 0x989680 ;  /* 0x009896800000895d */ /* 0x004fea0003900000 */
[----:B------:R-:W2:Y:S02]  /*b030*/  @!P0 SYNCS.PHASECHK.TRANS64 P0, [R0+URZ+0x19c70], R3 ;  /* 0x019c7003000085a7 */ /* 0x000ea4000800007f */
[----:B--2---:R-:W-:Y:S05]  /*b040*/  @!P0 BRA `(.L_x_8536) ;  /* 0xfffffffc00f08947 */ /* 0x004fea000383ffff */
[----:B------:R-:W-:Y:S05]  /*b050*/  BRA `(.L_x_8574) ;  /* 0xffffffec007c7947 */ /* 0x000fea000383ffff */
.L_x_8538:
[----:B0-----:R0:W2:Y:S02]  /*b060*/  SYNCS.PHASECHK.TRANS64.TRYWAIT P0, [R0+URZ+0x19c60], R3 ;  /* 0x019c6003000075a7 */ /* 0x0010a4000800017f */
[----:B--2---:R-:W-:Y:S05]  /*b070*/  @!P0 NANOSLEEP.SYNCS 0x989680 ;  /* 0x009896800000895d */ /* 0x004fea0003900000 */
[----:B------:R-:W2:Y:S02]  /*b080*/  @!P0 SYNCS.PHASECHK.TRANS64 P0, [R0+URZ+0x19c60], R3 ;  /* 0x019c6003000085a7 */ /* 0x000ea4000800007f */
[----:B--2---:R-:W-:Y:S05]  /*b090*/  @!P0 BRA `(.L_x_8538) ;  /* 0xfffffffc00f08947 */ /* 0x004fea000383ffff */
[----:B------:R-:W-:Y:S05]  /*b0a0*/  BRA `(.L_x_8575) ;  /* 0xffffffec00807947 */ /* 0x000fea000383ffff */
.L_x_8541:
[----:B0-----:R0:W1:Y:S02]  /*b0b0*/  SYNCS.PHASECHK.TRANS64.TRYWAIT P0, [R9+URZ+0x19c20], R0 ;  /* 0x019c2000090075a7 */ /* 0x001064000800017f */
[----:B-1----:R-:W-:Y:S05]  /*b0c0*/  @!P0 NANOSLEEP.SYNCS 0x989680 ;  /* 0x009896800000895d */ /* 0x002fea0003900000 */
[----:B------:R-:W1:Y:S02]  /*b0d0*/  @!P0 SYNCS.PHASECHK.TRANS64 P0, [R9+URZ+0x19c20], R0 ;  /* 0x019c2000090085a7 */ /* 0x000e64000800007f */
[----:B-1----:R-:W-:Y:S05]  /*b0e0*/  @!P0 BRA `(.L_x_8541) ;  /* 0xfffffffc00f08947 */ /* 0x002fea000383ffff */
[----:B------:R-:W-:Y:S05]  /*b0f0*/  BRA `(.L_x_8576) ;  /* 0xfffffff000d07947 */ /* 0x000fea000383ffff */
.L_x_8545:
[----:B0-----:R0:W1:Y:S02]  /*b100*/  SYNCS.PHASECHK.TRANS64.TRYWAIT P1, [R7+URZ], R2 ;  /* 0x00000002070075a7 */ /* 0x001064000802017f */
[----:B-1----:R-:W-:Y:S05]  /*b110*/  @!P1 NANOSLEEP.SYNCS 0x989680 ;  /* 0x009896800000995d */ /* 0x002fea0003900000 */
[----:B------:R-:W1:Y:S02]  /*b120*/  @!P1 SYNCS.PHASECHK.TRANS64 P1, [R7+URZ], R2 ;  /* 0x00000002070095a7 */ /* 0x000e64000802007f */
[----:B-1----:R-:W-:Y:S05]  /*b130*/  @!P1 BRA `(.L_x_8545) ;  /* 0xfffffffc00f09947 */ /* 0x002fea000383ffff */
[----:B------:R-:W-:Y:S05]  /*b140*/  BRA `(.L_x_8577) ;  /* 0xfffffff400247947 */ /* 0x000fea000383ffff */
.L_x_8546:
[----:B-1----:R1:W2:Y:S02]  /*b150*/  SYNCS.PHASECHK.TRANS64.TRYWAIT P1, [R3+URZ], R0 ;  /* 0x00000000030075a7 */ /* 0x0022a4000802017f */
[----:B--2---:R-:W-:Y:S05]  /*b160*/  @!P1 NANOSLEEP.SYNCS 0x989680 ;  /* 0x009896800000995d */ /* 0x004fea0003900000 */
[----:B------:R-:W2:Y:S02]  /*b170*/  @!P1 SYNCS.PHASECHK.TRANS64 P1, [R3+URZ], R0 ;  /* 0x00000000030095a7 */ /* 0x000ea4000802007f */
[----:B--2---:R-:W-:Y:S05]  /*b180*/  @!P1 BRA `(.L_x_8546) ;  /* 0xfffffffc00f09947 */ /* 0x004fea000383ffff */
[----:B------:R-:W-:Y:S05]  /*b190*/  BRA `(.L_x_8578) ;  /* 0xfffffff400187947 */ /* 0x000fea000383ffff */
.L_x_8548:
[----:B-1----:R1:W2:Y:S02]  /*b1a0*/  SYNCS.PHASECHK.TRANS64.TRYWAIT P1, [R3+URZ+0x19c60], R2 ;  /* 0x019c6002030075a7 */ /* 0x0022a4000802017f */
[----:B--2---:R-:W-:Y:S05]  /*b1b0*/  @!P1 NANOSLEEP.SYNCS 0x989680 ;  /* 0x009896800000995d */ /* 0x004fea0003900000 */
[----:B------:R-:W2:Y:S02]  /*b1c0*/  @!P1 SYNCS.PHASECHK.TRANS64 P1, [R3+URZ+0x19c60], R2 ;  /* 0x019c6002030095a7 */ /* 0x000ea4000802007f */
[----:B--2---:R-:W-:Y:S05]  /*b1d0*/  @!P1 BRA `(.L_x_8548) ;  /* 0xfffffffc00f09947 */ /* 0x004fea000383ffff */
[----:B------:R-:W-:Y:S05]  /*b1e0*/  BRA `(.L_x_8579) ;  /* 0xfffffff400187947 */ /* 0x000fea000383ffff */
.L_x_8550:
[----:B--2---:R2:W3:Y:S02]  /*b1f0*/  SYNCS.PHASECHK.TRANS64.TRYWAIT P1, [R5+URZ+0x19c60], R0 ;  /* 0x019c6000050075a7 */ /* 0x0044e4000802017f */
[----:B---3--:R-:W-:Y:S05]  /*b200*/  @!P1 NANOSLEEP.SYNCS 0x989680 ;  /* 0x009896800000995d */ /* 0x008fea0003900000 */
[----:B------:R-:W3:Y:S02]  /*b210*/  @!P1 SYNCS.PHASECHK.TRANS64 P1, [R5+URZ+0x19c60], R0 ;  /* 0x019c6000050095a7 */ /* 0x000ee4000802007f */
[----:B---3--:R-:W-:Y:S05]  /*b220*/  @!P1 BRA `(.L_x_8550) ;  /* 0xfffffffc00f09947 */ /* 0x008fea000383ffff */
[----:B------:R-:W-:Y:S05]  /*b230*/  BRA `(.L_x_8580) ;  /* 0xfffffff400187947 */ /* 0x000fea000383ffff */
.L_x_8552:
[----:B---3--:R3:W4:Y:S02]  /*b240*/  SYNCS.PHASECHK.TRANS64.TRYWAIT P0, [R3+URZ+0x19c80], R2 ;  /* 0x019c8002030075a7 */ /* 0x008724000800017f */
[----:B----4-:R-:W-:Y:S05]  /*b250*/  @!P0 NANOSLEEP.SYNCS 0x989680 ;  /* 0x009896800000895d */ /* 0x010fea0003900000 */
[----:B------:R-:W4:Y:S02]  /*b260*/  @!P0 SYNCS.PHASECHK.TRANS64 P0, [R3+URZ+0x19c80], R2 ;  /* 0x019c8002030085a7 */ /* 0x000f24000800007f */
[----:B----4-:R-:W-:Y:S05]  /*b270*/  @!P0 BRA `(.L_x_8552) ;  /* 0xfffffffc00f08947 */ /* 0x010fea000383ffff */
[----:B------:R-:W-:Y:S05]  /*b280*/  BRA `(.L_x_8553) ;  /* 0xfffffff400147947 */ /* 0x000fea000383ffff */
.L_x_8581:
        /* <DEDUP_REMOVED lines=15> */
.L_x_12979:


//--------------------- .text._ZN7cutlass13device_kernelIN5flash11enable_sm90INS1_16FlashAttnFwdSm90INS1_25CollectiveMainloopFwdSm90ILi2EN4cute5tupleIJNS5_1CILi1EEES8_S8_EEENS6_IJNS7_ILi192EEENS7_ILi128EEENS7_ILi96EEEEEELi96ENS_12float_e4m3_tEfNS_4arch4Sm90ELb0ELb0ELb0ELb1ELb0ELb0ELb0ELb1ELb1ELb1ELb0ELb0EEENS1_21CollectiveEpilogueFwdINS6_IJSA_SC_SB_EEES9_NS_10bfloat16_tESG_Li384ELb1ELb1ELb0ELb1EEENS1_36VarlenDynamicPersistentTileSchedulerILi192ELi128ELi384ELi128ELb0ELb1ELb1ELb0ELb1ELb1EEEEEEEEEvNT_6ParamsE --------------------------
	.section	.text._ZN7cutlass13device_kernelIN5flash11enable_sm90INS1_16FlashAttnFwdSm90INS1_25CollectiveMainloopFwdSm90ILi2EN4cute5tupleIJNS5_1CILi1EEES8_S8_EEENS6_IJNS7_ILi192EEENS7_ILi128EEENS7_ILi96EEEEEELi96ENS_12float_e4m3_tEfNS_4arch4Sm90ELb0ELb0ELb0ELb1ELb0ELb0ELb0ELb1ELb1ELb1ELb0ELb0EEENS1_21CollectiveEpilogueFwdINS6_IJSA_SC_SB_EEES9_NS_10bfloat16_tESG_Li384ELb1ELb1ELb0ELb1EEENS1_36VarlenDynamicPersistentTileSchedulerILi192ELi128ELi384ELi128ELb0ELb1ELb1ELb0ELb1ELb1EEEEEEEEEvNT_6ParamsE,"ax",@progbits
	.align	128
.text._ZN7cutlass13device_kernelIN5flash11enable_sm90INS1_16FlashAttnFwdSm90INS1_25CollectiveMainloopFwdSm90ILi2EN4cute5tupleIJNS5_1CILi1EEES8_S8_EEENS6_IJNS7_ILi192EEENS7_ILi128EEENS7_ILi96EEEEEELi96ENS_12float_e4m3_tEfNS_4arch4Sm90ELb0ELb0ELb0ELb1ELb0ELb0ELb0ELb1ELb1ELb1ELb0ELb0EEENS1_21CollectiveEpilogueFwdINS6_IJSA_SC_SB_EEES9_NS_10bfloat16_tESG_Li384ELb1ELb1ELb0ELb1EEENS1_36VarlenDynamicPersistentTileSchedulerILi192ELi128ELi384ELi128ELb0ELb1ELb1ELb0ELb1ELb1EEEEEEEEEvNT_6ParamsE:
        .type           _ZN7cutlass13device_kernelIN5flash11enable_sm90INS1_16FlashAttnFwdSm90INS1_25CollectiveMainloopFwdSm90ILi2EN4cute5tupleIJNS5_1CILi1EEES8_S8_EEENS6_IJNS7_ILi192EEENS7_ILi128EEENS7_ILi96EEEEEELi96ENS_12float_e4m3_tEfNS_4arch4Sm90ELb0ELb0ELb0ELb1ELb0ELb0ELb0ELb1ELb1ELb1ELb0ELb0EEENS1_21CollectiveEpilogueFwdINS6_IJSA_SC_SB_EEES9_NS_10bfloat16_tESG_Li384ELb1ELb1ELb0ELb1EEENS1_36VarlenDynamicPersistentTileSchedulerILi192ELi128ELi384ELi128ELb0ELb1ELb1ELb0ELb1ELb1EEEEEEEEEvNT_6ParamsE,@function
        .size           _ZN7cutlass13device_kernelIN5flash11enable_sm90INS1_16FlashAttnFwdSm90INS1_25CollectiveMainloopFwdSm90ILi2EN4cute5tupleIJNS5_1CILi1EEES8_S8_EEENS6_IJNS7_ILi192EEENS7_ILi128EEENS7_ILi96EEEEEELi96ENS_12float_e4m3_tEfNS_4arch4Sm90ELb0ELb0ELb0ELb1ELb0ELb0ELb0ELb1ELb1ELb1ELb0ELb0EEENS1_21CollectiveEpilogueFwdINS6_IJSA_SC_SB_EEES9_NS_10bfloat16_tESG_Li384ELb1ELb1ELb0ELb1EEENS1_36VarlenDynamicPersistentTileSchedulerILi192ELi128ELi384ELi128ELb0ELb1ELb1ELb0ELb1ELb1EEEEEEEEEvNT_6ParamsE,(.L_x_12980 - _ZN7cutlass13device_kernelIN5flash11enable_sm90INS1_16FlashAttnFwdSm90INS1_25CollectiveMainloopFwdSm90ILi2EN4cute5tupleIJNS5_1CILi1EEES8_S8_EEENS6_IJNS7_ILi192EEENS7_ILi128EEENS7_ILi96EEEEEELi96ENS_12float_e4m3_tEfNS_4arch4Sm90ELb0ELb0ELb0ELb1ELb0ELb0ELb0ELb1ELb1ELb1ELb0ELb0EEENS1_21CollectiveEpilogueFwdINS6_IJSA_SC_SB_EEES9_NS_10bfloat16_tESG_Li384ELb1ELb1ELb0ELb1EEENS1_36VarlenDynamicPersistentTileSchedulerILi192ELi128ELi384ELi128ELb0ELb1ELb1ELb0ELb1ELb1EEEEEEEEEvNT_6ParamsE)
        .other          _ZN7cutlass13device_kernelIN5flash11enable_sm90INS1_16FlashAttnFwdSm90INS1_25CollectiveMainloopFwdSm90ILi2EN4cute5tupleIJNS5_1CILi1EEES8_S8_EEENS6_IJNS7_ILi192EEENS7_ILi128EEENS7_ILi96EEEEEELi96ENS_12float_e4m3_tEfNS_4arch4Sm90ELb0ELb0ELb0ELb1ELb0ELb0ELb0ELb1ELb1ELb1ELb0ELb0EEENS1_21CollectiveEpilogueFwdINS6_IJSA_SC_SB_EEES9_NS_10bfloat16_tESG_Li384ELb1ELb1ELb0ELb1EEENS1_36VarlenDynamicPersistentTileSchedulerILi192ELi128ELi384ELi128ELb0ELb1ELb1ELb0ELb1ELb1EEEEEEEEEvNT_6ParamsE,@"STO_CUDA_ENTRY STV_DEFAULT"
_ZN7cutlass13device_kernelIN5flash11enable_sm90INS1_16FlashAttnFwdSm90INS1_25CollectiveMainloopFwdSm90ILi2EN4cute5tupleIJNS5_1CILi1EEES8_S8_EEENS6_IJNS7_ILi192EEENS7_ILi128EEENS7_ILi96EEEEEELi96ENS_12float_e4m3_tEfNS_4arch4Sm90ELb0ELb0ELb0ELb1ELb0ELb0ELb0ELb1ELb1ELb1ELb0ELb0EEENS1_21CollectiveEpilogueFwdINS6_IJSA_SC_SB_EEES9_NS_10bfloat16_tESG_Li384ELb1ELb1ELb0ELb1EEENS1_36VarlenDynamicPersistentTileSchedulerILi192ELi128ELi384ELi128ELb0ELb1ELb1ELb0ELb1ELb1EEEEEEEEEvNT_6ParamsE:
        /* <DEDUP_REMOVED lines=18> */
.L_x_8583:
[----:B------:R-:W-:Y:S05]  /*0120*/  BSYNC B0 ;  /* 0x0000000000007941 */ /* 0x000fea0003800000 */
.L_x_8582:
        /* <DEDUP_REMOVED lines=41> */
.L_x_8584:
        /* <DEDUP_REMOVED lines=22> */
.L_x_8585:
        /* <DEDUP_REMOVED lines=18> */
.L_x_8586:
        /* <DEDUP_REMOVED lines=22> */
.L_x_8587:
        /* <DEDUP_REMOVED lines=22> */
.L_x_8588:
[----:B------:R-:W-:Y:S01]  /*0900*/  PLOP3.LUT P0, PT, PT, PT, UP0, 0x80, 0x0 ;  /* 0x000000000000781c */ /* 0x000fe20003f0f008 */
[----:B------:R-:W-:Y:S01]  /*0910*/  UMOV UR42, 0x1 ;  /* 0x00000001002a7882 */ /* 0x000fe20000000000 */
[----:B------:R-:W-:Y:S01]  /*0920*/  NOP ;  /* 0x0000000000007918 */ /* 0x000fe20000000000 */
[----:B------:R-:W-:Y:S01]  /*0930*/  USEL UR42, UR42, 0x2, !UP0 ;  /* 0x000000022a2a7887 */ /* 0x000fe2000c000000 */
[----:B------:R-:W-:Y:S01]  /*0940*/  ULDC.64 UR52, c[0x0][0x208] ;  /* 0x0000820000347ab9 */ /* 0x000fe20000000a00 */
[----:B012-4-:R-:W-:Y:S08]  /*0950*/  BAR.SYNC.DEFER_BLOCKING 0x0 ;  /* 0x0000000000007b1d */ /* 0x017ff00000010000 */
[----:B------:R-:W-:Y:S05]  /*0960*/  @!P0 BRA `(.L_x_8589) ;  /* 0x0000007800348947 */ /* 0x000fea0003800000 */
.L_x_8590:
[----:B------:R-:W-:-:S08]  /*0970*/  NOP ;  /* 0x0000000000007918 */ /* 0x000fd00000000000 */
[----:B------:R-:W0:Y:S02]  /*0980*/  USETMAXREG.TRY_ALLOC.CTAPOOL UP0, 0xa0 ;  /* 0x000000a0000079c8 */ /* 0x000e240008000600 */
[----:B0-----:R-:W-:-:S13]  /*0990*/  PLOP3.LUT P0, PT, PT, PT, UP0, 0x80, 0x0 ;  /* 0x000000000000781c */ /* 0x001fda0003f0f008 */
[----:B------:R-:W-:Y:S05]  /*09a0*/  @!P0 BRA `(.L_x_8590) ;  /* 0xfffffffc00f08947 */ /* 0x000fea000383ffff */
[----:B------:R-:W0:Y:S08]  /*09b0*/  S2UR UR5, SR_CgaCtaId ;  /* 0x00000000000579c3 */ /* 0x000e300000008800 */
[----:B------:R-:W-:Y:S06]  /*09c0*/  BAR.ARV 0x8, 0x200 ;  /* 0x0208000000007b1d */ /* 0x000fec0000002000 */
[----:B------:R-:W-:-:S02]  /*09d0*/  UMOV UR4, 0x400 ;  /* 0x0000040000047882 */ /* 0x000fc40000000000 */
[----:B------:R-:W-:Y:S01]  /*09e0*/  BAR.SYNC.DEFER_BLOCKING 0x5, 0x200 ;  /* 0x0148000000007b1d */ /* 0x000fe20000010000 */
[----:B0-----:R-:W-:-:S09]  /*09f0*/  ULEA UR4, UR5, UR4, 0x18 ;  /* 0x0000000405047291 */ /* 0x001fd2000f8ec03f */
[----:B------:R-:W0:Y:S01]  /*0a00*/  LDS.128 R44, [UR4+0x19cd0] ;  /* 0x019cd004ff2c7984 */ /* 0x000e220008000c00 */
[----:B------:R-:W-:Y:S01]  /*0a10*/  ULDC UR4, c[0x0][0xc3c] ;  /* 0x00030f0000047ab9 */ /* 0x000fe20000000800 */
[----:B------:R-:W-:Y:S06]  /*0a20*/  BAR.ARV 0x4, 0x200 ;  /* 0x0108000000007b1d */ /* 0x000fec0000002000 */
[----:B0-----:R-:W-:-:S13]  /*0a30*/  ISETP.GE.AND P0, PT, R47, UR4, PT ;  /* 0x000000042f007c0c */ /* 0x001fda000bf06270 */
[----:B------:R-:W-:Y:S05]  /*0a40*/  @P0 EXIT ;  /* 0x000000000000094d */ /* 0x000fea0003800000 */
[----:B------:R-:W0:Y:S01]  /*0a50*/  S2R R0, SR_TID.X ;  /* 0x0000000000007919 */ /* 0x000e220000002100 */
[----:B------:R-:W-:Y:S01]  /*0a60*/  R2UR UR5, R45 ;  /* 0x000000002d0572ca */ /* 0x000fe200000e0000 */
[----:B------:R-:W-:Y:S01]  /*0a70*/  ULOP3.LUT UR39, UR42, 0x1, URZ, 0xfc, !UPT ;  /* 0x000000012a277892 */ /* 0x000fe2000f8efc3f */
[----:B------:R-:W-:Y:S01]  /*0a80*/  R2UR UR46, R46 ;  /* 0x000000002e2e72ca */ /* 0x000fe200000e0000 */
        /* <DEDUP_REMOVED lines=8> */
[-C--:B------:R-:W-:Y:S02]  /*0b10*/  LEA.HI R3, R0, R10.reuse, RZ, 0x5 ;  /* 0x0000000a00037211 */ /* 0x080fe400078f28ff */
[----:B------:R-:W-:Y:S01]  /*0b20*/  SHF.R.S32.HI R5, RZ, 0x4, R2 ;  /* 0x00000004ff057819 */ /* 0x000fe20000011402 */
[----:B------:R-:W-:Y:S01]  /*0b30*/  IMAD.IADD R23, R10, 0x1, -R23 ;  /* 0x000000010a177824 */ /* 0x000fe200078e0a17 */
[----:B------:R-:W-:Y:S01]  /*0b40*/  LEA.HI R0, R0, R10, RZ, 0x2 ;  /* 0x0000000a00007211 */ /* 0x000fe200078f10ff */
[----:B------:R-:W-:Y:S01]  /*0b50*/  IMAD.SHL.U32 R4, R3, 0x10, RZ ;  /* 0x0000001003047824 */ /* 0x000fe200078e00ff */
[----:B------:R-:W-:-:S02]  /*0b60*/  LOP3.LUT R3, R2, 0x7fffff0, RZ, 0xc0, !PT ;  /* 0x07fffff002037812 */ /* 0x000fc400078ec0ff */
[----:B------:R-:W-:Y:S02]  /*0b70*/  SHF.R.S32.HI R6, RZ, 0x1f, R23 ;  /* 0x0000001fff067819 */ /* 0x000fe40000011417 */
[----:B------:R-:W-:Y:S01]  /*0b80*/  LEA.HI R2, R2, R5, RZ, 0x1 ;  /* 0x0000000502027211 */ /* 0x000fe200078f08ff */
[----:B------:R-:W-:Y:S01]  /*0b90*/  IMAD.IADD R3, R10, 0x1, -R3 ;  /* 0x000000010a037824 */ /* 0x000fe200078e0a03 */
[----:B------:R-:W-:Y:S02]  /*0ba0*/  LEA.HI R7, R6, R23, RZ, 0x2 ;  /* 0x0000001706077211 */ /* 0x000fe400078f10ff */
[----:B------:R-:W-:Y:S02]  /*0bb0*/  LOP3.LUT R4, R4, 0xfffffe00, RZ, 0xc0, !PT ;  /* 0xfffffe0004047812 */ /* 0x000fe400078ec0ff */
[--C-:B------:R-:W-:Y:S02]  /*0bc0*/  SHF.R.S32.HI R8, RZ, 0x2, R7.reuse ;  /* 0x00000002ff087819 */ /* 0x100fe40000011407 */
[----:B------:R-:W-:Y:S01]  /*0bd0*/  SHF.R.S32.HI R9, RZ, 0x1f, R7 ;  /* 0x0000001fff097819 */ /* 0x000fe20000011407 */
[----:B------:R-:W-:Y:S01]  /*0be0*/  IMAD R3, R3, 0x20, R4 ;  /* 0x0000002003037824 */ /* 0x000fe200078e0204 */
[----:B------:R-:W-:-:S02]  /*0bf0*/  SHF.R.S32.HI R152, RZ, 0x7, R152 ;  /* 0x00000007ff987819 */ /* 0x000fc40000011498 */
[----:B------:R-:W-:Y:S02]  /*0c00*/  LOP3.LUT R2, R2, 0x1ffffffe, RZ, 0xc0, !PT ;  /* 0x1ffffffe02027812 */ /* 0x000fe400078ec0ff */
[----:B------:R-:W-:Y:S01]  /*0c10*/  LOP3.LUT R19, R0, 0xfffffffc, RZ, 0xc0, !PT ;  /* 0xfffffffc00137812 */ /* 0x000fe200078ec0ff */
[----:B------:R-:W-:Y:S01]  /*0c20*/  IMAD.HI R4, R152, 0x55555556, RZ ;  /* 0x5555555698047827 */ /* 0x000fe200078e02ff */
[----:B------:R-:W-:Y:S02]  /*0c30*/  LEA.HI R9, R9, R8, RZ, 0x3 ;  /* 0x0000000809097211 */ /* 0x000fe400078f18ff */
        /* <DEDUP_REMOVED lines=8> */
[C---:B------:R-:W-:Y:S01]  /*0cc0*/  LEA.HI R2, R19.reuse, R19, RZ, 0x1 ;  /* 0x0000001313027211 */ /* 0x040fe200078f08ff */
[----:B------:R-:W-:Y:S01]  /*0cd0*/  IMAD.SHL.U32 R16, R19, 0x8, RZ ;  /* 0x0000000813107824 */ /* 0x000fe200078e00ff */
[----:B------:R-:W-:Y:S01]  /*0ce0*/  LOP3.LUT R4, R7, 0x7ffffffc, RZ, 0xc0, !PT ;  /* 0x7ffffffc07047812 */ /* 0x000fe200078ec0ff */
[----:B------:R-:W-:Y:S01]  /*0cf0*/  IMAD R5, R5, -0x3, R152 ;  /* 0xfffffffd05057824 */ /* 0x000fe200078e0298 */
[----:B------:R-:W-:Y:S01]  /*0d00*/  LOP3.LUT R2, R2, 0x1ffffffe, RZ, 0xc0, !PT ;  /* 0x1ffffffe02027812 */ /* 0x000fe200078ec0ff */
[----:B------:R-:W-:Y:S01]  /*0d10*/  IMAD R6, R6, 0x10, R9 ;  /* 0x0000001006067824 */ /* 0x000fe200078e0209 */
[----:B------:R-:W-:Y:S01]  /*0d20*/  SHF.R.S32.HI R22, RZ, 0x2, R0 ;  /* 0x00000002ff167819 */ /* 0x000fe20000011400 */
[----:B------:R-:W-:-:S02]  /*0d30*/  VIADD R17, R16, 0x20 ;  /* 0x0000002010117836 */ /* 0x000fc40000000000 */
[----:B------:R-:W-:Y:S02]  /*0d40*/  VIADD R18, R16, 0x40 ;  /* 0x0000004010127836 */ /* 0x000fe40000000000 */
[----:B------:R-:W-:Y:S01]  /*0d50*/  IMAD.MOV.U32 R7, RZ, RZ, -0x2 ;  /* 0xfffffffeff077424 */ /* 0x000fe200078e00ff */
[----:B------:R-:W-:Y:S01]  /*0d60*/  SHF.R.S32.HI R0, RZ, 0x1f, R17 ;  /* 0x0000001fff007819 */ /* 0x000fe20000011411 */
[----:B------:R-:W-:Y:S01]  /*0d70*/  IMAD.IADD R4, R23, 0x1, -R4 ;  /* 0x0000000117047824 */ /* 0x000fe200078e0a04 */
[----:B------:R-:W-:Y:S01]  /*0d80*/  SHF.R.S32.HI R157, RZ, 0x1f, R18 ;  /* 0x0000001fff9d7819 */ /* 0x000fe20000011412 */
[----:B------:R-:W-:Y:S02]  /*0d90*/  IMAD R153, R5, 0x40, R6 ;  /* 0x0000004005997824 */ /* 0x000fe400078e0206 */
[----:B------:R-:W-:Y:S02]  /*0da0*/  IMAD.IADD R2, R19, 0x1, -R2 ;  /* 0x0000000113027824 */ /* 0x000fe400078e0a02 */
[----:B------:R-:W-:-:S02]  /*0db0*/  IMAD R154, R4, R7, 0x80 ;  /* 0x00000080049a7424 */ /* 0x000fc400078e0207 */
[----:B------:R-:W-:-:S07]  /*0dc0*/  IMAD R155, R2, 0x8, R153 ;  /* 0x00000008029b7824 */ /* 0x000fce00078e0299 */
.L_x_8626:
[----:B01234-:R-:W0:Y:S01]  /*0dd0*/  LDC.64 R2, c[0x0][0xc88] ;  /* 0x00032200ff027b82 */ /* 0x01fe220000000a00 */
        /* <DEDUP_REMOVED lines=47> */
[----:B-----5:R-:W-:Y:S01]  /*10d0*/  IMAD.U32 R6, RZ, RZ, UR6 ;  /* 0x00000006ff067e24 */ /* 0x020fe2000f8e00ff */
        /* <DEDUP_REMOVED lines=16> */
[----:B------:R-:W3:Y:S04]  /*11e0*/  @P0 LDG.E R2, desc[UR52][R2.64] ;  /* 0x0000003402020981 */ /* 0x000ee8000c1e1900 */
[----:B------:R-:W4:Y:S01]  /*11f0*/  @P1 LDG.E R4, desc[UR52][R4.64] ;  /* 0x0000003404041981 */ /* 0x000f22000c1e1900 */
[----:B------:R-:W-:Y:S01]  /*1200*/  UISETP.NE.U32.AND UP0, UPT, UR6, URZ, UPT ;  /* 0x0000003f0600728c */ /* 0x000fe2000bf05070 */
[----:B0-----:R-:W-:Y:S01]  /*1210*/  CS2R R8, SRZ ;  /* 0x0000000000087805 */ /* 0x001fe2000001ff00 */
[----:B------:R-:W-:Y:S01]  /*1220*/  UMOV UR48, URZ ;  /* 0x0000003f00307c82 */ /* 0x000fe20008000000 */
[----:B------:R-:W-:Y:S01]  /*1230*/  ULDC UR6, c[0x0][0x2f0] ;  /* 0x0000bc0000067ab9 */ /* 0x000fe20000000800 */
[----:B------:R-:W-:Y:S01]  /*1240*/  UISETP.NE.AND.EX UP0, UPT, UR7, URZ, UPT, UP0 ;  /* 0x0000003f0700728c */ /* 0x000fe2000bf05300 */
[----:B------:R-:W-:Y:S01]  /*1250*/  IMAD.MOV.U32 R135, RZ, RZ, RZ ;  /* 0x000000ffff877224 */ /* 0x000fe200078e00ff */
        /* <DEDUP_REMOVED lines=42> */
.L_x_8591:
        /* <DEDUP_REMOVED lines=11> */
[----:B------:R-:W-:Y:S01]  /*15b0*/  USHF.R.S32.HI UR5, URZ, 0x1f, UR4 ;  /* 0x0000001f3f057899 */ /* 0x000fe20008011404 */
[----:B------:R-:W-:Y:S02]  /*15c0*/  IMAD.MOV.U32 R62, RZ, RZ, RZ ;  /* 0x000000ffff3e7224 */ /* 0x000fe400078e00ff */
[----:B------:R-:W-:Y:S01]  /*15d0*/  IMAD.MOV.U32 R64, RZ, RZ, RZ ;  /* 0x000000ffff407224 */ /* 0x000fe200078e00ff */
[----:B------:R-:W-:-:S08]  /*15e0*/  ULEA.HI UR47, UR5, UR4, URZ, 0x7 ;  /* 0x00000004052f7291 */ /* 0x000fd0000f8f383f */
[----:B------:R-:W-:Y:S05]  /*15f0*/  @!P1 BRA `(.L_x_8592) ;  /* 0x0000004800a49947 */ /* 0x000fea0003800000 */
[----:B------:R-:W0:Y:S01]  /*1600*/  SHFL.IDX PT, R0, R152, RZ, 0x1f ;  /* 0x00001fff98007589 */ /* 0x000e2200000e0000 */
[----:B------:R-:W1:Y:S01]  /*1610*/  S2UR UR8, SR_CgaCtaId ;  /* 0x00000000000879c3 */ /* 0x000e620000008800 */
[----:B------:R-:W-:Y:S01]  /*1620*/  UMOV UR7, 0x400 ;  /* 0x0000040000077882 */ /* 0x000fe20000000000 */
[----:B------:R-:W-:Y:S01]  /*1630*/  USHF.R.S32.HI UR47, URZ, 0x7, UR47 ;  /* 0x000000073f2f7899 */ /* 0x000fe2000801142f */
[----:B0-----:R-:W-:Y:S01]  /*1640*/  R2UR UR6, R0 ;  /* 0x00000000000672ca */ /* 0x001fe200000e0000 */
[----:B-1----:R-:W-:-:S12]  /*1650*/  ULEA UR7, UR8, UR7, 0x18 ;  /* 0x0000000708077291 */ /* 0x002fd8000f8ec03f */
[----:B------:R-:W-:Y:S02]  /*1660*/  UIMAD.WIDE UR4, UR6, 0x55555556, URZ ;  /* 0x55555556060478a5 */ /* 0x000fe4000f8e023f */
[----:B------:R-:W-:Y:S02]  /*1670*/  UIADD3 UR4, UR7, 0xf000, URZ ;  /* 0x0000f00007047890 */ /* 0x000fe4000fffe03f */
[----:B------:R-:W-:Y:S02]  /*1680*/  ULEA.HI UR5, UR5, UR5, URZ, 0x1 ;  /* 0x0000000505057291 */ /* 0x000fe4000f8f083f */
[----:B------:R-:W-:Y:S02]  /*1690*/  ULOP3.LUT UP0, URZ, UR4, 0x3ff, URZ, 0xc0, !UPT ;  /* 0x000003ff043f7892 */ /* 0x000fe4000f80c03f */
[----:B------:R-:W-:-:S04]  /*16a0*/  UIMAD UR5, UR5, -0x3, UR6 ;  /* 0xfffffffd050578a4 */ /* 0x000fc8000f8e0206 */
[----:B------:R-:W-:Y:S01]  /*16b0*/  PLOP3.LUT P0, PT, PT, PT, UP0, 0x80, 0x0 ;  /* 0x000000000000781c */ /* 0x000fe20003f0f008 */
[----:B------:R-:W-:-:S04]  /*16c0*/  ULEA UR5, UR5, UR4, 0xb ;  /* 0x0000000405057291 */ /* 0x000fc8000f8e583f */
[----:B------:R-:W-:-:S04]  /*16d0*/  USHF.R.U32.HI UR5, URZ, 0x4, UR5 ;  /* 0x000000043f057899 */ /* 0x000fc80008011605 */
[----:B------:R-:W-:-:S04]  /*16e0*/  ULOP3.LUT UR49, UR5, 0x3fff, URZ, 0xc0, !UPT ;  /* 0x00003fff05317892 */ /* 0x000fc8000f8ec03f */
[----:B------:R-:W-:Y:S08]  /*16f0*/  @!P0 BRA `(.L_x_8593) ;  /* 0x0000000000408947 */ /* 0x000ff00003800000 */
        /* <DEDUP_REMOVED lines=16> */
.L_x_8593:
        /* <DEDUP_REMOVED lines=13> */
.L_x_8726:
[----:B------:R-:W-:Y:S05]  /*18d0*/  @!P0 BRA `(.L_x_8595) ;  /* 0x0000000000048947 */ /* 0x000fea0003800000 */
[----:B------:R-:W-:Y:S01]  /*18e0*/  BPT.TRAP 0x1 ;  /* 0x000000040000795c */ /* 0x000fe20000300000 */
.L_x_8595:
[----:B0-----:R-:W-:Y:S02]  /*18f0*/  IMAD.U32 R3, RZ, RZ, UR38 ;  /* 0x00000026ff037e24 */ /* 0x001fe4000f8e00ff */
[----:B------:R-:W-:Y:S02]  /*1900*/  IMAD.U32 R5, RZ, RZ, UR37 ;  /* 0x00000025ff057e24 */ /* 0x000fe4000f8e00ff */
[----:B------:R-:W-:-:S03]  /*1910*/  IMAD R4, R3, 0x8, R0 ;  /* 0x0000000803047824 */ /* 0x000fc600078e0200 */
[----:B------:R-:W-:-:S04]  /*1920*/  SHF.L.U32 R3, R5, 0x1f, RZ ;  /* 0x0000001f05037819 */ /* 0x000fc800000006ff */
[----:B------:R0:W1:Y:S01]  /*1930*/  SYNCS.PHASECHK.TRANS64.TRYWAIT P1, [R4+URZ+0x19c30], R3 ;  /* 0x019c3003040075a7 */ /* 0x000062000802017f */
[----:B------:R-:W-:Y:S05]  /*1940*/  @!P0 BRA `(.L_x_8596) ;  /* 0x0000000000048947 */ /* 0x000fea0003800000 */
[----:B------:R-:W-:Y:S01]  /*1950*/  BPT.TRAP 0x1 ;  /* 0x000000040000795c */ /* 0x000fe20000300000 */
.L_x_8596:
[----:B------:R-:W2:Y:S01]  /*1960*/  LDL.LU R5, [R1+0xc] ;  /* 0x00000c0001057983 */ /* 0x000ea20000300800 */
[----:B------:R-:W3:Y:S02]  /*1970*/  S2R R6, SR_TID.X ;  /* 0x0000000000067919 */ /* 0x000ee40000002100 */
[----:B---3--:R-:W-:Y:S01]  /*1980*/  LOP3.LUT P2, RZ, R6, 0x7f, RZ, 0xc0, !PT ;  /* 0x0000007f06ff7812 */ /* 0x008fe2000784c0ff */
[----:B------:R-:W-:Y:S01]  /*1990*/  IMAD.MOV.U32 R135, RZ, RZ, RZ ;  /* 0x000000ffff877224 */ /* 0x000fe200078e00ff */
[----:B--2---:R-:W-:-:S11]  /*19a0*/  LOP3.LUT R5, R5, 0xffffffef, RZ, 0xc0, !PT ;  /* 0xffffffef05057812 */ /* 0x004fd600078ec0ff */
[----:B------:R-:W-:-:S05]  /*19b0*/  @P2 LOP3.LUT R5, R5, 0x10, RZ, 0xfc, !PT ;  /* 0x0000001005052812 */ /* 0x000fca00078efcff */
[----:B------:R2:W-:Y:S01]  /*19c0*/  STL [R1+0xc], R5 ;  /* 0x00000c0501007387 */ /* 0x0005e20000100800 */
[----:B-1----:R-:W-:Y:S05]  /*19d0*/  @P1 BRA `(.L_x_8597) ;  /* 0x0000000000081947 */ /* 0x002fea0003800000 */
[----:B------:R-:W1:Y:S02]  /*19e0*/  SYNCS.PHASECHK.TRANS64.TRYWAIT P1, [R4+URZ+0x19c30], R3 ;  /* 0x019c3003040075a7 */ /* 0x000e64000802017f */
[----:B-1----:R-:W-:Y:S05]  /*19f0*/  @!P1 BRA `(.L_x_8598) ;  /* 0x000000bc002c9947 */ /* 0x002fea0003800000 */
.L_x_8597:
        /* <DEDUP_REMOVED lines=9> */
[----:B--2---:R-:W-:Y:S01]  /*1a90*/  VIADD R5, R154, UR48 ;  /* 0x000000309a057c36 */ /* 0x004fe20008000000 */
[----:B------:R-:W-:Y:S01]  /*1aa0*/  UMOV UR9, 0xc0000010 ;  /* 0xc000001000097882 */ /* 0x000fe20000000000 */
[----:B------:R-:W-:Y:S01]  /*1ab0*/  UMOV UR11, 0xc0000010 ;  /* 0xc0000010000b7882 */ /* 0x000fe20000000000 */
[----:B------:R-:W-:Y:S01]  /*1ac0*/  IMAD.U32 R6, RZ, RZ, UR47 ;  /* 0x0000002fff067e24 */ /* 0x000fe2000f8e00ff */
[----:B------:R-:W-:Y:S01]  /*1ad0*/  P2R R7, PR, RZ, 0x1 ;  /* 0x00000001ff077803 */ /* 0x000fe20000000000 */
[----:B------:R-:W-:Y:S01]  /*1ae0*/  UIADD3 UR4, UR4, 0x13800, URZ ;  /* 0x0001380004047890 */ /* 0x000fe2000fffe03f */
[----:B------:R-:W-:Y:S01]  /*1af0*/  IMAD.U32 R10, RZ, RZ, UR43 ;  /* 0x0000002bff0a7e24 */ /* 0x000fe2000f8e00ff */
[----:B------:R-:W2:Y:S01]  /*1b00*/  S2R R88, SR_TID.X ;  /* 0x0000000000587919 */ /* 0x000ea20000002100 */
[----:B------:R-:W-:Y:S01]  /*1b10*/  IMAD R5, R6, -0x80, R5 ;  /* 0xffffff8006057824 */ /* 0x000fe200078e0205 */
[----:B------:R-:W-:Y:S01]  /*1b20*/  USHF.R.U32.HI UR4, URZ, 0x4, UR4 ;  /* 0x000000043f047899 */ /* 0x000fe20008011604 */
[--C-:B------:R-:W-:Y:S01]  /*1b30*/  IMAD.MOV.U32 R134, RZ, RZ, R135.reuse ;  /* 0x000000ffff867224 */ /* 0x100fe200078e0087 */
[----:B------:R-:W-:Y:S01]  /*1b40*/  UISETP.GE.AND UP0, UPT, UR48, 0x81, UPT ;  /* 0x000000813000788c */ /* 0x000fe2000bf06270 */
[--C-:B------:R-:W-:Y:S01]  /*1b50*/  IMAD.MOV.U32 R133, RZ, RZ, R135.reuse ;  /* 0x000000ffff857224 */ /* 0x100fe200078e0087 */
[----:B------:R-:W-:Y:S01]  /*1b60*/  ULOP3.LUT UR4, UR4, 0x3fff, URZ, 0xc0, !UPT ;  /* 0x00003fff04047892 */ /* 0x000fe2000f8ec03f */
[C---:B------:R-:W-:Y:S01]  /*1b70*/  ISETP.GT.AND P3, PT, R5.reuse, RZ, PT ;  /* 0x000000ff0500720c */ /* 0x040fe20003f64270 */
[--C-:B------:R-:W-:Y:S01]  /*1b80*/  IMAD.MOV.U32 R132, RZ, RZ, R135.reuse ;  /* 0x000000ffff847224 */ /* 0x100fe200078e0087 */
[C---:B------:R-:W-:Y:S01]  /*1b90*/  ISETP.GT.AND P1, PT, R5.reuse, 0x1, PT ;  /* 0x000000010500780c */ /* 0x040fe20003f24270 */
[----:B------:R-:W-:Y:S01]  /*1ba0*/  ULOP3.LUT UR16, UR4, 0x10000, URZ, 0xfc, !UPT ;  /* 0x0001000004107892 */ /* 0x000fe2000f8efc3f */
[C---:B------:R-:W-:Y:S01]  /*1bb0*/  ISETP.GT.AND P2, PT, R5.reuse, 0x8, PT ;  /* 0x000000080500780c */ /* 0x040fe20003f44270 */
[----:B------:R-:W-:Y:S01]  /*1bc0*/  UIADD3 UR4, UR12, 0x180, URZ ;  /* 0x000001800c047890 */ /* 0x000fe2000fffe03f */
[C---:B------:R-:W-:Y:S01]  /*1bd0*/  ISETP.GT.AND P5, PT, R5.reuse, 0x9, PT ;  /* 0x000000090500780c */ /* 0x040fe20003fa4270 */
[----:B------:R-:W-:Y:S01]  /*1be0*/  UIMAD UR14, UR38, 0x300, UR16 ;  /* 0x00000300260e78a4 */ /* 0x000fe2000f8e0210 */
[C---:B------:R-:W-:Y:S01]  /*1bf0*/  ISETP.GT.AND P4, PT, R5.reuse, 0x10, PT ;  /* 0x000000100500780c */ /* 0x040fe20003f84270 */
[--C-:B------:R-:W-:Y:S01]  /*1c00*/  IMAD.MOV.U32 R131, RZ, RZ, R135.reuse ;  /* 0x000000ffff837224 */ /* 0x100fe200078e0087 */
[C---:B------:R-:W-:Y:S01]  /*1c10*/  ISETP.GT.AND P0, PT, R5.reuse, 0x59, PT ;  /* 0x000000590500780c */ /* 0x040fe20003f04270 */
[----:B------:R-:W-:Y:S01]  /*1c20*/  UIADD3 UR6, UR14, 0x100, URZ ;  /* 0x000001000e067890 */ /* 0x000fe2000fffe03f */
[----:B------:R-:W-:Y:S01]  /*1c30*/  ISETP.GT.AND P6, PT, R5, 0x60, PT ;  /* 0x000000600500780c */ /* 0x000fe20003fc4270 */
[----:B------:R-:W-:Y:S01]  /*1c40*/  UIADD3 UR10, UR14, 0x200, URZ ;  /* 0x000002000e0a7890 */ /* 0x000fe2000fffe03f */
[----:B------:R-:W-:-:S02]  /*1c50*/  IMAD.MOV.U32 R130, RZ, RZ, R135 ;  /* 0x000000ffff827224 */ /* 0x000fc400078e0087 */
[----:B------:R-:W-:Y:S01]  /*1c60*/  QGMMA.64x128x32.F32.E4M3.E4M3 R24, gdesc[UR12], RZ, !UPT, gsb0 ;  /* 0x01e000000c1879f3 */ /* 0x000fe2000c0008ff */
        /* <DEDUP_REMOVED lines=51> */
[----:B01----:R-:W-:-:S02]  /*1fa0*/  FMNMX.FTZ R3, R24, R25, !PT ;  /* 0x0000001918037209 */ /* 0x003fc40007810000 */
        /* <DEDUP_REMOVED lines=108> */
[----:B------:R-:W-:Y:S02]  /*2670*/  ISETP.GT.AND P0, PT, R5, 0x60, PT ;  /* 0x000000600500780c */ /* 0x000fe40003f04270 */
[----:B------:R-:W-:Y:S01]  /*2680*/  P2R R9, PR, RZ, 0x4 ;  /* 0x00000004ff097803 */ /* 0x000fe20000000000 */
[----:B------:R-:W0:Y:S01]  /*2690*/  SHFL.BFLY PT, R3, R6, 0x2, 0x1f ;  /* 0x0c401f0006037f89 */ /* 0x000e2200000e0000 */
[----:B------:R-:W-:Y:S02]  /*26a0*/  FSEL R74, R74, -INF , P0 ;  /* 0xff8000004a4a7808 */ /* 0x000fe40000000000 */
[----:B------:R-:W-:Y:S02]  /*26b0*/  ISETP.NE.AND P0, PT, R12, RZ, PT ;  /* 0x000000ff0c00720c */ /* 0x000fe40003f05270 */
[----:B------:R-:W-:Y:S02]  /*26c0*/  P2R R11, PR, RZ, 0x2 ;  /* 0x00000002ff0b7803 */ /* 0x000fe40000000000 */
[----:B------:R-:W-:-:S02]  /*26d0*/  FSEL R75, R75, -INF , P0 ;  /* 0xff8000004b4b7808 */ /* 0x000fc40000000000 */
[----:B------:R-:W-:Y:S02]  /*26e0*/  ISETP.NE.AND P0, PT, R7, RZ, PT ;  /* 0x000000ff0700720c */ /* 0x000fe40003f05270 */
[----:B------:R-:W-:Y:S02]  /*26f0*/  FMNMX.FTZ R7, R26, R27, !PT ;  /* 0x0000001b1a077209 */ /* 0x000fe40007810000 */
[----:B------:R-:W-:Y:S02]  /*2700*/  ISETP.GT.AND P1, PT, R5, 0x59, PT ;  /* 0x000000590500780c */ /* 0x000fe40003f24270 */
[----:B------:R-:W-:Y:S02]  /*2710*/  FSEL R82, R82, -INF , P3 ;  /* 0xff80000052527808 */ /* 0x000fe40001800000 */
[----:B------:R-:W-:Y:S02]  /*2720*/  FSEL R71, R71, -INF , P1 ;  /* 0xff80000047477808 */ /* 0x000fe40000800000 */
[----:B------:R-:W-:-:S02]  /*2730*/  ISETP.NE.AND P1, PT, R11, RZ, PT ;  /* 0x000000ff0b00720c */ /* 0x000fc40003f25270 */
[----:B------:R-:W-:Y:S02]  /*2740*/  FSEL R83, R83, -INF , P4 ;  /* 0xff80000053537808 */ /* 0x000fe40002000000 */
[----:B------:R-:W-:Y:S02]  /*2750*/  FSEL R78, R78, -INF , P1 ;  /* 0xff8000004e4e7808 */ /* 0x000fe40000800000 */
[----:B0-----:R-:W-:Y:S02]  /*2760*/  FMNMX.FTZ R8, R6, R3, !PT ;  /* 0x0000000306087209 */ /* 0x001fe40007810000 */
[----:B------:R-:W-:Y:S02]  /*2770*/  FSEL R86, R86, -INF , P5 ;  /* 0xff80000056567808 */ /* 0x000fe40002800000 */
[----:B------:R-:W-:Y:S01]  /*2780*/  FSEL R87, R87, -INF , P6 ;  /* 0xff80000057577808 */ /* 0x000fe20003000000 */
[----:B------:R-:W0:Y:S02]  /*2790*/  SHFL.BFLY PT, R3, R8, 0x1, 0x1f ;  /* 0x0c201f0008037f89 */ /* 0x000e2400000e0000 */
[----:B0-----:R-:W-:-:S04]  /*27a0*/  FMNMX.FTZ R3, R8, R3, !PT ;  /* 0x0000000308037209 */ /* 0x001fc80007810000 */
        /* <DEDUP_REMOVED lines=28> */
[----:B--2---:R-:W-:Y:S01]  /*2970*/  LOP3.LUT P2, RZ, R88, 0x7f, RZ, 0xc0, !PT ;  /* 0x0000007f58ff7812 */ /* 0x004fe2000784c0ff */
[----:B------:R-:W-:-:S01]  /*2980*/  FFMA.FTZ R57, R77, UR43, -R15 ;  /* 0x0000002b4d397c23 */ /* 0x000fc2000801080f */
[----:B------:R-:W-:Y:S01]  /*2990*/  FMNMX.FTZ R14, R46, R7, !PT ;  /* 0x000000072e0e7209 */ /* 0x000fe20007810000 */
[----:B------:R-:W-:-:S01]  /*29a0*/  FFMA.FTZ R21, R41, UR43, -R15 ;  /* 0x0000002b29157c23 */ /* 0x000fc2000801080f */
[----:B------:R-:W-:Y:S01]  /*29b0*/  MUFU.EX2 R8, R8 ;  /* 0x0000000800087308 */ /* 0x000fe20000000800 */
[----:B------:R-:W-:-:S01]  /*29c0*/  FFMA.FTZ R33, R53, UR43, -R15 ;  /* 0x0000002b35217c23 */ /* 0x000fc2000801080f */
[----:B------:R-:W-:Y:S01]  /*29d0*/  FMNMX.FTZ R7, R47, R14, !PT ;  /* 0x0000000e2f077209 */ /* 0x000fe20007810000 */
[----:B------:R-:W-:-:S01]  /*29e0*/  FFMA.FTZ R14, R40, UR43, -R15 ;  /* 0x0000002b280e7c23 */ /* 0x000fc2000801080f */
[--C-:B------:R-:W-:Y:S01]  /*29f0*/  FFMA.FTZ R40, R64, UR43, -R15.reuse ;  /* 0x0000002b40287c23 */ /* 0x100fe2000801080f */
[----:B------:R-:W-:Y:S01]  /*2a00*/  IMAD.U32 R64, RZ, RZ, UR43 ;  /* 0x0000002bff407e24 */ /* 0x000fe2000f8e00ff */
[----:B------:R-:W-:Y:S01]  /*2a10*/  FMNMX.FTZ R20, R50, R7, !PT ;  /* 0x0000000732147209 */ /* 0x000fe20007810000 */
[----:B------:R-:W-:-:S01]  /*2a20*/  FFMA.FTZ R53, R73, UR43, -R15 ;  /* 0x0000002b49357c23 */ /* 0x000fc2000801080f */
[----:B------:R-:W0:Y:S01]  /*2a30*/  MUFU.EX2 R9, R9 ;  /* 0x0000000900097308 */ /* 0x000e220000000800 */
[----:B------:R-:W-:-:S01]  /*2a40*/  FFMA.FTZ R41, R61, UR43, -R15 ;  /* 0x0000002b3d297c23 */ /* 0x000fc2000801080f */
[----:B------:R-:W-:Y:S01]  /*2a50*/  FMNMX.FTZ R7, R51, R20, !PT ;  /* 0x0000001433077209 */ /* 0x000fe20007810000 */
[----:B------:R-:W-:-:S01]  /*2a60*/  FFMA.FTZ R61, R81, UR43, -R15 ;  /* 0x0000002b513d7c23 */ /* 0x000fc2000801080f */
[----:B------:R-:W-:-:S02]  /*2a70*/  IMAD.MOV.U32 R88, RZ, RZ, R135 ;  /* 0x000000ffff587224 */ /* 0x000fc400078e0087 */
[----:B------:R-:W-:Y:S02]  /*2a80*/  FMNMX.FTZ R20, R54, R7, !PT ;  /* 0x0000000736147209 */ /* 0x000fe40007810000 */
[----:B------:R-:W-:Y:S02]  /*2a90*/  MUFU.EX2 R10, R10 ;  /* 0x0000000a000a7308 */ /* 0x000fe40000000800 */
[----:B------:R-:W-:Y:S01]  /*2aa0*/  FMNMX.FTZ R7, R55, R20, !PT ;  /* 0x0000001437077209 */ /* 0x000fe20007810000 */
[--C-:B------:R-:W-:Y:S01]  /*2ab0*/  FFMA.FTZ R20, R44, UR43, -R15.reuse ;  /* 0x0000002b2c147c23 */ /* 0x100fe2000801080f */
[----:B------:R-:W-:-:S02]  /*2ac0*/  FFMA.FTZ R44, R68, UR43, -R15 ;  /* 0x0000002b442c7c23 */ /* 0x000fc4000801080f */
[----:B------:R-:W-:Y:S02]  /*2ad0*/  FMNMX.FTZ R24, R58, R7, !PT ;  /* 0x000000073a187209 */ /* 0x000fe40007810000 */
[----:B------:R-:W-:Y:S01]  /*2ae0*/  MUFU.EX2 R11, R11 ;  /* 0x0000000b000b7308 */ /* 0x000fe20000000800 */
[----:B0-----:R-:W-:-:S02]  /*2af0*/  F2FP.SATFINITE.E4M3.F32.PACK_AB_MERGE_C R136, R9, R8, RZ ;  /* 0x000000080988723e */ /* 0x001fc400048070ff */
[----:B------:R-:W-:Y:S02]  /*2b00*/  FMNMX.FTZ R7, R59, R24, !PT ;  /* 0x000000183b077209 */ /* 0x000fe40007810000 */
[----:B------:R-:W-:Y:S02]  /*2b10*/  F2FP.SATFINITE.E4M3.F32.PACK_AB_MERGE_C R136, R6, R5, R136 ;  /* 0x000000050688723e */ /* 0x000fe40004807088 */
[----:B------:R-:W-:Y:S01]  /*2b20*/  FMNMX.FTZ R24, R62, R7, !PT ;  /* 0x000000073e187209 */ /* 0x000fe20007810000 */
[----:B------:R-:W-:Y:S03]  /*2b30*/  MUFU.EX2 R12, R12 ;  /* 0x0000000c000c7308 */ /* 0x000fe60000000800 */
[----:B------:R-:W-:Y:S01]  /*2b40*/  FMNMX.FTZ R7, R63, R24, !PT ;  /* 0x000000183f077209 */ /* 0x000fe20007810000 */
[----:B------:R-:W-:-:S03]  /*2b50*/  FFMA.FTZ R24, R48, UR43, -R15 ;  /* 0x0000002b30187c23 */ /* 0x000fc6000801080f */
[----:B------:R-:W-:Y:S01]  /*2b60*/  FMNMX.FTZ R28, R66, R7, !PT ;  /* 0x00000007421c7209 */ /* 0x000fe20007810000 */
[----:B------:R-:W0:Y:S03]  /*2b70*/  MUFU.EX2 R13, R13 ;  /* 0x0000000d000d7308 */ /* 0x000e260000000800 */
[----:B------:R-:W-:-:S04]  /*2b80*/  FMNMX.FTZ R7, R67, R28, !PT ;  /* 0x0000001c43077209 */ /* 0x000fc80007810000 */
[----:B------:R-:W-:Y:S01]  /*2b90*/  FMNMX.FTZ R28, R70, R7, !PT ;  /* 0x00000007461c7209 */ /* 0x000fe20007810000 */
[----:B------:R-:W-:Y:S03]  /*2ba0*/  MUFU.EX2 R14, R14 ;  /* 0x0000000e000e7308 */ /* 0x000fe60000000800 */
[----:B------:R-:W-:Y:S01]  /*2bb0*/  FMNMX.FTZ R7, R71, R28, !PT ;  /* 0x0000001c47077209 */ /* 0x000fe20007810000 */
[--C-:B------:R-:W-:Y:S01]  /*2bc0*/  FFMA.FTZ R28, R52, UR43, -R15.reuse ;  /* 0x0000002b341c7c23 */ /* 0x100fe2000801080f */
[----:B------:R-:W-:-:S02]  /*2bd0*/  FFMA.FTZ R52, R76, UR43, -R15 ;  /* 0x0000002b4c347c23 */ /* 0x000fc4000801080f */
[----:B------:R-:W-:Y:S01]  /*2be0*/  FMNMX.FTZ R32, R74, R7, !PT ;  /* 0x000000074a207209 */ /* 0x000fe20007810000 */
[----:B------:R-:W-:Y:S01]  /*2bf0*/  MUFU.EX2 R21, R21 ;  /* 0x0000001500157308 */ /* 0x000fe20000000800 */
[----:B0-----:R-:W-:-:S02]  /*2c00*/  F2FP.SATFINITE.E4M3.F32.PACK_AB_MERGE_C R138, R13, R12, RZ ;  /* 0x0000000c0d8a723e */ /* 0x001fc400048070ff */
[----:B------:R-:W-:Y:S02]  /*2c10*/  FMNMX.FTZ R7, R75, R32, !PT ;  /* 0x000000204b077209 */ /* 0x000fe40007810000 */
[----:B------:R-:W-:Y:S02]  /*2c20*/  F2FP.SATFINITE.E4M3.F32.PACK_AB_MERGE_C R138, R11, R10, R138 ;  /* 0x0000000a0b8a723e */ /* 0x000fe4000480708a */
[----:B------:R-:W-:Y:S01]  /*2c30*/  FMNMX.FTZ R32, R78, R7, !PT ;  /* 0x000000074e207209 */ /* 0x000fe20007810000 */
[----:B------:R-:W-:Y:S03]  /*2c40*/  MUFU.EX2 R20, R20 ;  /* 0x0000001400147308 */ /* 0x000fe60000000800 */
[----:B------:R-:W-:Y:S01]  /*2c50*/  FMNMX.FTZ R7, R79, R32, !PT ;  /* 0x000000204f077209 */ /* 0x000fe20007810000 */
[--C-:B------:R-:W-:Y:S01]  /*2c60*/  FFMA.FTZ R32, R56, UR43, -R15.reuse ;  /* 0x0000002b38207c23 */ /* 0x100fe2000801080f */
[----:B------:R-:W-:-:S02]  /*2c70*/  FFMA.FTZ R56, R80, UR43, -R15 ;  /* 0x0000002b50387c23 */ /* 0x000fc4000801080f */
[----:B------:R-:W-:Y:S01]  /*2c80*/  FMNMX.FTZ R36, R82, R7, !PT ;  /* 0x0000000752247209 */ /* 0x000fe20007810000 */
[----:B------:R-:W0:Y:S03]  /*2c90*/  MUFU.EX2 R25, R25 ;  /* 0x0000001900197308 */ /* 0x000e260000000800 */
[----:B------:R-:W-:-:S04]  /*2ca0*/  FMNMX.FTZ R7, R83, R36, !PT ;  /* 0x0000002453077209 */ /* 0x000fc80007810000 */
[----:B------:R-:W-:Y:S01]  /*2cb0*/  FMNMX.FTZ R36, R86, R7, !PT ;  /* 0x0000000756247209 */ /* 0x000fe20007810000 */
[----:B------:R-:W-:Y:S03]  /*2cc0*/  MUFU.EX2 R24, R24 ;  /* 0x0000001800187308 */ /* 0x000fe60000000800 */
[----:B------:R-:W-:Y:S01]  /*2cd0*/  FMNMX.FTZ R7, R87, R36, !PT ;  /* 0x0000002457077209 */ /* 0x000fe20007810000 */
[----:B------:R-:W-:-:S04]  /*2ce0*/  FFMA.FTZ R36, R60, UR43, -R15 ;  /* 0x0000002b3c247c23 */ /* 0x000fc8000801080f */
[----:B------:R-:W1:Y:S01]  /*2cf0*/  SHFL.BFLY PT, R48, R7, 0x2, 0x1f ;  /* 0x0c401f0007307f89 */ /* 0x000e6200000e0000 */
[----:B------:R-:W-:Y:S01]  /*2d00*/  MUFU.EX2 R29, R29 ;  /* 0x0000001d001d7308 */ /* 0x000fe20000000800 */
[----:B0-----:R-:W-:-:S04]  /*2d10*/  F2FP.SATFINITE.E4M3.F32.PACK_AB_MERGE_C R140, R25, R20, RZ ;  /* 0x00000014198c723e */ /* 0x001fc800048070ff */
[----:B------:R-:W-:-:S03]  /*2d20*/  F2FP.SATFINITE.E4M3.F32.PACK_AB_MERGE_C R140, R21, R14, R140 ;  /* 0x0000000e158c723e */ /* 0x000fc6000480708c */
[----:B------:R-:W-:Y:S08]  /*2d30*/  MUFU.EX2 R28, R28 ;  /* 0x0000001c001c7308 */ /* 0x000ff00000000800 */
[----:B------:R-:W0:Y:S01]  /*2d40*/  MUFU.EX2 R33, R33 ;  /* 0x0000002100217308 */ /* 0x000e220000000800 */
[----:B-1----:R-:W-:Y:S01]  /*2d50*/  FMNMX.FTZ R60, R7, R48, !PT ;  /* 0x00000030073c7209 */ /* 0x002fe20007810000 */
[----:B------:R-:W-:-:S06]  /*2d60*/  FFMA.FTZ R48, R72, UR43, -R15 ;  /* 0x0000002b48307c23 */ /* 0x000fcc000801080f */
[----:B------:R-:W-:Y:S01]  /*2d70*/  MUFU.EX2 R32, R32 ;  /* 0x0000002000207308 */ /* 0x000fe20000000800 */
[----:B------:R-:W1:Y:S07]  /*2d80*/  SHFL.BFLY PT, R7, R60, 0x1, 0x1f ;  /* 0x0c201f003c077f89 */ /* 0x000e6e00000e0000 */
[----:B------:R-:W-:Y:S01]  /*2d90*/  MUFU.EX2 R37, R37 ;  /* 0x0000002500257308 */ /* 0x000fe20000000800 */
[----:B0-----:R-:W-:-:S04]  /*2da0*/  F2FP.SATFINITE.E4M3.F32.PACK_AB_MERGE_C R142, R33, R28, RZ ;  /* 0x0000001c218e723e */ /* 0x001fc800048070ff */
[----:B------:R-:W-:-:S03]  /*2db0*/  F2FP.SATFINITE.E4M3.F32.PACK_AB_MERGE_C R142, R29, R24, R142 ;  /* 0x000000181d8e723e */ /* 0x000fc6000480708e */
[----:B------:R-:W-:Y:S08]  /*2dc0*/  MUFU.EX2 R36, R36 ;  /* 0x0000002400247308 */ /* 0x000ff00000000800 */
[----:B------:R-:W-:Y:S01]  /*2dd0*/  MUFU.EX2 R41, R41 ;  /* 0x0000002900297308 */ /* 0x000fe20000000800 */
[----:B-1----:R-:W-:Y:S01]  /*2de0*/  FMNMX.FTZ R7, R60, R7, !PT ;  /* 0x000000073c077209 */ /* 0x002fe20007810000 */
[--C-:B------:R-:W-:Y:S01]  /*2df0*/  FFMA.FTZ R60, R84, UR43, -R15.reuse ;  /* 0x0000002b543c7c23 */ /* 0x100fe2000801080f */
[----:B------:R-:W-:-:S02]  /*2e00*/  FFMA.FTZ R15, R85, UR43, -R15 ;  /* 0x0000002b550f7c23 */ /* 0x000fc4000801080f */
        /* <DEDUP_REMOVED lines=19> */
[----:B------:R-:W-:Y:S01]  /*2f40*/  FADD.FTZ R59, R5, R6 ;  /* 0x00000006053b7221 */ /* 0x000fe20000010000 */
[----:B------:R-:W-:-:S01]  /*2f50*/  FFMA.FTZ R39, R39, UR43, -R64 ;  /* 0x0000002b27277c23 */ /* 0x000fc20008010840 */
[----:B------:R-:W0:Y:S01]  /*2f60*/  MUFU.EX2 R27, R27 ;  /* 0x0000001b001b7308 */ /* 0x000e220000000800 */
[----:B------:R-:W-:-:S01]  /*2f70*/  FFMA.FTZ R35, R43, UR43, -R64 ;  /* 0x0000002b2b237c23 */ /* 0x000fc20008010840 */
[----:B------:R-:W-:Y:S01]  /*2f80*/  FADD.FTZ R72, R8, R59 ;  /* 0x0000003b08487221 */ /* 0x000fe20000010000 */
[----:B------:R-:W-:-:S01]  /*2f90*/  FFMA.FTZ R63, R63, UR43, -R64 ;  /* 0x0000002b3f3f7c23 */ /* 0x000fc20008010840 */
[--C-:B------:R-:W-:Y:S01]  /*2fa0*/  FFMA.FTZ R43, R51, UR43, -R64.reuse ;  /* 0x0000002b332b7c23 */ /* 0x100fe20008010840 */
[----:B------:R-:W-:-:S01]  /*2fb0*/  FFMA.FTZ R46, R46, UR43, -R64 ;  /* 0x0000002b2e2e7c23 */ /* 0x000fc20008010840 */
[----:B------:R-:W-:Y:S01]  /*2fc0*/  FADD.FTZ R77, R9, R72 ;  /* 0x00000048094d7221 */ /* 0x000fe20000010000 */
        /* <DEDUP_REMOVED lines=15> */
[----:B------:R-:W-:-:S02]  /*30c0*/  FFMA.FTZ R86, R86, UR43, -R64 ;  /* 0x0000002b56567c23 */ /* 0x000fc40008010840 */
        /* <DEDUP_REMOVED lines=8> */
[----:B0-----:R-:W-:-:S01]  /*3150*/  FADD.FTZ R72, R30, R59 ;  /* 0x0000003b1e487221 */ /* 0x001fc20000010000 */
[----:B------:R-:W-:-:S04]  /*3160*/  FADD.FTZ R59, R11, R58 ;  /* 0x0000003a0b3b7221 */ /* 0x000fc80000010000 */
[----:B------:R-:W-:Y:S02]  /*3170*/  FADD.FTZ R58, R12, R59 ;  /* 0x0000003b0c3a7221 */ /* 0x000fe40000010000 */
[----:B------:R-:W0:Y:S02]  /*3180*/  MUFU.EX2 R39, R39 ;  /* 0x0000002700277308 */ /* 0x000e240000000800 */
[----:B------:R-:W-:-:S01]  /*3190*/  FADD.FTZ R59, R13, R58 ;  /* 0x0000003a0d3b7221 */ /* 0x000fc20000010000 */
[--C-:B------:R-:W-:Y:S01]  /*31a0*/  FFMA.FTZ R58, R74, UR43, -R64.reuse ;  /* 0x0000002b4a3a7c23 */ /* 0x100fe20008010840 */
[----:B------:R-:W-:-:S04]  /*31b0*/  FFMA.FTZ R64, R87, UR43, -R64 ;  /* 0x0000002b57407c23 */ /* 0x000fc80008010840 */
[----:B------:R-:W3:Y:S08]  /*31c0*/  MUFU.EX2 R34, R34 ;  /* 0x0000002200227308 */ /* 0x000ef00000000800 */
[----:B------:R-:W4:Y:S08]  /*31d0*/  MUFU.EX2 R35, R35 ;  /* 0x0000002300237308 */ /* 0x000f300000000800 */
[----:B------:R1:W-:Y:S08]  /*31e0*/  MUFU.EX2 R62, R63 ;  /* 0x0000003f003e7308 */ /* 0x0003f00000000800 */
[----:B------:R5:W-:Y:S01]  /*31f0*/  MUFU.EX2 R73, R51 ;  /* 0x0000003300497308 */ /* 0x000be20000000800 */
[----:B-1----:R-:W-:-:S07]  /*3200*/  FADD.FTZ R63, R31, R72 ;  /* 0x000000481f3f7221 */ /* 0x002fce0000010000 */
[----:B------:R-:W1:Y:S01]  /*3210*/  MUFU.EX2 R46, R46 ;  /* 0x0000002e002e7308 */ /* 0x000e620000000800 */
[----:B-----5:R-:W-:-:S05]  /*3220*/  @!P2 VIADD R51, R4, 0x19c40 ;  /* 0x00019c400433a836 */ /* 0x020fca0000000000 */
[----:B------:R-:W-:Y:S02]  /*3230*/  @!P2 PRMT R51, RZ, 0x654, R51 ;  /* 0x00000654ff33a816 */ /* 0x000fe40000000033 */
[----:B------:R2:W-:Y:S02]  /*3240*/  MUFU.EX2 R4, R66 ;  /* 0x0000004200047308 */ /* 0x0005e40000000800 */
[----:B------:R5:W-:Y:S06]  /*3250*/  @!P2 SYNCS.ARRIVE.TRANS64.RED.A1T0 RZ, [R51+URZ], RZ ;  /* 0x000000ff33ffa9a7 */ /* 0x000bec000810043f */
[----:B------:R-:W5:Y:S01]  /*3260*/  MUFU.EX2 R69, R69 ;  /* 0x0000004500457308 */ /* 0x000f620000000800 */
[----:B--2---:R-:W-:-:S01]  /*3270*/  FADD.FTZ R66, R38, R63 ;  /* 0x0000003f26427221 */ /* 0x004fc20000010000 */
[----:B0-----:R-:W-:-:S03]  /*3280*/  F2FP.SATFINITE.E4M3.F32.PACK_AB_MERGE_C R38, R39, R38, RZ ;  /* 0x000000262726723e */ /* 0x001fc600048070ff */
[----:B------:R-:W-:Y:S01]  /*3290*/  FADD.FTZ R63, R39, R66 ;  /* 0x00000042273f7221 */ /* 0x000fe20000010000 */
[----:B------:R-:W-:-:S01]  /*32a0*/  FADD.FTZ R66, R14, R59 ;  /* 0x0000003b0e427221 */ /* 0x000fc20000010000 */
[----:B------:R-:W-:Y:S01]  /*32b0*/  F2FP.SATFINITE.E4M3.F32.PACK_AB_MERGE_C R139, R31, R30, R38 ;  /* 0x0000001e1f8b723e */ /* 0x000fe20004807026 */
[----:B------:R-:W0:Y:S01]  /*32c0*/  MUFU.EX2 R42, R42 ;  /* 0x0000002a002a7308 */ /* 0x000e220000000800 */
[----:B---3--:R-:W-:-:S01]  /*32d0*/  FADD.FTZ R72, R34, R63 ;  /* 0x0000003f22487221 */ /* 0x008fc20000010000 */
[----:B------:R-:W-:-:S03]  /*32e0*/  FADD.FTZ R59, R21, R66 ;  /* 0x00000042153b7221 */ /* 0x000fc60000010000 */
[----:B----4-:R-:W-:Y:S01]  /*32f0*/  FADD.FTZ R63, R35, R72 ;  /* 0x00000048233f7221 */ /* 0x010fe20000010000 */
[----:B------:R-:W-:-:S02]  /*3300*/  FADD.FTZ R66, R20, R59 ;  /* 0x0000003b14427221 */ /* 0x000fc40000010000 */
[----:B------:R-:W2:Y:S01]  /*3310*/  MUFU.EX2 R43, R43 ;  /* 0x0000002b002b7308 */ /* 0x000ea20000000800 */
[----:B-1----:R-:W-:-:S01]  /*3320*/  FADD.FTZ R72, R46, R63 ;  /* 0x0000003f2e487221 */ /* 0x002fc20000010000 */
[----:B------:R-:W-:Y:S01]  /*3330*/  FADD.FTZ R59, R25, R66 ;  /* 0x00000042193b7221 */ /* 0x000fe20000010000 */
[C---:B-----5:R-:W-:Y:S02]  /*3340*/  F2FP.SATFINITE.E4M3.F32.PACK_AB_MERGE_C R46, R69.reuse, R46, RZ ;  /* 0x0000002e452e723e */ /* 0x060fe400048070ff */
[----:B------:R-:W-:Y:S01]  /*3350*/  FADD.FTZ R63, R69, R72 ;  /* 0x00000048453f7221 */ /* 0x000fe20000010000 */
[----:B------:R-:W-:-:S01]  /*3360*/  FADD.FTZ R66, R24, R59 ;  /* 0x0000003b18427221 */ /* 0x000fc20000010000 */
[----:B------:R-:W-:Y:S01]  /*3370*/  F2FP.SATFINITE.E4M3.F32.PACK_AB_MERGE_C R141, R35, R34, R46 ;  /* 0x00000022238d723e */ /* 0x000fe2000480702e */
        /* <DEDUP_REMOVED lines=11> */
[C---:B------:R-:W-:Y:S02]  /*3430*/  F2FP.SATFINITE.E4M3.F32.PACK_AB_MERGE_C R54, R73.reuse, R54, RZ ;  /* 0x000000364936723e */ /* 0x040fe400048070ff */
[----:B------:R-:W-:Y:S02]  /*3440*/  FADD.FTZ R12, R73, R12 ;  /* 0x0000000c490c7221 */ /* 0x000fe40000010000 */
        /* <DEDUP_REMOVED lines=9> */
[----:B------:R-:W-:-:S06]  /*34e0*/  FADD.FTZ R6, R40, R41 ;  /* 0x0000002928067221 */ /* 0x000fcc0000010000 */
[----:B------:R-:W2:Y:S01]  /*34f0*/  MUFU.EX2 R44, R44 ;  /* 0x0000002c002c7308 */ /* 0x000ea20000000800 */
[----:B-1----:R-:W-:-:S01]  /*3500*/  FADD.FTZ R5, R55, R8 ;  /* 0x0000000837057221 */ /* 0x002fc20000010000 */
[----:B------:R-:W-:-:S03]  /*3510*/  F2FP.SATFINITE.E4M3.F32.PACK_AB_MERGE_C R55, R62, R55, RZ ;  /* 0x000000373e37723e */ /* 0x000fc600048070ff */
[----:B------:R-:W-:Y:S01]  /*3520*/  FADD.FTZ R5, R62, R5 ;  /* 0x000000053e057221 */ /* 0x000fe20000010000 */
[----:B------:R-:W-:Y:S02]  /*3530*/  F2FP.SATFINITE.E4M3.F32.PACK_AB_MERGE_C R145, R50, R47, R55 ;  /* 0x0000002f3291723e */ /* 0x000fe40004807037 */
[----:B------:R-:W1:Y:S01]  /*3540*/  MUFU.EX2 R70, R70 ;  /* 0x0000004600467308 */ /* 0x000e620000000800 */
[----:B------:R-:W-:-:S01]  /*3550*/  FADD.FTZ R8, R4, R5 ;  /* 0x0000000504087221 */ /* 0x000fc20000010000 */
[----:B------:R-:W-:-:S03]  /*3560*/  FADD.FTZ R5, R45, R6 ;  /* 0x000000062d057221 */ /* 0x000fc60000010000 */
[----:B0-----:R-:W-:-:S03]  /*3570*/  FADD.FTZ R9, R51, R8 ;  /* 0x0000000833097221 */ /* 0x001fc60000010000 */
[----:B------:R-:W0:Y:S01]  /*3580*/  MUFU.EX2 R49, R49 ;  /* 0x0000003100317308 */ /* 0x000e220000000800 */
[----:B--2---:R-:W-:-:S07]  /*3590*/  FADD.FTZ R6, R44, R5 ;  /* 0x000000052c067221 */ /* 0x004fce0000010000 */
[----:B------:R-:W2:Y:S01]  /*35a0*/  MUFU.EX2 R71, R71 ;  /* 0x0000004700477308 */ /* 0x000ea20000000800 */
[----:B-1----:R-:W-:-:S07]  /*35b0*/  FADD.FTZ R8, R70, R9 ;  /* 0x0000000946087221 */ /* 0x002fce0000010000 */
[----:B------:R-:W-:Y:S01]  /*35c0*/  MUFU.EX2 R52, R52 ;  /* 0x0000003400347308 */ /* 0x000fe20000000800 */
[C---:B0-----:R-:W-:Y:S01]  /*35d0*/  F2FP.SATFINITE.E4M3.F32.PACK_AB_MERGE_C R44, R49.reuse, R44, RZ ;  /* 0x0000002c312c723e */ /* 0x041fe200048070ff */
[----:B------:R-:W-:-:S03]  /*35e0*/  FADD.FTZ R49, R49, R6 ;  /* 0x0000000631317221 */ /* 0x000fc60000010000 */
[----:B------:R-:W-:-:S03]  /*35f0*/  F2FP.SATFINITE.E4M3.F32.PACK_AB_MERGE_C R146, R45, R40, R44 ;  /* 0x000000282d92723e */ /* 0x000fc6000480702c */
[----:B------:R-:W0:Y:S01]  /*3600*/  MUFU.EX2 R57, R57 ;  /* 0x0000003900397308 */ /* 0x000e220000000800 */
[C---:B--2---:R-:W-:Y:S01]  /*3610*/  F2FP.SATFINITE.E4M3.F32.PACK_AB_MERGE_C R70, R71.reuse, R70, RZ ;  /* 0x000000464746723e */ /* 0x044fe200048070ff */
[----:B------:R-:W-:-:S03]  /*3620*/  FADD.FTZ R71, R71, R8 ;  /* 0x0000000847477221 */ /* 0x000fc60000010000 */
[----:B------:R-:W-:-:S03]  /*3630*/  F2FP.SATFINITE.E4M3.F32.PACK_AB_MERGE_C R147, R51, R4, R70 ;  /* 0x000000043393723e */ /* 0x000fc60004807046 */
        /* <DEDUP_REMOVED lines=68> */
.L_x_8609:
[----:B------:R-:W-:-:S04]  /*3a80*/  UISETP.NE.AND UP0, UPT, UR18, 0x1, UPT ;  /* 0x000000011200788c */ /* 0x000fc8000bf05270 */
[----:B------:R-:W-:-:S04]  /*3a90*/  USEL UR37, URZ, 0x1, UP0 ;  /* 0x000000013f257887 */ /* 0x000fc80008000000 */
[----:B------:R-:W-:Y:S01]  /*3aa0*/  ULOP3.LUT UR37, UR17, UR37, URZ, 0x3c, !UPT ;  /* 0x0000002511257292 */ /* 0x000fe2000f8e3c3f */
[----:B------:R-:W-:Y:S11]  /*3ab0*/  @!P0 BRA `(.L_x_8600) ;  /* 0x0000000000048947 */ /* 0x000ff60003800000 */
[----:B------:R-:W-:Y:S01]  /*3ac0*/  BPT.TRAP 0x1 ;  /* 0x000000040000795c */ /* 0x000fe20000300000 */
.L_x_8600:
[----:B------:R-:W0:Y:S01]  /*3ad0*/  S2UR UR6, SR_CgaCtaId ;  /* 0x00000000000679c3 */ /* 0x000e220000008800 */
[----:B------:R-:W-:Y:S01]  /*3ae0*/  UIADD3 UR38, UR18, 0x1, URZ ;  /* 0x0000000112267890 */ /* 0x000fe2000fffe03f */
[----:B------:R-:W-:Y:S01]  /*3af0*/  MOV R3, 0x400 ;  /* 0x0000040000037802 */ /* 0x000fe20000000f00 */
[----:B------:R-:W-:Y:S02]  /*3b00*/  IMAD.U32 R4, RZ, RZ, UR37 ;  /* 0x00000025ff047e24 */ /* 0x000fe4000f8e00ff */
[----:B------:R-:W-:-:S04]  /*3b10*/  UISETP.NE.AND UP0, UPT, UR38, 0x2, UPT ;  /* 0x000000022600788c */ /* 0x000fc8000bf05270 */
[----:B------:R-:W-:-:S06]  /*3b20*/  USEL UR38, UR38, URZ, UP0 ;  /* 0x0000003f26267287 */ /* 0x000fcc0008000000 */
[----:B------:R-:W-:Y:S02]  /*3b30*/  IMAD.U32 R7, RZ, RZ, UR38 ;  /* 0x00000026ff077e24 */ /* 0x000fe4000f8e00ff */
[----:B0-----:R-:W-:-:S05]  /*3b40*/  IMAD.U32 R2, RZ, RZ, UR6 ;  /* 0x00000006ff027e24 */ /* 0x001fca000f8e00ff */
[----:B------:R-:W-:Y:S02]  /*3b50*/  LEA R0, R2, R3, 0x18 ;  /* 0x0000000302007211 */ /* 0x000fe400078ec0ff */
[----:B------:R-:W-:-:S03]  /*3b60*/  SHF.L.U32 R3, R4, 0x1f, RZ ;  /* 0x0000001f04037819 */ /* 0x000fc600000006ff */
[----:B------:R-:W-:-:S04]  /*3b70*/  IMAD R4, R7, 0x8, R0 ;  /* 0x0000000807047824 */ /* 0x000fc800078e0200 */
[----:B------:R0:W1:Y:S01]  /*3b80*/  SYNCS.PHASECHK.TRANS64.TRYWAIT P1, [R4+URZ+0x19c30], R3 ;  /* 0x019c3003040075a7 */ /* 0x000062000802017f */
[----:B------:R-:W-:Y:S05]  /*3b90*/  @!P0 BRA `(.L_x_8601) ;  /* 0x0000000000048947 */ /* 0x000fea0003800000 */
[----:B------:R-:W-:Y:S01]  /*3ba0*/  BPT.TRAP 0x1 ;  /* 0x000000040000795c */ /* 0x000fe20000300000 */
.L_x_8601:
[----:B-1----:R-:W-:Y:S05]  /*3bb0*/  @P1 BRA `(.L_x_8602) ;  /* 0x0000000000081947 */ /* 0x002fea0003800000 */
[----:B------:R-:W1:Y:S02]  /*3bc0*/  SYNCS.PHASECHK.TRANS64.TRYWAIT P1, [R4+URZ+0x19c30], R3 ;  /* 0x019c3003040075a7 */ /* 0x000e64000802017f */
[----:B-1----:R-:W-:Y:S05]  /*3bd0*/  @!P1 BRA `(.L_x_8603) ;  /* 0x0000009800c89947 */ /* 0x002fea0003800000 */
.L_x_8602:
        /* <DEDUP_REMOVED lines=17> */
.L_x_8604:
[----:B------:R-:W-:Y:S01]  /*3cf0*/  R2UR UR11, R0 ;  /* 0x00000000000b72ca */ /* 0x000fe200000e0000 */
[----:B01----:R-:W-:-:S05]  /*3d00*/  IMAD.U32 R3, RZ, RZ, UR17 ;  /* 0x00000011ff037e24 */ /* 0x003fca000f8e00ff */
[----:B------:R-:W-:-:S07]  /*3d10*/  SHF.L.U32 R3, R3, 0x1f, RZ ;  /* 0x0000001f03037819 */ /* 0x000fce00000006ff */
[----:B------:R-:W-:-:S09]  /*3d20*/  ULEA UR11, UR18, UR11, 0x3 ;  /* 0x0000000b120b7291 */ /* 0x000fd2000f8e183f */
[----:B------:R0:W1:Y:S01]  /*3d30*/  SYNCS.PHASECHK.TRANS64.TRYWAIT P1, [UR11+0x19c50], R3 ;  /* 0x019c5003ff0075a7 */ /* 0x000062000802014b */
[----:B------:R-:W-:Y:S05]  /*3d40*/  @!P0 BRA `(.L_x_8605) ;  /* 0x0000000000048947 */ /* 0x000fea0003800000 */
[----:B------:R-:W-:Y:S01]  /*3d50*/  BPT.TRAP 0x1 ;  /* 0x000000040000795c */ /* 0x000fe20000300000 */
.L_x_8605:
[----:B-1----:R-:W-:Y:S05]  /*3d60*/  @P1 BRA `(.L_x_8606) ;  /* 0x0000000000081947 */ /* 0x002fea0003800000 */
[----:B------:R-:W1:Y:S02]  /*3d70*/  SYNCS.PHASECHK.TRANS64.TRYWAIT P1, [UR11+0x19c50], R3 ;  /* 0x019c5003ff0075a7 */ /* 0x000e64000802014b */
[----:B-1----:R-:W-:Y:S05]  /*3d80*/  @!P1 BRA `(.L_x_8607) ;  /* 0x0000009800709947 */ /* 0x002fea0003800000 */
.L_x_8606:
[----:B------:R-:W-:Y:S01]  /*3d90*/  R2UR UR6, R0 ;  /* 0x00000000000672ca */ /* 0x000fe200000e0000 */
[----:B------:R-:W-:Y:S01]  /*3da0*/  WARPGROUP.ARRIVE ;  /* 0x00000000000079c5 */ /* 0x000fe20000000000 */
[----:B------:R-:W-:Y:S01]  /*3db0*/  UMOV UR7, 0x40000040 ;  /* 0x4000004000077882 */ /* 0x000fe20000000000 */
[----:B-1----:R-:W-:-:S04]  /*3dc0*/  FMNMX.FTZ R10, R24, R8, !PT ;  /* 0x00000008180a7209 */ /* 0x002fc80007810000 */
[----:B0-----:R-:W-:Y:S02]  /*3dd0*/  FMNMX.FTZ R3, R25, R10, !PT ;  /* 0x0000000a19037209 */ /* 0x001fe40007810000 */
[----:B------:R-:W-:-:S04]  /*3de0*/  FMNMX.FTZ R10, R26, R9, !PT ;  /* 0x000000091a0a7209 */ /* 0x000fc80007810000 */
[----:B------:R-:W-:Y:S01]  /*3df0*/  UIADD3 UR6, UR6, 0x3000, URZ ;  /* 0x0000300006067890 */ /* 0x000fe2000fffe03f */
[----:B------:R-:W-:Y:S02]  /*3e00*/  FMNMX.FTZ R7, R27, R10, !PT ;  /* 0x0000000a1b077209 */ /* 0x000fe40007810000 */
[----:B------:R-:W-:Y:S01]  /*3e10*/  FMNMX.FTZ R10, R28, R3, !PT ;  /* 0x000000031c0a7209 */ /* 0x000fe20007810000 */
        /* <DEDUP_REMOVED lines=66> */
[----:B------:R-:W-:-:S03]  /*4240*/  FMNMX.FTZ R12, R87, R12, !PT ;  /* 0x0000000c570c7209 */ /* 0x000fc60007810000 */
[----:B------:R-:W0:Y:S04]  /*4250*/  SHFL.BFLY PT, R3, R10, 0x2, 0x1f ;  /* 0x0c401f000a037f89 */ /* 0x000e2800000e0000 */
[----:B------:R-:W1:Y:S01]  /*4260*/  SHFL.BFLY PT, R7, R12, 0x2, 0x1f ;  /* 0x0c401f000c077f89 */ /* 0x000e6200000e0000 */
[----:B------:R-:W-:Y:S02]  /*4270*/  WARPGROUP.DEPBAR.LE gsb0, 0x0 ;  /* 0x00008000000079c5 */ /* 0x000fe40000010000 */
[----:B------:R-:W-:-:S06]  /*4280*/  WARPGROUP.ARRIVE ;  /* 0x00000000000079c5 */ /* 0x000fcc0000000000 */
[----:B------:R-:W2:Y:S01]  /*4290*/  S2R R139, SR_TID.X ;  /* 0x00000000008b7919 */ /* 0x000ea20000002100 */
[----:B------:R-:W-:Y:S01]  /*42a0*/  QGMMA.64x96x32.F32.E4M3.E4M3 R88, R140, gdesc[UR4], R88, gsb0 ;  /* 0x016000048c587df3 */ /* 0x000fe20008000858 */
[----:B------:R-:W-:Y:S01]  /*42b0*/  UIADD3 UR6, UR10, 0x4, URZ ;  /* 0x000000040a067890 */ /* 0x000fe2000fffe03f */
[----:B------:R-:W-:Y:S01]  /*42c0*/  UMOV UR7, 0x40000040 ;  /* 0x4000004000077882 */ /* 0x000fe20000000000 */
[----:B0-----:R-:W-:Y:S01]  /*42d0*/  FMNMX.FTZ R11, R10, R3, !PT ;  /* 0x000000030a0b7209 */ /* 0x001fe20007810000 */
[----:B------:R-:W-:Y:S01]  /*42e0*/  IMAD.U32 R10, RZ, RZ, UR43 ;  /* 0x0000002bff0a7e24 */ /* 0x000fe2000f8e00ff */
[----:B-1----:R-:W-:-:S03]  /*42f0*/  FMNMX.FTZ R13, R12, R7, !PT ;  /* 0x000000070c0d7209 */ /* 0x002fc60007810000 */
[----:B------:R-:W0:Y:S04]  /*4300*/  SHFL.BFLY PT, R14, R11, 0x1, 0x1f ;  /* 0x0c201f000b0e7f89 */ /* 0x000e2800000e0000 */
[----:B------:R-:W1:Y:S01]  /*4310*/  SHFL.BFLY PT, R20, R13, 0x1, 0x1f ;  /* 0x0c201f000d147f89 */ /* 0x000e6200000e0000 */
[----:B--2---:R-:W-:Y:S02]  /*4320*/  LOP3.LUT P1, RZ, R139, 0x7f, RZ, 0xc0, !PT ;  /* 0x0000007f8bff7812 */ /* 0x004fe4000782c0ff */
[----:B0-----:R-:W-:Y:S02]  /*4330*/  FMNMX.FTZ R3, R11, R14, !PT ;  /* 0x0000000e0b037209 */ /* 0x001fe40007810000 */
[----:B-1----:R-:W-:-:S03]  /*4340*/  FMNMX.FTZ R7, R13, R20, !PT ;  /* 0x000000140d077209 */ /* 0x002fc60007810000 */
[C---:B------:R-:W-:Y:S01]  /*4350*/  FADD.FTZ R8, -R3.reuse, R8 ;  /* 0x0000000803087221 */ /* 0x040fe20000010100 */
[----:B------:R-:W-:-:S03]  /*4360*/  FFMA.FTZ R10, R3, R10, -8 ;  /* 0xc1000000030a7423 */ /* 0x000fc6000001000a */
[----:B------:R-:W-:Y:S01]  /*4370*/  FMUL.FTZ R14, R8, UR43 ;  /* 0x0000002b080e7c20 */ /* 0x000fe20008410000 */
[----:B------:R-:W-:-:S01]  /*4380*/  FADD.FTZ R8, -R7, R9 ;  /* 0x0000000907087221 */ /* 0x000fc20000010100 */
[--C-:B------:R-:W-:Y:S01]  /*4390*/  FFMA.FTZ R15, R32, UR43, -R10.reuse ;  /* 0x0000002b200f7c23 */ /* 0x100fe2000801080a */
[----:B------:R-:W-:-:S01]  /*43a0*/  FFMA.FTZ R32, R45, UR43, -R10 ;  /* 0x0000002b2d207c23 */ /* 0x000fc2000801080a */
[----:B------:R0:W-:Y:S01]  /*43b0*/  MUFU.EX2 R9, R14 ;  /* 0x0000000e00097308 */ /* 0x0001e20000000800 */
[----:B------:R-:W-:-:S01]  /*43c0*/  FFMA.FTZ R45, R60, UR43, -R10 ;  /* 0x0000002b3c2d7c23 */ /* 0x000fc2000801080a */
[--C-:B------:R-:W-:Y:S01]  /*43d0*/  FFMA.FTZ R12, R24, UR43, -R10.reuse ;  /* 0x0000002b180c7c23 */ /* 0x100fe2000801080a */
[----:B------:R-:W-:-:S01]  /*43e0*/  FFMA.FTZ R60, R73, UR43, -R10 ;  /* 0x0000002b493c7c23 */ /* 0x000fc2000801080a */
[----:B------:R-:W-:Y:S01]  /*43f0*/  FMUL.FTZ R8, R8, UR43 ;  /* 0x0000002b08087c20 */ /* 0x000fe20008410000 */
[----:B------:R-:W-:-:S01]  /*4400*/  FFMA.FTZ R11, R25, UR43, -R10 ;  /* 0x0000002b190b7c23 */ /* 0x000fc2000801080a */
[--C-:B------:R-:W-:Y:S01]  /*4410*/  FFMA.FTZ R13, R28, UR43, -R10.reuse ;  /* 0x0000002b1c0d7c23 */ /* 0x100fe2000801080a */
[----:B------:R-:W-:-:S01]  /*4420*/  FFMA.FTZ R20, R33, UR43, -R10 ;  /* 0x0000002b21147c23 */ /* 0x000fc2000801080a */
[----:B------:R-:W1:Y:S01]  /*4430*/  MUFU.EX2 R12, R12 ;  /* 0x0000000c000c7308 */ /* 0x000e620000000800 */
[----:B0-----:R-:W-:-:S01]  /*4440*/  FFMA.FTZ R14, R29, UR43, -R10 ;  /* 0x0000002b1d0e7c23 */ /* 0x001fc2000801080a */
[--C-:B------:R-:W-:Y:S01]  /*4450*/  FFMA.FTZ R29, R44, UR43, -R10.reuse ;  /* 0x0000002b2c1d7c23 */ /* 0x100fe2000801080a */
[----:B------:R-:W-:-:S01]  /*4460*/  FFMA.FTZ R44, R57, UR43, -R10 ;  /* 0x0000002b392c7c23 */ /* 0x000fc2000801080a */
[----:B------:R-:W-:Y:S01]  /*4470*/  FFMA.FTZ R57, R72, UR43, -R10 ;  /* 0x0000002b48397c23 */ /* 0x000fe2000801080a */
[----:B------:R-:W-:-:S02]  /*4480*/  IMAD.U32 R72, RZ, RZ, UR43 ;  /* 0x0000002bff487e24 */ /* 0x000fc4000f8e00ff */
[--C-:B------:R-:W-:Y:S01]  /*4490*/  FFMA.FTZ R21, R36, UR43, -R10.reuse ;  /* 0x0000002b24157c23 */ /* 0x100fe2000801080a */
[----:B------:R-:W-:-:S01]  /*44a0*/  FFMA.FTZ R33, R48, UR43, -R10 ;  /* 0x0000002b30217c23 */ /* 0x000fc2000801080a */
[----:B------:R-:W-:Y:S01]  /*44b0*/  MUFU.EX2 R8, R8 ;  /* 0x0000000800087308 */ /* 0x000fe20000000800 */
[----:B------:R-:W-:-:S01]  /*44c0*/  FFMA.FTZ R72, R7, R72, -8 ;  /* 0xc100000007487423 */ /* 0x000fc20000010048 */
        /* <DEDUP_REMOVED lines=16> */
[----:B------:R-:W-:Y:S01]  /*45d0*/  FFMA.FTZ R46, R47, UR43, -R72 ;  /* 0x0000002b2f2e7c23 */ /* 0x000fe20008010848 */
[----:B-1----:R-:W-:-:S01]  /*45e0*/  FFMA.FTZ R6, R9, R6, R12 ;  /* 0x0000000609067223 */ /* 0x002fc2000001000c */
        /* <DEDUP_REMOVED lines=13> */
[----:B--2---:R-:W-:-:S01]  /*46c0*/  FFMA.FTZ R5, R8, R5, R73 ;  /* 0x0000000508057223 */ /* 0x004fc20000010049 */
        /* <DEDUP_REMOVED lines=12> */
[----:B------:R-:W-:-:S02]  /*4790*/  WARPGROUP.DEPBAR.LE gsb0, 0x0 ;  /* 0x00008000000079c5 */ /* 0x000fc40000010000 */
[----:B------:R-:W-:Y:S01]  /*47a0*/  WARPGROUP.ARRIVE ;  /* 0x00000000000079c5 */ /* 0x000fe20000000000 */
[----:B------:R-:W1:Y:S01]  /*47b0*/  MUFU.EX2 R14, R14 ;  /* 0x0000000e000e7308 */ /* 0x000e620000000800 */
[----:B0-----:R-:W-:-:S01]  /*47c0*/  FADD.FTZ R5, R13, R6 ;  /* 0x000000060d057221 */ /* 0x001fc20000010000 */
[--C-:B------:R-:W-:Y:S01]  /*47d0*/  FFMA.FTZ R68, R81, UR43, -R10.reuse ;  /* 0x0000002b51447c23 */ /* 0x100fe2000801080a */
[----:B------:R-:W-:-:S01]  /*47e0*/  FFMA.FTZ R69, R84, UR43, -R10 ;  /* 0x0000002b54457c23 */ /* 0x000fc2000801080a */
[----:B------:R-:W-:Y:S01]  /*47f0*/  FFMA.FTZ R86, R86, UR43, -R72 ;  /* 0x0000002b56567c23 */ /* 0x000fe20008010848 */
[----:B------:R-:W-:Y:S01]  /*4800*/  QGMMA.64x96x32.F32.E4M3.E4M3 R88, R144, gdesc[UR4], R88, gsb0 ;  /* 0x0160000490587df3 */ /* 0x000fe20008000858 */
[----:B------:R-:W-:Y:S01]  /*4810*/  UIADD3 UR6, UR10, 0x6, URZ ;  /* 0x000000060a067890 */ /* 0x000fe2000fffe03f */
[----:B------:R-:W-:Y:S01]  /*4820*/  FFMA.FTZ R10, R85, UR43, -R10 ;  /* 0x0000002b550a7c23 */ /* 0x000fe2000801080a */
[----:B------:R-:W0:Y:S01]  /*4830*/  MUFU.EX2 R30, R30 ;  /* 0x0000001e001e7308 */ /* 0x000e220000000800 */
[----:B--2---:R-:W-:-:S01]  /*4840*/  FADD.FTZ R63, R27, R76 ;  /* 0x0000004c1b3f7221 */ /* 0x004fc20000010000 */
[----:B------:R-:W-:-:S06]  /*4850*/  UMOV UR7, 0x40000040 ;  /* 0x4000004000077882 */ /* 0x000fcc0000000000 */
[----:B------:R-:W2:Y:S01]  /*4860*/  MUFU.EX2 R15, R15 ;  /* 0x0000000f000f7308 */ /* 0x000ea20000000800 */
[----:B-1----:R-:W-:-:S07]  /*4870*/  FADD.FTZ R6, R14, R5 ;  /* 0x000000050e067221 */ /* 0x002fce0000010000 */
        /* <DEDUP_REMOVED lines=32> */
[----:B------:R-:W-:Y:S06]  /*4a80*/  QGMMA.64x96x32.F32.E4M3.E4M3 R88, R148, gdesc[UR4], R88, gsb0 ;  /* 0x0160000494587df3 */ /* 0x000fec0008000858 */
        /* <DEDUP_REMOVED lines=61> */
[----:B------:R-:W-:-:S05]  /*4e60*/  @!P1 VIADD R5, R4, 0x19c40 ;  /* 0x00019c4004059836 */ /* 0x000fca0000000000 */
[----:B------:R-:W-:Y:S01]  /*4e70*/  @!P1 PRMT R5, RZ, 0x654, R5 ;  /* 0x00000654ff059816 */ /* 0x000fe20000000005 */
[----:B------:R-:W0:Y:S01]  /*4e80*/  MUFU.EX2 R71, R71 ;  /* 0x0000004700477308 */ /* 0x000e220000000800 */
[----:B--2---:R-:W-:-:S02]  /*4e90*/  FADD.FTZ R80, R70, R79 ;  /* 0x0000004f46507221 */ /* 0x004fc40000010000 */
[----:B------:R2:W-:Y:S05]  /*4ea0*/  @!P1 SYNCS.ARRIVE.TRANS64.RED.A1T0 RZ, [R5+URZ], RZ ;  /* 0x000000ff05ff99a7 */ /* 0x0005ea000810043f */
[----:B------:R-:W3:Y:S01]  /*4eb0*/  MUFU.EX2 R60, R60 ;  /* 0x0000003c003c7308 */ /* 0x000ee20000000800 */
[----:B-1----:R-:W-:-:S07]  /*4ec0*/  FADD.FTZ R79, R57, R6 ;  /* 0x00000006394f7221 */ /* 0x002fce0000010000 */
[----:B------:R-:W1:Y:S01]  /*4ed0*/  MUFU.EX2 R74, R74 ;  /* 0x0000004a004a7308 */ /* 0x000e620000000800 */
[----:B0-----:R-:W-:-:S07]  /*4ee0*/  FADD.FTZ R81, R71, R80 ;  /* 0x0000005047517221 */ /* 0x001fce0000010000 */
[----:B------:R-:W0:Y:S01]  /*4ef0*/  MUFU.EX2 R61, R61 ;  /* 0x0000003d003d7308 */ /* 0x000e220000000800 */
[----:B---3--:R-:W-:-:S01]  /*4f00*/  FADD.FTZ R6, R60, R79 ;  /* 0x0000004f3c067221 */ /* 0x008fc20000010000 */
[----:B------:R-:W-:-:S06]  /*4f10*/  FFMA.FTZ R79, R87, UR43, -R72 ;  /* 0x0000002b574f7c23 */ /* 0x000fcc0008010848 */
[----:B------:R-:W3:Y:S01]  /*4f20*/  MUFU.EX2 R75, R75 ;  /* 0x0000004b004b7308 */ /* 0x000ee20000000800 */
[----:B-1----:R-:W-:-:S07]  /*4f30*/  FADD.FTZ R80, R74, R81 ;  /* 0x000000514a507221 */ /* 0x002fce0000010000 */
        /* <DEDUP_REMOVED lines=24> */
.L_x_8608:
[----:B------:R-:W-:Y:S01]  /*50c0*/  R2UR UR7, R2 ;  /* 0x00000000020772ca */ /* 0x000fe200000e0000 */
[----:B------:R-:W-:Y:S01]  /*50d0*/  UIADD3 UR6, UR11, 0x19c60, URZ ;  /* 0x00019c600b067890 */ /* 0x000fe2000fffe03f */
[----:B------:R-:W-:Y:S01]  /*50e0*/  ISETP.LT.AND P1, PT, RZ, UR47, PT ;  /* 0x0000002fff007c0c */ /* 0x000fe2000bf21270 */
        /* <DEDUP_REMOVED lines=8> */
[----:B------:R-:W-:Y:S01]  /*5170*/  FMUL.FTZ R92, R92, R9 ;  /* 0x000000095c5c7220 */ /* 0x000fe20000410000 */
[----:B------:R-:W-:Y:S01]  /*5180*/  F2FP.SATFINITE.E4M3.F32.PACK_AB_MERGE_C R29, R32, R29, RZ ;  /* 0x0000001d201d723e */ /* 0x000fe200048070ff */
[----:B------:R-:W-:Y:S01]  /*5190*/  UPRMT UR6, UR7, 0x654, UR6 ;  /* 0x0000065407067896 */ /* 0x000fe20008000006 */
[----:B------:R-:W-:Y:S01]  /*51a0*/  F2FP.SATFINITE.E4M3.F32.PACK_AB_MERGE_C R43, R46, R43, RZ ;  /* 0x0000002b2e2b723e */ /* 0x000fe200048070ff */
[----:B------:R-:W-:Y:S01]  /*51b0*/  UIADD3 UR7, UR47, -0x1, URZ ;  /* 0xffffffff2f077890 */ /* 0x000fe2000fffe03f */
        /* <DEDUP_REMOVED lines=76> */
.L_x_8599:
[----:B------:R-:W-:Y:S06]  /*5680*/  BAR.ARV 0x8, 0x200 ;  /* 0x0208000000007b1d */ /* 0x000fec0000002000 */
[----:B------:R-:W-:Y:S05]  /*5690*/  @!P0 BRA `(.L_x_8610) ;  /* 0x0000000000048947 */ /* 0x000fea0003800000 */
[----:B------:R-:W-:Y:S01]  /*56a0*/  BPT.TRAP 0x1 ;  /* 0x000000040000795c */ /* 0x000fe20000300000 */
.L_x_8610:
[----:B------:R-:W-:Y:S02]  /*56b0*/  IMAD.U32 R4, RZ, RZ, UR37 ;  /* 0x00000025ff047e24 */ /* 0x000fe4000f8e00ff */
[----:B------:R-:W-:-:S03]  /*56c0*/  IMAD.U32 R15, RZ, RZ, UR38 ;  /* 0x00000026ff0f7e24 */ /* 0x000fc6000f8e00ff */
[----:B------:R-:W-:Y:S01]  /*56d0*/  SHF.L.U32 R4, R4, 0x1f, RZ ;  /* 0x0000001f04047819 */ /* 0x000fe200000006ff */
[----:B------:R-:W-:-:S04]  /*56e0*/  IMAD R15, R15, 0x8, R0 ;  /* 0x000000080f0f7824 */ /* 0x000fc800078e0200 */
[----:B------:R0:W1:Y:S01]  /*56f0*/  SYNCS.PHASECHK.TRANS64.TRYWAIT P1, [R15+URZ+0x19c50], R4 ;  /* 0x019c50040f0075a7 */ /* 0x000062000802017f */
[----:B------:R-:W-:Y:S05]  /*5700*/  @!P0 BRA `(.L_x_8611) ;  /* 0x0000000000048947 */ /* 0x000fea0003800000 */
[----:B------:R-:W-:Y:S01]  /*5710*/  BPT.TRAP 0x1 ;  /* 0x000000040000795c */ /* 0x000fe20000300000 */
.L_x_8611:
[----:B------:R-:W-:Y:S01]  /*5720*/  VIADD R0, R0, 0x3000 ;  /* 0x0000300000007836 */ /* 0x000fe20000000000 */
[----:B-1----:R-:W-:Y:S06]  /*5730*/  @P1 BRA `(.L_x_8612) ;  /* 0x0000000000081947 */ /* 0x002fec0003800000 */
[----:B------:R-:W1:Y:S02]  /*5740*/  SYNCS.PHASECHK.TRANS64.TRYWAIT P1, [R15+URZ+0x19c50], R4 ;  /* 0x019c50040f0075a7 */ /* 0x000e64000802017f */
[----:B-1----:R-:W-:Y:S05]  /*5750*/  @!P1 BRA `(.L_x_8613) ;  /* 0x0000008000149947 */ /* 0x002fea0003800000 */
.L_x_8612:
[----:B------:R-:W-:Y:S05]  /*5760*/  WARPSYNC.ALL ;  /* 0x0000000000007948 */ /* 0x000fea0003800000 */
[----:B------:R-:W-:Y:S01]  /*5770*/  ULDC.64 UR10, c[0x0][0x9a0] ;  /* 0x00026800000a7ab9 */ /* 0x000fe20000000a00 */
[----:B------:R-:W-:Y:S01]  /*5780*/  SHF.R.U32.HI R0, RZ, 0x4, R0 ;  /* 0x00000004ff007819 */ /* 0x000fe20000011600 */
[----:B------:R-:W-:Y:S01]  /*5790*/  UISETP.NE.U32.AND UP0, UPT, UR10, URZ, UPT ;  /* 0x0000003f0a00728c */ /* 0x000fe2000bf05070 */
[----:B------:R-:W-:Y:S01]  /*57a0*/  IMAD.U32 R9, RZ, RZ, UR38 ;  /* 0x00000026ff097e24 */ /* 0x000fe2000f8e00ff */
[----:B------:R-:W-:Y:S01]  /*57b0*/  WARPGROUP.ARRIVE ;  /* 0x00000000000079c5 */ /* 0x000fe20000000000 */
[----:B------:R-:W-:Y:S01]  /*57c0*/  LOP3.LUT R0, R0, 0x3fff, RZ, 0xc0, !PT ;  /* 0x00003fff00007812 */ /* 0x000fe200078ec0ff */
[----:B------:R-:W-:Y:S01]  /*57d0*/  UISETP.NE.AND.EX UP0, UPT, UR11, URZ, UPT, UP0 ;  /* 0x0000003f0b00728c */ /* 0x000fe2000bf05300 */
[----:B01----:R-:W-:-:S02]  /*57e0*/  IMAD.MOV.U32 R4, RZ, RZ, 0x3f800000 ;  /* 0x3f800000ff047424 */ /* 0x003fc400078e00ff */
[----:B------:R-:W-:-:S03]  /*57f0*/  LOP3.LUT R0, R0, 0x10000, RZ, 0xfc, !PT ;  /* 0x0001000000007812 */ /* 0x000fc600078efcff */
[----:B------:R-:W-:Y:S02]  /*5800*/  PLOP3.LUT P1, PT, PT, PT, UP0, 0x80, 0x0 ;  /* 0x000000000000781c */ /* 0x000fe40003f2f008 */
[----:B------:R-:W-:Y:S02]  /*5810*/  IMAD R8, R9, 0x300, R0 ;  /* 0x0000030009087824 */ /* 0x000fe400078e0200 */
[----:B------:R-:W-:Y:S01]  /*5820*/  IMAD.MOV.U32 R9, RZ, RZ, 0x40000040 ;  /* 0x40000040ff097424 */ /* 0x000fe200078e00ff */
[----:B------:R-:W-:Y:S01]  /*5830*/  @UP0 ULDC.64 UR8, c[0x0][0x9c8] ;  /* 0x0002720000080ab9 */ /* 0x000fe20000000a00 */
[----:B------:R-:W-:Y:S01]  /*5840*/  @UP0 ULDC.64 UR12, c[0x0][0x9d0] ;  /* 0x00027400000c0ab9 */ /* 0x000fe20000000a00 */
[----:B------:R-:W-:Y:S02]  /*5850*/  @UP0 UIMAD UR6, UR41, UR8, URZ ;  /* 0x00000008290602a4 */ /* 0x000fe4000f8e023f */
[----:B------:R-:W-:Y:S01]  /*5860*/  @UP0 UIMAD.WIDE.U32 UR4, UR40, UR8, URZ ;  /* 0x00000008280402a5 */ /* 0x000fe2000f8e003f */
[----:B------:R-:W-:Y:S01]  /*5870*/  R2UR UR7, R9 ;  /* 0x00000000090772ca */ /* 0x000fe200000e0000 */
[----:B------:R-:W-:-:S02]  /*5880*/  @UP0 UIMAD UR8, UR40, UR9, UR6 ;  /* 0x00000009280802a4 */ /* 0x000fc4000f8e0206 */
[----:B------:R-:W-:Y:S01]  /*5890*/  @UP0 USHF.R.S32.HI UR9, URZ, 0x1f, UR46 ;  /* 0x0000001f3f090899 */ /* 0x000fe2000801142e */
[----:B------:R-:W-:Y:S01]  /*58a0*/  R2UR UR6, R8 ;  /* 0x00000000080672ca */ /* 0x000fe200000e0000 */
[----:B------:R-:W-:Y:S02]  /*58b0*/  @UP0 UIADD3 UR5, UR5, UR8, URZ ;  /* 0x0000000805050290 */ /* 0x000fe4000fffe03f */
[----:B------:R-:W-:Y:S02]  /*58c0*/  @UP0 UIMAD UR8, UR9, UR12, URZ ;  /* 0x0000000c090802a4 */ /* 0x000fe4000f8e023f */
[----:B------:R-:W-:Y:S02]  /*58d0*/  @UP0 UIMAD.WIDE.U32 UR4, UR46, UR12, UR4 ;  /* 0x0000000c2e0402a5 */ /* 0x000fe4000f8e0004 */
[----:B------:R-:W-:-:S04]  /*58e0*/  @UP0 UIMAD UR8, UR46, UR13, UR8 ;  /* 0x0000000d2e0802a4 */ /* 0x000fc8000f8e0208 */
[----:B------:R-:W-:-:S09]  /*58f0*/  @UP0 UIADD3 UR5, UR5, UR8, URZ ;  /* 0x0000000805050290 */ /* 0x000fd2000fffe03f */
[----:B------:R-:W-:Y:S01]  /*5900*/  QGMMA.64x96x32.F32.E4M3.E4M3 R88, R136, gdesc[UR4], R88, gsb0 ;  /* 0x0160000488587df3 */ /* 0x000fe20008000858 */
[----:B------:R-:W-:-:S04]  /*5910*/  @UP0 ULEA UR6, UP1, UR4, UR10, 0x2 ;  /* 0x0000000a04060291 */ /* 0x000fc8000f82103f */
[----:B------:R-:W-:-:S03]  /*5920*/  @UP0 ULEA.HI.X UR5, UR4, UR11, UR5, 0x2, UP1 ;  /* 0x0000000b04050291 */ /* 0x000fc600088f1405 */
[----:B------:R-:W-:Y:S02]  /*5930*/  @UP0 UMOV UR4, UR6 ;  /* 0x0000000600040c82 */ /* 0x000fe40008000000 */
[----:B------:R-:W-:Y:S02]  /*5940*/  IMAD.U32 R12, RZ, RZ, UR4 ;  /* 0x00000004ff0c7e24 */ /* 0x000fe4000f8e00ff */
[----:B------:R-:W-:-:S05]  /*5950*/  IMAD.U32 R13, RZ, RZ, UR5 ;  /* 0x00000005ff0d7e24 */ /* 0x000fca000f8e00ff */
[----:B------:R0:W2:Y:S01]  /*5960*/  @P1 LDG.E R4, desc[UR52][R12.64] ;  /* 0x000000340c041981 */ /* 0x0000a2000c1e1900 */
[----:B------:R-:W-:Y:S02]  /*5970*/  VIADD R10, R8, 0x2 ;  /* 0x00000002080a7836 */ /* 0x000fe40000000000 */
[----:B------:R-:W-:-:S03]  /*5980*/  IMAD.MOV.U32 R11, RZ, RZ, 0x40000040 ;  /* 0x40000040ff0b7424 */ /* 0x000fc600078e00ff */
[----:B------:R-:W-:Y:S02]  /*5990*/  R2UR UR6, R10 ;  /* 0x000000000a0672ca */ /* 0x000fe400000e0000 */
[----:B------:R-:W-:Y:S01]  /*59a0*/  R2UR UR7, R11 ;  /* 0x000000000b0772ca */ /* 0x000fe200000e0000 */
[----:B------:R-:W-:Y:S02]  /*59b0*/  VIADD R10, R8, 0x4 ;  /* 0x00000004080a7836 */ /* 0x000fe40000000000 */
[----:B------:R-:W-:Y:S01]  /*59c0*/  IMAD.MOV.U32 R11, RZ, RZ, 0x40000040 ;  /* 0x40000040ff0b7424 */ /* 0x000fe200078e00ff */
[----:B------:R-:W-:Y:S02]  /*59d0*/  WARPGROUP.DEPBAR.LE gsb0, 0x0 ;  /* 0x00008000000079c5 */ /* 0x000fe40000010000 */
[----:B------:R-:W-:-:S07]  /*59e0*/  WARPGROUP.ARRIVE ;  /* 0x00000000000079c5 */ /* 0x000fce0000000000 */
[----:B------:R-:W-:Y:S01]  /*59f0*/  QGMMA.64x96x32.F32.E4M3.E4M3 R88, R140, gdesc[UR4], R88, gsb0 ;  /* 0x016000048c587df3 */ /* 0x000fe20008000858 */
[----:B------:R-:W-:Y:S02]  /*5a00*/  R2UR UR6, R10 ;  /* 0x000000000a0672ca */ /* 0x000fe400000e0000 */
[----:B------:R-:W-:Y:S01]  /*5a10*/  R2UR UR7, R11 ;  /* 0x000000000b0772ca */ /* 0x000fe200000e0000 */
[----:B------:R-:W-:Y:S01]  /*5a20*/  VIADD R8, R8, 0x6 ;  /* 0x0000000608087836 */ /* 0x000fe20000000000 */
[----:B------:R-:W1:Y:S01]  /*5a30*/  SHFL.BFLY PT, R11, R6, 0x2, 0x1f ;  /* 0x0c401f00060b7f89 */ /* 0x000e6200000e0000 */
[----:B------:R-:W-:-:S03]  /*5a40*/  IMAD.MOV.U32 R9, RZ, RZ, 0x40000040 ;  /* 0x40000040ff097424 */ /* 0x000fc600078e00ff */
[----:B------:R-:W3:Y:S01]  /*5a50*/  SHFL.BFLY PT, R10, R5, 0x2, 0x1f ;  /* 0x0c401f00050a7f89 */ /* 0x000ee200000e0000 */
[----:B------:R-:W-:Y:S02]  /*5a60*/  WARPGROUP.DEPBAR.LE gsb0, 0x0 ;  /* 0x00008000000079c5 */ /* 0x000fe40000010000 */
[----:B------:R-:W-:-:S06]  /*5a70*/  WARPGROUP.ARRIVE ;  /* 0x00000000000079c5 */ /* 0x000fcc0000000000 */
[----:B------:R-:W-:Y:S01]  /*5a80*/  QGMMA.64x96x32.F32.E4M3.E4M3 R88, R144, gdesc[UR4], R88, gsb0 ;  /* 0x0160000490587df3 */ /* 0x000fe20008000858 */
[----:B------:R-:W-:Y:S02]  /*5a90*/  R2UR UR6, R8 ;  /* 0x00000000080672ca */ /* 0x000fe400000e0000 */
[----:B------:R-:W-:Y:S01]  /*5aa0*/  R2UR UR7, R9 ;  /* 0x00000000090772ca */ /* 0x000fe200000e0000 */
[----:B-1----:R-:W-:-:S01]  /*5ab0*/  FADD.FTZ R11, R11, R6 ;  /* 0x000000060b0b7221 */ /* 0x002fc20000010000 */
[----:B---3--:R-:W-:-:S04]  /*5ac0*/  FADD.FTZ R10, R10, R5 ;  /* 0x000000050a0a7221 */ /* 0x008fc80000010000 */
[----:B------:R-:W0:Y:S04]  /*5ad0*/  SHFL.BFLY PT, R0, R11, 0x1, 0x1f ;  /* 0x0c201f000b007f89 */ /* 0x000e2800000e0000 */
        /* <DEDUP_REMOVED lines=33> */
.L_x_8614:
        /* <DEDUP_REMOVED lines=58> */
.L_x_8592:
        /* <DEDUP_REMOVED lines=35> */
[----:B------:R-:W-:Y:S02]  /*62c0*/  F2FP.BF16.F32.PACK_AB R24, R15, R24 ;  /* 0x000000180f18723e */ /* 0x000fe400000010ff */
[----:B------:R-:W-:-:S02]  /*62d0*/  SEL R46, R11, R10, P0 ;  /* 0x0000000a0b2e7207 */ /* 0x000fc40000000000 */
[----:B------:R-:W-:Y:S02]  /*62e0*/  SEL R48, R10, R11, P0 ;  /* 0x0000000b0a307207 */ /* 0x000fe40000000000 */
[----:B------:R-:W-:Y:S02]  /*62f0*/  F2FP.BF16.F32.PACK_AB R39, R39, R42 ;  /* 0x0000002a2727723e */ /* 0x000fe400000010ff */
[----:B------:R-:W-:Y:S02]  /*6300*/  SEL R42, R25, R24, P0 ;  /* 0x00000018192a7207 */ /* 0x000fe40000000000 */
[----:B------:R-:W-:Y:S02]  /*6310*/  SEL R44, R24, R25, P0 ;  /* 0x00000019182c7207 */ /* 0x000fe40000000000 */
[----:B------:R-:W-:Y:S02]  /*6320*/  F2FP.BF16.F32.PACK_AB R30, R27, R30 ;  /* 0x0000001e1b1e723e */ /* 0x000fe400000010ff */
[----:B------:R-:W-:-:S02]  /*6330*/  MOV R4, R2 ;  /* 0x0000000200047202 */ /* 0x000fc40000000f00 */
[----:B-1----:R-:W-:Y:S02]  /*6340*/  MOV R5, R37 ;  /* 0x0000002500057202 */ /* 0x002fe40000000f00 */
[----:B------:R-:W-:Y:S02]  /*6350*/  F2FP.BF16.F32.PACK_AB R61, R61, R64 ;  /* 0x000000403d3d723e */ /* 0x000fe400000010ff */
[----:B------:R-:W-:Y:S01]  /*6360*/  F2FP.BF16.F32.PACK_AB R60, R57, R60 ;  /* 0x0000003c393c723e */ /* 0x000fe200000010ff */
[----:B------:R-:W-:Y:S01]  /*6370*/  IMAD.WIDE R12, R156, 0x2, R4 ;  /* 0x000000029c0c7825 */ /* 0x000fe200078e0204 */
[----:B------:R-:W-:Y:S02]  /*6380*/  F2FP.BF16.F32.PACK_AB R32, R29, R32 ;  /* 0x000000201d20723e */ /* 0x000fe400000010ff */
[----:B------:R-:W-:Y:S02]  /*6390*/  F2FP.BF16.F32.PACK_AB R53, R53, R56 ;  /* 0x000000383535723e */ /* 0x000fe400000010ff */
[----:B------:R-:W-:-:S02]  /*63a0*/  IADD3 R9, P5, R12, 0x20, RZ ;  /* 0x000000200c097810 */ /* 0x000fc40007fbe0ff */
[C---:B------:R-:W-:Y:S02]  /*63b0*/  IADD3 R10, P3, R12.reuse, 0x3020, RZ ;  /* 0x000030200c0a7810 */ /* 0x040fe40007f7e0ff */
[----:B------:R-:W-:Y:S01]  /*63c0*/  LOP3.LUT R6, R9, 0x180, RZ, 0xc0, !PT ;  /* 0x0000018009067812 */ /* 0x000fe200078ec0ff */
[--C-:B------:R-:W-:Y:S01]  /*63d0*/  IMAD.X R25, RZ, RZ, R13.reuse, P5 ;  /* 0x000000ffff197224 */ /* 0x100fe200028e060d */
[----:B------:R-:W-:Y:S01]  /*63e0*/  IADD3 R27, P4, R12, 0x3000, RZ ;  /* 0x000030000c1b7810 */ /* 0x000fe20007f9e0ff */
[----:B------:R-:W-:Y:S01]  /*63f0*/  IMAD.X R15, RZ, RZ, R13, P3 ;  /* 0x000000ffff0f7224 */ /* 0x000fe200018e060d */
[----:B------:R-:W-:Y:S02]  /*6400*/  SHF.R.U64 R6, R6, 0x3, RZ ;  /* 0x0000000306067819 */ /* 0x000fe400000012ff */
[----:B------:R-:W-:Y:S02]  /*6410*/  LOP3.LUT R7, R12, 0x180, RZ, 0xc0, !PT ;  /* 0x000001800c077812 */ /* 0x000fe400078ec0ff */
[----:B------:R-:W-:-:S02]  /*6420*/  LOP3.LUT R24, R6, R9, RZ, 0x3c, !PT ;  /* 0x0000000906187212 */ /* 0x000fc400078e3cff */
[----:B------:R-:W-:Y:S02]  /*6430*/  LOP3.LUT R9, R10, 0x180, RZ, 0xc0, !PT ;  /* 0x000001800a097812 */ /* 0x000fe400078ec0ff */
[----:B------:R-:W-:Y:S02]  /*6440*/  IADD3 R74, P2, R12, 0x6000, RZ ;  /* 0x000060000c4a7810 */ /* 0x000fe40007f5e0ff */
[----:B------:R-:W-:Y:S02]  /*6450*/  LOP3.LUT R6, R27, 0x180, RZ, 0xc0, !PT ;  /* 0x000001801b067812 */ /* 0x000fe400078ec0ff */
[----:B------:R-:W-:Y:S01]  /*6460*/  SHF.R.U64 R9, R9, 0x3, RZ ;  /* 0x0000000309097819 */ /* 0x000fe200000012ff */
[----:B------:R-:W-:Y:S01]  /*6470*/  IMAD.X R11, RZ, RZ, R13, P2 ;  /* 0x000000ffff0b7224 */ /* 0x000fe200010e060d */
[----:B------:R-:W-:Y:S02]  /*6480*/  F2FP.BF16.F32.PACK_AB R52, R49, R52 ;  /* 0x000000343134723e */ /* 0x000fe400000010ff */
[----:B------:R-:W-:-:S02]  /*6490*/  F2FP.BF16.F32.PACK_AB R31, R31, R34 ;  /* 0x000000221f1f723e */ /* 0x000fc400000010ff */
[----:B------:R-:W-:Y:S02]  /*64a0*/  SHF.R.U64 R7, R7, 0x3, RZ ;  /* 0x0000000307077819 */ /* 0x000fe400000012ff */
[----:B------:R-:W-:Y:S02]  /*64b0*/  LOP3.LUT R29, R74, 0x180, RZ, 0xc0, !PT ;  /* 0x000001804a1d7812 */ /* 0x000fe400078ec0ff */
[----:B------:R-:W-:Y:S02]  /*64c0*/  F2FP.BF16.F32.PACK_AB R59, R59, R62 ;  /* 0x0000003e3b3b723e */ /* 0x000fe400000010ff */
[----:B------:R-:W-:Y:S02]  /*64d0*/  F2FP.BF16.F32.PACK_AB R58, R55, R58 ;  /* 0x0000003a373a723e */ /* 0x000fe400000010ff */
[----:B------:R-:W-:Y:S02]  /*64e0*/  F2FP.BF16.F32.PACK_AB R21, R21, R26 ;  /* 0x0000001a1515723e */ /* 0x000fe400000010ff */
[----:B------:R-:W-:-:S02]  /*64f0*/  F2FP.BF16.F32.PACK_AB R51, R51, R54 ;  /* 0x000000363333723e */ /* 0x000fc400000010ff */
[----:B------:R-:W-:Y:S02]  /*6500*/  F2FP.BF16.F32.PACK_AB R50, R43, R50 ;  /* 0x000000322b32723e */ /* 0x000fe400000010ff */
[----:B------:R-:W-:Y:S02]  /*6510*/  IADD3 R76, P1, R12, 0x6020, RZ ;  /* 0x000060200c4c7810 */ /* 0x000fe40007f3e0ff */
[----:B------:R-:W-:Y:S02]  /*6520*/  SEL R26, R61, R60, P0 ;  /* 0x0000003c3d1a7207 */ /* 0x000fe40000000000 */
[----:B------:R-:W-:Y:S02]  /*6530*/  SHF.R.U64 R6, R6, 0x3, RZ ;  /* 0x0000000306067819 */ /* 0x000fe400000012ff */
[----:B------:R-:W-:Y:S02]  /*6540*/  LOP3.LUT R14, R9, R10, RZ, 0x3c, !PT ;  /* 0x0000000a090e7212 */ /* 0x000fe400078e3cff */
[----:B------:R-:W-:-:S02]  /*6550*/  F2FP.BF16.F32.PACK_AB R33, R33, R36 ;  /* 0x000000242121723e */ /* 0x000fc400000010ff */
[----:B------:R-:W-:Y:S02]  /*6560*/  SEL R60, R60, R61, P0 ;  /* 0x0000003d3c3c7207 */ /* 0x000fe40000000000 */
[----:B------:R-:W-:Y:S02]  /*6570*/  SEL R28, R53, R52, P0 ;  /* 0x00000034351c7207 */ /* 0x000fe40000000000 */
[----:B------:R-:W-:Y:S02]  /*6580*/  SEL R64, R31, R30, P0 ;  /* 0x0000001e1f407207 */ /* 0x000fe40000000000 */
[----:B------:R-:W-:Y:S01]  /*6590*/  LOP3.LUT R12, R7, R12, RZ, 0x3c, !PT ;  /* 0x0000000c070c7212 */ /* 0x000fe200078e3cff */
[----:B------:R-:W-:Y:S01]  /*65a0*/  IMAD.X R7, RZ, RZ, R13, P1 ;  /* 0x000000ffff077224 */ /* 0x000fe200008e060d */
[----:B------:R-:W-:Y:S02]  /*65b0*/  SHF.R.U64 R29, R29, 0x3, RZ ;  /* 0x000000031d1d7819 */ /* 0x000fe400000012ff */
[----:B------:R-:W-:-:S02]  /*65c0*/  SEL R52, R52, R53, P0 ;  /* 0x0000003534347207 */ /* 0x000fc40000000000 */
[----:B------:R-:W-:Y:S02]  /*65d0*/  SEL R54, R59, R58, P0 ;  /* 0x0000003a3b367207 */ /* 0x000fe40000000000 */
[----:B------:R-:W-:Y:S02]  /*65e0*/  SEL R30, R30, R31, P0 ;  /* 0x0000001f1e1e7207 */ /* 0x000fe40000000000 */
[----:B------:R-:W-:Y:S02]  /*65f0*/  SEL R66, R21, R20, P0 ;  /* 0x0000001415427207 */ /* 0x000fe40000000000 */
[----:B------:R-:W-:Y:S01]  /*6600*/  SEL R68, R20, R21, P0 ;  /* 0x0000001514447207 */ /* 0x000fe20000000000 */
[----:B------:R-:W-:Y:S01]  /*6610*/  IMAD.X R21, RZ, RZ, R13, P4 ;  /* 0x000000ffff157224 */ /* 0x000fe200020e060d */
[----:B------:R-:W-:Y:S02]  /*6620*/  SEL R34, R41, R40, P0 ;  /* 0x0000002829227207 */ /* 0x000fe40000000000 */
[----:B------:R-:W-:-:S02]  /*6630*/  SEL R58, R58, R59, P0 ;  /* 0x0000003b3a3a7207 */ /* 0x000fc40000000000 */
[----:B------:R-:W-:Y:S02]  /*6640*/  SEL R56, R51, R50, P0 ;  /* 0x0000003233387207 */ /* 0x000fe40000000000 */
[----:B------:R-:W-:Y:S02]  /*6650*/  LOP3.LUT R31, R76, 0x180, RZ, 0xc0, !PT ;  /* 0x000001804c1f7812 */ /* 0x000fe400078ec0ff */
[----:B------:R-:W-:Y:S02]  /*6660*/  F2FP.BF16.F32.PACK_AB R38, R35, R38 ;  /* 0x000000262326723e */ /* 0x000fe400000010ff */
[----:B------:R-:W-:Y:S02]  /*6670*/  SEL R40, R40, R41, P0 ;  /* 0x0000002928287207 */ /* 0x000fe40000000000 */
[----:B------:R-:W-:Y:S02]  /*6680*/  SEL R50, R50, R51, P0 ;  /* 0x0000003332327207 */ /* 0x000fe40000000000 */
[----:B------:R-:W-:-:S02]  /*6690*/  LOP3.LUT R20, R6, R27, RZ, 0x3c, !PT ;  /* 0x0000001b06147212 */ /* 0x000fc400078e3cff */
[----:B------:R-:W-:Y:S02]  /*66a0*/  SEL R36, R33, R32, P0 ;  /* 0x0000002021247207 */ /* 0x000fe40000000000 */
[----:B------:R-:W-:Y:S02]  /*66b0*/  LOP3.LUT R10, R29, R74, RZ, 0x3c, !PT ;  /* 0x0000004a1d0a7212 */ /* 0x000fe400078e3cff */
[----:B------:R-:W-:Y:S02]  /*66c0*/  MOV R41, R12 ;  /* 0x0000000c00297202 */ /* 0x000fe40000000f00 */
[----:B------:R-:W-:Y:S02]  /*66d0*/  SEL R32, R32, R33, P0 ;  /* 0x0000002120207207 */ /* 0x000fe40000000000 */
[----:B------:R-:W-:Y:S02]  /*66e0*/  MOV R45, R14 ;  /* 0x0000000e002d7202 */ /* 0x000fe40000000f00 */
[----:B------:R-:W-:-:S02]  /*66f0*/  SHF.R.U64 R31, R31, 0x3, RZ ;  /* 0x000000031f1f7819 */ /* 0x000fc400000012ff */
[----:B------:R-:W-:Y:S02]  /*6700*/  MOV R37, R24 ;  /* 0x0000001800257202 */ /* 0x000fe40000000f00 */
[----:B------:R-:W-:Y:S02]  /*6710*/  SEL R62, R39, R38, P0 ;  /* 0x00000026273e7207 */ /* 0x000fe40000000000 */
[----:B------:R-:W-:Y:S02]  /*6720*/  MOV R49, R20 ;  /* 0x0000001400317202 */ /* 0x000fe40000000f00 */
[----:B------:R-:W-:Y:S02]  /*6730*/  SEL R38, R38, R39, P0 ;  /* 0x0000002726267207 */ /* 0x000fe40000000000 */
[----:B------:R-:W-:Y:S02]  /*6740*/  MOV R20, R10 ;  /* 0x0000000a00147202 */ /* 0x000fe40000000f00 */
[----:B------:R-:W-:-:S02]  /*6750*/  LOP3.LUT R6, R31, R76, RZ, 0x3c, !PT ;  /* 0x0000004c1f067212 */ /* 0x000fc400078e3cff */
[----:B------:R-:W-:Y:S02]  /*6760*/  PLOP3.LUT P2, PT, PT, PT, UP0, 0x80, 0x0 ;  /* 0x000000000000781c */ /* 0x000fe40003f4f008 */
[----:B------:R-:W-:Y:S01]  /*6770*/  MOV R10, R6 ;  /* 0x00000006000a7202 */ /* 0x000fe20000000f00 */
[----:B------:R-:W-:Y:S02]  /*6780*/  IMAD.U32 R6, RZ, RZ, UR6 ;  /* 0x00000006ff067e24 */ /* 0x000fe4000f8e00ff */
[----:B------:R-:W-:Y:S01]  /*6790*/  IMAD.U32 R7, RZ, RZ, UR7 ;  /* 0x00000007ff077e24 */ /* 0x000fe2000f8e00ff */
[----:B------:R-:W-:Y:S01]  /*67a0*/  ULDC.64 UR6, c[0x0][0xc08] ;  /* 0x0003020000067ab9 */ /* 0x000fe20000000a00 */
        /* <DEDUP_REMOVED lines=24> */
[----:B------:R-:W2:Y:S01]  /*6930*/  SHFL.IDX PT, R31, R48, R9, 0x1c1f ;  /* 0x001c1f09301f7589 */ /* 0x000ea200000e0000 */
[----:B0-----:R-:W-:-:S03]  /*6940*/  SEL R28, R34, R11, P0 ;  /* 0x0000000b221c7207 */ /* 0x001fc60000000000 */
[----:B------:R-:W-:Y:S01]  /*6950*/  SHFL.IDX PT, R62, R62, R3, 0x1c1f ;  /* 0x001c1f033e3e7589 */ /* 0x000fe200000e0000 */
[----:B------:R-:W-:Y:S01]  /*6960*/  BAR.SYNC.DEFER_BLOCKING 0x1, 0x180 ;  /* 0x0046000000007b1d */ /* 0x000fe20000010000 */
[----:B-1----:R-:W-:-:S05]  /*6970*/  SEL R32, R36, R21, P0 ;  /* 0x0000001524207207 */ /* 0x002fca0000000000 */
[----:B------:R-:W-:Y:S04]  /*6980*/  SHFL.IDX PT, R64, R64, R3, 0x1c1f ;  /* 0x001c1f0340407589 */ /* 0x000fe800000e0000 */
[----:B------:R-:W-:Y:S04]  /*6990*/  SHFL.IDX PT, R66, R66, R3, 0x1c1f ;  /* 0x001c1f0342427589 */ /* 0x000fe800000e0000 */
[----:B------:R-:W-:Y:S01]  /*69a0*/  SHFL.IDX PT, R70, R70, R3, 0x1c1f ;  /* 0x001c1f0346467589 */ /* 0x000fe200000e0000 */
[----:B--2---:R-:W-:Y:S01]  /*69b0*/  SEL R40, R46, R31, P0 ;  /* 0x0000001f2e287207 */ /* 0x004fe20000000000 */
[----:B------:R-:W-:Y:S01]  /*69c0*/  UISETP.NE.U32.AND UP1, UPT, UR6, URZ, UPT ;  /* 0x0000003f0600728c */ /* 0x000fe2000bf25070 */
[----:B------:R-:W0:Y:S01]  /*69d0*/  LDC R44, c[0x0][0xbe8] ;  /* 0x0002fa00ff2c7b82 */ /* 0x000e220000000800 */
[----:B------:R1:W2:Y:S04]  /*69e0*/  SHFL.IDX PT, R33, R38, R9, 0x1c1f ;  /* 0x001c1f0926217589 */ /* 0x0002a800000e0000 */
[----:B------:R3:W4:Y:S04]  /*69f0*/  SHFL.IDX PT, R35, R30, R9, 0x1c1f ;  /* 0x001c1f091e237589 */ /* 0x00072800000e0000 */
[----:B------:R-:W-:Y:S01]  /*6a00*/  SHFL.IDX PT, R39, R68, R9, 0x1c1f ;  /* 0x001c1f0944277589 */ /* 0x000fe200000e0000 */
[----:B-1----:R-:W-:-:S03]  /*6a10*/  SEL R38, R29, R42, P0 ;  /* 0x0000002a1d267207 */ /* 0x002fc60000000000 */
[----:B------:R-:W1:Y:S01]  /*6a20*/  SHFL.IDX PT, R43, R72, R9, 0x1c1f ;  /* 0x001c1f09482b7589 */ /* 0x000e6200000e0000 */
[----:B---3--:R-:W-:Y:S02]  /*6a30*/  SEL R30, R11, R34, P0 ;  /* 0x000000220b1e7207 */ /* 0x008fe40000000000 */
[----:B------:R-:W-:Y:S01]  /*6a40*/  SEL R34, R21, R36, P0 ;  /* 0x0000002415227207 */ /* 0x000fe20000000000 */
[----:B------:R1:W-:Y:S01]  /*6a50*/  STSM.16.M88.4 [R41], R12 ;  /* 0x0000000c29007844 */ /* 0x0003e20000000200 */
[----:B------:R-:W-:Y:S02]  /*6a60*/  SEL R36, R42, R29, P0 ;  /* 0x0000001d2a247207 */ /* 0x000fe40000000000 */
[----:B------:R-:W-:Y:S01]  /*6a70*/  SEL R42, R31, R46, P0 ;  /* 0x0000002e1f2a7207 */ /* 0x000fe20000000000 */
[----:B------:R3:W-:Y:S01]  /*6a80*/  STSM.16.M88.4 [R37], R24 ;  /* 0x0000001825007844 */ /* 0x0007e20000000200 */
[----:B--2---:R-:W-:Y:S02]  /*6a90*/  SEL R29, R62, R33, P0 ;  /* 0x000000213e1d7207 */ /* 0x004fe40000000000 */
[----:B------:R-:W-:-:S02]  /*6aa0*/  SEL R31, R33, R62, P0 ;  /* 0x0000003e211f7207 */ /* 0x000fc40000000000 */
[----:B----4-:R-:W-:Y:S02]  /*6ab0*/  SEL R33, R64, R35, P0 ;  /* 0x0000002340217207 */ /* 0x010fe40000000000 */
[----:B------:R-:W-:Y:S01]  /*6ac0*/  SEL R35, R35, R64, P0 ;  /* 0x0000004023237207 */ /* 0x000fe20000000000 */
[----:B------:R2:W-:Y:S04]  /*6ad0*/  STSM.16.M88.4 [R49], R28 ;  /* 0x0000001c31007844 */ /* 0x0005e80000000200 */
[----:B------:R2:W-:Y:S01]  /*6ae0*/  STSM.16.M88.4 [R45], R32 ;  /* 0x000000202d007844 */ /* 0x0005e20000000200 */
[----:B-1----:R-:W-:Y:S02]  /*6af0*/  SEL R41, R70, R43, P0 ;  /* 0x0000002b46297207 */ /* 0x002fe40000000000 */
[----:B---3--:R-:W-:-:S02]  /*6b00*/  SEL R37, R66, R39, P0 ;  /* 0x0000002742257207 */ /* 0x008fc40000000000 */
[----:B------:R-:W-:Y:S02]  /*6b10*/  SEL R39, R39, R66, P0 ;  /* 0x0000004227277207 */ /* 0x000fe40000000000 */
[----:B------:R-:W-:-:S03]  /*6b20*/  SEL R43, R43, R70, P0 ;  /* 0x000000462b2b7207 */ /* 0x000fc60000000000 */
[----:B------:R2:W-:Y:S04]  /*6b30*/  STSM.16.M88.4 [R20], R36 ;  /* 0x0000002414007844 */ /* 0x0005e80000000200 */
[----:B------:R2:W-:Y:S01]  /*6b40*/  STSM.16.M88.4 [R10], R40 ;  /* 0x000000280a007844 */ /* 0x0005e20000000200 */
[----:B------:R-:W-:Y:S06]  /*6b50*/  BAR.SYNC.DEFER_BLOCKING 0x1, 0x180 ;  /* 0x0046000000007b1d */ /* 0x000fec0000010000 */
[----:B------:R-:W3:Y:S01]  /*6b60*/  @P2 LDG.E R3, desc[UR52][R6.64] ;  /* 0x0000003406032981 */ /* 0x000ee2000c1e1900 */
[----:B------:R-:W-:Y:S01]  /*6b70*/  UISETP.NE.AND.EX UP1, UPT, UR7, URZ, UPT, UP1 ;  /* 0x0000003f0700728c */ /* 0x000fe2000bf25310 */
[----:B0-----:R-:W-:Y:S01]  /*6b80*/  ISETP.NE.AND P1, PT, R44, 0x1, PT ;  /* 0x000000012c00780c */ /* 0x001fe20003f25270 */
[----:B------:R-:W-:Y:S01]  /*6b90*/  UMOV UR4, URZ ;  /* 0x0000003f00047c82 */ /* 0x000fe20008000000 */
[----:B------:R-:W-:-:S03]  /*6ba0*/  ULDC UR8, c[0x0][0xa88] ;  /* 0x0002a20000087ab9 */ /* 0x000fc60000000800 */
[----:B------:R-:W-:-:S05]  /*6bb0*/  PLOP3.LUT P0, PT, PT, PT, UP1, 0x80, 0x0 ;  /* 0x000000000000781c */ /* 0x000fca0003f0f018 */
[----:B------:R-:W-:-:S03]  /*6bc0*/  @UP1 ULEA UR6, UP2, UR40, UR6, 0x2 ;  /* 0x0000000628061291 */ /* 0x000fc6000f84103f */
[----:B------:R-:W0:Y:S01]  /*6bd0*/  @P1 LDC R11, c[0x0][0xbec] ;  /* 0x0002fb00ff0b1b82 */ /* 0x000e220000000800 */
[----:B------:R-:W-:Y:S02]  /*6be0*/  @UP1 ULEA.HI.X UR7, UR40, UR7, UR41, 0x2, UP2 ;  /* 0x0000000728071291 */ /* 0x000fe400090f1429 */
[----:B------:R-:W-:-:S04]  /*6bf0*/  IMAD.U32 R14, RZ, RZ, UR6 ;  /* 0x00000006ff0e7e24 */ /* 0x000fc8000f8e00ff */
[----:B------:R-:W-:Y:S01]  /*6c00*/  IMAD.U32 R15, RZ, RZ, UR7 ;  /* 0x00000007ff0f7e24 */ /* 0x000fe2000f8e00ff */
[----:B------:R-:W1:Y:S01]  /*6c10*/  @P1 LDC R12, c[0x0][0xbf0] ;  /* 0x0002fc00ff0c1b82 */ /* 0x000e620000000800 */
        /* <DEDUP_REMOVED lines=8> */
.L_x_8617:
[----:B--2---:R-:W-:Y:S01]  /*6ca0*/  IMAD.U32 R10, RZ, RZ, UR44 ;  /* 0x0000002cff0a7e24 */ /* 0x004fe2000f8e00ff */
[----:B------:R-:W-:Y:S01]  /*6cb0*/  USHF.R.S32.HI UR14, URZ, 0x1f, UR45 ;  /* 0x0000001f3f0e7899 */ /* 0x000fe2000801142d */
[----:B------:R-:W-:Y:S01]  /*6cc0*/  IMAD R9, R22, 0x20, R16 ;  /* 0x0000002016097824 */ /* 0x000fe200078e0210 */
[----:B------:R-:W-:Y:S01]  /*6cd0*/  ULDC.64 UR12, c[0x0][0xb90] ;  /* 0x0002e400000c7ab9 */ /* 0x000fe20000000a00 */
[----:B------:R-:W-:Y:S01]  /*6ce0*/  IMAD R10, R10, 0xc0, R155 ;  /* 0x000000c00a0a7824 */ /* 0x000fe200078e029b */
[----:B------:R-:W-:Y:S01]  /*6cf0*/  USHF.R.S32.HI UR9, URZ, 0x1f, UR4 ;  /* 0x0000001f3f097899 */ /* 0x000fe20008011404 */
[----:B------:R-:W-:Y:S01]  /*6d00*/  IMAD.WIDE R4, R9, 0x2, R4 ;  /* 0x0000000209047825 */ /* 0x000fe200078e0204 */
[----:B------:R-:W-:Y:S01]  /*6d10*/  UIMAD UR10, UR14, UR12, URZ ;  /* 0x0000000c0e0a72a4 */ /* 0x000fe2000f8e023f */
[----:B------:R-:W-:Y:S02]  /*6d20*/  UMOV UR8, UR4 ;  /* 0x0000000400087c82 */ /* 0x000fe40008000000 */
[----:B------:R-:W-:Y:S01]  /*6d30*/  @P1 IMAD.HI.U32 R7, R10, R11, RZ ;  /* 0x0000000b0a071227 */ /* 0x000fe200078e00ff */
[----:B------:R-:W-:Y:S01]  /*6d40*/  USEL UR41, UR41, URZ, !UP0 ;  /* 0x0000003f29297287 */ /* 0x000fe2000c000000 */
[C---:B------:R-:W-:Y:S01]  /*6d50*/  IADD3 R33, P6, R4.reuse, 0x3000, RZ ;  /* 0x0000300004217810 */ /* 0x040fe20007fde0ff */
[----:B------:R-:W-:Y:S01]  /*6d60*/  UIMAD.WIDE.U32 UR6, UR45, UR12, UR8 ;  /* 0x0000000c2d0672a5 */ /* 0x000fe2000f8e0008 */
[----:B------:R-:W-:Y:S01]  /*6d70*/  IMAD.MOV.U32 R6, RZ, RZ, R10 ;  /* 0x000000ffff067224 */ /* 0x000fe200078e000a */
[----:B------:R-:W-:Y:S01]  /*6d80*/  UIMAD UR10, UR45, UR13, UR10 ;  /* 0x0000000d2d0a72a4 */ /* 0x000fe2000f8e020a */
[----:B------:R-:W-:Y:S01]  /*6d90*/  @P1 SHF.R.U32.HI R6, RZ, R12, R7 ;  /* 0x0000000cff061219 */ /* 0x000fe20000011607 */
[----:B------:R-:W-:Y:S01]  /*6da0*/  USEL UR40, UR40, URZ, !UP0 ;  /* 0x0000003f28287287 */ /* 0x000fe2000c000000 */
[----:B------:R-:W-:Y:S01]  /*6db0*/  IADD3 R12, P2, R4, 0x1800, RZ ;  /* 0x00001800040c7810 */ /* 0x000fe20007f5e0ff */
[----:B------:R-:W-:Y:S01]  /*6dc0*/  ULDC.64 UR12, c[0x0][0xb98] ;  /* 0x0002e600000c7ab9 */ /* 0x000fe20000000a00 */
[----:B------:R-:W-:Y:S01]  /*6dd0*/  UIADD3 UR7, UR7, UR10, URZ ;  /* 0x0000000a07077290 */ /* 0x000fe2000fffe03f */
[--C-:B------:R-:W-:Y:S01]  /*6de0*/  IMAD.MOV R9, RZ, RZ, -R6.reuse ;  /* 0x000000ffff097224 */ /* 0x100fe200078e0a06 */
[----:B------:R-:W-:Y:S01]  /*6df0*/  UIMAD UR8, UR41, UR12, URZ ;  /* 0x0000000c290872a4 */ /* 0x000fe2000f8e023f */
[----:B------:R-:W-:Y:S01]  /*6e00*/  SHF.R.S32.HI R7, RZ, 0x1f, R6 ;  /* 0x0000001fff077819 */ /* 0x000fe20000011406 */
[----:B------:R-:W-:Y:S01]  /*6e10*/  UIMAD.WIDE.U32 UR6, UR40, UR12, UR6 ;  /* 0x0000000c280672a5 */ /* 0x000fe2000f8e0006 */
[----:B------:R-:W-:Y:S01]  /*6e20*/  IMAD R9, R44, R9, R10 ;  /* 0x000000092c097224 */ /* 0x000fe200078e020a */
[----:B------:R-:W-:Y:S01]  /*6e30*/  UIMAD UR8, UR40, UR13, UR8 ;  /* 0x0000000d280872a4 */ /* 0x000fe2000f8e0208 */
[----:B------:R-:W-:Y:S01]  /*6e40*/  LOP3.LUT R11, R12, 0x180, RZ, 0xc0, !PT ;  /* 0x000001800c0b7812 */ /* 0x000fe200078ec0ff */
[----:B-----5:R-:W-:Y:S01]  /*6e50*/  IMAD R42, R3, R44, RZ ;  /* 0x0000002c032a7224 */ /* 0x020fe200078e02ff */
[----:B------:R-:W-:Y:S01]  /*6e60*/  IADD3 R25, P5, R4, 0x4800, RZ ;  /* 0x0000480004197810 */ /* 0x000fe20007fbe0ff */
[----:B------:R-:W-:Y:S01]  /*6e70*/  ULDC.64 UR10, c[0x0][0xaa0] ;  /* 0x0002a800000a7ab9 */ /* 0x000fe20000000a00 */
[----:B------:R-:W-:Y:S01]  /*6e80*/  IADD3 R6, P0, R6, UR6, RZ ;  /* 0x0000000606067c10 */ /* 0x000fe2000ff1e0ff */
[----:B------:R-:W-:Y:S01]  /*6e90*/  IMAD.U32 R14, RZ, RZ, UR8 ;  /* 0x00000008ff0e7e24 */ /* 0x000fe2000f8e00ff */
[----:B------:R-:W-:-:S02]  /*6ea0*/  SHF.R.S32.HI R10, RZ, 0x1f, R9 ;  /* 0x0000001fff0a7819 */ /* 0x000fc40000011409 */
[----:B------:R-:W-:Y:S02]  /*6eb0*/  SHF.R.U64 R11, R11, 0x3, RZ ;  /* 0x000000030b0b7819 */ /* 0x000fe400000012ff */
[----:B------:R-:W-:Y:S01]  /*6ec0*/  IADD3.X R7, R7, UR7, R14, P0, !PT ;  /* 0x0000000707077c10 */ /* 0x000fe200087fe40e */
[----:B------:R-:W-:Y:S01]  /*6ed0*/  ULDC.64 UR6, c[0x0][0xb88] ;  /* 0x0002e20000067ab9 */ /* 0x000fe20000000a00 */
[----:B------:R-:W-:Y:S01]  /*6ee0*/  IADD3 R37, P4, R4, 0x6000, RZ ;  /* 0x0000600004257810 */ /* 0x000fe20007f9e0ff */
[----:B------:R-:W-:Y:S01]  /*6ef0*/  IMAD R14, R10, UR6, RZ ;  /* 0x000000060a0e7c24 */ /* 0x000fe2000f8e02ff */
[----:B------:R-:W-:Y:S01]  /*6f00*/  LOP3.LUT R10, R11, R12, RZ, 0x3c, !PT ;  /* 0x0000000c0b0a7212 */ /* 0x000fe200078e3cff */
[----:B------:R-:W-:Y:S01]  /*6f10*/  IMAD.WIDE.U32 R6, R9, UR6, R6 ;  /* 0x0000000609067c25 */ /* 0x000fe2000f8e0006 */
[----:B------:R-:W-:Y:S01]  /*6f20*/  LOP3.LUT R32, R33, 0x180, RZ, 0xc0, !PT ;  /* 0x0000018021207812 */ /* 0x000fe200078ec0ff */
[----:B------:R-:W-:Y:S01]  /*6f30*/  UIMAD UR8, UR9, UR10, URZ ;  /* 0x0000000a090872a4 */ /* 0x000fe2000f8e023f */
[----:B------:R-:W-:Y:S01]  /*6f40*/  LOP3.LUT R24, R25, 0x180, RZ, 0xc0, !PT ;  /* 0x0000018019187812 */ /* 0x000fe200078ec0ff */
[----:B------:R-:W-:Y:S01]  /*6f50*/  IMAD R11, R9, UR7, R14 ;  /* 0x00000007090b7c24 */ /* 0x000fe2000f8e020e */
[----:B------:R-:W-:Y:S01]  /*6f60*/  ULDC.64 UR6, c[0x0][0xb50] ;  /* 0x0002d40000067ab9 */ /* 0x000fe20000000a00 */
[----:B------:R-:W-:-:S02]  /*6f70*/  LOP3.LUT R36, R37, 0x180, RZ, 0xc0, !PT ;  /* 0x0000018025247812 */ /* 0x000fc400078ec0ff */
[----:B------:R-:W-:Y:S01]  /*6f80*/  IMAD.IADD R7, R7, 0x1, R11 ;  /* 0x0000000107077824 */ /* 0x000fe200078e020b */
[----:B------:R-:W-:Y:S01]  /*6f90*/  LEA R9, P0, R6, UR6, 0x2 ;  /* 0x0000000606097c11 */ /* 0x000fe2000f8010ff */
[----:B------:R-:W-:Y:S01]  /*6fa0*/  IMAD.X R11, RZ, RZ, R5, P2 ;  /* 0x000000ffff0b7224 */ /* 0x000fe200010e0605 */
[----:B------:R-:W-:Y:S02]  /*6fb0*/  LOP3.LUT R13, R4, 0x180, RZ, 0xc0, !PT ;  /* 0x00000180040d7812 */ /* 0x000fe400078ec0ff */
[----:B------:R-:W-:Y:S01]  /*6fc0*/  LEA.HI.X R7, R6, UR7, R7, 0x2, P0 ;  /* 0x0000000706077c11 */ /* 0x000fe200080f1407 */
[----:B------:R-:W-:Y:S01]  /*6fd0*/  SHFL.IDX PT, R20, R9, RZ, 0x1c1f ;  /* 0x001c1fff09147589 */ /* 0x000fe200000e0000 */
[----:B------:R-:W-:Y:S01]  /*6fe0*/  IMAD.U32 R6, RZ, RZ, UR44 ;  /* 0x0000002cff067e24 */ /* 0x000fe2000f8e00ff */
[----:B------:R-:W-:Y:S02]  /*6ff0*/  LOP3.LUT P0, RZ, R23, 0x3, RZ, 0xc0, !PT ;  /* 0x0000000317ff7812 */ /* 0x000fe4000780c0ff */
[----:B------:R-:W0:Y:S01]  /*7000*/  SHFL.IDX PT, R21, R7, RZ, 0x1c1f ;  /* 0x001c1fff07157589 */ /* 0x000e2200000e0000 */
[----:B------:R-:W-:Y:S01]  /*7010*/  IMAD R15, R6, 0xc0, R153 ;  /* 0x000000c0060f7824 */ /* 0x000fe200078e0299 */
[----:B------:R-:W-:-:S02]  /*7020*/  IADD3 R6, P3, R4, 0x7800, RZ ;  /* 0x0000780004067810 */ /* 0x000fc40007f7e0ff */
[----:B------:R1:W-:Y:S01]  /*7030*/  SHFL.IDX PT, R40, R9, 0x1, 0x1c1f ;  /* 0x003c1f0009287f89 */ /* 0x0003e200000e0000 */
[C---:B------:R-:W-:Y:S01]  /*7040*/  VIADD R3, R15.reuse, 0x8 ;  /* 0x000000080f037836 */ /* 0x040fe20000000000 */
[-C--:B------:R-:W-:Y:S01]  /*7050*/  ISETP.GE.OR P2, PT, R15, R42.reuse, P0 ;  /* 0x0000002a0f00720c */ /* 0x080fe20000746670 */
[----:B------:R-:W-:Y:S01]  /*7060*/  UIMAD.WIDE.U32 UR6, UR4, UR10, URZ ;  /* 0x0000000a040672a5 */ /* 0x000fe2000f8e003f */
[----:B------:R-:W2:Y:S01]  /*7070*/  SHFL.IDX PT, R41, R7, 0x1, 0x1c1f ;  /* 0x003c1f0007297f89 */ /* 0x000ea200000e0000 */
[----:B------:R-:W-:Y:S01]  /*7080*/  SHF.R.U64 R32, R32, 0x3, RZ ;  /* 0x0000000320207819 */ /* 0x000fe200000012ff */
[----:B------:R-:W-:Y:S01]  /*7090*/  UIMAD UR8, UR4, UR11, UR8 ;  /* 0x0000000b040872a4 */ /* 0x000fe2000f8e0208 */
[----:B------:R-:W-:Y:S01]  /*70a0*/  ISETP.GE.OR P0, PT, R3, R42, P0 ;  /* 0x0000002a0300720c */ /* 0x000fe20000706670 */
[----:B-1----:R-:W1:Y:S01]  /*70b0*/  @P1 LDC R9, c[0x0][0xbec] ;  /* 0x0002fb00ff091b82 */ /* 0x002e620000000800 */
[----:B------:R-:W-:Y:S01]  /*70c0*/  LOP3.LUT R3, R6, 0x180, RZ, 0xc0, !PT ;  /* 0x0000018006037812 */ /* 0x000fe200078ec0ff */
[----:B------:R-:W-:Y:S01]  /*70d0*/  ULDC.64 UR10, c[0x0][0xae8] ;  /* 0x0002ba00000a7ab9 */ /* 0x000fe20000000a00 */
[----:B------:R-:W-:Y:S01]  /*70e0*/  SHF.R.U64 R24, R24, 0x3, RZ ;  /* 0x0000000318187819 */ /* 0x000fe200000012ff */
[----:B------:R-:W-:Y:S01]  /*70f0*/  IMAD.X R29, RZ, RZ, R5, P3 ;  /* 0x000000ffff1d7224 */ /* 0x000fe200018e0605 */
[----:B------:R-:W-:-:S02]  /*7100*/  SHF.R.U64 R3, R3, 0x3, RZ ;  /* 0x0000000303037819 */ /* 0x000fc400000012ff */
[----:B------:R-:W-:Y:S02]  /*7110*/  SHF.R.U64 R36, R36, 0x3, RZ ;  /* 0x0000000324247819 */ /* 0x000fe400000012ff */
[----:B------:R-:W-:Y:S02]  /*7120*/  SHF.R.U64 R13, R13, 0x3, RZ ;  /* 0x000000030d0d7819 */ /* 0x000fe400000012ff */
[----:B------:R-:W-:Y:S01]  /*7130*/  LOP3.LUT R28, R3, R6, RZ, 0x3c, !PT ;  /* 0x00000006031c7212 */ /* 0x000fe200078e3cff */
[----:B0-----:R0:W-:Y:S01]  /*7140*/  @!P2 ST.E desc[UR52][R20.64], R0 ;  /* 0x000000001400a985 */ /* 0x0011e2000c101934 */
[----:B------:R-:W-:Y:S01]  /*7150*/  IMAD.U32 R3, RZ, RZ, UR44 ;  /* 0x0000002cff037e24 */ /* 0x000fe2000f8e00ff */
[----:B------:R-:W-:Y:S01]  /*7160*/  LOP3.LUT R32, R32, R33, RZ, 0x3c, !PT ;  /* 0x0000002120207212 */ /* 0x000fe200078e3cff */
[----:B------:R-:W-:Y:S01]  /*7170*/  UIADD3 UR7, UR7, UR8, URZ ;  /* 0x0000000807077290 */ /* 0x000fe2000fffe03f */
[----:B------:R-:W-:Y:S01]  /*7180*/  LOP3.LUT R24, R24, R25, RZ, 0x3c, !PT ;  /* 0x0000001918187212 */ /* 0x000fe200078e3cff */
[----:B------:R-:W-:Y:S01]  /*7190*/  UIMAD UR4, UR14, UR10, URZ ;  /* 0x0000000a0e0472a4 */ /* 0x000fe2000f8e023f */
[----:B------:R-:W-:Y:S01]  /*71a0*/  LOP3.LUT R36, R36, R37, RZ, 0x3c, !PT ;  /* 0x0000002524247212 */ /* 0x000fe200078e3cff */
[--C-:B------:R-:W-:Y:S01]  /*71b0*/  IMAD.X R33, RZ, RZ, R5.reuse, P6 ;  /* 0x000000ffff217224 */ /* 0x100fe200030e0605 */
[----:B------:R-:W-:Y:S01]  /*71c0*/  LOP3.LUT R12, R13, R4, RZ, 0x3c, !PT ;  /* 0x000000040d0c7212 */ /* 0x000fe200078e3cff */
[--C-:B------:R-:W-:Y:S01]  /*71d0*/  IMAD.X R25, RZ, RZ, R5.reuse, P5 ;  /* 0x000000ffff197224 */ /* 0x100fe200028e0605 */
[----:B--2---:R2:W-:Y:S01]  /*71e0*/  @!P0 ST.E desc[UR52][R40.64], R8 ;  /* 0x0000000828008985 */ /* 0x0045e2000c101934 */
[--C-:B------:R-:W-:Y:S01]  /*71f0*/  IMAD.X R37, RZ, RZ, R5.reuse, P4 ;  /* 0x000000ffff257224 */ /* 0x100fe200020e0605 */
[----:B0-----:R-:W0:Y:S01]  /*7200*/  @P1 LDC R21, c[0x0][0xbf0] ;  /* 0x0002fc00ff151b82 */ /* 0x001e220000000800 */
[----:B------:R-:W-:Y:S01]  /*7210*/  IMAD R0, R19, 0x60, R22 ;  /* 0x0000006013007824 */ /* 0x000fe200078e0216 */
[----:B------:R-:W-:Y:S01]  /*7220*/  UIMAD UR4, UR45, UR11, UR4 ;  /* 0x0000000b2d0472a4 */ /* 0x000fe2000f8e0204 */
[----:B------:R-:W-:Y:S01]  /*7230*/  IMAD.MOV.U32 R13, RZ, RZ, R5 ;  /* 0x000000ffff0d7224 */ /* 0x000fe200078e0005 */
[----:B------:R-:W-:Y:S01]  /*7240*/  UIMAD.WIDE.U32 UR6, UR45, UR10, UR6 ;  /* 0x0000000a2d0672a5 */ /* 0x000fe2000f8e0006 */
[----:B------:R3:W5:Y:S01]  /*7250*/  LD.E.128 R4, desc[UR52][R10.64] ;  /* 0x000000340a047980 */ /* 0x000762000c101d00 */
[----:B------:R-:W-:-:S02]  /*7260*/  ULDC.64 UR8, c[0x0][0xaf0] ;  /* 0x0002bc0000087ab9 */ /* 0x000fc40000000a00 */
[----:B------:R-:W-:Y:S01]  /*7270*/  UIADD3 UR7, UR7, UR4, URZ ;  /* 0x0000000407077290 */ /* 0x000fe2000fffe03f */
[----:B------:R-:W5:Y:S04]  /*7280*/  LD.E.128 R12, desc[UR52][R12.64] ;  /* 0x000000340c0c7980 */ /* 0x000f68000c101d00 */
[----:B------:R-:W5:Y:S01]  /*7290*/  LD.E.128 R32, desc[UR52][R32.64] ;  /* 0x0000003420207980 */ /* 0x000f62000c101d00 */
[----:B---3--:R-:W-:Y:S01]  /*72a0*/  IMAD R10, R3, 0xc0, R0 ;  /* 0x000000c0030a7824 */ /* 0x008fe200078e0200 */
[----:B------:R-:W-:Y:S02]  /*72b0*/  UIMAD UR4, UR41, UR8, URZ ;  /* 0x00000008290472a4 */ /* 0x000fe4000f8e023f */
[----:B------:R-:W5:Y:S01]  /*72c0*/  LD.E.128 R24, desc[UR52][R24.64] ;  /* 0x0000003418187980 */ /* 0x000f62000c101d00 */
[----:B-1----:R-:W-:Y:S01]  /*72d0*/  @P1 IMAD.HI.U32 R0, R10, R9, RZ ;  /* 0x000000090a001227 */ /* 0x002fe200078e00ff */
[----:B------:R-:W-:-:S02]  /*72e0*/  UIMAD UR4, UR40, UR9, UR4 ;  /* 0x00000009280472a4 */ /* 0x000fc4000f8e0204 */
[----:B------:R-:W5:Y:S01]  /*72f0*/  LD.E.128 R36, desc[UR52][R36.64] ;  /* 0x0000003424247980 */ /* 0x000f62000c101d00 */
[----:B------:R-:W-:Y:S01]  /*7300*/  IMAD.MOV.U32 R3, RZ, RZ, R10 ;  /* 0x000000ffff037224 */ /* 0x000fe200078e000a */
[----:B0-----:R-:W-:Y:S01]  /*7310*/  @P1 SHF.R.U32.HI R3, RZ, R21, R0 ;  /* 0x00000015ff031219 */ /* 0x001fe20000011600 */
[----:B------:R-:W-:Y:S01]  /*7320*/  UIMAD.WIDE.U32 UR6, UR40, UR8, UR6 ;  /* 0x00000008280672a5 */ /* 0x000fe2000f8e0006 */
[----:B------:R-:W5:Y:S02]  /*7330*/  LD.E.128 R28, desc[UR52][R28.64] ;  /* 0x000000341c1c7980 */ /* 0x000f64000c101d00 */
[--C-:B------:R-:W-:Y:S01]  /*7340*/  SHF.R.S32.HI R0, RZ, 0x1f, R3.reuse ;  /* 0x0000001fff007819 */ /* 0x100fe20000011403 */
[----:B------:R-:W-:Y:S01]  /*7350*/  UIADD3 UR4, UR7, UR4, URZ ;  /* 0x0000000407047290 */ /* 0x000fe2000fffe03f */
[----:B------:R-:W-:Y:S01]  /*7360*/  IMAD.MOV R11, RZ, RZ, -R3 ;  /* 0x000000ffff0b7224 */ /* 0x000fe200078e0a03 */
[----:B------:R-:W-:Y:S01]  /*7370*/  ULDC.64 UR8, c[0x0][0xae0] ;  /* 0x0002b80000087ab9 */ /* 0x000fe20000000a00 */
[----:B------:R-:W-:Y:S01]  /*7380*/  IMAD.U32 R9, RZ, RZ, UR7 ;  /* 0x00000007ff097e24 */ /* 0x000fe2000f8e00ff */
[----:B------:R-:W-:Y:S01]  /*7390*/  @!PT LDS RZ, [RZ] ;  /* 0x00000000fffff984 */ /* 0x000fe20000000800 */
[----:B------:R-:W-:Y:S01]  /*73a0*/  @!PT LDS RZ, [RZ] ;  /* 0x00000000fffff984 */ /* 0x000fe20000000800 */
[----:B------:R-:W-:Y:S01]  /*73b0*/  @!PT LDS RZ, [RZ] ;  /* 0x00000000fffff984 */ /* 0x000fe20000000800 */
[----:B------:R-:W-:Y:S01]  /*73c0*/  @!PT LDS RZ, [RZ] ;  /* 0x00000000fffff984 */ /* 0x000fe20000000800 */
[----:B------:R0:W-:Y:S06]  /*73d0*/  MEMBAR.ALL.CTA ;  /* 0x0000000000007992 */ /* 0x0001ec0000008000 */
[----:B0-----:R-:W0:Y:S01]  /*73e0*/  FENCE.VIEW.ASYNC.S ;  /* 0x00000000000073c6 */ /* 0x001e220000000000 */
[----:B------:R-:W-:-:S02]  /*73f0*/  IMAD R0, R0, UR8, RZ ;  /* 0x0000000800007c24 */ /* 0x000fc4000f8e02ff */
[----:B------:R-:W-:Y:S02]  /*7400*/  IMAD R11, R44, R11, R10 ;  /* 0x0000000b2c0b7224 */ /* 0x000fe400078e020a */
[----:B--2---:R-:W-:Y:S01]  /*7410*/  IMAD.U32 R8, RZ, RZ, UR6 ;  /* 0x00000006ff087e24 */ /* 0x004fe2000f8e00ff */
        /* <DEDUP_REMOVED lines=17> */
[----:B------:R-:W-:Y:S01]  /*7530*/  PRMT R2, RZ, 0x654, R2 ;  /* 0x00000654ff027816 */ /* 0x000fe20000000002 */
[----:B0-----:R0:W1:Y:S01]  /*7540*/  SHFL.IDX PT, R8, R40, RZ, 0x1c1f ;  /* 0x001c1fff28087589 */ /* 0x00106200000e0000 */
[----:B------:R-:W-:Y:S02]  /*7550*/  BSSY B1, `(.L_x_8618) ;  /* 0x0000011000017945 */ /* 0x000fe40003800000 */
[----:B------:R0:W-:Y:S01]  /*7560*/  SYNCS.ARRIVE.TRANS64.RED.A1T0 RZ, [R2+URZ], RZ ;  /* 0x000000ff02ff79a7 */ /* 0x0001e2000810043f */
[----:B------:R0:W2:Y:S01]  /*7570*/  SHFL.IDX PT, R9, R41, RZ, 0x1c1f ;  /* 0x001c1fff29097589 */ /* 0x0000a200000e0000 */
[----:B------:R-:W-:Y:S01]  /*7580*/  SHF.R.S32.HI R45, RZ, 0x1f, R17 ;  /* 0x0000001fff2d7819 */ /* 0x000fe20000011411 */
[----:B------:R-:W-:Y:S06]  /*7590*/  @P0 BRA `(.L_x_8619) ;  /* 0x0000000000300947 */ /* 0x000fec0003800000 */
[----:B------:R-:W-:Y:S02]  /*75a0*/  ULDC UR4, c[0x0][0xac8] ;  /* 0x0002b20000047ab9 */ /* 0x000fe40000000800 */
[----:B------:R-:W-:Y:S02]  /*75b0*/  ISETP.GE.AND P1, PT, R17, UR4, PT ;  /* 0x0000000411007c0c */ /* 0x000fe4000bf26270 */
[----:B------:R-:W-:Y:S02]  /*75c0*/  ISETP.GE.AND P2, PT, R18, UR4, PT ;  /* 0x0000000412007c0c */ /* 0x000fe4000bf46270 */
[----:B------:R-:W-:-:S09]  /*75d0*/  ISETP.GE.AND P0, PT, R16, UR4, PT ;  /* 0x0000000410007c0c */ /* 0x000fd2000bf06270 */
[CC--:B-1----:R-:W-:Y:S02]  /*75e0*/  @!P1 LEA R10, P3, R17.reuse, R8.reuse, 0x1 ;  /* 0x00000008110a9211 */ /* 0x0c2fe400078608ff */
[----:B------:R-:W-:Y:S02]  /*75f0*/  @!P2 LEA R20, P4, R18, R8, 0x1 ;  /* 0x000000081214a211 */ /* 0x000fe400078808ff */
[----:B0-2---:R-:W-:Y:S01]  /*7600*/  @!P0 IMAD.WIDE R2, R16, 0x2, R8 ;  /* 0x0000000210028825 */ /* 0x005fe200078e0208 */
[-C--:B------:R-:W-:Y:S02]  /*7610*/  @!P1 LEA.HI.X R11, R17, R9.reuse, R45, 0x1, P3 ;  /* 0x00000009110b9211 */ /* 0x080fe400018f0c2d */
[----:B------:R-:W-:Y:S02]  /*7620*/  @!P2 LEA.HI.X R21, R18, R9, R157, 0x1, P4 ;  /* 0x000000091215a211 */ /* 0x000fe400020f0c9d */
[----:B-----5:R3:W-:Y:S04]  /*7630*/  @!P0 ST.E.128 desc[UR52][R2.64], R12 ;  /* 0x0000000c02008985 */ /* 0x0207e8000c101d34 */
[----:B------:R3:W-:Y:S04]  /*7640*/  @!P1 ST.E.128 desc[UR52][R10.64], R32 ;  /* 0x000000200a009985 */ /* 0x0007e8000c101d34 */
[----:B------:R3:W-:Y:S02]  /*7650*/  @!P2 ST.E.128 desc[UR52][R20.64], R36 ;  /* 0x000000241400a985 */ /* 0x0007e4000c101d34 */
.L_x_8619:
[----:B------:R-:W-:Y:S05]  /*7660*/  BSYNC B1 ;  /* 0x0000000000017941 */ /* 0x000fea0003800000 */
.L_x_8618:
[----:B------:R-:W-:Y:S01]  /*7670*/  VIADD R0, R43, 0x60 ;  /* 0x000000602b007836 */ /* 0x000fe20000000000 */
[----:B--2---:R2:W4:Y:S04]  /*7680*/  SHFL.IDX PT, R9, R41, 0x1, 0x1c1f ;  /* 0x003c1f0029097f89 */ /* 0x00452800000e0000 */
[----:B------:R-:W-:Y:S01]  /*7690*/  ISETP.GE.AND P0, PT, R0, R42, PT ;  /* 0x0000002a0000720c */ /* 0x000fe20003f06270 */
[----:B-1----:R2:W1:-:S12]  /*76a0*/  SHFL.IDX PT, R8, R40, 0x1, 0x1c1f ;  /* 0x003c1f0028087f89 */ /* 0x00245800000e0000 */
[----:B--2---:R-:W-:Y:S05]  /*76b0*/  @P0 BRA `(.L_x_8620) ;  /* 0x0000000800cc0947 */ /* 0x004fea0003800000 */
[----:B------:R-:W-:Y:S02]  /*76c0*/  ULDC UR4, c[0x0][0xac8] ;  /* 0x0002b20000047ab9 */ /* 0x000fe40000000800 */
[----:B------:R-:W-:Y:S02]  /*76d0*/  ISETP.GE.AND P2, PT, R17, UR4, PT ;  /* 0x0000000411007c0c */ /* 0x000fe4000bf46270 */
[----:B------:R-:W-:-:S11]  /*76e0*/  ISETP.GE.AND P1, PT, R16, UR4, PT ;  /* 0x0000000410007c0c */ /* 0x000fd6000bf26270 */
[C---:B-1-3--:R-:W-:Y:S02]  /*76f0*/  @!P2 LEA R10, P0, R17.reuse, R8, 0x1 ;  /* 0x00000008110aa211 */ /* 0x04afe400078008ff */
[----:B0---4-:R-:W-:Y:S02]  /*7700*/  @!P1 IMAD.WIDE R2, R16, 0x2, R8 ;  /* 0x0000000210029825 */ /* 0x011fe400078e0208 */
[----:B------:R-:W-:Y:S02]  /*7710*/  @!P2 LEA.HI.X R11, R17, R9, R45, 0x1, P0 ;  /* 0x00000009110ba211 */ /* 0x000fe400000f0c2d */
[----:B------:R-:W-:Y:S01]  /*7720*/  ISETP.GE.AND P0, PT, R18, UR4, PT ;  /* 0x0000000412007c0c */ /* 0x000fe2000bf06270 */
[----:B-----5:R2:W-:Y:S04]  /*7730*/  @!P1 ST.E.128 desc[UR52][R2.64], R4 ;  /* 0x0000000402009985 */ /* 0x0205e8000c101d34 */
[----:B------:R2:W-:Y:S08]  /*7740*/  @!P2 ST.E.128 desc[UR52][R10.64], R24 ;  /* 0x000000180a00a985 */ /* 0x0005f0000c101d34 */
[----:B------:R-:W-:Y:S05]  /*7750*/  @P0 BRA `(.L_x_8620) ;  /* 0x0000000800a40947 */ /* 0x000fea0003800000 */
[----:B--2---:R-:W-:-:S04]  /*7760*/  LEA R2, P0, R18, R8, 0x1 ;  /* 0x0000000812027211 */ /* 0x004fc800078008ff */
[----:B------:R-:W-:-:S05]  /*7770*/  LEA.HI.X R3, R18, R9, R157, 0x1, P0 ;  /* 0x0000000912037211 */ /* 0x000fca00000f0c9d */
[----:B------:R0:W-:Y:S01]  /*7780*/  ST.E.128 desc[UR52][R2.64], R28 ;  /* 0x0000001c02007985 */ /* 0x0001e2000c101d34 */
[----:B------:R-:W-:Y:S05]  /*7790*/  BRA `(.L_x_8620) ;  /* 0x0000000800947947 */ /* 0x000fea0003800000 */
.L_x_8616:
        /* <DEDUP_REMOVED lines=37> */
.L_x_8621:
        /* <DEDUP_REMOVED lines=46> */
.L_x_8623:
[----:B------:R-:W-:Y:S05]  /*7cd0*/  BSYNC B1 ;  /* 0x0000000000017941 */ /* 0x000fea0003800000 */
.L_x_8622:
[----:B0-----:R-:W0:Y:S01]  /*7ce0*/  @P0 LDC R3, c[0x0][0xbf0] ;  /* 0x0002fc00ff030b82 */ /* 0x001e220000000800 */
[----:B------:R-:W-:Y:S01]  /*7cf0*/  ULDC.64 UR12, c[0x0][0xaa0] ;  /* 0x0002a800000c7ab9 */ /* 0x000fe20000000a00 */
[----:B------:R-:W-:Y:S01]  /*7d00*/  IMAD.U32 R5, RZ, RZ, UR44 ;  /* 0x0000002cff057e24 */ /* 0x000fe2000f8e00ff */
[----:B------:R-:W-:Y:S01]  /*7d10*/  UIMAD UR8, UR9, UR12, URZ ;  /* 0x0000000c090872a4 */ /* 0x000fe2000f8e023f */
[----:B------:R-:W-:Y:S01]  /*7d20*/  IMAD R2, R19, 0x60, R22 ;  /* 0x0000006013027824 */ /* 0x000fe200078e0216 */
        /* <DEDUP_REMOVED lines=32> */
[----:B------:R-:W-:Y:S02]  /*7f30*/  IMAD.U32 R9, RZ, RZ, UR44 ;  /* 0x0000002cff097e24 */ /* 0x000fe4000f8e00ff */
[----:B------:R-:W-:Y:S02]  /*7f40*/  IMAD R4, R4, UR6, RZ ;  /* 0x0000000604047c24 */ /* 0x000fe4000f8e02ff */
[----:B-----5:R-:W-:Y:S02]  /*7f50*/  IMAD R11, R0, R11, RZ ;  /* 0x0000000b000b7224 */ /* 0x020fe400078e02ff */
[----:B------:R-:W-:Y:S02]  /*7f60*/  IMAD R0, R9, 0xc0, R22 ;  /* 0x000000c009007824 */ /* 0x000fe400078e0216 */
[----:B------:R-:W-:-:S02]  /*7f70*/  IMAD R5, R7, UR7, R4 ;  /* 0x0000000707057c24 */ /* 0x000fc4000f8e0204 */
[----:B------:R-:W-:Y:S01]  /*7f80*/  IMAD.WIDE.U32 R2, R7, UR6, R2 ;  /* 0x0000000607027c25 */ /* 0x000fe2000f8e0002 */
[----:B------:R-:W-:Y:S01]  /*7f90*/  ISETP.GE.AND P0, PT, R0, R11, PT ;  /* 0x0000000b0000720c */ /* 0x000fe20003f06270 */
[----:B------:R-:W-:Y:S02]  /*7fa0*/  ULDC.64 UR6, c[0x0][0xa80] ;  /* 0x0002a00000067ab9 */ /* 0x000fe40000000a00 */
[----:B------:R-:W-:Y:S01]  /*7fb0*/  IMAD.IADD R3, R3, 0x1, R5 ;  /* 0x0000000103037824 */ /* 0x000fe200078e0205 */
[----:B------:R-:W-:-:S04]  /*7fc0*/  LEA R4, P1, R2, UR6, 0x1 ;  /* 0x0000000602047c11 */ /* 0x000fc8000f8208ff */
[----:B------:R-:W-:Y:S02]  /*7fd0*/  LEA.HI.X R5, R2, UR7, R3, 0x1, P1 ;  /* 0x0000000702057c11 */ /* 0x000fe400088f0c03 */
[----:B------:R0:W1:Y:S04]  /*7fe0*/  SHFL.IDX PT, R2, R4, RZ, 0x1c1f ;  /* 0x001c1fff04027589 */ /* 0x00006800000e0000 */
[----:B------:R0:W2:Y:S01]  /*7ff0*/  SHFL.IDX PT, R3, R5, RZ, 0x1c1f ;  /* 0x001c1fff05037589 */ /* 0x0000a200000e0000 */
[----:B------:R-:W-:Y:S05]  /*8000*/  @P0 BRA `(.L_x_8625) ;  /* 0x0000000000300947 */ /* 0x000fea0003800000 */
        /* <DEDUP_REMOVED lines=9> */
[----:B------:R3:W-:Y:S04]  /*80a0*/  @!P2 ST.E.128 desc[UR52][R6.64], RZ ;  /* 0x000000ff0600a985 */ /* 0x0007e8000c101d34 */
[----:B------:R3:W-:Y:S04]  /*80b0*/  @!P3 ST.E.128 desc[UR52][R8.64], RZ ;  /* 0x000000ff0800b985 */ /* 0x0007e8000c101d34 */
[----:B------:R3:W-:Y:S02]  /*80c0*/  @!P4 ST.E.128 desc[UR52][R12.64], RZ ;  /* 0x000000ff0c00c985 */ /* 0x0007e4000c101d34 */
.L_x_8625:
[----:B------:R-:W-:Y:S05]  /*80d0*/  BSYNC B1 ;  /* 0x0000000000017941 */ /* 0x000fea0003800000 */
.L_x_8624:
[----:B------:R-:W-:Y:S01]  /*80e0*/  VIADD R0, R0, 0x60 ;  /* 0x0000006000007836 */ /* 0x000fe20000000000 */
[----:B--2---:R2:W4:Y:S04]  /*80f0*/  SHFL.IDX PT, R3, R5, 0x1, 0x1c1f ;  /* 0x003c1f0005037f89 */ /* 0x00452800000e0000 */
        /* <DEDUP_REMOVED lines=9> */
[----:B0---4-:R-:W-:Y:S01]  /*8190*/  @!P2 IMAD.WIDE R4, R16, 0x2, R2 ;  /* 0x000000021004a825 */ /* 0x011fe200078e0202 */
[-C--:B------:R-:W-:Y:S02]  /*81a0*/  @!P3 LEA.HI.X R7, R17, R3.reuse, R10, 0x1, P0 ;  /* 0x000000031107b211 */ /* 0x080fe400000f0c0a */
[----:B------:R-:W-:Y:S02]  /*81b0*/  @!P4 LEA.HI.X R9, R18, R3, R157, 0x1, P1 ;  /* 0x000000031209c211 */ /* 0x000fe400008f0c9d */
[----:B------:R0:W-:Y:S04]  /*81c0*/  @!P2 ST.E.128 desc[UR52][R4.64], RZ ;  /* 0x000000ff0400a985 */ /* 0x0001e8000c101d34 */
[----:B------:R0:W-:Y:S04]  /*81d0*/  @!P3 ST.E.128 desc[UR52][R6.64], RZ ;  /* 0x000000ff0600b985 */ /* 0x0001e8000c101d34 */
[----:B------:R0:W-:Y:S02]  /*81e0*/  @!P4 ST.E.128 desc[UR52][R8.64], RZ ;  /* 0x000000ff0800c985 */ /* 0x0001e4000c101d34 */
.L_x_8620:
[----:B------:R-:W-:Y:S05]  /*81f0*/  BSYNC B0 ;  /* 0x0000000000007941 */ /* 0x000fea0003800000 */
.L_x_8615:
[----:B------:R-:W-:Y:S02]  /*8200*/  ULDC UR4, c[0x0][0xc3c] ;  /* 0x00030f0000047ab9 */ /* 0x000fe40000000800 */
[----:B------:R-:W-:-:S13]  /*8210*/  ISETP.GE.AND P0, PT, R47, UR4, PT ;  /* 0x000000042f007c0c */ /* 0x000fda000bf06270 */
[----:B------:R-:W-:Y:S05]  /*8220*/  @!P0 BRA `(.L_x_8626) ;  /* 0xffffff8800e88947 */ /* 0x000fea000383ffff */
[----:B------:R-:W-:Y:S05]  /*8230*/  EXIT ;  /* 0x000000000000794d */ /* 0x000fea0003800000 */
.L_x_8589:
        /* <DEDUP_REMOVED lines=19> */
[----:B------:R1:W-:Y:S01]  /*8370*/  STL [R1], R4 ;  /* 0x0000000401007387 */ /* 0x0003e20000100800 */
[----:B------:R-:W-:Y:S06]  /*8380*/  BAR.ARV 0x4, 0x200 ;  /* 0x0108000000007b1d */ /* 0x000fec0000002000 */
[----:B------:R-:W-:Y:S07]  /*8390*/  BRA `(.L_x_8628) ;  /* 0x0000000800307947 */ /* 0x000fee0003800000 */
.L_x_8627:
        /* <DEDUP_REMOVED lines=28> */
[----:B-1----:R-:W-:Y:S02]  /*8560*/  SEL R7, R2, RZ, P5 ;  /* 0x000000ff02077207 */ /* 0x002fe40002800000 */
[----:B------:R-:W1:Y:S03]  /*8570*/  LDC R2, c[0x0][0xc38] ;  /* 0x00030e00ff027b82 */ /* 0x000e660000000800 */
[----:B------:R-:W-:Y:S02]  /*8580*/  IMAD.IADD R11, R8, 0x1, R7 ;  /* 0x00000001080b7824 */ /* 0x000fe400078e0207 */
[----:B------:R-:W-:-:S03]  /*8590*/  IMAD.MOV.U32 R7, RZ, RZ, RZ ;  /* 0x000000ffff077224 */ /* 0x000fc600078e00ff */
[----:B------:R-:W1:Y:S02]  /*85a0*/  SHFL.IDX PT, R9, R11, 0x1f, 0x1f ;  /* 0x03e01f000b097f89 */ /* 0x000e6400000e0000 */
[----:B-1----:R-:W-:-:S04]  /*85b0*/  IMAD R9, R9, R2, RZ ;  /* 0x0000000209097224 */ /* 0x002fc800078e02ff */
[----:B------:R-:W-:Y:S01]  /*85c0*/  IMAD.MOV.U32 R10, RZ, RZ, R9 ;  /* 0x000000ffff0a7224 */ /* 0x000fe200078e0009 */
[----:B0-----:R-:W-:-:S13]  /*85d0*/  ISETP.GT.AND P6, PT, R9, R6, PT ;  /* 0x000000060900720c */ /* 0x001fda0003fc4270 */
[----:B------:R-:W-:Y:S05]  /*85e0*/  @P6 BRA `(.L_x_8629) ;  /* 0x0000000000a46947 */ /* 0x000fea0003800000 */
[----:B------:R-:W-:Y:S01]  /*85f0*/  IMAD.MOV.U32 R9, RZ, RZ, R10 ;  /* 0x000000ffff097224 */ /* 0x000fe200078e000a */
[----:B------:R-:W-:Y:S01]  /*8600*/  UMOV UR45, URZ ;  /* 0x0000003f002d7c82 */ /* 0x000fe20008000000 */
[----:B------:R-:W-:Y:S01]  /*8610*/  ULDC UR6, c[0x0][0xc3c] ;  /* 0x00030f0000067ab9 */ /* 0x000fe20000000800 */
[----:B------:R-:W-:-:S05]  /*8620*/  ULDC UR5, c[0x0][0xc3c] ;  /* 0x00030f0000057ab9 */ /* 0x000fca0000000800 */
.L_x_8633:
        /* <DEDUP_REMOVED lines=14> */
.L_x_8632:
[----:B------:R-:W-:Y:S05]  /*8710*/  BSYNC B0 ;  /* 0x0000000000007941 */ /* 0x000fea0003800000 */
.L_x_8631:
        /* <DEDUP_REMOVED lines=21> */
[----:B------:R-:W-:-:S07]  /*8870*/  IMAD.MOV.U32 R11, RZ, RZ, R13 ;  /* 0x000000ffff0b7224 */ /* 0x000fce00078e000d */
.L_x_8629:
        /* <DEDUP_REMOVED lines=17> */
.L_x_8634:
[----:B0-----:R-:W-:Y:S01]  /*8990*/  IMAD.MOV R9, RZ, RZ, -R3 ;  /* 0x000000ffff097224 */ /* 0x001fe200078e0a03 */
[----:B------:R-:W-:Y:S01]  /*89a0*/  UIADD3 UR45, UR4, UR45, URZ ;  /* 0x0000002d042d7290 */ /* 0x000fe2000fffe03f */
[----:B--2---:R-:W-:Y:S01]  /*89b0*/  IMAD R10, R7, R2, R10 ;  /* 0x00000002070a7224 */ /* 0x004fe200078e020a */
[----:B------:R-:W-:Y:S01]  /*89c0*/  IABS R2, R4 ;  /* 0x0000000400027213 */ /* 0x000fe20000000000 */
[----:B------:R-:W-:Y:S02]  /*89d0*/  IMAD.MOV.U32 R7, RZ, RZ, R9 ;  /* 0x000000ffff077224 */ /* 0x000fe400078e0009 */
[----:B------:R-:W-:Y:S01]  /*89e0*/  IMAD.IADD R9, R6, 0x1, -R10 ;  /* 0x0000000106097824 */ /* 0x000fe200078e0a0a */
[----:B------:R0:W-:Y:S01]  /*89f0*/  STL [R1], R10 ;  /* 0x0000000a01007387 */ /* 0x0001e20000100800 */
[----:B------:R-:W-:-:S03]  /*8a00*/  IMAD R7, R7, R8, RZ ;  /* 0x0000000807077224 */ /* 0x000fc600078e02ff */
[----:B------:R-:W-:Y:S01]  /*8a10*/  IABS R6, R9 ;  /* 0x0000000900067213 */ /* 0x000fe20000000000 */
[----:B0-----:R-:W-:Y:S02]  /*8a20*/  IMAD.MOV R10, RZ, RZ, -R2 ;  /* 0x000000ffff0a7224 */ /* 0x001fe400078e0a02 */
[----:B------:R-:W-:-:S04]  /*8a30*/  IMAD.MOV.U32 R2, RZ, RZ, RZ ;  /* 0x000000ffff027224 */ /* 0x000fc800078e00ff */
[----:B------:R-:W-:-:S04]  /*8a40*/  IMAD.HI.U32 R2, R3, R7, R2 ;  /* 0x0000000703027227 */ /* 0x000fc800078e0002 */
[----:B------:R-:W-:Y:S02]  /*8a50*/  IMAD.MOV.U32 R3, RZ, RZ, R6 ;  /* 0x000000ffff037224 */ /* 0x000fe400078e0006 */
        /* <DEDUP_REMOVED lines=18> */
.L_x_8630:
[----:B------:R0:W-:Y:S01]  /*8b80*/  STL [R1], R6 ;  /* 0x0000000601007387 */ /* 0x0001e20000100800 */
[----:B------:R-:W-:-:S03]  /*8b90*/  UMOV UR36, URZ ;  /* 0x0000003f00247c82 */ /* 0x000fc60008000000 */
[----:B------:R0:W-:Y:S02]  /*8ba0*/  STL [R1+0x4], RZ ;  /* 0x000004ff01007387 */ /* 0x0001e40000100800 */
.L_x_8635:
[----:B------:R-:W3:Y:S04]  /*8bb0*/  LDL R8, [R1+0x4] ;  /* 0x0000040001087983 */ /* 0x000ee80000100800 */
[----:B------:R-:W4:Y:S01]  /*8bc0*/  LDL R4, [R1] ;  /* 0x0000000001047983 */ /* 0x000f220000100800 */
[----:B------:R-:W-:-:S13]  /*8bd0*/  ISETP.NE.AND P0, PT, R5, RZ, PT ;  /* 0x000000ff0500720c */ /* 0x000fda0003f05270 */
[----:B------:R-:W5:Y:S01]  /*8be0*/  @!P0 S2R R3, SR_CgaCtaId ;  /* 0x0000000000038919 */ /* 0x000f620000008800 */
[----:B--2---:R-:W-:Y:S01]  /*8bf0*/  @!P0 MOV R2, 0x400 ;  /* 0x0000040000028802 */ /* 0x004fe20000000f00 */
[----:B0-----:R-:W-:Y:S02]  /*8c00*/  IMAD.U32 R6, RZ, RZ, UR36 ;  /* 0x00000024ff067e24 */ /* 0x001fe4000f8e00ff */
[----:B------:R-:W-:Y:S01]  /*8c10*/  IMAD.U32 R7, RZ, RZ, UR45 ;  /* 0x0000002dff077e24 */ /* 0x000fe2000f8e00ff */
[----:B-----5:R-:W-:Y:S01]  /*8c20*/  @!P0 LEA R2, R3, R2, 0x18 ;  /* 0x0000000203028211 */ /* 0x020fe200078ec0ff */
[----:B---3--:R-:W-:-:S05]  /*8c30*/  IMAD.MOV.U32 R5, RZ, RZ, R8 ;  /* 0x000000ffff057224 */ /* 0x008fca00078e0008 */
[----:B----4-:R2:W-:Y:S01]  /*8c40*/  @!P0 STS.128 [R2+0x19cd0], R4 ;  /* 0x019cd00402008388 */ /* 0x0105e20000000c00 */
[----:B------:R-:W-:Y:S06]  /*8c50*/  BAR.ARV 0x5, 0x200 ;  /* 0x0148000000007b1d */ /* 0x000fec0000002000 */
.L_x_8628:
[----:B------:R-:W-:Y:S01]  /*8c60*/  ULDC UR4, c[0x0][0xc3c] ;  /* 0x00030f0000047ab9 */ /* 0x000fe20000000800 */
[----:B------:R3:W-:Y:S01]  /*8c70*/  STL [R1+0x14], RZ ;  /* 0x000014ff01007387 */ /* 0x0007e20000100800 */
[----:B------:R-:W-:Y:S01]  /*8c80*/  UISETP.GE.AND UP0, UPT, UR45, UR4, UPT ;  /* 0x000000042d00728c */ /* 0x000fe2000bf06270 */
[----:B------:R-:W-:Y:S02]  /*8c90*/  IMAD.MOV.U32 R23, RZ, RZ, 0x1 ;  /* 0x00000001ff177424 */ /* 0x000fe400078e00ff */
[----:B------:R-:W-:-:S03]  /*8ca0*/  IMAD.MOV.U32 R18, RZ, RZ, RZ ;  /* 0x000000ffff127224 */ /* 0x000fc600078e00ff */
[----:B------:R-:W-:-:S13]  /*8cb0*/  PLOP3.LUT P0, PT, PT, PT, UP0, 0x80, 0x0 ;  /* 0x000000000000781c */ /* 0x000fda0003f0f008 */
[----:B---3--:R-:W-:Y:S05]  /*8cc0*/  @P0 BRA `(.L_x_8636) ;  /* 0x0000004400600947 */ /* 0x008fea0003800000 */
[----:B------:R-:W3:Y:S01]  /*8cd0*/  S2R R10, SR_TID.X ;  /* 0x00000000000a7919 */ /* 0x000ee20000002100 */
[----:B------:R-:W4:Y:S01]  /*8ce0*/  S2UR UR5, SR_CgaCtaId ;  /* 0x00000000000579c3 */ /* 0x000f220000008800 */
[----:B------:R-:W-:Y:S01]  /*8cf0*/  IMAD.SHL.U32 R9, R0, 0x800, RZ ;  /* 0x0000080000097824 */ /* 0x000fe200078e00ff */
[----:B------:R-:W-:Y:S01]  /*8d00*/  UMOV UR4, 0x400 ;  /* 0x0000040000047882 */ /* 0x000fe20000000000 */
[----:B------:R-:W-:Y:S01]  /*8d10*/  STL [R1+0x14], RZ ;  /* 0x000014ff01007387 */ /* 0x000fe20000100800 */
[----:B------:R-:W-:Y:S01]  /*8d20*/  IMAD.MOV.U32 R23, RZ, RZ, 0x1 ;  /* 0x00000001ff177424 */ /* 0x000fe200078e00ff */
[----:B------:R-:W-:Y:S01]  /*8d30*/  ULDC UR43, c[0x0][0xc] ;  /* 0x00000300002b7ab9 */ /* 0x000fe20000000800 */
[----:B------:R-:W-:Y:S01]  /*8d40*/  IMAD.MOV.U32 R18, RZ, RZ, RZ ;  /* 0x000000ffff127224 */ /* 0x000fe200078e00ff */
[----:B------:R-:W-:Y:S02]  /*8d50*/  ULOP3.LUT UR38, UR42, 0x1, URZ, 0xfc, !UPT ;  /* 0x000000012a267892 */ /* 0x000fe4000f8efc3f */
[----:B------:R-:W-:Y:S01]  /*8d60*/  ULOP3.LUT UR44, UR42, 0x2, URZ, 0xfc, !UPT ;  /* 0x000000022a2c7892 */ /* 0x000fe2000f8efc3f */
[----:B------:R-:W-:Y:S01]  /*8d70*/  ULDC.64 UR50, c[0x0][0x198] ;  /* 0x0000660000327ab9 */ /* 0x000fe20000000a00 */
[----:B----4-:R-:W-:-:S06]  /*8d80*/  ULEA UR4, UR5, UR4, 0x18 ;  /* 0x0000000405047291 */ /* 0x010fcc000f8ec03f */
[----:B------:R-:W-:Y:S01]  /*8d90*/  IMAD.U32 R16, RZ, RZ, UR4 ;  /* 0x00000004ff107e24 */ /* 0x000fe2000f8e00ff */
[C---:B---3--:R-:W-:Y:S01]  /*8da0*/  LOP3.LUT R8, R10.reuse, 0x7f, RZ, 0xc0, !PT ;  /* 0x0000007f0a087812 */ /* 0x048fe200078ec0ff */
[C---:B0-----:R-:W-:Y:S01]  /*8db0*/  IMAD.SHL.U32 R3, R10.reuse, 0x20, RZ ;  /* 0x000000200a037824 */ /* 0x041fe200078e00ff */
[----:B-12---:R-:W-:Y:S01]  /*8dc0*/  SHF.R.U32.HI R4, RZ, 0x1, R10 ;  /* 0x00000001ff047819 */ /* 0x006fe2000001160a */
[C---:B------:R-:W-:Y:S01]  /*8dd0*/  IMAD.SHL.U32 R2, R10.reuse, 0x10, RZ ;  /* 0x000000100a027824 */ /* 0x040fe200078e00ff */
[----:B------:R-:W-:Y:S01]  /*8de0*/  LOP3.LUT P0, RZ, R10, 0x4, RZ, 0xc0, !PT ;  /* 0x000000040aff7812 */ /* 0x000fe2000780c0ff */
[----:B------:R-:W-:Y:S01]  /*8df0*/  IMAD.SHL.U32 R6, R8, 0x10, RZ ;  /* 0x0000001008067824 */ /* 0x000fe200078e00ff */
[C---:B------:R-:W-:Y:S01]  /*8e00*/  LOP3.LUT R5, R3.reuse, 0x360, RZ, 0xc0, !PT ;  /* 0x0000036003057812 */ /* 0x040fe200078ec0ff */
[C---:B------:R-:W-:Y:S01]  /*8e10*/  IMAD.SHL.U32 R11, R10.reuse, 0x2, RZ ;  /* 0x000000020a0b7824 */ /* 0x040fe200078e00ff */
[----:B------:R-:W-:Y:S01]  /*8e20*/  LOP3.LUT R3, R3, 0x80, RZ, 0xc0, !PT ;  /* 0x0000008003037812 */ /* 0x000fe200078ec0ff */
[----:B------:R-:W-:Y:S01]  /*8e30*/  IMAD.SHL.U32 R0, R10, 0x80, RZ ;  /* 0x000000800a007824 */ /* 0x000fe200078e00ff */
[----:B------:R-:W-:Y:S01]  /*8e40*/  LOP3.LUT R7, R2, 0x60, RZ, 0xc0, !PT ;  /* 0x0000006002077812 */ /* 0x000fe200078ec0ff */
[----:B------:R-:W-:Y:S01]  /*8e50*/  IMAD.SHL.U32 R22, R10, 0x4, RZ ;  /* 0x000000040a167824 */ /* 0x000fe200078e00ff */
[----:B------:R-:W-:-:S02]  /*8e60*/  LOP3.LUT R3, R3, 0x10, R4, 0xf8, !PT ;  /* 0x0000001003037812 */ /* 0x000fc400078ef804 */
[----:B------:R-:W-:Y:S02]  /*8e70*/  LOP3.LUT R4, R4, 0x20, RZ, 0xc0, !PT ;  /* 0x0000002004047812 */ /* 0x000fe400078ec0ff */
[--C-:B------:R-:W-:Y:S02]  /*8e80*/  LOP3.LUT R5, R5, 0x400, R6.reuse, 0xf8, !PT ;  /* 0x0000040005057812 */ /* 0x100fe400078ef806 */
[----:B------:R-:W-:Y:S02]  /*8e90*/  LOP3.LUT R13, R7, 0x700, R6, 0xf8, !PT ;  /* 0x00000700070d7812 */ /* 0x000fe400078ef806 */
[----:B------:R-:W-:Y:S02]  /*8ea0*/  LOP3.LUT R6, R2, 0x90, RZ, 0xc0, !PT ;  /* 0x0000009002067812 */ /* 0x000fe400078ec0ff */
[----:B------:R-:W-:Y:S02]  /*8eb0*/  LOP3.LUT R7, R4, 0x10, R10, 0xf8, !PT ;  /* 0x0000001004077812 */ /* 0x000fe400078ef80a */
[----:B------:R-:W-:-:S02]  /*8ec0*/  LOP3.LUT R6, R6, 0x10, R11, 0x78, !PT ;  /* 0x0000001006067812 */ /* 0x000fc400078e780b */
[----:B------:R-:W-:Y:S02]  /*8ed0*/  LOP3.LUT R4, R0, 0x400, RZ, 0xc0, !PT ;  /* 0x0000040000047812 */ /* 0x000fe400078ec0ff */
[----:B------:R-:W-:Y:S01]  /*8ee0*/  LOP3.LUT R7, R7, 0x380, R0, 0xf8, !PT ;  /* 0x0000038007077812 */ /* 0x000fe200078ef800 */
[----:B------:R-:W-:Y:S01]  /*8ef0*/  IMAD.SHL.U32 R0, R10, 0x40, RZ ;  /* 0x000000400a007824 */ /* 0x000fe200078e00ff */
[----:B------:R-:W-:Y:S02]  /*8f00*/  LOP3.LUT R22, R3, 0x10, R22, 0x78, !PT ;  /* 0x0000001003167812 */ /* 0x000fe400078e7816 */
[----:B------:R-:W-:Y:S02]  /*8f10*/  LOP3.LUT R13, R13, R6, RZ, 0xfc, !PT ;  /* 0x000000060d0d7212 */ /* 0x000fe400078efcff */
[----:B------:R-:W-:Y:S02]  /*8f20*/  SHF.R.U32.HI R3, RZ, 0x1, R8 ;  /* 0x00000001ff037819 */ /* 0x000fe40000011608 */
[----:B------:R-:W-:-:S02]  /*8f30*/  LOP3.LUT R4, R4, 0x800, R9, 0xf8, !PT ;  /* 0x0000080004047812 */ /* 0x000fc400078ef809 */
[----:B------:R-:W-:Y:S02]  /*8f40*/  LOP3.LUT R7, R7, 0x70, R2, 0x78, !PT ;  /* 0x0000007007077812 */ /* 0x000fe400078e7802 */
[----:B------:R-:W-:Y:S01]  /*8f50*/  LOP3.LUT R3, R3, 0x40, R0, 0xf8, !PT ;  /* 0x0000004003037812 */ /* 0x000fe200078ef800 */
[----:B------:R-:W-:Y:S01]  /*8f60*/  IMAD.IADD R0, R16, 0x1, R13 ;  /* 0x0000000110007824 */ /* 0x000fe200078e020d */
[----:B------:R-:W-:Y:S02]  /*8f70*/  LOP3.LUT R24, R4, R7, RZ, 0xfc, !PT ;  /* 0x0000000704187212 */ /* 0x000fe400078efcff */
[----:B------:R-:W-:Y:S02]  /*8f80*/  LOP3.LUT R22, R5, R22, RZ, 0xfc, !PT ;  /* 0x0000001605167212 */ /* 0x000fe400078efcff */
[----:B------:R-:W-:Y:S01]  /*8f90*/  LOP3.LUT R2, R2, 0x10, RZ, 0xc0, !PT ;  /* 0x0000001002027812 */ /* 0x000fe200078ec0ff */
[C---:B------:R-:W-:Y:S01]  /*8fa0*/  VIADD R27, R24.reuse, 0x40 ;  /* 0x00000040181b7836 */ /* 0x040fe20000000000 */
[----:B------:R0:W-:Y:S01]  /*8fb0*/  STL [R1+0x10], R0 ;  /* 0x0000100001007387 */ /* 0x0001e20000100800 */
[----:B------:R-:W-:Y:S01]  /*8fc0*/  @P0 VIADD R27, R24, 0xffffffc0 ;  /* 0xffffffc0181b0836 */ /* 0x000fe20000000000 */
[----:B------:R-:W-:-:S02]  /*8fd0*/  LOP3.LUT R3, R2, 0x20, RZ, 0xfc, !PT ;  /* 0x0000002002037812 */ /* 0x000fc400078efcff */
[C---:B------:R-:W-:Y:S02]  /*8fe0*/  LOP3.LUT R29, R22.reuse, 0x1800, RZ, 0xfc, !PT ;  /* 0x00001800161d7812 */ /* 0x040fe400078efcff */
[----:B------:R-:W-:Y:S02]  /*8ff0*/  LOP3.LUT R28, R22, 0x2800, RZ, 0xfc, !PT ;  /* 0x00002800161c7812 */ /* 0x000fe400078efcff */
[----:B0-----:R-:W-:-:S07]  /*9000*/  LOP3.LUT R0, R2, 0x40, RZ, 0xfc, !PT ;  /* 0x0000004002007812 */ /* 0x001fce00078efcff */
.L_x_8709:
        /* <DEDUP_REMOVED lines=42> */
[----:B------:R-:W-:-:S04]  /*92b0*/  IMAD.U32 R5, RZ, RZ, UR7 ;  /* 0x00000007ff057e24 */ /* 0x000fc8000f8e00ff */
[----:B------:R0:W5:Y:S04]  /*92c0*/  @P0 LDG.E R7, desc[UR52][R2.64] ;  /* 0x0000003402070981 */ /* 0x000168000c1e1900 */
[----:B--2---:R1:W-:Y:S04]  /*92d0*/  STL [R1+0x8], R0 ;  /* 0x0000080001007387 */ /* 0x0043e80000100800 */
[----:B-1----:R0:W5:Y:S01]  /*92e0*/  @P1 LDG.E R0, desc[UR52][R4.64] ;  /* 0x0000003404001981 */ /* 0x002162000c1e1900 */
[----:B------:R-:W-:Y:S01]  /*92f0*/  UMOV UR40, URZ ;  /* 0x0000003f00287c82 */ /* 0x000fe20008000000 */
[----:B---3--:R-:W-:Y:S01]  /*9300*/  @P2 R2UR UR40, R6 ;  /* 0x00000000062822ca */ /* 0x008fe200000e0000 */
[----:B------:R-:W-:-:S14]  /*9310*/  @P3 BRA `(.L_x_8637) ;  /* 0x0000000000143947 */ /* 0x000fdc0003800000 */
[----:B------:R-:W-:Y:S05]  /*9320*/  @!P0 BRA `(.L_x_8637) ;  /* 0x0000000000108947 */ /* 0x000fea0003800000 */
[----:B------:R-:W0:Y:S04]  /*9330*/  LDG.E R9, desc[UR52][R2.64] ;  /* 0x0000003402097981 */ /* 0x000e28000c1e1900 */
[----:B------:R-:W0:Y:S02]  /*9340*/  LDG.E R6, desc[UR52][R2.64+0x4] ;  /* 0x0000043402067981 */ /* 0x000e24000c1e1900 */
[----:B0-----:R-:W-:-:S05]  /*9350*/  IMAD.IADD R2, R6, 0x1, -R9 ;  /* 0x0000000106027824 */ /* 0x001fca00078e0a09 */
[----:B------:R1:W-:Y:S02]  /*9360*/  STL [R1+0x8], R2 ;  /* 0x0000080201007387 */ /* 0x0003e40000100800 */
.L_x_8637:
[----:B------:R-:W-:Y:S01]  /*9370*/  UMOV UR54, URZ ;  /* 0x0000003f00367c82 */ /* 0x000fe20008000000 */
[----:B------:R-:W-:Y:S01]  /*9380*/  ULDC.64 UR6, c[0x0][0xa20] ;  /* 0x0002880000067ab9 */ /* 0x000fe20000000a00 */
[----:B-----5:R-:W-:Y:S01]  /*9390*/  @P0 R2UR UR54, R7 ;  /* 0x00000000073602ca */ /* 0x020fe200000e0000 */
[----:B------:R-:W-:Y:S01]  /*93a0*/  UMOV UR41, URZ ;  /* 0x0000003f00297c82 */ /* 0x000fe20008000000 */
[----:B------:R-:W-:Y:S01]  /*93b0*/  ISETP.NE.U32.AND P0, PT, RZ, UR6, PT ;  /* 0x00000006ff007c0c */ /* 0x000fe2000bf05070 */
[----:B------:R-:W-:Y:S01]  /*93c0*/  ULDC.64 UR4, c[0x0][0x418] ;  /* 0x0001060000047ab9 */ /* 0x000fe20000000a00 */
[----:B------:R-:W-:Y:S01]  /*93d0*/  @P1 R2UR UR41, R0 ;  /* 0x00000000002912ca */ /* 0x000fe200000e0000 */
[----:B------:R-:W-:Y:S01]  /*93e0*/  UISETP.NE.U32.AND UP0, UPT, UR4, URZ, UPT ;  /* 0x0000003f0400728c */ /* 0x000fe2000bf05070 */
[----:B------:R-:W-:Y:S01]  /*93f0*/  ISETP.NE.AND.EX P0, PT, RZ, UR7, PT, P0 ;  /* 0x00000007ff007c0c */ /* 0x000fe2000bf05300 */
[----:B------:R-:W-:Y:S01]  /*9400*/  IMAD.U32 R25, RZ, RZ, UR46 ;  /* 0x0000002eff197e24 */ /* 0x000fe2000f8e00ff */
[----:B------:R-:W-:Y:S01]  /*9410*/  ULDC UR4, c[0x0][0x424] ;  /* 0x0001090000047ab9 */ /* 0x000fe20000000800 */
[----:B------:R-:W-:-:S03]  /*9420*/  UISETP.NE.AND.EX UP0, UPT, UR5, URZ, UPT, UP0 ;  /* 0x0000003f0500728c */ /* 0x000fc6000bf05300 */
[----:B------:R-:W-:Y:S01]  /*9430*/  ULDC UR5, c[0x0][0x2f0] ;  /* 0x0000bc0000057ab9 */ /* 0x000fe20000000800 */
[----:B------:R-:W-:-:S04]  /*9440*/  USEL UR4, UR4, 0x1, UP0 ;  /* 0x0000000104047887 */ /* 0x000fc80008000000 */
[----:B------:R-:W-:Y:S02]  /*9450*/  UIMAD UR4, UR4, UR5, URZ ;  /* 0x00000005040472a4 */ /* 0x000fe4000f8e023f */
[----:B------:R-:W-:Y:S01]  /*9460*/  UIADD3 UR41, UR41, UR40, URZ ;  /* 0x0000002829297290 */ /* 0x000fe2000fffe03f */
[----:B------:R-:W-:Y:S11]  /*9470*/  @!P0 BRA `(.L_x_8638) ;  /* 0x00000000001c8947 */ /* 0x000ff60003800000 */
[----:B------:R-:W-:-:S04]  /*9480*/  UIADD3 UR4, UP0, UR47, UR6, URZ ;  /* 0x000000062f047290 */ /* 0x000fc8000ff1e03f */
[----:B------:R-:W-:Y:S02]  /*9490*/  UIADD3.X UR5, UR49, UR7, URZ, UP0, !UPT ;  /* 0x0000000731057290 */ /* 0x000fe400087fe43f */
[----:B01----:R-:W-:-:S04]  /*94a0*/  IMAD.U32 R2, RZ, RZ, UR4 ;  /* 0x00000004ff027e24 */ /* 0x003fc8000f8e00ff */
[----:B------:R-:W-:-:S05]  /*94b0*/  IMAD.U32 R3, RZ, RZ, UR5 ;  /* 0x00000005ff037e24 */ /* 0x000fca000f8e00ff */
[----:B------:R-:W2:Y:S02]  /*94c0*/  LDG.E R2, desc[UR52][R2.64] ;  /* 0x0000003402027981 */ /* 0x000ea4000c1e1900 */
[----:B--2---:R-:W-:Y:S01]  /*94d0*/  R2UR UR4, R2 ;  /* 0x00000000020472ca */ /* 0x004fe200000e0000 */
[----:B------:R-:W-:-:S14]  /*94e0*/  BRA `(.L_x_8639) ;  /* 0x0000000000187947 */ /* 0x000fdc0003800000 */
.L_x_8638:
[----:B------:R-:W-:Y:S05]  /*94f0*/  @!P1 BRA `(.L_x_8639) ;  /* 0x0000000000149947 */ /* 0x000fea0003800000 */
[----:B01----:R-:W2:Y:S04]  /*9500*/  LDG.E R2, desc[UR52][R4.64] ;  /* 0x0000003404027981 */ /* 0x003ea8000c1e1900 */
[----:B------:R-:W3:Y:S01]  /*9510*/  LDG.E R0, desc[UR52][R4.64+0x4] ;  /* 0x0000043404007981 */ /* 0x000ee2000c1e1900 */
[----:B--2---:R-:W-:Y:S02]  /*9520*/  R2UR UR5, R2 ;  /* 0x00000000020572ca */ /* 0x004fe400000e0000 */
[----:B---3--:R-:W-:-:S13]  /*9530*/  R2UR UR4, R0 ;  /* 0x00000000000472ca */ /* 0x008fda00000e0000 */
[----:B------:R-:W-:-:S12]  /*9540*/  UIADD3 UR4, -UR5, UR4, URZ ;  /* 0x0000000405047290 */ /* 0x000fd8000fffe13f */
.L_x_8639:
[----:B------:R-:W-:Y:S01]  /*9550*/  UIADD3 UR40, -UR40, UR4, URZ ;  /* 0x0000000428287290 */ /* 0x000fe2000fffe13f */
[----:B------:R-:W-:Y:S03]  /*9560*/  BSSY B7, `(.L_x_8640) ;  /* 0x0000329000077945 */ /* 0x000fe60003800000 */
[----:B------:R-:W-:Y:S02]  /*9570*/  UIADD3 UR39, UR40, 0x7f, URZ ;  /* 0x0000007f28277890 */ /* 0x000fe4000fffe03f */
[----:B------:R-:W-:Y:S02]  /*9580*/  ISETP.LT.AND P0, PT, RZ, UR40, PT ;  /* 0x00000028ff007c0c */ /* 0x000fe4000bf01270 */
[----:B------:R-:W-:-:S04]  /*9590*/  USHF.R.S32.HI UR4, URZ, 0x1f, UR39 ;  /* 0x0000001f3f047899 */ /* 0x000fc80008011427 */
[----:B------:R-:W-:-:S07]  /*95a0*/  ULEA.HI UR39, UR4, UR39, URZ, 0x7 ;  /* 0x0000002704277291 */ /* 0x000fce000f8f383f */
[----:B------:R-:W-:Y:S05]  /*95b0*/  @P0 BRA `(.L_x_8641) ;  /* 0x0000000000480947 */ /* 0x000fea0003800000 */
[----:B------:R-:W2:Y:S02]  /*95c0*/  S2R R0, SR_TID.X ;  /* 0x0000000000007919 */ /* 0x000ea40000002100 */
[----:B--2---:R-:W-:-:S04]  /*95d0*/  LOP3.LUT R0, R0, 0x7f, RZ, 0xc0, !PT ;  /* 0x0000007f00007812 */ /* 0x004fc800078ec0ff */
[----:B------:R-:W-:-:S13]  /*95e0*/  ISETP.NE.AND P0, PT, R0, RZ, PT ;  /* 0x000000ff0000720c */ /* 0x000fda0003f05270 */
[----:B------:R-:W-:Y:S05]  /*95f0*/  @P0 BRA `(.L_x_8642) ;  /* 0x00000030007c0947 */ /* 0x000fea0003800000 */
[----:B0-----:R-:W0:Y:S01]  /*9600*/  S2R R5, SR_LANEID ;  /* 0x0000000000057919 */ /* 0x001e220000000000 */
[----:B------:R-:W-:Y:S01]  /*9610*/  VOTEU.ANY UR4, UPT, PT ;  /* 0x0000000000047886 */ /* 0x000fe200038e0100 */
[----:B-1----:R-:W1:Y:S01]  /*9620*/  LDC.64 R2, c[0x0][0xc60] ;  /* 0x00031800ff027b82 */ /* 0x002e620000000a00 */
[----:B------:R-:W0:Y:S02]  /*9630*/  FLO.U32 R0, UR4 ;  /* 0x0000000400007d00 */ /* 0x000e2400080e0000 */
[----:B0-----:R-:W-:-:S06]  /*9640*/  ISETP.EQ.U32.AND P0, PT, R0, R5, PT ;  /* 0x000000050000720c */ /* 0x001fcc0003f02070 */
[----:B------:R-:W1:Y:S07]  /*9650*/  POPC R5, UR4 ;  /* 0x0000000400057d09 */ /* 0x000e6e0008000000 */
[----:B-1----:R-:W2:Y:S01]  /*9660*/  @P0 ATOMG.E.ADD.STRONG.GPU PT, R3, desc[UR52][R2.64], R5 ;  /* 0x00000005020309a8 */ /* 0x002ea200081ee1f4 */
[----:B------:R-:W0:Y:S02]  /*9670*/  S2R R4, SR_LTMASK ;  /* 0x0000000000047919 */ /* 0x000e240000003900 */
[----:B0-----:R-:W-:-:S04]  /*9680*/  LOP3.LUT R4, R4, UR4, RZ, 0xc0, !PT ;  /* 0x0000000404047c12 */ /* 0x001fc8000f8ec0ff */
[----:B------:R-:W0:Y:S01]  /*9690*/  POPC R7, R4 ;  /* 0x0000000400077309 */ /* 0x000e220000000000 */
[----:B--2---:R-:W0:Y:S02]  /*96a0*/  SHFL.IDX PT, R0, R3, R0, 0x1f ;  /* 0x00001f0003007589 */ /* 0x004e2400000e0000 */
[----:B0-----:R-:W-:-:S05]  /*96b0*/  IADD3 R0, R0, UR43, R7 ;  /* 0x0000002b00007c10 */ /* 0x001fca000fffe007 */
[----:B------:R2:W-:Y:S01]  /*96c0*/  STL [R1], R0 ;  /* 0x0000000001007387 */ /* 0x0005e20000100800 */
[----:B------:R-:W-:Y:S05]  /*96d0*/  BRA `(.L_x_8642) ;  /* 0x0000003000447947 */ /* 0x000fea0003800000 */
.L_x_8641:
        /* <DEDUP_REMOVED lines=20> */
.L_x_8644:
[----:B------:R-:W-:Y:S05]  /*9820*/  BSYNC B6 ;  /* 0x0000000000067941 */ /* 0x000fea0003800000 */
.L_x_8643:
        /* <DEDUP_REMOVED lines=24> */
.L_x_8646:
[----:B------:R-:W-:Y:S05]  /*99b0*/  BSYNC B6 ;  /* 0x0000000000067941 */ /* 0x000fea0003800000 */
.L_x_8645:
        /* <DEDUP_REMOVED lines=20> */
.L_x_8648:
[----:B------:R-:W-:Y:S05]  /*9b00*/  BSYNC B6 ;  /* 0x0000000000067941 */ /* 0x000fea0003800000 */
.L_x_8647:
        /* <DEDUP_REMOVED lines=19> */
.L_x_8650:
[----:B------:R-:W-:Y:S05]  /*9c40*/  BSYNC B6 ;  /* 0x0000000000067941 */ /* 0x000fea0003800000 */
.L_x_8649:
        /* <DEDUP_REMOVED lines=8> */
[----:B--2---:R-:W0:Y:S01]  /*9cd0*/  S2R R17, SR_TID.X ;  /* 0x0000000000117919 */ /* 0x004e220000002100 */
        /* <DEDUP_REMOVED lines=8> */
[----:B--2---:R-:W-:Y:S02]  /*9d60*/  SHF.R.S32.HI R26, RZ, 0x1f, R25 ;  /* 0x0000001fff1a7819 */ /* 0x004fe40000011419 */
[----:B------:R-:W-:Y:S01]  /*9d70*/  SEL R17, R25, RZ, !P0 ;  /* 0x000000ff19117207 */ /* 0x000fe20004000000 */
[----:B------:R-:W-:Y:S08]  /*9d80*/  BRA.DIV UR4, `(.L_x_8651) ;  /* 0x0000003a049c7947 */ /* 0x000ff0000b800000 */
[----:B------:R0:W1:Y:S02]  /*9d90*/  SHFL.IDX PT, R14, R20, RZ, 0x1f ;  /* 0x00001fff140e7589 */ /* 0x00006400000e0000 */
.L_x_8728:
[----:B------:R-:W2:Y:S01]  /*9da0*/  LDL.LU R0, [R1+0xc] ;  /* 0x00000c0001007983 */ /* 0x000ea20000300800 */
[----:B------:R-:W-:Y:S02]  /*9db0*/  PLOP3.LUT P1, PT, PT, PT, PT, 0x8, 0x0 ;  /* 0x000000000000781c */ /* 0x000fe40003f2e170 */
[----:B-1----:R-:W-:Y:S02]  /*9dc0*/  ISETP.NE.AND P0, PT, R14, RZ, PT ;  /* 0x000000ff0e00720c */ /* 0x002fe40003f05270 */
[----:B--2---:R-:W-:-:S09]  /*9dd0*/  LOP3.LUT R0, R0, 0xfffffffe, RZ, 0xc0, !PT ;  /* 0xfffffffe00007812 */ /* 0x004fd200078ec0ff */
        /* <DEDUP_REMOVED lines=8> */
.L_x_8731:
        /* <DEDUP_REMOVED lines=21> */
.L_x_8654:
[----:B------:R-:W-:Y:S01]  /*9fb0*/  IMAD R4, R18, 0x8, R16 ;  /* 0x0000000812047824 */ /* 0x000fe200078e0210 */
[----:B-1----:R-:W-:Y:S01]  /*9fc0*/  SHF.L.U32 R3, R23, 0x1f, RZ ;  /* 0x0000001f17037819 */ /* 0x002fe200000006ff */
[----:B------:R-:W1:Y:S03]  /*9fd0*/  S2R R2, SR_TID.X ;  /* 0x0000000000027919 */ /* 0x000e660000002100 */
[----:B------:R-:W2:Y:S01]  /*9fe0*/  SYNCS.PHASECHK.TRANS64.TRYWAIT P0, [R4+URZ+0x19c80], R3 ;  /* 0x019c8003040075a7 */ /* 0x000ea2000800017f */
[----:B-1----:R-:W-:-:S04]  /*9ff0*/  LOP3.LUT R2, R2, 0x7f, RZ, 0xc0, !PT ;  /* 0x0000007f02027812 */ /* 0x002fc800078ec0ff */
[----:B------:R-:W-:Y:S01]  /*a000*/  ISETP.NE.AND P1, PT, R2, RZ, PT ;  /* 0x000000ff0200720c */ /* 0x000fe20003f25270 */
[----:B--2---:R-:W-:-:S12]  /*a010*/  @!P0 BRA `(.L_x_8655) ;  /* 0x0000003800388947 */ /* 0x004fd80003800000 */
.L_x_8732:
        /* <DEDUP_REMOVED lines=8> */
.L_x_8656:
[----:B------:R-:W-:Y:S01]  /*a0a0*/  IMAD R2, R18, 0x3000, R16 ;  /* 0x0000300012027824 */ /* 0x000fe200078e0210 */
[----:B------:R-:W-:Y:S01]  /*a0b0*/  R2UR UR33, R4 ;  /* 0x00000000042172ca */ /* 0x000fe200000e0000 */
[----:B------:R-:W-:Y:S01]  /*a0c0*/  UIADD3 UR4, UP0, UR50, 0x470, URZ ;  /* 0x0000047032047890 */ /* 0x000fe2000ff1e03f */
[----:B------:R-:W-:Y:S01]  /*a0d0*/  LEA R0, R0, UR41, 0x7 ;  /* 0x0000002900007c11 */ /* 0x000fe2000f8e38ff */
[----:B------:R-:W-:Y:S01]  /*a0e0*/  UMOV UR6, 0x0 ;  /* 0x0000000000067882 */ /* 0x000fe20000000000 */
[----:B------:R-:W-:Y:S01]  /*a0f0*/  R2UR UR8, R2 ;  /* 0x00000000020872ca */ /* 0x000fe200000e0000 */
[----:B------:R-:W-:Y:S01]  /*a100*/  UIADD3.X UR5, URZ, UR51, URZ, UP0, !UPT ;  /* 0x000000333f057290 */ /* 0x000fe200087fe43f */
[----:B-----5:R-:W-:Y:S01]  /*a110*/  R2UR UR37, R17 ;  /* 0x00000000112572ca */ /* 0x020fe200000e0000 */
[----:B------:R-:W-:Y:S01]  /*a120*/  UMOV UR7, 0x14f00000 ;  /* 0x14f0000000077882 */ /* 0x000fe20000000000 */
[----:B------:R-:W-:Y:S01]  /*a130*/  R2UR UR35, R0 ;  /* 0x00000000002372ca */ /* 0x000fe200000e0000 */
[----:B------:R-:W-:Y:S01]  /*a140*/  UMOV UR34, URZ ;  /* 0x0000003f00227c82 */ /* 0x000fe20008000000 */
[----:B------:R-:W-:Y:S01]  /*a150*/  UMOV UR18, 0x20 ;  /* 0x0000002000127882 */ /* 0x000fe20000000000 */
[----:B------:R-:W-:Y:S01]  /*a160*/  UMOV UR20, UR36 ;  /* 0x0000002400147c82 */ /* 0x000fe20008000000 */
[----:B------:R-:W-:Y:S01]  /*a170*/  UMOV UR10, 0x40 ;  /* 0x00000040000a7882 */ /* 0x000fe20000000000 */
[----:B------:R-:W-:Y:S01]  /*a180*/  UIADD3 UR33, UR33, 0x19c70, URZ ;  /* 0x00019c7021217890 */ /* 0x000fe2000fffe03f */
[----:B------:R-:W-:-:S03]  /*a190*/  UMOV UR12, UR36 ;  /* 0x00000024000c7c82 */ /* 0x000fc60008000000 */
        /* <DEDUP_REMOVED lines=14> */
.L_x_8733:
        /* <DEDUP_REMOVED lines=8> */
.L_x_8658:
        /* <DEDUP_REMOVED lines=33> */
.L_x_8652:
[----:B------:R-:W-:Y:S05]  /*a510*/  WARPSYNC.ALL ;  /* 0x0000000000007948 */ /* 0x000fea0003800000 */
[----:B-1----:R-:W-:Y:S01]  /*a520*/  VIADD R0, R16, 0xf000 ;  /* 0x0000f00010007836 */ /* 0x002fe20000000000 */
        /* <DEDUP_REMOVED lines=31> */
[----:B-1----:R-:W-:Y:S05]  /*a720*/  CALL.ABS.NOINC R2 ;  /* 0x0000000002007343 */ /* 0x002fea0003c00000 */
.L_x_8660:
[----:B------:R-:W-:Y:S05]  /*a730*/  BSYNC B6 ;  /* 0x0000000000067941 */ /* 0x000fea0003800000 */
.L_x_8659:
[----:B------:R-:W2:Y:S01]  /*a740*/  LDL R21, [R1+0x4] ;  /* 0x0000040001157983 */ /* 0x000ea20000100800 */
[----:B------:R-:W1:Y:S01]  /*a750*/  LDC R9, c[0x0][0x448] ;  /* 0x00011200ff097b82 */ /* 0x000e620000000800 */
[----:B------:R-:W-:Y:S01]  /*a760*/  ULDC.64 UR8, c[0x0][0x2d8] ;  /* 0x0000b60000087ab9 */ /* 0x000fe20000000a00 */
[----:B------:R-:W0:Y:S01]  /*a770*/  S2R R2, SR_TID.X ;  /* 0x0000000000027919 */ /* 0x000e220000002100 */
[----:B------:R-:W-:Y:S01]  /*a780*/  UMOV UR48, UR56 ;  /* 0x0000003800307c82 */ /* 0x000fe20008000000 */
[----:B------:R-:W-:Y:S01]  /*a790*/  ULDC.64 UR10, c[0x0][0x280] ;  /* 0x0000a000000a7ab9 */ /* 0x000fe20000000a00 */
[----:B-1----:R-:W-:Y:S01]  /*a7a0*/  ISETP.NE.AND P0, PT, R9, 0x1, PT ;  /* 0x000000010900780c */ /* 0x002fe20003f05270 */
[----:B------:R-:W-:Y:S01]  /*a7b0*/  UIMAD UR6, UR47, UR8, URZ ;  /* 0x000000082f0672a4 */ /* 0x000fe2000f8e023f */
[----:B0-----:R-:W-:-:S11]  /*a7c0*/  LOP3.LUT R20, R2, 0x7f, RZ, 0xc0, !PT ;  /* 0x0000007f02147812 */ /* 0x001fd600078ec0ff */
[----:B------:R-:W0:Y:S01]  /*a7d0*/  @P0 LDC R3, c[0x0][0x44c] ;  /* 0x00011300ff030b82 */ /* 0x000e220000000800 */
[----:B------:R-:W-:Y:S01]  /*a7e0*/  IMAD.SHL.U32 R2, R2, 0x40, RZ ;  /* 0x0000004002027824 */ /* 0x000fe200078e00ff */
[----:B------:R-:W-:-:S06]  /*a7f0*/  SHF.R.U32.HI R20, RZ, 0x1, R20 ;  /* 0x00000001ff147819 */ /* 0x000fcc0000011614 */
[----:B------:R-:W1:Y:S01]  /*a800*/  @P0 LDC R0, c[0x0][0x450] ;  /* 0x00011400ff000b82 */ /* 0x000e620000000800 */
[----:B------:R-:W-:Y:S01]  /*a810*/  LOP3.LUT R2, R20, 0x40, R2, 0xf8, !PT ;  /* 0x0000004014027812 */ /* 0x000fe200078ef802 */
        /* <DEDUP_REMOVED lines=8> */
[----:B------:R-:W-:-:S03]  /*a8a0*/  UIADD3 UR5, UR5, UR6, URZ ;  /* 0x0000000605057290 */ /* 0x000fc6000fffe03f */
[----:B------:R-:W-:Y:S02]  /*a8b0*/  ULDC.64 UR6, c[0x0][0x2d0] ;  /* 0x0000b40000067ab9 */ /* 0x000fe40000000a00 */
[----:B------:R-:W-:Y:S01]  /*a8c0*/  IMAD.U32 R5, RZ, RZ, UR6 ;  /* 0x00000006ff057e24 */ /* 0x000fe2000f8e00ff */
[----:B------:R-:W3:Y:S02]  /*a8d0*/  S2R R8, SR_TID.X ;  /* 0x0000000000087919 */ /* 0x000ee40000002100 */
[----:B---3--:R-:W-:-:S05]  /*a8e0*/  IMAD.SHL.U32 R10, R8, 0x10, RZ ;  /* 0x00000010080a7824 */ /* 0x008fca00078e00ff */
[----:B------:R-:W-:-:S04]  /*a8f0*/  LOP3.LUT R10, R10, 0x10, RZ, 0xc0, !PT ;  /* 0x000000100a0a7812 */ /* 0x000fc800078ec0ff */
[C---:B------:R-:W-:Y:S02]  /*a900*/  LOP3.LUT R11, R10.reuse, 0x20, RZ, 0xfc, !PT ;  /* 0x000000200a0b7812 */ /* 0x040fe400078efcff */
[----:B------:R-:W-:Y:S01]  /*a910*/  LOP3.LUT R10, R10, 0x40, RZ, 0xfc, !PT ;  /* 0x000000400a0a7812 */ /* 0x000fe200078efcff */
[----:B--2---:R-:W-:-:S04]  /*a920*/  IMAD R6, R21, 0xc0, R2 ;  /* 0x000000c015067824 */ /* 0x004fc800078e0202 */
[----:B0-----:R-:W-:-:S04]  /*a930*/  @P0 IMAD.HI.U32 R3, R6, R3, RZ ;  /* 0x0000000306030227 */ /* 0x001fc800078e00ff */
[----:B------:R-:W-:Y:S01]  /*a940*/  IMAD.MOV.U32 R2, RZ, RZ, R6 ;  /* 0x000000ffff027224 */ /* 0x000fe200078e0006 */
[----:B-1----:R-:W-:-:S04]  /*a950*/  @P0 SHF.R.U32.HI R2, RZ, R0, R3 ;  /* 0x00000000ff020219 */ /* 0x002fc80000011603 */
[--C-:B------:R-:W-:Y:S01]  /*a960*/  SHF.R.S32.HI R4, RZ, 0x1f, R2.reuse ;  /* 0x0000001fff047819 */ /* 0x100fe20000011402 */
[----:B------:R-:W-:-:S04]  /*a970*/  IMAD.MOV R0, RZ, RZ, -R2 ;  /* 0x000000ffff007224 */ /* 0x000fc800078e0a02 */
[----:B------:R-:W-:Y:S02]  /*a980*/  IMAD R4, R4, UR6, RZ ;  /* 0x0000000604047c24 */ /* 0x000fe4000f8e02ff */
[----:B------:R-:W-:Y:S02]  /*a990*/  IMAD R0, R9, R0, R6 ;  /* 0x0000000009007224 */ /* 0x000fe400078e0206 */
[C---:B------:R-:W-:Y:S02]  /*a9a0*/  IMAD R4, R2.reuse, UR7, R4 ;  /* 0x0000000702047c24 */ /* 0x040fe4000f8e0204 */
[----:B------:R-:W-:-:S04]  /*a9b0*/  IMAD.WIDE.U32 R2, R2, R5, UR4 ;  /* 0x0000000402027e25 */ /* 0x000fc8000f8e0005 */
[----:B------:R-:W-:Y:S01]  /*a9c0*/  IMAD.IADD R3, R3, 0x1, R4 ;  /* 0x0000000103037824 */ /* 0x000fe200078e0204 */
[----:B------:R-:W-:Y:S01]  /*a9d0*/  SHF.R.S32.HI R4, RZ, 0x1f, R0 ;  /* 0x0000001fff047819 */ /* 0x000fe20000011400 */
[----:B------:R-:W-:-:S04]  /*a9e0*/  IMAD.WIDE.U32 R2, R0, UR8, R2 ;  /* 0x0000000800027c25 */ /* 0x000fc8000f8e0002 */
[----:B------:R-:W-:-:S04]  /*a9f0*/  IMAD R4, R4, UR8, RZ ;  /* 0x0000000804047c24 */ /* 0x000fc8000f8e02ff */
[----:B------:R-:W-:Y:S01]  /*aa00*/  IMAD R0, R0, UR9, R4 ;  /* 0x0000000900007c24 */ /* 0x000fe2000f8e0204 */
[----:B------:R-:W-:Y:S02]  /*aa10*/  IADD3 R4, P1, R2, UR10, RZ ;  /* 0x0000000a02047c10 */ /* 0x000fe4000ff3e0ff */
[----:B------:R-:W0:Y:S02]  /*aa20*/  @P0 LDC R2, c[0x0][0x44c] ;  /* 0x00011300ff020b82 */ /* 0x000e240000000800 */
[----:B------:R-:W-:-:S06]  /*aa30*/  IADD3.X R0, R3, UR11, R0, P1, !PT ;  /* 0x0000000b03007c10 */ /* 0x000fcc0008ffe400 */
[----:B------:R-:W1:Y:S01]  /*aa40*/  @P0 LDC R3, c[0x0][0x450] ;  /* 0x00011400ff030b82 */ /* 0x000e620000000800 */
[----:B------:R-:W-:-:S04]  /*aa50*/  VIADD R6, R6, 0x80 ;  /* 0x0000008006067836 */ /* 0x000fc80000000000 */
[----:B0-----:R-:W-:-:S04]  /*aa60*/  @P0 IMAD.HI.U32 R7, R6, R2, RZ ;  /* 0x0000000206070227 */ /* 0x001fc800078e00ff */
[----:B------:R-:W-:Y:S01]  /*aa70*/  IMAD.MOV.U32 R2, RZ, RZ, R6 ;  /* 0x000000ffff027224 */ /* 0x000fe200078e0006 */
[----:B-1----:R-:W-:-:S05]  /*aa80*/  @P0 SHF.R.U32.HI R2, RZ, R3, R7 ;  /* 0x00000003ff020219 */ /* 0x002fca0000011607 */
[----:B------:R-:W-:-:S04]  /*aa90*/  IMAD.MOV R3, RZ, RZ, -R2 ;  /* 0x000000ffff037224 */ /* 0x000fc800078e0a02 */
[----:B------:R-:W-:Y:S01]  /*aaa0*/  IMAD R6, R9, R3, R6 ;  /* 0x0000000309067224 */ /* 0x000fe200078e0206 */
[----:B------:R-:W-:-:S05]  /*aab0*/  SHF.R.S32.HI R3, RZ, 0x1f, R2 ;  /* 0x0000001fff037819 */ /* 0x000fca0000011402 */
[----:B------:R-:W-:-:S04]  /*aac0*/  IMAD R3, R3, UR6, RZ ;  /* 0x0000000603037c24 */ /* 0x000fc8000f8e02ff */
[C---:B------:R-:W-:Y:S02]  /*aad0*/  IMAD R7, R2.reuse, UR7, R3 ;  /* 0x0000000702077c24 */ /* 0x040fe4000f8e0203 */
[----:B------:R-:W-:Y:S01]  /*aae0*/  IMAD.WIDE.U32 R2, R2, R5, UR4 ;  /* 0x0000000402027e25 */ /* 0x000fe2000f8e0005 */
[----:B------:R-:W-:Y:S01]  /*aaf0*/  SHF.R.S32.HI R5, RZ, 0x1f, R6 ;  /* 0x0000001fff057819 */ /* 0x000fe20000011406 */
[----:B------:R-:W-:Y:S02]  /*ab00*/  ULDC UR4, c[0x0][0x2b8] ;  /* 0x0000ae0000047ab9 */ /* 0x000fe40000000800 */
[----:B------:R-:W-:Y:S02]  /*ab10*/  IMAD.IADD R3, R3, 0x1, R7 ;  /* 0x0000000103037824 */ /* 0x000fe400078e0207 */
[----:B------:R-:W-:Y:S02]  /*ab20*/  IMAD R5, R5, UR8, RZ ;  /* 0x0000000805057c24 */ /* 0x000fe4000f8e02ff */
[----:B------:R-:W-:-:S04]  /*ab30*/  IMAD.WIDE.U32 R2, R6, UR8, R2 ;  /* 0x0000000806027c25 */ /* 0x000fc8000f8e0002 */
[----:B------:R-:W-:Y:S01]  /*ab40*/  IMAD R5, R6, UR9, R5 ;  /* 0x0000000906057c24 */ /* 0x000fe2000f8e0205 */
[----:B------:R-:W-:-:S04]  /*ab50*/  IADD3 R8, P0, R2, UR10, RZ ;  /* 0x0000000a02087c10 */ /* 0x000fc8000ff1e0ff */
[----:B------:R-:W-:Y:S02]  /*ab60*/  IADD3.X R7, R3, UR11, R5, P0, !PT ;  /* 0x0000000b03077c10 */ /* 0x000fe400087fe405 */
[----:B------:R-:W-:Y:S02]  /*ab70*/  ISETP.GE.AND P0, PT, R10, UR4, PT ;  /* 0x000000040a007c0c */ /* 0x000fe4000bf06270 */
[----:B------:R0:W5:Y:S01]  /*ab80*/  LDL R10, [R1+0x10] ;  /* 0x00001000010a7983 */ /* 0x0001620000100800 */
[----:B------:R-:W1:Y:S01]  /*ab90*/  S2R R6, SR_TID.X ;  /* 0x0000000000067919 */ /* 0x000e620000002100 */
        /* <DEDUP_REMOVED lines=10> */
[----:B------:R-:W0:Y:S03]  /*ac40*/  SHFL.IDX PT, R3, R4, RZ, 0x1e1f ;  /* 0x001e1fff04037589 */ /* 0x000e2600000e0000 */
[----:B------:R-:W-:Y:S01]  /*ac50*/  IMAD R6, R21, 0xc0, R11 ;  /* 0x000000c015067824 */ /* 0x000fe200078e020b */
[----:B------:R-:W-:Y:S04]  /*ac60*/  SHFL.IDX PT, R4, R4, 0x1, 0x1e1f ;  /* 0x003e1f0004047f89 */ /* 0x000fe800000e0000 */
[----:B------:R-:W-:Y:S04]  /*ac70*/  SHFL.IDX PT, R7, R7, RZ, 0x1e1f ;  /* 0x001e1fff07077589 */ /* 0x000fe800000e0000 */
[----:B------:R-:W-:Y:S01]  /*ac80*/  SHFL.IDX PT, R14, R8, RZ, 0x1e1f ;  /* 0x001e1fff080e7589 */ /* 0x000fe200000e0000 */
[----:B--2---:R-:W-:-:S03]  /*ac90*/  IMAD R5, R2, R9, RZ ;  /* 0x0000000902057224 */ /* 0x004fc600078e02ff */
[----:B------:R-:W1:Y:S02]  /*aca0*/  SHFL.IDX PT, R2, R0, RZ, 0x1e1f ;  /* 0x001e1fff00027589 */ /* 0x000e6400000e0000 */
[----:B------:R-:W-:Y:S02]  /*acb0*/  ISETP.GE.AND P4, PT, R6, R5, PT ;  /* 0x000000050600720c */ /* 0x000fe40003f86270 */
[----:B------:R-:W2:Y:S11]  /*acc0*/  SHFL.IDX PT, R0, R0, 0x1, 0x1e1f ;  /* 0x003e1f0000007f89 */ /* 0x000eb600000e0000 */
[----:B0-----:R-:W-:-:S05]  /*acd0*/  @!P4 IADD3 R3, P3, R20, R3, RZ ;  /* 0x000000031403c210 */ /* 0x001fca0007f7e0ff */
[----:B-1----:R-:W-:-:S05]  /*ace0*/  @!P4 IMAD.X R2, RZ, RZ, R2, P3 ;  /* 0x000000ffff02c224 */ /* 0x002fca00018e0602 */
[----:B------:R-:W-:-:S04]  /*acf0*/  @!P4 LOP3.LUT R3, R3, R2, RZ, 0x3c, !PT ;  /* 0x000000020303c212 */ /* 0x000fc800078e3cff */
[----:B------:R-:W-:-:S04]  /*ad00*/  @!P4 LOP3.LUT R2, R3, R2, RZ, 0x3c, !PT ;  /* 0x000000020302c212 */ /* 0x000fc800078e3cff */
[----:B------:R-:W-:-:S05]  /*ad10*/  @!P4 LOP3.LUT R3, R3, R2, RZ, 0x3c, !PT ;  /* 0x000000020303c212 */ /* 0x000fca00078e3cff */
[----:B-----5:R-:W-:Y:S04]  /*ad20*/  @!P4 LDGSTS.E.BYPASS.LTC128B.128 [R10+0xf000], desc[UR52][R2.64], !P2 ;  /* 0x0f000000020acfae */ /* 0x020fe8000d101d74 */
[----:B------:R-:W-:Y:S04]  /*ad30*/  @!P4 LDGSTS.E.BYPASS.LTC128B.128 [R10+0x10800], desc[UR52][R2.64+0x20], !P1 ;  /* 0x10800020020acfae */ /* 0x000fe8000c901d74 */
[----:B------:R0:W-:Y:S02]  /*ad40*/  @!P4 LDGSTS.E.BYPASS.LTC128B.128 [R10+0x12000], desc[UR52][R2.64+0x40], !P0 ;  /* 0x12000040020acfae */ /* 0x0001e4000c101d74 */
[----:B0-----:R-:W-:-:S05]  /*ad50*/  VIADD R2, R6, 0x40 ;  /* 0x0000004006027836 */ /* 0x001fca0000000000 */
[----:B------:R-:W-:-:S13]  /*ad60*/  ISETP.GE.AND P4, PT, R2, R5, PT ;  /* 0x000000050200720c */ /* 0x000fda0003f86270 */
[----:B------:R-:W-:-:S05]  /*ad70*/  @!P4 IADD3 R2, P3, R20, R4, RZ ;  /* 0x000000041402c210 */ /* 0x000fca0007f7e0ff */
[----:B--2---:R-:W-:-:S04]  /*ad80*/  @!P4 IMAD.X R0, RZ, RZ, R0, P3 ;  /* 0x000000ffff00c224 */ /* 0x004fc800018e0600 */
[----:B------:R-:W-:-:S05]  /*ad90*/  @!P4 IMAD.MOV.U32 R3, RZ, RZ, R0 ;  /* 0x000000ffff03c224 */ /* 0x000fca00078e0000 */
[----:B------:R0:W-:Y:S04]  /*ada0*/  @!P4 LDGSTS.E.BYPASS.LTC128B.128 [R10+0xf800], desc[UR52][R2.64], !P2 ;  /* 0x0f800000020acfae */ /* 0x0001e8000d101d74 */
[----:B------:R0:W-:Y:S04]  /*adb0*/  @!P4 LDGSTS.E.BYPASS.LTC128B.128 [R10+0x11000], desc[UR52][R2.64+0x20], !P1 ;  /* 0x11000020020acfae */ /* 0x0001e8000c901d74 */
[----:B------:R0:W-:Y:S02]  /*adc0*/  @!P4 LDGSTS.E.BYPASS.LTC128B.128 [R10+0x12800], desc[UR52][R2.64+0x40], !P0 ;  /* 0x12800040020acfae */ /* 0x0001e4000c101d74 */
.L_x_8740:
[----:B------:R-:W-:Y:S01]  /*add0*/  VIADD R6, R6, 0x80 ;  /* 0x0000008006067836 */ /* 0x000fe20000000000 */
[----:B------:R-:W-:Y:S04]  /*ade0*/  BSSY B0, `(.L_x_8662) ;  /* 0x000000b000007945 */ /* 0x000fe80003800000 */
[----:B------:R-:W-:-:S13]  /*adf0*/  ISETP.GE.AND P3, PT, R6, R5, PT ;  /* 0x000000050600720c */ /* 0x000fda0003f66270 */
[----:B------:R-:W-:Y:S05]  /*ae00*/  @P3 BRA `(.L_x_8663) ;  /* 0x0000000000203947 */ /* 0x000fea0003800000 */
[----:B01----:R-:W-:-:S05]  /*ae10*/  IADD3 R2, P3, R20, R14, RZ ;  /* 0x0000000e14027210 */ /* 0x003fca0007f7e0ff */
[----:B------:R-:W-:-:S05]  /*ae20*/  IMAD.X R3, RZ, RZ, R7, P3 ;  /* 0x000000ffff037224 */ /* 0x000fca00018e0607 */
[----:B------:R-:W-:Y:S01]  /*ae30*/  @!PT LDS RZ, [RZ] ;  /* 0x00000000fffff984 */ /* 0x000fe20000000800 */
[----:B------:R-:W-:Y:S01]  /*ae40*/  @!PT LDS RZ, [RZ] ;  /* 0x00000000fffff984 */ /* 0x000fe20000000800 */
[----:B------:R-:W-:Y:S01]  /*ae50*/  @!PT LDS RZ, [RZ] ;  /* 0x00000000fffff984 */ /* 0x000fe20000000800 */
[----:B------:R2:W-:Y:S04]  /*ae60*/  LDGSTS.E.BYPASS.LTC128B.128 [R10+0x10000], desc[UR52][R2.64], !P2 ;  /* 0x10000000020a7fae */ /* 0x0005e8000d101d74 */
[----:B------:R2:W-:Y:S04]  /*ae70*/  LDGSTS.E.BYPASS.LTC128B.128 [R10+0x11800], desc[UR52][R2.64+0x20], !P1 ;  /* 0x11800020020a7fae */ /* 0x0005e8000c901d74 */
[----:B------:R2:W-:Y:S02]  /*ae80*/  LDGSTS.E.BYPASS.LTC128B.128 [R10+0x13000], desc[UR52][R2.64+0x40], !P0 ;  /* 0x13000040020a7fae */ /* 0x0005e4000c101d74 */
.L_x_8663:
[----:B------:R-:W-:Y:S05]  /*ae90*/  BSYNC B0 ;  /* 0x0000000000007941 */ /* 0x000fea0003800000 */
.L_x_8662:
[----:B------:R-:W-:Y:S01]  /*aea0*/  NOP ;  /* 0x0000000000007918 */ /* 0x000fe20000000000 */
[----:B------:R-:W-:-:S13]  /*aeb0*/  PLOP3.LUT P0, PT, PT, PT, PT, 0x80, 0x0 ;  /* 0x000000000000781c */ /* 0x000fda0003f0f070 */
.L_x_8664:
[----:B------:R-:W-:Y:S02]  /*aec0*/  PLOP3.LUT P1, PT, P1, P0, PT, 0xa2, 0x0 ;  /* 0x000000000000781c */ /* 0x000fe40000f21472 */
[----:B------:R-:W-:-:S08]  /*aed0*/  @P0 R2UR P1, UR4, R16 ;  /* 0x00000000100402ca */ /* 0x000fd00000020000 */
[----:B------:R-:W-:-:S05]  /*aee0*/  @P0 PLOP3.LUT P0, PT, P1, PT, PT, 0x80, 0x0 ;  /* 0x000000000000081c */ /* 0x000fca0000f0f070 */
[----:B------:R-:W-:Y:S01]  /*aef0*/  @!P1 SYNCS.ARRIVE.TRANS64.RED.A0T1 RZ, [UR4+0x19c00], RZ ;  /* 0x019c00ffffff99a7 */ /* 0x000fe20008200404 */
[----:B------:R-:W-:Y:S07]  /*af00*/  @!P1 ARRIVES.LDGSTSBAR.64.TRANSCNT [UR4+0x19c00] ;  /* 0x019c0000ff0099b0 */ /* 0x000fee0008000a84 */
[----:B------:R-:W-:Y:S05]  /*af10*/  @P0 BRA.U.ANY `(.L_x_8664) ;  /* 0xfffffffd00e80947 */ /* 0x000fea000393ffff */
[----:B012---:R-:W2:Y:S02]  /*af20*/  LDL.LU R2, [R1+0x14] ;  /* 0x0000140001027983 */ /* 0x007ea40000300800 */
        /* <DEDUP_REMOVED lines=11> */
.L_x_8741:
[----:B------:R-:W-:Y:S05]  /*afe0*/  BSYNC B0 ;  /* 0x0000000000007941 */ /* 0x000fea0003800000 */
.L_x_8665:
[----:B------:R-:W-:-:S06]  /*aff0*/  UISETP.GE.AND UP0, UPT, UR40, 0x81, UPT ;  /* 0x000000812800788c */ /* 0x000fcc000bf06270 */
[----:B------:R-:W-:-:S13]  /*b000*/  PLOP3.LUT P0, PT, PT, PT, UP0, 0x80, 0x0 ;  /* 0x000000000000781c */ /* 0x000fda0003f0f008 */
[----:B------:R-:W-:Y:S05]  /*b010*/  @!P0 BRA `(.L_x_8667) ;  /* 0x0000001000348947 */ /* 0x000fea0003800000 */
[----:B------:R-:W-:Y:S01]  /*b020*/  ULEA.HI.SX32 UR4, UR39, 0xfffffffe, 0x19 ;  /* 0xfffffffe27047891 */ /* 0x000fe2000f8fca3f */
[----:B------:R-:W-:Y:S02]  /*b030*/  IMAD.MOV.U32 R8, RZ, RZ, R23 ;  /* 0x000000ffff087224 */ /* 0x000fe400078e0017 */
[----:B------:R-:W-:-:S03]  /*b040*/  IMAD.MOV.U32 R0, RZ, RZ, R18 ;  /* 0x000000ffff007224 */ /* 0x000fc600078e0012 */
[----:B------:R-:W-:-:S07]  /*b050*/  IMAD.U32 R2, RZ, RZ, UR4 ;  /* 0x00000004ff027e24 */ /* 0x000fce000f8e00ff */
.L_x_8691:
[----:B0-----:R-:W2:Y:S01]  /*b060*/  LDL R3, [R1+0xc] ;  /* 0x00000c0001037983 */ /* 0x001ea20000100800 */
[----:B------:R-:W-:Y:S01]  /*b070*/  VIADD R18, R0, 0x1 ;  /* 0x0000000100127836 */ /* 0x000fe20000000000 */
[----:B------:R-:W-:Y:S05]  /*b080*/  YIELD ;  /* 0x0000000000007946 */ /* 0x000fea0003800000 */
[----:B------:R-:W-:Y:S01]  /*b090*/  ISETP.NE.AND P0, PT, R18, 0x2, PT ;  /* 0x000000021200780c */ /* 0x000fe20003f05270 */
[----:B------:R-:W-:Y:S03]  /*b0a0*/  BSSY B0, `(.L_x_8668) ;  /* 0x00000a4000007945 */ /* 0x000fe60003800000 */
[----:B------:R-:W-:-:S02]  /*b0b0*/  SEL R23, RZ, 0x1, P0 ;  /* 0x00000001ff177807 */ /* 0x000fc40000000000 */
[----:B------:R-:W-:Y:S02]  /*b0c0*/  SEL R18, R18, RZ, P0 ;  /* 0x000000ff12127207 */ /* 0x000fe40000000000 */
[----:B------:R-:W-:Y:S02]  /*b0d0*/  LOP3.LUT R23, R8, R23, RZ, 0x3c, !PT ;  /* 0x0000001708177212 */ /* 0x000fe400078e3cff */
[----:B--2---:R-:W-:-:S13]  /*b0e0*/  LOP3.LUT P1, RZ, R3, 0x1, RZ, 0xc0, !PT ;  /* 0x0000000103ff7812 */ /* 0x004fda000782c0ff */
[----:B------:R-:W-:Y:S05]  /*b0f0*/  @!P1 BRA `(.L_x_8669) ;  /* 0x0000000800789947 */ /* 0x000fea0003800000 */
[----:B------:R-:W-:Y:S01]  /*b100*/  ULDC.64 UR4, c[0x0][0x418] ;  /* 0x0001060000047ab9 */ /* 0x000fe20000000a00 */
[----:B------:R-:W-:Y:S01]  /*b110*/  IMAD.MOV.U32 R3, RZ, RZ, R2 ;  /* 0x000000ffff037224 */ /* 0x000fe200078e0002 */
[----:B------:R-:W-:-:S04]  /*b120*/  ISETP.NE.U32.AND P0, PT, RZ, UR4, PT ;  /* 0x00000004ff007c0c */ /* 0x000fc8000bf05070 */
[----:B------:R-:W-:-:S13]  /*b130*/  ISETP.NE.AND.EX P0, PT, RZ, UR5, PT, P0 ;  /* 0x00000005ff007c0c */ /* 0x000fda000bf05300 */
        /* <DEDUP_REMOVED lines=15> */
[----:B------:R-:W-:-:S04]  /*b230*/  LEA R6, P0, R4, UR4, 0x2 ;  /* 0x0000000404067c11 */ /* 0x000fc8000f8010ff */
[----:B------:R-:W-:-:S05]  /*b240*/  LEA.HI.X R7, R4, UR5, R5, 0x2, P0 ;  /* 0x0000000504077c11 */ /* 0x000fca00080f1405 */
[----:B------:R0:W5:Y:S04]  /*b250*/  LDG.E R17, desc[UR52][R6.64] ;  /* 0x0000003406117981 */ /* 0x000168000c1e1900 */
.L_x_8670:
[----:B------:R-:W1:Y:S01]  /*b260*/  S2R R4, SR_TID.X ;  /* 0x0000000000047919 */ /* 0x000e620000002100 */
[----:B0-----:R-:W-:Y:S01]  /*b270*/  IMAD R6, R18, 0x8, R16 ;  /* 0x0000000812067824 */ /* 0x001fe200078e0210 */
[----:B------:R-:W-:Y:S01]  /*b280*/  BSSY B1, `(.L_x_8671) ;  /* 0x0000006000017945 */ /* 0x000fe20003800000 */
[----:B-1----:R-:W-:Y:S02]  /*b290*/  LOP3.LUT R5, R4, 0x7f, RZ, 0xc0, !PT ;  /* 0x0000007f04057812 */ /* 0x002fe400078ec0ff */
[----:B------:R-:W-:Y:S02]  /*b2a0*/  SHF.L.U32 R4, R23, 0x1f, RZ ;  /* 0x0000001f17047819 */ /* 0x000fe400000006ff */
[----:B------:R-:W-:Y:S02]  /*b2b0*/  ISETP.NE.AND P1, PT, R5, RZ, PT ;  /* 0x000000ff0500720c */ /* 0x000fe40003f25270 */
[----:B------:R-:W0:Y:S02]  /*b2c0*/  SYNCS.PHASECHK.TRANS64.TRYWAIT P0, [R6+URZ+0x19c80], R4 ;  /* 0x019c8004060075a7 */ /* 0x000e24000800017f */
[----:B0-----:R-:W-:Y:S09]  /*b2d0*/  @!P0 BRA `(.L_x_8672) ;  /* 0x0000002800c08947 */ /* 0x001ff20003800000 */
.L_x_8742:
[----:B------:R-:W-:Y:S05]  /*b2e0*/  BSYNC B1 ;  /* 0x0000000000017941 */ /* 0x000fea0003800000 */
.L_x_8671:
        /* <DEDUP_REMOVED lines=9> */
.L_x_8674:
[----:B------:R-:W-:Y:S05]  /*b380*/  BSYNC B1 ;  /* 0x0000000000017941 */ /* 0x000fea0003800000 */
.L_x_8673:
[----:B------:R-:W-:Y:S01]  /*b390*/  IMAD.MOV.U32 R7, RZ, RZ, RZ ;  /* 0x000000ffff077224 */ /* 0x000fe200078e00ff */
[----:B------:R-:W-:Y:S01]  /*b3a0*/  UIADD3 UR4, UP0, UR50, 0x470, URZ ;  /* 0x0000047032047890 */ /* 0x000fe2000ff1e03f */
[----:B------:R-:W-:Y:S01]  /*b3b0*/  IMAD R9, R18, 0x3000, R16 ;  /* 0x0000300012097824 */ /* 0x000fe200078e0210 */
[----:B------:R-:W-:Y:S01]  /*b3c0*/  PLOP3.LUT P0, PT, PT, PT, PT, 0x80, 0x0 ;  /* 0x000000000000781c */ /* 0x000fe20003f0f070 */
[----:B------:R-:W-:Y:S01]  /*b3d0*/  VIADD R5, R6, 0x19c70 ;  /* 0x00019c7006057836 */ /* 0x000fe20000000000 */
[----:B------:R-:W-:Y:S01]  /*b3e0*/  R2UR UR10, R7 ;  /* 0x00000000070a72ca */ /* 0x000fe200000e0000 */
[----:B------:R-:W-:Y:S01]  /*b3f0*/  VIADD R10, R9, 0x9000 ;  /* 0x00009000090a7836 */ /* 0x000fe20000000000 */
[----:B------:R-:W-:Y:S01]  /*b400*/  LEA R3, R3, UR41, 0x7 ;  /* 0x0000002903037c11 */ /* 0x000fe2000f8e38ff */
[----:B------:R-:W-:Y:S01]  /*b410*/  UIADD3.X UR5, URZ, UR51, URZ, UP0, !UPT ;  /* 0x000000333f057290 */ /* 0x000fe200087fe43f */
[----:B------:R-:W-:Y:S01]  /*b420*/  UMOV UR6, 0x0 ;  /* 0x0000000000067882 */ /* 0x000fe20000000000 */
[----:B------:R-:W-:-:S10]  /*b430*/  UMOV UR7, 0x14f00000 ;  /* 0x14f0000000077882 */ /* 0x000fd40000000000 */
.L_x_8675:
        /* <DEDUP_REMOVED lines=16> */
.L_x_8676:
        /* <DEDUP_REMOVED lines=16> */
.L_x_8677:
        /* <DEDUP_REMOVED lines=13> */
.L_x_8743:
[----:B------:R-:W-:Y:S05]  /*b710*/  BSYNC B1 ;  /* 0x0000000000017941 */ /* 0x000fea0003800000 */
.L_x_8678:
[----:B------:R-:W-:Y:S01]  /*b720*/  BSSY B1, `(.L_x_8680) ;  /* 0x000000b000017945 */ /* 0x000fe20003800000 */
[----:B01----:R-:W-:Y:S02]  /*b730*/  IMAD.MOV.U32 R4, RZ, RZ, 0x0 ;  /* 0x00000000ff047424 */ /* 0x003fe400078e00ff */
        /* <DEDUP_REMOVED lines=9> */
.L_x_8681:
[----:B------:R-:W-:Y:S05]  /*b7d0*/  BSYNC B1 ;  /* 0x0000000000017941 */ /* 0x000fea0003800000 */
.L_x_8680:
        /* <DEDUP_REMOVED lines=8> */
.L_x_8682:
        /* <DEDUP_REMOVED lines=15> */
.L_x_8683:
        /* <DEDUP_REMOVED lines=15> */
.L_x_8684:
        /* <DEDUP_REMOVED lines=10> */
.L_x_8669:
[----:B------:R-:W-:Y:S05]  /*bae0*/  BSYNC B0 ;  /* 0x0000000000007941 */ /* 0x000fea0003800000 */
.L_x_8668:
[----:B------:R-:W-:-:S06]  /*baf0*/  UISETP.NE.AND UP0, UPT, UR38, 0x3, UPT ;  /* 0x000000032600788c */ /* 0x000fcc000bf05270 */
[----:B------:R-:W-:-:S13]  /*bb00*/  PLOP3.LUT P0, PT, PT, PT, UP0, 0x80, 0x0 ;  /* 0x000000000000781c */ /* 0x000fda0003f0f008 */
[----:B------:R-:W-:Y:S05]  /*bb10*/  @!P0 BRA `(.L_x_8685) ;  /* 0x0000000000048947 */ /* 0x000fea0003800000 */
[----:B------:R-:W-:Y:S01]  /*bb20*/  BPT.TRAP 0x1 ;  /* 0x000000040000795c */ /* 0x000fe20000300000 */
.L_x_8685:
        /* <DEDUP_REMOVED lines=8> */
.L_x_8744:
[----:B------:R-:W-:Y:S05]  /*bbb0*/  BSYNC B0 ;  /* 0x0000000000007941 */ /* 0x000fea0003800000 */
.L_x_8686:
[----:B------:R-:W-:Y:S05]  /*bbc0*/  @!P1 BRA `(.L_x_8688) ;  /* 0x0000000000049947 */ /* 0x000fea0003800000 */
[----:B------:R-:W-:Y:S01]  /*bbd0*/  BPT.TRAP 0x1 ;  /* 0x000000040000795c */ /* 0x000fe20000300000 */
.L_x_8688:
[----:B0-----:R-:W-:Y:S01]  /*bbe0*/  SHF.L.U32 R4, R8, 0x1f, RZ ;  /* 0x0000001f08047819 */ /* 0x001fe200000006ff */
[----:B------:R-:W-:-:S03]  /*bbf0*/  IMAD R0, R0, 0x3000, RZ ;  /* 0x0000300000007824 */ /* 0x000fc600078e02ff */
[----:B------:R-:W0:Y:S02]  /*bc00*/  SYNCS.PHASECHK.TRANS64.TRYWAIT P0, [R3+URZ+0x19c60], R4 ;  /* 0x019c6004030075a7 */ /* 0x000e24000800017f */
[----:B0-----:R-:W-:Y:S05]  /*bc10*/  @!P0 BRA `(.L_x_8689) ;  /* 0x0000002000ac8947 */ /* 0x001fea0003800000 */
.L_x_8745:
[----:B------:R-:W-:Y:S01]  /*bc20*/  LOP3.LUT R5, R0, R22, RZ, 0xfc, !PT ;  /* 0x0000001600057212 */ /* 0x000fe200078efcff */
[----:B------:R-:W-:Y:S05]  /*bc30*/  WARPSYNC.ALL ;  /* 0x0000000000007948 */ /* 0x000fea0003800000 */
[C---:B------:R-:W-:Y:S01]  /*bc40*/  IMAD.IADD R6, R16.reuse, 0x1, R5 ;  /* 0x0000000110067824 */ /* 0x040fe200078e0205 */
[----:B------:R-:W-:-:S05]  /*bc50*/  IADD3 R14, R16, R29, R0 ;  /* 0x0000001d100e7210 */ /* 0x000fca0007ffe000 */
[----:B0-----:R-:W0:Y:S02]  /*bc60*/  LDSM.16.MT88.4 R4, [R6+0x9000] ;  /* 0x009000000604783b */ /* 0x001e240000004200 */
        /* <DEDUP_REMOVED lines=20> */
[----:B------:R-:W-:-:S05]  /*bdb0*/  IMAD.IADD R12, R16, 0x1, R5 ;  /* 0x00000001100c7824 */ /* 0x000fca00078e0205 */
[----:B------:R0:W1:Y:S02]  /*bdc0*/  LDSM.16.MT88.4 R4, [R12+0x9000] ;  /* 0x009000000c04783b */ /* 0x0000640000004200 */
[----:B0-----:R-:W-:Y:S02]  /*bdd0*/  IADD3 R12, R19, R27, R0 ;  /* 0x0000001b130c7210 */ /* 0x001fe40007ffe000 */
[C-C-:B-1----:R-:W-:Y:S02]  /*bde0*/  PRMT R8, R4.reuse, 0x6420, R5.reuse ;  /* 0x0000642004087816 */ /* 0x142fe40000000005 */
[----:B------:R-:W-:Y:S02]  /*bdf0*/  PRMT R9, R4, 0x7531, R5 ;  /* 0x0000753104097816 */ /* 0x000fe40000000005 */
[----:B------:R-:W-:Y:S02]  /*be00*/  LOP3.LUT R4, R10, R24, RZ, 0xfc, !PT ;  /* 0x000000180a047212 */ /* 0x000fe400078efcff */
[----:B------:R-:W-:-:S02]  /*be10*/  LOP3.LUT R5, R0, 0x800, R22, 0xfe, !PT ;  /* 0x0000080000057812 */ /* 0x000fc400078efe16 */
[C-C-:B------:R-:W-:Y:S01]  /*be20*/  PRMT R10, R6.reuse, 0x6420, R7.reuse ;  /* 0x00006420060a7816 */ /* 0x140fe20000000007 */
[----:B------:R-:W-:Y:S01]  /*be30*/  IMAD.IADD R4, R19, 0x1, R4 ;  /* 0x0000000113047824 */ /* 0x000fe200078e0204 */
[----:B------:R-:W-:Y:S01]  /*be40*/  PRMT R11, R6, 0x7531, R7 ;  /* 0x00007531060b7816 */ /* 0x000fe20000000007 */
[----:B------:R-:W-:-:S04]  /*be50*/  IMAD.IADD R13, R16, 0x1, R5 ;  /* 0x00000001100d7824 */ /* 0x000fc800078e0205 */
[----:B------:R-:W-:Y:S04]  /*be60*/  STSM.16.M88.4 [R4], R8 ;  /* 0x0000000804007844 */ /* 0x000fe80000000200 */
[----:B------:R-:W0:Y:S02]  /*be70*/  LDSM.16.MT88.4 R4, [R13+0x9000] ;  /* 0x009000000d04783b */ /* 0x000e240000004200 */
        /* <DEDUP_REMOVED lines=10> */
[----:B------:R-:W-:-:S03]  /*bf20*/  IADD3 R4, R16, R28, R0 ;  /* 0x0000001c10047210 */ /* 0x000fc60007ffe000 */
        /* <DEDUP_REMOVED lines=15> */
.L_x_8690:
[----:B------:R-:W2:Y:S01]  /*c020*/  S2R R0, SR_TID.X ;  /* 0x0000000000007919 */ /* 0x000ea20000002100 */
[----:B-1----:R-:W-:Y:S01]  /*c030*/  SYNCS.ARRIVE.TRANS64.A1T0 RZ, [R3+URZ+0x19c50], RZ ;  /* 0x019c50ff03ff79a7 */ /* 0x002fe2000810003f */
[----:B0-----:R-:W-:Y:S01]  /*c040*/  IMAD.MOV.U32 R8, RZ, RZ, R23 ;  /* 0x000000ffff087224 */ /* 0x001fe200078e0017 */
[----:B--2---:R-:W-:Y:S01]  /*c050*/  LOP3.LUT R0, R0, 0x7f, RZ, 0xc0, !PT ;  /* 0x0000007f00007812 */ /* 0x004fe200078ec0ff */
[----:B------:R-:W-:Y:S03]  /*c060*/  BAR.SYNC.DEFER_BLOCKING 0x2, 0x80 ;  /* 0x0082000000007b1d */ /* 0x000fe60000010000 */
[----:B------:R-:W-:-:S13]  /*c070*/  ISETP.NE.AND P0, PT, R0, RZ, PT ;  /* 0x000000ff0000720c */ /* 0x000fda0003f05270 */
[----:B------:R-:W-:-:S05]  /*c080*/  @!P0 VIADD R0, R3, 0x19c80 ;  /* 0x00019c8003008836 */ /* 0x000fca0000000000 */
[----:B------:R-:W-:-:S04]  /*c090*/  @!P0 PRMT R0, RZ, 0x654, R0 ;  /* 0x00000654ff008816 */ /* 0x000fc80000000000 */
[----:B------:R0:W-:Y:S01]  /*c0a0*/  @!P0 SYNCS.ARRIVE.TRANS64.RED.A1T0 RZ, [R0+URZ], RZ ;  /* 0x000000ff00ff89a7 */ /* 0x0001e2000810043f */
[C---:B------:R-:W-:Y:S01]  /*c0b0*/  ISETP.GT.AND P0, PT, R2.reuse, RZ, PT ;  /* 0x000000ff0200720c */ /* 0x040fe20003f04270 */
[----:B------:R-:W-:Y:S02]  /*c0c0*/  VIADD R2, R2, 0xffffffff ;  /* 0xffffffff02027836 */ /* 0x000fe40000000000 */
[----:B0-----:R-:W-:-:S10]  /*c0d0*/  IMAD.MOV.U32 R0, RZ, RZ, R18 ;  /* 0x000000ffff007224 */ /* 0x001fd400078e0012 */
[----:B------:R-:W-:Y:S05]  /*c0e0*/  @P0 BRA `(.L_x_8691) ;  /* 0xffffffec00dc0947 */ /* 0x000fea000383ffff */
.L_x_8667:
[----:B0-----:R-:W0:Y:S01]  /*c0f0*/  S2R R3, SR_TID.X ;  /* 0x0000000000037919 */ /* 0x001e220000002100 */
[----:B------:R-:W-:Y:S01]  /*c100*/  BSSY B0, `(.L_x_8692) ;  /* 0x0000011000007945 */ /* 0x000fe20003800000 */
        /* <DEDUP_REMOVED lines=15> */
[----:B------:R0:W-:Y:S02]  /*c200*/  STL [R1], R0 ;  /* 0x0000000001007387 */ /* 0x0001e40000100800 */
.L_x_8693:
[----:B------:R-:W-:Y:S05]  /*c210*/  BSYNC B0 ;  /* 0x0000000000007941 */ /* 0x000fea0003800000 */
.L_x_8692:
[----:B------:R-:W-:-:S06]  /*c220*/  UISETP.NE.AND UP0, UPT, UR38, 0x3, UPT ;  /* 0x000000032600788c */ /* 0x000fcc000bf05270 */
[----:B------:R-:W-:-:S13]  /*c230*/  PLOP3.LUT P1, PT, PT, PT, UP0, 0x80, 0x0 ;  /* 0x000000000000781c */ /* 0x000fda0003f2f008 */
[----:B------:R-:W-:Y:S05]  /*c240*/  @!P1 BRA `(.L_x_8694) ;  /* 0x0000000000049947 */ /* 0x000fea0003800000 */
[----:B------:R-:W-:Y:S01]  /*c250*/  BPT.TRAP 0x1 ;  /* 0x000000040000795c */ /* 0x000fe20000300000 */
.L_x_8694:
[----:B------:R-:W-:Y:S01]  /*c260*/  LOP3.LUT R3, R23, 0x1, RZ, 0x3c, !PT ;  /* 0x0000000117037812 */ /* 0x000fe200078e3cff */
[----:B0-----:R-:W-:Y:S01]  /*c270*/  IMAD R0, R18, 0x8, R16 ;  /* 0x0000000812007824 */ /* 0x001fe200078e0210 */
[----:B------:R-:W-:Y:S01]  /*c280*/  BSSY B0, `(.L_x_8695) ;  /* 0x0000006000007945 */ /* 0x000fe20003800000 */
[----:B------:R-:W-:Y:S01]  /*c290*/  IMAD.U32 R2, RZ, RZ, UR44 ;  /* 0x0000002cff027e24 */ /* 0x000fe2000f8e00ff */
[----:B------:R-:W-:-:S04]  /*c2a0*/  SHF.L.U32 R3, R3, 0x1f, RZ ;  /* 0x0000001f03037819 */ /* 0x000fc800000006ff */
[----:B------:R-:W0:Y:S01]  /*c2b0*/  SYNCS.PHASECHK.TRANS64.TRYWAIT P1, [R0+URZ+0x19c70], R3 ;  /* 0x019c7003000075a7 */ /* 0x000e22000802017f */
[----:B------:R-:W-:Y:S01]  /*c2c0*/  ISETP.NE.AND P2, PT, R2, 0x3, PT ;  /* 0x000000030200780c */ /* 0x000fe20003f45270 */
[----:B0-----:R-:W-:-:S12]  /*c2d0*/  @!P1 BRA `(.L_x_8696) ;  /* 0x0000001c00109947 */ /* 0x001fd80003800000 */
.L_x_8746:
[----:B------:R-:W-:Y:S05]  /*c2e0*/  BSYNC B0 ;  /* 0x0000000000007941 */ /* 0x000fea0003800000 */
.L_x_8695:
[----:B------:R-:W-:Y:S05]  /*c2f0*/  @!P2 BRA `(.L_x_8697) ;  /* 0x000000000004a947 */ /* 0x000fea0003800000 */
[----:B------:R-:W-:Y:S01]  /*c300*/  BPT.TRAP 0x1 ;  /* 0x000000040000795c */ /* 0x000fe20000300000 */
.L_x_8697:
[----:B0-----:R-:W-:-:S04]  /*c310*/  SHF.L.U32 R3, R23, 0x1f, RZ ;  /* 0x0000001f17037819 */ /* 0x001fc800000006ff */
[----:B------:R-:W0:Y:S02]  /*c320*/  SYNCS.PHASECHK.TRANS64.TRYWAIT P1, [R0+URZ+0x19c60], R3 ;  /* 0x019c6003000075a7 */ /* 0x000e24000802017f */
[----:B0-----:R-:W-:Y:S05]  /*c330*/  @!P1 BRA `(.L_x_8698) ;  /* 0x0000001c000c9947 */ /* 0x001fea0003800000 */
.L_x_8747:
[----:B------:R-:W-:Y:S01]  /*c340*/  IMAD R2, R18, 0x3000, RZ ;  /* 0x0000300012027824 */ /* 0x000fe200078e02ff */
[----:B------:R-:W-:Y:S05]  /*c350*/  WARPSYNC.ALL ;  /* 0x0000000000007948 */ /* 0x000fea0003800000 */
[----:B0-----:R-:W-:-:S05]  /*c360*/  LOP3.LUT R3, R2, R22, RZ, 0xfc, !PT ;  /* 0x0000001602037212 */ /* 0x001fca00078efcff */
[----:B------:R-:W-:Y:S02]  /*c370*/  IMAD.IADD R6, R16, 0x1, R3 ;  /* 0x0000000110067824 */ /* 0x000fe400078e0203 */
[----:B------:R-:W-:-:S04]  /*c380*/  VIADD R3, R2, 0x1000 ;  /* 0x0000100002037836 */ /* 0x000fc80000000000 */
[----:B------:R-:W0:Y:S02]  /*c390*/  LDSM.16.MT88.4 R4, [R6+0x9000] ;  /* 0x009000000604783b */ /* 0x000e240000004200 */
[C-C-:B0-----:R-:W-:Y:S02]  /*c3a0*/  PRMT R8, R4.reuse, 0x6420, R5.reuse ;  /* 0x0000642004087816 */ /* 0x141fe40000000005 */
[----:B------:R-:W-:Y:S02]  /*c3b0*/  PRMT R9, R4, 0x7531, R5 ;  /* 0x0000753104097816 */ /* 0x000fe40000000005 */
[----:B------:R-:W-:Y:S02]  /*c3c0*/  LOP3.LUT R4, R2, R24, RZ, 0xfc, !PT ;  /* 0x0000001802047212 */ /* 0x000fe400078efcff */
[----:B------:R-:W-:Y:S02]  /*c3d0*/  LOP3.LUT R5, R3, R22, RZ, 0xfc, !PT ;  /* 0x0000001603057212 */ /* 0x000fe400078efcff */
[C-C-:B------:R-:W-:Y:S01]  /*c3e0*/  PRMT R10, R6.reuse, 0x6420, R7.reuse ;  /* 0x00006420060a7816 */ /* 0x140fe20000000007 */
[----:B------:R-:W-:Y:S01]  /*c3f0*/  IMAD.IADD R12, R19, 0x1, R4 ;  /* 0x00000001130c7824 */ /* 0x000fe200078e0204 */
[----:B------:R-:W-:Y:S01]  /*c400*/  PRMT R11, R6, 0x7531, R7 ;  /* 0x00007531060b7816 */ /* 0x000fe20000000007 */
[----:B------:R-:W-:Y:S01]  /*c410*/  IMAD.IADD R4, R16, 0x1, R5 ;  /* 0x0000000110047824 */ /* 0x000fe200078e0205 */
[----:B------:R-:W-:-:S03]  /*c420*/  LOP3.LUT R3, R3, R24, RZ, 0xfc, !PT ;  /* 0x0000001803037212 */ /* 0x000fc600078efcff */
[----:B------:R-:W-:Y:S02]  /*c430*/  STSM.16.M88.4 [R12], R8 ;  /* 0x000000080c007844 */ /* 0x000fe40000000200 */
[----:B------:R-:W-:Y:S02]  /*c440*/  IMAD.IADD R13, R19, 0x1, R3 ;  /* 0x00000001130d7824 */ /* 0x000fe400078e0203 */
[----:B------:R-:W0:Y:S01]  /*c450*/  LDSM.16.MT88.4 R4, [R4+0x9000] ;  /* 0x009000000404783b */ /* 0x000e220000004200 */
[----:B------:R-:W-:Y:S01]  /*c460*/  VIADD R3, R2, 0x2000 ;  /* 0x0000200002037836 */ /* 0x000fe20000000000 */
        /* <DEDUP_REMOVED lines=8> */
[C---:B------:R-:W-:Y:S01]  /*c4f0*/  IMAD.IADD R3, R19.reuse, 0x1, R3 ;  /* 0x0000000113037824 */ /* 0x040fe200078e0203 */
[--C-:B------:R-:W-:Y:S01]  /*c500*/  IADD3 R19, R19, R27, R2.reuse ;  /* 0x0000001b13137210 */ /* 0x100fe20007ffe002 */
[----:B------:R0:W1:Y:S02]  /*c510*/  LDSM.16.MT88.4 R4, [R12+0x9000] ;  /* 0x009000000c04783b */ /* 0x0000640000004200 */
[----:B0-----:R-:W-:Y:S02]  /*c520*/  IADD3 R12, R16, R29, R2 ;  /* 0x0000001d100c7210 */ /* 0x001fe40007ffe002 */
[C-C-:B-1----:R-:W-:Y:S02]  /*c530*/  PRMT R8, R4.reuse, 0x6420, R5.reuse ;  /* 0x0000642004087816 */ /* 0x142fe40000000005 */
[----:B------:R-:W-:-:S02]  /*c540*/  PRMT R9, R4, 0x7531, R5 ;  /* 0x0000753104097816 */ /* 0x000fc40000000005 */
[----:B------:R-:W-:Y:S02]  /*c550*/  LOP3.LUT R5, R2, 0x800, R22, 0xfe, !PT ;  /* 0x0000080002057812 */ /* 0x000fe400078efe16 */
[C-C-:B------:R-:W-:Y:S02]  /*c560*/  PRMT R10, R6.reuse, 0x6420, R7.reuse ;  /* 0x00006420060a7816 */ /* 0x140fe40000000007 */
        /* <DEDUP_REMOVED lines=30> */
.L_x_8699:
[----:B-1----:R1:W-:Y:S01]  /*c750*/  SYNCS.ARRIVE.TRANS64.A1T0 RZ, [R0+URZ+0x19c50], RZ ;  /* 0x019c50ff00ff79a7 */ /* 0x0023e2000810003f */
[----:B------:R-:W-:Y:S02]  /*c760*/  @!P0 VIADD R2, R0, 0x19c80 ;  /* 0x00019c8000028836 */ /* 0x000fe40000000000 */
[----:B------:R-:W-:-:S03]  /*c770*/  VIADD R18, R18, 0x1 ;  /* 0x0000000112127836 */ /* 0x000fc60000000000 */
[----:B------:R-:W-:Y:S01]  /*c780*/  @!P0 PRMT R2, RZ, 0x654, R2 ;  /* 0x00000654ff028816 */ /* 0x000fe20000000002 */
[----:B------:R-:W-:Y:S06]  /*c790*/  BAR.SYNC.DEFER_BLOCKING 0x2, 0x80 ;  /* 0x0082000000007b1d */ /* 0x000fec0000010000 */
[----:B------:R2:W-:Y:S01]  /*c7a0*/  @!P0 SYNCS.ARRIVE.TRANS64.RED.A1T0 RZ, [R2+URZ], RZ ;  /* 0x000000ff02ff89a7 */ /* 0x0005e2000810043f */
[----:B------:R-:W-:-:S04]  /*c7b0*/  ISETP.NE.AND P0, PT, R18, 0x2, PT ;  /* 0x000000021200780c */ /* 0x000fc80003f05270 */
[----:B-1----:R-:W-:Y:S02]  /*c7c0*/  SEL R0, RZ, 0x1, P0 ;  /* 0x00000001ff007807 */ /* 0x002fe40000000000 */
[----:B------:R-:W-:Y:S02]  /*c7d0*/  SEL R18, R18, RZ, P0 ;  /* 0x000000ff12127207 */ /* 0x000fe40000000000 */
[----:B--2---:R-:W-:-:S07]  /*c7e0*/  LOP3.LUT R23, R23, R0, RZ, 0x3c, !PT ;  /* 0x0000000017177212 */ /* 0x004fce00078e3cff */
.L_x_8642:
[----:B------:R-:W-:Y:S05]  /*c7f0*/  BSYNC B7 ;  /* 0x0000000000077941 */ /* 0x000fea0003800000 */
.L_x_8640:
[----:B--2---:R-:W2:Y:S02]  /*c800*/  LDL R0, [R1+0xc] ;  /* 0x00000c0001007983 */ /* 0x004ea40000100800 */
        /* <DEDUP_REMOVED lines=8> */
[----:B0-----:R0:W-:Y:S01]  /*c890*/  STL.64 [R1], R4 ;  /* 0x0000000401007387 */ /* 0x0011e20000100a00 */
[----:B-1----:R-:W-:Y:S02]  /*c8a0*/  IMAD.MOV.U32 R2, RZ, RZ, R7 ;  /* 0x000000ffff027224 */ /* 0x002fe400078e0007 */
[----:B------:R-:W-:-:S03]  /*c8b0*/  IMAD.MOV.U32 R0, RZ, RZ, R6 ;  /* 0x000000ffff007224 */ /* 0x000fc600078e0006 */
[----:B------:R-:W-:Y:S02]  /*c8c0*/  R2UR UR45, R2 ;  /* 0x00000000022d72ca */ /* 0x000fe400000e0000 */
[----:B------:R-:W-:Y:S01]  /*c8d0*/  R2UR UR36, R0 ;  /* 0x00000000002472ca */ /* 0x000fe200000e0000 */
[----:B------:R-:W-:Y:S06]  /*c8e0*/  BAR.ARV 0x4, 0x200 ;  /* 0x0108000000007b1d */ /* 0x000fec0000002000 */
[----:B------:R-:W-:Y:S08]  /*c8f0*/  BRA `(.L_x_8701) ;  /* 0x0000000800447947 */ /* 0x000ff00003800000 */
.L_x_8700:
[----:B01----:R-:W0:Y:S01]  /*c900*/  S2R R2, SR_TID.X ;  /* 0x0000000000027919 */ /* 0x003e220000002100 */
[----:B------:R-:W-:Y:S01]  /*c910*/  ULDC UR4, c[0x0][0xc3c] ;  /* 0x00030f0000047ab9 */ /* 0x000fe20000000800 */
[----:B------:R-:W2:Y:S01]  /*c920*/  LDL.LU R0, [R1] ;  /* 0x0000000001007983 */ /* 0x000ea20000300800 */
[----:B------:R-:W-:Y:S01]  /*c930*/  IMAD.MOV.U32 R4, RZ, RZ, RZ ;  /* 0x000000ffff047224 */ /* 0x000fe200078e00ff */
[----:B0-----:R-:W-:-:S04]  /*c940*/  LOP3.LUT R8, R2, 0x1f, RZ, 0xc0, !PT ;  /* 0x0000001f02087812 */ /* 0x001fc800078ec0ff */
[C---:B------:R-:W-:Y:S01]  /*c950*/  ISETP.NE.AND P0, PT, R8.reuse, 0x1f, PT ;  /* 0x0000001f0800780c */ /* 0x040fe20003f05270 */
[----:B------:R-:W-:-:S05]  /*c960*/  VIADD R5, R8, UR45 ;  /* 0x0000002d08057c36 */ /* 0x000fca0008000000 */
[----:B------:R-:W-:Y:S01]  /*c970*/  ISETP.GE.OR P1, PT, R5, UR4, !P0 ;  /* 0x0000000405007c0c */ /* 0x000fe2000c726670 */
[----:B------:R-:W-:-:S12]  /*c980*/  ULDC UR4, c[0x0][0xc3c] ;  /* 0x00030f0000047ab9 */ /* 0x000fd80000000800 */
[----:B------:R-:W0:Y:S02]  /*c990*/  @!P1 LDC.64 R2, c[0x0][0xc80] ;  /* 0x00032000ff029b82 */ /* 0x000e240000000a00 */
[----:B0-----:R-:W-:-:S05]  /*c9a0*/  @!P1 IMAD.WIDE R2, R5, 0x4, R2 ;  /* 0x0000000405029825 */ /* 0x001fca00078e0202 */
        /* <DEDUP_REMOVED lines=30> */
.L_x_8706:
        /* <DEDUP_REMOVED lines=14> */
.L_x_8705:
[----:B------:R-:W-:Y:S05]  /*cc70*/  BSYNC B0 ;  /* 0x0000000000007941 */ /* 0x000fea0003800000 */
.L_x_8704:
[----:B0----5:R-:W0:Y:S02]  /*cc80*/  SHFL.UP PT, R2, R4, 0x1, RZ ;  /* 0x0420000004027989 */ /* 0x021e2400000e00ff */
        /* <DEDUP_REMOVED lines=19> */
[----:B------:R-:W-:Y:S05]  /*cdc0*/  @!P6 BRA `(.L_x_8706) ;  /* 0xfffffffc0070e947 */ /* 0x000fea000383ffff */
[----:B------:R-:W-:Y:S02]  /*cdd0*/  IMAD.MOV.U32 R2, RZ, RZ, R9 ;  /* 0x000000ffff027224 */ /* 0x000fe400078e0009 */
[----:B------:R-:W-:-:S07]  /*cde0*/  IMAD.MOV.U32 R6, RZ, RZ, R8 ;  /* 0x000000ffff067224 */ /* 0x000fce00078e0008 */
.L_x_8702:
[----:B------:R-:W-:Y:S02]  /*cdf0*/  IMAD.IADD R6, R5, 0x1, -R6 ;  /* 0x0000000105067824 */ /* 0x000fe400078e0a06 */
[----:B------:R-:W-:Y:S02]  /*ce00*/  IMAD.MOV.U32 R8, RZ, RZ, RZ ;  /* 0x000000ffff087224 */ /* 0x000fe400078e00ff */
        /* <DEDUP_REMOVED lines=16> */
.L_x_8707:
[----:B--2---:R-:W-:Y:S01]  /*cf10*/  IMAD R8, R8, R3, R6 ;  /* 0x0000000308087224 */ /* 0x004fe200078e0206 */
[----:B------:R-:W-:Y:S01]  /*cf20*/  UIADD3 UR45, UR4, UR45, URZ ;  /* 0x0000002d042d7290 */ /* 0x000fe2000fffe03f */
[--C-:B0-----:R-:W-:Y:S02]  /*cf30*/  IMAD.MOV R6, RZ, RZ, -R7.reuse ;  /* 0x000000ffff067224 */ /* 0x101fe400078e0a07 */
[----:B-1----:R-:W-:Y:S01]  /*cf40*/  IMAD.MOV.U32 R2, RZ, RZ, RZ ;  /* 0x000000ffff027224 */ /* 0x002fe200078e00ff */
[----:B------:R1:W-:Y:S01]  /*cf50*/  STL [R1], R8 ;  /* 0x0000000801007387 */ /* 0x0003e20000100800 */
[----:B------:R-:W-:Y:S02]  /*cf60*/  IMAD R6, R6, R5, RZ ;  /* 0x0000000506067224 */ /* 0x000fe400078e02ff */
[----:B------:R-:W-:Y:S02]  /*cf70*/  IMAD.MOV.U32 R3, RZ, RZ, R7 ;  /* 0x000000ffff037224 */ /* 0x000fe400078e0007 */
        /* <DEDUP_REMOVED lines=22> */
.L_x_8703:
[----:B------:R0:W-:Y:S01]  /*d0e0*/  STL [R1], R0 ;  /* 0x0000000001007387 */ /* 0x0001e20000100800 */
[----:B------:R-:W-:Y:S01]  /*d0f0*/  ULDC UR45, c[0x0][0xc3c] ;  /* 0x00030f00002d7ab9 */ /* 0x000fe20000000800 */
[----:B------:R-:W-:Y:S02]  /*d100*/  UMOV UR36, URZ ;  /* 0x0000003f00247c82 */ /* 0x000fe40008000000 */
[----:B------:R0:W-:Y:S03]  /*d110*/  STL [R1+0x4], RZ ;  /* 0x000004ff01007387 */ /* 0x0001e60000100800 */
.L_x_8708:
[----:B------:R-:W2:Y:S04]  /*d120*/  LDL R3, [R1] ;  /* 0x0000000001037983 */ /* 0x000ea80000100800 */
        /* <DEDUP_REMOVED lines=14> */
.L_x_8701:
[----:B------:R-:W-:Y:S02]  /*d210*/  ULDC UR4, c[0x0][0xc3c] ;  /* 0x00030f0000047ab9 */ /* 0x000fe40000000800 */
[----:B------:R-:W-:-:S06]  /*d220*/  UISETP.GE.AND UP0, UPT, UR45, UR4, UPT ;  /* 0x000000042d00728c */ /* 0x000fcc000bf06270 */
[----:B------:R-:W-:-:S13]  /*d230*/  PLOP3.LUT P0, PT, PT, PT, UP0, 0x80, 0x0 ;  /* 0x000000000000781c */ /* 0x000fda0003f0f008 */
[----:B------:R-:W-:Y:S05]  /*d240*/  @!P0 BRA `(.L_x_8709) ;  /* 0xffffffbc00708947 */ /* 0x000fea000383ffff */
.L_x_8636:
[----:B------:R-:W3:Y:S01]  /*d250*/  LDL.LU R0, [R1+0x14] ;  /* 0x0000140001007983 */ /* 0x000ee20000300800 */
[----:B------:R-:W-:Y:S01]  /*d260*/  BSSY B0, `(.L_x_8710) ;  /* 0x000000b000007945 */ /* 0x000fe20003800000 */
[----:B012---:R-:W0:Y:S01]  /*d270*/  S2R R5, SR_CgaCtaId ;  /* 0x0000000000057919 */ /* 0x007e220000008800 */
[----:B---3--:R-:W-:-:S05]  /*d280*/  VIADD R0, R0, 0x1 ;  /* 0x0000000100007836 */ /* 0x008fca0000000000 */
[----:B------:R-:W-:-:S04]  /*d290*/  LEA.HI R2, R0, R0, RZ, 0x1 ;  /* 0x0000000000027211 */ /* 0x000fc800078f08ff */
[----:B------:R-:W-:Y:S02]  /*d2a0*/  LOP3.LUT R3, R2, 0xfffffffe, RZ, 0xc0, !PT ;  /* 0xfffffffe02037812 */ /* 0x000fe400078ec0ff */
[----:B------:R-:W-:-:S03]  /*d2b0*/  MOV R2, 0x400 ;  /* 0x0000040000027802 */ /* 0x000fc60000000f00 */
[----:B------:R-:W-:Y:S01]  /*d2c0*/  IMAD.IADD R0, R0, 0x1, -R3 ;  /* 0x0000000100007824 */ /* 0x000fe200078e0a03 */
[----:B0-----:R-:W-:-:S04]  /*d2d0*/  LEA R7, R5, R2, 0x18 ;  /* 0x0000000205077211 */ /* 0x001fc800078ec0ff */
[----:B------:R-:W-:-:S04]  /*d2e0*/  SHF.L.U32 R0, R0, 0x1f, RZ ;  /* 0x0000001f00007819 */ /* 0x000fc800000006ff */
[----:B------:R-:W0:Y:S02]  /*d2f0*/  SYNCS.PHASECHK.TRANS64.TRYWAIT P0, [R7+URZ+0x19c20], R0 ;  /* 0x019c2000070075a7 */ /* 0x000e24000800017f */
[----:B0-----:R-:W-:Y:S05]  /*d300*/  @!P0 BRA `(.L_x_8711) ;  /* 0x0000000c002c8947 */ /* 0x001fea0003800000 */
.L_x_8748:
[----:B------:R-:W-:Y:S05]  /*d310*/  BSYNC B0 ;  /* 0x0000000000007941 */ /* 0x000fea0003800000 */
.L_x_8710:
[----:B------:R-:W-:-:S03]  /*d320*/  UMOV UR4, 0xffffffff ;  /* 0xffffffff00047882 */ /* 0x000fc60000000000 */
[----:B------:R-:W-:Y:S05]  /*d330*/  BRA.DIV UR4, `(.L_x_8712) ;  /* 0x0000000e04347947 */ /* 0x000fea000b800000 */
[----:B0-----:R-:W0:Y:S02]  /*d340*/  S2R R0, SR_TID.X ;  /* 0x0000000000007919 */ /* 0x001e240000002100 */
[----:B0-----:R-:W-:-:S04]  /*d350*/  SHF.R.U32.HI R0, RZ, 0x5, R0 ;  /* 0x00000005ff007819 */ /* 0x001fc80000011600 */
[----:B------:R-:W-:-:S05]  /*d360*/  LOP3.LUT R0, R0, 0x3, RZ, 0xc0, !PT ;  /* 0x0000000300007812 */ /* 0x000fca00078ec0ff */
[----:B------:R0:W1:Y:S02]  /*d370*/  SHFL.IDX PT, R14, R0, RZ, 0x1f ;  /* 0x00001fff000e7589 */ /* 0x00006400000e0000 */
.L_x_8751:
[----:B-1----:R-:W-:Y:S01]  /*d380*/  ISETP.NE.AND P0, PT, R14, RZ, PT ;  /* 0x000000ff0e00720c */ /* 0x002fe20003f05270 */
[----:B------:R-:W-:-:S12]  /*d390*/  BSSY B0, `(.L_x_8713) ;  /* 0x000002b000007945 */ /* 0x000fd80003800000 */
[----:B------:R-:W-:Y:S05]  /*d3a0*/  @P0 BRA `(.L_x_8714) ;  /* 0x0000000000a40947 */ /* 0x000fea0003800000 */
[----:B------:R-:W-:-:S03]  /*d3b0*/  UMOV UR4, 0xffffffff ;  /* 0xffffffff00047882 */ /* 0x000fc60000000000 */
[----:B------:R-:W-:Y:S05]  /*d3c0*/  BRA.DIV UR4, `(.L_x_8715) ;  /* 0x0000000e04447947 */ /* 0x000fea000b800000 */
[----:B------:R-:W-:-:S13]  /*d3d0*/  ELECT P6, URZ, PT ;  /* 0x00000000003f782f */ /* 0x000fda00038c0000 */
.L_x_8754:
[----:B------:R-:W-:Y:S05]  /*d3e0*/  @!P6 BRA `(.L_x_8714) ;  /* 0x000000000094e947 */ /* 0x000fea0003800000 */
[----:B------:R-:W-:-:S06]  /*d3f0*/  ULOP3.LUT UR4, UR42, 0x2, URZ, 0xfc, !UPT ;  /* 0x000000022a047892 */ /* 0x000fcc000f8efc3f */
[----:B0-----:R-:W-:-:S05]  /*d400*/  IMAD.U32 R0, RZ, RZ, UR4 ;  /* 0x00000004ff007e24 */ /* 0x001fca000f8e00ff */
[----:B------:R-:W-:-:S13]  /*d410*/  ISETP.NE.AND P0, PT, R0, 0x3, PT ;  /* 0x000000030000780c */ /* 0x000fda0003f05270 */
[----:B------:R-:W-:Y:S05]  /*d420*/  @!P0 BRA `(.L_x_8716) ;  /* 0x0000000000048947 */ /* 0x000fea0003800000 */
[----:B------:R-:W-:Y:S01]  /*d430*/  BPT.TRAP 0x1 ;  /* 0x000000040000795c */ /* 0x000fe20000300000 */
.L_x_8716:
        /* <DEDUP_REMOVED lines=12> */
.L_x_8755:
[----:B------:R-:W1:Y:S02]  /*d500*/  SYNCS.PHASECHK.TRANS64.TRYWAIT P1, [R3+URZ], R0 ;  /* 0x00000000030075a7 */ /* 0x000e64000802017f */
[----:B-1----:R-:W-:Y:S05]  /*d510*/  @!P1 BRA `(.L_x_8718) ;  /* 0x0000000c00249947 */ /* 0x002fea0003800000 */
.L_x_8756:
[----:B------:R-:W-:Y:S05]  /*d520*/  @!P0 BRA `(.L_x_8719) ;  /* 0x0000000000048947 */ /* 0x000fea0003800000 */
[----:B------:R-:W-:Y:S01]  /*d530*/  BPT.TRAP 0x1 ;  /* 0x000000040000795c */ /* 0x000fe20000300000 */
.L_x_8719:
[----:B-1----:R-:W-:-:S04]  /*d540*/  IMAD R3, R18, 0x8, R7 ;  /* 0x0000000812037824 */ /* 0x002fc800078e0207 */
[----:B------:R-:W1:Y:S02]  /*d550*/  SYNCS.PHASECHK.TRANS64.TRYWAIT P1, [R3+URZ+0x19c60], R4 ;  /* 0x019c6004030075a7 */ /* 0x000e64000802017f */
[----:B-1----:R-:W-:Y:S05]  /*d560*/  @!P1 BRA `(.L_x_8720) ;  /* 0x0000000c00249947 */ /* 0x002fea0003800000 */
.L_x_8757:
[----:B------:R-:W-:Y:S05]  /*d570*/  @!P0 BRA `(.L_x_8721) ;  /* 0x0000000000048947 */ /* 0x000fea0003800000 */
[----:B------:R-:W-:Y:S01]  /*d580*/  BPT.TRAP 0x1 ;  /* 0x000000040000795c */ /* 0x000fe20000300000 */
.L_x_8721:
[----:B0-----:R-:W-:-:S04]  /*d590*/  IMAD R5, R6, 0x8, R7 ;  /* 0x0000000806057824 */ /* 0x001fc800078e0207 */
[----:B------:R-:W0:Y:S02]  /*d5a0*/  SYNCS.PHASECHK.TRANS64.TRYWAIT P1, [R5+URZ+0x19c60], R0 ;  /* 0x019c6000050075a7 */ /* 0x000e24000802017f */
[----:B0-----:R-:W-:Y:S05]  /*d5b0*/  @!P1 BRA `(.L_x_8722) ;  /* 0x0000000c00249947 */ /* 0x001fea0003800000 */
.L_x_8758:
[----:B------:R-:W-:Y:S05]  /*d5c0*/  @!P0 BRA `(.L_x_8723) ;  /* 0x0000000000048947 */ /* 0x000fea0003800000 */
[----:B------:R-:W-:Y:S01]  /*d5d0*/  BPT.TRAP 0x1 ;  /* 0x000000040000795c */ /* 0x000fe20000300000 */
.L_x_8723:
[----:B------:R-:W2:Y:S02]  /*d5e0*/  SYNCS.PHASECHK.TRANS64.TRYWAIT P0, [R3+URZ+0x19c80], R4 ;  /* 0x019c8004030075a7 */ /* 0x000ea4000800017f */
[----:B--2---:R-:W-:Y:S05]  /*d5f0*/  @!P0 BRA `(.L_x_8724) ;  /* 0x0000000c00288947 */ /* 0x004fea0003800000 */
.L_x_8725:
[----:B---3--:R3:W4:Y:S02]  /*d600*/  SYNCS.PHASECHK.TRANS64.TRYWAIT P0, [R5+URZ+0x19c80], R0 ;  /* 0x019c8000050075a7 */ /* 0x008724000800017f */
[----:B----4-:R-:W-:Y:S05]  /*d610*/  @!P0 NANOSLEEP.SYNCS 0x989680 ;  /* 0x009896800000895d */ /* 0x010fea0003900000 */
[----:B------:R-:W4:Y:S02]  /*d620*/  @!P0 SYNCS.PHASECHK.TRANS64 P0, [R5+URZ+0x19c80], R0 ;  /* 0x019c8000050085a7 */ /* 0x000f24000800007f */
[----:B----4-:R-:W-:Y:S05]  /*d630*/  @!P0 BRA `(.L_x_8725) ;  /* 0xfffffffc00f08947 */ /* 0x010fea000383ffff */
.L_x_8714:
[----:B------:R-:W-:Y:S05]  /*d640*/  BSYNC B0 ;  /* 0x0000000000007941 */ /* 0x000fea0003800000 */
.L_x_8713:
[----:B------:R-:W-:Y:S05]  /*d650*/  EXIT ;  /* 0x000000000000794d */ /* 0x000fea0003800000 */
.L_x_8594:
[----:B0-----:R0:W1:Y:S02]  /*d660*/  SYNCS.PHASECHK.TRANS64.TRYWAIT P1, [R0+URZ+0x19c00], R3 ;  /* 0x019c0003000075a7 */ /* 0x001064000802017f */
[----:B-1----:R-:W-:Y:S05]  /*d670*/  @!P1 NANOSLEEP.SYNCS 0x989680 ;  /* 0x009896800000995d */ /* 0x002fea0003900000 */
[----:B------:R-:W1:Y:S02]  /*d680*/  @!P1 SYNCS.PHASECHK.TRANS64 P1, [R0+URZ+0x19c00], R3 ;  /* 0x019c0003000095a7 */ /* 0x000e64000802007f */
[----:B-1----:R-:W-:Y:S05]  /*d690*/  @!P1 BRA `(.L_x_8594) ;  /* 0xfffffffc00f09947 */ /* 0x002fea000383ffff */
[----:B------:R-:W-:Y:S05]  /*d6a0*/  BRA `(.L_x_8726) ;  /* 0xffffff4000887947 */ /* 0x000fea000383ffff */
.L_x_8598:
[----:B-1----:R1:W3:Y:S02]  /*d6b0*/  SYNCS.PHASECHK.TRANS64.TRYWAIT P1, [R4+URZ+0x19c30], R3 ;  /* 0x019c3003040075a7 */ /* 0x0022e4000802017f */
[----:B---3--:R-:W-:Y:S05]  /*d6c0*/  @!P1 NANOSLEEP.SYNCS 0x989680 ;  /* 0x009896800000995d */ /* 0x008fea0003900000 */
[----:B------:R-:W3:Y:S02]  /*d6d0*/  @!P1 SYNCS.PHASECHK.TRANS64 P1, [R4+URZ+0x19c30], R3 ;  /* 0x019c3003040095a7 */ /* 0x000ee4000802007f */
[----:B---3--:R-:W-:Y:S05]  /*d6e0*/  @!P1 BRA `(.L_x_8598) ;  /* 0xfffffffc00f09947 */ /* 0x008fea000383ffff */
[----:B------:R-:W-:Y:S05]  /*d6f0*/  BRA `(.L_x_8597) ;  /* 0xffffff4000c07947 */ /* 0x000fea000383ffff */
.L_x_8603:
[----:B-1----:R1:W2:Y:S02]  /*d700*/  SYNCS.PHASECHK.TRANS64.TRYWAIT P1, [R4+URZ+0x19c30], R3 ;  /* 0x019c3003040075a7 */ /* 0x0022a4000802017f */
[----:B--2---:R-:W-:Y:S05]  /*d710*/  @!P1 NANOSLEEP.SYNCS 0x989680 ;  /* 0x009896800000995d */ /* 0x004fea0003900000 */
[----:B------:R-:W2:Y:S02]  /*d720*/  @!P1 SYNCS.PHASECHK.TRANS64 P1, [R4+URZ+0x19c30], R3 ;  /* 0x019c3003040095a7 */ /* 0x000ea4000802007f */
[----:B--2---:R-:W-:Y:S05]  /*d730*/  @!P1 BRA `(.L_x_8603) ;  /* 0xfffffffc00f09947 */ /* 0x004fea000383ffff */
[----:B------:R-:W-:Y:S05]  /*d740*/  BRA `(.L_x_8602) ;  /* 0xffffff6400247947 */ /* 0x000fea000383ffff */
.L_x_8607:
[----:B-1----:R-:W-:-:S04]  /*d750*/  IMAD.U32 R10, RZ, RZ, UR11 ;  /* 0x0000000bff0a7e24 */ /* 0x002fc8000f8e00ff */
[----:B------:R1:W2:Y:S03]  /*d760*/  SYNCS.PHASECHK.TRANS64.TRYWAIT P1, [R10+URZ+0x19c50], R3 ;  /* 0x019c50030a0075a7 */ /* 0x0002a6000802017f */
[----:B--2---:R-:W-:Y:S05]  /*d770*/  @!P1 NANOSLEEP.SYNCS 0x989680 ;  /* 0x009896800000995d */ /* 0x004fea0003900000 */
[----:B------:R-:W2:Y:S02]  /*d780*/  @!P1 SYNCS.PHASECHK.TRANS64 P1, [R10+URZ+0x19c50], R3 ;  /* 0x019c50030a0095a7 */ /* 0x000ea4000802007f */
[----:B--2---:R-:W-:Y:S05]  /*d790*/  @!P1 BRA `(.L_x_8607) ;  /* 0xfffffffc00ec9947 */ /* 0x004fea000383ffff */
[----:B------:R-:W-:Y:S05]  /*d7a0*/  BRA `(.L_x_8606) ;  /* 0xffffff6400787947 */ /* 0x000fea000383ffff */
.L_x_8613:
[----:B-1----:R1:W2:Y:S02]  /*d7b0*/  SYNCS.PHASECHK.TRANS64.TRYWAIT P1, [R15+URZ+0x19c50], R4 ;  /* 0x019c50040f0075a7 */ /* 0x0022a4000802017f */
[----:B--2---:R-:W-:Y:S05]  /*d7c0*/  @!P1 NANOSLEEP.SYNCS 0x989680 ;  /* 0x009896800000995d */ /* 0x004fea0003900000 */
[----:B------:R-:W2:Y:S02]  /*d7d0*/  @!P1 SYNCS.PHASECHK.TRANS64 P1, [R15+URZ+0x19c50], R4 ;  /* 0x019c50040f0095a7 */ /* 0x000ea4000802007f */
[----:B--2---:R-:W-:Y:S05]  /*d7e0*/  @!P1 BRA `(.L_x_8613) ;  /* 0xfffffffc00f09947 */ /* 0x004fea000383ffff */
[----:B------:R-:W-:Y:S05]  /*d7f0*/  BRA `(.L_x_8612) ;  /* 0xffffff7c00d87947 */ /* 0x000fea000383ffff */
.L_x_8651:
[----:B------:R-:W-:Y:S02]  /*d800*/  IMAD.MOV.U32 R13, RZ, RZ, R20 ;  /* 0x000000ffff0d7224 */ /* 0x000fe400078e0014 */
[----:B------:R-:W-:Y:S02]  /*d810*/  IMAD.MOV.U32 R12, RZ, RZ, RZ ;  /* 0x000000ffff0c7224 */ /* 0x000fe400078e00ff */
[----:B------:R-:W-:Y:S02]  /*d820*/  IMAD.MOV.U32 R11, RZ, RZ, 0x1f ;  /* 0x0000001fff0b7424 */ /* 0x000fe400078e00ff */
[----:B------:R-:W-:-:S07]  /*d830*/  IMAD.MOV.U32 R15, RZ, RZ, -0x1 ;  /* 0xffffffffff0f7424 */ /* 0x000fce00078e00ff */
[----:B------:R-:W-:Y:S05]  /*d840*/  WARPSYNC.COLLECTIVE R15, `(.L_x_8727) ;  /* 0x000000000f087348 */ /* 0x000fea0003c00000 */
[----:B------:R0:W1:Y:S02]  /*d850*/  SHFL.IDX P6, R14, R13, R12, R11 ;  /* 0x0000000c0d0e7389 */ /* 0x00006400000c000b */
[----:B01----:R-:W-:Y:S01]  /*d860*/  ENDCOLLECTIVE ;  /* 0x000000000000791b */ /* 0x003fe20003800000 */
.L_x_8727:
[----:B------:R-:W-:Y:S05]  /*d870*/  BRA `(.L_x_8728) ;  /* 0xffffffc400487947 */ /* 0x000fea000383ffff */
.L_x_8653:
[----:B------:R-:W-:Y:S01]  /*d880*/  BSSY B0, `(.L_x_8729) ;  /* 0x0000006000007945 */ /* 0x000fe20003800000 */
[----:B------:R-:W-:-:S07]  /*d890*/  IMAD.MOV.U32 R15, RZ, RZ, -0x1 ;  /* 0xffffffffff0f7424 */ /* 0x000fce00078e00ff */
[----:B0-----:R-:W-:Y:S05]  /*d8a0*/  WARPSYNC.COLLECTIVE R15, `(.L_x_8730) ;  /* 0x000000000f0c7348 */ /* 0x001fea0003c00000 */
[----:B------:R-:W-:Y:S02]  /*d8b0*/  ELECT P6, UR62, PT ;  /* 0x00000000003e782f */ /* 0x000fe400038c0000 */
[----:B------:R-:W-:Y:S01]  /*d8c0*/  MOV R14, UR62 ;  /* 0x0000003e000e7c02 */ /* 0x000fe20008000f00 */
[----:B0-----:R-:W-:Y:S10]  /*d8d0*/  ENDCOLLECTIVE ;  /* 0x000000000000791b */ /* 0x001ff40003800000 */
.L_x_8730:
[----:B------:R-:W-:Y:S05]  /*d8e0*/  BSYNC B0 ;  /* 0x0000000000007941 */ /* 0x000fea0003800000 */
.L_x_8729:
[----:B------:R-:W-:Y:S05]  /*d8f0*/  BRA `(.L_x_8731) ;  /* 0xffffffc400587947 */ /* 0x000fea000383ffff */
.L_x_8655:
[----:B-1----:R1:W2:Y:S02]  /*d900*/  SYNCS.PHASECHK.TRANS64.TRYWAIT P0, [R4+URZ+0x19c80], R3 ;  /* 0x019c8003040075a7 */ /* 0x0022a4000800017f */
[----:B--2---:R-:W-:Y:S05]  /*d910*/  @!P0 NANOSLEEP.SYNCS 0x989680 ;  /* 0x009896800000895d */ /* 0x004fea0003900000 */
[----:B------:R-:W2:Y:S02]  /*d920*/  @!P0 SYNCS.PHASECHK.TRANS64 P0, [R4+URZ+0x19c80], R3 ;  /* 0x019c8003040085a7 */ /* 0x000ea4000800007f */
[----:B--2---:R-:W-:Y:S05]  /*d930*/  @!P0 BRA `(.L_x_8655) ;  /* 0xfffffffc00f08947 */ /* 0x004fea000383ffff */
[----:B------:R-:W-:Y:S05]  /*d940*/  BRA `(.L_x_8732) ;  /* 0xffffffc400b47947 */ /* 0x000fea000383ffff */
.L_x_8657:
[----:B--2---:R2:W3:Y:S02]  /*d950*/  SYNCS.PHASECHK.TRANS64.TRYWAIT P0, [R4+URZ+0x19c40], R3 ;  /* 0x019c4003040075a7 */ /* 0x0044e4000800017f */
[----:B---3--:R-:W-:Y:S05]  /*d960*/  @!P0 NANOSLEEP.SYNCS 0x989680 ;  /* 0x009896800000895d */ /* 0x008fea0003900000 */
[----:B------:R-:W3:Y:S02]  /*d970*/  @!P0 SYNCS.PHASECHK.TRANS64 P0, [R4+URZ+0x19c40], R3 ;  /* 0x019c4003040085a7 */ /* 0x000ee4000800007f */
[----:B---3--:R-:W-:Y:S05]  /*d980*/  @!P0 BRA `(.L_x_8657) ;  /* 0xfffffffc00f08947 */ /* 0x008fea000383ffff */
[----:B------:R-:W-:Y:S05]  /*d990*/  BRA `(.L_x_8733) ;  /* 0xffffffc800387947 */ /* 0x000fea000383ffff */
.L_x_8661:
        /* <DEDUP_REMOVED lines=13> */
.L_x_8734:
[----:B------:R-:W-:Y:S02]  /*da70*/  IMAD.MOV.U32 R13, RZ, RZ, R4 ;  /* 0x000000ffff0d7224 */ /* 0x000fe400078e0004 */
[----:B------:R-:W-:-:S07]  /*da80*/  IMAD.MOV.U32 R2, RZ, RZ, R14 ;  /* 0x000000ffff027224 */ /* 0x000fce00078e000e */
[----:B------:R-:W-:Y:S05]  /*da90*/  WARPSYNC.COLLECTIVE R15, `(.L_x_8735) ;  /* 0x000000000f087348 */ /* 0x000fea0003c00000 */
[----:B------:R0:W1:Y:S02]  /*daa0*/  SHFL.IDX P6, R14, R13, R12, R11 ;  /* 0x0000000c0d0e7389 */ /* 0x00006400000c000b */
[----:B01----:R-:W-:Y:S01]  /*dab0*/  ENDCOLLECTIVE ;  /* 0x000000000000791b */ /* 0x003fe20003800000 */
.L_x_8735:
[----:B------:R-:W-:Y:S02]  /*dac0*/  IMAD.MOV.U32 R13, RZ, RZ, R0 ;  /* 0x000000ffff0d7224 */ /* 0x000fe400078e0000 */
[----:B------:R-:W-:Y:S02]  /*dad0*/  IMAD.MOV.U32 R12, RZ, RZ, 0x1 ;  /* 0x00000001ff0c7424 */ /* 0x000fe400078e00ff */
[----:B------:R-:W-:-:S07]  /*dae0*/  IMAD.MOV.U32 R3, RZ, RZ, R14 ;  /* 0x000000ffff037224 */ /* 0x000fce00078e000e */
[----:B------:R-:W-:Y:S05]  /*daf0*/  WARPSYNC.COLLECTIVE R15, `(.L_x_8736) ;  /* 0x000000000f087348 */ /* 0x000fea0003c00000 */
[----:B------:R0:W1:Y:S02]  /*db00*/  SHFL.IDX P6, R14, R13, R12, R11 ;  /* 0x0000000c0d0e7389 */ /* 0x00006400000c000b */
[----:B01----:R-:W-:Y:S01]  /*db10*/  ENDCOLLECTIVE ;  /* 0x000000000000791b */ /* 0x003fe20003800000 */
.L_x_8736:
        /* <DEDUP_REMOVED lines=10> */
.L_x_8737:
        /* <DEDUP_REMOVED lines=8> */
[----:B0-----:R-:W-:Y:S02]  /*dc40*/  VIADD R2, R6, 0x40 ;  /* 0x0000004006027836 */ /* 0x001fe40000000000 */
[----:B------:R-:W-:-:S07]  /*dc50*/  IMAD.MOV.U32 R4, RZ, RZ, R14 ;  /* 0x000000ffff047224 */ /* 0x000fce00078e000e */
[----:B------:R-:W-:Y:S05]  /*dc60*/  WARPSYNC.COLLECTIVE R15, `(.L_x_8738) ;  /* 0x000000000f087348 */ /* 0x000fea0003c00000 */
[----:B------:R0:W1:Y:S02]  /*dc70*/  SHFL.IDX P6, R14, R13, R12, R11 ;  /* 0x0000000c0d0e7389 */ /* 0x00006400000c000b */
[----:B01----:R-:W-:Y:S01]  /*dc80*/  ENDCOLLECTIVE ;  /* 0x000000000000791b */ /* 0x003fe20003800000 */
.L_x_8738:
[----:B------:R-:W-:-:S13]  /*dc90*/  ISETP.GE.AND P4, PT, R2, R5, PT ;  /* 0x000000050200720c */ /* 0x000fda0003f86270 */
[----:B------:R-:W-:Y:S01]  /*dca0*/  @!P4 IADD3 R2, P3, R20, R4, RZ ;  /* 0x000000041402c210 */ /* 0x000fe20007f7e0ff */
[----:B------:R-:W-:-:S04]  /*dcb0*/  IMAD.MOV.U32 R13, RZ, RZ, R8 ;  /* 0x000000ffff0d7224 */ /* 0x000fc800078e0008 */
[----:B------:R-:W-:-:S04]  /*dcc0*/  @!P4 IMAD.X R0, RZ, RZ, R0, P3 ;  /* 0x000000ffff00c224 */ /* 0x000fc800018e0600 */
[----:B------:R-:W-:Y:S02]  /*dcd0*/  @!P4 IMAD.MOV.U32 R3, RZ, RZ, R0 ;  /* 0x000000ffff03c224 */ /* 0x000fe400078e0000 */
[----:B------:R-:W-:-:S07]  /*dce0*/  IMAD.MOV.U32 R7, RZ, RZ, R14 ;  /* 0x000000ffff077224 */ /* 0x000fce00078e000e */
[----:B------:R-:W-:Y:S05]  /*dcf0*/  WARPSYNC.COLLECTIVE R15, `(.L_x_8739) ;  /* 0x000000000f087348 */ /* 0x000fea0003c00000 */
[----:B------:R0:W1:Y:S02]  /*dd00*/  SHFL.IDX P6, R14, R13, R12, R11 ;  /* 0x0000000c0d0e7389 */ /* 0x00006400000c000b */
[----:B01----:R-:W-:Y:S01]  /*dd10*/  ENDCOLLECTIVE ;  /* 0x000000000000791b */ /* 0x003fe20003800000 */
.L_x_8739:
[----:B------:R-:W-:Y:S01]  /*dd20*/  @!PT LDS RZ, [RZ] ;  /* 0x00000000fffff984 */ /* 0x000fe20000000800 */
[----:B------:R-:W-:Y:S01]  /*dd30*/  @!PT LDS RZ, [RZ] ;  /* 0x00000000fffff984 */ /* 0x000fe20000000800 */
[----:B------:R-:W-:Y:S01]  /*dd40*/  @!PT LDS RZ, [RZ] ;  /* 0x00000000fffff984 */ /* 0x000fe20000000800 */
[----:B------:R1:W-:Y:S04]  /*dd50*/  @!P4 LDGSTS.E.BYPASS.LTC128B.128 [R10+0xf800], desc[UR52][R2.64], !P2 ;  /* 0x0f800000020acfae */ /* 0x0003e8000d101d74 */
[----:B------:R1:W-:Y:S04]  /*dd60*/  @!P4 LDGSTS.E.BYPASS.LTC128B.128 [R10+0x11000], desc[UR52][R2.64+0x20], !P1 ;  /* 0x11000020020acfae */ /* 0x0003e8000c901d74 */
[----:B------:R1:W-:Y:S01]  /*dd70*/  @!P4 LDGSTS.E.BYPASS.LTC128B.128 [R10+0x12800], desc[UR52][R2.64+0x40], !P0 ;  /* 0x12800040020acfae */ /* 0x0003e2000c101d74 */
[----:B------:R-:W-:Y:S05]  /*dd80*/  BRA `(.L_x_8740) ;  /* 0xffffffd000107947 */ /* 0x000fea000383ffff */
.L_x_8666:
[----:B0-----:R0:W1:Y:S02]  /*dd90*/  SYNCS.PHASECHK.TRANS64.TRYWAIT P0, [R16+URZ+0x19c20], R3 ;  /* 0x019c2003100075a7 */ /* 0x001064000800017f */
[----:B-1----:R-:W-:Y:S05]  /*dda0*/  @!P0 NANOSLEEP.SYNCS 0x989680 ;  /* 0x009896800000895d */ /* 0x002fea0003900000 */
[----:B------:R-:W1:Y:S02]  /*ddb0*/  @!P0 SYNCS.PHASECHK.TRANS64 P0, [R16+URZ+0x19c20], R3 ;  /* 0x019c2003100085a7 */ /* 0x000e64000800007f */
[----:B-1----:R-:W-:Y:S05]  /*ddc0*/  @!P0 BRA `(.L_x_8666) ;  /* 0xfffffffc00f08947 */ /* 0x002fea000383ffff */
[----:B------:R-:W-:Y:S05]  /*ddd0*/  BRA `(.L_x_8741) ;  /* 0xffffffd000807947 */ /* 0x000fea000383ffff */
.L_x_8672:
[----:B0-----:R0:W1:Y:S02]  /*dde0*/  SYNCS.PHASECHK.TRANS64.TRYWAIT P0, [R6+URZ+0x19c80], R4 ;  /* 0x019c8004060075a7 */ /* 0x001064000800017f */
[----:B-1----:R-:W-:Y:S05]  /*ddf0*/  @!P0 NANOSLEEP.SYNCS 0x989680 ;  /* 0x009896800000895d */ /* 0x002fea0003900000 */
[----:B------:R-:W1:Y:S02]  /*de00*/  @!P0 SYNCS.PHASECHK.TRANS64 P0, [R6+URZ+0x19c80], R4 ;  /* 0x019c8004060085a7 */ /* 0x000e64000800007f */
[----:B-1----:R-:W-:Y:S05]  /*de10*/  @!P0 BRA `(.L_x_8672) ;  /* 0xfffffffc00f08947 */ /* 0x002fea000383ffff */
[----:B------:R-:W-:Y:S05]  /*de20*/  BRA `(.L_x_8742) ;  /* 0xffffffd4002c7947 */ /* 0x000fea000383ffff */
.L_x_8679:
[----:B-1----:R1:W2:Y:S02]  /*de30*/  SYNCS.PHASECHK.TRANS64.TRYWAIT P0, [R6+URZ+0x19c40], R4 ;  /* 0x019c4004060075a7 */ /* 0x0022a4000800017f */
[----:B--2---:R-:W-:Y:S05]  /*de40*/  @!P0 NANOSLEEP.SYNCS 0x989680 ;  /* 0x009896800000895d */ /* 0x004fea0003900000 */
[----:B------:R-:W2:Y:S02]  /*de50*/  @!P0 SYNCS.PHASECHK.TRANS64 P0, [R6+URZ+0x19c40], R4 ;  /* 0x019c4004060085a7 */ /* 0x000ea4000800007f */
[----:B--2---:R-:W-:Y:S05]  /*de60*/  @!P0 BRA `(.L_x_8679) ;  /* 0xfffffffc00f08947 */ /* 0x004fea000383ffff */
[----:B------:R-:W-:Y:S05]  /*de70*/  BRA `(.L_x_8743) ;  /* 0xffffffd800247947 */ /* 0x000fea000383ffff */
.L_x_8687:
[----:B0-----:R0:W1:Y:S02]  /*de80*/  SYNCS.PHASECHK.TRANS64.TRYWAIT P0, [R3+URZ+0x19c70], R4 ;  /* 0x019c7004030075a7 */ /* 0x001064000800017f */
[----:B-1----:R-:W-:Y:S05]  /*de90*/  @!P0 NANOSLEEP.SYNCS 0x989680 ;  /* 0x009896800000895d */ /* 0x002fea0003900000 */
[----:B------:R-:W1:Y:S02]  /*dea0*/  @!P0 SYNCS.PHASECHK.TRANS64 P0, [R3+URZ+0x19c70], R4 ;  /* 0x019c7004030085a7 */ /* 0x000e64000800007f */
[----:B-1----:R-:W-:Y:S05]  /*deb0*/  @!P0 BRA `(.L_x_8687) ;  /* 0xfffffffc00f08947 */ /* 0x002fea000383ffff */
[----:B------:R-:W-:Y:S05]  /*dec0*/  BRA `(.L_x_8744) ;  /* 0xffffffdc00387947 */ /* 0x000fea000383ffff */
.L_x_8689:
[----:B0-----:R0:W1:Y:S02]  /*ded0*/  SYNCS.PHASECHK.TRANS64.TRYWAIT P0, [R3+URZ+0x19c60], R4 ;  /* 0x019c6004030075a7 */ /* 0x001064000800017f */
[----:B-1----:R-:W-:Y:S05]  /*dee0*/  @!P0 NANOSLEEP.SYNCS 0x989680 ;  /* 0x009896800000895d */ /* 0x002fea0003900000 */
[----:B------:R-:W1:Y:S02]  /*def0*/  @!P0 SYNCS.PHASECHK.TRANS64 P0, [R3+URZ+0x19c60], R4 ;  /* 0x019c6004030085a7 */ /* 0x000e64000800007f */
[----:B-1----:R-:W-:Y:S05]  /*df00*/  @!P0 BRA `(.L_x_8689) ;  /* 0xfffffffc00f08947 */ /* 0x002fea000383ffff */
[----:B------:R-:W-:Y:S05]  /*df10*/  BRA `(.L_x_8745) ;  /* 0xffffffdc00407947 */ /* 0x000fea000383ffff */
.L_x_8696:
[----:B0-----:R0:W1:Y:S02]  /*df20*/  SYNCS.PHASECHK.TRANS64.TRYWAIT P1, [R0+URZ+0x19c70], R3 ;  /* 0x019c7003000075a7 */ /* 0x001064000802017f */
[----:B-1----:R-:W-:Y:S05]  /*df30*/  @!P1 NANOSLEEP.SYNCS 0x989680 ;  /* 0x009896800000995d */ /* 0x002fea0003900000 */
[----:B------:R-:W1:Y:S02]  /*df40*/  @!P1 SYNCS.PHASECHK.TRANS64 P1, [R0+URZ+0x19c70], R3 ;  /* 0x019c7003000095a7 */ /* 0x000e64000802007f */
[----:B-1----:R-:W-:Y:S05]  /*df50*/  @!P1 BRA `(.L_x_8696) ;  /* 0xfffffffc00f09947 */ /* 0x002fea000383ffff */
[----:B------:R-:W-:Y:S05]  /*df60*/  BRA `(.L_x_8746) ;  /* 0xffffffe000dc7947 */ /* 0x000fea000383ffff */
.L_x_8698:
[----:B0-----:R0:W1:Y:S02]  /*df70*/  SYNCS.PHASECHK.TRANS64.TRYWAIT P1, [R0+URZ+0x19c60], R3 ;  /* 0x019c6003000075a7 */ /* 0x001064000802017f */
[----:B-1----:R-:W-:Y:S05]  /*df80*/  @!P1 NANOSLEEP.SYNCS 0x989680 ;  /* 0x009896800000995d */ /* 0x002fea0003900000 */
[----:B------:R-:W1:Y:S02]  /*df90*/  @!P1 SYNCS.PHASECHK.TRANS64 P1, [R0+URZ+0x19c60], R3 ;  /* 0x019c6003000095a7 */ /* 0x000e64000802007f */
[----:B-1----:R-:W-:Y:S05]  /*dfa0*/  @!P1 BRA `(.L_x_8698) ;  /* 0xfffffffc00f09947 */ /* 0x002fea000383ffff */
[----:B------:R-:W-:Y:S05]  /*dfb0*/  BRA `(.L_x_8747) ;  /* 0xffffffe000e07947 */ /* 0x000fea000383ffff */
.L_x_8711:
[----:B0-----:R0:W1:Y:S02]  /*dfc0*/  SYNCS.PHASECHK.TRANS64.TRYWAIT P0, [R7+URZ+0x19c20], R0 ;  /* 0x019c2000070075a7 */ /* 0x001064000800017f */
[----:B-1----:R-:W-:Y:S05]  /*dfd0*/  @!P0 NANOSLEEP.SYNCS 0x989680 ;  /* 0x009896800000895d */ /* 0x002fea0003900000 */
[----:B------:R-:W1:Y:S02]  /*dfe0*/  @!P0 SYNCS.PHASECHK.TRANS64 P0, [R7+URZ+0x19c20], R0 ;  /* 0x019c2000070085a7 */ /* 0x000e64000800007f */
[----:B-1----:R-:W-:Y:S05]  /*dff0*/  @!P0 BRA `(.L_x_8711) ;  /* 0xfffffffc00f08947 */ /* 0x002fea000383ffff */
[----:B------:R-:W-:Y:S05]  /*e000*/  BRA `(.L_x_8748) ;  /* 0xfffffff000c07947 */ /* 0x000fea000383ffff */
.L_x_8712:
        /* <DEDUP_REMOVED lines=11> */
.L_x_8750:
[----:B------:R-:W-:Y:S05]  /*e0c0*/  BSYNC B0 ;  /* 0x0000000000007941 */ /* 0x000fea0003800000 */
.L_x_8749:
[----:B------:R-:W-:Y:S05]  /*e0d0*/  BRA `(.L_x_8751) ;  /* 0xfffffff000a87947 */ /* 0x000fea000383ffff */
.L_x_8715:
[----:B------:R-:W-:Y:S01]  /*e0e0*/  BSSY B1, `(.L_x_8752) ;  /* 0x0000006000017945 */ /* 0x000fe20003800000 */
[----:B------:R-:W-:-:S07]  /*e0f0*/  IMAD.MOV.U32 R15, RZ, RZ, -0x1 ;  /* 0xffffffffff0f7424 */ /* 0x000fce00078e00ff */
[----:B0-----:R-:W-:Y:S05]  /*e100*/  WARPSYNC.COLLECTIVE R15, `(.L_x_8753) ;  /* 0x000000000f0c7348 */ /* 0x001fea0003c00000 */
[----:B------:R-:W-:Y:S02]  /*e110*/  ELECT P6, UR62, PT ;  /* 0x00000000003e782f */ /* 0x000fe400038c0000 */
[----:B------:R-:W-:Y:S01]  /*e120*/  MOV R14, UR62 ;  /* 0x0000003e000e7c02 */ /* 0x000fe20008000f00 */
[----:B0-----:R-:W-:Y:S10]  /*e130*/  ENDCOLLECTIVE ;  /* 0x000000000000791b */ /* 0x001ff40003800000 */
.L_x_8753:
[----:B------:R-:W-:Y:S05]  /*e140*/  BSYNC B1 ;  /* 0x0000000000017941 */ /* 0x000fea0003800000 */
.L_x_8752:
[----:B------:R-:W-:Y:S05]  /*e150*/  BRA `(.L_x_8754) ;  /* 0xfffffff000a07947 */ /* 0x000fea000383ffff */
.L_x_8717:
[----:B0-----:R0:W1:Y:S02]  /*e160*/  SYNCS.PHASECHK.TRANS64.TRYWAIT P1, [R5+URZ], R4 ;  /* 0x00000004050075a7 */ /* 0x001064000802017f */
[----:B-1----:R-:W-:Y:S05]  /*e170*/  @!P1 NANOSLEEP.SYNCS 0x989680 ;  /* 0x009896800000995d */ /* 0x002fea0003900000 */
[----:B------:R-:W1:Y:S02]  /*e180*/  @!P1 SYNCS.PHASECHK.TRANS64 P1, [R5+URZ], R4 ;  /* 0x00000004050095a7 */ /* 0x000e64000802007f */
[----:B-1----:R-:W-:Y:S05]  /*e190*/  @!P1 BRA `(.L_x_8717) ;  /* 0xfffffffc00f09947 */ /* 0x002fea000383ffff */
[----:B------:R-:W-:Y:S05]  /*e1a0*/  BRA `(.L_x_8755) ;  /* 0xfffffff000d47947 */ /* 0x000fea000383ffff */
.L_x_8718:
[----:B-1----:R1:W2:Y:S02]  /*e1b0*/  SYNCS.PHASECHK.TRANS64.TRYWAIT P1, [R3+URZ], R0 ;  /* 0x00000000030075a7 */ /* 0x0022a4000802017f */
[----:B--2---:R-:W-:Y:S05]  /*e1c0*/  @!P1 NANOSLEEP.SYNCS 0x989680 ;  /* 0x009896800000995d */ /* 0x004fea0003900000 */
[----:B------:R-:W2:Y:S02]  /*e1d0*/  @!P1 SYNCS.PHASECHK.TRANS64 P1, [R3+URZ], R0 ;  /* 0x00000000030095a7 */ /* 0x000ea4000802007f */
[----:B--2---:R-:W-:Y:S05]  /*e1e0*/  @!P1 BRA `(.L_x_8718) ;  /* 0xfffffffc00f09947 */ /* 0x004fea000383ffff */
[----:B------:R-:W-:Y:S05]  /*e1f0*/  BRA `(.L_x_8756) ;  /* 0xfffffff000c87947 */ /* 0x000fea000383ffff */
.L_x_8720:
[----:B-1----:R1:W2:Y:S02]  /*e200*/  SYNCS.PHASECHK.TRANS64.TRYWAIT P1, [R3+URZ+0x19c60], R4 ;  /* 0x019c6004030075a7 */ /* 0x0022a4000802017f */
[----:B--2---:R-:W-:Y:S05]  /*e210*/  @!P1 NANOSLEEP.SYNCS 0x989680 ;  /* 0x009896800000995d */ /* 0x004fea0003900000 */
[----:B------:R-:W2:Y:S02]  /*e220*/  @!P1 SYNCS.PHASECHK.TRANS64 P1, [R3+URZ+0x19c60], R4 ;  /* 0x019c6004030095a7 */ /* 0x000ea4000802007f */
[----:B--2---:R-:W-:Y:S05]  /*e230*/  @!P1 BRA `(.L_x_8720) ;  /* 0xfffffffc00f09947 */ /* 0x004fea000383ffff */
[----:B------:R-:W-:Y:S05]  /*e240*/  BRA `(.L_x_8757) ;  /* 0xfffffff000c87947 */ /* 0x000fea000383ffff */
.L_x_8722:
[----:B0-----:R0:W2:Y:S02]  /*e250*/  SYNCS.PHASECHK.TRANS64.TRYWAIT P1, [R5+URZ+0x19c60], R0 ;  /* 0x019c6000050075a7 */ /* 0x0010a4000802017f */
[----:B--2---:R-:W-:Y:S05]  /*e260*/  @!P1 NANOSLEEP.SYNCS 0x989680 ;  /* 0x009896800000995d */ /* 0x004fea0003900000 */
[----:B------:R-:W2:Y:S02]  /*e270*/  @!P1 SYNCS.PHASECHK.TRANS64 P1, [R5+URZ+0x19c60], R0 ;  /* 0x019c6000050095a7 */ /* 0x000ea4000802007f */
[----:B--2---:R-:W-:Y:S05]  /*e280*/  @!P1 BRA `(.L_x_8722) ;  /* 0xfffffffc00f09947 */ /* 0x004fea000383ffff */
[----:B------:R-:W-:Y:S05]  /*e290*/  BRA `(.L_x_8758) ;  /* 0xfffffff000c87947 */ /* 0x000fea000383ffff */
.L_x_8724:
[----:B--2---:R2:W3:Y:S02]  /*e2a0*/  SYNCS.PHASECHK.TRANS64.TRYWAIT P0, [R3+URZ+0x19c80], R4 ;  /* 0x019c8004030075a7 */ /* 0x0044e4000800017f */
[----:B---3--:R-:W-:Y:S05]  /*e2b0*/  @!P0 NANOSLEEP.SYNCS 0x989680 ;  /* 0x009896800000895d */ /* 0x008fea0003900000 */
[----:B------:R-:W3:Y:S02]  /*e2c0*/  @!P0 SYNCS.PHASECHK.TRANS64 P0, [R3+URZ+0x19c80], R4 ;  /* 0x019c8004030085a7 */ /* 0x000ee4000800007f */
[----:B---3--:R-:W-:Y:S05]  /*e2d0*/  @!P0 BRA `(.L_x_8724) ;  /* 0xfffffffc00f08947 */ /* 0x008fea000383ffff */
[----:B------:R-:W-:Y:S05]  /*e2e0*/  BRA `(.L_x_8725) ;  /* 0xfffffff000c47947 */ /* 0x000fea000383ffff */
.L_x_8759:
        /* <DEDUP_REMOVED lines=9> */
.L_x_12980:


//--------------------- .text._ZN7cutlass13device_kernelIN5flash11enable_sm90INS1_16FlashAttnFwdSm90INS1_25CollectiveMainloopFwdSm90ILi2EN4cute5tupleIJNS5_1CILi1EEES8_S8_EEENS6_IJNS7_ILi192EEENS7_ILi128EEENS7_ILi96EEEEEELi96ENS_12float_e4m3_tEfNS_4arch4Sm90ELb0ELb0ELb0ELb1ELb0ELb1ELb0ELb1ELb1ELb1ELb0ELb0EEENS1_21CollectiveEpilogueFwdINS6_IJSA_SC_SB_EEES9_NS_10bfloat16_tESG_Li384ELb1ELb1ELb0ELb1EEENS1_36VarlenDynamicPersistentTileSchedulerILi192ELi128ELi384ELi128ELb0ELb1ELb1ELb0ELb1ELb1EEEEEEEEEvNT_6ParamsE --------------------------
	.section	.text._ZN7cutlass13device_kernelIN5flash11enable_sm90INS1_16FlashAttnFwdSm90INS1_25CollectiveMainloopFwdSm90ILi2EN4cute5tupleIJNS5_1CILi1EEES8_S8_EEENS6_IJNS7_ILi192EEENS7_ILi128EEENS7_ILi96EEEEEELi96ENS_12float_e4m3_tEfNS_4arch4Sm90ELb0ELb0ELb0ELb1ELb0ELb1ELb0ELb1ELb1ELb1ELb0ELb0EEENS1_21CollectiveEpilogueFwdINS6_IJSA_SC_SB_EEES9_NS_10bfloat16_tESG_Li384ELb1ELb1ELb0ELb1EEENS1_36VarlenDynamicPersistentTileSchedulerILi192ELi128ELi384ELi128ELb0ELb1ELb1ELb0ELb1ELb1EEEEEEEEEvNT_6ParamsE,"ax",@progbits
	.align	128
.text._ZN7cutlass13device_kernelIN5flash11enable_sm90INS1_16FlashAttnFwdSm90INS1_25CollectiveMainloopFwdSm90ILi2EN4cute5tupleIJNS5_1CILi1EEES8_S8_EEENS6_IJNS7_ILi192EEENS7_ILi128EEENS7_ILi96EEEEEELi96ENS_12float_e4m3_tEfNS_4arch4Sm90ELb0ELb0ELb0ELb1ELb0ELb1ELb0ELb1ELb1ELb1ELb0ELb0EEENS1_21CollectiveEpilogueFwdINS6_IJSA_SC_SB_EEES9_NS_10bfloat16_tESG_Li384ELb1ELb1ELb0ELb1EEENS1_36VarlenDynamicPersistentTileSchedulerILi192ELi128ELi384ELi128ELb0ELb1ELb1ELb0ELb1ELb1EEEEEEEEEvNT_6ParamsE:
        .type           _ZN7cutlass13device_kernelIN5flash11enable_sm90INS1_16FlashAttnFwdSm90INS1_25CollectiveMainloopFwdSm90ILi2EN4cute5tupleIJNS5_1CILi1EEES8_S8_EEENS6_IJNS7_ILi192EEENS7_ILi128EEENS7_ILi96EEEEEELi96ENS_12float_e4m3_tEfNS_4arch4Sm90ELb0ELb0ELb0ELb1ELb0ELb1ELb0ELb1ELb1ELb1ELb0ELb0EEENS1_21CollectiveEpilogueFwdINS6_IJSA_SC_SB_EEES9_NS_10bfloat16_tESG_Li384ELb1ELb1ELb0ELb1EEENS1_36VarlenDynamicPersistentTileSchedulerILi192ELi128ELi384ELi128ELb0ELb1ELb1ELb0ELb1ELb1EEEEEEEEEvNT_6ParamsE,@function
        .size           _ZN7cutlass13device_kernelIN5flash11enable_sm90INS1_16FlashAttnFwdSm90INS1_25CollectiveMainloopFwdSm90ILi2EN4cute5tupleIJNS5_1CILi1EEES8_S8_EEENS6_IJNS7_ILi192EEENS7_ILi128EEENS7_ILi96EEEEEELi96ENS_12float_e4m3_tEfNS_4arch4Sm90ELb0ELb0ELb0ELb1ELb0ELb1ELb0ELb1ELb1ELb1ELb0ELb0EEENS1_21CollectiveEpilogueFwdINS6_IJSA_SC_SB_EEES9_NS_10bfloat16_tESG_Li384ELb1ELb1ELb0ELb1EEENS1_36VarlenDynamicPersistentTileSchedulerILi192ELi128ELi384ELi128ELb0ELb1ELb1ELb0ELb1ELb1EEEEEEEEEvNT_6ParamsE,(.L_x_12981 - _ZN7cutlass13device_kernelIN5flash11enable_sm90INS1_16FlashAttnFwdSm90INS1_25CollectiveMainloopFwdSm90ILi2EN4cute5tupleIJNS5_1CILi1EEES8_S8_EEENS6_IJNS7_ILi192EEENS7_ILi128EEENS7_ILi96EEEEEELi96ENS_12float_e4m3_tEfNS_4arch4Sm90ELb0ELb0ELb0ELb1ELb0ELb1ELb0ELb1ELb1ELb1ELb0ELb0EEENS1_21CollectiveEpilogueFwdINS6_IJSA_SC_SB_EEES9_NS_10bfloat16_tESG_Li384ELb1ELb1ELb0ELb1EEENS1_36VarlenDynamicPersistentTileSchedulerILi192ELi128ELi384ELi128ELb0ELb1ELb1ELb0ELb1ELb1EEEEEEEEEvNT_6ParamsE)
        .other          _ZN7cutlass13device_kernelIN5flash11enable_sm90INS1_16FlashAttnFwdSm90INS1_25CollectiveMainloopFwdSm90ILi2EN4cute5tupleIJNS5_1CILi1EEES8_S8_EEENS6_IJNS7_ILi192EEENS7_ILi128EEENS7_ILi96EEEEEELi96ENS_12float_e4m3_tEfNS_4arch4Sm90ELb0ELb0ELb0ELb1ELb0ELb1ELb0ELb1ELb1ELb1ELb0ELb0EEENS1_21CollectiveEpilogueFwdINS6_IJSA_SC_SB_EEES9_NS_10bfloat16_tESG_Li384ELb1ELb1ELb0ELb1EEENS1_36VarlenDynamicPersistentTileSchedulerILi192ELi128ELi384ELi128ELb0ELb1ELb1ELb0ELb1ELb1EEEEEEEEEvNT_6ParamsE,@"STO_CUDA_ENTRY STV_DEFAULT"
_ZN7cutlass13device_kernelIN5flash11enable_sm90INS1_16FlashAttnFwdSm90INS1_25CollectiveMainloopFwdSm90ILi2EN4cute5tupleIJNS5_1CILi1EEES8_S8_EEENS6_IJNS7_ILi192EEENS7_ILi128EEENS7_ILi96EEEEEELi96ENS_12float_e4m3_tEfNS_4arch4Sm90ELb0ELb0ELb0ELb1ELb0ELb1ELb0ELb1ELb1ELb1ELb0ELb0EEENS1_21CollectiveEpilogueFwdINS6_IJSA_SC_SB_EEES9_NS_10bfloat16_tESG_Li384ELb1ELb1ELb0ELb1EEENS1_36VarlenDynamicPersistentTileSchedulerILi192ELi128ELi384ELi128ELb0ELb1ELb1ELb0ELb1ELb1EEEEEEEEEvNT_6ParamsE:
        /* <DEDUP_REMOVED lines=24> */
.L_x_8761:
[----:B------:R-:W-:Y:S05]  /*0180*/  BSYNC B0 ;  /* 0x0000000000007941 */ /* 0x000fea0003800000 */
.L_x_8760:
        /* <DEDUP_REMOVED lines=41> */
.L_x_8762:
        /* <DEDUP_REMOVED lines=22> */
.L_x_8763:
        /* <DEDUP_REMOVED lines=18> */
.L_x_8764:
        /* <DEDUP_REMOVED lines=22> */
.L_x_8765:
        /* <DEDUP_REMOVED lines=22> */
.L_x_8766:
        /* <DEDUP_REMOVED lines=8> */
.L_x_8769:
[----:B------:R-:W-:-:S08]  /*09e0*/  NOP ;  /* 0x0000000000007918 */ /* 0x000fd00000000000 */
[----:B------:R-:W0:Y:S02]  /*09f0*/  USETMAXREG.TRY_ALLOC.CTAPOOL UP0, 0xa0 ;  /* 0x000000a0000079c8 */ /* 0x000e240008000600 */
[----:B0-----:R-:W-:-:S13]  /*0a00*/  PLOP3.LUT P0, PT, PT, PT, UP0, 0x80, 0x0 ;  /* 0x000000000000781c */ /* 0x001fda0003f0f008 */
[----:B------:R-:W-:Y:S05]  /*0a10*/  @!P0 BRA `(.L_x_8769) ;  /* 0xfffffffc00f08947 */ /* 0x000fea000383ffff */
[----:B------:R-:W0:Y:S08]  /*0a20*/  S2UR UR4, SR_CgaCtaId ;  /* 0x00000000000479c3 */ /* 0x000e300000008800 */
[----:B------:R-:W-:Y:S06]  /*0a30*/  BAR.ARV 0x8, 0x200 ;  /* 0x0208000000007b1d */ /* 0x000fec0000002000 */
[----:B------:R-:W-:-:S02]  /*0a40*/  MOV R16, 0x400 ;  /* 0x0000040000107802 */ /* 0x000fc40000000f00 */
[----:B------:R-:W-:Y:S01]  /*0a50*/  BAR.SYNC.DEFER_BLOCKING 0x5, 0x200 ;  /* 0x0148000000007b1d */ /* 0x000fe20000010000 */
[----:B0-----:R-:W-:-:S05]  /*0a60*/  IMAD.U32 R0, RZ, RZ, UR4 ;  /* 0x00000004ff007e24 */ /* 0x001fca000f8e00ff */
[----:B------:R-:W-:Y:S01]  /*0a70*/  ULDC UR4, c[0x0][0xc3c] ;  /* 0x00030f0000047ab9 */ /* 0x000fe20000000800 */
[----:B------:R-:W-:Y:S01]  /*0a80*/  LEA R16, R0, R16, 0x18 ;  /* 0x0000001000107211 */ /* 0x000fe200078ec0ff */
[----:B------:R-:W-:Y:S04]  /*0a90*/  STL [R1+0x20], R0 ;  /* 0x0000200001007387 */ /* 0x000fe80000100800 */
[----:B------:R-:W0:Y:S01]  /*0aa0*/  LDS.128 R8, [R16+0x19cd0] ;  /* 0x019cd00010087984 */ /* 0x000e220000000c00 */
[----:B------:R-:W-:Y:S06]  /*0ab0*/  BAR.ARV 0x4, 0x200 ;  /* 0x0108000000007b1d */ /* 0x000fec0000002000 */
[----:B0-----:R-:W-:-:S13]  /*0ac0*/  ISETP.GE.AND P0, PT, R11, UR4, PT ;  /* 0x000000040b007c0c */ /* 0x001fda000bf06270 */
[----:B------:R-:W-:Y:S05]  /*0ad0*/  @P0 BRA `(.L_x_8770) ;  /* 0x0000017800d80947 */ /* 0x000fea0003800000 */
[----:B------:R-:W0:Y:S01]  /*0ae0*/  S2R R0, SR_TID.X ;  /* 0x0000000000007919 */ /* 0x000e220000002100 */
[----:B------:R-:W-:Y:S01]  /*0af0*/  IMAD.MOV.U32 R19, RZ, RZ, -0x2 ;  /* 0xfffffffeff137424 */ /* 0x000fe200078e00ff */
[----:B------:R-:W-:Y:S01]  /*0b00*/  CS2R R154, SRZ ;  /* 0x00000000009a7805 */ /* 0x000fe2000001ff00 */
[----:B------:R-:W-:Y:S01]  /*0b10*/  ULOP3.LUT UR36, UR37, 0x1, URZ, 0xfc, !UPT ;  /* 0x0000000125247892 */ /* 0x000fe2000f8efc3f */
[----:B0-----:R-:W-:-:S05]  /*0b20*/  VIADD R25, R0, 0xffffff80 ;  /* 0xffffff8000197836 */ /* 0x001fca0000000000 */
[----:B------:R-:W-:Y:S02]  /*0b30*/  SHF.R.S32.HI R0, RZ, 0x1f, R25 ;  /* 0x0000001fff007819 */ /* 0x000fe40000011419 */
[-C--:B------:R-:W-:Y:S02]  /*0b40*/  LEA.HI R3, R25, R25.reuse, RZ, 0x1 ;  /* 0x0000001919037211 */ /* 0x080fe400078f08ff */
[CC--:B------:R-:W-:Y:S02]  /*0b50*/  LEA.HI R2, R0.reuse, R25.reuse, RZ, 0x5 ;  /* 0x0000001900027211 */ /* 0x0c0fe400078f28ff */
[----:B------:R-:W-:Y:S02]  /*0b60*/  LEA.HI R6, R0, R25, RZ, 0x4 ;  /* 0x0000001900067211 */ /* 0x000fe400078f20ff */
[----:B------:R-:W-:Y:S01]  /*0b70*/  SHF.R.S32.HI R22, RZ, 0x1, R3 ;  /* 0x00000001ff167819 */ /* 0x000fe20000011403 */
[----:B------:R-:W-:Y:S01]  /*0b80*/  IMAD.SHL.U32 R4, R2, 0x10, RZ ;  /* 0x0000001002047824 */ /* 0x000fe200078e00ff */
[----:B------:R-:W-:-:S04]  /*0b90*/  LOP3.LUT R2, R6, 0x7fffff0, RZ, 0xc0, !PT ;  /* 0x07fffff006027812 */ /* 0x000fc800078ec0ff */
[----:B------:R-:W-:Y:S01]  /*0ba0*/  LOP3.LUT R5, R4, 0xfffffe00, RZ, 0xc0, !PT ;  /* 0xfffffe0004057812 */ /* 0x000fe200078ec0ff */
[----:B------:R-:W-:Y:S01]  /*0bb0*/  IMAD.IADD R4, R25, 0x1, -R2 ;  /* 0x0000000119047824 */ /* 0x000fe200078e0a02 */
[----:B------:R-:W-:-:S03]  /*0bc0*/  LEA.HI R2, R0, R25, RZ, 0x7 ;  /* 0x0000001900027211 */ /* 0x000fc600078f38ff */
[----:B------:R-:W-:Y:S01]  /*0bd0*/  IMAD R7, R4, 0x20, R5 ;  /* 0x0000002004077824 */ /* 0x000fe200078e0205 */
        /* <DEDUP_REMOVED lines=8> */
[----:B------:R-:W-:Y:S01]  /*0c60*/  SHF.R.S32.HI R8, RZ, 0x1f, R23 ;  /* 0x0000001fff087819 */ /* 0x000fe20000011417 */
[----:B------:R-:W-:Y:S01]  /*0c70*/  IMAD.SHL.U32 R152, R24, 0x8, RZ ;  /* 0x0000000818987824 */ /* 0x000fe200078e00ff */
[----:B------:R-:W-:Y:S02]  /*0c80*/  LEA.HI R6, R6, R3, RZ, 0x1 ;  /* 0x0000000306067211 */ /* 0x000fe400078f08ff */
[----:B------:R-:W-:Y:S01]  /*0c90*/  LOP3.LUT R5, R5, 0x7fffffc, RZ, 0xc0, !PT ;  /* 0x07fffffc05057812 */ /* 0x000fe200078ec0ff */
[----:B------:R-:W-:Y:S01]  /*0ca0*/  VIADD R21, R152, 0x20 ;  /* 0x0000002098157836 */ /* 0x000fe20000000000 */
[----:B------:R-:W-:Y:S01]  /*0cb0*/  LEA.HI R12, R8, R23, RZ, 0x2 ;  /* 0x00000017080c7211 */ /* 0x000fe200078f10ff */
[----:B------:R-:W-:Y:S01]  /*0cc0*/  VIADD R157, R152, 0x10 ;  /* 0x00000010989d7836 */ /* 0x000fe20000000000 */
[----:B------:R-:W-:Y:S01]  /*0cd0*/  LOP3.LUT R6, R6, 0x1ffffffe, RZ, 0xc0, !PT ;  /* 0x1ffffffe06067812 */ /* 0x000fe200078ec0ff */
[----:B------:R-:W-:Y:S01]  /*0ce0*/  IMAD.IADD R5, R22, 0x1, -R5 ;  /* 0x0000000116057824 */ /* 0x000fe200078e0a05 */
[----:B------:R-:W-:Y:S01]  /*0cf0*/  SHF.R.S32.HI R20, RZ, 0x7, R2 ;  /* 0x00000007ff147819 */ /* 0x000fe20000011402 */
[----:B------:R-:W-:Y:S01]  /*0d00*/  IMAD.IADD R15, R152, 0x1, R21 ;  /* 0x00000001980f7824 */ /* 0x000fe200078e0215 */
[--C-:B------:R-:W-:Y:S01]  /*0d10*/  SHF.R.S32.HI R13, RZ, 0x2, R12.reuse ;  /* 0x00000002ff0d7819 */ /* 0x100fe2000001140c */
[C---:B------:R-:W-:Y:S01]  /*0d20*/  IMAD R17, R3.reuse, 0x8, R5 ;  /* 0x0000000803117824 */ /* 0x040fe200078e0205 */
[----:B------:R-:W-:Y:S01]  /*0d30*/  SHF.R.S32.HI R2, RZ, 0x1f, R12 ;  /* 0x0000001fff027819 */ /* 0x000fe2000001140c */
[----:B------:R-:W-:Y:S01]  /*0d40*/  IMAD.IADD R6, R3, 0x1, -R6 ;  /* 0x0000000103067824 */ /* 0x000fe200078e0a06 */
[----:B------:R-:W-:Y:S01]  /*0d50*/  SHF.R.S32.HI R4, RZ, 0x3, R4 ;  /* 0x00000003ff047819 */ /* 0x000fe20000011404 */
[----:B------:R-:W-:Y:S01]  /*0d60*/  STL [R1+0x8], R21 ;  /* 0x0000081501007387 */ /* 0x000fe20000100800 */
[----:B------:R-:W-:Y:S01]  /*0d70*/  LEA.HI R3, R2, R13, RZ, 0x3 ;  /* 0x0000000d02037211 */ /* 0x000fe200078f18ff */
[----:B------:R-:W-:Y:S01]  /*0d80*/  IMAD.HI R2, R20, 0x55555556, RZ ;  /* 0x5555555614027827 */ /* 0x000fe200078e02ff */
[----:B------:R-:W-:-:S02]  /*0d90*/  SHF.R.S32.HI R18, RZ, 0x1f, R15 ;  /* 0x0000001fff127819 */ /* 0x000fc4000001140f */
[----:B------:R-:W-:Y:S01]  /*0da0*/  LOP3.LUT R14, R3, 0xfffffff8, RZ, 0xc0, !PT ;  /* 0xfffffff8030e7812 */ /* 0x000fe200078ec0ff */
[----:B------:R-:W-:Y:S01]  /*0db0*/  IMAD.SHL.U32 R4, R4, 0x80, RZ ;  /* 0x0000008004047824 */ /* 0x000fe200078e00ff */
[----:B------:R-:W-:Y:S02]  /*0dc0*/  LEA.HI R8, R8, R23, RZ, 0x5 ;  /* 0x0000001708087211 */ /* 0x000fe400078f28ff */
[CC--:B------:R-:W-:Y:S01]  /*0dd0*/  LEA.HI R5, R18.reuse, R15.reuse, RZ, 0x4 ;  /* 0x0000000f12057211 */ /* 0x0c0fe200078f20ff */
[----:B------:R-:W-:Y:S01]  /*0de0*/  IMAD.IADD R13, R13, 0x1, -R14 ;  /* 0x000000010d0d7824 */ /* 0x000fe200078e0a0e */
[----:B------:R-:W-:Y:S01]  /*0df0*/  LEA.HI R15, R18, R15, RZ, 0x5 ;  /* 0x0000000f120f7211 */ /* 0x000fe200078f28ff */
[----:B------:R-:W-:Y:S01]  /*0e00*/  IMAD.SHL.U32 R14, R17, 0x20, RZ ;  /* 0x00000020110e7824 */ /* 0x000fe200078e00ff */
[----:B------:R-:W-:Y:S01]  /*0e10*/  LEA.HI R2, R2, R2, RZ, 0x1 ;  /* 0x0000000202027211 */ /* 0x000fe200078f08ff */
[----:B------:R-:W-:Y:S01]  /*0e20*/  IMAD.SHL.U32 R18, R24, 0x10, RZ ;  /* 0x0000001018127824 */ /* 0x000fe200078e00ff */
[----:B------:R-:W-:Y:S01]  /*0e30*/  SHF.R.S32.HI R8, RZ, 0x5, R8 ;  /* 0x00000005ff087819 */ /* 0x000fe20000011408 */
[----:B------:R-:W-:Y:S01]  /*0e40*/  IMAD.MOV.U32 R17, RZ, RZ, RZ ;  /* 0x000000ffff117224 */ /* 0x000fe200078e00ff */
[----:B------:R-:W-:Y:S01]  /*0e50*/  LOP3.LUT R156, R4, 0x80, RZ, 0xc0, !PT ;  /* 0x00000080049c7812 */ /* 0x000fe200078ec0ff */
[----:B------:R-:W-:Y:S01]  /*0e60*/  IMAD R4, R6, 0x8, R7 ;  /* 0x0000000806047824 */ /* 0x000fe200078e0207 */
[----:B------:R-:W-:Y:S01]  /*0e70*/  LOP3.LUT R12, R12, 0x7ffffffc, RZ, 0xc0, !PT ;  /* 0x7ffffffc0c0c7812 */ /* 0x000fe200078ec0ff */
[----:B------:R-:W-:Y:S01]  /*0e80*/  IMAD R2, R2, -0x3, R20 ;  /* 0xfffffffd02027824 */ /* 0x000fe200078e0214 */
[----:B------:R-:W-:Y:S01]  /*0e90*/  SHF.R.S32.HI R15, RZ, 0x5, R15 ;  /* 0x00000005ff0f7819 */ /* 0x000fe2000001140f */
[----:B------:R-:W-:Y:S01]  /*0ea0*/  IMAD R13, R8, 0x10, R13 ;  /* 0x00000010080d7824 */ /* 0x000fe200078e020d */
[----:B------:R-:W-:Y:S01]  /*0eb0*/  SHF.R.U32.HI R20, RZ, 0x3, R156 ;  /* 0x00000003ff147819 */ /* 0x000fe2000001169c */
[----:B------:R-:W-:Y:S01]  /*0ec0*/  STL [R1+0xc], R14 ;  /* 0x00000c0e01007387 */ /* 0x000fe20000100800 */
[----:B------:R-:W-:Y:S01]  /*0ed0*/  LOP3.LUT R3, R156, 0x10, R5, 0xf8, !PT ;  /* 0x000000109c037812 */ /* 0x000fe200078ef805 */
[----:B------:R-:W-:Y:S01]  /*0ee0*/  IMAD.IADD R12, R23, 0x1, -R12 ;  /* 0x00000001170c7824 */ /* 0x000fe200078e0a0c */
[----:B------:R-:W-:Y:S01]  /*0ef0*/  LEA.HI R0, R0, R25, RZ, 0x2 ;  /* 0x0000001900007211 */ /* 0x000fe200078f10ff */
[----:B------:R-:W-:Y:S01]  /*0f00*/  IMAD R15, R15, 0x1800, R14 ;  /* 0x000018000f0f7824 */ /* 0x000fe200078e020e */
[----:B------:R0:W-:Y:S01]  /*0f10*/  STL [R1+0x6c], R4 ;  /* 0x00006c0401007387 */ /* 0x0001e20000100800 */
[----:B------:R-:W-:Y:S01]  /*0f20*/  LOP3.LUT R3, R3, R20, RZ, 0x3c, !PT ;  /* 0x0000001403037212 */ /* 0x000fe200078e3cff */
[----:B------:R-:W-:Y:S01]  /*0f30*/  IMAD R6, R12, R19, 0x80 ;  /* 0x000000800c067424 */ /* 0x000fe200078e0213 */
[----:B------:R-:W-:Y:S01]  /*0f40*/  SHF.R.S32.HI R8, RZ, 0x1f, R21 ;  /* 0x0000001fff087819 */ /* 0x000fe20000011415 */
[----:B------:R-:W-:Y:S01]  /*0f50*/  IMAD.MOV.U32 R23, RZ, RZ, RZ ;  /* 0x000000ffff177224 */ /* 0x000fe200078e00ff */
[----:B------:R-:W-:-:S02]  /*0f60*/  IADD3 R3, R16, R15, R3 ;  /* 0x0000000f10037210 */ /* 0x000fc40007ffe003 */
[----:B------:R1:W-:Y:S01]  /*0f70*/  STL [R1+0x64], R6 ;  /* 0x0000640601007387 */ /* 0x0003e20000100800 */
[----:B0-----:R-:W-:Y:S01]  /*0f80*/  IMAD R4, R2, 0x40, R13 ;  /* 0x0000004002047824 */ /* 0x001fe200078e020d */
[----:B------:R-:W-:Y:S02]  /*0f90*/  LOP3.LUT R2, R0, 0xfffffffc, RZ, 0xc0, !PT ;  /* 0xfffffffc00027812 */ /* 0x000fe400078ec0ff */
[----:B------:R0:W-:Y:S01]  /*0fa0*/  STL [R1+0x5c], R3 ;  /* 0x00005c0301007387 */ /* 0x0001e20000100800 */
[----:B------:R-:W-:Y:S02]  /*0fb0*/  SHF.R.S32.HI R0, RZ, 0x2, R0 ;  /* 0x00000002ff007819 */ /* 0x000fe40000011400 */
[----:B------:R-:W-:Y:S01]  /*0fc0*/  IMAD.IADD R7, R25, 0x1, -R2 ;  /* 0x0000000119077824 */ /* 0x000fe200078e0a02 */
[----:B------:R-:W-:Y:S01]  /*0fd0*/  STL [R1+0x14], R9 ;  /* 0x0000140901007387 */ /* 0x000fe20000100800 */
[----:B-1----:R-:W-:Y:S02]  /*0fe0*/  SHF.R.S32.HI R6, RZ, 0x1f, R157 ;  /* 0x0000001fff067819 */ /* 0x002fe4000001149d */
[----:B------:R-:W-:Y:S01]  /*0ff0*/  SHF.R.S32.HI R2, RZ, 0x1f, R22 ;  /* 0x0000001fff027819 */ /* 0x000fe20000011416 */
[----:B------:R-:W-:Y:S01]  /*1000*/  STL [R1+0x18], R10 ;  /* 0x0000180a01007387 */ /* 0x000fe20000100800 */
[C---:B0-----:R-:W-:Y:S01]  /*1010*/  IMAD.SHL.U32 R3, R7.reuse, 0x8, RZ ;  /* 0x0000000807037824 */ /* 0x041fe200078e00ff */
[----:B------:R-:W-:-:S02]  /*1020*/  LEA.HI R0, R7, R7, RZ, 0x1 ;  /* 0x0000000707007211 */ /* 0x000fc400078f08ff */
[----:B------:R-:W-:Y:S02]  /*1030*/  STL [R1+0x60], R4 ;  /* 0x0000600401007387 */ /* 0x000fe40000100800 */
[----:B------:R-:W-:Y:S02]  /*1040*/  LOP3.LUT R2, R0, 0x1ffffffe, RZ, 0xc0, !PT ;  /* 0x1ffffffe00027812 */ /* 0x000fe400078ec0ff */
[----:B------:R-:W-:Y:S01]  /*1050*/  STL [R1+0x1c], R11 ;  /* 0x00001c0b01007387 */ /* 0x000fe20000100800 */
[----:B------:R-:W-:Y:S02]  /*1060*/  LOP3.LUT R0, R156, 0x10, R18, 0xf8, !PT ;  /* 0x000000109c007812 */ /* 0x000fe400078ef812 */
[----:B------:R-:W-:Y:S01]  /*1070*/  IMAD.IADD R2, R7, 0x1, -R2 ;  /* 0x0000000107027824 */ /* 0x000fe200078e0a02 */
[----:B------:R-:W-:Y:S01]  /*1080*/  STL [R1+0x3c], RZ ;  /* 0x00003cff01007387 */ /* 0x000fe20000100800 */
[----:B------:R-:W-:-:S03]  /*1090*/  LOP3.LUT R0, R0, R20, RZ, 0x3c, !PT ;  /* 0x0000001400007212 */ /* 0x000fc600078e3cff */
[----:B------:R-:W-:Y:S04]  /*10a0*/  STL [R1+0x2c], R3 ;  /* 0x00002c0301007387 */ /* 0x000fe80000100800 */
[----:B------:R0:W-:Y:S04]  /*10b0*/  STL [R1+0x58], R6 ;  /* 0x0000580601007387 */ /* 0x0001e80000100800 */
[----:B------:R-:W-:Y:S01]  /*10c0*/  STL [R1+0x54], R8 ;  /* 0x0000540801007387 */ /* 0x000fe20000100800 */
[C---:B0-----:R-:W-:Y:S02]  /*10d0*/  VIADD R6, R3.reuse, 0x20 ;  /* 0x0000002003067836 */ /* 0x041fe40000000000 */
[----:B------:R-:W-:-:S03]  /*10e0*/  VIADD R3, R3, 0x40 ;  /* 0x0000004003037836 */ /* 0x000fc60000000000 */
[----:B------:R0:W-:Y:S02]  /*10f0*/  STL [R1+0x48], R6 ;  /* 0x0000480601007387 */ /* 0x0001e40000100800 */
[----:B------:R-:W-:Y:S02]  /*1100*/  SHF.R.S32.HI R7, RZ, 0x1f, R3 ;  /* 0x0000001fff077819 */ /* 0x000fe40000011403 */
[----:B------:R1:W-:Y:S01]  /*1110*/  STL [R1+0x4c], R3 ;  /* 0x00004c0301007387 */ /* 0x0003e20000100800 */
[----:B0-----:R-:W-:Y:S02]  /*1120*/  SHF.R.S32.HI R6, RZ, 0x1f, R6 ;  /* 0x0000001fff067819 */ /* 0x001fe40000011406 */
[----:B-1----:R-:W-:-:S03]  /*1130*/  SHF.R.S32.HI R3, RZ, 0x4, R5 ;  /* 0x00000004ff037819 */ /* 0x002fc60000011405 */
[----:B------:R0:W-:Y:S04]  /*1140*/  STL [R1+0x74], R6 ;  /* 0x0000740601007387 */ /* 0x0001e80000100800 */
[----:B------:R1:W-:Y:S01]  /*1150*/  STL [R1+0x70], R7 ;  /* 0x0000700701007387 */ /* 0x0003e20000100800 */
[----:B0-----:R-:W-:Y:S02]  /*1160*/  IMAD.IADD R6, R14, 0x1, R0 ;  /* 0x000000010e067824 */ /* 0x001fe400078e0200 */
[----:B------:R-:W-:-:S03]  /*1170*/  IMAD R0, R2, 0x8, R4 ;  /* 0x0000000802007824 */ /* 0x000fc600078e0204 */
[----:B------:R1:W-:Y:S04]  /*1180*/  STL [R1+0x24], R6 ;  /* 0x0000240601007387 */ /* 0x0003e80000100800 */
[----:B------:R1:W-:Y:S04]  /*1190*/  STL [R1+0x68], R0 ;  /* 0x0000680001007387 */ /* 0x0003e80000100800 */
[----:B------:R1:W-:Y:S02]  /*11a0*/  STL [R1+0x50], R3 ;  /* 0x0000500301007387 */ /* 0x0003e40000100800 */
.L_x_8885:
[----:B-1----:R-:W2:Y:S01]  /*11b0*/  LDL.LU R0, [R1+0x1c] ;  /* 0x00001c0001007983 */ /* 0x002ea20000300800 */
[----:B----4-:R-:W2:Y:S01]  /*11c0*/  LDC.64 R2, c[0x0][0xc88] ;  /* 0x00032200ff027b82 */ /* 0x010ea20000000a00 */
[----:B------:R-:W-:Y:S01]  /*11d0*/  ULDC.64 UR4, c[0x0][0xa28] ;  /* 0x00028a0000047ab9 */ /* 0x000fe20000000a00 */
[----:B------:R-:W-:Y:S01]  /*11e0*/  ULDC.64 UR8, c[0x0][0xa18] ;  /* 0x0002860000087ab9 */ /* 0x000fe20000000a00 */
[----:B------:R-:W-:Y:S01]  /*11f0*/  ISETP.NE.U32.AND P2, PT, RZ, UR4, PT ;  /* 0x00000004ff007c0c */ /* 0x000fe2000bf45070 */
[----:B---3--:R-:W-:Y:S01]  /*1200*/  IMAD.MOV.U32 R9, RZ, RZ, RZ ;  /* 0x000000ffff097224 */ /* 0x008fe200078e00ff */
[----:B------:R-:W3:Y:S01]  /*1210*/  LDL R30, [R1+0x18] ;  /* 0x00001800011e7983 */ /* 0x000ee20000100800 */
[----:B------:R-:W-:Y:S01]  /*1220*/  ULDC.64 UR6, c[0x0][0xa08] ;  /* 0x0002820000067ab9 */ /* 0x000fe20000000a00 */
[----:B------:R-:W-:Y:S01]  /*1230*/  ISETP.NE.AND.EX P2, PT, RZ, UR5, PT, P2 ;  /* 0x00000005ff007c0c */ /* 0x000fe2000bf45320 */
[----:B--2---:R-:W-:-:S05]  /*1240*/  IMAD.WIDE R2, R0, 0x4, R2 ;  /* 0x0000000400027825 */ /* 0x004fca00078e0202 */
[----:B------:R-:W2:Y:S01]  /*1250*/  LDG.E R0, desc[UR42][R2.64] ;  /* 0x0000002a02007981 */ /* 0x000ea2000c1e1900 */
[----:B------:R-:W-:Y:S01]  /*1260*/  ISETP.NE.U32.AND P1, PT, RZ, UR8, PT ;  /* 0x00000008ff007c0c */ /* 0x000fe2000bf25070 */
[----:B------:R-:W-:Y:S01]  /*1270*/  IMAD.MOV.U32 R47, RZ, RZ, RZ ;  /* 0x000000ffff2f7224 */ /* 0x000fe200078e00ff */
[----:B------:R-:W-:Y:S02]  /*1280*/  ISETP.NE.U32.AND P0, PT, RZ, UR6, PT ;  /* 0x00000006ff007c0c */ /* 0x000fe4000bf05070 */
[----:B------:R-:W-:Y:S02]  /*1290*/  ISETP.NE.AND.EX P1, PT, RZ, UR9, PT, P1 ;  /* 0x00000009ff007c0c */ /* 0x000fe4000bf25310 */
[----:B------:R-:W-:Y:S02]  /*12a0*/  ISETP.NE.AND.EX P0, PT, RZ, UR7, PT, P0 ;  /* 0x00000007ff007c0c */ /* 0x000fe4000bf05300 */
[----:B--2---:R-:W-:Y:S01]  /*12b0*/  SHF.R.S32.HI R4, RZ, 0x1f, R0 ;  /* 0x0000001fff047819 */ /* 0x004fe20000011400 */
[C---:B------:R-:W-:Y:S01]  /*12c0*/  IMAD.SHL.U32 R32, R0.reuse, 0x4, RZ ;  /* 0x0000000400207824 */ /* 0x040fe200078e00ff */
[C---:B------:R-:W-:Y:S01]  /*12d0*/  @P2 LEA R2, P3, R0.reuse, UR4, 0x2 ;  /* 0x0000000400022c11 */ /* 0x040fe2000f8610ff */
[----:B------:R-:W-:Y:S01]  /*12e0*/  STL [R1+0x28], R0 ;  /* 0x0000280001007387 */ /* 0x000fe20000100800 */
[----:B------:R-:W-:-:S02]  /*12f0*/  SHF.L.U64.HI R31, R0, 0x2, R4 ;  /* 0x00000002001f7819 */ /* 0x000fc40000010204 */
[----:B------:R-:W-:Y:S01]  /*1300*/  @P2 LEA.HI.X R3, R0, UR5, R4, 0x2, P3 ;  /* 0x0000000500032c11 */ /* 0x000fe200098f1404 */
[----:B------:R0:W-:Y:S01]  /*1310*/  STL [R1+0x40], R4 ;  /* 0x0000400401007387 */ /* 0x0001e20000100800 */
[----:B------:R-:W-:-:S03]  /*1320*/  IADD3 R6, P4, R32, UR6, RZ ;  /* 0x0000000620067c10 */ /* 0x000fc6000ff9e0ff */
[----:B------:R1:W-:Y:S01]  /*1330*/  STL [R1+0x34], R32 ;  /* 0x0000342001007387 */ /* 0x0003e20000100800 */
[----:B------:R-:W-:Y:S01]  /*1340*/  ULDC UR4, c[0x0][0x288] ;  /* 0x0000a20000047ab9 */ /* 0x000fe20000000800 */
[C---:B------:R-:W-:Y:S02]  /*1350*/  IADD3.X R7, R31.reuse, UR7, RZ, P4, !PT ;  /* 0x000000071f077c10 */ /* 0x040fe4000a7fe4ff */
[----:B------:R1:W-:Y:S04]  /*1360*/  STL [R1+0x38], R31 ;  /* 0x0000381f01007387 */ /* 0x0003e80000100800 */
[----:B-----5:R1:W5:Y:S01]  /*1370*/  @P2 LDG.E R9, desc[UR42][R2.64] ;  /* 0x0000002a02092981 */ /* 0x020362000c1e1900 */
[----:B0-----:R-:W-:Y:S01]  /*1380*/  @P1 IADD3 R4, P2, R32, UR8, RZ ;  /* 0x0000000820041c10 */ /* 0x001fe2000ff5e0ff */
[----:B------:R-:W-:Y:S01]  /*1390*/  IMAD.U32 R25, RZ, RZ, UR4 ;  /* 0x00000004ff197e24 */ /* 0x000fe2000f8e00ff */
[----:B------:R-:W-:Y:S01]  /*13a0*/  ULDC.64 UR4, c[0x0][0x418] ;  /* 0x0001060000047ab9 */ /* 0x000fe20000000a00 */
[----:B------:R1:W5:Y:S01]  /*13b0*/  @P0 LDG.E R47, desc[UR42][R6.64] ;  /* 0x0000002a062f0981 */ /* 0x000362000c1e1900 */
[----:B------:R-:W-:-:S03]  /*13c0*/  @P1 IADD3.X R5, R31, UR9, RZ, P2, !PT ;  /* 0x000000091f051c10 */ /* 0x000fc600097fe4ff */
[----:B------:R-:W2:Y:S01]  /*13d0*/  LDL R2, [R1+0x14] ;  /* 0x0000140001027983 */ /* 0x000ea20000100800 */
[----:B------:R-:W-:Y:S01]  /*13e0*/  UISETP.NE.U32.AND UP0, UPT, UR4, URZ, UPT ;  /* 0x0000003f0400728c */ /* 0x000fe2000bf05070 */
[----:B------:R-:W-:Y:S02]  /*13f0*/  ULDC.64 UR8, c[0x0][0xa20] ;  /* 0x0002880000087ab9 */ /* 0x000fe40000000a00 */
[----:B------:R1:W5:Y:S01]  /*1400*/  @P1 LDG.E R25, desc[UR42][R4.64] ;  /* 0x0000002a04191981 */ /* 0x000362000c1e1900 */
[----:B------:R-:W-:Y:S01]  /*1410*/  UISETP.NE.AND.EX UP0, UPT, UR5, URZ, UPT, UP0 ;  /* 0x0000003f0500728c */ /* 0x000fe2000bf05300 */
[----:B------:R-:W-:Y:S01]  /*1420*/  ISETP.NE.U32.AND P2, PT, RZ, UR8, PT ;  /* 0x00000008ff007c0c */ /* 0x000fe2000bf45070 */
[----:B------:R-:W-:Y:S01]  /*1430*/  ULDC UR4, c[0x0][0x424] ;  /* 0x0001090000047ab9 */ /* 0x000fe20000000800 */
[----:B---3--:R1:W-:Y:S01]  /*1440*/  STL [R1+0x30], R30 ;  /* 0x0000301e01007387 */ /* 0x0083e20000100800 */
[----:B------:R-:W-:Y:S01]  /*1450*/  USEL UR4, UR4, 0x1, UP0 ;  /* 0x0000000104047887 */ /* 0x000fe20008000000 */
[----:B------:R-:W-:Y:S01]  /*1460*/  ISETP.NE.AND.EX P2, PT, RZ, UR9, PT, P2 ;  /* 0x00000009ff007c0c */ /* 0x000fe2000bf45320 */
[----:B------:R-:W-:-:S02]  /*1470*/  ULDC UR5, c[0x0][0x2f0] ;  /* 0x0000bc0000057ab9 */ /* 0x000fc40000000800 */
[----:B------:R-:W-:-:S03]  /*1480*/  UIMAD UR4, UR4, UR5, URZ ;  /* 0x00000005040472a4 */ /* 0x000fc6000f8e023f */
[----:B------:R-:W-:Y:S01]  /*1490*/  ULDC UR5, c[0x0][0x348] ;  /* 0x0000d20000057ab9 */ /* 0x000fe20000000800 */
[----:B------:R-:W-:Y:S01]  /*14a0*/  IMAD.MOV.U32 R29, RZ, RZ, R0 ;  /* 0x000000ffff1d7224 */ /* 0x000fe200078e0000 */
[----:B--2---:R1:W-:Y:S01]  /*14b0*/  STL [R1+0x44], R2 ;  /* 0x0000440201007387 */ /* 0x0043e20000100800 */
[----:B------:R-:W-:Y:S06]  /*14c0*/  @P1 BRA `(.L_x_8771) ;  /* 0x0000000000241947 */ /* 0x000fec0003800000 */
[----:B------:R-:W-:Y:S02]  /*14d0*/  ULDC.64 UR6, c[0x0][0xa00] ;  /* 0x0002800000067ab9 */ /* 0x000fe40000000a00 */
[----:B------:R-:W-:-:S04]  /*14e0*/  ISETP.NE.U32.AND P1, PT, RZ, UR6, PT ;  /* 0x00000006ff007c0c */ /* 0x000fc8000bf25070 */
[----:B------:R-:W-:-:S13]  /*14f0*/  ISETP.NE.AND.EX P1, PT, RZ, UR7, PT, P1 ;  /* 0x00000007ff007c0c */ /* 0x000fda000bf25310 */
[----:B------:R-:W-:Y:S05]  /*1500*/  @!P1 BRA `(.L_x_8771) ;  /* 0x0000000000149947 */ /* 0x000fea0003800000 */
[----:B-1----:R-:W0:Y:S02]  /*1510*/  LDC.64 R2, c[0x0][0xa00] ;  /* 0x00028000ff027b82 */ /* 0x002e240000000a00 */
[----:B0-----:R-:W-:-:S05]  /*1520*/  IMAD.WIDE R2, R29, 0x4, R2 ;  /* 0x000000041d027825 */ /* 0x001fca00078e0202 */
[----:B-----5:R-:W2:Y:S04]  /*1530*/  LDG.E R25, desc[UR42][R2.64] ;  /* 0x0000002a02197981 */ /* 0x020ea8000c1e1900 */
[----:B------:R-:W2:Y:S02]  /*1540*/  LDG.E R0, desc[UR42][R2.64+0x4] ;  /* 0x0000042a02007981 */ /* 0x000ea4000c1e1900 */
[----:B--2---:R-:W-:-:S07]  /*1550*/  IMAD.IADD R25, R0, 0x1, -R25 ;  /* 0x0000000100197824 */ /* 0x004fce00078e0a19 */
.L_x_8771:
[----:B------:R-:W-:Y:S02]  /*1560*/  IMAD.U32 R27, RZ, RZ, UR5 ;  /* 0x00000005ff1b7e24 */ /* 0x000fe4000f8e00ff */
[----:B------:R-:W-:Y:S01]  /*1570*/  IMAD.U32 R28, RZ, RZ, UR4 ;  /* 0x00000004ff1c7e24 */ /* 0x000fe2000f8e00ff */
[----:B------:R-:W-:Y:S06]  /*1580*/  @!P2 BRA `(.L_x_8772) ;  /* 0x000000000010a947 */ /* 0x000fec0003800000 */
[----:B-1----:R-:W-:-:S04]  /*1590*/  IADD3 R2, P0, R32, UR8, RZ ;  /* 0x0000000820027c10 */ /* 0x002fc8000ff1e0ff */
[----:B------:R-:W-:-:S05]  /*15a0*/  IADD3.X R3, R31, UR9, RZ, P0, !PT ;  /* 0x000000091f037c10 */ /* 0x000fca00087fe4ff */
[----:B------:R0:W5:Y:S01]  /*15b0*/  LDG.E R28, desc[UR42][R2.64] ;  /* 0x0000002a021c7981 */ /* 0x000162000c1e1900 */
[----:B------:R-:W-:Y:S05]  /*15c0*/  BRA `(.L_x_8773) ;  /* 0x0000000000107947 */ /* 0x000fea0003800000 */
.L_x_8772:
[----:B------:R-:W-:Y:S05]  /*15d0*/  @!P0 BRA `(.L_x_8773) ;  /* 0x00000000000c8947 */ /* 0x000fea0003800000 */
[----:B-1----:R-:W2:Y:S04]  /*15e0*/  LDG.E R3, desc[UR42][R6.64] ;  /* 0x0000002a06037981 */ /* 0x002ea8000c1e1900 */
[----:B------:R-:W2:Y:S02]  /*15f0*/  LDG.E R28, desc[UR42][R6.64+0x4] ;  /* 0x0000042a061c7981 */ /* 0x000ea4000c1e1900 */
[----:B--2---:R-:W-:-:S07]  /*1600*/  IMAD.IADD R28, R28, 0x1, -R3 ;  /* 0x000000011c1c7824 */ /* 0x004fce00078e0a03 */
.L_x_8773:
[----:B------:R-:W-:Y:S02]  /*1610*/  ULDC.64 UR4, c[0x0][0xa10] ;  /* 0x0002840000047ab9 */ /* 0x000fe40000000a00 */
[----:B------:R-:W-:-:S04]  /*1620*/  ISETP.NE.U32.AND P0, PT, RZ, UR4, PT ;  /* 0x00000004ff007c0c */ /* 0x000fc8000bf05070 */
[----:B------:R-:W-:Y:S01]  /*1630*/  ISETP.NE.AND.EX P0, PT, RZ, UR5, PT, P0 ;  /* 0x00000005ff007c0c */ /* 0x000fe2000bf05300 */
[----:B-1---5:R-:W-:Y:S01]  /*1640*/  IMAD.IADD R6, R28, 0x1, -R9 ;  /* 0x000000011c067824 */ /* 0x022fe200078e0a09 */
[----:B------:R-:W-:-:S11]  /*1650*/  ULDC.64 UR4, c[0x0][0xa30] ;  /* 0x00028c0000047ab9 */ /* 0x000fd60000000a00 */
[----:B0-----:R-:W0:Y:S02]  /*1660*/  @P0 LDC.64 R2, c[0x0][0xa10] ;  /* 0x00028400ff020b82 */ /* 0x001e240000000a00 */
[----:B0-----:R-:W-:-:S05]  /*1670*/  @P0 IMAD.WIDE R2, R29, 0x4, R2 ;  /* 0x000000041d020825 */ /* 0x001fca00078e0202 */
[----:B------:R-:W2:Y:S04]  /*1680*/  @P0 LDG.E R0, desc[UR42][R2.64] ;  /* 0x0000002a02000981 */ /* 0x000ea8000c1e1900 */
[----:B------:R-:W2:Y:S01]  /*1690*/  @P0 LDG.E R7, desc[UR42][R2.64+0x4] ;  /* 0x0000042a02070981 */ /* 0x000ea2000c1e1900 */
[----:B------:R-:W-:Y:S01]  /*16a0*/  ISETP.NE.U32.AND P1, PT, RZ, UR4, PT ;  /* 0x00000004ff007c0c */ /* 0x000fe2000bf25070 */
[----:B------:R-:W-:Y:S02]  /*16b0*/  IMAD.MOV R26, RZ, RZ, -R6 ;  /* 0x000000ffff1a7224 */ /* 0x000fe400078e0a06 */
[----:B------:R-:W-:Y:S01]  /*16c0*/  IMAD.MOV.U32 R24, RZ, RZ, R28 ;  /* 0x000000ffff187224 */ /* 0x000fe200078e001c */
[----:B------:R-:W-:Y:S02]  /*16d0*/  ISETP.NE.AND.EX P1, PT, RZ, UR5, PT, P1 ;  /* 0x00000005ff007c0c */ /* 0x000fe4000bf25310 */
[----:B------:R-:W-:-:S11]  /*16e0*/  VIMNMX R26, RZ, R26, !PT ;  /* 0x0000001aff1a7248 */ /* 0x000fd60007fe0100 */
[----:B------:R-:W-:-:S04]  /*16f0*/  @P1 IADD3 R4, P2, R32, UR4, RZ ;  /* 0x0000000420041c10 */ /* 0x000fc8000ff5e0ff */
[----:B------:R-:W-:-:S05]  /*1700*/  @P1 IADD3.X R5, R31, UR5, RZ, P2, !PT ;  /* 0x000000051f051c10 */ /* 0x000fca00097fe4ff */
[----:B------:R0:W5:Y:S01]  /*1710*/  @P1 LDG.E R24, desc[UR42][R4.64] ;  /* 0x0000002a04181981 */ /* 0x000162000c1e1900 */
[----:B------:R-:W-:Y:S01]  /*1720*/  PLOP3.LUT P3, PT, PT, PT, PT, 0x80, 0x0 ;  /* 0x000000000000781c */ /* 0x000fe20003f6f070 */
[----:B--2---:R-:W-:-:S04]  /*1730*/  @P0 IMAD.IADD R27, R7, 0x1, -R0 ;  /* 0x00000001071b0824 */ /* 0x004fc800078e0a00 */
[----:B------:R-:W-:-:S04]  /*1740*/  IMAD.IADD R88, R6, 0x1, R27 ;  /* 0x0000000106587824 */ /* 0x000fc800078e021b */
[----:B------:R-:W-:-:S05]  /*1750*/  VIADD R0, R88, 0x7f ;  /* 0x0000007f58007836 */ /* 0x000fca0000000000 */
[----:B------:R-:W-:-:S04]  /*1760*/  SHF.R.S32.HI R3, RZ, 0x1f, R0 ;  /* 0x0000001fff037819 */ /* 0x000fc80000011400 */
[----:B------:R-:W-:-:S04]  /*1770*/  LEA.HI R3, R3, R0, RZ, 0x7 ;  /* 0x0000000003037211 */ /* 0x000fc800078f38ff */
[----:B------:R-:W-:-:S04]  /*1780*/  LOP3.LUT R0, R3, 0xffffff80, RZ, 0xc0, !PT ;  /* 0xffffff8003007812 */ /* 0x000fc800078ec0ff */
[----:B------:R-:W-:-:S04]  /*1790*/  VIADDMNMX R7, R0, -R6, R27, PT ;  /* 0x8000000600077246 */ /* 0x000fc8000380011b */
[----:B------:R-:W-:Y:S02]  /*17a0*/  ISETP.GT.AND P0, PT, R7, R26, PT ;  /* 0x0000001a0700720c */ /* 0x000fe40003f04270 */
[----:B------:R-:W-:-:S05]  /*17b0*/  SHF.R.U32.HI R26, RZ, 0x7, R26 ;  /* 0x00000007ff1a7819 */ /* 0x000fca000001161a */
[----:B------:R-:W-:-:S06]  /*17c0*/  IMAD.MOV.U32 R2, RZ, RZ, R26 ;  /* 0x000000ffff027224 */ /* 0x000fcc00078e001a */
[----:B------:R-:W-:-:S05]  /*17d0*/  @P0 VIADD R0, R7, 0x7f ;  /* 0x0000007f07000836 */ /* 0x000fca0000000000 */
[----:B0-----:R-:W-:-:S04]  /*17e0*/  @P0 SHF.R.S32.HI R5, RZ, 0x1f, R0 ;  /* 0x0000001fff050819 */ /* 0x001fc80000011400 */
[----:B------:R-:W-:Y:S02]  /*17f0*/  @P0 LEA.HI R5, R5, R0, RZ, 0x7 ;  /* 0x0000000005050211 */ /* 0x000fe400078f38ff */
[----:B------:R-:W-:Y:S02]  /*1800*/  SHF.R.S32.HI R0, RZ, 0x7, R3 ;  /* 0x00000007ff007819 */ /* 0x000fe40000011403 */
[----:B------:R-:W-:-:S03]  /*1810*/  @P0 SHF.R.S32.HI R2, RZ, 0x7, R5 ;  /* 0x00000007ff020819 */ /* 0x000fc60000011405 */
[----:B------:R0:W-:Y:S01]  /*1820*/  STL [R1+0x1c], R0 ;  /* 0x00001c0001007387 */ /* 0x0001e20000100800 */
        /* <DEDUP_REMOVED lines=22> */
.L_x_8776:
[----:B------:R-:W-:Y:S05]  /*1990*/  BSYNC B6 ;  /* 0x0000000000067941 */ /* 0x000fea0003800000 */
.L_x_8775:
        /* <DEDUP_REMOVED lines=20> */
.L_x_8778:
[----:B------:R-:W-:Y:S05]  /*1ae0*/  BSYNC B6 ;  /* 0x0000000000067941 */ /* 0x000fea0003800000 */
.L_x_8777:
[----:B------:R-:W-:Y:S01]  /*1af0*/  ULDC.64 UR4, c[0x0][0x9f8] ;  /* 0x00027e0000047ab9 */ /* 0x000fe20000000a00 */
[----:B------:R-:W2:Y:S01]  /*1b00*/  LDL R14, [R1+0xc] ;  /* 0x00000c00010e7983 */ /* 0x000ea20000100800 */
[----:B------:R-:W-:Y:S01]  /*1b10*/  ISETP.NE.U32.AND P0, PT, RZ, UR4, PT ;  /* 0x00000004ff007c0c */ /* 0x000fe2000bf05070 */
[----:B------:R-:W0:Y:S01]  /*1b20*/  LDC.64 R68, c[0x0][0x300] ;  /* 0x0000c000ff447b82 */ /* 0x000e220000000a00 */
[----:B------:R-:W-:Y:S01]  /*1b30*/  IMAD.IADD R47, R47, 0x1, R28 ;  /* 0x000000012f2f7824 */ /* 0x000fe200078e021c */
[----:B------:R-:W-:Y:S01]  /*1b40*/  ULDC.64 UR6, c[0x0][0x330] ;  /* 0x0000cc0000067ab9 */ /* 0x000fe20000000a00 */
[----:B------:R-:W-:Y:S01]  /*1b50*/  ISETP.NE.AND.EX P0, PT, RZ, UR5, PT, P0 ;  /* 0x00000005ff007c0c */ /* 0x000fe2000bf05300 */
[----:B------:R-:W-:Y:S01]  /*1b60*/  ULDC.64 UR8, c[0x0][0xa08] ;  /* 0x0002820000087ab9 */ /* 0x000fe20000000a00 */
[----:B------:R-:W-:-:S03]  /*1b70*/  SHF.R.S32.HI R19, RZ, 0x1f, R18 ;  /* 0x0000001fff137819 */ /* 0x000fc60000011412 */
[----:B------:R-:W1:Y:S08]  /*1b80*/  LDC.64 R66, c[0x0][0x3f8] ;  /* 0x0000fe00ff427b82 */ /* 0x000e700000000a00 */
[----:B------:R-:W-:Y:S01]  /*1b90*/  @P0 IADD3 R4, P1, R32, UR4, RZ ;  /* 0x0000000420040c10 */ /* 0x000fe2000ff3e0ff */
[----:B------:R-:W3:Y:S03]  /*1ba0*/  LDC R61, c[0x0][0x3f4] ;  /* 0x0000fd00ff3d7b82 */ /* 0x000ee60000000800 */
[----:B------:R-:W-:Y:S01]  /*1bb0*/  @P0 IADD3.X R5, R31, UR5, RZ, P1, !PT ;  /* 0x000000051f050c10 */ /* 0x000fe20008ffe4ff */
[----:B------:R-:W-:-:S04]  /*1bc0*/  ULDC.64 UR4, c[0x0][0x308] ;  /* 0x0000c20000047ab9 */ /* 0x000fc80000000a00 */
[----:B------:R4:W2:Y:S01]  /*1bd0*/  @P0 LDG.E R29, desc[UR42][R4.64] ;  /* 0x0000002a041d0981 */ /* 0x0008a2000c1e1900 */
[----:B------:R-:W-:Y:S01]  /*1be0*/  SHF.R.S32.HI R3, RZ, 0x1f, R47 ;  /* 0x0000001fff037819 */ /* 0x000fe2000001142f */
[----:B0-----:R-:W-:Y:S01]  /*1bf0*/  IMAD.WIDE.U32 R6, R47, R68, RZ ;  /* 0x000000442f067225 */ /* 0x001fe200078e00ff */
[----:B------:R-:W-:-:S03]  /*1c00*/  ISETP.NE.U32.AND P0, PT, RZ, UR8, PT ;  /* 0x00000008ff007c0c */ /* 0x000fc6000bf05070 */
[----:B------:R-:W-:Y:S02]  /*1c10*/  IMAD R0, R3, R68, RZ ;  /* 0x0000004403007224 */ /* 0x000fe400078e02ff */
[----:B------:R-:W-:-:S04]  /*1c20*/  IMAD.WIDE.U32 R56, R30, UR6, R18 ;  /* 0x000000061e387c25 */ /* 0x000fc8000f8e0012 */
[----:B------:R-:W-:Y:S01]  /*1c30*/  IMAD R9, R47, R69, R0 ;  /* 0x000000452f097224 */ /* 0x000fe200078e0200 */
[----:B------:R-:W-:-:S03]  /*1c40*/  SHF.R.S32.HI R0, RZ, 0x1f, R30 ;  /* 0x0000001fff007819 */ /* 0x000fc6000001141e */
[----:B------:R-:W-:Y:S02]  /*1c50*/  IMAD.IADD R7, R7, 0x1, R9 ;  /* 0x0000000107077824 */ /* 0x000fe400078e0209 */
[C---:B----4-:R-:W-:Y:S02]  /*1c60*/  IMAD R4, R0.reuse, UR6, RZ ;  /* 0x0000000600047c24 */ /* 0x050fe4000f8e02ff */
[----:B------:R-:W-:Y:S02]  /*1c70*/  IMAD R0, R0, UR4, RZ ;  /* 0x0000000400007c24 */ /* 0x000fe4000f8e02ff */
[C---:B------:R-:W-:Y:S01]  /*1c80*/  IMAD R9, R30.reuse, UR7, R4 ;  /* 0x000000071e097c24 */ /* 0x040fe2000f8e0204 */
[----:B------:R-:W-:Y:S01]  /*1c90*/  ISETP.NE.AND.EX P0, PT, RZ, UR9, PT, P0 ;  /* 0x00000009ff007c0c */ /* 0x000fe2000bf05300 */
[----:B------:R-:W-:Y:S01]  /*1ca0*/  IMAD.WIDE.U32 R4, R30, UR4, R6 ;  /* 0x000000041e047c25 */ /* 0x000fe2000f8e0006 */
[----:B------:R-:W-:Y:S01]  /*1cb0*/  SHF.R.S32.HI R12, RZ, 0x1f, R22 ;  /* 0x0000001fff0c7819 */ /* 0x000fe20000011416 */
[----:B------:R-:W-:-:S02]  /*1cc0*/  ULDC.64 UR6, c[0x0][0x338] ;  /* 0x0000ce0000067ab9 */ /* 0x000fc40000000a00 */
[----:B------:R-:W-:Y:S01]  /*1cd0*/  IMAD R59, R30, UR5, R0 ;  /* 0x000000051e3b7c24 */ /* 0x000fe2000f8e0200 */
[----:B------:R-:W-:Y:S01]  /*1ce0*/  ULDC.64 UR4, c[0x0][0x310] ;  /* 0x0000c40000047ab9 */ /* 0x000fe20000000a00 */
[----:B------:R-:W-:Y:S02]  /*1cf0*/  IMAD.MOV.U32 R58, RZ, RZ, R4 ;  /* 0x000000ffff3a7224 */ /* 0x000fe400078e0004 */
[----:B------:R-:W-:Y:S02]  /*1d00*/  IMAD.IADD R59, R5, 0x1, R59 ;  /* 0x00000001053b7824 */ /* 0x000fe400078e023b */
[----:B------:R-:W0:Y:S01]  /*1d10*/  LDC.64 R4, c[0x0][0x408] ;  /* 0x00010200ff047b82 */ /* 0x000e220000000a00 */
[----:B------:R-:W-:Y:S02]  /*1d20*/  IMAD.IADD R57, R57, 0x1, R9 ;  /* 0x0000000139397824 */ /* 0x000fe400078e0209 */
[----:B------:R-:W-:Y:S02]  /*1d30*/  VIADD R81, R18, 0x20 ;  /* 0x0000002012517836 */ /* 0x000fe40000000000 */
[----:B------:R-:W-:-:S02]  /*1d40*/  IMAD R11, R12, R68, RZ ;  /* 0x000000440c0b7224 */ /* 0x000fc400078e02ff */
[----:B------:R-:W-:-:S04]  /*1d50*/  IMAD.WIDE.U32 R6, R22, R68, R18 ;  /* 0x0000004416067225 */ /* 0x000fc800078e0012 */
[C---:B------:R-:W-:Y:S01]  /*1d60*/  IMAD R11, R22.reuse, R69, R11 ;  /* 0x00000045160b7224 */ /* 0x040fe200078e020b */
[----:B---3--:R-:W-:Y:S02]  /*1d70*/  ISETP.GE.AND P2, PT, R81, R61, PT ;  /* 0x0000003d5100720c */ /* 0x008fe40003f46270 */
[----:B------:R-:W-:Y:S01]  /*1d80*/  SHF.R.S32.HI R153, RZ, 0x1f, R152 ;  /* 0x0000001fff997819 */ /* 0x000fe20000011498 */
[----:B-1----:R-:W-:-:S04]  /*1d90*/  IMAD.WIDE.U32 R52, R22, R66, R18 ;  /* 0x0000004216347225 */ /* 0x002fc800078e0012 */
[----:B------:R-:W-:Y:S01]  /*1da0*/  IMAD.WIDE.U32 R54, R22, R66, R152 ;  /* 0x0000004216367225 */ /* 0x000fe200078e0098 */
[----:B------:R-:W-:-:S03]  /*1db0*/  SHF.R.U32.HI R20, RZ, 0x3, R156 ;  /* 0x00000003ff147819 */ /* 0x000fc6000001169c */
[----:B0-----:R-:W-:-:S04]  /*1dc0*/  IMAD.WIDE.U32 R50, R22, R4, R152 ;  /* 0x0000000416327225 */ /* 0x001fc800078e0098 */
[----:B------:R-:W-:Y:S01]  /*1dd0*/  IMAD.WIDE.U32 R48, R22, R4, R18 ;  /* 0x0000000416307225 */ /* 0x000fe200078e0012 */
[----:B------:R-:W-:-:S03]  /*1de0*/  P2R R82, PR, RZ, 0x4 ;  /* 0x00000004ff527803 */ /* 0x000fc60000000000 */
[----:B------:R-:W-:Y:S01]  /*1df0*/  VIADD R65, R18, 0x40 ;  /* 0x0000004012417836 */ /* 0x000fe20000000000 */
[----:B------:R-:W-:Y:S01]  /*1e00*/  SHF.L.U64.HI R69, R68, 0x7, R69 ;  /* 0x0000000744457819 */ /* 0x000fe20000010245 */
[C---:B------:R-:W-:Y:S01]  /*1e10*/  IMAD.SHL.U32 R63, R4.reuse, 0x80, RZ ;  /* 0x00000080043f7824 */ /* 0x040fe200078e00ff */
[----:B------:R-:W-:Y:S01]  /*1e20*/  SHF.L.U64.HI R64, R4, 0x7, R5 ;  /* 0x0000000704407819 */ /* 0x000fe20000010205 */
[----:B------:R-:W-:Y:S01]  /*1e30*/  IMAD.SHL.U32 R68, R68, 0x80, RZ ;  /* 0x0000008044447824 */ /* 0x000fe200078e00ff */
[----:B--2---:R-:W-:Y:S02]  /*1e40*/  SHF.R.S32.HI R0, RZ, 0x1f, R29 ;  /* 0x0000001fff007819 */ /* 0x004fe4000001141d */
[----:B------:R-:W-:Y:S02]  /*1e50*/  SEL R9, R29, RZ, !P0 ;  /* 0x000000ff1d097207 */ /* 0x000fe40004000000 */
[----:B------:R-:W-:-:S03]  /*1e60*/  SEL R10, R0, RZ, !P0 ;  /* 0x000000ff000a7207 */ /* 0x000fc60004000000 */
[----:B------:R-:W-:-:S04]  /*1e70*/  IMAD.WIDE.U32 R58, R9, UR4, R58 ;  /* 0x00000004093a7c25 */ /* 0x000fc8000f8e003a */
[----:B------:R-:W-:Y:S01]  /*1e80*/  IMAD R0, R10, UR4, RZ ;  /* 0x000000040a007c24 */ /* 0x000fe2000f8e02ff */
[----:B------:R-:W-:Y:S02]  /*1e90*/  ULDC UR4, c[0x0][0x2f4] ;  /* 0x0000bd0000047ab9 */ /* 0x000fe40000000800 */
[----:B------:R-:W-:Y:S01]  /*1ea0*/  ISETP.GE.AND P1, PT, R81, UR4, PT ;  /* 0x0000000451007c0c */ /* 0x000fe2000bf26270 */
[----:B------:R-:W-:Y:S01]  /*1eb0*/  IMAD R75, R9, UR5, R0 ;  /* 0x00000005094b7c24 */ /* 0x000fe2000f8e0200 */
[----:B------:R-:W-:Y:S02]  /*1ec0*/  ISETP.GE.AND P0, PT, R18, UR4, PT ;  /* 0x0000000412007c0c */ /* 0x000fe4000bf06270 */
[----:B------:R-:W-:Y:S01]  /*1ed0*/  SEL R8, RZ, 0xffffffff, P1 ;  /* 0xffffffffff087807 */ /* 0x000fe20000800000 */
[----:B------:R-:W-:Y:S01]  /*1ee0*/  IMAD.IADD R75, R59, 0x1, R75 ;  /* 0x000000013b4b7824 */ /* 0x000fe200078e024b */
[----:B------:R-:W-:Y:S02]  /*1ef0*/  SEL R0, RZ, 0x1, P0 ;  /* 0x00000001ff007807 */ /* 0x000fe40000000000 */
[----:B------:R-:W-:Y:S01]  /*1f00*/  IADD3 R80, P0, R58, R6, RZ ;  /* 0x000000063a507210 */ /* 0x000fe20007f1e0ff */
[----:B------:R-:W-:-:S02]  /*1f10*/  IMAD.SHL.U32 R13, R8, 0x2, RZ ;  /* 0x00000002080d7824 */ /* 0x000fc400078e00ff */
[----:B------:R-:W-:Y:S01]  /*1f20*/  IMAD R10, R10, UR6, RZ ;  /* 0x000000060a0a7c24 */ /* 0x000fe2000f8e02ff */
[----:B------:R-:W-:Y:S01]  /*1f30*/  IADD3.X R74, R75, R7, R11, P0, !PT ;  /* 0x000000074b4a7210 */ /* 0x000fe200007fe40b */
[----:B------:R-:W-:Y:S01]  /*1f40*/  IMAD R6, R12, R66, RZ ;  /* 0x000000420c067224 */ /* 0x000fe200078e02ff */
[----:B------:R-:W-:Y:S01]  /*1f50*/  ISETP.GE.AND P0, PT, R18, R61, PT ;  /* 0x0000003d1200720c */ /* 0x000fe20003f06270 */
[----:B------:R-:W-:Y:S01]  /*1f60*/  IMAD R7, R12, R4, RZ ;  /* 0x000000040c077224 */ /* 0x000fe200078e02ff */
[----:B------:R-:W-:Y:S01]  /*1f70*/  LOP3.LUT R0, R13, 0x2, R0, 0xe2, !PT ;  /* 0x000000020d007812 */ /* 0x000fe200078ee200 */
[----:B------:R-:W-:-:S04]  /*1f80*/  IMAD.WIDE.U32 R56, R9, UR6, R56 ;  /* 0x0000000609387c25 */ /* 0x000fc8000f8e0038 */
[----:B------:R-:W-:Y:S02]  /*1f90*/  IMAD R15, R9, UR7, R10 ;  /* 0x00000007090f7c24 */ /* 0x000fe4000f8e020a */
[C---:B------:R-:W-:Y:S01]  /*1fa0*/  IMAD R9, R22.reuse, R67, R6 ;  /* 0x0000004316097224 */ /* 0x040fe200078e0206 */
[C---:B------:R-:W-:Y:S01]  /*1fb0*/  SEL R6, R61.reuse, RZ, P2 ;  /* 0x000000ff3d067207 */ /* 0x040fe20001000000 */
[----:B------:R-:W-:Y:S01]  /*1fc0*/  IMAD R13, R22, R5, R7 ;  /* 0x00000005160d7224 */ /* 0x000fe200078e0207 */
[----:B------:R-:W-:-:S03]  /*1fd0*/  SEL R7, R61, RZ, P0 ;  /* 0x000000ff3d077207 */ /* 0x000fc60000000000 */
[----:B------:R-:W-:Y:S02]  /*1fe0*/  IMAD.IADD R8, R81, 0x1, R6 ;  /* 0x0000000151087824 */ /* 0x000fe400078e0206 */
[----:B------:R-:W-:Y:S02]  /*1ff0*/  IMAD.IADD R7, R18, 0x1, R7 ;  /* 0x0000000112077824 */ /* 0x000fe400078e0207 */
[----:B------:R-:W-:Y:S02]  /*2000*/  IMAD.IADD R55, R55, 0x1, R9 ;  /* 0x0000000137377824 */ /* 0x000fe400078e0209 */
[----:B------:R-:W-:Y:S01]  /*2010*/  IMAD.IADD R53, R9, 0x1, R53 ;  /* 0x0000000109357824 */ /* 0x000fe200078e0235 */
[----:B------:R-:W-:Y:S02]  /*2020*/  SHF.R.S32.HI R6, RZ, 0x1f, R7 ;  /* 0x0000001fff067819 */ /* 0x000fe40000011407 */
[----:B------:R-:W-:Y:S02]  /*2030*/  SHF.R.S32.HI R9, RZ, 0x1f, R8 ;  /* 0x0000001fff097819 */ /* 0x000fe40000011408 */
[----:B------:R-:W-:-:S02]  /*2040*/  LEA.HI R73, R6, R7, RZ, 0x4 ;  /* 0x0000000706497211 */ /* 0x000fc400078f20ff */
[CC--:B------:R-:W-:Y:S02]  /*2050*/  LEA.HI R72, R9.reuse, R8.reuse, RZ, 0x4 ;  /* 0x0000000809487211 */ /* 0x0c0fe400078f20ff */
[----:B------:R-:W-:Y:S02]  /*2060*/  LEA.HI R6, R6, R7, RZ, 0x5 ;  /* 0x0000000706067211 */ /* 0x000fe400078f28ff */
[----:B------:R-:W-:-:S03]  /*2070*/  LEA.HI R8, R9, R8, RZ, 0x5 ;  /* 0x0000000809087211 */ /* 0x000fc600078f28ff */
[----:B------:R-:W-:Y:S01]  /*2080*/  IMAD.SHL.U32 R7, R6, 0x80, RZ ;  /* 0x0000008006077824 */ /* 0x000fe200078e00ff */
[----:B------:R-:W-:Y:S01]  /*2090*/  LOP3.LUT R6, R156, 0x10, R73, 0xf8, !PT ;  /* 0x000000109c067812 */ /* 0x000fe200078ef849 */
[----:B------:R-:W-:Y:S01]  /*20a0*/  IMAD.SHL.U32 R9, R8, 0x80, RZ ;  /* 0x0000008008097824 */ /* 0x000fe200078e00ff */
[----:B------:R-:W-:Y:S02]  /*20b0*/  LOP3.LUT R8, R156, 0x10, R72, 0xf8, !PT ;  /* 0x000000109c087812 */ /* 0x000fe400078ef848 */
[-C--:B------:R-:W-:Y:S02]  /*20c0*/  LOP3.LUT R6, R6, R20.reuse, RZ, 0x3c, !PT ;  /* 0x0000001406067212 */ /* 0x080fe400078e3cff */
[----:B------:R-:W-:Y:S02]  /*20d0*/  LOP3.LUT R8, R8, R20, RZ, 0x3c, !PT ;  /* 0x0000001408087212 */ /* 0x000fe400078e3cff */
[----:B------:R-:W0:Y:S01]  /*20e0*/  S2R R20, SR_TID.X ;  /* 0x0000000000147919 */ /* 0x000e220000002100 */
[----:B-----5:R-:W-:-:S02]  /*20f0*/  SHF.R.S32.HI R11, RZ, 0x1f, R24 ;  /* 0x0000001fff0b7819 */ /* 0x020fc40000011418 */
[----:B------:R-:W-:Y:S02]  /*2100*/  LOP3.LUT R7, R7, 0xfffff000, RZ, 0xc0, !PT ;  /* 0xfffff00007077812 */ /* 0x000fe400078ec0ff */
[----:B------:R-:W-:Y:S02]  /*2110*/  LOP3.LUT R9, R9, 0xfffff000, RZ, 0xc0, !PT ;  /* 0xfffff00009097812 */ /* 0x000fe400078ec0ff */
[--C-:B------:R-:W-:Y:S01]  /*2120*/  IADD3 R71, R6, R7, R14.reuse ;  /* 0x0000000706477210 */ /* 0x100fe20007ffe00e */
[----:B------:R-:W-:Y:S02]  /*2130*/  IMAD R6, R11, R66, RZ ;  /* 0x000000420b067224 */ /* 0x000fe400078e02ff */
[----:B------:R-:W-:Y:S02]  /*2140*/  IMAD.IADD R51, R51, 0x1, R13 ;  /* 0x0000000133337824 */ /* 0x000fe400078e020d */
[----:B------:R-:W-:Y:S02]  /*2150*/  IMAD.IADD R49, R13, 0x1, R49 ;  /* 0x000000010d317824 */ /* 0x000fe400078e0231 */
[----:B------:R-:W-:Y:S01]  /*2160*/  IMAD R11, R11, R4, RZ ;  /* 0x000000040b0b7224 */ /* 0x000fe200078e02ff */
[----:B------:R-:W-:Y:S01]  /*2170*/  IADD3 R70, R8, R9, R14 ;  /* 0x0000000908467210 */ /* 0x000fe20007ffe00e */
[----:B------:R-:W-:Y:S01]  /*2180*/  IMAD R21, R24, R67, R6 ;  /* 0x0000004318157224 */ /* 0x000fe200078e0206 */
[----:B------:R-:W-:Y:S01]  /*2190*/  IADD3 R46, P2, R22, R47, RZ ;  /* 0x0000002f162e7210 */ /* 0x000fe20007f5e0ff */
[----:B------:R-:W-:Y:S01]  /*21a0*/  IMAD.WIDE.U32 R54, R24, R66, R54 ;  /* 0x0000004218367225 */ /* 0x000fe200078e0036 */
[----:B------:R-:W-:-:S03]  /*21b0*/  LOP3.LUT R7, R72, 0xfffffff0, RZ, 0xc0, !PT ;  /* 0xfffffff048077812 */ /* 0x000fc600078ec0ff */
[----:B------:R-:W-:Y:S01]  /*21c0*/  IMAD.WIDE.U32 R52, R24, R66, R52 ;  /* 0x0000004218347225 */ /* 0x000fe200078e0034 */
[----:B------:R-:W-:-:S03]  /*21d0*/  SHF.L.U64.HI R67, R66, 0x7, R67 ;  /* 0x0000000742437819 */ /* 0x000fc60000010243 */
[C---:B------:R-:W-:Y:S02]  /*21e0*/  IMAD R11, R24.reuse, R5, R11 ;  /* 0x00000005180b7224 */ /* 0x040fe400078e020b */
[----:B------:R-:W-:Y:S01]  /*21f0*/  IMAD.WIDE.U32 R50, R24, R4, R50 ;  /* 0x0000000418327225 */ /* 0x000fe200078e0032 */
[----:B0-----:R-:W-:-:S03]  /*2200*/  SHF.R.U32.HI R14, RZ, 0x7, R20 ;  /* 0x00000007ff0e7819 */ /* 0x001fc60000011614 */
[----:B------:R-:W-:Y:S01]  /*2210*/  IMAD.WIDE.U32 R48, R24, R4, R48 ;  /* 0x0000000418307225 */ /* 0x000fe200078e0030 */
[----:B------:R-:W-:Y:S02]  /*2220*/  LOP3.LUT R20, R73, 0xfffffff0, RZ, 0xc0, !PT ;  /* 0xfffffff049147812 */ /* 0x000fe400078ec0ff */
[----:B------:R-:W-:Y:S01]  /*2230*/  LOP3.LUT R60, R0, 0x1, RZ, 0xc0, !PT ;  /* 0x00000001003c7812 */ /* 0x000fe200078ec0ff */
[----:B------:R-:W-:Y:S01]  /*2240*/  IMAD.X R47, R12, 0x1, R3, P2 ;  /* 0x000000010c2f7824 */ /* 0x000fe200010e0603 */
[----:B------:R-:W-:Y:S01]  /*2250*/  LOP3.LUT R45, R0, 0x2, RZ, 0xc0, !PT ;  /* 0x00000002002d7812 */ /* 0x000fe200078ec0ff */
[----:B------:R-:W-:Y:S01]  /*2260*/  IMAD.IADD R44, R55, 0x1, R21 ;  /* 0x00000001372c7824 */ /* 0x000fe200078e0215 */
[----:B------:R-:W-:Y:S01]  /*2270*/  ISETP.GE.AND P1, PT, R65, UR4, PT ;  /* 0x0000000441007c0c */ /* 0x000fe2000bf26270 */
[----:B------:R-:W-:Y:S01]  /*2280*/  IMAD.SHL.U32 R66, R66, 0x80, RZ ;  /* 0x0000008042427824 */ /* 0x000fe200078e00ff */
[----:B------:R-:W-:Y:S01]  /*2290*/  SHF.R.S32.HI R4, RZ, 0x1f, R20 ;  /* 0x0000001fff047819 */ /* 0x000fe20000011414 */
[----:B------:R-:W-:Y:S01]  /*22a0*/  VIADD R62, R14, 0x8 ;  /* 0x000000080e3e7836 */ /* 0x000fe20000000000 */
[----:B------:R-:W-:Y:S01]  /*22b0*/  SHF.R.S32.HI R3, RZ, 0x1f, R7 ;  /* 0x0000001fff037819 */ /* 0x000fe20000011407 */
[----:B------:R-:W-:-:S02]  /*22c0*/  IMAD.SHL.U32 R61, R61, 0x2, RZ ;  /* 0x000000023d3d7824 */ /* 0x000fc400078e00ff */
[----:B------:R-:W-:Y:S02]  /*22d0*/  IMAD.IADD R21, R21, 0x1, R53 ;  /* 0x0000000115157824 */ /* 0x000fe400078e0235 */
[----:B------:R-:W-:Y:S02]  /*22e0*/  IMAD.IADD R6, R51, 0x1, R11 ;  /* 0x0000000133067824 */ /* 0x000fe400078e020b */
[----:B------:R-:W-:Y:S02]  /*22f0*/  IMAD.IADD R5, R11, 0x1, R49 ;  /* 0x000000010b057824 */ /* 0x000fe400078e0231 */
[----:B------:R-:W-:-:S07]  /*2300*/  IMAD.IADD R0, R57, 0x1, R15 ;  /* 0x0000000139007824 */ /* 0x000fce00078e020f */
.L_x_8818:
[----:B------:R-:W2:Y:S01]  /*2310*/  LDL R8, [R1+0x24] ;  /* 0x0000240001087983 */ /* 0x000ea20000100800 */
[----:B------:R-:W0:Y:S01]  /*2320*/  LDC R87, c[0x0][0x3f4] ;  /* 0x0000fd00ff577b82 */ /* 0x000e220000000800 */
[----:B------:R-:W-:Y:S01]  /*2330*/  VIADD R2, R2, 0xffffffff ;  /* 0xffffffff02027836 */ /* 0x000fe20000000000 */
[----:B------:R-:W-:Y:S05]  /*2340*/  YIELD ;  /* 0x0000000000007946 */ /* 0x000fea0003800000 */
[----:B------:R-:W-:Y:S01]  /*2350*/  SHF.R.S32.HI R10, RZ, 0x1f, R2 ;  /* 0x0000001fff0a7819 */ /* 0x000fe20000011402 */
[----:B------:R-:W1:Y:S01]  /*2360*/  LDC.64 R76, c[0x0][0x2e8] ;  /* 0x0000ba00ff4c7b82 */ /* 0x000e620000000a00 */
[-C--:B------:R-:W-:Y:S01]  /*2370*/  IMAD R9, R69, R2.reuse, RZ ;  /* 0x0000000245097224 */ /* 0x080fe200078e02ff */
[----:B------:R-:W-:Y:S01]  /*2380*/  BSSY B0, `(.L_x_8779) ;  /* 0x00003f1000007945 */ /* 0x000fe20003800000 */
[----:B----4-:R-:W-:Y:S01]  /*2390*/  IMAD.WIDE.U32 R36, R68, R2, RZ ;  /* 0x0000000244247225 */ /* 0x010fe200078e00ff */
[----:B------:R-:W-:-:S03]  /*23a0*/  ISETP.GT.AND P2, PT, R2, R26, PT ;  /* 0x0000001a0200720c */ /* 0x000fc60003f44270 */
[----:B------:R-:W-:-:S04]  /*23b0*/  IMAD R11, R10, R68, R9 ;  /* 0x000000440a0b7224 */ /* 0x000fc800078e0209 */
[----:B------:R-:W-:Y:S01]  /*23c0*/  IMAD.IADD R79, R37, 0x1, R11 ;  /* 0x00000001254f7824 */ /* 0x000fe200078e020b */
[----:B0-----:R-:W-:Y:S02]  /*23d0*/  ISETP.GE.AND P3, PT, R87, 0x1, PT ;  /* 0x000000015700780c */ /* 0x001fe40003f66270 */
[----:B-1----:R-:W-:-:S04]  /*23e0*/  IADD3 R32, P4, P5, R36, R76, R80 ;  /* 0x0000004c24207210 */ /* 0x002fc80007d9e050 */
[----:B------:R-:W-:Y:S01]  /*23f0*/  IADD3.X R33, R79, R77, R74, P4, P5 ;  /* 0x0000004d4f217210 */ /* 0x000fe200027ea44a */
[----:B--2---:R-:W-:-:S04]  /*2400*/  IMAD R9, R17, 0x3000, R8 ;  /* 0x0000300011097824 */ /* 0x004fc800078e0208 */
[----:B------:R-:W-:Y:S02]  /*2410*/  IMAD.IADD R84, R16, 0x1, R9 ;  /* 0x0000000110547824 */ /* 0x000fe400078e0209 */
[----:B------:R-:W-:Y:S05]  /*2420*/  @!P3 BRA `(.L_x_8780) ;  /* 0x0000003c0040b947 */ /* 0x000fea0003800000 */
[----:B------:R-:W-:Y:S01]  /*2430*/  ULDC.U8 UR4, c[0x0][0x410] ;  /* 0x0001040000047ab9 */ /* 0x000fe20000000000 */
[-C--:B------:R-:W-:Y:S01]  /*2440*/  IMAD R9, R67, R2.reuse, RZ ;  /* 0x0000000243097224 */ /* 0x080fe200078e02ff */
[----:B------:R-:W-:Y:S01]  /*2450*/  ISETP.NE.AND P3, PT, RZ, UR4, PT ;  /* 0x00000004ff007c0c */ /* 0x000fe2000bf65270 */
[----:B------:R-:W-:Y:S02]  /*2460*/  IMAD R8, R64, R2, RZ ;  /* 0x0000000240087224 */ /* 0x000fe400078e02ff */
        /* <DEDUP_REMOVED lines=16> */
[----:B------:R-:W-:Y:S01]  /*2570*/  CS2R R36, SRZ ;  /* 0x0000000000247805 */ /* 0x000fe2000001ff00 */
[----:B------:R-:W-:Y:S06]  /*2580*/  @P4 BRA `(.L_x_8783) ;  /* 0x0000000000584947 */ /* 0x000fec0003800000 */
[----:B------:R-:W2:Y:S01]  /*2590*/  LDL R78, [R1+0x8] ;  /* 0x00000800014e7983 */ /* 0x000ea20000100800 */
[----:B------:R-:W-:Y:S01]  /*25a0*/  ULDC.64 UR4, c[0x0][0x3e8] ;  /* 0x0000fa0000047ab9 */ /* 0x000fe20000000a00 */
[----:B------:R-:W-:Y:S01]  /*25b0*/  ULDC.64 UR6, c[0x0][0x400] ;  /* 0x0001000000067ab9 */ /* 0x000fe20000000a00 */
[----:B------:R-:W-:Y:S02]  /*25c0*/  IADD3 R40, P3, P5, R54, UR4, R40 ;  /* 0x0000000436287c10 */ /* 0x000fe4000fd7e028 */
[----:B------:R-:W-:Y:S02]  /*25d0*/  CS2R R34, SRZ ;  /* 0x0000000000227805 */ /* 0x000fe4000001ff00 */
[----:B------:R-:W-:Y:S02]  /*25e0*/  CS2R R36, SRZ ;  /* 0x0000000000247805 */ /* 0x000fe4000001ff00 */
[----:B------:R-:W-:Y:S02]  /*25f0*/  IADD3.X R41, R44, UR5, R42, P3, P5 ;  /* 0x000000052c297c10 */ /* 0x000fe40009fea42a */
[----:B------:R-:W-:-:S04]  /*2600*/  IADD3 R38, P3, P5, R50, UR6, R38 ;  /* 0x0000000632267c10 */ /* 0x000fc8000fd7e026 */
[----:B------:R-:W-:Y:S02]  /*2610*/  IADD3.X R39, R6, UR7, R43, P3, P5 ;  /* 0x0000000706277c10 */ /* 0x000fe40009fea42b */
[-C--:B------:R-:W-:Y:S02]  /*2620*/  ISETP.GE.AND P5, PT, R152, R87.reuse, PT ;  /* 0x000000579800720c */ /* 0x080fe40003fa6270 */
[----:B------:R-:W-:Y:S02]  /*2630*/  ISETP.GE.AND P3, PT, R157, R87, PT ;  /* 0x000000579d00720c */ /* 0x000fe40003f66270 */
[----:B------:R-:W-:Y:S02]  /*2640*/  CS2R R28, SRZ ;  /* 0x00000000001c7805 */ /* 0x000fe4000001ff00 */
[----:B------:R-:W-:Y:S02]  /*2650*/  CS2R R12, SRZ ;  /* 0x00000000000c7805 */ /* 0x000fe4000001ff00 */
[----:B------:R-:W-:-:S05]  /*2660*/  CS2R R30, SRZ ;  /* 0x00000000001e7805 */ /* 0x000fca000001ff00 */
[----:B------:R0:W5:Y:S04]  /*2670*/  @!P5 LDG.E.64 R34, desc[UR42][R40.64] ;  /* 0x0000002a2822d981 */ /* 0x000168000c1e1b00 */
[----:B------:R0:W5:Y:S01]  /*2680*/  @!P5 LDG.E.64 R36, desc[UR42][R38.64] ;  /* 0x0000002a2624d981 */ /* 0x000162000c1e1b00 */
[----:B------:R-:W-:-:S03]  /*2690*/  CS2R R14, SRZ ;  /* 0x00000000000e7805 */ /* 0x000fc6000001ff00 */
[----:B------:R0:W5:Y:S04]  /*26a0*/  @!P3 LDG.E.64 R28, desc[UR42][R40.64+0x10] ;  /* 0x0000102a281cb981 */ /* 0x000168000c1e1b00 */
[----:B------:R0:W5:Y:S01]  /*26b0*/  @!P3 LDG.E.64 R30, desc[UR42][R38.64+0x10] ;  /* 0x0000102a261eb981 */ /* 0x000162000c1e1b00 */
[----:B--2---:R-:W-:-:S13]  /*26c0*/  ISETP.GE.AND P5, PT, R78, R87, PT ;  /* 0x000000574e00720c */ /* 0x004fda0003fa6270 */
[----:B------:R0:W5:Y:S04]  /*26d0*/  @!P5 LDG.E.64 R12, desc[UR42][R40.64+0x20] ;  /* 0x0000202a280cd981 */ /* 0x000168000c1e1b00 */
[----:B------:R0:W5:Y:S02]  /*26e0*/  @!P5 LDG.E.64 R14, desc[UR42][R38.64+0x20] ;  /* 0x0000202a260ed981 */ /* 0x000164000c1e1b00 */
.L_x_8783:
[----:B------:R-:W-:Y:S05]  /*26f0*/  BSYNC B1 ;  /* 0x0000000000017941 */ /* 0x000fea0003800000 */
.L_x_8782:
[----:B------:R-:W-:Y:S01]  /*2700*/  UISETP.NE.AND UP0, UPT, UR36, 0x3, UPT ;  /* 0x000000032400788c */ /* 0x000fe2000bf05270 */
[----:B0----5:R-:W-:Y:S02]  /*2710*/  IMAD.MOV.U32 R39, RZ, RZ, R12 ;  /* 0x000000ffff277224 */ /* 0x021fe400078e000c */
[----:B------:R-:W-:Y:S02]  /*2720*/  IMAD.MOV.U32 R40, RZ, RZ, R28 ;  /* 0x000000ffff287224 */ /* 0x000fe400078e001c */
[----:B------:R-:W-:Y:S01]  /*2730*/  IMAD.MOV.U32 R42, RZ, RZ, R34 ;  /* 0x000000ffff2a7224 */ /* 0x000fe200078e0022 */
[----:B------:R-:W-:Y:S01]  /*2740*/  PLOP3.LUT P3, PT, PT, PT, UP0, 0x80, 0x0 ;  /* 0x000000000000781c */ /* 0x000fe20003f6f008 */
[----:B------:R-:W-:Y:S02]  /*2750*/  IMAD.MOV.U32 R38, RZ, RZ, R14 ;  /* 0x000000ffff267224 */ /* 0x000fe400078e000e */
[----:B------:R-:W-:Y:S02]  /*2760*/  IMAD.MOV.U32 R41, RZ, RZ, R30 ;  /* 0x000000ffff297224 */ /* 0x000fe400078e001e */
[----:B------:R-:W-:-:S08]  /*2770*/  IMAD.MOV.U32 R43, RZ, RZ, R36 ;  /* 0x000000ffff2b7224 */ /* 0x000fd000078e0024 */
[----:B------:R-:W-:Y:S05]  /*2780*/  @!P3 BRA `(.L_x_8784) ;  /* 0x000000000004b947 */ /* 0x000fea0003800000 */
[----:B------:R-:W-:Y:S01]  /*2790*/  BPT.TRAP 0x1 ;  /* 0x000000040000795c */ /* 0x000fe20000300000 */
.L_x_8784:
[----:B------:R-:W-:Y:S01]  /*27a0*/  IMAD R83, R17, 0x8, R16 ;  /* 0x0000000811537824 */ /* 0x000fe200078e0210 */
[----:B------:R-:W-:Y:S01]  /*27b0*/  SHF.L.U32 R86, R23, 0x1f, RZ ;  /* 0x0000001f17567819 */ /* 0x000fe200000006ff */
[----:B------:R-:W-:Y:S03]  /*27c0*/  BSSY B1, `(.L_x_8785) ;  /* 0x0000003000017945 */ /* 0x000fe60003800000 */
[----:B------:R-:W0:Y:S02]  /*27d0*/  SYNCS.PHASECHK.TRANS64.TRYWAIT P5, [R83+URZ+0x19c90], R86 ;  /* 0x019c9056530075a7 */ /* 0x000e2400080a017f */
[----:B0-----:R-:W-:Y:S05]  /*27e0*/  @!P5 BRA `(.L_x_8786) ;  /* 0x0000015c009cd947 */ /* 0x001fea0003800000 */
.L_x_9026:
[----:B------:R-:W-:Y:S05]  /*27f0*/  BSYNC B1 ;  /* 0x0000000000017941 */ /* 0x000fea0003800000 */
.L_x_8785:
[----:B------:R-:W-:Y:S05]  /*2800*/  @P4 BRA `(.L_x_8787) ;  /* 0x0000003800a04947 */ /* 0x000fea0003800000 */
[----:B------:R-:W-:Y:S01]  /*2810*/  ISETP.NE.AND P4, PT, R60, RZ, PT ;  /* 0x000000ff3c00720c */ /* 0x000fe20003f85270 */
[----:B------:R-:W-:-:S12]  /*2820*/  BSSY B1, `(.L_x_8788) ;  /* 0x0000073000017945 */ /* 0x000fd80003800000 */
[----:B------:R-:W-:Y:S05]  /*2830*/  @!P4 BRA `(.L_x_8789) ;  /* 0x0000000400c4c947 */ /* 0x000fea0003800000 */
        /* <DEDUP_REMOVED lines=32> */
[-C--:B------:R-:W-:Y:S01]  /*2a40*/  FMUL.FTZ R91, R37, R89.reuse ;  /* 0x00000059255b7220 */ /* 0x080fe20000410000 */
[--C-:B------:R-:W-:Y:S02]  /*2a50*/  HADD2.F32 R77, -RZ, R9.reuse.H1_H1 ;  /* 0x30000009ff4d7230 */ /* 0x100fe40000004100 */
[----:B------:R-:W-:Y:S01]  /*2a60*/  FMUL.FTZ R92, R8, R89 ;  /* 0x00000059085c7220 */ /* 0x000fe20000410000 */
[--C-:B------:R-:W-:Y:S02]  /*2a70*/  HADD2.F32 R79, -RZ, R78.reuse.H0_H0 ;  /* 0x2000004eff4f7230 */ /* 0x100fe40000004100 */
[----:B------:R-:W-:Y:S02]  /*2a80*/  HADD2.F32 R76, -RZ, R9.H0_H0 ;  /* 0x20000009ff4c7230 */ /* 0x000fe40000004100 */
[----:B------:R-:W-:Y:S01]  /*2a90*/  FMUL.FTZ R89, R77, R90 ;  /* 0x0000005a4d597220 */ /* 0x000fe20000410000 */
[----:B------:R-:W-:Y:S02]  /*2aa0*/  HADD2.F32 R78, -RZ, R78.H1_H1 ;  /* 0x3000004eff4e7230 */ /* 0x000fe40000004100 */
[-C--:B------:R-:W-:Y:S01]  /*2ab0*/  FFMA.FTZ R9, R37, R79.reuse, R92 ;  /* 0x0000004f25097223 */ /* 0x080fe2000001005c */
[----:B------:R-:W-:Y:S01]  /*2ac0*/  F2FP.F16.E4M3.UNPACK_B R37, R36.H1 ;  /* 0x00000024ff25723e */ /* 0x000fe200030006ff */
[----:B------:R-:W-:Y:S01]  /*2ad0*/  FMUL.FTZ R90, R76, R90 ;  /* 0x0000005a4c5a7220 */ /* 0x000fe20000410000 */
        /* <DEDUP_REMOVED lines=52> */
[--C-:B------:R-:W-:Y:S02]  /*2e20*/  HADD2.F32 R11, -RZ, R10.reuse.H0_H0 ;  /* 0x2000000aff0b7230 */ /* 0x100fe40000004100 */
[-C--:B------:R-:W-:Y:S01]  /*2e30*/  FMUL.FTZ R77, R35, R92.reuse ;  /* 0x0000005c234d7220 */ /* 0x080fe20000410000 */
[----:B------:R-:W-:Y:S02]  /*2e40*/  HADD2.F32 R10, -RZ, R10.H1_H1 ;  /* 0x3000000aff0a7230 */ /* 0x000fe40000004100 */
        /* <DEDUP_REMOVED lines=10> */
[----:B------:R-:W-:Y:S02]  /*2ef0*/  F2FP.SATFINITE.E4M3.F32.PACK_AB_MERGE_C R34, R93, R34, RZ ;  /* 0x000000225d22723e */ /* 0x000fe400048070ff */
[----:B------:R-:W-:Y:S02]  /*2f00*/  F2FP.SATFINITE.E4M3.F32.PACK_AB_MERGE_C R8, R37, R36, R43 ;  /* 0x000000242508723e */ /* 0x000fe4000480702b */
[----:B------:R-:W-:-:S02]  /*2f10*/  F2FP.SATFINITE.E4M3.F32.PACK_AB_MERGE_C R10, R91, R78, R94 ;  /* 0x0000004e5b0a723e */ /* 0x000fc4000480705e */
[----:B------:R-:W-:-:S07]  /*2f20*/  F2FP.SATFINITE.E4M3.F32.PACK_AB_MERGE_C R11, R77, R90, R34 ;  /* 0x0000005a4d0b723e */ /* 0x000fce0004807022 */
.L_x_8791:
[----:B------:R-:W-:Y:S05]  /*2f30*/  BSYNC B2 ;  /* 0x0000000000027941 */ /* 0x000fea0003800000 */
.L_x_8790:
[----:B--2---:R1:W-:Y:S02]  /*2f40*/  STG.E.128 desc[UR42][R32.64], R8 ;  /* 0x0000000820007986 */ /* 0x0043e4000c101d2a */
.L_x_8789:
[----:B------:R-:W-:Y:S05]  /*2f50*/  BSYNC B1 ;  /* 0x0000000000017941 */ /* 0x000fea0003800000 */
.L_x_8788:
[----:B------:R-:W-:Y:S01]  /*2f60*/  ISETP.NE.AND P4, PT, R45, RZ, PT ;  /* 0x000000ff2d00720c */ /* 0x000fe20003f85270 */
[----:B------:R-:W-:-:S12]  /*2f70*/  BSSY B1, `(.L_x_8792) ;  /* 0x0000074000017945 */ /* 0x000fd80003800000 */
[----:B------:R-:W-:Y:S05]  /*2f80*/  @!P4 BRA `(.L_x_8793) ;  /* 0x0000000400c8c947 */ /* 0x000fea0003800000 */
        /* <DEDUP_REMOVED lines=112> */
.L_x_8795:
[----:B------:R-:W-:Y:S05]  /*3690*/  BSYNC B2 ;  /* 0x0000000000027941 */ /* 0x000fea0003800000 */
.L_x_8794:
[----:B--2---:R2:W-:Y:S02]  /*36a0*/  STG.E.128 desc[UR42][R32.64+0x20], R8 ;  /* 0x0000200820007986 */ /* 0x0045e4000c101d2a */
.L_x_8793:
[----:B------:R-:W-:Y:S05]  /*36b0*/  BSYNC B1 ;  /* 0x0000000000017941 */ /* 0x000fea0003800000 */
.L_x_8792:
[----:B------:R-:W-:Y:S05]  /*36c0*/  @P1 BRA `(.L_x_8787) ;  /* 0x0000002800f01947 */ /* 0x000fea0003800000 */
[----:B------:R-:W3:Y:S01]  /*36d0*/  LDL R28, [R1+0x8] ;  /* 0x00000800011c7983 */ /* 0x000ee20000100800 */
[----:B------:R-:W-:Y:S03]  /*36e0*/  BSSY B1, `(.L_x_8796) ;  /* 0x000006d000017945 */ /* 0x000fe60003800000 */
[----:B-12---:R1:W2:Y:S01]  /*36f0*/  LDS.128 R8, [R84+0x15800] ;  /* 0x0158000054087984 */ /* 0x0062a20000000c00 */
[----:B---3--:R-:W-:-:S13]  /*3700*/  ISETP.GE.AND P4, PT, R28, R87, PT ;  /* 0x000000571c00720c */ /* 0x008fda0003f86270 */
[----:B-12---:R-:W-:Y:S05]  /*3710*/  @P4 BRA `(.L_x_8797) ;  /* 0x0000000400a44947 */ /* 0x006fea0003800000 */
[--C-:B------:R-:W-:Y:S02]  /*3720*/  SHF.R.U32.HI R31, RZ, 0x10, R13.reuse ;  /* 0x00000010ff1f7819 */ /* 0x100fe4000001160d */
[--C-:B------:R-:W-:Y:S02]  /*3730*/  SHF.R.U32.HI R30, RZ, 0x8, R13.reuse ;  /* 0x00000008ff1e7819 */ /* 0x100fe4000001160d */
[----:B------:R-:W-:Y:S02]  /*3740*/  LOP3.LUT R12, R13, 0xff, RZ, 0xc0, !PT ;  /* 0x000000ff0d0c7812 */ /* 0x000fe400078ec0ff */
[----:B------:R-:W-:Y:S02]  /*3750*/  SHF.R.U32.HI R13, RZ, 0x18, R13 ;  /* 0x00000018ff0d7819 */ /* 0x000fe4000001160d */
[--C-:B------:R-:W-:Y:S02]  /*3760*/  SHF.R.U32.HI R14, RZ, 0x8, R15.reuse ;  /* 0x00000008ff0e7819 */ /* 0x100fe4000001160f */
[----:B------:R-:W-:Y:S01]  /*3770*/  PRMT R13, R13, 0x654, R12 ;  /* 0x000006540d0d7816 */ /* 0x000fe2000000000c */
[----:B------:R-:W-:Y:S01]  /*3780*/  IMAD.SHL.U32 R12, R30, 0x100, RZ ;  /* 0x000001001e0c7824 */ /* 0x000fe200078e00ff */
[----:B------:R-:W-:-:S02]  /*3790*/  SHF.R.U32.HI R29, RZ, 0x10, R15 ;  /* 0x00000010ff1d7819 */ /* 0x000fc4000001160f */
[----:B------:R-:W-:Y:S01]  /*37a0*/  LOP3.LUT R28, R15, 0xff0000ff, RZ, 0xc0, !PT ;  /* 0xff0000ff0f1c7812 */ /* 0x000fe200078ec0ff */
[----:B------:R-:W-:Y:S01]  /*37b0*/  IMAD.SHL.U32 R15, R14, 0x100, RZ ;  /* 0x000001000e0f7824 */ /* 0x000fe200078e00ff */
[----:B------:R-:W-:Y:S01]  /*37c0*/  LOP3.LUT R13, R13, 0xff00, R12, 0xf8, !PT ;  /* 0x0000ff000d0d7812 */ /* 0x000fe200078ef80c */
[----:B------:R-:W-:Y:S02]  /*37d0*/  IMAD.U32 R12, R31, 0x10000, RZ ;  /* 0x000100001f0c7824 */ /* 0x000fe400078e00ff */
[----:B------:R-:W-:Y:S01]  /*37e0*/  IMAD.MOV.U32 R14, RZ, RZ, R8 ;  /* 0x000000ffff0e7224 */ /* 0x000fe200078e0008 */
[----:B------:R-:W-:Y:S01]  /*37f0*/  LOP3.LUT R30, R28, 0xff00, R15, 0xf8, !PT ;  /* 0x0000ff001c1e7812 */ /* 0x000fe200078ef80f */
[----:B------:R-:W-:Y:S01]  /*3800*/  IMAD.U32 R15, R29, 0x10000, RZ ;  /* 0x000100001d0f7824 */ /* 0x000fe200078e00ff */
[----:B------:R-:W-:Y:S02]  /*3810*/  F2FP.F16.E4M3.UNPACK_B R28, R38.H1 ;  /* 0x00000026ff1c723e */ /* 0x000fe400030006ff */
[----:B------:R-:W-:-:S02]  /*3820*/  F2FP.F16.E4M3.UNPACK_B R8, R9 ;  /* 0x00000009ff08723e */ /* 0x000fc400020006ff */
        /* <DEDUP_REMOVED lines=45> */
[----:B------:R-:W-:Y:S01]  /*3b00*/  F2FP.F16.E4M3.UNPACK_B R30, R10.H1 ;  /* 0x0000000aff1e723e */ /* 0x000fe200030006ff */
[----:B------:R-:W-:Y:S01]  /*3b10*/  HADD2.F32 R31, -RZ, R31.H1_H1 ;  /* 0x3000001fff1f7230 */ /* 0x000fe20000004100 */
[----:B------:R-:W-:Y:S01]  /*3b20*/  F2FP.SATFINITE.E4M3.F32.PACK_AB_MERGE_C R28, R40, R37, RZ ;  /* 0x00000025281c723e */ /* 0x000fe200048070ff */
[----:B------:R-:W-:Y:S01]  /*3b30*/  HADD2.F32 R41, -RZ, R39.H1_H1 ;  /* 0x30000027ff297230 */ /* 0x000fe20000004100 */
[-C--:B------:R-:W-:Y:S01]  /*3b40*/  F2FP.F16.E4M3.UNPACK_B R35, R12.reuse ;  /* 0x0000000cff23723e */ /* 0x080fe200020006ff */
[----:B------:R-:W-:Y:S01]  /*3b50*/  HADD2.F32 R13, -RZ, R30.H1_H1 ;  /* 0x3000001eff0d7230 */ /* 0x000fe20000004100 */
[----:B------:R-:W-:Y:S01]  /*3b60*/  F2FP.F16.E4M3.UNPACK_B R36, R12.H1 ;  /* 0x0000000cff24723e */ /* 0x000fe200030006ff */
[----:B------:R-:W-:Y:S02]  /*3b70*/  HADD2.F32 R40, -RZ, R38.H1_H1 ;  /* 0x30000026ff287230 */ /* 0x000fe40000004100 */
[----:B------:R-:W-:Y:S01]  /*3b80*/  FMUL.FTZ R43, R31, R41 ;  /* 0x000000291f2b7220 */ /* 0x000fe20000410000 */
[----:B------:R-:W-:-:S02]  /*3b90*/  HADD2.F32 R30, -RZ, R30.H0_H0 ;  /* 0x2000001eff1e7230 */ /* 0x000fc40000004100 */
[----:B------:R-:W-:Y:S01]  /*3ba0*/  FMUL.FTZ R42, R34, R41 ;  /* 0x00000029222a7220 */ /* 0x000fe20000410000 */
[----:B------:R-:W-:Y:S02]  /*3bb0*/  HADD2.F32 R12, -RZ, R35.H1_H1 ;  /* 0x30000023ff0c7230 */ /* 0x000fe40000004100 */
[CC--:B------:R-:W-:Y:S01]  /*3bc0*/  FMUL.FTZ R41, R13.reuse, R40.reuse ;  /* 0x000000280d297220 */ /* 0x0c0fe20000410000 */
[----:B------:R-:W-:Y:S01]  /*3bd0*/  F2FP.F16.E4M3.UNPACK_B R11, R11 ;  /* 0x0000000bff0b723e */ /* 0x000fe200020006ff */
[C---:B------:R-:W-:Y:S01]  /*3be0*/  FMUL.FTZ R40, R30.reuse, R40 ;  /* 0x000000281e287220 */ /* 0x040fe20000410000 */
[----:B------:R-:W-:Y:S01]  /*3bf0*/  F2FP.F16.E4M3.UNPACK_B R10, R10 ;  /* 0x0000000aff0a723e */ /* 0x000fe200020006ff */
[-C--:B------:R-:W-:Y:S01]  /*3c00*/  FFMA.FTZ R41, R30, R12.reuse, -R41 ;  /* 0x0000000c1e297223 */ /* 0x080fe20000010829 */
[----:B------:R-:W-:Y:S02]  /*3c10*/  HADD2.F32 R37, -RZ, R36.H1_H1 ;  /* 0x30000024ff257230 */ /* 0x000fe40000004100 */
[----:B------:R-:W-:Y:S01]  /*3c20*/  FFMA.FTZ R40, R13, R12, R40 ;  /* 0x0000000c0d287223 */ /* 0x000fe20000010028 */
[--C-:B------:R-:W-:Y:S01]  /*3c30*/  HADD2.F32 R12, -RZ, R11.reuse.H0_H0 ;  /* 0x2000000bff0c7230 */ /* 0x100fe20000004100 */
[----:B------:R-:W-:Y:S01]  /*3c40*/  F2FP.SATFINITE.E4M3.F32.PACK_AB_MERGE_C R9, R9, R8, R28 ;  /* 0x000000080909723e */ /* 0x000fe2000480701c */
[----:B------:R-:W-:-:S02]  /*3c50*/  HADD2.F32 R13, -RZ, R11.H1_H1 ;  /* 0x3000000bff0d7230 */ /* 0x000fc40000004100 */
[-C--:B------:R-:W-:Y:S01]  /*3c60*/  FFMA.FTZ R43, R34, R37.reuse, -R43 ;  /* 0x00000025222b7223 */ /* 0x080fe2000001082b */
[--C-:B------:R-:W-:Y:S02]  /*3c70*/  HADD2.F32 R11, -RZ, R10.reuse.H0_H0 ;  /* 0x2000000aff0b7230 */ /* 0x100fe40000004100 */
[----:B------:R-:W-:Y:S01]  /*3c80*/  FFMA.FTZ R42, R31, R37, R42 ;  /* 0x000000251f2a7223 */ /* 0x000fe2000001002a */
[----:B------:R-:W-:Y:S01]  /*3c90*/  HADD2.F32 R39, -RZ, R39.H0_H0 ;  /* 0x20000027ff277230 */ /* 0x000fe20000004100 */
[----:B------:R-:W-:Y:S01]  /*3ca0*/  F2FP.SATFINITE.E4M3.F32.PACK_AB_MERGE_C R40, R40, R41, RZ ;  /* 0x000000292828723e */ /* 0x000fe200048070ff */
[----:B------:R-:W-:Y:S01]  /*3cb0*/  HADD2.F32 R10, -RZ, R10.H1_H1 ;  /* 0x3000000aff0a7230 */ /* 0x000fe20000004100 */
[----:B------:R-:W-:Y:S01]  /*3cc0*/  F2FP.SATFINITE.E4M3.F32.PACK_AB_MERGE_C R8, R15, R14, R29 ;  /* 0x0000000e0f08723e */ /* 0x000fe2000480701d */
[----:B------:R-:W-:Y:S02]  /*3cd0*/  HADD2.F32 R38, -RZ, R38.H0_H0 ;  /* 0x20000026ff267230 */ /* 0x000fe40000004100 */
        /* <DEDUP_REMOVED lines=13> */
.L_x_8797:
[----:B------:R-:W-:Y:S05]  /*3db0*/  BSYNC B1 ;  /* 0x0000000000017941 */ /* 0x000fea0003800000 */
.L_x_8796:
[----:B------:R3:W-:Y:S01]  /*3dc0*/  STG.E.128 desc[UR42][R32.64+0x40], R8 ;  /* 0x0000400820007986 */ /* 0x0007e2000c101d2a */
[----:B------:R-:W-:Y:S05]  /*3dd0*/  BRA `(.L_x_8787) ;  /* 0x00000024002c7947 */ /* 0x000fea0003800000 */
.L_x_8781:
        /* <DEDUP_REMOVED lines=10> */
[----:B------:R-:W-:Y:S06]  /*3e80*/  @P4 BRA `(.L_x_8799) ;  /* 0x0000000000404947 */ /* 0x000fec0003800000 */
[----:B------:R-:W-:Y:S01]  /*3e90*/  ULDC.64 UR4, c[0x0][0x3e8] ;  /* 0x0000fa0000047ab9 */ /* 0x000fe20000000a00 */
[----:B------:R-:W-:Y:S01]  /*3ea0*/  ULDC.64 UR6, c[0x0][0x400] ;  /* 0x0001000000067ab9 */ /* 0x000fe20000000a00 */
[----:B------:R-:W-:Y:S02]  /*3eb0*/  IADD3 R40, P3, P5, R52, UR4, R40 ;  /* 0x0000000434287c10 */ /* 0x000fe4000fd7e028 */
[----:B------:R-:W-:Y:S02]  /*3ec0*/  CS2R R10, SRZ ;  /* 0x00000000000a7805 */ /* 0x000fe4000001ff00 */
[----:B------:R-:W-:Y:S02]  /*3ed0*/  CS2R R8, SRZ ;  /* 0x0000000000087805 */ /* 0x000fe4000001ff00 */
[----:B------:R-:W-:Y:S02]  /*3ee0*/  CS2R R30, SRZ ;  /* 0x00000000001e7805 */ /* 0x000fe4000001ff00 */
[----:B------:R-:W-:-:S02]  /*3ef0*/  IADD3.X R41, R21, UR5, R42, P3, P5 ;  /* 0x0000000515297c10 */ /* 0x000fc40009fea42a */
[----:B------:R-:W-:Y:S02]  /*3f00*/  CS2R R28, SRZ ;  /* 0x00000000001c7805 */ /* 0x000fe4000001ff00 */
[----:B------:R-:W-:-:S04]  /*3f10*/  IADD3 R38, P3, P5, R48, UR6, R38 ;  /* 0x0000000630267c10 */ /* 0x000fc8000fd7e026 */
[----:B------:R-:W-:Y:S02]  /*3f20*/  IADD3.X R39, R5, UR7, R43, P3, P5 ;  /* 0x0000000705277c10 */ /* 0x000fe40009fea42b */
[-C--:B------:R-:W-:Y:S02]  /*3f30*/  ISETP.GE.AND P3, PT, R18, R87.reuse, PT ;  /* 0x000000571200720c */ /* 0x080fe40003f66270 */
[----:B------:R-:W-:-:S11]  /*3f40*/  ISETP.GE.AND P5, PT, R81, R87, PT ;  /* 0x000000575100720c */ /* 0x000fd60003fa6270 */
[----:B------:R0:W5:Y:S04]  /*3f50*/  @!P3 LDG.E.128 R12, desc[UR42][R40.64] ;  /* 0x0000002a280cb981 */ /* 0x000168000c1e1d00 */
[----:B------:R0:W5:Y:S04]  /*3f60*/  @!P5 LDG.E.128 R8, desc[UR42][R40.64+0x20] ;  /* 0x0000202a2808d981 */ /* 0x000168000c1e1d00 */
[----:B------:R0:W5:Y:S04]  /*3f70*/  @!P3 LDG.E.128 R32, desc[UR42][R38.64] ;  /* 0x0000002a2620b981 */ /* 0x000168000c1e1d00 */
[----:B------:R0:W5:Y:S02]  /*3f80*/  @!P5 LDG.E.128 R28, desc[UR42][R38.64+0x20] ;  /* 0x0000202a261cd981 */ /* 0x000164000c1e1d00 */
.L_x_8799:
[----:B------:R-:W-:Y:S05]  /*3f90*/  BSYNC B1 ;  /* 0x0000000000017941 */ /* 0x000fea0003800000 */
.L_x_8798:
[----:B------:R-:W-:Y:S01]  /*3fa0*/  UISETP.NE.AND UP0, UPT, UR36, 0x3, UPT ;  /* 0x000000032400788c */ /* 0x000fe2000bf05270 */
[----:B-----5:R-:W-:Y:S02]  /*3fb0*/  IMAD.MOV.U32 R92, RZ, RZ, R10 ;  /* 0x000000ffff5c7224 */ /* 0x020fe400078e000a */
[----:B------:R-:W-:Y:S02]  /*3fc0*/  IMAD.MOV.U32 R91, RZ, RZ, R8 ;  /* 0x000000ffff5b7224 */ /* 0x000fe400078e0008 */
[----:B------:R-:W-:Y:S01]  /*3fd0*/  IMAD.MOV.U32 R99, RZ, RZ, R14 ;  /* 0x000000ffff637224 */ /* 0x000fe200078e000e */
[----:B------:R-:W-:Y:S01]  /*3fe0*/  PLOP3.LUT P3, PT, PT, PT, UP0, 0x80, 0x0 ;  /* 0x000000000000781c */ /* 0x000fe20003f6f008 */
[----:B------:R-:W-:Y:S02]  /*3ff0*/  IMAD.MOV.U32 R96, RZ, RZ, R12 ;  /* 0x000000ffff607224 */ /* 0x000fe400078e000c */
[----:B------:R-:W-:Y:S02]  /*4000*/  IMAD.MOV.U32 R90, RZ, RZ, R30 ;  /* 0x000000ffff5a7224 */ /* 0x000fe400078e001e */
[----:B------:R-:W-:-:S02]  /*4010*/  IMAD.MOV.U32 R89, RZ, RZ, R28 ;  /* 0x000000ffff597224 */ /* 0x000fc400078e001c */
[----:B------:R-:W-:Y:S02]  /*4020*/  IMAD.MOV.U32 R98, RZ, RZ, R34 ;  /* 0x000000ffff627224 */ /* 0x000fe400078e0022 */
[----:B------:R-:W-:-:S04]  /*4030*/  IMAD.MOV.U32 R97, RZ, RZ, R32 ;  /* 0x000000ffff617224 */ /* 0x000fc800078e0020 */
[----:B------:R-:W-:Y:S05]  /*4040*/  @!P3 BRA `(.L_x_8800) ;  /* 0x000000000004b947 */ /* 0x000fea0003800000 */
[----:B------:R-:W-:Y:S01]  /*4050*/  BPT.TRAP 0x1 ;  /* 0x000000040000795c */ /* 0x000fe20000300000 */
.L_x_8800:
[----:B------:R-:W-:Y:S01]  /*4060*/  IMAD R83, R17, 0x8, R16 ;  /* 0x0000000811537824 */ /* 0x000fe200078e0210 */
[----:B------:R-:W-:Y:S01]  /*4070*/  SHF.L.U32 R86, R23, 0x1f, RZ ;  /* 0x0000001f17567819 */ /* 0x000fe200000006ff */
[----:B------:R-:W-:Y:S03]  /*4080*/  BSSY B1, `(.L_x_8801) ;  /* 0x0000003000017945 */ /* 0x000fe60003800000 */
[----:B------:R-:W1:Y:S02]  /*4090*/  SYNCS.PHASECHK.TRANS64.TRYWAIT P5, [R83+URZ+0x19c90], R86 ;  /* 0x019c9056530075a7 */ /* 0x000e6400080a017f */
[----:B-1----:R-:W-:Y:S05]  /*40a0*/  @!P5 BRA `(.L_x_8802) ;  /* 0x000001440080d947 */ /* 0x002fea0003800000 */
.L_x_9027:
[----:B------:R-:W-:Y:S05]  /*40b0*/  BSYNC B1 ;  /* 0x0000000000017941 */ /* 0x000fea0003800000 */
.L_x_8801:
[----:B------:R-:W-:Y:S05]  /*40c0*/  @P4 BRA `(.L_x_8787) ;  /* 0x0000002000704947 */ /* 0x000fea0003800000 */
[----:B------:R-:W2:Y:S01]  /*40d0*/  LDC R93, c[0x0][0x2f4] ;  /* 0x0000bd00ff5d7b82 */ /* 0x000ea20000000800 */
[----:B------:R-:W-:Y:S01]  /*40e0*/  ISETP.NE.AND P4, PT, R60, RZ, PT ;  /* 0x000000ff3c00720c */ /* 0x000fe20003f85270 */
[----:B------:R-:W-:Y:S01]  /*40f0*/  ULDC.64 UR4, c[0x0][0x300] ;  /* 0x0000c00000047ab9 */ /* 0x000fe20000000a00 */
[----:B0-----:R-:W-:Y:S01]  /*4100*/  SHF.R.S32.HI R38, RZ, 0x1f, R22 ;  /* 0x0000001fff267819 */ /* 0x001fe20000011416 */
[----:B------:R-:W-:Y:S01]  /*4110*/  IMAD.MOV.U32 R78, RZ, RZ, R36 ;  /* 0x000000ffff4e7224 */ /* 0x000fe200078e0024 */
[----:B------:R-:W-:Y:S03]  /*4120*/  BSSY B1, `(.L_x_8803) ;  /* 0x0000104000017945 */ /* 0x000fe60003800000 */
[----:B------:R-:W-:Y:S02]  /*4130*/  IMAD R37, R38, UR4, RZ ;  /* 0x0000000426257c24 */ /* 0x000fe4000f8e02ff */
[----:B------:R-:W-:-:S04]  /*4140*/  IMAD.WIDE.U32 R78, R22, UR4, R78 ;  /* 0x00000004164e7c25 */ /* 0x000fc8000f8e004e */
[----:B------:R-:W-:-:S04]  /*4150*/  IMAD R37, R22, UR5, R37 ;  /* 0x0000000516257c24 */ /* 0x000fc8000f8e0225 */
[----:B------:R-:W-:Y:S02]  /*4160*/  IMAD.IADD R94, R37, 0x1, R79 ;  /* 0x00000001255e7824 */ /* 0x000fe400078e024f */
[----:B--2---:R-:W-:Y:S01]  /*4170*/  IMAD.IADD R95, R93, 0x1, -R61 ;  /* 0x000000015d5f7824 */ /* 0x004fe200078e0a3d */
[----:B------:R-:W-:Y:S06]  /*4180*/  @!P4 BRA `(.L_x_8804) ;  /* 0x0000000c00f4c947 */ /* 0x000fec0003800000 */
[----:B------:R-:W2:Y:S01]  /*4190*/  LDL R38, [R1+0xc] ;  /* 0x00000c0001267983 */ /* 0x000ea20000100800 */
[----:B------:R-:W-:Y:S01]  /*41a0*/  SEL R36, R61, R95, !P0 ;  /* 0x0000005f3d247207 */ /* 0x000fe20004000000 */
[----:B------:R-:W-:Y:S01]  /*41b0*/  BSSY B2, `(.L_x_8805) ;  /* 0x00000f1000027945 */ /* 0x000fe20003800000 */
[----:B------:R-:W-:Y:S02]  /*41c0*/  SHF.R.U32.HI R39, RZ, 0x3, R156 ;  /* 0x00000003ff277819 */ /* 0x000fe4000001169c */
[----:B------:R-:W-:Y:S02]  /*41d0*/  SHF.R.S32.HI R37, RZ, 0x1f, R36 ;  /* 0x0000001fff257819 */ /* 0x000fe40000011424 */
[----:B------:R-:W-:Y:S02]  /*41e0*/  IADD3 R102, P4, P5, R58, R78, R20 ;  /* 0x0000004e3a667210 */ /* 0x000fe40007d9e014 */
[----:B------:R-:W-:Y:S02]  /*41f0*/  LEA.HI R37, R37, R36, RZ, 0x5 ;  /* 0x0000002425257211 */ /* 0x000fe400078f28ff */
[----:B------:R-:W-:-:S02]  /*4200*/  IADD3.X R100, R75, R94, R4, P4, P5 ;  /* 0x0000005e4b647210 */ /* 0x000fc400027ea404 */
[----:B------:R-:W-:Y:S02]  /*4210*/  SHF.R.S32.HI R36, RZ, 0x5, R37 ;  /* 0x00000005ff247819 */ /* 0x000fe40000011425 */
[----:B------:R-:W-:Y:S02]  /*4220*/  ISETP.GE.AND P5, PT, R18, R87, PT ;  /* 0x000000571200720c */ /* 0x000fe40003fa6270 */
[----:B------:R-:W-:-:S04]  /*4230*/  LEA.HI.SX32 R36, R73, R36, 0x1c ;  /* 0x0000002449247211 */ /* 0x000fc800078fe2ff */
[C---:B------:R-:W-:Y:S01]  /*4240*/  LEA.HI R37, R36.reuse, R36, RZ, 0x1 ;  /* 0x0000002424257211 */ /* 0x040fe200078f08ff */
[----:B------:R-:W-:-:S04]  /*4250*/  IMAD.SHL.U32 R101, R36, 0x10, RZ ;  /* 0x0000001024657824 */ /* 0x000fc800078e00ff */
[----:B------:R-:W-:Y:S01]  /*4260*/  IMAD.SHL.U32 R37, R37, 0x800, RZ ;  /* 0x0000080025257824 */ /* 0x000fe200078e00ff */
[----:B------:R-:W-:Y:S02]  /*4270*/  LOP3.LUT R36, R156, 0x10, R101, 0xf8, !PT ;  /* 0x000000109c247812 */ /* 0x000fe400078ef865 */
[----:B------:R-:W-:Y:S02]  /*4280*/  ISETP.GE.AND P4, PT, R101, R93, PT ;  /* 0x0000005d6500720c */ /* 0x000fe40003f86270 */
[----:B------:R-:W-:Y:S02]  /*4290*/  LOP3.LUT R37, R37, 0xfffff000, RZ, 0xc0, !PT ;  /* 0xfffff00025257812 */ /* 0x000fe400078ec0ff */
[----:B------:R-:W-:-:S04]  /*42a0*/  LOP3.LUT R36, R36, R39, RZ, 0x3c, !PT ;  /* 0x0000002724247212 */ /* 0x000fc800078e3cff */
[----:B--2---:R-:W-:Y:S01]  /*42b0*/  IADD3 R36, R36, R37, R38 ;  /* 0x0000002524247210 */ /* 0x004fe20007ffe026 */
[----:B------:R-:W-:-:S04]  /*42c0*/  IMAD R37, R17, 0x3000, R71 ;  /* 0x0000300011257824 */ /* 0x000fc800078e0247 */
[----:B------:R-:W-:Y:S02]  /*42d0*/  IMAD R39, R17, 0x3000, R36 ;  /* 0x0000300011277824 */ /* 0x000fe400078e0224 */
[C---:B------:R-:W-:Y:S02]  /*42e0*/  IMAD.IADD R37, R16.reuse, 0x1, R37 ;  /* 0x0000000110257824 */ /* 0x040fe400078e0225 */
[----:B------:R-:W-:-:S04]  /*42f0*/  IMAD.IADD R40, R16, 0x1, R39 ;  /* 0x0000000110287824 */ /* 0x000fc800078e0227 */
[----:B------:R-:W0:Y:S04]  /*4300*/  LDS.128 R36, [R37+0x13800] ;  /* 0x0138000025247984 */ /* 0x000e280000000c00 */
[----:B------:R-:W2:Y:S01]  /*4310*/  LDS.128 R40, [R40+0x13800] ;  /* 0x0138000028287984 */ /* 0x000ea20000000c00 */
[----:B------:R-:W-:Y:S05]  /*4320*/  @P5 BRA `(.L_x_8806) ;  /* 0x0000000c00645947 */ /* 0x000fea0003800000 */
[--C-:B------:R-:W-:Y:S02]  /*4330*/  SHF.R.U32.HI R103, RZ, 0x8, R13.reuse ;  /* 0x00000008ff677819 */ /* 0x100fe4000001160d */
[----:B------:R-:W-:Y:S02]  /*4340*/  LOP3.LUT R104, R13, 0xff, RZ, 0xc0, !PT ;  /* 0x000000ff0d687812 */ /* 0x000fe400078ec0ff */
[----:B------:R-:W-:Y:S01]  /*4350*/  SHF.R.U32.HI R107, RZ, 0x18, R13 ;  /* 0x00000018ff6b7819 */ /* 0x000fe2000001160d */
[----:B------:R-:W-:Y:S01]  /*4360*/  IMAD.SHL.U32 R103, R103, 0x100, RZ ;  /* 0x0000010067677824 */ /* 0x000fe200078e00ff */
[--C-:B------:R-:W-:Y:S02]  /*4370*/  SHF.R.U32.HI R109, RZ, 0x8, R33.reuse ;  /* 0x00000008ff6d7819 */ /* 0x100fe40000011621 */
[----:B------:R-:W-:Y:S02]  /*4380*/  LOP3.LUT R110, R33, 0xff, RZ, 0xc0, !PT ;  /* 0x000000ff216e7812 */ /* 0x000fe400078ec0ff */
[----:B------:R-:W-:Y:S01]  /*4390*/  SHF.R.U32.HI R111, RZ, 0x18, R33 ;  /* 0x00000018ff6f7819 */ /* 0x000fe20000011621 */
[----:B------:R-:W-:Y:S01]  /*43a0*/  IMAD.SHL.U32 R109, R109, 0x100, RZ ;  /* 0x000001006d6d7824 */ /* 0x000fe200078e00ff */
[----:B------:R-:W-:-:S02]  /*43b0*/  SHF.R.U32.HI R105, RZ, 0x10, R13 ;  /* 0x00000010ff697819 */ /* 0x000fc4000001160d */
[----:B------:R-:W-:Y:S02]  /*43c0*/  PRMT R104, R107, 0x654, R104 ;  /* 0x000006546b687816 */ /* 0x000fe40000000068 */
[----:B------:R-:W-:Y:S02]  /*43d0*/  SHF.R.U32.HI R108, RZ, 0x10, R33 ;  /* 0x00000010ff6c7819 */ /* 0x000fe40000011621 */
[----:B------:R-:W-:Y:S02]  /*43e0*/  PRMT R110, R111, 0x654, R110 ;  /* 0x000006546f6e7816 */ /* 0x000fe4000000006e */
[----:B------:R-:W-:Y:S01]  /*43f0*/  LOP3.LUT R104, R104, 0xff00, R103, 0xf8, !PT ;  /* 0x0000ff0068687812 */ /* 0x000fe200078ef867 */
[----:B------:R-:W-:Y:S01]  /*4400*/  IMAD.U32 R103, R105, 0x10000, RZ ;  /* 0x0001000069677824 */ /* 0x000fe200078e00ff */
[--C-:B------:R-:W-:Y:S02]  /*4410*/  SHF.R.U32.HI R32, RZ, 0x10, R35.reuse ;  /* 0x00000010ff207819 */ /* 0x100fe40000011623 */
[----:B------:R-:W-:-:S02]  /*4420*/  SHF.R.U32.HI R33, RZ, 0x8, R35 ;  /* 0x00000008ff217819 */ /* 0x000fc40000011623 */
[----:B------:R-:W-:Y:S02]  /*4430*/  LOP3.LUT R34, R35, 0xff, RZ, 0xc0, !PT ;  /* 0x000000ff23227812 */ /* 0x000fe400078ec0ff */
[----:B------:R-:W-:Y:S01]  /*4440*/  SHF.R.U32.HI R106, RZ, 0x18, R35 ;  /* 0x00000018ff6a7819 */ /* 0x000fe20000011623 */
[----:B------:R-:W-:Y:S01]  /*4450*/  IMAD.U32 R35, R108, 0x10000, RZ ;  /* 0x000100006c237824 */ /* 0x000fe200078e00ff */
[----:B------:R-:W-:Y:S01]  /*4460*/  LOP3.LUT R110, R110, 0xff00, R109, 0xf8, !PT ;  /* 0x0000ff006e6e7812 */ /* 0x000fe200078ef86d */
[----:B------:R-:W-:Y:S01]  /*4470*/  IMAD.SHL.U32 R33, R33, 0x100, RZ ;  /* 0x0000010021217824 */ /* 0x000fe200078e00ff */
[----:B------:R-:W-:Y:S01]  /*4480*/  LOP3.LUT R103, R104, 0xff0000, R103, 0xf8, !PT ;  /* 0x00ff000068677812 */ /* 0x000fe200078ef867 */
[----:B0-----:R-:W-:Y:S01]  /*4490*/  IMAD.MOV.U32 R104, RZ, RZ, R37 ;  /* 0x000000ffff687224 */ /* 0x001fe200078e0025 */
[----:B------:R-:W-:Y:S02]  /*44a0*/  LOP3.LUT R35, R110, 0xff0000, R35, 0xf8, !PT ;  /* 0x00ff00006e237812 */ /* 0x000fe400078ef823 */
[----:B--2---:R-:W-:-:S02]  /*44b0*/  F2FP.F16.E4M3.UNPACK_B R37, R41 ;  /* 0x00000029ff25723e */ /* 0x004fc400020006ff */
[----:B------:R-:W-:Y:S02]  /*44c0*/  F2FP.F16.E4M3.UNPACK_B R107, R35 ;  /* 0x00000023ff6b723e */ /* 0x000fe400020006ff */
[----:B------:R-:W-:Y:S01]  /*44d0*/  F2FP.F16.E4M3.UNPACK_B R105, R104 ;  /* 0x00000068ff69723e */ /* 0x000fe200020006ff */
[----:B------:R-:W-:Y:S01]  /*44e0*/  HADD2.F32 R109, -RZ, R37.H0_H0 ;  /* 0x20000025ff6d7230 */ /* 0x000fe20000004100 */
[----:B------:R-:W-:Y:S01]  /*44f0*/  F2FP.F16.E4M3.UNPACK_B R108, R103 ;  /* 0x00000067ff6c723e */ /* 0x000fe200020006ff */
[----:B------:R-:W-:Y:S01]  /*4500*/  HADD2.F32 R111, -RZ, R107.H0_H0 ;  /* 0x2000006bff6f7230 */ /* 0x000fe20000004100 */
[--C-:B------:R-:W-:Y:S01]  /*4510*/  SHF.R.U32.HI R13, RZ, 0x10, R15.reuse ;  /* 0x00000010ff0d7819 */ /* 0x100fe2000001160f */
[----:B------:R-:W-:Y:S01]  /*4520*/  HADD2.F32 R112, -RZ, R105.H0_H0 ;  /* 0x20000069ff707230 */ /* 0x000fe20000004100 */
[----:B------:R-:W-:Y:S01]  /*4530*/  SHF.R.U32.HI R14, RZ, 0x8, R15 ;  /* 0x00000008ff0e7819 */ /* 0x000fe2000001160f */
[----:B------:R-:W-:Y:S02]  /*4540*/  HADD2.F32 R110, -RZ, R108.H0_H0 ;  /* 0x2000006cff6e7230 */ /* 0x000fe40000004100 */
[----:B------:R-:W-:Y:S01]  /*4550*/  FMUL.FTZ R113, R109, R111 ;  /* 0x0000006f6d717220 */ /* 0x000fe20000410000 */
[----:B------:R-:W-:-:S02]  /*4560*/  HADD2.F32 R37, -RZ, R37.H1_H1 ;  /* 0x30000025ff257230 */ /* 0x000fc40000004100 */
[C---:B------:R-:W-:Y:S01]  /*4570*/  FMUL.FTZ R111, R112.reuse, R111 ;  /* 0x0000006f706f7220 */ /* 0x040fe20000410000 */
[----:B------:R-:W-:Y:S01]  /*4580*/  HADD2.F32 R107, -RZ, R107.H1_H1 ;  /* 0x3000006bff6b7230 */ /* 0x000fe20000004100 */
[----:B------:R-:W-:Y:S01]  /*4590*/  LOP3.LUT R12, R15, 0xff, RZ, 0xc0, !PT ;  /* 0x000000ff0f0c7812 */ /* 0x000fe200078ec0ff */
        /* <DEDUP_REMOVED lines=8> */
[----:B------:R-:W-:Y:S01]  /*4620*/  SHF.R.U32.HI R15, RZ, 0x18, R15 ;  /* 0x00000018ff0f7819 */ /* 0x000fe2000001160f */
[----:B------:R-:W-:Y:S01]  /*4630*/  FFMA.FTZ R37, R37, R108, R107 ;  /* 0x0000006c25257223 */ /* 0x000fe2000001006b */
[----:B------:R-:W-:Y:S01]  /*4640*/  F2FP.F16.E4M3.UNPACK_B R104, R104.H1 ;  /* 0x00000068ff68723e */ /* 0x000fe200030006ff */
[----:B------:R-:W-:Y:S01]  /*4650*/  FFMA.FTZ R113, R112, R110, -R113 ;  /* 0x0000006e70717223 */ /* 0x000fe20000010871 */
[----:B------:R-:W-:Y:S01]  /*4660*/  PRMT R34, R106, 0x654, R34 ;  /* 0x000006546a227816 */ /* 0x000fe20000000022 */
[----:B------:R-:W-:Y:S01]  /*4670*/  HADD2.F32 R107, -RZ, R41.H0_H0 ;  /* 0x20000029ff6b7230 */ /* 0x000fe20000004100 */
[----:B------:R-:W-:Y:S01]  /*4680*/  F2FP.F16.E4M3.UNPACK_B R103, R103.H1 ;  /* 0x00000067ff67723e */ /* 0x000fe200030006ff */
[----:B------:R-:W-:Y:S01]  /*4690*/  HADD2.F32 R109, -RZ, R35.H0_H0 ;  /* 0x20000023ff6d7230 */ /* 0x000fe20000004100 */
[----:B------:R-:W-:Y:S01]  /*46a0*/  PRMT R15, R15, 0x654, R12 ;  /* 0x000006540f0f7816 */ /* 0x000fe2000000000c */
[----:B------:R-:W-:Y:S01]  /*46b0*/  IMAD.SHL.U32 R14, R14, 0x100, RZ ;  /* 0x000001000e0e7824 */ /* 0x000fe200078e00ff */
[----:B------:R-:W-:Y:S01]  /*46c0*/  LOP3.LUT R34, R34, 0xff00, R33, 0xf8, !PT ;  /* 0x0000ff0022227812 */ /* 0x000fe200078ef821 */
[----:B------:R-:W-:-:S02]  /*46d0*/  HADD2.F32 R110, -RZ, R104.H0_H0 ;  /* 0x20000068ff6e7230 */ /* 0x000fc40000004100 */
[-C--:B------:R-:W-:Y:S01]  /*46e0*/  FMUL.FTZ R112, R107, R109.reuse ;  /* 0x0000006d6b707220 */ /* 0x080fe20000410000 */
[----:B------:R-:W-:Y:S01]  /*46f0*/  IMAD.U32 R12, R13, 0x10000, RZ ;  /* 0x000100000d0c7824 */ /* 0x000fe200078e00ff */
[----:B------:R-:W-:Y:S01]  /*4700*/  LOP3.LUT R15, R15, 0xff00, R14, 0xf8, !PT ;  /* 0x0000ff000f0f7812 */ /* 0x000fe200078ef80e */
[----:B------:R-:W-:Y:S02]  /*4710*/  IMAD.U32 R13, R32, 0x10000, RZ ;  /* 0x00010000200d7824 */ /* 0x000fe400078e00ff */
[----:B------:R-:W-:Y:S01]  /*4720*/  FMUL.FTZ R109, R110, R109 ;  /* 0x0000006d6e6d7220 */ /* 0x000fe20000410000 */
[----:B------:R-:W-:Y:S01]  /*4730*/  HADD2.F32 R108, -RZ, R103.H0_H0 ;  /* 0x20000067ff6c7230 */ /* 0x000fe20000004100 */
[----:B------:R-:W-:Y:S01]  /*4740*/  LOP3.LUT R12, R15, 0xff0000, R12, 0xf8, !PT ;  /* 0x00ff00000f0c7812 */ /* 0x000fe200078ef80c */
[----:B------:R-:W-:Y:S01]  /*4750*/  HADD2.F32 R41, -RZ, R41.H1_H1 ;  /* 0x30000029ff297230 */ /* 0x000fe20000004100 */
[----:B------:R-:W-:Y:S01]  /*4760*/  LOP3.LUT R13, R34, 0xff0000, R13, 0xf8, !PT ;  /* 0x00ff0000220d7812 */ /* 0x000fe200078ef80d */
[----:B------:R-:W-:-:S02]  /*4770*/  HADD2.F32 R35, -RZ, R35.H1_H1 ;  /* 0x30000023ff237230 */ /* 0x000fc40000004100 */
[----:B------:R-:W-:Y:S01]  /*4780*/  FFMA.FTZ R109, R107, R108, R109 ;  /* 0x0000006c6b6d7223 */ /* 0x000fe2000001006d */
[----:B------:R-:W-:Y:S01]  /*4790*/  IMAD.MOV.U32 R14, RZ, RZ, R43 ;  /* 0x000000ffff0e7224 */ /* 0x000fe200078e002b */
[----:B------:R-:W-:Y:S01]  /*47a0*/  F2FP.F16.E4M3.UNPACK_B R34, R13 ;  /* 0x0000000dff22723e */ /* 0x000fe200020006ff */
[----:B------:R-:W-:Y:S02]  /*47b0*/  IMAD.MOV.U32 R33, RZ, RZ, R39 ;  /* 0x000000ffff217224 */ /* 0x000fe400078e0027 */
[----:B------:R-:W-:Y:S01]  /*47c0*/  FMUL.FTZ R107, R41, R35 ;  /* 0x00000023296b7220 */ /* 0x000fe20000410000 */
[----:B------:R-:W-:Y:S01]  /*47d0*/  HADD2.F32 R104, -RZ, R104.H1_H1 ;  /* 0x30000068ff687230 */ /* 0x000fe20000004100 */
[----:B------:R-:W-:Y:S01]  /*47e0*/  F2FP.F16.E4M3.UNPACK_B R15, R14 ;  /* 0x0000000eff0f723e */ /* 0x000fe200020006ff */
[----:B------:R-:W-:Y:S01]  /*47f0*/  HADD2.F32 R103, -RZ, R103.H1_H1 ;  /* 0x30000067ff677230 */ /* 0x000fe20000004100 */
[----:B------:R-:W-:Y:S01]  /*4800*/  F2FP.F16.E4M3.UNPACK_B R32, R33 ;  /* 0x00000021ff20723e */ /* 0x000fe200020006ff */
[----:B------:R-:W-:Y:S01]  /*4810*/  FFMA.FTZ R112, R110, R108, -R112 ;  /* 0x0000006c6e707223 */ /* 0x000fe20000010870 */
[----:B------:R-:W-:Y:S01]  /*4820*/  FMUL.FTZ R108, R104, R35 ;  /* 0x00000023686c7220 */ /* 0x000fe20000410000 */
[----:B------:R-:W-:-:S02]  /*4830*/  HADD2.F32 R43, -RZ, R15.H0_H0 ;  /* 0x2000000fff2b7230 */ /* 0x000fc40000004100 */
[-C--:B------:R-:W-:Y:S01]  /*4840*/  FFMA.FTZ R35, R104, R103.reuse, -R107 ;  /* 0x0000006768237223 */ /* 0x080fe2000001086b */
[----:B------:R-:W-:Y:S01]  /*4850*/  HADD2.F32 R104, -RZ, R34.H0_H0 ;  /* 0x20000022ff687230 */ /* 0x000fe20000004100 */
[----:B------:R-:W-:Y:S01]  /*4860*/  F2FP.F16.E4M3.UNPACK_B R39, R12 ;  /* 0x0000000cff27723e */ /* 0x000fe200020006ff */
[----:B------:R-:W-:Y:S02]  /*4870*/  HADD2.F32 R106, -RZ, R32.H0_H0 ;  /* 0x20000020ff6a7230 */ /* 0x000fe40000004100 */
[----:B------:R-:W-:Y:S01]  /*4880*/  FFMA.FTZ R41, R41, R103, R108 ;  /* 0x0000006729297223 */ /* 0x000fe2000001006c */
[----:B------:R-:W-:Y:S02]  /*4890*/  HADD2.F32 R15, -RZ, R15.H1_H1 ;  /* 0x3000000fff0f7230 */ /* 0x000fe40000004100 */
[-C--:B------:R-:W-:Y:S01]  /*48a0*/  FMUL.FTZ R107, R43, R104.reuse ;  /* 0x000000682b6b7220 */ /* 0x080fe20000410000 */
[----:B------:R-:W-:Y:S02]  /*48b0*/  HADD2.F32 R103, -RZ, R39.H0_H0 ;  /* 0x20000027ff677230 */ /* 0x000fe40000004100 */
[----:B------:R-:W-:Y:S01]  /*48c0*/  FMUL.FTZ R104, R106, R104 ;  /* 0x000000686a687220 */ /* 0x000fe20000410000 */
[----:B------:R-:W-:Y:S01]  /*48d0*/  HADD2.F32 R34, -RZ, R34.H1_H1 ;  /* 0x30000022ff227230 */ /* 0x000fe20000004100 */
[----:B------:R-:W-:Y:S01]  /*48e0*/  F2FP.F16.E4M3.UNPACK_B R14, R14.H1 ;  /* 0x0000000eff0e723e */ /* 0x000fe200030006ff */
[----:B------:R-:W-:-:S02]  /*48f0*/  HADD2.F32 R32, -RZ, R32.H1_H1 ;  /* 0x30000020ff207230 */ /* 0x000fc40000004100 */
[----:B------:R-:W-:Y:S01]  /*4900*/  FFMA.FTZ R104, R43, R103, R104 ;  /* 0x000000672b687223 */ /* 0x000fe20000010068 */
[----:B------:R-:W-:Y:S02]  /*4910*/  HADD2.F32 R39, -RZ, R39.H1_H1 ;  /* 0x30000027ff277230 */ /* 0x000fe40000004100 */
[CC--:B------:R-:W-:Y:S01]  /*4920*/  FMUL.FTZ R43, R15.reuse, R34.reuse ;  /* 0x000000220f2b7220 */ /* 0x0c0fe20000410000 */
[----:B------:R-:W-:Y:S01]  /*4930*/  F2FP.F16.E4M3.UNPACK_B R13, R13.H1 ;  /* 0x0000000dff0d723e */ /* 0x000fe200030006ff */
[C---:B------:R-:W-:Y:S01]  /*4940*/  FMUL.FTZ R34, R32.reuse, R34 ;  /* 0x0000002220227220 */ /* 0x040fe20000410000 */
[----:B------:R-:W-:Y:S01]  /*4950*/  F2FP.F16.E4M3.UNPACK_B R33, R33.H1 ;  /* 0x00000021ff21723e */ /* 0x000fe200030006ff */
[----:B------:R-:W-:Y:S01]  /*4960*/  FFMA.FTZ R32, R32, R39, -R43 ;  /* 0x0000002720207223 */ /* 0x000fe2000001082b */
[----:B------:R-:W-:Y:S01]  /*4970*/  FFMA.FTZ R107, R106, R103, -R107 ;  /* 0x000000676a6b7223 */ /* 0x000fe2000001086b */
[----:B------:R-:W-:Y:S01]  /*4980*/  FFMA.FTZ R15, R15, R39, R34 ;  /* 0x000000270f0f7223 */ /* 0x000fe20000010022 */
[----:B------:R-:W-:Y:S01]  /*4990*/  F2FP.F16.E4M3.UNPACK_B R12, R12.H1 ;  /* 0x0000000cff0c723e */ /* 0x000fe200030006ff */
[----:B------:R-:W-:Y:S01]  /*49a0*/  HADD2.F32 R34, -RZ, R14.H0_H0 ;  /* 0x2000000eff227230 */ /* 0x000fe20000004100 */
[----:B------:R-:W-:Y:S01]  /*49b0*/  F2FP.SATFINITE.E4M3.F32.PACK_AB_MERGE_C R35, R35, R112, RZ ;  /* 0x000000702323723e */ /* 0x000fe200048070ff */
        /* <DEDUP_REMOVED lines=12> */
[----:B------:R-:W-:-:S03]  /*4a80*/  FMUL.FTZ R39, R33, R13 ;  /* 0x0000000d21277220 */ /* 0x000fc60000410000 */
[----:B------:R-:W-:Y:S01]  /*4a90*/  FFMA.FTZ R13, R33, R12, -R34 ;  /* 0x0000000c210d7223 */ /* 0x000fe20000010822 */
[----:B------:R-:W-:Y:S01]  /*4aa0*/  F2FP.F16.E4M3.UNPACK_B R33, R40.H1 ;  /* 0x00000028ff21723e */ /* 0x000fe200030006ff */
[----:B------:R-:W-:Y:S01]  /*4ab0*/  FFMA.FTZ R12, R14, R12, R39 ;  /* 0x0000000c0e0c7223 */ /* 0x000fe20000010027 */
[----:B------:R-:W-:Y:S02]  /*4ac0*/  F2FP.F16.E4M3.UNPACK_B R14, R36.H1 ;  /* 0x00000024ff0e723e */ /* 0x000fe400030006ff */
[----:B------:R-:W-:Y:S01]  /*4ad0*/  F2FP.SATFINITE.E4M3.F32.PACK_AB_MERGE_C R106, R13, R106, RZ ;  /* 0x0000006a0d6a723e */ /* 0x000fe200048070ff */
[--C-:B------:R-:W-:Y:S01]  /*4ae0*/  HADD2.F32 R34, -RZ, R33.reuse.H0_H0 ;  /* 0x20000021ff227230 */ /* 0x100fe20000004100 */
[-C--:B------:R-:W-:Y:S01]  /*4af0*/  F2FP.F16.E4M3.UNPACK_B R13, R97.reuse.H1 ;  /* 0x00000061ff0d723e */ /* 0x080fe200030006ff */
[----:B------:R-:W-:Y:S01]  /*4b00*/  HADD2.F32 R103, -RZ, R14.H0_H0 ;  /* 0x2000000eff677230 */ /* 0x000fe20000004100 */
[----:B------:R-:W-:Y:S01]  /*4b10*/  F2FP.F16.E4M3.UNPACK_B R39, R96.H1 ;  /* 0x00000060ff27723e */ /* 0x000fe200030006ff */
[----:B------:R-:W-:Y:S01]  /*4b20*/  HADD2.F32 R33, -RZ, R33.H1_H1 ;  /* 0x30000021ff217230 */ /* 0x000fe20000004100 */
[----:B------:R-:W-:Y:S01]  /*4b30*/  F2FP.F16.E4M3.UNPACK_B R97, R97 ;  /* 0x00000061ff61723e */ /* 0x000fe200020006ff */
[----:B------:R-:W-:Y:S01]  /*4b40*/  HADD2.F32 R112, -RZ, R13.H0_H0 ;  /* 0x2000000dff707230 */ /* 0x000fe20000004100 */
[----:B------:R-:W-:Y:S01]  /*4b50*/  F2FP.F16.E4M3.UNPACK_B R40, R40 ;  /* 0x00000028ff28723e */ /* 0x000fe200020006ff */
[----:B------:R-:W-:Y:S01]  /*4b60*/  HADD2.F32 R108, -RZ, R39.H0_H0 ;  /* 0x20000027ff6c7230 */ /* 0x000fe20000004100 */
[----:B------:R-:W-:Y:S01]  /*4b70*/  F2FP.F16.E4M3.UNPACK_B R36, R36 ;  /* 0x00000024ff24723e */ /* 0x000fe200020006ff */
[----:B------:R-:W-:-:S02]  /*4b80*/  HADD2.F32 R13, -RZ, R13.H1_H1 ;  /* 0x3000000dff0d7230 */ /* 0x000fc40000004100 */
[CC--:B------:R-:W-:Y:S01]  /*4b90*/  FMUL.FTZ R110, R34.reuse, R112.reuse ;  /* 0x00000070226e7220 */ /* 0x0c0fe20000410000 */
[----:B------:R-:W-:Y:S01]  /*4ba0*/  FMUL.FTZ R112, R103, R112 ;  /* 0x0000007067707220 */ /* 0x000fe20000410000 */
[----:B------:R-:W-:Y:S01]  /*4bb0*/  HADD2.F32 R14, -RZ, R14.H1_H1 ;  /* 0x3000000eff0e7230 */ /* 0x000fe20000004100 */
[----:B------:R-:W-:Y:S01]  /*4bc0*/  F2FP.F16.E4M3.UNPACK_B R96, R96 ;  /* 0x00000060ff60723e */ /* 0x000fe200020006ff */
[----:B------:R-:W-:Y:S02]  /*4bd0*/  HADD2.F32 R39, -RZ, R39.H1_H1 ;  /* 0x30000027ff277230 */ /* 0x000fe40000004100 */
[-C--:B------:R-:W-:Y:S01]  /*4be0*/  FFMA.FTZ R112, R34, R108.reuse, R112 ;  /* 0x0000006c22707223 */ /* 0x080fe20000010070 */
[-C--:B------:R-:W-:Y:S01]  /*4bf0*/  FMUL.FTZ R34, R33, R13.reuse ;  /* 0x0000000d21227220 */ /* 0x080fe20000410000 */
[----:B------:R-:W-:Y:S01]  /*4c00*/  FMUL.FTZ R13, R14, R13 ;  /* 0x0000000d0e0d7220 */ /* 0x000fe20000410000 */
[----:B------:R-:W-:Y:S01]  /*4c10*/  FFMA.FTZ R110, R103, R108, -R110 ;  /* 0x0000006c676e7223 */ /* 0x000fe2000001086e */
[----:B------:R-:W-:-:S02]  /*4c20*/  HADD2.F32 R108, -RZ, R97.H0_H0 ;  /* 0x20000061ff6c7230 */ /* 0x000fc40000004100 */
[-C--:B------:R-:W-:Y:S01]  /*4c30*/  FFMA.FTZ R14, R14, R39.reuse, -R34 ;  /* 0x000000270e0e7223 */ /* 0x080fe20000010822 */
        /* <DEDUP_REMOVED lines=15> */
[-C--:B------:R-:W-:Y:S01]  /*4d30*/  F2FP.F16.E4M3.UNPACK_B R34, R38.reuse.H1 ;  /* 0x00000026ff22723e */ /* 0x080fe200030006ff */
        /* <DEDUP_REMOVED lines=9> */
[----:B------:R-:W-:Y:S01]  /*4dd0*/  F2FP.F16.E4M3.UNPACK_B R36, R42.H1 ;  /* 0x0000002aff24723e */ /* 0x000fe200030006ff */
[--C-:B------:R-:W-:Y:S01]  /*4de0*/  HADD2.F32 R114, -RZ, R33.reuse.H0_H0 ;  /* 0x20000021ff727230 */ /* 0x100fe20000004100 */
[-C--:B------:R-:W-:Y:S01]  /*4df0*/  F2FP.F16.E4M3.UNPACK_B R40, R99.reuse.H1 ;  /* 0x00000063ff28723e */ /* 0x080fe200030006ff */
[----:B------:R-:W-:Y:S01]  /*4e00*/  HADD2.F32 R33, -RZ, R33.H1_H1 ;  /* 0x30000021ff217230 */ /* 0x000fe20000004100 */
[----:B------:R-:W-:Y:S01]  /*4e10*/  F2FP.F16.E4M3.UNPACK_B R98, R98 ;  /* 0x00000062ff62723e */ /* 0x000fe200020006ff */
[----:B------:R-:W-:Y:S01]  /*4e20*/  HADD2.F32 R39, -RZ, R36.H0_H0 ;  /* 0x20000024ff277230 */ /* 0x000fe20000004100 */
[----:B------:R-:W-:Y:S01]  /*4e30*/  F2FP.F16.E4M3.UNPACK_B R42, R42 ;  /* 0x0000002aff2a723e */ /* 0x000fe200020006ff */
[----:B------:R-:W-:Y:S01]  /*4e40*/  HADD2.F32 R97, -RZ, R40.H0_H0 ;  /* 0x20000028ff617230 */ /* 0x000fe20000004100 */
[----:B------:R-:W-:Y:S01]  /*4e50*/  F2FP.F16.E4M3.UNPACK_B R99, R99 ;  /* 0x00000063ff63723e */ /* 0x000fe200020006ff */
[----:B------:R-:W-:-:S02]  /*4e60*/  HADD2.F32 R36, -RZ, R36.H1_H1 ;  /* 0x30000024ff247230 */ /* 0x000fc40000004100 */
[-C--:B------:R-:W-:Y:S01]  /*4e70*/  FMUL.FTZ R110, R39, R114.reuse ;  /* 0x00000072276e7220 */ /* 0x080fe20000410000 */
[C---:B------:R-:W-:Y:S01]  /*4e80*/  FMUL.FTZ R114, R96.reuse, R114 ;  /* 0x0000007260727220 */ /* 0x040fe20000410000 */
[----:B------:R-:W-:Y:S01]  /*4e90*/  HADD2.F32 R115, -RZ, R38.H1_H1 ;  /* 0x30000026ff737230 */ /* 0x000fe20000004100 */
[----:B------:R-:W-:Y:S01]  /*4ea0*/  F2FP.SATFINITE.E4M3.F32.PACK_AB_MERGE_C R12, R105, R113, R35 ;  /* 0x00000071690c723e */ /* 0x000fe20004807023 */
[-C--:B------:R-:W-:Y:S01]  /*4eb0*/  FFMA.FTZ R110, R96, R97.reuse, -R110 ;  /* 0x00000061606e7223 */ /* 0x080fe2000001086e */
[----:B------:R-:W-:Y:S01]  /*4ec0*/  FFMA.FTZ R114, R39, R97, R114 ;  /* 0x0000006127727223 */ /* 0x000fe20000010072 */
[----:B------:R-:W-:Y:S02]  /*4ed0*/  HADD2.F32 R39, -RZ, R40.H1_H1 ;  /* 0x30000028ff277230 */ /* 0x000fe40000004100 */
[-C--:B------:R-:W-:Y:S01]  /*4ee0*/  FMUL.FTZ R97, R36, R33.reuse ;  /* 0x0000002124617220 */ /* 0x080fe20000410000 */
[C---:B------:R-:W-:Y:S01]  /*4ef0*/  FMUL.FTZ R33, R34.reuse, R33 ;  /* 0x0000002122217220 */ /* 0x040fe20000410000 */
[----:B------:R-:W-:Y:S01]  /*4f00*/  HADD2.F32 R40, -RZ, R38.H0_H0 ;  /* 0x20000026ff287230 */ /* 0x000fe20000004100 */
[----:B------:R-:W-:Y:S01]  /*4f10*/  F2FP.SATFINITE.E4M3.F32.PACK_AB_MERGE_C R43, R15, R104, R43 ;  /* 0x000000680f2b723e */ /* 0x000fe2000480702b */
[-C--:B------:R-:W-:Y:S01]  /*4f20*/  FFMA.FTZ R34, R34, R39.reuse, -R97 ;  /* 0x0000002722227223 */ /* 0x080fe20000010861 */
[----:B------:R-:W-:Y:S01]  /*4f30*/  FFMA.FTZ R33, R36, R39, R33 ;  /* 0x0000002724217223 */ /* 0x000fe20000010021 */
[----:B------:R-:W-:-:S02]  /*4f40*/  HADD2.F32 R97, -RZ, R98.H0_H0 ;  /* 0x20000062ff617230 */ /* 0x000fc40000004100 */
[----:B------:R-:W-:Y:S01]  /*4f50*/  HADD2.F32 R36, -RZ, R42.H0_H0 ;  /* 0x2000002aff247230 */ /* 0x000fe20000004100 */
[----:B------:R-:W-:Y:S01]  /*4f60*/  F2FP.SATFINITE.E4M3.F32.PACK_AB_MERGE_C R34, R34, R110, RZ ;  /* 0x0000006e2222723e */ /* 0x000fe200048070ff */
[----:B------:R-:W-:Y:S01]  /*4f70*/  HADD2.F32 R39, -RZ, R99.H0_H0 ;  /* 0x20000063ff277230 */ /* 0x000fe20000004100 */
[----:B------:R-:W-:Y:S01]  /*4f80*/  F2FP.SATFINITE.E4M3.F32.PACK_AB_MERGE_C R33, R33, R114, RZ ;  /* 0x000000722121723e */ /* 0x000fe200048070ff */
[----:B------:R-:W-:Y:S02]  /*4f90*/  HADD2.F32 R98, -RZ, R98.H1_H1 ;  /* 0x30000062ff627230 */ /* 0x000fe40000004100 */
[-C--:B------:R-:W-:Y:S01]  /*4fa0*/  FMUL.FTZ R96, R36, R97.reuse ;  /* 0x0000006124607220 */ /* 0x080fe20000410000 */
[----:B------:R-:W-:-:S03]  /*4fb0*/  FMUL.FTZ R97, R40, R97 ;  /* 0x0000006128617220 */ /* 0x000fc60000410000 */
[-C--:B------:R-:W-:Y:S01]  /*4fc0*/  FFMA.FTZ R96, R40, R39.reuse, -R96 ;  /* 0x0000002728607223 */ /* 0x080fe20000010860 */
[----:B------:R-:W-:Y:S01]  /*4fd0*/  FFMA.FTZ R97, R36, R39, R97 ;  /* 0x0000002724617223 */ /* 0x000fe20000010061 */
[----:B------:R-:W-:Y:S01]  /*4fe0*/  HADD2.F32 R39, -RZ, R42.H1_H1 ;  /* 0x3000002aff277230 */ /* 0x000fe20000004100 */
[----:B------:R-:W-:Y:S01]  /*4ff0*/  F2FP.SATFINITE.E4M3.F32.PACK_AB_MERGE_C R40, R14, R108, R13 ;  /* 0x0000006c0e28723e */ /* 0x000fe2000480700d */
[----:B------:R-:W-:Y:S01]  /*5000*/  HADD2.F32 R36, -RZ, R99.H1_H1 ;  /* 0x30000063ff247230 */ /* 0x000fe20000004100 */
[----:B------:R-:W-:Y:S02]  /*5010*/  F2FP.SATFINITE.E4M3.F32.PACK_AB_MERGE_C R14, R41, R109, RZ ;  /* 0x0000006d290e723e */ /* 0x000fe400048070ff */
[-C--:B------:R-:W-:Y:S01]  /*5020*/  FMUL.FTZ R38, R39, R98.reuse ;  /* 0x0000006227267220 */ /* 0x080fe20000410000 */
[----:B------:R-:W-:Y:S01]  /*5030*/  FMUL.FTZ R98, R115, R98 ;  /* 0x0000006273627220 */ /* 0x000fe20000410000 */
[----:B------:R-:W-:Y:S01]  /*5040*/  F2FP.SATFINITE.E4M3.F32.PACK_AB_MERGE_C R41, R37, R111, R14 ;  /* 0x0000006f2529723e */ /* 0x000fe2000480700e */
[----:B------:R-:W-:-:S02]  /*5050*/  IMAD.MOV.U32 R37, RZ, RZ, R12 ;  /* 0x000000ffff257224 */ /* 0x000fc400078e000c */
[-C--:B------:R-:W-:Y:S01]  /*5060*/  FFMA.FTZ R115, R115, R36.reuse, -R38 ;  /* 0x0000002473737223 */ /* 0x080fe20000010826 */
[----:B------:R-:W-:Y:S01]  /*5070*/  FFMA.FTZ R36, R39, R36, R98 ;  /* 0x0000002427247223 */ /* 0x000fe20000010062 */
[----:B------:R-:W-:-:S03]  /*5080*/  F2FP.SATFINITE.E4M3.F32.PACK_AB_MERGE_C R39, R32, R107, R106 ;  /* 0x0000006b2027723e */ /* 0x000fc6000480706a */
[----:B------:R-:W-:Y:S02]  /*5090*/  F2FP.SATFINITE.E4M3.F32.PACK_AB_MERGE_C R38, R115, R96, R34 ;  /* 0x000000607326723e */ /* 0x000fe40004807022 */
[----:B------:R-:W-:Y:S01]  /*50a0*/  F2FP.SATFINITE.E4M3.F32.PACK_AB_MERGE_C R42, R36, R97, R33 ;  /* 0x00000061242a723e */ /* 0x000fe20004807021 */
[----:B------:R-:W-:-:S07]  /*50b0*/  IMAD.MOV.U32 R36, RZ, RZ, R103 ;  /* 0x000000ffff247224 */ /* 0x000fce00078e0067 */
.L_x_8806:
[----:B------:R-:W-:Y:S05]  /*50c0*/  BSYNC B2 ;  /* 0x0000000000027941 */ /* 0x000fea0003800000 */
.L_x_8805:
        /* <DEDUP_REMOVED lines=8> */
[----:B--2---:R0:W-:Y:S03]  /*5150*/  @!P4 STG.E.128 desc[UR42][R14.64], R40 ;  /* 0x000000280e00c986 */ /* 0x0041e6000c101d2a */
.L_x_8804:
[----:B------:R-:W-:Y:S05]  /*5160*/  BSYNC B1 ;  /* 0x0000000000017941 */ /* 0x000fea0003800000 */
.L_x_8803:
[----:B------:R-:W-:-:S13]  /*5170*/  ISETP.NE.AND P4, PT, R45, RZ, PT ;  /* 0x000000ff2d00720c */ /* 0x000fda0003f85270 */
[----:B------:R-:W-:Y:S05]  /*5180*/  @!P4 BRA `(.L_x_8787) ;  /* 0x000000100040c947 */ /* 0x000fea0003800000 */
[----:B0-----:R-:W2:Y:S01]  /*5190*/  LDL R14, [R1+0xc] ;  /* 0x00000c00010e7983 */ /* 0x001ea20000100800 */
[----:B------:R-:W-:Y:S01]  /*51a0*/  ISETP.NE.AND P5, PT, R82, RZ, PT ;  /* 0x000000ff5200720c */ /* 0x000fe20003fa5270 */
[----:B------:R-:W-:Y:S01]  /*51b0*/  BSSY B1, `(.L_x_8807) ;  /* 0x00000ed000017945 */ /* 0x000fe20003800000 */
[----:B------:R-:W-:Y:S02]  /*51c0*/  SHF.R.U32.HI R15, RZ, 0x3, R156 ;  /* 0x00000003ff0f7819 */ /* 0x000fe4000001169c */
[----:B------:R-:W-:Y:S02]  /*51d0*/  SEL R95, R61, R95, !P5 ;  /* 0x0000005f3d5f7207 */ /* 0x000fe40006800000 */
[----:B------:R-:W-:Y:S02]  /*51e0*/  IADD3 R37, P4, P5, R58, R78, R7 ;  /* 0x0000004e3a257210 */ /* 0x000fe40007d9e007 */
[----:B------:R-:W-:Y:S02]  /*51f0*/  SHF.R.S32.HI R12, RZ, 0x1f, R95 ;  /* 0x0000001fff0c7819 */ /* 0x000fe4000001145f */
[----:B------:R-:W-:-:S02]  /*5200*/  IADD3.X R38, R75, R94, R3, P4, P5 ;  /* 0x0000005e4b267210 */ /* 0x000fc400027ea403 */
[----:B------:R-:W-:Y:S02]  /*5210*/  LEA.HI R12, R12, R95, RZ, 0x5 ;  /* 0x0000005f0c0c7211 */ /* 0x000fe400078f28ff */
[----:B------:R-:W-:Y:S02]  /*5220*/  ISETP.GE.AND P5, PT, R81, R87, PT ;  /* 0x000000575100720c */ /* 0x000fe40003fa6270 */
[----:B------:R-:W-:Y:S02]  /*5230*/  SHF.R.S32.HI R13, RZ, 0x5, R12 ;  /* 0x00000005ff0d7819 */ /* 0x000fe4000001140c */
[----:B------:R-:W-:Y:S02]  /*5240*/  IADD3 R36, P4, R37, R76, RZ ;  /* 0x0000004c25247210 */ /* 0x000fe40007f9e0ff */
[----:B------:R-:W-:-:S03]  /*5250*/  LEA.HI.SX32 R13, R72, R13, 0x1c ;  /* 0x0000000d480d7211 */ /* 0x000fc600078fe2ff */
[----:B------:R-:W-:Y:S01]  /*5260*/  IMAD.X R37, R38, 0x1, R77, P4 ;  /* 0x0000000126257824 */ /* 0x000fe200020e064d */
[C---:B------:R-:W-:Y:S01]  /*5270*/  LEA.HI R12, R13.reuse, R13, RZ, 0x1 ;  /* 0x0000000d0d0c7211 */ /* 0x040fe200078f08ff */
[----:B------:R-:W-:-:S04]  /*5280*/  IMAD.SHL.U32 R39, R13, 0x10, RZ ;  /* 0x000000100d277824 */ /* 0x000fc800078e00ff */
[----:B------:R-:W-:Y:S01]  /*5290*/  IMAD.SHL.U32 R13, R12, 0x800, RZ ;  /* 0x000008000c0d7824 */ /* 0x000fe200078e00ff */
[----:B------:R-:W-:-:S04]  /*52a0*/  LOP3.LUT R12, R156, 0x10, R39, 0xf8, !PT ;  /* 0x000000109c0c7812 */ /* 0x000fc800078ef827 */
        /* <DEDUP_REMOVED lines=17> */
[----:B------:R-:W-:Y:S02]  /*53c0*/  SHF.R.U32.HI R10, RZ, 0x10, R9 ;  /* 0x00000010ff0a7819 */ /* 0x000fe40000011609 */
[--C-:B------:R-:W-:Y:S02]  /*53d0*/  SHF.R.U32.HI R87, RZ, 0x8, R31.reuse ;  /* 0x00000008ff577819 */ /* 0x100fe4000001161f */
[----:B------:R-:W-:Y:S01]  /*53e0*/  LOP3.LUT R28, R31, 0xff0000ff, RZ, 0xc0, !PT ;  /* 0xff0000ff1f1c7812 */ /* 0x000fe200078ec0ff */
[----:B------:R-:W-:Y:S01]  /*53f0*/  IMAD.U32 R10, R10, 0x10000, RZ ;  /* 0x000100000a0a7824 */ /* 0x000fe200078e00ff */
[----:B------:R-:W-:Y:S01]  /*5400*/  SHF.R.U32.HI R11, RZ, 0x10, R31 ;  /* 0x00000010ff0b7819 */ /* 0x000fe2000001161f */
[----:B------:R-:W-:Y:S01]  /*5410*/  IMAD.SHL.U32 R31, R96, 0x100, RZ ;  /* 0x00000100601f7824 */ /* 0x000fe200078e00ff */
[--C-:B------:R-:W-:Y:S01]  /*5420*/  SHF.R.U32.HI R43, RZ, 0x8, R29.reuse ;  /* 0x00000008ff2b7819 */ /* 0x100fe2000001161d */
[----:B------:R-:W-:Y:S01]  /*5430*/  IMAD.SHL.U32 R87, R87, 0x100, RZ ;  /* 0x0000010057577824 */ /* 0x000fe200078e00ff */
[----:B------:R-:W-:-:S02]  /*5440*/  SHF.R.U32.HI R42, RZ, 0x18, R29 ;  /* 0x00000018ff2a7819 */ /* 0x000fc4000001161d */
[----:B------:R-:W-:Y:S01]  /*5450*/  LOP3.LUT R41, R29, 0xff, RZ, 0xc0, !PT ;  /* 0x000000ff1d297812 */ /* 0x000fe200078ec0ff */
[----:B------:R-:W-:Y:S01]  /*5460*/  IMAD.SHL.U32 R43, R43, 0x100, RZ ;  /* 0x000001002b2b7824 */ /* 0x000fe200078e00ff */
[----:B------:R-:W-:Y:S02]  /*5470*/  PRMT R38, R97, 0x654, R38 ;  /* 0x0000065461267816 */ /* 0x000fe40000000026 */
[----:B------:R-:W-:Y:S01]  /*5480*/  SHF.R.U32.HI R9, RZ, 0x10, R29 ;  /* 0x00000010ff097819 */ /* 0x000fe2000001161d */
[----:B0-----:R-:W-:Y:S01]  /*5490*/  IMAD.MOV.U32 R29, RZ, RZ, R12 ;  /* 0x000000ffff1d7224 */ /* 0x001fe200078e000c */
[----:B------:R-:W-:Y:S01]  /*54a0*/  PRMT R12, R42, 0x654, R41 ;  /* 0x000006542a0c7816 */ /* 0x000fe20000000029 */
[----:B------:R-:W-:Y:S01]  /*54b0*/  IMAD.SHL.U32 R41, R30, 0x100, RZ ;  /* 0x000001001e297824 */ /* 0x000fe200078e00ff */
[----:B------:R-:W-:Y:S01]  /*54c0*/  LOP3.LUT R31, R38, 0xff00, R31, 0xf8, !PT ;  /* 0x0000ff00261f7812 */ /* 0x000fe200078ef81f */
[----:B------:R-:W-:Y:S01]  /*54d0*/  IMAD.U32 R9, R9, 0x10000, RZ ;  /* 0x0001000009097824 */ /* 0x000fe200078e00ff */
[----:B------:R-:W-:-:S02]  /*54e0*/  PRMT R40, R95, 0x654, R40 ;  /* 0x000006545f287816 */ /* 0x000fc40000000028 */
[----:B------:R-:W-:Y:S01]  /*54f0*/  LOP3.LUT R10, R31, 0xff0000, R10, 0xf8, !PT ;  /* 0x00ff00001f0a7812 */ /* 0x000fe200078ef80a */
[----:B------:R-:W-:Y:S01]  /*5500*/  IMAD.U32 R31, R8, 0x10000, RZ ;  /* 0x00010000081f7824 */ /* 0x000fe200078e00ff */
[----:B------:R-:W-:Y:S02]  /*5510*/  LOP3.LUT R42, R12, 0xff00, R43, 0xf8, !PT ;  /* 0x0000ff000c2a7812 */ /* 0x000fe400078ef82b */
[----:B------:R-:W-:Y:S02]  /*5520*/  LOP3.LUT R40, R40, 0xff00, R41, 0xf8, !PT ;  /* 0x0000ff0028287812 */ /* 0x000fe400078ef829 */
[----:B------:R-:W-:Y:S02]  /*5530*/  F2FP.F16.E4M3.UNPACK_B R43, R89.H1 ;  /* 0x00000059ff2b723e */ /* 0x000fe400030006ff */
[----:B--2---:R-:W-:Y:S02]  /*5540*/  F2FP.F16.E4M3.UNPACK_B R38, R32.H1 ;  /* 0x00000020ff26723e */ /* 0x004fe400030006ff */
        /* <DEDUP_REMOVED lines=25> */
[----:B------:R-:W-:Y:S02]  /*56e0*/  HADD2.F32 R43, -RZ, R91.H0_H0 ;  /* 0x2000005bff2b7230 */ /* 0x000fe40000004100 */
[----:B------:R-:W-:Y:S01]  /*56f0*/  FMUL.FTZ R96, R41, R40 ;  /* 0x0000002829607220 */ /* 0x000fe20000410000 */
[----:B------:R-:W-:Y:S02]  /*5700*/  HADD2.F32 R40, -RZ, R32.H0_H0 ;  /* 0x20000020ff287230 */ /* 0x000fe40000004100 */
[----:B------:R-:W-:Y:S02]  /*5710*/  HADD2.F32 R30, -RZ, R38.H0_H0 ;  /* 0x20000026ff1e7230 */ /* 0x000fe40000004100 */
[-C--:B------:R-:W-:Y:S01]  /*5720*/  FFMA.FTZ R29, R31, R42.reuse, -R96 ;  /* 0x0000002a1f1d7223 */ /* 0x080fe20000010860 */
        /* <DEDUP_REMOVED lines=23> */
[----:B------:R-:W-:Y:S01]  /*58a0*/  HADD2.F32 R42, -RZ, R42.H1_H1 ;  /* 0x3000002aff2a7230 */ /* 0x000fe20000004100 */
[----:B------:R-:W-:Y:S01]  /*58b0*/  F2FP.F16.E4M3.UNPACK_B R14, R14 ;  /* 0x0000000eff0e723e */ /* 0x000fe200020006ff */
[----:B------:R-:W-:Y:S02]  /*58c0*/  HADD2.F32 R87, -RZ, R38.H1_H1 ;  /* 0x30000026ff577230 */ /* 0x000fe40000004100 */
[----:B------:R-:W-:Y:S01]  /*58d0*/  FMUL.FTZ R96, R40, R96 ;  /* 0x0000006028607220 */ /* 0x000fe20000410000 */
[----:B------:R-:W-:-:S02]  /*58e0*/  HADD2.F32 R91, -RZ, R95.H0_H0 ;  /* 0x2000005fff5b7230 */ /* 0x000fc40000004100 */
[-C--:B------:R-:W-:Y:S01]  /*58f0*/  FMUL.FTZ R98, R42, R97.reuse ;  /* 0x000000612a627220 */ /* 0x080fe20000410000 */
[----:B------:R-:W-:Y:S02]  /*5900*/  HADD2.F32 R95, -RZ, R95.H1_H1 ;  /* 0x3000005fff5f7230 */ /* 0x000fe40000004100 */
[----:B------:R-:W-:Y:S01]  /*5910*/  FMUL.FTZ R97, R87, R97 ;  /* 0x0000006157617220 */ /* 0x000fe20000410000 */
[----:B------:R-:W-:Y:S01]  /*5920*/  F2FP.F16.E4M3.UNPACK_B R92, R92 ;  /* 0x0000005cff5c723e */ /* 0x000fe200020006ff */
[-C--:B------:R-:W-:Y:S01]  /*5930*/  FFMA.FTZ R38, R40, R91.reuse, -R99 ;  /* 0x0000005b28267223 */ /* 0x080fe20000010863 */
[----:B------:R-:W-:Y:S01]  /*5940*/  FFMA.FTZ R40, R89, R91, R96 ;  /* 0x0000005b59287223 */ /* 0x000fe20000010060 */
[-C--:B------:R-:W-:Y:S01]  /*5950*/  FFMA.FTZ R89, R42, R95.reuse, R97 ;  /* 0x0000005f2a597223 */ /* 0x080fe20000010061 */
[----:B------:R-:W-:Y:S01]  /*5960*/  F2FP.F16.E4M3.UNPACK_B R42, R34 ;  /* 0x00000022ff2a723e */ /* 0x000fe200020006ff */
[--C-:B------:R-:W-:Y:S02]  /*5970*/  HADD2.F32 R97, -RZ, R90.reuse.H0_H0 ;  /* 0x2000005aff617230 */ /* 0x100fe40000004100 */
[----:B------:R-:W-:Y:S01]  /*5980*/  FFMA.FTZ R87, R87, R95, -R98 ;  /* 0x0000005f57577223 */ /* 0x000fe20000010862 */
[----:B------:R-:W-:Y:S01]  /*5990*/  HADD2.F32 R99, -RZ, R90.H1_H1 ;  /* 0x3000005aff637230 */ /* 0x000fe20000004100 */
[----:B------:R-:W-:Y:S01]  /*59a0*/  F2FP.SATFINITE.E4M3.F32.PACK_AB_MERGE_C R12, R29, R12, RZ ;  /* 0x0000000c1d0c723e */ /* 0x000fe200048070ff */
[--C-:B------:R-:W-:Y:S01]  /*59b0*/  HADD2.F32 R90, -RZ, R42.reuse.H0_H0 ;  /* 0x2000002aff5a7230 */ /* 0x100fe20000004100 */
[----:B------:R-:W-:Y:S01]  /*59c0*/  F2FP.SATFINITE.E4M3.F32.PACK_AB_MERGE_C R29, R31, R28, RZ ;  /* 0x0000001c1f1d723e */ /* 0x000fe200048070ff */
[----:B------:R-:W-:Y:S01]  /*59d0*/  HADD2.F32 R42, -RZ, R42.H1_H1 ;  /* 0x3000002aff2a7230 */ /* 0x000fe20000004100 */
[----:B------:R-:W-:Y:S01]  /*59e0*/  F2FP.SATFINITE.E4M3.F32.PACK_AB_MERGE_C R12, R43, R30, R12 ;  /* 0x0000001e2b0c723e */ /* 0x000fe2000480700c */
[----:B------:R-:W-:-:S02]  /*59f0*/  HADD2.F32 R34, -RZ, R14.H0_H0 ;  /* 0x2000000eff227230 */ /* 0x000fc40000004100 */
[----:B------:R-:W-:Y:S01]  /*5a00*/  FMUL.FTZ R101, R90, R97 ;  /* 0x000000615a657220 */ /* 0x000fe20000410000 */
[----:B------:R-:W-:Y:S02]  /*5a10*/  HADD2.F32 R14, -RZ, R14.H1_H1 ;  /* 0x3000000eff0e7230 */ /* 0x000fe40000004100 */
[----:B------:R-:W-:Y:S01]  /*5a20*/  FMUL.FTZ R103, R42, R99 ;  /* 0x000000632a677220 */ /* 0x000fe20000410000 */
[--C-:B------:R-:W-:Y:S02]  /*5a30*/  HADD2.F32 R91, -RZ, R92.reuse.H0_H0 ;  /* 0x2000005cff5b7230 */ /* 0x100fe40000004100 */
[----:B------:R-:W-:Y:S01]  /*5a40*/  FMUL.FTZ R97, R34, R97 ;  /* 0x0000006122617220 */ /* 0x000fe20000410000 */
[----:B------:R-:W-:Y:S02]  /*5a50*/  HADD2.F32 R95, -RZ, R92.H1_H1 ;  /* 0x3000005cff5f7230 */ /* 0x000fe40000004100 */
[----:B------:R-:W-:Y:S01]  /*5a60*/  FMUL.FTZ R99, R14, R99 ;  /* 0x000000630e637220 */ /* 0x000fe20000410000 */
[----:B------:R-:W-:Y:S01]  /*5a70*/  F2FP.SATFINITE.E4M3.F32.PACK_AB_MERGE_C R32, R41, R32, R29 ;  /* 0x000000202920723e */ /* 0x000fe2000480701d */
[----:B------:R-:W-:Y:S01]  /*5a80*/  FFMA.FTZ R101, R34, R91, -R101 ;  /* 0x0000005b22657223 */ /* 0x000fe20000010865 */
[----:B------:R-:W-:Y:S01]  /*5a90*/  F2FP.SATFINITE.E4M3.F32.PACK_AB_MERGE_C R28, R87, R38, RZ ;  /* 0x00000026571c723e */ /* 0x000fe200048070ff */
[----:B------:R-:W-:Y:S01]  /*5aa0*/  FFMA.FTZ R14, R14, R95, -R103 ;  /* 0x0000005f0e0e7223 */ /* 0x000fe20000010867 */
[----:B------:R-:W-:Y:S01]  /*5ab0*/  F2FP.F16.E4M3.UNPACK_B R31, R33 ;  /* 0x00000021ff1f723e */ /* 0x000fe200020006ff */
[----:B------:R-:W-:Y:S01]  /*5ac0*/  FFMA.FTZ R34, R90, R91, R97 ;  /* 0x0000005b5a227223 */ /* 0x000fe20000010061 */
[----:B------:R-:W-:Y:S01]  /*5ad0*/  F2FP.F16.E4M3.UNPACK_B R30, R11 ;  /* 0x0000000bff1e723e */ /* 0x000fe200020006ff */
[----:B------:R-:W-:Y:S01]  /*5ae0*/  FFMA.FTZ R99, R42, R95, R99 ;  /* 0x0000005f2a637223 */ /* 0x000fe20000010063 */
[----:B------:R-:W-:Y:S01]  /*5af0*/  F2FP.F16.E4M3.UNPACK_B R29, R13 ;  /* 0x0000000dff1d723e */ /* 0x000fe200020006ff */
[----:B------:R-:W-:Y:S01]  /*5b00*/  HADD2.F32 R38, -RZ, R31.H0_H0 ;  /* 0x2000001fff267230 */ /* 0x000fe20000004100 */
[----:B------:R-:W-:Y:S01]  /*5b10*/  F2FP.SATFINITE.E4M3.F32.PACK_AB_MERGE_C R40, R89, R40, RZ ;  /* 0x000000285928723e */ /* 0x000fe200048070ff */
[----:B------:R-:W-:Y:S01]  /*5b20*/  HADD2.F32 R87, -RZ, R30.H0_H0 ;  /* 0x2000001eff577230 */ /* 0x000fe20000004100 */
[----:B------:R-:W-:Y:S01]  /*5b30*/  F2FP.SATFINITE.E4M3.F32.PACK_AB_MERGE_C R14, R14, R101, R28 ;  /* 0x000000650e0e723e */ /* 0x000fe2000480701c */
[----:B------:R-:W-:Y:S01]  /*5b40*/  HADD2.F32 R28, -RZ, R29.H0_H0 ;  /* 0x2000001dff1c7230 */ /* 0x000fe20000004100 */
[----:B------:R-:W-:-:S02]  /*5b50*/  F2FP.F16.E4M3.UNPACK_B R41, R10 ;  /* 0x0000000aff29723e */ /* 0x000fc400020006ff */
[----:B------:R-:W-:Y:S01]  /*5b60*/  F2FP.SATFINITE.E4M3.F32.PACK_AB_MERGE_C R34, R99, R34, R40 ;  /* 0x000000226322723e */ /* 0x000fe20004807028 */
[----:B------:R-:W-:Y:S02]  /*5b70*/  HADD2.F32 R40, -RZ, R31.H1_H1 ;  /* 0x3000001fff287230 */ /* 0x000fe40000004100 */
        /* <DEDUP_REMOVED lines=18> */
[-C--:B------:R-:W-:Y:S01]  /*5ca0*/  F2FP.F16.E4M3.UNPACK_B R95, R9.reuse ;  /* 0x00000009ff5f723e */ /* 0x080fe200020006ff */
[----:B------:R-:W-:Y:S01]  /*5cb0*/  HADD2.F32 R11, -RZ, R31.H0_H0 ;  /* 0x2000001fff0b7230 */ /* 0x000fe20000004100 */
[----:B------:R-:W-:Y:S01]  /*5cc0*/  F2FP.F16.E4M3.UNPACK_B R96, R9.H1 ;  /* 0x00000009ff60723e */ /* 0x000fe200030006ff */
[----:B------:R-:W-:-:S02]  /*5cd0*/  HADD2.F32 R40, -RZ, R33.H1_H1 ;  /* 0x30000021ff287230 */ /* 0x000fc40000004100 */
[-C--:B------:R-:W-:Y:S01]  /*5ce0*/  FMUL.FTZ R90, R38, R41.reuse ;  /* 0x00000029265a7220 */ /* 0x080fe20000410000 */
[----:B------:R-:W-:Y:S02]  /*5cf0*/  HADD2.F32 R43, -RZ, R42.H1_H1 ;  /* 0x3000002aff2b7230 */ /* 0x000fe40000004100 */
[----:B------:R-:W-:Y:S01]  /*5d00*/  FMUL.FTZ R41, R11, R41 ;  /* 0x000000290b297220 */ /* 0x000fe20000410000 */
[----:B------:R-:W-:Y:S01]  /*5d10*/  HADD2.F32 R31, -RZ, R31.H1_H1 ;  /* 0x3000001fff1f7230 */ /* 0x000fe20000004100 */
[----:B------:R-:W-:Y:S01]  /*5d20*/  F2FP.F16.E4M3.UNPACK_B R89, R8 ;  /* 0x00000008ff59723e */ /* 0x000fe200020006ff */
[--C-:B------:R-:W-:Y:S02]  /*5d30*/  HADD2.F32 R33, -RZ, R10.reuse.H0_H0 ;  /* 0x2000000aff217230 */ /* 0x100fe40000004100 */
[-C--:B------:R-:W-:Y:S01]  /*5d40*/  FMUL.FTZ R92, R40, R43.reuse ;  /* 0x0000002b285c7220 */ /* 0x080fe20000410000 */
[----:B------:R-:W-:Y:S02]  /*5d50*/  HADD2.F32 R42, -RZ, R10.H1_H1 ;  /* 0x3000000aff2a7230 */ /* 0x000fe40000004100 */
[----:B------:R-:W-:Y:S01]  /*5d60*/  FMUL.FTZ R43, R31, R43 ;  /* 0x0000002b1f2b7220 */ /* 0x000fe20000410000 */
[----:B------:R-:W-:-:S02]  /*5d70*/  HADD2.F32 R9, -RZ, R96.H0_H0 ;  /* 0x20000060ff097230 */ /* 0x000fc40000004100 */
[-C--:B------:R-:W-:Y:S01]  /*5d80*/  FFMA.FTZ R10, R11, R33.reuse, -R90 ;  /* 0x000000210b0a7223 */ /* 0x080fe2000001085a */
[----:B------:R-:W-:Y:S01]  /*5d90*/  FFMA.FTZ R11, R38, R33, R41 ;  /* 0x00000021260b7223 */ /* 0x000fe20000010029 */
        /* <DEDUP_REMOVED lines=17> */
[----:B------:R-:W-:Y:S01]  /*5eb0*/  FMUL.FTZ R100, R35, R8 ;  /* 0x0000000823647220 */ /* 0x000fe20000410000 */
[----:B------:R-:W-:Y:S02]  /*5ec0*/  HADD2.F32 R42, -RZ, R42.H1_H1 ;  /* 0x3000002aff2a7230 */ /* 0x000fe40000004100 */
[-C--:B------:R-:W-:Y:S01]  /*5ed0*/  FMUL.FTZ R102, R40, R9.reuse ;  /* 0x0000000928667220 */ /* 0x080fe20000410000 */
[----:B------:R-:W-:Y:S02]  /*5ee0*/  HADD2.F32 R96, -RZ, R96.H1_H1 ;  /* 0x30000060ff607230 */ /* 0x000fe40000004100 */
[----:B------:R-:W-:Y:S01]  /*5ef0*/  FMUL.FTZ R97, R87, R9 ;  /* 0x0000000957617220 */ /* 0x000fe20000410000 */
[----:B------:R-:W-:Y:S02]  /*5f00*/  HADD2.F32 R15, -RZ, R15.H1_H1 ;  /* 0x3000000fff0f7230 */ /* 0x000fe40000004100 */
[----:B------:R-:W-:Y:S01]  /*5f10*/  FFMA.FTZ R8, R35, R92, -R98 ;  /* 0x0000005c23087223 */ /* 0x000fe20000010862 */
[----:B------:R-:W-:-:S02]  /*5f20*/  HADD2.F32 R91, -RZ, R90.H0_H0 ;  /* 0x2000005aff5b7230 */ /* 0x000fc40000004100 */
[----:B------:R-:W-:Y:S01]  /*5f30*/  FFMA.FTZ R9, R43, R92, R100 ;  /* 0x0000005c2b097223 */ /* 0x000fe20000010064 */
[----:B------:R-:W-:Y:S02]  /*5f40*/  HADD2.F32 R41, -RZ, R41.H1_H1 ;  /* 0x30000029ff297230 */ /* 0x000fe40000004100 */
[-C--:B------:R-:W-:Y:S01]  /*5f50*/  FMUL.FTZ R98, R42, R96.reuse ;  /* 0x000000602a627220 */ /* 0x080fe20000410000 */
[----:B------:R-:W-:Y:S02]  /*5f60*/  HADD2.F32 R92, -RZ, R95.H1_H1 ;  /* 0x3000005fff5c7230 */ /* 0x000fe40000004100 */
[----:B------:R-:W-:Y:S01]  /*5f70*/  FMUL.FTZ R35, R15, R96 ;  /* 0x000000600f237220 */ /* 0x000fe20000410000 */
[----:B------:R-:W-:Y:S02]  /*5f80*/  HADD2.F32 R90, -RZ, R90.H1_H1 ;  /* 0x3000005aff5a7230 */ /* 0x000fe40000004100 */
[----:B------:R-:W-:Y:S01]  /*5f90*/  FFMA.FTZ R97, R40, R91, -R97 ;  /* 0x0000005b28617223 */ /* 0x000fe20000010861 */
[----:B------:R-:W-:-:S02]  /*5fa0*/  HADD2.F32 R33, -RZ, R33.H1_H1 ;  /* 0x30000021ff217230 */ /* 0x000fc40000004100 */
[----:B------:R-:W-:Y:S01]  /*5fb0*/  FMUL.FTZ R96, R41, R92 ;  /* 0x0000005c29607220 */ /* 0x000fe20000410000 */
[----:B------:R-:W-:Y:S02]  /*5fc0*/  HADD2.F32 R40, -RZ, R89.H1_H1 ;  /* 0x30000059ff287230 */ /* 0x000fe40000004100 */
[----:B------:R-:W-:Y:S01]  /*5fd0*/  FFMA.FTZ R98, R15, R90, -R98 ;  /* 0x0000005a0f627223 */ /* 0x000fe20000010862 */
[----:B------:R-:W-:Y:S01]  /*5fe0*/  FFMA.FTZ R102, R87, R91, R102 ;  /* 0x0000005b57667223 */ /* 0x000fe20000010066 */
[C---:B------:R-:W-:Y:S01]  /*5ff0*/  FMUL.FTZ R92, R33.reuse, R92 ;  /* 0x0000005c215c7220 */ /* 0x040fe20000410000 */
[----:B------:R-:W-:Y:S01]  /*6000*/  FFMA.FTZ R35, R42, R90, R35 ;  /* 0x0000005a2a237223 */ /* 0x000fe20000010023 */
[-C--:B------:R-:W-:Y:S01]  /*6010*/  FFMA.FTZ R33, R33, R40.reuse, -R96 ;  /* 0x0000002821217223 */ /* 0x080fe20000010860 */
[----:B------:R-:W-:Y:S01]  /*6020*/  F2FP.SATFINITE.E4M3.F32.PACK_AB_MERGE_C R97, R98, R97, RZ ;  /* 0x000000616261723e */ /* 0x000fe200048070ff */
[----:B------:R-:W-:Y:S02]  /*6030*/  FFMA.FTZ R92, R41, R40, R92 ;  /* 0x00000028295c7223 */ /* 0x000fe4000001005c */
[----:B------:R-:W-:-:S02]  /*6040*/  F2FP.SATFINITE.E4M3.F32.PACK_AB_MERGE_C R35, R35, R102, RZ ;  /* 0x000000662323723e */ /* 0x000fc400048070ff */
[----:B------:R-:W-:Y:S02]  /*6050*/  F2FP.SATFINITE.E4M3.F32.PACK_AB_MERGE_C R15, R33, R8, R97 ;  /* 0x00000008210f723e */ /* 0x000fe40004807061 */
[----:B------:R-:W-:Y:S02]  /*6060*/  F2FP.SATFINITE.E4M3.F32.PACK_AB_MERGE_C R33, R30, R29, R11 ;  /* 0x0000001d1e21723e */ /* 0x000fe4000480700b */
[----:B------:R-:W-:-:S07]  /*6070*/  F2FP.SATFINITE.E4M3.F32.PACK_AB_MERGE_C R35, R92, R9, R35 ;  /* 0x000000095c23723e */ /* 0x000fce0004807023 */
.L_x_8808:
[----:B------:R-:W-:Y:S05]  /*6080*/  BSYNC B1 ;  /* 0x0000000000017941 */ /* 0x000fea0003800000 */
.L_x_8807:
[----:B0-----:R4:W-:Y:S01]  /*6090*/  STG.E.128 desc[UR42][R36.64], R12 ;  /* 0x0000000c24007986 */ /* 0x0019e2000c101d2a */
[----:B------:R-:W-:-:S13]  /*60a0*/  ISETP.GE.AND P4, PT, R39, R93, PT ;  /* 0x0000005d2700720c */ /* 0x000fda0003f86270 */
[----:B------:R-:W-:Y:S05]  /*60b0*/  @P4 BRA `(.L_x_8787) ;  /* 0x0000000000744947 */ /* 0x000fea0003800000 */
[--C-:B------:R-:W-:Y:S02]  /*60c0*/  IADD3 R79, P4, P5, R58, R78, R39.reuse ;  /* 0x0000004e3a4f7210 */ /* 0x100fe40007d9e027 */
[----:B------:R-:W-:-:S04]  /*60d0*/  SHF.R.S32.HI R39, RZ, 0x1f, R39 ;  /* 0x0000001fff277819 */ /* 0x000fc80000011427 */
[----:B------:R-:W-:Y:S02]  /*60e0*/  IADD3.X R94, R75, R94, R39, P4, P5 ;  /* 0x0000005e4b5e7210 */ /* 0x000fe400027ea427 */
[----:B------:R-:W-:-:S05]  /*60f0*/  IADD3 R76, P4, R79, R76, RZ ;  /* 0x0000004c4f4c7210 */ /* 0x000fca0007f9e0ff */
[----:B------:R-:W-:-:S05]  /*6100*/  IMAD.X R77, R94, 0x1, R77, P4 ;  /* 0x000000015e4d7824 */ /* 0x000fca00020e064d */
[----:B--2---:R0:W-:Y:S01]  /*6110*/  STG.E.128 desc[UR42][R76.64], R32 ;  /* 0x000000204c007986 */ /* 0x0041e2000c101d2a */
[----:B------:R-:W-:Y:S05]  /*6120*/  BRA `(.L_x_8787) ;  /* 0x0000000000587947 */ /* 0x000fea0003800000 */
.L_x_8780:
[----:B------:R-:W-:-:S06]  /*6130*/  UISETP.NE.AND UP0, UPT, UR36, 0x3, UPT ;  /* 0x000000032400788c */ /* 0x000fcc000bf05270 */
[----:B------:R-:W-:-:S13]  /*6140*/  PLOP3.LUT P3, PT, PT, PT, UP0, 0x80, 0x0 ;  /* 0x000000000000781c */ /* 0x000fda0003f6f008 */
[----:B------:R-:W-:Y:S05]  /*6150*/  @!P3 BRA `(.L_x_8809) ;  /* 0x000000000004b947 */ /* 0x000fea0003800000 */
[----:B------:R-:W-:Y:S01]  /*6160*/  BPT.TRAP 0x1 ;  /* 0x000000040000795c */ /* 0x000fe20000300000 */
.L_x_8809:
[----:B------:R-:W-:Y:S01]  /*6170*/  IMAD R83, R17, 0x8, R16 ;  /* 0x0000000811537824 */ /* 0x000fe200078e0210 */
[----:B------:R-:W-:Y:S01]  /*6180*/  SHF.L.U32 R86, R23, 0x1f, RZ ;  /* 0x0000001f17567819 */ /* 0x000fe200000006ff */
[----:B------:R-:W-:Y:S01]  /*6190*/  IMAD R85, R2, -0x80, R27 ;  /* 0xffffff8002557824 */ /* 0x000fe200078e021b */
[----:B------:R-:W-:Y:S02]  /*61a0*/  BSSY B1, `(.L_x_8810) ;  /* 0x0000005000017945 */ /* 0x000fe40003800000 */
[----:B------:R-:W0:Y:S02]  /*61b0*/  SYNCS.PHASECHK.TRANS64.TRYWAIT P5, [R83+URZ+0x19c90], R86 ;  /* 0x019c9056530075a7 */ /* 0x000e2400080a017f */
[----:B------:R-:W-:-:S04]  /*61c0*/  VIMNMX R85, R85, 0x80, PT ;  /* 0x0000008055557848 */ /* 0x000fc80003fe0100 */
[----:B------:R-:W-:Y:S01]  /*61d0*/  ISETP.GE.AND P4, PT, R22, R85, PT ;  /* 0x000000551600720c */ /* 0x000fe20003f86270 */
[----:B0-----:R-:W-:-:S12]  /*61e0*/  @!P5 BRA `(.L_x_8811) ;  /* 0x000001240044d947 */ /* 0x001fd80003800000 */
.L_x_9028:
[----:B------:R-:W-:Y:S05]  /*61f0*/  BSYNC B1 ;  /* 0x0000000000017941 */ /* 0x000fea0003800000 */
.L_x_8810:
[----:B------:R-:W-:Y:S05]  /*6200*/  @P4 BRA `(.L_x_8787) ;  /* 0x0000000000204947 */ /* 0x000fea0003800000 */
[----:B------:R-:W-:Y:S01]  /*6210*/  ISETP.NE.AND P4, PT, R60, RZ, PT ;  /* 0x000000ff3c00720c */ /* 0x000fe20003f85270 */
[----:B------:R-:W1:Y:S01]  /*6220*/  @!P1 LDS.128 R8, [R84+0x15800] ;  /* 0x0158000054089984 */ /* 0x000e620000000c00 */
[----:B------:R-:W-:-:S11]  /*6230*/  ISETP.NE.AND P5, PT, R45, RZ, PT ;  /* 0x000000ff2d00720c */ /* 0x000fd60003fa5270 */
[----:B------:R-:W2:Y:S04]  /*6240*/  @P4 LDS.128 R12, [R84+0x13800] ;  /* 0x01380000540c4984 */ /* 0x000ea80000000c00 */
[----:B------:R-:W3:Y:S04]  /*6250*/  @P5 LDS.128 R28, [R84+0x14800] ;  /* 0x01480000541c5984 */ /* 0x000ee80000000c00 */
[----:B-1----:R1:W-:Y:S04]  /*6260*/  @!P1 STG.E.128 desc[UR42][R32.64+0x40], R8 ;  /* 0x0000400820009986 */ /* 0x0023e8000c101d2a */
[----:B--2---:R1:W-:Y:S04]  /*6270*/  @P4 STG.E.128 desc[UR42][R32.64], R12 ;  /* 0x0000000c20004986 */ /* 0x0043e8000c101d2a */
[----:B---3--:R1:W-:Y:S02]  /*6280*/  @P5 STG.E.128 desc[UR42][R32.64+0x20], R28 ;  /* 0x0000201c20005986 */ /* 0x0083e4000c101d2a */
.L_x_8787:
[----:B------:R-:W-:Y:S05]  /*6290*/  BSYNC B0 ;  /* 0x0000000000007941 */ /* 0x000fea0003800000 */
.L_x_8779:
[----:B-123--:R-:W1:Y:S01]  /*62a0*/  S2R R8, SR_TID.X ;  /* 0x0000000000087919 */ /* 0x00ee620000002100 */
        /* <DEDUP_REMOVED lines=16> */
.L_x_8813:
[----:B------:R-:W-:Y:S05]  /*63b0*/  BSYNC B0 ;  /* 0x0000000000007941 */ /* 0x000fea0003800000 */
.L_x_8812:
[----:B------:R-:W2:Y:S01]  /*63c0*/  SYNCS.PHASECHK.TRANS64.TRYWAIT P5, [R83+URZ+0x19cb0], R86 ;  /* 0x019cb056530075a7 */ /* 0x000ea200080a017f */
[----:B------:R-:W-:Y:S01]  /*63d0*/  BSSY B0, `(.L_x_8814) ;  /* 0x0000003000007945 */ /* 0x000fe20003800000 */
[----:B------:R-:W-:-:S03]  /*63e0*/  ISETP.GE.AND P3, PT, R22, R85, PT ;  /* 0x000000551600720c */ /* 0x000fc60003f66270 */
[----:B--2---:R-:W-:Y:S10]  /*63f0*/  @!P5 BRA `(.L_x_8815) ;  /* 0x0000012000d4d947 */ /* 0x004ff40003800000 */
.L_x_9029:
[----:B------:R-:W-:Y:S05]  /*6400*/  BSYNC B0 ;  /* 0x0000000000007941 */ /* 0x000fea0003800000 */
.L_x_8814:
[----:B------:R-:W-:Y:S04]  /*6410*/  BSSY B0, `(.L_x_8816) ;  /* 0x0000016000007945 */ /* 0x000fe80003800000 */
[----:B------:R-:W-:Y:S05]  /*6420*/  @P3 BRA `(.L_x_8817) ;  /* 0x0000000000503947 */ /* 0x000fea0003800000 */
[----:B------:R-:W-:Y:S01]  /*6430*/  ULDC UR8, c[0x0][0x2f4] ;  /* 0x0000bd0000087ab9 */ /* 0x000fe20000000800 */
[----:B0---4-:R-:W-:Y:S01]  /*6440*/  IMAD.WIDE R12, R2, 0x80, R46 ;  /* 0x00000080020c7825 */ /* 0x011fe200078e022e */
[----:B------:R-:W-:Y:S01]  /*6450*/  ISETP.GE.AND P5, PT, R18, UR8, PT ;  /* 0x0000000812007c0c */ /* 0x000fe2000bfa6270 */
[----:B------:R-:W-:Y:S01]  /*6460*/  ULDC.64 UR4, c[0x0][0x328] ;  /* 0x0000ca0000047ab9 */ /* 0x000fe20000000a00 */
[----:B------:R-:W-:Y:S01]  /*6470*/  ULDC.64 UR6, c[0x0][0x318] ;  /* 0x0000c60000067ab9 */ /* 0x000fe20000000a00 */
[----:B------:R-:W-:Y:S02]  /*6480*/  IMAD.MOV.U32 R14, RZ, RZ, R56 ;  /* 0x000000ffff0e7224 */ /* 0x000fe400078e0038 */
[----:B------:R-:W-:Y:S02]  /*6490*/  IMAD.MOV.U32 R15, RZ, RZ, R0 ;  /* 0x000000ffff0f7224 */ /* 0x000fe400078e0000 */
[----:B------:R-:W-:Y:S02]  /*64a0*/  IMAD R13, R13, UR4, RZ ;  /* 0x000000040d0d7c24 */ /* 0x000fe4000f8e02ff */
[----:B------:R-:W-:-:S04]  /*64b0*/  IMAD.WIDE.U32 R14, R12, UR4, R14 ;  /* 0x000000040c0e7c25 */ /* 0x000fc8000f8e000e */
[----:B-1----:R-:W0:Y:S01]  /*64c0*/  @!P5 LDS.128 R8, [R84+0x9000] ;  /* 0x009000005408d984 */ /* 0x002e220000000c00 */
[----:B------:R-:W-:Y:S01]  /*64d0*/  IMAD R13, R12, UR5, R13 ;  /* 0x000000050c0d7c24 */ /* 0x000fe2000f8e020d */
[----:B------:R-:W-:-:S04]  /*64e0*/  IADD3 R28, P3, R14, UR6, RZ ;  /* 0x000000060e1c7c10 */ /* 0x000fc8000ff7e0ff */
[----:B------:R-:W-:Y:S02]  /*64f0*/  IADD3.X R29, R15, UR7, R13, P3, !PT ;  /* 0x000000070f1d7c10 */ /* 0x000fe40009ffe40d */
[----:B------:R-:W-:-:S03]  /*6500*/  ISETP.GE.AND P3, PT, R81, UR8, PT ;  /* 0x0000000851007c0c */ /* 0x000fc6000bf66270 */
[----:B0-----:R-:W-:Y:S01]  /*6510*/  @!P5 STG.E.128 desc[UR42][R28.64], R8 ;  /* 0x000000081c00d986 */ /* 0x001fe2000c101d2a */
[----:B------:R-:W-:-:S09]  /*6520*/  ISETP.GE.AND P5, PT, R65, UR8, PT ;  /* 0x0000000841007c0c */ /* 0x000fd2000bfa6270 */
[----:B------:R-:W0:Y:S04]  /*6530*/  @!P3 LDS.128 R8, [R84+0xa000] ;  /* 0x00a000005408b984 */ /* 0x000e280000000c00 */
[----:B------:R-:W1:Y:S04]  /*6540*/  @!P5 LDS.128 R12, [R84+0xb000] ;  /* 0x00b00000540cd984 */ /* 0x000e680000000c00 */
[----:B0-----:R3:W-:Y:S04]  /*6550*/  @!P3 STG.E.128 desc[UR42][R28.64+0x20], R8 ;  /* 0x000020081c00b986 */ /* 0x0017e8000c101d2a */
[----:B-1----:R3:W-:Y:S02]  /*6560*/  @!P5 STG.E.128 desc[UR42][R28.64+0x40], R12 ;  /* 0x0000400c1c00d986 */ /* 0x0027e4000c101d2a */
.L_x_8817:
[----:B------:R-:W-:Y:S05]  /*6570*/  BSYNC B0 ;  /* 0x0000000000007941 */ /* 0x000fea0003800000 */
.L_x_8816:
[----:B------:R-:W-:Y:S01]  /*6580*/  @!PT LDS RZ, [RZ] ;  /* 0x00000000fffff984 */ /* 0x000fe20000000800 */
[----:B------:R-:W-:Y:S01]  /*6590*/  @!PT LDS RZ, [RZ] ;  /* 0x00000000fffff984 */ /* 0x000fe20000000800 */
[----:B------:R-:W-:Y:S01]  /*65a0*/  @!PT LDS RZ, [RZ] ;  /* 0x00000000fffff984 */ /* 0x000fe20000000800 */
[----:B------:R-:W-:Y:S01]  /*65b0*/  @!PT LDS RZ, [RZ] ;  /* 0x00000000fffff984 */ /* 0x000fe20000000800 */
[----:B------:R5:W-:Y:S06]  /*65c0*/  MEMBAR.ALL.CTA ;  /* 0x0000000000007992 */ /* 0x000bec0000008000 */
[----:B-----5:R-:W5:Y:S01]  /*65d0*/  FENCE.VIEW.ASYNC.S ;  /* 0x00000000000073c6 */ /* 0x020f620000000000 */
[----:B0-2---:R-:W-:Y:S01]  /*65e0*/  @!P4 VIADD R83, R83, 0x19cc0 ;  /* 0x00019cc05353c836 */ /* 0x005fe20000000000 */
[----:B-----5:R0:W-:Y:S04]  /*65f0*/  BAR.SYNC.DEFER_BLOCKING R62, 0x80 ;  /* 0x0002003e0000751d */ /* 0x0201e80000010000 */
[----:B------:R-:W-:Y:S01]  /*6600*/  @!P4 PRMT R83, RZ, 0x654, R83 ;  /* 0x00000654ff53c816 */ /* 0x000fe20000000053 */
[----:B------:R-:W-:Y:S01]  /*6610*/  VIADD R17, R17, 0x1 ;  /* 0x0000000111117836 */ /* 0x000fe20000000000 */
[----:B------:R-:W-:-:S02]  /*6620*/  PLOP3.LUT P3, PT, PT, PT, PT, 0x8, 0x0 ;  /* 0x000000000000781c */ /* 0x000fc40003f6e170 */
[----:B------:R0:W-:Y:S02]  /*6630*/  @!P4 SYNCS.ARRIVE.TRANS64.RED.A1T0 RZ, [R83+URZ], RZ ;  /* 0x000000ff53ffc9a7 */ /* 0x0001e4000810043f */
[----:B------:R-:W-:-:S04]  /*6640*/  ISETP.NE.AND P4, PT, R17, 0x2, PT ;  /* 0x000000021100780c */ /* 0x000fc80003f85270 */
[----:B-1-3--:R-:W-:Y:S02]  /*6650*/  SEL R8, RZ, 0x1, P4 ;  /* 0x00000001ff087807 */ /* 0x00afe40002000000 */
[----:B------:R-:W-:Y:S02]  /*6660*/  SEL R17, R17, RZ, P4 ;  /* 0x000000ff11117207 */ /* 0x000fe40002000000 */
[----:B------:R-:W-:Y:S01]  /*6670*/  LOP3.LUT R23, R23, R8, RZ, 0x3c, !PT ;  /* 0x0000000817177212 */ /* 0x000fe200078e3cff */
[----:B0-----:R-:W-:Y:S06]  /*6680*/  @P2 BRA `(.L_x_8818) ;  /* 0xffffffbc00202947 */ /* 0x001fec000383ffff */
.L_x_8774:
[----:B------:R-:W-:Y:S04]  /*6690*/  BSSY B0, `(.L_x_8819) ;  /* 0x0000004000007945 */ /* 0x000fe80003800000 */
[----:B------:R-:W-:Y:S05]  /*66a0*/  @P3 BRA `(.L_x_8820) ;  /* 0x0000000000083947 */ /* 0x000fea0003800000 */
[----:B------:R-:W0:Y:S02]  /*66b0*/  FENCE.VIEW.ASYNC.G ;  /* 0x00000000000073c6 */ /* 0x000e240000000100 */
[----:B0-----:R-:W-:Y:S06]  /*66c0*/  BAR.ARV 0xc, 0x200 ;  /* 0x0308000000007b1d */ /* 0x001fec0000002000 */
.L_x_8820:
[----:B------:R-:W-:Y:S05]  /*66d0*/  BSYNC B0 ;  /* 0x0000000000007941 */ /* 0x000fea0003800000 */
.L_x_8819:
[----:B------:R-:W2:Y:S01]  /*66e0*/  LDL R2, [R1+0x40] ;  /* 0x0000400001027983 */ /* 0x000ea20000100800 */
[----:B------:R-:W-:Y:S01]  /*66f0*/  ULDC.64 UR4, c[0x0][0x990] ;  /* 0x0002640000047ab9 */ /* 0x000fe20000000a00 */
[----:B------:R-:W-:Y:S02]  /*6700*/  ULDC.64 UR6, c[0x0][0x998] ;  /* 0x0002660000067ab9 */ /* 0x000fe40000000a00 */
[----:B------:R-:W3:Y:S04]  /*6710*/  LDL R5, [R1+0x28] ;  /* 0x0000280001057983 */ /* 0x000ee80000100800 */
[----:B----4-:R-:W4:Y:S01]  /*6720*/  LDL R14, [R1+0x18] ;  /* 0x00001800010e7983 */ /* 0x010f220000100800 */
        /* <DEDUP_REMOVED lines=18> */
[----:B------:R-:W-:Y:S02]  /*6850*/  @P1 IMAD R6, R7, R12, RZ ;  /* 0x0000000c07061224 */ /* 0x000fe400078e02ff */
[----:B------:R-:W-:Y:S02]  /*6860*/  @P1 IMAD.IADD R5, R5, 0x1, R9 ;  /* 0x0000000105051824 */ /* 0x000fe400078e0209 */
[C---:B------:R-:W-:Y:S02]  /*6870*/  @P0 IMAD R9, R14.reuse, R11, R0 ;  /* 0x0000000b0e090224 */ /* 0x040fe400078e0200 */
[----:B------:R-:W-:-:S04]  /*6880*/  @P0 IMAD.WIDE.U32 R2, R14, R10, R2 ;  /* 0x0000000a0e020225 */ /* 0x000fc800078e0002 */
[C---:B------:R-:W-:Y:S02]  /*6890*/  @P1 IMAD R11, R14.reuse, R13, R6 ;  /* 0x0000000d0e0b1224 */ /* 0x040fe400078e0206 */
[----:B------:R-:W-:Y:S01]  /*68a0*/  @P1 IMAD.WIDE.U32 R6, R14, R12, R4 ;  /* 0x0000000c0e061225 */ /* 0x000fe200078e0004 */
[----:B------:R-:W-:Y:S01]  /*68b0*/  @P0 LEA R4, P2, R2, UR4, 0x2 ;  /* 0x0000000402040c11 */ /* 0x000fe2000f8410ff */
[----:B------:R-:W-:Y:S02]  /*68c0*/  ULDC UR4, c[0x0][0x988] ;  /* 0x0002620000047ab9 */ /* 0x000fe40000000800 */
[----:B------:R-:W-:Y:S01]  /*68d0*/  @P0 IMAD.IADD R5, R3, 0x1, R9 ;  /* 0x0000000103050824 */ /* 0x000fe200078e0209 */
[----:B------:R-:W-:Y:S01]  /*68e0*/  @P1 LEA R8, P3, R6, UR6, 0x2 ;  /* 0x0000000606081c11 */ /* 0x000fe2000f8610ff */
[----:B------:R-:W-:Y:S02]  /*68f0*/  @P1 IMAD.IADD R3, R7, 0x1, R11 ;  /* 0x0000000107031824 */ /* 0x000fe400078e020b */
[----:B------:R-:W-:Y:S01]  /*6900*/  IMAD.MOV.U32 R0, RZ, RZ, 0x3f800000 ;  /* 0x3f800000ff007424 */ /* 0x000fe200078e00ff */
[----:B------:R-:W-:-:S02]  /*6910*/  @P0 LEA.HI.X R5, R2, UR5, R5, 0x2, P2 ;  /* 0x0000000502050c11 */ /* 0x000fc400090f1405 */
[----:B------:R-:W-:Y:S01]  /*6920*/  @P1 LEA.HI.X R9, R6, UR7, R3, 0x2, P3 ;  /* 0x0000000706091c11 */ /* 0x000fe200098f1403 */
[----:B------:R-:W-:-:S04]  /*6930*/  IMAD.MOV.U32 R3, RZ, RZ, 0x3f800000 ;  /* 0x3f800000ff037424 */ /* 0x000fc800078e00ff */
[----:B------:R0:W2:Y:S04]  /*6940*/  @P1 LDG.E R0, desc[UR42][R8.64] ;  /* 0x0000002a08001981 */ /* 0x0000a8000c1e1900 */
[----:B------:R-:W2:Y:S01]  /*6950*/  @P0 LDG.E R3, desc[UR42][R4.64] ;  /* 0x0000002a04030981 */ /* 0x000ea2000c1e1900 */
[----:B------:R-:W-:Y:S02]  /*6960*/  ISETP.GE.AND P1, PT, R88, 0x1, PT ;  /* 0x000000015800780c */ /* 0x000fe40003f26270 */
[----:B------:R-:W-:Y:S02]  /*6970*/  CS2R R20, SRZ ;  /* 0x0000000000147805 */ /* 0x000fe4000001ff00 */
[----:B------:R-:W-:Y:S01]  /*6980*/  PLOP3.LUT P0, PT, PT, PT, PT, 0x80, 0x0 ;  /* 0x000000000000781c */ /* 0x000fe20003f0f070 */
        /* <DEDUP_REMOVED lines=20> */
[----:B0-----:R-:W-:Y:S02]  /*6ad0*/  CS2R R8, SRZ ;  /* 0x0000000000087805 */ /* 0x001fe4000001ff00 */
[----:B------:R-:W-:Y:S02]  /*6ae0*/  CS2R R58, SRZ ;  /* 0x00000000003a7805 */ /* 0x000fe4000001ff00 */
[----:B------:R-:W-:Y:S01]  /*6af0*/  CS2R R6, SRZ ;  /* 0x0000000000067805 */ /* 0x000fe2000001ff00 */
[----:B------:R-:W-:Y:S02]  /*6b00*/  IMAD.MOV.U32 R60, RZ, RZ, RZ ;  /* 0x000000ffff3c7224 */ /* 0x000fe400078e00ff */
[----:B--2---:R-:W-:Y:S01]  /*6b10*/  FMUL.FTZ R2, R3, R0 ;  /* 0x0000000003027220 */ /* 0x004fe20000410000 */
[----:B------:R-:W-:-:S03]  /*6b20*/  IMAD.MOV.U32 R3, RZ, RZ, RZ ;  /* 0x000000ffff037224 */ /* 0x000fc600078e00ff */
[----:B------:R-:W-:Y:S01]  /*6b30*/  FMUL.FTZ R2, R2, UR4 ;  /* 0x0000000402027c20 */ /* 0x000fe20008410000 */
[----:B------:R-:W-:Y:S01]  /*6b40*/  IMAD.MOV.U32 R0, RZ, RZ, RZ ;  /* 0x000000ffff007224 */ /* 0x000fe200078e00ff */
[----:B------:R-:W-:Y:S06]  /*6b50*/  @!P1 BRA `(.L_x_8821) ;  /* 0x0000008c00c89947 */ /* 0x000fec0003800000 */
[----:B------:R-:W0:Y:S01]  /*6b60*/  S2R R61, SR_TID.X ;  /* 0x00000000003d7919 */ /* 0x000e220000002100 */
[----:B------:R-:W-:Y:S01]  /*6b70*/  VIADD R30, R16, 0xf000 ;  /* 0x0000f000101e7836 */ /* 0x000fe20000000000 */
[----:B------:R-:W-:Y:S04]  /*6b80*/  BSSY B6, `(.L_x_8822) ;  /* 0x000001e000067945 */ /* 0x000fe80003800000 */
[----:B------:R-:W-:Y:S01]  /*6b90*/  LOP3.LUT P0, RZ, R30, 0x3ff, RZ, 0xc0, !PT ;  /* 0x000003ff1eff7812 */ /* 0x000fe2000780c0ff */
[----:B0-----:R-:W-:-:S05]  /*6ba0*/  VIADD R62, R61, 0xffffff80 ;  /* 0xffffff803d3e7836 */ /* 0x001fca0000000000 */
[----:B------:R-:W-:-:S04]  /*6bb0*/  SHF.R.S32.HI R61, RZ, 0x1f, R62 ;  /* 0x0000001fff3d7819 */ /* 0x000fc8000001143e */
[----:B------:R-:W-:-:S04]  /*6bc0*/  LEA.HI R61, R61, R62, RZ, 0x7 ;  /* 0x0000003e3d3d7211 */ /* 0x000fc800078f38ff */
[----:B------:R-:W-:-:S05]  /*6bd0*/  SHF.R.S32.HI R61, RZ, 0x7, R61 ;  /* 0x00000007ff3d7819 */ /* 0x000fca000001143d */
[----:B------:R-:W0:Y:S02]  /*6be0*/  SHFL.IDX PT, R0, R61, RZ, 0x1f ;  /* 0x00001fff3d007589 */ /* 0x000e2400000e0000 */
[----:B0-----:R-:W-:-:S05]  /*6bf0*/  IMAD.HI R3, R0, 0x55555556, RZ ;  /* 0x5555555600037827 */ /* 0x001fca00078e02ff */
[----:B------:R-:W-:-:S05]  /*6c00*/  LEA.HI R3, R3, R3, RZ, 0x1 ;  /* 0x0000000303037211 */ /* 0x000fca00078f08ff */
[----:B------:R-:W-:-:S04]  /*6c10*/  IMAD R3, R3, -0x3, R0 ;  /* 0xfffffffd03037824 */ /* 0x000fc800078e0200 */
        /* <DEDUP_REMOVED lines=20> */
.L_x_8823:
[----:B------:R-:W-:Y:S05]  /*6d60*/  BSYNC B6 ;  /* 0x0000000000067941 */ /* 0x000fea0003800000 */
.L_x_8822:
[----:B------:R-:W-:Y:S02]  /*6d70*/  ULDC UR4, c[0x0][0x3f4] ;  /* 0x0000fd0000047ab9 */ /* 0x000fe40000000800 */
[----:B------:R-:W-:-:S13]  /*6d80*/  ISETP.LT.AND P0, PT, RZ, UR4, PT ;  /* 0x00000004ff007c0c */ /* 0x000fda000bf01270 */
[----:B------:R-:W-:Y:S05]  /*6d90*/  @P0 BRA `(.L_x_8824) ;  /* 0x0000000000400947 */ /* 0x000fea0003800000 */
[----:B------:R-:W2:Y:S02]  /*6da0*/  LDL R20, [R1+0x3c] ;  /* 0x00003c0001147983 */ /* 0x000ea40000100800 */
[----:B--2---:R-:W-:-:S04]  /*6db0*/  LEA.HI R0, R20, R20, RZ, 0x1 ;  /* 0x0000001414007211 */ /* 0x004fc800078f08ff */
[----:B------:R-:W-:-:S05]  /*6dc0*/  LOP3.LUT R0, R0, 0xfffffffe, RZ, 0xc0, !PT ;  /* 0xfffffffe00007812 */ /* 0x000fca00078ec0ff */
[----:B------:R-:W-:-:S05]  /*6dd0*/  IMAD.IADD R0, R20, 0x1, -R0 ;  /* 0x0000000114007824 */ /* 0x000fca00078e0a00 */
[----:B------:R-:W-:-:S04]  /*6de0*/  SHF.L.U32 R3, R0, 0x1f, RZ ;  /* 0x0000001f00037819 */ /* 0x000fc800000006ff */
[----:B------:R0:W1:Y:S03]  /*6df0*/  SYNCS.PHASECHK.TRANS64.TRYWAIT P0, [R16+URZ+0x19c00], R3 ;  /* 0x019c0003100075a7 */ /* 0x000066000800017f */
[----:B-1----:R-:W-:Y:S05]  /*6e00*/  @!P0 NANOSLEEP.SYNCS 0x989680 ;  /* 0x009896800000895d */ /* 0x002fea0003900000 */
[----:B------:R-:W1:Y:S01]  /*6e10*/  @!P0 SYNCS.PHASECHK.TRANS64 P0, [R16+URZ+0x19c00], R3 ;  /* 0x019c0003100085a7 */ /* 0x000e62000800007f */
[----:B------:R-:W-:Y:S04]  /*6e20*/  BSSY B0, `(.L_x_8825) ;  /* 0x0000006000007945 */ /* 0x000fe80003800000 */
[----:B-1----:R-:W-:Y:S05]  /*6e30*/  @P0 BRA `(.L_x_8826) ;  /* 0x0000000000100947 */ /* 0x002fea0003800000 */
.L_x_8827:
[----:B-1----:R1:W2:Y:S02]  /*6e40*/  SYNCS.PHASECHK.TRANS64.TRYWAIT P0, [R16+URZ+0x19c00], R3 ;  /* 0x019c0003100075a7 */ /* 0x0022a4000800017f */
[----:B--2---:R-:W-:Y:S05]  /*6e50*/  @!P0 NANOSLEEP.SYNCS 0x989680 ;  /* 0x009896800000895d */ /* 0x004fea0003900000 */
[----:B------:R-:W2:Y:S02]  /*6e60*/  @!P0 SYNCS.PHASECHK.TRANS64 P0, [R16+URZ+0x19c00], R3 ;  /* 0x019c0003100085a7 */ /* 0x000ea4000800007f */
[----:B--2---:R-:W-:Y:S05]  /*6e70*/  @!P0 BRA `(.L_x_8827) ;  /* 0xfffffffc00f08947 */ /* 0x004fea000383ffff */
.L_x_8826:
[----:B------:R-:W-:Y:S05]  /*6e80*/  BSYNC B0 ;  /* 0x0000000000007941 */ /* 0x000fea0003800000 */
.L_x_8825:
[----:B------:R-:W-:Y:S05]  /*6e90*/  BRA `(.L_x_8828) ;  /* 0x00000040008c7947 */ /* 0x000fea0003800000 */
.L_x_8824:
[----:B------:R-:W0:Y:S01]  /*6ea0*/  LDC.64 R28, c[0x0][0x3e8] ;  /* 0x0000fa00ff1c7b82 */ /* 0x000e220000000a00 */
[----:B------:R-:W-:Y:S01]  /*6eb0*/  LOP3.LUT P0, RZ, R30, 0x9f, RZ, 0xc0, !PT ;  /* 0x0000009f1eff7812 */ /* 0x000fe2000780c0ff */
[----:B------:R-:W-:Y:S01]  /*6ec0*/  ULDC.64 UR4, c[0x0][0x3f8] ;  /* 0x0000fe0000047ab9 */ /* 0x000fe20000000a00 */
[----:B-----5:R-:W-:Y:S01]  /*6ed0*/  SHF.R.S32.HI R0, RZ, 0x1f, R24 ;  /* 0x0000001fff007819 */ /* 0x020fe20000011418 */
[----:B------:R-:W-:Y:S01]  /*6ee0*/  ULDC.64 UR6, c[0x0][0x408] ;  /* 0x0001020000067ab9 */ /* 0x000fe20000000a00 */
[----:B------:R-:W-:Y:S03]  /*6ef0*/  BSSY B6, `(.L_x_8829) ;  /* 0x000001b000067945 */ /* 0x000fe60003800000 */
[----:B------:R-:W1:Y:S01]  /*6f00*/  LDC.64 R26, c[0x0][0x400] ;  /* 0x00010000ff1a7b82 */ /* 0x000e620000000a00 */
[C---:B------:R-:W-:Y:S02]  /*6f10*/  IMAD R3, R0.reuse, UR4, RZ ;  /* 0x0000000400037c24 */ /* 0x040fe4000f8e02ff */
[----:B------:R-:W-:-:S02]  /*6f20*/  IMAD R5, R0, UR6, RZ ;  /* 0x0000000600057c24 */ /* 0x000fc4000f8e02ff */
[C---:B------:R-:W-:Y:S02]  /*6f30*/  IMAD R3, R24.reuse, UR5, R3 ;  /* 0x0000000518037c24 */ /* 0x040fe4000f8e0203 */
[C---:B------:R-:W-:Y:S02]  /*6f40*/  IMAD R5, R24.reuse, UR7, R5 ;  /* 0x0000000718057c24 */ /* 0x040fe4000f8e0205 */
[----:B0-----:R-:W-:-:S04]  /*6f50*/  IMAD.WIDE.U32 R28, R24, UR4, R28 ;  /* 0x00000004181c7c25 */ /* 0x001fc8000f8e001c */
[----:B-1----:R-:W-:-:S04]  /*6f60*/  IMAD.WIDE.U32 R26, R24, UR6, R26 ;  /* 0x00000006181a7c25 */ /* 0x002fc8000f8e001a */
        /* <DEDUP_REMOVED lines=19> */
.L_x_8830:
[----:B------:R-:W-:Y:S05]  /*70a0*/  BSYNC B6 ;  /* 0x0000000000067941 */ /* 0x000fea0003800000 */
.L_x_8829:
[----:B------:R-:W2:Y:S01]  /*70b0*/  LDL R20, [R1+0x24] ;  /* 0x0000240001147983 */ /* 0x000ea20000100800 */
[----:B------:R-:W-:-:S03]  /*70c0*/  ULDC.U8 UR4, c[0x0][0x410] ;  /* 0x0001040000047ab9 */ /* 0x000fc60000000000 */
[----:B------:R-:W3:Y:S01]  /*70d0*/  LDL R38, [R1+0x14] ;  /* 0x0000140001267983 */ /* 0x000ee20000100800 */
[----:B------:R-:W-:Y:S01]  /*70e0*/  ISETP.NE.AND P0, PT, RZ, UR4, PT ;  /* 0x00000004ff007c0c */ /* 0x000fe2000bf05270 */
[----:B------:R-:W-:Y:S01]  /*70f0*/  BSSY B0, `(.L_x_8831) ;  /* 0x00003f5000007945 */ /* 0x000fe20003800000 */
[----:B--2---:R-:W-:Y:S02]  /*7100*/  IMAD.IADD R20, R16, 0x1, R20 ;  /* 0x0000000110147824 */ /* 0x004fe400078e0214 */
[----:B---3--:R-:W-:-:S09]  /*7110*/  IMAD R6, R38, 0xc0, R22 ;  /* 0x000000c026067824 */ /* 0x008fd200078e0216 */
[----:B------:R-:W-:Y:S05]  /*7120*/  @!P0 BRA `(.L_x_8832) ;  /* 0x0000001800c88947 */ /* 0x000fea0003800000 */
[----:B------:R-:W-:-:S03]  /*7130*/  UMOV UR4, 0xffffffff ;  /* 0xffffffff00047882 */ /* 0x000fc60000000000 */
[----:B------:R-:W-:Y:S05]  /*7140*/  BRA.DIV UR4, `(.L_x_8833) ;  /* 0x0000011604947947 */ /* 0x000fea000b800000 */
[----:B------:R-:W0:Y:S04]  /*7150*/  SHFL.IDX PT, R28, R28, RZ, 0x1e1f ;  /* 0x001e1fff1c1c7589 */ /* 0x000e2800000e0000 */
[----:B------:R1:W2:Y:S04]  /*7160*/  SHFL.IDX PT, R14, R26, RZ, 0x1e1f ;  /* 0x001e1fff1a0e7589 */ /* 0x0002a800000e0000 */
[----:B------:R1:W3:Y:S04]  /*7170*/  SHFL.IDX PT, R0, R24, RZ, 0x1e1f ;  /* 0x001e1fff18007589 */ /* 0x0002e800000e0000 */
[----:B------:R1:W4:Y:S02]  /*7180*/  SHFL.IDX PT, R3, R30, RZ, 0x1e1f ;  /* 0x001e1fff1e037589 */ /* 0x00032400000e0000 */
.L_x_9035:
[----:B------:R-:W5:Y:S01]  /*7190*/  LDL R5, [R1+0x3c] ;  /* 0x00003c0001057983 */ /* 0x000f620000100800 */
[----:B------:R-:W-:Y:S01]  /*71a0*/  ULDC UR4, c[0x0][0x448] ;  /* 0x0001120000047ab9 */ /* 0x000fe20000000800 */
[----:B------:R-:W-:Y:S01]  /*71b0*/  BSSY B1, `(.L_x_8834) ;  /* 0x000002e000017945 */ /* 0x000fe20003800000 */
[----:B------:R-:W-:Y:S01]  /*71c0*/  IMAD R37, R25, UR4, RZ ;  /* 0x0000000419257c24 */ /* 0x000fe2000f8e02ff */
[----:B------:R-:W-:Y:S02]  /*71d0*/  CS2R R8, SRZ ;  /* 0x0000000000087805 */ /* 0x000fe4000001ff00 */
[----:B------:R-:W-:Y:S02]  /*71e0*/  CS2R R12, SRZ ;  /* 0x00000000000c7805 */ /* 0x000fe4000001ff00 */
[----:B-1----:R-:W-:Y:S02]  /*71f0*/  CS2R R26, SRZ ;  /* 0x00000000001a7805 */ /* 0x002fe4000001ff00 */
[----:B------:R-:W-:-:S02]  /*7200*/  CS2R R10, SRZ ;  /* 0x00000000000a7805 */ /* 0x000fc4000001ff00 */
[----:B------:R-:W-:Y:S02]  /*7210*/  ISETP.GE.AND P0, PT, R6, R37, PT ;  /* 0x000000250600720c */ /* 0x000fe40003f06270 */
[----:B------:R-:W-:Y:S02]  /*7220*/  CS2R R24, SRZ ;  /* 0x0000000000187805 */ /* 0x000fe4000001ff00 */
[----:B------:R-:W-:Y:S02]  /*7230*/  CS2R R30, SRZ ;  /* 0x00000000001e7805 */ /* 0x000fe4000001ff00 */
[----:B-----5:R-:W-:-:S04]  /*7240*/  LEA.HI R4, R5, R5, RZ, 0x1 ;  /* 0x0000000505047211 */ /* 0x020fc800078f08ff */
[----:B------:R-:W-:-:S05]  /*7250*/  LOP3.LUT R4, R4, 0xfffffffe, RZ, 0xc0, !PT ;  /* 0xfffffffe04047812 */ /* 0x000fca00078ec0ff */
[----:B------:R-:W-:-:S05]  /*7260*/  IMAD.IADD R4, R5, 0x1, -R4 ;  /* 0x0000000105047824 */ /* 0x000fca00078e0a04 */
[----:B------:R-:W-:Y:S01]  /*7270*/  SHF.L.U32 R21, R4, 0x1f, RZ ;  /* 0x0000001f04157819 */ /* 0x000fe200000006ff */
[----:B------:R-:W-:Y:S06]  /*7280*/  @P0 BRA `(.L_x_8835) ;  /* 0x0000000000800947 */ /* 0x000fec0003800000 */
[----:B------:R-:W4:Y:S01]  /*7290*/  LDL R15, [R1+0x8] ;  /* 0x00000800010f7983 */ /* 0x000f220000100800 */
[----:B------:R-:W-:-:S03]  /*72a0*/  ULDC UR4, c[0x0][0x3f4] ;  /* 0x0000fd0000047ab9 */ /* 0x000fc60000000800 */
[----:B------:R-:W4:Y:S04]  /*72b0*/  LDL R40, [R1+0x58] ;  /* 0x0000580001287983 */ /* 0x000f280000100800 */
[----:B------:R-:W4:Y:S01]  /*72c0*/  LDL R39, [R1+0x54] ;  /* 0x0000540001277983 */ /* 0x000f220000100800 */
[----:B------:R-:W-:Y:S02]  /*72d0*/  ISETP.GE.AND P5, PT, R152, UR4, PT ;  /* 0x0000000498007c0c */ /* 0x000fe4000bfa6270 */
[----:B------:R-:W-:Y:S02]  /*72e0*/  CS2R R26, SRZ ;  /* 0x00000000001a7805 */ /* 0x000fe4000001ff00 */
[----:B------:R-:W-:Y:S02]  /*72f0*/  ISETP.GE.AND P1, PT, R157, UR4, PT ;  /* 0x000000049d007c0c */ /* 0x000fe4000bf26270 */
[----:B------:R-:W-:-:S02]  /*7300*/  CS2R R30, SRZ ;  /* 0x00000000001e7805 */ /* 0x000fc4000001ff00 */
[----:B------:R-:W-:-:S05]  /*7310*/  CS2R R12, SRZ ;  /* 0x00000000000c7805 */ /* 0x000fca000001ff00 */
[----:B------:R-:W-:Y:S02]  /*7320*/  @!P5 SHF.R.S32.HI R7, RZ, 0x1f, R152 ;  /* 0x0000001fff07d819 */ /* 0x000fe40000011498 */
[C---:B0-----:R-:W-:Y:S02]  /*7330*/  @!P5 IADD3 R4, P2, R152.reuse, R28, RZ ;  /* 0x0000001c9804d210 */ /* 0x041fe40007f5e0ff */
[----:B--2---:R-:W-:Y:S02]  /*7340*/  @!P5 IADD3 R6, P3, R152, R14, RZ ;  /* 0x0000000e9806d210 */ /* 0x004fe40007f7e0ff */
[C---:B------:R-:W-:Y:S01]  /*7350*/  @!P1 IADD3 R32, P4, R157.reuse, R28, RZ ;  /* 0x0000001c9d209210 */ /* 0x040fe20007f9e0ff */
[--C-:B---3--:R-:W-:Y:S01]  /*7360*/  @!P5 IMAD.X R5, R0, 0x1, R7.reuse, P2 ;  /* 0x000000010005d824 */ /* 0x108fe200010e0607 */
[----:B------:R-:W-:Y:S01]  /*7370*/  @!P1 IADD3 R34, P2, R157, R14, RZ ;  /* 0x0000000e9d229210 */ /* 0x000fe20007f5e0ff */
[----:B----4-:R-:W-:Y:S01]  /*7380*/  @!P5 IMAD.X R7, R3, 0x1, R7, P3 ;  /* 0x000000010307d824 */ /* 0x010fe200018e0607 */
[----:B------:R-:W-:-:S02]  /*7390*/  CS2R R24, SRZ ;  /* 0x0000000000187805 */ /* 0x000fc4000001ff00 */
[----:B------:R-:W-:Y:S02]  /*73a0*/  CS2R R8, SRZ ;  /* 0x0000000000087805 */ /* 0x000fe4000001ff00 */
[----:B------:R-:W-:Y:S01]  /*73b0*/  CS2R R10, SRZ ;  /* 0x00000000000a7805 */ /* 0x000fe2000001ff00 */
[----:B------:R1:W5:Y:S04]  /*73c0*/  @!P5 LD.E.64 R26, desc[UR42][R4.64] ;  /* 0x0000002a041ad980 */ /* 0x000368000c101b00 */
[----:B------:R1:W5:Y:S01]  /*73d0*/  @!P5 LD.E.64 R30, desc[UR42][R6.64] ;  /* 0x0000002a061ed980 */ /* 0x000362000c101b00 */
[----:B------:R-:W-:Y:S01]  /*73e0*/  ISETP.GE.AND P0, PT, R15, UR4, PT ;  /* 0x000000040f007c0c */ /* 0x000fe2000bf06270 */
[--C-:B------:R-:W-:Y:S02]  /*73f0*/  @!P1 IMAD.X R33, R0, 0x1, R40.reuse, P4 ;  /* 0x0000000100219824 */ /* 0x100fe400020e0628 */
[----:B------:R-:W-:-:S03]  /*7400*/  @!P1 IMAD.X R35, R3, 0x1, R40, P2 ;  /* 0x0000000103239824 */ /* 0x000fc600010e0628 */
[----:B------:R1:W5:Y:S07]  /*7410*/  @!P1 LD.E.64 R12, desc[UR42][R32.64] ;  /* 0x0000002a200c9980 */ /* 0x00036e000c101b00 */
[C---:B------:R-:W-:Y:S01]  /*7420*/  @!P0 IADD3 R28, P3, R15.reuse, R28, RZ ;  /* 0x0000001c0f1c8210 */ /* 0x040fe20007f7e0ff */
[----:B------:R1:W5:Y:S01]  /*7430*/  @!P1 LD.E.64 R24, desc[UR42][R34.64] ;  /* 0x0000002a22189980 */ /* 0x000362000c101b00 */
[----:B------:R-:W-:-:S03]  /*7440*/  @!P0 IADD3 R14, P4, R15, R14, RZ ;  /* 0x0000000e0f0e8210 */ /* 0x000fc60007f9e0ff */
[--C-:B------:R-:W-:Y:S02]  /*7450*/  @!P0 IMAD.X R29, R0, 0x1, R39.reuse, P3 ;  /* 0x00000001001d8824 */ /* 0x100fe400018e0627 */
[----:B------:R-:W-:-:S03]  /*7460*/  @!P0 IMAD.X R15, R3, 0x1, R39, P4 ;  /* 0x00000001030f8824 */ /* 0x000fc600020e0627 */
[----:B------:R1:W5:Y:S04]  /*7470*/  @!P0 LD.E.64 R8, desc[UR42][R28.64] ;  /* 0x0000002a1c088980 */ /* 0x000368000c101b00 */
[----:B------:R1:W5:Y:S02]  /*7480*/  @!P0 LD.E.64 R10, desc[UR42][R14.64] ;  /* 0x0000002a0e0a8980 */ /* 0x000364000c101b00 */
.L_x_8835:
[----:B------:R-:W-:Y:S05]  /*7490*/  BSYNC B1 ;  /* 0x0000000000017941 */ /* 0x000fea0003800000 */
.L_x_8834:
[----:B------:R-:W0:Y:S01]  /*74a0*/  SYNCS.PHASECHK.TRANS64.TRYWAIT P0, [R16+URZ+0x19c00], R21 ;  /* 0x019c0015100075a7 */ /* 0x000e22000800017f */
[----:B---3--:R-:W-:Y:S01]  /*74b0*/  IMAD R0, R38, -0xc0, R37 ;  /* 0xffffff4026007824 */ /* 0x008fe200078e0225 */
[----:B------:R-:W-:Y:S04]  /*74c0*/  BSSY B1, `(.L_x_8836) ;  /* 0x0000004000017945 */ /* 0x000fe80003800000 */
[----:B----4-:R-:W-:-:S04]  /*74d0*/  VIMNMX R3, R0, 0xc0, PT ;  /* 0x000000c000037848 */ /* 0x010fc80003fe0100 */
[----:B------:R-:W-:Y:S01]  /*74e0*/  ISETP.GE.AND P1, PT, R22, R3, PT ;  /* 0x000000031600720c */ /* 0x000fe20003f26270 */
[----:B0-----:R-:W-:-:S12]  /*74f0*/  @!P0 BRA `(.L_x_8837) ;  /* 0x0000011400188947 */ /* 0x001fd80003800000 */
.L_x_9036:
[----:B------:R-:W-:Y:S05]  /*7500*/  BSYNC B1 ;  /* 0x0000000000017941 */ /* 0x000fea0003800000 */
.L_x_8836:
[----:B------:R-:W-:Y:S05]  /*7510*/  @P1 BRA `(.L_x_8838) ;  /* 0x0000003800c81947 */ /* 0x000fea0003800000 */
[----:B------:R-:W3:Y:S01]  /*7520*/  LDL R3, [R1+0x8] ;  /* 0x0000080001037983 */ /* 0x000ee20000100800 */
[----:B------:R-:W4:Y:S01]  /*7530*/  LDC R0, c[0x0][0x3f4] ;  /* 0x0000fd00ff007b82 */ /* 0x000f220000000800 */
[----:B------:R-:W-:Y:S01]  /*7540*/  BSSY B1, `(.L_x_8839) ;  /* 0x000007b000017945 */ /* 0x000fe20003800000 */
[-C--:B----4-:R-:W-:Y:S02]  /*7550*/  ISETP.GE.AND P0, PT, R152, R0.reuse, PT ;  /* 0x000000009800720c */ /* 0x090fe40003f06270 */
[-C--:B------:R-:W-:Y:S02]  /*7560*/  ISETP.GE.AND P1, PT, R157, R0.reuse, PT ;  /* 0x000000009d00720c */ /* 0x080fe40003f26270 */
[----:B---3--:R-:W-:-:S09]  /*7570*/  ISETP.GE.AND P2, PT, R3, R0, PT ;  /* 0x000000000300720c */ /* 0x008fd20003f46270 */
[----:B------:R-:W-:Y:S05]  /*7580*/  @P0 BRA `(.L_x_8840) ;  /* 0x0000000400d80947 */ /* 0x000fea0003800000 */
[----:B-1----:R-:W1:Y:S01]  /*7590*/  LDS.128 R4, [R20+0xf000] ;  /* 0x00f0000014047984 */ /* 0x002e620000000c00 */
[----:B-----5:R-:W-:Y:S02]  /*75a0*/  SHF.R.U32.HI R15, RZ, 0x8, R27 ;  /* 0x00000008ff0f7819 */ /* 0x020fe4000001161b */
[----:B--2---:R-:W-:Y:S02]  /*75b0*/  LOP3.LUT R14, R27, 0xff, RZ, 0xc0, !PT ;  /* 0x000000ff1b0e7812 */ /* 0x004fe400078ec0ff */
[----:B------:R-:W-:Y:S02]  /*75c0*/  LOP3.LUT R15, R15, 0xff, RZ, 0xc0, !PT ;  /* 0x000000ff0f0f7812 */ /* 0x000fe400078ec0ff */
[----:B------:R-:W-:Y:S02]  /*75d0*/  SHF.R.U32.HI R29, RZ, 0x8, R31 ;  /* 0x00000008ff1d7819 */ /* 0x000fe4000001161f */
[----:B------:R-:W-:Y:S02]  /*75e0*/  PRMT R14, R15, 0x7604, R14 ;  /* 0x000076040f0e7816 */ /* 0x000fe4000000000e */
[----:B------:R-:W-:-:S02]  /*75f0*/  LOP3.LUT R28, R31, 0xff, RZ, 0xc0, !PT ;  /* 0x000000ff1f1c7812 */ /* 0x000fc400078ec0ff */
[----:B------:R-:W-:Y:S02]  /*7600*/  LOP3.LUT R29, R29, 0xff, RZ, 0xc0, !PT ;  /* 0x000000ff1d1d7812 */ /* 0x000fe400078ec0ff */
[----:B------:R-:W-:Y:S02]  /*7610*/  SHF.R.U32.HI R32, RZ, 0x10, R31 ;  /* 0x00000010ff207819 */ /* 0x000fe4000001161f */
[----:B------:R-:W-:Y:S02]  /*7620*/  SHF.R.U32.HI R33, RZ, 0x10, R27 ;  /* 0x00000010ff217819 */ /* 0x000fe4000001161b */
[----:B------:R-:W-:Y:S02]  /*7630*/  SHF.R.U32.HI R15, RZ, 0x8, R30 ;  /* 0x00000008ff0f7819 */ /* 0x000fe4000001161e */
[----:B------:R-:W-:Y:S02]  /*7640*/  SHF.R.U32.HI R3, RZ, 0x8, R26 ;  /* 0x00000008ff037819 */ /* 0x000fe4000001161a */
[----:B------:R-:W-:Y:S01]  /*7650*/  PRMT R28, R29, 0x7604, R28 ;  /* 0x000076041d1c7816 */ /* 0x000fe2000000001c */
[----:B------:R-:W-:Y:S01]  /*7660*/  IMAD.U32 R29, R32, 0x10000, RZ ;  /* 0x00010000201d7824 */ /* 0x000fe200078e00ff */
[----:B0-----:R-:W-:Y:S01]  /*7670*/  LOP3.LUT R21, R15, 0xff, RZ, 0xc0, !PT ;  /* 0x000000ff0f157812 */ /* 0x001fe200078ec0ff */
[----:B------:R-:W-:Y:S01]  /*7680*/  IMAD.U32 R15, R33, 0x10000, RZ ;  /* 0x00010000210f7824 */ /* 0x000fe200078e00ff */
[----:B------:R-:W-:-:S02]  /*7690*/  LOP3.LUT R0, R26, 0xff, RZ, 0xc0, !PT ;  /* 0x000000ff1a007812 */ /* 0x000fc400078ec0ff */
[----:B------:R-:W-:Y:S02]  /*76a0*/  LOP3.LUT R3, R3, 0xff, RZ, 0xc0, !PT ;  /* 0x000000ff03037812 */ /* 0x000fe400078ec0ff */
[----:B------:R-:W-:Y:S02]  /*76b0*/  LOP3.LUT R29, R28, 0xff0000, R29, 0xf8, !PT ;  /* 0x00ff00001c1d7812 */ /* 0x000fe400078ef81d */
[----:B------:R-:W-:Y:S02]  /*76c0*/  PRMT R3, R3, 0x7604, R0 ;  /* 0x0000760403037816 */ /* 0x000fe40000000000 */
[----:B------:R-:W-:Y:S02]  /*76d0*/  LOP3.LUT R0, R30, 0xff, RZ, 0xc0, !PT ;  /* 0x000000ff1e007812 */ /* 0x000fe400078ec0ff */
[----:B------:R-:W-:Y:S02]  /*76e0*/  LOP3.LUT R15, R14, 0xff0000, R15, 0xf8, !PT ;  /* 0x00ff00000e0f7812 */ /* 0x000fe400078ef80f */
[----:B------:R-:W-:-:S02]  /*76f0*/  LOP3.LUT R32, R29, 0xff000000, R31, 0xf8, !PT ;  /* 0xff0000001d207812 */ /* 0x000fc400078ef81f */
[----:B------:R-:W-:Y:S02]  /*7700*/  PRMT R21, R21, 0x7604, R0 ;  /* 0x0000760415157816 */ /* 0x000fe40000000000 */
[----:B------:R-:W-:Y:S02]  /*7710*/  LOP3.LUT R27, R15, 0xff000000, R27, 0xf8, !PT ;  /* 0xff0000000f1b7812 */ /* 0x000fe400078ef81b */
[----:B-1----:R-:W-:Y:S02]  /*7720*/  F2FP.F16.E4M3.UNPACK_B R0, R6.H1 ;  /* 0x00000006ff00723e */ /* 0x002fe400030006ff */
[----:B------:R-:W-:Y:S02]  /*7730*/  F2FP.F16.E4M3.UNPACK_B R33, R32 ;  /* 0x00000020ff21723e */ /* 0x000fe400020006ff */
[----:B------:R-:W-:Y:S01]  /*7740*/  LOP3.LUT R21, R21, 0xff0000, R30, 0xf8, !PT ;  /* 0x00ff000015157812 */ /* 0x000fe200078ef81e */
[--C-:B------:R-:W-:Y:S01]  /*7750*/  HADD2.F32 R15, -RZ, R0.reuse.H1_H1 ;  /* 0x30000000ff0f7230 */ /* 0x100fe20000004100 */
[----:B------:R-:W-:Y:S01]  /*7760*/  F2FP.F16.E4M3.UNPACK_B R29, R27 ;  /* 0x0000001bff1d723e */ /* 0x000fe200020006ff */
[----:B------:R-:W-:Y:S01]  /*7770*/  HADD2.F32 R34, -RZ, R33.H1_H1 ;  /* 0x30000021ff227230 */ /* 0x000fe20000004100 */
[----:B------:R-:W-:Y:S01]  /*7780*/  LOP3.LUT R3, R3, 0xff0000, R26, 0xf8, !PT ;  /* 0x00ff000003037812 */ /* 0x000fe200078ef81a */
[----:B------:R-:W-:Y:S01]  /*7790*/  HADD2.F32 R14, -RZ, R0.H0_H0 ;  /* 0x20000000ff0e7230 */ /* 0x000fe20000004100 */
[----:B------:R-:W-:Y:S01]  /*77a0*/  LOP3.LUT R31, R21, 0xff000000, R30, 0xf8, !PT ;  /* 0xff000000151f7812 */ /* 0x000fe200078ef81e */
[----:B------:R-:W-:Y:S01]  /*77b0*/  HADD2.F32 R30, -RZ, R29.H1_H1 ;  /* 0x3000001dff1e7230 */ /* 0x000fe20000004100 */
[----:B------:R-:W-:Y:S01]  /*77c0*/  LOP3.LUT R28, R3, 0xff000000, R26, 0xf8, !PT ;  /* 0xff000000031c7812 */ /* 0x000fe200078ef81a */
[----:B------:R-:W-:Y:S01]  /*77d0*/  FMUL.FTZ R35, R15, R34 ;  /* 0x000000220f237220 */ /* 0x000fe20000410000 */
[----:B------:R-:W-:-:S02]  /*77e0*/  F2FP.F16.E4M3.UNPACK_B R3, R6 ;  /* 0x00000006ff03723e */ /* 0x000fc400020006ff */
[-C--:B------:R-:W-:Y:S01]  /*77f0*/  FMUL.FTZ R15, R15, R30.reuse ;  /* 0x0000001e0f0f7220 */ /* 0x080fe20000410000 */
[-C--:B------:R-:W-:Y:S01]  /*7800*/  F2FP.F16.E4M3.UNPACK_B R21, R7.reuse ;  /* 0x00000007ff15723e */ /* 0x080fe200020006ff */
[C---:B------:R-:W-:Y:S01]  /*7810*/  FFMA.FTZ R37, R14.reuse, R30, -R35 ;  /* 0x0000001e0e257223 */ /* 0x040fe20000010823 */
[----:B------:R-:W-:Y:S01]  /*7820*/  F2FP.F16.E4M3.UNPACK_B R26, R7.H1 ;  /* 0x00000007ff1a723e */ /* 0x000fe200030006ff */
[----:B------:R-:W-:Y:S01]  /*7830*/  FFMA.FTZ R40, R14, R34, R15 ;  /* 0x000000220e287223 */ /* 0x000fe2000001000f */
[-C--:B------:R-:W-:Y:S01]  /*7840*/  F2FP.F16.E4M3.UNPACK_B R6, R5.reuse ;  /* 0x00000005ff06723e */ /* 0x080fe200020006ff */
[----:B------:R-:W-:Y:S01]  /*7850*/  HADD2.F32 R30, -RZ, R33.H0_H0 ;  /* 0x20000021ff1e7230 */ /* 0x000fe20000004100 */
        /* <DEDUP_REMOVED lines=14> */
[C---:B------:R-:W-:Y:S01]  /*7940*/  FMUL.FTZ R30, R5.reuse, R34 ;  /* 0x00000022051e7220 */ /* 0x040fe20000410000 */
[----:B------:R-:W-:Y:S02]  /*7950*/  HADD2.F32 R32, -RZ, R32.H1_H1 ;  /* 0x30000020ff207230 */ /* 0x000fe40000004100 */
[----:B------:R-:W-:Y:S01]  /*7960*/  FMUL.FTZ R42, R5, R14 ;  /* 0x0000000e052a7220 */ /* 0x000fe20000410000 */
[--C-:B------:R-:W-:Y:S01]  /*7970*/  HADD2.F32 R3, -RZ, R26.reuse.H1_H1 ;  /* 0x3000001aff037230 */ /* 0x100fe20000004100 */
[----:B------:R-:W-:Y:S01]  /*7980*/  F2FP.F16.E4M3.UNPACK_B R0, R4 ;  /* 0x00000004ff00723e */ /* 0x000fe200020006ff */
[----:B------:R-:W-:Y:S02]  /*7990*/  HADD2.F32 R27, -RZ, R27.H1_H1 ;  /* 0x3000001bff1b7230 */ /* 0x000fe40000004100 */
[----:B------:R-:W-:Y:S01]  /*79a0*/  FFMA.FTZ R39, R21, R14, -R30 ;  /* 0x0000000e15277223 */ /* 0x000fe2000001081e */
[----:B------:R-:W-:Y:S02]  /*79b0*/  HADD2.F32 R26, -RZ, R26.H0_H0 ;  /* 0x2000001aff1a7230 */ /* 0x000fe40000004100 */
[C---:B------:R-:W-:Y:S01]  /*79c0*/  FMUL.FTZ R5, R3.reuse, R32 ;  /* 0x0000002003057220 */ /* 0x040fe20000410000 */
[----:B------:R-:W-:Y:S01]  /*79d0*/  F2FP.F16.E4M3.UNPACK_B R15, R31 ;  /* 0x0000001fff0f723e */ /* 0x000fe200020006ff */
[-C--:B------:R-:W-:Y:S01]  /*79e0*/  FMUL.FTZ R3, R3, R27.reuse ;  /* 0x0000001b03037220 */ /* 0x080fe20000410000 */
[----:B------:R-:W-:Y:S01]  /*79f0*/  F2FP.F16.E4M3.UNPACK_B R4, R4.H1 ;  /* 0x00000004ff04723e */ /* 0x000fe200030006ff */
[----:B------:R-:W-:Y:S01]  /*7a00*/  FFMA.FTZ R42, R21, R34, R42 ;  /* 0x00000022152a7223 */ /* 0x000fe2000001002a */
[----:B------:R-:W-:Y:S01]  /*7a10*/  F2FP.F16.E4M3.UNPACK_B R14, R28 ;  /* 0x0000001cff0e723e */ /* 0x000fe200020006ff */
[----:B------:R-:W-:Y:S01]  /*7a20*/  FFMA.FTZ R34, R26, R27, -R5 ;  /* 0x0000001b1a227223 */ /* 0x000fe20000010805 */
[----:B------:R-:W-:-:S02]  /*7a30*/  HADD2.F32 R27, -RZ, R15.H1_H1 ;  /* 0x3000000fff1b7230 */ /* 0x000fc40000004100 */
[----:B------:R-:W-:Y:S01]  /*7a40*/  FFMA.FTZ R41, R26, R32, R3 ;  /* 0x000000201a297223 */ /* 0x000fe20000010003 */
[----:B------:R-:W-:Y:S01]  /*7a50*/  HADD2.F32 R21, -RZ, R15.H0_H0 ;  /* 0x2000000fff157230 */ /* 0x000fe20000004100 */
[----:B------:R-:W-:Y:S01]  /*7a60*/  F2FP.F16.E4M3.UNPACK_B R28, R28.H1 ;  /* 0x0000001cff1c723e */ /* 0x000fe200030006ff */
[----:B------:R-:W-:Y:S01]  /*7a70*/  HADD2.F32 R5, -RZ, R4.H1_H1 ;  /* 0x30000004ff057230 */ /* 0x000fe20000004100 */
[----:B------:R-:W-:Y:S01]  /*7a80*/  F2FP.F16.E4M3.UNPACK_B R31, R31.H1 ;  /* 0x0000001fff1f723e */ /* 0x000fe200030006ff */
[----:B------:R-:W-:Y:S02]  /*7a90*/  HADD2.F32 R15, -RZ, R14.H1_H1 ;  /* 0x3000000eff0f7230 */ /* 0x000fe40000004100 */
[----:B------:R-:W-:Y:S02]  /*7aa0*/  HADD2.F32 R3, -RZ, R0.H1_H1 ;  /* 0x30000000ff037230 */ /* 0x000fe40000004100 */
[----:B------:R-:W-:Y:S01]  /*7ab0*/  FMUL.FTZ R29, R5, R27 ;  /* 0x0000001b051d7220 */ /* 0x000fe20000410000 */
[----:B------:R-:W-:-:S02]  /*7ac0*/  HADD2.F32 R4, -RZ, R4.H0_H0 ;  /* 0x20000004ff047230 */ /* 0x000fc40000004100 */
[----:B------:R-:W-:Y:S01]  /*7ad0*/  FMUL.FTZ R33, R5, R15 ;  /* 0x0000000f05217220 */ /* 0x000fe20000410000 */
[----:B------:R-:W-:Y:S02]  /*7ae0*/  HADD2.F32 R14, -RZ, R14.H0_H0 ;  /* 0x2000000eff0e7230 */ /* 0x000fe40000004100 */
[C---:B------:R-:W-:Y:S01]  /*7af0*/  FMUL.FTZ R5, R3.reuse, R21 ;  /* 0x0000001503057220 */ /* 0x040fe20000410000 */
[----:B------:R-:W-:Y:S02]  /*7b00*/  HADD2.F32 R0, -RZ, R0.H0_H0 ;  /* 0x20000000ff007230 */ /* 0x000fe40000004100 */
[C---:B------:R-:W-:Y:S01]  /*7b10*/  FFMA.FTZ R29, R4.reuse, R15, -R29 ;  /* 0x0000000f041d7223 */ /* 0x040fe2000001081d */
[----:B------:R-:W-:Y:S01]  /*7b20*/  FFMA.FTZ R30, R4, R27, R33 ;  /* 0x0000001b041e7223 */ /* 0x000fe20000010021 */
[-C--:B------:R-:W-:Y:S01]  /*7b30*/  FMUL.FTZ R26, R3, R14.reuse ;  /* 0x0000000e031a7220 */ /* 0x080fe20000410000 */
[----:B------:R-:W-:Y:S02]  /*7b40*/  HADD2.F32 R4, -RZ, R28.H1_H1 ;  /* 0x3000001cff047230 */ /* 0x000fe40000004100 */
[----:B------:R-:W-:Y:S01]  /*7b50*/  FFMA.FTZ R15, R0, R14, -R5 ;  /* 0x0000000e000f7223 */ /* 0x000fe20000010805 */
[----:B------:R-:W-:-:S02]  /*7b60*/  HADD2.F32 R3, -RZ, R7.H1_H1 ;  /* 0x30000007ff037230 */ /* 0x000fc40000004100 */
[----:B------:R-:W-:Y:S01]  /*7b70*/  FFMA.FTZ R26, R0, R21, R26 ;  /* 0x00000015001a7223 */ /* 0x000fe2000001001a */
        /* <DEDUP_REMOVED lines=23> */
.L_x_8840:
[----:B------:R-:W-:Y:S05]  /*7cf0*/  BSYNC B1 ;  /* 0x0000000000017941 */ /* 0x000fea0003800000 */
.L_x_8839:
[----:B------:R-:W-:Y:S04]  /*7d00*/  BSSY B1, `(.L_x_8841) ;  /* 0x000007c000017945 */ /* 0x000fe80003800000 */
[----:B------:R-:W-:Y:S05]  /*7d10*/  @P1 BRA `(.L_x_8842) ;  /* 0x0000000400e81947 */ /* 0x000fea0003800000 */
[----:B-1-3--:R-:W1:Y:S01]  /*7d20*/  LDS.128 R4, [R20+0x10800] ;  /* 0x0108000014047984 */ /* 0x00ae620000000c00 */
[----:B-----5:R-:W-:Y:S02]  /*7d30*/  SHF.R.U32.HI R27, RZ, 0x8, R25 ;  /* 0x00000008ff1b7819 */ /* 0x020fe40000011619 */
[----:B--2---:R-:W-:Y:S02]  /*7d40*/  SHF.R.U32.HI R14, RZ, 0x8, R13 ;  /* 0x00000008ff0e7819 */ /* 0x004fe4000001160d */
[----:B0-----:R-:W-:Y:S02]  /*7d50*/  SHF.R.U32.HI R21, RZ, 0x8, R24 ;  /* 0x00000008ff157819 */ /* 0x001fe40000011618 */
        /* <DEDUP_REMOVED lines=27> */
[-C--:B-1----:R-:W-:Y:S02]  /*7f10*/  F2FP.F16.E4M3.UNPACK_B R0, R6.reuse.H1 ;  /* 0x00000006ff00723e */ /* 0x082fe400030006ff */
[----:B------:R-:W-:Y:S02]  /*7f20*/  LOP3.LUT R27, R27, 0xff000000, R24, 0xf8, !PT ;  /* 0xff0000001b1b7812 */ /* 0x000fe400078ef818 */
[----:B------:R-:W-:Y:S01]  /*7f30*/  F2FP.F16.E4M3.UNPACK_B R28, R29 ;  /* 0x0000001dff1c723e */ /* 0x000fe200020006ff */
[----:B------:R-:W-:Y:S01]  /*7f40*/  HADD2.F32 R13, -RZ, R0.H1_H1 ;  /* 0x30000000ff0d7230 */ /* 0x000fe20000004100 */
[----:B------:R-:W-:Y:S02]  /*7f50*/  F2FP.F16.E4M3.UNPACK_B R24, R25 ;  /* 0x00000019ff18723e */ /* 0x000fe400020006ff */
[----:B------:R-:W-:Y:S01]  /*7f60*/  LOP3.LUT R21, R3, 0xff000000, R12, 0xf8, !PT ;  /* 0xff00000003157812 */ /* 0x000fe200078ef80c */
[----:B------:R-:W-:Y:S01]  /*7f70*/  HADD2.F32 R30, -RZ, R28.H1_H1 ;  /* 0x3000001cff1e7230 */ /* 0x000fe20000004100 */
[----:B------:R-:W-:Y:S01]  /*7f80*/  F2FP.F16.E4M3.UNPACK_B R3, R6 ;  /* 0x00000006ff03723e */ /* 0x000fe200020006ff */
[----:B------:R-:W-:Y:S01]  /*7f90*/  HADD2.F32 R26, -RZ, R24.H1_H1 ;  /* 0x30000018ff1a7230 */ /* 0x000fe20000004100 */
[-C--:B------:R-:W-:Y:S01]  /*7fa0*/  F2FP.F16.E4M3.UNPACK_B R14, R7.reuse ;  /* 0x00000007ff0e723e */ /* 0x080fe200020006ff */
[----:B------:R-:W-:Y:S01]  /*7fb0*/  HADD2.F32 R12, -RZ, R0.H0_H0 ;  /* 0x20000000ff0c7230 */ /* 0x000fe20000004100 */
[----:B------:R-:W-:Y:S01]  /*7fc0*/  F2FP.F16.E4M3.UNPACK_B R15, R7.H1 ;  /* 0x00000007ff0f723e */ /* 0x000fe200030006ff */
[C---:B------:R-:W-:Y:S01]  /*7fd0*/  FMUL.FTZ R31, R13.reuse, R30 ;  /* 0x0000001e0d1f7220 */ /* 0x040fe20000410000 */
[-C--:B------:R-:W-:Y:S01]  /*7fe0*/  F2FP.F16.E4M3.UNPACK_B R6, R5.reuse ;  /* 0x00000005ff06723e */ /* 0x080fe200020006ff */
[----:B------:R-:W-:Y:S01]  /*7ff0*/  FMUL.FTZ R13, R13, R26 ;  /* 0x0000001a0d0d7220 */ /* 0x000fe20000410000 */
[----:B------:R-:W-:Y:S01]  /*8000*/  F2FP.F16.E4M3.UNPACK_B R7, R5.H1 ;  /* 0x00000005ff07723e */ /* 0x000fe200030006ff */
        /* <DEDUP_REMOVED lines=45> */
[----:B------:R-:W-:Y:S01]  /*82e0*/  FMUL.FTZ R3, R3, R12 ;  /* 0x0000000c03037220 */ /* 0x000fe20000410000 */
        /* <DEDUP_REMOVED lines=29> */
.L_x_8842:
[----:B------:R-:W-:Y:S05]  /*84c0*/  BSYNC B1 ;  /* 0x0000000000017941 */ /* 0x000fea0003800000 */
.L_x_8841:
[----:B------:R-:W-:Y:S05]  /*84d0*/  @P2 BRA `(.L_x_8838) ;  /* 0x0000002800d82947 */ /* 0x000fea0003800000 */
[----:B-1-34-:R-:W1:Y:S01]  /*84e0*/  LDS.128 R4, [R20+0x12000] ;  /* 0x0120000014047984 */ /* 0x01ae620000000c00 */
[----:B-----5:R-:W-:Y:S02]  /*84f0*/  SHF.R.U32.HI R13, RZ, 0x8, R9 ;  /* 0x00000008ff0d7819 */ /* 0x020fe40000011609 */
[----:B------:R-:W-:Y:S02]  /*8500*/  LOP3.LUT R12, R9, 0xff, RZ, 0xc0, !PT ;  /* 0x000000ff090c7812 */ /* 0x000fe400078ec0ff */
[----:B------:R-:W-:Y:S02]  /*8510*/  LOP3.LUT R13, R13, 0xff, RZ, 0xc0, !PT ;  /* 0x000000ff0d0d7812 */ /* 0x000fe400078ec0ff */
[----:B0-----:R-:W-:Y:S02]  /*8520*/  SHF.R.U32.HI R21, RZ, 0x8, R11 ;  /* 0x00000008ff157819 */ /* 0x001fe4000001160b */
[----:B------:R-:W-:Y:S02]  /*8530*/  PRMT R12, R13, 0x7604, R12 ;  /* 0x000076040d0c7816 */ /* 0x000fe4000000000c */
[----:B--2---:R-:W-:-:S02]  /*8540*/  LOP3.LUT R14, R11, 0xff, RZ, 0xc0, !PT ;  /* 0x000000ff0b0e7812 */ /* 0x004fc400078ec0ff */
[----:B------:R-:W-:Y:S02]  /*8550*/  LOP3.LUT R21, R21, 0xff, RZ, 0xc0, !PT ;  /* 0x000000ff15157812 */ /* 0x000fe400078ec0ff */
[----:B------:R-:W-:Y:S02]  /*8560*/  SHF.R.U32.HI R24, RZ, 0x10, R11 ;  /* 0x00000010ff187819 */ /* 0x000fe4000001160b */
[----:B------:R-:W-:Y:S02]  /*8570*/  SHF.R.U32.HI R25, RZ, 0x10, R9 ;  /* 0x00000010ff197819 */ /* 0x000fe40000011609 */
[----:B------:R-:W-:Y:S02]  /*8580*/  SHF.R.U32.HI R13, RZ, 0x8, R10 ;  /* 0x00000008ff0d7819 */ /* 0x000fe4000001160a */
[----:B------:R-:W-:Y:S02]  /*8590*/  SHF.R.U32.HI R3, RZ, 0x8, R8 ;  /* 0x00000008ff037819 */ /* 0x000fe40000011608 */
[----:B------:R-:W-:Y:S01]  /*85a0*/  PRMT R14, R21, 0x7604, R14 ;  /* 0x00007604150e7816 */ /* 0x000fe2000000000e */
[----:B------:R-:W-:Y:S01]  /*85b0*/  IMAD.U32 R21, R24, 0x10000, RZ ;  /* 0x0001000018157824 */ /* 0x000fe200078e00ff */
[----:B------:R-:W-:Y:S01]  /*85c0*/  LOP3.LUT R15, R13, 0xff, RZ, 0xc0, !PT ;  /* 0x000000ff0d0f7812 */ /* 0x000fe200078ec0ff */
        /* <DEDUP_REMOVED lines=13> */
[----:B------:R-:W-:Y:S01]  /*86a0*/  HADD2.F32 R9, -RZ, R0.H1_H1 ;  /* 0x30000000ff097230 */ /* 0x000fe20000004100 */
[----:B------:R-:W-:Y:S01]  /*86b0*/  F2FP.F16.E4M3.UNPACK_B R14, R13 ;  /* 0x0000000dff0e723e */ /* 0x000fe200020006ff */
[----:B------:R-:W-:Y:S01]  /*86c0*/  HADD2.F32 R26, -RZ, R25.H1_H1 ;  /* 0x30000019ff1a7230 */ /* 0x000fe20000004100 */
[----:B------:R-:W-:-:S02]  /*86d0*/  LOP3.LUT R3, R3, 0xff0000, R8, 0xf8, !PT ;  /* 0x00ff000003037812 */ /* 0x000fc400078ef808 */
[----:B------:R-:W-:Y:S01]  /*86e0*/  LOP3.LUT R21, R15, 0xff000000, R10, 0xf8, !PT ;  /* 0xff0000000f157812 */ /* 0x000fe200078ef80a */
[----:B------:R-:W-:Y:S01]  /*86f0*/  HADD2.F32 R15, -RZ, R14.H1_H1 ;  /* 0x3000000eff0f7230 */ /* 0x000fe20000004100 */
[----:B------:R-:W-:Y:S01]  /*8700*/  LOP3.LUT R12, R3, 0xff000000, R8, 0xf8, !PT ;  /* 0xff000000030c7812 */ /* 0x000fe200078ef808 */
[----:B------:R-:W-:Y:S02]  /*8710*/  HADD2.F32 R8, -RZ, R0.H0_H0 ;  /* 0x20000000ff087230 */ /* 0x000fe40000004100 */
[C---:B------:R-:W-:Y:S01]  /*8720*/  FMUL.FTZ R27, R9.reuse, R26 ;  /* 0x0000001a091b7220 */ /* 0x040fe20000410000 */
[----:B------:R-:W-:Y:S01]  /*8730*/  F2FP.F16.E4M3.UNPACK_B R3, R6 ;  /* 0x00000006ff03723e */ /* 0x000fe200020006ff */
[----:B------:R-:W-:Y:S01]  /*8740*/  FMUL.FTZ R9, R9, R15 ;  /* 0x0000000f09097220 */ /* 0x000fe20000410000 */
[----:B------:R-:W-:Y:S01]  /*8750*/  F2FP.F16.E4M3.UNPACK_B R10, R7 ;  /* 0x00000007ff0a723e */ /* 0x000fe200020006ff */
[C---:B------:R-:W-:Y:S01]  /*8760*/  FFMA.FTZ R27, R8.reuse, R15, -R27 ;  /* 0x0000000f081b7223 */ /* 0x040fe2000001081b */
[----:B------:R-:W-:Y:S01]  /*8770*/  F2FP.F16.E4M3.UNPACK_B R11, R7.H1 ;  /* 0x00000007ff0b723e */ /* 0x000fe200030006ff */
[----:B------:R-:W-:Y:S01]  /*8780*/  FFMA.FTZ R28, R8, R26, R9 ;  /* 0x0000001a081c7223 */ /* 0x000fe20000010009 */
[-C--:B------:R-:W-:Y:S01]  /*8790*/  F2FP.F16.E4M3.UNPACK_B R6, R5.reuse ;  /* 0x00000005ff06723e */ /* 0x080fe200020006ff */
[----:B------:R-:W-:Y:S01]  /*87a0*/  HADD2.F32 R8, -RZ, R25.H0_H0 ;  /* 0x20000019ff087230 */ /* 0x000fe20000004100 */
[----:B------:R-:W-:Y:S01]  /*87b0*/  F2FP.F16.E4M3.UNPACK_B R7, R5.H1 ;  /* 0x00000005ff07723e */ /* 0x000fe200030006ff */
[--C-:B------:R-:W-:Y:S01]  /*87c0*/  HADD2.F32 R5, -RZ, R3.reuse.H1_H1 ;  /* 0x30000003ff057230 */ /* 0x100fe20000004100 */
[----:B------:R-:W-:Y:S01]  /*87d0*/  F2FP.F16.E4M3.UNPACK_B R24, R24.H1 ;  /* 0x00000018ff18723e */ /* 0x000fe200030006ff */
[----:B------:R-:W-:Y:S01]  /*87e0*/  HADD2.F32 R14, -RZ, R14.H0_H0 ;  /* 0x2000000eff0e7230 */ /* 0x000fe20000004100 */
[----:B------:R-:W-:Y:S01]  /*87f0*/  F2FP.F16.E4M3.UNPACK_B R13, R13.H1 ;  /* 0x0000000dff0d723e */ /* 0x000fe200030006ff */
        /* <DEDUP_REMOVED lines=9> */
[CC--:B------:R-:W-:Y:S01]  /*8890*/  FMUL.FTZ R15, R5.reuse, R9.reuse ;  /* 0x00000009050f7220 */ /* 0x0c0fe20000410000 */
[----:B------:R-:W-:Y:S01]  /*88a0*/  HADD2.F32 R24, -RZ, R24.H1_H1 ;  /* 0x30000018ff187230 */ /* 0x000fe20000004100 */
[----:B------:R-:W-:Y:S01]  /*88b0*/  F2FP.F16.E4M3.UNPACK_B R0, R4 ;  /* 0x00000004ff00723e */ /* 0x000fe200020006ff */
[----:B------:R-:W-:Y:S02]  /*88c0*/  HADD2.F32 R3, -RZ, R11.H1_H1 ;  /* 0x3000000bff037230 */ /* 0x000fe40000004100 */
[-C--:B------:R-:W-:Y:S01]  /*88d0*/  FMUL.FTZ R5, R5, R8.reuse ;  /* 0x0000000805057220 */ /* 0x080fe20000410000 */
[C---:B------:R-:W-:Y:S01]  /*88e0*/  FFMA.FTZ R29, R10.reuse, R8, -R15 ;  /* 0x000000080a1d7223 */ /* 0x040fe2000001080f */
[----:B------:R-:W-:Y:S01]  /*88f0*/  HADD2.F32 R8, -RZ, R13.H1_H1 ;  /* 0x3000000dff087230 */ /* 0x000fe20000004100 */
[----:B------:R-:W-:Y:S01]  /*8900*/  F2FP.F16.E4M3.UNPACK_B R4, R4.H1 ;  /* 0x00000004ff04723e */ /* 0x000fe200030006ff */
[----:B------:R-:W-:Y:S02]  /*8910*/  HADD2.F32 R11, -RZ, R11.H0_H0 ;  /* 0x2000000bff0b7230 */ /* 0x000fe40000004100 */
[C---:B------:R-:W-:Y:S01]  /*8920*/  FMUL.FTZ R14, R3.reuse, R24 ;  /* 0x00000018030e7220 */ /* 0x040fe20000410000 */
[----:B------:R-:W-:Y:S01]  /*8930*/  FFMA.FTZ R30, R10, R9, R5 ;  /* 0x000000090a1e7223 */ /* 0x000fe20000010005 */
[----:B------:R-:W-:Y:S01]  /*8940*/  F2FP.F16.E4M3.UNPACK_B R9, R21 ;  /* 0x00000015ff09723e */ /* 0x000fe200020006ff */
[-C--:B------:R-:W-:Y:S01]  /*8950*/  FMUL.FTZ R10, R3, R8.reuse ;  /* 0x00000008030a7220 */ /* 0x080fe20000410000 */
[----:B------:R-:W-:Y:S01]  /*8960*/  FFMA.FTZ R31, R11, R8, -R14 ;  /* 0x000000080b1f7223 */ /* 0x000fe2000001080e */
[----:B------:R-:W-:Y:S01]  /*8970*/  F2FP.F16.E4M3.UNPACK_B R8, R12 ;  /* 0x0000000cff08723e */ /* 0x000fe200020006ff */
[----:B------:R-:W-:-:S02]  /*8980*/  HADD2.F32 R5, -RZ, R4.H1_H1 ;  /* 0x30000004ff057230 */ /* 0x000fc40000004100 */
[----:B------:R-:W-:Y:S01]  /*8990*/  FFMA.FTZ R24, R11, R24, R10 ;  /* 0x000000180b187223 */ /* 0x000fe2000001000a */
[--C-:B------:R-:W-:Y:S01]  /*89a0*/  HADD2.F32 R13, -RZ, R9.reuse.H1_H1 ;  /* 0x30000009ff0d7230 */ /* 0x100fe20000004100 */
[----:B------:R-:W-:Y:S01]  /*89b0*/  F2FP.F16.E4M3.UNPACK_B R12, R12.H1 ;  /* 0x0000000cff0c723e */ /* 0x000fe200030006ff */
[----:B------:R-:W-:Y:S01]  /*89c0*/  HADD2.F32 R10, -RZ, R9.H0_H0 ;  /* 0x20000009ff0a7230 */ /* 0x000fe20000004100 */
[----:B------:R-:W-:Y:S01]  /*89d0*/  F2FP.F16.E4M3.UNPACK_B R21, R21.H1 ;  /* 0x00000015ff15723e */ /* 0x000fe200030006ff */
[----:B------:R-:W-:Y:S02]  /*89e0*/  HADD2.F32 R9, -RZ, R8.H1_H1 ;  /* 0x30000008ff097230 */ /* 0x000fe40000004100 */
[----:B------:R-:W-:Y:S01]  /*89f0*/  FMUL.FTZ R11, R5, R13 ;  /* 0x0000000d050b7220 */ /* 0x000fe20000410000 */
[----:B------:R-:W-:Y:S02]  /*8a00*/  HADD2.F32 R3, -RZ, R0.H1_H1 ;  /* 0x30000000ff037230 */ /* 0x000fe40000004100 */
        /* <DEDUP_REMOVED lines=11> */
[----:B------:R-:W-:Y:S02]  /*8ac0*/  HADD2.F32 R3, -RZ, R7.H1_H1 ;  /* 0x30000007ff037230 */ /* 0x000fe40000004100 */
        /* <DEDUP_REMOVED lines=24> */
.L_x_8832:
[----:B------:R-:W-:-:S03]  /*8c50*/  UMOV UR4, 0xffffffff ;  /* 0xffffffff00047882 */ /* 0x000fc60000000000 */
[----:B------:R-:W-:Y:S05]  /*8c60*/  BRA.DIV UR4, `(.L_x_8843) ;  /* 0x000000fe04507947 */ /* 0x000fea000b800000 */
[----:B------:R0:W1:Y:S04]  /*8c70*/  SHFL.IDX PT, R29, R28, RZ, 0x1e1f ;  /* 0x001e1fff1c1d7589 */ /* 0x00006800000e0000 */
[----:B------:R0:W2:Y:S04]  /*8c80*/  SHFL.IDX PT, R21, R26, RZ, 0x1e1f ;  /* 0x001e1fff1a157589 */ /* 0x0000a800000e0000 */
[----:B------:R0:W3:Y:S04]  /*8c90*/  SHFL.IDX PT, R0, R24, RZ, 0x1e1f ;  /* 0x001e1fff18007589 */ /* 0x0000e800000e0000 */
[----:B------:R0:W4:Y:S02]  /*8ca0*/  SHFL.IDX PT, R3, R30, RZ, 0x1e1f ;  /* 0x001e1fff1e037589 */ /* 0x00012400000e0000 */
.L_x_9042:
[----:B------:R-:W5:Y:S01]  /*8cb0*/  LDL R13, [R1+0x3c] ;  /* 0x00003c00010d7983 */ /* 0x000f620000100800 */
[----:B------:R-:W-:Y:S01]  /*8cc0*/  ULDC UR4, c[0x0][0x448] ;  /* 0x0001120000047ab9 */ /* 0x000fe20000000800 */
[----:B------:R-:W-:Y:S01]  /*8cd0*/  BSSY B1, `(.L_x_8844) ;  /* 0x000002c000017945 */ /* 0x000fe20003800000 */
[----:B------:R-:W-:Y:S01]  /*8ce0*/  IMAD R39, R25, UR4, RZ ;  /* 0x0000000419277c24 */ /* 0x000fe2000f8e02ff */
[----:B------:R-:W-:Y:S02]  /*8cf0*/  CS2R R4, SRZ ;  /* 0x0000000000047805 */ /* 0x000fe4000001ff00 */
[----:B------:R-:W-:Y:S02]  /*8d00*/  CS2R R8, SRZ ;  /* 0x0000000000087805 */ /* 0x000fe4000001ff00 */
[----:B------:R-:W-:Y:S02]  /*8d10*/  CS2R R10, SRZ ;  /* 0x00000000000a7805 */ /* 0x000fe4000001ff00 */
[----:B------:R-:W-:-:S02]  /*8d20*/  CS2R R14, SRZ ;  /* 0x00000000000e7805 */ /* 0x000fc4000001ff00 */
[----:B------:R-:W-:Y:S02]  /*8d30*/  ISETP.GE.AND P0, PT, R6, R39, PT ;  /* 0x000000270600720c */ /* 0x000fe40003f06270 */
[----:B0-----:R-:W-:Y:S02]  /*8d40*/  CS2R R24, SRZ ;  /* 0x0000000000187805 */ /* 0x001fe4000001ff00 */
[----:B------:R-:W-:Y:S02]  /*8d50*/  CS2R R26, SRZ ;  /* 0x00000000001a7805 */ /* 0x000fe4000001ff00 */
[----:B-----5:R-:W-:-:S04]  /*8d60*/  LEA.HI R7, R13, R13, RZ, 0x1 ;  /* 0x0000000d0d077211 */ /* 0x020fc800078f08ff */
[----:B------:R-:W-:Y:S02]  /*8d70*/  LOP3.LUT R12, R7, 0xfffffffe, RZ, 0xc0, !PT ;  /* 0xfffffffe070c7812 */ /* 0x000fe400078ec0ff */
[----:B------:R-:W-:-:S03]  /*8d80*/  CS2R R6, SRZ ;  /* 0x0000000000067805 */ /* 0x000fc6000001ff00 */
[----:B------:R-:W-:Y:S01]  /*8d90*/  IMAD.IADD R37, R13, 0x1, -R12 ;  /* 0x000000010d257824 */ /* 0x000fe200078e0a0c */
[----:B------:R-:W-:-:S04]  /*8da0*/  CS2R R12, SRZ ;  /* 0x00000000000c7805 */ /* 0x000fc8000001ff00 */
[----:B------:R-:W-:Y:S01]  /*8db0*/  SHF.L.U32 R37, R37, 0x1f, RZ ;  /* 0x0000001f25257819 */ /* 0x000fe200000006ff */
[----:B------:R-:W-:Y:S06]  /*8dc0*/  @P0 BRA `(.L_x_8845) ;  /* 0x0000000000700947 */ /* 0x000fec0003800000 */
[----:B------:R-:W3:Y:S01]  /*8dd0*/  LDL R28, [R1+0x50] ;  /* 0x00005000011c7983 */ /* 0x000ee20000100800 */
[C---:B------:R-:W-:Y:S01]  /*8de0*/  VIADD R4, R18.reuse, 0x20 ;  /* 0x0000002012047836 */ /* 0x040fe20000000000 */
[----:B------:R-:W-:Y:S01]  /*8df0*/  ULDC UR4, c[0x0][0x3f4] ;  /* 0x0000fd0000047ab9 */ /* 0x000fe20000000800 */
[----:B------:R-:W-:Y:S02]  /*8e00*/  CS2R R12, SRZ ;  /* 0x00000000000c7805 */ /* 0x000fe4000001ff00 */
[----:B------:R-:W-:Y:S02]  /*8e10*/  ISETP.GE.AND P4, PT, R18, UR4, PT ;  /* 0x0000000412007c0c */ /* 0x000fe4000bf86270 */
[----:B------:R-:W-:Y:S02]  /*8e20*/  CS2R R14, SRZ ;  /* 0x00000000000e7805 */ /* 0x000fe4000001ff00 */
[----:B------:R-:W-:Y:S02]  /*8e30*/  ISETP.GE.AND P5, PT, R4, UR4, PT ;  /* 0x0000000404007c0c */ /* 0x000fe4000bfa6270 */
[----:B------:R-:W-:-:S02]  /*8e40*/  CS2R R6, SRZ ;  /* 0x0000000000067805 */ /* 0x000fc4000001ff00 */
[----:B------:R-:W-:Y:S02]  /*8e50*/  CS2R R24, SRZ ;  /* 0x0000000000187805 */ /* 0x000fe4000001ff00 */
[----:B------:R-:W-:Y:S02]  /*8e60*/  CS2R R26, SRZ ;  /* 0x00000000001a7805 */ /* 0x000fe4000001ff00 */
[----:B------:R-:W-:Y:S02]  /*8e70*/  CS2R R8, SRZ ;  /* 0x0000000000087805 */ /* 0x000fe4000001ff00 */
[----:B------:R-:W-:Y:S02]  /*8e80*/  CS2R R10, SRZ ;  /* 0x00000000000a7805 */ /* 0x000fe4000001ff00 */
[----:B------:R-:W-:Y:S02]  /*8e90*/  @!P4 SHF.R.S32.HI R5, RZ, 0x1f, R18 ;  /* 0x0000001fff05c819 */ /* 0x000fe40000011412 */
[----:B--2---:R-:W-:-:S05]  /*8ea0*/  @!P4 IADD3 R30, P1, R18, R21, RZ ;  /* 0x00000015121ec210 */ /* 0x004fca0007f3e0ff */
[----:B----4-:R-:W-:Y:S02]  /*8eb0*/  @!P4 IMAD.X R31, R3, 0x1, R5, P1 ;  /* 0x00000001031fc824 */ /* 0x010fe400008e0605 */
[----:B---3--:R-:W-:Y:S01]  /*8ec0*/  @!P5 IMAD.SHL.U32 R4, R28, 0x10, RZ ;  /* 0x000000101c04d824 */ /* 0x008fe200078e00ff */
[----:B-1----:R-:W-:-:S04]  /*8ed0*/  @!P4 IADD3 R28, P0, R18, R29, RZ ;  /* 0x0000001d121cc210 */ /* 0x002fc80007f1e0ff */
[-C--:B------:R-:W-:Y:S01]  /*8ee0*/  @!P5 IADD3 R32, P2, R29, R4.reuse, RZ ;  /* 0x000000041d20d210 */ /* 0x080fe20007f5e0ff */
[C---:B------:R-:W-:Y:S01]  /*8ef0*/  @!P4 IMAD.X R29, R0.reuse, 0x1, R5, P0 ;  /* 0x00000001001dc824 */ /* 0x040fe200000e0605 */
[----:B------:R-:W-:Y:S02]  /*8f00*/  @!P5 IADD3 R34, P3, R21, R4, RZ ;  /* 0x000000041522d210 */ /* 0x000fe40007f7e0ff */
[----:B------:R-:W-:Y:S02]  /*8f10*/  @!P5 SHF.R.S32.HI R4, RZ, 0x1f, R4 ;  /* 0x0000001fff04d819 */ /* 0x000fe40000011404 */
[----:B------:R0:W5:Y:S03]  /*8f20*/  @!P4 LD.E.128 R12, desc[UR42][R28.64] ;  /* 0x0000002a1c0cc980 */ /* 0x000166000c101d00 */
[--C-:B------:R-:W-:Y:S02]  /*8f30*/  @!P5 IMAD.X R33, R0, 0x1, R4.reuse, P2 ;  /* 0x000000010021d824 */ /* 0x100fe400010e0604 */
[----:B------:R-:W-:Y:S01]  /*8f40*/  @!P5 IMAD.X R35, R3, 0x1, R4, P3 ;  /* 0x000000010323d824 */ /* 0x000fe200018e0604 */
[----:B------:R-:W-:-:S02]  /*8f50*/  CS2R R4, SRZ ;  /* 0x0000000000047805 */ /* 0x000fc4000001ff00 */
[----:B------:R0:W5:Y:S04]  /*8f60*/  @!P5 LD.E.128 R24, desc[UR42][R32.64] ;  /* 0x0000002a2018d980 */ /* 0x000168000c101d00 */
[----:B------:R0:W5:Y:S04]  /*8f70*/  @!P4 LD.E.128 R4, desc[UR42][R30.64] ;  /* 0x0000002a1e04c980 */ /* 0x000168000c101d00 */
[----:B------:R0:W5:Y:S02]  /*8f80*/  @!P5 LD.E.128 R8, desc[UR42][R34.64] ;  /* 0x0000002a2208d980 */ /* 0x000164000c101d00 */
.L_x_8845:
[----:B------:R-:W-:Y:S05]  /*8f90*/  BSYNC B1 ;  /* 0x0000000000017941 */ /* 0x000fea0003800000 */
.L_x_8844:
[----:B---3--:R-:W3:Y:S01]  /*8fa0*/  LDL.LU R0, [R1+0x14] ;  /* 0x0000140001007983 */ /* 0x008ee20000300800 */
[----:B------:R-:W1:Y:S01]  /*8fb0*/  SYNCS.PHASECHK.TRANS64.TRYWAIT P0, [R16+URZ+0x19c00], R37 ;  /* 0x019c0025100075a7 */ /* 0x000e62000800017f */
[----:B------:R-:W-:Y:S01]  /*8fc0*/  BSSY B1, `(.L_x_8846) ;  /* 0x0000005000017945 */ /* 0x000fe20003800000 */
[----:B---3--:R-:W-:-:S05]  /*8fd0*/  IMAD R0, R0, -0xc0, R39 ;  /* 0xffffff4000007824 */ /* 0x008fca00078e0227 */
[----:B----4-:R-:W-:-:S04]  /*8fe0*/  VIMNMX R3, R0, 0xc0, PT ;  /* 0x000000c000037848 */ /* 0x010fc80003fe0100 */
[----:B------:R-:W-:Y:S01]  /*8ff0*/  ISETP.GE.AND P1, PT, R22, R3, PT ;  /* 0x000000031600720c */ /* 0x000fe20003f26270 */
[----:B-1----:R-:W-:-:S12]  /*9000*/  @!P0 BRA `(.L_x_8847) ;  /* 0x000000f800dc8947 */ /* 0x002fd80003800000 */
.L_x_9043:
[----:B------:R-:W-:Y:S05]  /*9010*/  BSYNC B1 ;  /* 0x0000000000017941 */ /* 0x000fea0003800000 */
.L_x_8846:
[----:B------:R-:W-:Y:S05]  /*9020*/  @P1 BRA `(.L_x_8838) ;  /* 0x0000002000041947 */ /* 0x000fea0003800000 */
[----:B------:R3:W5:Y:S01]  /*9030*/  LDL R62, [R1+0xc] ;  /* 0x00000c00013e7983 */ /* 0x0007620000100800 */
[----:B------:R-:W4:Y:S01]  /*9040*/  LDC R3, c[0x0][0x3f4] ;  /* 0x0000fd00ff037b82 */ /* 0x000f220000000800 */
[C---:B------:R-:W-:Y:S01]  /*9050*/  VIADD R0, R18.reuse, 0x20 ;  /* 0x0000002012007836 */ /* 0x040fe20000000000 */
[----:B------:R-:W-:Y:S01]  /*9060*/  BSSY B1, `(.L_x_8848) ;  /* 0x00000fe000017945 */ /* 0x000fe20003800000 */
[----:B------:R-:W-:Y:S02]  /*9070*/  SHF.R.U32.HI R61, RZ, 0x3, R156 ;  /* 0x00000003ff3d7819 */ /* 0x000fe4000001169c */
[-C--:B----4-:R-:W-:Y:S02]  /*9080*/  ISETP.GE.AND P0, PT, R18, R3.reuse, PT ;  /* 0x000000031200720c */ /* 0x090fe40003f06270 */
[----:B------:R-:W-:-:S11]  /*9090*/  ISETP.GE.AND P1, PT, R0, R3, PT ;  /* 0x000000030000720c */ /* 0x000fd60003f26270 */
[----:B---3--:R-:W-:Y:S05]  /*90a0*/  @P0 BRA `(.L_x_8849) ;  /* 0x0000000c00e40947 */ /* 0x008fea0003800000 */
[----:B0-----:R-:W0:Y:S01]  /*90b0*/  S2R R30, SR_TID.X ;  /* 0x00000000001e7919 */ /* 0x001e220000002100 */
[----:B--2--5:R-:W-:Y:S02]  /*90c0*/  SHF.R.U32.HI R21, RZ, 0x8, R12 ;  /* 0x00000008ff157819 */ /* 0x024fe4000001160c */
[----:B------:R-:W-:Y:S02]  /*90d0*/  LOP3.LUT R0, R12, 0xff, RZ, 0xc0, !PT ;  /* 0x000000ff0c007812 */ /* 0x000fe400078ec0ff */
[----:B------:R-:W-:Y:S02]  /*90e0*/  LOP3.LUT R21, R21, 0xff, RZ, 0xc0, !PT ;  /* 0x000000ff15157812 */ /* 0x000fe400078ec0ff */
[----:B------:R-:W-:Y:S02]  /*90f0*/  SHF.R.U32.HI R29, RZ, 0x8, R13 ;  /* 0x00000008ff1d7819 */ /* 0x000fe4000001160d */
[----:B-1----:R-:W-:Y:S02]  /*9100*/  PRMT R37, R21, 0x7604, R0 ;  /* 0x0000760415257816 */ /* 0x002fe40000000000 */
[----:B------:R-:W-:-:S02]  /*9110*/  LOP3.LUT R28, R13, 0xff, RZ, 0xc0, !PT ;  /* 0x000000ff0d1c7812 */ /* 0x000fc400078ec0ff */
[----:B------:R-:W-:Y:S02]  /*9120*/  LOP3.LUT R29, R29, 0xff, RZ, 0xc0, !PT ;  /* 0x000000ff1d1d7812 */ /* 0x000fe400078ec0ff */
[----:B------:R-:W-:Y:S02]  /*9130*/  SHF.R.U32.HI R31, RZ, 0x8, R14 ;  /* 0x00000008ff1f7819 */ /* 0x000fe4000001160e */
[----:B------:R-:W-:Y:S02]  /*9140*/  PRMT R38, R29, 0x7604, R28 ;  /* 0x000076041d267816 */ /* 0x000fe4000000001c */
[----:B------:R-:W-:Y:S02]  /*9150*/  LOP3.LUT R31, R31, 0xff, RZ, 0xc0, !PT ;  /* 0x000000ff1f1f7812 */ /* 0x000fe400078ec0ff */
[----:B------:R-:W-:Y:S02]  /*9160*/  LOP3.LUT R28, R15, 0xff, RZ, 0xc0, !PT ;  /* 0x000000ff0f1c7812 */ /* 0x000fe400078ec0ff */
[----:B------:R-:W-:-:S02]  /*9170*/  SHF.R.U32.HI R42, RZ, 0x8, R5 ;  /* 0x00000008ff2a7819 */ /* 0x000fc40000011605 */
[----:B------:R-:W-:Y:S02]  /*9180*/  SHF.R.U32.HI R43, RZ, 0x8, R6 ;  /* 0x00000008ff2b7819 */ /* 0x000fe40000011606 */
[----:B------:R-:W-:Y:S02]  /*9190*/  SHF.R.U32.HI R47, RZ, 0x8, R7 ;  /* 0x00000008ff2f7819 */ /* 0x000fe40000011607 */
[----:B------:R-:W-:Y:S02]  /*91a0*/  LOP3.LUT R42, R42, 0xff, RZ, 0xc0, !PT ;  /* 0x000000ff2a2a7812 */ /* 0x000fe400078ec0ff */
[----:B------:R-:W-:Y:S01]  /*91b0*/  LOP3.LUT R44, R43, 0xff, RZ, 0xc0, !PT ;  /* 0x000000ff2b2c7812 */ /* 0x000fe200078ec0ff */
[----:B0-----:R-:W-:Y:S01]  /*91c0*/  VIADD R33, R30, 0xffffff80 ;  /* 0xffffff801e217836 */ /* 0x001fe20000000000 */
[----:B------:R-:W-:Y:S02]  /*91d0*/  LOP3.LUT R30, R14, 0xff, RZ, 0xc0, !PT ;  /* 0x000000ff0e1e7812 */ /* 0x000fe400078ec0ff */
[----:B------:R-:W-:-:S02]  /*91e0*/  LOP3.LUT R46, R7, 0xff, RZ, 0xc0, !PT ;  /* 0x000000ff072e7812 */ /* 0x000fc400078ec0ff */
[----:B------:R-:W-:Y:S02]  /*91f0*/  LEA.HI R32, R33, R33, RZ, 0x1 ;  /* 0x0000002121207211 */ /* 0x000fe400078f08ff */
[----:B------:R-:W-:Y:S02]  /*9200*/  PRMT R41, R31, 0x7604, R30 ;  /* 0x000076041f297816 */ /* 0x000fe4000000001e */
[----:B------:R-:W-:Y:S02]  /*9210*/  LOP3.LUT R32, R32, 0xfffffffe, RZ, 0xc0, !PT ;  /* 0xfffffffe20207812 */ /* 0x000fe400078ec0ff */
[----:B------:R-:W-:Y:S02]  /*9220*/  SHF.R.U32.HI R31, RZ, 0x8, R15 ;  /* 0x00000008ff1f7819 */ /* 0x000fe4000001160f */
[----:B------:R-:W-:Y:S01]  /*9230*/  LOP3.LUT R43, R47, 0xff, RZ, 0xc0, !PT ;  /* 0x000000ff2f2b7812 */ /* 0x000fe200078ec0ff */
[----:B------:R-:W-:Y:S01]  /*9240*/  IMAD.IADD R32, R33, 0x1, -R32 ;  /* 0x0000000121207824 */ /* 0x000fe200078e0a20 */
[----:B------:R-:W-:-:S02]  /*9250*/  LOP3.LUT R31, R31, 0xff, RZ, 0xc0, !PT ;  /* 0x000000ff1f1f7812 */ /* 0x000fc400078ec0ff */
[----:B------:R-:W-:Y:S02]  /*9260*/  PRMT R46, R43, 0x7604, R46 ;  /* 0x000076042b2e7816 */ /* 0x000fe4000000002e */
[----:B------:R-:W-:Y:S02]  /*9270*/  LEA.HI R0, R3, R32, RZ, 0x1c ;  /* 0x0000002003007211 */ /* 0x000fe400078fe0ff */
[----:B------:R-:W-:Y:S02]  /*9280*/  LOP3.LUT R32, R4, 0xff, RZ, 0xc0, !PT ;  /* 0x000000ff04207812 */ /* 0x000fe400078ec0ff */
[C---:B------:R-:W-:Y:S01]  /*9290*/  LEA.HI R21, R0.reuse, R0, RZ, 0x1 ;  /* 0x0000000000157211 */ /* 0x040fe200078f08ff */
[----:B------:R-:W-:Y:S01]  /*92a0*/  IMAD.SHL.U32 R29, R0, 0x10, RZ ;  /* 0x00000010001d7824 */ /* 0x000fe200078e00ff */
[----:B------:R-:W-:Y:S02]  /*92b0*/  SHF.R.U32.HI R0, RZ, 0x8, R4 ;  /* 0x00000008ff007819 */ /* 0x000fe40000011604 */
[----:B------:R-:W-:-:S02]  /*92c0*/  SHF.R.S32.HI R21, RZ, 0x1, R21 ;  /* 0x00000001ff157819 */ /* 0x000fc40000011415 */
[----:B------:R-:W-:Y:S02]  /*92d0*/  LOP3.LUT R29, R156, 0x10, R29, 0xf8, !PT ;  /* 0x000000109c1d7812 */ /* 0x000fe400078ef81d */
[----:B------:R-:W-:Y:S01]  /*92e0*/  LOP3.LUT R33, R0, 0xff, RZ, 0xc0, !PT ;  /* 0x000000ff00217812 */ /* 0x000fe200078ec0ff */
[----:B------:R-:W-:Y:S01]  /*92f0*/  IMAD R21, R21, 0x1800, R62 ;  /* 0x0000180015157824 */ /* 0x000fe200078e023e */
[----:B------:R-:W-:Y:S02]  /*9300*/  LOP3.LUT R0, R29, R61, RZ, 0x3c, !PT ;  /* 0x0000003d1d007212 */ /* 0x000fe400078e3cff */
[----:B------:R-:W-:Y:S02]  /*9310*/  PRMT R40, R31, 0x7604, R28 ;  /* 0x000076041f287816 */ /* 0x000fe4000000001c */
[----:B------:R-:W-:Y:S01]  /*9320*/  IADD3 R0, R16, R21, R0 ;  /* 0x0000001510007210 */ /* 0x000fe20007ffe000 */
[----:B------:R-:W0:Y:S01]  /*9330*/  LDS.128 R28, [R20+0xf000] ;  /* 0x00f00000141c7984 */ /* 0x000e220000000c00 */
[----:B------:R-:W-:-:S02]  /*9340*/  PRMT R45, R33, 0x7604, R32 ;  /* 0x00007604212d7816 */ /* 0x000fc40000000020 */
[----:B------:R-:W-:Y:S01]  /*9350*/  LOP3.LUT R21, R5, 0xff, RZ, 0xc0, !PT ;  /* 0x000000ff05157812 */ /* 0x000fe200078ec0ff */
[----:B------:R-:W1:Y:S01]  /*9360*/  LDS.128 R32, [R0+0xf000] ;  /* 0x00f0000000207984 */ /* 0x000e620000000c00 */
[----:B------:R-:W-:Y:S02]  /*9370*/  SHF.R.U32.HI R47, RZ, 0x10, R5 ;  /* 0x00000010ff2f7819 */ /* 0x000fe40000011605 */
[----:B------:R-:W-:Y:S02]  /*9380*/  PRMT R42, R42, 0x7604, R21 ;  /* 0x000076042a2a7816 */ /* 0x000fe40000000015 */
[----:B------:R-:W-:Y:S01]  /*9390*/  SHF.R.U32.HI R21, RZ, 0x10, R13 ;  /* 0x00000010ff157819 */ /* 0x000fe2000001160d */
[----:B------:R-:W-:Y:S01]  /*93a0*/  IMAD.U32 R47, R47, 0x10000, RZ ;  /* 0x000100002f2f7824 */ /* 0x000fe200078e00ff */
[----:B------:R-:W-:Y:S02]  /*93b0*/  SHF.R.U32.HI R43, RZ, 0x10, R15 ;  /* 0x00000010ff2b7819 */ /* 0x000fe4000001160f */
[----:B------:R-:W-:Y:S01]  /*93c0*/  LOP3.LUT R39, R6, 0xff, RZ, 0xc0, !PT ;  /* 0x000000ff06277812 */ /* 0x000fe200078ec0ff */
[----:B------:R-:W-:Y:S01]  /*93d0*/  IMAD.U32 R21, R21, 0x10000, RZ ;  /* 0x0001000015157824 */ /* 0x000fe200078e00ff */
[----:B------:R-:W-:Y:S01]  /*93e0*/  LOP3.LUT R47, R42, 0xff0000, R47, 0xf8, !PT ;  /* 0x00ff00002a2f7812 */ /* 0x000fe200078ef82f */
[----:B------:R-:W-:Y:S01]  /*93f0*/  IMAD.U32 R43, R43, 0x10000, RZ ;  /* 0x000100002b2b7824 */ /* 0x000fe200078e00ff */
[----:B------:R-:W-:-:S02]  /*9400*/  PRMT R49, R44, 0x7604, R39 ;  /* 0x000076042c317816 */ /* 0x000fc40000000027 */
[----:B------:R-:W-:Y:S02]  /*9410*/  LOP3.LUT R39, R38, 0xff0000, R21, 0xf8, !PT ;  /* 0x00ff000026277812 */ /* 0x000fe400078ef815 */
[----:B------:R-:W-:Y:S02]  /*9420*/  LOP3.LUT R43, R40, 0xff0000, R43, 0xf8, !PT ;  /* 0x00ff0000282b7812 */ /* 0x000fe400078ef82b */
[----:B------:R-:W-:Y:S02]  /*9430*/  LOP3.LUT R21, R37, 0xff0000, R12, 0xf8, !PT ;  /* 0x00ff000025157812 */ /* 0x000fe400078ef80c */
[----:B------:R-:W-:Y:S02]  /*9440*/  LOP3.LUT R44, R39, 0xff000000, R13, 0xf8, !PT ;  /* 0xff000000272c7812 */ /* 0x000fe400078ef80d */
[----:B------:R-:W-:Y:S02]  /*9450*/  SHF.R.U32.HI R51, RZ, 0x10, R7 ;  /* 0x00000010ff337819 */ /* 0x000fe40000011607 */
[----:B------:R-:W-:-:S02]  /*9460*/  LOP3.LUT R41, R41, 0xff0000, R14, 0xf8, !PT ;  /* 0x00ff000029297812 */ /* 0x000fc400078ef80e */
        /* <DEDUP_REMOVED lines=9> */
[-C--:B0-----:R-:W-:Y:S02]  /*9500*/  F2FP.F16.E4M3.UNPACK_B R14, R28.reuse ;  /* 0x0000001cff0e723e */ /* 0x081fe400020006ff */
[----:B------:R-:W-:Y:S02]  /*9510*/  F2FP.F16.E4M3.UNPACK_B R37, R28.H1 ;  /* 0x0000001cff25723e */ /* 0x000fe400030006ff */
[-C--:B------:R-:W-:Y:S02]  /*9520*/  F2FP.F16.E4M3.UNPACK_B R38, R29.reuse ;  /* 0x0000001dff26723e */ /* 0x080fe400020006ff */
[----:B------:R-:W-:-:S02]  /*9530*/  F2FP.F16.E4M3.UNPACK_B R39, R29.H1 ;  /* 0x0000001dff27723e */ /* 0x000fc400030006ff */
[----:B------:R-:W-:Y:S01]  /*9540*/  F2FP.F16.E4M3.UNPACK_B R49, R48 ;  /* 0x00000030ff31723e */ /* 0x000fe200020006ff */
[--C-:B------:R-:W-:Y:S01]  /*9550*/  HADD2.F32 R13, -RZ, R38.reuse.H0_H0 ;  /* 0x20000026ff0d7230 */ /* 0x100fe20000004100 */
[----:B-1----:R-:W-:Y:S01]  /*9560*/  F2FP.F16.E4M3.UNPACK_B R28, R33 ;  /* 0x00000021ff1c723e */ /* 0x002fe200020006ff */
[----:B------:R-:W-:Y:S01]  /*9570*/  HADD2.F32 R38, -RZ, R38.H1_H1 ;  /* 0x30000026ff267230 */ /* 0x000fe20000004100 */
[----:B------:R-:W-:Y:S01]  /*9580*/  F2FP.F16.E4M3.UNPACK_B R29, R44 ;  /* 0x0000002cff1d723e */ /* 0x000fe200020006ff */
[--C-:B------:R-:W-:Y:S01]  /*9590*/  HADD2.F32 R50, -RZ, R49.reuse.H0_H0 ;  /* 0x20000031ff327230 */ /* 0x100fe20000004100 */
[----:B------:R-:W-:Y:S01]  /*95a0*/  LOP3.LUT R51, R46, 0xff0000, R51, 0xf8, !PT ;  /* 0x00ff00002e337812 */ /* 0x000fe200078ef833 */
[--C-:B------:R-:W-:Y:S01]  /*95b0*/  HADD2.F32 R6, -RZ, R28.reuse.H0_H0 ;  /* 0x2000001cff067230 */ /* 0x100fe20000004100 */
[-C--:B------:R-:W-:Y:S01]  /*95c0*/  F2FP.F16.E4M3.UNPACK_B R40, R31.reuse ;  /* 0x0000001fff28723e */ /* 0x080fe200020006ff */
[----:B------:R-:W-:Y:S01]  /*95d0*/  HADD2.F32 R49, -RZ, R49.H1_H1 ;  /* 0x30000031ff317230 */ /* 0x000fe20000004100 */
[----:B------:R-:W-:Y:S01]  /*95e0*/  F2FP.F16.E4M3.UNPACK_B R46, R31.H1 ;  /* 0x0000001fff2e723e */ /* 0x000fe200030006ff */
[----:B------:R-:W-:Y:S01]  /*95f0*/  HADD2.F32 R31, -RZ, R29.H0_H0 ;  /* 0x2000001dff1f7230 */ /* 0x000fe20000004100 */
[----:B------:R-:W-:Y:S01]  /*9600*/  F2FP.F16.E4M3.UNPACK_B R41, R33.H1 ;  /* 0x00000021ff29723e */ /* 0x000fe200030006ff */
[----:B------:R-:W-:Y:S01]  /*9610*/  HADD2.F32 R28, -RZ, R28.H1_H1 ;  /* 0x3000001cff1c7230 */ /* 0x000fe20000004100 */
[----:B------:R-:W-:-:S02]  /*9620*/  F2FP.F16.E4M3.UNPACK_B R33, R32 ;  /* 0x00000020ff21723e */ /* 0x000fc400020006ff */
[----:B------:R-:W-:Y:S01]  /*9630*/  F2FP.F16.E4M3.UNPACK_B R43, R32.H1 ;  /* 0x00000020ff2b723e */ /* 0x000fe200030006ff */
[----:B------:R-:W-:Y:S01]  /*9640*/  FMUL.FTZ R32, R6, R50 ;  /* 0x0000003206207220 */ /* 0x000fe20000410000 */
[----:B------:R-:W-:Y:S01]  /*9650*/  F2FP.F16.E4M3.UNPACK_B R42, R35 ;  /* 0x00000023ff2a723e */ /* 0x000fe200020006ff */
[----:B------:R-:W-:Y:S01]  /*9660*/  FMUL.FTZ R53, R28, R49 ;  /* 0x000000311c357220 */ /* 0x000fe20000410000 */
[----:B------:R-:W-:Y:S01]  /*9670*/  F2FP.F16.E4M3.UNPACK_B R47, R35.H1 ;  /* 0x00000023ff2f723e */ /* 0x000fe200030006ff */
[-C--:B------:R-:W-:Y:S01]  /*9680*/  FMUL.FTZ R35, R6, R31.reuse ;  /* 0x0000001f06237220 */ /* 0x080fe20000410000 */
[----:B------:R-:W-:Y:S01]  /*9690*/  F2FP.F16.E4M3.UNPACK_B R48, R48.H1 ;  /* 0x00000030ff30723e */ /* 0x000fe200030006ff */
[C---:B------:R-:W-:Y:S01]  /*96a0*/  FFMA.FTZ R6, R13.reuse, R31, -R32 ;  /* 0x0000001f0d067223 */ /* 0x040fe20000010820 */
[----:B------:R-:W-:Y:S01]  /*96b0*/  F2FP.F16.E4M3.UNPACK_B R44, R44.H1 ;  /* 0x0000002cff2c723e */ /* 0x000fe200030006ff */
[----:B------:R-:W-:Y:S01]  /*96c0*/  FFMA.FTZ R13, R13, R50, R35 ;  /* 0x000000320d0d7223 */ /* 0x000fe20000010023 */
[----:B------:R-:W-:Y:S01]  /*96d0*/  HADD2.F32 R31, -RZ, R29.H1_H1 ;  /* 0x3000001dff1f7230 */ /* 0x000fe20000004100 */
[----:B------:R-:W-:Y:S01]  /*96e0*/  LOP3.LUT R51, R51, 0xff000000, R7, 0xf8, !PT ;  /* 0xff00000033337812 */ /* 0x000fe200078ef807 */
[----:B------:R-:W-:Y:S01]  /*96f0*/  HADD2.F32 R50, -RZ, R48.H0_H0 ;  /* 0x20000030ff327230 */ /* 0x000fe20000004100 */
[----:B------:R-:W-:Y:S01]  /*9700*/  F2FP.F16.E4M3.UNPACK_B R7, R34 ;  /* 0x00000022ff07723e */ /* 0x000fe200020006ff */
[----:B------:R-:W-:-:S02]  /*9710*/  HADD2.F32 R29, -RZ, R41.H0_H0 ;  /* 0x20000029ff1d7230 */ /* 0x000fc40000004100 */
[----:B------:R-:W-:Y:S01]  /*9720*/  FMUL.FTZ R28, R28, R31 ;  /* 0x0000001f1c1c7220 */ /* 0x000fe20000410000 */
[----:B------:R-:W-:Y:S01]  /*9730*/  HADD2.F32 R35, -RZ, R44.H0_H0 ;  /* 0x2000002cff237230 */ /* 0x000fe20000004100 */
[----:B------:R-:W-:Y:S01]  /*9740*/  F2FP.F16.E4M3.UNPACK_B R52, R51 ;  /* 0x00000033ff34723e */ /* 0x000fe200020006ff */
[----:B------:R-:W-:Y:S02]  /*9750*/  HADD2.F32 R32, -RZ, R39.H0_H0 ;  /* 0x20000027ff207230 */ /* 0x000fe40000004100 */
[CC--:B------:R-:W-:Y:S01]  /*9760*/  FMUL.FTZ R55, R29.reuse, R50.reuse ;  /* 0x000000321d377220 */ /* 0x0c0fe20000410000 */
[----:B------:R-:W-:Y:S02]  /*9770*/  HADD2.F32 R41, -RZ, R41.H1_H1 ;  /* 0x30000029ff297230 */ /* 0x000fe40000004100 */
[----:B------:R-:W-:Y:S01]  /*9780*/  FMUL.FTZ R57, R29, R35 ;  /* 0x000000231d397220 */ /* 0x000fe20000410000 */
[----:B------:R-:W-:Y:S01]  /*9790*/  FFMA.FTZ R29, R38, R31, -R53 ;  /* 0x0000001f261d7223 */ /* 0x000fe20000010835 */
[----:B------:R-:W-:Y:S01]  /*97a0*/  FFMA.FTZ R31, R32, R35, -R55 ;  /* 0x00000023201f7223 */ /* 0x000fe20000010837 */
[----:B------:R-:W-:Y:S01]  /*97b0*/  FFMA.FTZ R28, R38, R49, R28 ;  /* 0x00000031261c7223 */ /* 0x000fe2000001001c */
[----:B------:R-:W-:Y:S01]  /*97c0*/  FFMA.FTZ R32, R32, R50, R57 ;  /* 0x0000003220207223 */ /* 0x000fe20000010039 */
        /* <DEDUP_REMOVED lines=18> */
[----:B------:R-:W-:Y:S01]  /*98f0*/  F2FP.F16.E4M3.UNPACK_B R54, R51.H1 ;  /* 0x00000033ff36723e */ /* 0x000fe200030006ff */
[----:B------:R-:W-:Y:S01]  /*9900*/  HADD2.F32 R49, -RZ, R48.H1_H1 ;  /* 0x30000030ff317230 */ /* 0x000fe20000004100 */
[----:B------:R-:W-:Y:S01]  /*9910*/  F2FP.F16.E4M3.UNPACK_B R48, R45.H1 ;  /* 0x0000002dff30723e */ /* 0x000fe200030006ff */
[----:B------:R-:W-:Y:S02]  /*9920*/  HADD2.F32 R51, -RZ, R52.H1_H1 ;  /* 0x30000034ff337230 */ /* 0x000fe40000004100 */
[----:B------:R-:W-:Y:S01]  /*9930*/  FFMA.FTZ R35, R35, R53, R58 ;  /* 0x0000003523237223 */ /* 0x000fe2000001003a */
[----:B------:R-:W-:Y:S02]  /*9940*/  HADD2.F32 R52, -RZ, R54.H0_H0 ;  /* 0x20000036ff347230 */ /* 0x000fe40000004100 */
[----:B------:R-:W-:Y:S01]  /*9950*/  FMUL.FTZ R56, R42, R49 ;  /* 0x000000312a387220 */ /* 0x000fe20000410000 */
[----:B------:R-:W-:-:S02]  /*9960*/  HADD2.F32 R44, -RZ, R47.H0_H0 ;  /* 0x2000002fff2c7230 */ /* 0x000fc40000004100 */
[----:B------:R-:W-:Y:S01]  /*9970*/  FMUL.FTZ R53, R42, R51 ;  /* 0x000000332a357220 */ /* 0x000fe20000410000 */
[----:B------:R-:W-:Y:S01]  /*9980*/  HADD2.F32 R50, -RZ, R48.H0_H0 ;  /* 0x20000030ff327230 */ /* 0x000fe20000004100 */
[----:B------:R-:W-:Y:S01]  /*9990*/  F2FP.F16.E4M3.UNPACK_B R30, R30.H1 ;  /* 0x0000001eff1e723e */ /* 0x000fe200030006ff */
[----:B------:R-:W-:Y:S02]  /*99a0*/  HADD2.F32 R40, -RZ, R40.H1_H1 ;  /* 0x30000028ff287230 */ /* 0x000fe40000004100 */
[C---:B------:R-:W-:Y:S01]  /*99b0*/  FMUL.FTZ R58, R44.reuse, R52 ;  /* 0x000000342c3a7220 */ /* 0x040fe20000410000 */
[--C-:B------:R-:W-:Y:S02]  /*99c0*/  HADD2.F32 R45, -RZ, R46.reuse.H0_H0 ;  /* 0x2000002eff2d7230 */ /* 0x100fe40000004100 */
[-C--:B------:R-:W-:Y:S01]  /*99d0*/  FMUL.FTZ R55, R44, R50.reuse ;  /* 0x000000322c377220 */ /* 0x080fe20000410000 */
[----:B------:R-:W-:Y:S02]  /*99e0*/  HADD2.F32 R46, -RZ, R46.H1_H1 ;  /* 0x3000002eff2e7230 */ /* 0x000fe40000004100 */
[C---:B------:R-:W-:Y:S01]  /*99f0*/  FFMA.FTZ R42, R40.reuse, R49, -R53 ;  /* 0x00000031282a7223 */ /* 0x040fe20000010835 */
[----:B------:R-:W-:Y:S01]  /*9a00*/  FFMA.FTZ R40, R40, R51, R56 ;  /* 0x0000003328287223 */ /* 0x000fe20000010038 */
[C---:B------:R-:W-:Y:S01]  /*9a10*/  FFMA.FTZ R44, R45.reuse, R50, -R58 ;  /* 0x000000322d2c7223 */ /* 0x040fe2000001083a */
[----:B------:R-:W-:Y:S01]  /*9a20*/  F2FP.F16.E4M3.UNPACK_B R53, R15.H1 ;  /* 0x0000000fff35723e */ /* 0x000fe200030006ff */
[----:B------:R-:W-:Y:S01]  /*9a30*/  FFMA.FTZ R45, R45, R52, R55 ;  /* 0x000000342d2d7223 */ /* 0x000fe20000010037 */
[----:B------:R-:W-:Y:S01]  /*9a40*/  F2FP.F16.E4M3.UNPACK_B R50, R21.H1 ;  /* 0x00000015ff32723e */ /* 0x000fe200030006ff */
[----:B------:R-:W-:Y:S01]  /*9a50*/  HADD2.F32 R51, -RZ, R48.H1_H1 ;  /* 0x30000030ff337230 */ /* 0x000fe20000004100 */
[----:B------:R-:W-:Y:S01]  /*9a60*/  F2FP.SATFINITE.E4M3.F32.PACK_AB_MERGE_C R32, R41, R32, RZ ;  /* 0x000000202920723e */ /* 0x000fe200048070ff */
[----:B------:R-:W-:-:S02]  /*9a70*/  HADD2.F32 R55, -RZ, R54.H1_H1 ;  /* 0x30000036ff377230 */ /* 0x000fc40000004100 */
[----:B------:R-:W-:Y:S01]  /*9a80*/  HADD2.F32 R48, -RZ, R47.H1_H1 ;  /* 0x3000002fff307230 */ /* 0x000fe20000004100 */
[----:B------:R-:W-:Y:S01]  /*9a90*/  F2FP.SATFINITE.E4M3.F32.PACK_AB_MERGE_C R13, R28, R13, R32 ;  /* 0x0000000d1c0d723e */ /* 0x000fe20004807020 */
[----:B------:R-:W-:Y:S02]  /*9aa0*/  HADD2.F32 R54, -RZ, R53.H0_H0 ;  /* 0x20000035ff367230 */ /* 0x000fe40000004100 */
        /* <DEDUP_REMOVED lines=8> */
[C---:B------:R-:W-:Y:S01]  /*9b30*/  FFMA.FTZ R47, R46.reuse, R51, -R59 ;  /* 0x000000332e2f7223 */ /* 0x040fe2000001083b */
[----:B------:R-:W-:Y:S01]  /*9b40*/  FFMA.FTZ R46, R46, R55, R56 ;  /* 0x000000372e2e7223 */ /* 0x000fe20000010038 */
[----:B------:R-:W-:Y:S02]  /*9b50*/  HADD2.F32 R56, -RZ, R53.H1_H1 ;  /* 0x30000035ff387230 */ /* 0x000fe40000004100 */
[----:B------:R-:W-:Y:S01]  /*9b60*/  FFMA.FTZ R48, R49, R52, -R48 ;  /* 0x0000003431307223 */ /* 0x000fe20000010830 */
[----:B------:R-:W-:Y:S01]  /*9b70*/  HADD2.F32 R52, -RZ, R50.H1_H1 ;  /* 0x30000032ff347230 */ /* 0x000fe20000004100 */
[----:B------:R-:W-:Y:S01]  /*9b80*/  F2FP.F16.E4M3.UNPACK_B R51, R15 ;  /* 0x0000000fff33723e */ /* 0x000fe200020006ff */
[----:B------:R-:W-:Y:S01]  /*9b90*/  HADD2.F32 R37, -RZ, R37.H1_H1 ;  /* 0x30000025ff257230 */ /* 0x000fe20000004100 */
[----:B------:R-:W-:Y:S01]  /*9ba0*/  F2FP.F16.E4M3.UNPACK_B R50, R21 ;  /* 0x00000015ff32723e */ /* 0x000fe200020006ff */
        /* <DEDUP_REMOVED lines=14> */
[----:B------:R-:W-:Y:S01]  /*9c90*/  F2FP.F16.E4M3.UNPACK_B R21, R12.H1 ;  /* 0x0000000cff15723e */ /* 0x000fe200030006ff */
[----:B------:R-:W-:-:S02]  /*9ca0*/  HADD2.F32 R50, -RZ, R50.H1_H1 ;  /* 0x30000032ff327230 */ /* 0x000fc40000004100 */
[-C--:B------:R-:W-:Y:S01]  /*9cb0*/  FMUL.FTZ R43, R33, R51.reuse ;  /* 0x00000033212b7220 */ /* 0x080fe20000410000 */
        /* <DEDUP_REMOVED lines=24> */
[----:B------:R-:W-:Y:S02]  /*9e40*/  HADD2.F32 R14, -RZ, R12.H1_H1 ;  /* 0x3000000cff0e7230 */ /* 0x000fe40000004100 */
[----:B------:R-:W-:Y:S01]  /*9e50*/  FFMA.FTZ R52, R30, R37, R34 ;  /* 0x000000251e347223 */ /* 0x000fe20000010022 */
[--C-:B------:R-:W-:Y:S02]  /*9e60*/  HADD2.F32 R12, -RZ, R7.reuse.H0_H0 ;  /* 0x20000007ff0c7230 */ /* 0x100fe40000004100 */
[--C-:B------:R-:W-:Y:S01]  /*9e70*/  HADD2.F32 R30, -RZ, R4.reuse.H1_H1 ;  /* 0x30000004ff1e7230 */ /* 0x100fe20000004100 */
[----:B------:R-:W-:Y:S01]  /*9e80*/  F2FP.SATFINITE.E4M3.F32.PACK_AB_MERGE_C R50, R50, R57, RZ ;  /* 0x000000393232723e */ /* 0x000fe200048070ff */
[----:B------:R-:W-:Y:S01]  /*9e90*/  HADD2.F32 R7, -RZ, R7.H1_H1 ;  /* 0x30000007ff077230 */ /* 0x000fe20000004100 */
[----:B------:R-:W-:Y:S01]  /*9ea0*/  F2FP.SATFINITE.E4M3.F32.PACK_AB_MERGE_C R43, R52, R43, RZ ;  /* 0x0000002b342b723e */ /* 0x000fe200048070ff */
[----:B------:R-:W-:-:S02]  /*9eb0*/  HADD2.F32 R21, -RZ, R4.H0_H0 ;  /* 0x20000004ff157230 */ /* 0x000fc40000004100 */
[--C-:B------:R-:W-:Y:S02]  /*9ec0*/  HADD2.F32 R4, -RZ, R5.reuse.H0_H0 ;  /* 0x20000005ff047230 */ /* 0x100fe40000004100 */
[C---:B------:R-:W-:Y:S01]  /*9ed0*/  FMUL.FTZ R34, R7.reuse, R30 ;  /* 0x0000001e07227220 */ /* 0x040fe20000410000 */
[----:B------:R-:W-:Y:S02]  /*9ee0*/  HADD2.F32 R5, -RZ, R5.H1_H1 ;  /* 0x30000005ff057230 */ /* 0x000fe40000004100 */
[C---:B------:R-:W-:Y:S01]  /*9ef0*/  FMUL.FTZ R33, R12.reuse, R21 ;  /* 0x000000150c217220 */ /* 0x040fe20000410000 */
[-C--:B------:R-:W-:Y:S01]  /*9f00*/  FMUL.FTZ R7, R7, R14.reuse ;  /* 0x0000000e07077220 */ /* 0x080fe20000410000 */
[-C--:B------:R-:W-:Y:S01]  /*9f10*/  FMUL.FTZ R12, R12, R15.reuse ;  /* 0x0000000f0c0c7220 */ /* 0x080fe20000410000 */
[C---:B------:R-:W-:Y:S02]  /*9f20*/  FFMA.FTZ R34, R5.reuse, R14, -R34 ;  /* 0x0000000e05227223 */ /* 0x040fe40000010822 */
        /* <DEDUP_REMOVED lines=17> */
.L_x_8849:
[----:B------:R-:W-:Y:S05]  /*a040*/  BSYNC B1 ;  /* 0x0000000000017941 */ /* 0x000fea0003800000 */
.L_x_8848:
[----:B------:R-:W-:Y:S05]  /*a050*/  @P1 BRA `(.L_x_8838) ;  /* 0x0000000c00f81947 */ /* 0x000fea0003800000 */
[----:B--2---:R-:W2:Y:S04]  /*a060*/  LDL R21, [R1+0x50] ;  /* 0x0000500001157983 */ /* 0x004ea80000100800 */
[----:B------:R-:W4:Y:S01]  /*a070*/  LDL R49, [R1+0x5c] ;  /* 0x00005c0001317983 */ /* 0x000f220000100800 */
[----:B---3-5:R-:W-:Y:S02]  /*a080*/  SHF.R.U32.HI R0, RZ, 0x8, R24 ;  /* 0x00000008ff007819 */ /* 0x028fe40000011618 */
[----:B------:R-:W-:Y:S02]  /*a090*/  LOP3.LUT R5, R24, 0xff, RZ, 0xc0, !PT ;  /* 0x000000ff18057812 */ /* 0x000fe400078ec0ff */
[----:B------:R-:W-:Y:S02]  /*a0a0*/  LOP3.LUT R0, R0, 0xff, RZ, 0xc0, !PT ;  /* 0x000000ff00007812 */ /* 0x000fe400078ec0ff */
[----:B------:R-:W-:-:S02]  /*a0b0*/  SHF.R.U32.HI R14, RZ, 0x8, R25 ;  /* 0x00000008ff0e7819 */ /* 0x000fc40000011619 */
[----:B------:R-:W-:Y:S02]  /*a0c0*/  PRMT R20, R0, 0x7604, R5 ;  /* 0x0000760400147816 */ /* 0x000fe40000000005 */
[----:B------:R-:W-:Y:S02]  /*a0d0*/  LOP3.LUT R7, R25, 0xff, RZ, 0xc0, !PT ;  /* 0x000000ff19077812 */ /* 0x000fe400078ec0ff */
[----:B------:R-:W-:Y:S02]  /*a0e0*/  SHF.R.U32.HI R6, RZ, 0x8, R27 ;  /* 0x00000008ff067819 */ /* 0x000fe4000001161b */
[----:B------:R-:W-:Y:S02]  /*a0f0*/  LOP3.LUT R0, R14, 0xff, RZ, 0xc0, !PT ;  /* 0x000000ff0e007812 */ /* 0x000fe400078ec0ff */
[----:B------:R-:W-:Y:S02]  /*a100*/  LOP3.LUT R13, R27, 0xff, RZ, 0xc0, !PT ;  /* 0x000000ff1b0d7812 */ /* 0x000fe400078ec0ff */
[----:B------:R-:W-:-:S02]  /*a110*/  LOP3.LUT R6, R6, 0xff, RZ, 0xc0, !PT ;  /* 0x000000ff06067812 */ /* 0x000fc400078ec0ff */
[----:B0-----:R-:W-:Y:S02]  /*a120*/  PRMT R28, R0, 0x7604, R7 ;  /* 0x00007604001c7816 */ /* 0x001fe40000000007 */
[----:B------:R-:W-:Y:S02]  /*a130*/  SHF.R.U32.HI R12, RZ, 0x8, R8 ;  /* 0x00000008ff0c7819 */ /* 0x000fe40000011608 */
[----:B------:R-:W-:Y:S02]  /*a140*/  PRMT R32, R6, 0x7604, R13 ;  /* 0x0000760406207816 */ /* 0x000fe4000000000d */
[----:B------:R-:W-:Y:S02]  /*a150*/  LOP3.LUT R15, R8, 0xff, RZ, 0xc0, !PT ;  /* 0x000000ff080f7812 */ /* 0x000fe400078ec0ff */
[----:B------:R-:W-:Y:S02]  /*a160*/  LOP3.LUT R12, R12, 0xff, RZ, 0xc0, !PT ;  /* 0x000000ff0c0c7812 */ /* 0x000fe400078ec0ff */
        /* <DEDUP_REMOVED lines=9> */
[----:B------:R-:W-:Y:S02]  /*a200*/  PRMT R35, R12, 0x7604, R15 ;  /* 0x000076040c237816 */ /* 0x000fe4000000000f */
[----:B------:R-:W-:Y:S02]  /*a210*/  PRMT R30, R4, 0x7604, R5 ;  /* 0x00007604041e7816 */ /* 0x000fe40000000005 */
[----:B------:R-:W-:Y:S02]  /*a220*/  SHF.R.U32.HI R29, RZ, 0x8, R11 ;  /* 0x00000008ff1d7819 */ /* 0x000fe4000001160b */
[----:B------:R-:W-:-:S02]  /*a230*/  LOP3.LUT R34, R11, 0xff, RZ, 0xc0, !PT ;  /* 0x000000ff0b227812 */ /* 0x000fc400078ec0ff */
[----:B------:R-:W-:-:S04]  /*a240*/  SHF.R.U32.HI R31, RZ, 0x10, R27 ;  /* 0x00000010ff1f7819 */ /* 0x000fc8000001161b */
[----:B------:R-:W-:-:S04]  /*a250*/  LOP3.LUT R31, R31, 0xff, RZ, 0xc0, !PT ;  /* 0x000000ff1f1f7812 */ /* 0x000fc800078ec0ff */
[----:B------:R-:W-:Y:S02]  /*a260*/  PRMT R31, R31, 0x7054, R32 ;  /* 0x000070541f1f7816 */ /* 0x000fe40000000020 */
[----:B------:R-:W-:-:S04]  /*a270*/  SHF.R.U32.HI R32, RZ, 0x10, R11 ;  /* 0x00000010ff207819 */ /* 0x000fc8000001160b */
[----:B------:R-:W-:Y:S02]  /*a280*/  LOP3.LUT R32, R32, 0xff, RZ, 0xc0, !PT ;  /* 0x000000ff20207812 */ /* 0x000fe400078ec0ff */
[----:B--2---:R-:W-:Y:S02]  /*a290*/  LEA.HI R3, R3, R21, RZ, 0x1c ;  /* 0x0000001503037211 */ /* 0x004fe400078fe0ff */
[----:B------:R-:W-:Y:S02]  /*a2a0*/  LOP3.LUT R21, R10, 0xff, RZ, 0xc0, !PT ;  /* 0x000000ff0a157812 */ /* 0x000fe400078ec0ff */
[C---:B------:R-:W-:Y:S01]  /*a2b0*/  LEA.HI R0, R3.reuse, R3, RZ, 0x1 ;  /* 0x0000000303007211 */ /* 0x040fe200078f08ff */
[----:B------:R-:W-:Y:S01]  /*a2c0*/  IMAD.SHL.U32 R3, R3, 0x10, RZ ;  /* 0x0000001003037824 */ /* 0x000fe200078e00ff */
[----:B-1----:R-:W-:Y:S01]  /*a2d0*/  PRMT R37, R14, 0x7604, R21 ;  /* 0x000076040e257816 */ /* 0x002fe20000000015 */
[----:B----4-:R-:W-:Y:S01]  /*a2e0*/  LDS.128 R4, [R49+0xf000] ;  /* 0x00f0000031047984 */ /* 0x010fe20000000c00 */
[----:B------:R-:W-:-:S02]  /*a2f0*/  SHF.R.S32.HI R0, RZ, 0x1, R0 ;  /* 0x00000001ff007819 */ /* 0x000fc40000011400 */
[----:B------:R-:W-:Y:S02]  /*a300*/  LOP3.LUT R3, R156, 0x10, R3, 0xf8, !PT ;  /* 0x000000109c037812 */ /* 0x000fe400078ef803 */
[----:B------:R-:W-:Y:S01]  /*a310*/  SHF.R.U32.HI R21, RZ, 0x10, R25 ;  /* 0x00000010ff157819 */ /* 0x000fe20000011619 */
[----:B------:R-:W-:Y:S01]  /*a320*/  IMAD R13, R0, 0x1800, R62 ;  /* 0x00001800000d7824 */ /* 0x000fe200078e023e */
[----:B------:R-:W-:Y:S02]  /*a330*/  LOP3.LUT R0, R3, R61, RZ, 0x3c, !PT ;  /* 0x0000003d03007212 */ /* 0x000fe400078e3cff */
[----:B------:R-:W-:Y:S02]  /*a340*/  LOP3.LUT R3, R29, 0xff, RZ, 0xc0, !PT ;  /* 0x000000ff1d037812 */ /* 0x000fe400078ec0ff */
[----:B------:R-:W-:Y:S02]  /*a350*/  IADD3 R0, R16, R13, R0 ;  /* 0x0000000d10007210 */ /* 0x000fe40007ffe000 */
[----:B------:R-:W-:-:S02]  /*a360*/  PRMT R41, R3, 0x7604, R34 ;  /* 0x0000760403297816 */ /* 0x000fc40000000022 */
[----:B------:R-:W-:Y:S01]  /*a370*/  SHF.R.U32.HI R3, RZ, 0x10, R24 ;  /* 0x00000010ff037819 */ /* 0x000fe20000011618 */
[----:B------:R-:W0:Y:S01]  /*a380*/  LDS.128 R12, [R0+0xf000] ;  /* 0x00f00000000c7984 */ /* 0x000e220000000c00 */
[----:B------:R-:W-:Y:S02]  /*a390*/  SHF.R.U32.HI R29, RZ, 0x10, R26 ;  /* 0x00000010ff1d7819 */ /* 0x000fe4000001161a */
        /* <DEDUP_REMOVED lines=12> */
[----:B------:R-:W-:Y:S02]  /*a460*/  PRMT R33, R20, 0x7054, R33 ;  /* 0x0000705414217816 */ /* 0x000fe40000000021 */
[----:B------:R-:W-:Y:S02]  /*a470*/  PRMT R35, R28, 0x7054, R35 ;  /* 0x000070541c237816 */ /* 0x000fe40000000023 */
[----:B------:R-:W-:Y:S02]  /*a480*/  LOP3.LUT R28, R21, 0xff000000, R25, 0xf8, !PT ;  /* 0xff000000151c7812 */ /* 0x000fe400078ef819 */
[----:B------:R-:W-:-:S02]  /*a490*/  PRMT R39, R30, 0x7054, R37 ;  /* 0x000070541e277816 */ /* 0x000fc40000000025 */
[----:B------:R-:W-:Y:S02]  /*a4a0*/  LOP3.LUT R21, R33, 0xff000000, R8, 0xf8, !PT ;  /* 0xff00000021157812 */ /* 0x000fe400078ef808 */
[----:B------:R-:W-:Y:S02]  /*a4b0*/  LOP3.LUT R33, R35, 0xff000000, R9, 0xf8, !PT ;  /* 0xff00000023217812 */ /* 0x000fe400078ef809 */
[----:B------:R-:W-:Y:S02]  /*a4c0*/  LOP3.LUT R8, R39, 0xff000000, R10, 0xf8, !PT ;  /* 0xff00000027087812 */ /* 0x000fe400078ef80a */
[----:B------:R-:W-:Y:S02]  /*a4d0*/  F2FP.F16.E4M3.UNPACK_B R39, R33 ;  /* 0x00000021ff27723e */ /* 0x000fe400020006ff */
[----:B0-----:R-:W-:Y:S02]  /*a4e0*/  F2FP.F16.E4M3.UNPACK_B R25, R13 ;  /* 0x0000000dff19723e */ /* 0x001fe400020006ff */
[----:B------:R-:W-:Y:S01]  /*a4f0*/  PRMT R41, R32, 0x7054, R41 ;  /* 0x0000705420297816 */ /* 0x000fe20000000029 */
[--C-:B------:R-:W-:Y:S01]  /*a500*/  HADD2.F32 R42, -RZ, R39.reuse.H0_H0 ;  /* 0x20000027ff2a7230 */ /* 0x100fe20000004100 */
[----:B------:R-:W-:Y:S01]  /*a510*/  LOP3.LUT R20, R3, 0xff000000, R24, 0xf8, !PT ;  /* 0xff00000003147812 */ /* 0x000fe200078ef818 */
[----:B------:R-:W-:Y:S01]  /*a520*/  HADD2.F32 R39, -RZ, R39.H1_H1 ;  /* 0x30000027ff277230 */ /* 0x000fe20000004100 */
[----:B------:R-:W-:-:S02]  /*a530*/  F2FP.F16.E4M3.UNPACK_B R32, R28 ;  /* 0x0000001cff20723e */ /* 0x000fc400020006ff */
[-C--:B------:R-:W-:Y:S02]  /*a540*/  F2FP.F16.E4M3.UNPACK_B R10, R5.reuse ;  /* 0x00000005ff0a723e */ /* 0x080fe400020006ff */
[----:B------:R-:W-:Y:S01]  /*a550*/  F2FP.F16.E4M3.UNPACK_B R24, R5.H1 ;  /* 0x00000005ff18723e */ /* 0x000fe200030006ff */
[--C-:B------:R-:W-:Y:S01]  /*a560*/  HADD2.F32 R5, -RZ, R25.reuse.H0_H0 ;  /* 0x20000019ff057230 */ /* 0x100fe20000004100 */
[----:B------:R-:W-:Y:S01]  /*a570*/  LOP3.LUT R37, R31, 0xff000000, R27, 0xf8, !PT ;  /* 0xff0000001f257812 */ /* 0x000fe200078ef81b */
[----:B------:R-:W-:Y:S01]  /*a580*/  HADD2.F32 R40, -RZ, R32.H0_H0 ;  /* 0x20000020ff287230 */ /* 0x000fe20000004100 */
[-C--:B------:R-:W-:Y:S01]  /*a590*/  F2FP.F16.E4M3.UNPACK_B R27, R12.reuse ;  /* 0x0000000cff1b723e */ /* 0x080fe200020006ff */
[----:B------:R-:W-:Y:S01]  /*a5a0*/  HADD2.F32 R9, -RZ, R10.H0_H0 ;  /* 0x2000000aff097230 */ /* 0x000fe20000004100 */
[----:B------:R-:W-:Y:S01]  /*a5b0*/  F2FP.F16.E4M3.UNPACK_B R34, R12.H1 ;  /* 0x0000000cff22723e */ /* 0x000fe200030006ff */
[----:B------:R-:W-:Y:S01]  /*a5c0*/  FMUL.FTZ R12, R5, R42 ;  /* 0x0000002a050c7220 */ /* 0x000fe20000410000 */
[----:B------:R-:W-:Y:S01]  /*a5d0*/  LOP3.LUT R3, R29, 0xff000000, R26, 0xf8, !PT ;  /* 0xff0000001d037812 */ /* 0x000fe200078ef81a */
[----:B------:R-:W-:Y:S01]  /*a5e0*/  HADD2.F32 R25, -RZ, R25.H1_H1 ;  /* 0x30000019ff197230 */ /* 0x000fe20000004100 */
[----:B------:R-:W-:Y:S01]  /*a5f0*/  F2FP.F16.E4M3.UNPACK_B R26, R13.H1 ;  /* 0x0000000dff1a723e */ /* 0x000fe200030006ff */
[-C--:B------:R-:W-:Y:S01]  /*a600*/  FMUL.FTZ R13, R5, R40.reuse ;  /* 0x00000028050d7220 */ /* 0x080fe20000410000 */
[C---:B------:R-:W-:Y:S01]  /*a610*/  FFMA.FTZ R5, R9.reuse, R40, -R12 ;  /* 0x0000002809057223 */ /* 0x040fe2000001080c */
[----:B------:R-:W-:Y:S01]  /*a620*/  F2FP.F16.E4M3.UNPACK_B R40, R33.H1 ;  /* 0x00000021ff28723e */ /* 0x000fe200030006ff */
[----:B------:R-:W-:Y:S01]  /*a630*/  HADD2.F32 R32, -RZ, R32.H1_H1 ;  /* 0x30000020ff207230 */ /* 0x000fe20000004100 */
[----:B------:R-:W-:Y:S01]  /*a640*/  F2FP.F16.E4M3.UNPACK_B R28, R28.H1 ;  /* 0x0000001cff1c723e */ /* 0x000fe200030006ff */
[----:B------:R-:W-:Y:S01]  /*a650*/  FFMA.FTZ R9, R9, R42, R13 ;  /* 0x0000002a09097223 */ /* 0x000fe2000001000d */
[----:B------:R-:W-:Y:S01]  /*a660*/  HADD2.F32 R12, -RZ, R26.H0_H0 ;  /* 0x2000001aff0c7230 */ /* 0x000fe20000004100 */
[----:B------:R-:W-:Y:S01]  /*a670*/  LOP3.LUT R43, R41, 0xff000000, R11, 0xf8, !PT ;  /* 0xff000000292b7812 */ /* 0x000fe200078ef80b */
[----:B------:R-:W-:-:S02]  /*a680*/  HADD2.F32 R33, -RZ, R40.H0_H0 ;  /* 0x20000028ff217230 */ /* 0x000fc40000004100 */
[C---:B------:R-:W-:Y:S01]  /*a690*/  FMUL.FTZ R41, R25.reuse, R39 ;  /* 0x0000002719297220 */ /* 0x040fe20000410000 */
[----:B------:R-:W-:Y:S01]  /*a6a0*/  HADD2.F32 R13, -RZ, R28.H0_H0 ;  /* 0x2000001cff0d7230 */ /* 0x000fe20000004100 */
[-C--:B------:R-:W-:Y:S01]  /*a6b0*/  F2FP.F16.E4M3.UNPACK_B R31, R15.reuse ;  /* 0x0000000fff1f723e */ /* 0x080fe200020006ff */
[----:B------:R-:W-:Y:S01]  /*a6c0*/  HADD2.F32 R10, -RZ, R10.H1_H1 ;  /* 0x3000000aff0a7230 */ /* 0x000fe20000004100 */
[----:B------:R-:W-:Y:S01]  /*a6d0*/  F2FP.F16.E4M3.UNPACK_B R38, R15.H1 ;  /* 0x0000000fff26723e */ /* 0x000fe200030006ff */
[-C--:B------:R-:W-:Y:S01]  /*a6e0*/  FMUL.FTZ R42, R25, R32.reuse ;  /* 0x00000020192a7220 */ /* 0x080fe20000410000 */
[----:B------:R-:W-:Y:S02]  /*a6f0*/  HADD2.F32 R15, -RZ, R24.H0_H0 ;  /* 0x20000018ff0f7230 */ /* 0x000fe40000004100 */
[C---:B------:R-:W-:Y:S01]  /*a700*/  FMUL.FTZ R44, R12.reuse, R33 ;  /* 0x000000210c2c7220 */ /* 0x040fe20000410000 */
[----:B------:R-:W-:Y:S01]  /*a710*/  FMUL.FTZ R46, R12, R13 ;  /* 0x0000000d0c2e7220 */ /* 0x000fe20000410000 */
[C---:B------:R-:W-:Y:S01]  /*a720*/  FFMA.FTZ R12, R10.reuse, R32, -R41 ;  /* 0x000000200a0c7223 */ /* 0x040fe20000010829 */
[----:B------:R-:W-:Y:S01]  /*a730*/  FFMA.FTZ R10, R10, R39, R42 ;  /* 0x000000270a0a7223 */ /* 0x000fe2000001002a */
[----:B------:R-:W-:Y:S01]  /*a740*/  F2FP.F16.E4M3.UNPACK_B R42, R43 ;  /* 0x0000002bff2a723e */ /* 0x000fe200020006ff */
[C---:B------:R-:W-:Y:S01]  /*a750*/  FFMA.FTZ R13, R15.reuse, R13, -R44 ;  /* 0x0000000d0f0d7223 */ /* 0x040fe2000001082c */
[----:B------:R-:W-:Y:S01]  /*a760*/  F2FP.F16.E4M3.UNPACK_B R32, R37 ;  /* 0x00000025ff20723e */ /* 0x000fe200020006ff */
[----:B------:R-:W-:Y:S01]  /*a770*/  FFMA.FTZ R15, R15, R33, R46 ;  /* 0x000000210f0f7223 */ /* 0x000fe2000001002e */
[----:B------:R-:W-:Y:S01]  /*a780*/  HADD2.F32 R41, -RZ, R40.H1_H1 ;  /* 0x30000028ff297230 */ /* 0x000fe20000004100 */
[----:B------:R-:W-:Y:S01]  /*a790*/  F2FP.F16.E4M3.UNPACK_B R30, R7 ;  /* 0x00000007ff1e723e */ /* 0x000fe200020006ff */
[----:B------:R-:W-:Y:S01]  /*a7a0*/  HADD2.F32 R26, -RZ, R26.H1_H1 ;  /* 0x3000001aff1a7230 */ /* 0x000fe20000004100 */
[----:B------:R-:W-:Y:S01]  /*a7b0*/  F2FP.F16.E4M3.UNPACK_B R37, R37.H1 ;  /* 0x00000025ff25723e */ /* 0x000fe200030006ff */
[----:B------:R-:W-:Y:S01]  /*a7c0*/  HADD2.F32 R33, -RZ, R28.H1_H1 ;  /* 0x3000001cff217230 */ /* 0x000fe20000004100 */
[----:B------:R-:W-:Y:S01]  /*a7d0*/  F2FP.F16.E4M3.UNPACK_B R35, R7.H1 ;  /* 0x00000007ff23723e */ /* 0x000fe200030006ff */
[----:B------:R-:W-:-:S02]  /*a7e0*/  HADD2.F32 R28, -RZ, R24.H1_H1 ;  /* 0x30000018ff1c7230 */ /* 0x000fc40000004100 */
[C---:B------:R-:W-:Y:S01]  /*a7f0*/  FMUL.FTZ R45, R26.reuse, R41 ;  /* 0x000000291a2d7220 */ /* 0x040fe20000410000 */
[----:B------:R-:W-:Y:S02]  /*a800*/  HADD2.F32 R40, -RZ, R42.H0_H0 ;  /* 0x2000002aff287230 */ /* 0x000fe40000004100 */
[----:B------:R-:W-:Y:S01]  /*a810*/  FMUL.FTZ R26, R26, R33 ;  /* 0x000000211a1a7220 */ /* 0x000fe20000410000 */
[----:B------:R-:W-:Y:S01]  /*a820*/  HADD2.F32 R24, -RZ, R31.H0_H0 ;  /* 0x2000001fff187230 */ /* 0x000fe20000004100 */
[-C--:B------:R-:W-:Y:S01]  /*a830*/  F2FP.F16.E4M3.UNPACK_B R29, R4.reuse.H1 ;  /* 0x00000004ff1d723e */ /* 0x080fe200030006ff */
[----:B------:R-:W-:Y:S01]  /*a840*/  HADD2.F32 R39, -RZ, R32.H0_H0 ;  /* 0x20000020ff277230 */ /* 0x000fe20000004100 */
[----:B------:R-:W-:Y:S01]  /*a850*/  F2FP.F16.E4M3.UNPACK_B R11, R4 ;  /* 0x00000004ff0b723e */ /* 0x000fe200020006ff */
[----:B------:R-:W-:Y:S02]  /*a860*/  HADD2.F32 R25, -RZ, R30.H0_H0 ;  /* 0x2000001eff197230 */ /* 0x000fe40000004100 */
[----:B------:R-:W-:Y:S01]  /*a870*/  FMUL.FTZ R44, R24, R40 ;  /* 0x00000028182c7220 */ /* 0x000fe20000410000 */
[----:B------:R-:W-:-:S02]  /*a880*/  HADD2.F32 R42, -RZ, R42.H1_H1 ;  /* 0x3000002aff2a7230 */ /* 0x000fc40000004100 */
[----:B------:R-:W-:Y:S01]  /*a890*/  FMUL.FTZ R47, R24, R39 ;  /* 0x00000027182f7220 */ /* 0x000fe20000410000 */
[C---:B------:R-:W-:Y:S01]  /*a8a0*/  FFMA.FTZ R24, R28.reuse, R33, -R45 ;  /* 0x000000211c187223 */ /* 0x040fe2000001082d */
[----:B------:R-:W-:Y:S01]  /*a8b0*/  FFMA.FTZ R28, R28, R41, R26 ;  /* 0x000000291c1c7223 */ /* 0x000fe2000001001a */
[----:B------:R-:W-:Y:S01]  /*a8c0*/  F2FP.F16.E4M3.UNPACK_B R41, R43.H1 ;  /* 0x0000002bff29723e */ /* 0x000fe200030006ff */
[C---:B------:R-:W-:Y:S01]  /*a8d0*/  FFMA.FTZ R26, R25.reuse, R39, -R44 ;  /* 0x00000027191a7223 */ /* 0x040fe2000001082c */
[----:B------:R-:W-:Y:S02]  /*a8e0*/  HADD2.F32 R39, -RZ, R32.H1_H1 ;  /* 0x30000020ff277230 */ /* 0x000fe40000004100 */
[----:B------:R-:W-:Y:S01]  /*a8f0*/  FFMA.FTZ R25, R25, R40, R47 ;  /* 0x0000002819197223 */ /* 0x000fe2000001002f */
[----:B------:R-:W-:Y:S01]  /*a900*/  HADD2.F32 R32, -RZ, R38.H0_H0 ;  /* 0x20000026ff207230 */ /* 0x000fe20000004100 */
[-C--:B------:R-:W-:Y:S01]  /*a910*/  F2FP.F16.E4M3.UNPACK_B R4, R6.reuse ;  /* 0x00000006ff04723e */ /* 0x080fe200020006ff */
[----:B------:R-:W-:Y:S01]  /*a920*/  HADD2.F32 R43, -RZ, R41.H0_H0 ;  /* 0x20000029ff2b7230 */ /* 0x000fe20000004100 */
[----:B------:R-:W-:Y:S01]  /*a930*/  F2FP.F16.E4M3.UNPACK_B R7, R6.H1 ;  /* 0x00000006ff07723e */ /* 0x000fe200030006ff */
[----:B------:R-:W-:Y:S01]  /*a940*/  HADD2.F32 R40, -RZ, R37.H0_H0 ;  /* 0x20000025ff287230 */ /* 0x000fe20000004100 */
[----:B------:R-:W-:Y:S01]  /*a950*/  F2FP.F16.E4M3.UNPACK_B R6, R14 ;  /* 0x0000000eff06723e */ /* 0x000fe200020006ff */
[----:B------:R-:W-:-:S02]  /*a960*/  HADD2.F32 R31, -RZ, R31.H1_H1 ;  /* 0x3000001fff1f7230 */ /* 0x000fc40000004100 */
[C---:B------:R-:W-:Y:S01]  /*a970*/  FMUL.FTZ R44, R32.reuse, R43 ;  /* 0x0000002b202c7220 */ /* 0x040fe20000410000 */
[----:B------:R-:W-:Y:S02]  /*a980*/  HADD2.F32 R33, -RZ, R35.H0_H0 ;  /* 0x20000023ff217230 */ /* 0x000fe40000004100 */
[----:B------:R-:W-:Y:S01]  /*a990*/  FMUL.FTZ R46, R32, R40 ;  /* 0x00000028202e7220 */ /* 0x000fe20000410000 */
[----:B------:R-:W-:Y:S02]  /*a9a0*/  HADD2.F32 R30, -RZ, R30.H1_H1 ;  /* 0x3000001eff1e7230 */ /* 0x000fe40000004100 */
[C---:B------:R-:W-:Y:S01]  /*a9b0*/  FMUL.FTZ R45, R31.reuse, R42 ;  /* 0x0000002a1f2d7220 */ /* 0x040fe20000410000 */
[----:B------:R-:W-:Y:S01]  /*a9c0*/  FMUL.FTZ R47, R31, R39 ;  /* 0x000000271f2f7220 */ /* 0x000fe20000410000 */
[C---:B------:R-:W-:Y:S01]  /*a9d0*/  FFMA.FTZ R32, R33.reuse, R40, -R44 ;  /* 0x0000002821207223 */ /* 0x040fe2000001082c */
[----:B------:R-:W-:Y:S01]  /*a9e0*/  FFMA.FTZ R33, R33, R43, R46 ;  /* 0x0000002b21217223 */ /* 0x000fe2000001002e */
[----:B------:R-:W-:Y:S01]  /*a9f0*/  F2FP.F16.E4M3.UNPACK_B R43, R21.H1 ;  /* 0x00000015ff2b723e */ /* 0x000fe200030006ff */
[C---:B------:R-:W-:Y:S01]  /*aa00*/  FFMA.FTZ R31, R30.reuse, R39, -R45 ;  /* 0x000000271e1f7223 */ /* 0x040fe2000001082d */
[----:B------:R-:W-:Y:S01]  /*aa10*/  F2FP.F16.E4M3.UNPACK_B R40, R20.H1 ;  /* 0x00000014ff28723e */ /* 0x000fe200030006ff */
[----:B------:R-:W-:Y:S01]  /*aa20*/  FFMA.FTZ R30, R30, R42, R47 ;  /* 0x0000002a1e1e7223 */ /* 0x000fe2000001002f */
[----:B------:R-:W-:Y:S01]  /*aa30*/  HADD2.F32 R42, -RZ, R37.H1_H1 ;  /* 0x30000025ff2a7230 */ /* 0x000fe20000004100 */
[----:B------:R-:W-:Y:S01]  /*aa40*/  F2FP.F16.E4M3.UNPACK_B R14, R14.H1 ;  /* 0x0000000eff0e723e */ /* 0x000fe200030006ff */
[----:B------:R-:W-:Y:S01]  /*aa50*/  HADD2.F32 R46, -RZ, R41.H1_H1 ;  /* 0x30000029ff2e7230 */ /* 0x000fe20000004100 */
[----:B------:R-:W-:Y:S01]  /*aa60*/  F2FP.SATFINITE.E4M3.F32.PACK_AB_MERGE_C R13, R24, R13, RZ ;  /* 0x0000000d180d723e */ /* 0x000fe200048070ff */
[----:B------:R-:W-:Y:S01]  /*aa70*/  HADD2.F32 R39, -RZ, R38.H1_H1 ;  /* 0x30000026ff277230 */ /* 0x000fe20000004100 */
[----:B------:R-:W-:Y:S01]  /*aa80*/  F2FP.SATFINITE.E4M3.F32.PACK_AB_MERGE_C R15, R28, R15, RZ ;  /* 0x0000000f1c0f723e */ /* 0x000fe200048070ff */
[----:B------:R-:W-:Y:S01]  /*aa90*/  HADD2.F32 R44, -RZ, R43.H0_H0 ;  /* 0x2000002bff2c7230 */ /* 0x000fe20000004100 */
[----:B------:R-:W-:Y:S01]  /*aaa0*/  F2FP.SATFINITE.E4M3.F32.PACK_AB_MERGE_C R5, R12, R5, R13 ;  /* 0x000000050c05723e */ /* 0x000fe2000480700d */
        /* <DEDUP_REMOVED lines=14> */
[----:B------:R-:W-:Y:S01]  /*ab90*/  FFMA.FTZ R52, R37, R46, R45 ;  /* 0x0000002e25347223 */ /* 0x000fe2000001002d */
[----:B------:R-:W-:Y:S01]  /*aba0*/  F2FP.F16.E4M3.UNPACK_B R35, R20 ;  /* 0x00000014ff23723e */ /* 0x000fe200020006ff */
[----:B------:R-:W-:Y:S01]  /*abb0*/  HADD2.F32 R29, -RZ, R29.H1_H1 ;  /* 0x3000001dff1d7230 */ /* 0x000fe20000004100 */
[----:B------:R-:W-:Y:S01]  /*abc0*/  F2FP.F16.E4M3.UNPACK_B R37, R21 ;  /* 0x00000015ff25723e */ /* 0x000fe200020006ff */
[C---:B------:R-:W-:Y:S01]  /*abd0*/  FMUL.FTZ R20, R34.reuse, R43 ;  /* 0x0000002b22147220 */ /* 0x040fe20000410000 */
[----:B------:R-:W-:Y:S01]  /*abe0*/  FMUL.FTZ R34, R34, R40 ;  /* 0x0000002822227220 */ /* 0x000fe20000410000 */
[----:B------:R-:W-:Y:S01]  /*abf0*/  HADD2.F32 R21, -RZ, R27.H0_H0 ;  /* 0x2000001bff157230 */ /* 0x000fe20000004100 */
[----:B------:R-:W-:Y:S01]  /*ac00*/  F2FP.SATFINITE.E4M3.F32.PACK_AB_MERGE_C R9, R10, R9, R15 ;  /* 0x000000090a09723e */ /* 0x000fe2000480700f */
[----:B------:R-:W-:-:S02]  /*ac10*/  HADD2.F32 R38, -RZ, R37.H0_H0 ;  /* 0x20000025ff267230 */ /* 0x000fc40000004100 */
        /* <DEDUP_REMOVED lines=17> */
[----:B------:R-:W-:-:S02]  /*ad30*/  HADD2.F32 R20, -RZ, R14.H0_H0 ;  /* 0x2000000eff147230 */ /* 0x000fc40000004100 */
[----:B------:R-:W-:Y:S01]  /*ad40*/  FFMA.FTZ R35, R11, R40, R27 ;  /* 0x000000280b237223 */ /* 0x000fe2000001001b */
[----:B------:R-:W-:Y:S01]  /*ad50*/  HADD2.F32 R34, -RZ, R29.H0_H0 ;  /* 0x2000001dff227230 */ /* 0x000fe20000004100 */
[----:B------:R-:W-:Y:S01]  /*ad60*/  F2FP.F16.E4M3.UNPACK_B R3, R3 ;  /* 0x00000003ff03723e */ /* 0x000fe200020006ff */
[--C-:B------:R-:W-:Y:S02]  /*ad70*/  HADD2.F32 R27, -RZ, R21.reuse.H0_H0 ;  /* 0x20000015ff1b7230 */ /* 0x100fe40000004100 */
[----:B------:R-:W-:Y:S02]  /*ad80*/  HADD2.F32 R21, -RZ, R21.H1_H1 ;  /* 0x30000015ff157230 */ /* 0x000fe40000004100 */
[C---:B------:R-:W-:Y:S01]  /*ad90*/  FMUL.FTZ R40, R20.reuse, R34 ;  /* 0x0000002214287220 */ /* 0x040fe20000410000 */
[----:B------:R-:W-:Y:S02]  /*ada0*/  HADD2.F32 R29, -RZ, R29.H1_H1 ;  /* 0x3000001dff1d7230 */ /* 0x000fe40000004100 */
[----:B------:R-:W-:Y:S01]  /*adb0*/  FMUL.FTZ R20, R20, R27 ;  /* 0x0000001b14147220 */ /* 0x000fe20000410000 */
[----:B------:R-:W-:-:S02]  /*adc0*/  HADD2.F32 R14, -RZ, R14.H1_H1 ;  /* 0x3000000eff0e7230 */ /* 0x000fc40000004100 */
[--C-:B------:R-:W-:Y:S02]  /*add0*/  HADD2.F32 R11, -RZ, R7.reuse.H0_H0 ;  /* 0x20000007ff0b7230 */ /* 0x100fe40000004100 */
[----:B------:R-:W-:Y:S02]  /*ade0*/  HADD2.F32 R7, -RZ, R7.H1_H1 ;  /* 0x30000007ff077230 */ /* 0x000fe40000004100 */
[C---:B------:R-:W-:Y:S01]  /*adf0*/  FMUL.FTZ R46, R14.reuse, R29 ;  /* 0x0000001d0e2e7220 */ /* 0x040fe20000410000 */
[-C--:B------:R-:W-:Y:S01]  /*ae00*/  FMUL.FTZ R50, R14, R21.reuse ;  /* 0x000000150e327220 */ /* 0x080fe20000410000 */
[----:B------:R-:W-:Y:S01]  /*ae10*/  F2FP.F16.E4M3.UNPACK_B R14, R8 ;  /* 0x00000008ff0e723e */ /* 0x000fe200020006ff */
[----:B------:R-:W-:Y:S01]  /*ae20*/  FFMA.FTZ R37, R11, R34, R20 ;  /* 0x000000220b257223 */ /* 0x000fe20000010014 */
[C---:B------:R-:W-:Y:S01]  /*ae30*/  FFMA.FTZ R45, R7.reuse, R21, -R46 ;  /* 0x00000015072d7223 */ /* 0x040fe2000001082e */
[----:B------:R-:W-:Y:S01]  /*ae40*/  FFMA.FTZ R50, R7, R29, R50 ;  /* 0x0000001d07327223 */ /* 0x000fe20000010032 */
[----:B------:R-:W-:Y:S01]  /*ae50*/  FFMA.FTZ R40, R11, R27, -R40 ;  /* 0x0000001b0b287223 */ /* 0x000fe20000010828 */
[----:B------:R-:W-:-:S02]  /*ae60*/  HADD2.F32 R20, -RZ, R14.H0_H0 ;  /* 0x2000000eff147230 */ /* 0x000fc40000004100 */
[----:B------:R-:W-:Y:S01]  /*ae70*/  HADD2.F32 R7, -RZ, R6.H0_H0 ;  /* 0x20000006ff077230 */ /* 0x000fe20000004100 */
[----:B------:R-:W-:Y:S01]  /*ae80*/  F2FP.SATFINITE.E4M3.F32.PACK_AB_MERGE_C R37, R50, R37, RZ ;  /* 0x000000253225723e */ /* 0x000fe200048070ff */
[--C-:B------:R-:W-:Y:S01]  /*ae90*/  HADD2.F32 R8, -RZ, R3.reuse.H0_H0 ;  /* 0x20000003ff087230 */ /* 0x100fe20000004100 */
[----:B------:R-:W-:Y:S01]  /*aea0*/  F2FP.SATFINITE.E4M3.F32.PACK_AB_MERGE_C R40, R45, R40, RZ ;  /* 0x000000282d28723e */ /* 0x000fe200048070ff */
[----:B------:R-:W-:Y:S02]  /*aeb0*/  HADD2.F32 R11, -RZ, R3.H1_H1 ;  /* 0x30000003ff0b7230 */ /* 0x000fe40000004100 */
[----:B------:R-:W-:Y:S02]  /*aec0*/  HADD2.F32 R21, -RZ, R14.H1_H1 ;  /* 0x3000000eff157230 */ /* 0x000fe40000004100 */
[C---:B------:R-:W-:Y:S01]  /*aed0*/  FMUL.FTZ R14, R7.reuse, R20 ;  /* 0x00000014070e7220 */ /* 0x040fe20000410000 */
[----:B------:R-:W-:Y:S02]  /*aee0*/  HADD2.F32 R6, -RZ, R6.H1_H1 ;  /* 0x30000006ff067230 */ /* 0x000fe40000004100 */
[----:B------:R-:W-:Y:S01]  /*aef0*/  FMUL.FTZ R7, R7, R8 ;  /* 0x0000000807077220 */ /* 0x000fe20000410000 */
[----:B------:R-:W-:-:S02]  /*af00*/  HADD2.F32 R3, -RZ, R4.H0_H0 ;  /* 0x20000004ff037230 */ /* 0x000fc40000004100 */
        /* <DEDUP_REMOVED lines=14> */
[----:B------:R-:W-:-:S02]  /*aff0*/  F2FP.SATFINITE.E4M3.F32.PACK_AB_MERGE_C R11, R30, R25, R11 ;  /* 0x000000191e0b723e */ /* 0x000fc4000480700b */
[----:B------:R-:W-:Y:S01]  /*b000*/  F2FP.SATFINITE.E4M3.F32.PACK_AB_MERGE_C R8, R35, R38, R8 ;  /* 0x000000262308723e */ /* 0x000fe20004807008 */
[----:B------:R4:W-:Y:S01]  /*b010*/  STS.128 [R49+0xf000], R4 ;  /* 0x00f0000431007388 */ /* 0x0009e20000000c00 */
[----:B------:R-:W-:-:S05]  /*b020*/  F2FP.SATFINITE.E4M3.F32.PACK_AB_MERGE_C R10, R34, R3, R37 ;  /* 0x00000003220a723e */ /* 0x000fca0004807025 */
[----:B------:R4:W-:Y:S02]  /*b030*/  STS.128 [R0+0xf000], R8 ;  /* 0x00f0000800007388 */ /* 0x0009e40000000c00 */
.L_x_8838:
[----:B------:R-:W-:Y:S05]  /*b040*/  BSYNC B0 ;  /* 0x0000000000007941 */ /* 0x000fea0003800000 */
.L_x_8831:
        /* <DEDUP_REMOVED lines=8> */
.L_x_8828:
[----:B---34-:R-:W-:-:S05]  /*b0d0*/  IMAD.U32 R0, RZ, RZ, UR36 ;  /* 0x00000024ff007e24 */ /* 0x018fca000f8e00ff */
[----:B------:R-:W-:-:S13]  /*b0e0*/  ISETP.NE.AND P0, PT, R0, 0x3, PT ;  /* 0x000000030000780c */ /* 0x000fda0003f05270 */
[----:B------:R-:W-:Y:S05]  /*b0f0*/  @!P0 BRA `(.L_x_8850) ;  /* 0x0000000000048947 */ /* 0x000fea0003800000 */
[----:B------:R-:W-:Y:S01]  /*b100*/  BPT.TRAP 0x1 ;  /* 0x000000040000795c */ /* 0x000fe20000300000 */
.L_x_8850:
[----:B01----:R-:W-:Y:S01]  /*b110*/  IMAD R3, R154, 0x8, R16 ;  /* 0x000000089a037824 */ /* 0x003fe200078e0210 */
[----:B-----5:R-:W-:-:S04]  /*b120*/  SHF.L.U32 R6, R155, 0x1f, RZ ;  /* 0x0000001f9b067819 */ /* 0x020fc800000006ff */
[----:B------:R0:W1:Y:S01]  /*b130*/  SYNCS.PHASECHK.TRANS64.TRYWAIT P1, [R3+URZ+0x19c30], R6 ;  /* 0x019c3006030075a7 */ /* 0x000062000802017f */
[----:B------:R-:W-:Y:S05]  /*b140*/  @!P0 BRA `(.L_x_8851) ;  /* 0x0000000000048947 */ /* 0x000fea0003800000 */
[----:B------:R-:W-:Y:S01]  /*b150*/  BPT.TRAP 0x1 ;  /* 0x000000040000795c */ /* 0x000fe20000300000 */
.L_x_8851:
[----:B------:R-:W-:Y:S01]  /*b160*/  VIADD R0, R16, 0x13800 ;  /* 0x0001380010007836 */ /* 0x000fe20000000000 */
[----:B------:R-:W-:Y:S01]  /*b170*/  LOP3.LUT R4, R36, 0x10000, RZ, 0xfc, !PT ;  /* 0x0001000024047812 */ /* 0x000fe200078efcff */
[----:B------:R-:W-:-:S03]  /*b180*/  IMAD.MOV.U32 R5, RZ, RZ, -0x3ffffff0 ;  /* 0xc0000010ff057424 */ /* 0x000fc600078e00ff */
[----:B------:R-:W-:-:S04]  /*b190*/  SHF.R.U32.HI R0, RZ, 0x4, R0 ;  /* 0x00000004ff007819 */ /* 0x000fc80000011600 */
[----:B------:R-:W-:-:S04]  /*b1a0*/  LOP3.LUT R0, R0, 0x3fff, RZ, 0xc0, !PT ;  /* 0x00003fff00007812 */ /* 0x000fc800078ec0ff */
[----:B------:R-:W-:-:S05]  /*b1b0*/  LOP3.LUT R0, R0, 0x10000, RZ, 0xfc, !PT ;  /* 0x0001000000007812 */ /* 0x000fca00078efcff */
[----:B------:R3:W-:Y:S01]  /*b1c0*/  STL [R1+0x10], R0 ;  /* 0x0000100001007387 */ /* 0x0007e20000100800 */
[----:B-1----:R-:W-:Y:S05]  /*b1d0*/  @P1 BRA `(.L_x_8852) ;  /* 0x0000000000081947 */ /* 0x002fea0003800000 */
[----:B------:R-:W1:Y:S02]  /*b1e0*/  SYNCS.PHASECHK.TRANS64.TRYWAIT P1, [R3+URZ+0x19c30], R6 ;  /* 0x019c3006030075a7 */ /* 0x000e64000802017f */
[----:B-1----:R-:W-:Y:S05]  /*b1f0*/  @!P1 BRA `(.L_x_8853) ;  /* 0x000000d800749947 */ /* 0x002fea0003800000 */
.L_x_8852:
[----:B------:R-:W0:Y:S01]  /*b200*/  LDL R8, [R1+0x10] ;  /* 0x0000100001087983 */ /* 0x000e220000100800 */
[----:B------:R-:W-:Y:S01]  /*b210*/  IMAD.MOV.U32 R7, RZ, RZ, -0x3ffffff0 ;  /* 0xc0000010ff077424 */ /* 0x000fe200078e00ff */
[----:B------:R-:W-:Y:S05]  /*b220*/  WARPSYNC.ALL ;  /* 0x0000000000007948 */ /* 0x000fea0003800000 */
[C---:B------:R-:W-:Y:S01]  /*b230*/  R2UR UR4, R4.reuse ;  /* 0x00000000040472ca */ /* 0x040fe200000e0000 */
[----:B------:R-:W4:Y:S01]  /*b240*/  LDL R11, [R1+0x64] ;  /* 0x00006400010b7983 */ /* 0x000f220000100800 */
[----:B------:R-:W-:Y:S02]  /*b250*/  R2UR UR5, R5 ;  /* 0x00000000050572ca */ /* 0x000fe400000e0000 */
[----:B------:R-:W-:Y:S01]  /*b260*/  R2UR UR7, R7 ;  /* 0x00000000070772ca */ /* 0x000fe200000e0000 */
[----:B------:R-:W-:Y:S01]  /*b270*/  WARPGROUP.ARRIVE ;  /* 0x00000000000079c5 */ /* 0x000fe20000000000 */
[----:B---3--:R-:W3:Y:S01]  /*b280*/  LDL R0, [R1+0x1c] ;  /* 0x00001c0001007983 */ /* 0x008ee20000100800 */
[----:B------:R-:W-:Y:S01]  /*b290*/  VIADD R12, R4, 0x180 ;  /* 0x00000180040c7836 */ /* 0x000fe20000000000 */
[----:B------:R-:W-:Y:S01]  /*b2a0*/  P2R R10, PR, RZ, 0x1 ;  /* 0x00000001ff0a7803 */ /* 0x000fe20000000000 */
[----:B------:R-:W-:-:S02]  /*b2b0*/  IMAD.MOV.U32 R13, RZ, RZ, -0x3ffffff0 ;  /* 0xc0000010ff0d7424 */ /* 0x000fc400078e00ff */
[----:B------:R-:W5:Y:S01]  /*b2c0*/  S2R R90, SR_TID.X ;  /* 0x00000000005a7919 */ /* 0x000f620000002100 */
[----:B------:R-:W-:Y:S01]  /*b2d0*/  IMAD.MOV.U32 R9, RZ, RZ, -0x3ffffff0 ;  /* 0xc0000010ff097424 */ /* 0x000fe200078e00ff */
[----:B------:R-:W-:Y:S01]  /*b2e0*/  BSSY B0, `(.L_x_8854) ;  /* 0x00003da000007945 */ /* 0x000fe20003800000 */
[----:B------:R-:W-:Y:S01]  /*b2f0*/  VIADD R20, R4, 0x300 ;  /* 0x0000030004147836 */ /* 0x000fe20000000000 */
[----:B------:R3:W-:Y:S01]  /*b300*/  STL.64 [R1], R12 ;  /* 0x0000000c01007387 */ /* 0x0007e20000100a00 */
[----:B--2---:R-:W-:Y:S02]  /*b310*/  IMAD.MOV.U32 R21, RZ, RZ, -0x3ffffff0 ;  /* 0xc0000010ff157424 */ /* 0x004fe400078e00ff */
[----:B------:R-:W-:Y:S01]  /*b320*/  IMAD.MOV.U32 R7, RZ, RZ, -0x3ffffff0 ;  /* 0xc0000010ff077424 */ /* 0x000fe200078e00ff */
[----:B-----5:R-:W-:Y:S01]  /*b330*/  LOP3.LUT R90, R90, 0x7f, RZ, 0xc0, !PT ;  /* 0x0000007f5a5a7812 */ /* 0x020fe200078ec0ff */
[----:B01----:R-:W-:-:S04]  /*b340*/  IMAD R6, R154, 0x300, R8 ;  /* 0x000003009a067824 */ /* 0x003fc800078e0208 */
[C---:B------:R-:W-:Y:S01]  /*b350*/  VIADD R8, R6.reuse, 0x100 ;  /* 0x0000010006087836 */ /* 0x040fe20000000000 */
[C---:B------:R-:W-:Y:S01]  /*b360*/  R2UR UR6, R6.reuse ;  /* 0x00000000060672ca */ /* 0x040fe200000e0000 */
[----:B------:R-:W-:-:S12]  /*b370*/  VIADD R6, R6, 0x200 ;  /* 0x0000020006067836 */ /* 0x000fd80000000000 */
[----:B------:R-:W-:Y:S01]  /*b380*/  QGMMA.64x128x32.F32.E4M3.E4M3 R24, gdesc[UR4], RZ, !UPT, gsb0 ;  /* 0x01e00000041879f3 */ /* 0x000fe2000c0008ff */
[----:B------:R-:W-:Y:S02]  /*b390*/  R2UR UR4, R12 ;  /* 0x000000000c0472ca */ /* 0x000fe400000e0000 */
[----:B------:R-:W-:Y:S02]  /*b3a0*/  R2UR UR5, R13 ;  /* 0x000000000d0572ca */ /* 0x000fe400000e0000 */
[----:B------:R-:W-:Y:S02]  /*b3b0*/  R2UR UR6, R8 ;  /* 0x00000000080672ca */ /* 0x000fe400000e0000 */
[----:B------:R-:W-:Y:S01]  /*b3c0*/  R2UR UR7, R9 ;  /* 0x00000000090772ca */ /* 0x000fe200000e0000 */
[----:B------:R-:W-:Y:S02]  /*b3d0*/  WARPGROUP.DEPBAR.LE gsb0, 0x0 ;  /* 0x00008000000079c5 */ /* 0x000fe40000010000 */
[----:B------:R-:W-:-:S10]  /*b3e0*/  WARPGROUP.ARRIVE ;  /* 0x00000000000079c5 */ /* 0x000fd40000000000 */
[----:B------:R-:W-:Y:S01]  /*b3f0*/  QGMMA.64x128x32.F32.E4M3.E4M3 R24, gdesc[UR4], R24, gsb0 ;  /* 0x01e00000041879f3 */ /* 0x000fe20008000818 */
[----:B------:R-:W-:Y:S02]  /*b400*/  R2UR UR4, R20 ;  /* 0x00000000140472ca */ /* 0x000fe400000e0000 */
[----:B------:R-:W-:Y:S02]  /*b410*/  R2UR UR5, R21 ;  /* 0x00000000150572ca */ /* 0x000fe400000e0000 */
[----:B------:R-:W-:Y:S01]  /*b420*/  R2UR UR6, R6 ;  /* 0x00000000060672ca */ /* 0x000fe200000e0000 */
[----:B----4-:R-:W-:Y:S01]  /*b430*/  IMAD.IADD R6, R11, 0x1, R88 ;  /* 0x000000010b067824 */ /* 0x010fe200078e0258 */
[----:B------:R-:W-:-:S03]  /*b440*/  R2UR UR7, R7 ;  /* 0x00000000070772ca */ /* 0x000fc600000e0000 */
[----:B---3--:R-:W-:-:S05]  /*b450*/  IMAD R6, R0, -0x80, R6 ;  /* 0xffffff8000067824 */ /* 0x008fca00078e0206 */
        /* <DEDUP_REMOVED lines=111> */
[C---:B------:R-:W-:Y:S02]  /*bb50*/  ISETP.GT.AND P4, PT, R6.reuse, 0x71, PT ;  /* 0x000000710600780c */ /* 0x040fe40003f84270 */
[----:B------:R-:W-:Y:S02]  /*bb60*/  FMNMX.FTZ R0, R129, R0, !PT ;  /* 0x0000000081007209 */ /* 0x000fe40007810000 */
[----:B------:R-:W-:Y:S02]  /*bb70*/  FSEL R131, R81, -INF , P4 ;  /* 0xff80000051837808 */ /* 0x000fe40002000000 */
[----:B------:R-:W-:Y:S02]  /*bb80*/  ISETP.GT.AND P5, PT, R6, 0x78, PT ;  /* 0x000000780600780c */ /* 0x000fe40003fa4270 */
[----:B------:R-:W-:Y:S02]  /*bb90*/  FMNMX.FTZ R0, R131, R0, !PT ;  /* 0x0000000083007209 */ /* 0x000fe40007810000 */
[----:B------:R-:W-:-:S02]  /*bba0*/  FSEL R81, R84, -INF , P5 ;  /* 0xff80000054517808 */ /* 0x000fc40002800000 */
[C---:B------:R-:W-:Y:S02]  /*bbb0*/  ISETP.GT.AND P6, PT, R6.reuse, 0x79, PT ;  /* 0x000000790600780c */ /* 0x040fe40003fc4270 */
[----:B------:R-:W-:Y:S02]  /*bbc0*/  FMNMX.FTZ R0, R81, R0, !PT ;  /* 0x0000000051007209 */ /* 0x000fe40007810000 */
[----:B------:R-:W-:Y:S02]  /*bbd0*/  FSEL R85, R85, -INF , P6 ;  /* 0xff80000055557808 */ /* 0x000fe40003000000 */
[----:B------:R-:W-:Y:S02]  /*bbe0*/  P2R R26, PR, RZ, 0x4 ;  /* 0x00000004ff1a7803 */ /* 0x000fe40000000000 */
[----:B------:R-:W-:Y:S02]  /*bbf0*/  FMNMX.FTZ R8, R85, R0, !PT ;  /* 0x0000000055087209 */ /* 0x000fe40007810000 */
[----:B------:R-:W-:-:S02]  /*bc00*/  ISETP.GT.AND P2, PT, R6, 0x58, PT ;  /* 0x000000580600780c */ /* 0x000fc40003f44270 */
[----:B------:R-:W-:Y:S01]  /*bc10*/  P2R R28, PR, RZ, 0x2 ;  /* 0x00000002ff1c7803 */ /* 0x000fe20000000000 */
[----:B------:R-:W0:Y:S01]  /*bc20*/  SHFL.BFLY PT, R133, R8, 0x2, 0x1f ;  /* 0x0c401f0008857f89 */ /* 0x000e2200000e0000 */
[C---:B------:R-:W-:Y:S02]  /*bc30*/  ISETP.GT.AND P1, PT, R6.reuse, 0x59, PT ;  /* 0x000000590600780c */ /* 0x040fe40003f24270 */
[----:B------:R-:W-:Y:S02]  /*bc40*/  P2R R30, PR, RZ, 0x1 ;  /* 0x00000001ff1e7803 */ /* 0x000fe40000000000 */
[----:B------:R-:W-:Y:S02]  /*bc50*/  ISETP.GT.AND P0, PT, R6, 0x60, PT ;  /* 0x000000600600780c */ /* 0x000fe40003f04270 */
[----:B------:R-:W-:Y:S02]  /*bc60*/  FSEL R71, R71, -INF , P1 ;  /* 0xff80000047477808 */ /* 0x000fe40000800000 */
[----:B------:R-:W-:-:S02]  /*bc70*/  P2R R24, PR, RZ, 0x8 ;  /* 0x00000008ff187803 */ /* 0x000fc40000000000 */
[----:B------:R-:W-:Y:S02]  /*bc80*/  FSEL R135, R74, -INF , P0 ;  /* 0xff8000004a877808 */ /* 0x000fe40000000000 */
[----:B------:R-:W-:Y:S02]  /*bc90*/  ISETP.NE.AND P0, PT, R30, RZ, PT ;  /* 0x000000ff1e00720c */ /* 0x000fe40003f05270 */
[----:B------:R-:W-:Y:S02]  /*bca0*/  ISETP.NE.AND P1, PT, R28, RZ, PT ;  /* 0x000000ff1c00720c */ /* 0x000fe40003f25270 */
[----:B------:R-:W-:Y:S02]  /*bcb0*/  FSEL R75, R75, -INF , P0 ;  /* 0xff8000004b4b7808 */ /* 0x000fe40000000000 */
[----:B------:R-:W-:Y:S02]  /*bcc0*/  FSEL R83, R83, -INF , P4 ;  /* 0xff80000053537808 */ /* 0x000fe40002000000 */
[----:B------:R-:W-:-:S02]  /*bcd0*/  FSEL R87, R87, -INF , P6 ;  /* 0xff80000057577808 */ /* 0x000fc40003000000 */
[----:B------:R-:W-:Y:S02]  /*bce0*/  ISETP.NE.AND P0, PT, R10, RZ, PT ;  /* 0x000000ff0a00720c */ /* 0x000fe40003f05270 */
[----:B0-----:R-:W-:Y:S02]  /*bcf0*/  FMNMX.FTZ R12, R8, R133, !PT ;  /* 0x00000085080c7209 */ /* 0x001fe40007810000 */
        /* <DEDUP_REMOVED lines=8> */
[----:B0-----:R-:W-:Y:S02]  /*bd80*/  FMNMX.FTZ R0, R12, R133, !PT ;  /* 0x000000850c007209 */ /* 0x001fe40007810000 */
[----:B------:R-:W-:Y:S02]  /*bd90*/  FMNMX.FTZ R8, R101, R8, !PT ;  /* 0x0000000865087209 */ /* 0x000fe40007810000 */
[----:B------:R-:W-:Y:S01]  /*bda0*/  FSEL R133, R70, -INF , P2 ;  /* 0xff80000046857808 */ /* 0x000fe20001000000 */
[----:B------:R-:W-:-:S01]  /*bdb0*/  FFMA.FTZ R14, R2, R0, -8 ;  /* 0xc1000000020e7423 */ /* 0x000fc20000010000 */
[----:B------:R-:W-:Y:S02]  /*bdc0*/  FMNMX.FTZ R8, R43, R8, !PT ;  /* 0x000000082b087209 */ /* 0x000fe40007810000 */
[----:B------:R-:W-:-:S02]  /*bdd0*/  FSETP.NEU.FTZ.AND P3, PT, R0, -INF , PT ;  /* 0xff8000000000780b */ /* 0x000fc40003f7d000 */
[----:B------:R-:W-:Y:S02]  /*bde0*/  FMNMX.FTZ R8, R105, R8, !PT ;  /* 0x0000000869087209 */ /* 0x000fe40007810000 */
[----:B------:R-:W-:Y:S02]  /*bdf0*/  FSEL R6, R14, RZ, P3 ;  /* 0x000000ff0e067208 */ /* 0x000fe40001800000 */
[----:B------:R-:W-:Y:S02]  /*be00*/  FMNMX.FTZ R8, R47, R8, !PT ;  /* 0x000000082f087209 */ /* 0x000fe40007810000 */
[----:B------:R-:W-:Y:S01]  /*be10*/  ISETP.NE.AND P3, PT, R24, RZ, PT ;  /* 0x000000ff1800720c */ /* 0x000fe20003f65270 */
[C-C-:B------:R-:W-:Y:S01]  /*be20*/  FFMA.FTZ R24, R2.reuse, R37, -R6.reuse ;  /* 0x0000002502187223 */ /* 0x140fe20000010806 */
[----:B------:R-:W-:Y:S01]  /*be30*/  FMNMX.FTZ R8, R109, R8, !PT ;  /* 0x000000086d087209 */ /* 0x000fe20007810000 */
[--C-:B------:R-:W-:Y:S01]  /*be40*/  FFMA.FTZ R30, R2, R45, -R6.reuse ;  /* 0x0000002d021e7223 */ /* 0x100fe20000010806 */
[----:B------:R-:W-:Y:S01]  /*be50*/  ISETP.NE.AND P2, PT, R26, RZ, PT ;  /* 0x000000ff1a00720c */ /* 0x000fe20003f45270 */
[C-C-:B------:R-:W-:Y:S01]  /*be60*/  FFMA.FTZ R26, R2.reuse, R41, -R6.reuse ;  /* 0x00000029021a7223 */ /* 0x140fe20000010806 */
[----:B------:R-:W-:Y:S01]  /*be70*/  FMNMX.FTZ R8, R51, R8, !PT ;  /* 0x0000000833087209 */ /* 0x000fe20007810000 */
[--C-:B------:R-:W-:Y:S01]  /*be80*/  FFMA.FTZ R41, R2, R53, -R6.reuse ;  /* 0x0000003502297223 */ /* 0x100fe20000010806 */
[----:B------:R-:W-:Y:S01]  /*be90*/  FSEL R37, R78, -INF , P1 ;  /* 0xff8000004e257808 */ /* 0x000fe20000800000 */
[C-C-:B------:R-:W-:Y:S01]  /*bea0*/  FFMA.FTZ R12, R2.reuse, R29, -R6.reuse ;  /* 0x0000001d020c7223 */ /* 0x140fe20000010806 */
[----:B------:R-:W-:Y:S01]  /*beb0*/  FMNMX.FTZ R8, R111, R8, !PT ;  /* 0x000000086f087209 */ /* 0x000fe20007810000 */
[C-C-:B------:R-:W-:Y:S01]  /*bec0*/  FFMA.FTZ R29, R2.reuse, R95, -R6.reuse ;  /* 0x0000005f021d7223 */ /* 0x140fe20000010806 */
[----:B------:R-:W-:Y:S01]  /*bed0*/  FSEL R79, R79, -INF , P2 ;  /* 0xff8000004f4f7808 */ /* 0x000fe20001000000 */
[C-C-:B------:R-:W-:Y:S01]  /*bee0*/  FFMA.FTZ R10, R2.reuse, R25, -R6.reuse ;  /* 0x00000019020a7223 */ /* 0x140fe20000010806 */
[----:B------:R-:W-:Y:S01]  /*bef0*/  FMNMX.FTZ R8, R55, R8, !PT ;  /* 0x0000000837087209 */ /* 0x000fe20007810000 */
[--C-:B------:R-:W-:Y:S01]  /*bf00*/  FFMA.FTZ R14, R2, R33, -R6.reuse ;  /* 0x00000021020e7223 */ /* 0x100fe20000010806 */
[----:B------:R-:W-:Y:S01]  /*bf10*/  FSEL R45, R82, -INF , P3 ;  /* 0xff800000522d7808 */ /* 0x000fe20001800000 */
[C-C-:B------:R-:W-:Y:S01]  /*bf20*/  FFMA.FTZ R25, R2.reuse, R91, -R6.reuse ;  /* 0x0000005b02197223 */ /* 0x140fe20000010806 */
[----:B------:R-:W-:Y:S01]  /*bf30*/  FMNMX.FTZ R8, R117, R8, !PT ;  /* 0x0000000875087209 */ /* 0x000fe20007810000 */
[--C-:B------:R-:W-:Y:S01]  /*bf40*/  FFMA.FTZ R33, R2, R49, -R6.reuse ;  /* 0x0000003102217223 */ /* 0x100fe20000010806 */
[----:B------:R-:W-:Y:S01]  /*bf50*/  FSEL R53, R86, -INF , P5 ;  /* 0xff80000056357808 */ /* 0x000fe20002800000 */
[C-C-:B------:R-:W-:Y:S01]  /*bf60*/  FFMA.FTZ R49, R2.reuse, R57, -R6.reuse ;  /* 0x0000003902317223 */ /* 0x140fe20000010806 */
        /* <DEDUP_REMOVED lines=27> */
[----:B------:R-:W-:Y:S01]  /*c120*/  FFMA.FTZ R77, R2, R85, -R6 ;  /* 0x00000055024d7223 */ /* 0x000fe20000010806 */
[----:B------:R-:W-:Y:S01]  /*c130*/  FMNMX.FTZ R8, R135, R8, !PT ;  /* 0x0000000887087209 */ /* 0x000fe20007810000 */
[----:B------:R-:W-:Y:S01]  /*c140*/  MUFU.EX2 R7, R7 ;  /* 0x0000000700077308 */ /* 0x000fe20000000800 */
[----:B------:R-:W-:-:S02]  /*c150*/  ISETP.NE.AND P2, PT, R90, RZ, PT ;  /* 0x000000ff5a00720c */ /* 0x000fc40003f45270 */
[----:B------:R-:W-:-:S04]  /*c160*/  FMNMX.FTZ R8, R75, R8, !PT ;  /* 0x000000084b087209 */ /* 0x000fc80007810000 */
[----:B------:R-:W-:Y:S01]  /*c170*/  FMNMX.FTZ R8, R37, R8, !PT ;  /* 0x0000000825087209 */ /* 0x000fe20007810000 */
[----:B------:R-:W0:Y:S03]  /*c180*/  MUFU.EX2 R10, R10 ;  /* 0x0000000a000a7308 */ /* 0x000e260000000800 */
[----:B------:R-:W-:-:S03]  /*c190*/  FMNMX.FTZ R8, R79, R8, !PT ;  /* 0x000000084f087209 */ /* 0x000fc60007810000 */
[----:B------:R-:W-:Y:S01]  /*c1a0*/  @!P2 VIADD R3, R3, 0x19c40 ;  /* 0x00019c400303a836 */ /* 0x000fe20000000000 */
[----:B------:R-:W-:Y:S01]  /*c1b0*/  FMNMX.FTZ R8, R45, R8, !PT ;  /* 0x000000082d087209 */ /* 0x000fe20007810000 */
[----:B------:R-:W1:Y:S03]  /*c1c0*/  MUFU.EX2 R9, R9 ;  /* 0x0000000900097308 */ /* 0x000e660000000800 */
[----:B------:R-:W-:Y:S02]  /*c1d0*/  FMNMX.FTZ R8, R83, R8, !PT ;  /* 0x0000000853087209 */ /* 0x000fe40007810000 */
[----:B------:R-:W-:Y:S02]  /*c1e0*/  @!P2 PRMT R3, RZ, 0x654, R3 ;  /* 0x00000654ff03a816 */ /* 0x000fe40000000003 */
[----:B------:R-:W-:Y:S01]  /*c1f0*/  FMNMX.FTZ R8, R53, R8, !PT ;  /* 0x0000000835087209 */ /* 0x000fe20007810000 */
[----:B------:R-:W2:Y:S01]  /*c200*/  MUFU.EX2 R12, R12 ;  /* 0x0000000c000c7308 */ /* 0x000ea20000000800 */
[----:B0-----:R-:W-:-:S01]  /*c210*/  FADD.FTZ R68, R7, R10 ;  /* 0x0000000a07447221 */ /* 0x001fc20000010000 */
[----:B------:R0:W-:Y:S01]  /*c220*/  @!P2 SYNCS.ARRIVE.TRANS64.RED.A1T0 RZ, [R3+URZ], RZ ;  /* 0x000000ff03ffa9a7 */ /* 0x0001e2000810043f */
[----:B------:R-:W-:-:S05]  /*c230*/  FMNMX.FTZ R8, R87, R8, !PT ;  /* 0x0000000857087209 */ /* 0x000fca0007810000 */
[----:B------:R-:W3:Y:S01]  /*c240*/  SHFL.BFLY PT, R95, R8, 0x2, 0x1f ;  /* 0x0c401f00085f7f89 */ /* 0x000ee200000e0000 */
[----:B------:R-:W-:Y:S01]  /*c250*/  MUFU.EX2 R13, R13 ;  /* 0x0000000d000d7308 */ /* 0x000fe20000000800 */
[----:B-1----:R-:W-:-:S07]  /*c260*/  FADD.FTZ R85, R9, R68 ;  /* 0x0000004409557221 */ /* 0x002fce0000010000 */
[----:B------:R-:W-:Y:S01]  /*c270*/  MUFU.EX2 R14, R14 ;  /* 0x0000000e000e7308 */ /* 0x000fe20000000800 */
[----:B--2---:R-:W-:-:S01]  /*c280*/  FADD.FTZ R72, R12, R85 ;  /* 0x000000550c487221 */ /* 0x004fc20000010000 */
[----:B------:R-:W-:-:S04]  /*c290*/  F2FP.SATFINITE.E4M3.F32.PACK_AB_MERGE_C R148, R12, R9, RZ ;  /* 0x000000090c94723e */ /* 0x000fc800048070ff */
[----:B------:R-:W-:Y:S02]  /*c2a0*/  F2FP.SATFINITE.E4M3.F32.PACK_AB_MERGE_C R148, R10, R7, R148 ;  /* 0x000000070a94723e */ /* 0x000fe40004807094 */
[----:B------:R-:W-:Y:S01]  /*c2b0*/  MUFU.EX2 R15, R15 ;  /* 0x0000000f000f7308 */ /* 0x000fe20000000800 */
[----:B---3--:R-:W-:-:S07]  /*c2c0*/  FMNMX.FTZ R95, R8, R95, !PT ;  /* 0x0000005f085f7209 */ /* 0x008fce0007810000 */
[----:B------:R-:W1:Y:S01]  /*c2d0*/  MUFU.EX2 R24, R24 ;  /* 0x0000001800187308 */ /* 0x000e620000000800 */
[----:B------:R-:W2:Y:S07]  /*c2e0*/  SHFL.BFLY PT, R8, R95, 0x1, 0x1f ;  /* 0x0c201f005f087f89 */ /* 0x000eae00000e0000 */
[----:B------:R-:W-:Y:S08]  /*c2f0*/  MUFU.EX2 R25, R25 ;  /* 0x0000001900197308 */ /* 0x000ff00000000800 */
[----:B------:R-:W-:Y:S01]  /*c300*/  MUFU.EX2 R26, R26 ;  /* 0x0000001a001a7308 */ /* 0x000fe20000000800 */
[----:B-1----:R-:W-:-:S04]  /*c310*/  F2FP.SATFINITE.E4M3.F32.PACK_AB_MERGE_C R150, R24, R15, RZ ;  /* 0x0000000f1896723e */ /* 0x002fc800048070ff */
[----:B------:R-:W-:-:S03]  /*c320*/  F2FP.SATFINITE.E4M3.F32.PACK_AB_MERGE_C R150, R14, R13, R150 ;  /* 0x0000000d0e96723e */ /* 0x000fc60004807096 */
[----:B------:R-:W-:Y:S01]  /*c330*/  MUFU.EX2 R29, R29 ;  /* 0x0000001d001d7308 */ /* 0x000fe20000000800 */
[----:B--2---:R-:W-:-:S04]  /*c340*/  FMNMX.FTZ R8, R95, R8, !PT ;  /* 0x000000085f087209 */ /* 0x004fc80007810000 */
[----:B------:R-:W-:Y:S01]  /*c350*/  FSETP.NEU.FTZ.AND P1, PT, R8, -INF , PT ;  /* 0xff8000000800780b */ /* 0x000fe20003f3d000 */
[----:B------:R-:W-:-:S02]  /*c360*/  FFMA.FTZ R56, R2, R8, -8 ;  /* 0xc100000002387423 */ /* 0x000fc40000010008 */
[----:B------:R-:W1:Y:S03]  /*c370*/  MUFU.EX2 R30, R30 ;  /* 0x0000001e001e7308 */ /* 0x000e660000000800 */
        /* <DEDUP_REMOVED lines=24> */
[--C-:B------:R-:W-:Y:S01]  /*c500*/  FFMA.FTZ R59, R2, R119, -R56.reuse ;  /* 0x00000077023b7223 */ /* 0x100fe20000010838 */
[----:B-1----:R-:W-:Y:S01]  /*c510*/  F2FP.SATFINITE.E4M3.F32.PACK_AB_MERGE_C R136, R30, R29, RZ ;  /* 0x0000001d1e88723e */ /* 0x002fe200048070ff */
[----:B------:R-:W1:Y:S01]  /*c520*/  MUFU.EX2 R58, R58 ;  /* 0x0000003a003a7308 */ /* 0x000e620000000800 */
[----:B------:R-:W-:-:S01]  /*c530*/  FFMA.FTZ R51, R2, R123, -R56 ;  /* 0x0000007b02337223 */ /* 0x000fc20000010838 */
[C-C-:B0-----:R-:W-:Y:S01]  /*c540*/  FFMA.FTZ R3, R2.reuse, R133, -R56.reuse ;  /* 0x0000008502037223 */ /* 0x141fe20000010838 */
[----:B------:R-:W-:-:S01]  /*c550*/  FFMA.FTZ R135, R2, R135, -R56 ;  /* 0x0000008702877223 */ /* 0x000fc20000010838 */
[C-C-:B------:R-:W-:Y:S01]  /*c560*/  FFMA.FTZ R75, R2.reuse, R75, -R56.reuse ;  /* 0x0000004b024b7223 */ /* 0x140fe20000010838 */
[----:B------:R-:W-:-:S01]  /*c570*/  FFMA.FTZ R79, R2, R79, -R56 ;  /* 0x0000004f024f7223 */ /* 0x000fc20000010838 */
[C-C-:B------:R-:W-:Y:S01]  /*c580*/  FFMA.FTZ R45, R2.reuse, R45, -R56.reuse ;  /* 0x0000002d022d7223 */ /* 0x140fe20000010838 */
[----:B------:R-:W-:-:S01]  /*c590*/  FFMA.FTZ R83, R2, R83, -R56 ;  /* 0x0000005302537223 */ /* 0x000fc20000010838 */
[----:B------:R-:W0:Y:S01]  /*c5a0*/  MUFU.EX2 R81, R81 ;  /* 0x0000005100517308 */ /* 0x000e220000000800 */
[----:B--2---:R-:W-:-:S01]  /*c5b0*/  FADD.FTZ R63, R6, R11 ;  /* 0x0000000b063f7221 */ /* 0x004fc20000010000 */
[----:B------:R-:W-:Y:S01]  /*c5c0*/  FFMA.FTZ R53, R2, R53, -R56 ;  /* 0x0000003502357223 */ /* 0x000fe20000010838 */
[----:B------:R-:W-:-:S05]  /*c5d0*/  F2FP.SATFINITE.E4M3.F32.PACK_AB_MERGE_C R136, R26, R25, R136 ;  /* 0x000000191a88723e */ /* 0x000fca0004807088 */
[----:B------:R-:W2:Y:S01]  /*c5e0*/  MUFU.EX2 R27, R27 ;  /* 0x0000001b001b7308 */ /* 0x000ea20000000800 */
[----:B-1----:R-:W-:-:S01]  /*c5f0*/  FADD.FTZ R68, R58, R63 ;  /* 0x0000003f3a447221 */ /* 0x002fc20000010000 */
[----:B------:R-:W-:-:S04]  /*c600*/  FADD.FTZ R63, R13, R72 ;  /* 0x000000480d3f7221 */ /* 0x000fc80000010000 */
[----:B------:R-:W-:Y:S02]  /*c610*/  FADD.FTZ R72, R14, R63 ;  /* 0x0000003f0e487221 */ /* 0x000fe40000010000 */
[----:B------:R-:W1:Y:S01]  /*c620*/  MUFU.EX2 R50, R50 ;  /* 0x0000003200327308 */ /* 0x000e620000000800 */
[----:B0-----:R-:W-:-:S01]  /*c630*/  FADD.FTZ R74, R81, R68 ;  /* 0x00000044514a7221 */ /* 0x001fc20000010000 */
[----:B------:R-:W-:Y:S01]  /*c640*/  FFMA.FTZ R68, R2, R67, -R56 ;  /* 0x0000004302447223 */ /* 0x000fe20000010838 */
[----:B------:R-:W-:-:S01]  /*c650*/  FADD.FTZ R63, R15, R72 ;  /* 0x000000480f3f7221 */ /* 0x000fc20000010000 */
[----:B------:R-:W-:Y:S01]  /*c660*/  FFMA.FTZ R72, R2, R71, -R56 ;  /* 0x0000004702487223 */ /* 0x000fe20000010838 */
[----:B------:R-:W-:Y:S02]  /*c670*/  F2FP.SATFINITE.E4M3.F32.PACK_AB_MERGE_C R149, R81, R58, RZ ;  /* 0x0000003a5195723e */ /* 0x000fe400048070ff */
[----:B------:R-:W-:Y:S01]  /*c680*/  FADD.FTZ R76, R24, R63 ;  /* 0x0000003f184c7221 */ /* 0x000fe20000010000 */
[----:B------:R-:W0:Y:S01]  /*c690*/  MUFU.EX2 R60, R60 ;  /* 0x0000003c003c7308 */ /* 0x000e220000000800 */
[----:B--2---:R-:W-:-:S01]  /*c6a0*/  FADD.FTZ R67, R27, R74 ;  /* 0x0000004a1b437221 */ /* 0x004fc20000010000 */
[C-C-:B------:R-:W-:Y:S01]  /*c6b0*/  FFMA.FTZ R63, R2.reuse, R37, -R56.reuse ;  /* 0x00000025023f7223 */ /* 0x140fe20000010838 */
[----:B------:R-:W-:-:S01]  /*c6c0*/  FFMA.FTZ R56, R2, R87, -R56 ;  /* 0x0000005702387223 */ /* 0x000fc20000010838 */
[----:B------:R-:W-:-:S04]  /*c6d0*/  F2FP.SATFINITE.E4M3.F32.PACK_AB_MERGE_C R149, R11, R6, R149 ;  /* 0x000000060b95723e */ /* 0x000fc80004807095 */
[----:B------:R-:W2:Y:S01]  /*c6e0*/  MUFU.EX2 R39, R39 ;  /* 0x0000002700277308 */ /* 0x000ea20000000800 */
[----:B-1----:R-:W-:-:S07]  /*c6f0*/  FADD.FTZ R67, R50, R67 ;  /* 0x0000004332437221 */ /* 0x002fce0000010000 */
[----:B------:R-:W1:Y:S01]  /*c700*/  MUFU.EX2 R31, R31 ;  /* 0x0000001f001f7308 */ /* 0x000e620000000800 */
[----:B0-----:R-:W-:-:S01]  /*c710*/  FADD.FTZ R74, R60, R67 ;  /* 0x000000433c4a7221 */ /* 0x001fc20000010000 */
[----:B------:R-:W-:-:S06]  /*c720*/  FADD.FTZ R67, R25, R76 ;  /* 0x0000004c19437221 */ /* 0x000fcc0000010000 */
[----:B------:R-:W0:Y:S01]  /*c730*/  MUFU.EX2 R52, R52 ;  /* 0x0000003400347308 */ /* 0x000e220000000800 */
[----:B--2---:R-:W-:-:S01]  /*c740*/  FADD.FTZ R74, R39, R74 ;  /* 0x0000004a274a7221 */ /* 0x004fc20000010000 */
[----:B------:R-:W-:-:S04]  /*c750*/  F2FP.SATFINITE.E4M3.F32.PACK_AB_MERGE_C R151, R39, R60, RZ ;  /* 0x0000003c2797723e */ /* 0x000fc800048070ff */
[----:B------:R-:W-:Y:S02]  /*c760*/  F2FP.SATFINITE.E4M3.F32.PACK_AB_MERGE_C R151, R50, R27, R151 ;  /* 0x0000001b3297723e */ /* 0x000fe40004807097 */
        /* <DEDUP_REMOVED lines=11> */
[----:B-1----:R-:W-:-:S01]  /*c820*/  FADD.FTZ R74, R47, R74 ;  /* 0x0000004a2f4a7221 */ /* 0x002fc20000010000 */
[----:B------:R-:W-:-:S04]  /*c830*/  F2FP.SATFINITE.E4M3.F32.PACK_AB_MERGE_C R137, R47, R62, RZ ;  /* 0x0000003e2f89723e */ /* 0x000fc800048070ff */
        /* <DEDUP_REMOVED lines=12> */
[C---:B-1----:R-:W-:Y:S01]  /*c900*/  F2FP.SATFINITE.E4M3.F32.PACK_AB_MERGE_C R138, R41.reuse, R32, RZ ;  /* 0x00000020298a723e */ /* 0x042fe200048070ff */
[----:B------:R-:W-:-:S03]  /*c910*/  FADD.FTZ R41, R41, R24 ;  /* 0x0000001829297221 */ /* 0x000fc60000010000 */
[----:B------:R-:W-:-:S03]  /*c920*/  F2FP.SATFINITE.E4M3.F32.PACK_AB_MERGE_C R138, R33, R28, R138 ;  /* 0x0000001c218a723e */ /* 0x000fc6000480708a */
        /* <DEDUP_REMOVED lines=17> */
[C---:B--2---:R-:W-:Y:S01]  /*ca40*/  F2FP.SATFINITE.E4M3.F32.PACK_AB_MERGE_C R140, R91.reuse, R38, RZ ;  /* 0x000000265b8c723e */ /* 0x044fe200048070ff */
[----:B------:R-:W-:-:S03]  /*ca50*/  FADD.FTZ R91, R91, R32 ;  /* 0x000000205b5b7221 */ /* 0x000fc60000010000 */
[----:B------:R-:W-:-:S03]  /*ca60*/  F2FP.SATFINITE.E4M3.F32.PACK_AB_MERGE_C R140, R49, R34, R140 ;  /* 0x00000022318c723e */ /* 0x000fc6000480708c */
[----:B------:R-:W2:Y:S01]  /*ca70*/  MUFU.EX2 R51, R51 ;  /* 0x0000003300337308 */ /* 0x000ea20000000800 */
[C---:B-1----:R-:W-:Y:S01]  /*ca80*/  F2FP.SATFINITE.E4M3.F32.PACK_AB_MERGE_C R141, R70.reuse, R59, RZ ;  /* 0x0000003b468d723e */ /* 0x042fe200048070ff */
[----:B------:R-:W-:-:S03]  /*ca90*/  FADD.FTZ R70, R70, R7 ;  /* 0x0000000746467221 */ /* 0x000fc60000010000 */
[----:B------:R-:W-:-:S03]  /*caa0*/  F2FP.SATFINITE.E4M3.F32.PACK_AB_MERGE_C R141, R64, R43, R141 ;  /* 0x0000002b408d723e */ /* 0x000fc6000480708d */
[----:B------:R-:W1:Y:S01]  /*cab0*/  MUFU.EX2 R57, R57 ;  /* 0x0000003900397308 */ /* 0x000e620000000800 */
[----:B0-----:R-:W-:-:S07]  /*cac0*/  FADD.FTZ R10, R36, R91 ;  /* 0x0000005b240a7221 */ /* 0x001fce0000010000 */
[----:B------:R-:W0:Y:S01]  /*cad0*/  MUFU.EX2 R68, R68 ;  /* 0x0000004400447308 */ /* 0x000e220000000800 */
[----:B--2---:R-:W-:-:S07]  /*cae0*/  FADD.FTZ R7, R51, R70 ;  /* 0x0000004633077221 */ /* 0x004fce0000010000 */
[----:B------:R-:W-:Y:S01]  /*caf0*/  MUFU.EX2 R40, R40 ;  /* 0x0000002800287308 */ /* 0x000fe20000000800 */
[----:B-1----:R-:W-:-:S07]  /*cb00*/  FADD.FTZ R13, R57, R10 ;  /* 0x0000000a390d7221 */ /* 0x002fce0000010000 */
        /* <DEDUP_REMOVED lines=9> */
[----:B0-----:R-:W-:-:S07]  /*cba0*/  FADD.FTZ R7, R3, R14 ;  /* 0x0000000e03077221 */ /* 0x001fce0000010000 */
[----:B------:R-:W0:Y:S01]  /*cbb0*/  MUFU.EX2 R69, R69 ;  /* 0x0000004500457308 */ /* 0x000e220000000800 */
[C---:B--2---:R-:W-:Y:S01]  /*cbc0*/  F2FP.SATFINITE.E4M3.F32.PACK_AB_MERGE_C R13, R72.reuse, R3, RZ ;  /* 0x00000003480d723e */ /* 0x044fe200048070ff */
[----:B------:R-:W-:-:S03]  /*cbd0*/  FADD.FTZ R72, R72, R7 ;  /* 0x0000000748487221 */ /* 0x000fc60000010000 */
[----:B------:R-:W-:-:S03]  /*cbe0*/  F2FP.SATFINITE.E4M3.F32.PACK_AB_MERGE_C R143, R68, R51, R13 ;  /* 0x00000033448f723e */ /* 0x000fc6000480700d */
[----:B------:R-:W1:Y:S08]  /*cbf0*/  MUFU.EX2 R42, R42 ;  /* 0x0000002a002a7308 */ /* 0x000e700000000800 */
[----:B------:R2:W3:Y:S01]  /*cc00*/  MUFU.EX2 R37, R135 ;  /* 0x0000008700257308 */ /* 0x0004e20000000800 */
[----:B0-----:R-:W-:-:S07]  /*cc10*/  F2FP.SATFINITE.E4M3.F32.PACK_AB_MERGE_C R144, R69, R44, RZ ;  /* 0x0000002c4590723e */ /* 0x001fce00048070ff */
[----:B------:R-:W0:Y:S01]  /*cc20*/  MUFU.EX2 R65, R65 ;  /* 0x0000004100417308 */ /* 0x000e220000000800 */
[----:B-1----:R-:W-:-:S01]  /*cc30*/  FADD.FTZ R14, R42, R61 ;  /* 0x0000003d2a0e7221 */ /* 0x002fc20000010000 */
[----:B--2---:R-:W-:-:S04]  /*cc40*/  IMAD.MOV.U32 R135, RZ, RZ, RZ ;  /* 0x000000ffff877224 */ /* 0x004fc800078e00ff */
[----:B------:R-:W-:Y:S02]  /*cc50*/  IMAD.MOV.U32 R134, RZ, RZ, R135 ;  /* 0x000000ffff867224 */ /* 0x000fe400078e0087 */
[----:B------:R-:W1:Y:S01]  /*cc60*/  MUFU.EX2 R12, R75 ;  /* 0x0000004b000c7308 */ /* 0x000e620000000800 */
[----:B---3--:R-:W-:-:S01]  /*cc70*/  FADD.FTZ R3, R37, R72 ;  /* 0x0000004825037221 */ /* 0x008fc20000010000 */
[--C-:B------:R-:W-:Y:S02]  /*cc80*/  IMAD.MOV.U32 R133, RZ, RZ, R135.reuse ;  /* 0x000000ffff857224 */ /* 0x100fe400078e0087 */
[--C-:B------:R-:W-:Y:S02]  /*cc90*/  IMAD.MOV.U32 R132, RZ, RZ, R135.reuse ;  /* 0x000000ffff847224 */ /* 0x100fe400078e0087 */
[--C-:B------:R-:W-:Y:S02]  /*cca0*/  IMAD.MOV.U32 R131, RZ, RZ, R135.reuse ;  /* 0x000000ffff837224 */ /* 0x100fe400078e0087 */
[----:B------:R-:W2:Y:S01]  /*ccb0*/  MUFU.EX2 R9, R63 ;  /* 0x0000003f00097308 */ /* 0x000ea20000000800 */
[C---:B0-----:R-:W-:Y:S01]  /*ccc0*/  F2FP.SATFINITE.E4M3.F32.PACK_AB_MERGE_C R144, R65.reuse, R42, R144 ;  /* 0x0000002a4190723e */ /* 0x041fe20004807090 */
[----:B------:R-:W-:Y:S01]  /*ccd0*/  FADD.FTZ R65, R65, R14 ;  /* 0x0000000e41417221 */ /* 0x000fe20000010000 */
[----:B------:R-:W-:-:S02]  /*cce0*/  IMAD.MOV.U32 R130, RZ, RZ, R135 ;  /* 0x000000ffff827224 */ /* 0x000fc400078e0087 */
[----:B------:R-:W-:Y:S02]  /*ccf0*/  IMAD.MOV.U32 R129, RZ, RZ, R135 ;  /* 0x000000ffff817224 */ /* 0x000fe400078e0087 */
[----:B------:R-:W-:-:S01]  /*cd00*/  FADD.FTZ R44, R44, R65 ;  /* 0x000000412c2c7221 */ /* 0x000fc20000010000 */
[----:B------:R-:W-:Y:S01]  /*cd10*/  IMAD.MOV.U32 R128, RZ, RZ, R135 ;  /* 0x000000ffff807224 */ /* 0x000fe200078e0087 */
[----:B------:R-:W0:Y:S01]  /*cd20*/  MUFU.EX2 R24, R79 ;  /* 0x0000004f00187308 */ /* 0x000e220000000800 */
[----:B-1----:R-:W-:-:S01]  /*cd30*/  FADD.FTZ R6, R12, R3 ;  /* 0x000000030c067221 */ /* 0x002fc20000010000 */
[----:B------:R-:W-:Y:S01]  /*cd40*/  FADD.FTZ R69, R69, R44 ;  /* 0x0000002c45457221 */ /* 0x000fe20000010000 */
[--C-:B------:R-:W-:Y:S02]  /*cd50*/  IMAD.MOV.U32 R127, RZ, RZ, R135.reuse ;  /* 0x000000ffff7f7224 */ /* 0x100fe400078e0087 */
[--C-:B------:R-:W-:Y:S02]  /*cd60*/  IMAD.MOV.U32 R126, RZ, RZ, R135.reuse ;  /* 0x000000ffff7e7224 */ /* 0x100fe400078e0087 */
[----:B------:R-:W-:Y:S01]  /*cd70*/  IMAD.MOV.U32 R125, RZ, RZ, R135 ;  /* 0x000000ffff7d7224 */ /* 0x000fe200078e0087 */
[----:B------:R-:W-:Y:S01]  /*cd80*/  MUFU.EX2 R48, R48 ;  /* 0x0000003000307308 */ /* 0x000fe20000000800 */
[----:B--2---:R-:W-:-:S01]  /*cd90*/  FADD.FTZ R3, R9, R6 ;  /* 0x0000000609037221 */ /* 0x004fc20000010000 */
[----:B------:R-:W-:-:S02]  /*cda0*/  IMAD.MOV.U32 R124, RZ, RZ, R135 ;  /* 0x000000ffff7c7224 */ /* 0x000fc400078e0087 */
[--C-:B------:R-:W-:Y:S02]  /*cdb0*/  IMAD.MOV.U32 R123, RZ, RZ, R135.reuse ;  /* 0x000000ffff7b7224 */ /* 0x100fe400078e0087 */
[----:B------:R-:W-:Y:S02]  /*cdc0*/  IMAD.MOV.U32 R122, RZ, RZ, R135 ;  /* 0x000000ffff7a7224 */ /* 0x000fe400078e0087 */
[----:B------:R-:W1:Y:S01]  /*cdd0*/  MUFU.EX2 R77, R77 ;  /* 0x0000004d004d7308 */ /* 0x000e620000000800 */
[C---:B0-----:R-:W-:Y:S01]  /*cde0*/  F2FP.SATFINITE.E4M3.F32.PACK_AB_MERGE_C R9, R24.reuse, R9, RZ ;  /* 0x000000091809723e */ /* 0x041fe200048070ff */
[----:B------:R-:W-:Y:S01]  /*cdf0*/  FADD.FTZ R24, R24, R3 ;  /* 0x0000000318187221 */ /* 0x000fe20000010000 */
[----:B------:R-:W-:Y:S02]  /*ce00*/  IMAD.MOV.U32 R121, RZ, RZ, R135 ;  /* 0x000000ffff797224 */ /* 0x000fe400078e0087 */
[----:B------:R-:W-:Y:S01]  /*ce10*/  F2FP.SATFINITE.E4M3.F32.PACK_AB_MERGE_C R145, R12, R37, R9 ;  /* 0x000000250c91723e */ /* 0x000fe20004807009 */
[----:B------:R-:W-:-:S02]  /*ce20*/  IMAD.MOV.U32 R120, RZ, RZ, R135 ;  /* 0x000000ffff787224 */ /* 0x000fc400078e0087 */
[----:B------:R-:W0:Y:S01]  /*ce30*/  MUFU.EX2 R46, R46 ;  /* 0x0000002e002e7308 */ /* 0x000e220000000800 */
[--C-:B------:R-:W-:Y:S02]  /*ce40*/  IMAD.MOV.U32 R119, RZ, RZ, R135.reuse ;  /* 0x000000ffff777224 */ /* 0x100fe400078e0087 */
[--C-:B------:R-:W-:Y:S02]  /*ce50*/  IMAD.MOV.U32 R118, RZ, RZ, R135.reuse ;  /* 0x000000ffff767224 */ /* 0x100fe400078e0087 */
[--C-:B------:R-:W-:Y:S02]  /*ce60*/  IMAD.MOV.U32 R117, RZ, RZ, R135.reuse ;  /* 0x000000ffff757224 */ /* 0x100fe400078e0087 */
[--C-:B------:R-:W-:Y:S01]  /*ce70*/  IMAD.MOV.U32 R116, RZ, RZ, R135.reuse ;  /* 0x000000ffff747224 */ /* 0x100fe200078e0087 */
[----:B------:R-:W2:Y:S01]  /*ce80*/  MUFU.EX2 R45, R45 ;  /* 0x0000002d002d7308 */ /* 0x000ea20000000800 */
[----:B-1----:R-:W-:Y:S01]  /*ce90*/  F2FP.SATFINITE.E4M3.F32.PACK_AB_MERGE_C R7, R77, R48, RZ ;  /* 0x000000304d07723e */ /* 0x002fe200048070ff */
[----:B------:R-:W-:-:S02]  /*cea0*/  IMAD.MOV.U32 R115, RZ, RZ, R135 ;  /* 0x000000ffff737224 */ /* 0x000fc400078e0087 */
[--C-:B------:R-:W-:Y:S02]  /*ceb0*/  IMAD.MOV.U32 R114, RZ, RZ, R135.reuse ;  /* 0x000000ffff727224 */ /* 0x100fe400078e0087 */
[----:B------:R-:W-:Y:S02]  /*cec0*/  IMAD.MOV.U32 R113, RZ, RZ, R135 ;  /* 0x000000ffff717224 */ /* 0x000fe400078e0087 */
[----:B------:R-:W1:Y:S01]  /*ced0*/  MUFU.EX2 R73, R73 ;  /* 0x0000004900497308 */ /* 0x000e620000000800 */
[----:B0-----:R-:W-:-:S01]  /*cee0*/  FADD.FTZ R6, R46, R69 ;  /* 0x000000452e067221 */ /* 0x001fc20000010000 */
[--C-:B------:R-:W-:Y:S02]  /*cef0*/  IMAD.MOV.U32 R112, RZ, RZ, R135.reuse ;  /* 0x000000ffff707224 */ /* 0x100fe400078e0087 */
[--C-:B------:R-:W-:Y:S02]  /*cf00*/  IMAD.MOV.U32 R111, RZ, RZ, R135.reuse ;  /* 0x000000ffff6f7224 */ /* 0x100fe400078e0087 */
[----:B------:R-:W-:-:S02]  /*cf10*/  IMAD.MOV.U32 R110, RZ, RZ, R135 ;  /* 0x000000ffff6e7224 */ /* 0x000fc400078e0087 */
[----:B------:R-:W0:Y:S01]  /*cf20*/  MUFU.EX2 R10, R83 ;  /* 0x00000053000a7308 */ /* 0x000e220000000800 */
[----:B--2---:R-:W-:-:S01]  /*cf30*/  FADD.FTZ R3, R45, R24 ;  /* 0x000000182d037221 */ /* 0x004fc20000010000 */
[--C-:B------:R-:W-:Y:S02]  /*cf40*/  IMAD.MOV.U32 R109, RZ, RZ, R135.reuse ;  /* 0x000000ffff6d7224 */ /* 0x100fe400078e0087 */
[--C-:B------:R-:W-:Y:S02]  /*cf50*/  IMAD.MOV.U32 R108, RZ, RZ, R135.reuse ;  /* 0x000000ffff6c7224 */ /* 0x100fe400078e0087 */
[----:B------:R-:W-:Y:S02]  /*cf60*/  IMAD.MOV.U32 R107, RZ, RZ, R135 ;  /* 0x000000ffff6b7224 */ /* 0x000fe400078e0087 */
[----:B------:R-:W-:Y:S01]  /*cf70*/  MUFU.EX2 R53, R53 ;  /* 0x0000003500357308 */ /* 0x000fe20000000800 */
[C---:B-1----:R-:W-:Y:S01]  /*cf80*/  F2FP.SATFINITE.E4M3.F32.PACK_AB_MERGE_C R146, R73.reuse, R46, R7 ;  /* 0x0000002e4992723e */ /* 0x042fe20004807007 */
[----:B------:R-:W-:Y:S01]  /*cf90*/  FADD.FTZ R73, R73, R6 ;  /* 0x0000000649497221 */ /* 0x000fe20000010000 */
[----:B------:R-:W-:-:S02]  /*cfa0*/  IMAD.MOV.U32 R106, RZ, RZ, R135 ;  /* 0x000000ffff6a7224 */ /* 0x000fc400078e0087 */
[----:B------:R-:W-:Y:S02]  /*cfb0*/  IMAD.MOV.U32 R105, RZ, RZ, R135 ;  /* 0x000000ffff697224 */ /* 0x000fe400078e0087 */
[----:B------:R-:W-:-:S01]  /*cfc0*/  FADD.FTZ R48, R48, R73 ;  /* 0x0000004930307221 */ /* 0x000fc20000010000 */
[----:B------:R-:W-:Y:S01]  /*cfd0*/  IMAD.MOV.U32 R104, RZ, RZ, R135 ;  /* 0x000000ffff687224 */ /* 0x000fe200078e0087 */
[----:B------:R-:W1:Y:S01]  /*cfe0*/  MUFU.EX2 R56, R56 ;  /* 0x0000003800387308 */ /* 0x000e620000000800 */
[----:B0-----:R-:W-:-:S01]  /*cff0*/  FADD.FTZ R6, R10, R3 ;  /* 0x000000030a067221 */ /* 0x001fc20000010000 */
        /* <DEDUP_REMOVED lines=8> */
[----:B-1----:R-:W-:Y:S01]  /*d080*/  F2FP.SATFINITE.E4M3.F32.PACK_AB_MERGE_C R3, R56, R53, RZ ;  /* 0x000000353803723e */ /* 0x002fe200048070ff */
[----:B------:R-:W-:-:S01]  /*d090*/  FADD.FTZ R53, R53, R6 ;  /* 0x0000000635357221 */ /* 0x000fc20000010000 */
[----:B------:R-:W-:-:S02]  /*d0a0*/  IMAD.MOV.U32 R95, RZ, RZ, R135 ;  /* 0x000000ffff5f7224 */ /* 0x000fc400078e0087 */
[----:B------:R-:W-:Y:S01]  /*d0b0*/  F2FP.SATFINITE.E4M3.F32.PACK_AB_MERGE_C R147, R10, R45, R3 ;  /* 0x0000002d0a93723e */ /* 0x000fe20004807003 */
[----:B------:R-:W-:Y:S01]  /*d0c0*/  FADD.FTZ R3, R77, R48 ;  /* 0x000000304d037221 */ /* 0x000fe20000010000 */
[----:B------:R-:W-:-:S01]  /*d0d0*/  FADD.FTZ R6, R56, R53 ;  /* 0x0000003538067221 */ /* 0x000fc20000010000 */
[--C-:B------:R-:W-:Y:S02]  /*d0e0*/  IMAD.MOV.U32 R94, RZ, RZ, R135.reuse ;  /* 0x000000ffff5e7224 */ /* 0x100fe400078e0087 */
[--C-:B------:R-:W-:Y:S02]  /*d0f0*/  IMAD.MOV.U32 R93, RZ, RZ, R135.reuse ;  /* 0x000000ffff5d7224 */ /* 0x100fe400078e0087 */
[--C-:B------:R-:W-:Y:S02]  /*d100*/  IMAD.MOV.U32 R92, RZ, RZ, R135.reuse ;  /* 0x000000ffff5c7224 */ /* 0x100fe400078e0087 */
[--C-:B------:R-:W-:Y:S02]  /*d110*/  IMAD.MOV.U32 R91, RZ, RZ, R135.reuse ;  /* 0x000000ffff5b7224 */ /* 0x100fe400078e0087 */
[----:B------:R-:W-:-:S02]  /*d120*/  IMAD.MOV.U32 R90, RZ, RZ, R135 ;  /* 0x000000ffff5a7224 */ /* 0x000fc400078e0087 */
[--C-:B------:R-:W-:Y:S02]  /*d130*/  IMAD.MOV.U32 R89, RZ, RZ, R135.reuse ;  /* 0x000000ffff597224 */ /* 0x100fe400078e0087 */
[----:B------:R-:W-:Y:S01]  /*d140*/  IMAD.MOV.U32 R88, RZ, RZ, R135 ;  /* 0x000000ffff587224 */ /* 0x000fe200078e0087 */
[----:B------:R-:W-:Y:S06]  /*d150*/  @!P1 BRA `(.L_x_8855) ;  /* 0x0000001c00c89947 */ /* 0x000fec0003800000 */
[----:B------:R-:W2:Y:S01]  /*d160*/  LDL.LU R80, [R1+0x1c] ;  /* 0x00001c0001507983 */ /* 0x000ea20000300800 */
[----:B------:R-:W-:Y:S01]  /*d170*/  IMAD.MOV.U32 R12, RZ, RZ, R8 ;  /* 0x000000ffff0c7224 */ /* 0x000fe200078e0008 */
[----:B------:R-:W-:Y:S01]  /*d180*/  CS2R R134, SRZ ;  /* 0x0000000000867805 */ /* 0x000fe2000001ff00 */
[----:B------:R-:W-:Y:S01]  /*d190*/  IMAD.MOV.U32 R13, RZ, RZ, R0 ;  /* 0x000000ffff0d7224 */ /* 0x000fe200078e0000 */
[----:B------:R-:W-:Y:S01]  /*d1a0*/  CS2R R132, SRZ ;  /* 0x0000000000847805 */ /* 0x000fe2000001ff00 */
[----:B------:R-:W-:Y:S01]  /*d1b0*/  IMAD.MOV.U32 R10, RZ, RZ, R155 ;  /* 0x000000ffff0a7224 */ /* 0x000fe200078e009b */
[----:B------:R-:W-:Y:S01]  /*d1c0*/  CS2R R130, SRZ ;  /* 0x0000000000827805 */ /* 0x000fe2000001ff00 */
[----:B------:R-:W-:Y:S01]  /*d1d0*/  IMAD.MOV.U32 R9, RZ, RZ, R154 ;  /* 0x000000ffff097224 */ /* 0x000fe200078e009a */
        /* <DEDUP_REMOVED lines=21> */
[----:B--2---:R-:W-:-:S07]  /*d330*/  VIADD R7, R80, 0xfffffffe ;  /* 0xfffffffe50077836 */ /* 0x004fce0000000000 */
.L_x_8867:
[----:B------:R-:W-:-:S04]  /*d340*/  ISETP.NE.AND P1, PT, R9, 0x1, PT ;  /* 0x000000010900780c */ /* 0x000fc80003f25270 */
[----:B------:R-:W-:-:S04]  /*d350*/  SEL R155, RZ, 0x1, P1 ;  /* 0x00000001ff9b7807 */ /* 0x000fc80000800000 */
[----:B------:R-:W-:Y:S01]  /*d360*/  LOP3.LUT R155, R10, R155, RZ, 0x3c, !PT ;  /* 0x0000009b0a9b7212 */ /* 0x000fe200078e3cff */
[----:B0-----:R-:W-:Y:S06]  /*d370*/  @!P0 BRA `(.L_x_8856) ;  /* 0x0000000000048947 */ /* 0x001fec0003800000 */
[----:B------:R-:W-:Y:S01]  /*d380*/  BPT.TRAP 0x1 ;  /* 0x000000040000795c */ /* 0x000fe20000300000 */
.L_x_8856:
        /* <DEDUP_REMOVED lines=8> */
.L_x_8857:
[----:B------:R-:W2:Y:S01]  /*d410*/  LDL R0, [R1+0x10] ;  /* 0x0000100001007983 */ /* 0x000ea20000100800 */
[----:B------:R-:W-:Y:S01]  /*d420*/  BSSY B1, `(.L_x_8858) ;  /* 0x0000006000017945 */ /* 0x000fe20003800000 */
[----:B------:R-:W-:Y:S02]  /*d430*/  IMAD.MOV.U32 R27, RZ, RZ, -0x3ffffff0 ;  /* 0xc0000010ff1b7424 */ /* 0x000fe400078e00ff */
[----:B--2---:R-:W-:Y:S01]  /*d440*/  IMAD R26, R154, 0x300, R0 ;  /* 0x000003009a1a7824 */ /* 0x004fe200078e0200 */
[----:B-1----:R-:W-:Y:S06]  /*d450*/  @P1 BRA `(.L_x_8859) ;  /* 0x0000000000081947 */ /* 0x002fec0003800000 */
[----:B------:R-:W1:Y:S02]  /*d460*/  SYNCS.PHASECHK.TRANS64.TRYWAIT P1, [R14+URZ+0x19c30], R11 ;  /* 0x019c300b0e0075a7 */ /* 0x000e64000802017f */
[----:B-1----:R-:W-:Y:S05]  /*d470*/  @!P1 BRA `(.L_x_8860) ;  /* 0x000000b400e89947 */ /* 0x002fea0003800000 */
.L_x_8859:
[----:B------:R-:W-:Y:S05]  /*d480*/  BSYNC B1 ;  /* 0x0000000000017941 */ /* 0x000fea0003800000 */
.L_x_8858:
[----:B------:R2:W-:Y:S04]  /*d490*/  STL.64 [R1+0x78], R2 ;  /* 0x0000780201007387 */ /* 0x0005e80000100a00 */
[----:B--2---:R-:W2:Y:S01]  /*d4a0*/  LDL.64 R2, [R1] ;  /* 0x0000000001027983 */ /* 0x004ea20000100a00 */
[C---:B------:R-:W-:Y:S01]  /*d4b0*/  R2UR UR6, R26.reuse ;  /* 0x000000001a0672ca */ /* 0x040fe200000e0000 */
[C---:B------:R-:W-:Y:S01]  /*d4c0*/  VIADD R24, R26.reuse, 0x100 ;  /* 0x000001001a187836 */ /* 0x040fe20000000000 */
[----:B------:R-:W-:Y:S01]  /*d4d0*/  R2UR UR7, R27 ;  /* 0x000000001b0772ca */ /* 0x000fe200000e0000 */
[----:B------:R-:W-:Y:S01]  /*d4e0*/  VIADD R26, R26, 0x200 ;  /* 0x000002001a1a7836 */ /* 0x000fe20000000000 */
[----:B------:R-:W-:Y:S01]  /*d4f0*/  R2UR UR4, R4 ;  /* 0x00000000040472ca */ /* 0x000fe200000e0000 */
[----:B------:R-:W-:Y:S01]  /*d500*/  IMAD.MOV.U32 R25, RZ, RZ, -0x3ffffff0 ;  /* 0xc0000010ff197424 */ /* 0x000fe200078e00ff */
[----:B------:R-:W-:Y:S01]  /*d510*/  R2UR UR5, R5 ;  /* 0x00000000050572ca */ /* 0x000fe200000e0000 */
[----:B------:R-:W-:Y:S01]  /*d520*/  IMAD.MOV.U32 R27, RZ, RZ, -0x3ffffff0 ;  /* 0xc0000010ff1b7424 */ /* 0x000fe200078e00ff */
[----:B------:R-:W-:-:S02]  /*d530*/  R2UR UR10, R24 ;  /* 0x00000000180a72ca */ /* 0x000fc400000e0000 */
[----:B------:R-:W-:Y:S02]  /*d540*/  R2UR UR11, R25 ;  /* 0x00000000190b72ca */ /* 0x000fe400000e0000 */
[----:B------:R-:W-:Y:S02]  /*d550*/  R2UR UR14, R26 ;  /* 0x000000001a0e72ca */ /* 0x000fe400000e0000 */
[----:B------:R-:W-:Y:S02]  /*d560*/  R2UR UR15, R27 ;  /* 0x000000001b0f72ca */ /* 0x000fe400000e0000 */
[----:B------:R-:W-:-:S06]  /*d570*/  WARPGROUP.ARRIVE ;  /* 0x00000000000079c5 */ /* 0x000fcc0000000000 */
[----:B------:R-:W-:Y:S01]  /*d580*/  QGMMA.64x128x32.F32.E4M3.E4M3 R24, gdesc[UR4], RZ, !UPT, gsb0 ;  /* 0x01e00000041879f3 */ /* 0x000fe2000c0008ff */
[----:B------:R-:W-:Y:S02]  /*d590*/  R2UR UR12, R20 ;  /* 0x00000000140c72ca */ /* 0x000fe400000e0000 */
[----:B------:R-:W-:Y:S01]  /*d5a0*/  R2UR UR13, R21 ;  /* 0x00000000150d72ca */ /* 0x000fe200000e0000 */
[----:B------:R-:W-:Y:S02]  /*d5b0*/  WARPGROUP.DEPBAR.LE gsb0, 0x0 ;  /* 0x00008000000079c5 */ /* 0x000fe40000010000 */
[----:B------:R-:W-:Y:S01]  /*d5c0*/  WARPGROUP.ARRIVE ;  /* 0x00000000000079c5 */ /* 0x000fe20000000000 */
[----:B--2---:R-:W-:Y:S02]  /*d5d0*/  R2UR UR8, R2 ;  /* 0x00000000020872ca */ /* 0x004fe400000e0000 */
[----:B------:R-:W-:Y:S02]  /*d5e0*/  R2UR UR9, R3 ;  /* 0x00000000030972ca */ /* 0x000fe400000e0000 */
[----:B------:R2:W5:Y:S11]  /*d5f0*/  LDL.LU.64 R2, [R1+0x78] ;  /* 0x0000780001027983 */ /* 0x0005760000300a00 */
[----:B------:R-:W-:Y:S03]  /*d600*/  QGMMA.64x128x32.F32.E4M3.E4M3 R24, gdesc[UR8], R24, gsb0 ;  /* 0x01e00000081879f3 */ /* 0x000fe60008000818 */
[----:B------:R-:W-:-:S02]  /*d610*/  WARPGROUP.DEPBAR.LE gsb0, 0x0 ;  /* 0x00008000000079c5 */ /* 0x000fc40000010000 */
[----:B------:R-:W-:-:S07]  /*d620*/  WARPGROUP.ARRIVE ;  /* 0x00000000000079c5 */ /* 0x000fce0000000000 */
[----:B------:R-:W-:Y:S03]  /*d630*/  QGMMA.64x128x32.F32.E4M3.E4M3 R24, gdesc[UR12], R24, gsb0 ;  /* 0x01e000000c1879f3 */ /* 0x000fe60008000818 */
[----:B------:R-:W-:Y:S02]  /*d640*/  WARPGROUP.DEPBAR.LE gsb0, 0x0 ;  /* 0x00008000000079c5 */ /* 0x000fe40000010000 */
[----:B--2---:R-:W-:Y:S05]  /*d650*/  @!P0 BRA `(.L_x_8861) ;  /* 0x0000000000048947 */ /* 0x004fea0003800000 */
[----:B------:R-:W-:Y:S01]  /*d660*/  BPT.TRAP 0x1 ;  /* 0x000000040000795c */ /* 0x000fe20000300000 */
.L_x_8861:
[----:B------:R-:W-:Y:S01]  /*d670*/  SHF.L.U32 R0, R10, 0x1f, RZ ;  /* 0x0000001f0a007819 */ /* 0x000fe200000006ff */
[----:B------:R-:W-:-:S04]  /*d680*/  IMAD R15, R9, 0x8, R16 ;  /* 0x00000008090f7824 */ /* 0x000fc800078e0210 */
[----:B------:R2:W3:Y:S01]  /*d690*/  SYNCS.PHASECHK.TRANS64.TRYWAIT P1, [R15+URZ+0x19c50], R0 ;  /* 0x019c50000f0075a7 */ /* 0x0004e2000802017f */
[----:B------:R-:W-:Y:S05]  /*d6a0*/  @!P0 BRA `(.L_x_8862) ;  /* 0x0000000000048947 */ /* 0x000fea0003800000 */
[----:B------:R-:W-:Y:S01]  /*d6b0*/  BPT.TRAP 0x1 ;  /* 0x000000040000795c */ /* 0x000fe20000300000 */
.L_x_8862:
[----:B------:R-:W-:Y:S04]  /*d6c0*/  BSSY B1, `(.L_x_8863) ;  /* 0x0000004000017945 */ /* 0x000fe80003800000 */
[----:B---3--:R-:W-:Y:S05]  /*d6d0*/  @P1 BRA `(.L_x_8864) ;  /* 0x0000000000081947 */ /* 0x008fea0003800000 */
[----:B------:R-:W3:Y:S02]  /*d6e0*/  SYNCS.PHASECHK.TRANS64.TRYWAIT P1, [R15+URZ+0x19c50], R0 ;  /* 0x019c50000f0075a7 */ /* 0x000ee4000802017f */
[----:B---3--:R-:W-:Y:S05]  /*d6f0*/  @!P1 BRA `(.L_x_8865) ;  /* 0x000000b4005c9947 */ /* 0x008fea0003800000 */
.L_x_8864:
[----:B------:R-:W-:Y:S05]  /*d700*/  BSYNC B1 ;  /* 0x0000000000017941 */ /* 0x000fea0003800000 */
.L_x_8863:
[----:B--23--:R-:W-:Y:S01]  /*d710*/  VIADD R0, R16, 0x3000 ;  /* 0x0000300010007836 */ /* 0x00cfe20000000000 */
[----:B------:R-:W-:Y:S01]  /*d720*/  WARPGROUP.ARRIVE ;  /* 0x00000000000079c5 */ /* 0x000fe20000000000 */
[----:B01----:R-:W-:-:S03]  /*d730*/  IMAD.MOV.U32 R11, RZ, RZ, 0x40000040 ;  /* 0x40000040ff0b7424 */ /* 0x003fc600078e00ff */
[----:B------:R-:W-:-:S04]  /*d740*/  SHF.R.U32.HI R0, RZ, 0x4, R0 ;  /* 0x00000004ff007819 */ /* 0x000fc80000011600 */
[----:B------:R-:W-:-:S04]  /*d750*/  LOP3.LUT R0, R0, 0x3fff, RZ, 0xc0, !PT ;  /* 0x00003fff00007812 */ /* 0x000fc800078ec0ff */
[----:B------:R-:W-:-:S05]  /*d760*/  LOP3.LUT R0, R0, 0x10000, RZ, 0xfc, !PT ;  /* 0x0001000000007812 */ /* 0x000fca00078efcff */
[----:B------:R-:W-:Y:S01]  /*d770*/  IMAD R8, R9, 0x300, R0 ;  /* 0x0000030009087824 */ /* 0x000fe200078e0200 */
[----:B------:R-:W-:Y:S01]  /*d780*/  FMNMX.FTZ R0, R24, R13, !PT ;  /* 0x0000000d18007209 */ /* 0x000fe20007810000 */
[----:B------:R-:W-:Y:S02]  /*d790*/  IMAD.MOV.U32 R9, RZ, RZ, 0x40000040 ;  /* 0x40000040ff097424 */ /* 0x000fe400078e00ff */
[C---:B------:R-:W-:Y:S01]  /*d7a0*/  VIADD R10, R8.reuse, 0x2 ;  /* 0x00000002080a7836 */ /* 0x040fe20000000000 */
[----:B------:R-:W-:Y:S02]  /*d7b0*/  R2UR UR6, R8 ;  /* 0x00000000080672ca */ /* 0x000fe400000e0000 */
[----:B------:R-:W-:Y:S02]  /*d7c0*/  R2UR UR7, R9 ;  /* 0x00000000090772ca */ /* 0x000fe400000e0000 */
[----:B------:R-:W-:-:S04]  /*d7d0*/  FMNMX.FTZ R0, R25, R0, !PT ;  /* 0x0000000019007209 */ /* 0x000fc80007810000 */
[----:B------:R-:W-:-:S04]  /*d7e0*/  FMNMX.FTZ R0, R28, R0, !PT ;  /* 0x000000001c007209 */ /* 0x000fc80007810000 */
[----:B------:R-:W-:-:S03]  /*d7f0*/  FMNMX.FTZ R0, R29, R0, !PT ;  /* 0x000000001d007209 */ /* 0x000fc60007810000 */
[----:B------:R-:W-:Y:S01]  /*d800*/  QGMMA.64x96x32.F32.E4M3.E4M3 R88, R148, gdesc[UR4], R88, gsb0 ;  /* 0x0160000494587df3 */ /* 0x000fe20008000858 */
[----:B------:R-:W-:Y:S01]  /*d810*/  R2UR UR6, R10 ;  /* 0x000000000a0672ca */ /* 0x000fe200000e0000 */
[----:B------:R-:W-:Y:S01]  /*d820*/  VIADD R10, R8, 0x4 ;  /* 0x00000004080a7836 */ /* 0x000fe20000000000 */
[----:B------:R-:W-:Y:S01]  /*d830*/  R2UR UR7, R11 ;  /* 0x000000000b0772ca */ /* 0x000fe200000e0000 */
[----:B------:R-:W-:Y:S01]  /*d840*/  IMAD.MOV.U32 R11, RZ, RZ, 0x40000040 ;  /* 0x40000040ff0b7424 */ /* 0x000fe200078e00ff */
[----:B------:R-:W-:Y:S01]  /*d850*/  FMNMX.FTZ R0, R32, R0, !PT ;  /* 0x0000000020007209 */ /* 0x000fe20007810000 */
[----:B------:R-:W-:-:S03]  /*d860*/  VIADD R8, R8, 0x6 ;  /* 0x0000000608087836 */ /* 0x000fc60000000000 */
        /* <DEDUP_REMOVED lines=26> */
[----:B------:R-:W-:Y:S02]  /*da10*/  WARPGROUP.DEPBAR.LE gsb0, 0x0 ;  /* 0x00008000000079c5 */ /* 0x000fe40000010000 */
[----:B------:R-:W-:Y:S01]  /*da20*/  WARPGROUP.ARRIVE ;  /* 0x00000000000079c5 */ /* 0x000fe20000000000 */
[----:B------:R-:W-:-:S05]  /*da30*/  FMNMX.FTZ R0, R85, R0, !PT ;  /* 0x0000000055007209 */ /* 0x000fca0007810000 */
[----:B------:R-:W0:Y:S01]  /*da40*/  S2R R151, SR_TID.X ;  /* 0x0000000000977919 */ /* 0x000e220000002100 */
[----:B------:R-:W-:Y:S01]  /*da50*/  QGMMA.64x96x32.F32.E4M3.E4M3 R88, R136, gdesc[UR4], R88, gsb0 ;  /* 0x0160000488587df3 */ /* 0x000fe20008000858 */
[----:B------:R-:W-:Y:S01]  /*da60*/  R2UR UR6, R10 ;  /* 0x000000000a0672ca */ /* 0x000fe200000e0000 */
[----:B------:R-:W1:Y:S01]  /*da70*/  SHFL.BFLY PT, R9, R0, 0x2, 0x1f ;  /* 0x0c401f0000097f89 */ /* 0x000e6200000e0000 */
[----:B------:R-:W-:Y:S02]  /*da80*/  FMNMX.FTZ R10, R26, R12, !PT ;  /* 0x0000000c1a0a7209 */ /* 0x000fe40007810000 */
[----:B------:R-:W-:Y:S02]  /*da90*/  R2UR UR7, R11 ;  /* 0x000000000b0772ca */ /* 0x000fe400000e0000 */
[----:B------:R-:W-:-:S04]  /*daa0*/  FMNMX.FTZ R10, R27, R10, !PT ;  /* 0x0000000a1b0a7209 */ /* 0x000fc80007810000 */
[----:B------:R-:W-:-:S04]  /*dab0*/  FMNMX.FTZ R10, R30, R10, !PT ;  /* 0x0000000a1e0a7209 */ /* 0x000fc80007810000 */
[----:B------:R-:W-:-:S04]  /*dac0*/  FMNMX.FTZ R10, R31, R10, !PT ;  /* 0x0000000a1f0a7209 */ /* 0x000fc80007810000 */
[----:B------:R-:W-:-:S04]  /*dad0*/  FMNMX.FTZ R10, R34, R10, !PT ;  /* 0x0000000a220a7209 */ /* 0x000fc80007810000 */
[----:B------:R-:W-:Y:S02]  /*dae0*/  FMNMX.FTZ R10, R35, R10, !PT ;  /* 0x0000000a230a7209 */ /* 0x000fe40007810000 */
[----:B-1----:R-:W-:Y:S01]  /*daf0*/  FMNMX.FTZ R0, R0, R9, !PT ;  /* 0x0000000900007209 */ /* 0x002fe20007810000 */
[----:B------:R-:W-:Y:S01]  /*db00*/  IMAD.MOV.U32 R9, RZ, RZ, 0x40000040 ;  /* 0x40000040ff097424 */ /* 0x000fe200078e00ff */
[----:B------:R-:W-:Y:S02]  /*db10*/  FMNMX.FTZ R10, R38, R10, !PT ;  /* 0x0000000a260a7209 */ /* 0x000fe40007810000 */
[----:B0-----:R-:W-:Y:S02]  /*db20*/  LOP3.LUT R151, R151, 0x7f, RZ, 0xc0, !PT ;  /* 0x0000007f97977812 */ /* 0x001fe400078ec0ff */
[----:B------:R-:W-:Y:S02]  /*db30*/  FMNMX.FTZ R10, R39, R10, !PT ;  /* 0x0000000a270a7209 */ /* 0x000fe40007810000 */
[----:B------:R-:W-:-:S02]  /*db40*/  ISETP.NE.AND P1, PT, R151, RZ, PT ;  /* 0x000000ff9700720c */ /* 0x000fc40003f25270 */
[----:B------:R-:W-:-:S04]  /*db50*/  FMNMX.FTZ R10, R42, R10, !PT ;  /* 0x0000000a2a0a7209 */ /* 0x000fc80007810000 */
[----:B------:R-:W-:-:S04]  /*db60*/  FMNMX.FTZ R10, R43, R10, !PT ;  /* 0x0000000a2b0a7209 */ /* 0x000fc80007810000 */
[----:B------:R-:W-:-:S03]  /*db70*/  FMNMX.FTZ R10, R46, R10, !PT ;  /* 0x0000000a2e0a7209 */ /* 0x000fc60007810000 */
[----:B------:R-:W-:Y:S01]  /*db80*/  @!P1 VIADD R14, R14, 0x19c40 ;  /* 0x00019c400e0e9836 */ /* 0x000fe20000000000 */
[----:B------:R-:W-:-:S04]  /*db90*/  FMNMX.FTZ R10, R47, R10, !PT ;  /* 0x0000000a2f0a7209 */ /* 0x000fc80007810000 */
[----:B------:R-:W-:Y:S02]  /*dba0*/  FMNMX.FTZ R10, R50, R10, !PT ;  /* 0x0000000a320a7209 */ /* 0x000fe40007810000 */
[----:B------:R-:W-:Y:S02]  /*dbb0*/  @!P1 PRMT R14, RZ, 0x654, R14 ;  /* 0x00000654ff0e9816 */ /* 0x000fe4000000000e */
        /* <DEDUP_REMOVED lines=14> */
[----:B------:R-:W-:-:S03]  /*dca0*/  WARPGROUP.DEPBAR.LE gsb0, 0x0 ;  /* 0x00008000000079c5 */ /* 0x000fc60000010000 */
[----:B------:R-:W-:Y:S01]  /*dcb0*/  FMNMX.FTZ R10, R79, R10, !PT ;  /* 0x0000000a4f0a7209 */ /* 0x000fe20007810000 */
[----:B------:R-:W-:-:S03]  /*dcc0*/  WARPGROUP.ARRIVE ;  /* 0x00000000000079c5 */ /* 0x000fc60000000000 */
[----:B------:R-:W-:-:S03]  /*dcd0*/  FMNMX.FTZ R10, R82, R10, !PT ;  /* 0x0000000a520a7209 */ /* 0x000fc60007810000 */
[----:B------:R-:W-:Y:S01]  /*dce0*/  QGMMA.64x96x32.F32.E4M3.E4M3 R88, R140, gdesc[UR4], R88, gsb0 ;  /* 0x016000048c587df3 */ /* 0x000fe20008000858 */
[----:B------:R-:W-:Y:S02]  /*dcf0*/  FMNMX.FTZ R10, R83, R10, !PT ;  /* 0x0000000a530a7209 */ /* 0x000fe40007810000 */
[----:B------:R-:W-:Y:S02]  /*dd00*/  R2UR UR7, R9 ;  /* 0x00000000090772ca */ /* 0x000fe400000e0000 */
[----:B------:R-:W-:Y:S01]  /*dd10*/  FMNMX.FTZ R10, R86, R10, !PT ;  /* 0x0000000a560a7209 */ /* 0x000fe20007810000 */
[----:B------:R-:W0:Y:S01]  /*dd20*/  SHFL.BFLY PT, R9, R0, 0x1, 0x1f ;  /* 0x0c201f0000097f89 */ /* 0x000e2200000e0000 */
[----:B------:R-:W-:Y:S02]  /*dd30*/  R2UR UR6, R8 ;  /* 0x00000000080672ca */ /* 0x000fe400000e0000 */
[----:B------:R-:W-:-:S05]  /*dd40*/  FMNMX.FTZ R10, R87, R10, !PT ;  /* 0x0000000a570a7209 */ /* 0x000fca0007810000 */
[----:B------:R-:W1:Y:S01]  /*dd50*/  SHFL.BFLY PT, R11, R10, 0x2, 0x1f ;  /* 0x0c401f000a0b7f89 */ /* 0x000e6200000e0000 */
[----:B0-----:R-:W-:Y:S02]  /*dd60*/  FMNMX.FTZ R0, R0, R9, !PT ;  /* 0x0000000900007209 */ /* 0x001fe40007810000 */
[----:B-1----:R-:W-:-:S03]  /*dd70*/  FMNMX.FTZ R11, R10, R11, !PT ;  /* 0x0000000b0a0b7209 */ /* 0x002fc60007810000 */
[----:B------:R-:W-:Y:S01]  /*dd80*/  FADD.FTZ R10, -R0, R13 ;  /* 0x0000000d000a7221 */ /* 0x000fe20000010100 */
[----:B-----5:R-:W-:-:S01]  /*dd90*/  FFMA.FTZ R13, R2, R0, -8 ;  /* 0xc1000000020d7423 */ /* 0x020fc20000010000 */
[----:B------:R-:W0:Y:S02]  /*dda0*/  SHFL.BFLY PT, R8, R11, 0x1, 0x1f ;  /* 0x0c201f000b087f89 */ /* 0x000e2400000e0000 */
[----:B------:R-:W-:-:S06]  /*ddb0*/  FMUL.FTZ R10, R2, R10 ;  /* 0x0000000a020a7220 */ /* 0x000fcc0000410000 */
[----:B------:R-:W-:Y:S01]  /*ddc0*/  MUFU.EX2 R10, R10 ;  /* 0x0000000a000a7308 */ /* 0x000fe20000000800 */
[----:B0-----:R-:W-:Y:S01]  /*ddd0*/  FMNMX.FTZ R8, R11, R8, !PT ;  /* 0x000000080b087209 */ /* 0x001fe20007810000 */
[C-C-:B------:R-:W-:Y:S01]  /*dde0*/  FFMA.FTZ R11, R2.reuse, R24, -R13.reuse ;  /* 0x00000018020b7223 */ /* 0x140fe2000001080d */
[----:B------:R-:W-:-:S01]  /*ddf0*/  FFMA.FTZ R24, R2, R28, -R13 ;  /* 0x0000001c02187223 */ /* 0x000fc2000001080d */
[C-C-:B------:R-:W-:Y:S01]  /*de00*/  FFMA.FTZ R28, R2.reuse, R32, -R13.reuse ;  /* 0x00000020021c7223 */ /* 0x140fe2000001080d */
[----:B------:R-:W-:-:S01]  /*de10*/  FFMA.FTZ R32, R2, R36, -R13 ;  /* 0x0000002402207223 */ /* 0x000fc2000001080d */
[----:B------:R-:W-:Y:S01]  /*de20*/  FADD.FTZ R9, -R8, R12 ;  /* 0x0000000c08097221 */ /* 0x000fe20000010100 */
        /* <DEDUP_REMOVED lines=15> */
[C---:B------:R-:W-:Y:S01]  /*df20*/  FFMA.FTZ R81, R2.reuse, R8, -8 ;  /* 0xc100000002517423 */ /* 0x040fe20000010008 */
        /* <DEDUP_REMOVED lines=13> */
[C---:B------:R-:W-:Y:S01]  /*e000*/  FFMA.FTZ R43, R2.reuse, R43, -R81 ;  /* 0x0000002b022b7223 */ /* 0x040fe20000010851 */
[----:B------:R-:W-:-:S01]  /*e010*/  FFMA.FTZ R40, R2, R44, -R13 ;  /* 0x0000002c02287223 */ /* 0x000fc2000001080d */
[C-C-:B------:R-:W-:Y:S01]  /*e020*/  FFMA.FTZ R46, R2.reuse, R46, -R81.reuse ;  /* 0x0000002e022e7223 */ /* 0x140fe20000010851 */
[----:B------:R-:W-:-:S01]  /*e030*/  FFMA.FTZ R47, R2, R47, -R81 ;  /* 0x0000002f022f7223 */ /* 0x000fc20000010851 */
[----:B------:R-:W1:Y:S01]  /*e040*/  MUFU.EX2 R26, R26 ;  /* 0x0000001a001a7308 */ /* 0x000e620000000800 */
[----:B0-----:R-:W-:-:S01]  /*e050*/  FFMA.FTZ R3, R10, R3, R11 ;  /* 0x000000030a037223 */ /* 0x001fc2000001000b */
[C---:B------:R-:W-:Y:S01]  /*e060*/  FFMA.FTZ R44, R2.reuse, R48, -R13 ;  /* 0x00000030022c7223 */ /* 0x040fe2000001080d */
[----:B------:R-:W-:-:S01]  /*e070*/  FFMA.FTZ R50, R2, R50, -R81 ;  /* 0x0000003202327223 */ /* 0x000fc20000010851 */
[----:B------:R-:W-:Y:S01]  /*e080*/  FFMA.FTZ R51, R2, R51, -R81 ;  /* 0x0000003302337223 */ /* 0x000fe20000010851 */
[----:B------:R-:W-:-:S02]  /*e090*/  WARPGROUP.DEPBAR.LE gsb0, 0x0 ;  /* 0x00008000000079c5 */ /* 0x000fc40000010000 */
[----:B------:R-:W-:Y:S01]  /*e0a0*/  WARPGROUP.ARRIVE ;  /* 0x00000000000079c5 */ /* 0x000fe20000000000 */
[----:B------:R-:W0:Y:S01]  /*e0b0*/  MUFU.EX2 R12, R12 ;  /* 0x0000000c000c7308 */ /* 0x000e220000000800 */
[----:B------:R-:W-:-:S01]  /*e0c0*/  FFMA.FTZ R48, R2, R52, -R13 ;  /* 0x0000003402307223 */ /* 0x000fc2000001080d */
[C-C-:B------:R-:W-:Y:S01]  /*e0d0*/  FFMA.FTZ R54, R2.reuse, R54, -R81.reuse ;  /* 0x0000003602367223 */ /* 0x140fe20000010851 */
[----:B------:R-:W-:-:S01]  /*e0e0*/  FFMA.FTZ R55, R2, R55, -R81 ;  /* 0x0000003702377223 */ /* 0x000fc20000010851 */
[C---:B------:R-:W-:Y:S01]  /*e0f0*/  FFMA.FTZ R52, R2.reuse, R56, -R13 ;  /* 0x0000003802347223 */ /* 0x040fe2000001080d */
[----:B------:R-:W-:Y:S01]  /*e100*/  QGMMA.64x96x32.F32.E4M3.E4M3 R88, R144, gdesc[UR4], R88, gsb0 ;  /* 0x0160000490587df3 */ /* 0x000fe20008000858 */
[----:B------:R-:W-:-:S01]  /*e110*/  FFMA.FTZ R58, R2, R58, -R81 ;  /* 0x0000003a023a7223 */ /* 0x000fc20000010851 */
[----:B------:R-:W-:Y:S01]  /*e120*/  FFMA.FTZ R59, R2, R59, -R81 ;  /* 0x0000003b023b7223 */ /* 0x000fe20000010851 */
[----:B------:R-:W2:Y:S01]  /*e130*/  MUFU.EX2 R27, R27 ;  /* 0x0000001b001b7308 */ /* 0x000ea20000000800 */
[----:B-1----:R-:W-:-:S01]  /*e140*/  FFMA.FTZ R6, R9, R6, R26 ;  /* 0x0000000609067223 */ /* 0x002fc2000001001a */
[C---:B------:R-:W-:Y:S01]  /*e150*/  FFMA.FTZ R56, R2.reuse, R60, -R13 ;  /* 0x0000003c02387223 */ /* 0x040fe2000001080d */
[----:B------:R-:W-:-:S01]  /*e160*/  FFMA.FTZ R62, R2, R62, -R81 ;  /* 0x0000003e023e7223 */ /* 0x000fc20000010851 */
[C---:B------:R-:W-:Y:S01]  /*e170*/  FFMA.FTZ R63, R2.reuse, R63, -R81 ;  /* 0x0000003f023f7223 */ /* 0x040fe20000010851 */
[----:B------:R-:W-:-:S01]  /*e180*/  FFMA.FTZ R60, R2, R64, -R13 ;  /* 0x00000040023c7223 */ /* 0x000fc2000001080d */
[C-C-:B------:R-:W-:Y:S01]  /*e190*/  FFMA.FTZ R66, R2.reuse, R66, -R81.reuse ;  /* 0x0000004202427223 */ /* 0x140fe20000010851 */
[----:B------:R-:W-:-:S01]  /*e1a0*/  FFMA.FTZ R67, R2, R67, -R81 ;  /* 0x0000004302437223 */ /* 0x000fc20000010851 */
[----:B------:R-:W1:Y:S01]  /*e1b0*/  MUFU.EX2 R24, R24 ;  /* 0x0000001800187308 */ /* 0x000e620000000800 */
[----:B0-----:R-:W-:-:S01]  /*e1c0*/  FADD.FTZ R3, R12, R3 ;  /* 0x000000030c037221 */ /* 0x001fc20000010000 */
[C---:B------:R-:W-:Y:S01]  /*e1d0*/  FFMA.FTZ R64, R2.reuse, R68, -R13 ;  /* 0x0000004402407223 */ /* 0x040fe2000001080d */
[----:B------:R-:W-:-:S01]  /*e1e0*/  FFMA.FTZ R70, R2, R70, -R81 ;  /* 0x0000004602467223 */ /* 0x000fc20000010851 */
[C---:B------:R-:W-:Y:S01]  /*e1f0*/  FFMA.FTZ R71, R2.reuse, R71, -R81 ;  /* 0x0000004702477223 */ /* 0x040fe20000010851 */
[----:B------:R-:W-:-:S01]  /*e200*/  FFMA.FTZ R68, R2, R72, -R13 ;  /* 0x0000004802447223 */ /* 0x000fc2000001080d */
[C-C-:B------:R-:W-:Y:S01]  /*e210*/  FFMA.FTZ R74, R2.reuse, R74, -R81.reuse ;  /* 0x0000004a024a7223 */ /* 0x140fe20000010851 */
[----:B------:R-:W-:-:S01]  /*e220*/  FFMA.FTZ R75, R2, R75, -R81 ;  /* 0x0000004b024b7223 */ /* 0x000fc20000010851 */
[----:B------:R-:W0:Y:S01]  /*e230*/  MUFU.EX2 R30, R30 ;  /* 0x0000001e001e7308 */ /* 0x000e220000000800 */
        /* <DEDUP_REMOVED lines=8> */
[----:B-1----:R-:W-:-:S01]  /*e2c0*/  FADD.FTZ R3, R24, R3 ;  /* 0x0000000318037221 */ /* 0x002fc20000010000 */
[C---:B------:R-:W-:Y:S01]  /*e2d0*/  FFMA.FTZ R80, R2.reuse, R84, -R13 ;  /* 0x0000005402507223 */ /* 0x040fe2000001080d */
[----:B------:R-:W-:-:S01]  /*e2e0*/  FFMA.FTZ R86, R2, R86, -R81 ;  /* 0x0000005602567223 */ /* 0x000fc20000010851 */
[C---:B------:R-:W-:Y:S01]  /*e2f0*/  FFMA.FTZ R13, R2.reuse, R85, -R13 ;  /* 0x00000055020d7223 */ /* 0x040fe2000001080d */
[----:B------:R-:W-:-:S03]  /*e300*/  FFMA.FTZ R81, R2, R87, -R81 ;  /* 0x0000005702517223 */ /* 0x000fc60000010851 */
        /* <DEDUP_REMOVED lines=21> */
[----:B------:R0:W-:Y:S04]  /*e460*/  @!P1 SYNCS.ARRIVE.TRANS64.RED.A1T0 RZ, [R14+URZ], RZ ;  /* 0x000000ff0eff99a7 */ /* 0x0001e8000810043f */
[----:B------:R-:W3:Y:S01]  /*e470*/  MUFU.EX2 R42, R42 ;  /* 0x0000002a002a7308 */ /* 0x000ee20000000800 */
[----:B--2---:R-:W-:-:S07]  /*e480*/  FADD.FTZ R6, R39, R6 ;  /* 0x0000000627067221 */ /* 0x004fce0000010000 */
[----:B------:R-:W2:Y:S01]  /*e490*/  MUFU.EX2 R37, R37 ;  /* 0x0000002500257308 */ /* 0x000ea20000000800 */
[----:B-1----:R-:W-:-:S07]  /*e4a0*/  FADD.FTZ R3, R36, R3 ;  /* 0x0000000324037221 */ /* 0x002fce0000010000 */
[----:B------:R-:W1:Y:S01]  /*e4b0*/  MUFU.EX2 R43, R43 ;  /* 0x0000002b002b7308 */ /* 0x000e620000000800 */
[----:B---3--:R-:W-:-:S07]  /*e4c0*/  FADD.FTZ R6, R42, R6 ;  /* 0x000000062a067221 */ /* 0x008fce0000010000 */
        /* <DEDUP_REMOVED lines=87> */
[----:B-1----:R-:W-:-:S01]  /*ea40*/  FADD.FTZ R6, R86, R6 ;  /* 0x0000000656067221 */ /* 0x002fc20000010000 */
[----:B---3--:R-:W-:-:S03]  /*ea50*/  FADD.FTZ R3, R13, R3 ;  /* 0x000000030d037221 */ /* 0x008fc60000010000 */
[----:B--2---:R-:W-:Y:S01]  /*ea60*/  FADD.FTZ R6, R81, R6 ;  /* 0x0000000651067221 */ /* 0x004fe20000010000 */
[----:B0-----:R-:W-:Y:S06]  /*ea70*/  @!P0 BRA `(.L_x_8866) ;  /* 0x0000000000048947 */ /* 0x001fec0003800000 */
[----:B------:R-:W-:Y:S01]  /*ea80*/  BPT.TRAP 0x1 ;  /* 0x000000040000795c */ /* 0x000fe20000300000 */
.L_x_8866:
[----:B------:R-:W2:Y:S01]  /*ea90*/  LDL R14, [R1+0x20] ;  /* 0x00002000010e7983 */ /* 0x000ea20000100800 */
[----:B------:R-:W-:Y:S01]  /*eaa0*/  ISETP.GT.AND P1, PT, R7, RZ, PT ;  /* 0x000000ff0700720c */ /* 0x000fe20003f24270 */
[----:B------:R-:W-:Y:S01]  /*eab0*/  VIADD R15, R15, 0x19c60 ;  /* 0x00019c600f0f7836 */ /* 0x000fe20000000000 */
        /* <DEDUP_REMOVED lines=89> */
[----:B--2---:R-:W-:-:S04]  /*f050*/  PRMT R15, R14, 0x654, R15 ;  /* 0x000006540e0f7816 */ /* 0x004fc8000000000f */
[----:B------:R0:W-:Y:S01]  /*f060*/  SYNCS.ARRIVE.TRANS64.RED.A1T0 RZ, [R15+URZ], RZ ;  /* 0x000000ff0fff79a7 */ /* 0x0001e2000810043f */
[----:B------:R-:W-:Y:S05]  /*f070*/  @P1 BRA `(.L_x_8867) ;  /* 0xffffffe000b01947 */ /* 0x000fea000383ffff */
.L_x_8855:
[----:B------:R-:W-:Y:S05]  /*f080*/  BSYNC B0 ;  /* 0x0000000000007941 */ /* 0x000fea0003800000 */
.L_x_8854:
[----:B------:R-:W-:Y:S06]  /*f090*/  BAR.ARV 0x8, 0x200 ;  /* 0x0208000000007b1d */ /* 0x000fec0000002000 */
[----:B------:R-:W-:Y:S05]  /*f0a0*/  @!P0 BRA `(.L_x_8868) ;  /* 0x0000000000048947 */ /* 0x000fea0003800000 */
[----:B------:R-:W-:Y:S01]  /*f0b0*/  BPT.TRAP 0x1 ;  /* 0x000000040000795c */ /* 0x000fe20000300000 */
.L_x_8868:
[----:B------:R-:W-:Y:S01]  /*f0c0*/  IMAD R7, R154, 0x8, R16 ;  /* 0x000000089a077824 */ /* 0x000fe200078e0210 */
[----:B------:R-:W-:-:S04]  /*f0d0*/  SHF.L.U32 R4, R155, 0x1f, RZ ;  /* 0x0000001f9b047819 */ /* 0x000fc800000006ff */
[----:B------:R1:W2:Y:S01]  /*f0e0*/  SYNCS.PHASECHK.TRANS64.TRYWAIT P1, [R7+URZ+0x19c50], R4 ;  /* 0x019c5004070075a7 */ /* 0x0002a2000802017f */
[----:B------:R-:W-:Y:S05]  /*f0f0*/  @!P0 BRA `(.L_x_8869) ;  /* 0x0000000000048947 */ /* 0x000fea0003800000 */
[----:B------:R-:W-:Y:S01]  /*f100*/  BPT.TRAP 0x1 ;  /* 0x000000040000795c */ /* 0x000fe20000300000 */
.L_x_8869:
[----:B------:R-:W-:Y:S04]  /*f110*/  BSSY B0, `(.L_x_8870) ;  /* 0x0000004000007945 */ /* 0x000fe80003800000 */
[----:B--2---:R-:W-:Y:S05]  /*f120*/  @P1 BRA `(.L_x_8871) ;  /* 0x0000000000081947 */ /* 0x004fea0003800000 */
[----:B------:R-:W2:Y:S02]  /*f130*/  SYNCS.PHASECHK.TRANS64.TRYWAIT P1, [R7+URZ+0x19c50], R4 ;  /* 0x019c5004070075a7 */ /* 0x000ea4000802017f */
[----:B--2---:R-:W-:Y:S05]  /*f140*/  @!P1 BRA `(.L_x_8872) ;  /* 0x0000009800dc9947 */ /* 0x004fea0003800000 */
.L_x_8871:
[----:B------:R-:W-:Y:S05]  /*f150*/  BSYNC B0 ;  /* 0x0000000000007941 */ /* 0x000fea0003800000 */
.L_x_8870:
[----:B------:R-:W3:Y:S04]  /*f160*/  LDL R9, [R1+0x40] ;  /* 0x0000400001097983 */ /* 0x000ee80000100800 */
[----:B------:R-:W4:Y:S01]  /*f170*/  LDL R20, [R1+0x28] ;  /* 0x0000280001147983 */ /* 0x000f220000100800 */
[----:B------:R-:W-:-:S03]  /*f180*/  ULDC.64 UR4, c[0x0][0x9a0] ;  /* 0x0002680000047ab9 */ /* 0x000fc60000000a00 */
[----:B0-----:R-:W5:Y:S01]  /*f190*/  LDL.LU R15, [R1+0x18] ;  /* 0x00001800010f7983 */ /* 0x001f620000300800 */
[----:B------:R-:W-:Y:S01]  /*f1a0*/  VIADD R16, R16, 0x3000 ;  /* 0x0000300010107836 */ /* 0x000fe20000000000 */
[----:B------:R-:W-:Y:S01]  /*f1b0*/  ISETP.NE.U32.AND P1, PT, RZ, UR4, PT ;  /* 0x00000004ff007c0c */ /* 0x000fe2000bf25070 */
[----:B------:R-:W-:-:S03]  /*f1c0*/  WARPGROUP.ARRIVE ;  /* 0x00000000000079c5 */ /* 0x000fc60000000000 */
[----:B------:R-:W-:Y:S02]  /*f1d0*/  SHF.R.U32.HI R16, RZ, 0x4, R16 ;  /* 0x00000004ff107819 */ /* 0x000fe40000011610 */
[----:B------:R-:W-:Y:S02]  /*f1e0*/  ISETP.NE.AND.EX P1, PT, RZ, UR5, PT, P1 ;  /* 0x00000005ff007c0c */ /* 0x000fe4000bf25310 */
[----:B------:R-:W-:-:S04]  /*f1f0*/  LOP3.LUT R16, R16, 0x3fff, RZ, 0xc0, !PT ;  /* 0x00003fff10107812 */ /* 0x000fc800078ec0ff */
[----:B------:R-:W-:-:S05]  /*f200*/  LOP3.LUT R5, R16, 0x10000, RZ, 0xfc, !PT ;  /* 0x0001000010057812 */ /* 0x000fca00078efcff */
[----:B-12---:R-:W-:Y:S02]  /*f210*/  IMAD R4, R154, 0x300, R5 ;  /* 0x000003009a047824 */ /* 0x006fe400078e0205 */
[----:B------:R-:W-:Y:S01]  /*f220*/  IMAD.MOV.U32 R5, RZ, RZ, 0x40000040 ;  /* 0x40000040ff057424 */ /* 0x000fe200078e00ff */
[----:B------:R-:W3:Y:S02]  /*f230*/  @P1 LDC.64 R12, c[0x0][0x9c8] ;  /* 0x00027200ff0c1b82 */ /* 0x000ee40000000a00 */
[----:B------:R-:W-:Y:S02]  /*f240*/  R2UR UR6, R4 ;  /* 0x00000000040672ca */ /* 0x000fe400000e0000 */
[----:B------:R-:W-:-:S04]  /*f250*/  R2UR UR7, R5 ;  /* 0x00000000050772ca */ /* 0x000fc800000e0000 */
[----:B------:R-:W0:Y:S09]  /*f260*/  @P1 LDC.64 R10, c[0x0][0x9d0] ;  /* 0x00027400ff0a1b82 */ /* 0x000e320000000a00 */
[----:B------:R-:W-:Y:S03]  /*f270*/  QGMMA.64x96x32.F32.E4M3.E4M3 R88, R148, gdesc[UR4], R88, gsb0 ;  /* 0x0160000494587df3 */ /* 0x000fe60008000858 */
[----:B------:R-:W-:-:S02]  /*f280*/  WARPGROUP.DEPBAR.LE gsb0, 0x0 ;  /* 0x00008000000079c5 */ /* 0x000fc40000010000 */
[----:B------:R-:W-:Y:S01]  /*f290*/  WARPGROUP.ARRIVE ;  /* 0x00000000000079c5 */ /* 0x000fe20000000000 */
[----:B---3--:R-:W-:-:S04]  /*f2a0*/  @P1 IMAD R14, R9, R12, RZ ;  /* 0x0000000c090e1224 */ /* 0x008fc800078e02ff */
[C---:B----4-:R-:W-:Y:S02]  /*f2b0*/  @P1 IMAD R5, R20.reuse, R13, R14 ;  /* 0x0000000d14051224 */ /* 0x050fe400078e020e */
[----:B------:R-:W-:Y:S01]  /*f2c0*/  @P1 IMAD.WIDE.U32 R12, R20, R12, RZ ;  /* 0x0000000c140c1225 */ /* 0x000fe200078e00ff */
[----:B-----5:R-:W-:-:S03]  /*f2d0*/  @P1 SHF.R.S32.HI R9, RZ, 0x1f, R15 ;  /* 0x0000001fff091819 */ /* 0x020fc6000001140f */
[----:B------:R-:W-:Y:S02]  /*f2e0*/  @P1 IMAD.IADD R13, R13, 0x1, R5 ;  /* 0x000000010d0d1824 */ /* 0x000fe400078e0205 */
[-C--:B0-----:R-:W-:Y:S02]  /*f2f0*/  @P1 IMAD R14, R9, R10.reuse, RZ ;  /* 0x0000000a090e1224 */ /* 0x081fe400078e02ff */
[----:B------:R-:W-:Y:S02]  /*f300*/  IMAD.MOV.U32 R9, RZ, RZ, 0x3f800000 ;  /* 0x3f800000ff097424 */ /* 0x000fe400078e00ff */
[C---:B------:R-:W-:Y:S02]  /*f310*/  @P1 IMAD R5, R15.reuse, R11, R14 ;  /* 0x0000000b0f051224 */ /* 0x040fe400078e020e */
[----:B------:R-:W-:-:S04]  /*f320*/  @P1 IMAD.WIDE.U32 R10, R15, R10, R12 ;  /* 0x0000000a0f0a1225 */ /* 0x000fc800078e000c */
[----:B------:R-:W-:Y:S01]  /*f330*/  @P1 IMAD.IADD R5, R11, 0x1, R5 ;  /* 0x000000010b051824 */ /* 0x000fe200078e0205 */
[----:B------:R-:W-:-:S04]  /*f340*/  @P1 LEA R12, P2, R10, UR4, 0x2 ;  /* 0x000000040a0c1c11 */ /* 0x000fc8000f8410ff */
[----:B------:R-:W-:-:S05]  /*f350*/  @P1 LEA.HI.X R13, R10, UR5, R5, 0x2, P2 ;  /* 0x000000050a0d1c11 */ /* 0x000fca00090f1405 */
[----:B------:R0:W2:Y:S01]  /*f360*/  @P1 LDG.E R9, desc[UR42][R12.64] ;  /* 0x0000002a0c091981 */ /* 0x0000a2000c1e1900 */
[----:B------:R-:W-:Y:S02]  /*f370*/  VIADD R10, R4, 0x2 ;  /* 0x00000002040a7836 */ /* 0x000fe40000000000 */
[----:B------:R-:W-:Y:S02]  /*f380*/  IMAD.MOV.U32 R11, RZ, RZ, 0x40000040 ;  /* 0x40000040ff0b7424 */ /* 0x000fe400078e00ff */
[----:B------:R-:W-:Y:S01]  /*f390*/  IMAD.MOV.U32 R5, RZ, RZ, 0x40000040 ;  /* 0x40000040ff057424 */ /* 0x000fe200078e00ff */
[----:B------:R-:W-:Y:S01]  /*f3a0*/  R2UR UR6, R10 ;  /* 0x000000000a0672ca */ /* 0x000fe200000e0000 */
[C---:B------:R-:W-:Y:S01]  /*f3b0*/  VIADD R10, R4.reuse, 0x4 ;  /* 0x00000004040a7836 */ /* 0x040fe20000000000 */
[----:B------:R-:W-:Y:S01]  /*f3c0*/  R2UR UR7, R11 ;  /* 0x000000000b0772ca */ /* 0x000fe200000e0000 */
[----:B------:R-:W-:Y:S02]  /*f3d0*/  IMAD.MOV.U32 R11, RZ, RZ, 0x40000040 ;  /* 0x40000040ff0b7424 */ /* 0x000fe400078e00ff */
[----:B------:R-:W-:-:S02]  /*f3e0*/  VIADD R4, R4, 0x6 ;  /* 0x0000000604047836 */ /* 0x000fc40000000000 */
[----:B------:R-:W-:-:S08]  /*f3f0*/  IMAD.MOV.U32 R20, RZ, RZ, -0x800000 ;  /* 0xff800000ff147424 */ /* 0x000fd000078e00ff */
[----:B------:R-:W-:Y:S01]  /*f400*/  QGMMA.64x96x32.F32.E4M3.E4M3 R88, R136, gdesc[UR4], R88, gsb0 ;  /* 0x0160000488587df3 */ /* 0x000fe20008000858 */
[----:B------:R-:W-:Y:S02]  /*f410*/  R2UR UR6, R10 ;  /* 0x000000000a0672ca */ /* 0x000fe400000e0000 */
[----:B------:R-:W-:Y:S01]  /*f420*/  R2UR UR7, R11 ;  /* 0x000000000b0772ca */ /* 0x000fe200000e0000 */
[----:B------:R-:W1:Y:S04]  /*f430*/  SHFL.BFLY PT, R10, R3, 0x2, 0x1f ;  /* 0x0c401f00030a7f89 */ /* 0x000e6800000e0000 */
[----:B------:R-:W3:Y:S01]  /*f440*/  SHFL.BFLY PT, R11, R6, 0x2, 0x1f ;  /* 0x0c401f00060b7f89 */ /* 0x000ee200000e0000 */
[----:B-1----:R-:W-:-:S01]  /*f450*/  FADD.FTZ R10, R10, R3 ;  /* 0x000000030a0a7221 */ /* 0x002fc20000010000 */
[----:B------:R-:W-:-:S02]  /*f460*/  IMAD.MOV.U32 R3, RZ, RZ, -0x800000 ;  /* 0xff800000ff037424 */ /* 0x000fc400078e00ff */
[----:B---3--:R-:W-:-:S01]  /*f470*/  FADD.FTZ R11, R11, R6 ;  /* 0x000000060b0b7221 */ /* 0x008fc20000010000 */
[----:B------:R-:W-:Y:S02]  /*f480*/  WARPGROUP.DEPBAR.LE gsb0, 0x0 ;  /* 0x00008000000079c5 */ /* 0x000fe40000010000 */
[----:B------:R-:W-:-:S06]  /*f490*/  WARPGROUP.ARRIVE ;  /* 0x00000000000079c5 */ /* 0x000fcc0000000000 */
[----:B------:R-:W-:Y:S01]  /*f4a0*/  QGMMA.64x96x32.F32.E4M3.E4M3 R88, R140, gdesc[UR4], R88, gsb0 ;  /* 0x016000048c587df3 */ /* 0x000fe20008000858 */
[----:B------:R-:W-:Y:S02]  /*f4b0*/  R2UR UR6, R4 ;  /* 0x00000000040672ca */ /* 0x000fe400000e0000 */
[----:B------:R-:W-:Y:S01]  /*f4c0*/  R2UR UR7, R5 ;  /* 0x00000000050772ca */ /* 0x000fe200000e0000 */
[----:B------:R-:W0:Y:S04]  /*f4d0*/  SHFL.BFLY PT, R4, R11, 0x1, 0x1f ;  /* 0x0c201f000b047f89 */ /* 0x000e2800000e0000 */
[----:B------:R-:W1:Y:S01]  /*f4e0*/  SHFL.BFLY PT, R5, R10, 0x1, 0x1f ;  /* 0x0c201f000a057f89 */ /* 0x000e6200000e0000 */
[----:B0-----:R-:W-:-:S01]  /*f4f0*/  FADD.FTZ R13, R11, R4 ;  /* 0x000000040b0d7221 */ /* 0x001fc20000010000 */
[----:B------:R-:W-:-:S02]  /*f500*/  IMAD.MOV.U32 R4, RZ, RZ, RZ ;  /* 0x000000ffff047224 */ /* 0x000fc400078e00ff */
[----:B-1----:R-:W-:-:S01]  /*f510*/  FADD.FTZ R12, R10, R5 ;  /* 0x000000050a0c7221 */ /* 0x002fc20000010000 */
[----:B------:R-:W-:Y:S01]  /*f520*/  FMUL.FTZ R15, R13, 0.00390625 ;  /* 0x3b8000000d0f7820 */ /* 0x000fe20000410000 */
[----:B------:R-:W-:Y:S02]  /*f530*/  IMAD.MOV.U32 R10, RZ, RZ, RZ ;  /* 0x000000ffff0a7224 */ /* 0x000fe400078e00ff */
[C---:B------:R-:W-:Y:S01]  /*f540*/  FMUL.FTZ R14, R12.reuse, 0.00390625 ;  /* 0x3b8000000c0e7820 */ /* 0x040fe20000410000 */
[----:B------:R-:W-:Y:S02]  /*f550*/  FSETP.NE.FTZ.AND P1, PT, R12, RZ, PT ;  /* 0x000000ff0c00720b */ /* 0x000fe40003f35000 */
[----:B------:R-:W-:Y:S02]  /*f560*/  FSETP.NE.FTZ.AND P3, PT, R15, RZ, PT ;  /* 0x000000ff0f00720b */ /* 0x000fe40003f75000 */
[----:B------:R-:W-:-:S09]  /*f570*/  FSETP.NE.FTZ.AND P2, PT, R14, RZ, PT ;  /* 0x000000ff0e00720b */ /* 0x000fd20003f55000 */
[----:B------:R-:W-:Y:S01]  /*f580*/  @P1 MUFU.RCP R4, R12 ;  /* 0x0000000c00041308 */ /* 0x000fe20000001000 */
[----:B------:R-:W-:-:S03]  /*f590*/  FSETP.NE.FTZ.AND P1, PT, R13, RZ, PT ;  /* 0x000000ff0d00720b */ /* 0x000fc60003f35000 */
[C---:B------:R-:W-:Y:S01]  /*f5a0*/  @P2 FMUL.FTZ R5, R2.reuse, 0.69314718246459960938 ;  /* 0x3f31721802052820 */ /* 0x040fe20000410000 */
[----:B------:R-:W-:-:S03]  /*f5b0*/  @P3 FMUL.FTZ R2, R2, 0.69314718246459960938 ;  /* 0x3f31721802023820 */ /* 0x000fc60000410000 */
[----:B------:R-:W0:Y:S08]  /*f5c0*/  @P2 MUFU.LG2 R6, R14 ;  /* 0x0000000e00062308 */ /* 0x000e300000000c00 */
[----:B------:R-:W1:Y:S08]  /*f5d0*/  @P3 MUFU.LG2 R11, R15 ;  /* 0x0000000f000b3308 */ /* 0x000e700000000c00 */
[----:B------:R-:W3:Y:S01]  /*f5e0*/  @P1 MUFU.RCP R10, R13 ;  /* 0x0000000d000a1308 */ /* 0x000ee20000001000 */
[----:B0-----:R-:W-:-:S04]  /*f5f0*/  @P2 FMUL.FTZ R6, R6, 0.69314718246459960938 ;  /* 0x3f31721806062820 */ /* 0x001fc80000410000 */
[----:B------:R-:W-:Y:S01]  /*f600*/  @P2 FFMA.FTZ R3, R5, R0, R6 ;  /* 0x0000000005032223 */ /* 0x000fe20000010006 */
[----:B-1----:R-:W-:-:S04]  /*f610*/  @P3 FMUL.FTZ R11, R11, 0.69314718246459960938 ;  /* 0x3f3172180b0b3820 */ /* 0x002fc80000410000 */
[----:B------:R-:W-:Y:S01]  /*f620*/  @P3 FFMA.FTZ R20, R2, R8, R11 ;  /* 0x0000000802143223 */ /* 0x000fe2000001000b */
[----:B------:R-:W-:Y:S02]  /*f630*/  WARPGROUP.DEPBAR.LE gsb0, 0x0 ;  /* 0x00008000000079c5 */ /* 0x000fe40000010000 */
[----:B------:R-:W-:-:S06]  /*f640*/  WARPGROUP.ARRIVE ;  /* 0x00000000000079c5 */ /* 0x000fcc0000000000 */
[----:B------:R-:W-:Y:S01]  /*f650*/  QGMMA.64x96x32.F32.E4M3.E4M3 R88, R144, gdesc[UR4], R88, gsb0 ;  /* 0x0160000490587df3 */ /* 0x000fe20008000858 */
[-C--:B--2---:R-:W-:Y:S01]  /*f660*/  FMUL.FTZ R4, R4, R9.reuse ;  /* 0x0000000904047220 */ /* 0x084fe20000410000 */
[----:B---3--:R-:W-:Y:S01]  /*f670*/  FMUL.FTZ R5, R10, R9 ;  /* 0x000000090a057220 */ /* 0x008fe20000410000 */
[----:B------:R-:W-:Y:S02]  /*f680*/  WARPGROUP.DEPBAR.LE gsb0, 0x0 ;  /* 0x00008000000079c5 */ /* 0x000fe40000010000 */
[----:B------:R-:W-:Y:S05]  /*f690*/  @!P0 BRA `(.L_x_8873) ;  /* 0x0000000000048947 */ /* 0x000fea0003800000 */
[----:B------:R-:W-:Y:S01]  /*f6a0*/  BPT.TRAP 0x1 ;  /* 0x000000040000795c */ /* 0x000fe20000300000 */
.L_x_8873:
[----:B------:R-:W2:Y:S01]  /*f6b0*/  LDL.LU R2, [R1+0x20] ;  /* 0x0000200001027983 */ /* 0x000ea20000300800 */
[----:B------:R-:W-:Y:S02]  /*f6c0*/  VIADD R7, R7, 0x19c60 ;  /* 0x00019c6007077836 */ /* 0x000fe40000000000 */
[-C--:B------:R-:W-:Y:S01]  /*f6d0*/  FMUL.FTZ R0, R88, R4.reuse ;  /* 0x0000000458007220 */ /* 0x080fe20000410000 */
[----:B------:R-:W-:Y:S01]  /*f6e0*/  FMUL.FTZ R6, R89, R4 ;  /* 0x0000000459067220 */ /* 0x000fe20000410000 */
[----:B------:R-:W3:Y:S01]  /*f6f0*/  LDL.LU R16, [R1+0x3c] ;  /* 0x00003c0001107983 */ /* 0x000ee20000300800 */
[----:B------:R-:W-:-:S05]  /*f700*/  VIADD R154, R154, 0x1 ;  /* 0x000000019a9a7836 */ /* 0x000fca0000000000 */
        /* <DEDUP_REMOVED lines=48> */
[----:B--2---:R-:W-:Y:S01]  /*fa10*/  PRMT R2, R2, 0x654, R7 ;  /* 0x0000065402027816 */ /* 0x004fe20000000007 */
[----:B---3--:R-:W-:-:S03]  /*fa20*/  VIADD R16, R16, 0x1 ;  /* 0x0000000110107836 */ /* 0x008fc60000000000 */
[----:B------:R0:W-:Y:S02]  /*fa30*/  SYNCS.ARRIVE.TRANS64.RED.A1T0 RZ, [R2+URZ], RZ ;  /* 0x000000ff02ff79a7 */ /* 0x0001e4000810043f */
[----:B------:R1:W-:Y:S01]  /*fa40*/  STL [R1+0x3c], R16 ;  /* 0x00003c1001007387 */ /* 0x0003e20000100800 */
[----:B0-----:R-:W-:Y:S01]  /*fa50*/  SEL R2, RZ, 0x1, P1 ;  /* 0x00000001ff027807 */ /* 0x001fe20000800000 */
[----:B------:R-:W-:-:S03]  /*fa60*/  FMUL.FTZ R7, R92, R4 ;  /* 0x000000045c077220 */ /* 0x000fc60000410000 */
[----:B------:R-:W-:-:S07]  /*fa70*/  LOP3.LUT R155, R155, R2, RZ, 0x3c, !PT ;  /* 0x000000029b9b7212 */ /* 0x000fce00078e3cff */
.L_x_8821:
[----:B------:R-:W0:Y:S08]  /*fa80*/  S2UR UR4, SR_CgaCtaId ;  /* 0x00000000000479c3 */ /* 0x000e300000008800 */
[----:B------:R-:W-:Y:S01]  /*fa90*/  BAR.SYNC.DEFER_BLOCKING 0x5, 0x200 ;  /* 0x0148000000007b1d */ /* 0x000fe20000010000 */
[----:B-1----:R-:W-:-:S05]  /*faa0*/  MOV R16, 0x400 ;  /* 0x0000040000107802 */ /* 0x002fca0000000f00 */
[----:B------:R-:W-:Y:S01]  /*fab0*/  BSSY B0, `(.L_x_8874) ;  /* 0x0000222000007945 */ /* 0x000fe20003800000 */
[----:B0-----:R-:W-:-:S05]  /*fac0*/  IMAD.U32 R2, RZ, RZ, UR4 ;  /* 0x00000004ff027e24 */ /* 0x001fca000f8e00ff */
[----:B------:R-:W-:Y:S01]  /*fad0*/  LEA R16, R2, R16, 0x18 ;  /* 0x0000001002107211 */ /* 0x000fe200078ec0ff */
[----:B------:R-:W-:Y:S04]  /*fae0*/  STL [R1+0x20], R2 ;  /* 0x0000200201007387 */ /* 0x000fe80000100800 */
[----:B------:R-:W0:Y:S04]  /*faf0*/  LDS.128 R64, [R16+0x19cd0] ;  /* 0x019cd00010407984 */ /* 0x000e280000000c00 */
[----:B0-----:R0:W-:Y:S04]  /*fb00*/  STL.64 [R1+0x10], R64 ;  /* 0x0000104001007387 */ /* 0x0011e80000100a00 */
[----:B------:R0:W-:Y:S01]  /*fb10*/  STL.64 [R1+0x18], R66 ;  /* 0x0000184201007387 */ /* 0x0001e20000100a00 */
[----:B------:R-:W-:Y:S06]  /*fb20*/  BAR.ARV 0x4, 0x200 ;  /* 0x0108000000007b1d */ /* 0x000fec0000002000 */
[----:B------:R-:W-:Y:S05]  /*fb30*/  @P0 BRA `(.L_x_8875) ;  /* 0x0000001400d00947 */ /* 0x000fea0003800000 */
[----:B-----5:R-:W1:Y:S01]  /*fb40*/  S2R R24, SR_TID.X ;  /* 0x0000000000187919 */ /* 0x020e620000002100 */
[----:B------:R-:W-:Y:S01]  /*fb50*/  ULDC.64 UR4, c[0x4][0x70] ;  /* 0x01001c0000047ab9 */ /* 0x000fe20000000a00 */
[----:B------:R-:W2:Y:S01]  /*fb60*/  LDL R61, [R1+0x6c] ;  /* 0x00006c00013d7983 */ /* 0x000ea20000100800 */
[----:B-1----:R-:W-:-:S05]  /*fb70*/  IMAD.SHL.U32 R2, R24, 0x4, RZ ;  /* 0x0000000418027824 */ /* 0x002fca00078e00ff */
[----:B------:R-:W-:-:S04]  /*fb80*/  LOP3.LUT R2, R2, 0xc, RZ, 0xc0, !PT ;  /* 0x0000000c02027812 */ /* 0x000fc800078ec0ff */
[----:B------:R-:W-:-:S05]  /*fb90*/  IADD3 R4, P0, R2, UR4, RZ ;  /* 0x0000000402047c10 */ /* 0x000fca000ff1e0ff */
[----:B------:R-:W-:Y:S01]  /*fba0*/  IMAD.X R5, RZ, RZ, UR5, P0 ;  /* 0x00000005ff057e24 */ /* 0x000fe200080e06ff */
[----:B------:R-:W-:Y:S01]  /*fbb0*/  F2FP.BF16.F32.PACK_AB R30, R33, R30 ;  /* 0x0000001e211e723e */ /* 0x000fe200000010ff */
[----:B------:R-:W-:-:S04]  /*fbc0*/  ULDC.64 UR4, c[0x0][0xc00] ;  /* 0x0003000000047ab9 */ /* 0x000fc80000000a00 */
[----:B------:R1:W3:Y:S01]  /*fbd0*/  LDG.E.CONSTANT R5, desc[UR42][R4.64] ;  /* 0x0000002a04057981 */ /* 0x0002e2000c1e9900 */
[----:B------:R-:W-:Y:S02]  /*fbe0*/  LOP3.LUT P0, R2, R24, 0x3, RZ, 0xc0, !PT ;  /* 0x0000000318027812 */ /* 0x000fe4000780c0ff */
[----:B------:R-:W-:Y:S02]  /*fbf0*/  F2FP.BF16.F32.PACK_AB R31, R32, R31 ;  /* 0x0000001f201f723e */ /* 0x000fe400000010ff */
[----:B------:R-:W-:Y:S02]  /*fc00*/  ISETP.EQ.OR P0, PT, R2, 0x3, !P0 ;  /* 0x000000030200780c */ /* 0x000fe40004702670 */
        /* <DEDUP_REMOVED lines=10> */
[----:B------:R-:W4:Y:S01]  /*fcb0*/  LDL.LU R58, [R1+0x34] ;  /* 0x00003400013a7983 */ /* 0x000f220000300800 */
[----:B------:R-:W-:Y:S02]  /*fcc0*/  F2FP.BF16.F32.PACK_AB R55, R55, R56 ;  /* 0x000000383737723e */ /* 0x000fe400000010ff */
[----:B------:R-:W-:Y:S01]  /*fcd0*/  F2FP.BF16.F32.PACK_AB R0, R7, R0 ;  /* 0x000000000700723e */ /* 0x000fe200000010ff */
[----:B------:R-:W4:Y:S01]  /*fce0*/  LDL.LU R56, [R1+0x38] ;  /* 0x0000380001387983 */ /* 0x000f220000300800 */
[----:B------:R-:W-:Y:S02]  /*fcf0*/  F2FP.BF16.F32.PACK_AB R9, R9, R6 ;  /* 0x000000060909723e */ /* 0x000fe400000010ff */
[----:B------:R-:W-:Y:S01]  /*fd00*/  F2FP.BF16.F32.PACK_AB R8, R11, R8 ;  /* 0x000000080b08723e */ /* 0x000fe200000010ff */
[----:B------:R-:W0:Y:S01]  /*fd10*/  S2R R7, SR_SWINHI ;  /* 0x0000000000077919 */ /* 0x000e220000002f00 */
[----:B------:R-:W-:-:S02]  /*fd20*/  F2FP.BF16.F32.PACK_AB R13, R13, R10 ;  /* 0x0000000a0d0d723e */ /* 0x000fc400000010ff */
[----:B------:R-:W-:Y:S02]  /*fd30*/  F2FP.BF16.F32.PACK_AB R26, R29, R26 ;  /* 0x0000001a1d1a723e */ /* 0x000fe400000010ff */
[----:B------:R-:W-:Y:S02]  /*fd40*/  SEL R2, R0, R9, P0 ;  /* 0x0000000900027207 */ /* 0x000fe40000000000 */
[----:B------:R-:W-:Y:S02]  /*fd50*/  SEL R29, R9, R0, P0 ;  /* 0x00000000091d7207 */ /* 0x000fe40000000000 */
[----:B-1----:R-:W-:Y:S02]  /*fd60*/  SEL R4, R8, R13, P0 ;  /* 0x0000000d08047207 */ /* 0x002fe40000000000 */
        /* <DEDUP_REMOVED lines=12> */
[----:B0-----:R-:W-:Y:S01]  /*fe30*/  MOV R25, R7 ;  /* 0x0000000700197202 */ /* 0x001fe20000000f00 */
[----:B------:R-:W4:Y:S01]  /*fe40*/  LDL R52, [R1+0x44] ;  /* 0x0000440001347983 */ /* 0x000f220000100800 */
[----:B------:R-:W-:-:S02]  /*fe50*/  F2FP.BF16.F32.PACK_AB R47, R47, R48 ;  /* 0x000000302f2f723e */ /* 0x000fc400000010ff */
[----:B------:R-:W-:Y:S02]  /*fe60*/  F2FP.BF16.F32.PACK_AB R39, R39, R40 ;  /* 0x000000282727723e */ /* 0x000fe400000010ff */
[----:B------:R-:W-:Y:S02]  /*fe70*/  F2FP.BF16.F32.PACK_AB R43, R43, R44 ;  /* 0x0000002c2b2b723e */ /* 0x000fe400000010ff */
[----:B------:R-:W-:Y:S02]  /*fe80*/  SEL R40, R55, R54, P0 ;  /* 0x0000003637287207 */ /* 0x000fe40000000000 */
[----:B------:R-:W-:Y:S02]  /*fe90*/  SEL R55, R54, R55, P0 ;  /* 0x0000003736377207 */ /* 0x000fe40000000000 */
[----:B------:R-:W-:Y:S01]  /*fea0*/  SEL R44, R51, R50, P0 ;  /* 0x00000032332c7207 */ /* 0x000fe20000000000 */
[----:B------:R-:W4:Y:S01]  /*feb0*/  LDL R54, [R1+0x68] ;  /* 0x0000680001367983 */ /* 0x000f220000100800 */
[----:B------:R-:W-:-:S02]  /*fec0*/  SEL R51, R50, R51, P0 ;  /* 0x0000003332337207 */ /* 0x000fc40000000000 */
        /* <DEDUP_REMOVED lines=9> */
[----:B--2---:R-:W-:-:S03]  /*ff60*/  IMAD.WIDE R8, R61, 0x2, R24 ;  /* 0x000000023d087825 */ /* 0x004fc600078e0218 */
[----:B------:R-:W-:-:S04]  /*ff70*/  IADD3 R41, P5, R8, 0x20, RZ ;  /* 0x0000002008297810 */ /* 0x000fc80007fbe0ff */
[----:B------:R-:W-:Y:S02]  /*ff80*/  LOP3.LUT R0, R41, 0x180, RZ, 0xc0, !PT ;  /* 0x0000018029007812 */ /* 0x000fe400078ec0ff */
[----:B------:R-:W-:Y:S02]  /*ff90*/  IADD3 R45, P4, R8, 0x3000, RZ ;  /* 0x00003000082d7810 */ /* 0x000fe40007f9e0ff */
[----:B------:R-:W-:Y:S02]  /*ffa0*/  SHF.R.U64 R0, R0, 0x3, RZ ;  /* 0x0000000300007819 */ /* 0x000fe400000012ff */
[----:B------:R-:W-:Y:S02]  /*ffb0*/  IADD3 R49, P3, R8, 0x3020, RZ ;  /* 0x0000302008317810 */ /* 0x000fe40007f7e0ff */
[----:B------:R-:W-:Y:S02]  /*ffc0*/  LOP3.LUT R12, R0, R41, RZ, 0x3c, !PT ;  /* 0x00000029000c7212 */ /* 0x000fe400078e3cff */
[----:B------:R-:W-:-:S02]  /*ffd0*/  LOP3.LUT R0, R45, 0x180, RZ, 0xc0, !PT ;  /* 0x000001802d007812 */ /* 0x000fc400078ec0ff */
[----:B------:R-:W-:Y:S02]  /*ffe0*/  LOP3.LUT R6, R49, 0x180, RZ, 0xc0, !PT ;  /* 0x0000018031067812 */ /* 0x000fe400078ec0ff */
[----:B------:R-:W-:Y:S02]  /*fff0*/  SHF.R.U64 R0, R0, 0x3, RZ ;  /* 0x0000000300007819 */ /* 0x000fe400000012ff */
[----:B------:R-:W-:Y:S01]  /*10000*/  SHF.R.U64 R6, R6, 0x3, RZ ;  /* 0x0000000306067819 */ /* 0x000fe200000012ff */
[----:B------:R-:W-:Y:S01]  /*10010*/  IMAD.X R11, RZ, RZ, R9, P3 ;  /* 0x000000ffff0b7224 */ /* 0x000fe200018e0609 */
[----:B------:R-:W-:Y:S02]  /*10020*/  LOP3.LUT R14, R0, R45, RZ, 0x3c, !PT ;  /* 0x0000002d000e7212 */ /* 0x000fe400078e3cff */
[----:B------:R-:W-:-:S04]  /*10030*/  LOP3.LUT R10, R6, R49, RZ, 0x3c, !PT ;  /* 0x00000031060a7212 */ /* 0x000fc800078e3cff */
[----:B------:R-:W-:Y:S02]  /*10040*/  MOV R41, R10 ;  /* 0x0000000a00297202 */ /* 0x000fe40000000f00 */
[C---:B------:R-:W-:Y:S02]  /*10050*/  IADD3 R53, P2, R8.reuse, 0x6000, RZ ;  /* 0x0000600008357810 */ /* 0x040fe40007f5e0ff */
[----:B---3--:R-:W-:Y:S01]  /*10060*/  LOP3.LUT R0, R5, 0x2, RZ, 0x3c, !PT ;  /* 0x0000000205007812 */ /* 0x008fe200078e3cff */
[----:B------:R-:W-:Y:S04]  /*10070*/  SHFL.IDX PT, R2, R2, R5, 0x1c1f ;  /* 0x001c1f0502027589 */ /* 0x000fe800000e0000 */
[----:B------:R-:W-:Y:S04]  /*10080*/  SHFL.IDX PT, R10, R4, R5, 0x1c1f ;  /* 0x001c1f05040a7589 */ /* 0x000fe800000e0000 */
[----:B------:R-:W0:Y:S04]  /*10090*/  SHFL.IDX PT, R29, R29, R0, 0x1c1f ;  /* 0x001c1f001d1d7589 */ /* 0x000e2800000e0000 */
[----:B------:R-:W1:Y:S04]  /*100a0*/  SHFL.IDX PT, R33, R33, R0, 0x1c1f ;  /* 0x001c1f0021217589 */ /* 0x000e6800000e0000 */
[----:B------:R-:W-:Y:S04]  /*100b0*/  SHFL.IDX PT, R34, R34, R5, 0x1c1f ;  /* 0x001c1f0522227589 */ /* 0x000fe800000e0000 */
[----:B------:R-:W2:Y:S04]  /*100c0*/  SHFL.IDX PT, R59, R59, R0, 0x1c1f ;  /* 0x001c1f003b3b7589 */ /* 0x000ea800000e0000 */
[----:B------:R-:W-:Y:S04]  /*100d0*/  SHFL.IDX PT, R40, R40, R5, 0x1c1f ;  /* 0x001c1f0528287589 */ /* 0x000fe800000e0000 */
[----:B------:R-:W3:Y:S04]  /*100e0*/  SHFL.IDX PT, R55, R55, R0, 0x1c1f ;  /* 0x001c1f0037377589 */ /* 0x000ee800000e0000 */
[----:B------:R-:W-:Y:S04]  /*100f0*/  SHFL.IDX PT, R28, R28, R5, 0x1c1f ;  /* 0x001c1f051c1c7589 */ /* 0x000fe800000e0000 */
[----:B------:R-:W3:Y:S04]  /*10100*/  SHFL.IDX PT, R21, R21, R0, 0x1c1f ;  /* 0x001c1f0015157589 */ /* 0x000ee800000e0000 */
[----:B------:R-:W-:Y:S04]  /*10110*/  SHFL.IDX PT, R44, R44, R5, 0x1c1f ;  /* 0x001c1f052c2c7589 */ /* 0x000fe800000e0000 */
[----:B------:R-:W3:Y:S01]  /*10120*/  SHFL.IDX PT, R51, R51, R0, 0x1c1f ;  /* 0x001c1f0033337589 */ /* 0x000ee200000e0000 */
[----:B------:R-:W-:-:S03]  /*10130*/  LOP3.LUT R7, R8, 0x180, RZ, 0xc0, !PT ;  /* 0x0000018008077812 */ /* 0x000fc600078ec0ff */
[----:B------:R-:W-:Y:S04]  /*10140*/  SHFL.IDX PT, R32, R32, R5, 0x1c1f ;  /* 0x001c1f0520207589 */ /* 0x000fe800000e0000 */
[----:B------:R-:W-:Y:S04]  /*10150*/  SHFL.IDX PT, R48, R48, R5, 0x1c1f ;  /* 0x001c1f0530307589 */ /* 0x000fe800000e0000 */
[----:B------:R-:W4:Y:S04]  /*10160*/  SHFL.IDX PT, R37, R37, R0, 0x1c1f ;  /* 0x001c1f0025257589 */ /* 0x000f2800000e0000 */
[----:B------:R-:W4:Y:S01]  /*10170*/  SHFL.IDX PT, R47, R47, R0, 0x1c1f ;  /* 0x001c1f002f2f7589 */ /* 0x000f2200000e0000 */
[----:B------:R-:W-:-:S03]  /*10180*/  IADD3 R57, P1, R8, 0x6020, RZ ;  /* 0x0000602008397810 */ /* 0x000fc60007f3e0ff */
[----:B------:R-:W-:Y:S04]  /*10190*/  SHFL.IDX PT, R36, R36, R5, 0x1c1f ;  /* 0x001c1f0524247589 */ /* 0x000fe800000e0000 */
[----:B------:R-:W-:Y:S04]  /*101a0*/  SHFL.IDX PT, R46, R46, R5, 0x1c1f ;  /* 0x001c1f052e2e7589 */ /* 0x000fe800000e0000 */
[----:B------:R-:W4:Y:S04]  /*101b0*/  SHFL.IDX PT, R31, R31, R0, 0x1c1f ;  /* 0x001c1f001f1f7589 */ /* 0x000f2800000e0000 */
[----:B------:R-:W4:Y:S01]  /*101c0*/  SHFL.IDX PT, R43, R43, R0, 0x1c1f ;  /* 0x001c1f002b2b7589 */ /* 0x000f2200000e0000 */
[----:B------:R-:W-:-:S03]  /*101d0*/  LOP3.LUT R26, R53, 0x180, RZ, 0xc0, !PT ;  /* 0x00000180351a7812 */ /* 0x000fc600078ec0ff */
[----:B------:R-:W-:Y:S04]  /*101e0*/  SHFL.IDX PT, R30, R30, R5, 0x1c1f ;  /* 0x001c1f051e1e7589 */ /* 0x000fe800000e0000 */
[----:B------:R-:W-:Y:S04]  /*101f0*/  SHFL.IDX PT, R42, R42, R5, 0x1c1f ;  /* 0x001c1f052a2a7589 */ /* 0x000fe800000e0000 */
[----:B------:R-:W4:Y:S04]  /*10200*/  SHFL.IDX PT, R35, R35, R0, 0x1c1f ;  /* 0x001c1f0023237589 */ /* 0x000f2800000e0000 */
[----:B------:R0:W4:Y:S01]  /*10210*/  SHFL.IDX PT, R39, R39, R0, 0x1c1f ;  /* 0x001c1f0027277589 */ /* 0x00012200000e0000 */
[----:B------:R-:W-:-:S02]  /*10220*/  SHF.R.U64 R7, R7, 0x3, RZ ;  /* 0x0000000307077819 */ /* 0x000fc400000012ff */
[----:B------:R-:W-:Y:S02]  /*10230*/  LOP3.LUT R38, R57, 0x180, RZ, 0xc0, !PT ;  /* 0x0000018039267812 */ /* 0x000fe400078ec0ff */
[----:B------:R-:W-:Y:S02]  /*10240*/  SHF.R.U64 R26, R26, 0x3, RZ ;  /* 0x000000031a1a7819 */ /* 0x000fe400000012ff */
[----:B------:R-:W-:Y:S01]  /*10250*/  LOP3.LUT R8, R7, R8, RZ, 0x3c, !PT ;  /* 0x0000000807087212 */ /* 0x000fe200078e3cff */
[--C-:B------:R-:W-:Y:S01]  /*10260*/  IMAD.X R7, RZ, RZ, R9.reuse, P2 ;  /* 0x000000ffff077224 */ /* 0x100fe200010e0609 */
[----:B------:R-:W-:Y:S01]  /*10270*/  SHF.R.U64 R38, R38, 0x3, RZ ;  /* 0x0000000326267819 */ /* 0x000fe200000012ff */
[--C-:B------:R-:W-:Y:S01]  /*10280*/  IMAD.X R13, RZ, RZ, R9.reuse, P5 ;  /* 0x000000ffff0d7224 */ /* 0x100fe200028e0609 */
[----:B------:R-:W-:Y:S01]  /*10290*/  LOP3.LUT R6, R26, R53, RZ, 0x3c, !PT ;  /* 0x000000351a067212 */ /* 0x000fe200078e3cff */
[--C-:B------:R-:W-:Y:S01]  /*102a0*/  IMAD.X R15, RZ, RZ, R9.reuse, P4 ;  /* 0x000000ffff0f7224 */ /* 0x100fe200020e0609 */
[----:B------:R-:W-:Y:S01]  /*102b0*/  LOP3.LUT R26, R38, R57, RZ, 0x3c, !PT ;  /* 0x00000039261a7212 */ /* 0x000fe200078e3cff */
[----:B------:R-:W-:Y:S01]  /*102c0*/  IMAD.X R27, RZ, RZ, R9, P1 ;  /* 0x000000ffff1b7224 */ /* 0x000fe200008e0609 */
[----:B------:R-:W-:Y:S01]  /*102d0*/  MOV R50, R8 ;  /* 0x0000000800327202 */ /* 0x000fe20000000f00 */
[----:B0-----:R-:W0:Y:S01]  /*102e0*/  LDC R0, c[0x0][0xbe8] ;  /* 0x0002fa00ff007b82 */ /* 0x001e220000000800 */
[----:B------:R-:W-:-:S02]  /*102f0*/  MOV R38, R6 ;  /* 0x0000000600267202 */ /* 0x000fc40000000f00 */
[----:B------:R-:W-:Y:S02]  /*10300*/  SEL R4, R2, R29, P0 ;  /* 0x0000001d02047207 */ /* 0x000fe40000000000 */
[----:B------:R-:W-:Y:S02]  /*10310*/  SEL R6, R29, R2, P0 ;  /* 0x000000021d067207 */ /* 0x000fe40000000000 */
[----:B-1----:R-:W-:Y:S02]  /*10320*/  SEL R8, R10, R33, P0 ;  /* 0x000000210a087207 */ /* 0x002fe40000000000 */
[----:B--2---:R-:W-:Y:S02]  /*10330*/  SEL R5, R34, R59, P0 ;  /* 0x0000003b22057207 */ /* 0x004fe40000000000 */
[----:B------:R-:W-:Y:S01]  /*10340*/  SEL R7, R59, R34, P0 ;  /* 0x000000223b077207 */ /* 0x000fe20000000000 */
[----:B------:R-:W-:Y:S01]  /*10350*/  BAR.SYNC.DEFER_BLOCKING 0x1, 0x180 ;  /* 0x0046000000007b1d */ /* 0x000fe20000010000 */
[----:B------:R-:W-:-:S02]  /*10360*/  MOV R49, R12 ;  /* 0x0000000c00317202 */ /* 0x000fc40000000f00 */
[----:B------:R-:W-:Y:S02]  /*10370*/  MOV R45, R14 ;  /* 0x0000000e002d7202 */ /* 0x000fe40000000f00 */
[----:B------:R-:W-:Y:S02]  /*10380*/  SEL R10, R33, R10, P0 ;  /* 0x0000000a210a7207 */ /* 0x000fe40000000000 */
[----:B---3--:R-:W-:Y:S02]  /*10390*/  SEL R9, R40, R55, P0 ;  /* 0x0000003728097207 */ /* 0x008fe40000000000 */
[----:B------:R-:W-:Y:S02]  /*103a0*/  SEL R11, R55, R40, P0 ;  /* 0x00000028370b7207 */ /* 0x000fe40000000000 */
[----:B------:R-:W-:Y:S02]  /*103b0*/  SEL R12, R28, R21, P0 ;  /* 0x000000151c0c7207 */ /* 0x000fe40000000000 */
[----:B------:R-:W-:-:S02]  /*103c0*/  SEL R14, R21, R28, P0 ;  /* 0x0000001c150e7207 */ /* 0x000fc40000000000 */
[----:B------:R-:W-:Y:S02]  /*103d0*/  SEL R13, R44, R51, P0 ;  /* 0x000000332c0d7207 */ /* 0x000fe40000000000 */
[----:B------:R-:W-:Y:S02]  /*103e0*/  SEL R15, R51, R44, P0 ;  /* 0x0000002c330f7207 */ /* 0x000fe40000000000 */
[----:B------:R-:W-:Y:S02]  /*103f0*/  MOV R2, R26 ;  /* 0x0000001a00027202 */ /* 0x000fe40000000f00 */
[----:B------:R-:W-:Y:S02]  /*10400*/  ISETP.NE.U32.AND P2, PT, RZ, UR4, PT ;  /* 0x00000004ff007c0c */ /* 0x000fe4000bf45070 */
[----:B----4-:R-:W-:Y:S01]  /*10410*/  IADD3 R26, P1, R58, UR4, RZ ;  /* 0x000000043a1a7c10 */ /* 0x010fe2000ff3e0ff */
[----:B------:R1:W-:Y:S01]  /*10420*/  STSM.16.M88.4 [R50], R4 ;  /* 0x0000000432007844 */ /* 0x0003e20000000200 */
[----:B------:R-:W-:-:S03]  /*10430*/  ISETP.NE.AND.EX P2, PT, RZ, UR5, PT, P2 ;  /* 0x00000005ff007c0c */ /* 0x000fc6000bf45320 */
[----:B------:R2:W-:Y:S01]  /*10440*/  STSM.16.M88.4 [R49], R8 ;  /* 0x0000000831007844 */ /* 0x0005e20000000200 */
[----:B------:R-:W-:Y:S01]  /*10450*/  IADD3.X R27, R56, UR5, RZ, P1, !PT ;  /* 0x00000005381b7c10 */ /* 0x000fe20008ffe4ff */
[----:B------:R-:W-:Y:S02]  /*10460*/  ULDC.64 UR4, c[0x0][0xc08] ;  /* 0x0003020000047ab9 */ /* 0x000fe40000000a00 */
[----:B------:R3:W-:Y:S01]  /*10470*/  STSM.16.M88.4 [R45], R12 ;  /* 0x0000000c2d007844 */ /* 0x0007e20000000200 */
[----:B-1----:R-:W-:Y:S02]  /*10480*/  SEL R4, R32, R37, P0 ;  /* 0x0000002520047207 */ /* 0x002fe40000000000 */
[----:B------:R-:W-:Y:S02]  /*10490*/  SEL R6, R37, R32, P0 ;  /* 0x0000002025067207 */ /* 0x000fe40000000000 */
[----:B------:R-:W-:Y:S02]  /*104a0*/  SEL R5, R48, R47, P0 ;  /* 0x0000002f30057207 */ /* 0x000fe40000000000 */
[----:B------:R-:W-:-:S02]  /*104b0*/  SEL R7, R47, R48, P0 ;  /* 0x000000302f077207 */ /* 0x000fc40000000000 */
[----:B--2---:R-:W-:Y:S02]  /*104c0*/  SEL R8, R36, R31, P0 ;  /* 0x0000001f24087207 */ /* 0x004fe40000000000 */
[----:B------:R-:W-:Y:S02]  /*104d0*/  SEL R10, R31, R36, P0 ;  /* 0x000000241f0a7207 */ /* 0x000fe40000000000 */
[----:B------:R-:W-:Y:S02]  /*104e0*/  SEL R9, R46, R43, P0 ;  /* 0x0000002b2e097207 */ /* 0x000fe40000000000 */
[----:B------:R-:W-:Y:S02]  /*104f0*/  SEL R11, R43, R46, P0 ;  /* 0x0000002e2b0b7207 */ /* 0x000fe40000000000 */
[----:B---3--:R-:W-:Y:S02]  /*10500*/  SEL R12, R30, R35, P0 ;  /* 0x000000231e0c7207 */ /* 0x008fe40000000000 */
[----:B------:R-:W-:-:S02]  /*10510*/  SEL R14, R35, R30, P0 ;  /* 0x0000001e230e7207 */ /* 0x000fc40000000000 */
[----:B------:R-:W-:Y:S02]  /*10520*/  SEL R13, R42, R39, P0 ;  /* 0x000000272a0d7207 */ /* 0x000fe40000000000 */
[----:B------:R-:W-:Y:S01]  /*10530*/  SEL R15, R39, R42, P0 ;  /* 0x0000002a270f7207 */ /* 0x000fe20000000000 */
[----:B------:R1:W-:Y:S01]  /*10540*/  STSM.16.M88.4 [R41], R4 ;  /* 0x0000000429007844 */ /* 0x0003e20000000200 */
[----:B------:R-:W-:-:S03]  /*10550*/  ISETP.NE.U32.AND P0, PT, RZ, UR4, PT ;  /* 0x00000004ff007c0c */ /* 0x000fc6000bf05070 */
[----:B------:R-:W-:Y:S01]  /*10560*/  STSM.16.M88.4 [R38], R8 ;  /* 0x0000000826007844 */ /* 0x000fe20000000200 */
[----:B------:R-:W-:-:S03]  /*10570*/  ISETP.NE.AND.EX P0, PT, RZ, UR5, PT, P0 ;  /* 0x00000005ff007c0c */ /* 0x000fc6000bf05300 */
[----:B------:R2:W-:Y:S01]  /*10580*/  STSM.16.M88.4 [R2], R12 ;  /* 0x0000000c02007844 */ /* 0x0005e20000000200 */
[----:B------:R-:W-:Y:S01]  /*10590*/  IMAD.MOV.U32 R36, RZ, RZ, RZ ;  /* 0x000000ffff247224 */ /* 0x000fe200078e00ff */
[----:B------:R-:W-:Y:S08]  /*105a0*/  BAR.SYNC.DEFER_BLOCKING 0x1, 0x180 ;  /* 0x0046000000007b1d */ /* 0x000ff00000010000 */
[----:B-1----:R-:W-:Y:S01]  /*105b0*/  @P0 IADD3 R4, P3, R58, UR4, RZ ;  /* 0x000000043a040c10 */ /* 0x002fe2000ff7e0ff */
[----:B------:R-:W-:-:S02]  /*105c0*/  ULDC UR4, c[0x0][0xa88] ;  /* 0x0002a20000047ab9 */ /* 0x000fc40000000800 */
[----:B------:R-:W-:Y:S01]  /*105d0*/  IMAD.U32 R7, RZ, RZ, UR4 ;  /* 0x00000004ff077e24 */ /* 0x000fe2000f8e00ff */
[----:B------:R-:W-:Y:S01]  /*105e0*/  @P0 IADD3.X R5, R56, UR5, RZ, P3, !PT ;  /* 0x0000000538050c10 */ /* 0x000fe20009ffe4ff */
[----:B------:R1:W5:Y:S04]  /*105f0*/  @P2 LDG.E R36, desc[UR42][R26.64] ;  /* 0x0000002a1a242981 */ /* 0x000368000c1e1900 */
[----:B------:R1:W5:Y:S01]  /*10600*/  @P0 LDG.E R7, desc[UR42][R4.64] ;  /* 0x0000002a04070981 */ /* 0x000362000c1e1900 */
[----:B0-----:R-:W-:-:S13]  /*10610*/  ISETP.NE.AND P1, PT, R0, 0x1, PT ;  /* 0x000000010000780c */ /* 0x001fda0003f25270 */
[----:B------:R-:W0:Y:S08]  /*10620*/  @P1 LDC R6, c[0x0][0xbec] ;  /* 0x0002fb00ff061b82 */ /* 0x000e300000000800 */
[----:B------:R-:W3:Y:S01]  /*10630*/  @P1 LDC R21, c[0x0][0xbf0] ;  /* 0x0002fc00ff151b82 */ /* 0x000ee20000000800 */
[----:B--2---:R-:W-:Y:S01]  /*10640*/  IMAD R15, R52, 0xc0, R54 ;  /* 0x000000c0340f7824 */ /* 0x004fe200078e0236 */
[----:B-1----:R-:W-:Y:S06]  /*10650*/  @P0 BRA `(.L_x_8876) ;  /* 0x0000000000100947 */ /* 0x002fec0003800000 */
[----:B------:R-:W-:Y:S05]  /*10660*/  @!P2 BRA `(.L_x_8876) ;  /* 0x00000000000ca947 */ /* 0x000fea0003800000 */
[----:B------:R-:W2:Y:S04]  /*10670*/  LDG.E R2, desc[UR42][R26.64] ;  /* 0x0000002a1a027981 */ /* 0x000ea8000c1e1900 */
[----:B-----5:R-:W2:Y:S02]  /*10680*/  LDG.E R7, desc[UR42][R26.64+0x4] ;  /* 0x0000042a1a077981 */ /* 0x020ea4000c1e1900 */
[----:B--2---:R-:W-:-:S07]  /*10690*/  IMAD.IADD R7, R7, 0x1, -R2 ;  /* 0x0000000107077824 */ /* 0x004fce00078e0a02 */
.L_x_8876:
[----:B------:R-:W2:Y:S01]  /*106a0*/  LDL.LU R4, [R1+0x28] ;  /* 0x0000280001047983 */ /* 0x000ea20000300800 */
[----:B------:R-:W-:Y:S01]  /*106b0*/  ULDC.64 UR4, c[0x0][0xb90] ;  /* 0x0002e40000047ab9 */ /* 0x000fe20000000a00 */
[----:B------:R-:W1:Y:S01]  /*106c0*/  S2R R2, SR_TID.X ;  /* 0x0000000000027919 */ /* 0x000e620000002100 */
[----:B------:R-:W4:Y:S01]  /*106d0*/  S2R R14, SR_TID.X ;  /* 0x00000000000e7919 */ /* 0x000f220000002100 */
[----:B-----5:R-:W-:Y:S01]  /*106e0*/  SHF.R.S32.HI R37, RZ, 0x1f, R36 ;  /* 0x0000001fff257819 */ /* 0x020fe20000011424 */
[----:B------:R-:W-:Y:S01]  /*106f0*/  IMAD.MOV.U32 R9, RZ, RZ, R15 ;  /* 0x000000ffff097224 */ /* 0x000fe200078e000f */
[----:B------:R-:W2:Y:S01]  /*10700*/  @P1 LDC R45, c[0x0][0xbec] ;  /* 0x0002fb00ff2d1b82 */ /* 0x000ea20000000800 */
[----:B------:R-:W2:Y:S04]  /*10710*/  LDL.LU R10, [R1+0x40] ;  /* 0x00004000010a7983 */ /* 0x000ea80000300800 */
[----:B------:R-:W2:Y:S04]  /*10720*/  LDL.LU R44, [R1+0x30] ;  /* 0x00003000012c7983 */ /* 0x000ea80000300800 */
[----:B------:R-:W2:Y:S04]  /*10730*/  LDL R49, [R1+0x2c] ;  /* 0x00002c0001317983 */ /* 0x000ea80000100800 */
[----:B------:R-:W2:Y:S01]  /*10740*/  LDL R30, [R1+0x60] ;  /* 0x00006000011e7983 */ /* 0x000ea20000100800 */
[----:B------:R-:W-:-:S03]  /*10750*/  IMAD R38, R7, R0, RZ ;  /* 0x0000000007267224 */ /* 0x000fc600078e02ff */
[----:B------:R0:W5:Y:S01]  /*10760*/  LDL R48, [R1+0x74] ;  /* 0x0000740001307983 */ /* 0x0001620000100800 */
[----:B-1----:R-:W-:-:S05]  /*10770*/  VIADD R47, R2, 0xffffff80 ;  /* 0xffffff80022f7836 */ /* 0x002fca0000000000 */
[----:B------:R-:W-:-:S04]  /*10780*/  SHF.R.S32.HI R50, RZ, 0x1f, R47 ;  /* 0x0000001fff327819 */ /* 0x000fc8000001142f */
[----:B------:R-:W-:Y:S01]  /*10790*/  LEA.HI R50, R50, R47, RZ, 0x2 ;  /* 0x0000002f32327211 */ /* 0x000fe200078f10ff */
[----:B0-----:R-:W-:-:S03]  /*107a0*/  @P1 IMAD.HI.U32 R2, R15, R6, RZ ;  /* 0x000000060f021227 */ /* 0x001fc600078e00ff */
[----:B------:R-:W-:Y:S02]  /*107b0*/  SHF.R.S32.HI R50, RZ, 0x2, R50 ;  /* 0x00000002ff327819 */ /* 0x000fe40000011432 */
[----:B---3--:R-:W-:Y:S01]  /*107c0*/  @P1 SHF.R.U32.HI R9, RZ, R21, R2 ;  /* 0x00000015ff091219 */ /* 0x008fe20000011602 */
[----:B----4-:R-:W-:-:S05]  /*107d0*/  VIADD R31, R14, 0xffffff80 ;  /* 0xffffff800e1f7836 */ /* 0x010fca0000000000 */
[----:B------:R-:W-:-:S04]  /*107e0*/  SHF.R.S32.HI R14, RZ, 0x1f, R31 ;  /* 0x0000001fff0e7819 */ /* 0x000fc8000001141f */
[----:B------:R-:W-:-:S04]  /*107f0*/  LEA.HI R14, R14, R31, RZ, 0x7 ;  /* 0x0000001f0e0e7211 */ /* 0x000fc800078f38ff */
[----:B------:R-:W-:-:S05]  /*10800*/  LOP3.LUT R14, R14, 0xffffff80, RZ, 0xc0, !PT ;  /* 0xffffff800e0e7812 */ /* 0x000fca00078ec0ff */
[----:B------:R-:W-:Y:S01]  /*10810*/  IMAD.IADD R14, R31, 0x1, -R14 ;  /* 0x000000011f0e7824 */ /* 0x000fe200078e0a0e */
[----:B------:R-:W-:-:S04]  /*10820*/  SHF.R.S32.HI R46, RZ, 0x1f, R47 ;  /* 0x0000001fff2e7819 */ /* 0x000fc8000001142f */
[----:B------:R-:W-:-:S04]  /*10830*/  LEA.HI R46, R46, R47, RZ, 0x2 ;  /* 0x0000002f2e2e7211 */ /* 0x000fc800078f10ff */
[----:B------:R-:W-:-:S05]  /*10840*/  LOP3.LUT R46, R46, 0xfffffffc, RZ, 0xc0, !PT ;  /* 0xfffffffc2e2e7812 */ /* 0x000fca00078ec0ff */
[----:B------:R-:W-:Y:S02]  /*10850*/  IMAD.IADD R46, R47, 0x1, -R46 ;  /* 0x000000012f2e7824 */ /* 0x000fe400078e0a2e */
[----:B------:R0:W5:Y:S01]  /*10860*/  LDL R47, [R1+0x48] ;  /* 0x00004800012f7983 */ /* 0x0001620000100800 */
[----:B--2---:R-:W-:Y:S01]  /*10870*/  IMAD.MOV.U32 R8, RZ, RZ, R4 ;  /* 0x000000ffff087224 */ /* 0x004fe200078e0004 */
[----:B------:R-:W-:-:S05]  /*10880*/  SHF.R.S32.HI R39, RZ, 0x1f, R44 ;  /* 0x0000001fff277819 */ /* 0x000fca000001142c */
[----:B------:R-:W-:Y:S02]  /*10890*/  IMAD R4, R39, UR4, RZ ;  /* 0x0000000427047c24 */ /* 0x000fe4000f8e02ff */
[----:B------:R-:W-:Y:S02]  /*108a0*/  IMAD R11, R50, 0x20, R49 ;  /* 0x00000020320b7824 */ /* 0x000fe400078e0231 */
[C---:B------:R-:W-:Y:S02]  /*108b0*/  IMAD R13, R44.reuse, UR5, R4 ;  /* 0x000000052c0d7c24 */ /* 0x040fe4000f8e0204 */
[----:B------:R-:W-:Y:S01]  /*108c0*/  IMAD.WIDE.U32 R4, R44, UR4, R36 ;  /* 0x000000042c047c25 */ /* 0x000fe2000f8e0024 */
[----:B------:R-:W-:Y:S01]  /*108d0*/  SEL R21, R10, RZ, !P2 ;  /* 0x000000ff0a157207 */ /* 0x000fe20005000000 */
[----:B------:R-:W-:Y:S01]  /*108e0*/  ULDC.64 UR4, c[0x0][0xb98] ;  /* 0x0002e60000047ab9 */ /* 0x000fe20000000a00 */
[----:B------:R-:W-:Y:S01]  /*108f0*/  SEL R2, R8, RZ, !P2 ;  /* 0x000000ff08027207 */ /* 0x000fe20005000000 */
[----:B------:R-:W-:-:S04]  /*10900*/  IMAD.WIDE R24, R11, 0x2, R24 ;  /* 0x000000020b187825 */ /* 0x000fc800078e0218 */
[----:B------:R-:W-:Y:S02]  /*10910*/  IMAD.MOV R11, RZ, RZ, -R9 ;  /* 0x000000ffff0b7224 */ /* 0x000fe400078e0a09 */
[----:B------:R-:W-:Y:S02]  /*10920*/  IMAD.IADD R5, R5, 0x1, R13 ;  /* 0x0000000105057824 */ /* 0x000fe400078e020d */
[----:B------:R-:W-:Y:S02]  /*10930*/  IMAD R11, R0, R11, R15 ;  /* 0x0000000b000b7224 */ /* 0x000fe400078e020f */
[----:B------:R-:W-:Y:S02]  /*10940*/  IMAD R13, R21, UR4, RZ ;  /* 0x00000004150d7c24 */ /* 0x000fe4000f8e02ff */
[----:B------:R-:W-:Y:S01]  /*10950*/  IMAD.WIDE.U32 R4, R2, UR4, R4 ;  /* 0x0000000402047c25 */ /* 0x000fe2000f8e0004 */
[----:B------:R-:W-:-:S03]  /*10960*/  SHF.R.S32.HI R6, RZ, 0x1f, R11 ;  /* 0x0000001fff067819 */ /* 0x000fc6000001140b */
[----:B------:R-:W-:Y:S01]  /*10970*/  IMAD R10, R2, UR5, R13 ;  /* 0x00000005020a7c24 */ /* 0x000fe2000f8e020d */
[----:B------:R-:W-:Y:S01]  /*10980*/  SHF.R.S32.HI R13, RZ, 0x1f, R9 ;  /* 0x0000001fff0d7819 */ /* 0x000fe20000011409 */
[----:B------:R-:W-:Y:S01]  /*10990*/  ULDC.64 UR4, c[0x0][0xb88] ;  /* 0x0002e20000047ab9 */ /* 0x000fe20000000a00 */
[----:B------:R-:W-:Y:S01]  /*109a0*/  IADD3 R4, P0, R9, R4, RZ ;  /* 0x0000000409047210 */ /* 0x000fe20007f1e0ff */
[----:B------:R-:W-:-:S03]  /*109b0*/  IMAD R6, R6, UR4, RZ ;  /* 0x0000000406067c24 */ /* 0x000fc6000f8e02ff */
[----:B------:R-:W-:Y:S01]  /*109c0*/  IADD3.X R5, R13, R5, R10, P0, !PT ;  /* 0x000000050d057210 */ /* 0x000fe200007fe40a */
[C---:B------:R-:W-:Y:S02]  /*109d0*/  IMAD R9, R11.reuse, UR5, R6 ;  /* 0x000000050b097c24 */ /* 0x040fe4000f8e0206 */
[----:B------:R-:W-:Y:S01]  /*109e0*/  IMAD.WIDE.U32 R4, R11, UR4, R4 ;  /* 0x000000040b047c25 */ /* 0x000fe2000f8e0004 */
[----:B------:R-:W-:-:S03]  /*109f0*/  ULDC.64 UR4, c[0x0][0xb50] ;  /* 0x0002d40000047ab9 */ /* 0x000fc60000000a00 */
[----:B------:R-:W-:Y:S01]  /*10a00*/  IMAD.IADD R5, R5, 0x1, R9 ;  /* 0x0000000105057824 */ /* 0x000fe200078e0209 */
[----:B------:R-:W-:Y:S02]  /*10a10*/  LEA R6, P0, R4, UR4, 0x2 ;  /* 0x0000000404067c11 */ /* 0x000fe4000f8010ff */
[----:B------:R-:W-:Y:S02]  /*10a20*/  IADD3 R13, P6, R24, 0x3000, RZ ;  /* 0x00003000180d7810 */ /* 0x000fe40007fde0ff */
[----:B------:R-:W-:Y:S01]  /*10a30*/  LEA.HI.X R4, R4, UR5, R5, 0x2, P0 ;  /* 0x0000000504047c11 */ /* 0x000fe200080f1405 */
[----:B------:R-:W-:Y:S01]  /*10a40*/  SHFL.IDX PT, R40, R6, RZ, 0x1c1f ;  /* 0x001c1fff06287589 */ /* 0x000fe200000e0000 */
[----:B------:R-:W-:Y:S01]  /*10a50*/  LOP3.LUT R12, R13, 0x180, RZ, 0xc0, !PT ;  /* 0x000001800d0c7812 */ /* 0x000fe200078ec0ff */
[----:B------:R-:W-:Y:S02]  /*10a60*/  ULDC.64 UR4, c[0x0][0xaa0] ;  /* 0x0002a80000047ab9 */ /* 0x000fe40000000a00 */
[----:B------:R-:W1:Y:S01]  /*10a70*/  SHFL.IDX PT, R41, R4, RZ, 0x1c1f ;  /* 0x001c1fff04297589 */ /* 0x000e6200000e0000 */
[----:B------:R-:W-:-:S02]  /*10a80*/  SHF.R.U64 R12, R12, 0x3, RZ ;  /* 0x000000030c0c7819 */ /* 0x000fc400000012ff */
[----:B------:R-:W-:Y:S02]  /*10a90*/  IADD3 R15, P2, R24, 0x1800, RZ ;  /* 0x00001800180f7810 */ /* 0x000fe40007f5e0ff */
[----:B------:R-:W-:Y:S01]  /*10aa0*/  LOP3.LUT R12, R12, R13, RZ, 0x3c, !PT ;  /* 0x0000000d0c0c7212 */ /* 0x000fe200078e3cff */
[----:B------:R-:W-:Y:S01]  /*10ab0*/  IMAD R13, R52, 0xc0, R30 ;  /* 0x000000c0340d7824 */ /* 0x000fe200078e021e */
[----:B------:R-:W-:Y:S01]  /*10ac0*/  LOP3.LUT P0, RZ, R14, 0x3, RZ, 0xc0, !PT ;  /* 0x000000030eff7812 */ /* 0x000fe2000780c0ff */
[----:B------:R-:W-:-:S03]  /*10ad0*/  IMAD.X R9, RZ, RZ, R25, P2 ;  /* 0x000000ffff097224 */ /* 0x000fc600010e0619 */
[----:B------:R-:W-:Y:S01]  /*10ae0*/  ISETP.GE.OR P2, PT, R13, R38, P0 ;  /* 0x000000260d00720c */ /* 0x000fe20000746670 */
[----:B------:R-:W-:-:S12]  /*10af0*/  IMAD R37, R37, UR4, RZ ;  /* 0x0000000425257c24 */ /* 0x000fd8000f8e02ff */
[----:B-1----:R1:W-:Y:S02]  /*10b00*/  @!P2 ST.E desc[UR42][R40.64], R3 ;  /* 0x000000032800a985 */ /* 0x0023e4000c10192a */
[C---:B-1----:R-:W-:Y:S02]  /*10b10*/  IMAD R3, R36.reuse, UR5, R37 ;  /* 0x0000000524037c24 */ /* 0x042fe4000f8e0225 */
[----:B------:R-:W-:Y:S01]  /*10b20*/  IMAD.WIDE.U32 R36, R36, UR4, RZ ;  /* 0x0000000424247c25 */ /* 0x000fe2000f8e00ff */
[----:B------:R-:W-:-:S03]  /*10b30*/  ULDC.64 UR4, c[0x0][0xae8] ;  /* 0x0002ba0000047ab9 */ /* 0x000fc60000000a00 */
[----:B------:R-:W-:Y:S02]  /*10b40*/  IMAD.IADD R37, R37, 0x1, R3 ;  /* 0x0000000125257824 */ /* 0x000fe400078e0203 */
[----:B------:R-:W-:Y:S02]  /*10b50*/  IMAD R39, R39, UR4, RZ ;  /* 0x0000000427277c24 */ /* 0x000fe4000f8e02ff */
[----:B------:R-:W-:Y:S02]  /*10b60*/  IMAD R3, R46, 0x60, R50 ;  /* 0x000000602e037824 */ /* 0x000fe400078e0232 */
[C---:B------:R-:W-:Y:S01]  /*10b70*/  IMAD R39, R44.reuse, UR5, R39 ;  /* 0x000000052c277c24 */ /* 0x040fe2000f8e0227 */
[----:B------:R0:W5:Y:S01]  /*10b80*/  LDL R46, [R1+0x70] ;  /* 0x00007000012e7983 */ /* 0x0001620000100800 */
[----:B------:R-:W-:Y:S01]  /*10b90*/  IMAD.WIDE.U32 R36, R44, UR4, R36 ;  /* 0x000000042c247c25 */ /* 0x000fe2000f8e0024 */
[----:B------:R-:W-:Y:S01]  /*10ba0*/  IADD3 R27, P5, R24, 0x4800, RZ ;  /* 0x00004800181b7810 */ /* 0x000fe20007fbe0ff */
[----:B------:R-:W-:Y:S01]  /*10bb0*/  ULDC.64 UR4, c[0x0][0xaf0] ;  /* 0x0002bc0000047ab9 */ /* 0x000fe20000000a00 */
[----:B------:R0:W5:Y:S04]  /*10bc0*/  LDL R44, [R1+0x4c] ;  /* 0x00004c00012c7983 */ /* 0x0001680000100800 */
[----:B------:R-:W-:Y:S04]  /*10bd0*/  SHFL.IDX PT, R42, R6, 0x1, 0x1c1f ;  /* 0x003c1f00062a7f89 */ /* 0x000fe800000e0000 */
[----:B------:R-:W1:Y:S01]  /*10be0*/  SHFL.IDX PT, R43, R4, 0x1, 0x1c1f ;  /* 0x003c1f00042b7f89 */ /* 0x000e6200000e0000 */
[----:B------:R-:W-:-:S05]  /*10bf0*/  VIADD R5, R13, 0x8 ;  /* 0x000000080d057836 */ /* 0x000fca0000000000 */
[----:B------:R-:W-:Y:S01]  /*10c00*/  ISETP.GE.OR P0, PT, R5, R38, P0 ;  /* 0x000000260500720c */ /* 0x000fe20000706670 */
[----:B------:R-:W-:-:S12]  /*10c10*/  IMAD R40, R52, 0xc0, R3 ;  /* 0x000000c034287824 */ /* 0x000fd800078e0203 */
[----:B-1----:R1:W-:Y:S02]  /*10c20*/  @!P0 ST.E desc[UR42][R42.64], R20 ;  /* 0x000000142a008985 */ /* 0x0023e4000c10192a */
[----:B-1----:R-:W1:Y:S01]  /*10c30*/  @P1 LDC R20, c[0x0][0xbf0] ;  /* 0x0002fc00ff141b82 */ /* 0x002e620000000800 */
[----:B------:R-:W-:Y:S01]  /*10c40*/  IADD3 R29, P4, R24, 0x6000, RZ ;  /* 0x00006000181d7810 */ /* 0x000fe20007f9e0ff */
[----:B------:R-:W-:Y:S01]  /*10c50*/  @P1 IMAD.HI.U32 R3, R40, R45, RZ ;  /* 0x0000002d28031227 */ /* 0x000fe200078e00ff */
[C---:B------:R-:W-:Y:S02]  /*10c60*/  IADD3 R7, P3, R24.reuse, 0x7800, RZ ;  /* 0x0000780018077810 */ /* 0x040fe40007f7e0ff */
[----:B------:R-:W-:Y:S01]  /*10c70*/  LOP3.LUT R26, R27, 0x180, RZ, 0xc0, !PT ;  /* 0x000001801b1a7812 */ /* 0x000fe200078ec0ff */
[----:B------:R-:W-:Y:S01]  /*10c80*/  IMAD.IADD R37, R37, 0x1, R39 ;  /* 0x0000000125257824 */ /* 0x000fe200078e0227 */
[----:B------:R-:W-:Y:S01]  /*10c90*/  LOP3.LUT R28, R29, 0x180, RZ, 0xc0, !PT ;  /* 0x000001801d1c7812 */ /* 0x000fe200078ec0ff */
[----:B------:R-:W-:Y:S01]  /*10ca0*/  IMAD.MOV.U32 R39, RZ, RZ, R40 ;  /* 0x000000ffff277224 */ /* 0x000fe200078e0028 */
[----:B------:R-:W-:Y:S01]  /*10cb0*/  LOP3.LUT R8, R15, 0x180, RZ, 0xc0, !PT ;  /* 0x000001800f087812 */ /* 0x000fe200078ec0ff */
[----:B------:R-:W-:Y:S01]  /*10cc0*/  IMAD R21, R21, UR4, RZ ;  /* 0x0000000415157c24 */ /* 0x000fe2000f8e02ff */
[----:B------:R-:W-:-:S02]  /*10cd0*/  LOP3.LUT R11, R24, 0x180, RZ, 0xc0, !PT ;  /* 0x00000180180b7812 */ /* 0x000fc400078ec0ff */
[----:B------:R-:W-:Y:S02]  /*10ce0*/  LOP3.LUT R6, R7, 0x180, RZ, 0xc0, !PT ;  /* 0x0000018007067812 */ /* 0x000fe400078ec0ff */
[----:B------:R-:W-:Y:S02]  /*10cf0*/  SHF.R.U64 R26, R26, 0x3, RZ ;  /* 0x000000031a1a7819 */ /* 0x000fe400000012ff */
[----:B------:R-:W-:Y:S01]  /*10d00*/  SHF.R.U64 R28, R28, 0x3, RZ ;  /* 0x000000031c1c7819 */ /* 0x000fe200000012ff */
[----:B------:R-:W-:Y:S01]  /*10d10*/  IMAD R21, R2, UR5, R21 ;  /* 0x0000000502157c24 */ /* 0x000fe2000f8e0215 */
[----:B------:R-:W-:Y:S02]  /*10d20*/  SHF.R.U64 R8, R8, 0x3, RZ ;  /* 0x0000000308087819 */ /* 0x000fe400000012ff */
[----:B------:R-:W-:Y:S02]  /*10d30*/  SHF.R.U64 R11, R11, 0x3, RZ ;  /* 0x000000030b0b7819 */ /* 0x000fe400000012ff */
[----:B-1----:R-:W-:-:S02]  /*10d40*/  @P1 SHF.R.U32.HI R39, RZ, R20, R3 ;  /* 0x00000014ff271219 */ /* 0x002fc40000011603 */
[----:B------:R-:W-:Y:S01]  /*10d50*/  SHF.R.U64 R6, R6, 0x3, RZ ;  /* 0x0000000306067819 */ /* 0x000fe200000012ff */
[----:B------:R-:W-:Y:S01]  /*10d60*/  IMAD.WIDE.U32 R2, R2, UR4, R36 ;  /* 0x0000000402027c25 */ /* 0x000fe2000f8e0024 */
[----:B------:R-:W-:Y:S01]  /*10d70*/  LOP3.LUT R26, R26, R27, RZ, 0x3c, !PT ;  /* 0x0000001b1a1a7212 */ /* 0x000fe200078e3cff */
[----:B------:R-:W-:Y:S01]  /*10d80*/  ULDC.64 UR4, c[0x0][0xae0] ;  /* 0x0002b80000047ab9 */ /* 0x000fe20000000a00 */
[----:B------:R-:W-:Y:S01]  /*10d90*/  LOP3.LUT R28, R28, R29, RZ, 0x3c, !PT ;  /* 0x0000001d1c1c7212 */ /* 0x000fe200078e3cff */
[----:B------:R-:W-:Y:S01]  /*10da0*/  IMAD.MOV R37, RZ, RZ, -R39 ;  /* 0x000000ffff257224 */ /* 0x000fe200078e0a27 */
[----:B------:R-:W-:Y:S01]  /*10db0*/  LOP3.LUT R8, R8, R15, RZ, 0x3c, !PT ;  /* 0x0000000f08087212 */ /* 0x000fe200078e3cff */
[--C-:B------:R-:W-:Y:S01]  /*10dc0*/  IMAD.X R13, RZ, RZ, R25.reuse, P6 ;  /* 0x000000ffff0d7224 */ /* 0x100fe200030e0619 */
[----:B------:R-:W-:Y:S01]  /*10dd0*/  LOP3.LUT R4, R11, R24, RZ, 0x3c, !PT ;  /* 0x000000180b047212 */ /* 0x000fe200078e3cff */
[--C-:B------:R-:W-:Y:S01]  /*10de0*/  IMAD.X R27, RZ, RZ, R25.reuse, P5 ;  /* 0x000000ffff1b7224 */ /* 0x100fe200028e0619 */
[----:B------:R-:W-:Y:S01]  /*10df0*/  LOP3.LUT R32, R6, R7, RZ, 0x3c, !PT ;  /* 0x0000000706207212 */ /* 0x000fe200078e3cff */
[----:B------:R-:W-:Y:S01]  /*10e00*/  IMAD.X R29, RZ, RZ, R25, P4 ;  /* 0x000000ffff1d7224 */ /* 0x000fe200020e0619 */
[----:B------:R-:W-:Y:S01]  /*10e10*/  SHF.R.S32.HI R20, RZ, 0x1f, R39 ;  /* 0x0000001fff147819 */ /* 0x000fe20000011427 */
[--C-:B------:R-:W-:Y:S01]  /*10e20*/  IMAD.X R33, RZ, RZ, R25.reuse, P3 ;  /* 0x000000ffff217224 */ /* 0x100fe200018e0619 */
[----:B------:R-:W5:Y:S01]  /*10e30*/  LD.E.128 R8, desc[UR42][R8.64] ;  /* 0x0000002a08087980 */ /* 0x000f62000c101d00 */
[----:B------:R-:W-:-:S02]  /*10e40*/  IMAD.MOV.U32 R5, RZ, RZ, R25 ;  /* 0x000000ffff057224 */ /* 0x000fc400078e0019 */
[----:B------:R-:W-:Y:S01]  /*10e50*/  IMAD.IADD R3, R3, 0x1, R21 ;  /* 0x0000000103037824 */ /* 0x000fe200078e0215 */
[----:B------:R-:W5:Y:S01]  /*10e60*/  LD.E.128 R12, desc[UR42][R12.64] ;  /* 0x0000002a0c0c7980 */ /* 0x000f62000c101d00 */
[----:B------:R-:W-:Y:S02]  /*10e70*/  IMAD R21, R0, R37, R40 ;  /* 0x0000002500157224 */ /* 0x000fe400078e0228 */
[----:B------:R-:W-:Y:S01]  /*10e80*/  IMAD R20, R20, UR4, RZ ;  /* 0x0000000414147c24 */ /* 0x000fe2000f8e02ff */
[----:B------:R-:W5:Y:S01]  /*10e90*/  LD.E.128 R4, desc[UR42][R4.64] ;  /* 0x0000002a04047980 */ /* 0x000f62000c101d00 */
[C---:B------:R-:W-:Y:S01]  /*10ea0*/  IMAD.WIDE.U32 R2, R39.reuse, UR4, R2 ;  /* 0x0000000427027c25 */ /* 0x040fe2000f8e0002 */
[----:B------:R-:W-:Y:S02]  /*10eb0*/  SHF.R.S32.HI R0, RZ, 0x1f, R21 ;  /* 0x0000001fff007819 */ /* 0x000fe40000011415 */
[----:B------:R-:W5:Y:S01]  /*10ec0*/  LD.E.128 R24, desc[UR42][R26.64] ;  /* 0x0000002a1a187980 */ /* 0x000f62000c101d00 */
[----:B------:R-:W-:Y:S01]  /*10ed0*/  IMAD R37, R39, UR5, R20 ;  /* 0x0000000527257c24 */ /* 0x000fe2000f8e0214 */
[----:B------:R-:W-:-:S02]  /*10ee0*/  ULDC.64 UR4, c[0x0][0xad8] ;  /* 0x0002b60000047ab9 */ /* 0x000fc40000000a00 */
[----:B------:R-:W5:Y:S04]  /*10ef0*/  LD.E.128 R28, desc[UR42][R28.64] ;  /* 0x0000002a1c1c7980 */ /* 0x000f68000c101d00 */
[----:B------:R-:W5:Y:S01]  /*10f00*/  LD.E.128 R32, desc[UR42][R32.64] ;  /* 0x0000002a20207980 */ /* 0x000f62000c101d00 */
        /* <DEDUP_REMOVED lines=8> */
[----:B------:R-:W-:Y:S02]  /*10f90*/  IMAD R43, R52, 0xc0, R50 ;  /* 0x000000c0342b7824 */ /* 0x000fe400078e0232 */
[C---:B------:R-:W-:Y:S02]  /*10fa0*/  IMAD R37, R21.reuse, UR5, R0 ;  /* 0x0000000515257c24 */ /* 0x040fe4000f8e0200 */
[----:B------:R-:W-:Y:S01]  /*10fb0*/  IMAD.WIDE.U32 R2, R21, UR4, R2 ;  /* 0x0000000415027c25 */ /* 0x000fe2000f8e0002 */
[----:B------:R-:W-:Y:S01]  /*10fc0*/  ISETP.GE.AND P0, PT, R43, R38, PT ;  /* 0x000000262b00720c */ /* 0x000fe20003f06270 */
[----:B------:R-:W-:Y:S02]  /*10fd0*/  ULDC.64 UR4, c[0x0][0xa80] ;  /* 0x0002a00000047ab9 */ /* 0x000fe40000000a00 */
[----:B------:R-:W-:Y:S01]  /*10fe0*/  IMAD.IADD R3, R3, 0x1, R37 ;  /* 0x0000000103037824 */ /* 0x000fe200078e0225 */
[----:B------:R-:W-:Y:S01]  /*10ff0*/  LEA R39, P1, R2, UR4, 0x1 ;  /* 0x0000000402277c11 */ /* 0x000fe2000f8208ff */
[----:B------:R-:W-:-:S03]  /*11000*/  VIADD R0, R16, 0x19c20 ;  /* 0x00019c2010007836 */ /* 0x000fc60000000000 */
[----:B------:R-:W-:Y:S02]  /*11010*/  LEA.HI.X R42, R2, UR5, R3, 0x1, P1 ;  /* 0x00000005022a7c11 */ /* 0x000fe400088f0c03 */
[----:B------:R-:W-:Y:S01]  /*11020*/  PRMT R0, RZ, 0x654, R0 ;  /* 0x00000654ff007816 */ /* 0x000fe20000000000 */
[----:B-1----:R0:W1:Y:S01]  /*11030*/  SHFL.IDX PT, R20, R39, RZ, 0x1c1f ;  /* 0x001c1fff27147589 */ /* 0x00206200000e0000 */
[----:B------:R-:W-:Y:S02]  /*11040*/  BSSY B1, `(.L_x_8877) ;  /* 0x0000010000017945 */ /* 0x000fe40003800000 */
[----:B------:R0:W-:Y:S01]  /*11050*/  SYNCS.ARRIVE.TRANS64.RED.A1T0 RZ, [R0+URZ], RZ ;  /* 0x000000ff00ff79a7 */ /* 0x0001e2000810043f */
[----:B------:R0:W2:Y:S01]  /*11060*/  SHFL.IDX PT, R21, R42, RZ, 0x1c1f ;  /* 0x001c1fff2a157589 */ /* 0x0000a200000e0000 */
[----:B------:R-:W-:Y:S05]  /*11070*/  @P0 BRA `(.L_x_8878) ;  /* 0x0000000000300947 */ /* 0x000fea0003800000 */
[----:B------:R-:W-:Y:S02]  /*11080*/  ULDC UR4, c[0x0][0xac8] ;  /* 0x0002b20000047ab9 */ /* 0x000fe40000000800 */
[----:B-----5:R-:W-:Y:S02]  /*11090*/  ISETP.GE.AND P1, PT, R47, UR4, PT ;  /* 0x000000042f007c0c */ /* 0x020fe4000bf26270 */
[----:B------:R-:W-:Y:S02]  /*110a0*/  ISETP.GE.AND P2, PT, R44, UR4, PT ;  /* 0x000000042c007c0c */ /* 0x000fe4000bf46270 */
[----:B------:R-:W-:-:S09]  /*110b0*/  ISETP.GE.AND P0, PT, R49, UR4, PT ;  /* 0x0000000431007c0c */ /* 0x000fd2000bf06270 */
[-C--:B-1----:R-:W-:Y:S02]  /*110c0*/  @!P1 LEA R36, P3, R47, R20.reuse, 0x1 ;  /* 0x000000142f249211 */ /* 0x082fe400078608ff */
[C---:B------:R-:W-:Y:S02]  /*110d0*/  @!P2 LEA R40, P4, R44.reuse, R20, 0x1 ;  /* 0x000000142c28a211 */ /* 0x040fe400078808ff */
[----:B--2---:R-:W-:Y:S01]  /*110e0*/  @!P0 IMAD.WIDE R2, R49, 0x2, R20 ;  /* 0x0000000231028825 */ /* 0x004fe200078e0214 */
[-C--:B------:R-:W-:Y:S02]  /*110f0*/  @!P1 LEA.HI.X R37, R47, R21.reuse, R48, 0x1, P3 ;  /* 0x000000152f259211 */ /* 0x080fe400018f0c30 */
[----:B------:R-:W-:Y:S02]  /*11100*/  @!P2 LEA.HI.X R41, R44, R21, R46, 0x1, P4 ;  /* 0x000000152c29a211 */ /* 0x000fe400020f0c2e */
[----:B------:R3:W-:Y:S04]  /*11110*/  @!P0 ST.E.128 desc[UR42][R2.64], R4 ;  /* 0x0000000402008985 */ /* 0x0007e8000c101d2a */
[----:B------:R3:W-:Y:S04]  /*11120*/  @!P1 ST.E.128 desc[UR42][R36.64], R12 ;  /* 0x0000000c24009985 */ /* 0x0007e8000c101d2a */
[----:B------:R3:W-:Y:S02]  /*11130*/  @!P2 ST.E.128 desc[UR42][R40.64], R28 ;  /* 0x0000001c2800a985 */ /* 0x0007e4000c101d2a */
.L_x_8878:
[----:B------:R-:W-:Y:S05]  /*11140*/  BSYNC B1 ;  /* 0x0000000000017941 */ /* 0x000fea0003800000 */
.L_x_8877:
[----:B---3--:R-:W-:Y:S01]  /*11150*/  VIADD R3, R43, 0x60 ;  /* 0x000000602b037836 */ /* 0x008fe20000000000 */
[----:B-----5:R3:W4:Y:S04]  /*11160*/  SHFL.IDX PT, R5, R42, 0x1, 0x1c1f ;  /* 0x003c1f002a057f89 */ /* 0x02072800000e0000 */
[----:B------:R-:W-:Y:S01]  /*11170*/  ISETP.GE.AND P0, PT, R3, R38, PT ;  /* 0x000000260300720c */ /* 0x000fe20003f06270 */
[----:B------:R3:W0:-:S12]  /*11180*/  SHFL.IDX PT, R4, R39, 0x1, 0x1c1f ;  /* 0x003c1f0027047f89 */ /* 0x00061800000e0000 */
[----:B---3--:R-:W-:Y:S05]  /*11190*/  @P0 BRA `(.L_x_8879) ;  /* 0x0000000800cc0947 */ /* 0x008fea0003800000 */
[----:B------:R-:W-:Y:S02]  /*111a0*/  ULDC UR4, c[0x0][0xac8] ;  /* 0x0002b20000047ab9 */ /* 0x000fe40000000800 */
[----:B------:R-:W-:Y:S02]  /*111b0*/  ISETP.GE.AND P2, PT, R47, UR4, PT ;  /* 0x000000042f007c0c */ /* 0x000fe4000bf46270 */
[----:B------:R-:W-:-:S11]  /*111c0*/  ISETP.GE.AND P1, PT, R49, UR4, PT ;  /* 0x0000000431007c0c */ /* 0x000fd6000bf26270 */
[----:B0-----:R-:W-:Y:S02]  /*111d0*/  @!P2 LEA R6, P0, R47, R4, 0x1 ;  /* 0x000000042f06a211 */ /* 0x001fe400078008ff */
[----:B----4-:R-:W-:Y:S02]  /*111e0*/  @!P1 IMAD.WIDE R2, R49, 0x2, R4 ;  /* 0x0000000231029825 */ /* 0x010fe400078e0204 */
        /* <DEDUP_REMOVED lines=9> */
.L_x_8875:
        /* <DEDUP_REMOVED lines=28> */
.L_x_8880:
        /* <DEDUP_REMOVED lines=49> */
.L_x_8882:
[----:B------:R-:W-:Y:S05]  /*11750*/  BSYNC B1 ;  /* 0x0000000000017941 */ /* 0x000fea0003800000 */
.L_x_8881:
[----:B------:R2:W5:Y:S04]  /*11760*/  LDL R14, [R1+0x4c] ;  /* 0x00004c00010e7983 */ /* 0x0005680000100800 */
[----:B------:R2:W5:Y:S04]  /*11770*/  LDL R15, [R1+0x70] ;  /* 0x00007000010f7983 */ /* 0x0005680000100800 */
[----:B------:R2:W5:Y:S04]  /*11780*/  LDL R20, [R1+0x48] ;  /* 0x0000480001147983 */ /* 0x0005680000100800 */
[----:B------:R2:W5:Y:S04]  /*11790*/  LDL R21, [R1+0x74] ;  /* 0x0000740001157983 */ /* 0x0005680000100800 */
[----:B------:R2:W5:Y:S01]  /*117a0*/  LDL R24, [R1+0x2c] ;  /* 0x00002c0001187983 */ /* 0x0005620000100800 */
[--C-:B0-----:R-:W-:Y:S01]  /*117b0*/  SHF.R.S32.HI R4, RZ, 0x1f, R30.reuse ;  /* 0x0000001fff047819 */ /* 0x101fe2000001141e */
[----:B------:R-:W0:Y:S01]  /*117c0*/  @P2 LDC R9, c[0x0][0xbf0] ;  /* 0x0002fc00ff092b82 */ /* 0x000e220000000800 */
[----:B------:R-:W-:Y:S01]  /*117d0*/  SHF.R.S32.HI R28, RZ, 0x1f, R30 ;  /* 0x0000001fff1c7819 */ /* 0x000fe2000001141e */
[----:B------:R-:W-:Y:S01]  /*117e0*/  ULDC.64 UR4, c[0x0][0xaa0] ;  /* 0x0002a80000047ab9 */ /* 0x000fe20000000a00 */
[-C--:B------:R-:W-:Y:S01]  /*117f0*/  LEA.HI R4, R4, R30.reuse, RZ, 0x2 ;  /* 0x0000001e04047211 */ /* 0x080fe200078f10ff */
[----:B------:R-:W-:Y:S01]  /*11800*/  IMAD R3, R11, UR4, RZ ;  /* 0x000000040b037c24 */ /* 0x000fe2000f8e02ff */
[----:B------:R-:W-:Y:S01]  /*11810*/  LEA.HI R28, R28, R30, RZ, 0x2 ;  /* 0x0000001e1c1c7211 */ /* 0x000fe200078f10ff */
[----:B------:R-:W-:Y:S01]  /*11820*/  BSSY B1, `(.L_x_8883) ;  /* 0x0000039000017945 */ /* 0x000fe20003800000 */
[----:B------:R-:W-:Y:S01]  /*11830*/  LOP3.LUT R4, R4, 0xfffffffc, RZ, 0xc0, !PT ;  /* 0xfffffffc04047812 */ /* 0x000fe200078ec0ff */
[C---:B------:R-:W-:Y:S01]  /*11840*/  IMAD R5, R6.reuse, UR5, R3 ;  /* 0x0000000506057c24 */ /* 0x040fe2000f8e0203 */
[----:B------:R-:W-:Y:S01]  /*11850*/  SHF.R.S32.HI R28, RZ, 0x2, R28 ;  /* 0x00000002ff1c7819 */ /* 0x000fe2000001141c */
[----:B------:R-:W-:Y:S01]  /*11860*/  IMAD.WIDE.U32 R2, R6, UR4, RZ ;  /* 0x0000000406027c25 */ /* 0x000fe2000f8e00ff */
[----:B------:R-:W-:-:S03]  /*11870*/  ULDC.64 UR4, c[0x0][0xae8] ;  /* 0x0002ba0000047ab9 */ /* 0x000fc60000000a00 */
[----:B------:R-:W-:Y:S02]  /*11880*/  IMAD.IADD R4, R30, 0x1, -R4 ;  /* 0x000000011e047824 */ /* 0x000fe400078e0a04 */
[----:B------:R-:W-:Y:S02]  /*11890*/  IMAD.IADD R3, R3, 0x1, R5 ;  /* 0x0000000103037824 */ /* 0x000fe400078e0205 */
[----:B------:R-:W-:Y:S02]  /*118a0*/  IMAD R6, R4, 0x60, R28 ;  /* 0x0000006004067824 */ /* 0x000fe400078e021c */
[----:B------:R-:W-:Y:S02]  /*118b0*/  IMAD R4, R10, UR4, RZ ;  /* 0x000000040a047c24 */ /* 0x000fe4000f8e02ff */
[----:B------:R-:W-:Y:S02]  /*118c0*/  IMAD R8, R26, 0xc0, R6 ;  /* 0x000000c01a087824 */ /* 0x000fe400078e0206 */
[----:B------:R-:W-:-:S02]  /*118d0*/  IMAD R7, R29, UR5, R4 ;  /* 0x000000051d077c24 */ /* 0x000fc4000f8e0204 */
[----:B-1----:R-:W-:-:S04]  /*118e0*/  @P2 IMAD.HI.U32 R4, R8, R27, RZ ;  /* 0x0000001b08042227 */ /* 0x002fc800078e00ff */
[----:B------:R-:W-:Y:S01]  /*118f0*/  IMAD.WIDE.U32 R2, R29, UR4, R2 ;  /* 0x000000041d027c25 */ /* 0x000fe2000f8e0002 */
[----:B------:R-:W-:-:S03]  /*11900*/  ULDC.64 UR4, c[0x0][0xaf0] ;  /* 0x0002bc0000047ab9 */ /* 0x000fc60000000a00 */
[----:B------:R-:W-:Y:S01]  /*11910*/  IMAD.MOV.U32 R5, RZ, RZ, R8 ;  /* 0x000000ffff057224 */ /* 0x000fe200078e0008 */
[----:B0-----:R-:W-:Y:S01]  /*11920*/  @P2 SHF.R.U32.HI R5, RZ, R9, R4 ;  /* 0x00000009ff052219 */ /* 0x001fe20000011604 */
        /* <DEDUP_REMOVED lines=16> */
[----:B------:R-:W-:Y:S02]  /*11a30*/  IMAD R25, R0, R25, RZ ;  /* 0x0000001900197224 */ /* 0x000fe400078e02ff */
[----:B------:R-:W-:Y:S02]  /*11a40*/  IMAD R0, R26, 0xc0, R28 ;  /* 0x000000c01a007824 */ /* 0x000fe400078e021c */
[C---:B------:R-:W-:Y:S02]  /*11a50*/  IMAD R5, R7.reuse, UR5, R4 ;  /* 0x0000000507057c24 */ /* 0x040fe4000f8e0204 */
[----:B------:R-:W-:Y:S01]  /*11a60*/  IMAD.WIDE.U32 R2, R7, UR4, R2 ;  /* 0x0000000407027c25 */ /* 0x000fe2000f8e0002 */
[----:B------:R-:W-:Y:S01]  /*11a70*/  ISETP.GE.AND P0, PT, R0, R25, PT ;  /* 0x000000190000720c */ /* 0x000fe20003f06270 */
[----:B------:R-:W-:-:S02]  /*11a80*/  ULDC.64 UR4, c[0x0][0xa80] ;  /* 0x0002a00000047ab9 */ /* 0x000fc40000000a00 */
[----:B------:R-:W-:Y:S01]  /*11a90*/  IMAD.IADD R3, R3, 0x1, R5 ;  /* 0x0000000103037824 */ /* 0x000fe200078e0205 */
[----:B------:R-:W-:-:S04]  /*11aa0*/  LEA R4, P1, R2, UR4, 0x1 ;  /* 0x0000000402047c11 */ /* 0x000fc8000f8208ff */
[----:B------:R-:W-:Y:S02]  /*11ab0*/  LEA.HI.X R5, R2, UR5, R3, 0x1, P1 ;  /* 0x0000000502057c11 */ /* 0x000fe400088f0c03 */
[----:B------:R2:W0:Y:S04]  /*11ac0*/  SHFL.IDX PT, R2, R4, RZ, 0x1c1f ;  /* 0x001c1fff04027589 */ /* 0x00042800000e0000 */
[----:B------:R2:W1:Y:S01]  /*11ad0*/  SHFL.IDX PT, R3, R5, RZ, 0x1c1f ;  /* 0x001c1fff05037589 */ /* 0x00046200000e0000 */
[----:B------:R-:W-:Y:S05]  /*11ae0*/  @P0 BRA `(.L_x_8884) ;  /* 0x0000000000300947 */ /* 0x000fea0003800000 */
[----:B------:R-:W-:Y:S02]  /*11af0*/  ULDC UR4, c[0x0][0xac8] ;  /* 0x0002b20000047ab9 */ /* 0x000fe40000000800 */
[----:B-----5:R-:W-:Y:S02]  /*11b00*/  ISETP.GE.AND P3, PT, R20, UR4, PT ;  /* 0x0000000414007c0c */ /* 0x020fe4000bf66270 */
[----:B------:R-:W-:Y:S02]  /*11b10*/  ISETP.GE.AND P4, PT, R14, UR4, PT ;  /* 0x000000040e007c0c */ /* 0x000fe4000bf86270 */
[----:B------:R-:W-:-:S09]  /*11b20*/  ISETP.GE.AND P2, PT, R24, UR4, PT ;  /* 0x0000000418007c0c */ /* 0x000fd2000bf46270 */
[-C--:B0-----:R-:W-:Y:S02]  /*11b30*/  @!P3 LEA R8, P0, R20, R2.reuse, 0x1 ;  /* 0x000000021408b211 */ /* 0x081fe400078008ff */
[----:B------:R-:W-:Y:S02]  /*11b40*/  @!P4 LEA R10, P1, R14, R2, 0x1 ;  /* 0x000000020e0ac211 */ /* 0x000fe400078208ff */
[----:B-1----:R-:W-:Y:S01]  /*11b50*/  @!P2 IMAD.WIDE R6, R24, 0x2, R2 ;  /* 0x000000021806a825 */ /* 0x002fe200078e0202 */
[-C--:B------:R-:W-:Y:S02]  /*11b60*/  @!P3 LEA.HI.X R9, R20, R3.reuse, R21, 0x1, P0 ;  /* 0x000000031409b211 */ /* 0x080fe400000f0c15 */
[----:B------:R-:W-:Y:S02]  /*11b70*/  @!P4 LEA.HI.X R11, R14, R3, R15, 0x1, P1 ;  /* 0x000000030e0bc211 */ /* 0x000fe400008f0c0f */
[----:B------:R3:W-:Y:S04]  /*11b80*/  @!P2 ST.E.128 desc[UR42][R6.64], RZ ;  /* 0x000000ff0600a985 */ /* 0x0007e8000c101d2a */
[----:B------:R3:W-:Y:S04]  /*11b90*/  @!P3 ST.E.128 desc[UR42][R8.64], RZ ;  /* 0x000000ff0800b985 */ /* 0x0007e8000c101d2a */
[----:B------:R3:W-:Y:S02]  /*11ba0*/  @!P4 ST.E.128 desc[UR42][R10.64], RZ ;  /* 0x000000ff0a00c985 */ /* 0x0007e4000c101d2a */
.L_x_8884:
[----:B------:R-:W-:Y:S05]  /*11bb0*/  BSYNC B1 ;  /* 0x0000000000017941 */ /* 0x000fea0003800000 */
.L_x_8883:
[----:B------:R-:W-:Y:S01]  /*11bc0*/  VIADD R0, R0, 0x60 ;  /* 0x0000006000007836 */ /* 0x000fe20000000000 */
[----:B-1----:R1:W4:Y:S04]  /*11bd0*/  SHFL.IDX PT, R3, R5, 0x1, 0x1c1f ;  /* 0x003c1f0005037f89 */ /* 0x00232800000e0000 */
[----:B------:R-:W-:Y:S01]  /*11be0*/  ISETP.GE.AND P0, PT, R0, R25, PT ;  /* 0x000000190000720c */ /* 0x000fe20003f06270 */
[----:B0-----:R1:W0:-:S12]  /*11bf0*/  SHFL.IDX PT, R2, R4, 0x1, 0x1c1f ;  /* 0x003c1f0004027f89 */ /* 0x00121800000e0000 */
[----:B-1----:R-:W-:Y:S05]  /*11c00*/  @P0 BRA `(.L_x_8879) ;  /* 0x0000000000300947 */ /* 0x002fea0003800000 */
[----:B------:R-:W-:Y:S02]  /*11c10*/  ULDC UR4, c[0x0][0xac8] ;  /* 0x0002b20000047ab9 */ /* 0x000fe40000000800 */
[----:B-----5:R-:W-:Y:S02]  /*11c20*/  ISETP.GE.AND P3, PT, R20, UR4, PT ;  /* 0x0000000414007c0c */ /* 0x020fe4000bf66270 */
[----:B------:R-:W-:Y:S02]  /*11c30*/  ISETP.GE.AND P4, PT, R14, UR4, PT ;  /* 0x000000040e007c0c */ /* 0x000fe4000bf86270 */
[----:B------:R-:W-:-:S09]  /*11c40*/  ISETP.GE.AND P2, PT, R24, UR4, PT ;  /* 0x0000000418007c0c */ /* 0x000fd2000bf46270 */
[-C--:B0--3--:R-:W-:Y:S02]  /*11c50*/  @!P3 LEA R6, P0, R20, R2.reuse, 0x1 ;  /* 0x000000021406b211 */ /* 0x089fe400078008ff */
[----:B------:R-:W-:Y:S02]  /*11c60*/  @!P4 LEA R8, P1, R14, R2, 0x1 ;  /* 0x000000020e08c211 */ /* 0x000fe400078208ff */
[----:B--2-4-:R-:W-:Y:S01]  /*11c70*/  @!P2 IMAD.WIDE R4, R24, 0x2, R2 ;  /* 0x000000021804a825 */ /* 0x014fe200078e0202 */
[-C--:B------:R-:W-:Y:S02]  /*11c80*/  @!P3 LEA.HI.X R7, R20, R3.reuse, R21, 0x1, P0 ;  /* 0x000000031407b211 */ /* 0x080fe400000f0c15 */
[----:B------:R-:W-:Y:S02]  /*11c90*/  @!P4 LEA.HI.X R9, R14, R3, R15, 0x1, P1 ;  /* 0x000000030e09c211 */ /* 0x000fe400008f0c0f */
[----:B------:R1:W-:Y:S04]  /*11ca0*/  @!P2 ST.E.128 desc[UR42][R4.64], RZ ;  /* 0x000000ff0400a985 */ /* 0x0003e8000c101d2a */
[----:B------:R1:W-:Y:S04]  /*11cb0*/  @!P3 ST.E.128 desc[UR42][R6.64], RZ ;  /* 0x000000ff0600b985 */ /* 0x0003e8000c101d2a */
[----:B------:R1:W-:Y:S02]  /*11cc0*/  @!P4 ST.E.128 desc[UR42][R8.64], RZ ;  /* 0x000000ff0800c985 */ /* 0x0003e4000c101d2a */
.L_x_8879:
[----:B------:R-:W-:Y:S05]  /*11cd0*/  BSYNC B0 ;  /* 0x0000000000007941 */ /* 0x000fea0003800000 */
.L_x_8874:
[----:B0-----:R-:W2:Y:S01]  /*11ce0*/  LDL R0, [R1+0x1c] ;  /* 0x00001c0001007983 */ /* 0x001ea20000100800 */
[----:B------:R-:W-:Y:S02]  /*11cf0*/  ULDC UR4, c[0x0][0xc3c] ;  /* 0x00030f0000047ab9 */ /* 0x000fe40000000800 */
[----:B--2---:R-:W-:-:S13]  /*11d00*/  ISETP.GE.AND P0, PT, R0, UR4, PT ;  /* 0x0000000400007c0c */ /* 0x004fda000bf06270 */
[----:B------:R-:W-:Y:S05]  /*11d10*/  @!P0 BRA `(.L_x_8885) ;  /* 0xfffffef400248947 */ /* 0x000fea000383ffff */
[----:B------:R-:W-:Y:S05]  /*11d20*/  BRA `(.L_x_8770) ;  /* 0x0000006800447947 */ /* 0x000fea0003800000 */
.L_x_8768:
        /* <DEDUP_REMOVED lines=18> */
.L_x_8886:
        /* <DEDUP_REMOVED lines=42> */
.L_x_8892:
        /* <DEDUP_REMOVED lines=12> */
.L_x_8891:
[----:B------:R-:W-:Y:S05]  /*121b0*/  BSYNC B0 ;  /* 0x0000000000007941 */ /* 0x000fea0003800000 */
.L_x_8890:
        /* <DEDUP_REMOVED lines=21> */
.L_x_8888:
        /* <DEDUP_REMOVED lines=11> */
[----:B------:R0:W1:Y:S01]  /*123c0*/  F2I.FTZ.U32.TRUNC.NTZ R3, R2 ;  /* 0x0000000200037305 */ /* 0x000062000021f000 */
[----:B------:R-:W-:Y:S05]  /*123d0*/  @!P0 BRA `(.L_x_8893) ;  /* 0x0000000000088947 */ /* 0x000fea0003800000 */
[----:B------:R-:W-:-:S06]  /*123e0*/  VIADD R16, R19, 0xffffffff ;  /* 0xffffffff13107836 */ /* 0x000fcc0000000000 */
[----:B------:R2:W3:Y:S02]  /*123f0*/  SHFL.IDX PT, R16, R7, R16, 0x1f ;  /* 0x00001f1007107589 */ /* 0x0004e400000e0000 */
.L_x_8893:
[----:B---3--:R-:W-:Y:S01]  /*12400*/  IMAD R16, R16, UR5, R10 ;  /* 0x0000000510107c24 */ /* 0x008fe2000f8e020a */
[----:B0-----:R-:W-:Y:S01]  /*12410*/  IABS R2, R4 ;  /* 0x0000000400027213 */ /* 0x001fe20000000000 */
[----:B-12---:R-:W-:Y:S02]  /*12420*/  IMAD.MOV R7, RZ, RZ, -R3 ;  /* 0x000000ffff077224 */ /* 0x006fe400078e0a03 */
[----:B------:R-:W-:Y:S01]  /*12430*/  VIADD R19, R19, UR4 ;  /* 0x0000000413137c36 */ /* 0x000fe20008000000 */
[----:B------:R-:W-:Y:S01]  /*12440*/  IADD3 R9, -R16, UR6, RZ ;  /* 0x0000000610097c10 */ /* 0x000fe2000fffe1ff */
[----:B------:R-:W-:Y:S02]  /*12450*/  IMAD.MOV R10, RZ, RZ, -R2 ;  /* 0x000000ffff0a7224 */ /* 0x000fe400078e0a02 */
[----:B------:R-:W-:Y:S01]  /*12460*/  IMAD R7, R7, R6, RZ ;  /* 0x0000000607077224 */ /* 0x000fe200078e02ff */
[----:B------:R-:W-:Y:S01]  /*12470*/  IABS R8, R9 ;  /* 0x0000000900087213 */ /* 0x000fe20000000000 */
        /* <DEDUP_REMOVED lines=20> */
.L_x_8889:
[----:B------:R-:W-:Y:S02]  /*125c0*/  IMAD.MOV.U32 R17, RZ, RZ, RZ ;  /* 0x000000ffff117224 */ /* 0x000fe400078e00ff */
[----:B------:R-:W-:Y:S02]  /*125d0*/  IMAD.U32 R16, RZ, RZ, UR6 ;  /* 0x00000006ff107e24 */ /* 0x000fe4000f8e00ff */
[----:B------:R-:W-:-:S07]  /*125e0*/  IMAD.MOV.U32 R18, RZ, RZ, RZ ;  /* 0x000000ffff127224 */ /* 0x000fce00078e00ff */
.L_x_8894:
[----:B------:R-:W-:-:S13]  /*125f0*/  ISETP.NE.AND P0, PT, R5, RZ, PT ;  /* 0x000000ff0500720c */ /* 0x000fda0003f05270 */
[----:B------:R-:W0:Y:S01]  /*12600*/  @!P0 S2R R3, SR_CgaCtaId ;  /* 0x0000000000038919 */ /* 0x000e220000008800 */
[----:B------:R-:W-:-:S04]  /*12610*/  @!P0 MOV R2, 0x400 ;  /* 0x0000040000028802 */ /* 0x000fc80000000f00 */
[----:B0-----:R-:W-:-:S05]  /*12620*/  @!P0 LEA R2, R3, R2, 0x18 ;  /* 0x0000000203028211 */ /* 0x001fca00078ec0ff */
[----:B------:R2:W-:Y:S01]  /*12630*/  @!P0 STS.128 [R2+0x19cd0], R16 ;  /* 0x019cd01002008388 */ /* 0x0005e20000000c00 */
[----:B------:R-:W-:Y:S06]  /*12640*/  BAR.ARV 0x5, 0x200 ;  /* 0x0148000000007b1d */ /* 0x000fec0000002000 */
.L_x_8887:
[----:B------:R3:W-:Y:S01]  /*12650*/  STL [R1+0x48], RZ ;  /* 0x000048ff01007387 */ /* 0x0007e20000100800 */
[----:B------:R-:W-:Y:S01]  /*12660*/  ULDC UR4, c[0x0][0xc3c] ;  /* 0x00030f0000047ab9 */ /* 0x000fe20000000800 */
[----:B------:R-:W-:Y:S01]  /*12670*/  IMAD.MOV.U32 R28, RZ, RZ, 0x1 ;  /* 0x00000001ff1c7424 */ /* 0x000fe200078e00ff */
[----:B-1----:R-:W-:Y:S01]  /*12680*/  ISETP.GE.AND P0, PT, R19, UR4, PT ;  /* 0x0000000413007c0c */ /* 0x002fe2000bf06270 */
[----:B------:R-:W-:-:S12]  /*12690*/  IMAD.MOV.U32 R24, RZ, RZ, RZ ;  /* 0x000000ffff187224 */ /* 0x000fd800078e00ff */
[----:B---3--:R-:W-:Y:S05]  /*126a0*/  @P0 BRA `(.L_x_8895) ;  /* 0x0000005800ec0947 */ /* 0x008fea0003800000 */
[----:B------:R-:W1:Y:S01]  /*126b0*/  S2R R11, SR_TID.X ;  /* 0x00000000000b7919 */ /* 0x000e620000002100 */
[----:B------:R-:W3:Y:S01]  /*126c0*/  S2UR UR5, SR_CgaCtaId ;  /* 0x00000000000579c3 */ /* 0x000ee20000008800 */
[----:B------:R-:W-:Y:S01]  /*126d0*/  UMOV UR4, 0x400 ;  /* 0x0000040000047882 */ /* 0x000fe20000000000 */
[----:B------:R-:W-:Y:S01]  /*126e0*/  BSSY B7, `(.L_x_8895) ;  /* 0x00005b7000077945 */ /* 0x000fe20003800000 */
[----:B------:R-:W-:Y:S01]  /*126f0*/  IMAD.MOV.U32 R27, RZ, RZ, RZ ;  /* 0x000000ffff1b7224 */ /* 0x000fe200078e00ff */
[----:B------:R-:W-:Y:S01]  /*12700*/  ULDC.64 UR40, c[0x0][0x198] ;  /* 0x0000660000287ab9 */ /* 0x000fe20000000a00 */
[----:B------:R-:W-:Y:S01]  /*12710*/  IMAD.MOV.U32 R24, RZ, RZ, RZ ;  /* 0x000000ffff187224 */ /* 0x000fe200078e00ff */
[----:B------:R-:W-:Y:S01]  /*12720*/  ULOP3.LUT UR36, UR37, 0x1, URZ, 0xfc, !UPT ;  /* 0x0000000125247892 */ /* 0x000fe2000f8efc3f */
[----:B------:R-:W-:Y:S01]  /*12730*/  IMAD.MOV.U32 R28, RZ, RZ, 0x1 ;  /* 0x00000001ff1c7424 */ /* 0x000fe200078e00ff */
[----:B------:R-:W-:Y:S01]  /*12740*/  ULOP3.LUT UR39, UR37, 0x2, URZ, 0xfc, !UPT ;  /* 0x0000000225277892 */ /* 0x000fe2000f8efc3f */
[----:B------:R-:W-:Y:S01]  /*12750*/  ULDC UR38, c[0x0][0xc] ;  /* 0x0000030000267ab9 */ /* 0x000fe20000000800 */
[----:B---3--:R-:W-:-:S06]  /*12760*/  ULEA UR4, UR5, UR4, 0x18 ;  /* 0x0000000405047291 */ /* 0x008fcc000f8ec03f */
[----:B------:R-:W-:Y:S01]  /*12770*/  IMAD.U32 R22, RZ, RZ, UR4 ;  /* 0x00000004ff167e24 */ /* 0x000fe2000f8e00ff */
[C---:B-1----:R-:W-:Y:S01]  /*12780*/  LOP3.LUT R10, R11.reuse, 0x7f, RZ, 0xc0, !PT ;  /* 0x0000007f0b0a7812 */ /* 0x042fe200078ec0ff */
[C---:B0-----:R-:W-:Y:S01]  /*12790*/  IMAD.SHL.U32 R3, R11.reuse, 0x20, RZ ;  /* 0x000000200b037824 */ /* 0x041fe200078e00ff */
[----:B------:R-:W-:Y:S01]  /*127a0*/  SHF.R.U32.HI R4, RZ, 0x1, R11 ;  /* 0x00000001ff047819 */ /* 0x000fe2000001160b */
[C---:B--2---:R-:W-:Y:S01]  /*127b0*/  IMAD.SHL.U32 R2, R11.reuse, 0x10, RZ ;  /* 0x000000100b027824 */ /* 0x044fe200078e00ff */
[----:B------:R-:W-:Y:S01]  /*127c0*/  LOP3.LUT P0, RZ, R11, 0x4, RZ, 0xc0, !PT ;  /* 0x000000040bff7812 */ /* 0x000fe2000780c0ff */
[----:B------:R-:W-:Y:S01]  /*127d0*/  IMAD.SHL.U32 R5, R10, 0x10, RZ ;  /* 0x000000100a057824 */ /* 0x000fe200078e00ff */
[----:B------:R-:W-:Y:S01]  /*127e0*/  LOP3.LUT R26, R3, 0x360, RZ, 0xc0, !PT ;  /* 0x00000360031a7812 */ /* 0x000fe200078ec0ff */
[----:B------:R-:W-:Y:S01]  /*127f0*/  IMAD.SHL.U32 R7, R11, 0x2, RZ ;  /* 0x000000020b077824 */ /* 0x000fe200078e00ff */
[----:B------:R-:W-:Y:S02]  /*12800*/  LOP3.LUT R3, R3, 0x80, RZ, 0xc0, !PT ;  /* 0x0000008003037812 */ /* 0x000fe400078ec0ff */
[----:B------:R-:W-:-:S02]  /*12810*/  LOP3.LUT R8, R2, 0x60, RZ, 0xc0, !PT ;  /* 0x0000006002087812 */ /* 0x000fc400078ec0ff */
[----:B------:R-:W-:Y:S02]  /*12820*/  LOP3.LUT R3, R3, 0x10, R4, 0xf8, !PT ;  /* 0x0000001003037812 */ /* 0x000fe400078ef804 */
[----:B------:R-:W-:Y:S02]  /*12830*/  LOP3.LUT R4, R4, 0x20, RZ, 0xc0, !PT ;  /* 0x0000002004047812 */ /* 0x000fe400078ec0ff */
[----:B------:R-:W-:Y:S02]  /*12840*/  LOP3.LUT R6, R2, 0x90, RZ, 0xc0, !PT ;  /* 0x0000009002067812 */ /* 0x000fe400078ec0ff */
[--C-:B------:R-:W-:Y:S02]  /*12850*/  LOP3.LUT R26, R26, 0x400, R5.reuse, 0xf8, !PT ;  /* 0x000004001a1a7812 */ /* 0x100fe400078ef805 */
[----:B------:R-:W-:Y:S01]  /*12860*/  LOP3.LUT R9, R8, 0x700, R5, 0xf8, !PT ;  /* 0x0000070008097812 */ /* 0x000fe200078ef805 */
[C---:B------:R-:W-:Y:S01]  /*12870*/  IMAD.SHL.U32 R5, R11.reuse, 0x80, RZ ;  /* 0x000000800b057824 */ /* 0x040fe200078e00ff */
[----:B------:R-:W-:Y:S01]  /*12880*/  LOP3.LUT R4, R4, 0x10, R11, 0xf8, !PT ;  /* 0x0000001004047812 */ /* 0x000fe200078ef80b */
[----:B------:R-:W-:Y:S01]  /*12890*/  IMAD.SHL.U32 R8, R11, 0x4, RZ ;  /* 0x000000040b087824 */ /* 0x000fe200078e00ff */
[----:B------:R-:W-:Y:S01]  /*128a0*/  LOP3.LUT R6, R6, 0x10, R7, 0x78, !PT ;  /* 0x0000001006067812 */ /* 0x000fe200078e7807 */
[----:B------:R-:W-:Y:S01]  /*128b0*/  IMAD.SHL.U32 R7, R0, 0x800, RZ ;  /* 0x0000080000077824 */ /* 0x000fe200078e00ff */
[----:B------:R-:W-:-:S02]  /*128c0*/  LOP3.LUT R0, R5, 0x400, RZ, 0xc0, !PT ;  /* 0x0000040005007812 */ /* 0x000fc400078ec0ff */
[----:B------:R-:W-:Y:S02]  /*128d0*/  LOP3.LUT R5, R4, 0x380, R5, 0xf8, !PT ;  /* 0x0000038004057812 */ /* 0x000fe400078ef805 */
[----:B------:R-:W-:Y:S02]  /*128e0*/  LOP3.LUT R0, R0, 0x800, R7, 0xf8, !PT ;  /* 0x0000080000007812 */ /* 0x000fe400078ef807 */
[----:B------:R-:W-:Y:S02]  /*128f0*/  LOP3.LUT R5, R5, 0x70, R2, 0x78, !PT ;  /* 0x0000007005057812 */ /* 0x000fe400078e7802 */
[----:B------:R-:W-:Y:S02]  /*12900*/  LOP3.LUT R9, R9, R6, RZ, 0xfc, !PT ;  /* 0x0000000609097212 */ /* 0x000fe400078efcff */
[----:B------:R-:W-:Y:S01]  /*12910*/  LOP3.LUT R29, R0, R5, RZ, 0xfc, !PT ;  /* 0x00000005001d7212 */ /* 0x000fe200078efcff */
[----:B------:R-:W-:Y:S01]  /*12920*/  IMAD.SHL.U32 R0, R11, 0x40, RZ ;  /* 0x000000400b007824 */ /* 0x000fe200078e00ff */
[----:B------:R-:W-:Y:S01]  /*12930*/  SHF.R.U32.HI R4, RZ, 0x1, R10 ;  /* 0x00000001ff047819 */ /* 0x000fe2000001160a */
[----:B------:R-:W-:Y:S01]  /*12940*/  IMAD.MOV.U32 R5, RZ, RZ, 0x1 ;  /* 0x00000001ff057424 */ /* 0x000fe200078e00ff */
[----:B------:R-:W-:-:S02]  /*12950*/  LOP3.LUT R3, R3, 0x10, R8, 0x78, !PT ;  /* 0x0000001003037812 */ /* 0x000fc400078e7808 */
[----:B------:R-:W-:Y:S01]  /*12960*/  LOP3.LUT R4, R4, 0x40, R0, 0xf8, !PT ;  /* 0x0000004004047812 */ /* 0x000fe200078ef800 */
[----:B------:R-:W-:Y:S01]  /*12970*/  IMAD.IADD R0, R22, 0x1, R9 ;  /* 0x0000000116007824 */ /* 0x000fe200078e0209 */
[----:B------:R-:W-:Y:S01]  /*12980*/  LOP3.LUT R26, R26, R3, RZ, 0xfc, !PT ;  /* 0x000000031a1a7212 */ /* 0x000fe200078efcff */
[C---:B------:R-:W-:Y:S01]  /*12990*/  VIADD R3, R29.reuse, 0x40 ;  /* 0x000000401d037836 */ /* 0x040fe20000000000 */
[----:B------:R-:W-:Y:S01]  /*129a0*/  STL [R1], R5 ;  /* 0x0000000501007387 */ /* 0x000fe20000100800 */
[----:B------:R-:W-:Y:S01]  /*129b0*/  @P0 VIADD R3, R29, 0xffffffc0 ;  /* 0xffffffc01d030836 */ /* 0x000fe20000000000 */
[----:B------:R-:W-:Y:S02]  /*129c0*/  LOP3.LUT R2, R2, 0x10, RZ, 0xc0, !PT ;  /* 0x0000001002027812 */ /* 0x000fe400078ec0ff */
[----:B------:R0:W-:Y:S04]  /*129d0*/  STL [R1+0x24], R0 ;  /* 0x0000240001007387 */ /* 0x0001e80000100800 */
[----:B------:R-:W-:Y:S04]  /*129e0*/  STL [R1+0x48], RZ ;  /* 0x000048ff01007387 */ /* 0x000fe80000100800 */
[----:B------:R1:W-:Y:S01]  /*129f0*/  STL [R1+0x14], R3 ;  /* 0x0000140301007387 */ /* 0x0003e20000100800 */
[----:B0-----:R-:W-:-:S02]  /*12a00*/  LOP3.LUT R0, R2, 0x20, RZ, 0xfc, !PT ;  /* 0x0000002002007812 */ /* 0x001fc400078efcff */
[----:B------:R-:W-:Y:S02]  /*12a10*/  LOP3.LUT R0, R26, 0x2800, RZ, 0xfc, !PT ;  /* 0x000028001a007812 */ /* 0x000fe400078efcff */
[----:B-1----:R-:W-:Y:S02]  /*12a20*/  LOP3.LUT R3, R2, 0x40, RZ, 0xfc, !PT ;  /* 0x0000004002037812 */ /* 0x002fe400078efcff */
[----:B------:R-:W-:-:S07]  /*12a30*/  LOP3.LUT R2, R26, 0x1800, RZ, 0xfc, !PT ;  /* 0x000018001a027812 */ /* 0x000fce00078efcff */
.L_x_9011:
[----:B0-----:R-:W0:Y:S02]  /*12a40*/  LDC.64 R2, c[0x0][0xc88] ;  /* 0x00032200ff027b82 */ /* 0x001e240000000a00 */
[----:B0-----:R-:W-:-:S05]  /*12a50*/  IMAD.WIDE R2, R19, 0x4, R2 ;  /* 0x0000000413027825 */ /* 0x001fca00078e0202 */
[----:B--2---:R-:W2:Y:S01]  /*12a60*/  LDG.E R14, desc[UR42][R2.64] ;  /* 0x0000002a020e7981 */ /* 0x004ea2000c1e1900 */
[----:B------:R-:W-:Y:S05]  /*12a70*/  YIELD ;  /* 0x0000000000007946 */ /* 0x000fea0003800000 */
[----:B------:R-:W-:Y:S01]  /*12a80*/  ULDC.64 UR4, c[0x0][0xa28] ;  /* 0x00028a0000047ab9 */ /* 0x000fe20000000a00 */
[----:B------:R-:W-:Y:S01]  /*12a90*/  ULDC.64 UR6, c[0x0][0xa00] ;  /* 0x0002800000067ab9 */ /* 0x000fe20000000a00 */
[----:B------:R-:W-:Y:S01]  /*12aa0*/  ISETP.NE.U32.AND P0, PT, RZ, UR4, PT ;  /* 0x00000004ff007c0c */ /* 0x000fe2000bf05070 */
[----:B------:R-:W-:Y:S01]  /*12ab0*/  IMAD.MOV.U32 R10, RZ, RZ, RZ ;  /* 0x000000ffff0a7224 */ /* 0x000fe200078e00ff */
[----:B------:R-:W-:-:S02]  /*12ac0*/  ULDC.64 UR8, c[0x0][0xa18] ;  /* 0x0002860000087ab9 */ /* 0x000fc40000000a00 */
[----:B------:R-:W-:Y:S02]  /*12ad0*/  ISETP.NE.AND.EX P1, PT, RZ, UR5, PT, P0 ;  /* 0x00000005ff007c0c */ /* 0x000fe4000bf25300 */
[----:B------:R-:W-:-:S04]  /*12ae0*/  ISETP.NE.U32.AND P0, PT, RZ, UR6, PT ;  /* 0x00000006ff007c0c */ /* 0x000fc8000bf05070 */
[----:B------:R-:W-:Y:S02]  /*12af0*/  ISETP.NE.AND.EX P0, PT, RZ, UR7, PT, P0 ;  /* 0x00000007ff007c0c */ /* 0x000fe4000bf05300 */
[----:B--2---:R-:W-:Y:S01]  /*12b00*/  SHF.R.S32.HI R0, RZ, 0x1f, R14 ;  /* 0x0000001fff007819 */ /* 0x004fe2000001140e */
[----:B------:R-:W-:-:S04]  /*12b10*/  IMAD.SHL.U32 R23, R14, 0x4, RZ ;  /* 0x000000040e177824 */ /* 0x000fc800078e00ff */
[C---:B------:R-:W-:Y:S01]  /*12b20*/  @P1 LEA R2, P2, R14.reuse, UR4, 0x2 ;  /* 0x000000040e021c11 */ /* 0x040fe2000f8410ff */
[----:B------:R-:W-:Y:S01]  /*12b30*/  STL [R1+0x20], R14 ;  /* 0x0000200e01007387 */ /* 0x000fe20000100800 */
[C-C-:B------:R-:W-:Y:S02]  /*12b40*/  SHF.L.U64.HI R13, R14.reuse, 0x2, R0.reuse ;  /* 0x000000020e0d7819 */ /* 0x140fe40000010200 */
[----:B------:R-:W-:Y:S01]  /*12b50*/  @P1 LEA.HI.X R3, R14, UR5, R0, 0x2, P2 ;  /* 0x000000050e031c11 */ /* 0x000fe200090f1400 */
[----:B------:R-:W-:Y:S01]  /*12b60*/  ULDC.64 UR4, c[0x0][0xa08] ;  /* 0x0002820000047ab9 */ /* 0x000fe20000000a00 */
[----:B------:R-:W-:Y:S01]  /*12b70*/  IADD3 R4, P2, R23, UR6, RZ ;  /* 0x0000000617047c10 */ /* 0x000fe2000ff5e0ff */
[----:B------:R0:W-:Y:S03]  /*12b80*/  STL [R1+0x30], R0 ;  /* 0x0000300001007387 */ /* 0x0001e60000100800 */
[----:B-1----:R-:W-:Y:S01]  /*12b90*/  IADD3.X R5, R13, UR7, RZ, P2, !PT ;  /* 0x000000070d057c10 */ /* 0x002fe200097fe4ff */
[----:B------:R-:W-:Y:S01]  /*12ba0*/  ULDC.64 UR6, c[0x0][0xa10] ;  /* 0x0002840000067ab9 */ /* 0x000fe20000000a00 */
[----:B------:R-:W-:Y:S01]  /*12bb0*/  ISETP.NE.U32.AND P3, PT, RZ, UR8, PT ;  /* 0x00000008ff007c0c */ /* 0x000fe2000bf65070 */
[----:B------:R-:W-:Y:S04]  /*12bc0*/  STL [R1+0xc], R13 ;  /* 0x00000c0d01007387 */ /* 0x000fe80000100800 */
[----:B------:R-:W2:Y:S01]  /*12bd0*/  @P0 LDG.E R10, desc[UR42][R4.64] ;  /* 0x0000002a040a0981 */ /* 0x000ea2000c1e1900 */
[----:B------:R-:W-:Y:S01]  /*12be0*/  ISETP.NE.AND.EX P3, PT, RZ, UR9, PT, P3 ;  /* 0x00000009ff007c0c */ /* 0x000fe2000bf65330 */
[----:B0-----:R-:W-:Y:S01]  /*12bf0*/  IMAD.MOV.U32 R0, RZ, RZ, RZ ;  /* 0x000000ffff007224 */ /* 0x001fe200078e00ff */
[----:B------:R-:W-:-:S04]  /*12c00*/  IADD3 R8, P4, R23, UR4, RZ ;  /* 0x0000000417087c10 */ /* 0x000fc8000ff9e0ff */
[----:B------:R-:W-:Y:S01]  /*12c10*/  IADD3.X R9, R13, UR5, RZ, P4, !PT ;  /* 0x000000050d097c10 */ /* 0x000fe2000a7fe4ff */
[----:B------:R0:W5:Y:S01]  /*12c20*/  @P1 LDG.E R0, desc[UR42][R2.64] ;  /* 0x0000002a02001981 */ /* 0x000162000c1e1900 */
[----:B------:R-:W-:Y:S01]  /*12c30*/  IADD3 R6, P4, R23, UR6, RZ ;  /* 0x0000000617067c10 */ /* 0x000fe2000ff9e0ff */
[----:B------:R-:W-:Y:S01]  /*12c40*/  IMAD.MOV.U32 R12, RZ, RZ, RZ ;  /* 0x000000ffff0c7224 */ /* 0x000fe200078e00ff */
[----:B------:R-:W-:Y:S02]  /*12c50*/  ISETP.NE.U32.AND P1, PT, RZ, UR4, PT ;  /* 0x00000004ff007c0c */ /* 0x000fe4000bf25070 */
[----:B------:R-:W-:Y:S01]  /*12c60*/  IADD3.X R7, R13, UR7, RZ, P4, !PT ;  /* 0x000000070d077c10 */ /* 0x000fe2000a7fe4ff */
[----:B------:R-:W-:Y:S01]  /*12c70*/  ULDC UR4, c[0x0][0x288] ;  /* 0x0000a20000047ab9 */ /* 0x000fe20000000800 */
[----:B------:R-:W-:Y:S02]  /*12c80*/  ISETP.NE.U32.AND P2, PT, RZ, UR6, PT ;  /* 0x00000006ff007c0c */ /* 0x000fe4000bf45070 */
[----:B------:R-:W-:Y:S01]  /*12c90*/  ISETP.NE.AND.EX P1, PT, RZ, UR5, PT, P1 ;  /* 0x00000005ff007c0c */ /* 0x000fe2000bf25310 */
[----:B0-----:R-:W-:Y:S01]  /*12ca0*/  IMAD.U32 R2, RZ, RZ, UR4 ;  /* 0x00000004ff027e24 */ /* 0x001fe2000f8e00ff */
[----:B------:R-:W-:Y:S01]  /*12cb0*/  ISETP.NE.AND.EX P2, PT, RZ, UR7, PT, P2 ;  /* 0x00000007ff007c0c */ /* 0x000fe2000bf45320 */
[----:B------:R-:W-:Y:S01]  /*12cc0*/  IMAD.MOV.U32 R3, RZ, RZ, RZ ;  /* 0x000000ffff037224 */ /* 0x000fe200078e00ff */
[----:B------:R-:W-:-:S09]  /*12cd0*/  ULDC.64 UR4, c[0x0][0x418] ;  /* 0x0001060000047ab9 */ /* 0x000fd20000000a00 */
        /* <DEDUP_REMOVED lines=12> */
[----:B------:R-:W-:-:S03]  /*12da0*/  ULDC UR5, c[0x0][0x348] ;  /* 0x0000d20000057ab9 */ /* 0x000fc60000000800 */
[----:B0-----:R-:W-:Y:S01]  /*12db0*/  IMAD.U32 R10, RZ, RZ, UR4 ;  /* 0x00000004ff0a7e24 */ /* 0x001fe2000f8e00ff */
[----:B--2---:R0:W-:Y:S02]  /*12dc0*/  STL [R1+0x40], R2 ;  /* 0x0000400201007387 */ /* 0x0041e40000100800 */
[----:B0-----:R-:W-:Y:S01]  /*12dd0*/  IMAD.U32 R2, RZ, RZ, UR5 ;  /* 0x00000005ff027e24 */ /* 0x001fe2000f8e00ff */
[----:B---3--:R-:W-:Y:S06]  /*12de0*/  @P3 BRA `(.L_x_8896) ;  /* 0x0000000000143947 */ /* 0x008fec0003800000 */
[----:B------:R-:W-:Y:S05]  /*12df0*/  @!P0 BRA `(.L_x_8896) ;  /* 0x0000000000108947 */ /* 0x000fea0003800000 */
[----:B------:R-:W2:Y:S04]  /*12e00*/  LDG.E R11, desc[UR42][R4.64] ;  /* 0x0000002a040b7981 */ /* 0x000ea8000c1e1900 */
[----:B------:R-:W2:Y:S02]  /*12e10*/  LDG.E R4, desc[UR42][R4.64+0x4] ;  /* 0x0000042a04047981 */ /* 0x000ea4000c1e1900 */
[----:B--2---:R-:W-:-:S05]  /*12e20*/  IMAD.IADD R4, R4, 0x1, -R11 ;  /* 0x0000000104047824 */ /* 0x004fca00078e0a0b */
[----:B------:R0:W-:Y:S02]  /*12e30*/  STL [R1+0x40], R4 ;  /* 0x0000400401007387 */ /* 0x0001e40000100800 */
.L_x_8896:
[----:B------:R-:W-:Y:S01]  /*12e40*/  IMAD.MOV.U32 R5, RZ, RZ, R14 ;  /* 0x000000ffff057224 */ /* 0x000fe200078e000e */
[----:B------:R-:W-:Y:S01]  /*12e50*/  ULDC.64 UR4, c[0x0][0xa20] ;  /* 0x0002880000047ab9 */ /* 0x000fe20000000a00 */
[----:B0----5:R-:W-:Y:S01]  /*12e60*/  IMAD.IADD R4, R12, 0x1, R0 ;  /* 0x000000010c047824 */ /* 0x021fe200078e0200 */
        /* <DEDUP_REMOVED lines=9> */
.L_x_8897:
[----:B------:R-:W-:Y:S05]  /*12f00*/  @!P1 BRA `(.L_x_8898) ;  /* 0x00000000000c9947 */ /* 0x000fea0003800000 */
[----:B------:R-:W2:Y:S04]  /*12f10*/  LDG.E R10, desc[UR42][R8.64] ;  /* 0x0000002a080a7981 */ /* 0x000ea8000c1e1900 */
[----:B------:R-:W2:Y:S02]  /*12f20*/  LDG.E R8, desc[UR42][R8.64+0x4] ;  /* 0x0000042a08087981 */ /* 0x000ea4000c1e1900 */
[----:B--2---:R-:W-:-:S07]  /*12f30*/  IMAD.IADD R10, R8, 0x1, -R10 ;  /* 0x00000001080a7824 */ /* 0x004fce00078e0a0a */
.L_x_8898:
[----:B-----5:R-:W-:Y:S02]  /*12f40*/  IMAD.IADD R10, R10, 0x1, -R0 ;  /* 0x000000010a0a7824 */ /* 0x020fe400078e0a00 */
[----:B------:R-:W2:Y:S04]  /*12f50*/  @P2 LDG.E R0, desc[UR42][R6.64] ;  /* 0x0000002a06002981 */ /* 0x000ea8000c1e1900 */
[----:B------:R-:W2:Y:S01]  /*12f60*/  @P2 LDG.E R6, desc[UR42][R6.64+0x4] ;  /* 0x0000042a06062981 */ /* 0x000ea2000c1e1900 */
[----:B------:R-:W-:Y:S01]  /*12f70*/  BSSY B0, `(.L_x_8899) ;  /* 0x000015c000007945 */ /* 0x000fe20003800000 */
[----:B--2---:R-:W-:-:S04]  /*12f80*/  @P2 IMAD.IADD R2, R6, 0x1, -R0 ;  /* 0x0000000106022824 */ /* 0x004fc800078e0a00 */
[----:B------:R-:W-:-:S04]  /*12f90*/  IMAD.IADD R4, R10, 0x1, R2 ;  /* 0x000000010a047824 */ /* 0x000fc800078e0202 */
[----:B------:R-:W-:Y:S01]  /*12fa0*/  VIADD R0, R4, 0x7f ;  /* 0x0000007f04007836 */ /* 0x000fe20000000000 */
[----:B------:R1:W-:Y:S04]  /*12fb0*/  STL [R1+0x38], R4 ;  /* 0x0000380401007387 */ /* 0x0003e80000100800 */
[----:B-1----:R-:W-:-:S04]  /*12fc0*/  SHF.R.S32.HI R4, RZ, 0x1f, R0 ;  /* 0x0000001fff047819 */ /* 0x002fc80000011400 */
[----:B------:R-:W-:-:S04]  /*12fd0*/  LEA.HI R6, R4, R0, RZ, 0x7 ;  /* 0x0000000004067211 */ /* 0x000fc800078f38ff */
[----:B------:R-:W-:Y:S01]  /*12fe0*/  LOP3.LUT R0, R6, 0xffffff80, RZ, 0xc0, !PT ;  /* 0xffffff8006007812 */ /* 0x000fe200078ec0ff */
[----:B------:R1:W-:Y:S03]  /*12ff0*/  STL [R1+0x3c], R6 ;  /* 0x00003c0601007387 */ /* 0x0003e60000100800 */
[----:B------:R-:W-:Y:S01]  /*13000*/  VIADDMNMX R2, R0, -R10, R2, PT ;  /* 0x8000000a00027246 */ /* 0x000fe20003800102 */
[----:B------:R-:W-:-:S05]  /*13010*/  IMAD.MOV R0, RZ, RZ, -R10 ;  /* 0x000000ffff007224 */ /* 0x000fca00078e0a0a */
[----:B------:R-:W-:-:S04]  /*13020*/  VIMNMX R0, RZ, R0, !PT ;  /* 0x00000000ff007248 */ /* 0x000fc80007fe0100 */
[----:B------:R-:W-:-:S13]  /*13030*/  ISETP.GT.AND P0, PT, R2, R0, PT ;  /* 0x000000000200720c */ /* 0x000fda0003f04270 */
[----:B------:R-:W-:Y:S01]  /*13040*/  @P0 VIADD R4, R2, 0x7f ;  /* 0x0000007f02040836 */ /* 0x000fe20000000000 */
[----:B------:R-:W-:-:S04]  /*13050*/  SHF.R.U32.HI R2, RZ, 0x7, R0 ;  /* 0x00000007ff027819 */ /* 0x000fc80000011600 */
[----:B------:R-:W-:-:S04]  /*13060*/  @P0 SHF.R.S32.HI R0, RZ, 0x1f, R4 ;  /* 0x0000001fff000819 */ /* 0x000fc80000011404 */
[----:B------:R-:W-:Y:S01]  /*13070*/  @P0 LEA.HI R0, R0, R4, RZ, 0x7 ;  /* 0x0000000400000211 */ /* 0x000fe200078f38ff */
[----:B------:R-:W-:-:S03]  /*13080*/  IMAD.MOV.U32 R4, RZ, RZ, R2 ;  /* 0x000000ffff047224 */ /* 0x000fc600078e0002 */
[----:B------:R-:W-:Y:S02]  /*13090*/  @P0 SHF.R.S32.HI R4, RZ, 0x7, R0 ;  /* 0x00000007ff040819 */ /* 0x000fe40000011400 */
[----:B------:R-:W-:Y:S02]  /*130a0*/  PLOP3.LUT P0, PT, PT, PT, PT, 0x80, 0x0 ;  /* 0x000000000000781c */ /* 0x000fe40003f0f070 */
[----:B------:R-:W-:-:S13]  /*130b0*/  ISETP.GT.AND P1, PT, R4, R2, PT ;  /* 0x000000020400720c */ /* 0x000fda0003f24270 */
[----:B-1----:R-:W-:Y:S05]  /*130c0*/  @!P1 BRA `(.L_x_8900) ;  /* 0x0000001400189947 */ /* 0x002fea0003800000 */
[----:B------:R-:W-:Y:S01]  /*130d0*/  UMOV UR4, 0xffffffff ;  /* 0xffffffff00047882 */ /* 0x000fe20000000000 */
[----:B------:R-:W-:Y:S02]  /*130e0*/  SEL R0, R5, RZ, !P2 ;  /* 0x000000ff05007207 */ /* 0x000fe40005000000 */
[----:B------:R-:W-:Y:S05]  /*130f0*/  BRA.DIV UR4, `(.L_x_8901) ;  /* 0x0000005e04047947 */ /* 0x000fea000b800000 */
[----:B------:R-:W1:Y:S02]  /*13100*/  S2R R5, SR_TID.X ;  /* 0x0000000000057919 */ /* 0x000e640000002100 */
[----:B-1----:R-:W-:-:S04]  /*13110*/  SHF.R.U32.HI R5, RZ, 0x5, R5 ;  /* 0x00000005ff057819 */ /* 0x002fc80000011605 */
[----:B------:R-:W-:-:S05]  /*13120*/  LOP3.LUT R5, R5, 0x3, RZ, 0xc0, !PT ;  /* 0x0000000305057812 */ /* 0x000fca00078ec0ff */
[----:B------:R1:W2:Y:S02]  /*13130*/  SHFL.IDX PT, R14, R5, RZ, 0x1f ;  /* 0x00001fff050e7589 */ /* 0x0002a400000e0000 */
.L_x_9046:
[----:B--2---:R-:W-:Y:S02]  /*13140*/  ISETP.NE.AND P0, PT, R14, RZ, PT ;  /* 0x000000ff0e00720c */ /* 0x004fe40003f05270 */
[----:B------:R-:W-:-:S11]  /*13150*/  PLOP3.LUT P6, PT, PT, PT, PT, 0x8, 0x0 ;  /* 0x000000000000781c */ /* 0x000fd60003fce170 */
[----:B------:R-:W-:Y:S05]  /*13160*/  @P0 BRA `(.L_x_8902) ;  /* 0x00000000000c0947 */ /* 0x000fea0003800000 */
[----:B------:R-:W-:-:S03]  /*13170*/  UMOV UR4, 0xffffffff ;  /* 0xffffffff00047882 */ /* 0x000fc60000000000 */
[----:B------:R-:W-:Y:S05]  /*13180*/  BRA.DIV UR4, `(.L_x_8903) ;  /* 0x0000005e04147947 */ /* 0x000fea000b800000 */
[----:B------:R-:W-:-:S13]  /*13190*/  ELECT P6, URZ, PT ;  /* 0x00000000003f782f */ /* 0x000fda00038c0000 */
.L_x_8902:
[----:B-1----:R-:W2:Y:S01]  /*131a0*/  LDL R5, [R1+0x48] ;  /* 0x0000480001057983 */ /* 0x002ea20000100800 */
[----:B------:R-:W-:Y:S01]  /*131b0*/  BSSY B1, `(.L_x_8904) ;  /* 0x0000008000017945 */ /* 0x000fe20003800000 */
[----:B--2---:R-:W-:-:S05]  /*131c0*/  VIADD R5, R5, 0x1 ;  /* 0x0000000105057836 */ /* 0x004fca0000000000 */
[----:B------:R-:W-:-:S04]  /*131d0*/  LEA.HI R6, R5, R5, RZ, 0x1 ;  /* 0x0000000505067211 */ /* 0x000fc800078f08ff */
[----:B------:R-:W-:-:S05]  /*131e0*/  LOP3.LUT R6, R6, 0xfffffffe, RZ, 0xc0, !PT ;  /* 0xfffffffe06067812 */ /* 0x000fca00078ec0ff */
[----:B------:R-:W-:-:S05]  /*131f0*/  IMAD.IADD R5, R5, 0x1, -R6 ;  /* 0x0000000105057824 */ /* 0x000fca00078e0a06 */
[----:B------:R-:W-:-:S04]  /*13200*/  SHF.L.U32 R5, R5, 0x1f, RZ ;  /* 0x0000001f05057819 */ /* 0x000fc800000006ff */
[----:B------:R-:W1:Y:S02]  /*13210*/  SYNCS.PHASECHK.TRANS64.TRYWAIT P0, [R22+URZ+0x19c20], R5 ;  /* 0x019c2005160075a7 */ /* 0x000e64000800017f */
[----:B-1----:R-:W-:Y:S05]  /*13220*/  @!P0 BRA `(.L_x_8905) ;  /* 0x0000005c000c8947 */ /* 0x002fea0003800000 */
.L_x_9049:
[----:B------:R-:W-:Y:S05]  /*13230*/  BSYNC B1 ;  /* 0x0000000000017941 */ /* 0x000fea0003800000 */
.L_x_8904:
[----:B------:R-:W-:Y:S04]  /*13240*/  BSSY B1, `(.L_x_8906) ;  /* 0x000008c000017945 */ /* 0x000fe80003800000 */
[----:B------:R-:W-:Y:S05]  /*13250*/  @!P6 BRA `(.L_x_8907) ;  /* 0x000000080028e947 */ /* 0x000fea0003800000 */
[----:B------:R-:W2:Y:S01]  /*13260*/  LDL R7, [R1] ;  /* 0x0000000001077983 */ /* 0x000ea20000100800 */
[----:B------:R-:W-:Y:S01]  /*13270*/  IMAD R8, R27, 0x8, R22 ;  /* 0x000000081b087824 */ /* 0x000fe200078e0216 */
[----:B------:R-:W3:Y:S01]  /*13280*/  S2R R6, SR_TID.X ;  /* 0x0000000000067919 */ /* 0x000ee20000002100 */
[----:B------:R-:W-:Y:S01]  /*13290*/  BSSY B2, `(.L_x_8908) ;  /* 0x0000006000027945 */ /* 0x000fe20003800000 */
[----:B---3--:R-:W-:-:S04]  /*132a0*/  LOP3.LUT R6, R6, 0x7f, RZ, 0xc0, !PT ;  /* 0x0000007f06067812 */ /* 0x008fc800078ec0ff */
[----:B------:R-:W-:Y:S02]  /*132b0*/  ISETP.NE.AND P1, PT, R6, RZ, PT ;  /* 0x000000ff0600720c */ /* 0x000fe40003f25270 */
[----:B--2---:R-:W-:-:S04]  /*132c0*/  SHF.L.U32 R10, R7, 0x1f, RZ ;  /* 0x0000001f070a7819 */ /* 0x004fc800000006ff */
[----:B------:R-:W2:Y:S02]  /*132d0*/  SYNCS.PHASECHK.TRANS64.TRYWAIT P0, [R8+URZ+0x19ca0], R10 ;  /* 0x019ca00a080075a7 */ /* 0x000ea4000800017f */
[----:B--2---:R-:W-:Y:S05]  /*132e0*/  @!P0 BRA `(.L_x_8909) ;  /* 0x0000005800f08947 */ /* 0x004fea0003800000 */
.L_x_9050:
[----:B------:R-:W-:Y:S05]  /*132f0*/  BSYNC B2 ;  /* 0x0000000000027941 */ /* 0x000fea0003800000 */
.L_x_8908:
[----:B------:R-:W-:Y:S04]  /*13300*/  BSSY B2, `(.L_x_8910) ;  /* 0x0000009000027945 */ /* 0x000fe80003800000 */
[----:B------:R-:W-:Y:S05]  /*13310*/  @P1 BRA `(.L_x_8911) ;  /* 0x00000000001c1947 */ /* 0x000fea0003800000 */
[----:B-1----:R-:W1:Y:S02]  /*13320*/  S2R R5, SR_TID.X ;  /* 0x0000000000057919 */ /* 0x002e640000002100 */
[----:B-1----:R-:W-:Y:S01]  /*13330*/  LOP3.LUT R6, R5, 0x1f, RZ, 0xc0, !PT ;  /* 0x0000001f05067812 */ /* 0x002fe200078ec0ff */
[----:B------:R-:W-:-:S03]  /*13340*/  IMAD.MOV.U32 R5, RZ, RZ, 0x3000 ;  /* 0x00003000ff057424 */ /* 0x000fc600078e00ff */
[----:B------:R-:W-:Y:S01]  /*13350*/  ISETP.NE.AND P0, PT, R6, RZ, PT ;  /* 0x000000ff0600720c */ /* 0x000fe20003f05270 */
[----:B------:R3:W-:-:S12]  /*13360*/  SYNCS.ARRIVE.TRANS64 RZ, [R8+URZ+0x19c90], R5 ;  /* 0x019c900508ff79a7 */ /* 0x0007d8000800003f */
[----:B---3--:R-:W-:Y:S05]  /*13370*/  @!P0 BRA `(.L_x_8911) ;  /* 0x0000000000048947 */ /* 0x008fea0003800000 */
[----:B------:R-:W-:Y:S01]  /*13380*/  BPT.TRAP 0x1 ;  /* 0x000000040000795c */ /* 0x000fe20000300000 */
.L_x_8911:
[----:B------:R-:W-:Y:S05]  /*13390*/  BSYNC B2 ;  /* 0x0000000000027941 */ /* 0x000fea0003800000 */
.L_x_8910:
[----:B------:R-:W-:Y:S01]  /*133a0*/  IMAD.MOV.U32 R14, RZ, RZ, RZ ;  /* 0x000000ffff0e7224 */ /* 0x000fe200078e00ff */
[----:B------:R-:W-:Y:S01]  /*133b0*/  UIADD3 UR4, UP0, UR40, 0x570, URZ ;  /* 0x0000057028047890 */ /* 0x000fe2000ff1e03f */
[----:B------:R-:W-:Y:S01]  /*133c0*/  IMAD R6, R4, 0x80, R3 ;  /* 0x0000008004067824 */ /* 0x000fe200078e0203 */
[----:B------:R-:W-:Y:S01]  /*133d0*/  PLOP3.LUT P0, PT, PT, PT, PT, 0x80, 0x0 ;  /* 0x000000000000781c */ /* 0x000fe20003f0f070 */
[----:B------:R-:W-:Y:S01]  /*133e0*/  IMAD R7, R27, 0x3000, R22 ;  /* 0x000030001b077824 */ /* 0x000fe200078e0216 */
[----:B------:R-:W-:Y:S01]  /*133f0*/  R2UR UR10, R14 ;  /* 0x000000000e0a72ca */ /* 0x000fe200000e0000 */
[----:B------:R-:W-:Y:S01]  /*13400*/  VIADD R6, R6, 0xffffff80 ;  /* 0xffffff8006067836 */ /* 0x000fe20000000000 */
[----:B------:R-:W-:Y:S01]  /*13410*/  UIADD3.X UR5, URZ, UR41, URZ, UP0, !UPT ;  /* 0x000000293f057290 */ /* 0x000fe200087fe43f */
[----:B-1----:R-:W-:Y:S01]  /*13420*/  VIADD R5, R8, 0x19c90 ;  /* 0x00019c9008057836 */ /* 0x002fe20000000000 */
[----:B------:R-:W-:Y:S01]  /*13430*/  UMOV UR6, 0x0 ;  /* 0x0000000000067882 */ /* 0x000fe20000000000 */
[----:B------:R-:W-:Y:S01]  /*13440*/  VIADD R9, R7, 0x13800 ;  /* 0x0001380007097836 */ /* 0x000fe20000000000 */
[----:B------:R-:W-:-:S09]  /*13450*/  UMOV UR7, 0x12f00000 ;  /* 0x12f0000000077882 */ /* 0x000fd20000000000 */
.L_x_8912:
        /* <DEDUP_REMOVED lines=16> */
.L_x_8913:
        /* <DEDUP_REMOVED lines=16> */
.L_x_8914:
        /* <DEDUP_REMOVED lines=13> */
.L_x_9051:
[----:B------:R-:W-:Y:S05]  /*13730*/  BSYNC B2 ;  /* 0x0000000000027941 */ /* 0x000fea0003800000 */
.L_x_8915:
        /* <DEDUP_REMOVED lines=11> */
.L_x_8918:
[----:B------:R-:W-:Y:S05]  /*137f0*/  BSYNC B2 ;  /* 0x0000000000027941 */ /* 0x000fea0003800000 */
.L_x_8917:
        /* <DEDUP_REMOVED lines=8> */
.L_x_8919:
        /* <DEDUP_REMOVED lines=15> */
.L_x_8920:
        /* <DEDUP_REMOVED lines=15> */
.L_x_8921:
        /* <DEDUP_REMOVED lines=10> */
.L_x_8907:
[----:B------:R-:W-:Y:S05]  /*13b00*/  BSYNC B1 ;  /* 0x0000000000017941 */ /* 0x000fea0003800000 */
.L_x_8906:
[----:B-1----:R-:W2:Y:S01]  /*13b10*/  LDL.LU R5, [R1] ;  /* 0x0000000001057983 */ /* 0x002ea20000300800 */
[----:B------:R-:W-:Y:S01]  /*13b20*/  VIADD R27, R27, 0x1 ;  /* 0x000000011b1b7836 */ /* 0x000fe20000000000 */
[----:B------:R-:W-:Y:S01]  /*13b30*/  PLOP3.LUT P0, PT, PT, PT, PT, 0x8, 0x0 ;  /* 0x000000000000781c */ /* 0x000fe20003f0e170 */
[----:B------:R-:W-:-:S03]  /*13b40*/  VIADD R9, R4, 0xfffffffe ;  /* 0xfffffffe04097836 */ /* 0x000fc60000000000 */
[----:B------:R-:W-:Y:S02]  /*13b50*/  ISETP.NE.AND P1, PT, R27, 0x2, PT ;  /* 0x000000021b00780c */ /* 0x000fe40003f25270 */
[----:B------:R-:W-:Y:S02]  /*13b60*/  ISETP.GE.AND P2, PT, R9, R2, PT ;  /* 0x000000020900720c */ /* 0x000fe40003f46270 */
[----:B------:R-:W-:Y:S02]  /*13b70*/  SEL R4, RZ, 0x1, P1 ;  /* 0x00000001ff047807 */ /* 0x000fe40000800000 */
[----:B------:R-:W-:Y:S02]  /*13b80*/  SEL R27, R27, RZ, P1 ;  /* 0x000000ff1b1b7207 */ /* 0x000fe40000800000 */
[----:B--2---:R-:W-:-:S05]  /*13b90*/  LOP3.LUT R5, R5, R4, RZ, 0x3c, !PT ;  /* 0x0000000405057212 */ /* 0x004fca00078e3cff */
[----:B------:R1:W-:Y:S02]  /*13ba0*/  STL [R1], R5 ;  /* 0x0000000501007387 */ /* 0x0003e40000100800 */
[----:B------:R-:W-:Y:S05]  /*13bb0*/  @!P2 BRA `(.L_x_8900) ;  /* 0x00000008005ca947 */ /* 0x000fea0003800000 */
.L_x_8938:
[----:B------:R-:W-:Y:S05]  /*13bc0*/  YIELD ;  /* 0x0000000000007946 */ /* 0x000fea0003800000 */
[----:B------:R-:W-:Y:S04]  /*13bd0*/  BSSY B1, `(.L_x_8922) ;  /* 0x000008b000017945 */ /* 0x000fe80003800000 */
[----:B--2---:R-:W-:Y:S05]  /*13be0*/  @!P6 BRA `(.L_x_8923) ;  /* 0x000000080024e947 */ /* 0x004fea0003800000 */
[----:B-1----:R-:W2:Y:S01]  /*13bf0*/  LDL R5, [R1] ;  /* 0x0000000001057983 */ /* 0x002ea20000100800 */
[----:B------:R-:W-:Y:S01]  /*13c00*/  IMAD R8, R27, 0x8, R22 ;  /* 0x000000081b087824 */ /* 0x000fe200078e0216 */
[----:B------:R-:W1:Y:S01]  /*13c10*/  S2R R4, SR_TID.X ;  /* 0x0000000000047919 */ /* 0x000e620000002100 */
[----:B------:R-:W-:Y:S01]  /*13c20*/  BSSY B2, `(.L_x_8924) ;  /* 0x0000006000027945 */ /* 0x000fe20003800000 */
[----:B-1----:R-:W-:-:S04]  /*13c30*/  LOP3.LUT R4, R4, 0x7f, RZ, 0xc0, !PT ;  /* 0x0000007f04047812 */ /* 0x002fc800078ec0ff */
[----:B------:R-:W-:Y:S02]  /*13c40*/  ISETP.NE.AND P2, PT, R4, RZ, PT ;  /* 0x000000ff0400720c */ /* 0x000fe40003f45270 */
[----:B--2---:R-:W-:-:S04]  /*13c50*/  SHF.L.U32 R7, R5, 0x1f, RZ ;  /* 0x0000001f05077819 */ /* 0x004fc800000006ff */
[----:B------:R-:W1:Y:S02]  /*13c60*/  SYNCS.PHASECHK.TRANS64.TRYWAIT P1, [R8+URZ+0x19ca0], R7 ;  /* 0x019ca007080075a7 */ /* 0x000e64000802017f */
[----:B-1----:R-:W-:Y:S05]  /*13c70*/  @!P1 BRA `(.L_x_8925) ;  /* 0x0000005000b49947 */ /* 0x002fea0003800000 */
.L_x_9052:
[----:B------:R-:W-:Y:S05]  /*13c80*/  BSYNC B2 ;  /* 0x0000000000027941 */ /* 0x000fea0003800000 */
.L_x_8924:
        /* <DEDUP_REMOVED lines=9> */
.L_x_8927:
[----:B------:R-:W-:Y:S05]  /*13d20*/  BSYNC B2 ;  /* 0x0000000000027941 */ /* 0x000fea0003800000 */
.L_x_8926:
        /* <DEDUP_REMOVED lines=8> */
[----:B------:R-:W-:Y:S01]  /*13db0*/  VIADD R10, R6, 0x13800 ;  /* 0x00013800060a7836 */ /* 0x000fe20000000000 */
[----:B------:R-:W-:Y:S01]  /*13dc0*/  UMOV UR6, 0x0 ;  /* 0x0000000000067882 */ /* 0x000fe20000000000 */
[----:B------:R-:W-:-:S10]  /*13dd0*/  UMOV UR7, 0x12f00000 ;  /* 0x12f0000000077882 */ /* 0x000fd40000000000 */
.L_x_8928:
        /* <DEDUP_REMOVED lines=16> */
.L_x_8929:
        /* <DEDUP_REMOVED lines=16> */
.L_x_8930:
        /* <DEDUP_REMOVED lines=13> */
.L_x_9053:
[----:B------:R-:W-:Y:S05]  /*140b0*/  BSYNC B2 ;  /* 0x0000000000027941 */ /* 0x000fea0003800000 */
.L_x_8931:
        /* <DEDUP_REMOVED lines=11> */
.L_x_8934:
[----:B------:R-:W-:Y:S05]  /*14170*/  BSYNC B2 ;  /* 0x0000000000027941 */ /* 0x000fea0003800000 */
.L_x_8933:
        /* <DEDUP_REMOVED lines=8> */
.L_x_8935:
        /* <DEDUP_REMOVED lines=15> */
.L_x_8936:
        /* <DEDUP_REMOVED lines=15> */
.L_x_8937:
        /* <DEDUP_REMOVED lines=10> */
.L_x_8923:
[----:B------:R-:W-:Y:S05]  /*14480*/  BSYNC B1 ;  /* 0x0000000000017941 */ /* 0x000fea0003800000 */
.L_x_8922:
[----:B------:R-:W2:Y:S01]  /*14490*/  LDL.LU R7, [R1] ;  /* 0x0000000001077983 */ /* 0x000ea20000300800 */
[----:B------:R-:W-:Y:S01]  /*144a0*/  VIADD R27, R27, 0x1 ;  /* 0x000000011b1b7836 */ /* 0x000fe20000000000 */
[C---:B------:R-:W-:Y:S01]  /*144b0*/  ISETP.GT.AND P2, PT, R9.reuse, R2, PT ;  /* 0x000000020900720c */ /* 0x040fe20003f44270 */
[----:B------:R-:W-:-:S03]  /*144c0*/  VIADD R9, R9, 0xffffffff ;  /* 0xffffffff09097836 */ /* 0x000fc60000000000 */
[----:B------:R-:W-:-:S04]  /*144d0*/  ISETP.NE.AND P1, PT, R27, 0x2, PT ;  /* 0x000000021b00780c */ /* 0x000fc80003f25270 */
[----:B------:R-:W-:Y:S02]  /*144e0*/  SEL R4, RZ, 0x1, P1 ;  /* 0x00000001ff047807 */ /* 0x000fe40000800000 */
[----:B------:R-:W-:Y:S02]  /*144f0*/  SEL R27, R27, RZ, P1 ;  /* 0x000000ff1b1b7207 */ /* 0x000fe40000800000 */
[----:B--2---:R-:W-:-:S05]  /*14500*/  LOP3.LUT R7, R7, R4, RZ, 0x3c, !PT ;  /* 0x0000000407077212 */ /* 0x004fca00078e3cff */
[----:B------:R2:W-:Y:S01]  /*14510*/  STL [R1], R7 ;  /* 0x0000000701007387 */ /* 0x0005e20000100800 */
[----:B------:R-:W-:Y:S05]  /*14520*/  @P2 BRA `(.L_x_8938) ;  /* 0xfffffff400a42947 */ /* 0x000fea000383ffff */
.L_x_8900:
[----:B------:R-:W-:Y:S05]  /*14530*/  BSYNC B0 ;  /* 0x0000000000007941 */ /* 0x000fea0003800000 */
.L_x_8899:
[----:B------:R-:W3:Y:S01]  /*14540*/  LDL R4, [R1+0x38] ;  /* 0x0000380001047983 */ /* 0x000ee20000100800 */
[----:B------:R-:W-:Y:S05]  /*14550*/  @!P0 WARPSYNC.ALL ;  /* 0x0000000000008948 */ /* 0x000fea0003800000 */
[----:B------:R-:W-:Y:S01]  /*14560*/  @!P0 BAR.SYNC.DEFER_BLOCKING 0xc, 0x200 ;  /* 0x0308000000008b1d */ /* 0x000fe20000010000 */
[----:B---3--:R-:W-:-:S13]  /*14570*/  ISETP.GT.AND P0, PT, R4, RZ, PT ;  /* 0x000000ff0400720c */ /* 0x008fda0003f04270 */
[----:B------:R-:W-:Y:S05]  /*14580*/  @P0 BRA `(.L_x_8939) ;  /* 0x0000000000440947 */ /* 0x000fea0003800000 */
[----:B------:R-:W3:Y:S02]  /*14590*/  S2R R4, SR_TID.X ;  /* 0x0000000000047919 */ /* 0x000ee40000002100 */
[----:B---3--:R-:W-:-:S04]  /*145a0*/  LOP3.LUT R4, R4, 0x7f, RZ, 0xc0, !PT ;  /* 0x0000007f04047812 */ /* 0x008fc800078ec0ff */
[----:B------:R-:W-:-:S13]  /*145b0*/  ISETP.NE.AND P0, PT, R4, RZ, PT ;  /* 0x000000ff0400720c */ /* 0x000fda0003f05270 */
[----:B------:R-:W-:Y:S05]  /*145c0*/  @P0 BRA `(.L_x_8940) ;  /* 0x0000003000a40947 */ /* 0x000fea0003800000 */
[----:B-1----:R-:W1:Y:S01]  /*145d0*/  S2R R5, SR_LANEID ;  /* 0x0000000000057919 */ /* 0x002e620000000000 */
[----:B------:R-:W-:Y:S01]  /*145e0*/  VOTEU.ANY UR4, UPT, PT ;  /* 0x0000000000047886 */ /* 0x000fe200038e0100 */
[----:B------:R-:W3:Y:S01]  /*145f0*/  LDC.64 R2, c[0x0][0xc60] ;  /* 0x00031800ff027b82 */ /* 0x000ee20000000a00 */
[----:B------:R-:W1:Y:S02]  /*14600*/  FLO.U32 R0, UR4 ;  /* 0x0000000400007d00 */ /* 0x000e6400080e0000 */
[----:B-1----:R-:W-:-:S06]  /*14610*/  ISETP.EQ.U32.AND P0, PT, R0, R5, PT ;  /* 0x000000050000720c */ /* 0x002fcc0003f02070 */
[----:B------:R-:W3:Y:S07]  /*14620*/  POPC R5, UR4 ;  /* 0x0000000400057d09 */ /* 0x000eee0008000000 */
[----:B---3--:R-:W3:Y:S01]  /*14630*/  @P0 ATOMG.E.ADD.STRONG.GPU PT, R3, desc[UR42][R2.64], R5 ;  /* 0x00000005020309a8 */ /* 0x008ee200081ee1ea */
[----:B------:R-:W1:Y:S02]  /*14640*/  S2R R4, SR_LTMASK ;  /* 0x0000000000047919 */ /* 0x000e640000003900 */
[----:B-1----:R-:W-:-:S04]  /*14650*/  LOP3.LUT R4, R4, UR4, RZ, 0xc0, !PT ;  /* 0x0000000404047c12 */ /* 0x002fc8000f8ec0ff */
[----:B--2---:R-:W1:Y:S01]  /*14660*/  POPC R7, R4 ;  /* 0x0000000400077309 */ /* 0x004e620000000000 */
[----:B---3--:R-:W1:Y:S02]  /*14670*/  SHFL.IDX PT, R0, R3, R0, 0x1f ;  /* 0x00001f0003007589 */ /* 0x008e6400000e0000 */
[----:B-1----:R-:W-:Y:S01]  /*14680*/  IADD3 R16, R0, UR38, R7 ;  /* 0x0000002600107c10 */ /* 0x002fe2000fffe007 */
[----:B------:R-:W-:Y:S06]  /*14690*/  BRA `(.L_x_8940) ;  /* 0x0000003000707947 */ /* 0x000fec0003800000 */
.L_x_8939:
        /* <DEDUP_REMOVED lines=9> */
[----:B------:R-:W3:Y:S01]  /*14730*/  LDC.64 R2, c[0x4][R2] ;  /* 0x0100000002027b82 */ /* 0x000ee20000000a00 */
[----:B-1----:R-:W-:Y:S02]  /*14740*/  IMAD.U32 R5, RZ, RZ, UR7 ;  /* 0x00000007ff057e24 */ /* 0x002fe4000f8e00ff */
[----:B------:R-:W-:Y:S02]  /*14750*/  IMAD.U32 R6, RZ, RZ, UR8 ;  /* 0x00000008ff067e24 */ /* 0x000fe4000f8e00ff */
[----:B--2---:R-:W-:-:S02]  /*14760*/  IMAD.U32 R7, RZ, RZ, UR9 ;  /* 0x00000009ff077e24 */ /* 0x004fc4000f8e00ff */
[----:B------:R-:W-:Y:S02]  /*14770*/  IMAD.U32 R10, RZ, RZ, UR4 ;  /* 0x00000004ff0a7e24 */ /* 0x000fe4000f8e00ff */
[----:B0-----:R-:W-:Y:S02]  /*14780*/  IMAD.U32 R11, RZ, RZ, UR5 ;  /* 0x00000005ff0b7e24 */ /* 0x001fe4000f8e00ff */
[----:B------:R-:W-:Y:S02]  /*14790*/  IMAD.MOV.U32 R8, RZ, RZ, 0x70 ;  /* 0x00000070ff087424 */ /* 0x000fe400078e00ff */
[----:B------:R-:W-:Y:S02]  /*147a0*/  IMAD.MOV.U32 R12, RZ, RZ, 0x1 ;  /* 0x00000001ff0c7424 */ /* 0x000fe400078e00ff */
[----:B------:R-:W-:-:S07]  /*147b0*/  IMAD.MOV.U32 R13, RZ, RZ, RZ ;  /* 0x000000ffff0d7224 */ /* 0x000fce00078e00ff */
[----:B------:R-:W-:-:S07]  /*147c0*/  LEPC R20, `(.L_x_8942) ;  /* 0x000000001014794e */ /* 0x000fce0000000000 */
[----:B---3--:R-:W-:Y:S05]  /*147d0*/  CALL.ABS.NOINC R2 ;  /* 0x0000000002007343 */ /* 0x008fea0003c00000 */
.L_x_8942:
[----:B------:R-:W-:Y:S05]  /*147e0*/  BSYNC B6 ;  /* 0x0000000000067941 */ /* 0x000fea0003800000 */
.L_x_8941:
[----:B------:R-:W3:Y:S01]  /*147f0*/  LDL.LU R2, [R1+0x8] ;  /* 0x0000080001027983 */ /* 0x000ee20000300800 */
[----:B------:R-:W-:Y:S01]  /*14800*/  VIADD R0, R22, 0x9000 ;  /* 0x0000900016007836 */ /* 0x000fe20000000000 */
[----:B------:R-:W-:Y:S04]  /*14810*/  BSSY B6, `(.L_x_8943) ;  /* 0x0000016000067945 */ /* 0x000fe80003800000 */
[----:B------:R-:W-:Y:S02]  /*14820*/  LOP3.LUT P0, RZ, R0, 0x9f, RZ, 0xc0, !PT ;  /* 0x0000009f00ff7812 */ /* 0x000fe4000780c0ff */
[----:B---3--:R-:W-:-:S11]  /*14830*/  LOP3.LUT R2, R2, 0xfffffffe, RZ, 0xc0, !PT ;  /* 0xfffffffe02027812 */ /* 0x008fd600078ec0ff */
[----:B------:R-:W-:-:S05]  /*14840*/  @P0 LOP3.LUT R2, R2, 0x1, RZ, 0xfc, !PT ;  /* 0x0000000102020812 */ /* 0x000fca00078efcff */
[----:B------:R3:W-:Y:S01]  /*14850*/  STL [R1+0x8], R2 ;  /* 0x0000080201007387 */ /* 0x0007e20000100800 */
[----:B------:R-:W-:Y:S05]  /*14860*/  @!P0 BRA `(.L_x_8944) ;  /* 0x0000000000408947 */ /* 0x000fea0003800000 */
[----:B---3--:R-:W-:Y:S01]  /*14870*/  MOV R2, 0x0 ;  /* 0x0000000000027802 */ /* 0x008fe20000000f00 */
        /* <DEDUP_REMOVED lines=15> */
.L_x_8944:
[----:B------:R-:W-:Y:S05]  /*14970*/  BSYNC B6 ;  /* 0x0000000000067941 */ /* 0x000fea0003800000 */
.L_x_8943:
[----:B------:R-:W-:Y:S01]  /*14980*/  VIADD R25, R22, 0x3000 ;  /* 0x0000300016197836 */ /* 0x000fe20000000000 */
[----:B------:R-:W-:Y:S04]  /*14990*/  BSSY B6, `(.L_x_8945) ;  /* 0x0000013000067945 */ /* 0x000fe80003800000 */
[----:B------:R-:W-:-:S13]  /*149a0*/  LOP3.LUT P0, RZ, R25, 0x3ff, RZ, 0xc0, !PT ;  /* 0x000003ff19ff7812 */ /* 0x000fda000780c0ff */
        /* <DEDUP_REMOVED lines=17> */
.L_x_8946:
[----:B------:R-:W-:Y:S05]  /*14ac0*/  BSYNC B6 ;  /* 0x0000000000067941 */ /* 0x000fea0003800000 */
.L_x_8945:
[----:B---3--:R-:W3:Y:S01]  /*14ad0*/  LDL R2, [R1+0x8] ;  /* 0x0000080001027983 */ /* 0x008ee20000100800 */
[----:B------:R-:W-:Y:S01]  /*14ae0*/  BSSY B6, `(.L_x_8947) ;  /* 0x0000013000067945 */ /* 0x000fe20003800000 */
[----:B---3--:R-:W-:-:S13]  /*14af0*/  LOP3.LUT P6, RZ, R2, 0x1, RZ, 0xc0, !PT ;  /* 0x0000000102ff7812 */ /* 0x008fda00078cc0ff */
        /* <DEDUP_REMOVED lines=17> */
.L_x_8948:
[----:B------:R-:W-:Y:S05]  /*14c10*/  BSYNC B6 ;  /* 0x0000000000067941 */ /* 0x000fea0003800000 */
.L_x_8947:
[----:B------:R-:W3:Y:S01]  /*14c20*/  LDL.LU R21, [R1+0xc] ;  /* 0x00000c0001157983 */ /* 0x000ee20000300800 */
[----:B------:R-:W-:-:S03]  /*14c30*/  ULDC.64 UR4, c[0x0][0x9f8] ;  /* 0x00027e0000047ab9 */ /* 0x000fc60000000a00 */
[----:B------:R-:W4:Y:S01]  /*14c40*/  LDL R20, [R1+0x4] ;  /* 0x0000040001147983 */ /* 0x000f220000100800 */
[----:B------:R-:W-:-:S04]  /*14c50*/  ISETP.NE.U32.AND P0, PT, RZ, UR4, PT ;  /* 0x00000004ff007c0c */ /* 0x000fc8000bf05070 */
[----:B------:R-:W-:-:S13]  /*14c60*/  ISETP.NE.AND.EX P0, PT, RZ, UR5, PT, P0 ;  /* 0x00000005ff007c0c */ /* 0x000fda000bf05300 */
[----:B------:R-:W-:-:S04]  /*14c70*/  @P0 IADD3 R2, P1, R23, UR4, RZ ;  /* 0x0000000417020c10 */ /* 0x000fc8000ff3e0ff */
[----:B---3--:R-:W-:Y:S01]  /*14c80*/  @P0 IADD3.X R3, R21, UR5, RZ, P1, !PT ;  /* 0x0000000515030c10 */ /* 0x008fe20008ffe4ff */
[----:B------:R-:W-:-:S04]  /*14c90*/  ULDC.64 UR4, c[0x0][0xa08] ;  /* 0x0002820000047ab9 */ /* 0x000fc80000000a00 */
[----:B----4-:R3:W4:Y:S02]  /*14ca0*/  @P0 LDG.E R20, desc[UR42][R2.64] ;  /* 0x0000002a02140981 */ /* 0x010724000c1e1900 */
[----:B---3--:R-:W3:Y:S01]  /*14cb0*/  LDC.64 R2, c[0x0][0x418] ;  /* 0x00010600ff027b82 */ /* 0x008ee20000000a00 */
[----:B----4-:R-:W-:Y:S01]  /*14cc0*/  SHF.R.S32.HI R8, RZ, 0x1f, R20 ;  /* 0x0000001fff087819 */ /* 0x010fe20000011414 */
[----:B------:R4:W-:Y:S01]  /*14cd0*/  @P0 STL [R1+0x4], R20 ;  /* 0x0000041401000387 */ /* 0x0009e20000100800 */
[----:B---3--:R-:W-:Y:S01]  /*14ce0*/  LOP3.LUT P0, RZ, R2, UR4, RZ, 0xfc, !PT ;  /* 0x0000000402ff7c12 */ /* 0x008fe2000f80fcff */
[----:B------:R-:W-:Y:S02]  /*14cf0*/  UMOV UR4, 0xffffffff ;  /* 0xffffffff00047882 */ /* 0x000fe40000000000 */
[----:B------:R4:W-:Y:S01]  /*14d00*/  STL [R1+0xc], R8 ;  /* 0x00000c0801007387 */ /* 0x0009e20000100800 */
[----:B------:R-:W-:-:S04]  /*14d10*/  LOP3.LUT P0, RZ, R3, UR5, RZ, 0xfc, P0 ;  /* 0x0000000503ff7c12 */ /* 0x000fc8000800fcff */
[----:B------:R-:W-:Y:S01]  /*14d20*/  SEL R23, R20, RZ, !P0 ;  /* 0x000000ff14177207 */ /* 0x000fe20004000000 */
[----:B------:R-:W-:Y:S08]  /*14d30*/  BRA.DIV UR4, `(.L_x_8949) ;  /* 0x0000004204ac7947 */ /* 0x000ff0000b800000 */
[----:B------:R-:W3:Y:S02]  /*14d40*/  S2R R0, SR_TID.X ;  /* 0x0000000000007919 */ /* 0x000ee40000002100 */
[----:B---3--:R-:W-:-:S04]  /*14d50*/  SHF.R.U32.HI R0, RZ, 0x5, R0 ;  /* 0x00000005ff007819 */ /* 0x008fc80000011600 */
[----:B------:R-:W-:-:S05]  /*14d60*/  LOP3.LUT R0, R0, 0x3, RZ, 0xc0, !PT ;  /* 0x0000000300007812 */ /* 0x000fca00078ec0ff */
[----:B------:R3:W0:Y:S02]  /*14d70*/  SHFL.IDX PT, R14, R0, RZ, 0x1f ;  /* 0x00001fff000e7589 */ /* 0x00062400000e0000 */
.L_x_9056:
[----:B---3--:R-:W3:Y:S01]  /*14d80*/  LDL.LU R0, [R1+0x8] ;  /* 0x0000080001007983 */ /* 0x008ee20000300800 */
[----:B------:R-:W-:Y:S02]  /*14d90*/  PLOP3.LUT P1, PT, PT, PT, PT, 0x8, 0x0 ;  /* 0x000000000000781c */ /* 0x000fe40003f2e170 */
[----:B0-----:R-:W-:Y:S02]  /*14da0*/  ISETP.NE.AND P0, PT, R14, RZ, PT ;  /* 0x000000ff0e00720c */ /* 0x001fe40003f05270 */
[----:B---3--:R-:W-:-:S09]  /*14db0*/  LOP3.LUT R0, R0, 0xfffffffe, RZ, 0xc0, !PT ;  /* 0xfffffffe00007812 */ /* 0x008fd200078ec0ff */
[----:B------:R-:W-:-:S05]  /*14dc0*/  @P1 LOP3.LUT R0, R0, 0x1, RZ, 0xfc, !PT ;  /* 0x0000000100001812 */ /* 0x000fca00078efcff */
[----:B------:R0:W-:Y:S01]  /*14dd0*/  STL [R1+0x8], R0 ;  /* 0x0000080001007387 */ /* 0x0001e20000100800 */
[----:B------:R-:W-:Y:S05]  /*14de0*/  @P0 BRA `(.L_x_8950) ;  /* 0x0000000400a80947 */ /* 0x000fea0003800000 */
[----:B------:R-:W-:-:S03]  /*14df0*/  UMOV UR4, 0xffffffff ;  /* 0xffffffff00047882 */ /* 0x000fc60000000000 */
[----:B------:R-:W-:Y:S05]  /*14e00*/  BRA.DIV UR4, `(.L_x_8951) ;  /* 0x0000004204ac7947 */ /* 0x000fea000b800000 */
[----:B------:R-:W-:-:S13]  /*14e10*/  ELECT P6, URZ, PT ;  /* 0x00000000003f782f */ /* 0x000fda00038c0000 */
.L_x_9059:
[----:B------:R-:W-:Y:S05]  /*14e20*/  @!P6 BRA `(.L_x_8950) ;  /* 0x000000040098e947 */ /* 0x000fea0003800000 */
[----:B0-----:R-:W3:Y:S01]  /*14e30*/  LDL R0, [R1+0x3c] ;  /* 0x00003c0001007983 */ /* 0x001ee20000100800 */
[----:B------:R-:W-:-:S04]  /*14e40*/  ISETP.NE.U32.AND P0, PT, R2, RZ, PT ;  /* 0x000000ff0200720c */ /* 0x000fc80003f05070 */
[----:B------:R-:W-:Y:S02]  /*14e50*/  ISETP.NE.AND.EX P0, PT, R3, RZ, PT, P0 ;  /* 0x000000ff0300720c */ /* 0x000fe40003f05300 */
[----:B---3--:R-:W-:-:S11]  /*14e60*/  LEA.HI.SX32 R0, R0, 0xffffffff, 0x19 ;  /* 0xffffffff00007811 */ /* 0x008fd600078fcaff */
[----:B------:R-:W-:Y:S05]  /*14e70*/  @!P0 BRA `(.L_x_8952) ;  /* 0x0000000000448947 */ /* 0x000fea0003800000 */
[----:B--2---:R-:W0:Y:S01]  /*14e80*/  LDC R7, c[0x0][0x43c] ;  /* 0x00010f00ff077b82 */ /* 0x004e220000000800 */
        /* <DEDUP_REMOVED lines=16> */
.L_x_8952:
[----:B------:R-:W-:Y:S01]  /*14f90*/  IMAD R4, R24, 0x8, R22 ;  /* 0x0000000818047824 */ /* 0x000fe200078e0216 */
[----:B0-----:R-:W-:Y:S01]  /*14fa0*/  SHF.L.U32 R3, R28, 0x1f, RZ ;  /* 0x0000001f1c037819 */ /* 0x001fe200000006ff */
[----:B------:R-:W0:Y:S03]  /*14fb0*/  S2R R2, SR_TID.X ;  /* 0x0000000000027919 */ /* 0x000e260000002100 */
[----:B------:R-:W3:Y:S01]  /*14fc0*/  SYNCS.PHASECHK.TRANS64.TRYWAIT P0, [R4+URZ+0x19c80], R3 ;  /* 0x019c8003040075a7 */ /* 0x000ee2000800017f */
[----:B0-----:R-:W-:-:S04]  /*14fd0*/  LOP3.LUT R2, R2, 0x7f, RZ, 0xc0, !PT ;  /* 0x0000007f02027812 */ /* 0x001fc800078ec0ff */
[----:B------:R-:W-:Y:S01]  /*14fe0*/  ISETP.NE.AND P1, PT, R2, RZ, PT ;  /* 0x000000ff0200720c */ /* 0x000fe20003f25270 */
[----:B---3--:R-:W-:-:S12]  /*14ff0*/  @!P0 BRA `(.L_x_8953) ;  /* 0x0000004000508947 */ /* 0x008fd80003800000 */
.L_x_9060:
[----:B------:R-:W-:Y:S05]  /*15000*/  @P1 BRA `(.L_x_8954) ;  /* 0x00000000001c1947 */ /* 0x000fea0003800000 */
[----:B------:R-:W1:Y:S02]  /*15010*/  S2R R2, SR_TID.X ;  /* 0x0000000000027919 */ /* 0x000e640000002100 */
[----:B-1----:R-:W-:Y:S01]  /*15020*/  LOP3.LUT R5, R2, 0x1f, RZ, 0xc0, !PT ;  /* 0x0000001f02057812 */ /* 0x002fe200078ec0ff */
[----:B------:R-:W-:-:S03]  /*15030*/  IMAD.MOV.U32 R2, RZ, RZ, 0x3000 ;  /* 0x00003000ff027424 */ /* 0x000fc600078e00ff */
[----:B------:R-:W-:Y:S01]  /*15040*/  ISETP.NE.AND P0, PT, R5, RZ, PT ;  /* 0x000000ff0500720c */ /* 0x000fe20003f05270 */
[----:B------:R3:W-:-:S12]  /*15050*/  SYNCS.ARRIVE.TRANS64 RZ, [R4+URZ+0x19c70], R2 ;  /* 0x019c700204ff79a7 */ /* 0x0007d8000800003f */
[----:B---3--:R-:W-:Y:S05]  /*15060*/  @!P0 BRA `(.L_x_8954) ;  /* 0x0000000000048947 */ /* 0x008fea0003800000 */
[----:B------:R-:W-:Y:S01]  /*15070*/  BPT.TRAP 0x1 ;  /* 0x000000040000795c */ /* 0x000fe20000300000 */
.L_x_8954:
[----:B-1----:R-:W3:Y:S01]  /*15080*/  LDL R5, [R1+0x10] ;  /* 0x0000100001057983 */ /* 0x002ee20000100800 */
[----:B------:R-:W-:Y:S01]  /*15090*/  IMAD R2, R24, 0x3000, R22 ;  /* 0x0000300018027824 */ /* 0x000fe200078e0216 */
[----:B------:R-:W-:Y:S01]  /*150a0*/  R2UR UR9, R4 ;  /* 0x00000000040972ca */ /* 0x000fe200000e0000 */
[----:B------:R-:W-:Y:S01]  /*150b0*/  UIADD3 UR4, UP0, UR40, 0x470, URZ ;  /* 0x0000047028047890 */ /* 0x000fe2000ff1e03f */
[----:B------:R-:W-:Y:S01]  /*150c0*/  R2UR UR12, R18 ;  /* 0x00000000120c72ca */ /* 0x000fe200000e0000 */
[----:B------:R-:W-:Y:S01]  /*150d0*/  UMOV UR10, URZ ;  /* 0x0000003f000a7c82 */ /* 0x000fe20008000000 */
[----:B------:R-:W-:Y:S01]  /*150e0*/  R2UR UR15, R2 ;  /* 0x00000000020f72ca */ /* 0x000fe200000e0000 */
[----:B------:R-:W-:Y:S01]  /*150f0*/  UIADD3.X UR5, URZ, UR41, URZ, UP0, !UPT ;  /* 0x000000293f057290 */ /* 0x000fe200087fe43f */
[----:B-----5:R-:W-:Y:S01]  /*15100*/  R2UR UR13, R23 ;  /* 0x00000000170d72ca */ /* 0x020fe200000e0000 */
[----:B------:R-:W-:Y:S01]  /*15110*/  UMOV UR6, 0x0 ;  /* 0x0000000000067882 */ /* 0x000fe20000000000 */
[----:B------:R-:W-:Y:S01]  /*15120*/  UMOV UR7, 0x14f00000 ;  /* 0x14f0000000077882 */ /* 0x000fe20000000000 */
[----:B------:R-:W-:-:S04]  /*15130*/  UMOV UR16, 0x20 ;  /* 0x0000002000107882 */ /* 0x000fc80000000000 */
[----:B------:R-:W-:-:S04]  /*15140*/  UIADD3 UR9, UR9, 0x19c70, URZ ;  /* 0x00019c7009097890 */ /* 0x000fc8000fffe03f */
[----:B------:R-:W-:Y:S02]  /*15150*/  UIADD3 UR8, UR15, 0x9000, URZ ;  /* 0x000090000f087890 */ /* 0x000fe4000fffe03f */
[----:B------:R-:W-:Y:S02]  /*15160*/  UIADD3 UR14, UR15, 0xa000, URZ ;  /* 0x0000a0000f0e7890 */ /* 0x000fe4000fffe03f */
[----:B------:R-:W-:Y:S01]  /*15170*/  UIADD3 UR15, UR15, 0xb000, URZ ;  /* 0x0000b0000f0f7890 */ /* 0x000fe2000fffe03f */
[----:B---3--:R-:W-:-:S05]  /*15180*/  IMAD R0, R0, 0x80, R5 ;  /* 0x0000008000007824 */ /* 0x008fca00078e0205 */
[----:B------:R-:W-:-:S13]  /*15190*/  R2UR UR11, R0 ;  /* 0x00000000000b72ca */ /* 0x000fda00000e0000 */
        /* <DEDUP_REMOVED lines=8> */
[----:B------:R-:W3:Y:S02]  /*15220*/  SYNCS.PHASECHK.TRANS64.TRYWAIT P0, [R4+URZ+0x19c40], R3 ;  /* 0x019c4003040075a7 */ /* 0x000ee4000800017f */
[----:B-1-3--:R-:W-:Y:S05]  /*15230*/  @!P0 BRA `(.L_x_8955) ;  /* 0x0000003c00d48947 */ /* 0x00afea0003800000 */
.L_x_9061:
[----:B------:R-:W-:Y:S05]  /*15240*/  @P1 BRA `(.L_x_8956) ;  /* 0x00000000001c1947 */ /* 0x000fea0003800000 */
[----:B------:R-:W3:Y:S01]  /*15250*/  S2R R5, SR_TID.X ;  /* 0x0000000000057919 */ /* 0x000ee20000002100 */
[----:B01----:R-:W-:-:S04]  /*15260*/  IMAD.MOV.U32 R3, RZ, RZ, 0x3000 ;  /* 0x00003000ff037424 */ /* 0x003fc800078e00ff */
[----:B------:R0:W-:Y:S01]  /*15270*/  SYNCS.ARRIVE.TRANS64 RZ, [R4+URZ+0x19c30], R3 ;  /* 0x019c300304ff79a7 */ /* 0x0001e2000800003f */
[----:B---3--:R-:W-:-:S04]  /*15280*/  LOP3.LUT R5, R5, 0x1f, RZ, 0xc0, !PT ;  /* 0x0000001f05057812 */ /* 0x008fc800078ec0ff */
[----:B------:R-:W-:-:S13]  /*15290*/  ISETP.NE.AND P0, PT, R5, RZ, PT ;  /* 0x000000ff0500720c */ /* 0x000fda0003f05270 */
[----:B0-----:R-:W-:Y:S05]  /*152a0*/  @!P0 BRA `(.L_x_8956) ;  /* 0x0000000000048947 */ /* 0x001fea0003800000 */
[----:B------:R-:W-:Y:S01]  /*152b0*/  BPT.TRAP 0x1 ;  /* 0x000000040000795c */ /* 0x000fe20000300000 */
.L_x_8956:
        /* <DEDUP_REMOVED lines=18> */
[----:B0-----:R-:W-:Y:S01]  /*153e0*/  UMOV UR8, UR14 ;  /* 0x0000000e00087c82 */ /* 0x001fe20008000000 */
[----:B------:R-:W-:Y:S01]  /*153f0*/  UMOV UR10, UR16 ;  /* 0x00000010000a7c82 */ /* 0x000fe20008000000 */
[----:B------:R-:W-:Y:S01]  /*15400*/  UMOV UR14, 0x40 ;  /* 0x00000040000e7882 */ /* 0x000fe20000000000 */
[----:B------:R0:W-:Y:S02]  /*15410*/  UTMALDG.4D [UR8], [UR4], desc[UR6] ;  /* 0x00000608040075b4 */ /* 0x0001e40008019000 */
[----:B0-----:R-:W-:Y:S01]  /*15420*/  UMOV UR8, UR15 ;  /* 0x0000000f00087c82 */ /* 0x001fe20008000000 */
[----:B------:R-:W-:Y:S02]  /*15430*/  UMOV UR10, UR14 ;  /* 0x0000000e000a7c82 */ /* 0x000fe40008000000 */
[----:B------:R0:W-:Y:S01]  /*15440*/  UTMALDG.4D [UR8], [UR4], desc[UR6] ;  /* 0x00000608040075b4 */ /* 0x0001e20008019000 */
[----:B---3--:R-:W-:-:S04]  /*15450*/  LOP3.LUT R3, R3, 0xfffffffe, RZ, 0xc0, !PT ;  /* 0xfffffffe03037812 */ /* 0x008fc800078ec0ff */
[----:B------:R-:W-:-:S05]  /*15460*/  @P0 LOP3.LUT R3, R3, 0x1, RZ, 0xfc, !PT ;  /* 0x0000000103030812 */ /* 0x000fca00078efcff */
[----:B------:R0:W-:Y:S01]  /*15470*/  STL [R1+0x8], R3 ;  /* 0x0000080301007387 */ /* 0x0001e20000100800 */
[----:B------:R-:W-:Y:S01]  /*15480*/  NOP ;  /* 0x0000000000007918 */ /* 0x000fe20000000000 */
.L_x_8950:
[----:B------:R-:W3:Y:S04]  /*15490*/  LDL.LU R4, [R1+0x28] ;  /* 0x0000280001047983 */ /* 0x000ee80000300800 */
[----:B------:R-:W5:Y:S04]  /*154a0*/  LDL.LU R6, [R1+0x20] ;  /* 0x0000200001067983 */ /* 0x000f680000300800 */
[----:B0-----:R-:W2:Y:S01]  /*154b0*/  LDL.LU R3, [R1+0x30] ;  /* 0x0000300001037983 */ /* 0x001ea20000300800 */
[----:B------:R-:W-:Y:S05]  /*154c0*/  WARPSYNC.ALL ;  /* 0x0000000000007948 */ /* 0x000fea0003800000 */
[----:B------:R-:W-:Y:S01]  /*154d0*/  ULDC.64 UR6, c[0x0][0xa00] ;  /* 0x0002800000067ab9 */ /* 0x000fe20000000a00 */
[----:B------:R-:W-:Y:S01]  /*154e0*/  ULDC.64 UR4, c[0x0][0x298] ;  /* 0x0000a60000047ab9 */ /* 0x000fe20000000a00 */
[----:B------:R-:W-:Y:S01]  /*154f0*/  BAR.SYNC.DEFER_BLOCKING 0x8, 0x200 ;  /* 0x0208000000007b1d */ /* 0x000fe20000010000 */
[----:B------:R-:W-:Y:S01]  /*15500*/  ISETP.NE.U32.AND P0, PT, RZ, UR6, PT ;  /* 0x00000006ff007c0c */ /* 0x000fe2000bf05070 */
[----:B------:R-:W-:-:S03]  /*15510*/  VIADD R0, R22, 0xf000 ;  /* 0x0000f00016007836 */ /* 0x000fc60000000000 */
[----:B------:R-:W-:Y:S01]  /*15520*/  ISETP.NE.AND.EX P0, PT, RZ, UR7, PT, P0 ;  /* 0x00000007ff007c0c */ /* 0x000fe2000bf05300 */
[----:B------:R-:W-:Y:S01]  /*15530*/  BSSY B6, `(.L_x_8957) ;  /* 0x0000020000067945 */ /* 0x000fe20003800000 */
[----:B------:R-:W-:Y:S02]  /*15540*/  LOP3.LUT P1, RZ, R0, 0x9f, RZ, 0xc0, !PT ;  /* 0x0000009f00ff7812 */ /* 0x000fe4000782c0ff */
[----:B---3--:R-:W-:-:S05]  /*15550*/  SHF.R.S32.HI R2, RZ, 0x1f, R4 ;  /* 0x0000001fff027819 */ /* 0x008fca0000011404 */
[----:B------:R-:W-:Y:S01]  /*15560*/  IMAD R2, R2, UR4, RZ ;  /* 0x0000000402027c24 */ /* 0x000fe2000f8e02ff */
[----:B--2---:R-:W-:-:S03]  /*15570*/  SEL R3, R3, RZ, !P0 ;  /* 0x000000ff03037207 */ /* 0x004fc60004000000 */
[----:B------:R-:W-:Y:S01]  /*15580*/  IMAD R0, R4, UR5, R2 ;  /* 0x0000000504007c24 */ /* 0x000fe2000f8e0202 */
[----:B-----5:R-:W-:Y:S01]  /*15590*/  SEL R2, R6, RZ, !P0 ;  /* 0x000000ff06027207 */ /* 0x020fe20004000000 */
[----:B-1----:R-:W-:-:S05]  /*155a0*/  IMAD.WIDE.U32 R4, R4, UR4, RZ ;  /* 0x0000000404047c25 */ /* 0x002fca000f8e00ff */
[----:B------:R-:W-:Y:S04]  /*155b0*/  STL.64 [R1+0x28], R4 ;  /* 0x0000280401007387 */ /* 0x000fe80000100a00 */
[----:B------:R0:W-:Y:S04]  /*155c0*/  STL [R1+0x20], R2 ;  /* 0x0000200201007387 */ /* 0x0001e80000100800 */
[----:B------:R1:W-:Y:S01]  /*155d0*/  STL [R1+0x4c], R3 ;  /* 0x00004c0301007387 */ /* 0x0003e20000100800 */
[----:B0-----:R-:W-:Y:S01]  /*155e0*/  IMAD.IADD R2, R5, 0x1, R0 ;  /* 0x0000000105027824 */ /* 0x001fe200078e0200 */
[----:B------:R-:W-:-:S05]  /*155f0*/  SHF.R.S32.HI R0, RZ, 0x1f, R18 ;  /* 0x0000001fff007819 */ /* 0x000fca0000011412 */
[----:B------:R1:W-:Y:S04]  /*15600*/  STL [R1+0x44], R0 ;  /* 0x0000440001007387 */ /* 0x0003e80000100800 */
[----:B------:R1:W-:Y:S01]  /*15610*/  STL [R1+0x30], R2 ;  /* 0x0000300201007387 */ /* 0x0003e20000100800 */
        /* <DEDUP_REMOVED lines=12> */
[----:B----4-:R-:W-:Y:S02]  /*156e0*/  IMAD.MOV.U32 R8, RZ, RZ, 0x70 ;  /* 0x00000070ff087424 */ /* 0x010fe400078e00ff */
[----:B------:R-:W-:Y:S02]  /*156f0*/  IMAD.MOV.U32 R12, RZ, RZ, 0x1 ;  /* 0x00000001ff0c7424 */ /* 0x000fe400078e00ff */
[----:B------:R-:W-:-:S07]  /*15700*/  IMAD.MOV.U32 R13, RZ, RZ, RZ ;  /* 0x000000ffff0d7224 */ /* 0x000fce00078e00ff */
[----:B------:R-:W-:-:S07]  /*15710*/  LEPC R20, `(.L_x_8958) ;  /* 0x000000001014794e */ /* 0x000fce0000000000 */
[----:B0-----:R-:W-:Y:S05]  /*15720*/  CALL.ABS.NOINC R2 ;  /* 0x0000000002007343 */ /* 0x001fea0003c00000 */
.L_x_8958:
[----:B------:R-:W-:Y:S05]  /*15730*/  BSYNC B6 ;  /* 0x0000000000067941 */ /* 0x000fea0003800000 */
.L_x_8957:
[----:B-1----:R-:W2:Y:S01]  /*15740*/  LDL.LU R0, [R1+0x30] ;  /* 0x0000300001007983 */ /* 0x002ea20000300800 */
[----:B------:R-:W0:Y:S01]  /*15750*/  LDC R9, c[0x0][0x448] ;  /* 0x00011200ff097b82 */ /* 0x000e220000000800 */
[----:B------:R-:W-:Y:S01]  /*15760*/  ULDC.64 UR4, c[0x0][0x2d8] ;  /* 0x0000b60000047ab9 */ /* 0x000fe20000000a00 */
[----:B------:R-:W-:Y:S01]  /*15770*/  ULDC.64 UR6, c[0x0][0x2c8] ;  /* 0x0000b20000067ab9 */ /* 0x000fe20000000a00 */
[----:B------:R-:W2:Y:S01]  /*15780*/  LDL.LU.64 R2, [R1+0x28] ;  /* 0x0000280001027983 */ /* 0x000ea20000300a00 */
[----:B------:R-:W-:-:S03]  /*15790*/  ULDC.64 UR8, c[0x0][0x280] ;  /* 0x0000a00000087ab9 */ /* 0x000fc60000000a00 */
[----:B----4-:R-:W3:Y:S04]  /*157a0*/  LDL.LU R20, [R1+0x44] ;  /* 0x0000440001147983 */ /* 0x010ee80000300800 */
[----:B------:R-:W4:Y:S04]  /*157b0*/  LDL.LU R21, [R1+0x4c] ;  /* 0x00004c0001157983 */ /* 0x000f280000300800 */
[----:B------:R-:W4:Y:S01]  /*157c0*/  LDL.LU R4, [R1+0x20] ;  /* 0x0000200001047983 */ /* 0x000f220000300800 */
[----:B0-----:R-:W-:-:S13]  /*157d0*/  ISETP.NE.AND P0, PT, R9, 0x1, PT ;  /* 0x000000010900780c */ /* 0x001fda0003f05270 */
[----:B------:R-:W0:Y:S08]  /*157e0*/  @P0 LDC R5, c[0x0][0x44c] ;  /* 0x00011300ff050b82 */ /* 0x000e300000000800 */
[----:B------:R-:W1:Y:S08]  /*157f0*/  @P0 LDC R6, c[0x0][0x450] ;  /* 0x00011400ff060b82 */ /* 0x000e700000000800 */
[----:B------:R-:W1:Y:S01]  /*15800*/  @P0 LDC R8, c[0x0][0x450] ;  /* 0x00011400ff080b82 */ /* 0x000e620000000800 */
[----:B--2---:R-:W-:-:S02]  /*15810*/  IMAD.MOV.U32 R3, RZ, RZ, R0 ;  /* 0x000000ffff037224 */ /* 0x004fc400078e0000 */
[----:B---3--:R-:W-:Y:S02]  /*15820*/  IMAD R0, R20, UR4, RZ ;  /* 0x0000000414007c24 */ /* 0x008fe4000f8e02ff */
[C---:B------:R-:W-:Y:S01]  /*15830*/  IMAD.WIDE.U32 R2, R18.reuse, UR4, R2 ;  /* 0x0000000412027c25 */ /* 0x040fe2000f8e0002 */
[----:B------:R-:W2:Y:S03]  /*15840*/  S2R R20, SR_TID.X ;  /* 0x0000000000147919 */ /* 0x000ea60000002100 */
[----:B------:R-:W-:Y:S01]  /*15850*/  IMAD R0, R18, UR5, R0 ;  /* 0x0000000512007c24 */ /* 0x000fe2000f8e0200 */
[----:B------:R-:W-:-:S03]  /*15860*/  ULDC.64 UR4, c[0x0][0x2e0] ;  /* 0x0000b80000047ab9 */ /* 0x000fc60000000a00 */
[----:B------:R-:W-:Y:S02]  /*15870*/  IMAD.IADD R3, R3, 0x1, R0 ;  /* 0x0000000103037824 */ /* 0x000fe400078e0200 */
[----:B----4-:R-:W-:Y:S02]  /*15880*/  IMAD R0, R21, UR4, RZ ;  /* 0x0000000415007c24 */ /* 0x010fe4000f8e02ff */
[----:B------:R-:W3:Y:S01]  /*15890*/  S2R R21, SR_TID.X ;  /* 0x0000000000157919 */ /* 0x000ee20000002100 */
[----:B------:R-:W-:-:S04]  /*158a0*/  IMAD.WIDE.U32 R2, R4, UR4, R2 ;  /* 0x0000000404027c25 */ /* 0x000fc8000f8e0002 */
[----:B------:R-:W-:Y:S01]  /*158b0*/  IMAD R0, R4, UR5, R0 ;  /* 0x0000000504007c24 */ /* 0x000fe2000f8e0200 */
[----:B------:R-:W-:-:S03]  /*158c0*/  ULDC.64 UR4, c[0x0][0x2d0] ;  /* 0x0000b40000047ab9 */ /* 0x000fc60000000a00 */
[----:B------:R-:W-:Y:S01]  /*158d0*/  IMAD.IADD R3, R3, 0x1, R0 ;  /* 0x0000000103037824 */ /* 0x000fe200078e0200 */
[----:B--2---:R-:W-:-:S04]  /*158e0*/  LOP3.LUT R20, R20, 0x7f, RZ, 0xc0, !PT ;  /* 0x0000007f14147812 */ /* 0x004fc800078ec0ff */
[----:B------:R-:W-:Y:S01]  /*158f0*/  SHF.R.U32.HI R20, RZ, 0x1, R20 ;  /* 0x00000001ff147819 */ /* 0x000fe20000011614 */
[----:B---3--:R-:W-:Y:S02]  /*15900*/  IMAD.SHL.U32 R4, R21, 0x40, RZ ;  /* 0x0000004015047824 */ /* 0x008fe400078e00ff */
[----:B------:R2:W5:Y:S03]  /*15910*/  LDL R21, [R1+0x40] ;  /* 0x0000400001157983 */ /* 0x0005660000100800 */
[----:B------:R-:W-:-:S05]  /*15920*/  LOP3.LUT R4, R20, 0x40, R4, 0xf8, !PT ;  /* 0x0000004014047812 */ /* 0x000fca00078ef804 */
[----:B------:R-:W-:-:S04]  /*15930*/  IMAD R0, R17, 0xc0, R4 ;  /* 0x000000c011007824 */ /* 0x000fc800078e0204 */
[----:B0-----:R-:W-:-:S04]  /*15940*/  @P0 IMAD.HI.U32 R5, R0, R5, RZ ;  /* 0x0000000500050227 */ /* 0x001fc800078e00ff */
[----:B------:R-:W-:Y:S01]  /*15950*/  IMAD.MOV.U32 R4, RZ, RZ, R0 ;  /* 0x000000ffff047224 */ /* 0x000fe200078e0000 */
[----:B-1----:R-:W-:-:S04]  /*15960*/  @P0 SHF.R.U32.HI R4, RZ, R6, R5 ;  /* 0x00000006ff040219 */ /* 0x002fc80000011605 */
[--C-:B------:R-:W-:Y:S01]  /*15970*/  SHF.R.S32.HI R5, RZ, 0x1f, R4.reuse ;  /* 0x0000001fff057819 */ /* 0x100fe20000011404 */
[----:B------:R-:W-:-:S04]  /*15980*/  IMAD.MOV R7, RZ, RZ, -R4 ;  /* 0x000000ffff077224 */ /* 0x000fc800078e0a04 */
[----:B------:R-:W-:-:S04]  /*15990*/  IMAD R5, R5, UR4, RZ ;  /* 0x0000000405057c24 */ /* 0x000fc8000f8e02ff */
[C---:B------:R-:W-:Y:S02]  /*159a0*/  IMAD R6, R4.reuse, UR5, R5 ;  /* 0x0000000504067c24 */ /* 0x040fe4000f8e0205 */
[----:B------:R-:W-:-:S04]  /*159b0*/  IMAD.WIDE.U32 R4, R4, UR4, R2 ;  /* 0x0000000404047c25 */ /* 0x000fc8000f8e0002 */
[----:B------:R-:W-:Y:S02]  /*159c0*/  IMAD.IADD R5, R5, 0x1, R6 ;  /* 0x0000000105057824 */ /* 0x000fe400078e0206 */
[----:B------:R-:W-:-:S05]  /*159d0*/  IMAD R6, R9, R7, R0 ;  /* 0x0000000709067224 */ /* 0x000fca00078e0200 */
[----:B------:R-:W-:Y:S01]  /*159e0*/  SHF.R.S32.HI R7, RZ, 0x1f, R6 ;  /* 0x0000001fff077819 */ /* 0x000fe20000011406 */
[----:B------:R-:W-:-:S04]  /*159f0*/  IMAD.WIDE.U32 R4, R6, UR6, R4 ;  /* 0x0000000606047c25 */ /* 0x000fc8000f8e0004 */
[----:B------:R-:W-:-:S04]  /*15a00*/  IMAD R7, R7, UR6, RZ ;  /* 0x0000000607077c24 */ /* 0x000fc8000f8e02ff */
[----:B------:R-:W-:Y:S01]  /*15a10*/  IMAD R7, R6, UR7, R7 ;  /* 0x0000000706077c24 */ /* 0x000fe2000f8e0207 */
[----:B------:R-:W-:-:S04]  /*15a20*/  IADD3 R6, P1, R4, UR8, RZ ;  /* 0x0000000804067c10 */ /* 0x000fc8000ff3e0ff */
[----:B------:R-:W-:Y:S02]  /*15a30*/  IADD3.X R4, R5, UR9, R7, P1, !PT ;  /* 0x0000000905047c10 */ /* 0x000fe40008ffe407 */
[----:B------:R-:W0:Y:S01]  /*15a40*/  @P0 LDC R7, c[0x0][0x44c] ;  /* 0x00011300ff070b82 */ /* 0x000e220000000800 */
[----:B------:R-:W-:-:S04]  /*15a50*/  VIADD R0, R0, 0x80 ;  /* 0x0000008000007836 */ /* 0x000fc80000000000 */
[----:B------:R-:W-:Y:S02]  /*15a60*/  IMAD.MOV.U32 R5, RZ, RZ, R0 ;  /* 0x000000ffff057224 */ /* 0x000fe400078e0000 */
[----:B0-----:R-:W-:-:S05]  /*15a70*/  @P0 IMAD.HI.U32 R7, R0, R7, RZ ;  /* 0x0000000700070227 */ /* 0x001fca00078e00ff */
[----:B------:R-:W-:Y:S02]  /*15a80*/  @P0 SHF.R.U32.HI R5, RZ, R8, R7 ;  /* 0x00000008ff050219 */ /* 0x000fe40000011607 */
[----:B------:R2:W5:Y:S01]  /*15a90*/  LDL R8, [R1+0x24] ;  /* 0x0000240001087983 */ /* 0x0005620000100800 */
[----:B------:R-:W0:Y:S01]  /*15aa0*/  S2R R11, SR_TID.X ;  /* 0x00000000000b7919 */ /* 0x000e220000002100 */
[----:B------:R-:W1:Y:S01]  /*15ab0*/  S2R R20, SR_TID.X ;  /* 0x0000000000147919 */ /* 0x000e620000002100 */
[----:B------:R-:W-:-:S04]  /*15ac0*/  IMAD.MOV R7, RZ, RZ, -R5 ;  /* 0x000000ffff077224 */ /* 0x000fc800078e0a05 */
[----:B------:R-:W-:Y:S01]  /*15ad0*/  IMAD R0, R9, R7, R0 ;  /* 0x0000000709007224 */ /* 0x000fe200078e0200 */
[----:B------:R-:W-:Y:S01]  /*15ae0*/  SHF.R.S32.HI R7, RZ, 0x1f, R5 ;  /* 0x0000001fff077819 */ /* 0x000fe20000011405 */
[----:B------:R-:W-:-:S04]  /*15af0*/  IMAD.WIDE.U32 R2, R5, UR4, R2 ;  /* 0x0000000405027c25 */ /* 0x000fc8000f8e0002 */
[----:B------:R-:W-:Y:S01]  /*15b00*/  IMAD R7, R7, UR4, RZ ;  /* 0x0000000407077c24 */ /* 0x000fe2000f8e02ff */
[----:B------:R-:W-:-:S03]  /*15b10*/  ULDC UR4, c[0x0][0x2b8] ;  /* 0x0000ae0000047ab9 */ /* 0x000fc60000000800 */
[----:B------:R-:W-:-:S04]  /*15b20*/  IMAD R5, R5, UR5, R7 ;  /* 0x0000000505057c24 */ /* 0x000fc8000f8e0207 */
[----:B------:R-:W-:Y:S01]  /*15b30*/  IMAD.IADD R3, R3, 0x1, R5 ;  /* 0x0000000103037824 */ /* 0x000fe200078e0205 */
[----:B------:R-:W-:Y:S01]  /*15b40*/  SHF.R.S32.HI R5, RZ, 0x1f, R0 ;  /* 0x0000001fff057819 */ /* 0x000fe20000011400 */
[----:B0-----:R-:W-:Y:S02]  /*15b50*/  IMAD.SHL.U32 R11, R11, 0x10, RZ ;  /* 0x000000100b0b7824 */ /* 0x001fe400078e00ff */
[----:B-1----:R-:W-:-:S03]  /*15b60*/  IMAD.SHL.U32 R10, R20, 0x10, RZ ;  /* 0x00000010140a7824 */ /* 0x002fc600078e00ff */
[----:B------:R-:W-:Y:S01]  /*15b70*/  LOP3.LUT R11, R11, 0x10, RZ, 0xc0, !PT ;  /* 0x000000100b0b7812 */ /* 0x000fe200078ec0ff */
[----:B------:R-:W-:Y:S02]  /*15b80*/  IMAD R5, R5, UR6, RZ ;  /* 0x0000000605057c24 */ /* 0x000fe4000f8e02ff */
[----:B------:R-:W-:Y:S01]  /*15b90*/  IMAD.WIDE.U32 R2, R0, UR6, R2 ;  /* 0x0000000600027c25 */ /* 0x000fe2000f8e0002 */
[C---:B------:R-:W-:Y:S02]  /*15ba0*/  LOP3.LUT R12, R11.reuse, 0x20, RZ, 0xfc, !PT ;  /* 0x000000200b0c7812 */ /* 0x040fe400078efcff */
[----:B------:R-:W-:Y:S02]  /*15bb0*/  LOP3.LUT R10, R10, 0x10, RZ, 0xc0, !PT ;  /* 0x000000100a0a7812 */ /* 0x000fe400078ec0ff */
[----:B------:R-:W-:Y:S01]  /*15bc0*/  LOP3.LUT R11, R11, 0x40, RZ, 0xfc, !PT ;  /* 0x000000400b0b7812 */ /* 0x000fe200078efcff */
[----:B------:R-:W-:Y:S01]  /*15bd0*/  IMAD R5, R0, UR7, R5 ;  /* 0x0000000700057c24 */ /* 0x000fe2000f8e0205 */
[----:B------:R-:W-:-:S02]  /*15be0*/  IADD3 R7, P3, R2, UR8, RZ ;  /* 0x0000000802077c10 */ /* 0x000fc4000ff7e0ff */
[----:B------:R-:W-:Y:S02]  /*15bf0*/  ISETP.GE.AND P2, PT, R10, UR4, PT ;  /* 0x000000040a007c0c */ /* 0x000fe4000bf46270 */
        /* <DEDUP_REMOVED lines=8> */
[----:B-----5:R-:W-:Y:S02]  /*15c80*/  IMAD R0, R21, R9, RZ ;  /* 0x0000000915007224 */ /* 0x020fe400078e02ff */
[----:B------:R-:W-:Y:S01]  /*15c90*/  IMAD R17, R17, 0xc0, R20 ;  /* 0x000000c011117824 */ /* 0x000fe200078e0214 */
[----:B------:R-:W1:Y:S04]  /*15ca0*/  SHFL.IDX PT, R3, R4, RZ, 0x1e1f ;  /* 0x001e1fff04037589 */ /* 0x000e6800000e0000 */
[----:B------:R-:W-:Y:S01]  /*15cb0*/  ISETP.GE.AND P4, PT, R17, R0, PT ;  /* 0x000000001100720c */ /* 0x000fe20003f86270 */
[----:B------:R-:W2:Y:S04]  /*15cc0*/  SHFL.IDX PT, R6, R6, 0x1, 0x1e1f ;  /* 0x003e1f0006067f89 */ /* 0x000ea800000e0000 */
[----:B------:R-:W3:Y:S08]  /*15cd0*/  SHFL.IDX PT, R4, R4, 0x1, 0x1e1f ;  /* 0x003e1f0004047f89 */ /* 0x000ef000000e0000 */
[----:B0-----:R-:W-:-:S05]  /*15ce0*/  @!P4 IADD3 R2, P3, R10, R2, RZ ;  /* 0x000000020a02c210 */ /* 0x001fca0007f7e0ff */
[----:B-1----:R-:W-:-:S05]  /*15cf0*/  @!P4 IMAD.X R3, RZ, RZ, R3, P3 ;  /* 0x000000ffff03c224 */ /* 0x002fca00018e0603 */
[----:B------:R-:W-:Y:S04]  /*15d00*/  @!P4 LDGSTS.E.BYPASS.LTC128B.128 [R8+0xf000], desc[UR42][R2.64], !P2 ;  /* 0x0f0000000208cfae */ /* 0x000fe8000d101d6a */
[----:B------:R-:W-:Y:S04]  /*15d10*/  @!P4 LDGSTS.E.BYPASS.LTC128B.128 [R8+0x10800], desc[UR42][R2.64+0x20], !P1 ;  /* 0x108000200208cfae */ /* 0x000fe8000c901d6a */
[----:B------:R0:W-:Y:S02]  /*15d20*/  @!P4 LDGSTS.E.BYPASS.LTC128B.128 [R8+0x12000], desc[UR42][R2.64+0x40], !P0 ;  /* 0x120000400208cfae */ /* 0x0001e4000c101d6a */
[----:B0-----:R-:W-:-:S05]  /*15d30*/  VIADD R2, R17, 0x40 ;  /* 0x0000004011027836 */ /* 0x001fca0000000000 */
[----:B------:R-:W-:-:S13]  /*15d40*/  ISETP.GE.AND P4, PT, R2, R0, PT ;  /* 0x000000000200720c */ /* 0x000fda0003f86270 */
[----:B--2---:R-:W-:-:S05]  /*15d50*/  @!P4 IADD3 R2, P3, R10, R6, RZ ;  /* 0x000000060a02c210 */ /* 0x004fca0007f7e0ff */
[----:B---3--:R-:W-:-:S05]  /*15d60*/  @!P4 IMAD.X R3, RZ, RZ, R4, P3 ;  /* 0x000000ffff03c224 */ /* 0x008fca00018e0604 */
[----:B------:R-:W-:Y:S04]  /*15d70*/  @!P4 LDGSTS.E.BYPASS.LTC128B.128 [R8+0xf800], desc[UR42][R2.64], !P2 ;  /* 0x0f8000000208cfae */ /* 0x000fe8000d101d6a */
[----:B------:R-:W-:Y:S04]  /*15d80*/  @!P4 LDGSTS.E.BYPASS.LTC128B.128 [R8+0x11000], desc[UR42][R2.64+0x20], !P1 ;  /* 0x110000200208cfae */ /* 0x000fe8000c901d6a */
[----:B------:R0:W-:Y:S04]  /*15d90*/  @!P4 LDGSTS.E.BYPASS.LTC128B.128 [R8+0x12800], desc[UR42][R2.64+0x40], !P0 ;  /* 0x128000400208cfae */ /* 0x0001e8000c101d6a */
[----:B0-----:R0:W1:Y:S04]  /*15da0*/  SHFL.IDX PT, R3, R5, RZ, 0x1e1f ;  /* 0x001e1fff05037589 */ /* 0x00106800000e0000 */
[----:B------:R0:W2:Y:S02]  /*15db0*/  SHFL.IDX PT, R2, R7, RZ, 0x1e1f ;  /* 0x001e1fff07027589 */ /* 0x0000a400000e0000 */
.L_x_9068:
[----:B------:R-:W-:Y:S01]  /*15dc0*/  VIADD R17, R17, 0x80 ;  /* 0x0000008011117836 */ /* 0x000fe20000000000 */
[----:B------:R-:W-:Y:S04]  /*15dd0*/  BSSY B0, `(.L_x_8960) ;  /* 0x000000b000007945 */ /* 0x000fe80003800000 */
[----:B------:R-:W-:-:S13]  /*15de0*/  ISETP.GE.AND P3, PT, R17, R0, PT ;  /* 0x000000001100720c */ /* 0x000fda0003f66270 */
[----:B------:R-:W-:Y:S05]  /*15df0*/  @P3 BRA `(.L_x_8961) ;  /* 0x0000000000203947 */ /* 0x000fea0003800000 */
[----:B--2---:R-:W-:-:S05]  /*15e00*/  IADD3 R2, P3, R10, R2, RZ ;  /* 0x000000020a027210 */ /* 0x004fca0007f7e0ff */
[----:B-1----:R-:W-:-:S05]  /*15e10*/  IMAD.X R3, RZ, RZ, R3, P3 ;  /* 0x000000ffff037224 */ /* 0x002fca00018e0603 */
[----:B------:R-:W-:Y:S01]  /*15e20*/  @!PT LDS RZ, [RZ] ;  /* 0x00000000fffff984 */ /* 0x000fe20000000800 */
[----:B------:R-:W-:Y:S01]  /*15e30*/  @!PT LDS RZ, [RZ] ;  /* 0x00000000fffff984 */ /* 0x000fe20000000800 */
[----:B------:R-:W-:Y:S01]  /*15e40*/  @!PT LDS RZ, [RZ] ;  /* 0x00000000fffff984 */ /* 0x000fe20000000800 */
[----:B------:R3:W-:Y:S04]  /*15e50*/  LDGSTS.E.BYPASS.LTC128B.128 [R8+0x10000], desc[UR42][R2.64], !P2 ;  /* 0x1000000002087fae */ /* 0x0007e8000d101d6a */
[----:B------:R3:W-:Y:S04]  /*15e60*/  LDGSTS.E.BYPASS.LTC128B.128 [R8+0x11800], desc[UR42][R2.64+0x20], !P1 ;  /* 0x1180002002087fae */ /* 0x0007e8000c901d6a */
[----:B------:R3:W-:Y:S02]  /*15e70*/  LDGSTS.E.BYPASS.LTC128B.128 [R8+0x13000], desc[UR42][R2.64+0x40], !P0 ;  /* 0x1300004002087fae */ /* 0x0007e4000c101d6a */
.L_x_8961:
[----:B------:R-:W-:Y:S05]  /*15e80*/  BSYNC B0 ;  /* 0x0000000000007941 */ /* 0x000fea0003800000 */
.L_x_8960:
[----:B------:R-:W-:Y:S01]  /*15e90*/  NOP ;  /* 0x0000000000007918 */ /* 0x000fe20000000000 */
[----:B------:R-:W-:-:S13]  /*15ea0*/  PLOP3.LUT P0, PT, PT, PT, PT, 0x80, 0x0 ;  /* 0x000000000000781c */ /* 0x000fda0003f0f070 */
.L_x_8962:
        /* <DEDUP_REMOVED lines=18> */
.L_x_9069:
[----:B------:R-:W-:Y:S05]  /*15fd0*/  BSYNC B0 ;  /* 0x0000000000007941 */ /* 0x000fea0003800000 */
.L_x_8963:
[----:B------:R-:W3:Y:S02]  /*15fe0*/  LDL.LU R2, [R1+0x38] ;  /* 0x0000380001027983 */ /* 0x000ee40000300800 */
[----:B---3--:R-:W-:-:S13]  /*15ff0*/  ISETP.GE.AND P0, PT, R2, 0x81, PT ;  /* 0x000000810200780c */ /* 0x008fda0003f06270 */
[----:B------:R-:W-:Y:S05]  /*16000*/  @!P0 BRA `(.L_x_8965) ;  /* 0x00000010004c8947 */ /* 0x000fea0003800000 */
[----:B------:R-:W3:Y:S01]  /*16010*/  LDL.LU R2, [R1+0x3c] ;  /* 0x00003c0001027983 */ /* 0x000ee20000300800 */
[----:B--2---:R-:W-:Y:S02]  /*16020*/  IMAD.MOV.U32 R0, RZ, RZ, R24 ;  /* 0x000000ffff007224 */ /* 0x004fe400078e0018 */
[----:B------:R-:W-:Y:S01]  /*16030*/  IMAD.MOV.U32 R8, RZ, RZ, R28 ;  /* 0x000000ffff087224 */ /* 0x000fe200078e001c */
[----:B---3--:R-:W-:-:S07]  /*16040*/  LEA.HI.SX32 R2, R2, 0xfffffffe, 0x19 ;  /* 0xfffffffe02027811 */ /* 0x008fce00078fcaff */
.L_x_8989:
[----:B-1----:R-:W2:Y:S01]  /*16050*/  LDL R3, [R1+0x8] ;  /* 0x0000080001037983 */ /* 0x002ea20000100800 */
        /* <DEDUP_REMOVED lines=17> */
[----:B0-----:R-:W3:Y:S01]  /*16170*/  LDL R7, [R1+0x4] ;  /* 0x0000040001077983 */ /* 0x001ee20000100800 */
[----:B-1----:R-:W-:-:S13]  /*16180*/  ISETP.NE.AND P0, PT, R3, 0x1, PT ;  /* 0x000000010300780c */ /* 0x002fda0003f05270 */
        /* <DEDUP_REMOVED lines=9> */
[----:B------:R-:W-:-:S04]  /*16220*/  IMAD.WIDE.U32 R4, R7, UR6, R4 ;  /* 0x0000000607047c25 */ /* 0x000fc8000f8e0004 */
[----:B------:R-:W-:Y:S01]  /*16230*/  IMAD.IADD R5, R6, 0x1, R5 ;  /* 0x0000000106057824 */ /* 0x000fe200078e0205 */
[----:B------:R-:W-:-:S04]  /*16240*/  LEA R6, P0, R4, UR4, 0x2 ;  /* 0x0000000404067c11 */ /* 0x000fc8000f8010ff */
[----:B------:R-:W-:-:S05]  /*16250*/  LEA.HI.X R7, R4, UR5, R5, 0x2, P0 ;  /* 0x0000000504077c11 */ /* 0x000fca00080f1405 */
[----:B------:R1:W5:Y:S04]  /*16260*/  LDG.E R23, desc[UR42][R6.64] ;  /* 0x0000002a06177981 */ /* 0x000368000c1e1900 */
.L_x_8968:
[----:B-1----:R-:W-:Y:S01]  /*16270*/  IMAD R6, R24, 0x8, R22 ;  /* 0x0000000818067824 */ /* 0x002fe200078e0216 */
[----:B0-----:R-:W-:Y:S01]  /*16280*/  SHF.L.U32 R5, R28, 0x1f, RZ ;  /* 0x0000001f1c057819 */ /* 0x001fe200000006ff */
[----:B------:R-:W0:Y:S01]  /*16290*/  S2R R4, SR_TID.X ;  /* 0x0000000000047919 */ /* 0x000e220000002100 */
[----:B------:R-:W-:Y:S02]  /*162a0*/  BSSY B1, `(.L_x_8969) ;  /* 0x0000005000017945 */ /* 0x000fe40003800000 */
[----:B------:R-:W1:Y:S01]  /*162b0*/  SYNCS.PHASECHK.TRANS64.TRYWAIT P0, [R6+URZ+0x19c80], R5 ;  /* 0x019c8005060075a7 */ /* 0x000e62000800017f */
[----:B0-----:R-:W-:-:S04]  /*162c0*/  LOP3.LUT R4, R4, 0x7f, RZ, 0xc0, !PT ;  /* 0x0000007f04047812 */ /* 0x001fc800078ec0ff */
[----:B------:R-:W-:Y:S01]  /*162d0*/  ISETP.NE.AND P1, PT, R4, RZ, PT ;  /* 0x000000ff0400720c */ /* 0x000fe20003f25270 */
[----:B-1----:R-:W-:-:S12]  /*162e0*/  @!P0 BRA `(.L_x_8970) ;  /* 0x0000003000b48947 */ /* 0x002fd80003800000 */
.L_x_9070:
[----:B------:R-:W-:Y:S05]  /*162f0*/  BSYNC B1 ;  /* 0x0000000000017941 */ /* 0x000fea0003800000 */
.L_x_8969:
        /* <DEDUP_REMOVED lines=9> */
.L_x_8972:
[----:B------:R-:W-:Y:S05]  /*16390*/  BSYNC B1 ;  /* 0x0000000000017941 */ /* 0x000fea0003800000 */
.L_x_8971:
        /* <DEDUP_REMOVED lines=11> */
[----:B------:R-:W-:-:S09]  /*16450*/  VIADD R3, R6, 0x19c70 ;  /* 0x00019c7006037836 */ /* 0x000fd20000000000 */
.L_x_8973:
        /* <DEDUP_REMOVED lines=16> */
.L_x_8974:
        /* <DEDUP_REMOVED lines=16> */
.L_x_8975:
        /* <DEDUP_REMOVED lines=13> */
.L_x_9071:
[----:B------:R-:W-:Y:S05]  /*16730*/  BSYNC B1 ;  /* 0x0000000000017941 */ /* 0x000fea0003800000 */
.L_x_8976:
        /* <DEDUP_REMOVED lines=11> */
.L_x_8979:
[----:B------:R-:W-:Y:S05]  /*167f0*/  BSYNC B1 ;  /* 0x0000000000017941 */ /* 0x000fea0003800000 */
.L_x_8978:
        /* <DEDUP_REMOVED lines=8> */
.L_x_8980:
        /* <DEDUP_REMOVED lines=15> */
.L_x_8981:
        /* <DEDUP_REMOVED lines=15> */
.L_x_8982:
        /* <DEDUP_REMOVED lines=10> */
.L_x_8967:
[----:B------:R-:W-:Y:S05]  /*16b00*/  BSYNC B0 ;  /* 0x0000000000007941 */ /* 0x000fea0003800000 */
.L_x_8966:
[----:B------:R-:W-:-:S06]  /*16b10*/  UISETP.NE.AND UP0, UPT, UR36, 0x3, UPT ;  /* 0x000000032400788c */ /* 0x000fcc000bf05270 */
[----:B------:R-:W-:-:S13]  /*16b20*/  PLOP3.LUT P0, PT, PT, PT, UP0, 0x80, 0x0 ;  /* 0x000000000000781c */ /* 0x000fda0003f0f008 */
[----:B------:R-:W-:Y:S05]  /*16b30*/  @!P0 BRA `(.L_x_8983) ;  /* 0x0000000000048947 */ /* 0x000fea0003800000 */
[----:B------:R-:W-:Y:S01]  /*16b40*/  BPT.TRAP 0x1 ;  /* 0x000000040000795c */ /* 0x000fe20000300000 */
.L_x_8983:
[----:B------:R-:W-:Y:S01]  /*16b50*/  IMAD.U32 R3, RZ, RZ, UR39 ;  /* 0x00000027ff037e24 */ /* 0x000fe2000f8e00ff */
[----:B------:R-:W-:Y:S01]  /*16b60*/  LOP3.LUT R4, R8, 0x1, RZ, 0x3c, !PT ;  /* 0x0000000108047812 */ /* 0x000fe200078e3cff */
[----:B------:R-:W-:Y:S03]  /*16b70*/  BSSY B0, `(.L_x_8984) ;  /* 0x0000006000007945 */ /* 0x000fe60003800000 */
[----:B------:R-:W-:Y:S01]  /*16b80*/  ISETP.NE.AND P1, PT, R3, 0x3, PT ;  /* 0x000000030300780c */ /* 0x000fe20003f25270 */
[----:B------:R-:W-:Y:S01]  /*16b90*/  IMAD R3, R0, 0x8, R22 ;  /* 0x0000000800037824 */ /* 0x000fe200078e0216 */
[----:B------:R-:W-:-:S04]  /*16ba0*/  SHF.L.U32 R4, R4, 0x1f, RZ ;  /* 0x0000001f04047819 */ /* 0x000fc800000006ff */
[----:B------:R-:W1:Y:S02]  /*16bb0*/  SYNCS.PHASECHK.TRANS64.TRYWAIT P0, [R3+URZ+0x19c70], R4 ;  /* 0x019c7004030075a7 */ /* 0x000e64000800017f */
[----:B-1----:R-:W-:Y:S05]  /*16bc0*/  @!P0 BRA `(.L_x_8985) ;  /* 0x0000002800a48947 */ /* 0x002fea0003800000 */
.L_x_9072:
[----:B------:R-:W-:Y:S05]  /*16bd0*/  BSYNC B0 ;  /* 0x0000000000007941 */ /* 0x000fea0003800000 */
.L_x_8984:
[----:B------:R-:W-:Y:S05]  /*16be0*/  @!P1 BRA `(.L_x_8986) ;  /* 0x0000000000049947 */ /* 0x000fea0003800000 */
[----:B------:R-:W-:Y:S01]  /*16bf0*/  BPT.TRAP 0x1 ;  /* 0x000000040000795c */ /* 0x000fe20000300000 */
.L_x_8986:
[----:B-1----:R-:W-:Y:S01]  /*16c00*/  SHF.L.U32 R4, R8, 0x1f, RZ ;  /* 0x0000001f08047819 */ /* 0x002fe200000006ff */
[----:B------:R-:W-:-:S03]  /*16c10*/  IMAD R0, R0, 0x3000, RZ ;  /* 0x0000300000007824 */ /* 0x000fc600078e02ff */
[----:B------:R-:W1:Y:S02]  /*16c20*/  SYNCS.PHASECHK.TRANS64.TRYWAIT P0, [R3+URZ+0x19c60], R4 ;  /* 0x019c6004030075a7 */ /* 0x000e64000800017f */
[----:B-1----:R-:W-:Y:S05]  /*16c30*/  @!P0 BRA `(.L_x_8987) ;  /* 0x00000028009c8947 */ /* 0x002fea0003800000 */
.L_x_9073:
[----:B------:R-:W2:Y:S01]  /*16c40*/  LDL R12, [R1+0x14] ;  /* 0x00001400010c7983 */ /* 0x000ea20000100800 */
[----:B-1----:R-:W-:Y:S01]  /*16c50*/  LOP3.LUT R4, R0, R26, RZ, 0xfc, !PT ;  /* 0x0000001a00047212 */ /* 0x002fe200078efcff */
[----:B------:R-:W-:Y:S05]  /*16c60*/  WARPSYNC.ALL ;  /* 0x0000000000007948 */ /* 0x000fea0003800000 */
[----:B------:R-:W-:Y:S01]  /*16c70*/  IMAD.IADD R4, R22, 0x1, R4 ;  /* 0x0000000116047824 */ /* 0x000fe200078e0204 */
[----:B------:R-:W-:-:S05]  /*16c80*/  LOP3.LUT R13, R26, 0x1800, RZ, 0xfc, !PT ;  /* 0x000018001a0d7812 */ /* 0x000fca00078efcff */
        /* <DEDUP_REMOVED lines=30> */
[----:B0-----:R-:W-:-:S05]  /*16e70*/  LOP3.LUT R4, R0, 0x800, R26, 0xfe, !PT ;  /* 0x0000080000047812 */ /* 0x001fca00078efe1a */
[----:B------:R-:W-:-:S06]  /*16e80*/  IMAD.IADD R4, R22, 0x1, R4 ;  /* 0x0000000116047824 */ /* 0x000fcc00078e0204 */
[----:B------:R-:W0:Y:S01]  /*16e90*/  LDSM.16.MT88.4 R4, [R4+0x9000] ;  /* 0x009000000404783b */ /* 0x000e220000004200 */
[--C-:B--2---:R-:W-:Y:S02]  /*16ea0*/  IADD3 R12, R25, R12, R0.reuse ;  /* 0x0000000c190c7210 */ /* 0x104fe40007ffe000 */
[C-C-:B0-----:R-:W-:Y:S02]  /*16eb0*/  PRMT R8, R4.reuse, 0x6420, R5.reuse ;  /* 0x0000642004087816 */ /* 0x141fe40000000005 */
[----:B------:R-:W-:Y:S02]  /*16ec0*/  PRMT R9, R4, 0x7531, R5 ;  /* 0x0000753104097816 */ /* 0x000fe40000000005 */
[C-C-:B------:R-:W-:Y:S02]  /*16ed0*/  PRMT R10, R6.reuse, 0x6420, R7.reuse ;  /* 0x00006420060a7816 */ /* 0x140fe40000000007 */
[----:B------:R-:W-:Y:S02]  /*16ee0*/  PRMT R11, R6, 0x7531, R7 ;  /* 0x00007531060b7816 */ /* 0x000fe40000000007 */
[----:B------:R-:W-:-:S02]  /*16ef0*/  IADD3 R4, R22, R13, R0 ;  /* 0x0000000d16047210 */ /* 0x000fc40007ffe000 */
[----:B------:R-:W-:Y:S01]  /*16f00*/  LOP3.LUT R13, R26, 0x2800, RZ, 0xfc, !PT ;  /* 0x000028001a0d7812 */ /* 0x000fe200078efcff */
        /* <DEDUP_REMOVED lines=22> */
.L_x_8988:
[----:B------:R-:W2:Y:S01]  /*17070*/  S2R R0, SR_TID.X ;  /* 0x0000000000007919 */ /* 0x000ea20000002100 */
[----:B-1----:R1:W-:Y:S01]  /*17080*/  SYNCS.ARRIVE.TRANS64.A1T0 RZ, [R3+URZ+0x19c50], RZ ;  /* 0x019c50ff03ff79a7 */ /* 0x0023e2000810003f */
[----:B0-----:R-:W-:Y:S01]  /*17090*/  IMAD.MOV.U32 R8, RZ, RZ, R28 ;  /* 0x000000ffff087224 */ /* 0x001fe200078e001c */
[----:B--2---:R-:W-:Y:S01]  /*170a0*/  LOP3.LUT R0, R0, 0x7f, RZ, 0xc0, !PT ;  /* 0x0000007f00007812 */ /* 0x004fe200078ec0ff */
[----:B------:R-:W-:Y:S03]  /*170b0*/  BAR.SYNC.DEFER_BLOCKING 0x2, 0x80 ;  /* 0x0082000000007b1d */ /* 0x000fe60000010000 */
[----:B------:R-:W-:Y:S01]  /*170c0*/  ISETP.NE.AND P0, PT, R0, RZ, PT ;  /* 0x000000ff0000720c */ /* 0x000fe20003f05270 */
[----:B------:R-:W-:-:S12]  /*170d0*/  IMAD.MOV.U32 R0, RZ, RZ, R24 ;  /* 0x000000ffff007224 */ /* 0x000fd800078e0018 */
[----:B-1----:R-:W-:-:S05]  /*170e0*/  @!P0 VIADD R3, R3, 0x19c80 ;  /* 0x00019c8003038836 */ /* 0x002fca0000000000 */
[----:B------:R-:W-:-:S04]  /*170f0*/  @!P0 PRMT R3, RZ, 0x654, R3 ;  /* 0x00000654ff038816 */ /* 0x000fc80000000003 */
[----:B------:R3:W-:Y:S01]  /*17100*/  @!P0 SYNCS.ARRIVE.TRANS64.RED.A1T0 RZ, [R3+URZ], RZ ;  /* 0x000000ff03ff89a7 */ /* 0x0007e2000810043f */
[C---:B------:R-:W-:Y:S01]  /*17110*/  ISETP.GT.AND P0, PT, R2.reuse, RZ, PT ;  /* 0x000000ff0200720c */ /* 0x040fe20003f04270 */
[----:B------:R-:W-:-:S12]  /*17120*/  VIADD R2, R2, 0xffffffff ;  /* 0xffffffff02027836 */ /* 0x000fd80000000000 */
[----:B---3--:R-:W-:Y:S05]  /*17130*/  @P0 BRA `(.L_x_8989) ;  /* 0xffffffec00c40947 */ /* 0x008fea000383ffff */
.L_x_8965:
[----:B-1----:R-:W1:Y:S01]  /*17140*/  S2R R3, SR_TID.X ;  /* 0x0000000000037919 */ /* 0x002e620000002100 */
[----:B------:R-:W-:Y:S01]  /*17150*/  BSSY B0, `(.L_x_8990) ;  /* 0x0000010000007945 */ /* 0x000fe20003800000 */
[----:B-1----:R-:W-:-:S04]  /*17160*/  LOP3.LUT R3, R3, 0x7f, RZ, 0xc0, !PT ;  /* 0x0000007f03037812 */ /* 0x002fc800078ec0ff */
[----:B------:R-:W-:-:S13]  /*17170*/  ISETP.NE.AND P0, PT, R3, RZ, PT ;  /* 0x000000ff0300720c */ /* 0x000fda0003f05270 */
[----:B------:R-:W-:Y:S05]  /*17180*/  @P0 BRA `(.L_x_8991) ;  /* 0x0000000000300947 */ /* 0x000fea0003800000 */
[----:B0-----:R-:W0:Y:S01]  /*17190*/  S2R R5, SR_LANEID ;  /* 0x0000000000057919 */ /* 0x001e220000000000 */
[----:B------:R-:W-:Y:S01]  /*171a0*/  VOTEU.ANY UR4, UPT, PT ;  /* 0x0000000000047886 */ /* 0x000fe200038e0100 */
[----:B------:R-:W1:Y:S01]  /*171b0*/  LDC.64 R2, c[0x0][0xc60] ;  /* 0x00031800ff027b82 */ /* 0x000e620000000a00 */
[----:B--2---:R-:W0:Y:S02]  /*171c0*/  FLO.U32 R0, UR4 ;  /* 0x0000000400007d00 */ /* 0x004e2400080e0000 */
[----:B0-----:R-:W-:-:S06]  /*171d0*/  ISETP.EQ.U32.AND P1, PT, R0, R5, PT ;  /* 0x000000050000720c */ /* 0x001fcc0003f22070 */
[----:B------:R-:W1:Y:S07]  /*171e0*/  POPC R5, UR4 ;  /* 0x0000000400057d09 */ /* 0x000e6e0008000000 */
[----:B-1----:R-:W2:Y:S01]  /*171f0*/  @P1 ATOMG.E.ADD.STRONG.GPU PT, R3, desc[UR42][R2.64], R5 ;  /* 0x00000005020319a8 */ /* 0x002ea200081ee1ea */
[----:B------:R-:W0:Y:S02]  /*17200*/  S2R R4, SR_LTMASK ;  /* 0x0000000000047919 */ /* 0x000e240000003900 */
[----:B0-----:R-:W-:-:S04]  /*17210*/  LOP3.LUT R4, R4, UR4, RZ, 0xc0, !PT ;  /* 0x0000000404047c12 */ /* 0x001fc8000f8ec0ff */
[----:B------:R-:W0:Y:S01]  /*17220*/  POPC R7, R4 ;  /* 0x0000000400077309 */ /* 0x000e220000000000 */
[----:B--2---:R-:W0:Y:S02]  /*17230*/  SHFL.IDX PT, R0, R3, R0, 0x1f ;  /* 0x00001f0003007589 */ /* 0x004e2400000e0000 */
[----:B0-----:R-:W-:-:S07]  /*17240*/  IADD3 R16, R0, UR38, R7 ;  /* 0x0000002600107c10 */ /* 0x001fce000fffe007 */
.L_x_8991:
[----:B------:R-:W-:Y:S05]  /*17250*/  BSYNC B0 ;  /* 0x0000000000007941 */ /* 0x000fea0003800000 */
.L_x_8990:
[----:B------:R-:W-:-:S06]  /*17260*/  UISETP.NE.AND UP0, UPT, UR36, 0x3, UPT ;  /* 0x000000032400788c */ /* 0x000fcc000bf05270 */
[----:B------:R-:W-:-:S13]  /*17270*/  PLOP3.LUT P1, PT, PT, PT, UP0, 0x80, 0x0 ;  /* 0x000000000000781c */ /* 0x000fda0003f2f008 */
[----:B------:R-:W-:Y:S05]  /*17280*/  @!P1 BRA `(.L_x_8992) ;  /* 0x0000000000049947 */ /* 0x000fea0003800000 */
[----:B------:R-:W-:Y:S01]  /*17290*/  BPT.TRAP 0x1 ;  /* 0x000000040000795c */ /* 0x000fe20000300000 */
.L_x_8992:
[----:B------:R-:W-:Y:S01]  /*172a0*/  LOP3.LUT R3, R28, 0x1, RZ, 0x3c, !PT ;  /* 0x000000011c037812 */ /* 0x000fe200078e3cff */
[----:B--2---:R-:W-:Y:S01]  /*172b0*/  IMAD R0, R24, 0x8, R22 ;  /* 0x0000000818007824 */ /* 0x004fe200078e0216 */
[----:B------:R-:W-:Y:S01]  /*172c0*/  BSSY B0, `(.L_x_8993) ;  /* 0x0000006000007945 */ /* 0x000fe20003800000 */
[----:B------:R-:W-:Y:S01]  /*172d0*/  IMAD.U32 R2, RZ, RZ, UR39 ;  /* 0x00000027ff027e24 */ /* 0x000fe2000f8e00ff */
[----:B------:R-:W-:-:S04]  /*172e0*/  SHF.L.U32 R3, R3, 0x1f, RZ ;  /* 0x0000001f03037819 */ /* 0x000fc800000006ff */
[----:B------:R-:W1:Y:S01]  /*172f0*/  SYNCS.PHASECHK.TRANS64.TRYWAIT P1, [R0+URZ+0x19c70], R3 ;  /* 0x019c7003000075a7 */ /* 0x000e62000802017f */
[----:B------:R-:W-:Y:S01]  /*17300*/  ISETP.NE.AND P2, PT, R2, 0x3, PT ;  /* 0x000000030200780c */ /* 0x000fe20003f45270 */
[----:B-1----:R-:W-:-:S12]  /*17310*/  @!P1 BRA `(.L_x_8994) ;  /* 0x0000002000f89947 */ /* 0x002fd80003800000 */
.L_x_9074:
[----:B------:R-:W-:Y:S05]  /*17320*/  BSYNC B0 ;  /* 0x0000000000007941 */ /* 0x000fea0003800000 */
.L_x_8993:
[----:B------:R-:W-:Y:S05]  /*17330*/  @!P2 BRA `(.L_x_8995) ;  /* 0x000000000004a947 */ /* 0x000fea0003800000 */
[----:B------:R-:W-:Y:S01]  /*17340*/  BPT.TRAP 0x1 ;  /* 0x000000040000795c */ /* 0x000fe20000300000 */
.L_x_8995:
[----:B-1----:R-:W-:-:S04]  /*17350*/  SHF.L.U32 R3, R28, 0x1f, RZ ;  /* 0x0000001f1c037819 */ /* 0x002fc800000006ff */
[----:B------:R-:W1:Y:S02]  /*17360*/  SYNCS.PHASECHK.TRANS64.TRYWAIT P1, [R0+URZ+0x19c60], R3 ;  /* 0x019c6003000075a7 */ /* 0x000e64000802017f */
[----:B-1----:R-:W-:Y:S05]  /*17370*/  @!P1 BRA `(.L_x_8996) ;  /* 0x0000002000f49947 */ /* 0x002fea0003800000 */
.L_x_9075:
[----:B------:R-:W2:Y:S01]  /*17380*/  LDL R15, [R1+0x14] ;  /* 0x00001400010f7983 */ /* 0x000ea20000100800 */
[----:B------:R-:W-:Y:S01]  /*17390*/  IMAD R2, R24, 0x3000, RZ ;  /* 0x0000300018027824 */ /* 0x000fe200078e02ff */
[----:B------:R-:W-:Y:S05]  /*173a0*/  WARPSYNC.ALL ;  /* 0x0000000000007948 */ /* 0x000fea0003800000 */
[----:B-1----:R-:W-:Y:S02]  /*173b0*/  LOP3.LUT R3, R2, R26, RZ, 0xfc, !PT ;  /* 0x0000001a02037212 */ /* 0x002fe400078efcff */
[----:B------:R-:W-:-:S03]  /*173c0*/  LOP3.LUT R14, R26, 0x1800, RZ, 0xfc, !PT ;  /* 0x000018001a0e7812 */ /* 0x000fc600078efcff */
[----:B------:R-:W-:Y:S01]  /*173d0*/  IMAD.IADD R4, R22, 0x1, R3 ;  /* 0x0000000116047824 */ /* 0x000fe200078e0203 */
[----:B------:R-:W-:-:S05]  /*173e0*/  LOP3.LUT R3, R2, R29, RZ, 0xfc, !PT ;  /* 0x0000001d02037212 */ /* 0x000fca00078efcff */
[----:B0-----:R-:W0:Y:S01]  /*173f0*/  LDSM.16.MT88.4 R4, [R4+0x9000] ;  /* 0x009000000404783b */ /* 0x001e220000004200 */
        /* <DEDUP_REMOVED lines=21> */
[----:B------:R-:W-:-:S03]  /*17550*/  IMAD.IADD R3, R25, 0x1, R3 ;  /* 0x0000000119037824 */ /* 0x000fc600078e0203 */
[----:B------:R0:W1:Y:S02]  /*17560*/  LDSM.16.MT88.4 R4, [R12+0x9000] ;  /* 0x009000000c04783b */ /* 0x0000640000004200 */
[----:B0-----:R-:W-:Y:S02]  /*17570*/  IADD3 R12, R22, R14, R2 ;  /* 0x0000000e160c7210 */ /* 0x001fe40007ffe002 */
[----:B------:R-:W-:Y:S02]  /*17580*/  LOP3.LUT R14, R26, 0x2800, RZ, 0xfc, !PT ;  /* 0x000028001a0e7812 */ /* 0x000fe400078efcff */
[C-C-:B-1----:R-:W-:Y:S02]  /*17590*/  PRMT R8, R4.reuse, 0x6420, R5.reuse ;  /* 0x0000642004087816 */ /* 0x142fe40000000005 */
[----:B------:R-:W-:Y:S02]  /*175a0*/  PRMT R9, R4, 0x7531, R5 ;  /* 0x0000753104097816 */ /* 0x000fe40000000005 */
[----:B------:R-:W-:-:S02]  /*175b0*/  LOP3.LUT R5, R2, 0x800, R26, 0xfe, !PT ;  /* 0x0000080002057812 */ /* 0x000fc400078efe1a */
        /* <DEDUP_REMOVED lines=32> */
.L_x_8997:
[----:B-1----:R1:W-:Y:S01]  /*177c0*/  SYNCS.ARRIVE.TRANS64.A1T0 RZ, [R0+URZ+0x19c50], RZ ;  /* 0x019c50ff00ff79a7 */ /* 0x0023e2000810003f */
[----:B------:R-:W-:Y:S02]  /*177d0*/  @!P0 VIADD R2, R0, 0x19c80 ;  /* 0x00019c8000028836 */ /* 0x000fe40000000000 */
[----:B------:R-:W-:-:S03]  /*177e0*/  VIADD R24, R24, 0x1 ;  /* 0x0000000118187836 */ /* 0x000fc60000000000 */
[----:B------:R-:W-:Y:S01]  /*177f0*/  @!P0 PRMT R2, RZ, 0x654, R2 ;  /* 0x00000654ff028816 */ /* 0x000fe20000000002 */
[----:B------:R-:W-:Y:S06]  /*17800*/  BAR.SYNC.DEFER_BLOCKING 0x2, 0x80 ;  /* 0x0082000000007b1d */ /* 0x000fec0000010000 */
[----:B------:R1:W-:Y:S01]  /*17810*/  @!P0 SYNCS.ARRIVE.TRANS64.RED.A1T0 RZ, [R2+URZ], RZ ;  /* 0x000000ff02ff89a7 */ /* 0x0003e2000810043f */
[----:B------:R-:W-:-:S04]  /*17820*/  ISETP.NE.AND P0, PT, R24, 0x2, PT ;  /* 0x000000021800780c */ /* 0x000fc80003f05270 */
[----:B------:R-:W-:Y:S02]  /*17830*/  SEL R3, RZ, 0x1, P0 ;  /* 0x00000001ff037807 */ /* 0x000fe40000000000 */
[----:B------:R-:W-:Y:S02]  /*17840*/  SEL R24, R24, RZ, P0 ;  /* 0x000000ff18187207 */ /* 0x000fe40000000000 */
[----:B-1----:R-:W-:-:S07]  /*17850*/  LOP3.LUT R28, R28, R3, RZ, 0x3c, !PT ;  /* 0x000000031c1c7212 */ /* 0x002fce00078e3cff */
.L_x_8940:
[----:B------:R-:W3:Y:S02]  /*17860*/  LDL R0, [R1+0x8] ;  /* 0x0000080001007983 */ /* 0x000ee40000100800 */
[----:B---3--:R-:W-:-:S13]  /*17870*/  LOP3.LUT P0, RZ, R0, 0x2, RZ, 0xc0, !PT ;  /* 0x0000000200ff7812 */ /* 0x008fda000780c0ff */
[----:B------:R-:W-:Y:S05]  /*17880*/  @!P0 BRA `(.L_x_8998) ;  /* 0x0000000000248947 */ /* 0x000fea0003800000 */
[----:B------:R-:W-:Y:S05]  /*17890*/  WARPSYNC.ALL ;  /* 0x0000000000007948 */ /* 0x000fea0003800000 */
[----:B------:R-:W3:Y:S08]  /*178a0*/  S2UR UR5, SR_CgaCtaId ;  /* 0x00000000000579c3 */ /* 0x000ef00000008800 */
[----:B------:R-:W-:Y:S06]  /*178b0*/  BAR.SYNC.DEFER_BLOCKING 0x5, 0x200 ;  /* 0x0148000000007b1d */ /* 0x000fec0000010000 */
[----:B------:R-:W-:-:S02]  /*178c0*/  UMOV UR4, 0x400 ;  /* 0x0000040000047882 */ /* 0x000fc40000000000 */
[----:B---3--:R-:W-:-:S06]  /*178d0*/  ULEA UR4, UR5, UR4, 0x18 ;  /* 0x0000000405047291 */ /* 0x008fcc000f8ec03f */
[----:B------:R-:W-:-:S05]  /*178e0*/  IMAD.U32 R22, RZ, RZ, UR4 ;  /* 0x00000004ff167e24 */ /* 0x000fca000f8e00ff */
[----:B------:R3:W4:Y:S01]  /*178f0*/  LDS.128 R16, [R22+0x19cd0] ;  /* 0x019cd00016107984 */ /* 0x0007220000000c00 */
[----:B------:R-:W-:Y:S06]  /*17900*/  BAR.ARV 0x4, 0x200 ;  /* 0x0108000000007b1d */ /* 0x000fec0000002000 */
[----:B------:R-:W-:Y:S05]  /*17910*/  BRA `(.L_x_8999) ;  /* 0x0000000800407947 */ /* 0x000fea0003800000 */
.L_x_8998:
[----:B------:R-:W3:Y:S01]  /*17920*/  S2R R0, SR_TID.X ;  /* 0x0000000000007919 */ /* 0x000ee20000002100 */
[----:B------:R-:W-:Y:S01]  /*17930*/  UMOV UR4, 0xffffffff ;  /* 0xffffffff00047882 */ /* 0x000fe20000000000 */
[----:B---3--:R-:W-:-:S04]  /*17940*/  LOP3.LUT R6, R0, 0x1f, RZ, 0xc0, !PT ;  /* 0x0000001f00067812 */ /* 0x008fc800078ec0ff */
[----:B------:R-:W-:Y:S01]  /*17950*/  ISETP.NE.AND P0, PT, R6, 0x1f, PT ;  /* 0x0000001f0600780c */ /* 0x000fe20003f05270 */
[----:B------:R-:W-:-:S12]  /*17960*/  BRA.DIV UR4, `(.L_x_9000) ;  /* 0x0000001e048c7947 */ /* 0x000fd8000b800000 */
[----:B-1----:R-:W-:Y:S01]  /*17970*/  IMAD.IADD R5, R19, 0x1, R6 ;  /* 0x0000000113057824 */ /* 0x002fe200078e0206 */
[----:B------:R-:W-:-:S04]  /*17980*/  ULDC UR4, c[0x0][0xc3c] ;  /* 0x00030f0000047ab9 */ /* 0x000fc80000000800 */
[----:B------:R-:W-:-:S13]  /*17990*/  ISETP.GE.OR P1, PT, R5, UR4, !P0 ;  /* 0x0000000405007c0c */ /* 0x000fda000c726670 */
[----:B------:R-:W1:Y:S02]  /*179a0*/  @!P1 LDC.64 R2, c[0x0][0xc80] ;  /* 0x00032000ff029b82 */ /* 0x000e640000000a00 */
[----:B-1----:R-:W-:-:S06]  /*179b0*/  @!P1 IMAD.WIDE R2, R5, 0x4, R2 ;  /* 0x0000000405029825 */ /* 0x002fcc00078e0202 */
[----:B------:R1:W3:Y:S01]  /*179c0*/  @!P1 LDG.E R3, desc[UR42][R2.64] ;  /* 0x0000002a02039981 */ /* 0x0002e2000c1e1900 */
[C---:B------:R-:W-:Y:S02]  /*179d0*/  ISETP.GE.U32.AND P2, PT, R6.reuse, 0x2, PT ;  /* 0x000000020600780c */ /* 0x040fe40003f46070 */
[C---:B------:R-:W-:Y:S01]  /*179e0*/  ISETP.GE.U32.AND P3, PT, R6.reuse, 0x4, PT ;  /* 0x000000040600780c */ /* 0x040fe20003f66070 */
[----:B------:R-:W-:Y:S01]  /*179f0*/  SHFL.IDX PT, R0, R16, RZ, 0x1f ;  /* 0x00001fff10007589 */ /* 0x000fe200000e0000 */
[C---:B------:R-:W-:Y:S02]  /*17a00*/  ISETP.GE.U32.AND P4, PT, R6.reuse, 0x8, PT ;  /* 0x000000080600780c */ /* 0x040fe40003f86070 */
[C---:B------:R-:W-:Y:S01]  /*17a10*/  ISETP.GE.U32.AND P5, PT, R6.reuse, 0x10, PT ;  /* 0x000000100600780c */ /* 0x040fe20003fa6070 */
[----:B------:R-:W-:Y:S01]  /*17a20*/  SHFL.IDX PT, R4, R16, 0x1, 0x1f ;  /* 0x00201f0010047f89 */ /* 0x000fe200000e0000 */
[----:B-1----:R-:W-:Y:S02]  /*17a30*/  IMAD.MOV.U32 R2, RZ, RZ, RZ ;  /* 0x000000ffff027224 */ /* 0x002fe400078e00ff */
[----:B---3--:R-:W-:Y:S01]  /*17a40*/  @!P1 IMAD.MOV.U32 R2, RZ, RZ, R3 ;  /* 0x000000ffff029224 */ /* 0x008fe200078e0003 */
[----:B------:R-:W-:-:S04]  /*17a50*/  ISETP.NE.AND P1, PT, R6, RZ, PT ;  /* 0x000000ff0600720c */ /* 0x000fc80003f25270 */
        /* <DEDUP_REMOVED lines=15> */
[----:B------:R1:W3:Y:S02]  /*17b50*/  SHFL.IDX PT, R14, R3, 0x1f, 0x1f ;  /* 0x03e01f00030e7f89 */ /* 0x0002e400000e0000 */
.L_x_9085:
[----:B------:R-:W-:Y:S02]  /*17b60*/  ULDC UR4, c[0x0][0xc38] ;  /* 0x00030e0000047ab9 */ /* 0x000fe40000000800 */
[----:B------:R-:W-:-:S04]  /*17b70*/  IMAD.U32 R16, RZ, RZ, UR4 ;  /* 0x00000004ff107e24 */ /* 0x000fc8000f8e00ff */
[----:B---3--:R-:W-:-:S04]  /*17b80*/  IMAD R6, R14, R16, RZ ;  /* 0x000000100e067224 */ /* 0x008fc800078e02ff */
[----:B------:R-:W-:-:S05]  /*17b90*/  IMAD.IADD R4, R4, 0x1, R6 ;  /* 0x0000000104047824 */ /* 0x000fca00078e0206 */
[----:B------:R-:W-:-:S13]  /*17ba0*/  ISETP.GT.AND P6, PT, R4, R0, PT ;  /* 0x000000000400720c */ /* 0x000fda0003fc4270 */
[----:B------:R-:W-:Y:S05]  /*17bb0*/  @P6 BRA `(.L_x_9001) ;  /* 0x00000000009c6947 */ /* 0x000fea0003800000 */
.L_x_9006:
[----:B------:R-:W3:Y:S01]  /*17bc0*/  LDC R6, c[0x0][0xc3c] ;  /* 0x00030f00ff067b82 */ /* 0x000ee20000000800 */
[----:B------:R-:W-:-:S05]  /*17bd0*/  VIADD R19, R19, 0x1f ;  /* 0x0000001f13137836 */ /* 0x000fca0000000000 */
[----:B---3--:R-:W-:-:S13]  /*17be0*/  ISETP.GE.AND P6, PT, R19, R6, PT ;  /* 0x000000061300720c */ /* 0x008fda0003fc6270 */
[----:B------:R-:W-:Y:S05]  /*17bf0*/  @P6 BRA `(.L_x_9002) ;  /* 0x0000000400446947 */ /* 0x000fea0003800000 */
[----:B------:R-:W3:Y:S01]  /*17c00*/  S2R R2, SR_TID.X ;  /* 0x0000000000027919 */ /* 0x000ee20000002100 */
[----:B------:R-:W-:Y:S01]  /*17c10*/  BSSY B0, `(.L_x_9003) ;  /* 0x0000009000007945 */ /* 0x000fe20003800000 */
[----:B---3--:R-:W-:-:S05]  /*17c20*/  LOP3.LUT R2, R2, 0x1f, RZ, 0xc0, !PT ;  /* 0x0000001f02027812 */ /* 0x008fca00078ec0ff */
[----:B------:R-:W-:Y:S02]  /*17c30*/  IMAD.IADD R5, R19, 0x1, R2 ;  /* 0x0000000113057824 */ /* 0x000fe400078e0202 */
[----:B------:R-:W-:-:S03]  /*17c40*/  IMAD.MOV.U32 R2, RZ, RZ, RZ ;  /* 0x000000ffff027224 */ /* 0x000fc600078e00ff */
[----:B------:R-:W-:-:S13]  /*17c50*/  ISETP.GE.OR P6, PT, R5, R6, !P0 ;  /* 0x000000060500720c */ /* 0x000fda00047c6670 */
[----:B------:R-:W-:Y:S05]  /*17c60*/  @P6 BRA `(.L_x_9004) ;  /* 0x00000000000c6947 */ /* 0x000fea0003800000 */
[----:B-1----:R-:W1:Y:S02]  /*17c70*/  LDC.64 R2, c[0x0][0xc80] ;  /* 0x00032000ff027b82 */ /* 0x002e640000000a00 */
[----:B-1----:R-:W-:-:S06]  /*17c80*/  IMAD.WIDE R2, R5, 0x4, R2 ;  /* 0x0000000405027825 */ /* 0x002fcc00078e0202 */
[----:B------:R3:W5:Y:S02]  /*17c90*/  LDG.E R2, desc[UR42][R2.64] ;  /* 0x0000002a02027981 */ /* 0x000764000c1e1900 */
.L_x_9004:
[----:B------:R-:W-:Y:S05]  /*17ca0*/  BSYNC B0 ;  /* 0x0000000000007941 */ /* 0x000fea0003800000 */
.L_x_9003:
[----:B------:R-:W-:-:S03]  /*17cb0*/  UMOV UR4, 0xffffffff ;  /* 0xffffffff00047882 */ /* 0x000fc60000000000 */
[----:B------:R-:W-:Y:S05]  /*17cc0*/  BRA.DIV UR4, `(.L_x_9005) ;  /* 0x0000001e04d87947 */ /* 0x000fea000b800000 */
[----:B-----5:R-:W1:Y:S02]  /*17cd0*/  SHFL.UP PT, R14, R2, 0x1, RZ ;  /* 0x04200000020e7989 */ /* 0x020e6400000e00ff */
[----:B-1-3--:R-:W-:-:S05]  /*17ce0*/  SEL R3, R14, RZ, P1 ;  /* 0x000000ff0e037207 */ /* 0x00afca0000800000 */
        /* <DEDUP_REMOVED lines=14> */
.L_x_9093:
[----:B------:R-:W-:Y:S02]  /*17dd0*/  ULDC UR4, c[0x0][0xc38] ;  /* 0x00030e0000047ab9 */ /* 0x000fe40000000800 */
[----:B------:R-:W-:-:S04]  /*17de0*/  IMAD.U32 R16, RZ, RZ, UR4 ;  /* 0x00000004ff107e24 */ /* 0x000fc8000f8e00ff */
[----:B---3--:R-:W-:-:S04]  /*17df0*/  IMAD R6, R14, R16, RZ ;  /* 0x000000100e067224 */ /* 0x008fc800078e02ff */
[----:B------:R-:W-:-:S05]  /*17e00*/  IMAD.IADD R4, R6, 0x1, R4 ;  /* 0x0000000106047824 */ /* 0x000fca00078e0204 */
[----:B------:R-:W-:-:S13]  /*17e10*/  ISETP.GT.AND P6, PT, R4, R0, PT ;  /* 0x000000000400720c */ /* 0x000fda0003fc4270 */
[----:B------:R-:W-:Y:S05]  /*17e20*/  @!P6 BRA `(.L_x_9006) ;  /* 0xfffffffc0064e947 */ /* 0x000fea000383ffff */
.L_x_9001:
[----:B------:R-:W-:Y:S01]  /*17e30*/  IMAD.IADD R6, R4, 0x1, -R6 ;  /* 0x0000000104067824 */ /* 0x000fe200078e0a06 */
[----:B------:R-:W-:-:S03]  /*17e40*/  UMOV UR4, 0xffffffff ;  /* 0xffffffff00047882 */ /* 0x000fc60000000000 */
[----:B------:R-:W-:-:S05]  /*17e50*/  IMAD R5, R3, R16, R6 ;  /* 0x0000001003057224 */ /* 0x000fca00078e0206 */
[----:B------:R-:W-:Y:S01]  /*17e60*/  ISETP.GT.AND P6, PT, R5, R0, PT ;  /* 0x000000000500720c */ /* 0x000fe20003fc4270 */
[----:B------:R-:W-:-:S12]  /*17e70*/  BRA.DIV UR4, `(.L_x_9007) ;  /* 0x00000022042c7947 */ /* 0x000fd8000b800000 */
[----:B------:R-:W-:-:S04]  /*17e80*/  VOTE.ANY R5, PT, !P6 ;  /* 0x0000000000057806 */ /* 0x000fc800070e0100 */
[----:B------:R-:W3:Y:S02]  /*17e90*/  POPC R4, R5 ;  /* 0x0000000500047309 */ /* 0x000ee40000000000 */
[----:B---3--:R3:W4:Y:S02]  /*17ea0*/  SHFL.IDX PT, R17, R2, R4, 0x1f ;  /* 0x00001f0402117589 */ /* 0x00872400000e0000 */
.L_x_9097:
[----:B------:R-:W-:Y:S01]  /*17eb0*/  ISETP.NE.AND P0, PT, R5, RZ, PT ;  /* 0x000000ff0500720c */ /* 0x000fe20003f05270 */
[----:B------:R-:W-:-:S12]  /*17ec0*/  IMAD.MOV.U32 R14, RZ, RZ, RZ ;  /* 0x000000ffff0e7224 */ /* 0x000fd800078e00ff */
[----:B------:R-:W-:Y:S05]  /*17ed0*/  @!P0 BRA `(.L_x_9008) ;  /* 0x0000000000108947 */ /* 0x000fea0003800000 */
[----:B------:R-:W-:Y:S01]  /*17ee0*/  UMOV UR4, 0xffffffff ;  /* 0xffffffff00047882 */ /* 0x000fe20000000000 */
[----:B------:R-:W-:Y:S02]  /*17ef0*/  VIADD R12, R4, 0xffffffff ;  /* 0xffffffff040c7836 */ /* 0x000fe40000000000 */
[----:B------:R-:W-:Y:S05]  /*17f00*/  BRA.DIV UR4, `(.L_x_9009) ;  /* 0x0000002204507947 */ /* 0x000fea000b800000 */
[----:B------:R0:W0:Y:S02]  /*17f10*/  SHFL.IDX PT, R14, R3, R12, 0x1f ;  /* 0x00001f0c030e7589 */ /* 0x00002400000e0000 */
.L_x_9008:
[----:B----4-:R-:W-:Y:S01]  /*17f20*/  IABS R5, R17 ;  /* 0x0000001100057213 */ /* 0x010fe20000000000 */
[----:B0-----:R-:W-:Y:S02]  /*17f30*/  IMAD R16, R14, R16, R6 ;  /* 0x000000100e107224 */ /* 0x001fe400078e0206 */
[----:B------:R-:W-:Y:S01]  /*17f40*/  IMAD.IADD R19, R4, 0x1, R19 ;  /* 0x0000000104137824 */ /* 0x000fe200078e0213 */
[----:B--2---:R-:W0:Y:S01]  /*17f50*/  I2F.RP R7, R5 ;  /* 0x0000000500077306 */ /* 0x004e220000209400 */
[----:B------:R-:W-:-:S07]  /*17f60*/  IMAD.IADD R0, R0, 0x1, -R16 ;  /* 0x0000000100007824 */ /* 0x000fce00078e0a10 */
[----:B0-----:R-:W0:Y:S02]  /*17f70*/  MUFU.RCP R7, R7 ;  /* 0x0000000700077308 */ /* 0x001e240000001000 */
[----:B0-----:R-:W-:-:S06]  /*17f80*/  VIADD R8, R7, 0xffffffe ;  /* 0x0ffffffe07087836 */ /* 0x001fcc0000000000 */
[----:B-1----:R-:W3:Y:S02]  /*17f90*/  F2I.FTZ.U32.TRUNC.NTZ R3, R8 ;  /* 0x0000000800037305 */ /* 0x002ee4000021f000 */
[----:B---3--:R-:W-:-:S04]  /*17fa0*/  IMAD.MOV R2, RZ, RZ, -R3 ;  /* 0x000000ffff027224 */ /* 0x008fc800078e0a03 */
[----:B------:R-:W-:Y:S02]  /*17fb0*/  IMAD R6, R2, R5, RZ ;  /* 0x0000000502067224 */ /* 0x000fe400078e02ff */
[----:B------:R-:W-:-:S04]  /*17fc0*/  IMAD.MOV.U32 R2, RZ, RZ, RZ ;  /* 0x000000ffff027224 */ /* 0x000fc800078e00ff */
[----:B------:R-:W-:Y:S01]  /*17fd0*/  IMAD.HI.U32 R2, R3, R6, R2 ;  /* 0x0000000603027227 */ /* 0x000fe200078e0002 */
[----:B------:R-:W-:Y:S02]  /*17fe0*/  IABS R6, R17 ;  /* 0x0000001100067213 */ /* 0x000fe40000000000 */
[----:B------:R-:W-:-:S03]  /*17ff0*/  IABS R3, R0 ;  /* 0x0000000000037213 */ /* 0x000fc60000000000 */
[----:B------:R-:W-:Y:S02]  /*18000*/  IMAD.MOV R6, RZ, RZ, -R6 ;  /* 0x000000ffff067224 */ /* 0x000fe400078e0a06 */
        /* <DEDUP_REMOVED lines=12> */
[--C-:B------:R-:W-:Y:S02]  /*180d0*/  IMAD.MOV R3, RZ, RZ, -R2.reuse ;  /* 0x000000ffff037224 */ /* 0x100fe400078e0a02 */
[----:B------:R-:W-:Y:S02]  /*180e0*/  IMAD.MOV.U32 R18, RZ, RZ, R2 ;  /* 0x000000ffff127224 */ /* 0x000fe400078e0002 */
[----:B------:R-:W-:Y:S01]  /*180f0*/  IMAD R17, R17, R3, R0 ;  /* 0x0000000311117224 */ /* 0x000fe200078e0200 */
[----:B------:R-:W-:Y:S06]  /*18100*/  BRA `(.L_x_9010) ;  /* 0x00000000001c7947 */ /* 0x000fec0003800000 */
.L_x_9002:
[----:B------:R-:W-:Y:S01]  /*18110*/  UMOV UR4, URZ ;  /* 0x0000003f00047c82 */ /* 0x000fe20008000000 */
[----:B------:R-:W-:Y:S01]  /*18120*/  UMOV UR5, URZ ;  /* 0x0000003f00057c82 */ /* 0x000fe20008000000 */
[----:B------:R-:W-:Y:S01]  /*18130*/  ULDC UR6, c[0x0][0xc3c] ;  /* 0x00030f0000067ab9 */ /* 0x000fe20000000800 */
[----:B------:R-:W-:Y:S02]  /*18140*/  IMAD.MOV.U32 R16, RZ, RZ, R0 ;  /* 0x000000ffff107224 */ /* 0x000fe400078e0000 */
[----:B------:R-:W-:Y:S02]  /*18150*/  IMAD.U32 R17, RZ, RZ, UR4 ;  /* 0x00000004ff117e24 */ /* 0x000fe4000f8e00ff */
[----:B------:R-:W-:Y:S02]  /*18160*/  IMAD.U32 R18, RZ, RZ, UR5 ;  /* 0x00000005ff127e24 */ /* 0x000fe4000f8e00ff */
[----:B------:R-:W-:-:S07]  /*18170*/  IMAD.U32 R19, RZ, RZ, UR6 ;  /* 0x00000006ff137e24 */ /* 0x000fce000f8e00ff */
.L_x_9010:
[----:B------:R-:W3:Y:S01]  /*18180*/  S2R R0, SR_TID.X ;  /* 0x0000000000007919 */ /* 0x000ee20000002100 */
[----:B------:R-:W-:Y:S05]  /*18190*/  WARPSYNC.ALL ;  /* 0x0000000000007948 */ /* 0x000fea0003800000 */
[----:B------:R-:W-:Y:S01]  /*181a0*/  BAR.SYNC.DEFER_BLOCKING 0x4, 0x200 ;  /* 0x0108000000007b1d */ /* 0x000fe20000010000 */
[----:B---3--:R-:W-:-:S04]  /*181b0*/  LOP3.LUT R0, R0, 0x1f, RZ, 0xc0, !PT ;  /* 0x0000001f00007812 */ /* 0x008fc800078ec0ff */
[----:B------:R-:W-:-:S13]  /*181c0*/  ISETP.NE.AND P0, PT, R0, RZ, PT ;  /* 0x000000ff0000720c */ /* 0x000fda0003f05270 */
[----:B-1----:R-:W1:Y:S01]  /*181d0*/  @!P0 S2R R3, SR_CgaCtaId ;  /* 0x0000000000038919 */ /* 0x002e620000008800 */
[----:B------:R-:W-:-:S04]  /*181e0*/  @!P0 MOV R0, 0x400 ;  /* 0x0000040000008802 */ /* 0x000fc80000000f00 */
[----:B-1----:R-:W-:-:S05]  /*181f0*/  @!P0 LEA R22, R3, R0, 0x18 ;  /* 0x0000000003168211 */ /* 0x002fca00078ec0ff */
[----:B------:R1:W-:Y:S01]  /*18200*/  @!P0 STS.128 [R22+0x19cd0], R16 ;  /* 0x019cd01016008388 */ /* 0x0003e20000000c00 */
[----:B------:R-:W-:Y:S06]  /*18210*/  BAR.ARV 0x5, 0x200 ;  /* 0x0148000000007b1d */ /* 0x000fec0000002000 */
.L_x_8999:
[----:B------:R-:W-:Y:S02]  /*18220*/  ULDC UR4, c[0x0][0xc3c] ;  /* 0x00030f0000047ab9 */ /* 0x000fe40000000800 */
[----:B----4-:R-:W-:-:S13]  /*18230*/  ISETP.GE.AND P0, PT, R19, UR4, PT ;  /* 0x0000000413007c0c */ /* 0x010fda000bf06270 */
[----:B------:R-:W-:Y:S05]  /*18240*/  @!P0 BRA `(.L_x_9011) ;  /* 0xffffffa400fc8947 */ /* 0x000fea000383ffff */
[----:B------:R-:W-:Y:S05]  /*18250*/  BSYNC B7 ;  /* 0x0000000000077941 */ /* 0x000fea0003800000 */
.L_x_8895:
[----:B------:R-:W4:Y:S01]  /*18260*/  LDL.LU R0, [R1+0x48] ;  /* 0x0000480001007983 */ /* 0x000f220000300800 */
[----:B------:R-:W-:Y:S01]  /*18270*/  BSSY B0, `(.L_x_9012) ;  /* 0x000000b000007945 */ /* 0x000fe20003800000 */
[----:B-1----:R-:W1:Y:S01]  /*18280*/  S2R R5, SR_CgaCtaId ;  /* 0x0000000000057919 */ /* 0x002e620000008800 */
[----:B----4-:R-:W-:-:S05]  /*18290*/  VIADD R0, R0, 0x1 ;  /* 0x0000000100007836 */ /* 0x010fca0000000000 */
[----:B--2---:R-:W-:-:S04]  /*182a0*/  LEA.HI R2, R0, R0, RZ, 0x1 ;  /* 0x0000000000027211 */ /* 0x004fc800078f08ff */
[----:B0-----:R-:W-:Y:S02]  /*182b0*/  LOP3.LUT R3, R2, 0xfffffffe, RZ, 0xc0, !PT ;  /* 0xfffffffe02037812 */ /* 0x001fe400078ec0ff */
[----:B------:R-:W-:-:S03]  /*182c0*/  MOV R2, 0x400 ;  /* 0x0000040000027802 */ /* 0x000fc60000000f00 */
[----:B------:R-:W-:Y:S01]  /*182d0*/  IMAD.IADD R0, R0, 0x1, -R3 ;  /* 0x0000000100007824 */ /* 0x000fe200078e0a03 */
[----:B-1----:R-:W-:-:S04]  /*182e0*/  LEA R9, R5, R2, 0x18 ;  /* 0x0000000205097211 */ /* 0x002fc800078ec0ff */
[----:B------:R-:W-:-:S04]  /*182f0*/  SHF.L.U32 R0, R0, 0x1f, RZ ;  /* 0x0000001f00007819 */ /* 0x000fc800000006ff */
[----:B------:R-:W0:Y:S02]  /*18300*/  SYNCS.PHASECHK.TRANS64.TRYWAIT P0, [R9+URZ+0x19c20], R0 ;  /* 0x019c2000090075a7 */ /* 0x000e24000800017f */
[----:B0-----:R-:W-:Y:S05]  /*18310*/  @!P0 BRA `(.L_x_9013) ;  /* 0x0000001c00708947 */ /* 0x001fea0003800000 */
.L_x_9100:
[----:B------:R-:W-:Y:S05]  /*18320*/  BSYNC B0 ;  /* 0x0000000000007941 */ /* 0x000fea0003800000 */
.L_x_9012:
[----:B------:R-:W-:-:S03]  /*18330*/  UMOV UR4, 0xffffffff ;  /* 0xffffffff00047882 */ /* 0x000fc60000000000 */
[----:B------:R-:W-:Y:S05]  /*18340*/  BRA.DIV UR4, `(.L_x_9014) ;  /* 0x0000001e04787947 */ /* 0x000fea000b800000 */
[----:B0-----:R-:W0:Y:S02]  /*18350*/  S2R R0, SR_TID.X ;  /* 0x0000000000007919 */ /* 0x001e240000002100 */
[----:B0-----:R-:W-:-:S04]  /*18360*/  SHF.R.U32.HI R0, RZ, 0x5, R0 ;  /* 0x00000005ff007819 */ /* 0x001fc80000011600 */
[----:B------:R-:W-:-:S05]  /*18370*/  LOP3.LUT R0, R0, 0x3, RZ, 0xc0, !PT ;  /* 0x0000000300007812 */ /* 0x000fca00078ec0ff */
[----:B------:R0:W1:Y:S02]  /*18380*/  SHFL.IDX PT, R14, R0, RZ, 0x1f ;  /* 0x00001fff000e7589 */ /* 0x00006400000e0000 */
.L_x_9103:
[----:B-1----:R-:W-:-:S13]  /*18390*/  ISETP.NE.AND P0, PT, R14, RZ, PT ;  /* 0x000000ff0e00720c */ /* 0x002fda0003f05270 */
[----:B------:R-:W-:Y:S05]  /*183a0*/  @P0 BRA `(.L_x_8770) ;  /* 0x0000000000a40947 */ /* 0x000fea0003800000 */
[----:B------:R-:W-:-:S03]  /*183b0*/  UMOV UR4, 0xffffffff ;  /* 0xffffffff00047882 */ /* 0x000fc60000000000 */
[----:B------:R-:W-:Y:S05]  /*183c0*/  BRA.DIV UR4, `(.L_x_9015) ;  /* 0x0000001e048c7947 */ /* 0x000fea000b800000 */
[----:B------:R-:W-:-:S13]  /*183d0*/  ELECT P6, URZ, PT ;  /* 0x00000000003f782f */ /* 0x000fda00038c0000 */
.L_x_9106:
[----:B------:R-:W-:Y:S05]  /*183e0*/  @!P6 BRA `(.L_x_8770) ;  /* 0x000000000094e947 */ /* 0x000fea0003800000 */
[----:B------:R-:W-:-:S06]  /*183f0*/  ULOP3.LUT UR4, UR37, 0x2, URZ, 0xfc, !UPT ;  /* 0x0000000225047892 */ /* 0x000fcc000f8efc3f */
[----:B0-----:R-:W-:-:S05]  /*18400*/  IMAD.U32 R0, RZ, RZ, UR4 ;  /* 0x00000004ff007e24 */ /* 0x001fca000f8e00ff */
[----:B------:R-:W-:-:S13]  /*18410*/  ISETP.NE.AND P0, PT, R0, 0x3, PT ;  /* 0x000000030000780c */ /* 0x000fda0003f05270 */
[----:B------:R-:W-:Y:S05]  /*18420*/  @!P0 BRA `(.L_x_9016) ;  /* 0x0000000000048947 */ /* 0x000fea0003800000 */
[----:B------:R-:W-:Y:S01]  /*18430*/  BPT.TRAP 0x1 ;  /* 0x000000040000795c */ /* 0x000fe20000300000 */
.L_x_9016:
        /* <DEDUP_REMOVED lines=12> */
.L_x_9107:
[----:B------:R-:W1:Y:S02]  /*18500*/  SYNCS.PHASECHK.TRANS64.TRYWAIT P1, [R3+URZ], R0 ;  /* 0x00000000030075a7 */ /* 0x000e64000802017f */
[----:B-1----:R-:W-:Y:S05]  /*18510*/  @!P1 BRA `(.L_x_9018) ;  /* 0x0000001c006c9947 */ /* 0x002fea0003800000 */
.L_x_9108:
[----:B------:R-:W-:Y:S05]  /*18520*/  @!P0 BRA `(.L_x_9019) ;  /* 0x0000000000048947 */ /* 0x000fea0003800000 */
[----:B------:R-:W-:Y:S01]  /*18530*/  BPT.TRAP 0x1 ;  /* 0x000000040000795c */ /* 0x000fe20000300000 */
.L_x_9019:
[----:B-1----:R-:W-:-:S04]  /*18540*/  IMAD R3, R24, 0x8, R9 ;  /* 0x0000000818037824 */ /* 0x002fc800078e0209 */
[----:B------:R-:W1:Y:S02]  /*18550*/  SYNCS.PHASECHK.TRANS64.TRYWAIT P1, [R3+URZ+0x19c60], R2 ;  /* 0x019c6002030075a7 */ /* 0x000e64000802017f */
[----:B-1----:R-:W-:Y:S05]  /*18560*/  @!P1 BRA `(.L_x_9020) ;  /* 0x0000001c006c9947 */ /* 0x002fea0003800000 */
.L_x_9109:
[----:B------:R-:W-:Y:S05]  /*18570*/  @!P0 BRA `(.L_x_9021) ;  /* 0x0000000000048947 */ /* 0x000fea0003800000 */
[----:B------:R-:W-:Y:S01]  /*18580*/  BPT.TRAP 0x1 ;  /* 0x000000040000795c */ /* 0x000fe20000300000 */
.L_x_9021:
[----:B------:R-:W-:-:S04]  /*18590*/  IMAD R5, R4, 0x8, R9 ;  /* 0x0000000804057824 */ /* 0x000fc800078e0209 */
[----:B------:R-:W2:Y:S02]  /*185a0*/  SYNCS.PHASECHK.TRANS64.TRYWAIT P1, [R5+URZ+0x19c60], R0 ;  /* 0x019c6000050075a7 */ /* 0x000ea4000802017f */
[----:B--2---:R-:W-:Y:S05]  /*185b0*/  @!P1 BRA `(.L_x_9022) ;  /* 0x0000001c006c9947 */ /* 0x004fea0003800000 */
.L_x_9110:
[----:B------:R-:W-:Y:S05]  /*185c0*/  @!P0 BRA `(.L_x_9023) ;  /* 0x0000000000048947 */ /* 0x000fea0003800000 */
[----:B------:R-:W-:Y:S01]  /*185d0*/  BPT.TRAP 0x1 ;  /* 0x000000040000795c */ /* 0x000fe20000300000 */
.L_x_9023:
[----:B------:R-:W4:Y:S02]  /*185e0*/  SYNCS.PHASECHK.TRANS64.TRYWAIT P0, [R3+URZ+0x19c80], R2 ;  /* 0x019c8002030075a7 */ /* 0x000f24000800017f */
[----:B----4-:R-:W-:Y:S05]  /*185f0*/  @!P0 BRA `(.L_x_9024) ;  /* 0x0000001c00708947 */ /* 0x010fea0003800000 */
.L_x_9025:
[----:B------:R0:W0:Y:S02]  /*18600*/  SYNCS.PHASECHK.TRANS64.TRYWAIT P0, [R5+URZ+0x19c80], R0 ;  /* 0x019c8000050075a7 */ /* 0x000024000800017f */
[----:B0-----:R-:W-:Y:S05]  /*18610*/  @!P0 NANOSLEEP.SYNCS 0x989680 ;  /* 0x009896800000895d */ /* 0x001fea0003900000 */
[----:B------:R-:W0:Y:S02]  /*18620*/  @!P0 SYNCS.PHASECHK.TRANS64 P0, [R5+URZ+0x19c80], R0 ;  /* 0x019c8000050085a7 */ /* 0x000e24000800007f */
[----:B0-----:R-:W-:Y:S05]  /*18630*/  @!P0 BRA `(.L_x_9025) ;  /* 0xfffffffc00f08947 */ /* 0x001fea000383ffff */
.L_x_8770:
[----:B------:R-:W-:Y:S05]  /*18640*/  BSYNC B8 ;  /* 0x0000000000087941 */ /* 0x000fea0003800000 */
.L_x_8767:
[----:B------:R-:W-:Y:S05]  /*18650*/  EXIT ;  /* 0x000000000000794d */ /* 0x000fea0003800000 */
.L_x_8786:
[----:B0-----:R0:W1:Y:S02]  /*18660*/  SYNCS.PHASECHK.TRANS64.TRYWAIT P5, [R83+URZ+0x19c90], R86 ;  /* 0x019c9056530075a7 */ /* 0x00106400080a017f */
[----:B-1----:R-:W-:Y:S05]  /*18670*/  @!P5 NANOSLEEP.SYNCS 0x989680 ;  /* 0x009896800000d95d */ /* 0x002fea0003900000 */
[----:B------:R-:W1:Y:S02]  /*18680*/  @!P5 SYNCS.PHASECHK.TRANS64 P5, [R83+URZ+0x19c90], R86 ;  /* 0x019c90565300d5a7 */ /* 0x000e6400080a007f */
[----:B-1----:R-:W-:Y:S05]  /*18690*/  @!P5 BRA `(.L_x_8786) ;  /* 0xfffffffc00f0d947 */ /* 0x002fea000383ffff */
[----:B------:R-:W-:Y:S05]  /*186a0*/  BRA `(.L_x_9026) ;  /* 0xfffffea000507947 */ /* 0x000fea000383ffff */
.L_x_8802:
[----:B-1----:R1:W2:Y:S02]  /*186b0*/  SYNCS.PHASECHK.TRANS64.TRYWAIT P5, [R83+URZ+0x19c90], R86 ;  /* 0x019c9056530075a7 */ /* 0x0022a400080a017f */
[----:B--2---:R-:W-:Y:S05]  /*186c0*/  @!P5 NANOSLEEP.SYNCS 0x989680 ;  /* 0x009896800000d95d */ /* 0x004fea0003900000 */
[----:B------:R-:W2:Y:S02]  /*186d0*/  @!P5 SYNCS.PHASECHK.TRANS64 P5, [R83+URZ+0x19c90], R86 ;  /* 0x019c90565300d5a7 */ /* 0x000ea400080a007f */
[----:B--2---:R-:W-:Y:S05]  /*186e0*/  @!P5 BRA `(.L_x_8802) ;  /* 0xfffffffc00f0d947 */ /* 0x004fea000383ffff */
[----:B------:R-:W-:Y:S05]  /*186f0*/  BRA `(.L_x_9027) ;  /* 0xfffffeb8006c7947 */ /* 0x000fea000383ffff */
.L_x_8811:
[----:B0-----:R0:W1:Y:S02]  /*18700*/  SYNCS.PHASECHK.TRANS64.TRYWAIT P5, [R83+URZ+0x19c90], R86 ;  /* 0x019c9056530075a7 */ /* 0x00106400080a017f */
[----:B-1----:R-:W-:Y:S05]  /*18710*/  @!P5 NANOSLEEP.SYNCS 0x989680 ;  /* 0x009896800000d95d */ /* 0x002fea0003900000 */
[----:B------:R-:W1:Y:S02]  /*18720*/  @!P5 SYNCS.PHASECHK.TRANS64 P5, [R83+URZ+0x19c90], R86 ;  /* 0x019c90565300d5a7 */ /* 0x000e6400080a007f */
[----:B-1----:R-:W-:Y:S05]  /*18730*/  @!P5 BRA `(.L_x_8811) ;  /* 0xfffffffc00f0d947 */ /* 0x002fea000383ffff */
[----:B------:R-:W-:Y:S05]  /*18740*/  BRA `(.L_x_9028) ;  /* 0xfffffed800a87947 */ /* 0x000fea000383ffff */
.L_x_8815:
[----:B--2---:R2:W3:Y:S02]  /*18750*/  SYNCS.PHASECHK.TRANS64.TRYWAIT P5, [R83+URZ+0x19cb0], R86 ;  /* 0x019cb056530075a7 */ /* 0x0044e400080a017f */
[----:B---3--:R-:W-:Y:S05]  /*18760*/  @!P5 NANOSLEEP.SYNCS 0x989680 ;  /* 0x009896800000d95d */ /* 0x008fea0003900000 */
[----:B------:R-:W3:Y:S02]  /*18770*/  @!P5 SYNCS.PHASECHK.TRANS64 P5, [R83+URZ+0x19cb0], R86 ;  /* 0x019cb0565300d5a7 */ /* 0x000ee400080a007f */
[----:B---3--:R-:W-:Y:S05]  /*18780*/  @!P5 BRA `(.L_x_8815) ;  /* 0xfffffffc00f0d947 */ /* 0x008fea000383ffff */
[----:B------:R-:W-:Y:S05]  /*18790*/  BRA `(.L_x_9029) ;  /* 0xfffffedc00187947 */ /* 0x000fea000383ffff */
.L_x_8833:
        /* <DEDUP_REMOVED lines=8> */
.L_x_9031:
[----:B------:R-:W-:Y:S05]  /*18820*/  BSYNC B1 ;  /* 0x0000000000017941 */ /* 0x000fea0003800000 */
.L_x_9030:
        /* <DEDUP_REMOVED lines=8> */
.L_x_9032:
[----:B------:R-:W-:Y:S02]  /*188b0*/  IMAD.MOV.U32 R13, RZ, RZ, R30 ;  /* 0x000000ffff0d7224 */ /* 0x000fe400078e001e */
[----:B------:R-:W-:-:S07]  /*188c0*/  IMAD.MOV.U32 R28, RZ, RZ, R14 ;  /* 0x000000ffff1c7224 */ /* 0x000fce00078e000e */
[----:B------:R-:W-:Y:S05]  /*188d0*/  WARPSYNC.COLLECTIVE R15, `(.L_x_9033) ;  /* 0x000000000f087348 */ /* 0x000fea0003c00000 */
[----:B------:R0:W1:Y:S02]  /*188e0*/  SHFL.IDX P6, R14, R13, R12, R11 ;  /* 0x0000000c0d0e7389 */ /* 0x00006400000c000b */
[----:B01----:R-:W-:Y:S01]  /*188f0*/  ENDCOLLECTIVE ;  /* 0x000000000000791b */ /* 0x003fe20003800000 */
.L_x_9033:
[----:B------:R-:W-:Y:S02]  /*18900*/  IMAD.MOV.U32 R13, RZ, RZ, R26 ;  /* 0x000000ffff0d7224 */ /* 0x000fe400078e001a */
[----:B------:R-:W-:-:S07]  /*18910*/  IMAD.MOV.U32 R3, RZ, RZ, R14 ;  /* 0x000000ffff037224 */ /* 0x000fce00078e000e */
[----:B------:R-:W-:Y:S05]  /*18920*/  WARPSYNC.COLLECTIVE R15, `(.L_x_9034) ;  /* 0x000000000f087348 */ /* 0x000fea0003c00000 */
[----:B------:R0:W1:Y:S02]  /*18930*/  SHFL.IDX P6, R14, R13, R12, R11 ;  /* 0x0000000c0d0e7389 */ /* 0x00006400000c000b */
[----:B01----:R-:W-:Y:S01]  /*18940*/  ENDCOLLECTIVE ;  /* 0x000000000000791b */ /* 0x003fe20003800000 */
.L_x_9034:
[----:B------:R-:W-:Y:S05]  /*18950*/  BRA `(.L_x_9035) ;  /* 0xfffffee8000c7947 */ /* 0x000fea000383ffff */
.L_x_8837:
[----:B0-----:R0:W3:Y:S02]  /*18960*/  SYNCS.PHASECHK.TRANS64.TRYWAIT P0, [R16+URZ+0x19c00], R21 ;  /* 0x019c0015100075a7 */ /* 0x0010e4000800017f */
[----:B---3--:R-:W-:Y:S05]  /*18970*/  @!P0 NANOSLEEP.SYNCS 0x989680 ;  /* 0x009896800000895d */ /* 0x008fea0003900000 */
[----:B------:R-:W3:Y:S02]  /*18980*/  @!P0 SYNCS.PHASECHK.TRANS64 P0, [R16+URZ+0x19c00], R21 ;  /* 0x019c0015100085a7 */ /* 0x000ee4000800007f */
[----:B---3--:R-:W-:Y:S05]  /*18990*/  @!P0 BRA `(.L_x_8837) ;  /* 0xfffffffc00f08947 */ /* 0x008fea000383ffff */
[----:B------:R-:W-:Y:S05]  /*189a0*/  BRA `(.L_x_9036) ;  /* 0xfffffee800d47947 */ /* 0x000fea000383ffff */
.L_x_8843:
        /* <DEDUP_REMOVED lines=8> */
.L_x_9038:
[----:B------:R-:W-:Y:S05]  /*18a30*/  BSYNC B1 ;  /* 0x0000000000017941 */ /* 0x000fea0003800000 */
.L_x_9037:
        /* <DEDUP_REMOVED lines=8> */
.L_x_9039:
[----:B------:R-:W-:Y:S02]  /*18ac0*/  IMAD.MOV.U32 R13, RZ, RZ, R30 ;  /* 0x000000ffff0d7224 */ /* 0x000fe400078e001e */
[----:B------:R-:W-:-:S07]  /*18ad0*/  IMAD.MOV.U32 R29, RZ, RZ, R14 ;  /* 0x000000ffff1d7224 */ /* 0x000fce00078e000e */
[----:B------:R-:W-:Y:S05]  /*18ae0*/  WARPSYNC.COLLECTIVE R15, `(.L_x_9040) ;  /* 0x000000000f087348 */ /* 0x000fea0003c00000 */
[----:B------:R0:W1:Y:S02]  /*18af0*/  SHFL.IDX P6, R14, R13, R12, R11 ;  /* 0x0000000c0d0e7389 */ /* 0x00006400000c000b */
[----:B01----:R-:W-:Y:S01]  /*18b00*/  ENDCOLLECTIVE ;  /* 0x000000000000791b */ /* 0x003fe20003800000 */
.L_x_9040:
[----:B------:R-:W-:Y:S02]  /*18b10*/  IMAD.MOV.U32 R13, RZ, RZ, R26 ;  /* 0x000000ffff0d7224 */ /* 0x000fe400078e001a */
[----:B------:R-:W-:-:S07]  /*18b20*/  IMAD.MOV.U32 R3, RZ, RZ, R14 ;  /* 0x000000ffff037224 */ /* 0x000fce00078e000e */
[----:B------:R-:W-:Y:S05]  /*18b30*/  WARPSYNC.COLLECTIVE R15, `(.L_x_9041) ;  /* 0x000000000f087348 */ /* 0x000fea0003c00000 */
[----:B------:R0:W1:Y:S02]  /*18b40*/  SHFL.IDX P6, R14, R13, R12, R11 ;  /* 0x0000000c0d0e7389 */ /* 0x00006400000c000b */
[----:B01----:R-:W-:Y:S01]  /*18b50*/  ENDCOLLECTIVE ;  /* 0x000000000000791b */ /* 0x003fe20003800000 */
.L_x_9041:
[----:B------:R-:W-:Y:S01]  /*18b60*/  IMAD.MOV.U32 R21, RZ, RZ, R14 ;  /* 0x000000ffff157224 */ /* 0x000fe200078e000e */
[----:B------:R-:W-:Y:S06]  /*18b70*/  BRA `(.L_x_9042) ;  /* 0xffffff00004c7947 */ /* 0x000fec000383ffff */
.L_x_8847:
[----:B-1----:R1:W3:Y:S02]  /*18b80*/  SYNCS.PHASECHK.TRANS64.TRYWAIT P0, [R16+URZ+0x19c00], R37 ;  /* 0x019c0025100075a7 */ /* 0x0022e4000800017f */
[----:B---3--:R-:W-:Y:S05]  /*18b90*/  @!P0 NANOSLEEP.SYNCS 0x989680 ;  /* 0x009896800000895d */ /* 0x008fea0003900000 */
[----:B------:R-:W3:Y:S02]  /*18ba0*/  @!P0 SYNCS.PHASECHK.TRANS64 P0, [R16+URZ+0x19c00], R37 ;  /* 0x019c0025100085a7 */ /* 0x000ee4000800007f */
[----:B---3--:R-:W-:Y:S05]  /*18bb0*/  @!P0 BRA `(.L_x_8847) ;  /* 0xfffffffc00f08947 */ /* 0x008fea000383ffff */
[----:B------:R-:W-:Y:S05]  /*18bc0*/  BRA `(.L_x_9043) ;  /* 0xffffff0400107947 */ /* 0x000fea000383ffff */
.L_x_8853:
[----:B-1----:R1:W4:Y:S02]  /*18bd0*/  SYNCS.PHASECHK.TRANS64.TRYWAIT P1, [R3+URZ+0x19c30], R6 ;  /* 0x019c3006030075a7 */ /* 0x002324000802017f */
[----:B----4-:R-:W-:Y:S05]  /*18be0*/  @!P1 NANOSLEEP.SYNCS 0x989680 ;  /* 0x009896800000995d */ /* 0x010fea0003900000 */
[----:B------:R-:W4:Y:S02]  /*18bf0*/  @!P1 SYNCS.PHASECHK.TRANS64 P1, [R3+URZ+0x19c30], R6 ;  /* 0x019c3006030095a7 */ /* 0x000f24000802007f */
[----:B----4-:R-:W-:Y:S05]  /*18c00*/  @!P1 BRA `(.L_x_8853) ;  /* 0xfffffffc00f09947 */ /* 0x010fea000383ffff */
[----:B------:R-:W-:Y:S05]  /*18c10*/  BRA `(.L_x_8852) ;  /* 0xffffff2400787947 */ /* 0x000fea000383ffff */
.L_x_8860:
[----:B-1----:R1:W2:Y:S02]  /*18c20*/  SYNCS.PHASECHK.TRANS64.TRYWAIT P1, [R14+URZ+0x19c30], R11 ;  /* 0x019c300b0e0075a7 */ /* 0x0022a4000802017f */
[----:B--2---:R-:W-:Y:S05]  /*18c30*/  @!P1 NANOSLEEP.SYNCS 0x989680 ;  /* 0x009896800000995d */ /* 0x004fea0003900000 */
[----:B------:R-:W2:Y:S02]  /*18c40*/  @!P1 SYNCS.PHASECHK.TRANS64 P1, [R14+URZ+0x19c30], R11 ;  /* 0x019c300b0e0095a7 */ /* 0x000ea4000802007f */
[----:B--2---:R-:W-:Y:S05]  /*18c50*/  @!P1 BRA `(.L_x_8860) ;  /* 0xfffffffc00f09947 */ /* 0x004fea000383ffff */
[----:B------:R-:W-:Y:S05]  /*18c60*/  BRA `(.L_x_8859) ;  /* 0xffffff4800047947 */ /* 0x000fea000383ffff */
.L_x_8865:
[----:B---3--:R3:W4:Y:S02]  /*18c70*/  SYNCS.PHASECHK.TRANS64.TRYWAIT P1, [R15+URZ+0x19c50], R0 ;  /* 0x019c50000f0075a7 */ /* 0x008724000802017f */
[----:B----4-:R-:W-:Y:S05]  /*18c80*/  @!P1 NANOSLEEP.SYNCS 0x989680 ;  /* 0x009896800000995d */ /* 0x010fea0003900000 */
[----:B------:R-:W4:Y:S02]  /*18c90*/  @!P1 SYNCS.PHASECHK.TRANS64 P1, [R15+URZ+0x19c50], R0 ;  /* 0x019c50000f0095a7 */ /* 0x000f24000802007f */
[----:B----4-:R-:W-:Y:S05]  /*18ca0*/  @!P1 BRA `(.L_x_8865) ;  /* 0xfffffffc00f09947 */ /* 0x010fea000383ffff */
[----:B------:R-:W-:Y:S05]  /*18cb0*/  BRA `(.L_x_8864) ;  /* 0xffffff4800907947 */ /* 0x000fea000383ffff */
.L_x_8872:
[----:B--2---:R2:W3:Y:S02]  /*18cc0*/  SYNCS.PHASECHK.TRANS64.TRYWAIT P1, [R7+URZ+0x19c50], R4 ;  /* 0x019c5004070075a7 */ /* 0x0044e4000802017f */
[----:B---3--:R-:W-:Y:S05]  /*18cd0*/  @!P1 NANOSLEEP.SYNCS 0x989680 ;  /* 0x009896800000995d */ /* 0x008fea0003900000 */
[----:B------:R-:W3:Y:S02]  /*18ce0*/  @!P1 SYNCS.PHASECHK.TRANS64 P1, [R7+URZ+0x19c50], R4 ;  /* 0x019c5004070095a7 */ /* 0x000ee4000802007f */
[----:B---3--:R-:W-:Y:S05]  /*18cf0*/  @!P1 BRA `(.L_x_8872) ;  /* 0xfffffffc00f09947 */ /* 0x008fea000383ffff */
[----:B------:R-:W-:Y:S05]  /*18d00*/  BRA `(.L_x_8871) ;  /* 0xffffff6400107947 */ /* 0x000fea000383ffff */
.L_x_8901:
        /* <DEDUP_REMOVED lines=11> */
.L_x_9045:
[----:B------:R-:W-:Y:S05]  /*18dc0*/  BSYNC B1 ;  /* 0x0000000000017941 */ /* 0x000fea0003800000 */
.L_x_9044:
[----:B------:R-:W-:Y:S05]  /*18dd0*/  BRA `(.L_x_9046) ;  /* 0xffffffa000d87947 */ /* 0x000fea000383ffff */
.L_x_8903:
[----:B------:R-:W-:Y:S01]  /*18de0*/  BSSY B1, `(.L_x_9047) ;  /* 0x0000006000017945 */ /* 0x000fe20003800000 */
[----:B------:R-:W-:-:S07]  /*18df0*/  IMAD.MOV.U32 R15, RZ, RZ, -0x1 ;  /* 0xffffffffff0f7424 */ /* 0x000fce00078e00ff */
[----:B01----:R-:W-:Y:S05]  /*18e00*/  WARPSYNC.COLLECTIVE R15, `(.L_x_9048) ;  /* 0x000000000f0c7348 */ /* 0x003fea0003c00000 */
[----:B------:R-:W-:Y:S02]  /*18e10*/  ELECT P6, UR62, PT ;  /* 0x00000000003e782f */ /* 0x000fe400038c0000 */
[----:B------:R-:W-:Y:S01]  /*18e20*/  MOV R14, UR62 ;  /* 0x0000003e000e7c02 */ /* 0x000fe20008000f00 */
[----:B01----:R-:W-:Y:S10]  /*18e30*/  ENDCOLLECTIVE ;  /* 0x000000000000791b */ /* 0x003ff40003800000 */
.L_x_9048:
[----:B------:R-:W-:Y:S05]  /*18e40*/  BSYNC B1 ;  /* 0x0000000000017941 */ /* 0x000fea0003800000 */
.L_x_9047:
[----:B------:R-:W-:Y:S05]  /*18e50*/  BRA `(.L_x_8902) ;  /* 0xffffffa000d07947 */ /* 0x000fea000383ffff */
.L_x_8905:
[----:B-1----:R1:W2:Y:S02]  /*18e60*/  SYNCS.PHASECHK.TRANS64.TRYWAIT P0, [R22+URZ+0x19c20], R5 ;  /* 0x019c2005160075a7 */ /* 0x0022a4000800017f */
[----:B--2---:R-:W-:Y:S05]  /*18e70*/  @!P0 NANOSLEEP.SYNCS 0x989680 ;  /* 0x009896800000895d */ /* 0x004fea0003900000 */
[----:B------:R-:W2:Y:S02]  /*18e80*/  @!P0 SYNCS.PHASECHK.TRANS64 P0, [R22+URZ+0x19c20], R5 ;  /* 0x019c2005160085a7 */ /* 0x000ea4000800007f */
[----:B--2---:R-:W-:Y:S05]  /*18e90*/  @!P0 BRA `(.L_x_8905) ;  /* 0xfffffffc00f08947 */ /* 0x004fea000383ffff */
[----:B------:R-:W-:Y:S05]  /*18ea0*/  BRA `(.L_x_9049) ;  /* 0xffffffa000e07947 */ /* 0x000fea000383ffff */
.L_x_8909:
[----:B--2---:R2:W3:Y:S02]  /*18eb0*/  SYNCS.PHASECHK.TRANS64.TRYWAIT P0, [R8+URZ+0x19ca0], R10 ;  /* 0x019ca00a080075a7 */ /* 0x0044e4000800017f */
[----:B---3--:R-:W-:Y:S05]  /*18ec0*/  @!P0 NANOSLEEP.SYNCS 0x989680 ;  /* 0x009896800000895d */ /* 0x008fea0003900000 */
[----:B------:R-:W3:Y:S02]  /*18ed0*/  @!P0 SYNCS.PHASECHK.TRANS64 P0, [R8+URZ+0x19ca0], R10 ;  /* 0x019ca00a080085a7 */ /* 0x000ee4000800007f */
[----:B---3--:R-:W-:Y:S05]  /*18ee0*/  @!P0 BRA `(.L_x_8909) ;  /* 0xfffffffc00f08947 */ /* 0x008fea000383ffff */
[----:B------:R-:W-:Y:S05]  /*18ef0*/  BRA `(.L_x_9050) ;  /* 0xffffffa000fc7947 */ /* 0x000fea000383ffff */
.L_x_8916:
[----:B-1----:R1:W3:Y:S02]  /*18f00*/  SYNCS.PHASECHK.TRANS64.TRYWAIT P0, [R8+URZ+0x19cc0], R10 ;  /* 0x019cc00a080075a7 */ /* 0x0022e4000800017f */
[----:B---3--:R-:W-:Y:S05]  /*18f10*/  @!P0 NANOSLEEP.SYNCS 0x989680 ;  /* 0x009896800000895d */ /* 0x008fea0003900000 */
[----:B------:R-:W3:Y:S02]  /*18f20*/  @!P0 SYNCS.PHASECHK.TRANS64 P0, [R8+URZ+0x19cc0], R10 ;  /* 0x019cc00a080085a7 */ /* 0x000ee4000800007f */
[----:B---3--:R-:W-:Y:S05]  /*18f30*/  @!P0 BRA `(.L_x_8916) ;  /* 0xfffffffc00f08947 */ /* 0x008fea000383ffff */
[----:B------:R-:W-:Y:S05]  /*18f40*/  BRA `(.L_x_9051) ;  /* 0xffffffa400f87947 */ /* 0x000fea000383ffff */
.L_x_8925:
[----:B-1----:R1:W2:Y:S02]  /*18f50*/  SYNCS.PHASECHK.TRANS64.TRYWAIT P1, [R8+URZ+0x19ca0], R7 ;  /* 0x019ca007080075a7 */ /* 0x0022a4000802017f */
[----:B--2---:R-:W-:Y:S05]  /*18f60*/  @!P1 NANOSLEEP.SYNCS 0x989680 ;  /* 0x009896800000995d */ /* 0x004fea0003900000 */
[----:B------:R-:W2:Y:S02]  /*18f70*/  @!P1 SYNCS.PHASECHK.TRANS64 P1, [R8+URZ+0x19ca0], R7 ;  /* 0x019ca007080095a7 */ /* 0x000ea4000802007f */
[----:B--2---:R-:W-:Y:S05]  /*18f80*/  @!P1 BRA `(.L_x_8925) ;  /* 0xfffffffc00f09947 */ /* 0x004fea000383ffff */
[----:B------:R-:W-:Y:S05]  /*18f90*/  BRA `(.L_x_9052) ;  /* 0xffffffac00387947 */ /* 0x000fea000383ffff */
.L_x_8932:
[----:B--2---:R2:W3:Y:S02]  /*18fa0*/  SYNCS.PHASECHK.TRANS64.TRYWAIT P1, [R8+URZ+0x19cc0], R7 ;  /* 0x019cc007080075a7 */ /* 0x0044e4000802017f */
[----:B---3--:R-:W-:Y:S05]  /*18fb0*/  @!P1 NANOSLEEP.SYNCS 0x989680 ;  /* 0x009896800000995d */ /* 0x008fea0003900000 */
[----:B------:R-:W3:Y:S02]  /*18fc0*/  @!P1 SYNCS.PHASECHK.TRANS64 P1, [R8+URZ+0x19cc0], R7 ;  /* 0x019cc007080095a7 */ /* 0x000ee4000802007f */
[----:B---3--:R-:W-:Y:S05]  /*18fd0*/  @!P1 BRA `(.L_x_8932) ;  /* 0xfffffffc00f09947 */ /* 0x008fea000383ffff */
[----:B------:R-:W-:Y:S05]  /*18fe0*/  BRA `(.L_x_9053) ;  /* 0xffffffb000307947 */ /* 0x000fea000383ffff */
.L_x_8949:
[----:B------:R-:W3:Y:S01]  /*18ff0*/  S2R R21, SR_TID.X ;  /* 0x0000000000157919 */ /* 0x000ee20000002100 */
[----:B------:R-:W-:Y:S01]  /*19000*/  BSSY B0, `(.L_x_9054) ;  /* 0x000000a000007945 */ /* 0x000fe20003800000 */
[----:B------:R-:W-:Y:S02]  /*19010*/  IMAD.MOV.U32 R12, RZ, RZ, RZ ;  /* 0x000000ffff0c7224 */ /* 0x000fe400078e00ff */
[----:B0-----:R-:W-:Y:S02]  /*19020*/  IMAD.MOV.U32 R11, RZ, RZ, 0x1f ;  /* 0x0000001fff0b7424 */ /* 0x001fe400078e00ff */
[----:B------:R-:W-:Y:S01]  /*19030*/  IMAD.MOV.U32 R15, RZ, RZ, -0x1 ;  /* 0xffffffffff0f7424 */ /* 0x000fe200078e00ff */
[----:B---3--:R-:W-:-:S04]  /*19040*/  SHF.R.U32.HI R21, RZ, 0x5, R21 ;  /* 0x00000005ff157819 */ /* 0x008fc80000011615 */
[----:B------:R-:W-:-:S05]  /*19050*/  LOP3.LUT R21, R21, 0x3, RZ, 0xc0, !PT ;  /* 0x0000000315157812 */ /* 0x000fca00078ec0ff */
[----:B------:R-:W-:-:S07]  /*19060*/  IMAD.MOV.U32 R13, RZ, RZ, R21 ;  /* 0x000000ffff0d7224 */ /* 0x000fce00078e0015 */
[----:B-12-4-:R-:W-:Y:S05]  /*19070*/  WARPSYNC.COLLECTIVE R15, `(.L_x_9055) ;  /* 0x000000000f087348 */ /* 0x016fea0003c00000 */
[----:B------:R0:W3:Y:S02]  /*19080*/  SHFL.IDX P6, R14, R13, R12, R11 ;  /* 0x0000000c0d0e7389 */ /* 0x0000e400000c000b */
[----:B01234-:R-:W-:Y:S01]  /*19090*/  ENDCOLLECTIVE ;  /* 0x000000000000791b */ /* 0x01ffe20003800000 */
.L_x_9055:
[----:B------:R-:W-:Y:S05]  /*190a0*/  BSYNC B0 ;  /* 0x0000000000007941 */ /* 0x000fea0003800000 */
.L_x_9054:
[----:B------:R-:W-:Y:S05]  /*190b0*/  BRA `(.L_x_9056) ;  /* 0xffffffbc00307947 */ /* 0x000fea000383ffff */
.L_x_8951:
[----:B------:R-:W-:Y:S01]  /*190c0*/  BSSY B0, `(.L_x_9057) ;  /* 0x0000006000007945 */ /* 0x000fe20003800000 */
[----:B------:R-:W-:-:S07]  /*190d0*/  IMAD.MOV.U32 R15, RZ, RZ, -0x1 ;  /* 0xffffffffff0f7424 */ /* 0x000fce00078e00ff */
[----:B012-4-:R-:W-:Y:S05]  /*190e0*/  WARPSYNC.COLLECTIVE R15, `(.L_x_9058) ;  /* 0x000000000f0c7348 */ /* 0x017fea0003c00000 */
[----:B------:R-:W-:Y:S02]  /*190f0*/  ELECT P6, UR62, PT ;  /* 0x00000000003e782f */ /* 0x000fe400038c0000 */
[----:B------:R-:W-:Y:S01]  /*19100*/  MOV R14, UR62 ;  /* 0x0000003e000e7c02 */ /* 0x000fe20008000f00 */
[----:B012-4-:R-:W-:Y:S10]  /*19110*/  ENDCOLLECTIVE ;  /* 0x000000000000791b */ /* 0x017ff40003800000 */
.L_x_9058:
[----:B------:R-:W-:Y:S05]  /*19120*/  BSYNC B0 ;  /* 0x0000000000007941 */ /* 0x000fea0003800000 */
.L_x_9057:
[----:B------:R-:W-:Y:S05]  /*19130*/  BRA `(.L_x_9059) ;  /* 0xffffffbc00387947 */ /* 0x000fea000383ffff */
.L_x_8953:
[----:B0-----:R0:W3:Y:S02]  /*19140*/  SYNCS.PHASECHK.TRANS64.TRYWAIT P0, [R4+URZ+0x19c80], R3 ;  /* 0x019c8003040075a7 */ /* 0x0010e4000800017f */
[----:B---3--:R-:W-:Y:S05]  /*19150*/  @!P0 NANOSLEEP.SYNCS 0x989680 ;  /* 0x009896800000895d */ /* 0x008fea0003900000 */
[----:B------:R-:W3:Y:S02]  /*19160*/  @!P0 SYNCS.PHASECHK.TRANS64 P0, [R4+URZ+0x19c80], R3 ;  /* 0x019c8003040085a7 */ /* 0x000ee4000800007f */
[----:B---3--:R-:W-:Y:S05]  /*19170*/  @!P0 BRA `(.L_x_8953) ;  /* 0xfffffffc00f08947 */ /* 0x008fea000383ffff */
[----:B------:R-:W-:Y:S05]  /*19180*/  BRA `(.L_x_9060) ;  /* 0xffffffbc009c7947 */ /* 0x000fea000383ffff */
.L_x_8955:
[----:B-1----:R1:W3:Y:S02]  /*19190*/  SYNCS.PHASECHK.TRANS64.TRYWAIT P0, [R4+URZ+0x19c40], R3 ;  /* 0x019c4003040075a7 */ /* 0x0022e4000800017f */
[----:B---3--:R-:W-:Y:S05]  /*191a0*/  @!P0 NANOSLEEP.SYNCS 0x989680 ;  /* 0x009896800000895d */ /* 0x008fea0003900000 */
[----:B------:R-:W3:Y:S02]  /*191b0*/  @!P0 SYNCS.PHASECHK.TRANS64 P0, [R4+URZ+0x19c40], R3 ;  /* 0x019c4003040085a7 */ /* 0x000ee4000800007f */
[----:B---3--:R-:W-:Y:S05]  /*191c0*/  @!P0 BRA `(.L_x_8955) ;  /* 0xfffffffc00f08947 */ /* 0x008fea000383ffff */
[----:B------:R-:W-:Y:S05]  /*191d0*/  BRA `(.L_x_9061) ;  /* 0xffffffc000187947 */ /* 0x000fea000383ffff */
.L_x_8959:
[----:B------:R-:W-:Y:S02]  /*191e0*/  IMAD.MOV.U32 R13, RZ, RZ, R4 ;  /* 0x000000ffff0d7224 */ /* 0x000fe400078e0004 */
[----:B------:R-:W-:Y:S02]  /*191f0*/  IMAD.MOV.U32 R12, RZ, RZ, RZ ;  /* 0x000000ffff0c7224 */ /* 0x000fe400078e00ff */
[----:B------:R-:W-:Y:S02]  /*19200*/  IMAD.MOV.U32 R11, RZ, RZ, 0x1e1f ;  /* 0x00001e1fff0b7424 */ /* 0x000fe400078e00ff */
[----:B------:R-:W-:Y:S02]  /*19210*/  IMAD.MOV.U32 R15, RZ, RZ, -0x1 ;  /* 0xffffffffff0f7424 */ /* 0x000fe400078e00ff */
[----:B-----5:R-:W-:Y:S02]  /*19220*/  IMAD R0, R21, R9, RZ ;  /* 0x0000000915007224 */ /* 0x020fe400078e02ff */
[----:B------:R-:W-:-:S07]  /*19230*/  IMAD R17, R17, 0xc0, R20 ;  /* 0x000000c011117824 */ /* 0x000fce00078e0214 */
[----:B------:R-:W-:Y:S05]  /*19240*/  WARPSYNC.COLLECTIVE R15, `(.L_x_9062) ;  /* 0x000000000f087348 */ /* 0x000fea0003c00000 */
[----:B------:R0:W1:Y:S02]  /*19250*/  SHFL.IDX P6, R14, R13, R12, R11 ;  /* 0x0000000c0d0e7389 */ /* 0x00006400000c000b */
[----:B01----:R-:W-:Y:S01]  /*19260*/  ENDCOLLECTIVE ;  /* 0x000000000000791b */ /* 0x003fe20003800000 */
.L_x_9062:
[----:B------:R-:W-:Y:S01]  /*19270*/  ISETP.GE.AND P4, PT, R17, R0, PT ;  /* 0x000000001100720c */ /* 0x000fe20003f86270 */
[----:B------:R-:W-:Y:S02]  /*19280*/  IMAD.MOV.U32 R13, RZ, RZ, R6 ;  /* 0x000000ffff0d7224 */ /* 0x000fe400078e0006 */
[----:B------:R-:W-:-:S10]  /*19290*/  IMAD.MOV.U32 R3, RZ, RZ, R14 ;  /* 0x000000ffff037224 */ /* 0x000fd400078e000e */
[----:B------:R-:W-:Y:S05]  /*192a0*/  WARPSYNC.COLLECTIVE R15, `(.L_x_9063) ;  /* 0x000000000f087348 */ /* 0x000fea0003c00000 */
[----:B------:R0:W1:Y:S02]  /*192b0*/  SHFL.IDX P6, R14, R13, R12, R11 ;  /* 0x0000000c0d0e7389 */ /* 0x00006400000c000b */
[----:B01----:R-:W-:Y:S01]  /*192c0*/  ENDCOLLECTIVE ;  /* 0x000000000000791b */ /* 0x003fe20003800000 */
.L_x_9063:
[----:B------:R-:W-:Y:S02]  /*192d0*/  IMAD.MOV.U32 R13, RZ, RZ, R4 ;  /* 0x000000ffff0d7224 */ /* 0x000fe400078e0004 */
[----:B------:R-:W-:Y:S02]  /*192e0*/  IMAD.MOV.U32 R12, RZ, RZ, 0x1 ;  /* 0x00000001ff0c7424 */ /* 0x000fe400078e00ff */
[----:B------:R-:W-:-:S07]  /*192f0*/  IMAD.MOV.U32 R2, RZ, RZ, R14 ;  /* 0x000000ffff027224 */ /* 0x000fce00078e000e */
[----:B------:R-:W-:Y:S05]  /*19300*/  WARPSYNC.COLLECTIVE R15, `(.L_x_9064) ;  /* 0x000000000f087348 */ /* 0x000fea0003c00000 */
[----:B------:R0:W1:Y:S02]  /*19310*/  SHFL.IDX P6, R14, R13, R12, R11 ;  /* 0x0000000c0d0e7389 */ /* 0x00006400000c000b */
[----:B01----:R-:W-:Y:S01]  /*19320*/  ENDCOLLECTIVE ;  /* 0x000000000000791b */ /* 0x003fe20003800000 */
.L_x_9064:
[----:B------:R-:W-:-:S05]  /*19330*/  @!P4 IADD3 R2, P3, R10, R2, RZ ;  /* 0x000000020a02c210 */ /* 0x000fca0007f7e0ff */
[----:B------:R-:W-:-:S05]  /*19340*/  @!P4 IMAD.X R3, RZ, RZ, R3, P3 ;  /* 0x000000ffff03c224 */ /* 0x000fca00018e0603 */
        /* <DEDUP_REMOVED lines=11> */
.L_x_9065:
[----:B------:R-:W-:-:S05]  /*19400*/  VIADD R3, R17, 0x40 ;  /* 0x0000004011037836 */ /* 0x000fca0000000000 */
[----:B------:R-:W-:Y:S01]  /*19410*/  ISETP.GE.AND P4, PT, R3, R0, PT ;  /* 0x000000000300720c */ /* 0x000fe20003f86270 */
[----:B------:R-:W-:Y:S02]  /*19420*/  IMAD.MOV.U32 R13, RZ, RZ, R5 ;  /* 0x000000ffff0d7224 */ /* 0x000fe400078e0005 */
[----:B------:R-:W-:Y:S02]  /*19430*/  IMAD.MOV.U32 R12, RZ, RZ, RZ ;  /* 0x000000ffff0c7224 */ /* 0x000fe400078e00ff */
[----:B------:R-:W-:-:S08]  /*19440*/  IMAD.MOV.U32 R6, RZ, RZ, R14 ;  /* 0x000000ffff067224 */ /* 0x000fd000078e000e */
[----:B------:R-:W-:Y:S05]  /*19450*/  WARPSYNC.COLLECTIVE R15, `(.L_x_9066) ;  /* 0x000000000f087348 */ /* 0x000fea0003c00000 */
[----:B------:R0:W1:Y:S02]  /*19460*/  SHFL.IDX P6, R14, R13, R12, R11 ;  /* 0x0000000c0d0e7389 */ /* 0x00006400000c000b */
[----:B01----:R-:W-:Y:S01]  /*19470*/  ENDCOLLECTIVE ;  /* 0x000000000000791b */ /* 0x003fe20003800000 */
.L_x_9066:
[----:B------:R-:W-:-:S05]  /*19480*/  @!P4 IADD3 R2, P3, R10, R6, RZ ;  /* 0x000000060a02c210 */ /* 0x000fca0007f7e0ff */
[----:B------:R-:W-:-:S05]  /*19490*/  @!P4 IMAD.X R3, RZ, RZ, R4, P3 ;  /* 0x000000ffff03c224 */ /* 0x000fca00018e0604 */
[----:B------:R-:W-:Y:S01]  /*194a0*/  @!PT LDS RZ, [RZ] ;  /* 0x00000000fffff984 */ /* 0x000fe20000000800 */
[----:B------:R-:W-:Y:S01]  /*194b0*/  @!PT LDS RZ, [RZ] ;  /* 0x00000000fffff984 */ /* 0x000fe20000000800 */
[----:B------:R-:W-:Y:S01]  /*194c0*/  @!PT LDS RZ, [RZ] ;  /* 0x00000000fffff984 */ /* 0x000fe20000000800 */
[----:B------:R-:W-:Y:S01]  /*194d0*/  @!P4 LDGSTS.E.BYPASS.LTC128B.128 [R8+0xf800], desc[UR42][R2.64], !P2 ;  /* 0x0f8000000208cfae */ /* 0x000fe2000d101d6a */
[----:B------:R-:W-:-:S03]  /*194e0*/  IMAD.MOV.U32 R13, RZ, RZ, R7 ;  /* 0x000000ffff0d7224 */ /* 0x000fc600078e0007 */
[----:B------:R-:W-:Y:S04]  /*194f0*/  @!P4 LDGSTS.E.BYPASS.LTC128B.128 [R8+0x11000], desc[UR42][R2.64+0x20], !P1 ;  /* 0x110000200208cfae */ /* 0x000fe8000c901d6a */
[----:B------:R0:W-:Y:S02]  /*19500*/  @!P4 LDGSTS.E.BYPASS.LTC128B.128 [R8+0x12800], desc[UR42][R2.64+0x40], !P0 ;  /* 0x128000400208cfae */ /* 0x0001e4000c101d6a */
[----:B0-----:R-:W-:-:S07]  /*19510*/  IMAD.MOV.U32 R3, RZ, RZ, R14 ;  /* 0x000000ffff037224 */ /* 0x001fce00078e000e */
[----:B------:R-:W-:Y:S05]  /*19520*/  WARPSYNC.COLLECTIVE R15, `(.L_x_9067) ;  /* 0x000000000f087348 */ /* 0x000fea0003c00000 */
[----:B------:R0:W1:Y:S02]  /*19530*/  SHFL.IDX P6, R14, R13, R12, R11 ;  /* 0x0000000c0d0e7389 */ /* 0x00006400000c000b */
[----:B01----:R-:W-:Y:S01]  /*19540*/  ENDCOLLECTIVE ;  /* 0x000000000000791b */ /* 0x003fe20003800000 */
.L_x_9067:
[----:B------:R-:W-:Y:S01]  /*19550*/  IMAD.MOV.U32 R2, RZ, RZ, R14 ;  /* 0x000000ffff027224 */ /* 0x000fe200078e000e */
[----:B------:R-:W-:Y:S06]  /*19560*/  BRA `(.L_x_9068) ;  /* 0xffffffc800147947 */ /* 0x000fec000383ffff */
.L_x_8964:
[----:B--2---:R2:W3:Y:S02]  /*19570*/  SYNCS.PHASECHK.TRANS64.TRYWAIT P0, [R22+URZ+0x19c20], R0 ;  /* 0x019c2000160075a7 */ /* 0x0044e4000800017f */
[----:B---3--:R-:W-:Y:S05]  /*19580*/  @!P0 NANOSLEEP.SYNCS 0x989680 ;  /* 0x009896800000895d */ /* 0x008fea0003900000 */
[----:B------:R-:W3:Y:S02]  /*19590*/  @!P0 SYNCS.PHASECHK.TRANS64 P0, [R22+URZ+0x19c20], R0 ;  /* 0x019c2000160085a7 */ /* 0x000ee4000800007f */
[----:B---3--:R-:W-:Y:S05]  /*195a0*/  @!P0 BRA `(.L_x_8964) ;  /* 0xfffffffc00f08947 */ /* 0x008fea000383ffff */
[----:B------:R-:W-:Y:S05]  /*195b0*/  BRA `(.L_x_9069) ;  /* 0xffffffc800847947 */ /* 0x000fea000383ffff */
.L_x_8970:
[----:B0-----:R0:W1:Y:S02]  /*195c0*/  SYNCS.PHASECHK.TRANS64.TRYWAIT P0, [R6+URZ+0x19c80], R5 ;  /* 0x019c8005060075a7 */ /* 0x001064000800017f */
[----:B-1----:R-:W-:Y:S05]  /*195d0*/  @!P0 NANOSLEEP.SYNCS 0x989680 ;  /* 0x009896800000895d */ /* 0x002fea0003900000 */
[----:B------:R-:W1:Y:S02]  /*195e0*/  @!P0 SYNCS.PHASECHK.TRANS64 P0, [R6+URZ+0x19c80], R5 ;  /* 0x019c8005060085a7 */ /* 0x000e64000800007f */
[----:B-1----:R-:W-:Y:S05]  /*195f0*/  @!P0 BRA `(.L_x_8970) ;  /* 0xfffffffc00f08947 */ /* 0x002fea000383ffff */
[----:B------:R-:W-:Y:S05]  /*19600*/  BRA `(.L_x_9070) ;  /* 0xffffffcc00387947 */ /* 0x000fea000383ffff */
.L_x_8977:
[----:B-1----:R1:W2:Y:S02]  /*19610*/  SYNCS.PHASECHK.TRANS64.TRYWAIT P0, [R6+URZ+0x19c40], R5 ;  /* 0x019c4005060075a7 */ /* 0x0022a4000800017f */
[----:B--2---:R-:W-:Y:S05]  /*19620*/  @!P0 NANOSLEEP.SYNCS 0x989680 ;  /* 0x009896800000895d */ /* 0x004fea0003900000 */
[----:B------:R-:W2:Y:S02]  /*19630*/  @!P0 SYNCS.PHASECHK.TRANS64 P0, [R6+URZ+0x19c40], R5 ;  /* 0x019c4005060085a7 */ /* 0x000ea4000800007f */
[----:B--2---:R-:W-:Y:S05]  /*19640*/  @!P0 BRA `(.L_x_8977) ;  /* 0xfffffffc00f08947 */ /* 0x004fea000383ffff */
[----:B------:R-:W-:Y:S05]  /*19650*/  BRA `(.L_x_9071) ;  /* 0xffffffd000347947 */ /* 0x000fea000383ffff */
.L_x_8985:
[----:B-1----:R1:W2:Y:S02]  /*19660*/  SYNCS.PHASECHK.TRANS64.TRYWAIT P0, [R3+URZ+0x19c70], R4 ;  /* 0x019c7004030075a7 */ /* 0x0022a4000800017f */
[----:B--2---:R-:W-:Y:S05]  /*19670*/  @!P0 NANOSLEEP.SYNCS 0x989680 ;  /* 0x009896800000895d */ /* 0x004fea0003900000 */
[----:B------:R-:W2:Y:S02]  /*19680*/  @!P0 SYNCS.PHASECHK.TRANS64 P0, [R3+URZ+0x19c70], R4 ;  /* 0x019c7004030085a7 */ /* 0x000ea4000800007f */
[----:B--2---:R-:W-:Y:S05]  /*19690*/  @!P0 BRA `(.L_x_8985) ;  /* 0xfffffffc00f08947 */ /* 0x004fea000383ffff */
[----:B------:R-:W-:Y:S05]  /*196a0*/  BRA `(.L_x_9072) ;  /* 0xffffffd400487947 */ /* 0x000fea000383ffff */
.L_x_8987:
[----:B-1----:R1:W2:Y:S02]  /*196b0*/  SYNCS.PHASECHK.TRANS64.TRYWAIT P0, [R3+URZ+0x19c60], R4 ;  /* 0x019c6004030075a7 */ /* 0x0022a4000800017f */
[----:B--2---:R-:W-:Y:S05]  /*196c0*/  @!P0 NANOSLEEP.SYNCS 0x989680 ;  /* 0x009896800000895d */ /* 0x004fea0003900000 */
[----:B------:R-:W2:Y:S02]  /*196d0*/  @!P0 SYNCS.PHASECHK.TRANS64 P0, [R3+URZ+0x19c60], R4 ;  /* 0x019c6004030085a7 */ /* 0x000ea4000800007f */
[----:B--2---:R-:W-:Y:S05]  /*196e0*/  @!P0 BRA `(.L_x_8987) ;  /* 0xfffffffc00f08947 */ /* 0x004fea000383ffff */
[----:B------:R-:W-:Y:S05]  /*196f0*/  BRA `(.L_x_9073) ;  /* 0xffffffd400507947 */ /* 0x000fea000383ffff */
.L_x_8994:
[----:B-1----:R1:W2:Y:S02]  /*19700*/  SYNCS.PHASECHK.TRANS64.TRYWAIT P1, [R0+URZ+0x19c70], R3 ;  /* 0x019c7003000075a7 */ /* 0x0022a4000802017f */
[----:B--2---:R-:W-:Y:S05]  /*19710*/  @!P1 NANOSLEEP.SYNCS 0x989680 ;  /* 0x009896800000995d */ /* 0x004fea0003900000 */
[----:B------:R-:W2:Y:S02]  /*19720*/  @!P1 SYNCS.PHASECHK.TRANS64 P1, [R0+URZ+0x19c70], R3 ;  /* 0x019c7003000095a7 */ /* 0x000ea4000802007f */
[----:B--2---:R-:W-:Y:S05]  /*19730*/  @!P1 BRA `(.L_x_8994) ;  /* 0xfffffffc00f09947 */ /* 0x004fea000383ffff */
[----:B------:R-:W-:Y:S05]  /*19740*/  BRA `(.L_x_9074) ;  /* 0xffffffd800f47947 */ /* 0x000fea000383ffff */
.L_x_8996:
[----:B-1----:R1:W2:Y:S02]  /*19750*/  SYNCS.PHASECHK.TRANS64.TRYWAIT P1, [R0+URZ+0x19c60], R3 ;  /* 0x019c6003000075a7 */ /* 0x0022a4000802017f */
[----:B--2---:R-:W-:Y:S05]  /*19760*/  @!P1 NANOSLEEP.SYNCS 0x989680 ;  /* 0x009896800000995d */ /* 0x004fea0003900000 */
[----:B------:R-:W2:Y:S02]  /*19770*/  @!P1 SYNCS.PHASECHK.TRANS64 P1, [R0+URZ+0x19c60], R3 ;  /* 0x019c6003000095a7 */ /* 0x000ea4000802007f */
[----:B--2---:R-:W-:Y:S05]  /*19780*/  @!P1 BRA `(.L_x_8996) ;  /* 0xfffffffc00f09947 */ /* 0x004fea000383ffff */
[----:B------:R-:W-:Y:S05]  /*19790*/  BRA `(.L_x_9075) ;  /* 0xffffffd800f87947 */ /* 0x000fea000383ffff */
.L_x_9000:
[----:B------:R-:W-:Y:S01]  /*197a0*/  BSSY B0, `(.L_x_9076) ;  /* 0x0000008000007945 */ /* 0x000fe20003800000 */
[----:B------:R-:W-:Y:S02]  /*197b0*/  IMAD.MOV.U32 R13, RZ, RZ, R16 ;  /* 0x000000ffff0d7224 */ /* 0x000fe400078e0010 */
[----:B------:R-:W-:Y:S02]  /*197c0*/  IMAD.MOV.U32 R12, RZ, RZ, RZ ;  /* 0x000000ffff0c7224 */ /* 0x000fe400078e00ff */
[----:B0-----:R-:W-:Y:S02]  /*197d0*/  IMAD.MOV.U32 R11, RZ, RZ, 0x1f ;  /* 0x0000001fff0b7424 */ /* 0x001fe400078e00ff */
[----:B------:R-:W-:-:S07]  /*197e0*/  IMAD.MOV.U32 R15, RZ, RZ, -0x1 ;  /* 0xffffffffff0f7424 */ /* 0x000fce00078e00ff */
[----:B-12---:R-:W-:Y:S05]  /*197f0*/  WARPSYNC.COLLECTIVE R15, `(.L_x_9077) ;  /* 0x000000000f087348 */ /* 0x006fea0003c00000 */
[----:B------:R0:W3:Y:S02]  /*19800*/  SHFL.IDX P6, R14, R13, R12, R11 ;  /* 0x0000000c0d0e7389 */ /* 0x0000e400000c000b */
[----:B0123--:R-:W-:Y:S01]  /*19810*/  ENDCOLLECTIVE ;  /* 0x000000000000791b */ /* 0x00ffe20003800000 */
.L_x_9077:
[----:B------:R-:W-:Y:S05]  /*19820*/  BSYNC B0 ;  /* 0x0000000000007941 */ /* 0x000fea0003800000 */
.L_x_9076:
        /* <DEDUP_REMOVED lines=9> */
.L_x_9078:
        /* <DEDUP_REMOVED lines=18> */
.L_x_9079:
[----:B------:R-:W-:Y:S01]  /*199e0*/  IMAD.MOV.U32 R12, RZ, RZ, 0x2 ;  /* 0x00000002ff0c7424 */ /* 0x000fe200078e00ff */
[----:B------:R-:W-:-:S05]  /*199f0*/  SEL R5, R14, RZ, P1 ;  /* 0x000000ff0e057207 */ /* 0x000fca0000800000 */
[----:B------:R-:W-:-:S04]  /*19a00*/  IMAD.IADD R3, R2, 0x1, R5 ;  /* 0x0000000102037824 */ /* 0x000fc800078e0205 */
[----:B------:R-:W-:-:S07]  /*19a10*/  IMAD.MOV.U32 R13, RZ, RZ, R3 ;  /* 0x000000ffff0d7224 */ /* 0x000fce00078e0003 */
[----:B------:R-:W-:Y:S05]  /*19a20*/  WARPSYNC.COLLECTIVE R15, `(.L_x_9080) ;  /* 0x000000000f087348 */ /* 0x000fea0003c00000 */
[----:B------:R0:W1:Y:S02]  /*19a30*/  SHFL.UP P6, R14, R13, R12, R11 ;  /* 0x0400000c0d0e7389 */ /* 0x00006400000c000b */
[----:B01----:R-:W-:Y:S01]  /*19a40*/  ENDCOLLECTIVE ;  /* 0x000000000000791b */ /* 0x003fe20003800000 */
.L_x_9080:
[----:B------:R-:W-:Y:S01]  /*19a50*/  IMAD.MOV.U32 R12, RZ, RZ, 0x4 ;  /* 0x00000004ff0c7424 */ /* 0x000fe200078e00ff */
[----:B------:R-:W-:-:S05]  /*19a60*/  SEL R14, R14, RZ, P2 ;  /* 0x000000ff0e0e7207 */ /* 0x000fca0001000000 */
[----:B------:R-:W-:-:S04]  /*19a70*/  IMAD.IADD R3, R3, 0x1, R14 ;  /* 0x0000000103037824 */ /* 0x000fc800078e020e */
[----:B------:R-:W-:-:S07]  /*19a80*/  IMAD.MOV.U32 R13, RZ, RZ, R3 ;  /* 0x000000ffff0d7224 */ /* 0x000fce00078e0003 */
[----:B------:R-:W-:Y:S05]  /*19a90*/  WARPSYNC.COLLECTIVE R15, `(.L_x_9081) ;  /* 0x000000000f087348 */ /* 0x000fea0003c00000 */
[----:B------:R0:W1:Y:S02]  /*19aa0*/  SHFL.UP P6, R14, R13, R12, R11 ;  /* 0x0400000c0d0e7389 */ /* 0x00006400000c000b */
[----:B01----:R-:W-:Y:S01]  /*19ab0*/  ENDCOLLECTIVE ;  /* 0x000000000000791b */ /* 0x003fe20003800000 */
.L_x_9081:
[----:B------:R-:W-:Y:S01]  /*19ac0*/  IMAD.MOV.U32 R12, RZ, RZ, 0x8 ;  /* 0x00000008ff0c7424 */ /* 0x000fe200078e00ff */
[----:B------:R-:W-:-:S05]  /*19ad0*/  SEL R14, R14, RZ, P3 ;  /* 0x000000ff0e0e7207 */ /* 0x000fca0001800000 */
[----:B------:R-:W-:-:S04]  /*19ae0*/  IMAD.IADD R3, R3, 0x1, R14 ;  /* 0x0000000103037824 */ /* 0x000fc800078e020e */
[----:B------:R-:W-:-:S07]  /*19af0*/  IMAD.MOV.U32 R13, RZ, RZ, R3 ;  /* 0x000000ffff0d7224 */ /* 0x000fce00078e0003 */
[----:B------:R-:W-:Y:S05]  /*19b00*/  WARPSYNC.COLLECTIVE R15, `(.L_x_9082) ;  /* 0x000000000f087348 */ /* 0x000fea0003c00000 */
[----:B------:R0:W1:Y:S02]  /*19b10*/  SHFL.UP P6, R14, R13, R12, R11 ;  /* 0x0400000c0d0e7389 */ /* 0x00006400000c000b */
[----:B01----:R-:W-:Y:S01]  /*19b20*/  ENDCOLLECTIVE ;  /* 0x000000000000791b */ /* 0x003fe20003800000 */
.L_x_9082:
[----:B------:R-:W-:Y:S01]  /*19b30*/  IMAD.MOV.U32 R12, RZ, RZ, 0x10 ;  /* 0x00000010ff0c7424 */ /* 0x000fe200078e00ff */
[----:B------:R-:W-:-:S05]  /*19b40*/  SEL R14, R14, RZ, P4 ;  /* 0x000000ff0e0e7207 */ /* 0x000fca0002000000 */
[----:B------:R-:W-:-:S04]  /*19b50*/  IMAD.IADD R3, R3, 0x1, R14 ;  /* 0x0000000103037824 */ /* 0x000fc800078e020e */
[----:B------:R-:W-:-:S07]  /*19b60*/  IMAD.MOV.U32 R13, RZ, RZ, R3 ;  /* 0x000000ffff0d7224 */ /* 0x000fce00078e0003 */
[----:B------:R-:W-:Y:S05]  /*19b70*/  WARPSYNC.COLLECTIVE R15, `(.L_x_9083) ;  /* 0x000000000f087348 */ /* 0x000fea0003c00000 */
[----:B------:R0:W1:Y:S02]  /*19b80*/  SHFL.UP P6, R14, R13, R12, R11 ;  /* 0x0400000c0d0e7389 */ /* 0x00006400000c000b */
[----:B01----:R-:W-:Y:S01]  /*19b90*/  ENDCOLLECTIVE ;  /* 0x000000000000791b */ /* 0x003fe20003800000 */
.L_x_9083:
[----:B------:R-:W-:Y:S02]  /*19ba0*/  IMAD.MOV.U32 R12, RZ, RZ, 0x1f ;  /* 0x0000001fff0c7424 */ /* 0x000fe400078e00ff */
[----:B------:R-:W-:Y:S01]  /*19bb0*/  IMAD.MOV.U32 R11, RZ, RZ, 0x1f ;  /* 0x0000001fff0b7424 */ /* 0x000fe200078e00ff */
[----:B------:R-:W-:-:S05]  /*19bc0*/  SEL R14, R14, RZ, P5 ;  /* 0x000000ff0e0e7207 */ /* 0x000fca0002800000 */
[----:B------:R-:W-:-:S04]  /*19bd0*/  IMAD.IADD R3, R3, 0x1, R14 ;  /* 0x0000000103037824 */ /* 0x000fc800078e020e */
[----:B------:R-:W-:-:S07]  /*19be0*/  IMAD.MOV.U32 R13, RZ, RZ, R3 ;  /* 0x000000ffff0d7224 */ /* 0x000fce00078e0003 */
[----:B------:R-:W-:Y:S05]  /*19bf0*/  WARPSYNC.COLLECTIVE R15, `(.L_x_9084) ;  /* 0x000000000f087348 */ /* 0x000fea0003c00000 */
[----:B------:R0:W1:Y:S02]  /*19c00*/  SHFL.IDX P6, R14, R13, R12, R11 ;  /* 0x0000000c0d0e7389 */ /* 0x00006400000c000b */
[----:B01----:R-:W-:Y:S01]  /*19c10*/  ENDCOLLECTIVE ;  /* 0x000000000000791b */ /* 0x003fe20003800000 */
.L_x_9084:
[----:B------:R-:W-:Y:S05]  /*19c20*/  BRA `(.L_x_9085) ;  /* 0xffffffdc00cc7947 */ /* 0x000fea000383ffff */
.L_x_9005:
[----:B------:R-:W-:Y:S01]  /*19c30*/  BSSY B0, `(.L_x_9086) ;  /* 0x0000008000007945 */ /* 0x000fe20003800000 */
[----:B-----5:R-:W-:Y:S02]  /*19c40*/  IMAD.MOV.U32 R13, RZ, RZ, R2 ;  /* 0x000000ffff0d7224 */ /* 0x020fe400078e0002 */
[----:B------:R-:W-:Y:S02]  /*19c50*/  IMAD.MOV.U32 R12, RZ, RZ, 0x1 ;  /* 0x00000001ff0c7424 */ /* 0x000fe400078e00ff */
[----:B0-----:R-:W-:Y:S02]  /*19c60*/  IMAD.MOV.U32 R11, RZ, RZ, RZ ;  /* 0x000000ffff0b7224 */ /* 0x001fe400078e00ff */
[----:B------:R-:W-:-:S07]  /*19c70*/  IMAD.MOV.U32 R15, RZ, RZ, -0x1 ;  /* 0xffffffffff0f7424 */ /* 0x000fce00078e00ff */
[----:B-123--:R-:W-:Y:S05]  /*19c80*/  WARPSYNC.COLLECTIVE R15, `(.L_x_9087) ;  /* 0x000000000f087348 */ /* 0x00efea0003c00000 */
[----:B------:R0:W4:Y:S02]  /*19c90*/  SHFL.UP P6, R14, R13, R12, R11 ;  /* 0x0400000c0d0e7389 */ /* 0x00012400000c000b */
[----:B01234-:R-:W-:Y:S01]  /*19ca0*/  ENDCOLLECTIVE ;  /* 0x000000000000791b */ /* 0x01ffe20003800000 */
.L_x_9087:
[----:B------:R-:W-:Y:S05]  /*19cb0*/  BSYNC B0 ;  /* 0x0000000000007941 */ /* 0x000fea0003800000 */
.L_x_9086:
[----:B------:R-:W-:Y:S01]  /*19cc0*/  SEL R3, R14, RZ, P1 ;  /* 0x000000ff0e037207 */ /* 0x000fe20000800000 */
[----:B------:R-:W-:Y:S02]  /*19cd0*/  IMAD.MOV.U32 R12, RZ, RZ, 0x2 ;  /* 0x00000002ff0c7424 */ /* 0x000fe400078e00ff */
[----:B------:R-:W-:Y:S02]  /*19ce0*/  IMAD.MOV.U32 R11, RZ, RZ, RZ ;  /* 0x000000ffff0b7224 */ /* 0x000fe400078e00ff */
[----:B------:R-:W-:Y:S02]  /*19cf0*/  IMAD.IADD R3, R2, 0x1, R3 ;  /* 0x0000000102037824 */ /* 0x000fe400078e0203 */
[----:B------:R-:W-:Y:S02]  /*19d00*/  IMAD.MOV.U32 R15, RZ, RZ, -0x1 ;  /* 0xffffffffff0f7424 */ /* 0x000fe400078e00ff */
[----:B------:R-:W-:-:S07]  /*19d10*/  IMAD.MOV.U32 R13, RZ, RZ, R3 ;  /* 0x000000ffff0d7224 */ /* 0x000fce00078e0003 */
[----:B------:R-:W-:Y:S05]  /*19d20*/  WARPSYNC.COLLECTIVE R15, `(.L_x_9088) ;  /* 0x000000000f087348 */ /* 0x000fea0003c00000 */
[----:B------:R0:W1:Y:S02]  /*19d30*/  SHFL.UP P6, R14, R13, R12, R11 ;  /* 0x0400000c0d0e7389 */ /* 0x00006400000c000b */
[----:B01----:R-:W-:Y:S01]  /*19d40*/  ENDCOLLECTIVE ;  /* 0x000000000000791b */ /* 0x003fe20003800000 */
.L_x_9088:
[----:B------:R-:W-:Y:S01]  /*19d50*/  IMAD.MOV.U32 R12, RZ, RZ, 0x4 ;  /* 0x00000004ff0c7424 */ /* 0x000fe200078e00ff */
[----:B------:R-:W-:-:S05]  /*19d60*/  SEL R14, R14, RZ, P2 ;  /* 0x000000ff0e0e7207 */ /* 0x000fca0001000000 */
[----:B------:R-:W-:-:S04]  /*19d70*/  IMAD.IADD R3, R3, 0x1, R14 ;  /* 0x0000000103037824 */ /* 0x000fc800078e020e */
[----:B------:R-:W-:-:S07]  /*19d80*/  IMAD.MOV.U32 R13, RZ, RZ, R3 ;  /* 0x000000ffff0d7224 */ /* 0x000fce00078e0003 */
[----:B------:R-:W-:Y:S05]  /*19d90*/  WARPSYNC.COLLECTIVE R15, `(.L_x_9089) ;  /* 0x000000000f087348 */ /* 0x000fea0003c00000 */
[----:B------:R0:W1:Y:S02]  /*19da0*/  SHFL.UP P6, R14, R13, R12, R11 ;  /* 0x0400000c0d0e7389 */ /* 0x00006400000c000b */
[----:B01----:R-:W-:Y:S01]  /*19db0*/  ENDCOLLECTIVE ;  /* 0x000000000000791b */ /* 0x003fe20003800000 */
.L_x_9089:
[----:B------:R-:W-:Y:S01]  /*19dc0*/  IMAD.MOV.U32 R12, RZ, RZ, 0x8 ;  /* 0x00000008ff0c7424 */ /* 0x000fe200078e00ff */
[----:B------:R-:W-:-:S05]  /*19dd0*/  SEL R14, R14, RZ, P3 ;  /* 0x000000ff0e0e7207 */ /* 0x000fca0001800000 */
[----:B------:R-:W-:-:S04]  /*19de0*/  IMAD.IADD R3, R3, 0x1, R14 ;  /* 0x0000000103037824 */ /* 0x000fc800078e020e */
[----:B------:R-:W-:-:S07]  /*19df0*/  IMAD.MOV.U32 R13, RZ, RZ, R3 ;  /* 0x000000ffff0d7224 */ /* 0x000fce00078e0003 */
[----:B------:R-:W-:Y:S05]  /*19e00*/  WARPSYNC.COLLECTIVE R15, `(.L_x_9090) ;  /* 0x000000000f087348 */ /* 0x000fea0003c00000 */
[----:B------:R0:W1:Y:S02]  /*19e10*/  SHFL.UP P6, R14, R13, R12, R11 ;  /* 0x0400000c0d0e7389 */ /* 0x00006400000c000b */
[----:B01----:R-:W-:Y:S01]  /*19e20*/  ENDCOLLECTIVE ;  /* 0x000000000000791b */ /* 0x003fe20003800000 */
.L_x_9090:
[----:B------:R-:W-:Y:S01]  /*19e30*/  IMAD.MOV.U32 R12, RZ, RZ, 0x10 ;  /* 0x00000010ff0c7424 */ /* 0x000fe200078e00ff */
[----:B------:R-:W-:-:S05]  /*19e40*/  SEL R14, R14, RZ, P4 ;  /* 0x000000ff0e0e7207 */ /* 0x000fca0002000000 */
[----:B------:R-:W-:-:S04]  /*19e50*/  IMAD.IADD R3, R3, 0x1, R14 ;  /* 0x0000000103037824 */ /* 0x000fc800078e020e */
[----:B------:R-:W-:-:S07]  /*19e60*/  IMAD.MOV.U32 R13, RZ, RZ, R3 ;  /* 0x000000ffff0d7224 */ /* 0x000fce00078e0003 */
[----:B------:R-:W-:Y:S05]  /*19e70*/  WARPSYNC.COLLECTIVE R15, `(.L_x_9091) ;  /* 0x000000000f087348 */ /* 0x000fea0003c00000 */
[----:B------:R0:W1:Y:S02]  /*19e80*/  SHFL.UP P6, R14, R13, R12, R11 ;  /* 0x0400000c0d0e7389 */ /* 0x00006400000c000b */
[----:B01----:R-:W-:Y:S01]  /*19e90*/  ENDCOLLECTIVE ;  /* 0x000000000000791b */ /* 0x003fe20003800000 */
.L_x_9091:
        /* <DEDUP_REMOVED lines=8> */
.L_x_9092:
[----:B------:R-:W-:Y:S05]  /*19f20*/  BRA `(.L_x_9093) ;  /* 0xffffffdc00a87947 */ /* 0x000fea000383ffff */
.L_x_9007:
[----:B------:R-:W-:Y:S01]  /*19f30*/  BSSY B0, `(.L_x_9094) ;  /* 0x0000006000007945 */ /* 0x000fe20003800000 */
[----:B------:R-:W-:Y:S01]  /*19f40*/  PLOP3.LUT P6, PT, P6, PT, PT, 0x8, 0x0 ;  /* 0x000000000000781c */ /* 0x000fe200037ce170 */
[----:B------:R-:W-:-:S12]  /*19f50*/  IMAD.MOV.U32 R15, RZ, RZ, -0x1 ;  /* 0xffffffffff0f7424 */ /* 0x000fd800078e00ff */
[----:B012---:R-:W-:Y:S05]  /*19f60*/  WARPSYNC.COLLECTIVE R15, `(.L_x_9095) ;  /* 0x000000000f087348 */ /* 0x007fea0003c00000 */
[----:B------:R-:W-:Y:S01]  /*19f70*/  VOTE.ANY R14, PT, P6 ;  /* 0x00000000000e7806 */ /* 0x000fe200030e0100 */
[----:B012---:R-:W-:Y:S06]  /*19f80*/  ENDCOLLECTIVE ;  /* 0x000000000000791b */ /* 0x007fec0003800000 */
.L_x_9095:
[----:B------:R-:W-:Y:S05]  /*19f90*/  BSYNC B0 ;  /* 0x0000000000007941 */ /* 0x000fea0003800000 */
.L_x_9094:
        /* <DEDUP_REMOVED lines=9> */
.L_x_9096:
[----:B------:R-:W-:Y:S01]  /*1a030*/  IMAD.MOV.U32 R17, RZ, RZ, R14 ;  /* 0x000000ffff117224 */ /* 0x000fe200078e000e */
[----:B------:R-:W-:Y:S06]  /*1a040*/  BRA `(.L_x_9097) ;  /* 0xffffffdc00987947 */ /* 0x000fec000383ffff */
.L_x_9009:
[----:B------:R-:W-:Y:S01]  /*1a050*/  BSSY B0, `(.L_x_9098) ;  /* 0x0000007000007945 */ /* 0x000fe20003800000 */
[----:B------:R-:W-:Y:S02]  /*1a060*/  IMAD.MOV.U32 R13, RZ, RZ, R3 ;  /* 0x000000ffff0d7224 */ /* 0x000fe400078e0003 */
[----:B0-----:R-:W-:Y:S02]  /*1a070*/  IMAD.MOV.U32 R11, RZ, RZ, 0x1f ;  /* 0x0000001fff0b7424 */ /* 0x001fe400078e00ff */
[----:B------:R-:W-:-:S07]  /*1a080*/  IMAD.MOV.U32 R15, RZ, RZ, -0x1 ;  /* 0xffffffffff0f7424 */ /* 0x000fce00078e00ff */
[----:B-1234-:R-:W-:Y:S05]  /*1a090*/  WARPSYNC.COLLECTIVE R15, `(.L_x_9099) ;  /* 0x000000000f087348 */ /* 0x01efea0003c00000 */
[----:B------:R0:W0:Y:S02]  /*1a0a0*/  SHFL.IDX P6, R14, R13, R12, R11 ;  /* 0x0000000c0d0e7389 */ /* 0x00002400000c000b */
[----:B01234-:R-:W-:Y:S01]  /*1a0b0*/  ENDCOLLECTIVE ;  /* 0x000000000000791b */ /* 0x01ffe20003800000 */
.L_x_9099:
[----:B------:R-:W-:Y:S05]  /*1a0c0*/  BSYNC B0 ;  /* 0x0000000000007941 */ /* 0x000fea0003800000 */
.L_x_9098:
[----:B------:R-:W-:Y:S05]  /*1a0d0*/  BRA `(.L_x_9008) ;  /* 0xffffffdc00907947 */ /* 0x000fea000383ffff */
.L_x_9013:
[----:B0-----:R0:W1:Y:S02]  /*1a0e0*/  SYNCS.PHASECHK.TRANS64.TRYWAIT P0, [R9+URZ+0x19c20], R0 ;  /* 0x019c2000090075a7 */ /* 0x001064000800017f */
[----:B-1----:R-:W-:Y:S05]  /*1a0f0*/  @!P0 NANOSLEEP.SYNCS 0x989680 ;  /* 0x009896800000895d */ /* 0x002fea0003900000 */
[----:B------:R-:W1:Y:S02]  /*1a100*/  @!P0 SYNCS.PHASECHK.TRANS64 P0, [R9+URZ+0x19c20], R0 ;  /* 0x019c2000090085a7 */ /* 0x000e64000800007f */
[----:B-1----:R-:W-:Y:S05]  /*1a110*/  @!P0 BRA `(.L_x_9013) ;  /* 0xfffffffc00f08947 */ /* 0x002fea000383ffff */
[----:B------:R-:W-:Y:S05]  /*1a120*/  BRA `(.L_x_9100) ;  /* 0xffffffe0007c7947 */ /* 0x000fea000383ffff */
.L_x_9014:
        /* <DEDUP_REMOVED lines=8> */
[----:B0--3--:R-:W-:Y:S05]  /*1a1b0*/  WARPSYNC.COLLECTIVE R15, `(.L_x_9102) ;  /* 0x000000000f087348 */ /* 0x009fea0003c00000 */
[----:B------:R1:W2:Y:S02]  /*1a1c0*/  SHFL.IDX P6, R14, R13, R12, R11 ;  /* 0x0000000c0d0e7389 */ /* 0x0002a400000c000b */
[----:B0123--:R-:W-:Y:S01]  /*1a1d0*/  ENDCOLLECTIVE ;  /* 0x000000000000791b */ /* 0x00ffe20003800000 */
.L_x_9102:
[----:B------:R-:W-:Y:S05]  /*1a1e0*/  BSYNC B0 ;  /* 0x0000000000007941 */ /* 0x000fea0003800000 */
.L_x_9101:
[----:B------:R-:W-:Y:S05]  /*1a1f0*/  BRA `(.L_x_9103) ;  /* 0xffffffe000647947 */ /* 0x000fea000383ffff */
.L_x_9015:
[----:B------:R-:W-:Y:S01]  /*1a200*/  BSSY B0, `(.L_x_9104) ;  /* 0x0000006000007945 */ /* 0x000fe20003800000 */
[----:B------:R-:W-:-:S07]  /*1a210*/  IMAD.MOV.U32 R15, RZ, RZ, -0x1 ;  /* 0xffffffffff0f7424 */ /* 0x000fce00078e00ff */
[----:B0--3--:R-:W-:Y:S05]  /*1a220*/  WARPSYNC.COLLECTIVE R15, `(.L_x_9105) ;  /* 0x000000000f0c7348 */ /* 0x009fea0003c00000 */
[----:B------:R-:W-:Y:S02]  /*1a230*/  ELECT P6, UR62, PT ;  /* 0x00000000003e782f */ /* 0x000fe400038c0000 */
[----:B------:R-:W-:Y:S01]  /*1a240*/  MOV R14, UR62 ;  /* 0x0000003e000e7c02 */ /* 0x000fe20008000f00 */
[----:B0--3--:R-:W-:Y:S10]  /*1a250*/  ENDCOLLECTIVE ;  /* 0x000000000000791b */ /* 0x009ff40003800000 */
.L_x_9105:
[----:B------:R-:W-:Y:S05]  /*1a260*/  BSYNC B0 ;  /* 0x0000000000007941 */ /* 0x000fea0003800000 */
.L_x_9104:
[----:B------:R-:W-:Y:S05]  /*1a270*/  BRA `(.L_x_9106) ;  /* 0xffffffe000587947 */ /* 0x000fea000383ffff */
.L_x_9017:
[----:B0-----:R0:W1:Y:S02]  /*1a280*/  SYNCS.PHASECHK.TRANS64.TRYWAIT P1, [R7+URZ], R2 ;  /* 0x00000002070075a7 */ /* 0x001064000802017f */
[----:B-1----:R-:W-:Y:S05]  /*1a290*/  @!P1 NANOSLEEP.SYNCS 0x989680 ;  /* 0x009896800000995d */ /* 0x002fea0003900000 */
[----:B------:R-:W1:Y:S02]  /*1a2a0*/  @!P1 SYNCS.PHASECHK.TRANS64 P1, [R7+URZ], R2 ;  /* 0x00000002070095a7 */ /* 0x000e64000802007f */
[----:B-1----:R-:W-:Y:S05]  /*1a2b0*/  @!P1 BRA `(.L_x_9017) ;  /* 0xfffffffc00f09947 */ /* 0x002fea000383ffff */
[----:B------:R-:W-:Y:S05]  /*1a2c0*/  BRA `(.L_x_9107) ;  /* 0xffffffe0008c7947 */ /* 0x000fea000383ffff */
.L_x_9018:
[----:B-1----:R1:W2:Y:S02]  /*1a2d0*/  SYNCS.PHASECHK.TRANS64.TRYWAIT P1, [R3+URZ], R0 ;  /* 0x00000000030075a7 */ /* 0x0022a4000802017f */
[----:B--2---:R-:W-:Y:S05]  /*1a2e0*/  @!P1 NANOSLEEP.SYNCS 0x989680 ;  /* 0x009896800000995d */ /* 0x004fea0003900000 */
[----:B------:R-:W2:Y:S02]  /*1a2f0*/  @!P1 SYNCS.PHASECHK.TRANS64 P1, [R3+URZ], R0 ;  /* 0x00000000030095a7 */ /* 0x000ea4000802007f */
[----:B--2---:R-:W-:Y:S05]  /*1a300*/  @!P1 BRA `(.L_x_9018) ;  /* 0xfffffffc00f09947 */ /* 0x004fea000383ffff */
[----:B------:R-:W-:Y:S05]  /*1a310*/  BRA `(.L_x_9108) ;  /* 0xffffffe000807947 */ /* 0x000fea000383ffff */
.L_x_9020:
[----:B-1----:R1:W2:Y:S02]  /*1a320*/  SYNCS.PHASECHK.TRANS64.TRYWAIT P1, [R3+URZ+0x19c60], R2 ;  /* 0x019c6002030075a7 */ /* 0x0022a4000802017f */
[----:B--2---:R-:W-:Y:S05]  /*1a330*/  @!P1 NANOSLEEP.SYNCS 0x989680 ;  /* 0x009896800000995d */ /* 0x004fea0003900000 */
[----:B------:R-:W2:Y:S02]  /*1a340*/  @!P1 SYNCS.PHASECHK.TRANS64 P1, [R3+URZ+0x19c60], R2 ;  /* 0x019c6002030095a7 */ /* 0x000ea4000802007f */
[----:B--2---:R-:W-:Y:S05]  /*1a350*/  @!P1 BRA `(.L_x_9020) ;  /* 0xfffffffc00f09947 */ /* 0x004fea000383ffff */
[----:B------:R-:W-:Y:S05]  /*1a360*/  BRA `(.L_x_9109) ;  /* 0xffffffe000807947 */ /* 0x000fea000383ffff */
.L_x_9022:
[----:B--2---:R2:W4:Y:S02]  /*1a370*/  SYNCS.PHASECHK.TRANS64.TRYWAIT P1, [R5+URZ+0x19c60], R0 ;  /* 0x019c6000050075a7 */ /* 0x004524000802017f */
[----:B----4-:R-:W-:Y:S05]  /*1a380*/  @!P1 NANOSLEEP.SYNCS 0x989680 ;  /* 0x009896800000995d */ /* 0x010fea0003900000 */
[----:B------:R-:W4:Y:S02]  /*1a390*/  @!P1 SYNCS.PHASECHK.TRANS64 P1, [R5+URZ+0x19c60], R0 ;  /* 0x019c6000050095a7 */ /* 0x000f24000802007f */
[----:B----4-:R-:W-:Y:S05]  /*1a3a0*/  @!P1 BRA `(.L_x_9022) ;  /* 0xfffffffc00f09947 */ /* 0x010fea000383ffff */
[----:B------:R-:W-:Y:S05]  /*1a3b0*/  BRA `(.L_x_9110) ;  /* 0xffffffe000807947 */ /* 0x000fea000383ffff */
.L_x_9024:
[----:B----4-:R4:W0:Y:S02]  /*1a3c0*/  SYNCS.PHASECHK.TRANS64.TRYWAIT P0, [R3+URZ+0x19c80], R2 ;  /* 0x019c8002030075a7 */ /* 0x010824000800017f */
[----:B0-----:R-:W-:Y:S05]  /*1a3d0*/  @!P0 NANOSLEEP.SYNCS 0x989680 ;  /* 0x009896800000895d */ /* 0x001fea0003900000 */
[----:B------:R-:W0:Y:S02]  /*1a3e0*/  @!P0 SYNCS.PHASECHK.TRANS64 P0, [R3+URZ+0x19c80], R2 ;  /* 0x019c8002030085a7 */ /* 0x000e24000800007f */
[----:B0-----:R-:W-:Y:S05]  /*1a3f0*/  @!P0 BRA `(.L_x_9024) ;  /* 0xfffffffc00f08947 */ /* 0x001fea000383ffff */
[----:B------:R-:W-:Y:S05]  /*1a400*/  BRA `(.L_x_9025) ;  /* 0xffffffe0007c7947 */ /* 0x000fea000383ffff */
.L_x_9111:
        /* <DEDUP_REMOVED lines=15> */
.L_x_12981:


//--------------------- .text._ZN7cutlass13device_kernelIN5flash11enable_sm90INS1_16FlashAttnFwdSm90INS1_25CollectiveMainloopFwdSm90ILi2EN4cute5tupleIJNS5_1CILi1EEES8_S8_EEENS6_IJNS7_ILi192EEENS7_ILi128EEENS7_ILi96EEEEEELi96ENS_12float_e4m3_tEfNS_4arch4Sm90ELb0ELb1ELb0ELb0ELb0ELb0ELb0ELb1ELb1ELb1ELb0ELb0EEENS1_21CollectiveEpilogueFwdINS6_IJSA_SC_SB_EEES9_NS_10bfloat16_tESG_Li384ELb0ELb1ELb0ELb1EEENS1_30DynamicPersistentTileSchedulerILi384ELi128ELb0ELb1ELb1EEEEEEEEEvNT_6ParamsE --------------------------
	.section	.text._ZN7cutlass13device_kernelIN5flash11enable_sm90INS1_16FlashAttnFwdSm90INS1_25CollectiveMainloopFwdSm90ILi2EN4cute5tupleIJNS5_1CILi1EEES8_S8_EEENS6_IJNS7_ILi192EEENS7_ILi128EEENS7_ILi96EEEEEELi96ENS_12float_e4m3_tEfNS_4arch4Sm90ELb0ELb1ELb0ELb0ELb0ELb0ELb0ELb1ELb1ELb1ELb0ELb0EEENS1_21CollectiveEpilogueFwdINS6_IJSA_SC_SB_EEES9_NS_10bfloat16_tESG_Li384ELb0ELb1ELb0ELb1EEENS1_30DynamicPersistentTileSchedulerILi384ELi128ELb0ELb1ELb1EEEEEEEEEvNT_6ParamsE,"ax",@progbits
	.align	128
.text._ZN7cutlass13device_kernelIN5flash11enable_sm90INS1_16FlashAttnFwdSm90INS1_25CollectiveMainloopFwdSm90ILi2EN4cute5tupleIJNS5_1CILi1EEES8_S8_EEENS6_IJNS7_ILi192EEENS7_ILi128EEENS7_ILi96EEEEEELi96ENS_12float_e4m3_tEfNS_4arch4Sm90ELb0ELb1ELb0ELb0ELb0ELb0ELb0ELb1ELb1ELb1ELb0ELb0EEENS1_21CollectiveEpilogueFwdINS6_IJSA_SC_SB_EEES9_NS_10bfloat16_tESG_Li384ELb0ELb1ELb0ELb1EEENS1_30DynamicPersistentTileSchedulerILi384ELi128ELb0ELb1ELb1EEEEEEEEEvNT_6ParamsE:
        .type           _ZN7cutlass13device_kernelIN5flash11enable_sm90INS1_16FlashAttnFwdSm90INS1_25CollectiveMainloopFwdSm90ILi2EN4cute5tupleIJNS5_1CILi1EEES8_S8_EEENS6_IJNS7_ILi192EEENS7_ILi128EEENS7_ILi96EEEEEELi96ENS_12float_e4m3_tEfNS_4arch4Sm90ELb0ELb1ELb0ELb0ELb0ELb0ELb0ELb1ELb1ELb1ELb0ELb0EEENS1_21CollectiveEpilogueFwdINS6_IJSA_SC_SB_EEES9_NS_10bfloat16_tESG_Li384ELb0ELb1ELb0ELb1EEENS1_30DynamicPersistentTileSchedulerILi384ELi128ELb0ELb1ELb1EEEEEEEEEvNT_6ParamsE,@function
        .size           _ZN7cutlass13device_kernelIN5flash11enable_sm90INS1_16FlashAttnFwdSm90INS1_25CollectiveMainloopFwdSm90ILi2EN4cute5tupleIJNS5_1CILi1EEES8_S8_EEENS6_IJNS7_ILi192EEENS7_ILi128EEENS7_ILi96EEEEEELi96ENS_12float_e4m3_tEfNS_4arch4Sm90ELb0ELb1ELb0ELb0ELb0ELb0ELb0ELb1ELb1ELb1ELb0ELb0EEENS1_21CollectiveEpilogueFwdINS6_IJSA_SC_SB_EEES9_NS_10bfloat16_tESG_Li384ELb0ELb1ELb0ELb1EEENS1_30DynamicPersistentTileSchedulerILi384ELi128ELb0ELb1ELb1EEEEEEEEEvNT_6ParamsE,(.L_x_12982 - _ZN7cutlass13device_kernelIN5flash11enable_sm90INS1_16FlashAttnFwdSm90INS1_25CollectiveMainloopFwdSm90ILi2EN4cute5tupleIJNS5_1CILi1EEES8_S8_EEENS6_IJNS7_ILi192EEENS7_ILi128EEENS7_ILi96EEEEEELi96ENS_12float_e4m3_tEfNS_4arch4Sm90ELb0ELb1ELb0ELb0ELb0ELb0ELb0ELb1ELb1ELb1ELb0ELb0EEENS1_21CollectiveEpilogueFwdINS6_IJSA_SC_SB_EEES9_NS_10bfloat16_tESG_Li384ELb0ELb1ELb0ELb1EEENS1_30DynamicPersistentTileSchedulerILi384ELi128ELb0ELb1ELb1EEEEEEEEEvNT_6ParamsE)
        .other          _ZN7cutlass13device_kernelIN5flash11enable_sm90INS1_16FlashAttnFwdSm90INS1_25CollectiveMainloopFwdSm90ILi2EN4cute5tupleIJNS5_1CILi1EEES8_S8_EEENS6_IJNS7_ILi192EEENS7_ILi128EEENS7_ILi96EEEEEELi96ENS_12float_e4m3_tEfNS_4arch4Sm90ELb0ELb1ELb0ELb0ELb0ELb0ELb0ELb1ELb1ELb1ELb0ELb0EEENS1_21CollectiveEpilogueFwdINS6_IJSA_SC_SB_EEES9_NS_10bfloat16_tESG_Li384ELb0ELb1ELb0ELb1EEENS1_30DynamicPersistentTileSchedulerILi384ELi128ELb0ELb1ELb1EEEEEEEEEvNT_6ParamsE,@"STO_CUDA_ENTRY STV_DEFAULT"
_ZN7cutlass13device_kernelIN5flash11enable_sm90INS1_16FlashAttnFwdSm90INS1_25CollectiveMainloopFwdSm90ILi2EN4cute5tupleIJNS5_1CILi1EEES8_S8_EEENS6_IJNS7_ILi192EEENS7_ILi128EEENS7_ILi96EEEEEELi96ENS_12float_e4m3_tEfNS_4arch4Sm90ELb0ELb1ELb0ELb0ELb0ELb0ELb0ELb1ELb1ELb1ELb0ELb0EEENS1_21CollectiveEpilogueFwdINS6_IJSA_SC_SB_EEES9_NS_10bfloat16_tESG_Li384ELb0ELb1ELb0ELb1EEENS1_30DynamicPersistentTileSchedulerILi384ELi128ELb0ELb1ELb1EEEEEEEEEvNT_6ParamsE:
        /* <DEDUP_REMOVED lines=18> */
.L_x_9113:
[----:B------:R-:W-:Y:S05]  /*0120*/  BSYNC B0 ;  /* 0x0000000000007941 */ /* 0x000fea0003800000 */
.L_x_9112:
        /* <DEDUP_REMOVED lines=41> */
.L_x_9114:
        /* <DEDUP_REMOVED lines=22> */
.L_x_9115:
        /* <DEDUP_REMOVED lines=18> */
.L_x_9116:
        /* <DEDUP_REMOVED lines=22> */
.L_x_9117:
        /* <DEDUP_REMOVED lines=22> */
.L_x_9118:
[----:B------:R-:W-:Y:S01]  /*0900*/  PLOP3.LUT P0, PT, PT, PT, UP0, 0x80, 0x0 ;  /* 0x000000000000781c */ /* 0x000fe20003f0f008 */
[----:B------:R-:W-:Y:S01]  /*0910*/  UMOV UR42, 0x1 ;  /* 0x00000001002a7882 */ /* 0x000fe20000000000 */
[----:B------:R-:W-:Y:S01]  /*0920*/  NOP ;  /* 0x0000000000007918 */ /* 0x000fe20000000000 */
[----:B------:R-:W-:Y:S01]  /*0930*/  USEL UR42, UR42, 0x2, !UP0 ;  /* 0x000000022a2a7887 */ /* 0x000fe2000c000000 */
[----:B------:R-:W-:Y:S01]  /*0940*/  ULDC.64 UR46, c[0x0][0x208] ;  /* 0x00008200002e7ab9 */ /* 0x000fe20000000a00 */
[----:B012-4-:R-:W-:Y:S08]  /*0950*/  BAR.SYNC.DEFER_BLOCKING 0x0 ;  /* 0x0000000000007b1d */ /* 0x017ff00000010000 */
[----:B------:R-:W-:Y:S05]  /*0960*/  @!P0 BRA `(.L_x_9119) ;  /* 0x000000e000a08947 */ /* 0x000fea0003800000 */
.L_x_9120:
[----:B------:R-:W-:-:S08]  /*0970*/  NOP ;  /* 0x0000000000007918 */ /* 0x000fd00000000000 */
[----:B------:R-:W0:Y:S02]  /*0980*/  USETMAXREG.TRY_ALLOC.CTAPOOL UP0, 0xa0 ;  /* 0x000000a0000079c8 */ /* 0x000e240008000600 */
[----:B0-----:R-:W-:-:S13]  /*0990*/  PLOP3.LUT P0, PT, PT, PT, UP0, 0x80, 0x0 ;  /* 0x000000000000781c */ /* 0x001fda0003f0f008 */
[----:B------:R-:W-:Y:S05]  /*09a0*/  @!P0 BRA `(.L_x_9120) ;  /* 0xfffffffc00f08947 */ /* 0x000fea000383ffff */
[----:B------:R-:W0:Y:S08]  /*09b0*/  S2UR UR4, SR_CTAID.X ;  /* 0x00000000000479c3 */ /* 0x000e300000002500 */
[----:B------:R-:W-:Y:S08]  /*09c0*/  BAR.ARV 0x4, 0x200 ;  /* 0x0108000000007b1d */ /* 0x000ff00000002000 */
[----:B------:R-:W0:Y:S08]  /*09d0*/  LDC R0, c[0x0][0xc38] ;  /* 0x00030e00ff007b82 */ /* 0x000e300000000800 */
[----:B------:R-:W-:Y:S06]  /*09e0*/  BAR.ARV 0x8, 0x200 ;  /* 0x0208000000007b1d */ /* 0x000fec0000002000 */
        /* <DEDUP_REMOVED lines=10> */
[CC--:B------:R-:W-:Y:S02]  /*0a90*/  LEA.HI R2, R0.reuse, R10.reuse, RZ, 0x4 ;  /* 0x0000000a00027211 */ /* 0x0c0fe400078f20ff */
        /* <DEDUP_REMOVED lines=37> */
[----:B------:R-:W-:Y:S01]  /*0cf0*/  IMAD R156, R4, 0x40, R7 ;  /* 0x00000040049c7824 */ /* 0x000fe200078e0207 */
[----:B------:R-:W-:Y:S01]  /*0d00*/  SHF.R.S32.HI R2, RZ, 0x1f, R22 ;  /* 0x0000001fff027819 */ /* 0x000fe20000011416 */
[----:B------:R-:W-:Y:S01]  /*0d10*/  IMAD.IADD R3, R152, 0x1, -R3 ;  /* 0x0000000198037824 */ /* 0x000fe200078e0a03 */
[----:B------:R-:W-:Y:S01]  /*0d20*/  SHF.R.S32.HI R0, RZ, 0x1f, R23 ;  /* 0x0000001fff007819 */ /* 0x000fe20000011417 */
[----:B------:R-:W-:Y:S02]  /*0d30*/  IMAD.IADD R16, R154, 0x1, -R5 ;  /* 0x000000019a107824 */ /* 0x000fe400078e0a05 */
[----:B------:R-:W-:-:S07]  /*0d40*/  IMAD R17, R3, 0x8, R156 ;  /* 0x0000000803117824 */ /* 0x000fce00078e029c */
.L_x_9213:
        /* <DEDUP_REMOVED lines=12> */
[----:B01234-:R-:W-:Y:S05]  /*0e10*/  @!P0 BRA `(.L_x_9121) ;  /* 0x0000000000208947 */ /* 0x01ffea0003800000 */
        /* <DEDUP_REMOVED lines=8> */
.L_x_9121:
[----:B------:R-:W-:Y:S01]  /*0ea0*/  ULDC UR6, c[0x0][0xc54] ;  /* 0x0003150000067ab9 */ /* 0x000fe20000000800 */
[----:B------:R-:W-:Y:S01]  /*0eb0*/  UMOV UR8, UR7 ;  /* 0x0000000700087c82 */ /* 0x000fe20008000000 */
[----:B------:R-:W-:-:S11]  /*0ec0*/  UISETP.NE.AND UP0, UPT, UR6, 0x1, UPT ;  /* 0x000000010600788c */ /* 0x000fd6000bf05270 */
[----:B------:R-:W-:Y:S02]  /*0ed0*/  @UP0 ULDC.64 UR10, c[0x0][0xc58] ;  /* 0x00031600000a0ab9 */ /* 0x000fe40000000a00 */
[----:B------:R-:W-:-:S04]  /*0ee0*/  UIMAD.WIDE.U32 UR4, UR7, UR10, URZ ;  /* 0x0000000a070472a5 */ /* 0x000fc8000f8e003f */
[----:B------:R-:W-:-:S04]  /*0ef0*/  @UP0 USHF.R.U32.HI UR8, URZ, UR11, UR5 ;  /* 0x0000000b3f080299 */ /* 0x000fc80008011605 */
[----:B------:R-:W-:-:S12]  /*0f00*/  UIMAD UR4, UR8, UR6, URZ ;  /* 0x00000006080472a4 */ /* 0x000fd8000f8e023f */
.L_x_9122:
        /* <DEDUP_REMOVED lines=19> */
[----:B------:R-:W-:-:S02]  /*1040*/  ULOP3.LUT UR8, URZ, UR8, URZ, 0x33, !UPT ;  /* 0x000000083f087292 */ /* 0x000fc4000f8e333f */
        /* <DEDUP_REMOVED lines=49> */
[----:B------:R-:W-:Y:S02]  /*1360*/  UIMAD UR39, UR4, 0xc0, URZ ;  /* 0x000000c0042778a4 */ /* 0x000fe4000f8e023f */
        /* <DEDUP_REMOVED lines=27> */
.L_x_9124:
[----:B------:R-:W-:-:S11]  /*1520*/  UISETP.NE.AND UP0, UPT, UR5, 0x1, UPT ;  /* 0x000000010500788c */ /* 0x000fd6000bf05270 */
[----:B------:R-:W-:Y:S02]  /*1530*/  @UP0 ULDC.64 UR8, c[0x0][0x9e8] ;  /* 0x00027a0000080ab9 */ /* 0x000fe40000000a00 */
[----:B------:R-:W-:-:S04]  /*1540*/  UIMAD.WIDE.U32 UR6, UR4, UR8, URZ ;  /* 0x00000008040672a5 */ /* 0x000fc8000f8e003f */
[----:B------:R-:W-:-:S12]  /*1550*/  @UP0 USHF.R.U32.HI UR4, URZ, UR9, UR7 ;  /* 0x000000093f040299 */ /* 0x000fd80008011607 */
.L_x_9125:
[----:B------:R-:W-:-:S06]  /*1560*/  UIMAD UR4, UR4, UR5, UR5 ;  /* 0x00000005040472a4 */ /* 0x000fcc000f8e0205 */
[----:B------:R-:W-:-:S07]  /*1570*/  VIMNMX R0, R0, UR4, PT ;  /* 0x0000000400007c48 */ /* 0x000fce000bfe0100 */
.L_x_9123:
        /* <DEDUP_REMOVED lines=29> */
.L_x_9127:
[----:B------:R-:W-:-:S11]  /*1750*/  UISETP.NE.AND UP0, UPT, UR5, 0x1, UPT ;  /* 0x000000010500788c */ /* 0x000fd6000bf05270 */
[----:B------:R-:W-:Y:S02]  /*1760*/  @UP0 ULDC.64 UR10, c[0x0][0x9e8] ;  /* 0x00027a00000a0ab9 */ /* 0x000fe40000000a00 */
[----:B------:R-:W-:-:S04]  /*1770*/  UIMAD.WIDE.U32 UR6, UR4, UR10, URZ ;  /* 0x0000000a040672a5 */ /* 0x000fc8000f8e003f */
[----:B------:R-:W-:-:S12]  /*1780*/  @UP0 USHF.R.U32.HI UR4, URZ, UR11, UR7 ;  /* 0x0000000b3f040299 */ /* 0x000fd80008011607 */
.L_x_9128:
[----:B------:R-:W-:-:S04]  /*1790*/  UIMAD UR4, UR4, UR5, URZ ;  /* 0x00000005040472a4 */ /* 0x000fc8000f8e023f */
[----:B------:R-:W-:-:S04]  /*17a0*/  UISETP.LT.AND UP0, UPT, UR9, UR4, UPT ;  /* 0x000000040900728c */ /* 0x000fc8000bf01270 */
[----:B------:R-:W-:-:S12]  /*17b0*/  USEL UR9, UR9, UR4, !UP0 ;  /* 0x0000000409097287 */ /* 0x000fd8000c000000 */
.L_x_9126:
[----:B------:R-:W-:Y:S01]  /*17c0*/  USHF.R.S32.HI UR4, URZ, 0x1f, UR9 ;  /* 0x0000001f3f047899 */ /* 0x000fe20008011409 */
[----:B------:R-:W-:Y:S02]  /*17d0*/  PLOP3.LUT P0, PT, PT, PT, PT, 0x80, 0x0 ;  /* 0x000000000000781c */ /* 0x000fe40003f0f070 */
[----:B------:R-:W-:Y:S01]  /*17e0*/  CS2R R20, SRZ ;  /* 0x0000000000147805 */ /* 0x000fe2000001ff00 */
[----:B------:R-:W-:Y:S01]  /*17f0*/  IMAD.MOV.U32 R3, RZ, RZ, RZ ;  /* 0x000000ffff037224 */ /* 0x000fe200078e00ff */
        /* <DEDUP_REMOVED lines=29> */
[----:B------:R-:W-:Y:S06]  /*19d0*/  @!P1 BRA `(.L_x_9129) ;  /* 0x000000b400489947 */ /* 0x000fec0003800000 */
[----:B------:R-:W0:Y:S01]  /*19e0*/  SHFL.IDX PT, R0, R155, RZ, 0x1f ;  /* 0x00001fff9b007589 */ /* 0x000e2200000e0000 */
[----:B------:R-:W1:Y:S01]  /*19f0*/  S2UR UR44, SR_CgaCtaId ;  /* 0x00000000002c79c3 */ /* 0x000e620000008800 */
[----:B------:R-:W-:Y:S01]  /*1a00*/  UMOV UR45, 0x400 ;  /* 0x00000400002d7882 */ /* 0x000fe20000000000 */
        /* <DEDUP_REMOVED lines=28> */
.L_x_9130:
        /* <DEDUP_REMOVED lines=9> */
.L_x_9302:
[----:B------:R-:W-:Y:S05]  /*1c60*/  @!P0 BRA `(.L_x_9132) ;  /* 0x0000000000048947 */ /* 0x000fea0003800000 */
[----:B------:R-:W-:Y:S01]  /*1c70*/  BPT.TRAP 0x1 ;  /* 0x000000040000795c */ /* 0x000fe20000300000 */
.L_x_9132:
[----:B------:R-:W-:Y:S02]  /*1c80*/  IMAD.U32 R5, RZ, RZ, UR36 ;  /* 0x00000024ff057e24 */ /* 0x000fe4000f8e00ff */
[----:B0-----:R-:W-:-:S03]  /*1c90*/  IMAD.U32 R0, RZ, RZ, UR48 ;  /* 0x00000030ff007e24 */ /* 0x001fc6000f8e00ff */
[----:B------:R-:W-:Y:S02]  /*1ca0*/  LEA R5, R5, UR45, 0x3 ;  /* 0x0000002d05057c11 */ /* 0x000fe4000f8e18ff */
[----:B------:R-:W-:-:S04]  /*1cb0*/  SHF.L.U32 R0, R0, 0x1f, RZ ;  /* 0x0000001f00007819 */ /* 0x000fc800000006ff */
[----:B------:R0:W1:Y:S01]  /*1cc0*/  SYNCS.PHASECHK.TRANS64.TRYWAIT P2, [R5+URZ+0x19c30], R0 ;  /* 0x019c3000050075a7 */ /* 0x000062000804017f */
[----:B------:R-:W-:Y:S05]  /*1cd0*/  @!P0 BRA `(.L_x_9133) ;  /* 0x0000000000048947 */ /* 0x000fea0003800000 */
[----:B------:R-:W-:Y:S01]  /*1ce0*/  BPT.TRAP 0x1 ;  /* 0x000000040000795c */ /* 0x000fe20000300000 */
.L_x_9133:
[----:B------:R-:W2:Y:S02]  /*1cf0*/  S2R R2, SR_TID.X ;  /* 0x0000000000027919 */ /* 0x000ea40000002100 */
[----:B--2---:R-:W-:Y:S01]  /*1d00*/  LOP3.LUT P1, RZ, R2, 0x7f, RZ, 0xc0, !PT ;  /* 0x0000007f02ff7812 */ /* 0x004fe2000782c0ff */
[----:B-1----:R-:W-:-:S12]  /*1d10*/  @P2 BRA `(.L_x_9134) ;  /* 0x0000000000082947 */ /* 0x002fd80003800000 */
[----:B------:R-:W1:Y:S02]  /*1d20*/  SYNCS.PHASECHK.TRANS64.TRYWAIT P2, [R5+URZ+0x19c30], R0 ;  /* 0x019c3000050075a7 */ /* 0x000e64000804017f */
[----:B-1----:R-:W-:Y:S05]  /*1d30*/  @!P2 BRA `(.L_x_9135) ;  /* 0x0000011000a4a947 */ /* 0x002fea0003800000 */
.L_x_9134:
        /* <DEDUP_REMOVED lines=17> */
[----:B------:R-:W-:-:S02]  /*1e50*/  UIMAD UR14, UR36, 0x300, UR16 ;  /* 0x00000300240e78a4 */ /* 0x000fc4000f8e0210 */
[----:B------:R-:W-:Y:S01]  /*1e60*/  UIADD3 UR8, UR12, 0x300, URZ ;  /* 0x000003000c087890 */ /* 0x000fe2000fffe03f */
[----:B------:R-:W-:Y:S01]  /*1e70*/  IMAD R9, R88, R3, 0x80 ;  /* 0x0000008058097424 */ /* 0x000fe200078e0203 */
[----:B------:R-:W-:Y:S02]  /*1e80*/  UIADD3 UR6, UR14, 0x100, URZ ;  /* 0x000001000e067890 */ /* 0x000fe4000fffe03f */
[----:B------:R-:W-:Y:S01]  /*1e90*/  UIADD3 UR10, UR14, 0x200, URZ ;  /* 0x000002000e0a7890 */ /* 0x000fe2000fffe03f */
[----:B------:R-:W-:Y:S01]  /*1ea0*/  VIADD R3, R9, 0x1 ;  /* 0x0000000109037836 */ /* 0x000fe20000000000 */
[----:B------:R-:W-:Y:S01]  /*1eb0*/  UMOV UR9, 0xc0000010 ;  /* 0xc000001000097882 */ /* 0x000fe20000000000 */
[----:B------:R-:W-:Y:S01]  /*1ec0*/  QGMMA.64x128x32.F32.E4M3.E4M3 R24, gdesc[UR12], RZ, !UPT, gsb0 ;  /* 0x01e000000c1879f3 */ /* 0x000fe2000c0008ff */
[----:B------:R-:W-:Y:S01]  /*1ed0*/  UMOV UR11, 0xc0000010 ;  /* 0xc0000010000b7882 */ /* 0x000fe20000000000 */
[----:B------:R-:W-:Y:S01]  /*1ee0*/  IMAD R3, R16, -0x2, R3 ;  /* 0xfffffffe10037824 */ /* 0x000fe200078e0203 */
[----:B------:R-:W-:Y:S01]  /*1ef0*/  ULDC UR18, c[0x0][0x9dc] ;  /* 0x0002770000127ab9 */ /* 0x000fe20000000800 */
[----:B------:R-:W-:-:S02]  /*1f00*/  WARPGROUP.DEPBAR.LE gsb0, 0x0 ;  /* 0x00008000000079c5 */ /* 0x000fc40000010000 */
[----:B------:R-:W-:-:S06]  /*1f10*/  WARPGROUP.ARRIVE ;  /* 0x00000000000079c5 */ /* 0x000fcc0000000000 */
[----:B------:R-:W-:Y:S01]  /*1f20*/  QGMMA.64x128x32.F32.E4M3.E4M3 R24, gdesc[UR4], R24, gsb0 ;  /* 0x01e00000041879f3 */ /* 0x000fe20008000818 */
        /* <DEDUP_REMOVED lines=9> */
[----:B------:R-:W-:Y:S01]  /*1fc0*/  ULDC.64 UR6, c[0x0][0x9e0] ;  /* 0x0002780000067ab9 */ /* 0x000fe20000000a00 */
[----:B------:R-:W-:Y:S01]  /*1fd0*/  LEA R5, R88, 0xffffff80, 0x7 ;  /* 0xffffff8058057811 */ /* 0x000fe200078e38ff */
[----:B------:R-:W-:Y:S01]  /*1fe0*/  UISETP.GE.AND UP1, UPT, UR7, 0x1, UPT ;  /* 0x000000010700788c */ /* 0x000fe2000bf26270 */
[----:B------:R-:W-:Y:S01]  /*1ff0*/  @!P1 PRMT R0, RZ, 0x654, R0 ;  /* 0x00000654ff009816 */ /* 0x000fe20000000000 */
[----:B------:R-:W2:Y:S04]  /*2000*/  SHFL.IDX PT, R13, R2, RZ, 0x1c1f ;  /* 0x001c1fff020d7589 */ /* 0x000ea800000e0000 */
[----:B------:R-:W-:Y:S01]  /*2010*/  PLOP3.LUT P2, PT, PT, PT, UP1, 0x40, 0x0 ;  /* 0x000000000000781c */ /* 0x000fe20003f4e818 */
[----:B------:R-:W-:-:S02]  /*2020*/  WARPGROUP.DEPBAR.LE gsb0, 0x0 ;  /* 0x00008000000079c5 */ /* 0x000fc40000010000 */
[----:B------:R-:W-:-:S06]  /*2030*/  WARPGROUP.ARRIVE ;  /* 0x00000000000079c5 */ /* 0x000fcc0000000000 */
[----:B------:R-:W-:Y:S01]  /*2040*/  QGMMA.64x128x32.F32.E4M3.E4M3 R24, gdesc[UR8], R24, gsb0 ;  /* 0x01e00000081879f3 */ /* 0x000fe20008000818 */
[----:B------:R-:W-:Y:S02]  /*2050*/  ULOP3.LUT UR10, URZ, UR18, URZ, 0x33, !UPT ;  /* 0x000000123f0a7292 */ /* 0x000fe4000f8e333f */
        /* <DEDUP_REMOVED lines=24> */
.L_x_9138:
[----:B------:R-:W-:-:S06]  /*21e0*/  UISETP.NE.AND UP2, UPT, UR7, 0x1, UPT ;  /* 0x000000010700788c */ /* 0x000fcc000bf45270 */
[----:B------:R-:W-:-:S05]  /*21f0*/  PLOP3.LUT P2, PT, PT, PT, UP2, 0x80, 0x0 ;  /* 0x000000000000781c */ /* 0x000fca0003f4f028 */
[----:B------:R-:W-:-:S08]  /*2200*/  @UP2 ULDC.64 UR10, c[0x0][0x9e8] ;  /* 0x00027a00000a2ab9 */ /* 0x000fd00000000a00 */
[----:B------:R-:W-:-:S05]  /*2210*/  @P2 IMAD.HI.U32 R3, R8, UR10, RZ ;  /* 0x0000000a08032c27 */ /* 0x000fca000f8e00ff */
[----:B------:R-:W-:-:S07]  /*2220*/  @P2 SHF.R.U32.HI R8, RZ, UR11, R3 ;  /* 0x0000000bff082c19 */ /* 0x000fce0008011603 */
.L_x_9139:
[----:B------:R-:W-:Y:S05]  /*2230*/  BSYNC B0 ;  /* 0x0000000000007941 */ /* 0x000fea0003800000 */
.L_x_9137:
[----:B------:R-:W-:-:S04]  /*2240*/  IMAD R3, R8, UR7, -R5 ;  /* 0x0000000708037c24 */ /* 0x000fc8000f8e0a05 */
[----:B------:R-:W-:-:S05]  /*2250*/  IMAD R3, R16, -0x2, R3 ;  /* 0xfffffffe10037824 */ /* 0x000fca00078e0203 */
[----:B------:R-:W-:Y:S02]  /*2260*/  VIMNMX R4, R4, R3, !PT ;  /* 0x0000000304047248 */ /* 0x000fe40007fe0100 */
[----:B------:R-:W-:-:S07]  /*2270*/  VIADDMNMX R0, R3, UR7, R0, PT ;  /* 0x0000000703007c46 */ /* 0x000fce000b800100 */
.L_x_9136:
[C---:B------:R-:W-:Y:S02]  /*2280*/  ISETP.GE.AND P4, PT, R9.reuse, 0x9, PT ;  /* 0x000000090900780c */ /* 0x040fe40003f86270 */
[C---:B------:R-:W-:Y:S02]  /*2290*/  ISETP.GE.AND P2, PT, R9.reuse, 0x2, PT ;  /* 0x000000020900780c */ /* 0x040fe40003f46270 */
[----:B------:R-:W-:Y:S02]  /*22a0*/  ISETP.GE.AND P5, PT, R9, 0xa, PT ;  /* 0x0000000a0900780c */ /* 0x000fe40003fa6270 */
[----:B------:R-:W-:Y:S02]  /*22b0*/  LOP3.LUT R18, R18, 0xfffffffd, RZ, 0xc0, !PT ;  /* 0xfffffffd12127812 */ /* 0x000fe400078ec0ff */
[----:B------:R-:W-:-:S04]  /*22c0*/  ISETP.GT.AND P3, PT, R4, 0x1, !P2 ;  /* 0x000000010400780c */ /* 0x000fc80005764270 */
[----:B------:R-:W-:Y:S02]  /*22d0*/  ISETP.LT.OR P3, PT, R0, 0x2, P3 ;  /* 0x000000020000780c */ /* 0x000fe40001f61670 */
[----:B------:R-:W-:Y:S02]  /*22e0*/  @P4 LOP3.LUT R18, R18, 0x2, RZ, 0xfc, !PT ;  /* 0x0000000212124812 */ /* 0x000fe400078efcff */
[----:B------:R-:W-:Y:S02]  /*22f0*/  FSEL R25, R25, -INF , !P3 ;  /* 0xff80000019197808 */ /* 0x000fe40005800000 */
[----:B------:R-:W-:Y:S02]  /*2300*/  LOP3.LUT R18, R18, 0xfffffffb, RZ, 0xc0, !PT ;  /* 0xfffffffb12127812 */ /* 0x000fe400078ec0ff */
[----:B------:R-:W-:Y:S02]  /*2310*/  ISETP.GT.AND P4, PT, R4, 0x8, !P4 ;  /* 0x000000080400780c */ /* 0x000fe40006784270 */
[----:B------:R-:W-:-:S02]  /*2320*/  @P5 LOP3.LUT R18, R18, 0x4, RZ, 0xfc, !PT ;  /* 0x0000000412125812 */ /* 0x000fc400078efcff */
[----:B------:R-:W-:Y:S02]  /*2330*/  ISETP.GT.AND P3, PT, R4, 0x9, !P5 ;  /* 0x000000090400780c */ /* 0x000fe40006f64270 */
[C---:B------:R-:W-:Y:S02]  /*2340*/  ISETP.GE.AND P5, PT, R9.reuse, 0x11, PT ;  /* 0x000000110900780c */ /* 0x040fe40003fa6270 */
[C---:B------:R-:W-:Y:S02]  /*2350*/  ISETP.LT.OR P4, PT, R0.reuse, 0x9, P4 ;  /* 0x000000090000780c */ /* 0x040fe40002781670 */
[----:B------:R-:W-:Y:S02]  /*2360*/  ISETP.LT.OR P3, PT, R0, 0xa, P3 ;  /* 0x0000000a0000780c */ /* 0x000fe40001f61670 */
[----:B------:R-:W-:Y:S02]  /*2370*/  FSEL R28, R28, -INF , !P4 ;  /* 0xff8000001c1c7808 */ /* 0x000fe40006000000 */
[----:B------:R-:W-:-:S02]  /*2380*/  ISETP.GE.AND P4, PT, R9, 0x12, PT ;  /* 0x000000120900780c */ /* 0x000fc40003f86270 */
[----:B------:R-:W-:Y:S02]  /*2390*/  LOP3.LUT R18, R18, 0xfffffff7, RZ, 0xc0, !PT ;  /* 0xfffffff712127812 */ /* 0x000fe400078ec0ff */
[----:B------:R-:W-:Y:S02]  /*23a0*/  FSEL R29, R29, -INF , !P3 ;  /* 0xff8000001d1d7808 */ /* 0x000fe40005800000 */
[----:B------:R-:W-:Y:S02]  /*23b0*/  ISETP.GT.AND P3, PT, R4, 0x10, !P5 ;  /* 0x000000100400780c */ /* 0x000fe40006f64270 */
[----:B------:R-:W-:Y:S02]  /*23c0*/  @P5 LOP3.LUT R18, R18, 0x8, RZ, 0xfc, !PT ;  /* 0x0000000812125812 */ /* 0x000fe400078efcff */
[----:B------:R-:W-:Y:S02]  /*23d0*/  ISETP.LT.OR P3, PT, R0, 0x11, P3 ;  /* 0x000000110000780c */ /* 0x000fe40001f61670 */
[----:B------:R-:W-:-:S02]  /*23e0*/  LOP3.LUT R18, R18, 0xfdffffff, RZ, 0xc0, !PT ;  /* 0xfdffffff12127812 */ /* 0x000fc400078ec0ff */
[----:B------:R-:W-:Y:S02]  /*23f0*/  FSEL R32, R32, -INF , !P3 ;  /* 0xff80000020207808 */ /* 0x000fe40005800000 */
[----:B------:R-:W-:Y:S02]  /*2400*/  @P4 LOP3.LUT R18, R18, 0x2000000, RZ, 0xfc, !PT ;  /* 0x0200000012124812 */ /* 0x000fe400078efcff */
[----:B------:R-:W-:Y:S02]  /*2410*/  ISETP.GT.AND P3, PT, R4, 0x11, !P4 ;  /* 0x000000110400780c */ /* 0x000fe40006764270 */
[----:B------:R-:W-:Y:S02]  /*2420*/  ISETP.GE.AND P4, PT, R9, 0x19, PT ;  /* 0x000000190900780c */ /* 0x000fe40003f86270 */
[----:B------:R-:W-:Y:S02]  /*2430*/  ISETP.LT.OR P3, PT, R0, 0x12, P3 ;  /* 0x000000120000780c */ /* 0x000fe40001f61670 */
[----:B------:R-:W-:-:S02]  /*2440*/  LOP3.LUT R18, R18, 0xfeffffff, RZ, 0xc0, !PT ;  /* 0xfeffffff12127812 */ /* 0x000fc400078ec0ff */
        /* <DEDUP_REMOVED lines=150> */
[----:B------:R-:W-:Y:S02]  /*2db0*/  ISETP.GE.AND P6, PT, R9, 0x7a, PT ;  /* 0x0000007a0900780c */ /* 0x000fe40003fc6270 */
[----:B------:R-:W0:Y:S11]  /*2dc0*/  SHFL.IDX PT, R9, R2, 0x1, 0x1c1f ;  /* 0x003c1f0002097f89 */ /* 0x000e3600000e0000 */
[----:B------:R-:W-:-:S02]  /*2dd0*/  @P6 LOP3.LUT R18, R18, 0x8000000, RZ, 0xfc, !PT ;  /* 0x0800000012126812 */ /* 0x000fc400078efcff */
[----:B------:R-:W-:-:S04]  /*2de0*/  ISETP.GT.AND P6, PT, R4, 0x79, !P6 ;  /* 0x000000790400780c */ /* 0x000fc800077c4270 */
[----:B------:R-:W-:-:S04]  /*2df0*/  ISETP.LT.OR P6, PT, R0, 0x7a, P6 ;  /* 0x0000007a0000780c */ /* 0x000fc800037c1670 */
[----:B------:R-:W-:Y:S02]  /*2e00*/  FSEL R85, R85, -INF , !P6 ;  /* 0xff80000055557808 */ /* 0x000fe40007000000 */
[----:B------:R-:W-:Y:S01]  /*2e10*/  PLOP3.LUT P6, PT, PT, PT, UP1, 0x40, 0x0 ;  /* 0x000000000000781c */ /* 0x000fe20003fce818 */
[----:B0-----:R-:W-:Y:S01]  /*2e20*/  IMAD.IADD R4, R12, 0x1, R9 ;  /* 0x000000010c047824 */ /* 0x001fe200078e0209 */
[----:B------:R-:W-:-:S11]  /*2e30*/  VIADDMNMX R0, R9, R11, R10, PT ;  /* 0x0000000b09007246 */ /* 0x000fd6000380010a */
        /* <DEDUP_REMOVED lines=15> */
.L_x_9142:
[----:B------:R-:W-:-:S06]  /*2f30*/  UISETP.NE.AND UP2, UPT, UR7, 0x1, UPT ;  /* 0x000000010700788c */ /* 0x000fcc000bf45270 */
[----:B------:R-:W-:-:S05]  /*2f40*/  PLOP3.LUT P6, PT, PT, PT, UP2, 0x80, 0x0 ;  /* 0x000000000000781c */ /* 0x000fca0003fcf028 */
[----:B------:R-:W-:-:S08]  /*2f50*/  @UP2 ULDC.64 UR10, c[0x0][0x9e8] ;  /* 0x00027a00000a2ab9 */ /* 0x000fd00000000a00 */
[----:B------:R-:W-:Y:S01]  /*2f60*/  @P6 IMAD.HI.U32 R8, R2, UR10, RZ ;  /* 0x0000000a02086c27 */ /* 0x000fe2000f8e00ff */
[----:B------:R-:W-:-:S13]  /*2f70*/  PLOP3.LUT P6, PT, PT, PT, UP2, 0x80, 0x0 ;  /* 0x000000000000781c */ /* 0x000fda0003fcf028 */
[----:B------:R-:W-:-:S07]  /*2f80*/  @P6 SHF.R.U32.HI R2, RZ, UR11, R8 ;  /* 0x0000000bff026c19 */ /* 0x000fce0008011608 */
.L_x_9143:
[----:B------:R-:W-:Y:S05]  /*2f90*/  BSYNC B0 ;  /* 0x0000000000007941 */ /* 0x000fea0003800000 */
.L_x_9141:
[----:B------:R-:W-:-:S04]  /*2fa0*/  IMAD R5, R2, UR7, -R5 ;  /* 0x0000000702057c24 */ /* 0x000fc8000f8e0a05 */
[----:B------:R-:W-:-:S05]  /*2fb0*/  IMAD R5, R16, -0x2, R5 ;  /* 0xfffffffe10057824 */ /* 0x000fca00078e0205 */
[----:B------:R-:W-:Y:S02]  /*2fc0*/  VIMNMX R4, R4, R5, !PT ;  /* 0x0000000504047248 */ /* 0x000fe40007fe0100 */
[----:B------:R-:W-:-:S07]  /*2fd0*/  VIADDMNMX R0, R5, UR7, R0, PT ;  /* 0x0000000705007c46 */ /* 0x000fce000b800100 */
.L_x_9140:
[----:B------:R-:W-:Y:S01]  /*2fe0*/  ISETP.GT.AND P2, PT, R4, 0x1, !P2 ;  /* 0x000000010400780c */ /* 0x000fe20005744270 */
[----:B------:R-:W-:Y:S01]  /*2ff0*/  @UP0 ULDC UR10, c[0x0][0x44c] ;  /* 0x00011300000a0ab9 */ /* 0x000fe20000000800 */
[----:B------:R-:W-:Y:S01]  /*3000*/  LOP3.LUT P6, RZ, R18, 0x8, RZ, 0xc0, !PT ;  /* 0x0000000812ff7812 */ /* 0x000fe200078cc0ff */
[----:B------:R-:W-:Y:S01]  /*3010*/  UIMAD.WIDE.U32 UR10, UR39, UR10, URZ ;  /* 0x0000000a270a72a5 */ /* 0x000fe2000f8e003f */
[----:B------:R-:W-:Y:S01]  /*3020*/  ISETP.LT.OR P2, PT, R0, 0x2, P2 ;  /* 0x000000020000780c */ /* 0x000fe20001741670 */
[----:B------:R-:W-:Y:S01]  /*3030*/  @UP0 ULDC UR15, c[0x0][0x450] ;  /* 0x00011400000f0ab9 */ /* 0x000fe20000000800 */
[----:B------:R-:W-:Y:S01]  /*3040*/  FMNMX.FTZ R5, R3, R25, !PT ;  /* 0x0000001903057209 */ /* 0x000fe20007810000 */
[----:B------:R-:W-:Y:S01]  /*3050*/  UMOV UR14, UR39 ;  /* 0x00000027000e7c82 */ /* 0x000fe20008000000 */
[----:B------:R-:W-:Y:S01]  /*3060*/  FSEL R27, R27, -INF , !P2 ;  /* 0xff8000001b1b7808 */ /* 0x000fe20005000000 */
[----:B------:R-:W-:Y:S01]  /*3070*/  @UP0 USHF.R.U32.HI UR14, URZ, UR15, UR11 ;  /* 0x0000000f3f0e0299 */ /* 0x000fe2000801160b */
[----:B------:R-:W-:-:S02]  /*3080*/  LOP3.LUT P2, RZ, R18, 0x2, RZ, 0xc0, !PT ;  /* 0x0000000212ff7812 */ /* 0x000fc4000784c0ff */
        /* <DEDUP_REMOVED lines=15> */
[----:B------:R-:W-:Y:S02]  /*3180*/  ISETP.GT.AND P2, PT, R4, 0x10, !P6 ;  /* 0x000000100400780c */ /* 0x000fe40007744270 */
[----:B------:R-:W-:Y:S02]  /*3190*/  FMNMX.FTZ R2, R40, R5, !PT ;  /* 0x0000000528027209 */ /* 0x000fe40007810000 */
[----:B------:R-:W-:Y:S02]  /*31a0*/  ISETP.LT.OR P2, PT, R0, 0x11, P2 ;  /* 0x000000110000780c */ /* 0x000fe40001741670 */
[----:B------:R-:W-:Y:S02]  /*31b0*/  LOP3.LUT P6, RZ, R18, 0x8000, RZ, 0xc0, !PT ;  /* 0x0000800012ff7812 */ /* 0x000fe400078cc0ff */
        /* <DEDUP_REMOVED lines=55> */
[----:B------:R-:W-:Y:S01]  /*3530*/  ISETP.GT.AND P3, PT, R4, 0x70, !P3 ;  /* 0x000000700400780c */ /* 0x000fe20005f64270 */
[----:B------:R-:W0:Y:S01]  /*3540*/  SHFL.BFLY PT, R2, R5, 0x2, 0x1f ;  /* 0x0c401f0005027f89 */ /* 0x000e2200000e0000 */
[----:B------:R-:W-:Y:S02]  /*3550*/  FSEL R50, R50, -INF , !P2 ;  /* 0xff80000032327808 */ /* 0x000fe40005000000 */
[----:B------:R-:W-:Y:S02]  /*3560*/  LOP3.LUT P2, RZ, R18, 0x20000, RZ, 0xc0, !PT ;  /* 0x0002000012ff7812 */ /* 0x000fe4000784c0ff */
[C---:B------:R-:W-:Y:S02]  /*3570*/  ISETP.GT.AND P4, PT, R4.reuse, 0x71, !P4 ;  /* 0x000000710400780c */ /* 0x040fe40006784270 */
[----:B------:R-:W-:Y:S02]  /*3580*/  ISETP.GT.AND P2, PT, R4, 0x31, !P2 ;  /* 0x000000310400780c */ /* 0x000fe40005744270 */
[----:B------:R-:W-:-:S02]  /*3590*/  ISETP.LT.OR P3, PT, R0, 0x71, P3 ;  /* 0x000000710000780c */ /* 0x000fc40001f61670 */
[----:B------:R-:W-:Y:S02]  /*35a0*/  ISETP.LT.OR P2, PT, R0, 0x32, P2 ;  /* 0x000000320000780c */ /* 0x000fe40001741670 */
[----:B------:R-:W-:Y:S02]  /*35b0*/  ISETP.GT.AND P5, PT, R4, 0x78, !P5 ;  /* 0x000000780400780c */ /* 0x000fe40006fa4270 */
[----:B------:R-:W-:Y:S02]  /*35c0*/  FSEL R51, R51, -INF , !P2 ;  /* 0xff80000033337808 */ /* 0x000fe40005000000 */
[----:B------:R-:W-:Y:S02]  /*35d0*/  LOP3.LUT P2, RZ, R18, 0x10000, RZ, 0xc0, !PT ;  /* 0x0001000012ff7812 */ /* 0x000fe4000784c0ff */
[----:B------:R-:W-:Y:S02]  /*35e0*/  ISETP.LT.OR P4, PT, R0, 0x72, P4 ;  /* 0x000000720000780c */ /* 0x000fe40002781670 */
[----:B------:R-:W-:-:S02]  /*35f0*/  ISETP.GT.AND P2, PT, R4, 0x38, !P2 ;  /* 0x000000380400780c */ /* 0x000fc40005744270 */
[----:B------:R-:W-:Y:S02]  /*3600*/  FSEL R82, R82, -INF , !P3 ;  /* 0xff80000052527808 */ /* 0x000fe40005800000 */
[----:B------:R-:W-:Y:S02]  /*3610*/  ISETP.LT.OR P2, PT, R0, 0x39, P2 ;  /* 0x000000390000780c */ /* 0x000fe40001741670 */
[----:B0-----:R-:W-:Y:S02]  /*3620*/  FMNMX.FTZ R8, R5, R2, !PT ;  /* 0x0000000205087209 */ /* 0x001fe40007810000 */
[----:B------:R-:W-:Y:S02]  /*3630*/  FSEL R54, R54, -INF , !P2 ;  /* 0xff80000036367808 */ /* 0x000fe40005000000 */
[----:B------:R-:W-:Y:S01]  /*3640*/  ISETP.GT.AND P2, PT, R4, 0x39, !P6 ;  /* 0x000000390400780c */ /* 0x000fe20007744270 */
[----:B------:R-:W0:Y:S01]  /*3650*/  SHFL.BFLY PT, R9, R8, 0x1, 0x1f ;  /* 0x0c201f0008097f89 */ /* 0x000e2200000e0000 */
[----:B------:R-:W-:-:S02]  /*3660*/  LOP3.LUT P6, RZ, R18, 0x10, RZ, 0xc0, !PT ;  /* 0x0000001012ff7812 */ /* 0x000fc400078cc0ff */
[C---:B------:R-:W-:Y:S02]  /*3670*/  ISETP.LT.OR P2, PT, R0.reuse, 0x3a, P2 ;  /* 0x0000003a0000780c */ /* 0x040fe40001741670 */
[----:B------:R-:W-:Y:S02]  /*3680*/  ISETP.LT.OR P5, PT, R0, 0x79, P5 ;  /* 0x000000790000780c */ /* 0x000fe40002fa1670 */
[----:B------:R-:W-:Y:S02]  /*3690*/  FSEL R55, R55, -INF , !P2 ;  /* 0xff80000037377808 */ /* 0x000fe40005000000 */
[----:B------:R-:W-:Y:S02]  /*36a0*/  LOP3.LUT P2, RZ, R18, 0x4000, RZ, 0xc0, !PT ;  /* 0x0000400012ff7812 */ /* 0x000fe4000784c0ff */
[----:B------:R-:W-:Y:S02]  /*36b0*/  FSEL R83, R83, -INF , !P4 ;  /* 0xff80000053537808 */ /* 0x000fe40006000000 */
[----:B------:R-:W-:-:S02]  /*36c0*/  ISETP.GT.AND P2, PT, R4, 0x40, !P2 ;  /* 0x000000400400780c */ /* 0x000fc40005744270 */
[----:B------:R-:W-:Y:S02]  /*36d0*/  FSEL R86, R86, -INF , !P5 ;  /* 0xff80000056567808 */ /* 0x000fe40006800000 */
[----:B------:R-:W-:-:S04]  /*36e0*/  ISETP.LT.OR P2, PT, R0, 0x41, P2 ;  /* 0x000000410000780c */ /* 0x000fc80001741670 */
[----:B------:R-:W-:Y:S02]  /*36f0*/  FSEL R58, R58, -INF , !P2 ;  /* 0xff8000003a3a7808 */ /* 0x000fe40005000000 */
        /* <DEDUP_REMOVED lines=43> */
[----:B------:R-:W-:-:S04]  /*39b0*/  FSETP.NEU.FTZ.AND P2, PT, R2, -INF , PT ;  /* 0xff8000000200780b */ /* 0x000fc80003f5d000 */
[----:B------:R-:W-:Y:S02]  /*39c0*/  FSEL R24, R24, RZ, P2 ;  /* 0x000000ff18187208 */ /* 0x000fe40001000000 */
[----:B------:R-:W-:Y:S02]  /*39d0*/  ISETP.GT.AND P2, PT, R4, RZ, !P6 ;  /* 0x000000ff0400720c */ /* 0x000fe40007744270 */
[----:B------:R-:W-:Y:S01]  /*39e0*/  LOP3.LUT P6, RZ, R18, 0x8000000, RZ, 0xc0, !PT ;  /* 0x0800000012ff7812 */ /* 0x000fe200078cc0ff */
[----:B------:R-:W-:-:S01]  /*39f0*/  FFMA.FTZ R5, R28, UR41, -R24 ;  /* 0x000000291c057c23 */ /* 0x000fc20008010818 */
[----:B------:R-:W-:Y:S01]  /*3a00*/  ISETP.LT.OR P2, PT, R0, 0x1, P2 ;  /* 0x000000010000780c */ /* 0x000fe20001741670 */
[----:B------:R-:W-:-:S01]  /*3a10*/  FFMA.FTZ R32, R32, UR41, -R24 ;  /* 0x0000002920207c23 */ /* 0x000fc20008010818 */
[--C-:B------:R-:W-:Y:S01]  /*3a20*/  FFMA.FTZ R8, R25, UR41, -R24.reuse ;  /* 0x0000002919087c23 */ /* 0x100fe20008010818 */
[----:B------:R-:W-:-:S01]  /*3a30*/  FFMA.FTZ R36, R36, UR41, -R24 ;  /* 0x0000002924247c23 */ /* 0x000fc20008010818 */
[----:B------:R-:W-:Y:S01]  /*3a40*/  FSEL R26, R26, -INF , !P2 ;  /* 0xff8000001a1a7808 */ /* 0x000fe20005000000 */
[----:B------:R-:W-:-:S01]  /*3a50*/  FFMA.FTZ R10, R29, UR41, -R24 ;  /* 0x000000291d0a7c23 */ /* 0x000fc20008010818 */
[----:B------:R-:W-:Y:S01]  /*3a60*/  LOP3.LUT P2, RZ, R18, 0x4000000, RZ, 0xc0, !PT ;  /* 0x0400000012ff7812 */ /* 0x000fe2000784c0ff */
[----:B------:R-:W-:-:S01]  /*3a70*/  FFMA.FTZ R40, R40, UR41, -R24 ;  /* 0x0000002928287c23 */ /* 0x000fc20008010818 */
[----:B------:R-:W-:Y:S01]  /*3a80*/  FMNMX.FTZ R9, R26, R27, !PT ;  /* 0x0000001b1a097209 */ /* 0x000fe20007810000 */
[----:B------:R-:W-:-:S01]  /*3a90*/  FFMA.FTZ R3, R3, UR41, -R24 ;  /* 0x0000002903037c23 */ /* 0x000fc20008010818 */
        /* <DEDUP_REMOVED lines=8> */
[----:B------:R-:W-:Y:S01]  /*3b20*/  FSEL R79, R79, -INF , !P2 ;  /* 0xff8000004f4f7808 */ /* 0x000fe20005000000 */
        /* <DEDUP_REMOVED lines=24> */
[----:B------:R-:W-:Y:S01]  /*3cb0*/  MUFU.EX2 R13, R40 ;  /* 0x00000028000d7308 */ /* 0x000fe20000000800 */
[----:B------:R-:W-:-:S04]  /*3cc0*/  FMNMX.FTZ R28, R50, R15, !PT ;  /* 0x0000000f321c7209 */ /* 0x000fc80007810000 */
[----:B------:R-:W-:-:S03]  /*3cd0*/  FMNMX.FTZ R15, R51, R28, !PT ;  /* 0x0000001c330f7209 */ /* 0x000fc60007810000 */
[----:B------:R-:W1:Y:S01]  /*3ce0*/  MUFU.EX2 R10, R10 ;  /* 0x0000000a000a7308 */ /* 0x000e620000000800 */
[----:B------:R-:W-:-:S04]  /*3cf0*/  FMNMX.FTZ R28, R54, R15, !PT ;  /* 0x0000000f361c7209 */ /* 0x000fc80007810000 */
[----:B------:R-:W-:Y:S01]  /*3d00*/  FMNMX.FTZ R21, R55, R28, !PT ;  /* 0x0000001c37157209 */ /* 0x000fe20007810000 */
[----:B------:R-:W-:-:S02]  /*3d10*/  FFMA.FTZ R28, R45, UR41, -R24 ;  /* 0x000000292d1c7c23 */ /* 0x000fc40008010818 */
[----:B------:R2:W-:Y:S01]  /*3d20*/  MUFU.EX2 R15, R44 ;  /* 0x0000002c000f7308 */ /* 0x0005e20000000800 */
[----:B0-----:R-:W-:-:S04]  /*3d30*/  FMNMX.FTZ R32, R58, R21, !PT ;  /* 0x000000153a207209 */ /* 0x001fc80007810000 */
[----:B------:R-:W-:-:S03]  /*3d40*/  FMNMX.FTZ R21, R59, R32, !PT ;  /* 0x000000203b157209 */ /* 0x000fc60007810000 */
[----:B------:R-:W-:Y:S01]  /*3d50*/  MUFU.EX2 R12, R12 ;  /* 0x0000000c000c7308 */ /* 0x000fe20000000800 */
[----:B------:R-:W-:Y:S01]  /*3d60*/  FMNMX.FTZ R32, R62, R21, !PT ;  /* 0x000000153e207209 */ /* 0x000fe20007810000 */
[--C-:B--2---:R-:W-:Y:S01]  /*3d70*/  FFMA.FTZ R44, R65, UR41, -R24.reuse ;  /* 0x00000029412c7c23 */ /* 0x104fe20008010818 */
[----:B-1----:R-:W-:Y:S02]  /*3d80*/  F2FP.SATFINITE.E4M3.F32.PACK_AB_MERGE_C R148, R10, R5, RZ ;  /* 0x000000050a94723e */ /* 0x002fe400048070ff */
[----:B------:R-:W-:Y:S01]  /*3d90*/  FMNMX.FTZ R25, R63, R32, !PT ;  /* 0x000000203f197209 */ /* 0x000fe20007810000 */
[----:B------:R-:W-:-:S01]  /*3da0*/  FFMA.FTZ R32, R49, UR41, -R24 ;  /* 0x0000002931207c23 */ /* 0x000fc20008010818 */
[----:B------:R-:W-:Y:S01]  /*3db0*/  F2FP.SATFINITE.E4M3.F32.PACK_AB_MERGE_C R148, R8, R3, R148 ;  /* 0x000000030894723e */ /* 0x000fe20004807094 */
[----:B------:R0:W-:Y:S01]  /*3dc0*/  MUFU.EX2 R21, R48 ;  /* 0x0000003000157308 */ /* 0x0001e20000000800 */
[----:B------:R-:W-:Y:S01]  /*3dd0*/  FMNMX.FTZ R36, R66, R25, !PT ;  /* 0x0000001942247209 */ /* 0x000fe20007810000 */
[----:B------:R-:W-:-:S03]  /*3de0*/  FFMA.FTZ R49, R76, UR41, -R24 ;  /* 0x000000294c317c23 */ /* 0x000fc60008010818 */
[----:B------:R-:W-:-:S03]  /*3df0*/  FMNMX.FTZ R25, R67, R36, !PT ;  /* 0x0000002443197209 */ /* 0x000fc60007810000 */
[----:B------:R-:W1:Y:S01]  /*3e00*/  MUFU.EX2 R14, R14 ;  /* 0x0000000e000e7308 */ /* 0x000e620000000800 */
[----:B------:R-:W-:Y:S01]  /*3e10*/  FMNMX.FTZ R36, R70, R25, !PT ;  /* 0x0000001946247209 */ /* 0x000fe20007810000 */
[----:B0-----:R-:W-:-:S03]  /*3e20*/  FFMA.FTZ R48, R69, UR41, -R24 ;  /* 0x0000002945307c23 */ /* 0x001fc60008010818 */
[----:B------:R-:W-:-:S03]  /*3e30*/  FMNMX.FTZ R29, R71, R36, !PT ;  /* 0x00000024471d7209 */ /* 0x000fc60007810000 */
[----:B------:R-:W-:Y:S01]  /*3e40*/  MUFU.EX2 R20, R20 ;  /* 0x0000001400147308 */ /* 0x000fe20000000800 */
[----:B------:R-:W-:-:S04]  /*3e50*/  FMNMX.FTZ R36, R74, R29, !PT ;  /* 0x0000001d4a247209 */ /* 0x000fc80007810000 */
[----:B------:R-:W-:-:S03]  /*3e60*/  FMNMX.FTZ R29, R75, R36, !PT ;  /* 0x000000244b1d7209 */ /* 0x000fc60007810000 */
[----:B------:R-:W0:Y:S01]  /*3e70*/  MUFU.EX2 R28, R28 ;  /* 0x0000001c001c7308 */ /* 0x000e220000000800 */
[----:B------:R-:W-:Y:S02]  /*3e80*/  FMNMX.FTZ R36, R78, R29, !PT ;  /* 0x0000001d4e247209 */ /* 0x000fe40007810000 */
[----:B-1----:R-:W-:Y:S02]  /*3e90*/  F2FP.SATFINITE.E4M3.F32.PACK_AB_MERGE_C R150, R14, R11, RZ ;  /* 0x0000000b0e96723e */ /* 0x002fe400048070ff */
[----:B------:R-:W-:Y:S01]  /*3ea0*/  FMNMX.FTZ R33, R79, R36, !PT ;  /* 0x000000244f217209 */ /* 0x000fe20007810000 */
[----:B------:R-:W-:Y:S01]  /*3eb0*/  FFMA.FTZ R36, R57, UR41, -R24 ;  /* 0x0000002939247c23 */ /* 0x000fe20008010818 */
[----:B------:R-:W-:Y:S01]  /*3ec0*/  F2FP.SATFINITE.E4M3.F32.PACK_AB_MERGE_C R150, R12, R9, R150 ;  /* 0x000000090c96723e */ /* 0x000fe20004807096 */
[----:B------:R-:W-:Y:S01]  /*3ed0*/  MUFU.EX2 R32, R32 ;  /* 0x0000002000207308 */ /* 0x000fe20000000800 */
[----:B------:R-:W-:-:S04]  /*3ee0*/  FMNMX.FTZ R40, R82, R33, !PT ;  /* 0x0000002152287209 */ /* 0x000fc80007810000 */
[----:B------:R-:W-:Y:S01]  /*3ef0*/  FMNMX.FTZ R33, R83, R40, !PT ;  /* 0x0000002853217209 */ /* 0x000fe20007810000 */
[----:B------:R-:W-:-:S01]  /*3f00*/  FFMA.FTZ R40, R61, UR41, -R24 ;  /* 0x000000293d287c23 */ /* 0x000fc20008010818 */
[----:B------:R-:W-:Y:S01]  /*3f10*/  IMAD.U32 R61, RZ, RZ, UR41 ;  /* 0x00000029ff3d7e24 */ /* 0x000fe2000f8e00ff */
[----:B------:R1:W-:Y:S01]  /*3f20*/  MUFU.EX2 R25, R52 ;  /* 0x0000003400197308 */ /* 0x0003e20000000800 */
[----:B------:R-:W-:Y:S02]  /*3f30*/  FMNMX.FTZ R0, R86, R33, !PT ;  /* 0x0000002156007209 */ /* 0x000fe40007810000 */
[----:B0-----:R-:W-:Y:S02]  /*3f40*/  F2FP.SATFINITE.E4M3.F32.PACK_AB_MERGE_C R144, R28, R15, RZ ;  /* 0x0000000f1c90723e */ /* 0x001fe400048070ff */
[----:B------:R-:W-:Y:S02]  /*3f50*/  FMNMX.FTZ R0, R87, R0, !PT ;  /* 0x0000000057007209 */ /* 0x000fe40007810000 */
[----:B------:R-:W-:Y:S01]  /*3f60*/  F2FP.SATFINITE.E4M3.F32.PACK_AB_MERGE_C R144, R20, R13, R144 ;  /* 0x0000000d1490723e */ /* 0x000fe20004807090 */
[----:B------:R0:W-:Y:S01]  /*3f70*/  MUFU.EX2 R33, R60 ;  /* 0x0000003c00217308 */ /* 0x0001e20000000800 */
[----:B-1----:R-:W-:-:S01]  /*3f80*/  FFMA.FTZ R52, R73, UR41, -R24 ;  /* 0x0000002949347c23 */ /* 0x002fc20008010818 */
[----:B------:R-:W1:Y:S06]  /*3f90*/  SHFL.BFLY PT, R45, R0, 0x2, 0x1f ;  /* 0x0c401f00002d7f89 */ /* 0x000e6c00000e0000 */
[----:B------:R-:W-:Y:S01]  /*3fa0*/  MUFU.EX2 R40, R40 ;  /* 0x0000002800287308 */ /* 0x000fe20000000800 */
[----:B0-----:R-:W-:-:S07]  /*3fb0*/  FFMA.FTZ R60, R81, UR41, -R24 ;  /* 0x00000029513c7c23 */ /* 0x001fce0008010818 */
[----:B------:R0:W2:Y:S08]  /*3fc0*/  MUFU.EX2 R4, R53 ;  /* 0x0000003500047308 */ /* 0x0000b00000000800 */
[----:B------:R3:W-:Y:S01]  /*3fd0*/  MUFU.EX2 R29, R56 ;  /* 0x00000038001d7308 */ /* 0x0007e20000000800 */
[----:B0-----:R-:W-:-:S01]  /*3fe0*/  FFMA.FTZ R53, R80, UR41, -R24 ;  /* 0x0000002950357c23 */ /* 0x001fc20008010818 */
[----:B-1----:R-:W-:-:S05]  /*3ff0*/  FMNMX.FTZ R57, R0, R45, !PT ;  /* 0x0000002d00397209 */ /* 0x002fca0007810000 */
[----:B------:R-:W0:Y:S01]  /*4000*/  SHFL.BFLY PT, R0, R57, 0x1, 0x1f ;  /* 0x0c201f0039007f89 */ /* 0x000e2200000e0000 */
[----:B------:R-:W-:Y:S01]  /*4010*/  MUFU.EX2 R36, R36 ;  /* 0x0000002400247308 */ /* 0x000fe20000000800 */
[----:B--2---:R-:W-:Y:S01]  /*4020*/  F2FP.SATFINITE.E4M3.F32.PACK_AB_MERGE_C R146, R4, R25, RZ ;  /* 0x000000190492723e */ /* 0x004fe200048070ff */
[----:B---3--:R-:W-:-:S03]  /*4030*/  FFMA.FTZ R56, R77, UR41, -R24 ;  /* 0x000000294d387c23 */ /* 0x008fc60008010818 */
[----:B------:R-:W-:-:S03]  /*4040*/  F2FP.SATFINITE.E4M3.F32.PACK_AB_MERGE_C R146, R32, R21, R146 ;  /* 0x000000152092723e */ /* 0x000fc60004807092 */
[----:B------:R-:W-:Y:S08]  /*4050*/  MUFU.EX2 R41, R41 ;  /* 0x0000002900297308 */ /* 0x000ff00000000800 */
[----:B------:R-:W-:Y:S01]  /*4060*/  MUFU.EX2 R48, R48 ;  /* 0x0000003000307308 */ /* 0x000fe20000000800 */
[----:B0-----:R-:W-:-:S07]  /*4070*/  FMNMX.FTZ R0, R57, R0, !PT ;  /* 0x0000000039007209 */ /* 0x001fce0007810000 */
[----:B------:R-:W-:Y:S01]  /*4080*/  MUFU.EX2 R37, R37 ;  /* 0x0000002500257308 */ /* 0x000fe20000000800 */
[----:B------:R-:W-:-:S01]  /*4090*/  FFMA.FTZ R57, R84, UR41, -R24 ;  /* 0x0000002954397c23 */ /* 0x000fc20008010818 */
[----:B------:R-:W-:Y:S01]  /*40a0*/  FFMA.FTZ R24, R85, UR41, -R24 ;  /* 0x0000002955187c23 */ /* 0x000fe20008010818 */
[C---:B------:R-:W-:Y:S01]  /*40b0*/  FSETP.NEU.FTZ.AND P2, PT, R0.reuse, -INF , PT ;  /* 0xff8000000000780b */ /* 0x040fe20003f5d000 */
[----:B------:R-:W-:-:S04]  /*40c0*/  FFMA.FTZ R61, R0, R61, -8 ;  /* 0xc1000000003d7423 */ /* 0x000fc8000001003d */
        /* <DEDUP_REMOVED lines=49> */
[----:B------:R-:W-:-:S04]  /*43e0*/  FADD.FTZ R63, R13, R68 ;  /* 0x000000440d3f7221 */ /* 0x000fc80000010000 */
[----:B------:R-:W-:Y:S02]  /*43f0*/  FADD.FTZ R10, R20, R63 ;  /* 0x0000003f140a7221 */ /* 0x000fe40000010000 */
[----:B------:R-:W1:Y:S01]  /*4400*/  MUFU.EX2 R34, R34 ;  /* 0x0000002200227308 */ /* 0x000e620000000800 */
[----:B--2---:R-:W-:-:S01]  /*4410*/  FADD.FTZ R66, R65, R66 ;  /* 0x0000004241427221 */ /* 0x004fc20000010000 */
[----:B------:R-:W-:-:S04]  /*4420*/  F2FP.SATFINITE.E4M3.F32.PACK_AB_MERGE_C R30, R65, R30, RZ ;  /* 0x0000001e411e723e */ /* 0x000fc800048070ff */
[----:B------:R-:W-:Y:S02]  /*4430*/  F2FP.SATFINITE.E4M3.F32.PACK_AB_MERGE_C R149, R27, R26, R30 ;  /* 0x0000001a1b95723e */ /* 0x000fe4000480701e */
        /* <DEDUP_REMOVED lines=24> */
[C---:B------:R-:W-:Y:S01]  /*45c0*/  F2FP.SATFINITE.E4M3.F32.PACK_AB_MERGE_C R140, R36.reuse, R29, R3 ;  /* 0x0000001d248c723e */ /* 0x040fe20004807003 */
[----:B------:R-:W-:-:S01]  /*45d0*/  FADD.FTZ R36, R36, R9 ;  /* 0x0000000924247221 */ /* 0x000fc20000010000 */
        /* <DEDUP_REMOVED lines=8> */
[----:B------:R-:W-:-:S04]  /*4660*/  F2FP.SATFINITE.E4M3.F32.PACK_AB_MERGE_C R8, R48, R41, RZ ;  /* 0x000000293008723e */ /* 0x000fc800048070ff */
[----:B------:R-:W-:Y:S01]  /*4670*/  F2FP.SATFINITE.E4M3.F32.PACK_AB_MERGE_C R142, R44, R37, R8 ;  /* 0x000000252c8e723e */ /* 0x000fe20004807008 */
[----:B------:R-:W-:-:S01]  /*4680*/  FADD.FTZ R37, R37, R40 ;  /* 0x0000002825257221 */ /* 0x000fc20000010000 */
[----:B------:R-:W2:Y:S01]  /*4690*/  MUFU.EX2 R55, R55 ;  /* 0x0000003700377308 */ /* 0x000ea20000000800 */
[----:B0-----:R-:W-:-:S02]  /*46a0*/  FADD.FTZ R3, R46, R3 ;  /* 0x000000032e037221 */ /* 0x001fc40000010000 */
[----:B------:R-:W-:-:S04]  /*46b0*/  FADD.FTZ R44, R44, R37 ;  /* 0x000000252c2c7221 */ /* 0x000fc80000010000 */
[----:B------:R-:W-:Y:S01]  /*46c0*/  FADD.FTZ R41, R41, R44 ;  /* 0x0000002c29297221 */ /* 0x000fe20000010000 */
[----:B------:R-:W0:Y:S01]  /*46d0*/  MUFU.EX2 R51, R51 ;  /* 0x0000003300337308 */ /* 0x000e220000000800 */
[----:B-1----:R-:W-:-:S02]  /*46e0*/  FADD.FTZ R4, R50, R3 ;  /* 0x0000000332047221 */ /* 0x002fc40000010000 */
[----:B------:R-:W-:-:S05]  /*46f0*/  FADD.FTZ R48, R48, R41 ;  /* 0x0000002930307221 */ /* 0x000fca0000010000 */
        /* <DEDUP_REMOVED lines=56> */
[----:B------:R-:W1:Y:S01]  /*4a80*/  MUFU.EX2 R61, R61 ;  /* 0x0000003d003d7308 */ /* 0x000e620000000800 */
[----:B--2---:R-:W-:-:S04]  /*4a90*/  FADD.FTZ R3, R83, R4 ;  /* 0x0000000453037221 */ /* 0x004fc80000010000 */
[----:B0-----:R-:W-:Y:S01]  /*4aa0*/  FADD.FTZ R4, R86, R3 ;  /* 0x0000000356047221 */ /* 0x001fe20000010000 */
[----:B------:R-:W-:Y:S01]  /*4ab0*/  VIADD R3, R88, 0xfffffffe ;  /* 0xfffffffe58037836 */ /* 0x000fe20000000000 */
[C---:B-1----:R-:W-:Y:S02]  /*4ac0*/  F2FP.SATFINITE.E4M3.F32.PACK_AB_MERGE_C R8, R61.reuse, R86, RZ ;  /* 0x000000563d08723e */ /* 0x042fe400048070ff */
[----:B------:R-:W-:-:S02]  /*4ad0*/  FADD.FTZ R4, R61, R4 ;  /* 0x000000043d047221 */ /* 0x000fc40000010000 */
[----:B------:R-:W-:Y:S01]  /*4ae0*/  F2FP.SATFINITE.E4M3.F32.PACK_AB_MERGE_C R139, R83, R82, R8 ;  /* 0x00000052538b723e */ /* 0x000fe20004807008 */
        /* <DEDUP_REMOVED lines=11> */
.L_x_9145:
[----:B------:R-:W-:-:S11]  /*4ba0*/  UISETP.NE.AND UP2, UPT, UR7, 0x1, UPT ;  /* 0x000000010700788c */ /* 0x000fd6000bf45270 */
[----:B------:R-:W-:Y:S02]  /*4bb0*/  @UP2 ULDC.64 UR20, c[0x0][0x9e8] ;  /* 0x00027a0000142ab9 */ /* 0x000fe40000000a00 */
[----:B------:R-:W-:-:S04]  /*4bc0*/  UIMAD.WIDE.U32 UR10, UR14, UR20, URZ ;  /* 0x000000140e0a72a5 */ /* 0x000fc8000f8e003f */
[----:B------:R-:W-:-:S12]  /*4bd0*/  @UP2 USHF.R.U32.HI UR14, URZ, UR21, UR11 ;  /* 0x000000153f0e2299 */ /* 0x000fd8000801160b */
.L_x_9146:
[----:B------:R-:W-:-:S04]  /*4be0*/  UIMAD UR7, UR14, UR7, UR7 ;  /* 0x000000070e0772a4 */ /* 0x000fc8000f8e0207 */
[----:B------:R-:W-:-:S04]  /*4bf0*/  UISETP.LT.AND UP2, UPT, UR6, UR7, UPT ;  /* 0x000000070600728c */ /* 0x000fc8000bf41270 */
[----:B------:R-:W-:-:S12]  /*4c00*/  USEL UR6, UR6, UR7, UP2 ;  /* 0x0000000706067287 */ /* 0x000fd80009000000 */
.L_x_9144:
        /* <DEDUP_REMOVED lines=35> */
.L_x_9165:
[----:B------:R-:W-:-:S04]  /*4e40*/  UIADD3 UR19, UR36, 0x1, URZ ;  /* 0x0000000124137890 */ /* 0x000fc8000fffe03f */
[----:B------:R-:W-:-:S04]  /*4e50*/  UISETP.NE.AND UP2, UPT, UR19, 0x2, UPT ;  /* 0x000000021300788c */ /* 0x000fc8000bf45270 */
[----:B------:R-:W-:Y:S02]  /*4e60*/  USEL UR20, URZ, 0x1, UP2 ;  /* 0x000000013f147887 */ /* 0x000fe40009000000 */
[----:B------:R-:W-:Y:S02]  /*4e70*/  USEL UR19, UR19, URZ, UP2 ;  /* 0x0000003f13137287 */ /* 0x000fe40009000000 */
[----:B------:R-:W-:Y:S01]  /*4e80*/  ULOP3.LUT UR20, UR48, UR20, URZ, 0x3c, !UPT ;  /* 0x0000001430147292 */ /* 0x000fe2000f8e3c3f */
[----:B------:R-:W-:Y:S11]  /*4e90*/  @!P0 BRA `(.L_x_9148) ;  /* 0x0000000000048947 */ /* 0x000ff60003800000 */
[----:B------:R-:W-:Y:S01]  /*4ea0*/  BPT.TRAP 0x1 ;  /* 0x000000040000795c */ /* 0x000fe20000300000 */
.L_x_9148:
[----:B------:R-:W-:Y:S01]  /*4eb0*/  ULEA UR6, UR19, UR45, 0x3 ;  /* 0x0000002d13067291 */ /* 0x000fe2000f8e183f */
[----:B------:R-:W-:-:S05]  /*4ec0*/  IMAD.U32 R6, RZ, RZ, UR20 ;  /* 0x00000014ff067e24 */ /* 0x000fca000f8e00ff */
[----:B------:R-:W-:-:S04]  /*4ed0*/  SHF.L.U32 R6, R6, 0x1f, RZ ;  /* 0x0000001f06067819 */ /* 0x000fc800000006ff */
[----:B------:R0:W1:Y:S01]  /*4ee0*/  SYNCS.PHASECHK.TRANS64.TRYWAIT P2, [UR6+0x19c30], R6 ;  /* 0x019c3006ff0075a7 */ /* 0x0000620008040146 */
[----:B------:R-:W-:Y:S05]  /*4ef0*/  @!P0 BRA `(.L_x_9149) ;  /* 0x0000000000048947 */ /* 0x000fea0003800000 */
[----:B------:R-:W-:Y:S01]  /*4f00*/  BPT.TRAP 0x1 ;  /* 0x000000040000795c */ /* 0x000fe20000300000 */
.L_x_9149:
[----:B-1----:R-:W-:Y:S05]  /*4f10*/  @P2 BRA `(.L_x_9150) ;  /* 0x0000000000082947 */ /* 0x002fea0003800000 */
[----:B------:R-:W1:Y:S02]  /*4f20*/  SYNCS.PHASECHK.TRANS64.TRYWAIT P2, [UR6+0x19c30], R6 ;  /* 0x019c3006ff0075a7 */ /* 0x000e640008040146 */
[----:B-1----:R-:W-:Y:S05]  /*4f30*/  @!P2 BRA `(.L_x_9151) ;  /* 0x000000e00038a947 */ /* 0x002fea0003800000 */
.L_x_9150:
        /* <DEDUP_REMOVED lines=17> */
.L_x_9152:
[----:B------:R-:W-:Y:S01]  /*5050*/  ULEA UR11, UR36, UR45, 0x3 ;  /* 0x0000002d240b7291 */ /* 0x000fe2000f8e183f */
[----:B01----:R-:W-:-:S05]  /*5060*/  IMAD.U32 R6, RZ, RZ, UR48 ;  /* 0x00000030ff067e24 */ /* 0x003fca000f8e00ff */
[----:B------:R-:W-:-:S04]  /*5070*/  SHF.L.U32 R6, R6, 0x1f, RZ ;  /* 0x0000001f06067819 */ /* 0x000fc800000006ff */
[----:B------:R0:W1:Y:S01]  /*5080*/  SYNCS.PHASECHK.TRANS64.TRYWAIT P2, [UR11+0x19c50], R6 ;  /* 0x019c5006ff0075a7 */ /* 0x000062000804014b */
[----:B------:R-:W-:Y:S05]  /*5090*/  @!P0 BRA `(.L_x_9153) ;  /* 0x0000000000048947 */ /* 0x000fea0003800000 */
[----:B------:R-:W-:Y:S01]  /*50a0*/  BPT.TRAP 0x1 ;  /* 0x000000040000795c */ /* 0x000fe20000300000 */
.L_x_9153:
[----:B-1----:R-:W-:Y:S05]  /*50b0*/  @P2 BRA `(.L_x_9154) ;  /* 0x0000000000082947 */ /* 0x002fea0003800000 */
[----:B------:R-:W1:Y:S02]  /*50c0*/  SYNCS.PHASECHK.TRANS64.TRYWAIT P2, [UR11+0x19c50], R6 ;  /* 0x019c5006ff0075a7 */ /* 0x000e64000804014b */
[----:B-1----:R-:W-:Y:S05]  /*50d0*/  @!P2 BRA `(.L_x_9155) ;  /* 0x000000dc00e8a947 */ /* 0x002fea0003800000 */
.L_x_9154:
[----:B------:R-:W-:Y:S01]  /*50e0*/  UIADD3 UR6, UR45, 0x3000, URZ ;  /* 0x000030002d067890 */ /* 0x000fe2000fffe03f */
[----:B------:R-:W-:Y:S01]  /*50f0*/  WARPGROUP.ARRIVE ;  /* 0x00000000000079c5 */ /* 0x000fe20000000000 */
[----:B------:R-:W-:Y:S01]  /*5100*/  UMOV UR7, 0x40000040 ;  /* 0x4000004000077882 */ /* 0x000fe20000000000 */
[----:B------:R-:W-:Y:S01]  /*5110*/  PLOP3.LUT P2, PT, PT, PT, UP0, 0x80, 0x0 ;  /* 0x000000000000781c */ /* 0x000fe20003f4f008 */
[----:B------:R-:W-:Y:S01]  /*5120*/  USHF.R.U32.HI UR6, URZ, 0x4, UR6 ;  /* 0x000000043f067899 */ /* 0x000fe20008011606 */
[----:B------:R-:W-:Y:S01]  /*5130*/  PLOP3.LUT P3, PT, PT, PT, UP0, 0x80, 0x0 ;  /* 0x000000000000781c */ /* 0x000fe20003f6f008 */
[----:B------:R-:W-:Y:S01]  /*5140*/  VIADD R15, R17, UR39 ;  /* 0x00000027110f7c36 */ /* 0x000fe20008000000 */
[----:B01----:R-:W0:Y:S01]  /*5150*/  LDC R6, c[0x0][0x2f0] ;  /* 0x0000bc00ff067b82 */ /* 0x003e220000000800 */
[----:B------:R-:W-:Y:S01]  /*5160*/  ULOP3.LUT UR6, UR6, 0x3fff, URZ, 0xc0, !UPT ;  /* 0x00003fff06067892 */ /* 0x000fe2000f8ec03f */
[----:B------:R-:W-:Y:S02]  /*5170*/  IMAD.U32 R8, RZ, RZ, UR19 ;  /* 0x00000013ff087e24 */ /* 0x000fe4000f8e00ff */
[----:B------:R-:W-:Y:S01]  /*5180*/  IMAD.SHL.U32 R10, R3, 0x80, RZ ;  /* 0x00000080030a7824 */ /* 0x000fe200078e00ff */
[----:B------:R-:W-:-:S02]  /*5190*/  ULOP3.LUT UR6, UR6, 0x10000, URZ, 0xfc, !UPT ;  /* 0x0001000006067892 */ /* 0x000fc4000f8efc3f */
[----:B------:R-:W-:Y:S01]  /*51a0*/  @!P1 LEA R8, R8, UR45, 0x3 ;  /* 0x0000002d08089c11 */ /* 0x000fe2000f8e18ff */
[----:B------:R-:W1:Y:S01]  /*51b0*/  LDC R7, c[0x0][0x288] ;  /* 0x0000a200ff077b82 */ /* 0x000e620000000800 */
[----:B------:R-:W-:-:S03]  /*51c0*/  UIMAD UR10, UR36, 0x300, UR6 ;  /* 0x00000300240a78a4 */ /* 0x000fc6000f8e0206 */
[----:B------:R-:W-:-:S04]  /*51d0*/  @!P1 VIADD R8, R8, 0x19c40 ;  /* 0x00019c4008089836 */ /* 0x000fc80000000000 */
[----:B------:R-:W-:Y:S01]  /*51e0*/  UMOV UR6, UR10 ;  /* 0x0000000a00067c82 */ /* 0x000fe20008000000 */
[----:B------:R-:W-:Y:S01]  /*51f0*/  @!P1 PRMT R8, RZ, 0x654, R8 ;  /* 0x00000654ff089816 */ /* 0x000fe20000000008 */
[----:B------:R-:W-:Y:S01]  /*5200*/  QGMMA.64x96x32.F32.E4M3.E4M3 R88, R148, gdesc[UR4], R88, gsb0 ;  /* 0x0160000494587df3 */ /* 0x000fe20008000858 */
[----:B------:R-:W-:Y:S01]  /*5210*/  UIADD3 UR6, UR10, 0x2, URZ ;  /* 0x000000020a067890 */ /* 0x000fe2000fffe03f */
[----:B------:R-:W-:Y:S01]  /*5220*/  UMOV UR7, 0x40000040 ;  /* 0x4000004000077882 */ /* 0x000fe20000000000 */
[----:B------:R-:W-:Y:S02]  /*5230*/  WARPGROUP.DEPBAR.LE gsb0, 0x0 ;  /* 0x00008000000079c5 */ /* 0x000fe40000010000 */
[----:B------:R-:W-:-:S06]  /*5240*/  WARPGROUP.ARRIVE ;  /* 0x00000000000079c5 */ /* 0x000fcc0000000000 */
        /* <DEDUP_REMOVED lines=11> */
[----:B------:R-:W-:Y:S02]  /*5300*/  @UP0 ULDC UR6, c[0x0][0x44c] ;  /* 0x0001130000060ab9 */ /* 0x000fe40000000800 */
[----:B------:R-:W-:Y:S01]  /*5310*/  @P2 IMAD.HI.U32 R9, R15, UR6, RZ ;  /* 0x000000060f092c27 */ /* 0x000fe2000f8e00ff */
[----:B------:R-:W-:Y:S01]  /*5320*/  @UP0 ULDC UR6, c[0x0][0x450] ;  /* 0x0001140000060ab9 */ /* 0x000fe20000000800 */
[----:B------:R-:W-:-:S03]  /*5330*/  PLOP3.LUT P2, PT, PT, PT, UP1, 0x40, 0x0 ;  /* 0x000000000000781c */ /* 0x000fc60003f4e818 */
[----:B------:R-:W-:Y:S01]  /*5340*/  @P3 SHF.R.U32.HI R15, RZ, UR6, R9 ;  /* 0x00000006ff0f3c19 */ /* 0x000fe20008011609 */
[----:B------:R-:W-:Y:S01]  /*5350*/  ULOP3.LUT UR6, URZ, UR18, URZ, 0x33, !UPT ;  /* 0x000000123f067292 */ /* 0x000fe2000f8e333f */
[----:B------:R-:W-:-:S03]  /*5360*/  IADD3 R9, -R10, 0x1, RZ ;  /* 0x000000010a097810 */ /* 0x000fc60007ffe1ff */
[----:B------:R-:W2:Y:S02]  /*5370*/  SHFL.IDX PT, R21, R15, RZ, 0x1c1f ;  /* 0x001c1fff0f157589 */ /* 0x000ea400000e0000 */
[----:B------:R-:W-:Y:S01]  /*5380*/  IMAD R9, R16, -0x2, R9 ;  /* 0xfffffffe10097824 */ /* 0x000fe200078e0209 */
[----:B------:R-:W-:Y:S02]  /*5390*/  WARPGROUP.DEPBAR.LE gsb0, 0x0 ;  /* 0x00008000000079c5 */ /* 0x000fe40000010000 */
[----:B------:R0:W-:Y:S02]  /*53a0*/  @!P1 SYNCS.ARRIVE.TRANS64.RED.A1T0 RZ, [R8+URZ], RZ ;  /* 0x000000ff08ff99a7 */ /* 0x0001e4000810043f */
[----:B0-----:R-:W-:-:S04]  /*53b0*/  IMAD R8, R6, UR40, R9 ;  /* 0x0000002806087c24 */ /* 0x001fc8000f8e0209 */
[----:B-1----:R-:W-:-:S04]  /*53c0*/  IMAD.IADD R8, R8, 0x1, -R7 ;  /* 0x0000000108087824 */ /* 0x002fc800078e0a07 */
[C---:B------:R-:W-:Y:S02]  /*53d0*/  VIADD R14, R8.reuse, UR22 ;  /* 0x00000016080e7c36 */ /* 0x040fe40008000000 */
[----:B------:R-:W-:Y:S02]  /*53e0*/  VIADD R13, R8, UR6 ;  /* 0x00000006080d7c36 */ /* 0x000fe40008000000 */
[--C-:B--2---:R-:W-:Y:S02]  /*53f0*/  IMAD.IADD R12, R14, 0x1, R21.reuse ;  /* 0x000000010e0c7824 */ /* 0x104fe400078e0215 */
[----:B------:R-:W-:Y:S01]  /*5400*/  IMAD.IADD R11, R13, 0x1, R21 ;  /* 0x000000010d0b7824 */ /* 0x000fe200078e0215 */
        /* <DEDUP_REMOVED lines=14> */
.L_x_9158:
[----:B------:R-:W-:-:S05]  /*54f0*/  IMAD.U32 R20, RZ, RZ, UR21 ;  /* 0x00000015ff147e24 */ /* 0x000fca000f8e00ff */
[----:B------:R-:W-:-:S13]  /*5500*/  ISETP.NE.AND P2, PT, R20, 0x1, PT ;  /* 0x000000011400780c */ /* 0x000fda0003f45270 */
[----:B------:R-:W0:Y:S02]  /*5510*/  @P2 LDC.64 R8, c[0x0][0x9e8] ;  /* 0x00027a00ff082b82 */ /* 0x000e240000000a00 */
[----:B0-----:R-:W-:-:S05]  /*5520*/  @P2 IMAD.HI.U32 R8, R21, R8, RZ ;  /* 0x0000000815082227 */ /* 0x001fca00078e00ff */
[----:B------:R-:W-:-:S07]  /*5530*/  @P2 SHF.R.U32.HI R21, RZ, R9, R8 ;  /* 0x00000009ff152219 */ /* 0x000fce0000011608 */
.L_x_9159:
[----:B------:R-:W-:Y:S05]  /*5540*/  BSYNC B0 ;  /* 0x0000000000007941 */ /* 0x000fea0003800000 */
.L_x_9157:
[----:B------:R-:W-:-:S04]  /*5550*/  IMAD R21, R21, R20, -R10 ;  /* 0x0000001415157224 */ /* 0x000fc800078e0a0a */
[----:B------:R-:W-:-:S05]  /*5560*/  IMAD R21, R16, -0x2, R21 ;  /* 0xfffffffe10157824 */ /* 0x000fca00078e0215 */
[----:B------:R-:W-:Y:S02]  /*5570*/  VIADDMNMX R12, R21, R20, R12, PT ;  /* 0x00000014150c7246 */ /* 0x000fe4000380010c */
[----:B------:R-:W-:-:S07]  /*5580*/  VIMNMX R11, R11, R21, !PT ;  /* 0x000000150b0b7248 */ /* 0x000fce0007fe0100 */
.L_x_9156:
        /* <DEDUP_REMOVED lines=13> */
[----:B0-----:R-:W-:Y:S01]  /*5660*/  IMAD.IADD R14, R14, 0x1, R15 ;  /* 0x000000010e0e7824 */ /* 0x001fe200078e020f */
        /* <DEDUP_REMOVED lines=8> */
[C---:B------:R-:W-:Y:S02]  /*56f0*/  ISETP.GT.AND P3, PT, R11.reuse, 0x19, P2 ;  /* 0x000000190b00780c */ /* 0x040fe40001764270 */
        /* <DEDUP_REMOVED lines=70> */
[----:B------:R-:W-:Y:S01]  /*5b60*/  ISETP.GT.AND P3, PT, R11, 0x79, P2 ;  /* 0x000000790b00780c */ /* 0x000fe20001764270 */
[----:B------:R-:W-:Y:S01]  /*5b70*/  IMAD.IADD R11, R13, 0x1, R15 ;  /* 0x000000010d0b7824 */ /* 0x000fe200078e020f */
        /* <DEDUP_REMOVED lines=20> */
.L_x_9162:
[----:B------:R-:W-:-:S05]  /*5cc0*/  IMAD.U32 R8, RZ, RZ, UR21 ;  /* 0x00000015ff087e24 */ /* 0x000fca000f8e00ff */
[----:B------:R-:W-:-:S13]  /*5cd0*/  ISETP.NE.AND P3, PT, R8, 0x1, PT ;  /* 0x000000010800780c */ /* 0x000fda0003f65270 */
[----:B------:R-:W0:Y:S02]  /*5ce0*/  @P3 LDC.64 R12, c[0x0][0x9e8] ;  /* 0x00027a00ff0c3b82 */ /* 0x000e240000000a00 */
[----:B0-----:R-:W-:-:S05]  /*5cf0*/  @P3 IMAD.HI.U32 R12, R15, R12, RZ ;  /* 0x0000000c0f0c3227 */ /* 0x001fca00078e00ff */
[----:B------:R-:W-:-:S07]  /*5d00*/  @P3 SHF.R.U32.HI R15, RZ, R13, R12 ;  /* 0x0000000dff0f3219 */ /* 0x000fce000001160c */
.L_x_9163:
[----:B------:R-:W-:Y:S05]  /*5d10*/  BSYNC B0 ;  /* 0x0000000000007941 */ /* 0x000fea0003800000 */
.L_x_9161:
[----:B------:R-:W-:-:S04]  /*5d20*/  IMAD R15, R15, R8, -R10 ;  /* 0x000000080f0f7224 */ /* 0x000fc800078e0a0a */
[----:B------:R-:W-:-:S05]  /*5d30*/  IMAD R15, R16, -0x2, R15 ;  /* 0xfffffffe100f7824 */ /* 0x000fca00078e020f */
[----:B------:R-:W-:Y:S02]  /*5d40*/  VIADDMNMX R14, R15, R8, R14, PT ;  /* 0x000000080f0e7246 */ /* 0x000fe4000380010e */
[----:B------:R-:W-:-:S07]  /*5d50*/  VIMNMX R11, R11, R15, !PT ;  /* 0x0000000f0b0b7248 */ /* 0x000fce0007fe0100 */
.L_x_9160:
        /* <DEDUP_REMOVED lines=20> */
[C---:B------:R-:W-:Y:S02]  /*5ea0*/  ISETP.GT.AND P5, PT, R11.reuse, RZ, P2 ;  /* 0x000000ff0b00720c */ /* 0x040fe400017a4270 */
        /* <DEDUP_REMOVED lines=13> */
[----:B------:R-:W-:Y:S02]  /*5f80*/  FMNMX.FTZ R24, R21, R0, !PT ;  /* 0x0000000015187209 */ /* 0x000fe40007810000 */
[----:B------:R-:W-:Y:S02]  /*5f90*/  FMNMX.FTZ R13, R57, R8, !PT ;  /* 0x00000008390d7209 */ /* 0x000fe40007810000 */
[----:B------:R-:W-:-:S02]  /*5fa0*/  ISETP.GT.AND P4, PT, R11, 0x10, P2 ;  /* 0x000000100b00780c */ /* 0x000fc40001784270 */
[----:B------:R-:W-:Y:S02]  /*5fb0*/  FMNMX.FTZ R8, R60, R13, !PT ;  /* 0x0000000d3c087209 */ /* 0x000fe40007810000 */
[C---:B------:R-:W-:Y:S02]  /*5fc0*/  ISETP.LT.OR P3, PT, R14.reuse, 0xa, P3 ;  /* 0x0000000a0e00780c */ /* 0x040fe40001f61670 */
[----:B------:R-:W-:Y:S02]  /*5fd0*/  FMNMX.FTZ R13, R61, R8, !PT ;  /* 0x000000083d0d7209 */ /* 0x000fe40007810000 */
[----:B------:R-:W-:Y:S02]  /*5fe0*/  ISETP.LT.OR P4, PT, R14, 0x11, P4 ;  /* 0x000000110e00780c */ /* 0x000fe40002781670 */
[----:B------:R-:W-:Y:S02]  /*5ff0*/  FMNMX.FTZ R8, R64, R13, !PT ;  /* 0x0000000d40087209 */ /* 0x000fe40007810000 */
[----:B------:R-:W-:-:S02]  /*6000*/  FSEL R31, R31, -INF , !P3 ;  /* 0xff8000001f1f7808 */ /* 0x000fc40005800000 */
[----:B------:R-:W-:Y:S02]  /*6010*/  FMNMX.FTZ R13, R65, R8, !PT ;  /* 0x00000008410d7209 */ /* 0x000fe40007810000 */
[----:B------:R-:W-:Y:S02]  /*6020*/  ISETP.GT.AND P3, PT, R11, 0x18, P2 ;  /* 0x000000180b00780c */ /* 0x000fe40001764270 */
[----:B------:R-:W-:Y:S02]  /*6030*/  FMNMX.FTZ R8, R68, R13, !PT ;  /* 0x0000000d44087209 */ /* 0x000fe40007810000 */
[----:B------:R-:W-:Y:S02]  /*6040*/  FSEL R34, R34, -INF , !P4 ;  /* 0xff80000022227808 */ /* 0x000fe40006000000 */
        /* <DEDUP_REMOVED lines=18> */
[----:B------:R-:W-:Y:S01]  /*6170*/  FSEL R43, R43, -INF , !P3 ;  /* 0xff8000002b2b7808 */ /* 0x000fe20005800000 */
[----:B------:R-:W0:Y:S01]  /*6180*/  SHFL.BFLY PT, R13, R10, 0x2, 0x1f ;  /* 0x0c401f000a0d7f89 */ /* 0x000e2200000e0000 */
[----:B------:R-:W-:-:S02]  /*6190*/  ISETP.GT.AND P3, PT, R11, 0x29, P2 ;  /* 0x000000290b00780c */ /* 0x000fc40001764270 */
[----:B------:R-:W-:Y:S02]  /*61a0*/  FSEL R46, R46, -INF , !P4 ;  /* 0xff8000002e2e7808 */ /* 0x000fe40006000000 */
[C---:B------:R-:W-:Y:S02]  /*61b0*/  ISETP.GT.AND P4, PT, R11.reuse, 0x30, P2 ;  /* 0x000000300b00780c */ /* 0x040fe40001784270 */
[C---:B------:R-:W-:Y:S02]  /*61c0*/  ISETP.LT.OR P5, PT, R14.reuse, 0x2a, P3 ;  /* 0x0000002a0e00780c */ /* 0x040fe40001fa1670 */
[----:B------:R-:W-:Y:S02]  /*61d0*/  ISETP.GT.AND P3, PT, R11, 0x31, P2 ;  /* 0x000000310b00780c */ /* 0x000fe40001764270 */
[----:B------:R-:W-:Y:S02]  /*61e0*/  FSEL R47, R47, -INF , !P5 ;  /* 0xff8000002f2f7808 */ /* 0x000fe40006800000 */
[----:B------:R-:W-:-:S02]  /*61f0*/  ISETP.LT.OR P4, PT, R14, 0x31, P4 ;  /* 0x000000310e00780c */ /* 0x000fc40002781670 */
[C---:B------:R-:W-:Y:S02]  /*6200*/  ISETP.GT.AND P5, PT, R11.reuse, 0x38, P2 ;  /* 0x000000380b00780c */ /* 0x040fe400017a4270 */
[----:B------:R-:W-:Y:S02]  /*6210*/  ISETP.LT.OR P3, PT, R14, 0x32, P3 ;  /* 0x000000320e00780c */ /* 0x000fe40001f61670 */
[----:B------:R-:W-:Y:S02]  /*6220*/  FSEL R50, R50, -INF , !P4 ;  /* 0xff80000032327808 */ /* 0x000fe40006000000 */
[----:B------:R-:W-:Y:S02]  /*6230*/  ISETP.GT.AND P4, PT, R11, 0x39, P2 ;  /* 0x000000390b00780c */ /* 0x000fe40001784270 */
[----:B------:R-:W-:Y:S02]  /*6240*/  FSEL R51, R51, -INF , !P3 ;  /* 0xff80000033337808 */ /* 0x000fe40005800000 */
[----:B0-----:R-:W-:-:S02]  /*6250*/  FMNMX.FTZ R13, R10, R13, !PT ;  /* 0x0000000d0a0d7209 */ /* 0x001fc40007810000 */
[C---:B------:R-:W-:Y:S02]  /*6260*/  ISETP.LT.OR P5, PT, R14.reuse, 0x39, P5 ;  /* 0x000000390e00780c */ /* 0x040fe40002fa1670 */
[C---:B------:R-:W-:Y:S01]  /*6270*/  ISETP.GT.AND P3, PT, R11.reuse, 0x40, P2 ;  /* 0x000000400b00780c */ /* 0x040fe20001764270 */
[----:B------:R-:W0:Y:S01]  /*6280*/  SHFL.BFLY PT, R8, R13, 0x1, 0x1f ;  /* 0x0c201f000d087f89 */ /* 0x000e2200000e0000 */
[----:B------:R-:W-:Y:S02]  /*6290*/  ISETP.LT.OR P4, PT, R14, 0x3a, P4 ;  /* 0x0000003a0e00780c */ /* 0x000fe40002781670 */
[----:B------:R-:W-:Y:S02]  /*62a0*/  FSEL R54, R54, -INF , !P5 ;  /* 0xff80000036367808 */ /* 0x000fe40006800000 */
[----:B------:R-:W-:Y:S02]  /*62b0*/  ISETP.GT.AND P5, PT, R11, 0x41, P2 ;  /* 0x000000410b00780c */ /* 0x000fe400017a4270 */
[----:B------:R-:W-:-:S02]  /*62c0*/  FSEL R55, R55, -INF , !P4 ;  /* 0xff80000037377808 */ /* 0x000fc40006000000 */
[C---:B------:R-:W-:Y:S02]  /*62d0*/  ISETP.LT.OR P3, PT, R14.reuse, 0x41, P3 ;  /* 0x000000410e00780c */ /* 0x040fe40001f61670 */
[C---:B------:R-:W-:Y:S02]  /*62e0*/  ISETP.GT.AND P4, PT, R11.reuse, 0x48, P2 ;  /* 0x000000480b00780c */ /* 0x040fe40001784270 */
[----:B------:R-:W-:Y:S02]  /*62f0*/  ISETP.LT.OR P5, PT, R14, 0x42, P5 ;  /* 0x000000420e00780c */ /* 0x000fe40002fa1670 */
[----:B------:R-:W-:Y:S02]  /*6300*/  FSEL R58, R58, -INF , !P3 ;  /* 0xff8000003a3a7808 */ /* 0x000fe40005800000 */
[----:B------:R-:W-:Y:S02]  /*6310*/  ISETP.GT.AND P3, PT, R11, 0x49, P2 ;  /* 0x000000490b00780c */ /* 0x000fe40001764270 */
[----:B------:R-:W-:-:S02]  /*6320*/  FSEL R59, R59, -INF , !P5 ;  /* 0xff8000003b3b7808 */ /* 0x000fc40006800000 */
[C---:B------:R-:W-:Y:S02]  /*6330*/  ISETP.LT.OR P4, PT, R14.reuse, 0x49, P4 ;  /* 0x000000490e00780c */ /* 0x040fe40002781670 */
[----:B------:R-:W-:Y:S02]  /*6340*/  ISETP.GT.AND P5, PT, R11, 0x50, P2 ;  /* 0x000000500b00780c */ /* 0x000fe400017a4270 */
[----:B0-----:R-:W-:Y:S02]  /*6350*/  FMNMX.FTZ R8, R13, R8, !PT ;  /* 0x000000080d087209 */ /* 0x001fe40007810000 */
[----:B------:R-:W-:Y:S02]  /*6360*/  ISETP.LT.OR P3, PT, R14, 0x4a, P3 ;  /* 0x0000004a0e00780c */ /* 0x000fe40001f61670 */
[C---:B------:R-:W-:Y:S01]  /*6370*/  FSETP.NEU.FTZ.AND P6, PT, R8.reuse, -INF , PT ;  /* 0xff8000000800780b */ /* 0x040fe20003fdd000 */
[----:B------:R-:W-:-:S01]  /*6380*/  FFMA.FTZ R12, R8, R15, -8 ;  /* 0xc1000000080c7423 */ /* 0x000fc2000001000f */
[----:B------:R-:W-:-:S02]  /*6390*/  FSEL R62, R62, -INF , !P4 ;  /* 0xff8000003e3e7808 */ /* 0x000fc40006000000 */
[----:B------:R-:W-:Y:S02]  /*63a0*/  ISETP.GT.AND P4, PT, R11, 0x51, P2 ;  /* 0x000000510b00780c */ /* 0x000fe40001784270 */
[----:B------:R-:W-:Y:S02]  /*63b0*/  FSEL R10, R12, RZ, P6 ;  /* 0x000000ff0c0a7208 */ /* 0x000fe40003000000 */
[----:B------:R-:W-:Y:S02]  /*63c0*/  FSEL R63, R63, -INF , !P3 ;  /* 0xff8000003f3f7808 */ /* 0x000fe40005800000 */
[----:B------:R-:W-:Y:S01]  /*63d0*/  ISETP.LT.OR P5, PT, R14, 0x51, P5 ;  /* 0x000000510e00780c */ /* 0x000fe20002fa1670 */
        /* <DEDUP_REMOVED lines=11> */
[----:B------:R0:W-:Y:S01]  /*6490*/  MUFU.EX2 R24, R33 ;  /* 0x0000002100187308 */ /* 0x0001e20000000800 */
[----:B------:R-:W-:-:S01]  /*64a0*/  FFMA.FTZ R40, R40, UR41, -R10 ;  /* 0x0000002928287c23 */ /* 0x000fc2000801080a */
[--C-:B------:R-:W-:Y:S01]  /*64b0*/  FFMA.FTZ R44, R44, UR41, -R10.reuse ;  /* 0x000000292c2c7c23 */ /* 0x100fe2000801080a */
[----:B------:R-:W-:Y:S01]  /*64c0*/  FMNMX.FTZ R26, R34, R29, !PT ;  /* 0x0000001d221a7209 */ /* 0x000fe20007810000 */
[--C-:B------:R-:W-:Y:S01]  /*64d0*/  FFMA.FTZ R48, R48, UR41, -R10.reuse ;  /* 0x0000002930307c23 */ /* 0x100fe2000801080a */
[----:B------:R-:W-:Y:S01]  /*64e0*/  ISETP.GT.AND P3, PT, R11, 0x58, P2 ;  /* 0x000000580b00780c */ /* 0x000fe20001764270 */
[--C-:B------:R-:W-:Y:S01]  /*64f0*/  FFMA.FTZ R56, R56, UR41, -R10.reuse ;  /* 0x0000002938387c23 */ /* 0x100fe2000801080a */
[----:B------:R-:W-:Y:S01]  /*6500*/  FMNMX.FTZ R29, R35, R26, !PT ;  /* 0x0000001a231d7209 */ /* 0x000fe20007810000 */
[--C-:B------:R-:W-:Y:S01]  /*6510*/  FFMA.FTZ R52, R52, UR41, -R10.reuse ;  /* 0x0000002934347c23 */ /* 0x100fe2000801080a */
[----:B------:R1:W-:Y:S01]  /*6520*/  MUFU.EX2 R26, R37 ;  /* 0x00000025001a7308 */ /* 0x0003e20000000800 */
[----:B------:R-:W-:Y:S01]  /*6530*/  ISETP.LT.OR P4, PT, R14, 0x52, P4 ;  /* 0x000000520e00780c */ /* 0x000fe20002781670 */
[--C-:B------:R-:W-:Y:S01]  /*6540*/  FFMA.FTZ R57, R57, UR41, -R10.reuse ;  /* 0x0000002939397c23 */ /* 0x100fe2000801080a */
[----:B------:R-:W-:Y:S01]  /*6550*/  FMNMX.FTZ R28, R38, R29, !PT ;  /* 0x0000001d261c7209 */ /* 0x000fe20007810000 */
[--C-:B------:R-:W-:Y:S01]  /*6560*/  FFMA.FTZ R64, R64, UR41, -R10.reuse ;  /* 0x0000002940407c23 */ /* 0x100fe2000801080a */
[----:B------:R-:W-:Y:S01]  /*6570*/  FSEL R66, R66, -INF , !P5 ;  /* 0xff80000042427808 */ /* 0x000fe20006800000 */
[----:B------:R-:W-:Y:S01]  /*6580*/  FFMA.FTZ R85, R85, UR41, -R10 ;  /* 0x0000002955557c23 */ /* 0x000fe2000801080a */
[----:B------:R-:W-:Y:S01]  /*6590*/  FMNMX.FTZ R29, R39, R28, !PT ;  /* 0x0000001c271d7209 */ /* 0x000fe20007810000 */
[----:B------:R-:W-:Y:S01]  /*65a0*/  MUFU.EX2 R12, R12 ;  /* 0x0000000c000c7308 */ /* 0x000fe20000000800 */
[----:B------:R-:W-:-:S02]  /*65b0*/  ISETP.GT.AND P5, PT, R11, 0x59, P2 ;  /* 0x000000590b00780c */ /* 0x000fc400017a4270 */
[----:B------:R-:W-:Y:S01]  /*65c0*/  FMNMX.FTZ R32, R42, R29, !PT ;  /* 0x0000001d2a207209 */ /* 0x000fe20007810000 */
[----:B------:R-:W-:-:S01]  /*65d0*/  FFMA.FTZ R29, R41, UR41, -R10 ;  /* 0x00000029291d7c23 */ /* 0x000fc2000801080a */
[----:B------:R-:W-:Y:S02]  /*65e0*/  FSEL R67, R67, -INF , !P4 ;  /* 0xff80000043437808 */ /* 0x000fe40006000000 */
[----:B0-----:R-:W-:Y:S01]  /*65f0*/  FMNMX.FTZ R33, R43, R32, !PT ;  /* 0x000000202b217209 */ /* 0x001fe20007810000 */
[----:B------:R0:W-:Y:S01]  /*6600*/  MUFU.EX2 R28, R40 ;  /* 0x00000028001c7308 */ /* 0x0001e20000000800 */
[----:B------:R-:W-:Y:S02]  /*6610*/  ISETP.LT.OR P3, PT, R14, 0x59, P3 ;  /* 0x000000590e00780c */ /* 0x000fe40001f61670 */
[----:B------:R-:W-:Y:S02]  /*6620*/  FMNMX.FTZ R32, R46, R33, !PT ;  /* 0x000000212e207209 */ /* 0x000fe40007810000 */
[----:B------:R-:W-:-:S02]  /*6630*/  ISETP.GT.AND P4, PT, R11, 0x60, P2 ;  /* 0x000000600b00780c */ /* 0x000fc40001784270 */
[----:B------:R-:W-:Y:S01]  /*6640*/  FMNMX.FTZ R33, R47, R32, !PT ;  /* 0x000000202f217209 */ /* 0x000fe20007810000 */
[----:B------:R-:W-:Y:S01]  /*6650*/  MUFU.EX2 R9, R9 ;  /* 0x0000000900097308 */ /* 0x000fe20000000800 */
[----:B------:R-:W-:Y:S02]  /*6660*/  ISETP.LT.OR P5, PT, R14, 0x5a, P5 ;  /* 0x0000005a0e00780c */ /* 0x000fe40002fa1670 */
[----:B------:R-:W-:Y:S01]  /*6670*/  FMNMX.FTZ R36, R50, R33, !PT ;  /* 0x0000002132247209 */ /* 0x000fe20007810000 */
[----:B------:R-:W-:-:S01]  /*6680*/  FFMA.FTZ R33, R45, UR41, -R10 ;  /* 0x000000292d217c23 */ /* 0x000fc2000801080a */
[----:B------:R-:W-:Y:S02]  /*6690*/  FSEL R70, R70, -INF , !P3 ;  /* 0xff80000046467808 */ /* 0x000fe40005800000 */
[----:B-1----:R-:W-:Y:S01]  /*66a0*/  FMNMX.FTZ R37, R51, R36, !PT ;  /* 0x0000002433257209 */ /* 0x002fe20007810000 */
[----:B------:R1:W-:Y:S01]  /*66b0*/  MUFU.EX2 R32, R44 ;  /* 0x0000002c00207308 */ /* 0x0003e20000000800 */
[----:B------:R-:W-:-:S02]  /*66c0*/  ISETP.GT.AND P3, PT, R11, 0x61, P2 ;  /* 0x000000610b00780c */ /* 0x000fc40001764270 */
[----:B------:R-:W-:Y:S02]  /*66d0*/  FMNMX.FTZ R36, R54, R37, !PT ;  /* 0x0000002536247209 */ /* 0x000fe40007810000 */
[----:B------:R-:W-:Y:S02]  /*66e0*/  FSEL R71, R71, -INF , !P5 ;  /* 0xff80000047477808 */ /* 0x000fe40006800000 */
[----:B------:R-:W-:Y:S01]  /*66f0*/  FMNMX.FTZ R37, R55, R36, !PT ;  /* 0x0000002437257209 */ /* 0x000fe20007810000 */
[----:B------:R-:W-:Y:S01]  /*6700*/  MUFU.EX2 R13, R13 ;  /* 0x0000000d000d7308 */ /* 0x000fe20000000800 */
[----:B------:R-:W-:Y:S02]  /*6710*/  ISETP.LT.OR P4, PT, R14, 0x61, P4 ;  /* 0x000000610e00780c */ /* 0x000fe40002781670 */
[----:B0-----:R-:W-:Y:S01]  /*6720*/  FMNMX.FTZ R40, R58, R37, !PT ;  /* 0x000000253a287209 */ /* 0x001fe20007810000 */
[----:B------:R-:W-:-:S01]  /*6730*/  FFMA.FTZ R37, R49, UR41, -R10 ;  /* 0x0000002931257c23 */ /* 0x000fc2000801080a */
[----:B------:R-:W-:-:S02]  /*6740*/  ISETP.GT.AND P5, PT, R11, 0x68, P2 ;  /* 0x000000680b00780c */ /* 0x000fc400017a4270 */
[----:B------:R-:W-:Y:S01]  /*6750*/  FMNMX.FTZ R41, R59, R40, !PT ;  /* 0x000000283b297209 */ /* 0x000fe20007810000 */
[----:B------:R-:W-:Y:S01]  /*6760*/  MUFU.EX2 R36, R48 ;  /* 0x0000003000247308 */ /* 0x000fe20000000800 */
[----:B------:R-:W-:Y:S02]  /*6770*/  ISETP.LT.OR P3, PT, R14, 0x62, P3 ;  /* 0x000000620e00780c */ /* 0x000fe40001f61670 */
[----:B------:R-:W-:Y:S02]  /*6780*/  FMNMX.FTZ R40, R62, R41, !PT ;  /* 0x000000293e287209 */ /* 0x000fe40007810000 */
[----:B------:R-:W-:Y:S02]  /*6790*/  FSEL R74, R74, -INF , !P4 ;  /* 0xff8000004a4a7808 */ /* 0x000fe40006000000 */
[----:B------:R-:W-:Y:S01]  /*67a0*/  FMNMX.FTZ R41, R63, R40, !PT ;  /* 0x000000283f297209 */ /* 0x000fe20007810000 */
[----:B------:R-:W-:Y:S01]  /*67b0*/  MUFU.EX2 R20, R20 ;  /* 0x0000001400147308 */ /* 0x000fe20000000800 */
[----:B------:R-:W-:-:S02]  /*67c0*/  ISETP.GT.AND P4, PT, R11, 0x69, P2 ;  /* 0x000000690b00780c */ /* 0x000fc40001784270 */
[----:B-1----:R-:W-:Y:S01]  /*67d0*/  FMNMX.FTZ R44, R66, R41, !PT ;  /* 0x00000029422c7209 */ /* 0x002fe20007810000 */
[----:B------:R-:W-:-:S01]  /*67e0*/  FFMA.FTZ R41, R53, UR41, -R10 ;  /* 0x0000002935297c23 */ /* 0x000fc2000801080a */
[----:B------:R-:W-:Y:S01]  /*67f0*/  FSEL R75, R75, -INF , !P3 ;  /* 0xff8000004b4b7808 */ /* 0x000fe20005800000 */
[----:B------:R-:W-:-:S01]  /*6800*/  FFMA.FTZ R53, R69, UR41, -R10 ;  /* 0x0000002945357c23 */ /* 0x000fc2000801080a */
[----:B------:R-:W-:Y:S01]  /*6810*/  FMNMX.FTZ R45, R67, R44, !PT ;  /* 0x0000002c432d7209 */ /* 0x000fe20007810000 */
[----:B------:R0:W-:Y:S01]  /*6820*/  MUFU.EX2 R40, R52 ;  /* 0x0000003400287308 */ /* 0x0001e20000000800 */
[----:B------:R-:W-:Y:S02]  /*6830*/  ISETP.LT.OR P5, PT, R14, 0x69, P5 ;  /* 0x000000690e00780c */ /* 0x000fe40002fa1670 */
[----:B------:R-:W-:Y:S02]  /*6840*/  FMNMX.FTZ R44, R70, R45, !PT ;  /* 0x0000002d462c7209 */ /* 0x000fe40007810000 */
[----:B------:R-:W-:-:S02]  /*6850*/  ISETP.GT.AND P3, PT, R11, 0x70, P2 ;  /* 0x000000700b00780c */ /* 0x000fc40001764270 */
[----:B------:R-:W-:Y:S01]  /*6860*/  FMNMX.FTZ R45, R71, R44, !PT ;  /* 0x0000002c472d7209 */ /* 0x000fe20007810000 */
[----:B------:R-:W-:Y:S01]  /*6870*/  MUFU.EX2 R15, R15 ;  /* 0x0000000f000f7308 */ /* 0x000fe20000000800 */
[----:B------:R-:W-:Y:S01]  /*6880*/  ISETP.LT.OR P4, PT, R14, 0x6a, P4 ;  /* 0x0000006a0e00780c */ /* 0x000fe20002781670 */
[--C-:B0-----:R-:W-:Y:S01]  /*6890*/  FFMA.FTZ R52, R68, UR41, -R10.reuse ;  /* 0x0000002944347c23 */ /* 0x101fe2000801080a */
[----:B------:R-:W-:Y:S01]  /*68a0*/  FMNMX.FTZ R48, R74, R45, !PT ;  /* 0x0000002d4a307209 */ /* 0x000fe20007810000 */
[----:B------:R-:W-:Y:S01]  /*68b0*/  FFMA.FTZ R68, R84, UR41, -R10 ;  /* 0x0000002954447c23 */ /* 0x000fe2000801080a */
[----:B------:R-:W-:Y:S02]  /*68c0*/  FSEL R78, R78, -INF , !P5 ;  /* 0xff8000004e4e7808 */ /* 0x000fe40006800000 */
[----:B------:R-:W-:Y:S01]  /*68d0*/  FMNMX.FTZ R45, R75, R48, !PT ;  /* 0x000000304b2d7209 */ /* 0x000fe20007810000 */
[----:B------:R0:W-:Y:S01]  /*68e0*/  MUFU.EX2 R44, R56 ;  /* 0x00000038002c7308 */ /* 0x0001e20000000800 */
[----:B------:R-:W-:-:S02]  /*68f0*/  ISETP.GT.AND P5, PT, R11, 0x71, P2 ;  /* 0x000000710b00780c */ /* 0x000fc400017a4270 */
[----:B------:R-:W-:Y:S02]  /*6900*/  FSEL R79, R79, -INF , !P4 ;  /* 0xff8000004f4f7808 */ /* 0x000fe40006000000 */
[----:B------:R-:W-:Y:S02]  /*6910*/  ISETP.LT.OR P3, PT, R14, 0x71, P3 ;  /* 0x000000710e00780c */ /* 0x000fe40001f61670 */
[----:B------:R-:W-:Y:S01]  /*6920*/  FMNMX.FTZ R48, R78, R45, !PT ;  /* 0x0000002d4e307209 */ /* 0x000fe20007810000 */
[----:B------:R-:W-:-:S01]  /*6930*/  FFMA.FTZ R45, R60, UR41, -R10 ;  /* 0x000000293c2d7c23 */ /* 0x000fc2000801080a */
[----:B------:R-:W-:Y:S01]  /*6940*/  ISETP.GT.AND P4, PT, R11, 0x78, P2 ;  /* 0x000000780b00780c */ /* 0x000fe20001784270 */
[----:B0-----:R-:W-:-:S01]  /*6950*/  FFMA.FTZ R56, R72, UR41, -R10 ;  /* 0x0000002948387c23 */ /* 0x001fc2000801080a */
[----:B------:R-:W-:Y:S01]  /*6960*/  ISETP.LT.OR P5, PT, R14, 0x72, P5 ;  /* 0x000000720e00780c */ /* 0x000fe20002fa1670 */
[----:B------:R-:W-:Y:S01]  /*6970*/  MUFU.EX2 R25, R25 ;  /* 0x0000001900197308 */ /* 0x000fe20000000800 */
[----:B------:R-:W-:-:S02]  /*6980*/  FSEL R82, R82, -INF , !P3 ;  /* 0xff80000052527808 */ /* 0x000fc40005800000 */
[----:B------:R-:W-:Y:S02]  /*6990*/  FMNMX.FTZ R49, R79, R48, !PT ;  /* 0x000000304f317209 */ /* 0x000fe40007810000 */
[----:B------:R-:W-:Y:S02]  /*69a0*/  ISETP.GT.AND P2, PT, R11, 0x79, P2 ;  /* 0x000000790b00780c */ /* 0x000fe40001744270 */
[----:B------:R-:W-:Y:S01]  /*69b0*/  ISETP.LT.OR P4, PT, R14, 0x79, P4 ;  /* 0x000000790e00780c */ /* 0x000fe20002781670 */
[----:B------:R0:W-:Y:S01]  /*69c0*/  MUFU.EX2 R11, R57 ;  /* 0x00000039000b7308 */ /* 0x0001e20000000800 */
[----:B------:R-:W-:Y:S02]  /*69d0*/  FSEL R83, R83, -INF , !P5 ;  /* 0xff80000053537808 */ /* 0x000fe40006800000 */
[----:B------:R-:W-:Y:S02]  /*69e0*/  FMNMX.FTZ R48, R82, R49, !PT ;  /* 0x0000003152307209 */ /* 0x000fe40007810000 */
[----:B------:R-:W-:Y:S01]  /*69f0*/  ISETP.LT.OR P2, PT, R14, 0x7a, P2 ;  /* 0x0000007a0e00780c */ /* 0x000fe20001741670 */
[--C-:B------:R-:W-:Y:S01]  /*6a00*/  FFMA.FTZ R14, R61, UR41, -R10.reuse ;  /* 0x000000293d0e7c23 */ /* 0x100fe2000801080a */
[----:B------:R-:W-:Y:S01]  /*6a10*/  FSEL R86, R86, -INF , !P4 ;  /* 0xff80000056567808 */ /* 0x000fe20006000000 */
[----:B------:R-:W-:Y:S01]  /*6a20*/  MUFU.EX2 R29, R29 ;  /* 0x0000001d001d7308 */ /* 0x000fe20000000800 */
[----:B------:R-:W-:Y:S01]  /*6a30*/  FMNMX.FTZ R49, R83, R48, !PT ;  /* 0x0000003053317209 */ /* 0x000fe20007810000 */
[----:B0-----:R-:W-:Y:S01]  /*6a40*/  FFMA.FTZ R57, R73, UR41, -R10 ;  /* 0x0000002949397c23 */ /* 0x001fe2000801080a */
[----:B------:R-:W-:-:S02]  /*6a50*/  FSEL R87, R87, -INF , !P2 ;  /* 0xff80000057577808 */ /* 0x000fc40005000000 */
[----:B------:R-:W-:Y:S01]  /*6a60*/  FMNMX.FTZ R48, R86, R49, !PT ;  /* 0x0000003156307209 */ /* 0x000fe20007810000 */
[----:B------:R-:W-:-:S01]  /*6a70*/  FFMA.FTZ R49, R65, UR41, -R10 ;  /* 0x0000002941317c23 */ /* 0x000fc2000801080a */
[----:B------:R-:W-:Y:S01]  /*6a80*/  FFMA.FTZ R65, R81, UR41, -R10 ;  /* 0x0000002951417c23 */ /* 0x000fe2000801080a */
[----:B------:R-:W-:Y:S01]  /*6a90*/  FSEL R73, R8, RZ, P6 ;  /* 0x000000ff08497208 */ /* 0x000fe20003000000 */
[----:B------:R-:W-:Y:S01]  /*6aa0*/  MUFU.EX2 R33, R33 ;  /* 0x0000002100217308 */ /* 0x000fe20000000800 */
[----:B------:R-:W-:-:S03]  /*6ab0*/  FMNMX.FTZ R60, R87, R48, !PT ;  /* 0x00000030573c7209 */ /* 0x000fc60007810000 */
[----:B------:R-:W-:Y:S02]  /*6ac0*/  FADD.FTZ R2, -R73, R2 ;  /* 0x0000000249027221 */ /* 0x000fe40000010100 */
[----:B------:R-:W0:Y:S02]  /*6ad0*/  SHFL.BFLY PT, R61, R60, 0x2, 0x1f ;  /* 0x0c401f003c3d7f89 */ /* 0x000e2400000e0000 */
        /* <DEDUP_REMOVED lines=13> */
[----:B------:R-:W-:-:S03]  /*6bb0*/  IMAD.U32 R69, RZ, RZ, UR41 ;  /* 0x00000029ff457e24 */ /* 0x000fc6000f8e00ff */
[C---:B------:R-:W-:Y:S01]  /*6bc0*/  FSETP.NEU.FTZ.AND P2, PT, R10.reuse, -INF , PT ;  /* 0xff8000000a00780b */ /* 0x040fe20003f5d000 */
[----:B------:R-:W-:-:S01]  /*6bd0*/  FFMA.FTZ R72, R10, R69, -8 ;  /* 0xc10000000a487423 */ /* 0x000fc20000010045 */
[----:B------:R-:W-:Y:S01]  /*6be0*/  FMUL.FTZ R69, R2, UR41 ;  /* 0x0000002902457c20 */ /* 0x000fe20008410000 */
        /* <DEDUP_REMOVED lines=15> */
[----:B------:R-:W-:Y:S01]  /*6ce0*/  FSEL R51, R10, RZ, P2 ;  /* 0x000000ff0a337208 */ /* 0x000fe20001000000 */
[--C-:B------:R-:W-:Y:S01]  /*6cf0*/  FFMA.FTZ R76, R54, UR41, -R2.reuse ;  /* 0x00000029364c7c23 */ /* 0x100fe20008010802 */
[----:B------:R-:W-:-:S01]  /*6d00*/  FFMA.FTZ R21, R21, UR41, -R2 ;  /* 0x0000002915157c23 */ /* 0x000fc20008010802 */
[----:B------:R-:W0:Y:S02]  /*6d10*/  MUFU.EX2 R69, R69 ;  /* 0x0000004500457308 */ /* 0x000e240000000800 */
[----:B------:R-:W-:-:S04]  /*6d20*/  FADD.FTZ R51, -R51, R0 ;  /* 0x0000000033337221 */ /* 0x000fc80000010100 */
[----:B------:R-:W-:Y:S01]  /*6d30*/  FMUL.FTZ R54, R51, UR41 ;  /* 0x0000002933367c20 */ /* 0x000fe20008410000 */
[----:B------:R-:W-:-:S01]  /*6d40*/  FFMA.FTZ R51, R55, UR41, -R2 ;  /* 0x0000002937337c23 */ /* 0x000fc20008010802 */
[----:B------:R-:W-:Y:S01]  /*6d50*/  MUFU.EX2 R21, R21 ;  /* 0x0000001500157308 */ /* 0x000fe20000000800 */
[----:B------:R-:W-:-:S01]  /*6d60*/  FFMA.FTZ R55, R58, UR41, -R2 ;  /* 0x000000293a377c23 */ /* 0x000fc20008010802 */
[--C-:B------:R-:W-:Y:S01]  /*6d70*/  FFMA.FTZ R58, R59, UR41, -R2.reuse ;  /* 0x000000293b3a7c23 */ /* 0x100fe20008010802 */
[----:B------:R-:W-:-:S05]  /*6d80*/  FFMA.FTZ R59, R62, UR41, -R2 ;  /* 0x000000293e3b7c23 */ /* 0x000fca0008010802 */
[----:B------:R-:W1:Y:S01]  /*6d90*/  MUFU.EX2 R54, R54 ;  /* 0x0000003600367308 */ /* 0x000e620000000800 */
[----:B0-----:R-:W-:-:S07]  /*6da0*/  FFMA.FTZ R62, R69, R5, R12 ;  /* 0x00000005453e7223 */ /* 0x001fce000001000c */
[----:B------:R-:W0:Y:S08]  /*6db0*/  MUFU.EX2 R72, R72 ;  /* 0x0000004800487308 */ /* 0x000e300000000800 */
[----:B------:R-:W2:Y:S01]  /*6dc0*/  MUFU.EX2 R27, R27 ;  /* 0x0000001b001b7308 */ /* 0x000ea20000000800 */
[----:B-1----:R-:W-:-:S01]  /*6dd0*/  FFMA.FTZ R5, R54, R4, R21 ;  /* 0x0000000436057223 */ /* 0x002fc20000010015 */
[----:B------:R-:W-:Y:S01]  /*6de0*/  FADD.FTZ R4, R9, R62 ;  /* 0x0000003e09047221 */ /* 0x000fe20000010000 */
[----:B------:R-:W-:-:S05]  /*6df0*/  FFMA.FTZ R62, R63, UR41, -R2 ;  /* 0x000000293f3e7c23 */ /* 0x000fca0008010802 */
[----:B------:R-:W1:Y:S08]  /*6e00*/  MUFU.EX2 R30, R30 ;  /* 0x0000001e001e7308 */ /* 0x000e700000000800 */
[----:B------:R-:W3:Y:S08]  /*6e10*/  MUFU.EX2 R31, R31 ;  /* 0x0000001f001f7308 */ /* 0x000ef00000000800 */
[----:B------:R-:W4:Y:S08]  /*6e20*/  MUFU.EX2 R34, R34 ;  /* 0x0000002200227308 */ /* 0x000f300000000800 */
[----:B------:R0:W-:Y:S08]  /*6e30*/  MUFU.EX2 R0, R76 ;  /* 0x0000004c00007308 */ /* 0x0001f00000000800 */
[----:B------:R-:W5:Y:S01]  /*6e40*/  MUFU.EX2 R35, R35 ;  /* 0x0000002300237308 */ /* 0x000f620000000800 */
[----:B0-----:R-:W-:-:S01]  /*6e50*/  FADD.FTZ R76, R72, R5 ;  /* 0x00000005484c7221 */ /* 0x001fc20000010000 */
[----:B------:R-:W-:-:S03]  /*6e60*/  FADD.FTZ R5, R13, R4 ;  /* 0x000000040d057221 */ /* 0x000fc60000010000 */
[----:B--2---:R-:W-:Y:S01]  /*6e70*/  FADD.FTZ R63, R27, R76 ;  /* 0x0000004c1b3f7221 */ /* 0x004fe20000010000 */
[----:B------:R-:W-:-:S02]  /*6e80*/  FADD.FTZ R4, R20, R5 ;  /* 0x0000000514047221 */ /* 0x000fc40000010000 */
[----:B------:R-:W0:Y:S01]  /*6e90*/  MUFU.EX2 R38, R38 ;  /* 0x0000002600267308 */ /* 0x000e220000000800 */
[----:B-1----:R-:W-:-:S01]  /*6ea0*/  FADD.FTZ R76, R30, R63 ;  /* 0x0000003f1e4c7221 */ /* 0x002fc20000010000 */
[----:B------:R-:W-:Y:S01]  /*6eb0*/  FADD.FTZ R5, R15, R4 ;  /* 0x000000040f057221 */ /* 0x000fe20000010000 */
[----:B------:R-:W-:-:S01]  /*6ec0*/  FFMA.FTZ R63, R66, UR41, -R2 ;  /* 0x00000029423f7c23 */ /* 0x000fc20008010802 */
[----:B------:R-:W-:Y:S01]  /*6ed0*/  FFMA.FTZ R66, R67, UR41, -R2 ;  /* 0x0000002943427c23 */ /* 0x000fe20008010802 */
[----:B---3--:R-:W-:-:S01]  /*6ee0*/  FADD.FTZ R77, R31, R76 ;  /* 0x0000004c1f4d7221 */ /* 0x008fc20000010000 */
[----:B------:R-:W-:Y:S02]  /*6ef0*/  FADD.FTZ R4, R24, R5 ;  /* 0x0000000518047221 */ /* 0x000fe40000010000 */
[----:B------:R-:W1:Y:S01]  /*6f00*/  MUFU.EX2 R39, R39 ;  /* 0x0000002700277308 */ /* 0x000e620000000800 */
[----:B----4-:R-:W-:-:S01]  /*6f10*/  FADD.FTZ R76, R34, R77 ;  /* 0x0000004d224c7221 */ /* 0x010fc20000010000 */
[----:B------:R-:W-:-:S03]  /*6f20*/  FADD.FTZ R5, R25, R4 ;  /* 0x0000000419057221 */ /* 0x000fc60000010000 */
[----:B-----5:R-:W-:Y:S01]  /*6f30*/  FADD.FTZ R67, R35, R76 ;  /* 0x0000004c23437221 */ /* 0x020fe20000010000 */
[----:B------:R-:W-:-:S02]  /*6f40*/  FADD.FTZ R5, R26, R5 ;  /* 0x000000051a057221 */ /* 0x000fc40000010000 */
[----:B------:R-:W2:Y:S01]  /*6f50*/  MUFU.EX2 R42, R42 ;  /* 0x0000002a002a7308 */ /* 0x000ea20000000800 */
[----:B0-----:R-:W-:-:S01]  /*6f60*/  FADD.FTZ R4, R38, R67 ;  /* 0x0000004326047221 */ /* 0x001fc20000010000 */
[----:B------:R-:W-:Y:S01]  /*6f70*/  FFMA.FTZ R67, R70, UR41, -R2 ;  /* 0x0000002946437c23 */ /* 0x000fe20008010802 */
[----:B------:R-:W-:-:S04]  /*6f80*/  FADD.FTZ R70, R28, R5 ;  /* 0x000000051c467221 */ /* 0x000fc80000010000 */
[----:B------:R-:W-:Y:S01]  /*6f90*/  FADD.FTZ R77, R29, R70 ;  /* 0x000000461d4d7221 */ /* 0x000fe20000010000 */
[----:B------:R-:W0:Y:S01]  /*6fa0*/  MUFU.EX2 R43, R43 ;  /* 0x0000002b002b7308 */ /* 0x000e220000000800 */
[----:B-1----:R-:W-:-:S01]  /*6fb0*/  FADD.FTZ R5, R39, R4 ;  /* 0x0000000427057221 */ /* 0x002fc20000010000 */
[----:B------:R-:W-:Y:S01]  /*6fc0*/  FFMA.FTZ R70, R71, UR41, -R2 ;  /* 0x0000002947467c23 */ /* 0x000fe20008010802 */
[----:B------:R-:W-:-:S01]  /*6fd0*/  FADD.FTZ R76, R32, R77 ;  /* 0x0000004d204c7221 */ /* 0x000fc20000010000 */
[----:B------:R-:W-:-:S03]  /*6fe0*/  FFMA.FTZ R71, R74, UR41, -R2 ;  /* 0x000000294a477c23 */ /* 0x000fc60008010802 */
[----:B------:R-:W-:Y:S01]  /*6ff0*/  FADD.FTZ R77, R33, R76 ;  /* 0x0000004c214d7221 */ /* 0x000fe20000010000 */
[----:B------:R-:W1:Y:S01]  /*7000*/  MUFU.EX2 R46, R46 ;  /* 0x0000002e002e7308 */ /* 0x000e620000000800 */
[----:B--2---:R-:W-:-:S02]  /*7010*/  FADD.FTZ R4, R42, R5 ;  /* 0x000000052a047221 */ /* 0x004fc40000010000 */
[----:B------:R-:W-:-:S04]  /*7020*/  FADD.FTZ R74, R36, R77 ;  /* 0x0000004d244a7221 */ /* 0x000fc80000010000 */
[----:B------:R-:W-:Y:S01]  /*7030*/  FADD.FTZ R77, R37, R74 ;  /* 0x0000004a254d7221 */ /* 0x000fe20000010000 */
[----:B------:R-:W2:Y:S01]  /*7040*/  MUFU.EX2 R47, R47 ;  /* 0x0000002f002f7308 */ /* 0x000ea20000000800 */
[----:B0-----:R-:W-:-:S01]  /*7050*/  FADD.FTZ R5, R43, R4 ;  /* 0x000000042b057221 */ /* 0x001fc20000010000 */
[--C-:B------:R-:W-:Y:S01]  /*7060*/  FFMA.FTZ R74, R75, UR41, -R2.reuse ;  /* 0x000000294b4a7c23 */ /* 0x100fe20008010802 */
[----:B------:R-:W-:-:S05]  /*7070*/  FFMA.FTZ R75, R78, UR41, -R2 ;  /* 0x000000294e4b7c23 */ /* 0x000fca0008010802 */
[----:B------:R-:W0:Y:S01]  /*7080*/  MUFU.EX2 R50, R50 ;  /* 0x0000003200327308 */ /* 0x000e220000000800 */
[----:B-1----:R-:W-:-:S07]  /*7090*/  FADD.FTZ R4, R46, R5 ;  /* 0x000000052e047221 */ /* 0x002fce0000010000 */
[----:B------:R-:W1:Y:S01]  /*70a0*/  MUFU.EX2 R51, R51 ;  /* 0x0000003300337308 */ /* 0x000e620000000800 */
[----:B--2---:R-:W-:-:S01]  /*70b0*/  FADD.FTZ R5, R47, R4 ;  /* 0x000000042f057221 */ /* 0x004fc20000010000 */
[----:B------:R-:W-:-:S06]  /*70c0*/  FADD.FTZ R4, R40, R77 ;  /* 0x0000004d28047221 */ /* 0x000fcc0000010000 */
[----:B------:R-:W2:Y:S01]  /*70d0*/  MUFU.EX2 R55, R55 ;  /* 0x0000003700377308 */ /* 0x000ea20000000800 */
[----:B0-----:R-:W-:-:S04]  /*70e0*/  FADD.FTZ R5, R50, R5 ;  /* 0x0000000532057221 */ /* 0x001fc80000010000 */
[----:B------:R-:W-:Y:S01]  /*70f0*/  FADD.FTZ R76, R0, R5 ;  /* 0x00000005004c7221 */ /* 0x000fe20000010000 */
[----:B------:R-:W-:-:S02]  /*7100*/  FADD.FTZ R5, R41, R4 ;  /* 0x0000000429057221 */ /* 0x000fc40000010000 */
[----:B------:R-:W0:Y:S01]  /*7110*/  MUFU.EX2 R58, R58 ;  /* 0x0000003a003a7308 */ /* 0x000e220000000800 */
[----:B-1----:R-:W-:-:S01]  /*7120*/  FADD.FTZ R76, R51, R76 ;  /* 0x0000004c334c7221 */ /* 0x002fc20000010000 */
[----:B------:R-:W-:-:S04]  /*7130*/  FADD.FTZ R4, R44, R5 ;  /* 0x000000052c047221 */ /* 0x000fc80000010000 */
[----:B------:R-:W-:Y:S02]  /*7140*/  FADD.FTZ R4, R11, R4 ;  /* 0x000000040b047221 */ /* 0x000fe40000010000 */
[----:B------:R-:W1:Y:S01]  /*7150*/  MUFU.EX2 R59, R59 ;  /* 0x0000003b003b7308 */ /* 0x000e620000000800 */
[----:B--2---:R-:W-:-:S01]  /*7160*/  FADD.FTZ R5, R55, R76 ;  /* 0x0000004c37057221 */ /* 0x004fc20000010000 */
[----:B------:R-:W-:-:S06]  /*7170*/  FFMA.FTZ R76, R79, UR41, -R2 ;  /* 0x000000294f4c7c23 */ /* 0x000fcc0008010802 */
[----:B------:R-:W2:Y:S01]  /*7180*/  MUFU.EX2 R62, R62 ;  /* 0x0000003e003e7308 */ /* 0x000ea20000000800 */
[----:B0-----:R-:W-:-:S01]  /*7190*/  FADD.FTZ R78, R58, R5 ;  /* 0x000000053a4e7221 */ /* 0x001fc20000010000 */
[----:B------:R-:W-:-:S04]  /*71a0*/  FADD.FTZ R5, R45, R4 ;  /* 0x000000042d057221 */ /* 0x000fc80000010000 */
[----:B------:R-:W-:Y:S02]  /*71b0*/  FADD.FTZ R5, R14, R5 ;  /* 0x000000050e057221 */ /* 0x000fe40000010000 */
[----:B------:R-:W0:Y:S01]  /*71c0*/  MUFU.EX2 R63, R63 ;  /* 0x0000003f003f7308 */ /* 0x000e220000000800 */
[----:B-1----:R-:W-:-:S01]  /*71d0*/  FADD.FTZ R77, R59, R78 ;  /* 0x0000004e3b4d7221 */ /* 0x002fc20000010000 */
[----:B------:R-:W-:-:S04]  /*71e0*/  FADD.FTZ R78, R48, R5 ;  /* 0x00000005304e7221 */ /* 0x000fc80000010000 */
        /* <DEDUP_REMOVED lines=49> */
.L_x_9164:
[----:B------:R-:W-:Y:S01]  /*7500*/  UIADD3 UR6, UR11, 0x19c60, URZ ;  /* 0x00019c600b067890 */ /* 0x000fe2000fffe03f */
[----:B------:R-:W-:Y:S01]  /*7510*/  ISETP.GT.AND P2, PT, R3, UR17, PT ;  /* 0x0000001103007c0c */ /* 0x000fe2000bf44270 */
[----:B------:R-:W-:Y:S01]  /*7520*/  UMOV UR48, UR20 ;  /* 0x0000001400307c82 */ /* 0x000fe20008000000 */
[----:B------:R-:W-:Y:S01]  /*7530*/  F2FP.SATFINITE.E4M3.F32.PACK_AB_MERGE_C R0, R51, R0, RZ ;  /* 0x000000003300723e */ /* 0x000fe200048070ff */
[----:B------:R-:W-:Y:S01]  /*7540*/  UPRMT UR6, UR44, 0x654, UR6 ;  /* 0x000006542c067896 */ /* 0x000fe20008000006 */
        /* <DEDUP_REMOVED lines=89> */
.L_x_9147:
        /* <DEDUP_REMOVED lines=24> */
.L_x_9167:
[----:B------:R-:W-:-:S13]  /*7c60*/  ISETP.NE.AND P2, PT, R10, 0x1, PT ;  /* 0x000000010a00780c */ /* 0x000fda0003f45270 */
[----:B------:R-:W0:Y:S02]  /*7c70*/  @P2 LDC.64 R8, c[0x0][0x9e8] ;  /* 0x00027a00ff082b82 */ /* 0x000e240000000a00 */
[----:B0-----:R-:W-:-:S05]  /*7c80*/  @P2 IMAD.HI.U32 R8, R7, R8, RZ ;  /* 0x0000000807082227 */ /* 0x001fca00078e00ff */
[----:B------:R-:W-:-:S07]  /*7c90*/  @P2 SHF.R.U32.HI R7, RZ, R9, R8 ;  /* 0x00000009ff072219 */ /* 0x000fce0000011608 */
.L_x_9168:
[----:B------:R-:W-:-:S05]  /*7ca0*/  IMAD R7, R7, R10, RZ ;  /* 0x0000000a07077224 */ /* 0x000fca00078e02ff */
[----:B------:R-:W-:-:S07]  /*7cb0*/  VIMNMX R6, R6, R7, !PT ;  /* 0x0000000706067248 */ /* 0x000fce0007fe0100 */
.L_x_9166:
        /* <DEDUP_REMOVED lines=11> */
.L_x_9179:
[----:B------:R-:W-:-:S04]  /*7d70*/  UIADD3 UR6, UR18, 0x1, URZ ;  /* 0x0000000112067890 */ /* 0x000fc8000fffe03f */
[----:B------:R-:W-:-:S04]  /*7d80*/  UISETP.NE.AND UP0, UPT, UR6, 0x2, UPT ;  /* 0x000000020600788c */ /* 0x000fc8000bf05270 */
[----:B------:R-:W-:Y:S02]  /*7d90*/  USEL UR48, URZ, 0x1, UP0 ;  /* 0x000000013f307887 */ /* 0x000fe40008000000 */
[----:B------:R-:W-:Y:S02]  /*7da0*/  USEL UR36, UR6, URZ, UP0 ;  /* 0x0000003f06247287 */ /* 0x000fe40008000000 */
[----:B------:R-:W-:Y:S01]  /*7db0*/  ULOP3.LUT UR48, UR17, UR48, URZ, 0x3c, !UPT ;  /* 0x0000003011307292 */ /* 0x000fe2000f8e3c3f */
[----:B------:R-:W-:Y:S11]  /*7dc0*/  @!P0 BRA `(.L_x_9170) ;  /* 0x0000000000048947 */ /* 0x000ff60003800000 */
[----:B------:R-:W-:Y:S01]  /*7dd0*/  BPT.TRAP 0x1 ;  /* 0x000000040000795c */ /* 0x000fe20000300000 */
.L_x_9170:
[----:B------:R-:W-:Y:S01]  /*7de0*/  ULEA UR6, UR36, UR45, 0x3 ;  /* 0x0000002d24067291 */ /* 0x000fe2000f8e183f */
[----:B------:R-:W-:-:S05]  /*7df0*/  IMAD.U32 R0, RZ, RZ, UR48 ;  /* 0x00000030ff007e24 */ /* 0x000fca000f8e00ff */
[----:B------:R-:W-:-:S04]  /*7e00*/  SHF.L.U32 R0, R0, 0x1f, RZ ;  /* 0x0000001f00007819 */ /* 0x000fc800000006ff */
[----:B------:R0:W1:Y:S01]  /*7e10*/  SYNCS.PHASECHK.TRANS64.TRYWAIT P2, [UR6+0x19c30], R0 ;  /* 0x019c3000ff0075a7 */ /* 0x0000620008040146 */
[----:B------:R-:W-:Y:S05]  /*7e20*/  @!P0 BRA `(.L_x_9171) ;  /* 0x0000000000048947 */ /* 0x000fea0003800000 */
[----:B------:R-:W-:Y:S01]  /*7e30*/  BPT.TRAP 0x1 ;  /* 0x000000040000795c */ /* 0x000fe20000300000 */
.L_x_9171:
[----:B-1----:R-:W-:Y:S05]  /*7e40*/  @P2 BRA `(.L_x_9172) ;  /* 0x0000000000082947 */ /* 0x002fea0003800000 */
[----:B------:R-:W1:Y:S02]  /*7e50*/  SYNCS.PHASECHK.TRANS64.TRYWAIT P2, [UR6+0x19c30], R0 ;  /* 0x019c3000ff0075a7 */ /* 0x000e640008040146 */
[----:B-1----:R-:W-:Y:S05]  /*7e60*/  @!P2 BRA `(.L_x_9173) ;  /* 0x000000b0009ca947 */ /* 0x002fea0003800000 */
.L_x_9172:
        /* <DEDUP_REMOVED lines=17> */
.L_x_9174:
[----:B------:R-:W-:Y:S01]  /*7f80*/  ULEA UR11, UR18, UR45, 0x3 ;  /* 0x0000002d120b7291 */ /* 0x000fe2000f8e183f */
[----:B01----:R-:W-:-:S05]  /*7f90*/  IMAD.U32 R0, RZ, RZ, UR17 ;  /* 0x00000011ff007e24 */ /* 0x003fca000f8e00ff */
[----:B------:R-:W-:-:S04]  /*7fa0*/  SHF.L.U32 R0, R0, 0x1f, RZ ;  /* 0x0000001f00007819 */ /* 0x000fc800000006ff */
[----:B------:R0:W1:Y:S01]  /*7fb0*/  SYNCS.PHASECHK.TRANS64.TRYWAIT P2, [UR11+0x19c50], R0 ;  /* 0x019c5000ff0075a7 */ /* 0x000062000804014b */
[----:B------:R-:W-:Y:S05]  /*7fc0*/  @!P0 BRA `(.L_x_9175) ;  /* 0x0000000000048947 */ /* 0x000fea0003800000 */
[----:B------:R-:W-:Y:S01]  /*7fd0*/  BPT.TRAP 0x1 ;  /* 0x000000040000795c */ /* 0x000fe20000300000 */
.L_x_9175:
[----:B-1----:R-:W-:Y:S05]  /*7fe0*/  @P2 BRA `(.L_x_9176) ;  /* 0x0000000000082947 */ /* 0x002fea0003800000 */
[----:B------:R-:W1:Y:S02]  /*7ff0*/  SYNCS.PHASECHK.TRANS64.TRYWAIT P2, [UR11+0x19c50], R0 ;  /* 0x019c5000ff0075a7 */ /* 0x000e64000804014b */
[----:B-1----:R-:W-:Y:S05]  /*8000*/  @!P2 BRA `(.L_x_9177) ;  /* 0x000000b0004ca947 */ /* 0x002fea0003800000 */
.L_x_9176:
        /* <DEDUP_REMOVED lines=78> */
[----:B------:R-:W0:Y:S04]  /*84f0*/  SHFL.BFLY PT, R11, R8, 0x2, 0x1f ;  /* 0x0c401f00080b7f89 */ /* 0x000e2800000e0000 */
[----:B------:R-:W1:Y:S01]  /*8500*/  SHFL.BFLY PT, R13, R10, 0x2, 0x1f ;  /* 0x0c401f000a0d7f89 */ /* 0x000e6200000e0000 */
[----:B------:R-:W-:Y:S01]  /*8510*/  QGMMA.64x96x32.F32.E4M3.E4M3 R88, R144, gdesc[UR4], R88, gsb0 ;  /* 0x0160000490587df3 */ /* 0x000fe20008000858 */
[----:B------:R-:W-:Y:S01]  /*8520*/  UIADD3 UR6, UR10, 0x4, URZ ;  /* 0x000000040a067890 */ /* 0x000fe2000fffe03f */
[----:B------:R-:W-:Y:S01]  /*8530*/  UMOV UR7, 0x40000040 ;  /* 0x4000004000077882 */ /* 0x000fe20000000000 */
[----:B0-----:R-:W-:-:S02]  /*8540*/  FMNMX.FTZ R11, R8, R11, !PT ;  /* 0x0000000b080b7209 */ /* 0x001fc40007810000 */
        /* <DEDUP_REMOVED lines=15> */
[----:B------:R-:W-:Y:S01]  /*8640*/  FFMA.FTZ R10, R25, UR41, -R9 ;  /* 0x00000029190a7c23 */ /* 0x000fe20008010809 */
        /* <DEDUP_REMOVED lines=25> */
[----:B0-----:R-:W-:-:S01]  /*87e0*/  FFMA.FTZ R5, R8, R5, R11 ;  /* 0x0000000508057223 */ /* 0x001fc2000001000b */
[----:B------:R-:W-:Y:S01]  /*87f0*/  FFMA.FTZ R43, R43, UR41, -R69 ;  /* 0x000000292b2b7c23 */ /* 0x000fe20008010845 */
        /* <DEDUP_REMOVED lines=14> */
[----:B------:R-:W-:-:S02]  /*88e0*/  WARPGROUP.DEPBAR.LE gsb0, 0x0 ;  /* 0x00008000000079c5 */ /* 0x000fc40000010000 */
[----:B------:R-:W-:Y:S01]  /*88f0*/  WARPGROUP.ARRIVE ;  /* 0x00000000000079c5 */ /* 0x000fe20000000000 */
[----:B-1----:R-:W-:-:S01]  /*8900*/  FFMA.FTZ R4, R7, R4, R26 ;  /* 0x0000000407047223 */ /* 0x002fc2000001001a */
[----:B------:R-:W-:Y:S01]  /*8910*/  FFMA.FTZ R59, R59, UR41, -R69 ;  /* 0x000000293b3b7c23 */ /* 0x000fe20008010845 */
[----:B------:R-:W-:-:S01]  /*8920*/  FFMA.FTZ R44, R60, UR41, -R9 ;  /* 0x000000293c2c7c23 */ /* 0x000fc20008010809 */
[----:B------:R-:W-:Y:S01]  /*8930*/  FFMA.FTZ R62, R62, UR41, -R69 ;  /* 0x000000293e3e7c23 */ /* 0x000fe20008010845 */
[----:B------:R-:W1:Y:S01]  /*8940*/  MUFU.EX2 R12, R12 ;  /* 0x0000000c000c7308 */ /* 0x000e620000000800 */
[----:B------:R-:W-:Y:S01]  /*8950*/  QGMMA.64x96x32.F32.E4M3.E4M3 R88, R140, gdesc[UR4], R88, gsb0 ;  /* 0x016000048c587df3 */ /* 0x000fe20008000858 */
[----:B0-----:R-:W-:-:S01]  /*8960*/  FADD.FTZ R5, R10, R5 ;  /* 0x000000050a057221 */ /* 0x001fc20000010000 */
[----:B------:R-:W-:Y:S01]  /*8970*/  UIADD3 UR6, UR10, 0x6, URZ ;  /* 0x000000060a067890 */ /* 0x000fe2000fffe03f */
[----:B------:R-:W-:-:S01]  /*8980*/  FFMA.FTZ R45, R61, UR41, -R9 ;  /* 0x000000293d2d7c23 */ /* 0x000fc20008010809 */
[----:B------:R-:W-:Y:S01]  /*8990*/  UMOV UR7, 0x40000040 ;  /* 0x4000004000077882 */ /* 0x000fe20000000000 */
[----:B------:R-:W-:-:S01]  /*89a0*/  FFMA.FTZ R61, R77, UR41, -R9 ;  /* 0x000000294d3d7c23 */ /* 0x000fc20008010809 */
[----:B------:R-:W-:Y:S01]  /*89b0*/  FFMA.FTZ R63, R63, UR41, -R69 ;  /* 0x000000293f3f7c23 */ /* 0x000fe20008010845 */
[----:B------:R-:W0:Y:S01]  /*89c0*/  MUFU.EX2 R30, R30 ;  /* 0x0000001e001e7308 */ /* 0x000e220000000800 */
[----:B--2---:R-:W-:-:S01]  /*89d0*/  FADD.FTZ R73, R27, R4 ;  /* 0x000000041b497221 */ /* 0x004fc20000010000 */
[----:B------:R-:W-:Y:S01]  /*89e0*/  FFMA.FTZ R48, R64, UR41, -R9 ;  /* 0x0000002940307c23 */ /* 0x000fe20008010809 */
[----:B------:R-:W-:-:S01]  /*89f0*/  FFMA.FTZ R66, R66, UR41, -R69 ;  /* 0x0000002942427c23 */ /* 0x000fc20008010845 */
[----:B------:R-:W-:Y:S01]  /*8a00*/  FFMA.FTZ R49, R65, UR41, -R9 ;  /* 0x0000002941317c23 */ /* 0x000fe20008010809 */
        /* <DEDUP_REMOVED lines=36> */
[----:B------:R-:W-:Y:S01]  /*8c50*/  WARPGROUP.ARRIVE ;  /* 0x00000000000079c5 */ /* 0x000fe20000000000 */
[----:B-1----:R-:W-:-:S05]  /*8c60*/  FADD.FTZ R4, R24, R5 ;  /* 0x0000000518047221 */ /* 0x002fca0000010000 */
[----:B------:R-:W-:Y:S01]  /*8c70*/  QGMMA.64x96x32.F32.E4M3.E4M3 R88, R136, gdesc[UR4], R88, gsb0 ;  /* 0x0160000488587df3 */ /* 0x000fe20008000858 */
        /* <DEDUP_REMOVED lines=67> */
[----:B------:R-:W-:-:S05]  /*90b0*/  @!P1 LEA R4, R80, UR45, 0x3 ;  /* 0x0000002d50049c11 */ /* 0x000fca000f8e18ff */
[----:B------:R-:W-:Y:S01]  /*90c0*/  @!P1 VIADD R4, R4, 0x19c40 ;  /* 0x00019c4004049836 */ /* 0x000fe20000000000 */
        /* <DEDUP_REMOVED lines=38> */
.L_x_9178:
[----:B------:R-:W-:Y:S01]  /*9330*/  UIADD3 UR6, UR11, 0x19c60, URZ ;  /* 0x00019c600b067890 */ /* 0x000fe2000fffe03f */
[----:B------:R-:W-:Y:S01]  /*9340*/  ISETP.GT.AND P2, PT, R3, R6, PT ;  /* 0x000000060300720c */ /* 0x000fe20003f44270 */
        /* <DEDUP_REMOVED lines=88> */
.L_x_9169:
        /* <DEDUP_REMOVED lines=10> */
.L_x_9198:
[----:B------:R-:W-:-:S04]  /*9970*/  UIADD3 UR36, UR18, 0x1, URZ ;  /* 0x0000000112247890 */ /* 0x000fc8000fffe03f */
[----:B------:R-:W-:-:S04]  /*9980*/  UISETP.NE.AND UP0, UPT, UR36, 0x2, UPT ;  /* 0x000000022400788c */ /* 0x000fc8000bf05270 */
[----:B------:R-:W-:Y:S02]  /*9990*/  USEL UR48, URZ, 0x1, UP0 ;  /* 0x000000013f307887 */ /* 0x000fe40008000000 */
[----:B------:R-:W-:Y:S02]  /*99a0*/  USEL UR36, UR36, URZ, UP0 ;  /* 0x0000003f24247287 */ /* 0x000fe40008000000 */
[----:B------:R-:W-:Y:S01]  /*99b0*/  ULOP3.LUT UR48, UR17, UR48, URZ, 0x3c, !UPT ;  /* 0x0000003011307292 */ /* 0x000fe2000f8e3c3f */
[----:B------:R-:W-:Y:S11]  /*99c0*/  @!P0 BRA `(.L_x_9181) ;  /* 0x0000000000048947 */ /* 0x000ff60003800000 */
[----:B------:R-:W-:Y:S01]  /*99d0*/  BPT.TRAP 0x1 ;  /* 0x000000040000795c */ /* 0x000fe20000300000 */
.L_x_9181:
[----:B------:R-:W-:Y:S01]  /*99e0*/  ULEA UR6, UR36, UR45, 0x3 ;  /* 0x0000002d24067291 */ /* 0x000fe2000f8e183f */
[----:B------:R-:W-:-:S05]  /*99f0*/  IMAD.U32 R0, RZ, RZ, UR48 ;  /* 0x00000030ff007e24 */ /* 0x000fca000f8e00ff */
[----:B------:R-:W-:-:S04]  /*9a00*/  SHF.L.U32 R0, R0, 0x1f, RZ ;  /* 0x0000001f00007819 */ /* 0x000fc800000006ff */
[----:B------:R0:W1:Y:S01]  /*9a10*/  SYNCS.PHASECHK.TRANS64.TRYWAIT P2, [UR6+0x19c30], R0 ;  /* 0x019c3000ff0075a7 */ /* 0x0000620008040146 */
[----:B------:R-:W-:Y:S05]  /*9a20*/  @!P0 BRA `(.L_x_9182) ;  /* 0x0000000000048947 */ /* 0x000fea0003800000 */
[----:B------:R-:W-:Y:S01]  /*9a30*/  BPT.TRAP 0x1 ;  /* 0x000000040000795c */ /* 0x000fe20000300000 */
.L_x_9182:
[----:B-1----:R-:W-:Y:S05]  /*9a40*/  @P2 BRA `(.L_x_9183) ;  /* 0x0000000000082947 */ /* 0x002fea0003800000 */
[----:B------:R-:W1:Y:S02]  /*9a50*/  SYNCS.PHASECHK.TRANS64.TRYWAIT P2, [UR6+0x19c30], R0 ;  /* 0x019c3000ff0075a7 */ /* 0x000e640008040146 */
[----:B-1----:R-:W-:Y:S05]  /*9a60*/  @!P2 BRA `(.L_x_9184) ;  /* 0x0000009400cca947 */ /* 0x002fea0003800000 */
.L_x_9183:
        /* <DEDUP_REMOVED lines=17> */
.L_x_9185:
[----:B------:R-:W-:Y:S01]  /*9b80*/  ULEA UR11, UR18, UR45, 0x3 ;  /* 0x0000002d120b7291 */ /* 0x000fe2000f8e183f */
[----:B01----:R-:W-:-:S05]  /*9b90*/  IMAD.U32 R0, RZ, RZ, UR17 ;  /* 0x00000011ff007e24 */ /* 0x003fca000f8e00ff */
[----:B------:R-:W-:-:S04]  /*9ba0*/  SHF.L.U32 R0, R0, 0x1f, RZ ;  /* 0x0000001f00007819 */ /* 0x000fc800000006ff */
[----:B------:R0:W1:Y:S01]  /*9bb0*/  SYNCS.PHASECHK.TRANS64.TRYWAIT P2, [UR11+0x19c50], R0 ;  /* 0x019c5000ff0075a7 */ /* 0x000062000804014b */
[----:B------:R-:W-:Y:S05]  /*9bc0*/  @!P0 BRA `(.L_x_9186) ;  /* 0x0000000000048947 */ /* 0x000fea0003800000 */
[----:B------:R-:W-:Y:S01]  /*9bd0*/  BPT.TRAP 0x1 ;  /* 0x000000040000795c */ /* 0x000fe20000300000 */
.L_x_9186:
[----:B-1----:R-:W-:Y:S05]  /*9be0*/  @P2 BRA `(.L_x_9187) ;  /* 0x0000000000082947 */ /* 0x002fea0003800000 */
[----:B------:R-:W1:Y:S02]  /*9bf0*/  SYNCS.PHASECHK.TRANS64.TRYWAIT P2, [UR11+0x19c50], R0 ;  /* 0x019c5000ff0075a7 */ /* 0x000e64000804014b */
[----:B-1----:R-:W-:Y:S05]  /*9c00*/  @!P2 BRA `(.L_x_9188) ;  /* 0x00000094007ca947 */ /* 0x002fea0003800000 */
.L_x_9187:
[----:B------:R-:W-:Y:S01]  /*9c10*/  UIADD3 UR6, UR45, 0x3000, URZ ;  /* 0x000030002d067890 */ /* 0x000fe2000fffe03f */
[----:B------:R-:W-:Y:S01]  /*9c20*/  WARPGROUP.ARRIVE ;  /* 0x00000000000079c5 */ /* 0x000fe20000000000 */
[----:B------:R-:W-:Y:S01]  /*9c30*/  UMOV UR7, 0x40000040 ;  /* 0x4000004000077882 */ /* 0x000fe20000000000 */
[----:B01----:R-:W0:Y:S01]  /*9c40*/  @P5 LDC R0, c[0x0][0x44c] ;  /* 0x00011300ff005b82 */ /* 0x003e220000000800 */
[----:B------:R-:W-:Y:S01]  /*9c50*/  USHF.R.U32.HI UR6, URZ, 0x4, UR6 ;  /* 0x000000043f067899 */ /* 0x000fe20008011606 */
[----:B------:R-:W-:Y:S02]  /*9c60*/  VIADD R13, R17, UR39 ;  /* 0x00000027110d7c36 */ /* 0x000fe40008000000 */
[----:B------:R-:W-:Y:S01]  /*9c70*/  IMAD.U32 R2, RZ, RZ, UR36 ;  /* 0x00000024ff027e24 */ /* 0x000fe2000f8e00ff */
[----:B------:R-:W-:-:S03]  /*9c80*/  ULOP3.LUT UR6, UR6, 0x3fff, URZ, 0xc0, !UPT ;  /* 0x00003fff06067892 */ /* 0x000fc6000f8ec03f */
[----:B------:R-:W1:Y:S01]  /*9c90*/  @P5 LDC R7, c[0x0][0x450] ;  /* 0x00011400ff075b82 */ /* 0x000e620000000800 */
[----:B------:R-:W-:Y:S01]  /*9ca0*/  ULOP3.LUT UR6, UR6, 0x10000, URZ, 0xfc, !UPT ;  /* 0x0001000006067892 */ /* 0x000fe2000f8efc3f */
[----:B------:R-:W-:-:S03]  /*9cb0*/  @!P1 LEA R2, R2, UR45, 0x3 ;  /* 0x0000002d02029c11 */ /* 0x000fc6000f8e18ff */
[----:B------:R-:W-:Y:S02]  /*9cc0*/  UIMAD UR10, UR18, 0x300, UR6 ;  /* 0x00000300120a78a4 */ /* 0x000fe4000f8e0206 */
[----:B------:R-:W-:Y:S01]  /*9cd0*/  @!P1 VIADD R2, R2, 0x19c40 ;  /* 0x00019c4002029836 */ /* 0x000fe20000000000 */
[----:B------:R-:W2:Y:S04]  /*9ce0*/  LDC R14, c[0x0][0x2f0] ;  /* 0x0000bc00ff0e7b82 */ /* 0x000ea80000000800 */
[----:B------:R-:W-:Y:S01]  /*9cf0*/  UMOV UR6, UR10 ;  /* 0x0000000a00067c82 */ /* 0x000fe20008000000 */
[----:B------:R-:W-:Y:S01]  /*9d00*/  @!P1 PRMT R2, RZ, 0x654, R2 ;  /* 0x00000654ff029816 */ /* 0x000fe20000000002 */
[----:B------:R-:W-:Y:S01]  /*9d10*/  QGMMA.64x96x32.F32.E4M3.E4M3 R88, R148, gdesc[UR4], R88, gsb0 ;  /* 0x0160000494587df3 */ /* 0x000fe20008000858 */
[----:B------:R-:W-:Y:S01]  /*9d20*/  UIADD3 UR6, UR10, 0x2, URZ ;  /* 0x000000020a067890 */ /* 0x000fe2000fffe03f */
[----:B0-----:R-:W-:Y:S01]  /*9d30*/  @P5 IMAD.HI.U32 R0, R13, R0, RZ ;  /* 0x000000000d005227 */ /* 0x001fe200078e00ff */
[----:B------:R-:W-:-:S04]  /*9d40*/  UMOV UR7, 0x40000040 ;  /* 0x4000004000077882 */ /* 0x000fc80000000000 */
[----:B-1----:R-:W-:Y:S01]  /*9d50*/  @P5 SHF.R.U32.HI R13, RZ, R7, R0 ;  /* 0x00000007ff0d5219 */ /* 0x002fe20000011600 */
[----:B------:R-:W-:-:S04]  /*9d60*/  IMAD.SHL.U32 R0, R3, 0x80, RZ ;  /* 0x0000008003007824 */ /* 0x000fc800078e00ff */
[----:B------:R-:W0:Y:S01]  /*9d70*/  SHFL.IDX PT, R15, R13, RZ, 0x1c1f ;  /* 0x001c1fff0d0f7589 */ /* 0x000e2200000e0000 */
[----:B------:R-:W-:-:S05]  /*9d80*/  IADD3 R7, -R0, 0x1, RZ ;  /* 0x0000000100077810 */ /* 0x000fca0007ffe1ff */
[----:B------:R-:W-:-:S04]  /*9d90*/  IMAD R7, R16, -0x2, R7 ;  /* 0xfffffffe10077824 */ /* 0x000fc800078e0207 */
[----:B--2---:R-:W-:-:S04]  /*9da0*/  IMAD R7, R14, UR40, R7 ;  /* 0x000000280e077c24 */ /* 0x004fc8000f8e0207 */
[----:B------:R-:W-:-:S04]  /*9db0*/  VIADD R7, R7, -UR20 ;  /* 0x8000001407077c36 */ /* 0x000fc80008000000 */
[----:B------:R-:W-:-:S04]  /*9dc0*/  VIADD R12, R7, UR22 ;  /* 0x00000016070c7c36 */ /* 0x000fc80008000000 */
[----:B0-----:R-:W-:Y:S01]  /*9dd0*/  IMAD.IADD R10, R12, 0x1, R15 ;  /* 0x000000010c0a7824 */ /* 0x001fe200078e020f */
        /* <DEDUP_REMOVED lines=13> */
[----:B------:R-:W-:-:S06]  /*9eb0*/  ULOP3.LUT UR6, URZ, UR21, URZ, 0x33, !UPT ;  /* 0x000000153f067292 */ /* 0x000fcc000f8e333f */
[----:B------:R-:W-:Y:S01]  /*9ec0*/  VIADD R11, R7, UR6 ;  /* 0x00000006070b7c36 */ /* 0x000fe20008000000 */
[----:B------:R-:W-:Y:S02]  /*9ed0*/  WARPGROUP.DEPBAR.LE gsb0, 0x0 ;  /* 0x00008000000079c5 */ /* 0x000fe40000010000 */
[----:B------:R0:W-:Y:S02]  /*9ee0*/  @!P1 SYNCS.ARRIVE.TRANS64.RED.A1T0 RZ, [R2+URZ], RZ ;  /* 0x000000ff02ff99a7 */ /* 0x0001e4000810043f */
[----:B0-----:R-:W-:Y:S01]  /*9ef0*/  IMAD.IADD R2, R11, 0x1, R15 ;  /* 0x000000010b027824 */ /* 0x001fe200078e020f */
[----:B------:R-:W-:Y:S06]  /*9f00*/  @!P6 BRA `(.L_x_9189) ;  /* 0x00000000005ce947 */ /* 0x000fec0003800000 */
        /* <DEDUP_REMOVED lines=13> */
.L_x_9191:
[----:B------:R-:W-:-:S05]  /*9fe0*/  IMAD.U32 R20, RZ, RZ, UR19 ;  /* 0x00000013ff147e24 */ /* 0x000fca000f8e00ff */
[----:B------:R-:W-:-:S13]  /*9ff0*/  ISETP.NE.AND P2, PT, R20, 0x1, PT ;  /* 0x000000011400780c */ /* 0x000fda0003f45270 */
[----:B------:R-:W0:Y:S02]  /*a000*/  @P2 LDC.64 R6, c[0x0][0x9e8] ;  /* 0x00027a00ff062b82 */ /* 0x000e240000000a00 */
[----:B0-----:R-:W-:-:S05]  /*a010*/  @P2 IMAD.HI.U32 R6, R15, R6, RZ ;  /* 0x000000060f062227 */ /* 0x001fca00078e00ff */
[----:B------:R-:W-:-:S07]  /*a020*/  @P2 SHF.R.U32.HI R15, RZ, R7, R6 ;  /* 0x00000007ff0f2219 */ /* 0x000fce0000011606 */
.L_x_9192:
[----:B------:R-:W-:Y:S05]  /*a030*/  BSYNC B0 ;  /* 0x0000000000007941 */ /* 0x000fea0003800000 */
.L_x_9190:
[----:B------:R-:W-:-:S04]  /*a040*/  IMAD R15, R15, R20, -R0 ;  /* 0x000000140f0f7224 */ /* 0x000fc800078e0a00 */
[----:B------:R-:W-:-:S05]  /*a050*/  IMAD R15, R16, -0x2, R15 ;  /* 0xfffffffe100f7824 */ /* 0x000fca00078e020f */
[----:B------:R-:W-:Y:S02]  /*a060*/  VIADDMNMX R10, R15, R20, R10, PT ;  /* 0x000000140f0a7246 */ /* 0x000fe4000380010a */
[----:B------:R-:W-:-:S07]  /*a070*/  VIMNMX R2, R2, R15, !PT ;  /* 0x0000000f02027248 */ /* 0x000fce0007fe0100 */
.L_x_9189:
        /* <DEDUP_REMOVED lines=13> */
[--C-:B0-----:R-:W-:Y:S01]  /*a150*/  IMAD.IADD R12, R12, 0x1, R13.reuse ;  /* 0x000000010c0c7824 */ /* 0x101fe200078e020d */
[----:B------:R-:W-:Y:S01]  /*a160*/  FSEL R29, R29, -INF , !P3 ;  /* 0xff8000001d1d7808 */ /* 0x000fe20005800000 */
[----:B------:R-:W-:Y:S01]  /*a170*/  IMAD.IADD R6, R11, 0x1, R13 ;  /* 0x000000010b067824 */ /* 0x000fe200078e020d */
        /* <DEDUP_REMOVED lines=98> */
.L_x_9195:
[----:B------:R-:W-:-:S05]  /*a7a0*/  IMAD.U32 R2, RZ, RZ, UR19 ;  /* 0x00000013ff027e24 */ /* 0x000fca000f8e00ff */
[----:B------:R-:W-:-:S13]  /*a7b0*/  ISETP.NE.AND P3, PT, R2, 0x1, PT ;  /* 0x000000010200780c */ /* 0x000fda0003f65270 */
[----:B------:R-:W0:Y:S02]  /*a7c0*/  @P3 LDC.64 R10, c[0x0][0x9e8] ;  /* 0x00027a00ff0a3b82 */ /* 0x000e240000000a00 */
[----:B0-----:R-:W-:-:S05]  /*a7d0*/  @P3 IMAD.HI.U32 R10, R13, R10, RZ ;  /* 0x0000000a0d0a3227 */ /* 0x001fca00078e00ff */
[----:B------:R-:W-:-:S07]  /*a7e0*/  @P3 SHF.R.U32.HI R13, RZ, R11, R10 ;  /* 0x0000000bff0d3219 */ /* 0x000fce000001160a */
.L_x_9196:
[----:B------:R-:W-:Y:S05]  /*a7f0*/  BSYNC B0 ;  /* 0x0000000000007941 */ /* 0x000fea0003800000 */
.L_x_9194:
[----:B------:R-:W-:-:S04]  /*a800*/  IMAD R13, R13, R2, -R0 ;  /* 0x000000020d0d7224 */ /* 0x000fc800078e0a00 */
[----:B------:R-:W-:-:S05]  /*a810*/  IMAD R13, R16, -0x2, R13 ;  /* 0xfffffffe100d7824 */ /* 0x000fca00078e020d */
[----:B------:R-:W-:Y:S02]  /*a820*/  VIADDMNMX R12, R13, R2, R12, PT ;  /* 0x000000020d0c7246 */ /* 0x000fe4000380010c */
[----:B------:R-:W-:-:S07]  /*a830*/  VIMNMX R6, R6, R13, !PT ;  /* 0x0000000d06067248 */ /* 0x000fce0007fe0100 */
.L_x_9193:
        /* <DEDUP_REMOVED lines=64> */
[----:B------:R-:W-:Y:S01]  /*ac40*/  ISETP.GT.AND P3, PT, R6, 0x19, P2 ;  /* 0x000000190600780c */ /* 0x000fe20001764270 */
[----:B------:R-:W0:Y:S01]  /*ac50*/  SHFL.BFLY PT, R11, R0, 0x2, 0x1f ;  /* 0x0c401f00000b7f89 */ /* 0x000e2200000e0000 */
[----:B------:R-:W-:-:S02]  /*ac60*/  FSEL R58, R58, -INF , !P4 ;  /* 0xff8000003a3a7808 */ /* 0x000fc40006000000 */
[----:B------:R-:W-:Y:S02]  /*ac70*/  ISETP.GT.AND P4, PT, R6, 0x41, P2 ;  /* 0x000000410600780c */ /* 0x000fe40001784270 */
[C---:B------:R-:W-:Y:S02]  /*ac80*/  ISETP.LT.OR P3, PT, R12.reuse, 0x1a, P3 ;  /* 0x0000001a0c00780c */ /* 0x040fe40001f61670 */
[----:B------:R-:W-:Y:S02]  /*ac90*/  ISETP.LT.OR P4, PT, R12, 0x42, P4 ;  /* 0x000000420c00780c */ /* 0x000fe40002781670 */
[----:B------:R-:W-:Y:S02]  /*aca0*/  FSEL R39, R39, -INF , !P3 ;  /* 0xff80000027277808 */ /* 0x000fe40005800000 */
[----:B------:R-:W-:Y:S02]  /*acb0*/  ISETP.GT.AND P3, PT, R6, 0x21, P2 ;  /* 0x000000210600780c */ /* 0x000fe40001764270 */
[----:B------:R-:W-:-:S02]  /*acc0*/  FSEL R59, R59, -INF , !P4 ;  /* 0xff8000003b3b7808 */ /* 0x000fc40006000000 */
[----:B------:R-:W-:Y:S02]  /*acd0*/  ISETP.GT.AND P4, PT, R6, 0x48, P2 ;  /* 0x000000480600780c */ /* 0x000fe40001784270 */
[C---:B------:R-:W-:Y:S02]  /*ace0*/  ISETP.LT.OR P3, PT, R12.reuse, 0x22, P3 ;  /* 0x000000220c00780c */ /* 0x040fe40001f61670 */
[----:B------:R-:W-:Y:S02]  /*acf0*/  ISETP.LT.OR P4, PT, R12, 0x49, P4 ;  /* 0x000000490c00780c */ /* 0x000fe40002781670 */
[----:B------:R-:W-:Y:S02]  /*ad00*/  FSEL R43, R43, -INF , !P3 ;  /* 0xff8000002b2b7808 */ /* 0x000fe40005800000 */
[----:B------:R-:W-:Y:S02]  /*ad10*/  ISETP.GT.AND P3, PT, R6, 0x29, P2 ;  /* 0x000000290600780c */ /* 0x000fe40001764270 */
[----:B0-----:R-:W-:-:S02]  /*ad20*/  FMNMX.FTZ R11, R0, R11, !PT ;  /* 0x0000000b000b7209 */ /* 0x001fc40007810000 */
[----:B------:R-:W-:Y:S02]  /*ad30*/  FSEL R62, R62, -INF , !P4 ;  /* 0xff8000003e3e7808 */ /* 0x000fe40006000000 */
[----:B------:R-:W-:Y:S01]  /*ad40*/  ISETP.GT.AND P4, PT, R6, RZ, P2 ;  /* 0x000000ff0600720c */ /* 0x000fe20001784270 */
[----:B------:R-:W0:Y:S01]  /*ad50*/  SHFL.BFLY PT, R2, R11, 0x1, 0x1f ;  /* 0x0c201f000b027f89 */ /* 0x000e2200000e0000 */
[C---:B------:R-:W-:Y:S02]  /*ad60*/  ISETP.LT.OR P3, PT, R12.reuse, 0x2a, P3 ;  /* 0x0000002a0c00780c */ /* 0x040fe40001f61670 */
[----:B------:R-:W-:Y:S02]  /*ad70*/  ISETP.LT.OR P4, PT, R12, 0x1, P4 ;  /* 0x000000010c00780c */ /* 0x000fe40002781670 */
[----:B------:R-:W-:Y:S02]  /*ad80*/  FSEL R47, R47, -INF , !P3 ;  /* 0xff8000002f2f7808 */ /* 0x000fe40005800000 */
[----:B------:R-:W-:-:S02]  /*ad90*/  ISETP.GT.AND P3, PT, R6, 0x31, P2 ;  /* 0x000000310600780c */ /* 0x000fc40001764270 */
[----:B------:R-:W-:Y:S02]  /*ada0*/  FSEL R26, R26, -INF , !P4 ;  /* 0xff8000001a1a7808 */ /* 0x000fe40006000000 */
[----:B------:R-:W-:Y:S02]  /*adb0*/  ISETP.LT.OR P3, PT, R12, 0x32, P3 ;  /* 0x000000320c00780c */ /* 0x000fe40001f61670 */
[----:B------:R-:W-:Y:S02]  /*adc0*/  FMNMX.FTZ R20, R26, R9, !PT ;  /* 0x000000091a147209 */ /* 0x000fe40007810000 */
[----:B------:R-:W-:Y:S02]  /*add0*/  FSEL R51, R51, -INF , !P3 ;  /* 0xff80000033337808 */ /* 0x000fe40005800000 */
[----:B------:R-:W-:Y:S02]  /*ade0*/  FMNMX.FTZ R15, R27, R20, !PT ;  /* 0x000000141b0f7209 */ /* 0x000fe40007810000 */
[----:B------:R-:W-:-:S02]  /*adf0*/  ISETP.GT.AND P3, PT, R6, 0x39, P2 ;  /* 0x000000390600780c */ /* 0x000fc40001764270 */
[----:B------:R-:W-:Y:S02]  /*ae00*/  FMNMX.FTZ R24, R30, R15, !PT ;  /* 0x0000000f1e187209 */ /* 0x000fe40007810000 */
[----:B------:R-:W-:Y:S02]  /*ae10*/  ISETP.LT.OR P3, PT, R12, 0x3a, P3 ;  /* 0x0000003a0c00780c */ /* 0x000fe40001f61670 */
[----:B0-----:R-:W-:Y:S01]  /*ae20*/  FMNMX.FTZ R2, R11, R2, !PT ;  /* 0x000000020b027209 */ /* 0x001fe20007810000 */
[----:B------:R-:W-:Y:S01]  /*ae30*/  IMAD.U32 R11, RZ, RZ, UR41 ;  /* 0x00000029ff0b7e24 */ /* 0x000fe2000f8e00ff */
[----:B------:R-:W-:Y:S02]  /*ae40*/  ISETP.GT.AND P4, PT, R6, 0x49, P2 ;  /* 0x000000490600780c */ /* 0x000fe40001784270 */
[----:B------:R-:W-:Y:S01]  /*ae50*/  FMNMX.FTZ R21, R31, R24, !PT ;  /* 0x000000181f157209 */ /* 0x000fe20007810000 */
[----:B------:R-:W-:-:S01]  /*ae60*/  FFMA.FTZ R0, R2, R11, -8 ;  /* 0xc100000002007423 */ /* 0x000fc2000001000b */
[----:B------:R-:W-:-:S02]  /*ae70*/  FSEL R55, R55, -INF , !P3 ;  /* 0xff80000037377808 */ /* 0x000fc40005800000 */
[----:B------:R-:W-:Y:S02]  /*ae80*/  ISETP.LT.OR P4, PT, R12, 0x4a, P4 ;  /* 0x0000004a0c00780c */ /* 0x000fe40002781670 */
[----:B------:R-:W-:Y:S02]  /*ae90*/  FSETP.NEU.FTZ.AND P3, PT, R2, -INF , PT ;  /* 0xff8000000200780b */ /* 0x000fe40003f7d000 */
[----:B------:R-:W-:Y:S02]  /*aea0*/  FMNMX.FTZ R24, R34, R21, !PT ;  /* 0x0000001522187209 */ /* 0x000fe40007810000 */
[----:B------:R-:W-:Y:S02]  /*aeb0*/  FSEL R63, R63, -INF , !P4 ;  /* 0xff8000003f3f7808 */ /* 0x000fe40006000000 */
[----:B------:R-:W-:Y:S02]  /*aec0*/  FSEL R0, R0, RZ, P3 ;  /* 0x000000ff00007208 */ /* 0x000fe40001800000 */
[----:B------:R-:W-:-:S02]  /*aed0*/  ISETP.GT.AND P4, PT, R6, 0x50, P2 ;  /* 0x000000500600780c */ /* 0x000fc40001784270 */
        /* <DEDUP_REMOVED lines=8> */
[----:B------:R-:W-:Y:S01]  /*af60*/  ISETP.GT.AND P4, PT, R6, 0x51, P2 ;  /* 0x000000510600780c */ /* 0x000fe20001784270 */
        /* <DEDUP_REMOVED lines=8> */
[--C-:B------:R-:W-:Y:S01]  /*aff0*/  FFMA.FTZ R37, R37, UR41, -R0.reuse ;  /* 0x0000002925257c23 */ /* 0x100fe20008010800 */
[----:B------:R-:W-:Y:S01]  /*b000*/  ISETP.GT.AND P4, PT, R6, 0x58, P2 ;  /* 0x000000580600780c */ /* 0x000fe20001784270 */
[--C-:B------:R-:W-:Y:S01]  /*b010*/  FFMA.FTZ R21, R40, UR41, -R0.reuse ;  /* 0x0000002928157c23 */ /* 0x100fe20008010800 */
[----:B------:R-:W-:Y:S01]  /*b020*/  FMNMX.FTZ R25, R43, R28, !PT ;  /* 0x0000001c2b197209 */ /* 0x000fe20007810000 */
[--C-:B------:R-:W-:Y:S01]  /*b030*/  FFMA.FTZ R41, R41, UR41, -R0.reuse ;  /* 0x0000002929297c23 */ /* 0x100fe20008010800 */
[----:B------:R-:W-:Y:S01]  /*b040*/  ISETP.LT.OR P4, PT, R12, 0x59, P4 ;  /* 0x000000590c00780c */ /* 0x000fe20002781670 */
[----:B------:R1:W-:Y:S01]  /*b050*/  MUFU.EX2 R24, R37 ;  /* 0x0000002500187308 */ /* 0x0003e20000000800 */
[----:B------:R-:W-:Y:S01]  /*b060*/  FMNMX.FTZ R32, R46, R25, !PT ;  /* 0x000000192e207209 */ /* 0x000fe20007810000 */
[--C-:B------:R-:W-:Y:S01]  /*b070*/  FFMA.FTZ R25, R44, UR41, -R0.reuse ;  /* 0x000000292c197c23 */ /* 0x100fe20008010800 */
[----:B------:R-:W-:Y:S01]  /*b080*/  FSEL R70, R70, -INF , !P4 ;  /* 0xff80000046467808 */ /* 0x000fe20006000000 */
[--C-:B------:R-:W-:Y:S01]  /*b090*/  FFMA.FTZ R45, R45, UR41, -R0.reuse ;  /* 0x000000292d2d7c23 */ /* 0x100fe20008010800 */
[----:B------:R-:W-:Y:S01]  /*b0a0*/  FMNMX.FTZ R29, R47, R32, !PT ;  /* 0x000000202f1d7209 */ /* 0x000fe20007810000 */
[--C-:B------:R-:W-:Y:S01]  /*b0b0*/  FFMA.FTZ R57, R57, UR41, -R0.reuse ;  /* 0x0000002939397c23 */ /* 0x100fe20008010800 */
[----:B------:R-:W-:Y:S01]  /*b0c0*/  ISETP.GT.AND P4, PT, R6, 0x59, P2 ;  /* 0x000000590600780c */ /* 0x000fe20001784270 */
        /* <DEDUP_REMOVED lines=8> */
[----:B------:R-:W-:Y:S01]  /*b150*/  MUFU.EX2 R32, R45 ;  /* 0x0000002d00207308 */ /* 0x000fe20000000800 */
[----:B------:R-:W-:Y:S01]  /*b160*/  ISETP.GT.AND P4, PT, R6, 0x60, P2 ;  /* 0x000000600600780c */ /* 0x000fe20001784270 */
[--C-:B------:R-:W-:Y:S01]  /*b170*/  FFMA.FTZ R64, R64, UR41, -R0.reuse ;  /* 0x0000002940407c23 */ /* 0x100fe20008010800 */
[----:B------:R-:W-:Y:S01]  /*b180*/  FMNMX.FTZ R36, R54, R29, !PT ;  /* 0x0000001d36247209 */ /* 0x000fe20007810000 */
[--C-:B------:R-:W-:Y:S01]  /*b190*/  FFMA.FTZ R29, R48, UR41, -R0.reuse ;  /* 0x00000029301d7c23 */ /* 0x100fe20008010800 */
[----:B------:R-:W-:Y:S01]  /*b1a0*/  ISETP.LT.OR P4, PT, R12, 0x61, P4 ;  /* 0x000000610c00780c */ /* 0x000fe20002781670 */
[----:B------:R-:W-:Y:S01]  /*b1b0*/  FFMA.FTZ R85, R85, UR41, -R0 ;  /* 0x0000002955557c23 */ /* 0x000fe20008010800 */
[----:B0-----:R-:W-:Y:S01]  /*b1c0*/  FMNMX.FTZ R33, R55, R36, !PT ;  /* 0x0000002437217209 */ /* 0x001fe20007810000 */
[----:B------:R-:W-:Y:S01]  /*b1d0*/  MUFU.EX2 R10, R10 ;  /* 0x0000000a000a7308 */ /* 0x000fe20000000800 */
[----:B------:R-:W-:-:S02]  /*b1e0*/  FSEL R74, R74, -INF , !P4 ;  /* 0xff8000004a4a7808 */ /* 0x000fc40006000000 */
[----:B------:R-:W-:Y:S02]  /*b1f0*/  ISETP.GT.AND P4, PT, R6, 0x61, P2 ;  /* 0x000000610600780c */ /* 0x000fe40001784270 */
[----:B------:R-:W-:Y:S02]  /*b200*/  FMNMX.FTZ R36, R58, R33, !PT ;  /* 0x000000213a247209 */ /* 0x000fe40007810000 */
[----:B------:R-:W-:Y:S01]  /*b210*/  ISETP.LT.OR P4, PT, R12, 0x62, P4 ;  /* 0x000000620c00780c */ /* 0x000fe20002781670 */
[----:B------:R-:W-:Y:S01]  /*b220*/  MUFU.EX2 R7, R7 ;  /* 0x0000000700077308 */ /* 0x000fe20000000800 */
[----:B------:R-:W-:Y:S02]  /*b230*/  FMNMX.FTZ R33, R59, R36, !PT ;  /* 0x000000243b217209 */ /* 0x000fe40007810000 */
[----:B------:R-:W-:Y:S02]  /*b240*/  FSEL R75, R75, -INF , !P4 ;  /* 0xff8000004b4b7808 */ /* 0x000fe40006000000 */
[----:B------:R-:W-:-:S02]  /*b250*/  ISETP.GT.AND P4, PT, R6, 0x68, P2 ;  /* 0x000000680600780c */ /* 0x000fc40001784270 */
[----:B------:R-:W-:Y:S01]  /*b260*/  FMNMX.FTZ R40, R62, R33, !PT ;  /* 0x000000213e287209 */ /* 0x000fe20007810000 */
[----:B------:R0:W-:Y:S01]  /*b270*/  MUFU.EX2 R36, R49 ;  /* 0x0000003100247308 */ /* 0x0001e20000000800 */
[----:B------:R-:W-:Y:S01]  /*b280*/  ISETP.LT.OR P4, PT, R12, 0x69, P4 ;  /* 0x000000690c00780c */ /* 0x000fe20002781670 */
[--C-:B------:R-:W-:Y:S01]  /*b290*/  FFMA.FTZ R33, R52, UR41, -R0.reuse ;  /* 0x0000002934217c23 */ /* 0x100fe20008010800 */
[----:B-1----:R-:W-:Y:S01]  /*b2a0*/  FMNMX.FTZ R37, R63, R40, !PT ;  /* 0x000000283f257209 */ /* 0x002fe20007810000 */
[--C-:B------:R-:W-:Y:S01]  /*b2b0*/  FFMA.FTZ R52, R72, UR41, -R0.reuse ;  /* 0x0000002948347c23 */ /* 0x100fe20008010800 */
[----:B------:R-:W-:Y:S02]  /*b2c0*/  FSEL R78, R78, -INF , !P4 ;  /* 0xff8000004e4e7808 */ /* 0x000fe40006000000 */
[----:B------:R-:W-:Y:S01]  /*b2d0*/  FMNMX.FTZ R40, R66, R37, !PT ;  /* 0x0000002542287209 */ /* 0x000fe20007810000 */
[----:B------:R-:W-:Y:S01]  /*b2e0*/  MUFU.EX2 R11, R11 ;  /* 0x0000000b000b7308 */ /* 0x000fe20000000800 */
[----:B------:R-:W-:Y:S01]  /*b2f0*/  ISETP.GT.AND P4, PT, R6, 0x69, P2 ;  /* 0x000000690600780c */ /* 0x000fe20001784270 */
[----:B0-----:R-:W-:Y:S01]  /*b300*/  FFMA.FTZ R49, R69, UR41, -R0 ;  /* 0x0000002945317c23 */ /* 0x001fe20008010800 */
[----:B------:R-:W-:-:S02]  /*b310*/  FMNMX.FTZ R37, R67, R40, !PT ;  /* 0x0000002843257209 */ /* 0x000fc40007810000 */
[----:B------:R-:W-:Y:S02]  /*b320*/  ISETP.LT.OR P4, PT, R12, 0x6a, P4 ;  /* 0x0000006a0c00780c */ /* 0x000fe40002781670 */
[----:B------:R-:W-:Y:S01]  /*b330*/  FMNMX.FTZ R44, R70, R37, !PT ;  /* 0x00000025462c7209 */ /* 0x000fe20007810000 */
[----:B------:R-:W-:Y:S01]  /*b340*/  FFMA.FTZ R37, R56, UR41, -R0 ;  /* 0x0000002938257c23 */ /* 0x000fe20008010800 */
[----:B------:R-:W-:Y:S01]  /*b350*/  FSEL R79, R79, -INF , !P4 ;  /* 0xff8000004f4f7808 */ /* 0x000fe20006000000 */
[----:B------:R0:W-:Y:S01]  /*b360*/  MUFU.EX2 R40, R53 ;  /* 0x0000003500287308 */ /* 0x0001e20000000800 */
[----:B------:R-:W-:Y:S02]  /*b370*/  ISETP.GT.AND P4, PT, R6, 0x70, P2 ;  /* 0x000000700600780c */ /* 0x000fe40001784270 */
[----:B------:R-:W-:Y:S02]  /*b380*/  FMNMX.FTZ R41, R71, R44, !PT ;  /* 0x0000002c47297209 */ /* 0x000fe40007810000 */
[----:B------:R-:W-:-:S02]  /*b390*/  ISETP.LT.OR P4, PT, R12, 0x71, P4 ;  /* 0x000000710c00780c */ /* 0x000fc40002781670 */
[----:B------:R-:W-:Y:S01]  /*b3a0*/  FMNMX.FTZ R44, R74, R41, !PT ;  /* 0x000000294a2c7209 */ /* 0x000fe20007810000 */
[----:B------:R-:W-:Y:S01]  /*b3b0*/  MUFU.EX2 R14, R14 ;  /* 0x0000000e000e7308 */ /* 0x000fe20000000800 */
[----:B------:R-:W-:Y:S01]  /*b3c0*/  FSEL R82, R82, -INF , !P4 ;  /* 0xff80000052527808 */ /* 0x000fe20006000000 */
[----:B0-----:R-:W-:Y:S01]  /*b3d0*/  FFMA.FTZ R53, R73, UR41, -R0 ;  /* 0x0000002949357c23 */ /* 0x001fe20008010800 */
[----:B------:R-:W-:Y:S02]  /*b3e0*/  ISETP.GT.AND P4, PT, R6, 0x71, P2 ;  /* 0x000000710600780c */ /* 0x000fe40001784270 */
[----:B------:R-:W-:Y:S02]  /*b3f0*/  FMNMX.FTZ R41, R75, R44, !PT ;  /* 0x0000002c4b297209 */ /* 0x000fe40007810000 */
[----:B------:R-:W-:Y:S01]  /*b400*/  ISETP.LT.OR P4, PT, R12, 0x72, P4 ;  /* 0x000000720c00780c */ /* 0x000fe20002781670 */
[----:B------:R-:W-:Y:S01]  /*b410*/  MUFU.EX2 R44, R57 ;  /* 0x00000039002c7308 */ /* 0x000fe20000000800 */
[----:B------:R-:W-:-:S02]  /*b420*/  FMNMX.FTZ R48, R78, R41, !PT ;  /* 0x000000294e307209 */ /* 0x000fc40007810000 */
[----:B------:R-:W-:Y:S02]  /*b430*/  FSEL R83, R83, -INF , !P4 ;  /* 0xff80000053537808 */ /* 0x000fe40006000000 */
[C---:B------:R-:W-:Y:S02]  /*b440*/  ISETP.GT.AND P4, PT, R6.reuse, 0x78, P2 ;  /* 0x000000780600780c */ /* 0x040fe40001784270 */
[----:B------:R-:W-:Y:S01]  /*b450*/  FMNMX.FTZ R41, R79, R48, !PT ;  /* 0x000000304f297209 */ /* 0x000fe20007810000 */
[----:B------:R-:W-:Y:S01]  /*b460*/  MUFU.EX2 R13, R13 ;  /* 0x0000000d000d7308 */ /* 0x000fe20000000800 */
[----:B------:R-:W-:Y:S02]  /*b470*/  ISETP.GT.AND P2, PT, R6, 0x79, P2 ;  /* 0x000000790600780c */ /* 0x000fe40001744270 */
[----:B------:R-:W-:Y:S02]  /*b480*/  ISETP.LT.OR P4, PT, R12, 0x79, P4 ;  /* 0x000000790c00780c */ /* 0x000fe40002781670 */
[----:B------:R-:W-:Y:S01]  /*b490*/  FMNMX.FTZ R48, R82, R41, !PT ;  /* 0x0000002952307209 */ /* 0x000fe20007810000 */
[--C-:B------:R-:W-:Y:S01]  /*b4a0*/  FFMA.FTZ R41, R61, UR41, -R0.reuse ;  /* 0x000000293d297c23 */ /* 0x100fe20008010800 */
[----:B------:R-:W-:Y:S01]  /*b4b0*/  ISETP.LT.OR P2, PT, R12, 0x7a, P2 ;  /* 0x0000007a0c00780c */ /* 0x000fe20001741670 */
[----:B------:R0:W-:Y:S01]  /*b4c0*/  MUFU.EX2 R6, R60 ;  /* 0x0000003c00067308 */ /* 0x0001e20000000800 */
[----:B------:R-:W-:Y:S01]  /*b4d0*/  FSEL R86, R86, -INF , !P4 ;  /* 0xff80000056567808 */ /* 0x000fe20006000000 */
[--C-:B------:R-:W-:Y:S01]  /*b4e0*/  FFMA.FTZ R61, R81, UR41, -R0.reuse ;  /* 0x00000029513d7c23 */ /* 0x100fe20008010800 */
[----:B------:R-:W-:Y:S01]  /*b4f0*/  FMNMX.FTZ R45, R83, R48, !PT ;  /* 0x00000030532d7209 */ /* 0x000fe20007810000 */
[----:B------:R-:W-:Y:S01]  /*b500*/  FFMA.FTZ R48, R68, UR41, -R0 ;  /* 0x0000002944307c23 */ /* 0x000fe20008010800 */
[----:B------:R-:W-:-:S02]  /*b510*/  FSEL R87, R87, -INF , !P2 ;  /* 0xff80000057577808 */ /* 0x000fc40005000000 */
[----:B------:R-:W-:Y:S01]  /*b520*/  FMNMX.FTZ R12, R86, R45, !PT ;  /* 0x0000002d560c7209 */ /* 0x000fe20007810000 */
[----:B------:R-:W-:-:S01]  /*b530*/  FFMA.FTZ R45, R65, UR41, -R0 ;  /* 0x00000029412d7c23 */ /* 0x000fc20008010800 */
[----:B0-----:R-:W-:Y:S01]  /*b540*/  FFMA.FTZ R60, R80, UR41, -R0 ;  /* 0x00000029503c7c23 */ /* 0x001fe20008010800 */
        /* <DEDUP_REMOVED lines=23> */
[----:B------:R-:W-:Y:S02]  /*b6c0*/  FSEL R8, R68, RZ, P2 ;  /* 0x000000ff44087208 */ /* 0x000fe40001000000 */
[----:B------:R-:W-:-:S03]  /*b6d0*/  FSEL R68, R0, RZ, P2 ;  /* 0x000000ff00447208 */ /* 0x000fc60001000000 */
[--C-:B------:R-:W-:Y:S01]  /*b6e0*/  FFMA.FTZ R72, R54, UR41, -R8.reuse ;  /* 0x0000002936487c23 */ /* 0x100fe20008010808 */
[----:B------:R-:W-:-:S01]  /*b6f0*/  FFMA.FTZ R73, R26, UR41, -R8 ;  /* 0x000000291a497c23 */ /* 0x000fc20008010808 */
[----:B------:R-:W-:Y:S01]  /*b700*/  FADD.FTZ R68, -R68, R9 ;  /* 0x0000000944447221 */ /* 0x000fe20000010100 */
[----:B------:R-:W-:-:S01]  /*b710*/  FFMA.FTZ R26, R27, UR41, -R8 ;  /* 0x000000291b1a7c23 */ /* 0x000fc20008010808 */
[----:B------:R-:W0:Y:S01]  /*b720*/  MUFU.EX2 R65, R65 ;  /* 0x0000004100417308 */ /* 0x000e220000000800 */
[----:B------:R-:W-:-:S01]  /*b730*/  FFMA.FTZ R27, R30, UR41, -R8 ;  /* 0x000000291e1b7c23 */ /* 0x000fc20008010808 */
        /* <DEDUP_REMOVED lines=18> */
[----:B------:R-:W-:-:S04]  /*b860*/  FFMA.FTZ R58, R59, UR41, -R8 ;  /* 0x000000293b3a7c23 */ /* 0x000fc80008010808 */
        /* <DEDUP_REMOVED lines=28> */
[----:B------:R-:W-:Y:S01]  /*ba30*/  FADD.FTZ R5, R21, R4 ;  /* 0x0000000415057221 */ /* 0x000fe20000010000 */
[----:B------:R-:W-:-:S01]  /*ba40*/  FFMA.FTZ R63, R70, UR41, -R8 ;  /* 0x00000029463f7c23 */ /* 0x000fc20008010808 */
[----:B------:R-:W-:Y:S02]  /*ba50*/  FFMA.FTZ R70, R71, UR41, -R8 ;  /* 0x0000002947467c23 */ /* 0x000fe40008010808 */
[----:B------:R-:W-:-:S02]  /*ba60*/  FADD.FTZ R4, R28, R5 ;  /* 0x000000051c047221 */ /* 0x000fc40000010000 */
        /* <DEDUP_REMOVED lines=14> */
[----:B------:R-:W-:Y:S01]  /*bb50*/  FFMA.FTZ R67, R74, UR41, -R8 ;  /* 0x000000294a437c23 */ /* 0x000fe20008010808 */
[----:B------:R-:W-:-:S04]  /*bb60*/  FADD.FTZ R5, R37, R4 ;  /* 0x0000000425057221 */ /* 0x000fc80000010000 */
[----:B------:R-:W-:Y:S01]  /*bb70*/  FADD.FTZ R5, R44, R5 ;  /* 0x000000052c057221 */ /* 0x000fe20000010000 */
[----:B------:R-:W1:Y:S01]  /*bb80*/  MUFU.EX2 R68, R68 ;  /* 0x0000004400447308 */ /* 0x000e620000000800 */
[----:B--2---:R-:W-:-:S01]  /*bb90*/  FADD.FTZ R71, R47, R72 ;  /* 0x000000482f477221 */ /* 0x004fc20000010000 */
[----:B------:R-:W-:Y:S01]  /*bba0*/  FFMA.FTZ R72, R75, UR41, -R8 ;  /* 0x000000294b487c23 */ /* 0x000fe20008010808 */
[----:B------:R-:W-:-:S04]  /*bbb0*/  FADD.FTZ R76, R6, R5 ;  /* 0x00000005064c7221 */ /* 0x000fc80000010000 */
[----:B------:R-:W-:Y:S01]  /*bbc0*/  FADD.FTZ R77, R41, R76 ;  /* 0x0000004c294d7221 */ /* 0x000fe20000010000 */
[----:B------:R-:W2:Y:S01]  /*bbd0*/  MUFU.EX2 R51, R51 ;  /* 0x0000003300337308 */ /* 0x000ea20000000800 */
[----:B0-----:R-:W-:-:S02]  /*bbe0*/  FADD.FTZ R74, R50, R71 ;  /* 0x00000047324a7221 */ /* 0x001fc40000010000 */
[----:B------:R-:W-:Y:S02]  /*bbf0*/  FADD.FTZ R76, R12, R77 ;  /* 0x0000004d0c4c7221 */ /* 0x000fe40000010000 */
[----:B------:R-:W-:-:S02]  /*bc00*/  FADD.FTZ R71, R9, R74 ;  /* 0x0000004a09477221 */ /* 0x000fc40000010000 */
[----:B------:R-:W-:Y:S01]  /*bc10*/  FADD.FTZ R77, R45, R76 ;  /* 0x0000004c2d4d7221 */ /* 0x000fe20000010000 */
[----:B------:R-:W0:Y:S01]  /*bc20*/  MUFU.EX2 R58, R58 ;  /* 0x0000003a003a7308 */ /* 0x000e220000000800 */
[----:B-1----:R-:W-:-:S01]  /*bc30*/  FADD.FTZ R74, R68, R71 ;  /* 0x00000047444a7221 */ /* 0x002fc20000010000 */
[--C-:B------:R-:W-:Y:S01]  /*bc40*/  FFMA.FTZ R71, R78, UR41, -R8.reuse ;  /* 0x000000294e477c23 */ /* 0x100fe20008010808 */
[----:B------:R-:W-:-:S05]  /*bc50*/  FFMA.FTZ R76, R83, UR41, -R8 ;  /* 0x00000029534c7c23 */ /* 0x000fca0008010808 */
[----:B------:R-:W1:Y:S01]  /*bc60*/  MUFU.EX2 R55, R55 ;  /* 0x0000003700377308 */ /* 0x000e620000000800 */
[----:B--2---:R-:W-:-:S01]  /*bc70*/  FADD.FTZ R75, R51, R74 ;  /* 0x0000004a334b7221 */ /* 0x004fc20000010000 */
[----:B------:R-:W-:-:S06]  /*bc80*/  FFMA.FTZ R74, R79, UR41, -R8 ;  /* 0x000000294f4a7c23 */ /* 0x000fcc0008010808 */
        /* <DEDUP_REMOVED lines=53> */
.L_x_9197:
        /* <DEDUP_REMOVED lines=90> */
.L_x_9180:
[----:B------:R-:W-:Y:S06]  /*c580*/  BAR.ARV 0x8, 0x200 ;  /* 0x0208000000007b1d */ /* 0x000fec0000002000 */
[----:B------:R-:W-:Y:S05]  /*c590*/  @!P0 BRA `(.L_x_9199) ;  /* 0x0000000000048947 */ /* 0x000fea0003800000 */
[----:B------:R-:W-:Y:S01]  /*c5a0*/  BPT.TRAP 0x1 ;  /* 0x000000040000795c */ /* 0x000fe20000300000 */
.L_x_9199:
[----:B------:R-:W-:Y:S01]  /*c5b0*/  ULEA UR14, UR36, UR45, 0x3 ;  /* 0x0000002d240e7291 */ /* 0x000fe2000f8e183f */
[----:B------:R-:W-:-:S05]  /*c5c0*/  IMAD.U32 R3, RZ, RZ, UR48 ;  /* 0x00000030ff037e24 */ /* 0x000fca000f8e00ff */
[----:B------:R-:W-:-:S04]  /*c5d0*/  SHF.L.U32 R3, R3, 0x1f, RZ ;  /* 0x0000001f03037819 */ /* 0x000fc800000006ff */
[----:B------:R0:W1:Y:S01]  /*c5e0*/  SYNCS.PHASECHK.TRANS64.TRYWAIT P1, [UR14+0x19c50], R3 ;  /* 0x019c5003ff0075a7 */ /* 0x000062000802014e */
[----:B------:R-:W-:Y:S05]  /*c5f0*/  @!P0 BRA `(.L_x_9200) ;  /* 0x0000000000048947 */ /* 0x000fea0003800000 */
[----:B------:R-:W-:Y:S01]  /*c600*/  BPT.TRAP 0x1 ;  /* 0x000000040000795c */ /* 0x000fe20000300000 */
.L_x_9200:
[----:B-1----:R-:W-:Y:S05]  /*c610*/  @P1 BRA `(.L_x_9201) ;  /* 0x0000000000081947 */ /* 0x002fea0003800000 */
[----:B------:R-:W1:Y:S02]  /*c620*/  SYNCS.PHASECHK.TRANS64.TRYWAIT P1, [UR14+0x19c50], R3 ;  /* 0x019c5003ff0075a7 */ /* 0x000e64000802014e */
[----:B-1----:R-:W-:Y:S05]  /*c630*/  @!P1 BRA `(.L_x_9202) ;  /* 0x0000006c00089947 */ /* 0x002fea0003800000 */
.L_x_9201:
        /* <DEDUP_REMOVED lines=10> */
[----:B------:R-:W-:Y:S01]  /*c6e0*/  @UP0 USHF.R.S32.HI UR8, URZ, 0x1f, UR37 ;  /* 0x0000001f3f080899 */ /* 0x000fe20008011425 */
[----:B------:R-:W-:Y:S01]  /*c6f0*/  @UP0 ULDC.64 UR10, c[0x0][0x9c8] ;  /* 0x00027200000a0ab9 */ /* 0x000fe20000000a00 */
[----:B------:R-:W-:Y:S02]  /*c700*/  @UP0 USHF.R.S32.HI UR9, URZ, 0x1f, UR38 ;  /* 0x0000001f3f090899 */ /* 0x000fe40008011426 */
[----:B------:R-:W-:Y:S02]  /*c710*/  @UP0 UIMAD UR8, UR8, UR10, URZ ;  /* 0x0000000a080802a4 */ /* 0x000fe4000f8e023f */
[----:B------:R-:W-:Y:S02]  /*c720*/  @UP0 UIMAD.WIDE.U32 UR6, UR37, UR10, URZ ;  /* 0x0000000a250602a5 */ /* 0x000fe4000f8e003f */
[----:B------:R-:W-:Y:S02]  /*c730*/  UIMAD UR10, UR36, 0x300, UR45 ;  /* 0x00000300240a78a4 */ /* 0x000fe4000f8e022d */
[----:B------:R-:W-:Y:S01]  /*c740*/  @UP0 UIMAD UR8, UR37, UR11, UR8 ;  /* 0x0000000b250802a4 */ /* 0x000fe2000f8e0208 */
[----:B------:R-:W-:-:S02]  /*c750*/  @UP0 ULDC.64 UR12, c[0x0][0x9d0] ;  /* 0x00027400000c0ab9 */ /* 0x000fc40000000a00 */
[----:B------:R-:W-:Y:S01]  /*c760*/  UMOV UR11, 0x40000040 ;  /* 0x40000040000b7882 */ /* 0x000fe20000000000 */
[----:B------:R-:W-:Y:S02]  /*c770*/  @UP0 UIMAD UR9, UR9, UR12, URZ ;  /* 0x0000000c090902a4 */ /* 0x000fe4000f8e023f */
[----:B------:R-:W-:-:S07]  /*c780*/  @UP0 UIADD3 UR7, UR7, UR8, URZ ;  /* 0x0000000807070290 */ /* 0x000fce000fffe03f */
[----:B------:R-:W-:Y:S01]  /*c790*/  QGMMA.64x96x32.F32.E4M3.E4M3 R88, R148, gdesc[UR8], R88, gsb0 ;  /* 0x0160000894587df3 */ /* 0x000fe20008000858 */
[----:B------:R-:W-:Y:S02]  /*c7a0*/  @UP0 UIMAD UR9, UR38, UR13, UR9 ;  /* 0x0000000d260902a4 */ /* 0x000fe4000f8e0209 */
[----:B------:R-:W-:-:S04]  /*c7b0*/  @UP0 UIMAD.WIDE.U32 UR6, UR38, UR12, UR6 ;  /* 0x0000000c260602a5 */ /* 0x000fc8000f8e0006 */
[----:B------:R-:W-:Y:S02]  /*c7c0*/  @UP0 UIADD3 UR7, UR7, UR9, URZ ;  /* 0x0000000907070290 */ /* 0x000fe4000fffe03f */
[----:B------:R-:W-:-:S04]  /*c7d0*/  @UP0 ULEA UR4, UP1, UR6, UR4, 0x2 ;  /* 0x0000000406040291 */ /* 0x000fc8000f82103f */
[----:B------:R-:W-:Y:S02]  /*c7e0*/  @UP0 ULEA.HI.X UR5, UR6, UR5, UR7, 0x2, UP1 ;  /* 0x0000000506050291 */ /* 0x000fe400088f1407 */
[----:B-1----:R-:W-:-:S04]  /*c7f0*/  IMAD.U32 R6, RZ, RZ, UR4 ;  /* 0x00000004ff067e24 */ /* 0x002fc8000f8e00ff */
[----:B------:R-:W-:-:S05]  /*c800*/  IMAD.U32 R7, RZ, RZ, UR5 ;  /* 0x00000005ff077e24 */ /* 0x000fca000f8e00ff */
[----:B------:R1:W2:Y:S01]  /*c810*/  @P1 LDG.E R8, desc[UR46][R6.64] ;  /* 0x0000002e06081981 */ /* 0x0002a2000c1e1900 */
[----:B------:R-:W-:Y:S01]  /*c820*/  UIADD3 UR4, UR10, 0x2, URZ ;  /* 0x000000020a047890 */ /* 0x000fe2000fffe03f */
[----:B------:R-:W-:-:S06]  /*c830*/  UMOV UR7, 0x40000040 ;  /* 0x4000004000077882 */ /* 0x000fcc0000000000 */
[----:B------:R-:W-:Y:S01]  /*c840*/  UMOV UR6, UR4 ;  /* 0x0000000400067c82 */ /* 0x000fe20008000000 */
[----:B------:R-:W-:Y:S02]  /*c850*/  WARPGROUP.DEPBAR.LE gsb0, 0x0 ;  /* 0x00008000000079c5 */ /* 0x000fe40000010000 */
[----:B------:R-:W-:-:S06]  /*c860*/  WARPGROUP.ARRIVE ;  /* 0x00000000000079c5 */ /* 0x000fcc0000000000 */
[----:B------:R-:W-:Y:S01]  /*c870*/  QGMMA.64x96x32.F32.E4M3.E4M3 R88, R144, gdesc[UR4], R88, gsb0 ;  /* 0x0160000490587df3 */ /* 0x000fe20008000858 */
[----:B------:R-:W-:Y:S01]  /*c880*/  UIADD3 UR4, UR10, 0x4, URZ ;  /* 0x000000040a047890 */ /* 0x000fe2000fffe03f */
[----:B------:R-:W-:-:S06]  /*c890*/  UMOV UR7, 0x40000040 ;  /* 0x4000004000077882 */ /* 0x000fcc0000000000 */
[----:B------:R-:W-:Y:S01]  /*c8a0*/  UMOV UR6, UR4 ;  /* 0x0000000400067c82 */ /* 0x000fe20008000000 */
[----:B------:R-:W3:Y:S01]  /*c8b0*/  SHFL.BFLY PT, R10, R5, 0x2, 0x1f ;  /* 0x0c401f00050a7f89 */ /* 0x000ee200000e0000 */
[----:B------:R-:W-:-:S03]  /*c8c0*/  UIADD3 UR10, UR10, 0x6, URZ ;  /* 0x000000060a0a7890 */ /* 0x000fc6000fffe03f */
[----:B------:R-:W4:Y:S01]  /*c8d0*/  SHFL.BFLY PT, R9, R4, 0x2, 0x1f ;  /* 0x0c401f0004097f89 */ /* 0x000f2200000e0000 */
[----:B------:R-:W-:Y:S01]  /*c8e0*/  UMOV UR11, 0x40000040 ;  /* 0x40000040000b7882 */ /* 0x000fe20000000000 */
[----:B------:R-:W-:Y:S02]  /*c8f0*/  WARPGROUP.DEPBAR.LE gsb0, 0x0 ;  /* 0x00008000000079c5 */ /* 0x000fe40000010000 */
[----:B------:R-:W-:-:S06]  /*c900*/  WARPGROUP.ARRIVE ;  /* 0x00000000000079c5 */ /* 0x000fcc0000000000 */
[----:B------:R-:W-:Y:S01]  /*c910*/  QGMMA.64x96x32.F32.E4M3.E4M3 R88, R140, gdesc[UR4], R88, gsb0 ;  /* 0x016000048c587df3 */ /* 0x000fe20008000858 */
        /* <DEDUP_REMOVED lines=12> */
[----:B------:R0:W-:Y:S01]  /*c9e0*/  @P1 MUFU.RCP R5, R7 ;  /* 0x0000000700051308 */ /* 0x0001e20000001000 */
[----:B------:R-:W-:Y:S02]  /*c9f0*/  WARPGROUP.DEPBAR.LE gsb0, 0x0 ;  /* 0x00008000000079c5 */ /* 0x000fe40000010000 */
[----:B------:R-:W-:-:S06]  /*ca00*/  WARPGROUP.ARRIVE ;  /* 0x00000000000079c5 */ /* 0x000fcc0000000000 */
[----:B------:R-:W-:Y:S01]  /*ca10*/  QGMMA.64x96x32.F32.E4M3.E4M3 R88, R136, gdesc[UR8], R88, gsb0 ;  /* 0x0160000888587df3 */ /* 0x000fe20008000858 */
[----:B------:R-:W-:Y:S01]  /*ca20*/  FSETP.NE.FTZ.AND P1, PT, R12, RZ, PT ;  /* 0x000000ff0c00720b */ /* 0x000fe20003f35000 */
[----:B------:R-:W-:Y:S01]  /*ca30*/  IMAD.MOV.U32 R9, RZ, RZ, RZ ;  /* 0x000000ffff097224 */ /* 0x000fe200078e00ff */
[----:B------:R-:W1:Y:S08]  /*ca40*/  @P3 MUFU.LG2 R6, R6 ;  /* 0x0000000600063308 */ /* 0x000e700000000c00 */
[----:B------:R1:W3:Y:S01]  /*ca50*/  @P2 MUFU.LG2 R4, R11 ;  /* 0x0000000b00042308 */ /* 0x0002e20000000c00 */
[----:B------:R-:W-:-:S07]  /*ca60*/  IMAD.U32 R10, RZ, RZ, UR41 ;  /* 0x00000029ff0a7e24 */ /* 0x000fce000f8e00ff */
[----:B------:R-:W4:Y:S01]  /*ca70*/  @P1 MUFU.RCP R9, R12 ;  /* 0x0000000c00091308 */ /* 0x000f220000001000 */
[----:B------:R-:W-:Y:S02]  /*ca80*/  IMAD.U32 R13, RZ, RZ, UR41 ;  /* 0x00000029ff0d7e24 */ /* 0x000fe4000f8e00ff */
[----:B0-----:R-:W-:Y:S01]  /*ca90*/  @P2 FMUL.FTZ R7, R10, 0.69314718246459960938 ;  /* 0x3f3172180a072820 */ /* 0x001fe20000410000 */
[----:B-1----:R-:W-:Y:S01]  /*caa0*/  @P3 FMUL.FTZ R11, R6, 0.69314718246459960938 ;  /* 0x3f317218060b3820 */ /* 0x002fe20000410000 */
[----:B------:R-:W-:Y:S01]  /*cab0*/  @P3 FMUL.FTZ R10, R13, 0.69314718246459960938 ;  /* 0x3f3172180d0a3820 */ /* 0x000fe20000410000 */
[----:B------:R-:W-:Y:S02]  /*cac0*/  IMAD.MOV.U32 R20, RZ, RZ, -0x800000 ;  /* 0xff800000ff147424 */ /* 0x000fe400078e00ff */
[----:B---3--:R-:W-:Y:S01]  /*cad0*/  @P2 FMUL.FTZ R4, R4, 0.69314718246459960938 ;  /* 0x3f31721804042820 */ /* 0x008fe20000410000 */
[----:B------:R-:W-:Y:S02]  /*cae0*/  IMAD.MOV.U32 R3, RZ, RZ, -0x800000 ;  /* 0xff800000ff037424 */ /* 0x000fe400078e00ff */
[----:B------:R-:W-:Y:S01]  /*caf0*/  @P3 FFMA.FTZ R20, R10, R0, R11 ;  /* 0x000000000a143223 */ /* 0x000fe2000001000b */
[----:B--2---:R-:W-:Y:S01]  /*cb00*/  FMUL.FTZ R5, R5, R8 ;  /* 0x0000000805057220 */ /* 0x004fe20000410000 */
[----:B------:R-:W-:Y:S01]  /*cb10*/  @P2 FFMA.FTZ R3, R7, R2, R4 ;  /* 0x0000000207032223 */ /* 0x000fe20000010004 */
[----:B----4-:R-:W-:Y:S01]  /*cb20*/  FMUL.FTZ R0, R9, R8 ;  /* 0x0000000809007220 */ /* 0x010fe20000410000 */
[----:B------:R-:W-:-:S02]  /*cb30*/  WARPGROUP.DEPBAR.LE gsb0, 0x0 ;  /* 0x00008000000079c5 */ /* 0x000fc40000010000 */
[----:B------:R-:W-:Y:S05]  /*cb40*/  @!P0 BRA `(.L_x_9203) ;  /* 0x0000000000048947 */ /* 0x000fea0003800000 */
[----:B------:R-:W-:Y:S01]  /*cb50*/  BPT.TRAP 0x1 ;  /* 0x000000040000795c */ /* 0x000fe20000300000 */
.L_x_9203:
        /* <DEDUP_REMOVED lines=58> */
.L_x_9129:
        /* <DEDUP_REMOVED lines=38> */
[----:B------:R-:W-:-:S02]  /*d160*/  F2FP.BF16.F32.PACK_AB R25, R110, R25 ;  /* 0x000000196e19723e */ /* 0x000fc400000010ff */
[----:B------:R-:W-:Y:S01]  /*d170*/  F2FP.BF16.F32.PACK_AB R26, R111, R26 ;  /* 0x0000001a6f1a723e */ /* 0x000fe200000010ff */
        /* <DEDUP_REMOVED lines=13> */
[----:B------:R-:W-:Y:S01]  /*d250*/  IMAD R5, R153, 0x20, R19 ;  /* 0x0000002099057824 */ /* 0x000fe200078e0213 */
[----:B------:R-:W-:-:S02]  /*d260*/  UIADD3 UR7, UR7, UR5, URZ ;  /* 0x0000000507077290 */ /* 0x000fc4000fffe03f */
[----:B------:R-:W-:Y:S01]  /*d270*/  ISETP.EQ.OR P0, PT, R4, 0x3, !P0 ;  /* 0x000000030400780c */ /* 0x000fe20004702670 */
[----:B------:R-:W-:Y:S02]  /*d280*/  UIMAD UR8, UR37, UR11, UR8 ;  /* 0x0000000b250872a4 */ /* 0x000fe4000f8e0208 */
[----:B------:R-:W-:Y:S01]  /*d290*/  UIMAD.WIDE.U32 UR6, UR37, UR10, UR6 ;  /* 0x0000000a250672a5 */ /* 0x000fe2000f8e0006 */
[----:B------:R-:W-:Y:S01]  /*d2a0*/  SEL R39, R35, R36, P0 ;  /* 0x0000002423277207 */ /* 0x000fe20000000000 */
[----:B------:R-:W-:Y:S01]  /*d2b0*/  ULDC UR5, c[0x0][0xa88] ;  /* 0x0002a20000057ab9 */ /* 0x000fe20000000800 */
[----:B------:R-:W-:Y:S01]  /*d2c0*/  SEL R42, R36, R35, P0 ;  /* 0x00000023242a7207 */ /* 0x000fe20000000000 */
[----:B------:R-:W-:Y:S01]  /*d2d0*/  ULDC.64 UR10, c[0x0][0xaf0] ;  /* 0x0002bc00000a7ab9 */ /* 0x000fe20000000a00 */
[----:B------:R-:W-:Y:S02]  /*d2e0*/  SEL R47, R21, R24, P0 ;  /* 0x00000018152f7207 */ /* 0x000fe40000000000 */
[----:B------:R-:W-:-:S02]  /*d2f0*/  SEL R36, R24, R21, P0 ;  /* 0x0000001518247207 */ /* 0x000fc40000000000 */
[----:B------:R-:W0:Y:S01]  /*d300*/  LDC R21, c[0x0][0xbe8] ;  /* 0x0002fa00ff157b82 */ /* 0x000e220000000800 */
[----:B------:R-:W-:Y:S02]  /*d310*/  SEL R43, R31, R32, P0 ;  /* 0x000000201f2b7207 */ /* 0x000fe40000000000 */
[----:B------:R-:W-:Y:S02]  /*d320*/  SEL R30, R32, R31, P0 ;  /* 0x0000001f201e7207 */ /* 0x000fe40000000000 */
[----:B------:R-:W-:Y:S02]  /*d330*/  SEL R45, R27, R28, P0 ;  /* 0x0000001c1b2d7207 */ /* 0x000fe40000000000 */
[----:B------:R-:W-:Y:S01]  /*d340*/  SEL R31, R28, R27, P0 ;  /* 0x0000001b1c1f7207 */ /* 0x000fe20000000000 */
[--C-:B------:R-:W-:Y:S01]  /*d350*/  IMAD.WIDE R28, R157, 0x2, R8.reuse ;  /* 0x000000029d1c7825 */ /* 0x100fe200078e0208 */
[----:B------:R-:W-:Y:S02]  /*d360*/  SEL R59, R15, R14, P0 ;  /* 0x0000000e0f3b7207 */ /* 0x000fe40000000000 */
[----:B------:R-:W-:Y:S01]  /*d370*/  SEL R54, R14, R15, P0 ;  /* 0x0000000f0e367207 */ /* 0x000fe20000000000 */
[----:B------:R-:W-:Y:S01]  /*d380*/  IMAD.WIDE R8, R5, 0x2, R8 ;  /* 0x0000000205087825 */ /* 0x000fe200078e0208 */
[----:B------:R-:W-:-:S02]  /*d390*/  IADD3 R35, P2, R28, 0x6000, RZ ;  /* 0x000060001c237810 */ /* 0x000fc40007f5e0ff */
[----:B------:R-:W-:Y:S02]  /*d3a0*/  SEL R53, R33, R34, P0 ;  /* 0x0000002221357207 */ /* 0x000fe40000000000 */
[----:B------:R-:W-:Y:S01]  /*d3b0*/  SEL R50, R34, R33, P0 ;  /* 0x0000002122327207 */ /* 0x000fe20000000000 */
[----:B------:R-:W-:Y:S01]  /*d3c0*/  IMAD.X R15, RZ, RZ, R29, P2 ;  /* 0x000000ffff0f7224 */ /* 0x000fe200010e061d */
[----:B------:R-:W-:Y:S02]  /*d3d0*/  IADD3 R33, P3, R28, 0x3020, RZ ;  /* 0x000030201c217810 */ /* 0x000fe40007f7e0ff */
[----:B------:R-:W-:Y:S02]  /*d3e0*/  SEL R49, R13, R12, P0 ;  /* 0x0000000c0d317207 */ /* 0x000fe40000000000 */
[----:B------:R-:W-:Y:S02]  /*d3f0*/  SEL R37, R12, R13, P0 ;  /* 0x0000000d0c257207 */ /* 0x000fe40000000000 */
[----:B0-----:R-:W-:-:S02]  /*d400*/  ISETP.NE.AND P2, PT, R21, 0x1, PT ;  /* 0x000000011500780c */ /* 0x001fc40003f45270 */
[----:B------:R-:W-:Y:S02]  /*d410*/  IADD3 R13, P1, R28, 0x6020, RZ ;  /* 0x000060201c0d7810 */ /* 0x000fe40007f3e0ff */
[----:B------:R-:W-:Y:S02]  /*d420*/  SEL R61, R11, R10, P0 ;  /* 0x0000000a0b3d7207 */ /* 0x000fe40000000000 */
[----:B------:R-:W-:Y:S01]  /*d430*/  SEL R56, R10, R11, P0 ;  /* 0x0000000b0a387207 */ /* 0x000fe20000000000 */
[----:B------:R-:W-:Y:S01]  /*d440*/  IMAD.X R11, RZ, RZ, R29, P3 ;  /* 0x000000ffff0b7224 */ /* 0x000fe200018e061d */
[----:B------:R-:W-:Y:S02]  /*d450*/  IADD3 R27, P4, R28, 0x3000, RZ ;  /* 0x000030001c1b7810 */ /* 0x000fe40007f9e0ff */
[----:B------:R-:W-:Y:S02]  /*d460*/  LOP3.LUT R10, R33, 0x180, RZ, 0xc0, !PT ;  /* 0x00000180210a7812 */ /* 0x000fe400078ec0ff */
[----:B------:R-:W-:Y:S01]  /*d470*/  LOP3.LUT R12, R13, 0x180, RZ, 0xc0, !PT ;  /* 0x000001800d0c7812 */ /* 0x000fe200078ec0ff */
[----:B------:R-:W0:Y:S01]  /*d480*/  @P2 LDC R44, c[0x0][0xbec] ;  /* 0x0002fb00ff2c2b82 */ /* 0x000e220000000800 */
[----:B------:R-:W-:-:S02]  /*d490*/  SEL R63, R7, R6, P0 ;  /* 0x00000006073f7207 */ /* 0x000fc40000000000 */
[----:B------:R-:W-:Y:S01]  /*d4a0*/  SEL R60, R6, R7, P0 ;  /* 0x00000007063c7207 */ /* 0x000fe20000000000 */
[----:B------:R-:W-:Y:S01]  /*d4b0*/  IMAD.X R7, RZ, RZ, R29, P4 ;  /* 0x000000ffff077224 */ /* 0x000fe200020e061d */
[----:B------:R-:W-:Y:S02]  /*d4c0*/  LOP3.LUT R6, R27, 0x180, RZ, 0xc0, !PT ;  /* 0x000001801b067812 */ /* 0x000fe400078ec0ff */
[----:B------:R-:W-:Y:S01]  /*d4d0*/  SHF.R.U64 R10, R10, 0x3, RZ ;  /* 0x000000030a0a7819 */ /* 0x000fe200000012ff */
[----:B------:R-:W1:Y:S01]  /*d4e0*/  @P2 LDC R46, c[0x0][0xbf0] ;  /* 0x0002fc00ff2e2b82 */ /* 0x000e620000000800 */
[----:B------:R-:W-:Y:S02]  /*d4f0*/  SHF.R.U64 R12, R12, 0x3, RZ ;  /* 0x000000030c0c7819 */ /* 0x000fe400000012ff */
[----:B------:R-:W-:Y:S02]  /*d500*/  SHF.R.U64 R6, R6, 0x3, RZ ;  /* 0x0000000306067819 */ /* 0x000fe400000012ff */
[----:B------:R-:W-:-:S02]  /*d510*/  LOP3.LUT R10, R10, R33, RZ, 0x3c, !PT ;  /* 0x000000210a0a7212 */ /* 0x000fc400078e3cff */
[----:B------:R-:W-:Y:S01]  /*d520*/  LOP3.LUT R12, R12, R13, RZ, 0x3c, !PT ;  /* 0x0000000d0c0c7212 */ /* 0x000fe200078e3cff */
[----:B------:R-:W-:Y:S01]  /*d530*/  IMAD.X R13, RZ, RZ, R29, P1 ;  /* 0x000000ffff0d7224 */ /* 0x000fe200008e061d */
[----:B------:R-:W-:Y:S02]  /*d540*/  LOP3.LUT R6, R6, R27, RZ, 0x3c, !PT ;  /* 0x0000001b06067212 */ /* 0x000fe400078e3cff */
[----:B------:R-:W-:Y:S01]  /*d550*/  MOV R67, R10 ;  /* 0x0000000a00437202 */ /* 0x000fe20000000f00 */
[----:B------:R-:W-:Y:S01]  /*d560*/  VIADD R11, R17, UR39 ;  /* 0x00000027110b7c36 */ /* 0x000fe20008000000 */
[----:B------:R-:W-:Y:S02]  /*d570*/  SEL R57, R25, R26, P0 ;  /* 0x0000001a19397207 */ /* 0x000fe40000000000 */
[----:B------:R-:W-:Y:S02]  /*d580*/  SEL R52, R26, R25, P0 ;  /* 0x000000191a347207 */ /* 0x000fe40000000000 */
[----:B------:R-:W-:-:S02]  /*d590*/  IADD3 R25, P5, R28, 0x20, RZ ;  /* 0x000000201c197810 */ /* 0x000fc40007fbe0ff */
[----:B------:R-:W-:Y:S02]  /*d5a0*/  LOP3.LUT R14, R35, 0x180, RZ, 0xc0, !PT ;  /* 0x00000180230e7812 */ /* 0x000fe400078ec0ff */
[----:B------:R-:W-:Y:S02]  /*d5b0*/  LOP3.LUT R5, R28, 0x180, RZ, 0xc0, !PT ;  /* 0x000001801c057812 */ /* 0x000fe400078ec0ff */
[----:B------:R-:W-:Y:S01]  /*d5c0*/  MOV R68, R6 ;  /* 0x0000000600447202 */ /* 0x000fe20000000f00 */
[----:B0-----:R-:W-:Y:S01]  /*d5d0*/  @P2 IMAD.HI.U32 R7, R11, R44, RZ ;  /* 0x0000002c0b072227 */ /* 0x001fe200078e00ff */
[----:B------:R-:W-:Y:S02]  /*d5e0*/  IADD3 R41, P1, R8, 0x1800, RZ ;  /* 0x0000180008297810 */ /* 0x000fe40007f3e0ff */
[----:B------:R-:W-:Y:S01]  /*d5f0*/  MOV R64, R12 ;  /* 0x0000000c00407202 */ /* 0x000fe20000000f00 */
[----:B------:R-:W-:Y:S01]  /*d600*/  IMAD.MOV.U32 R6, RZ, RZ, R11 ;  /* 0x000000ffff067224 */ /* 0x000fe200078e000b */
[----:B------:R-:W-:-:S02]  /*d610*/  LOP3.LUT R4, R25, 0x180, RZ, 0xc0, !PT ;  /* 0x0000018019047812 */ /* 0x000fc400078ec0ff */
[----:B------:R-:W-:Y:S02]  /*d620*/  SHF.R.U64 R14, R14, 0x3, RZ ;  /* 0x000000030e0e7819 */ /* 0x000fe400000012ff */
[----:B------:R-:W-:Y:S02]  /*d630*/  IADD3 R65, P6, R8, 0x7800, RZ ;  /* 0x0000780008417810 */ /* 0x000fe40007fde0ff */
[----:B------:R-:W-:Y:S02]  /*d640*/  SHF.R.U64 R5, R5, 0x3, RZ ;  /* 0x0000000305057819 */ /* 0x000fe400000012ff */
[----:B------:R-:W-:Y:S02]  /*d650*/  SEL R55, R102, R103, P0 ;  /* 0x0000006766377207 */ /* 0x000fe40000000000 */
[----:B------:R-:W-:Y:S02]  /*d660*/  LOP3.LUT R40, R41, 0x180, RZ, 0xc0, !PT ;  /* 0x0000018029287812 */ /* 0x000fe400078ec0ff */
[----:B------:R-:W-:-:S02]  /*d670*/  SEL R102, R103, R102, P0 ;  /* 0x0000006667667207 */ /* 0x000fc40000000000 */
[----:B------:R-:W-:Y:S02]  /*d680*/  SHF.R.U64 R4, R4, 0x3, RZ ;  /* 0x0000000304047819 */ /* 0x000fe400000012ff */
[----:B------:R-:W-:Y:S02]  /*d690*/  LOP3.LUT R14, R14, R35, RZ, 0x3c, !PT ;  /* 0x000000230e0e7212 */ /* 0x000fe400078e3cff */
[----:B-1----:R-:W-:Y:S01]  /*d6a0*/  @P2 SHF.R.U32.HI R6, RZ, R46, R7 ;  /* 0x0000002eff062219 */ /* 0x002fe20000011607 */
[----:B------:R-:W-:Y:S01]  /*d6b0*/  IMAD.U32 R7, RZ, RZ, UR8 ;  /* 0x00000008ff077e24 */ /* 0x000fe2000f8e00ff */
[----:B------:R-:W-:Y:S01]  /*d6c0*/  LOP3.LUT R24, R65, 0x180, RZ, 0xc0, !PT ;  /* 0x0000018041187812 */ /* 0x000fe200078ec0ff */
[----:B------:R-:W-:Y:S01]  /*d6d0*/  ULDC.64 UR8, c[0x0][0xae8] ;  /* 0x0002ba0000087ab9 */ /* 0x000fe20000000a00 */
[----:B------:R-:W-:Y:S02]  /*d6e0*/  SEL R51, R132, R133, P0 ;  /* 0x0000008584337207 */ /* 0x000fe40000000000 */
[----:B------:R-:W-:Y:S01]  /*d6f0*/  LOP3.LUT R28, R5, R28, RZ, 0x3c, !PT ;  /* 0x0000001c051c7212 */ /* 0x000fe200078e3cff */
[----:B------:R-:W-:Y:S01]  /*d700*/  IMAD.X R5, RZ, RZ, R29, P5 ;  /* 0x000000ffff057224 */ /* 0x000fe200028e061d */
[----:B------:R-:W-:-:S02]  /*d710*/  SEL R38, R133, R132, P0 ;  /* 0x0000008485267207 */ /* 0x000fc40000000000 */
[----:B------:R-:W-:Y:S02]  /*d720*/  SHF.R.U64 R40, R40, 0x3, RZ ;  /* 0x0000000328287819 */ /* 0x000fe400000012ff */
[----:B------:R-:W-:Y:S02]  /*d730*/  LOP3.LUT R4, R4, R25, RZ, 0x3c, !PT ;  /* 0x0000001904047212 */ /* 0x000fe400078e3cff */
[----:B------:R-:W-:Y:S01]  /*d740*/  MOV R66, R14 ;  /* 0x0000000e00427202 */ /* 0x000fe20000000f00 */
[----:B------:R-:W-:Y:S01]  /*d750*/  IMAD.MOV R14, RZ, RZ, -R6 ;  /* 0x000000ffff0e7224 */ /* 0x000fe200078e0a06 */
[----:B------:R-:W-:Y:S02]  /*d760*/  SHF.R.U64 R24, R24, 0x3, RZ ;  /* 0x0000000318187819 */ /* 0x000fe400000012ff */
[----:B------:R-:W-:Y:S01]  /*d770*/  LOP3.LUT R40, R40, R41, RZ, 0x3c, !PT ;  /* 0x0000002928287212 */ /* 0x000fe200078e3cff */
[----:B------:R-:W-:Y:S01]  /*d780*/  IMAD.X R41, RZ, RZ, R9, P1 ;  /* 0x000000ffff297224 */ /* 0x000fe200008e0609 */
[----:B------:R-:W-:Y:S01]  /*d790*/  MOV R69, R4 ;  /* 0x0000000400457202 */ /* 0x000fe20000000f00 */
[----:B------:R-:W-:Y:S01]  /*d7a0*/  IMAD R5, R21, R14, R11 ;  /* 0x0000000e15057224 */ /* 0x000fe200078e020b */
[----:B------:R-:W-:-:S02]  /*d7b0*/  LOP3.LUT R24, R24, R65, RZ, 0x3c, !PT ;  /* 0x0000004118187212 */ /* 0x000fc400078e3cff */
[----:B------:R-:W-:Y:S02]  /*d7c0*/  SHF.R.S32.HI R4, RZ, 0x1f, R6 ;  /* 0x0000001fff047819 */ /* 0x000fe40000011406 */
[----:B------:R-:W-:Y:S02]  /*d7d0*/  IADD3 R10, P1, R6, UR6, RZ ;  /* 0x00000006060a7c10 */ /* 0x000fe4000ff3e0ff */
[----:B------:R-:W-:Y:S02]  /*d7e0*/  IADD3 R33, P4, R8, 0x4800, RZ ;  /* 0x0000480008217810 */ /* 0x000fe40007f9e0ff */
[----:B------:R-:W-:Y:S01]  /*d7f0*/  IADD3.X R11, R4, UR7, R7, P1, !PT ;  /* 0x00000007040b7c10 */ /* 0x000fe20008ffe407 */
[----:B------:R-:W-:Y:S01]  /*d800*/  ULDC.64 UR6, c[0x0][0xb88] ;  /* 0x0002e20000067ab9 */ /* 0x000fe20000000a00 */
[----:B------:R-:W-:Y:S02]  /*d810*/  IADD3 R35, P3, R8, 0x3000, RZ ;  /* 0x0000300008237810 */ /* 0x000fe40007f7e0ff */
[----:B------:R-:W-:Y:S01]  /*d820*/  SHF.R.S32.HI R4, RZ, 0x1f, R5 ;  /* 0x0000001fff047819 */ /* 0x000fe20000011405 */
[----:B------:R-:W-:Y:S01]  /*d830*/  IMAD.WIDE.U32 R10, R5, UR6, R10 ;  /* 0x00000006050a7c25 */ /* 0x000fe2000f8e000a */
[----:B------:R-:W-:-:S02]  /*d840*/  LOP3.LUT R32, R33, 0x180, RZ, 0xc0, !PT ;  /* 0x0000018021207812 */ /* 0x000fc400078ec0ff */
[----:B------:R-:W-:Y:S01]  /*d850*/  LOP3.LUT R34, R35, 0x180, RZ, 0xc0, !PT ;  /* 0x0000018023227812 */ /* 0x000fe200078ec0ff */
[----:B------:R-:W-:Y:S01]  /*d860*/  IMAD R4, R4, UR6, RZ ;  /* 0x0000000604047c24 */ /* 0x000fe2000f8e02ff */
[----:B------:R-:W-:Y:S02]  /*d870*/  SHF.R.U64 R32, R32, 0x3, RZ ;  /* 0x0000000320207819 */ /* 0x000fe400000012ff */
[----:B------:R-:W-:Y:S01]  /*d880*/  SHF.R.U64 R34, R34, 0x3, RZ ;  /* 0x0000000322227819 */ /* 0x000fe200000012ff */
[----:B------:R-:W-:Y:S01]  /*d890*/  IMAD R15, R5, UR7, R4 ;  /* 0x00000007050f7c24 */ /* 0x000fe2000f8e0204 */
[----:B------:R-:W-:Y:S01]  /*d8a0*/  LOP3.LUT R32, R32, R33, RZ, 0x3c, !PT ;  /* 0x0000002120207212 */ /* 0x000fe200078e3cff */
[----:B------:R-:W-:Y:S01]  /*d8b0*/  ULDC.64 UR6, c[0x0][0xb50] ;  /* 0x0002d40000067ab9 */ /* 0x000fe20000000a00 */
[----:B------:R-:W-:Y:S01]  /*d8c0*/  LOP3.LUT P1, RZ, R154, 0x3, RZ, 0xc0, !PT ;  /* 0x000000039aff7812 */ /* 0x000fe2000782c0ff */
[----:B------:R-:W-:Y:S01]  /*d8d0*/  IMAD.X R33, RZ, RZ, R9, P4 ;  /* 0x000000ffff217224 */ /* 0x000fe200020e0609 */
[----:B------:R-:W-:Y:S01]  /*d8e0*/  MOV R29, R28 ;  /* 0x0000001c001d7202 */ /* 0x000fe20000000f00 */
[----:B------:R-:W-:Y:S01]  /*d8f0*/  IMAD.IADD R11, R11, 0x1, R15 ;  /* 0x000000010b0b7824 */ /* 0x000fe200078e020f */
        /* <DEDUP_REMOVED lines=24> */
[----:B------:R0:W3:Y:S01]  /*da80*/  SHFL.IDX PT, R44, R31, R13, 0x1c1f ;  /* 0x001c1f0d1f2c7589 */ /* 0x0000e200000e0000 */
[----:B-1----:R-:W-:Y:S02]  /*da90*/  SEL R5, R53, R12, P0 ;  /* 0x0000000c35057207 */ /* 0x002fe40000000000 */
[----:B------:R-:W-:Y:S01]  /*daa0*/  SEL R7, R12, R53, P0 ;  /* 0x000000350c077207 */ /* 0x000fe20000000000 */
[----:B------:R-:W1:Y:S04]  /*dab0*/  SHFL.IDX PT, R46, R36, R13, 0x1c1f ;  /* 0x001c1f0d242e7589 */ /* 0x000e6800000e0000 */
[----:B------:R-:W4:Y:S01]  /*dac0*/  SHFL.IDX PT, R102, R102, R13, 0x1c1f ;  /* 0x001c1f0d66667589 */ /* 0x000f2200000e0000 */
[----:B--2---:R-:W-:Y:S01]  /*dad0*/  SEL R12, R43, R30, P0 ;  /* 0x0000001e2b0c7207 */ /* 0x004fe20000000000 */
[----:B0-----:R-:W-:Y:S01]  /*dae0*/  VIADD R31, R156, UR39 ;  /* 0x000000279c1f7c36 */ /* 0x001fe20008000000 */
[----:B------:R-:W-:Y:S01]  /*daf0*/  SEL R14, R30, R43, P0 ;  /* 0x0000002b1e0e7207 */ /* 0x000fe20000000000 */
[----:B------:R-:W-:Y:S04]  /*db00*/  SHFL.IDX PT, R49, R49, R2, 0x1c1f ;  /* 0x001c1f0231317589 */ /* 0x000fe800000e0000 */
[----:B------:R-:W-:Y:S04]  /*db10*/  SHFL.IDX PT, R57, R57, R2, 0x1c1f ;  /* 0x001c1f0239397589 */ /* 0x000fe800000e0000 */
[----:B------:R0:W2:Y:S04]  /*db20*/  SHFL.IDX PT, R48, R37, R13, 0x1c1f ;  /* 0x001c1f0d25307589 */ /* 0x0000a800000e0000 */
[----:B------:R-:W-:Y:S01]  /*db30*/  SHFL.IDX PT, R52, R52, R13, 0x1c1f ;  /* 0x001c1f0d34347589 */ /* 0x000fe200000e0000 */
[----:B---3--:R-:W-:-:S02]  /*db40*/  SEL R28, R45, R44, P0 ;  /* 0x0000002c2d1c7207 */ /* 0x008fc40000000000 */
[----:B------:R-:W-:Y:S01]  /*db50*/  SEL R30, R44, R45, P0 ;  /* 0x0000002d2c1e7207 */ /* 0x000fe20000000000 */
[----:B------:R-:W-:Y:S01]  /*db60*/  SHFL.IDX PT, R51, R51, R2, 0x1c1f ;  /* 0x001c1f0233337589 */ /* 0x000fe200000e0000 */
[----:B-1----:R-:W-:Y:S02]  /*db70*/  SEL R36, R47, R46, P0 ;  /* 0x0000002e2f247207 */ /* 0x002fe40000000000 */
[----:B0-----:R-:W-:Y:S01]  /*db80*/  LEA R37, P4, R10, UR6, 0x2 ;  /* 0x000000060a257c11 */ /* 0x001fe2000f8810ff */
[----:B------:R-:W-:Y:S01]  /*db90*/  SHFL.IDX PT, R59, R59, R2, 0x1c1f ;  /* 0x001c1f023b3b7589 */ /* 0x000fe200000e0000 */
[----:B----4-:R-:W-:Y:S02]  /*dba0*/  SEL R15, R102, R55, P0 ;  /* 0x00000037660f7207 */ /* 0x010fe40000000000 */
[----:B------:R-:W-:Y:S01]  /*dbb0*/  LEA.HI.X R11, R10, UR7, R11, 0x2, P4 ;  /* 0x000000070a0b7c11 */ /* 0x000fe2000a0f140b */
[----:B------:R-:W-:Y:S04]  /*dbc0*/  SHFL.IDX PT, R62, R63, R2, 0x1c1f ;  /* 0x001c1f023f3e7589 */ /* 0x000fe800000e0000 */
[----:B------:R0:W1:Y:S04]  /*dbd0*/  SHFL.IDX PT, R50, R38, R13, 0x1c1f ;  /* 0x001c1f0d26327589 */ /* 0x00006800000e0000 */
[----:B------:R-:W3:Y:S01]  /*dbe0*/  SHFL.IDX PT, R54, R54, R13, 0x1c1f ;  /* 0x001c1f0d36367589 */ /* 0x000ee200000e0000 */
[----:B--2---:R-:W-:-:S03]  /*dbf0*/  SEL R44, R49, R48, P0 ;  /* 0x00000030312c7207 */ /* 0x004fc60000000000 */
[----:B------:R2:W-:Y:S01]  /*dc00*/  SHFL.IDX PT, R58, R61, R2, 0x1c1f ;  /* 0x001c1f023d3a7589 */ /* 0x0005e200000e0000 */
[----:B0-----:R-:W-:-:S03]  /*dc10*/  SEL R38, R46, R47, P0 ;  /* 0x0000002f2e267207 */ /* 0x001fc60000000000 */
[----:B------:R-:W0:Y:S01]  /*dc20*/  SHFL.IDX PT, R63, R56, R13, 0x1c1f ;  /* 0x001c1f0d383f7589 */ /* 0x000e2200000e0000 */
[----:B------:R-:W-:-:S03]  /*dc30*/  SEL R46, R48, R49, P0 ;  /* 0x00000031302e7207 */ /* 0x000fc60000000000 */
[----:B------:R4:W0:Y:S01]  /*dc40*/  SHFL.IDX PT, R65, R60, R13, 0x1c1f ;  /* 0x001c1f0d3c417589 */ /* 0x00082200000e0000 */
[----:B--2---:R-:W-:-:S03]  /*dc50*/  IMAD R2, R21, UR5, RZ ;  /* 0x0000000515027c24 */ /* 0x004fc6000f8e02ff */
[----:B------:R2:W-:Y:S02]  /*dc60*/  STSM.16.M88.4 [R29], R4 ;  /* 0x000000041d007844 */ /* 0x0005e40000000200 */
[----:B------:R-:W-:Y:S02]  /*dc70*/  ISETP.GE.OR P3, PT, R31, R2, P1 ;  /* 0x000000021f00720c */ /* 0x000fe40000f66670 */
[----:B------:R-:W-:Y:S01]  /*dc80*/  SHFL.IDX PT, R42, R37, RZ, 0x1c1f ;  /* 0x001c1fff252a7589 */ /* 0x000fe200000e0000 */
[----:B-1----:R-:W-:Y:S01]  /*dc90*/  SEL R48, R51, R50, P0 ;  /* 0x0000003233307207 */ /* 0x002fe20000000000 */
[----:B----4-:R-:W-:Y:S01]  /*dca0*/  VIADD R13, R31, 0x8 ;  /* 0x000000081f0d7836 */ /* 0x010fe20000000000 */
[----:B------:R-:W-:Y:S01]  /*dcb0*/  SEL R31, R52, R57, P0 ;  /* 0x00000039341f7207 */ /* 0x000fe20000000000 */
[----:B------:R1:W-:Y:S01]  /*dcc0*/  SHFL.IDX PT, R60, R37, 0x1, 0x1c1f ;  /* 0x003c1f00253c7f89 */ /* 0x0003e200000e0000 */
[----:B---3--:R-:W-:Y:S02]  /*dcd0*/  SEL R39, R54, R59, P0 ;  /* 0x0000003b36277207 */ /* 0x008fe40000000000 */
[----:B------:R-:W-:Y:S01]  /*dce0*/  ISETP.GE.OR P1, PT, R13, R2, P1 ;  /* 0x000000020d00720c */ /* 0x000fe20000f26670 */
[----:B------:R-:W3:Y:S01]  /*dcf0*/  SHFL.IDX PT, R43, R11, RZ, 0x1c1f ;  /* 0x001c1fff0b2b7589 */ /* 0x000ee200000e0000 */
[----:B------:R-:W-:-:S02]  /*dd00*/  SEL R13, R55, R102, P0 ;  /* 0x00000066370d7207 */ /* 0x000fc40000000000 */
[----:B------:R-:W-:Y:S01]  /*dd10*/  SEL R50, R50, R51, P0 ;  /* 0x0000003332327207 */ /* 0x000fe20000000000 */
[----:B------:R-:W4:Y:S01]  /*dd20*/  SHFL.IDX PT, R61, R11, 0x1, 0x1c1f ;  /* 0x003c1f000b3d7f89 */ /* 0x000f2200000e0000 */
[----:B--2---:R-:W-:Y:S02]  /*dd30*/  SEL R29, R57, R52, P0 ;  /* 0x00000034391d7207 */ /* 0x004fe40000000000 */
[----:B-1----:R-:W-:Y:S01]  /*dd40*/  SEL R37, R59, R54, P0 ;  /* 0x000000363b257207 */ /* 0x002fe20000000000 */
[----:B------:R-:W-:Y:S01]  /*dd50*/  STSM.16.M88.4 [R69], R12 ;  /* 0x0000000c45007844 */ /* 0x000fe20000000200 */
[----:B0-----:R-:W-:Y:S02]  /*dd60*/  SEL R45, R58, R63, P0 ;  /* 0x0000003f3a2d7207 */ /* 0x001fe40000000000 */
[----:B------:R-:W-:Y:S01]  /*dd70*/  SEL R47, R63, R58, P0 ;  /* 0x0000003a3f2f7207 */ /* 0x000fe20000000000 */
[----:B------:R-:W-:Y:S01]  /*dd80*/  STSM.16.M88.4 [R68], R28 ;  /* 0x0000001c44007844 */ /* 0x000fe20000000200 */
[----:B------:R-:W-:-:S02]  /*dd90*/  SEL R49, R62, R65, P0 ;  /* 0x000000413e317207 */ /* 0x000fc40000000000 */
[----:B------:R-:W-:Y:S01]  /*dda0*/  SEL R51, R65, R62, P0 ;  /* 0x0000003e41337207 */ /* 0x000fe20000000000 */
[----:B------:R0:W-:Y:S04]  /*ddb0*/  STSM.16.M88.4 [R67], R36 ;  /* 0x0000002443007844 */ /* 0x0001e80000000200 */
[----:B------:R-:W-:Y:S04]  /*ddc0*/  STSM.16.M88.4 [R66], R44 ;  /* 0x0000002c42007844 */ /* 0x000fe80000000200 */
[----:B------:R-:W-:Y:S01]  /*ddd0*/  STSM.16.M88.4 [R64], R48 ;  /* 0x0000003040007844 */ /* 0x000fe20000000200 */
[----:B------:R-:W-:Y:S08]  /*dde0*/  BAR.SYNC.DEFER_BLOCKING 0x1, 0x180 ;  /* 0x0046000000007b1d */ /* 0x000ff00000010000 */
[----:B0-----:R-:W0:Y:S08]  /*ddf0*/  @P2 LDC R36, c[0x0][0xbec] ;  /* 0x0002fb00ff242b82 */ /* 0x001e300000000800 */
[----:B------:R-:W1:Y:S01]  /*de00*/  @P2 LDC R37, c[0x0][0xbf0] ;  /* 0x0002fc00ff252b82 */ /* 0x000e620000000800 */
[----:B------:R-:W-:-:S02]  /*de10*/  UIMAD UR5, UR12, UR8, URZ ;  /* 0x000000080c0572a4 */ /* 0x000fc4000f8e023f */
[----:B------:R-:W-:Y:S01]  /*de20*/  UIMAD.WIDE.U32 UR6, UR38, UR8, URZ ;  /* 0x00000008260672a5 */ /* 0x000fe2000f8e003f */
[----:B---3--:R2:W-:Y:S01]  /*de30*/  @!P3 ST.E desc[UR46][R42.64], R3 ;  /* 0x000000032a00b985 */ /* 0x0085e2000c10192e */
[----:B------:R-:W-:-:S03]  /*de40*/  UIMAD UR5, UR38, UR9, UR5 ;  /* 0x00000009260572a4 */ /* 0x000fc6000f8e0205 */
[----:B----4-:R0:W-:Y:S04]  /*de50*/  @!P1 ST.E desc[UR46][R60.64], R20 ;  /* 0x000000143c009985 */ /* 0x0101e8000c10192e */
[----:B------:R3:W5:Y:S01]  /*de60*/  LD.E.128 R56, desc[UR46][R26.64] ;  /* 0x0000002e1a387980 */ /* 0x000762000c101d00 */
[----:B--2---:R-:W-:Y:S01]  /*de70*/  IMAD R3, R152, 0x60, R153 ;  /* 0x0000006098037824 */ /* 0x004fe200078e0299 */
[----:B------:R-:W-:Y:S02]  /*de80*/  UIMAD UR8, UR13, UR10, URZ ;  /* 0x0000000a0d0872a4 */ /* 0x000fe4000f8e023f */
[----:B------:R2:W5:Y:S01]  /*de90*/  LD.E.128 R28, desc[UR46][R24.64] ;  /* 0x0000002e181c7980 */ /* 0x000562000c101d00 */
[----:B---3--:R-:W-:Y:S01]  /*dea0*/  VIADD R27, R3, UR39 ;  /* 0x00000027031b7c36 */ /* 0x008fe20008000000 */
[----:B------:R-:W-:-:S02]  /*deb0*/  UIADD3 UR7, UR7, UR5, URZ ;  /* 0x0000000507077290 */ /* 0x000fc4000fffe03f */
[----:B------:R3:W5:Y:S01]  /*dec0*/  LD.E.128 R12, desc[UR46][R32.64] ;  /* 0x0000002e200c7980 */ /* 0x000762000c101d00 */
[----:B0-----:R-:W-:Y:S01]  /*ded0*/  @P2 IMAD.HI.U32 R20, R27, R36, RZ ;  /* 0x000000241b142227 */ /* 0x001fe200078e00ff */
[----:B------:R-:W-:Y:S02]  /*dee0*/  UIMAD UR5, UR37, UR11, UR8 ;  /* 0x0000000b250572a4 */ /* 0x000fe4000f8e0208 */
[----:B------:R-:W5:Y:S01]  /*def0*/  LD.E.128 R8, desc[UR46][R8.64] ;  /* 0x0000002e08087980 */ /* 0x000f62000c101d00 */
[----:B------:R-:W-:Y:S01]  /*df00*/  UIMAD.WIDE.U32 UR6, UR37, UR10, UR6 ;  /* 0x0000000a250672a5 */ /* 0x000fe2000f8e0006 */
[----:B------:R-:W-:Y:S01]  /*df10*/  IMAD.MOV.U32 R3, RZ, RZ, R27 ;  /* 0x000000ffff037224 */ /* 0x000fe200078e001b */
[----:B-1----:R-:W-:Y:S01]  /*df20*/  @P2 SHF.R.U32.HI R3, RZ, R37, R20 ;  /* 0x00000025ff032219 */ /* 0x002fe20000011614 */
[----:B------:R-:W-:Y:S01]  /*df30*/  ULDC.64 UR8, c[0x0][0xae0] ;  /* 0x0002b80000087ab9 */ /* 0x000fe20000000a00 */
[----:B------:R-:W-:Y:S01]  /*df40*/  UIADD3 UR5, UR7, UR5, URZ ;  /* 0x0000000507057290 */ /* 0x000fe2000fffe03f */
[----:B------:R-:W5:Y:S01]  /*df50*/  LD.E.128 R4, desc[UR46][R40.64] ;  /* 0x0000002e28047980 */ /* 0x000f62000c101d00 */
[--C-:B------:R-:W-:Y:S01]  /*df60*/  SHF.R.S32.HI R20, RZ, 0x1f, R3.reuse ;  /* 0x0000001fff147819 */ /* 0x100fe20000011403 */
[----:B------:R-:W-:-:S02]  /*df70*/  IMAD.MOV R26, RZ, RZ, -R3 ;  /* 0x000000ffff1a7224 */ /* 0x000fc400078e0a03 */
[----:B--2---:R-:W-:Y:S01]  /*df80*/  IMAD.U32 R25, RZ, RZ, UR7 ;  /* 0x00000007ff197e24 */ /* 0x004fe2000f8e00ff */
[----:B------:R0:W5:Y:S01]  /*df90*/  LD.E.128 R52, desc[UR46][R34.64] ;  /* 0x0000002e22347980 */ /* 0x000162000c101d00 */
[----:B------:R-:W-:Y:S02]  /*dfa0*/  IMAD R20, R20, UR8, RZ ;  /* 0x0000000814147c24 */ /* 0x000fe4000f8e02ff */
        /* <DEDUP_REMOVED lines=9> */
[----:B------:R-:W-:-:S02]  /*e040*/  IMAD R27, R21, R26, R27 ;  /* 0x0000001a151b7224 */ /* 0x000fc400078e021b */
[C---:B---3--:R-:W-:Y:S02]  /*e050*/  IMAD R33, R3.reuse, UR9, R20 ;  /* 0x0000000903217c24 */ /* 0x048fe4000f8e0214 */
[----:B------:R-:W-:Y:S01]  /*e060*/  IMAD.WIDE.U32 R20, R3, UR8, R24 ;  /* 0x0000000803147c25 */ /* 0x000fe2000f8e0018 */
[----:B------:R-:W-:-:S03]  /*e070*/  SHF.R.S32.HI R3, RZ, 0x1f, R27 ;  /* 0x0000001fff037819 */ /* 0x000fc6000001141b */
[----:B------:R-:W-:Y:S02]  /*e080*/  IMAD.IADD R21, R21, 0x1, R33 ;  /* 0x0000000115157824 */ /* 0x000fe400078e0221 */
[----:B------:R-:W-:Y:S02]  /*e090*/  IMAD R24, R3, UR6, RZ ;  /* 0x0000000603187c24 */ /* 0x000fe4000f8e02ff */
[----:B------:R-:W-:Y:S02]  /*e0a0*/  VIADD R37, R153, UR39 ;  /* 0x0000002799257c36 */ /* 0x000fe40008000000 */
[C---:B------:R-:W-:Y:S02]  /*e0b0*/  IMAD R3, R27.reuse, UR7, R24 ;  /* 0x000000071b037c24 */ /* 0x040fe4000f8e0218 */
[----:B------:R-:W-:Y:S01]  /*e0c0*/  IMAD.WIDE.U32 R20, R27, UR6, R20 ;  /* 0x000000061b147c25 */ /* 0x000fe2000f8e0014 */
[----:B------:R-:W-:Y:S01]  /*e0d0*/  ISETP.GE.AND P0, PT, R37, R2, PT ;  /* 0x000000022500720c */ /* 0x000fe20003f06270 */
[----:B------:R-:W-:-:S02]  /*e0e0*/  ULDC.64 UR6, c[0x0][0xa80] ;  /* 0x0002a00000067ab9 */ /* 0x000fc40000000a00 */
[----:B------:R-:W-:Y:S01]  /*e0f0*/  IMAD.IADD R3, R21, 0x1, R3 ;  /* 0x0000000115037824 */ /* 0x000fe200078e0203 */
[C---:B0-----:R-:W-:Y:S02]  /*e100*/  LEA R34, P1, R20.reuse, UR6, 0x1 ;  /* 0x0000000614227c11 */ /* 0x041fe4000f8208ff */
[----:B------:R-:W-:Y:S02]  /*e110*/  PRMT R0, RZ, 0x654, R0 ;  /* 0x00000654ff007816 */ /* 0x000fe40000000000 */
[----:B------:R-:W-:Y:S01]  /*e120*/  LEA.HI.X R35, R20, UR7, R3, 0x1, P1 ;  /* 0x0000000714237c11 */ /* 0x000fe200088f0c03 */
[----:B-1----:R0:W1:Y:S01]  /*e130*/  SHFL.IDX PT, R24, R34, RZ, 0x1c1f ;  /* 0x001c1fff22187589 */ /* 0x00206200000e0000 */
[----:B------:R0:W-:Y:S01]  /*e140*/  SYNCS.ARRIVE.TRANS64.RED.A1T0 RZ, [R0+URZ], RZ ;  /* 0x000000ff00ff79a7 */ /* 0x0001e2000810043f */
[----:B------:R-:W-:Y:S02]  /*e150*/  BSSY B1, `(.L_x_9206) ;  /* 0x0000011000017945 */ /* 0x000fe40003800000 */
[----:B------:R0:W2:Y:S01]  /*e160*/  SHFL.IDX PT, R25, R35, RZ, 0x1c1f ;  /* 0x001c1fff23197589 */ /* 0x0000a200000e0000 */
[----:B------:R-:W-:-:S02]  /*e170*/  SHF.R.S32.HI R70, RZ, 0x1f, R23 ;  /* 0x0000001fff467819 */ /* 0x000fc40000011417 */
        /* <DEDUP_REMOVED lines=14> */
.L_x_9207:
[----:B------:R-:W-:Y:S05]  /*e260*/  BSYNC B1 ;  /* 0x0000000000017941 */ /* 0x000fea0003800000 */
.L_x_9206:
[----:B------:R-:W-:Y:S01]  /*e270*/  VIADD R3, R37, 0x60 ;  /* 0x0000006025037836 */ /* 0x000fe20000000000 */
[----:B---3-5:R3:W4:Y:S04]  /*e280*/  SHFL.IDX PT, R9, R35, 0x1, 0x1c1f ;  /* 0x003c1f0023097f89 */ /* 0x02872800000e0000 */
[----:B------:R-:W-:Y:S01]  /*e290*/  ISETP.GE.AND P0, PT, R3, R2, PT ;  /* 0x000000020300720c */ /* 0x000fe20003f06270 */
[----:B------:R3:W0:-:S12]  /*e2a0*/  SHFL.IDX PT, R8, R34, 0x1, 0x1c1f ;  /* 0x003c1f0022087f89 */ /* 0x00061800000e0000 */
[----:B---3--:R-:W-:Y:S05]  /*e2b0*/  @P0 BRA `(.L_x_9208) ;  /* 0x0000000800340947 */ /* 0x008fea0003800000 */
[----:B------:R-:W-:Y:S02]  /*e2c0*/  ULDC UR5, c[0x0][0xac8] ;  /* 0x0002b20000057ab9 */ /* 0x000fe40000000800 */
[----:B------:R-:W-:Y:S02]  /*e2d0*/  ISETP.GE.AND P2, PT, R22, UR5, PT ;  /* 0x0000000516007c0c */ /* 0x000fe4000bf46270 */
[----:B------:R-:W-:-:S11]  /*e2e0*/  ISETP.GE.AND P1, PT, R19, UR5, PT ;  /* 0x0000000513007c0c */ /* 0x000fd6000bf26270 */
[C---:B0-----:R-:W-:Y:S02]  /*e2f0*/  @!P2 LEA R10, P0, R22.reuse, R8, 0x1 ;  /* 0x00000008160aa211 */ /* 0x041fe400078008ff */
[----:B----4-:R-:W-:Y:S02]  /*e300*/  @!P1 IMAD.WIDE R2, R19, 0x2, R8 ;  /* 0x0000000213029825 */ /* 0x010fe400078e0208 */
        /* <DEDUP_REMOVED lines=9> */
.L_x_9205:
        /* <DEDUP_REMOVED lines=52> */
.L_x_9210:
[----:B------:R-:W-:Y:S05]  /*e6e0*/  BSYNC B1 ;  /* 0x0000000000017941 */ /* 0x000fea0003800000 */
.L_x_9209:
        /* <DEDUP_REMOVED lines=20> */
[----:B------:R-:W-:Y:S02]  /*e830*/  IMAD.U32 R3, RZ, RZ, UR7 ;  /* 0x00000007ff037e24 */ /* 0x000fe4000f8e00ff */
[----:B------:R-:W-:Y:S02]  /*e840*/  IMAD R7, R8, R7, R6 ;  /* 0x0000000708077224 */ /* 0x000fe400078e0206 */
[----:B------:R-:W-:Y:S02]  /*e850*/  IMAD R0, R0, UR8, RZ ;  /* 0x0000000800007c24 */ /* 0x000fe4000f8e02ff */
[----:B------:R-:W-:Y:S01]  /*e860*/  IMAD.U32 R2, RZ, RZ, UR6 ;  /* 0x00000006ff027e24 */ /* 0x000fe2000f8e00ff */
[----:B------:R-:W-:Y:S01]  /*e870*/  ULDC.64 UR6, c[0x0][0xad8] ;  /* 0x0002b60000067ab9 */ /* 0x000fe20000000a00 */
[----:B------:R-:W-:Y:S01]  /*e880*/  IMAD.U32 R3, RZ, RZ, UR5 ;  /* 0x00000005ff037e24 */ /* 0x000fe2000f8e00ff */
[----:B------:R-:W-:Y:S01]  /*e890*/  ULDC UR5, c[0x0][0xa88] ;  /* 0x0002a20000057ab9 */ /* 0x000fe20000000800 */
[C---:B------:R-:W-:Y:S01]  /*e8a0*/  IMAD R9, R5.reuse, UR9, R0 ;  /* 0x0000000905097c24 */ /* 0x040fe2000f8e0200 */
[----:B------:R-:W-:Y:S01]  /*e8b0*/  SHF.R.S32.HI R0, RZ, 0x1f, R7 ;  /* 0x0000001fff007819 */ /* 0x000fe20000011407 */
[----:B------:R-:W-:-:S04]  /*e8c0*/  IMAD.WIDE.U32 R2, R5, UR8, R2 ;  /* 0x0000000805027c25 */ /* 0x000fc8000f8e0002 */
[----:B------:R-:W-:Y:S02]  /*e8d0*/  IMAD R0, R0, UR6, RZ ;  /* 0x0000000600007c24 */ /* 0x000fe4000f8e02ff */
[----:B------:R-:W-:Y:S02]  /*e8e0*/  IMAD.IADD R3, R3, 0x1, R9 ;  /* 0x0000000103037824 */ /* 0x000fe400078e0209 */
[C---:B------:R-:W-:Y:S02]  /*e8f0*/  IMAD R5, R7.reuse, UR7, R0 ;  /* 0x0000000707057c24 */ /* 0x040fe4000f8e0200 */
[----:B------:R-:W-:Y:S01]  /*e900*/  IMAD.WIDE.U32 R2, R7, UR6, R2 ;  /* 0x0000000607027c25 */ /* 0x000fe2000f8e0002 */
[----:B------:R-:W-:-:S03]  /*e910*/  ULDC.64 UR6, c[0x0][0xa80] ;  /* 0x0002a00000067ab9 */ /* 0x000fc60000000a00 */
[----:B------:R-:W-:Y:S01]  /*e920*/  IMAD R7, R8, UR5, RZ ;  /* 0x0000000508077c24 */ /* 0x000fe2000f8e02ff */
[----:B------:R-:W-:Y:S01]  /*e930*/  LEA R4, P1, R2, UR6, 0x1 ;  /* 0x0000000602047c11 */ /* 0x000fe2000f8208ff */
[----:B------:R-:W-:Y:S02]  /*e940*/  VIADD R0, R153, UR39 ;  /* 0x0000002799007c36 */ /* 0x000fe40008000000 */
[----:B------:R-:W-:-:S03]  /*e950*/  IMAD.IADD R3, R3, 0x1, R5 ;  /* 0x0000000103037824 */ /* 0x000fc600078e0205 */
[----:B------:R-:W-:Y:S02]  /*e960*/  ISETP.GE.AND P0, PT, R0, R7, PT ;  /* 0x000000070000720c */ /* 0x000fe40003f06270 */
[----:B------:R-:W-:Y:S02]  /*e970*/  LEA.HI.X R5, R2, UR7, R3, 0x1, P1 ;  /* 0x0000000702057c11 */ /* 0x000fe400088f0c03 */
[----:B------:R0:W1:Y:S04]  /*e980*/  SHFL.IDX PT, R2, R4, RZ, 0x1c1f ;  /* 0x001c1fff04027589 */ /* 0x00006800000e0000 */
[----:B------:R0:W2:Y:S05]  /*e990*/  SHFL.IDX PT, R3, R5, RZ, 0x1c1f ;  /* 0x001c1fff05037589 */ /* 0x0000aa00000e0000 */
        /* <DEDUP_REMOVED lines=13> */
.L_x_9212:
[----:B------:R-:W-:Y:S05]  /*ea70*/  BSYNC B1 ;  /* 0x0000000000017941 */ /* 0x000fea0003800000 */
.L_x_9211:
        /* <DEDUP_REMOVED lines=9> */
[CC--:B-1----:R-:W-:Y:S02]  /*eb10*/  @!P3 LEA R6, P0, R22.reuse, R2.reuse, 0x1 ;  /* 0x000000021606b211 */ /* 0x0c2fe400078008ff */
[----:B---3--:R-:W-:Y:S02]  /*eb20*/  @!P4 LEA R8, P1, R23, R2, 0x1 ;  /* 0x000000021708c211 */ /* 0x008fe400078208ff */
[----:B0---4-:R-:W-:Y:S01]  /*eb30*/  @!P2 IMAD.WIDE R4, R19, 0x2, R2 ;  /* 0x000000021304a825 */ /* 0x011fe200078e0202 */
[-C--:B------:R-:W-:Y:S02]  /*eb40*/  @!P3 LEA.HI.X R7, R22, R3.reuse, R15, 0x1, P0 ;  /* 0x000000031607b211 */ /* 0x080fe400000f0c0f */
[----:B------:R-:W-:Y:S02]  /*eb50*/  @!P4 LEA.HI.X R9, R23, R3, R14, 0x1, P1 ;  /* 0x000000031709c211 */ /* 0x000fe400008f0c0e */
[----:B------:R0:W-:Y:S04]  /*eb60*/  @!P2 ST.E.128 desc[UR46][R4.64], RZ ;  /* 0x000000ff0400a985 */ /* 0x0001e8000c101d2e */
[----:B------:R0:W-:Y:S04]  /*eb70*/  @!P3 ST.E.128 desc[UR46][R6.64], RZ ;  /* 0x000000ff0600b985 */ /* 0x0001e8000c101d2e */
[----:B------:R0:W-:Y:S02]  /*eb80*/  @!P4 ST.E.128 desc[UR46][R8.64], RZ ;  /* 0x000000ff0800c985 */ /* 0x0001e4000c101d2e */
.L_x_9208:
[----:B------:R-:W-:Y:S05]  /*eb90*/  BSYNC B0 ;  /* 0x0000000000007941 */ /* 0x000fea0003800000 */
.L_x_9204:
[----:B------:R-:W-:Y:S02]  /*eba0*/  ULDC UR5, c[0x0][0xc38] ;  /* 0x00030e0000057ab9 */ /* 0x000fe40000000800 */
[----:B------:R-:W-:-:S06]  /*ebb0*/  UISETP.GE.AND UP0, UPT, UR4, UR5, UPT ;  /* 0x000000050400728c */ /* 0x000fcc000bf06270 */
[----:B------:R-:W-:-:S13]  /*ebc0*/  PLOP3.LUT P0, PT, PT, PT, UP0, 0x80, 0x0 ;  /* 0x000000000000781c */ /* 0x000fda0003f0f008 */
[----:B------:R-:W-:Y:S05]  /*ebd0*/  @!P0 BRA `(.L_x_9213) ;  /* 0xffffff20005c8947 */ /* 0x000fea000383ffff */
[----:B------:R-:W-:Y:S05]  /*ebe0*/  EXIT ;  /* 0x000000000000794d */ /* 0x000fea0003800000 */
.L_x_9119:
[----:B------:R-:W-:-:S08]  /*ebf0*/  NOP ;  /* 0x0000000000007918 */ /* 0x000fd00000000000 */
[----:B------:R-:W0:-:S00]  /*ec00*/  USETMAXREG.DEALLOC.CTAPOOL 0x20 ;  /* 0x00000020000079c8 */ /* 0x000e0000080e0500 */
[----:B0-----:R-:W-:-:S06]  /*ec10*/  LOP3.LUT R0, R2, 0x3, RZ, 0xc0, !PT ;  /* 0x0000000302007812 */ /* 0x001fcc00078ec0ff */
[----:B------:R-:W0:Y:S01]  /*ec20*/  S2UR UR6, SR_CTAID.X ;  /* 0x00000000000679c3 */ /* 0x000e220000002500 */
[----:B------:R-:W-:Y:S01]  /*ec30*/  LOP3.LUT R18, R18, 0xfffffffb, RZ, 0xc0, !PT ;  /* 0xfffffffb12127812 */ /* 0x000fe200078ec0ff */
[----:B------:R-:W-:Y:S01]  /*ec40*/  STL [R1+0x8], RZ ;  /* 0x000008ff01007387 */ /* 0x000fe20000100800 */
[----:B------:R-:W-:Y:S02]  /*ec50*/  IMAD.MOV.U32 R19, RZ, RZ, RZ ;  /* 0x000000ffff137224 */ /* 0x000fe400078e00ff */
[----:B------:R-:W-:Y:S01]  /*ec60*/  IMAD.MOV.U32 R24, RZ, RZ, 0x1 ;  /* 0x00000001ff187424 */ /* 0x000fe200078e00ff */
[----:B------:R1:W2:Y:S02]  /*ec70*/  SHFL.IDX PT, R3, R0, RZ, 0x1f ;  /* 0x00001fff00037589 */ /* 0x0002a400000e0000 */
[----:B-1----:R-:W0:Y:S01]  /*ec80*/  LDC R0, c[0x0][0xc38] ;  /* 0x00030e00ff007b82 */ /* 0x002e220000000800 */
[----:B--2---:R-:W-:-:S13]  /*ec90*/  ISETP.NE.AND P0, PT, R3, RZ, PT ;  /* 0x000000ff0300720c */ /* 0x004fda0003f05270 */
[----:B------:R-:W-:Y:S01]  /*eca0*/  @P0 LOP3.LUT R18, R18, 0x4, RZ, 0xfc, !PT ;  /* 0x0000000412120812 */ /* 0x000fe200078efcff */
[----:B------:R-:W-:Y:S06]  /*ecb0*/  @P0 BAR.ARV 0x4, 0x200 ;  /* 0x0108000000000b1d */ /* 0x000fec0000002000 */
[----:B0-----:R-:W-:-:S13]  /*ecc0*/  ISETP.LE.AND P0, PT, R0, UR6, PT ;  /* 0x0000000600007c0c */ /* 0x001fda000bf03270 */
[----:B------:R-:W-:Y:S05]  /*ecd0*/  @P0 BRA `(.L_x_9214) ;  /* 0x0000003c00a00947 */ /* 0x000fea0003800000 */
[----:B------:R-:W0:Y:S01]  /*ece0*/  S2R R12, SR_TID.X ;  /* 0x00000000000c7919 */ /* 0x000e220000002100 */
[----:B------:R-:W1:Y:S01]  /*ecf0*/  S2UR UR5, SR_CgaCtaId ;  /* 0x00000000000579c3 */ /* 0x000e620000008800 */
[----:B------:R-:W-:Y:S01]  /*ed00*/  IMAD.SHL.U32 R9, R2, 0x800, RZ ;  /* 0x0000080002097824 */ /* 0x000fe200078e00ff */
[----:B------:R-:W-:Y:S01]  /*ed10*/  UMOV UR4, 0x400 ;  /* 0x0000040000047882 */ /* 0x000fe20000000000 */
[----:B------:R-:W-:Y:S01]  /*ed20*/  IMAD.MOV.U32 R24, RZ, RZ, 0x1 ;  /* 0x00000001ff187424 */ /* 0x000fe200078e00ff */
[----:B------:R-:W-:Y:S01]  /*ed30*/  ULDC UR43, c[0x0][0xc] ;  /* 0x00000300002b7ab9 */ /* 0x000fe20000000800 */
[----:B------:R-:W-:Y:S01]  /*ed40*/  IMAD.MOV.U32 R19, RZ, RZ, RZ ;  /* 0x000000ffff137224 */ /* 0x000fe200078e00ff */
[----:B------:R-:W-:Y:S02]  /*ed50*/  ULOP3.LUT UR38, UR42, 0x1, URZ, 0xfc, !UPT ;  /* 0x000000012a267892 */ /* 0x000fe4000f8efc3f */
[----:B------:R-:W-:Y:S01]  /*ed60*/  ULOP3.LUT UR45, UR42, 0x2, URZ, 0xfc, !UPT ;  /* 0x000000022a2d7892 */ /* 0x000fe2000f8efc3f */
[----:B------:R-:W-:Y:S01]  /*ed70*/  ULDC.64 UR50, c[0x0][0x198] ;  /* 0x0000660000327ab9 */ /* 0x000fe20000000a00 */
[----:B-1----:R-:W-:-:S06]  /*ed80*/  ULEA UR4, UR5, UR4, 0x18 ;  /* 0x0000000405047291 */ /* 0x002fcc000f8ec03f */
[----:B------:R-:W-:Y:S01]  /*ed90*/  IMAD.U32 R16, RZ, RZ, UR4 ;  /* 0x00000004ff107e24 */ /* 0x000fe2000f8e00ff */
[C---:B0-----:R-:W-:Y:S01]  /*eda0*/  LOP3.LUT R10, R12.reuse, 0x7f, RZ, 0xc0, !PT ;  /* 0x0000007f0c0a7812 */ /* 0x041fe200078ec0ff */
[C---:B------:R-:W-:Y:S01]  /*edb0*/  IMAD.SHL.U32 R3, R12.reuse, 0x20, RZ ;  /* 0x000000200c037824 */ /* 0x040fe200078e00ff */
[----:B------:R-:W-:Y:S01]  /*edc0*/  SHF.R.U32.HI R4, RZ, 0x1, R12 ;  /* 0x00000001ff047819 */ /* 0x000fe2000001160c */
        /* <DEDUP_REMOVED lines=13> */
[----:B------:R-:W-:Y:S02]  /*eea0*/  LOP3.LUT R4, R2, 0x400, RZ, 0xc0, !PT ;  /* 0x0000040002047812 */ /* 0x000fe400078ec0ff */
[----:B------:R-:W-:Y:S02]  /*eeb0*/  LOP3.LUT R7, R7, 0x380, R2, 0xf8, !PT ;  /* 0x0000038007077812 */ /* 0x000fe400078ef802 */
[----:B------:R-:W-:-:S02]  /*eec0*/  LOP3.LUT R5, R5, 0x400, R6, 0xf8, !PT ;  /* 0x0000040005057812 */ /* 0x000fc400078ef806 */
[----:B------:R-:W-:Y:S02]  /*eed0*/  LOP3.LUT R6, R0, 0x90, RZ, 0xc0, !PT ;  /* 0x0000009000067812 */ /* 0x000fe400078ec0ff */
[----:B------:R-:W-:Y:S02]  /*eee0*/  LOP3.LUT R4, R4, 0x800, R9, 0xf8, !PT ;  /* 0x0000080004047812 */ /* 0x000fe400078ef809 */
[----:B------:R-:W-:Y:S02]  /*eef0*/  LOP3.LUT R7, R7, 0x70, R0, 0x78, !PT ;  /* 0x0000007007077812 */ /* 0x000fe400078e7800 */
[----:B------:R-:W-:Y:S02]  /*ef00*/  LOP3.LUT R2, R3, 0x10, R8, 0x78, !PT ;  /* 0x0000001003027812 */ /* 0x000fe400078e7808 */
[----:B------:R-:W-:Y:S02]  /*ef10*/  LOP3.LUT R6, R6, 0x10, R11, 0x78, !PT ;  /* 0x0000001006067812 */ /* 0x000fe400078e780b */
[----:B------:R-:W-:Y:S01]  /*ef20*/  LOP3.LUT R25, R4, R7, RZ, 0xfc, !PT ;  /* 0x0000000704197212 */ /* 0x000fe200078efcff */
[----:B------:R-:W-:Y:S01]  /*ef30*/  IMAD.U32 R4, RZ, RZ, UR6 ;  /* 0x00000006ff047e24 */ /* 0x000fe2000f8e00ff */
[----:B------:R-:W-:Y:S01]  /*ef40*/  LOP3.LUT R23, R5, R2, RZ, 0xfc, !PT ;  /* 0x0000000205177212 */ /* 0x000fe200078efcff */
[----:B------:R-:W-:Y:S01]  /*ef50*/  IMAD.SHL.U32 R2, R12, 0x40, RZ ;  /* 0x000000400c027824 */ /* 0x000fe200078e00ff */
[----:B------:R-:W-:Y:S01]  /*ef60*/  LOP3.LUT R13, R13, R6, RZ, 0xfc, !PT ;  /* 0x000000060d0d7212 */ /* 0x000fe200078efcff */
[C---:B------:R-:W-:Y:S01]  /*ef70*/  VIADD R28, R25.reuse, 0x40 ;  /* 0x00000040191c7836 */ /* 0x040fe20000000000 */
[----:B------:R-:W-:Y:S01]  /*ef80*/  SHF.R.U32.HI R3, RZ, 0x1, R10 ;  /* 0x00000001ff037819 */ /* 0x000fe2000001160a */
[----:B------:R0:W-:Y:S01]  /*ef90*/  STL [R1], R4 ;  /* 0x0000000401007387 */ /* 0x0001e20000100800 */
[----:B------:R-:W-:Y:S01]  /*efa0*/  LOP3.LUT R0, R0, 0x10, RZ, 0xc0, !PT ;  /* 0x0000001000007812 */ /* 0x000fe200078ec0ff */
[----:B------:R-:W-:Y:S01]  /*efb0*/  @P0 VIADD R28, R25, 0xffffffc0 ;  /* 0xffffffc0191c0836 */ /* 0x000fe20000000000 */
[----:B------:R-:W-:Y:S01]  /*efc0*/  LOP3.LUT R29, R23, 0x2800, RZ, 0xfc, !PT ;  /* 0x00002800171d7812 */ /* 0x000fe200078efcff */
[----:B------:R1:W-:Y:S01]  /*efd0*/  STL [R1+0x8], RZ ;  /* 0x000008ff01007387 */ /* 0x0003e20000100800 */
[----:B0-----:R-:W-:Y:S01]  /*efe0*/  LOP3.LUT R4, R3, 0x40, R2, 0xf8, !PT ;  /* 0x0000004003047812 */ /* 0x001fe200078ef802 */
[----:B------:R-:W-:Y:S01]  /*eff0*/  IMAD.IADD R3, R16, 0x1, R13 ;  /* 0x0000000110037824 */ /* 0x000fe200078e020d */
[----:B------:R-:W-:-:S02]  /*f000*/  LOP3.LUT R2, R0, 0x20, RZ, 0xfc, !PT ;  /* 0x0000002000027812 */ /* 0x000fc400078efcff */
[----:B------:R-:W-:Y:S02]  /*f010*/  LOP3.LUT R2, R0, 0x40, RZ, 0xfc, !PT ;  /* 0x0000004000027812 */ /* 0x000fe400078efcff */
[----:B------:R1:W-:Y:S01]  /*f020*/  STL [R1+0x4], R3 ;  /* 0x0000040301007387 */ /* 0x0003e20000100800 */
[----:B------:R-:W-:-:S07]  /*f030*/  LOP3.LUT R0, R23, 0x1800, RZ, 0xfc, !PT ;  /* 0x0000180017007812 */ /* 0x000fce00078efcff */
.L_x_9285:
[----:B------:R-:W2:Y:S01]  /*f040*/  LDL R0, [R1] ;  /* 0x0000000001007983 */ /* 0x000ea20000100800 */
        /* <DEDUP_REMOVED lines=22> */
.L_x_9215:
[----:B------:R-:W-:Y:S01]  /*f1b0*/  ULDC UR9, c[0x0][0xc54] ;  /* 0x0003150000097ab9 */ /* 0x000fe20000000800 */
[----:B------:R-:W-:Y:S01]  /*f1c0*/  UMOV UR6, UR8 ;  /* 0x0000000800067c82 */ /* 0x000fe20008000000 */
[----:B------:R-:W-:-:S11]  /*f1d0*/  UISETP.NE.AND UP0, UPT, UR9, 0x1, UPT ;  /* 0x000000010900788c */ /* 0x000fd6000bf05270 */
[----:B------:R-:W-:Y:S02]  /*f1e0*/  @UP0 ULDC.64 UR10, c[0x0][0xc58] ;  /* 0x00031600000a0ab9 */ /* 0x000fe40000000a00 */
[----:B------:R-:W-:-:S04]  /*f1f0*/  UIMAD.WIDE.U32 UR4, UR8, UR10, URZ ;  /* 0x0000000a080472a5 */ /* 0x000fc8000f8e003f */
[----:B------:R-:W-:-:S04]  /*f200*/  @UP0 USHF.R.U32.HI UR6, URZ, UR11, UR5 ;  /* 0x0000000b3f060299 */ /* 0x000fc80008011605 */
[----:B------:R-:W-:-:S12]  /*f210*/  UIMAD UR4, UR6, UR9, URZ ;  /* 0x00000009060472a4 */ /* 0x000fd8000f8e023f */
.L_x_9216:
        /* <DEDUP_REMOVED lines=12> */
[----:B------:R-:W-:Y:S01]  /*f2e0*/  UIMAD UR41, UR41, 0xc0, URZ ;  /* 0x000000c0292978a4 */ /* 0x000fe2000f8e023f */
        /* <DEDUP_REMOVED lines=35> */
.L_x_9218:
[----:B------:R-:W-:-:S11]  /*f520*/  UISETP.NE.AND UP0, UPT, UR5, 0x1, UPT ;  /* 0x000000010500788c */ /* 0x000fd6000bf05270 */
[----:B------:R-:W-:Y:S02]  /*f530*/  @UP0 ULDC.64 UR12, c[0x0][0x9e8] ;  /* 0x00027a00000c0ab9 */ /* 0x000fe40000000a00 */
[----:B------:R-:W-:-:S04]  /*f540*/  UIMAD.WIDE.U32 UR8, UR10, UR12, URZ ;  /* 0x0000000c0a0872a5 */ /* 0x000fc8000f8e003f */
[----:B------:R-:W-:-:S12]  /*f550*/  @UP0 USHF.R.U32.HI UR10, URZ, UR13, UR9 ;  /* 0x0000000d3f0a0299 */ /* 0x000fd80008011609 */
.L_x_9219:
[----:B------:R-:W-:-:S04]  /*f560*/  UIMAD UR10, UR10, UR5, UR5 ;  /* 0x000000050a0a72a4 */ /* 0x000fc8000f8e0205 */
[----:B------:R-:W-:-:S04]  /*f570*/  UISETP.LT.AND UP0, UPT, UR4, UR10, UPT ;  /* 0x0000000a0400728c */ /* 0x000fc8000bf01270 */
[----:B------:R-:W-:-:S12]  /*f580*/  USEL UR4, UR4, UR10, UP0 ;  /* 0x0000000a04047287 */ /* 0x000fd80008000000 */
.L_x_9217:
        /* <DEDUP_REMOVED lines=30> */
.L_x_9221:
[----:B------:R-:W-:-:S11]  /*f770*/  UISETP.NE.AND UP0, UPT, UR5, 0x1, UPT ;  /* 0x000000010500788c */ /* 0x000fd6000bf05270 */
[----:B------:R-:W-:Y:S02]  /*f780*/  @UP0 ULDC.64 UR10, c[0x0][0x9e8] ;  /* 0x00027a00000a0ab9 */ /* 0x000fe40000000a00 */
[----:B------:R-:W-:-:S04]  /*f790*/  UIMAD.WIDE.U32 UR6, UR4, UR10, URZ ;  /* 0x0000000a040672a5 */ /* 0x000fc8000f8e003f */
[----:B------:R-:W-:-:S12]  /*f7a0*/  @UP0 USHF.R.U32.HI UR4, URZ, UR11, UR7 ;  /* 0x0000000b3f040299 */ /* 0x000fd80008011607 */
.L_x_9222:
[----:B------:R-:W-:-:S04]  /*f7b0*/  UIMAD UR4, UR4, UR5, URZ ;  /* 0x00000005040472a4 */ /* 0x000fc8000f8e023f */
[----:B------:R-:W-:-:S04]  /*f7c0*/  UISETP.LT.AND UP0, UPT, UR8, UR4, UPT ;  /* 0x000000040800728c */ /* 0x000fc8000bf01270 */
[----:B------:R-:W-:-:S12]  /*f7d0*/  USEL UR8, UR8, UR4, !UP0 ;  /* 0x0000000408087287 */ /* 0x000fd8000c000000 */
.L_x_9220:
        /* <DEDUP_REMOVED lines=27> */
.L_x_9224:
        /* <DEDUP_REMOVED lines=20> */
.L_x_9227:
[----:B------:R-:W-:Y:S05]  /*fad0*/  BSYNC B6 ;  /* 0x0000000000067941 */ /* 0x000fea0003800000 */
.L_x_9226:
        /* <DEDUP_REMOVED lines=22> */
.L_x_9229:
[----:B------:R-:W-:Y:S05]  /*fc40*/  BSYNC B6 ;  /* 0x0000000000067941 */ /* 0x000fea0003800000 */
.L_x_9228:
        /* <DEDUP_REMOVED lines=20> */
.L_x_9231:
[----:B------:R-:W-:Y:S05]  /*fd90*/  BSYNC B6 ;  /* 0x0000000000067941 */ /* 0x000fea0003800000 */
.L_x_9230:
        /* <DEDUP_REMOVED lines=19> */
.L_x_9233:
[----:B------:R-:W-:Y:S05]  /*fed0*/  BSYNC B6 ;  /* 0x0000000000067941 */ /* 0x000fea0003800000 */
.L_x_9232:
        /* <DEDUP_REMOVED lines=8> */
[----:B-1----:R-:W-:-:S05]  /*ff60*/  IMAD.U32 R3, RZ, RZ, UR5 ;  /* 0x00000005ff037e24 */ /* 0x002fca000f8e00ff */
        /* <DEDUP_REMOVED lines=10> */
[----:B--2---:R-:W-:Y:S02]  /*10010*/  SHF.R.S32.HI R27, RZ, 0x1f, R26 ;  /* 0x0000001fff1b7819 */ /* 0x004fe4000001141a */
[----:B------:R-:W-:Y:S01]  /*10020*/  SEL R17, R26, RZ, !P1 ;  /* 0x000000ff1a117207 */ /* 0x000fe20004800000 */
[----:B------:R-:W-:Y:S06]  /*10030*/  BRA.DIV UR4, `(.L_x_9234) ;  /* 0x0000003204a07947 */ /* 0x000fec000b800000 */
[----:B------:R0:W1:Y:S02]  /*10040*/  SHFL.IDX PT, R14, R20, RZ, 0x1f ;  /* 0x00001fff140e7589 */ /* 0x00006400000e0000 */
.L_x_9304:
[----:B-1----:R-:W-:Y:S02]  /*10050*/  ISETP.NE.AND P0, PT, R14, RZ, PT ;  /* 0x000000ff0e00720c */ /* 0x002fe40003f05270 */
        /* <DEDUP_REMOVED lines=9> */
.L_x_9307:
        /* <DEDUP_REMOVED lines=20> */
.L_x_9237:
[----:B-1----:R-:W1:Y:S01]  /*10230*/  S2R R2, SR_TID.X ;  /* 0x0000000000027919 */ /* 0x002e620000002100 */
[----:B------:R-:W-:Y:S01]  /*10240*/  IMAD R3, R19, 0x8, R16 ;  /* 0x0000000813037824 */ /* 0x000fe200078e0210 */
[----:B-1----:R-:W-:Y:S02]  /*10250*/  LOP3.LUT R4, R2, 0x7f, RZ, 0xc0, !PT ;  /* 0x0000007f02047812 */ /* 0x002fe400078ec0ff */
[----:B------:R-:W-:Y:S02]  /*10260*/  SHF.L.U32 R2, R24, 0x1f, RZ ;  /* 0x0000001f18027819 */ /* 0x000fe400000006ff */
[----:B------:R-:W-:Y:S02]  /*10270*/  ISETP.NE.AND P0, PT, R4, RZ, PT ;  /* 0x000000ff0400720c */ /* 0x000fe40003f05270 */
[----:B------:R-:W1:Y:S02]  /*10280*/  SYNCS.PHASECHK.TRANS64.TRYWAIT P1, [R3+URZ+0x19c80], R2 ;  /* 0x019c8002030075a7 */ /* 0x000e64000802017f */
[----:B-1----:R-:W-:Y:S09]  /*10290*/  @!P1 BRA `(.L_x_9238) ;  /* 0x0000003000489947 */ /* 0x002ff20003800000 */
.L_x_9308:
        /* <DEDUP_REMOVED lines=8> */
.L_x_9239:
        /* <DEDUP_REMOVED lines=30> */
.L_x_9309:
        /* <DEDUP_REMOVED lines=8> */
.L_x_9241:
        /* <DEDUP_REMOVED lines=30> */
[----:B---3--:R-:W-:-:S03]  /*10760*/  NOP ;  /* 0x0000000000007918 */ /* 0x008fc60000000000 */
.L_x_9235:
[----:B------:R-:W-:Y:S05]  /*10770*/  WARPSYNC.ALL ;  /* 0x0000000000007948 */ /* 0x000fea0003800000 */
[----:B------:R-:W-:Y:S01]  /*10780*/  VIADD R0, R16, 0xf000 ;  /* 0x0000f00010007836 */ /* 0x000fe20000000000 */
[----:B------:R-:W-:Y:S01]  /*10790*/  USHF.R.S32.HI UR4, URZ, 0x1f, UR36 ;  /* 0x0000001f3f047899 */ /* 0x000fe20008011424 */
[----:B------:R-:W-:Y:S01]  /*107a0*/  BAR.SYNC.DEFER_BLOCKING 0x8, 0x200 ;  /* 0x0208000000007b1d */ /* 0x000fe20000010000 */
[----:B------:R-:W-:Y:S02]  /*107b0*/  USHF.R.S32.HI UR37, URZ, 0x1f, UR44 ;  /* 0x0000001f3f257899 */ /* 0x000fe4000801142c */
        /* <DEDUP_REMOVED lines=8> */
[----:B-12---:R-:W-:Y:S01]  /*10840*/  MOV R2, 0x0 ;  /* 0x0000000000027802 */ /* 0x006fe20000000f00 */
        /* <DEDUP_REMOVED lines=15> */
.L_x_9243:
[----:B------:R-:W-:Y:S05]  /*10940*/  BSYNC B6 ;  /* 0x0000000000067941 */ /* 0x000fea0003800000 */
.L_x_9242:
[----:B------:R-:W3:Y:S01]  /*10950*/  LDC R9, c[0x0][0x448] ;  /* 0x00011200ff097b82 */ /* 0x000ee20000000800 */
[----:B0-----:R-:W0:Y:S01]  /*10960*/  S2R R20, SR_TID.X ;  /* 0x0000000000147919 */ /* 0x001e220000002100 */
[----:B------:R-:W-:Y:S01]  /*10970*/  ULDC.64 UR8, c[0x0][0x2e0] ;  /* 0x0000b80000087ab9 */ /* 0x000fe20000000a00 */
[----:B------:R-:W-:Y:S01]  /*10980*/  UMOV UR48, UR52 ;  /* 0x0000003400307c82 */ /* 0x000fe20008000000 */
[----:B------:R-:W-:Y:S01]  /*10990*/  UIMAD UR6, UR37, UR8, URZ ;  /* 0x00000008250672a4 */ /* 0x000fe2000f8e023f */
[----:B------:R-:W4:Y:S01]  /*109a0*/  S2R R10, SR_TID.X ;  /* 0x00000000000a7919 */ /* 0x000f220000002100 */
[----:B------:R-:W-:Y:S02]  /*109b0*/  UIMAD.WIDE.U32 UR4, UR44, UR8, UR48 ;  /* 0x000000082c0472a5 */ /* 0x000fe4000f8e0030 */
[----:B------:R-:W-:-:S03]  /*109c0*/  UIMAD UR6, UR44, UR9, UR6 ;  /* 0x000000092c0672a4 */ /* 0x000fc6000f8e0206 */
[----:B------:R-:W-:Y:S01]  /*109d0*/  ULDC.64 UR8, c[0x0][0x280] ;  /* 0x0000a00000087ab9 */ /* 0x000fe20000000a00 */
[----:B------:R-:W-:Y:S01]  /*109e0*/  UIADD3 UR6, UR5, UR6, URZ ;  /* 0x0000000605067290 */ /* 0x000fe2000fffe03f */
[----:B------:R-:W-:Y:S02]  /*109f0*/  IMAD.U32 R4, RZ, RZ, UR4 ;  /* 0x00000004ff047e24 */ /* 0x000fe4000f8e00ff */
[----:B------:R-:W-:Y:S01]  /*10a00*/  IMAD.U32 R5, RZ, RZ, UR5 ;  /* 0x00000005ff057e24 */ /* 0x000fe2000f8e00ff */
[----:B------:R-:W-:Y:S01]  /*10a10*/  ULDC.64 UR4, c[0x0][0x2d0] ;  /* 0x0000b40000047ab9 */ /* 0x000fe20000000a00 */
[----:B-12---:R-:W-:Y:S01]  /*10a20*/  IMAD.MOV.U32 R2, RZ, RZ, R4 ;  /* 0x000000ffff027224 */ /* 0x006fe200078e0004 */
[----:B---3--:R-:W-:Y:S02]  /*10a30*/  ISETP.NE.AND P1, PT, R9, 0x1, PT ;  /* 0x000000010900780c */ /* 0x008fe40003f25270 */
[C---:B0-----:R-:W-:Y:S01]  /*10a40*/  LOP3.LUT R21, R20.reuse, 0x7f, RZ, 0xc0, !PT ;  /* 0x0000007f14157812 */ /* 0x041fe200078ec0ff */
[----:B------:R-:W-:-:S10]  /*10a50*/  IMAD.SHL.U32 R20, R20, 0x40, RZ ;  /* 0x0000004014147824 */ /* 0x000fd400078e00ff */
[----:B------:R-:W0:Y:S01]  /*10a60*/  @P1 LDC R3, c[0x0][0x44c] ;  /* 0x00011300ff031b82 */ /* 0x000e220000000800 */
[----:B------:R-:W-:Y:S01]  /*10a70*/  SHF.R.U32.HI R21, RZ, 0x1, R21 ;  /* 0x00000001ff157819 */ /* 0x000fe20000011615 */
[----:B----4-:R-:W-:-:S03]  /*10a80*/  IMAD.SHL.U32 R10, R10, 0x10, RZ ;  /* 0x000000100a0a7824 */ /* 0x010fc600078e00ff */
[----:B------:R-:W-:Y:S02]  /*10a90*/  LOP3.LUT R20, R21, 0x40, R20, 0xf8, !PT ;  /* 0x0000004015147812 */ /* 0x000fe400078ef814 */
[----:B------:R-:W-:Y:S01]  /*10aa0*/  LOP3.LUT R10, R10, 0x10, RZ, 0xc0, !PT ;  /* 0x000000100a0a7812 */ /* 0x000fe200078ec0ff */
[----:B------:R-:W1:Y:S01]  /*10ab0*/  @P1 LDC R0, c[0x0][0x450] ;  /* 0x00011400ff001b82 */ /* 0x000e620000000800 */
[----:B------:R-:W2:Y:S01]  /*10ac0*/  S2R R21, SR_TID.X ;  /* 0x0000000000157919 */ /* 0x000ea20000002100 */
[----:B------:R-:W-:Y:S01]  /*10ad0*/  VIADD R6, R20, UR41 ;  /* 0x0000002914067c36 */ /* 0x000fe20008000000 */
[C---:B------:R-:W-:Y:S02]  /*10ae0*/  LOP3.LUT R11, R10.reuse, 0x20, RZ, 0xfc, !PT ;  /* 0x000000200a0b7812 */ /* 0x040fe400078efcff */
[----:B------:R-:W-:Y:S01]  /*10af0*/  LOP3.LUT R10, R10, 0x40, RZ, 0xfc, !PT ;  /* 0x000000400a0a7812 */ /* 0x000fe200078efcff */
[----:B------:R-:W-:Y:S02]  /*10b00*/  IMAD.MOV.U32 R7, RZ, RZ, R6 ;  /* 0x000000ffff077224 */ /* 0x000fe400078e0006 */
[----:B0-----:R-:W-:-:S05]  /*10b10*/  @P1 IMAD.HI.U32 R3, R6, R3, RZ ;  /* 0x0000000306031227 */ /* 0x001fca00078e00ff */
[----:B-1----:R-:W-:Y:S01]  /*10b20*/  @P1 SHF.R.U32.HI R7, RZ, R0, R3 ;  /* 0x00000000ff071219 */ /* 0x002fe20000011603 */
[----:B------:R-:W-:Y:S01]  /*10b30*/  IMAD.U32 R3, RZ, RZ, UR6 ;  /* 0x00000006ff037e24 */ /* 0x000fe2000f8e00ff */
[----:B------:R-:W-:Y:S02]  /*10b40*/  ULDC.64 UR6, c[0x0][0x2c8] ;  /* 0x0000b20000067ab9 */ /* 0x000fe40000000a00 */
[----:B------:R-:W-:Y:S01]  /*10b50*/  SHF.R.S32.HI R0, RZ, 0x1f, R7 ;  /* 0x0000001fff007819 */ /* 0x000fe20000011407 */
[----:B------:R-:W-:-:S04]  /*10b60*/  IMAD.WIDE.U32 R4, R7, UR4, R2 ;  /* 0x0000000407047c25 */ /* 0x000fc8000f8e0002 */
[----:B------:R-:W-:Y:S02]  /*10b70*/  IMAD R0, R0, UR4, RZ ;  /* 0x0000000400007c24 */ /* 0x000fe4000f8e02ff */
[----:B--2---:R-:W-:Y:S02]  /*10b80*/  IMAD.SHL.U32 R20, R21, 0x10, RZ ;  /* 0x0000001015147824 */ /* 0x004fe400078e00ff */
[----:B------:R-:W-:Y:S02]  /*10b90*/  IMAD R8, R7, UR5, R0 ;  /* 0x0000000507087c24 */ /* 0x000fe4000f8e0200 */
[----:B------:R-:W-:Y:S01]  /*10ba0*/  IMAD.MOV R0, RZ, RZ, -R7 ;  /* 0x000000ffff007224 */ /* 0x000fe200078e0a07 */
[----:B------:R-:W-:Y:S01]  /*10bb0*/  LOP3.LUT R20, R20, 0x10, RZ, 0xc0, !PT ;  /* 0x0000001014147812 */ /* 0x000fe200078ec0ff */
[----:B------:R-:W-:Y:S02]  /*10bc0*/  IMAD.IADD R5, R5, 0x1, R8 ;  /* 0x0000000105057824 */ /* 0x000fe400078e0208 */
[----:B------:R-:W-:Y:S01]  /*10bd0*/  IMAD R0, R9, R0, R6 ;  /* 0x0000000009007224 */ /* 0x000fe200078e0206 */
[----:B------:R-:W0:Y:S03]  /*10be0*/  @P1 LDC R8, c[0x0][0x44c] ;  /* 0x00011300ff081b82 */ /* 0x000e260000000800 */
[----:B------:R-:W-:Y:S01]  /*10bf0*/  IMAD.WIDE.U32 R4, R0, UR6, R4 ;  /* 0x0000000600047c25 */ /* 0x000fe2000f8e0004 */
[----:B------:R-:W-:-:S05]  /*10c00*/  SHF.R.S32.HI R7, RZ, 0x1f, R0 ;  /* 0x0000001fff077819 */ /* 0x000fca0000011400 */
[----:B------:R-:W-:-:S04]  /*10c10*/  IMAD R7, R7, UR6, RZ ;  /* 0x0000000607077c24 */ /* 0x000fc8000f8e02ff */
[----:B------:R-:W-:Y:S01]  /*10c20*/  IMAD R7, R0, UR7, R7 ;  /* 0x0000000700077c24 */ /* 0x000fe2000f8e0207 */
[----:B------:R-:W-:-:S04]  /*10c30*/  IADD3 R0, P0, R4, UR8, RZ ;  /* 0x0000000804007c10 */ /* 0x000fc8000ff1e0ff */
[----:B------:R-:W-:Y:S01]  /*10c40*/  IADD3.X R4, R5, UR9, R7, P0, !PT ;  /* 0x0000000905047c10 */ /* 0x000fe200087fe407 */
[----:B------:R-:W-:Y:S01]  /*10c50*/  VIADD R7, R6, 0x80 ;  /* 0x0000008006077836 */ /* 0x000fe20000000000 */
[----:B------:R-:W1:Y:S03]  /*10c60*/  @P1 LDC R5, c[0x0][0x450] ;  /* 0x00011400ff051b82 */ /* 0x000e660000000800 */
[----:B------:R-:W-:Y:S02]  /*10c70*/  IMAD.MOV.U32 R6, RZ, RZ, R7 ;  /* 0x000000ffff067224 */ /* 0x000fe400078e0007 */
[----:B0-----:R-:W-:-:S05]  /*10c80*/  @P1 IMAD.HI.U32 R8, R7, R8, RZ ;  /* 0x0000000807081227 */ /* 0x001fca00078e00ff */
[----:B-1----:R-:W-:-:S05]  /*10c90*/  @P1 SHF.R.U32.HI R6, RZ, R5, R8 ;  /* 0x00000005ff061219 */ /* 0x002fca0000011608 */
[----:B------:R-:W-:Y:S02]  /*10ca0*/  IMAD.MOV R5, RZ, RZ, -R6 ;  /* 0x000000ffff057224 */ /* 0x000fe400078e0a06 */
[----:B------:R-:W-:-:S04]  /*10cb0*/  IMAD.WIDE.U32 R2, R6, UR4, R2 ;  /* 0x0000000406027c25 */ /* 0x000fc8000f8e0002 */
[----:B------:R-:W-:Y:S01]  /*10cc0*/  IMAD R5, R9, R5, R7 ;  /* 0x0000000509057224 */ /* 0x000fe200078e0207 */
[----:B------:R-:W-:-:S05]  /*10cd0*/  SHF.R.S32.HI R7, RZ, 0x1f, R6 ;  /* 0x0000001fff077819 */ /* 0x000fca0000011406 */
[----:B------:R-:W-:Y:S01]  /*10ce0*/  IMAD R7, R7, UR4, RZ ;  /* 0x0000000407077c24 */ /* 0x000fe2000f8e02ff */
[----:B------:R-:W-:Y:S02]  /*10cf0*/  ULDC UR4, c[0x0][0x2b8] ;  /* 0x0000ae0000047ab9 */ /* 0x000fe40000000800 */
[----:B------:R-:W-:Y:S01]  /*10d00*/  ISETP.GE.AND P2, PT, R10, UR4, PT ;  /* 0x000000040a007c0c */ /* 0x000fe2000bf46270 */
[----:B------:R-:W-:Y:S01]  /*10d10*/  IMAD R7, R6, UR5, R7 ;  /* 0x0000000506077c24 */ /* 0x000fe2000f8e0207 */
[----:B------:R0:W5:Y:S01]  /*10d20*/  LDL R10, [R1+0x4] ;  /* 0x00000400010a7983 */ /* 0x0001620000100800 */
[----:B------:R-:W-:Y:S02]  /*10d30*/  SHF.R.S32.HI R6, RZ, 0x1f, R5 ;  /* 0x0000001fff067819 */ /* 0x000fe40000011405 */
[----:B------:R-:W-:Y:S01]  /*10d40*/  IMAD.IADD R3, R3, 0x1, R7 ;  /* 0x0000000103037824 */ /* 0x000fe200078e0207 */
[----:B------:R-:W-:Y:S02]  /*10d50*/  ISETP.GE.AND P1, PT, R11, UR4, PT ;  /* 0x000000040b007c0c */ /* 0x000fe4000bf26270 */
[----:B------:R-:W-:-:S02]  /*10d60*/  IMAD R6, R6, UR6, RZ ;  /* 0x0000000606067c24 */ /* 0x000fc4000f8e02ff */
[----:B------:R-:W-:-:S04]  /*10d70*/  IMAD.WIDE.U32 R2, R5, UR6, R2 ;  /* 0x0000000605027c25 */ /* 0x000fc8000f8e0002 */
[----:B------:R-:W-:Y:S01]  /*10d80*/  IMAD R6, R5, UR7, R6 ;  /* 0x0000000705067c24 */ /* 0x000fe2000f8e0206 */
[----:B------:R-:W-:-:S04]  /*10d90*/  IADD3 R8, P0, R2, UR8, RZ ;  /* 0x0000000802087c10 */ /* 0x000fc8000ff1e0ff */
[----:B------:R-:W-:Y:S02]  /*10da0*/  IADD3.X R7, R3, UR9, R6, P0, !PT ;  /* 0x0000000903077c10 */ /* 0x000fe400087fe406 */
[----:B------:R-:W-:Y:S01]  /*10db0*/  ISETP.GE.AND P0, PT, R20, UR4, PT ;  /* 0x0000000414007c0c */ /* 0x000fe2000bf06270 */
[----:B------:R-:W-:Y:S01]  /*10dc0*/  UMOV UR4, 0xffffffff ;  /* 0xffffffff00047882 */ /* 0x000fe20000000000 */
[----:B------:R-:W-:-:S04]  /*10dd0*/  LOP3.LUT R21, R21, 0x7f, RZ, 0xc0, !PT ;  /* 0x0000007f15157812 */ /* 0x000fc800078ec0ff */
[----:B------:R-:W-:Y:S01]  /*10de0*/  SHF.R.U32.HI R21, RZ, 0x1, R21 ;  /* 0x00000001ff157819 */ /* 0x000fe20000011615 */
[----:B0-----:R-:W-:Y:S06]  /*10df0*/  BRA.DIV UR4, `(.L_x_9244) ;  /* 0x0000002604987947 */ /* 0x001fec000b800000 */
[----:B------:R-:W0:Y:S01]  /*10e00*/  SHFL.IDX PT, R3, R0, RZ, 0x1e1f ;  /* 0x001e1fff00037589 */ /* 0x000e2200000e0000 */
[----:B------:R-:W-:Y:S01]  /*10e10*/  ULDC UR4, c[0x0][0x288] ;  /* 0x0000a20000047ab9 */ /* 0x000fe20000000800 */
[----:B------:R-:W-:Y:S02]  /*10e20*/  VIADD R6, R21, UR41 ;  /* 0x0000002915067c36 */ /* 0x000fe40008000000 */
[----:B------:R-:W1:Y:S01]  /*10e30*/  SHFL.IDX PT, R2, R4, RZ, 0x1e1f ;  /* 0x001e1fff04027589 */ /* 0x000e6200000e0000 */
[----:B------:R-:W-:-:S03]  /*10e40*/  IMAD R5, R9, UR4, RZ ;  /* 0x0000000409057c24 */ /* 0x000fc6000f8e02ff */
[----:B------:R-:W2:Y:S02]  /*10e50*/  SHFL.IDX PT, R0, R0, 0x1, 0x1e1f ;  /* 0x003e1f0000007f89 */ /* 0x000ea400000e0000 */
[----:B------:R-:W-:Y:S02]  /*10e60*/  ISETP.GE.AND P4, PT, R6, R5, PT ;  /* 0x000000050600720c */ /* 0x000fe40003f86270 */
[----:B------:R-:W3:Y:S04]  /*10e70*/  SHFL.IDX PT, R4, R4, 0x1, 0x1e1f ;  /* 0x003e1f0004047f89 */ /* 0x000ee800000e0000 */
[----:B------:R-:W4:Y:S04]  /*10e80*/  SHFL.IDX PT, R7, R7, RZ, 0x1e1f ;  /* 0x001e1fff07077589 */ /* 0x000f2800000e0000 */
[----:B------:R1:W2:Y:S03]  /*10e90*/  SHFL.IDX PT, R14, R8, RZ, 0x1e1f ;  /* 0x001e1fff080e7589 */ /* 0x0002a600000e0000 */
        /* <DEDUP_REMOVED lines=10> */
[----:B--2---:R-:W-:-:S05]  /*10f40*/  @!P4 IADD3 R0, P3, R20, R0, RZ ;  /* 0x000000001400c210 */ /* 0x004fca0007f7e0ff */
[----:B---3--:R-:W-:-:S04]  /*10f50*/  @!P4 IMAD.X R2, RZ, RZ, R4, P3 ;  /* 0x000000ffff02c224 */ /* 0x008fc800018e0604 */
[----:B------:R-:W-:Y:S02]  /*10f60*/  @!P4 IMAD.MOV.U32 R3, RZ, RZ, R2 ;  /* 0x000000ffff03c224 */ /* 0x000fe400078e0002 */
[----:B------:R-:W-:-:S05]  /*10f70*/  @!P4 IMAD.MOV.U32 R2, RZ, RZ, R0 ;  /* 0x000000ffff02c224 */ /* 0x000fca00078e0000 */
[----:B------:R1:W-:Y:S04]  /*10f80*/  @!P4 LDGSTS.E.BYPASS.LTC128B.128 [R10+0xf800], desc[UR46][R2.64], !P0 ;  /* 0x0f800000020acfae */ /* 0x0003e8000c101d6e */
[----:B------:R1:W-:Y:S04]  /*10f90*/  @!P4 LDGSTS.E.BYPASS.LTC128B.128 [R10+0x11000], desc[UR46][R2.64+0x20], !P1 ;  /* 0x11000020020acfae */ /* 0x0003e8000c901d6e */
[----:B----4-:R1:W-:Y:S02]  /*10fa0*/  @!P4 LDGSTS.E.BYPASS.LTC128B.128 [R10+0x12800], desc[UR46][R2.64+0x40], !P2 ;  /* 0x12800040020acfae */ /* 0x0103e4000d101d6e */
.L_x_9316:
        /* <DEDUP_REMOVED lines=12> */
.L_x_9246:
[----:B------:R-:W-:Y:S05]  /*11070*/  BSYNC B0 ;  /* 0x0000000000007941 */ /* 0x000fea0003800000 */
.L_x_9245:
[----:B------:R-:W-:Y:S01]  /*11080*/  NOP ;  /* 0x0000000000007918 */ /* 0x000fe20000000000 */
[----:B------:R-:W-:-:S13]  /*11090*/  PLOP3.LUT P0, PT, PT, PT, PT, 0x80, 0x0 ;  /* 0x000000000000781c */ /* 0x000fda0003f0f070 */
.L_x_9247:
        /* <DEDUP_REMOVED lines=18> */
.L_x_9317:
[----:B------:R-:W-:Y:S05]  /*111c0*/  BSYNC B0 ;  /* 0x0000000000007941 */ /* 0x000fea0003800000 */
.L_x_9248:
[----:B------:R-:W-:-:S04]  /*111d0*/  UIADD3 UR4, UR40, -0x2, URZ ;  /* 0xfffffffe28047890 */ /* 0x000fc8000fffe03f */
[----:B------:R-:W-:-:S06]  /*111e0*/  UISETP.GE.AND UP0, UPT, UR4, UR39, UPT ;  /* 0x000000270400728c */ /* 0x000fcc000bf06270 */
[----:B------:R-:W-:-:S13]  /*111f0*/  PLOP3.LUT P0, PT, PT, PT, UP0, 0x80, 0x0 ;  /* 0x000000000000781c */ /* 0x000fda0003f0f008 */
[----:B------:R-:W-:Y:S05]  /*11200*/  @!P0 BRA `(.L_x_9250) ;  /* 0x00000010002c8947 */ /* 0x000fea0003800000 */
[----:B------:R-:W-:Y:S02]  /*11210*/  IMAD.MOV.U32 R8, RZ, RZ, R19 ;  /* 0x000000ffff087224 */ /* 0x000fe400078e0013 */
[----:B------:R-:W-:Y:S02]  /*11220*/  IMAD.MOV.U32 R0, RZ, RZ, R24 ;  /* 0x000000ffff007224 */ /* 0x000fe400078e0018 */
[----:B------:R-:W-:-:S07]  /*11230*/  IMAD.U32 R2, RZ, RZ, UR4 ;  /* 0x00000004ff027e24 */ /* 0x000fce000f8e00ff */
.L_x_9274:
[----:B------:R-:W-:Y:S01]  /*11240*/  LOP3.LUT P1, RZ, R18, 0x2, RZ, 0xc0, !PT ;  /* 0x0000000212ff7812 */ /* 0x000fe2000782c0ff */
[----:B------:R-:W-:Y:S01]  /*11250*/  VIADD R19, R8, 0x1 ;  /* 0x0000000108137836 */ /* 0x000fe20000000000 */
[----:B------:R-:W-:Y:S05]  /*11260*/  YIELD ;  /* 0x0000000000007946 */ /* 0x000fea0003800000 */
[----:B------:R-:W-:Y:S01]  /*11270*/  ISETP.NE.AND P0, PT, R19, 0x2, PT ;  /* 0x000000021300780c */ /* 0x000fe20003f05270 */
[----:B------:R-:W-:Y:S03]  /*11280*/  BSSY B0, `(.L_x_9251) ;  /* 0x00000a2000007945 */ /* 0x000fe60003800000 */
[----:B0-----:R-:W-:-:S02]  /*11290*/  SEL R3, RZ, 0x1, P0 ;  /* 0x00000001ff037807 */ /* 0x001fc40000000000 */
[----:B------:R-:W-:Y:S02]  /*112a0*/  SEL R19, R19, RZ, P0 ;  /* 0x000000ff13137207 */ /* 0x000fe40000000000 */
[----:B------:R-:W-:Y:S01]  /*112b0*/  LOP3.LUT R24, R0, R3, RZ, 0x3c, !PT ;  /* 0x0000000300187212 */ /* 0x000fe200078e3cff */
[----:B------:R-:W-:Y:S06]  /*112c0*/  @!P1 BRA `(.L_x_9252) ;  /* 0x0000000800749947 */ /* 0x000fec0003800000 */
        /* <DEDUP_REMOVED lines=15> */
[----:B------:R-:W-:Y:S01]  /*113c0*/  IMAD.WIDE.U32 R4, R26, UR4, R4 ;  /* 0x000000041a047c25 */ /* 0x000fe2000f8e0004 */
[----:B------:R-:W-:-:S03]  /*113d0*/  ULDC.64 UR4, c[0x0][0x418] ;  /* 0x0001060000047ab9 */ /* 0x000fc60000000a00 */
[----:B------:R-:W-:Y:S01]  /*113e0*/  IMAD.IADD R5, R6, 0x1, R5 ;  /* 0x0000000106057824 */ /* 0x000fe200078e0205 */
[----:B------:R-:W-:-:S04]  /*113f0*/  LEA R6, P0, R4, UR4, 0x2 ;  /* 0x0000000404067c11 */ /* 0x000fc8000f8010ff */
[----:B------:R-:W-:-:S05]  /*11400*/  LEA.HI.X R7, R4, UR5, R5, 0x2, P0 ;  /* 0x0000000504077c11 */ /* 0x000fca00080f1405 */
[----:B------:R0:W5:Y:S04]  /*11410*/  LDG.E R17, desc[UR46][R6.64] ;  /* 0x0000002e06117981 */ /* 0x000168000c1e1900 */
.L_x_9253:
        /* <DEDUP_REMOVED lines=8> */
.L_x_9318:
[----:B------:R-:W-:Y:S05]  /*114a0*/  BSYNC B1 ;  /* 0x0000000000017941 */ /* 0x000fea0003800000 */
.L_x_9254:
        /* <DEDUP_REMOVED lines=9> */
.L_x_9257:
[----:B------:R-:W-:Y:S05]  /*11540*/  BSYNC B1 ;  /* 0x0000000000017941 */ /* 0x000fea0003800000 */
.L_x_9256:
        /* <DEDUP_REMOVED lines=11> */
.L_x_9258:
        /* <DEDUP_REMOVED lines=16> */
.L_x_9259:
        /* <DEDUP_REMOVED lines=16> */
.L_x_9260:
        /* <DEDUP_REMOVED lines=13> */
.L_x_9319:
[----:B------:R-:W-:Y:S05]  /*118d0*/  BSYNC B1 ;  /* 0x0000000000017941 */ /* 0x000fea0003800000 */
.L_x_9261:
        /* <DEDUP_REMOVED lines=11> */
.L_x_9264:
[----:B------:R-:W-:Y:S05]  /*11990*/  BSYNC B1 ;  /* 0x0000000000017941 */ /* 0x000fea0003800000 */
.L_x_9263:
        /* <DEDUP_REMOVED lines=8> */
.L_x_9265:
        /* <DEDUP_REMOVED lines=15> */
.L_x_9266:
        /* <DEDUP_REMOVED lines=15> */
.L_x_9267:
        /* <DEDUP_REMOVED lines=10> */
.L_x_9252:
[----:B------:R-:W-:Y:S05]  /*11ca0*/  BSYNC B0 ;  /* 0x0000000000007941 */ /* 0x000fea0003800000 */
.L_x_9251:
[----:B------:R-:W-:-:S06]  /*11cb0*/  UISETP.NE.AND UP0, UPT, UR38, 0x3, UPT ;  /* 0x000000032600788c */ /* 0x000fcc000bf05270 */
[----:B------:R-:W-:-:S13]  /*11cc0*/  PLOP3.LUT P0, PT, PT, PT, UP0, 0x80, 0x0 ;  /* 0x000000000000781c */ /* 0x000fda0003f0f008 */
[----:B------:R-:W-:Y:S05]  /*11cd0*/  @!P0 BRA `(.L_x_9268) ;  /* 0x0000000000048947 */ /* 0x000fea0003800000 */
[----:B------:R-:W-:Y:S01]  /*11ce0*/  BPT.TRAP 0x1 ;  /* 0x000000040000795c */ /* 0x000fe20000300000 */
.L_x_9268:
        /* <DEDUP_REMOVED lines=8> */
.L_x_9320:
[----:B------:R-:W-:Y:S05]  /*11d70*/  BSYNC B0 ;  /* 0x0000000000007941 */ /* 0x000fea0003800000 */
.L_x_9269:
[----:B------:R-:W-:Y:S05]  /*11d80*/  @!P0 BRA `(.L_x_9271) ;  /* 0x0000000000048947 */ /* 0x000fea0003800000 */
[----:B------:R-:W-:Y:S01]  /*11d90*/  BPT.TRAP 0x1 ;  /* 0x000000040000795c */ /* 0x000fe20000300000 */
.L_x_9271:
[----:B0-----:R-:W-:Y:S01]  /*11da0*/  SHF.L.U32 R4, R0, 0x1f, RZ ;  /* 0x0000001f00047819 */ /* 0x001fe200000006ff */
[----:B------:R-:W-:-:S03]  /*11db0*/  IMAD R0, R8, 0x3000, RZ ;  /* 0x0000300008007824 */ /* 0x000fc600078e02ff */
[----:B------:R-:W0:Y:S02]  /*11dc0*/  SYNCS.PHASECHK.TRANS64.TRYWAIT P1, [R3+URZ+0x19c60], R4 ;  /* 0x019c6004030075a7 */ /* 0x000e24000802017f */
[----:B0-----:R-:W-:Y:S05]  /*11dd0*/  @!P1 BRA `(.L_x_9272) ;  /* 0x0000001800e89947 */ /* 0x001fea0003800000 */
.L_x_9321:
[----:B------:R-:W-:Y:S01]  /*11de0*/  LOP3.LUT R5, R0, R23, RZ, 0xfc, !PT ;  /* 0x0000001700057212 */ /* 0x000fe200078efcff */
[----:B------:R-:W-:Y:S05]  /*11df0*/  WARPSYNC.ALL ;  /* 0x0000000000007948 */ /* 0x000fea0003800000 */
[----:B------:R-:W-:Y:S01]  /*11e00*/  IMAD.IADD R6, R16, 0x1, R5 ;  /* 0x0000000110067824 */ /* 0x000fe200078e0205 */
[----:B------:R-:W-:-:S04]  /*11e10*/  LOP3.LUT R14, R23, 0x1800, RZ, 0xfc, !PT ;  /* 0x00001800170e7812 */ /* 0x000fc800078efcff */
[----:B------:R-:W-:Y:S01]  /*11e20*/  IADD3 R14, R16, R14, R0 ;  /* 0x0000000e100e7210 */ /* 0x000fe20007ffe000 */
        /* <DEDUP_REMOVED lines=28> */
[--C-:B------:R-:W-:Y:S01]  /*11ff0*/  PRMT R10, R6, 0x6420, R7.reuse ;  /* 0x00006420060a7816 */ /* 0x100fe20000000007 */
        /* <DEDUP_REMOVED lines=31> */
.L_x_9273:
        /* <DEDUP_REMOVED lines=9> */
[C---:B------:R-:W-:Y:S01]  /*12280*/  ISETP.GT.AND P0, PT, R2.reuse, UR39, PT ;  /* 0x0000002702007c0c */ /* 0x040fe2000bf04270 */
[----:B------:R-:W-:Y:S02]  /*12290*/  VIADD R2, R2, 0xffffffff ;  /* 0xffffffff02027836 */ /* 0x000fe40000000000 */
[----:B0-----:R-:W-:-:S10]  /*122a0*/  IMAD.MOV.U32 R0, RZ, RZ, R24 ;  /* 0x000000ffff007224 */ /* 0x001fd400078e0018 */
[----:B------:R-:W-:Y:S05]  /*122b0*/  @P0 BRA `(.L_x_9274) ;  /* 0xffffffec00e00947 */ /* 0x000fea000383ffff */
.L_x_9250:
        /* <DEDUP_REMOVED lines=18> */
.L_x_9276:
[----:B------:R-:W-:Y:S05]  /*123e0*/  BSYNC B0 ;  /* 0x0000000000007941 */ /* 0x000fea0003800000 */
.L_x_9275:
[----:B------:R-:W-:-:S06]  /*123f0*/  UISETP.NE.AND UP0, UPT, UR38, 0x3, UPT ;  /* 0x000000032600788c */ /* 0x000fcc000bf05270 */
[----:B------:R-:W-:-:S13]  /*12400*/  PLOP3.LUT P1, PT, PT, PT, UP0, 0x80, 0x0 ;  /* 0x000000000000781c */ /* 0x000fda0003f2f008 */
[----:B------:R-:W-:Y:S05]  /*12410*/  @!P1 BRA `(.L_x_9277) ;  /* 0x0000000000049947 */ /* 0x000fea0003800000 */
[----:B------:R-:W-:Y:S01]  /*12420*/  BPT.TRAP 0x1 ;  /* 0x000000040000795c */ /* 0x000fe20000300000 */
.L_x_9277:
        /* <DEDUP_REMOVED lines=8> */
.L_x_9322:
[----:B------:R-:W-:Y:S05]  /*124b0*/  BSYNC B0 ;  /* 0x0000000000007941 */ /* 0x000fea0003800000 */
.L_x_9278:
[----:B------:R-:W-:Y:S05]  /*124c0*/  @!P2 BRA `(.L_x_9280) ;  /* 0x000000000004a947 */ /* 0x000fea0003800000 */
[----:B------:R-:W-:Y:S01]  /*124d0*/  BPT.TRAP 0x1 ;  /* 0x000000040000795c */ /* 0x000fe20000300000 */
.L_x_9280:
[----:B0-----:R-:W-:-:S04]  /*124e0*/  SHF.L.U32 R3, R24, 0x1f, RZ ;  /* 0x0000001f18037819 */ /* 0x001fc800000006ff */
[----:B------:R-:W0:Y:S02]  /*124f0*/  SYNCS.PHASECHK.TRANS64.TRYWAIT P1, [R0+URZ+0x19c60], R3 ;  /* 0x019c6003000075a7 */ /* 0x000e24000802017f */
[----:B0-----:R-:W-:Y:S05]  /*12500*/  @!P1 BRA `(.L_x_9281) ;  /* 0x0000001400449947 */ /* 0x001fea0003800000 */
.L_x_9323:
[----:B------:R-:W-:Y:S01]  /*12510*/  IMAD R2, R19, 0x3000, RZ ;  /* 0x0000300013027824 */ /* 0x000fe200078e02ff */
[----:B------:R-:W-:Y:S05]  /*12520*/  WARPSYNC.ALL ;  /* 0x0000000000007948 */ /* 0x000fea0003800000 */
[----:B0-----:R-:W-:Y:S02]  /*12530*/  LOP3.LUT R3, R2, R23, RZ, 0xfc, !PT ;  /* 0x0000001702037212 */ /* 0x001fe400078efcff */
[----:B------:R-:W-:-:S03]  /*12540*/  LOP3.LUT R14, R23, 0x1800, RZ, 0xfc, !PT ;  /* 0x00001800170e7812 */ /* 0x000fc600078efcff */
[----:B------:R-:W-:Y:S01]  /*12550*/  IMAD.IADD R4, R16, 0x1, R3 ;  /* 0x0000000110047824 */ /* 0x000fe200078e0203 */
[----:B------:R-:W-:-:S05]  /*12560*/  LOP3.LUT R3, R2, R25, RZ, 0xfc, !PT ;  /* 0x0000001902037212 */ /* 0x000fca00078efcff */
[----:B------:R-:W0:Y:S01]  /*12570*/  LDSM.16.MT88.4 R4, [R4+0x9000] ;  /* 0x009000000404783b */ /* 0x000e220000004200 */
[----:B------:R-:W-:Y:S02]  /*12580*/  IMAD.IADD R12, R22, 0x1, R3 ;  /* 0x00000001160c7824 */ /* 0x000fe400078e0203 */
[----:B------:R-:W-:Y:S01]  /*12590*/  VIADD R3, R2, 0x1000 ;  /* 0x0000100002037836 */ /* 0x000fe20000000000 */
[C-C-:B0-----:R-:W-:Y:S02]  /*125a0*/  PRMT R8, R4.reuse, 0x6420, R5.reuse ;  /* 0x0000642004087816 */ /* 0x141fe40000000005 */
[----:B------:R-:W-:Y:S02]  /*125b0*/  PRMT R9, R4, 0x7531, R5 ;  /* 0x0000753104097816 */ /* 0x000fe40000000005 */
[----:B------:R-:W-:Y:S02]  /*125c0*/  LOP3.LUT R5, R3, R23, RZ, 0xfc, !PT ;  /* 0x0000001703057212 */ /* 0x000fe400078efcff */
[----:B------:R-:W-:-:S02]  /*125d0*/  PRMT R10, R6, 0x6420, R7 ;  /* 0x00006420060a7816 */ /* 0x000fc40000000007 */
        /* <DEDUP_REMOVED lines=53> */
.L_x_9282:
[----:B-1----:R1:W-:Y:S01]  /*12930*/  SYNCS.ARRIVE.TRANS64.A1T0 RZ, [R0+URZ+0x19c50], RZ ;  /* 0x019c50ff00ff79a7 */ /* 0x0023e2000810003f */
[----:B------:R-:W-:Y:S02]  /*12940*/  @!P0 VIADD R2, R0, 0x19c80 ;  /* 0x00019c8000028836 */ /* 0x000fe40000000000 */
[----:B------:R-:W-:-:S03]  /*12950*/  VIADD R19, R19, 0x1 ;  /* 0x0000000113137836 */ /* 0x000fc60000000000 */
[----:B------:R-:W-:Y:S01]  /*12960*/  @!P0 PRMT R2, RZ, 0x654, R2 ;  /* 0x00000654ff028816 */ /* 0x000fe20000000002 */
[----:B------:R-:W-:Y:S01]  /*12970*/  BAR.SYNC.DEFER_BLOCKING 0x2, 0x80 ;  /* 0x0082000000007b1d */ /* 0x000fe20000010000 */
[----:B------:R-:W-:-:S04]  /*12980*/  ISETP.NE.AND P1, PT, R19, 0x2, PT ;  /* 0x000000021300780c */ /* 0x000fc80003f25270 */
[----:B------:R-:W-:Y:S02]  /*12990*/  SEL R3, RZ, 0x1, P1 ;  /* 0x00000001ff037807 */ /* 0x000fe40000800000 */
[----:B------:R-:W-:Y:S02]  /*129a0*/  SEL R19, R19, RZ, P1 ;  /* 0x000000ff13137207 */ /* 0x000fe40000800000 */
[----:B------:R-:W-:Y:S01]  /*129b0*/  LOP3.LUT R24, R24, R3, RZ, 0x3c, !PT ;  /* 0x0000000318187212 */ /* 0x000fe200078e3cff */
[----:B------:R1:W-:Y:S06]  /*129c0*/  @!P0 SYNCS.ARRIVE.TRANS64.RED.A1T0 RZ, [R2+URZ], RZ ;  /* 0x000000ff02ff89a7 */ /* 0x0003ec000810043f */
.L_x_9225:
[----:B------:R-:W-:Y:S05]  /*129d0*/  BSYNC B7 ;  /* 0x0000000000077941 */ /* 0x000fea0003800000 */
.L_x_9223:
[----:B-1----:R1:W5:Y:S01]  /*129e0*/  LDL R2, [R1] ;  /* 0x0000000001027983 */ /* 0x0023620000100800 */
[----:B------:R-:W-:-:S13]  /*129f0*/  LOP3.LUT P1, RZ, R18, 0x4, RZ, 0xc0, !PT ;  /* 0x0000000412ff7812 */ /* 0x000fda000782c0ff */
[----:B-1----:R-:W-:Y:S05]  /*12a00*/  @!P1 BRA `(.L_x_9283) ;  /* 0x0000000000249947 */ /* 0x002fea0003800000 */
[----:B------:R-:W1:Y:S08]  /*12a10*/  S2UR UR5, SR_CgaCtaId ;  /* 0x00000000000579c3 */ /* 0x000e700000008800 */
[----:B------:R-:W-:Y:S06]  /*12a20*/  BAR.SYNC.DEFER_BLOCKING 0x5, 0x200 ;  /* 0x0148000000007b1d */ /* 0x000fec0000010000 */
[----:B------:R-:W-:-:S02]  /*12a30*/  UMOV UR4, 0x400 ;  /* 0x0000040000047882 */ /* 0x000fc40000000000 */
[----:B-1----:R-:W-:-:S06]  /*12a40*/  ULEA UR4, UR5, UR4, 0x18 ;  /* 0x0000000405047291 */ /* 0x002fcc000f8ec03f */
[----:B------:R-:W-:-:S05]  /*12a50*/  IMAD.U32 R16, RZ, RZ, UR4 ;  /* 0x00000004ff107e24 */ /* 0x000fca000f8e00ff */
[----:B-----5:R-:W1:Y:S04]  /*12a60*/  LDS R2, [R16+0x19cd0] ;  /* 0x019cd00010027984 */ /* 0x020e680000000800 */
[----:B-1----:R1:W-:Y:S01]  /*12a70*/  STL [R1], R2 ;  /* 0x0000000201007387 */ /* 0x0023e20000100800 */
[----:B------:R-:W-:Y:S06]  /*12a80*/  BAR.ARV 0x4, 0x200 ;  /* 0x0108000000007b1d */ /* 0x000fec0000002000 */
[----:B------:R-:W-:Y:S05]  /*12a90*/  BRA `(.L_x_9284) ;  /* 0x0000000000207947 */ /* 0x000fea0003800000 */
.L_x_9283:
[----:B------:R-:W1:Y:S01]  /*12aa0*/  @!P0 S2R R3, SR_CgaCtaId ;  /* 0x0000000000038919 */ /* 0x000e620000008800 */
[----:B--2---:R-:W-:Y:S01]  /*12ab0*/  @!P0 MOV R0, 0x400 ;  /* 0x0000040000008802 */ /* 0x004fe20000000f00 */
[----:B------:R-:W-:Y:S03]  /*12ac0*/  BAR.SYNC.DEFER_BLOCKING 0x4, 0x200 ;  /* 0x0108000000007b1d */ /* 0x000fe60000010000 */
[----:B-1----:R-:W-:-:S03]  /*12ad0*/  @!P0 LEA R16, R3, R0, 0x18 ;  /* 0x0000000003108211 */ /* 0x002fc600078ec0ff */
[----:B-----5:R-:W1:Y:S04]  /*12ae0*/  SHFL.IDX PT, R0, R2, RZ, 0x1f ;  /* 0x00001fff02007589 */ /* 0x020e6800000e0000 */
[----:B------:R3:W-:Y:S04]  /*12af0*/  @!P0 STS [R16+0x19cd0], R2 ;  /* 0x019cd00210008388 */ /* 0x0007e80000000800 */
[----:B-1----:R3:W-:Y:S01]  /*12b00*/  STL [R1], R0 ;  /* 0x0000000001007387 */ /* 0x0027e20000100800 */
[----:B------:R-:W-:Y:S06]  /*12b10*/  BAR.ARV 0x5, 0x200 ;  /* 0x0148000000007b1d */ /* 0x000fec0000002000 */
.L_x_9284:
[----:B--23--:R-:W2:Y:S01]  /*12b20*/  LDL R0, [R1] ;  /* 0x0000000001007983 */ /* 0x00cea20000100800 */
[----:B------:R-:W-:Y:S02]  /*12b30*/  ULDC UR4, c[0x0][0xc38] ;  /* 0x00030e0000047ab9 */ /* 0x000fe40000000800 */
[----:B--2---:R-:W-:-:S13]  /*12b40*/  ISETP.GE.AND P0, PT, R0, UR4, PT ;  /* 0x0000000400007c0c */ /* 0x004fda000bf06270 */
[----:B------:R-:W-:Y:S05]  /*12b50*/  @!P0 BRA `(.L_x_9285) ;  /* 0xffffffc400388947 */ /* 0x000fea000383ffff */
.L_x_9214:
[----:B------:R-:W2:Y:S01]  /*12b60*/  LDL.LU R0, [R1+0x8] ;  /* 0x0000080001007983 */ /* 0x000ea20000300800 */
[----:B------:R-:W-:Y:S01]  /*12b70*/  BSSY B0, `(.L_x_9286) ;  /* 0x000000b000007945 */ /* 0x000fe20003800000 */
[----:B------:R-:W3:Y:S01]  /*12b80*/  S2R R5, SR_CgaCtaId ;  /* 0x0000000000057919 */ /* 0x000ee20000008800 */
[----:B--2---:R-:W-:-:S05]  /*12b90*/  VIADD R0, R0, 0x1 ;  /* 0x0000000100007836 */ /* 0x004fca0000000000 */
[----:B-1----:R-:W-:-:S04]  /*12ba0*/  LEA.HI R2, R0, R0, RZ, 0x1 ;  /* 0x0000000000027211 */ /* 0x002fc800078f08ff */
[----:B------:R-:W-:Y:S02]  /*12bb0*/  LOP3.LUT R3, R2, 0xfffffffe, RZ, 0xc0, !PT ;  /* 0xfffffffe02037812 */ /* 0x000fe400078ec0ff */
[----:B------:R-:W-:-:S03]  /*12bc0*/  MOV R2, 0x400 ;  /* 0x0000040000027802 */ /* 0x000fc60000000f00 */
[----:B------:R-:W-:Y:S01]  /*12bd0*/  IMAD.IADD R0, R0, 0x1, -R3 ;  /* 0x0000000100007824 */ /* 0x000fe200078e0a03 */
[----:B---3--:R-:W-:-:S04]  /*12be0*/  LEA R6, R5, R2, 0x18 ;  /* 0x0000000205067211 */ /* 0x008fc800078ec0ff */
[----:B------:R-:W-:-:S04]  /*12bf0*/  SHF.L.U32 R0, R0, 0x1f, RZ ;  /* 0x0000001f00007819 */ /* 0x000fc800000006ff */
[----:B------:R-:W1:Y:S02]  /*12c00*/  SYNCS.PHASECHK.TRANS64.TRYWAIT P0, [R6+URZ+0x19c20], R0 ;  /* 0x019c2000060075a7 */ /* 0x000e64000800017f */
[----:B-1----:R-:W-:Y:S05]  /*12c10*/  @!P0 BRA `(.L_x_9287) ;  /* 0x0000000c00948947 */ /* 0x002fea0003800000 */
.L_x_9324:
[----:B------:R-:W-:Y:S05]  /*12c20*/  BSYNC B0 ;  /* 0x0000000000007941 */ /* 0x000fea0003800000 */
.L_x_9286:
[----:B------:R-:W-:-:S03]  /*12c30*/  UMOV UR4, 0xffffffff ;  /* 0xffffffff00047882 */ /* 0x000fc60000000000 */
[----:B------:R-:W-:Y:S05]  /*12c40*/  BRA.DIV UR4, `(.L_x_9288) ;  /* 0x0000000e049c7947 */ /* 0x000fea000b800000 */
[----:B-1----:R-:W1:Y:S02]  /*12c50*/  S2R R0, SR_TID.X ;  /* 0x0000000000007919 */ /* 0x002e640000002100 */
[----:B-1----:R-:W-:-:S04]  /*12c60*/  SHF.R.U32.HI R0, RZ, 0x5, R0 ;  /* 0x00000005ff007819 */ /* 0x002fc80000011600 */
[----:B------:R-:W-:-:S05]  /*12c70*/  LOP3.LUT R0, R0, 0x3, RZ, 0xc0, !PT ;  /* 0x0000000300007812 */ /* 0x000fca00078ec0ff */
[----:B------:R1:W2:Y:S02]  /*12c80*/  SHFL.IDX PT, R14, R0, RZ, 0x1f ;  /* 0x00001fff000e7589 */ /* 0x0002a400000e0000 */
.L_x_9327:
[----:B--2---:R-:W-:Y:S01]  /*12c90*/  ISETP.NE.AND P0, PT, R14, RZ, PT ;  /* 0x000000ff0e00720c */ /* 0x004fe20003f05270 */
[----:B------:R-:W-:-:S12]  /*12ca0*/  BSSY B0, `(.L_x_9289) ;  /* 0x000002b000007945 */ /* 0x000fd80003800000 */
[----:B------:R-:W-:Y:S05]  /*12cb0*/  @P0 BRA `(.L_x_9290) ;  /* 0x0000000000a40947 */ /* 0x000fea0003800000 */
[----:B------:R-:W-:-:S03]  /*12cc0*/  UMOV UR4, 0xffffffff ;  /* 0xffffffff00047882 */ /* 0x000fc60000000000 */
[----:B------:R-:W-:Y:S05]  /*12cd0*/  BRA.DIV UR4, `(.L_x_9291) ;  /* 0x0000000e04ac7947 */ /* 0x000fea000b800000 */
[----:B------:R-:W-:-:S13]  /*12ce0*/  ELECT P6, URZ, PT ;  /* 0x00000000003f782f */ /* 0x000fda00038c0000 */
.L_x_9330:
[----:B------:R-:W-:Y:S05]  /*12cf0*/  @!P6 BRA `(.L_x_9290) ;  /* 0x000000000094e947 */ /* 0x000fea0003800000 */
[----:B------:R-:W-:-:S06]  /*12d00*/  ULOP3.LUT UR4, UR42, 0x2, URZ, 0xfc, !UPT ;  /* 0x000000022a047892 */ /* 0x000fcc000f8efc3f */
[----:B-1----:R-:W-:-:S05]  /*12d10*/  IMAD.U32 R0, RZ, RZ, UR4 ;  /* 0x00000004ff007e24 */ /* 0x002fca000f8e00ff */
[----:B------:R-:W-:-:S13]  /*12d20*/  ISETP.NE.AND P0, PT, R0, 0x3, PT ;  /* 0x000000030000780c */ /* 0x000fda0003f05270 */
[----:B------:R-:W-:Y:S05]  /*12d30*/  @!P0 BRA `(.L_x_9292) ;  /* 0x0000000000048947 */ /* 0x000fea0003800000 */
[----:B------:R-:W-:Y:S01]  /*12d40*/  BPT.TRAP 0x1 ;  /* 0x000000040000795c */ /* 0x000fe20000300000 */
.L_x_9292:
[----:B------:R-:W-:Y:S01]  /*12d50*/  VIADD R0, R6, 0x19c40 ;  /* 0x00019c4006007836 */ /* 0x000fe20000000000 */
[----:B------:R-:W-:Y:S01]  /*12d60*/  SHF.L.U32 R4, R24, 0x1f, RZ ;  /* 0x0000001f18047819 */ /* 0x000fe200000006ff */
[C---:B------:R-:W-:Y:S02]  /*12d70*/  VIADD R2, R19.reuse, 0x1 ;  /* 0x0000000113027836 */ /* 0x040fe40000000000 */
[----:B------:R-:W-:-:S03]  /*12d80*/  IMAD R5, R19, 0x8, R0 ;  /* 0x0000000813057824 */ /* 0x000fc600078e0200 */
[C---:B------:R-:W-:Y:S01]  /*12d90*/  ISETP.NE.AND P2, PT, R2.reuse, 0x2, PT ;  /* 0x000000020200780c */ /* 0x040fe20003f45270 */
[----:B------:R-:W1:Y:S03]  /*12da0*/  SYNCS.PHASECHK.TRANS64.TRYWAIT P1, [R5+URZ], R4 ;  /* 0x00000004050075a7 */ /* 0x000e66000802017f */
[----:B------:R-:W-:Y:S02]  /*12db0*/  SEL R3, RZ, 0x1, P2 ;  /* 0x00000001ff037807 */ /* 0x000fe40001000000 */
[----:B------:R-:W-:Y:S02]  /*12dc0*/  SEL R7, R2, RZ, P2 ;  /* 0x000000ff02077207 */ /* 0x000fe40001000000 */
[----:B------:R-:W-:-:S03]  /*12dd0*/  LOP3.LUT R3, R24, R3, RZ, 0x3c, !PT ;  /* 0x0000000318037212 */ /* 0x000fc600078e3cff */
[----:B0-----:R-:W-:Y:S01]  /*12de0*/  IMAD R9, R7, 0x8, R0 ;  /* 0x0000000807097824 */ /* 0x001fe200078e0200 */
[----:B------:R-:W-:Y:S01]  /*12df0*/  SHF.L.U32 R0, R3, 0x1f, RZ ;  /* 0x0000001f03007819 */ /* 0x000fe200000006ff */
[----:B-1----:R-:W-:Y:S06]  /*12e00*/  @!P1 BRA `(.L_x_9293) ;  /* 0x0000000c00809947 */ /* 0x002fec0003800000 */
.L_x_9331:
[----:B------:R-:W1:Y:S02]  /*12e10*/  SYNCS.PHASECHK.TRANS64.TRYWAIT P1, [R9+URZ], R0 ;  /* 0x00000000090075a7 */ /* 0x000e64000802017f */
[----:B-1----:R-:W-:Y:S05]  /*12e20*/  @!P1 BRA `(.L_x_9294) ;  /* 0x0000000c008c9947 */ /* 0x002fea0003800000 */
.L_x_9332:
[----:B------:R-:W-:Y:S05]  /*12e30*/  @!P0 BRA `(.L_x_9295) ;  /* 0x0000000000048947 */ /* 0x000fea0003800000 */
[----:B------:R-:W-:Y:S01]  /*12e40*/  BPT.TRAP 0x1 ;  /* 0x000000040000795c */ /* 0x000fe20000300000 */
.L_x_9295:
[----:B------:R-:W-:-:S04]  /*12e50*/  IMAD R19, R19, 0x8, R6 ;  /* 0x0000000813137824 */ /* 0x000fc800078e0206 */
[----:B------:R-:W2:Y:S02]  /*12e60*/  SYNCS.PHASECHK.TRANS64.TRYWAIT P1, [R19+URZ+0x19c60], R4 ;  /* 0x019c6004130075a7 */ /* 0x000ea4000802017f */
[----:B--2---:R-:W-:Y:S05]  /*12e70*/  @!P1 BRA `(.L_x_9296) ;  /* 0x0000000c008c9947 */ /* 0x004fea0003800000 */
.L_x_9333:
[----:B------:R-:W-:Y:S05]  /*12e80*/  @!P0 BRA `(.L_x_9297) ;  /* 0x0000000000048947 */ /* 0x000fea0003800000 */
[----:B------:R-:W-:Y:S01]  /*12e90*/  BPT.TRAP 0x1 ;  /* 0x000000040000795c */ /* 0x000fe20000300000 */
.L_x_9297:
[----:B------:R-:W-:-:S04]  /*12ea0*/  IMAD R7, R7, 0x8, R6 ;  /* 0x0000000807077824 */ /* 0x000fc800078e0206 */
[----:B------:R-:W3:Y:S02]  /*12eb0*/  SYNCS.PHASECHK.TRANS64.TRYWAIT P1, [R7+URZ+0x19c60], R0 ;  /* 0x019c6000070075a7 */ /* 0x000ee4000802017f */
[----:B---3--:R-:W-:Y:S05]  /*12ec0*/  @!P1 BRA `(.L_x_9298) ;  /* 0x0000000c008c9947 */ /* 0x008fea0003800000 */
.L_x_9334:
[----:B------:R-:W-:Y:S05]  /*12ed0*/  @!P0 BRA `(.L_x_9299) ;  /* 0x0000000000048947 */ /* 0x000fea0003800000 */
[----:B------:R-:W-:Y:S01]  /*12ee0*/  BPT.TRAP 0x1 ;  /* 0x000000040000795c */ /* 0x000fe20000300000 */
.L_x_9299:
[----:B------:R-:W4:Y:S02]  /*12ef0*/  SYNCS.PHASECHK.TRANS64.TRYWAIT P0, [R19+URZ+0x19c80], R4 ;  /* 0x019c8004130075a7 */ /* 0x000f24000800017f */
[----:B----4-:R-:W-:Y:S05]  /*12f00*/  @!P0 BRA `(.L_x_9300) ;  /* 0x0000000c00908947 */ /* 0x010fea0003800000 */
.L_x_9301:
[----:B------:R0:W0:Y:S02]  /*12f10*/  SYNCS.PHASECHK.TRANS64.TRYWAIT P0, [R7+URZ+0x19c80], R0 ;  /* 0x019c8000070075a7 */ /* 0x000024000800017f */
[----:B0-----:R-:W-:Y:S05]  /*12f20*/  @!P0 NANOSLEEP.SYNCS 0x989680 ;  /* 0x009896800000895d */ /* 0x001fea0003900000 */
[----:B------:R-:W0:Y:S02]  /*12f30*/  @!P0 SYNCS.PHASECHK.TRANS64 P0, [R7+URZ+0x19c80], R0 ;  /* 0x019c8000070085a7 */ /* 0x000e24000800007f */
[----:B0-----:R-:W-:Y:S05]  /*12f40*/  @!P0 BRA `(.L_x_9301) ;  /* 0xfffffffc00f08947 */ /* 0x001fea000383ffff */
.L_x_9290:
[----:B------:R-:W-:Y:S05]  /*12f50*/  BSYNC B0 ;  /* 0x0000000000007941 */ /* 0x000fea0003800000 */
.L_x_9289:
[----:B------:R-:W-:Y:S05]  /*12f60*/  EXIT ;  /* 0x000000000000794d */ /* 0x000fea0003800000 */
.L_x_9131:
[----:B0-----:R-:W-:-:S04]  /*12f70*/  IMAD.U32 R3, RZ, RZ, UR45 ;  /* 0x0000002dff037e24 */ /* 0x001fc8000f8e00ff */
[----:B------:R0:W1:Y:S03]  /*12f80*/  SYNCS.PHASECHK.TRANS64.TRYWAIT P1, [R3+URZ+0x19c00], R0 ;  /* 0x019c0000030075a7 */ /* 0x000066000802017f */
[----:B-1----:R-:W-:Y:S05]  /*12f90*/  @!P1 NANOSLEEP.SYNCS 0x989680 ;  /* 0x009896800000995d */ /* 0x002fea0003900000 */
[----:B------:R-:W1:Y:S02]  /*12fa0*/  @!P1 SYNCS.PHASECHK.TRANS64 P1, [R3+URZ+0x19c00], R0 ;  /* 0x019c0000030095a7 */ /* 0x000e64000802007f */
[----:B-1----:R-:W-:Y:S05]  /*12fb0*/  @!P1 BRA `(.L_x_9131) ;  /* 0xfffffffc00ec9947 */ /* 0x002fea000383ffff */
[----:B------:R-:W-:Y:S05]  /*12fc0*/  BRA `(.L_x_9302) ;  /* 0xfffffeec00247947 */ /* 0x000fea000383ffff */
.L_x_9135:
[----:B-1----:R1:W2:Y:S02]  /*12fd0*/  SYNCS.PHASECHK.TRANS64.TRYWAIT P2, [R5+URZ+0x19c30], R0 ;  /* 0x019c3000050075a7 */ /* 0x0022a4000804017f */
[----:B--2---:R-:W-:Y:S05]  /*12fe0*/  @!P2 NANOSLEEP.SYNCS 0x989680 ;  /* 0x009896800000a95d */ /* 0x004fea0003900000 */
[----:B------:R-:W2:Y:S02]  /*12ff0*/  @!P2 SYNCS.PHASECHK.TRANS64 P2, [R5+URZ+0x19c30], R0 ;  /* 0x019c30000500a5a7 */ /* 0x000ea4000804007f */
[----:B--2---:R-:W-:Y:S05]  /*13000*/  @!P2 BRA `(.L_x_9135) ;  /* 0xfffffffc00f0a947 */ /* 0x004fea000383ffff */
[----:B------:R-:W-:Y:S05]  /*13010*/  BRA `(.L_x_9134) ;  /* 0xfffffeec00487947 */ /* 0x000fea000383ffff */
.L_x_9151:
[----:B-1----:R-:W-:-:S04]  /*13020*/  IMAD.U32 R7, RZ, RZ, UR6 ;  /* 0x00000006ff077e24 */ /* 0x002fc8000f8e00ff */
[----:B------:R1:W2:Y:S03]  /*13030*/  SYNCS.PHASECHK.TRANS64.TRYWAIT P2, [R7+URZ+0x19c30], R6 ;  /* 0x019c3006070075a7 */ /* 0x0002a6000804017f */
[----:B--2---:R-:W-:Y:S05]  /*13040*/  @!P2 NANOSLEEP.SYNCS 0x989680 ;  /* 0x009896800000a95d */ /* 0x004fea0003900000 */
[----:B------:R-:W2:Y:S02]  /*13050*/  @!P2 SYNCS.PHASECHK.TRANS64 P2, [R7+URZ+0x19c30], R6 ;  /* 0x019c30060700a5a7 */ /* 0x000ea4000804007f */
[----:B--2---:R-:W-:Y:S05]  /*13060*/  @!P2 BRA `(.L_x_9151) ;  /* 0xfffffffc00eca947 */ /* 0x004fea000383ffff */
[----:B------:R-:W-:Y:S05]  /*13070*/  BRA `(.L_x_9150) ;  /* 0xffffff1c00b07947 */ /* 0x000fea000383ffff */
.L_x_9155:
[----:B-1----:R-:W-:-:S04]  /*13080*/  IMAD.U32 R7, RZ, RZ, UR11 ;  /* 0x0000000bff077e24 */ /* 0x002fc8000f8e00ff */
[----:B------:R1:W2:Y:S03]  /*13090*/  SYNCS.PHASECHK.TRANS64.TRYWAIT P2, [R7+URZ+0x19c50], R6 ;  /* 0x019c5006070075a7 */ /* 0x0002a6000804017f */
[----:B--2---:R-:W-:Y:S05]  /*130a0*/  @!P2 NANOSLEEP.SYNCS 0x989680 ;  /* 0x009896800000a95d */ /* 0x004fea0003900000 */
[----:B------:R-:W2:Y:S02]  /*130b0*/  @!P2 SYNCS.PHASECHK.TRANS64 P2, [R7+URZ+0x19c50], R6 ;  /* 0x019c50060700a5a7 */ /* 0x000ea4000804007f */
[----:B--2---:R-:W-:Y:S05]  /*130c0*/  @!P2 BRA `(.L_x_9155) ;  /* 0xfffffffc00eca947 */ /* 0x004fea000383ffff */
[----:B------:R-:W-:Y:S05]  /*130d0*/  BRA `(.L_x_9154) ;  /* 0xffffff2000007947 */ /* 0x000fea000383ffff */
.L_x_9173:
[----:B-1----:R-:W-:-:S04]  /*130e0*/  IMAD.U32 R11, RZ, RZ, UR6 ;  /* 0x00000006ff0b7e24 */ /* 0x002fc8000f8e00ff */
[----:B------:R1:W2:Y:S03]  /*130f0*/  SYNCS.PHASECHK.TRANS64.TRYWAIT P2, [R11+URZ+0x19c30], R0 ;  /* 0x019c30000b0075a7 */ /* 0x0002a6000804017f */
[----:B--2---:R-:W-:Y:S05]  /*13100*/  @!P2 NANOSLEEP.SYNCS 0x989680 ;  /* 0x009896800000a95d */ /* 0x004fea0003900000 */
[----:B------:R-:W2:Y:S02]  /*13110*/  @!P2 SYNCS.PHASECHK.TRANS64 P2, [R11+URZ+0x19c30], R0 ;  /* 0x019c30000b00a5a7 */ /* 0x000ea4000804007f */
[----:B--2---:R-:W-:Y:S05]  /*13120*/  @!P2 BRA `(.L_x_9173) ;  /* 0xfffffffc00eca947 */ /* 0x004fea000383ffff */
[----:B------:R-:W-:Y:S05]  /*13130*/  BRA `(.L_x_9172) ;  /* 0xffffff4c004c7947 */ /* 0x000fea000383ffff */
.L_x_9177:
[----:B-1----:R-:W-:-:S04]  /*13140*/  IMAD.U32 R11, RZ, RZ, UR11 ;  /* 0x0000000bff0b7e24 */ /* 0x002fc8000f8e00ff */
[----:B------:R1:W2:Y:S03]  /*13150*/  SYNCS.PHASECHK.TRANS64.TRYWAIT P2, [R11+URZ+0x19c50], R0 ;  /* 0x019c50000b0075a7 */ /* 0x0002a6000804017f */
[----:B--2---:R-:W-:Y:S05]  /*13160*/  @!P2 NANOSLEEP.SYNCS 0x989680 ;  /* 0x009896800000a95d */ /* 0x004fea0003900000 */
[----:B------:R-:W2:Y:S02]  /*13170*/  @!P2 SYNCS.PHASECHK.TRANS64 P2, [R11+URZ+0x19c50], R0 ;  /* 0x019c50000b00a5a7 */ /* 0x000ea4000804007f */
[----:B--2---:R-:W-:Y:S05]  /*13180*/  @!P2 BRA `(.L_x_9177) ;  /* 0xfffffffc00eca947 */ /* 0x004fea000383ffff */
[----:B------:R-:W-:Y:S05]  /*13190*/  BRA `(.L_x_9176) ;  /* 0xffffff4c009c7947 */ /* 0x000fea000383ffff */
.L_x_9184:
[----:B-1----:R-:W-:-:S04]  /*131a0*/  IMAD.U32 R7, RZ, RZ, UR6 ;  /* 0x00000006ff077e24 */ /* 0x002fc8000f8e00ff */
[----:B------:R1:W2:Y:S03]  /*131b0*/  SYNCS.PHASECHK.TRANS64.TRYWAIT P2, [R7+URZ+0x19c30], R0 ;  /* 0x019c3000070075a7 */ /* 0x0002a6000804017f */
[----:B--2---:R-:W-:Y:S05]  /*131c0*/  @!P2 NANOSLEEP.SYNCS 0x989680 ;  /* 0x009896800000a95d */ /* 0x004fea0003900000 */
[----:B------:R-:W2:Y:S02]  /*131d0*/  @!P2 SYNCS.PHASECHK.TRANS64 P2, [R7+URZ+0x19c30], R0 ;  /* 0x019c30000700a5a7 */ /* 0x000ea4000804007f */
[----:B--2---:R-:W-:Y:S05]  /*131e0*/  @!P2 BRA `(.L_x_9184) ;  /* 0xfffffffc00eca947 */ /* 0x004fea000383ffff */
[----:B------:R-:W-:Y:S05]  /*131f0*/  BRA `(.L_x_9183) ;  /* 0xffffff68001c7947 */ /* 0x000fea000383ffff */
.L_x_9188:
[----:B-1----:R-:W-:-:S04]  /*13200*/  IMAD.U32 R7, RZ, RZ, UR11 ;  /* 0x0000000bff077e24 */ /* 0x002fc8000f8e00ff */
[----:B------:R1:W2:Y:S03]  /*13210*/  SYNCS.PHASECHK.TRANS64.TRYWAIT P2, [R7+URZ+0x19c50], R0 ;  /* 0x019c5000070075a7 */ /* 0x0002a6000804017f */
[----:B--2---:R-:W-:Y:S05]  /*13220*/  @!P2 NANOSLEEP.SYNCS 0x989680 ;  /* 0x009896800000a95d */ /* 0x004fea0003900000 */
[----:B------:R-:W2:Y:S02]  /*13230*/  @!P2 SYNCS.PHASECHK.TRANS64 P2, [R7+URZ+0x19c50], R0 ;  /* 0x019c50000700a5a7 */ /* 0x000ea4000804007f */
[----:B--2---:R-:W-:Y:S05]  /*13240*/  @!P2 BRA `(.L_x_9188) ;  /* 0xfffffffc00eca947 */ /* 0x004fea000383ffff */
[----:B------:R-:W-:Y:S05]  /*13250*/  BRA `(.L_x_9187) ;  /* 0xffffff68006c7947 */ /* 0x000fea000383ffff */
.L_x_9202:
[----:B-1----:R-:W-:-:S04]  /*13260*/  IMAD.U32 R6, RZ, RZ, UR14 ;  /* 0x0000000eff067e24 */ /* 0x002fc8000f8e00ff */
[----:B------:R1:W2:Y:S03]  /*13270*/  SYNCS.PHASECHK.TRANS64.TRYWAIT P1, [R6+URZ+0x19c50], R3 ;  /* 0x019c5003060075a7 */ /* 0x0002a6000802017f */
[----:B--2---:R-:W-:Y:S05]  /*13280*/  @!P1 NANOSLEEP.SYNCS 0x989680 ;  /* 0x009896800000995d */ /* 0x004fea0003900000 */
[----:B------:R-:W2:Y:S02]  /*13290*/  @!P1 SYNCS.PHASECHK.TRANS64 P1, [R6+URZ+0x19c50], R3 ;  /* 0x019c5003060095a7 */ /* 0x000ea4000802007f */
[----:B--2---:R-:W-:Y:S05]  /*132a0*/  @!P1 BRA `(.L_x_9202) ;  /* 0xfffffffc00ec9947 */ /* 0x004fea000383ffff */
[----:B------:R-:W-:Y:S05]  /*132b0*/  BRA `(.L_x_9201) ;  /* 0xffffff9000e07947 */ /* 0x000fea000383ffff */
.L_x_9234:
[----:B------:R-:W-:Y:S02]  /*132c0*/  IMAD.MOV.U32 R13, RZ, RZ, R20 ;  /* 0x000000ffff0d7224 */ /* 0x000fe400078e0014 */
[----:B------:R-:W-:Y:S02]  /*132d0*/  IMAD.MOV.U32 R12, RZ, RZ, RZ ;  /* 0x000000ffff0c7224 */ /* 0x000fe400078e00ff */
[----:B------:R-:W-:Y:S02]  /*132e0*/  IMAD.MOV.U32 R11, RZ, RZ, 0x1f ;  /* 0x0000001fff0b7424 */ /* 0x000fe400078e00ff */
[----:B------:R-:W-:-:S07]  /*132f0*/  IMAD.MOV.U32 R15, RZ, RZ, -0x1 ;  /* 0xffffffffff0f7424 */ /* 0x000fce00078e00ff */
[----:B------:R-:W-:Y:S05]  /*13300*/  WARPSYNC.COLLECTIVE R15, `(.L_x_9303) ;  /* 0x000000000f087348 */ /* 0x000fea0003c00000 */
[----:B------:R0:W1:Y:S02]  /*13310*/  SHFL.IDX P6, R14, R13, R12, R11 ;  /* 0x0000000c0d0e7389 */ /* 0x00006400000c000b */
[----:B01----:R-:W-:Y:S01]  /*13320*/  ENDCOLLECTIVE ;  /* 0x000000000000791b */ /* 0x003fe20003800000 */
.L_x_9303:
[----:B------:R-:W-:Y:S05]  /*13330*/  BRA `(.L_x_9304) ;  /* 0xffffffcc00447947 */ /* 0x000fea000383ffff */
.L_x_9236:
[----:B------:R-:W-:Y:S01]  /*13340*/  BSSY B0, `(.L_x_9305) ;  /* 0x0000006000007945 */ /* 0x000fe20003800000 */
[----:B------:R-:W-:-:S07]  /*13350*/  IMAD.MOV.U32 R15, RZ, RZ, -0x1 ;  /* 0xffffffffff0f7424 */ /* 0x000fce00078e00ff */
[----:B0-----:R-:W-:Y:S05]  /*13360*/  WARPSYNC.COLLECTIVE R15, `(.L_x_9306) ;  /* 0x000000000f0c7348 */ /* 0x001fea0003c00000 */
[----:B------:R-:W-:Y:S02]  /*13370*/  ELECT P6, UR62, PT ;  /* 0x00000000003e782f */ /* 0x000fe400038c0000 */
[----:B------:R-:W-:Y:S01]  /*13380*/  MOV R14, UR62 ;  /* 0x0000003e000e7c02 */ /* 0x000fe20008000f00 */
[----:B0-----:R-:W-:Y:S10]  /*13390*/  ENDCOLLECTIVE ;  /* 0x000000000000791b */ /* 0x001ff40003800000 */
.L_x_9306:
[----:B------:R-:W-:Y:S05]  /*133a0*/  BSYNC B0 ;  /* 0x0000000000007941 */ /* 0x000fea0003800000 */
.L_x_9305:
[----:B------:R-:W-:Y:S05]  /*133b0*/  BRA `(.L_x_9307) ;  /* 0xffffffcc004c7947 */ /* 0x000fea000383ffff */
.L_x_9238:
[----:B-1----:R1:W2:Y:S02]  /*133c0*/  SYNCS.PHASECHK.TRANS64.TRYWAIT P1, [R3+URZ+0x19c80], R2 ;  /* 0x019c8002030075a7 */ /* 0x0022a4000802017f */
[----:B--2---:R-:W-:Y:S05]  /*133d0*/  @!P1 NANOSLEEP.SYNCS 0x989680 ;  /* 0x009896800000995d */ /* 0x004fea0003900000 */
[----:B------:R-:W2:Y:S02]  /*133e0*/  @!P1 SYNCS.PHASECHK.TRANS64 P1, [R3+URZ+0x19c80], R2 ;  /* 0x019c8002030095a7 */ /* 0x000ea4000802007f */
[----:B--2---:R-:W-:Y:S05]  /*133f0*/  @!P1 BRA `(.L_x_9238) ;  /* 0xfffffffc00f09947 */ /* 0x004fea000383ffff */
[----:B------:R-:W-:Y:S05]  /*13400*/  BRA `(.L_x_9308) ;  /* 0xffffffcc00a47947 */ /* 0x000fea000383ffff */
.L_x_9240:
[----:B--2---:R2:W3:Y:S02]  /*13410*/  SYNCS.PHASECHK.TRANS64.TRYWAIT P1, [R3+URZ+0x19c40], R2 ;  /* 0x019c4002030075a7 */ /* 0x0044e4000802017f */
[----:B---3--:R-:W-:Y:S05]  /*13420*/  @!P1 NANOSLEEP.SYNCS 0x989680 ;  /* 0x009896800000995d */ /* 0x008fea0003900000 */
[----:B------:R-:W3:Y:S02]  /*13430*/  @!P1 SYNCS.PHASECHK.TRANS64 P1, [R3+URZ+0x19c40], R2 ;  /* 0x019c4002030095a7 */ /* 0x000ee4000802007f */
[----:B---3--:R-:W-:Y:S05]  /*13440*/  @!P1 BRA `(.L_x_9240) ;  /* 0xfffffffc00f09947 */ /* 0x008fea000383ffff */
[----:B------:R-:W-:Y:S05]  /*13450*/  BRA `(.L_x_9309) ;  /* 0xffffffd000287947 */ /* 0x000fea000383ffff */
.L_x_9244:
        /* <DEDUP_REMOVED lines=8> */
.L_x_9310:
[----:B------:R-:W-:Y:S02]  /*134e0*/  IMAD.MOV.U32 R13, RZ, RZ, R0 ;  /* 0x000000ffff0d7224 */ /* 0x000fe400078e0000 */
[----:B------:R-:W-:-:S07]  /*134f0*/  IMAD.MOV.U32 R2, RZ, RZ, R14 ;  /* 0x000000ffff027224 */ /* 0x000fce00078e000e */
[----:B------:R-:W-:Y:S05]  /*13500*/  WARPSYNC.COLLECTIVE R15, `(.L_x_9311) ;  /* 0x000000000f087348 */ /* 0x000fea0003c00000 */
[----:B------:R0:W1:Y:S02]  /*13510*/  SHFL.IDX P6, R14, R13, R12, R11 ;  /* 0x0000000c0d0e7389 */ /* 0x00006400000c000b */
[----:B01----:R-:W-:Y:S01]  /*13520*/  ENDCOLLECTIVE ;  /* 0x000000000000791b */ /* 0x003fe20003800000 */
.L_x_9311:
        /* <DEDUP_REMOVED lines=9> */
.L_x_9312:
        /* <DEDUP_REMOVED lines=10> */
.L_x_9313:
        /* <DEDUP_REMOVED lines=13> */
.L_x_9314:
[----:B------:R-:W-:-:S13]  /*13730*/  ISETP.GE.AND P4, PT, R2, R5, PT ;  /* 0x000000050200720c */ /* 0x000fda0003f86270 */
[----:B------:R-:W-:Y:S01]  /*13740*/  @!P4 IADD3 R0, P3, R20, R0, RZ ;  /* 0x000000001400c210 */ /* 0x000fe20007f7e0ff */
[----:B------:R-:W-:-:S04]  /*13750*/  IMAD.MOV.U32 R13, RZ, RZ, R8 ;  /* 0x000000ffff0d7224 */ /* 0x000fc800078e0008 */
[----:B------:R-:W-:-:S04]  /*13760*/  @!P4 IMAD.X R2, RZ, RZ, R4, P3 ;  /* 0x000000ffff02c224 */ /* 0x000fc800018e0604 */
[----:B------:R-:W-:Y:S02]  /*13770*/  @!P4 IMAD.MOV.U32 R3, RZ, RZ, R2 ;  /* 0x000000ffff03c224 */ /* 0x000fe400078e0002 */
[----:B------:R-:W-:Y:S02]  /*13780*/  @!P4 IMAD.MOV.U32 R2, RZ, RZ, R0 ;  /* 0x000000ffff02c224 */ /* 0x000fe400078e0000 */
[----:B------:R-:W-:-:S07]  /*13790*/  IMAD.MOV.U32 R7, RZ, RZ, R14 ;  /* 0x000000ffff077224 */ /* 0x000fce00078e000e */
[----:B------:R-:W-:Y:S05]  /*137a0*/  WARPSYNC.COLLECTIVE R15, `(.L_x_9315) ;  /* 0x000000000f087348 */ /* 0x000fea0003c00000 */
[----:B------:R0:W1:Y:S02]  /*137b0*/  SHFL.IDX P6, R14, R13, R12, R11 ;  /* 0x0000000c0d0e7389 */ /* 0x00006400000c000b */
[----:B01----:R-:W-:Y:S01]  /*137c0*/  ENDCOLLECTIVE ;  /* 0x000000000000791b */ /* 0x003fe20003800000 */
.L_x_9315:
[----:B------:R-:W-:Y:S01]  /*137d0*/  @!PT LDS RZ, [RZ] ;  /* 0x00000000fffff984 */ /* 0x000fe20000000800 */
[----:B------:R-:W-:Y:S01]  /*137e0*/  @!PT LDS RZ, [RZ] ;  /* 0x00000000fffff984 */ /* 0x000fe20000000800 */
[----:B------:R-:W-:Y:S01]  /*137f0*/  @!PT LDS RZ, [RZ] ;  /* 0x00000000fffff984 */ /* 0x000fe20000000800 */
[----:B------:R0:W-:Y:S04]  /*13800*/  @!P4 LDGSTS.E.BYPASS.LTC128B.128 [R10+0xf800], desc[UR46][R2.64], !P0 ;  /* 0x0f800000020acfae */ /* 0x0001e8000c101d6e */
[----:B------:R0:W-:Y:S04]  /*13810*/  @!P4 LDGSTS.E.BYPASS.LTC128B.128 [R10+0x11000], desc[UR46][R2.64+0x20], !P1 ;  /* 0x11000020020acfae */ /* 0x0001e8000c901d6e */
[----:B------:R0:W-:Y:S01]  /*13820*/  @!P4 LDGSTS.E.BYPASS.LTC128B.128 [R10+0x12800], desc[UR46][R2.64+0x40], !P2 ;  /* 0x12800040020acfae */ /* 0x0001e2000d101d6e */
[----:B------:R-:W-:Y:S05]  /*13830*/  BRA `(.L_x_9316) ;  /* 0xffffffd400dc7947 */ /* 0x000fea000383ffff */
.L_x_9249:
[----:B0-----:R0:W1:Y:S02]  /*13840*/  SYNCS.PHASECHK.TRANS64.TRYWAIT P0, [R16+URZ+0x19c20], R3 ;  /* 0x019c2003100075a7 */ /* 0x001064000800017f */
[----:B-1----:R-:W-:Y:S05]  /*13850*/  @!P0 NANOSLEEP.SYNCS 0x989680 ;  /* 0x009896800000895d */ /* 0x002fea0003900000 */
[----:B------:R-:W1:Y:S02]  /*13860*/  @!P0 SYNCS.PHASECHK.TRANS64 P0, [R16+URZ+0x19c20], R3 ;  /* 0x019c2003100085a7 */ /* 0x000e64000800007f */
[----:B-1----:R-:W-:Y:S05]  /*13870*/  @!P0 BRA `(.L_x_9249) ;  /* 0xfffffffc00f08947 */ /* 0x002fea000383ffff */
[----:B------:R-:W-:Y:S05]  /*13880*/  BRA `(.L_x_9317) ;  /* 0xffffffd8004c7947 */ /* 0x000fea000383ffff */
.L_x_9255:
[----:B0-----:R0:W1:Y:S02]  /*13890*/  SYNCS.PHASECHK.TRANS64.TRYWAIT P0, [R6+URZ+0x19c80], R4 ;  /* 0x019c8004060075a7 */ /* 0x001064000800017f */
[----:B-1----:R-:W-:Y:S05]  /*138a0*/  @!P0 NANOSLEEP.SYNCS 0x989680 ;  /* 0x009896800000895d */ /* 0x002fea0003900000 */
[----:B------:R-:W1:Y:S02]  /*138b0*/  @!P0 SYNCS.PHASECHK.TRANS64 P0, [R6+URZ+0x19c80], R4 ;  /* 0x019c8004060085a7 */ /* 0x000e64000800007f */
[----:B-1----:R-:W-:Y:S05]  /*138c0*/  @!P0 BRA `(.L_x_9255) ;  /* 0xfffffffc00f08947 */ /* 0x002fea000383ffff */
[----:B------:R-:W-:Y:S05]  /*138d0*/  BRA `(.L_x_9318) ;  /* 0xffffffd800f07947 */ /* 0x000fea000383ffff */
.L_x_9262:
[----:B-1----:R1:W2:Y:S02]  /*138e0*/  SYNCS.PHASECHK.TRANS64.TRYWAIT P0, [R6+URZ+0x19c40], R4 ;  /* 0x019c4004060075a7 */ /* 0x0022a4000800017f */
[----:B--2---:R-:W-:Y:S05]  /*138f0*/  @!P0 NANOSLEEP.SYNCS 0x989680 ;  /* 0x009896800000895d */ /* 0x004fea0003900000 */
[----:B------:R-:W2:Y:S02]  /*13900*/  @!P0 SYNCS.PHASECHK.TRANS64 P0, [R6+URZ+0x19c40], R4 ;  /* 0x019c4004060085a7 */ /* 0x000ea4000800007f */
[----:B--2---:R-:W-:Y:S05]  /*13910*/  @!P0 BRA `(.L_x_9262) ;  /* 0xfffffffc00f08947 */ /* 0x004fea000383ffff */
[----:B------:R-:W-:Y:S05]  /*13920*/  BRA `(.L_x_9319) ;  /* 0xffffffdc00e87947 */ /* 0x000fea000383ffff */
.L_x_9270:
[----:B0-----:R0:W1:Y:S02]  /*13930*/  SYNCS.PHASECHK.TRANS64.TRYWAIT P1, [R3+URZ+0x19c70], R4 ;  /* 0x019c7004030075a7 */ /* 0x001064000802017f */
[----:B-1----:R-:W-:Y:S05]  /*13940*/  @!P1 NANOSLEEP.SYNCS 0x989680 ;  /* 0x009896800000995d */ /* 0x002fea0003900000 */
[----:B------:R-:W1:Y:S02]  /*13950*/  @!P1 SYNCS.PHASECHK.TRANS64 P1, [R3+URZ+0x19c70], R4 ;  /* 0x019c7004030095a7 */ /* 0x000e64000802007f */
[----:B-1----:R-:W-:Y:S05]  /*13960*/  @!P1 BRA `(.L_x_9270) ;  /* 0xfffffffc00f09947 */ /* 0x002fea000383ffff */
[----:B------:R-:W-:Y:S05]  /*13970*/  BRA `(.L_x_9320) ;  /* 0xffffffe000fc7947 */ /* 0x000fea000383ffff */
.L_x_9272:
[----:B0-----:R0:W1:Y:S02]  /*13980*/  SYNCS.PHASECHK.TRANS64.TRYWAIT P1, [R3+URZ+0x19c60], R4 ;  /* 0x019c6004030075a7 */ /* 0x001064000802017f */
[----:B-1----:R-:W-:Y:S05]  /*13990*/  @!P1 NANOSLEEP.SYNCS 0x989680 ;  /* 0x009896800000995d */ /* 0x002fea0003900000 */
[----:B------:R-:W1:Y:S02]  /*139a0*/  @!P1 SYNCS.PHASECHK.TRANS64 P1, [R3+URZ+0x19c60], R4 ;  /* 0x019c6004030095a7 */ /* 0x000e64000802007f */
[----:B-1----:R-:W-:Y:S05]  /*139b0*/  @!P1 BRA `(.L_x_9272) ;  /* 0xfffffffc00f09947 */ /* 0x002fea000383ffff */
[----:B------:R-:W-:Y:S05]  /*139c0*/  BRA `(.L_x_9321) ;  /* 0xffffffe400047947 */ /* 0x000fea000383ffff */
.L_x_9279:
[----:B0-----:R0:W1:Y:S02]  /*139d0*/  SYNCS.PHASECHK.TRANS64.TRYWAIT P1, [R0+URZ+0x19c70], R3 ;  /* 0x019c7003000075a7 */ /* 0x001064000802017f */
[----:B-1----:R-:W-:Y:S05]  /*139e0*/  @!P1 NANOSLEEP.SYNCS 0x989680 ;  /* 0x009896800000995d */ /* 0x002fea0003900000 */
[----:B------:R-:W1:Y:S02]  /*139f0*/  @!P1 SYNCS.PHASECHK.TRANS64 P1, [R0+URZ+0x19c70], R3 ;  /* 0x019c7003000095a7 */ /* 0x000e64000802007f */
[----:B-1----:R-:W-:Y:S05]  /*13a00*/  @!P1 BRA `(.L_x_9279) ;  /* 0xfffffffc00f09947 */ /* 0x002fea000383ffff */
[----:B------:R-:W-:Y:S05]  /*13a10*/  BRA `(.L_x_9322) ;  /* 0xffffffe800a47947 */ /* 0x000fea000383ffff */
.L_x_9281:
[----:B0-----:R0:W1:Y:S02]  /*13a20*/  SYNCS.PHASECHK.TRANS64.TRYWAIT P1, [R0+URZ+0x19c60], R3 ;  /* 0x019c6003000075a7 */ /* 0x001064000802017f */
[----:B-1----:R-:W-:Y:S05]  /*13a30*/  @!P1 NANOSLEEP.SYNCS 0x989680 ;  /* 0x009896800000995d */ /* 0x002fea0003900000 */
[----:B------:R-:W1:Y:S02]  /*13a40*/  @!P1 SYNCS.PHASECHK.TRANS64 P1, [R0+URZ+0x19c60], R3 ;  /* 0x019c6003000095a7 */ /* 0x000e64000802007f */
[----:B-1----:R-:W-:Y:S05]  /*13a50*/  @!P1 BRA `(.L_x_9281) ;  /* 0xfffffffc00f09947 */ /* 0x002fea000383ffff */
[----:B------:R-:W-:Y:S05]  /*13a60*/  BRA `(.L_x_9323) ;  /* 0xffffffe800a87947 */ /* 0x000fea000383ffff */
.L_x_9287:
[----:B-1----:R1:W2:Y:S02]  /*13a70*/  SYNCS.PHASECHK.TRANS64.TRYWAIT P0, [R6+URZ+0x19c20], R0 ;  /* 0x019c2000060075a7 */ /* 0x0022a4000800017f */
[----:B--2---:R-:W-:Y:S05]  /*13a80*/  @!P0 NANOSLEEP.SYNCS 0x989680 ;  /* 0x009896800000895d */ /* 0x004fea0003900000 */
[----:B------:R-:W2:Y:S02]  /*13a90*/  @!P0 SYNCS.PHASECHK.TRANS64 P0, [R6+URZ+0x19c20], R0 ;  /* 0x019c2000060085a7 */ /* 0x000ea4000800007f */
[----:B--2---:R-:W-:Y:S05]  /*13aa0*/  @!P0 BRA `(.L_x_9287) ;  /* 0xfffffffc00f08947 */ /* 0x004fea000383ffff */
[----:B------:R-:W-:Y:S05]  /*13ab0*/  BRA `(.L_x_9324) ;  /* 0xfffffff000587947 */ /* 0x000fea000383ffff */
.L_x_9288:
[----:B------:R-:W2:Y:S01]  /*13ac0*/  S2R R2, SR_TID.X ;  /* 0x0000000000027919 */ /* 0x000ea20000002100 */
[----:B------:R-:W-:Y:S01]  /*13ad0*/  BSSY B0, `(.L_x_9325) ;  /* 0x000000a000007945 */ /* 0x000fe20003800000 */
[----:B------:R-:W-:Y:S02]  /*13ae0*/  IMAD.MOV.U32 R12, RZ, RZ, RZ ;  /* 0x000000ffff0c7224 */ /* 0x000fe400078e00ff */
[----:B0-----:R-:W-:Y:S02]  /*13af0*/  IMAD.MOV.U32 R11, RZ, RZ, 0x1f ;  /* 0x0000001fff0b7424 */ /* 0x001fe400078e00ff */
[----:B------:R-:W-:Y:S01]  /*13b00*/  IMAD.MOV.U32 R15, RZ, RZ, -0x1 ;  /* 0xffffffffff0f7424 */ /* 0x000fe200078e00ff */
[----:B--2---:R-:W-:-:S04]  /*13b10*/  SHF.R.U32.HI R2, RZ, 0x5, R2 ;  /* 0x00000005ff027819 */ /* 0x004fc80000011602 */
[----:B------:R-:W-:-:S05]  /*13b20*/  LOP3.LUT R2, R2, 0x3, RZ, 0xc0, !PT ;  /* 0x0000000302027812 */ /* 0x000fca00078ec0ff */
[----:B------:R-:W-:-:S07]  /*13b30*/  IMAD.MOV.U32 R13, RZ, RZ, R2 ;  /* 0x000000ffff0d7224 */ /* 0x000fce00078e0002 */
[----:B-1----:R-:W-:Y:S05]  /*13b40*/  WARPSYNC.COLLECTIVE R15, `(.L_x_9326) ;  /* 0x000000000f087348 */ /* 0x002fea0003c00000 */
[----:B------:R0:W2:Y:S02]  /*13b50*/  SHFL.IDX P6, R14, R13, R12, R11 ;  /* 0x0000000c0d0e7389 */ /* 0x0000a400000c000b */
[----:B012---:R-:W-:Y:S01]  /*13b60*/  ENDCOLLECTIVE ;  /* 0x000000000000791b */ /* 0x007fe20003800000 */
.L_x_9326:
[----:B------:R-:W-:Y:S05]  /*13b70*/  BSYNC B0 ;  /* 0x0000000000007941 */ /* 0x000fea0003800000 */
.L_x_9325:
[----:B------:R-:W-:Y:S05]  /*13b80*/  BRA `(.L_x_9327) ;  /* 0xfffffff000407947 */ /* 0x000fea000383ffff */
.L_x_9291:
[----:B------:R-:W-:Y:S01]  /*13b90*/  BSSY B1, `(.L_x_9328) ;  /* 0x0000006000017945 */ /* 0x000fe20003800000 */
[----:B------:R-:W-:-:S07]  /*13ba0*/  IMAD.MOV.U32 R15, RZ, RZ, -0x1 ;  /* 0xffffffffff0f7424 */ /* 0x000fce00078e00ff */
[----:B01----:R-:W-:Y:S05]  /*13bb0*/  WARPSYNC.COLLECTIVE R15, `(.L_x_9329) ;  /* 0x000000000f0c7348 */ /* 0x003fea0003c00000 */
[----:B------:R-:W-:Y:S02]  /*13bc0*/  ELECT P6, UR62, PT ;  /* 0x00000000003e782f */ /* 0x000fe400038c0000 */
[----:B------:R-:W-:Y:S01]  /*13bd0*/  MOV R14, UR62 ;  /* 0x0000003e000e7c02 */ /* 0x000fe20008000f00 */
[----:B01----:R-:W-:Y:S10]  /*13be0*/  ENDCOLLECTIVE ;  /* 0x000000000000791b */ /* 0x003ff40003800000 */
.L_x_9329:
[----:B------:R-:W-:Y:S05]  /*13bf0*/  BSYNC B1 ;  /* 0x0000000000017941 */ /* 0x000fea0003800000 */
.L_x_9328:
[----:B------:R-:W-:Y:S05]  /*13c00*/  BRA `(.L_x_9330) ;  /* 0xfffffff000387947 */ /* 0x000fea000383ffff */
.L_x_9293:
[----:B0-----:R0:W1:Y:S02]  /*13c10*/  SYNCS.PHASECHK.TRANS64.TRYWAIT P1, [R5+URZ], R4 ;  /* 0x00000004050075a7 */ /* 0x001064000802017f */
[----:B-1----:R-:W-:Y:S05]  /*13c20*/  @!P1 NANOSLEEP.SYNCS 0x989680 ;  /* 0x009896800000995d */ /* 0x002fea0003900000 */
[----:B------:R-:W1:Y:S02]  /*13c30*/  @!P1 SYNCS.PHASECHK.TRANS64 P1, [R5+URZ], R4 ;  /* 0x00000004050095a7 */ /* 0x000e64000802007f */
[----:B-1----:R-:W-:Y:S05]  /*13c40*/  @!P1 BRA `(.L_x_9293) ;  /* 0xfffffffc00f09947 */ /* 0x002fea000383ffff */
[----:B------:R-:W-:Y:S05]  /*13c50*/  BRA `(.L_x_9331) ;  /* 0xfffffff0006c7947 */ /* 0x000fea000383ffff */
.L_x_9294:
[----:B-1----:R1:W2:Y:S02]  /*13c60*/  SYNCS.PHASECHK.TRANS64.TRYWAIT P1, [R9+URZ], R0 ;  /* 0x00000000090075a7 */ /* 0x0022a4000802017f */
[----:B--2---:R-:W-:Y:S05]  /*13c70*/  @!P1 NANOSLEEP.SYNCS 0x989680 ;  /* 0x009896800000995d */ /* 0x004fea0003900000 */
[----:B------:R-:W2:Y:S02]  /*13c80*/  @!P1 SYNCS.PHASECHK.TRANS64 P1, [R9+URZ], R0 ;  /* 0x00000000090095a7 */ /* 0x000ea4000802007f */
[----:B--2---:R-:W-:Y:S05]  /*13c90*/  @!P1 BRA `(.L_x_9294) ;  /* 0xfffffffc00f09947 */ /* 0x004fea000383ffff */
[----:B------:R-:W-:Y:S05]  /*13ca0*/  BRA `(.L_x_9332) ;  /* 0xfffffff000607947 */ /* 0x000fea000383ffff */
.L_x_9296:
[----:B--2---:R2:W3:Y:S02]  /*13cb0*/  SYNCS.PHASECHK.TRANS64.TRYWAIT P1, [R19+URZ+0x19c60], R4 ;  /* 0x019c6004130075a7 */ /* 0x0044e4000802017f */
[----:B---3--:R-:W-:Y:S05]  /*13cc0*/  @!P1 NANOSLEEP.SYNCS 0x989680 ;  /* 0x009896800000995d */ /* 0x008fea0003900000 */
[----:B------:R-:W3:Y:S02]  /*13cd0*/  @!P1 SYNCS.PHASECHK.TRANS64 P1, [R19+URZ+0x19c60], R4 ;  /* 0x019c6004130095a7 */ /* 0x000ee4000802007f */
[----:B---3--:R-:W-:Y:S05]  /*13ce0*/  @!P1 BRA `(.L_x_9296) ;  /* 0xfffffffc00f09947 */ /* 0x008fea000383ffff */
[----:B------:R-:W-:Y:S05]  /*13cf0*/  BRA `(.L_x_9333) ;  /* 0xfffffff000607947 */ /* 0x000fea000383ffff */
.L_x_9298:
[----:B---3--:R3:W4:Y:S02]  /*13d00*/  SYNCS.PHASECHK.TRANS64.TRYWAIT P1, [R7+URZ+0x19c60], R0 ;  /* 0x019c6000070075a7 */ /* 0x008724000802017f */
[----:B----4-:R-:W-:Y:S05]  /*13d10*/  @!P1 NANOSLEEP.SYNCS 0x989680 ;  /* 0x009896800000995d */ /* 0x010fea0003900000 */
[----:B------:R-:W4:Y:S02]  /*13d20*/  @!P1 SYNCS.PHASECHK.TRANS64 P1, [R7+URZ+0x19c60], R0 ;  /* 0x019c6000070095a7 */ /* 0x000f24000802007f */
[----:B----4-:R-:W-:Y:S05]  /*13d30*/  @!P1 BRA `(.L_x_9298) ;  /* 0xfffffffc00f09947 */ /* 0x010fea000383ffff */
[----:B------:R-:W-:Y:S05]  /*13d40*/  BRA `(.L_x_9334) ;  /* 0xfffffff000607947 */ /* 0x000fea000383ffff */
.L_x_9300:
[----:B----4-:R4:W0:Y:S02]  /*13d50*/  SYNCS.PHASECHK.TRANS64.TRYWAIT P0, [R19+URZ+0x19c80], R4 ;  /* 0x019c8004130075a7 */ /* 0x010824000800017f */
[----:B0-----:R-:W-:Y:S05]  /*13d60*/  @!P0 NANOSLEEP.SYNCS 0x989680 ;  /* 0x009896800000895d */ /* 0x001fea0003900000 */
[----:B------:R-:W0:Y:S02]  /*13d70*/  @!P0 SYNCS.PHASECHK.TRANS64 P0, [R19+URZ+0x19c80], R4 ;  /* 0x019c8004130085a7 */ /* 0x000e24000800007f */
[----:B0-----:R-:W-:Y:S05]  /*13d80*/  @!P0 BRA `(.L_x_9300) ;  /* 0xfffffffc00f08947 */ /* 0x001fea000383ffff */
[----:B------:R-:W-:Y:S05]  /*13d90*/  BRA `(.L_x_9301) ;  /* 0xfffffff0005c7947 */ /* 0x000fea000383ffff */
.L_x_9335:
        /* <DEDUP_REMOVED lines=14> */
.L_x_12982:


//--------------------- .text._ZN7cutlass13device_kernelIN5flash11enable_sm90INS1_16FlashAttnFwdSm90INS1_25CollectiveMainloopFwdSm90ILi2EN4cute5tupleIJNS5_1CILi1EEES8_S8_EEENS6_IJNS7_ILi192EEENS7_ILi128EEENS7_ILi96EEEEEELi96ENS_12float_e4m3_tEfNS_4arch4Sm90ELb0ELb1ELb0ELb1ELb0ELb0ELb0ELb1ELb1ELb1ELb0ELb0EEENS1_21CollectiveEpilogueFwdINS6_IJSA_SC_SB_EEES9_NS_10bfloat16_tESG_Li384ELb1ELb1ELb0ELb1EEENS1_36VarlenDynamicPersistentTileSchedulerILi192ELi128ELi384ELi128ELb0ELb1ELb1ELb1ELb0ELb1EEEEEEEEEvNT_6ParamsE --------------------------
	.section	.text._ZN7cutlass13device_kernelIN5flash11enable_sm90INS1_16FlashAttnFwdSm90INS1_25CollectiveMainloopFwdSm90ILi2EN4cute5tupleIJNS5_1CILi1EEES8_S8_EEENS6_IJNS7_ILi192EEENS7_ILi128EEENS7_ILi96EEEEEELi96ENS_12float_e4m3_tEfNS_4arch4Sm90ELb0ELb1ELb0ELb1ELb0ELb0ELb0ELb1ELb1ELb1ELb0ELb0EEENS1_21CollectiveEpilogueFwdINS6_IJSA_SC_SB_EEES9_NS_10bfloat16_tESG_Li384ELb1ELb1ELb0ELb1EEENS1_36VarlenDynamicPersistentTileSchedulerILi192ELi128ELi384ELi128ELb0ELb1ELb1ELb1ELb0ELb1EEEEEEEEEvNT_6ParamsE,"ax",@progbits
	.align	128
.text._ZN7cutlass13device_kernelIN5flash11enable_sm90INS1_16FlashAttnFwdSm90INS1_25CollectiveMainloopFwdSm90ILi2EN4cute5tupleIJNS5_1CILi1EEES8_S8_EEENS6_IJNS7_ILi192EEENS7_ILi128EEENS7_ILi96EEEEEELi96ENS_12float_e4m3_tEfNS_4arch4Sm90ELb0ELb1ELb0ELb1ELb0ELb0ELb0ELb1ELb1ELb1ELb0ELb0EEENS1_21CollectiveEpilogueFwdINS6_IJSA_SC_SB_EEES9_NS_10bfloat16_tESG_Li384ELb1ELb1ELb0ELb1EEENS1_36VarlenDynamicPersistentTileSchedulerILi192ELi128ELi384ELi128ELb0ELb1ELb1ELb1ELb0ELb1EEEEEEEEEvNT_6ParamsE:
        .type           _ZN7cutlass13device_kernelIN5flash11enable_sm90INS1_16FlashAttnFwdSm90INS1_25CollectiveMainloopFwdSm90ILi2EN4cute5tupleIJNS5_1CILi1EEES8_S8_EEENS6_IJNS7_ILi192EEENS7_ILi128EEENS7_ILi96EEEEEELi96ENS_12float_e4m3_tEfNS_4arch4Sm90ELb0ELb1ELb0ELb1ELb0ELb0ELb0ELb1ELb1ELb1ELb0ELb0EEENS1_21CollectiveEpilogueFwdINS6_IJSA_SC_SB_EEES9_NS_10bfloat16_tESG_Li384ELb1ELb1ELb0ELb1EEENS1_36VarlenDynamicPersistentTileSchedulerILi192ELi128ELi384ELi128ELb0ELb1ELb1ELb1ELb0ELb1EEEEEEEEEvNT_6ParamsE,@function
        .size           _ZN7cutlass13device_kernelIN5flash11enable_sm90INS1_16FlashAttnFwdSm90INS1_25CollectiveMainloopFwdSm90ILi2EN4cute5tupleIJNS5_1CILi1EEES8_S8_EEENS6_IJNS7_ILi192EEENS7_ILi128EEENS7_ILi96EEEEEELi96ENS_12float_e4m3_tEfNS_4arch4Sm90ELb0ELb1ELb0ELb1ELb0ELb0ELb0ELb1ELb1ELb1ELb0ELb0EEENS1_21CollectiveEpilogueFwdINS6_IJSA_SC_SB_EEES9_NS_10bfloat16_tESG_Li384ELb1ELb1ELb0ELb1EEENS1_36VarlenDynamicPersistentTileSchedulerILi192ELi128ELi384ELi128ELb0ELb1ELb1ELb1ELb0ELb1EEEEEEEEEvNT_6ParamsE,(.L_x_12983 - _ZN7cutlass13device_kernelIN5flash11enable_sm90INS1_16FlashAttnFwdSm90INS1_25CollectiveMainloopFwdSm90ILi2EN4cute5tupleIJNS5_1CILi1EEES8_S8_EEENS6_IJNS7_ILi192EEENS7_ILi128EEENS7_ILi96EEEEEELi96ENS_12float_e4m3_tEfNS_4arch4Sm90ELb0ELb1ELb0ELb1ELb0ELb0ELb0ELb1ELb1ELb1ELb0ELb0EEENS1_21CollectiveEpilogueFwdINS6_IJSA_SC_SB_EEES9_NS_10bfloat16_tESG_Li384ELb1ELb1ELb0ELb1EEENS1_36VarlenDynamicPersistentTileSchedulerILi192ELi128ELi384ELi128ELb0ELb1ELb1ELb1ELb0ELb1EEEEEEEEEvNT_6ParamsE)
        .other          _ZN7cutlass13device_kernelIN5flash11enable_sm90INS1_16FlashAttnFwdSm90INS1_25CollectiveMainloopFwdSm90ILi2EN4cute5tupleIJNS5_1CILi1EEES8_S8_EEENS6_IJNS7_ILi192EEENS7_ILi128EEENS7_ILi96EEEEEELi96ENS_12float_e4m3_tEfNS_4arch4Sm90ELb0ELb1ELb0ELb1ELb0ELb0ELb0ELb1ELb1ELb1ELb0ELb0EEENS1_21CollectiveEpilogueFwdINS6_IJSA_SC_SB_EEES9_NS_10bfloat16_tESG_Li384ELb1ELb1ELb0ELb1EEENS1_36VarlenDynamicPersistentTileSchedulerILi192ELi128ELi384ELi128ELb0ELb1ELb1ELb1ELb0ELb1EEEEEEEEEvNT_6ParamsE,@"STO_CUDA_ENTRY STV_DEFAULT"
_ZN7cutlass13device_kernelIN5flash11enable_sm90INS1_16FlashAttnFwdSm90INS1_25CollectiveMainloopFwdSm90ILi2EN4cute5tupleIJNS5_1CILi1EEES8_S8_EEENS6_IJNS7_ILi192EEENS7_ILi128EEENS7_ILi96EEEEEELi96ENS_12float_e4m3_tEfNS_4arch4Sm90ELb0ELb1ELb0ELb1ELb0ELb0ELb0ELb1ELb1ELb1ELb0ELb0EEENS1_21CollectiveEpilogueFwdINS6_IJSA_SC_SB_EEES9_NS_10bfloat16_tESG_Li384ELb1ELb1ELb0ELb1EEENS1_36VarlenDynamicPersistentTileSchedulerILi192ELi128ELi384ELi128ELb0ELb1ELb1ELb1ELb0ELb1EEEEEEEEEvNT_6ParamsE:
        /* <DEDUP_REMOVED lines=18> */
.L_x_9337:
[----:B------:R-:W-:Y:S05]  /*0120*/  BSYNC B0 ;  /* 0x0000000000007941 */ /* 0x000fea0003800000 */
.L_x_9336:
        /* <DEDUP_REMOVED lines=41> */
.L_x_9338:
        /* <DEDUP_REMOVED lines=22> */
.L_x_9339:
        /* <DEDUP_REMOVED lines=18> */
.L_x_9340:
        /* <DEDUP_REMOVED lines=22> */
.L_x_9341:
        /* <DEDUP_REMOVED lines=22> */
.L_x_9342:
[----:B------:R-:W-:Y:S01]  /*0900*/  PLOP3.LUT P0, PT, PT, PT, UP0, 0x80, 0x0 ;  /* 0x000000000000781c */ /* 0x000fe20003f0f008 */
[----:B------:R-:W-:Y:S01]  /*0910*/  UMOV UR38, 0x1 ;  /* 0x0000000100267882 */ /* 0x000fe20000000000 */
[----:B------:R-:W-:Y:S01]  /*0920*/  NOP ;  /* 0x0000000000007918 */ /* 0x000fe20000000000 */
[----:B------:R-:W-:Y:S01]  /*0930*/  USEL UR38, UR38, 0x2, !UP0 ;  /* 0x0000000226267887 */ /* 0x000fe2000c000000 */
[----:B------:R-:W-:Y:S01]  /*0940*/  ULDC.64 UR50, c[0x0][0x208] ;  /* 0x0000820000327ab9 */ /* 0x000fe20000000a00 */
[----:B012-4-:R-:W-:Y:S08]  /*0950*/  BAR.SYNC.DEFER_BLOCKING 0x0 ;  /* 0x0000000000007b1d */ /* 0x017ff00000010000 */
[----:B------:R-:W-:Y:S05]  /*0960*/  @!P0 BRA `(.L_x_9343) ;  /* 0x000000e8001c8947 */ /* 0x000fea0003800000 */
.L_x_9344:
        /* <DEDUP_REMOVED lines=19> */
[----:B------:R-:W-:Y:S01]  /*0aa0*/  R2UR UR48, R11 ;  /* 0x000000000b3072ca */ /* 0x000fe200000e0000 */
        /* <DEDUP_REMOVED lines=49> */
.L_x_9440:
        /* <DEDUP_REMOVED lines=12> */
[----:B01-34-:R-:W-:Y:S02]  /*0e80*/  IMAD.U32 R2, RZ, RZ, UR6 ;  /* 0x00000006ff027e24 */ /* 0x01bfe4000f8e00ff */
[----:B------:R-:W-:Y:S01]  /*0e90*/  IMAD.U32 R3, RZ, RZ, UR7 ;  /* 0x00000007ff037e24 */ /* 0x000fe2000f8e00ff */
[----:B------:R-:W-:-:S04]  /*0ea0*/  @UP1 UIMAD.WIDE UR6, UR48, 0x4, UR8 ;  /* 0x00000004300618a5 */ /* 0x000fc8000f8e0208 */
[----:B--2---:R-:W2:Y:S02]  /*0eb0*/  @P0 LDG.E R2, desc[UR50][R2.64] ;  /* 0x0000003202020981 */ /* 0x004ea4000c1e1900 */
[----:B-----5:R-:W-:Y:S02]  /*0ec0*/  IMAD.U32 R4, RZ, RZ, UR6 ;  /* 0x00000006ff047e24 */ /* 0x020fe4000f8e00ff */
[----:B------:R-:W-:Y:S01]  /*0ed0*/  IMAD.U32 R5, RZ, RZ, UR7 ;  /* 0x00000007ff057e24 */ /* 0x000fe2000f8e00ff */
[----:B------:R-:W-:-:S04]  /*0ee0*/  ULDC.64 UR6, c[0x0][0x418] ;  /* 0x0001060000067ab9 */ /* 0x000fc80000000a00 */
[----:B------:R-:W3:Y:S01]  /*0ef0*/  @P2 LDG.E R4, desc[UR50][R4.64] ;  /* 0x0000003204042981 */ /* 0x000ee2000c1e1900 */
        /* <DEDUP_REMOVED lines=26> */
.L_x_9345:
        /* <DEDUP_REMOVED lines=10> */
.L_x_9346:
        /* <DEDUP_REMOVED lines=13> */
.L_x_9347:
        /* <DEDUP_REMOVED lines=42> */
[----:B------:R-:W-:Y:S01]  /*14b0*/  UIMAD UR41, UR5, 0xc0, URZ ;  /* 0x000000c0052978a4 */ /* 0x000fe2000f8e023f */
        /* <DEDUP_REMOVED lines=32> */
.L_x_9349:
[----:B------:R-:W-:-:S11]  /*16c0*/  UISETP.NE.AND UP0, UPT, UR5, 0x1, UPT ;  /* 0x000000010500788c */ /* 0x000fd6000bf05270 */
[----:B------:R-:W-:Y:S02]  /*16d0*/  @UP0 ULDC.64 UR8, c[0x0][0x9e8] ;  /* 0x00027a0000080ab9 */ /* 0x000fe40000000a00 */
[----:B------:R-:W-:-:S04]  /*16e0*/  UIMAD.WIDE.U32 UR6, UR4, UR8, URZ ;  /* 0x00000008040672a5 */ /* 0x000fc8000f8e003f */
[----:B------:R-:W-:-:S12]  /*16f0*/  @UP0 USHF.R.U32.HI UR4, URZ, UR9, UR7 ;  /* 0x000000093f040299 */ /* 0x000fd80008011607 */
.L_x_9350:
[----:B------:R-:W-:-:S06]  /*1700*/  UIMAD UR4, UR4, UR5, UR5 ;  /* 0x00000005040472a4 */ /* 0x000fcc000f8e0205 */
[----:B------:R-:W-:-:S07]  /*1710*/  VIMNMX R0, R0, UR4, PT ;  /* 0x0000000400007c48 */ /* 0x000fce000bfe0100 */
.L_x_9348:
        /* <DEDUP_REMOVED lines=29> */
.L_x_9352:
[----:B------:R-:W-:-:S11]  /*18f0*/  UISETP.NE.AND UP0, UPT, UR5, 0x1, UPT ;  /* 0x000000010500788c */ /* 0x000fd6000bf05270 */
[----:B------:R-:W-:Y:S02]  /*1900*/  @UP0 ULDC.64 UR10, c[0x0][0x9e8] ;  /* 0x00027a00000a0ab9 */ /* 0x000fe40000000a00 */
[----:B------:R-:W-:-:S04]  /*1910*/  UIMAD.WIDE.U32 UR6, UR4, UR10, URZ ;  /* 0x0000000a040672a5 */ /* 0x000fc8000f8e003f */
[----:B------:R-:W-:-:S12]  /*1920*/  @UP0 USHF.R.U32.HI UR4, URZ, UR11, UR7 ;  /* 0x0000000b3f040299 */ /* 0x000fd80008011607 */
.L_x_9353:
[----:B------:R-:W-:-:S04]  /*1930*/  UIMAD UR4, UR4, UR5, URZ ;  /* 0x00000005040472a4 */ /* 0x000fc8000f8e023f */
[----:B------:R-:W-:-:S04]  /*1940*/  UISETP.LT.AND UP0, UPT, UR9, UR4, UPT ;  /* 0x000000040900728c */ /* 0x000fc8000bf01270 */
[----:B------:R-:W-:-:S12]  /*1950*/  USEL UR9, UR9, UR4, !UP0 ;  /* 0x0000000409097287 */ /* 0x000fd8000c000000 */
.L_x_9351:
[----:B------:R-:W-:Y:S01]  /*1960*/  USHF.R.S32.HI UR4, URZ, 0x1f, UR9 ;  /* 0x0000001f3f047899 */ /* 0x000fe20008011409 */
[----:B------:R-:W-:Y:S01]  /*1970*/  PLOP3.LUT P0, PT, PT, PT, PT, 0x80, 0x0 ;  /* 0x000000000000781c */ /* 0x000fe20003f0f070 */
[----:B------:R-:W-:Y:S01]  /*1980*/  IMAD.MOV.U32 R3, RZ, RZ, RZ ;  /* 0x000000ffff037224 */ /* 0x000fe200078e00ff */
        /* <DEDUP_REMOVED lines=62> */
.L_x_9355:
        /* <DEDUP_REMOVED lines=9> */
.L_x_9546:
[----:B------:R-:W-:Y:S05]  /*1e00*/  @!P0 BRA `(.L_x_9357) ;  /* 0x0000000000048947 */ /* 0x000fea0003800000 */
[----:B------:R-:W-:Y:S01]  /*1e10*/  BPT.TRAP 0x1 ;  /* 0x000000040000795c */ /* 0x000fe20000300000 */
.L_x_9357:
[----:B------:R-:W-:Y:S02]  /*1e20*/  IMAD.U32 R5, RZ, RZ, UR52 ;  /* 0x00000034ff057e24 */ /* 0x000fe4000f8e00ff */
[----:B0-----:R-:W-:-:S03]  /*1e30*/  IMAD.U32 R0, RZ, RZ, UR53 ;  /* 0x00000035ff007e24 */ /* 0x001fc6000f8e00ff */
[----:B------:R-:W-:Y:S02]  /*1e40*/  LEA R5, R5, UR46, 0x3 ;  /* 0x0000002e05057c11 */ /* 0x000fe4000f8e18ff */
[----:B------:R-:W-:-:S04]  /*1e50*/  SHF.L.U32 R0, R0, 0x1f, RZ ;  /* 0x0000001f00007819 */ /* 0x000fc800000006ff */
[----:B------:R0:W1:Y:S01]  /*1e60*/  SYNCS.PHASECHK.TRANS64.TRYWAIT P2, [R5+URZ+0x19c30], R0 ;  /* 0x019c3000050075a7 */ /* 0x000062000804017f */
[----:B------:R-:W-:Y:S05]  /*1e70*/  @!P0 BRA `(.L_x_9358) ;  /* 0x0000000000048947 */ /* 0x000fea0003800000 */
[----:B------:R-:W-:Y:S01]  /*1e80*/  BPT.TRAP 0x1 ;  /* 0x000000040000795c */ /* 0x000fe20000300000 */
.L_x_9358:
[----:B------:R-:W2:Y:S02]  /*1e90*/  S2R R2, SR_TID.X ;  /* 0x0000000000027919 */ /* 0x000ea40000002100 */
[----:B--2---:R-:W-:Y:S01]  /*1ea0*/  LOP3.LUT P1, RZ, R2, 0x7f, RZ, 0xc0, !PT ;  /* 0x0000007f02ff7812 */ /* 0x004fe2000782c0ff */
[----:B-1----:R-:W-:-:S12]  /*1eb0*/  @P2 BRA `(.L_x_9359) ;  /* 0x0000000000082947 */ /* 0x002fd80003800000 */
[----:B------:R-:W1:Y:S02]  /*1ec0*/  SYNCS.PHASECHK.TRANS64.TRYWAIT P2, [R5+URZ+0x19c30], R0 ;  /* 0x019c3000050075a7 */ /* 0x000e64000804017f */
[----:B-1----:R-:W-:Y:S05]  /*1ed0*/  @!P2 BRA `(.L_x_9360) ;  /* 0x000001300008a947 */ /* 0x002fea0003800000 */
.L_x_9359:
[----:B------:R-:W-:Y:S05]  /*1ee0*/  WARPSYNC.ALL ;  /* 0x0000000000007948 */ /* 0x000fea0003800000 */
[----:B------:R-:W-:Y:S01]  /*1ef0*/  UIADD3 UR4, UR46, 0x13800, URZ ;  /* 0x000138002e047890 */ /* 0x000fe2000fffe03f */
[----:B------:R-:W-:Y:S01]  /*1f00*/  WARPGROUP.ARRIVE ;  /* 0x00000000000079c5 */ /* 0x000fe20000000000 */
[----:B------:R-:W-:Y:S01]  /*1f10*/  ULOP3.LUT UR12, UR55, 0x10000, URZ, 0xfc, !UPT ;  /* 0x00010000370c7892 */ /* 0x000fe2000f8efc3f */
[----:B01----:R-:W-:Y:S01]  /*1f20*/  VIADD R0, R17, UR41 ;  /* 0x0000002911007c36 */ /* 0x003fe20008000000 */
[----:B------:R-:W-:Y:S01]  /*1f30*/  USHF.R.U32.HI UR4, URZ, 0x4, UR4 ;  /* 0x000000043f047899 */ /* 0x000fe20008011604 */
[----:B------:R-:W-:Y:S01]  /*1f40*/  UMOV UR13, 0xc0000010 ;  /* 0xc0000010000d7882 */ /* 0x000fe20000000000 */
[----:B------:R-:W-:-:S02]  /*1f50*/  UMOV UR15, 0xc0000010 ;  /* 0xc0000010000f7882 */ /* 0x000fc40000000000 */
[----:B------:R-:W-:Y:S01]  /*1f60*/  ULOP3.LUT UR4, UR4, 0x3fff, URZ, 0xc0, !UPT ;  /* 0x00003fff04047892 */ /* 0x000fe2000f8ec03f */
[----:B------:R-:W-:Y:S01]  /*1f70*/  IMAD.MOV.U32 R2, RZ, RZ, R0 ;  /* 0x000000ffff027224 */ /* 0x000fe200078e0000 */
[----:B------:R-:W-:Y:S01]  /*1f80*/  UMOV UR5, 0xc0000010 ;  /* 0xc000001000057882 */ /* 0x000fe20000000000 */
[----:B------:R-:W-:Y:S01]  /*1f90*/  UMOV UR7, 0xc0000010 ;  /* 0xc000001000077882 */ /* 0x000fe20000000000 */
[----:B------:R-:W-:Y:S02]  /*1fa0*/  ULOP3.LUT UR16, UR4, 0x10000, URZ, 0xfc, !UPT ;  /* 0x0001000004107892 */ /* 0x000fe4000f8efc3f */
[----:B------:R-:W-:Y:S02]  /*1fb0*/  UIADD3 UR4, UR12, 0x180, URZ ;  /* 0x000001800c047890 */ /* 0x000fe4000fffe03f */
[----:B------:R-:W-:Y:S02]  /*1fc0*/  UIMAD UR14, UR52, 0x300, UR16 ;  /* 0x00000300340e78a4 */ /* 0x000fe4000f8e0210 */
[----:B------:R-:W-:-:S02]  /*1fd0*/  UIADD3 UR8, UR12, 0x300, URZ ;  /* 0x000003000c087890 */ /* 0x000fc4000fffe03f */
[----:B------:R-:W-:Y:S02]  /*1fe0*/  UIADD3 UR6, UR14, 0x100, URZ ;  /* 0x000001000e067890 */ /* 0x000fe4000fffe03f */
[----:B------:R-:W-:Y:S01]  /*1ff0*/  UIADD3 UR10, UR14, 0x200, URZ ;  /* 0x000002000e0a7890 */ /* 0x000fe2000fffe03f */
[----:B------:R-:W-:Y:S02]  /*2000*/  UMOV UR9, 0xc0000010 ;  /* 0xc000001000097882 */ /* 0x000fe40000000000 */
[----:B------:R-:W-:Y:S01]  /*2010*/  QGMMA.64x128x32.F32.E4M3.E4M3 R24, gdesc[UR12], RZ, !UPT, gsb0 ;  /* 0x01e000000c1879f3 */ /* 0x000fe2000c0008ff */
[----:B------:R-:W-:Y:S01]  /*2020*/  UMOV UR11, 0xc0000010 ;  /* 0xc0000010000b7882 */ /* 0x000fe20000000000 */
[----:B------:R-:W-:Y:S01]  /*2030*/  ULDC UR18, c[0x0][0x9dc] ;  /* 0x0002770000127ab9 */ /* 0x000fe20000000800 */
[----:B------:R-:W-:Y:S02]  /*2040*/  WARPGROUP.DEPBAR.LE gsb0, 0x0 ;  /* 0x00008000000079c5 */ /* 0x000fe40000010000 */
[----:B------:R-:W-:-:S07]  /*2050*/  WARPGROUP.ARRIVE ;  /* 0x00000000000079c5 */ /* 0x000fce0000000000 */
        /* <DEDUP_REMOVED lines=11> */
[----:B------:R-:W-:Y:S01]  /*2110*/  ULDC.64 UR6, c[0x0][0x9e0] ;  /* 0x0002780000067ab9 */ /* 0x000fe20000000a00 */
[----:B------:R-:W-:Y:S01]  /*2120*/  IMAD.U32 R5, RZ, RZ, UR37 ;  /* 0x00000025ff057e24 */ /* 0x000fe2000f8e00ff */
        /* <DEDUP_REMOVED lines=8> */
[----:B------:R-:W-:Y:S01]  /*21b0*/  QGMMA.64x128x32.F32.E4M3.E4M3 R24, gdesc[UR8], R24, gsb0 ;  /* 0x01e00000081879f3 */ /* 0x000fe20008000818 */
[----:B------:R-:W-:Y:S02]  /*21c0*/  ULOP3.LUT UR10, URZ, UR18, URZ, 0x33, !UPT ;  /* 0x000000123f0a7292 */ /* 0x000fe4000f8e333f */
[----:B------:R-:W-:Y:S02]  /*21d0*/  WARPGROUP.DEPBAR.LE gsb0, 0x0 ;  /* 0x00008000000079c5 */ /* 0x000fe40000010000 */
[----:B------:R1:W-:Y:S02]  /*21e0*/  @!P1 SYNCS.ARRIVE.TRANS64.RED.A1T0 RZ, [R0+URZ], RZ ;  /* 0x000000ff00ff99a7 */ /* 0x0003e4000810043f */
[----:B-1----:R-:W-:Y:S02]  /*21f0*/  IMAD R0, R16, -0x2, R3 ;  /* 0xfffffffe10007824 */ /* 0x002fe400078e0203 */
[----:B------:R-:W-:-:S03]  /*2200*/  VIADD R3, R6, UR42 ;  /* 0x0000002a06037c36 */ /* 0x000fc60008000000 */
[----:B------:R-:W-:Y:S01]  /*2210*/  IADD3 R0, -R5, UR42, R0 ;  /* 0x0000002a05007c10 */ /* 0x000fe2000fffe100 */
[----:B------:R-:W-:Y:S01]  /*2220*/  IMAD R7, R16, -0x2, R3 ;  /* 0xfffffffe10077824 */ /* 0x000fe200078e0203 */
[----:B------:R-:W-:-:S03]  /*2230*/  LEA R5, R88, 0xffffff80, 0x7 ;  /* 0xffffff8058057811 */ /* 0x000fc600078e38ff */
        /* <DEDUP_REMOVED lines=18> */
.L_x_9363:
[----:B------:R-:W-:-:S06]  /*2360*/  UISETP.NE.AND UP2, UPT, UR7, 0x1, UPT ;  /* 0x000000010700788c */ /* 0x000fcc000bf45270 */
[----:B------:R-:W-:-:S05]  /*2370*/  PLOP3.LUT P2, PT, PT, PT, UP2, 0x80, 0x0 ;  /* 0x000000000000781c */ /* 0x000fca0003f4f028 */
[----:B------:R-:W-:-:S08]  /*2380*/  @UP2 ULDC.64 UR10, c[0x0][0x9e8] ;  /* 0x00027a00000a2ab9 */ /* 0x000fd00000000a00 */
[----:B------:R-:W-:-:S05]  /*2390*/  @P2 IMAD.HI.U32 R10, R3, UR10, RZ ;  /* 0x0000000a030a2c27 */ /* 0x000fca000f8e00ff */
[----:B------:R-:W-:-:S07]  /*23a0*/  @P2 SHF.R.U32.HI R3, RZ, UR11, R10 ;  /* 0x0000000bff032c19 */ /* 0x000fce000801160a */
.L_x_9364:
[----:B------:R-:W-:Y:S05]  /*23b0*/  BSYNC B0 ;  /* 0x0000000000007941 */ /* 0x000fea0003800000 */
.L_x_9362:
[----:B------:R-:W-:-:S04]  /*23c0*/  IMAD R3, R3, UR7, -R5 ;  /* 0x0000000703037c24 */ /* 0x000fc8000f8e0a05 */
[----:B------:R-:W-:-:S05]  /*23d0*/  IMAD R3, R16, -0x2, R3 ;  /* 0xfffffffe10037824 */ /* 0x000fca00078e0203 */
[----:B------:R-:W-:Y:S02]  /*23e0*/  VIMNMX R4, R4, R3, !PT ;  /* 0x0000000304047248 */ /* 0x000fe40007fe0100 */
[----:B------:R-:W-:-:S07]  /*23f0*/  VIADDMNMX R0, R3, UR7, R0, PT ;  /* 0x0000000703007c46 */ /* 0x000fce000b800100 */
.L_x_9361:
[C---:B------:R-:W-:Y:S01]  /*2400*/  ISETP.GE.AND P4, PT, R6.reuse, 0x9, PT ;  /* 0x000000090600780c */ /* 0x040fe20003f86270 */
[----:B------:R-:W0:Y:S01]  /*2410*/  SHFL.IDX PT, R2, R2, 0x1, 0x1c1f ;  /* 0x003c1f0002027f89 */ /* 0x000e2200000e0000 */
        /* <DEDUP_REMOVED lines=11> */
[----:B------:R-:W-:Y:S02]  /*24d0*/  ISETP.GE.AND P5, PT, R6, 0x11, PT ;  /* 0x000000110600780c */ /* 0x000fe40003fa6270 */
        /* <DEDUP_REMOVED lines=189> */
.L_x_9367:
[----:B------:R-:W-:-:S06]  /*30b0*/  UISETP.NE.AND UP2, UPT, UR7, 0x1, UPT ;  /* 0x000000010700788c */ /* 0x000fcc000bf45270 */
[----:B------:R-:W-:-:S05]  /*30c0*/  PLOP3.LUT P6, PT, PT, PT, UP2, 0x80, 0x0 ;  /* 0x000000000000781c */ /* 0x000fca0003fcf028 */
[----:B------:R-:W-:-:S08]  /*30d0*/  @UP2 ULDC.64 UR10, c[0x0][0x9e8] ;  /* 0x00027a00000a2ab9 */ /* 0x000fd00000000a00 */
[----:B------:R-:W-:Y:S01]  /*30e0*/  @P6 IMAD.HI.U32 R6, R2, UR10, RZ ;  /* 0x0000000a02066c27 */ /* 0x000fe2000f8e00ff */
[----:B------:R-:W-:-:S13]  /*30f0*/  PLOP3.LUT P6, PT, PT, PT, UP2, 0x80, 0x0 ;  /* 0x000000000000781c */ /* 0x000fda0003fcf028 */
[----:B------:R-:W-:-:S07]  /*3100*/  @P6 SHF.R.U32.HI R2, RZ, UR11, R6 ;  /* 0x0000000bff026c19 */ /* 0x000fce0008011606 */
.L_x_9368:
[----:B------:R-:W-:Y:S05]  /*3110*/  BSYNC B0 ;  /* 0x0000000000007941 */ /* 0x000fea0003800000 */
.L_x_9366:
[----:B------:R-:W-:-:S04]  /*3120*/  IMAD R5, R2, UR7, -R5 ;  /* 0x0000000702057c24 */ /* 0x000fc8000f8e0a05 */
[----:B------:R-:W-:-:S05]  /*3130*/  IMAD R5, R16, -0x2, R5 ;  /* 0xfffffffe10057824 */ /* 0x000fca00078e0205 */
[----:B------:R-:W-:Y:S02]  /*3140*/  VIMNMX R4, R4, R5, !PT ;  /* 0x0000000504047248 */ /* 0x000fe40007fe0100 */
[----:B------:R-:W-:-:S07]  /*3150*/  VIADDMNMX R0, R5, UR7, R0, PT ;  /* 0x0000000705007c46 */ /* 0x000fce000b800100 */
.L_x_9365:
        /* <DEDUP_REMOVED lines=198> */
[----:B------:R-:W-:Y:S01]  /*3dc0*/  FMNMX.FTZ R14, R42, R11, !PT ;  /* 0x0000000b2a0e7209 */ /* 0x000fe20007810000 */
[----:B------:R-:W-:-:S03]  /*3dd0*/  FFMA.FTZ R72, R72, UR43, -R20 ;  /* 0x0000002b48487c23 */ /* 0x000fc60008010814 */
[----:B------:R-:W-:-:S03]  /*3de0*/  FMNMX.FTZ R11, R43, R14, !PT ;  /* 0x0000000e2b0b7209 */ /* 0x000fc60007810000 */
[----:B------:R-:W-:Y:S01]  /*3df0*/  MUFU.EX2 R3, R3 ;  /* 0x0000000300037308 */ /* 0x000fe20000000800 */
[----:B------:R-:W-:-:S04]  /*3e00*/  FMNMX.FTZ R14, R46, R11, !PT ;  /* 0x0000000b2e0e7209 */ /* 0x000fc80007810000 */
[----:B------:R-:W-:Y:S01]  /*3e10*/  FMNMX.FTZ R13, R47, R14, !PT ;  /* 0x0000000e2f0d7209 */ /* 0x000fe20007810000 */
[----:B------:R-:W-:-:S02]  /*3e20*/  FFMA.FTZ R14, R41, UR43, -R20 ;  /* 0x0000002b290e7c23 */ /* 0x000fc40008010814 */
[----:B------:R-:W-:Y:S01]  /*3e30*/  MUFU.EX2 R5, R5 ;  /* 0x0000000500057308 */ /* 0x000fe20000000800 */
[----:B------:R-:W-:-:S04]  /*3e40*/  FMNMX.FTZ R24, R50, R13, !PT ;  /* 0x0000000d32187209 */ /* 0x000fc80007810000 */
[----:B------:R-:W-:-:S03]  /*3e50*/  FMNMX.FTZ R13, R51, R24, !PT ;  /* 0x00000018330d7209 */ /* 0x000fc60007810000 */
[----:B------:R-:W0:Y:S01]  /*3e60*/  MUFU.EX2 R8, R8 ;  /* 0x0000000800087308 */ /* 0x000e220000000800 */
[----:B------:R-:W-:-:S04]  /*3e70*/  FMNMX.FTZ R24, R54, R13, !PT ;  /* 0x0000000d36187209 */ /* 0x000fc80007810000 */
[----:B------:R-:W-:Y:S01]  /*3e80*/  FMNMX.FTZ R15, R55, R24, !PT ;  /* 0x00000018370f7209 */ /* 0x000fe20007810000 */
[----:B------:R-:W-:-:S01]  /*3e90*/  FFMA.FTZ R24, R45, UR43, -R20 ;  /* 0x0000002b2d187c23 */ /* 0x000fc20008010814 */
[----:B------:R-:W-:Y:S01]  /*3ea0*/  FFMA.FTZ R45, R76, UR43, -R20 ;  /* 0x0000002b4c2d7c23 */ /* 0x000fe20008010814 */
[----:B------:R-:W-:Y:S01]  /*3eb0*/  MUFU.EX2 R10, R10 ;  /* 0x0000000a000a7308 */ /* 0x000fe20000000800 */
[----:B------:R-:W-:-:S04]  /*3ec0*/  FMNMX.FTZ R28, R58, R15, !PT ;  /* 0x0000000f3a1c7209 */ /* 0x000fc80007810000 */
[----:B------:R-:W-:-:S03]  /*3ed0*/  FMNMX.FTZ R15, R59, R28, !PT ;  /* 0x0000001c3b0f7209 */ /* 0x000fc60007810000 */
[----:B------:R1:W-:Y:S01]  /*3ee0*/  MUFU.EX2 R11, R40 ;  /* 0x00000028000b7308 */ /* 0x0003e20000000800 */
[----:B------:R-:W-:Y:S02]  /*3ef0*/  FMNMX.FTZ R28, R62, R15, !PT ;  /* 0x0000000f3e1c7209 */ /* 0x000fe40007810000 */
[----:B0-----:R-:W-:Y:S02]  /*3f00*/  F2FP.SATFINITE.E4M3.F32.PACK_AB_MERGE_C R148, R8, R5, RZ ;  /* 0x000000050894723e */ /* 0x001fe400048070ff */
[----:B------:R-:W-:Y:S01]  /*3f10*/  FMNMX.FTZ R21, R63, R28, !PT ;  /* 0x0000001c3f157209 */ /* 0x000fe20007810000 */
[----:B------:R-:W-:Y:S01]  /*3f20*/  FFMA.FTZ R28, R49, UR43, -R20 ;  /* 0x0000002b311c7c23 */ /* 0x000fe20008010814 */
[----:B------:R-:W-:Y:S01]  /*3f30*/  F2FP.SATFINITE.E4M3.F32.PACK_AB_MERGE_C R148, R6, R3, R148 ;  /* 0x000000030694723e */ /* 0x000fe20004807094 */
[----:B------:R-:W0:Y:S01]  /*3f40*/  MUFU.EX2 R12, R12 ;  /* 0x0000000c000c7308 */ /* 0x000e220000000800 */
[----:B------:R-:W-:Y:S01]  /*3f50*/  FMNMX.FTZ R32, R66, R21, !PT ;  /* 0x0000001542207209 */ /* 0x000fe20007810000 */
[--C-:B-1----:R-:W-:Y:S01]  /*3f60*/  FFMA.FTZ R40, R65, UR43, -R20.reuse ;  /* 0x0000002b41287c23 */ /* 0x102fe20008010814 */
[----:B------:R-:W-:-:S02]  /*3f70*/  FFMA.FTZ R49, R80, UR43, -R20 ;  /* 0x0000002b50317c23 */ /* 0x000fc40008010814 */
[----:B------:R-:W-:-:S03]  /*3f80*/  FMNMX.FTZ R21, R67, R32, !PT ;  /* 0x0000002043157209 */ /* 0x000fc60007810000 */
[----:B------:R1:W-:Y:S01]  /*3f90*/  MUFU.EX2 R13, R44 ;  /* 0x0000002c000d7308 */ /* 0x0003e20000000800 */
[----:B------:R-:W-:-:S04]  /*3fa0*/  FMNMX.FTZ R32, R70, R21, !PT ;  /* 0x0000001546207209 */ /* 0x000fc80007810000 */
[----:B------:R-:W-:-:S03]  /*3fb0*/  FMNMX.FTZ R25, R71, R32, !PT ;  /* 0x0000002047197209 */ /* 0x000fc60007810000 */
[----:B------:R-:W-:Y:S01]  /*3fc0*/  MUFU.EX2 R14, R14 ;  /* 0x0000000e000e7308 */ /* 0x000fe20000000800 */
[----:B------:R-:W-:Y:S01]  /*3fd0*/  FMNMX.FTZ R32, R74, R25, !PT ;  /* 0x000000194a207209 */ /* 0x000fe20007810000 */
[----:B-1----:R-:W-:Y:S01]  /*3fe0*/  FFMA.FTZ R44, R69, UR43, -R20 ;  /* 0x0000002b452c7c23 */ /* 0x002fe20008010814 */
[----:B0-----:R-:W-:Y:S02]  /*3ff0*/  F2FP.SATFINITE.E4M3.F32.PACK_AB_MERGE_C R150, R12, R9, RZ ;  /* 0x000000090c96723e */ /* 0x001fe400048070ff */
[----:B------:R-:W-:Y:S02]  /*4000*/  FMNMX.FTZ R25, R75, R32, !PT ;  /* 0x000000204b197209 */ /* 0x000fe40007810000 */
[----:B------:R-:W-:Y:S01]  /*4010*/  F2FP.SATFINITE.E4M3.F32.PACK_AB_MERGE_C R150, R10, R7, R150 ;  /* 0x000000070a96723e */ /* 0x000fe20004807096 */
[----:B------:R-:W0:Y:S01]  /*4020*/  MUFU.EX2 R24, R24 ;  /* 0x0000001800187308 */ /* 0x000e220000000800 */
[----:B------:R-:W-:-:S04]  /*4030*/  FMNMX.FTZ R32, R78, R25, !PT ;  /* 0x000000194e207209 */ /* 0x000fc80007810000 */
[----:B------:R-:W-:Y:S01]  /*4040*/  FMNMX.FTZ R29, R79, R32, !PT ;  /* 0x000000204f1d7209 */ /* 0x000fe20007810000 */
[----:B------:R-:W-:-:S01]  /*4050*/  FFMA.FTZ R32, R57, UR43, -R20 ;  /* 0x0000002b39207c23 */ /* 0x000fc20008010814 */
[----:B------:R-:W-:Y:S01]  /*4060*/  IMAD.U32 R57, RZ, RZ, UR43 ;  /* 0x0000002bff397e24 */ /* 0x000fe2000f8e00ff */
[----:B------:R1:W-:Y:S01]  /*4070*/  MUFU.EX2 R15, R48 ;  /* 0x00000030000f7308 */ /* 0x0003e20000000800 */
[----:B------:R-:W-:-:S04]  /*4080*/  FMNMX.FTZ R36, R82, R29, !PT ;  /* 0x0000001d52247209 */ /* 0x000fc80007810000 */
[----:B------:R-:W-:Y:S01]  /*4090*/  FMNMX.FTZ R29, R83, R36, !PT ;  /* 0x00000024531d7209 */ /* 0x000fe20007810000 */
[----:B------:R-:W-:-:S02]  /*40a0*/  FFMA.FTZ R36, R61, UR43, -R20 ;  /* 0x0000002b3d247c23 */ /* 0x000fc40008010814 */
[----:B------:R-:W-:Y:S01]  /*40b0*/  MUFU.EX2 R28, R28 ;  /* 0x0000001c001c7308 */ /* 0x000fe20000000800 */
[----:B------:R-:W-:Y:S01]  /*40c0*/  FMNMX.FTZ R0, R86, R29, !PT ;  /* 0x0000001d56007209 */ /* 0x000fe20007810000 */
[----:B-1----:R-:W-:Y:S01]  /*40d0*/  FFMA.FTZ R48, R73, UR43, -R20 ;  /* 0x0000002b49307c23 */ /* 0x002fe20008010814 */
[----:B0-----:R-:W-:Y:S02]  /*40e0*/  F2FP.SATFINITE.E4M3.F32.PACK_AB_MERGE_C R144, R24, R13, RZ ;  /* 0x0000000d1890723e */ /* 0x001fe400048070ff */
[----:B------:R-:W-:Y:S02]  /*40f0*/  FMNMX.FTZ R0, R87, R0, !PT ;  /* 0x0000000057007209 */ /* 0x000fe40007810000 */
[----:B------:R-:W-:Y:S01]  /*4100*/  F2FP.SATFINITE.E4M3.F32.PACK_AB_MERGE_C R144, R14, R11, R144 ;  /* 0x0000000b0e90723e */ /* 0x000fe20004807090 */
[----:B------:R-:W-:Y:S02]  /*4110*/  MUFU.EX2 R29, R60 ;  /* 0x0000003c001d7308 */ /* 0x000fe40000000800 */
[----:B------:R-:W0:Y:S06]  /*4120*/  SHFL.BFLY PT, R41, R0, 0x2, 0x1f ;  /* 0x0c401f0000297f89 */ /* 0x000e2c00000e0000 */
[----:B------:R-:W-:Y:S08]  /*4130*/  MUFU.EX2 R36, R36 ;  /* 0x0000002400247308 */ /* 0x000ff00000000800 */
[----:B------:R1:W-:Y:S08]  /*4140*/  MUFU.EX2 R21, R52 ;  /* 0x0000003400157308 */ /* 0x0003f00000000800 */
[----:B------:R2:W-:Y:S01]  /*4150*/  MUFU.EX2 R25, R56 ;  /* 0x0000003800197308 */ /* 0x0005e20000000800 */
[----:B-1----:R-:W-:-:S01]  /*4160*/  FFMA.FTZ R52, R77, UR43, -R20 ;  /* 0x0000002b4d347c23 */ /* 0x002fc20008010814 */
[----:B0-----:R-:W-:-:S05]  /*4170*/  FMNMX.FTZ R53, R0, R41, !PT ;  /* 0x0000002900357209 */ /* 0x001fca0007810000 */
[----:B------:R-:W0:Y:S01]  /*4180*/  SHFL.BFLY PT, R0, R53, 0x1, 0x1f ;  /* 0x0c201f0035007f89 */ /* 0x000e2200000e0000 */
[----:B------:R-:W-:Y:S01]  /*4190*/  MUFU.EX2 R32, R32 ;  /* 0x0000002000207308 */ /* 0x000fe20000000800 */
[----:B--2---:R-:W-:-:S07]  /*41a0*/  FFMA.FTZ R56, R81, UR43, -R20 ;  /* 0x0000002b51387c23 */ /* 0x004fce0008010814 */
        /* <DEDUP_REMOVED lines=60> */
[----:B------:R-:W-:Y:S01]  /*4570*/  FFMA.FTZ R57, R87, UR43, -R57 ;  /* 0x0000002b57397c23 */ /* 0x000fe20008010839 */
[----:B------:R-:W-:-:S04]  /*4580*/  F2FP.SATFINITE.E4M3.F32.PACK_AB_MERGE_C R30, R61, R30, RZ ;  /* 0x0000001e3d1e723e */ /* 0x000fc800048070ff */
[----:B------:R-:W-:Y:S01]  /*4590*/  F2FP.SATFINITE.E4M3.F32.PACK_AB_MERGE_C R149, R27, R26, R30 ;  /* 0x0000001a1b95723e */ /* 0x000fe2000480701e */
        /* <DEDUP_REMOVED lines=19> */
[----:B------:R-:W-:Y:S01]  /*46d0*/  FADD.FTZ R5, R25, R4 ;  /* 0x0000000419057221 */ /* 0x000fe20000010000 */
[----:B------:R-:W-:-:S05]  /*46e0*/  F2FP.SATFINITE.E4M3.F32.PACK_AB_MERGE_C R151, R34, R31, R35 ;  /* 0x0000001f2297723e */ /* 0x000fca0004807023 */
        /* <DEDUP_REMOVED lines=10> */
[----:B------:R-:W-:-:S01]  /*4790*/  FADD.FTZ R29, R29, R32 ;  /* 0x000000201d1d7221 */ /* 0x000fc20000010000 */
[----:B------:R-:W-:Y:S02]  /*47a0*/  F2FP.SATFINITE.E4M3.F32.PACK_AB_MERGE_C R42, R47, R42, RZ ;  /* 0x0000002a2f2a723e */ /* 0x000fe400048070ff */
[----:B------:R-:W-:Y:S01]  /*47b0*/  F2FP.SATFINITE.E4M3.F32.PACK_AB_MERGE_C R142, R40, R33, R5 ;  /* 0x00000021288e723e */ /* 0x000fe20004807005 */
[----:B------:R-:W-:Y:S01]  /*47c0*/  FADD.FTZ R36, R36, R29 ;  /* 0x0000001d24247221 */ /* 0x000fe20000010000 */
[----:B------:R-:W1:Y:S01]  /*47d0*/  MUFU.EX2 R54, R54 ;  /* 0x0000003600367308 */ /* 0x000e620000000800 */
[----:B--2---:R-:W-:-:S01]  /*47e0*/  FADD.FTZ R3, R43, R6 ;  /* 0x000000062b037221 */ /* 0x004fc20000010000 */
[----:B------:R-:W-:Y:S01]  /*47f0*/  F2FP.SATFINITE.E4M3.F32.PACK_AB_MERGE_C R145, R39, R38, R42 ;  /* 0x000000262791723e */ /* 0x000fe2000480702a */
        /* <DEDUP_REMOVED lines=82> */
.L_x_9370:
[----:B------:R-:W-:-:S11]  /*4d20*/  UISETP.NE.AND UP2, UPT, UR7, 0x1, UPT ;  /* 0x000000010700788c */ /* 0x000fd6000bf45270 */
[----:B------:R-:W-:Y:S02]  /*4d30*/  @UP2 ULDC.64 UR20, c[0x0][0x9e8] ;  /* 0x00027a0000142ab9 */ /* 0x000fe40000000a00 */
[----:B------:R-:W-:-:S04]  /*4d40*/  UIMAD.WIDE.U32 UR10, UR14, UR20, URZ ;  /* 0x000000140e0a72a5 */ /* 0x000fc8000f8e003f */
[----:B------:R-:W-:-:S12]  /*4d50*/  @UP2 USHF.R.U32.HI UR14, URZ, UR21, UR11 ;  /* 0x000000153f0e2299 */ /* 0x000fd8000801160b */
.L_x_9371:
[----:B------:R-:W-:-:S04]  /*4d60*/  UIMAD UR7, UR14, UR7, UR7 ;  /* 0x000000070e0772a4 */ /* 0x000fc8000f8e0207 */
[----:B------:R-:W-:-:S04]  /*4d70*/  UISETP.LT.AND UP2, UPT, UR6, UR7, UPT ;  /* 0x000000070600728c */ /* 0x000fc8000bf41270 */
[----:B------:R-:W-:-:S12]  /*4d80*/  USEL UR6, UR6, UR7, UP2 ;  /* 0x0000000706067287 */ /* 0x000fd80009000000 */
.L_x_9369:
        /* <DEDUP_REMOVED lines=35> */
.L_x_9390:
[----:B------:R-:W-:-:S04]  /*4fc0*/  UIADD3 UR19, UR52, 0x1, URZ ;  /* 0x0000000134137890 */ /* 0x000fc8000fffe03f */
[----:B------:R-:W-:-:S04]  /*4fd0*/  UISETP.NE.AND UP2, UPT, UR19, 0x2, UPT ;  /* 0x000000021300788c */ /* 0x000fc8000bf45270 */
[----:B------:R-:W-:Y:S02]  /*4fe0*/  USEL UR20, URZ, 0x1, UP2 ;  /* 0x000000013f147887 */ /* 0x000fe40009000000 */
[----:B------:R-:W-:Y:S02]  /*4ff0*/  USEL UR19, UR19, URZ, UP2 ;  /* 0x0000003f13137287 */ /* 0x000fe40009000000 */
[----:B------:R-:W-:Y:S01]  /*5000*/  ULOP3.LUT UR20, UR53, UR20, URZ, 0x3c, !UPT ;  /* 0x0000001435147292 */ /* 0x000fe2000f8e3c3f */
[----:B------:R-:W-:Y:S11]  /*5010*/  @!P0 BRA `(.L_x_9373) ;  /* 0x0000000000048947 */ /* 0x000ff60003800000 */
[----:B------:R-:W-:Y:S01]  /*5020*/  BPT.TRAP 0x1 ;  /* 0x000000040000795c */ /* 0x000fe20000300000 */
.L_x_9373:
[----:B------:R-:W-:Y:S01]  /*5030*/  ULEA UR23, UR19, UR46, 0x3 ;  /* 0x0000002e13177291 */ /* 0x000fe2000f8e183f */
[----:B------:R-:W-:-:S05]  /*5040*/  IMAD.U32 R6, RZ, RZ, UR20 ;  /* 0x00000014ff067e24 */ /* 0x000fca000f8e00ff */
[----:B------:R-:W-:-:S04]  /*5050*/  SHF.L.U32 R6, R6, 0x1f, RZ ;  /* 0x0000001f06067819 */ /* 0x000fc800000006ff */
[----:B------:R0:W1:Y:S01]  /*5060*/  SYNCS.PHASECHK.TRANS64.TRYWAIT P2, [UR23+0x19c30], R6 ;  /* 0x019c3006ff0075a7 */ /* 0x0000620008040157 */
[----:B------:R-:W-:Y:S05]  /*5070*/  @!P0 BRA `(.L_x_9374) ;  /* 0x0000000000048947 */ /* 0x000fea0003800000 */
[----:B------:R-:W-:Y:S01]  /*5080*/  BPT.TRAP 0x1 ;  /* 0x000000040000795c */ /* 0x000fe20000300000 */
.L_x_9374:
[----:B-1----:R-:W-:Y:S05]  /*5090*/  @P2 BRA `(.L_x_9375) ;  /* 0x0000000000082947 */ /* 0x002fea0003800000 */
[----:B------:R-:W1:Y:S02]  /*50a0*/  SYNCS.PHASECHK.TRANS64.TRYWAIT P2, [UR23+0x19c30], R6 ;  /* 0x019c3006ff0075a7 */ /* 0x000e640008040157 */
[----:B-1----:R-:W-:Y:S05]  /*50b0*/  @!P2 BRA `(.L_x_9376) ;  /* 0x000000fc00a4a947 */ /* 0x002fea0003800000 */
.L_x_9375:
        /* <DEDUP_REMOVED lines=17> */
.L_x_9377:
[----:B------:R-:W-:Y:S01]  /*51d0*/  ULEA UR11, UR52, UR46, 0x3 ;  /* 0x0000002e340b7291 */ /* 0x000fe2000f8e183f */
[----:B01----:R-:W-:-:S05]  /*51e0*/  IMAD.U32 R6, RZ, RZ, UR53 ;  /* 0x00000035ff067e24 */ /* 0x003fca000f8e00ff */
[----:B------:R-:W-:-:S04]  /*51f0*/  SHF.L.U32 R6, R6, 0x1f, RZ ;  /* 0x0000001f06067819 */ /* 0x000fc800000006ff */
[----:B------:R0:W1:Y:S01]  /*5200*/  SYNCS.PHASECHK.TRANS64.TRYWAIT P2, [UR11+0x19c50], R6 ;  /* 0x019c5006ff0075a7 */ /* 0x000062000804014b */
[----:B------:R-:W-:Y:S05]  /*5210*/  @!P0 BRA `(.L_x_9378) ;  /* 0x0000000000048947 */ /* 0x000fea0003800000 */
[----:B------:R-:W-:Y:S01]  /*5220*/  BPT.TRAP 0x1 ;  /* 0x000000040000795c */ /* 0x000fe20000300000 */
.L_x_9378:
[----:B-1----:R-:W-:Y:S05]  /*5230*/  @P2 BRA `(.L_x_9379) ;  /* 0x0000000000082947 */ /* 0x002fea0003800000 */
[----:B------:R-:W1:Y:S02]  /*5240*/  SYNCS.PHASECHK.TRANS64.TRYWAIT P2, [UR11+0x19c50], R6 ;  /* 0x019c5006ff0075a7 */ /* 0x000e64000804014b */
[----:B-1----:R-:W-:Y:S05]  /*5250*/  @!P2 BRA `(.L_x_9380) ;  /* 0x000000fc0054a947 */ /* 0x002fea0003800000 */
.L_x_9379:
[----:B------:R-:W-:Y:S01]  /*5260*/  UIADD3 UR6, UR46, 0x3000, URZ ;  /* 0x000030002e067890 */ /* 0x000fe2000fffe03f */
[----:B------:R-:W-:Y:S01]  /*5270*/  WARPGROUP.ARRIVE ;  /* 0x00000000000079c5 */ /* 0x000fe20000000000 */
[----:B------:R-:W-:Y:S01]  /*5280*/  UMOV UR7, 0x40000040 ;  /* 0x4000004000077882 */ /* 0x000fe20000000000 */
[----:B------:R-:W-:Y:S01]  /*5290*/  PLOP3.LUT P2, PT, PT, PT, UP0, 0x80, 0x0 ;  /* 0x000000000000781c */ /* 0x000fe20003f4f008 */
[----:B------:R-:W-:Y:S01]  /*52a0*/  USHF.R.U32.HI UR6, URZ, 0x4, UR6 ;  /* 0x000000043f067899 */ /* 0x000fe20008011606 */
[----:B------:R-:W-:Y:S01]  /*52b0*/  PLOP3.LUT P3, PT, PT, PT, UP0, 0x80, 0x0 ;  /* 0x000000000000781c */ /* 0x000fe20003f6f008 */
[----:B------:R-:W-:Y:S02]  /*52c0*/  VIADD R13, R17, UR41 ;  /* 0x00000029110d7c36 */ /* 0x000fe40008000000 */
[----:B------:R-:W-:Y:S01]  /*52d0*/  ULOP3.LUT UR6, UR6, 0x3fff, URZ, 0xc0, !UPT ;  /* 0x00003fff06067892 */ /* 0x000fe2000f8ec03f */
[----:B01----:R-:W-:Y:S02]  /*52e0*/  IMAD.U32 R6, RZ, RZ, UR23 ;  /* 0x00000017ff067e24 */ /* 0x003fe4000f8e00ff */
[----:B------:R-:W-:Y:S01]  /*52f0*/  IMAD.SHL.U32 R8, R3, 0x80, RZ ;  /* 0x0000008003087824 */ /* 0x000fe200078e00ff */
[----:B------:R-:W-:Y:S01]  /*5300*/  ULOP3.LUT UR6, UR6, 0x10000, URZ, 0xfc, !UPT ;  /* 0x0001000006067892 */ /* 0x000fe2000f8efc3f */
[----:B------:R-:W-:-:S03]  /*5310*/  @!P1 VIADD R6, R6, 0x19c40 ;  /* 0x00019c4006069836 */ /* 0x000fc60000000000 */
[----:B------:R-:W-:Y:S02]  /*5320*/  UIMAD UR10, UR52, 0x300, UR6 ;  /* 0x00000300340a78a4 */ /* 0x000fe4000f8e0206 */
[----:B------:R-:W-:-:S05]  /*5330*/  @!P1 PRMT R6, RZ, 0x654, R6 ;  /* 0x00000654ff069816 */ /* 0x000fca0000000006 */
[----:B------:R-:W-:Y:S02]  /*5340*/  UMOV UR6, UR10 ;  /* 0x0000000a00067c82 */ /* 0x000fe40008000000 */
        /* <DEDUP_REMOVED lines=24> */
[----:B------:R-:W-:Y:S01]  /*54d0*/  IMAD R7, R16, -0x2, R7 ;  /* 0xfffffffe10077824 */ /* 0x000fe200078e0207 */
[----:B------:R-:W-:Y:S02]  /*54e0*/  WARPGROUP.DEPBAR.LE gsb0, 0x0 ;  /* 0x00008000000079c5 */ /* 0x000fe40000010000 */
[----:B------:R1:W-:Y:S02]  /*54f0*/  @!P1 SYNCS.ARRIVE.TRANS64.RED.A1T0 RZ, [R6+URZ], RZ ;  /* 0x000000ff06ff99a7 */ /* 0x0003e4000810043f */
[----:B-1----:R-:W-:-:S05]  /*5500*/  IMAD.U32 R6, RZ, RZ, UR37 ;  /* 0x00000025ff067e24 */ /* 0x002fca000f8e00ff */
[----:B------:R-:W-:-:S05]  /*5510*/  IADD3 R7, -R6, UR42, R7 ;  /* 0x0000002a06077c10 */ /* 0x000fca000fffe107 */
[C---:B------:R-:W-:Y:S02]  /*5520*/  VIADD R12, R7.reuse, UR22 ;  /* 0x00000016070c7c36 */ /* 0x040fe40008000000 */
[----:B------:R-:W-:Y:S02]  /*5530*/  VIADD R11, R7, UR6 ;  /* 0x00000006070b7c36 */ /* 0x000fe40008000000 */
[--C-:B0-----:R-:W-:Y:S02]  /*5540*/  IMAD.IADD R10, R12, 0x1, R15.reuse ;  /* 0x000000010c0a7824 */ /* 0x101fe400078e020f */
[----:B------:R-:W-:Y:S01]  /*5550*/  IMAD.IADD R9, R11, 0x1, R15 ;  /* 0x000000010b097824 */ /* 0x000fe200078e020f */
        /* <DEDUP_REMOVED lines=14> */
.L_x_9383:
[----:B------:R-:W-:-:S05]  /*5640*/  IMAD.U32 R14, RZ, RZ, UR21 ;  /* 0x00000015ff0e7e24 */ /* 0x000fca000f8e00ff */
[----:B------:R-:W-:-:S13]  /*5650*/  ISETP.NE.AND P2, PT, R14, 0x1, PT ;  /* 0x000000010e00780c */ /* 0x000fda0003f45270 */
[----:B------:R-:W0:Y:S02]  /*5660*/  @P2 LDC.64 R6, c[0x0][0x9e8] ;  /* 0x00027a00ff062b82 */ /* 0x000e240000000a00 */
[----:B0-----:R-:W-:-:S05]  /*5670*/  @P2 IMAD.HI.U32 R6, R15, R6, RZ ;  /* 0x000000060f062227 */ /* 0x001fca00078e00ff */
[----:B------:R-:W-:-:S07]  /*5680*/  @P2 SHF.R.U32.HI R15, RZ, R7, R6 ;  /* 0x00000007ff0f2219 */ /* 0x000fce0000011606 */
.L_x_9384:
[----:B------:R-:W-:Y:S05]  /*5690*/  BSYNC B0 ;  /* 0x0000000000007941 */ /* 0x000fea0003800000 */
.L_x_9382:
[----:B------:R-:W-:-:S04]  /*56a0*/  IMAD R15, R15, R14, -R8 ;  /* 0x0000000e0f0f7224 */ /* 0x000fc800078e0a08 */
[----:B------:R-:W-:-:S05]  /*56b0*/  IMAD R15, R16, -0x2, R15 ;  /* 0xfffffffe100f7824 */ /* 0x000fca00078e020f */
[----:B------:R-:W-:Y:S02]  /*56c0*/  VIADDMNMX R10, R15, R14, R10, PT ;  /* 0x0000000e0f0a7246 */ /* 0x000fe4000380010a */
[----:B------:R-:W-:-:S07]  /*56d0*/  VIMNMX R9, R9, R15, !PT ;  /* 0x0000000f09097248 */ /* 0x000fce0007fe0100 */
.L_x_9381:
        /* <DEDUP_REMOVED lines=115> */
.L_x_9387:
[----:B------:R-:W-:-:S05]  /*5e10*/  IMAD.U32 R6, RZ, RZ, UR21 ;  /* 0x00000015ff067e24 */ /* 0x000fca000f8e00ff */
[----:B------:R-:W-:-:S13]  /*5e20*/  ISETP.NE.AND P3, PT, R6, 0x1, PT ;  /* 0x000000010600780c */ /* 0x000fda0003f65270 */
[----:B------:R-:W0:Y:S02]  /*5e30*/  @P3 LDC.64 R10, c[0x0][0x9e8] ;  /* 0x00027a00ff0a3b82 */ /* 0x000e240000000a00 */
[----:B0-----:R-:W-:-:S05]  /*5e40*/  @P3 IMAD.HI.U32 R10, R13, R10, RZ ;  /* 0x0000000a0d0a3227 */ /* 0x001fca00078e00ff */
[----:B------:R-:W-:-:S07]  /*5e50*/  @P3 SHF.R.U32.HI R13, RZ, R11, R10 ;  /* 0x0000000bff0d3219 */ /* 0x000fce000001160a */
.L_x_9388:
[----:B------:R-:W-:Y:S05]  /*5e60*/  BSYNC B0 ;  /* 0x0000000000007941 */ /* 0x000fea0003800000 */
.L_x_9386:
[----:B------:R-:W-:-:S04]  /*5e70*/  IMAD R13, R13, R6, -R8 ;  /* 0x000000060d0d7224 */ /* 0x000fc800078e0a08 */
[----:B------:R-:W-:-:S05]  /*5e80*/  IMAD R13, R16, -0x2, R13 ;  /* 0xfffffffe100d7824 */ /* 0x000fca00078e020d */
[----:B------:R-:W-:Y:S02]  /*5e90*/  VIADDMNMX R12, R13, R6, R12, PT ;  /* 0x000000060d0c7246 */ /* 0x000fe4000380010c */
[----:B------:R-:W-:-:S07]  /*5ea0*/  VIMNMX R9, R9, R13, !PT ;  /* 0x0000000d09097248 */ /* 0x000fce0007fe0100 */
.L_x_9385:
        /* <DEDUP_REMOVED lines=38> */
[----:B------:R-:W-:Y:S02]  /*6110*/  ISETP.LT.OR P3, PT, R12, 0xa, P3 ;  /* 0x0000000a0c00780c */ /* 0x000fe40001f61670 */
[----:B------:R-:W-:Y:S02]  /*6120*/  FMNMX.FTZ R11, R61, R6, !PT ;  /* 0x000000063d0b7209 */ /* 0x000fe40007810000 */
[----:B------:R-:W-:Y:S02]  /*6130*/  FMNMX.FTZ R21, R27, R20, !PT ;  /* 0x000000141b157209 */ /* 0x000fe40007810000 */
[----:B------:R-:W-:Y:S02]  /*6140*/  FMNMX.FTZ R6, R64, R11, !PT ;  /* 0x0000000b40067209 */ /* 0x000fe40007810000 */
[----:B------:R-:W-:-:S02]  /*6150*/  ISETP.LT.OR P4, PT, R12, 0x11, P4 ;  /* 0x000000110c00780c */ /* 0x000fc40002781670 */
[----:B------:R-:W-:Y:S02]  /*6160*/  FMNMX.FTZ R11, R65, R6, !PT ;  /* 0x00000006410b7209 */ /* 0x000fe40007810000 */
[----:B------:R-:W-:Y:S02]  /*6170*/  FSEL R31, R31, -INF , !P3 ;  /* 0xff8000001f1f7808 */ /* 0x000fe40005800000 */
[----:B------:R-:W-:Y:S02]  /*6180*/  FMNMX.FTZ R6, R68, R11, !PT ;  /* 0x0000000b44067209 */ /* 0x000fe40007810000 */
[----:B------:R-:W-:Y:S02]  /*6190*/  FMNMX.FTZ R24, R30, R21, !PT ;  /* 0x000000151e187209 */ /* 0x000fe40007810000 */
        /* <DEDUP_REMOVED lines=18> */
[C---:B------:R-:W-:Y:S01]  /*62c0*/  ISETP.LT.OR P3, PT, R12.reuse, 0x22, P3 ;  /* 0x000000220c00780c */ /* 0x040fe20001f61670 */
[----:B------:R-:W0:Y:S01]  /*62d0*/  SHFL.BFLY PT, R11, R8, 0x2, 0x1f ;  /* 0x0c401f00080b7f89 */ /* 0x000e2200000e0000 */
[----:B------:R-:W-:-:S02]  /*62e0*/  ISETP.LT.OR P4, PT, R12, 0x29, P4 ;  /* 0x000000290c00780c */ /* 0x000fc40002781670 */
[----:B------:R-:W-:Y:S02]  /*62f0*/  FSEL R43, R43, -INF , !P3 ;  /* 0xff8000002b2b7808 */ /* 0x000fe40005800000 */
[C---:B------:R-:W-:Y:S02]  /*6300*/  ISETP.GT.AND P3, PT, R9.reuse, 0x29, P2 ;  /* 0x000000290900780c */ /* 0x040fe40001764270 */
[----:B------:R-:W-:Y:S02]  /*6310*/  FSEL R46, R46, -INF , !P4 ;  /* 0xff8000002e2e7808 */ /* 0x000fe40006000000 */
[C---:B------:R-:W-:Y:S02]  /*6320*/  ISETP.GT.AND P4, PT, R9.reuse, 0x30, P2 ;  /* 0x000000300900780c */ /* 0x040fe40001784270 */
[----:B------:R-:W-:Y:S02]  /*6330*/  ISETP.LT.OR P5, PT, R12, 0x2a, P3 ;  /* 0x0000002a0c00780c */ /* 0x000fe40001fa1670 */
[----:B------:R-:W-:-:S02]  /*6340*/  ISETP.GT.AND P3, PT, R9, 0x31, P2 ;  /* 0x000000310900780c */ /* 0x000fc40001764270 */
[----:B------:R-:W-:Y:S02]  /*6350*/  FSEL R47, R47, -INF , !P5 ;  /* 0xff8000002f2f7808 */ /* 0x000fe40006800000 */
[C---:B------:R-:W-:Y:S02]  /*6360*/  ISETP.LT.OR P4, PT, R12.reuse, 0x31, P4 ;  /* 0x000000310c00780c */ /* 0x040fe40002781670 */
[----:B------:R-:W-:Y:S02]  /*6370*/  ISETP.GT.AND P5, PT, R9, 0x38, P2 ;  /* 0x000000380900780c */ /* 0x000fe400017a4270 */
[----:B------:R-:W-:Y:S02]  /*6380*/  ISETP.LT.OR P3, PT, R12, 0x32, P3 ;  /* 0x000000320c00780c */ /* 0x000fe40001f61670 */
[----:B------:R-:W-:Y:S02]  /*6390*/  FSEL R50, R50, -INF , !P4 ;  /* 0xff80000032327808 */ /* 0x000fe40006000000 */
[----:B0-----:R-:W-:-:S02]  /*63a0*/  FMNMX.FTZ R11, R8, R11, !PT ;  /* 0x0000000b080b7209 */ /* 0x001fc40007810000 */
[----:B------:R-:W-:Y:S02]  /*63b0*/  ISETP.GT.AND P4, PT, R9, 0x39, P2 ;  /* 0x000000390900780c */ /* 0x000fe40001784270 */
[----:B------:R-:W-:Y:S01]  /*63c0*/  FSEL R51, R51, -INF , !P3 ;  /* 0xff80000033337808 */ /* 0x000fe20005800000 */
[----:B------:R-:W0:Y:S01]  /*63d0*/  SHFL.BFLY PT, R6, R11, 0x1, 0x1f ;  /* 0x0c201f000b067f89 */ /* 0x000e2200000e0000 */
[C---:B------:R-:W-:Y:S02]  /*63e0*/  ISETP.LT.OR P5, PT, R12.reuse, 0x39, P5 ;  /* 0x000000390c00780c */ /* 0x040fe40002fa1670 */
[----:B------:R-:W-:Y:S02]  /*63f0*/  ISETP.GT.AND P3, PT, R9, 0x40, P2 ;  /* 0x000000400900780c */ /* 0x000fe40001764270 */
[----:B------:R-:W-:Y:S02]  /*6400*/  ISETP.LT.OR P4, PT, R12, 0x3a, P4 ;  /* 0x0000003a0c00780c */ /* 0x000fe40002781670 */
[----:B------:R-:W-:-:S02]  /*6410*/  FSEL R54, R54, -INF , !P5 ;  /* 0xff80000036367808 */ /* 0x000fc40006800000 */
[----:B------:R-:W-:Y:S02]  /*6420*/  ISETP.GT.AND P5, PT, R9, 0x41, P2 ;  /* 0x000000410900780c */ /* 0x000fe400017a4270 */
[----:B------:R-:W-:Y:S02]  /*6430*/  FSEL R55, R55, -INF , !P4 ;  /* 0xff80000037377808 */ /* 0x000fe40006000000 */
[C---:B------:R-:W-:Y:S02]  /*6440*/  ISETP.LT.OR P3, PT, R12.reuse, 0x41, P3 ;  /* 0x000000410c00780c */ /* 0x040fe40001f61670 */
[----:B------:R-:W-:Y:S02]  /*6450*/  ISETP.GT.AND P4, PT, R9, 0x48, P2 ;  /* 0x000000480900780c */ /* 0x000fe40001784270 */
[----:B------:R-:W-:Y:S02]  /*6460*/  ISETP.LT.OR P5, PT, R12, 0x42, P5 ;  /* 0x000000420c00780c */ /* 0x000fe40002fa1670 */
[----:B------:R-:W-:-:S02]  /*6470*/  FSEL R58, R58, -INF , !P3 ;  /* 0xff8000003a3a7808 */ /* 0x000fc40005800000 */
[----:B------:R-:W-:Y:S02]  /*6480*/  ISETP.GT.AND P3, PT, R9, 0x49, P2 ;  /* 0x000000490900780c */ /* 0x000fe40001764270 */
[----:B------:R-:W-:Y:S02]  /*6490*/  FSEL R59, R59, -INF , !P5 ;  /* 0xff8000003b3b7808 */ /* 0x000fe40006800000 */
[----:B0-----:R-:W-:Y:S02]  /*64a0*/  FMNMX.FTZ R6, R11, R6, !PT ;  /* 0x000000060b067209 */ /* 0x001fe40007810000 */
[----:B------:R-:W-:Y:S02]  /*64b0*/  ISETP.LT.OR P4, PT, R12, 0x49, P4 ;  /* 0x000000490c00780c */ /* 0x000fe40002781670 */
[C---:B------:R-:W-:Y:S01]  /*64c0*/  FSETP.NEU.FTZ.AND P6, PT, R6.reuse, -INF , PT ;  /* 0xff8000000600780b */ /* 0x040fe20003fdd000 */
[----:B------:R-:W-:-:S01]  /*64d0*/  FFMA.FTZ R10, R6, R13, -8 ;  /* 0xc1000000060a7423 */ /* 0x000fc2000001000d */
[----:B------:R-:W-:-:S02]  /*64e0*/  ISETP.GT.AND P5, PT, R9, 0x50, P2 ;  /* 0x000000500900780c */ /* 0x000fc400017a4270 */
[----:B------:R-:W-:Y:S02]  /*64f0*/  ISETP.LT.OR P3, PT, R12, 0x4a, P3 ;  /* 0x0000004a0c00780c */ /* 0x000fe40001f61670 */
[----:B------:R-:W-:Y:S02]  /*6500*/  FSEL R8, R10, RZ, P6 ;  /* 0x000000ff0a087208 */ /* 0x000fe40003000000 */
[----:B------:R-:W-:Y:S02]  /*6510*/  FSEL R62, R62, -INF , !P4 ;  /* 0xff8000003e3e7808 */ /* 0x000fe40006000000 */
[----:B------:R-:W-:Y:S01]  /*6520*/  ISETP.GT.AND P4, PT, R9, 0x51, P2 ;  /* 0x000000510900780c */ /* 0x000fe20001784270 */
        /* <DEDUP_REMOVED lines=12> */
[----:B------:R-:W-:Y:S01]  /*65f0*/  FSEL R63, R63, -INF , !P3 ;  /* 0xff8000003f3f7808 */ /* 0x000fe20005800000 */
[--C-:B------:R-:W-:Y:S01]  /*6600*/  FFMA.FTZ R41, R41, UR43, -R8.reuse ;  /* 0x0000002b29297c23 */ /* 0x100fe20008010808 */
[----:B------:R-:W-:Y:S01]  /*6610*/  FMNMX.FTZ R26, R38, R25, !PT ;  /* 0x00000019261a7209 */ /* 0x000fe20007810000 */
[--C-:B------:R-:W-:Y:S01]  /*6620*/  FFMA.FTZ R25, R40, UR43, -R8.reuse ;  /* 0x0000002b28197c23 */ /* 0x100fe20008010808 */
[----:B------:R-:W-:Y:S01]  /*6630*/  ISETP.LT.OR P5, PT, R12, 0x51, P5 ;  /* 0x000000510c00780c */ /* 0x000fe20002fa1670 */
[--C-:B------:R-:W-:Y:S01]  /*6640*/  FFMA.FTZ R44, R44, UR43, -R8.reuse ;  /* 0x0000002b2c2c7c23 */ /* 0x100fe20008010808 */
[----:B------:R-:W-:Y:S01]  /*6650*/  FMNMX.FTZ R29, R39, R26, !PT ;  /* 0x0000001a271d7209 */ /* 0x000fe20007810000 */
[----:B------:R1:W-:Y:S01]  /*6660*/  MUFU.EX2 R24, R37 ;  /* 0x0000002500187308 */ /* 0x0003e20000000800 */
[----:B------:R-:W-:Y:S01]  /*6670*/  ISETP.GT.AND P3, PT, R9, 0x58, P2 ;  /* 0x000000580900780c */ /* 0x000fe20001764270 */
        /* <DEDUP_REMOVED lines=11> */
[----:B------:R-:W-:Y:S01]  /*6730*/  ISETP.GT.AND P5, PT, R9, 0x59, P2 ;  /* 0x000000590900780c */ /* 0x000fe200017a4270 */
[----:B------:R-:W-:Y:S01]  /*6740*/  FFMA.FTZ R85, R85, UR43, -R8 ;  /* 0x0000002b55557c23 */ /* 0x000fe20008010808 */
[----:B------:R-:W-:-:S02]  /*6750*/  FMNMX.FTZ R29, R47, R28, !PT ;  /* 0x0000001c2f1d7209 */ /* 0x000fc40007810000 */
[----:B------:R-:W-:Y:S01]  /*6760*/  FSEL R67, R67, -INF , !P4 ;  /* 0xff80000043437808 */ /* 0x000fe20006000000 */
[----:B------:R-:W-:Y:S01]  /*6770*/  MUFU.EX2 R28, R44 ;  /* 0x0000002c001c7308 */ /* 0x000fe20000000800 */
[----:B------:R-:W-:Y:S01]  /*6780*/  FMNMX.FTZ R32, R50, R29, !PT ;  /* 0x0000001d32207209 */ /* 0x000fe20007810000 */
[----:B------:R-:W-:Y:S01]  /*6790*/  FFMA.FTZ R29, R45, UR43, -R8 ;  /* 0x0000002b2d1d7c23 */ /* 0x000fe20008010808 */
[----:B------:R-:W-:Y:S02]  /*67a0*/  ISETP.LT.OR P3, PT, R12, 0x59, P3 ;  /* 0x000000590c00780c */ /* 0x000fe40001f61670 */
[----:B0-----:R-:W-:Y:S02]  /*67b0*/  FMNMX.FTZ R33, R51, R32, !PT ;  /* 0x0000002033217209 */ /* 0x001fe40007810000 */
[----:B------:R-:W-:Y:S01]  /*67c0*/  ISETP.GT.AND P4, PT, R9, 0x60, P2 ;  /* 0x000000600900780c */ /* 0x000fe20001784270 */
[----:B------:R-:W-:Y:S01]  /*67d0*/  MUFU.EX2 R10, R10 ;  /* 0x0000000a000a7308 */ /* 0x000fe20000000800 */
[----:B------:R-:W-:-:S02]  /*67e0*/  FMNMX.FTZ R32, R54, R33, !PT ;  /* 0x0000002136207209 */ /* 0x000fc40007810000 */
[----:B------:R-:W-:Y:S02]  /*67f0*/  ISETP.LT.OR P5, PT, R12, 0x5a, P5 ;  /* 0x0000005a0c00780c */ /* 0x000fe40002fa1670 */
[----:B------:R-:W-:Y:S02]  /*6800*/  FMNMX.FTZ R33, R55, R32, !PT ;  /* 0x0000002037217209 */ /* 0x000fe40007810000 */
[----:B------:R-:W-:Y:S01]  /*6810*/  FSEL R70, R70, -INF , !P3 ;  /* 0xff80000046467808 */ /* 0x000fe20005800000 */
[----:B------:R0:W-:Y:S01]  /*6820*/  MUFU.EX2 R32, R48 ;  /* 0x0000003000207308 */ /* 0x0001e20000000800 */
[----:B------:R-:W-:Y:S01]  /*6830*/  FMNMX.FTZ R36, R58, R33, !PT ;  /* 0x000000213a247209 */ /* 0x000fe20007810000 */
[--C-:B------:R-:W-:Y:S01]  /*6840*/  FFMA.FTZ R33, R49, UR43, -R8.reuse ;  /* 0x0000002b31217c23 */ /* 0x100fe20008010808 */
[----:B------:R-:W-:Y:S01]  /*6850*/  ISETP.GT.AND P3, PT, R9, 0x61, P2 ;  /* 0x000000610900780c */ /* 0x000fe20001764270 */
[----:B------:R-:W-:Y:S01]  /*6860*/  FFMA.FTZ R49, R69, UR43, -R8 ;  /* 0x0000002b45317c23 */ /* 0x000fe20008010808 */
[----:B-1----:R-:W-:-:S02]  /*6870*/  FMNMX.FTZ R37, R59, R36, !PT ;  /* 0x000000243b257209 */ /* 0x002fc40007810000 */
[----:B------:R-:W-:Y:S01]  /*6880*/  FSEL R71, R71, -INF , !P5 ;  /* 0xff80000047477808 */ /* 0x000fe20006800000 */
[----:B------:R-:W-:Y:S01]  /*6890*/  MUFU.EX2 R7, R7 ;  /* 0x0000000700077308 */ /* 0x000fe20000000800 */
[----:B------:R-:W-:Y:S01]  /*68a0*/  FMNMX.FTZ R36, R62, R37, !PT ;  /* 0x000000253e247209 */ /* 0x000fe20007810000 */
[--C-:B0-----:R-:W-:Y:S01]  /*68b0*/  FFMA.FTZ R48, R68, UR43, -R8.reuse ;  /* 0x0000002b44307c23 */ /* 0x101fe20008010808 */
[----:B------:R-:W-:Y:S02]  /*68c0*/  ISETP.LT.OR P4, PT, R12, 0x61, P4 ;  /* 0x000000610c00780c */ /* 0x000fe40002781670 */
[----:B------:R-:W-:Y:S02]  /*68d0*/  FMNMX.FTZ R37, R63, R36, !PT ;  /* 0x000000243f257209 */ /* 0x000fe40007810000 */
[----:B------:R-:W-:Y:S01]  /*68e0*/  ISETP.GT.AND P5, PT, R9, 0x68, P2 ;  /* 0x000000680900780c */ /* 0x000fe200017a4270 */
[----:B------:R0:W-:Y:S01]  /*68f0*/  MUFU.EX2 R36, R52 ;  /* 0x0000003400247308 */ /* 0x0001e20000000800 */
[----:B------:R-:W-:Y:S01]  /*6900*/  FMNMX.FTZ R40, R66, R37, !PT ;  /* 0x0000002542287209 */ /* 0x000fe20007810000 */
[--C-:B------:R-:W-:Y:S01]  /*6910*/  FFMA.FTZ R37, R53, UR43, -R8.reuse ;  /* 0x0000002b35257c23 */ /* 0x100fe20008010808 */
[----:B------:R-:W-:Y:S01]  /*6920*/  ISETP.LT.OR P3, PT, R12, 0x62, P3 ;  /* 0x000000620c00780c */ /* 0x000fe20001f61670 */
[----:B------:R-:W-:Y:S01]  /*6930*/  FFMA.FTZ R53, R73, UR43, -R8 ;  /* 0x0000002b49357c23 */ /* 0x000fe20008010808 */
[----:B------:R-:W-:-:S02]  /*6940*/  FMNMX.FTZ R41, R67, R40, !PT ;  /* 0x0000002843297209 */ /* 0x000fc40007810000 */
[----:B------:R-:W-:Y:S01]  /*6950*/  FSEL R74, R74, -INF , !P4 ;  /* 0xff8000004a4a7808 */ /* 0x000fe20006000000 */
[----:B------:R-:W-:Y:S01]  /*6960*/  MUFU.EX2 R11, R11 ;  /* 0x0000000b000b7308 */ /* 0x000fe20000000800 */
[----:B------:R-:W-:Y:S01]  /*6970*/  FMNMX.FTZ R40, R70, R41, !PT ;  /* 0x0000002946287209 */ /* 0x000fe20007810000 */
[----:B0-----:R-:W-:Y:S01]  /*6980*/  FFMA.FTZ R52, R72, UR43, -R8 ;  /* 0x0000002b48347c23 */ /* 0x001fe20008010808 */
[----:B------:R-:W-:Y:S02]  /*6990*/  ISETP.GT.AND P4, PT, R9, 0x69, P2 ;  /* 0x000000690900780c */ /* 0x000fe40001784270 */
[----:B------:R-:W-:Y:S02]  /*69a0*/  FMNMX.FTZ R41, R71, R40, !PT ;  /* 0x0000002847297209 */ /* 0x000fe40007810000 */
[----:B------:R-:W-:Y:S01]  /*69b0*/  FSEL R75, R75, -INF , !P3 ;  /* 0xff8000004b4b7808 */ /* 0x000fe20005800000 */
[----:B------:R0:W-:Y:S01]  /*69c0*/  MUFU.EX2 R40, R56 ;  /* 0x0000003800287308 */ /* 0x0001e20000000800 */
[----:B------:R-:W-:-:S02]  /*69d0*/  ISETP.LT.OR P5, PT, R12, 0x69, P5 ;  /* 0x000000690c00780c */ /* 0x000fc40002fa1670 */
[----:B------:R-:W-:Y:S02]  /*69e0*/  FMNMX.FTZ R44, R74, R41, !PT ;  /* 0x000000294a2c7209 */ /* 0x000fe40007810000 */
[----:B------:R-:W-:Y:S02]  /*69f0*/  ISETP.GT.AND P3, PT, R9, 0x70, P2 ;  /* 0x000000700900780c */ /* 0x000fe40001764270 */
[----:B------:R-:W-:Y:S01]  /*6a00*/  ISETP.LT.OR P4, PT, R12, 0x6a, P4 ;  /* 0x0000006a0c00780c */ /* 0x000fe20002781670 */
[----:B------:R-:W-:Y:S01]  /*6a10*/  MUFU.EX2 R14, R14 ;  /* 0x0000000e000e7308 */ /* 0x000fe20000000800 */
[----:B------:R-:W-:Y:S02]  /*6a20*/  FSEL R78, R78, -INF , !P5 ;  /* 0xff8000004e4e7808 */ /* 0x000fe40006800000 */
[----:B------:R-:W-:Y:S02]  /*6a30*/  FMNMX.FTZ R41, R75, R44, !PT ;  /* 0x0000002c4b297209 */ /* 0x000fe40007810000 */
[----:B------:R-:W-:-:S02]  /*6a40*/  ISETP.GT.AND P5, PT, R9, 0x71, P2 ;  /* 0x000000710900780c */ /* 0x000fc400017a4270 */
[----:B------:R-:W-:Y:S01]  /*6a50*/  FSEL R79, R79, -INF , !P4 ;  /* 0xff8000004f4f7808 */ /* 0x000fe20006000000 */
[----:B------:R-:W-:Y:S01]  /*6a60*/  MUFU.EX2 R13, R13 ;  /* 0x0000000d000d7308 */ /* 0x000fe20000000800 */
[----:B------:R-:W-:Y:S02]  /*6a70*/  ISETP.LT.OR P3, PT, R12, 0x71, P3 ;  /* 0x000000710c00780c */ /* 0x000fe40001f61670 */
[----:B------:R-:W-:Y:S01]  /*6a80*/  FMNMX.FTZ R44, R78, R41, !PT ;  /* 0x000000294e2c7209 */ /* 0x000fe20007810000 */
[----:B------:R-:W-:-:S01]  /*6a90*/  FFMA.FTZ R41, R60, UR43, -R8 ;  /* 0x0000002b3c297c23 */ /* 0x000fc20008010808 */
[----:B------:R-:W-:Y:S01]  /*6aa0*/  ISETP.GT.AND P4, PT, R9, 0x78, P2 ;  /* 0x000000780900780c */ /* 0x000fe20001784270 */
[----:B------:R-:W-:-:S01]  /*6ab0*/  FFMA.FTZ R60, R80, UR43, -R8 ;  /* 0x0000002b503c7c23 */ /* 0x000fc20008010808 */
        /* <DEDUP_REMOVED lines=12> */
[----:B------:R-:W-:Y:S01]  /*6b80*/  FFMA.FTZ R61, R81, UR43, -R8 ;  /* 0x0000002b513d7c23 */ /* 0x000fe20008010808 */
[----:B------:R-:W-:Y:S01]  /*6b90*/  FMNMX.FTZ R45, R83, R44, !PT ;  /* 0x0000002c532d7209 */ /* 0x000fe20007810000 */
[----:B------:R-:W-:Y:S01]  /*6ba0*/  MUFU.EX2 R25, R25 ;  /* 0x0000001900197308 */ /* 0x000fe20000000800 */
[----:B------:R-:W-:-:S02]  /*6bb0*/  FSEL R87, R87, -INF , !P2 ;  /* 0xff80000057577808 */ /* 0x000fc40005000000 */
[----:B------:R-:W-:Y:S01]  /*6bc0*/  FMNMX.FTZ R44, R86, R45, !PT ;  /* 0x0000002d562c7209 */ /* 0x000fe20007810000 */
[----:B------:R-:W-:-:S01]  /*6bd0*/  FFMA.FTZ R45, R65, UR43, -R8 ;  /* 0x0000002b412d7c23 */ /* 0x000fc20008010808 */
[----:B------:R-:W-:Y:S02]  /*6be0*/  FSEL R69, R6, RZ, P6 ;  /* 0x000000ff06457208 */ /* 0x000fe40003000000 */
[----:B0-----:R-:W-:Y:S01]  /*6bf0*/  FMNMX.FTZ R56, R87, R44, !PT ;  /* 0x0000002c57387209 */ /* 0x001fe20007810000 */
[----:B------:R-:W-:Y:S02]  /*6c00*/  MUFU.EX2 R29, R29 ;  /* 0x0000001d001d7308 */ /* 0x000fe40000000800 */
[----:B------:R-:W-:-:S02]  /*6c10*/  FADD.FTZ R2, -R69, R2 ;  /* 0x0000000245027221 */ /* 0x000fc40000010100 */
[----:B-1----:R-:W0:Y:S04]  /*6c20*/  SHFL.BFLY PT, R57, R56, 0x2, 0x1f ;  /* 0x0c401f0038397f89 */ /* 0x002e2800000e0000 */
        /* <DEDUP_REMOVED lines=75> */
[--C-:B------:R-:W-:Y:S01]  /*70e0*/  FFMA.FTZ R70, R71, UR43, -R2.reuse ;  /* 0x0000002b47467c23 */ /* 0x100fe20008010802 */
[----:B------:R-:W-:-:S01]  /*70f0*/  FFMA.FTZ R71, R74, UR43, -R2 ;  /* 0x0000002b4a477c23 */ /* 0x000fc20008010802 */
[----:B------:R-:W-:Y:S02]  /*7100*/  FADD.FTZ R5, R26, R5 ;  /* 0x000000051a057221 */ /* 0x000fe40000010000 */
[----:B------:R-:W0:Y:S01]  /*7110*/  MUFU.EX2 R43, R43 ;  /* 0x0000002b002b7308 */ /* 0x000e220000000800 */
[----:B-1----:R-:W-:-:S01]  /*7120*/  FADD.FTZ R73, R39, R72 ;  /* 0x0000004827497221 */ /* 0x002fc20000010000 */
[----:B------:R-:W-:-:S06]  /*7130*/  FADD.FTZ R72, R28, R5 ;  /* 0x000000051c487221 */ /* 0x000fcc0000010000 */
[----:B------:R-:W1:Y:S01]  /*7140*/  MUFU.EX2 R46, R46 ;  /* 0x0000002e002e7308 */ /* 0x000e620000000800 */
[----:B--2---:R-:W-:-:S01]  /*7150*/  FADD.FTZ R4, R42, R73 ;  /* 0x000000492a047221 */ /* 0x004fc20000010000 */
[----:B------:R-:W-:-:S04]  /*7160*/  FADD.FTZ R73, R29, R72 ;  /* 0x000000481d497221 */ /* 0x000fc80000010000 */
[----:B------:R-:W-:Y:S02]  /*7170*/  FADD.FTZ R72, R32, R73 ;  /* 0x0000004920487221 */ /* 0x000fe40000010000 */
[----:B------:R-:W2:Y:S01]  /*7180*/  MUFU.EX2 R47, R47 ;  /* 0x0000002f002f7308 */ /* 0x000ea20000000800 */
[----:B0-----:R-:W-:-:S01]  /*7190*/  FADD.FTZ R5, R43, R4 ;  /* 0x000000042b057221 */ /* 0x001fc20000010000 */
[----:B------:R-:W-:Y:S01]  /*71a0*/  FADD.FTZ R73, R33, R72 ;  /* 0x0000004821497221 */ /* 0x000fe20000010000 */
[----:B------:R-:W-:-:S05]  /*71b0*/  FFMA.FTZ R72, R75, UR43, -R2 ;  /* 0x0000002b4b487c23 */ /* 0x000fca0008010802 */
[----:B------:R-:W0:Y:S01]  /*71c0*/  MUFU.EX2 R50, R50 ;  /* 0x0000003200327308 */ /* 0x000e220000000800 */
[----:B-1----:R-:W-:-:S07]  /*71d0*/  FADD.FTZ R4, R46, R5 ;  /* 0x000000052e047221 */ /* 0x002fce0000010000 */
[----:B------:R-:W1:Y:S01]  /*71e0*/  MUFU.EX2 R51, R51 ;  /* 0x0000003300337308 */ /* 0x000e620000000800 */
[----:B--2---:R-:W-:-:S01]  /*71f0*/  FADD.FTZ R5, R47, R4 ;  /* 0x000000042f057221 */ /* 0x004fc20000010000 */
[----:B------:R-:W-:Y:S01]  /*7200*/  FADD.FTZ R4, R36, R73 ;  /* 0x0000004924047221 */ /* 0x000fe20000010000 */
[----:B------:R-:W-:-:S05]  /*7210*/  FFMA.FTZ R73, R78, UR43, -R2 ;  /* 0x0000002b4e497c23 */ /* 0x000fca0008010802 */
        /* <DEDUP_REMOVED lines=67> */
.L_x_9389:
        /* <DEDUP_REMOVED lines=94> */
.L_x_9372:
        /* <DEDUP_REMOVED lines=24> */
.L_x_9392:
[----:B------:R-:W-:-:S11]  /*7db0*/  UISETP.NE.AND UP1, UPT, UR14, 0x1, UPT ;  /* 0x000000010e00788c */ /* 0x000fd6000bf25270 */
[----:B------:R-:W-:Y:S02]  /*7dc0*/  @UP1 ULDC.64 UR20, c[0x0][0x9e8] ;  /* 0x00027a0000141ab9 */ /* 0x000fe40000000a00 */
[----:B------:R-:W-:-:S04]  /*7dd0*/  UIMAD.WIDE.U32 UR6, UR10, UR20, URZ ;  /* 0x000000140a0672a5 */ /* 0x000fc8000f8e003f */
[----:B------:R-:W-:-:S12]  /*7de0*/  @UP1 USHF.R.U32.HI UR10, URZ, UR21, UR7 ;  /* 0x000000153f0a1299 */ /* 0x000fd80008011607 */
.L_x_9393:
[----:B------:R-:W-:-:S04]  /*7df0*/  UIMAD UR10, UR10, UR14, URZ ;  /* 0x0000000e0a0a72a4 */ /* 0x000fc8000f8e023f */
[----:B------:R-:W-:-:S04]  /*7e00*/  UISETP.LT.AND UP1, UPT, UR18, UR10, UPT ;  /* 0x0000000a1200728c */ /* 0x000fc8000bf21270 */
[----:B------:R-:W-:-:S12]  /*7e10*/  USEL UR18, UR18, UR10, !UP1 ;  /* 0x0000000a12127287 */ /* 0x000fd8000c800000 */
.L_x_9391:
        /* <DEDUP_REMOVED lines=12> */
.L_x_9404:
[----:B------:R-:W-:-:S04]  /*7ee0*/  UISETP.NE.AND UP1, UPT, UR19, 0x1, UPT ;  /* 0x000000011300788c */ /* 0x000fc8000bf25270 */
[----:B------:R-:W-:-:S04]  /*7ef0*/  USEL UR53, URZ, 0x1, UP1 ;  /* 0x000000013f357887 */ /* 0x000fc80008800000 */
[----:B------:R-:W-:Y:S01]  /*7f00*/  ULOP3.LUT UR53, UR18, UR53, URZ, 0x3c, !UPT ;  /* 0x0000003512357292 */ /* 0x000fe2000f8e3c3f */
[----:B------:R-:W-:Y:S11]  /*7f10*/  @!P0 BRA `(.L_x_9395) ;  /* 0x0000000000048947 */ /* 0x000ff60003800000 */
[----:B------:R-:W-:Y:S01]  /*7f20*/  BPT.TRAP 0x1 ;  /* 0x000000040000795c */ /* 0x000fe20000300000 */
.L_x_9395:
        /* <DEDUP_REMOVED lines=9> */
.L_x_9396:
[----:B-1----:R-:W-:Y:S05]  /*7fc0*/  @P2 BRA `(.L_x_9397) ;  /* 0x0000000000082947 */ /* 0x002fea0003800000 */
[----:B------:R-:W1:Y:S02]  /*7fd0*/  SYNCS.PHASECHK.TRANS64.TRYWAIT P2, [UR20+0x19c30], R0 ;  /* 0x019c3000ff0075a7 */ /* 0x000e640008040154 */
[----:B-1----:R-:W-:Y:S05]  /*7fe0*/  @!P2 BRA `(.L_x_9398) ;  /* 0x000000d00008a947 */ /* 0x002fea0003800000 */
.L_x_9397:
        /* <DEDUP_REMOVED lines=17> */
.L_x_9399:
[----:B------:R-:W-:Y:S01]  /*8100*/  ULEA UR11, UR19, UR46, 0x3 ;  /* 0x0000002e130b7291 */ /* 0x000fe2000f8e183f */
[----:B01----:R-:W-:-:S05]  /*8110*/  IMAD.U32 R0, RZ, RZ, UR18 ;  /* 0x00000012ff007e24 */ /* 0x003fca000f8e00ff */
[----:B------:R-:W-:-:S04]  /*8120*/  SHF.L.U32 R0, R0, 0x1f, RZ ;  /* 0x0000001f00007819 */ /* 0x000fc800000006ff */
[----:B------:R0:W1:Y:S01]  /*8130*/  SYNCS.PHASECHK.TRANS64.TRYWAIT P2, [UR11+0x19c50], R0 ;  /* 0x019c5000ff0075a7 */ /* 0x000062000804014b */
[----:B------:R-:W-:Y:S05]  /*8140*/  @!P0 BRA `(.L_x_9400) ;  /* 0x0000000000048947 */ /* 0x000fea0003800000 */
[----:B------:R-:W-:Y:S01]  /*8150*/  BPT.TRAP 0x1 ;  /* 0x000000040000795c */ /* 0x000fe20000300000 */
.L_x_9400:
[----:B-1----:R-:W-:Y:S05]  /*8160*/  @P2 BRA `(.L_x_9401) ;  /* 0x0000000000082947 */ /* 0x002fea0003800000 */
[----:B------:R-:W1:Y:S02]  /*8170*/  SYNCS.PHASECHK.TRANS64.TRYWAIT P2, [UR11+0x19c50], R0 ;  /* 0x019c5000ff0075a7 */ /* 0x000e64000804014b */
[----:B-1----:R-:W-:Y:S05]  /*8180*/  @!P2 BRA `(.L_x_9402) ;  /* 0x000000cc00b8a947 */ /* 0x002fea0003800000 */
.L_x_9401:
        /* <DEDUP_REMOVED lines=94> */
[----:B------:R-:W-:Y:S02]  /*8770*/  IMAD.U32 R69, RZ, RZ, UR43 ;  /* 0x0000002bff457e24 */ /* 0x000fe4000f8e00ff */
[--C-:B------:R-:W-:Y:S01]  /*8780*/  FFMA.FTZ R13, R32, UR43, -R8.reuse ;  /* 0x0000002b200d7c23 */ /* 0x100fe20008010808 */
[----:B------:R-:W-:-:S01]  /*8790*/  FFMA.FTZ R32, R49, UR43, -R8 ;  /* 0x0000002b31207c23 */ /* 0x000fc20008010808 */
[----:B------:R-:W-:Y:S01]  /*87a0*/  FFMA.FTZ R49, R68, UR43, -R8 ;  /* 0x0000002b44317c23 */ /* 0x000fe20008010808 */
[----:B------:R-:W-:-:S01]  /*87b0*/  FADD.FTZ R7, -R0, R9 ;  /* 0x0000000900077221 */ /* 0x000fc20000010100 */
[----:B------:R-:W-:Y:S01]  /*87c0*/  FFMA.FTZ R68, R0, R69, -8 ;  /* 0xc100000000447423 */ /* 0x000fe20000010045 */
[----:B------:R-:W-:Y:S01]  /*87d0*/  FMUL.FTZ R6, R6, UR43 ;  /* 0x0000002b06067c20 */ /* 0x000fe20008410000 */
        /* <DEDUP_REMOVED lines=43> */
[----:B------:R-:W-:-:S02]  /*8a90*/  WARPGROUP.DEPBAR.LE gsb0, 0x0 ;  /* 0x00008000000079c5 */ /* 0x000fc40000010000 */
[----:B------:R-:W-:Y:S01]  /*8aa0*/  WARPGROUP.ARRIVE ;  /* 0x00000000000079c5 */ /* 0x000fe20000000000 */
[----:B------:R-:W2:Y:S01]  /*8ab0*/  MUFU.EX2 R27, R27 ;  /* 0x0000001b001b7308 */ /* 0x000ea20000000800 */
[----:B-1----:R-:W-:-:S01]  /*8ac0*/  FFMA.FTZ R4, R7, R4, R26 ;  /* 0x0000000407047223 */ /* 0x002fc2000001001a */
[----:B------:R-:W-:Y:S01]  /*8ad0*/  FFMA.FTZ R44, R61, UR43, -R8 ;  /* 0x0000002b3d2c7c23 */ /* 0x000fe20008010808 */
[----:B------:R-:W-:-:S01]  /*8ae0*/  FFMA.FTZ R63, R63, UR43, -R68 ;  /* 0x0000002b3f3f7c23 */ /* 0x000fc20008010844 */
[----:B------:R-:W-:Y:S01]  /*8af0*/  FFMA.FTZ R45, R64, UR43, -R8 ;  /* 0x0000002b402d7c23 */ /* 0x000fe20008010808 */
[----:B------:R-:W-:Y:S01]  /*8b00*/  QGMMA.64x96x32.F32.E4M3.E4M3 R88, R140, gdesc[UR4], R88, gsb0 ;  /* 0x016000048c587df3 */ /* 0x000fe20008000858 */
[----:B------:R-:W-:Y:S01]  /*8b10*/  UIADD3 UR6, UR10, 0x6, URZ ;  /* 0x000000060a067890 */ /* 0x000fe2000fffe03f */
[----:B------:R-:W-:Y:S01]  /*8b20*/  FFMA.FTZ R66, R66, UR43, -R68 ;  /* 0x0000002b42427c23 */ /* 0x000fe20008010844 */
[----:B------:R-:W1:Y:S01]  /*8b30*/  MUFU.EX2 R11, R11 ;  /* 0x0000000b000b7308 */ /* 0x000e620000000800 */
[----:B0-----:R-:W-:-:S01]  /*8b40*/  FADD.FTZ R72, R10, R5 ;  /* 0x000000050a487221 */ /* 0x001fc20000010000 */
[----:B------:R-:W-:Y:S01]  /*8b50*/  UMOV UR7, 0x40000040 ;  /* 0x4000004000077882 */ /* 0x000fe20000000000 */
[----:B------:R-:W-:-:S01]  /*8b60*/  FFMA.FTZ R48, R65, UR43, -R8 ;  /* 0x0000002b41307c23 */ /* 0x000fc20008010808 */
[----:B------:R-:W-:Y:S01]  /*8b70*/  FFMA.FTZ R67, R67, UR43, -R68 ;  /* 0x0000002b43437c23 */ /* 0x000fe20008010844 */
[----:B------:R-:W-:-:S01]  /*8b80*/  FFMA.FTZ R57, R76, UR43, -R8 ;  /* 0x0000002b4c397c23 */ /* 0x000fc20008010808 */
[--C-:B------:R-:W-:Y:S01]  /*8b90*/  FFMA.FTZ R60, R77, UR43, -R8.reuse ;  /* 0x0000002b4d3c7c23 */ /* 0x100fe20008010808 */
[----:B------:R-:W-:-:S01]  /*8ba0*/  FFMA.FTZ R61, R80, UR43, -R8 ;  /* 0x0000002b503d7c23 */ /* 0x000fc20008010808 */
[----:B------:R-:W0:Y:S01]  /*8bb0*/  MUFU.EX2 R30, R30 ;  /* 0x0000001e001e7308 */ /* 0x000e220000000800 */
[----:B--2---:R-:W-:-:S01]  /*8bc0*/  FADD.FTZ R5, R27, R4 ;  /* 0x000000041b057221 */ /* 0x004fc20000010000 */
[----:B------:R-:W-:Y:S01]  /*8bd0*/  FFMA.FTZ R64, R81, UR43, -R8 ;  /* 0x0000002b51407c23 */ /* 0x000fe20008010808 */
[----:B------:R-:W-:-:S02]  /*8be0*/  IMAD.U32 R80, RZ, RZ, UR20 ;  /* 0x00000014ff507e24 */ /* 0x000fc4000f8e00ff */
[--C-:B------:R-:W-:Y:S01]  /*8bf0*/  FFMA.FTZ R65, R84, UR43, -R8.reuse ;  /* 0x0000002b54417c23 */ /* 0x100fe20008010808 */
[----:B------:R-:W-:-:S02]  /*8c00*/  FFMA.FTZ R8, R85, UR43, -R8 ;  /* 0x0000002b55087c23 */ /* 0x000fc40008010808 */
        /* <DEDUP_REMOVED lines=25> */
[----:B--2---:R-:W-:-:S01]  /*8da0*/  FADD.FTZ R5, R39, R4 ;  /* 0x0000000427057221 */ /* 0x004fc20000010000 */
[----:B------:R-:W-:Y:S02]  /*8db0*/  WARPGROUP.DEPBAR.LE gsb0, 0x0 ;  /* 0x00008000000079c5 */ /* 0x000fe40000010000 */
[----:B------:R-:W-:-:S04]  /*8dc0*/  WARPGROUP.ARRIVE ;  /* 0x00000000000079c5 */ /* 0x000fc80000000000 */
[----:B------:R-:W2:Y:S01]  /*8dd0*/  MUFU.EX2 R24, R24 ;  /* 0x0000001800187308 */ /* 0x000ea20000000800 */
[----:B-1----:R-:W-:-:S01]  /*8de0*/  FADD.FTZ R73, R21, R72 ;  /* 0x0000004815497221 */ /* 0x002fc20000010000 */
[----:B------:R-:W-:Y:S06]  /*8df0*/  QGMMA.64x96x32.F32.E4M3.E4M3 R88, R136, gdesc[UR4], R88, gsb0 ;  /* 0x0160000488587df3 */ /* 0x000fec0008000858 */
        /* <DEDUP_REMOVED lines=31> */
[----:B------:R-:W-:-:S05]  /*8ff0*/  WARPGROUP.DEPBAR.LE gsb0, 0x0 ;  /* 0x00008000000079c5 */ /* 0x000fca0000010000 */
        /* <DEDUP_REMOVED lines=41> */
[----:B------:R-:W-:-:S05]  /*9290*/  @!P1 VIADD R4, R80, 0x19c40 ;  /* 0x00019c4050049836 */ /* 0x000fca0000000000 */
[----:B------:R-:W-:Y:S01]  /*92a0*/  @!P1 PRMT R4, RZ, 0x654, R4 ;  /* 0x00000654ff049816 */ /* 0x000fe20000000004 */
[----:B------:R-:W2:Y:S01]  /*92b0*/  MUFU.EX2 R72, R72 ;  /* 0x0000004800487308 */ /* 0x000ea20000000800 */
[----:B-1----:R-:W-:-:S02]  /*92c0*/  FADD.FTZ R79, R71, R78 ;  /* 0x0000004e474f7221 */ /* 0x002fc40000010000 */
[----:B------:R1:W-:Y:S05]  /*92d0*/  @!P1 SYNCS.ARRIVE.TRANS64.RED.A1T0 RZ, [R4+URZ], RZ ;  /* 0x000000ff04ff99a7 */ /* 0x0003ea000810043f */
        /* <DEDUP_REMOVED lines=28> */
.L_x_9403:
        /* <DEDUP_REMOVED lines=90> */
.L_x_9394:
        /* <DEDUP_REMOVED lines=9> */
.L_x_9423:
[----:B------:R-:W-:-:S04]  /*9ad0*/  UISETP.NE.AND UP1, UPT, UR18, 0x1, UPT ;  /* 0x000000011200788c */ /* 0x000fc8000bf25270 */
[----:B------:R-:W-:-:S04]  /*9ae0*/  USEL UR53, URZ, 0x1, UP1 ;  /* 0x000000013f357887 */ /* 0x000fc80008800000 */
[----:B------:R-:W-:Y:S01]  /*9af0*/  ULOP3.LUT UR53, UR17, UR53, URZ, 0x3c, !UPT ;  /* 0x0000003511357292 */ /* 0x000fe2000f8e3c3f */
[----:B------:R-:W-:Y:S11]  /*9b00*/  @!P0 BRA `(.L_x_9406) ;  /* 0x0000000000048947 */ /* 0x000ff60003800000 */
[----:B------:R-:W-:Y:S01]  /*9b10*/  BPT.TRAP 0x1 ;  /* 0x000000040000795c */ /* 0x000fe20000300000 */
.L_x_9406:
        /* <DEDUP_REMOVED lines=9> */
.L_x_9407:
[----:B-1----:R-:W-:Y:S05]  /*9bb0*/  @P2 BRA `(.L_x_9408) ;  /* 0x0000000000082947 */ /* 0x002fea0003800000 */
[----:B------:R-:W1:Y:S02]  /*9bc0*/  SYNCS.PHASECHK.TRANS64.TRYWAIT P2, [UR22+0x19c30], R0 ;  /* 0x019c3000ff0075a7 */ /* 0x000e640008040156 */
[----:B-1----:R-:W-:Y:S05]  /*9bd0*/  @!P2 BRA `(.L_x_9409) ;  /* 0x000000b4003ca947 */ /* 0x002fea0003800000 */
.L_x_9408:
        /* <DEDUP_REMOVED lines=17> */
.L_x_9410:
[----:B------:R-:W-:Y:S01]  /*9cf0*/  ULEA UR11, UR18, UR46, 0x3 ;  /* 0x0000002e120b7291 */ /* 0x000fe2000f8e183f */
[----:B01----:R-:W-:-:S05]  /*9d00*/  IMAD.U32 R0, RZ, RZ, UR17 ;  /* 0x00000011ff007e24 */ /* 0x003fca000f8e00ff */
[----:B------:R-:W-:-:S04]  /*9d10*/  SHF.L.U32 R0, R0, 0x1f, RZ ;  /* 0x0000001f00007819 */ /* 0x000fc800000006ff */
[----:B------:R0:W1:Y:S01]  /*9d20*/  SYNCS.PHASECHK.TRANS64.TRYWAIT P2, [UR11+0x19c50], R0 ;  /* 0x019c5000ff0075a7 */ /* 0x000062000804014b */
[----:B------:R-:W-:Y:S05]  /*9d30*/  @!P0 BRA `(.L_x_9411) ;  /* 0x0000000000048947 */ /* 0x000fea0003800000 */
[----:B------:R-:W-:Y:S01]  /*9d40*/  BPT.TRAP 0x1 ;  /* 0x000000040000795c */ /* 0x000fe20000300000 */
.L_x_9411:
[----:B-1----:R-:W-:Y:S05]  /*9d50*/  @P2 BRA `(.L_x_9412) ;  /* 0x0000000000082947 */ /* 0x002fea0003800000 */
[----:B------:R-:W1:Y:S02]  /*9d60*/  SYNCS.PHASECHK.TRANS64.TRYWAIT P2, [UR11+0x19c50], R0 ;  /* 0x019c5000ff0075a7 */ /* 0x000e64000804014b */
[----:B-1----:R-:W-:Y:S05]  /*9d70*/  @!P2 BRA `(.L_x_9413) ;  /* 0x000000b000eca947 */ /* 0x002fea0003800000 */
.L_x_9412:
[----:B------:R-:W-:Y:S01]  /*9d80*/  UIADD3 UR6, UR46, 0x3000, URZ ;  /* 0x000030002e067890 */ /* 0x000fe2000fffe03f */
[----:B------:R-:W-:Y:S01]  /*9d90*/  WARPGROUP.ARRIVE ;  /* 0x00000000000079c5 */ /* 0x000fe20000000000 */
[----:B------:R-:W-:Y:S01]  /*9da0*/  UMOV UR7, 0x40000040 ;  /* 0x4000004000077882 */ /* 0x000fe20000000000 */
[----:B------:R-:W-:Y:S01]  /*9db0*/  PLOP3.LUT P2, PT, PT, PT, UP0, 0x80, 0x0 ;  /* 0x000000000000781c */ /* 0x000fe20003f4f008 */
[----:B------:R-:W-:Y:S01]  /*9dc0*/  USHF.R.U32.HI UR6, URZ, 0x4, UR6 ;  /* 0x000000043f067899 */ /* 0x000fe20008011606 */
[----:B------:R-:W-:Y:S02]  /*9dd0*/  VIADD R13, R17, UR41 ;  /* 0x00000029110d7c36 */ /* 0x000fe40008000000 */
[----:B------:R-:W-:Y:S01]  /*9de0*/  IMAD.U32 R2, RZ, RZ, UR22 ;  /* 0x00000016ff027e24 */ /* 0x000fe2000f8e00ff */
[----:B------:R-:W-:-:S03]  /*9df0*/  ULOP3.LUT UR6, UR6, 0x3fff, URZ, 0xc0, !UPT ;  /* 0x00003fff06067892 */ /* 0x000fc6000f8ec03f */
[----:B------:R-:W-:Y:S01]  /*9e00*/  @!P1 VIADD R2, R2, 0x19c40 ;  /* 0x00019c4002029836 */ /* 0x000fe20000000000 */
[----:B------:R-:W-:-:S04]  /*9e10*/  ULOP3.LUT UR6, UR6, 0x10000, URZ, 0xfc, !UPT ;  /* 0x0001000006067892 */ /* 0x000fc8000f8efc3f */
[----:B------:R-:W-:Y:S01]  /*9e20*/  UIMAD UR10, UR18, 0x300, UR6 ;  /* 0x00000300120a78a4 */ /* 0x000fe2000f8e0206 */
[----:B------:R-:W-:-:S06]  /*9e30*/  @!P1 PRMT R2, RZ, 0x654, R2 ;  /* 0x00000654ff029816 */ /* 0x000fcc0000000002 */
        /* <DEDUP_REMOVED lines=18> */
[----:B01----:R-:W-:Y:S01]  /*9f60*/  @P2 IMAD.HI.U32 R0, R13, UR6, RZ ;  /* 0x000000060d002c27 */ /* 0x003fe2000f8e00ff */
[----:B------:R-:W-:-:S04]  /*9f70*/  @UP0 ULDC UR6, c[0x0][0x450] ;  /* 0x0001140000060ab9 */ /* 0x000fc80000000800 */
[----:B------:R-:W-:Y:S01]  /*9f80*/  @P2 SHF.R.U32.HI R13, RZ, UR6, R0 ;  /* 0x00000006ff0d2c19 */ /* 0x000fe20008011600 */
[----:B------:R-:W-:Y:S01]  /*9f90*/  IMAD.SHL.U32 R0, R3, 0x80, RZ ;  /* 0x0000008003007824 */ /* 0x000fe200078e00ff */
[----:B------:R-:W-:-:S03]  /*9fa0*/  ULOP3.LUT UR6, URZ, UR20, URZ, 0x33, !UPT ;  /* 0x000000143f067292 */ /* 0x000fc6000f8e333f */
[----:B------:R-:W0:Y:S01]  /*9fb0*/  SHFL.IDX PT, R15, R13, RZ, 0x1c1f ;  /* 0x001c1fff0d0f7589 */ /* 0x000e2200000e0000 */
[----:B------:R-:W-:-:S05]  /*9fc0*/  IADD3 R7, -R0, 0x1, RZ ;  /* 0x0000000100077810 */ /* 0x000fca0007ffe1ff */
        /* <DEDUP_REMOVED lines=23> */
.L_x_9416:
[----:B------:R-:W-:-:S05]  /*a140*/  IMAD.U32 R14, RZ, RZ, UR21 ;  /* 0x00000015ff0e7e24 */ /* 0x000fca000f8e00ff */
[----:B------:R-:W-:-:S13]  /*a150*/  ISETP.NE.AND P2, PT, R14, 0x1, PT ;  /* 0x000000010e00780c */ /* 0x000fda0003f45270 */
[----:B------:R-:W0:Y:S02]  /*a160*/  @P2 LDC.64 R6, c[0x0][0x9e8] ;  /* 0x00027a00ff062b82 */ /* 0x000e240000000a00 */
[----:B0-----:R-:W-:-:S05]  /*a170*/  @P2 IMAD.HI.U32 R6, R15, R6, RZ ;  /* 0x000000060f062227 */ /* 0x001fca00078e00ff */
[----:B------:R-:W-:-:S07]  /*a180*/  @P2 SHF.R.U32.HI R15, RZ, R7, R6 ;  /* 0x00000007ff0f2219 */ /* 0x000fce0000011606 */
.L_x_9417:
[----:B------:R-:W-:Y:S05]  /*a190*/  BSYNC B0 ;  /* 0x0000000000007941 */ /* 0x000fea0003800000 */
.L_x_9415:
[----:B------:R-:W-:-:S04]  /*a1a0*/  IMAD R15, R15, R14, -R0 ;  /* 0x0000000e0f0f7224 */ /* 0x000fc800078e0a00 */
[----:B------:R-:W-:-:S05]  /*a1b0*/  IMAD R15, R16, -0x2, R15 ;  /* 0xfffffffe100f7824 */ /* 0x000fca00078e020f */
[----:B------:R-:W-:Y:S02]  /*a1c0*/  VIADDMNMX R10, R15, R14, R10, PT ;  /* 0x0000000e0f0a7246 */ /* 0x000fe4000380010a */
[----:B------:R-:W-:-:S07]  /*a1d0*/  VIMNMX R2, R2, R15, !PT ;  /* 0x0000000f02027248 */ /* 0x000fce0007fe0100 */
.L_x_9414:
        /* <DEDUP_REMOVED lines=9> */
[C---:B------:R-:W-:Y:S02]  /*a270*/  ISETP.GT.AND P4, PT, R2.reuse, 0x9, P2 ;  /* 0x000000090200780c */ /* 0x040fe40001784270 */
[----:B------:R-:W-:Y:S02]  /*a280*/  ISETP.GT.AND P6, PT, R2, 0x10, P2 ;  /* 0x000000100200780c */ /* 0x000fe400017c4270 */
[----:B------:R-:W-:-:S02]  /*a290*/  ISETP.LT.OR P3, PT, R10, 0x9, P3 ;  /* 0x000000090a00780c */ /* 0x000fc40001f61670 */
[----:B------:R-:W-:Y:S01]  /*a2a0*/  ISETP.LT.OR P4, PT, R10, 0xa, P4 ;  /* 0x0000000a0a00780c */ /* 0x000fe20002781670 */
[--C-:B0-----:R-:W-:Y:S01]  /*a2b0*/  IMAD.IADD R12, R12, 0x1, R13.reuse ;  /* 0x000000010c0c7824 */ /* 0x101fe200078e020d */
[----:B------:R-:W-:Y:S01]  /*a2c0*/  ISETP.LT.OR P6, PT, R10, 0x11, P6 ;  /* 0x000000110a00780c */ /* 0x000fe200037c1670 */
[----:B------:R-:W-:Y:S01]  /*a2d0*/  IMAD.IADD R6, R11, 0x1, R13 ;  /* 0x000000010b067824 */ /* 0x000fe200078e020d */
        /* <DEDUP_REMOVED lines=98> */
.L_x_9420:
[----:B------:R-:W-:-:S05]  /*a900*/  IMAD.U32 R2, RZ, RZ, UR21 ;  /* 0x00000015ff027e24 */ /* 0x000fca000f8e00ff */
[----:B------:R-:W-:-:S13]  /*a910*/  ISETP.NE.AND P3, PT, R2, 0x1, PT ;  /* 0x000000010200780c */ /* 0x000fda0003f65270 */
[----:B------:R-:W0:Y:S02]  /*a920*/  @P3 LDC.64 R10, c[0x0][0x9e8] ;  /* 0x00027a00ff0a3b82 */ /* 0x000e240000000a00 */
[----:B0-----:R-:W-:-:S05]  /*a930*/  @P3 IMAD.HI.U32 R10, R13, R10, RZ ;  /* 0x0000000a0d0a3227 */ /* 0x001fca00078e00ff */
[----:B------:R-:W-:-:S07]  /*a940*/  @P3 SHF.R.U32.HI R13, RZ, R11, R10 ;  /* 0x0000000bff0d3219 */ /* 0x000fce000001160a */
.L_x_9421:
[----:B------:R-:W-:Y:S05]  /*a950*/  BSYNC B0 ;  /* 0x0000000000007941 */ /* 0x000fea0003800000 */
.L_x_9419:
[----:B------:R-:W-:-:S04]  /*a960*/  IMAD R13, R13, R2, -R0 ;  /* 0x000000020d0d7224 */ /* 0x000fc800078e0a00 */
[----:B------:R-:W-:-:S05]  /*a970*/  IMAD R13, R16, -0x2, R13 ;  /* 0xfffffffe100d7824 */ /* 0x000fca00078e020d */
[----:B------:R-:W-:Y:S02]  /*a980*/  VIADDMNMX R12, R13, R2, R12, PT ;  /* 0x000000020d0c7246 */ /* 0x000fe4000380010c */
[----:B------:R-:W-:-:S07]  /*a990*/  VIMNMX R6, R6, R13, !PT ;  /* 0x0000000d06067248 */ /* 0x000fce0007fe0100 */
.L_x_9418:
        /* <DEDUP_REMOVED lines=34> */
[----:B------:R-:W-:Y:S02]  /*abc0*/  ISETP.GT.AND P3, PT, R6, RZ, P2 ;  /* 0x000000ff0600720c */ /* 0x000fe40001764270 */
        /* <DEDUP_REMOVED lines=9> */
[----:B------:R-:W-:Y:S02]  /*ac60*/  ISETP.GT.AND P4, PT, R6, 0x18, P2 ;  /* 0x000000180600780c */ /* 0x000fe40001784270 */
[----:B------:R-:W-:Y:S02]  /*ac70*/  FMNMX.FTZ R0, R68, R11, !PT ;  /* 0x0000000b44007209 */ /* 0x000fe40007810000 */
[----:B------:R-:W-:Y:S02]  /*ac80*/  FSEL R26, R26, -INF , !P3 ;  /* 0xff8000001a1a7808 */ /* 0x000fe40005800000 */
[----:B------:R-:W-:Y:S02]  /*ac90*/  FMNMX.FTZ R11, R69, R0, !PT ;  /* 0x00000000450b7209 */ /* 0x000fe40007810000 */
[----:B------:R-:W-:-:S02]  /*aca0*/  ISETP.LT.OR P6, PT, R12, 0x9, P6 ;  /* 0x000000090c00780c */ /* 0x000fc400037c1670 */
[----:B------:R-:W-:Y:S02]  /*acb0*/  FMNMX.FTZ R0, R72, R11, !PT ;  /* 0x0000000b48007209 */ /* 0x000fe40007810000 */
[----:B------:R-:W-:Y:S02]  /*acc0*/  ISETP.LT.OR P4, PT, R12, 0x19, P4 ;  /* 0x000000190c00780c */ /* 0x000fe40002781670 */
[----:B------:R-:W-:Y:S02]  /*acd0*/  FMNMX.FTZ R11, R73, R0, !PT ;  /* 0x00000000490b7209 */ /* 0x000fe40007810000 */
[----:B------:R-:W-:Y:S02]  /*ace0*/  FMNMX.FTZ R20, R26, R9, !PT ;  /* 0x000000091a147209 */ /* 0x000fe40007810000 */
[----:B------:R-:W-:Y:S02]  /*acf0*/  FMNMX.FTZ R0, R76, R11, !PT ;  /* 0x0000000b4c007209 */ /* 0x000fe40007810000 */
[----:B------:R-:W-:-:S02]  /*ad00*/  FSEL R30, R30, -INF , !P6 ;  /* 0xff8000001e1e7808 */ /* 0x000fc40007000000 */
[----:B------:R-:W-:Y:S02]  /*ad10*/  FMNMX.FTZ R11, R77, R0, !PT ;  /* 0x000000004d0b7209 */ /* 0x000fe40007810000 */
[----:B------:R-:W-:Y:S02]  /*ad20*/  FSEL R38, R38, -INF , !P4 ;  /* 0xff80000026267808 */ /* 0x000fe40006000000 */
[----:B------:R-:W-:Y:S02]  /*ad30*/  FMNMX.FTZ R0, R80, R11, !PT ;  /* 0x0000000b50007209 */ /* 0x000fe40007810000 */
[----:B------:R-:W-:Y:S02]  /*ad40*/  FMNMX.FTZ R15, R27, R20, !PT ;  /* 0x000000141b0f7209 */ /* 0x000fe40007810000 */
[----:B------:R-:W-:Y:S02]  /*ad50*/  FMNMX.FTZ R11, R81, R0, !PT ;  /* 0x00000000510b7209 */ /* 0x000fe40007810000 */
[----:B------:R-:W-:-:S02]  /*ad60*/  ISETP.GT.AND P4, PT, R6, 0x20, P2 ;  /* 0x000000200600780c */ /* 0x000fc40001784270 */
[----:B------:R-:W-:Y:S02]  /*ad70*/  FMNMX.FTZ R0, R84, R11, !PT ;  /* 0x0000000b54007209 */ /* 0x000fe40007810000 */
[----:B------:R-:W-:Y:S02]  /*ad80*/  FMNMX.FTZ R24, R30, R15, !PT ;  /* 0x0000000f1e187209 */ /* 0x000fe40007810000 */
[----:B------:R-:W-:Y:S02]  /*ad90*/  FMNMX.FTZ R0, R85, R0, !PT ;  /* 0x0000000055007209 */ /* 0x000fe40007810000 */
[----:B------:R-:W-:Y:S02]  /*ada0*/  ISETP.LT.OR P4, PT, R12, 0x21, P4 ;  /* 0x000000210c00780c */ /* 0x000fe40002781670 */
[----:B------:R-:W-:Y:S01]  /*adb0*/  FMNMX.FTZ R21, R31, R24, !PT ;  /* 0x000000181f157209 */ /* 0x000fe20007810000 */
[----:B------:R-:W0:Y:S01]  /*adc0*/  SHFL.BFLY PT, R11, R0, 0x2, 0x1f ;  /* 0x0c401f00000b7f89 */ /* 0x000e2200000e0000 */
[----:B------:R-:W-:-:S02]  /*add0*/  FSEL R42, R42, -INF , !P4 ;  /* 0xff8000002a2a7808 */ /* 0x000fc40006000000 */
[----:B------:R-:W-:Y:S02]  /*ade0*/  ISETP.GT.AND P4, PT, R6, 0x28, P2 ;  /* 0x000000280600780c */ /* 0x000fe40001784270 */
[----:B------:R-:W-:Y:S02]  /*adf0*/  FMNMX.FTZ R24, R34, R21, !PT ;  /* 0x0000001522187209 */ /* 0x000fe40007810000 */
[----:B------:R-:W-:Y:S02]  /*ae00*/  ISETP.LT.OR P4, PT, R12, 0x29, P4 ;  /* 0x000000290c00780c */ /* 0x000fe40002781670 */
[----:B------:R-:W-:Y:S02]  /*ae10*/  FMNMX.FTZ R21, R35, R24, !PT ;  /* 0x0000001823157209 */ /* 0x000fe40007810000 */
[----:B------:R-:W-:Y:S02]  /*ae20*/  FSEL R46, R46, -INF , !P4 ;  /* 0xff8000002e2e7808 */ /* 0x000fe40006000000 */
[----:B------:R-:W-:-:S02]  /*ae30*/  ISETP.GT.AND P4, PT, R6, 0x29, P2 ;  /* 0x000000290600780c */ /* 0x000fc40001784270 */
[----:B------:R-:W-:Y:S02]  /*ae40*/  ISETP.GT.AND P3, PT, R6, 0x30, P2 ;  /* 0x000000300600780c */ /* 0x000fe40001764270 */
[C---:B------:R-:W-:Y:S02]  /*ae50*/  ISETP.LT.OR P4, PT, R12.reuse, 0x2a, P4 ;  /* 0x0000002a0c00780c */ /* 0x040fe40002781670 */
[----:B------:R-:W-:Y:S02]  /*ae60*/  ISETP.LT.OR P3, PT, R12, 0x31, P3 ;  /* 0x000000310c00780c */ /* 0x000fe40001f61670 */
[----:B------:R-:W-:Y:S02]  /*ae70*/  FSEL R47, R47, -INF , !P4 ;  /* 0xff8000002f2f7808 */ /* 0x000fe40006000000 */
[----:B------:R-:W-:Y:S02]  /*ae80*/  ISETP.GT.AND P4, PT, R6, 0x31, P2 ;  /* 0x000000310600780c */ /* 0x000fe40001784270 */
[----:B0-----:R-:W-:-:S02]  /*ae90*/  FMNMX.FTZ R11, R0, R11, !PT ;  /* 0x0000000b000b7209 */ /* 0x001fc40007810000 */
[----:B------:R-:W-:Y:S02]  /*aea0*/  FSEL R50, R50, -INF , !P3 ;  /* 0xff80000032327808 */ /* 0x000fe40005800000 */
[----:B------:R-:W-:Y:S01]  /*aeb0*/  ISETP.GT.AND P3, PT, R6, 0x38, P2 ;  /* 0x000000380600780c */ /* 0x000fe20001764270 */
[----:B------:R-:W0:Y:S01]  /*aec0*/  SHFL.BFLY PT, R2, R11, 0x1, 0x1f ;  /* 0x0c201f000b027f89 */ /* 0x000e2200000e0000 */
[C---:B------:R-:W-:Y:S02]  /*aed0*/  ISETP.LT.OR P4, PT, R12.reuse, 0x32, P4 ;  /* 0x000000320c00780c */ /* 0x040fe40002781670 */
[----:B------:R-:W-:Y:S02]  /*aee0*/  ISETP.LT.OR P3, PT, R12, 0x39, P3 ;  /* 0x000000390c00780c */ /* 0x000fe40001f61670 */
[----:B------:R-:W-:Y:S02]  /*aef0*/  FSEL R51, R51, -INF , !P4 ;  /* 0xff80000033337808 */ /* 0x000fe40006000000 */
[----:B------:R-:W-:-:S02]  /*af00*/  ISETP.GT.AND P4, PT, R6, 0x39, P2 ;  /* 0x000000390600780c */ /* 0x000fc40001784270 */
[----:B------:R-:W-:Y:S02]  /*af10*/  FSEL R54, R54, -INF , !P3 ;  /* 0xff80000036367808 */ /* 0x000fe40005800000 */
[----:B------:R-:W-:Y:S02]  /*af20*/  ISETP.GT.AND P3, PT, R6, 0x40, P2 ;  /* 0x000000400600780c */ /* 0x000fe40001764270 */
[C---:B------:R-:W-:Y:S02]  /*af30*/  ISETP.LT.OR P4, PT, R12.reuse, 0x3a, P4 ;  /* 0x0000003a0c00780c */ /* 0x040fe40002781670 */
[----:B------:R-:W-:Y:S02]  /*af40*/  ISETP.LT.OR P3, PT, R12, 0x41, P3 ;  /* 0x000000410c00780c */ /* 0x000fe40001f61670 */
[----:B------:R-:W-:Y:S02]  /*af50*/  FSEL R55, R55, -INF , !P4 ;  /* 0xff80000037377808 */ /* 0x000fe40006000000 */
[----:B------:R-:W-:-:S02]  /*af60*/  ISETP.GT.AND P4, PT, R6, 0x41, P2 ;  /* 0x000000410600780c */ /* 0x000fc40001784270 */
[----:B------:R-:W-:Y:S02]  /*af70*/  FSEL R58, R58, -INF , !P3 ;  /* 0xff8000003a3a7808 */ /* 0x000fe40005800000 */
[----:B------:R-:W-:Y:S02]  /*af80*/  ISETP.GT.AND P3, PT, R6, 0x48, P2 ;  /* 0x000000480600780c */ /* 0x000fe40001764270 */
[----:B0-----:R-:W-:Y:S02]  /*af90*/  FMNMX.FTZ R2, R11, R2, !PT ;  /* 0x000000020b027209 */ /* 0x001fe40007810000 */
[----:B------:R-:W-:Y:S02]  /*afa0*/  ISETP.LT.OR P4, PT, R12, 0x42, P4 ;  /* 0x000000420c00780c */ /* 0x000fe40002781670 */
[C---:B------:R-:W-:Y:S01]  /*afb0*/  FSETP.NEU.FTZ.AND P6, PT, R2.reuse, -INF , PT ;  /* 0xff8000000200780b */ /* 0x040fe20003fdd000 */
[----:B------:R-:W-:-:S01]  /*afc0*/  FFMA.FTZ R0, R2, R13, -8 ;  /* 0xc100000002007423 */ /* 0x000fc2000001000d */
[----:B------:R-:W-:-:S02]  /*afd0*/  ISETP.LT.OR P3, PT, R12, 0x49, P3 ;  /* 0x000000490c00780c */ /* 0x000fc40001f61670 */
[----:B------:R-:W-:Y:S02]  /*afe0*/  FSEL R59, R59, -INF , !P4 ;  /* 0xff8000003b3b7808 */ /* 0x000fe40006000000 */
[----:B------:R-:W-:Y:S02]  /*aff0*/  FSEL R0, R0, RZ, P6 ;  /* 0x000000ff00007208 */ /* 0x000fe40003000000 */
[----:B------:R-:W-:Y:S02]  /*b000*/  ISETP.GT.AND P4, PT, R6, 0x49, P2 ;  /* 0x000000490600780c */ /* 0x000fe40001784270 */
        /* <DEDUP_REMOVED lines=21> */
[----:B------:R-:W-:Y:S01]  /*b160*/  ISETP.LT.OR P3, PT, R12, 0x51, P3 ;  /* 0x000000510c00780c */ /* 0x000fe20001f61670 */
[--C-:B------:R-:W-:Y:S01]  /*b170*/  FFMA.FTZ R25, R44, UR43, -R0.reuse ;  /* 0x0000002b2c197c23 */ /* 0x100fe20008010800 */
[----:B------:R-:W-:Y:S01]  /*b180*/  FMNMX.FTZ R29, R47, R32, !PT ;  /* 0x000000202f1d7209 */ /* 0x000fe20007810000 */
[--C-:B------:R-:W-:Y:S01]  /*b190*/  FFMA.FTZ R57, R57, UR43, -R0.reuse ;  /* 0x0000002b39397c23 */ /* 0x100fe20008010800 */
[----:B------:R-:W-:Y:S01]  /*b1a0*/  FSEL R63, R63, -INF , !P4 ;  /* 0xff8000003f3f7808 */ /* 0x000fe20006000000 */
[--C-:B------:R-:W-:Y:S01]  /*b1b0*/  FFMA.FTZ R49, R49, UR43, -R0.reuse ;  /* 0x0000002b31317c23 */ /* 0x100fe20008010800 */
[----:B------:R-:W-:Y:S01]  /*b1c0*/  FMNMX.FTZ R32, R50, R29, !PT ;  /* 0x0000001d32207209 */ /* 0x000fe20007810000 */
[----:B------:R-:W-:Y:S01]  /*b1d0*/  MUFU.EX2 R28, R41 ;  /* 0x00000029001c7308 */ /* 0x000fe20000000800 */
[----:B------:R-:W-:Y:S01]  /*b1e0*/  ISETP.GT.AND P4, PT, R6, 0x51, P2 ;  /* 0x000000510600780c */ /* 0x000fe20001784270 */
[--C-:B------:R-:W-:Y:S01]  /*b1f0*/  FFMA.FTZ R53, R53, UR43, -R0.reuse ;  /* 0x0000002b35357c23 */ /* 0x100fe20008010800 */
[----:B------:R-:W-:Y:S01]  /*b200*/  FMNMX.FTZ R29, R51, R32, !PT ;  /* 0x00000020331d7209 */ /* 0x000fe20007810000 */
[--C-:B------:R-:W-:Y:S01]  /*b210*/  FFMA.FTZ R64, R64, UR43, -R0.reuse ;  /* 0x0000002b40407c23 */ /* 0x100fe20008010800 */
[----:B------:R-:W-:Y:S01]  /*b220*/  FSEL R66, R66, -INF , !P3 ;  /* 0xff80000042427808 */ /* 0x000fe20005800000 */
[--C-:B------:R-:W-:Y:S01]  /*b230*/  FFMA.FTZ R85, R85, UR43, -R0.reuse ;  /* 0x0000002b55557c23 */ /* 0x100fe20008010800 */
[----:B------:R-:W-:Y:S01]  /*b240*/  FMNMX.FTZ R36, R54, R29, !PT ;  /* 0x0000001d36247209 */ /* 0x000fe20007810000 */
[----:B------:R-:W-:Y:S01]  /*b250*/  FFMA.FTZ R29, R48, UR43, -R0 ;  /* 0x0000002b301d7c23 */ /* 0x000fe20008010800 */
[----:B------:R-:W-:Y:S01]  /*b260*/  ISETP.GT.AND P3, PT, R6, 0x58, P2 ;  /* 0x000000580600780c */ /* 0x000fe20001764270 */
[----:B------:R-:W-:Y:S01]  /*b270*/  MUFU.EX2 R32, R45 ;  /* 0x0000002d00207308 */ /* 0x000fe20000000800 */
[----:B0-----:R-:W-:-:S02]  /*b280*/  FMNMX.FTZ R33, R55, R36, !PT ;  /* 0x0000002437217209 */ /* 0x001fc40007810000 */
[----:B------:R-:W-:Y:S02]  /*b290*/  ISETP.LT.OR P4, PT, R12, 0x52, P4 ;  /* 0x000000520c00780c */ /* 0x000fe40002781670 */
[----:B------:R-:W-:Y:S02]  /*b2a0*/  FMNMX.FTZ R36, R58, R33, !PT ;  /* 0x000000213a247209 */ /* 0x000fe40007810000 */
[----:B------:R-:W-:Y:S01]  /*b2b0*/  ISETP.LT.OR P3, PT, R12, 0x59, P3 ;  /* 0x000000590c00780c */ /* 0x000fe20001f61670 */
[----:B------:R-:W-:Y:S01]  /*b2c0*/  MUFU.EX2 R10, R10 ;  /* 0x0000000a000a7308 */ /* 0x000fe20000000800 */
[----:B------:R-:W-:Y:S02]  /*b2d0*/  FMNMX.FTZ R33, R59, R36, !PT ;  /* 0x000000243b217209 */ /* 0x000fe40007810000 */
[----:B------:R-:W-:Y:S02]  /*b2e0*/  FSEL R67, R67, -INF , !P4 ;  /* 0xff80000043437808 */ /* 0x000fe40006000000 */
[----:B------:R-:W-:Y:S01]  /*b2f0*/  FMNMX.FTZ R40, R62, R33, !PT ;  /* 0x000000213e287209 */ /* 0x000fe20007810000 */
[--C-:B------:R-:W-:Y:S01]  /*b300*/  FFMA.FTZ R33, R52, UR43, -R0.reuse ;  /* 0x0000002b34217c23 */ /* 0x100fe20008010800 */
[----:B------:R-:W-:Y:S01]  /*b310*/  ISETP.GT.AND P4, PT, R6, 0x59, P2 ;  /* 0x000000590600780c */ /* 0x000fe20001784270 */
[----:B------:R0:W-:Y:S01]  /*b320*/  MUFU.EX2 R36, R49 ;  /* 0x0000003100247308 */ /* 0x0001e20000000800 */
[----:B-1----:R-:W-:Y:S01]  /*b330*/  FMNMX.FTZ R37, R63, R40, !PT ;  /* 0x000000283f257209 */ /* 0x002fe20007810000 */
[----:B------:R-:W-:Y:S01]  /*b340*/  FFMA.FTZ R52, R72, UR43, -R0 ;  /* 0x0000002b48347c23 */ /* 0x000fe20008010800 */
[----:B------:R-:W-:-:S02]  /*b350*/  FSEL R70, R70, -INF , !P3 ;  /* 0xff80000046467808 */ /* 0x000fc40005800000 */
[----:B------:R-:W-:Y:S02]  /*b360*/  FMNMX.FTZ R40, R66, R37, !PT ;  /* 0x0000002542287209 */ /* 0x000fe40007810000 */
[----:B------:R-:W-:Y:S01]  /*b370*/  ISETP.GT.AND P3, PT, R6, 0x60, P2 ;  /* 0x000000600600780c */ /* 0x000fe20001764270 */
[----:B------:R-:W-:Y:S01]  /*b380*/  MUFU.EX2 R7, R7 ;  /* 0x0000000700077308 */ /* 0x000fe20000000800 */
[C---:B------:R-:W-:Y:S01]  /*b390*/  ISETP.LT.OR P4, PT, R12.reuse, 0x5a, P4 ;  /* 0x0000005a0c00780c */ /* 0x040fe20002781670 */
[----:B0-----:R-:W-:Y:S01]  /*b3a0*/  FFMA.FTZ R49, R69, UR43, -R0 ;  /* 0x0000002b45317c23 */ /* 0x001fe20008010800 */
[----:B------:R-:W-:Y:S02]  /*b3b0*/  FMNMX.FTZ R37, R67, R40, !PT ;  /* 0x0000002843257209 */ /* 0x000fe40007810000 */
[----:B------:R-:W-:Y:S02]  /*b3c0*/  ISETP.LT.OR P3, PT, R12, 0x61, P3 ;  /* 0x000000610c00780c */ /* 0x000fe40001f61670 */
[----:B------:R-:W-:Y:S01]  /*b3d0*/  FSEL R71, R71, -INF , !P4 ;  /* 0xff80000047477808 */ /* 0x000fe20006000000 */
[----:B------:R0:W-:Y:S01]  /*b3e0*/  MUFU.EX2 R40, R53 ;  /* 0x0000003500287308 */ /* 0x0001e20000000800 */
[----:B------:R-:W-:-:S02]  /*b3f0*/  ISETP.GT.AND P4, PT, R6, 0x61, P2 ;  /* 0x000000610600780c */ /* 0x000fc40001784270 */
[----:B------:R-:W-:Y:S01]  /*b400*/  FMNMX.FTZ R44, R70, R37, !PT ;  /* 0x00000025462c7209 */ /* 0x000fe20007810000 */
[----:B------:R-:W-:-:S01]  /*b410*/  FFMA.FTZ R37, R56, UR43, -R0 ;  /* 0x0000002b38257c23 */ /* 0x000fc20008010800 */
[----:B------:R-:W-:Y:S02]  /*b420*/  FSEL R74, R74, -INF , !P3 ;  /* 0xff8000004a4a7808 */ /* 0x000fe40005800000 */
[----:B------:R-:W-:Y:S01]  /*b430*/  ISETP.GT.AND P3, PT, R6, 0x68, P2 ;  /* 0x000000680600780c */ /* 0x000fe20001764270 */
[----:B------:R-:W-:Y:S01]  /*b440*/  MUFU.EX2 R11, R11 ;  /* 0x0000000b000b7308 */ /* 0x000fe20000000800 */
[C---:B------:R-:W-:Y:S01]  /*b450*/  ISETP.LT.OR P4, PT, R12.reuse, 0x62, P4 ;  /* 0x000000620c00780c */ /* 0x040fe20002781670 */
[----:B0-----:R-:W-:Y:S01]  /*b460*/  FFMA.FTZ R53, R73, UR43, -R0 ;  /* 0x0000002b49357c23 */ /* 0x001fe20008010800 */
[----:B------:R-:W-:Y:S02]  /*b470*/  FMNMX.FTZ R41, R71, R44, !PT ;  /* 0x0000002c47297209 */ /* 0x000fe40007810000 */
[----:B------:R-:W-:-:S02]  /*b480*/  ISETP.LT.OR P3, PT, R12, 0x69, P3 ;  /* 0x000000690c00780c */ /* 0x000fc40001f61670 */
[----:B------:R-:W-:Y:S01]  /*b490*/  FSEL R75, R75, -INF , !P4 ;  /* 0xff8000004b4b7808 */ /* 0x000fe20006000000 */
[----:B------:R-:W-:Y:S01]  /*b4a0*/  MUFU.EX2 R14, R14 ;  /* 0x0000000e000e7308 */ /* 0x000fe20000000800 */
[----:B------:R-:W-:Y:S02]  /*b4b0*/  ISETP.GT.AND P4, PT, R6, 0x69, P2 ;  /* 0x000000690600780c */ /* 0x000fe40001784270 */
[----:B------:R-:W-:Y:S02]  /*b4c0*/  FMNMX.FTZ R44, R74, R41, !PT ;  /* 0x000000294a2c7209 */ /* 0x000fe40007810000 */
[----:B------:R-:W-:Y:S02]  /*b4d0*/  FSEL R78, R78, -INF , !P3 ;  /* 0xff8000004e4e7808 */ /* 0x000fe40005800000 */
[----:B------:R-:W-:Y:S01]  /*b4e0*/  ISETP.GT.AND P3, PT, R6, 0x70, P2 ;  /* 0x000000700600780c */ /* 0x000fe20001764270 */
[----:B------:R-:W-:Y:S01]  /*b4f0*/  MUFU.EX2 R13, R13 ;  /* 0x0000000d000d7308 */ /* 0x000fe20000000800 */
[----:B------:R-:W-:-:S02]  /*b500*/  ISETP.LT.OR P4, PT, R12, 0x6a, P4 ;  /* 0x0000006a0c00780c */ /* 0x000fc40002781670 */
[----:B------:R-:W-:Y:S02]  /*b510*/  FMNMX.FTZ R41, R75, R44, !PT ;  /* 0x0000002c4b297209 */ /* 0x000fe40007810000 */
[----:B------:R-:W-:Y:S02]  /*b520*/  ISETP.LT.OR P3, PT, R12, 0x71, P3 ;  /* 0x000000710c00780c */ /* 0x000fe40001f61670 */
[----:B------:R-:W-:Y:S01]  /*b530*/  FSEL R79, R79, -INF , !P4 ;  /* 0xff8000004f4f7808 */ /* 0x000fe20006000000 */
[----:B------:R0:W-:Y:S01]  /*b540*/  MUFU.EX2 R44, R57 ;  /* 0x00000039002c7308 */ /* 0x0001e20000000800 */
[----:B------:R-:W-:Y:S02]  /*b550*/  ISETP.GT.AND P4, PT, R6, 0x71, P2 ;  /* 0x000000710600780c */ /* 0x000fe40001784270 */
[----:B------:R-:W-:Y:S02]  /*b560*/  FMNMX.FTZ R48, R78, R41, !PT ;  /* 0x000000294e307209 */ /* 0x000fe40007810000 */
[----:B------:R-:W-:-:S02]  /*b570*/  FSEL R82, R82, -INF , !P3 ;  /* 0xff80000052527808 */ /* 0x000fc40005800000 */
[----:B------:R-:W-:Y:S01]  /*b580*/  ISETP.GT.AND P3, PT, R6, 0x78, P2 ;  /* 0x000000780600780c */ /* 0x000fe20001764270 */
[----:B------:R-:W-:Y:S01]  /*b590*/  MUFU.EX2 R15, R15 ;  /* 0x0000000f000f7308 */ /* 0x000fe20000000800 */
[----:B------:R-:W-:Y:S02]  /*b5a0*/  ISETP.LT.OR P4, PT, R12, 0x72, P4 ;  /* 0x000000720c00780c */ /* 0x000fe40002781670 */
[----:B------:R-:W-:Y:S02]  /*b5b0*/  FMNMX.FTZ R41, R79, R48, !PT ;  /* 0x000000304f297209 */ /* 0x000fe40007810000 */
[----:B------:R-:W-:Y:S01]  /*b5c0*/  ISETP.GT.AND P2, PT, R6, 0x79, P2 ;  /* 0x000000790600780c */ /* 0x000fe20001744270 */
[--C-:B------:R-:W-:Y:S01]  /*b5d0*/  FFMA.FTZ R6, R60, UR43, -R0.reuse ;  /* 0x0000002b3c067c23 */ /* 0x100fe20008010800 */
[----:B------:R-:W-:Y:S01]  /*b5e0*/  ISETP.LT.OR P3, PT, R12, 0x79, P3 ;  /* 0x000000790c00780c */ /* 0x000fe20001f61670 */
[--C-:B------:R-:W-:Y:S01]  /*b5f0*/  FFMA.FTZ R60, R80, UR43, -R0.reuse ;  /* 0x0000002b503c7c23 */ /* 0x100fe20008010800 */
[----:B------:R-:W-:Y:S01]  /*b600*/  FSEL R83, R83, -INF , !P4 ;  /* 0xff80000053537808 */ /* 0x000fe20006000000 */
[----:B------:R-:W-:Y:S01]  /*b610*/  MUFU.EX2 R21, R21 ;  /* 0x0000001500157308 */ /* 0x000fe20000000800 */
[----:B------:R-:W-:Y:S01]  /*b620*/  FMNMX.FTZ R48, R82, R41, !PT ;  /* 0x0000002952307209 */ /* 0x000fe20007810000 */
[--C-:B------:R-:W-:Y:S01]  /*b630*/  FFMA.FTZ R41, R61, UR43, -R0.reuse ;  /* 0x0000002b3d297c23 */ /* 0x100fe20008010800 */
[----:B------:R-:W-:Y:S01]  /*b640*/  ISETP.LT.OR P2, PT, R12, 0x7a, P2 ;  /* 0x0000007a0c00780c */ /* 0x000fe20001741670 */
[----:B------:R-:W-:Y:S01]  /*b650*/  FFMA.FTZ R61, R81, UR43, -R0 ;  /* 0x0000002b513d7c23 */ /* 0x000fe20008010800 */
[----:B------:R-:W-:-:S02]  /*b660*/  FSEL R86, R86, -INF , !P3 ;  /* 0xff80000056567808 */ /* 0x000fc40005800000 */
[----:B------:R-:W-:Y:S01]  /*b670*/  FMNMX.FTZ R45, R83, R48, !PT ;  /* 0x00000030532d7209 */ /* 0x000fe20007810000 */
[----:B------:R-:W-:-:S01]  /*b680*/  FFMA.FTZ R48, R68, UR43, -R0 ;  /* 0x0000002b44307c23 */ /* 0x000fc20008010800 */
[----:B------:R-:W-:Y:S01]  /*b690*/  FSEL R87, R87, -INF , !P2 ;  /* 0xff80000057577808 */ /* 0x000fe20005000000 */
[----:B------:R-:W-:Y:S01]  /*b6a0*/  MUFU.EX2 R25, R25 ;  /* 0x0000001900197308 */ /* 0x000fe20000000800 */
[----:B------:R-:W-:Y:S01]  /*b6b0*/  FMNMX.FTZ R12, R86, R45, !PT ;  /* 0x0000002d560c7209 */ /* 0x000fe20007810000 */
[----:B------:R-:W-:Y:S01]  /*b6c0*/  FFMA.FTZ R45, R65, UR43, -R0 ;  /* 0x0000002b412d7c23 */ /* 0x000fe20008010800 */
[----:B------:R-:W-:Y:S02]  /*b6d0*/  FSEL R69, R2, RZ, P6 ;  /* 0x000000ff02457208 */ /* 0x000fe40003000000 */
[----:B------:R-:W-:-:S03]  /*b6e0*/  FMNMX.FTZ R56, R87, R12, !PT ;  /* 0x0000000c57387209 */ /* 0x000fc60007810000 */
[----:B------:R1:W-:Y:S01]  /*b6f0*/  MUFU.EX2 R12, R64 ;  /* 0x00000040000c7308 */ /* 0x0003e20000000800 */
[----:B------:R-:W-:-:S01]  /*b700*/  FADD.FTZ R8, -R69, R8 ;  /* 0x0000000845087221 */ /* 0x000fc20000010100 */
[----:B0-----:R-:W0:Y:S06]  /*b710*/  SHFL.BFLY PT, R57, R56, 0x2, 0x1f ;  /* 0x0c401f0038397f89 */ /* 0x001e2c00000e0000 */
[----:B------:R-:W-:Y:S01]  /*b720*/  MUFU.EX2 R29, R29 ;  /* 0x0000001d001d7308 */ /* 0x000fe20000000800 */
[----:B-1----:R-:W-:-:S07]  /*b730*/  FFMA.FTZ R64, R84, UR43, -R0 ;  /* 0x0000002b54407c23 */ /* 0x002fce0008010800 */
[----:B------:R-:W-:Y:S08]  /*b740*/  MUFU.EX2 R33, R33 ;  /* 0x0000002100217308 */ /* 0x000ff00000000800 */
[----:B------:R-:W-:Y:S01]  /*b750*/  MUFU.EX2 R37, R37 ;  /* 0x0000002500257308 */ /* 0x000fe20000000800 */
[----:B0-----:R-:W-:Y:S01]  /*b760*/  FMNMX.FTZ R65, R56, R57, !PT ;  /* 0x0000003938417209 */ /* 0x001fe20007810000 */
[--C-:B------:R-:W-:Y:S01]  /*b770*/  FFMA.FTZ R56, R76, UR43, -R0.reuse ;  /* 0x0000002b4c387c23 */ /* 0x100fe20008010800 */
[----:B------:R-:W-:-:S03]  /*b780*/  FFMA.FTZ R57, R77, UR43, -R0 ;  /* 0x0000002b4d397c23 */ /* 0x000fc60008010800 */
[----:B------:R-:W0:Y:S02]  /*b790*/  SHFL.BFLY PT, R68, R65, 0x1, 0x1f ;  /* 0x0c201f0041447f89 */ /* 0x000e2400000e0000 */
[----:B------:R-:W-:Y:S08]  /*b7a0*/  MUFU.EX2 R6, R6 ;  /* 0x0000000600067308 */ /* 0x000ff00000000800 */
[----:B------:R-:W-:Y:S08]  /*b7b0*/  MUFU.EX2 R41, R41 ;  /* 0x0000002900297308 */ /* 0x000ff00000000800 */
[----:B------:R-:W-:Y:S01]  /*b7c0*/  MUFU.EX2 R45, R45 ;  /* 0x0000002d002d7308 */ /* 0x000fe20000000800 */
[----:B0-----:R-:W-:Y:S01]  /*b7d0*/  FMNMX.FTZ R0, R65, R68, !PT ;  /* 0x0000004441007209 */ /* 0x001fe20007810000 */
[----:B------:R-:W-:-:S06]  /*b7e0*/  IMAD.U32 R65, RZ, RZ, UR43 ;  /* 0x0000002bff417e24 */ /* 0x000fcc000f8e00ff */
[----:B------:R-:W-:Y:S01]  /*b7f0*/  MUFU.EX2 R48, R48 ;  /* 0x0000003000307308 */ /* 0x000fe20000000800 */
[C---:B------:R-:W-:Y:S01]  /*b800*/  FSETP.NEU.FTZ.AND P2, PT, R0.reuse, -INF , PT ;  /* 0xff8000000000780b */ /* 0x040fe20003f5d000 */
[----:B------:R-:W-:Y:S01]  /*b810*/  FFMA.FTZ R68, R0, R65, -8 ;  /* 0xc100000000447423 */ /* 0x000fe20000010041 */
[----:B------:R-:W-:-:S04]  /*b820*/  FMUL.FTZ R65, R8, UR43 ;  /* 0x0000002b08417c20 */ /* 0x000fc80008410000 */
[----:B------:R-:W-:Y:S01]  /*b830*/  FSEL R8, R68, RZ, P2 ;  /* 0x000000ff44087208 */ /* 0x000fe20001000000 */
[----:B------:R-:W-:Y:S01]  /*b840*/  MUFU.EX2 R49, R49 ;  /* 0x0000003100317308 */ /* 0x000fe20000000800 */
        /* <DEDUP_REMOVED lines=87> */
[----:B------:R-:W-:Y:S01]  /*bdc0*/  FFMA.FTZ R71, R78, UR43, -R8 ;  /* 0x0000002b4e477c23 */ /* 0x000fe20008010808 */
[----:B------:R-:W-:-:S01]  /*bdd0*/  FADD.FTZ R78, R48, R77 ;  /* 0x0000004d304e7221 */ /* 0x000fc20000010000 */
[--C-:B------:R-:W-:Y:S01]  /*bde0*/  FFMA.FTZ R76, R83, UR43, -R8.reuse ;  /* 0x0000002b534c7c23 */ /* 0x100fe20008010808 */
[----:B------:R-:W-:-:S03]  /*bdf0*/  FFMA.FTZ R77, R86, UR43, -R8 ;  /* 0x0000002b564d7c23 */ /* 0x000fc60008010808 */
[----:B------:R-:W1:Y:S01]  /*be00*/  MUFU.EX2 R55, R55 ;  /* 0x0000003700377308 */ /* 0x000e620000000800 */
[----:B--2---:R-:W-:-:S01]  /*be10*/  FADD.FTZ R75, R51, R74 ;  /* 0x0000004a334b7221 */ /* 0x004fc20000010000 */
[----:B------:R-:W-:Y:S01]  /*be20*/  FFMA.FTZ R74, R79, UR43, -R8 ;  /* 0x0000002b4f4a7c23 */ /* 0x000fe20008010808 */
[----:B------:R-:W-:-:S05]  /*be30*/  FADD.FTZ R79, R49, R78 ;  /* 0x0000004e314f7221 */ /* 0x000fca0000010000 */
[----:B------:R-:W2:Y:S01]  /*be40*/  MUFU.EX2 R62, R62 ;  /* 0x0000003e003e7308 */ /* 0x000ea20000000800 */
[----:B0-----:R-:W-:-:S01]  /*be50*/  FADD.FTZ R4, R58, R75 ;  /* 0x0000004b3a047221 */ /* 0x001fc20000010000 */
[--C-:B------:R-:W-:Y:S01]  /*be60*/  FFMA.FTZ R75, R82, UR43, -R8.reuse ;  /* 0x0000002b524b7c23 */ /* 0x100fe20008010808 */
[----:B------:R-:W-:-:S05]  /*be70*/  FFMA.FTZ R8, R87, UR43, -R8 ;  /* 0x0000002b57087c23 */ /* 0x000fca0008010808 */
        /* <DEDUP_REMOVED lines=44> */
.L_x_9422:
        /* <DEDUP_REMOVED lines=90> */
.L_x_9405:
[----:B------:R-:W-:Y:S06]  /*c6e0*/  BAR.ARV 0x8, 0x200 ;  /* 0x0208000000007b1d */ /* 0x000fec0000002000 */
[----:B------:R-:W-:Y:S05]  /*c6f0*/  @!P0 BRA `(.L_x_9424) ;  /* 0x0000000000048947 */ /* 0x000fea0003800000 */
[----:B------:R-:W-:Y:S01]  /*c700*/  BPT.TRAP 0x1 ;  /* 0x000000040000795c */ /* 0x000fe20000300000 */
.L_x_9424:
[----:B------:R-:W-:Y:S01]  /*c710*/  ULEA UR14, UR52, UR46, 0x3 ;  /* 0x0000002e340e7291 */ /* 0x000fe2000f8e183f */
[----:B------:R-:W-:-:S05]  /*c720*/  IMAD.U32 R3, RZ, RZ, UR53 ;  /* 0x00000035ff037e24 */ /* 0x000fca000f8e00ff */
[----:B------:R-:W-:-:S04]  /*c730*/  SHF.L.U32 R3, R3, 0x1f, RZ ;  /* 0x0000001f03037819 */ /* 0x000fc800000006ff */
[----:B------:R0:W1:Y:S01]  /*c740*/  SYNCS.PHASECHK.TRANS64.TRYWAIT P1, [UR14+0x19c50], R3 ;  /* 0x019c5003ff0075a7 */ /* 0x000062000802014e */
[----:B------:R-:W-:Y:S05]  /*c750*/  @!P0 BRA `(.L_x_9425) ;  /* 0x0000000000048947 */ /* 0x000fea0003800000 */
[----:B------:R-:W-:Y:S01]  /*c760*/  BPT.TRAP 0x1 ;  /* 0x000000040000795c */ /* 0x000fe20000300000 */
.L_x_9425:
[----:B-1----:R-:W-:Y:S05]  /*c770*/  @P1 BRA `(.L_x_9426) ;  /* 0x0000000000081947 */ /* 0x002fea0003800000 */
[----:B------:R-:W1:Y:S02]  /*c780*/  SYNCS.PHASECHK.TRANS64.TRYWAIT P1, [UR14+0x19c50], R3 ;  /* 0x019c5003ff0075a7 */ /* 0x000e64000802014e */
[----:B-1----:R-:W-:Y:S05]  /*c790*/  @!P1 BRA `(.L_x_9427) ;  /* 0x00000088007c9947 */ /* 0x002fea0003800000 */
.L_x_9426:
        /* <DEDUP_REMOVED lines=15> */
[----:B------:R-:W-:Y:S02]  /*c890*/  @UP0 UIMAD UR7, UR48, UR11, UR6 ;  /* 0x0000000b300702a4 */ /* 0x000fe4000f8e0206 */
[----:B------:R-:W-:-:S02]  /*c8a0*/  UIMAD UR6, UR52, 0x300, UR46 ;  /* 0x00000300340678a4 */ /* 0x000fc4000f8e022e */
[----:B------:R-:W-:Y:S01]  /*c8b0*/  @UP0 UIADD3 UR9, UR9, UR7, URZ ;  /* 0x0000000709090290 */ /* 0x000fe2000fffe03f */
[----:B------:R-:W-:Y:S02]  /*c8c0*/  @UP0 ULDC.64 UR12, c[0x0][0x9d0] ;  /* 0x00027400000c0ab9 */ /* 0x000fe40000000a00 */
[----:B------:R-:W-:Y:S01]  /*c8d0*/  UMOV UR7, 0x40000040 ;  /* 0x4000004000077882 */ /* 0x000fe20000000000 */
[----:B------:R-:W-:Y:S02]  /*c8e0*/  @UP0 UIMAD UR10, UR15, UR12, URZ ;  /* 0x0000000c0f0a02a4 */ /* 0x000fe4000f8e023f */
[----:B------:R-:W-:Y:S01]  /*c8f0*/  @UP0 UIMAD.WIDE.U32 UR8, UR49, UR12, UR8 ;  /* 0x0000000c310802a5 */ /* 0x000fe2000f8e0008 */
[----:B------:R-:W-:Y:S01]  /*c900*/  QGMMA.64x96x32.F32.E4M3.E4M3 R88, R148, gdesc[UR4], R88, gsb0 ;  /* 0x0160000494587df3 */ /* 0x000fe20008000858 */
[----:B------:R-:W-:Y:S02]  /*c910*/  @UP0 UIMAD UR10, UR49, UR13, UR10 ;  /* 0x0000000d310a02a4 */ /* 0x000fe4000f8e020a */
[----:B------:R-:W-:-:S02]  /*c920*/  @UP0 ULEA UR4, UP1, UR8, UR4, 0x2 ;  /* 0x0000000408040291 */ /* 0x000fc4000f82103f */
[----:B------:R-:W-:-:S04]  /*c930*/  @UP0 UIADD3 UR7, UR9, UR10, URZ ;  /* 0x0000000a09070290 */ /* 0x000fc8000fffe03f */
[----:B------:R-:W-:Y:S01]  /*c940*/  @UP0 ULEA.HI.X UR5, UR8, UR5, UR7, 0x2, UP1 ;  /* 0x0000000508050291 */ /* 0x000fe200088f1407 */
[----:B-1----:R-:W-:-:S05]  /*c950*/  IMAD.U32 R6, RZ, RZ, UR4 ;  /* 0x00000004ff067e24 */ /* 0x002fca000f8e00ff */
        /* <DEDUP_REMOVED lines=31> */
[----:B------:R-:W-:Y:S02]  /*cb50*/  WARPGROUP.DEPBAR.LE gsb0, 0x0 ;  /* 0x00008000000079c5 */ /* 0x000fe40000010000 */
[----:B------:R-:W-:-:S06]  /*cb60*/  WARPGROUP.ARRIVE ;  /* 0x00000000000079c5 */ /* 0x000fcc0000000000 */
[----:B------:R-:W-:Y:S01]  /*cb70*/  QGMMA.64x96x32.F32.E4M3.E4M3 R88, R136, gdesc[UR4], R88, gsb0 ;  /* 0x0160000488587df3 */ /* 0x000fe20008000858 */
[----:B------:R-:W-:Y:S01]  /*cb80*/  FSETP.NE.FTZ.AND P1, PT, R13, RZ, PT ;  /* 0x000000ff0d00720b */ /* 0x000fe20003f35000 */
[----:B------:R-:W-:Y:S01]  /*cb90*/  IMAD.MOV.U32 R10, RZ, RZ, RZ ;  /* 0x000000ffff0a7224 */ /* 0x000fe200078e00ff */
        /* <DEDUP_REMOVED lines=18> */
.L_x_9428:
        /* <DEDUP_REMOVED lines=58> */
.L_x_9354:
        /* <DEDUP_REMOVED lines=38> */
[----:B------:R-:W-:Y:S02]  /*d2c0*/  SEL R49, R7, R6, P0 ;  /* 0x0000000607317207 */ /* 0x000fe40000000000 */
[----:B------:R-:W-:Y:S02]  /*d2d0*/  MOV R4, R0 ;  /* 0x0000000000047202 */ /* 0x000fe40000000f00 */
[----:B0-----:R-:W-:-:S02]  /*d2e0*/  MOV R5, R25 ;  /* 0x0000001900057202 */ /* 0x001fc40000000f00 */
[----:B------:R-:W-:Y:S02]  /*d2f0*/  SEL R50, R6, R7, P0 ;  /* 0x0000000706327207 */ /* 0x000fe40000000000 */
[----:B------:R-:W-:Y:S01]  /*d300*/  F2FP.BF16.F32.PACK_AB R39, R92, R39 ;  /* 0x000000275c27723e */ /* 0x000fe200000010ff */
[----:B------:R-:W-:Y:S01]  /*d310*/  IMAD.WIDE R12, R157, 0x2, R4 ;  /* 0x000000029d0c7825 */ /* 0x000fe200078e0204 */
[----:B------:R-:W-:Y:S02]  /*d320*/  F2FP.BF16.F32.PACK_AB R40, R93, R40 ;  /* 0x000000285d28723e */ /* 0x000fe400000010ff */
[----:B------:R-:W-:Y:S02]  /*d330*/  F2FP.BF16.F32.PACK_AB R37, R94, R37 ;  /* 0x000000255e25723e */ /* 0x000fe400000010ff */
[C---:B------:R-:W-:Y:S02]  /*d340*/  IADD3 R9, P5, R12.reuse, 0x20, RZ ;  /* 0x000000200c097810 */ /* 0x040fe40007fbe0ff */
[----:B------:R-:W-:-:S02]  /*d350*/  IADD3 R51, P4, R12, 0x3000, RZ ;  /* 0x000030000c337810 */ /* 0x000fc40007f9e0ff */
[----:B------:R-:W-:Y:S01]  /*d360*/  LOP3.LUT R6, R9, 0x180, RZ, 0xc0, !PT ;  /* 0x0000018009067812 */ /* 0x000fe200078ec0ff */
[----:B------:R-:W-:Y:S01]  /*d370*/  IMAD.X R25, RZ, RZ, R13, P5 ;  /* 0x000000ffff197224 */ /* 0x000fe200028e060d */
[----:B------:R-:W-:Y:S02]  /*d380*/  IADD3 R10, P3, R12, 0x3020, RZ ;  /* 0x000030200c0a7810 */ /* 0x000fe40007f7e0ff */
[----:B------:R-:W-:Y:S02]  /*d390*/  SHF.R.U64 R6, R6, 0x3, RZ ;  /* 0x0000000306067819 */ /* 0x000fe400000012ff */
[----:B------:R-:W-:Y:S02]  /*d3a0*/  F2FP.BF16.F32.PACK_AB R38, R95, R38 ;  /* 0x000000265f26723e */ /* 0x000fe400000010ff */
[----:B------:R-:W-:Y:S02]  /*d3b0*/  F2FP.BF16.F32.PACK_AB R35, R100, R35 ;  /* 0x000000236423723e */ /* 0x000fe400000010ff */
[----:B------:R-:W-:-:S02]  /*d3c0*/  F2FP.BF16.F32.PACK_AB R36, R101, R36 ;  /* 0x000000246524723e */ /* 0x000fc400000010ff */
[----:B------:R-:W-:Y:S02]  /*d3d0*/  SEL R47, R11, R24, P0 ;  /* 0x000000180b2f7207 */ /* 0x000fe40000000000 */
[----:B------:R-:W-:Y:S02]  /*d3e0*/  SEL R48, R24, R11, P0 ;  /* 0x0000000b18307207 */ /* 0x000fe40000000000 */
[----:B------:R-:W-:Y:S02]  /*d3f0*/  F2FP.BF16.F32.PACK_AB R33, R102, R33 ;  /* 0x000000216621723e */ /* 0x000fe400000010ff */
[----:B------:R-:W-:Y:S02]  /*d400*/  F2FP.BF16.F32.PACK_AB R34, R103, R34 ;  /* 0x000000226722723e */ /* 0x000fe400000010ff */
[----:B------:R-:W-:Y:S02]  /*d410*/  IADD3 R53, P2, R12, 0x6000, RZ ;  /* 0x000060000c357810 */ /* 0x000fe40007f5e0ff */
[----:B------:R-:W-:-:S02]  /*d420*/  LOP3.LUT R24, R6, R9, RZ, 0x3c, !PT ;  /* 0x0000000906187212 */ /* 0x000fc400078e3cff */
[----:B------:R-:W-:Y:S01]  /*d430*/  F2FP.BF16.F32.PACK_AB R31, R108, R31 ;  /* 0x0000001f6c1f723e */ /* 0x000fe200000010ff */
[----:B------:R-:W-:Y:S01]  /*d440*/  IMAD.X R11, RZ, RZ, R13, P2 ;  /* 0x000000ffff0b7224 */ /* 0x000fe200010e060d */
[----:B------:R-:W-:Y:S02]  /*d450*/  F2FP.BF16.F32.PACK_AB R32, R109, R32 ;  /* 0x000000206d20723e */ /* 0x000fe400000010ff */
[----:B------:R-:W-:Y:S02]  /*d460*/  SEL R27, R39, R40, P0 ;  /* 0x00000028271b7207 */ /* 0x000fe40000000000 */
[----:B------:R-:W-:Y:S02]  /*d470*/  IADD3 R55, P1, R12, 0x6020, RZ ;  /* 0x000060200c377810 */ /* 0x000fe40007f3e0ff */
[----:B------:R-:W-:Y:S02]  /*d480*/  LOP3.LUT R6, R51, 0x180, RZ, 0xc0, !PT ;  /* 0x0000018033067812 */ /* 0x000fe400078ec0ff */
[----:B------:R-:W-:-:S02]  /*d490*/  LOP3.LUT R9, R10, 0x180, RZ, 0xc0, !PT ;  /* 0x000001800a097812 */ /* 0x000fc400078ec0ff */
[----:B------:R-:W-:Y:S02]  /*d4a0*/  F2FP.BF16.F32.PACK_AB R29, R110, R29 ;  /* 0x0000001d6e1d723e */ /* 0x000fe400000010ff */
[----:B------:R-:W-:Y:S02]  /*d4b0*/  F2FP.BF16.F32.PACK_AB R30, R111, R30 ;  /* 0x0000001e6f1e723e */ /* 0x000fe400000010ff */
[----:B------:R-:W-:Y:S02]  /*d4c0*/  SEL R40, R40, R39, P0 ;  /* 0x0000002728287207 */ /* 0x000fe40000000000 */
        /* <DEDUP_REMOVED lines=9> */
[----:B------:R-:W-:Y:S02]  /*d560*/  LOP3.LUT R26, R53, 0x180, RZ, 0xc0, !PT ;  /* 0x00000180351a7812 */ /* 0x000fe400078ec0ff */
[----:B------:R-:W-:Y:S02]  /*d570*/  SEL R35, R31, R32, P0 ;  /* 0x000000201f237207 */ /* 0x000fe40000000000 */
[----:B------:R-:W-:Y:S02]  /*d580*/  SEL R34, R34, R33, P0 ;  /* 0x0000002122227207 */ /* 0x000fe40000000000 */
[----:B------:R-:W-:Y:S02]  /*d590*/  LOP3.LUT R52, R55, 0x180, RZ, 0xc0, !PT ;  /* 0x0000018037347812 */ /* 0x000fe400078ec0ff */
[----:B------:R-:W-:Y:S02]  /*d5a0*/  SHF.R.U64 R6, R6, 0x3, RZ ;  /* 0x0000000306067819 */ /* 0x000fe400000012ff */
[----:B------:R-:W-:-:S02]  /*d5b0*/  SHF.R.U64 R9, R9, 0x3, RZ ;  /* 0x0000000309097819 */ /* 0x000fc400000012ff */
[----:B------:R-:W-:Y:S02]  /*d5c0*/  SEL R32, R32, R31, P0 ;  /* 0x0000001f20207207 */ /* 0x000fe40000000000 */
[----:B------:R-:W-:Y:S02]  /*d5d0*/  SEL R33, R29, R30, P0 ;  /* 0x0000001e1d217207 */ /* 0x000fe40000000000 */
[----:B------:R-:W-:Y:S02]  /*d5e0*/  SEL R31, R21, R28, P0 ;  /* 0x0000001c151f7207 */ /* 0x000fe40000000000 */
[----:B------:R-:W-:Y:S02]  /*d5f0*/  SEL R30, R30, R29, P0 ;  /* 0x0000001d1e1e7207 */ /* 0x000fe40000000000 */
[----:B------:R-:W-:Y:S01]  /*d600*/  SEL R28, R28, R21, P0 ;  /* 0x000000151c1c7207 */ /* 0x000fe20000000000 */
[----:B------:R-:W-:Y:S01]  /*d610*/  IMAD.X R21, RZ, RZ, R13, P4 ;  /* 0x000000ffff157224 */ /* 0x000fe200020e060d */
[----:B------:R-:W-:-:S02]  /*d620*/  SEL R29, R15, R20, P0 ;  /* 0x000000140f1d7207 */ /* 0x000fc40000000000 */
[----:B------:R-:W-:Y:S01]  /*d630*/  SEL R46, R20, R15, P0 ;  /* 0x0000000f142e7207 */ /* 0x000fe20000000000 */
[----:B------:R-:W-:Y:S01]  /*d640*/  IMAD.X R15, RZ, RZ, R13, P3 ;  /* 0x000000ffff0f7224 */ /* 0x000fe200018e060d */
[----:B------:R-:W-:Y:S02]  /*d650*/  SHF.R.U64 R26, R26, 0x3, RZ ;  /* 0x000000031a1a7819 */ /* 0x000fe400000012ff */
[----:B------:R-:W-:Y:S02]  /*d660*/  SHF.R.U64 R52, R52, 0x3, RZ ;  /* 0x0000000334347819 */ /* 0x000fe400000012ff */
[----:B------:R-:W-:Y:S02]  /*d670*/  LOP3.LUT R20, R6, R51, RZ, 0x3c, !PT ;  /* 0x0000003306147212 */ /* 0x000fe400078e3cff */
[----:B------:R-:W-:Y:S02]  /*d680*/  LOP3.LUT R14, R9, R10, RZ, 0x3c, !PT ;  /* 0x0000000a090e7212 */ /* 0x000fe400078e3cff */
[----:B------:R-:W-:-:S02]  /*d690*/  LOP3.LUT R10, R26, R53, RZ, 0x3c, !PT ;  /* 0x000000351a0a7212 */ /* 0x000fc400078e3cff */
[----:B------:R-:W-:Y:S02]  /*d6a0*/  LOP3.LUT R6, R52, R55, RZ, 0x3c, !PT ;  /* 0x0000003734067212 */ /* 0x000fe400078e3cff */
[----:B------:R-:W-:Y:S02]  /*d6b0*/  MOV R52, R20 ;  /* 0x0000001400347202 */ /* 0x000fe40000000f00 */
[----:B------:R-:W-:Y:S02]  /*d6c0*/  MOV R21, R10 ;  /* 0x0000000a00157202 */ /* 0x000fe40000000f00 */
[----:B------:R-:W-:Y:S02]  /*d6d0*/  LOP3.LUT R7, R12, 0x180, RZ, 0xc0, !PT ;  /* 0x000001800c077812 */ /* 0x000fe400078ec0ff */
[----:B------:R-:W-:Y:S02]  /*d6e0*/  MOV R51, R14 ;  /* 0x0000000e00337202 */ /* 0x000fe40000000f00 */
[----:B------:R-:W-:-:S02]  /*d6f0*/  SHF.R.U64 R7, R7, 0x3, RZ ;  /* 0x0000000307077819 */ /* 0x000fc400000012ff */
[----:B------:R-:W-:Y:S02]  /*d700*/  MOV R53, R24 ;  /* 0x0000001800357202 */ /* 0x000fe40000000f00 */
[----:B------:R-:W-:Y:S01]  /*d710*/  LOP3.LUT R12, R7, R12, RZ, 0x3c, !PT ;  /* 0x0000000c070c7212 */ /* 0x000fe200078e3cff */
[----:B------:R-:W-:Y:S01]  /*d720*/  IMAD.X R7, RZ, RZ, R13, P1 ;  /* 0x000000ffff077224 */ /* 0x000fe200008e060d */
[----:B------:R-:W-:Y:S02]  /*d730*/  PLOP3.LUT P2, PT, PT, PT, UP0, 0x80, 0x0 ;  /* 0x000000000000781c */ /* 0x000fe40003f4f008 */
[----:B------:R-:W-:Y:S02]  /*d740*/  MOV R54, R12 ;  /* 0x0000000c00367202 */ /* 0x000fe40000000f00 */
[----:B--2---:R-:W-:Y:S01]  /*d750*/  LOP3.LUT R9, R2, 0x2, RZ, 0x3c, !PT ;  /* 0x0000000202097812 */ /* 0x004fe200078e3cff */
[----:B------:R-:W-:Y:S04]  /*d760*/  SHFL.IDX PT, R35, R35, R2, 0x1c1f ;  /* 0x001c1f0223237589 */ /* 0x000fe800000e0000 */
[----:B------:R-:W-:Y:S04]  /*d770*/  SHFL.IDX PT, R20, R34, R9, 0x1c1f ;  /* 0x001c1f0922147589 */ /* 0x000fe800000e0000 */
[----:B------:R-:W-:Y:S04]  /*d780*/  SHFL.IDX PT, R32, R32, R9, 0x1c1f ;  /* 0x001c1f0920207589 */ /* 0x000fe800000e0000 */
[----:B------:R-:W-:Y:S04]  /*d790*/  SHFL.IDX PT, R27, R27, R2, 0x1c1f ;  /* 0x001c1f021b1b7589 */ /* 0x000fe800000e0000 */
[----:B------:R-:W0:Y:S04]  /*d7a0*/  SHFL.IDX PT, R40, R40, R9, 0x1c1f ;  /* 0x001c1f0928287589 */ /* 0x000e2800000e0000 */
[----:B------:R-:W-:Y:S04]  /*d7b0*/  SHFL.IDX PT, R45, R45, R2, 0x1c1f ;  /* 0x001c1f022d2d7589 */ /* 0x000fe800000e0000 */
[----:B------:R-:W1:Y:S04]  /*d7c0*/  SHFL.IDX PT, R38, R38, R9, 0x1c1f ;  /* 0x001c1f0926267589 */ /* 0x000e6800000e0000 */
[----:B------:R-:W-:Y:S04]  /*d7d0*/  SHFL.IDX PT, R31, R31, R2, 0x1c1f ;  /* 0x001c1f021f1f7589 */ /* 0x000fe800000e0000 */
[----:B------:R2:W3:Y:S04]  /*d7e0*/  SHFL.IDX PT, R34, R28, R9, 0x1c1f ;  /* 0x001c1f091c227589 */ /* 0x0004e800000e0000 */
[----:B------:R-:W-:Y:S04]  /*d7f0*/  SHFL.IDX PT, R39, R39, R2, 0x1c1f ;  /* 0x001c1f0227277589 */ /* 0x000fe800000e0000 */
[----:B------:R-:W4:Y:S01]  /*d800*/  SHFL.IDX PT, R36, R36, R9, 0x1c1f ;  /* 0x001c1f0924247589 */ /* 0x000f2200000e0000 */
[----:B0-----:R-:W-:-:S02]  /*d810*/  SEL R12, R27, R40, P0 ;  /* 0x000000281b0c7207 */ /* 0x001fc40000000000 */
[----:B--2---:R-:W-:Y:S01]  /*d820*/  SEL R28, R35, R32, P0 ;  /* 0x00000020231c7207 */ /* 0x004fe20000000000 */
[----:B------:R-:W0:Y:S01]  /*d830*/  SHFL.IDX PT, R37, R37, R2, 0x1c1f ;  /* 0x001c1f0225257589 */ /* 0x000e2200000e0000 */
[----:B------:R-:W-:-:S03]  /*d840*/  SEL R14, R40, R27, P0 ;  /* 0x0000001b280e7207 */ /* 0x000fc60000000000 */
[----:B------:R-:W-:Y:S01]  /*d850*/  SHFL.IDX PT, R33, R33, R2, 0x1c1f ;  /* 0x001c1f0221217589 */ /* 0x000fe200000e0000 */
[----:B-1----:R-:W-:Y:S02]  /*d860*/  SEL R13, R45, R38, P0 ;  /* 0x000000262d0d7207 */ /* 0x002fe40000000000 */
[----:B------:R-:W-:Y:S01]  /*d870*/  SEL R15, R38, R45, P0 ;  /* 0x0000002d260f7207 */ /* 0x000fe20000000000 */
[----:B------:R1:W2:Y:S01]  /*d880*/  SHFL.IDX PT, R10, R30, R9, 0x1c1f ;  /* 0x001c1f091e0a7589 */ /* 0x0002a200000e0000 */
[----:B------:R-:W-:Y:S01]  /*d890*/  BAR.SYNC.DEFER_BLOCKING 0x1, 0x180 ;  /* 0x0046000000007b1d */ /* 0x000fe20000010000 */
[----:B-1----:R-:W-:-:S05]  /*d8a0*/  SEL R30, R32, R35, P0 ;  /* 0x00000023201e7207 */ /* 0x002fca0000000000 */
[----:B------:R-:W-:Y:S01]  /*d8b0*/  UMOV UR4, URZ ;  /* 0x0000003f00047c82 */ /* 0x000fe20008000000 */
[----:B------:R-:W-:Y:S01]  /*d8c0*/  SHFL.IDX PT, R41, R41, R2, 0x1c1f ;  /* 0x001c1f0229297589 */ /* 0x000fe200000e0000 */
[----:B---3--:R-:W-:Y:S01]  /*d8d0*/  SEL R32, R31, R34, P0 ;  /* 0x000000221f207207 */ /* 0x008fe20000000000 */
[----:B------:R-:W-:Y:S01]  /*d8e0*/  ULDC UR8, c[0x0][0xa88] ;  /* 0x0002a20000087ab9 */ /* 0x000fe20000000800 */
[----:B----4-:R-:W-:Y:S01]  /*d8f0*/  SEL R24, R39, R36, P0 ;  /* 0x0000002427187207 */ /* 0x010fe20000000000 */
[----:B------:R1:W-:Y:S01]  /*d900*/  SHFL.IDX PT, R11, R29, R2, 0x1c1f ;  /* 0x001c1f021d0b7589 */ /* 0x0003e200000e0000 */
[----:B------:R-:W-:Y:S01]  /*d910*/  SEL R26, R36, R39, P0 ;  /* 0x00000027241a7207 */ /* 0x000fe20000000000 */
[----:B------:R-:W3:Y:S01]  /*d920*/  LDC R45, c[0x0][0xbe8] ;  /* 0x0002fa00ff2d7b82 */ /* 0x000ee20000000800 */
[----:B0-----:R-:W-:Y:S01]  /*d930*/  SEL R25, R37, R20, P0 ;  /* 0x0000001425197207 */ /* 0x001fe20000000000 */
[----:B------:R-:W0:Y:S01]  /*d940*/  SHFL.IDX PT, R42, R42, R9, 0x1c1f ;  /* 0x001c1f092a2a7589 */ /* 0x000e2200000e0000 */
[----:B------:R-:W-:-:S02]  /*d950*/  SEL R27, R20, R37, P0 ;  /* 0x00000025141b7207 */ /* 0x000fc40000000000 */
[----:B------:R-:W-:Y:S01]  /*d960*/  SEL R34, R34, R31, P0 ;  /* 0x0000001f22227207 */ /* 0x000fe20000000000 */
[----:B------:R-:W4:Y:S01]  /*d970*/  SHFL.IDX PT, R46, R46, R9, 0x1c1f ;  /* 0x001c1f092e2e7589 */ /* 0x000f2200000e0000 */
[----:B--2---:R-:W-:Y:S02]  /*d980*/  SEL R31, R10, R33, P0 ;  /* 0x000000210a1f7207 */ /* 0x004fe40000000000 */
[----:B-1----:R-:W-:Y:S01]  /*d990*/  SEL R29, R33, R10, P0 ;  /* 0x0000000a211d7207 */ /* 0x002fe20000000000 */
[----:B------:R-:W-:Y:S01]  /*d9a0*/  SHFL.IDX PT, R43, R43, R2, 0x1c1f ;  /* 0x001c1f022b2b7589 */ /* 0x000fe200000e0000 */
[----:B------:R-:W-:Y:S01]  /*d9b0*/  MOV R20, R6 ;  /* 0x0000000600147202 */ /* 0x000fe20000000f00 */
[----:B------:R-:W-:Y:S02]  /*d9c0*/  IMAD.U32 R6, RZ, RZ, UR6 ;  /* 0x00000006ff067e24 */ /* 0x000fe4000f8e00ff */
[----:B------:R-:W-:Y:S01]  /*d9d0*/  SHFL.IDX PT, R47, R47, R2, 0x1c1f ;  /* 0x001c1f022f2f7589 */ /* 0x000fe200000e0000 */
[----:B------:R-:W-:Y:S01]  /*d9e0*/  IMAD.U32 R7, RZ, RZ, UR7 ;  /* 0x00000007ff077e24 */ /* 0x000fe2000f8e00ff */
[----:B------:R-:W-:-:S02]  /*d9f0*/  ULDC.64 UR6, c[0x0][0xc08] ;  /* 0x0003020000067ab9 */ /* 0x000fc40000000a00 */
[----:B------:R-:W1:Y:S04]  /*da00*/  SHFL.IDX PT, R44, R44, R9, 0x1c1f ;  /* 0x001c1f092c2c7589 */ /* 0x000e6800000e0000 */
[----:B------:R-:W2:Y:S04]  /*da10*/  SHFL.IDX PT, R48, R48, R9, 0x1c1f ;  /* 0x001c1f0930307589 */ /* 0x000ea800000e0000 */
[----:B------:R-:W-:Y:S01]  /*da20*/  SHFL.IDX PT, R49, R49, R2, 0x1c1f ;  /* 0x001c1f0231317589 */ /* 0x000fe200000e0000 */
[----:B0-----:R-:W-:Y:S02]  /*da30*/  SEL R36, R41, R42, P0 ;  /* 0x0000002a29247207 */ /* 0x001fe40000000000 */
[----:B------:R-:W-:Y:S01]  /*da40*/  SEL R38, R42, R41, P0 ;  /* 0x000000292a267207 */ /* 0x000fe20000000000 */
[----:B------:R-:W0:Y:S01]  /*da50*/  SHFL.IDX PT, R50, R50, R9, 0x1c1f ;  /* 0x001c1f0932327589 */ /* 0x000e2200000e0000 */
[----:B----4-:R-:W-:-:S02]  /*da60*/  SEL R33, R11, R46, P0 ;  /* 0x0000002e0b217207 */ /* 0x010fc40000000000 */
[----:B------:R-:W-:Y:S01]  /*da70*/  SEL R35, R46, R11, P0 ;  /* 0x0000000b2e237207 */ /* 0x000fe20000000000 */
[----:B------:R4:W-:Y:S04]  /*da80*/  STSM.16.M88.4 [R54], R12 ;  /* 0x0000000c36007844 */ /* 0x0009e80000000200 */
[----:B------:R0:W-:Y:S01]  /*da90*/  STSM.16.M88.4 [R53], R24 ;  /* 0x0000001835007844 */ /* 0x0001e20000000200 */
[----:B-1----:R-:W-:-:S03]  /*daa0*/  SEL R40, R43, R44, P0 ;  /* 0x0000002c2b287207 */ /* 0x002fc60000000000 */
[----:B------:R1:W-:Y:S01]  /*dab0*/  STSM.16.M88.4 [R52], R28 ;  /* 0x0000001c34007844 */ /* 0x0003e20000000200 */
[----:B------:R-:W-:Y:S02]  /*dac0*/  SEL R42, R44, R43, P0 ;  /* 0x0000002b2c2a7207 */ /* 0x000fe40000000000 */
[----:B--2---:R-:W-:Y:S01]  /*dad0*/  SEL R37, R47, R48, P0 ;  /* 0x000000302f257207 */ /* 0x004fe20000000000 */
[----:B------:R1:W-:Y:S01]  /*dae0*/  STSM.16.M88.4 [R51], R32 ;  /* 0x0000002033007844 */ /* 0x0003e20000000200 */
[----:B------:R-:W-:-:S05]  /*daf0*/  SEL R39, R48, R47, P0 ;  /* 0x0000002f30277207 */ /* 0x000fca0000000000 */
[----:B------:R1:W-:Y:S01]  /*db00*/  STSM.16.M88.4 [R21], R36 ;  /* 0x0000002415007844 */ /* 0x0003e20000000200 */
[----:B0-----:R-:W-:Y:S02]  /*db10*/  SEL R41, R49, R50, P0 ;  /* 0x0000003231297207 */ /* 0x001fe40000000000 */
[----:B------:R-:W-:-:S05]  /*db20*/  SEL R43, R50, R49, P0 ;  /* 0x00000031322b7207 */ /* 0x000fca0000000000 */
[----:B------:R1:W-:Y:S01]  /*db30*/  STSM.16.M88.4 [R20], R40 ;  /* 0x0000002814007844 */ /* 0x0003e20000000200 */
[----:B------:R-:W-:Y:S06]  /*db40*/  BAR.SYNC.DEFER_BLOCKING 0x1, 0x180 ;  /* 0x0046000000007b1d */ /* 0x000fec0000010000 */
[----:B------:R-:W2:Y:S01]  /*db50*/  @P2 LDG.E R2, desc[UR50][R6.64] ;  /* 0x0000003206022981 */ /* 0x000ea2000c1e1900 */
[----:B------:R-:W-:Y:S01]  /*db60*/  UISETP.NE.U32.AND UP1, UPT, UR6, URZ, UPT ;  /* 0x0000003f0600728c */ /* 0x000fe2000bf25070 */
[----:B---3--:R-:W-:-:S03]  /*db70*/  ISETP.NE.AND P1, PT, R45, 0x1, PT ;  /* 0x000000012d00780c */ /* 0x008fc60003f25270 */
[----:B------:R-:W-:-:S06]  /*db80*/  UISETP.NE.AND.EX UP1, UPT, UR7, URZ, UPT, UP1 ;  /* 0x0000003f0700728c */ /* 0x000fcc000bf25310 */
[----:B------:R-:W-:-:S04]  /*db90*/  PLOP3.LUT P0, PT, PT, PT, UP1, 0x80, 0x0 ;  /* 0x000000000000781c */ /* 0x000fc80003f0f018 */
[----:B------:R-:W0:Y:S01]  /*dba0*/  @P1 LDC R9, c[0x0][0xbec] ;  /* 0x0002fb00ff091b82 */ /* 0x000e220000000800 */
[----:B------:R-:W-:Y:S02]  /*dbb0*/  @UP1 ULDC.64 UR6, c[0x0][0xc08] ;  /* 0x0003020000061ab9 */ /* 0x000fe40000000a00 */
[----:B------:R-:W-:-:S05]  /*dbc0*/  @UP1 UIMAD.WIDE UR6, UR40, 0x4, UR6 ;  /* 0x00000004280618a5 */ /* 0x000fca000f8e0206 */
[----:B------:R-:W3:Y:S01]  /*dbd0*/  @P1 LDC R10, c[0x0][0xbf0] ;  /* 0x0002fc00ff0a1b82 */ /* 0x000ee20000000800 */
[----:B----4-:R-:W-:Y:S02]  /*dbe0*/  IMAD.U32 R12, RZ, RZ, UR6 ;  /* 0x00000006ff0c7e24 */ /* 0x010fe4000f8e00ff */
[----:B------:R-:W-:Y:S01]  /*dbf0*/  IMAD.U32 R13, RZ, RZ, UR7 ;  /* 0x00000007ff0d7e24 */ /* 0x000fe2000f8e00ff */
[----:B--2---:R-:W-:Y:S01]  /*dc00*/  @P2 R2UR UR4, R2 ;  /* 0x00000000020422ca */ /* 0x004fe200000e0000 */
[----:B------:R-:W-:-:S06]  /*dc10*/  IMAD.U32 R2, RZ, RZ, UR8 ;  /* 0x00000008ff027e24 */ /* 0x000fcc000f8e00ff */
[----:B------:R1:W5:Y:S01]  /*dc20*/  @P0 LDG.E R2, desc[UR50][R12.64] ;  /* 0x000000320c020981 */ /* 0x000362000c1e1900 */
[----:B0--3--:R-:W-:Y:S07]  /*dc30*/  @P0 BRA `(.L_x_9431) ;  /* 0x0000000000100947 */ /* 0x009fee0003800000 */
[----:B------:R-:W-:Y:S05]  /*dc40*/  @!P2 BRA `(.L_x_9431) ;  /* 0x00000000000ca947 */ /* 0x000fea0003800000 */
[----:B------:R-:W2:Y:S04]  /*dc50*/  LDG.E R11, desc[UR50][R6.64] ;  /* 0x00000032060b7981 */ /* 0x000ea8000c1e1900 */
[----:B-----5:R-:W2:Y:S02]  /*dc60*/  LDG.E R2, desc[UR50][R6.64+0x4] ;  /* 0x0000043206027981 */ /* 0x020ea4000c1e1900 */
[----:B--2---:R-:W-:-:S07]  /*dc70*/  IMAD.IADD R2, R2, 0x1, -R11 ;  /* 0x0000000102027824 */ /* 0x004fce00078e0a0b */
.L_x_9431:
[----:B-1----:R-:W-:Y:S01]  /*dc80*/  VIADD R12, R17, UR41 ;  /* 0x00000029110c7c36 */ /* 0x002fe20008000000 */
[----:B------:R-:W-:Y:S01]  /*dc90*/  USHF.R.S32.HI UR16, URZ, 0x1f, UR39 ;  /* 0x0000001f3f107899 */ /* 0x000fe20008011427 */
[----:B-----5:R-:W-:Y:S01]  /*dca0*/  IMAD R43, R2, R45, RZ ;  /* 0x0000002d022b7224 */ /* 0x020fe200078e02ff */
        /* <DEDUP_REMOVED lines=20> */
[----:B------:R-:W-:Y:S01]  /*ddf0*/  IADD3 R12, P2, R4, 0x1800, RZ ;  /* 0x00001800040c7810 */ /* 0x000fe20007f5e0ff */
[----:B------:R-:W-:Y:S01]  /*de00*/  UIMAD.WIDE.U32 UR8, UR14, UR12, UR8 ;  /* 0x0000000c0e0872a5 */ /* 0x000fe2000f8e0008 */
[----:B------:R-:W-:Y:S01]  /*de10*/  SHF.R.S32.HI R10, RZ, 0x1f, R6 ;  /* 0x0000001fff0a7819 */ /* 0x000fe20000011406 */
[----:B------:R-:W-:Y:S01]  /*de20*/  UIMAD UR6, UR14, UR13, UR6 ;  /* 0x0000000d0e0672a4 */ /* 0x000fe2000f8e0206 */
[----:B------:R-:W-:Y:S01]  /*de30*/  SHF.R.S32.HI R7, RZ, 0x1f, R9 ;  /* 0x0000001fff077819 */ /* 0x000fe20000011409 */
[----:B------:R-:W-:Y:S01]  /*de40*/  ULDC.64 UR10, c[0x0][0xb88] ;  /* 0x0002e200000a7ab9 */ /* 0x000fe20000000a00 */
[----:B------:R-:W-:-:S02]  /*de50*/  LOP3.LUT R11, R12, 0x180, RZ, 0xc0, !PT ;  /* 0x000001800c0b7812 */ /* 0x000fc400078ec0ff */
[----:B------:R-:W-:Y:S01]  /*de60*/  IADD3 R6, P0, R6, UR8, RZ ;  /* 0x0000000806067c10 */ /* 0x000fe2000ff1e0ff */
[----:B------:R-:W-:Y:S01]  /*de70*/  IMAD.U32 R13, RZ, RZ, UR6 ;  /* 0x00000006ff0d7e24 */ /* 0x000fe2000f8e00ff */
[----:B------:R-:W-:Y:S01]  /*de80*/  SHF.R.U64 R11, R11, 0x3, RZ ;  /* 0x000000030b0b7819 */ /* 0x000fe200000012ff */
[----:B------:R-:W-:Y:S01]  /*de90*/  IMAD R14, R7, UR10, RZ ;  /* 0x0000000a070e7c24 */ /* 0x000fe2000f8e02ff */
[----:B------:R-:W-:Y:S02]  /*dea0*/  IADD3 R33, P6, R4, 0x3000, RZ ;  /* 0x0000300004217810 */ /* 0x000fe40007fde0ff */
[----:B------:R-:W-:Y:S01]  /*deb0*/  IADD3.X R7, R10, UR9, R13, P0, !PT ;  /* 0x000000090a077c10 */ /* 0x000fe200087fe40d */
[----:B------:R-:W-:Y:S01]  /*dec0*/  ULDC.64 UR8, c[0x0][0xb50] ;  /* 0x0002d40000087ab9 */ /* 0x000fe20000000a00 */
[----:B------:R-:W-:Y:S01]  /*ded0*/  LOP3.LUT R10, R11, R12, RZ, 0x3c, !PT ;  /* 0x0000000c0b0a7212 */ /* 0x000fe200078e3cff */
[C---:B------:R-:W-:Y:S01]  /*dee0*/  IMAD R11, R9.reuse, UR11, R14 ;  /* 0x0000000b090b7c24 */ /* 0x040fe2000f8e020e */
[C---:B------:R-:W-:Y:S01]  /*def0*/  IADD3 R25, P5, R4.reuse, 0x4800, RZ ;  /* 0x0000480004197810 */ /* 0x040fe20007fbe0ff */
[----:B------:R-:W-:Y:S01]  /*df00*/  IMAD.WIDE.U32 R6, R9, UR10, R6 ;  /* 0x0000000a09067c25 */ /* 0x000fe2000f8e0006 */
[----:B------:R-:W-:Y:S01]  /*df10*/  IADD3 R37, P4, R4, 0x6000, RZ ;  /* 0x0000600004257810 */ /* 0x000fe20007f9e0ff */
[----:B------:R-:W-:Y:S01]  /*df20*/  ULDC.64 UR10, c[0x0][0xaa0] ;  /* 0x0002a800000a7ab9 */ /* 0x000fe20000000a00 */
[----:B------:R-:W-:Y:S01]  /*df30*/  LOP3.LUT R32, R33, 0x180, RZ, 0xc0, !PT ;  /* 0x0000018021207812 */ /* 0x000fe200078ec0ff */
[----:B------:R-:W-:Y:S01]  /*df40*/  IMAD.IADD R7, R7, 0x1, R11 ;  /* 0x0000000107077824 */ /* 0x000fe200078e020b */
[----:B------:R-:W-:Y:S01]  /*df50*/  LEA R9, P0, R6, UR8, 0x2 ;  /* 0x0000000806097c11 */ /* 0x000fe2000f8010ff */
[----:B------:R-:W-:Y:S01]  /*df60*/  VIADD R12, R156, UR41 ;  /* 0x000000299c0c7c36 */ /* 0x000fe20008000000 */
[----:B------:R-:W-:Y:S01]  /*df70*/  LOP3.LUT R24, R25, 0x180, RZ, 0xc0, !PT ;  /* 0x0000018019187812 */ /* 0x000fe200078ec0ff */
[----:B------:R-:W-:Y:S01]  /*df80*/  IMAD.X R11, RZ, RZ, R5, P2 ;  /* 0x000000ffff0b7224 */ /* 0x000fe200010e0605 */
[----:B------:R-:W-:Y:S01]  /*df90*/  LEA.HI.X R6, R6, UR9, R7, 0x2, P0 ;  /* 0x0000000906067c11 */ /* 0x000fe200080f1407 */
[----:B------:R-:W-:Y:S01]  /*dfa0*/  SHFL.IDX PT, R20, R9, RZ, 0x1c1f ;  /* 0x001c1fff09147589 */ /* 0x000fe200000e0000 */
[----:B------:R-:W-:Y:S01]  /*dfb0*/  LOP3.LUT P0, RZ, R154, 0x3, RZ, 0xc0, !PT ;  /* 0x000000039aff7812 */ /* 0x000fe2000780c0ff */
[----:B------:R-:W-:Y:S01]  /*dfc0*/  VIADD R2, R12, 0x8 ;  /* 0x000000080c027836 */ /* 0x000fe20000000000 */
[----:B------:R-:W-:Y:S01]  /*dfd0*/  IADD3 R7, P3, R4, 0x7800, RZ ;  /* 0x0000780004077810 */ /* 0x000fe20007f7e0ff */
[----:B------:R-:W1:Y:S01]  /*dfe0*/  SHFL.IDX PT, R21, R6, RZ, 0x1c1f ;  /* 0x001c1fff06157589 */ /* 0x000e6200000e0000 */
[----:B------:R-:W-:-:S02]  /*dff0*/  ISETP.GE.OR P2, PT, R12, R43, P0 ;  /* 0x0000002b0c00720c */ /* 0x000fc40000746670 */
[----:B------:R-:W-:Y:S01]  /*e000*/  ISETP.GE.OR P0, PT, R2, R43, P0 ;  /* 0x0000002b0200720c */ /* 0x000fe20000706670 */
[----:B------:R-:W-:Y:S01]  /*e010*/  SHFL.IDX PT, R40, R9, 0x1, 0x1c1f ;  /* 0x003c1f0009287f89 */ /* 0x000fe200000e0000 */
[----:B------:R-:W-:Y:S01]  /*e020*/  LOP3.LUT R2, R7, 0x180, RZ, 0xc0, !PT ;  /* 0x0000018007027812 */ /* 0x000fe200078ec0ff */
[----:B------:R-:W-:Y:S01]  /*e030*/  UIMAD UR8, UR7, UR10, URZ ;  /* 0x0000000a070872a4 */ /* 0x000fe2000f8e023f */
[----:B------:R-:W-:Y:S01]  /*e040*/  LOP3.LUT R36, R37, 0x180, RZ, 0xc0, !PT ;  /* 0x0000018025247812 */ /* 0x000fe200078ec0ff */
[----:B------:R-:W2:Y:S01]  /*e050*/  SHFL.IDX PT, R41, R6, 0x1, 0x1c1f ;  /* 0x003c1f0006297f89 */ /* 0x000ea200000e0000 */
[----:B------:R-:W-:Y:S01]  /*e060*/  LOP3.LUT R13, R4, 0x180, RZ, 0xc0, !PT ;  /* 0x00000180040d7812 */ /* 0x000fe200078ec0ff */
[----:B------:R-:W-:Y:S01]  /*e070*/  IMAD.X R29, RZ, RZ, R5, P3 ;  /* 0x000000ffff1d7224 */ /* 0x000fe200018e0605 */
[----:B------:R-:W-:Y:S01]  /*e080*/  SHF.R.U64 R2, R2, 0x3, RZ ;  /* 0x0000000302027819 */ /* 0x000fe200000012ff */
[----:B------:R-:W-:Y:S01]  /*e090*/  UIMAD.WIDE.U32 UR6, UR4, UR10, URZ ;  /* 0x0000000a040672a5 */ /* 0x000fe2000f8e003f */
[----:B------:R-:W-:Y:S01]  /*e0a0*/  SHF.R.U64 R32, R32, 0x3, RZ ;  /* 0x0000000320207819 */ /* 0x000fe200000012ff */
[----:B------:R-:W-:Y:S01]  /*e0b0*/  UIMAD UR8, UR4, UR11, UR8 ;  /* 0x0000000b040872a4 */ /* 0x000fe2000f8e0208 */
[----:B------:R-:W-:-:S02]  /*e0c0*/  SHF.R.U64 R24, R24, 0x3, RZ ;  /* 0x0000000318187819 */ /* 0x000fc400000012ff */
[----:B------:R-:W-:Y:S01]  /*e0d0*/  SHF.R.U64 R36, R36, 0x3, RZ ;  /* 0x0000000324247819 */ /* 0x000fe200000012ff */
[----:B------:R-:W-:Y:S01]  /*e0e0*/  ULDC.64 UR10, c[0x0][0xae8] ;  /* 0x0002ba00000a7ab9 */ /* 0x000fe20000000a00 */
[----:B------:R-:W-:Y:S02]  /*e0f0*/  SHF.R.U64 R13, R13, 0x3, RZ ;  /* 0x000000030d0d7819 */ /* 0x000fe400000012ff */
[----:B------:R-:W-:Y:S01]  /*e100*/  LOP3.LUT R28, R2, R7, RZ, 0x3c, !PT ;  /* 0x00000007021c7212 */ /* 0x000fe200078e3cff */
[----:B-1----:R-:W-:Y:S01]  /*e110*/  @!P2 ST.E desc[UR50][R20.64], R8 ;  /* 0x000000081400a985 */ /* 0x002fe2000c101932 */
[----:B------:R-:W-:Y:S01]  /*e120*/  LOP3.LUT R32, R32, R33, RZ, 0x3c, !PT ;  /* 0x0000002120207212 */ /* 0x000fe200078e3cff */
[----:B------:R-:W-:Y:S01]  /*e130*/  IMAD R2, R152, 0x60, R153 ;  /* 0x0000006098027824 */ /* 0x000fe200078e0299 */
[----:B------:R-:W-:Y:S01]  /*e140*/  LOP3.LUT R24, R24, R25, RZ, 0x3c, !PT ;  /* 0x0000001918187212 */ /* 0x000fe200078e3cff */
[----:B------:R-:W-:Y:S01]  /*e150*/  UIADD3 UR7, UR7, UR8, URZ ;  /* 0x0000000807077290 */ /* 0x000fe2000fffe03f */
[----:B------:R-:W-:Y:S01]  /*e160*/  LOP3.LUT R36, R36, R37, RZ, 0x3c, !PT ;  /* 0x0000002524247212 */ /* 0x000fe200078e3cff */
[----:B------:R-:W-:Y:S01]  /*e170*/  UIMAD UR4, UR16, UR10, URZ ;  /* 0x0000000a100472a4 */ /* 0x000fe2000f8e023f */
[----:B------:R-:W-:Y:S01]  /*e180*/  LOP3.LUT R12, R13, R4, RZ, 0x3c, !PT ;  /* 0x000000040d0c7212 */ /* 0x000fe200078e3cff */
[----:B--2---:R1:W-:Y:S01]  /*e190*/  @!P0 ST.E desc[UR50][R40.64], R3 ;  /* 0x0000000328008985 */ /* 0x0043e2000c101932 */
[--C-:B------:R-:W-:Y:S01]  /*e1a0*/  IMAD.X R33, RZ, RZ, R5.reuse, P6 ;  /* 0x000000ffff217224 */ /* 0x100fe200030e0605 */
[----:B------:R-:W-:Y:S01]  /*e1b0*/  ULDC.64 UR8, c[0x0][0xaf0] ;  /* 0x0002bc0000087ab9 */ /* 0x000fe20000000a00 */
[----:B------:R-:W-:-:S02]  /*e1c0*/  IMAD.X R25, RZ, RZ, R5, P5 ;  /* 0x000000ffff197224 */ /* 0x000fc400028e0605 */
[--C-:B------:R-:W-:Y:S01]  /*e1d0*/  IMAD.X R37, RZ, RZ, R5.reuse, P4 ;  /* 0x000000ffff257224 */ /* 0x100fe200020e0605 */
[----:B------:R-:W-:Y:S01]  /*e1e0*/  UIMAD UR4, UR39, UR11, UR4 ;  /* 0x0000000b270472a4 */ /* 0x000fe2000f8e0204 */
[----:B------:R-:W-:Y:S01]  /*e1f0*/  IMAD.MOV.U32 R13, RZ, RZ, R5 ;  /* 0x000000ffff0d7224 */ /* 0x000fe200078e0005 */
[----:B------:R-:W-:Y:S01]  /*e200*/  UIMAD.WIDE.U32 UR6, UR39, UR10, UR6 ;  /* 0x0000000a270672a5 */ /* 0x000fe2000f8e0006 */
[----:B------:R2:W5:Y:S01]  /*e210*/  LD.E.128 R4, desc[UR50][R10.64] ;  /* 0x000000320a047980 */ /* 0x000562000c101d00 */
[----:B-1----:R-:W1:Y:S02]  /*e220*/  @P1 LDC R3, c[0x0][0xbf0] ;  /* 0x0002fc00ff031b82 */ /* 0x002e640000000800 */
[----:B------:R-:W-:Y:S01]  /*e230*/  UIADD3 UR7, UR7, UR4, URZ ;  /* 0x0000000407077290 */ /* 0x000fe2000fffe03f */
[----:B------:R-:W5:Y:S04]  /*e240*/  LD.E.128 R12, desc[UR50][R12.64] ;  /* 0x000000320c0c7980 */ /* 0x000f68000c101d00 */
[----:B------:R-:W5:Y:S01]  /*e250*/  LD.E.128 R32, desc[UR50][R32.64] ;  /* 0x0000003220207980 */ /* 0x000f62000c101d00 */
[----:B--2---:R-:W-:Y:S01]  /*e260*/  VIADD R11, R2, UR41 ;  /* 0x00000029020b7c36 */ /* 0x004fe20008000000 */
[----:B------:R-:W-:-:S02]  /*e270*/  UIMAD UR4, UR15, UR8, URZ ;  /* 0x000000080f0472a4 */ /* 0x000fc4000f8e023f */
[----:B------:R-:W5:Y:S01]  /*e280*/  LD.E.128 R24, desc[UR50][R24.64] ;  /* 0x0000003218187980 */ /* 0x000f62000c101d00 */
[----:B0-----:R-:W-:Y:S01]  /*e290*/  @P1 IMAD.HI.U32 R2, R11, R42, RZ ;  /* 0x0000002a0b021227 */ /* 0x001fe200078e00ff */
[----:B------:R-:W-:Y:S02]  /*e2a0*/  UIMAD UR4, UR14, UR9, UR4 ;  /* 0x000000090e0472a4 */ /* 0x000fe4000f8e0204 */
[----:B------:R-:W5:Y:S01]  /*e2b0*/  LD.E.128 R36, desc[UR50][R36.64] ;  /* 0x0000003224247980 */ /* 0x000f62000c101d00 */
[----:B------:R-:W-:Y:S01]  /*e2c0*/  IMAD.MOV.U32 R9, RZ, RZ, R11 ;  /* 0x000000ffff097224 */ /* 0x000fe200078e000b */
[----:B------:R-:W-:Y:S02]  /*e2d0*/  UIMAD.WIDE.U32 UR6, UR14, UR8, UR6 ;  /* 0x000000080e0672a5 */ /* 0x000fe4000f8e0006 */
[----:B------:R-:W5:Y:S01]  /*e2e0*/  LD.E.128 R28, desc[UR50][R28.64] ;  /* 0x000000321c1c7980 */ /* 0x000f62000c101d00 */
[----:B------:R-:W-:Y:S01]  /*e2f0*/  ULDC.64 UR8, c[0x0][0xae0] ;  /* 0x0002b80000087ab9 */ /* 0x000fe20000000a00 */
[----:B-1----:R-:W-:Y:S01]  /*e300*/  @P1 SHF.R.U32.HI R9, RZ, R3, R2 ;  /* 0x00000003ff091219 */ /* 0x002fe20000011602 */
[----:B------:R-:W-:Y:S01]  /*e310*/  UIADD3 UR4, UR7, UR4, URZ ;  /* 0x0000000407047290 */ /* 0x000fe2000fffe03f */
[----:B------:R-:W-:Y:S01]  /*e320*/  @!PT LDS RZ, [RZ] ;  /* 0x00000000fffff984 */ /* 0x000fe20000000800 */
[----:B------:R-:W-:Y:S01]  /*e330*/  @!PT LDS RZ, [RZ] ;  /* 0x00000000fffff984 */ /* 0x000fe20000000800 */
[----:B------:R-:W-:Y:S01]  /*e340*/  @!PT LDS RZ, [RZ] ;  /* 0x00000000fffff984 */ /* 0x000fe20000000800 */
[----:B------:R-:W-:Y:S01]  /*e350*/  @!PT LDS RZ, [RZ] ;  /* 0x00000000fffff984 */ /* 0x000fe20000000800 */
[----:B------:R0:W-:Y:S06]  /*e360*/  MEMBAR.ALL.CTA ;  /* 0x0000000000007992 */ /* 0x0001ec0000008000 */
[----:B0-----:R-:W0:Y:S01]  /*e370*/  FENCE.VIEW.ASYNC.S ;  /* 0x00000000000073c6 */ /* 0x001e220000000000 */
[--C-:B------:R-:W-:Y:S01]  /*e380*/  SHF.R.S32.HI R8, RZ, 0x1f, R9.reuse ;  /* 0x0000001fff087819 */ /* 0x100fe20000011409 */
[----:B------:R-:W-:-:S02]  /*e390*/  IMAD.MOV R10, RZ, RZ, -R9 ;  /* 0x000000ffff0a7224 */ /* 0x000fc400078e0a09 */
        /* <DEDUP_REMOVED lines=32> */
[-C--:B-1----:R-:W-:Y:S02]  /*e5a0*/  @!P1 LEA R10, P3, R19, R8.reuse, 0x1 ;  /* 0x00000008130a9211 */ /* 0x082fe400078608ff */
[----:B------:R-:W-:Y:S02]  /*e5b0*/  @!P2 LEA R20, P4, R23, R8, 0x1 ;  /* 0x000000081714a211 */ /* 0x000fe400078808ff */
[----:B--2---:R-:W-:Y:S01]  /*e5c0*/  @!P0 IMAD.WIDE R2, R18, 0x2, R8 ;  /* 0x0000000212028825 */ /* 0x004fe200078e0208 */
[-C--:B------:R-:W-:Y:S02]  /*e5d0*/  @!P1 LEA.HI.X R11, R19, R9.reuse, R46, 0x1, P3 ;  /* 0x00000009130b9211 */ /* 0x080fe400018f0c2e */
[----:B------:R-:W-:Y:S02]  /*e5e0*/  @!P2 LEA.HI.X R21, R23, R9, R44, 0x1, P4 ;  /* 0x000000091715a211 */ /* 0x000fe400020f0c2c */
[----:B-----5:R3:W-:Y:S04]  /*e5f0*/  @!P0 ST.E.128 desc[UR50][R2.64], R12 ;  /* 0x0000000c02008985 */ /* 0x0207e8000c101d32 */
[----:B------:R3:W-:Y:S04]  /*e600*/  @!P1 ST.E.128 desc[UR50][R10.64], R32 ;  /* 0x000000200a009985 */ /* 0x0007e8000c101d32 */
[----:B------:R3:W-:Y:S02]  /*e610*/  @!P2 ST.E.128 desc[UR50][R20.64], R36 ;  /* 0x000000241400a985 */ /* 0x0007e4000c101d32 */
.L_x_9433:
[----:B------:R-:W-:Y:S05]  /*e620*/  BSYNC B1 ;  /* 0x0000000000017941 */ /* 0x000fea0003800000 */
.L_x_9432:
[----:B0-----:R-:W-:Y:S01]  /*e630*/  VIADD R0, R42, 0x60 ;  /* 0x000000602a007836 */ /* 0x001fe20000000000 */
[----:B--2---:R0:W2:Y:S04]  /*e640*/  SHFL.IDX PT, R9, R41, 0x1, 0x1c1f ;  /* 0x003c1f0029097f89 */ /* 0x0040a800000e0000 */
[----:B------:R-:W-:Y:S01]  /*e650*/  ISETP.GE.AND P0, PT, R0, R43, PT ;  /* 0x0000002b0000720c */ /* 0x000fe20003f06270 */
[----:B-1----:R0:W1:-:S12]  /*e660*/  SHFL.IDX PT, R8, R40, 0x1, 0x1c1f ;  /* 0x003c1f0028087f89 */ /* 0x00205800000e0000 */
[----:B0-----:R-:W-:Y:S05]  /*e670*/  @P0 BRA `(.L_x_9434) ;  /* 0x0000000800c00947 */ /* 0x001fea0003800000 */
[----:B------:R-:W-:Y:S02]  /*e680*/  ULDC UR4, c[0x0][0xac8] ;  /* 0x0002b20000047ab9 */ /* 0x000fe40000000800 */
[----:B------:R-:W-:Y:S02]  /*e690*/  ISETP.GE.AND P2, PT, R19, UR4, PT ;  /* 0x0000000413007c0c */ /* 0x000fe4000bf46270 */
[----:B------:R-:W-:-:S11]  /*e6a0*/  ISETP.GE.AND P1, PT, R18, UR4, PT ;  /* 0x0000000412007c0c */ /* 0x000fd6000bf26270 */
[C---:B-1-3--:R-:W-:Y:S02]  /*e6b0*/  @!P2 LEA R10, P0, R19.reuse, R8, 0x1 ;  /* 0x00000008130aa211 */ /* 0x04afe400078008ff */
[----:B--2---:R-:W-:Y:S02]  /*e6c0*/  @!P1 IMAD.WIDE R2, R18, 0x2, R8 ;  /* 0x0000000212029825 */ /* 0x004fe400078e0208 */
        /* <DEDUP_REMOVED lines=9> */
.L_x_9430:
        /* <DEDUP_REMOVED lines=14> */
[----:B------:R-:W-:Y:S01]  /*e840*/  UISETP.NE.AND.EX UP1, UPT, UR7, URZ, UPT, UP1 ;  /* 0x0000003f0700728c */ /* 0x000fe2000bf25310 */
[----:B------:R-:W1:Y:S05]  /*e850*/  S2R R7, SR_TID.X ;  /* 0x0000000000077919 */ /* 0x000e6a0000002100 */
        /* <DEDUP_REMOVED lines=9> */
[----:B-1----:R-:W-:-:S10]  /*e8f0*/  VIADD R7, R7, 0xffffff80 ;  /* 0xffffff8007077836 */ /* 0x002fd40000000000 */
[----:B------:R-:W0:Y:S01]  /*e900*/  @P0 LDC R9, c[0x0][0xbec] ;  /* 0x0002fb00ff090b82 */ /* 0x000e220000000800 */
[----:B------:R-:W-:Y:S02]  /*e910*/  ISETP.GE.AND P1, PT, R7, 0xc0, PT ;  /* 0x000000c00700780c */ /* 0x000fe40003f26270 */
[----:B--2---:R-:W-:Y:S01]  /*e920*/  @P2 R2UR UR4, R6 ;  /* 0x00000000060422ca */ /* 0x004fe200000e0000 */
[----:B0--3--:R-:W-:-:S14]  /*e930*/  @P3 BRA `(.L_x_9435) ;  /* 0x0000000000103947 */ /* 0x009fdc0003800000 */
[----:B------:R-:W-:Y:S05]  /*e940*/  @!P2 BRA `(.L_x_9435) ;  /* 0x00000000000ca947 */ /* 0x000fea0003800000 */
[----:B------:R-:W2:Y:S04]  /*e950*/  LDG.E R5, desc[UR50][R2.64] ;  /* 0x0000003202057981 */ /* 0x000ea8000c1e1900 */
[----:B-----5:R-:W2:Y:S02]  /*e960*/  LDG.E R0, desc[UR50][R2.64+0x4] ;  /* 0x0000043202007981 */ /* 0x020ea4000c1e1900 */
[----:B--2---:R-:W-:-:S07]  /*e970*/  IMAD.IADD R0, R0, 0x1, -R5 ;  /* 0x0000000100007824 */ /* 0x004fce00078e0a05 */
.L_x_9435:
        /* <DEDUP_REMOVED lines=47> */
.L_x_9437:
[----:B------:R-:W-:Y:S05]  /*ec70*/  BSYNC B1 ;  /* 0x0000000000017941 */ /* 0x000fea0003800000 */
.L_x_9436:
        /* <DEDUP_REMOVED lines=31> */
[----:B------:R-:W-:Y:S01]  /*ee70*/  SHF.R.S32.HI R4, RZ, 0x1f, R7 ;  /* 0x0000001fff047819 */ /* 0x000fe20000011407 */
[----:B------:R-:W-:Y:S01]  /*ee80*/  IMAD.U32 R3, RZ, RZ, UR4 ;  /* 0x00000004ff037e24 */ /* 0x000fe2000f8e00ff */
[----:B------:R-:W-:Y:S01]  /*ee90*/  ULDC.64 UR6, c[0x0][0xad8] ;  /* 0x0002b60000067ab9 */ /* 0x000fe20000000a00 */
[----:B------:R-:W-:-:S02]  /*eea0*/  IMAD R9, R5, UR9, R6 ;  /* 0x0000000905097c24 */ /* 0x000fc4000f8e0206 */
[----:B------:R-:W-:-:S04]  /*eeb0*/  IMAD.WIDE.U32 R2, R5, UR8, R2 ;  /* 0x0000000805027c25 */ /* 0x000fc8000f8e0002 */
[----:B------:R-:W-:Y:S02]  /*eec0*/  IMAD R4, R4, UR6, RZ ;  /* 0x0000000604047c24 */ /* 0x000fe4000f8e02ff */
[----:B------:R-:W-:Y:S02]  /*eed0*/  IMAD.IADD R3, R3, 0x1, R9 ;  /* 0x0000000103037824 */ /* 0x000fe400078e0209 */
[----:B-----5:R-:W-:Y:S02]  /*eee0*/  IMAD R11, R0, R11, RZ ;  /* 0x0000000b000b7224 */ /* 0x020fe400078e02ff */
[----:B------:R-:W-:Y:S02]  /*eef0*/  VIADD R0, R153, UR41 ;  /* 0x0000002999007c36 */ /* 0x000fe40008000000 */
[C---:B------:R-:W-:Y:S02]  /*ef00*/  IMAD R5, R7.reuse, UR7, R4 ;  /* 0x0000000707057c24 */ /* 0x040fe4000f8e0204 */
[----:B------:R-:W-:Y:S01]  /*ef10*/  IMAD.WIDE.U32 R2, R7, UR6, R2 ;  /* 0x0000000607027c25 */ /* 0x000fe2000f8e0002 */
[----:B------:R-:W-:Y:S01]  /*ef20*/  ISETP.GE.AND P0, PT, R0, R11, PT ;  /* 0x0000000b0000720c */ /* 0x000fe20003f06270 */
[----:B------:R-:W-:-:S02]  /*ef30*/  ULDC.64 UR6, c[0x0][0xa80] ;  /* 0x0002a00000067ab9 */ /* 0x000fc40000000a00 */
        /* <DEDUP_REMOVED lines=15> */
[----:B------:R3:W-:Y:S04]  /*f030*/  @!P2 ST.E.128 desc[UR50][R6.64], RZ ;  /* 0x000000ff0600a985 */ /* 0x0007e8000c101d32 */
[----:B------:R3:W-:Y:S04]  /*f040*/  @!P3 ST.E.128 desc[UR50][R8.64], RZ ;  /* 0x000000ff0800b985 */ /* 0x0007e8000c101d32 */
[----:B------:R3:W-:Y:S02]  /*f050*/  @!P4 ST.E.128 desc[UR50][R12.64], RZ ;  /* 0x000000ff0c00c985 */ /* 0x0007e4000c101d32 */
.L_x_9439:
[----:B------:R-:W-:Y:S05]  /*f060*/  BSYNC B1 ;  /* 0x0000000000017941 */ /* 0x000fea0003800000 */
.L_x_9438:
        /* <DEDUP_REMOVED lines=9> */
[-C--:B-1-3--:R-:W-:Y:S02]  /*f100*/  @!P3 LEA R6, P0, R19, R2.reuse, 0x1 ;  /* 0x000000021306b211 */ /* 0x08afe400078008ff */
[----:B------:R-:W-:Y:S02]  /*f110*/  @!P4 LEA R8, P1, R23, R2, 0x1 ;  /* 0x000000021708c211 */ /* 0x000fe400078208ff */
[----:B0---4-:R-:W-:Y:S01]  /*f120*/  @!P2 IMAD.WIDE R4, R18, 0x2, R2 ;  /* 0x000000021204a825 */ /* 0x011fe200078e0202 */
[-C--:B------:R-:W-:Y:S02]  /*f130*/  @!P3 LEA.HI.X R7, R19, R3.reuse, R14, 0x1, P0 ;  /* 0x000000031307b211 */ /* 0x080fe400000f0c0e */
[----:B------:R-:W-:Y:S02]  /*f140*/  @!P4 LEA.HI.X R9, R23, R3, R10, 0x1, P1 ;  /* 0x000000031709c211 */ /* 0x000fe400008f0c0a */
[----:B------:R0:W-:Y:S04]  /*f150*/  @!P2 ST.E.128 desc[UR50][R4.64], RZ ;  /* 0x000000ff0400a985 */ /* 0x0001e8000c101d32 */
[----:B------:R0:W-:Y:S04]  /*f160*/  @!P3 ST.E.128 desc[UR50][R6.64], RZ ;  /* 0x000000ff0600b985 */ /* 0x0001e8000c101d32 */
[----:B------:R0:W-:Y:S02]  /*f170*/  @!P4 ST.E.128 desc[UR50][R8.64], RZ ;  /* 0x000000ff0800c985 */ /* 0x0001e4000c101d32 */
.L_x_9434:
[----:B------:R-:W-:Y:S05]  /*f180*/  BSYNC B0 ;  /* 0x0000000000007941 */ /* 0x000fea0003800000 */
.L_x_9429:
[----:B------:R-:W-:Y:S02]  /*f190*/  ULDC UR4, c[0x0][0xc3c] ;  /* 0x00030f0000047ab9 */ /* 0x000fe40000000800 */
[----:B------:R-:W-:-:S06]  /*f1a0*/  UISETP.GE.AND UP0, UPT, UR48, UR4, UPT ;  /* 0x000000043000728c */ /* 0x000fcc000bf06270 */
[----:B------:R-:W-:-:S13]  /*f1b0*/  PLOP3.LUT P0, PT, PT, PT, UP0, 0x80, 0x0 ;  /* 0x000000000000781c */ /* 0x000fda0003f0f008 */
[----:B------:R-:W-:Y:S05]  /*f1c0*/  @!P0 BRA `(.L_x_9440) ;  /* 0xffffff1800fc8947 */ /* 0x000fea000383ffff */
[----:B------:R-:W-:Y:S05]  /*f1d0*/  EXIT ;  /* 0x000000000000794d */ /* 0x000fea0003800000 */
.L_x_9343:
        /* <DEDUP_REMOVED lines=17> */
[----:B------:R0:W-:Y:S01]  /*f2f0*/  STL [R1], R4 ;  /* 0x0000000401007387 */ /* 0x0001e20000100800 */
[----:B------:R-:W-:Y:S06]  /*f300*/  BAR.ARV 0x4, 0x200 ;  /* 0x0108000000007b1d */ /* 0x000fec0000002000 */
[----:B------:R-:W-:Y:S07]  /*f310*/  BRA `(.L_x_9442) ;  /* 0x0000000800bc7947 */ /* 0x000fee0003800000 */
.L_x_9441:
        /* <DEDUP_REMOVED lines=23> */
[----:B------:R-:W-:Y:S02]  /*f490*/  IMAD.IADD R3, R6, 0x1, R3 ;  /* 0x0000000106037824 */ /* 0x000fe400078e0203 */
[----:B------:R-:W1:Y:S03]  /*f4a0*/  S2R R6, SR_CTAID.X ;  /* 0x0000000000067919 */ /* 0x000e660000002500 */
[----:B------:R-:W2:Y:S02]  /*f4b0*/  SHFL.UP PT, R2, R3, 0x8, RZ ;  /* 0x0500000003027989 */ /* 0x000ea400000e00ff */
[----:B--2---:R-:W-:-:S05]  /*f4c0*/  SEL R2, R2, RZ, P4 ;  /* 0x000000ff02027207 */ /* 0x004fca0002000000 */
[----:B------:R-:W-:-:S05]  /*f4d0*/  IMAD.IADD R2, R3, 0x1, R2 ;  /* 0x0000000103027824 */ /* 0x000fca00078e0202 */
[----:B------:R-:W2:Y:S02]  /*f4e0*/  SHFL.UP PT, R7, R2, 0x10, RZ ;  /* 0x0600000002077989 */ /* 0x000ea400000e00ff */
[----:B--2---:R-:W-:-:S05]  /*f4f0*/  SEL R7, R7, RZ, P5 ;  /* 0x000000ff07077207 */ /* 0x004fca0002800000 */
[----:B------:R-:W-:Y:S02]  /*f500*/  IMAD.IADD R13, R2, 0x1, R7 ;  /* 0x00000001020d7824 */ /* 0x000fe400078e0207 */
[----:B------:R-:W-:-:S03]  /*f510*/  IMAD.MOV.U32 R7, RZ, RZ, RZ ;  /* 0x000000ffff077224 */ /* 0x000fc600078e00ff */
[----:B------:R-:W0:Y:S02]  /*f520*/  SHFL.IDX PT, R9, R13, 0x1f, 0x1f ;  /* 0x03e01f000d097f89 */ /* 0x000e2400000e0000 */
[----:B0-----:R-:W-:-:S04]  /*f530*/  IMAD R9, R9, R8, RZ ;  /* 0x0000000809097224 */ /* 0x001fc800078e02ff */
[----:B------:R-:W-:Y:S01]  /*f540*/  IMAD.MOV.U32 R10, RZ, RZ, R9 ;  /* 0x000000ffff0a7224 */ /* 0x000fe200078e0009 */
[----:B-1----:R-:W-:-:S13]  /*f550*/  ISETP.GT.AND P6, PT, R9, R6, PT ;  /* 0x000000060900720c */ /* 0x002fda0003fc4270 */
[----:B------:R-:W-:Y:S05]  /*f560*/  @P6 BRA `(.L_x_9443) ;  /* 0x0000000000a06947 */ /* 0x000fea0003800000 */
[----:B------:R-:W-:Y:S01]  /*f570*/  IMAD.MOV.U32 R9, RZ, RZ, R10 ;  /* 0x000000ffff097224 */ /* 0x000fe200078e000a */
[----:B------:R-:W-:Y:S01]  /*f580*/  UMOV UR45, URZ ;  /* 0x0000003f002d7c82 */ /* 0x000fe20008000000 */
[----:B------:R-:W-:Y:S01]  /*f590*/  ULDC UR6, c[0x0][0xc3c] ;  /* 0x00030f0000067ab9 */ /* 0x000fe20000000800 */
[----:B------:R-:W-:-:S05]  /*f5a0*/  ULDC UR5, c[0x0][0xc3c] ;  /* 0x00030f0000057ab9 */ /* 0x000fca0000000800 */
.L_x_9447:
        /* <DEDUP_REMOVED lines=14> */
.L_x_9446:
[----:B------:R-:W-:Y:S05]  /*f690*/  BSYNC B0 ;  /* 0x0000000000007941 */ /* 0x000fea0003800000 */
.L_x_9445:
        /* <DEDUP_REMOVED lines=21> */
.L_x_9443:
        /* <DEDUP_REMOVED lines=25> */
.L_x_9448:
[----:B01----:R-:W-:Y:S02]  /*f980*/  IMAD R12, R7, R8, R15 ;  /* 0x00000008070c7224 */ /* 0x003fe400078e020f */
[----:B------:R-:W-:Y:S02]  /*f990*/  IMAD R7, R19, R10, RZ ;  /* 0x0000000a13077224 */ /* 0x000fe400078e02ff */
[----:B------:R-:W-:Y:S01]  /*f9a0*/  IMAD.IADD R6, R6, 0x1, -R12 ;  /* 0x0000000106067824 */ /* 0x000fe200078e0a0c */
[----:B------:R0:W-:Y:S01]  /*f9b0*/  STL [R1], R12 ;  /* 0x0000000c01007387 */ /* 0x0001e20000100800 */
        /* <DEDUP_REMOVED lines=20> */
[----:B------:R-:W-:Y:S02]  /*fb00*/  IMAD R6, R9, R2, R6 ;  /* 0x0000000209067224 */ /* 0x000fe400078e0206 */
[----:B------:R-:W-:Y:S01]  /*fb10*/  IMAD.MOV.U32 R2, RZ, RZ, RZ ;  /* 0x000000ffff027224 */ /* 0x000fe200078e00ff */
[----:B------:R-:W-:Y:S01]  /*fb20*/  VIADDMNMX R8, R3, R8, R11, PT ;  /* 0x0000000803087246 */ /* 0x000fe2000380010b */
[----:B------:R-:W-:Y:S01]  /*fb30*/  IMAD.IADD R7, R6, 0x1, R7 ;  /* 0x0000000106077824 */ /* 0x000fe200078e0207 */
[----:B0-----:R-:W-:-:S02]  /*fb40*/  IABS R12, R6 ;  /* 0x00000006000c7213 */ /* 0x001fc40000000000 */
[----:B------:R-:W-:-:S04]  /*fb50*/  IABS R10, R8 ;  /* 0x00000008000a7213 */ /* 0x000fc80000000000 */
[----:B------:R-:W0:Y:S08]  /*fb60*/  I2F.RP R11, R10 ;  /* 0x0000000a000b7306 */ /* 0x000e300000209400 */
[----:B0-----:R-:W0:Y:S02]  /*fb70*/  MUFU.RCP R11, R11 ;  /* 0x0000000b000b7308 */ /* 0x001e240000001000 */
[----:B0-----:R-:W-:-:S06]  /*fb80*/  VIADD R3, R11, 0xffffffe ;  /* 0x0ffffffe0b037836 */ /* 0x001fcc0000000000 */
[----:B------:R-:W0:Y:S02]  /*fb90*/  F2I.FTZ.U32.TRUNC.NTZ R3, R3 ;  /* 0x0000000300037305 */ /* 0x000e24000021f000 */
[----:B0-----:R-:W-:-:S04]  /*fba0*/  IMAD.MOV R13, RZ, RZ, -R3 ;  /* 0x000000ffff0d7224 */ /* 0x001fc800078e0a03 */
[----:B------:R-:W-:Y:S01]  /*fbb0*/  IMAD R9, R13, R10, RZ ;  /* 0x0000000a0d097224 */ /* 0x000fe200078e02ff */
[----:B------:R-:W-:-:S03]  /*fbc0*/  IABS R13, R8 ;  /* 0x00000008000d7213 */ /* 0x000fc60000000000 */
[----:B------:R-:W-:-:S04]  /*fbd0*/  IMAD.HI.U32 R2, R3, R9, R2 ;  /* 0x0000000903027227 */ /* 0x000fc800078e0002 */
[----:B------:R-:W-:Y:S02]  /*fbe0*/  IMAD.MOV.U32 R9, RZ, RZ, R12 ;  /* 0x000000ffff097224 */ /* 0x000fe400078e000c */
        /* <DEDUP_REMOVED lines=10> */
[----:B------:R-:W-:-:S06]  /*fc90*/  IMAD.MOV R3, RZ, RZ, -R8 ;  /* 0x000000ffff037224 */ /* 0x000fcc00078e0a08 */
[----:B------:R-:W-:-:S06]  /*fca0*/  @P0 VIADD R2, R2, 0x1 ;  /* 0x0000000102020836 */ /* 0x000fcc0000000000 */
[----:B------:R-:W-:Y:S01]  /*fcb0*/  @!P2 IMAD.MOV R2, RZ, RZ, -R2 ;  /* 0x000000ffff02a224 */ /* 0x000fe200078e0a02 */
[----:B------:R-:W-:-:S05]  /*fcc0*/  @!P1 LOP3.LUT R2, RZ, R8, RZ, 0x33, !PT ;  /* 0x00000008ff029212 */ /* 0x000fca00078e33ff */
[----:B------:R-:W-:Y:S01]  /*fcd0*/  IMAD R7, R2, R3, R7 ;  /* 0x0000000302077224 */ /* 0x000fe200078e0207 */
[----:B------:R-:W-:-:S04]  /*fce0*/  LOP3.LUT R3, RZ, R2, RZ, 0x33, !PT ;  /* 0x00000002ff037212 */ /* 0x000fc800078e33ff */
[----:B------:R-:W-:Y:S01]  /*fcf0*/  R2UR UR36, R7 ;  /* 0x00000000072472ca */ /* 0x000fe200000e0000 */
[----:B------:R-:W-:-:S05]  /*fd00*/  IMAD.IADD R2, R4, 0x1, R3 ;  /* 0x0000000104027824 */ /* 0x000fca00078e0203 */
[----:B------:R1:W-:Y:S01]  /*fd10*/  STL [R1+0x4], R2 ;  /* 0x0000040201007387 */ /* 0x0003e20000100800 */
[----:B------:R-:W-:Y:S08]  /*fd20*/  BRA `(.L_x_9449) ;  /* 0x00000000000c7947 */ /* 0x000ff00003800000 */
.L_x_9444:
[----:B------:R0:W-:Y:S01]  /*fd30*/  STL [R1], R6 ;  /* 0x0000000601007387 */ /* 0x0001e20000100800 */
[----:B------:R-:W-:-:S03]  /*fd40*/  UMOV UR36, URZ ;  /* 0x0000003f00247c82 */ /* 0x000fc60008000000 */
[----:B------:R0:W-:Y:S02]  /*fd50*/  STL [R1+0x4], RZ ;  /* 0x000004ff01007387 */ /* 0x0001e40000100800 */
.L_x_9449:
[----:B------:R-:W2:Y:S04]  /*fd60*/  LDL R8, [R1+0x4] ;  /* 0x0000040001087983 */ /* 0x000ea80000100800 */
[----:B------:R-:W3:Y:S01]  /*fd70*/  LDL R4, [R1] ;  /* 0x0000000001047983 */ /* 0x000ee20000100800 */
[----:B------:R-:W-:-:S13]  /*fd80*/  ISETP.NE.AND P0, PT, R5, RZ, PT ;  /* 0x000000ff0500720c */ /* 0x000fda0003f05270 */
[----:B------:R-:W4:Y:S01]  /*fd90*/  @!P0 S2R R3, SR_CgaCtaId ;  /* 0x0000000000038919 */ /* 0x000f220000008800 */
[----:B-1----:R-:W-:Y:S01]  /*fda0*/  @!P0 MOV R2, 0x400 ;  /* 0x0000040000028802 */ /* 0x002fe20000000f00 */
[----:B0-----:R-:W-:Y:S02]  /*fdb0*/  IMAD.U32 R6, RZ, RZ, UR36 ;  /* 0x00000024ff067e24 */ /* 0x001fe4000f8e00ff */
[----:B------:R-:W-:Y:S01]  /*fdc0*/  IMAD.U32 R7, RZ, RZ, UR45 ;  /* 0x0000002dff077e24 */ /* 0x000fe2000f8e00ff */
[----:B----4-:R-:W-:Y:S01]  /*fdd0*/  @!P0 LEA R2, R3, R2, 0x18 ;  /* 0x0000000203028211 */ /* 0x010fe200078ec0ff */
[----:B--2---:R-:W-:-:S05]  /*fde0*/  IMAD.MOV.U32 R5, RZ, RZ, R8 ;  /* 0x000000ffff057224 */ /* 0x004fca00078e0008 */
[----:B---3--:R1:W-:Y:S01]  /*fdf0*/  @!P0 STS.128 [R2+0x19cd0], R4 ;  /* 0x019cd00402008388 */ /* 0x0083e20000000c00 */
[----:B------:R-:W-:Y:S06]  /*fe00*/  BAR.ARV 0x5, 0x200 ;  /* 0x0148000000007b1d */ /* 0x000fec0000002000 */
.L_x_9442:
[----:B------:R-:W-:Y:S01]  /*fe10*/  ULDC UR4, c[0x0][0xc3c] ;  /* 0x00030f0000047ab9 */ /* 0x000fe20000000800 */
[----:B------:R2:W-:Y:S01]  /*fe20*/  STL [R1+0xc], RZ ;  /* 0x00000cff01007387 */ /* 0x0005e20000100800 */
[----:B------:R-:W-:Y:S01]  /*fe30*/  UISETP.GE.AND UP0, UPT, UR45, UR4, UPT ;  /* 0x000000042d00728c */ /* 0x000fe2000bf06270 */
[----:B------:R-:W-:Y:S02]  /*fe40*/  IMAD.MOV.U32 R24, RZ, RZ, 0x1 ;  /* 0x00000001ff187424 */ /* 0x000fe400078e00ff */
[----:B------:R-:W-:-:S03]  /*fe50*/  IMAD.MOV.U32 R18, RZ, RZ, RZ ;  /* 0x000000ffff127224 */ /* 0x000fc600078e00ff */
[----:B------:R-:W-:-:S13]  /*fe60*/  PLOP3.LUT P0, PT, PT, PT, UP0, 0x80, 0x0 ;  /* 0x000000000000781c */ /* 0x000fda0003f0f008 */
[----:B--2---:R-:W-:Y:S05]  /*fe70*/  @P0 BRA `(.L_x_9450) ;  /* 0x0000004c00040947 */ /* 0x004fea0003800000 */
[----:B------:R-:W2:Y:S01]  /*fe80*/  S2R R12, SR_TID.X ;  /* 0x00000000000c7919 */ /* 0x000ea20000002100 */
[----:B------:R-:W3:Y:S01]  /*fe90*/  S2UR UR5, SR_CgaCtaId ;  /* 0x00000000000579c3 */ /* 0x000ee20000008800 */
        /* <DEDUP_REMOVED lines=9> */
[----:B---3--:R-:W-:-:S06]  /*ff30*/  ULEA UR4, UR5, UR4, 0x18 ;  /* 0x0000000405047291 */ /* 0x008fcc000f8ec03f */
[----:B------:R-:W-:Y:S01]  /*ff40*/  IMAD.U32 R16, RZ, RZ, UR4 ;  /* 0x00000004ff107e24 */ /* 0x000fe2000f8e00ff */
[C---:B--2---:R-:W-:Y:S01]  /*ff50*/  LOP3.LUT R10, R12.reuse, 0x7f, RZ, 0xc0, !PT ;  /* 0x0000007f0c0a7812 */ /* 0x044fe200078ec0ff */
[C---:B------:R-:W-:Y:S01]  /*ff60*/  IMAD.SHL.U32 R3, R12.reuse, 0x20, RZ ;  /* 0x000000200c037824 */ /* 0x040fe200078e00ff */
[----:B01----:R-:W-:Y:S01]  /*ff70*/  SHF.R.U32.HI R4, RZ, 0x1, R12 ;  /* 0x00000001ff047819 */ /* 0x003fe2000001160c */
        /* <DEDUP_REMOVED lines=21> */
[----:B------:R-:W-:Y:S02]  /*100d0*/  LOP3.LUT R13, R13, R6, RZ, 0xfc, !PT ;  /* 0x000000060d0d7212 */ /* 0x000fe400078efcff */
[----:B------:R-:W-:-:S02]  /*100e0*/  SHF.R.U32.HI R3, RZ, 0x1, R10 ;  /* 0x00000001ff037819 */ /* 0x000fc4000001160a */
[----:B------:R-:W-:Y:S02]  /*100f0*/  LOP3.LUT R4, R4, 0x800, R9, 0xf8, !PT ;  /* 0x0000080004047812 */ /* 0x000fe400078ef809 */
[----:B------:R-:W-:Y:S02]  /*10100*/  LOP3.LUT R7, R7, 0x70, R2, 0x78, !PT ;  /* 0x0000007007077812 */ /* 0x000fe400078e7802 */
[----:B------:R-:W-:Y:S01]  /*10110*/  LOP3.LUT R0, R3, 0x40, R0, 0xf8, !PT ;  /* 0x0000004003007812 */ /* 0x000fe200078ef800 */
[----:B------:R-:W-:Y:S01]  /*10120*/  IMAD.IADD R3, R16, 0x1, R13 ;  /* 0x0000000110037824 */ /* 0x000fe200078e020d */
[----:B------:R-:W-:Y:S02]  /*10130*/  LOP3.LUT R25, R4, R7, RZ, 0xfc, !PT ;  /* 0x0000000704197212 */ /* 0x000fe400078efcff */
[----:B------:R-:W-:Y:S02]  /*10140*/  LOP3.LUT R2, R2, 0x10, RZ, 0xc0, !PT ;  /* 0x0000001002027812 */ /* 0x000fe400078ec0ff */
[----:B------:R0:W-:Y:S01]  /*10150*/  STL [R1+0x8], R3 ;  /* 0x0000080301007387 */ /* 0x0001e20000100800 */
[C---:B------:R-:W-:Y:S01]  /*10160*/  VIADD R29, R25.reuse, 0x40 ;  /* 0x00000040191d7836 */ /* 0x040fe20000000000 */
[----:B------:R-:W-:Y:S01]  /*10170*/  LOP3.LUT R0, R2, 0x20, RZ, 0xfc, !PT ;  /* 0x0000002002007812 */ /* 0x000fe200078efcff */
[----:B------:R-:W-:Y:S01]  /*10180*/  @P0 VIADD R29, R25, 0xffffffc0 ;  /* 0xffffffc0191d0836 */ /* 0x000fe20000000000 */
[----:B------:R-:W-:-:S02]  /*10190*/  LOP3.LUT R0, R23, 0x2800, RZ, 0xfc, !PT ;  /* 0x0000280017007812 */ /* 0x000fc400078efcff */
[----:B0-----:R-:W-:Y:S02]  /*101a0*/  LOP3.LUT R3, R2, 0x40, RZ, 0xfc, !PT ;  /* 0x0000004002037812 */ /* 0x001fe400078efcff */
[----:B------:R-:W-:-:S07]  /*101b0*/  LOP3.LUT R2, R23, 0x1800, RZ, 0xfc, !PT ;  /* 0x0000180017027812 */ /* 0x000fce00078efcff */
.L_x_9529:
[----:B------:R-:W-:Y:S01]  /*101c0*/  ULDC.64 UR4, c[0x0][0xa28] ;  /* 0x00028a0000047ab9 */ /* 0x000fe20000000a00 */
[----:B------:R-:W-:Y:S01]  /*101d0*/  ULDC.64 UR6, c[0x0][0xa08] ;  /* 0x0002820000067ab9 */ /* 0x000fe20000000a00 */
[----:B------:R-:W-:Y:S01]  /*101e0*/  UISETP.NE.U32.AND UP0, UPT, UR4, URZ, UPT ;  /* 0x0000003f0400728c */ /* 0x000fe2000bf05070 */
[----:B------:R-:W-:Y:S01]  /*101f0*/  ULDC.64 UR10, c[0x0][0xa18] ;  /* 0x00028600000a7ab9 */ /* 0x000fe20000000a00 */
[----:B------:R-:W-:Y:S02]  /*10200*/  ULDC.64 UR8, c[0x0][0xa08] ;  /* 0x0002820000087ab9 */ /* 0x000fe40000000a00 */
[----:B------:R-:W-:Y:S01]  /*10210*/  UISETP.NE.AND.EX UP0, UPT, UR5, URZ, UPT, UP0 ;  /* 0x0000003f0500728c */ /* 0x000fe2000bf05300 */
[----:B------:R-:W-:-:S05]  /*10220*/  ISETP.NE.U32.AND P0, PT, RZ, UR6, PT ;  /* 0x00000006ff007c0c */ /* 0x000fca000bf05070 */
[----:B------:R-:W-:-:S05]  /*10230*/  PLOP3.LUT P2, PT, PT, PT, UP0, 0x80, 0x0 ;  /* 0x000000000000781c */ /* 0x000fca0003f4f008 */
[----:B------:R-:W-:Y:S02]  /*10240*/  @UP0 ULDC.64 UR4, c[0x0][0xa28] ;  /* 0x00028a0000040ab9 */ /* 0x000fe40000000a00 */
[----:B------:R-:W-:Y:S02]  /*10250*/  @UP0 UIMAD.WIDE UR4, UR45, 0x4, UR4 ;  /* 0x000000042d0408a5 */ /* 0x000fe4000f8e0204 */
[----:B------:R-:W-:Y:S01]  /*10260*/  UISETP.NE.U32.AND UP0, UPT, UR10, URZ, UPT ;  /* 0x0000003f0a00728c */ /* 0x000fe2000bf05070 */
[----:B------:R-:W-:Y:S01]  /*10270*/  ISETP.NE.AND.EX P0, PT, RZ, UR7, PT, P0 ;  /* 0x00000007ff007c0c */ /* 0x000fe2000bf05300 */
[----:B------:R-:W-:Y:S02]  /*10280*/  UIMAD.WIDE UR8, UR45, 0x4, UR8 ;  /* 0x000000042d0878a5 */ /* 0x000fe4000f8e0208 */
[----:B------:R-:W-:Y:S02]  /*10290*/  IMAD.U32 R2, RZ, RZ, UR4 ;  /* 0x00000004ff027e24 */ /* 0x000fe4000f8e00ff */
[----:B------:R-:W-:Y:S01]  /*102a0*/  IMAD.U32 R3, RZ, RZ, UR5 ;  /* 0x00000005ff037e24 */ /* 0x000fe2000f8e00ff */
[----:B------:R-:W-:Y:S01]  /*102b0*/  ULDC.64 UR4, c[0x0][0xa00] ;  /* 0x0002800000047ab9 */ /* 0x000fe20000000a00 */
[----:B------:R-:W-:Y:S01]  /*102c0*/  UISETP.NE.AND.EX UP0, UPT, UR11, URZ, UPT, UP0 ;  /* 0x0000003f0b00728c */ /* 0x000fe2000bf05300 */
[----:B------:R-:W-:Y:S01]  /*102d0*/  ISETP.NE.U32.AND P1, PT, RZ, UR4, PT ;  /* 0x00000004ff007c0c */ /* 0x000fe2000bf25070 */
[----:B------:R-:W-:Y:S01]  /*102e0*/  ULDC.64 UR6, c[0x0][0xa00] ;  /* 0x0002800000067ab9 */ /* 0x000fe20000000a00 */
[----:B0-2---:R0:W2:Y:S01]  /*102f0*/  @P2 LDG.E R0, desc[UR50][R2.64] ;  /* 0x0000003202002981 */ /* 0x0050a2000c1e1900 */
[----:B------:R-:W-:Y:S01]  /*10300*/  UIMAD.WIDE UR6, UR45, 0x4, UR6 ;  /* 0x000000042d0678a5 */ /* 0x000fe2000f8e0206 */
[----:B------:R-:W-:Y:S01]  /*10310*/  ISETP.NE.AND.EX P1, PT, RZ, UR5, PT, P1 ;  /* 0x00000005ff007c0c */ /* 0x000fe2000bf25310 */
[----:B------:R-:W-:Y:S01]  /*10320*/  UMOV UR41, URZ ;  /* 0x0000003f00297c82 */ /* 0x000fe20008000000 */
[----:B------:R-:W-:Y:S01]  /*10330*/  PLOP3.LUT P3, PT, PT, PT, UP0, 0x80, 0x0 ;  /* 0x000000000000781c */ /* 0x000fe20003f6f008 */
[----:B------:R-:W-:-:S03]  /*10340*/  ULDC.64 UR10, c[0x0][0x418] ;  /* 0x00010600000a7ab9 */ /* 0x000fc60000000a00 */
[----:B------:R-:W-:Y:S01]  /*10350*/  @UP0 ULDC.64 UR4, c[0x0][0xa18] ;  /* 0x0002860000040ab9 */ /* 0x000fe20000000a00 */
[----:B0-----:R-:W-:Y:S02]  /*10360*/  IMAD.U32 R2, RZ, RZ, UR8 ;  /* 0x00000008ff027e24 */ /* 0x001fe4000f8e00ff */
[----:B------:R-:W-:Y:S01]  /*10370*/  IMAD.U32 R3, RZ, RZ, UR9 ;  /* 0x00000009ff037e24 */ /* 0x000fe2000f8e00ff */
[----:B------:R-:W-:-:S04]  /*10380*/  @UP0 UIMAD.WIDE UR4, UR45, 0x4, UR4 ;  /* 0x000000042d0408a5 */ /* 0x000fc8000f8e0204 */
[----:B------:R0:W3:Y:S02]  /*10390*/  @P0 LDG.E R5, desc[UR50][R2.64] ;  /* 0x0000003202050981 */ /* 0x0000e4000c1e1900 */
[----:B0-----:R-:W-:Y:S02]  /*103a0*/  IMAD.U32 R2, RZ, RZ, UR6 ;  /* 0x00000006ff027e24 */ /* 0x001fe4000f8e00ff */
[----:B------:R-:W-:-:S05]  /*103b0*/  IMAD.U32 R3, RZ, RZ, UR7 ;  /* 0x00000007ff037e24 */ /* 0x000fca000f8e00ff */
[----:B------:R0:W4:Y:S02]  /*103c0*/  @P1 LDG.E R4, desc[UR50][R2.64] ;  /* 0x0000003202041981 */ /* 0x000124000c1e1900 */
[----:B0-----:R-:W-:Y:S02]  /*103d0*/  IMAD.U32 R2, RZ, RZ, UR4 ;  /* 0x00000004ff027e24 */ /* 0x001fe4000f8e00ff */
[----:B------:R-:W-:Y:S01]  /*103e0*/  IMAD.U32 R3, RZ, RZ, UR5 ;  /* 0x00000005ff037e24 */ /* 0x000fe2000f8e00ff */
[----:B------:R-:W-:Y:S01]  /*103f0*/  UMOV UR4, URZ ;  /* 0x0000003f00047c82 */ /* 0x000fe20008000000 */
[----:B------:R-:W-:Y:S01]  /*10400*/  UISETP.NE.U32.AND UP0, UPT, UR10, URZ, UPT ;  /* 0x0000003f0a00728c */ /* 0x000fe2000bf05070 */
[----:B------:R-:W-:Y:S02]  /*10410*/  ULDC UR5, c[0x0][0x424] ;  /* 0x0001090000057ab9 */ /* 0x000fe40000000800 */
[----:B------:R-:W5:Y:S01]  /*10420*/  @P3 LDG.E R6, desc[UR50][R2.64] ;  /* 0x0000003202063981 */ /* 0x000f62000c1e1900 */
[----:B------:R-:W-:Y:S01]  /*10430*/  UISETP.NE.AND.EX UP0, UPT, UR11, URZ, UPT, UP0 ;  /* 0x0000003f0b00728c */ /* 0x000fe2000bf05300 */
[----:B------:R-:W-:-:S02]  /*10440*/  UMOV UR46, URZ ;  /* 0x0000003f002e7c82 */ /* 0x000fc40008000000 */
[----:B------:R-:W-:Y:S01]  /*10450*/  ULDC.64 UR10, c[0x0][0xa20] ;  /* 0x00028800000a7ab9 */ /* 0x000fe20000000a00 */
[----:B------:R-:W-:Y:S01]  /*10460*/  USEL UR5, UR5, 0x1, UP0 ;  /* 0x0000000105057887 */ /* 0x000fe20008000000 */
[----:B------:R-:W-:Y:S01]  /*10470*/  ULDC UR43, c[0x0][0x288] ;  /* 0x0000a200002b7ab9 */ /* 0x000fe20000000800 */
[----:B--2---:R-:W-:Y:S02]  /*10480*/  @P2 R2UR UR4, R0 ;  /* 0x00000000000422ca */ /* 0x004fe400000e0000 */
[----:B------:R-:W-:Y:S01]  /*10490*/  ISETP.NE.U32.AND P2, PT, RZ, UR10, PT ;  /* 0x0000000aff007c0c */ /* 0x000fe2000bf45070 */
[----:B------:R-:W-:Y:S02]  /*104a0*/  ULDC UR10, c[0x0][0x2f0] ;  /* 0x0000bc00000a7ab9 */ /* 0x000fe40000000800 */
[----:B------:R-:W-:Y:S01]  /*104b0*/  UIMAD UR5, UR5, UR10, URZ ;  /* 0x0000000a050572a4 */ /* 0x000fe2000f8e023f */
[----:B------:R-:W-:Y:S02]  /*104c0*/  ISETP.NE.AND.EX P2, PT, RZ, UR11, PT, P2 ;  /* 0x0000000bff007c0c */ /* 0x000fe4000bf45320 */
[----:B---3--:R-:W-:-:S13]  /*104d0*/  @P0 R2UR UR41, R5 ;  /* 0x00000000052902ca */ /* 0x008fda00000e0000 */
[----:B------:R-:W-:Y:S01]  /*104e0*/  UIADD3 UR41, UR41, UR4, URZ ;  /* 0x0000000429297290 */ /* 0x000fe2000fffe03f */
[----:B----4-:R-:W-:Y:S02]  /*104f0*/  @P1 R2UR UR46, R4 ;  /* 0x00000000042e12ca */ /* 0x010fe400000e0000 */
[----:B-----5:R-:W-:Y:S01]  /*10500*/  @P3 R2UR UR43, R6 ;  /* 0x00000000062b32ca */ /* 0x020fe200000e0000 */
[----:B------:R-:W-:-:S14]  /*10510*/  @P3 BRA `(.L_x_9451) ;  /* 0x0000000000203947 */ /* 0x000fdc0003800000 */
[----:B------:R-:W-:Y:S05]  /*10520*/  @!P1 BRA `(.L_x_9451) ;  /* 0x00000000001c9947 */ /* 0x000fea0003800000 */
[----:B------:R-:W-:Y:S02]  /*10530*/  IMAD.U32 R2, RZ, RZ, UR6 ;  /* 0x00000006ff027e24 */ /* 0x000fe4000f8e00ff */
[----:B------:R-:W-:-:S05]  /*10540*/  IMAD.U32 R3, RZ, RZ, UR7 ;  /* 0x00000007ff037e24 */ /* 0x000fca000f8e00ff */
[----:B------:R-:W2:Y:S04]  /*10550*/  LDG.E R0, desc[UR50][R2.64] ;  /* 0x0000003202007981 */ /* 0x000ea8000c1e1900 */
[----:B------:R-:W3:Y:S01]  /*10560*/  LDG.E R4, desc[UR50][R2.64+0x4] ;  /* 0x0000043202047981 */ /* 0x000ee2000c1e1900 */
[----:B--2---:R-:W-:Y:S02]  /*10570*/  R2UR UR6, R0 ;  /* 0x00000000000672ca */ /* 0x004fe400000e0000 */
[----:B---3--:R-:W-:-:S13]  /*10580*/  R2UR UR43, R4 ;  /* 0x00000000042b72ca */ /* 0x008fda00000e0000 */
[----:B------:R-:W-:-:S12]  /*10590*/  UIADD3 UR43, -UR6, UR43, URZ ;  /* 0x0000002b062b7290 */ /* 0x000fd8000fffe13f */
.L_x_9451:
        /* <DEDUP_REMOVED lines=8> */
.L_x_9452:
        /* <DEDUP_REMOVED lines=8> */
.L_x_9453:
[----:B------:R-:W2:Y:S01]  /*106a0*/  LDL.LU R0, [R1+0x4] ;  /* 0x0000040001007983 */ /* 0x000ea20000300800 */
[----:B------:R-:W-:Y:S01]  /*106b0*/  ULDC UR6, c[0x0][0x448] ;  /* 0x0001120000067ab9 */ /* 0x000fe20000000800 */
[----:B------:R-:W-:Y:S02]  /*106c0*/  UIADD3 UR11, -UR4, UR5, URZ ;  /* 0x00000005040b7290 */ /* 0x000fe4000fffe13f */
[----:B------:R-:W-:Y:S01]  /*106d0*/  UISETP.NE.AND UP0, UPT, UR6, 0x1, UPT ;  /* 0x000000010600788c */ /* 0x000fe2000bf05270 */
[----:B------:R-:W-:Y:S01]  /*106e0*/  ULDC.64 UR4, c[0x0][0x9e0] ;  /* 0x0002780000047ab9 */ /* 0x000fe20000000a00 */
[----:B------:R-:W-:Y:S02]  /*106f0*/  UIADD3 UR7, UR11, 0x1, -UR43 ;  /* 0x000000010b077890 */ /* 0x000fe4000fffe82b */
[----:B------:R-:W-:Y:S02]  /*10700*/  UISETP.GE.AND UP1, UPT, UR5, 0x1, UPT ;  /* 0x000000010500788c */ /* 0x000fe4000bf26270 */
[----:B------:R-:W-:-:S02]  /*10710*/  PLOP3.LUT P0, PT, PT, PT, UP0, 0x80, 0x0 ;  /* 0x000000000000781c */ /* 0x000fc40003f0f008 */
[----:B------:R-:W-:-:S03]  /*10720*/  PLOP3.LUT P1, PT, PT, PT, UP0, 0x80, 0x0 ;  /* 0x000000000000781c */ /* 0x000fc60003f2f008 */
[----:B------:R-:W-:Y:S01]  /*10730*/  @UP0 ULDC UR6, c[0x0][0x44c] ;  /* 0x0001130000060ab9 */ /* 0x000fe20000000800 */
[----:B--2---:R-:W-:-:S04]  /*10740*/  IMAD R3, R0, 0xc0, RZ ;  /* 0x000000c000037824 */ /* 0x004fc800078e02ff */
[----:B------:R-:W-:Y:S01]  /*10750*/  VIADD R2, R3, 0xbf ;  /* 0x000000bf03027836 */ /* 0x000fe20000000000 */
[----:B------:R0:W-:Y:S03]  /*10760*/  STL [R1+0x4], R3 ;  /* 0x0000040301007387 */ /* 0x0001e60000100800 */
[----:B------:R-:W-:Y:S01]  /*10770*/  @P0 IMAD.HI.U32 R0, R2, UR6, RZ ;  /* 0x0000000602000c27 */ /* 0x000fe2000f8e00ff */
[----:B------:R-:W-:-:S04]  /*10780*/  @UP0 ULDC UR6, c[0x0][0x450] ;  /* 0x0001140000060ab9 */ /* 0x000fc80000000800 */
[----:B------:R-:W-:Y:S02]  /*10790*/  @P0 SHF.R.U32.HI R0, RZ, UR6, R0 ;  /* 0x00000006ff000c19 */ /* 0x000fe40008011600 */
[----:B------:R-:W-:Y:S02]  /*107a0*/  R2UR UR6, R2 ;  /* 0x00000000020672ca */ /* 0x000fe400000e0000 */
[----:B------:R-:W-:Y:S02]  /*107b0*/  @P1 R2UR UR6, R0 ;  /* 0x00000000000612ca */ /* 0x000fe400000e0000 */
[----:B------:R-:W-:-:S11]  /*107c0*/  PLOP3.LUT P1, PT, PT, PT, UP1, 0x80, 0x0 ;  /* 0x000000000000781c */ /* 0x000fd60003f2f018 */
        /* <DEDUP_REMOVED lines=13> */
.L_x_9455:
[----:B------:R-:W-:-:S11]  /*108a0*/  UISETP.NE.AND UP1, UPT, UR5, 0x1, UPT ;  /* 0x000000010500788c */ /* 0x000fd6000bf25270 */
[----:B------:R-:W-:Y:S02]  /*108b0*/  @UP1 ULDC.64 UR12, c[0x0][0x9e8] ;  /* 0x00027a00000c1ab9 */ /* 0x000fe40000000a00 */
[----:B------:R-:W-:-:S04]  /*108c0*/  UIMAD.WIDE.U32 UR6, UR8, UR12, URZ ;  /* 0x0000000c080672a5 */ /* 0x000fc8000f8e003f */
[----:B------:R-:W-:-:S12]  /*108d0*/  @UP1 USHF.R.U32.HI UR8, URZ, UR13, UR7 ;  /* 0x0000000d3f081299 */ /* 0x000fd80008011607 */
.L_x_9456:
[----:B------:R-:W-:-:S04]  /*108e0*/  UIMAD UR8, UR8, UR5, UR5 ;  /* 0x00000005080872a4 */ /* 0x000fc8000f8e0205 */
[----:B------:R-:W-:-:S04]  /*108f0*/  UISETP.LT.AND UP1, UPT, UR4, UR8, UPT ;  /* 0x000000080400728c */ /* 0x000fc8000bf21270 */
[----:B------:R-:W-:-:S12]  /*10900*/  USEL UR4, UR4, UR8, UP1 ;  /* 0x0000000804047287 */ /* 0x000fd80008800000 */
.L_x_9454:
        /* <DEDUP_REMOVED lines=31> */
.L_x_9458:
[----:B------:R-:W-:-:S11]  /*10b00*/  UISETP.NE.AND UP0, UPT, UR5, 0x1, UPT ;  /* 0x000000010500788c */ /* 0x000fd6000bf05270 */
[----:B------:R-:W-:Y:S02]  /*10b10*/  @UP0 ULDC.64 UR10, c[0x0][0x9e8] ;  /* 0x00027a00000a0ab9 */ /* 0x000fe40000000a00 */
[----:B------:R-:W-:-:S04]  /*10b20*/  UIMAD.WIDE.U32 UR6, UR8, UR10, URZ ;  /* 0x0000000a080672a5 */ /* 0x000fc8000f8e003f */
[----:B------:R-:W-:-:S12]  /*10b30*/  @UP0 USHF.R.U32.HI UR8, URZ, UR11, UR7 ;  /* 0x0000000b3f080299 */ /* 0x000fd80008011607 */
.L_x_9459:
[----:B------:R-:W-:-:S06]  /*10b40*/  UIMAD UR5, UR8, UR5, URZ ;  /* 0x00000005080572a4 */ /* 0x000fcc000f8e023f */
[----:B------:R-:W-:-:S07]  /*10b50*/  VIMNMX R0, R0, UR5, !PT ;  /* 0x0000000500007c48 */ /* 0x000fce000ffe0100 */
.L_x_9457:
[----:B------:R-:W-:Y:S01]  /*10b60*/  SHF.R.S32.HI R3, RZ, 0x1f, R0 ;  /* 0x0000001fff037819 */ /* 0x000fe20000011400 */
[----:B------:R-:W-:Y:S03]  /*10b70*/  BSSY B7, `(.L_x_9460) ;  /* 0x000032a000077945 */ /* 0x000fe60003800000 */
[----:B------:R-:W-:-:S04]  /*10b80*/  LEA.HI R3, R3, R0, RZ, 0x7 ;  /* 0x0000000003037211 */ /* 0x000fc800078f38ff */
[----:B------:R-:W-:-:S04]  /*10b90*/  SHF.R.S32.HI R3, RZ, 0x7, R3 ;  /* 0x00000007ff037819 */ /* 0x000fc80000011403 */
[----:B------:R-:W-:-:S04]  /*10ba0*/  VIMNMX R28, RZ, R3, !PT ;  /* 0x00000003ff1c7248 */ /* 0x000fc80007fe0100 */
[----:B------:R-:W-:-:S13]  /*10bb0*/  ISETP.LT.AND P0, PT, R28, UR40, PT ;  /* 0x000000281c007c0c */ /* 0x000fda000bf01270 */
        /* <DEDUP_REMOVED lines=19> */
.L_x_9461:
        /* <DEDUP_REMOVED lines=20> */
.L_x_9464:
[----:B------:R-:W-:Y:S05]  /*10e30*/  BSYNC B6 ;  /* 0x0000000000067941 */ /* 0x000fea0003800000 */
.L_x_9463:
        /* <DEDUP_REMOVED lines=22> */
.L_x_9466:
[----:B------:R-:W-:Y:S05]  /*10fa0*/  BSYNC B6 ;  /* 0x0000000000067941 */ /* 0x000fea0003800000 */
.L_x_9465:
        /* <DEDUP_REMOVED lines=20> */
.L_x_9468:
[----:B------:R-:W-:Y:S05]  /*110f0*/  BSYNC B6 ;  /* 0x0000000000067941 */ /* 0x000fea0003800000 */
.L_x_9467:
        /* <DEDUP_REMOVED lines=19> */
.L_x_9470:
[----:B------:R-:W-:Y:S05]  /*11230*/  BSYNC B6 ;  /* 0x0000000000067941 */ /* 0x000fea0003800000 */
.L_x_9469:
        /* <DEDUP_REMOVED lines=22> */
.L_x_9548:
        /* <DEDUP_REMOVED lines=10> */
.L_x_9551:
        /* <DEDUP_REMOVED lines=21> */
.L_x_9474:
[----:B------:R-:W-:Y:S01]  /*11590*/  IMAD R4, R18, 0x8, R16 ;  /* 0x0000000812047824 */ /* 0x000fe200078e0210 */
[----:B-1----:R-:W-:Y:S01]  /*115a0*/  SHF.L.U32 R3, R24, 0x1f, RZ ;  /* 0x0000001f18037819 */ /* 0x002fe200000006ff */
[----:B------:R-:W1:Y:S03]  /*115b0*/  S2R R2, SR_TID.X ;  /* 0x0000000000027919 */ /* 0x000e660000002100 */
[----:B------:R-:W2:Y:S01]  /*115c0*/  SYNCS.PHASECHK.TRANS64.TRYWAIT P0, [R4+URZ+0x19c80], R3 ;  /* 0x019c8003040075a7 */ /* 0x000ea2000800017f */
[----:B-1----:R-:W-:-:S04]  /*115d0*/  LOP3.LUT R2, R2, 0x7f, RZ, 0xc0, !PT ;  /* 0x0000007f02027812 */ /* 0x002fc800078ec0ff */
[----:B------:R-:W-:Y:S01]  /*115e0*/  ISETP.NE.AND P1, PT, R2, RZ, PT ;  /* 0x000000ff0200720c */ /* 0x000fe20003f25270 */
[----:B--2---:R-:W-:-:S12]  /*115f0*/  @!P0 BRA `(.L_x_9475) ;  /* 0x0000003c003c8947 */ /* 0x004fd80003800000 */
.L_x_9552:
        /* <DEDUP_REMOVED lines=8> */
.L_x_9476:
        /* <DEDUP_REMOVED lines=30> */
.L_x_9553:
        /* <DEDUP_REMOVED lines=8> */
.L_x_9478:
        /* <DEDUP_REMOVED lines=31> */
.L_x_9472:
[----:B------:R-:W-:Y:S05]  /*11ad0*/  WARPSYNC.ALL ;  /* 0x0000000000007948 */ /* 0x000fea0003800000 */
[----:B------:R-:W-:Y:S01]  /*11ae0*/  VIADD R0, R16, 0xf000 ;  /* 0x0000f00010007836 */ /* 0x000fe20000000000 */
[----:B------:R-:W-:Y:S01]  /*11af0*/  USHF.R.S32.HI UR4, URZ, 0x1f, UR46 ;  /* 0x0000001f3f047899 */ /* 0x000fe2000801142e */
[----:B------:R-:W-:Y:S01]  /*11b00*/  BAR.SYNC.DEFER_BLOCKING 0x8, 0x200 ;  /* 0x0208000000007b1d */ /* 0x000fe20000010000 */
[----:B------:R-:W-:Y:S02]  /*11b10*/  USHF.R.S32.HI UR37, URZ, 0x1f, UR45 ;  /* 0x0000001f3f257899 */ /* 0x000fe4000801142d */
[----:B------:R-:W-:Y:S01]  /*11b20*/  LOP3.LUT P0, RZ, R0, 0x9f, RZ, 0xc0, !PT ;  /* 0x0000009f00ff7812 */ /* 0x000fe2000780c0ff */
[----:B------:R-:W-:-:S02]  /*11b30*/  USHF.R.S32.HI UR47, URZ, 0x1f, UR36 ;  /* 0x0000001f3f2f7899 */ /* 0x000fc40008011424 */
        /* <DEDUP_REMOVED lines=16> */
[----:B-12---:R-:W-:Y:S02]  /*11c40*/  IMAD.U32 R4, RZ, RZ, UR6 ;  /* 0x00000006ff047e24 */ /* 0x006fe4000f8e00ff */
        /* <DEDUP_REMOVED lines=11> */
.L_x_9480:
[----:B------:R-:W-:Y:S05]  /*11d00*/  BSYNC B6 ;  /* 0x0000000000067941 */ /* 0x000fea0003800000 */
.L_x_9479:
[----:B------:R-:W3:Y:S01]  /*11d10*/  LDL R11, [R1+0x4] ;  /* 0x00000400010b7983 */ /* 0x000ee20000100800 */
[----:B------:R-:W4:Y:S01]  /*11d20*/  LDC R9, c[0x0][0x448] ;  /* 0x00011200ff097b82 */ /* 0x000f220000000800 */
[----:B------:R-:W-:Y:S01]  /*11d30*/  ULDC.64 UR8, c[0x0][0x2d8] ;  /* 0x0000b60000087ab9 */ /* 0x000fe20000000a00 */
[----:B------:R-:W-:Y:S01]  /*11d40*/  UMOV UR48, UR54 ;  /* 0x0000003600307c82 */ /* 0x000fe20008000000 */
[----:B0-----:R-:W0:Y:S01]  /*11d50*/  S2R R20, SR_TID.X ;  /* 0x0000000000147919 */ /* 0x001e220000002100 */
[----:B------:R-:W-:Y:S02]  /*11d60*/  UIMAD UR6, UR47, UR8, URZ ;  /* 0x000000082f0672a4 */ /* 0x000fe4000f8e023f */
[----:B------:R-:W-:Y:S01]  /*11d70*/  UIMAD.WIDE.U32 UR4, UR36, UR8, UR48 ;  /* 0x00000008240472a5 */ /* 0x000fe2000f8e0030 */
[----:B------:R-:W0:Y:S01]  /*11d80*/  S2R R10, SR_TID.X ;  /* 0x00000000000a7919 */ /* 0x000e220000002100 */
        /* <DEDUP_REMOVED lines=8> */
[----:B-12---:R-:W-:Y:S01]  /*11e10*/  IMAD.U32 R4, RZ, RZ, UR4 ;  /* 0x00000004ff047e24 */ /* 0x006fe2000f8e00ff */
[----:B----4-:R-:W-:Y:S01]  /*11e20*/  ISETP.NE.AND P1, PT, R9, 0x1, PT ;  /* 0x000000010900780c */ /* 0x010fe20003f25270 */
[----:B------:R-:W-:Y:S01]  /*11e30*/  IMAD.U32 R5, RZ, RZ, UR5 ;  /* 0x00000005ff057e24 */ /* 0x000fe2000f8e00ff */
[----:B------:R-:W-:Y:S02]  /*11e40*/  ULDC.64 UR4, c[0x0][0x2d0] ;  /* 0x0000b40000047ab9 */ /* 0x000fe40000000a00 */
[----:B------:R-:W-:Y:S01]  /*11e50*/  IMAD.U32 R3, RZ, RZ, UR6 ;  /* 0x00000006ff037e24 */ /* 0x000fe2000f8e00ff */
[----:B------:R-:W-:Y:S01]  /*11e60*/  ULDC.64 UR6, c[0x0][0x2c8] ;  /* 0x0000b20000067ab9 */ /* 0x000fe20000000a00 */
[C---:B0-----:R-:W-:Y:S01]  /*11e70*/  LOP3.LUT R21, R20.reuse, 0x7f, RZ, 0xc0, !PT ;  /* 0x0000007f14157812 */ /* 0x041fe200078ec0ff */
[----:B------:R-:W-:-:S06]  /*11e80*/  IMAD.SHL.U32 R20, R20, 0x40, RZ ;  /* 0x0000004014147824 */ /* 0x000fcc00078e00ff */
[----:B------:R-:W0:Y:S01]  /*11e90*/  @P1 LDC R2, c[0x0][0x44c] ;  /* 0x00011300ff021b82 */ /* 0x000e220000000800 */
[----:B------:R-:W-:Y:S01]  /*11ea0*/  SHF.R.U32.HI R21, RZ, 0x1, R21 ;  /* 0x00000001ff157819 */ /* 0x000fe20000011615 */
[----:B------:R-:W-:-:S03]  /*11eb0*/  IMAD.SHL.U32 R10, R10, 0x10, RZ ;  /* 0x000000100a0a7824 */ /* 0x000fc600078e00ff */
[----:B------:R-:W-:-:S03]  /*11ec0*/  LOP3.LUT R20, R21, 0x40, R20, 0xf8, !PT ;  /* 0x0000004015147812 */ /* 0x000fc600078ef814 */
[----:B------:R-:W1:Y:S01]  /*11ed0*/  @P1 LDC R0, c[0x0][0x450] ;  /* 0x00011400ff001b82 */ /* 0x000e620000000800 */
[----:B------:R-:W-:Y:S01]  /*11ee0*/  LOP3.LUT R10, R10, 0x10, RZ, 0xc0, !PT ;  /* 0x000000100a0a7812 */ /* 0x000fe200078ec0ff */
[----:B------:R-:W2:Y:S03]  /*11ef0*/  S2R R21, SR_TID.X ;  /* 0x0000000000157919 */ /* 0x000ea60000002100 */
[C---:B------:R-:W-:Y:S02]  /*11f00*/  LOP3.LUT R12, R10.reuse, 0x20, RZ, 0xfc, !PT ;  /* 0x000000200a0c7812 */ /* 0x040fe400078efcff */
[----:B------:R-:W-:Y:S01]  /*11f10*/  LOP3.LUT R10, R10, 0x40, RZ, 0xfc, !PT ;  /* 0x000000400a0a7812 */ /* 0x000fe200078efcff */
[----:B---3--:R-:W-:Y:S02]  /*11f20*/  IMAD.IADD R6, R20, 0x1, R11 ;  /* 0x0000000114067824 */ /* 0x008fe400078e020b */
[----:B--2---:R-:W-:-:S02]  /*11f30*/  IMAD.SHL.U32 R20, R21, 0x10, RZ ;  /* 0x0000001015147824 */ /* 0x004fc400078e00ff */
[----:B0-----:R-:W-:-:S03]  /*11f40*/  @P1 IMAD.HI.U32 R2, R6, R2, RZ ;  /* 0x0000000206021227 */ /* 0x001fc600078e00ff */
[----:B------:R-:W-:Y:S01]  /*11f50*/  LOP3.LUT R20, R20, 0x10, RZ, 0xc0, !PT ;  /* 0x0000001014147812 */ /* 0x000fe200078ec0ff */
[----:B------:R-:W-:Y:S01]  /*11f60*/  IMAD.MOV.U32 R7, RZ, RZ, R6 ;  /* 0x000000ffff077224 */ /* 0x000fe200078e0006 */
[----:B-1----:R-:W-:Y:S01]  /*11f70*/  @P1 SHF.R.U32.HI R7, RZ, R0, R2 ;  /* 0x00000000ff071219 */ /* 0x002fe20000011602 */
[----:B------:R-:W-:-:S03]  /*11f80*/  IMAD.MOV.U32 R2, RZ, RZ, R4 ;  /* 0x000000ffff027224 */ /* 0x000fc600078e0004 */
[----:B------:R-:W-:Y:S01]  /*11f90*/  SHF.R.S32.HI R0, RZ, 0x1f, R7 ;  /* 0x0000001fff007819 */ /* 0x000fe20000011407 */
[----:B------:R-:W-:-:S04]  /*11fa0*/  IMAD.WIDE.U32 R4, R7, UR4, R2 ;  /* 0x0000000407047c25 */ /* 0x000fc8000f8e0002 */
[----:B------:R-:W-:-:S04]  /*11fb0*/  IMAD R0, R0, UR4, RZ ;  /* 0x0000000400007c24 */ /* 0x000fc8000f8e02ff */
[----:B------:R-:W-:Y:S02]  /*11fc0*/  IMAD R8, R7, UR5, R0 ;  /* 0x0000000507087c24 */ /* 0x000fe4000f8e0200 */
[----:B------:R-:W-:Y:S02]  /*11fd0*/  IMAD.MOV R0, RZ, RZ, -R7 ;  /* 0x000000ffff007224 */ /* 0x000fe400078e0a07 */
        /* <DEDUP_REMOVED lines=22> */
[----:B------:R-:W-:Y:S02]  /*12140*/  SHF.R.S32.HI R6, RZ, 0x1f, R5 ;  /* 0x0000001fff067819 */ /* 0x000fe40000011405 */
[----:B------:R-:W-:Y:S01]  /*12150*/  ISETP.GE.AND P1, PT, R12, UR4, PT ;  /* 0x000000040c007c0c */ /* 0x000fe2000bf26270 */
[----:B------:R-:W-:Y:S02]  /*12160*/  IMAD.IADD R3, R3, 0x1, R7 ;  /* 0x0000000103037824 */ /* 0x000fe400078e0207 */
[----:B------:R-:W-:-:S02]  /*12170*/  IMAD R6, R6, UR6, RZ ;  /* 0x0000000606067c24 */ /* 0x000fc4000f8e02ff */
[----:B------:R-:W-:-:S04]  /*12180*/  IMAD.WIDE.U32 R2, R5, UR6, R2 ;  /* 0x0000000605027c25 */ /* 0x000fc8000f8e0002 */
[----:B------:R-:W-:Y:S01]  /*12190*/  IMAD R6, R5, UR7, R6 ;  /* 0x0000000705067c24 */ /* 0x000fe2000f8e0206 */
[----:B------:R-:W-:-:S04]  /*121a0*/  IADD3 R8, P0, R2, UR8, RZ ;  /* 0x0000000802087c10 */ /* 0x000fc8000ff1e0ff */
[----:B------:R-:W-:Y:S02]  /*121b0*/  IADD3.X R7, R3, UR9, R6, P0, !PT ;  /* 0x0000000903077c10 */ /* 0x000fe400087fe406 */
[----:B------:R-:W-:Y:S02]  /*121c0*/  ISETP.GE.AND P0, PT, R10, UR4, PT ;  /* 0x000000040a007c0c */ /* 0x000fe4000bf06270 */
[----:B------:R0:W5:Y:S01]  /*121d0*/  LDL R10, [R1+0x8] ;  /* 0x00000800010a7983 */ /* 0x0001620000100800 */
[----:B------:R-:W-:Y:S01]  /*121e0*/  UMOV UR4, 0xffffffff ;  /* 0xffffffff00047882 */ /* 0x000fe20000000000 */
[----:B------:R-:W-:-:S04]  /*121f0*/  LOP3.LUT R21, R21, 0x7f, RZ, 0xc0, !PT ;  /* 0x0000007f15157812 */ /* 0x000fc800078ec0ff */
[----:B------:R-:W-:Y:S01]  /*12200*/  SHF.R.U32.HI R21, RZ, 0x1, R21 ;  /* 0x00000001ff157819 */ /* 0x000fe20000011615 */
[----:B------:R-:W-:Y:S06]  /*12210*/  BRA.DIV UR4, `(.L_x_9481) ;  /* 0x00000032045c7947 */ /* 0x000fec000b800000 */
[----:B------:R-:W2:Y:S01]  /*12220*/  LDL.LU R11, [R1+0x4] ;  /* 0x00000400010b7983 */ /* 0x000ea20000300800 */
[----:B------:R-:W-:-:S03]  /*12230*/  IMAD R5, R9, UR43, RZ ;  /* 0x0000002b09057c24 */ /* 0x000fc6000f8e02ff */
[----:B------:R-:W1:Y:S04]  /*12240*/  SHFL.IDX PT, R3, R0, RZ, 0x1e1f ;  /* 0x001e1fff00037589 */ /* 0x000e6800000e0000 */
[----:B------:R-:W3:Y:S04]  /*12250*/  SHFL.IDX PT, R2, R4, RZ, 0x1e1f ;  /* 0x001e1fff04027589 */ /* 0x000ee800000e0000 */
[----:B------:R-:W4:Y:S04]  /*12260*/  SHFL.IDX PT, R0, R0, 0x1, 0x1e1f ;  /* 0x003e1f0000007f89 */ /* 0x000f2800000e0000 */
[----:B------:R-:W0:Y:S04]  /*12270*/  SHFL.IDX PT, R4, R4, 0x1, 0x1e1f ;  /* 0x003e1f0004047f89 */ /* 0x000e2800000e0000 */
[----:B------:R-:W0:Y:S04]  /*12280*/  SHFL.IDX PT, R7, R7, RZ, 0x1e1f ;  /* 0x001e1fff07077589 */ /* 0x000e2800000e0000 */
[----:B------:R0:W0:Y:S01]  /*12290*/  SHFL.IDX PT, R14, R8, RZ, 0x1e1f ;  /* 0x001e1fff080e7589 */ /* 0x00002200000e0000 */
[----:B--2---:R-:W-:-:S05]  /*122a0*/  IMAD.IADD R6, R21, 0x1, R11 ;  /* 0x0000000115067824 */ /* 0x004fca00078e020b */
[----:B------:R-:W-:-:S13]  /*122b0*/  ISETP.GE.AND P4, PT, R6, R5, PT ;  /* 0x000000050600720c */ /* 0x000fda0003f86270 */
[----:B-1----:R-:W-:-:S05]  /*122c0*/  @!P4 IADD3 R3, P3, R20, R3, RZ ;  /* 0x000000031403c210 */ /* 0x002fca0007f7e0ff */
[----:B---3--:R-:W-:-:S05]  /*122d0*/  @!P4 IMAD.X R2, RZ, RZ, R2, P3 ;  /* 0x000000ffff02c224 */ /* 0x008fca00018e0602 */
[----:B------:R-:W-:-:S04]  /*122e0*/  @!P4 LOP3.LUT R3, R3, R2, RZ, 0x3c, !PT ;  /* 0x000000020303c212 */ /* 0x000fc800078e3cff */
[----:B------:R-:W-:-:S04]  /*122f0*/  @!P4 LOP3.LUT R2, R3, R2, RZ, 0x3c, !PT ;  /* 0x000000020302c212 */ /* 0x000fc800078e3cff */
[----:B------:R-:W-:-:S05]  /*12300*/  @!P4 LOP3.LUT R3, R3, R2, RZ, 0x3c, !PT ;  /* 0x000000020303c212 */ /* 0x000fca00078e3cff */
[----:B-----5:R-:W-:Y:S04]  /*12310*/  @!P4 LDGSTS.E.BYPASS.LTC128B.128 [R10+0xf000], desc[UR50][R2.64], !P2 ;  /* 0x0f000000020acfae */ /* 0x020fe8000d101d72 */
[----:B------:R-:W-:Y:S04]  /*12320*/  @!P4 LDGSTS.E.BYPASS.LTC128B.128 [R10+0x10800], desc[UR50][R2.64+0x20], !P1 ;  /* 0x10800020020acfae */ /* 0x000fe8000c901d72 */
[----:B------:R1:W-:Y:S02]  /*12330*/  @!P4 LDGSTS.E.BYPASS.LTC128B.128 [R10+0x12000], desc[UR50][R2.64+0x40], !P0 ;  /* 0x12000040020acfae */ /* 0x0003e4000c101d72 */
[----:B-1----:R-:W-:-:S05]  /*12340*/  VIADD R2, R6, 0x40 ;  /* 0x0000004006027836 */ /* 0x002fca0000000000 */
[----:B------:R-:W-:-:S13]  /*12350*/  ISETP.GE.AND P4, PT, R2, R5, PT ;  /* 0x000000050200720c */ /* 0x000fda0003f86270 */
[----:B----4-:R-:W-:-:S05]  /*12360*/  @!P4 IADD3 R0, P3, R20, R0, RZ ;  /* 0x000000001400c210 */ /* 0x010fca0007f7e0ff */
[----:B0-----:R-:W-:-:S04]  /*12370*/  @!P4 IMAD.X R2, RZ, RZ, R4, P3 ;  /* 0x000000ffff02c224 */ /* 0x001fc800018e0604 */
[----:B------:R-:W-:Y:S02]  /*12380*/  @!P4 IMAD.MOV.U32 R3, RZ, RZ, R2 ;  /* 0x000000ffff03c224 */ /* 0x000fe400078e0002 */
[----:B------:R-:W-:-:S05]  /*12390*/  @!P4 IMAD.MOV.U32 R2, RZ, RZ, R0 ;  /* 0x000000ffff02c224 */ /* 0x000fca00078e0000 */
[----:B------:R0:W-:Y:S04]  /*123a0*/  @!P4 LDGSTS.E.BYPASS.LTC128B.128 [R10+0xf800], desc[UR50][R2.64], !P2 ;  /* 0x0f800000020acfae */ /* 0x0001e8000d101d72 */
[----:B------:R0:W-:Y:S04]  /*123b0*/  @!P4 LDGSTS.E.BYPASS.LTC128B.128 [R10+0x11000], desc[UR50][R2.64+0x20], !P1 ;  /* 0x11000020020acfae */ /* 0x0001e8000c901d72 */
[----:B------:R0:W-:Y:S02]  /*123c0*/  @!P4 LDGSTS.E.BYPASS.LTC128B.128 [R10+0x12800], desc[UR50][R2.64+0x40], !P0 ;  /* 0x12800040020acfae */ /* 0x0001e4000c101d72 */
.L_x_9560:
        /* <DEDUP_REMOVED lines=12> */
.L_x_9483:
[----:B------:R-:W-:Y:S05]  /*12490*/  BSYNC B0 ;  /* 0x0000000000007941 */ /* 0x000fea0003800000 */
.L_x_9482:
[----:B------:R-:W-:Y:S01]  /*124a0*/  NOP ;  /* 0x0000000000007918 */ /* 0x000fe20000000000 */
[----:B------:R-:W-:-:S13]  /*124b0*/  PLOP3.LUT P0, PT, PT, PT, PT, 0x80, 0x0 ;  /* 0x000000000000781c */ /* 0x000fda0003f0f070 */
.L_x_9484:
        /* <DEDUP_REMOVED lines=18> */
.L_x_9561:
[----:B------:R-:W-:Y:S05]  /*125e0*/  BSYNC B0 ;  /* 0x0000000000007941 */ /* 0x000fea0003800000 */
.L_x_9485:
[----:B------:R-:W-:-:S06]  /*125f0*/  UIADD3 UR4, UR40, -0x2, URZ ;  /* 0xfffffffe28047890 */ /* 0x000fcc000fffe03f */
[----:B------:R-:W-:-:S13]  /*12600*/  ISETP.LE.AND P0, PT, R28, UR4, PT ;  /* 0x000000041c007c0c */ /* 0x000fda000bf03270 */
[----:B------:R-:W-:Y:S05]  /*12610*/  @!P0 BRA `(.L_x_9487) ;  /* 0x0000001000348947 */ /* 0x000fea0003800000 */
[----:B------:R-:W-:Y:S02]  /*12620*/  IMAD.MOV.U32 R0, RZ, RZ, R18 ;  /* 0x000000ffff007224 */ /* 0x000fe400078e0012 */
[----:B------:R-:W-:Y:S02]  /*12630*/  IMAD.MOV.U32 R8, RZ, RZ, R24 ;  /* 0x000000ffff087224 */ /* 0x000fe400078e0018 */
[----:B------:R-:W-:-:S07]  /*12640*/  IMAD.U32 R2, RZ, RZ, UR4 ;  /* 0x00000004ff027e24 */ /* 0x000fce000f8e00ff */
.L_x_9511:
        /* <DEDUP_REMOVED lines=31> */
.L_x_9490:
        /* <DEDUP_REMOVED lines=8> */
.L_x_9562:
[----:B------:R-:W-:Y:S05]  /*128c0*/  BSYNC B1 ;  /* 0x0000000000017941 */ /* 0x000fea0003800000 */
.L_x_9491:
        /* <DEDUP_REMOVED lines=9> */
.L_x_9494:
[----:B------:R-:W-:Y:S05]  /*12960*/  BSYNC B1 ;  /* 0x0000000000017941 */ /* 0x000fea0003800000 */
.L_x_9493:
        /* <DEDUP_REMOVED lines=11> */
.L_x_9495:
        /* <DEDUP_REMOVED lines=16> */
.L_x_9496:
        /* <DEDUP_REMOVED lines=16> */
.L_x_9497:
        /* <DEDUP_REMOVED lines=13> */
.L_x_9563:
[----:B------:R-:W-:Y:S05]  /*12cf0*/  BSYNC B1 ;  /* 0x0000000000017941 */ /* 0x000fea0003800000 */
.L_x_9498:
        /* <DEDUP_REMOVED lines=11> */
.L_x_9501:
[----:B------:R-:W-:Y:S05]  /*12db0*/  BSYNC B1 ;  /* 0x0000000000017941 */ /* 0x000fea0003800000 */
.L_x_9500:
        /* <DEDUP_REMOVED lines=8> */
.L_x_9502:
        /* <DEDUP_REMOVED lines=10> */
[----:B------:R-:W-:Y:S02]  /*12ee0*/  R2UR UR6, R4 ;  /* 0x00000000040672ca */ /* 0x000fe400000e0000 */
[----:B------:R-:W-:Y:S02]  /*12ef0*/  R2UR UR7, R5 ;  /* 0x00000000050772ca */ /* 0x000fe400000e0000 */
[----:B------:R-:W-:Y:S01]  /*12f00*/  R2UR UR10, R9 ;  /* 0x00000000090a72ca */ /* 0x000fe200000e0000 */
[----:B------:R-:W-:Y:S01]  /*12f10*/  VIADD R9, R7, 0x14800 ;  /* 0x0001480007097836 */ /* 0x000fe20000000000 */
[----:B------:R-:W-:-:S13]  /*12f20*/  PLOP3.LUT P0, PT, PT, PT, PT, 0x80, 0x0 ;  /* 0x000000000000781c */ /* 0x000fda0003f0f070 */
.L_x_9503:
        /* <DEDUP_REMOVED lines=15> */
.L_x_9504:
        /* <DEDUP_REMOVED lines=10> */
.L_x_9489:
[----:B------:R-:W-:Y:S05]  /*130c0*/  BSYNC B0 ;  /* 0x0000000000007941 */ /* 0x000fea0003800000 */
.L_x_9488:
[----:B------:R-:W-:-:S06]  /*130d0*/  UISETP.NE.AND UP0, UPT, UR39, 0x3, UPT ;  /* 0x000000032700788c */ /* 0x000fcc000bf05270 */
[----:B------:R-:W-:-:S13]  /*130e0*/  PLOP3.LUT P0, PT, PT, PT, UP0, 0x80, 0x0 ;  /* 0x000000000000781c */ /* 0x000fda0003f0f008 */
[----:B------:R-:W-:Y:S05]  /*130f0*/  @!P0 BRA `(.L_x_9505) ;  /* 0x0000000000048947 */ /* 0x000fea0003800000 */
[----:B------:R-:W-:Y:S01]  /*13100*/  BPT.TRAP 0x1 ;  /* 0x000000040000795c */ /* 0x000fe20000300000 */
.L_x_9505:
        /* <DEDUP_REMOVED lines=8> */
.L_x_9564:
[----:B------:R-:W-:Y:S05]  /*13190*/  BSYNC B0 ;  /* 0x0000000000007941 */ /* 0x000fea0003800000 */
.L_x_9506:
[----:B------:R-:W-:Y:S05]  /*131a0*/  @!P1 BRA `(.L_x_9508) ;  /* 0x0000000000049947 */ /* 0x000fea0003800000 */
[----:B------:R-:W-:Y:S01]  /*131b0*/  BPT.TRAP 0x1 ;  /* 0x000000040000795c */ /* 0x000fe20000300000 */
.L_x_9508:
[----:B0-----:R-:W-:Y:S01]  /*131c0*/  SHF.L.U32 R4, R8, 0x1f, RZ ;  /* 0x0000001f08047819 */ /* 0x001fe200000006ff */
[----:B------:R-:W-:-:S03]  /*131d0*/  IMAD R0, R0, 0x3000, RZ ;  /* 0x0000300000007824 */ /* 0x000fc600078e02ff */
[----:B------:R-:W0:Y:S02]  /*131e0*/  SYNCS.PHASECHK.TRANS64.TRYWAIT P0, [R3+URZ+0x19c60], R4 ;  /* 0x019c6004030075a7 */ /* 0x000e24000800017f */
[----:B0-----:R-:W-:Y:S05]  /*131f0*/  @!P0 BRA `(.L_x_9509) ;  /* 0x0000002400ac8947 */ /* 0x001fea0003800000 */
.L_x_9565:
[----:B------:R-:W-:Y:S01]  /*13200*/  LOP3.LUT R5, R0, R23, RZ, 0xfc, !PT ;  /* 0x0000001700057212 */ /* 0x000fe200078efcff */
[----:B------:R-:W-:Y:S05]  /*13210*/  WARPSYNC.ALL ;  /* 0x0000000000007948 */ /* 0x000fea0003800000 */
[----:B------:R-:W-:Y:S01]  /*13220*/  IMAD.IADD R5, R16, 0x1, R5 ;  /* 0x0000000110057824 */ /* 0x000fe200078e0205 */
[----:B------:R-:W-:Y:S02]  /*13230*/  LOP3.LUT R14, R23, 0x1800, RZ, 0xfc, !PT ;  /* 0x00001800170e7812 */ /* 0x000fe400078efcff */
[----:B------:R-:W-:-:S03]  /*13240*/  IADD3 R12, R19, R29, R0 ;  /* 0x0000001d130c7210 */ /* 0x000fc60007ffe000 */
        /* <DEDUP_REMOVED lines=26> */
[----:B------:R-:W-:Y:S02]  /*133f0*/  LOP3.LUT R5, R0, 0x800, R23, 0xfe, !PT ;  /* 0x0000080000057812 */ /* 0x000fe400078efe17 */
        /* <DEDUP_REMOVED lines=10> */
[----:B------:R-:W-:Y:S02]  /*134a0*/  IADD3 R4, R16, R14, R0 ;  /* 0x0000000e10047210 */ /* 0x000fe40007ffe000 */
[----:B------:R-:W-:Y:S01]  /*134b0*/  LOP3.LUT R14, R23, 0x2800, RZ, 0xfc, !PT ;  /* 0x00002800170e7812 */ /* 0x000fe200078efcff */
[----:B------:R-:W-:Y:S04]  /*134c0*/  STSM.16.M88.4 [R12], R8 ;  /* 0x000000080c007844 */ /* 0x000fe80000000200 */
[----:B------:R-:W0:Y:S02]  /*134d0*/  LDSM.16.MT88.4 R4, [R4+0x9000] ;  /* 0x009000000404783b */ /* 0x000e240000004200 */
[----:B0-----:R-:W-:-:S02]  /*134e0*/  PRMT R8, R4, 0x6420, R5 ;  /* 0x0000642004087816 */ /* 0x001fc40000000005 */
[----:B------:R-:W-:Y:S02]  /*134f0*/  PRMT R9, R4, 0x7531, R5 ;  /* 0x0000753104097816 */ /* 0x000fe40000000005 */
[C-C-:B------:R-:W-:Y:S02]  /*13500*/  PRMT R10, R6.reuse, 0x6420, R7.reuse ;  /* 0x00006420060a7816 */ /* 0x140fe40000000007 */
        /* <DEDUP_REMOVED lines=17> */
.L_x_9510:
        /* <DEDUP_REMOVED lines=10> */
[C---:B------:R-:W-:Y:S01]  /*136c0*/  ISETP.GT.AND P0, PT, R2.reuse, R28, PT ;  /* 0x0000001c0200720c */ /* 0x040fe20003f04270 */
[----:B------:R-:W-:-:S12]  /*136d0*/  VIADD R2, R2, 0xffffffff ;  /* 0xffffffff02027836 */ /* 0x000fd80000000000 */
[----:B-1----:R-:W-:Y:S05]  /*136e0*/  @P0 BRA `(.L_x_9511) ;  /* 0xffffffec00d80947 */ /* 0x002fea000383ffff */
.L_x_9487:
        /* <DEDUP_REMOVED lines=18> */
.L_x_9513:
[----:B------:R-:W-:Y:S05]  /*13810*/  BSYNC B0 ;  /* 0x0000000000007941 */ /* 0x000fea0003800000 */
.L_x_9512:
[----:B------:R-:W-:-:S06]  /*13820*/  UISETP.NE.AND UP0, UPT, UR39, 0x3, UPT ;  /* 0x000000032700788c */ /* 0x000fcc000bf05270 */
[----:B------:R-:W-:-:S13]  /*13830*/  PLOP3.LUT P1, PT, PT, PT, UP0, 0x80, 0x0 ;  /* 0x000000000000781c */ /* 0x000fda0003f2f008 */
[----:B------:R-:W-:Y:S05]  /*13840*/  @!P1 BRA `(.L_x_9514) ;  /* 0x0000000000049947 */ /* 0x000fea0003800000 */
[----:B------:R-:W-:Y:S01]  /*13850*/  BPT.TRAP 0x1 ;  /* 0x000000040000795c */ /* 0x000fe20000300000 */
.L_x_9514:
        /* <DEDUP_REMOVED lines=8> */
.L_x_9566:
[----:B------:R-:W-:Y:S05]  /*138e0*/  BSYNC B0 ;  /* 0x0000000000007941 */ /* 0x000fea0003800000 */
.L_x_9515:
[----:B------:R-:W-:Y:S05]  /*138f0*/  @!P2 BRA `(.L_x_9517) ;  /* 0x000000000004a947 */ /* 0x000fea0003800000 */
[----:B------:R-:W-:Y:S01]  /*13900*/  BPT.TRAP 0x1 ;  /* 0x000000040000795c */ /* 0x000fe20000300000 */
.L_x_9517:
[----:B0-----:R-:W-:-:S04]  /*13910*/  SHF.L.U32 R3, R24, 0x1f, RZ ;  /* 0x0000001f18037819 */ /* 0x001fc800000006ff */
[----:B------:R-:W0:Y:S02]  /*13920*/  SYNCS.PHASECHK.TRANS64.TRYWAIT P1, [R0+URZ+0x19c60], R3 ;  /* 0x019c6003000075a7 */ /* 0x000e24000802017f */
[----:B0-----:R-:W-:Y:S05]  /*13930*/  @!P1 BRA `(.L_x_9518) ;  /* 0x0000002000049947 */ /* 0x001fea0003800000 */
.L_x_9567:
[----:B------:R-:W-:Y:S01]  /*13940*/  IMAD R2, R18, 0x3000, RZ ;  /* 0x0000300012027824 */ /* 0x000fe200078e02ff */
[----:B------:R-:W-:Y:S05]  /*13950*/  WARPSYNC.ALL ;  /* 0x0000000000007948 */ /* 0x000fea0003800000 */
[----:B0-----:R-:W-:Y:S02]  /*13960*/  LOP3.LUT R3, R2, R23, RZ, 0xfc, !PT ;  /* 0x0000001702037212 */ /* 0x001fe400078efcff */
[----:B------:R-:W-:-:S03]  /*13970*/  LOP3.LUT R14, R23, 0x1800, RZ, 0xfc, !PT ;  /* 0x00001800170e7812 */ /* 0x000fc600078efcff */
        /* <DEDUP_REMOVED lines=28> */
[----:B------:R-:W-:Y:S02]  /*13b40*/  LOP3.LUT R14, R23, 0x2800, RZ, 0xfc, !PT ;  /* 0x00002800170e7812 */ /* 0x000fe400078efcff */
[----:B-1----:R-:W-:-:S02]  /*13b50*/  PRMT R8, R4, 0x6420, R5 ;  /* 0x0000642004087816 */ /* 0x002fc40000000005 */
[----:B------:R-:W-:Y:S02]  /*13b60*/  PRMT R9, R4, 0x7531, R5 ;  /* 0x0000753104097816 */ /* 0x000fe40000000005 */
        /* <DEDUP_REMOVED lines=32> */
.L_x_9519:
        /* <DEDUP_REMOVED lines=10> */
.L_x_9462:
[----:B------:R-:W-:Y:S05]  /*13e10*/  BSYNC B7 ;  /* 0x0000000000077941 */ /* 0x000fea0003800000 */
.L_x_9460:
        /* <DEDUP_REMOVED lines=8> */
[----:B--2---:R2:W-:Y:S01]  /*13ea0*/  STL.64 [R1], R4 ;  /* 0x0000000401007387 */ /* 0x0045e20000100a00 */
[----:B------:R-:W-:Y:S02]  /*13eb0*/  IMAD.MOV.U32 R2, RZ, RZ, R7 ;  /* 0x000000ffff027224 */ /* 0x000fe400078e0007 */
[----:B-1----:R-:W-:-:S03]  /*13ec0*/  IMAD.MOV.U32 R0, RZ, RZ, R6 ;  /* 0x000000ffff007224 */ /* 0x002fc600078e0006 */
[----:B------:R-:W-:Y:S02]  /*13ed0*/  R2UR UR45, R2 ;  /* 0x00000000022d72ca */ /* 0x000fe400000e0000 */
[----:B------:R-:W-:Y:S01]  /*13ee0*/  R2UR UR36, R0 ;  /* 0x00000000002472ca */ /* 0x000fe200000e0000 */
[----:B------:R-:W-:Y:S06]  /*13ef0*/  BAR.ARV 0x4, 0x200 ;  /* 0x0108000000007b1d */ /* 0x000fec0000002000 */
[----:B------:R-:W-:Y:S08]  /*13f00*/  BRA `(.L_x_9521) ;  /* 0x0000000800d07947 */ /* 0x000ff00003800000 */
.L_x_9520:
[----:B------:R-:W0:Y:S01]  /*13f10*/  S2R R2, SR_TID.X ;  /* 0x0000000000027919 */ /* 0x000e220000002100 */
[----:B------:R-:W-:Y:S01]  /*13f20*/  ULDC UR4, c[0x0][0xc3c] ;  /* 0x00030f0000047ab9 */ /* 0x000fe20000000800 */
[----:B-1----:R-:W2:Y:S01]  /*13f30*/  LDL.LU R0, [R1] ;  /* 0x0000000001007983 */ /* 0x002ea20000300800 */
        /* <DEDUP_REMOVED lines=38> */
.L_x_9526:
        /* <DEDUP_REMOVED lines=14> */
.L_x_9525:
[----:B------:R-:W-:Y:S05]  /*14280*/  BSYNC B0 ;  /* 0x0000000000007941 */ /* 0x000fea0003800000 */
.L_x_9524:
        /* <DEDUP_REMOVED lines=21> */
.L_x_9522:
        /* <DEDUP_REMOVED lines=11> */
[----:B------:R-:W-:Y:S01]  /*14490*/  IMAD.U32 R12, RZ, RZ, UR6 ;  /* 0x00000006ff0c7e24 */ /* 0x000fe2000f8e00ff */
[----:B------:R-:W-:-:S04]  /*144a0*/  ISETP.NE.AND P0, PT, RZ, UR7, PT ;  /* 0x00000007ff007c0c */ /* 0x000fc8000bf05270 */
[----:B------:R-:W2:Y:S01]  /*144b0*/  SHFL.IDX PT, R5, R5, R12, 0x1f ;  /* 0x00001f0c05057589 */ /* 0x000ea200000e0000 */
[----:B0-----:R-:W-:Y:S02]  /*144c0*/  IMAD.MOV.U32 R2, RZ, RZ, RZ ;  /* 0x000000ffff027224 */ /* 0x001fe400078e00ff */
[----:B--2---:R-:W-:-:S05]  /*144d0*/  IMAD R6, R5, R9, RZ ;  /* 0x0000000905067224 */ /* 0x004fca00078e02ff */
[----:B------:R-:W-:Y:S01]  /*144e0*/  IABS R10, R6 ;  /* 0x00000006000a7213 */ /* 0x000fe20000000000 */
[----:B------:R-:W-:Y:S06]  /*144f0*/  @!P0 BRA `(.L_x_9527) ;  /* 0x00000000000c8947 */ /* 0x000fec0003800000 */
[----:B------:R-:W-:-:S06]  /*14500*/  UIADD3 UR4, UR6, -0x1, URZ ;  /* 0xffffffff06047890 */ /* 0x000fcc000fffe03f */
[----:B------:R-:W-:-:S05]  /*14510*/  IMAD.U32 R3, RZ, RZ, UR4 ;  /* 0x00000004ff037e24 */ /* 0x000fca000f8e00ff */
[----:B------:R0:W1:Y:S02]  /*14520*/  SHFL.IDX PT, R2, R8, R3, 0x1f ;  /* 0x00001f0308027589 */ /* 0x00006400000e0000 */
.L_x_9527:
[----:B0-----:R-:W0:Y:S01]  /*14530*/  I2F.RP R8, R10 ;  /* 0x0000000a00087306 */ /* 0x001e220000209400 */
[----:B-1----:R-:W-:Y:S02]  /*14540*/  IMAD R12, R2, R4, R7 ;  /* 0x00000004020c7224 */ /* 0x002fe400078e0207 */
[----:B------:R-:W-:-:S03]  /*14550*/  IMAD.MOV.U32 R2, RZ, RZ, RZ ;  /* 0x000000ffff027224 */ /* 0x000fc600078e00ff */
[----:B------:R1:W-:Y:S02]  /*14560*/  STL [R1], R12 ;  /* 0x0000000c01007387 */ /* 0x0003e40000100800 */
[----:B0-----:R-:W0:Y:S02]  /*14570*/  MUFU.RCP R8, R8 ;  /* 0x0000000800087308 */ /* 0x001e240000001000 */
[----:B0-----:R-:W-:-:S06]  /*14580*/  VIADD R11, R8, 0xffffffe ;  /* 0x0ffffffe080b7836 */ /* 0x001fcc0000000000 */
[----:B------:R-:W0:Y:S02]  /*14590*/  F2I.FTZ.U32.TRUNC.NTZ R3, R11 ;  /* 0x0000000b00037305 */ /* 0x000e24000021f000 */
[----:B0-----:R-:W-:-:S04]  /*145a0*/  IMAD.MOV R7, RZ, RZ, -R3 ;  /* 0x000000ffff077224 */ /* 0x001fc800078e0a03 */
[----:B------:R-:W-:-:S04]  /*145b0*/  IMAD R7, R7, R10, RZ ;  /* 0x0000000a07077224 */ /* 0x000fc800078e02ff */
        /* <DEDUP_REMOVED lines=19> */
[----:B------:R-:W-:Y:S02]  /*146f0*/  IMAD.MOV R3, RZ, RZ, -R0 ;  /* 0x000000ffff037224 */ /* 0x000fe400078e0a00 */
[----:B------:R-:W-:Y:S02]  /*14700*/  IMAD R7, R6, R2, R7 ;  /* 0x0000000206077224 */ /* 0x000fe400078e0207 */
[----:B------:R-:W-:Y:S01]  /*14710*/  IMAD.MOV.U32 R2, RZ, RZ, RZ ;  /* 0x000000ffff027224 */ /* 0x000fe200078e00ff */
[----:B------:R-:W-:-:S04]  /*14720*/  VIADDMNMX R4, R3, R4, R9, PT ;  /* 0x0000000403047246 */ /* 0x000fc80003800109 */
        /* <DEDUP_REMOVED lines=8> */
[----:B------:R-:W-:-:S04]  /*147b0*/  IMAD R11, R11, R8, RZ ;  /* 0x000000080b0b7224 */ /* 0x000fc800078e02ff */
[----:B------:R-:W-:Y:S01]  /*147c0*/  IMAD.HI.U32 R2, R3, R11, R2 ;  /* 0x0000000b03027227 */ /* 0x000fe200078e0002 */
        /* <DEDUP_REMOVED lines=21> */
.L_x_9523:
[----:B------:R0:W-:Y:S01]  /*14920*/  STL [R1], R0 ;  /* 0x0000000001007387 */ /* 0x0001e20000100800 */
[----:B------:R-:W-:Y:S01]  /*14930*/  ULDC UR45, c[0x0][0xc3c] ;  /* 0x00030f00002d7ab9 */ /* 0x000fe20000000800 */
[----:B------:R-:W-:Y:S02]  /*14940*/  UMOV UR36, URZ ;  /* 0x0000003f00247c82 */ /* 0x000fe40008000000 */
[----:B------:R0:W-:Y:S03]  /*14950*/  STL [R1+0x4], RZ ;  /* 0x000004ff01007387 */ /* 0x0001e60000100800 */
.L_x_9528:
        /* <DEDUP_REMOVED lines=15> */
.L_x_9521:
[----:B------:R-:W-:Y:S02]  /*14a50*/  ULDC UR4, c[0x0][0xc3c] ;  /* 0x00030f0000047ab9 */ /* 0x000fe40000000800 */
[----:B------:R-:W-:-:S06]  /*14a60*/  UISETP.GE.AND UP0, UPT, UR45, UR4, UPT ;  /* 0x000000042d00728c */ /* 0x000fcc000bf06270 */
[----:B------:R-:W-:-:S13]  /*14a70*/  PLOP3.LUT P0, PT, PT, PT, UP0, 0x80, 0x0 ;  /* 0x000000000000781c */ /* 0x000fda0003f0f008 */
[----:B------:R-:W-:Y:S05]  /*14a80*/  @!P0 BRA `(.L_x_9529) ;  /* 0xffffffb400cc8947 */ /* 0x000fea000383ffff */
.L_x_9450:
        /* <DEDUP_REMOVED lines=12> */
.L_x_9568:
[----:B------:R-:W-:Y:S05]  /*14b50*/  BSYNC B0 ;  /* 0x0000000000007941 */ /* 0x000fea0003800000 */
.L_x_9530:
[----:B------:R-:W-:-:S03]  /*14b60*/  UMOV UR4, 0xffffffff ;  /* 0xffffffff00047882 */ /* 0x000fc60000000000 */
[----:B------:R-:W-:Y:S05]  /*14b70*/  BRA.DIV UR4, `(.L_x_9532) ;  /* 0x0000000e049c7947 */ /* 0x000fea000b800000 */
[----:B0-----:R-:W0:Y:S02]  /*14b80*/  S2R R0, SR_TID.X ;  /* 0x0000000000007919 */ /* 0x001e240000002100 */
[----:B0-----:R-:W-:-:S04]  /*14b90*/  SHF.R.U32.HI R0, RZ, 0x5, R0 ;  /* 0x00000005ff007819 */ /* 0x001fc80000011600 */
[----:B------:R-:W-:-:S05]  /*14ba0*/  LOP3.LUT R0, R0, 0x3, RZ, 0xc0, !PT ;  /* 0x0000000300007812 */ /* 0x000fca00078ec0ff */
[----:B------:R0:W1:Y:S02]  /*14bb0*/  SHFL.IDX PT, R14, R0, RZ, 0x1f ;  /* 0x00001fff000e7589 */ /* 0x00006400000e0000 */
.L_x_9571:
[----:B-1----:R-:W-:Y:S01]  /*14bc0*/  ISETP.NE.AND P0, PT, R14, RZ, PT ;  /* 0x000000ff0e00720c */ /* 0x002fe20003f05270 */
[----:B------:R-:W-:-:S12]  /*14bd0*/  BSSY B0, `(.L_x_9533) ;  /* 0x000002b000007945 */ /* 0x000fd80003800000 */
[----:B------:R-:W-:Y:S05]  /*14be0*/  @P0 BRA `(.L_x_9534) ;  /* 0x0000000000a40947 */ /* 0x000fea0003800000 */
[----:B------:R-:W-:-:S03]  /*14bf0*/  UMOV UR4, 0xffffffff ;  /* 0xffffffff00047882 */ /* 0x000fc60000000000 */
[----:B------:R-:W-:Y:S05]  /*14c00*/  BRA.DIV UR4, `(.L_x_9535) ;  /* 0x0000000e04ac7947 */ /* 0x000fea000b800000 */
[----:B------:R-:W-:-:S13]  /*14c10*/  ELECT P6, URZ, PT ;  /* 0x00000000003f782f */ /* 0x000fda00038c0000 */
.L_x_9574:
[----:B------:R-:W-:Y:S05]  /*14c20*/  @!P6 BRA `(.L_x_9534) ;  /* 0x000000000094e947 */ /* 0x000fea0003800000 */
[----:B------:R-:W-:-:S06]  /*14c30*/  ULOP3.LUT UR4, UR38, 0x2, URZ, 0xfc, !UPT ;  /* 0x0000000226047892 */ /* 0x000fcc000f8efc3f */
[----:B0-----:R-:W-:-:S05]  /*14c40*/  IMAD.U32 R0, RZ, RZ, UR4 ;  /* 0x00000004ff007e24 */ /* 0x001fca000f8e00ff */
[----:B------:R-:W-:-:S13]  /*14c50*/  ISETP.NE.AND P0, PT, R0, 0x3, PT ;  /* 0x000000030000780c */ /* 0x000fda0003f05270 */
[----:B------:R-:W-:Y:S05]  /*14c60*/  @!P0 BRA `(.L_x_9536) ;  /* 0x0000000000048947 */ /* 0x000fea0003800000 */
[----:B------:R-:W-:Y:S01]  /*14c70*/  BPT.TRAP 0x1 ;  /* 0x000000040000795c */ /* 0x000fe20000300000 */
.L_x_9536:
        /* <DEDUP_REMOVED lines=12> */
.L_x_9575:
[----:B------:R-:W1:Y:S02]  /*14d40*/  SYNCS.PHASECHK.TRANS64.TRYWAIT P1, [R3+URZ], R0 ;  /* 0x00000000030075a7 */ /* 0x000e64000802017f */
[----:B-1----:R-:W-:Y:S05]  /*14d50*/  @!P1 BRA `(.L_x_9538) ;  /* 0x0000000c008c9947 */ /* 0x002fea0003800000 */
.L_x_9576:
[----:B------:R-:W-:Y:S05]  /*14d60*/  @!P0 BRA `(.L_x_9539) ;  /* 0x0000000000048947 */ /* 0x000fea0003800000 */
[----:B------:R-:W-:Y:S01]  /*14d70*/  BPT.TRAP 0x1 ;  /* 0x000000040000795c */ /* 0x000fe20000300000 */
.L_x_9539:
[----:B-1----:R-:W-:-:S04]  /*14d80*/  IMAD R3, R18, 0x8, R9 ;  /* 0x0000000812037824 */ /* 0x002fc800078e0209 */
[----:B------:R-:W1:Y:S02]  /*14d90*/  SYNCS.PHASECHK.TRANS64.TRYWAIT P1, [R3+URZ+0x19c60], R2 ;  /* 0x019c6002030075a7 */ /* 0x000e64000802017f */
[----:B-1----:R-:W-:Y:S05]  /*14da0*/  @!P1 BRA `(.L_x_9540) ;  /* 0x0000000c008c9947 */ /* 0x002fea0003800000 */
.L_x_9577:
[----:B------:R-:W-:Y:S05]  /*14db0*/  @!P0 BRA `(.L_x_9541) ;  /* 0x0000000000048947 */ /* 0x000fea0003800000 */
[----:B------:R-:W-:Y:S01]  /*14dc0*/  BPT.TRAP 0x1 ;  /* 0x000000040000795c */ /* 0x000fe20000300000 */
.L_x_9541:
[----:B------:R-:W-:-:S04]  /*14dd0*/  IMAD R5, R4, 0x8, R9 ;  /* 0x0000000804057824 */ /* 0x000fc800078e0209 */
[----:B------:R-:W2:Y:S02]  /*14de0*/  SYNCS.PHASECHK.TRANS64.TRYWAIT P1, [R5+URZ+0x19c60], R0 ;  /* 0x019c6000050075a7 */ /* 0x000ea4000802017f */
[----:B--2---:R-:W-:Y:S05]  /*14df0*/  @!P1 BRA `(.L_x_9542) ;  /* 0x0000000c008c9947 */ /* 0x004fea0003800000 */
.L_x_9578:
[----:B------:R-:W-:Y:S05]  /*14e00*/  @!P0 BRA `(.L_x_9543) ;  /* 0x0000000000048947 */ /* 0x000fea0003800000 */
[----:B------:R-:W-:Y:S01]  /*14e10*/  BPT.TRAP 0x1 ;  /* 0x000000040000795c */ /* 0x000fe20000300000 */
.L_x_9543:
[----:B------:R-:W3:Y:S02]  /*14e20*/  SYNCS.PHASECHK.TRANS64.TRYWAIT P0, [R3+URZ+0x19c80], R2 ;  /* 0x019c8002030075a7 */ /* 0x000ee4000800017f */
[----:B---3--:R-:W-:Y:S05]  /*14e30*/  @!P0 BRA `(.L_x_9544) ;  /* 0x0000000c00908947 */ /* 0x008fea0003800000 */
.L_x_9545:
[----:B----4-:R4:W0:Y:S02]  /*14e40*/  SYNCS.PHASECHK.TRANS64.TRYWAIT P0, [R5+URZ+0x19c80], R0 ;  /* 0x019c8000050075a7 */ /* 0x010824000800017f */
[----:B0-----:R-:W-:Y:S05]  /*14e50*/  @!P0 NANOSLEEP.SYNCS 0x989680 ;  /* 0x009896800000895d */ /* 0x001fea0003900000 */
[----:B------:R-:W0:Y:S02]  /*14e60*/  @!P0 SYNCS.PHASECHK.TRANS64 P0, [R5+URZ+0x19c80], R0 ;  /* 0x019c8000050085a7 */ /* 0x000e24000800007f */
[----:B0-----:R-:W-:Y:S05]  /*14e70*/  @!P0 BRA `(.L_x_9545) ;  /* 0xfffffffc00f08947 */ /* 0x001fea000383ffff */
.L_x_9534:
[----:B------:R-:W-:Y:S05]  /*14e80*/  BSYNC B0 ;  /* 0x0000000000007941 */ /* 0x000fea0003800000 */
.L_x_9533:
[----:B------:R-:W-:Y:S05]  /*14e90*/  EXIT ;  /* 0x000000000000794d */ /* 0x000fea0003800000 */
.L_x_9356:
[----:B0-----:R-:W-:-:S04]  /*14ea0*/  IMAD.U32 R3, RZ, RZ, UR46 ;  /* 0x0000002eff037e24 */ /* 0x001fc8000f8e00ff */
[----:B------:R0:W1:Y:S03]  /*14eb0*/  SYNCS.PHASECHK.TRANS64.TRYWAIT P1, [R3+URZ+0x19c00], R0 ;  /* 0x019c0000030075a7 */ /* 0x000066000802017f */
[----:B-1----:R-:W-:Y:S05]  /*14ec0*/  @!P1 NANOSLEEP.SYNCS 0x989680 ;  /* 0x009896800000995d */ /* 0x002fea0003900000 */
[----:B------:R-:W1:Y:S02]  /*14ed0*/  @!P1 SYNCS.PHASECHK.TRANS64 P1, [R3+URZ+0x19c00], R0 ;  /* 0x019c0000030095a7 */ /* 0x000e64000802007f */
[----:B-1----:R-:W-:Y:S05]  /*14ee0*/  @!P1 BRA `(.L_x_9356) ;  /* 0xfffffffc00ec9947 */ /* 0x002fea000383ffff */
[----:B------:R-:W-:Y:S05]  /*14ef0*/  BRA `(.L_x_9546) ;  /* 0xfffffecc00c07947 */ /* 0x000fea000383ffff */
.L_x_9360:
[----:B-1----:R1:W2:Y:S02]  /*14f00*/  SYNCS.PHASECHK.TRANS64.TRYWAIT P2, [R5+URZ+0x19c30], R0 ;  /* 0x019c3000050075a7 */ /* 0x0022a4000804017f */
[----:B--2---:R-:W-:Y:S05]  /*14f10*/  @!P2 NANOSLEEP.SYNCS 0x989680 ;  /* 0x009896800000a95d */ /* 0x004fea0003900000 */
[----:B------:R-:W2:Y:S02]  /*14f20*/  @!P2 SYNCS.PHASECHK.TRANS64 P2, [R5+URZ+0x19c30], R0 ;  /* 0x019c30000500a5a7 */ /* 0x000ea4000804007f */
[----:B--2---:R-:W-:Y:S05]  /*14f30*/  @!P2 BRA `(.L_x_9360) ;  /* 0xfffffffc00f0a947 */ /* 0x004fea000383ffff */
[----:B------:R-:W-:Y:S05]  /*14f40*/  BRA `(.L_x_9359) ;  /* 0xfffffecc00e47947 */ /* 0x000fea000383ffff */
.L_x_9376:
[----:B-1----:R-:W-:-:S04]  /*14f50*/  IMAD.U32 R7, RZ, RZ, UR23 ;  /* 0x00000017ff077e24 */ /* 0x002fc8000f8e00ff */
[----:B------:R1:W2:Y:S03]  /*14f60*/  SYNCS.PHASECHK.TRANS64.TRYWAIT P2, [R7+URZ+0x19c30], R6 ;  /* 0x019c3006070075a7 */ /* 0x0002a6000804017f */
[----:B--2---:R-:W-:Y:S05]  /*14f70*/  @!P2 NANOSLEEP.SYNCS 0x989680 ;  /* 0x009896800000a95d */ /* 0x004fea0003900000 */
[----:B------:R-:W2:Y:S02]  /*14f80*/  @!P2 SYNCS.PHASECHK.TRANS64 P2, [R7+URZ+0x19c30], R6 ;  /* 0x019c30060700a5a7 */ /* 0x000ea4000804007f */
[----:B--2---:R-:W-:Y:S05]  /*14f90*/  @!P2 BRA `(.L_x_9376) ;  /* 0xfffffffc00eca947 */ /* 0x004fea000383ffff */
[----:B------:R-:W-:Y:S05]  /*14fa0*/  BRA `(.L_x_9375) ;  /* 0xffffff0000447947 */ /* 0x000fea000383ffff */
.L_x_9380:
[----:B-1----:R-:W-:-:S04]  /*14fb0*/  IMAD.U32 R7, RZ, RZ, UR11 ;  /* 0x0000000bff077e24 */ /* 0x002fc8000f8e00ff */
[----:B------:R1:W2:Y:S03]  /*14fc0*/  SYNCS.PHASECHK.TRANS64.TRYWAIT P2, [R7+URZ+0x19c50], R6 ;  /* 0x019c5006070075a7 */ /* 0x0002a6000804017f */
[----:B--2---:R-:W-:Y:S05]  /*14fd0*/  @!P2 NANOSLEEP.SYNCS 0x989680 ;  /* 0x009896800000a95d */ /* 0x004fea0003900000 */
[----:B------:R-:W2:Y:S02]  /*14fe0*/  @!P2 SYNCS.PHASECHK.TRANS64 P2, [R7+URZ+0x19c50], R6 ;  /* 0x019c50060700a5a7 */ /* 0x000ea4000804007f */
[----:B--2---:R-:W-:Y:S05]  /*14ff0*/  @!P2 BRA `(.L_x_9380) ;  /* 0xfffffffc00eca947 */ /* 0x004fea000383ffff */
[----:B------:R-:W-:Y:S05]  /*15000*/  BRA `(.L_x_9379) ;  /* 0xffffff0000947947 */ /* 0x000fea000383ffff */
.L_x_9398:
[----:B-1----:R-:W-:-:S04]  /*15010*/  IMAD.U32 R11, RZ, RZ, UR20 ;  /* 0x00000014ff0b7e24 */ /* 0x002fc8000f8e00ff */
[----:B------:R1:W2:Y:S03]  /*15020*/  SYNCS.PHASECHK.TRANS64.TRYWAIT P2, [R11+URZ+0x19c30], R0 ;  /* 0x019c30000b0075a7 */ /* 0x0002a6000804017f */
[----:B--2---:R-:W-:Y:S05]  /*15030*/  @!P2 NANOSLEEP.SYNCS 0x989680 ;  /* 0x009896800000a95d */ /* 0x004fea0003900000 */
[----:B------:R-:W2:Y:S02]  /*15040*/  @!P2 SYNCS.PHASECHK.TRANS64 P2, [R11+URZ+0x19c30], R0 ;  /* 0x019c30000b00a5a7 */ /* 0x000ea4000804007f */
[----:B--2---:R-:W-:Y:S05]  /*15050*/  @!P2 BRA `(.L_x_9398) ;  /* 0xfffffffc00eca947 */ /* 0x004fea000383ffff */
[----:B------:R-:W-:Y:S05]  /*15060*/  BRA `(.L_x_9397) ;  /* 0xffffff2c00e07947 */ /* 0x000fea000383ffff */
.L_x_9402:
[----:B-1----:R-:W-:-:S04]  /*15070*/  IMAD.U32 R11, RZ, RZ, UR11 ;  /* 0x0000000bff0b7e24 */ /* 0x002fc8000f8e00ff */
[----:B------:R1:W2:Y:S03]  /*15080*/  SYNCS.PHASECHK.TRANS64.TRYWAIT P2, [R11+URZ+0x19c50], R0 ;  /* 0x019c50000b0075a7 */ /* 0x0002a6000804017f */
[----:B--2---:R-:W-:Y:S05]  /*15090*/  @!P2 NANOSLEEP.SYNCS 0x989680 ;  /* 0x009896800000a95d */ /* 0x004fea0003900000 */
[----:B------:R-:W2:Y:S02]  /*150a0*/  @!P2 SYNCS.PHASECHK.TRANS64 P2, [R11+URZ+0x19c50], R0 ;  /* 0x019c50000b00a5a7 */ /* 0x000ea4000804007f */
[----:B--2---:R-:W-:Y:S05]  /*150b0*/  @!P2 BRA `(.L_x_9402) ;  /* 0xfffffffc00eca947 */ /* 0x004fea000383ffff */
[----:B------:R-:W-:Y:S05]  /*150c0*/  BRA `(.L_x_9401) ;  /* 0xffffff3000307947 */ /* 0x000fea000383ffff */
.L_x_9409:
[----:B-1----:R-:W-:-:S04]  /*150d0*/  IMAD.U32 R7, RZ, RZ, UR22 ;  /* 0x00000016ff077e24 */ /* 0x002fc8000f8e00ff */
[----:B------:R1:W2:Y:S03]  /*150e0*/  SYNCS.PHASECHK.TRANS64.TRYWAIT P2, [R7+URZ+0x19c30], R0 ;  /* 0x019c3000070075a7 */ /* 0x0002a6000804017f */
[----:B--2---:R-:W-:Y:S05]  /*150f0*/  @!P2 NANOSLEEP.SYNCS 0x989680 ;  /* 0x009896800000a95d */ /* 0x004fea0003900000 */
[----:B------:R-:W2:Y:S02]  /*15100*/  @!P2 SYNCS.PHASECHK.TRANS64 P2, [R7+URZ+0x19c30], R0 ;  /* 0x019c30000700a5a7 */ /* 0x000ea4000804007f */
[----:B--2---:R-:W-:Y:S05]  /*15110*/  @!P2 BRA `(.L_x_9409) ;  /* 0xfffffffc00eca947 */ /* 0x004fea000383ffff */
[----:B------:R-:W-:Y:S05]  /*15120*/  BRA `(.L_x_9408) ;  /* 0xffffff4800ac7947 */ /* 0x000fea000383ffff */
.L_x_9413:
[----:B-1----:R-:W-:-:S04]  /*15130*/  IMAD.U32 R7, RZ, RZ, UR11 ;  /* 0x0000000bff077e24 */ /* 0x002fc8000f8e00ff */
[----:B------:R1:W2:Y:S03]  /*15140*/  SYNCS.PHASECHK.TRANS64.TRYWAIT P2, [R7+URZ+0x19c50], R0 ;  /* 0x019c5000070075a7 */ /* 0x0002a6000804017f */
[----:B--2---:R-:W-:Y:S05]  /*15150*/  @!P2 NANOSLEEP.SYNCS 0x989680 ;  /* 0x009896800000a95d */ /* 0x004fea0003900000 */
[----:B------:R-:W2:Y:S02]  /*15160*/  @!P2 SYNCS.PHASECHK.TRANS64 P2, [R7+URZ+0x19c50], R0 ;  /* 0x019c50000700a5a7 */ /* 0x000ea4000804007f */
[----:B--2---:R-:W-:Y:S05]  /*15170*/  @!P2 BRA `(.L_x_9413) ;  /* 0xfffffffc00eca947 */ /* 0x004fea000383ffff */
[----:B------:R-:W-:Y:S05]  /*15180*/  BRA `(.L_x_9412) ;  /* 0xffffff4800fc7947 */ /* 0x000fea000383ffff */
.L_x_9427:
[----:B-1----:R-:W-:-:S04]  /*15190*/  IMAD.U32 R6, RZ, RZ, UR14 ;  /* 0x0000000eff067e24 */ /* 0x002fc8000f8e00ff */
[----:B------:R1:W2:Y:S03]  /*151a0*/  SYNCS.PHASECHK.TRANS64.TRYWAIT P1, [R6+URZ+0x19c50], R3 ;  /* 0x019c5003060075a7 */ /* 0x0002a6000802017f */
[----:B--2---:R-:W-:Y:S05]  /*151b0*/  @!P1 NANOSLEEP.SYNCS 0x989680 ;  /* 0x009896800000995d */ /* 0x004fea0003900000 */
[----:B------:R-:W2:Y:S02]  /*151c0*/  @!P1 SYNCS.PHASECHK.TRANS64 P1, [R6+URZ+0x19c50], R3 ;  /* 0x019c5003060095a7 */ /* 0x000ea4000802007f */
[----:B--2---:R-:W-:Y:S05]  /*151d0*/  @!P1 BRA `(.L_x_9427) ;  /* 0xfffffffc00ec9947 */ /* 0x004fea000383ffff */
[----:B------:R-:W-:Y:S05]  /*151e0*/  BRA `(.L_x_9426) ;  /* 0xffffff74006c7947 */ /* 0x000fea000383ffff */
.L_x_9471:
[----:B------:R-:W-:Y:S02]  /*151f0*/  IMAD.MOV.U32 R13, RZ, RZ, R20 ;  /* 0x000000ffff0d7224 */ /* 0x000fe400078e0014 */
[----:B------:R-:W-:Y:S02]  /*15200*/  IMAD.MOV.U32 R12, RZ, RZ, RZ ;  /* 0x000000ffff0c7224 */ /* 0x000fe400078e00ff */
[----:B------:R-:W-:Y:S02]  /*15210*/  IMAD.MOV.U32 R11, RZ, RZ, 0x1f ;  /* 0x0000001fff0b7424 */ /* 0x000fe400078e00ff */
[----:B------:R-:W-:-:S07]  /*15220*/  IMAD.MOV.U32 R15, RZ, RZ, -0x1 ;  /* 0xffffffffff0f7424 */ /* 0x000fce00078e00ff */
[----:B------:R-:W-:Y:S05]  /*15230*/  WARPSYNC.COLLECTIVE R15, `(.L_x_9547) ;  /* 0x000000000f087348 */ /* 0x000fea0003c00000 */
[----:B------:R0:W1:Y:S02]  /*15240*/  SHFL.IDX P6, R14, R13, R12, R11 ;  /* 0x0000000c0d0e7389 */ /* 0x00006400000c000b */
[----:B01----:R-:W-:Y:S01]  /*15250*/  ENDCOLLECTIVE ;  /* 0x000000000000791b */ /* 0x003fe20003800000 */
.L_x_9547:
[----:B------:R-:W-:Y:S05]  /*15260*/  BRA `(.L_x_9548) ;  /* 0xffffffc0004c7947 */ /* 0x000fea000383ffff */
.L_x_9473:
[----:B------:R-:W-:Y:S01]  /*15270*/  BSSY B0, `(.L_x_9549) ;  /* 0x0000006000007945 */ /* 0x000fe20003800000 */
[----:B------:R-:W-:-:S07]  /*15280*/  IMAD.MOV.U32 R15, RZ, RZ, -0x1 ;  /* 0xffffffffff0f7424 */ /* 0x000fce00078e00ff */
[----:B0-----:R-:W-:Y:S05]  /*15290*/  WARPSYNC.COLLECTIVE R15, `(.L_x_9550) ;  /* 0x000000000f0c7348 */ /* 0x001fea0003c00000 */
[----:B------:R-:W-:Y:S02]  /*152a0*/  ELECT P6, UR62, PT ;  /* 0x00000000003e782f */ /* 0x000fe400038c0000 */
[----:B------:R-:W-:Y:S01]  /*152b0*/  MOV R14, UR62 ;  /* 0x0000003e000e7c02 */ /* 0x000fe20008000f00 */
[----:B0-----:R-:W-:Y:S10]  /*152c0*/  ENDCOLLECTIVE ;  /* 0x000000000000791b */ /* 0x001ff40003800000 */
.L_x_9550:
[----:B------:R-:W-:Y:S05]  /*152d0*/  BSYNC B0 ;  /* 0x0000000000007941 */ /* 0x000fea0003800000 */
.L_x_9549:
[----:B------:R-:W-:Y:S05]  /*152e0*/  BRA `(.L_x_9551) ;  /* 0xffffffc000547947 */ /* 0x000fea000383ffff */
.L_x_9475:
[----:B-1----:R1:W2:Y:S02]  /*152f0*/  SYNCS.PHASECHK.TRANS64.TRYWAIT P0, [R4+URZ+0x19c80], R3 ;  /* 0x019c8003040075a7 */ /* 0x0022a4000800017f */
[----:B--2---:R-:W-:Y:S05]  /*15300*/  @!P0 NANOSLEEP.SYNCS 0x989680 ;  /* 0x009896800000895d */ /* 0x004fea0003900000 */
[----:B------:R-:W2:Y:S02]  /*15310*/  @!P0 SYNCS.PHASECHK.TRANS64 P0, [R4+URZ+0x19c80], R3 ;  /* 0x019c8003040085a7 */ /* 0x000ea4000800007f */
[----:B--2---:R-:W-:Y:S05]  /*15320*/  @!P0 BRA `(.L_x_9475) ;  /* 0xfffffffc00f08947 */ /* 0x004fea000383ffff */
[----:B------:R-:W-:Y:S05]  /*15330*/  BRA `(.L_x_9552) ;  /* 0xffffffc000b07947 */ /* 0x000fea000383ffff */
.L_x_9477:
[----:B--2---:R2:W3:Y:S02]  /*15340*/  SYNCS.PHASECHK.TRANS64.TRYWAIT P0, [R4+URZ+0x19c40], R3 ;  /* 0x019c4003040075a7 */ /* 0x0044e4000800017f */
[----:B---3--:R-:W-:Y:S05]  /*15350*/  @!P0 NANOSLEEP.SYNCS 0x989680 ;  /* 0x009896800000895d */ /* 0x008fea0003900000 */
[----:B------:R-:W3:Y:S02]  /*15360*/  @!P0 SYNCS.PHASECHK.TRANS64 P0, [R4+URZ+0x19c40], R3 ;  /* 0x019c4003040085a7 */ /* 0x000ee4000800007f */
[----:B---3--:R-:W-:Y:S05]  /*15370*/  @!P0 BRA `(.L_x_9477) ;  /* 0xfffffffc00f08947 */ /* 0x008fea000383ffff */
[----:B------:R-:W-:Y:S05]  /*15380*/  BRA `(.L_x_9553) ;  /* 0xffffffc400347947 */ /* 0x000fea000383ffff */
.L_x_9481:
[----:B------:R-:W-:Y:S02]  /*15390*/  IMAD.MOV.U32 R6, RZ, RZ, R11 ;  /* 0x000000ffff067224 */ /* 0x000fe400078e000b */
[----:B------:R-:W-:Y:S02]  /*153a0*/  IMAD.MOV.U32 R13, RZ, RZ, R4 ;  /* 0x000000ffff0d7224 */ /* 0x000fe400078e0004 */
[----:B------:R-:W-:Y:S02]  /*153b0*/  IMAD.MOV.U32 R12, RZ, RZ, RZ ;  /* 0x000000ffff0c7224 */ /* 0x000fe400078e00ff */
[----:B------:R-:W-:Y:S02]  /*153c0*/  IMAD.MOV.U32 R11, RZ, RZ, 0x1e1f ;  /* 0x00001e1fff0b7424 */ /* 0x000fe400078e00ff */
[----:B------:R-:W-:Y:S02]  /*153d0*/  IMAD.MOV.U32 R15, RZ, RZ, -0x1 ;  /* 0xffffffffff0f7424 */ /* 0x000fe400078e00ff */
[----:B------:R-:W-:-:S02]  /*153e0*/  IMAD R5, R9, UR43, RZ ;  /* 0x0000002b09057c24 */ /* 0x000fc4000f8e02ff */
[----:B------:R-:W-:-:S07]  /*153f0*/  IMAD.IADD R6, R21, 0x1, R6 ;  /* 0x0000000115067824 */ /* 0x000fce00078e0206 */
[----:B0----5:R-:W-:Y:S05]  /*15400*/  WARPSYNC.COLLECTIVE R15, `(.L_x_9554) ;  /* 0x000000000f087348 */ /* 0x021fea0003c00000 */
[----:B------:R1:W2:Y:S02]  /*15410*/  SHFL.IDX P6, R14, R13, R12, R11 ;  /* 0x0000000c0d0e7389 */ /* 0x0002a400000c000b */
[----:B012--5:R-:W-:Y:S01]  /*15420*/  ENDCOLLECTIVE ;  /* 0x000000000000791b */ /* 0x027fe20003800000 */
.L_x_9554:
[----:B------:R-:W-:Y:S01]  /*15430*/  ISETP.GE.AND P4, PT, R6, R5, PT ;  /* 0x000000050600720c */ /* 0x000fe20003f86270 */
[----:B------:R-:W-:Y:S02]  /*15440*/  IMAD.MOV.U32 R13, RZ, RZ, R0 ;  /* 0x000000ffff0d7224 */ /* 0x000fe400078e0000 */
[----:B------:R-:W-:-:S10]  /*15450*/  IMAD.MOV.U32 R2, RZ, RZ, R14 ;  /* 0x000000ffff027224 */ /* 0x000fd400078e000e */
[----:B------:R-:W-:Y:S05]  /*15460*/  WARPSYNC.COLLECTIVE R15, `(.L_x_9555) ;  /* 0x000000000f087348 */ /* 0x000fea0003c00000 */
[----:B------:R0:W1:Y:S02]  /*15470*/  SHFL.IDX P6, R14, R13, R12, R11 ;  /* 0x0000000c0d0e7389 */ /* 0x00006400000c000b */
[----:B01----:R-:W-:Y:S01]  /*15480*/  ENDCOLLECTIVE ;  /* 0x000000000000791b */ /* 0x003fe20003800000 */
.L_x_9555:
[----:B------:R-:W-:Y:S02]  /*15490*/  IMAD.MOV.U32 R13, RZ, RZ, R4 ;  /* 0x000000ffff0d7224 */ /* 0x000fe400078e0004 */
[----:B------:R-:W-:Y:S02]  /*154a0*/  IMAD.MOV.U32 R12, RZ, RZ, 0x1 ;  /* 0x00000001ff0c7424 */ /* 0x000fe400078e00ff */
[----:B------:R-:W-:-:S07]  /*154b0*/  IMAD.MOV.U32 R3, RZ, RZ, R14 ;  /* 0x000000ffff037224 */ /* 0x000fce00078e000e */
[----:B------:R-:W-:Y:S05]  /*154c0*/  WARPSYNC.COLLECTIVE R15, `(.L_x_9556) ;  /* 0x000000000f087348 */ /* 0x000fea0003c00000 */
[----:B------:R0:W1:Y:S02]  /*154d0*/  SHFL.IDX P6, R14, R13, R12, R11 ;  /* 0x0000000c0d0e7389 */ /* 0x00006400000c000b */
[----:B01----:R-:W-:Y:S01]  /*154e0*/  ENDCOLLECTIVE ;  /* 0x000000000000791b */ /* 0x003fe20003800000 */
.L_x_9556:
        /* <DEDUP_REMOVED lines=10> */
.L_x_9557:
        /* <DEDUP_REMOVED lines=13> */
.L_x_9558:
        /* <DEDUP_REMOVED lines=10> */
.L_x_9559:
[----:B------:R-:W-:Y:S01]  /*15700*/  @!PT LDS RZ, [RZ] ;  /* 0x00000000fffff984 */ /* 0x000fe20000000800 */
[----:B------:R-:W-:Y:S01]  /*15710*/  @!PT LDS RZ, [RZ] ;  /* 0x00000000fffff984 */ /* 0x000fe20000000800 */
[----:B------:R-:W-:Y:S01]  /*15720*/  @!PT LDS RZ, [RZ] ;  /* 0x00000000fffff984 */ /* 0x000fe20000000800 */
[----:B------:R1:W-:Y:S04]  /*15730*/  @!P4 LDGSTS.E.BYPASS.LTC128B.128 [R10+0xf800], desc[UR50][R2.64], !P2 ;  /* 0x0f800000020acfae */ /* 0x0003e8000d101d72 */
[----:B------:R1:W-:Y:S04]  /*15740*/  @!P4 LDGSTS.E.BYPASS.LTC128B.128 [R10+0x11000], desc[UR50][R2.64+0x20], !P1 ;  /* 0x11000020020acfae */ /* 0x0003e8000c901d72 */
[----:B------:R1:W-:Y:S01]  /*15750*/  @!P4 LDGSTS.E.BYPASS.LTC128B.128 [R10+0x12800], desc[UR50][R2.64+0x40], !P0 ;  /* 0x12800040020acfae */ /* 0x0003e2000c101d72 */
[----:B------:R-:W-:Y:S05]  /*15760*/  BRA `(.L_x_9560) ;  /* 0xffffffcc00187947 */ /* 0x000fea000383ffff */
.L_x_9486:
[----:B0-----:R0:W1:Y:S02]  /*15770*/  SYNCS.PHASECHK.TRANS64.TRYWAIT P0, [R16+URZ+0x19c20], R3 ;  /* 0x019c2003100075a7 */ /* 0x001064000800017f */
[----:B-1----:R-:W-:Y:S05]  /*15780*/  @!P0 NANOSLEEP.SYNCS 0x989680 ;  /* 0x009896800000895d */ /* 0x002fea0003900000 */
[----:B------:R-:W1:Y:S02]  /*15790*/  @!P0 SYNCS.PHASECHK.TRANS64 P0, [R16+URZ+0x19c20], R3 ;  /* 0x019c2003100085a7 */ /* 0x000e64000800007f */
[----:B-1----:R-:W-:Y:S05]  /*157a0*/  @!P0 BRA `(.L_x_9486) ;  /* 0xfffffffc00f08947 */ /* 0x002fea000383ffff */
[----:B------:R-:W-:Y:S05]  /*157b0*/  BRA `(.L_x_9561) ;  /* 0xffffffcc00887947 */ /* 0x000fea000383ffff */
.L_x_9492:
[----:B0-----:R0:W1:Y:S02]  /*157c0*/  SYNCS.PHASECHK.TRANS64.TRYWAIT P0, [R6+URZ+0x19c80], R4 ;  /* 0x019c8004060075a7 */ /* 0x001064000800017f */
[----:B-1----:R-:W-:Y:S05]  /*157d0*/  @!P0 NANOSLEEP.SYNCS 0x989680 ;  /* 0x009896800000895d */ /* 0x002fea0003900000 */
[----:B------:R-:W1:Y:S02]  /*157e0*/  @!P0 SYNCS.PHASECHK.TRANS64 P0, [R6+URZ+0x19c80], R4 ;  /* 0x019c8004060085a7 */ /* 0x000e64000800007f */
[----:B-1----:R-:W-:Y:S05]  /*157f0*/  @!P0 BRA `(.L_x_9492) ;  /* 0xfffffffc00f08947 */ /* 0x002fea000383ffff */
[----:B------:R-:W-:Y:S05]  /*15800*/  BRA `(.L_x_9562) ;  /* 0xffffffd0002c7947 */ /* 0x000fea000383ffff */
.L_x_9499:
[----:B-1----:R1:W2:Y:S02]  /*15810*/  SYNCS.PHASECHK.TRANS64.TRYWAIT P0, [R6+URZ+0x19c40], R4 ;  /* 0x019c4004060075a7 */ /* 0x0022a4000800017f */
[----:B--2---:R-:W-:Y:S05]  /*15820*/  @!P0 NANOSLEEP.SYNCS 0x989680 ;  /* 0x009896800000895d */ /* 0x004fea0003900000 */
[----:B------:R-:W2:Y:S02]  /*15830*/  @!P0 SYNCS.PHASECHK.TRANS64 P0, [R6+URZ+0x19c40], R4 ;  /* 0x019c4004060085a7 */ /* 0x000ea4000800007f */
[----:B--2---:R-:W-:Y:S05]  /*15840*/  @!P0 BRA `(.L_x_9499) ;  /* 0xfffffffc00f08947 */ /* 0x004fea000383ffff */
[----:B------:R-:W-:Y:S05]  /*15850*/  BRA `(.L_x_9563) ;  /* 0xffffffd400247947 */ /* 0x000fea000383ffff */
.L_x_9507:
[----:B0-----:R0:W1:Y:S02]  /*15860*/  SYNCS.PHASECHK.TRANS64.TRYWAIT P0, [R3+URZ+0x19c70], R4 ;  /* 0x019c7004030075a7 */ /* 0x001064000800017f */
[----:B-1----:R-:W-:Y:S05]  /*15870*/  @!P0 NANOSLEEP.SYNCS 0x989680 ;  /* 0x009896800000895d */ /* 0x002fea0003900000 */
[----:B------:R-:W1:Y:S02]  /*15880*/  @!P0 SYNCS.PHASECHK.TRANS64 P0, [R3+URZ+0x19c70], R4 ;  /* 0x019c7004030085a7 */ /* 0x000e64000800007f */
[----:B-1----:R-:W-:Y:S05]  /*15890*/  @!P0 BRA `(.L_x_9507) ;  /* 0xfffffffc00f08947 */ /* 0x002fea000383ffff */
[----:B------:R-:W-:Y:S05]  /*158a0*/  BRA `(.L_x_9564) ;  /* 0xffffffd800387947 */ /* 0x000fea000383ffff */
.L_x_9509:
[----:B0-----:R0:W1:Y:S02]  /*158b0*/  SYNCS.PHASECHK.TRANS64.TRYWAIT P0, [R3+URZ+0x19c60], R4 ;  /* 0x019c6004030075a7 */ /* 0x001064000800017f */
[----:B-1----:R-:W-:Y:S05]  /*158c0*/  @!P0 NANOSLEEP.SYNCS 0x989680 ;  /* 0x009896800000895d */ /* 0x002fea0003900000 */
[----:B------:R-:W1:Y:S02]  /*158d0*/  @!P0 SYNCS.PHASECHK.TRANS64 P0, [R3+URZ+0x19c60], R4 ;  /* 0x019c6004030085a7 */ /* 0x000e64000800007f */
[----:B-1----:R-:W-:Y:S05]  /*158e0*/  @!P0 BRA `(.L_x_9509) ;  /* 0xfffffffc00f08947 */ /* 0x002fea000383ffff */
[----:B------:R-:W-:Y:S05]  /*158f0*/  BRA `(.L_x_9565) ;  /* 0xffffffd800407947 */ /* 0x000fea000383ffff */
.L_x_9516:
[----:B0-----:R0:W1:Y:S02]  /*15900*/  SYNCS.PHASECHK.TRANS64.TRYWAIT P1, [R0+URZ+0x19c70], R3 ;  /* 0x019c7003000075a7 */ /* 0x001064000802017f */
[----:B-1----:R-:W-:Y:S05]  /*15910*/  @!P1 NANOSLEEP.SYNCS 0x989680 ;  /* 0x009896800000995d */ /* 0x002fea0003900000 */
[----:B------:R-:W1:Y:S02]  /*15920*/  @!P1 SYNCS.PHASECHK.TRANS64 P1, [R0+URZ+0x19c70], R3 ;  /* 0x019c7003000095a7 */ /* 0x000e64000802007f */
[----:B-1----:R-:W-:Y:S05]  /*15930*/  @!P1 BRA `(.L_x_9516) ;  /* 0xfffffffc00f09947 */ /* 0x002fea000383ffff */
[----:B------:R-:W-:Y:S05]  /*15940*/  BRA `(.L_x_9566) ;  /* 0xffffffdc00e47947 */ /* 0x000fea000383ffff */
.L_x_9518:
[----:B0-----:R0:W1:Y:S02]  /*15950*/  SYNCS.PHASECHK.TRANS64.TRYWAIT P1, [R0+URZ+0x19c60], R3 ;  /* 0x019c6003000075a7 */ /* 0x001064000802017f */
[----:B-1----:R-:W-:Y:S05]  /*15960*/  @!P1 NANOSLEEP.SYNCS 0x989680 ;  /* 0x009896800000995d */ /* 0x002fea0003900000 */
[----:B------:R-:W1:Y:S02]  /*15970*/  @!P1 SYNCS.PHASECHK.TRANS64 P1, [R0+URZ+0x19c60], R3 ;  /* 0x019c6003000095a7 */ /* 0x000e64000802007f */
[----:B-1----:R-:W-:Y:S05]  /*15980*/  @!P1 BRA `(.L_x_9518) ;  /* 0xfffffffc00f09947 */ /* 0x002fea000383ffff */
[----:B------:R-:W-:Y:S05]  /*15990*/  BRA `(.L_x_9567) ;  /* 0xffffffdc00e87947 */ /* 0x000fea000383ffff */
.L_x_9531:
[----:B0-----:R0:W1:Y:S02]  /*159a0*/  SYNCS.PHASECHK.TRANS64.TRYWAIT P0, [R9+URZ+0x19c20], R0 ;  /* 0x019c2000090075a7 */ /* 0x001064000800017f */
[----:B-1----:R-:W-:Y:S05]  /*159b0*/  @!P0 NANOSLEEP.SYNCS 0x989680 ;  /* 0x009896800000895d */ /* 0x002fea0003900000 */
[----:B------:R-:W1:Y:S02]  /*159c0*/  @!P0 SYNCS.PHASECHK.TRANS64 P0, [R9+URZ+0x19c20], R0 ;  /* 0x019c2000090085a7 */ /* 0x000e64000800007f */
[----:B-1----:R-:W-:Y:S05]  /*159d0*/  @!P0 BRA `(.L_x_9531) ;  /* 0xfffffffc00f08947 */ /* 0x002fea000383ffff */
[----:B------:R-:W-:Y:S05]  /*159e0*/  BRA `(.L_x_9568) ;  /* 0xfffffff000587947 */ /* 0x000fea000383ffff */
.L_x_9532:
        /* <DEDUP_REMOVED lines=11> */
.L_x_9570:
[----:B------:R-:W-:Y:S05]  /*15aa0*/  BSYNC B0 ;  /* 0x0000000000007941 */ /* 0x000fea0003800000 */
.L_x_9569:
[----:B------:R-:W-:Y:S05]  /*15ab0*/  BRA `(.L_x_9571) ;  /* 0xfffffff000407947 */ /* 0x000fea000383ffff */
.L_x_9535:
[----:B------:R-:W-:Y:S01]  /*15ac0*/  BSSY B1, `(.L_x_9572) ;  /* 0x0000006000017945 */ /* 0x000fe20003800000 */
[----:B------:R-:W-:-:S07]  /*15ad0*/  IMAD.MOV.U32 R15, RZ, RZ, -0x1 ;  /* 0xffffffffff0f7424 */ /* 0x000fce00078e00ff */
[----:B0-----:R-:W-:Y:S05]  /*15ae0*/  WARPSYNC.COLLECTIVE R15, `(.L_x_9573) ;  /* 0x000000000f0c7348 */ /* 0x001fea0003c00000 */
[----:B------:R-:W-:Y:S02]  /*15af0*/  ELECT P6, UR62, PT ;  /* 0x00000000003e782f */ /* 0x000fe400038c0000 */
[----:B------:R-:W-:Y:S01]  /*15b00*/  MOV R14, UR62 ;  /* 0x0000003e000e7c02 */ /* 0x000fe20008000f00 */
[----:B0-----:R-:W-:Y:S10]  /*15b10*/  ENDCOLLECTIVE ;  /* 0x000000000000791b */ /* 0x001ff40003800000 */
.L_x_9573:
[----:B------:R-:W-:Y:S05]  /*15b20*/  BSYNC B1 ;  /* 0x0000000000017941 */ /* 0x000fea0003800000 */
.L_x_9572:
[----:B------:R-:W-:Y:S05]  /*15b30*/  BRA `(.L_x_9574) ;  /* 0xfffffff000387947 */ /* 0x000fea000383ffff */
.L_x_9537:
[----:B0-----:R0:W1:Y:S02]  /*15b40*/  SYNCS.PHASECHK.TRANS64.TRYWAIT P1, [R7+URZ], R2 ;  /* 0x00000002070075a7 */ /* 0x001064000802017f */
[----:B-1----:R-:W-:Y:S05]  /*15b50*/  @!P1 NANOSLEEP.SYNCS 0x989680 ;  /* 0x009896800000995d */ /* 0x002fea0003900000 */
[----:B------:R-:W1:Y:S02]  /*15b60*/  @!P1 SYNCS.PHASECHK.TRANS64 P1, [R7+URZ], R2 ;  /* 0x00000002070095a7 */ /* 0x000e64000802007f */
[----:B-1----:R-:W-:Y:S05]  /*15b70*/  @!P1 BRA `(.L_x_9537) ;  /* 0xfffffffc00f09947 */ /* 0x002fea000383ffff */
[----:B------:R-:W-:Y:S05]  /*15b80*/  BRA `(.L_x_9575) ;  /* 0xfffffff0006c7947 */ /* 0x000fea000383ffff */
.L_x_9538:
[----:B-1----:R1:W2:Y:S02]  /*15b90*/  SYNCS.PHASECHK.TRANS64.TRYWAIT P1, [R3+URZ], R0 ;  /* 0x00000000030075a7 */ /* 0x0022a4000802017f */
[----:B--2---:R-:W-:Y:S05]  /*15ba0*/  @!P1 NANOSLEEP.SYNCS 0x989680 ;  /* 0x009896800000995d */ /* 0x004fea0003900000 */
[----:B------:R-:W2:Y:S02]  /*15bb0*/  @!P1 SYNCS.PHASECHK.TRANS64 P1, [R3+URZ], R0 ;  /* 0x00000000030095a7 */ /* 0x000ea4000802007f */
[----:B--2---:R-:W-:Y:S05]  /*15bc0*/  @!P1 BRA `(.L_x_9538) ;  /* 0xfffffffc00f09947 */ /* 0x004fea000383ffff */
[----:B------:R-:W-:Y:S05]  /*15bd0*/  BRA `(.L_x_9576) ;  /* 0xfffffff000607947 */ /* 0x000fea000383ffff */
.L_x_9540:
[----:B-1----:R1:W2:Y:S02]  /*15be0*/  SYNCS.PHASECHK.TRANS64.TRYWAIT P1, [R3+URZ+0x19c60], R2 ;  /* 0x019c6002030075a7 */ /* 0x0022a4000802017f */
[----:B--2---:R-:W-:Y:S05]  /*15bf0*/  @!P1 NANOSLEEP.SYNCS 0x989680 ;  /* 0x009896800000995d */ /* 0x004fea0003900000 */
[----:B------:R-:W2:Y:S02]  /*15c00*/  @!P1 SYNCS.PHASECHK.TRANS64 P1, [R3+URZ+0x19c60], R2 ;  /* 0x019c6002030095a7 */ /* 0x000ea4000802007f */
[----:B--2---:R-:W-:Y:S05]  /*15c10*/  @!P1 BRA `(.L_x_9540) ;  /* 0xfffffffc00f09947 */ /* 0x004fea000383ffff */
[----:B------:R-:W-:Y:S05]  /*15c20*/  BRA `(.L_x_9577) ;  /* 0xfffffff000607947 */ /* 0x000fea000383ffff */
.L_x_9542:
[----:B--2---:R2:W3:Y:S02]  /*15c30*/  SYNCS.PHASECHK.TRANS64.TRYWAIT P1, [R5+URZ+0x19c60], R0 ;  /* 0x019c6000050075a7 */ /* 0x0044e4000802017f */
[----:B---3--:R-:W-:Y:S05]  /*15c40*/  @!P1 NANOSLEEP.SYNCS 0x989680 ;  /* 0x009896800000995d */ /* 0x008fea0003900000 */
[----:B------:R-:W3:Y:S02]  /*15c50*/  @!P1 SYNCS.PHASECHK.TRANS64 P1, [R5+URZ+0x19c60], R0 ;  /* 0x019c6000050095a7 */ /* 0x000ee4000802007f */
[----:B---3--:R-:W-:Y:S05]  /*15c60*/  @!P1 BRA `(.L_x_9542) ;  /* 0xfffffffc00f09947 */ /* 0x008fea000383ffff */
[----:B------:R-:W-:Y:S05]  /*15c70*/  BRA `(.L_x_9578) ;  /* 0xfffffff000607947 */ /* 0x000fea000383ffff */
.L_x_9544:
[----:B---3--:R3:W4:Y:S02]  /*15c80*/  SYNCS.PHASECHK.TRANS64.TRYWAIT P0, [R3+URZ+0x19c80], R2 ;  /* 0x019c8002030075a7 */ /* 0x008724000800017f */
[----:B----4-:R-:W-:Y:S05]  /*15c90*/  @!P0 NANOSLEEP.SYNCS 0x989680 ;  /* 0x009896800000895d */ /* 0x010fea0003900000 */
[----:B------:R-:W4:Y:S02]  /*15ca0*/  @!P0 SYNCS.PHASECHK.TRANS64 P0, [R3+URZ+0x19c80], R2 ;  /* 0x019c8002030085a7 */ /* 0x000f24000800007f */
[----:B----4-:R-:W-:Y:S05]  /*15cb0*/  @!P0 BRA `(.L_x_9544) ;  /* 0xfffffffc00f08947 */ /* 0x010fea000383ffff */
[----:B------:R-:W-:Y:S05]  /*15cc0*/  BRA `(.L_x_9545) ;  /* 0xfffffff0005c7947 */ /* 0x000fea000383ffff */
.L_x_9579:
        /* <DEDUP_REMOVED lines=11> */
.L_x_12983:


//--------------------- .text._ZN7cutlass13device_kernelIN5flash11enable_sm90INS1_16FlashAttnFwdSm90INS1_25CollectiveMainloopFwdSm90ILi2EN4cute5tupleIJNS5_1CILi1EEES8_S8_EEENS6_IJNS7_ILi192EEENS7_ILi128EEENS7_ILi96EEEEEELi96ENS_12float_e4m3_tEfNS_4arch4Sm90ELb0ELb1ELb0ELb1ELb0ELb1ELb0ELb1ELb1ELb1ELb0ELb0EEENS1_21CollectiveEpilogueFwdINS6_IJSA_SC_SB_EEES9_NS_10bfloat16_tESG_Li384ELb1ELb1ELb0ELb1EEENS1_36VarlenDynamicPersistentTileSchedulerILi192ELi128ELi384ELi128ELb0ELb1ELb1ELb1ELb0ELb1EEEEEEEEEvNT_6ParamsE --------------------------
	.section	.text._ZN7cutlass13device_kernelIN5flash11enable_sm90INS1_16FlashAttnFwdSm90INS1_25CollectiveMainloopFwdSm90ILi2EN4cute5tupleIJNS5_1CILi1EEES8_S8_EEENS6_IJNS7_ILi192EEENS7_ILi128EEENS7_ILi96EEEEEELi96ENS_12float_e4m3_tEfNS_4arch4Sm90ELb0ELb1ELb0ELb1ELb0ELb1ELb0ELb1ELb1ELb1ELb0ELb0EEENS1_21CollectiveEpilogueFwdINS6_IJSA_SC_SB_EEES9_NS_10bfloat16_tESG_Li384ELb1ELb1ELb0ELb1EEENS1_36VarlenDynamicPersistentTileSchedulerILi192ELi128ELi384ELi128ELb0ELb1ELb1ELb1ELb0ELb1EEEEEEEEEvNT_6ParamsE,"ax",@progbits
	.align	128
.text._ZN7cutlass13device_kernelIN5flash11enable_sm90INS1_16FlashAttnFwdSm90INS1_25CollectiveMainloopFwdSm90ILi2EN4cute5tupleIJNS5_1CILi1EEES8_S8_EEENS6_IJNS7_ILi192EEENS7_ILi128EEENS7_ILi96EEEEEELi96ENS_12float_e4m3_tEfNS_4arch4Sm90ELb0ELb1ELb0ELb1ELb0ELb1ELb0ELb1ELb1ELb1ELb0ELb0EEENS1_21CollectiveEpilogueFwdINS6_IJSA_SC_SB_EEES9_NS_10bfloat16_tESG_Li384ELb1ELb1ELb0ELb1EEENS1_36VarlenDynamicPersistentTileSchedulerILi192ELi128ELi384ELi128ELb0ELb1ELb1ELb1ELb0ELb1EEEEEEEEEvNT_6ParamsE:
        .type           _ZN7cutlass13device_kernelIN5flash11enable_sm90INS1_16FlashAttnFwdSm90INS1_25CollectiveMainloopFwdSm90ILi2EN4cute5tupleIJNS5_1CILi1EEES8_S8_EEENS6_IJNS7_ILi192EEENS7_ILi128EEENS7_ILi96EEEEEELi96ENS_12float_e4m3_tEfNS_4arch4Sm90ELb0ELb1ELb0ELb1ELb0ELb1ELb0ELb1ELb1ELb1ELb0ELb0EEENS1_21CollectiveEpilogueFwdINS6_IJSA_SC_SB_EEES9_NS_10bfloat16_tESG_Li384ELb1ELb1ELb0ELb1EEENS1_36VarlenDynamicPersistentTileSchedulerILi192ELi128ELi384ELi128ELb0ELb1ELb1ELb1ELb0ELb1EEEEEEEEEvNT_6ParamsE,@function
        .size           _ZN7cutlass13device_kernelIN5flash11enable_sm90INS1_16FlashAttnFwdSm90INS1_25CollectiveMainloopFwdSm90ILi2EN4cute5tupleIJNS5_1CILi1EEES8_S8_EEENS6_IJNS7_ILi192EEENS7_ILi128EEENS7_ILi96EEEEEELi96ENS_12float_e4m3_tEfNS_4arch4Sm90ELb0ELb1ELb0ELb1ELb0ELb1ELb0ELb1ELb1ELb1ELb0ELb0EEENS1_21CollectiveEpilogueFwdINS6_IJSA_SC_SB_EEES9_NS_10bfloat16_tESG_Li384ELb1ELb1ELb0ELb1EEENS1_36VarlenDynamicPersistentTileSchedulerILi192ELi128ELi384ELi128ELb0ELb1ELb1ELb1ELb0ELb1EEEEEEEEEvNT_6ParamsE,(.L_x_12984 - _ZN7cutlass13device_kernelIN5flash11enable_sm90INS1_16FlashAttnFwdSm90INS1_25CollectiveMainloopFwdSm90ILi2EN4cute5tupleIJNS5_1CILi1EEES8_S8_EEENS6_IJNS7_ILi192EEENS7_ILi128EEENS7_ILi96EEEEEELi96ENS_12float_e4m3_tEfNS_4arch4Sm90ELb0ELb1ELb0ELb1ELb0ELb1ELb0ELb1ELb1ELb1ELb0ELb0EEENS1_21CollectiveEpilogueFwdINS6_IJSA_SC_SB_EEES9_NS_10bfloat16_tESG_Li384ELb1ELb1ELb0ELb1EEENS1_36VarlenDynamicPersistentTileSchedulerILi192ELi128ELi384ELi128ELb0ELb1ELb1ELb1ELb0ELb1EEEEEEEEEvNT_6ParamsE)
        .other          _ZN7cutlass13device_kernelIN5flash11enable_sm90INS1_16FlashAttnFwdSm90INS1_25CollectiveMainloopFwdSm90ILi2EN4cute5tupleIJNS5_1CILi1EEES8_S8_EEENS6_IJNS7_ILi192EEENS7_ILi128EEENS7_ILi96EEEEEELi96ENS_12float_e4m3_tEfNS_4arch4Sm90ELb0ELb1ELb0ELb1ELb0ELb1ELb0ELb1ELb1ELb1ELb0ELb0EEENS1_21CollectiveEpilogueFwdINS6_IJSA_SC_SB_EEES9_NS_10bfloat16_tESG_Li384ELb1ELb1ELb0ELb1EEENS1_36VarlenDynamicPersistentTileSchedulerILi192ELi128ELi384ELi128ELb0ELb1ELb1ELb1ELb0ELb1EEEEEEEEEvNT_6ParamsE,@"STO_CUDA_ENTRY STV_DEFAULT"
_ZN7cutlass13device_kernelIN5flash11enable_sm90INS1_16FlashAttnFwdSm90INS1_25CollectiveMainloopFwdSm90ILi2EN4cute5tupleIJNS5_1CILi1EEES8_S8_EEENS6_IJNS7_ILi192EEENS7_ILi128EEENS7_ILi96EEEEEELi96ENS_12float_e4m3_tEfNS_4arch4Sm90ELb0ELb1ELb0ELb1ELb0ELb1ELb0ELb1ELb1ELb1ELb0ELb0EEENS1_21CollectiveEpilogueFwdINS6_IJSA_SC_SB_EEES9_NS_10bfloat16_tESG_Li384ELb1ELb1ELb0ELb1EEENS1_36VarlenDynamicPersistentTileSchedulerILi192ELi128ELi384ELi128ELb0ELb1ELb1ELb1ELb0ELb1EEEEEEEEEvNT_6ParamsE:
        /* <DEDUP_REMOVED lines=24> */
.L_x_9581:
[----:B------:R-:W-:Y:S05]  /*0180*/  BSYNC B0 ;  /* 0x0000000000007941 */ /* 0x000fea0003800000 */
.L_x_9580:
        /* <DEDUP_REMOVED lines=41> */
.L_x_9582:
        /* <DEDUP_REMOVED lines=22> */
.L_x_9583:
        /* <DEDUP_REMOVED lines=18> */
.L_x_9584:
        /* <DEDUP_REMOVED lines=22> */
.L_x_9585:
        /* <DEDUP_REMOVED lines=22> */
.L_x_9586:
        /* <DEDUP_REMOVED lines=8> */
.L_x_9589:
        /* <DEDUP_REMOVED lines=17> */
[----:B------:R-:W-:Y:S01]  /*0af0*/  ULOP3.LUT UR36, UR37, 0x1, URZ, 0xfc, !UPT ;  /* 0x0000000125247892 */ /* 0x000fe2000f8efc3f */
[----:B0-----:R-:W-:-:S05]  /*0b00*/  VIADD R29, R0, 0xffffff80 ;  /* 0xffffff80001d7836 */ /* 0x001fca0000000000 */
[----:B------:R-:W-:-:S04]  /*0b10*/  SHF.R.S32.HI R0, RZ, 0x1f, R29 ;  /* 0x0000001fff007819 */ /* 0x000fc8000001141d */
[CC--:B------:R-:W-:Y:S02]  /*0b20*/  LEA.HI R2, R0.reuse, R29.reuse, RZ, 0x5 ;  /* 0x0000001d00027211 */ /* 0x0c0fe400078f28ff */
[----:B------:R-:W-:-:S03]  /*0b30*/  LEA.HI R5, R0, R29, RZ, 0x4 ;  /* 0x0000001d00057211 */ /* 0x000fc600078f20ff */
[----:B------:R-:W-:Y:S01]  /*0b40*/  IMAD.SHL.U32 R3, R2, 0x10, RZ ;  /* 0x0000001002037824 */ /* 0x000fe200078e00ff */
[----:B------:R-:W-:-:S04]  /*0b50*/  LOP3.LUT R2, R5, 0x7fffff0, RZ, 0xc0, !PT ;  /* 0x07fffff005027812 */ /* 0x000fc800078ec0ff */
[----:B------:R-:W-:Y:S01]  /*0b60*/  LOP3.LUT R7, R3, 0xfffffe00, RZ, 0xc0, !PT ;  /* 0xfffffe0003077812 */ /* 0x000fe200078ec0ff */
[C---:B------:R-:W-:Y:S01]  /*0b70*/  IMAD.IADD R4, R29.reuse, 0x1, -R2 ;  /* 0x000000011d047824 */ /* 0x040fe200078e0a02 */
[-C--:B------:R-:W-:Y:S02]  /*0b80*/  LEA.HI R3, R29, R29.reuse, RZ, 0x1 ;  /* 0x0000001d1d037211 */ /* 0x080fe400078f08ff */
[----:B------:R-:W-:Y:S01]  /*0b90*/  LEA.HI R2, R0, R29, RZ, 0x7 ;  /* 0x0000001d00027211 */ /* 0x000fe200078f38ff */
[----:B------:R-:W-:Y:S01]  /*0ba0*/  IMAD R8, R4, 0x20, R7 ;  /* 0x0000002004087824 */ /* 0x000fe200078e0207 */
[--C-:B------:R-:W-:Y:S02]  /*0bb0*/  SHF.R.S32.HI R23, RZ, 0x1, R3.reuse ;  /* 0x00000001ff177819 */ /* 0x100fe40000011403 */
[----:B------:R-:W-:Y:S02]  /*0bc0*/  SHF.R.S32.HI R6, RZ, 0x1f, R3 ;  /* 0x0000001fff067819 */ /* 0x000fe40000011403 */
[----:B------:R-:W-:-:S02]  /*0bd0*/  LOP3.LUT R7, R2, 0xffffff80, RZ, 0xc0, !PT ;  /* 0xffffff8002077812 */ /* 0x000fc400078ec0ff */
[----:B------:R-:W-:Y:S02]  /*0be0*/  LOP3.LUT R3, R3, 0xfffffffe, RZ, 0xc0, !PT ;  /* 0xfffffffe03037812 */ /* 0x000fe400078ec0ff */
[----:B------:R-:W-:Y:S01]  /*0bf0*/  SHF.R.S32.HI R18, RZ, 0x7, R2 ;  /* 0x00000007ff127819 */ /* 0x000fe20000011402 */
[C---:B------:R-:W-:Y:S01]  /*0c00*/  IMAD.IADD R21, R29.reuse, 0x1, -R7 ;  /* 0x000000011d157824 */ /* 0x040fe200078e0a07 */
[----:B------:R-:W-:Y:S01]  /*0c10*/  LEA.HI R6, R6, R23, RZ, 0x2 ;  /* 0x0000001706067211 */ /* 0x000fe200078f10ff */
[----:B------:R-:W-:Y:S01]  /*0c20*/  IMAD.IADD R28, R29, 0x1, -R3 ;  /* 0x000000011d1c7824 */ /* 0x000fe200078e0a03 */
[----:B------:R-:W-:Y:S02]  /*0c30*/  SHF.R.S32.HI R2, RZ, 0x4, R5 ;  /* 0x00000004ff027819 */ /* 0x000fe40000011405 */
[----:B------:R-:W-:Y:S01]  /*0c40*/  SHF.R.S32.HI R3, RZ, 0x1f, R21 ;  /* 0x0000001fff037819 */ /* 0x000fe20000011415 */
[----:B------:R-:W-:Y:S01]  /*0c50*/  IMAD.SHL.U32 R26, R28, 0x8, RZ ;  /* 0x000000081c1a7824 */ /* 0x000fe200078e00ff */
[----:B------:R-:W-:Y:S01]  /*0c60*/  LEA.HI R4, R0, R29, RZ, 0x3 ;  /* 0x0000001d00047211 */ /* 0x000fe200078f18ff */
[----:B------:R-:W-:Y:S01]  /*0c70*/  IMAD.SHL.U32 R152, R28, 0x10, RZ ;  /* 0x000000101c987824 */ /* 0x000fe200078e00ff */
[----:B------:R-:W-:Y:S01]  /*0c80*/  LEA.HI R7, R3, R21, RZ, 0x2 ;  /* 0x0000001503077211 */ /* 0x000fe200078f10ff */
[----:B------:R-:W-:Y:S01]  /*0c90*/  VIADD R24, R26, 0x20 ;  /* 0x000000201a187836 */ /* 0x000fe20000000000 */
[----:B------:R-:W-:Y:S01]  /*0ca0*/  LOP3.LUT R6, R6, 0x7fffffc, RZ, 0xc0, !PT ;  /* 0x07fffffc06067812 */ /* 0x000fe200078ec0ff */
[----:B------:R-:W-:Y:S01]  /*0cb0*/  STL [R1+0x10], R26 ;  /* 0x0000101a01007387 */ /* 0x000fe20000100800 */
[----:B------:R-:W-:Y:S01]  /*0cc0*/  LEA.HI R5, R5, R2, RZ, 0x1 ;  /* 0x0000000205057211 */ /* 0x000fe200078f08ff */
[----:B------:R-:W-:Y:S01]  /*0cd0*/  IMAD.IADD R14, R26, 0x1, R24 ;  /* 0x000000011a0e7824 */ /* 0x000fe200078e0218 */
[--C-:B------:R-:W-:Y:S01]  /*0ce0*/  SHF.R.S32.HI R12, RZ, 0x2, R7.reuse ;  /* 0x00000002ff0c7819 */ /* 0x100fe20000011407 */
[----:B------:R-:W-:Y:S01]  /*0cf0*/  IMAD.IADD R6, R23, 0x1, -R6 ;  /* 0x0000000117067824 */ /* 0x000fe200078e0a06 */
[----:B------:R-:W-:Y:S01]  /*0d00*/  SHF.R.S32.HI R13, RZ, 0x1f, R7 ;  /* 0x0000001fff0d7819 */ /* 0x000fe20000011407 */
[----:B------:R-:W-:Y:S01]  /*0d10*/  STL [R1+0x38], R24 ;  /* 0x0000381801007387 */ /* 0x000fe20000100800 */
[----:B------:R-:W-:Y:S01]  /*0d20*/  SHF.R.S32.HI R4, RZ, 0x3, R4 ;  /* 0x00000003ff047819 */ /* 0x000fe20000011404 */
[----:B------:R-:W-:Y:S01]  /*0d30*/  IMAD R17, R2, 0x8, R6 ;  /* 0x0000000802117824 */ /* 0x000fe200078e0206 */
[----:B------:R-:W-:-:S02]  /*0d40*/  LOP3.LUT R5, R5, 0x1ffffffe, RZ, 0xc0, !PT ;  /* 0x1ffffffe05057812 */ /* 0x000fc400078ec0ff */
[----:B------:R-:W-:Y:S01]  /*0d50*/  LEA.HI R13, R13, R12, RZ, 0x3 ;  /* 0x0000000c0d0d7211 */ /* 0x000fe200078f18ff */
[----:B------:R-:W-:Y:S01]  /*0d60*/  IMAD.SHL.U32 R4, R4, 0x80, RZ ;  /* 0x0000008004047824 */ /* 0x000fe200078e00ff */
[----:B------:R-:W-:Y:S01]  /*0d70*/  SHF.R.S32.HI R15, RZ, 0x1f, R14 ;  /* 0x0000001fff0f7819 */ /* 0x000fe2000001140e */
[----:B------:R-:W-:Y:S01]  /*0d80*/  IMAD.IADD R5, R2, 0x1, -R5 ;  /* 0x0000000102057824 */ /* 0x000fe200078e0a05 */
[----:B------:R-:W-:Y:S01]  /*0d90*/  LOP3.LUT R13, R13, 0xfffffff8, RZ, 0xc0, !PT ;  /* 0xfffffff80d0d7812 */ /* 0x000fe200078ec0ff */
[----:B------:R-:W-:Y:S01]  /*0da0*/  IMAD.HI R2, R18, 0x55555556, RZ ;  /* 0x5555555612027827 */ /* 0x000fe200078e02ff */
[-C--:B------:R-:W-:Y:S02]  /*0db0*/  LEA.HI R6, R15, R14.reuse, RZ, 0x4 ;  /* 0x0000000e0f067211 */ /* 0x080fe400078f20ff */
[----:B------:R-:W-:Y:S01]  /*0dc0*/  LEA.HI R3, R3, R21, RZ, 0x5 ;  /* 0x0000001503037211 */ /* 0x000fe200078f28ff */
[----:B------:R-:W-:Y:S01]  /*0dd0*/  IMAD.IADD R12, R12, 0x1, -R13 ;  /* 0x000000010c0c7824 */ /* 0x000fe200078e0a0d */
[----:B------:R-:W-:Y:S01]  /*0de0*/  LEA.HI R14, R15, R14, RZ, 0x5 ;  /* 0x0000000e0f0e7211 */ /* 0x000fe200078f28ff */
[----:B------:R-:W-:Y:S01]  /*0df0*/  IMAD.SHL.U32 R20, R17, 0x20, RZ ;  /* 0x0000002011147824 */ /* 0x000fe200078e00ff */
[----:B------:R-:W-:Y:S01]  /*0e00*/  LOP3.LUT R25, R4, 0x80, RZ, 0xc0, !PT ;  /* 0x0000008004197812 */ /* 0x000fe200078ec0ff */
[----:B------:R-:W-:Y:S01]  /*0e10*/  IMAD R5, R5, 0x8, R8 ;  /* 0x0000000805057824 */ /* 0x000fe200078e0208 */
[----:B------:R-:W-:Y:S01]  /*0e20*/  LEA.HI R2, R2, R2, RZ, 0x1 ;  /* 0x0000000202027211 */ /* 0x000fe200078f08ff */
[----:B------:R-:W-:Y:S01]  /*0e30*/  IMAD.MOV.U32 R17, RZ, RZ, RZ ;  /* 0x000000ffff117224 */ /* 0x000fe200078e00ff */
[----:B------:R-:W-:Y:S01]  /*0e40*/  SHF.R.S32.HI R3, RZ, 0x5, R3 ;  /* 0x00000005ff037819 */ /* 0x000fe20000011403 */
[----:B------:R-:W-:Y:S01]  /*0e50*/  STL [R1+0x30], R25 ;  /* 0x0000301901007387 */ /* 0x000fe20000100800 */
[----:B------:R-:W-:Y:S01]  /*0e60*/  SHF.R.S32.HI R14, RZ, 0x5, R14 ;  /* 0x00000005ff0e7819 */ /* 0x000fe2000001140e */
[----:B------:R-:W-:Y:S01]  /*0e70*/  IMAD R2, R2, -0x3, R18 ;  /* 0xfffffffd02027824 */ /* 0x000fe200078e0212 */
[----:B------:R-:W-:Y:S01]  /*0e80*/  SHF.R.U32.HI R22, RZ, 0x3, R25 ;  /* 0x00000003ff167819 */ /* 0x000fe20000011619 */
[----:B------:R-:W-:Y:S01]  /*0e90*/  IMAD R3, R3, 0x10, R12 ;  /* 0x0000001003037824 */ /* 0x000fe200078e020c */
[----:B------:R-:W-:Y:S01]  /*0ea0*/  LOP3.LUT R4, R25, 0x10, R6, 0xf8, !PT ;  /* 0x0000001019047812 */ /* 0x000fe200078ef806 */
[----:B------:R-:W-:Y:S01]  /*0eb0*/  IMAD R13, R14, 0x1800, R20 ;  /* 0x000018000e0d7824 */ /* 0x000fe200078e0214 */
[----:B------:R-:W-:Y:S01]  /*0ec0*/  LEA.HI R0, R0, R29, RZ, 0x2 ;  /* 0x0000001d00007211 */ /* 0x000fe200078f10ff */
[----:B------:R-:W-:Y:S01]  /*0ed0*/  IMAD R3, R2, 0x40, R3 ;  /* 0x0000004002037824 */ /* 0x000fe200078e0203 */
[----:B------:R-:W-:Y:S01]  /*0ee0*/  LOP3.LUT R4, R4, R22, RZ, 0x3c, !PT ;  /* 0x0000001604047212 */ /* 0x000fe200078e3cff */
[----:B------:R-:W-:Y:S01]  /*0ef0*/  STL [R1+0x3c], R20 ;  /* 0x00003c1401007387 */ /* 0x000fe20000100800 */
[----:B------:R-:W-:-:S02]  /*0f00*/  LOP3.LUT R2, R0, 0xfffffffc, RZ, 0xc0, !PT ;  /* 0xfffffffc00027812 */ /* 0x000fc400078ec0ff */
[----:B------:R-:W-:Y:S02]  /*0f10*/  CS2R R18, SRZ ;  /* 0x0000000000127805 */ /* 0x000fe4000001ff00 */
[----:B------:R-:W-:Y:S01]  /*0f20*/  IADD3 R4, R16, R13, R4 ;  /* 0x0000000d10047210 */ /* 0x000fe20007ffe004 */
[----:B------:R-:W-:Y:S01]  /*0f30*/  STL [R1+0x74], R22 ;  /* 0x0000741601007387 */ /* 0x000fe20000100800 */
[----:B------:R-:W-:Y:S01]  /*0f40*/  SHF.R.S32.HI R0, RZ, 0x2, R0 ;  /* 0x00000002ff007819 */ /* 0x000fe20000011400 */
[----:B------:R-:W-:Y:S01]  /*0f50*/  IMAD.IADD R8, R29, 0x1, -R2 ;  /* 0x000000011d087824 */ /* 0x000fe200078e0a02 */
[----:B------:R-:W-:Y:S01]  /*0f60*/  SHF.R.S32.HI R2, RZ, 0x1f, R23 ;  /* 0x0000001fff027819 */ /* 0x000fe20000011417 */
[----:B------:R0:W-:Y:S01]  /*0f70*/  STL [R1+0x7c], R5 ;  /* 0x00007c0501007387 */ /* 0x0001e20000100800 */
[----:B------:R-:W-:Y:S02]  /*0f80*/  LOP3.LUT R7, R7, 0x7ffffffc, RZ, 0xc0, !PT ;  /* 0x7ffffffc07077812 */ /* 0x000fe400078ec0ff */
[----:B------:R-:W-:Y:S01]  /*0f90*/  LEA.HI R0, R8, R8, RZ, 0x1 ;  /* 0x0000000808007211 */ /* 0x000fe200078f08ff */
[----:B------:R1:W-:Y:S02]  /*0fa0*/  STL [R1+0x70], R4 ;  /* 0x0000700401007387 */ /* 0x0003e40000100800 */
[----:B------:R-:W-:Y:S01]  /*0fb0*/  IMAD.IADD R7, R21, 0x1, -R7 ;  /* 0x0000000115077824 */ /* 0x000fe200078e0a07 */
[----:B------:R-:W-:Y:S01]  /*0fc0*/  LOP3.LUT R2, R0, 0x1ffffffe, RZ, 0xc0, !PT ;  /* 0x1ffffffe00027812 */ /* 0x000fe200078ec0ff */
[----:B------:R2:W-:Y:S01]  /*0fd0*/  STL [R1+0x24], R9 ;  /* 0x0000240901007387 */ /* 0x0005e20000100800 */
[----:B------:R-:W-:Y:S01]  /*0fe0*/  LOP3.LUT R0, R25, 0x10, R152, 0xf8, !PT ;  /* 0x0000001019007812 */ /* 0x000fe200078ef898 */
[----:B0-----:R-:W-:-:S02]  /*0ff0*/  VIADD R5, R26, 0x10 ;  /* 0x000000101a057836 */ /* 0x001fc40000000000 */
[----:B------:R-:W-:Y:S01]  /*1000*/  STL [R1+0x28], R10 ;  /* 0x0000280a01007387 */ /* 0x000fe20000100800 */
[----:B------:R-:W-:Y:S01]  /*1010*/  LOP3.LUT R0, R0, R22, RZ, 0x3c, !PT ;  /* 0x0000001600007212 */ /* 0x000fe200078e3cff */
[C---:B-1----:R-:W-:Y:S02]  /*1020*/  IMAD.SHL.U32 R4, R8.reuse, 0x8, RZ ;  /* 0x0000000808047824 */ /* 0x042fe400078e00ff */
[----:B------:R-:W-:Y:S01]  /*1030*/  STL [R1+0x78], R3 ;  /* 0x0000780301007387 */ /* 0x000fe20000100800 */
[----:B------:R-:W-:Y:S01]  /*1040*/  IMAD.IADD R2, R8, 0x1, -R2 ;  /* 0x0000000108027824 */ /* 0x000fe200078e0a02 */
[----:B--2---:R-:W-:Y:S02]  /*1050*/  SHF.R.S32.HI R9, RZ, 0x1f, R5 ;  /* 0x0000001fff097819 */ /* 0x004fe40000011405 */
[----:B------:R-:W-:Y:S04]  /*1060*/  STL [R1+0x2c], R11 ;  /* 0x00002c0b01007387 */ /* 0x000fe80000100800 */
[----:B------:R-:W-:Y:S04]  /*1070*/  STL [R1+0x58], RZ ;  /* 0x000058ff01007387 */ /* 0x000fe80000100800 */
[----:B------:R-:W-:Y:S04]  /*1080*/  STL [R1+0x8], RZ ;  /* 0x000008ff01007387 */ /* 0x000fe80000100800 */
[----:B------:R0:W-:Y:S04]  /*1090*/  STL [R1+0x34], R5 ;  /* 0x0000340501007387 */ /* 0x0001e80000100800 */
[----:B------:R1:W-:Y:S04]  /*10a0*/  STL [R1+0x4c], R4 ;  /* 0x00004c0401007387 */ /* 0x0003e80000100800 */
[----:B------:R2:W-:Y:S01]  /*10b0*/  STL [R1+0x6c], R9 ;  /* 0x00006c0901007387 */ /* 0x0005e20000100800 */
[----:B0-----:R-:W-:-:S02]  /*10c0*/  VIADD R5, R4, 0x20 ;  /* 0x0000002004057836 */ /* 0x001fc40000000000 */
[----:B-1----:R-:W-:Y:S01]  /*10d0*/  VIADD R4, R4, 0x40 ;  /* 0x0000004004047836 */ /* 0x002fe20000000000 */
[----:B--2---:R-:W-:-:S05]  /*10e0*/  SHF.R.S32.HI R9, RZ, 0x1f, R24 ;  /* 0x0000001fff097819 */ /* 0x004fca0000011418 */
[----:B------:R-:W-:Y:S04]  /*10f0*/  STL [R1+0x68], R9 ;  /* 0x0000680901007387 */ /* 0x000fe80000100800 */
[----:B------:R0:W-:Y:S04]  /*1100*/  STL [R1+0x5c], R5 ;  /* 0x00005c0501007387 */ /* 0x0001e80000100800 */
[----:B------:R1:W-:Y:S01]  /*1110*/  STL [R1+0x60], R4 ;  /* 0x0000600401007387 */ /* 0x0003e20000100800 */
[----:B0-----:R-:W-:Y:S02]  /*1120*/  SHF.R.S32.HI R5, RZ, 0x1f, R5 ;  /* 0x0000001fff057819 */ /* 0x001fe40000011405 */
[----:B-1----:R-:W-:-:S03]  /*1130*/  SHF.R.S32.HI R4, RZ, 0x1f, R4 ;  /* 0x0000001fff047819 */ /* 0x002fc60000011404 */
[----:B------:R0:W-:Y:S04]  /*1140*/  STL [R1+0x84], R5 ;  /* 0x0000840501007387 */ /* 0x0001e80000100800 */
[----:B------:R1:W-:Y:S04]  /*1150*/  STL [R1+0x80], R4 ;  /* 0x0000800401007387 */ /* 0x0003e80000100800 */
[----:B------:R2:W-:Y:S01]  /*1160*/  STL [R1+0x4], R7 ;  /* 0x0000040701007387 */ /* 0x0005e20000100800 */
[----:B0-----:R-:W-:Y:S02]  /*1170*/  IMAD.IADD R5, R20, 0x1, R0 ;  /* 0x0000000114057824 */ /* 0x001fe400078e0200 */
[----:B------:R-:W-:Y:S01]  /*1180*/  IMAD R0, R2, 0x8, R3 ;  /* 0x0000000802007824 */ /* 0x000fe200078e0203 */
[----:B-1----:R-:W-:-:S02]  /*1190*/  SHF.R.S32.HI R4, RZ, 0x4, R6 ;  /* 0x00000004ff047819 */ /* 0x002fc40000011406 */
[----:B------:R2:W-:Y:S04]  /*11a0*/  STL [R1+0x48], R5 ;  /* 0x0000480501007387 */ /* 0x0005e80000100800 */
[----:B------:R2:W-:Y:S04]  /*11b0*/  STL [R1+0x40], R0 ;  /* 0x0000400001007387 */ /* 0x0005e80000100800 */
[----:B------:R2:W-:Y:S02]  /*11c0*/  STL [R1+0x64], R4 ;  /* 0x0000640401007387 */ /* 0x0005e40000100800 */
.L_x_9782:
[----:B0-----:R-:W3:Y:S01]  /*11d0*/  LDL R35, [R1+0x2c] ;  /* 0x00002c0001237983 */ /* 0x001ee20000100800 */
[----:B------:R-:W-:Y:S01]  /*11e0*/  ULDC.64 UR4, c[0x0][0xa28] ;  /* 0x00028a0000047ab9 */ /* 0x000fe20000000a00 */
[----:B--2-4-:R-:W3:Y:S01]  /*11f0*/  LDC.64 R4, c[0x0][0xa08] ;  /* 0x00028200ff047b82 */ /* 0x014ee20000000a00 */
[----:B------:R-:W-:Y:S01]  /*1200*/  ISETP.NE.U32.AND P0, PT, RZ, UR4, PT ;  /* 0x00000004ff007c0c */ /* 0x000fe2000bf05070 */
[----:B------:R-:W2:Y:S01]  /*1210*/  LDL R34, [R1+0x28] ;  /* 0x0000280001227983 */ /* 0x000ea20000100800 */
[----:B------:R-:W-:Y:S01]  /*1220*/  IMAD.MOV.U32 R0, RZ, RZ, RZ ;  /* 0x000000ffff007224 */ /* 0x000fe200078e00ff */
[----:B------:R-:W-:Y:S01]  /*1230*/  ULDC.64 UR6, c[0x0][0xa20] ;  /* 0x0002880000067ab9 */ /* 0x000fe20000000a00 */
[----:B------:R-:W-:Y:S01]  /*1240*/  ISETP.NE.AND.EX P0, PT, RZ, UR5, PT, P0 ;  /* 0x00000005ff007c0c */ /* 0x000fe2000bf05300 */
[----:B------:R-:W-:Y:S01]  /*1250*/  ULDC.64 UR4, c[0x0][0xa18] ;  /* 0x0002860000047ab9 */ /* 0x000fe20000000a00 */
[----:B------:R-:W-:Y:S01]  /*1260*/  IMAD.MOV.U32 R28, RZ, RZ, RZ ;  /* 0x000000ffff1c7224 */ /* 0x000fe200078e00ff */
[----:B------:R-:W-:-:S04]  /*1270*/  ISETP.NE.U32.AND P1, PT, RZ, UR4, PT ;  /* 0x00000004ff007c0c */ /* 0x000fc8000bf25070 */
[----:B------:R-:W-:Y:S01]  /*1280*/  ISETP.NE.AND.EX P1, PT, RZ, UR5, PT, P1 ;  /* 0x00000005ff007c0c */ /* 0x000fe2000bf25310 */
[----:B------:R-:W-:Y:S02]  /*1290*/  ULDC.64 UR4, c[0x0][0xa08] ;  /* 0x0002820000047ab9 */ /* 0x000fe40000000a00 */
[----:B------:R-:W-:-:S03]  /*12a0*/  ISETP.NE.U32.AND P3, PT, RZ, UR4, PT ;  /* 0x00000004ff007c0c */ /* 0x000fc6000bf65070 */
[----:B-1----:R-:W0:Y:S01]  /*12b0*/  @P0 LDC.64 R2, c[0x0][0xa28] ;  /* 0x00028a00ff020b82 */ /* 0x002e220000000a00 */
[----:B------:R-:W-:-:S07]  /*12c0*/  ISETP.NE.AND.EX P3, PT, RZ, UR5, PT, P3 ;  /* 0x00000005ff007c0c */ /* 0x000fce000bf65330 */
[----:B------:R-:W1:Y:S01]  /*12d0*/  @P1 LDC.64 R6, c[0x0][0xa18] ;  /* 0x00028600ff061b82 */ /* 0x000e620000000a00 */
[----:B------:R-:W-:Y:S02]  /*12e0*/  ULDC UR4, c[0x0][0x288] ;  /* 0x0000a20000047ab9 */ /* 0x000fe40000000800 */
[----:B------:R-:W-:Y:S01]  /*12f0*/  IMAD.U32 R155, RZ, RZ, UR4 ;  /* 0x00000004ff9b7e24 */ /* 0x000fe2000f8e00ff */
[----:B------:R-:W-:Y:S01]  /*1300*/  ULDC.64 UR4, c[0x0][0x418] ;  /* 0x0001060000047ab9 */ /* 0x000fe20000000a00 */
[----:B---3--:R-:W-:-:S04]  /*1310*/  IMAD.WIDE R8, R35, 0x4, R4 ;  /* 0x0000000423087825 */ /* 0x008fc800078e0204 */
[C---:B0-----:R-:W-:Y:S01]  /*1320*/  @P0 IMAD.WIDE R2, R35.reuse, 0x4, R2 ;  /* 0x0000000423020825 */ /* 0x041fe200078e0202 */
[----:B-----5:R0:W5:Y:S03]  /*1330*/  @P3 LDG.E R28, desc[UR42][R8.64] ;  /* 0x0000002a081c3981 */ /* 0x020166000c1e1900 */
[----:B-1----:R-:W-:Y:S01]  /*1340*/  @P1 IMAD.WIDE R4, R35, 0x4, R6 ;  /* 0x0000000423041825 */ /* 0x002fe200078e0206 */
[----:B------:R0:W5:Y:S04]  /*1350*/  @P0 LDG.E R0, desc[UR42][R2.64] ;  /* 0x0000002a02000981 */ /* 0x000168000c1e1900 */
[----:B------:R0:W5:Y:S01]  /*1360*/  @P1 LDG.E R155, desc[UR42][R4.64] ;  /* 0x0000002a049b1981 */ /* 0x000162000c1e1900 */
[----:B------:R-:W-:Y:S01]  /*1370*/  UISETP.NE.U32.AND UP0, UPT, UR4, URZ, UPT ;  /* 0x0000003f0400728c */ /* 0x000fe2000bf05070 */
[----:B------:R-:W-:-:S02]  /*1380*/  ISETP.NE.U32.AND P2, PT, RZ, UR6, PT ;  /* 0x00000006ff007c0c */ /* 0x000fc4000bf45070 */
[----:B--2---:R0:W-:Y:S01]  /*1390*/  STL [R1+0x50], R34 ;  /* 0x0000502201007387 */ /* 0x0041e20000100800 */
[----:B------:R-:W-:Y:S01]  /*13a0*/  UISETP.NE.AND.EX UP0, UPT, UR5, URZ, UPT, UP0 ;  /* 0x0000003f0500728c */ /* 0x000fe2000bf05300 */
[----:B------:R-:W-:Y:S01]  /*13b0*/  ISETP.NE.AND.EX P2, PT, RZ, UR7, PT, P2 ;  /* 0x00000007ff007c0c */ /* 0x000fe2000bf45320 */
[----:B------:R-:W-:Y:S01]  /*13c0*/  ULDC UR4, c[0x0][0x424] ;  /* 0x0001090000047ab9 */ /* 0x000fe20000000800 */
[----:B------:R0:W-:Y:S01]  /*13d0*/  STL [R1+0x54], R35 ;  /* 0x0000542301007387 */ /* 0x0001e20000100800 */
[----:B------:R-:W-:Y:S01]  /*13e0*/  USEL UR4, UR4, 0x1, UP0 ;  /* 0x0000000104047887 */ /* 0x000fe20008000000 */
[----:B------:R-:W-:-:S03]  /*13f0*/  ULDC UR5, c[0x0][0x2f0] ;  /* 0x0000bc0000057ab9 */ /* 0x000fc60000000800 */
[----:B------:R-:W-:-:S03]  /*1400*/  UIMAD UR4, UR4, UR5, URZ ;  /* 0x00000005040472a4 */ /* 0x000fc6000f8e023f */
[----:B------:R-:W-:Y:S01]  /*1410*/  ULDC UR5, c[0x0][0x348] ;  /* 0x0000d20000057ab9 */ /* 0x000fe20000000800 */
[----:B------:R-:W-:Y:S08]  /*1420*/  @P1 BRA `(.L_x_9591) ;  /* 0x0000000000241947 */ /* 0x000ff00003800000 */
[----:B------:R-:W-:Y:S02]  /*1430*/  ULDC.64 UR6, c[0x0][0xa00] ;  /* 0x0002800000067ab9 */ /* 0x000fe40000000a00 */
[----:B------:R-:W-:-:S04]  /*1440*/  ISETP.NE.U32.AND P0, PT, RZ, UR6, PT ;  /* 0x00000006ff007c0c */ /* 0x000fc8000bf05070 */
[----:B------:R-:W-:-:S13]  /*1450*/  ISETP.NE.AND.EX P0, PT, RZ, UR7, PT, P0 ;  /* 0x00000007ff007c0c */ /* 0x000fda000bf05300 */
[----:B------:R-:W-:Y:S05]  /*1460*/  @!P0 BRA `(.L_x_9591) ;  /* 0x0000000000148947 */ /* 0x000fea0003800000 */
[----:B0-----:R-:W0:Y:S02]  /*1470*/  LDC.64 R2, c[0x0][0xa00] ;  /* 0x00028000ff027b82 */ /* 0x001e240000000a00 */
[----:B0-----:R-:W-:-:S05]  /*1480*/  IMAD.WIDE R2, R35, 0x4, R2 ;  /* 0x0000000423027825 */ /* 0x001fca00078e0202 */
[----:B-----5:R-:W2:Y:S04]  /*1490*/  LDG.E R155, desc[UR42][R2.64] ;  /* 0x0000002a029b7981 */ /* 0x020ea8000c1e1900 */
[----:B------:R-:W2:Y:S02]  /*14a0*/  LDG.E R4, desc[UR42][R2.64+0x4] ;  /* 0x0000042a02047981 */ /* 0x000ea4000c1e1900 */
[----:B--2---:R-:W-:-:S07]  /*14b0*/  IMAD.IADD R155, R4, 0x1, -R155 ;  /* 0x00000001049b7824 */ /* 0x004fce00078e0a9b */
.L_x_9591:
[----:B------:R-:W-:Y:S02]  /*14c0*/  IMAD.U32 R27, RZ, RZ, UR5 ;  /* 0x00000005ff1b7e24 */ /* 0x000fe4000f8e00ff */
[----:B------:R-:W-:Y:S01]  /*14d0*/  IMAD.U32 R29, RZ, RZ, UR4 ;  /* 0x00000004ff1d7e24 */ /* 0x000fe2000f8e00ff */
[----:B------:R-:W-:Y:S06]  /*14e0*/  @!P2 BRA `(.L_x_9592) ;  /* 0x000000000010a947 */ /* 0x000fec0003800000 */
[----:B0-----:R-:W0:Y:S02]  /*14f0*/  LDC.64 R2, c[0x0][0xa20] ;  /* 0x00028800ff027b82 */ /* 0x001e240000000a00 */
[----:B0-----:R-:W-:-:S05]  /*1500*/  IMAD.WIDE R2, R35, 0x4, R2 ;  /* 0x0000000423027825 */ /* 0x001fca00078e0202 */
[----:B------:R1:W5:Y:S01]  /*1510*/  LDG.E R29, desc[UR42][R2.64] ;  /* 0x0000002a021d7981 */ /* 0x000362000c1e1900 */
[----:B------:R-:W-:Y:S05]  /*1520*/  BRA `(.L_x_9593) ;  /* 0x0000000000107947 */ /* 0x000fea0003800000 */
.L_x_9592:
[----:B------:R-:W-:Y:S05]  /*1530*/  @!P3 BRA `(.L_x_9593) ;  /* 0x00000000000cb947 */ /* 0x000fea0003800000 */
[----:B0-----:R-:W2:Y:S04]  /*1540*/  LDG.E R2, desc[UR42][R8.64] ;  /* 0x0000002a08027981 */ /* 0x001ea8000c1e1900 */
[----:B------:R-:W2:Y:S02]  /*1550*/  LDG.E R29, desc[UR42][R8.64+0x4] ;  /* 0x0000042a081d7981 */ /* 0x000ea4000c1e1900 */
[----:B--2---:R-:W-:-:S07]  /*1560*/  IMAD.IADD R29, R29, 0x1, -R2 ;  /* 0x000000011d1d7824 */ /* 0x004fce00078e0a02 */
.L_x_9593:
[----:B------:R-:W-:Y:S01]  /*1570*/  ULDC.64 UR4, c[0x0][0xa10] ;  /* 0x0002840000047ab9 */ /* 0x000fe20000000a00 */
[----:B------:R-:W2:Y:S01]  /*1580*/  LDL R10, [R1+0x24] ;  /* 0x00002400010a7983 */ /* 0x000ea20000100800 */
[----:B------:R-:W-:Y:S01]  /*1590*/  ISETP.NE.U32.AND P0, PT, RZ, UR4, PT ;  /* 0x00000004ff007c0c */ /* 0x000fe2000bf05070 */
[----:B01----:R-:W0:Y:S03]  /*15a0*/  LDC R2, c[0x0][0x448] ;  /* 0x00011200ff027b82 */ /* 0x003e260000000800 */
[----:B------:R-:W-:Y:S01]  /*15b0*/  ISETP.NE.AND.EX P0, PT, RZ, UR5, PT, P0 ;  /* 0x00000005ff007c0c */ /* 0x000fe2000bf05300 */
[----:B------:R-:W-:Y:S02]  /*15c0*/  ULDC.64 UR4, c[0x0][0xa30] ;  /* 0x00028c0000047ab9 */ /* 0x000fe40000000a00 */
[----:B------:R-:W-:-:S04]  /*15d0*/  ISETP.NE.U32.AND P1, PT, RZ, UR4, PT ;  /* 0x00000004ff007c0c */ /* 0x000fc8000bf25070 */
[----:B------:R-:W-:-:S06]  /*15e0*/  ISETP.NE.AND.EX P1, PT, RZ, UR5, PT, P1 ;  /* 0x00000005ff007c0c */ /* 0x000fcc000bf25310 */
[----:B------:R-:W1:Y:S08]  /*15f0*/  @P0 LDC.64 R4, c[0x0][0xa10] ;  /* 0x00028400ff040b82 */ /* 0x000e700000000a00 */
[----:B------:R-:W3:Y:S01]  /*1600*/  @P1 LDC.64 R6, c[0x0][0xa30] ;  /* 0x00028c00ff061b82 */ /* 0x000ee20000000a00 */
[----:B-1----:R-:W-:-:S05]  /*1610*/  @P0 IMAD.WIDE R4, R35, 0x4, R4 ;  /* 0x0000000423040825 */ /* 0x002fca00078e0204 */
[----:B------:R-:W4:Y:S04]  /*1620*/  @P0 LDG.E R8, desc[UR42][R4.64] ;  /* 0x0000002a04080981 */ /* 0x000f28000c1e1900 */
[----:B------:R-:W4:Y:S01]  /*1630*/  @P0 LDG.E R9, desc[UR42][R4.64+0x4] ;  /* 0x0000042a04090981 */ /* 0x000f22000c1e1900 */
[----:B-----5:R-:W-:Y:S02]  /*1640*/  IMAD.MOV.U32 R24, RZ, RZ, R29 ;  /* 0x000000ffff187224 */ /* 0x020fe400078e001d */
[----:B---3--:R-:W-:-:S05]  /*1650*/  @P1 IMAD.WIDE R6, R35, 0x4, R6 ;  /* 0x0000000423061825 */ /* 0x008fca00078e0206 */
[----:B------:R1:W5:Y:S01]  /*1660*/  @P1 LDG.E R24, desc[UR42][R6.64] ;  /* 0x0000002a06181981 */ /* 0x000362000c1e1900 */
[----:B0-----:R-:W-:Y:S02]  /*1670*/  ISETP.NE.AND P1, PT, R2, 0x1, PT ;  /* 0x000000010200780c */ /* 0x001fe40003f25270 */
[----:B------:R-:W0:Y:S11]  /*1680*/  LDC.64 R2, c[0x0][0x9e0] ;  /* 0x00027800ff027b82 */ /* 0x000e360000000a00 */
[----:B------:R-:W3:Y:S08]  /*1690*/  @P1 LDC R11, c[0x0][0x44c] ;  /* 0x00011300ff0b1b82 */ /* 0x000ef00000000800 */
[----:B------:R-:W1:Y:S01]  /*16a0*/  @P1 LDC R13, c[0x0][0x450] ;  /* 0x00011400ff0d1b82 */ /* 0x000e620000000800 */
[----:B0-----:R-:W-:Y:S01]  /*16b0*/  ISETP.GE.AND P2, PT, R3, 0x1, PT ;  /* 0x000000010300780c */ /* 0x001fe20003f46270 */
[----:B--2---:R-:W-:-:S05]  /*16c0*/  IMAD R12, R10, 0xc0, RZ ;  /* 0x000000c00a0c7824 */ /* 0x004fca00078e02ff */
[----:B------:R0:W-:Y:S01]  /*16d0*/  STL [R1+0xc], R12 ;  /* 0x00000c0c01007387 */ /* 0x0001e20000100800 */
[----:B----4-:R-:W-:Y:S02]  /*16e0*/  @P0 IMAD.IADD R27, R9, 0x1, -R8 ;  /* 0x00000001091b0824 */ /* 0x010fe400078e0a08 */
[----:B------:R-:W-:Y:S02]  /*16f0*/  IMAD.IADD R8, R29, 0x1, -R0 ;  /* 0x000000011d087824 */ /* 0x000fe400078e0a00 */
[----:B------:R-:W-:Y:S02]  /*1700*/  VIADD R0, R12, 0xbf ;  /* 0x000000bf0c007836 */ /* 0x000fe40000000000 */
[----:B------:R-:W-:Y:S02]  /*1710*/  IMAD.IADD R10, R8, 0x1, R27 ;  /* 0x00000001080a7824 */ /* 0x000fe400078e021b */
[----:B---3--:R-:W-:-:S03]  /*1720*/  @P1 IMAD.HI.U32 R4, R0, R11, RZ ;  /* 0x0000000b00041227 */ /* 0x008fc600078e00ff */
[----:B------:R0:W-:Y:S01]  /*1730*/  STL [R1], R10 ;  /* 0x0000000a01007387 */ /* 0x0001e20000100800 */
[----:B-1----:R-:W-:Y:S01]  /*1740*/  IMAD.MOV.U32 R7, RZ, RZ, R0 ;  /* 0x000000ffff077224 */ /* 0x002fe200078e0000 */
[----:B------:R-:W-:Y:S01]  /*1750*/  @P1 SHF.R.U32.HI R7, RZ, R13, R4 ;  /* 0x0000000dff071219 */ /* 0x000fe20000011604 */
[C---:B------:R-:W-:Y:S01]  /*1760*/  VIADD R0, R10.reuse, 0x7f ;  /* 0x0000007f0a007836 */ /* 0x040fe20000000000 */
[----:B------:R-:W-:-:S04]  /*1770*/  IADD3 R26, R10, 0x1, -R155 ;  /* 0x000000010a1a7810 */ /* 0x000fc80007ffe89b */
[----:B------:R-:W-:Y:S01]  /*1780*/  SHF.R.S32.HI R5, RZ, 0x1f, R0 ;  /* 0x0000001fff057819 */ /* 0x000fe20000011400 */
[----:B------:R-:W-:-:S03]  /*1790*/  IMAD.IADD R9, R26, 0x1, R7 ;  /* 0x000000011a097824 */ /* 0x000fc600078e0207 */
        /* <DEDUP_REMOVED lines=15> */
.L_x_9596:
[----:B------:R-:W-:-:S13]  /*1890*/  ISETP.NE.AND P0, PT, R3, 0x1, PT ;  /* 0x000000010300780c */ /* 0x000fda0003f05270 */
[----:B------:R-:W0:Y:S02]  /*18a0*/  @P0 LDC.64 R4, c[0x0][0x9e8] ;  /* 0x00027a00ff040b82 */ /* 0x000e240000000a00 */
[----:B0-----:R-:W-:-:S05]  /*18b0*/  @P0 IMAD.HI.U32 R4, R0, R4, RZ ;  /* 0x0000000400040227 */ /* 0x001fca00078e00ff */
[----:B------:R-:W-:-:S07]  /*18c0*/  @P0 SHF.R.U32.HI R0, RZ, R5, R4 ;  /* 0x00000005ff000219 */ /* 0x000fce0000011604 */
.L_x_9597:
[----:B------:R-:W-:Y:S05]  /*18d0*/  BSYNC B0 ;  /* 0x0000000000007941 */ /* 0x000fea0003800000 */
.L_x_9595:
[----:B------:R-:W-:-:S05]  /*18e0*/  IMAD R5, R0, R3, R3 ;  /* 0x0000000300057224 */ /* 0x000fca00078e0203 */
[----:B------:R-:W-:-:S07]  /*18f0*/  VIMNMX R2, R2, R5, PT ;  /* 0x0000000502027248 */ /* 0x000fce0003fe0100 */
.L_x_9594:
        /* <DEDUP_REMOVED lines=20> */
.L_x_9600:
[----:B------:R-:W-:-:S13]  /*1a40*/  ISETP.NE.AND P0, PT, R3, 0x1, PT ;  /* 0x000000010300780c */ /* 0x000fda0003f05270 */
[----:B------:R-:W0:Y:S02]  /*1a50*/  @P0 LDC.64 R6, c[0x0][0x9e8] ;  /* 0x00027a00ff060b82 */ /* 0x000e240000000a00 */
[----:B0-----:R-:W-:-:S05]  /*1a60*/  @P0 IMAD.HI.U32 R6, R0, R6, RZ ;  /* 0x0000000600060227 */ /* 0x001fca00078e00ff */
[----:B------:R-:W-:-:S07]  /*1a70*/  @P0 SHF.R.U32.HI R0, RZ, R7, R6 ;  /* 0x00000007ff000219 */ /* 0x000fce0000011606 */
.L_x_9601:
[----:B------:R-:W-:Y:S05]  /*1a80*/  BSYNC B0 ;  /* 0x0000000000007941 */ /* 0x000fea0003800000 */
.L_x_9599:
[----:B------:R-:W-:-:S05]  /*1a90*/  IMAD R3, R0, R3, RZ ;  /* 0x0000000300037224 */ /* 0x000fca00078e02ff */
[----:B------:R-:W-:-:S07]  /*1aa0*/  VIMNMX R4, R4, R3, !PT ;  /* 0x0000000304047248 */ /* 0x000fce0007fe0100 */
.L_x_9598:
[----:B------:R-:W-:Y:S01]  /*1ab0*/  VIADD R2, R2, 0x7f ;  /* 0x0000007f02027836 */ /* 0x000fe20000000000 */
[----:B------:R-:W-:Y:S02]  /*1ac0*/  SHF.R.S32.HI R5, RZ, 0x1f, R4 ;  /* 0x0000001fff057819 */ /* 0x000fe40000011404 */
[----:B------:R-:W-:Y:S02]  /*1ad0*/  PLOP3.LUT P3, PT, PT, PT, PT, 0x80, 0x0 ;  /* 0x000000000000781c */ /* 0x000fe40003f6f070 */
        /* <DEDUP_REMOVED lines=17> */
[----:B------:R-:W-:-:S04]  /*1bf0*/  @P0 SHF.R.S32.HI R2, RZ, 0x7, R3 ;  /* 0x00000007ff020819 */ /* 0x000fc80000011403 */
        /* <DEDUP_REMOVED lines=22> */
.L_x_9604:
[----:B------:R-:W-:Y:S05]  /*1d60*/  BSYNC B6 ;  /* 0x0000000000067941 */ /* 0x000fea0003800000 */
.L_x_9603:
        /* <DEDUP_REMOVED lines=20> */
.L_x_9606:
[----:B------:R-:W-:Y:S05]  /*1eb0*/  BSYNC B6 ;  /* 0x0000000000067941 */ /* 0x000fea0003800000 */
.L_x_9605:
[----:B------:R-:W-:Y:S01]  /*1ec0*/  ULDC.64 UR4, c[0x0][0x9f8] ;  /* 0x00027e0000047ab9 */ /* 0x000fe20000000a00 */
[----:B------:R-:W-:Y:S01]  /*1ed0*/  IMAD.MOV.U32 R0, RZ, RZ, R35 ;  /* 0x000000ffff007224 */ /* 0x000fe200078e0023 */
[----:B------:R-:W-:Y:S01]  /*1ee0*/  ISETP.NE.U32.AND P0, PT, RZ, UR4, PT ;  /* 0x00000004ff007c0c */ /* 0x000fe2000bf05070 */
[----:B------:R-:W2:Y:S01]  /*1ef0*/  LDL.64 R32, [R1+0x10] ;  /* 0x0000100001207983 */ /* 0x000ea20000100a00 */
[----:B------:R-:W0:Y:S03]  /*1f00*/  LDC.64 R68, c[0x0][0x300] ;  /* 0x0000c000ff447b82 */ /* 0x000e260000000a00 */
[----:B------:R-:W2:Y:S01]  /*1f10*/  LDL.64 R30, [R1+0x10] ;  /* 0x00001000011e7983 */ /* 0x000ea20000100a00 */
[----:B------:R-:W-:Y:S01]  /*1f20*/  ISETP.NE.AND.EX P0, PT, RZ, UR5, PT, P0 ;  /* 0x00000005ff007c0c */ /* 0x000fe2000bf05300 */
[----:B------:R-:W-:Y:S01]  /*1f30*/  IMAD.IADD R28, R28, 0x1, R29 ;  /* 0x000000011c1c7824 */ /* 0x000fe200078e021d */
[----:B------:R-:W-:Y:S01]  /*1f40*/  ULDC.64 UR6, c[0x0][0x330] ;  /* 0x0000cc0000067ab9 */ /* 0x000fe20000000a00 */
[----:B------:R-:W-:Y:S01]  /*1f50*/  SHF.R.S32.HI R153, RZ, 0x1f, R152 ;  /* 0x0000001fff997819 */ /* 0x000fe20000011498 */
[----:B------:R-:W-:Y:S01]  /*1f60*/  ULDC.64 UR8, c[0x0][0xa08] ;  /* 0x0002820000087ab9 */ /* 0x000fe20000000a00 */
[----:B------:R-:W-:Y:S01]  /*1f70*/  ULDC.64 UR4, c[0x0][0x308] ;  /* 0x0000c20000047ab9 */ /* 0x000fe20000000a00 */
[----:B------:R-:W-:Y:S01]  /*1f80*/  VIADD R81, R152, 0x20 ;  /* 0x0000002098517836 */ /* 0x000fe20000000000 */
[----:B------:R-:W3:Y:S01]  /*1f90*/  LDL R21, [R1+0x30] ;  /* 0x0000300001157983 */ /* 0x000ee20000100800 */
[----:B------:R-:W1:Y:S03]  /*1fa0*/  LDC R61, c[0x0][0x3f4] ;  /* 0x0000fd00ff3d7b82 */ /* 0x000e660000000800 */
[----:B------:R-:W4:Y:S05]  /*1fb0*/  LDL R14, [R1+0x74] ;  /* 0x00007400010e7983 */ /* 0x000f2a0000100800 */
[----:B------:R-:W0:Y:S08]  /*1fc0*/  @P0 LDC.64 R4, c[0x0][0x9f8] ;  /* 0x00027e00ff040b82 */ /* 0x000e300000000a00 */
[----:B------:R-:W1:Y:S01]  /*1fd0*/  LDC.64 R66, c[0x0][0x3f8] ;  /* 0x0000fe00ff427b82 */ /* 0x000e620000000a00 */
[----:B0-----:R-:W-:-:S05]  /*1fe0*/  @P0 IMAD.WIDE R4, R35, 0x4, R4 ;  /* 0x0000000423040825 */ /* 0x001fca00078e0204 */
[----:B------:R0:W3:Y:S01]  /*1ff0*/  @P0 LDG.E R0, desc[UR42][R4.64] ;  /* 0x0000002a04000981 */ /* 0x0000e2000c1e1900 */
[----:B------:R-:W-:Y:S01]  /*2000*/  SHF.R.S32.HI R3, RZ, 0x1f, R28 ;  /* 0x0000001fff037819 */ /* 0x000fe2000001141c */
[----:B------:R-:W-:Y:S01]  /*2010*/  IMAD.WIDE.U32 R6, R28, R68, RZ ;  /* 0x000000441c067225 */ /* 0x000fe200078e00ff */
[----:B------:R-:W-:-:S03]  /*2020*/  ISETP.NE.U32.AND P0, PT, RZ, UR8, PT ;  /* 0x00000008ff007c0c */ /* 0x000fc6000bf05070 */
[----:B------:R-:W-:Y:S02]  /*2030*/  IMAD R8, R3, R68, RZ ;  /* 0x0000004403087224 */ /* 0x000fe400078e02ff */
[----:B------:R-:W-:-:S04]  /*2040*/  IMAD.WIDE.U32 R56, R34, UR6, R152 ;  /* 0x0000000622387c25 */ /* 0x000fc8000f8e0098 */
[----:B------:R-:W-:Y:S01]  /*2050*/  IMAD R9, R28, R69, R8 ;  /* 0x000000451c097224 */ /* 0x000fe200078e0208 */
[----:B------:R-:W-:-:S03]  /*2060*/  SHF.R.S32.HI R8, RZ, 0x1f, R34 ;  /* 0x0000001fff087819 */ /* 0x000fc60000011422 */
[----:B------:R-:W-:Y:S02]  /*2070*/  IMAD.IADD R7, R7, 0x1, R9 ;  /* 0x0000000107077824 */ /* 0x000fe400078e0209 */
[C---:B0-----:R-:W-:Y:S02]  /*2080*/  IMAD R4, R8.reuse, UR6, RZ ;  /* 0x0000000608047c24 */ /* 0x041fe4000f8e02ff */
[----:B------:R-:W-:Y:S02]  /*2090*/  IMAD R8, R8, UR4, RZ ;  /* 0x0000000408087c24 */ /* 0x000fe4000f8e02ff */
[C---:B------:R-:W-:Y:S01]  /*20a0*/  IMAD R9, R34.reuse, UR7, R4 ;  /* 0x0000000722097c24 */ /* 0x040fe2000f8e0204 */
[----:B------:R-:W-:Y:S01]  /*20b0*/  ISETP.NE.AND.EX P0, PT, RZ, UR9, PT, P0 ;  /* 0x00000009ff007c0c */ /* 0x000fe2000bf05300 */
[----:B------:R-:W-:Y:S01]  /*20c0*/  IMAD.WIDE.U32 R4, R34, UR4, R6 ;  /* 0x0000000422047c25 */ /* 0x000fe2000f8e0006 */
[----:B------:R-:W-:-:S03]  /*20d0*/  ULDC.64 UR6, c[0x0][0x338] ;  /* 0x0000ce0000067ab9 */ /* 0x000fc60000000a00 */
[----:B------:R-:W-:Y:S01]  /*20e0*/  IMAD R59, R34, UR5, R8 ;  /* 0x00000005223b7c24 */ /* 0x000fe2000f8e0208 */
[----:B------:R-:W-:Y:S01]  /*20f0*/  ULDC.64 UR4, c[0x0][0x310] ;  /* 0x0000c40000047ab9 */ /* 0x000fe20000000a00 */
[----:B------:R-:W-:Y:S02]  /*2100*/  IMAD.IADD R57, R57, 0x1, R9 ;  /* 0x0000000139397824 */ /* 0x000fe400078e0209 */
[----:B------:R-:W-:Y:S02]  /*2110*/  IMAD.IADD R59, R5, 0x1, R59 ;  /* 0x00000001053b7824 */ /* 0x000fe400078e023b */
[----:B------:R-:W-:Y:S02]  /*2120*/  IMAD.MOV.U32 R58, RZ, RZ, R4 ;  /* 0x000000ffff3a7224 */ /* 0x000fe400078e0004 */
[----:B------:R-:W0:Y:S01]  /*2130*/  LDC.64 R4, c[0x0][0x408] ;  /* 0x00010200ff047b82 */ /* 0x000e220000000a00 */
[----:B--2---:R-:W-:-:S05]  /*2140*/  IMAD.MOV.U32 R30, RZ, RZ, R32 ;  /* 0x000000ffff1e7224 */ /* 0x004fca00078e0020 */
[----:B------:R-:W-:-:S05]  /*2150*/  SHF.R.S32.HI R31, RZ, 0x1f, R30 ;  /* 0x0000001fff1f7819 */ /* 0x000fca000001141e */
[----:B------:R2:W-:Y:S01]  /*2160*/  STL [R1+0x14], R31 ;  /* 0x0000141f01007387 */ /* 0x0005e20000100800 */
[----:B---3--:R-:W-:Y:S02]  /*2170*/  SHF.R.S32.HI R6, RZ, 0x1f, R0 ;  /* 0x0000001fff067819 */ /* 0x008fe40000011400 */
[----:B------:R-:W-:Y:S02]  /*2180*/  SEL R9, R0, RZ, !P0 ;  /* 0x000000ff00097207 */ /* 0x000fe40004000000 */
[----:B------:R-:W-:-:S03]  /*2190*/  SEL R10, R6, RZ, !P0 ;  /* 0x000000ff060a7207 */ /* 0x000fc60004000000 */
[----:B------:R-:W-:-:S04]  /*21a0*/  IMAD.WIDE.U32 R58, R9, UR4, R58 ;  /* 0x00000004093a7c25 */ /* 0x000fc8000f8e003a */
[----:B------:R-:W-:Y:S01]  /*21b0*/  IMAD R0, R10, UR4, RZ ;  /* 0x000000040a007c24 */ /* 0x000fe2000f8e02ff */
[----:B------:R-:W-:Y:S02]  /*21c0*/  ULDC UR4, c[0x0][0x2f4] ;  /* 0x0000bd0000047ab9 */ /* 0x000fe40000000800 */
[----:B------:R-:W-:Y:S02]  /*21d0*/  ISETP.GE.AND P1, PT, R81, UR4, PT ;  /* 0x0000000451007c0c */ /* 0x000fe4000bf26270 */
[----:B------:R-:W-:Y:S02]  /*21e0*/  ISETP.GE.AND P0, PT, R152, UR4, PT ;  /* 0x0000000498007c0c */ /* 0x000fe4000bf06270 */
[----:B------:R-:W-:Y:S01]  /*21f0*/  SEL R8, RZ, 0xffffffff, P1 ;  /* 0xffffffffff087807 */ /* 0x000fe20000800000 */
[----:B------:R-:W-:Y:S01]  /*2200*/  IMAD R11, R9, UR5, R0 ;  /* 0x00000005090b7c24 */ /* 0x000fe2000f8e0200 */
[----:B------:R-:W-:Y:S01]  /*2210*/  SEL R0, RZ, 0x1, P0 ;  /* 0x00000001ff007807 */ /* 0x000fe20000000000 */
[----:B------:R-:W-:-:S02]  /*2220*/  IMAD R10, R10, UR6, RZ ;  /* 0x000000060a0a7c24 */ /* 0x000fc4000f8e02ff */
[----:B------:R-:W-:-:S05]  /*2230*/  IMAD.SHL.U32 R15, R8, 0x2, RZ ;  /* 0x00000002080f7824 */ /* 0x000fca00078e00ff */
[----:B------:R-:W-:Y:S01]  /*2240*/  LOP3.LUT R0, R15, 0x2, R0, 0xe2, !PT ;  /* 0x000000020f007812 */ /* 0x000fe200078ee200 */
[----:B------:R-:W-:Y:S02]  /*2250*/  IMAD R15, R9, UR7, R10 ;  /* 0x00000007090f7c24 */ /* 0x000fe4000f8e020a */
[----:B------:R-:W3:Y:S01]  /*2260*/  LDL R10, [R1+0x3c] ;  /* 0x00003c00010a7983 */ /* 0x000ee20000100800 */
[----:B------:R-:W-:Y:S01]  /*2270*/  SHF.R.S32.HI R20, RZ, 0x1f, R23 ;  /* 0x0000001fff147819 */ /* 0x000fe20000011417 */
[----:B------:R-:W-:-:S04]  /*2280*/  IMAD.WIDE.U32 R6, R23, R68, R152 ;  /* 0x0000004417067225 */ /* 0x000fc800078e0098 */
[----:B------:R-:W-:Y:S01]  /*2290*/  IMAD R12, R20, R68, RZ ;  /* 0x00000044140c7224 */ /* 0x000fe200078e02ff */
[----:B------:R-:W-:Y:S01]  /*22a0*/  IADD3 R75, P0, R58, R6, RZ ;  /* 0x000000063a4b7210 */ /* 0x000fe20007f1e0ff */
[----:B------:R-:W-:Y:S02]  /*22b0*/  IMAD.IADD R80, R59, 0x1, R11 ;  /* 0x000000013b507824 */ /* 0x000fe400078e020b */
[----:B------:R-:W-:-:S05]  /*22c0*/  IMAD R13, R23, R69, R12 ;  /* 0x00000045170d7224 */ /* 0x000fca00078e020c */
[----:B------:R-:W-:Y:S02]  /*22d0*/  IADD3.X R74, R80, R7, R13, P0, !PT ;  /* 0x00000007504a7210 */ /* 0x000fe400007fe40d */
[-C--:B-1----:R-:W-:Y:S01]  /*22e0*/  ISETP.GE.AND P0, PT, R152, R61.reuse, PT ;  /* 0x0000003d9800720c */ /* 0x082fe20003f06270 */
[-C--:B------:R-:W-:Y:S01]  /*22f0*/  IMAD R6, R20, R66.reuse, RZ ;  /* 0x0000004214067224 */ /* 0x080fe200078e02ff */
[----:B------:R-:W-:Y:S01]  /*2300*/  ISETP.GE.AND P2, PT, R81, R61, PT ;  /* 0x0000003d5100720c */ /* 0x000fe20003f46270 */
[----:B------:R-:W-:Y:S01]  /*2310*/  IMAD.WIDE.U32 R54, R23, R66, R30 ;  /* 0x0000004217367225 */ /* 0x000fe200078e001e */
[----:B------:R-:W-:-:S03]  /*2320*/  SEL R7, R61, RZ, P0 ;  /* 0x000000ff3d077207 */ /* 0x000fc60000000000 */
[----:B0-----:R-:W-:Y:S02]  /*2330*/  IMAD.WIDE.U32 R50, R23, R4, R30 ;  /* 0x0000000417327225 */ /* 0x001fe400078e001e */
[----:B------:R-:W0:Y:S02]  /*2340*/  S2R R30, SR_TID.X ;  /* 0x00000000001e7919 */ /* 0x000e240000002100 */
[----:B------:R-:W-:-:S04]  /*2350*/  IMAD.WIDE.U32 R56, R9, UR6, R56 ;  /* 0x0000000609387c25 */ /* 0x000fc8000f8e0038 */
[----:B------:R-:W-:Y:S01]  /*2360*/  IMAD R9, R23, R67, R6 ;  /* 0x0000004317097224 */ /* 0x000fe200078e0206 */
[----:B------:R-:W-:Y:S01]  /*2370*/  SEL R6, R61, RZ, P2 ;  /* 0x000000ff3d067207 */ /* 0x000fe20001000000 */
[----:B------:R-:W-:Y:S02]  /*2380*/  IMAD R8, R20, R4, RZ ;  /* 0x0000000414087224 */ /* 0x000fe400078e02ff */
[----:B------:R-:W-:Y:S02]  /*2390*/  IMAD.IADD R7, R152, 0x1, R7 ;  /* 0x0000000198077824 */ /* 0x000fe400078e0207 */
[C---:B------:R-:W-:Y:S02]  /*23a0*/  IMAD R13, R23.reuse, R5, R8 ;  /* 0x00000005170d7224 */ /* 0x040fe400078e0208 */
[----:B------:R-:W-:-:S04]  /*23b0*/  IMAD.WIDE.U32 R52, R23, R66, R152 ;  /* 0x0000004217347225 */ /* 0x000fc800078e0098 */
[----:B------:R-:W-:Y:S01]  /*23c0*/  IMAD.IADD R8, R81, 0x1, R6 ;  /* 0x0000000151087824 */ /* 0x000fe200078e0206 */
[----:B------:R-:W-:Y:S01]  /*23d0*/  SHF.R.S32.HI R6, RZ, 0x1f, R7 ;  /* 0x0000001fff067819 */ /* 0x000fe20000011407 */
[----:B------:R-:W-:Y:S02]  /*23e0*/  IMAD.IADD R55, R55, 0x1, R9 ;  /* 0x0000000137377824 */ /* 0x000fe400078e0209 */
[----:B------:R-:W-:Y:S01]  /*23f0*/  IMAD.IADD R53, R9, 0x1, R53 ;  /* 0x0000000109357824 */ /* 0x000fe200078e0235 */
[----:B------:R-:W-:Y:S02]  /*2400*/  SHF.R.S32.HI R9, RZ, 0x1f, R8 ;  /* 0x0000001fff097819 */ /* 0x000fe40000011408 */
[CC--:B------:R-:W-:Y:S02]  /*2410*/  LEA.HI R73, R6.reuse, R7.reuse, RZ, 0x4 ;  /* 0x0000000706497211 */ /* 0x0c0fe400078f20ff */
[----:B------:R-:W-:Y:S02]  /*2420*/  LEA.HI R6, R6, R7, RZ, 0x5 ;  /* 0x0000000706067211 */ /* 0x000fe400078f28ff */
[----:B------:R-:W-:-:S02]  /*2430*/  LEA.HI R72, R9, R8, RZ, 0x4 ;  /* 0x0000000809487211 */ /* 0x000fc400078f20ff */
[----:B------:R-:W-:Y:S01]  /*2440*/  LEA.HI R8, R9, R8, RZ, 0x5 ;  /* 0x0000000809087211 */ /* 0x000fe200078f28ff */
[----:B------:R-:W-:Y:S01]  /*2450*/  IMAD.SHL.U32 R7, R6, 0x80, RZ ;  /* 0x0000008006077824 */ /* 0x000fe200078e00ff */
[C---:B------:R-:W-:Y:S02]  /*2460*/  LOP3.LUT R6, R21.reuse, 0x10, R73, 0xf8, !PT ;  /* 0x0000001015067812 */ /* 0x040fe400078ef849 */
[----:B-----5:R-:W-:Y:S01]  /*2470*/  SHF.R.S32.HI R11, RZ, 0x1f, R24 ;  /* 0x0000001fff0b7819 */ /* 0x020fe20000011418 */
[----:B------:R-:W-:Y:S01]  /*2480*/  IMAD.SHL.U32 R9, R8, 0x80, RZ ;  /* 0x0000008008097824 */ /* 0x000fe200078e00ff */
[----:B------:R-:W-:Y:S02]  /*2490*/  LOP3.LUT R8, R21, 0x10, R72, 0xf8, !PT ;  /* 0x0000001015087812 */ /* 0x000fe400078ef848 */
[----:B------:R-:W-:Y:S02]  /*24a0*/  LOP3.LUT R7, R7, 0xfffff000, RZ, 0xc0, !PT ;  /* 0xfffff00007077812 */ /* 0x000fe400078ec0ff */
[----:B----4-:R-:W-:Y:S01]  /*24b0*/  LOP3.LUT R6, R6, R14, RZ, 0x3c, !PT ;  /* 0x0000000e06067212 */ /* 0x010fe200078e3cff */
[----:B------:R-:W-:Y:S01]  /*24c0*/  IMAD.WIDE.U32 R48, R23, R4, R152 ;  /* 0x0000000417307225 */ /* 0x000fe200078e0098 */
[----:B------:R-:W-:-:S02]  /*24d0*/  P2R R82, PR, RZ, 0x4 ;  /* 0x00000004ff527803 */ /* 0x000fc40000000000 */
[----:B------:R-:W-:Y:S02]  /*24e0*/  LOP3.LUT R9, R9, 0xfffff000, RZ, 0xc0, !PT ;  /* 0xfffff00009097812 */ /* 0x000fe400078ec0ff */
[----:B------:R-:W-:Y:S02]  /*24f0*/  LOP3.LUT R8, R8, R14, RZ, 0x3c, !PT ;  /* 0x0000000e08087212 */ /* 0x000fe400078e3cff */
[----:B------:R-:W-:Y:S01]  /*2500*/  IADD3 R46, P2, R23, R28, RZ ;  /* 0x0000001c172e7210 */ /* 0x000fe20007f5e0ff */
[----:B------:R-:W-:Y:S02]  /*2510*/  IMAD.IADD R51, R51, 0x1, R13 ;  /* 0x0000000133337824 */ /* 0x000fe400078e020d */
[----:B------:R-:W-:Y:S02]  /*2520*/  IMAD.IADD R49, R13, 0x1, R49 ;  /* 0x000000010d317824 */ /* 0x000fe400078e0231 */
[----:B------:R-:W-:-:S04]  /*2530*/  IMAD.WIDE.U32 R54, R24, R66, R54 ;  /* 0x0000004218367225 */ /* 0x000fc800078e0036 */
[----:B------:R-:W-:Y:S02]  /*2540*/  VIADD R65, R152, 0x40 ;  /* 0x0000004098417836 */ /* 0x000fe40000000000 */
[----:B------:R-:W-:Y:S01]  /*2550*/  IMAD.X R47, R20, 0x1, R3, P2 ;  /* 0x00000001142f7824 */ /* 0x000fe200010e0603 */
[----:B------:R-:W-:Y:S01]  /*2560*/  LOP3.LUT R20, R73, 0xfffffff0, RZ, 0xc0, !PT ;  /* 0xfffffff049147812 */ /* 0x000fe200078ec0ff */
[----:B------:R-:W-:Y:S01]  /*2570*/  IMAD.WIDE.U32 R52, R24, R66, R52 ;  /* 0x0000004218347225 */ /* 0x000fe200078e0034 */
[----:B------:R-:W-:-:S03]  /*2580*/  SHF.L.U64.HI R69, R68, 0x7, R69 ;  /* 0x0000000744457819 */ /* 0x000fc60000010245 */
[----:B------:R-:W-:Y:S01]  /*2590*/  IMAD.WIDE.U32 R50, R24, R4, R50 ;  /* 0x0000000418327225 */ /* 0x000fe200078e0032 */
[----:B------:R-:W-:-:S03]  /*25a0*/  SHF.L.U64.HI R64, R4, 0x7, R5 ;  /* 0x0000000704407819 */ /* 0x000fc60000010205 */
[----:B------:R-:W-:Y:S01]  /*25b0*/  IMAD.WIDE.U32 R48, R24, R4, R48 ;  /* 0x0000000418307225 */ /* 0x000fe200078e0030 */
[C---:B------:R-:W-:Y:S02]  /*25c0*/  LOP3.LUT R60, R0.reuse, 0x1, RZ, 0xc0, !PT ;  /* 0x00000001003c7812 */ /* 0x040fe400078ec0ff */
[----:B------:R-:W-:Y:S01]  /*25d0*/  LOP3.LUT R45, R0, 0x2, RZ, 0xc0, !PT ;  /* 0x00000002002d7812 */ /* 0x000fe200078ec0ff */
[----:B------:R-:W-:Y:S01]  /*25e0*/  IMAD.SHL.U32 R63, R4, 0x80, RZ ;  /* 0x00000080043f7824 */ /* 0x000fe200078e00ff */
[----:B------:R-:W-:Y:S01]  /*25f0*/  ISETP.GE.AND P1, PT, R65, UR4, PT ;  /* 0x0000000441007c0c */ /* 0x000fe2000bf26270 */
[----:B------:R-:W-:Y:S02]  /*2600*/  IMAD.SHL.U32 R68, R68, 0x80, RZ ;  /* 0x0000008044447824 */ /* 0x000fe400078e00ff */
[----:B------:R-:W-:Y:S02]  /*2610*/  IMAD.SHL.U32 R61, R61, 0x2, RZ ;  /* 0x000000023d3d7824 */ /* 0x000fe400078e00ff */
[----:B------:R-:W-:Y:S01]  /*2620*/  IMAD.IADD R0, R57, 0x1, R15 ;  /* 0x0000000139007824 */ /* 0x000fe200078e020f */
[----:B---3--:R-:W-:Y:S01]  /*2630*/  IADD3 R71, R6, R7, R10 ;  /* 0x0000000706477210 */ /* 0x008fe20007ffe00a */
[----:B------:R-:W-:-:S02]  /*2640*/  IMAD R6, R11, R66, RZ ;  /* 0x000000420b067224 */ /* 0x000fc400078e02ff */
[----:B------:R-:W-:Y:S01]  /*2650*/  IMAD R11, R11, R4, RZ ;  /* 0x000000040b0b7224 */ /* 0x000fe200078e02ff */
[----:B------:R-:W-:Y:S01]  /*2660*/  IADD3 R70, R8, R9, R10 ;  /* 0x0000000908467210 */ /* 0x000fe20007ffe00a */
[C---:B------:R-:W-:Y:S01]  /*2670*/  IMAD R21, R24.reuse, R67, R6 ;  /* 0x0000004318157224 */ /* 0x040fe200078e0206 */
[----:B0-----:R-:W-:Y:S01]  /*2680*/  SHF.R.U32.HI R10, RZ, 0x7, R30 ;  /* 0x00000007ff0a7819 */ /* 0x001fe2000001161e */
[----:B------:R-:W-:Y:S01]  /*2690*/  IMAD R11, R24, R5, R11 ;  /* 0x00000005180b7224 */ /* 0x000fe200078e020b */
[----:B------:R-:W-:Y:S01]  /*26a0*/  LOP3.LUT R7, R72, 0xfffffff0, RZ, 0xc0, !PT ;  /* 0xfffffff048077812 */ /* 0x000fe200078ec0ff */
[----:B------:R-:W-:Y:S01]  /*26b0*/  IMAD.IADD R44, R55, 0x1, R21 ;  /* 0x00000001372c7824 */ /* 0x000fe200078e0215 */
[C---:B------:R-:W-:Y:S01]  /*26c0*/  SHF.L.U64.HI R67, R66.reuse, 0x7, R67 ;  /* 0x0000000742437819 */ /* 0x040fe20000010243 */
[----:B------:R-:W-:Y:S01]  /*26d0*/  IMAD.SHL.U32 R66, R66, 0x80, RZ ;  /* 0x0000008042427824 */ /* 0x000fe200078e00ff */
[----:B------:R-:W-:Y:S01]  /*26e0*/  SHF.R.S32.HI R4, RZ, 0x1f, R20 ;  /* 0x0000001fff047819 */ /* 0x000fe20000011414 */
[----:B------:R-:W-:Y:S01]  /*26f0*/  VIADD R62, R10, 0x8 ;  /* 0x000000080a3e7836 */ /* 0x000fe20000000000 */
[----:B------:R-:W-:Y:S01]  /*2700*/  SHF.R.S32.HI R3, RZ, 0x1f, R7 ;  /* 0x0000001fff037819 */ /* 0x000fe20000011407 */
[----:B------:R-:W-:-:S02]  /*2710*/  IMAD.IADD R21, R21, 0x1, R53 ;  /* 0x0000000115157824 */ /* 0x000fc400078e0235 */
[----:B------:R-:W-:Y:S02]  /*2720*/  IMAD.IADD R6, R51, 0x1, R11 ;  /* 0x0000000133067824 */ /* 0x000fe400078e020b */
[----:B--2---:R-:W-:-:S07]  /*2730*/  IMAD.IADD R5, R11, 0x1, R49 ;  /* 0x000000010b057824 */ /* 0x004fce00078e0231 */
.L_x_9646:
[----:B------:R-:W2:Y:S01]  /*2740*/  LDL R8, [R1+0x48] ;  /* 0x0000480001087983 */ /* 0x000ea20000100800 */
[----:B0-----:R-:W0:Y:S01]  /*2750*/  LDC R87, c[0x0][0x3f4] ;  /* 0x0000fd00ff577b82 */ /* 0x001e220000000800 */
        /* <DEDUP_REMOVED lines=38> */
[----:B------:R-:W2:Y:S01]  /*29c0*/  LDL.64 R90, [R1+0x10] ;  /* 0x00001000015a7983 */ /* 0x000ea20000100a00 */
[----:B------:R-:W-:Y:S01]  /*29d0*/  ULDC.64 UR4, c[0x0][0x3e8] ;  /* 0x0000fa0000047ab9 */ /* 0x000fe20000000a00 */
[----:B------:R-:W-:Y:S02]  /*29e0*/  ULDC.64 UR6, c[0x0][0x400] ;  /* 0x0001000000067ab9 */ /* 0x000fe40000000a00 */
[----:B------:R-:W3:Y:S04]  /*29f0*/  LDL R83, [R1+0x34] ;  /* 0x0000340001537983 */ /* 0x000ee80000100800 */
[----:B------:R-:W4:Y:S01]  /*2a00*/  LDL R78, [R1+0x38] ;  /* 0x00003800014e7983 */ /* 0x000f220000100800 */
[----:B------:R-:W-:Y:S02]  /*2a10*/  IADD3 R40, P3, P5, R54, UR4, R40 ;  /* 0x0000000436287c10 */ /* 0x000fe4000fd7e028 */
[----:B------:R-:W-:-:S02]  /*2a20*/  CS2R R34, SRZ ;  /* 0x0000000000227805 */ /* 0x000fc4000001ff00 */
[----:B------:R-:W-:Y:S02]  /*2a30*/  CS2R R36, SRZ ;  /* 0x0000000000247805 */ /* 0x000fe4000001ff00 */
[----:B------:R-:W-:Y:S02]  /*2a40*/  IADD3.X R41, R44, UR5, R42, P3, P5 ;  /* 0x000000052c297c10 */ /* 0x000fe40009fea42a */
[----:B------:R-:W-:-:S04]  /*2a50*/  IADD3 R38, P3, P5, R50, UR6, R38 ;  /* 0x0000000632267c10 */ /* 0x000fc8000fd7e026 */
[----:B------:R-:W-:Y:S02]  /*2a60*/  IADD3.X R39, R6, UR7, R43, P3, P5 ;  /* 0x0000000706277c10 */ /* 0x000fe40009fea42b */
[----:B------:R-:W-:Y:S02]  /*2a70*/  CS2R R28, SRZ ;  /* 0x00000000001c7805 */ /* 0x000fe4000001ff00 */
[----:B------:R-:W-:Y:S02]  /*2a80*/  CS2R R12, SRZ ;  /* 0x00000000000c7805 */ /* 0x000fe4000001ff00 */
[----:B------:R-:W-:Y:S02]  /*2a90*/  CS2R R30, SRZ ;  /* 0x00000000001e7805 */ /* 0x000fe4000001ff00 */
[----:B------:R-:W-:Y:S02]  /*2aa0*/  CS2R R14, SRZ ;  /* 0x00000000000e7805 */ /* 0x000fe4000001ff00 */
[----:B--2---:R-:W-:-:S02]  /*2ab0*/  ISETP.GE.AND P5, PT, R90, R87, PT ;  /* 0x000000575a00720c */ /* 0x004fc40003fa6270 */
[----:B---3--:R-:W-:-:S11]  /*2ac0*/  ISETP.GE.AND P3, PT, R83, R87, PT ;  /* 0x000000575300720c */ /* 0x008fd60003f66270 */
[----:B------:R0:W5:Y:S04]  /*2ad0*/  @!P5 LDG.E.64 R34, desc[UR42][R40.64] ;  /* 0x0000002a2822d981 */ /* 0x000168000c1e1b00 */
[----:B------:R0:W5:Y:S01]  /*2ae0*/  @!P5 LDG.E.64 R36, desc[UR42][R38.64] ;  /* 0x0000002a2624d981 */ /* 0x000162000c1e1b00 */
[----:B----4-:R-:W-:-:S03]  /*2af0*/  ISETP.GE.AND P5, PT, R78, R87, PT ;  /* 0x000000574e00720c */ /* 0x010fc60003fa6270 */
[----:B------:R0:W5:Y:S04]  /*2b00*/  @!P3 LDG.E.64 R28, desc[UR42][R40.64+0x10] ;  /* 0x0000102a281cb981 */ /* 0x000168000c1e1b00 */
[----:B------:R0:W5:Y:S06]  /*2b10*/  @!P3 LDG.E.64 R30, desc[UR42][R38.64+0x10] ;  /* 0x0000102a261eb981 */ /* 0x00016c000c1e1b00 */
[----:B------:R0:W5:Y:S04]  /*2b20*/  @!P5 LDG.E.64 R12, desc[UR42][R40.64+0x20] ;  /* 0x0000202a280cd981 */ /* 0x000168000c1e1b00 */
[----:B------:R0:W5:Y:S02]  /*2b30*/  @!P5 LDG.E.64 R14, desc[UR42][R38.64+0x20] ;  /* 0x0000202a260ed981 */ /* 0x000164000c1e1b00 */
.L_x_9611:
[----:B------:R-:W-:Y:S05]  /*2b40*/  BSYNC B1 ;  /* 0x0000000000017941 */ /* 0x000fea0003800000 */
.L_x_9610:
        /* <DEDUP_REMOVED lines=10> */
.L_x_9612:
[----:B------:R-:W2:Y:S01]  /*2bf0*/  LDL R8, [R1+0x8] ;  /* 0x0000080001087983 */ /* 0x000ea20000100800 */
[----:B------:R-:W-:Y:S01]  /*2c00*/  IMAD R83, R18, 0x8, R16 ;  /* 0x0000000812537824 */ /* 0x000fe200078e0210 */
[----:B------:R-:W-:Y:S01]  /*2c10*/  BSSY B1, `(.L_x_9613) ;  /* 0x0000004000017945 */ /* 0x000fe20003800000 */
[----:B--2---:R-:W-:-:S04]  /*2c20*/  SHF.L.U32 R86, R8, 0x1f, RZ ;  /* 0x0000001f08567819 */ /* 0x004fc800000006ff */
[----:B------:R-:W0:Y:S02]  /*2c30*/  SYNCS.PHASECHK.TRANS64.TRYWAIT P5, [R83+URZ+0x19c90], R86 ;  /* 0x019c9056530075a7 */ /* 0x000e2400080a017f */
[----:B0-----:R-:W-:Y:S05]  /*2c40*/  @!P5 BRA `(.L_x_9614) ;  /* 0x000001e4004cd947 */ /* 0x001fea0003800000 */
.L_x_9939:
[----:B------:R-:W-:Y:S05]  /*2c50*/  BSYNC B1 ;  /* 0x0000000000017941 */ /* 0x000fea0003800000 */
.L_x_9613:
[----:B------:R-:W-:Y:S05]  /*2c60*/  @P4 BRA `(.L_x_9615) ;  /* 0x0000003800b44947 */ /* 0x000fea0003800000 */
[----:B------:R-:W-:Y:S01]  /*2c70*/  ISETP.NE.AND P4, PT, R60, RZ, PT ;  /* 0x000000ff3c00720c */ /* 0x000fe20003f85270 */
[----:B------:R-:W-:-:S12]  /*2c80*/  BSSY B1, `(.L_x_9616) ;  /* 0x0000074000017945 */ /* 0x000fd80003800000 */
[----:B------:R-:W-:Y:S05]  /*2c90*/  @!P4 BRA `(.L_x_9617) ;  /* 0x0000000400c8c947 */ /* 0x000fea0003800000 */
[----:B------:R-:W2:Y:S01]  /*2ca0*/  LDL.64 R76, [R1+0x10] ;  /* 0x00001000014c7983 */ /* 0x000ea20000100a00 */
[----:B------:R-:W-:Y:S03]  /*2cb0*/  BSSY B2, `(.L_x_9618) ;  /* 0x000006f000027945 */ /* 0x000fe60003800000 */
[----:B------:R1:W3:Y:S01]  /*2cc0*/  LDS.128 R8, [R84+0x13800] ;  /* 0x0138000054087984 */ /* 0x0002e20000000c00 */
[----:B--2---:R-:W-:-:S13]  /*2cd0*/  ISETP.GE.AND P4, PT, R76, R87, PT ;  /* 0x000000574c00720c */ /* 0x004fda0003f86270 */
[----:B-1-3--:R-:W-:Y:S05]  /*2ce0*/  @P4 BRA `(.L_x_9619) ;  /* 0x0000000400ac4947 */ /* 0x00afea0003800000 */
        /* <DEDUP_REMOVED lines=33> */
[----:B------:R-:W-:Y:S01]  /*2f00*/  FFMA.FTZ R8, R8, R79, -R93 ;  /* 0x0000004f08087223 */ /* 0x000fe2000001085d */
[----:B------:R-:W-:Y:S02]  /*2f10*/  HADD2.F32 R78, -RZ, R78.H1_H1 ;  /* 0x3000004eff4e7230 */ /* 0x000fe40000004100 */
[----:B------:R-:W-:Y:S01]  /*2f20*/  FMUL.FTZ R93, R77, R91 ;  /* 0x0000005b4d5d7220 */ /* 0x000fe20000410000 */
[----:B------:R-:W-:Y:S01]  /*2f30*/  FFMA.FTZ R9, R37, R79, R90 ;  /* 0x0000004f25097223 */ /* 0x000fe2000001005a */
[C---:B------:R-:W-:Y:S01]  /*2f40*/  FMUL.FTZ R92, R76.reuse, R91 ;  /* 0x0000005b4c5c7220 */ /* 0x040fe20000410000 */
[----:B------:R-:W-:Y:S01]  /*2f50*/  F2FP.F16.E4M3.UNPACK_B R37, R36.H1 ;  /* 0x00000024ff25723e */ /* 0x000fe200030006ff */
[----:B------:R-:W-:Y:S01]  /*2f60*/  FFMA.FTZ R93, R76, R78, -R93 ;  /* 0x0000004e4c5d7223 */ /* 0x000fe2000001085d */
[----:B------:R-:W-:Y:S01]  /*2f70*/  F2FP.F16.E4M3.UNPACK_B R36, R36 ;  /* 0x00000024ff24723e */ /* 0x000fe200020006ff */
        /* <DEDUP_REMOVED lines=21> */
[--C-:B------:R-:W-:Y:S01]  /*30d0*/  HADD2.F32 R79, -RZ, R76.reuse.H1_H1 ;  /* 0x3000004cff4f7230 */ /* 0x100fe20000004100 */
[----:B------:R-:W-:Y:S01]  /*30e0*/  F2FP.SATFINITE.E4M3.F32.PACK_AB_MERGE_C R43, R78, R43, RZ ;  /* 0x0000002b4e2b723e */ /* 0x000fe200048070ff */
[----:B------:R-:W-:Y:S01]  /*30f0*/  HADD2.F32 R78, -RZ, R76.H0_H0 ;  /* 0x2000004cff4e7230 */ /* 0x000fe20000004100 */
[----:B------:R-:W-:Y:S01]  /*3100*/  F2FP.F16.E4M3.UNPACK_B R77, R10.H1 ;  /* 0x0000000aff4d723e */ /* 0x000fe200030006ff */
[--C-:B------:R-:W-:Y:S01]  /*3110*/  HADD2.F32 R92, -RZ, R94.reuse.H1_H1 ;  /* 0x3000005eff5c7230 */ /* 0x100fe20000004100 */
[----:B------:R-:W-:Y:S01]  /*3120*/  F2FP.F16.E4M3.UNPACK_B R93, R35 ;  /* 0x00000023ff5d723e */ /* 0x000fe200020006ff */
[----:B------:R-:W-:Y:S01]  /*3130*/  HADD2.F32 R94, -RZ, R94.H0_H0 ;  /* 0x2000005eff5e7230 */ /* 0x000fe20000004100 */
[-C--:B------:R-:W-:Y:S01]  /*3140*/  F2FP.F16.E4M3.UNPACK_B R76, R34.reuse.H1 ;  /* 0x00000022ff4c723e */ /* 0x080fe200030006ff */
[----:B------:R-:W-:Y:S01]  /*3150*/  HADD2.F32 R35, -RZ, R77.H1_H1 ;  /* 0x3000004dff237230 */ /* 0x000fe20000004100 */
[----:B------:R-:W-:Y:S01]  /*3160*/  F2FP.F16.E4M3.UNPACK_B R90, R34 ;  /* 0x00000022ff5a723e */ /* 0x000fe200020006ff */
[----:B------:R-:W-:-:S02]  /*3170*/  HADD2.F32 R96, -RZ, R93.H1_H1 ;  /* 0x3000005dff607230 */ /* 0x000fc40000004100 */
[-C--:B------:R-:W-:Y:S01]  /*3180*/  FMUL.FTZ R95, R79, R92.reuse ;  /* 0x0000005c4f5f7220 */ /* 0x080fe20000410000 */
[----:B------:R-:W-:Y:S02]  /*3190*/  HADD2.F32 R91, -RZ, R76.H1_H1 ;  /* 0x3000004cff5b7230 */ /* 0x000fe40000004100 */
[C---:B------:R-:W-:Y:S01]  /*31a0*/  FMUL.FTZ R100, R78.reuse, R92 ;  /* 0x0000005c4e647220 */ /* 0x040fe20000410000 */
[----:B------:R-:W-:Y:S02]  /*31b0*/  HADD2.F32 R77, -RZ, R77.H0_H0 ;  /* 0x2000004dff4d7230 */ /* 0x000fe40000004100 */
[----:B------:R-:W-:Y:S01]  /*31c0*/  FMUL.FTZ R98, R35, R96 ;  /* 0x0000006023627220 */ /* 0x000fe20000410000 */
[----:B------:R-:W-:Y:S02]  /*31d0*/  HADD2.F32 R92, -RZ, R90.H1_H1 ;  /* 0x3000005aff5c7230 */ /* 0x000fe40000004100 */
[----:B------:R-:W-:Y:S01]  /*31e0*/  FFMA.FTZ R34, R78, R91, -R95 ;  /* 0x0000005b4e227223 */ /* 0x000fe2000001085f */
[----:B------:R-:W-:Y:S01]  /*31f0*/  F2FP.F16.E4M3.UNPACK_B R10, R10 ;  /* 0x0000000aff0a723e */ /* 0x000fe200020006ff */
[----:B------:R-:W-:Y:S01]  /*3200*/  FMUL.FTZ R96, R77, R96 ;  /* 0x000000604d607220 */ /* 0x000fe20000410000 */
[----:B------:R-:W-:Y:S01]  /*3210*/  F2FP.F16.E4M3.UNPACK_B R78, R11 ;  /* 0x0000000bff4e723e */ /* 0x000fe200020006ff */
[----:B------:R-:W-:Y:S01]  /*3220*/  FFMA.FTZ R11, R79, R91, R100 ;  /* 0x0000005b4f0b7223 */ /* 0x000fe20000010064 */
[-C--:B------:R-:W-:Y:S01]  /*3230*/  FFMA.FTZ R98, R77, R92.reuse, -R98 ;  /* 0x0000005c4d627223 */ /* 0x080fe20000010862 */
[----:B------:R-:W-:Y:S01]  /*3240*/  FFMA.FTZ R79, R35, R92, R96 ;  /* 0x0000005c234f7223 */ /* 0x000fe20000010060 */
[----:B------:R-:W-:Y:S01]  /*3250*/  HADD2.F32 R35, -RZ, R10.H0_H0 ;  /* 0x2000000aff237230 */ /* 0x000fe20000004100 */
[----:B------:R-:W-:Y:S01]  /*3260*/  F2FP.SATFINITE.E4M3.F32.PACK_AB_MERGE_C R9, R9, R8, R42 ;  /* 0x000000080909723e */ /* 0x000fe2000480702a */
        /* <DEDUP_REMOVED lines=8> */
[----:B------:R-:W-:Y:S02]  /*32f0*/  HADD2.F32 R76, -RZ, R76.H0_H0 ;  /* 0x2000004cff4c7230 */ /* 0x000fe40000004100 */
[-C--:B------:R-:W-:Y:S01]  /*3300*/  FMUL.FTZ R92, R10, R93.reuse ;  /* 0x0000005d0a5c7220 */ /* 0x080fe20000410000 */
[----:B------:R-:W-:Y:S02]  /*3310*/  HADD2.F32 R90, -RZ, R90.H0_H0 ;  /* 0x2000005aff5a7230 */ /* 0x000fe40000004100 */
[C---:B------:R-:W-:Y:S01]  /*3320*/  FMUL.FTZ R96, R78.reuse, R94 ;  /* 0x0000005e4e607220 */ /* 0x040fe20000410000 */
[----:B------:R-:W-:Y:S01]  /*3330*/  FMUL.FTZ R93, R35, R93 ;  /* 0x0000005d235d7220 */ /* 0x000fe20000410000 */
[----:B------:R-:W-:-:S02]  /*3340*/  FFMA.FTZ R91, R78, R76, R91 ;  /* 0x0000004c4e5b7223 */ /* 0x000fc4000001005b */
[----:B------:R-:W-:Y:S01]  /*3350*/  FFMA.FTZ R96, R77, R76, -R96 ;  /* 0x0000004c4d607223 */ /* 0x000fe20000010860 */
[-C--:B------:R-:W-:Y:S01]  /*3360*/  FFMA.FTZ R92, R35, R90.reuse, -R92 ;  /* 0x0000005a235c7223 */ /* 0x080fe2000001085c */
[----:B------:R-:W-:-:S03]  /*3370*/  FFMA.FTZ R93, R10, R90, R93 ;  /* 0x0000005a0a5d7223 */ /* 0x000fc6000001005d */
[----:B------:R-:W-:Y:S02]  /*3380*/  F2FP.SATFINITE.E4M3.F32.PACK_AB_MERGE_C R11, R91, R96, R11 ;  /* 0x000000605b0b723e */ /* 0x000fe4000480700b */
[----:B------:R-:W-:-:S07]  /*3390*/  F2FP.SATFINITE.E4M3.F32.PACK_AB_MERGE_C R10, R93, R92, R79 ;  /* 0x0000005c5d0a723e */ /* 0x000fce000480704f */
.L_x_9619:
[----:B------:R-:W-:Y:S05]  /*33a0*/  BSYNC B2 ;  /* 0x0000000000027941 */ /* 0x000fea0003800000 */
.L_x_9618:
[----:B------:R1:W-:Y:S02]  /*33b0*/  STG.E.128 desc[UR42][R32.64], R8 ;  /* 0x0000000820007986 */ /* 0x0003e4000c101d2a */
.L_x_9617:
[----:B------:R-:W-:Y:S05]  /*33c0*/  BSYNC B1 ;  /* 0x0000000000017941 */ /* 0x000fea0003800000 */
.L_x_9616:
[----:B------:R-:W-:Y:S01]  /*33d0*/  ISETP.NE.AND P4, PT, R45, RZ, PT ;  /* 0x000000ff2d00720c */ /* 0x000fe20003f85270 */
[----:B------:R-:W-:-:S12]  /*33e0*/  BSSY B1, `(.L_x_9620) ;  /* 0x0000074000017945 */ /* 0x000fd80003800000 */
[----:B------:R-:W-:Y:S05]  /*33f0*/  @!P4 BRA `(.L_x_9621) ;  /* 0x0000000400c8c947 */ /* 0x000fea0003800000 */
[----:B------:R-:W2:Y:S01]  /*3400*/  LDL R34, [R1+0x34] ;  /* 0x0000340001227983 */ /* 0x000ea20000100800 */
[----:B------:R-:W-:Y:S03]  /*3410*/  BSSY B2, `(.L_x_9622) ;  /* 0x000006f000027945 */ /* 0x000fe60003800000 */
[----:B-1----:R1:W3:Y:S01]  /*3420*/  LDS.128 R8, [R84+0x14800] ;  /* 0x0148000054087984 */ /* 0x0022e20000000c00 */
[----:B--2---:R-:W-:-:S13]  /*3430*/  ISETP.GE.AND P4, PT, R34, R87, PT ;  /* 0x000000572200720c */ /* 0x004fda0003f86270 */
[----:B-1-3--:R-:W-:Y:S05]  /*3440*/  @P4 BRA `(.L_x_9623) ;  /* 0x0000000400ac4947 */ /* 0x00afea0003800000 */
        /* <DEDUP_REMOVED lines=61> */
[----:B------:R-:W-:Y:S01]  /*3820*/  F2FP.SATFINITE.E4M3.F32.PACK_AB_MERGE_C R35, R36, R35, RZ ;  /* 0x000000232423723e */ /* 0x000fe200048070ff */
[--C-:B------:R-:W-:Y:S01]  /*3830*/  HADD2.F32 R40, -RZ, R37.reuse.H0_H0 ;  /* 0x20000025ff287230 */ /* 0x100fe20000004100 */
[-C--:B------:R-:W-:Y:S01]  /*3840*/  F2FP.F16.E4M3.UNPACK_B R77, R29.reuse.H1 ;  /* 0x0000001dff4d723e */ /* 0x080fe200030006ff */
[----:B------:R-:W-:Y:S01]  /*3850*/  HADD2.F32 R37, -RZ, R37.H1_H1 ;  /* 0x30000025ff257230 */ /* 0x000fe20000004100 */
[----:B------:R-:W-:Y:S02]  /*3860*/  F2FP.F16.E4M3.UNPACK_B R36, R10.H1 ;  /* 0x0000000aff24723e */ /* 0x000fe400030006ff */
        /* <DEDUP_REMOVED lines=25> */
[----:B------:R-:W-:Y:S01]  /*3a00*/  HADD2.F32 R10, -RZ, R10.H1_H1 ;  /* 0x3000000aff0a7230 */ /* 0x000fe20000004100 */
[----:B------:R-:W-:Y:S01]  /*3a10*/  F2FP.SATFINITE.E4M3.F32.PACK_AB_MERGE_C R8, R31, R30, R35 ;  /* 0x0000001e1f08723e */ /* 0x000fe20004807023 */
[----:B------:R-:W-:-:S02]  /*3a20*/  HADD2.F32 R76, -RZ, R76.H0_H0 ;  /* 0x2000004cff4c7230 */ /* 0x000fc40000004100 */
        /* <DEDUP_REMOVED lines=13> */
.L_x_9623:
[----:B------:R-:W-:Y:S05]  /*3b00*/  BSYNC B2 ;  /* 0x0000000000027941 */ /* 0x000fea0003800000 */
.L_x_9622:
[----:B------:R2:W-:Y:S02]  /*3b10*/  STG.E.128 desc[UR42][R32.64+0x20], R8 ;  /* 0x0000200820007986 */ /* 0x0005e4000c101d2a */
.L_x_9621:
[----:B------:R-:W-:Y:S05]  /*3b20*/  BSYNC B1 ;  /* 0x0000000000017941 */ /* 0x000fea0003800000 */
.L_x_9620:
        /* <DEDUP_REMOVED lines=40> */
[-C--:B------:R-:W-:Y:S01]  /*3db0*/  FMUL.FTZ R37, R29, R35.reuse ;  /* 0x000000231d257220 */ /* 0x080fe20000410000 */
[----:B------:R-:W-:Y:S01]  /*3dc0*/  FMUL.FTZ R36, R28, R35 ;  /* 0x000000231c247220 */ /* 0x000fe20000410000 */
[----:B------:R-:W-:Y:S01]  /*3dd0*/  F2FP.F16.E4M3.UNPACK_B R15, R14.H1 ;  /* 0x0000000eff0f723e */ /* 0x000fe200030006ff */
[----:B------:R-:W-:-:S02]  /*3de0*/  HADD2.F32 R31, -RZ, R39.H1_H1 ;  /* 0x30000027ff1f7230 */ /* 0x000fc40000004100 */
[-C--:B------:R-:W-:Y:S01]  /*3df0*/  FFMA.FTZ R37, R28, R30.reuse, -R37 ;  /* 0x0000001e1c257223 */ /* 0x080fe20000010825 */
[----:B------:R-:W-:Y:S01]  /*3e00*/  FFMA.FTZ R40, R29, R30, R36 ;  /* 0x0000001e1d287223 */ /* 0x000fe20000010024 */
[----:B------:R-:W-:Y:S01]  /*3e10*/  F2FP.F16.E4M3.UNPACK_B R14, R14 ;  /* 0x0000000eff0e723e */ /* 0x000fe200020006ff */
[--C-:B------:R-:W-:Y:S01]  /*3e20*/  HADD2.F32 R30, -RZ, R15.reuse.H1_H1 ;  /* 0x3000000fff1e7230 */ /* 0x100fe20000004100 */
[----:B------:R-:W-:Y:S01]  /*3e30*/  F2FP.F16.E4M3.UNPACK_B R38, R38 ;  /* 0x00000026ff26723e */ /* 0x000fe200020006ff */
[----:B------:R-:W-:Y:S01]  /*3e40*/  HADD2.F32 R29, -RZ, R15.H0_H0 ;  /* 0x2000000fff1d7230 */ /* 0x000fe20000004100 */
[----:B------:R-:W-:Y:S01]  /*3e50*/  F2FP.F16.E4M3.UNPACK_B R35, R12 ;  /* 0x0000000cff23723e */ /* 0x000fe200020006ff */
[----:B------:R-:W-:Y:S02]  /*3e60*/  HADD2.F32 R39, -RZ, R39.H0_H0 ;  /* 0x20000027ff277230 */ /* 0x000fe40000004100 */
[----:B------:R-:W-:Y:S01]  /*3e70*/  FMUL.FTZ R36, R30, R31 ;  /* 0x0000001f1e247220 */ /* 0x000fe20000410000 */
[----:B------:R-:W-:-:S02]  /*3e80*/  HADD2.F32 R15, -RZ, R14.H0_H0 ;  /* 0x2000000eff0f7230 */ /* 0x000fc40000004100 */
[----:B------:R-:W-:Y:S01]  /*3e90*/  FMUL.FTZ R31, R29, R31 ;  /* 0x0000001f1d1f7220 */ /* 0x000fe20000410000 */
[----:B------:R-:W-:Y:S02]  /*3ea0*/  HADD2.F32 R28, -RZ, R14.H1_H1 ;  /* 0x3000000eff1c7230 */ /* 0x000fe40000004100 */
        /* <DEDUP_REMOVED lines=10> */
[-C--:B------:R-:W-:Y:S01]  /*3f50*/  F2FP.F16.E4M3.UNPACK_B R39, R13.reuse.H1 ;  /* 0x0000000dff27723e */ /* 0x080fe200030006ff */
[--C-:B------:R-:W-:Y:S01]  /*3f60*/  HADD2.F32 R34, -RZ, R31.reuse.H0_H0 ;  /* 0x2000001fff227230 */ /* 0x100fe20000004100 */
[----:B------:R-:W-:Y:S01]  /*3f70*/  F2FP.F16.E4M3.UNPACK_B R30, R10.H1 ;  /* 0x0000000aff1e723e */ /* 0x000fe200030006ff */
[----:B------:R-:W-:Y:S01]  /*3f80*/  HADD2.F32 R31, -RZ, R31.H1_H1 ;  /* 0x3000001fff1f7230 */ /* 0x000fe20000004100 */
[----:B------:R-:W-:Y:S01]  /*3f90*/  F2FP.F16.E4M3.UNPACK_B R38, R13 ;  /* 0x0000000dff26723e */ /* 0x000fe200020006ff */
[----:B------:R-:W-:Y:S01]  /*3fa0*/  HADD2.F32 R41, -RZ, R39.H1_H1 ;  /* 0x30000027ff297230 */ /* 0x000fe20000004100 */
[----:B------:R-:W-:Y:S01]  /*3fb0*/  F2FP.SATFINITE.E4M3.F32.PACK_AB_MERGE_C R28, R40, R37, RZ ;  /* 0x00000025281c723e */ /* 0x000fe200048070ff */
        /* <DEDUP_REMOVED lines=38> */
.L_x_9625:
[----:B------:R-:W-:Y:S05]  /*4220*/  BSYNC B1 ;  /* 0x0000000000017941 */ /* 0x000fea0003800000 */
.L_x_9624:
[----:B------:R3:W-:Y:S01]  /*4230*/  STG.E.128 desc[UR42][R32.64+0x40], R8 ;  /* 0x0000400820007986 */ /* 0x0007e2000c101d2a */
[----:B------:R-:W-:Y:S05]  /*4240*/  BRA `(.L_x_9615) ;  /* 0x00000024003c7947 */ /* 0x000fea0003800000 */
.L_x_9609:
        /* <DEDUP_REMOVED lines=27> */
.L_x_9627:
[----:B------:R-:W-:Y:S05]  /*4400*/  BSYNC B1 ;  /* 0x0000000000017941 */ /* 0x000fea0003800000 */
.L_x_9626:
        /* <DEDUP_REMOVED lines=12> */
.L_x_9628:
[----:B0-----:R-:W2:Y:S01]  /*44d0*/  LDL R38, [R1+0x8] ;  /* 0x0000080001267983 */ /* 0x001ea20000100800 */
[----:B------:R-:W-:Y:S01]  /*44e0*/  IMAD R83, R18, 0x8, R16 ;  /* 0x0000000812537824 */ /* 0x000fe200078e0210 */
[----:B------:R-:W-:Y:S01]  /*44f0*/  BSSY B1, `(.L_x_9629) ;  /* 0x0000004000017945 */ /* 0x000fe20003800000 */
[----:B--2---:R-:W-:-:S04]  /*4500*/  SHF.L.U32 R86, R38, 0x1f, RZ ;  /* 0x0000001f26567819 */ /* 0x004fc800000006ff */
[----:B------:R-:W0:Y:S02]  /*4510*/  SYNCS.PHASECHK.TRANS64.TRYWAIT P5, [R83+URZ+0x19c90], R86 ;  /* 0x019c9056530075a7 */ /* 0x000e2400080a017f */
[----:B0-----:R-:W-:Y:S05]  /*4520*/  @!P5 BRA `(.L_x_9630) ;  /* 0x000001cc0028d947 */ /* 0x001fea0003800000 */
.L_x_9940:
[----:B------:R-:W-:Y:S05]  /*4530*/  BSYNC B1 ;  /* 0x0000000000017941 */ /* 0x000fea0003800000 */
.L_x_9629:
[----:B------:R-:W-:Y:S05]  /*4540*/  @P4 BRA `(.L_x_9615) ;  /* 0x00000020007c4947 */ /* 0x000fea0003800000 */
[----:B------:R-:W1:Y:S01]  /*4550*/  LDC R94, c[0x0][0x2f4] ;  /* 0x0000bd00ff5e7b82 */ /* 0x000e620000000800 */
[----:B------:R-:W-:Y:S01]  /*4560*/  ISETP.NE.AND P4, PT, R60, RZ, PT ;  /* 0x000000ff3c00720c */ /* 0x000fe20003f85270 */
[----:B------:R-:W-:Y:S01]  /*4570*/  ULDC.64 UR4, c[0x0][0x300] ;  /* 0x0000c00000047ab9 */ /* 0x000fe20000000a00 */
[----:B------:R-:W-:Y:S01]  /*4580*/  SHF.R.S32.HI R38, RZ, 0x1f, R23 ;  /* 0x0000001fff267819 */ /* 0x000fe20000011417 */
[----:B------:R-:W-:Y:S01]  /*4590*/  IMAD.MOV.U32 R78, RZ, RZ, R36 ;  /* 0x000000ffff4e7224 */ /* 0x000fe200078e0024 */
[----:B------:R-:W-:Y:S03]  /*45a0*/  BSSY B1, `(.L_x_9631) ;  /* 0x0000105000017945 */ /* 0x000fe60003800000 */
[----:B------:R-:W-:Y:S02]  /*45b0*/  IMAD R38, R38, UR4, RZ ;  /* 0x0000000426267c24 */ /* 0x000fe4000f8e02ff */
[----:B------:R-:W-:-:S04]  /*45c0*/  IMAD.WIDE.U32 R78, R23, UR4, R78 ;  /* 0x00000004174e7c25 */ /* 0x000fc8000f8e004e */
[----:B------:R-:W-:-:S04]  /*45d0*/  IMAD R95, R23, UR5, R38 ;  /* 0x00000005175f7c24 */ /* 0x000fc8000f8e0226 */
[----:B------:R-:W-:Y:S02]  /*45e0*/  IMAD.IADD R95, R95, 0x1, R79 ;  /* 0x000000015f5f7824 */ /* 0x000fe400078e024f */
[----:B-1----:R-:W-:Y:S01]  /*45f0*/  IMAD.IADD R96, R94, 0x1, -R61 ;  /* 0x000000015e607824 */ /* 0x002fe200078e0a3d */
[----:B------:R-:W-:Y:S06]  /*4600*/  @!P4 BRA `(.L_x_9632) ;  /* 0x0000000c00f8c947 */ /* 0x000fec0003800000 */
[----:B------:R-:W2:Y:S04]  /*4610*/  LDL R41, [R1+0x30] ;  /* 0x0000300001297983 */ /* 0x000ea80000100800 */
[----:B------:R-:W3:Y:S04]  /*4620*/  LDL R40, [R1+0x74] ;  /* 0x0000740001287983 */ /* 0x000ee80000100800 */
[----:B------:R-:W4:Y:S01]  /*4630*/  LDL R39, [R1+0x3c] ;  /* 0x00003c0001277983 */ /* 0x000f220000100800 */
[----:B------:R-:W-:Y:S01]  /*4640*/  SEL R36, R61, R96, !P0 ;  /* 0x000000603d247207 */ /* 0x000fe20004000000 */
[----:B------:R-:W-:Y:S01]  /*4650*/  BSSY B2, `(.L_x_9633) ;  /* 0x00000f0000027945 */ /* 0x000fe20003800000 */
[----:B------:R-:W-:-:S02]  /*4660*/  IADD3 R103, P4, P5, R58, R78, R20 ;  /* 0x0000004e3a677210 */ /* 0x000fc40007d9e014 */
[----:B------:R-:W-:Y:S02]  /*4670*/  SHF.R.S32.HI R37, RZ, 0x1f, R36 ;  /* 0x0000001fff257819 */ /* 0x000fe40000011424 */
[----:B------:R-:W-:Y:S02]  /*4680*/  IADD3.X R101, R80, R95, R4, P4, P5 ;  /* 0x0000005f50657210 */ /* 0x000fe400027ea404 */
[----:B------:R-:W-:Y:S02]  /*4690*/  LEA.HI R37, R37, R36, RZ, 0x5 ;  /* 0x0000002425257211 */ /* 0x000fe400078f28ff */
[----:B------:R-:W-:Y:S02]  /*46a0*/  ISETP.GE.AND P5, PT, R152, R87, PT ;  /* 0x000000579800720c */ /* 0x000fe40003fa6270 */
[----:B------:R-:W-:-:S04]  /*46b0*/  SHF.R.S32.HI R36, RZ, 0x5, R37 ;  /* 0x00000005ff247819 */ /* 0x000fc80000011425 */
[----:B------:R-:W-:-:S04]  /*46c0*/  LEA.HI.SX32 R36, R73, R36, 0x1c ;  /* 0x0000002449247211 */ /* 0x000fc800078fe2ff */
[C---:B------:R-:W-:Y:S01]  /*46d0*/  LEA.HI R37, R36.reuse, R36, RZ, 0x1 ;  /* 0x0000002424257211 */ /* 0x040fe200078f08ff */
[----:B------:R-:W-:-:S04]  /*46e0*/  IMAD.SHL.U32 R102, R36, 0x10, RZ ;  /* 0x0000001024667824 */ /* 0x000fc800078e00ff */
[----:B------:R-:W-:Y:S01]  /*46f0*/  IMAD.SHL.U32 R37, R37, 0x800, RZ ;  /* 0x0000080025257824 */ /* 0x000fe200078e00ff */
[----:B------:R-:W-:-:S04]  /*4700*/  ISETP.GE.AND P4, PT, R102, R94, PT ;  /* 0x0000005e6600720c */ /* 0x000fc80003f86270 */
[----:B------:R-:W-:Y:S02]  /*4710*/  LOP3.LUT R37, R37, 0xfffff000, RZ, 0xc0, !PT ;  /* 0xfffff00025257812 */ /* 0x000fe400078ec0ff */
[----:B--2---:R-:W-:-:S04]  /*4720*/  LOP3.LUT R36, R41, 0x10, R102, 0xf8, !PT ;  /* 0x0000001029247812 */ /* 0x004fc800078ef866 */
[----:B---3--:R-:W-:-:S04]  /*4730*/  LOP3.LUT R36, R36, R40, RZ, 0x3c, !PT ;  /* 0x0000002824247212 */ /* 0x008fc800078e3cff */
[----:B----4-:R-:W-:Y:S01]  /*4740*/  IADD3 R39, R36, R37, R39 ;  /* 0x0000002524277210 */ /* 0x010fe20007ffe027 */
        /* <DEDUP_REMOVED lines=29> */
[----:B-1----:R-:W-:Y:S01]  /*4920*/  IMAD.MOV.U32 R105, RZ, RZ, R37 ;  /* 0x000000ffff697224 */ /* 0x002fe200078e0025 */
        /* <DEDUP_REMOVED lines=13> */
[----:B------:R-:W-:Y:S01]  /*4a00*/  FMUL.FTZ R112, R113, R112 ;  /* 0x0000007071707220 */ /* 0x000fe20000410000 */
[----:B------:R-:W-:Y:S01]  /*4a10*/  HADD2.F32 R108, -RZ, R108.H1_H1 ;  /* 0x3000006cff6c7230 */ /* 0x000fe20000004100 */
[----:B------:R-:W-:Y:S01]  /*4a20*/  LOP3.LUT R12, R15, 0xff, RZ, 0xc0, !PT ;  /* 0x000000ff0f0c7812 */ /* 0x000fe200078ec0ff */
[----:B------:R-:W-:Y:S02]  /*4a30*/  HADD2.F32 R106, -RZ, R106.H1_H1 ;  /* 0x3000006aff6a7230 */ /* 0x000fe40000004100 */
[----:B------:R-:W-:Y:S01]  /*4a40*/  FFMA.FTZ R112, R110, R111, R112 ;  /* 0x0000006f6e707223 */ /* 0x000fe20000010070 */
[----:B------:R-:W-:Y:S02]  /*4a50*/  HADD2.F32 R109, -RZ, R109.H1_H1 ;  /* 0x3000006dff6d7230 */ /* 0x000fe40000004100 */
[CC--:B------:R-:W-:Y:S01]  /*4a60*/  FMUL.FTZ R110, R37.reuse, R108.reuse ;  /* 0x0000006c256e7220 */ /* 0x0c0fe20000410000 */
        /* <DEDUP_REMOVED lines=38> */
[----:B------:R-:W-:Y:S01]  /*4cd0*/  FFMA.FTZ R35, R105, R104, -R108 ;  /* 0x0000006869237223 */ /* 0x000fe2000001086c */
        /* <DEDUP_REMOVED lines=13> */
[-C--:B------:R-:W-:Y:S01]  /*4db0*/  FMUL.FTZ R43, R15, R34.reuse ;  /* 0x000000220f2b7220 */ /* 0x080fe20000410000 */
[----:B------:R-:W-:Y:S01]  /*4dc0*/  F2FP.F16.E4M3.UNPACK_B R13, R13.H1 ;  /* 0x0000000dff0d723e */ /* 0x000fe200030006ff */
[C---:B------:R-:W-:Y:S01]  /*4dd0*/  FMUL.FTZ R34, R32.reuse, R34 ;  /* 0x0000002220227220 */ /* 0x040fe20000410000 */
[----:B------:R-:W-:Y:S01]  /*4de0*/  F2FP.F16.E4M3.UNPACK_B R33, R33.H1 ;  /* 0x00000021ff21723e */ /* 0x000fe200030006ff */
[-C--:B------:R-:W-:Y:S01]  /*4df0*/  FFMA.FTZ R32, R32, R39.reuse, -R43 ;  /* 0x0000002720207223 */ /* 0x080fe2000001082b */
[----:B------:R-:W-:Y:S01]  /*4e00*/  FFMA.FTZ R108, R107, R104, -R108 ;  /* 0x000000686b6c7223 */ /* 0x000fe2000001086c */
[----:B------:R-:W-:Y:S01]  /*4e10*/  FFMA.FTZ R15, R15, R39, R34 ;  /* 0x000000270f0f7223 */ /* 0x000fe20000010022 */
        /* <DEDUP_REMOVED lines=17> */
[----:B------:R-:W-:Y:S01]  /*4f30*/  F2FP.SATFINITE.E4M3.F32.PACK_AB_MERGE_C R41, R37, R112, R41 ;  /* 0x000000702529723e */ /* 0x000fe20004807029 */
[C---:B------:R-:W-:Y:S01]  /*4f40*/  FMUL.FTZ R39, R33.reuse, R13 ;  /* 0x0000000d21277220 */ /* 0x040fe20000410000 */
[----:B------:R-:W-:Y:S02]  /*4f50*/  IMAD.MOV.U32 R37, RZ, RZ, R35 ;  /* 0x000000ffff257224 */ /* 0x000fe400078e0023 */
        /* <DEDUP_REMOVED lines=17> */
[----:B------:R-:W-:Y:S01]  /*5070*/  FMUL.FTZ R113, R104, R113 ;  /* 0x0000007168717220 */ /* 0x000fe20000410000 */
[----:B------:R-:W-:Y:S01]  /*5080*/  HADD2.F32 R14, -RZ, R14.H1_H1 ;  /* 0x3000000eff0e7230 */ /* 0x000fe20000004100 */
[----:B------:R-:W-:Y:S01]  /*5090*/  F2FP.F16.E4M3.UNPACK_B R97, R97 ;  /* 0x00000061ff61723e */ /* 0x000fe200020006ff */
[----:B------:R-:W-:Y:S02]  /*50a0*/  HADD2.F32 R39, -RZ, R39.H1_H1 ;  /* 0x30000027ff277230 */ /* 0x000fe40000004100 */
[----:B------:R-:W-:Y:S01]  /*50b0*/  FFMA.FTZ R113, R34, R109, R113 ;  /* 0x0000006d22717223 */ /* 0x000fe20000010071 */
        /* <DEDUP_REMOVED lines=22> */
[----:B------:R-:W-:Y:S01]  /*5220*/  F2FP.F16.E4M3.UNPACK_B R38, R38 ;  /* 0x00000026ff26723e */ /* 0x000fe200020006ff */
[-C--:B------:R-:W-:Y:S01]  /*5230*/  FFMA.FTZ R33, R36, R97.reuse, -R33 ;  /* 0x0000006124217223 */ /* 0x080fe20000010821 */
[----:B------:R-:W-:Y:S01]  /*5240*/  F2FP.F16.E4M3.UNPACK_B R36, R42.H1 ;  /* 0x0000002aff24723e */ /* 0x000fe200030006ff */
        /* <DEDUP_REMOVED lines=8> */
[----:B------:R-:W-:Y:S01]  /*52d0*/  HADD2.F32 R36, -RZ, R36.H1_H1 ;  /* 0x30000024ff247230 */ /* 0x000fe20000004100 */
[----:B------:R-:W-:Y:S01]  /*52e0*/  F2FP.F16.E4M3.UNPACK_B R42, R42 ;  /* 0x0000002aff2a723e */ /* 0x000fe200020006ff */
[--C-:B------:R-:W-:Y:S01]  /*52f0*/  HADD2.F32 R115, -RZ, R33.reuse.H0_H0 ;  /* 0x20000021ff737230 */ /* 0x100fe20000004100 */
[----:B------:R-:W-:Y:S01]  /*5300*/  F2FP.F16.E4M3.UNPACK_B R100, R100 ;  /* 0x00000064ff64723e */ /* 0x000fe200020006ff */
[----:B------:R-:W-:Y:S01]  /*5310*/  HADD2.F32 R33, -RZ, R33.H1_H1 ;  /* 0x30000021ff217230 */ /* 0x000fe20000004100 */
[----:B------:R-:W-:Y:S01]  /*5320*/  F2FP.SATFINITE.E4M3.F32.PACK_AB_MERGE_C R13, R13, R113, RZ ;  /* 0x000000710d0d723e */ /* 0x000fe200048070ff */
[----:B------:R-:W-:-:S02]  /*5330*/  HADD2.F32 R34, -RZ, R34.H1_H1 ;  /* 0x30000022ff227230 */ /* 0x000fc40000004100 */
[-C--:B------:R-:W-:Y:S01]  /*5340*/  FMUL.FTZ R111, R39, R115.reuse ;  /* 0x00000073276f7220 */ /* 0x080fe20000410000 */
[----:B------:R-:W-:Y:S01]  /*5350*/  FMUL.FTZ R115, R97, R115 ;  /* 0x0000007361737220 */ /* 0x000fe20000410000 */
[----:B------:R-:W-:Y:S01]  /*5360*/  HADD2.F32 R40, -RZ, R40.H1_H1 ;  /* 0x30000028ff287230 */ /* 0x000fe20000004100 */
[----:B------:R-:W-:Y:S01]  /*5370*/  F2FP.SATFINITE.E4M3.F32.PACK_AB_MERGE_C R43, R15, R105, R12 ;  /* 0x000000690f2b723e */ /* 0x000fe2000480700c */
[-C--:B------:R-:W-:Y:S01]  /*5380*/  FFMA.FTZ R111, R97, R98.reuse, -R111 ;  /* 0x00000062616f7223 */ /* 0x080fe2000001086f */
[----:B------:R-:W-:Y:S01]  /*5390*/  FFMA.FTZ R115, R39, R98, R115 ;  /* 0x0000006227737223 */ /* 0x000fe20000010073 */
[-C--:B------:R-:W-:Y:S01]  /*53a0*/  FMUL.FTZ R39, R36, R33.reuse ;  /* 0x0000002124277220 */ /* 0x080fe20000410000 */
        /* <DEDUP_REMOVED lines=16> */
[----:B------:R-:W-:Y:S01]  /*54b0*/  FMUL.FTZ R117, R42, R99 ;  /* 0x000000632a757220 */ /* 0x000fe20000410000 */
[----:B------:R-:W-:Y:S01]  /*54c0*/  F2FP.SATFINITE.E4M3.F32.PACK_AB_MERGE_C R33, R33, R115, RZ ;  /* 0x000000732121723e */ /* 0x000fe200048070ff */
[----:B------:R-:W-:Y:S01]  /*54d0*/  FMUL.FTZ R99, R38, R99 ;  /* 0x0000006326637220 */ /* 0x000fe20000410000 */
[----:B------:R-:W-:Y:S01]  /*54e0*/  F2FP.SATFINITE.E4M3.F32.PACK_AB_MERGE_C R40, R14, R109, R13 ;  /* 0x0000006d0e28723e */ /* 0x000fe2000480700d */
[-C--:B------:R-:W-:Y:S01]  /*54f0*/  FFMA.FTZ R38, R38, R39.reuse, -R117 ;  /* 0x0000002726267223 */ /* 0x080fe20000010875 */
[----:B------:R-:W-:Y:S02]  /*5500*/  IMAD.MOV.U32 R36, RZ, RZ, R104 ;  /* 0x000000ffff247224 */ /* 0x000fe400078e0068 */
[----:B------:R-:W-:Y:S01]  /*5510*/  FFMA.FTZ R99, R42, R39, R99 ;  /* 0x000000272a637223 */ /* 0x000fe20000010063 */
[----:B------:R-:W-:-:S02]  /*5520*/  F2FP.SATFINITE.E4M3.F32.PACK_AB_MERGE_C R39, R32, R108, R107 ;  /* 0x0000006c2027723e */ /* 0x000fc4000480706b */
[----:B------:R-:W-:Y:S02]  /*5530*/  F2FP.SATFINITE.E4M3.F32.PACK_AB_MERGE_C R38, R38, R97, R34 ;  /* 0x000000612626723e */ /* 0x000fe40004807022 */
[----:B------:R-:W-:-:S07]  /*5540*/  F2FP.SATFINITE.E4M3.F32.PACK_AB_MERGE_C R42, R99, R98, R33 ;  /* 0x00000062632a723e */ /* 0x000fce0004807021 */
.L_x_9634:
[----:B------:R-:W-:Y:S05]  /*5550*/  BSYNC B2 ;  /* 0x0000000000027941 */ /* 0x000fea0003800000 */
.L_x_9633:
[--C-:B------:R-:W-:Y:S02]  /*5560*/  @!P4 SHF.R.S32.HI R12, RZ, 0x1f, R102.reuse ;  /* 0x0000001fff0cc819 */ /* 0x100fe40000011466 */
[----:B------:R-:W-:-:S04]  /*5570*/  @!P4 IADD3 R15, P5, P6, R58, R78, R102 ;  /* 0x0000004e3a0fc210 */ /* 0x000fc80007ebe066 */
[----:B------:R-:W-:Y:S02]  /*5580*/  @!P4 IADD3.X R32, R80, R95, R12, P5, P6 ;  /* 0x0000005f5020c210 */ /* 0x000fe40002fec40c */
[----:B------:R-:W-:-:S05]  /*5590*/  IADD3 R12, P5, R103, R76, RZ ;  /* 0x0000004c670c7210 */ /* 0x000fca0007fbe0ff */
[----:B------:R-:W-:Y:S01]  /*55a0*/  IMAD.X R13, R101, 0x1, R77, P5 ;  /* 0x00000001650d7824 */ /* 0x000fe200028e064d */
[----:B------:R-:W-:-:S04]  /*55b0*/  @!P4 IADD3 R14, P5, R15, R76, RZ ;  /* 0x0000004c0f0ec210 */ /* 0x000fc80007fbe0ff */
[----:B-1----:R1:W-:Y:S01]  /*55c0*/  STG.E.128 desc[UR42][R12.64], R36 ;  /* 0x000000240c007986 */ /* 0x0023e2000c101d2a */
[----:B------:R-:W-:-:S05]  /*55d0*/  @!P4 IMAD.X R15, R32, 0x1, R77, P5 ;  /* 0x00000001200fc824 */ /* 0x000fca00028e064d */
[----:B--2---:R1:W-:Y:S03]  /*55e0*/  @!P4 STG.E.128 desc[UR42][R14.64], R40 ;  /* 0x000000280e00c986 */ /* 0x0043e6000c101d2a */
.L_x_9632:
[----:B------:R-:W-:Y:S05]  /*55f0*/  BSYNC B1 ;  /* 0x0000000000017941 */ /* 0x000fea0003800000 */
.L_x_9631:
[----:B------:R-:W-:-:S13]  /*5600*/  ISETP.NE.AND P4, PT, R45, RZ, PT ;  /* 0x000000ff2d00720c */ /* 0x000fda0003f85270 */
[----:B------:R-:W-:Y:S05]  /*5610*/  @!P4 BRA `(.L_x_9615) ;  /* 0x000000100048c947 */ /* 0x000fea0003800000 */
[----:B------:R-:W2:Y:S04]  /*5620*/  LDL R32, [R1+0x30] ;  /* 0x0000300001207983 */ /* 0x000ea80000100800 */
[----:B-1----:R-:W3:Y:S04]  /*5630*/  LDL R15, [R1+0x74] ;  /* 0x00007400010f7983 */ /* 0x002ee80000100800 */
[----:B------:R-:W4:Y:S01]  /*5640*/  LDL R14, [R1+0x3c] ;  /* 0x00003c00010e7983 */ /* 0x000f220000100800 */
[----:B------:R-:W-:Y:S01]  /*5650*/  ISETP.NE.AND P5, PT, R82, RZ, PT ;  /* 0x000000ff5200720c */ /* 0x000fe20003fa5270 */
[----:B------:R-:W-:Y:S03]  /*5660*/  BSSY B1, `(.L_x_9635) ;  /* 0x00000ec000017945 */ /* 0x000fe60003800000 */
[----:B------:R-:W-:-:S02]  /*5670*/  SEL R96, R61, R96, !P5 ;  /* 0x000000603d607207 */ /* 0x000fc40006800000 */
[----:B------:R-:W-:Y:S02]  /*5680*/  IADD3 R37, P4, P5, R58, R78, R7 ;  /* 0x0000004e3a257210 */ /* 0x000fe40007d9e007 */
[----:B------:R-:W-:Y:S02]  /*5690*/  SHF.R.S32.HI R13, RZ, 0x1f, R96 ;  /* 0x0000001fff0d7819 */ /* 0x000fe40000011460 */
[----:B------:R-:W-:Y:S02]  /*56a0*/  IADD3.X R38, R80, R95, R3, P4, P5 ;  /* 0x0000005f50267210 */ /* 0x000fe400027ea403 */
[----:B------:R-:W-:Y:S02]  /*56b0*/  LEA.HI R13, R13, R96, RZ, 0x5 ;  /* 0x000000600d0d7211 */ /* 0x000fe400078f28ff */
[----:B------:R-:W-:Y:S02]  /*56c0*/  ISETP.GE.AND P5, PT, R81, R87, PT ;  /* 0x000000575100720c */ /* 0x000fe40003fa6270 */
[----:B------:R-:W-:-:S02]  /*56d0*/  SHF.R.S32.HI R13, RZ, 0x5, R13 ;  /* 0x00000005ff0d7819 */ /* 0x000fc4000001140d */
[----:B------:R-:W-:Y:S02]  /*56e0*/  IADD3 R36, P4, R37, R76, RZ ;  /* 0x0000004c25247210 */ /* 0x000fe40007f9e0ff */
[----:B------:R-:W-:-:S03]  /*56f0*/  LEA.HI.SX32 R13, R72, R13, 0x1c ;  /* 0x0000000d480d7211 */ /* 0x000fc600078fe2ff */
[----:B------:R-:W-:Y:S01]  /*5700*/  IMAD.X R37, R38, 0x1, R77, P4 ;  /* 0x0000000126257824 */ /* 0x000fe200020e064d */
[C---:B------:R-:W-:Y:S01]  /*5710*/  LEA.HI R12, R13.reuse, R13, RZ, 0x1 ;  /* 0x0000000d0d0c7211 */ /* 0x040fe200078f08ff */
[----:B------:R-:W-:-:S04]  /*5720*/  IMAD.SHL.U32 R39, R13, 0x10, RZ ;  /* 0x000000100d277824 */ /* 0x000fc800078e00ff */
[----:B------:R-:W-:-:S05]  /*5730*/  IMAD.SHL.U32 R13, R12, 0x800, RZ ;  /* 0x000008000c0d7824 */ /* 0x000fca00078e00ff */
        /* <DEDUP_REMOVED lines=11> */
[----:B------:R-:W-:Y:S02]  /*57f0*/  SHF.R.U32.HI R97, RZ, 0x8, R9 ;  /* 0x00000008ff617819 */ /* 0x000fe40000011609 */
[----:B------:R-:W-:Y:S02]  /*5800*/  SHF.R.U32.HI R30, RZ, 0x8, R11 ;  /* 0x00000008ff1e7819 */ /* 0x000fe4000001160b */
[----:B------:R-:W-:Y:S02]  /*5810*/  SHF.R.U32.HI R99, RZ, 0x18, R9 ;  /* 0x00000018ff637819 */ /* 0x000fe40000011609 */
[----:B------:R-:W-:Y:S01]  /*5820*/  LOP3.LUT R40, R9, 0xff, RZ, 0xc0, !PT ;  /* 0x000000ff09287812 */ /* 0x000fe200078ec0ff */
[----:B------:R-:W-:Y:S01]  /*5830*/  IMAD.SHL.U32 R30, R30, 0x100, RZ ;  /* 0x000001001e1e7824 */ /* 0x000fe200078e00ff */
[----:B------:R-:W-:Y:S02]  /*5840*/  SHF.R.U32.HI R96, RZ, 0x18, R11 ;  /* 0x00000018ff607819 */ /* 0x000fe4000001160b */
[----:B------:R-:W-:-:S02]  /*5850*/  LOP3.LUT R41, R11, 0xff, RZ, 0xc0, !PT ;  /* 0x000000ff0b297812 */ /* 0x000fc400078ec0ff */
[----:B------:R-:W-:Y:S02]  /*5860*/  SHF.R.U32.HI R8, RZ, 0x10, R11 ;  /* 0x00000010ff087819 */ /* 0x000fe4000001160b */
[--C-:B------:R-:W-:Y:S02]  /*5870*/  SHF.R.U32.HI R87, RZ, 0x8, R31.reuse ;  /* 0x00000008ff577819 */ /* 0x100fe4000001161f */
[----:B------:R-:W-:Y:S01]  /*5880*/  LOP3.LUT R28, R31, 0xff0000ff, RZ, 0xc0, !PT ;  /* 0xff0000ff1f1c7812 */ /* 0x000fe200078ec0ff */
[----:B------:R-:W-:Y:S01]  /*5890*/  IMAD.U32 R8, R8, 0x10000, RZ ;  /* 0x0001000008087824 */ /* 0x000fe200078e00ff */
[----:B------:R-:W-:Y:S01]  /*58a0*/  SHF.R.U32.HI R11, RZ, 0x10, R31 ;  /* 0x00000010ff0b7819 */ /* 0x000fe2000001161f */
[----:B------:R-:W-:Y:S01]  /*58b0*/  IMAD.SHL.U32 R31, R97, 0x100, RZ ;  /* 0x00000100611f7824 */ /* 0x000fe200078e00ff */
[----:B------:R-:W-:Y:S01]  /*58c0*/  SHF.R.U32.HI R10, RZ, 0x10, R9 ;  /* 0x00000010ff0a7819 */ /* 0x000fe20000011609 */
[----:B------:R-:W-:Y:S01]  /*58d0*/  IMAD.SHL.U32 R87, R87, 0x100, RZ ;  /* 0x0000010057577824 */ /* 0x000fe200078e00ff */
[----:B------:R-:W-:-:S02]  /*58e0*/  SHF.R.U32.HI R43, RZ, 0x18, R29 ;  /* 0x00000018ff2b7819 */ /* 0x000fc4000001161d */
[----:B------:R-:W-:Y:S01]  /*58f0*/  LOP3.LUT R42, R29, 0xff, RZ, 0xc0, !PT ;  /* 0x000000ff1d2a7812 */ /* 0x000fe200078ec0ff */
[----:B------:R-:W-:Y:S01]  /*5900*/  IMAD.U32 R10, R10, 0x10000, RZ ;  /* 0x000100000a0a7824 */ /* 0x000fe200078e00ff */
[--C-:B------:R-:W-:Y:S02]  /*5910*/  SHF.R.U32.HI R38, RZ, 0x8, R29.reuse ;  /* 0x00000008ff267819 */ /* 0x100fe4000001161d */
[----:B------:R-:W-:Y:S01]  /*5920*/  SHF.R.U32.HI R9, RZ, 0x10, R29 ;  /* 0x00000010ff097819 */ /* 0x000fe2000001161d */
[----:B-1----:R-:W-:Y:S01]  /*5930*/  IMAD.MOV.U32 R29, RZ, RZ, R12 ;  /* 0x000000ffff1d7224 */ /* 0x002fe200078e000c */
[----:B------:R-:W-:Y:S02]  /*5940*/  PRMT R40, R99, 0x654, R40 ;  /* 0x0000065463287816 */ /* 0x000fe40000000028 */
[----:B------:R-:W-:Y:S01]  /*5950*/  PRMT R41, R96, 0x654, R41 ;  /* 0x0000065460297816 */ /* 0x000fe20000000029 */
[----:B------:R-:W-:Y:S01]  /*5960*/  IMAD.U32 R9, R9, 0x10000, RZ ;  /* 0x0001000009097824 */ /* 0x000fe200078e00ff */
[----:B------:R-:W-:Y:S01]  /*5970*/  PRMT R42, R43, 0x654, R42 ;  /* 0x000006542b2a7816 */ /* 0x000fe2000000002a */
[----:B------:R-:W-:Y:S01]  /*5980*/  IMAD.SHL.U32 R43, R38, 0x100, RZ ;  /* 0x00000100262b7824 */ /* 0x000fe200078e00ff */
[----:B------:R-:W-:Y:S01]  /*5990*/  LOP3.LUT R31, R40, 0xff00, R31, 0xf8, !PT ;  /* 0x0000ff00281f7812 */ /* 0x000fe200078ef81f */
[----:B------:R-:W-:Y:S01]  /*59a0*/  IMAD.U32 R96, R11, 0x10000, RZ ;  /* 0x000100000b607824 */ /* 0x000fe200078e00ff */
[----:B------:R-:W-:-:S02]  /*59b0*/  LOP3.LUT R41, R41, 0xff00, R30, 0xf8, !PT ;  /* 0x0000ff0029297812 */ /* 0x000fc400078ef81e */
[----:B------:R-:W-:Y:S02]  /*59c0*/  F2FP.F16.E4M3.UNPACK_B R40, R90.H1 ;  /* 0x0000005aff28723e */ /* 0x000fe400030006ff */
[----:B--2---:R-:W-:Y:S02]  /*59d0*/  F2FP.F16.E4M3.UNPACK_B R38, R32.H1 ;  /* 0x00000020ff26723e */ /* 0x004fe400030006ff */
[----:B------:R-:W-:Y:S02]  /*59e0*/  F2FP.F16.E4M3.UNPACK_B R30, R29.H1 ;  /* 0x0000001dff1e723e */ /* 0x000fe400030006ff */
[----:B------:R-:W-:Y:S01]  /*59f0*/  LOP3.LUT R42, R42, 0xff00, R43, 0xf8, !PT ;  /* 0x0000ff002a2a7812 */ /* 0x000fe200078ef82b */
        /* <DEDUP_REMOVED lines=8> */
[-C--:B------:R-:W-:Y:S01]  /*5a80*/  FMUL.FTZ R97, R28, R43.reuse ;  /* 0x0000002b1c617220 */ /* 0x080fe20000410000 */
[----:B------:R-:W-:Y:S01]  /*5a90*/  FMUL.FTZ R43, R12, R43 ;  /* 0x0000002b0c2b7220 */ /* 0x000fe20000410000 */
[--C-:B------:R-:W-:Y:S01]  /*5aa0*/  HADD2.F32 R41, -RZ, R31.reuse.H0_H0 ;  /* 0x2000001fff297230 */ /* 0x100fe20000004100 */
[----:B------:R-:W-:Y:S01]  /*5ab0*/  LOP3.LUT R11, R42, 0xff0000, R9, 0xf8, !PT ;  /* 0x00ff00002a0b7812 */ /* 0x000fe200078ef809 */
[----:B------:R-:W-:Y:S01]  /*5ac0*/  HADD2.F32 R42, -RZ, R31.H1_H1 ;  /* 0x3000001fff2a7230 */ /* 0x000fe20000004100 */
[----:B------:R-:W-:Y:S01]  /*5ad0*/  F2FP.F16.E4M3.UNPACK_B R90, R90 ;  /* 0x0000005aff5a723e */ /* 0x000fe200020006ff */
[----:B------:R-:W-:-:S02]  /*5ae0*/  HADD2.F32 R31, -RZ, R30.H1_H1 ;  /* 0x3000001eff1f7230 */ /* 0x000fc40000004100 */
[-C--:B------:R-:W-:Y:S01]  /*5af0*/  FFMA.FTZ R12, R12, R41.reuse, -R97 ;  /* 0x000000290c0c7223 */ /* 0x080fe20000010861 */
[----:B------:R-:W-:Y:S01]  /*5b00*/  FFMA.FTZ R28, R28, R41, R43 ;  /* 0x000000291c1c7223 */ /* 0x000fe2000001002b */
[----:B------:R-:W-:Y:S01]  /*5b10*/  HADD2.F32 R41, -RZ, R38.H1_H1 ;  /* 0x30000026ff297230 */ /* 0x000fe20000004100 */
[----:B------:R-:W-:Y:S01]  /*5b20*/  F2FP.F16.E4M3.UNPACK_B R32, R32 ;  /* 0x00000020ff20723e */ /* 0x000fe200020006ff */
[-C--:B------:R-:W-:Y:S01]  /*5b30*/  FMUL.FTZ R98, R31, R40.reuse ;  /* 0x000000281f627220 */ /* 0x080fe20000410000 */
[----:B------:R-:W-:Y:S01]  /*5b40*/  F2FP.F16.E4M3.UNPACK_B R38, R29 ;  /* 0x0000001dff26723e */ /* 0x000fe200020006ff */
[----:B------:R-:W-:Y:S01]  /*5b50*/  HADD2.F32 R43, -RZ, R90.H0_H0 ;  /* 0x2000005aff2b7230 */ /* 0x000fe20000004100 */
[----:B------:R-:W-:Y:S01]  /*5b60*/  LOP3.LUT R9, R87, 0xff0000, R96, 0xf8, !PT ;  /* 0x00ff000057097812 */ /* 0x000fe200078ef860 */
[----:B------:R-:W-:Y:S01]  /*5b70*/  FMUL.FTZ R96, R41, R40 ;  /* 0x0000002829607220 */ /* 0x000fe20000410000 */
[----:B------:R-:W-:Y:S01]  /*5b80*/  F2FP.F16.E4M3.UNPACK_B R92, R92 ;  /* 0x0000005cff5c723e */ /* 0x000fe200020006ff */
        /* <DEDUP_REMOVED lines=10> */
[-C--:B------:R-:W-:Y:S01]  /*5c30*/  FFMA.FTZ R30, R30, R41.reuse, -R87 ;  /* 0x000000291e1e7223 */ /* 0x080fe20000010857 */
[----:B------:R-:W-:Y:S01]  /*5c40*/  FFMA.FTZ R32, R40, R41, R97 ;  /* 0x0000002928207223 */ /* 0x000fe20000010061 */
[----:B------:R-:W-:Y:S01]  /*5c50*/  HADD2.F32 R38, -RZ, R38.H1_H1 ;  /* 0x30000026ff267230 */ /* 0x000fe20000004100 */
[----:B------:R-:W-:Y:S01]  /*5c60*/  F2FP.F16.E4M3.UNPACK_B R40, R91.H1 ;  /* 0x0000005bff28723e */ /* 0x000fe200030006ff */
[----:B------:R-:W-:Y:S02]  /*5c70*/  HADD2.F32 R92, -RZ, R92.H1_H1 ;  /* 0x3000005cff5c7230 */ /* 0x000fe40000004100 */
[-C--:B------:R-:W-:Y:S01]  /*5c80*/  FMUL.FTZ R41, R43, R90.reuse ;  /* 0x0000005a2b297220 */ /* 0x080fe20000410000 */
[----:B------:R-:W-:Y:S01]  /*5c90*/  F2FP.F16.E4M3.UNPACK_B R96, R93.H1 ;  /* 0x0000005dff60723e */ /* 0x000fe200030006ff */
[C---:B------:R-:W-:Y:S01]  /*5ca0*/  FMUL.FTZ R98, R38.reuse, R90 ;  /* 0x0000005a26627220 */ /* 0x040fe20000410000 */
[----:B------:R-:W-:Y:S02]  /*5cb0*/  HADD2.F32 R99, -RZ, R40.H0_H0 ;  /* 0x20000028ff637230 */ /* 0x000fe40000004100 */
[----:B------:R-:W-:Y:S01]  /*5cc0*/  FFMA.FTZ R41, R38, R92, -R41 ;  /* 0x0000005c26297223 */ /* 0x000fe20000010829 */
        /* <DEDUP_REMOVED lines=16> */
[----:B------:R-:W-:Y:S01]  /*5dd0*/  F2FP.F16.E4M3.UNPACK_B R90, R91 ;  /* 0x0000005bff5a723e */ /* 0x000fe200020006ff */
[C---:B------:R-:W-:Y:S01]  /*5de0*/  FMUL.FTZ R98, R42.reuse, R92 ;  /* 0x0000005c2a627220 */ /* 0x040fe20000410000 */
[----:B------:R-:W-:Y:S01]  /*5df0*/  FFMA.FTZ R91, R42, R96, R101 ;  /* 0x000000602a5b7223 */ /* 0x000fe20000010065 */
[----:B------:R-:W-:Y:S01]  /*5e00*/  F2FP.F16.E4M3.UNPACK_B R42, R34 ;  /* 0x00000022ff2a723e */ /* 0x000fe200020006ff */
[----:B------:R-:W-:Y:S01]  /*5e10*/  HADD2.F32 R34, -RZ, R14.H0_H0 ;  /* 0x2000000eff227230 */ /* 0x000fe20000004100 */
[----:B------:R-:W-:Y:S01]  /*5e20*/  F2FP.SATFINITE.E4M3.F32.PACK_AB_MERGE_C R12, R29, R12, RZ ;  /* 0x0000000c1d0c723e */ /* 0x000fe200048070ff */
[----:B------:R-:W-:-:S02]  /*5e30*/  HADD2.F32 R99, -RZ, R90.H0_H0 ;  /* 0x2000005aff637230 */ /* 0x000fc40000004100 */
[----:B------:R-:W-:Y:S01]  /*5e40*/  FFMA.FTZ R87, R87, R96, -R98 ;  /* 0x0000006057577223 */ /* 0x000fe20000010862 */
[----:B------:R-:W-:Y:S01]  /*5e50*/  HADD2.F32 R101, -RZ, R90.H1_H1 ;  /* 0x3000005aff657230 */ /* 0x000fe20000004100 */
[----:B------:R-:W-:Y:S01]  /*5e60*/  F2FP.SATFINITE.E4M3.F32.PACK_AB_MERGE_C R29, R31, R28, RZ ;  /* 0x0000001c1f1d723e */ /* 0x000fe200048070ff */
[--C-:B------:R-:W-:Y:S01]  /*5e70*/  HADD2.F32 R90, -RZ, R42.reuse.H0_H0 ;  /* 0x2000002aff5a7230 */ /* 0x100fe20000004100 */
[----:B------:R-:W-:Y:S01]  /*5e80*/  F2FP.SATFINITE.E4M3.F32.PACK_AB_MERGE_C R12, R41, R30, R12 ;  /* 0x0000001e290c723e */ /* 0x000fe2000480700c */
[----:B------:R-:W-:Y:S01]  /*5e90*/  HADD2.F32 R42, -RZ, R42.H1_H1 ;  /* 0x3000002aff2a7230 */ /* 0x000fe20000004100 */
[----:B------:R-:W-:Y:S01]  /*5ea0*/  F2FP.SATFINITE.E4M3.F32.PACK_AB_MERGE_C R32, R43, R32, R29 ;  /* 0x000000202b20723e */ /* 0x000fe2000480701d */
[----:B------:R-:W-:Y:S02]  /*5eb0*/  HADD2.F32 R14, -RZ, R14.H1_H1 ;  /* 0x3000000eff0e7230 */ /* 0x000fe40000004100 */
[----:B------:R-:W-:Y:S01]  /*5ec0*/  FMUL.FTZ R103, R90, R99 ;  /* 0x000000635a677220 */ /* 0x000fe20000410000 */
[----:B------:R-:W-:-:S02]  /*5ed0*/  HADD2.F32 R97, -RZ, R93.H0_H0 ;  /* 0x2000005dff617230 */ /* 0x000fc40000004100 */
[-C--:B------:R-:W-:Y:S01]  /*5ee0*/  FMUL.FTZ R105, R42, R101.reuse ;  /* 0x000000652a697220 */ /* 0x080fe20000410000 */
[----:B------:R-:W-:Y:S02]  /*5ef0*/  HADD2.F32 R93, -RZ, R93.H1_H1 ;  /* 0x3000005dff5d7230 */ /* 0x000fe40000004100 */
[----:B------:R-:W-:Y:S01]  /*5f00*/  FMUL.FTZ R101, R14, R101 ;  /* 0x000000650e657220 */ /* 0x000fe20000410000 */
[C---:B------:R-:W-:Y:S01]  /*5f10*/  FMUL.FTZ R99, R34.reuse, R99 ;  /* 0x0000006322637220 */ /* 0x040fe20000410000 */
        /* <DEDUP_REMOVED lines=42> */
[----:B------:R-:W-:Y:S01]  /*61c0*/  F2FP.F16.E4M3.UNPACK_B R91, R8.H1 ;  /* 0x00000008ff5b723e */ /* 0x000fe200030006ff */
        /* <DEDUP_REMOVED lines=12> */
[----:B------:R-:W-:Y:S01]  /*6290*/  HADD2.F32 R97, -RZ, R97.H1_H1 ;  /* 0x30000061ff617230 */ /* 0x000fe20000004100 */
[----:B------:R-:W-:Y:S01]  /*62a0*/  F2FP.F16.E4M3.UNPACK_B R42, R35.H1 ;  /* 0x00000023ff2a723e */ /* 0x000fe200030006ff */
[----:B------:R-:W-:Y:S01]  /*62b0*/  HADD2.F32 R35, -RZ, R33.H0_H0 ;  /* 0x20000021ff237230 */ /* 0x000fe20000004100 */
[----:B------:R-:W-:Y:S01]  /*62c0*/  F2FP.F16.E4M3.UNPACK_B R90, R8 ;  /* 0x00000008ff5a723e */ /* 0x000fe200020006ff */
        /* <DEDUP_REMOVED lines=14> */
[----:B------:R-:W-:-:S02]  /*63b0*/  HADD2.F32 R93, -RZ, R91.H0_H0 ;  /* 0x2000005bff5d7230 */ /* 0x000fc40000004100 */
[-C--:B------:R-:W-:Y:S01]  /*63c0*/  FFMA.FTZ R8, R35, R92.reuse, -R98 ;  /* 0x0000005c23087223 */ /* 0x080fe20000010862 */
        /* <DEDUP_REMOVED lines=8> */
[-C--:B------:R-:W-:Y:S01]  /*6450*/  FMUL.FTZ R40, R41, R96.reuse ;  /* 0x0000006029287220 */ /* 0x080fe20000410000 */
        /* <DEDUP_REMOVED lines=12> */
.L_x_9636:
[----:B------:R-:W-:Y:S05]  /*6520*/  BSYNC B1 ;  /* 0x0000000000017941 */ /* 0x000fea0003800000 */
.L_x_9635:
[----:B-1----:R4:W-:Y:S01]  /*6530*/  STG.E.128 desc[UR42][R36.64], R12 ;  /* 0x0000000c24007986 */ /* 0x0029e2000c101d2a */
        /* <DEDUP_REMOVED lines=9> */
.L_x_9608:
[----:B------:R-:W-:-:S06]  /*65d0*/  UISETP.NE.AND UP0, UPT, UR36, 0x3, UPT ;  /* 0x000000032400788c */ /* 0x000fcc000bf05270 */
[----:B------:R-:W-:-:S13]  /*65e0*/  PLOP3.LUT P3, PT, PT, PT, UP0, 0x80, 0x0 ;  /* 0x000000000000781c */ /* 0x000fda0003f6f008 */
[----:B------:R-:W-:Y:S05]  /*65f0*/  @!P3 BRA `(.L_x_9637) ;  /* 0x000000000004b947 */ /* 0x000fea0003800000 */
[----:B------:R-:W-:Y:S01]  /*6600*/  BPT.TRAP 0x1 ;  /* 0x000000040000795c */ /* 0x000fe20000300000 */
.L_x_9637:
[----:B------:R-:W2:Y:S01]  /*6610*/  LDL R8, [R1+0x8] ;  /* 0x0000080001087983 */ /* 0x000ea20000100800 */
[----:B------:R-:W-:Y:S01]  /*6620*/  IMAD R83, R18, 0x8, R16 ;  /* 0x0000000812537824 */ /* 0x000fe200078e0210 */
[----:B------:R-:W-:Y:S01]  /*6630*/  BSSY B1, `(.L_x_9638) ;  /* 0x0000007000017945 */ /* 0x000fe20003800000 */
[----:B------:R-:W-:-:S05]  /*6640*/  IMAD R85, R2, -0x80, R27 ;  /* 0xffffff8002557824 */ /* 0x000fca00078e021b */
[----:B------:R-:W-:-:S04]  /*6650*/  VIMNMX R85, R85, 0x80, PT ;  /* 0x0000008055557848 */ /* 0x000fc80003fe0100 */
[----:B------:R-:W-:Y:S02]  /*6660*/  ISETP.GE.AND P4, PT, R23, R85, PT ;  /* 0x000000551700720c */ /* 0x000fe40003f86270 */
[----:B--2---:R-:W-:-:S04]  /*6670*/  SHF.L.U32 R86, R8, 0x1f, RZ ;  /* 0x0000001f08567819 */ /* 0x004fc800000006ff */
[----:B------:R-:W0:Y:S02]  /*6680*/  SYNCS.PHASECHK.TRANS64.TRYWAIT P5, [R83+URZ+0x19c90], R86 ;  /* 0x019c9056530075a7 */ /* 0x000e2400080a017f */
[----:B0-----:R-:W-:Y:S05]  /*6690*/  @!P5 BRA `(.L_x_9639) ;  /* 0x000001a800e0d947 */ /* 0x001fea0003800000 */
.L_x_9941:
[----:B------:R-:W-:Y:S05]  /*66a0*/  BSYNC B1 ;  /* 0x0000000000017941 */ /* 0x000fea0003800000 */
.L_x_9638:
        /* <DEDUP_REMOVED lines=9> */
.L_x_9615:
[----:B------:R-:W-:Y:S05]  /*6740*/  BSYNC B0 ;  /* 0x0000000000007941 */ /* 0x000fea0003800000 */
.L_x_9607:
        /* <DEDUP_REMOVED lines=17> */
.L_x_9641:
[----:B------:R-:W-:Y:S05]  /*6860*/  BSYNC B0 ;  /* 0x0000000000007941 */ /* 0x000fea0003800000 */
.L_x_9640:
[----:B------:R-:W2:Y:S01]  /*6870*/  SYNCS.PHASECHK.TRANS64.TRYWAIT P5, [R83+URZ+0x19cb0], R86 ;  /* 0x019cb056530075a7 */ /* 0x000ea200080a017f */
[----:B------:R-:W-:Y:S01]  /*6880*/  BSSY B0, `(.L_x_9642) ;  /* 0x0000003000007945 */ /* 0x000fe20003800000 */
[----:B------:R-:W-:-:S03]  /*6890*/  ISETP.GE.AND P3, PT, R23, R85, PT ;  /* 0x000000551700720c */ /* 0x000fc60003f66270 */
[----:B--2---:R-:W-:Y:S10]  /*68a0*/  @!P5 BRA `(.L_x_9643) ;  /* 0x000001a80070d947 */ /* 0x004ff40003800000 */
.L_x_9942:
[----:B------:R-:W-:Y:S05]  /*68b0*/  BSYNC B0 ;  /* 0x0000000000007941 */ /* 0x000fea0003800000 */
.L_x_9642:
[----:B------:R-:W-:Y:S04]  /*68c0*/  BSSY B0, `(.L_x_9644) ;  /* 0x0000016000007945 */ /* 0x000fe80003800000 */
[----:B------:R-:W-:Y:S05]  /*68d0*/  @P3 BRA `(.L_x_9645) ;  /* 0x0000000000503947 */ /* 0x000fea0003800000 */
[----:B------:R-:W-:Y:S01]  /*68e0*/  ULDC UR8, c[0x0][0x2f4] ;  /* 0x0000bd0000087ab9 */ /* 0x000fe20000000800 */
[----:B----4-:R-:W-:Y:S01]  /*68f0*/  IMAD.WIDE R12, R2, 0x80, R46 ;  /* 0x00000080020c7825 */ /* 0x010fe200078e022e */
[----:B------:R-:W-:Y:S01]  /*6900*/  ISETP.GE.AND P5, PT, R152, UR8, PT ;  /* 0x0000000898007c0c */ /* 0x000fe2000bfa6270 */
[----:B------:R-:W-:Y:S01]  /*6910*/  ULDC.64 UR4, c[0x0][0x328] ;  /* 0x0000ca0000047ab9 */ /* 0x000fe20000000a00 */
[----:B------:R-:W-:Y:S01]  /*6920*/  ULDC.64 UR6, c[0x0][0x318] ;  /* 0x0000c60000067ab9 */ /* 0x000fe20000000a00 */
[----:B------:R-:W-:Y:S02]  /*6930*/  IMAD.MOV.U32 R14, RZ, RZ, R56 ;  /* 0x000000ffff0e7224 */ /* 0x000fe400078e0038 */
[----:B------:R-:W-:Y:S02]  /*6940*/  IMAD.MOV.U32 R15, RZ, RZ, R0 ;  /* 0x000000ffff0f7224 */ /* 0x000fe400078e0000 */
[----:B------:R-:W-:Y:S02]  /*6950*/  IMAD R13, R13, UR4, RZ ;  /* 0x000000040d0d7c24 */ /* 0x000fe4000f8e02ff */
[----:B------:R-:W-:-:S04]  /*6960*/  IMAD.WIDE.U32 R14, R12, UR4, R14 ;  /* 0x000000040c0e7c25 */ /* 0x000fc8000f8e000e */
[----:B-1----:R-:W1:Y:S01]  /*6970*/  @!P5 LDS.128 R8, [R84+0x9000] ;  /* 0x009000005408d984 */ /* 0x002e620000000c00 */
[----:B------:R-:W-:Y:S01]  /*6980*/  IMAD R13, R12, UR5, R13 ;  /* 0x000000050c0d7c24 */ /* 0x000fe2000f8e020d */
[----:B------:R-:W-:-:S04]  /*6990*/  IADD3 R28, P3, R14, UR6, RZ ;  /* 0x000000060e1c7c10 */ /* 0x000fc8000ff7e0ff */
[----:B------:R-:W-:Y:S02]  /*69a0*/  IADD3.X R29, R15, UR7, R13, P3, !PT ;  /* 0x000000070f1d7c10 */ /* 0x000fe40009ffe40d */
[----:B------:R-:W-:-:S03]  /*69b0*/  ISETP.GE.AND P3, PT, R81, UR8, PT ;  /* 0x0000000851007c0c */ /* 0x000fc6000bf66270 */
[----:B-1----:R-:W-:Y:S01]  /*69c0*/  @!P5 STG.E.128 desc[UR42][R28.64], R8 ;  /* 0x000000081c00d986 */ /* 0x002fe2000c101d2a */
[----:B------:R-:W-:-:S09]  /*69d0*/  ISETP.GE.AND P5, PT, R65, UR8, PT ;  /* 0x0000000841007c0c */ /* 0x000fd2000bfa6270 */
[----:B------:R-:W1:Y:S04]  /*69e0*/  @!P3 LDS.128 R8, [R84+0xa000] ;  /* 0x00a000005408b984 */ /* 0x000e680000000c00 */
[----:B------:R-:W3:Y:S04]  /*69f0*/  @!P5 LDS.128 R12, [R84+0xb000] ;  /* 0x00b00000540cd984 */ /* 0x000ee80000000c00 */
[----:B-1----:R1:W-:Y:S04]  /*6a00*/  @!P3 STG.E.128 desc[UR42][R28.64+0x20], R8 ;  /* 0x000020081c00b986 */ /* 0x0023e8000c101d2a */
[----:B---3--:R1:W-:Y:S02]  /*6a10*/  @!P5 STG.E.128 desc[UR42][R28.64+0x40], R12 ;  /* 0x0000400c1c00d986 */ /* 0x0083e4000c101d2a */
.L_x_9645:
[----:B------:R-:W-:Y:S05]  /*6a20*/  BSYNC B0 ;  /* 0x0000000000007941 */ /* 0x000fea0003800000 */
.L_x_9644:
[----:B-1----:R-:W3:Y:S01]  /*6a30*/  LDL.LU R9, [R1+0x8] ;  /* 0x0000080001097983 */ /* 0x002ee20000300800 */
[----:B0-2---:R-:W-:Y:S01]  /*6a40*/  @!P4 VIADD R83, R83, 0x19cc0 ;  /* 0x00019cc05353c836 */ /* 0x005fe20000000000 */
[----:B------:R-:W-:Y:S01]  /*6a50*/  PLOP3.LUT P3, PT, PT, PT, PT, 0x8, 0x0 ;  /* 0x000000000000781c */ /* 0x000fe20003f6e170 */
        /* <DEDUP_REMOVED lines=13> */
[----:B---3--:R-:W-:-:S05]  /*6b30*/  LOP3.LUT R9, R9, R8, RZ, 0x3c, !PT ;  /* 0x0000000809097212 */ /* 0x008fca00078e3cff */
[----:B------:R0:W-:Y:S01]  /*6b40*/  STL [R1+0x8], R9 ;  /* 0x0000080901007387 */ /* 0x0001e20000100800 */
[----:B------:R-:W-:Y:S05]  /*6b50*/  @P2 BRA `(.L_x_9646) ;  /* 0xffffffb800f82947 */ /* 0x000fea000383ffff */
.L_x_9602:
[----:B------:R-:W-:Y:S04]  /*6b60*/  BSSY B0, `(.L_x_9647) ;  /* 0x0000004000007945 */ /* 0x000fe80003800000 */
[----:B------:R-:W-:Y:S05]  /*6b70*/  @P3 BRA `(.L_x_9648) ;  /* 0x0000000000083947 */ /* 0x000fea0003800000 */
[----:B------:R-:W1:Y:S02]  /*6b80*/  FENCE.VIEW.ASYNC.G ;  /* 0x00000000000073c6 */ /* 0x000e640000000100 */
[----:B-1----:R-:W-:Y:S06]  /*6b90*/  BAR.ARV 0xc, 0x200 ;  /* 0x0308000000007b1d */ /* 0x002fec0000002000 */
.L_x_9648:
[----:B------:R-:W-:Y:S05]  /*6ba0*/  BSYNC B0 ;  /* 0x0000000000007941 */ /* 0x000fea0003800000 */
.L_x_9647:
[----:B------:R-:W2:Y:S01]  /*6bb0*/  LDL R21, [R1+0x2c] ;  /* 0x00002c0001157983 */ /* 0x000ea20000100800 */
[----:B------:R-:W-:Y:S01]  /*6bc0*/  ULDC.64 UR4, c[0x0][0x990] ;  /* 0x0002640000047ab9 */ /* 0x000fe20000000a00 */
[----:B------:R-:W-:Y:S02]  /*6bd0*/  ULDC.64 UR6, c[0x0][0x998] ;  /* 0x0002660000067ab9 */ /* 0x000fe40000000a00 */
[----:B------:R-:W3:Y:S01]  /*6be0*/  LDL R20, [R1+0x28] ;  /* 0x0000280001147983 */ /* 0x000ee20000100800 */
[----:B------:R-:W-:Y:S02]  /*6bf0*/  ISETP.NE.U32.AND P0, PT, RZ, UR4, PT ;  /* 0x00000004ff007c0c */ /* 0x000fe4000bf05070 */
[----:B------:R-:W-:Y:S01]  /*6c00*/  ISETP.NE.U32.AND P1, PT, RZ, UR6, PT ;  /* 0x00000006ff007c0c */ /* 0x000fe2000bf25070 */
[----:B----4-:R-:W4:Y:S01]  /*6c10*/  LDL R14, [R1+0xc] ;  /* 0x00000c00010e7983 */ /* 0x010f220000100800 */
[----:B------:R-:W-:Y:S02]  /*6c20*/  ISETP.NE.AND.EX P0, PT, RZ, UR5, PT, P0 ;  /* 0x00000005ff007c0c */ /* 0x000fe4000bf05300 */
[----:B------:R-:W-:-:S11]  /*6c30*/  ISETP.NE.AND.EX P1, PT, RZ, UR7, PT, P1 ;  /* 0x00000007ff007c0c */ /* 0x000fd6000bf25310 */
[----:B------:R-:W1:Y:S08]  /*6c40*/  @P0 LDC.64 R6, c[0x0][0x9a8] ;  /* 0x00026a00ff060b82 */ /* 0x000e700000000a00 */
[----:B0-----:R-:W0:Y:S08]  /*6c50*/  @P1 LDC.64 R8, c[0x0][0x9b8] ;  /* 0x00026e00ff081b82 */ /* 0x001e300000000a00 */
[----:B------:R-:W0:Y:S08]  /*6c60*/  @P0 LDC.64 R10, c[0x0][0x9b0] ;  /* 0x00026c00ff0a0b82 */ /* 0x000e300000000a00 */
[----:B------:R-:W0:Y:S01]  /*6c70*/  @P1 LDC.64 R12, c[0x0][0x9c0] ;  /* 0x00027000ff0c1b82 */ /* 0x000e220000000a00 */
[----:B--2---:R-:W-:-:S02]  /*6c80*/  @P0 SHF.R.S32.HI R3, RZ, 0x1f, R21 ;  /* 0x0000001fff030819 */ /* 0x004fc40000011415 */
[----:B------:R-:W-:Y:S02]  /*6c90*/  @P1 SHF.R.S32.HI R5, RZ, 0x1f, R21 ;  /* 0x0000001fff051819 */ /* 0x000fe40000011415 */
[----:B---3--:R-:W-:Y:S01]  /*6ca0*/  @P0 SHF.R.S32.HI R15, RZ, 0x1f, R20 ;  /* 0x0000001fff0f0819 */ /* 0x008fe20000011414 */
[-C--:B-1----:R-:W-:Y:S02]  /*6cb0*/  @P0 IMAD R0, R3, R6.reuse, RZ ;  /* 0x0000000603000224 */ /* 0x082fe400078e02ff */
[----:B------:R-:W-:-:S04]  /*6cc0*/  @P0 IMAD.WIDE.U32 R2, R21, R6, RZ ;  /* 0x0000000615020225 */ /* 0x000fc800078e00ff */
[----:B------:R-:W-:Y:S02]  /*6cd0*/  @P0 IMAD R7, R21, R7, R0 ;  /* 0x0000000715070224 */ /* 0x000fe400078e0200 */
[-C--:B0-----:R-:W-:Y:S02]  /*6ce0*/  @P1 IMAD R4, R5, R8.reuse, RZ ;  /* 0x0000000805041224 */ /* 0x081fe400078e02ff */
[----:B------:R-:W-:Y:S01]  /*6cf0*/  @P0 IMAD.IADD R3, R3, 0x1, R7 ;  /* 0x0000000103030824 */ /* 0x000fe200078e0207 */
[----:B------:R-:W-:Y:S01]  /*6d00*/  @P1 SHF.R.S32.HI R7, RZ, 0x1f, R20 ;  /* 0x0000001fff071819 */ /* 0x000fe20000011414 */
[C---:B------:R-:W-:Y:S02]  /*6d10*/  @P1 IMAD R9, R21.reuse, R9, R4 ;  /* 0x0000000915091224 */ /* 0x040fe400078e0204 */
[----:B------:R-:W-:-:S04]  /*6d20*/  @P1 IMAD.WIDE.U32 R4, R21, R8, RZ ;  /* 0x0000000815041225 */ /* 0x000fc800078e00ff */
[----:B------:R-:W-:Y:S02]  /*6d30*/  @P0 IMAD R0, R15, R10, RZ ;  /* 0x0000000a0f000224 */ /* 0x000fe400078e02ff */
        /* <DEDUP_REMOVED lines=12> */
[----:B------:R-:W-:Y:S01]  /*6e00*/  @P0 LEA.HI.X R5, R2, UR5, R5, 0x2, P2 ;  /* 0x0000000502050c11 */ /* 0x000fe200090f1405 */
[----:B------:R-:W-:Y:S01]  /*6e10*/  IMAD.MOV.U32 R0, RZ, RZ, 0x3f800000 ;  /* 0x3f800000ff007424 */ /* 0x000fe200078e00ff */
[----:B------:R-:W-:Y:S01]  /*6e20*/  @P1 LEA.HI.X R9, R6, UR7, R3, 0x2, P3 ;  /* 0x0000000706091c11 */ /* 0x000fe200098f1403 */
[----:B------:R-:W0:Y:S02]  /*6e30*/  LDC R2, c[0x0][0x448] ;  /* 0x00011200ff027b82 */ /* 0x000e240000000800 */
[----:B------:R1:W2:Y:S04]  /*6e40*/  @P0 LDG.E R7, desc[UR42][R4.64] ;  /* 0x0000002a04070981 */ /* 0x0002a8000c1e1900 */
[----:B------:R-:W2:Y:S01]  /*6e50*/  @P1 LDG.E R0, desc[UR42][R8.64] ;  /* 0x0000002a08001981 */ /* 0x000ea2000c1e1900 */
[----:B----4-:R-:W-:Y:S01]  /*6e60*/  VIADD R11, R14, 0xbf ;  /* 0x000000bf0e0b7836 */ /* 0x010fe20000000000 */
[----:B0-----:R-:W-:-:S02]  /*6e70*/  ISETP.NE.AND P1, PT, R2, 0x1, PT ;  /* 0x000000010200780c */ /* 0x001fc40003f25270 */
[----:B------:R-:W0:Y:S11]  /*6e80*/  LDC.64 R2, c[0x0][0x9e0] ;  /* 0x00027800ff027b82 */ /* 0x000e360000000a00 */
[----:B------:R-:W3:Y:S08]  /*6e90*/  @P1 LDC R6, c[0x0][0x44c] ;  /* 0x00011300ff061b82 */ /* 0x000ef00000000800 */
[----:B------:R-:W4:Y:S01]  /*6ea0*/  @P1 LDC R13, c[0x0][0x450] ;  /* 0x00011400ff0d1b82 */ /* 0x000f220000000800 */
[----:B0-----:R-:W-:Y:S01]  /*6eb0*/  ISETP.GE.AND P2, PT, R3, 0x1, PT ;  /* 0x000000010300780c */ /* 0x001fe20003f46270 */
[----:B---3--:R-:W-:-:S05]  /*6ec0*/  @P1 IMAD.HI.U32 R6, R11, R6, RZ ;  /* 0x000000060b061227 */ /* 0x008fca00078e00ff */
[----:B----4-:R-:W-:-:S05]  /*6ed0*/  @P1 SHF.R.U32.HI R11, RZ, R13, R6 ;  /* 0x0000000dff0b1219 */ /* 0x010fca0000011606 */
[----:B------:R-:W-:-:S04]  /*6ee0*/  IMAD.IADD R11, R26, 0x1, R11 ;  /* 0x000000011a0b7824 */ /* 0x000fc800078e020b */
[----:B-1----:R-:W-:Y:S02]  /*6ef0*/  IMAD.IADD R4, R11, 0x1, R2 ;  /* 0x000000010b047824 */ /* 0x002fe400078e0202 */
        /* <DEDUP_REMOVED lines=14> */
.L_x_9651:
[----:B------:R-:W-:-:S13]  /*6fe0*/  ISETP.NE.AND P0, PT, R3, 0x1, PT ;  /* 0x000000010300780c */ /* 0x000fda0003f05270 */
[----:B------:R-:W0:Y:S02]  /*6ff0*/  @P0 LDC.64 R6, c[0x0][0x9e8] ;  /* 0x00027a00ff060b82 */ /* 0x000e240000000a00 */
[----:B0-----:R-:W-:-:S05]  /*7000*/  @P0 IMAD.HI.U32 R6, R0, R6, RZ ;  /* 0x0000000600060227 */ /* 0x001fca00078e00ff */
[----:B------:R-:W-:-:S07]  /*7010*/  @P0 SHF.R.U32.HI R0, RZ, R7, R6 ;  /* 0x00000007ff000219 */ /* 0x000fce0000011606 */
.L_x_9652:
[----:B------:R-:W-:Y:S05]  /*7020*/  BSYNC B0 ;  /* 0x0000000000007941 */ /* 0x000fea0003800000 */
.L_x_9650:
[----:B------:R-:W-:-:S05]  /*7030*/  IMAD R5, R0, R3, R3 ;  /* 0x0000000300057224 */ /* 0x000fca00078e0203 */
[----:B------:R-:W-:-:S07]  /*7040*/  VIMNMX R4, R4, R5, PT ;  /* 0x0000000504047248 */ /* 0x000fce0003fe0100 */
.L_x_9649:
[----:B------:R-:W0:Y:S01]  /*7050*/  @P1 LDC R0, c[0x0][0x44c] ;  /* 0x00011300ff001b82 */ /* 0x000e220000000800 */
[----:B------:R-:W-:Y:S01]  /*7060*/  VIADD R4, R4, 0x7f ;  /* 0x0000007f04047836 */ /* 0x000fe20000000000 */
[----:B------:R-:W-:-:S04]  /*7070*/  ULDC UR4, c[0x0][0x9dc] ;  /* 0x0002770000047ab9 */ /* 0x000fc80000000800 */
[----:B------:R-:W-:Y:S02]  /*7080*/  SHF.R.S32.HI R5, RZ, 0x1f, R4 ;  /* 0x0000001fff057819 */ /* 0x000fe40000011404 */
[----:B------:R-:W1:Y:S02]  /*7090*/  @P1 LDC R7, c[0x0][0x450] ;  /* 0x00011400ff071b82 */ /* 0x000e640000000800 */
[----:B------:R-:W-:-:S04]  /*70a0*/  LEA.HI R5, R5, R4, RZ, 0x7 ;  /* 0x0000000405057211 */ /* 0x000fc800078f38ff */
[----:B------:R-:W-:-:S04]  /*70b0*/  SHF.R.S32.HI R5, RZ, 0x7, R5 ;  /* 0x00000007ff057819 */ /* 0x000fc80000011405 */
[----:B------:R-:W-:Y:S01]  /*70c0*/  VIMNMX R88, R88, R5, PT ;  /* 0x0000000558587248 */ /* 0x000fe20003fe0100 */
[----:B0-----:R-:W-:-:S04]  /*70d0*/  @P1 IMAD.HI.U32 R6, R14, R0, RZ ;  /* 0x000000000e061227 */ /* 0x001fc800078e00ff */
[----:B------:R-:W-:Y:S01]  /*70e0*/  IMAD.MOV.U32 R0, RZ, RZ, R14 ;  /* 0x000000ffff007224 */ /* 0x000fe200078e000e */
        /* <DEDUP_REMOVED lines=14> */
.L_x_9655:
[----:B------:R-:W-:-:S13]  /*71d0*/  ISETP.NE.AND P0, PT, R3, 0x1, PT ;  /* 0x000000010300780c */ /* 0x000fda0003f05270 */
[----:B------:R-:W0:Y:S02]  /*71e0*/  @P0 LDC.64 R6, c[0x0][0x9e8] ;  /* 0x00027a00ff060b82 */ /* 0x000e240000000a00 */
[----:B0-----:R-:W-:-:S05]  /*71f0*/  @P0 IMAD.HI.U32 R6, R0, R6, RZ ;  /* 0x0000000600060227 */ /* 0x001fca00078e00ff */
[----:B------:R-:W-:-:S07]  /*7200*/  @P0 SHF.R.U32.HI R0, RZ, R7, R6 ;  /* 0x00000007ff000219 */ /* 0x000fce0000011606 */
.L_x_9656:
[----:B------:R-:W-:Y:S05]  /*7210*/  BSYNC B0 ;  /* 0x0000000000007941 */ /* 0x000fea0003800000 */
.L_x_9654:
[----:B------:R-:W-:-:S05]  /*7220*/  IMAD R3, R0, R3, RZ ;  /* 0x0000000300037224 */ /* 0x000fca00078e02ff */
[----:B------:R-:W-:-:S07]  /*7230*/  VIMNMX R4, R4, R3, !PT ;  /* 0x0000000304047248 */ /* 0x000fce0007fe0100 */
.L_x_9653:
[----:B------:R-:W-:Y:S02]  /*7240*/  SHF.R.S32.HI R3, RZ, 0x1f, R4 ;  /* 0x0000001fff037819 */ /* 0x000fe40000011404 */
[----:B------:R-:W-:Y:S02]  /*7250*/  CS2R R20, SRZ ;  /* 0x0000000000147805 */ /* 0x000fe4000001ff00 */
[----:B------:R-:W-:Y:S02]  /*7260*/  PLOP3.LUT P0, PT, PT, PT, PT, 0x80, 0x0 ;  /* 0x000000000000781c */ /* 0x000fe40003f0f070 */
[----:B------:R-:W-:Y:S02]  /*7270*/  CS2R R134, SRZ ;  /* 0x0000000000867805 */ /* 0x000fe4000001ff00 */
[----:B------:R-:W-:Y:S02]  /*7280*/  LEA.HI R3, R3, R4, RZ, 0x7 ;  /* 0x0000000403037211 */ /* 0x000fe400078f38ff */
[----:B------:R-:W-:-:S02]  /*7290*/  CS2R R26, SRZ ;  /* 0x00000000001a7805 */ /* 0x000fc4000001ff00 */
[----:B------:R-:W-:Y:S02]  /*72a0*/  CS2R R14, SRZ ;  /* 0x00000000000e7805 */ /* 0x000fe4000001ff00 */
[----:B------:R-:W-:Y:S02]  /*72b0*/  CS2R R128, SRZ ;  /* 0x0000000000807805 */ /* 0x000fe4000001ff00 */
[----:B------:R-:W-:Y:S01]  /*72c0*/  SHF.R.S32.HI R3, RZ, 0x7, R3 ;  /* 0x00000007ff037819 */ /* 0x000fe20000011403 */
[----:B------:R-:W-:Y:S01]  /*72d0*/  IMAD.MOV.U32 R25, RZ, RZ, RZ ;  /* 0x000000ffff197224 */ /* 0x000fe200078e00ff */
[----:B------:R-:W-:Y:S02]  /*72e0*/  CS2R R12, SRZ ;  /* 0x00000000000c7805 */ /* 0x000fe4000001ff00 */
[----:B------:R-:W-:Y:S02]  /*72f0*/  CS2R R126, SRZ ;  /* 0x00000000007e7805 */ /* 0x000fe4000001ff00 */
[----:B------:R-:W-:-:S02]  /*7300*/  VIMNMX R0, RZ, R3, !PT ;  /* 0x00000003ff007248 */ /* 0x000fc40007fe0100 */
[----:B------:R-:W-:Y:S02]  /*7310*/  CS2R R28, SRZ ;  /* 0x00000000001c7805 */ /* 0x000fe4000001ff00 */
[----:B------:R-:W-:Y:S02]  /*7320*/  CS2R R120, SRZ ;  /* 0x0000000000787805 */ /* 0x000fe4000001ff00 */
[----:B------:R-:W-:Y:S02]  /*7330*/  CS2R R10, SRZ ;  /* 0x00000000000a7805 */ /* 0x000fe4000001ff00 */
[----:B------:R-:W-:Y:S01]  /*7340*/  ISETP.GT.AND P1, PT, R88, R0, PT ;  /* 0x000000005800720c */ /* 0x000fe20003f24270 */
[----:B------:R0:W-:Y:S01]  /*7350*/  STL [R1+0x44], R0 ;  /* 0x0000440001007387 */ /* 0x0001e20000100800 */
        /* <DEDUP_REMOVED lines=15> */
[----:B0-----:R-:W-:Y:S01]  /*7450*/  IMAD.MOV.U32 R0, RZ, RZ, RZ ;  /* 0x000000ffff007224 */ /* 0x001fe200078e00ff */
        /* <DEDUP_REMOVED lines=33> */
.L_x_9659:
[----:B------:R-:W-:Y:S05]  /*7670*/  BSYNC B6 ;  /* 0x0000000000067941 */ /* 0x000fea0003800000 */
.L_x_9658:
        /* <DEDUP_REMOVED lines=13> */
.L_x_9663:
[----:B-1----:R1:W2:Y:S02]  /*7750*/  SYNCS.PHASECHK.TRANS64.TRYWAIT P0, [R16+URZ+0x19c00], R3 ;  /* 0x019c0003100075a7 */ /* 0x0022a4000800017f */
[----:B--2---:R-:W-:Y:S05]  /*7760*/  @!P0 NANOSLEEP.SYNCS 0x989680 ;  /* 0x009896800000895d */ /* 0x004fea0003900000 */
[----:B------:R-:W2:Y:S02]  /*7770*/  @!P0 SYNCS.PHASECHK.TRANS64 P0, [R16+URZ+0x19c00], R3 ;  /* 0x019c0003100085a7 */ /* 0x000ea4000800007f */
[----:B--2---:R-:W-:Y:S05]  /*7780*/  @!P0 BRA `(.L_x_9663) ;  /* 0xfffffffc00f08947 */ /* 0x004fea000383ffff */
.L_x_9662:
[----:B------:R-:W-:Y:S05]  /*7790*/  BSYNC B0 ;  /* 0x0000000000007941 */ /* 0x000fea0003800000 */
.L_x_9661:
[----:B------:R-:W-:Y:S05]  /*77a0*/  BRA `(.L_x_9664) ;  /* 0x0000004400647947 */ /* 0x000fea0003800000 */
.L_x_9660:
        /* <DEDUP_REMOVED lines=30> */
.L_x_9666:
[----:B------:R-:W-:Y:S05]  /*7990*/  BSYNC B6 ;  /* 0x0000000000067941 */ /* 0x000fea0003800000 */
.L_x_9665:
[----:B------:R-:W2:Y:S01]  /*79a0*/  LDL R21, [R1+0xc] ;  /* 0x00000c0001157983 */ /* 0x000ea20000100800 */
[----:B------:R-:W-:-:S03]  /*79b0*/  ULDC.U8 UR4, c[0x0][0x410] ;  /* 0x0001040000047ab9 */ /* 0x000fc60000000000 */
[----:B------:R-:W3:Y:S01]  /*79c0*/  LDL R20, [R1+0x48] ;  /* 0x0000480001147983 */ /* 0x000ee20000100800 */
[----:B------:R-:W-:Y:S01]  /*79d0*/  ISETP.NE.AND P0, PT, RZ, UR4, PT ;  /* 0x00000004ff007c0c */ /* 0x000fe2000bf05270 */
[----:B------:R-:W-:Y:S01]  /*79e0*/  BSSY B0, `(.L_x_9667) ;  /* 0x000042d000007945 */ /* 0x000fe20003800000 */
[----:B--2---:R-:W-:Y:S02]  /*79f0*/  IMAD.IADD R10, R23, 0x1, R21 ;  /* 0x00000001170a7824 */ /* 0x004fe400078e0215 */
[----:B---3--:R-:W-:-:S09]  /*7a00*/  IMAD.IADD R37, R16, 0x1, R20 ;  /* 0x0000000110257824 */ /* 0x008fd200078e0214 */
[----:B------:R-:W-:Y:S05]  /*7a10*/  @!P0 BRA `(.L_x_9668) ;  /* 0x0000001c00408947 */ /* 0x000fea0003800000 */
[----:B------:R-:W0:Y:S01]  /*7a20*/  LDC R20, c[0x0][0x448] ;  /* 0x00011200ff147b82 */ /* 0x000e220000000800 */
[----:B------:R-:W-:Y:S01]  /*7a30*/  IMAD.MOV.U32 R5, RZ, RZ, R10 ;  /* 0x000000ffff057224 */ /* 0x000fe200078e000a */
        /* <DEDUP_REMOVED lines=30> */
.L_x_9948:
[----:B------:R-:W5:Y:S01]  /*7c20*/  LDL R6, [R1+0x58] ;  /* 0x0000580001067983 */ /* 0x000f620000100800 */
[----:B------:R-:W-:Y:S01]  /*7c30*/  IMAD R39, R155, R20, RZ ;  /* 0x000000149b277224 */ /* 0x000fe200078e02ff */
[----:B------:R-:W-:Y:S01]  /*7c40*/  BSSY B1, `(.L_x_9670) ;  /* 0x000002f000017945 */ /* 0x000fe20003800000 */
[----:B------:R-:W-:Y:S02]  /*7c50*/  CS2R R26, SRZ ;  /* 0x00000000001a7805 */ /* 0x000fe4000001ff00 */
[----:B------:R-:W-:Y:S02]  /*7c60*/  CS2R R20, SRZ ;  /* 0x0000000000147805 */ /* 0x000fe4000001ff00 */
[----:B------:R-:W-:Y:S02]  /*7c70*/  CS2R R8, SRZ ;  /* 0x0000000000087805 */ /* 0x000fe4000001ff00 */
[----:B------:R-:W-:Y:S02]  /*7c80*/  ISETP.GE.AND P0, PT, R10, R39, PT ;  /* 0x000000270a00720c */ /* 0x000fe40003f06270 */
[----:B------:R-:W-:-:S02]  /*7c90*/  CS2R R24, SRZ ;  /* 0x0000000000187805 */ /* 0x000fc4000001ff00 */
[----:B0-----:R-:W-:Y:S02]  /*7ca0*/  CS2R R12, SRZ ;  /* 0x00000000000c7805 */ /* 0x001fe4000001ff00 */
[----:B------:R-:W-:Y:S02]  /*7cb0*/  CS2R R10, SRZ ;  /* 0x00000000000a7805 */ /* 0x000fe4000001ff00 */
[----:B-----5:R-:W-:-:S04]  /*7cc0*/  LEA.HI R5, R6, R6, RZ, 0x1 ;  /* 0x0000000606057211 */ /* 0x020fc800078f08ff */
[----:B------:R-:W-:-:S05]  /*7cd0*/  LOP3.LUT R5, R5, 0xfffffffe, RZ, 0xc0, !PT ;  /* 0xfffffffe05057812 */ /* 0x000fca00078ec0ff */
[----:B------:R-:W-:-:S05]  /*7ce0*/  IMAD.IADD R5, R6, 0x1, -R5 ;  /* 0x0000000106057824 */ /* 0x000fca00078e0a05 */
[----:B------:R-:W-:Y:S01]  /*7cf0*/  SHF.L.U32 R5, R5, 0x1f, RZ ;  /* 0x0000001f05057819 */ /* 0x000fe200000006ff */
[----:B------:R-:W-:Y:S06]  /*7d00*/  @P0 BRA `(.L_x_9671) ;  /* 0x0000000000880947 */ /* 0x000fec0003800000 */
[----:B------:R-:W2:Y:S01]  /*7d10*/  LDL.64 R28, [R1+0x10] ;  /* 0x00001000011c7983 */ /* 0x000ea20000100a00 */
[----:B------:R-:W-:-:S03]  /*7d20*/  ULDC UR4, c[0x0][0x3f4] ;  /* 0x0000fd0000047ab9 */ /* 0x000fc60000000800 */
[----:B------:R-:W3:Y:S04]  /*7d30*/  LDL R32, [R1+0x34] ;  /* 0x0000340001207983 */ /* 0x000ee80000100800 */
[----:B------:R-:W4:Y:S04]  /*7d40*/  LDL R15, [R1+0x38] ;  /* 0x00003800010f7983 */ /* 0x000f280000100800 */
[----:B------:R-:W4:Y:S04]  /*7d50*/  LDL R40, [R1+0x6c] ;  /* 0x00006c0001287983 */ /* 0x000f280000100800 */
[----:B------:R-:W4:Y:S01]  /*7d60*/  LDL R38, [R1+0x68] ;  /* 0x0000680001267983 */ /* 0x000f220000100800 */
[----:B------:R-:W-:-:S02]  /*7d70*/  CS2R R24, SRZ ;  /* 0x0000000000187805 */ /* 0x000fc4000001ff00 */
[----:B------:R-:W-:Y:S02]  /*7d80*/  CS2R R26, SRZ ;  /* 0x00000000001a7805 */ /* 0x000fe4000001ff00 */
[----:B------:R-:W-:Y:S02]  /*7d90*/  CS2R R12, SRZ ;  /* 0x00000000000c7805 */ /* 0x000fe4000001ff00 */
[----:B------:R-:W-:Y:S02]  /*7da0*/  CS2R R20, SRZ ;  /* 0x0000000000147805 */ /* 0x000fe4000001ff00 */
[----:B------:R-:W-:Y:S02]  /*7db0*/  CS2R R10, SRZ ;  /* 0x00000000000a7805 */ /* 0x000fe4000001ff00 */
[----:B--2---:R-:W-:Y:S02]  /*7dc0*/  ISETP.GE.AND P5, PT, R28, UR4, PT ;  /* 0x000000041c007c0c */ /* 0x004fe4000bfa6270 */
[----:B---3--:R-:W-:-:S02]  /*7dd0*/  ISETP.GE.AND P1, PT, R32, UR4, PT ;  /* 0x0000000420007c0c */ /* 0x008fc4000bf26270 */
[----:B----4-:R-:W-:-:S09]  /*7de0*/  ISETP.GE.AND P0, PT, R15, UR4, PT ;  /* 0x000000040f007c0c */ /* 0x010fd2000bf06270 */
[----:B------:R-:W-:Y:S02]  /*7df0*/  @!P5 SHF.R.S32.HI R9, RZ, 0x1f, R28 ;  /* 0x0000001fff09d819 */ /* 0x000fe4000001141c */
[CC--:B------:R-:W-:Y:S02]  /*7e00*/  @!P5 IADD3 R6, P2, R28.reuse, R3.reuse, RZ ;  /* 0x000000031c06d210 */ /* 0x0c0fe40007f5e0ff */
[-C--:B------:R-:W-:Y:S02]  /*7e10*/  @!P5 IADD3 R28, P3, R28, R14.reuse, RZ ;  /* 0x0000000e1c1cd210 */ /* 0x080fe40007f7e0ff */
[-C--:B------:R-:W-:Y:S01]  /*7e20*/  @!P1 IADD3 R30, P4, R32, R3.reuse, RZ ;  /* 0x00000003201e9210 */ /* 0x080fe20007f9e0ff */
[--C-:B-1----:R-:W-:Y:S01]  /*7e30*/  @!P5 IMAD.X R7, R0, 0x1, R9.reuse, P2 ;  /* 0x000000010007d824 */ /* 0x102fe200010e0609 */
[-C--:B------:R-:W-:Y:S01]  /*7e40*/  @!P1 IADD3 R32, P2, R32, R14.reuse, RZ ;  /* 0x0000000e20209210 */ /* 0x080fe20007f5e0ff */
[----:B------:R-:W-:Y:S01]  /*7e50*/  @!P5 IMAD.X R29, R4, 0x1, R9, P3 ;  /* 0x00000001041dd824 */ /* 0x000fe200018e0609 */
[C---:B------:R-:W-:Y:S01]  /*7e60*/  @!P0 IADD3 R34, P3, R15.reuse, R3, RZ ;  /* 0x000000030f228210 */ /* 0x040fe20007f7e0ff */
[----:B------:R-:W-:Y:S01]  /*7e70*/  @!P1 IMAD.X R31, R0, 0x1, R40, P4 ;  /* 0x00000001001f9824 */ /* 0x000fe200020e0628 */
[----:B------:R-:W-:-:S02]  /*7e80*/  @!P0 IADD3 R14, P4, R15, R14, RZ ;  /* 0x0000000e0f0e8210 */ /* 0x000fc40007f9e0ff */
[----:B------:R-:W-:Y:S01]  /*7e90*/  CS2R R8, SRZ ;  /* 0x0000000000087805 */ /* 0x000fe2000001ff00 */
[----:B------:R-:W-:Y:S01]  /*7ea0*/  @!P1 IMAD.X R33, R4, 0x1, R40, P2 ;  /* 0x0000000104219824 */ /* 0x000fe200010e0628 */
[----:B------:R0:W5:Y:S01]  /*7eb0*/  @!P5 LD.E.64 R24, desc[UR42][R6.64] ;  /* 0x0000002a0618d980 */ /* 0x000162000c101b00 */
[--C-:B------:R-:W-:Y:S02]  /*7ec0*/  @!P0 IMAD.X R35, R0, 0x1, R38.reuse, P3 ;  /* 0x0000000100238824 */ /* 0x100fe400018e0626 */
[----:B------:R-:W-:Y:S01]  /*7ed0*/  @!P0 IMAD.X R15, R4, 0x1, R38, P4 ;  /* 0x00000001040f8824 */ /* 0x000fe200020e0626 */
[----:B------:R0:W5:Y:S04]  /*7ee0*/  @!P5 LD.E.64 R26, desc[UR42][R28.64] ;  /* 0x0000002a1c1ad980 */ /* 0x000168000c101b00 */
[----:B------:R0:W5:Y:S04]  /*7ef0*/  @!P1 LD.E.64 R12, desc[UR42][R30.64] ;  /* 0x0000002a1e0c9980 */ /* 0x000168000c101b00 */
[----:B------:R0:W5:Y:S04]  /*7f00*/  @!P1 LD.E.64 R20, desc[UR42][R32.64] ;  /* 0x0000002a20149980 */ /* 0x000168000c101b00 */
[----:B------:R0:W5:Y:S04]  /*7f10*/  @!P0 LD.E.64 R10, desc[UR42][R34.64] ;  /* 0x0000002a220a8980 */ /* 0x000168000c101b00 */
[----:B------:R0:W5:Y:S02]  /*7f20*/  @!P0 LD.E.64 R8, desc[UR42][R14.64] ;  /* 0x0000002a0e088980 */ /* 0x000164000c101b00 */
.L_x_9671:
[----:B------:R-:W-:Y:S05]  /*7f30*/  BSYNC B1 ;  /* 0x0000000000017941 */ /* 0x000fea0003800000 */
.L_x_9670:
[----:B-1----:R-:W2:Y:S01]  /*7f40*/  LDL.LU R0, [R1+0x24] ;  /* 0x0000240001007983 */ /* 0x002ea20000300800 */
[----:B------:R-:W1:Y:S01]  /*7f50*/  SYNCS.PHASECHK.TRANS64.TRYWAIT P0, [R16+URZ+0x19c00], R5 ;  /* 0x019c0005100075a7 */ /* 0x000e62000800017f */
[----:B------:R-:W-:Y:S01]  /*7f60*/  BSSY B1, `(.L_x_9672) ;  /* 0x0000005000017945 */ /* 0x000fe20003800000 */
[----:B--2---:R-:W-:-:S05]  /*7f70*/  IMAD R0, R0, -0xc0, R39 ;  /* 0xffffff4000007824 */ /* 0x004fca00078e0227 */
[----:B------:R-:W-:-:S04]  /*7f80*/  VIMNMX R0, R0, 0xc0, PT ;  /* 0x000000c000007848 */ /* 0x000fc80003fe0100 */
[----:B------:R-:W-:Y:S01]  /*7f90*/  ISETP.GE.AND P1, PT, R23, R0, PT ;  /* 0x000000001700720c */ /* 0x000fe20003f26270 */
[----:B-1----:R-:W-:-:S12]  /*7fa0*/  @!P0 BRA `(.L_x_9673) ;  /* 0x0000019400308947 */ /* 0x002fd80003800000 */
.L_x_9949:
[----:B------:R-:W-:Y:S05]  /*7fb0*/  BSYNC B1 ;  /* 0x0000000000017941 */ /* 0x000fea0003800000 */
.L_x_9672:
[----:B------:R-:W-:Y:S05]  /*7fc0*/  @P1 BRA `(.L_x_9674) ;  /* 0x0000003c00381947 */ /* 0x000fea0003800000 */
[----:B0-----:R-:W2:Y:S01]  /*7fd0*/  LDL.64 R6, [R1+0x10] ;  /* 0x0000100001067983 */ /* 0x001ea20000100a00 */
[----:B------:R-:W2:Y:S03]  /*7fe0*/  LDC R0, c[0x0][0x3f4] ;  /* 0x0000fd00ff007b82 */ /* 0x000ea60000000800 */
[----:B---3--:R-:W3:Y:S04]  /*7ff0*/  LDL R4, [R1+0x34] ;  /* 0x0000340001047983 */ /* 0x008ee80000100800 */
[----:B------:R-:W4:Y:S01]  /*8000*/  LDL R3, [R1+0x38] ;  /* 0x0000380001037983 */ /* 0x000f220000100800 */
[----:B------:R-:W-:Y:S01]  /*8010*/  BSSY B1, `(.L_x_9675) ;  /* 0x000007b000017945 */ /* 0x000fe20003800000 */
[----:B--2---:R-:W-:-:S02]  /*8020*/  ISETP.GE.AND P0, PT, R6, R0, PT ;  /* 0x000000000600720c */ /* 0x004fc40003f06270 */
[-C--:B---3--:R-:W-:Y:S02]  /*8030*/  ISETP.GE.AND P1, PT, R4, R0.reuse, PT ;  /* 0x000000000400720c */ /* 0x088fe40003f26270 */
[----:B----4-:R-:W-:-:S09]  /*8040*/  ISETP.GE.AND P2, PT, R3, R0, PT ;  /* 0x000000000300720c */ /* 0x010fd20003f46270 */
[----:B------:R-:W-:Y:S05]  /*8050*/  @P0 BRA `(.L_x_9676) ;  /* 0x0000000400d80947 */ /* 0x000fea0003800000 */
[----:B-1----:R-:W0:Y:S01]  /*8060*/  LDS.128 R4, [R37+0xf000] ;  /* 0x00f0000025047984 */ /* 0x002e220000000c00 */
        /* <DEDUP_REMOVED lines=22> */
[--C-:B------:R-:W-:Y:S02]  /*81d0*/  LOP3.LUT R29, R29, 0xff0000, R26.reuse, 0xf8, !PT ;  /* 0x00ff00001d1d7812 */ /* 0x100fe400078ef81a */
[----:B------:R-:W-:Y:S02]  /*81e0*/  LOP3.LUT R31, R31, 0xff000000, R27, 0xf8, !PT ;  /* 0xff0000001f1f7812 */ /* 0x000fe400078ef81b */
[----:B------:R-:W-:Y:S02]  /*81f0*/  LOP3.LUT R27, R15, 0xff000000, R25, 0xf8, !PT ;  /* 0xff0000000f1b7812 */ /* 0x000fe400078ef819 */
[----:B------:R-:W-:-:S02]  /*8200*/  LOP3.LUT R30, R29, 0xff000000, R26, 0xf8, !PT ;  /* 0xff0000001d1e7812 */ /* 0x000fc400078ef81a */
[--C-:B------:R-:W-:Y:S02]  /*8210*/  LOP3.LUT R3, R3, 0xff0000, R24.reuse, 0xf8, !PT ;  /* 0x00ff000003037812 */ /* 0x100fe400078ef818 */
[-C--:B0-----:R-:W-:Y:S02]  /*8220*/  F2FP.F16.E4M3.UNPACK_B R0, R6.reuse.H1 ;  /* 0x00000006ff00723e */ /* 0x081fe400030006ff */
[----:B------:R-:W-:Y:S02]  /*8230*/  F2FP.F16.E4M3.UNPACK_B R32, R31 ;  /* 0x0000001fff20723e */ /* 0x000fe400020006ff */
[----:B------:R-:W-:Y:S01]  /*8240*/  F2FP.F16.E4M3.UNPACK_B R26, R27 ;  /* 0x0000001bff1a723e */ /* 0x000fe200020006ff */
[----:B------:R-:W-:Y:S01]  /*8250*/  HADD2.F32 R15, -RZ, R0.H1_H1 ;  /* 0x30000000ff0f7230 */ /* 0x000fe20000004100 */
        /* <DEDUP_REMOVED lines=8> */
[----:B------:R-:W-:Y:S01]  /*82e0*/  F2FP.F16.E4M3.UNPACK_B R6, R5 ;  /* 0x00000005ff06723e */ /* 0x000fe200020006ff */
        /* <DEDUP_REMOVED lines=16> */
[----:B------:R-:W-:Y:S01]  /*83f0*/  FFMA.FTZ R34, R3, R32, R29 ;  /* 0x0000002003227223 */ /* 0x000fe2000001001d */
        /* <DEDUP_REMOVED lines=30> */
[----:B------:R-:W-:Y:S01]  /*85e0*/  FMUL.FTZ R3, R3, R14 ;  /* 0x0000000e03037220 */ /* 0x000fe20000410000 */
        /* <DEDUP_REMOVED lines=29> */
.L_x_9676:
[----:B------:R-:W-:Y:S05]  /*87c0*/  BSYNC B1 ;  /* 0x0000000000017941 */ /* 0x000fea0003800000 */
.L_x_9675:
[----:B------:R-:W-:Y:S04]  /*87d0*/  BSSY B1, `(.L_x_9677) ;  /* 0x000007c000017945 */ /* 0x000fe80003800000 */
[----:B------:R-:W-:Y:S05]  /*87e0*/  @P1 BRA `(.L_x_9678) ;  /* 0x0000000400e81947 */ /* 0x000fea0003800000 */
[----:B01----:R-:W0:Y:S01]  /*87f0*/  LDS.128 R4, [R37+0x10800] ;  /* 0x0108000025047984 */ /* 0x003e220000000c00 */
        /* <DEDUP_REMOVED lines=121> */
.L_x_9678:
[----:B------:R-:W-:Y:S05]  /*8f90*/  BSYNC B1 ;  /* 0x0000000000017941 */ /* 0x000fea0003800000 */
.L_x_9677:
        /* <DEDUP_REMOVED lines=20> */
[----:B------:R-:W-:Y:S02]  /*90e0*/  PRMT R3, R3, 0x7604, R0 ;  /* 0x0000760403037816 */ /* 0x000fe40000000000 */
[----:B------:R-:W-:Y:S02]  /*90f0*/  LOP3.LUT R0, R8, 0xff, RZ, 0xc0, !PT ;  /* 0x000000ff08007812 */ /* 0x000fe400078ec0ff */
[----:B------:R-:W-:Y:S02]  /*9100*/  LOP3.LUT R21, R14, 0xff0000, R21, 0xf8, !PT ;  /* 0x00ff00000e157812 */ /* 0x000fe400078ef815 */
[----:B------:R-:W-:-:S02]  /*9110*/  PRMT R15, R15, 0x7604, R0 ;  /* 0x000076040f0f7816 */ /* 0x000fc40000000000 */
[----:B------:R-:W-:Y:S02]  /*9120*/  LOP3.LUT R21, R21, 0xff000000, R9, 0xf8, !PT ;  /* 0xff00000015157812 */ /* 0x000fe400078ef809 */
[----:B------:R-:W-:Y:S02]  /*9130*/  LOP3.LUT R13, R13, 0xff000000, R11, 0xf8, !PT ;  /* 0xff0000000d0d7812 */ /* 0x000fe400078ef80b */
[----:B------:R-:W-:Y:S02]  /*9140*/  LOP3.LUT R3, R3, 0xff0000, R10, 0xf8, !PT ;  /* 0x00ff000003037812 */ /* 0x000fe400078ef80a */
[----:B0-----:R-:W-:Y:S02]  /*9150*/  F2FP.F16.E4M3.UNPACK_B R0, R6.H1 ;  /* 0x00000006ff00723e */ /* 0x001fe400030006ff */
[----:B------:R-:W-:Y:S02]  /*9160*/  LOP3.LUT R15, R15, 0xff0000, R8, 0xf8, !PT ;  /* 0x00ff00000f0f7812 */ /* 0x000fe400078ef808 */
[----:B------:R-:W-:Y:S01]  /*9170*/  F2FP.F16.E4M3.UNPACK_B R24, R21 ;  /* 0x00000015ff18723e */ /* 0x000fe200020006ff */
[----:B------:R-:W-:Y:S01]  /*9180*/  HADD2.F32 R9, -RZ, R0.H1_H1 ;  /* 0x30000000ff097230 */ /* 0x000fe20000004100 */
[----:B------:R-:W-:-:S02]  /*9190*/  F2FP.F16.E4M3.UNPACK_B R14, R13 ;  /* 0x0000000dff0e723e */ /* 0x000fc400020006ff */
        /* <DEDUP_REMOVED lines=88> */
.L_x_9668:
[----:B------:R-:W0:Y:S01]  /*9720*/  LDC R28, c[0x0][0x448] ;  /* 0x00011200ff1c7b82 */ /* 0x000e220000000800 */
[----:B------:R-:W-:Y:S01]  /*9730*/  IMAD.MOV.U32 R9, RZ, RZ, R10 ;  /* 0x000000ffff097224 */ /* 0x000fe200078e000a */
[----:B------:R-:W-:Y:S01]  /*9740*/  ULDC.64 UR4, c[0x0][0x3f8] ;  /* 0x0000fe0000047ab9 */ /* 0x000fe20000000a00 */
[----:B------:R-:W-:Y:S01]  /*9750*/  IMAD.MOV.U32 R4, RZ, RZ, R26 ;  /* 0x000000ffff047224 */ /* 0x000fe200078e001a */
[----:B------:R-:W-:Y:S01]  /*9760*/  ULDC.64 UR6, c[0x0][0x408] ;  /* 0x0001020000067ab9 */ /* 0x000fe20000000a00 */
[----:B------:R-:W-:Y:S01]  /*9770*/  IMAD.MOV.U32 R5, RZ, RZ, R29 ;  /* 0x000000ffff057224 */ /* 0x000fe200078e001d */
[----:B------:R-:W-:Y:S01]  /*9780*/  ULDC.64 UR8, c[0x0][0x400] ;  /* 0x0001000000087ab9 */ /* 0x000fe20000000a00 */
[----:B------:R-:W-:Y:S02]  /*9790*/  IMAD.MOV.U32 R6, RZ, RZ, R24 ;  /* 0x000000ffff067224 */ /* 0x000fe400078e0018 */
[----:B------:R-:W-:Y:S01]  /*97a0*/  IMAD.MOV.U32 R7, RZ, RZ, R31 ;  /* 0x000000ffff077224 */ /* 0x000fe200078e001f */
        /* <DEDUP_REMOVED lines=23> */
.L_x_9955:
        /* <DEDUP_REMOVED lines=30> */
[----:B--2---:R-:W-:-:S02]  /*9b00*/  @!P4 IADD3 R28, P0, R152, R3, RZ ;  /* 0x00000003981cc210 */ /* 0x004fc40007f1e0ff */
[----:B----4-:R-:W-:-:S05]  /*9b10*/  @!P4 IADD3 R30, P1, R152, R21, RZ ;  /* 0x00000015981ec210 */ /* 0x010fca0007f3e0ff */
[--C-:B---3--:R-:W-:Y:S02]  /*9b20*/  @!P4 IMAD.X R31, R20, 0x1, R5.reuse, P1 ;  /* 0x00000001141fc824 */ /* 0x108fe400008e0605 */
[----:B------:R-:W-:Y:S02]  /*9b30*/  @!P5 IMAD.SHL.U32 R4, R29, 0x10, RZ ;  /* 0x000000101d04d824 */ /* 0x000fe400078e00ff */
[----:B-1----:R-:W-:-:S03]  /*9b40*/  @!P4 IMAD.X R29, R0, 0x1, R5, P0 ;  /* 0x00000001001dc824 */ /* 0x002fc600000e0605 */
[-C--:B------:R-:W-:Y:S02]  /*9b50*/  @!P5 IADD3 R32, P2, R3, R4.reuse, RZ ;  /* 0x000000040320d210 */ /* 0x080fe40007f5e0ff */
[----:B------:R-:W-:Y:S01]  /*9b60*/  @!P5 IADD3 R34, P3, R21, R4, RZ ;  /* 0x000000041522d210 */ /* 0x000fe20007f7e0ff */
[----:B------:R0:W5:Y:S01]  /*9b70*/  @!P4 LD.E.128 R12, desc[UR42][R28.64] ;  /* 0x0000002a1c0cc980 */ /* 0x000162000c101d00 */
[----:B------:R-:W-:Y:S02]  /*9b80*/  @!P5 SHF.R.S32.HI R3, RZ, 0x1f, R4 ;  /* 0x0000001fff03d819 */ /* 0x000fe40000011404 */
[----:B------:R-:W-:-:S03]  /*9b90*/  CS2R R4, SRZ ;  /* 0x0000000000047805 */ /* 0x000fc6000001ff00 */
[--C-:B------:R-:W-:Y:S02]  /*9ba0*/  @!P5 IMAD.X R33, R0, 0x1, R3.reuse, P2 ;  /* 0x000000010021d824 */ /* 0x100fe400010e0603 */
[----:B------:R-:W-:Y:S01]  /*9bb0*/  @!P5 IMAD.X R35, R20, 0x1, R3, P3 ;  /* 0x000000011423d824 */ /* 0x000fe200018e0603 */
[----:B------:R0:W5:Y:S04]  /*9bc0*/  @!P4 LD.E.128 R4, desc[UR42][R30.64] ;  /* 0x0000002a1e04c980 */ /* 0x000168000c101d00 */
[----:B------:R0:W5:Y:S04]  /*9bd0*/  @!P5 LD.E.128 R24, desc[UR42][R32.64] ;  /* 0x0000002a2018d980 */ /* 0x000168000c101d00 */
[----:B------:R0:W5:Y:S02]  /*9be0*/  @!P5 LD.E.128 R8, desc[UR42][R34.64] ;  /* 0x0000002a2208d980 */ /* 0x000164000c101d00 */
.L_x_9681:
[----:B------:R-:W-:Y:S05]  /*9bf0*/  BSYNC B1 ;  /* 0x0000000000017941 */ /* 0x000fea0003800000 */
.L_x_9680:
[----:B-1----:R-:W2:Y:S01]  /*9c00*/  LDL.LU R0, [R1+0x24] ;  /* 0x0000240001007983 */ /* 0x002ea20000300800 */
[----:B------:R-:W1:Y:S01]  /*9c10*/  SYNCS.PHASECHK.TRANS64.TRYWAIT P0, [R16+URZ+0x19c00], R39 ;  /* 0x019c0027100075a7 */ /* 0x000e62000800017f */
[----:B------:R-:W-:Y:S01]  /*9c20*/  BSSY B1, `(.L_x_9682) ;  /* 0x0000005000017945 */ /* 0x000fe20003800000 */
[----:B--2---:R-:W-:-:S05]  /*9c30*/  IMAD R0, R0, -0xc0, R41 ;  /* 0xffffff4000007824 */ /* 0x004fca00078e0229 */
[----:B------:R-:W-:-:S04]  /*9c40*/  VIMNMX R0, R0, 0xc0, PT ;  /* 0x000000c000007848 */ /* 0x000fc80003fe0100 */
[----:B------:R-:W-:Y:S01]  /*9c50*/  ISETP.GE.AND P1, PT, R23, R0, PT ;  /* 0x000000001700720c */ /* 0x000fe20003f26270 */
[----:B-1----:R-:W-:-:S12]  /*9c60*/  @!P0 BRA `(.L_x_9683) ;  /* 0x0000017800848947 */ /* 0x002fd80003800000 */
.L_x_9956:
[----:B------:R-:W-:Y:S05]  /*9c70*/  BSYNC B1 ;  /* 0x0000000000017941 */ /* 0x000fea0003800000 */
.L_x_9682:
[----:B------:R-:W-:Y:S05]  /*9c80*/  @P1 BRA `(.L_x_9674) ;  /* 0x0000002000081947 */ /* 0x000fea0003800000 */
[----:B------:R2:W5:Y:S01]  /*9c90*/  LDL R62, [R1+0x30] ;  /* 0x00003000013e7983 */ /* 0x0005620000100800 */
[----:B------:R-:W0:Y:S03]  /*9ca0*/  LDC R3, c[0x0][0x3f4] ;  /* 0x0000fd00ff037b82 */ /* 0x000e260000000800 */
[----:B------:R2:W5:Y:S04]  /*9cb0*/  LDL R61, [R1+0x3c] ;  /* 0x00003c00013d7983 */ /* 0x0005680000100800 */
[----:B------:R2:W5:Y:S01]  /*9cc0*/  LDL R60, [R1+0x74] ;  /* 0x00007400013c7983 */ /* 0x0005620000100800 */
[C---:B------:R-:W-:Y:S01]  /*9cd0*/  VIADD R0, R152.reuse, 0x20 ;  /* 0x0000002098007836 */ /* 0x040fe20000000000 */
[----:B------:R-:W-:Y:S01]  /*9ce0*/  BSSY B1, `(.L_x_9684) ;  /* 0x00000fd000017945 */ /* 0x000fe20003800000 */
[----:B0-----:R-:W-:-:S03]  /*9cf0*/  ISETP.GE.AND P0, PT, R152, R3, PT ;  /* 0x000000039800720c */ /* 0x001fc60003f06270 */
[----:B------:R-:W-:-:S10]  /*9d00*/  ISETP.GE.AND P1, PT, R0, R3, PT ;  /* 0x000000030000720c */ /* 0x000fd40003f26270 */
[----:B--2---:R-:W-:Y:S05]  /*9d10*/  @P0 BRA `(.L_x_9685) ;  /* 0x0000000c00e40947 */ /* 0x004fea0003800000 */
[----:B----4-:R-:W0:Y:S01]  /*9d20*/  S2R R21, SR_TID.X ;  /* 0x0000000000157919 */ /* 0x010e220000002100 */
[----:B---3-5:R-:W-:Y:S02]  /*9d30*/  SHF.R.U32.HI R20, RZ, 0x8, R12 ;  /* 0x00000008ff147819 */ /* 0x028fe4000001160c */
[----:B------:R-:W-:Y:S02]  /*9d40*/  LOP3.LUT R0, R12, 0xff, RZ, 0xc0, !PT ;  /* 0x000000ff0c007812 */ /* 0x000fe400078ec0ff */
[----:B------:R-:W-:Y:S02]  /*9d50*/  SHF.R.U32.HI R30, RZ, 0x8, R14 ;  /* 0x00000008ff1e7819 */ /* 0x000fe4000001160e */
        /* <DEDUP_REMOVED lines=8> */
[----:B------:R-:W-:-:S02]  /*9de0*/  SHF.R.U32.HI R40, RZ, 0x8, R5 ;  /* 0x00000008ff287819 */ /* 0x000fc40000011605 */
[----:B------:R-:W-:Y:S02]  /*9df0*/  LOP3.LUT R44, R7, 0xff, RZ, 0xc0, !PT ;  /* 0x000000ff072c7812 */ /* 0x000fe400078ec0ff */
[----:B------:R-:W-:Y:S02]  /*9e00*/  LOP3.LUT R47, R47, 0xff, RZ, 0xc0, !PT ;  /* 0x000000ff2f2f7812 */ /* 0x000fe400078ec0ff */
[----:B------:R-:W-:Y:S02]  /*9e10*/  SHF.R.U32.HI R43, RZ, 0x8, R6 ;  /* 0x00000008ff2b7819 */ /* 0x000fe40000011606 */
[----:B------:R-:W-:Y:S01]  /*9e20*/  LOP3.LUT R40, R40, 0xff, RZ, 0xc0, !PT ;  /* 0x000000ff28287812 */ /* 0x000fe200078ec0ff */
[----:B0-----:R-:W-:Y:S01]  /*9e30*/  VIADD R31, R21, 0xffffff80 ;  /* 0xffffff80151f7836 */ /* 0x001fe20000000000 */
[----:B------:R-:W-:Y:S02]  /*9e40*/  LOP3.LUT R21, R20, 0xff, RZ, 0xc0, !PT ;  /* 0x000000ff14157812 */ /* 0x000fe400078ec0ff */
[----:B------:R-:W-:-:S02]  /*9e50*/  LOP3.LUT R20, R14, 0xff, RZ, 0xc0, !PT ;  /* 0x000000ff0e147812 */ /* 0x000fc400078ec0ff */
[----:B------:R-:W-:Y:S02]  /*9e60*/  LEA.HI R32, R31, R31, RZ, 0x1 ;  /* 0x0000001f1f207211 */ /* 0x000fe400078f08ff */
[----:B-1----:R-:W-:Y:S02]  /*9e70*/  PRMT R39, R21, 0x7604, R0 ;  /* 0x0000760415277816 */ /* 0x002fe40000000000 */
[----:B------:R-:W-:Y:S02]  /*9e80*/  LOP3.LUT R32, R32, 0xfffffffe, RZ, 0xc0, !PT ;  /* 0xfffffffe20207812 */ /* 0x000fe400078ec0ff */
[----:B------:R-:W-:Y:S02]  /*9e90*/  SHF.R.U32.HI R21, RZ, 0x8, R4 ;  /* 0x00000008ff157819 */ /* 0x000fe40000011604 */
[----:B------:R-:W-:Y:S01]  /*9ea0*/  PRMT R44, R47, 0x7604, R44 ;  /* 0x000076042f2c7816 */ /* 0x000fe2000000002c */
[----:B------:R-:W-:Y:S01]  /*9eb0*/  IMAD.IADD R32, R31, 0x1, -R32 ;  /* 0x000000011f207824 */ /* 0x000fe200078e0a20 */
[----:B------:R-:W-:-:S02]  /*9ec0*/  LOP3.LUT R31, R30, 0xff, RZ, 0xc0, !PT ;  /* 0x000000ff1e1f7812 */ /* 0x000fc400078ec0ff */
[----:B------:R-:W-:Y:S02]  /*9ed0*/  LOP3.LUT R33, R21, 0xff, RZ, 0xc0, !PT ;  /* 0x000000ff15217812 */ /* 0x000fe400078ec0ff */
[----:B------:R-:W-:Y:S02]  /*9ee0*/  LEA.HI R0, R3, R32, RZ, 0x1c ;  /* 0x0000002003007211 */ /* 0x000fe400078fe0ff */
[----:B------:R-:W-:Y:S02]  /*9ef0*/  PRMT R41, R31, 0x7604, R20 ;  /* 0x000076041f297816 */ /* 0x000fe40000000014 */
[C---:B------:R-:W-:Y:S01]  /*9f00*/  LEA.HI R20, R0.reuse, R0, RZ, 0x1 ;  /* 0x0000000000147211 */ /* 0x040fe200078f08ff */
[----:B------:R-:W-:Y:S01]  /*9f10*/  IMAD.SHL.U32 R0, R0, 0x10, RZ ;  /* 0x0000001000007824 */ /* 0x000fe200078e00ff */
[----:B------:R-:W-:Y:S02]  /*9f20*/  LOP3.LUT R32, R4, 0xff, RZ, 0xc0, !PT ;  /* 0x000000ff04207812 */ /* 0x000fe400078ec0ff */
[----:B------:R-:W-:-:S02]  /*9f30*/  SHF.R.S32.HI R20, RZ, 0x1, R20 ;  /* 0x00000001ff147819 */ /* 0x000fc40000011414 */
[----:B------:R-:W-:Y:S02]  /*9f40*/  LOP3.LUT R0, R62, 0x10, R0, 0xf8, !PT ;  /* 0x000000103e007812 */ /* 0x000fe400078ef800 */
[----:B------:R-:W-:Y:S01]  /*9f50*/  PRMT R45, R33, 0x7604, R32 ;  /* 0x00007604212d7816 */ /* 0x000fe20000000020 */
[----:B------:R-:W-:Y:S01]  /*9f60*/  IMAD R21, R20, 0x1800, R61 ;  /* 0x0000180014157824 */ /* 0x000fe200078e023d */
[----:B------:R-:W-:Y:S02]  /*9f70*/  LOP3.LUT R0, R0, R60, RZ, 0x3c, !PT ;  /* 0x0000003c00007212 */ /* 0x000fe400078e3cff */
[----:B------:R-:W-:Y:S02]  /*9f80*/  PRMT R20, R29, 0x7604, R28 ;  /* 0x000076041d147816 */ /* 0x000fe4000000001c */
[----:B------:R-:W-:Y:S01]  /*9f90*/  IADD3 R0, R16, R21, R0 ;  /* 0x0000001510007210 */ /* 0x000fe20007ffe000 */
[----:B------:R-:W0:Y:S01]  /*9fa0*/  LDS.128 R28, [R37+0xf000] ;  /* 0x00f00000251c7984 */ /* 0x000e220000000c00 */
[----:B------:R-:W-:-:S02]  /*9fb0*/  LOP3.LUT R21, R5, 0xff, RZ, 0xc0, !PT ;  /* 0x000000ff05157812 */ /* 0x000fc400078ec0ff */
[----:B------:R-:W-:Y:S01]  /*9fc0*/  LOP3.LUT R42, R6, 0xff, RZ, 0xc0, !PT ;  /* 0x000000ff062a7812 */ /* 0x000fe200078ec0ff */
[----:B------:R-:W1:Y:S01]  /*9fd0*/  LDS.128 R32, [R0+0xf000] ;  /* 0x00f0000000207984 */ /* 0x000e620000000c00 */
        /* <DEDUP_REMOVED lines=23> */
[--C-:B------:R-:W-:Y:S02]  /*a150*/  LOP3.LUT R13, R49, 0xff0000, R6.reuse, 0xf8, !PT ;  /* 0x00ff0000310d7812 */ /* 0x100fe400078ef806 */
[-C--:B0-----:R-:W-:Y:S02]  /*a160*/  F2FP.F16.E4M3.UNPACK_B R14, R29.reuse ;  /* 0x0000001dff0e723e */ /* 0x081fe400020006ff */
[----:B------:R-:W-:Y:S02]  /*a170*/  F2FP.F16.E4M3.UNPACK_B R40, R29.H1 ;  /* 0x0000001dff28723e */ /* 0x000fe400030006ff */
[----:B------:R-:W-:Y:S02]  /*a180*/  F2FP.F16.E4M3.UNPACK_B R48, R45 ;  /* 0x0000002dff30723e */ /* 0x000fe400020006ff */
[----:B-1----:R-:W-:Y:S02]  /*a190*/  F2FP.F16.E4M3.UNPACK_B R21, R33 ;  /* 0x00000021ff15723e */ /* 0x002fe400020006ff */
[----:B------:R-:W-:Y:S01]  /*a1a0*/  F2FP.F16.E4M3.UNPACK_B R29, R44 ;  /* 0x0000002cff1d723e */ /* 0x000fe200020006ff */
[----:B------:R-:W-:Y:S01]  /*a1b0*/  HADD2.F32 R50, -RZ, R48.H0_H0 ;  /* 0x20000030ff327230 */ /* 0x000fe20000004100 */
[----:B------:R-:W-:Y:S01]  /*a1c0*/  LOP3.LUT R4, R13, 0xff000000, R6, 0xf8, !PT ;  /* 0xff0000000d047812 */ /* 0x000fe200078ef806 */
[----:B------:R-:W-:Y:S01]  /*a1d0*/  HADD2.F32 R6, -RZ, R21.H0_H0 ;  /* 0x20000015ff067230 */ /* 0x000fe20000004100 */
[-C--:B------:R-:W-:Y:S01]  /*a1e0*/  F2FP.F16.E4M3.UNPACK_B R41, R31.reuse ;  /* 0x0000001fff29723e */ /* 0x080fe200020006ff */
[--C-:B------:R-:W-:Y:S01]  /*a1f0*/  HADD2.F32 R13, -RZ, R14.reuse.H0_H0 ;  /* 0x2000000eff0d7230 */ /* 0x100fe20000004100 */
[----:B------:R-:W-:Y:S01]  /*a200*/  F2FP.F16.E4M3.UNPACK_B R46, R31.H1 ;  /* 0x0000001fff2e723e */ /* 0x000fe200030006ff */
[----:B------:R-:W-:Y:S01]  /*a210*/  HADD2.F32 R31, -RZ, R29.H0_H0 ;  /* 0x2000001dff1f7230 */ /* 0x000fe20000004100 */
[----:B------:R-:W-:Y:S01]  /*a220*/  LOP3.LUT R49, R43, 0xff000000, R15, 0xf8, !PT ;  /* 0xff0000002b317812 */ /* 0x000fe200078ef80f */
[----:B------:R-:W-:Y:S01]  /*a230*/  HADD2.F32 R21, -RZ, R21.H1_H1 ;  /* 0x30000015ff157230 */ /* 0x000fe20000004100 */
[-C--:B------:R-:W-:Y:S01]  /*a240*/  F2FP.F16.E4M3.UNPACK_B R15, R28.reuse ;  /* 0x0000001cff0f723e */ /* 0x080fe200020006ff */
[----:B------:R-:W-:Y:S01]  /*a250*/  HADD2.F32 R14, -RZ, R14.H1_H1 ;  /* 0x3000000eff0e7230 */ /* 0x000fe20000004100 */
[----:B------:R-:W-:-:S02]  /*a260*/  F2FP.F16.E4M3.UNPACK_B R39, R28.H1 ;  /* 0x0000001cff27723e */ /* 0x000fc400030006ff */
[-C--:B------:R-:W-:Y:S02]  /*a270*/  F2FP.F16.E4M3.UNPACK_B R28, R32.reuse ;  /* 0x00000020ff1c723e */ /* 0x080fe400020006ff */
[----:B------:R-:W-:Y:S01]  /*a280*/  F2FP.F16.E4M3.UNPACK_B R43, R32.H1 ;  /* 0x00000020ff2b723e */ /* 0x000fe200030006ff */
[C---:B------:R-:W-:Y:S01]  /*a290*/  FMUL.FTZ R32, R6.reuse, R50 ;  /* 0x0000003206207220 */ /* 0x040fe20000410000 */
[-C--:B------:R-:W-:Y:S02]  /*a2a0*/  F2FP.F16.E4M3.UNPACK_B R42, R35.reuse ;  /* 0x00000023ff2a723e */ /* 0x080fe400020006ff */
[----:B------:R-:W-:Y:S01]  /*a2b0*/  F2FP.F16.E4M3.UNPACK_B R47, R35.H1 ;  /* 0x00000023ff2f723e */ /* 0x000fe200030006ff */
[-C--:B------:R-:W-:Y:S01]  /*a2c0*/  FMUL.FTZ R35, R6, R31.reuse ;  /* 0x0000001f06237220 */ /* 0x080fe20000410000 */
[----:B------:R-:W-:Y:S01]  /*a2d0*/  FFMA.FTZ R6, R13, R31, -R32 ;  /* 0x0000001f0d067223 */ /* 0x000fe20000010820 */
[----:B------:R-:W-:Y:S01]  /*a2e0*/  F2FP.F16.E4M3.UNPACK_B R33, R33.H1 ;  /* 0x00000021ff21723e */ /* 0x000fe200030006ff */
[----:B------:R-:W-:-:S02]  /*a2f0*/  HADD2.F32 R32, -RZ, R29.H1_H1 ;  /* 0x3000001dff207230 */ /* 0x000fc40000004100 */
[----:B------:R-:W-:Y:S01]  /*a300*/  FFMA.FTZ R13, R13, R50, R35 ;  /* 0x000000320d0d7223 */ /* 0x000fe20000010023 */
[----:B------:R-:W-:Y:S01]  /*a310*/  F2FP.F16.E4M3.UNPACK_B R35, R45.H1 ;  /* 0x0000002dff23723e */ /* 0x000fe200030006ff */
[----:B------:R-:W-:Y:S01]  /*a320*/  HADD2.F32 R45, -RZ, R48.H1_H1 ;  /* 0x30000030ff2d7230 */ /* 0x000fe20000004100 */
[----:B------:R-:W-:Y:S01]  /*a330*/  F2FP.F16.E4M3.UNPACK_B R44, R44.H1 ;  /* 0x0000002cff2c723e */ /* 0x000fe200030006ff */
[----:B------:R-:W-:Y:S01]  /*a340*/  HADD2.F32 R29, -RZ, R33.H0_H0 ;  /* 0x20000021ff1d7230 */ /* 0x000fe20000004100 */
[----:B------:R-:W-:Y:S01]  /*a350*/  LOP3.LUT R52, R51, 0xff000000, R7, 0xf8, !PT ;  /* 0xff00000033347812 */ /* 0x000fe200078ef807 */
[----:B------:R-:W-:Y:S02]  /*a360*/  HADD2.F32 R50, -RZ, R35.H0_H0 ;  /* 0x20000023ff327230 */ /* 0x000fe40000004100 */
[C---:B------:R-:W-:Y:S01]  /*a370*/  FMUL.FTZ R51, R21.reuse, R45 ;  /* 0x0000002d15337220 */ /* 0x040fe20000410000 */
[----:B------:R-:W-:Y:S02]  /*a380*/  HADD2.F32 R48, -RZ, R44.H0_H0 ;  /* 0x2000002cff307230 */ /* 0x000fe40000004100 */
[----:B------:R-:W-:Y:S01]  /*a390*/  FMUL.FTZ R54, R21, R32 ;  /* 0x0000002015367220 */ /* 0x000fe20000410000 */
[----:B------:R-:W-:-:S02]  /*a3a0*/  HADD2.F32 R31, -RZ, R40.H0_H0 ;  /* 0x20000028ff1f7230 */ /* 0x000fc40000004100 */
[C---:B------:R-:W-:Y:S01]  /*a3b0*/  FMUL.FTZ R56, R29.reuse, R50 ;  /* 0x000000321d387220 */ /* 0x040fe20000410000 */
[C---:B------:R-:W-:Y:S01]  /*a3c0*/  FFMA.FTZ R21, R14.reuse, R32, -R51 ;  /* 0x000000200e157223 */ /* 0x040fe20000010833 */
[-C--:B------:R-:W-:Y:S01]  /*a3d0*/  FMUL.FTZ R53, R29, R48.reuse ;  /* 0x000000301d357220 */ /* 0x080fe20000410000 */
[----:B------:R-:W-:Y:S01]  /*a3e0*/  FFMA.FTZ R14, R14, R45, R54 ;  /* 0x0000002d0e0e7223 */ /* 0x000fe20000010036 */
[C---:B------:R-:W-:Y:S01]  /*a3f0*/  FFMA.FTZ R29, R31.reuse, R48, -R56 ;  /* 0x000000301f1d7223 */ /* 0x040fe20000010838 */
[----:B------:R-:W-:Y:S02]  /*a400*/  HADD2.F32 R51, -RZ, R35.H1_H1 ;  /* 0x30000023ff337230 */ /* 0x000fe40000004100 */
[----:B------:R-:W-:Y:S01]  /*a410*/  FFMA.FTZ R31, R31, R50, R53 ;  /* 0x000000321f1f7223 */ /* 0x000fe20000010035 */
[----:B------:R-:W-:Y:S01]  /*a420*/  F2FP.F16.E4M3.UNPACK_B R50, R52 ;  /* 0x00000034ff32723e */ /* 0x000fe200020006ff */
[----:B------:R-:W-:Y:S01]  /*a430*/  HADD2.F32 R32, -RZ, R33.H1_H1 ;  /* 0x30000021ff207230 */ /* 0x000fe20000004100 */
[----:B------:R-:W-:Y:S01]  /*a440*/  F2FP.F16.E4M3.UNPACK_B R7, R34 ;  /* 0x00000022ff07723e */ /* 0x000fe200020006ff */
[----:B------:R-:W-:Y:S01]  /*a450*/  HADD2.F32 R45, -RZ, R44.H1_H1 ;  /* 0x3000002cff2d7230 */ /* 0x000fe20000004100 */
[----:B------:R-:W-:Y:S01]  /*a460*/  F2FP.F16.E4M3.UNPACK_B R44, R49 ;  /* 0x00000031ff2c723e */ /* 0x000fe200020006ff */
        /* <DEDUP_REMOVED lines=11> */
[-C--:B------:R-:W-:Y:S01]  /*a520*/  FMUL.FTZ R55, R35, R48.reuse ;  /* 0x0000003023377220 */ /* 0x080fe20000410000 */
[----:B------:R-:W-:Y:S01]  /*a530*/  F2FP.F16.E4M3.UNPACK_B R49, R49.H1 ;  /* 0x00000031ff31723e */ /* 0x000fe200030006ff */
[C---:B------:R-:W-:Y:S01]  /*a540*/  FFMA.FTZ R35, R33.reuse, R48, -R58 ;  /* 0x0000003021237223 */ /* 0x040fe2000001083a */
[----:B------:R-:W-:Y:S02]  /*a550*/  HADD2.F32 R48, -RZ, R44.H1_H1 ;  /* 0x3000002cff307230 */ /* 0x000fe40000004100 */
[----:B------:R-:W-:Y:S01]  /*a560*/  FFMA.FTZ R33, R33, R54, R55 ;  /* 0x0000003621217223 */ /* 0x000fe20000010037 */
        /* <DEDUP_REMOVED lines=19> */
[----:B------:R-:W-:Y:S01]  /*a6a0*/  F2FP.F16.E4M3.UNPACK_B R53, R38.H1 ;  /* 0x00000026ff35723e */ /* 0x000fe200030006ff */
[----:B------:R-:W-:Y:S01]  /*a6b0*/  HADD2.F32 R48, -RZ, R46.H1_H1 ;  /* 0x3000002eff307230 */ /* 0x000fe20000004100 */
[----:B------:R-:W-:Y:S01]  /*a6c0*/  F2FP.F16.E4M3.UNPACK_B R50, R20.H1 ;  /* 0x00000014ff32723e */ /* 0x000fe200030006ff */
[----:B------:R-:W-:Y:S01]  /*a6d0*/  HADD2.F32 R55, -RZ, R51.H1_H1 ;  /* 0x30000033ff377230 */ /* 0x000fe20000004100 */
[----:B------:R-:W-:Y:S01]  /*a6e0*/  F2FP.SATFINITE.E4M3.F32.PACK_AB_MERGE_C R31, R40, R31, RZ ;  /* 0x0000001f281f723e */ /* 0x000fe200048070ff */
[----:B------:R-:W-:Y:S02]  /*a6f0*/  HADD2.F32 R54, -RZ, R53.H0_H0 ;  /* 0x20000035ff367230 */ /* 0x000fe40000004100 */
[----:B------:R-:W-:-:S02]  /*a700*/  HADD2.F32 R46, -RZ, R43.H0_H0 ;  /* 0x2000002bff2e7230 */ /* 0x000fc40000004100 */
[C---:B------:R-:W-:Y:S01]  /*a710*/  FMUL.FTZ R59, R47.reuse, R55 ;  /* 0x000000372f3b7220 */ /* 0x040fe20000410000 */
[--C-:B------:R-:W-:Y:S01]  /*a720*/  HADD2.F32 R51, -RZ, R50.reuse.H0_H0 ;  /* 0x20000032ff337230 */ /* 0x100fe20000004100 */
[----:B------:R-:W-:Y:S01]  /*a730*/  F2FP.SATFINITE.E4M3.F32.PACK_AB_MERGE_C R13, R14, R13, R31 ;  /* 0x0000000d0e0d723e */ /* 0x000fe2000480701f */
[----:B------:R-:W-:Y:S02]  /*a740*/  HADD2.F32 R52, -RZ, R49.H1_H1 ;  /* 0x30000031ff347230 */ /* 0x000fe40000004100 */
[C---:B------:R-:W-:Y:S01]  /*a750*/  FMUL.FTZ R56, R46.reuse, R54 ;  /* 0x000000362e387220 */ /* 0x040fe20000410000 */
[----:B------:R-:W-:Y:S02]  /*a760*/  HADD2.F32 R49, -RZ, R39.H0_H0 ;  /* 0x20000027ff317230 */ /* 0x000fe40000004100 */
[-C--:B------:R-:W-:Y:S01]  /*a770*/  FMUL.FTZ R57, R46, R51.reuse ;  /* 0x000000332e397220 */ /* 0x080fe20000410000 */
[----:B------:R-:W-:Y:S02]  /*a780*/  HADD2.F32 R43, -RZ, R43.H1_H1 ;  /* 0x3000002bff2b7230 */ /* 0x000fe40000004100 */
[-C--:B------:R-:W-:Y:S01]  /*a790*/  FMUL.FTZ R58, R47, R52.reuse ;  /* 0x000000342f3a7220 */ /* 0x080fe20000410000 */
[----:B------:R-:W-:Y:S01]  /*a7a0*/  FFMA.FTZ R46, R48, R52, -R59 ;  /* 0x00000034302e7223 */ /* 0x000fe2000001083b */
[C---:B------:R-:W-:Y:S01]  /*a7b0*/  FFMA.FTZ R47, R49.reuse, R51, -R56 ;  /* 0x00000033312f7223 */ /* 0x040fe20000010838 */
[----:B------:R-:W-:Y:S01]  /*a7c0*/  FFMA.FTZ R49, R49, R54, R57 ;  /* 0x0000003631317223 */ /* 0x000fe20000010039 */
[----:B------:R-:W-:Y:S01]  /*a7d0*/  HADD2.F32 R54, -RZ, R53.H1_H1 ;  /* 0x30000035ff367230 */ /* 0x000fe20000004100 */
[----:B------:R-:W-:Y:S01]  /*a7e0*/  F2FP.F16.E4M3.UNPACK_B R51, R38 ;  /* 0x00000026ff33723e */ /* 0x000fe200020006ff */
[----:B------:R-:W-:Y:S01]  /*a7f0*/  HADD2.F32 R52, -RZ, R50.H1_H1 ;  /* 0x30000032ff347230 */ /* 0x000fe20000004100 */
[----:B------:R-:W-:Y:S01]  /*a800*/  F2FP.F16.E4M3.UNPACK_B R50, R20 ;  /* 0x00000014ff32723e */ /* 0x000fe200020006ff */
[----:B------:R-:W-:-:S02]  /*a810*/  HADD2.F32 R39, -RZ, R39.H1_H1 ;  /* 0x30000027ff277230 */ /* 0x000fc40000004100 */
[C---:B------:R-:W-:Y:S01]  /*a820*/  FMUL.FTZ R20, R43.reuse, R54 ;  /* 0x000000362b147220 */ /* 0x040fe20000410000 */
[----:B------:R-:W-:Y:S01]  /*a830*/  FFMA.FTZ R48, R48, R55, R58 ;  /* 0x0000003730307223 */ /* 0x000fe2000001003a */
[-C--:B------:R-:W-:Y:S01]  /*a840*/  FMUL.FTZ R53, R43, R52.reuse ;  /* 0x000000342b357220 */ /* 0x080fe20000410000 */
[--C-:B------:R-:W-:Y:S02]  /*a850*/  HADD2.F32 R43, -RZ, R51.reuse.H0_H0 ;  /* 0x20000033ff2b7230 */ /* 0x100fe40000004100 */
[C---:B------:R-:W-:Y:S01]  /*a860*/  FFMA.FTZ R56, R39.reuse, R52, -R20 ;  /* 0x0000003427387223 */ /* 0x040fe20000010814 */
[----:B------:R-:W-:Y:S02]  /*a870*/  HADD2.F32 R38, -RZ, R28.H0_H0 ;  /* 0x2000001cff267230 */ /* 0x000fe40000004100 */
[----:B------:R-:W-:Y:S01]  /*a880*/  FFMA.FTZ R58, R39, R54, R53 ;  /* 0x00000036273a7223 */ /* 0x000fe20000010035 */
[----:B------:R-:W-:Y:S01]  /*a890*/  HADD2.F32 R39, -RZ, R50.H0_H0 ;  /* 0x20000032ff277230 */ /* 0x000fe20000004100 */
[----:B------:R-:W-:Y:S01]  /*a8a0*/  F2FP.F16.E4M3.UNPACK_B R52, R4.H1 ;  /* 0x00000004ff34723e */ /* 0x000fe200030006ff */
[----:B------:R-:W-:-:S02]  /*a8b0*/  HADD2.F32 R51, -RZ, R51.H1_H1 ;  /* 0x30000033ff337230 */ /* 0x000fc40000004100 */
[C---:B------:R-:W-:Y:S01]  /*a8c0*/  FMUL.FTZ R53, R38.reuse, R43 ;  /* 0x0000002b26357220 */ /* 0x040fe20000410000 */
[----:B------:R-:W-:Y:S02]  /*a8d0*/  HADD2.F32 R28, -RZ, R28.H1_H1 ;  /* 0x3000001cff1c7230 */ /* 0x000fe40000004100 */
[----:B------:R-:W-:Y:S01]  /*a8e0*/  FMUL.FTZ R55, R38, R39 ;  /* 0x0000002726377220 */ /* 0x000fe20000410000 */
[----:B------:R-:W-:Y:S01]  /*a8f0*/  HADD2.F32 R50, -RZ, R50.H1_H1 ;  /* 0x30000032ff327230 */ /* 0x000fe20000004100 */
[----:B------:R-:W-:Y:S01]  /*a900*/  F2FP.F16.E4M3.UNPACK_B R38, R12.H1 ;  /* 0x0000000cff26723e */ /* 0x000fe200030006ff */
[--C-:B------:R-:W-:Y:S02]  /*a910*/  HADD2.F32 R20, -RZ, R15.reuse.H0_H0 ;  /* 0x2000000fff147230 */ /* 0x100fe40000004100 */
[C---:B------:R-:W-:Y:S01]  /*a920*/  FMUL.FTZ R54, R28.reuse, R51 ;  /* 0x000000331c367220 */ /* 0x040fe20000410000 */
[----:B------:R-:W-:Y:S02]  /*a930*/  HADD2.F32 R15, -RZ, R15.H1_H1 ;  /* 0x3000000fff0f7230 */ /* 0x000fe40000004100 */
[----:B------:R-:W-:Y:S01]  /*a940*/  FMUL.FTZ R28, R28, R50 ;  /* 0x000000321c1c7220 */ /* 0x000fe20000410000 */
[----:B------:R-:W-:Y:S01]  /*a950*/  F2FP.F16.E4M3.UNPACK_B R12, R12 ;  /* 0x0000000cff0c723e */ /* 0x000fe200020006ff */
[C---:B------:R-:W-:Y:S01]  /*a960*/  FFMA.FTZ R53, R20.reuse, R39, -R53 ;  /* 0x0000002714357223 */ /* 0x040fe20000010835 */
[----:B------:R-:W-:Y:S01]  /*a970*/  FFMA.FTZ R55, R20, R43, R55 ;  /* 0x0000002b14377223 */ /* 0x000fe20000010037 */
        /* <DEDUP_REMOVED lines=10> */
[----:B------:R-:W-:-:S02]  /*aa20*/  HADD2.F32 R34, -RZ, R34.H1_H1 ;  /* 0x30000022ff227230 */ /* 0x000fc40000004100 */
[----:B------:R-:W-:Y:S02]  /*aa30*/  HADD2.F32 R51, -RZ, R52.H1_H1 ;  /* 0x30000034ff337230 */ /* 0x000fe40000004100 */
[C---:B------:R-:W-:Y:S01]  /*aa40*/  FFMA.FTZ R38, R15.reuse, R28, -R38 ;  /* 0x0000001c0f267223 */ /* 0x040fe20000010826 */
[----:B------:R-:W-:Y:S02]  /*aa50*/  HADD2.F32 R30, -RZ, R30.H1_H1 ;  /* 0x3000001eff1e7230 */ /* 0x000fe40000004100 */
[C---:B------:R-:W-:Y:S01]  /*aa60*/  FMUL.FTZ R28, R34.reuse, R39 ;  /* 0x00000027221c7220 */ /* 0x040fe20000410000 */
[----:B------:R-:W-:Y:S01]  /*aa70*/  FMUL.FTZ R57, R34, R51 ;  /* 0x0000003322397220 */ /* 0x000fe20000410000 */
[----:B------:R-:W-:Y:S01]  /*aa80*/  FFMA.FTZ R34, R15, R43, R20 ;  /* 0x0000002b0f227223 */ /* 0x000fe20000010014 */
[--C-:B------:R-:W-:Y:S02]  /*aa90*/  HADD2.F32 R15, -RZ, R12.reuse.H0_H0 ;  /* 0x2000000cff0f7230 */ /* 0x100fe40000004100 */
[----:B------:R-:W-:Y:S01]  /*aaa0*/  FFMA.FTZ R51, R30, R51, R28 ;  /* 0x000000331e337223 */ /* 0x000fe2000001001c */
[----:B------:R-:W-:-:S02]  /*aab0*/  HADD2.F32 R20, -RZ, R12.H1_H1 ;  /* 0x3000000cff147230 */ /* 0x000fc40000004100 */
[----:B------:R-:W-:Y:S01]  /*aac0*/  FFMA.FTZ R57, R30, R39, -R57 ;  /* 0x000000271e397223 */ /* 0x000fe20000010839 */
[--C-:B------:R-:W-:Y:S02]  /*aad0*/  HADD2.F32 R12, -RZ, R7.reuse.H0_H0 ;  /* 0x20000007ff0c7230 */ /* 0x100fe40000004100 */
[--C-:B------:R-:W-:Y:S01]  /*aae0*/  HADD2.F32 R28, -RZ, R4.reuse.H1_H1 ;  /* 0x30000004ff1c7230 */ /* 0x100fe20000004100 */
[----:B------:R-:W-:Y:S01]  /*aaf0*/  F2FP.SATFINITE.E4M3.F32.PACK_AB_MERGE_C R34, R51, R34, RZ ;  /* 0x000000223322723e */ /* 0x000fe200048070ff */
[----:B------:R-:W-:Y:S01]  /*ab00*/  HADD2.F32 R7, -RZ, R7.H1_H1 ;  /* 0x30000007ff077230 */ /* 0x000fe20000004100 */
[----:B------:R-:W-:Y:S01]  /*ab10*/  F2FP.SATFINITE.E4M3.F32.PACK_AB_MERGE_C R38, R57, R38, RZ ;  /* 0x000000263926723e */ /* 0x000fe200048070ff */
[----:B------:R-:W-:Y:S02]  /*ab20*/  HADD2.F32 R39, -RZ, R4.H0_H0 ;  /* 0x20000004ff277230 */ /* 0x000fe40000004100 */
[--C-:B------:R-:W-:Y:S02]  /*ab30*/  HADD2.F32 R4, -RZ, R5.reuse.H0_H0 ;  /* 0x20000005ff047230 */ /* 0x100fe40000004100 */
[----:B------:R-:W-:Y:S01]  /*ab40*/  FMUL.FTZ R30, R7, R28 ;  /* 0x0000001c071e7220 */ /* 0x000fe20000410000 */
[----:B------:R-:W-:-:S02]  /*ab50*/  HADD2.F32 R5, -RZ, R5.H1_H1 ;  /* 0x30000005ff057230 */ /* 0x000fc40000004100 */
[C---:B------:R-:W-:Y:S01]  /*ab60*/  FMUL.FTZ R43, R12.reuse, R39 ;  /* 0x000000270c2b7220 */ /* 0x040fe20000410000 */
[-C--:B------:R-:W-:Y:S01]  /*ab70*/  FMUL.FTZ R7, R7, R20.reuse ;  /* 0x0000001407077220 */ /* 0x080fe20000410000 */
[-C--:B------:R-:W-:Y:S01]  /*ab80*/  FMUL.FTZ R12, R12, R15.reuse ;  /* 0x0000000f0c0c7220 */ /* 0x080fe20000410000 */
[C---:B------:R-:W-:Y:S02]  /*ab90*/  FFMA.FTZ R30, R5.reuse, R20, -R30 ;  /* 0x00000014051e7223 */ /* 0x040fe4000001081e */
        /* <DEDUP_REMOVED lines=17> */
.L_x_9685:
[----:B------:R-:W-:Y:S05]  /*acb0*/  BSYNC B1 ;  /* 0x0000000000017941 */ /* 0x000fea0003800000 */
.L_x_9684:
[----:B------:R-:W-:Y:S05]  /*acc0*/  @P1 BRA `(.L_x_9674) ;  /* 0x0000000c00f81947 */ /* 0x000fea0003800000 */
[----:B----4-:R-:W2:Y:S04]  /*acd0*/  LDL R21, [R1+0x64] ;  /* 0x0000640001157983 */ /* 0x010ea80000100800 */
[----:B------:R-:W4:Y:S01]  /*ace0*/  LDL R49, [R1+0x70] ;  /* 0x0000700001317983 */ /* 0x000f220000100800 */
[----:B0----5:R-:W-:Y:S02]  /*acf0*/  SHF.R.U32.HI R0, RZ, 0x8, R24 ;  /* 0x00000008ff007819 */ /* 0x021fe40000011618 */
[----:B------:R-:W-:Y:S02]  /*ad00*/  LOP3.LUT R5, R24, 0xff, RZ, 0xc0, !PT ;  /* 0x000000ff18057812 */ /* 0x000fe400078ec0ff */
[----:B------:R-:W-:Y:S02]  /*ad10*/  LOP3.LUT R0, R0, 0xff, RZ, 0xc0, !PT ;  /* 0x000000ff00007812 */ /* 0x000fe400078ec0ff */
[----:B------:R-:W-:-:S02]  /*ad20*/  SHF.R.U32.HI R14, RZ, 0x8, R25 ;  /* 0x00000008ff0e7819 */ /* 0x000fc40000011619 */
[----:B---3--:R-:W-:Y:S02]  /*ad30*/  PRMT R20, R0, 0x7604, R5 ;  /* 0x0000760400147816 */ /* 0x008fe40000000005 */
[----:B------:R-:W-:Y:S02]  /*ad40*/  LOP3.LUT R7, R25, 0xff, RZ, 0xc0, !PT ;  /* 0x000000ff19077812 */ /* 0x000fe400078ec0ff */
[----:B------:R-:W-:Y:S02]  /*ad50*/  SHF.R.U32.HI R6, RZ, 0x8, R27 ;  /* 0x00000008ff067819 */ /* 0x000fe4000001161b */
[----:B------:R-:W-:Y:S02]  /*ad60*/  LOP3.LUT R0, R14, 0xff, RZ, 0xc0, !PT ;  /* 0x000000ff0e007812 */ /* 0x000fe400078ec0ff */
[----:B------:R-:W-:Y:S02]  /*ad70*/  LOP3.LUT R13, R27, 0xff, RZ, 0xc0, !PT ;  /* 0x000000ff1b0d7812 */ /* 0x000fe400078ec0ff */
[----:B------:R-:W-:-:S02]  /*ad80*/  LOP3.LUT R6, R6, 0xff, RZ, 0xc0, !PT ;  /* 0x000000ff06067812 */ /* 0x000fc400078ec0ff */
[----:B------:R-:W-:Y:S02]  /*ad90*/  PRMT R28, R0, 0x7604, R7 ;  /* 0x00007604001c7816 */ /* 0x000fe40000000007 */
        /* <DEDUP_REMOVED lines=26> */
[----:B------:R-:W-:Y:S01]  /*af40*/  PRMT R37, R14, 0x7604, R21 ;  /* 0x000076040e257816 */ /* 0x000fe20000000015 */
        /* <DEDUP_REMOVED lines=8> */
[----:B-1----:R-:W-:-:S02]  /*afd0*/  PRMT R39, R3, 0x7604, R34 ;  /* 0x0000760403277816 */ /* 0x002fc40000000022 */
[----:B------:R-:W-:Y:S01]  /*afe0*/  SHF.R.U32.HI R3, RZ, 0x10, R24 ;  /* 0x00000010ff037819 */ /* 0x000fe20000011618 */
[----:B------:R-:W0:Y:S01]  /*aff0*/  LDS.128 R12, [R0+0xf000] ;  /* 0x00f00000000c7984 */ /* 0x000e220000000c00 */
[----:B------:R-:W-:Y:S02]  /*b000*/  LOP3.LUT R21, R21, 0xff, RZ, 0xc0, !PT ;  /* 0x000000ff15157812 */ /* 0x000fe400078ec0ff */
[----:B------:R-:W-:Y:S02]  /*b010*/  LOP3.LUT R3, R3, 0xff, RZ, 0xc0, !PT ;  /* 0x000000ff03037812 */ /* 0x000fe400078ec0ff */
[----:B------:R-:W-:Y:S02]  /*b020*/  SHF.R.U32.HI R29, RZ, 0x10, R26 ;  /* 0x00000010ff1d7819 */ /* 0x000fe4000001161a */
[----:B------:R-:W-:Y:S02]  /*b030*/  PRMT R3, R3, 0x7054, R20 ;  /* 0x0000705403037816 */ /* 0x000fe40000000014 */
[----:B------:R-:W-:-:S02]  /*b040*/  PRMT R21, R21, 0x7054, R28 ;  /* 0x0000705415157816 */ /* 0x000fc4000000001c */
[----:B------:R-:W-:Y:S02]  /*b050*/  SHF.R.U32.HI R20, RZ, 0x10, R8 ;  /* 0x00000010ff147819 */ /* 0x000fe40000011608 */
        /* <DEDUP_REMOVED lines=8> */
[----:B------:R-:W-:Y:S02]  /*b0e0*/  LOP3.LUT R28, R21, 0xff000000, R25, 0xf8, !PT ;  /* 0xff000000151c7812 */ /* 0x000fe400078ef819 */
[----:B------:R-:W-:Y:S02]  /*b0f0*/  LOP3.LUT R30, R30, 0xff, RZ, 0xc0, !PT ;  /* 0x000000ff1e1e7812 */ /* 0x000fe400078ec0ff */
[----:B------:R-:W-:-:S02]  /*b100*/  LOP3.LUT R21, R33, 0xff000000, R8, 0xf8, !PT ;  /* 0xff00000021157812 */ /* 0x000fc400078ef808 */
[----:B------:R-:W-:Y:S02]  /*b110*/  LOP3.LUT R33, R35, 0xff000000, R9, 0xf8, !PT ;  /* 0xff00000023217812 */ /* 0x000fe400078ef809 */
[----:B------:R-:W-:Y:S02]  /*b120*/  PRMT R37, R30, 0x7054, R37 ;  /* 0x000070541e257816 */ /* 0x000fe40000000025 */
[----:B------:R-:W-:Y:S02]  /*b130*/  F2FP.F16.E4M3.UNPACK_B R40, R33 ;  /* 0x00000021ff28723e */ /* 0x000fe400020006ff */
[----:B0-----:R-:W-:Y:S02]  /*b140*/  F2FP.F16.E4M3.UNPACK_B R25, R13 ;  /* 0x0000000dff19723e */ /* 0x001fe400020006ff */
[----:B------:R-:W-:Y:S01]  /*b150*/  PRMT R41, R32, 0x7054, R39 ;  /* 0x0000705420297816 */ /* 0x000fe20000000027 */
[--C-:B------:R-:W-:Y:S01]  /*b160*/  HADD2.F32 R42, -RZ, R40.reuse.H0_H0 ;  /* 0x20000028ff2a7230 */ /* 0x100fe20000004100 */
[----:B------:R-:W-:Y:S01]  /*b170*/  LOP3.LUT R20, R3, 0xff000000, R24, 0xf8, !PT ;  /* 0xff00000003147812 */ /* 0x000fe200078ef818 */
[----:B------:R-:W-:Y:S01]  /*b180*/  HADD2.F32 R40, -RZ, R40.H1_H1 ;  /* 0x30000028ff287230 */ /* 0x000fe20000004100 */
[----:B------:R-:W-:-:S02]  /*b190*/  LOP3.LUT R8, R37, 0xff000000, R10, 0xf8, !PT ;  /* 0xff00000025087812 */ /* 0x000fc400078ef80a */
[----:B------:R-:W-:Y:S02]  /*b1a0*/  F2FP.F16.E4M3.UNPACK_B R32, R28 ;  /* 0x0000001cff20723e */ /* 0x000fe400020006ff */
        /* <DEDUP_REMOVED lines=42> */
[----:B------:R-:W-:Y:S01]  /*b450*/  HADD2.F32 R28, -RZ, R24.H1_H1 ;  /* 0x30000018ff1c7230 */ /* 0x000fe20000004100 */
[----:B------:R-:W-:Y:S01]  /*b460*/  F2FP.F16.E4M3.UNPACK_B R29, R4.H1 ;  /* 0x00000004ff1d723e */ /* 0x000fe200030006ff */
[----:B------:R-:W-:-:S02]  /*b470*/  HADD2.F32 R42, -RZ, R40.H0_H0 ;  /* 0x20000028ff2a7230 */ /* 0x000fc40000004100 */
[C---:B------:R-:W-:Y:S01]  /*b480*/  FMUL.FTZ R45, R26.reuse, R41 ;  /* 0x000000291a2d7220 */ /* 0x040fe20000410000 */
[--C-:B------:R-:W-:Y:S02]  /*b490*/  HADD2.F32 R24, -RZ, R31.reuse.H0_H0 ;  /* 0x2000001fff187230 */ /* 0x100fe40000004100 */
[-C--:B------:R-:W-:Y:S01]  /*b4a0*/  FMUL.FTZ R26, R26, R33.reuse ;  /* 0x000000211a1a7220 */ /* 0x080fe20000410000 */
[----:B------:R-:W-:Y:S01]  /*b4b0*/  HADD2.F32 R38, -RZ, R32.H0_H0 ;  /* 0x20000020ff267230 */ /* 0x000fe20000004100 */
[----:B------:R-:W-:Y:S01]  /*b4c0*/  F2FP.F16.E4M3.UNPACK_B R11, R4 ;  /* 0x00000004ff0b723e */ /* 0x000fe200020006ff */
[----:B------:R-:W-:Y:S02]  /*b4d0*/  HADD2.F32 R25, -RZ, R30.H0_H0 ;  /* 0x2000001eff197230 */ /* 0x000fe40000004100 */
[C---:B------:R-:W-:Y:S01]  /*b4e0*/  FMUL.FTZ R44, R24.reuse, R42 ;  /* 0x0000002a182c7220 */ /* 0x040fe20000410000 */
[----:B------:R-:W-:Y:S02]  /*b4f0*/  HADD2.F32 R31, -RZ, R31.H1_H1 ;  /* 0x3000001fff1f7230 */ /* 0x000fe40000004100 */
[-C--:B------:R-:W-:Y:S01]  /*b500*/  FMUL.FTZ R47, R24, R38.reuse ;  /* 0x00000026182f7220 */ /* 0x080fe20000410000 */
[C---:B------:R-:W-:Y:S01]  /*b510*/  FFMA.FTZ R24, R28.reuse, R33, -R45 ;  /* 0x000000211c187223 */ /* 0x040fe2000001082d */
[----:B------:R-:W-:Y:S01]  /*b520*/  FFMA.FTZ R28, R28, R41, R26 ;  /* 0x000000291c1c7223 */ /* 0x000fe2000001001a */
[C---:B------:R-:W-:Y:S01]  /*b530*/  FFMA.FTZ R26, R25.reuse, R38, -R44 ;  /* 0x00000026191a7223 */ /* 0x040fe2000001082c */
[----:B------:R-:W-:Y:S01]  /*b540*/  FFMA.FTZ R25, R25, R42, R47 ;  /* 0x0000002a19197223 */ /* 0x000fe2000001002f */
[----:B------:R-:W-:Y:S01]  /*b550*/  F2FP.F16.E4M3.UNPACK_B R42, R43.H1 ;  /* 0x0000002bff2a723e */ /* 0x000fe200030006ff */
[----:B------:R-:W-:Y:S01]  /*b560*/  HADD2.F32 R38, -RZ, R32.H1_H1 ;  /* 0x30000020ff267230 */ /* 0x000fe20000004100 */
[-C--:B------:R-:W-:Y:S01]  /*b570*/  F2FP.F16.E4M3.UNPACK_B R4, R6.reuse ;  /* 0x00000006ff04723e */ /* 0x080fe200020006ff */
        /* <DEDUP_REMOVED lines=8> */
[----:B------:R-:W-:Y:S02]  /*b600*/  HADD2.F32 R33, -RZ, R35.H0_H0 ;  /* 0x20000023ff217230 */ /* 0x000fe40000004100 */
[CC--:B------:R-:W-:Y:S01]  /*b610*/  FMUL.FTZ R46, R32.reuse, R43.reuse ;  /* 0x0000002b202e7220 */ /* 0x0c0fe20000410000 */
[----:B------:R-:W-:Y:S02]  /*b620*/  HADD2.F32 R30, -RZ, R30.H1_H1 ;  /* 0x3000001eff1e7230 */ /* 0x000fe40000004100 */
[----:B------:R-:W-:Y:S01]  /*b630*/  FMUL.FTZ R48, R32, R40 ;  /* 0x0000002820307220 */ /* 0x000fe20000410000 */
[----:B------:R-:W-:Y:S01]  /*b640*/  F2FP.F16.E4M3.UNPACK_B R14, R14.H1 ;  /* 0x0000000eff0e723e */ /* 0x000fe200030006ff */
[C---:B------:R-:W-:Y:S01]  /*b650*/  FFMA.FTZ R32, R33.reuse, R40, -R46 ;  /* 0x0000002821207223 */ /* 0x040fe2000001082e */
[----:B------:R-:W-:Y:S01]  /*b660*/  F2FP.F16.E4M3.UNPACK_B R40, R20.H1 ;  /* 0x00000014ff28723e */ /* 0x000fe200030006ff */
[----:B------:R-:W-:Y:S01]  /*b670*/  FFMA.FTZ R33, R33, R43, R48 ;  /* 0x0000002b21217223 */ /* 0x000fe20000010030 */
[----:B------:R-:W-:Y:S01]  /*b680*/  F2FP.F16.E4M3.UNPACK_B R43, R21.H1 ;  /* 0x00000015ff2b723e */ /* 0x000fe200030006ff */
[C---:B------:R-:W-:Y:S01]  /*b690*/  FFMA.FTZ R31, R30.reuse, R38, -R45 ;  /* 0x000000261e1f7223 */ /* 0x040fe2000001082d */
[----:B------:R-:W-:Y:S01]  /*b6a0*/  FFMA.FTZ R30, R30, R41, R44 ;  /* 0x000000291e1e7223 */ /* 0x000fe2000001002c */
[----:B------:R-:W-:Y:S01]  /*b6b0*/  HADD2.F32 R41, -RZ, R39.H1_H1 ;  /* 0x30000027ff297230 */ /* 0x000fe20000004100 */
[----:B------:R-:W-:Y:S01]  /*b6c0*/  F2FP.SATFINITE.E4M3.F32.PACK_AB_MERGE_C R13, R24, R13, RZ ;  /* 0x0000000d180d723e */ /* 0x000fe200048070ff */
[----:B------:R-:W-:Y:S01]  /*b6d0*/  HADD2.F32 R45, -RZ, R42.H1_H1 ;  /* 0x3000002aff2d7230 */ /* 0x000fe20000004100 */
[----:B------:R-:W-:Y:S01]  /*b6e0*/  F2FP.SATFINITE.E4M3.F32.PACK_AB_MERGE_C R15, R28, R15, RZ ;  /* 0x0000000f1c0f723e */ /* 0x000fe200048070ff */
[----:B------:R-:W-:Y:S01]  /*b6f0*/  HADD2.F32 R38, -RZ, R35.H1_H1 ;  /* 0x30000023ff267230 */ /* 0x000fe20000004100 */
[----:B------:R-:W-:Y:S01]  /*b700*/  F2FP.SATFINITE.E4M3.F32.PACK_AB_MERGE_C R5, R12, R5, R13 ;  /* 0x000000050c05723e */ /* 0x000fe2000480700d */
[----:B------:R-:W-:Y:S01]  /*b710*/  HADD2.F32 R39, -RZ, R37.H1_H1 ;  /* 0x30000025ff277230 */ /* 0x000fe20000004100 */
[----:B------:R-:W-:Y:S01]  /*b720*/  F2FP.SATFINITE.E4M3.F32.PACK_AB_MERGE_C R9, R10, R9, R15 ;  /* 0x000000090a09723e */ /* 0x000fe2000480700f */
[----:B------:R-:W-:-:S02]  /*b730*/  HADD2.F32 R44, -RZ, R43.H0_H0 ;  /* 0x2000002bff2c7230 */ /* 0x000fc40000004100 */
[----:B------:R-:W-:Y:S02]  /*b740*/  HADD2.F32 R35, -RZ, R34.H0_H0 ;  /* 0x20000022ff237230 */ /* 0x000fe40000004100 */
        /* <DEDUP_REMOVED lines=11> */
[C---:B------:R-:W-:Y:S01]  /*b800*/  FFMA.FTZ R35, R38.reuse, R41, -R47 ;  /* 0x0000002926237223 */ /* 0x040fe2000001082f */
[----:B------:R-:W-:Y:S01]  /*b810*/  FFMA.FTZ R52, R38, R45, R48 ;  /* 0x0000002d26347223 */ /* 0x000fe20000010030 */
[----:B------:R-:W-:Y:S01]  /*b820*/  F2FP.F16.E4M3.UNPACK_B R37, R20 ;  /* 0x00000014ff25723e */ /* 0x000fe200020006ff */
[----:B------:R-:W-:Y:S01]  /*b830*/  HADD2.F32 R29, -RZ, R29.H1_H1 ;  /* 0x3000001dff1d7230 */ /* 0x000fe20000004100 */
[----:B------:R-:W-:Y:S01]  /*b840*/  F2FP.F16.E4M3.UNPACK_B R38, R21 ;  /* 0x00000015ff26723e */ /* 0x000fe200020006ff */
[C---:B------:R-:W-:Y:S01]  /*b850*/  FMUL.FTZ R20, R34.reuse, R43 ;  /* 0x0000002b22147220 */ /* 0x040fe20000410000 */
[----:B------:R-:W-:Y:S01]  /*b860*/  FMUL.FTZ R34, R34, R40 ;  /* 0x0000002822227220 */ /* 0x000fe20000410000 */
[----:B------:R-:W-:-:S02]  /*b870*/  HADD2.F32 R21, -RZ, R27.H0_H0 ;  /* 0x2000001bff157230 */ /* 0x000fc40000004100 */
[--C-:B------:R-:W-:Y:S02]  /*b880*/  HADD2.F32 R39, -RZ, R38.reuse.H0_H0 ;  /* 0x20000026ff277230 */ /* 0x100fe40000004100 */
        /* <DEDUP_REMOVED lines=66> */
.L_x_9674:
[----:B------:R-:W-:Y:S05]  /*bcb0*/  BSYNC B0 ;  /* 0x0000000000007941 */ /* 0x000fea0003800000 */
.L_x_9667:
        /* <DEDUP_REMOVED lines=8> */
.L_x_9664:
[----:B0-2---:R-:W-:Y:S01]  /*bd40*/  IMAD.U32 R0, RZ, RZ, UR36 ;  /* 0x00000024ff007e24 */ /* 0x005fe2000f8e00ff */
[----:B------:R-:W-:-:S04]  /*bd50*/  LOP3.LUT R22, R22, 0xfffffffe, RZ, 0xc0, !PT ;  /* 0xfffffffe16167812 */ /* 0x000fc800078ec0ff */
[----:B------:R-:W-:-:S13]  /*bd60*/  ISETP.NE.AND P0, PT, R0, 0x3, PT ;  /* 0x000000030000780c */ /* 0x000fda0003f05270 */
[----:B------:R-:W-:Y:S01]  /*bd70*/  @P0 LOP3.LUT R22, R22, 0x1, RZ, 0xfc, !PT ;  /* 0x0000000116160812 */ /* 0x000fe200078efcff */
[----:B------:R-:W-:Y:S06]  /*bd80*/  @!P0 BRA `(.L_x_9686) ;  /* 0x0000000000048947 */ /* 0x000fec0003800000 */
[----:B------:R-:W-:Y:S01]  /*bd90*/  BPT.TRAP 0x1 ;  /* 0x000000040000795c */ /* 0x000fe20000300000 */
.L_x_9686:
[----:B-----5:R-:W-:Y:S01]  /*bda0*/  IMAD R15, R17, 0x8, R16 ;  /* 0x00000008110f7824 */ /* 0x020fe200078e0210 */
[----:B------:R-:W-:-:S04]  /*bdb0*/  SHF.L.U32 R0, R19, 0x1f, RZ ;  /* 0x0000001f13007819 */ /* 0x000fc800000006ff */
[----:B------:R0:W2:Y:S01]  /*bdc0*/  SYNCS.PHASECHK.TRANS64.TRYWAIT P1, [R15+URZ+0x19c30], R0 ;  /* 0x019c30000f0075a7 */ /* 0x0000a2000802017f */
[----:B------:R-:W-:Y:S05]  /*bdd0*/  @!P0 BRA `(.L_x_9687) ;  /* 0x0000000000048947 */ /* 0x000fea0003800000 */
[----:B------:R-:W-:Y:S01]  /*bde0*/  BPT.TRAP 0x1 ;  /* 0x000000040000795c */ /* 0x000fe20000300000 */
.L_x_9687:
[----:B-1----:R-:W1:Y:S02]  /*bdf0*/  S2R R3, SR_TID.X ;  /* 0x0000000000037919 */ /* 0x002e640000002100 */
[----:B-1----:R-:W-:-:S04]  /*be00*/  LOP3.LUT R3, R3, 0x7f, RZ, 0xc0, !PT ;  /* 0x0000007f03037812 */ /* 0x002fc800078ec0ff */
[----:B------:R-:W-:Y:S01]  /*be10*/  ISETP.NE.AND P0, PT, R3, RZ, PT ;  /* 0x000000ff0300720c */ /* 0x000fe20003f05270 */
[----:B--2---:R-:W-:-:S12]  /*be20*/  @P1 BRA `(.L_x_9688) ;  /* 0x0000000000081947 */ /* 0x004fd80003800000 */
[----:B------:R-:W1:Y:S02]  /*be30*/  SYNCS.PHASECHK.TRANS64.TRYWAIT P1, [R15+URZ+0x19c30], R0 ;  /* 0x019c30000f0075a7 */ /* 0x000e64000802017f */
[----:B-1----:R-:W-:Y:S05]  /*be40*/  @!P1 BRA `(.L_x_9689) ;  /* 0x0000015800209947 */ /* 0x002fea0003800000 */
.L_x_9688:
[----:B------:R-:W-:Y:S05]  /*be50*/  WARPSYNC.ALL ;  /* 0x0000000000007948 */ /* 0x000fea0003800000 */
[----:B01----:R-:W-:Y:S01]  /*be60*/  VIADD R0, R16, 0x13800 ;  /* 0x0001380010007836 */ /* 0x003fe20000000000 */
[----:B------:R-:W-:Y:S01]  /*be70*/  LOP3.LUT R8, R36, 0x10000, RZ, 0xfc, !PT ;  /* 0x0001000024087812 */ /* 0x000fe200078efcff */
[----:B------:R-:W-:Y:S01]  /*be80*/  IMAD.MOV.U32 R9, RZ, RZ, -0x3ffffff0 ;  /* 0xc0000010ff097424 */ /* 0x000fe200078e00ff */
[----:B------:R-:W2:Y:S01]  /*be90*/  LDL R12, [R1+0x40] ;  /* 0x00004000010c7983 */ /* 0x000ea20000100800 */
[----:B------:R-:W-:Y:S01]  /*bea0*/  IMAD.MOV.U32 R5, RZ, RZ, -0x3ffffff0 ;  /* 0xc0000010ff057424 */ /* 0x000fe200078e00ff */
[----:B------:R-:W-:-:S02]  /*beb0*/  SHF.R.U32.HI R0, RZ, 0x4, R0 ;  /* 0x00000004ff007819 */ /* 0x000fc40000011600 */
[----:B------:R-:W2:Y:S01]  /*bec0*/  LDL R94, [R1+0xc] ;  /* 0x00000c00015e7983 */ /* 0x000ea20000100800 */
[----:B------:R-:W-:Y:S01]  /*bed0*/  IMAD.MOV.U32 R157, RZ, RZ, -0x3ffffff0 ;  /* 0xc0000010ff9d7424 */ /* 0x000fe200078e00ff */
[----:B------:R-:W-:Y:S01]  /*bee0*/  LOP3.LUT R0, R0, 0x3fff, RZ, 0xc0, !PT ;  /* 0x00003fff00007812 */ /* 0x000fe200078ec0ff */
[----:B------:R-:W-:Y:S01]  /*bef0*/  IMAD.MOV.U32 R7, RZ, RZ, -0x3ffffff0 ;  /* 0xc0000010ff077424 */ /* 0x000fe200078e00ff */
[----:B------:R-:W0:Y:S02]  /*bf00*/  LDC R96, c[0x0][0x448] ;  /* 0x00011200ff607b82 */ /* 0x000e240000000800 */
[----:B------:R-:W-:-:S05]  /*bf10*/  LOP3.LUT R3, R0, 0x10000, RZ, 0xfc, !PT ;  /* 0x0001000000037812 */ /* 0x000fca00078efcff */
[----:B---3--:R-:W-:Y:S01]  /*bf20*/  IMAD R4, R17, 0x300, R3 ;  /* 0x0000030011047824 */ /* 0x008fe200078e0203 */
[----:B------:R-:W-:Y:S01]  /*bf30*/  R2UR UR4, R8 ;  /* 0x00000000080472ca */ /* 0x000fe200000e0000 */
[----:B------:R-:W-:Y:S01]  /*bf40*/  WARPGROUP.ARRIVE ;  /* 0x00000000000079c5 */ /* 0x000fe20000000000 */
[----:B------:R-:W-:Y:S01]  /*bf50*/  R2UR UR5, R9 ;  /* 0x00000000090572ca */ /* 0x000fe200000e0000 */
[----:B------:R1:W-:Y:S01]  /*bf60*/  STL [R1+0x18], R3 ;  /* 0x0000180301007387 */ /* 0x0003e20000100800 */
[----:B------:R-:W-:Y:S02]  /*bf70*/  R2UR UR6, R4 ;  /* 0x00000000040672ca */ /* 0x000fe400000e0000 */
[----:B------:R-:W-:Y:S01]  /*bf80*/  R2UR UR7, R5 ;  /* 0x00000000050772ca */ /* 0x000fe200000e0000 */
[----:B------:R-:W3:Y:S04]  /*bf90*/  LDL R98, [R1+0x4] ;  /* 0x0000040001627983 */ /* 0x000ee80000100800 */
[----:B------:R-:W4:Y:S08]  /*bfa0*/  LDL R100, [R1] ;  /* 0x0000000001647983 */ /* 0x000f300000100800 */
[----:B------:R-:W-:Y:S01]  /*bfb0*/  QGMMA.64x128x32.F32.E4M3.E4M3 R24, gdesc[UR4], RZ, !UPT, gsb0 ;  /* 0x01e00000041879f3 */ /* 0x000fe2000c0008ff */
[----:B------:R-:W-:-:S02]  /*bfc0*/  VIADD R156, R8, 0x180 ;  /* 0x00000180089c7836 */ /* 0x000fc40000000000 */
[----:B------:R-:W-:Y:S01]  /*bfd0*/  VIADD R6, R4, 0x100 ;  /* 0x0000010004067836 */ /* 0x000fe20000000000 */
[----:B------:R-:W-:Y:S02]  /*bfe0*/  R2UR UR5, R157 ;  /* 0x000000009d0572ca */ /* 0x000fe400000e0000 */
[----:B------:R-:W-:Y:S02]  /*bff0*/  R2UR UR4, R156 ;  /* 0x000000009c0472ca */ /* 0x000fe400000e0000 */
[----:B------:R-:W-:Y:S02]  /*c000*/  R2UR UR6, R6 ;  /* 0x00000000060672ca */ /* 0x000fe400000e0000 */
[----:B------:R-:W-:Y:S01]  /*c010*/  R2UR UR7, R7 ;  /* 0x00000000070772ca */ /* 0x000fe200000e0000 */
[----:B------:R-:W-:Y:S02]  /*c020*/  VIADD R10, R8, 0x300 ;  /* 0x00000300080a7836 */ /* 0x000fe40000000000 */
[----:B------:R-:W-:-:S02]  /*c030*/  VIADD R4, R4, 0x200 ;  /* 0x0000020004047836 */ /* 0x000fc40000000000 */
[----:B------:R-:W-:Y:S02]  /*c040*/  IMAD.MOV.U32 R11, RZ, RZ, -0x3ffffff0 ;  /* 0xc0000010ff0b7424 */ /* 0x000fe400078e00ff */
[----:B------:R-:W-:Y:S01]  /*c050*/  IMAD.MOV.U32 R5, RZ, RZ, -0x3ffffff0 ;  /* 0xc0000010ff057424 */ /* 0x000fe200078e00ff */
[----:B------:R-:W-:Y:S02]  /*c060*/  WARPGROUP.DEPBAR.LE gsb0, 0x0 ;  /* 0x00008000000079c5 */ /* 0x000fe40000010000 */
[----:B------:R-:W-:-:S06]  /*c070*/  WARPGROUP.ARRIVE ;  /* 0x00000000000079c5 */ /* 0x000fcc0000000000 */
[----:B------:R-:W-:Y:S01]  /*c080*/  QGMMA.64x128x32.F32.E4M3.E4M3 R24, gdesc[UR4], R24, gsb0 ;  /* 0x01e00000041879f3 */ /* 0x000fe20008000818 */
[----:B------:R-:W-:Y:S02]  /*c090*/  R2UR UR4, R10 ;  /* 0x000000000a0472ca */ /* 0x000fe400000e0000 */
[----:B------:R-:W-:Y:S02]  /*c0a0*/  R2UR UR5, R11 ;  /* 0x000000000b0572ca */ /* 0x000fe400000e0000 */
[----:B------:R-:W-:Y:S02]  /*c0b0*/  R2UR UR6, R4 ;  /* 0x00000000040672ca */ /* 0x000fe400000e0000 */
[----:B------:R-:W-:Y:S02]  /*c0c0*/  R2UR UR7, R5 ;  /* 0x00000000050772ca */ /* 0x000fe400000e0000 */
[----:B0-----:R-:W-:-:S13]  /*c0d0*/  ISETP.NE.AND P1, PT, R96, 0x1, PT ;  /* 0x000000016000780c */ /* 0x001fda0003f25270 */
[----:B-1----:R-:W0:Y:S08]  /*c0e0*/  @P1 LDC R3, c[0x0][0x44c] ;  /* 0x00011300ff031b82 */ /* 0x002e300000000800 */
[----:B------:R-:W1:Y:S01]  /*c0f0*/  @P1 LDC R5, c[0x0][0x450] ;  /* 0x00011400ff051b82 */ /* 0x000e620000000800 */
[----:B------:R-:W-:Y:S02]  /*c100*/  WARPGROUP.DEPBAR.LE gsb0, 0x0 ;  /* 0x00008000000079c5 */ /* 0x000fe40000010000 */
[----:B------:R-:W-:-:S06]  /*c110*/  WARPGROUP.ARRIVE ;  /* 0x00000000000079c5 */ /* 0x000fcc0000000000 */
[----:B------:R-:W-:Y:S01]  /*c120*/  QGMMA.64x128x32.F32.E4M3.E4M3 R24, gdesc[UR4], R24, gsb0 ;  /* 0x01e00000041879f3 */ /* 0x000fe20008000818 */
[----:B--2---:R-:W-:Y:S01]  /*c130*/  IMAD.IADD R90, R12, 0x1, R94 ;  /* 0x000000010c5a7824 */ /* 0x004fe200078e025e */
[----:B------:R-:W-:Y:S01]  /*c140*/  LOP3.LUT R22, R22, 0xffffffbf, RZ, 0xc0, !PT ;  /* 0xffffffbf16167812 */ /* 0x000fe200078ec0ff */
[----:B------:R-:W2:Y:S01]  /*c150*/  LDC.64 R12, c[0x0][0x9e0] ;  /* 0x00027800ff0c7b82 */ /* 0x000ea20000000a00 */
[----:B------:R-:W-:Y:S01]  /*c160*/  ULDC UR4, c[0x0][0x9dc] ;  /* 0x0002770000047ab9 */ /* 0x000fe20000000800 */
[----:B0-----:R-:W-:-:S05]  /*c170*/  @P1 IMAD.HI.U32 R0, R90, R3, RZ ;  /* 0x000000035a001227 */ /* 0x001fca00078e00ff */
[----:B-1----:R-:W-:Y:S01]  /*c180*/  @P1 SHF.R.U32.HI R90, RZ, R5, R0 ;  /* 0x00000005ff5a1219 */ /* 0x002fe20000011600 */
[----:B------:R-:W-:Y:S02]  /*c190*/  IMAD.MOV.U32 R3, RZ, RZ, -0x80 ;  /* 0xffffff80ff037424 */ /* 0x000fe400078e00ff */
[----:B------:R-:W-:Y:S02]  /*c1a0*/  @!P0 VIADD R0, R15, 0x19c40 ;  /* 0x00019c400f008836 */ /* 0x000fe40000000000 */
[----:B------:R-:W0:Y:S01]  /*c1b0*/  SHFL.IDX PT, R92, R90, RZ, 0x1c1f ;  /* 0x001c1fff5a5c7589 */ /* 0x000e2200000e0000 */
[----:B------:R-:W-:Y:S02]  /*c1c0*/  IMAD R20, R88, R3, 0x80 ;  /* 0x0000008058147424 */ /* 0x000fe400078e0203 */
[----:B------:R-:W-:Y:S02]  /*c1d0*/  @!P0 PRMT R0, RZ, 0x654, R0 ;  /* 0x00000654ff008816 */ /* 0x000fe40000000000 */
[----:B------:R-:W-:Y:S01]  /*c1e0*/  VIADD R3, R20, 0x1 ;  /* 0x0000000114037836 */ /* 0x000fe20000000000 */
[----:B------:R-:W-:Y:S01]  /*c1f0*/  @P1 LOP3.LUT R22, R22, 0x40, RZ, 0xfc, !PT ;  /* 0x0000004016161812 */ /* 0x000fe200078efcff */
[----:B------:R-:W-:Y:S01]  /*c200*/  IMAD.U32 R7, RZ, RZ, UR4 ;  /* 0x00000004ff077e24 */ /* 0x000fe2000f8e00ff */
[----:B--2---:R-:W-:Y:S01]  /*c210*/  ISETP.GE.AND P1, PT, R13, 0x1, PT ;  /* 0x000000010d00780c */ /* 0x004fe20003f26270 */
[----:B----4-:R-:W-:-:S03]  /*c220*/  IMAD.IADD R21, R100, 0x1, R20 ;  /* 0x0000000164157824 */ /* 0x010fc600078e0214 */
[----:B------:R-:W-:Y:S02]  /*c230*/  LOP3.LUT R4, RZ, R7, RZ, 0x33, !PT ;  /* 0x00000007ff047212 */ /* 0x000fe400078e33ff */
[----:B------:R-:W-:Y:S01]  /*c240*/  LOP3.LUT R22, R22, 0xffffffdf, RZ, 0xc0, !PT ;  /* 0xffffffdf16167812 */ /* 0x000fe200078ec0ff */
[----:B---3--:R-:W-:-:S06]  /*c250*/  IMAD R21, R98, -0x2, R21 ;  /* 0xfffffffe62157824 */ /* 0x008fcc00078e0215 */
[----:B------:R-:W-:Y:S01]  /*c260*/  @P1 LOP3.LUT R22, R22, 0x20, RZ, 0xfc, !PT ;  /* 0x0000002016161812 */ /* 0x000fe200078efcff */
[----:B------:R-:W-:Y:S02]  /*c270*/  WARPGROUP.DEPBAR.LE gsb0, 0x0 ;  /* 0x00008000000079c5 */ /* 0x000fe40000010000 */
[----:B------:R1:W-:Y:S02]  /*c280*/  @!P0 SYNCS.ARRIVE.TRANS64.RED.A1T0 RZ, [R0+URZ], RZ ;  /* 0x000000ff00ff89a7 */ /* 0x0003e4000810043f */
[----:B-1----:R-:W-:-:S05]  /*c290*/  IMAD R0, R98, -0x2, R3 ;  /* 0xfffffffe62007824 */ /* 0x002fca00078e0203 */
[----:B------:R-:W-:-:S05]  /*c2a0*/  IADD3 R3, -R155, R0, R100 ;  /* 0x000000009b037210 */ /* 0x000fca0007ffe164 */
[C---:B------:R-:W-:Y:S02]  /*c2b0*/  IMAD.IADD R14, R3.reuse, 0x1, R12 ;  /* 0x00000001030e7824 */ /* 0x040fe400078e020c */
[----:B------:R-:W-:Y:S01]  /*c2c0*/  IMAD.IADD R15, R3, 0x1, R4 ;  /* 0x00000001030f7824 */ /* 0x000fe200078e0204 */
[----:B------:R-:W-:Y:S02]  /*c2d0*/  LEA R0, R88, 0xffffff80, 0x7 ;  /* 0xffffff8058007811 */ /* 0x000fe400078e38ff */
[----:B0-----:R-:W-:Y:S01]  /*c2e0*/  VIADDMNMX R6, R92, R14, R21, PT ;  /* 0x0000000e5c067246 */ /* 0x001fe20003800115 */
[----:B------:R-:W-:Y:S01]  /*c2f0*/  IMAD.IADD R3, R15, 0x1, R92 ;  /* 0x000000010f037824 */ /* 0x000fe200078e025c */
        /* <DEDUP_REMOVED lines=12> */
.L_x_9692:
[----:B------:R-:W-:-:S13]  /*c3c0*/  ISETP.NE.AND P1, PT, R13, 0x1, PT ;  /* 0x000000010d00780c */ /* 0x000fda0003f25270 */
[----:B------:R-:W0:Y:S02]  /*c3d0*/  @P1 LDC.64 R4, c[0x0][0x9e8] ;  /* 0x00027a00ff041b82 */ /* 0x000e240000000a00 */
[----:B0-----:R-:W-:-:S05]  /*c3e0*/  @P1 IMAD.HI.U32 R4, R91, R4, RZ ;  /* 0x000000045b041227 */ /* 0x001fca00078e00ff */
[----:B------:R-:W-:-:S07]  /*c3f0*/  @P1 SHF.R.U32.HI R91, RZ, R5, R4 ;  /* 0x00000005ff5b1219 */ /* 0x000fce0000011604 */
.L_x_9693:
[----:B------:R-:W-:Y:S05]  /*c400*/  BSYNC B0 ;  /* 0x0000000000007941 */ /* 0x000fea0003800000 */
.L_x_9691:
[----:B------:R-:W-:-:S04]  /*c410*/  IMAD R91, R91, R13, -R0 ;  /* 0x0000000d5b5b7224 */ /* 0x000fc800078e0a00 */
[----:B------:R-:W-:-:S05]  /*c420*/  IMAD R4, R98, -0x2, R91 ;  /* 0xfffffffe62047824 */ /* 0x000fca00078e025b */
[----:B------:R-:W-:Y:S02]  /*c430*/  VIMNMX R3, R3, R4, !PT ;  /* 0x0000000403037248 */ /* 0x000fe40007fe0100 */
[----:B------:R-:W-:-:S07]  /*c440*/  VIADDMNMX R6, R4, R13, R6, PT ;  /* 0x0000000d04067246 */ /* 0x000fce0003800106 */
.L_x_9690:
[C---:B------:R-:W-:Y:S01]  /*c450*/  ISETP.GE.AND P1, PT, R20.reuse, 0x2, PT ;  /* 0x000000021400780c */ /* 0x040fe20003f26270 */
[----:B------:R-:W0:Y:S01]  /*c460*/  SHFL.IDX PT, R90, R90, 0x1, 0x1c1f ;  /* 0x003c1f005a5a7f89 */ /* 0x000e2200000e0000 */
[C---:B------:R-:W-:Y:S02]  /*c470*/  ISETP.GE.AND P5, PT, R20.reuse, 0x9, PT ;  /* 0x000000091400780c */ /* 0x040fe40003fa6270 */
[----:B------:R-:W-:Y:S02]  /*c480*/  ISETP.GT.AND P2, PT, R3, 0x1, !P1 ;  /* 0x000000010300780c */ /* 0x000fe40004f44270 */
[----:B------:R-:W-:Y:S02]  /*c490*/  ISETP.GE.AND P3, PT, R20, 0xa, PT ;  /* 0x0000000a1400780c */ /* 0x000fe40003f66270 */
[----:B------:R-:W-:Y:S02]  /*c4a0*/  ISETP.LT.OR P2, PT, R6, 0x2, P2 ;  /* 0x000000020600780c */ /* 0x000fe40001741670 */
[----:B------:R-:W-:-:S02]  /*c4b0*/  LOP3.LUT R22, R22, 0xf7ffffff, RZ, 0xc0, !PT ;  /* 0xf7ffffff16167812 */ /* 0x000fc400078ec0ff */
[----:B------:R-:W-:Y:S02]  /*c4c0*/  FSEL R25, R25, -INF , !P2 ;  /* 0xff80000019197808 */ /* 0x000fe40005000000 */
[----:B------:R-:W-:Y:S02]  /*c4d0*/  ISETP.GT.AND P2, PT, R3, 0x8, !P5 ;  /* 0x000000080300780c */ /* 0x000fe40006f44270 */
[----:B------:R-:W-:Y:S02]  /*c4e0*/  ISETP.GE.AND P6, PT, R20, 0x71, PT ;  /* 0x000000711400780c */ /* 0x000fe40003fc6270 */
[----:B------:R-:W-:Y:S02]  /*c4f0*/  ISETP.LT.OR P2, PT, R6, 0x9, P2 ;  /* 0x000000090600780c */ /* 0x000fe40001741670 */
[----:B------:R-:W-:Y:S02]  /*c500*/  @P3 LOP3.LUT R22, R22, 0x8000000, RZ, 0xfc, !PT ;  /* 0x0800000016163812 */ /* 0x000fe400078efcff */
[----:B------:R-:W-:-:S02]  /*c510*/  FSEL R91, R28, -INF , !P2 ;  /* 0xff8000001c5b7808 */ /* 0x000fc40005000000 */
[----:B------:R-:W-:Y:S01]  /*c520*/  ISETP.GT.AND P2, PT, R3, 0x9, !P3 ;  /* 0x000000090300780c */ /* 0x000fe20005f44270 */
[----:B0-----:R-:W-:Y:S01]  /*c530*/  IMAD.IADD R15, R15, 0x1, R90 ;  /* 0x000000010f0f7824 */ /* 0x001fe200078e025a */
[----:B------:R-:W-:Y:S02]  /*c540*/  ISETP.GE.AND P3, PT, R20, 0x11, PT ;  /* 0x000000111400780c */ /* 0x000fe40003f66270 */
[----:B------:R-:W-:Y:S02]  /*c550*/  ISETP.LT.OR P2, PT, R6, 0xa, P2 ;  /* 0x0000000a0600780c */ /* 0x000fe40001741670 */
[----:B------:R-:W-:Y:S02]  /*c560*/  LOP3.LUT R22, R22, 0xfbffffff, RZ, 0xc0, !PT ;  /* 0xfbffffff16167812 */ /* 0x000fe400078ec0ff */
[----:B------:R-:W-:Y:S02]  /*c570*/  FSEL R29, R29, -INF , !P2 ;  /* 0xff8000001d1d7808 */ /* 0x000fe40005000000 */
[----:B------:R-:W-:-:S02]  /*c580*/  ISETP.GT.AND P2, PT, R3, 0x10, !P3 ;  /* 0x000000100300780c */ /* 0x000fc40005f44270 */
[----:B------:R-:W-:Y:S02]  /*c590*/  ISETP.GE.AND P4, PT, R20, 0x1, PT ;  /* 0x000000011400780c */ /* 0x000fe40003f86270 */
[----:B------:R-:W-:Y:S02]  /*c5a0*/  ISETP.LT.OR P2, PT, R6, 0x11, P2 ;  /* 0x000000110600780c */ /* 0x000fe40001741670 */
[----:B------:R-:W-:Y:S02]  /*c5b0*/  @P3 LOP3.LUT R22, R22, 0x4000000, RZ, 0xfc, !PT ;  /* 0x0400000016163812 */ /* 0x000fe400078efcff */
[----:B------:R-:W-:Y:S02]  /*c5c0*/  ISETP.GE.AND P3, PT, R20, 0x12, PT ;  /* 0x000000121400780c */ /* 0x000fe40003f66270 */
[----:B------:R-:W-:Y:S02]  /*c5d0*/  LOP3.LUT R22, R22, 0xfdffffff, RZ, 0xc0, !PT ;  /* 0xfdffffff16167812 */ /* 0x000fe400078ec0ff */
[----:B------:R-:W-:-:S02]  /*c5e0*/  FSEL R93, R32, -INF , !P2 ;  /* 0xff800000205d7808 */ /* 0x000fc40005000000 */
[----:B------:R-:W-:Y:S02]  /*c5f0*/  ISETP.GT.AND P2, PT, R3, 0x11, !P3 ;  /* 0x000000110300780c */ /* 0x000fe40005f44270 */
[----:B------:R-:W-:Y:S02]  /*c600*/  VIADDMNMX R14, R90, R14, R21, PT ;  /* 0x0000000e5a0e7246 */ /* 0x000fe40003800115 */
        /* <DEDUP_REMOVED lines=134> */
[----:B------:R-:W-:Y:S02]  /*ce70*/  ISETP.GT.AND P2, PT, R3, 0x70, !P6 ;  /* 0x000000700300780c */ /* 0x000fe40007744270 */
[----:B------:R-:W-:Y:S02]  /*ce80*/  @P3 LOP3.LUT R22, R22, 0x2, RZ, 0xfc, !PT ;  /* 0x0000000216163812 */ /* 0x000fe400078efcff */
[----:B------:R-:W-:Y:S02]  /*ce90*/  ISETP.LT.OR P2, PT, R6, 0x71, P2 ;  /* 0x000000710600780c */ /* 0x000fe40001741670 */
[----:B------:R-:W-:Y:S02]  /*cea0*/  ISETP.GE.AND P3, PT, R20, 0x72, PT ;  /* 0x000000721400780c */ /* 0x000fe40003f66270 */
[----:B------:R-:W-:-:S02]  /*ceb0*/  FSEL R117, R80, -INF , !P2 ;  /* 0xff80000050757808 */ /* 0x000fc40005000000 */
        /* <DEDUP_REMOVED lines=31> */
.L_x_9696:
[----:B------:R-:W-:-:S13]  /*d0b0*/  ISETP.NE.AND P3, PT, R13, 0x1, PT ;  /* 0x000000010d00780c */ /* 0x000fda0003f65270 */
[----:B------:R-:W0:Y:S02]  /*d0c0*/  @P3 LDC.64 R4, c[0x0][0x9e8] ;  /* 0x00027a00ff043b82 */ /* 0x000e240000000a00 */
[----:B0-----:R-:W-:-:S05]  /*d0d0*/  @P3 IMAD.HI.U32 R4, R3, R4, RZ ;  /* 0x0000000403043227 */ /* 0x001fca00078e00ff */
[----:B------:R-:W-:-:S07]  /*d0e0*/  @P3 SHF.R.U32.HI R3, RZ, R5, R4 ;  /* 0x00000005ff033219 */ /* 0x000fce0000011604 */
.L_x_9697:
[----:B------:R-:W-:Y:S05]  /*d0f0*/  BSYNC B0 ;  /* 0x0000000000007941 */ /* 0x000fea0003800000 */
.L_x_9695:
[----:B------:R-:W-:-:S04]  /*d100*/  IMAD R0, R3, R13, -R0 ;  /* 0x0000000d03007224 */ /* 0x000fc800078e0a00 */
[----:B------:R-:W-:-:S05]  /*d110*/  IMAD R0, R98, -0x2, R0 ;  /* 0xfffffffe62007824 */ /* 0x000fca00078e0200 */
[----:B------:R-:W-:Y:S02]  /*d120*/  VIMNMX R15, R15, R0, !PT ;  /* 0x000000000f0f7248 */ /* 0x000fe40007fe0100 */
[----:B------:R-:W-:-:S07]  /*d130*/  VIADDMNMX R14, R0, R13, R14, PT ;  /* 0x0000000d000e7246 */ /* 0x000fce000380010e */
.L_x_9694:
[C---:B------:R-:W-:Y:S02]  /*d140*/  ISETP.GT.AND P1, PT, R15.reuse, 0x1, !P1 ;  /* 0x000000010f00780c */ /* 0x040fe40004f24270 */
[----:B------:R-:W-:Y:S02]  /*d150*/  ISETP.GT.AND P5, PT, R15, 0x8, !P5 ;  /* 0x000000080f00780c */ /* 0x000fe40006fa4270 */
[C---:B------:R-:W-:Y:S02]  /*d160*/  ISETP.LT.OR P1, PT, R14.reuse, 0x2, P1 ;  /* 0x000000020e00780c */ /* 0x040fe40000f21670 */
[----:B------:R-:W-:Y:S02]  /*d170*/  ISETP.LT.OR P5, PT, R14, 0x9, P5 ;  /* 0x000000090e00780c */ /* 0x000fe40002fa1670 */
[----:B------:R-:W-:Y:S02]  /*d180*/  FSEL R27, R27, -INF , !P1 ;  /* 0xff8000001b1b7808 */ /* 0x000fe40004800000 */
[----:B------:R-:W-:-:S02]  /*d190*/  LOP3.LUT P1, RZ, R22, 0x8000000, RZ, 0xc0, !PT ;  /* 0x0800000016ff7812 */ /* 0x000fc4000782c0ff */
[----:B------:R-:W-:Y:S02]  /*d1a0*/  FSEL R5, R30, -INF , !P5 ;  /* 0xff8000001e057808 */ /* 0x000fe40006800000 */
[----:B------:R-:W-:Y:S02]  /*d1b0*/  ISETP.GT.AND P1, PT, R15, 0x9, !P1 ;  /* 0x000000090f00780c */ /* 0x000fe40004f24270 */
[----:B------:R-:W-:Y:S02]  /*d1c0*/  LOP3.LUT P5, RZ, R22, 0x4000000, RZ, 0xc0, !PT ;  /* 0x0400000016ff7812 */ /* 0x000fe400078ac0ff */
[----:B------:R-:W-:Y:S02]  /*d1d0*/  ISETP.LT.OR P1, PT, R14, 0xa, P1 ;  /* 0x0000000a0e00780c */ /* 0x000fe40000f21670 */
[----:B------:R-:W-:Y:S02]  /*d1e0*/  LOP3.LUT P3, RZ, R22, 0x2000000, RZ, 0xc0, !PT ;  /* 0x0200000016ff7812 */ /* 0x000fe4000786c0ff */
[----:B------:R-:W-:-:S02]  /*d1f0*/  FSEL R31, R31, -INF , !P1 ;  /* 0xff8000001f1f7808 */ /* 0x000fc40004800000 */
[----:B------:R-:W-:Y:S02]  /*d200*/  ISETP.GT.AND P1, PT, R15, 0x10, !P5 ;  /* 0x000000100f00780c */ /* 0x000fe40006f24270 */
[----:B------:R-:W-:Y:S02]  /*d210*/  FMNMX.FTZ R0, R24, R25, !PT ;  /* 0x0000001918007209 */ /* 0x000fe40007810000 */
[----:B------:R-:W-:Y:S02]  /*d220*/  ISETP.LT.OR P1, PT, R14, 0x11, P1 ;  /* 0x000000110e00780c */ /* 0x000fe40000f21670 */
[----:B------:R-:W-:Y:S02]  /*d230*/  FMNMX.FTZ R0, R91, R0, !PT ;  /* 0x000000005b007209 */ /* 0x000fe40007810000 */
[----:B------:R-:W-:Y:S02]  /*d240*/  FSEL R21, R34, -INF , !P1 ;  /* 0xff80000022157808 */ /* 0x000fe40004800000 */
        /* <DEDUP_REMOVED lines=47> */
[C---:B------:R-:W-:Y:S02]  /*d540*/  LOP3.LUT P1, RZ, R22.reuse, 0x40000, RZ, 0xc0, !PT ;  /* 0x0004000016ff7812 */ /* 0x040fe4000782c0ff */
[----:B------:R-:W-:-:S02]  /*d550*/  LOP3.LUT P5, RZ, R22, 0x8000, RZ, 0xc0, !PT ;  /* 0x0000800016ff7812 */ /* 0x000fc400078ac0ff */
        /* <DEDUP_REMOVED lines=8> */
[----:B------:R-:W-:Y:S02]  /*d5e0*/  LOP3.LUT P3, RZ, R22, 0x4000, RZ, 0xc0, !PT ;  /* 0x0000400016ff7812 */ /* 0x000fe4000786c0ff */
        /* <DEDUP_REMOVED lines=13> */
[----:B------:R-:W-:Y:S02]  /*d6c0*/  FMNMX.FTZ R0, R85, R0, !PT ;  /* 0x0000000055007209 */ /* 0x000fe40007810000 */
[----:B------:R-:W-:-:S02]  /*d6d0*/  FSEL R55, R55, -INF , !P1 ;  /* 0xff80000037377808 */ /* 0x000fc40004800000 */
[C---:B------:R-:W-:Y:S01]  /*d6e0*/  ISETP.GT.AND P1, PT, R15.reuse, 0x40, !P3 ;  /* 0x000000400f00780c */ /* 0x040fe20005f24270 */
[----:B------:R-:W0:Y:S01]  /*d6f0*/  SHFL.BFLY PT, R3, R0, 0x2, 0x1f ;  /* 0x0c401f0000037f89 */ /* 0x000e2200000e0000 */
[----:B------:R-:W-:Y:S02]  /*d700*/  ISETP.GT.AND P4, PT, R15, RZ, !P4 ;  /* 0x000000ff0f00720c */ /* 0x000fe40006784270 */
        /* <DEDUP_REMOVED lines=10> */
[----:B------:R-:W-:Y:S02]  /*d7b0*/  LOP3.LUT P1, RZ, R22, 0x1000, RZ, 0xc0, !PT ;  /* 0x0000100016ff7812 */ /* 0x000fe4000782c0ff */
[----:B0-----:R-:W-:Y:S02]  /*d7c0*/  FMNMX.FTZ R6, R0, R3, !PT ;  /* 0x0000000300067209 */ /* 0x001fe40007810000 */
[----:B------:R-:W-:Y:S02]  /*d7d0*/  ISETP.GT.AND P1, PT, R15, 0x48, !P1 ;  /* 0x000000480f00780c */ /* 0x000fe40004f24270 */
[----:B------:R-:W-:Y:S01]  /*d7e0*/  FMNMX.FTZ R0, R26, R27, !PT ;  /* 0x0000001b1a007209 */ /* 0x000fe20007810000 */
[----:B------:R-:W0:Y:S01]  /*d7f0*/  SHFL.BFLY PT, R3, R6, 0x1, 0x1f ;  /* 0x0c201f0006037f89 */ /* 0x000e2200000e0000 */
        /* <DEDUP_REMOVED lines=53> */
[----:B0-----:R-:W-:Y:S02]  /*db50*/  FMNMX.FTZ R3, R6, R3, !PT ;  /* 0x0000000306037209 */ /* 0x001fe40007810000 */
[----:B------:R-:W-:Y:S02]  /*db60*/  ISETP.LT.OR P1, PT, R14, 0x69, P1 ;  /* 0x000000690e00780c */ /* 0x000fe40000f21670 */
[----:B------:R-:W-:Y:S01]  /*db70*/  FMNMX.FTZ R0, R139, R0, !PT ;  /* 0x000000008b007209 */ /* 0x000fe20007810000 */
[----:B------:R-:W-:-:S01]  /*db80*/  FFMA.FTZ R143, R2, R3, -8 ;  /* 0xc1000000028f7423 */ /* 0x000fc20000010003 */
[----:B------:R-:W-:-:S02]  /*db90*/  FSEL R141, R78, -INF , !P1 ;  /* 0xff8000004e8d7808 */ /* 0x000fc40004800000 */
[C---:B------:R-:W-:Y:S02]  /*dba0*/  ISETP.GT.AND P1, PT, R15.reuse, 0x69, !P3 ;  /* 0x000000690f00780c */ /* 0x040fe40005f24270 */
[----:B------:R-:W-:Y:S02]  /*dbb0*/  LOP3.LUT P5, RZ, R22, 0x10000000, RZ, 0xc0, !PT ;  /* 0x1000000016ff7812 */ /* 0x000fe400078ac0ff */
[----:B------:R-:W-:Y:S02]  /*dbc0*/  ISETP.LT.OR P1, PT, R14, 0x6a, P1 ;  /* 0x0000006a0e00780c */ /* 0x000fe40000f21670 */
[----:B------:R-:W-:Y:S02]  /*dbd0*/  ISETP.GT.AND P6, PT, R15, 0x70, !P6 ;  /* 0x000000700f00780c */ /* 0x000fe400077c4270 */
[----:B------:R-:W-:Y:S02]  /*dbe0*/  FSEL R79, R79, -INF , !P1 ;  /* 0xff8000004f4f7808 */ /* 0x000fe40004800000 */
[----:B------:R-:W-:-:S02]  /*dbf0*/  FSETP.NEU.FTZ.AND P1, PT, R3, -INF , PT ;  /* 0xff8000000300780b */ /* 0x000fc40003f3d000 */
[----:B------:R-:W-:Y:S02]  /*dc00*/  FMNMX.FTZ R0, R75, R0, !PT ;  /* 0x000000004b007209 */ /* 0x000fe40007810000 */
[----:B------:R-:W-:Y:S02]  /*dc10*/  FSEL R143, R143, RZ, P1 ;  /* 0x000000ff8f8f7208 */ /* 0x000fe40000800000 */
[----:B------:R-:W-:Y:S02]  /*dc20*/  ISETP.LT.OR P6, PT, R14, 0x71, P6 ;  /* 0x000000710e00780c */ /* 0x000fe400037c1670 */
[----:B------:R-:W-:Y:S01]  /*dc30*/  ISETP.GT.AND P1, PT, R15, 0x71, !P5 ;  /* 0x000000710f00780c */ /* 0x000fe20006f24270 */
[----:B------:R-:W-:-:S01]  /*dc40*/  FFMA.FTZ R38, R2, R57, -R143 ;  /* 0x0000003902267223 */ /* 0x000fc2000001088f */
[----:B------:R-:W-:Y:S01]  /*dc50*/  FMNMX.FTZ R0, R141, R0, !PT ;  /* 0x000000008d007209 */ /* 0x000fe20007810000 */
[----:B------:R-:W-:-:S01]  /*dc60*/  FFMA.FTZ R6, R2, R91, -R143 ;  /* 0x0000005b02067223 */ /* 0x000fc2000001088f */
[----:B------:R-:W-:Y:S01]  /*dc70*/  LOP3.LUT P3, RZ, R22, 0x20000000, RZ, 0xc0, !PT ;  /* 0x2000000016ff7812 */ /* 0x000fe2000786c0ff */
[----:B------:R-:W-:-:S01]  /*dc80*/  FFMA.FTZ R20, R2, R93, -R143 ;  /* 0x0000005d02147223 */ /* 0x000fc2000001088f */
[----:B------:R-:W-:Y:S01]  /*dc90*/  FSEL R145, R82, -INF , !P6 ;  /* 0xff80000052917808 */ /* 0x000fe20007000000 */
[----:B------:R-:W-:-:S01]  /*dca0*/  FFMA.FTZ R4, R2, R24, -R143 ;  /* 0x0000001802047223 */ /* 0x000fc2000001088f */
[----:B------:R-:W-:Y:S01]  /*dcb0*/  ISETP.GT.AND P2, PT, R15, 0x78, !P2 ;  /* 0x000000780f00780c */ /* 0x000fe20005744270 */
[----:B------:R-:W-:-:S01]  /*dcc0*/  FFMA.FTZ R25, R2, R25, -R143 ;  /* 0x0000001902197223 */ /* 0x000fc2000001088f */
[----:B------:R-:W-:Y:S01]  /*dcd0*/  ISETP.LT.OR P1, PT, R14, 0x72, P1 ;  /* 0x000000720e00780c */ /* 0x000fe20000f21670 */
[----:B------:R-:W-:-:S01]  /*dce0*/  FFMA.FTZ R29, R2, R29, -R143 ;  /* 0x0000001d021d7223 */ /* 0x000fc2000001088f */
[----:B------:R-:W-:Y:S01]  /*dcf0*/  FMNMX.FTZ R0, R79, R0, !PT ;  /* 0x000000004f007209 */ /* 0x000fe20007810000 */
[----:B------:R-:W-:Y:S01]  /*dd00*/  MUFU.EX2 R4, R4 ;  /* 0x0000000400047308 */ /* 0x000fe20000000800 */
[----:B------:R-:W-:Y:S01]  /*dd10*/  ISETP.GT.AND P3, PT, R15, 0x79, !P3 ;  /* 0x000000790f00780c */ /* 0x000fe20005f64270 */
[--C-:B------:R-:W-:Y:S01]  /*dd20*/  FFMA.FTZ R33, R2, R33, -R143.reuse ;  /* 0x0000002102217223 */ /* 0x100fe2000001088f */
[----:B------:R-:W-:Y:S01]  /*dd30*/  ISETP.LT.OR P2, PT, R14, 0x79, P2 ;  /* 0x000000790e00780c */ /* 0x000fe20001741670 */
[C-C-:B------:R-:W-:Y:S01]  /*dd40*/  FFMA.FTZ R24, R2.reuse, R95, -R143.reuse ;  /* 0x0000005f02187223 */ /* 0x140fe2000001088f */
[----:B------:R-:W-:Y:S01]  /*dd50*/  FSEL R83, R83, -INF , !P1 ;  /* 0xff80000053537808 */ /* 0x000fe20004800000 */
[--C-:B------:R-:W-:Y:S01]  /*dd60*/  FFMA.FTZ R37, R2, R37, -R143.reuse ;  /* 0x0000002502257223 */ /* 0x100fe2000001088f */
[----:B------:R-:W-:Y:S01]  /*dd70*/  FMNMX.FTZ R0, R145, R0, !PT ;  /* 0x0000000091007209 */ /* 0x000fe20007810000 */
[----:B------:R-:W-:Y:S01]  /*dd80*/  MUFU.EX2 R25, R25 ;  /* 0x0000001900197308 */ /* 0x000fe20000000800 */
[----:B------:R-:W-:Y:S01]  /*dd90*/  ISETP.LT.OR P3, PT, R14, 0x7a, P3 ;  /* 0x0000007a0e00780c */ /* 0x000fe20001f61670 */
        /* <DEDUP_REMOVED lines=15> */
[----:B------:R-:W-:-:S01]  /*de90*/  FFMA.FTZ R36, R2, R107, -R143 ;  /* 0x0000006b02247223 */ /* 0x000fc2000001088f */
[----:B------:R-:W1:Y:S01]  /*dea0*/  SHFL.BFLY PT, R91, R0, 0x2, 0x1f ;  /* 0x0c401f00005b7f89 */ /* 0x000e6200000e0000 */
[----:B------:R-:W-:-:S01]  /*deb0*/  FFMA.FTZ R61, R2, R61, -R143 ;  /* 0x0000003d023d7223 */ /* 0x000fc2000001088f */
[C-C-:B------:R-:W-:Y:S01]  /*dec0*/  FFMA.FTZ R105, R2.reuse, R105, -R143.reuse ;  /* 0x0000006902697223 */ /* 0x140fe2000001088f */
[----:B------:R-:W-:-:S01]  /*ded0*/  FFMA.FTZ R40, R2, R111, -R143 ;  /* 0x0000006f02287223 */ /* 0x000fc2000001088f */
[C-C-:B------:R-:W-:Y:S01]  /*dee0*/  FFMA.FTZ R69, R2.reuse, R69, -R143.reuse ;  /* 0x0000004502457223 */ /* 0x140fe2000001088f */
[----:B------:R-:W-:-:S01]  /*def0*/  FFMA.FTZ R65, R2, R65, -R143 ;  /* 0x0000004102417223 */ /* 0x000fc2000001088f */
[----:B------:R-:W-:Y:S01]  /*df00*/  MUFU.EX2 R20, R20 ;  /* 0x0000001400147308 */ /* 0x000fe20000000800 */
[----:B------:R-:W-:-:S01]  /*df10*/  FFMA.FTZ R109, R2, R109, -R143 ;  /* 0x0000006d026d7223 */ /* 0x000fc2000001088f */
[----:B------:R-:W-:Y:S01]  /*df20*/  ISETP.NE.AND P5, PT, R96, 0x1, PT ;  /* 0x000000016000780c */ /* 0x000fe20003fa5270 */
[----:B------:R-:W-:-:S01]  /*df30*/  FFMA.FTZ R44, R2, R115, -R143 ;  /* 0x00000073022c7223 */ /* 0x000fc2000001088f */
[C-C-:B------:R-:W-:Y:S01]  /*df40*/  FFMA.FTZ R77, R2.reuse, R77, -R143.reuse ;  /* 0x0000004d024d7223 */ /* 0x140fe2000001088f */
[----:B------:R-:W-:-:S01]  /*df50*/  FFMA.FTZ R42, R2, R113, -R143 ;  /* 0x00000071022a7223 */ /* 0x000fc2000001088f */
[C-C-:B------:R-:W-:Y:S01]  /*df60*/  FFMA.FTZ R73, R2.reuse, R73, -R143.reuse ;  /* 0x0000004902497223 */ /* 0x140fe2000001088f */
[----:B------:R-:W-:-:S01]  /*df70*/  FFMA.FTZ R46, R2, R117, -R143 ;  /* 0x00000075022e7223 */ /* 0x000fc2000001088f */
[----:B------:R-:W-:Y:S01]  /*df80*/  MUFU.EX2 R33, R33 ;  /* 0x0000002100217308 */ /* 0x000fe20000000800 */
[----:B0-----:R-:W-:-:S04]  /*df90*/  F2FP.SATFINITE.E4M3.F32.PACK_AB_MERGE_C R148, R29, R6, RZ ;  /* 0x000000061d94723e */ /* 0x001fc800048070ff */
[----:B------:R-:W-:-:S03]  /*dfa0*/  F2FP.SATFINITE.E4M3.F32.PACK_AB_MERGE_C R148, R25, R4, R148 ;  /* 0x000000041994723e */ /* 0x000fc60004807094 */
[----:B------:R-:W-:Y:S01]  /*dfb0*/  MUFU.EX2 R24, R24 ;  /* 0x0000001800187308 */ /* 0x000fe20000000800 */
[----:B-1----:R-:W-:Y:S01]  /*dfc0*/  FMNMX.FTZ R48, R0, R91, !PT ;  /* 0x0000005b00307209 */ /* 0x002fe20007810000 */
[----:B------:R-:W-:-:S04]  /*dfd0*/  FFMA.FTZ R91, R2, R119, -R143 ;  /* 0x00000077025b7223 */ /* 0x000fc8000001088f */
[----:B------:R-:W0:Y:S02]  /*dfe0*/  SHFL.BFLY PT, R93, R48, 0x1, 0x1f ;  /* 0x0c201f00305d7f89 */ /* 0x000e2400000e0000 */
[----:B------:R-:W1:Y:S08]  /*dff0*/  MUFU.EX2 R37, R37 ;  /* 0x0000002500257308 */ /* 0x000e700000000800 */
[----:B------:R-:W-:Y:S08]  /*e000*/  MUFU.EX2 R28, R28 ;  /* 0x0000001c001c7308 */ /* 0x000ff00000000800 */
[----:B------:R-:W-:Y:S01]  /*e010*/  MUFU.EX2 R41, R41 ;  /* 0x0000002900297308 */ /* 0x000fe20000000800 */
[----:B-1----:R-:W-:-:S04]  /*e020*/  F2FP.SATFINITE.E4M3.F32.PACK_AB_MERGE_C R150, R37, R24, RZ ;  /* 0x000000182596723e */ /* 0x002fc800048070ff */
[----:B------:R-:W-:Y:S02]  /*e030*/  F2FP.SATFINITE.E4M3.F32.PACK_AB_MERGE_C R150, R33, R20, R150 ;  /* 0x000000142196723e */ /* 0x000fe40004807096 */
[----:B0-----:R-:W-:Y:S01]  /*e040*/  FMNMX.FTZ R0, R48, R93, !PT ;  /* 0x0000005d30007209 */ /* 0x001fe20007810000 */
[C-C-:B------:R-:W-:Y:S01]  /*e050*/  FFMA.FTZ R48, R2.reuse, R81, -R143.reuse ;  /* 0x0000005102307223 */ /* 0x140fe2000001088f */
[----:B------:R-:W-:-:S01]  /*e060*/  FFMA.FTZ R81, R2, R85, -R143 ;  /* 0x0000005502517223 */ /* 0x000fc2000001088f */
[----:B------:R-:W-:Y:S01]  /*e070*/  MUFU.EX2 R30, R30 ;  /* 0x0000001e001e7308 */ /* 0x000fe20000000800 */
[----:B------:R-:W-:Y:S01]  /*e080*/  FSETP.NEU.FTZ.AND P1, PT, R0, -INF , PT ;  /* 0xff8000000000780b */ /* 0x000fe20003f3d000 */
[----:B------:R-:W-:-:S05]  /*e090*/  FFMA.FTZ R50, R2, R0, -8 ;  /* 0xc100000002327423 */ /* 0x000fca0000010000 */
[----:B------:R-:W-:Y:S01]  /*e0a0*/  FSEL R50, R50, RZ, P1 ;  /* 0x000000ff32327208 */ /* 0x000fe20000800000 */
[----:B------:R-:W0:Y:S04]  /*e0b0*/  MUFU.EX2 R45, R45 ;  /* 0x0000002d002d7308 */ /* 0x000e280000000800 */
[----:B------:R-:W-:-:S01]  /*e0c0*/  FFMA.FTZ R26, R2, R26, -R50 ;  /* 0x0000001a021a7223 */ /* 0x000fc20000010832 */
[C-C-:B------:R-:W-:Y:S01]  /*e0d0*/  FFMA.FTZ R27, R2.reuse, R27, -R50.reuse ;  /* 0x0000001b021b7223 */ /* 0x140fe20000010832 */
[----:B------:R-:W-:-:S01]  /*e0e0*/  FFMA.FTZ R5, R2, R5, -R50 ;  /* 0x0000000502057223 */ /* 0x000fc20000010832 */
[C-C-:B------:R-:W-:Y:S01]  /*e0f0*/  FFMA.FTZ R52, R2.reuse, R31, -R50.reuse ;  /* 0x0000001f02347223 */ /* 0x140fe20000010832 */
[----:B------:R-:W-:-:S01]  /*e100*/  FFMA.FTZ R21, R2, R21, -R50 ;  /* 0x0000001502157223 */ /* 0x000fc20000010832 */
[----:B------:R-:W-:Y:S01]  /*e110*/  FFMA.FTZ R66, R2, R59, -R50 ;  /* 0x0000003b02427223 */ /* 0x000fe20000010832 */
[----:B------:R-:W-:Y:S01]  /*e120*/  MUFU.EX2 R26, R26 ;  /* 0x0000001a001a7308 */ /* 0x000fe20000000800 */
[----:B------:R-:W-:-:S01]  /*e130*/  FADD.FTZ R59, R4, R25 ;  /* 0x00000019043b7221 */ /* 0x000fc20000010000 */
[C-C-:B------:R-:W-:Y:S01]  /*e140*/  FFMA.FTZ R54, R2.reuse, R35, -R50.reuse ;  /* 0x0000002302367223 */ /* 0x140fe20000010832 */
[----:B------:R-:W-:-:S01]  /*e150*/  FFMA.FTZ R35, R2, R121, -R50 ;  /* 0x0000007902237223 */ /* 0x000fc20000010832 */
[----:B------:R-:W-:Y:S01]  /*e160*/  FFMA.FTZ R58, R2, R39, -R50 ;  /* 0x00000027023a7223 */ /* 0x000fe20000010832 */
[----:B------:R-:W-:-:S01]  /*e170*/  FADD.FTZ R68, R6, R59 ;  /* 0x0000003b06447221 */ /* 0x000fc20000010000 */
[C-C-:B------:R-:W-:Y:S01]  /*e180*/  FFMA.FTZ R31, R2.reuse, R123, -R50.reuse ;  /* 0x0000007b021f7223 */ /* 0x140fe20000010832 */
[----:B------:R-:W-:-:S01]  /*e190*/  FFMA.FTZ R56, R2, R43, -R50 ;  /* 0x0000002b02387223 */ /* 0x000fc20000010832 */
[----:B------:R-:W1:Y:S01]  /*e1a0*/  MUFU.EX2 R27, R27 ;  /* 0x0000001b001b7308 */ /* 0x000e620000000800 */
[----:B------:R-:W-:-:S01]  /*e1b0*/  FADD.FTZ R59, R29, R68 ;  /* 0x000000441d3b7221 */ /* 0x000fc20000010000 */
[C-C-:B------:R-:W-:Y:S01]  /*e1c0*/  FFMA.FTZ R68, R2.reuse, R63, -R50.reuse ;  /* 0x0000003f02447223 */ /* 0x140fe20000010832 */
[----:B------:R-:W-:-:S01]  /*e1d0*/  FFMA.FTZ R39, R2, R125, -R50 ;  /* 0x0000007d02277223 */ /* 0x000fc20000010832 */
[----:B------:R-:W-:Y:S01]  /*e1e0*/  FFMA.FTZ R60, R2, R47, -R50 ;  /* 0x0000002f023c7223 */ /* 0x000fe20000010832 */
[----:B------:R-:W-:-:S01]  /*e1f0*/  FADD.FTZ R72, R20, R59 ;  /* 0x0000003b14487221 */ /* 0x000fc20000010000 */
[C-C-:B------:R-:W-:Y:S01]  /*e200*/  FFMA.FTZ R43, R2.reuse, R127, -R50.reuse ;  /* 0x0000007f022b7223 */ /* 0x140fe20000010832 */
[----:B------:R-:W-:-:S01]  /*e210*/  FFMA.FTZ R62, R2, R51, -R50 ;  /* 0x00000033023e7223 */ /* 0x000fc20000010832 */
[----:B------:R-:W2:Y:S01]  /*e220*/  MUFU.EX2 R5, R5 ;  /* 0x0000000500057308 */ /* 0x000ea20000000800 */
[----:B------:R-:W-:-:S01]  /*e230*/  FADD.FTZ R85, R33, R72 ;  /* 0x0000004821557221 */ /* 0x000fc20000010000 */
[C-C-:B------:R-:W-:Y:S01]  /*e240*/  FFMA.FTZ R47, R2.reuse, R129, -R50.reuse ;  /* 0x00000081022f7223 */ /* 0x140fe20000010832 */
[----:B0-----:R-:W-:Y:S01]  /*e250*/  F2FP.SATFINITE.E4M3.F32.PACK_AB_MERGE_C R144, R45, R30, RZ ;  /* 0x0000001e2d90723e */ /* 0x001fe200048070ff */
[----:B------:R-:W-:Y:S01]  /*e260*/  FFMA.FTZ R64, R2, R55, -R50 ;  /* 0x0000003702407223 */ /* 0x000fe20000010832 */
[----:B------:R-:W-:-:S01]  /*e270*/  FADD.FTZ R72, R24, R85 ;  /* 0x0000005518487221 */ /* 0x000fc20000010000 */
[C-C-:B------:R-:W-:Y:S01]  /*e280*/  FFMA.FTZ R51, R2.reuse, R131, -R50.reuse ;  /* 0x0000008302337223 */ /* 0x140fe20000010832 */
[----:B------:R-:W-:-:S01]  /*e290*/  FFMA.FTZ R55, R2, R133, -R50 ;  /* 0x0000008502377223 */ /* 0x000fc20000010832 */
[----:B------:R-:W0:Y:S01]  /*e2a0*/  MUFU.EX2 R52, R52 ;  /* 0x0000003400347308 */ /* 0x000e220000000800 */
[----:B-1----:R-:W-:-:S01]  /*e2b0*/  FADD.FTZ R70, R26, R27 ;  /* 0x0000001b1a467221 */ /* 0x002fc20000010000 */
[----:B------:R-:W-:Y:S01]  /*e2c0*/  F2FP.SATFINITE.E4M3.F32.PACK_AB_MERGE_C R144, R41, R28, R144 ;  /* 0x0000001c2990723e */ /* 0x000fe20004807090 */
        /* <DEDUP_REMOVED lines=9> */
[----:B------:R-:W-:-:S04]  /*e360*/  FFMA.FTZ R57, R2, R57, -R50 ;  /* 0x0000003902397223 */ /* 0x000fc80000010832 */
[----:B------:R-:W2:Y:S01]  /*e370*/  MUFU.EX2 R54, R54 ;  /* 0x0000003600367308 */ /* 0x000ea20000000800 */
[----:B0-----:R-:W-:-:S01]  /*e380*/  FADD.FTZ R70, R52, R63 ;  /* 0x0000003f34467221 */ /* 0x001fc20000010000 */
[----:B------:R-:W-:Y:S01]  /*e390*/  FADD.FTZ R63, R37, R72 ;  /* 0x00000048253f7221 */ /* 0x000fe20000010000 */
[----:B------:R-:W-:-:S04]  /*e3a0*/  F2FP.SATFINITE.E4M3.F32.PACK_AB_MERGE_C R149, R52, R5, RZ ;  /* 0x000000053495723e */ /* 0x000fc800048070ff */
[----:B------:R-:W-:Y:S01]  /*e3b0*/  F2FP.SATFINITE.E4M3.F32.PACK_AB_MERGE_C R149, R27, R26, R149 ;  /* 0x0000001a1b95723e */ /* 0x000fe20004807095 */
[----:B------:R-:W0:Y:S01]  /*e3c0*/  MUFU.EX2 R35, R35 ;  /* 0x0000002300237308 */ /* 0x000e220000000800 */
[----:B-1----:R-:W-:-:S01]  /*e3d0*/  FADD.FTZ R29, R21, R70 ;  /* 0x00000046151d7221 */ /* 0x002fc20000010000 */
[----:B------:R-:W-:-:S06]  /*e3e0*/  FADD.FTZ R70, R28, R63 ;  /* 0x0000003f1c467221 */ /* 0x000fcc0000010000 */
        /* <DEDUP_REMOVED lines=9> */
[----:B------:R-:W-:Y:S01]  /*e480*/  FFMA.FTZ R25, R2, R71, -R50 ;  /* 0x0000004702197223 */ /* 0x000fe20000010832 */
[----:B------:R-:W-:-:S04]  /*e490*/  F2FP.SATFINITE.E4M3.F32.PACK_AB_MERGE_C R35, R58, R35, RZ ;  /* 0x000000233a23723e */ /* 0x000fc800048070ff */
[----:B------:R-:W-:Y:S01]  /*e4a0*/  F2FP.SATFINITE.E4M3.F32.PACK_AB_MERGE_C R151, R54, R21, R35 ;  /* 0x000000153697723e */ /* 0x000fe20004807023 */
        /* <DEDUP_REMOVED lines=8> */
[----:B------:R-:W-:-:S06]  /*e530*/  FFMA.FTZ R20, R2, R139, -R50 ;  /* 0x0000008b02147223 */ /* 0x000fcc0000010832 */
[----:B------:R-:W2:Y:S01]  /*e540*/  MUFU.EX2 R43, R43 ;  /* 0x0000002b002b7308 */ /* 0x000ea20000000800 */
[----:B0-----:R-:W-:-:S07]  /*e550*/  FADD.FTZ R33, R49, R24 ;  /* 0x0000001831217221 */ /* 0x001fce0000010000 */
[----:B------:R-:W0:Y:S01]  /*e560*/  MUFU.EX2 R62, R62 ;  /* 0x0000003e003e7308 */ /* 0x000e220000000800 */
[----:B-1----:R-:W-:-:S01]  /*e570*/  FADD.FTZ R24, R60, R29 ;  /* 0x0000001d3c187221 */ /* 0x002fc20000010000 */
[----:B------:R-:W-:-:S06]  /*e580*/  F2FP.SATFINITE.E4M3.F32.PACK_AB_MERGE_C R39, R60, R39, RZ ;  /* 0x000000273c27723e */ /* 0x000fcc00048070ff */
[----:B------:R-:W-:Y:S01]  /*e590*/  MUFU.EX2 R34, R34 ;  /* 0x0000002200227308 */ /* 0x000fe20000000800 */
[----:B--2---:R-:W-:-:S01]  /*e5a0*/  FADD.FTZ R29, R43, R24 ;  /* 0x000000182b1d7221 */ /* 0x004fc20000010000 */
[C-C-:B------:R-:W-:Y:S01]  /*e5b0*/  FFMA.FTZ R24, R2.reuse, R141, -R50.reuse ;  /* 0x0000008d02187223 */ /* 0x140fe20000010832 */
[----:B------:R-:W-:-:S05]  /*e5c0*/  FFMA.FTZ R50, R2, R87, -R50 ;  /* 0x0000005702327223 */ /* 0x000fca0000010832 */
        /* <DEDUP_REMOVED lines=8> */
[----:B------:R-:W1:Y:S01]  /*e650*/  MUFU.EX2 R15, R105 ;  /* 0x00000069000f7308 */ /* 0x000e620000000800 */
[----:B0-----:R-:W-:-:S07]  /*e660*/  FADD.FTZ R29, R47, R28 ;  /* 0x0000001c2f1d7221 */ /* 0x001fce0000010000 */
        /* <DEDUP_REMOVED lines=10> */
[----:B-1----:R-:W-:-:S02]  /*e710*/  FADD.FTZ R29, R51, R28 ;  /* 0x0000001c331d7221 */ /* 0x002fc40000010000 */
[----:B------:R-:W1:Y:S05]  /*e720*/  @P5 LDC R28, c[0x0][0x44c] ;  /* 0x00011300ff1c5b82 */ /* 0x000e6a0000000800 */
[----:B------:R-:W3:Y:S01]  /*e730*/  MUFU.EX2 R55, R55 ;  /* 0x0000003700377308 */ /* 0x000ee20000000800 */
[C---:B--2---:R-:W-:Y:S01]  /*e740*/  F2FP.SATFINITE.E4M3.F32.PACK_AB_MERGE_C R140, R14.reuse, R15, R140 ;  /* 0x0000000f0e8c723e */ /* 0x044fe2000480708c */
[----:B------:R-:W-:-:S04]  /*e750*/  FADD.FTZ R33, R14, R33 ;  /* 0x000000210e217221 */ /* 0x000fc80000010000 */
[----:B------:R-:W-:Y:S02]  /*e760*/  FADD.FTZ R36, R36, R33 ;  /* 0x0000002124247221 */ /* 0x000fe40000010000 */
[----:B------:R-:W2:Y:S01]  /*e770*/  MUFU.EX2 R68, R68 ;  /* 0x0000004400447308 */ /* 0x000ea20000000800 */
[----:B0-----:R-:W-:-:S01]  /*e780*/  FADD.FTZ R14, R66, R29 ;  /* 0x0000001d420e7221 */ /* 0x001fc20000010000 */
[----:B------:R-:W-:-:S06]  /*e790*/  FADD.FTZ R61, R61, R36 ;  /* 0x000000243d3d7221 */ /* 0x000fcc0000010000 */
[----:B------:R-:W0:Y:S01]  /*e7a0*/  MUFU.EX2 R59, R59 ;  /* 0x0000003b003b7308 */ /* 0x000e220000000800 */
[----:B---3--:R-:W-:-:S01]  /*e7b0*/  FADD.FTZ R5, R55, R14 ;  /* 0x0000000e37057221 */ /* 0x008fc20000010000 */
[----:B-1----:R-:W-:-:S06]  /*e7c0*/  @P5 IMAD.HI.U32 R28, R94, R28, RZ ;  /* 0x0000001c5e1c5227 */ /* 0x002fcc00078e00ff */
        /* <DEDUP_REMOVED lines=19> */
[----:B------:R-:W0:Y:S03]  /*e900*/  @P5 LDC R29, c[0x0][0x450] ;  /* 0x00011400ff1d5b82 */ /* 0x000e260000000800 */
[----:B------:R-:W-:-:S02]  /*e910*/  FADD.FTZ R69, R69, R40 ;  /* 0x0000002845457221 */ /* 0x000fc40000010000 */
[----:B------:R-:W1:Y:S01]  /*e920*/  MUFU.EX2 R77, R77 ;  /* 0x0000004d004d7308 */ /* 0x000e620000000800 */
[C---:B--2---:R-:W-:Y:S01]  /*e930*/  F2FP.SATFINITE.E4M3.F32.PACK_AB_MERGE_C R27, R25.reuse, R4, RZ ;  /* 0x00000004191b723e */ /* 0x044fe200048070ff */
[----:B------:R-:W-:-:S03]  /*e940*/  FADD.FTZ R25, R25, R26 ;  /* 0x0000001a19197221 */ /* 0x000fc60000010000 */
[----:B------:R-:W-:-:S03]  /*e950*/  F2FP.SATFINITE.E4M3.F32.PACK_AB_MERGE_C R143, R6, R59, R27 ;  /* 0x0000003b068f723e */ /* 0x000fc6000480701b */
[----:B------:R-:W2:Y:S08]  /*e960*/  MUFU.EX2 R20, R20 ;  /* 0x0000001400147308 */ /* 0x000eb00000000800 */
[----:B------:R-:W-:Y:S01]  /*e970*/  MUFU.EX2 R42, R42 ;  /* 0x0000002a002a7308 */ /* 0x000fe20000000800 */
[----:B-1----:R-:W-:-:S07]  /*e980*/  F2FP.SATFINITE.E4M3.F32.PACK_AB_MERGE_C R21, R77, R44, RZ ;  /* 0x0000002c4d15723e */ /* 0x002fce00048070ff */
[----:B------:R-:W1:Y:S01]  /*e990*/  MUFU.EX2 R73, R73 ;  /* 0x0000004900497308 */ /* 0x000e620000000800 */
[----:B--2---:R-:W-:-:S07]  /*e9a0*/  FADD.FTZ R4, R20, R25 ;  /* 0x0000001914047221 */ /* 0x004fce0000010000 */
[----:B------:R-:W2:Y:S08]  /*e9b0*/  MUFU.EX2 R15, R75 ;  /* 0x0000004b000f7308 */ /* 0x000eb00000000800 */
[----:B------:R-:W3:Y:S01]  /*e9c0*/  MUFU.EX2 R24, R24 ;  /* 0x0000001800187308 */ /* 0x000ee20000000800 */
[----:B-1----:R-:W-:Y:S01]  /*e9d0*/  F2FP.SATFINITE.E4M3.F32.PACK_AB_MERGE_C R136, R73, R42, R21 ;  /* 0x0000002a4988723e */ /* 0x002fe20004807015 */
[----:B------:R-:W-:-:S04]  /*e9e0*/  FADD.FTZ R42, R42, R69 ;  /* 0x000000452a2a7221 */ /* 0x000fc80000010000 */
[----:B------:R-:W-:Y:S02]  /*e9f0*/  FADD.FTZ R73, R73, R42 ;  /* 0x0000002a49497221 */ /* 0x000fe40000010000 */
[----:B------:R-:W1:Y:S01]  /*ea00*/  MUFU.EX2 R79, R79 ;  /* 0x0000004f004f7308 */ /* 0x000e620000000800 */
[----:B--2---:R-:W-:-:S01]  /*ea10*/  FADD.FTZ R21, R15, R4 ;  /* 0x000000040f157221 */ /* 0x004fc20000010000 */
[----:B------:R-:W-:-:S04]  /*ea20*/  FADD.FTZ R44, R44, R73 ;  /* 0x000000492c2c7221 */ /* 0x000fc80000010000 */
[----:B------:R-:W-:Y:S02]  /*ea30*/  FADD.FTZ R77, R77, R44 ;  /* 0x0000002c4d4d7221 */ /* 0x000fe40000010000 */
[----:B------:R-:W-:Y:S01]  /*ea40*/  MUFU.EX2 R48, R48 ;  /* 0x0000003000307308 */ /* 0x000fe20000000800 */
[----:B---3--:R-:W-:-:S07]  /*ea50*/  FADD.FTZ R4, R24, R21 ;  /* 0x0000001518047221 */ /* 0x008fce0000010000 */
[----:B------:R-:W2:Y:S01]  /*ea60*/  MUFU.EX2 R81, R81 ;  /* 0x0000005100517308 */ /* 0x000ea20000000800 */
[C---:B-1----:R-:W-:Y:S01]  /*ea70*/  F2FP.SATFINITE.E4M3.F32.PACK_AB_MERGE_C R24, R79.reuse, R24, RZ ;  /* 0x000000184f18723e */ /* 0x042fe200048070ff */
[----:B------:R-:W-:-:S03]  /*ea80*/  FADD.FTZ R4, R79, R4 ;  /* 0x000000044f047221 */ /* 0x000fc60000010000 */
[----:B------:R-:W-:Y:S01]  /*ea90*/  F2FP.SATFINITE.E4M3.F32.PACK_AB_MERGE_C R137, R15, R20, R24 ;  /* 0x000000140f89723e */ /* 0x000fe20004807018 */
[----:B------:R-:W-:Y:S01]  /*eaa0*/  IMAD.MOV.U32 R20, RZ, RZ, R94 ;  /* 0x000000ffff147224 */ /* 0x000fe200078e005e */
[----:B0-----:R-:W-:Y:S01]  /*eab0*/  @P5 SHF.R.U32.HI R20, RZ, R29, R28 ;  /* 0x0000001dff145219 */ /* 0x001fe2000001161c */
[----:B------:R0:W1:Y:S01]  /*eac0*/  MUFU.EX2 R5, R145 ;  /* 0x0000009100057308 */ /* 0x0000620000000800 */
[----:B------:R-:W-:-:S07]  /*ead0*/  ISETP.GE.AND P5, PT, R13, 0x1, PT ;  /* 0x000000010d00780c */ /* 0x000fce0003fa6270 */
[----:B------:R-:W-:Y:S01]  /*eae0*/  MUFU.EX2 R46, R46 ;  /* 0x0000002e002e7308 */ /* 0x000fe20000000800 */
[----:B--2---:R-:W-:Y:S02]  /*eaf0*/  F2FP.SATFINITE.E4M3.F32.PACK_AB_MERGE_C R6, R81, R48, RZ ;  /* 0x000000305106723e */ /* 0x004fe400048070ff */
[----:B0-----:R-:W-:-:S05]  /*eb00*/  F2FP.SATFINITE.E4M3.F32.PACK_AB_MERGE_C R145, R56, R31, R39 ;  /* 0x0000001f3891723e */ /* 0x001fca0004807027 */
[----:B------:R-:W0:Y:S01]  /*eb10*/  MUFU.EX2 R91, R91 ;  /* 0x0000005b005b7308 */ /* 0x000e220000000800 */
[----:B-1----:R-:W-:-:S07]  /*eb20*/  FADD.FTZ R15, R5, R4 ;  /* 0x00000004050f7221 */ /* 0x002fce0000010000 */
[----:B------:R-:W1:Y:S08]  /*eb30*/  MUFU.EX2 R14, R83 ;  /* 0x00000053000e7308 */ /* 0x000e700000000800 */
[----:B------:R-:W-:Y:S01]  /*eb40*/  MUFU.EX2 R57, R57 ;  /* 0x0000003900397308 */ /* 0x000fe20000000800 */
[----:B0-----:R-:W-:Y:S01]  /*eb50*/  F2FP.SATFINITE.E4M3.F32.PACK_AB_MERGE_C R138, R91, R46, R6 ;  /* 0x0000002e5b8a723e */ /* 0x001fe20004807006 */
[----:B------:R-:W-:-:S04]  /*eb60*/  FADD.FTZ R46, R46, R77 ;  /* 0x0000004d2e2e7221 */ /* 0x000fc80000010000 */
[----:B------:R-:W-:Y:S02]  /*eb70*/  FADD.FTZ R91, R91, R46 ;  /* 0x0000002e5b5b7221 */ /* 0x000fe40000010000 */
[----:B------:R-:W0:Y:S01]  /*eb80*/  MUFU.EX2 R50, R50 ;  /* 0x0000003200327308 */ /* 0x000e220000000800 */
[----:B-1----:R-:W-:-:S01]  /*eb90*/  FADD.FTZ R4, R14, R15 ;  /* 0x0000000f0e047221 */ /* 0x002fc20000010000 */
[----:B------:R-:W-:-:S04]  /*eba0*/  FADD.FTZ R6, R48, R91 ;  /* 0x0000005b30067221 */ /* 0x000fc80000010000 */
[----:B------:R-:W-:Y:S01]  /*ebb0*/  FADD.FTZ R6, R81, R6 ;  /* 0x0000000651067221 */ /* 0x000fe20000010000 */
[----:B0-----:R-:W-:Y:S01]  /*ebc0*/  F2FP.SATFINITE.E4M3.F32.PACK_AB_MERGE_C R15, R50, R57, RZ ;  /* 0x00000039320f723e */ /* 0x001fe200048070ff */
[----:B------:R-:W-:Y:S01]  /*ebd0*/  FADD.FTZ R57, R57, R4 ;  /* 0x0000000439397221 */ /* 0x000fe20000010000 */
[----:B------:R-:W-:Y:S02]  /*ebe0*/  VIADD R4, R88, 0xfffffffe ;  /* 0xfffffffe58047836 */ /* 0x000fe40000000000 */
[----:B------:R-:W-:Y:S01]  /*ebf0*/  F2FP.SATFINITE.E4M3.F32.PACK_AB_MERGE_C R139, R14, R5, R15 ;  /* 0x000000050e8b723e */ /* 0x000fe2000480700f */
[----:B------:R-:W-:Y:S02]  /*ec00*/  IMAD.IADD R15, R89, 0x1, R20 ;  /* 0x00000001590f7824 */ /* 0x000fe400078e0214 */
[----:B------:R-:W-:Y:S02]  /*ec10*/  FADD.FTZ R5, R50, R57 ;  /* 0x0000003932057221 */ /* 0x000fe40000010000 */
[----:B------:R-:W-:Y:S01]  /*ec20*/  IMAD.IADD R12, R15, 0x1, R12 ;  /* 0x000000010f0c7824 */ /* 0x000fe200078e020c */
        /* <DEDUP_REMOVED lines=12> */
.L_x_9700:
[----:B------:R-:W-:-:S13]  /*ecf0*/  ISETP.NE.AND P1, PT, R13, 0x1, PT ;  /* 0x000000010d00780c */ /* 0x000fda0003f25270 */
[----:B------:R-:W0:Y:S02]  /*ed00*/  @P1 LDC.64 R20, c[0x0][0x9e8] ;  /* 0x00027a00ff141b82 */ /* 0x000e240000000a00 */
[----:B0-----:R-:W-:-:S05]  /*ed10*/  @P1 IMAD.HI.U32 R20, R14, R20, RZ ;  /* 0x000000140e141227 */ /* 0x001fca00078e00ff */
[----:B------:R-:W-:-:S07]  /*ed20*/  @P1 SHF.R.U32.HI R14, RZ, R21, R20 ;  /* 0x00000015ff0e1219 */ /* 0x000fce0000011614 */
.L_x_9701:
[----:B------:R-:W-:Y:S05]  /*ed30*/  BSYNC B0 ;  /* 0x0000000000007941 */ /* 0x000fea0003800000 */
.L_x_9699:
[----:B------:R-:W-:-:S05]  /*ed40*/  IMAD R13, R14, R13, R13 ;  /* 0x0000000d0e0d7224 */ /* 0x000fca00078e020d */
[----:B------:R-:W-:-:S07]  /*ed50*/  VIMNMX R12, R12, R13, PT ;  /* 0x0000000d0c0c7248 */ /* 0x000fce0003fe0100 */
.L_x_9698:
[----:B------:R-:W2:Y:S01]  /*ed60*/  LDL R14, [R1+0x44] ;  /* 0x00004400010e7983 */ /* 0x000ea20000100800 */
        /* <DEDUP_REMOVED lines=8> */
[----:B------:R-:W-:Y:S01]  /*edf0*/  SHF.R.S32.HI R13, RZ, 0x7, R13 ;  /* 0x00000007ff0d7819 */ /* 0x000fe2000001140d */
[----:B------:R-:W-:Y:S01]  /*ee00*/  BSSY B1, `(.L_x_9702) ;  /* 0x0000317000017945 */ /* 0x000fe20003800000 */
        /* <DEDUP_REMOVED lines=25> */
[----:B------:R-:W-:-:S13]  /*efa0*/  ISETP.GE.AND P1, PT, R4, R154, PT ;  /* 0x0000009a0400720c */ /* 0x000fda0003f26270 */
[----:B------:R-:W-:Y:S05]  /*efb0*/  @!P1 BRA `(.L_x_9703) ;  /* 0x0000002c00ec9947 */ /* 0x000fea0003800000 */
[----:B------:R-:W-:Y:S01]  /*efc0*/  BSSY B0, `(.L_x_9704) ;  /* 0x00002f6000007945 */ /* 0x000fe20003800000 */
[----:B------:R-:W-:-:S07]  /*efd0*/  IMAD.MOV.U32 R135, RZ, RZ, RZ ;  /* 0x000000ffff877224 */ /* 0x000fce00078e00ff */
.L_x_9724:
[----:B------:R-:W-:Y:S02]  /*efe0*/  IMAD.U32 R7, RZ, RZ, UR36 ;  /* 0x00000024ff077e24 */ /* 0x000fe4000f8e00ff */
[----:B------:R-:W-:-:S03]  /*eff0*/  VIADD R21, R17, 0x1 ;  /* 0x0000000111157836 */ /* 0x000fc60000000000 */
[----:B------:R-:W-:Y:S02]  /*f000*/  ISETP.NE.AND P2, PT, R7, 0x3, PT ;  /* 0x000000030700780c */ /* 0x000fe40003f45270 */
[----:B------:R-:W-:-:S04]  /*f010*/  ISETP.NE.AND P1, PT, R21, 0x2, PT ;  /* 0x000000021500780c */ /* 0x000fc80003f25270 */
[----:B------:R-:W-:Y:S02]  /*f020*/  SEL R20, RZ, 0x1, P1 ;  /* 0x00000001ff147807 */ /* 0x000fe40000800000 */
[----:B------:R-:W-:Y:S02]  /*f030*/  SEL R21, R21, RZ, P1 ;  /* 0x000000ff15157207 */ /* 0x000fe40000800000 */
[----:B------:R-:W-:-:S03]  /*f040*/  LOP3.LUT R20, R19, R20, RZ, 0x3c, !PT ;  /* 0x0000001413147212 */ /* 0x000fc600078e3cff */
[----:B------:R-:W-:Y:S05]  /*f050*/  @!P2 BRA `(.L_x_9705) ;  /* 0x000000000004a947 */ /* 0x000fea0003800000 */
[----:B------:R-:W-:Y:S01]  /*f060*/  BPT.TRAP 0x1 ;  /* 0x000000040000795c */ /* 0x000fe20000300000 */
.L_x_9705:
[----:B------:R-:W-:Y:S01]  /*f070*/  IMAD R7, R21, 0x8, R16 ;  /* 0x0000000815077824 */ /* 0x000fe200078e0210 */
[----:B------:R-:W-:-:S04]  /*f080*/  SHF.L.U32 R12, R20, 0x1f, RZ ;  /* 0x0000001f140c7819 */ /* 0x000fc800000006ff */
[----:B------:R0:W1:Y:S01]  /*f090*/  SYNCS.PHASECHK.TRANS64.TRYWAIT P1, [R7+URZ+0x19c30], R12 ;  /* 0x019c300c070075a7 */ /* 0x000062000802017f */
[----:B------:R-:W-:Y:S05]  /*f0a0*/  @!P2 BRA `(.L_x_9706) ;  /* 0x000000000004a947 */ /* 0x000fea0003800000 */
[----:B------:R-:W-:Y:S01]  /*f0b0*/  BPT.TRAP 0x1 ;  /* 0x000000040000795c */ /* 0x000fe20000300000 */
.L_x_9706:
[----:B------:R-:W2:Y:S01]  /*f0c0*/  LDL R13, [R1+0x18] ;  /* 0x00001800010d7983 */ /* 0x000ea20000100800 */
[----:B------:R-:W-:Y:S01]  /*f0d0*/  BSSY B2, `(.L_x_9707) ;  /* 0x0000006000027945 */ /* 0x000fe20003800000 */
[----:B------:R-:W-:Y:S02]  /*f0e0*/  IMAD.MOV.U32 R15, RZ, RZ, -0x3ffffff0 ;  /* 0xc0000010ff0f7424 */ /* 0x000fe400078e00ff */
[----:B--2---:R-:W-:Y:S01]  /*f0f0*/  IMAD R14, R21, 0x300, R13 ;  /* 0x00000300150e7824 */ /* 0x004fe200078e020d */
[----:B-1----:R-:W-:Y:S06]  /*f100*/  @P1 BRA `(.L_x_9708) ;  /* 0x0000000000081947 */ /* 0x002fec0003800000 */
[----:B------:R-:W1:Y:S02]  /*f110*/  SYNCS.PHASECHK.TRANS64.TRYWAIT P1, [R7+URZ+0x19c30], R12 ;  /* 0x019c300c070075a7 */ /* 0x000e64000802017f */
[----:B-1----:R-:W-:Y:S05]  /*f120*/  @!P1 BRA `(.L_x_9709) ;  /* 0x00000124007c9947 */ /* 0x002fea0003800000 */
.L_x_9708:
[----:B------:R-:W-:Y:S05]  /*f130*/  BSYNC B2 ;  /* 0x0000000000027941 */ /* 0x000fea0003800000 */
.L_x_9707:
[C---:B------:R-:W-:Y:S01]  /*f140*/  R2UR UR6, R14.reuse ;  /* 0x000000000e0672ca */ /* 0x040fe200000e0000 */
[----:B------:R-:W-:Y:S01]  /*f150*/  WARPGROUP.ARRIVE ;  /* 0x00000000000079c5 */ /* 0x000fe20000000000 */
[----:B------:R-:W-:Y:S01]  /*f160*/  R2UR UR7, R15 ;  /* 0x000000000f0772ca */ /* 0x000fe200000e0000 */
[----:B01----:R-:W-:Y:S01]  /*f170*/  VIADD R12, R14, 0x100 ;  /* 0x000001000e0c7836 */ /* 0x003fe20000000000 */
[----:B------:R-:W-:Y:S01]  /*f180*/  R2UR UR4, R8 ;  /* 0x00000000080472ca */ /* 0x000fe200000e0000 */
[----:B------:R-:W-:Y:S01]  /*f190*/  IMAD.MOV.U32 R13, RZ, RZ, -0x3ffffff0 ;  /* 0xc0000010ff0d7424 */ /* 0x000fe200078e00ff */
[----:B------:R-:W-:Y:S01]  /*f1a0*/  R2UR UR5, R9 ;  /* 0x00000000090572ca */ /* 0x000fe200000e0000 */
[----:B------:R-:W-:Y:S01]  /*f1b0*/  VIADD R14, R14, 0x200 ;  /* 0x000002000e0e7836 */ /* 0x000fe20000000000 */
[----:B------:R-:W-:Y:S01]  /*f1c0*/  R2UR UR10, R12 ;  /* 0x000000000c0a72ca */ /* 0x000fe200000e0000 */
[----:B------:R-:W-:Y:S01]  /*f1d0*/  IMAD.MOV.U32 R15, RZ, RZ, -0x3ffffff0 ;  /* 0xc0000010ff0f7424 */ /* 0x000fe200078e00ff */
[----:B------:R-:W-:Y:S01]  /*f1e0*/  R2UR UR11, R13 ;  /* 0x000000000d0b72ca */ /* 0x000fe200000e0000 */
[----:B------:R-:W-:Y:S01]  /*f1f0*/  IMAD.U32 R13, RZ, RZ, UR36 ;  /* 0x00000024ff0d7e24 */ /* 0x000fe2000f8e00ff */
[----:B------:R-:W-:-:S02]  /*f200*/  R2UR UR8, R156 ;  /* 0x000000009c0872ca */ /* 0x000fc400000e0000 */
[----:B------:R-:W-:Y:S02]  /*f210*/  R2UR UR9, R157 ;  /* 0x000000009d0972ca */ /* 0x000fe400000e0000 */
[----:B------:R-:W-:Y:S02]  /*f220*/  R2UR UR14, R14 ;  /* 0x000000000e0e72ca */ /* 0x000fe400000e0000 */
[----:B------:R-:W-:Y:S01]  /*f230*/  R2UR UR15, R15 ;  /* 0x000000000f0f72ca */ /* 0x000fe200000e0000 */
[----:B------:R-:W-:Y:S01]  /*f240*/  QGMMA.64x128x32.F32.E4M3.E4M3 R24, gdesc[UR4], RZ, !UPT, gsb0 ;  /* 0x01e00000041879f3 */ /* 0x000fe2000c0008ff */
[----:B------:R-:W-:Y:S02]  /*f250*/  R2UR UR12, R10 ;  /* 0x000000000a0c72ca */ /* 0x000fe400000e0000 */
[----:B------:R-:W-:Y:S02]  /*f260*/  R2UR UR13, R11 ;  /* 0x000000000b0d72ca */ /* 0x000fe400000e0000 */
[----:B------:R-:W-:Y:S01]  /*f270*/  ISETP.NE.AND P2, PT, R13, 0x3, PT ;  /* 0x000000030d00780c */ /* 0x000fe20003f45270 */
[----:B------:R-:W-:-:S02]  /*f280*/  WARPGROUP.DEPBAR.LE gsb0, 0x0 ;  /* 0x00008000000079c5 */ /* 0x000fc40000010000 */
[----:B------:R-:W-:-:S06]  /*f290*/  WARPGROUP.ARRIVE ;  /* 0x00000000000079c5 */ /* 0x000fcc0000000000 */
[----:B------:R-:W-:Y:S03]  /*f2a0*/  QGMMA.64x128x32.F32.E4M3.E4M3 R24, gdesc[UR8], R24, gsb0 ;  /* 0x01e00000081879f3 */ /* 0x000fe60008000818 */
[----:B------:R-:W-:Y:S02]  /*f2b0*/  WARPGROUP.DEPBAR.LE gsb0, 0x0 ;  /* 0x00008000000079c5 */ /* 0x000fe40000010000 */
[----:B------:R-:W-:-:S07]  /*f2c0*/  WARPGROUP.ARRIVE ;  /* 0x00000000000079c5 */ /* 0x000fce0000000000 */
[----:B------:R-:W-:Y:S03]  /*f2d0*/  QGMMA.64x128x32.F32.E4M3.E4M3 R24, gdesc[UR12], R24, gsb0 ;  /* 0x01e000000c1879f3 */ /* 0x000fe60008000818 */
[----:B------:R-:W-:Y:S02]  /*f2e0*/  WARPGROUP.DEPBAR.LE gsb0, 0x0 ;  /* 0x00008000000079c5 */ /* 0x000fe40000010000 */
[----:B------:R-:W-:Y:S05]  /*f2f0*/  @!P2 BRA `(.L_x_9710) ;  /* 0x000000000004a947 */ /* 0x000fea0003800000 */
[----:B------:R-:W-:Y:S01]  /*f300*/  BPT.TRAP 0x1 ;  /* 0x000000040000795c */ /* 0x000fe20000300000 */
.L_x_9710:
[----:B------:R-:W-:Y:S01]  /*f310*/  SHF.L.U32 R12, R19, 0x1f, RZ ;  /* 0x0000001f130c7819 */ /* 0x000fe200000006ff */
[----:B------:R-:W-:-:S04]  /*f320*/  IMAD R19, R17, 0x8, R16 ;  /* 0x0000000811137824 */ /* 0x000fc800078e0210 */
[----:B------:R0:W1:Y:S01]  /*f330*/  SYNCS.PHASECHK.TRANS64.TRYWAIT P1, [R19+URZ+0x19c50], R12 ;  /* 0x019c500c130075a7 */ /* 0x000062000802017f */
[----:B------:R-:W-:Y:S05]  /*f340*/  @!P2 BRA `(.L_x_9711) ;  /* 0x000000000004a947 */ /* 0x000fea0003800000 */
[----:B------:R-:W-:Y:S01]  /*f350*/  BPT.TRAP 0x1 ;  /* 0x000000040000795c */ /* 0x000fe20000300000 */
.L_x_9711:
[----:B------:R-:W-:Y:S04]  /*f360*/  BSSY B2, `(.L_x_9712) ;  /* 0x0000004000027945 */ /* 0x000fe80003800000 */
[----:B-1----:R-:W-:Y:S05]  /*f370*/  @P1 BRA `(.L_x_9713) ;  /* 0x0000000000081947 */ /* 0x002fea0003800000 */
[----:B------:R-:W1:Y:S02]  /*f380*/  SYNCS.PHASECHK.TRANS64.TRYWAIT P1, [R19+URZ+0x19c50], R12 ;  /* 0x019c500c130075a7 */ /* 0x000e64000802017f */
[----:B-1----:R-:W-:Y:S05]  /*f390*/  @!P1 BRA `(.L_x_9714) ;  /* 0x0000012000f49947 */ /* 0x002fea0003800000 */
.L_x_9713:
[----:B------:R-:W-:Y:S05]  /*f3a0*/  BSYNC B2 ;  /* 0x0000000000027941 */ /* 0x000fea0003800000 */
.L_x_9712:
[----:B01----:R-:W-:Y:S01]  /*f3b0*/  VIADD R12, R16, 0x3000 ;  /* 0x00003000100c7836 */ /* 0x003fe20000000000 */
[----:B------:R-:W-:-:S04]  /*f3c0*/  LOP3.LUT P4, RZ, R22, 0x20, RZ, 0xc0, !PT ;  /* 0x0000002016ff7812 */ /* 0x000fc8000788c0ff */
[----:B------:R-:W-:-:S04]  /*f3d0*/  SHF.R.U32.HI R12, RZ, 0x4, R12 ;  /* 0x00000004ff0c7819 */ /* 0x000fc8000001160c */
[----:B------:R-:W-:-:S04]  /*f3e0*/  LOP3.LUT R12, R12, 0x3fff, RZ, 0xc0, !PT ;  /* 0x00003fff0c0c7812 */ /* 0x000fc800078ec0ff */
[----:B------:R-:W-:Y:S01]  /*f3f0*/  LOP3.LUT R12, R12, 0x10000, RZ, 0xfc, !PT ;  /* 0x000100000c0c7812 */ /* 0x000fe200078efcff */
[----:B------:R-:W-:-:S04]  /*f400*/  IMAD.MOV.U32 R13, RZ, RZ, 0x40000040 ;  /* 0x40000040ff0d7424 */ /* 0x000fc800078e00ff */
[----:B------:R-:W-:Y:S01]  /*f410*/  IMAD R12, R17, 0x300, R12 ;  /* 0x00000300110c7824 */ /* 0x000fe200078e020c */
[----:B------:R-:W-:Y:S01]  /*f420*/  R2UR UR7, R13 ;  /* 0x000000000d0772ca */ /* 0x000fe200000e0000 */
[----:B------:R-:W-:Y:S01]  /*f430*/  WARPGROUP.ARRIVE ;  /* 0x00000000000079c5 */ /* 0x000fe20000000000 */
[----:B------:R-:W2:Y:S02]  /*f440*/  LDL R17, [R1+0x40] ;  /* 0x0000400001117983 */ /* 0x000ea40000100800 */
[----:B------:R-:W-:-:S13]  /*f450*/  R2UR UR6, R12 ;  /* 0x000000000c0672ca */ /* 0x000fda00000e0000 */
[----:B------:R-:W-:Y:S01]  /*f460*/  QGMMA.64x96x32.F32.E4M3.E4M3 R88, R148, gdesc[UR4], R88, gsb0 ;  /* 0x0160000494587df3 */ /* 0x000fe20008000858 */
[----:B------:R-:W-:Y:S02]  /*f470*/  VIADD R14, R12, 0x2 ;  /* 0x000000020c0e7836 */ /* 0x000fe40000000000 */
[----:B------:R-:W-:-:S03]  /*f480*/  IMAD.MOV.U32 R15, RZ, RZ, 0x40000040 ;  /* 0x40000040ff0f7424 */ /* 0x000fc600078e00ff */
[----:B------:R-:W-:Y:S02]  /*f490*/  R2UR UR6, R14 ;  /* 0x000000000e0672ca */ /* 0x000fe400000e0000 */
[----:B------:R-:W-:Y:S01]  /*f4a0*/  R2UR UR7, R15 ;  /* 0x000000000f0772ca */ /* 0x000fe200000e0000 */
[----:B------:R-:W-:Y:S02]  /*f4b0*/  WARPGROUP.DEPBAR.LE gsb0, 0x0 ;  /* 0x00008000000079c5 */ /* 0x000fe40000010000 */
[----:B------:R-:W2:Y:S01]  /*f4c0*/  LDL R149, [R1+0xc] ;  /* 0x00000c0001957983 */ /* 0x000ea20000100800 */
[----:B------:R-:W-:Y:S01]  /*f4d0*/  VIADD R14, R12, 0x4 ;  /* 0x000000040c0e7836 */ /* 0x000fe20000000000 */
[----:B------:R-:W0:Y:S02]  /*f4e0*/  LDC R148, c[0x0][0x448] ;  /* 0x00011200ff947b82 */ /* 0x000e240000000800 */
[----:B------:R-:W3:Y:S04]  /*f4f0*/  LDL R151, [R1+0x4] ;  /* 0x0000040001977983 */ /* 0x000ee80000100800 */
[----:B------:R-:W4:Y:S01]  /*f500*/  LDL R150, [R1] ;  /* 0x0000000001967983 */ /* 0x000f220000100800 */
[----:B------:R-:W-:-:S06]  /*f510*/  WARPGROUP.ARRIVE ;  /* 0x00000000000079c5 */ /* 0x000fcc0000000000 */
[----:B------:R-:W-:Y:S01]  /*f520*/  QGMMA.64x96x32.F32.E4M3.E4M3 R88, R144, gdesc[UR4], R88, gsb0 ;  /* 0x0160000490587df3 */ /* 0x000fe20008000858 */
[----:B------:R-:W-:Y:S01]  /*f530*/  IMAD.MOV.U32 R15, RZ, RZ, 0x40000040 ;  /* 0x40000040ff0f7424 */ /* 0x000fe200078e00ff */
[----:B------:R-:W-:-:S04]  /*f540*/  R2UR UR6, R14 ;  /* 0x000000000e0672ca */ /* 0x000fc800000e0000 */
[----:B------:R-:W-:Y:S01]  /*f550*/  R2UR UR7, R15 ;  /* 0x000000000f0772ca */ /* 0x000fe200000e0000 */
[----:B------:R-:W-:Y:S02]  /*f560*/  VIADD R12, R12, 0x6 ;  /* 0x000000060c0c7836 */ /* 0x000fe40000000000 */
[----:B------:R-:W-:Y:S01]  /*f570*/  IMAD.MOV.U32 R13, RZ, RZ, 0x40000040 ;  /* 0x40000040ff0d7424 */ /* 0x000fe200078e00ff */
[----:B------:R-:W-:Y:S02]  /*f580*/  WARPGROUP.DEPBAR.LE gsb0, 0x0 ;  /* 0x00008000000079c5 */ /* 0x000fe40000010000 */
[----:B------:R-:W-:-:S07]  /*f590*/  WARPGROUP.ARRIVE ;  /* 0x00000000000079c5 */ /* 0x000fce0000000000 */
[----:B------:R-:W-:Y:S01]  /*f5a0*/  QGMMA.64x96x32.F32.E4M3.E4M3 R88, R140, gdesc[UR4], R88, gsb0 ;  /* 0x016000048c587df3 */ /* 0x000fe20008000858 */
[----:B------:R-:W-:Y:S02]  /*f5b0*/  R2UR UR6, R12 ;  /* 0x000000000c0672ca */ /* 0x000fe400000e0000 */
[----:B------:R-:W-:Y:S02]  /*f5c0*/  R2UR UR7, R13 ;  /* 0x000000000d0772ca */ /* 0x000fe400000e0000 */
[----:B0-----:R-:W-:-:S13]  /*f5d0*/  ISETP.NE.AND P1, PT, R148, 0x1, PT ;  /* 0x000000019400780c */ /* 0x001fda0003f25270 */
[----:B------:R-:W0:Y:S08]  /*f5e0*/  @P1 LDC R13, c[0x0][0x44c] ;  /* 0x00011300ff0d1b82 */ /* 0x000e300000000800 */
[----:B------:R-:W1:Y:S01]  /*f5f0*/  @P1 LDC R12, c[0x0][0x450] ;  /* 0x00011400ff0c1b82 */ /* 0x000e620000000800 */
[----:B------:R-:W-:Y:S02]  /*f600*/  WARPGROUP.DEPBAR.LE gsb0, 0x0 ;  /* 0x00008000000079c5 */ /* 0x000fe40000010000 */
[----:B------:R-:W-:-:S06]  /*f610*/  WARPGROUP.ARRIVE ;  /* 0x00000000000079c5 */ /* 0x000fcc0000000000 */
[----:B------:R-:W-:Y:S01]  /*f620*/  QGMMA.64x96x32.F32.E4M3.E4M3 R88, R136, gdesc[UR4], R88, gsb0 ;  /* 0x0160000488587df3 */ /* 0x000fe20008000858 */
[----:B------:R-:W-:Y:S02]  /*f630*/  @!P0 VIADD R7, R7, 0x19c40 ;  /* 0x00019c4007078836 */ /* 0x000fe40000000000 */
[----:B------:R-:W-:-:S03]  /*f640*/  IMAD.SHL.U32 R15, R4, 0x80, RZ ;  /* 0x00000080040f7824 */ /* 0x000fc600078e00ff */
[----:B------:R-:W-:Y:S01]  /*f650*/  @!P0 PRMT R7, RZ, 0x654, R7 ;  /* 0x00000654ff078816 */ /* 0x000fe20000000007 */
[----:B--2---:R-:W-:-:S04]  /*f660*/  IMAD.IADD R14, R17, 0x1, R149 ;  /* 0x00000001110e7824 */ /* 0x004fc800078e0295 */
[----:B0-----:R-:W-:-:S05]  /*f670*/  @P1 IMAD.HI.U32 R13, R14, R13, RZ ;  /* 0x0000000d0e0d1227 */ /* 0x001fca00078e00ff */
[----:B-1----:R-:W-:Y:S02]  /*f680*/  @P1 SHF.R.U32.HI R14, RZ, R12, R13 ;  /* 0x0000000cff0e1219 */ /* 0x002fe4000001160d */
[----:B------:R-:W-:-:S05]  /*f690*/  IADD3 R12, -R15, 0x1, RZ ;  /* 0x000000010f0c7810 */ /* 0x000fca0007ffe1ff */
[----:B---3--:R-:W-:Y:S01]  /*f6a0*/  IMAD R12, R151, -0x2, R12 ;  /* 0xfffffffe970c7824 */ /* 0x008fe200078e020c */
[----:B------:R-:W-:Y:S02]  /*f6b0*/  WARPGROUP.DEPBAR.LE gsb0, 0x0 ;  /* 0x00008000000079c5 */ /* 0x000fe40000010000 */
[----:B------:R-:W0:Y:S01]  /*f6c0*/  SHFL.IDX PT, R139, R14, RZ, 0x1c1f ;  /* 0x001c1fff0e8b7589 */ /* 0x000e2200000e0000 */
[----:B------:R1:W-:Y:S01]  /*f6d0*/  @!P0 SYNCS.ARRIVE.TRANS64.RED.A1T0 RZ, [R7+URZ], RZ ;  /* 0x000000ff07ff89a7 */ /* 0x0003e2000810043f */
[----:B----4-:R-:W-:Y:S01]  /*f6e0*/  IADD3 R136, -R155, R12, R150 ;  /* 0x0000000c9b887210 */ /* 0x010fe20007ffe196 */
[----:B-1----:R-:W-:-:S05]  /*f6f0*/  IMAD.U32 R7, RZ, RZ, UR40 ;  /* 0x00000028ff077e24 */ /* 0x002fca000f8e00ff */
[----:B------:R-:W-:-:S05]  /*f700*/  LOP3.LUT R17, RZ, R7, RZ, 0x33, !PT ;  /* 0x00000007ff117212 */ /* 0x000fca00078e33ff */
[----:B------:R-:W-:Y:S02]  /*f710*/  IMAD.IADD R17, R17, 0x1, R136 ;  /* 0x0000000111117824 */ /* 0x000fe400078e0288 */
[----:B------:R-:W-:Y:S02]  /*f720*/  VIADD R136, R136, UR45 ;  /* 0x0000002d88887c36 */ /* 0x000fe40008000000 */
[--C-:B0-----:R-:W-:Y:S02]  /*f730*/  IMAD.IADD R138, R17, 0x1, R139.reuse ;  /* 0x00000001118a7824 */ /* 0x101fe400078e028b */
[----:B------:R-:W-:Y:S01]  /*f740*/  IMAD.IADD R137, R136, 0x1, R139 ;  /* 0x0000000188897824 */ /* 0x000fe200078e028b */
[----:B------:R-:W-:Y:S06]  /*f750*/  @!P4 BRA `(.L_x_9715) ;  /* 0x000000000058c947 */ /* 0x000fec0003800000 */
        /* <DEDUP_REMOVED lines=12> */
.L_x_9717:
[----:B------:R-:W-:-:S05]  /*f820*/  IMAD.U32 R140, RZ, RZ, UR39 ;  /* 0x00000027ff8c7e24 */ /* 0x000fca000f8e00ff */
[----:B------:R-:W-:-:S13]  /*f830*/  ISETP.NE.AND P1, PT, R140, 0x1, PT ;  /* 0x000000018c00780c */ /* 0x000fda0003f25270 */
[----:B------:R-:W0:Y:S02]  /*f840*/  @P1 LDC.64 R12, c[0x0][0x9e8] ;  /* 0x00027a00ff0c1b82 */ /* 0x000e240000000a00 */
[----:B0-----:R-:W-:-:S05]  /*f850*/  @P1 IMAD.HI.U32 R12, R139, R12, RZ ;  /* 0x0000000c8b0c1227 */ /* 0x001fca00078e00ff */
[----:B------:R-:W-:-:S07]  /*f860*/  @P1 SHF.R.U32.HI R139, RZ, R13, R12 ;  /* 0x0000000dff8b1219 */ /* 0x000fce000001160c */
.L_x_9718:
[----:B------:R-:W-:Y:S05]  /*f870*/  BSYNC B2 ;  /* 0x0000000000027941 */ /* 0x000fea0003800000 */
.L_x_9716:
[----:B------:R-:W-:-:S04]  /*f880*/  IMAD R139, R139, R140, -R15 ;  /* 0x0000008c8b8b7224 */ /* 0x000fc800078e0a0f */
[----:B------:R-:W-:-:S05]  /*f890*/  IMAD R139, R151, -0x2, R139 ;  /* 0xfffffffe978b7824 */ /* 0x000fca00078e028b */
[----:B------:R-:W-:Y:S02]  /*f8a0*/  VIMNMX R138, R138, R139, !PT ;  /* 0x0000008b8a8a7248 */ /* 0x000fe40007fe0100 */
[----:B------:R-:W-:-:S07]  /*f8b0*/  VIADDMNMX R137, R139, R140, R137, PT ;  /* 0x0000008c8b897246 */ /* 0x000fce0003800189 */
.L_x_9715:
        /* <DEDUP_REMOVED lines=113> */
.L_x_9721:
[----:B------:R-:W-:-:S05]  /*ffd0*/  IMAD.U32 R137, RZ, RZ, UR39 ;  /* 0x00000027ff897e24 */ /* 0x000fca000f8e00ff */
[----:B------:R-:W-:-:S13]  /*ffe0*/  ISETP.NE.AND P1, PT, R137, 0x1, PT ;  /* 0x000000018900780c */ /* 0x000fda0003f25270 */
[----:B------:R-:W0:Y:S02]  /*fff0*/  @P1 LDC.64 R12, c[0x0][0x9e8] ;  /* 0x00027a00ff0c1b82 */ /* 0x000e240000000a00 */
[----:B0-----:R-:W-:-:S05]  /*10000*/  @P1 IMAD.HI.U32 R12, R14, R12, RZ ;  /* 0x0000000c0e0c1227 */ /* 0x001fca00078e00ff */
[----:B------:R-:W-:-:S07]  /*10010*/  @P1 SHF.R.U32.HI R14, RZ, R13, R12 ;  /* 0x0000000dff0e1219 */ /* 0x000fce000001160c */
.L_x_9722:
[----:B------:R-:W-:Y:S05]  /*10020*/  BSYNC B2 ;  /* 0x0000000000027941 */ /* 0x000fea0003800000 */
.L_x_9720:
[----:B------:R-:W-:-:S04]  /*10030*/  IMAD R14, R14, R137, -R15 ;  /* 0x000000890e0e7224 */ /* 0x000fc800078e0a0f */
[----:B------:R-:W-:-:S05]  /*10040*/  IMAD R14, R151, -0x2, R14 ;  /* 0xfffffffe970e7824 */ /* 0x000fca00078e020e */
[----:B------:R-:W-:Y:S02]  /*10050*/  VIMNMX R17, R17, R14, !PT ;  /* 0x0000000e11117248 */ /* 0x000fe40007fe0100 */
[----:B------:R-:W-:-:S07]  /*10060*/  VIADDMNMX R136, R14, R137, R136, PT ;  /* 0x000000890e887246 */ /* 0x000fce0003800188 */
.L_x_9719:
[C---:B------:R-:W-:Y:S01]  /*10070*/  ISETP.GT.AND P1, PT, R17.reuse, 0x1, P3 ;  /* 0x000000011100780c */ /* 0x040fe20001f24270 */
[----:B------:R-:W-:Y:S01]  /*10080*/  IMAD.U32 R137, RZ, RZ, UR36 ;  /* 0x00000024ff897e24 */ /* 0x000fe2000f8e00ff */
[----:B------:R-:W-:Y:S02]  /*10090*/  ISETP.GT.AND P2, PT, R17, 0x8, P3 ;  /* 0x000000081100780c */ /* 0x000fe40001f44270 */
[C---:B------:R-:W-:Y:S02]  /*100a0*/  ISETP.LT.OR P1, PT, R136.reuse, 0x2, P1 ;  /* 0x000000028800780c */ /* 0x040fe40000f21670 */
[----:B------:R-:W-:Y:S02]  /*100b0*/  ISETP.LT.OR P2, PT, R136, 0x9, P2 ;  /* 0x000000098800780c */ /* 0x000fe40001741670 */
[----:B------:R-:W-:Y:S02]  /*100c0*/  FSEL R27, R27, -INF , !P1 ;  /* 0xff8000001b1b7808 */ /* 0x000fe40004800000 */
[----:B------:R-:W-:-:S02]  /*100d0*/  ISETP.GT.AND P1, PT, R17, 0x9, P3 ;  /* 0x000000091100780c */ /* 0x000fc40001f24270 */
[----:B------:R-:W-:Y:S02]  /*100e0*/  FSEL R30, R30, -INF , !P2 ;  /* 0xff8000001e1e7808 */ /* 0x000fe40005000000 */
[C---:B------:R-:W-:Y:S02]  /*100f0*/  ISETP.LT.OR P1, PT, R136.reuse, 0xa, P1 ;  /* 0x0000000a8800780c */ /* 0x040fe40000f21670 */
[----:B------:R-:W-:Y:S02]  /*10100*/  ISETP.GT.AND P2, PT, R17, 0x10, P3 ;  /* 0x000000101100780c */ /* 0x000fe40001f44270 */
[----:B------:R-:W-:Y:S02]  /*10110*/  FSEL R31, R31, -INF , !P1 ;  /* 0xff8000001f1f7808 */ /* 0x000fe40004800000 */
[----:B------:R-:W-:Y:S02]  /*10120*/  ISETP.GT.AND P1, PT, R17, 0x11, P3 ;  /* 0x000000111100780c */ /* 0x000fe40001f24270 */
[----:B------:R-:W-:-:S02]  /*10130*/  ISETP.LT.OR P2, PT, R136, 0x11, P2 ;  /* 0x000000118800780c */ /* 0x000fc40001741670 */
[----:B------:R-:W-:Y:S02]  /*10140*/  ISETP.LT.OR P1, PT, R136, 0x12, P1 ;  /* 0x000000128800780c */ /* 0x000fe40000f21670 */
[----:B------:R-:W-:Y:S02]  /*10150*/  FMNMX.FTZ R12, R24, R3, !PT ;  /* 0x00000003180c7209 */ /* 0x000fe40007810000 */
[----:B------:R-:W-:Y:S02]  /*10160*/  FSEL R34, R34, -INF , !P2 ;  /* 0xff80000022227808 */ /* 0x000fe40005000000 */
[----:B------:R-:W-:Y:S02]  /*10170*/  FSEL R35, R35, -INF , !P1 ;  /* 0xff80000023237808 */ /* 0x000fe40004800000 */
[C---:B------:R-:W-:Y:S02]  /*10180*/  ISETP.GT.AND P2, PT, R17.reuse, 0x18, P3 ;  /* 0x000000181100780c */ /* 0x040fe40001f44270 */
[----:B------:R-:W-:-:S02]  /*10190*/  ISETP.GT.AND P1, PT, R17, 0x19, P3 ;  /* 0x000000191100780c */ /* 0x000fc40001f24270 */
[----:B------:R-:W-:Y:S02]  /*101a0*/  FMNMX.FTZ R12, R25, R12, !PT ;  /* 0x0000000c190c7209 */ /* 0x000fe40007810000 */
[C---:B------:R-:W-:Y:S02]  /*101b0*/  ISETP.LT.OR P2, PT, R136.reuse, 0x19, P2 ;  /* 0x000000198800780c */ /* 0x040fe40001741670 */
[----:B------:R-:W-:Y:S02]  /*101c0*/  ISETP.LT.OR P1, PT, R136, 0x1a, P1 ;  /* 0x0000001a8800780c */ /* 0x000fe40000f21670 */
[----:B------:R-:W-:Y:S02]  /*101d0*/  FMNMX.FTZ R12, R28, R12, !PT ;  /* 0x0000000c1c0c7209 */ /* 0x000fe40007810000 */
[----:B------:R-:W-:Y:S02]  /*101e0*/  FSEL R38, R38, -INF , !P2 ;  /* 0xff80000026267808 */ /* 0x000fe40005000000 */
[----:B------:R-:W-:-:S02]  /*101f0*/  FSEL R39, R39, -INF , !P1 ;  /* 0xff80000027277808 */ /* 0x000fc40004800000 */
[C---:B------:R-:W-:Y:S02]  /*10200*/  ISETP.GT.AND P2, PT, R17.reuse, 0x20, P3 ;  /* 0x000000201100780c */ /* 0x040fe40001f44270 */
[----:B------:R-:W-:Y:S02]  /*10210*/  ISETP.GT.AND P1, PT, R17, 0x21, P3 ;  /* 0x000000211100780c */ /* 0x000fe40001f24270 */
[----:B------:R-:W-:Y:S02]  /*10220*/  FMNMX.FTZ R12, R29, R12, !PT ;  /* 0x0000000c1d0c7209 */ /* 0x000fe40007810000 */
[C---:B------:R-:W-:Y:S02]  /*10230*/  ISETP.LT.OR P2, PT, R136.reuse, 0x21, P2 ;  /* 0x000000218800780c */ /* 0x040fe40001741670 */
[----:B------:R-:W-:Y:S02]  /*10240*/  ISETP.LT.OR P1, PT, R136, 0x22, P1 ;  /* 0x000000228800780c */ /* 0x000fe40000f21670 */
[----:B------:R-:W-:-:S02]  /*10250*/  FMNMX.FTZ R12, R32, R12, !PT ;  /* 0x0000000c200c7209 */ /* 0x000fc40007810000 */
[----:B------:R-:W-:Y:S02]  /*10260*/  FSEL R42, R42, -INF , !P2 ;  /* 0xff8000002a2a7808 */ /* 0x000fe40005000000 */
[----:B------:R-:W-:Y:S02]  /*10270*/  FSEL R43, R43, -INF , !P1 ;  /* 0xff8000002b2b7808 */ /* 0x000fe40004800000 */
[----:B------:R-:W-:Y:S02]  /*10280*/  FMNMX.FTZ R12, R33, R12, !PT ;  /* 0x0000000c210c7209 */ /* 0x000fe40007810000 */
[C---:B------:R-:W-:Y:S02]  /*10290*/  ISETP.GT.AND P2, PT, R17.reuse, 0x28, P3 ;  /* 0x000000281100780c */ /* 0x040fe40001f44270 */
[----:B------:R-:W-:Y:S02]  /*102a0*/  ISETP.GT.AND P1, PT, R17, 0x29, P3 ;  /* 0x000000291100780c */ /* 0x000fe40001f24270 */
[----:B------:R-:W-:-:S02]  /*102b0*/  FMNMX.FTZ R12, R36, R12, !PT ;  /* 0x0000000c240c7209 */ /* 0x000fc40007810000 */
[C---:B------:R-:W-:Y:S02]  /*102c0*/  ISETP.LT.OR P2, PT, R136.reuse, 0x29, P2 ;  /* 0x000000298800780c */ /* 0x040fe40001741670 */
[----:B------:R-:W-:Y:S02]  /*102d0*/  ISETP.LT.OR P1, PT, R136, 0x2a, P1 ;  /* 0x0000002a8800780c */ /* 0x000fe40000f21670 */
[----:B------:R-:W-:Y:S02]  /*102e0*/  FMNMX.FTZ R12, R37, R12, !PT ;  /* 0x0000000c250c7209 */ /* 0x000fe40007810000 */
[----:B------:R-:W-:Y:S02]  /*102f0*/  FSEL R46, R46, -INF , !P2 ;  /* 0xff8000002e2e7808 */ /* 0x000fe40005000000 */
[----:B------:R-:W-:Y:S02]  /*10300*/  FSEL R47, R47, -INF , !P1 ;  /* 0xff8000002f2f7808 */ /* 0x000fe40004800000 */
[----:B------:R-:W-:-:S02]  /*10310*/  ISETP.GT.AND P2, PT, R17, 0x30, P3 ;  /* 0x000000301100780c */ /* 0x000fc40001f44270 */
[----:B------:R-:W-:Y:S02]  /*10320*/  ISETP.GT.AND P1, PT, R17, 0x31, P3 ;  /* 0x000000311100780c */ /* 0x000fe40001f24270 */
[----:B------:R-:W-:Y:S02]  /*10330*/  FMNMX.FTZ R12, R40, R12, !PT ;  /* 0x0000000c280c7209 */ /* 0x000fe40007810000 */
[C---:B------:R-:W-:Y:S02]  /*10340*/  ISETP.LT.OR P2, PT, R136.reuse, 0x31, P2 ;  /* 0x000000318800780c */ /* 0x040fe40001741670 */
[----:B------:R-:W-:Y:S02]  /*10350*/  ISETP.LT.OR P1, PT, R136, 0x32, P1 ;  /* 0x000000328800780c */ /* 0x000fe40000f21670 */
[----:B------:R-:W-:Y:S02]  /*10360*/  FMNMX.FTZ R12, R41, R12, !PT ;  /* 0x0000000c290c7209 */ /* 0x000fe40007810000 */
[----:B------:R-:W-:-:S02]  /*10370*/  FSEL R50, R50, -INF , !P2 ;  /* 0xff80000032327808 */ /* 0x000fc40005000000 */
[----:B------:R-:W-:Y:S02]  /*10380*/  FSEL R51, R51, -INF , !P1 ;  /* 0xff80000033337808 */ /* 0x000fe40004800000 */
[C---:B------:R-:W-:Y:S02]  /*10390*/  ISETP.GT.AND P2, PT, R17.reuse, 0x38, P3 ;  /* 0x000000381100780c */ /* 0x040fe40001f44270 */
[----:B------:R-:W-:Y:S02]  /*103a0*/  ISETP.GT.AND P1, PT, R17, 0x39, P3 ;  /* 0x000000391100780c */ /* 0x000fe40001f24270 */
[----:B------:R-:W-:Y:S02]  /*103b0*/  FMNMX.FTZ R12, R44, R12, !PT ;  /* 0x0000000c2c0c7209 */ /* 0x000fe40007810000 */
[C---:B------:R-:W-:Y:S02]  /*103c0*/  ISETP.LT.OR P2, PT, R136.reuse, 0x39, P2 ;  /* 0x000000398800780c */ /* 0x040fe40001741670 */
[----:B------:R-:W-:-:S02]  /*103d0*/  ISETP.LT.OR P1, PT, R136, 0x3a, P1 ;  /* 0x0000003a8800780c */ /* 0x000fc40000f21670 */
[----:B------:R-:W-:Y:S02]  /*103e0*/  FMNMX.FTZ R12, R45, R12, !PT ;  /* 0x0000000c2d0c7209 */ /* 0x000fe40007810000 */
[----:B------:R-:W-:Y:S02]  /*103f0*/  FSEL R54, R54, -INF , !P2 ;  /* 0xff80000036367808 */ /* 0x000fe40005000000 */
[----:B------:R-:W-:Y:S02]  /*10400*/  FSEL R55, R55, -INF , !P1 ;  /* 0xff80000037377808 */ /* 0x000fe40004800000 */
        /* <DEDUP_REMOVED lines=8> */
[----:B------:R-:W-:-:S02]  /*10490*/  FMNMX.FTZ R12, R52, R12, !PT ;  /* 0x0000000c340c7209 */ /* 0x000fc40007810000 */
        /* <DEDUP_REMOVED lines=8> */
[C---:B------:R-:W-:Y:S02]  /*10520*/  ISETP.GT.AND P2, PT, R17.reuse, 0x50, P3 ;  /* 0x000000501100780c */ /* 0x040fe40001f44270 */
[----:B------:R-:W-:Y:S02]  /*10530*/  ISETP.GT.AND P1, PT, R17, 0x51, P3 ;  /* 0x000000511100780c */ /* 0x000fe40001f24270 */
[----:B------:R-:W-:Y:S02]  /*10540*/  FMNMX.FTZ R12, R57, R12, !PT ;  /* 0x0000000c390c7209 */ /* 0x000fe40007810000 */
[----:B------:R-:W-:-:S02]  /*10550*/  ISETP.LT.OR P2, PT, R136, 0x51, P2 ;  /* 0x000000518800780c */ /* 0x000fc40001741670 */
[----:B------:R-:W-:Y:S02]  /*10560*/  ISETP.LT.OR P1, PT, R136, 0x52, P1 ;  /* 0x000000528800780c */ /* 0x000fe40000f21670 */
[----:B------:R-:W-:Y:S02]  /*10570*/  LOP3.LUT R22, R22, 0xbfffffff, RZ, 0xc0, !PT ;  /* 0xbfffffff16167812 */ /* 0x000fe400078ec0ff */
[----:B------:R-:W-:Y:S02]  /*10580*/  FMNMX.FTZ R12, R60, R12, !PT ;  /* 0x0000000c3c0c7209 */ /* 0x000fe40007810000 */
[----:B------:R-:W-:Y:S02]  /*10590*/  FSEL R66, R66, -INF , !P2 ;  /* 0xff80000042427808 */ /* 0x000fe40005000000 */
[----:B------:R-:W-:Y:S02]  /*105a0*/  FSEL R67, R67, -INF , !P1 ;  /* 0xff80000043437808 */ /* 0x000fe40004800000 */
[----:B------:R-:W-:-:S02]  /*105b0*/  ISETP.GT.AND P2, PT, R17, 0x58, P3 ;  /* 0x000000581100780c */ /* 0x000fc40001f44270 */
[----:B------:R-:W-:Y:S02]  /*105c0*/  ISETP.GT.AND P1, PT, R17, 0x59, P3 ;  /* 0x000000591100780c */ /* 0x000fe40001f24270 */
[----:B------:R-:W-:Y:S02]  /*105d0*/  @P0 LOP3.LUT R22, R22, 0x40000000, RZ, 0xfc, !PT ;  /* 0x4000000016160812 */ /* 0x000fe400078efcff */
[----:B------:R-:W-:Y:S02]  /*105e0*/  FMNMX.FTZ R12, R61, R12, !PT ;  /* 0x0000000c3d0c7209 */ /* 0x000fe40007810000 */
[----:B------:R-:W-:Y:S02]  /*105f0*/  ISETP.GT.AND P0, PT, R17, RZ, P3 ;  /* 0x000000ff1100720c */ /* 0x000fe40001f04270 */
        /* <DEDUP_REMOVED lines=8> */
[----:B------:R-:W-:Y:S02]  /*10680*/  LOP3.LUT R22, R22, 0xfffffff7, RZ, 0xc0, !PT ;  /* 0xfffffff716167812 */ /* 0x000fe400078ec0ff */
[C---:B------:R-:W-:Y:S02]  /*10690*/  ISETP.LT.OR P2, PT, R136.reuse, 0x61, P2 ;  /* 0x000000618800780c */ /* 0x040fe40001741670 */
[----:B------:R-:W-:Y:S02]  /*106a0*/  ISETP.LT.OR P1, PT, R136, 0x62, P1 ;  /* 0x000000628800780c */ /* 0x000fe40000f21670 */
[----:B------:R-:W-:Y:S02]  /*106b0*/  FMNMX.FTZ R12, R68, R12, !PT ;  /* 0x0000000c440c7209 */ /* 0x000fe40007810000 */
[----:B------:R-:W-:Y:S02]  /*106c0*/  @P0 LOP3.LUT R22, R22, 0x8, RZ, 0xfc, !PT ;  /* 0x0000000816160812 */ /* 0x000fe400078efcff */
[----:B------:R-:W-:-:S02]  /*106d0*/  FSEL R74, R74, -INF , !P2 ;  /* 0xff8000004a4a7808 */ /* 0x000fc40005000000 */
[----:B------:R-:W-:Y:S02]  /*106e0*/  FSEL R75, R75, -INF , !P1 ;  /* 0xff8000004b4b7808 */ /* 0x000fe40004800000 */
[----:B------:R-:W-:Y:S02]  /*106f0*/  FMNMX.FTZ R12, R69, R12, !PT ;  /* 0x0000000c450c7209 */ /* 0x000fe40007810000 */
[C---:B------:R-:W-:Y:S02]  /*10700*/  ISETP.GT.AND P4, PT, R17.reuse, 0x68, P3 ;  /* 0x000000681100780c */ /* 0x040fe40001f84270 */
[C---:B------:R-:W-:Y:S02]  /*10710*/  ISETP.GT.AND P5, PT, R17.reuse, 0x69, P3 ;  /* 0x000000691100780c */ /* 0x040fe40001fa4270 */
[C---:B------:R-:W-:Y:S02]  /*10720*/  ISETP.GT.AND P6, PT, R17.reuse, 0x70, P3 ;  /* 0x000000701100780c */ /* 0x040fe40001fc4270 */
[----:B------:R-:W-:-:S02]  /*10730*/  ISETP.GT.AND P2, PT, R17, 0x71, P3 ;  /* 0x000000711100780c */ /* 0x000fc40001f44270 */
[C---:B------:R-:W-:Y:S02]  /*10740*/  ISETP.GT.AND P1, PT, R17.reuse, 0x78, P3 ;  /* 0x000000781100780c */ /* 0x040fe40001f24270 */
[----:B------:R-:W-:Y:S02]  /*10750*/  ISETP.GT.AND P0, PT, R17, 0x79, P3 ;  /* 0x000000791100780c */ /* 0x000fe40001f04270 */
[----:B------:R-:W-:Y:S02]  /*10760*/  LOP3.LUT P3, RZ, R22, 0x8, RZ, 0xc0, !PT ;  /* 0x0000000816ff7812 */ /* 0x000fe4000786c0ff */
[----:B------:R-:W-:Y:S02]  /*10770*/  FMNMX.FTZ R12, R72, R12, !PT ;  /* 0x0000000c480c7209 */ /* 0x000fe40007810000 */
[----:B------:R-:W-:Y:S02]  /*10780*/  ISETP.LT.OR P3, PT, R136, 0x1, P3 ;  /* 0x000000018800780c */ /* 0x000fe40001f61670 */
[----:B------:R-:W-:-:S02]  /*10790*/  FMNMX.FTZ R12, R73, R12, !PT ;  /* 0x0000000c490c7209 */ /* 0x000fc40007810000 */
[----:B------:R-:W-:Y:S02]  /*107a0*/  FSEL R26, R26, -INF , !P3 ;  /* 0xff8000001a1a7808 */ /* 0x000fe40005800000 */
        /* <DEDUP_REMOVED lines=12> */
[----:B------:R-:W-:Y:S01]  /*10870*/  LOP3.LUT R22, R22, 0xfffffffd, RZ, 0xc0, !PT ;  /* 0xfffffffd16167812 */ /* 0x000fe200078ec0ff */
[----:B------:R-:W0:Y:S01]  /*10880*/  SHFL.BFLY PT, R13, R12, 0x2, 0x1f ;  /* 0x0c401f000c0d7f89 */ /* 0x000e2200000e0000 */
[----:B------:R-:W-:Y:S02]  /*10890*/  FMNMX.FTZ R14, R38, R14, !PT ;  /* 0x0000000e260e7209 */ /* 0x000fe40007810000 */
[----:B------:R-:W-:Y:S02]  /*108a0*/  @P0 LOP3.LUT R22, R22, 0x2, RZ, 0xfc, !PT ;  /* 0x0000000216160812 */ /* 0x000fe400078efcff */
[----:B------:R-:W-:Y:S02]  /*108b0*/  FMNMX.FTZ R14, R39, R14, !PT ;  /* 0x0000000e270e7209 */ /* 0x000fe40007810000 */
[----:B------:R-:W-:-:S02]  /*108c0*/  ISETP.LT.OR P0, PT, R136, 0x69, P4 ;  /* 0x000000698800780c */ /* 0x000fc40002701670 */
[----:B------:R-:W-:Y:S02]  /*108d0*/  FMNMX.FTZ R14, R42, R14, !PT ;  /* 0x0000000e2a0e7209 */ /* 0x000fe40007810000 */
[C---:B------:R-:W-:Y:S02]  /*108e0*/  LOP3.LUT P4, RZ, R22.reuse, 0x2, RZ, 0xc0, !PT ;  /* 0x0000000216ff7812 */ /* 0x040fe4000788c0ff */
[----:B------:R-:W-:Y:S02]  /*108f0*/  FMNMX.FTZ R14, R43, R14, !PT ;  /* 0x0000000e2b0e7209 */ /* 0x000fe40007810000 */
[----:B------:R-:W-:Y:S02]  /*10900*/  LOP3.LUT R22, R22, 0xffffffef, RZ, 0xc0, !PT ;  /* 0xffffffef16167812 */ /* 0x000fe400078ec0ff */
[----:B------:R-:W-:Y:S02]  /*10910*/  FMNMX.FTZ R14, R46, R14, !PT ;  /* 0x0000000e2e0e7209 */ /* 0x000fe40007810000 */
[----:B------:R-:W-:-:S02]  /*10920*/  ISETP.LT.OR P6, PT, R136, 0x71, P6 ;  /* 0x000000718800780c */ /* 0x000fc400037c1670 */
[----:B------:R-:W-:Y:S02]  /*10930*/  FMNMX.FTZ R14, R47, R14, !PT ;  /* 0x0000000e2f0e7209 */ /* 0x000fe40007810000 */
[----:B------:R-:W-:Y:S02]  /*10940*/  @P0 LOP3.LUT R22, R22, 0x10, RZ, 0xfc, !PT ;  /* 0x0000001016160812 */ /* 0x000fe400078efcff */
[----:B0-----:R-:W-:Y:S02]  /*10950*/  FMNMX.FTZ R12, R12, R13, !PT ;  /* 0x0000000d0c0c7209 */ /* 0x001fe40007810000 */
[----:B------:R-:W-:Y:S02]  /*10960*/  FMNMX.FTZ R14, R50, R14, !PT ;  /* 0x0000000e320e7209 */ /* 0x000fe40007810000 */
[----:B------:R-:W-:Y:S01]  /*10970*/  ISETP.LT.OR P0, PT, R136, 0x6a, P5 ;  /* 0x0000006a8800780c */ /* 0x000fe20002f01670 */
[----:B------:R-:W0:Y:S01]  /*10980*/  SHFL.BFLY PT, R13, R12, 0x1, 0x1f ;  /* 0x0c201f000c0d7f89 */ /* 0x000e2200000e0000 */
[----:B------:R-:W-:-:S02]  /*10990*/  FMNMX.FTZ R14, R51, R14, !PT ;  /* 0x0000000e330e7209 */ /* 0x000fc40007810000 */
[----:B------:R-:W-:Y:S02]  /*109a0*/  FSEL R79, R79, -INF , !P0 ;  /* 0xff8000004f4f7808 */ /* 0x000fe40004000000 */
[----:B------:R-:W-:Y:S02]  /*109b0*/  FMNMX.FTZ R14, R54, R14, !PT ;  /* 0x0000000e360e7209 */ /* 0x000fe40007810000 */
[----:B------:R-:W-:Y:S02]  /*109c0*/  ISETP.LT.OR P2, PT, R136, 0x72, P2 ;  /* 0x000000728800780c */ /* 0x000fe40001741670 */
[----:B------:R-:W-:Y:S02]  /*109d0*/  FMNMX.FTZ R14, R55, R14, !PT ;  /* 0x0000000e370e7209 */ /* 0x000fe40007810000 */
[----:B------:R-:W-:Y:S02]  /*109e0*/  FSEL R82, R82, -INF , !P6 ;  /* 0xff80000052527808 */ /* 0x000fe40007000000 */
[----:B------:R-:W-:-:S02]  /*109f0*/  FMNMX.FTZ R14, R58, R14, !PT ;  /* 0x0000000e3a0e7209 */ /* 0x000fc40007810000 */
[----:B------:R-:W-:Y:S02]  /*10a00*/  ISETP.LT.OR P1, PT, R136, 0x79, P1 ;  /* 0x000000798800780c */ /* 0x000fe40000f21670 */
[----:B------:R-:W-:Y:S02]  /*10a10*/  FMNMX.FTZ R14, R59, R14, !PT ;  /* 0x0000000e3b0e7209 */ /* 0x000fe40007810000 */
[----:B------:R-:W-:Y:S02]  /*10a20*/  FSEL R83, R83, -INF , !P2 ;  /* 0xff80000053537808 */ /* 0x000fe40005000000 */
[----:B------:R-:W-:Y:S02]  /*10a30*/  FMNMX.FTZ R14, R62, R14, !PT ;  /* 0x0000000e3e0e7209 */ /* 0x000fe40007810000 */
[----:B------:R-:W-:Y:S02]  /*10a40*/  ISETP.LT.OR P4, PT, R136, 0x7a, P4 ;  /* 0x0000007a8800780c */ /* 0x000fe40002781670 */
[----:B0-----:R-:W-:-:S02]  /*10a50*/  FMNMX.FTZ R12, R12, R13, !PT ;  /* 0x0000000d0c0c7209 */ /* 0x001fc40007810000 */
[----:B------:R-:W-:Y:S02]  /*10a60*/  FMNMX.FTZ R14, R63, R14, !PT ;  /* 0x0000000e3f0e7209 */ /* 0x000fe40007810000 */
[----:B------:R-:W-:Y:S02]  /*10a70*/  FSETP.NEU.FTZ.AND P5, PT, R12, -INF , PT ;  /* 0xff8000000c00780b */ /* 0x000fe40003fbd000 */
[----:B------:R-:W-:Y:S02]  /*10a80*/  FMNMX.FTZ R14, R66, R14, !PT ;  /* 0x0000000e420e7209 */ /* 0x000fe40007810000 */
[----:B------:R-:W-:Y:S02]  /*10a90*/  FSEL R13, R12, RZ, P5 ;  /* 0x000000ff0c0d7208 */ /* 0x000fe40002800000 */
[----:B------:R-:W-:Y:S02]  /*10aa0*/  FMNMX.FTZ R14, R67, R14, !PT ;  /* 0x0000000e430e7209 */ /* 0x000fe40007810000 */
[----:B------:R-:W-:Y:S01]  /*10ab0*/  FSEL R86, R86, -INF , !P1 ;  /* 0xff80000056567808 */ /* 0x000fe20004800000 */
[----:B------:R-:W-:-:S01]  /*10ac0*/  FADD.FTZ R3, -R13, R3 ;  /* 0x000000030d037221 */ /* 0x000fc20000010100 */
[----:B------:R-:W-:Y:S01]  /*10ad0*/  FMNMX.FTZ R14, R70, R14, !PT ;  /* 0x0000000e460e7209 */ /* 0x000fe20007810000 */
[----:B------:R-:W-:-:S01]  /*10ae0*/  FFMA.FTZ R13, R2, R12, -8 ;  /* 0xc1000000020d7423 */ /* 0x000fc2000001000c */
[----:B------:R-:W-:Y:S01]  /*10af0*/  FSEL R87, R87, -INF , !P4 ;  /* 0xff80000057577808 */ /* 0x000fe20006000000 */
[----:B------:R-:W-:Y:S01]  /*10b00*/  FMUL.FTZ R3, R2, R3 ;  /* 0x0000000302037220 */ /* 0x000fe20000410000 */
[----:B------:R-:W-:-:S02]  /*10b10*/  FMNMX.FTZ R14, R71, R14, !PT ;  /* 0x0000000e470e7209 */ /* 0x000fc40007810000 */
[----:B------:R-:W-:Y:S02]  /*10b20*/  FSEL R13, R13, RZ, P5 ;  /* 0x000000ff0d0d7208 */ /* 0x000fe40002800000 */
[----:B------:R-:W-:Y:S01]  /*10b30*/  LOP3.LUT P5, RZ, R22, 0x10, RZ, 0xc0, !PT ;  /* 0x0000001016ff7812 */ /* 0x000fe200078ac0ff */
[----:B------:R-:W-:Y:S01]  /*10b40*/  MUFU.EX2 R3, R3 ;  /* 0x0000000300037308 */ /* 0x000fe20000000800 */
[----:B------:R-:W-:Y:S01]  /*10b50*/  FMNMX.FTZ R14, R74, R14, !PT ;  /* 0x0000000e4a0e7209 */ /* 0x000fe20007810000 */
[--C-:B------:R-:W-:Y:S01]  /*10b60*/  FFMA.FTZ R24, R2, R24, -R13.reuse ;  /* 0x0000001802187223 */ /* 0x100fe2000001080d */
[----:B------:R-:W-:Y:S01]  /*10b70*/  FSEL R78, R78, -INF , !P5 ;  /* 0xff8000004e4e7808 */ /* 0x000fe20006800000 */
        /* <DEDUP_REMOVED lines=12> */
[----:B------:R-:W1:Y:S01]  /*10c40*/  MUFU.EX2 R25, R25 ;  /* 0x0000001900197308 */ /* 0x000e620000000800 */
        /* <DEDUP_REMOVED lines=9> */
[----:B0-----:R-:W-:Y:S01]  /*10ce0*/  FFMA.FTZ R6, R3, R6, R24 ;  /* 0x0000000603067223 */ /* 0x001fe20000010018 */
[----:B------:R-:W-:-:S01]  /*10cf0*/  FFMA.FTZ R52, R2, R52, -R13 ;  /* 0x0000003402347223 */ /* 0x000fc2000001080d */
[C-C-:B------:R-:W-:Y:S01]  /*10d00*/  FFMA.FTZ R53, R2.reuse, R53, -R13.reuse ;  /* 0x0000003502357223 */ /* 0x140fe2000001080d */
[----:B------:R-:W-:Y:S01]  /*10d10*/  FMNMX.FTZ R14, R87, R14, !PT ;  /* 0x0000000e570e7209 */ /* 0x000fe20007810000 */
[C-C-:B------:R-:W-:Y:S01]  /*10d20*/  FFMA.FTZ R56, R2.reuse, R56, -R13.reuse ;  /* 0x0000003802387223 */ /* 0x140fe2000001080d */
[----:B------:R-:W-:-:S01]  /*10d30*/  FFMA.FTZ R57, R2, R57, -R13 ;  /* 0x0000003902397223 */ /* 0x000fc2000001080d */
[----:B------:R-:W-:Y:S01]  /*10d40*/  MUFU.EX2 R29, R29 ;  /* 0x0000001d001d7308 */ /* 0x000fe20000000800 */
[----:B-1----:R-:W-:-:S01]  /*10d50*/  FADD.FTZ R6, R25, R6 ;  /* 0x0000000619067221 */ /* 0x002fc20000010000 */
[----:B------:R-:W0:Y:S01]  /*10d60*/  SHFL.BFLY PT, R15, R14, 0x2, 0x1f ;  /* 0x0c401f000e0f7f89 */ /* 0x000e2200000e0000 */
        /* <DEDUP_REMOVED lines=15> */
[----:B------:R-:W-:Y:S01]  /*10e60*/  FFMA.FTZ R13, R2, R85, -R13 ;  /* 0x00000055020d7223 */ /* 0x000fe2000001080d */
[----:B------:R-:W-:-:S02]  /*10e70*/  ISETP.NE.AND P5, PT, R137, 0x3, PT ;  /* 0x000000038900780c */ /* 0x000fc40003fa5270 */
[----:B------:R-:W-:-:S03]  /*10e80*/  LOP3.LUT P0, RZ, R22, 0x40000000, RZ, 0xc0, !PT ;  /* 0x4000000016ff7812 */ /* 0x000fc6000780c0ff */
        /* <DEDUP_REMOVED lines=8> */
[----:B------:R-:W-:-:S04]  /*10f10*/  FSETP.NEU.FTZ.AND P1, PT, R14, -INF , PT ;  /* 0xff8000000e00780b */ /* 0x000fc80003f3d000 */
[----:B------:R-:W-:-:S03]  /*10f20*/  FSEL R15, R14, RZ, P1 ;  /* 0x000000ff0e0f7208 */ /* 0x000fc60000800000 */
[----:B------:R-:W-:Y:S02]  /*10f30*/  MUFU.EX2 R45, R45 ;  /* 0x0000002d002d7308 */ /* 0x000fe40000000800 */
[----:B------:R-:W-:-:S01]  /*10f40*/  FADD.FTZ R0, -R15, R0 ;  /* 0x000000000f007221 */ /* 0x000fc20000010100 */
[----:B------:R-:W-:-:S03]  /*10f50*/  FFMA.FTZ R15, R2, R14, -8 ;  /* 0xc1000000020f7423 */ /* 0x000fc6000001000e */
[----:B------:R-:W-:Y:S02]  /*10f60*/  FMUL.FTZ R0, R2, R0 ;  /* 0x0000000002007220 */ /* 0x000fe40000410000 */
[----:B------:R-:W-:Y:S01]  /*10f70*/  MUFU.EX2 R48, R48 ;  /* 0x0000003000307308 */ /* 0x000fe20000000800 */
[----:B------:R-:W-:-:S05]  /*10f80*/  FSEL R15, R15, RZ, P1 ;  /* 0x000000ff0f0f7208 */ /* 0x000fca0000800000 */
        /* <DEDUP_REMOVED lines=148> */
.L_x_9723:
[----:B------:R-:W2:Y:S01]  /*118d0*/  LDL R17, [R1+0x1c] ;  /* 0x00001c0001117983 */ /* 0x000ea20000100800 */
[----:B------:R-:W-:Y:S01]  /*118e0*/  ISETP.GT.AND P1, PT, R4, R154, PT ;  /* 0x0000009a0400720c */ /* 0x000fe20003f24270 */
[----:B------:R-:W-:Y:S01]  /*118f0*/  VIADD R19, R19, 0x19c60 ;  /* 0x00019c6013137836 */ /* 0x000fe20000000000 */
        /* <DEDUP_REMOVED lines=93> */
[----:B--2---:R-:W-:Y:S01]  /*11ed0*/  PRMT R19, R17, 0x654, R19 ;  /* 0x0000065411137816 */ /* 0x004fe20000000013 */
[----:B------:R-:W-:-:S03]  /*11ee0*/  IMAD.MOV.U32 R17, RZ, RZ, R21 ;  /* 0x000000ffff117224 */ /* 0x000fc600078e0015 */
[----:B------:R0:W-:Y:S02]  /*11ef0*/  SYNCS.ARRIVE.TRANS64.RED.A1T0 RZ, [R19+URZ], RZ ;  /* 0x000000ff13ff79a7 */ /* 0x0001e4000810043f */
[----:B0-----:R-:W-:Y:S01]  /*11f00*/  IMAD.MOV.U32 R19, RZ, RZ, R20 ;  /* 0x000000ffff137224 */ /* 0x001fe200078e0014 */
[----:B------:R-:W-:Y:S06]  /*11f10*/  @P1 BRA `(.L_x_9724) ;  /* 0xffffffd000301947 */ /* 0x000fec000383ffff */
[----:B------:R-:W-:Y:S05]  /*11f20*/  BSYNC B0 ;  /* 0x0000000000007941 */ /* 0x000fea0003800000 */
.L_x_9704:
[----:B------:R-:W-:Y:S02]  /*11f30*/  IMAD.MOV.U32 R0, RZ, RZ, R14 ;  /* 0x000000ffff007224 */ /* 0x000fe400078e000e */
[----:B------:R-:W-:Y:S02]  /*11f40*/  IMAD.MOV.U32 R3, RZ, RZ, R12 ;  /* 0x000000ffff037224 */ /* 0x000fe400078e000c */
[----:B------:R-:W-:Y:S02]  /*11f50*/  IMAD.MOV.U32 R17, RZ, RZ, R21 ;  /* 0x000000ffff117224 */ /* 0x000fe400078e0015 */
[----:B------:R-:W-:-:S07]  /*11f60*/  IMAD.MOV.U32 R19, RZ, RZ, R20 ;  /* 0x000000ffff137224 */ /* 0x000fce00078e0014 */
.L_x_9703:
[----:B------:R-:W-:Y:S05]  /*11f70*/  BSYNC B1 ;  /* 0x0000000000017941 */ /* 0x000fea0003800000 */
.L_x_9702:
[----:B------:R-:W2:Y:S01]  /*11f80*/  LDL R12, [R1+0xc] ;  /* 0x00000c00010c7983 */ /* 0x000ea20000100800 */
[----:B------:R-:W0:Y:S03]  /*11f90*/  LDC R13, c[0x0][0x448] ;  /* 0x00011200ff0d7b82 */ /* 0x000e260000000800 */
[----:B------:R-:W3:Y:S01]  /*11fa0*/  LDL R15, [R1] ;  /* 0x00000000010f7983 */ /* 0x000ee20000100800 */
[----:B------:R-:W-:-:S04]  /*11fb0*/  LOP3.LUT R22, R22, 0xffffffdf, RZ, 0xc0, !PT ;  /* 0xffffffdf16167812 */ /* 0x000fc800078ec0ff */
[----:B------:R-:W1:Y:S01]  /*11fc0*/  LDC R20, c[0x0][0x9e4] ;  /* 0x00027900ff147b82 */ /* 0x000e620000000800 */
        /* <DEDUP_REMOVED lines=14> */
[----:B------:R-:W-:Y:S01]  /*120b0*/  IMAD.MOV.U32 R7, RZ, RZ, R12 ;  /* 0x000000ffff077224 */ /* 0x000fe200078e000c */
[----:B------:R-:W-:Y:S04]  /*120c0*/  BSSY B0, `(.L_x_9726) ;  /* 0x000000e000007945 */ /* 0x000fe80003800000 */
        /* <DEDUP_REMOVED lines=9> */
.L_x_9727:
[----:B------:R-:W-:-:S13]  /*12160*/  ISETP.NE.AND P1, PT, R20, 0x1, PT ;  /* 0x000000011400780c */ /* 0x000fda0003f25270 */
[----:B------:R-:W0:Y:S02]  /*12170*/  @P1 LDC.64 R12, c[0x0][0x9e8] ;  /* 0x00027a00ff0c1b82 */ /* 0x000e240000000a00 */
[----:B0-----:R-:W-:-:S05]  /*12180*/  @P1 IMAD.HI.U32 R12, R7, R12, RZ ;  /* 0x0000000c070c1227 */ /* 0x001fca00078e00ff */
[----:B------:R-:W-:-:S07]  /*12190*/  @P1 SHF.R.U32.HI R7, RZ, R13, R12 ;  /* 0x0000000dff071219 */ /* 0x000fce000001160c */
.L_x_9728:
[----:B------:R-:W-:Y:S05]  /*121a0*/  BSYNC B0 ;  /* 0x0000000000007941 */ /* 0x000fea0003800000 */
.L_x_9726:
[----:B------:R-:W-:-:S05]  /*121b0*/  IMAD R7, R7, R20, RZ ;  /* 0x0000001407077224 */ /* 0x000fca00078e02ff */
[----:B------:R-:W-:-:S07]  /*121c0*/  VIMNMX R14, R14, R7, !PT ;  /* 0x000000070e0e7248 */ /* 0x000fce0007fe0100 */
.L_x_9725:
[----:B------:R-:W2:Y:S01]  /*121d0*/  LDL R12, [R1+0x44] ;  /* 0x00004400010c7983 */ /* 0x000ea20000100800 */
[----:B------:R-:W-:Y:S01]  /*121e0*/  VIADD R14, R14, 0x7f ;  /* 0x0000007f0e0e7836 */ /* 0x000fe20000000000 */
[----:B------:R-:W-:Y:S04]  /*121f0*/  BSSY B0, `(.L_x_9729) ;  /* 0x00001e9000007945 */ /* 0x000fe80003800000 */
[----:B------:R-:W-:-:S04]  /*12200*/  SHF.R.S32.HI R7, RZ, 0x1f, R14 ;  /* 0x0000001fff077819 */ /* 0x000fc8000001140e */
[----:B------:R-:W-:-:S04]  /*12210*/  LEA.HI R7, R7, R14, RZ, 0x7 ;  /* 0x0000000e07077211 */ /* 0x000fc800078f38ff */
[----:B------:R-:W-:-:S04]  /*12220*/  SHF.R.S32.HI R7, RZ, 0x7, R7 ;  /* 0x00000007ff077819 */ /* 0x000fc80000011407 */
[----:B--2---:R-:W-:-:S04]  /*12230*/  VIMNMX R12, R12, R7, !PT ;  /* 0x000000070c0c7248 */ /* 0x004fc80007fe0100 */
[----:B------:R-:W-:Y:S01]  /*12240*/  ISETP.GE.AND P1, PT, R4, R12, PT ;  /* 0x0000000c0400720c */ /* 0x000fe20003f26270 */
[----:B------:R0:W-:-:S12]  /*12250*/  STL [R1+0x20], R12 ;  /* 0x0000200c01007387 */ /* 0x0001d80000100800 */
[----:B0-----:R-:W-:Y:S05]  /*12260*/  @!P1 BRA `(.L_x_9730) ;  /* 0x0000001c00849947 */ /* 0x001fea0003800000 */
[----:B------:R-:W-:Y:S01]  /*12270*/  BSSY B1, `(.L_x_9730) ;  /* 0x00001e0000017945 */ /* 0x000fe20003800000 */
[----:B------:R-:W-:Y:S02]  /*12280*/  IMAD.MOV.U32 R7, RZ, RZ, R0 ;  /* 0x000000ffff077224 */ /* 0x000fe400078e0000 */
[----:B------:R-:W-:Y:S02]  /*12290*/  IMAD.MOV.U32 R14, RZ, RZ, R3 ;  /* 0x000000ffff0e7224 */ /* 0x000fe400078e0003 */
[----:B------:R-:W-:Y:S02]  /*122a0*/  IMAD.MOV.U32 R13, RZ, RZ, R19 ;  /* 0x000000ffff0d7224 */ /* 0x000fe400078e0013 */
[----:B------:R-:W-:-:S07]  /*122b0*/  IMAD.MOV.U32 R12, RZ, RZ, R17 ;  /* 0x000000ffff0c7224 */ /* 0x000fce00078e0011 */
.L_x_9742:
[----:B------:R-:W-:Y:S01]  /*122c0*/  IMAD.U32 R0, RZ, RZ, UR36 ;  /* 0x00000024ff007e24 */ /* 0x000fe2000f8e00ff */
[----:B------:R-:W-:-:S04]  /*122d0*/  ISETP.NE.AND P1, PT, R12, 0x1, PT ;  /* 0x000000010c00780c */ /* 0x000fc80003f25270 */
[----:B------:R-:W-:Y:S02]  /*122e0*/  ISETP.NE.AND P2, PT, R0, 0x3, PT ;  /* 0x000000030000780c */ /* 0x000fe40003f45270 */
[----:B------:R-:W-:-:S04]  /*122f0*/  SEL R0, RZ, 0x1, P1 ;  /* 0x00000001ff007807 */ /* 0x000fc80000800000 */
[----:B------:R-:W-:-:S07]  /*12300*/  LOP3.LUT R19, R13, R0, RZ, 0x3c, !PT ;  /* 0x000000000d137212 */ /* 0x000fce00078e3cff */
[----:B------:R-:W-:Y:S05]  /*12310*/  @!P2 BRA `(.L_x_9731) ;  /* 0x000000000004a947 */ /* 0x000fea0003800000 */
[----:B------:R-:W-:Y:S01]  /*12320*/  BPT.TRAP 0x1 ;  /* 0x000000040000795c */ /* 0x000fe20000300000 */
.L_x_9731:
        /* <DEDUP_REMOVED lines=8> */
.L_x_9732:
[----:B------:R-:W2:Y:S01]  /*123b0*/  LDL R3, [R1+0x18] ;  /* 0x0000180001037983 */ /* 0x000ea20000100800 */
[----:B------:R-:W-:Y:S01]  /*123c0*/  BSSY B2, `(.L_x_9733) ;  /* 0x0000006000027945 */ /* 0x000fe20003800000 */
[----:B------:R-:W-:Y:S02]  /*123d0*/  IMAD.MOV.U32 R25, RZ, RZ, -0x3ffffff0 ;  /* 0xc0000010ff197424 */ /* 0x000fe400078e00ff */
[----:B--2---:R-:W-:Y:S01]  /*123e0*/  IMAD R24, R17, 0x300, R3 ;  /* 0x0000030011187824 */ /* 0x004fe200078e0203 */
[----:B-1----:R-:W-:Y:S06]  /*123f0*/  @P1 BRA `(.L_x_9734) ;  /* 0x0000000000081947 */ /* 0x002fec0003800000 */
[----:B------:R-:W1:Y:S02]  /*12400*/  SYNCS.PHASECHK.TRANS64.TRYWAIT P1, [R15+URZ+0x19c30], R0 ;  /* 0x019c30000f0075a7 */ /* 0x000e64000802017f */
[----:B-1----:R-:W-:Y:S05]  /*12410*/  @!P1 BRA `(.L_x_9735) ;  /* 0x000000f000e89947 */ /* 0x002fea0003800000 */
.L_x_9734:
[----:B------:R-:W-:Y:S05]  /*12420*/  BSYNC B2 ;  /* 0x0000000000027941 */ /* 0x000fea0003800000 */
.L_x_9733:
        /* <DEDUP_REMOVED lines=8> */
[----:B------:R-:W-:Y:S01]  /*124b0*/  R2UR UR14, R24 ;  /* 0x00000000180e72ca */ /* 0x000fe200000e0000 */
[----:B------:R-:W-:Y:S01]  /*124c0*/  IMAD.U32 R3, RZ, RZ, UR36 ;  /* 0x00000024ff037e24 */ /* 0x000fe2000f8e00ff */
[----:B------:R-:W-:-:S02]  /*124d0*/  R2UR UR15, R25 ;  /* 0x00000000190f72ca */ /* 0x000fc400000e0000 */
[----:B------:R-:W-:Y:S01]  /*124e0*/  WARPGROUP.ARRIVE ;  /* 0x00000000000079c5 */ /* 0x000fe20000000000 */
[----:B------:R-:W-:Y:S02]  /*124f0*/  R2UR UR10, R20 ;  /* 0x00000000140a72ca */ /* 0x000fe400000e0000 */
[----:B------:R-:W-:Y:S02]  /*12500*/  R2UR UR11, R21 ;  /* 0x00000000150b72ca */ /* 0x000fe400000e0000 */
[----:B------:R-:W-:Y:S02]  /*12510*/  R2UR UR8, R156 ;  /* 0x000000009c0872ca */ /* 0x000fe400000e0000 */
[----:B------:R-:W-:Y:S01]  /*12520*/  QGMMA.64x128x32.F32.E4M3.E4M3 R24, gdesc[UR4], RZ, !UPT, gsb0 ;  /* 0x01e00000041879f3 */ /* 0x000fe2000c0008ff */
[----:B------:R-:W-:Y:S02]  /*12530*/  R2UR UR9, R157 ;  /* 0x000000009d0972ca */ /* 0x000fe400000e0000 */
[----:B------:R-:W-:-:S02]  /*12540*/  R2UR UR12, R10 ;  /* 0x000000000a0c72ca */ /* 0x000fc400000e0000 */
[----:B------:R-:W-:Y:S02]  /*12550*/  R2UR UR13, R11 ;  /* 0x000000000b0d72ca */ /* 0x000fe400000e0000 */
[----:B------:R-:W-:Y:S01]  /*12560*/  ISETP.NE.AND P2, PT, R3, 0x3, PT ;  /* 0x000000030300780c */ /* 0x000fe20003f45270 */
[----:B------:R-:W-:Y:S02]  /*12570*/  WARPGROUP.DEPBAR.LE gsb0, 0x0 ;  /* 0x00008000000079c5 */ /* 0x000fe40000010000 */
        /* <DEDUP_REMOVED lines=8> */
.L_x_9736:
[----:B01----:R-:W-:Y:S01]  /*12600*/  SHF.L.U32 R0, R13, 0x1f, RZ ;  /* 0x0000001f0d007819 */ /* 0x003fe200000006ff */
[----:B------:R-:W-:-:S04]  /*12610*/  IMAD R154, R12, 0x8, R16 ;  /* 0x000000080c9a7824 */ /* 0x000fc800078e0210 */
[----:B------:R0:W1:Y:S01]  /*12620*/  SYNCS.PHASECHK.TRANS64.TRYWAIT P1, [R154+URZ+0x19c50], R0 ;  /* 0x019c50009a0075a7 */ /* 0x000062000802017f */
[----:B------:R-:W-:Y:S05]  /*12630*/  @!P2 BRA `(.L_x_9737) ;  /* 0x000000000004a947 */ /* 0x000fea0003800000 */
[----:B------:R-:W-:Y:S01]  /*12640*/  BPT.TRAP 0x1 ;  /* 0x000000040000795c */ /* 0x000fe20000300000 */
.L_x_9737:
[----:B------:R-:W-:Y:S04]  /*12650*/  BSSY B2, `(.L_x_9738) ;  /* 0x0000004000027945 */ /* 0x000fe80003800000 */
[----:B-1----:R-:W-:Y:S05]  /*12660*/  @P1 BRA `(.L_x_9739) ;  /* 0x0000000000081947 */ /* 0x002fea0003800000 */
[----:B------:R-:W1:Y:S02]  /*12670*/  SYNCS.PHASECHK.TRANS64.TRYWAIT P1, [R154+URZ+0x19c50], R0 ;  /* 0x019c50009a0075a7 */ /* 0x000e64000802017f */
[----:B-1----:R-:W-:Y:S05]  /*12680*/  @!P1 BRA `(.L_x_9740) ;  /* 0x000000f000609947 */ /* 0x002fea0003800000 */
.L_x_9739:
[----:B------:R-:W-:Y:S05]  /*12690*/  BSYNC B2 ;  /* 0x0000000000027941 */ /* 0x000fea0003800000 */
.L_x_9738:
[----:B01----:R-:W-:Y:S01]  /*126a0*/  VIADD R0, R16, 0x3000 ;  /* 0x0000300010007836 */ /* 0x003fe20000000000 */
[----:B------:R-:W-:Y:S01]  /*126b0*/  WARPGROUP.ARRIVE ;  /* 0x00000000000079c5 */ /* 0x000fe20000000000 */
[----:B------:R-:W-:Y:S01]  /*126c0*/  IMAD.MOV.U32 R13, RZ, RZ, 0x40000040 ;  /* 0x40000040ff0d7424 */ /* 0x000fe200078e00ff */
[----:B------:R-:W-:Y:S01]  /*126d0*/  FMNMX.FTZ R3, R26, R7, !PT ;  /* 0x000000071a037209 */ /* 0x000fe20007810000 */
[----:B------:R-:W-:Y:S01]  /*126e0*/  IMAD.MOV.U32 R21, RZ, RZ, 0x40000040 ;  /* 0x40000040ff157424 */ /* 0x000fe200078e00ff */
[----:B------:R-:W-:Y:S01]  /*126f0*/  SHF.R.U32.HI R0, RZ, 0x4, R0 ;  /* 0x00000004ff007819 */ /* 0x000fe20000011600 */
[----:B------:R-:W-:Y:S01]  /*12700*/  @!P0 VIADD R15, R15, 0x19c40 ;  /* 0x00019c400f0f8836 */ /* 0x000fe20000000000 */
[----:B------:R-:W-:Y:S02]  /*12710*/  R2UR UR7, R13 ;  /* 0x000000000d0772ca */ /* 0x000fe400000e0000 */
[----:B------:R-:W-:Y:S02]  /*12720*/  LOP3.LUT R0, R0, 0x3fff, RZ, 0xc0, !PT ;  /* 0x00003fff00007812 */ /* 0x000fe400078ec0ff */
[----:B------:R-:W-:-:S02]  /*12730*/  FMNMX.FTZ R3, R27, R3, !PT ;  /* 0x000000031b037209 */ /* 0x000fc40007810000 */
[----:B------:R-:W-:Y:S02]  /*12740*/  LOP3.LUT R0, R0, 0x10000, RZ, 0xfc, !PT ;  /* 0x0001000000007812 */ /* 0x000fe400078efcff */
[----:B------:R-:W-:Y:S02]  /*12750*/  FMNMX.FTZ R3, R30, R3, !PT ;  /* 0x000000031e037209 */ /* 0x000fe40007810000 */
[----:B------:R-:W-:Y:S01]  /*12760*/  @!P0 PRMT R15, RZ, 0x654, R15 ;  /* 0x00000654ff0f8816 */ /* 0x000fe2000000000f */
[----:B------:R-:W-:Y:S01]  /*12770*/  IMAD R12, R12, 0x300, R0 ;  /* 0x000003000c0c7824 */ /* 0x000fe200078e0200 */
[----:B------:R-:W-:Y:S02]  /*12780*/  FMNMX.FTZ R0, R24, R14, !PT ;  /* 0x0000000e18007209 */ /* 0x000fe40007810000 */
[----:B------:R-:W-:Y:S01]  /*12790*/  FMNMX.FTZ R3, R31, R3, !PT ;  /* 0x000000031f037209 */ /* 0x000fe20007810000 */
[C---:B------:R-:W-:Y:S01]  /*127a0*/  VIADD R20, R12.reuse, 0x2 ;  /* 0x000000020c147836 */ /* 0x040fe20000000000 */
[----:B------:R-:W-:-:S02]  /*127b0*/  R2UR UR6, R12 ;  /* 0x000000000c0672ca */ /* 0x000fc400000e0000 */
[----:B------:R-:W-:Y:S02]  /*127c0*/  FMNMX.FTZ R0, R25, R0, !PT ;  /* 0x0000000019007209 */ /* 0x000fe40007810000 */
[----:B------:R-:W-:Y:S02]  /*127d0*/  FMNMX.FTZ R3, R34, R3, !PT ;  /* 0x0000000322037209 */ /* 0x000fe40007810000 */
[----:B------:R-:W-:Y:S02]  /*127e0*/  FMNMX.FTZ R0, R28, R0, !PT ;  /* 0x000000001c007209 */ /* 0x000fe40007810000 */
[----:B------:R-:W-:Y:S02]  /*127f0*/  FMNMX.FTZ R3, R35, R3, !PT ;  /* 0x0000000323037209 */ /* 0x000fe40007810000 */
[----:B------:R-:W-:Y:S02]  /*12800*/  FMNMX.FTZ R0, R29, R0, !PT ;  /* 0x000000001d007209 */ /* 0x000fe40007810000 */
[----:B------:R-:W-:Y:S01]  /*12810*/  FMNMX.FTZ R3, R38, R3, !PT ;  /* 0x0000000326037209 */ /* 0x000fe20007810000 */
[----:B------:R-:W-:Y:S01]  /*12820*/  QGMMA.64x96x32.F32.E4M3.E4M3 R88, R148, gdesc[UR4], R88, gsb0 ;  /* 0x0160000494587df3 */ /* 0x000fe20008000858 */
        /* <DEDUP_REMOVED lines=19> */
[----:B------:R-:W-:Y:S01]  /*12960*/  R2UR UR6, R20 ;  /* 0x00000000140672ca */ /* 0x000fe200000e0000 */
[----:B------:R-:W-:Y:S01]  /*12970*/  VIADD R20, R12, 0x4 ;  /* 0x000000040c147836 */ /* 0x000fe20000000000 */
[----:B------:R-:W-:Y:S01]  /*12980*/  FMNMX.FTZ R0, R52, R0, !PT ;  /* 0x0000000034007209 */ /* 0x000fe20007810000 */
[----:B------:R-:W-:Y:S01]  /*12990*/  VIADD R12, R12, 0x6 ;  /* 0x000000060c0c7836 */ /* 0x000fe20000000000 */
[----:B------:R-:W-:Y:S01]  /*129a0*/  R2UR UR7, R21 ;  /* 0x00000000150772ca */ /* 0x000fe200000e0000 */
[----:B------:R-:W-:Y:S01]  /*129b0*/  IMAD.MOV.U32 R21, RZ, RZ, 0x40000040 ;  /* 0x40000040ff157424 */ /* 0x000fe200078e00ff */
        /* <DEDUP_REMOVED lines=35> */
[----:B------:R-:W-:Y:S01]  /*12bf0*/  IMAD.U32 R151, RZ, RZ, UR36 ;  /* 0x00000024ff977e24 */ /* 0x000fe2000f8e00ff */
[----:B------:R-:W0:Y:S04]  /*12c00*/  SHFL.BFLY PT, R13, R0, 0x2, 0x1f ;  /* 0x0c401f00000d7f89 */ /* 0x000e2800000e0000 */
[----:B------:R-:W-:Y:S01]  /*12c10*/  QGMMA.64x96x32.F32.E4M3.E4M3 R88, R144, gdesc[UR4], R88, gsb0 ;  /* 0x0160000490587df3 */ /* 0x000fe20008000858 */
[----:B------:R-:W-:Y:S02]  /*12c20*/  R2UR UR6, R20 ;  /* 0x00000000140672ca */ /* 0x000fe400000e0000 */
[----:B------:R-:W1:Y:S01]  /*12c30*/  SHFL.BFLY PT, R20, R3, 0x2, 0x1f ;  /* 0x0c401f0003147f89 */ /* 0x000e6200000e0000 */
[----:B------:R-:W-:-:S02]  /*12c40*/  R2UR UR7, R21 ;  /* 0x00000000150772ca */ /* 0x000fc400000e0000 */
[----:B------:R-:W-:Y:S02]  /*12c50*/  ISETP.NE.AND P1, PT, R151, 0x3, PT ;  /* 0x000000039700780c */ /* 0x000fe40003f25270 */
[----:B0-----:R-:W-:Y:S01]  /*12c60*/  FMNMX.FTZ R0, R0, R13, !PT ;  /* 0x0000000d00007209 */ /* 0x001fe20007810000 */
[----:B------:R-:W-:Y:S01]  /*12c70*/  IMAD.MOV.U32 R13, RZ, RZ, 0x40000040 ;  /* 0x40000040ff0d7424 */ /* 0x000fe200078e00ff */
[----:B-1----:R-:W-:-:S03]  /*12c80*/  FMNMX.FTZ R20, R3, R20, !PT ;  /* 0x0000001403147209 */ /* 0x002fc60007810000 */
[----:B------:R-:W0:Y:S02]  /*12c90*/  SHFL.BFLY PT, R3, R0, 0x1, 0x1f ;  /* 0x0c201f0000037f89 */ /* 0x000e2400000e0000 */
[----:B0-----:R-:W-:Y:S01]  /*12ca0*/  FMNMX.FTZ R3, R0, R3, !PT ;  /* 0x0000000300037209 */ /* 0x001fe20007810000 */
[----:B------:R-:W-:Y:S02]  /*12cb0*/  WARPGROUP.DEPBAR.LE gsb0, 0x0 ;  /* 0x00008000000079c5 */ /* 0x000fe40000010000 */
[----:B------:R-:W-:-:S06]  /*12cc0*/  WARPGROUP.ARRIVE ;  /* 0x00000000000079c5 */ /* 0x000fcc0000000000 */
[----:B------:R-:W-:Y:S01]  /*12cd0*/  QGMMA.64x96x32.F32.E4M3.E4M3 R88, R140, gdesc[UR4], R88, gsb0 ;  /* 0x016000048c587df3 */ /* 0x000fe20008000858 */
        /* <DEDUP_REMOVED lines=15> */
[----:B0-----:R-:W-:Y:S01]  /*12dd0*/  FMNMX.FTZ R0, R20, R12, !PT ;  /* 0x0000000c14007209 */ /* 0x001fe20007810000 */
[----:B------:R-:W-:Y:S01]  /*12de0*/  FADD.FTZ R12, -R3, R14 ;  /* 0x0000000e030c7221 */ /* 0x000fe20000010100 */
        /* <DEDUP_REMOVED lines=12> */
[C---:B------:R-:W-:Y:S01]  /*12eb0*/  FFMA.FTZ R25, R2.reuse, R32, -R13 ;  /* 0x0000002002197223 */ /* 0x040fe2000001080d */
[----:B------:R-:W-:-:S01]  /*12ec0*/  FFMA.FTZ R34, R2, R34, -R81 ;  /* 0x0000002202227223 */ /* 0x000fc20000010851 */
[----:B------:R-:W0:Y:S01]  /*12ed0*/  MUFU.EX2 R12, R12 ;  /* 0x0000000c000c7308 */ /* 0x000e220000000800 */
        /* <DEDUP_REMOVED lines=15> */
[----:B------:R-:W1:Y:S01]  /*12fd0*/  MUFU.EX2 R26, R26 ;  /* 0x0000001a001a7308 */ /* 0x000e620000000800 */
[----:B0-----:R-:W-:-:S01]  /*12fe0*/  FFMA.FTZ R6, R12, R6, R14 ;  /* 0x000000060c067223 */ /* 0x001fc2000001000e */
        /* <DEDUP_REMOVED lines=14> */
[----:B------:R-:W2:Y:S01]  /*130d0*/  MUFU.EX2 R27, R27 ;  /* 0x0000001b001b7308 */ /* 0x000ea20000000800 */
[----:B-1----:R-:W-:-:S01]  /*130e0*/  FFMA.FTZ R5, R7, R5, R26 ;  /* 0x0000000507057223 */ /* 0x002fc2000001001a */
[C---:B------:R-:W-:Y:S01]  /*130f0*/  FFMA.FTZ R67, R2.reuse, R67, -R81 ;  /* 0x0000004302437223 */ /* 0x040fe20000010851 */
[----:B------:R-:W-:-:S01]  /*13100*/  FFMA.FTZ R61, R2, R68, -R13 ;  /* 0x00000044023d7223 */ /* 0x000fc2000001080d */
[C-C-:B------:R-:W-:Y:S01]  /*13110*/  FFMA.FTZ R70, R2.reuse, R70, -R81.reuse ;  /* 0x0000004602467223 */ /* 0x140fe20000010851 */
[----:B------:R-:W-:-:S01]  /*13120*/  FFMA.FTZ R71, R2, R71, -R81 ;  /* 0x0000004702477223 */ /* 0x000fc20000010851 */
[C---:B------:R-:W-:Y:S01]  /*13130*/  FFMA.FTZ R65, R2.reuse, R72, -R13 ;  /* 0x0000004802417223 */ /* 0x040fe2000001080d */
[----:B------:R-:W-:-:S01]  /*13140*/  FFMA.FTZ R74, R2, R74, -R81 ;  /* 0x0000004a024a7223 */ /* 0x000fc20000010851 */
[----:B------:R-:W1:Y:S01]  /*13150*/  MUFU.EX2 R30, R30 ;  /* 0x0000001e001e7308 */ /* 0x000e620000000800 */
[----:B0-----:R-:W-:-:S01]  /*13160*/  FADD.FTZ R6, R20, R6 ;  /* 0x0000000614067221 */ /* 0x001fc20000010000 */
[C---:B------:R-:W-:Y:S01]  /*13170*/  FFMA.FTZ R68, R2.reuse, R73, -R13 ;  /* 0x0000004902447223 */ /* 0x040fe2000001080d */
[----:B------:R-:W-:-:S01]  /*13180*/  FFMA.FTZ R75, R2, R75, -R81 ;  /* 0x0000004b024b7223 */ /* 0x000fc20000010851 */
[----:B------:R-:W-:Y:S01]  /*13190*/  FFMA.FTZ R78, R2, R78, -R81 ;  /* 0x0000004e024e7223 */ /* 0x000fe20000010851 */
[----:B------:R-:W-:-:S01]  /*131a0*/  FADD.FTZ R6, R21, R6 ;  /* 0x0000000615067221 */ /* 0x000fc20000010000 */
[C---:B------:R-:W-:Y:S01]  /*131b0*/  FFMA.FTZ R72, R2.reuse, R77, -R13 ;  /* 0x0000004d02487223 */ /* 0x040fe2000001080d */
[----:B------:R-:W-:-:S01]  /*131c0*/  FFMA.FTZ R79, R2, R79, -R81 ;  /* 0x0000004f024f7223 */ /* 0x000fc20000010851 */
[----:B------:R-:W0:Y:S01]  /*131d0*/  MUFU.EX2 R24, R24 ;  /* 0x0000001800187308 */ /* 0x000e220000000800 */
[----:B--2---:R-:W-:-:S01]  /*131e0*/  FADD.FTZ R5, R27, R5 ;  /* 0x000000051b057221 */ /* 0x004fc20000010000 */
[C---:B------:R-:W-:Y:S01]  /*131f0*/  FFMA.FTZ R73, R2.reuse, R80, -R13 ;  /* 0x0000005002497223 */ /* 0x040fe2000001080d */
[----:B------:R-:W-:-:S01]  /*13200*/  FFMA.FTZ R80, R2, R82, -R81 ;  /* 0x0000005202507223 */ /* 0x000fc20000010851 */
[C---:B------:R-:W-:Y:S01]  /*13210*/  FFMA.FTZ R82, R2.reuse, R83, -R81 ;  /* 0x0000005302527223 */ /* 0x040fe20000010851 */
[----:B------:R-:W-:-:S01]  /*13220*/  FFMA.FTZ R77, R2, R84, -R13 ;  /* 0x00000054024d7223 */ /* 0x000fc2000001080d */
[C---:B------:R-:W-:Y:S01]  /*13230*/  FFMA.FTZ R86, R2.reuse, R86, -R81 ;  /* 0x0000005602567223 */ /* 0x040fe20000010851 */
[----:B------:R-:W-:-:S01]  /*13240*/  FFMA.FTZ R13, R2, R85, -R13 ;  /* 0x00000055020d7223 */ /* 0x000fc2000001080d */
[----:B------:R-:W2:Y:S01]  /*13250*/  MUFU.EX2 R31, R31 ;  /* 0x0000001f001f7308 */ /* 0x000ea20000000800 */
[----:B-1----:R-:W-:-:S01]  /*13260*/  FADD.FTZ R5, R30, R5 ;  /* 0x000000051e057221 */ /* 0x002fc20000010000 */
[----:B------:R-:W-:-:S06]  /*13270*/  FFMA.FTZ R81, R2, R87, -R81 ;  /* 0x0000005702517223 */ /* 0x000fcc0000010851 */
[----:B------:R-:W1:Y:S01]  /*13280*/  MUFU.EX2 R25, R25 ;  /* 0x0000001900197308 */ /* 0x000e620000000800 */
[----:B0-----:R-:W-:-:S01]  /*13290*/  FADD.FTZ R6, R24, R6 ;  /* 0x0000000618067221 */ /* 0x001fc20000010000 */
[----:B------:R-:W-:Y:S02]  /*132a0*/  WARPGROUP.DEPBAR.LE gsb0, 0x0 ;  /* 0x00008000000079c5 */ /* 0x000fe40000010000 */
[----:B------:R-:W-:-:S04]  /*132b0*/  WARPGROUP.ARRIVE ;  /* 0x00000000000079c5 */ /* 0x000fc80000000000 */
[----:B------:R-:W0:Y:S01]  /*132c0*/  MUFU.EX2 R34, R34 ;  /* 0x0000002200227308 */ /* 0x000e220000000800 */
[----:B--2---:R-:W-:-:S01]  /*132d0*/  FADD.FTZ R5, R31, R5 ;  /* 0x000000051f057221 */ /* 0x004fc20000010000 */
[----:B------:R-:W-:Y:S06]  /*132e0*/  QGMMA.64x96x32.F32.E4M3.E4M3 R88, R136, gdesc[UR4], R88, gsb0 ;  /* 0x0160000488587df3 */ /* 0x000fec0008000858 */
        /* <DEDUP_REMOVED lines=109> */
[----:B--2---:R-:W-:-:S01]  /*139c0*/  FADD.FTZ R5, R86, R5 ;  /* 0x0000000556057221 */ /* 0x004fc20000010000 */
[----:B-1----:R-:W-:-:S03]  /*139d0*/  FADD.FTZ R6, R13, R6 ;  /* 0x000000060d067221 */ /* 0x002fc60000010000 */
[----:B---3--:R-:W-:Y:S01]  /*139e0*/  FADD.FTZ R5, R81, R5 ;  /* 0x0000000551057221 */ /* 0x008fe20000010000 */
[----:B0-----:R-:W-:Y:S06]  /*139f0*/  @!P1 BRA `(.L_x_9741) ;  /* 0x0000000000049947 */ /* 0x001fec0003800000 */
[----:B------:R-:W-:Y:S01]  /*13a00*/  BPT.TRAP 0x1 ;  /* 0x000000040000795c */ /* 0x000fe20000300000 */
.L_x_9741:
[----:B------:R-:W2:Y:S01]  /*13a10*/  LDL R15, [R1+0x1c] ;  /* 0x00001c00010f7983 */ /* 0x000ea20000100800 */
[----:B------:R-:W-:-:S05]  /*13a20*/  VIADD R154, R154, 0x19c60 ;  /* 0x00019c609a9a7836 */ /* 0x000fca0000000000 */
[----:B--2---:R-:W-:Y:S02]  /*13a30*/  PRMT R154, R15, 0x654, R154 ;  /* 0x000006540f9a7816 */ /* 0x004fe4000000009a */
[----:B------:R-:W2:Y:S01]  /*13a40*/  LDL R15, [R1+0x20] ;  /* 0x00002000010f7983 */ /* 0x000ea20000100800 */
        /* <DEDUP_REMOVED lines=94> */
[----:B------:R-:W-:Y:S01]  /*14030*/  IMAD.MOV.U32 R141, RZ, RZ, R62 ;  /* 0x000000ffff8d7224 */ /* 0x000fe200078e003e */
[C---:B--2---:R-:W-:Y:S01]  /*14040*/  ISETP.GT.AND P1, PT, R4.reuse, R15, PT ;  /* 0x0000000f0400720c */ /* 0x044fe20003f24270 */
[----:B------:R-:W-:-:S12]  /*14050*/  VIADD R4, R4, 0xffffffff ;  /* 0xffffffff04047836 */ /* 0x000fd80000000000 */
[----:B0-----:R-:W-:Y:S05]  /*14060*/  @P1 BRA `(.L_x_9742) ;  /* 0xffffffe000941947 */ /* 0x001fea000383ffff */
[----:B------:R-:W-:Y:S05]  /*14070*/  BSYNC B1 ;  /* 0x0000000000017941 */ /* 0x000fea0003800000 */
.L_x_9730:
[----:B------:R-:W-:Y:S05]  /*14080*/  BSYNC B0 ;  /* 0x0000000000007941 */ /* 0x000fea0003800000 */
.L_x_9729:
[----:B------:R-:W2:Y:S01]  /*14090*/  LDL R7, [R1+0x44] ;  /* 0x0000440001077983 */ /* 0x000ea20000100800 */
[----:B------:R-:W-:Y:S01]  /*140a0*/  BSSY B0, `(.L_x_9743) ;  /* 0x00002fc000007945 */ /* 0x000fe20003800000 */
[----:B--2---:R-:W-:-:S13]  /*140b0*/  ISETP.GE.AND P1, PT, R4, R7, PT ;  /* 0x000000070400720c */ /* 0x004fda0003f26270 */
[----:B------:R-:W-:Y:S05]  /*140c0*/  @!P1 BRA `(.L_x_9744) ;  /* 0x0000002c00e49947 */ /* 0x000fea0003800000 */
[----:B------:R-:W-:Y:S02]  /*140d0*/  IMAD.MOV.U32 R7, RZ, RZ, R0 ;  /* 0x000000ffff077224 */ /* 0x000fe400078e0000 */
[----:B------:R-:W-:Y:S02]  /*140e0*/  IMAD.MOV.U32 R20, RZ, RZ, R3 ;  /* 0x000000ffff147224 */ /* 0x000fe400078e0003 */
[----:B------:R-:W-:Y:S02]  /*140f0*/  IMAD.MOV.U32 R13, RZ, RZ, R19 ;  /* 0x000000ffff0d7224 */ /* 0x000fe400078e0013 */
[----:B------:R-:W-:-:S07]  /*14100*/  IMAD.MOV.U32 R12, RZ, RZ, R17 ;  /* 0x000000ffff0c7224 */ /* 0x000fce00078e0011 */
.L_x_9764:
[----:B------:R-:W-:Y:S01]  /*14110*/  IMAD.U32 R0, RZ, RZ, UR36 ;  /* 0x00000024ff007e24 */ /* 0x000fe2000f8e00ff */
[----:B------:R-:W-:-:S04]  /*14120*/  ISETP.NE.AND P1, PT, R12, 0x1, PT ;  /* 0x000000010c00780c */ /* 0x000fc80003f25270 */
[----:B------:R-:W-:Y:S02]  /*14130*/  ISETP.NE.AND P2, PT, R0, 0x3, PT ;  /* 0x000000030000780c */ /* 0x000fe40003f45270 */
[----:B------:R-:W-:-:S04]  /*14140*/  SEL R0, RZ, 0x1, P1 ;  /* 0x00000001ff007807 */ /* 0x000fc80000800000 */
[----:B------:R-:W-:-:S07]  /*14150*/  LOP3.LUT R19, R13, R0, RZ, 0x3c, !PT ;  /* 0x000000000d137212 */ /* 0x000fce00078e3cff */
[----:B------:R-:W-:Y:S05]  /*14160*/  @!P2 BRA `(.L_x_9745) ;  /* 0x000000000004a947 */ /* 0x000fea0003800000 */
[----:B------:R-:W-:Y:S01]  /*14170*/  BPT.TRAP 0x1 ;  /* 0x000000040000795c */ /* 0x000fe20000300000 */
.L_x_9745:
        /* <DEDUP_REMOVED lines=8> */
.L_x_9746:
[----:B------:R-:W2:Y:S01]  /*14200*/  LDL R14, [R1+0x18] ;  /* 0x00001800010e7983 */ /* 0x000ea20000100800 */
[----:B------:R-:W-:Y:S01]  /*14210*/  BSSY B1, `(.L_x_9747) ;  /* 0x0000006000017945 */ /* 0x000fe20003800000 */
[----:B------:R-:W-:Y:S02]  /*14220*/  IMAD.MOV.U32 R25, RZ, RZ, -0x3ffffff0 ;  /* 0xc0000010ff197424 */ /* 0x000fe400078e00ff */
[----:B--2---:R-:W-:Y:S01]  /*14230*/  IMAD R24, R17, 0x300, R14 ;  /* 0x0000030011187824 */ /* 0x004fe200078e020e */
[----:B-1----:R-:W-:Y:S06]  /*14240*/  @P1 BRA `(.L_x_9748) ;  /* 0x0000000000081947 */ /* 0x002fec0003800000 */
[----:B------:R-:W1:Y:S02]  /*14250*/  SYNCS.PHASECHK.TRANS64.TRYWAIT P1, [R0+URZ+0x19c30], R3 ;  /* 0x019c3003000075a7 */ /* 0x000e64000802017f */
[----:B-1----:R-:W-:Y:S05]  /*14260*/  @!P1 BRA `(.L_x_9749) ;  /* 0x000000d4007c9947 */ /* 0x002fea0003800000 */
.L_x_9748:
[----:B------:R-:W-:Y:S05]  /*14270*/  BSYNC B1 ;  /* 0x0000000000017941 */ /* 0x000fea0003800000 */
.L_x_9747:
        /* <DEDUP_REMOVED lines=29> */
.L_x_9750:
[----:B01----:R-:W-:Y:S01]  /*14450*/  SHF.L.U32 R3, R13, 0x1f, RZ ;  /* 0x0000001f0d037819 */ /* 0x003fe200000006ff */
[----:B------:R-:W-:-:S04]  /*14460*/  IMAD R21, R12, 0x8, R16 ;  /* 0x000000080c157824 */ /* 0x000fc800078e0210 */
[----:B------:R0:W1:Y:S01]  /*14470*/  SYNCS.PHASECHK.TRANS64.TRYWAIT P1, [R21+URZ+0x19c50], R3 ;  /* 0x019c5003150075a7 */ /* 0x000062000802017f */
[----:B------:R-:W-:Y:S05]  /*14480*/  @!P2 BRA `(.L_x_9751) ;  /* 0x000000000004a947 */ /* 0x000fea0003800000 */
[----:B------:R-:W-:Y:S01]  /*14490*/  BPT.TRAP 0x1 ;  /* 0x000000040000795c */ /* 0x000fe20000300000 */
.L_x_9751:
[----:B------:R-:W-:Y:S04]  /*144a0*/  BSSY B1, `(.L_x_9752) ;  /* 0x0000004000017945 */ /* 0x000fe80003800000 */
[----:B-1----:R-:W-:Y:S05]  /*144b0*/  @P1 BRA `(.L_x_9753) ;  /* 0x0000000000081947 */ /* 0x002fea0003800000 */
[----:B------:R-:W1:Y:S02]  /*144c0*/  SYNCS.PHASECHK.TRANS64.TRYWAIT P1, [R21+URZ+0x19c50], R3 ;  /* 0x019c5003150075a7 */ /* 0x000e64000802017f */
[----:B-1----:R-:W-:Y:S05]  /*144d0*/  @!P1 BRA `(.L_x_9754) ;  /* 0x000000d000f49947 */ /* 0x002fea0003800000 */
.L_x_9753:
[----:B------:R-:W-:Y:S05]  /*144e0*/  BSYNC B1 ;  /* 0x0000000000017941 */ /* 0x000fea0003800000 */
.L_x_9752:
[----:B01----:R-:W-:Y:S01]  /*144f0*/  VIADD R3, R16, 0x3000 ;  /* 0x0000300010037836 */ /* 0x003fe20000000000 */
[----:B------:R-:W2:Y:S04]  /*14500*/  LDL R154, [R1+0x4] ;  /* 0x00000400019a7983 */ /* 0x000ea80000100800 */
[----:B------:R-:W-:-:S04]  /*14510*/  SHF.R.U32.HI R3, RZ, 0x4, R3 ;  /* 0x00000004ff037819 */ /* 0x000fc80000011603 */
[----:B------:R-:W-:-:S04]  /*14520*/  LOP3.LUT R3, R3, 0x3fff, RZ, 0xc0, !PT ;  /* 0x00003fff03037812 */ /* 0x000fc800078ec0ff */
[----:B------:R-:W-:Y:S01]  /*14530*/  LOP3.LUT R3, R3, 0x10000, RZ, 0xfc, !PT ;  /* 0x0001000003037812 */ /* 0x000fe200078efcff */
[----:B------:R-:W-:-:S04]  /*14540*/  IMAD.MOV.U32 R13, RZ, RZ, 0x40000040 ;  /* 0x40000040ff0d7424 */ /* 0x000fc800078e00ff */
[----:B------:R-:W-:Y:S01]  /*14550*/  IMAD R12, R12, 0x300, R3 ;  /* 0x000003000c0c7824 */ /* 0x000fe200078e0203 */
[----:B------:R-:W-:Y:S01]  /*14560*/  R2UR UR7, R13 ;  /* 0x000000000d0772ca */ /* 0x000fe200000e0000 */
[----:B------:R-:W-:Y:S01]  /*14570*/  WARPGROUP.ARRIVE ;  /* 0x00000000000079c5 */ /* 0x000fe20000000000 */
[----:B------:R-:W3:Y:S02]  /*14580*/  LDL R3, [R1+0x40] ;  /* 0x0000400001037983 */ /* 0x000ee40000100800 */
[----:B------:R-:W-:-:S13]  /*14590*/  R2UR UR6, R12 ;  /* 0x000000000c0672ca */ /* 0x000fda00000e0000 */
[----:B------:R-:W-:Y:S01]  /*145a0*/  QGMMA.64x96x32.F32.E4M3.E4M3 R88, R148, gdesc[UR4], R88, gsb0 ;  /* 0x0160000494587df3 */ /* 0x000fe20008000858 */
[----:B------:R-:W-:Y:S02]  /*145b0*/  VIADD R14, R12, 0x2 ;  /* 0x000000020c0e7836 */ /* 0x000fe40000000000 */
[----:B------:R-:W-:-:S03]  /*145c0*/  IMAD.MOV.U32 R15, RZ, RZ, 0x40000040 ;  /* 0x40000040ff0f7424 */ /* 0x000fc600078e00ff */
[----:B------:R-:W-:Y:S02]  /*145d0*/  R2UR UR6, R14 ;  /* 0x000000000e0672ca */ /* 0x000fe400000e0000 */
[----:B------:R-:W-:Y:S01]  /*145e0*/  R2UR UR7, R15 ;  /* 0x000000000f0772ca */ /* 0x000fe200000e0000 */
[----:B------:R-:W-:Y:S02]  /*145f0*/  WARPGROUP.DEPBAR.LE gsb0, 0x0 ;  /* 0x00008000000079c5 */ /* 0x000fe40000010000 */
[----:B------:R-:W3:Y:S01]  /*14600*/  LDL R150, [R1+0xc] ;  /* 0x00000c0001967983 */ /* 0x000ee20000100800 */
[C---:B------:R-:W-:Y:S01]  /*14610*/  VIADD R14, R12.reuse, 0x4 ;  /* 0x000000040c0e7836 */ /* 0x040fe20000000000 */
[----:B------:R-:W0:Y:S02]  /*14620*/  LDC R149, c[0x0][0x448] ;  /* 0x00011200ff957b82 */ /* 0x000e240000000800 */
[----:B------:R-:W4:Y:S01]  /*14630*/  LDL R151, [R1] ;  /* 0x0000000001977983 */ /* 0x000f220000100800 */
[----:B------:R-:W-:Y:S01]  /*14640*/  WARPGROUP.ARRIVE ;  /* 0x00000000000079c5 */ /* 0x000fe20000000000 */
[----:B------:R-:W-:Y:S01]  /*14650*/  IMAD.MOV.U32 R15, RZ, RZ, 0x40000040 ;  /* 0x40000040ff0f7424 */ /* 0x000fe200078e00ff */
[----:B------:R-:W-:Y:S01]  /*14660*/  ULOP3.LUT UR4, URZ, UR44, URZ, 0x33, !UPT ;  /* 0x0000002c3f047292 */ /* 0x000fe2000f8e333f */
[----:B------:R-:W-:-:S02]  /*14670*/  VIADD R12, R12, 0x6 ;  /* 0x000000060c0c7836 */ /* 0x000fc40000000000 */
[----:B------:R-:W-:-:S06]  /*14680*/  IMAD.MOV.U32 R13, RZ, RZ, 0x40000040 ;  /* 0x40000040ff0d7424 */ /* 0x000fcc00078e00ff */
[----:B------:R-:W-:Y:S01]  /*14690*/  QGMMA.64x96x32.F32.E4M3.E4M3 R88, R144, gdesc[UR4], R88, gsb0 ;  /* 0x0160000490587df3 */ /* 0x000fe20008000858 */
[----:B------:R-:W-:Y:S02]  /*146a0*/  R2UR UR6, R14 ;  /* 0x000000000e0672ca */ /* 0x000fe400000e0000 */
[----:B------:R-:W-:Y:S02]  /*146b0*/  R2UR UR7, R15 ;  /* 0x000000000f0772ca */ /* 0x000fe400000e0000 */
[----:B0-----:R-:W-:Y:S01]  /*146c0*/  ISETP.NE.AND P1, PT, R149, 0x1, PT ;  /* 0x000000019500780c */ /* 0x001fe20003f25270 */
[----:B------:R-:W-:Y:S02]  /*146d0*/  WARPGROUP.DEPBAR.LE gsb0, 0x0 ;  /* 0x00008000000079c5 */ /* 0x000fe40000010000 */
[----:B------:R-:W-:-:S08]  /*146e0*/  WARPGROUP.ARRIVE ;  /* 0x00000000000079c5 */ /* 0x000fd00000000000 */
[----:B------:R-:W-:Y:S01]  /*146f0*/  QGMMA.64x96x32.F32.E4M3.E4M3 R88, R140, gdesc[UR4], R88, gsb0 ;  /* 0x016000048c587df3 */ /* 0x000fe20008000858 */
[----:B------:R-:W-:Y:S02]  /*14700*/  R2UR UR6, R12 ;  /* 0x000000000c0672ca */ /* 0x000fe400000e0000 */
[----:B------:R-:W-:Y:S01]  /*14710*/  R2UR UR7, R13 ;  /* 0x000000000d0772ca */ /* 0x000fe200000e0000 */
[----:B------:R-:W0:Y:S08]  /*14720*/  @P1 LDC R12, c[0x0][0x450] ;  /* 0x00011400ff0c1b82 */ /* 0x000e300000000800 */
[----:B------:R-:W1:Y:S01]  /*14730*/  @P1 LDC R13, c[0x0][0x44c] ;  /* 0x00011300ff0d1b82 */ /* 0x000e620000000800 */
[----:B------:R-:W-:-:S02]  /*14740*/  WARPGROUP.DEPBAR.LE gsb0, 0x0 ;  /* 0x00008000000079c5 */ /* 0x000fc40000010000 */
[----:B------:R-:W-:-:S06]  /*14750*/  WARPGROUP.ARRIVE ;  /* 0x00000000000079c5 */ /* 0x000fcc0000000000 */
[----:B------:R-:W-:Y:S01]  /*14760*/  QGMMA.64x96x32.F32.E4M3.E4M3 R88, R136, gdesc[UR4], R88, gsb0 ;  /* 0x0160000488587df3 */ /* 0x000fe20008000858 */
[----:B---3--:R-:W-:Y:S02]  /*14770*/  IMAD.IADD R3, R3, 0x1, R150 ;  /* 0x0000000103037824 */ /* 0x008fe400078e0296 */
[----:B------:R-:W3:Y:S02]  /*14780*/  LDC R150, c[0x0][0x9e4] ;  /* 0x00027900ff967b82 */ /* 0x000ee40000000800 */
[----:B-1----:R-:W-:-:S05]  /*14790*/  @P1 IMAD.HI.U32 R13, R3, R13, RZ ;  /* 0x0000000d030d1227 */ /* 0x002fca00078e00ff */
[----:B0-----:R-:W-:Y:S01]  /*147a0*/  @P1 SHF.R.U32.HI R3, RZ, R12, R13 ;  /* 0x0000000cff031219 */ /* 0x001fe2000001160d */
[----:B------:R-:W-:Y:S02]  /*147b0*/  @!P0 VIADD R12, R0, 0x19c40 ;  /* 0x00019c40000c8836 */ /* 0x000fe40000000000 */
[----:B------:R-:W-:-:S03]  /*147c0*/  IMAD.SHL.U32 R0, R4, 0x80, RZ ;  /* 0x0000008004007824 */ /* 0x000fc600078e00ff */
[----:B------:R-:W-:Y:S02]  /*147d0*/  @!P0 PRMT R12, RZ, 0x654, R12 ;  /* 0x00000654ff0c8816 */ /* 0x000fe4000000000c */
[----:B------:R-:W-:-:S05]  /*147e0*/  IADD3 R13, -R0, 0x1, RZ ;  /* 0x00000001000d7810 */ /* 0x000fca0007ffe1ff */
[----:B--2---:R-:W-:Y:S01]  /*147f0*/  IMAD R13, R154, -0x2, R13 ;  /* 0xfffffffe9a0d7824 */ /* 0x004fe200078e020d */
[----:B---3--:R-:W-:-:S04]  /*14800*/  ISETP.GE.AND P4, PT, R150, 0x1, PT ;  /* 0x000000019600780c */ /* 0x008fc80003f86270 */
[----:B----4-:R-:W-:-:S05]  /*14810*/  IADD3 R15, -R155, R13, R151 ;  /* 0x0000000d9b0f7210 */ /* 0x010fca0007ffe197 */
[C---:B------:R-:W-:Y:S02]  /*14820*/  VIADD R14, R15.reuse, UR41 ;  /* 0x000000290f0e7c36 */ /* 0x040fe40008000000 */
[----:B------:R-:W-:Y:S01]  /*14830*/  VIADD R15, R15, UR4 ;  /* 0x000000040f0f7c36 */ /* 0x000fe20008000000 */
[----:B------:R-:W-:Y:S02]  /*14840*/  WARPGROUP.DEPBAR.LE gsb0, 0x0 ;  /* 0x00008000000079c5 */ /* 0x000fe40000010000 */
[----:B------:R-:W0:Y:S01]  /*14850*/  SHFL.IDX PT, R138, R3, RZ, 0x1c1f ;  /* 0x001c1fff038a7589 */ /* 0x000e2200000e0000 */
[----:B------:R1:W-:Y:S01]  /*14860*/  @!P0 SYNCS.ARRIVE.TRANS64.RED.A1T0 RZ, [R12+URZ], RZ ;  /* 0x000000ff0cff89a7 */ /* 0x0003e2000810043f */
        /* <DEDUP_REMOVED lines=15> */
.L_x_9757:
[----:B------:R-:W-:-:S05]  /*14960*/  IMAD.U32 R139, RZ, RZ, UR38 ;  /* 0x00000026ff8b7e24 */ /* 0x000fca000f8e00ff */
[----:B------:R-:W-:-:S13]  /*14970*/  ISETP.NE.AND P1, PT, R139, 0x1, PT ;  /* 0x000000018b00780c */ /* 0x000fda0003f25270 */
[----:B------:R-:W0:Y:S02]  /*14980*/  @P1 LDC.64 R12, c[0x0][0x9e8] ;  /* 0x00027a00ff0c1b82 */ /* 0x000e240000000a00 */
[----:B0-----:R-:W-:-:S05]  /*14990*/  @P1 IMAD.HI.U32 R12, R138, R12, RZ ;  /* 0x0000000c8a0c1227 */ /* 0x001fca00078e00ff */
[----:B------:R-:W-:-:S07]  /*149a0*/  @P1 SHF.R.U32.HI R138, RZ, R13, R12 ;  /* 0x0000000dff8a1219 */ /* 0x000fce000001160c */
.L_x_9758:
[----:B------:R-:W-:Y:S05]  /*149b0*/  BSYNC B1 ;  /* 0x0000000000017941 */ /* 0x000fea0003800000 */
.L_x_9756:
[----:B------:R-:W-:-:S04]  /*149c0*/  IMAD R138, R138, R139, -R0 ;  /* 0x0000008b8a8a7224 */ /* 0x000fc800078e0a00 */
[----:B------:R-:W-:-:S05]  /*149d0*/  IMAD R138, R154, -0x2, R138 ;  /* 0xfffffffe9a8a7824 */ /* 0x000fca00078e028a */
[----:B------:R-:W-:Y:S02]  /*149e0*/  VIMNMX R137, R137, R138, !PT ;  /* 0x0000008a89897248 */ /* 0x000fe40007fe0100 */
[----:B------:R-:W-:-:S07]  /*149f0*/  VIADDMNMX R136, R138, R139, R136, PT ;  /* 0x0000008b8a887246 */ /* 0x000fce0003800188 */
.L_x_9755:
        /* <DEDUP_REMOVED lines=113> */
.L_x_9761:
[----:B------:R-:W-:-:S05]  /*15110*/  IMAD.U32 R136, RZ, RZ, UR38 ;  /* 0x00000026ff887e24 */ /* 0x000fca000f8e00ff */
[----:B------:R-:W-:-:S13]  /*15120*/  ISETP.NE.AND P1, PT, R136, 0x1, PT ;  /* 0x000000018800780c */ /* 0x000fda0003f25270 */
[----:B------:R-:W0:Y:S02]  /*15130*/  @P1 LDC.64 R12, c[0x0][0x9e8] ;  /* 0x00027a00ff0c1b82 */ /* 0x000e240000000a00 */
[----:B0-----:R-:W-:-:S05]  /*15140*/  @P1 IMAD.HI.U32 R12, R3, R12, RZ ;  /* 0x0000000c030c1227 */ /* 0x001fca00078e00ff */
[----:B------:R-:W-:-:S07]  /*15150*/  @P1 SHF.R.U32.HI R3, RZ, R13, R12 ;  /* 0x0000000dff031219 */ /* 0x000fce000001160c */
.L_x_9762:
[----:B------:R-:W-:Y:S05]  /*15160*/  BSYNC B1 ;  /* 0x0000000000017941 */ /* 0x000fea0003800000 */
.L_x_9760:
[----:B------:R-:W-:-:S04]  /*15170*/  IMAD R0, R3, R136, -R0 ;  /* 0x0000008803007224 */ /* 0x000fc800078e0a00 */
[----:B------:R-:W-:-:S05]  /*15180*/  IMAD R0, R154, -0x2, R0 ;  /* 0xfffffffe9a007824 */ /* 0x000fca00078e0200 */
[----:B------:R-:W-:Y:S02]  /*15190*/  VIMNMX R15, R15, R0, !PT ;  /* 0x000000000f0f7248 */ /* 0x000fe40007fe0100 */
[----:B------:R-:W-:-:S07]  /*151a0*/  VIADDMNMX R14, R0, R136, R14, PT ;  /* 0x00000088000e7246 */ /* 0x000fce000380010e */
.L_x_9759:
        /* <DEDUP_REMOVED lines=74> */
[----:B------:R-:W-:Y:S02]  /*15650*/  FMNMX.FTZ R0, R84, R0, !PT ;  /* 0x0000000054007209 */ /* 0x000fe40007810000 */
[----:B------:R-:W-:Y:S02]  /*15660*/  FSEL R54, R54, -INF , !P2 ;  /* 0xff80000036367808 */ /* 0x000fe40005000000 */
[----:B------:R-:W-:Y:S02]  /*15670*/  FSEL R55, R55, -INF , !P1 ;  /* 0xff80000037377808 */ /* 0x000fe40004800000 */
[----:B------:R-:W-:Y:S02]  /*15680*/  FMNMX.FTZ R0, R85, R0, !PT ;  /* 0x0000000055007209 */ /* 0x000fe40007810000 */
[----:B------:R-:W-:-:S02]  /*15690*/  ISETP.GT.AND P2, PT, R15, 0x40, P3 ;  /* 0x000000400f00780c */ /* 0x000fc40001f44270 */
[----:B------:R-:W-:Y:S01]  /*156a0*/  ISETP.GT.AND P1, PT, R15, 0x41, P3 ;  /* 0x000000410f00780c */ /* 0x000fe20001f24270 */
[----:B------:R-:W0:Y:S01]  /*156b0*/  SHFL.BFLY PT, R3, R0, 0x2, 0x1f ;  /* 0x0c401f0000037f89 */ /* 0x000e2200000e0000 */
[C---:B------:R-:W-:Y:S02]  /*156c0*/  ISETP.LT.OR P2, PT, R14.reuse, 0x41, P2 ;  /* 0x000000410e00780c */ /* 0x040fe40001741670 */
[----:B------:R-:W-:Y:S02]  /*156d0*/  ISETP.LT.OR P1, PT, R14, 0x42, P1 ;  /* 0x000000420e00780c */ /* 0x000fe40000f21670 */
[----:B------:R-:W-:Y:S02]  /*156e0*/  FSEL R58, R58, -INF , !P2 ;  /* 0xff8000003a3a7808 */ /* 0x000fe40005000000 */
[----:B------:R-:W-:Y:S02]  /*156f0*/  FSEL R59, R59, -INF , !P1 ;  /* 0xff8000003b3b7808 */ /* 0x000fe40004800000 */
[----:B------:R-:W-:-:S02]  /*15700*/  ISETP.GT.AND P2, PT, R15, 0x48, P3 ;  /* 0x000000480f00780c */ /* 0x000fc40001f44270 */
[----:B------:R-:W-:Y:S02]  /*15710*/  ISETP.GT.AND P1, PT, R15, 0x49, P3 ;  /* 0x000000490f00780c */ /* 0x000fe40001f24270 */
        /* <DEDUP_REMOVED lines=8> */
[----:B------:R-:W-:Y:S02]  /*157a0*/  LOP3.LUT R22, R22, 0xbfffffff, RZ, 0xc0, !PT ;  /* 0xbfffffff16167812 */ /* 0x000fe400078ec0ff */
[----:B------:R-:W-:Y:S02]  /*157b0*/  FSEL R66, R66, -INF , !P2 ;  /* 0xff80000042427808 */ /* 0x000fe40005000000 */
[----:B------:R-:W-:-:S02]  /*157c0*/  FSEL R67, R67, -INF , !P1 ;  /* 0xff80000043437808 */ /* 0x000fc40004800000 */
[C---:B------:R-:W-:Y:S02]  /*157d0*/  ISETP.GT.AND P2, PT, R15.reuse, 0x58, P3 ;  /* 0x000000580f00780c */ /* 0x040fe40001f44270 */
[C---:B------:R-:W-:Y:S02]  /*157e0*/  ISETP.GT.AND P1, PT, R15.reuse, 0x59, P3 ;  /* 0x000000590f00780c */ /* 0x040fe40001f24270 */
[----:B------:R-:W-:Y:S02]  /*157f0*/  @P0 LOP3.LUT R22, R22, 0x40000000, RZ, 0xfc, !PT ;  /* 0x4000000016160812 */ /* 0x000fe400078efcff */
[----:B0-----:R-:W-:Y:S02]  /*15800*/  FMNMX.FTZ R3, R0, R3, !PT ;  /* 0x0000000300037209 */ /* 0x001fe40007810000 */
[----:B------:R-:W-:Y:S02]  /*15810*/  ISETP.GT.AND P0, PT, R15, RZ, P3 ;  /* 0x000000ff0f00720c */ /* 0x000fe40001f04270 */
[C---:B------:R-:W-:Y:S01]  /*15820*/  ISETP.LT.OR P2, PT, R14.reuse, 0x59, P2 ;  /* 0x000000590e00780c */ /* 0x040fe20001741670 */
[----:B------:R-:W0:Y:S01]  /*15830*/  SHFL.BFLY PT, R0, R3, 0x1, 0x1f ;  /* 0x0c201f0003007f89 */ /* 0x000e2200000e0000 */
[----:B------:R-:W-:-:S02]  /*15840*/  ISETP.LT.OR P1, PT, R14, 0x5a, P1 ;  /* 0x0000005a0e00780c */ /* 0x000fc40000f21670 */
[----:B------:R-:W-:Y:S02]  /*15850*/  FSEL R70, R70, -INF , !P2 ;  /* 0xff80000046467808 */ /* 0x000fe40005000000 */
[----:B------:R-:W-:Y:S02]  /*15860*/  FSEL R71, R71, -INF , !P1 ;  /* 0xff80000047477808 */ /* 0x000fe40004800000 */
[C---:B------:R-:W-:Y:S02]  /*15870*/  ISETP.GT.AND P2, PT, R15.reuse, 0x60, P3 ;  /* 0x000000600f00780c */ /* 0x040fe40001f44270 */
[----:B------:R-:W-:Y:S02]  /*15880*/  ISETP.GT.AND P1, PT, R15, 0x61, P3 ;  /* 0x000000610f00780c */ /* 0x000fe40001f24270 */
[----:B------:R-:W-:Y:S02]  /*15890*/  LOP3.LUT R22, R22, 0xfffffff7, RZ, 0xc0, !PT ;  /* 0xfffffff716167812 */ /* 0x000fe400078ec0ff */
[----:B------:R-:W-:-:S02]  /*158a0*/  ISETP.LT.OR P2, PT, R14, 0x61, P2 ;  /* 0x000000610e00780c */ /* 0x000fc40001741670 */
[----:B------:R-:W-:Y:S02]  /*158b0*/  ISETP.LT.OR P1, PT, R14, 0x62, P1 ;  /* 0x000000620e00780c */ /* 0x000fe40000f21670 */
[----:B------:R-:W-:Y:S02]  /*158c0*/  @P0 LOP3.LUT R22, R22, 0x8, RZ, 0xfc, !PT ;  /* 0x0000000816160812 */ /* 0x000fe400078efcff */
[----:B------:R-:W-:Y:S02]  /*158d0*/  FSEL R74, R74, -INF , !P2 ;  /* 0xff8000004a4a7808 */ /* 0x000fe40005000000 */
[----:B------:R-:W-:Y:S02]  /*158e0*/  FSEL R75, R75, -INF , !P1 ;  /* 0xff8000004b4b7808 */ /* 0x000fe40004800000 */
[C---:B------:R-:W-:Y:S02]  /*158f0*/  ISETP.GT.AND P4, PT, R15.reuse, 0x68, P3 ;  /* 0x000000680f00780c */ /* 0x040fe40001f84270 */
[----:B------:R-:W-:-:S02]  /*15900*/  ISETP.GT.AND P5, PT, R15, 0x69, P3 ;  /* 0x000000690f00780c */ /* 0x000fc40001fa4270 */
[C---:B------:R-:W-:Y:S02]  /*15910*/  ISETP.GT.AND P6, PT, R15.reuse, 0x70, P3 ;  /* 0x000000700f00780c */ /* 0x040fe40001fc4270 */
[C---:B------:R-:W-:Y:S02]  /*15920*/  ISETP.GT.AND P2, PT, R15.reuse, 0x71, P3 ;  /* 0x000000710f00780c */ /* 0x040fe40001f44270 */
[C---:B------:R-:W-:Y:S02]  /*15930*/  ISETP.GT.AND P1, PT, R15.reuse, 0x78, P3 ;  /* 0x000000780f00780c */ /* 0x040fe40001f24270 */
[----:B------:R-:W-:Y:S02]  /*15940*/  ISETP.GT.AND P0, PT, R15, 0x79, P3 ;  /* 0x000000790f00780c */ /* 0x000fe40001f04270 */
[----:B------:R-:W-:Y:S02]  /*15950*/  LOP3.LUT P3, RZ, R22, 0x8, RZ, 0xc0, !PT ;  /* 0x0000000816ff7812 */ /* 0x000fe4000786c0ff */
[----:B0-----:R-:W-:-:S02]  /*15960*/  FMNMX.FTZ R3, R3, R0, !PT ;  /* 0x0000000003037209 */ /* 0x001fc40007810000 */
[----:B------:R-:W-:Y:S02]  /*15970*/  ISETP.LT.OR P3, PT, R14, 0x1, P3 ;  /* 0x000000010e00780c */ /* 0x000fe40001f61670 */
[----:B------:R-:W-:Y:S01]  /*15980*/  LOP3.LUT R22, R22, 0xfffffffd, RZ, 0xc0, !PT ;  /* 0xfffffffd16167812 */ /* 0x000fe200078ec0ff */
[----:B------:R-:W-:-:S01]  /*15990*/  FFMA.FTZ R13, R2, R3, -8 ;  /* 0xc1000000020d7423 */ /* 0x000fc20000010003 */
[----:B------:R-:W-:Y:S02]  /*159a0*/  FSEL R26, R26, -INF , !P3 ;  /* 0xff8000001a1a7808 */ /* 0x000fe40005800000 */
[----:B------:R-:W-:Y:S02]  /*159b0*/  ISETP.LT.OR P6, PT, R14, 0x71, P6 ;  /* 0x000000710e00780c */ /* 0x000fe400037c1670 */
[----:B------:R-:W-:Y:S02]  /*159c0*/  FMNMX.FTZ R0, R26, R7, !PT ;  /* 0x000000071a007209 */ /* 0x000fe40007810000 */
[----:B------:R-:W-:-:S02]  /*159d0*/  @P0 LOP3.LUT R22, R22, 0x2, RZ, 0xfc, !PT ;  /* 0x0000000216160812 */ /* 0x000fc400078efcff */
[----:B------:R-:W-:Y:S02]  /*159e0*/  FMNMX.FTZ R0, R27, R0, !PT ;  /* 0x000000001b007209 */ /* 0x000fe40007810000 */
[----:B------:R-:W-:Y:S02]  /*159f0*/  ISETP.LT.OR P0, PT, R14, 0x69, P4 ;  /* 0x000000690e00780c */ /* 0x000fe40002701670 */
[----:B------:R-:W-:Y:S02]  /*15a00*/  FMNMX.FTZ R0, R30, R0, !PT ;  /* 0x000000001e007209 */ /* 0x000fe40007810000 */
[C---:B------:R-:W-:Y:S02]  /*15a10*/  LOP3.LUT P4, RZ, R22.reuse, 0x2, RZ, 0xc0, !PT ;  /* 0x0000000216ff7812 */ /* 0x040fe4000788c0ff */
[----:B------:R-:W-:Y:S02]  /*15a20*/  FMNMX.FTZ R0, R31, R0, !PT ;  /* 0x000000001f007209 */ /* 0x000fe40007810000 */
[----:B------:R-:W-:-:S02]  /*15a30*/  LOP3.LUT R22, R22, 0xffffffef, RZ, 0xc0, !PT ;  /* 0xffffffef16167812 */ /* 0x000fc400078ec0ff */
[----:B------:R-:W-:Y:S02]  /*15a40*/  FMNMX.FTZ R0, R34, R0, !PT ;  /* 0x0000000022007209 */ /* 0x000fe40007810000 */
[----:B------:R-:W-:Y:S02]  /*15a50*/  ISETP.LT.OR P2, PT, R14, 0x72, P2 ;  /* 0x000000720e00780c */ /* 0x000fe40001741670 */
[----:B------:R-:W-:Y:S02]  /*15a60*/  FMNMX.FTZ R0, R35, R0, !PT ;  /* 0x0000000023007209 */ /* 0x000fe40007810000 */
[----:B------:R-:W-:Y:S02]  /*15a70*/  @P0 LOP3.LUT R22, R22, 0x10, RZ, 0xfc, !PT ;  /* 0x0000001016160812 */ /* 0x000fe400078efcff */
[----:B------:R-:W-:Y:S02]  /*15a80*/  FMNMX.FTZ R0, R38, R0, !PT ;  /* 0x0000000026007209 */ /* 0x000fe40007810000 */
[----:B------:R-:W-:-:S02]  /*15a90*/  ISETP.LT.OR P0, PT, R14, 0x6a, P5 ;  /* 0x0000006a0e00780c */ /* 0x000fc40002f01670 */
[----:B------:R-:W-:Y:S02]  /*15aa0*/  FMNMX.FTZ R0, R39, R0, !PT ;  /* 0x0000000027007209 */ /* 0x000fe40007810000 */
[C---:B------:R-:W-:Y:S02]  /*15ab0*/  FSETP.NEU.FTZ.AND P5, PT, R3.reuse, -INF , PT ;  /* 0xff8000000300780b */ /* 0x040fe40003fbd000 */
[----:B------:R-:W-:Y:S02]  /*15ac0*/  FMNMX.FTZ R0, R42, R0, !PT ;  /* 0x000000002a007209 */ /* 0x000fe40007810000 */
[----:B------:R-:W-:Y:S02]  /*15ad0*/  FSEL R12, R3, RZ, P5 ;  /* 0x000000ff030c7208 */ /* 0x000fe40002800000 */
[----:B------:R-:W-:Y:S02]  /*15ae0*/  FMNMX.FTZ R0, R43, R0, !PT ;  /* 0x000000002b007209 */ /* 0x000fe40007810000 */
[----:B------:R-:W-:Y:S01]  /*15af0*/  FSEL R13, R13, RZ, P5 ;  /* 0x000000ff0d0d7208 */ /* 0x000fe20002800000 */
[----:B------:R-:W-:Y:S01]  /*15b00*/  FADD.FTZ R12, -R12, R20 ;  /* 0x000000140c0c7221 */ /* 0x000fe20000010100 */
[----:B------:R-:W-:-:S02]  /*15b10*/  FMNMX.FTZ R0, R46, R0, !PT ;  /* 0x000000002e007209 */ /* 0x000fc40007810000 */
[----:B------:R-:W-:Y:S01]  /*15b20*/  LOP3.LUT P5, RZ, R22, 0x10, RZ, 0xc0, !PT ;  /* 0x0000001016ff7812 */ /* 0x000fe200078ac0ff */
[----:B------:R-:W-:-:S01]  /*15b30*/  FFMA.FTZ R24, R2, R24, -R13 ;  /* 0x0000001802187223 */ /* 0x000fc2000001080d */
[----:B------:R-:W-:Y:S01]  /*15b40*/  FMNMX.FTZ R0, R47, R0, !PT ;  /* 0x000000002f007209 */ /* 0x000fe20007810000 */
[----:B------:R-:W-:Y:S01]  /*15b50*/  FMUL.FTZ R12, R2, R12 ;  /* 0x0000000c020c7220 */ /* 0x000fe20000410000 */
[----:B------:R-:W-:Y:S01]  /*15b60*/  FSEL R78, R78, -INF , !P5 ;  /* 0xff8000004e4e7808 */ /* 0x000fe20006800000 */
[----:B------:R-:W-:-:S01]  /*15b70*/  FFMA.FTZ R25, R2, R25, -R13 ;  /* 0x0000001902197223 */ /* 0x000fc2000001080d */
[----:B------:R-:W-:Y:S01]  /*15b80*/  FMNMX.FTZ R0, R50, R0, !PT ;  /* 0x0000000032007209 */ /* 0x000fe20007810000 */
[----:B------:R-:W-:Y:S01]  /*15b90*/  MUFU.EX2 R24, R24 ;  /* 0x0000001800187308 */ /* 0x000fe20000000800 */
[----:B------:R-:W-:Y:S01]  /*15ba0*/  FSEL R79, R79, -INF , !P0 ;  /* 0xff8000004f4f7808 */ /* 0x000fe20004000000 */
[C-C-:B------:R-:W-:Y:S01]  /*15bb0*/  FFMA.FTZ R28, R2.reuse, R28, -R13.reuse ;  /* 0x0000001c021c7223 */ /* 0x140fe2000001080d */
[----:B------:R-:W-:Y:S01]  /*15bc0*/  FMNMX.FTZ R0, R51, R0, !PT ;  /* 0x0000000033007209 */ /* 0x000fe20007810000 */
[--C-:B------:R-:W-:Y:S01]  /*15bd0*/  FFMA.FTZ R29, R2, R29, -R13.reuse ;  /* 0x0000001d021d7223 */ /* 0x100fe2000001080d */
[----:B------:R-:W-:Y:S01]  /*15be0*/  FSEL R82, R82, -INF , !P6 ;  /* 0xff80000052527808 */ /* 0x000fe20007000000 */
[--C-:B------:R-:W-:Y:S01]  /*15bf0*/  FFMA.FTZ R32, R2, R32, -R13.reuse ;  /* 0x0000002002207223 */ /* 0x100fe2000001080d */
[----:B------:R-:W-:Y:S01]  /*15c00*/  FMNMX.FTZ R0, R54, R0, !PT ;  /* 0x0000000036007209 */ /* 0x000fe20007810000 */
[----:B------:R-:W0:Y:S01]  /*15c10*/  MUFU.EX2 R12, R12 ;  /* 0x0000000c000c7308 */ /* 0x000e220000000800 */
[----:B------:R-:W-:Y:S01]  /*15c20*/  ISETP.LT.OR P1, PT, R14, 0x79, P1 ;  /* 0x000000790e00780c */ /* 0x000fe20000f21670 */
[C-C-:B------:R-:W-:Y:S01]  /*15c30*/  FFMA.FTZ R33, R2.reuse, R33, -R13.reuse ;  /* 0x0000002102217223 */ /* 0x140fe2000001080d */
[----:B------:R-:W-:Y:S01]  /*15c40*/  FMNMX.FTZ R0, R55, R0, !PT ;  /* 0x0000000037007209 */ /* 0x000fe20007810000 */
[C-C-:B------:R-:W-:Y:S01]  /*15c50*/  FFMA.FTZ R36, R2.reuse, R36, -R13.reuse ;  /* 0x0000002402247223 */ /* 0x140fe2000001080d */
[----:B------:R-:W-:Y:S01]  /*15c60*/  FSEL R83, R83, -INF , !P2 ;  /* 0xff80000053537808 */ /* 0x000fe20005000000 */
[--C-:B------:R-:W-:Y:S01]  /*15c70*/  FFMA.FTZ R37, R2, R37, -R13.reuse ;  /* 0x0000002502257223 */ /* 0x100fe2000001080d */
[----:B------:R-:W-:Y:S01]  /*15c80*/  FMNMX.FTZ R0, R58, R0, !PT ;  /* 0x000000003a007209 */ /* 0x000fe20007810000 */
[----:B------:R-:W1:Y:S01]  /*15c90*/  MUFU.EX2 R25, R25 ;  /* 0x0000001900197308 */ /* 0x000e620000000800 */
[----:B------:R-:W-:Y:S01]  /*15ca0*/  ISETP.LT.OR P4, PT, R14, 0x7a, P4 ;  /* 0x0000007a0e00780c */ /* 0x000fe20002781670 */
[C-C-:B------:R-:W-:Y:S01]  /*15cb0*/  FFMA.FTZ R40, R2.reuse, R40, -R13.reuse ;  /* 0x0000002802287223 */ /* 0x140fe2000001080d */
[----:B------:R-:W-:Y:S01]  /*15cc0*/  FMNMX.FTZ R0, R59, R0, !PT ;  /* 0x000000003b007209 */ /* 0x000fe20007810000 */
[--C-:B------:R-:W-:Y:S01]  /*15cd0*/  FFMA.FTZ R41, R2, R41, -R13.reuse ;  /* 0x0000002902297223 */ /* 0x100fe2000001080d */
[----:B------:R-:W-:Y:S01]  /*15ce0*/  FSEL R86, R86, -INF , !P1 ;  /* 0xff80000056567808 */ /* 0x000fe20004800000 */
[--C-:B------:R-:W-:Y:S01]  /*15cf0*/  FFMA.FTZ R44, R2, R44, -R13.reuse ;  /* 0x0000002c022c7223 */ /* 0x100fe2000001080d */
[----:B------:R-:W-:Y:S01]  /*15d00*/  FMNMX.FTZ R0, R62, R0, !PT ;  /* 0x000000003e007209 */ /* 0x000fe20007810000 */
[----:B------:R-:W-:Y:S01]  /*15d10*/  MUFU.EX2 R28, R28 ;  /* 0x0000001c001c7308 */ /* 0x000fe20000000800 */
[----:B------:R-:W-:Y:S01]  /*15d20*/  FSEL R87, R87, -INF , !P4 ;  /* 0xff80000057577808 */ /* 0x000fe20006000000 */
[----:B0-----:R-:W-:Y:S01]  /*15d30*/  FFMA.FTZ R6, R12, R6, R24 ;  /* 0x000000060c067223 */ /* 0x001fe20000010018 */
[----:B------:R-:W-:Y:S01]  /*15d40*/  FMNMX.FTZ R0, R63, R0, !PT ;  /* 0x000000003f007209 */ /* 0x000fe20007810000 */
[C-C-:B------:R-:W-:Y:S01]  /*15d50*/  FFMA.FTZ R45, R2.reuse, R45, -R13.reuse ;  /* 0x0000002d022d7223 */ /* 0x140fe2000001080d */
[----:B------:R-:W-:-:S01]  /*15d60*/  FFMA.FTZ R48, R2, R48, -R13 ;  /* 0x0000003002307223 */ /* 0x000fc2000001080d */
[----:B------:R-:W-:Y:S01]  /*15d70*/  FFMA.FTZ R49, R2, R49, -R13 ;  /* 0x0000003102317223 */ /* 0x000fe2000001080d */
[----:B------:R-:W-:Y:S01]  /*15d80*/  FMNMX.FTZ R0, R66, R0, !PT ;  /* 0x0000000042007209 */ /* 0x000fe20007810000 */
[----:B------:R-:W-:Y:S01]  /*15d90*/  MUFU.EX2 R29, R29 ;  /* 0x0000001d001d7308 */ /* 0x000fe20000000800 */
[----:B-1----:R-:W-:-:S01]  /*15da0*/  FADD.FTZ R6, R25, R6 ;  /* 0x0000000619067221 */ /* 0x002fc20000010000 */
[C-C-:B------:R-:W-:Y:S01]  /*15db0*/  FFMA.FTZ R52, R2.reuse, R52, -R13.reuse ;  /* 0x0000003402347223 */ /* 0x140fe2000001080d */
[----:B------:R-:W-:Y:S01]  /*15dc0*/  FMNMX.FTZ R0, R67, R0, !PT ;  /* 0x0000000043007209 */ /* 0x000fe20007810000 */
[C-C-:B------:R-:W-:Y:S01]  /*15dd0*/  FFMA.FTZ R53, R2.reuse, R53, -R13.reuse ;  /* 0x0000003502357223 */ /* 0x140fe2000001080d */
[----:B------:R-:W-:-:S01]  /*15de0*/  FFMA.FTZ R56, R2, R56, -R13 ;  /* 0x0000003802387223 */ /* 0x000fc2000001080d */
[--C-:B------:R-:W-:Y:S01]  /*15df0*/  FFMA.FTZ R57, R2, R57, -R13.reuse ;  /* 0x0000003902397223 */ /* 0x100fe2000001080d */
[----:B------:R-:W-:Y:S01]  /*15e00*/  FMNMX.FTZ R0, R70, R0, !PT ;  /* 0x0000000046007209 */ /* 0x000fe20007810000 */
[----:B------:R-:W-:Y:S01]  /*15e10*/  MUFU.EX2 R32, R32 ;  /* 0x0000002000207308 */ /* 0x000fe20000000800 */
[----:B------:R-:W-:-:S01]  /*15e20*/  FFMA.FTZ R60, R2, R60, -R13 ;  /* 0x0000003c023c7223 */ /* 0x000fc2000001080d */
        /* <DEDUP_REMOVED lines=20> */
[----:B------:R-:W-:-:S02]  /*15f70*/  ISETP.NE.AND P5, PT, R136, 0x3, PT ;  /* 0x000000038800780c */ /* 0x000fc40003fa5270 */
[----:B------:R-:W-:Y:S01]  /*15f80*/  FMNMX.FTZ R0, R82, R0, !PT ;  /* 0x0000000052007209 */ /* 0x000fe20007810000 */
[----:B------:R-:W-:Y:S01]  /*15f90*/  MUFU.EX2 R37, R37 ;  /* 0x0000002500257308 */ /* 0x000fe20000000800 */
[----:B------:R-:W-:Y:S02]  /*15fa0*/  LOP3.LUT P0, RZ, R22, 0x40000000, RZ, 0xc0, !PT ;  /* 0x4000000016ff7812 */ /* 0x000fe4000780c0ff */
[----:B------:R-:W-:-:S04]  /*15fb0*/  FMNMX.FTZ R0, R83, R0, !PT ;  /* 0x0000000053007209 */ /* 0x000fc80007810000 */
[----:B------:R-:W-:Y:S01]  /*15fc0*/  FMNMX.FTZ R0, R86, R0, !PT ;  /* 0x0000000056007209 */ /* 0x000fe20007810000 */
[----:B------:R-:W-:Y:S03]  /*15fd0*/  MUFU.EX2 R40, R40 ;  /* 0x0000002800287308 */ /* 0x000fe60000000800 */
[----:B------:R-:W-:-:S05]  /*15fe0*/  FMNMX.FTZ R0, R87, R0, !PT ;  /* 0x0000000057007209 */ /* 0x000fca0007810000 */
[----:B------:R-:W0:Y:S01]  /*15ff0*/  SHFL.BFLY PT, R14, R0, 0x2, 0x1f ;  /* 0x0c401f00000e7f89 */ /* 0x000e2200000e0000 */
[----:B------:R-:W-:Y:S08]  /*16000*/  MUFU.EX2 R41, R41 ;  /* 0x0000002900297308 */ /* 0x000ff00000000800 */
        /* <DEDUP_REMOVED lines=8> */
[----:B0-----:R-:W-:-:S04]  /*16090*/  FMNMX.FTZ R0, R0, R14, !PT ;  /* 0x0000000e00007209 */ /* 0x001fc80007810000 */
[----:B------:R-:W-:-:S03]  /*160a0*/  FSETP.NEU.FTZ.AND P1, PT, R0, -INF , PT ;  /* 0xff8000000000780b */ /* 0x000fc60003f3d000 */
[----:B------:R-:W-:Y:S01]  /*160b0*/  MUFU.EX2 R56, R56 ;  /* 0x0000003800387308 */ /* 0x000fe20000000800 */
[----:B------:R-:W-:-:S05]  /*160c0*/  FSEL R14, R0, RZ, P1 ;  /* 0x000000ff000e7208 */ /* 0x000fca0000800000 */
[----:B------:R-:W-:Y:S01]  /*160d0*/  FADD.FTZ R7, -R14, R7 ;  /* 0x000000070e077221 */ /* 0x000fe20000010100 */
[----:B------:R-:W-:-:S01]  /*160e0*/  FFMA.FTZ R14, R2, R0, -8 ;  /* 0xc1000000020e7423 */ /* 0x000fc20000010000 */
[----:B------:R-:W-:Y:S02]  /*160f0*/  MUFU.EX2 R57, R57 ;  /* 0x0000003900397308 */ /* 0x000fe40000000800 */
[----:B------:R-:W-:Y:S02]  /*16100*/  FMUL.FTZ R7, R2, R7 ;  /* 0x0000000702077220 */ /* 0x000fe40000410000 */
[----:B------:R-:W-:-:S04]  /*16110*/  FSEL R15, R14, RZ, P1 ;  /* 0x000000ff0e0f7208 */ /* 0x000fc80000800000 */
        /* <DEDUP_REMOVED lines=43> */
[----:B------:R-:W-:-:S03]  /*163d0*/  FFMA.FTZ R15, R2, R87, -R15 ;  /* 0x00000057020f7223 */ /* 0x000fc6000001080f */
        /* <DEDUP_REMOVED lines=99> */
.L_x_9763:
[----:B------:R-:W2:Y:S01]  /*16a10*/  LDL R14, [R1+0x1c] ;  /* 0x00001c00010e7983 */ /* 0x000ea20000100800 */
[----:B------:R-:W-:-:S05]  /*16a20*/  VIADD R21, R21, 0x19c60 ;  /* 0x00019c6015157836 */ /* 0x000fca0000000000 */
[----:B--2---:R-:W-:Y:S02]  /*16a30*/  PRMT R21, R14, 0x654, R21 ;  /* 0x000006540e157816 */ /* 0x004fe40000000015 */
[----:B------:R-:W2:Y:S01]  /*16a40*/  LDL R14, [R1+0x44] ;  /* 0x00004400010e7983 */ /* 0x000ea20000100800 */
        /* <DEDUP_REMOVED lines=94> */
[C---:B--2---:R-:W-:Y:S01]  /*17030*/  ISETP.GT.AND P1, PT, R4.reuse, R14, PT ;  /* 0x0000000e0400720c */ /* 0x044fe20003f24270 */
[----:B------:R-:W-:-:S12]  /*17040*/  VIADD R4, R4, 0xffffffff ;  /* 0xffffffff04047836 */ /* 0x000fd80000000000 */
[----:B0-----:R-:W-:Y:S05]  /*17050*/  @P1 BRA `(.L_x_9764) ;  /* 0xffffffd0002c1947 */ /* 0x001fea000383ffff */
.L_x_9744:
[----:B------:R-:W-:Y:S05]  /*17060*/  BSYNC B0 ;  /* 0x0000000000007941 */ /* 0x000fea0003800000 */
.L_x_9743:
[----:B------:R-:W-:Y:S01]  /*17070*/  IMAD.U32 R14, RZ, RZ, UR36 ;  /* 0x00000024ff0e7e24 */ /* 0x000fe2000f8e00ff */
[----:B------:R-:W-:Y:S06]  /*17080*/  BAR.ARV 0x8, 0x200 ;  /* 0x0208000000007b1d */ /* 0x000fec0000002000 */
[----:B------:R-:W-:-:S13]  /*17090*/  ISETP.NE.AND P1, PT, R14, 0x3, PT ;  /* 0x000000030e00780c */ /* 0x000fda0003f25270 */
[----:B------:R-:W-:Y:S05]  /*170a0*/  @!P1 BRA `(.L_x_9765) ;  /* 0x0000000000049947 */ /* 0x000fea0003800000 */
[----:B------:R-:W-:Y:S01]  /*170b0*/  BPT.TRAP 0x1 ;  /* 0x000000040000795c */ /* 0x000fe20000300000 */
.L_x_9765:
[----:B------:R-:W-:Y:S01]  /*170c0*/  IMAD R4, R17, 0x8, R16 ;  /* 0x0000000811047824 */ /* 0x000fe200078e0210 */
[----:B------:R-:W-:-:S04]  /*170d0*/  SHF.L.U32 R7, R19, 0x1f, RZ ;  /* 0x0000001f13077819 */ /* 0x000fc800000006ff */
[----:B------:R0:W1:Y:S01]  /*170e0*/  SYNCS.PHASECHK.TRANS64.TRYWAIT P0, [R4+URZ+0x19c50], R7 ;  /* 0x019c5007040075a7 */ /* 0x000062000800017f */
[----:B------:R-:W-:Y:S05]  /*170f0*/  @!P1 BRA `(.L_x_9766) ;  /* 0x0000000000049947 */ /* 0x000fea0003800000 */
[----:B------:R-:W-:Y:S01]  /*17100*/  BPT.TRAP 0x1 ;  /* 0x000000040000795c */ /* 0x000fe20000300000 */
.L_x_9766:
[----:B------:R-:W-:Y:S04]  /*17110*/  BSSY B0, `(.L_x_9767) ;  /* 0x0000004000007945 */ /* 0x000fe80003800000 */
[----:B-1----:R-:W-:Y:S05]  /*17120*/  @P0 BRA `(.L_x_9768) ;  /* 0x0000000000080947 */ /* 0x002fea0003800000 */
[----:B------:R-:W1:Y:S02]  /*17130*/  SYNCS.PHASECHK.TRANS64.TRYWAIT P0, [R4+URZ+0x19c50], R7 ;  /* 0x019c5007040075a7 */ /* 0x000e64000800017f */
[----:B-1----:R-:W-:Y:S05]  /*17140*/  @!P0 BRA `(.L_x_9769) ;  /* 0x000000a400ec8947 */ /* 0x002fea0003800000 */
.L_x_9768:
[----:B------:R-:W-:Y:S05]  /*17150*/  BSYNC B0 ;  /* 0x0000000000007941 */ /* 0x000fea0003800000 */
.L_x_9767:
[----:B------:R-:W0:Y:S01]  /*17160*/  LDL.LU R20, [R1+0x2c] ;  /* 0x00002c0001147983 */ /* 0x000e220000300800 */
[----:B------:R-:W-:-:S03]  /*17170*/  ULDC.64 UR4, c[0x0][0x9a0] ;  /* 0x0002680000047ab9 */ /* 0x000fc60000000a00 */
[----:B------:R-:W2:Y:S01]  /*17180*/  LDL.LU R15, [R1+0x28] ;  /* 0x00002800010f7983 */ /* 0x000ea20000300800 */
[----:B------:R-:W-:Y:S01]  /*17190*/  VIADD R16, R16, 0x3000 ;  /* 0x0000300010107836 */ /* 0x000fe20000000000 */
[----:B------:R-:W-:Y:S01]  /*171a0*/  ISETP.NE.U32.AND P0, PT, RZ, UR4, PT ;  /* 0x00000004ff007c0c */ /* 0x000fe2000bf05070 */
[----:B------:R-:W-:Y:S01]  /*171b0*/  IMAD.MOV.U32 R9, RZ, RZ, 0x40000040 ;  /* 0x40000040ff097424 */ /* 0x000fe200078e00ff */
[----:B------:R-:W-:Y:S02]  /*171c0*/  WARPGROUP.ARRIVE ;  /* 0x00000000000079c5 */ /* 0x000fe40000000000 */
[----:B------:R-:W-:Y:S02]  /*171d0*/  SHF.R.U32.HI R16, RZ, 0x4, R16 ;  /* 0x00000004ff107819 */ /* 0x000fe40000011610 */
[----:B------:R-:W-:Y:S02]  /*171e0*/  ISETP.NE.AND.EX P0, PT, RZ, UR5, PT, P0 ;  /* 0x00000005ff007c0c */ /* 0x000fe4000bf05300 */
[----:B------:R-:W-:-:S02]  /*171f0*/  LOP3.LUT R16, R16, 0x3fff, RZ, 0xc0, !PT ;  /* 0x00003fff10107812 */ /* 0x000fc400078ec0ff */
[----:B------:R-:W-:Y:S02]  /*17200*/  R2UR UR7, R9 ;  /* 0x00000000090772ca */ /* 0x000fe400000e0000 */
[----:B------:R-:W-:-:S05]  /*17210*/  LOP3.LUT R16, R16, 0x10000, RZ, 0xfc, !PT ;  /* 0x0001000010107812 */ /* 0x000fca00078efcff */
[----:B------:R-:W-:Y:S02]  /*17220*/  IMAD R8, R17, 0x300, R16 ;  /* 0x0000030011087824 */ /* 0x000fe400078e0210 */
[----:B------:R-:W3:Y:S03]  /*17230*/  @P0 LDC.64 R12, c[0x0][0x9c8] ;  /* 0x00027200ff0c0b82 */ /* 0x000ee60000000a00 */
[----:B------:R-:W-:-:S05]  /*17240*/  R2UR UR6, R8 ;  /* 0x00000000080672ca */ /* 0x000fca00000e0000 */
[----:B------:R-:W4:Y:S08]  /*17250*/  @P0 LDC.64 R10, c[0x0][0x9d0] ;  /* 0x00027400ff0a0b82 */ /* 0x000f300000000a00 */
[----:B------:R-:W-:Y:S03]  /*17260*/  QGMMA.64x96x32.F32.E4M3.E4M3 R88, R148, gdesc[UR4], R88, gsb0 ;  /* 0x0160000494587df3 */ /* 0x000fe60008000858 */
[----:B------:R-:W-:-:S02]  /*17270*/  WARPGROUP.DEPBAR.LE gsb0, 0x0 ;  /* 0x00008000000079c5 */ /* 0x000fc40000010000 */
[----:B------:R-:W-:Y:S01]  /*17280*/  WARPGROUP.ARRIVE ;  /* 0x00000000000079c5 */ /* 0x000fe20000000000 */
[----:B01----:R-:W-:Y:S02]  /*17290*/  @P0 SHF.R.S32.HI R7, RZ, 0x1f, R20 ;  /* 0x0000001fff070819 */ /* 0x003fe40000011414 */
[----:B--2---:R-:W-:-:S03]  /*172a0*/  @P0 SHF.R.S32.HI R9, RZ, 0x1f, R15 ;  /* 0x0000001fff090819 */ /* 0x004fc6000001140f */
[----:B---3--:R-:W-:-:S04]  /*172b0*/  @P0 IMAD R14, R7, R12, RZ ;  /* 0x0000000c070e0224 */ /* 0x008fc800078e02ff */
[C---:B------:R-:W-:Y:S02]  /*172c0*/  @P0 IMAD R7, R20.reuse, R13, R14 ;  /* 0x0000000d14070224 */ /* 0x040fe400078e020e */
[----:B------:R-:W-:-:S04]  /*172d0*/  @P0 IMAD.WIDE.U32 R12, R20, R12, RZ ;  /* 0x0000000c140c0225 */ /* 0x000fc800078e00ff */
[-C--:B----4-:R-:W-:Y:S02]  /*172e0*/  @P0 IMAD R14, R9, R10.reuse, RZ ;  /* 0x0000000a090e0224 */ /* 0x090fe400078e02ff */
[----:B------:R-:W-:Y:S02]  /*172f0*/  @P0 IMAD.IADD R13, R13, 0x1, R7 ;  /* 0x000000010d0d0824 */ /* 0x000fe400078e0207 */
        /* <DEDUP_REMOVED lines=15> */
[----:B------:R-:W-:Y:S02]  /*173f0*/  IMAD.U32 R16, RZ, RZ, UR36 ;  /* 0x00000024ff107e24 */ /* 0x000fe4000f8e00ff */
[----:B------:R-:W-:Y:S02]  /*17400*/  IMAD.MOV.U32 R20, RZ, RZ, -0x800000 ;  /* 0xff800000ff147424 */ /* 0x000fe400078e00ff */
[----:B------:R-:W-:Y:S01]  /*17410*/  IMAD.MOV.U32 R21, RZ, RZ, -0x800000 ;  /* 0xff800000ff157424 */ /* 0x000fe200078e00ff */
[----:B------:R-:W-:-:S03]  /*17420*/  ISETP.NE.AND P3, PT, R16, 0x3, PT ;  /* 0x000000031000780c */ /* 0x000fc60003f65270 */
[----:B------:R-:W-:Y:S01]  /*17430*/  QGMMA.64x96x32.F32.E4M3.E4M3 R88, R144, gdesc[UR4], R88, gsb0 ;  /* 0x0160000490587df3 */ /* 0x000fe20008000858 */
[----:B------:R-:W-:Y:S02]  /*17440*/  R2UR UR6, R10 ;  /* 0x000000000a0672ca */ /* 0x000fe400000e0000 */
[----:B------:R-:W-:Y:S01]  /*17450*/  R2UR UR7, R11 ;  /* 0x000000000b0772ca */ /* 0x000fe200000e0000 */
[----:B------:R-:W1:Y:S04]  /*17460*/  SHFL.BFLY PT, R10, R5, 0x2, 0x1f ;  /* 0x0c401f00050a7f89 */ /* 0x000e6800000e0000 */
[----:B------:R-:W3:Y:S01]  /*17470*/  SHFL.BFLY PT, R11, R6, 0x2, 0x1f ;  /* 0x0c401f00060b7f89 */ /* 0x000ee200000e0000 */
[----:B-1----:R-:W-:-:S01]  /*17480*/  FADD.FTZ R10, R10, R5 ;  /* 0x000000050a0a7221 */ /* 0x002fc20000010000 */
[----:B---3--:R-:W-:Y:S01]  /*17490*/  FADD.FTZ R11, R11, R6 ;  /* 0x000000060b0b7221 */ /* 0x008fe20000010000 */
[----:B------:R-:W-:Y:S01]  /*174a0*/  IMAD.MOV.U32 R6, RZ, RZ, RZ ;  /* 0x000000ffff067224 */ /* 0x000fe200078e00ff */
[----:B------:R-:W-:-:S02]  /*174b0*/  WARPGROUP.DEPBAR.LE gsb0, 0x0 ;  /* 0x00008000000079c5 */ /* 0x000fc40000010000 */
[----:B------:R-:W-:-:S06]  /*174c0*/  WARPGROUP.ARRIVE ;  /* 0x00000000000079c5 */ /* 0x000fcc0000000000 */
[----:B------:R-:W-:Y:S01]  /*174d0*/  QGMMA.64x96x32.F32.E4M3.E4M3 R88, R140, gdesc[UR4], R88, gsb0 ;  /* 0x016000048c587df3 */ /* 0x000fe20008000858 */
[----:B------:R-:W-:Y:S02]  /*174e0*/  R2UR UR6, R8 ;  /* 0x00000000080672ca */ /* 0x000fe400000e0000 */
[----:B------:R-:W-:Y:S01]  /*174f0*/  R2UR UR7, R9 ;  /* 0x00000000090772ca */ /* 0x000fe200000e0000 */
[----:B------:R-:W0:Y:S04]  /*17500*/  SHFL.BFLY PT, R8, R11, 0x1, 0x1f ;  /* 0x0c201f000b087f89 */ /* 0x000e2800000e0000 */
[----:B------:R-:W1:Y:S01]  /*17510*/  SHFL.BFLY PT, R9, R10, 0x1, 0x1f ;  /* 0x0c201f000a097f89 */ /* 0x000e6200000e0000 */
[----:B0-----:R-:W-:-:S01]  /*17520*/  FADD.FTZ R12, R11, R8 ;  /* 0x000000080b0c7221 */ /* 0x001fc20000010000 */
[----:B-1----:R-:W-:-:S04]  /*17530*/  FADD.FTZ R13, R10, R9 ;  /* 0x000000090a0d7221 */ /* 0x002fc80000010000 */
[C---:B------:R-:W-:Y:S01]  /*17540*/  FSETP.NE.FTZ.AND P0, PT, R12.reuse, RZ, PT ;  /* 0x000000ff0c00720b */ /* 0x040fe20003f15000 */
[----:B------:R-:W-:Y:S01]  /*17550*/  FMUL.FTZ R14, R12, 0.00390625 ;  /* 0x3b8000000c0e7820 */ /* 0x000fe20000410000 */
[----:B------:R-:W-:Y:S02]  /*17560*/  IMAD.MOV.U32 R10, RZ, RZ, RZ ;  /* 0x000000ffff0a7224 */ /* 0x000fe400078e00ff */
[----:B------:R-:W-:Y:S02]  /*17570*/  FMUL.FTZ R15, R13, 0.00390625 ;  /* 0x3b8000000d0f7820 */ /* 0x000fe40000410000 */
[----:B------:R-:W-:-:S03]  /*17580*/  FSETP.NE.FTZ.AND P1, PT, R14, RZ, PT ;  /* 0x000000ff0e00720b */ /* 0x000fc60003f35000 */
[----:B------:R-:W-:-:S04]  /*17590*/  FSETP.NE.FTZ.AND P2, PT, R15, RZ, PT ;  /* 0x000000ff0f00720b */ /* 0x000fc80003f55000 */
[----:B------:R-:W-:Y:S01]  /*175a0*/  @P0 MUFU.RCP R6, R12 ;  /* 0x0000000c00060308 */ /* 0x000fe20000001000 */
[----:B------:R-:W-:-:S05]  /*175b0*/  FSETP.NE.FTZ.AND P0, PT, R13, RZ, PT ;  /* 0x000000ff0d00720b */ /* 0x000fca0003f15000 */
[C---:B------:R-:W-:Y:S02]  /*175c0*/  @P1 FMUL.FTZ R8, R2.reuse, 0.69314718246459960938 ;  /* 0x3f31721802081820 */ /* 0x040fe40000410000 */
[----:B------:R-:W0:Y:S01]  /*175d0*/  @P1 MUFU.LG2 R5, R14 ;  /* 0x0000000e00051308 */ /* 0x000e220000000c00 */
[----:B------:R-:W-:-:S07]  /*175e0*/  @P2 FMUL.FTZ R2, R2, 0.69314718246459960938 ;  /* 0x3f31721802022820 */ /* 0x000fce0000410000 */
        /* <DEDUP_REMOVED lines=14> */
.L_x_9770:
[----:B------:R-:W2:Y:S01]  /*176d0*/  LDL.LU R5, [R1+0x1c] ;  /* 0x00001c0001057983 */ /* 0x000ea20000300800 */
[----:B------:R-:W-:Y:S02]  /*176e0*/  VIADD R2, R4, 0x19c60 ;  /* 0x00019c6004027836 */ /* 0x000fe40000000000 */
[-C--:B------:R-:W-:Y:S01]  /*176f0*/  FMUL.FTZ R0, R88, R14.reuse ;  /* 0x0000000e58007220 */ /* 0x080fe20000410000 */
[----:B------:R-:W-:Y:S01]  /*17700*/  VIADD R17, R17, 0x1 ;  /* 0x0000000111117836 */ /* 0x000fe20000000000 */
[----:B------:R-:W3:Y:S01]  /*17710*/  LDL.LU R16, [R1+0x58] ;  /* 0x0000580001107983 */ /* 0x000ee20000300800 */
[----:B------:R-:W-:-:S03]  /*17720*/  FMUL.FTZ R4, R89, R14 ;  /* 0x0000000e59047220 */ /* 0x000fc60000410000 */
        /* <DEDUP_REMOVED lines=51> */
[-C--:B------:R-:W-:Y:S01]  /*17a60*/  FMUL.FTZ R5, R100, R14.reuse ;  /* 0x0000000e64057220 */ /* 0x080fe20000410000 */
[----:B0-----:R-:W-:Y:S01]  /*17a70*/  SEL R2, RZ, 0x1, P1 ;  /* 0x00000001ff027807 */ /* 0x001fe20000800000 */
[----:B------:R-:W-:-:S03]  /*17a80*/  FMUL.FTZ R14, R133, R14 ;  /* 0x0000000e850e7220 */ /* 0x000fc60000410000 */
[----:B------:R-:W-:-:S07]  /*17a90*/  LOP3.LUT R19, R19, R2, RZ, 0x3c, !PT ;  /* 0x0000000213137212 */ /* 0x000fce00078e3cff */
.L_x_9657:
        /* <DEDUP_REMOVED lines=14> */
[----:B------:R-:W2:Y:S04]  /*17b80*/  LDL R38, [R1+0x7c] ;  /* 0x00007c0001267983 */ /* 0x000ea80000100800 */
[----:B------:R-:W3:Y:S01]  /*17b90*/  LDL R60, [R1+0x54] ;  /* 0x00005400013c7983 */ /* 0x000ee20000100800 */
[----:B------:R-:W-:Y:S02]  /*17ba0*/  F2FP.BF16.F32.PACK_AB R0, R15, R0 ;  /* 0x000000000f00723e */ /* 0x000fe400000010ff */
[----:B------:R-:W-:Y:S01]  /*17bb0*/  F2FP.BF16.F32.PACK_AB R134, R134, R25 ;  /* 0x000000198686723e */ /* 0x000fe200000010ff */
[----:B------:R-:W4:Y:S01]  /*17bc0*/  LDL R62, [R1+0x40] ;  /* 0x00004000013e7983 */ /* 0x000f220000100800 */
[----:B------:R-:W-:-:S02]  /*17bd0*/  F2FP.BF16.F32.PACK_AB R5, R5, R96 ;  /* 0x000000600505723e */ /* 0x000fc400000010ff */
[----:B------:R-:W-:Y:S01]  /*17be0*/  F2FP.BF16.F32.PACK_AB R6, R6, R97 ;  /* 0x000000610606723e */ /* 0x000fe200000010ff */
[----:B------:R-:W4:Y:S01]  /*17bf0*/  LDL R56, [R1+0xc] ;  /* 0x00000c0001387983 */ /* 0x000f220000100800 */
[----:B------:R-:W-:Y:S02]  /*17c00*/  F2FP.BF16.F32.PACK_AB R7, R7, R104 ;  /* 0x000000680707723e */ /* 0x000fe400000010ff */
[----:B------:R-:W-:Y:S01]  /*17c10*/  F2FP.BF16.F32.PACK_AB R8, R8, R105 ;  /* 0x000000690808723e */ /* 0x000fe200000010ff */
[----:B------:R-:W4:Y:S01]  /*17c20*/  LDL R58, [R1+0x50] ;  /* 0x00005000013a7983 */ /* 0x000f220000100800 */
[----:B-1----:R-:W-:-:S05]  /*17c30*/  IMAD.SHL.U32 R2, R24, 0x4, RZ ;  /* 0x0000000418027824 */ /* 0x002fca00078e00ff */
[----:B------:R-:W-:-:S04]  /*17c40*/  LOP3.LUT R2, R2, 0xc, RZ, 0xc0, !PT ;  /* 0x0000000c02027812 */ /* 0x000fc800078ec0ff */
[----:B------:R-:W-:-:S05]  /*17c50*/  IADD3 R2, P0, R2, UR4, RZ ;  /* 0x0000000402027c10 */ /* 0x000fca000ff1e0ff */
[----:B------:R-:W-:Y:S01]  /*17c60*/  IMAD.X R3, RZ, RZ, UR5, P0 ;  /* 0x00000005ff037e24 */ /* 0x000fe200080e06ff */
[----:B------:R-:W1:Y:S01]  /*17c70*/  S2R R15, SR_SWINHI ;  /* 0x00000000000f7919 */ /* 0x000e620000002f00 */
[----:B------:R-:W-:Y:S01]  /*17c80*/  F2FP.BF16.F32.PACK_AB R93, R93, R4 ;  /* 0x000000045d5d723e */ /* 0x000fe200000010ff */
[----:B------:R-:W-:Y:S02]  /*17c90*/  ULDC.64 UR4, c[0x0][0xc00] ;  /* 0x0003000000047ab9 */ /* 0x000fe40000000a00 */
[----:B------:R0:W3:Y:S01]  /*17ca0*/  LDG.E.CONSTANT R2, desc[UR42][R2.64] ;  /* 0x0000002a02027981 */ /* 0x0000e2000c1e9900 */
[----:B------:R-:W-:Y:S02]  /*17cb0*/  F2FP.BF16.F32.PACK_AB R9, R9, R112 ;  /* 0x000000700909723e */ /* 0x000fe400000010ff */
[----:B------:R-:W-:Y:S02]  /*17cc0*/  F2FP.BF16.F32.PACK_AB R10, R10, R113 ;  /* 0x000000710a0a723e */ /* 0x000fe400000010ff */
[----:B------:R-:W-:-:S02]  /*17cd0*/  F2FP.BF16.F32.PACK_AB R11, R11, R120 ;  /* 0x000000780b0b723e */ /* 0x000fc400000010ff */
[----:B------:R-:W-:Y:S02]  /*17ce0*/  F2FP.BF16.F32.PACK_AB R12, R12, R121 ;  /* 0x000000790c0c723e */ /* 0x000fe400000010ff */
[----:B------:R-:W-:Y:S02]  /*17cf0*/  F2FP.BF16.F32.PACK_AB R35, R94, R35 ;  /* 0x000000235e23723e */ /* 0x000fe400000010ff */
[----:B0-----:R-:W-:Y:S02]  /*17d00*/  LOP3.LUT P0, R3, R24, 0x3, RZ, 0xc0, !PT ;  /* 0x0000000318037812 */ /* 0x001fe4000780c0ff */
[----:B------:R-:W-:Y:S02]  /*17d10*/  F2FP.BF16.F32.PACK_AB R36, R95, R36 ;  /* 0x000000245f24723e */ /* 0x000fe400000010ff */
[----:B------:R-:W-:Y:S02]  /*17d20*/  ISETP.EQ.OR P0, PT, R3, 0x3, !P0 ;  /* 0x000000030300780c */ /* 0x000fe40004702670 */
[----:B------:R-:W-:-:S02]  /*17d30*/  F2FP.BF16.F32.PACK_AB R13, R13, R128 ;  /* 0x000000800d0d723e */ /* 0x000fc400000010ff */
[----:B------:R-:W-:Y:S02]  /*17d40*/  SEL R37, R5, R6, P0 ;  /* 0x0000000605257207 */ /* 0x000fe40000000000 */
[----:B------:R-:W-:Y:S02]  /*17d50*/  SEL R39, R6, R5, P0 ;  /* 0x0000000506277207 */ /* 0x000fe40000000000 */
[----:B------:R-:W-:Y:S02]  /*17d60*/  SEL R41, R7, R8, P0 ;  /* 0x0000000807297207 */ /* 0x000fe40000000000 */
[----:B------:R-:W-:Y:S02]  /*17d70*/  SEL R43, R8, R7, P0 ;  /* 0x00000007082b7207 */ /* 0x000fe40000000000 */
[----:B------:R-:W-:Y:S02]  /*17d80*/  SEL R3, R0, R93, P0 ;  /* 0x0000005d00037207 */ /* 0x000fe40000000000 */
[----:B------:R-:W-:-:S02]  /*17d90*/  MOV R24, R16 ;  /* 0x0000001000187202 */ /* 0x000fc40000000f00 */
[----:B-1----:R-:W-:Y:S02]  /*17da0*/  MOV R25, R15 ;  /* 0x0000000f00197202 */ /* 0x002fe40000000f00 */
        /* <DEDUP_REMOVED lines=17> */
[----:B------:R-:W-:Y:S02]  /*17ec0*/  F2FP.BF16.F32.PACK_AB R135, R135, R26 ;  /* 0x0000001a8787723e */ /* 0x000fe400000010ff */
[----:B------:R-:W-:Y:S02]  /*17ed0*/  SEL R31, R32, R31, P0 ;  /* 0x0000001f201f7207 */ /* 0x000fe40000000000 */
        /* <DEDUP_REMOVED lines=19> */
[----:B------:R-:W-:Y:S02]  /*18010*/  LOP3.LUT R4, R73, 0x180, RZ, 0xc0, !PT ;  /* 0x0000018049047812 */ /* 0x000fe400078ec0ff */
[----:B------:R-:W-:Y:S02]  /*18020*/  SHF.R.U64 R5, R5, 0x3, RZ ;  /* 0x0000000305057819 */ /* 0x000fe400000012ff */
[----:B------:R-:W-:Y:S02]  /*18030*/  SHF.R.U64 R0, R0, 0x3, RZ ;  /* 0x0000000300007819 */ /* 0x000fe400000012ff */
[----:B------:R-:W-:Y:S02]  /*18040*/  SHF.R.U64 R4, R4, 0x3, RZ ;  /* 0x0000000304047819 */ /* 0x000fe400000012ff */
[----:B------:R-:W-:-:S02]  /*18050*/  IADD3 R75, P2, R6, 0x6000, RZ ;  /* 0x00006000064b7810 */ /* 0x000fc40007f5e0ff */
[----:B------:R-:W-:Y:S01]  /*18060*/  IADD3 R77, P1, R6, 0x6020, RZ ;  /* 0x00006020064d7810 */ /* 0x000fe20007f3e0ff */
[--C-:B------:R-:W-:Y:S01]  /*18070*/  IMAD.X R11, RZ, RZ, R7.reuse, P5 ;  /* 0x000000ffff0b7224 */ /* 0x100fe200028e0607 */
[----:B------:R-:W-:Y:S02]  /*18080*/  LOP3.LUT R6, R5, R6, RZ, 0x3c, !PT ;  /* 0x0000000605067212 */ /* 0x000fe400078e3cff */
[----:B------:R-:W-:Y:S01]  /*18090*/  LOP3.LUT R12, R0, R71, RZ, 0x3c, !PT ;  /* 0x00000047000c7212 */ /* 0x000fe200078e3cff */
[----:B------:R-:W-:Y:S01]  /*180a0*/  IMAD.X R15, RZ, RZ, R7, P3 ;  /* 0x000000ffff0f7224 */ /* 0x000fe200018e0607 */
[----:B------:R-:W-:Y:S02]  /*180b0*/  LOP3.LUT R14, R4, R73, RZ, 0x3c, !PT ;  /* 0x00000049040e7212 */ /* 0x000fe400078e3cff */
[----:B------:R-:W-:Y:S02]  /*180c0*/  LOP3.LUT R26, R77, 0x180, RZ, 0xc0, !PT ;  /* 0x000001804d1a7812 */ /* 0x000fe400078ec0ff */
[----:B------:R-:W-:-:S02]  /*180d0*/  MOV R54, R6 ;  /* 0x0000000600367202 */ /* 0x000fc40000000f00 */
[----:B---3--:R-:W-:Y:S01]  /*180e0*/  LOP3.LUT R0, R2, 0x2, RZ, 0x3c, !PT ;  /* 0x0000000202007812 */ /* 0x008fe200078e3cff */
[----:B------:R-:W-:Y:S01]  /*180f0*/  SHFL.IDX PT, R3, R3, R2, 0x1c1f ;  /* 0x001c1f0203037589 */ /* 0x000fe200000e0000 */
[----:B------:R-:W-:Y:S02]  /*18100*/  MOV R52, R10 ;  /* 0x0000000a00347202 */ /* 0x000fe40000000f00 */
[----:B------:R-:W-:Y:S01]  /*18110*/  MOV R48, R14 ;  /* 0x0000000e00307202 */ /* 0x000fe20000000f00 */
[----:B------:R-:W0:Y:S01]  /*18120*/  SHFL.IDX PT, R6, R93, R0, 0x1c1f ;  /* 0x001c1f005d067589 */ /* 0x000e2200000e0000 */
[----:B------:R-:W-:-:S03]  /*18130*/  SHF.R.U64 R26, R26, 0x3, RZ ;  /* 0x000000031a1a7819 */ /* 0x000fc600000012ff */
[----:B------:R-:W-:Y:S04]  /*18140*/  SHFL.IDX PT, R37, R37, R2, 0x1c1f ;  /* 0x001c1f0225257589 */ /* 0x000fe800000e0000 */
[----:B------:R-:W1:Y:S04]  /*18150*/  SHFL.IDX PT, R10, R39, R0, 0x1c1f ;  /* 0x001c1f00270a7589 */ /* 0x000e6800000e0000 */
[----:B------:R-:W-:Y:S04]  /*18160*/  SHFL.IDX PT, R57, R57, R2, 0x1c1f ;  /* 0x001c1f0239397589 */ /* 0x000fe800000e0000 */
[----:B------:R-:W2:Y:S04]  /*18170*/  SHFL.IDX PT, R32, R35, R0, 0x1c1f ;  /* 0x001c1f0023207589 */ /* 0x000ea800000e0000 */
[----:B------:R-:W-:Y:S04]  /*18180*/  SHFL.IDX PT, R41, R41, R2, 0x1c1f ;  /* 0x001c1f0229297589 */ /* 0x000fe800000e0000 */
[----:B------:R-:W3:Y:S04]  /*18190*/  SHFL.IDX PT, R14, R43, R0, 0x1c1f ;  /* 0x001c1f002b0e7589 */ /* 0x000ee800000e0000 */
[----:B------:R-:W-:Y:S04]  /*181a0*/  SHFL.IDX PT, R59, R59, R2, 0x1c1f ;  /* 0x001c1f023b3b7589 */ /* 0x000fe800000e0000 */
[----:B------:R-:W4:Y:S04]  /*181b0*/  SHFL.IDX PT, R34, R33, R0, 0x1c1f ;  /* 0x001c1f0021227589 */ /* 0x000f2800000e0000 */
[----:B------:R-:W-:Y:S04]  /*181c0*/  SHFL.IDX PT, R61, R61, R2, 0x1c1f ;  /* 0x001c1f023d3d7589 */ /* 0x000fe800000e0000 */
[----:B------:R-:W4:Y:S01]  /*181d0*/  SHFL.IDX PT, R36, R31, R0, 0x1c1f ;  /* 0x001c1f001f247589 */ /* 0x000f2200000e0000 */
[----:B------:R-:W-:-:S03]  /*181e0*/  LOP3.LUT R4, R26, R77, RZ, 0x3c, !PT ;  /* 0x0000004d1a047212 */ /* 0x000fc600078e3cff */
[----:B------:R-:W-:Y:S01]  /*181f0*/  SHFL.IDX PT, R45, R45, R2, 0x1c1f ;  /* 0x001c1f022d2d7589 */ /* 0x000fe200000e0000 */
[----:B------:R-:W-:-:S03]  /*18200*/  LOP3.LUT R8, R75, 0x180, RZ, 0xc0, !PT ;  /* 0x000001804b087812 */ /* 0x000fc600078ec0ff */
[----:B------:R-:W-:Y:S04]  /*18210*/  SHFL.IDX PT, R49, R49, R2, 0x1c1f ;  /* 0x001c1f0231317589 */ /* 0x000fe800000e0000 */
[----:B------:R-:W-:Y:S04]  /*18220*/  SHFL.IDX PT, R53, R53, R2, 0x1c1f ;  /* 0x001c1f0235357589 */ /* 0x000fe800000e0000 */
[----:B------:R-:W-:Y:S04]  /*18230*/  SHFL.IDX PT, R63, R63, R2, 0x1c1f ;  /* 0x001c1f023f3f7589 */ /* 0x000fe800000e0000 */
[----:B------:R-:W-:Y:S04]  /*18240*/  SHFL.IDX PT, R65, R65, R2, 0x1c1f ;  /* 0x001c1f0241417589 */ /* 0x000fe800000e0000 */
[----:B------:R-:W-:Y:S04]  /*18250*/  SHFL.IDX PT, R67, R67, R2, 0x1c1f ;  /* 0x001c1f0243437589 */ /* 0x000fe800000e0000 */
[----:B------:R-:W4:Y:S04]  /*18260*/  SHFL.IDX PT, R26, R47, R0, 0x1c1f ;  /* 0x001c1f002f1a7589 */ /* 0x000f2800000e0000 */
[----:B------:R-:W4:Y:S04]  /*18270*/  SHFL.IDX PT, R28, R51, R0, 0x1c1f ;  /* 0x001c1f00331c7589 */ /* 0x000f2800000e0000 */
[----:B------:R-:W4:Y:S04]  /*18280*/  SHFL.IDX PT, R30, R55, R0, 0x1c1f ;  /* 0x001c1f00371e7589 */ /* 0x000f2800000e0000 */
[----:B------:R-:W4:Y:S04]  /*18290*/  SHFL.IDX PT, R38, R29, R0, 0x1c1f ;  /* 0x001c1f001d267589 */ /* 0x000f2800000e0000 */
[----:B------:R-:W4:Y:S04]  /*182a0*/  SHFL.IDX PT, R40, R27, R0, 0x1c1f ;  /* 0x001c1f001b287589 */ /* 0x000f2800000e0000 */
[----:B------:R0:W4:Y:S01]  /*182b0*/  SHFL.IDX PT, R42, R135, R0, 0x1c1f ;  /* 0x001c1f00872a7589 */ /* 0x00012200000e0000 */
[----:B------:R-:W-:Y:S01]  /*182c0*/  SHF.R.U64 R8, R8, 0x3, RZ ;  /* 0x0000000308087819 */ /* 0x000fe200000012ff */
[----:B------:R-:W-:-:S02]  /*182d0*/  IMAD.X R5, RZ, RZ, R7, P1 ;  /* 0x000000ffff057224 */ /* 0x000fc400008e0607 */
[--C-:B------:R-:W-:Y:S01]  /*182e0*/  IMAD.X R9, RZ, RZ, R7.reuse, P2 ;  /* 0x000000ffff097224 */ /* 0x100fe200010e0607 */
[----:B------:R-:W-:Y:S01]  /*182f0*/  LOP3.LUT R8, R8, R75, RZ, 0x3c, !PT ;  /* 0x0000004b08087212 */ /* 0x000fe200078e3cff */
[----:B------:R-:W-:Y:S01]  /*18300*/  IMAD.X R13, RZ, RZ, R7, P4 ;  /* 0x000000ffff0d7224 */ /* 0x000fe200020e0607 */
[----:B------:R-:W-:Y:S02]  /*18310*/  MOV R44, R4 ;  /* 0x00000004002c7202 */ /* 0x000fe40000000f00 */
[----:B------:R-:W-:Y:S01]  /*18320*/  MOV R46, R8 ;  /* 0x00000008002e7202 */ /* 0x000fe20000000f00 */
[----:B0-----:R-:W0:Y:S01]  /*18330*/  LDC R0, c[0x0][0xbe8] ;  /* 0x0002fa00ff007b82 */ /* 0x001e220000000800 */
[----:B------:R-:W-:Y:S02]  /*18340*/  SEL R4, R3, R6, P0 ;  /* 0x0000000603047207 */ /* 0x000fe40000000000 */
[----:B------:R-:W-:Y:S02]  /*18350*/  MOV R50, R12 ;  /* 0x0000000c00327202 */ /* 0x000fe40000000f00 */
[----:B------:R-:W-:-:S02]  /*18360*/  SEL R6, R6, R3, P0 ;  /* 0x0000000306067207 */ /* 0x000fc40000000000 */
[----:B-1----:R-:W-:Y:S01]  /*18370*/  SEL R8, R37, R10, P0 ;  /* 0x0000000a25087207 */ /* 0x002fe20000000000 */
[----:B------:R-:W1:Y:S01]  /*18380*/  LDC.64 R2, c[0x0][0xc00] ;  /* 0x00030000ff027b82 */ /* 0x000e620000000a00 */
[----:B--2---:R-:W-:Y:S02]  /*18390*/  SEL R5, R57, R32, P0 ;  /* 0x0000002039057207 */ /* 0x004fe40000000000 */
[----:B------:R-:W-:-:S05]  /*183a0*/  SEL R7, R32, R57, P0 ;  /* 0x0000003920077207 */ /* 0x000fca0000000000 */
[----:B------:R-:W-:Y:S01]  /*183b0*/  BAR.SYNC.DEFER_BLOCKING 0x1, 0x180 ;  /* 0x0046000000007b1d */ /* 0x000fe20000010000 */
[----:B------:R-:W-:Y:S02]  /*183c0*/  SEL R10, R10, R37, P0 ;  /* 0x000000250a0a7207 */ /* 0x000fe40000000000 */
[----:B---3--:R-:W-:Y:S02]  /*183d0*/  SEL R12, R41, R14, P0 ;  /* 0x0000000e290c7207 */ /* 0x008fe40000000000 */
[----:B----4-:R-:W-:Y:S02]  /*183e0*/  SEL R9, R59, R34, P0 ;  /* 0x000000223b097207 */ /* 0x010fe40000000000 */
[----:B------:R-:W-:Y:S02]  /*183f0*/  SEL R11, R34, R59, P0 ;  /* 0x0000003b220b7207 */ /* 0x000fe40000000000 */
[----:B------:R-:W-:Y:S02]  /*18400*/  SEL R14, R14, R41, P0 ;  /* 0x000000290e0e7207 */ /* 0x000fe40000000000 */
[----:B------:R-:W-:-:S02]  /*18410*/  SEL R13, R61, R36, P0 ;  /* 0x000000243d0d7207 */ /* 0x000fc40000000000 */
[----:B------:R-:W-:Y:S02]  /*18420*/  SEL R15, R36, R61, P0 ;  /* 0x0000003d240f7207 */ /* 0x000fe40000000000 */
[----:B------:R-:W-:-:S04]  /*18430*/  ISETP.NE.U32.AND P2, PT, RZ, UR4, PT ;  /* 0x00000004ff007c0c */ /* 0x000fc8000bf45070 */
[----:B------:R-:W-:Y:S01]  /*18440*/  ISETP.NE.AND.EX P2, PT, RZ, UR5, PT, P2 ;  /* 0x00000005ff007c0c */ /* 0x000fe2000bf45320 */
[----:B------:R-:W-:Y:S01]  /*18450*/  ULDC.64 UR4, c[0x0][0xc08] ;  /* 0x0003020000047ab9 */ /* 0x000fe20000000a00 */
[----:B------:R2:W-:Y:S04]  /*18460*/  STSM.16.M88.4 [R54], R4 ;  /* 0x0000000436007844 */ /* 0x0005e80000000200 */
[----:B------:R3:W-:Y:S04]  /*18470*/  STSM.16.M88.4 [R52], R8 ;  /* 0x0000000834007844 */ /* 0x0007e80000000200 */
[----:B------:R4:W-:Y:S01]  /*18480*/  STSM.16.M88.4 [R50], R12 ;  /* 0x0000000c32007844 */ /* 0x0009e20000000200 */
[----:B--2---:R-:W-:-:S02]  /*18490*/  SEL R4, R45, R26, P0 ;  /* 0x0000001a2d047207 */ /* 0x004fc40000000000 */
[----:B------:R-:W-:Y:S02]  /*184a0*/  SEL R6, R26, R45, P0 ;  /* 0x0000002d1a067207 */ /* 0x000fe40000000000 */
[----:B---3--:R-:W-:Y:S02]  /*184b0*/  SEL R8, R49, R28, P0 ;  /* 0x0000001c31087207 */ /* 0x008fe40000000000 */
[----:B------:R-:W-:Y:S02]  /*184c0*/  SEL R10, R28, R49, P0 ;  /* 0x000000311c0a7207 */ /* 0x000fe40000000000 */
[----:B----4-:R-:W-:Y:S02]  /*184d0*/  SEL R12, R53, R30, P0 ;  /* 0x0000001e350c7207 */ /* 0x010fe40000000000 */
[----:B------:R-:W-:Y:S02]  /*184e0*/  SEL R14, R30, R53, P0 ;  /* 0x000000351e0e7207 */ /* 0x000fe40000000000 */
[----:B------:R-:W-:-:S02]  /*184f0*/  SEL R5, R63, R38, P0 ;  /* 0x000000263f057207 */ /* 0x000fc40000000000 */
[----:B------:R-:W-:Y:S02]  /*18500*/  SEL R7, R38, R63, P0 ;  /* 0x0000003f26077207 */ /* 0x000fe40000000000 */
[----:B------:R-:W-:Y:S02]  /*18510*/  SEL R9, R65, R40, P0 ;  /* 0x0000002841097207 */ /* 0x000fe40000000000 */
[----:B------:R-:W-:Y:S02]  /*18520*/  SEL R11, R40, R65, P0 ;  /* 0x00000041280b7207 */ /* 0x000fe40000000000 */
[----:B------:R-:W-:Y:S02]  /*18530*/  SEL R13, R67, R42, P0 ;  /* 0x0000002a430d7207 */ /* 0x000fe40000000000 */
[----:B------:R-:W-:Y:S02]  /*18540*/  SEL R15, R42, R67, P0 ;  /* 0x000000432a0f7207 */ /* 0x000fe40000000000 */
[----:B------:R-:W-:-:S04]  /*18550*/  ISETP.NE.U32.AND P0, PT, RZ, UR4, PT ;  /* 0x00000004ff007c0c */ /* 0x000fc8000bf05070 */
[----:B------:R-:W-:Y:S01]  /*18560*/  ISETP.NE.AND.EX P0, PT, RZ, UR5, PT, P0 ;  /* 0x00000005ff007c0c */ /* 0x000fe2000bf05300 */
[----:B-1----:R-:W-:Y:S01]  /*18570*/  IMAD.WIDE R26, R60, 0x4, R2 ;  /* 0x000000043c1a7825 */ /* 0x002fe200078e0202 */
[----:B------:R1:W-:Y:S04]  /*18580*/  STSM.16.M88.4 [R48], R4 ;  /* 0x0000000430007844 */ /* 0x0003e80000000200 */
[----:B------:R-:W-:Y:S07]  /*18590*/  STSM.16.M88.4 [R46], R8 ;  /* 0x000000082e007844 */ /* 0x000fee0000000200 */
[----:B------:R-:W2:Y:S01]  /*185a0*/  @P0 LDC.64 R2, c[0x0][0xc08] ;  /* 0x00030200ff020b82 */ /* 0x000ea20000000a00 */
[----:B------:R3:W-:Y:S01]  /*185b0*/  STSM.16.M88.4 [R44], R12 ;  /* 0x0000000c2c007844 */ /* 0x0007e20000000200 */
[----:B------:R-:W-:Y:S01]  /*185c0*/  ULDC UR4, c[0x0][0xa88] ;  /* 0x0002a20000047ab9 */ /* 0x000fe20000000800 */
[----:B------:R-:W-:-:S05]  /*185d0*/  IMAD.MOV.U32 R37, RZ, RZ, RZ ;  /* 0x000000ffff257224 */ /* 0x000fca00078e00ff */
[----:B------:R-:W-:Y:S01]  /*185e0*/  BAR.SYNC.DEFER_BLOCKING 0x1, 0x180 ;  /* 0x0046000000007b1d */ /* 0x000fe20000010000 */
[----:B------:R-:W-:Y:S02]  /*185f0*/  IMAD.U32 R39, RZ, RZ, UR4 ;  /* 0x00000004ff277e24 */ /* 0x000fe4000f8e00ff */
[----:B--2---:R-:W-:-:S03]  /*18600*/  @P0 IMAD.WIDE R2, R60, 0x4, R2 ;  /* 0x000000043c020825 */ /* 0x004fc600078e0202 */
[----:B------:R2:W5:Y:S04]  /*18610*/  @P2 LDG.E R37, desc[UR42][R26.64] ;  /* 0x0000002a1a252981 */ /* 0x000568000c1e1900 */
[----:B------:R2:W5:Y:S01]  /*18620*/  @P0 LDG.E R39, desc[UR42][R2.64] ;  /* 0x0000002a02270981 */ /* 0x000562000c1e1900 */
[----:B0-----:R-:W-:-:S13]  /*18630*/  ISETP.NE.AND P1, PT, R0, 0x1, PT ;  /* 0x000000010000780c */ /* 0x001fda0003f25270 */
[----:B-1----:R-:W0:Y:S08]  /*18640*/  @P1 LDC R4, c[0x0][0xbec] ;  /* 0x0002fb00ff041b82 */ /* 0x002e300000000800 */
[----:B------:R-:W1:Y:S01]  /*18650*/  @P1 LDC R5, c[0x0][0xbf0] ;  /* 0x0002fc00ff051b82 */ /* 0x000e620000000800 */
[----:B---3--:R-:W-:Y:S01]  /*18660*/  IMAD.IADD R13, R62, 0x1, R56 ;  /* 0x000000013e0d7824 */ /* 0x008fe200078e0238 */
[----:B------:R-:W-:-:S03]  /*18670*/  SHF.R.S32.HI R36, RZ, 0x1f, R58 ;  /* 0x0000001fff247819 */ /* 0x000fc6000001143a */
[----:B------:R-:W-:Y:S02]  /*18680*/  IMAD.MOV.U32 R7, RZ, RZ, R13 ;  /* 0x000000ffff077224 */ /* 0x000fe400078e000d */
[----:B0-----:R-:W-:Y:S01]  /*18690*/  @P1 IMAD.HI.U32 R4, R13, R4, RZ ;  /* 0x000000040d041227 */ /* 0x001fe200078e00ff */
[----:B--2---:R-:W-:Y:S06]  /*186a0*/  @P0 BRA `(.L_x_9773) ;  /* 0x0000000000100947 */ /* 0x004fec0003800000 */
[----:B------:R-:W-:Y:S05]  /*186b0*/  @!P2 BRA `(.L_x_9773) ;  /* 0x00000000000ca947 */ /* 0x000fea0003800000 */
[----:B------:R-:W2:Y:S04]  /*186c0*/  LDG.E R2, desc[UR42][R26.64] ;  /* 0x0000002a1a027981 */ /* 0x000ea8000c1e1900 */
[----:B-----5:R-:W2:Y:S02]  /*186d0*/  LDG.E R39, desc[UR42][R26.64+0x4] ;  /* 0x0000042a1a277981 */ /* 0x020ea4000c1e1900 */
[----:B--2---:R-:W-:-:S07]  /*186e0*/  IMAD.IADD R39, R39, 0x1, -R2 ;  /* 0x0000000127277824 */ /* 0x004fce00078e0a02 */
.L_x_9773:
[----:B------:R-:W2:Y:S01]  /*186f0*/  LDL R49, [R1+0x4c] ;  /* 0x00004c0001317983 */ /* 0x000ea20000100800 */
[----:B------:R-:W-:-:S03]  /*18700*/  ULDC.64 UR4, c[0x0][0xb90] ;  /* 0x0002e40000047ab9 */ /* 0x000fc60000000a00 */
[----:B------:R-:W3:Y:S01]  /*18710*/  LDL R14, [R1+0x78] ;  /* 0x00007800010e7983 */ /* 0x000ee20000100800 */
[----:B------:R-:W0:Y:S01]  /*18720*/  S2R R3, SR_TID.X ;  /* 0x0000000000037919 */ /* 0x000e220000002100 */
[----:B------:R-:W4:Y:S01]  /*18730*/  S2R R15, SR_TID.X ;  /* 0x00000000000f7919 */ /* 0x000f220000002100 */
[----:B-1----:R-:W-:Y:S01]  /*18740*/  @P1 SHF.R.U32.HI R7, RZ, R5, R4 ;  /* 0x00000005ff071219 */ /* 0x002fe20000011604 */
[----:B------:R-:W-:Y:S01]  /*18750*/  IMAD R4, R36, UR4, RZ ;  /* 0x0000000424047c24 */ /* 0x000fe2000f8e02ff */
[----:B------:R-:W-:Y:S01]  /*18760*/  SHF.R.S32.HI R38, RZ, 0x1f, R60 ;  /* 0x0000001fff267819 */ /* 0x000fe2000001143c */
[----:B-----5:R-:W-:Y:S01]  /*18770*/  IMAD.MOV.U32 R2, RZ, RZ, R37 ;  /* 0x000000ffff027224 */ /* 0x020fe200078e0025 */
[----:B------:R1:W5:Y:S01]  /*18780*/  LDL R48, [R1+0x84] ;  /* 0x0000840001307983 */ /* 0x0003620000100800 */
[----:B------:R-:W-:Y:S01]  /*18790*/  IMAD R11, R58, UR5, R4 ;  /* 0x000000053a0b7c24 */ /* 0x000fe2000f8e0204 */
[----:B------:R-:W1:Y:S01]  /*187a0*/  @P1 LDC R45, c[0x0][0xbec] ;  /* 0x0002fb00ff2d1b82 */ /* 0x000e620000000800 */
[----:B0-----:R-:W-:-:S05]  /*187b0*/  VIADD R47, R3, 0xffffff80 ;  /* 0xffffff80032f7836 */ /* 0x001fca0000000000 */
[----:B------:R-:W-:-:S04]  /*187c0*/  SHF.R.S32.HI R50, RZ, 0x1f, R47 ;  /* 0x0000001fff327819 */ /* 0x000fc8000001142f */
[----:B------:R-:W-:Y:S02]  /*187d0*/  LEA.HI R50, R50, R47, RZ, 0x2 ;  /* 0x0000002f32327211 */ /* 0x000fe400078f10ff */
[----:B------:R-:W-:Y:S02]  /*187e0*/  SHF.R.S32.HI R3, RZ, 0x1f, R37 ;  /* 0x0000001fff037819 */ /* 0x000fe40000011425 */
[----:B------:R-:W-:Y:S01]  /*187f0*/  SHF.R.S32.HI R50, RZ, 0x2, R50 ;  /* 0x00000002ff327819 */ /* 0x000fe20000011432 */
[----:B------:R-:W-:Y:S01]  /*18800*/  IMAD.WIDE.U32 R4, R58, UR4, R2 ;  /* 0x000000043a047c25 */ /* 0x000fe2000f8e0002 */
[----:B------:R-:W-:Y:S01]  /*18810*/  SEL R38, R38, RZ, !P2 ;  /* 0x000000ff26267207 */ /* 0x000fe20005000000 */
[----:B------:R-:W-:Y:S01]  /*18820*/  ULDC.64 UR4, c[0x0][0xb98] ;  /* 0x0002e60000047ab9 */ /* 0x000fe20000000a00 */
[----:B------:R-:W-:Y:S01]  /*18830*/  SEL R2, R60, RZ, !P2 ;  /* 0x000000ff3c027207 */ /* 0x000fe20005000000 */
[----:B------:R-:W-:Y:S02]  /*18840*/  IMAD.IADD R5, R5, 0x1, R11 ;  /* 0x0000000105057824 */ /* 0x000fe400078e020b */
[----:B------:R-:W-:-:S02]  /*18850*/  IMAD R11, R38, UR4, RZ ;  /* 0x00000004260b7c24 */ /* 0x000fc4000f8e02ff */
[----:B------:R-:W-:-:S04]  /*18860*/  IMAD.WIDE.U32 R4, R2, UR4, R4 ;  /* 0x0000000402047c25 */ /* 0x000fc8000f8e0004 */
[----:B------:R-:W-:Y:S01]  /*18870*/  IMAD R10, R2, UR5, R11 ;  /* 0x00000005020a7c24 */ /* 0x000fe2000f8e020b */
[----:B------:R-:W-:Y:S01]  /*18880*/  SHF.R.S32.HI R11, RZ, 0x1f, R7 ;  /* 0x0000001fff0b7819 */ /* 0x000fe20000011407 */
[----:B------:R-:W-:Y:S01]  /*18890*/  ULDC.64 UR4, c[0x0][0xb88] ;  /* 0x0002e20000047ab9 */ /* 0x000fe20000000a00 */
[----:B------:R-:W-:Y:S01]  /*188a0*/  IADD3 R4, P0, R7, R4, RZ ;  /* 0x0000000407047210 */ /* 0x000fe20007f1e0ff */
[----:B----4-:R-:W-:-:S03]  /*188b0*/  VIADD R30, R15, 0xffffff80 ;  /* 0xffffff800f1e7836 */ /* 0x010fc60000000000 */
[----:B------:R-:W-:Y:S02]  /*188c0*/  IADD3.X R5, R11, R5, R10, P0, !PT ;  /* 0x000000050b057210 */ /* 0x000fe400007fe40a */
[----:B------:R-:W-:-:S04]  /*188d0*/  SHF.R.S32.HI R15, RZ, 0x1f, R30 ;  /* 0x0000001fff0f7819 */ /* 0x000fc8000001141e */
[----:B------:R-:W-:-:S04]  /*188e0*/  LEA.HI R15, R15, R30, RZ, 0x7 ;  /* 0x0000001e0f0f7211 */ /* 0x000fc800078f38ff */
[----:B------:R-:W-:Y:S01]  /*188f0*/  LOP3.LUT R15, R15, 0xffffff80, RZ, 0xc0, !PT ;  /* 0xffffff800f0f7812 */ /* 0x000fe200078ec0ff */
[----:B------:R-:W-:-:S04]  /*18900*/  IMAD R39, R39, R0, RZ ;  /* 0x0000000027277224 */ /* 0x000fc800078e02ff */
[----:B------:R-:W-:Y:S01]  /*18910*/  IMAD.IADD R15, R30, 0x1, -R15 ;  /* 0x000000011e0f7824 */ /* 0x000fe200078e0a0f */
[----:B------:R-:W-:-:S04]  /*18920*/  SHF.R.S32.HI R46, RZ, 0x1f, R47 ;  /* 0x0000001fff2e7819 */ /* 0x000fc8000001142f */
[----:B------:R-:W-:-:S04]  /*18930*/  LEA.HI R46, R46, R47, RZ, 0x2 ;  /* 0x0000002f2e2e7211 */ /* 0x000fc800078f10ff */
[----:B------:R-:W-:-:S05]  /*18940*/  LOP3.LUT R46, R46, 0xfffffffc, RZ, 0xc0, !PT ;  /* 0xfffffffc2e2e7812 */ /* 0x000fca00078ec0ff */
[----:B------:R-:W-:Y:S02]  /*18950*/  IMAD.IADD R46, R47, 0x1, -R46 ;  /* 0x000000012f2e7824 */ /* 0x000fe400078e0a2e */
[----:B------:R0:W5:Y:S01]  /*18960*/  LDL R47, [R1+0x5c] ;  /* 0x00005c00012f7983 */ /* 0x0001620000100800 */
[----:B--2---:R-:W-:-:S04]  /*18970*/  IMAD R9, R50, 0x20, R49 ;  /* 0x0000002032097824 */ /* 0x004fc800078e0231 */
[----:B------:R-:W-:-:S04]  /*18980*/  IMAD.WIDE R24, R9, 0x2, R24 ;  /* 0x0000000209187825 */ /* 0x000fc800078e0218 */
[----:B------:R-:W-:-:S04]  /*18990*/  IMAD.MOV R9, RZ, RZ, -R7 ;  /* 0x000000ffff097224 */ /* 0x000fc800078e0a07 */
[----:B------:R-:W-:-:S05]  /*189a0*/  IMAD R9, R0, R9, R13 ;  /* 0x0000000900097224 */ /* 0x000fca00078e020d */
[----:B------:R-:W-:Y:S01]  /*189b0*/  SHF.R.S32.HI R6, RZ, 0x1f, R9 ;  /* 0x0000001fff067819 */ /* 0x000fe20000011409 */
[----:B------:R-:W-:-:S04]  /*189c0*/  IMAD.WIDE.U32 R4, R9, UR4, R4 ;  /* 0x0000000409047c25 */ /* 0x000fc8000f8e0004 */
[----:B------:R-:W-:-:S04]  /*189d0*/  IMAD R6, R6, UR4, RZ ;  /* 0x0000000406067c24 */ /* 0x000fc8000f8e02ff */
[----:B------:R-:W-:Y:S01]  /*189e0*/  IMAD R7, R9, UR5, R6 ;  /* 0x0000000509077c24 */ /* 0x000fe2000f8e0206 */
[----:B------:R-:W-:Y:S02]  /*189f0*/  ULDC.64 UR4, c[0x0][0xb50] ;  /* 0x0002d40000047ab9 */ /* 0x000fe40000000a00 */
[----:B------:R-:W-:Y:S01]  /*18a00*/  LEA R6, P0, R4, UR4, 0x2 ;  /* 0x0000000404067c11 */ /* 0x000fe2000f8010ff */
[----:B------:R-:W-:-:S05]  /*18a10*/  IMAD.IADD R5, R5, 0x1, R7 ;  /* 0x0000000105057824 */ /* 0x000fca00078e0207 */
[----:B------:R-:W-:Y:S01]  /*18a20*/  LEA.HI.X R10, R4, UR5, R5, 0x2, P0 ;  /* 0x00000005040a7c11 */ /* 0x000fe200080f1405 */
[----:B------:R-:W-:Y:S01]  /*18a30*/  SHFL.IDX PT, R40, R6, RZ, 0x1c1f ;  /* 0x001c1fff06287589 */ /* 0x000fe200000e0000 */
[----:B---3--:R-:W-:Y:S01]  /*18a40*/  IMAD.IADD R14, R14, 0x1, R56 ;  /* 0x000000010e0e7824 */ /* 0x008fe200078e0238 */
[----:B------:R-:W-:Y:S01]  /*18a50*/  IADD3 R13, P2, R24, 0x1800, RZ ;  /* 0x00001800180d7810 */ /* 0x000fe20007f5e0ff */
[----:B------:R-:W-:Y:S01]  /*18a60*/  ULDC.64 UR4, c[0x0][0xaa0] ;  /* 0x0002a80000047ab9 */ /* 0x000fe20000000a00 */
[----:B------:R-:W2:Y:S04]  /*18a70*/  SHFL.IDX PT, R41, R10, RZ, 0x1c1f ;  /* 0x001c1fff0a297589 */ /* 0x000ea800000e0000 */
[----:B------:R-:W-:Y:S04]  /*18a80*/  SHFL.IDX PT, R42, R6, 0x1, 0x1c1f ;  /* 0x003c1f00062a7f89 */ /* 0x000fe800000e0000 */
[----:B------:R-:W3:Y:S01]  /*18a90*/  SHFL.IDX PT, R43, R10, 0x1, 0x1c1f ;  /* 0x003c1f000a2b7f89 */ /* 0x000ee200000e0000 */
[----:B------:R-:W-:Y:S01]  /*18aa0*/  LOP3.LUT P0, RZ, R15, 0x3, RZ, 0xc0, !PT ;  /* 0x000000030fff7812 */ /* 0x000fe2000780c0ff */
[----:B------:R-:W-:-:S02]  /*18ab0*/  VIADD R4, R14, 0x8 ;  /* 0x000000080e047836 */ /* 0x000fc40000000000 */
[----:B------:R-:W-:Y:S01]  /*18ac0*/  IMAD.X R9, RZ, RZ, R25, P2 ;  /* 0x000000ffff097224 */ /* 0x000fe200010e0619 */
[-C--:B------:R-:W-:Y:S02]  /*18ad0*/  ISETP.GE.OR P2, PT, R14, R39.reuse, P0 ;  /* 0x000000270e00720c */ /* 0x080fe40000746670 */
[----:B------:R-:W-:Y:S01]  /*18ae0*/  ISETP.GE.OR P0, PT, R4, R39, P0 ;  /* 0x000000270400720c */ /* 0x000fe20000706670 */
[----:B------:R-:W-:Y:S02]  /*18af0*/  IMAD R44, R3, UR4, RZ ;  /* 0x00000004032c7c24 */ /* 0x000fe4000f8e02ff */
[----:B------:R-:W-:Y:S02]  /*18b00*/  IMAD R3, R46, 0x60, R50 ;  /* 0x000000602e037824 */ /* 0x000fe400078e0232 */
[----:B------:R0:W5:Y:S06]  /*18b10*/  LDL R46, [R1+0x80] ;  /* 0x00008000012e7983 */ /* 0x00016c0000100800 */
[----:B--2---:R-:W-:Y:S04]  /*18b20*/  @!P2 ST.E desc[UR42][R40.64], R20 ;  /* 0x000000142800a985 */ /* 0x004fe8000c10192a */
[----:B---3--:R2:W-:Y:S04]  /*18b30*/  @!P0 ST.E desc[UR42][R42.64], R21 ;  /* 0x000000152a008985 */ /* 0x0085e8000c10192a */
[----:B--2---:R0:W5:Y:S01]  /*18b40*/  LDL R43, [R1+0x60] ;  /* 0x00006000012b7983 */ /* 0x0041620000100800 */
[----:B------:R-:W2:Y:S01]  /*18b50*/  @P1 LDC R42, c[0x0][0xbf0] ;  /* 0x0002fc00ff2a1b82 */ /* 0x000ea20000000800 */
[----:B------:R-:W-:Y:S01]  /*18b60*/  LOP3.LUT R8, R13, 0x180, RZ, 0xc0, !PT ;  /* 0x000001800d087812 */ /* 0x000fe200078ec0ff */
[----:B------:R-:W-:-:S02]  /*18b70*/  IMAD R41, R37, UR5, R44 ;  /* 0x0000000525297c24 */ /* 0x000fc4000f8e022c */
[----:B------:R-:W-:Y:S01]  /*18b80*/  IMAD.WIDE.U32 R20, R37, UR4, RZ ;  /* 0x0000000425147c25 */ /* 0x000fe2000f8e00ff */
[----:B------:R-:W-:Y:S01]  /*18b90*/  SHF.R.U64 R8, R8, 0x3, RZ ;  /* 0x0000000308087819 */ /* 0x000fe200000012ff */
[----:B------:R-:W-:Y:S02]  /*18ba0*/  ULDC.64 UR4, c[0x0][0xae8] ;  /* 0x0002ba0000047ab9 */ /* 0x000fe40000000a00 */
[----:B------:R-:W-:Y:S02]  /*18bb0*/  IMAD.IADD R21, R21, 0x1, R41 ;  /* 0x0000000115157824 */ /* 0x000fe400078e0229 */
[----:B------:R-:W-:Y:S01]  /*18bc0*/  IMAD R36, R36, UR4, RZ ;  /* 0x0000000424247c24 */ /* 0x000fe2000f8e02ff */
[----:B------:R-:W-:Y:S01]  /*18bd0*/  LOP3.LUT R8, R8, R13, RZ, 0x3c, !PT ;  /* 0x0000000d08087212 */ /* 0x000fe200078e3cff */
[----:B------:R-:W-:Y:S01]  /*18be0*/  IMAD.IADD R40, R56, 0x1, R3 ;  /* 0x0000000138287824 */ /* 0x000fe200078e0203 */
[----:B------:R-:W-:Y:S01]  /*18bf0*/  IADD3 R13, P6, R24, 0x3000, RZ ;  /* 0x00003000180d7810 */ /* 0x000fe20007fde0ff */
[----:B------:R-:W-:Y:S01]  /*18c00*/  IMAD R37, R58, UR5, R36 ;  /* 0x000000053a257c24 */ /* 0x000fe2000f8e0224 */
[----:B------:R-:W-:Y:S01]  /*18c10*/  IADD3 R27, P5, R24, 0x4800, RZ ;  /* 0x00004800181b7810 */ /* 0x000fe20007fbe0ff */
[----:B------:R-:W-:Y:S01]  /*18c20*/  IMAD.WIDE.U32 R20, R58, UR4, R20 ;  /* 0x000000043a147c25 */ /* 0x000fe2000f8e0014 */
[C---:B------:R-:W-:Y:S01]  /*18c30*/  IADD3 R29, P4, R24.reuse, 0x6000, RZ ;  /* 0x00006000181d7810 */ /* 0x040fe20007f9e0ff */
[----:B------:R-:W-:Y:S01]  /*18c40*/  ULDC.64 UR4, c[0x0][0xaf0] ;  /* 0x0002bc0000047ab9 */ /* 0x000fe20000000a00 */
[----:B------:R-:W-:Y:S01]  /*18c50*/  IADD3 R7, P3, R24, 0x7800, RZ ;  /* 0x0000780018077810 */ /* 0x000fe20007f7e0ff */
[----:B-1----:R-:W-:Y:S01]  /*18c60*/  @P1 IMAD.HI.U32 R3, R40, R45, RZ ;  /* 0x0000002d28031227 */ /* 0x002fe200078e00ff */
[----:B------:R-:W-:Y:S01]  /*18c70*/  LOP3.LUT R12, R13, 0x180, RZ, 0xc0, !PT ;  /* 0x000001800d0c7812 */ /* 0x000fe200078ec0ff */
[----:B------:R-:W5:Y:S01]  /*18c80*/  LD.E.128 R8, desc[UR42][R8.64] ;  /* 0x0000002a08087980 */ /* 0x000f62000c101d00 */
[----:B------:R-:W-:Y:S01]  /*18c90*/  LOP3.LUT R26, R27, 0x180, RZ, 0xc0, !PT ;  /* 0x000001801b1a7812 */ /* 0x000fe200078ec0ff */
[----:B------:R-:W-:Y:S01]  /*18ca0*/  IMAD.IADD R21, R21, 0x1, R37 ;  /* 0x0000000115157824 */ /* 0x000fe200078e0225 */
[----:B------:R-:W-:-:S02]  /*18cb0*/  LOP3.LUT R28, R29, 0x180, RZ, 0xc0, !PT ;  /* 0x000001801d1c7812 */ /* 0x000fc400078ec0ff */
[----:B------:R-:W-:Y:S01]  /*18cc0*/  LOP3.LUT R5, R24, 0x180, RZ, 0xc0, !PT ;  /* 0x0000018018057812 */ /* 0x000fe200078ec0ff */
[----:B------:R-:W-:Y:S01]  /*18cd0*/  IMAD.MOV.U32 R37, RZ, RZ, R40 ;  /* 0x000000ffff257224 */ /* 0x000fe200078e0028 */
[----:B------:R-:W-:Y:S01]  /*18ce0*/  LOP3.LUT R6, R7, 0x180, RZ, 0xc0, !PT ;  /* 0x0000018007067812 */ /* 0x000fe200078ec0ff */
[----:B------:R-:W-:Y:S01]  /*18cf0*/  IMAD R41, R38, UR4, RZ ;  /* 0x0000000426297c24 */ /* 0x000fe2000f8e02ff */
[----:B--2---:R-:W-:Y:S02]  /*18d00*/  @P1 SHF.R.U32.HI R37, RZ, R42, R3 ;  /* 0x0000002aff251219 */ /* 0x004fe40000011603 */
[----:B------:R-:W-:Y:S02]  /*18d10*/  SHF.R.U64 R12, R12, 0x3, RZ ;  /* 0x000000030c0c7819 */ /* 0x000fe400000012ff */
[----:B------:R-:W-:Y:S02]  /*18d20*/  SHF.R.U64 R26, R26, 0x3, RZ ;  /* 0x000000031a1a7819 */ /* 0x000fe400000012ff */
[----:B------:R-:W-:-:S02]  /*18d30*/  SHF.R.U64 R28, R28, 0x3, RZ ;  /* 0x000000031c1c7819 */ /* 0x000fc400000012ff */
[----:B------:R-:W-:Y:S01]  /*18d40*/  SHF.R.U64 R5, R5, 0x3, RZ ;  /* 0x0000000305057819 */ /* 0x000fe200000012ff */
[----:B------:R-:W-:Y:S01]  /*18d50*/  IMAD R41, R2, UR5, R41 ;  /* 0x0000000502297c24 */ /* 0x000fe2000f8e0229 */
        /* <DEDUP_REMOVED lines=16> */
[----:B------:R-:W-:Y:S01]  /*18e60*/  IMAD R21, R0, R21, R40 ;  /* 0x0000001500157224 */ /* 0x000fe200078e0228 */
[----:B------:R-:W5:Y:S01]  /*18e70*/  LD.E.128 R24, desc[UR42][R26.64] ;  /* 0x0000002a1a187980 */ /* 0x000f62000c101d00 */
[----:B------:R-:W-:Y:S02]  /*18e80*/  IMAD.IADD R3, R3, 0x1, R41 ;  /* 0x0000000103037824 */ /* 0x000fe400078e0229 */
[----:B------:R-:W-:Y:S01]  /*18e90*/  IMAD R20, R20, UR4, RZ ;  /* 0x0000000414147c24 */ /* 0x000fe2000f8e02ff */
[----:B------:R-:W5:Y:S01]  /*18ea0*/  LD.E.128 R4, desc[UR42][R4.64] ;  /* 0x0000002a04047980 */ /* 0x000f62000c101d00 */
[----:B------:R-:W-:-:S03]  /*18eb0*/  SHF.R.S32.HI R0, RZ, 0x1f, R21 ;  /* 0x0000001fff007819 */ /* 0x000fc60000011415 */
[----:B------:R-:W5:Y:S01]  /*18ec0*/  LD.E.128 R28, desc[UR42][R28.64] ;  /* 0x0000002a1c1c7980 */ /* 0x000f62000c101d00 */
[----:B------:R-:W-:-:S03]  /*18ed0*/  IMAD R41, R37, UR5, R20 ;  /* 0x0000000525297c24 */ /* 0x000fc6000f8e0214 */
        /* <DEDUP_REMOVED lines=11> */
[----:B------:R-:W-:Y:S02]  /*18f90*/  IMAD.IADD R44, R50, 0x1, R56 ;  /* 0x00000001322c7824 */ /* 0x000fe400078e0238 */
        /* <DEDUP_REMOVED lines=19> */
[----:B------:R-:W-:Y:S02]  /*190d0*/  @!P2 LEA R40, P4, R43, R20, 0x1 ;  /* 0x000000142b28a211 */ /* 0x000fe400078808ff */
[----:B--2---:R-:W-:Y:S01]  /*190e0*/  @!P0 IMAD.WIDE R2, R49, 0x2, R20 ;  /* 0x0000000231028825 */ /* 0x004fe200078e0214 */
[-C--:B------:R-:W-:Y:S02]  /*190f0*/  @!P1 LEA.HI.X R37, R47, R21.reuse, R48, 0x1, P3 ;  /* 0x000000152f259211 */ /* 0x080fe400018f0c30 */
[----:B------:R-:W-:Y:S02]  /*19100*/  @!P2 LEA.HI.X R41, R43, R21, R46, 0x1, P4 ;  /* 0x000000152b29a211 */ /* 0x000fe400020f0c2e */
[----:B------:R3:W-:Y:S04]  /*19110*/  @!P0 ST.E.128 desc[UR42][R2.64], R4 ;  /* 0x0000000402008985 */ /* 0x0007e8000c101d2a */
[----:B------:R3:W-:Y:S04]  /*19120*/  @!P1 ST.E.128 desc[UR42][R36.64], R12 ;  /* 0x0000000c24009985 */ /* 0x0007e8000c101d2a */
[----:B------:R3:W-:Y:S02]  /*19130*/  @!P2 ST.E.128 desc[UR42][R40.64], R28 ;  /* 0x0000001c2800a985 */ /* 0x0007e4000c101d2a */
.L_x_9775:
[----:B------:R-:W-:Y:S05]  /*19140*/  BSYNC B1 ;  /* 0x0000000000017941 */ /* 0x000fea0003800000 */
.L_x_9774:
[----:B0-----:R-:W-:Y:S01]  /*19150*/  VIADD R0, R44, 0x60 ;  /* 0x000000602c007836 */ /* 0x001fe20000000000 */
[----:B---3-5:R0:W3:Y:S04]  /*19160*/  SHFL.IDX PT, R5, R42, 0x1, 0x1c1f ;  /* 0x003c1f002a057f89 */ /* 0x0280e800000e0000 */
[----:B------:R-:W-:Y:S01]  /*19170*/  ISETP.GE.AND P0, PT, R0, R39, PT ;  /* 0x000000270000720c */ /* 0x000fe20003f06270 */
[----:B------:R0:W4:-:S12]  /*19180*/  SHFL.IDX PT, R4, R38, 0x1, 0x1c1f ;  /* 0x003c1f0026047f89 */ /* 0x00011800000e0000 */
[----:B0-----:R-:W-:Y:S05]  /*19190*/  @P0 BRA `(.L_x_9776) ;  /* 0x0000000800c00947 */ /* 0x001fea0003800000 */
[----:B------:R-:W-:Y:S02]  /*191a0*/  ULDC UR4, c[0x0][0xac8] ;  /* 0x0002b20000047ab9 */ /* 0x000fe40000000800 */
[----:B------:R-:W-:Y:S02]  /*191b0*/  ISETP.GE.AND P2, PT, R47, UR4, PT ;  /* 0x000000042f007c0c */ /* 0x000fe4000bf46270 */
[----:B------:R-:W-:-:S11]  /*191c0*/  ISETP.GE.AND P1, PT, R49, UR4, PT ;  /* 0x0000000431007c0c */ /* 0x000fd6000bf26270 */
[----:B----4-:R-:W-:Y:S02]  /*191d0*/  @!P2 LEA R6, P0, R47, R4, 0x1 ;  /* 0x000000042f06a211 */ /* 0x010fe400078008ff */
[----:B---3--:R-:W-:Y:S02]  /*191e0*/  @!P1 IMAD.WIDE R2, R49, 0x2, R4 ;  /* 0x0000000231029825 */ /* 0x008fe400078e0204 */
        /* <DEDUP_REMOVED lines=9> */
.L_x_9772:
[----:B------:R-:W2:Y:S01]  /*19280*/  LDL R9, [R1+0x54] ;  /* 0x0000540001097983 */ /* 0x000ea20000100800 */
[----:B------:R-:W-:Y:S01]  /*19290*/  ULDC.64 UR4, c[0x0][0xc00] ;  /* 0x0003000000047ab9 */ /* 0x000fe20000000a00 */
[----:B------:R-:W2:Y:S01]  /*192a0*/  LDC.64 R2, c[0x0][0xc00] ;  /* 0x00030000ff027b82 */ /* 0x000ea20000000a00 */
[----:B------:R-:W-:Y:S01]  /*192b0*/  ISETP.NE.U32.AND P0, PT, RZ, UR4, PT ;  /* 0x00000004ff007c0c */ /* 0x000fe2000bf05070 */
[----:B------:R-:W-:-:S03]  /*192c0*/  IMAD.MOV.U32 R6, RZ, RZ, RZ ;  /* 0x000000ffff067224 */ /* 0x000fc600078e00ff */
[----:B------:R-:W-:Y:S01]  /*192d0*/  ISETP.NE.AND.EX P0, PT, RZ, UR5, PT, P0 ;  /* 0x00000005ff007c0c */ /* 0x000fe2000bf05300 */
[----:B------:R-:W-:Y:S02]  /*192e0*/  ULDC.64 UR4, c[0x0][0xc08] ;  /* 0x0003020000047ab9 */ /* 0x000fe40000000a00 */
[----:B------:R-:W-:Y:S01]  /*192f0*/  ISETP.NE.U32.AND P1, PT, RZ, UR4, PT ;  /* 0x00000004ff007c0c */ /* 0x000fe2000bf25070 */
[----:B------:R-:W1:Y:S03]  /*19300*/  LDC R25, c[0x0][0xbe8] ;  /* 0x0002fa00ff197b82 */ /* 0x000e660000000800 */
[----:B------:R-:W-:-:S13]  /*19310*/  ISETP.NE.AND.EX P1, PT, RZ, UR5, PT, P1 ;  /* 0x00000005ff007c0c */ /* 0x000fda000bf25310 */
[----:B------:R-:W3:Y:S01]  /*19320*/  @P1 LDC.64 R4, c[0x0][0xc08] ;  /* 0x00030200ff041b82 */ /* 0x000ee20000000a00 */
[----:B------:R-:W-:Y:S02]  /*19330*/  ULDC UR4, c[0x0][0xa88] ;  /* 0x0002a20000047ab9 */ /* 0x000fe40000000800 */
[----:B------:R-:W-:Y:S01]  /*19340*/  IMAD.U32 R0, RZ, RZ, UR4 ;  /* 0x00000004ff007e24 */ /* 0x000fe2000f8e00ff */
[----:B------:R-:W4:Y:S01]  /*19350*/  S2R R8, SR_TID.X ;  /* 0x0000000000087919 */ /* 0x000f220000002100 */
[----:B--2---:R-:W-:-:S04]  /*19360*/  IMAD.WIDE R2, R9, 0x4, R2 ;  /* 0x0000000409027825 */ /* 0x004fc800078e0202 */
[----:B---3--:R-:W-:Y:S01]  /*19370*/  @P1 IMAD.WIDE R4, R9, 0x4, R4 ;  /* 0x0000000409041825 */ /* 0x008fe200078e0204 */
[----:B------:R2:W5:Y:S04]  /*19380*/  @P0 LDG.E R6, desc[UR42][R2.64] ;  /* 0x0000002a02060981 */ /* 0x000568000c1e1900 */
[----:B------:R2:W5:Y:S01]  /*19390*/  @P1 LDG.E R0, desc[UR42][R4.64] ;  /* 0x0000002a04001981 */ /* 0x000562000c1e1900 */
[----:B-1----:R-:W-:Y:S01]  /*193a0*/  ISETP.NE.AND P2, PT, R25, 0x1, PT ;  /* 0x000000011900780c */ /* 0x002fe20003f45270 */
[----:B----4-:R-:W-:Y:S01]  /*193b0*/  VIADD R30, R8, 0xffffff80 ;  /* 0xffffff80081e7836 */ /* 0x010fe20000000000 */
[----:B------:R-:W-:-:S04]  /*193c0*/  SHF.R.S32.HI R7, RZ, 0x1f, R9 ;  /* 0x0000001fff077819 */ /* 0x000fc80000011409 */
[----:B------:R-:W-:-:S07]  /*193d0*/  ISETP.GE.AND P3, PT, R30, 0xc0, PT ;  /* 0x000000c01e00780c */ /* 0x000fce0003f66270 */
[----:B------:R-:W1:Y:S01]  /*193e0*/  @P2 LDC R27, c[0x0][0xbec] ;  /* 0x0002fb00ff1b2b82 */ /* 0x000e620000000800 */
[----:B--2---:R-:W-:Y:S05]  /*193f0*/  @P1 BRA `(.L_x_9777) ;  /* 0x0000000000101947 */ /* 0x004fea0003800000 */
[----:B------:R-:W-:Y:S05]  /*19400*/  @!P0 BRA `(.L_x_9777) ;  /* 0x00000000000c8947 */ /* 0x000fea0003800000 */
[----:B------:R-:W2:Y:S04]  /*19410*/  LDG.E R5, desc[UR42][R2.64] ;  /* 0x0000002a02057981 */ /* 0x000ea8000c1e1900 */
[----:B-----5:R-:W2:Y:S02]  /*19420*/  LDG.E R0, desc[UR42][R2.64+0x4] ;  /* 0x0000042a02007981 */ /* 0x020ea4000c1e1900 */
[----:B--2---:R-:W-:-:S07]  /*19430*/  IMAD.IADD R0, R0, 0x1, -R5 ;  /* 0x0000000100007824 */ /* 0x004fce00078e0a05 */
.L_x_9777:
        /* <DEDUP_REMOVED lines=46> */
.L_x_9779:
[----:B------:R-:W-:Y:S05]  /*19720*/  BSYNC B1 ;  /* 0x0000000000017941 */ /* 0x000fea0003800000 */
.L_x_9778:
[----:B------:R3:W5:Y:S04]  /*19730*/  LDL R14, [R1+0x60] ;  /* 0x00006000010e7983 */ /* 0x0007680000100800 */
[----:B------:R3:W5:Y:S04]  /*19740*/  LDL R15, [R1+0x80] ;  /* 0x00008000010f7983 */ /* 0x0007680000100800 */
[----:B------:R3:W5:Y:S04]  /*19750*/  LDL R20, [R1+0x5c] ;  /* 0x00005c0001147983 */ /* 0x0007680000100800 */
[----:B------:R3:W5:Y:S04]  /*19760*/  LDL R21, [R1+0x84] ;  /* 0x0000840001157983 */ /* 0x0007680000100800 */
[----:B------:R3:W5:Y:S01]  /*19770*/  LDL R24, [R1+0x4c] ;  /* 0x00004c0001187983 */ /* 0x0007620000100800 */
[--C-:B--2---:R-:W-:Y:S01]  /*19780*/  SHF.R.S32.HI R4, RZ, 0x1f, R30.reuse ;  /* 0x0000001fff047819 */ /* 0x104fe2000001141e */
[----:B------:R-:W2:Y:S01]  /*19790*/  @P2 LDC R9, c[0x0][0xbf0] ;  /* 0x0002fc00ff092b82 */ /* 0x000ea20000000800 */
        /* <DEDUP_REMOVED lines=15> */
[----:B------:R-:W-:Y:S02]  /*19890*/  IMAD.IADD R8, R28, 0x1, R6 ;  /* 0x000000011c087824 */ /* 0x000fe400078e0206 */
[----:B------:R-:W-:-:S02]  /*198a0*/  IMAD R7, R29, UR5, R4 ;  /* 0x000000051d077c24 */ /* 0x000fc4000f8e0204 */
[----:B-1----:R-:W-:-:S04]  /*198b0*/  @P2 IMAD.HI.U32 R4, R8, R27, RZ ;  /* 0x0000001b08042227 */ /* 0x002fc800078e00ff */
[----:B------:R-:W-:Y:S01]  /*198c0*/  IMAD.WIDE.U32 R2, R29, UR4, R2 ;  /* 0x000000041d027c25 */ /* 0x000fe2000f8e0002 */
[----:B------:R-:W-:-:S03]  /*198d0*/  ULDC.64 UR4, c[0x0][0xaf0] ;  /* 0x0002bc0000047ab9 */ /* 0x000fc60000000a00 */
[----:B------:R-:W-:Y:S01]  /*198e0*/  IMAD.MOV.U32 R5, RZ, RZ, R8 ;  /* 0x000000ffff057224 */ /* 0x000fe200078e0008 */
[----:B--2---:R-:W-:Y:S01]  /*198f0*/  @P2 SHF.R.U32.HI R5, RZ, R9, R4 ;  /* 0x00000009ff052219 */ /* 0x004fe20000011604 */
        /* <DEDUP_REMOVED lines=17> */
[----:B------:R-:W-:Y:S02]  /*19a10*/  IMAD.IADD R0, R26, 0x1, R28 ;  /* 0x000000011a007824 */ /* 0x000fe400078e021c */
        /* <DEDUP_REMOVED lines=22> */
.L_x_9781:
[----:B------:R-:W-:Y:S05]  /*19b80*/  BSYNC B1 ;  /* 0x0000000000017941 */ /* 0x000fea0003800000 */
.L_x_9780:
[----:B------:R-:W-:Y:S01]  /*19b90*/  VIADD R0, R0, 0x60 ;  /* 0x0000006000007836 */ /* 0x000fe20000000000 */
[----:B--2---:R2:W0:Y:S04]  /*19ba0*/  SHFL.IDX PT, R3, R5, 0x1, 0x1c1f ;  /* 0x003c1f0005037f89 */ /* 0x00442800000e0000 */
[----:B------:R-:W-:Y:S01]  /*19bb0*/  ISETP.GE.AND P0, PT, R0, R25, PT ;  /* 0x000000190000720c */ /* 0x000fe20003f06270 */
[----:B-1----:R2:W1:-:S12]  /*19bc0*/  SHFL.IDX PT, R2, R4, 0x1, 0x1c1f ;  /* 0x003c1f0004027f89 */ /* 0x00245800000e0000 */
[----:B--2---:R-:W-:Y:S05]  /*19bd0*/  @P0 BRA `(.L_x_9776) ;  /* 0x0000000000300947 */ /* 0x004fea0003800000 */
[----:B------:R-:W-:Y:S02]  /*19be0*/  ULDC UR4, c[0x0][0xac8] ;  /* 0x0002b20000047ab9 */ /* 0x000fe40000000800 */
[----:B-----5:R-:W-:Y:S02]  /*19bf0*/  ISETP.GE.AND P3, PT, R20, UR4, PT ;  /* 0x0000000414007c0c */ /* 0x020fe4000bf66270 */
[----:B------:R-:W-:Y:S02]  /*19c00*/  ISETP.GE.AND P4, PT, R14, UR4, PT ;  /* 0x000000040e007c0c */ /* 0x000fe4000bf86270 */
[----:B------:R-:W-:-:S09]  /*19c10*/  ISETP.GE.AND P2, PT, R24, UR4, PT ;  /* 0x0000000418007c0c */ /* 0x000fd2000bf46270 */
[-C--:B-1--4-:R-:W-:Y:S02]  /*19c20*/  @!P3 LEA R6, P0, R20, R2.reuse, 0x1 ;  /* 0x000000021406b211 */ /* 0x092fe400078008ff */
[----:B------:R-:W-:Y:S02]  /*19c30*/  @!P4 LEA R8, P1, R14, R2, 0x1 ;  /* 0x000000020e08c211 */ /* 0x000fe400078208ff */
[----:B0--3--:R-:W-:Y:S01]  /*19c40*/  @!P2 IMAD.WIDE R4, R24, 0x2, R2 ;  /* 0x000000021804a825 */ /* 0x009fe200078e0202 */
[-C--:B------:R-:W-:Y:S02]  /*19c50*/  @!P3 LEA.HI.X R7, R20, R3.reuse, R21, 0x1, P0 ;  /* 0x000000031407b211 */ /* 0x080fe400000f0c15 */
[----:B------:R-:W-:Y:S02]  /*19c60*/  @!P4 LEA.HI.X R9, R14, R3, R15, 0x1, P1 ;  /* 0x000000030e09c211 */ /* 0x000fe400008f0c0f */
[----:B------:R2:W-:Y:S04]  /*19c70*/  @!P2 ST.E.128 desc[UR42][R4.64], RZ ;  /* 0x000000ff0400a985 */ /* 0x0005e8000c101d2a */
[----:B------:R2:W-:Y:S04]  /*19c80*/  @!P3 ST.E.128 desc[UR42][R6.64], RZ ;  /* 0x000000ff0600b985 */ /* 0x0005e8000c101d2a */
[----:B------:R2:W-:Y:S02]  /*19c90*/  @!P4 ST.E.128 desc[UR42][R8.64], RZ ;  /* 0x000000ff0800c985 */ /* 0x0005e4000c101d2a */
.L_x_9776:
[----:B------:R-:W-:Y:S05]  /*19ca0*/  BSYNC B0 ;  /* 0x0000000000007941 */ /* 0x000fea0003800000 */
.L_x_9771:
[----:B------:R-:W3:Y:S01]  /*19cb0*/  LDL R0, [R1+0x2c] ;  /* 0x00002c0001007983 */ /* 0x000ee20000100800 */
[----:B------:R-:W-:Y:S02]  /*19cc0*/  ULDC UR4, c[0x0][0xc3c] ;  /* 0x00030f0000047ab9 */ /* 0x000fe40000000800 */
[----:B---3--:R-:W-:-:S13]  /*19cd0*/  ISETP.GE.AND P0, PT, R0, UR4, PT ;  /* 0x0000000400007c0c */ /* 0x008fda000bf06270 */
[----:B------:R-:W-:Y:S05]  /*19ce0*/  @!P0 BRA `(.L_x_9782) ;  /* 0xfffffe7400388947 */ /* 0x000fea000383ffff */
[----:B------:R-:W-:Y:S05]  /*19cf0*/  BRA `(.L_x_9590) ;  /* 0x0000007400187947 */ /* 0x000fea0003800000 */
.L_x_9588:
        /* <DEDUP_REMOVED lines=13> */
[----:B------:R-:W0:Y:S01]  /*19dd0*/  LDS.128 R16, [UR4+0x19cd0] ;  /* 0x019cd004ff107984 */ /* 0x000e220008000c00 */
[----:B------:R-:W-:Y:S06]  /*19de0*/  BAR.ARV 0x4, 0x200 ;  /* 0x0108000000007b1d */ /* 0x000fec0000002000 */
[----:B------:R-:W-:Y:S05]  /*19df0*/  BRA `(.L_x_9784) ;  /* 0x0000000800847947 */ /* 0x000fea0003800000 */
.L_x_9783:
[----:B------:R-:W0:Y:S01]  /*19e00*/  S2R R2, SR_TID.X ;  /* 0x0000000000027919 */ /* 0x000e220000002100 */
        /* <DEDUP_REMOVED lines=41> */
.L_x_9789:
        /* <DEDUP_REMOVED lines=12> */
.L_x_9788:
[----:B------:R-:W-:Y:S05]  /*1a160*/  BSYNC B0 ;  /* 0x0000000000007941 */ /* 0x000fea0003800000 */
.L_x_9787:
        /* <DEDUP_REMOVED lines=21> */
.L_x_9785:
        /* <DEDUP_REMOVED lines=19> */
[----:B------:R-:W-:-:S06]  /*1a3f0*/  VIADD R16, R15, 0xffffffff ;  /* 0xffffffff0f107836 */ /* 0x000fcc0000000000 */
[----:B------:R0:W1:Y:S02]  /*1a400*/  SHFL.IDX PT, R16, R7, R16, 0x1f ;  /* 0x00001f1007107589 */ /* 0x00006400000e0000 */
.L_x_9790:
[----:B-1----:R-:W-:Y:S01]  /*1a410*/  IMAD R16, R16, UR5, R10 ;  /* 0x0000000510107c24 */ /* 0x002fe2000f8e020a */
[----:B------:R-:W-:Y:S01]  /*1a420*/  IABS R10, R6 ;  /* 0x00000006000a7213 */ /* 0x000fe20000000000 */
[----:B------:R-:W-:Y:S02]  /*1a430*/  IMAD R11, R11, R8, RZ ;  /* 0x000000080b0b7224 */ /* 0x000fe400078e02ff */
[----:B------:R-:W-:Y:S01]  /*1a440*/  IMAD.MOV.U32 R2, RZ, RZ, RZ ;  /* 0x000000ffff027224 */ /* 0x000fe200078e00ff */
[----:B0-----:R-:W-:Y:S01]  /*1a450*/  IADD3 R7, -R16, UR6, RZ ;  /* 0x0000000610077c10 */ /* 0x001fe2000fffe1ff */
[----:B------:R-:W-:Y:S02]  /*1a460*/  IMAD.MOV R10, RZ, RZ, -R10 ;  /* 0x000000ffff0a7224 */ /* 0x000fe400078e0a0a */
        /* <DEDUP_REMOVED lines=19> */
[----:B------:R-:W-:-:S04]  /*1a5a0*/  VIADDMNMX R9, R10, UR5, R9, PT ;  /* 0x000000050a097c46 */ /* 0x000fc8000b800109 */
[----:B------:R-:W-:-:S04]  /*1a5b0*/  IABS R10, R9 ;  /* 0x00000009000a7213 */ /* 0x000fc80000000000 */
[----:B------:R-:W0:Y:S08]  /*1a5c0*/  I2F.RP R11, R10 ;  /* 0x0000000a000b7306 */ /* 0x000e300000209400 */
[----:B0-----:R-:W0:Y:S02]  /*1a5d0*/  MUFU.RCP R11, R11 ;  /* 0x0000000b000b7308 */ /* 0x001e240000001000 */
[----:B0-----:R-:W-:Y:S01]  /*1a5e0*/  VIADD R3, R11, 0xffffffe ;  /* 0x0ffffffe0b037836 */ /* 0x001fe20000000000 */
[----:B------:R-:W-:-:S05]  /*1a5f0*/  IABS R11, R9 ;  /* 0x00000009000b7213 */ /* 0x000fca0000000000 */
[----:B------:R-:W0:Y:S02]  /*1a600*/  F2I.FTZ.U32.TRUNC.NTZ R3, R3 ;  /* 0x0000000300037305 */ /* 0x000e24000021f000 */
[----:B0-----:R-:W-:-:S04]  /*1a610*/  IMAD.MOV R13, RZ, RZ, -R3 ;  /* 0x000000ffff0d7224 */ /* 0x001fc800078e0a03 */
[----:B------:R-:W-:-:S04]  /*1a620*/  IMAD R7, R13, R10, RZ ;  /* 0x0000000a0d077224 */ /* 0x000fc800078e02ff */
[----:B------:R-:W-:Y:S01]  /*1a630*/  IMAD.HI.U32 R2, R3, R7, R2 ;  /* 0x0000000703027227 */ /* 0x000fe200078e0002 */
        /* <DEDUP_REMOVED lines=15> */
[----:B------:R-:W-:-:S03]  /*1a730*/  IMAD.MOV R9, RZ, RZ, -R9 ;  /* 0x000000ffff097224 */ /* 0x000fc600078e0a09 */
[----:B------:R-:W-:Y:S01]  /*1a740*/  LOP3.LUT R17, RZ, R2, RZ, 0x33, !PT ;  /* 0x00000002ff117212 */ /* 0x000fe200078e33ff */
[----:B------:R-:W-:-:S04]  /*1a750*/  IMAD R18, R2, R9, R3 ;  /* 0x0000000902127224 */ /* 0x000fc800078e0203 */
[----:B------:R-:W-:Y:S01]  /*1a760*/  IMAD.IADD R17, R4, 0x1, R17 ;  /* 0x0000000104117824 */ /* 0x000fe200078e0211 */
[----:B------:R-:W-:Y:S06]  /*1a770*/  BRA `(.L_x_9791) ;  /* 0x00000000000c7947 */ /* 0x000fec0003800000 */
.L_x_9786:
[----:B------:R-:W-:Y:S02]  /*1a780*/  IMAD.MOV.U32 R17, RZ, RZ, RZ ;  /* 0x000000ffff117224 */ /* 0x000fe400078e00ff */
[----:B------:R-:W-:Y:S02]  /*1a790*/  IMAD.U32 R16, RZ, RZ, UR6 ;  /* 0x00000006ff107e24 */ /* 0x000fe4000f8e00ff */
[----:B------:R-:W-:-:S07]  /*1a7a0*/  IMAD.MOV.U32 R18, RZ, RZ, RZ ;  /* 0x000000ffff127224 */ /* 0x000fce00078e00ff */
.L_x_9791:
[----:B------:R-:W-:-:S13]  /*1a7b0*/  ISETP.NE.AND P0, PT, R5, RZ, PT ;  /* 0x000000ff0500720c */ /* 0x000fda0003f05270 */
[----:B------:R-:W0:Y:S01]  /*1a7c0*/  @!P0 S2R R3, SR_CgaCtaId ;  /* 0x0000000000038919 */ /* 0x000e220000008800 */
[----:B------:R-:W-:-:S04]  /*1a7d0*/  @!P0 MOV R2, 0x400 ;  /* 0x0000040000028802 */ /* 0x000fc80000000f00 */
[----:B0-----:R-:W-:-:S05]  /*1a7e0*/  @!P0 LEA R2, R3, R2, 0x18 ;  /* 0x0000000203028211 */ /* 0x001fca00078ec0ff */
[----:B------:R1:W-:Y:S01]  /*1a7f0*/  @!P0 STS.128 [R2+0x19cd0], R16 ;  /* 0x019cd01002008388 */ /* 0x0003e20000000c00 */
[----:B------:R-:W-:Y:S06]  /*1a800*/  BAR.ARV 0x5, 0x200 ;  /* 0x0148000000007b1d */ /* 0x000fec0000002000 */
.L_x_9784:
[----:B------:R2:W-:Y:S01]  /*1a810*/  STL [R1+0x4c], RZ ;  /* 0x00004cff01007387 */ /* 0x0005e20000100800 */
[----:B------:R-:W-:Y:S01]  /*1a820*/  ULDC UR4, c[0x0][0xc3c] ;  /* 0x00030f0000047ab9 */ /* 0x000fe20000000800 */
[----:B------:R-:W-:Y:S01]  /*1a830*/  IMAD.MOV.U32 R28, RZ, RZ, 0x1 ;  /* 0x00000001ff1c7424 */ /* 0x000fe200078e00ff */
[----:B0-----:R-:W-:Y:S01]  /*1a840*/  ISETP.GE.AND P0, PT, R19, UR4, PT ;  /* 0x0000000413007c0c */ /* 0x001fe2000bf06270 */
[----:B------:R-:W-:-:S12]  /*1a850*/  IMAD.MOV.U32 R24, RZ, RZ, RZ ;  /* 0x000000ffff187224 */ /* 0x000fd800078e00ff */
[----:B--2---:R-:W-:Y:S05]  /*1a860*/  @P0 BRA `(.L_x_9792) ;  /* 0x0000006400440947 */ /* 0x004fea0003800000 */
[----:B------:R-:W0:Y:S01]  /*1a870*/  S2R R11, SR_TID.X ;  /* 0x00000000000b7919 */ /* 0x000e220000002100 */
[----:B------:R-:W2:Y:S01]  /*1a880*/  S2UR UR5, SR_CgaCtaId ;  /* 0x00000000000579c3 */ /* 0x000ea20000008800 */
        /* <DEDUP_REMOVED lines=9> */
[----:B--2---:R-:W-:-:S06]  /*1a920*/  ULEA UR4, UR5, UR4, 0x18 ;  /* 0x0000000405047291 */ /* 0x004fcc000f8ec03f */
[----:B------:R-:W-:Y:S01]  /*1a930*/  IMAD.U32 R23, RZ, RZ, UR4 ;  /* 0x00000004ff177e24 */ /* 0x000fe2000f8e00ff */
[C---:B0-----:R-:W-:Y:S01]  /*1a940*/  LOP3.LUT R10, R11.reuse, 0x7f, RZ, 0xc0, !PT ;  /* 0x0000007f0b0a7812 */ /* 0x041fe200078ec0ff */
[C---:B------:R-:W-:Y:S01]  /*1a950*/  IMAD.SHL.U32 R3, R11.reuse, 0x20, RZ ;  /* 0x000000200b037824 */ /* 0x040fe200078e00ff */
[----:B------:R-:W-:Y:S01]  /*1a960*/  SHF.R.U32.HI R4, RZ, 0x1, R11 ;  /* 0x00000001ff047819 */ /* 0x000fe2000001160b */
[C---:B-1----:R-:W-:Y:S01]  /*1a970*/  IMAD.SHL.U32 R2, R11.reuse, 0x10, RZ ;  /* 0x000000100b027824 */ /* 0x042fe200078e00ff */
        /* <DEDUP_REMOVED lines=40> */
.L_x_9924:
[----:B------:R-:W-:Y:S05]  /*1ac00*/  YIELD ;  /* 0x0000000000007946 */ /* 0x000fea0003800000 */
[----:B------:R-:W-:Y:S01]  /*1ac10*/  ULDC.64 UR4, c[0x0][0xa28] ;  /* 0x00028a0000047ab9 */ /* 0x000fe20000000a00 */
[----:B------:R-:W-:Y:S02]  /*1ac20*/  CS2R R6, SRZ ;  /* 0x0000000000067805 */ /* 0x000fe4000001ff00 */
[----:B------:R-:W-:Y:S01]  /*1ac30*/  ISETP.NE.U32.AND P0, PT, RZ, UR4, PT ;  /* 0x00000004ff007c0c */ /* 0x000fe2000bf05070 */
[----:B0-----:R-:W0:Y:S01]  /*1ac40*/  LDC.64 R10, c[0x0][0xa00] ;  /* 0x00028000ff0a7b82 */ /* 0x001e220000000a00 */
[----:B------:R-:W-:Y:S01]  /*1ac50*/  ULDC.64 UR6, c[0x0][0xa08] ;  /* 0x0002820000067ab9 */ /* 0x000fe20000000a00 */
[----:B------:R-:W-:Y:S01]  /*1ac60*/  ULDC.64 UR8, c[0x0][0xa10] ;  /* 0x0002840000087ab9 */ /* 0x000fe20000000a00 */
[----:B------:R-:W-:Y:S01]  /*1ac70*/  ISETP.NE.AND.EX P0, PT, RZ, UR5, PT, P0 ;  /* 0x00000005ff007c0c */ /* 0x000fe2000bf05300 */
[----:B------:R-:W-:-:S04]  /*1ac80*/  ULDC.64 UR4, c[0x0][0xa18] ;  /* 0x0002860000047ab9 */ /* 0x000fc80000000a00 */
[----:B-1----:R-:W1:Y:S08]  /*1ac90*/  LDC.64 R4, c[0x0][0xa08] ;  /* 0x00028200ff047b82 */ /* 0x002e700000000a00 */
[----:B--2---:R-:W2:Y:S02]  /*1aca0*/  @P0 LDC.64 R2, c[0x0][0xa28] ;  /* 0x00028a00ff020b82 */ /* 0x004ea40000000a00 */
        /* <DEDUP_REMOVED lines=19> */
[----:B------:R3:W5:Y:S01]  /*1ade0*/  @P1 LDG.E R9, desc[UR42][R4.64] ;  /* 0x0000002a04091981 */ /* 0x000762000c1e1900 */
[----:B0-----:R-:W-:-:S05]  /*1adf0*/  IMAD.WIDE R2, R19, 0x4, R2 ;  /* 0x0000000413027825 */ /* 0x001fca00078e0202 */
[----:B------:R3:W5:Y:S01]  /*1ae00*/  @P2 LDG.E R0, desc[UR42][R2.64] ;  /* 0x0000002a02002981 */ /* 0x000762000c1e1900 */
[----:B-1----:R-:W-:-:S03]  /*1ae10*/  @P0 IMAD.WIDE R12, R19, 0x4, R12 ;  /* 0x00000004130c0825 */ /* 0x002fc600078e020c */
[----:B--2---:R0:W-:Y:S02]  /*1ae20*/  STL [R1+0x2c], R7 ;  /* 0x00002c0701007387 */ /* 0x0041e40000100800 */
[----:B0-----:R-:W-:Y:S01]  /*1ae30*/  IMAD.U32 R7, RZ, RZ, UR4 ;  /* 0x00000004ff077e24 */ /* 0x001fe2000f8e00ff */
[----:B------:R-:W-:-:S05]  /*1ae40*/  ULDC.64 UR4, c[0x0][0x418] ;  /* 0x0001060000047ab9 */ /* 0x000fca0000000a00 */
        /* <DEDUP_REMOVED lines=8> */
[----:B------:R-:W-:Y:S01]  /*1aed0*/  IMAD.U32 R8, RZ, RZ, UR4 ;  /* 0x00000004ff087e24 */ /* 0x000fe2000f8e00ff */
[----:B--2---:R0:W-:Y:S01]  /*1aee0*/  STL [R1+0x24], R7 ;  /* 0x0000240701007387 */ /* 0x0041e20000100800 */
[----:B------:R-:W-:Y:S02]  /*1aef0*/  IMAD.MOV.U32 R13, RZ, RZ, R7 ;  /* 0x000000ffff0d7224 */ /* 0x000fe400078e0007 */
[----:B0-----:R-:W-:Y:S01]  /*1af00*/  IMAD.U32 R7, RZ, RZ, UR5 ;  /* 0x00000005ff077e24 */ /* 0x001fe2000f8e00ff */
[----:B---3--:R-:W-:Y:S06]  /*1af10*/  @P0 BRA `(.L_x_9793) ;  /* 0x0000000000140947 */ /* 0x008fec0003800000 */
[----:B------:R-:W-:Y:S05]  /*1af20*/  @!P3 BRA `(.L_x_9793) ;  /* 0x000000000010b947 */ /* 0x000fea0003800000 */
[----:B------:R-:W2:Y:S04]  /*1af30*/  LDG.E R12, desc[UR42][R10.64] ;  /* 0x0000002a0a0c7981 */ /* 0x000ea8000c1e1900 */
[----:B------:R-:W2:Y:S02]  /*1af40*/  LDG.E R10, desc[UR42][R10.64+0x4] ;  /* 0x0000042a0a0a7981 */ /* 0x000ea4000c1e1900 */
[----:B--2---:R-:W-:-:S05]  /*1af50*/  IMAD.IADD R13, R10, 0x1, -R12 ;  /* 0x000000010a0d7824 */ /* 0x004fca00078e0a0c */
[----:B------:R0:W-:Y:S02]  /*1af60*/  STL [R1+0x24], R13 ;  /* 0x0000240d01007387 */ /* 0x0001e40000100800 */
.L_x_9793:
[----:B-----5:R-:W-:Y:S01]  /*1af70*/  IMAD.IADD R9, R9, 0x1, R6 ;  /* 0x0000000109097824 */ /* 0x020fe200078e0206 */
[----:B------:R-:W-:Y:S02]  /*1af80*/  ULDC.64 UR4, c[0x0][0xa20] ;  /* 0x0002880000047ab9 */ /* 0x000fe40000000a00 */
[----:B------:R-:W-:Y:S02]  /*1af90*/  ISETP.NE.U32.AND P0, PT, RZ, UR4, PT ;  /* 0x00000004ff007c0c */ /* 0x000fe4000bf05070 */
[----:B------:R1:W-:Y:S02]  /*1afa0*/  STL [R1+0x10], R9 ;  /* 0x0000100901007387 */ /* 0x0003e40000100800 */
[----:B------:R-:W-:-:S13]  /*1afb0*/  ISETP.NE.AND.EX P0, PT, RZ, UR5, PT, P0 ;  /* 0x00000005ff007c0c */ /* 0x000fda000bf05300 */
[----:B-1----:R-:W-:Y:S05]  /*1afc0*/  @!P0 BRA `(.L_x_9794) ;  /* 0x0000000000108947 */ /* 0x002fea0003800000 */
[----:B------:R-:W1:Y:S02]  /*1afd0*/  LDC.64 R8, c[0x0][0xa20] ;  /* 0x00028800ff087b82 */ /* 0x000e640000000a00 */
[----:B-1----:R-:W-:-:S06]  /*1afe0*/  IMAD.WIDE R8, R19, 0x4, R8 ;  /* 0x0000000413087825 */ /* 0x002fcc00078e0208 */
[----:B------:R1:W5:Y:S01]  /*1aff0*/  LDG.E R8, desc[UR42][R8.64] ;  /* 0x0000002a08087981 */ /* 0x000362000c1e1900 */
[----:B------:R-:W-:Y:S05]  /*1b000*/  BRA `(.L_x_9795) ;  /* 0x0000000000107947 */ /* 0x000fea0003800000 */
.L_x_9794:
[----:B------:R-:W-:Y:S05]  /*1b010*/  @!P1 BRA `(.L_x_9795) ;  /* 0x00000000000c9947 */ /* 0x000fea0003800000 */
[----:B------:R-:W2:Y:S04]  /*1b020*/  LDG.E R8, desc[UR42][R4.64] ;  /* 0x0000002a04087981 */ /* 0x000ea8000c1e1900 */
[----:B------:R-:W2:Y:S02]  /*1b030*/  LDG.E R4, desc[UR42][R4.64+0x4] ;  /* 0x0000042a04047981 */ /* 0x000ea4000c1e1900 */
[----:B--2---:R-:W-:-:S07]  /*1b040*/  IMAD.IADD R8, R4, 0x1, -R8 ;  /* 0x0000000104087824 */ /* 0x004fce00078e0a08 */
.L_x_9795:
[----:B------:R-:W2:Y:S04]  /*1b050*/  @P2 LDG.E R4, desc[UR42][R2.64] ;  /* 0x0000002a02042981 */ /* 0x000ea8000c1e1900 */
[----:B------:R3:W2:Y:S01]  /*1b060*/  @P2 LDG.E R5, desc[UR42][R2.64+0x4] ;  /* 0x0000042a02052981 */ /* 0x0006a2000c1e1900 */
[----:B------:R-:W-:Y:S02]  /*1b070*/  IMAD R11, R17, 0xc0, RZ ;  /* 0x000000c0110b7824 */ /* 0x000fe400078e02ff */
[----:B-----5:R-:W-:Y:S02]  /*1b080*/  IMAD.IADD R6, R8, 0x1, -R6 ;  /* 0x0000000108067824 */ /* 0x020fe400078e0a06 */
[----:B-1----:R-:W-:Y:S01]  /*1b090*/  VIADD R9, R11, 0xbf ;  /* 0x000000bf0b097836 */ /* 0x002fe20000000000 */
[----:B------:R1:W-:Y:S01]  /*1b0a0*/  STL [R1+0x20], R11 ;  /* 0x0000200b01007387 */ /* 0x0003e20000100800 */
[----:B---3--:R-:W3:Y:S02]  /*1b0b0*/  LDC R2, c[0x0][0x448] ;  /* 0x00011200ff027b82 */ /* 0x008ee40000000800 */
[----:B---3--:R-:W-:-:S13]  /*1b0c0*/  ISETP.NE.AND P1, PT, R2, 0x1, PT ;  /* 0x000000010200780c */ /* 0x008fda0003f25270 */
[----:B------:R-:W3:Y:S08]  /*1b0d0*/  @P1 LDC R2, c[0x0][0x44c] ;  /* 0x00011300ff021b82 */ /* 0x000ef00000000800 */
[----:B------:R-:W4:Y:S01]  /*1b0e0*/  @P1 LDC R3, c[0x0][0x450] ;  /* 0x00011400ff031b82 */ /* 0x000f220000000800 */
[----:B---3--:R-:W-:-:S05]  /*1b0f0*/  @P1 IMAD.HI.U32 R2, R9, R2, RZ ;  /* 0x0000000209021227 */ /* 0x008fca00078e00ff */
[----:B----4-:R-:W-:Y:S01]  /*1b100*/  @P1 SHF.R.U32.HI R9, RZ, R3, R2 ;  /* 0x00000003ff091219 */ /* 0x010fe20000011602 */
[----:B--2---:R-:W-:-:S04]  /*1b110*/  @P2 IMAD.IADD R7, R5, 0x1, -R4 ;  /* 0x0000000105072824 */ /* 0x004fc800078e0a04 */
[----:B------:R-:W-:-:S04]  /*1b120*/  IMAD.IADD R8, R6, 0x1, R7 ;  /* 0x0000000106087824 */ /* 0x000fc800078e0207 */
[C---:B------:R-:W-:Y:S01]  /*1b130*/  VIADD R21, R8.reuse, 0x7f ;  /* 0x0000007f08157836 */ /* 0x040fe20000000000 */
[----:B------:R-:W-:-:S04]  /*1b140*/  IADD3 R20, R8, 0x1, -R13 ;  /* 0x0000000108147810 */ /* 0x000fc80007ffe80d */
[----:B------:R-:W-:Y:S01]  /*1b150*/  SHF.R.S32.HI R2, RZ, 0x1f, R21 ;  /* 0x0000001fff027819 */ /* 0x000fe20000011415 */
[----:B------:R-:W-:-:S03]  /*1b160*/  IMAD.IADD R9, R20, 0x1, R9 ;  /* 0x0000000114097824 */ /* 0x000fc600078e0209 */
[----:B------:R-:W-:Y:S02]  /*1b170*/  LEA.HI R21, R2, R21, RZ, 0x7 ;  /* 0x0000001502157211 */ /* 0x000fe400078f38ff */
[----:B------:R-:W2:Y:S02]  /*1b180*/  LDC.64 R2, c[0x0][0x9e0] ;  /* 0x00027800ff027b82 */ /* 0x000ea40000000a00 */
[----:B------:R-:W-:Y:S02]  /*1b190*/  SHF.R.S32.HI R21, RZ, 0x7, R21 ;  /* 0x00000007ff157819 */ /* 0x000fe40000011415 */
[----:B--2---:R-:W-:Y:S01]  /*1b1a0*/  ISETP.GE.AND P3, PT, R3, 0x1, PT ;  /* 0x000000010300780c */ /* 0x004fe20003f66270 */
[----:B------:R-:W-:-:S12]  /*1b1b0*/  IMAD.IADD R2, R9, 0x1, R2 ;  /* 0x0000000109027824 */ /* 0x000fd800078e0202 */
[----:B-1----:R-:W-:Y:S05]  /*1b1c0*/  @!P3 BRA `(.L_x_9796) ;  /* 0x000000000048b947 */ /* 0x002fea0003800000 */
        /* <DEDUP_REMOVED lines=11> */
.L_x_9798:
[----:B------:R-:W-:-:S13]  /*1b280*/  ISETP.NE.AND P0, PT, R3, 0x1, PT ;  /* 0x000000010300780c */ /* 0x000fda0003f05270 */
[----:B------:R-:W1:Y:S02]  /*1b290*/  @P0 LDC.64 R4, c[0x0][0x9e8] ;  /* 0x00027a00ff040b82 */ /* 0x000e640000000a00 */
[----:B-1----:R-:W-:-:S05]  /*1b2a0*/  @P0 IMAD.HI.U32 R4, R10, R4, RZ ;  /* 0x000000040a040227 */ /* 0x002fca00078e00ff */
[----:B------:R-:W-:-:S07]  /*1b2b0*/  @P0 SHF.R.U32.HI R10, RZ, R5, R4 ;  /* 0x00000005ff0a0219 */ /* 0x000fce0000011604 */
.L_x_9799:
[----:B------:R-:W-:Y:S05]  /*1b2c0*/  BSYNC B0 ;  /* 0x0000000000007941 */ /* 0x000fea0003800000 */
.L_x_9797:
[----:B------:R-:W-:-:S05]  /*1b2d0*/  IMAD R10, R10, R3, R3 ;  /* 0x000000030a0a7224 */ /* 0x000fca00078e0203 */
[----:B------:R-:W-:-:S07]  /*1b2e0*/  VIMNMX R2, R2, R10, PT ;  /* 0x0000000a02027248 */ /* 0x000fce0003fe0100 */
.L_x_9796:
        /* <DEDUP_REMOVED lines=20> */
.L_x_9802:
[----:B------:R-:W-:-:S13]  /*1b430*/  ISETP.NE.AND P0, PT, R3, 0x1, PT ;  /* 0x000000010300780c */ /* 0x000fda0003f05270 */
[----:B------:R-:W1:Y:S02]  /*1b440*/  @P0 LDC.64 R4, c[0x0][0x9e8] ;  /* 0x00027a00ff040b82 */ /* 0x000e640000000a00 */
[----:B-1----:R-:W-:-:S05]  /*1b450*/  @P0 IMAD.HI.U32 R4, R9, R4, RZ ;  /* 0x0000000409040227 */ /* 0x002fca00078e00ff */
[----:B------:R-:W-:-:S07]  /*1b460*/  @P0 SHF.R.U32.HI R9, RZ, R5, R4 ;  /* 0x00000005ff090219 */ /* 0x000fce0000011604 */
.L_x_9803:
[----:B------:R-:W-:Y:S05]  /*1b470*/  BSYNC B0 ;  /* 0x0000000000007941 */ /* 0x000fea0003800000 */
.L_x_9801:
[----:B------:R-:W-:-:S05]  /*1b480*/  IMAD R3, R9, R3, RZ ;  /* 0x0000000309037224 */ /* 0x000fca00078e02ff */
[----:B------:R-:W-:-:S07]  /*1b490*/  VIMNMX R8, R8, R3, !PT ;  /* 0x0000000308087248 */ /* 0x000fce0007fe0100 */
.L_x_9800:
[----:B------:R-:W-:Y:S01]  /*1b4a0*/  VIADD R2, R2, 0x7f ;  /* 0x0000007f02027836 */ /* 0x000fe20000000000 */
[----:B------:R-:W-:Y:S04]  /*1b4b0*/  BSSY B0, `(.L_x_9804) ;  /* 0x000015d000007945 */ /* 0x000fe80003800000 */
[----:B------:R-:W-:-:S04]  /*1b4c0*/  SHF.R.S32.HI R3, RZ, 0x1f, R2 ;  /* 0x0000001fff037819 */ /* 0x000fc80000011402 */
[----:B------:R-:W-:Y:S02]  /*1b4d0*/  LEA.HI R3, R3, R2, RZ, 0x7 ;  /* 0x0000000203037211 */ /* 0x000fe400078f38ff */
[----:B------:R-:W-:Y:S02]  /*1b4e0*/  SHF.R.S32.HI R2, RZ, 0x1f, R8 ;  /* 0x0000001fff027819 */ /* 0x000fe40000011408 */
[----:B------:R-:W-:Y:S02]  /*1b4f0*/  SHF.R.S32.HI R3, RZ, 0x7, R3 ;  /* 0x00000007ff037819 */ /* 0x000fe40000011403 */
[----:B------:R-:W-:Y:S02]  /*1b500*/  LEA.HI R2, R2, R8, RZ, 0x7 ;  /* 0x0000000802027211 */ /* 0x000fe400078f38ff */
[----:B------:R-:W-:Y:S02]  /*1b510*/  VIMNMX R3, R21, R3, PT ;  /* 0x0000000315037248 */ /* 0x000fe40003fe0100 */
[----:B------:R-:W-:-:S03]  /*1b520*/  SHF.R.S32.HI R2, RZ, 0x7, R2 ;  /* 0x00000007ff027819 */ /* 0x000fc60000011402 */
[----:B------:R-:W-:Y:S01]  /*1b530*/  IMAD R3, R3, 0x80, -R6 ;  /* 0x0000008003037824 */ /* 0x000fe200078e0a06 */
[----:B------:R-:W-:-:S04]  /*1b540*/  VIMNMX R2, RZ, R2, !PT ;  /* 0x00000002ff027248 */ /* 0x000fc80007fe0100 */
[----:B------:R-:W-:Y:S01]  /*1b550*/  VIMNMX R3, R3, R7, PT ;  /* 0x0000000703037248 */ /* 0x000fe20003fe0100 */
[----:B------:R-:W-:-:S05]  /*1b560*/  IMAD R2, R2, 0x80, -R6 ;  /* 0x0000008002027824 */ /* 0x000fca00078e0a06 */
[----:B------:R-:W-:-:S04]  /*1b570*/  VIMNMX R4, RZ, R2, !PT ;  /* 0x00000002ff047248 */ /* 0x000fc80007fe0100 */
[----:B------:R-:W-:Y:S02]  /*1b580*/  ISETP.GT.AND P0, PT, R3, R4, PT ;  /* 0x000000040300720c */ /* 0x000fe40003f04270 */
[----:B------:R-:W-:-:S11]  /*1b590*/  SHF.R.U32.HI R4, RZ, 0x7, R4 ;  /* 0x00000007ff047819 */ /* 0x000fd60000011604 */
[----:B------:R-:W-:-:S05]  /*1b5a0*/  @P0 VIADD R2, R3, 0x7f ;  /* 0x0000007f03020836 */ /* 0x000fca0000000000 */
[----:B------:R-:W-:-:S04]  /*1b5b0*/  @P0 SHF.R.S32.HI R3, RZ, 0x1f, R2 ;  /* 0x0000001fff030819 */ /* 0x000fc80000011402 */
[----:B------:R-:W-:Y:S01]  /*1b5c0*/  @P0 LEA.HI R2, R3, R2, RZ, 0x7 ;  /* 0x0000000203020211 */ /* 0x000fe200078f38ff */
[----:B------:R-:W-:-:S03]  /*1b5d0*/  IMAD.MOV.U32 R3, RZ, RZ, R4 ;  /* 0x000000ffff037224 */ /* 0x000fc600078e0004 */
        /* <DEDUP_REMOVED lines=11> */
.L_x_9959:
[----:B--2---:R-:W-:Y:S02]  /*1b690*/  ISETP.NE.AND P0, PT, R14, RZ, PT ;  /* 0x000000ff0e00720c */ /* 0x004fe40003f05270 */
[----:B------:R-:W-:-:S11]  /*1b6a0*/  PLOP3.LUT P6, PT, PT, PT, PT, 0x8, 0x0 ;  /* 0x000000000000781c */ /* 0x000fd60003fce170 */
[----:B------:R-:W-:Y:S05]  /*1b6b0*/  @P0 BRA `(.L_x_9807) ;  /* 0x00000000000c0947 */ /* 0x000fea0003800000 */
[----:B------:R-:W-:-:S03]  /*1b6c0*/  UMOV UR4, 0xffffffff ;  /* 0xffffffff00047882 */ /* 0x000fc60000000000 */
[----:B------:R-:W-:Y:S05]  /*1b6d0*/  BRA.DIV UR4, `(.L_x_9808) ;  /* 0x0000006204d07947 */ /* 0x000fea000b800000 */
[----:B------:R-:W-:-:S13]  /*1b6e0*/  ELECT P6, URZ, PT ;  /* 0x00000000003f782f */ /* 0x000fda00038c0000 */
.L_x_9807:
        /* <DEDUP_REMOVED lines=9> */
.L_x_9962:
[----:B------:R-:W-:Y:S05]  /*1b780*/  BSYNC B1 ;  /* 0x0000000000017941 */ /* 0x000fea0003800000 */
.L_x_9809:
        /* <DEDUP_REMOVED lines=11> */
.L_x_9963:
[----:B------:R-:W-:Y:S05]  /*1b840*/  BSYNC B2 ;  /* 0x0000000000027941 */ /* 0x000fea0003800000 */
.L_x_9813:
        /* <DEDUP_REMOVED lines=9> */
.L_x_9816:
[----:B------:R-:W-:Y:S05]  /*1b8e0*/  BSYNC B2 ;  /* 0x0000000000027941 */ /* 0x000fea0003800000 */
.L_x_9815:
        /* <DEDUP_REMOVED lines=12> */
.L_x_9817:
        /* <DEDUP_REMOVED lines=10> */
[----:B0-----:R-:W-:Y:S01]  /*1ba50*/  IMAD.MOV.U32 R13, RZ, RZ, 0x20 ;  /* 0x00000020ff0d7424 */ /* 0x001fe200078e00ff */
[----:B------:R-:W-:Y:S01]  /*1ba60*/  PLOP3.LUT P0, PT, PT, PT, PT, 0x80, 0x0 ;  /* 0x000000000000781c */ /* 0x000fe20003f0f070 */
[----:B------:R-:W-:Y:S01]  /*1ba70*/  VIADD R10, R7, 0x14800 ;  /* 0x00014800070a7836 */ /* 0x000fe20000000000 */
[----:B------:R-:W-:Y:S01]  /*1ba80*/  UMOV UR6, 0x0 ;  /* 0x0000000000067882 */ /* 0x000fe20000000000 */
[----:B------:R-:W-:Y:S01]  /*1ba90*/  UMOV UR7, 0x12f00000 ;  /* 0x12f0000000077882 */ /* 0x000fe20000000000 */
[----:B------:R-:W-:-:S15]  /*1baa0*/  R2UR UR10, R13 ;  /* 0x000000000d0a72ca */ /* 0x000fde00000e0000 */
.L_x_9818:
        /* <DEDUP_REMOVED lines=16> */
.L_x_9819:
        /* <DEDUP_REMOVED lines=13> */
.L_x_9964:
[----:B------:R-:W-:Y:S05]  /*1bc80*/  BSYNC B2 ;  /* 0x0000000000027941 */ /* 0x000fea0003800000 */
.L_x_9820:
[----:B------:R-:W-:Y:S01]  /*1bc90*/  BSSY B2, `(.L_x_9822) ;  /* 0x000000b000027945 */ /* 0x000fe20003800000 */
[----:B------:R-:W-:Y:S02]  /*1bca0*/  IMAD.MOV.U32 R10, RZ, RZ, 0x0 ;  /* 0x00000000ff0a7424 */ /* 0x000fe400078e00ff */
        /* <DEDUP_REMOVED lines=9> */
.L_x_9823:
[----:B------:R-:W-:Y:S05]  /*1bd40*/  BSYNC B2 ;  /* 0x0000000000027941 */ /* 0x000fea0003800000 */
.L_x_9822:
        /* <DEDUP_REMOVED lines=8> */
.L_x_9824:
        /* <DEDUP_REMOVED lines=15> */
.L_x_9825:
        /* <DEDUP_REMOVED lines=15> */
.L_x_9826:
        /* <DEDUP_REMOVED lines=10> */
.L_x_9812:
[----:B------:R-:W-:Y:S05]  /*1c050*/  BSYNC B1 ;  /* 0x0000000000017941 */ /* 0x000fea0003800000 */
.L_x_9811:
        /* <DEDUP_REMOVED lines=11> */
.L_x_9843:
        /* <DEDUP_REMOVED lines=12> */
.L_x_9965:
[----:B------:R-:W-:Y:S05]  /*1c1d0*/  BSYNC B2 ;  /* 0x0000000000027941 */ /* 0x000fea0003800000 */
.L_x_9829:
        /* <DEDUP_REMOVED lines=9> */
.L_x_9832:
[----:B------:R-:W-:Y:S05]  /*1c270*/  BSYNC B2 ;  /* 0x0000000000027941 */ /* 0x000fea0003800000 */
.L_x_9831:
        /* <DEDUP_REMOVED lines=11> */
.L_x_9833:
        /* <DEDUP_REMOVED lines=16> */
.L_x_9834:
        /* <DEDUP_REMOVED lines=10> */
[----:B0-----:R-:W-:Y:S01]  /*1c4d0*/  IMAD.MOV.U32 R13, RZ, RZ, 0x40 ;  /* 0x00000040ff0d7424 */ /* 0x001fe200078e00ff */
[----:B------:R-:W-:Y:S01]  /*1c4e0*/  PLOP3.LUT P1, PT, PT, PT, PT, 0x80, 0x0 ;  /* 0x000000000000781c */ /* 0x000fe20003f2f070 */
[----:B------:R-:W-:Y:S01]  /*1c4f0*/  VIADD R10, R6, 0x15800 ;  /* 0x00015800060a7836 */ /* 0x000fe20000000000 */
[----:B------:R-:W-:Y:S01]  /*1c500*/  UMOV UR6, 0x0 ;  /* 0x0000000000067882 */ /* 0x000fe20000000000 */
[----:B------:R-:W-:Y:S01]  /*1c510*/  UMOV UR7, 0x12f00000 ;  /* 0x12f0000000077882 */ /* 0x000fe20000000000 */
[----:B------:R-:W-:-:S15]  /*1c520*/  R2UR UR10, R13 ;  /* 0x000000000d0a72ca */ /* 0x000fde00000e0000 */
.L_x_9835:
        /* <DEDUP_REMOVED lines=13> */
.L_x_9966:
[----:B------:R-:W-:Y:S05]  /*1c600*/  BSYNC B2 ;  /* 0x0000000000027941 */ /* 0x000fea0003800000 */
.L_x_9836:
        /* <DEDUP_REMOVED lines=11> */
.L_x_9839:
[----:B------:R-:W-:Y:S05]  /*1c6c0*/  BSYNC B2 ;  /* 0x0000000000027941 */ /* 0x000fea0003800000 */
.L_x_9838:
        /* <DEDUP_REMOVED lines=8> */
.L_x_9840:
        /* <DEDUP_REMOVED lines=15> */
.L_x_9841:
        /* <DEDUP_REMOVED lines=15> */
.L_x_9842:
        /* <DEDUP_REMOVED lines=10> */
.L_x_9828:
[----:B------:R-:W-:Y:S05]  /*1c9d0*/  BSYNC B1 ;  /* 0x0000000000017941 */ /* 0x000fea0003800000 */
.L_x_9827:
        /* <DEDUP_REMOVED lines=10> */
.L_x_9805:
[----:B------:R-:W-:Y:S05]  /*1ca80*/  BSYNC B0 ;  /* 0x0000000000007941 */ /* 0x000fea0003800000 */
.L_x_9804:
        /* <DEDUP_REMOVED lines=26> */
.L_x_9846:
[----:B------:R-:W-:-:S13]  /*1cc30*/  ISETP.NE.AND P0, PT, R3, 0x1, PT ;  /* 0x000000010300780c */ /* 0x000fda0003f05270 */
[----:B-1----:R-:W1:Y:S02]  /*1cc40*/  @P0 LDC.64 R4, c[0x0][0x9e8] ;  /* 0x00027a00ff040b82 */ /* 0x002e640000000a00 */
[----:B-1----:R-:W-:-:S05]  /*1cc50*/  @P0 IMAD.HI.U32 R4, R0, R4, RZ ;  /* 0x0000000400040227 */ /* 0x002fca00078e00ff */
[----:B------:R-:W-:-:S07]  /*1cc60*/  @P0 SHF.R.U32.HI R0, RZ, R5, R4 ;  /* 0x00000005ff000219 */ /* 0x000fce0000011604 */
.L_x_9847:
[----:B------:R-:W-:Y:S05]  /*1cc70*/  BSYNC B0 ;  /* 0x0000000000007941 */ /* 0x000fea0003800000 */
.L_x_9845:
[----:B------:R-:W-:-:S05]  /*1cc80*/  IMAD R0, R0, R3, R3 ;  /* 0x0000000300007224 */ /* 0x000fca00078e0203 */
[----:B------:R-:W-:-:S07]  /*1cc90*/  VIMNMX R2, R2, R0, PT ;  /* 0x0000000002027248 */ /* 0x000fce0003fe0100 */
.L_x_9844:
[----:B------:R-:W-:Y:S01]  /*1cca0*/  VIADD R2, R2, 0x7f ;  /* 0x0000007f02027836 */ /* 0x000fe20000000000 */
[----:B------:R-:W-:Y:S01]  /*1ccb0*/  ULDC UR4, c[0x0][0x9dc] ;  /* 0x0002770000047ab9 */ /* 0x000fe20000000800 */
[----:B------:R-:W-:-:S03]  /*1ccc0*/  IMAD.MOV.U32 R4, RZ, RZ, R7 ;  /* 0x000000ffff047224 */ /* 0x000fc600078e0007 */
[----:B------:R-:W-:-:S04]  /*1ccd0*/  SHF.R.S32.HI R0, RZ, 0x1f, R2 ;  /* 0x0000001fff007819 */ /* 0x000fc80000011402 */
[----:B------:R-:W-:Y:S02]  /*1cce0*/  LEA.HI R0, R0, R2, RZ, 0x7 ;  /* 0x0000000200007211 */ /* 0x000fe400078f38ff */
[----:B------:R-:W2:Y:S02]  /*1ccf0*/  @P1 LDC R2, c[0x0][0x44c] ;  /* 0x00011300ff021b82 */ /* 0x000ea40000000800 */
[----:B------:R-:W-:-:S04]  /*1cd00*/  SHF.R.S32.HI R0, RZ, 0x7, R0 ;  /* 0x00000007ff007819 */ /* 0x000fc80000011400 */
[----:B------:R-:W-:Y:S02]  /*1cd10*/  VIMNMX R6, R21, R0, PT ;  /* 0x0000000015067248 */ /* 0x000fe40003fe0100 */
[----:B------:R-:W3:Y:S03]  /*1cd20*/  @P1 LDC R0, c[0x0][0x450] ;  /* 0x00011400ff001b82 */ /* 0x000ee60000000800 */
[----:B------:R4:W-:Y:S01]  /*1cd30*/  STL [R1+0x38], R6 ;  /* 0x0000380601007387 */ /* 0x0009e20000100800 */
[----:B--2---:R-:W-:-:S05]  /*1cd40*/  @P1 IMAD.HI.U32 R2, R7, R2, RZ ;  /* 0x0000000207021227 */ /* 0x004fca00078e00ff */
[----:B---3--:R-:W-:-:S05]  /*1cd50*/  @P1 SHF.R.U32.HI R4, RZ, R0, R2 ;  /* 0x00000000ff041219 */ /* 0x008fca0000011602 */
[----:B------:R-:W-:-:S04]  /*1cd60*/  IMAD.IADD R2, R17, 0x1, R4 ;  /* 0x0000000111027824 */ /* 0x000fc800078e0204 */
[----:B------:R-:W-:Y:S01]  /*1cd70*/  VIADD R0, R2, -UR4 ;  /* 0x8000000402007c36 */ /* 0x000fe20008000000 */
[----:B----4-:R-:W-:Y:S06]  /*1cd80*/  @!P2 BRA `(.L_x_9848) ;  /* 0x000000000044a947 */ /* 0x010fec0003800000 */
[----:B------:R-:W-:Y:S01]  /*1cd90*/  ISETP.GT.AND P0, PT, R2, -0x1, PT ;  /* 0xffffffff0200780c */ /* 0x000fe20003f04270 */
[----:B------:R-:W-:-:S12]  /*1cda0*/  BSSY B0, `(.L_x_9849) ;  /* 0x000000d000007945 */ /* 0x000fd80003800000 */
[----:B------:R-:W-:Y:S05]  /*1cdb0*/  @P0 BRA `(.L_x_9850) ;  /* 0x00000000001c0947 */ /* 0x000fea0003800000 */
[----:B------:R-:W-:Y:S02]  /*1cdc0*/  ISETP.NE.AND P0, PT, R3, 0x1, PT ;  /* 0x000000010300780c */ /* 0x000fe40003f05270 */
[----:B------:R-:W-:-:S11]  /*1cdd0*/  LOP3.LUT R2, RZ, R2, RZ, 0x33, !PT ;  /* 0x00000002ff027212 */ /* 0x000fd600078e33ff */
[----:B-1----:R-:W1:Y:S02]  /*1cde0*/  @P0 LDC.64 R4, c[0x0][0x9e8] ;  /* 0x00027a00ff040b82 */ /* 0x002e640000000a00 */
[----:B-1----:R-:W-:-:S05]  /*1cdf0*/  @P0 IMAD.HI.U32 R4, R2, R4, RZ ;  /* 0x0000000402040227 */ /* 0x002fca00078e00ff */
[----:B------:R-:W-:-:S04]  /*1ce00*/  @P0 SHF.R.U32.HI R2, RZ, R5, R4 ;  /* 0x00000005ff020219 */ /* 0x000fc80000011604 */
[----:B------:R-:W-:Y:S01]  /*1ce10*/  LOP3.LUT R2, RZ, R2, RZ, 0x33, !PT ;  /* 0x00000002ff027212 */ /* 0x000fe200078e33ff */
[----:B------:R-:W-:Y:S06]  /*1ce20*/  BRA `(.L_x_9851) ;  /* 0x0000000000107947 */ /* 0x000fec0003800000 */
.L_x_9850:
[----:B------:R-:W-:-:S13]  /*1ce30*/  ISETP.NE.AND P0, PT, R3, 0x1, PT ;  /* 0x000000010300780c */ /* 0x000fda0003f05270 */
[----:B-1----:R-:W1:Y:S02]  /*1ce40*/  @P0 LDC.64 R4, c[0x0][0x9e8] ;  /* 0x00027a00ff040b82 */ /* 0x002e640000000a00 */
[----:B-1----:R-:W-:-:S05]  /*1ce50*/  @P0 IMAD.HI.U32 R4, R2, R4, RZ ;  /* 0x0000000402040227 */ /* 0x002fca00078e00ff */
[----:B------:R-:W-:-:S07]  /*1ce60*/  @P0 SHF.R.U32.HI R2, RZ, R5, R4 ;  /* 0x00000005ff020219 */ /* 0x000fce0000011604 */
.L_x_9851:
[----:B------:R-:W-:Y:S05]  /*1ce70*/  BSYNC B0 ;  /* 0x0000000000007941 */ /* 0x000fea0003800000 */
.L_x_9849:
[----:B------:R-:W-:-:S05]  /*1ce80*/  IMAD R2, R2, R3, RZ ;  /* 0x0000000302027224 */ /* 0x000fca00078e02ff */
[----:B------:R-:W-:-:S07]  /*1ce90*/  VIMNMX R0, R0, R2, !PT ;  /* 0x0000000200007248 */ /* 0x000fce0007fe0100 */
.L_x_9848:
[----:B------:R-:W-:-:S04]  /*1cea0*/  SHF.R.S32.HI R2, RZ, 0x1f, R0 ;  /* 0x0000001fff027819 */ /* 0x000fc80000011400 */
[----:B------:R-:W-:-:S04]  /*1ceb0*/  LEA.HI R2, R2, R0, RZ, 0x7 ;  /* 0x0000000002027211 */ /* 0x000fc800078f38ff */
[----:B------:R-:W-:-:S04]  /*1cec0*/  SHF.R.S32.HI R2, RZ, 0x7, R2 ;  /* 0x00000007ff027819 */ /* 0x000fc80000011402 */
[----:B------:R-:W-:-:S04]  /*1ced0*/  VIMNMX R3, RZ, R2, !PT ;  /* 0x00000002ff037248 */ /* 0x000fc80007fe0100 */
[----:B------:R-:W-:Y:S01]  /*1cee0*/  ISETP.GT.AND P0, PT, R6, R3, PT ;  /* 0x000000030600720c */ /* 0x000fe20003f04270 */
[----:B------:R2:W-:-:S12]  /*1cef0*/  STL [R1+0xc], R3 ;  /* 0x00000c0301007387 */ /* 0x0005d80000100800 */
[----:B--2---:R-:W-:Y:S05]  /*1cf00*/  @P0 BRA `(.L_x_9852) ;  /* 0x0000000000440947 */ /* 0x004fea0003800000 */
[----:B------:R-:W2:Y:S02]  /*1cf10*/  S2R R3, SR_TID.X ;  /* 0x0000000000037919 */ /* 0x000ea40000002100 */
[----:B--2---:R-:W-:-:S04]  /*1cf20*/  LOP3.LUT R3, R3, 0x7f, RZ, 0xc0, !PT ;  /* 0x0000007f03037812 */ /* 0x004fc800078ec0ff */
[----:B------:R-:W-:-:S13]  /*1cf30*/  ISETP.NE.AND P0, PT, R3, RZ, PT ;  /* 0x000000ff0300720c */ /* 0x000fda0003f05270 */
[----:B------:R-:W-:Y:S05]  /*1cf40*/  @P0 BRA `(.L_x_9853) ;  /* 0x0000003000840947 */ /* 0x000fea0003800000 */
[----:B-1----:R-:W1:Y:S01]  /*1cf50*/  S2R R5, SR_LANEID ;  /* 0x0000000000057919 */ /* 0x002e620000000000 */
[----:B------:R-:W-:Y:S01]  /*1cf60*/  VOTEU.ANY UR4, UPT, PT ;  /* 0x0000000000047886 */ /* 0x000fe200038e0100 */
[----:B------:R-:W2:Y:S01]  /*1cf70*/  LDC.64 R2, c[0x0][0xc60] ;  /* 0x00031800ff027b82 */ /* 0x000ea20000000a00 */
[----:B------:R-:W1:Y:S02]  /*1cf80*/  FLO.U32 R0, UR4 ;  /* 0x0000000400007d00 */ /* 0x000e6400080e0000 */
[----:B-1----:R-:W-:-:S06]  /*1cf90*/  ISETP.EQ.U32.AND P0, PT, R0, R5, PT ;  /* 0x000000050000720c */ /* 0x002fcc0003f02070 */
[----:B------:R-:W2:Y:S07]  /*1cfa0*/  POPC R5, UR4 ;  /* 0x0000000400057d09 */ /* 0x000eae0008000000 */
[----:B--2---:R-:W2:Y:S01]  /*1cfb0*/  @P0 ATOMG.E.ADD.STRONG.GPU PT, R3, desc[UR42][R2.64], R5 ;  /* 0x00000005020309a8 */ /* 0x004ea200081ee1ea */
[----:B------:R-:W1:Y:S02]  /*1cfc0*/  S2R R4, SR_LTMASK ;  /* 0x0000000000047919 */ /* 0x000e640000003900 */
[----:B-1----:R-:W-:-:S04]  /*1cfd0*/  LOP3.LUT R4, R4, UR4, RZ, 0xc0, !PT ;  /* 0x0000000404047c12 */ /* 0x002fc8000f8ec0ff */
[----:B------:R-:W1:Y:S01]  /*1cfe0*/  POPC R7, R4 ;  /* 0x0000000400077309 */ /* 0x000e620000000000 */
[----:B--2---:R-:W1:Y:S02]  /*1cff0*/  SHFL.IDX PT, R0, R3, R0, 0x1f ;  /* 0x00001f0003007589 */ /* 0x004e6400000e0000 */
[----:B-1----:R-:W-:Y:S01]  /*1d000*/  IADD3 R16, R0, UR38, R7 ;  /* 0x0000002600107c10 */ /* 0x002fe2000fffe007 */
[----:B------:R-:W-:Y:S06]  /*1d010*/  BRA `(.L_x_9853) ;  /* 0x0000003000507947 */ /* 0x000fec0003800000 */
.L_x_9852:
        /* <DEDUP_REMOVED lines=9> */
[----:B------:R-:W2:Y:S01]  /*1d0b0*/  LDC.64 R2, c[0x4][R2] ;  /* 0x0100000002027b82 */ /* 0x000ea20000000a00 */
[----:B-1----:R-:W-:Y:S02]  /*1d0c0*/  IMAD.U32 R5, RZ, RZ, UR7 ;  /* 0x00000007ff057e24 */ /* 0x002fe4000f8e00ff */
        /* <DEDUP_REMOVED lines=8> */
[----:B--2---:R-:W-:Y:S05]  /*1d150*/  CALL.ABS.NOINC R2 ;  /* 0x0000000002007343 */ /* 0x004fea0003c00000 */
.L_x_9855:
[----:B------:R-:W-:Y:S05]  /*1d160*/  BSYNC B6 ;  /* 0x0000000000067941 */ /* 0x000fea0003800000 */
.L_x_9854:
        /* <DEDUP_REMOVED lines=22> */
.L_x_9857:
[----:B------:R-:W-:Y:S05]  /*1d2d0*/  BSYNC B6 ;  /* 0x0000000000067941 */ /* 0x000fea0003800000 */
.L_x_9856:
        /* <DEDUP_REMOVED lines=20> */
.L_x_9859:
[----:B------:R-:W-:Y:S05]  /*1d420*/  BSYNC B6 ;  /* 0x0000000000067941 */ /* 0x000fea0003800000 */
.L_x_9858:
        /* <DEDUP_REMOVED lines=19> */
.L_x_9861:
[----:B------:R-:W-:Y:S05]  /*1d560*/  BSYNC B6 ;  /* 0x0000000000067941 */ /* 0x000fea0003800000 */
.L_x_9860:
        /* <DEDUP_REMOVED lines=17> */
[----:B------:R-:W3:Y:S02]  /*1d680*/  S2R R0, SR_TID.X ;  /* 0x0000000000007919 */ /* 0x000ee40000002100 */
[----:B---3--:R-:W-:-:S04]  /*1d690*/  SHF.R.U32.HI R0, RZ, 0x5, R0 ;  /* 0x00000005ff007819 */ /* 0x008fc80000011600 */
[----:B------:R-:W-:-:S05]  /*1d6a0*/  LOP3.LUT R0, R0, 0x3, RZ, 0xc0, !PT ;  /* 0x0000000300007812 */ /* 0x000fca00078ec0ff */
[----:B------:R3:W4:Y:S02]  /*1d6b0*/  SHFL.IDX PT, R14, R0, RZ, 0x1f ;  /* 0x00001fff000e7589 */ /* 0x00072400000e0000 */
.L_x_9969:
[----:B----4-:R-:W-:Y:S02]  /*1d6c0*/  ISETP.NE.AND P0, PT, R14, RZ, PT ;  /* 0x000000ff0e00720c */ /* 0x010fe40003f05270 */
[----:B------:R-:W-:Y:S02]  /*1d6d0*/  PLOP3.LUT P1, PT, PT, PT, PT, 0x8, 0x0 ;  /* 0x000000000000781c */ /* 0x000fe40003f2e170 */
[----:B------:R-:W-:-:S11]  /*1d6e0*/  LOP3.LUT R22, R22, 0xfffffffe, RZ, 0xc0, !PT ;  /* 0xfffffffe16167812 */ /* 0x000fd600078ec0ff */
[----:B------:R-:W-:Y:S01]  /*1d6f0*/  @P1 LOP3.LUT R22, R22, 0x1, RZ, 0xfc, !PT ;  /* 0x0000000116161812 */ /* 0x000fe200078efcff */
[----:B------:R-:W-:Y:S06]  /*1d700*/  @P0 BRA `(.L_x_9863) ;  /* 0x0000000400a00947 */ /* 0x000fec0003800000 */
[----:B------:R-:W-:-:S03]  /*1d710*/  UMOV UR4, 0xffffffff ;  /* 0xffffffff00047882 */ /* 0x000fc60000000000 */
[----:B------:R-:W-:Y:S05]  /*1d720*/  BRA.DIV UR4, `(.L_x_9864) ;  /* 0x0000004604747947 */ /* 0x000fea000b800000 */
[----:B------:R-:W-:-:S13]  /*1d730*/  ELECT P6, URZ, PT ;  /* 0x00000000003f782f */ /* 0x000fda00038c0000 */
.L_x_9972:
[----:B------:R-:W-:Y:S05]  /*1d740*/  @!P6 BRA `(.L_x_9863) ;  /* 0x000000040090e947 */ /* 0x000fea0003800000 */
[----:B---3--:R-:W3:Y:S01]  /*1d750*/  LDL R0, [R1+0x38] ;  /* 0x0000380001007983 */ /* 0x008ee20000100800 */
[----:B------:R-:W-:-:S04]  /*1d760*/  ISETP.NE.U32.AND P0, PT, R2, RZ, PT ;  /* 0x000000ff0200720c */ /* 0x000fc80003f05070 */
[----:B------:R-:W-:Y:S01]  /*1d770*/  ISETP.NE.AND.EX P0, PT, R3, RZ, PT, P0 ;  /* 0x000000ff0300720c */ /* 0x000fe20003f05300 */
[----:B---3--:R-:W-:-:S12]  /*1d780*/  VIADD R0, R0, 0xffffffff ;  /* 0xffffffff00007836 */ /* 0x008fd80000000000 */
[----:B------:R-:W-:Y:S05]  /*1d790*/  @!P0 BRA `(.L_x_9865) ;  /* 0x0000000000448947 */ /* 0x000fea0003800000 */
[----:B------:R-:W3:Y:S01]  /*1d7a0*/  LDC R7, c[0x0][0x43c] ;  /* 0x00010f00ff077b82 */ /* 0x000ee20000000800 */
[----:B------:R-:W-:Y:S01]  /*1d7b0*/  ULDC.64 UR4, c[0x0][0x428] ;  /* 0x00010a0000047ab9 */ /* 0x000fe20000000a00 */
[----:B---3--:R-:W-:-:S13]  /*1d7c0*/  ISETP.NE.AND P0, PT, R7, 0x1, PT ;  /* 0x000000010700780c */ /* 0x008fda0003f05270 */
[----:B-1----:R-:W1:Y:S02]  /*1d7d0*/  @P0 LDC.64 R4, c[0x0][0x440] ;  /* 0x00011000ff040b82 */ /* 0x002e640000000a00 */
        /* <DEDUP_REMOVED lines=13> */
.L_x_9865:
[----:B------:R-:W-:Y:S01]  /*1d8b0*/  IMAD R4, R24, 0x8, R23 ;  /* 0x0000000818047824 */ /* 0x000fe200078e0217 */
[----:B---3--:R-:W-:Y:S01]  /*1d8c0*/  SHF.L.U32 R3, R28, 0x1f, RZ ;  /* 0x0000001f1c037819 */ /* 0x008fe200000006ff */
[----:B------:R-:W3:Y:S03]  /*1d8d0*/  S2R R2, SR_TID.X ;  /* 0x0000000000027919 */ /* 0x000ee60000002100 */
[----:B------:R-:W4:Y:S01]  /*1d8e0*/  SYNCS.PHASECHK.TRANS64.TRYWAIT P0, [R4+URZ+0x19c80], R3 ;  /* 0x019c8003040075a7 */ /* 0x000f22000800017f */
[----:B---3--:R-:W-:-:S04]  /*1d8f0*/  LOP3.LUT R2, R2, 0x7f, RZ, 0xc0, !PT ;  /* 0x0000007f02027812 */ /* 0x008fc800078ec0ff */
[----:B------:R-:W-:Y:S01]  /*1d900*/  ISETP.NE.AND P1, PT, R2, RZ, PT ;  /* 0x000000ff0200720c */ /* 0x000fe20003f25270 */
[----:B----4-:R-:W-:-:S12]  /*1d910*/  @!P0 BRA `(.L_x_9866) ;  /* 0x0000004400188947 */ /* 0x010fd80003800000 */
.L_x_9973:
[----:B------:R-:W-:Y:S05]  /*1d920*/  @P1 BRA `(.L_x_9867) ;  /* 0x00000000001c1947 */ /* 0x000fea0003800000 */
[----:B------:R-:W1:Y:S02]  /*1d930*/  S2R R2, SR_TID.X ;  /* 0x0000000000027919 */ /* 0x000e640000002100 */
[----:B-1----:R-:W-:Y:S01]  /*1d940*/  LOP3.LUT R5, R2, 0x1f, RZ, 0xc0, !PT ;  /* 0x0000001f02057812 */ /* 0x002fe200078ec0ff */
[----:B------:R-:W-:-:S03]  /*1d950*/  IMAD.MOV.U32 R2, RZ, RZ, 0x3000 ;  /* 0x00003000ff027424 */ /* 0x000fc600078e00ff */
[----:B------:R-:W-:Y:S01]  /*1d960*/  ISETP.NE.AND P0, PT, R5, RZ, PT ;  /* 0x000000ff0500720c */ /* 0x000fe20003f05270 */
[----:B------:R4:W-:-:S12]  /*1d970*/  SYNCS.ARRIVE.TRANS64 RZ, [R4+URZ+0x19c70], R2 ;  /* 0x019c700204ff79a7 */ /* 0x0009d8000800003f */
[----:B----4-:R-:W-:Y:S05]  /*1d980*/  @!P0 BRA `(.L_x_9867) ;  /* 0x0000000000048947 */ /* 0x010fea0003800000 */
[----:B------:R-:W-:Y:S01]  /*1d990*/  BPT.TRAP 0x1 ;  /* 0x000000040000795c */ /* 0x000fe20000300000 */
.L_x_9867:
[----:B-1----:R-:W4:Y:S01]  /*1d9a0*/  LDL R5, [R1+0x10] ;  /* 0x0000100001057983 */ /* 0x002f220000100800 */
        /* <DEDUP_REMOVED lines=15> */
[----:B----4-:R-:W-:-:S05]  /*1daa0*/  IMAD R0, R0, 0x80, R5 ;  /* 0x0000008000007824 */ /* 0x010fca00078e0205 */
        /* <DEDUP_REMOVED lines=9> */
[----:B------:R-:W4:Y:S02]  /*1db40*/  SYNCS.PHASECHK.TRANS64.TRYWAIT P0, [R4+URZ+0x19c40], R3 ;  /* 0x019c4003040075a7 */ /* 0x000f24000800017f */
[----:B-1--4-:R-:W-:Y:S05]  /*1db50*/  @!P0 BRA `(.L_x_9868) ;  /* 0x00000040009c8947 */ /* 0x012fea0003800000 */
.L_x_9974:
[----:B------:R-:W-:Y:S05]  /*1db60*/  @P1 BRA `(.L_x_9869) ;  /* 0x00000000001c1947 */ /* 0x000fea0003800000 */
[----:B------:R-:W4:Y:S01]  /*1db70*/  S2R R5, SR_TID.X ;  /* 0x0000000000057919 */ /* 0x000f220000002100 */
[----:B-1-3--:R-:W-:-:S04]  /*1db80*/  IMAD.MOV.U32 R3, RZ, RZ, 0x3000 ;  /* 0x00003000ff037424 */ /* 0x00afc800078e00ff */
[----:B------:R1:W-:Y:S01]  /*1db90*/  SYNCS.ARRIVE.TRANS64 RZ, [R4+URZ+0x19c30], R3 ;  /* 0x019c300304ff79a7 */ /* 0x0003e2000800003f */
[----:B----4-:R-:W-:-:S04]  /*1dba0*/  LOP3.LUT R5, R5, 0x1f, RZ, 0xc0, !PT ;  /* 0x0000001f05057812 */ /* 0x010fc800078ec0ff */
[----:B------:R-:W-:-:S13]  /*1dbb0*/  ISETP.NE.AND P0, PT, R5, RZ, PT ;  /* 0x000000ff0500720c */ /* 0x000fda0003f05270 */
[----:B-1----:R-:W-:Y:S05]  /*1dbc0*/  @!P0 BRA `(.L_x_9869) ;  /* 0x0000000000048947 */ /* 0x002fea0003800000 */
[----:B------:R-:W-:Y:S01]  /*1dbd0*/  BPT.TRAP 0x1 ;  /* 0x000000040000795c */ /* 0x000fe20000300000 */
.L_x_9869:
        /* <DEDUP_REMOVED lines=10> */
[----:B------:R-:W-:Y:S01]  /*1dc80*/  UMOV UR16, 0x20 ;  /* 0x0000002000107882 */ /* 0x000fe20000000000 */
[----:B------:R-:W-:-:S02]  /*1dc90*/  PLOP3.LUT P0, PT, PT, PT, PT, 0x80, 0x0 ;  /* 0x000000000000781c */ /* 0x000fc40003f0f070 */
[----:B------:R-:W-:Y:S01]  /*1dca0*/  UIADD3 UR8, UR15, 0x13800, URZ ;  /* 0x000138000f087890 */ /* 0x000fe2000fffe03f */
[----:B------:R-:W-:Y:S01]  /*1dcb0*/  LOP3.LUT R22, R22, 0xfffffffe, RZ, 0xc0, !PT ;  /* 0xfffffffe16167812 */ /* 0x000fe200078ec0ff */
[----:B------:R-:W-:Y:S02]  /*1dcc0*/  UIADD3 UR9, UR9, 0x19c30, URZ ;  /* 0x00019c3009097890 */ /* 0x000fe4000fffe03f */
[----:B------:R-:W-:Y:S02]  /*1dcd0*/  UIADD3 UR14, UR15, 0x14800, URZ ;  /* 0x000148000f0e7890 */ /* 0x000fe4000fffe03f */
[----:B------:R-:W-:-:S05]  /*1dce0*/  UIADD3 UR15, UR15, 0x15800, URZ ;  /* 0x000158000f0f7890 */ /* 0x000fca000fffe03f */
[----:B------:R4:W-:Y:S01]  /*1dcf0*/  UTMALDG.4D [UR8], [UR4], desc[UR6] ;  /* 0x00000608040075b4 */ /* 0x0009e20008019000 */
[----:B------:R-:W-:Y:S01]  /*1dd00*/  @P0 LOP3.LUT R22, R22, 0x1, RZ, 0xfc, !PT ;  /* 0x0000000116160812 */ /* 0x000fe200078efcff */
[----:B----4-:R-:W-:Y:S01]  /*1dd10*/  UMOV UR8, UR14 ;  /* 0x0000000e00087c82 */ /* 0x010fe20008000000 */
[----:B------:R-:W-:Y:S01]  /*1dd20*/  UMOV UR10, UR16 ;  /* 0x00000010000a7c82 */ /* 0x000fe20008000000 */
[----:B------:R-:W-:Y:S01]  /*1dd30*/  UMOV UR14, 0x40 ;  /* 0x00000040000e7882 */ /* 0x000fe20000000000 */
[----:B------:R4:W-:Y:S02]  /*1dd40*/  UTMALDG.4D [UR8], [UR4], desc[UR6] ;  /* 0x00000608040075b4 */ /* 0x0009e40008019000 */
[----:B----4-:R-:W-:Y:S01]  /*1dd50*/  UMOV UR8, UR15 ;  /* 0x0000000f00087c82 */ /* 0x010fe20008000000 */
[----:B------:R-:W-:Y:S02]  /*1dd60*/  UMOV UR10, UR14 ;  /* 0x0000000e000a7c82 */ /* 0x000fe40008000000 */
[----:B------:R4:W-:Y:S02]  /*1dd70*/  UTMALDG.4D [UR8], [UR4], desc[UR6] ;  /* 0x00000608040075b4 */ /* 0x0009e40008019000 */
[----:B----4-:R-:W-:Y:S01]  /*1dd80*/  NOP ;  /* 0x0000000000007918 */ /* 0x010fe20000000000 */
.L_x_9863:
[----:B-1-3--:R-:W3:Y:S01]  /*1dd90*/  LDL.LU R3, [R1+0x2c] ;  /* 0x00002c0001037983 */ /* 0x00aee20000300800 */
[----:B------:R-:W-:Y:S05]  /*1dda0*/  WARPSYNC.ALL ;  /* 0x0000000000007948 */ /* 0x000fea0003800000 */
[----:B------:R-:W-:Y:S01]  /*1ddb0*/  ULDC.64 UR4, c[0x0][0x298] ;  /* 0x0000a60000047ab9 */ /* 0x000fe20000000a00 */
[----:B------:R-:W-:Y:S01]  /*1ddc0*/  VIADD R0, R23, 0xf000 ;  /* 0x0000f00017007836 */ /* 0x000fe20000000000 */
[----:B------:R-:W-:Y:S01]  /*1ddd0*/  ULDC.64 UR6, c[0x0][0xa00] ;  /* 0x0002800000067ab9 */ /* 0x000fe20000000a00 */
[----:B------:R-:W-:Y:S01]  /*1dde0*/  BSSY B6, `(.L_x_9870) ;  /* 0x0000024000067945 */ /* 0x000fe20003800000 */
[----:B------:R-:W-:Y:S01]  /*1ddf0*/  BAR.SYNC.DEFER_BLOCKING 0x8, 0x200 ;  /* 0x0208000000007b1d */ /* 0x000fe20000010000 */
[----:B------:R-:W-:-:S02]  /*1de00*/  ISETP.NE.U32.AND P0, PT, RZ, UR6, PT ;  /* 0x00000006ff007c0c */ /* 0x000fc4000bf05070 */
[----:B------:R-:W-:Y:S02]  /*1de10*/  LOP3.LUT P1, RZ, R0, 0x9f, RZ, 0xc0, !PT ;  /* 0x0000009f00ff7812 */ /* 0x000fe4000782c0ff */
[----:B------:R-:W-:Y:S02]  /*1de20*/  ISETP.NE.AND.EX P0, PT, RZ, UR7, PT, P0 ;  /* 0x00000007ff007c0c */ /* 0x000fe4000bf05300 */
[----:B---3--:R-:W-:Y:S01]  /*1de30*/  SHF.R.S32.HI R2, RZ, 0x1f, R3 ;  /* 0x0000001fff027819 */ /* 0x008fe20000011403 */
[----:B------:R-:W-:-:S04]  /*1de40*/  IMAD.WIDE.U32 R4, R3, UR4, RZ ;  /* 0x0000000403047c25 */ /* 0x000fc8000f8e00ff */
[----:B------:R-:W-:Y:S01]  /*1de50*/  IMAD R2, R2, UR4, RZ ;  /* 0x0000000402027c24 */ /* 0x000fe2000f8e02ff */
[----:B------:R-:W-:Y:S03]  /*1de60*/  STL.64 [R1+0x30], R4 ;  /* 0x0000300401007387 */ /* 0x000fe60000100a00 */
[----:B------:R-:W-:Y:S01]  /*1de70*/  IMAD R0, R3, UR5, R2 ;  /* 0x0000000503007c24 */ /* 0x000fe2000f8e0202 */
[----:B------:R-:W-:-:S03]  /*1de80*/  SHF.R.S32.HI R2, RZ, 0x1f, R19 ;  /* 0x0000001fff027819 */ /* 0x000fc60000011413 */
[----:B------:R-:W-:Y:S01]  /*1de90*/  IMAD.IADD R0, R5, 0x1, R0 ;  /* 0x0000000105007824 */ /* 0x000fe200078e0200 */
[----:B------:R-:W-:Y:S02]  /*1dea0*/  SEL R3, R2, RZ, !P0 ;  /* 0x000000ff02037207 */ /* 0x000fe40004000000 */
[----:B------:R-:W-:Y:S02]  /*1deb0*/  SHF.R.S32.HI R2, RZ, 0x1f, R18 ;  /* 0x0000001fff027819 */ /* 0x000fe40000011412 */
[----:B------:R1:W-:Y:S04]  /*1dec0*/  STL [R1+0x40], R0 ;  /* 0x0000400001007387 */ /* 0x0003e80000100800 */
[----:B------:R3:W-:Y:S01]  /*1ded0*/  STL [R1+0x48], R3 ;  /* 0x0000480301007387 */ /* 0x0007e20000100800 */
[----:B-1----:R-:W-:-:S05]  /*1dee0*/  SEL R0, R19, RZ, !P0 ;  /* 0x000000ff13007207 */ /* 0x002fca0004000000 */
[----:B------:R3:W-:Y:S04]  /*1def0*/  STL [R1+0x2c], R0 ;  /* 0x00002c0001007387 */ /* 0x0007e80000100800 */
[----:B------:R3:W-:Y:S01]  /*1df00*/  STL [R1+0x44], R2 ;  /* 0x0000440201007387 */ /* 0x0007e20000100800 */
[----:B------:R-:W-:Y:S05]  /*1df10*/  @!P1 BRA `(.L_x_9871) ;  /* 0x0000000000409947 */ /* 0x000fea0003800000 */
[----:B---3--:R-:W-:Y:S01]  /*1df20*/  MOV R2, 0x0 ;  /* 0x0000000000027802 */ /* 0x008fe20000000f00 */
        /* <DEDUP_REMOVED lines=10> */
[----:B--2---:R-:W-:Y:S02]  /*1dfd0*/  IMAD.MOV.U32 R8, RZ, RZ, 0x70 ;  /* 0x00000070ff087424 */ /* 0x004fe400078e00ff */
[----:B------:R-:W-:Y:S02]  /*1dfe0*/  IMAD.MOV.U32 R12, RZ, RZ, 0x1 ;  /* 0x00000001ff0c7424 */ /* 0x000fe400078e00ff */
[----:B0-----:R-:W-:-:S07]  /*1dff0*/  IMAD.MOV.U32 R13, RZ, RZ, RZ ;  /* 0x000000ffff0d7224 */ /* 0x001fce00078e00ff */
[----:B------:R-:W-:-:S07]  /*1e000*/  LEPC R20, `(.L_x_9871) ;  /* 0x000000001014794e */ /* 0x000fce0000000000 */
[----:B-1----:R-:W-:Y:S05]  /*1e010*/  CALL.ABS.NOINC R2 ;  /* 0x0000000002007343 */ /* 0x002fea0003c00000 */
.L_x_9871:
[----:B------:R-:W-:Y:S05]  /*1e020*/  BSYNC B6 ;  /* 0x0000000000067941 */ /* 0x000fea0003800000 */
.L_x_9870:
[----:B---3--:R-:W3:Y:S01]  /*1e030*/  LDL.LU R0, [R1+0x40] ;  /* 0x0000400001007983 */ /* 0x008ee20000300800 */
[----:B--2---:R-:W1:Y:S01]  /*1e040*/  LDC R9, c[0x0][0x448] ;  /* 0x00011200ff097b82 */ /* 0x004e620000000800 */
[----:B------:R-:W-:Y:S01]  /*1e050*/  ULDC.64 UR4, c[0x0][0x2d8] ;  /* 0x0000b60000047ab9 */ /* 0x000fe20000000a00 */
[----:B------:R-:W-:Y:S01]  /*1e060*/  ULDC.64 UR6, c[0x0][0x2c8] ;  /* 0x0000b20000067ab9 */ /* 0x000fe20000000a00 */
[----:B------:R-:W3:Y:S01]  /*1e070*/  LDL.LU.64 R2, [R1+0x30] ;  /* 0x0000300001027983 */ /* 0x000ee20000300a00 */
[----:B------:R-:W-:-:S03]  /*1e080*/  ULDC.64 UR8, c[0x0][0x280] ;  /* 0x0000a00000087ab9 */ /* 0x000fc60000000a00 */
[----:B------:R-:W2:Y:S04]  /*1e090*/  LDL.LU R20, [R1+0x44] ;  /* 0x0000440001147983 */ /* 0x000ea80000300800 */
[----:B------:R-:W4:Y:S04]  /*1e0a0*/  LDL.LU R21, [R1+0x48] ;  /* 0x0000480001157983 */ /* 0x000f280000300800 */
[----:B------:R-:W4:Y:S04]  /*1e0b0*/  LDL.LU R4, [R1+0x2c] ;  /* 0x00002c0001047983 */ /* 0x000f280000300800 */
[----:B------:R-:W4:Y:S01]  /*1e0c0*/  LDL R12, [R1+0x20] ;  /* 0x00002000010c7983 */ /* 0x000f220000100800 */
[----:B-1----:R-:W-:-:S13]  /*1e0d0*/  ISETP.NE.AND P1, PT, R9, 0x1, PT ;  /* 0x000000010900780c */ /* 0x002fda0003f25270 */
[----:B------:R-:W1:Y:S08]  /*1e0e0*/  @P1 LDC R5, c[0x0][0x44c] ;  /* 0x00011300ff051b82 */ /* 0x000e700000000800 */
[----:B------:R-:W0:Y:S01]  /*1e0f0*/  @P1 LDC R6, c[0x0][0x450] ;  /* 0x00011400ff061b82 */ /* 0x000e220000000800 */
[----:B------:R-:W1:Y:S07]  /*1e100*/  S2R R10, SR_TID.X ;  /* 0x00000000000a7919 */ /* 0x000e6e0000002100 */
[----:B------:R-:W0:Y:S01]  /*1e110*/  @P1 LDC R8, c[0x0][0x450] ;  /* 0x00011400ff081b82 */ /* 0x000e220000000800 */
[----:B-1----:R-:W-:-:S05]  /*1e120*/  IMAD.SHL.U32 R10, R10, 0x10, RZ ;  /* 0x000000100a0a7824 */ /* 0x002fca00078e00ff */
[----:B------:R-:W-:-:S04]  /*1e130*/  LOP3.LUT R10, R10, 0x10, RZ, 0xc0, !PT ;  /* 0x000000100a0a7812 */ /* 0x000fc800078ec0ff */
[C---:B------:R-:W-:Y:S02]  /*1e140*/  LOP3.LUT R11, R10.reuse, 0x20, RZ, 0xfc, !PT ;  /* 0x000000200a0b7812 */ /* 0x040fe400078efcff */
[----:B------:R-:W-:Y:S01]  /*1e150*/  LOP3.LUT R10, R10, 0x40, RZ, 0xfc, !PT ;  /* 0x000000400a0a7812 */ /* 0x000fe200078efcff */
[----:B---3--:R-:W-:Y:S02]  /*1e160*/  IMAD.MOV.U32 R3, RZ, RZ, R0 ;  /* 0x000000ffff037224 */ /* 0x008fe400078e0000 */
[----:B--2---:R-:W-:Y:S02]  /*1e170*/  IMAD R0, R20, UR4, RZ ;  /* 0x0000000414007c24 */ /* 0x004fe4000f8e02ff */
[C---:B------:R-:W-:Y:S01]  /*1e180*/  IMAD.WIDE.U32 R2, R18.reuse, UR4, R2 ;  /* 0x0000000412027c25 */ /* 0x040fe2000f8e0002 */
[----:B------:R-:W1:Y:S03]  /*1e190*/  S2R R20, SR_TID.X ;  /* 0x0000000000147919 */ /* 0x000e660000002100 */
[----:B------:R-:W-:Y:S01]  /*1e1a0*/  IMAD R0, R18, UR5, R0 ;  /* 0x0000000512007c24 */ /* 0x000fe2000f8e0200 */
[----:B------:R-:W-:-:S03]  /*1e1b0*/  ULDC.64 UR4, c[0x0][0x2e0] ;  /* 0x0000b80000047ab9 */ /* 0x000fc60000000a00 */
[----:B------:R-:W-:Y:S02]  /*1e1c0*/  IMAD.IADD R3, R3, 0x1, R0 ;  /* 0x0000000103037824 */ /* 0x000fe400078e0200 */
[----:B----4-:R-:W-:Y:S02]  /*1e1d0*/  IMAD R0, R21, UR4, RZ ;  /* 0x0000000415007c24 */ /* 0x010fe4000f8e02ff */
[----:B------:R-:W2:Y:S01]  /*1e1e0*/  S2R R21, SR_TID.X ;  /* 0x0000000000157919 */ /* 0x000ea20000002100 */
[----:B------:R-:W-:-:S04]  /*1e1f0*/  IMAD.WIDE.U32 R2, R4, UR4, R2 ;  /* 0x0000000404027c25 */ /* 0x000fc8000f8e0002 */
[----:B------:R-:W-:Y:S01]  /*1e200*/  IMAD R0, R4, UR5, R0 ;  /* 0x0000000504007c24 */ /* 0x000fe2000f8e0200 */
[----:B------:R-:W-:-:S03]  /*1e210*/  ULDC.64 UR4, c[0x0][0x2d0] ;  /* 0x0000b40000047ab9 */ /* 0x000fc60000000a00 */
[----:B------:R-:W-:Y:S01]  /*1e220*/  IMAD.IADD R3, R3, 0x1, R0 ;  /* 0x0000000103037824 */ /* 0x000fe200078e0200 */
[----:B-1----:R-:W-:-:S04]  /*1e230*/  LOP3.LUT R20, R20, 0x7f, RZ, 0xc0, !PT ;  /* 0x0000007f14147812 */ /* 0x002fc800078ec0ff */
[----:B------:R-:W-:Y:S01]  /*1e240*/  SHF.R.U32.HI R20, RZ, 0x1, R20 ;  /* 0x00000001ff147819 */ /* 0x000fe20000011614 */
[----:B--2---:R-:W-:-:S05]  /*1e250*/  IMAD.SHL.U32 R4, R21, 0x40, RZ ;  /* 0x0000004015047824 */ /* 0x004fca00078e00ff */
[----:B------:R-:W-:-:S05]  /*1e260*/  LOP3.LUT R4, R20, 0x40, R4, 0xf8, !PT ;  /* 0x0000004014047812 */ /* 0x000fca00078ef804 */
[----:B------:R-:W-:-:S04]  /*1e270*/  IMAD.IADD R0, R4, 0x1, R12 ;  /* 0x0000000104007824 */ /* 0x000fc800078e020c */
[----:B------:R-:W-:-:S04]  /*1e280*/  @P1 IMAD.HI.U32 R5, R0, R5, RZ ;  /* 0x0000000500051227 */ /* 0x000fc800078e00ff */
[----:B------:R-:W-:Y:S01]  /*1e290*/  IMAD.MOV.U32 R4, RZ, RZ, R0 ;  /* 0x000000ffff047224 */ /* 0x000fe200078e0000 */
[----:B0-----:R-:W-:-:S04]  /*1e2a0*/  @P1 SHF.R.U32.HI R4, RZ, R6, R5 ;  /* 0x00000006ff041219 */ /* 0x001fc80000011605 */
        /* <DEDUP_REMOVED lines=17> */
[----:B------:R-:W-:-:S05]  /*1e3c0*/  @P1 SHF.R.U32.HI R4, RZ, R8, R7 ;  /* 0x00000008ff041219 */ /* 0x000fca0000011607 */
[----:B------:R-:W-:-:S04]  /*1e3d0*/  IMAD.MOV R7, RZ, RZ, -R4 ;  /* 0x000000ffff077224 */ /* 0x000fc800078e0a04 */
[----:B------:R-:W-:Y:S01]  /*1e3e0*/  IMAD R0, R9, R7, R0 ;  /* 0x0000000709007224 */ /* 0x000fe200078e0200 */
[----:B------:R-:W-:Y:S01]  /*1e3f0*/  SHF.R.S32.HI R7, RZ, 0x1f, R4 ;  /* 0x0000001fff077819 */ /* 0x000fe20000011404 */
[----:B------:R-:W-:-:S04]  /*1e400*/  IMAD.WIDE.U32 R2, R4, UR4, R2 ;  /* 0x0000000404027c25 */ /* 0x000fc8000f8e0002 */
[----:B------:R-:W-:Y:S01]  /*1e410*/  IMAD R7, R7, UR4, RZ ;  /* 0x0000000407077c24 */ /* 0x000fe2000f8e02ff */
[----:B------:R-:W-:Y:S02]  /*1e420*/  ULDC UR4, c[0x0][0x2b8] ;  /* 0x0000ae0000047ab9 */ /* 0x000fe40000000800 */
[----:B------:R-:W-:Y:S02]  /*1e430*/  ISETP.GE.AND P0, PT, R10, UR4, PT ;  /* 0x000000040a007c0c */ /* 0x000fe4000bf06270 */
[----:B------:R0:W5:Y:S01]  /*1e440*/  LDL R10, [R1+0x28] ;  /* 0x00002800010a7983 */ /* 0x0001620000100800 */
[----:B------:R-:W-:-:S04]  /*1e450*/  IMAD R4, R4, UR5, R7 ;  /* 0x0000000504047c24 */ /* 0x000fc8000f8e0207 */
[----:B------:R-:W-:Y:S01]  /*1e460*/  IMAD.IADD R3, R3, 0x1, R4 ;  /* 0x0000000103037824 */ /* 0x000fe200078e0204 */
[----:B------:R-:W-:Y:S01]  /*1e470*/  SHF.R.S32.HI R4, RZ, 0x1f, R0 ;  /* 0x0000001fff047819 */ /* 0x000fe20000011400 */
[----:B------:R-:W-:Y:S02]  /*1e480*/  IMAD.SHL.U32 R20, R21, 0x10, RZ ;  /* 0x0000001015147824 */ /* 0x000fe400078e00ff */
[----:B------:R-:W-:-:S04]  /*1e490*/  IMAD.WIDE.U32 R2, R0, UR6, R2 ;  /* 0x0000000600027c25 */ /* 0x000fc8000f8e0002 */
[----:B------:R-:W-:Y:S01]  /*1e4a0*/  IMAD R4, R4, UR6, RZ ;  /* 0x0000000604047c24 */ /* 0x000fe2000f8e02ff */
[----:B------:R-:W-:Y:S02]  /*1e4b0*/  LOP3.LUT R20, R20, 0x10, RZ, 0xc0, !PT ;  /* 0x0000001014147812 */ /* 0x000fe400078ec0ff */
[----:B------:R-:W-:Y:S01]  /*1e4c0*/  IADD3 R8, P3, R2, UR8, RZ ;  /* 0x0000000802087c10 */ /* 0x000fe2000ff7e0ff */
[----:B------:R-:W-:Y:S01]  /*1e4d0*/  IMAD R0, R0, UR7, R4 ;  /* 0x0000000700007c24 */ /* 0x000fe2000f8e0204 */
[----:B------:R-:W-:Y:S02]  /*1e4e0*/  ISETP.GE.AND P2, PT, R20, UR4, PT ;  /* 0x0000000414007c0c */ /* 0x000fe4000bf46270 */
[----:B------:R-:W-:Y:S01]  /*1e4f0*/  ISETP.GE.AND P1, PT, R11, UR4, PT ;  /* 0x000000040b007c0c */ /* 0x000fe2000bf26270 */
[----:B------:R-:W-:Y:S01]  /*1e500*/  UMOV UR4, 0xffffffff ;  /* 0xffffffff00047882 */ /* 0x000fe20000000000 */
[----:B------:R-:W-:Y:S02]  /*1e510*/  LOP3.LUT R21, R21, 0x7f, RZ, 0xc0, !PT ;  /* 0x0000007f15157812 */ /* 0x000fe400078ec0ff */
[----:B------:R-:W-:-:S02]  /*1e520*/  IADD3.X R7, R3, UR9, R0, P3, !PT ;  /* 0x0000000903077c10 */ /* 0x000fc40009ffe400 */
[----:B------:R-:W-:Y:S01]  /*1e530*/  SHF.R.U32.HI R21, RZ, 0x1, R21 ;  /* 0x00000001ff157819 */ /* 0x000fe20000011615 */
[----:B0-----:R-:W-:Y:S06]  /*1e540*/  BRA.DIV UR4, `(.L_x_9872) ;  /* 0x0000003a04347947 */ /* 0x001fec000b800000 */
[----:B------:R-:W2:Y:S04]  /*1e550*/  LDL.LU R12, [R1+0x24] ;  /* 0x00002400010c7983 */ /* 0x000ea80000300800 */
[----:B------:R-:W3:Y:S04]  /*1e560*/  LDL.LU R11, [R1+0x20] ;  /* 0x00002000010b7983 */ /* 0x000ee80000300800 */
[----:B------:R-:W0:Y:S04]  /*1e570*/  SHFL.IDX PT, R2, R6, RZ, 0x1e1f ;  /* 0x001e1fff06027589 */ /* 0x000e2800000e0000 */
[----:B------:R-:W1:Y:S04]  /*1e580*/  SHFL.IDX PT, R3, R5, RZ, 0x1e1f ;  /* 0x001e1fff05037589 */ /* 0x000e6800000e0000 */
[----:B------:R-:W4:Y:S04]  /*1e590*/  SHFL.IDX PT, R6, R6, 0x1, 0x1e1f ;  /* 0x003e1f0006067f89 */ /* 0x000f2800000e0000 */
[----:B------:R-:W4:Y:S01]  /*1e5a0*/  SHFL.IDX PT, R5, R5, 0x1, 0x1e1f ;  /* 0x003e1f0005057f89 */ /* 0x000f2200000e0000 */
[----:B--2---:R-:W-:-:S02]  /*1e5b0*/  IMAD R4, R12, R9, RZ ;  /* 0x000000090c047224 */ /* 0x004fc400078e02ff */
[----:B---3--:R-:W-:-:S05]  /*1e5c0*/  IMAD.IADD R0, R21, 0x1, R11 ;  /* 0x0000000115007824 */ /* 0x008fca00078e020b */
[----:B------:R-:W-:-:S13]  /*1e5d0*/  ISETP.GE.AND P4, PT, R0, R4, PT ;  /* 0x000000040000720c */ /* 0x000fda0003f86270 */
[----:B0-----:R-:W-:-:S05]  /*1e5e0*/  @!P4 IADD3 R2, P3, R20, R2, RZ ;  /* 0x000000021402c210 */ /* 0x001fca0007f7e0ff */
[----:B-1----:R-:W-:-:S05]  /*1e5f0*/  @!P4 IMAD.X R3, RZ, RZ, R3, P3 ;  /* 0x000000ffff03c224 */ /* 0x002fca00018e0603 */
[----:B-----5:R-:W-:Y:S04]  /*1e600*/  @!P4 LDGSTS.E.BYPASS.LTC128B.128 [R10+0xf000], desc[UR42][R2.64], !P2 ;  /* 0x0f000000020acfae */ /* 0x020fe8000d101d6a */
[----:B------:R-:W-:Y:S04]  /*1e610*/  @!P4 LDGSTS.E.BYPASS.LTC128B.128 [R10+0x10800], desc[UR42][R2.64+0x20], !P1 ;  /* 0x10800020020acfae */ /* 0x000fe8000c901d6a */
[----:B------:R0:W-:Y:S02]  /*1e620*/  @!P4 LDGSTS.E.BYPASS.LTC128B.128 [R10+0x12000], desc[UR42][R2.64+0x40], !P0 ;  /* 0x12000040020acfae */ /* 0x0001e4000c101d6a */
[----:B0-----:R-:W-:-:S05]  /*1e630*/  VIADD R2, R0, 0x40 ;  /* 0x0000004000027836 */ /* 0x001fca0000000000 */
[----:B------:R-:W-:-:S13]  /*1e640*/  ISETP.GE.AND P4, PT, R2, R4, PT ;  /* 0x000000040200720c */ /* 0x000fda0003f86270 */
[----:B----4-:R-:W-:-:S05]  /*1e650*/  @!P4 IADD3 R2, P3, R20, R6, RZ ;  /* 0x000000061402c210 */ /* 0x010fca0007f7e0ff */
[----:B------:R-:W-:-:S05]  /*1e660*/  @!P4 IMAD.X R3, RZ, RZ, R5, P3 ;  /* 0x000000ffff03c224 */ /* 0x000fca00018e0605 */
[----:B------:R-:W-:Y:S04]  /*1e670*/  @!P4 LDGSTS.E.BYPASS.LTC128B.128 [R10+0xf800], desc[UR42][R2.64], !P2 ;  /* 0x0f800000020acfae */ /* 0x000fe8000d101d6a */
[----:B------:R-:W-:Y:S04]  /*1e680*/  @!P4 LDGSTS.E.BYPASS.LTC128B.128 [R10+0x11000], desc[UR42][R2.64+0x20], !P1 ;  /* 0x11000020020acfae */ /* 0x000fe8000c901d6a */
[----:B------:R0:W-:Y:S04]  /*1e690*/  @!P4 LDGSTS.E.BYPASS.LTC128B.128 [R10+0x12800], desc[UR42][R2.64+0x40], !P0 ;  /* 0x12800040020acfae */ /* 0x0001e8000c101d6a */
[----:B0-----:R0:W1:Y:S04]  /*1e6a0*/  SHFL.IDX PT, R3, R7, RZ, 0x1e1f ;  /* 0x001e1fff07037589 */ /* 0x00106800000e0000 */
[----:B------:R0:W2:Y:S02]  /*1e6b0*/  SHFL.IDX PT, R2, R8, RZ, 0x1e1f ;  /* 0x001e1fff08027589 */ /* 0x0000a400000e0000 */
.L_x_9981:
        /* <DEDUP_REMOVED lines=12> */
.L_x_9874:
[----:B------:R-:W-:Y:S05]  /*1e780*/  BSYNC B0 ;  /* 0x0000000000007941 */ /* 0x000fea0003800000 */
.L_x_9873:
[----:B------:R-:W-:Y:S01]  /*1e790*/  NOP ;  /* 0x0000000000007918 */ /* 0x000fe20000000000 */
[----:B------:R-:W-:-:S13]  /*1e7a0*/  PLOP3.LUT P0, PT, PT, PT, PT, 0x80, 0x0 ;  /* 0x000000000000781c */ /* 0x000fda0003f0f070 */
.L_x_9875:
        /* <DEDUP_REMOVED lines=18> */
.L_x_9982:
[----:B------:R-:W-:Y:S05]  /*1e8d0*/  BSYNC B0 ;  /* 0x0000000000007941 */ /* 0x000fea0003800000 */
.L_x_9876:
[----:B------:R-:W3:Y:S04]  /*1e8e0*/  LDL.LU R2, [R1+0x38] ;  /* 0x0000380001027983 */ /* 0x000ee80000300800 */
[----:B-1----:R-:W4:Y:S01]  /*1e8f0*/  LDL R3, [R1+0xc] ;  /* 0x00000c0001037983 */ /* 0x002f220000100800 */
[----:B---3--:R-:W-:-:S05]  /*1e900*/  VIADD R2, R2, 0xfffffffe ;  /* 0xfffffffe02027836 */ /* 0x008fca0000000000 */
[----:B----4-:R-:W-:-:S13]  /*1e910*/  ISETP.GE.AND P0, PT, R2, R3, PT ;  /* 0x000000030200720c */ /* 0x010fda0003f06270 */
[----:B------:R-:W-:Y:S05]  /*1e920*/  @!P0 BRA `(.L_x_9878) ;  /* 0x0000001000448947 */ /* 0x000fea0003800000 */
[----:B--2---:R-:W-:Y:S02]  /*1e930*/  IMAD.MOV.U32 R0, RZ, RZ, R24 ;  /* 0x000000ffff007224 */ /* 0x004fe400078e0018 */
[----:B0-----:R-:W-:-:S07]  /*1e940*/  IMAD.MOV.U32 R8, RZ, RZ, R28 ;  /* 0x000000ffff087224 */ /* 0x001fce00078e001c */
.L_x_9902:
[----:B------:R-:W-:Y:S01]  /*1e950*/  LOP3.LUT P1, RZ, R22, 0x1, RZ, 0xc0, !PT ;  /* 0x0000000116ff7812 */ /* 0x000fe2000782c0ff */
[----:B------:R-:W-:Y:S01]  /*1e960*/  VIADD R24, R0, 0x1 ;  /* 0x0000000100187836 */ /* 0x000fe20000000000 */
[----:B------:R-:W-:Y:S05]  /*1e970*/  YIELD ;  /* 0x0000000000007946 */ /* 0x000fea0003800000 */
[----:B------:R-:W-:Y:S01]  /*1e980*/  ISETP.NE.AND P0, PT, R24, 0x2, PT ;  /* 0x000000021800780c */ /* 0x000fe20003f05270 */
[----:B------:R-:W-:Y:S03]  /*1e990*/  BSSY B0, `(.L_x_9879) ;  /* 0x00000a6000007945 */ /* 0x000fe60003800000 */
[----:B------:R-:W-:-:S02]  /*1e9a0*/  SEL R28, RZ, 0x1, P0 ;  /* 0x00000001ff1c7807 */ /* 0x000fc40000000000 */
        /* <DEDUP_REMOVED lines=27> */
.L_x_9881:
        /* <DEDUP_REMOVED lines=8> */
.L_x_9983:
[----:B------:R-:W-:Y:S05]  /*1ebe0*/  BSYNC B1 ;  /* 0x0000000000017941 */ /* 0x000fea0003800000 */
.L_x_9882:
        /* <DEDUP_REMOVED lines=9> */
.L_x_9885:
[----:B------:R-:W-:Y:S05]  /*1ec80*/  BSYNC B1 ;  /* 0x0000000000017941 */ /* 0x000fea0003800000 */
.L_x_9884:
        /* <DEDUP_REMOVED lines=12> */
.L_x_9886:
        /* <DEDUP_REMOVED lines=16> */
.L_x_9887:
        /* <DEDUP_REMOVED lines=16> */
.L_x_9888:
        /* <DEDUP_REMOVED lines=13> */
.L_x_9984:
[----:B------:R-:W-:Y:S05]  /*1f020*/  BSYNC B1 ;  /* 0x0000000000017941 */ /* 0x000fea0003800000 */
.L_x_9889:
        /* <DEDUP_REMOVED lines=11> */
.L_x_9892:
[----:B------:R-:W-:Y:S05]  /*1f0e0*/  BSYNC B1 ;  /* 0x0000000000017941 */ /* 0x000fea0003800000 */
.L_x_9891:
        /* <DEDUP_REMOVED lines=8> */
.L_x_9893:
        /* <DEDUP_REMOVED lines=15> */
.L_x_9894:
        /* <DEDUP_REMOVED lines=15> */
.L_x_9895:
        /* <DEDUP_REMOVED lines=10> */
.L_x_9880:
[----:B------:R-:W-:Y:S05]  /*1f3f0*/  BSYNC B0 ;  /* 0x0000000000007941 */ /* 0x000fea0003800000 */
.L_x_9879:
[----:B------:R-:W-:-:S06]  /*1f400*/  UISETP.NE.AND UP0, UPT, UR36, 0x3, UPT ;  /* 0x000000032400788c */ /* 0x000fcc000bf05270 */
[----:B------:R-:W-:-:S13]  /*1f410*/  PLOP3.LUT P0, PT, PT, PT, UP0, 0x80, 0x0 ;  /* 0x000000000000781c */ /* 0x000fda0003f0f008 */
[----:B------:R-:W-:Y:S05]  /*1f420*/  @!P0 BRA `(.L_x_9896) ;  /* 0x0000000000048947 */ /* 0x000fea0003800000 */
[----:B------:R-:W-:Y:S01]  /*1f430*/  BPT.TRAP 0x1 ;  /* 0x000000040000795c */ /* 0x000fe20000300000 */
.L_x_9896:
        /* <DEDUP_REMOVED lines=8> */
.L_x_9985:
[----:B------:R-:W-:Y:S05]  /*1f4c0*/  BSYNC B0 ;  /* 0x0000000000007941 */ /* 0x000fea0003800000 */
.L_x_9897:
[----:B------:R-:W-:Y:S05]  /*1f4d0*/  @!P1 BRA `(.L_x_9899) ;  /* 0x0000000000049947 */ /* 0x000fea0003800000 */
[----:B------:R-:W-:Y:S01]  /*1f4e0*/  BPT.TRAP 0x1 ;  /* 0x000000040000795c */ /* 0x000fe20000300000 */
.L_x_9899:
[----:B0-----:R-:W-:Y:S01]  /*1f4f0*/  SHF.L.U32 R4, R8, 0x1f, RZ ;  /* 0x0000001f08047819 */ /* 0x001fe200000006ff */
[----:B------:R-:W-:-:S03]  /*1f500*/  IMAD R0, R0, 0x3000, RZ ;  /* 0x0000300000007824 */ /* 0x000fc600078e02ff */
[----:B------:R-:W0:Y:S02]  /*1f510*/  SYNCS.PHASECHK.TRANS64.TRYWAIT P0, [R3+URZ+0x19c60], R4 ;  /* 0x019c6004030075a7 */ /* 0x000e24000800017f */
[----:B0-----:R-:W-:Y:S05]  /*1f520*/  @!P0 BRA `(.L_x_9900) ;  /* 0x0000002c00788947 */ /* 0x001fea0003800000 */
.L_x_9986:
[----:B------:R-:W2:Y:S01]  /*1f530*/  LDL R12, [R1+0x14] ;  /* 0x00001400010c7983 */ /* 0x000ea20000100800 */
[----:B0-----:R-:W-:Y:S01]  /*1f540*/  LOP3.LUT R4, R0, R26, RZ, 0xfc, !PT ;  /* 0x0000001a00047212 */ /* 0x001fe200078efcff */
[----:B------:R-:W-:Y:S05]  /*1f550*/  WARPSYNC.ALL ;  /* 0x0000000000007948 */ /* 0x000fea0003800000 */
[----:B------:R-:W-:Y:S01]  /*1f560*/  IMAD.IADD R4, R23, 0x1, R4 ;  /* 0x0000000117047824 */ /* 0x000fe200078e0204 */
[----:B------:R-:W-:-:S05]  /*1f570*/  LOP3.LUT R13, R26, 0x1800, RZ, 0xfc, !PT ;  /* 0x000018001a0d7812 */ /* 0x000fca00078efcff */
        /* <DEDUP_REMOVED lines=62> */
.L_x_9901:
[----:B------:R-:W2:Y:S01]  /*1f960*/  S2R R0, SR_TID.X ;  /* 0x0000000000007919 */ /* 0x000ea20000002100 */
[----:B-1----:R1:W-:Y:S01]  /*1f970*/  SYNCS.ARRIVE.TRANS64.A1T0 RZ, [R3+URZ+0x19c50], RZ ;  /* 0x019c50ff03ff79a7 */ /* 0x0023e2000810003f */
[----:B--2---:R-:W-:Y:S02]  /*1f980*/  LOP3.LUT R4, R0, 0x7f, RZ, 0xc0, !PT ;  /* 0x0000007f00047812 */ /* 0x004fe400078ec0ff */
[----:B------:R-:W2:Y:S01]  /*1f990*/  LDL R0, [R1+0xc] ;  /* 0x00000c0001007983 */ /* 0x000ea20000100800 */
[----:B0-----:R-:W-:Y:S01]  /*1f9a0*/  IMAD.MOV.U32 R8, RZ, RZ, R28 ;  /* 0x000000ffff087224 */ /* 0x001fe200078e001c */
[----:B------:R-:W-:Y:S01]  /*1f9b0*/  BAR.SYNC.DEFER_BLOCKING 0x2, 0x80 ;  /* 0x0082000000007b1d */ /* 0x000fe20000010000 */
[----:B------:R-:W-:-:S13]  /*1f9c0*/  ISETP.NE.AND P0, PT, R4, RZ, PT ;  /* 0x000000ff0400720c */ /* 0x000fda0003f05270 */
[----:B-1----:R-:W-:-:S05]  /*1f9d0*/  @!P0 VIADD R3, R3, 0x19c80 ;  /* 0x00019c8003038836 */ /* 0x002fca0000000000 */
[----:B------:R-:W-:-:S04]  /*1f9e0*/  @!P0 PRMT R3, RZ, 0x654, R3 ;  /* 0x00000654ff038816 */ /* 0x000fc80000000003 */
[----:B------:R1:W-:Y:S01]  /*1f9f0*/  @!P0 SYNCS.ARRIVE.TRANS64.RED.A1T0 RZ, [R3+URZ], RZ ;  /* 0x000000ff03ff89a7 */ /* 0x0003e2000810043f */
[C---:B--2---:R-:W-:Y:S01]  /*1fa00*/  ISETP.GT.AND P0, PT, R2.reuse, R0, PT ;  /* 0x000000000200720c */ /* 0x044fe20003f04270 */
[----:B------:R-:W-:Y:S02]  /*1fa10*/  VIADD R2, R2, 0xffffffff ;  /* 0xffffffff02027836 */ /* 0x000fe40000000000 */
[----:B------:R-:W-:-:S10]  /*1fa20*/  IMAD.MOV.U32 R0, RZ, RZ, R24 ;  /* 0x000000ffff007224 */ /* 0x000fd400078e0018 */
[----:B-1----:R-:W-:Y:S05]  /*1fa30*/  @P0 BRA `(.L_x_9902) ;  /* 0xffffffec00c40947 */ /* 0x002fea000383ffff */
.L_x_9878:
[----:B------:R-:W1:Y:S01]  /*1fa40*/  S2R R3, SR_TID.X ;  /* 0x0000000000037919 */ /* 0x000e620000002100 */
[----:B------:R-:W-:Y:S01]  /*1fa50*/  BSSY B0, `(.L_x_9903) ;  /* 0x0000010000007945 */ /* 0x000fe20003800000 */
[----:B-1----:R-:W-:-:S04]  /*1fa60*/  LOP3.LUT R3, R3, 0x7f, RZ, 0xc0, !PT ;  /* 0x0000007f03037812 */ /* 0x002fc800078ec0ff */
[----:B------:R-:W-:-:S13]  /*1fa70*/  ISETP.NE.AND P0, PT, R3, RZ, PT ;  /* 0x000000ff0300720c */ /* 0x000fda0003f05270 */
[----:B------:R-:W-:Y:S05]  /*1fa80*/  @P0 BRA `(.L_x_9904) ;  /* 0x0000000000300947 */ /* 0x000fea0003800000 */
[----:B------:R-:W1:Y:S01]  /*1fa90*/  S2R R5, SR_LANEID ;  /* 0x0000000000057919 */ /* 0x000e620000000000 */
[----:B------:R-:W-:Y:S01]  /*1faa0*/  VOTEU.ANY UR4, UPT, PT ;  /* 0x0000000000047886 */ /* 0x000fe200038e0100 */
[----:B------:R-:W3:Y:S01]  /*1fab0*/  LDC.64 R2, c[0x0][0xc60] ;  /* 0x00031800ff027b82 */ /* 0x000ee20000000a00 */
[----:B--2---:R-:W1:Y:S02]  /*1fac0*/  FLO.U32 R0, UR4 ;  /* 0x0000000400007d00 */ /* 0x004e6400080e0000 */
[----:B-1----:R-:W-:-:S06]  /*1fad0*/  ISETP.EQ.U32.AND P1, PT, R0, R5, PT ;  /* 0x000000050000720c */ /* 0x002fcc0003f22070 */
[----:B------:R-:W3:Y:S07]  /*1fae0*/  POPC R5, UR4 ;  /* 0x0000000400057d09 */ /* 0x000eee0008000000 */
[----:B---3--:R-:W2:Y:S01]  /*1faf0*/  @P1 ATOMG.E.ADD.STRONG.GPU PT, R3, desc[UR42][R2.64], R5 ;  /* 0x00000005020319a8 */ /* 0x008ea200081ee1ea */
[----:B------:R-:W1:Y:S02]  /*1fb00*/  S2R R4, SR_LTMASK ;  /* 0x0000000000047919 */ /* 0x000e640000003900 */
[----:B-1----:R-:W-:-:S04]  /*1fb10*/  LOP3.LUT R4, R4, UR4, RZ, 0xc0, !PT ;  /* 0x0000000404047c12 */ /* 0x002fc8000f8ec0ff */
[----:B0-----:R-:W0:Y:S01]  /*1fb20*/  POPC R7, R4 ;  /* 0x0000000400077309 */ /* 0x001e220000000000 */
[----:B--2---:R-:W0:Y:S02]  /*1fb30*/  SHFL.IDX PT, R0, R3, R0, 0x1f ;  /* 0x00001f0003007589 */ /* 0x004e2400000e0000 */
[----:B0-----:R-:W-:-:S07]  /*1fb40*/  IADD3 R16, R0, UR38, R7 ;  /* 0x0000002600107c10 */ /* 0x001fce000fffe007 */
.L_x_9904:
[----:B------:R-:W-:Y:S05]  /*1fb50*/  BSYNC B0 ;  /* 0x0000000000007941 */ /* 0x000fea0003800000 */
.L_x_9903:
[----:B------:R-:W-:-:S06]  /*1fb60*/  UISETP.NE.AND UP0, UPT, UR36, 0x3, UPT ;  /* 0x000000032400788c */ /* 0x000fcc000bf05270 */
[----:B------:R-:W-:-:S13]  /*1fb70*/  PLOP3.LUT P1, PT, PT, PT, UP0, 0x80, 0x0 ;  /* 0x000000000000781c */ /* 0x000fda0003f2f008 */
[----:B------:R-:W-:Y:S05]  /*1fb80*/  @!P1 BRA `(.L_x_9905) ;  /* 0x0000000000049947 */ /* 0x000fea0003800000 */
[----:B------:R-:W-:Y:S01]  /*1fb90*/  BPT.TRAP 0x1 ;  /* 0x000000040000795c */ /* 0x000fe20000300000 */
.L_x_9905:
        /* <DEDUP_REMOVED lines=8> */
.L_x_9987:
[----:B------:R-:W-:Y:S05]  /*1fc20*/  BSYNC B0 ;  /* 0x0000000000007941 */ /* 0x000fea0003800000 */
.L_x_9906:
[----:B------:R-:W-:Y:S05]  /*1fc30*/  @!P2 BRA `(.L_x_9908) ;  /* 0x000000000004a947 */ /* 0x000fea0003800000 */
[----:B------:R-:W-:Y:S01]  /*1fc40*/  BPT.TRAP 0x1 ;  /* 0x000000040000795c */ /* 0x000fe20000300000 */
.L_x_9908:
[----:B-1----:R-:W-:-:S04]  /*1fc50*/  SHF.L.U32 R3, R28, 0x1f, RZ ;  /* 0x0000001f1c037819 */ /* 0x002fc800000006ff */
[----:B------:R-:W1:Y:S02]  /*1fc60*/  SYNCS.PHASECHK.TRANS64.TRYWAIT P1, [R0+URZ+0x19c60], R3 ;  /* 0x019c6003000075a7 */ /* 0x000e64000802017f */
[----:B-1----:R-:W-:Y:S05]  /*1fc70*/  @!P1 BRA `(.L_x_9909) ;  /* 0x0000002400cc9947 */ /* 0x002fea0003800000 */
.L_x_9988:
[----:B------:R-:W2:Y:S01]  /*1fc80*/  LDL R15, [R1+0x14] ;  /* 0x00001400010f7983 */ /* 0x000ea20000100800 */
[----:B------:R-:W-:Y:S01]  /*1fc90*/  IMAD R2, R24, 0x3000, RZ ;  /* 0x0000300018027824 */ /* 0x000fe200078e02ff */
[----:B------:R-:W-:Y:S05]  /*1fca0*/  WARPSYNC.ALL ;  /* 0x0000000000007948 */ /* 0x000fea0003800000 */
[C---:B------:R-:W-:Y:S02]  /*1fcb0*/  LOP3.LUT R4, R2.reuse, R26, RZ, 0xfc, !PT ;  /* 0x0000001a02047212 */ /* 0x040fe400078efcff */
[----:B-1----:R-:W-:Y:S02]  /*1fcc0*/  LOP3.LUT R3, R2, R29, RZ, 0xfc, !PT ;  /* 0x0000001d02037212 */ /* 0x002fe400078efcff */
[----:B------:R-:W-:Y:S01]  /*1fcd0*/  LOP3.LUT R14, R26, 0x1800, RZ, 0xfc, !PT ;  /* 0x000018001a0e7812 */ /* 0x000fe200078efcff */
[----:B------:R-:W-:-:S02]  /*1fce0*/  IMAD.IADD R5, R23, 0x1, R4 ;  /* 0x0000000117057824 */ /* 0x000fc400078e0204 */
[----:B------:R-:W-:-:S04]  /*1fcf0*/  IMAD.IADD R3, R25, 0x1, R3 ;  /* 0x0000000119037824 */ /* 0x000fc800078e0203 */
[----:B0-----:R-:W0:Y:S02]  /*1fd00*/  LDSM.16.MT88.4 R4, [R5+0x9000] ;  /* 0x009000000504783b */ /* 0x001e240000004200 */
        /* <DEDUP_REMOVED lines=59> */
.L_x_9910:
        /* <DEDUP_REMOVED lines=10> */
.L_x_9853:
[----:B------:R-:W-:-:S13]  /*20160*/  LOP3.LUT P0, RZ, R22, 0x2, RZ, 0xc0, !PT ;  /* 0x0000000216ff7812 */ /* 0x000fda000780c0ff */
[----:B------:R-:W-:Y:S05]  /*20170*/  @!P0 BRA `(.L_x_9911) ;  /* 0x0000000000248947 */ /* 0x000fea0003800000 */
[----:B------:R-:W-:Y:S05]  /*20180*/  WARPSYNC.ALL ;  /* 0x0000000000007948 */ /* 0x000fea0003800000 */
[----:B------:R-:W2:Y:S08]  /*20190*/  S2UR UR5, SR_CgaCtaId ;  /* 0x00000000000579c3 */ /* 0x000eb00000008800 */
[----:B------:R-:W-:Y:S06]  /*201a0*/  BAR.SYNC.DEFER_BLOCKING 0x5, 0x200 ;  /* 0x0148000000007b1d */ /* 0x000fec0000010000 */
[----:B------:R-:W-:-:S02]  /*201b0*/  UMOV UR4, 0x400 ;  /* 0x0000040000047882 */ /* 0x000fc40000000000 */
[----:B--2---:R-:W-:-:S06]  /*201c0*/  ULEA UR4, UR5, UR4, 0x18 ;  /* 0x0000000405047291 */ /* 0x004fcc000f8ec03f */
[----:B------:R-:W-:-:S05]  /*201d0*/  IMAD.U32 R23, RZ, RZ, UR4 ;  /* 0x00000004ff177e24 */ /* 0x000fca000f8e00ff */
[----:B------:R2:W3:Y:S01]  /*201e0*/  LDS.128 R16, [R23+0x19cd0] ;  /* 0x019cd00017107984 */ /* 0x0004e20000000c00 */
[----:B------:R-:W-:Y:S06]  /*201f0*/  BAR.ARV 0x4, 0x200 ;  /* 0x0108000000007b1d */ /* 0x000fec0000002000 */
[----:B------:R-:W-:Y:S05]  /*20200*/  BRA `(.L_x_9912) ;  /* 0x0000000800cc7947 */ /* 0x000fea0003800000 */
.L_x_9911:
[----:B------:R-:W2:Y:S01]  /*20210*/  S2R R0, SR_TID.X ;  /* 0x0000000000007919 */ /* 0x000ea20000002100 */
[----:B------:R-:W-:Y:S01]  /*20220*/  UMOV UR4, 0xffffffff ;  /* 0xffffffff00047882 */ /* 0x000fe20000000000 */
[----:B--2---:R-:W-:-:S04]  /*20230*/  LOP3.LUT R4, R0, 0x1f, RZ, 0xc0, !PT ;  /* 0x0000001f00047812 */ /* 0x004fc800078ec0ff */
[----:B------:R-:W-:Y:S01]  /*20240*/  ISETP.NE.AND P0, PT, R4, 0x1f, PT ;  /* 0x0000001f0400780c */ /* 0x000fe20003f05270 */
[----:B------:R-:W-:-:S12]  /*20250*/  BRA.DIV UR4, `(.L_x_9913) ;  /* 0x0000002204687947 */ /* 0x000fd8000b800000 */
[----:B-1----:R-:W-:Y:S01]  /*20260*/  IMAD.IADD R5, R19, 0x1, R4 ;  /* 0x0000000113057824 */ /* 0x002fe200078e0204 */
        /* <DEDUP_REMOVED lines=30> */
.L_x_9998:
[----:B------:R-:W-:Y:S02]  /*20450*/  ULDC UR4, c[0x0][0xc38] ;  /* 0x00030e0000047ab9 */ /* 0x000fe40000000800 */
[----:B------:R-:W-:-:S04]  /*20460*/  IMAD.U32 R4, RZ, RZ, UR4 ;  /* 0x00000004ff047e24 */ /* 0x000fc8000f8e00ff */
[----:B--2---:R-:W-:-:S04]  /*20470*/  IMAD R5, R14, R4, RZ ;  /* 0x000000040e057224 */ /* 0x004fc800078e02ff */
[----:B------:R-:W-:-:S05]  /*20480*/  IMAD.IADD R16, R16, 0x1, R5 ;  /* 0x0000000110107824 */ /* 0x000fca00078e0205 */
[----:B------:R-:W-:-:S13]  /*20490*/  ISETP.GT.AND P6, PT, R16, R0, PT ;  /* 0x000000001000720c */ /* 0x000fda0003fc4270 */
[----:B------:R-:W-:Y:S05]  /*204a0*/  @P6 BRA `(.L_x_9914) ;  /* 0x00000000009c6947 */ /* 0x000fea0003800000 */
.L_x_9919:
[----:B------:R-:W2:Y:S01]  /*204b0*/  LDC R4, c[0x0][0xc3c] ;  /* 0x00030f00ff047b82 */ /* 0x000ea20000000800 */
[----:B------:R-:W-:-:S05]  /*204c0*/  VIADD R19, R19, 0x1f ;  /* 0x0000001f13137836 */ /* 0x000fca0000000000 */
[----:B--2---:R-:W-:-:S13]  /*204d0*/  ISETP.GE.AND P6, PT, R19, R4, PT ;  /* 0x000000041300720c */ /* 0x004fda0003fc6270 */
[----:B------:R-:W-:Y:S05]  /*204e0*/  @P6 BRA `(.L_x_9915) ;  /* 0x0000000400d06947 */ /* 0x000fea0003800000 */
[----:B------:R-:W2:Y:S01]  /*204f0*/  S2R R2, SR_TID.X ;  /* 0x0000000000027919 */ /* 0x000ea20000002100 */
[----:B------:R-:W-:Y:S01]  /*20500*/  BSSY B0, `(.L_x_9916) ;  /* 0x0000009000007945 */ /* 0x000fe20003800000 */
[----:B--2---:R-:W-:-:S05]  /*20510*/  LOP3.LUT R2, R2, 0x1f, RZ, 0xc0, !PT ;  /* 0x0000001f02027812 */ /* 0x004fca00078ec0ff */
[----:B------:R-:W-:Y:S02]  /*20520*/  IMAD.IADD R5, R19, 0x1, R2 ;  /* 0x0000000113057824 */ /* 0x000fe400078e0202 */
[----:B------:R-:W-:-:S03]  /*20530*/  IMAD.MOV.U32 R2, RZ, RZ, RZ ;  /* 0x000000ffff027224 */ /* 0x000fc600078e00ff */
[----:B------:R-:W-:-:S13]  /*20540*/  ISETP.GE.OR P6, PT, R5, R4, !P0 ;  /* 0x000000040500720c */ /* 0x000fda00047c6670 */
[----:B------:R-:W-:Y:S05]  /*20550*/  @P6 BRA `(.L_x_9917) ;  /* 0x00000000000c6947 */ /* 0x000fea0003800000 */
[----:B-1----:R-:W1:Y:S02]  /*20560*/  LDC.64 R2, c[0x0][0xc80] ;  /* 0x00032000ff027b82 */ /* 0x002e640000000a00 */
[----:B-1----:R-:W-:-:S06]  /*20570*/  IMAD.WIDE R2, R5, 0x4, R2 ;  /* 0x0000000405027825 */ /* 0x002fcc00078e0202 */
[----:B------:R2:W5:Y:S02]  /*20580*/  LDG.E R2, desc[UR42][R2.64] ;  /* 0x0000002a02027981 */ /* 0x000564000c1e1900 */
.L_x_9917:
[----:B------:R-:W-:Y:S05]  /*20590*/  BSYNC B0 ;  /* 0x0000000000007941 */ /* 0x000fea0003800000 */
.L_x_9916:
[----:B------:R-:W-:-:S03]  /*205a0*/  UMOV UR4, 0xffffffff ;  /* 0xffffffff00047882 */ /* 0x000fc60000000000 */
[----:B------:R-:W-:Y:S05]  /*205b0*/  BRA.DIV UR4, `(.L_x_9918) ;  /* 0x0000002204b47947 */ /* 0x000fea000b800000 */
[----:B-----5:R-:W1:Y:S02]  /*205c0*/  SHFL.UP PT, R14, R2, 0x1, RZ ;  /* 0x04200000020e7989 */ /* 0x020e6400000e00ff */
[----:B-12---:R-:W-:-:S05]  /*205d0*/  SEL R3, R14, RZ, P1 ;  /* 0x000000ff0e037207 */ /* 0x006fca0000800000 */
        /* <DEDUP_REMOVED lines=14> */
.L_x_10006:
[----:B------:R-:W-:Y:S02]  /*206c0*/  ULDC UR4, c[0x0][0xc38] ;  /* 0x00030e0000047ab9 */ /* 0x000fe40000000800 */
[----:B------:R-:W-:-:S04]  /*206d0*/  IMAD.U32 R4, RZ, RZ, UR4 ;  /* 0x00000004ff047e24 */ /* 0x000fc8000f8e00ff */
[----:B--2---:R-:W-:-:S04]  /*206e0*/  IMAD R5, R14, R4, RZ ;  /* 0x000000040e057224 */ /* 0x004fc800078e02ff */
[----:B------:R-:W-:-:S05]  /*206f0*/  IMAD.IADD R16, R5, 0x1, R16 ;  /* 0x0000000105107824 */ /* 0x000fca00078e0210 */
[----:B------:R-:W-:-:S13]  /*20700*/  ISETP.GT.AND P6, PT, R16, R0, PT ;  /* 0x000000001000720c */ /* 0x000fda0003fc4270 */
[----:B------:R-:W-:Y:S05]  /*20710*/  @!P6 BRA `(.L_x_9919) ;  /* 0xfffffffc0064e947 */ /* 0x000fea000383ffff */
.L_x_9914:
        /* <DEDUP_REMOVED lines=8> */
.L_x_10010:
[----:B------:R-:W-:Y:S01]  /*207a0*/  ISETP.NE.AND P0, PT, R5, RZ, PT ;  /* 0x000000ff0500720c */ /* 0x000fe20003f05270 */
[----:B------:R-:W-:-:S12]  /*207b0*/  IMAD.MOV.U32 R5, RZ, RZ, RZ ;  /* 0x000000ffff057224 */ /* 0x000fd800078e00ff */
[----:B------:R-:W-:Y:S05]  /*207c0*/  @!P0 BRA `(.L_x_9921) ;  /* 0x0000000000108947 */ /* 0x000fea0003800000 */
[----:B------:R-:W-:Y:S01]  /*207d0*/  UMOV UR4, 0xffffffff ;  /* 0xffffffff00047882 */ /* 0x000fe20000000000 */
[----:B------:R-:W-:Y:S02]  /*207e0*/  VIADD R12, R6, 0xffffffff ;  /* 0xffffffff060c7836 */ /* 0x000fe40000000000 */
[----:B------:R-:W-:Y:S05]  /*207f0*/  BRA.DIV UR4, `(.L_x_9922) ;  /* 0x00000026042c7947 */ /* 0x000fea000b800000 */
[----:B------:R4:W0:Y:S02]  /*20800*/  SHFL.IDX PT, R5, R3, R12, 0x1f ;  /* 0x00001f0c03057589 */ /* 0x00082400000e0000 */
.L_x_9921:
[----:B-12-4-:R-:W1:Y:S01]  /*20810*/  LDC.64 R2, c[0x0][0xc90] ;  /* 0x00032400ff027b82 */ /* 0x016e620000000a00 */
[----:B------:R-:W-:-:S04]  /*20820*/  IMAD.IADD R19, R6, 0x1, R19 ;  /* 0x0000000106137824 */ /* 0x000fc800078e0213 */
[----:B-1----:R-:W-:-:S05]  /*20830*/  IMAD.WIDE R2, R19, 0x4, R2 ;  /* 0x0000000413027825 */ /* 0x002fca00078e0202 */
[----:B------:R-:W3:Y:S01]  /*20840*/  LDG.E R7, desc[UR42][R2.64] ;  /* 0x0000002a02077981 */ /* 0x000ee2000c1e1900 */
[----:B0-----:R-:W-:-:S04]  /*20850*/  IMAD R16, R5, R4, R16 ;  /* 0x0000000405107224 */ /* 0x001fc800078e0210 */
        /* <DEDUP_REMOVED lines=61> */
.L_x_9915:
[----:B------:R-:W-:Y:S01]  /*20c30*/  UMOV UR4, URZ ;  /* 0x0000003f00047c82 */ /* 0x000fe20008000000 */
[----:B------:R-:W-:Y:S01]  /*20c40*/  UMOV UR5, URZ ;  /* 0x0000003f00057c82 */ /* 0x000fe20008000000 */
[----:B------:R-:W-:Y:S01]  /*20c50*/  ULDC UR6, c[0x0][0xc3c] ;  /* 0x00030f0000067ab9 */ /* 0x000fe20000000800 */
[----:B------:R-:W-:Y:S02]  /*20c60*/  IMAD.MOV.U32 R16, RZ, RZ, R0 ;  /* 0x000000ffff107224 */ /* 0x000fe400078e0000 */
[----:B------:R-:W-:Y:S02]  /*20c70*/  IMAD.U32 R17, RZ, RZ, UR4 ;  /* 0x00000004ff117e24 */ /* 0x000fe4000f8e00ff */
[----:B------:R-:W-:Y:S02]  /*20c80*/  IMAD.U32 R18, RZ, RZ, UR5 ;  /* 0x00000005ff127e24 */ /* 0x000fe4000f8e00ff */
[----:B------:R-:W-:-:S07]  /*20c90*/  IMAD.U32 R19, RZ, RZ, UR6 ;  /* 0x00000006ff137e24 */ /* 0x000fce000f8e00ff */
.L_x_9923:
[----:B------:R-:W2:Y:S01]  /*20ca0*/  S2R R0, SR_TID.X ;  /* 0x0000000000007919 */ /* 0x000ea20000002100 */
[----:B------:R-:W-:Y:S05]  /*20cb0*/  WARPSYNC.ALL ;  /* 0x0000000000007948 */ /* 0x000fea0003800000 */
[----:B------:R-:W-:Y:S01]  /*20cc0*/  BAR.SYNC.DEFER_BLOCKING 0x4, 0x200 ;  /* 0x0108000000007b1d */ /* 0x000fe20000010000 */
[----:B--2---:R-:W-:-:S04]  /*20cd0*/  LOP3.LUT R0, R0, 0x1f, RZ, 0xc0, !PT ;  /* 0x0000001f00007812 */ /* 0x004fc800078ec0ff */
[----:B------:R-:W-:-:S13]  /*20ce0*/  ISETP.NE.AND P0, PT, R0, RZ, PT ;  /* 0x000000ff0000720c */ /* 0x000fda0003f05270 */
[----:B-1----:R-:W1:Y:S01]  /*20cf0*/  @!P0 S2R R3, SR_CgaCtaId ;  /* 0x0000000000038919 */ /* 0x002e620000008800 */
[----:B------:R-:W-:-:S04]  /*20d00*/  @!P0 MOV R0, 0x400 ;  /* 0x0000040000008802 */ /* 0x000fc80000000f00 */
[----:B-1----:R-:W-:-:S05]  /*20d10*/  @!P0 LEA R23, R3, R0, 0x18 ;  /* 0x0000000003178211 */ /* 0x002fca00078ec0ff */
[----:B------:R1:W-:Y:S01]  /*20d20*/  @!P0 STS.128 [R23+0x19cd0], R16 ;  /* 0x019cd01017008388 */ /* 0x0003e20000000c00 */
[----:B------:R-:W-:Y:S06]  /*20d30*/  BAR.ARV 0x5, 0x200 ;  /* 0x0148000000007b1d */ /* 0x000fec0000002000 */
.L_x_9912:
[----:B------:R-:W-:Y:S02]  /*20d40*/  ULDC UR4, c[0x0][0xc3c] ;  /* 0x00030f0000047ab9 */ /* 0x000fe40000000800 */
[----:B---3--:R-:W-:-:S13]  /*20d50*/  ISETP.GE.AND P0, PT, R19, UR4, PT ;  /* 0x0000000413007c0c */ /* 0x008fda000bf06270 */
[----:B------:R-:W-:Y:S05]  /*20d60*/  @!P0 BRA `(.L_x_9924) ;  /* 0xffffff9c00a48947 */ /* 0x000fea000383ffff */
[----:B------:R-:W-:Y:S05]  /*20d70*/  BSYNC B7 ;  /* 0x0000000000077941 */ /* 0x000fea0003800000 */
.L_x_9792:
[----:B------:R-:W3:Y:S01]  /*20d80*/  LDL.LU R0, [R1+0x4c] ;  /* 0x00004c0001007983 */ /* 0x000ee20000300800 */
[----:B------:R-:W-:Y:S01]  /*20d90*/  BSSY B0, `(.L_x_9925) ;  /* 0x000000b000007945 */ /* 0x000fe20003800000 */
[----:B-1----:R-:W0:Y:S01]  /*20da0*/  S2R R5, SR_CgaCtaId ;  /* 0x0000000000057919 */ /* 0x002e220000008800 */
        /* <DEDUP_REMOVED lines=9> */
.L_x_10013:
[----:B------:R-:W-:Y:S05]  /*20e40*/  BSYNC B0 ;  /* 0x0000000000007941 */ /* 0x000fea0003800000 */
.L_x_9925:
[----:B------:R-:W-:-:S03]  /*20e50*/  UMOV UR4, 0xffffffff ;  /* 0xffffffff00047882 */ /* 0x000fc60000000000 */
[----:B------:R-:W-:Y:S05]  /*20e60*/  BRA.DIV UR4, `(.L_x_9927) ;  /* 0x0000001e04cc7947 */ /* 0x000fea000b800000 */
[----:B0-----:R-:W0:Y:S02]  /*20e70*/  S2R R0, SR_TID.X ;  /* 0x0000000000007919 */ /* 0x001e240000002100 */
[----:B0-----:R-:W-:-:S04]  /*20e80*/  SHF.R.U32.HI R0, RZ, 0x5, R0 ;  /* 0x00000005ff007819 */ /* 0x001fc80000011600 */
[----:B------:R-:W-:-:S05]  /*20e90*/  LOP3.LUT R0, R0, 0x3, RZ, 0xc0, !PT ;  /* 0x0000000300007812 */ /* 0x000fca00078ec0ff */
[----:B------:R0:W1:Y:S02]  /*20ea0*/  SHFL.IDX PT, R14, R0, RZ, 0x1f ;  /* 0x00001fff000e7589 */ /* 0x00006400000e0000 */
.L_x_10016:
[----:B-1----:R-:W-:-:S13]  /*20eb0*/  ISETP.NE.AND P0, PT, R14, RZ, PT ;  /* 0x000000ff0e00720c */ /* 0x002fda0003f05270 */
[----:B------:R-:W-:Y:S05]  /*20ec0*/  @P0 BRA `(.L_x_9590) ;  /* 0x0000000000a40947 */ /* 0x000fea0003800000 */
[----:B------:R-:W-:-:S03]  /*20ed0*/  UMOV UR4, 0xffffffff ;  /* 0xffffffff00047882 */ /* 0x000fc60000000000 */
[----:B------:R-:W-:Y:S05]  /*20ee0*/  BRA.DIV UR4, `(.L_x_9928) ;  /* 0x0000001e04e07947 */ /* 0x000fea000b800000 */
[----:B------:R-:W-:-:S13]  /*20ef0*/  ELECT P6, URZ, PT ;  /* 0x00000000003f782f */ /* 0x000fda00038c0000 */
.L_x_10019:
[----:B------:R-:W-:Y:S05]  /*20f00*/  @!P6 BRA `(.L_x_9590) ;  /* 0x000000000094e947 */ /* 0x000fea0003800000 */
[----:B------:R-:W-:-:S06]  /*20f10*/  ULOP3.LUT UR4, UR37, 0x2, URZ, 0xfc, !UPT ;  /* 0x0000000225047892 */ /* 0x000fcc000f8efc3f */
[----:B0-----:R-:W-:-:S05]  /*20f20*/  IMAD.U32 R0, RZ, RZ, UR4 ;  /* 0x00000004ff007e24 */ /* 0x001fca000f8e00ff */
[----:B------:R-:W-:-:S13]  /*20f30*/  ISETP.NE.AND P0, PT, R0, 0x3, PT ;  /* 0x000000030000780c */ /* 0x000fda0003f05270 */
[----:B------:R-:W-:Y:S05]  /*20f40*/  @!P0 BRA `(.L_x_9929) ;  /* 0x0000000000048947 */ /* 0x000fea0003800000 */
[----:B------:R-:W-:Y:S01]  /*20f50*/  BPT.TRAP 0x1 ;  /* 0x000000040000795c */ /* 0x000fe20000300000 */
.L_x_9929:
        /* <DEDUP_REMOVED lines=12> */
.L_x_10020:
[----:B------:R-:W1:Y:S02]  /*21020*/  SYNCS.PHASECHK.TRANS64.TRYWAIT P1, [R3+URZ], R0 ;  /* 0x00000000030075a7 */ /* 0x000e64000802017f */
[----:B-1----:R-:W-:Y:S05]  /*21030*/  @!P1 BRA `(.L_x_9931) ;  /* 0x0000001c00c09947 */ /* 0x002fea0003800000 */
.L_x_10021:
[----:B------:R-:W-:Y:S05]  /*21040*/  @!P0 BRA `(.L_x_9932) ;  /* 0x0000000000048947 */ /* 0x000fea0003800000 */
[----:B------:R-:W-:Y:S01]  /*21050*/  BPT.TRAP 0x1 ;  /* 0x000000040000795c */ /* 0x000fe20000300000 */
.L_x_9932:
[----:B-1----:R-:W-:-:S04]  /*21060*/  IMAD R3, R24, 0x8, R9 ;  /* 0x0000000818037824 */ /* 0x002fc800078e0209 */
[----:B------:R-:W1:Y:S02]  /*21070*/  SYNCS.PHASECHK.TRANS64.TRYWAIT P1, [R3+URZ+0x19c60], R2 ;  /* 0x019c6002030075a7 */ /* 0x000e64000802017f */
[----:B-1----:R-:W-:Y:S05]  /*21080*/  @!P1 BRA `(.L_x_9933) ;  /* 0x0000001c00c09947 */ /* 0x002fea0003800000 */
.L_x_10022:
[----:B------:R-:W-:Y:S05]  /*21090*/  @!P0 BRA `(.L_x_9934) ;  /* 0x0000000000048947 */ /* 0x000fea0003800000 */
[----:B------:R-:W-:Y:S01]  /*210a0*/  BPT.TRAP 0x1 ;  /* 0x000000040000795c */ /* 0x000fe20000300000 */
.L_x_9934:
[----:B------:R-:W-:-:S04]  /*210b0*/  IMAD R5, R4, 0x8, R9 ;  /* 0x0000000804057824 */ /* 0x000fc800078e0209 */
[----:B------:R-:W3:Y:S02]  /*210c0*/  SYNCS.PHASECHK.TRANS64.TRYWAIT P1, [R5+URZ+0x19c60], R0 ;  /* 0x019c6000050075a7 */ /* 0x000ee4000802017f */
[----:B---3--:R-:W-:Y:S05]  /*210d0*/  @!P1 BRA `(.L_x_9935) ;  /* 0x0000001c00c09947 */ /* 0x008fea0003800000 */
.L_x_10023:
[----:B------:R-:W-:Y:S05]  /*210e0*/  @!P0 BRA `(.L_x_9936) ;  /* 0x0000000000048947 */ /* 0x000fea0003800000 */
[----:B------:R-:W-:Y:S01]  /*210f0*/  BPT.TRAP 0x1 ;  /* 0x000000040000795c */ /* 0x000fe20000300000 */
.L_x_9936:
[----:B------:R-:W4:Y:S02]  /*21100*/  SYNCS.PHASECHK.TRANS64.TRYWAIT P0, [R3+URZ+0x19c80], R2 ;  /* 0x019c8002030075a7 */ /* 0x000f24000800017f */
[----:B----4-:R-:W-:Y:S05]  /*21110*/  @!P0 BRA `(.L_x_9937) ;  /* 0x0000001c00c48947 */ /* 0x010fea0003800000 */
.L_x_9938:
[----:B------:R0:W0:Y:S02]  /*21120*/  SYNCS.PHASECHK.TRANS64.TRYWAIT P0, [R5+URZ+0x19c80], R0 ;  /* 0x019c8000050075a7 */ /* 0x000024000800017f */
[----:B0-----:R-:W-:Y:S05]  /*21130*/  @!P0 NANOSLEEP.SYNCS 0x989680 ;  /* 0x009896800000895d */ /* 0x001fea0003900000 */
[----:B------:R-:W0:Y:S02]  /*21140*/  @!P0 SYNCS.PHASECHK.TRANS64 P0, [R5+URZ+0x19c80], R0 ;  /* 0x019c8000050085a7 */ /* 0x000e24000800007f */
[----:B0-----:R-:W-:Y:S05]  /*21150*/  @!P0 BRA `(.L_x_9938) ;  /* 0xfffffffc00f08947 */ /* 0x001fea000383ffff */
.L_x_9590:
[----:B------:R-:W-:Y:S05]  /*21160*/  BSYNC B8 ;  /* 0x0000000000087941 */ /* 0x000fea0003800000 */
.L_x_9587:
[----:B------:R-:W-:Y:S05]  /*21170*/  EXIT ;  /* 0x000000000000794d */ /* 0x000fea0003800000 */
.L_x_9614:
[----:B0-----:R0:W1:Y:S02]  /*21180*/  SYNCS.PHASECHK.TRANS64.TRYWAIT P5, [R83+URZ+0x19c90], R86 ;  /* 0x019c9056530075a7 */ /* 0x00106400080a017f */
[----:B-1----:R-:W-:Y:S05]  /*21190*/  @!P5 NANOSLEEP.SYNCS 0x989680 ;  /* 0x009896800000d95d */ /* 0x002fea0003900000 */
[----:B------:R-:W1:Y:S02]  /*211a0*/  @!P5 SYNCS.PHASECHK.TRANS64 P5, [R83+URZ+0x19c90], R86 ;  /* 0x019c90565300d5a7 */ /* 0x000e6400080a007f */
[----:B-1----:R-:W-:Y:S05]  /*211b0*/  @!P5 BRA `(.L_x_9614) ;  /* 0xfffffffc00f0d947 */ /* 0x002fea000383ffff */
[----:B------:R-:W-:Y:S05]  /*211c0*/  BRA `(.L_x_9939) ;  /* 0xfffffe1800a07947 */ /* 0x000fea000383ffff */
.L_x_9630:
[----:B0-----:R0:W1:Y:S02]  /*211d0*/  SYNCS.PHASECHK.TRANS64.TRYWAIT P5, [R83+URZ+0x19c90], R86 ;  /* 0x019c9056530075a7 */ /* 0x00106400080a017f */
[----:B-1----:R-:W-:Y:S05]  /*211e0*/  @!P5 NANOSLEEP.SYNCS 0x989680 ;  /* 0x009896800000d95d */ /* 0x002fea0003900000 */
[----:B------:R-:W1:Y:S02]  /*211f0*/  @!P5 SYNCS.PHASECHK.TRANS64 P5, [R83+URZ+0x19c90], R86 ;  /* 0x019c90565300d5a7 */ /* 0x000e6400080a007f */
[----:B-1----:R-:W-:Y:S05]  /*21200*/  @!P5 BRA `(.L_x_9630) ;  /* 0xfffffffc00f0d947 */ /* 0x002fea000383ffff */
[----:B------:R-:W-:Y:S05]  /*21210*/  BRA `(.L_x_9940) ;  /* 0xfffffe3000c47947 */ /* 0x000fea000383ffff */
.L_x_9639:
[----:B0-----:R0:W1:Y:S02]  /*21220*/  SYNCS.PHASECHK.TRANS64.TRYWAIT P5, [R83+URZ+0x19c90], R86 ;  /* 0x019c9056530075a7 */ /* 0x00106400080a017f */
[----:B-1----:R-:W-:Y:S05]  /*21230*/  @!P5 NANOSLEEP.SYNCS 0x989680 ;  /* 0x009896800000d95d */ /* 0x002fea0003900000 */
[----:B------:R-:W1:Y:S02]  /*21240*/  @!P5 SYNCS.PHASECHK.TRANS64 P5, [R83+URZ+0x19c90], R86 ;  /* 0x019c90565300d5a7 */ /* 0x000e6400080a007f */
[----:B-1----:R-:W-:Y:S05]  /*21250*/  @!P5 BRA `(.L_x_9639) ;  /* 0xfffffffc00f0d947 */ /* 0x002fea000383ffff */
[----:B------:R-:W-:Y:S05]  /*21260*/  BRA `(.L_x_9941) ;  /* 0xfffffe54000c7947 */ /* 0x000fea000383ffff */
.L_x_9643:
[----:B--2---:R2:W3:Y:S02]  /*21270*/  SYNCS.PHASECHK.TRANS64.TRYWAIT P5, [R83+URZ+0x19cb0], R86 ;  /* 0x019cb056530075a7 */ /* 0x0044e400080a017f */
[----:B---3--:R-:W-:Y:S05]  /*21280*/  @!P5 NANOSLEEP.SYNCS 0x989680 ;  /* 0x009896800000d95d */ /* 0x008fea0003900000 */
[----:B------:R-:W3:Y:S02]  /*21290*/  @!P5 SYNCS.PHASECHK.TRANS64 P5, [R83+URZ+0x19cb0], R86 ;  /* 0x019cb0565300d5a7 */ /* 0x000ee400080a007f */
[----:B---3--:R-:W-:Y:S05]  /*212a0*/  @!P5 BRA `(.L_x_9643) ;  /* 0xfffffffc00f0d947 */ /* 0x008fea000383ffff */
[----:B------:R-:W-:Y:S05]  /*212b0*/  BRA `(.L_x_9942) ;  /* 0xfffffe54007c7947 */ /* 0x000fea000383ffff */
.L_x_9669:
[----:B------:R-:W-:Y:S01]  /*212c0*/  BSSY B1, `(.L_x_9943) ;  /* 0x0000007000017945 */ /* 0x000fe20003800000 */
[----:B------:R-:W-:Y:S02]  /*212d0*/  IMAD.MOV.U32 R12, RZ, RZ, RZ ;  /* 0x000000ffff0c7224 */ /* 0x000fe400078e00ff */
[----:B------:R-:W-:Y:S02]  /*212e0*/  IMAD.MOV.U32 R11, RZ, RZ, 0x1e1f ;  /* 0x00001e1fff0b7424 */ /* 0x000fe400078e00ff */
[----:B------:R-:W-:-:S07]  /*212f0*/  IMAD.MOV.U32 R15, RZ, RZ, -0x1 ;  /* 0xffffffffff0f7424 */ /* 0x000fce00078e00ff */
[----:B------:R-:W-:Y:S05]  /*21300*/  WARPSYNC.COLLECTIVE R15, `(.L_x_9944) ;  /* 0x000000000f087348 */ /* 0x000fea0003c00000 */
[----:B------:R0:W1:Y:S02]  /*21310*/  SHFL.IDX P6, R14, R13, R12, R11 ;  /* 0x0000000c0d0e7389 */ /* 0x00006400000c000b */
[----:B01----:R-:W-:Y:S01]  /*21320*/  ENDCOLLECTIVE ;  /* 0x000000000000791b */ /* 0x003fe20003800000 */
.L_x_9944:
[----:B------:R-:W-:Y:S05]  /*21330*/  BSYNC B1 ;  /* 0x0000000000017941 */ /* 0x000fea0003800000 */
.L_x_9943:
        /* <DEDUP_REMOVED lines=8> */
.L_x_9945:
[----:B------:R-:W-:Y:S02]  /*213c0*/  IMAD.MOV.U32 R13, RZ, RZ, R4 ;  /* 0x000000ffff0d7224 */ /* 0x000fe400078e0004 */
[----:B------:R-:W-:-:S07]  /*213d0*/  IMAD.MOV.U32 R3, RZ, RZ, R14 ;  /* 0x000000ffff037224 */ /* 0x000fce00078e000e */
[----:B------:R-:W-:Y:S05]  /*213e0*/  WARPSYNC.COLLECTIVE R15, `(.L_x_9946) ;  /* 0x000000000f087348 */ /* 0x000fea0003c00000 */
[----:B------:R0:W1:Y:S02]  /*213f0*/  SHFL.IDX P6, R14, R13, R12, R11 ;  /* 0x0000000c0d0e7389 */ /* 0x00006400000c000b */
[----:B01----:R-:W-:Y:S01]  /*21400*/  ENDCOLLECTIVE ;  /* 0x000000000000791b */ /* 0x003fe20003800000 */
.L_x_9946:
[----:B------:R-:W-:Y:S02]  /*21410*/  IMAD.MOV.U32 R13, RZ, RZ, R5 ;  /* 0x000000ffff0d7224 */ /* 0x000fe400078e0005 */
[----:B------:R-:W-:-:S07]  /*21420*/  IMAD.MOV.U32 R4, RZ, RZ, R14 ;  /* 0x000000ffff047224 */ /* 0x000fce00078e000e */
[----:B------:R-:W-:Y:S05]  /*21430*/  WARPSYNC.COLLECTIVE R15, `(.L_x_9947) ;  /* 0x000000000f087348 */ /* 0x000fea0003c00000 */
[----:B------:R0:W1:Y:S02]  /*21440*/  SHFL.IDX P6, R14, R13, R12, R11 ;  /* 0x0000000c0d0e7389 */ /* 0x00006400000c000b */
[----:B01----:R-:W-:Y:S01]  /*21450*/  ENDCOLLECTIVE ;  /* 0x000000000000791b */ /* 0x003fe20003800000 */
.L_x_9947:
[----:B------:R-:W-:Y:S05]  /*21460*/  BRA `(.L_x_9948) ;  /* 0xfffffe6400ec7947 */ /* 0x000fea000383ffff */
.L_x_9673:
[----:B-1----:R1:W2:Y:S02]  /*21470*/  SYNCS.PHASECHK.TRANS64.TRYWAIT P0, [R16+URZ+0x19c00], R5 ;  /* 0x019c0005100075a7 */ /* 0x0022a4000800017f */
[----:B--2---:R-:W-:Y:S05]  /*21480*/  @!P0 NANOSLEEP.SYNCS 0x989680 ;  /* 0x009896800000895d */ /* 0x004fea0003900000 */
[----:B------:R-:W2:Y:S02]  /*21490*/  @!P0 SYNCS.PHASECHK.TRANS64 P0, [R16+URZ+0x19c00], R5 ;  /* 0x019c0005100085a7 */ /* 0x000ea4000800007f */
[----:B--2---:R-:W-:Y:S05]  /*214a0*/  @!P0 BRA `(.L_x_9673) ;  /* 0xfffffffc00f08947 */ /* 0x004fea000383ffff */
[----:B------:R-:W-:Y:S05]  /*214b0*/  BRA `(.L_x_9949) ;  /* 0xfffffe6800bc7947 */ /* 0x000fea000383ffff */
.L_x_9679:
[----:B------:R-:W-:Y:S01]  /*214c0*/  BSSY B1, `(.L_x_9950) ;  /* 0x0000007000017945 */ /* 0x000fe20003800000 */
[----:B------:R-:W-:Y:S02]  /*214d0*/  IMAD.MOV.U32 R12, RZ, RZ, RZ ;  /* 0x000000ffff0c7224 */ /* 0x000fe400078e00ff */
[----:B------:R-:W-:Y:S02]  /*214e0*/  IMAD.MOV.U32 R11, RZ, RZ, 0x1e1f ;  /* 0x00001e1fff0b7424 */ /* 0x000fe400078e00ff */
[----:B------:R-:W-:-:S07]  /*214f0*/  IMAD.MOV.U32 R15, RZ, RZ, -0x1 ;  /* 0xffffffffff0f7424 */ /* 0x000fce00078e00ff */
[----:B------:R-:W-:Y:S05]  /*21500*/  WARPSYNC.COLLECTIVE R15, `(.L_x_9951) ;  /* 0x000000000f087348 */ /* 0x000fea0003c00000 */
[----:B------:R0:W1:Y:S02]  /*21510*/  SHFL.IDX P6, R14, R13, R12, R11 ;  /* 0x0000000c0d0e7389 */ /* 0x00006400000c000b */
[----:B01----:R-:W-:Y:S01]  /*21520*/  ENDCOLLECTIVE ;  /* 0x000000000000791b */ /* 0x003fe20003800000 */
.L_x_9951:
[----:B------:R-:W-:Y:S05]  /*21530*/  BSYNC B1 ;  /* 0x0000000000017941 */ /* 0x000fea0003800000 */
.L_x_9950:
        /* <DEDUP_REMOVED lines=8> */
.L_x_9952:
[----:B------:R-:W-:Y:S02]  /*215c0*/  IMAD.MOV.U32 R13, RZ, RZ, R20 ;  /* 0x000000ffff0d7224 */ /* 0x000fe400078e0014 */
[----:B------:R-:W-:-:S07]  /*215d0*/  IMAD.MOV.U32 R3, RZ, RZ, R14 ;  /* 0x000000ffff037224 */ /* 0x000fce00078e000e */
[----:B------:R-:W-:Y:S05]  /*215e0*/  WARPSYNC.COLLECTIVE R15, `(.L_x_9953) ;  /* 0x000000000f087348 */ /* 0x000fea0003c00000 */
[----:B------:R0:W1:Y:S02]  /*215f0*/  SHFL.IDX P6, R14, R13, R12, R11 ;  /* 0x0000000c0d0e7389 */ /* 0x00006400000c000b */
[----:B01----:R-:W-:Y:S01]  /*21600*/  ENDCOLLECTIVE ;  /* 0x000000000000791b */ /* 0x003fe20003800000 */
.L_x_9953:
[----:B------:R-:W-:Y:S02]  /*21610*/  IMAD.MOV.U32 R13, RZ, RZ, R21 ;  /* 0x000000ffff0d7224 */ /* 0x000fe400078e0015 */
[----:B------:R-:W-:-:S07]  /*21620*/  IMAD.MOV.U32 R20, RZ, RZ, R14 ;  /* 0x000000ffff147224 */ /* 0x000fce00078e000e */
[----:B------:R-:W-:Y:S05]  /*21630*/  WARPSYNC.COLLECTIVE R15, `(.L_x_9954) ;  /* 0x000000000f087348 */ /* 0x000fea0003c00000 */
[----:B------:R0:W1:Y:S02]  /*21640*/  SHFL.IDX P6, R14, R13, R12, R11 ;  /* 0x0000000c0d0e7389 */ /* 0x00006400000c000b */
[----:B01----:R-:W-:Y:S01]  /*21650*/  ENDCOLLECTIVE ;  /* 0x000000000000791b */ /* 0x003fe20003800000 */
.L_x_9954:
[----:B------:R-:W-:Y:S01]  /*21660*/  IMAD.MOV.U32 R21, RZ, RZ, R14 ;  /* 0x000000ffff157224 */ /* 0x000fe200078e000e */
[----:B------:R-:W-:Y:S06]  /*21670*/  BRA `(.L_x_9955) ;  /* 0xfffffe8000a87947 */ /* 0x000fec000383ffff */
.L_x_9683:
[----:B-1----:R1:W2:Y:S02]  /*21680*/  SYNCS.PHASECHK.TRANS64.TRYWAIT P0, [R16+URZ+0x19c00], R39 ;  /* 0x019c0027100075a7 */ /* 0x0022a4000800017f */
[----:B--2---:R-:W-:Y:S05]  /*21690*/  @!P0 NANOSLEEP.SYNCS 0x989680 ;  /* 0x009896800000895d */ /* 0x004fea0003900000 */
[----:B------:R-:W2:Y:S02]  /*216a0*/  @!P0 SYNCS.PHASECHK.TRANS64 P0, [R16+URZ+0x19c00], R39 ;  /* 0x019c0027100085a7 */ /* 0x000ea4000800007f */
[----:B--2---:R-:W-:Y:S05]  /*216b0*/  @!P0 BRA `(.L_x_9683) ;  /* 0xfffffffc00f08947 */ /* 0x004fea000383ffff */
[----:B------:R-:W-:Y:S05]  /*216c0*/  BRA `(.L_x_9956) ;  /* 0xfffffe8400687947 */ /* 0x000fea000383ffff */
.L_x_9689:
[----:B-1----:R1:W2:Y:S02]  /*216d0*/  SYNCS.PHASECHK.TRANS64.TRYWAIT P1, [R15+URZ+0x19c30], R0 ;  /* 0x019c30000f0075a7 */ /* 0x0022a4000802017f */
[----:B--2---:R-:W-:Y:S05]  /*216e0*/  @!P1 NANOSLEEP.SYNCS 0x989680 ;  /* 0x009896800000995d */ /* 0x004fea0003900000 */
[----:B------:R-:W2:Y:S02]  /*216f0*/  @!P1 SYNCS.PHASECHK.TRANS64 P1, [R15+URZ+0x19c30], R0 ;  /* 0x019c30000f0095a7 */ /* 0x000ea4000802007f */
[----:B--2---:R-:W-:Y:S05]  /*21700*/  @!P1 BRA `(.L_x_9689) ;  /* 0xfffffffc00f09947 */ /* 0x004fea000383ffff */
[----:B------:R-:W-:Y:S05]  /*21710*/  BRA `(.L_x_9688) ;  /* 0xfffffea400cc7947 */ /* 0x000fea000383ffff */
.L_x_9709:
[----:B-1----:R1:W2:Y:S02]  /*21720*/  SYNCS.PHASECHK.TRANS64.TRYWAIT P1, [R7+URZ+0x19c30], R12 ;  /* 0x019c300c070075a7 */ /* 0x0022a4000802017f */
[----:B--2---:R-:W-:Y:S05]  /*21730*/  @!P1 NANOSLEEP.SYNCS 0x989680 ;  /* 0x009896800000995d */ /* 0x004fea0003900000 */
[----:B------:R-:W2:Y:S02]  /*21740*/  @!P1 SYNCS.PHASECHK.TRANS64 P1, [R7+URZ+0x19c30], R12 ;  /* 0x019c300c070095a7 */ /* 0x000ea4000802007f */
[----:B--2---:R-:W-:Y:S05]  /*21750*/  @!P1 BRA `(.L_x_9709) ;  /* 0xfffffffc00f09947 */ /* 0x004fea000383ffff */
[----:B------:R-:W-:Y:S05]  /*21760*/  BRA `(.L_x_9708) ;  /* 0xfffffed800707947 */ /* 0x000fea000383ffff */
.L_x_9714:
[----:B-1----:R1:W2:Y:S02]  /*21770*/  SYNCS.PHASECHK.TRANS64.TRYWAIT P1, [R19+URZ+0x19c50], R12 ;  /* 0x019c500c130075a7 */ /* 0x0022a4000802017f */
[----:B--2---:R-:W-:Y:S05]  /*21780*/  @!P1 NANOSLEEP.SYNCS 0x989680 ;  /* 0x009896800000995d */ /* 0x004fea0003900000 */
[----:B------:R-:W2:Y:S02]  /*21790*/  @!P1 SYNCS.PHASECHK.TRANS64 P1, [R19+URZ+0x19c50], R12 ;  /* 0x019c500c130095a7 */ /* 0x000ea4000802007f */
[----:B--2---:R-:W-:Y:S05]  /*217a0*/  @!P1 BRA `(.L_x_9714) ;  /* 0xfffffffc00f09947 */ /* 0x004fea000383ffff */
[----:B------:R-:W-:Y:S05]  /*217b0*/  BRA `(.L_x_9713) ;  /* 0xfffffed800f87947 */ /* 0x000fea000383ffff */
.L_x_9735:
[----:B-1----:R1:W2:Y:S02]  /*217c0*/  SYNCS.PHASECHK.TRANS64.TRYWAIT P1, [R15+URZ+0x19c30], R0 ;  /* 0x019c30000f0075a7 */ /* 0x0022a4000802017f */
[----:B--2---:R-:W-:Y:S05]  /*217d0*/  @!P1 NANOSLEEP.SYNCS 0x989680 ;  /* 0x009896800000995d */ /* 0x004fea0003900000 */
[----:B------:R-:W2:Y:S02]  /*217e0*/  @!P1 SYNCS.PHASECHK.TRANS64 P1, [R15+URZ+0x19c30], R0 ;  /* 0x019c30000f0095a7 */ /* 0x000ea4000802007f */
[----:B--2---:R-:W-:Y:S05]  /*217f0*/  @!P1 BRA `(.L_x_9735) ;  /* 0xfffffffc00f09947 */ /* 0x004fea000383ffff */
[----:B------:R-:W-:Y:S05]  /*21800*/  BRA `(.L_x_9734) ;  /* 0xffffff0c00047947 */ /* 0x000fea000383ffff */
.L_x_9740:
[----:B-1----:R1:W2:Y:S02]  /*21810*/  SYNCS.PHASECHK.TRANS64.TRYWAIT P1, [R154+URZ+0x19c50], R0 ;  /* 0x019c50009a0075a7 */ /* 0x0022a4000802017f */
[----:B--2---:R-:W-:Y:S05]  /*21820*/  @!P1 NANOSLEEP.SYNCS 0x989680 ;  /* 0x009896800000995d */ /* 0x004fea0003900000 */
[----:B------:R-:W2:Y:S02]  /*21830*/  @!P1 SYNCS.PHASECHK.TRANS64 P1, [R154+URZ+0x19c50], R0 ;  /* 0x019c50009a0095a7 */ /* 0x000ea4000802007f */
[----:B--2---:R-:W-:Y:S05]  /*21840*/  @!P1 BRA `(.L_x_9740) ;  /* 0xfffffffc00f09947 */ /* 0x004fea000383ffff */
[----:B------:R-:W-:Y:S05]  /*21850*/  BRA `(.L_x_9739) ;  /* 0xffffff0c008c7947 */ /* 0x000fea000383ffff */
.L_x_9749:
[----:B-1----:R1:W2:Y:S02]  /*21860*/  SYNCS.PHASECHK.TRANS64.TRYWAIT P1, [R0+URZ+0x19c30], R3 ;  /* 0x019c3003000075a7 */ /* 0x0022a4000802017f */
[----:B--2---:R-:W-:Y:S05]  /*21870*/  @!P1 NANOSLEEP.SYNCS 0x989680 ;  /* 0x009896800000995d */ /* 0x004fea0003900000 */
[----:B------:R-:W2:Y:S02]  /*21880*/  @!P1 SYNCS.PHASECHK.TRANS64 P1, [R0+URZ+0x19c30], R3 ;  /* 0x019c3003000095a7 */ /* 0x000ea4000802007f */
[----:B--2---:R-:W-:Y:S05]  /*21890*/  @!P1 BRA `(.L_x_9749) ;  /* 0xfffffffc00f09947 */ /* 0x004fea000383ffff */
[----:B------:R-:W-:Y:S05]  /*218a0*/  BRA `(.L_x_9748) ;  /* 0xffffff2800707947 */ /* 0x000fea000383ffff */
.L_x_9754:
[----:B-1----:R1:W2:Y:S02]  /*218b0*/  SYNCS.PHASECHK.TRANS64.TRYWAIT P1, [R21+URZ+0x19c50], R3 ;  /* 0x019c5003150075a7 */ /* 0x0022a4000802017f */
[----:B--2---:R-:W-:Y:S05]  /*218c0*/  @!P1 NANOSLEEP.SYNCS 0x989680 ;  /* 0x009896800000995d */ /* 0x004fea0003900000 */
[----:B------:R-:W2:Y:S02]  /*218d0*/  @!P1 SYNCS.PHASECHK.TRANS64 P1, [R21+URZ+0x19c50], R3 ;  /* 0x019c5003150095a7 */ /* 0x000ea4000802007f */
[----:B--2---:R-:W-:Y:S05]  /*218e0*/  @!P1 BRA `(.L_x_9754) ;  /* 0xfffffffc00f09947 */ /* 0x004fea000383ffff */
[----:B------:R-:W-:Y:S05]  /*218f0*/  BRA `(.L_x_9753) ;  /* 0xffffff2800f87947 */ /* 0x000fea000383ffff */
.L_x_9769:
[----:B-1----:R1:W2:Y:S02]  /*21900*/  SYNCS.PHASECHK.TRANS64.TRYWAIT P0, [R4+URZ+0x19c50], R7 ;  /* 0x019c5007040075a7 */ /* 0x0022a4000800017f */
[----:B--2---:R-:W-:Y:S05]  /*21910*/  @!P0 NANOSLEEP.SYNCS 0x989680 ;  /* 0x009896800000895d */ /* 0x004fea0003900000 */
[----:B------:R-:W2:Y:S02]  /*21920*/  @!P0 SYNCS.PHASECHK.TRANS64 P0, [R4+URZ+0x19c50], R7 ;  /* 0x019c5007040085a7 */ /* 0x000ea4000800007f */
[----:B--2---:R-:W-:Y:S05]  /*21930*/  @!P0 BRA `(.L_x_9769) ;  /* 0xfffffffc00f08947 */ /* 0x004fea000383ffff */
[----:B------:R-:W-:Y:S05]  /*21940*/  BRA `(.L_x_9768) ;  /* 0xffffff5800007947 */ /* 0x000fea000383ffff */
.L_x_9806:
        /* <DEDUP_REMOVED lines=11> */
.L_x_9958:
[----:B------:R-:W-:Y:S05]  /*21a00*/  BSYNC B1 ;  /* 0x0000000000017941 */ /* 0x000fea0003800000 */
.L_x_9957:
[----:B------:R-:W-:Y:S05]  /*21a10*/  BRA `(.L_x_9959) ;  /* 0xffffff9c001c7947 */ /* 0x000fea000383ffff */
.L_x_9808:
[----:B------:R-:W-:Y:S01]  /*21a20*/  BSSY B1, `(.L_x_9960) ;  /* 0x0000006000017945 */ /* 0x000fe20003800000 */
[----:B------:R-:W-:-:S07]  /*21a30*/  IMAD.MOV.U32 R15, RZ, RZ, -0x1 ;  /* 0xffffffffff0f7424 */ /* 0x000fce00078e00ff */
[----:B01----:R-:W-:Y:S05]  /*21a40*/  WARPSYNC.COLLECTIVE R15, `(.L_x_9961) ;  /* 0x000000000f0c7348 */ /* 0x003fea0003c00000 */
[----:B------:R-:W-:Y:S02]  /*21a50*/  ELECT P6, UR62, PT ;  /* 0x00000000003e782f */ /* 0x000fe400038c0000 */
[----:B------:R-:W-:Y:S01]  /*21a60*/  MOV R14, UR62 ;  /* 0x0000003e000e7c02 */ /* 0x000fe20008000f00 */
[----:B01----:R-:W-:Y:S10]  /*21a70*/  ENDCOLLECTIVE ;  /* 0x000000000000791b */ /* 0x003ff40003800000 */
.L_x_9961:
[----:B------:R-:W-:Y:S05]  /*21a80*/  BSYNC B1 ;  /* 0x0000000000017941 */ /* 0x000fea0003800000 */
.L_x_9960:
[----:B------:R-:W-:Y:S05]  /*21a90*/  BRA `(.L_x_9807) ;  /* 0xffffff9c00147947 */ /* 0x000fea000383ffff */
.L_x_9810:
[----:B-1----:R1:W2:Y:S02]  /*21aa0*/  SYNCS.PHASECHK.TRANS64.TRYWAIT P0, [R23+URZ+0x19c20], R5 ;  /* 0x019c2005170075a7 */ /* 0x0022a4000800017f */
[----:B--2---:R-:W-:Y:S05]  /*21ab0*/  @!P0 NANOSLEEP.SYNCS 0x989680 ;  /* 0x009896800000895d */ /* 0x004fea0003900000 */
[----:B------:R-:W2:Y:S02]  /*21ac0*/  @!P0 SYNCS.PHASECHK.TRANS64 P0, [R23+URZ+0x19c20], R5 ;  /* 0x019c2005170085a7 */ /* 0x000ea4000800007f */
[----:B--2---:R-:W-:Y:S05]  /*21ad0*/  @!P0 BRA `(.L_x_9810) ;  /* 0xfffffffc00f08947 */ /* 0x004fea000383ffff */
[----:B------:R-:W-:Y:S05]  /*21ae0*/  BRA `(.L_x_9962) ;  /* 0xffffff9c00247947 */ /* 0x000fea000383ffff */
.L_x_9814:
[----:B--2---:R2:W3:Y:S02]  /*21af0*/  SYNCS.PHASECHK.TRANS64.TRYWAIT P0, [R9+URZ+0x19ca0], R8 ;  /* 0x019ca008090075a7 */ /* 0x0044e4000800017f */
[----:B---3--:R-:W-:Y:S05]  /*21b00*/  @!P0 NANOSLEEP.SYNCS 0x989680 ;  /* 0x009896800000895d */ /* 0x008fea0003900000 */
[----:B------:R-:W3:Y:S02]  /*21b10*/  @!P0 SYNCS.PHASECHK.TRANS64 P0, [R9+URZ+0x19ca0], R8 ;  /* 0x019ca008090085a7 */ /* 0x000ee4000800007f */
[----:B---3--:R-:W-:Y:S05]  /*21b20*/  @!P0 BRA `(.L_x_9814) ;  /* 0xfffffffc00f08947 */ /* 0x008fea000383ffff */
[----:B------:R-:W-:Y:S05]  /*21b30*/  BRA `(.L_x_9963) ;  /* 0xffffff9c00407947 */ /* 0x000fea000383ffff */
.L_x_9821:
[----:B0-----:R0:W1:Y:S02]  /*21b40*/  SYNCS.PHASECHK.TRANS64.TRYWAIT P0, [R9+URZ+0x19cc0], R8 ;  /* 0x019cc008090075a7 */ /* 0x001064000800017f */
[----:B-1----:R-:W-:Y:S05]  /*21b50*/  @!P0 NANOSLEEP.SYNCS 0x989680 ;  /* 0x009896800000895d */ /* 0x002fea0003900000 */
[----:B------:R-:W1:Y:S02]  /*21b60*/  @!P0 SYNCS.PHASECHK.TRANS64 P0, [R9+URZ+0x19cc0], R8 ;  /* 0x019cc008090085a7 */ /* 0x000e64000800007f */
[----:B-1----:R-:W-:Y:S05]  /*21b70*/  @!P0 BRA `(.L_x_9821) ;  /* 0xfffffffc00f08947 */ /* 0x002fea000383ffff */
[----:B------:R-:W-:Y:S05]  /*21b80*/  BRA `(.L_x_9964) ;  /* 0xffffffa0003c7947 */ /* 0x000fea000383ffff */
.L_x_9830:
[----:B-1----:R1:W2:Y:S02]  /*21b90*/  SYNCS.PHASECHK.TRANS64.TRYWAIT P1, [R8+URZ+0x19ca0], R7 ;  /* 0x019ca007080075a7 */ /* 0x0022a4000802017f */
[----:B--2---:R-:W-:Y:S05]  /*21ba0*/  @!P1 NANOSLEEP.SYNCS 0x989680 ;  /* 0x009896800000995d */ /* 0x004fea0003900000 */
[----:B------:R-:W2:Y:S02]  /*21bb0*/  @!P1 SYNCS.PHASECHK.TRANS64 P1, [R8+URZ+0x19ca0], R7 ;  /* 0x019ca007080095a7 */ /* 0x000ea4000802007f */
[----:B--2---:R-:W-:Y:S05]  /*21bc0*/  @!P1 BRA `(.L_x_9830) ;  /* 0xfffffffc00f09947 */ /* 0x004fea000383ffff */
[----:B------:R-:W-:Y:S05]  /*21bd0*/  BRA `(.L_x_9965) ;  /* 0xffffffa4007c7947 */ /* 0x000fea000383ffff */
.L_x_9837:
[----:B0-----:R0:W2:Y:S02]  /*21be0*/  SYNCS.PHASECHK.TRANS64.TRYWAIT P1, [R8+URZ+0x19cc0], R7 ;  /* 0x019cc007080075a7 */ /* 0x0010a4000802017f */
[----:B--2---:R-:W-:Y:S05]  /*21bf0*/  @!P1 NANOSLEEP.SYNCS 0x989680 ;  /* 0x009896800000995d */ /* 0x004fea0003900000 */
[----:B------:R-:W2:Y:S02]  /*21c00*/  @!P1 SYNCS.PHASECHK.TRANS64 P1, [R8+URZ+0x19cc0], R7 ;  /* 0x019cc007080095a7 */ /* 0x000ea4000802007f */
[----:B--2---:R-:W-:Y:S05]  /*21c10*/  @!P1 BRA `(.L_x_9837) ;  /* 0xfffffffc00f09947 */ /* 0x004fea000383ffff */
[----:B------:R-:W-:Y:S05]  /*21c20*/  BRA `(.L_x_9966) ;  /* 0xffffffa800747947 */ /* 0x000fea000383ffff */
.L_x_9862:
[----:B------:R-:W3:Y:S01]  /*21c30*/  S2R R20, SR_TID.X ;  /* 0x0000000000147919 */ /* 0x000ee20000002100 */
[----:B------:R-:W-:Y:S01]  /*21c40*/  BSSY B0, `(.L_x_9967) ;  /* 0x000000a000007945 */ /* 0x000fe20003800000 */
[----:B------:R-:W-:Y:S02]  /*21c50*/  IMAD.MOV.U32 R12, RZ, RZ, RZ ;  /* 0x000000ffff0c7224 */ /* 0x000fe400078e00ff */
[----:B------:R-:W-:Y:S02]  /*21c60*/  IMAD.MOV.U32 R11, RZ, RZ, 0x1f ;  /* 0x0000001fff0b7424 */ /* 0x000fe400078e00ff */
[----:B------:R-:W-:Y:S01]  /*21c70*/  IMAD.MOV.U32 R15, RZ, RZ, -0x1 ;  /* 0xffffffffff0f7424 */ /* 0x000fe200078e00ff */
[----:B---3--:R-:W-:-:S04]  /*21c80*/  SHF.R.U32.HI R20, RZ, 0x5, R20 ;  /* 0x00000005ff147819 */ /* 0x008fc80000011614 */
[----:B------:R-:W-:-:S05]  /*21c90*/  LOP3.LUT R20, R20, 0x3, RZ, 0xc0, !PT ;  /* 0x0000000314147812 */ /* 0x000fca00078ec0ff */
[----:B0-----:R-:W-:-:S07]  /*21ca0*/  IMAD.MOV.U32 R13, RZ, RZ, R20 ;  /* 0x000000ffff0d7224 */ /* 0x001fce00078e0014 */
[----:B-12---:R-:W-:Y:S05]  /*21cb0*/  WARPSYNC.COLLECTIVE R15, `(.L_x_9968) ;  /* 0x000000000f087348 */ /* 0x006fea0003c00000 */
[----:B------:R0:W3:Y:S02]  /*21cc0*/  SHFL.IDX P6, R14, R13, R12, R11 ;  /* 0x0000000c0d0e7389 */ /* 0x0000e400000c000b */
[----:B0123--:R-:W-:Y:S01]  /*21cd0*/  ENDCOLLECTIVE ;  /* 0x000000000000791b */ /* 0x00ffe20003800000 */
.L_x_9968:
[----:B------:R-:W-:Y:S05]  /*21ce0*/  BSYNC B0 ;  /* 0x0000000000007941 */ /* 0x000fea0003800000 */
.L_x_9967:
[----:B------:R-:W-:Y:S05]  /*21cf0*/  BRA `(.L_x_9969) ;  /* 0xffffffb800707947 */ /* 0x000fea000383ffff */
.L_x_9864:
[----:B------:R-:W-:Y:S01]  /*21d00*/  BSSY B0, `(.L_x_9970) ;  /* 0x0000006000007945 */ /* 0x000fe20003800000 */
[----:B------:R-:W-:-:S07]  /*21d10*/  IMAD.MOV.U32 R15, RZ, RZ, -0x1 ;  /* 0xffffffffff0f7424 */ /* 0x000fce00078e00ff */
[----:B0123--:R-:W-:Y:S05]  /*21d20*/  WARPSYNC.COLLECTIVE R15, `(.L_x_9971) ;  /* 0x000000000f0c7348 */ /* 0x00ffea0003c00000 */
[----:B------:R-:W-:Y:S02]  /*21d30*/  ELECT P6, UR62, PT ;  /* 0x00000000003e782f */ /* 0x000fe400038c0000 */
[----:B------:R-:W-:Y:S01]  /*21d40*/  MOV R14, UR62 ;  /* 0x0000003e000e7c02 */ /* 0x000fe20008000f00 */
[----:B0123--:R-:W-:Y:S10]  /*21d50*/  ENDCOLLECTIVE ;  /* 0x000000000000791b */ /* 0x00fff40003800000 */
.L_x_9971:
[----:B------:R-:W-:Y:S05]  /*21d60*/  BSYNC B0 ;  /* 0x0000000000007941 */ /* 0x000fea0003800000 */
.L_x_9970:
[----:B------:R-:W-:Y:S05]  /*21d70*/  BRA `(.L_x_9972) ;  /* 0xffffffb800707947 */ /* 0x000fea000383ffff */
.L_x_9866:
[----:B---3--:R3:W4:Y:S02]  /*21d80*/  SYNCS.PHASECHK.TRANS64.TRYWAIT P0, [R4+URZ+0x19c80], R3 ;  /* 0x019c8003040075a7 */ /* 0x008724000800017f */
[----:B----4-:R-:W-:Y:S05]  /*21d90*/  @!P0 NANOSLEEP.SYNCS 0x989680 ;  /* 0x009896800000895d */ /* 0x010fea0003900000 */
[----:B------:R-:W4:Y:S02]  /*21da0*/  @!P0 SYNCS.PHASECHK.TRANS64 P0, [R4+URZ+0x19c80], R3 ;  /* 0x019c8003040085a7 */ /* 0x000f24000800007f */
[----:B----4-:R-:W-:Y:S05]  /*21db0*/  @!P0 BRA `(.L_x_9866) ;  /* 0xfffffffc00f08947 */ /* 0x010fea000383ffff */
[----:B------:R-:W-:Y:S05]  /*21dc0*/  BRA `(.L_x_9973) ;  /* 0xffffffb800d47947 */ /* 0x000fea000383ffff */
.L_x_9868:
[----:B-1----:R1:W4:Y:S02]  /*21dd0*/  SYNCS.PHASECHK.TRANS64.TRYWAIT P0, [R4+URZ+0x19c40], R3 ;  /* 0x019c4003040075a7 */ /* 0x002324000800017f */
[----:B----4-:R-:W-:Y:S05]  /*21de0*/  @!P0 NANOSLEEP.SYNCS 0x989680 ;  /* 0x009896800000895d */ /* 0x010fea0003900000 */
[----:B------:R-:W4:Y:S02]  /*21df0*/  @!P0 SYNCS.PHASECHK.TRANS64 P0, [R4+URZ+0x19c40], R3 ;  /* 0x019c4003040085a7 */ /* 0x000f24000800007f */
[----:B----4-:R-:W-:Y:S05]  /*21e00*/  @!P0 BRA `(.L_x_9868) ;  /* 0xfffffffc00f08947 */ /* 0x010fea000383ffff */
[----:B------:R-:W-:Y:S05]  /*21e10*/  BRA `(.L_x_9974) ;  /* 0xffffffbc00507947 */ /* 0x000fea000383ffff */
.L_x_9872:
[----:B------:R-:W2:Y:S01]  /*21e20*/  LDL.LU R11, [R1+0x24] ;  /* 0x00002400010b7983 */ /* 0x000ea20000300800 */
[----:B------:R-:W-:Y:S02]  /*21e30*/  IMAD.MOV.U32 R0, RZ, RZ, R12 ;  /* 0x000000ffff007224 */ /* 0x000fe400078e000c */
[----:B------:R-:W-:Y:S02]  /*21e40*/  IMAD.MOV.U32 R13, RZ, RZ, R5 ;  /* 0x000000ffff0d7224 */ /* 0x000fe400078e0005 */
[----:B------:R-:W-:Y:S02]  /*21e50*/  IMAD.MOV.U32 R12, RZ, RZ, RZ ;  /* 0x000000ffff0c7224 */ /* 0x000fe400078e00ff */
[----:B------:R-:W-:Y:S02]  /*21e60*/  IMAD.MOV.U32 R15, RZ, RZ, -0x1 ;  /* 0xffffffffff0f7424 */ /* 0x000fe400078e00ff */
[----:B------:R-:W-:Y:S02]  /*21e70*/  IMAD.IADD R0, R21, 0x1, R0 ;  /* 0x0000000115007824 */ /* 0x000fe400078e0200 */
[----:B--2---:R-:W-:-:S02]  /*21e80*/  IMAD R4, R11, R9, RZ ;  /* 0x000000090b047224 */ /* 0x004fc400078e02ff */
[----:B------:R-:W-:-:S03]  /*21e90*/  IMAD.MOV.U32 R11, RZ, RZ, 0x1e1f ;  /* 0x00001e1fff0b7424 */ /* 0x000fc600078e00ff */
[----:B------:R-:W-:-:S13]  /*21ea0*/  ISETP.GE.AND P4, PT, R0, R4, PT ;  /* 0x000000040000720c */ /* 0x000fda0003f86270 */
[----:B-----5:R-:W-:Y:S05]  /*21eb0*/  WARPSYNC.COLLECTIVE R15, `(.L_x_9975) ;  /* 0x000000000f087348 */ /* 0x020fea0003c00000 */
[----:B------:R0:W1:Y:S02]  /*21ec0*/  SHFL.IDX P6, R14, R13, R12, R11 ;  /* 0x0000000c0d0e7389 */ /* 0x00006400000c000b */
[----:B01---5:R-:W-:Y:S01]  /*21ed0*/  ENDCOLLECTIVE ;  /* 0x000000000000791b */ /* 0x023fe20003800000 */
.L_x_9975:
[----:B------:R-:W-:Y:S02]  /*21ee0*/  IMAD.MOV.U32 R13, RZ, RZ, R6 ;  /* 0x000000ffff0d7224 */ /* 0x000fe400078e0006 */
[----:B------:R-:W-:-:S07]  /*21ef0*/  IMAD.MOV.U32 R3, RZ, RZ, R14 ;  /* 0x000000ffff037224 */ /* 0x000fce00078e000e */
[----:B------:R-:W-:Y:S05]  /*21f00*/  WARPSYNC.COLLECTIVE R15, `(.L_x_9976) ;  /* 0x000000000f087348 */ /* 0x000fea0003c00000 */
[----:B------:R0:W1:Y:S02]  /*21f10*/  SHFL.IDX P6, R14, R13, R12, R11 ;  /* 0x0000000c0d0e7389 */ /* 0x00006400000c000b */
[----:B01----:R-:W-:Y:S01]  /*21f20*/  ENDCOLLECTIVE ;  /* 0x000000000000791b */ /* 0x003fe20003800000 */
.L_x_9976:
[----:B------:R-:W-:Y:S02]  /*21f30*/  IMAD.MOV.U32 R13, RZ, RZ, R5 ;  /* 0x000000ffff0d7224 */ /* 0x000fe400078e0005 */
[----:B------:R-:W-:Y:S02]  /*21f40*/  IMAD.MOV.U32 R12, RZ, RZ, 0x1 ;  /* 0x00000001ff0c7424 */ /* 0x000fe400078e00ff */
[----:B------:R-:W-:-:S07]  /*21f50*/  IMAD.MOV.U32 R2, RZ, RZ, R14 ;  /* 0x000000ffff027224 */ /* 0x000fce00078e000e */
[----:B------:R-:W-:Y:S05]  /*21f60*/  WARPSYNC.COLLECTIVE R15, `(.L_x_9977) ;  /* 0x000000000f087348 */ /* 0x000fea0003c00000 */
[----:B------:R0:W1:Y:S02]  /*21f70*/  SHFL.IDX P6, R14, R13, R12, R11 ;  /* 0x0000000c0d0e7389 */ /* 0x00006400000c000b */
[----:B01----:R-:W-:Y:S01]  /*21f80*/  ENDCOLLECTIVE ;  /* 0x000000000000791b */ /* 0x003fe20003800000 */
.L_x_9977:
        /* <DEDUP_REMOVED lines=13> */
.L_x_9978:
        /* <DEDUP_REMOVED lines=8> */
.L_x_9979:
        /* <DEDUP_REMOVED lines=13> */
.L_x_9980:
[----:B------:R-:W-:Y:S01]  /*221b0*/  IMAD.MOV.U32 R2, RZ, RZ, R14 ;  /* 0x000000ffff027224 */ /* 0x000fe200078e000e */
[----:B------:R-:W-:Y:S06]  /*221c0*/  BRA `(.L_x_9981) ;  /* 0xffffffc4003c7947 */ /* 0x000fec000383ffff */
.L_x_9877:
[----:B--2---:R2:W3:Y:S02]  /*221d0*/  SYNCS.PHASECHK.TRANS64.TRYWAIT P0, [R23+URZ+0x19c20], R0 ;  /* 0x019c2000170075a7 */ /* 0x0044e4000800017f */
[----:B---3--:R-:W-:Y:S05]  /*221e0*/  @!P0 NANOSLEEP.SYNCS 0x989680 ;  /* 0x009896800000895d */ /* 0x008fea0003900000 */
[----:B------:R-:W3:Y:S02]  /*221f0*/  @!P0 SYNCS.PHASECHK.TRANS64 P0, [R23+URZ+0x19c20], R0 ;  /* 0x019c2000170085a7 */ /* 0x000ee4000800007f */
[----:B---3--:R-:W-:Y:S05]  /*22200*/  @!P0 BRA `(.L_x_9877) ;  /* 0xfffffffc00f08947 */ /* 0x008fea000383ffff */
[----:B------:R-:W-:Y:S05]  /*22210*/  BRA `(.L_x_9982) ;  /* 0xffffffc400ac7947 */ /* 0x000fea000383ffff */
.L_x_9883:
[----:B0-----:R0:W1:Y:S02]  /*22220*/  SYNCS.PHASECHK.TRANS64.TRYWAIT P0, [R6+URZ+0x19c80], R5 ;  /* 0x019c8005060075a7 */ /* 0x001064000800017f */
[----:B-1----:R-:W-:Y:S05]  /*22230*/  @!P0 NANOSLEEP.SYNCS 0x989680 ;  /* 0x009896800000895d */ /* 0x002fea0003900000 */
[----:B------:R-:W1:Y:S02]  /*22240*/  @!P0 SYNCS.PHASECHK.TRANS64 P0, [R6+URZ+0x19c80], R5 ;  /* 0x019c8005060085a7 */ /* 0x000e64000800007f */
[----:B-1----:R-:W-:Y:S05]  /*22250*/  @!P0 BRA `(.L_x_9883) ;  /* 0xfffffffc00f08947 */ /* 0x002fea000383ffff */
[----:B------:R-:W-:Y:S05]  /*22260*/  BRA `(.L_x_9983) ;  /* 0xffffffc8005c7947 */ /* 0x000fea000383ffff */
.L_x_9890:
[----:B-1----:R1:W2:Y:S02]  /*22270*/  SYNCS.PHASECHK.TRANS64.TRYWAIT P0, [R6+URZ+0x19c40], R5 ;  /* 0x019c4005060075a7 */ /* 0x0022a4000800017f */
[----:B--2---:R-:W-:Y:S05]  /*22280*/  @!P0 NANOSLEEP.SYNCS 0x989680 ;  /* 0x009896800000895d */ /* 0x004fea0003900000 */
[----:B------:R-:W2:Y:S02]  /*22290*/  @!P0 SYNCS.PHASECHK.TRANS64 P0, [R6+URZ+0x19c40], R5 ;  /* 0x019c4005060085a7 */ /* 0x000ea4000800007f */
[----:B--2---:R-:W-:Y:S05]  /*222a0*/  @!P0 BRA `(.L_x_9890) ;  /* 0xfffffffc00f08947 */ /* 0x004fea000383ffff */
[----:B------:R-:W-:Y:S05]  /*222b0*/  BRA `(.L_x_9984) ;  /* 0xffffffcc00587947 */ /* 0x000fea000383ffff */
.L_x_9898:
[----:B0-----:R0:W1:Y:S02]  /*222c0*/  SYNCS.PHASECHK.TRANS64.TRYWAIT P0, [R3+URZ+0x19c70], R4 ;  /* 0x019c7004030075a7 */ /* 0x001064000800017f */
[----:B-1----:R-:W-:Y:S05]  /*222d0*/  @!P0 NANOSLEEP.SYNCS 0x989680 ;  /* 0x009896800000895d */ /* 0x002fea0003900000 */
[----:B------:R-:W1:Y:S02]  /*222e0*/  @!P0 SYNCS.PHASECHK.TRANS64 P0, [R3+URZ+0x19c70], R4 ;  /* 0x019c7004030085a7 */ /* 0x000e64000800007f */
[----:B-1----:R-:W-:Y:S05]  /*222f0*/  @!P0 BRA `(.L_x_9898) ;  /* 0xfffffffc00f08947 */ /* 0x002fea000383ffff */
[----:B------:R-:W-:Y:S05]  /*22300*/  BRA `(.L_x_9985) ;  /* 0xffffffd0006c7947 */ /* 0x000fea000383ffff */
.L_x_9900:
[----:B0-----:R0:W1:Y:S02]  /*22310*/  SYNCS.PHASECHK.TRANS64.TRYWAIT P0, [R3+URZ+0x19c60], R4 ;  /* 0x019c6004030075a7 */ /* 0x001064000800017f */
[----:B-1----:R-:W-:Y:S05]  /*22320*/  @!P0 NANOSLEEP.SYNCS 0x989680 ;  /* 0x009896800000895d */ /* 0x002fea0003900000 */
[----:B------:R-:W1:Y:S02]  /*22330*/  @!P0 SYNCS.PHASECHK.TRANS64 P0, [R3+URZ+0x19c60], R4 ;  /* 0x019c6004030085a7 */ /* 0x000e64000800007f */
[----:B-1----:R-:W-:Y:S05]  /*22340*/  @!P0 BRA `(.L_x_9900) ;  /* 0xfffffffc00f08947 */ /* 0x002fea000383ffff */
[----:B------:R-:W-:Y:S05]  /*22350*/  BRA `(.L_x_9986) ;  /* 0xffffffd000747947 */ /* 0x000fea000383ffff */
.L_x_9907:
[----:B-1----:R1:W2:Y:S02]  /*22360*/  SYNCS.PHASECHK.TRANS64.TRYWAIT P1, [R0+URZ+0x19c70], R3 ;  /* 0x019c7003000075a7 */ /* 0x0022a4000802017f */
[----:B--2---:R-:W-:Y:S05]  /*22370*/  @!P1 NANOSLEEP.SYNCS 0x989680 ;  /* 0x009896800000995d */ /* 0x004fea0003900000 */
[----:B------:R-:W2:Y:S02]  /*22380*/  @!P1 SYNCS.PHASECHK.TRANS64 P1, [R0+URZ+0x19c70], R3 ;  /* 0x019c7003000095a7 */ /* 0x000ea4000802007f */
[----:B--2---:R-:W-:Y:S05]  /*22390*/  @!P1 BRA `(.L_x_9907) ;  /* 0xfffffffc00f09947 */ /* 0x004fea000383ffff */
[----:B------:R-:W-:Y:S05]  /*223a0*/  BRA `(.L_x_9987) ;  /* 0xffffffd8001c7947 */ /* 0x000fea000383ffff */
.L_x_9909:
[----:B-1----:R1:W2:Y:S02]  /*223b0*/  SYNCS.PHASECHK.TRANS64.TRYWAIT P1, [R0+URZ+0x19c60], R3 ;  /* 0x019c6003000075a7 */ /* 0x0022a4000802017f */
[----:B--2---:R-:W-:Y:S05]  /*223c0*/  @!P1 NANOSLEEP.SYNCS 0x989680 ;  /* 0x009896800000995d */ /* 0x004fea0003900000 */
[----:B------:R-:W2:Y:S02]  /*223d0*/  @!P1 SYNCS.PHASECHK.TRANS64 P1, [R0+URZ+0x19c60], R3 ;  /* 0x019c6003000095a7 */ /* 0x000ea4000802007f */
[----:B--2---:R-:W-:Y:S05]  /*223e0*/  @!P1 BRA `(.L_x_9909) ;  /* 0xfffffffc00f09947 */ /* 0x004fea000383ffff */
[----:B------:R-:W-:Y:S05]  /*223f0*/  BRA `(.L_x_9988) ;  /* 0xffffffd800207947 */ /* 0x000fea000383ffff */
.L_x_9913:
        /* <DEDUP_REMOVED lines=8> */
.L_x_9990:
[----:B------:R-:W-:Y:S05]  /*22480*/  BSYNC B0 ;  /* 0x0000000000007941 */ /* 0x000fea0003800000 */
.L_x_9989:
        /* <DEDUP_REMOVED lines=9> */
.L_x_9991:
        /* <DEDUP_REMOVED lines=18> */
.L_x_9992:
[----:B------:R-:W-:Y:S01]  /*22640*/  IMAD.MOV.U32 R12, RZ, RZ, 0x2 ;  /* 0x00000002ff0c7424 */ /* 0x000fe200078e00ff */
[----:B------:R-:W-:-:S05]  /*22650*/  SEL R5, R14, RZ, P1 ;  /* 0x000000ff0e057207 */ /* 0x000fca0000800000 */
[----:B------:R-:W-:-:S04]  /*22660*/  IMAD.IADD R3, R2, 0x1, R5 ;  /* 0x0000000102037824 */ /* 0x000fc800078e0205 */
[----:B------:R-:W-:-:S07]  /*22670*/  IMAD.MOV.U32 R13, RZ, RZ, R3 ;  /* 0x000000ffff0d7224 */ /* 0x000fce00078e0003 */
[----:B------:R-:W-:Y:S05]  /*22680*/  WARPSYNC.COLLECTIVE R15, `(.L_x_9993) ;  /* 0x000000000f087348 */ /* 0x000fea0003c00000 */
[----:B------:R0:W1:Y:S02]  /*22690*/  SHFL.UP P6, R14, R13, R12, R11 ;  /* 0x0400000c0d0e7389 */ /* 0x00006400000c000b */
[----:B01----:R-:W-:Y:S01]  /*226a0*/  ENDCOLLECTIVE ;  /* 0x000000000000791b */ /* 0x003fe20003800000 */
.L_x_9993:
[----:B------:R-:W-:Y:S01]  /*226b0*/  IMAD.MOV.U32 R12, RZ, RZ, 0x4 ;  /* 0x00000004ff0c7424 */ /* 0x000fe200078e00ff */
[----:B------:R-:W-:-:S05]  /*226c0*/  SEL R14, R14, RZ, P2 ;  /* 0x000000ff0e0e7207 */ /* 0x000fca0001000000 */
[----:B------:R-:W-:-:S04]  /*226d0*/  IMAD.IADD R3, R3, 0x1, R14 ;  /* 0x0000000103037824 */ /* 0x000fc800078e020e */
[----:B------:R-:W-:-:S07]  /*226e0*/  IMAD.MOV.U32 R13, RZ, RZ, R3 ;  /* 0x000000ffff0d7224 */ /* 0x000fce00078e0003 */
[----:B------:R-:W-:Y:S05]  /*226f0*/  WARPSYNC.COLLECTIVE R15, `(.L_x_9994) ;  /* 0x000000000f087348 */ /* 0x000fea0003c00000 */
[----:B------:R0:W1:Y:S02]  /*22700*/  SHFL.UP P6, R14, R13, R12, R11 ;  /* 0x0400000c0d0e7389 */ /* 0x00006400000c000b */
[----:B01----:R-:W-:Y:S01]  /*22710*/  ENDCOLLECTIVE ;  /* 0x000000000000791b */ /* 0x003fe20003800000 */
.L_x_9994:
[----:B------:R-:W-:Y:S01]  /*22720*/  IMAD.MOV.U32 R12, RZ, RZ, 0x8 ;  /* 0x00000008ff0c7424 */ /* 0x000fe200078e00ff */
[----:B------:R-:W-:-:S05]  /*22730*/  SEL R14, R14, RZ, P3 ;  /* 0x000000ff0e0e7207 */ /* 0x000fca0001800000 */
[----:B------:R-:W-:-:S04]  /*22740*/  IMAD.IADD R3, R3, 0x1, R14 ;  /* 0x0000000103037824 */ /* 0x000fc800078e020e */
[----:B------:R-:W-:-:S07]  /*22750*/  IMAD.MOV.U32 R13, RZ, RZ, R3 ;  /* 0x000000ffff0d7224 */ /* 0x000fce00078e0003 */
[----:B------:R-:W-:Y:S05]  /*22760*/  WARPSYNC.COLLECTIVE R15, `(.L_x_9995) ;  /* 0x000000000f087348 */ /* 0x000fea0003c00000 */
[----:B------:R0:W1:Y:S02]  /*22770*/  SHFL.UP P6, R14, R13, R12, R11 ;  /* 0x0400000c0d0e7389 */ /* 0x00006400000c000b */
[----:B01----:R-:W-:Y:S01]  /*22780*/  ENDCOLLECTIVE ;  /* 0x000000000000791b */ /* 0x003fe20003800000 */
.L_x_9995:
[----:B------:R-:W-:Y:S01]  /*22790*/  IMAD.MOV.U32 R12, RZ, RZ, 0x10 ;  /* 0x00000010ff0c7424 */ /* 0x000fe200078e00ff */
[----:B------:R-:W-:-:S05]  /*227a0*/  SEL R14, R14, RZ, P4 ;  /* 0x000000ff0e0e7207 */ /* 0x000fca0002000000 */
[----:B------:R-:W-:-:S04]  /*227b0*/  IMAD.IADD R3, R3, 0x1, R14 ;  /* 0x0000000103037824 */ /* 0x000fc800078e020e */
[----:B------:R-:W-:-:S07]  /*227c0*/  IMAD.MOV.U32 R13, RZ, RZ, R3 ;  /* 0x000000ffff0d7224 */ /* 0x000fce00078e0003 */
[----:B------:R-:W-:Y:S05]  /*227d0*/  WARPSYNC.COLLECTIVE R15, `(.L_x_9996) ;  /* 0x000000000f087348 */ /* 0x000fea0003c00000 */
[----:B------:R0:W1:Y:S02]  /*227e0*/  SHFL.UP P6, R14, R13, R12, R11 ;  /* 0x0400000c0d0e7389 */ /* 0x00006400000c000b */
[----:B01----:R-:W-:Y:S01]  /*227f0*/  ENDCOLLECTIVE ;  /* 0x000000000000791b */ /* 0x003fe20003800000 */
.L_x_9996:
        /* <DEDUP_REMOVED lines=8> */
.L_x_9997:
[----:B------:R-:W-:Y:S05]  /*22880*/  BRA `(.L_x_9998) ;  /* 0xffffffd800f07947 */ /* 0x000fea000383ffff */
.L_x_9918:
[----:B------:R-:W-:Y:S01]  /*22890*/  BSSY B0, `(.L_x_9999) ;  /* 0x0000008000007945 */ /* 0x000fe20003800000 */
[----:B0----5:R-:W-:Y:S02]  /*228a0*/  IMAD.MOV.U32 R13, RZ, RZ, R2 ;  /* 0x000000ffff0d7224 */ /* 0x021fe400078e0002 */
[----:B------:R-:W-:Y:S02]  /*228b0*/  IMAD.MOV.U32 R12, RZ, RZ, 0x1 ;  /* 0x00000001ff0c7424 */ /* 0x000fe400078e00ff */
[----:B------:R-:W-:Y:S02]  /*228c0*/  IMAD.MOV.U32 R11, RZ, RZ, RZ ;  /* 0x000000ffff0b7224 */ /* 0x000fe400078e00ff */
[----:B------:R-:W-:-:S07]  /*228d0*/  IMAD.MOV.U32 R15, RZ, RZ, -0x1 ;  /* 0xffffffffff0f7424 */ /* 0x000fce00078e00ff */
[----:B-12---:R-:W-:Y:S05]  /*228e0*/  WARPSYNC.COLLECTIVE R15, `(.L_x_10000) ;  /* 0x000000000f087348 */ /* 0x006fea0003c00000 */
[----:B------:R0:W3:Y:S02]  /*228f0*/  SHFL.UP P6, R14, R13, R12, R11 ;  /* 0x0400000c0d0e7389 */ /* 0x0000e400000c000b */
[----:B0123--:R-:W-:Y:S01]  /*22900*/  ENDCOLLECTIVE ;  /* 0x000000000000791b */ /* 0x00ffe20003800000 */
.L_x_10000:
[----:B------:R-:W-:Y:S05]  /*22910*/  BSYNC B0 ;  /* 0x0000000000007941 */ /* 0x000fea0003800000 */
.L_x_9999:
        /* <DEDUP_REMOVED lines=9> */
.L_x_10001:
[----:B------:R-:W-:Y:S01]  /*229b0*/  IMAD.MOV.U32 R12, RZ, RZ, 0x4 ;  /* 0x00000004ff0c7424 */ /* 0x000fe200078e00ff */
[----:B------:R-:W-:-:S05]  /*229c0*/  SEL R14, R14, RZ, P2 ;  /* 0x000000ff0e0e7207 */ /* 0x000fca0001000000 */
[----:B------:R-:W-:-:S04]  /*229d0*/  IMAD.IADD R3, R3, 0x1, R14 ;  /* 0x0000000103037824 */ /* 0x000fc800078e020e */
[----:B------:R-:W-:-:S07]  /*229e0*/  IMAD.MOV.U32 R13, RZ, RZ, R3 ;  /* 0x000000ffff0d7224 */ /* 0x000fce00078e0003 */
[----:B------:R-:W-:Y:S05]  /*229f0*/  WARPSYNC.COLLECTIVE R15, `(.L_x_10002) ;  /* 0x000000000f087348 */ /* 0x000fea0003c00000 */
[----:B------:R0:W1:Y:S02]  /*22a00*/  SHFL.UP P6, R14, R13, R12, R11 ;  /* 0x0400000c0d0e7389 */ /* 0x00006400000c000b */
[----:B01----:R-:W-:Y:S01]  /*22a10*/  ENDCOLLECTIVE ;  /* 0x000000000000791b */ /* 0x003fe20003800000 */
.L_x_10002:
[----:B------:R-:W-:Y:S01]  /*22a20*/  IMAD.MOV.U32 R12, RZ, RZ, 0x8 ;  /* 0x00000008ff0c7424 */ /* 0x000fe200078e00ff */
[----:B------:R-:W-:-:S05]  /*22a30*/  SEL R14, R14, RZ, P3 ;  /* 0x000000ff0e0e7207 */ /* 0x000fca0001800000 */
[----:B------:R-:W-:-:S04]  /*22a40*/  IMAD.IADD R3, R3, 0x1, R14 ;  /* 0x0000000103037824 */ /* 0x000fc800078e020e */
[----:B------:R-:W-:-:S07]  /*22a50*/  IMAD.MOV.U32 R13, RZ, RZ, R3 ;  /* 0x000000ffff0d7224 */ /* 0x000fce00078e0003 */
[----:B------:R-:W-:Y:S05]  /*22a60*/  WARPSYNC.COLLECTIVE R15, `(.L_x_10003) ;  /* 0x000000000f087348 */ /* 0x000fea0003c00000 */
[----:B------:R0:W1:Y:S02]  /*22a70*/  SHFL.UP P6, R14, R13, R12, R11 ;  /* 0x0400000c0d0e7389 */ /* 0x00006400000c000b */
[----:B01----:R-:W-:Y:S01]  /*22a80*/  ENDCOLLECTIVE ;  /* 0x000000000000791b */ /* 0x003fe20003800000 */
.L_x_10003:
[----:B------:R-:W-:Y:S01]  /*22a90*/  IMAD.MOV.U32 R12, RZ, RZ, 0x10 ;  /* 0x00000010ff0c7424 */ /* 0x000fe200078e00ff */
[----:B------:R-:W-:-:S05]  /*22aa0*/  SEL R14, R14, RZ, P4 ;  /* 0x000000ff0e0e7207 */ /* 0x000fca0002000000 */
[----:B------:R-:W-:-:S04]  /*22ab0*/  IMAD.IADD R3, R3, 0x1, R14 ;  /* 0x0000000103037824 */ /* 0x000fc800078e020e */
[----:B------:R-:W-:-:S07]  /*22ac0*/  IMAD.MOV.U32 R13, RZ, RZ, R3 ;  /* 0x000000ffff0d7224 */ /* 0x000fce00078e0003 */
[----:B------:R-:W-:Y:S05]  /*22ad0*/  WARPSYNC.COLLECTIVE R15, `(.L_x_10004) ;  /* 0x000000000f087348 */ /* 0x000fea0003c00000 */
[----:B------:R0:W1:Y:S02]  /*22ae0*/  SHFL.UP P6, R14, R13, R12, R11 ;  /* 0x0400000c0d0e7389 */ /* 0x00006400000c000b */
[----:B01----:R-:W-:Y:S01]  /*22af0*/  ENDCOLLECTIVE ;  /* 0x000000000000791b */ /* 0x003fe20003800000 */
.L_x_10004:
        /* <DEDUP_REMOVED lines=8> */
.L_x_10005:
[----:B------:R-:W-:Y:S05]  /*22b80*/  BRA `(.L_x_10006) ;  /* 0xffffffd800cc7947 */ /* 0x000fea000383ffff */
.L_x_9920:
[----:B------:R-:W-:Y:S01]  /*22b90*/  BSSY B0, `(.L_x_10007) ;  /* 0x0000006000007945 */ /* 0x000fe20003800000 */
[----:B------:R-:W-:Y:S01]  /*22ba0*/  PLOP3.LUT P6, PT, P6, PT, PT, 0x8, 0x0 ;  /* 0x000000000000781c */ /* 0x000fe200037ce170 */
[----:B------:R-:W-:-:S12]  /*22bb0*/  IMAD.MOV.U32 R15, RZ, RZ, -0x1 ;  /* 0xffffffffff0f7424 */ /* 0x000fd800078e00ff */
[----:B01----:R-:W-:Y:S05]  /*22bc0*/  WARPSYNC.COLLECTIVE R15, `(.L_x_10008) ;  /* 0x000000000f087348 */ /* 0x003fea0003c00000 */
[----:B------:R-:W-:Y:S01]  /*22bd0*/  VOTE.ANY R14, PT, P6 ;  /* 0x00000000000e7806 */ /* 0x000fe200030e0100 */
[----:B01----:R-:W-:Y:S06]  /*22be0*/  ENDCOLLECTIVE ;  /* 0x000000000000791b */ /* 0x003fec0003800000 */
.L_x_10008:
[----:B------:R-:W-:Y:S05]  /*22bf0*/  BSYNC B0 ;  /* 0x0000000000007941 */ /* 0x000fea0003800000 */
.L_x_10007:
        /* <DEDUP_REMOVED lines=9> */
.L_x_10009:
[----:B------:R-:W-:Y:S01]  /*22c90*/  IMAD.MOV.U32 R17, RZ, RZ, R14 ;  /* 0x000000ffff117224 */ /* 0x000fe200078e000e */
[----:B------:R-:W-:Y:S06]  /*22ca0*/  BRA `(.L_x_10010) ;  /* 0xffffffd800bc7947 */ /* 0x000fec000383ffff */
.L_x_9922:
[----:B------:R-:W-:Y:S01]  /*22cb0*/  BSSY B0, `(.L_x_10011) ;  /* 0x0000007000007945 */ /* 0x000fe20003800000 */
[----:B0-----:R-:W-:Y:S02]  /*22cc0*/  IMAD.MOV.U32 R13, RZ, RZ, R3 ;  /* 0x000000ffff0d7224 */ /* 0x001fe400078e0003 */
[----:B------:R-:W-:Y:S02]  /*22cd0*/  IMAD.MOV.U32 R11, RZ, RZ, 0x1f ;  /* 0x0000001fff0b7424 */ /* 0x000fe400078e00ff */
[----:B------:R-:W-:-:S07]  /*22ce0*/  IMAD.MOV.U32 R15, RZ, RZ, -0x1 ;  /* 0xffffffffff0f7424 */ /* 0x000fce00078e00ff */
[----:B-123--:R-:W-:Y:S05]  /*22cf0*/  WARPSYNC.COLLECTIVE R15, `(.L_x_10012) ;  /* 0x000000000f087348 */ /* 0x00efea0003c00000 */
[----:B------:R0:W4:Y:S02]  /*22d00*/  SHFL.IDX P6, R14, R13, R12, R11 ;  /* 0x0000000c0d0e7389 */ /* 0x00012400000c000b */
[----:B01234-:R-:W-:Y:S01]  /*22d10*/  ENDCOLLECTIVE ;  /* 0x000000000000791b */ /* 0x01ffe20003800000 */
.L_x_10012:
[----:B------:R-:W-:Y:S05]  /*22d20*/  BSYNC B0 ;  /* 0x0000000000007941 */ /* 0x000fea0003800000 */
.L_x_10011:
[----:B------:R-:W-:Y:S01]  /*22d30*/  IMAD.MOV.U32 R5, RZ, RZ, R14 ;  /* 0x000000ffff057224 */ /* 0x000fe200078e000e */
[----:B------:R-:W-:Y:S06]  /*22d40*/  BRA `(.L_x_9921) ;  /* 0xffffffd800b07947 */ /* 0x000fec000383ffff */
.L_x_9926:
[----:B0-----:R0:W1:Y:S02]  /*22d50*/  SYNCS.PHASECHK.TRANS64.TRYWAIT P0, [R9+URZ+0x19c20], R0 ;  /* 0x019c2000090075a7 */ /* 0x001064000800017f */
[----:B-1----:R-:W-:Y:S05]  /*22d60*/  @!P0 NANOSLEEP.SYNCS 0x989680 ;  /* 0x009896800000895d */ /* 0x002fea0003900000 */
[----:B------:R-:W1:Y:S02]  /*22d70*/  @!P0 SYNCS.PHASECHK.TRANS64 P0, [R9+URZ+0x19c20], R0 ;  /* 0x019c2000090085a7 */ /* 0x000e64000800007f */
[----:B-1----:R-:W-:Y:S05]  /*22d80*/  @!P0 BRA `(.L_x_9926) ;  /* 0xfffffffc00f08947 */ /* 0x002fea000383ffff */
[----:B------:R-:W-:Y:S05]  /*22d90*/  BRA `(.L_x_10013) ;  /* 0xffffffe000287947 */ /* 0x000fea000383ffff */
.L_x_9927:
        /* <DEDUP_REMOVED lines=8> */
[----:B0-2---:R-:W-:Y:S05]  /*22e20*/  WARPSYNC.COLLECTIVE R15, `(.L_x_10015) ;  /* 0x000000000f087348 */ /* 0x005fea0003c00000 */
[----:B------:R1:W3:Y:S02]  /*22e30*/  SHFL.IDX P6, R14, R13, R12, R11 ;  /* 0x0000000c0d0e7389 */ /* 0x0002e400000c000b */
[----:B0123--:R-:W-:Y:S01]  /*22e40*/  ENDCOLLECTIVE ;  /* 0x000000000000791b */ /* 0x00ffe20003800000 */
.L_x_10015:
[----:B------:R-:W-:Y:S05]  /*22e50*/  BSYNC B0 ;  /* 0x0000000000007941 */ /* 0x000fea0003800000 */
.L_x_10014:
[----:B------:R-:W-:Y:S05]  /*22e60*/  BRA `(.L_x_10016) ;  /* 0xffffffe000107947 */ /* 0x000fea000383ffff */
.L_x_9928:
[----:B------:R-:W-:Y:S01]  /*22e70*/  BSSY B0, `(.L_x_10017) ;  /* 0x0000006000007945 */ /* 0x000fe20003800000 */
[----:B------:R-:W-:-:S07]  /*22e80*/  IMAD.MOV.U32 R15, RZ, RZ, -0x1 ;  /* 0xffffffffff0f7424 */ /* 0x000fce00078e00ff */
[----:B0-2---:R-:W-:Y:S05]  /*22e90*/  WARPSYNC.COLLECTIVE R15, `(.L_x_10018) ;  /* 0x000000000f0c7348 */ /* 0x005fea0003c00000 */
[----:B------:R-:W-:Y:S02]  /*22ea0*/  ELECT P6, UR62, PT ;  /* 0x00000000003e782f */ /* 0x000fe400038c0000 */
[----:B------:R-:W-:Y:S01]  /*22eb0*/  MOV R14, UR62 ;  /* 0x0000003e000e7c02 */ /* 0x000fe20008000f00 */
[----:B0-2---:R-:W-:Y:S10]  /*22ec0*/  ENDCOLLECTIVE ;  /* 0x000000000000791b */ /* 0x005ff40003800000 */
.L_x_10018:
[----:B------:R-:W-:Y:S05]  /*22ed0*/  BSYNC B0 ;  /* 0x0000000000007941 */ /* 0x000fea0003800000 */
.L_x_10017:
[----:B------:R-:W-:Y:S05]  /*22ee0*/  BRA `(.L_x_10019) ;  /* 0xffffffe000047947 */ /* 0x000fea000383ffff */
.L_x_9930:
[----:B0-----:R0:W1:Y:S02]  /*22ef0*/  SYNCS.PHASECHK.TRANS64.TRYWAIT P1, [R7+URZ], R2 ;  /* 0x00000002070075a7 */ /* 0x001064000802017f */
[----:B-1----:R-:W-:Y:S05]  /*22f00*/  @!P1 NANOSLEEP.SYNCS 0x989680 ;  /* 0x009896800000995d */ /* 0x002fea0003900000 */
[----:B------:R-:W1:Y:S02]  /*22f10*/  @!P1 SYNCS.PHASECHK.TRANS64 P1, [R7+URZ], R2 ;  /* 0x00000002070095a7 */ /* 0x000e64000802007f */
[----:B-1----:R-:W-:Y:S05]  /*22f20*/  @!P1 BRA `(.L_x_9930) ;  /* 0xfffffffc00f09947 */ /* 0x002fea000383ffff */
[----:B------:R-:W-:Y:S05]  /*22f30*/  BRA `(.L_x_10020) ;  /* 0xffffffe000387947 */ /* 0x000fea000383ffff */
.L_x_9931:
[----:B-1----:R1:W3:Y:S02]  /*22f40*/  SYNCS.PHASECHK.TRANS64.TRYWAIT P1, [R3+URZ], R0 ;  /* 0x00000000030075a7 */ /* 0x0022e4000802017f */
[----:B---3--:R-:W-:Y:S05]  /*22f50*/  @!P1 NANOSLEEP.SYNCS 0x989680 ;  /* 0x009896800000995d */ /* 0x008fea0003900000 */
[----:B------:R-:W3:Y:S02]  /*22f60*/  @!P1 SYNCS.PHASECHK.TRANS64 P1, [R3+URZ], R0 ;  /* 0x00000000030095a7 */ /* 0x000ee4000802007f */
[----:B---3--:R-:W-:Y:S05]  /*22f70*/  @!P1 BRA `(.L_x_9931) ;  /* 0xfffffffc00f09947 */ /* 0x008fea000383ffff */
[----:B------:R-:W-:Y:S05]  /*22f80*/  BRA `(.L_x_10021) ;  /* 0xffffffe0002c7947 */ /* 0x000fea000383ffff */
.L_x_9933:
[----:B-1----:R1:W3:Y:S02]  /*22f90*/  SYNCS.PHASECHK.TRANS64.TRYWAIT P1, [R3+URZ+0x19c60], R2 ;  /* 0x019c6002030075a7 */ /* 0x0022e4000802017f */
[----:B---3--:R-:W-:Y:S05]  /*22fa0*/  @!P1 NANOSLEEP.SYNCS 0x989680 ;  /* 0x009896800000995d */ /* 0x008fea0003900000 */
[----:B------:R-:W3:Y:S02]  /*22fb0*/  @!P1 SYNCS.PHASECHK.TRANS64 P1, [R3+URZ+0x19c60], R2 ;  /* 0x019c6002030095a7 */ /* 0x000ee4000802007f */
[----:B---3--:R-:W-:Y:S05]  /*22fc0*/  @!P1 BRA `(.L_x_9933) ;  /* 0xfffffffc00f09947 */ /* 0x008fea000383ffff */
[----:B------:R-:W-:Y:S05]  /*22fd0*/  BRA `(.L_x_10022) ;  /* 0xffffffe0002c7947 */ /* 0x000fea000383ffff */
.L_x_9935:
[----:B---3--:R3:W4:Y:S02]  /*22fe0*/  SYNCS.PHASECHK.TRANS64.TRYWAIT P1, [R5+URZ+0x19c60], R0 ;  /* 0x019c6000050075a7 */ /* 0x008724000802017f */
[----:B----4-:R-:W-:Y:S05]  /*22ff0*/  @!P1 NANOSLEEP.SYNCS 0x989680 ;  /* 0x009896800000995d */ /* 0x010fea0003900000 */
[----:B------:R-:W4:Y:S02]  /*23000*/  @!P1 SYNCS.PHASECHK.TRANS64 P1, [R5+URZ+0x19c60], R0 ;  /* 0x019c6000050095a7 */ /* 0x000f24000802007f */
[----:B----4-:R-:W-:Y:S05]  /*23010*/  @!P1 BRA `(.L_x_9935) ;  /* 0xfffffffc00f09947 */ /* 0x010fea000383ffff */
[----:B------:R-:W-:Y:S05]  /*23020*/  BRA `(.L_x_10023) ;  /* 0xffffffe0002c7947 */ /* 0x000fea000383ffff */
.L_x_9937:
[----:B----4-:R4:W0:Y:S02]  /*23030*/  SYNCS.PHASECHK.TRANS64.TRYWAIT P0, [R3+URZ+0x19c80], R2 ;  /* 0x019c8002030075a7 */ /* 0x010824000800017f */
[----:B0-----:R-:W-:Y:S05]  /*23040*/  @!P0 NANOSLEEP.SYNCS 0x989680 ;  /* 0x009896800000895d */ /* 0x001fea0003900000 */
[----:B------:R-:W0:Y:S02]  /*23050*/  @!P0 SYNCS.PHASECHK.TRANS64 P0, [R3+URZ+0x19c80], R2 ;  /* 0x019c8002030085a7 */ /* 0x000e24000800007f */
[----:B0-----:R-:W-:Y:S05]  /*23060*/  @!P0 BRA `(.L_x_9937) ;  /* 0xfffffffc00f08947 */ /* 0x001fea000383ffff */
[----:B------:R-:W-:Y:S05]  /*23070*/  BRA `(.L_x_9938) ;  /* 0xffffffe000287947 */ /* 0x000fea000383ffff */
.L_x_10024:
        /* <DEDUP_REMOVED lines=16> */
.L_x_12984:


//--------------------- .text._ZN7cutlass13device_kernelIN5flash11enable_sm90INS1_16FlashAttnFwdSm90INS1_25CollectiveMainloopFwdSm90ILi2EN4cute5tupleIJNS5_1CILi1EEES8_S8_EEENS6_IJNS7_ILi192EEENS7_ILi128EEENS7_ILi96EEEEEELi96ENS_12float_e4m3_tEfNS_4arch4Sm90ELb1ELb0ELb0ELb0ELb0ELb0ELb0ELb1ELb1ELb1ELb0ELb0EEENS1_21CollectiveEpilogueFwdINS6_IJSA_SC_SB_EEES9_NS_10bfloat16_tESG_Li384ELb0ELb1ELb0ELb1EEENS1_30DynamicPersistentTileSchedulerILi384ELi128ELb0ELb1ELb1EEEEEEEEEvNT_6ParamsE --------------------------
	.section	.text._ZN7cutlass13device_kernelIN5flash11enable_sm90INS1_16FlashAttnFwdSm90INS1_25CollectiveMainloopFwdSm90ILi2EN4cute5tupleIJNS5_1CILi1EEES8_S8_EEENS6_IJNS7_ILi192EEENS7_ILi128EEENS7_ILi96EEEEEELi96ENS_12float_e4m3_tEfNS_4arch4Sm90ELb1ELb0ELb0ELb0ELb0ELb0ELb0ELb1ELb1ELb1ELb0ELb0EEENS1_21CollectiveEpilogueFwdINS6_IJSA_SC_SB_EEES9_NS_10bfloat16_tESG_Li384ELb0ELb1ELb0ELb1EEENS1_30DynamicPersistentTileSchedulerILi384ELi128ELb0ELb1ELb1EEEEEEEEEvNT_6ParamsE,"ax",@progbits
	.align	128
.text._ZN7cutlass13device_kernelIN5flash11enable_sm90INS1_16FlashAttnFwdSm90INS1_25CollectiveMainloopFwdSm90ILi2EN4cute5tupleIJNS5_1CILi1EEES8_S8_EEENS6_IJNS7_ILi192EEENS7_ILi128EEENS7_ILi96EEEEEELi96ENS_12float_e4m3_tEfNS_4arch4Sm90ELb1ELb0ELb0ELb0ELb0ELb0ELb0ELb1ELb1ELb1ELb0ELb0EEENS1_21CollectiveEpilogueFwdINS6_IJSA_SC_SB_EEES9_NS_10bfloat16_tESG_Li384ELb0ELb1ELb0ELb1EEENS1_30DynamicPersistentTileSchedulerILi384ELi128ELb0ELb1ELb1EEEEEEEEEvNT_6ParamsE:
        .type           _ZN7cutlass13device_kernelIN5flash11enable_sm90INS1_16FlashAttnFwdSm90INS1_25CollectiveMainloopFwdSm90ILi2EN4cute5tupleIJNS5_1CILi1EEES8_S8_EEENS6_IJNS7_ILi192EEENS7_ILi128EEENS7_ILi96EEEEEELi96ENS_12float_e4m3_tEfNS_4arch4Sm90ELb1ELb0ELb0ELb0ELb0ELb0ELb0ELb1ELb1ELb1ELb0ELb0EEENS1_21CollectiveEpilogueFwdINS6_IJSA_SC_SB_EEES9_NS_10bfloat16_tESG_Li384ELb0ELb1ELb0ELb1EEENS1_30DynamicPersistentTileSchedulerILi384ELi128ELb0ELb1ELb1EEEEEEEEEvNT_6ParamsE,@function
        .size           _ZN7cutlass13device_kernelIN5flash11enable_sm90INS1_16FlashAttnFwdSm90INS1_25CollectiveMainloopFwdSm90ILi2EN4cute5tupleIJNS5_1CILi1EEES8_S8_EEENS6_IJNS7_ILi192EEENS7_ILi128EEENS7_ILi96EEEEEELi96ENS_12float_e4m3_tEfNS_4arch4Sm90ELb1ELb0ELb0ELb0ELb0ELb0ELb0ELb1ELb1ELb1ELb0ELb0EEENS1_21CollectiveEpilogueFwdINS6_IJSA_SC_SB_EEES9_NS_10bfloat16_tESG_Li384ELb0ELb1ELb0ELb1EEENS1_30DynamicPersistentTileSchedulerILi384ELi128ELb0ELb1ELb1EEEEEEEEEvNT_6ParamsE,(.L_x_12985 - _ZN7cutlass13device_kernelIN5flash11enable_sm90INS1_16FlashAttnFwdSm90INS1_25CollectiveMainloopFwdSm90ILi2EN4cute5tupleIJNS5_1CILi1EEES8_S8_EEENS6_IJNS7_ILi192EEENS7_ILi128EEENS7_ILi96EEEEEELi96ENS_12float_e4m3_tEfNS_4arch4Sm90ELb1ELb0ELb0ELb0ELb0ELb0ELb0ELb1ELb1ELb1ELb0ELb0EEENS1_21CollectiveEpilogueFwdINS6_IJSA_SC_SB_EEES9_NS_10bfloat16_tESG_Li384ELb0ELb1ELb0ELb1EEENS1_30DynamicPersistentTileSchedulerILi384ELi128ELb0ELb1ELb1EEEEEEEEEvNT_6ParamsE)
        .other          _ZN7cutlass13device_kernelIN5flash11enable_sm90INS1_16FlashAttnFwdSm90INS1_25CollectiveMainloopFwdSm90ILi2EN4cute5tupleIJNS5_1CILi1EEES8_S8_EEENS6_IJNS7_ILi192EEENS7_ILi128EEENS7_ILi96EEEEEELi96ENS_12float_e4m3_tEfNS_4arch4Sm90ELb1ELb0ELb0ELb0ELb0ELb0ELb0ELb1ELb1ELb1ELb0ELb0EEENS1_21CollectiveEpilogueFwdINS6_IJSA_SC_SB_EEES9_NS_10bfloat16_tESG_Li384ELb0ELb1ELb0ELb1EEENS1_30DynamicPersistentTileSchedulerILi384ELi128ELb0ELb1ELb1EEEEEEEEEvNT_6ParamsE,@"STO_CUDA_ENTRY STV_DEFAULT"
_ZN7cutlass13device_kernelIN5flash11enable_sm90INS1_16FlashAttnFwdSm90INS1_25CollectiveMainloopFwdSm90ILi2EN4cute5tupleIJNS5_1CILi1EEES8_S8_EEENS6_IJNS7_ILi192EEENS7_ILi128EEENS7_ILi96EEEEEELi96ENS_12float_e4m3_tEfNS_4arch4Sm90ELb1ELb0ELb0ELb0ELb0ELb0ELb0ELb1ELb1ELb1ELb0ELb0EEENS1_21CollectiveEpilogueFwdINS6_IJSA_SC_SB_EEES9_NS_10bfloat16_tESG_Li384ELb0ELb1ELb0ELb1EEENS1_30DynamicPersistentTileSchedulerILi384ELi128ELb0ELb1ELb1EEEEEEEEEvNT_6ParamsE:
        /* <DEDUP_REMOVED lines=18> */
.L_x_10026:
[----:B------:R-:W-:Y:S05]  /*0120*/  BSYNC B0 ;  /* 0x0000000000007941 */ /* 0x000fea0003800000 */
.L_x_10025:
        /* <DEDUP_REMOVED lines=41> */
.L_x_10027:
        /* <DEDUP_REMOVED lines=22> */
.L_x_10028:
        /* <DEDUP_REMOVED lines=18> */
.L_x_10029:
        /* <DEDUP_REMOVED lines=22> */
.L_x_10030:
        /* <DEDUP_REMOVED lines=22> */
.L_x_10031:
[----:B------:R-:W-:Y:S01]  /*0900*/  PLOP3.LUT P0, PT, PT, PT, UP0, 0x80, 0x0 ;  /* 0x000000000000781c */ /* 0x000fe20003f0f008 */
[----:B------:R-:W-:Y:S01]  /*0910*/  UMOV UR41, 0x1 ;  /* 0x0000000100297882 */ /* 0x000fe20000000000 */
[----:B------:R-:W-:Y:S01]  /*0920*/  NOP ;  /* 0x0000000000007918 */ /* 0x000fe20000000000 */
[----:B------:R-:W-:Y:S01]  /*0930*/  USEL UR41, UR41, 0x2, !UP0 ;  /* 0x0000000229297887 */ /* 0x000fe2000c000000 */
[----:B------:R-:W-:Y:S01]  /*0940*/  ULDC.64 UR46, c[0x0][0x208] ;  /* 0x00008200002e7ab9 */ /* 0x000fe20000000a00 */
[----:B012-4-:R-:W-:Y:S08]  /*0950*/  BAR.SYNC.DEFER_BLOCKING 0x0 ;  /* 0x0000000000007b1d */ /* 0x017ff00000010000 */
[----:B------:R-:W-:Y:S05]  /*0960*/  @!P0 BRA `(.L_x_10032) ;  /* 0x00000098001c8947 */ /* 0x000fea0003800000 */
.L_x_10033:
        /* <DEDUP_REMOVED lines=62> */
.L_x_10079:
        /* <DEDUP_REMOVED lines=21> */
.L_x_10034:
[----:B------:R-:W-:Y:S01]  /*0ea0*/  ULDC UR6, c[0x0][0xc54] ;  /* 0x0003150000067ab9 */ /* 0x000fe20000000800 */
[----:B------:R-:W-:Y:S01]  /*0eb0*/  UMOV UR8, UR7 ;  /* 0x0000000700087c82 */ /* 0x000fe20008000000 */
[----:B------:R-:W-:-:S11]  /*0ec0*/  UISETP.NE.AND UP0, UPT, UR6, 0x1, UPT ;  /* 0x000000010600788c */ /* 0x000fd6000bf05270 */
[----:B------:R-:W-:Y:S02]  /*0ed0*/  @UP0 ULDC.64 UR10, c[0x0][0xc58] ;  /* 0x00031600000a0ab9 */ /* 0x000fe40000000a00 */
[----:B------:R-:W-:-:S04]  /*0ee0*/  UIMAD.WIDE.U32 UR4, UR7, UR10, URZ ;  /* 0x0000000a070472a5 */ /* 0x000fc8000f8e003f */
[----:B------:R-:W-:-:S04]  /*0ef0*/  @UP0 USHF.R.U32.HI UR8, URZ, UR11, UR5 ;  /* 0x0000000b3f080299 */ /* 0x000fc80008011605 */
[----:B------:R-:W-:-:S12]  /*0f00*/  UIMAD UR4, UR8, UR6, URZ ;  /* 0x00000006080472a4 */ /* 0x000fd8000f8e023f */
.L_x_10035:
        /* <DEDUP_REMOVED lines=62> */
[----:B------:R-:W2:Y:S01]  /*12f0*/  @P1 LDG.E R0, desc[UR46][R4.64] ;  /* 0x0000002e04001981 */ /* 0x000ea2000c1e1900 */
[----:B------:R-:W-:Y:S01]  /*1300*/  UISETP.NE.U32.AND UP0, UPT, UR6, URZ, UPT ;  /* 0x0000003f0600728c */ /* 0x000fe2000bf05070 */
[----:B------:R-:W-:-:S02]  /*1310*/  PLOP3.LUT P0, PT, PT, PT, PT, 0x80, 0x0 ;  /* 0x000000000000781c */ /* 0x000fc40003f0f070 */
[----:B------:R-:W-:Y:S02]  /*1320*/  CS2R R8, SRZ ;  /* 0x0000000000087805 */ /* 0x000fe4000001ff00 */
[----:B------:R-:W-:Y:S01]  /*1330*/  CS2R R134, SRZ ;  /* 0x0000000000867805 */ /* 0x000fe2000001ff00 */
[----:B------:R-:W-:Y:S01]  /*1340*/  UISETP.NE.AND.EX UP0, UPT, UR7, URZ, UPT, UP0 ;  /* 0x0000003f0700728c */ /* 0x000fe2000bf05300 */
[----:B0-----:R-:W-:Y:S01]  /*1350*/  IMAD.MOV.U32 R3, RZ, RZ, RZ ;  /* 0x000000ffff037224 */ /* 0x001fe200078e00ff */
[----:B------:R-:W-:Y:S01]  /*1360*/  CS2R R132, SRZ ;  /* 0x0000000000847805 */ /* 0x000fe2000001ff00 */
[----:B------:R-:W-:Y:S01]  /*1370*/  ULDC UR7, c[0x0][0x288] ;  /* 0x0000a20000077ab9 */ /* 0x000fe20000000800 */
[----:B------:R-:W-:Y:S01]  /*1380*/  USEL UR49, UR49, 0x1, UP0 ;  /* 0x0000000131317887 */ /* 0x000fe20008000000 */
[----:B------:R-:W-:Y:S01]  /*1390*/  CS2R R10, SRZ ;  /* 0x00000000000a7805 */ /* 0x000fe2000001ff00 */
        /* <DEDUP_REMOVED lines=29> */
[----:B------:R-:W-:-:S03]  /*1570*/  UIMAD UR43, UR4, 0xc0, URZ ;  /* 0x000000c0042b78a4 */ /* 0x000fc6000f8e023f */
        /* <DEDUP_REMOVED lines=48> */
.L_x_10037:
        /* <DEDUP_REMOVED lines=9> */
.L_x_10162:
[----:B------:R-:W-:Y:S05]  /*1910*/  @!P0 BRA `(.L_x_10039) ;  /* 0x0000000000048947 */ /* 0x000fea0003800000 */
[----:B------:R-:W-:Y:S01]  /*1920*/  BPT.TRAP 0x1 ;  /* 0x000000040000795c */ /* 0x000fe20000300000 */
.L_x_10039:
[----:B0-----:R-:W-:Y:S02]  /*1930*/  IMAD.U32 R3, RZ, RZ, UR38 ;  /* 0x00000026ff037e24 */ /* 0x001fe4000f8e00ff */
[----:B------:R-:W-:-:S03]  /*1940*/  IMAD.U32 R0, RZ, RZ, UR37 ;  /* 0x00000025ff007e24 */ /* 0x000fc6000f8e00ff */
[----:B------:R-:W-:Y:S02]  /*1950*/  LEA R3, R3, UR45, 0x3 ;  /* 0x0000002d03037c11 */ /* 0x000fe4000f8e18ff */
[----:B------:R-:W-:-:S04]  /*1960*/  SHF.L.U32 R0, R0, 0x1f, RZ ;  /* 0x0000001f00007819 */ /* 0x000fc800000006ff */
[----:B------:R0:W1:Y:S01]  /*1970*/  SYNCS.PHASECHK.TRANS64.TRYWAIT P2, [R3+URZ+0x19c30], R0 ;  /* 0x019c3000030075a7 */ /* 0x000062000804017f */
[----:B------:R-:W-:Y:S05]  /*1980*/  @!P0 BRA `(.L_x_10040) ;  /* 0x0000000000048947 */ /* 0x000fea0003800000 */
[----:B------:R-:W-:Y:S01]  /*1990*/  BPT.TRAP 0x1 ;  /* 0x000000040000795c */ /* 0x000fe20000300000 */
.L_x_10040:
[----:B------:R-:W2:Y:S02]  /*19a0*/  S2R R2, SR_TID.X ;  /* 0x0000000000027919 */ /* 0x000ea40000002100 */
[----:B--2---:R-:W-:Y:S01]  /*19b0*/  LOP3.LUT P1, RZ, R2, 0x7f, RZ, 0xc0, !PT ;  /* 0x0000007f02ff7812 */ /* 0x004fe2000782c0ff */
[----:B-1----:R-:W-:-:S12]  /*19c0*/  @P2 BRA `(.L_x_10041) ;  /* 0x0000000000082947 */ /* 0x002fd80003800000 */
[----:B------:R-:W1:Y:S02]  /*19d0*/  SYNCS.PHASECHK.TRANS64.TRYWAIT P2, [R3+URZ+0x19c30], R0 ;  /* 0x019c3000030075a7 */ /* 0x000e64000804017f */
[----:B-1----:R-:W-:Y:S05]  /*19e0*/  @!P2 BRA `(.L_x_10042) ;  /* 0x000000c80020a947 */ /* 0x002fea0003800000 */
.L_x_10041:
[----:B------:R-:W-:Y:S05]  /*19f0*/  WARPSYNC.ALL ;  /* 0x0000000000007948 */ /* 0x000fea0003800000 */
[----:B------:R-:W-:Y:S01]  /*1a00*/  UIADD3 UR4, UR45, 0x13800, URZ ;  /* 0x000138002d047890 */ /* 0x000fe2000fffe03f */
[----:B------:R-:W-:Y:S01]  /*1a10*/  WARPGROUP.ARRIVE ;  /* 0x00000000000079c5 */ /* 0x000fe20000000000 */
[----:B------:R-:W-:Y:S01]  /*1a20*/  ULOP3.LUT UR12, UR51, 0x10000, URZ, 0xfc, !UPT ;  /* 0x00010000330c7892 */ /* 0x000fe2000f8efc3f */
[----:B01----:R-:W-:Y:S01]  /*1a30*/  VIADD R0, R17, UR43 ;  /* 0x0000002b11007c36 */ /* 0x003fe20008000000 */
[----:B------:R-:W-:Y:S01]  /*1a40*/  USHF.R.U32.HI UR4, URZ, 0x4, UR4 ;  /* 0x000000043f047899 */ /* 0x000fe20008011604 */
[----:B------:R-:W-:Y:S01]  /*1a50*/  CS2R R134, SRZ ;  /* 0x0000000000867805 */ /* 0x000fe2000001ff00 */
[----:B------:R-:W-:Y:S01]  /*1a60*/  UMOV UR13, 0xc0000010 ;  /* 0xc0000010000d7882 */ /* 0x000fe20000000000 */
[----:B------:R-:W-:Y:S01]  /*1a70*/  UMOV UR15, 0xc0000010 ;  /* 0xc0000010000f7882 */ /* 0x000fe20000000000 */
[----:B------:R-:W-:Y:S01]  /*1a80*/  ULOP3.LUT UR4, UR4, 0x3fff, URZ, 0xc0, !UPT ;  /* 0x00003fff04047892 */ /* 0x000fe2000f8ec03f */
[----:B------:R-:W-:Y:S01]  /*1a90*/  CS2R R132, SRZ ;  /* 0x0000000000847805 */ /* 0x000fe2000001ff00 */
[----:B------:R-:W-:Y:S01]  /*1aa0*/  UMOV UR5, 0xc0000010 ;  /* 0xc000001000057882 */ /* 0x000fe20000000000 */
[----:B------:R-:W-:Y:S01]  /*1ab0*/  UMOV UR7, 0xc0000010 ;  /* 0xc000001000077882 */ /* 0x000fe20000000000 */
[----:B------:R-:W-:Y:S01]  /*1ac0*/  ULOP3.LUT UR16, UR4, 0x10000, URZ, 0xfc, !UPT ;  /* 0x0001000004107892 */ /* 0x000fe2000f8efc3f */
[----:B------:R-:W-:Y:S01]  /*1ad0*/  CS2R R130, SRZ ;  /* 0x0000000000827805 */ /* 0x000fe2000001ff00 */
[----:B------:R-:W-:Y:S01]  /*1ae0*/  UIADD3 UR4, UR12, 0x180, URZ ;  /* 0x000001800c047890 */ /* 0x000fe2000fffe03f */
[----:B------:R-:W-:Y:S01]  /*1af0*/  CS2R R128, SRZ ;  /* 0x0000000000807805 */ /* 0x000fe2000001ff00 */
[----:B------:R-:W-:Y:S01]  /*1b00*/  UIMAD UR14, UR38, 0x300, UR16 ;  /* 0x00000300260e78a4 */ /* 0x000fe2000f8e0210 */
        /* <DEDUP_REMOVED lines=10> */
[----:B------:R-:W-:Y:S01]  /*1bb0*/  ULDC UR14, c[0x0][0x288] ;  /* 0x0000a200000e7ab9 */ /* 0x000fe20000000800 */
        /* <DEDUP_REMOVED lines=24> */
[----:B------:R-:W0:Y:S01]  /*1d40*/  SHFL.IDX PT, R5, R0, 0x1, 0x1c1f ;  /* 0x003c1f0000057f89 */ /* 0x000e2200000e0000 */
[----:B------:R-:W-:Y:S02]  /*1d50*/  UIADD3 UR50, UR50, -0x2, URZ ;  /* 0xfffffffe32327890 */ /* 0x000fe4000fffe03f */
        /* <DEDUP_REMOVED lines=9> */
[----:B------:R-:W-:Y:S01]  /*1df0*/  IMAD.U32 R9, RZ, RZ, UR11 ;  /* 0x0000000bff097e24 */ /* 0x000fe2000f8e00ff */
[----:B------:R-:W-:-:S03]  /*1e00*/  UIMAD UR11, UR49, UR11, -UR14 ;  /* 0x0000000b310b72a4 */ /* 0x000fc6000f8e0a0e */
[----:B------:R-:W-:Y:S02]  /*1e10*/  IMAD R4, R9, UR49, R4 ;  /* 0x0000003109047c24 */ /* 0x000fe4000f8e0204 */
[----:B------:R-:W-:Y:S01]  /*1e20*/  IMAD.U32 R7, RZ, RZ, UR6 ;  /* 0x00000006ff077e24 */ /* 0x000fe2000f8e00ff */
[----:B------:R-:W-:Y:S02]  /*1e30*/  @UP0 ULDC UR6, c[0x0][0x44c] ;  /* 0x0001130000060ab9 */ /* 0x000fe40000000800 */
[----:B0-----:R-:W-:Y:S01]  /*1e40*/  IADD3 R5, R5, -UR14, R4 ;  /* 0x8000000e05057c10 */ /* 0x001fe2000fffe004 */
[----:B------:R-:W-:Y:S01]  /*1e50*/  IMAD R2, R16, -0x2, R7 ;  /* 0xfffffffe10027824 */ /* 0x000fe200078e0207 */
[----:B------:R-:W-:-:S04]  /*1e60*/  UIMAD.WIDE.U32 UR6, UR43, UR6, URZ ;  /* 0x000000062b0672a5 */ /* 0x000fc8000f8e003f */
[----:B------:R-:W-:-:S04]  /*1e70*/  VIMNMX R5, R2, R5, PT ;  /* 0x0000000502057248 */ /* 0x000fc80003fe0100 */
        /* <DEDUP_REMOVED lines=95> */
[----:B------:R-:W-:-:S04]  /*2470*/  FMNMX.FTZ R6, R86, R5, !PT ;  /* 0x0000000556067209 */ /* 0x000fc80007810000 */
[----:B------:R-:W-:Y:S02]  /*2480*/  FMNMX.FTZ R8, R87, R6, !PT ;  /* 0x0000000657087209 */ /* 0x000fe40007810000 */
[----:B------:R-:W-:Y:S04]  /*2490*/  SHFL.IDX PT, R6, R0, RZ, 0x1c1f ;  /* 0x001c1fff00067589 */ /* 0x000fe800000e0000 */
[----:B------:R-:W0:Y:S02]  /*24a0*/  SHFL.BFLY PT, R5, R8, 0x2, 0x1f ;  /* 0x0c401f0008057f89 */ /* 0x000e2400000e0000 */
[----:B0-----:R-:W-:-:S05]  /*24b0*/  FMNMX.FTZ R12, R8, R5, !PT ;  /* 0x00000005080c7209 */ /* 0x001fca0007810000 */
[----:B------:R-:W0:Y:S02]  /*24c0*/  SHFL.BFLY PT, R5, R12, 0x1, 0x1f ;  /* 0x0c201f000c057f89 */ /* 0x000e2400000e0000 */
[----:B0-----:R-:W-:Y:S01]  /*24d0*/  FMNMX.FTZ R0, R12, R5, !PT ;  /* 0x000000050c007209 */ /* 0x001fe20007810000 */
[----:B------:R-:W-:Y:S01]  /*24e0*/  VIADD R5, R4, -UR14 ;  /* 0x8000000e04057c36 */ /* 0x000fe20008000000 */
[----:B------:R-:W-:Y:S02]  /*24f0*/  @UP0 ULDC UR14, c[0x0][0x450] ;  /* 0x00011400000e0ab9 */ /* 0x000fe40000000800 */
[C---:B------:R-:W-:Y:S01]  /*2500*/  FSETP.NEU.FTZ.AND P3, PT, R0.reuse, -INF , PT ;  /* 0xff8000000000780b */ /* 0x040fe20003f7d000 */
[----:B------:R-:W-:-:S01]  /*2510*/  FFMA.FTZ R10, R0, R95, -8 ;  /* 0xc1000000000a7423 */ /* 0x000fc2000001005f */
[----:B------:R-:W-:Y:S01]  /*2520*/  VIADDMNMX R2, R6, R5, R2, PT ;  /* 0x0000000506027246 */ /* 0x000fe20003800102 */
[----:B------:R-:W-:Y:S01]  /*2530*/  @UP0 USHF.R.U32.HI UR10, URZ, UR14, UR7 ;  /* 0x0000000e3f0a0299 */ /* 0x000fe20008011607 */
[----:B------:R-:W-:-:S02]  /*2540*/  CS2R R94, SRZ ;  /* 0x00000000005e7805 */ /* 0x000fc4000001ff00 */
[----:B------:R-:W-:Y:S01]  /*2550*/  FSEL R10, R10, RZ, P3 ;  /* 0x000000ff0a0a7208 */ /* 0x000fe20001800000 */
[----:B------:R-:W-:Y:S01]  /*2560*/  UIADD3 UR11, UR11, UR10, URZ ;  /* 0x0000000a0b0b7290 */ /* 0x000fe2000fffe03f */
[C---:B------:R-:W-:Y:S02]  /*2570*/  ISETP.GT.AND P3, PT, R2.reuse, RZ, PT ;  /* 0x000000ff0200720c */ /* 0x040fe40003f64270 */
[----:B------:R-:W-:Y:S01]  /*2580*/  ISETP.GT.AND P4, PT, R2, 0x1, PT ;  /* 0x000000010200780c */ /* 0x000fe20003f84270 */
[----:B------:R-:W-:-:S01]  /*2590*/  FFMA.FTZ R6, R89, UR42, -R10 ;  /* 0x0000002a59067c23 */ /* 0x000fc2000801080a */
[----:B------:R-:W-:Y:S01]  /*25a0*/  ISETP.GT.AND P5, PT, R2, 0x8, PT ;  /* 0x000000080200780c */ /* 0x000fe20003fa4270 */
[----:B------:R-:W-:-:S01]  /*25b0*/  FFMA.FTZ R20, R35, UR42, -R10 ;  /* 0x0000002a23147c23 */ /* 0x000fc2000801080a */
[----:B------:R-:W-:Y:S01]  /*25c0*/  FSEL R24, R24, -INF , P3 ;  /* 0xff80000018187808 */ /* 0x000fe20001800000 */
[----:B------:R-:W-:-:S01]  /*25d0*/  FFMA.FTZ R47, R47, UR42, -R10 ;  /* 0x0000002a2f2f7c23 */ /* 0x000fc2000801080a */
[----:B------:R-:W-:Y:S01]  /*25e0*/  FSEL R25, R25, -INF , P4 ;  /* 0xff80000019197808 */ /* 0x000fe20002000000 */
[----:B------:R-:W-:-:S01]  /*25f0*/  FFMA.FTZ R43, R43, UR42, -R10 ;  /* 0x0000002a2b2b7c23 */ /* 0x000fc2000801080a */
[----:B------:R-:W-:Y:S01]  /*2600*/  ISETP.GT.AND P3, PT, R2, 0x9, PT ;  /* 0x000000090200780c */ /* 0x000fe20003f64270 */
[----:B------:R-:W-:-:S01]  /*2610*/  FFMA.FTZ R38, R62, UR42, -R10 ;  /* 0x0000002a3e267c23 */ /* 0x000fc2000801080a */
[----:B------:R-:W-:Y:S01]  /*2620*/  FSEL R28, R28, -INF , P5 ;  /* 0xff8000001c1c7808 */ /* 0x000fe20002800000 */
[----:B------:R-:W-:-:S01]  /*2630*/  FFMA.FTZ R5, R93, UR42, -R10 ;  /* 0x0000002a5d057c23 */ /* 0x000fc2000801080a */
[----:B------:R-:W-:Y:S01]  /*2640*/  FMNMX.FTZ R89, R24, R25, !PT ;  /* 0x0000001918597209 */ /* 0x000fe20007810000 */
[----:B------:R-:W-:-:S01]  /*2650*/  FFMA.FTZ R91, R91, UR42, -R10 ;  /* 0x0000002a5b5b7c23 */ /* 0x000fc2000801080a */
[----:B------:R-:W-:Y:S01]  /*2660*/  ISETP.GT.AND P4, PT, R2, 0x10, PT ;  /* 0x000000100200780c */ /* 0x000fe20003f84270 */
[----:B------:R-:W-:-:S01]  /*2670*/  FFMA.FTZ R7, R7, UR42, -R10 ;  /* 0x0000002a07077c23 */ /* 0x000fc2000801080a */
[----:B------:R-:W-:Y:S01]  /*2680*/  FSEL R29, R29, -INF , P3 ;  /* 0xff8000001d1d7808 */ /* 0x000fe20001800000 */
[----:B------:R0:W-:Y:S01]  /*2690*/  MUFU.EX2 R4, R91 ;  /* 0x0000005b00047308 */ /* 0x0001e20000000800 */
        /* <DEDUP_REMOVED lines=21> */
[----:B------:R-:W-:Y:S01]  /*27f0*/  FFMA.FTZ R50, R75, UR42, -R10 ;  /* 0x0000002a4b327c23 */ /* 0x000fe2000801080a */
[----:B------:R-:W-:Y:S01]  /*2800*/  FSEL R37, R37, -INF , P3 ;  /* 0xff80000025257808 */ /* 0x000fe20001800000 */
[----:B------:R-:W-:Y:S01]  /*2810*/  USHF.R.S32.HI UR6, URZ, 0x1f, UR11 ;  /* 0x0000001f3f067899 */ /* 0x000fe2000801140b */
[----:B------:R-:W-:Y:S01]  /*2820*/  FMNMX.FTZ R12, R36, R9, !PT ;  /* 0x00000009240c7209 */ /* 0x000fe20007810000 */
[----:B------:R-:W1:Y:S01]  /*2830*/  MUFU.EX2 R7, R7 ;  /* 0x0000000700077308 */ /* 0x000e620000000800 */
[----:B------:R-:W-:Y:S01]  /*2840*/  ISETP.GT.AND P3, PT, R2, 0x21, PT ;  /* 0x000000210200780c */ /* 0x000fe20003f64270 */
[----:B------:R-:W-:Y:S01]  /*2850*/  ULEA.HI UR6, UR6, UR11, URZ, 0x7 ;  /* 0x0000000b06067291 */ /* 0x000fe2000f8f383f */
[----:B------:R-:W-:-:S02]  /*2860*/  FSEL R40, R40, -INF , P4 ;  /* 0xff80000028287808 */ /* 0x000fc40002000000 */
[----:B------:R-:W-:Y:S02]  /*2870*/  CS2R R92, SRZ ;  /* 0x00000000005c7805 */ /* 0x000fe4000001ff00 */
[----:B------:R-:W-:Y:S01]  /*2880*/  FMNMX.FTZ R35, R37, R12, !PT ;  /* 0x0000000c25237209 */ /* 0x000fe20007810000 */
[----:B------:R-:W-:Y:S01]  /*2890*/  FFMA.FTZ R12, R27, UR42, -R10 ;  /* 0x0000002a1b0c7c23 */ /* 0x000fe2000801080a */
[----:B------:R-:W-:Y:S01]  /*28a0*/  ISETP.GT.AND P4, PT, R2, 0x28, PT ;  /* 0x000000280200780c */ /* 0x000fe20003f84270 */
[----:B------:R2:W-:Y:S01]  /*28b0*/  MUFU.EX2 R9, R20 ;  /* 0x0000001400097308 */ /* 0x0005e20000000800 */
[----:B------:R-:W-:Y:S01]  /*28c0*/  FSEL R41, R41, -INF , P3 ;  /* 0xff80000029297808 */ /* 0x000fe20001800000 */
[----:B------:R-:W-:Y:S01]  /*28d0*/  USHF.R.S32.HI UR6, URZ, 0x7, UR6 ;  /* 0x000000073f067899 */ /* 0x000fe20008011406 */
[----:B------:R-:W-:Y:S02]  /*28e0*/  FMNMX.FTZ R14, R40, R35, !PT ;  /* 0x00000023280e7209 */ /* 0x000fe40007810000 */
[----:B0-----:R-:W-:-:S02]  /*28f0*/  CS2R R90, SRZ ;  /* 0x00000000005a7805 */ /* 0x001fc4000001ff00 */
[----:B------:R-:W-:Y:S01]  /*2900*/  ISETP.GT.AND P3, PT, R2, 0x29, PT ;  /* 0x000000290200780c */ /* 0x000fe20003f64270 */
[----:B------:R-:W-:Y:S01]  /*2910*/  UISETP.LT.AND UP1, UPT, URZ, UR6, UPT ;  /* 0x000000063f00728c */ /* 0x000fe2000bf21270 */
[----:B------:R-:W-:Y:S01]  /*2920*/  FSEL R44, R44, -INF , P4 ;  /* 0xff8000002c2c7808 */ /* 0x000fe20002000000 */
[----:B------:R-:W-:Y:S01]  /*2930*/  MUFU.EX2 R8, R8 ;  /* 0x0000000800087308 */ /* 0x000fe20000000800 */
[----:B------:R-:W-:Y:S01]  /*2940*/  FMNMX.FTZ R27, R41, R14, !PT ;  /* 0x0000000e291b7209 */ /* 0x000fe20007810000 */
[----:B------:R-:W-:Y:S01]  /*2950*/  USEL UR17, URZ, UR6, !UP1 ;  /* 0x000000063f117287 */ /* 0x000fe2000c800000 */
[----:B------:R-:W-:Y:S02]  /*2960*/  ISETP.GT.AND P4, PT, R2, 0x30, PT ;  /* 0x000000300200780c */ /* 0x000fe40003f84270 */
[----:B------:R-:W-:Y:S02]  /*2970*/  CS2R R88, SRZ ;  /* 0x0000000000587805 */ /* 0x000fe4000001ff00 */
[----:B------:R-:W-:Y:S01]  /*2980*/  FSEL R45, R45, -INF , P3 ;  /* 0xff8000002d2d7808 */ /* 0x000fe20001800000 */
[----:B------:R-:W-:Y:S01]  /*2990*/  UISETP.GE.AND UP1, UPT, UR50, UR17, UPT ;  /* 0x000000113200728c */ /* 0x000fe2000bf26270 */
[----:B------:R-:W-:Y:S01]  /*29a0*/  FMNMX.FTZ R14, R44, R27, !PT ;  /* 0x0000001b2c0e7209 */ /* 0x000fe20007810000 */
[----:B------:R-:W-:Y:S01]  /*29b0*/  MUFU.EX2 R12, R12 ;  /* 0x0000000c000c7308 */ /* 0x000fe20000000800 */
[----:B------:R-:W-:-:S02]  /*29c0*/  ISETP.GT.AND P3, PT, R2, 0x31, PT ;  /* 0x000000310200780c */ /* 0x000fc40003f64270 */
[----:B------:R-:W-:Y:S02]  /*29d0*/  FSEL R48, R48, -INF , P4 ;  /* 0xff80000030307808 */ /* 0x000fe40002000000 */
[----:B------:R-:W-:Y:S01]  /*29e0*/  FMNMX.FTZ R35, R45, R14, !PT ;  /* 0x0000000e2d237209 */ /* 0x000fe20007810000 */
[----:B------:R-:W-:Y:S01]  /*29f0*/  FFMA.FTZ R14, R31, UR42, -R10 ;  /* 0x0000002a1f0e7c23 */ /* 0x000fe2000801080a */
[----:B------:R-:W-:Y:S01]  /*2a00*/  ISETP.GT.AND P4, PT, R2, 0x38, PT ;  /* 0x000000380200780c */ /* 0x000fe20003f84270 */
[----:B------:R0:W3:Y:S01]  /*2a10*/  MUFU.EX2 R27, R39 ;  /* 0x00000027001b7308 */ /* 0x0000e20000000800 */
[----:B------:R-:W-:Y:S02]  /*2a20*/  FSEL R49, R49, -INF , P3 ;  /* 0xff80000031317808 */ /* 0x000fe40001800000 */
[----:B--2---:R-:W-:Y:S02]  /*2a30*/  FMNMX.FTZ R20, R48, R35, !PT ;  /* 0x0000002330147209 */ /* 0x004fe40007810000 */
[----:B------:R-:W-:-:S02]  /*2a40*/  ISETP.GT.AND P3, PT, R2, 0x39, PT ;  /* 0x000000390200780c */ /* 0x000fc40003f64270 */
[----:B------:R-:W-:Y:S01]  /*2a50*/  FSEL R52, R52, -INF , P4 ;  /* 0xff80000034347808 */ /* 0x000fe20002000000 */
[----:B------:R-:W-:Y:S01]  /*2a60*/  MUFU.EX2 R14, R14 ;  /* 0x0000000e000e7308 */ /* 0x000fe20000000800 */
[----:B------:R-:W-:Y:S01]  /*2a70*/  FMNMX.FTZ R31, R49, R20, !PT ;  /* 0x00000014311f7209 */ /* 0x000fe20007810000 */
[----:B0-----:R-:W-:Y:S01]  /*2a80*/  FFMA.FTZ R39, R70, UR42, -R10 ;  /* 0x0000002a46277c23 */ /* 0x001fe2000801080a */
[----:B------:R-:W-:Y:S02]  /*2a90*/  ISETP.GT.AND P4, PT, R2, 0x40, PT ;  /* 0x000000400200780c */ /* 0x000fe40003f84270 */
[----:B------:R-:W-:Y:S02]  /*2aa0*/  FSEL R53, R53, -INF , P3 ;  /* 0xff80000035357808 */ /* 0x000fe40001800000 */
        /* <DEDUP_REMOVED lines=12> */
[----:B------:R-:W-:Y:S01]  /*2b70*/  MUFU.EX2 R20, R20 ;  /* 0x0000001400147308 */ /* 0x000fe20000000800 */
[----:B------:R-:W-:Y:S01]  /*2b80*/  FMNMX.FTZ R21, R57, R26, !PT ;  /* 0x0000001a39157209 */ /* 0x000fe20007810000 */
[----:B0-----:R-:W-:Y:S01]  /*2b90*/  FFMA.FTZ R43, R63, UR42, -R10 ;  /* 0x0000002a3f2b7c23 */ /* 0x001fe2000801080a */
[----:B------:R-:W-:Y:S01]  /*2ba0*/  ISETP.GT.AND P4, PT, R2, 0x50, PT ;  /* 0x000000500200780c */ /* 0x000fe20003f84270 */
[----:B------:R-:W-:Y:S01]  /*2bb0*/  IMAD.U32 R63, RZ, RZ, UR42 ;  /* 0x0000002aff3f7e24 */ /* 0x000fe2000f8e00ff */
        /* <DEDUP_REMOVED lines=12> */
[----:B------:R-:W-:Y:S01]  /*2c80*/  MUFU.EX2 R11, R11 ;  /* 0x0000000b000b7308 */ /* 0x000fe20000000800 */
[----:B------:R-:W-:Y:S01]  /*2c90*/  FMNMX.FTZ R35, R65, R26, !PT ;  /* 0x0000001a41237209 */ /* 0x000fe20007810000 */
[--C-:B------:R-:W-:Y:S01]  /*2ca0*/  FFMA.FTZ R26, R51, UR42, -R10.reuse ;  /* 0x0000002a331a7c23 */ /* 0x100fe2000801080a */
[----:B------:R-:W-:Y:S01]  /*2cb0*/  ISETP.GT.AND P4, PT, R2, 0x60, PT ;  /* 0x000000600200780c */ /* 0x000fe20003f84270 */
[----:B------:R-:W-:Y:S01]  /*2cc0*/  FFMA.FTZ R51, R78, UR42, -R10 ;  /* 0x0000002a4e337c23 */ /* 0x000fe2000801080a */
        /* <DEDUP_REMOVED lines=32> */
[----:B------:R-:W-:Y:S02]  /*2ed0*/  FSEL R85, R85, -INF , P3 ;  /* 0xff80000055557808 */ /* 0x000fe40001800000 */
[----:B------:R-:W-:Y:S01]  /*2ee0*/  FMNMX.FTZ R2, R84, R35, !PT ;  /* 0x0000002354027209 */ /* 0x000fe20007810000 */
[----:B------:R-:W-:-:S01]  /*2ef0*/  FFMA.FTZ R35, R66, UR42, -R10 ;  /* 0x0000002a42237c23 */ /* 0x000fc2000801080a */
[----:B-1----:R-:W-:Y:S01]  /*2f00*/  F2FP.SATFINITE.E4M3.F32.PACK_AB_MERGE_C R149, R7, R6, RZ ;  /* 0x000000060795723e */ /* 0x002fe200048070ff */
[----:B------:R-:W-:Y:S01]  /*2f10*/  MUFU.EX2 R34, R34 ;  /* 0x0000002200227308 */ /* 0x000fe20000000800 */
[----:B------:R-:W-:-:S02]  /*2f20*/  FMNMX.FTZ R2, R85, R2, !PT ;  /* 0x0000000255027209 */ /* 0x000fc40007810000 */
[----:B---3--:R-:W-:Y:S02]  /*2f30*/  F2FP.SATFINITE.E4M3.F32.PACK_AB_MERGE_C R151, R27, R12, RZ ;  /* 0x0000000c1b97723e */ /* 0x008fe400048070ff */
[----:B0-----:R-:W-:Y:S01]  /*2f40*/  F2FP.SATFINITE.E4M3.F32.PACK_AB_MERGE_C R147, R30, R13, RZ ;  /* 0x0000000d1e93723e */ /* 0x001fe200048070ff */
[----:B------:R-:W0:Y:S01]  /*2f50*/  SHFL.BFLY PT, R47, R2, 0x2, 0x1f ;  /* 0x0c401f00022f7f89 */ /* 0x000e2200000e0000 */
[----:B------:R-:W-:Y:S01]  /*2f60*/  F2FP.SATFINITE.E4M3.F32.PACK_AB_MERGE_C R149, R5, R4, R149 ;  /* 0x000000040595723e */ /* 0x000fe20004807095 */
[----:B------:R-:W-:Y:S01]  /*2f70*/  MUFU.EX2 R35, R35 ;  /* 0x0000002300237308 */ /* 0x000fe20000000800 */
[----:B------:R-:W-:Y:S02]  /*2f80*/  F2FP.SATFINITE.E4M3.F32.PACK_AB_MERGE_C R151, R9, R8, R151 ;  /* 0x000000080997723e */ /* 0x000fe40004807097 */
[----:B------:R-:W-:Y:S02]  /*2f90*/  F2FP.SATFINITE.E4M3.F32.PACK_AB_MERGE_C R145, R21, R20, RZ ;  /* 0x000000141591723e */ /* 0x000fe400048070ff */
[----:B------:R-:W-:-:S02]  /*2fa0*/  F2FP.SATFINITE.E4M3.F32.PACK_AB_MERGE_C R147, R26, R15, R147 ;  /* 0x0000000f1a93723e */ /* 0x000fc40004807093 */
[----:B------:R-:W-:Y:S01]  /*2fb0*/  F2FP.SATFINITE.E4M3.F32.PACK_AB_MERGE_C R145, R31, R14, R145 ;  /* 0x0000000e1f91723e */ /* 0x000fe20004807091 */
[----:B------:R-:W-:Y:S08]  /*2fc0*/  MUFU.EX2 R46, R46 ;  /* 0x0000002e002e7308 */ /* 0x000ff00000000800 */
[----:B------:R-:W-:Y:S01]  /*2fd0*/  MUFU.EX2 R51, R51 ;  /* 0x0000003300337308 */ /* 0x000fe20000000800 */
[----:B0-----:R-:W-:Y:S01]  /*2fe0*/  FMNMX.FTZ R58, R2, R47, !PT ;  /* 0x0000002f023a7209 */ /* 0x001fe20007810000 */
[----:B------:R-:W-:-:S06]  /*2ff0*/  FFMA.FTZ R47, R74, UR42, -R10 ;  /* 0x0000002a4a2f7c23 */ /* 0x000fcc000801080a */
[----:B------:R-:W-:Y:S01]  /*3000*/  MUFU.EX2 R54, R54 ;  /* 0x0000003600367308 */ /* 0x000fe20000000800 */
[----:B------:R-:W0:Y:S07]  /*3010*/  SHFL.BFLY PT, R59, R58, 0x1, 0x1f ;  /* 0x0c201f003a3b7f89 */ /* 0x000e2e00000e0000 */
[----:B------:R-:W-:Y:S08]  /*3020*/  MUFU.EX2 R47, R47 ;  /* 0x0000002f002f7308 */ /* 0x000ff00000000800 */
[----:B------:R-:W-:Y:S08]  /*3030*/  MUFU.EX2 R50, R50 ;  /* 0x0000003200327308 */ /* 0x000ff00000000800 */
[----:B------:R-:W-:Y:S01]  /*3040*/  MUFU.EX2 R55, R55 ;  /* 0x0000003700377308 */ /* 0x000fe20000000800 */
[----:B0-----:R-:W-:Y:S01]  /*3050*/  FMNMX.FTZ R2, R58, R59, !PT ;  /* 0x0000003b3a027209 */ /* 0x001fe20007810000 */
[--C-:B------:R-:W-:Y:S01]  /*3060*/  FFMA.FTZ R58, R83, UR42, -R10.reuse ;  /* 0x0000002a533a7c23 */ /* 0x100fe2000801080a */
[----:B------:R-:W-:-:S01]  /*3070*/  FFMA.FTZ R59, R86, UR42, -R10 ;  /* 0x0000002a563b7c23 */ /* 0x000fc2000801080a */
[----:B------:R-:W-:Y:S01]  /*3080*/  FFMA.FTZ R10, R87, UR42, -R10 ;  /* 0x0000002a570a7c23 */ /* 0x000fe2000801080a */
        /* <DEDUP_REMOVED lines=37> */
[----:B------:R-:W-:Y:S01]  /*32e0*/  FFMA.FTZ R68, R68, UR42, -R62 ;  /* 0x0000002a44447c23 */ /* 0x000fe2000801083e */
[----:B------:R-:W-:-:S01]  /*32f0*/  FADD.FTZ R74, R12, R57 ;  /* 0x000000390c4a7221 */ /* 0x000fc20000010000 */
[--C-:B------:R-:W-:Y:S01]  /*3300*/  FFMA.FTZ R69, R69, UR42, -R62.reuse ;  /* 0x0000002a45457c23 */ /* 0x100fe2000801083e */
[----:B------:R-:W-:-:S01]  /*3310*/  FFMA.FTZ R73, R73, UR42, -R62 ;  /* 0x0000002a49497c23 */ /* 0x000fc2000801083e */
[----:B------:R-:W-:Y:S01]  /*3320*/  FFMA.FTZ R76, R76, UR42, -R62 ;  /* 0x0000002a4c4c7c23 */ /* 0x000fe2000801083e */
[----:B------:R-:W-:-:S01]  /*3330*/  FADD.FTZ R71, R27, R74 ;  /* 0x0000004a1b477221 */ /* 0x000fc20000010000 */
[----:B------:R-:W0:Y:S01]  /*3340*/  MUFU.EX2 R28, R28 ;  /* 0x0000001c001c7308 */ /* 0x000e220000000800 */
[----:B-1----:R-:W-:-:S01]  /*3350*/  FADD.FTZ R49, R63, R48 ;  /* 0x000000303f317221 */ /* 0x002fc20000010000 */
[----:B------:R-:W-:-:S02]  /*3360*/  @!P1 VIADD R48, R3, 0x19c40 ;  /* 0x00019c4003309836 */ /* 0x000fc40000000000 */
[----:B------:R-:W-:-:S01]  /*3370*/  FFMA.FTZ R77, R77, UR42, -R62 ;  /* 0x0000002a4d4d7c23 */ /* 0x000fc2000801083e */
[--C-:B------:R-:W-:Y:S01]  /*3380*/  FFMA.FTZ R80, R80, UR42, -R62.reuse ;  /* 0x0000002a50507c23 */ /* 0x100fe2000801083e */
[----:B------:R-:W-:-:S01]  /*3390*/  FFMA.FTZ R81, R81, UR42, -R62 ;  /* 0x0000002a51517c23 */ /* 0x000fc2000801083e */
[----:B------:R-:W-:Y:S01]  /*33a0*/  F2FP.SATFINITE.E4M3.F32.PACK_AB_MERGE_C R8, R54, R51, RZ ;  /* 0x000000333608723e */ /* 0x000fe200048070ff */
[----:B------:R-:W-:-:S01]  /*33b0*/  FFMA.FTZ R84, R84, UR42, -R62 ;  /* 0x0000002a54547c23 */ /* 0x000fc2000801083e */
[----:B------:R-:W1:Y:S01]  /*33c0*/  MUFU.EX2 R29, R29 ;  /* 0x0000001d001d7308 */ /* 0x000e620000000800 */
[----:B--2---:R-:W-:-:S01]  /*33d0*/  FADD.FTZ R49, R66, R49 ;  /* 0x0000003142317221 */ /* 0x004fc20000010000 */
[----:B------:R-:W-:Y:S02]  /*33e0*/  @!P1 PRMT R48, RZ, 0x654, R48 ;  /* 0x00000654ff309816 */ /* 0x000fe40000000030 */
[----:B------:R-:W-:Y:S02]  /*33f0*/  F2FP.SATFINITE.E4M3.F32.PACK_AB_MERGE_C R137, R50, R47, R8 ;  /* 0x0000002f3289723e */ /* 0x000fe40004807008 */
[----:B------:R2:W-:Y:S01]  /*3400*/  @!P1 SYNCS.ARRIVE.TRANS64.RED.A1T0 RZ, [R48+URZ], RZ ;  /* 0x000000ff30ff99a7 */ /* 0x0005e2000810043f */
[----:B------:R-:W-:Y:S01]  /*3410*/  F2FP.SATFINITE.E4M3.F32.PACK_AB_MERGE_C R63, R66, R63, RZ ;  /* 0x0000003f423f723e */ /* 0x000fe200048070ff */
[----:B------:R-:W3:Y:S01]  /*3420*/  MUFU.EX2 R36, R36 ;  /* 0x0000002400247308 */ /* 0x000ee20000000800 */
[----:B0-----:R-:W-:-:S02]  /*3430*/  FADD.FTZ R56, R28, R49 ;  /* 0x000000311c387221 */ /* 0x001fc40000010000 */
[----:B------:R-:W-:-:S05]  /*3440*/  F2FP.SATFINITE.E4M3.F32.PACK_AB_MERGE_C R148, R25, R24, R63 ;  /* 0x000000181994723e */ /* 0x000fca000480703f */
[----:B------:R-:W0:Y:S01]  /*3450*/  MUFU.EX2 R37, R37 ;  /* 0x0000002500257308 */ /* 0x000e220000000800 */
[----:B-1----:R-:W-:-:S07]  /*3460*/  FADD.FTZ R49, R29, R56 ;  /* 0x000000381d317221 */ /* 0x002fce0000010000 */
[----:B------:R-:W1:Y:S01]  /*3470*/  MUFU.EX2 R32, R32 ;  /* 0x0000002000207308 */ /* 0x000e620000000800 */
[----:B---3--:R-:W-:-:S01]  /*3480*/  FADD.FTZ R56, R36, R49 ;  /* 0x0000003124387221 */ /* 0x008fc20000010000 */
[--C-:B------:R-:W-:Y:S01]  /*3490*/  FFMA.FTZ R49, R72, UR42, -R62.reuse ;  /* 0x0000002a48317c23 */ /* 0x100fe2000801083e */
[----:B------:R-:W-:-:S05]  /*34a0*/  FFMA.FTZ R62, R85, UR42, -R62 ;  /* 0x0000002a553e7c23 */ /* 0x000fca000801083e */
[----:B------:R-:W3:Y:S01]  /*34b0*/  MUFU.EX2 R33, R33 ;  /* 0x0000002100217308 */ /* 0x000ee20000000800 */
[----:B0-----:R-:W-:-:S01]  /*34c0*/  FADD.FTZ R57, R37, R56 ;  /* 0x0000003825397221 */ /* 0x001fc20000010000 */
[----:B------:R-:W-:-:S04]  /*34d0*/  F2FP.SATFINITE.E4M3.F32.PACK_AB_MERGE_C R36, R37, R36, RZ ;  /* 0x000000242524723e */ /* 0x000fc800048070ff */
[----:B------:R-:W-:Y:S02]  /*34e0*/  F2FP.SATFINITE.E4M3.F32.PACK_AB_MERGE_C R150, R29, R28, R36 ;  /* 0x0000001c1d96723e */ /* 0x000fe40004807024 */
[----:B------:R-:W0:Y:S01]  /*34f0*/  MUFU.EX2 R67, R67 ;  /* 0x0000004300437308 */ /* 0x000e220000000800 */
[----:B-1----:R-:W-:-:S07]  /*3500*/  FADD.FTZ R56, R32, R57 ;  /* 0x0000003920387221 */ /* 0x002fce0000010000 */
[----:B------:R-:W1:Y:S01]  /*3510*/  MUFU.EX2 R70, R70 ;  /* 0x0000004600467308 */ /* 0x000e620000000800 */
[----:B---3--:R-:W-:-:S07]  /*3520*/  FADD.FTZ R56, R33, R56 ;  /* 0x0000003821387221 */ /* 0x008fce0000010000 */
[----:B------:R3:W-:Y:S08]  /*3530*/  MUFU.EX2 R3, R64 ;  /* 0x0000004000037308 */ /* 0x0007f00000000800 */
[----:B------:R-:W4:Y:S01]  /*3540*/  MUFU.EX2 R40, R40 ;  /* 0x0000002800287308 */ /* 0x000f220000000800 */
[----:B---3--:R-:W-:-:S04]  /*3550*/  FADD.FTZ R64, R14, R71 ;  /* 0x000000470e407221 */ /* 0x008fc80000010000 */
[----:B------:R-:W-:-:S03]  /*3560*/  FADD.FTZ R57, R31, R64 ;  /* 0x000000401f397221 */ /* 0x000fc60000010000 */
[----:B------:R-:W3:Y:S01]  /*3570*/  MUFU.EX2 R41, R41 ;  /* 0x0000002900297308 */ /* 0x000ee20000000800 */
[----:B------:R-:W-:-:S01]  /*3580*/  FADD.FTZ R64, R20, R57 ;  /* 0x0000003914407221 */ /* 0x000fc20000010000 */
[----:B0-----:R-:W-:Y:S01]  /*3590*/  FADD.FTZ R57, R67, R56 ;  /* 0x0000003843397221 */ /* 0x001fe20000010000 */
[C---:B-1----:R-:W-:Y:S02]  /*35a0*/  F2FP.SATFINITE.E4M3.F32.PACK_AB_MERGE_C R67, R70.reuse, R67, RZ ;  /* 0x000000434643723e */ /* 0x042fe400048070ff */
[----:B------:R-:W-:Y:S01]  /*35b0*/  FADD.FTZ R64, R21, R64 ;  /* 0x0000004015407221 */ /* 0x000fe20000010000 */
[----:B------:R-:W-:-:S01]  /*35c0*/  FADD.FTZ R57, R70, R57 ;  /* 0x0000003946397221 */ /* 0x000fc20000010000 */
[----:B------:R-:W-:Y:S01]  /*35d0*/  F2FP.SATFINITE.E4M3.F32.PACK_AB_MERGE_C R144, R33, R32, R67 ;  /* 0x000000202190723e */ /* 0x000fe20004807043 */
[----:B------:R-:W0:Y:S02]  /*35e0*/  MUFU.EX2 R52, R52 ;  /* 0x0000003400347308 */ /* 0x000e240000000800 */
[----:B----4-:R-:W-:-:S06]  /*35f0*/  FADD.FTZ R56, R40, R57 ;  /* 0x0000003928387221 */ /* 0x010fcc0000010000 */
[----:B------:R-:W1:Y:S01]  /*3600*/  MUFU.EX2 R53, R53 ;  /* 0x0000003500357308 */ /* 0x000e620000000800 */
[----:B---3--:R-:W-:-:S07]  /*3610*/  FADD.FTZ R7, R41, R56 ;  /* 0x0000003829077221 */ /* 0x008fce0000010000 */
[----:B--2---:R2:W-:Y:S01]  /*3620*/  MUFU.EX2 R48, R65 ;  /* 0x0000004100307308 */ /* 0x0045e20000000800 */
[----:B0-----:R-:W-:-:S07]  /*3630*/  FADD.FTZ R12, R52, R7 ;  /* 0x00000007340c7221 */ /* 0x001fce0000010000 */
[----:B------:R-:W0:Y:S01]  /*3640*/  MUFU.EX2 R44, R44 ;  /* 0x0000002c002c7308 */ /* 0x000e220000000800 */
[----:B--2---:R-:W-:-:S01]  /*3650*/  FADD.FTZ R65, R15, R64 ;  /* 0x000000400f417221 */ /* 0x004fc20000010000 */
[C---:B-1----:R-:W-:Y:S01]  /*3660*/  FADD.FTZ R7, R53.reuse, R12 ;  /* 0x0000000c35077221 */ /* 0x042fe20000010000 */
[----:B------:R-:W-:Y:S02]  /*3670*/  F2FP.SATFINITE.E4M3.F32.PACK_AB_MERGE_C R52, R53, R52, RZ ;  /* 0x000000343534723e */ /* 0x000fe400048070ff */
[----:B------:R-:W-:Y:S02]  /*3680*/  FADD.FTZ R64, R26, R65 ;  /* 0x000000411a407221 */ /* 0x000fe40000010000 */
[----:B------:R-:W-:Y:S01]  /*3690*/  F2FP.SATFINITE.E4M3.F32.PACK_AB_MERGE_C R146, R41, R40, R52 ;  /* 0x000000282992723e */ /* 0x000fe20004807034 */
        /* <DEDUP_REMOVED lines=15> */
[----:B------:R-:W-:-:S06]  /*3790*/  FADD.FTZ R7, R35, R12 ;  /* 0x0000000c23077221 */ /* 0x000fcc0000010000 */
[----:B------:R-:W2:Y:S01]  /*37a0*/  MUFU.EX2 R69, R69 ;  /* 0x0000004500457308 */ /* 0x000ea20000000800 */
[----:B0-----:R-:W-:-:S01]  /*37b0*/  FADD.FTZ R4, R61, R4 ;  /* 0x000000043d047221 */ /* 0x001fc20000010000 */
[----:B------:R-:W-:-:S03]  /*37c0*/  F2FP.SATFINITE.E4M3.F32.PACK_AB_MERGE_C R60, R61, R60, RZ ;  /* 0x0000003c3d3c723e */ /* 0x000fc600048070ff */
[----:B------:R-:W-:Y:S01]  /*37d0*/  FADD.FTZ R5, R3, R4 ;  /* 0x0000000403057221 */ /* 0x000fe20000010000 */
[----:B------:R-:W-:-:S01]  /*37e0*/  FADD.FTZ R4, R42, R7 ;  /* 0x000000072a047221 */ /* 0x000fc20000010000 */
[----:B------:R-:W-:Y:S01]  /*37f0*/  F2FP.SATFINITE.E4M3.F32.PACK_AB_MERGE_C R140, R45, R44, R60 ;  /* 0x0000002c2d8c723e */ /* 0x000fe2000480703c */
[----:B------:R-:W0:Y:S01]  /*3800*/  MUFU.EX2 R49, R49 ;  /* 0x0000003100317308 */ /* 0x000e220000000800 */
[----:B------:R-:W-:-:S01]  /*3810*/  FADD.FTZ R5, R48, R5 ;  /* 0x0000000530057221 */ /* 0x000fc20000010000 */
[----:B------:R-:W-:Y:S01]  /*3820*/  FADD.FTZ R7, R39, R4 ;  /* 0x0000000427077221 */ /* 0x000fe20000010000 */
[----:B------:R-:W-:Y:S02]  /*3830*/  F2FP.SATFINITE.E4M3.F32.PACK_AB_MERGE_C R39, R46, R39, RZ ;  /* 0x000000272e27723e */ /* 0x000fe400048070ff */
[----:B-1----:R-:W-:Y:S01]  /*3840*/  FADD.FTZ R4, R68, R5 ;  /* 0x0000000544047221 */ /* 0x002fe20000010000 */
[----:B------:R-:W-:-:S01]  /*3850*/  FADD.FTZ R46, R46, R7 ;  /* 0x000000072e2e7221 */ /* 0x000fc20000010000 */
        /* <DEDUP_REMOVED lines=12> */
[----:B-1----:R-:W-:-:S07]  /*3920*/  FADD.FTZ R7, R6, R5 ;  /* 0x0000000506077221 */ /* 0x002fce0000010000 */
[----:B------:R-:W-:Y:S01]  /*3930*/  MUFU.EX2 R59, R59 ;  /* 0x0000003b003b7308 */ /* 0x000fe20000000800 */
[----:B--2---:R-:W-:-:S01]  /*3940*/  FADD.FTZ R4, R76, R7 ;  /* 0x000000074c047221 */ /* 0x004fc20000010000 */
[----:B------:R-:W-:-:S06]  /*3950*/  FADD.FTZ R7, R55, R54 ;  /* 0x0000003637077221 */ /* 0x000fcc0000010000 */
[----:B------:R-:W1:Y:S01]  /*3960*/  MUFU.EX2 R10, R10 ;  /* 0x0000000a000a7308 */ /* 0x000e620000000800 */
[C---:B0-----:R-:W-:Y:S01]  /*3970*/  F2FP.SATFINITE.E4M3.F32.PACK_AB_MERGE_C R76, R77.reuse, R76, RZ ;  /* 0x0000004c4d4c723e */ /* 0x041fe200048070ff */
[----:B------:R-:W-:-:S03]  /*3980*/  FADD.FTZ R77, R77, R4 ;  /* 0x000000044d4d7221 */ /* 0x000fc60000010000 */
[----:B------:R-:W-:-:S03]  /*3990*/  F2FP.SATFINITE.E4M3.F32.PACK_AB_MERGE_C R136, R6, R49, R76 ;  /* 0x000000310688723e */ /* 0x000fc6000480704c */
[----:B------:R-:W0:Y:S08]  /*39a0*/  MUFU.EX2 R80, R80 ;  /* 0x0000005000507308 */ /* 0x000e300000000800 */
[----:B------:R-:W2:Y:S01]  /*39b0*/  MUFU.EX2 R81, R81 ;  /* 0x0000005100517308 */ /* 0x000ea20000000800 */
[----:B-1----:R-:W-:-:S04]  /*39c0*/  F2FP.SATFINITE.E4M3.F32.PACK_AB_MERGE_C R8, R10, R59, RZ ;  /* 0x0000003b0a08723e */ /* 0x002fc800048070ff */
[C---:B------:R-:W-:Y:S01]  /*39d0*/  F2FP.SATFINITE.E4M3.F32.PACK_AB_MERGE_C R139, R58.reuse, R55, R8 ;  /* 0x000000373a8b723e */ /* 0x040fe20004807008 */
[----:B------:R-:W-:-:S02]  /*39e0*/  FADD.FTZ R58, R58, R7 ;  /* 0x000000073a3a7221 */ /* 0x000fc40000010000 */
[----:B------:R-:W1:Y:S01]  /*39f0*/  MUFU.EX2 R84, R84 ;  /* 0x0000005400547308 */ /* 0x000e620000000800 */
[----:B0-----:R-:W-:-:S01]  /*3a00*/  FADD.FTZ R4, R80, R77 ;  /* 0x0000004d50047221 */ /* 0x001fc20000010000 */
[----:B------:R-:W-:-:S04]  /*3a10*/  FADD.FTZ R3, R59, R58 ;  /* 0x0000003a3b037221 */ /* 0x000fc80000010000 */
[----:B------:R-:W-:Y:S02]  /*3a20*/  FADD.FTZ R3, R10, R3 ;  /* 0x000000030a037221 */ /* 0x000fe40000010000 */
[----:B------:R-:W0:Y:S01]  /*3a30*/  MUFU.EX2 R5, R62 ;  /* 0x0000003e00057308 */ /* 0x000e220000000800 */
[----:B--2---:R-:W-:-:S04]  /*3a40*/  FADD.FTZ R7, R81, R4 ;  /* 0x0000000451077221 */ /* 0x004fc80000010000 */
[----:B-1----:R-:W-:Y:S01]  /*3a50*/  FADD.FTZ R4, R84, R7 ;  /* 0x0000000754047221 */ /* 0x002fe20000010000 */
[----:B0-----:R-:W-:-:S03]  /*3a60*/  F2FP.SATFINITE.E4M3.F32.PACK_AB_MERGE_C R8, R5, R84, RZ ;  /* 0x000000540508723e */ /* 0x001fc600048070ff */
[----:B------:R-:W-:Y:S01]  /*3a70*/  FADD.FTZ R4, R5, R4 ;  /* 0x0000000405047221 */ /* 0x000fe20000010000 */
[----:B------:R-:W-:Y:S01]  /*3a80*/  F2FP.SATFINITE.E4M3.F32.PACK_AB_MERGE_C R138, R81, R80, R8 ;  /* 0x00000050518a723e */ /* 0x000fe20004807008 */
[----:B------:R-:W-:Y:S06]  /*3a90*/  @!P3 BRA `(.L_x_10043) ;  /* 0x000000240048b947 */ /* 0x000fec0003800000 */
[----:B------:R-:W-:Y:S01]  /*3aa0*/  IMAD.MOV.U32 R5, RZ, RZ, R0 ;  /* 0x000000ffff057224 */ /* 0x000fe200078e0000 */
[----:B------:R-:W-:Y:S01]  /*3ab0*/  UMOV UR18, UR37 ;  /* 0x0000002500127c82 */ /* 0x000fe20008000000 */
[----:B------:R-:W-:Y:S01]  /*3ac0*/  IMAD.MOV.U32 R6, RZ, RZ, R2 ;  /* 0x000000ffff067224 */ /* 0x000fe200078e0002 */
[----:B------:R-:W-:Y:S01]  /*3ad0*/  UMOV UR19, UR38 ;  /* 0x0000002600137c82 */ /* 0x000fe20008000000 */
[----:B------:R-:W-:Y:S01]  /*3ae0*/  IMAD.MOV.U32 R135, RZ, RZ, RZ ;  /* 0x000000ffff877224 */ /* 0x000fe200078e00ff */
[----:B------:R-:W-:-:S06]  /*3af0*/  ULDC UR20, c[0x0][0x288] ;  /* 0x0000a20000147ab9 */ /* 0x000fcc0000000800 */
.L_x_10053:
[----:B------:R-:W-:-:S04]  /*3b00*/  UISETP.NE.AND UP1, UPT, UR19, 0x1, UPT ;  /* 0x000000011300788c */ /* 0x000fc8000bf25270 */
[----:B------:R-:W-:-:S04]  /*3b10*/  USEL UR37, URZ, 0x1, UP1 ;  /* 0x000000013f257887 */ /* 0x000fc80008800000 */
[----:B------:R-:W-:Y:S01]  /*3b20*/  ULOP3.LUT UR37, UR18, UR37, URZ, 0x3c, !UPT ;  /* 0x0000002512257292 */ /* 0x000fe2000f8e3c3f */
[----:B------:R-:W-:Y:S11]  /*3b30*/  @!P0 BRA `(.L_x_10044) ;  /* 0x0000000000048947 */ /* 0x000ff60003800000 */
[----:B------:R-:W-:Y:S01]  /*3b40*/  BPT.TRAP 0x1 ;  /* 0x000000040000795c */ /* 0x000fe20000300000 */
.L_x_10044:
        /* <DEDUP_REMOVED lines=9> */
.L_x_10045:
[----:B-1----:R-:W-:Y:S05]  /*3be0*/  @P3 BRA `(.L_x_10046) ;  /* 0x0000000000083947 */ /* 0x002fea0003800000 */
[----:B------:R-:W1:Y:S02]  /*3bf0*/  SYNCS.PHASECHK.TRANS64.TRYWAIT P3, [UR21+0x19c30], R0 ;  /* 0x019c3000ff0075a7 */ /* 0x000e640008060155 */
[----:B-1----:R-:W-:Y:S05]  /*3c00*/  @!P3 BRA `(.L_x_10047) ;  /* 0x000000a400acb947 */ /* 0x002fea0003800000 */
.L_x_10046:
        /* <DEDUP_REMOVED lines=17> */
.L_x_10048:
[----:B------:R-:W-:Y:S01]  /*3d20*/  ULEA UR11, UR19, UR45, 0x3 ;  /* 0x0000002d130b7291 */ /* 0x000fe2000f8e183f */
[----:B01----:R-:W-:-:S05]  /*3d30*/  IMAD.U32 R0, RZ, RZ, UR18 ;  /* 0x00000012ff007e24 */ /* 0x003fca000f8e00ff */
[----:B------:R-:W-:-:S04]  /*3d40*/  SHF.L.U32 R0, R0, 0x1f, RZ ;  /* 0x0000001f00007819 */ /* 0x000fc800000006ff */
[----:B------:R0:W1:Y:S01]  /*3d50*/  SYNCS.PHASECHK.TRANS64.TRYWAIT P3, [UR11+0x19c50], R0 ;  /* 0x019c5000ff0075a7 */ /* 0x000062000806014b */
[----:B------:R-:W-:Y:S05]  /*3d60*/  @!P0 BRA `(.L_x_10049) ;  /* 0x0000000000048947 */ /* 0x000fea0003800000 */
[----:B------:R-:W-:Y:S01]  /*3d70*/  BPT.TRAP 0x1 ;  /* 0x000000040000795c */ /* 0x000fe20000300000 */
.L_x_10049:
[----:B-1----:R-:W-:Y:S05]  /*3d80*/  @P3 BRA `(.L_x_10050) ;  /* 0x0000000000083947 */ /* 0x002fea0003800000 */
[----:B------:R-:W1:Y:S02]  /*3d90*/  SYNCS.PHASECHK.TRANS64.TRYWAIT P3, [UR11+0x19c50], R0 ;  /* 0x019c5000ff0075a7 */ /* 0x000e64000806014b */
[----:B-1----:R-:W-:Y:S05]  /*3da0*/  @!P3 BRA `(.L_x_10051) ;  /* 0x000000a4005cb947 */ /* 0x002fea0003800000 */
.L_x_10050:
[----:B------:R-:W-:Y:S01]  /*3db0*/  UIADD3 UR6, UR45, 0x3000, URZ ;  /* 0x000030002d067890 */ /* 0x000fe2000fffe03f */
[----:B------:R-:W-:Y:S01]  /*3dc0*/  WARPGROUP.ARRIVE ;  /* 0x00000000000079c5 */ /* 0x000fe20000000000 */
[----:B------:R-:W-:Y:S01]  /*3dd0*/  UMOV UR7, 0x40000040 ;  /* 0x4000004000077882 */ /* 0x000fe20000000000 */
[----:B------:R-:W-:Y:S01]  /*3de0*/  VIADD R8, R17, UR43 ;  /* 0x0000002b11087c36 */ /* 0x000fe20008000000 */
[----:B------:R-:W-:Y:S01]  /*3df0*/  USHF.R.U32.HI UR6, URZ, 0x4, UR6 ;  /* 0x000000043f067899 */ /* 0x000fe20008011606 */
[----:B------:R-:W2:Y:S01]  /*3e00*/  LDC R9, c[0x0][0x2f0] ;  /* 0x0000bc00ff097b82 */ /* 0x000ea20000000800 */
[----:B------:R-:W-:Y:S02]  /*3e10*/  IMAD.MOV.U32 R11, RZ, RZ, -0x2 ;  /* 0xfffffffeff0b7424 */ /* 0x000fe400078e00ff */
[----:B------:R-:W-:Y:S01]  /*3e20*/  ULOP3.LUT UR6, UR6, 0x3fff, URZ, 0xc0, !UPT ;  /* 0x00003fff06067892 */ /* 0x000fe2000f8ec03f */
[----:B------:R-:W-:-:S03]  /*3e30*/  IMAD.U32 R13, RZ, RZ, UR42 ;  /* 0x0000002aff0d7e24 */ /* 0x000fc6000f8e00ff */
[----:B------:R-:W-:-:S04]  /*3e40*/  ULOP3.LUT UR6, UR6, 0x10000, URZ, 0xfc, !UPT ;  /* 0x0001000006067892 */ /* 0x000fc8000f8efc3f */
[----:B------:R-:W-:-:S07]  /*3e50*/  UIMAD UR10, UR19, 0x300, UR6 ;  /* 0x00000300130a78a4 */ /* 0x000fce000f8e0206 */
[----:B------:R-:W-:Y:S02]  /*3e60*/  UMOV UR6, UR10 ;  /* 0x0000000a00067c82 */ /* 0x000fe40008000000 */
[----:B------:R-:W-:Y:S01]  /*3e70*/  QGMMA.64x96x32.F32.E4M3.E4M3 R88, R148, gdesc[UR4], R88, gsb0 ;  /* 0x0160000494587df3 */ /* 0x000fe20008000858 */
[----:B------:R-:W-:Y:S01]  /*3e80*/  @UP0 ULDC UR6, c[0x0][0x44c] ;  /* 0x0001130000060ab9 */ /* 0x000fe20000000800 */
[----:B------:R-:W-:Y:S01]  /*3e90*/  UMOV UR7, 0x40000040 ;  /* 0x4000004000077882 */ /* 0x000fe20000000000 */
[----:B01----:R-:W-:Y:S01]  /*3ea0*/  @P2 IMAD.HI.U32 R0, R8, UR6, RZ ;  /* 0x0000000608002c27 */ /* 0x003fe2000f8e00ff */
[----:B------:R-:W-:-:S04]  /*3eb0*/  @UP0 ULDC UR6, c[0x0][0x450] ;  /* 0x0001140000060ab9 */ /* 0x000fc80000000800 */
[----:B------:R-:W-:Y:S01]  /*3ec0*/  @P2 SHF.R.U32.HI R8, RZ, UR6, R0 ;  /* 0x00000006ff082c19 */ /* 0x000fe20008011600 */
[----:B------:R-:W-:Y:S02]  /*3ed0*/  UMOV UR6, 0xffffff80 ;  /* 0xffffff8000067882 */ /* 0x000fe40000000000 */
[----:B------:R-:W-:Y:S02]  /*3ee0*/  UIMAD UR6, UR50, UR6, 0x1 ;  /* 0x00000001320674a4 */ /* 0x000fe4000f8e0206 */
[----:B------:R-:W0:Y:S04]  /*3ef0*/  SHFL.IDX PT, R7, R8, RZ, 0x1c1f ;  /* 0x001c1fff08077589 */ /* 0x000e2800000e0000 */
[----:B------:R-:W-:Y:S01]  /*3f00*/  IMAD R0, R16, R11, UR6 ;  /* 0x0000000610007e24 */ /* 0x000fe2000f8e020b */
[----:B------:R-:W-:-:S03]  /*3f10*/  UIADD3 UR6, UR10, 0x2, URZ ;  /* 0x000000020a067890 */ /* 0x000fc6000fffe03f */
[----:B--2---:R-:W-:-:S05]  /*3f20*/  IMAD R0, R9, UR49, R0 ;  /* 0x0000003109007c24 */ /* 0x004fca000f8e0200 */
        /* <DEDUP_REMOVED lines=35> */
[----:B------:R-:W-:Y:S01]  /*4160*/  FSEL R45, R45, -INF , P4 ;  /* 0xff8000002d2d7808 */ /* 0x000fe20002000000 */
[----:B------:R-:W-:Y:S02]  /*4170*/  WARPGROUP.DEPBAR.LE gsb0, 0x0 ;  /* 0x00008000000079c5 */ /* 0x000fe40000010000 */
[----:B------:R-:W-:Y:S01]  /*4180*/  FMNMX.FTZ R10, R44, R9, !PT ;  /* 0x000000092c0a7209 */ /* 0x000fe20007810000 */
[----:B------:R-:W-:Y:S01]  /*4190*/  WARPGROUP.ARRIVE ;  /* 0x00000000000079c5 */ /* 0x000fe20000000000 */
[----:B------:R-:W-:-:S02]  /*41a0*/  ISETP.GT.AND P4, PT, R2, 0x31, PT ;  /* 0x000000310200780c */ /* 0x000fc40003f84270 */
[----:B------:R-:W-:Y:S02]  /*41b0*/  FSEL R48, R48, -INF , P3 ;  /* 0xff80000030307808 */ /* 0x000fe40001800000 */
[----:B------:R-:W-:Y:S01]  /*41c0*/  FMNMX.FTZ R9, R45, R10, !PT ;  /* 0x0000000a2d097209 */ /* 0x000fe20007810000 */
[----:B------:R-:W-:Y:S01]  /*41d0*/  QGMMA.64x96x32.F32.E4M3.E4M3 R88, R144, gdesc[UR4], R88, gsb0 ;  /* 0x0160000490587df3 */ /* 0x000fe20008000858 */
[----:B------:R-:W-:Y:S01]  /*41e0*/  ISETP.GT.AND P3, PT, R2, 0x38, PT ;  /* 0x000000380200780c */ /* 0x000fe20003f64270 */
[----:B------:R-:W-:Y:S01]  /*41f0*/  UIADD3 UR6, UR10, 0x4, URZ ;  /* 0x000000040a067890 */ /* 0x000fe2000fffe03f */
[----:B------:R-:W-:Y:S01]  /*4200*/  FSEL R49, R49, -INF , P4 ;  /* 0xff80000031317808 */ /* 0x000fe20002000000 */
[----:B------:R-:W-:Y:S01]  /*4210*/  UMOV UR7, 0x40000040 ;  /* 0x4000004000077882 */ /* 0x000fe20000000000 */
        /* <DEDUP_REMOVED lines=52> */
[----:B------:R-:W-:Y:S01]  /*4560*/  FSEL R85, R85, -INF , P5 ;  /* 0xff80000055557808 */ /* 0x000fe20002800000 */
[----:B------:R-:W-:Y:S02]  /*4570*/  WARPGROUP.DEPBAR.LE gsb0, 0x0 ;  /* 0x00008000000079c5 */ /* 0x000fe40000010000 */
[----:B------:R-:W-:Y:S01]  /*4580*/  FMNMX.FTZ R2, R84, R9, !PT ;  /* 0x0000000954027209 */ /* 0x000fe20007810000 */
[----:B------:R-:W-:-:S03]  /*4590*/  WARPGROUP.ARRIVE ;  /* 0x00000000000079c5 */ /* 0x000fc60000000000 */
[----:B------:R-:W-:-:S03]  /*45a0*/  FMNMX.FTZ R10, R85, R2, !PT ;  /* 0x00000002550a7209 */ /* 0x000fc60007810000 */
[----:B------:R-:W-:Y:S01]  /*45b0*/  QGMMA.64x96x32.F32.E4M3.E4M3 R88, R140, gdesc[UR4], R88, gsb0 ;  /* 0x016000048c587df3 */ /* 0x000fe20008000858 */
[----:B------:R-:W-:Y:S01]  /*45c0*/  UIADD3 UR6, UR10, 0x6, URZ ;  /* 0x000000060a067890 */ /* 0x000fe2000fffe03f */
[----:B------:R-:W0:Y:S01]  /*45d0*/  SHFL.BFLY PT, R9, R10, 0x2, 0x1f ;  /* 0x0c401f000a097f89 */ /* 0x000e2200000e0000 */
[----:B------:R-:W-:Y:S01]  /*45e0*/  UMOV UR7, 0x40000040 ;  /* 0x4000004000077882 */ /* 0x000fe20000000000 */
[----:B0-----:R-:W-:Y:S02]  /*45f0*/  FMNMX.FTZ R11, R10, R9, !PT ;  /* 0x000000090a0b7209 */ /* 0x001fe40007810000 */
[----:B------:R-:W0:Y:S04]  /*4600*/  SHFL.IDX PT, R9, R8, 0x1, 0x1c1f ;  /* 0x003c1f0008097f89 */ /* 0x000e2800000e0000 */
[----:B------:R-:W1:Y:S01]  /*4610*/  SHFL.BFLY PT, R2, R11, 0x1, 0x1f ;  /* 0x0c201f000b027f89 */ /* 0x000e6200000e0000 */
[----:B0-----:R-:W-:-:S02]  /*4620*/  IADD3 R0, R9, -UR20, R0 ;  /* 0x8000001409007c10 */ /* 0x001fc4000fffe000 */
[----:B-1----:R-:W-:Y:S02]  /*4630*/  FMNMX.FTZ R2, R11, R2, !PT ;  /* 0x000000020b027209 */ /* 0x002fe40007810000 */
[----:B------:R-:W-:Y:S02]  /*4640*/  ISETP.GT.AND P4, PT, R0, RZ, PT ;  /* 0x000000ff0000720c */ /* 0x000fe40003f84270 */
[C---:B------:R-:W-:Y:S01]  /*4650*/  FSETP.NEU.FTZ.AND P3, PT, R2.reuse, -INF , PT ;  /* 0xff8000000200780b */ /* 0x040fe20003f7d000 */
[----:B------:R-:W-:-:S01]  /*4660*/  FFMA.FTZ R12, R2, R13, -8 ;  /* 0xc1000000020c7423 */ /* 0x000fc2000001000d */
[----:B------:R-:W-:Y:S02]  /*4670*/  ISETP.GT.AND P5, PT, R0, 0x1, PT ;  /* 0x000000010000780c */ /* 0x000fe40003fa4270 */
[----:B------:R-:W-:Y:S02]  /*4680*/  FSEL R26, R26, -INF , P4 ;  /* 0xff8000001a1a7808 */ /* 0x000fe40002000000 */
[----:B------:R-:W-:-:S02]  /*4690*/  FSEL R10, R12, RZ, P3 ;  /* 0x000000ff0c0a7208 */ /* 0x000fc40001800000 */
[----:B------:R-:W-:Y:S02]  /*46a0*/  ISETP.GT.AND P4, PT, R0, 0x8, PT ;  /* 0x000000080000780c */ /* 0x000fe40003f84270 */
        /* <DEDUP_REMOVED lines=25> */
[----:B------:R-:W-:Y:S01]  /*4840*/  FFMA.FTZ R56, R56, UR42, -R10 ;  /* 0x0000002a38387c23 */ /* 0x000fe2000801080a */
[----:B------:R-:W-:-:S02]  /*4850*/  FMNMX.FTZ R14, R34, R11, !PT ;  /* 0x0000000b220e7209 */ /* 0x000fc40007810000 */
[----:B------:R-:W-:Y:S02]  /*4860*/  ISETP.GT.AND P5, PT, R0, 0x19, PT ;  /* 0x000000190000780c */ /* 0x000fe40003fa4270 */
[----:B------:R-:W-:Y:S01]  /*4870*/  FSEL R38, R38, -INF , P4 ;  /* 0xff80000026267808 */ /* 0x000fe20002000000 */
[----:B------:R1:W-:Y:S01]  /*4880*/  MUFU.EX2 R11, R32 ;  /* 0x00000020000b7308 */ /* 0x0003e20000000800 */
[----:B------:R-:W-:Y:S01]  /*4890*/  FMNMX.FTZ R13, R35, R14, !PT ;  /* 0x0000000e230d7209 */ /* 0x000fe20007810000 */
[----:B------:R-:W-:Y:S01]  /*48a0*/  FFMA.FTZ R14, R33, UR42, -R10 ;  /* 0x0000002a210e7c23 */ /* 0x000fe2000801080a */
[----:B------:R-:W-:Y:S02]  /*48b0*/  ISETP.GT.AND P4, PT, R0, 0x20, PT ;  /* 0x000000200000780c */ /* 0x000fe40003f84270 */
[----:B------:R-:W-:Y:S02]  /*48c0*/  FSEL R39, R39, -INF , P5 ;  /* 0xff80000027277808 */ /* 0x000fe40002800000 */
[----:B------:R-:W-:Y:S01]  /*48d0*/  FMNMX.FTZ R20, R38, R13, !PT ;  /* 0x0000000d26147209 */ /* 0x000fe20007810000 */
[----:B------:R-:W-:Y:S01]  /*48e0*/  MUFU.EX2 R7, R7 ;  /* 0x0000000700077308 */ /* 0x000fe20000000800 */
[----:B------:R-:W-:Y:S01]  /*48f0*/  ISETP.GT.AND P5, PT, R0, 0x21, PT ;  /* 0x000000210000780c */ /* 0x000fe20003fa4270 */
[----:B------:R-:W-:-:S02]  /*4900*/  WARPGROUP.DEPBAR.LE gsb0, 0x0 ;  /* 0x00008000000079c5 */ /* 0x000fc40000010000 */
[----:B------:R-:W-:Y:S01]  /*4910*/  FSEL R42, R42, -INF , P4 ;  /* 0xff8000002a2a7808 */ /* 0x000fe20002000000 */
[----:B------:R-:W-:Y:S01]  /*4920*/  WARPGROUP.ARRIVE ;  /* 0x00000000000079c5 */ /* 0x000fe20000000000 */
[----:B------:R-:W-:Y:S02]  /*4930*/  FMNMX.FTZ R13, R39, R20, !PT ;  /* 0x00000014270d7209 */ /* 0x000fe40007810000 */
[----:B------:R-:W-:Y:S01]  /*4940*/  ISETP.GT.AND P4, PT, R0, 0x28, PT ;  /* 0x000000280000780c */ /* 0x000fe20003f84270 */
[----:B------:R-:W-:Y:S01]  /*4950*/  MUFU.EX2 R12, R12 ;  /* 0x0000000c000c7308 */ /* 0x000fe20000000800 */
[----:B------:R-:W-:Y:S01]  /*4960*/  FSEL R43, R43, -INF , P5 ;  /* 0xff8000002b2b7808 */ /* 0x000fe20002800000 */
[----:B------:R-:W-:Y:S01]  /*4970*/  QGMMA.64x96x32.F32.E4M3.E4M3 R88, R136, gdesc[UR4], R88, gsb0 ;  /* 0x0160000488587df3 */ /* 0x000fe20008000858 */
[----:B------:R-:W-:Y:S02]  /*4980*/  FMNMX.FTZ R20, R42, R13, !PT ;  /* 0x0000000d2a147209 */ /* 0x000fe40007810000 */
[----:B------:R-:W-:-:S02]  /*4990*/  ISETP.GT.AND P5, PT, R0, 0x29, PT ;  /* 0x000000290000780c */ /* 0x000fc40003fa4270 */
[----:B------:R-:W-:Y:S01]  /*49a0*/  FSEL R46, R46, -INF , P4 ;  /* 0xff8000002e2e7808 */ /* 0x000fe20002000000 */
[----:B------:R-:W-:Y:S01]  /*49b0*/  MUFU.EX2 R13, R36 ;  /* 0x00000024000d7308 */ /* 0x000fe20000000800 */
[----:B------:R-:W-:Y:S01]  /*49c0*/  FMNMX.FTZ R15, R43, R20, !PT ;  /* 0x000000142b0f7209 */ /* 0x000fe20007810000 */
[----:B------:R-:W-:Y:S01]  /*49d0*/  FFMA.FTZ R20, R37, UR42, -R10 ;  /* 0x0000002a25147c23 */ /* 0x000fe2000801080a */
        /* <DEDUP_REMOVED lines=17> */
[--C-:B------:R-:W-:Y:S01]  /*4af0*/  FFMA.FTZ R41, R64, UR42, -R10.reuse ;  /* 0x0000002a40297c23 */ /* 0x100fe2000801080a */
        /* <DEDUP_REMOVED lines=14> */
[----:B0-----:R-:W-:Y:S01]  /*4be0*/  FMNMX.FTZ R25, R59, R28, !PT ;  /* 0x0000001c3b197209 */ /* 0x001fe20007810000 */
[--C-:B------:R-:W-:Y:S01]  /*4bf0*/  FFMA.FTZ R28, R45, UR42, -R10.reuse ;  /* 0x0000002a2d1c7c23 */ /* 0x100fe2000801080a */
[----:B------:R-:W-:Y:S01]  /*4c00*/  ISETP.GT.AND P4, PT, R0, 0x50, PT ;  /* 0x000000500000780c */ /* 0x000fe20003f84270 */
[--C-:B------:R-:W-:Y:S01]  /*4c10*/  FFMA.FTZ R45, R68, UR42, -R10.reuse ;  /* 0x0000002a442d7c23 */ /* 0x100fe2000801080a */
[----:B------:R-:W-:Y:S02]  /*4c20*/  FSEL R63, R63, -INF , P5 ;  /* 0xff8000003f3f7808 */ /* 0x000fe40002800000 */
[----:B-1----:R-:W-:Y:S01]  /*4c30*/  FMNMX.FTZ R32, R62, R25, !PT ;  /* 0x000000193e207209 */ /* 0x002fe20007810000 */
[----:B------:R-:W-:Y:S01]  /*4c40*/  MUFU.EX2 R28, R28 ;  /* 0x0000001c001c7308 */ /* 0x000fe20000000800 */
[----:B------:R-:W-:Y:S01]  /*4c50*/  ISETP.GT.AND P5, PT, R0, 0x51, PT ;  /* 0x000000510000780c */ /* 0x000fe20003fa4270 */
[----:B--2---:R-:W-:Y:S01]  /*4c60*/  FFMA.FTZ R44, R61, UR42, -R10 ;  /* 0x0000002a3d2c7c23 */ /* 0x004fe2000801080a */
        /* <DEDUP_REMOVED lines=8> */
[----:B------:R0:W-:Y:S01]  /*4cf0*/  MUFU.EX2 R25, R48 ;  /* 0x0000003000197308 */ /* 0x0001e20000000800 */
[----:B------:R-:W-:Y:S01]  /*4d00*/  FMNMX.FTZ R29, R67, R32, !PT ;  /* 0x00000020431d7209 */ /* 0x000fe20007810000 */
[----:B------:R-:W-:Y:S01]  /*4d10*/  FFMA.FTZ R32, R49, UR42, -R10 ;  /* 0x0000002a31207c23 */ /* 0x000fe2000801080a */
[----:B------:R-:W-:-:S02]  /*4d20*/  ISETP.GT.AND P4, PT, R0, 0x60, PT ;  /* 0x000000600000780c */ /* 0x000fc40003f84270 */
[----:B------:R-:W-:Y:S02]  /*4d30*/  FSEL R71, R71, -INF , P5 ;  /* 0xff80000047477808 */ /* 0x000fe40002800000 */
[----:B------:R-:W-:Y:S01]  /*4d40*/  FMNMX.FTZ R36, R70, R29, !PT ;  /* 0x0000001d46247209 */ /* 0x000fe20007810000 */
[----:B------:R-:W-:Y:S01]  /*4d50*/  MUFU.EX2 R32, R32 ;  /* 0x0000002000207308 */ /* 0x000fe20000000800 */
[----:B------:R-:W-:Y:S01]  /*4d60*/  ISETP.GT.AND P5, PT, R0, 0x61, PT ;  /* 0x000000610000780c */ /* 0x000fe20003fa4270 */
[----:B0-----:R-:W-:Y:S01]  /*4d70*/  FFMA.FTZ R48, R65, UR42, -R10 ;  /* 0x0000002a41307c23 */ /* 0x001fe2000801080a */
[----:B------:R-:W-:Y:S01]  /*4d80*/  FSEL R74, R74, -INF , P4 ;  /* 0xff8000004a4a7808 */ /* 0x000fe20002000000 */
[----:B------:R-:W-:Y:S01]  /*4d90*/  IMAD.U32 R65, RZ, RZ, UR42 ;  /* 0x0000002aff417e24 */ /* 0x000fe2000f8e00ff */
        /* <DEDUP_REMOVED lines=11> */
[----:B------:R-:W-:Y:S01]  /*4e50*/  FFMA.FTZ R53, R76, UR42, -R10 ;  /* 0x0000002a4c357c23 */ /* 0x000fe2000801080a */
[----:B------:R-:W-:-:S02]  /*4e60*/  FSEL R79, R79, -INF , P5 ;  /* 0xff8000004f4f7808 */ /* 0x000fc40002800000 */
[----:B------:R-:W-:Y:S01]  /*4e70*/  FMNMX.FTZ R40, R78, R33, !PT ;  /* 0x000000214e287209 */ /* 0x000fe20007810000 */
[----:B------:R-:W-:Y:S01]  /*4e80*/  MUFU.EX2 R36, R36 ;  /* 0x0000002400247308 */ /* 0x000fe20000000800 */
[----:B------:R-:W-:Y:S01]  /*4e90*/  ISETP.GT.AND P5, PT, R0, 0x71, PT ;  /* 0x000000710000780c */ /* 0x000fe20003fa4270 */
[----:B0-----:R-:W-:Y:S01]  /*4ea0*/  FFMA.FTZ R52, R69, UR42, -R10 ;  /* 0x0000002a45347c23 */ /* 0x001fe2000801080a */
[----:B------:R-:W-:Y:S01]  /*4eb0*/  FSEL R82, R82, -INF , P4 ;  /* 0xff80000052527808 */ /* 0x000fe20002000000 */
[----:B------:R-:W-:Y:S02]  /*4ec0*/  WARPGROUP.DEPBAR.LE gsb0, 0x0 ;  /* 0x00008000000079c5 */ /* 0x000fe40000010000 */
        /* <DEDUP_REMOVED lines=10> */
[----:B------:R-:W-:Y:S01]  /*4f70*/  FSEL R87, R87, -INF , P5 ;  /* 0xff80000057577808 */ /* 0x000fe20002800000 */
[--C-:B------:R-:W-:Y:S01]  /*4f80*/  FFMA.FTZ R57, R80, UR42, -R10.reuse ;  /* 0x0000002a50397c23 */ /* 0x100fe2000801080a */
[----:B------:R-:W-:Y:S01]  /*4f90*/  FMNMX.FTZ R0, R86, R37, !PT ;  /* 0x0000002556007209 */ /* 0x000fe20007810000 */
[--C-:B------:R-:W-:Y:S01]  /*4fa0*/  FFMA.FTZ R37, R60, UR42, -R10.reuse ;  /* 0x0000002a3c257c23 */ /* 0x100fe2000801080a */
[----:B------:R-:W-:Y:S01]  /*4fb0*/  FSEL R69, R2, RZ, P3 ;  /* 0x000000ff02457208 */ /* 0x000fe20001800000 */
[----:B------:R-:W-:Y:S01]  /*4fc0*/  MUFU.EX2 R40, R40 ;  /* 0x0000002800287308 */ /* 0x000fe20000000800 */
[----:B------:R-:W-:Y:S01]  /*4fd0*/  FMNMX.FTZ R0, R87, R0, !PT ;  /* 0x0000000057007209 */ /* 0x000fe20007810000 */
[--C-:B0-----:R-:W-:Y:S01]  /*4fe0*/  FFMA.FTZ R56, R73, UR42, -R10.reuse ;  /* 0x0000002a49387c23 */ /* 0x101fe2000801080a */
[----:B------:R-:W-:-:S01]  /*4ff0*/  FFMA.FTZ R60, R77, UR42, -R10 ;  /* 0x0000002a4d3c7c23 */ /* 0x000fc2000801080a */
[----:B------:R-:W-:-:S02]  /*5000*/  FADD.FTZ R69, -R69, R6 ;  /* 0x0000000645457221 */ /* 0x000fc40000010100 */
[----:B------:R-:W0:Y:S02]  /*5010*/  SHFL.BFLY PT, R49, R0, 0x2, 0x1f ;  /* 0x0c401f0000317f89 */ /* 0x000e2400000e0000 */
[----:B------:R-:W-:Y:S08]  /*5020*/  MUFU.EX2 R37, R37 ;  /* 0x0000002500257308 */ /* 0x000ff00000000800 */
        /* <DEDUP_REMOVED lines=11> */
[----:B------:R-:W-:-:S02]  /*50e0*/  FFMA.FTZ R10, R85, UR42, -R10 ;  /* 0x0000002a550a7c23 */ /* 0x000fc4000801080a */
[C---:B------:R-:W-:Y:S01]  /*50f0*/  FSETP.NEU.FTZ.AND P4, PT, R0.reuse, -INF , PT ;  /* 0xff8000000000780b */ /* 0x040fe20003f9d000 */
[----:B------:R-:W-:-:S02]  /*5100*/  FFMA.FTZ R65, R0, R65, -8 ;  /* 0xc100000000417423 */ /* 0x000fc40000010041 */
[----:B------:R-:W-:Y:S01]  /*5110*/  MUFU.EX2 R64, R64 ;  /* 0x0000004000407308 */ /* 0x000fe20000000800 */
[----:B------:R-:W-:Y:S02]  /*5120*/  FSEL R68, R0, RZ, P4 ;  /* 0x000000ff00447208 */ /* 0x000fe40002000000 */
[----:B------:R-:W-:-:S03]  /*5130*/  FSEL R65, R65, RZ, P4 ;  /* 0x000000ff41417208 */ /* 0x000fc60002000000 */
[----:B------:R-:W-:Y:S02]  /*5140*/  FADD.FTZ R68, -R68, R5 ;  /* 0x0000000544447221 */ /* 0x000fe40000010100 */
[----:B------:R-:W-:Y:S01]  /*5150*/  MUFU.EX2 R61, R61 ;  /* 0x0000003d003d7308 */ /* 0x000fe20000000800 */
[----:B------:R-:W-:-:S01]  /*5160*/  FFMA.FTZ R6, R54, UR42, -R65 ;  /* 0x0000002a36067c23 */ /* 0x000fc20008010841 */
[----:B------:R-:W-:Y:S01]  /*5170*/  FMUL.FTZ R54, R69, UR42 ;  /* 0x0000002a45367c20 */ /* 0x000fe20008410000 */
[----:B------:R-:W-:-:S01]  /*5180*/  FFMA.FTZ R26, R26, UR42, -R65 ;  /* 0x0000002a1a1a7c23 */ /* 0x000fc20008010841 */
[----:B------:R-:W-:Y:S01]  /*5190*/  FMUL.FTZ R5, R68, UR42 ;  /* 0x0000002a44057c20 */ /* 0x000fe20008410000 */
        /* <DEDUP_REMOVED lines=34> */
[----:B------:R-:W-:Y:S01]  /*53c0*/  FADD.FTZ R69, R13, R68 ;  /* 0x000000440d457221 */ /* 0x000fe20000010000 */
[----:B------:R-:W-:-:S03]  /*53d0*/  FFMA.FTZ R68, R70, UR42, -R65 ;  /* 0x0000002a46447c23 */ /* 0x000fc60008010841 */
[----:B------:R-:W-:Y:S02]  /*53e0*/  FADD.FTZ R72, R20, R69 ;  /* 0x0000004514487221 */ /* 0x000fe40000010000 */
[----:B------:R-:W0:Y:S01]  /*53f0*/  MUFU.EX2 R34, R34 ;  /* 0x0000002200227308 */ /* 0x000e220000000800 */
[----:B--2---:R-:W-:-:S01]  /*5400*/  FADD.FTZ R4, R30, R3 ;  /* 0x000000031e047221 */ /* 0x004fc20000010000 */
[----:B------:R-:W-:-:S04]  /*5410*/  FADD.FTZ R69, R15, R72 ;  /* 0x000000480f457221 */ /* 0x000fc80000010000 */
[----:B------:R-:W-:Y:S01]  /*5420*/  FADD.FTZ R70, R24, R69 ;  /* 0x0000004518467221 */ /* 0x000fe20000010000 */
[----:B------:R-:W-:-:S01]  /*5430*/  FFMA.FTZ R69, R71, UR42, -R65 ;  /* 0x0000002a47457c23 */ /* 0x000fc20008010841 */
[----:B------:R-:W2:Y:S01]  /*5440*/  MUFU.EX2 R35, R35 ;  /* 0x0000002300237308 */ /* 0x000ea20000000800 */
[----:B-1----:R-:W-:-:S01]  /*5450*/  FADD.FTZ R3, R31, R4 ;  /* 0x000000041f037221 */ /* 0x002fc20000010000 */
[----:B------:R-:W-:Y:S01]  /*5460*/  FADD.FTZ R71, R21, R70 ;  /* 0x0000004615477221 */ /* 0x000fe20000010000 */
[----:B------:R-:W-:-:S03]  /*5470*/  FFMA.FTZ R70, R74, UR42, -R65 ;  /* 0x0000002a4a467c23 */ /* 0x000fc60008010841 */
[----:B------:R-:W-:Y:S02]  /*5480*/  FADD.FTZ R72, R28, R71 ;  /* 0x000000471c487221 */ /* 0x000fe40000010000 */
[----:B------:R-:W1:Y:S01]  /*5490*/  MUFU.EX2 R38, R38 ;  /* 0x0000002600267308 */ /* 0x000e620000000800 */
[----:B0-----:R-:W-:-:S01]  /*54a0*/  FADD.FTZ R4, R34, R3 ;  /* 0x0000000322047221 */ /* 0x001fc20000010000 */
[----:B------:R-:W-:-:S04]  /*54b0*/  FADD.FTZ R71, R25, R72 ;  /* 0x0000004819477221 */ /* 0x000fc80000010000 */
[----:B------:R-:W-:Y:S01]  /*54c0*/  FADD.FTZ R72, R32, R71 ;  /* 0x0000004720487221 */ /* 0x000fe20000010000 */
[----:B------:R-:W-:-:S01]  /*54d0*/  FFMA.FTZ R71, R75, UR42, -R65 ;  /* 0x0000002a4b477c23 */ /* 0x000fc20008010841 */
[----:B------:R-:W0:Y:S01]  /*54e0*/  MUFU.EX2 R39, R39 ;  /* 0x0000002700277308 */ /* 0x000e220000000800 */
[----:B--2---:R-:W-:-:S01]  /*54f0*/  FADD.FTZ R3, R35, R4 ;  /* 0x0000000423037221 */ /* 0x004fc20000010000 */
[----:B------:R-:W-:Y:S01]  /*5500*/  FADD.FTZ R73, R29, R72 ;  /* 0x000000481d497221 */ /* 0x000fe20000010000 */
[----:B------:R-:W-:-:S03]  /*5510*/  FFMA.FTZ R72, R78, UR42, -R65 ;  /* 0x0000002a4e487c23 */ /* 0x000fc60008010841 */
[----:B------:R-:W-:Y:S02]  /*5520*/  FADD.FTZ R74, R36, R73 ;  /* 0x00000049244a7221 */ /* 0x000fe40000010000 */
[----:B------:R-:W2:Y:S01]  /*5530*/  MUFU.EX2 R42, R42 ;  /* 0x0000002a002a7308 */ /* 0x000ea20000000800 */
[----:B-1----:R-:W-:-:S01]  /*5540*/  FADD.FTZ R4, R38, R3 ;  /* 0x0000000326047221 */ /* 0x002fc20000010000 */
[----:B------:R-:W-:-:S04]  /*5550*/  FADD.FTZ R73, R33, R74 ;  /* 0x0000004a21497221 */ /* 0x000fc80000010000 */
[----:B------:R-:W-:Y:S01]  /*5560*/  FADD.FTZ R74, R40, R73 ;  /* 0x00000049284a7221 */ /* 0x000fe20000010000 */
[----:B------:R-:W-:-:S01]  /*5570*/  FFMA.FTZ R73, R79, UR42, -R65 ;  /* 0x0000002a4f497c23 */ /* 0x000fc20008010841 */
[----:B------:R-:W1:Y:S01]  /*5580*/  MUFU.EX2 R43, R43 ;  /* 0x0000002b002b7308 */ /* 0x000e620000000800 */
[----:B0-----:R-:W-:-:S01]  /*5590*/  FADD.FTZ R3, R39, R4 ;  /* 0x0000000427037221 */ /* 0x001fc20000010000 */
[----:B------:R-:W-:Y:S01]  /*55a0*/  FADD.FTZ R75, R37, R74 ;  /* 0x0000004a254b7221 */ /* 0x000fe20000010000 */
[----:B------:R-:W-:-:S01]  /*55b0*/  FFMA.FTZ R74, R82, UR42, -R65 ;  /* 0x0000002a524a7c23 */ /* 0x000fc20008010841 */
[----:B------:R-:W-:Y:S02]  /*55c0*/  IMAD.U32 R79, RZ, RZ, UR21 ;  /* 0x00000015ff4f7e24 */ /* 0x000fe4000f8e00ff */
[----:B------:R-:W-:-:S02]  /*55d0*/  FADD.FTZ R76, R44, R75 ;  /* 0x0000004b2c4c7221 */ /* 0x000fc40000010000 */
        /* <DEDUP_REMOVED lines=8> */
[----:B------:R-:W-:-:S01]  /*5660*/  FFMA.FTZ R76, R86, UR42, -R65 ;  /* 0x0000002a564c7c23 */ /* 0x000fc20008010841 */
[----:B------:R-:W-:Y:S02]  /*5670*/  FFMA.FTZ R65, R87, UR42, -R65 ;  /* 0x0000002a57417c23 */ /* 0x000fe40008010841 */
[----:B------:R-:W-:-:S02]  /*5680*/  FADD.FTZ R78, R52, R77 ;  /* 0x0000004d344e7221 */ /* 0x000fc40000010000 */
        /* <DEDUP_REMOVED lines=32> */
[----:B------:R-:W-:Y:S02]  /*5890*/  @!P1 VIADD R3, R79, 0x19c40 ;  /* 0x00019c404f039836 */ /* 0x000fe40000000000 */
[----:B------:R-:W-:-:S03]  /*58a0*/  FADD.FTZ R79, R53, R78 ;  /* 0x0000004e354f7221 */ /* 0x000fc60000010000 */
[----:B------:R-:W-:Y:S01]  /*58b0*/  @!P1 PRMT R3, RZ, 0x654, R3 ;  /* 0x00000654ff039816 */ /* 0x000fe20000000003 */
[----:B------:R-:W1:Y:S01]  /*58c0*/  MUFU.EX2 R73, R73 ;  /* 0x0000004900497308 */ /* 0x000e620000000800 */
[----:B0-----:R-:W-:-:S01]  /*58d0*/  FADD.FTZ R77, R71, R4 ;  /* 0x00000004474d7221 */ /* 0x001fc20000010000 */
[----:B------:R-:W-:Y:S01]  /*58e0*/  FADD.FTZ R78, R60, R79 ;  /* 0x0000004f3c4e7221 */ /* 0x000fe20000010000 */
[----:B------:R1:W-:Y:S05]  /*58f0*/  @!P1 SYNCS.ARRIVE.TRANS64.RED.A1T0 RZ, [R3+URZ], RZ ;  /* 0x000000ff03ff99a7 */ /* 0x0003ea000810043f */
        /* <DEDUP_REMOVED lines=13> */
[----:B0-----:R-:W-:-:S03]  /*59d0*/  FADD.FTZ R4, R10, R77 ;  /* 0x0000004d0a047221 */ /* 0x001fc60000010000 */
[----:B--2---:R-:W-:Y:S01]  /*59e0*/  FADD.FTZ R3, R65, R78 ;  /* 0x0000004e41037221 */ /* 0x004fe20000010000 */
[----:B------:R-:W-:Y:S06]  /*59f0*/  @!P0 BRA `(.L_x_10052) ;  /* 0x0000000000048947 */ /* 0x000fec0003800000 */
[----:B------:R-:W-:Y:S01]  /*5a00*/  BPT.TRAP 0x1 ;  /* 0x000000040000795c */ /* 0x000fe20000300000 */
.L_x_10052:
[----:B------:R-:W-:Y:S01]  /*5a10*/  UISETP.GT.AND UP1, UPT, UR50, UR17, UPT ;  /* 0x000000113200728c */ /* 0x000fe2000bf24270 */
[----:B------:R-:W-:Y:S01]  /*5a20*/  F2FP.SATFINITE.E4M3.F32.PACK_AB_MERGE_C R6, R55, R6, RZ ;  /* 0x000000063706723e */ /* 0x000fe200048070ff */
[----:B------:R-:W-:Y:S01]  /*5a30*/  UIADD3 UR6, UR11, 0x19c60, URZ ;  /* 0x00019c600b067890 */ /* 0x000fe2000fffe03f */
[----:B------:R-:W-:Y:S01]  /*5a40*/  F2FP.SATFINITE.E4M3.F32.PACK_AB_MERGE_C R9, R12, R9, RZ ;  /* 0x000000090c09723e */ /* 0x000fe200048070ff */
[----:B------:R-:W-:Y:S01]  /*5a50*/  UIADD3 UR50, UR50, -0x1, URZ ;  /* 0xffffffff32327890 */ /* 0x000fe2000fffe03f */
[----:B------:R-:W-:Y:S01]  /*5a60*/  F2FP.SATFINITE.E4M3.F32.PACK_AB_MERGE_C R30, R31, R30, RZ ;  /* 0x0000001e1f1e723e */ /* 0x000fe200048070ff */
[----:B------:R-:W-:Y:S01]  /*5a70*/  UPRMT UR6, UR44, 0x654, UR6 ;  /* 0x000006542c067896 */ /* 0x000fe20008000006 */
[----:B------:R-:W-:Y:S01]  /*5a80*/  PLOP3.LUT P3, PT, PT, PT, UP1, 0x80, 0x0 ;  /* 0x000000000000781c */ /* 0x000fe20003f6f018 */
        /* <DEDUP_REMOVED lines=83> */
.L_x_10043:
[----:B------:R-:W-:-:S13]  /*5fc0*/  ISETP.LE.AND P2, PT, RZ, UR50, PT ;  /* 0x00000032ff007c0c */ /* 0x000fda000bf43270 */
[----:B------:R-:W-:Y:S05]  /*5fd0*/  @!P2 BRA `(.L_x_10054) ;  /* 0x0000001800eca947 */ /* 0x000fea0003800000 */
[----:B------:R-:W-:Y:S01]  /*5fe0*/  IMAD.MOV.U32 R7, RZ, RZ, R0 ;  /* 0x000000ffff077224 */ /* 0x000fe200078e0000 */
[----:B------:R-:W-:Y:S01]  /*5ff0*/  UMOV UR17, UR37 ;  /* 0x0000002500117c82 */ /* 0x000fe20008000000 */
[----:B------:R-:W-:Y:S01]  /*6000*/  IMAD.MOV.U32 R5, RZ, RZ, R2 ;  /* 0x000000ffff057224 */ /* 0x000fe200078e0002 */
[----:B------:R-:W-:-:S06]  /*6010*/  UMOV UR18, UR38 ;  /* 0x0000002600127c82 */ /* 0x000fcc0008000000 */
.L_x_10064:
[----:B------:R-:W-:-:S04]  /*6020*/  UIADD3 UR6, UR18, 0x1, URZ ;  /* 0x0000000112067890 */ /* 0x000fc8000fffe03f */
[----:B------:R-:W-:-:S04]  /*6030*/  UISETP.NE.AND UP0, UPT, UR6, 0x2, UPT ;  /* 0x000000020600788c */ /* 0x000fc8000bf05270 */
[----:B------:R-:W-:Y:S02]  /*6040*/  USEL UR37, URZ, 0x1, UP0 ;  /* 0x000000013f257887 */ /* 0x000fe40008000000 */
[----:B------:R-:W-:Y:S02]  /*6050*/  USEL UR38, UR6, URZ, UP0 ;  /* 0x0000003f06267287 */ /* 0x000fe40008000000 */
[----:B------:R-:W-:Y:S01]  /*6060*/  ULOP3.LUT UR37, UR17, UR37, URZ, 0x3c, !UPT ;  /* 0x0000002511257292 */ /* 0x000fe2000f8e3c3f */
[----:B------:R-:W-:Y:S11]  /*6070*/  @!P0 BRA `(.L_x_10055) ;  /* 0x0000000000048947 */ /* 0x000ff60003800000 */
[----:B------:R-:W-:Y:S01]  /*6080*/  BPT.TRAP 0x1 ;  /* 0x000000040000795c */ /* 0x000fe20000300000 */
.L_x_10055:
[----:B------:R-:W-:Y:S01]  /*6090*/  ULEA UR6, UR38, UR45, 0x3 ;  /* 0x0000002d26067291 */ /* 0x000fe2000f8e183f */
[----:B------:R-:W-:-:S05]  /*60a0*/  IMAD.U32 R0, RZ, RZ, UR37 ;  /* 0x00000025ff007e24 */ /* 0x000fca000f8e00ff */
[----:B------:R-:W-:-:S04]  /*60b0*/  SHF.L.U32 R0, R0, 0x1f, RZ ;  /* 0x0000001f00007819 */ /* 0x000fc800000006ff */
[----:B------:R0:W1:Y:S01]  /*60c0*/  SYNCS.PHASECHK.TRANS64.TRYWAIT P2, [UR6+0x19c30], R0 ;  /* 0x019c3000ff0075a7 */ /* 0x0000620008040146 */
[----:B------:R-:W-:Y:S05]  /*60d0*/  @!P0 BRA `(.L_x_10056) ;  /* 0x0000000000048947 */ /* 0x000fea0003800000 */
[----:B------:R-:W-:Y:S01]  /*60e0*/  BPT.TRAP 0x1 ;  /* 0x000000040000795c */ /* 0x000fe20000300000 */
.L_x_10056:
[----:B-1----:R-:W-:Y:S05]  /*60f0*/  @P2 BRA `(.L_x_10057) ;  /* 0x0000000000082947 */ /* 0x002fea0003800000 */
[----:B------:R-:W1:Y:S02]  /*6100*/  SYNCS.PHASECHK.TRANS64.TRYWAIT P2, [UR6+0x19c30], R0 ;  /* 0x019c3000ff0075a7 */ /* 0x000e640008040146 */
[----:B-1----:R-:W-:Y:S05]  /*6110*/  @!P2 BRA `(.L_x_10058) ;  /* 0x000000800098a947 */ /* 0x002fea0003800000 */
.L_x_10057:
        /* <DEDUP_REMOVED lines=17> */
.L_x_10059:
[----:B------:R-:W-:Y:S01]  /*6230*/  ULEA UR11, UR18, UR45, 0x3 ;  /* 0x0000002d120b7291 */ /* 0x000fe2000f8e183f */
[----:B01----:R-:W-:-:S05]  /*6240*/  IMAD.U32 R0, RZ, RZ, UR17 ;  /* 0x00000011ff007e24 */ /* 0x003fca000f8e00ff */
[----:B------:R-:W-:-:S04]  /*6250*/  SHF.L.U32 R0, R0, 0x1f, RZ ;  /* 0x0000001f00007819 */ /* 0x000fc800000006ff */
[----:B------:R0:W1:Y:S01]  /*6260*/  SYNCS.PHASECHK.TRANS64.TRYWAIT P2, [UR11+0x19c50], R0 ;  /* 0x019c5000ff0075a7 */ /* 0x000062000804014b */
[----:B------:R-:W-:Y:S05]  /*6270*/  @!P0 BRA `(.L_x_10060) ;  /* 0x0000000000048947 */ /* 0x000fea0003800000 */
[----:B------:R-:W-:Y:S01]  /*6280*/  BPT.TRAP 0x1 ;  /* 0x000000040000795c */ /* 0x000fe20000300000 */
.L_x_10060:
[----:B-1----:R-:W-:Y:S05]  /*6290*/  @P2 BRA `(.L_x_10061) ;  /* 0x0000000000082947 */ /* 0x002fea0003800000 */
[----:B------:R-:W1:Y:S02]  /*62a0*/  SYNCS.PHASECHK.TRANS64.TRYWAIT P2, [UR11+0x19c50], R0 ;  /* 0x019c5000ff0075a7 */ /* 0x000e64000804014b */
[----:B-1----:R-:W-:Y:S05]  /*62b0*/  @!P2 BRA `(.L_x_10062) ;  /* 0x000000800048a947 */ /* 0x002fea0003800000 */
.L_x_10061:
[----:B------:R-:W-:Y:S01]  /*62c0*/  UIADD3 UR6, UR45, 0x3000, URZ ;  /* 0x000030002d067890 */ /* 0x000fe2000fffe03f */
[----:B------:R-:W-:Y:S01]  /*62d0*/  WARPGROUP.ARRIVE ;  /* 0x00000000000079c5 */ /* 0x000fe20000000000 */
[----:B------:R-:W-:Y:S01]  /*62e0*/  UMOV UR7, 0x40000040 ;  /* 0x4000004000077882 */ /* 0x000fe20000000000 */
[----:B------:R-:W-:Y:S01]  /*62f0*/  FMNMX.FTZ R2, R26, R7, !PT ;  /* 0x000000071a027209 */ /* 0x000fe20007810000 */
[----:B------:R-:W-:Y:S01]  /*6300*/  USHF.R.U32.HI UR6, URZ, 0x4, UR6 ;  /* 0x000000043f067899 */ /* 0x000fe20008011606 */
[----:B01----:R-:W-:Y:S01]  /*6310*/  FMNMX.FTZ R0, R24, R5, !PT ;  /* 0x0000000518007209 */ /* 0x003fe20007810000 */
[----:B------:R-:W-:Y:S01]  /*6320*/  IMAD.U32 R13, RZ, RZ, UR42 ;  /* 0x0000002aff0d7e24 */ /* 0x000fe2000f8e00ff */
        /* <DEDUP_REMOVED lines=82> */
[----:B------:R-:W-:Y:S02]  /*6850*/  FADD.FTZ R6, -R0, R7 ;  /* 0x0000000700067221 */ /* 0x000fe40000010100 */
[----:B------:R-:W-:-:S01]  /*6860*/  FFMA.FTZ R7, R2, R13, -8 ;  /* 0xc100000002077423 */ /* 0x000fc2000001000d */
[----:B------:R-:W-:Y:S01]  /*6870*/  FADD.FTZ R5, -R2, R5 ;  /* 0x0000000502057221 */ /* 0x000fe20000010100 */
[----:B------:R-:W-:Y:S02]  /*6880*/  FMUL.FTZ R6, R6, UR42 ;  /* 0x0000002a06067c20 */ /* 0x000fe40008410000 */
[--C-:B------:R-:W-:Y:S01]  /*6890*/  FFMA.FTZ R9, R25, UR42, -R7.reuse ;  /* 0x0000002a19097c23 */ /* 0x100fe20008010807 */
[----:B------:R-:W-:-:S01]  /*68a0*/  FFMA.FTZ R25, R45, UR42, -R7 ;  /* 0x0000002a2d197c23 */ /* 0x000fc20008010807 */
[--C-:B------:R-:W-:Y:S01]  /*68b0*/  FFMA.FTZ R45, R65, UR42, -R7.reuse ;  /* 0x0000002a412d7c23 */ /* 0x100fe20008010807 */
[----:B------:R-:W-:Y:S02]  /*68c0*/  IMAD.U32 R65, RZ, RZ, UR42 ;  /* 0x0000002aff417e24 */ /* 0x000fe4000f8e00ff */
[--C-:B------:R-:W-:Y:S01]  /*68d0*/  FFMA.FTZ R11, R29, UR42, -R7.reuse ;  /* 0x0000002a1d0b7c23 */ /* 0x100fe20008010807 */
[----:B------:R-:W-:-:S01]  /*68e0*/  FFMA.FTZ R29, R49, UR42, -R7 ;  /* 0x0000002a311d7c23 */ /* 0x000fc20008010807 */
[----:B------:R-:W-:Y:S01]  /*68f0*/  FMUL.FTZ R5, R5, UR42 ;  /* 0x0000002a05057c20 */ /* 0x000fe20008410000 */
[----:B------:R-:W-:-:S01]  /*6900*/  FFMA.FTZ R65, R0, R65, -8 ;  /* 0xc100000000417423 */ /* 0x000fc20000010041 */
[--C-:B------:R-:W-:Y:S01]  /*6910*/  FFMA.FTZ R8, R24, UR42, -R7.reuse ;  /* 0x0000002a18087c23 */ /* 0x100fe20008010807 */
        /* <DEDUP_REMOVED lines=34> */
[----:B0-----:R-:W-:-:S01]  /*6b40*/  FFMA.FTZ R4, R5, R4, R8 ;  /* 0x0000000405047223 */ /* 0x001fc20000010008 */
[----:B------:R-:W-:Y:S01]  /*6b50*/  FFMA.FTZ R21, R41, UR42, -R7 ;  /* 0x0000002a29157c23 */ /* 0x000fe20008010807 */
[----:B------:R-:W-:-:S01]  /*6b60*/  FFMA.FTZ R59, R62, UR42, -R65 ;  /* 0x0000002a3e3b7c23 */ /* 0x000fc20008010841 */
[--C-:B------:R-:W-:Y:S01]  /*6b70*/  FFMA.FTZ R62, R63, UR42, -R65.reuse ;  /* 0x0000002a3f3e7c23 */ /* 0x100fe20008010841 */
[----:B------:R-:W-:-:S01]  /*6b80*/  FFMA.FTZ R63, R66, UR42, -R65 ;  /* 0x0000002a423f7c23 */ /* 0x000fc20008010841 */
[--C-:B------:R-:W-:Y:S01]  /*6b90*/  FFMA.FTZ R24, R44, UR42, -R7.reuse ;  /* 0x0000002a2c187c23 */ /* 0x100fe20008010807 */
[----:B------:R-:W-:-:S01]  /*6ba0*/  FFMA.FTZ R32, R52, UR42, -R7 ;  /* 0x0000002a34207c23 */ /* 0x000fc20008010807 */
[----:B------:R-:W0:Y:S01]  /*6bb0*/  MUFU.EX2 R26, R26 ;  /* 0x0000001a001a7308 */ /* 0x000e220000000800 */
[----:B-1----:R-:W-:-:S01]  /*6bc0*/  FFMA.FTZ R3, R6, R3, R69 ;  /* 0x0000000306037223 */ /* 0x002fc20000010045 */
[----:B------:R-:W-:Y:S01]  /*6bd0*/  FFMA.FTZ R36, R56, UR42, -R7 ;  /* 0x0000002a38247c23 */ /* 0x000fe20008010807 */
[----:B------:R-:W-:-:S02]  /*6be0*/  WARPGROUP.DEPBAR.LE gsb0, 0x0 ;  /* 0x00008000000079c5 */ /* 0x000fc40000010000 */
[----:B------:R-:W-:Y:S01]  /*6bf0*/  WARPGROUP.ARRIVE ;  /* 0x00000000000079c5 */ /* 0x000fe20000000000 */
[----:B------:R-:W-:-:S01]  /*6c00*/  FFMA.FTZ R37, R57, UR42, -R7 ;  /* 0x0000002a39257c23 */ /* 0x000fc20008010807 */
[----:B------:R-:W-:Y:S01]  /*6c10*/  FFMA.FTZ R52, R72, UR42, -R7 ;  /* 0x0000002a48347c23 */ /* 0x000fe20008010807 */
[----:B------:R-:W1:Y:S01]  /*6c20*/  MUFU.EX2 R27, R27 ;  /* 0x0000001b001b7308 */ /* 0x000e620000000800 */
[----:B--2---:R-:W-:-:S01]  /*6c30*/  FADD.FTZ R73, R9, R4 ;  /* 0x0000000409497221 */ /* 0x004fc20000010000 */
[--C-:B------:R-:W-:Y:S01]  /*6c40*/  FFMA.FTZ R40, R60, UR42, -R7.reuse ;  /* 0x0000002a3c287c23 */ /* 0x100fe20008010807 */
[----:B------:R-:W-:Y:S01]  /*6c50*/  QGMMA.64x96x32.F32.E4M3.E4M3 R88, R140, gdesc[UR4], R88, gsb0 ;  /* 0x016000048c587df3 */ /* 0x000fe20008000858 */
[----:B------:R-:W-:Y:S01]  /*6c60*/  UIADD3 UR6, UR10, 0x6, URZ ;  /* 0x000000060a067890 */ /* 0x000fe2000fffe03f */
[--C-:B------:R-:W-:Y:S01]  /*6c70*/  FFMA.FTZ R41, R61, UR42, -R7.reuse ;  /* 0x0000002a3d297c23 */ /* 0x100fe20008010807 */
[----:B------:R-:W-:Y:S01]  /*6c80*/  UMOV UR7, 0x40000040 ;  /* 0x4000004000077882 */ /* 0x000fe20000000000 */
[----:B------:R-:W-:Y:S01]  /*6c90*/  FFMA.FTZ R44, R64, UR42, -R7 ;  /* 0x0000002a402c7c23 */ /* 0x000fe20008010807 */
        /* <DEDUP_REMOVED lines=35> */
[----:B------:R-:W-:Y:S02]  /*6ed0*/  WARPGROUP.DEPBAR.LE gsb0, 0x0 ;  /* 0x00008000000079c5 */ /* 0x000fe40000010000 */
[----:B------:R-:W-:Y:S01]  /*6ee0*/  WARPGROUP.ARRIVE ;  /* 0x00000000000079c5 */ /* 0x000fe20000000000 */
[----:B-1----:R-:W-:-:S04]  /*6ef0*/  FADD.FTZ R3, R39, R4 ;  /* 0x0000000427037221 */ /* 0x002fc80000010000 */
[----:B------:R-:W1:Y:S01]  /*6f00*/  MUFU.EX2 R21, R21 ;  /* 0x0000001500157308 */ /* 0x000e620000000800 */
[----:B------:R-:W-:Y:S01]  /*6f10*/  QGMMA.64x96x32.F32.E4M3.E4M3 R88, R136, gdesc[UR4], R88, gsb0 ;  /* 0x0160000488587df3 */ /* 0x000fe20008000858 */
[----:B--2---:R-:W-:-:S06]  /*6f20*/  FADD.FTZ R68, R20, R73 ;  /* 0x0000004914447221 */ /* 0x004fcc0000010000 */
        /* <DEDUP_REMOVED lines=31> */
[----:B-1----:R-:W-:-:S01]  /*7120*/  FADD.FTZ R73, R33, R72 ;  /* 0x0000004821497221 */ /* 0x002fc20000010000 */
[----:B------:R-:W-:-:S06]  /*7130*/  FFMA.FTZ R72, R78, UR42, -R65 ;  /* 0x0000002a4e487c23 */ /* 0x000fcc0008010841 */
        /* <DEDUP_REMOVED lines=28> */
[----:B--2---:R-:W-:-:S01]  /*7300*/  FADD.FTZ R3, R67, R4 ;  /* 0x0000000443037221 */ /* 0x004fc20000010000 */
[----:B------:R-:W-:-:S06]  /*7310*/  IMAD.U32 R4, RZ, RZ, UR38 ;  /* 0x00000026ff047e24 */ /* 0x000fcc000f8e00ff */
[----:B------:R-:W2:Y:S01]  /*7320*/  MUFU.EX2 R68, R68 ;  /* 0x0000004400447308 */ /* 0x000ea20000000800 */
[----:B0-----:R-:W-:-:S07]  /*7330*/  FADD.FTZ R76, R48, R77 ;  /* 0x0000004d304c7221 */ /* 0x001fce0000010000 */
[----:B------:R-:W0:Y:S01]  /*7340*/  MUFU.EX2 R52, R52 ;  /* 0x0000003400347308 */ /* 0x000e220000000800 */
[----:B-1----:R-:W-:-:S01]  /*7350*/  FADD.FTZ R77, R49, R76 ;  /* 0x0000004c314d7221 */ /* 0x002fc20000010000 */
[--C-:B------:R-:W-:Y:S01]  /*7360*/  FFMA.FTZ R76, R86, UR42, -R65.reuse ;  /* 0x0000002a564c7c23 */ /* 0x100fe20008010841 */
[----:B------:R-:W-:-:S05]  /*7370*/  FFMA.FTZ R65, R87, UR42, -R65 ;  /* 0x0000002a57417c23 */ /* 0x000fca0008010841 */
        /* <DEDUP_REMOVED lines=8> */
[----:B-1----:R-:W-:-:S01]  /*7400*/  FADD.FTZ R78, R70, R79 ;  /* 0x0000004f464e7221 */ /* 0x002fc20000010000 */
[----:B------:R1:W-:Y:S06]  /*7410*/  @!P1 SYNCS.ARRIVE.TRANS64.RED.A1T0 RZ, [R3+URZ], RZ ;  /* 0x000000ff03ff99a7 */ /* 0x0003ec000810043f */
[----:B------:R-:W3:Y:S01]  /*7420*/  MUFU.EX2 R56, R56 ;  /* 0x0000003800387308 */ /* 0x000ee20000000800 */
[----:B--2---:R-:W-:-:S07]  /*7430*/  FADD.FTZ R77, R53, R4 ;  /* 0x00000004354d7221 */ /* 0x004fce0000010000 */
[----:B------:R-:W2:Y:S01]  /*7440*/  MUFU.EX2 R72, R72 ;  /* 0x0000004800487308 */ /* 0x000ea20000000800 */
[----:B0-----:R-:W-:-:S07]  /*7450*/  FADD.FTZ R79, R71, R78 ;  /* 0x0000004e474f7221 */ /* 0x001fce0000010000 */
[----:B------:R-:W1:Y:S01]  /*7460*/  MUFU.EX2 R57, R57 ;  /* 0x0000003900397308 */ /* 0x000e620000000800 */
[----:B---3--:R-:W-:-:S07]  /*7470*/  FADD.FTZ R4, R56, R77 ;  /* 0x0000004d38047221 */ /* 0x008fce0000010000 */
        /* <DEDUP_REMOVED lines=22> */
.L_x_10063:
        /* <DEDUP_REMOVED lines=91> */
.L_x_10054:
[----:B------:R-:W-:Y:S06]  /*7b90*/  BAR.ARV 0x8, 0x200 ;  /* 0x0208000000007b1d */ /* 0x000fec0000002000 */
[----:B------:R-:W-:Y:S05]  /*7ba0*/  @!P0 BRA `(.L_x_10065) ;  /* 0x0000000000048947 */ /* 0x000fea0003800000 */
[----:B------:R-:W-:Y:S01]  /*7bb0*/  BPT.TRAP 0x1 ;  /* 0x000000040000795c */ /* 0x000fe20000300000 */
.L_x_10065:
[----:B------:R-:W-:Y:S01]  /*7bc0*/  ULEA UR14, UR38, UR45, 0x3 ;  /* 0x0000002d260e7291 */ /* 0x000fe2000f8e183f */
[----:B------:R-:W-:-:S05]  /*7bd0*/  IMAD.U32 R5, RZ, RZ, UR37 ;  /* 0x00000025ff057e24 */ /* 0x000fca000f8e00ff */
[----:B------:R-:W-:-:S04]  /*7be0*/  SHF.L.U32 R5, R5, 0x1f, RZ ;  /* 0x0000001f05057819 */ /* 0x000fc800000006ff */
[----:B------:R0:W1:Y:S01]  /*7bf0*/  SYNCS.PHASECHK.TRANS64.TRYWAIT P1, [UR14+0x19c50], R5 ;  /* 0x019c5005ff0075a7 */ /* 0x000062000802014e */
[----:B------:R-:W-:Y:S05]  /*7c00*/  @!P0 BRA `(.L_x_10066) ;  /* 0x0000000000048947 */ /* 0x000fea0003800000 */
[----:B------:R-:W-:Y:S01]  /*7c10*/  BPT.TRAP 0x1 ;  /* 0x000000040000795c */ /* 0x000fe20000300000 */
.L_x_10066:
[----:B-1----:R-:W-:Y:S05]  /*7c20*/  @P1 BRA `(.L_x_10067) ;  /* 0x0000000000081947 */ /* 0x002fea0003800000 */
[----:B------:R-:W1:Y:S02]  /*7c30*/  SYNCS.PHASECHK.TRANS64.TRYWAIT P1, [UR14+0x19c50], R5 ;  /* 0x019c5005ff0075a7 */ /* 0x000e64000802014e */
[----:B-1----:R-:W-:Y:S05]  /*7c40*/  @!P1 BRA `(.L_x_10068) ;  /* 0x0000006400fc9947 */ /* 0x002fea0003800000 */
.L_x_10067:
[----:B------:R-:W-:Y:S01]  /*7c50*/  ULDC.64 UR4, c[0x0][0x9a0] ;  /* 0x0002680000047ab9 */ /* 0x000fe20000000a00 */
[----:B------:R-:W-:Y:S01]  /*7c60*/  UIADD3 UR45, UR45, 0x3000, URZ ;  /* 0x000030002d2d7890 */ /* 0x000fe2000fffe03f */
[----:B------:R-:W-:Y:S01]  /*7c70*/  WARPGROUP.ARRIVE ;  /* 0x00000000000079c5 */ /* 0x000fe20000000000 */
[----:B------:R-:W-:Y:S01]  /*7c80*/  UISETP.NE.U32.AND UP0, UPT, UR4, URZ, UPT ;  /* 0x0000003f0400728c */ /* 0x000fe2000bf05070 */
[----:B01----:R-:W-:Y:S01]  /*7c90*/  IMAD.MOV.U32 R5, RZ, RZ, 0x3f800000 ;  /* 0x3f800000ff057424 */ /* 0x003fe200078e00ff */
        /* <DEDUP_REMOVED lines=34> */
[----:B------:R-:W1:Y:S01]  /*7ec0*/  SHFL.BFLY PT, R9, R4, 0x2, 0x1f ;  /* 0x0c401f0004097f89 */ /* 0x000e6200000e0000 */
[----:B------:R-:W-:-:S03]  /*7ed0*/  UIADD3 UR10, UR10, 0x6, URZ ;  /* 0x000000060a0a7890 */ /* 0x000fc6000fffe03f */
[----:B------:R-:W3:Y:S01]  /*7ee0*/  SHFL.BFLY PT, R8, R3, 0x2, 0x1f ;  /* 0x0c401f0003087f89 */ /* 0x000ee200000e0000 */
[----:B------:R-:W-:Y:S01]  /*7ef0*/  UMOV UR11, 0x40000040 ;  /* 0x40000040000b7882 */ /* 0x000fe20000000000 */
[----:B------:R-:W-:Y:S02]  /*7f00*/  WARPGROUP.DEPBAR.LE gsb0, 0x0 ;  /* 0x00008000000079c5 */ /* 0x000fe40000010000 */
[----:B------:R-:W-:-:S06]  /*7f10*/  WARPGROUP.ARRIVE ;  /* 0x00000000000079c5 */ /* 0x000fcc0000000000 */
[----:B------:R-:W-:Y:S01]  /*7f20*/  QGMMA.64x96x32.F32.E4M3.E4M3 R88, R140, gdesc[UR4], R88, gsb0 ;  /* 0x016000048c587df3 */ /* 0x000fe20008000858 */
        /* <DEDUP_REMOVED lines=36> */
.L_x_10069:
        /* <DEDUP_REMOVED lines=58> */
.L_x_10036:
        /* <DEDUP_REMOVED lines=45> */
[----:B------:R-:W-:Y:S02]  /*87e0*/  UIMAD UR5, UR12, UR8, URZ ;  /* 0x000000080c0572a4 */ /* 0x000fe4000f8e023f */
[----:B------:R-:W-:Y:S02]  /*87f0*/  UIMAD.WIDE.U32 UR6, UR40, UR8, URZ ;  /* 0x00000008280672a5 */ /* 0x000fe4000f8e003f */
[----:B------:R-:W-:Y:S02]  /*8800*/  UIMAD UR5, UR40, UR9, UR5 ;  /* 0x00000009280572a4 */ /* 0x000fe4000f8e0205 */
[----:B------:R-:W-:Y:S02]  /*8810*/  UIMAD UR8, UR13, UR10, URZ ;  /* 0x0000000a0d0872a4 */ /* 0x000fe4000f8e023f */
[----:B------:R-:W-:Y:S01]  /*8820*/  UIADD3 UR7, UR7, UR5, URZ ;  /* 0x0000000507077290 */ /* 0x000fe2000fffe03f */
[----:B0-----:R-:W-:Y:S01]  /*8830*/  LOP3.LUT P0, R5, R38, 0x3, RZ, 0xc0, !PT ;  /* 0x0000000326057812 */ /* 0x001fe2000780c0ff */
[----:B------:R-:W-:Y:S01]  /*8840*/  UIMAD UR8, UR39, UR11, UR8 ;  /* 0x0000000b270872a4 */ /* 0x000fe2000f8e0208 */
[----:B------:R-:W-:-:S02]  /*8850*/  MOV R38, R0 ;  /* 0x0000000000267202 */ /* 0x000fc40000000f00 */
[----:B-1----:R-:W-:Y:S01]  /*8860*/  MOV R39, R37 ;  /* 0x0000002500277202 */ /* 0x002fe20000000f00 */
[----:B------:R-:W-:Y:S01]  /*8870*/  UIMAD.WIDE.U32 UR6, UR39, UR10, UR6 ;  /* 0x0000000a270672a5 */ /* 0x000fe2000f8e0006 */
[----:B------:R-:W-:Y:S01]  /*8880*/  ISETP.EQ.OR P0, PT, R5, 0x3, !P0 ;  /* 0x000000030500780c */ /* 0x000fe20004702670 */
[----:B------:R-:W-:Y:S01]  /*8890*/  IMAD R5, R152, 0x20, R18 ;  /* 0x0000002098057824 */ /* 0x000fe200078e0212 */
[----:B------:R-:W-:Y:S01]  /*88a0*/  F2FP.BF16.F32.PACK_AB R4, R111, R26 ;  /* 0x0000001a6f04723e */ /* 0x000fe200000010ff */
[----:B------:R-:W-:Y:S01]  /*88b0*/  ULDC UR5, c[0x0][0xa88] ;  /* 0x0002a20000057ab9 */ /* 0x000fe20000000800 */
[----:B------:R-:W-:Y:S01]  /*88c0*/  SEL R47, R27, R28, P0 ;  /* 0x0000001c1b2f7207 */ /* 0x000fe20000000000 */
[----:B------:R-:W-:Y:S01]  /*88d0*/  ULDC.64 UR10, c[0x0][0xaf0] ;  /* 0x0002bc00000a7ab9 */ /* 0x000fe20000000a00 */
[----:B------:R-:W-:Y:S01]  /*88e0*/  SEL R33, R28, R27, P0 ;  /* 0x0000001b1c217207 */ /* 0x000fe20000000000 */
[----:B------:R-:W-:Y:S01]  /*88f0*/  IMAD.WIDE R26, R156, 0x2, R38 ;  /* 0x000000029c1a7825 */ /* 0x000fe200078e0226 */
[----:B------:R-:W-:-:S02]  /*8900*/  SEL R53, R9, R10, P0 ;  /* 0x0000000a09357207 */ /* 0x000fc40000000000 */
[----:B------:R-:W-:Y:S01]  /*8910*/  SEL R55, R10, R9, P0 ;  /* 0x000000090a377207 */ /* 0x000fe20000000000 */
[----:B------:R-:W-:Y:S01]  /*8920*/  IMAD.WIDE R38, R5, 0x2, R38 ;  /* 0x0000000205267825 */ /* 0x000fe200078e0226 */
[----:B------:R-:W-:Y:S02]  /*8930*/  IADD3 R9, P1, R26, 0x6020, RZ ;  /* 0x000060201a097810 */ /* 0x000fe40007f3e0ff */
[----:B------:R-:W-:Y:S02]  /*8940*/  SEL R41, R35, R36, P0 ;  /* 0x0000002423297207 */ /* 0x000fe40000000000 */
[----:B------:R-:W-:Y:S02]  /*8950*/  SEL R43, R36, R35, P0 ;  /* 0x00000023242b7207 */ /* 0x000fe40000000000 */
[----:B------:R-:W-:Y:S02]  /*8960*/  SEL R51, R13, R14, P0 ;  /* 0x0000000e0d337207 */ /* 0x000fe40000000000 */
[----:B------:R-:W-:-:S02]  /*8970*/  SEL R35, R14, R13, P0 ;  /* 0x0000000d0e237207 */ /* 0x000fc40000000000 */
[----:B------:R-:W-:Y:S02]  /*8980*/  LOP3.LUT R14, R9, 0x180, RZ, 0xc0, !PT ;  /* 0x00000180090e7812 */ /* 0x000fe400078ec0ff */
[----:B------:R-:W-:Y:S02]  /*8990*/  SEL R45, R31, R32, P0 ;  /* 0x000000201f2d7207 */ /* 0x000fe40000000000 */
[----:B------:R-:W-:Y:S02]  /*89a0*/  SHF.R.U64 R14, R14, 0x3, RZ ;  /* 0x000000030e0e7819 */ /* 0x000fe400000012ff */
[----:B------:R-:W-:Y:S02]  /*89b0*/  SEL R32, R32, R31, P0 ;  /* 0x0000001f20207207 */ /* 0x000fe40000000000 */
[----:B------:R-:W-:Y:S02]  /*89c0*/  LOP3.LUT R14, R14, R9, RZ, 0x3c, !PT ;  /* 0x000000090e0e7212 */ /* 0x000fe400078e3cff */
[----:B------:R-:W0:Y:S01]  /*89d0*/  LDC R9, c[0x0][0xbe8] ;  /* 0x0002fa00ff097b82 */ /* 0x000e220000000800 */
[----:B------:R-:W-:-:S02]  /*89e0*/  IADD3 R31, P2, R26, 0x6000, RZ ;  /* 0x000060001a1f7810 */ /* 0x000fc40007f5e0ff */
[----:B------:R-:W-:Y:S02]  /*89f0*/  SEL R59, R29, R30, P0 ;  /* 0x0000001e1d3b7207 */ /* 0x000fe40000000000 */
[----:B------:R-:W-:Y:S02]  /*8a00*/  SEL R61, R30, R29, P0 ;  /* 0x0000001d1e3d7207 */ /* 0x000fe40000000000 */
[----:B------:R-:W-:Y:S02]  /*8a10*/  IADD3 R29, P3, R26, 0x3020, RZ ;  /* 0x000030201a1d7810 */ /* 0x000fe40007f7e0ff */
[----:B------:R-:W-:Y:S02]  /*8a20*/  SEL R63, R25, R4, P0 ;  /* 0x00000004193f7207 */ /* 0x000fe40000000000 */
[----:B------:R-:W-:Y:S01]  /*8a30*/  SEL R65, R4, R25, P0 ;  /* 0x0000001904417207 */ /* 0x000fe20000000000 */
[--C-:B------:R-:W-:Y:S01]  /*8a40*/  IMAD.X R25, RZ, RZ, R27.reuse, P2 ;  /* 0x000000ffff197224 */ /* 0x100fe200010e061b */
[----:B------:R-:W-:Y:S01]  /*8a50*/  SEL R71, R11, R12, P0 ;  /* 0x0000000c0b477207 */ /* 0x000fe20000000000 */
[----:B------:R-:W-:Y:S01]  /*8a60*/  IMAD.X R13, RZ, RZ, R27, P3 ;  /* 0x000000ffff0d7224 */ /* 0x000fe200018e061b */
[----:B------:R-:W-:-:S02]  /*8a70*/  SEL R73, R12, R11, P0 ;  /* 0x0000000b0c497207 */ /* 0x000fc40000000000 */
[----:B------:R-:W-:Y:S02]  /*8a80*/  LOP3.LUT R12, R31, 0x180, RZ, 0xc0, !PT ;  /* 0x000001801f0c7812 */ /* 0x000fe400078ec0ff */
[----:B------:R-:W-:Y:S02]  /*8a90*/  LOP3.LUT R10, R29, 0x180, RZ, 0xc0, !PT ;  /* 0x000001801d0a7812 */ /* 0x000fe400078ec0ff */
[----:B------:R-:W-:Y:S02]  /*8aa0*/  SHF.R.U64 R12, R12, 0x3, RZ ;  /* 0x000000030c0c7819 */ /* 0x000fe400000012ff */
[----:B------:R-:W-:Y:S02]  /*8ab0*/  SHF.R.U64 R10, R10, 0x3, RZ ;  /* 0x000000030a0a7819 */ /* 0x000fe400000012ff */
[----:B0-----:R-:W-:Y:S02]  /*8ac0*/  ISETP.NE.AND P2, PT, R9, 0x1, PT ;  /* 0x000000010900780c */ /* 0x001fe40003f45270 */
[----:B------:R-:W-:-:S02]  /*8ad0*/  IADD3 R79, P6, R38, 0x7800, RZ ;  /* 0x00007800264f7810 */ /* 0x000fc40007fde0ff */
[----:B------:R-:W-:Y:S02]  /*8ae0*/  SEL R49, R21, R24, P0 ;  /* 0x0000001815317207 */ /* 0x000fe40000000000 */
[----:B------:R-:W-:Y:S02]  /*8af0*/  SEL R34, R24, R21, P0 ;  /* 0x0000001518227207 */ /* 0x000fe40000000000 */
[----:B------:R-:W-:Y:S02]  /*8b00*/  LOP3.LUT R24, R12, R31, RZ, 0x3c, !PT ;  /* 0x0000001f0c187212 */ /* 0x000fe400078e3cff */
[----:B------:R-:W-:Y:S02]  /*8b10*/  LOP3.LUT R12, R10, R29, RZ, 0x3c, !PT ;  /* 0x0000001d0a0c7212 */ /* 0x000fe400078e3cff */
[----:B------:R-:W-:Y:S01]  /*8b20*/  LOP3.LUT R10, R79, 0x180, RZ, 0xc0, !PT ;  /* 0x000001804f0a7812 */ /* 0x000fe200078ec0ff */
[----:B------:R-:W0:Y:S01]  /*8b30*/  @P2 LDC R42, c[0x0][0xbec] ;  /* 0x0002fb00ff2a2b82 */ /* 0x000e220000000800 */
[----:B------:R-:W-:-:S02]  /*8b40*/  IADD3 R21, P4, R26, 0x3000, RZ ;  /* 0x000030001a157810 */ /* 0x000fc40007f9e0ff */
[----:B------:R-:W-:Y:S02]  /*8b50*/  SHF.R.U64 R10, R10, 0x3, RZ ;  /* 0x000000030a0a7819 */ /* 0x000fe400000012ff */
[----:B------:R-:W-:Y:S02]  /*8b60*/  SEL R75, R7, R6, P0 ;  /* 0x00000006074b7207 */ /* 0x000fe40000000000 */
[----:B------:R-:W-:Y:S02]  /*8b70*/  LOP3.LUT R10, R10, R79, RZ, 0x3c, !PT ;  /* 0x0000004f0a0a7212 */ /* 0x000fe400078e3cff */
[----:B------:R-:W1:Y:S01]  /*8b80*/  @P2 LDC R79, c[0x0][0xbf0] ;  /* 0x0002fc00ff4f2b82 */ /* 0x000e620000000800 */
[----:B------:R-:W-:Y:S01]  /*8b90*/  SEL R77, R6, R7, P0 ;  /* 0x00000007064d7207 */ /* 0x000fe20000000000 */
[----:B------:R-:W-:Y:S01]  /*8ba0*/  IMAD.X R7, RZ, RZ, R27, P4 ;  /* 0x000000ffff077224 */ /* 0x000fe200020e061b */
[----:B------:R-:W-:Y:S02]  /*8bb0*/  LOP3.LUT R6, R21, 0x180, RZ, 0xc0, !PT ;  /* 0x0000018015067812 */ /* 0x000fe400078ec0ff */
[----:B------:R-:W-:Y:S01]  /*8bc0*/  MOV R68, R12 ;  /* 0x0000000c00447202 */ /* 0x000fe20000000f00 */
[----:B------:R-:W-:Y:S01]  /*8bd0*/  VIADD R13, R17, UR43 ;  /* 0x0000002b110d7c36 */ /* 0x000fe20008000000 */
[----:B------:R-:W-:-:S02]  /*8be0*/  SHF.R.U64 R6, R6, 0x3, RZ ;  /* 0x0000000306067819 */ /* 0x000fc400000012ff */
[----:B------:R-:W-:Y:S02]  /*8bf0*/  LOP3.LUT R5, R26, 0x180, RZ, 0xc0, !PT ;  /* 0x000001801a057812 */ /* 0x000fe400078ec0ff */
[----:B------:R-:W-:Y:S02]  /*8c00*/  LOP3.LUT R6, R6, R21, RZ, 0x3c, !PT ;  /* 0x0000001506067212 */ /* 0x000fe400078e3cff */
[----:B------:R-:W-:Y:S02]  /*8c10*/  IADD3 R11, P5, R26, 0x20, RZ ;  /* 0x000000201a0b7810 */ /* 0x000fe40007fbe0ff */
[----:B------:R-:W-:Y:S02]  /*8c20*/  SEL R67, R15, R20, P0 ;  /* 0x000000140f437207 */ /* 0x000fe40000000000 */
[----:B------:R-:W-:Y:S01]  /*8c30*/  SEL R69, R20, R15, P0 ;  /* 0x0000000f14457207 */ /* 0x000fe20000000000 */
        /* <DEDUP_REMOVED lines=11> */
[----:B-1----:R-:W-:-:S02]  /*8cf0*/  @P2 SHF.R.U32.HI R7, RZ, R79, R6 ;  /* 0x0000004fff072219 */ /* 0x002fc40000011606 */
[----:B------:R-:W-:Y:S01]  /*8d00*/  MOV R64, R14 ;  /* 0x0000000e00407202 */ /* 0x000fe20000000f00 */
[----:B------:R-:W-:Y:S01]  /*8d10*/  IMAD.U32 R15, RZ, RZ, UR8 ;  /* 0x00000008ff0f7e24 */ /* 0x000fe2000f8e00ff */
[----:B------:R-:W-:Y:S01]  /*8d20*/  SEL R57, R94, R95, P0 ;  /* 0x0000005f5e397207 */ /* 0x000fe20000000000 */
[----:B------:R-:W-:Y:S01]  /*8d30*/  ULDC.64 UR8, c[0x0][0xae8] ;  /* 0x0002ba0000087ab9 */ /* 0x000fe20000000a00 */
[----:B------:R-:W-:Y:S02]  /*8d40*/  SEL R95, R95, R94, P0 ;  /* 0x0000005e5f5f7207 */ /* 0x000fe40000000000 */
[----:B------:R-:W-:Y:S02]  /*8d50*/  SHF.R.U64 R36, R36, 0x3, RZ ;  /* 0x0000000324247819 */ /* 0x000fe400000012ff */
[----:B------:R-:W-:Y:S02]  /*8d60*/  LOP3.LUT R4, R4, R11, RZ, 0x3c, !PT ;  /* 0x0000000b04047212 */ /* 0x000fe400078e3cff */
[----:B------:R-:W-:Y:S01]  /*8d70*/  MOV R40, R26 ;  /* 0x0000001a00287202 */ /* 0x000fe20000000f00 */
[----:B------:R-:W-:Y:S01]  /*8d80*/  IMAD.MOV R26, RZ, RZ, -R7 ;  /* 0x000000ffff1a7224 */ /* 0x000fe200078e0a07 */
[----:B------:R-:W-:Y:S01]  /*8d90*/  LOP3.LUT R36, R36, R37, RZ, 0x3c, !PT ;  /* 0x0000002524247212 */ /* 0x000fe200078e3cff */
[----:B------:R-:W-:Y:S01]  /*8da0*/  IMAD.X R37, RZ, RZ, R39, P1 ;  /* 0x000000ffff257224 */ /* 0x000fe200008e0627 */
[----:B------:R-:W-:-:S02]  /*8db0*/  MOV R66, R24 ;  /* 0x0000001800427202 */ /* 0x000fc40000000f00 */
[----:B------:R-:W-:Y:S01]  /*8dc0*/  MOV R70, R4 ;  /* 0x0000000400467202 */ /* 0x000fe20000000f00 */
[----:B------:R-:W-:Y:S01]  /*8dd0*/  IMAD R5, R9, R26, R13 ;  /* 0x0000001a09057224 */ /* 0x000fe200078e020d */
[----:B------:R-:W-:Y:S02]  /*8de0*/  SHF.R.S32.HI R4, RZ, 0x1f, R7 ;  /* 0x0000001fff047819 */ /* 0x000fe40000011407 */
[----:B------:R-:W-:Y:S02]  /*8df0*/  IADD3 R12, P1, R7, UR6, RZ ;  /* 0x00000006070c7c10 */ /* 0x000fe4000ff3e0ff */
        /* <DEDUP_REMOVED lines=12> */
[----:B------:R-:W-:Y:S01]  /*8ec0*/  LOP3.LUT R28, R28, R29, RZ, 0x3c, !PT ;  /* 0x0000001d1c1c7212 */ /* 0x000fe200078e3cff */
[----:B------:R-:W-:Y:S01]  /*8ed0*/  ULDC.64 UR6, c[0x0][0xb50] ;  /* 0x0002d40000067ab9 */ /* 0x000fe20000000a00 */
[----:B------:R-:W-:Y:S01]  /*8ee0*/  IMAD.X R29, RZ, RZ, R39, P4 ;  /* 0x000000ffff1d7224 */ /* 0x000fe200020e0627 */
[----:B------:R-:W-:Y:S01]  /*8ef0*/  LOP3.LUT P1, RZ, R153, 0x3, RZ, 0xc0, !PT ;  /* 0x0000000399ff7812 */ /* 0x000fe2000782c0ff */
        /* <DEDUP_REMOVED lines=25> */
[----:B------:R0:W2:Y:S01]  /*9090*/  SHFL.IDX PT, R26, R33, R14, 0x1c1f ;  /* 0x001c1f0e211a7589 */ /* 0x0000a200000e0000 */
[----:B-1----:R-:W-:Y:S02]  /*90a0*/  SEL R5, R57, R24, P0 ;  /* 0x0000001839057207 */ /* 0x002fe40000000000 */
[----:B------:R-:W-:Y:S01]  /*90b0*/  SEL R7, R24, R57, P0 ;  /* 0x0000003918077207 */ /* 0x000fe20000000000 */
[----:B------:R-:W-:Y:S04]  /*90c0*/  SHFL.IDX PT, R48, R61, R14, 0x1c1f ;  /* 0x001c1f0e3d307589 */ /* 0x000fe800000e0000 */
[----:B------:R-:W1:Y:S01]  /*90d0*/  SHFL.IDX PT, R50, R65, R14, 0x1c1f ;  /* 0x001c1f0e41327589 */ /* 0x000e6200000e0000 */
[----:B0-----:R-:W-:-:S03]  /*90e0*/  LEA R33, P4, R12, UR6, 0x2 ;  /* 0x000000060c217c11 */ /* 0x001fc6000f8810ff */
[----:B------:R-:W-:Y:S04]  /*90f0*/  SHFL.IDX PT, R49, R49, R2, 0x1c1f ;  /* 0x001c1f0231317589 */ /* 0x000fe800000e0000 */
[----:B------:R-:W0:Y:S04]  /*9100*/  SHFL.IDX PT, R34, R34, R14, 0x1c1f ;  /* 0x001c1f0e22227589 */ /* 0x000e2800000e0000 */
[----:B------:R-:W-:Y:S04]  /*9110*/  SHFL.IDX PT, R51, R51, R2, 0x1c1f ;  /* 0x001c1f0233337589 */ /* 0x000fe800000e0000 */
[----:B------:R-:W-:Y:S01]  /*9120*/  SHFL.IDX PT, R67, R67, R2, 0x1c1f ;  /* 0x001c1f0243437589 */ /* 0x000fe200000e0000 */
[----:B--2---:R-:W-:-:S02]  /*9130*/  SEL R24, R47, R26, P0 ;  /* 0x0000001a2f187207 */ /* 0x004fc40000000000 */
[----:B------:R-:W-:Y:S01]  /*9140*/  SEL R26, R26, R47, P0 ;  /* 0x0000002f1a1a7207 */ /* 0x000fe20000000000 */
[----:B------:R2:W3:Y:S04]  /*9150*/  SHFL.IDX PT, R42, R35, R14, 0x1c1f ;  /* 0x001c1f0e232a7589 */ /* 0x0004e800000e0000 */
[----:B------:R-:W4:Y:S01]  /*9160*/  SHFL.IDX PT, R52, R69, R14, 0x1c1f ;  /* 0x001c1f0e45347589 */ /* 0x000f2200000e0000 */
[----:B-1----:R-:W-:Y:S02]  /*9170*/  SEL R25, R27, R50, P0 ;  /* 0x000000321b197207 */ /* 0x002fe40000000000 */
[----:B------:R-:W-:Y:S01]  /*9180*/  SEL R27, R50, R27, P0 ;  /* 0x0000001b321b7207 */ /* 0x000fe20000000000 */
[----:B------:R-:W-:Y:S01]  /*9190*/  SHFL.IDX PT, R53, R53, R2, 0x1c1f ;  /* 0x001c1f0235357589 */ /* 0x000fe200000e0000 */
[----:B--2---:R-:W-:-:S03]  /*91a0*/  VIADD R35, R155, UR43 ;  /* 0x0000002b9b237c36 */ /* 0x004fc60008000000 */
[----:B------:R-:W-:Y:S01]  /*91b0*/  SHFL.IDX PT, R71, R71, R2, 0x1c1f ;  /* 0x001c1f0247477589 */ /* 0x000fe200000e0000 */
[----:B------:R-:W-:-:S03]  /*91c0*/  VIADD R15, R35, 0x8 ;  /* 0x00000008230f7836 */ /* 0x000fc60000000000 */
[----:B------:R-:W1:Y:S04]  /*91d0*/  SHFL.IDX PT, R46, R55, R14, 0x1c1f ;  /* 0x001c1f0e372e7589 */ /* 0x000e6800000e0000 */
[----:B------:R-:W2:Y:S04]  /*91e0*/  SHFL.IDX PT, R54, R73, R14, 0x1c1f ;  /* 0x001c1f0e49367589 */ /* 0x000ea800000e0000 */
[----:B------:R0:W-:Y:S04]  /*91f0*/  SHFL.IDX PT, R75, R75, R2, 0x1c1f ;  /* 0x001c1f024b4b7589 */ /* 0x0001e800000e0000 */
[----:B------:R3:W2:Y:S04]  /*9200*/  SHFL.IDX PT, R56, R77, R14, 0x1c1f ;  /* 0x001c1f0e4d387589 */ /* 0x0006a800000e0000 */
[----:B------:R4:W-:Y:S01]  /*9210*/  STSM.16.M88.4 [R40], R4 ;  /* 0x0000000428007844 */ /* 0x0009e20000000200 */
[----:B0-----:R-:W-:-:S03]  /*9220*/  IMAD R2, R9, UR5, RZ ;  /* 0x0000000509027c24 */ /* 0x001fc6000f8e02ff */
[----:B------:R-:W-:Y:S01]  /*9230*/  SHFL.IDX PT, R60, R33, RZ, 0x1c1f ;  /* 0x001c1fff213c7589 */ /* 0x000fe200000e0000 */
[----:B---3--:R-:W-:Y:S02]  /*9240*/  SEL R14, R32, R45, P0 ;  /* 0x0000002d200e7207 */ /* 0x008fe40000000000 */
[-C--:B------:R-:W-:Y:S01]  /*9250*/  ISETP.GE.OR P3, PT, R35, R2.reuse, P1 ;  /* 0x000000022300720c */ /* 0x080fe20000f66670 */
[----:B------:R0:W-:Y:S01]  /*9260*/  SHFL.IDX PT, R62, R33, 0x1, 0x1c1f ;  /* 0x003c1f00213e7f89 */ /* 0x0001e200000e0000 */
[----:B------:R-:W-:Y:S02]  /*9270*/  LEA.HI.X R35, R12, UR7, R13, 0x2, P4 ;  /* 0x000000070c237c11 */ /* 0x000fe4000a0f140d */
[----:B------:R-:W-:Y:S02]  /*9280*/  ISETP.GE.OR P1, PT, R15, R2, P1 ;  /* 0x000000020f00720c */ /* 0x000fe40000f26670 */
[----:B------:R-:W-:Y:S01]  /*9290*/  SEL R12, R45, R32, P0 ;  /* 0x000000202d0c7207 */ /* 0x000fe20000000000 */
[----:B------:R-:W3:Y:S01]  /*92a0*/  SHFL.IDX PT, R61, R35, RZ, 0x1c1f ;  /* 0x001c1fff233d7589 */ /* 0x000ee200000e0000 */
[----:B------:R-:W-:-:S02]  /*92b0*/  SEL R13, R59, R48, P0 ;  /* 0x000000303b0d7207 */ /* 0x000fc40000000000 */
[----:B------:R-:W-:Y:S01]  /*92c0*/  SEL R15, R48, R59, P0 ;  /* 0x0000003b300f7207 */ /* 0x000fe20000000000 */
[----:B------:R1:W3:Y:S01]  /*92d0*/  SHFL.IDX PT, R63, R35, 0x1, 0x1c1f ;  /* 0x003c1f00233f7f89 */ /* 0x0002e200000e0000 */
[----:B------:R-:W-:Y:S02]  /*92e0*/  SEL R32, R49, R34, P0 ;  /* 0x0000002231207207 */ /* 0x000fe40000000000 */
[----:B------:R-:W-:Y:S01]  /*92f0*/  SEL R34, R34, R49, P0 ;  /* 0x0000003122227207 */ /* 0x000fe20000000000 */
[----:B------:R-:W-:Y:S01]  /*9300*/  STSM.16.M88.4 [R70], R12 ;  /* 0x0000000c46007844 */ /* 0x000fe20000000200 */
[----:B----4-:R-:W-:Y:S02]  /*9310*/  SEL R40, R51, R42, P0 ;  /* 0x0000002a33287207 */ /* 0x010fe40000000000 */
[----:B0-----:R-:W-:Y:S01]  /*9320*/  SEL R33, R67, R52, P0 ;  /* 0x0000003443217207 */ /* 0x001fe20000000000 */
[----:B------:R-:W-:Y:S01]  /*9330*/  STSM.16.M88.4 [R58], R24 ;  /* 0x000000183a007844 */ /* 0x000fe20000000200 */
[----:B-1----:R-:W-:-:S02]  /*9340*/  SEL R35, R52, R67, P0 ;  /* 0x0000004334237207 */ /* 0x002fc40000000000 */
[----:B------:R-:W-:Y:S02]  /*9350*/  SEL R42, R42, R51, P0 ;  /* 0x000000332a2a7207 */ /* 0x000fe40000000000 */
[----:B------:R-:W-:Y:S01]  /*9360*/  SEL R44, R53, R46, P0 ;  /* 0x0000002e352c7207 */ /* 0x000fe20000000000 */
[----:B------:R0:W-:Y:S01]  /*9370*/  STSM.16.M88.4 [R68], R32 ;  /* 0x0000002044007844 */ /* 0x0001e20000000200 */
[----:B--2---:R-:W-:Y:S02]  /*9380*/  SEL R41, R71, R54, P0 ;  /* 0x0000003647297207 */ /* 0x004fe40000000000 */
[----:B------:R-:W-:Y:S02]  /*9390*/  SEL R43, R54, R71, P0 ;  /* 0x00000047362b7207 */ /* 0x000fe40000000000 */
[----:B------:R-:W-:Y:S02]  /*93a0*/  SEL R46, R46, R53, P0 ;  /* 0x000000352e2e7207 */ /* 0x000fe40000000000 */
[----:B------:R-:W-:Y:S01]  /*93b0*/  SEL R45, R75, R56, P0 ;  /* 0x000000384b2d7207 */ /* 0x000fe20000000000 */
[----:B------:R-:W-:Y:S01]  /*93c0*/  STSM.16.M88.4 [R66], R40 ;  /* 0x0000002842007844 */ /* 0x000fe20000000200 */
[----:B------:R-:W-:-:S05]  /*93d0*/  SEL R47, R56, R75, P0 ;  /* 0x0000004b382f7207 */ /* 0x000fca0000000000 */
[----:B------:R-:W-:Y:S01]  /*93e0*/  STSM.16.M88.4 [R64], R44 ;  /* 0x0000002c40007844 */ /* 0x000fe20000000200 */
[----:B0-----:R-:W0:Y:S08]  /*93f0*/  @P2 LDC R32, c[0x0][0xbec] ;  /* 0x0002fb00ff202b82 */ /* 0x001e300000000800 */
[----:B------:R-:W-:Y:S08]  /*9400*/  BAR.SYNC.DEFER_BLOCKING 0x1, 0x180 ;  /* 0x0046000000007b1d */ /* 0x000ff00000010000 */
[----:B------:R-:W1:Y:S01]  /*9410*/  @P2 LDC R33, c[0x0][0xbf0] ;  /* 0x0002fc00ff212b82 */ /* 0x000e620000000800 */
[----:B------:R-:W-:-:S02]  /*9420*/  UIMAD UR5, UR12, UR8, URZ ;  /* 0x000000080c0572a4 */ /* 0x000fc4000f8e023f */
[----:B------:R-:W-:Y:S02]  /*9430*/  UIMAD.WIDE.U32 UR6, UR40, UR8, URZ ;  /* 0x00000008280672a5 */ /* 0x000fe4000f8e003f */
[----:B------:R-:W-:Y:S02]  /*9440*/  UIMAD UR5, UR40, UR9, UR5 ;  /* 0x00000009280572a4 */ /* 0x000fe4000f8e0205 */
[----:B------:R-:W-:Y:S01]  /*9450*/  UIMAD UR8, UR13, UR10, URZ ;  /* 0x0000000a0d0872a4 */ /* 0x000fe2000f8e023f */
[----:B---3--:R2:W-:Y:S04]  /*9460*/  @!P3 ST.E desc[UR46][R60.64], R3 ;  /* 0x000000033c00b985 */ /* 0x0085e8000c10192e */
[----:B------:R0:W-:Y:S04]  /*9470*/  @!P1 ST.E desc[UR46][R62.64], R8 ;  /* 0x000000083e009985 */ /* 0x0001e8000c10192e */
[----:B------:R3:W5:Y:S01]  /*9480*/  LD.E.128 R56, desc[UR46][R20.64] ;  /* 0x0000002e14387980 */ /* 0x000762000c101d00 */
[----:B--2---:R-:W-:Y:S01]  /*9490*/  IMAD R3, R23, 0x60, R152 ;  /* 0x0000006017037824 */ /* 0x004fe200078e0298 */
[----:B------:R-:W-:-:S02]  /*94a0*/  UIADD3 UR7, UR7, UR5, URZ ;  /* 0x0000000507077290 */ /* 0x000fc4000fffe03f */
[----:B------:R2:W5:Y:S01]  /*94b0*/  LD.E.128 R24, desc[UR46][R10.64] ;  /* 0x0000002e0a187980 */ /* 0x000562000c101d00 */
[----:B---3--:R-:W-:-:S03]  /*94c0*/  VIADD R21, R3, UR43 ;  /* 0x0000002b03157c36 */ /* 0x008fc60008000000 */
        /* <DEDUP_REMOVED lines=57> */
.L_x_10073:
[----:B------:R-:W-:Y:S05]  /*9860*/  BSYNC B1 ;  /* 0x0000000000017941 */ /* 0x000fea0003800000 */
.L_x_10072:
[----:B------:R-:W-:Y:S01]  /*9870*/  VIADD R3, R33, 0x60 ;  /* 0x0000006021037836 */ /* 0x000fe20000000000 */
[----:B---3--:R3:W4:Y:S04]  /*9880*/  SHFL.IDX PT, R9, R31, 0x1, 0x1c1f ;  /* 0x003c1f001f097f89 */ /* 0x00872800000e0000 */
[----:B------:R-:W-:Y:S01]  /*9890*/  ISETP.GE.AND P0, PT, R3, R2, PT ;  /* 0x000000020300720c */ /* 0x000fe20003f06270 */
[----:B------:R3:W0:-:S12]  /*98a0*/  SHFL.IDX PT, R8, R30, 0x1, 0x1c1f ;  /* 0x003c1f001e087f89 */ /* 0x00061800000e0000 */
[----:B---3--:R-:W-:Y:S05]  /*98b0*/  @P0 BRA `(.L_x_10074) ;  /* 0x0000000800300947 */ /* 0x008fea0003800000 */
[----:B------:R-:W-:Y:S02]  /*98c0*/  ULDC UR5, c[0x0][0xac8] ;  /* 0x0002b20000057ab9 */ /* 0x000fe40000000800 */
[----:B------:R-:W-:Y:S02]  /*98d0*/  ISETP.GE.AND P2, PT, R19, UR5, PT ;  /* 0x0000000513007c0c */ /* 0x000fe4000bf46270 */
[----:B------:R-:W-:-:S11]  /*98e0*/  ISETP.GE.AND P1, PT, R18, UR5, PT ;  /* 0x0000000512007c0c */ /* 0x000fd6000bf26270 */
[C---:B01----:R-:W-:Y:S02]  /*98f0*/  @!P2 LEA R10, P0, R19.reuse, R8, 0x1 ;  /* 0x00000008130aa211 */ /* 0x043fe400078008ff */
[----:B----4-:R-:W-:Y:S02]  /*9900*/  @!P1 IMAD.WIDE R2, R18, 0x2, R8 ;  /* 0x0000000212029825 */ /* 0x010fe400078e0208 */
[----:B--2---:R-:W-:Y:S02]  /*9910*/  @!P2 LEA.HI.X R11, R19, R9, R72, 0x1, P0 ;  /* 0x00000009130ba211 */ /* 0x004fe400000f0c48 */
        /* <DEDUP_REMOVED lines=8> */
.L_x_10071:
        /* <DEDUP_REMOVED lines=52> */
.L_x_10076:
[----:B------:R-:W-:Y:S05]  /*9ce0*/  BSYNC B1 ;  /* 0x0000000000017941 */ /* 0x000fea0003800000 */
.L_x_10075:
        /* <DEDUP_REMOVED lines=20> */
[----:B------:R-:W-:Y:S02]  /*9e30*/  IMAD R7, R8, R7, R6 ;  /* 0x0000000708077224 */ /* 0x000fe400078e0206 */
[----:B------:R-:W-:-:S02]  /*9e40*/  IMAD R0, R0, UR8, RZ ;  /* 0x0000000800007c24 */ /* 0x000fc4000f8e02ff */
        /* <DEDUP_REMOVED lines=33> */
.L_x_10078:
[----:B------:R-:W-:Y:S05]  /*a060*/  BSYNC B1 ;  /* 0x0000000000017941 */ /* 0x000fea0003800000 */
.L_x_10077:
        /* <DEDUP_REMOVED lines=17> */
.L_x_10074:
[----:B------:R-:W-:Y:S05]  /*a180*/  BSYNC B0 ;  /* 0x0000000000007941 */ /* 0x000fea0003800000 */
.L_x_10070:
[----:B------:R-:W-:Y:S02]  /*a190*/  ULDC UR5, c[0x0][0xc38] ;  /* 0x00030e0000057ab9 */ /* 0x000fe40000000800 */
[----:B------:R-:W-:-:S06]  /*a1a0*/  UISETP.GE.AND UP0, UPT, UR4, UR5, UPT ;  /* 0x000000050400728c */ /* 0x000fcc000bf06270 */
[----:B------:R-:W-:-:S13]  /*a1b0*/  PLOP3.LUT P0, PT, PT, PT, UP0, 0x80, 0x0 ;  /* 0x000000000000781c */ /* 0x000fda0003f0f008 */
[----:B------:R-:W-:Y:S05]  /*a1c0*/  @!P0 BRA `(.L_x_10079) ;  /* 0xffffff6800e08947 */ /* 0x000fea000383ffff */
[----:B------:R-:W-:Y:S05]  /*a1d0*/  EXIT ;  /* 0x000000000000794d */ /* 0x000fea0003800000 */
.L_x_10032:
[----:B------:R-:W-:-:S08]  /*a1e0*/  NOP ;  /* 0x0000000000007918 */ /* 0x000fd00000000000 */
[----:B------:R-:W0:-:S00]  /*a1f0*/  USETMAXREG.DEALLOC.CTAPOOL 0x20 ;  /* 0x00000020000079c8 */ /* 0x000e0000080e0500 */
[----:B0-----:R-:W-:-:S06]  /*a200*/  LOP3.LUT R0, R2, 0x3, RZ, 0xc0, !PT ;  /* 0x0000000302007812 */ /* 0x001fcc00078ec0ff */
[----:B------:R-:W0:Y:S01]  /*a210*/  S2UR UR6, SR_CTAID.X ;  /* 0x00000000000679c3 */ /* 0x000e220000002500 */
[----:B------:R-:W-:Y:S01]  /*a220*/  LOP3.LUT R25, R25, 0xfffffffb, RZ, 0xc0, !PT ;  /* 0xfffffffb19197812 */ /* 0x000fe200078ec0ff */
[----:B------:R-:W-:Y:S01]  /*a230*/  STL [R1+0x8], RZ ;  /* 0x000008ff01007387 */ /* 0x000fe20000100800 */
[----:B------:R-:W-:Y:S02]  /*a240*/  IMAD.MOV.U32 R23, RZ, RZ, 0x1 ;  /* 0x00000001ff177424 */ /* 0x000fe400078e00ff */
[----:B------:R-:W-:Y:S01]  /*a250*/  IMAD.MOV.U32 R18, RZ, RZ, RZ ;  /* 0x000000ffff127224 */ /* 0x000fe200078e00ff */
        /* <DEDUP_REMOVED lines=36> */
[----:B------:R-:W-:Y:S01]  /*a4a0*/  LOP3.LUT R7, R7, 0x380, R2, 0xf8, !PT ;  /* 0x0000038007077812 */ /* 0x000fe200078ef802 */
[----:B------:R-:W-:Y:S01]  /*a4b0*/  IMAD.SHL.U32 R2, R10, 0x40, RZ ;  /* 0x000000400a027824 */ /* 0x000fe200078e00ff */
[----:B------:R-:W-:-:S02]  /*a4c0*/  LOP3.LUT R5, R5, 0x400, R6, 0xf8, !PT ;  /* 0x0000040005057812 */ /* 0x000fc400078ef806 */
[----:B------:R-:W-:Y:S02]  /*a4d0*/  LOP3.LUT R6, R0, 0x90, RZ, 0xc0, !PT ;  /* 0x0000009000067812 */ /* 0x000fe400078ec0ff */
[----:B------:R-:W-:Y:S02]  /*a4e0*/  LOP3.LUT R4, R4, 0x800, R9, 0xf8, !PT ;  /* 0x0000080004047812 */ /* 0x000fe400078ef809 */
[----:B------:R-:W-:Y:S02]  /*a4f0*/  LOP3.LUT R7, R7, 0x70, R0, 0x78, !PT ;  /* 0x0000007007077812 */ /* 0x000fe400078e7800 */
[----:B------:R-:W-:Y:S02]  /*a500*/  LOP3.LUT R6, R6, 0x10, R11, 0x78, !PT ;  /* 0x0000001006067812 */ /* 0x000fe400078e780b */
[----:B------:R-:W-:Y:S01]  /*a510*/  LOP3.LUT R24, R4, R7, RZ, 0xfc, !PT ;  /* 0x0000000704187212 */ /* 0x000fe200078efcff */
[----:B------:R-:W-:Y:S01]  /*a520*/  IMAD.U32 R4, RZ, RZ, UR6 ;  /* 0x00000006ff047e24 */ /* 0x000fe2000f8e00ff */
[----:B------:R-:W-:-:S02]  /*a530*/  LOP3.LUT R22, R3, 0x10, R22, 0x78, !PT ;  /* 0x0000001003167812 */ /* 0x000fc400078e7816 */
[----:B------:R-:W-:Y:S01]  /*a540*/  LOP3.LUT R13, R13, R6, RZ, 0xfc, !PT ;  /* 0x000000060d0d7212 */ /* 0x000fe200078efcff */
[----:B------:R-:W-:Y:S01]  /*a550*/  VIADD R28, R24, 0x40 ;  /* 0x00000040181c7836 */ /* 0x000fe20000000000 */
[----:B------:R-:W-:Y:S01]  /*a560*/  SHF.R.U32.HI R3, RZ, 0x1, R8 ;  /* 0x00000001ff037819 */ /* 0x000fe20000011608 */
[----:B------:R0:W-:Y:S01]  /*a570*/  STL [R1], R4 ;  /* 0x0000000401007387 */ /* 0x0001e20000100800 */
[----:B------:R-:W-:Y:S01]  /*a580*/  LOP3.LUT R0, R0, 0x10, RZ, 0xc0, !PT ;  /* 0x0000001000007812 */ /* 0x000fe200078ec0ff */
[----:B------:R-:W-:Y:S01]  /*a590*/  @P0 VIADD R28, R24, 0xffffffc0 ;  /* 0xffffffc0181c0836 */ /* 0x000fe20000000000 */
[----:B------:R-:W-:Y:S01]  /*a5a0*/  LOP3.LUT R22, R5, R22, RZ, 0xfc, !PT ;  /* 0x0000001605167212 */ /* 0x000fe200078efcff */
[----:B------:R1:W-:Y:S03]  /*a5b0*/  STL [R1+0x8], RZ ;  /* 0x000008ff01007387 */ /* 0x0003e60000100800 */
[----:B------:R-:W-:-:S02]  /*a5c0*/  LOP3.LUT R29, R22, 0x2800, RZ, 0xfc, !PT ;  /* 0x00002800161d7812 */ /* 0x000fc400078efcff */
[----:B0-----:R-:W-:Y:S01]  /*a5d0*/  LOP3.LUT R4, R3, 0x40, R2, 0xf8, !PT ;  /* 0x0000004003047812 */ /* 0x001fe200078ef802 */
[----:B------:R-:W-:Y:S01]  /*a5e0*/  IMAD.IADD R3, R16, 0x1, R13 ;  /* 0x0000000110037824 */ /* 0x000fe200078e020d */
[C---:B------:R-:W-:Y:S02]  /*a5f0*/  LOP3.LUT R2, R0.reuse, 0x20, RZ, 0xfc, !PT ;  /* 0x0000002000027812 */ /* 0x040fe400078efcff */
[----:B------:R-:W-:Y:S02]  /*a600*/  LOP3.LUT R2, R0, 0x40, RZ, 0xfc, !PT ;  /* 0x0000004000027812 */ /* 0x000fe400078efcff */
[----:B------:R1:W-:Y:S01]  /*a610*/  STL [R1+0x4], R3 ;  /* 0x0000040301007387 */ /* 0x0003e20000100800 */
[----:B------:R-:W-:-:S07]  /*a620*/  LOP3.LUT R0, R22, 0x1800, RZ, 0xfc, !PT ;  /* 0x0000180016007812 */ /* 0x000fce00078efcff */
.L_x_10145:
        /* <DEDUP_REMOVED lines=23> */
.L_x_10081:
[----:B------:R-:W-:Y:S01]  /*a7a0*/  ULDC UR8, c[0x0][0xc54] ;  /* 0x0003150000087ab9 */ /* 0x000fe20000000800 */
[----:B------:R-:W-:Y:S01]  /*a7b0*/  UMOV UR5, UR9 ;  /* 0x0000000900057c82 */ /* 0x000fe20008000000 */
[----:B------:R-:W-:-:S11]  /*a7c0*/  UISETP.NE.AND UP0, UPT, UR8, 0x1, UPT ;  /* 0x000000010800788c */ /* 0x000fd6000bf05270 */
[----:B------:R-:W-:Y:S02]  /*a7d0*/  @UP0 ULDC.64 UR10, c[0x0][0xc58] ;  /* 0x00031600000a0ab9 */ /* 0x000fe40000000a00 */
[----:B------:R-:W-:-:S04]  /*a7e0*/  UIMAD.WIDE.U32 UR6, UR9, UR10, URZ ;  /* 0x0000000a090672a5 */ /* 0x000fc8000f8e003f */
[----:B------:R-:W-:-:S04]  /*a7f0*/  @UP0 USHF.R.U32.HI UR5, URZ, UR11, UR7 ;  /* 0x0000000b3f050299 */ /* 0x000fc80008011607 */
[----:B------:R-:W-:-:S12]  /*a800*/  UIMAD UR8, UR5, UR8, URZ ;  /* 0x00000008050872a4 */ /* 0x000fd8000f8e023f */
.L_x_10082:
        /* <DEDUP_REMOVED lines=8> */
[----:B------:R-:W-:-:S02]  /*a890*/  UIMAD UR5, UR40, 0xc0, URZ ;  /* 0x000000c0280578a4 */ /* 0x000fc4000f8e023f */
        /* <DEDUP_REMOVED lines=54> */
.L_x_10084:
        /* <DEDUP_REMOVED lines=20> */
.L_x_10087:
[----:B------:R-:W-:Y:S05]  /*ad40*/  BSYNC B6 ;  /* 0x0000000000067941 */ /* 0x000fea0003800000 */
.L_x_10086:
        /* <DEDUP_REMOVED lines=22> */
.L_x_10089:
[----:B------:R-:W-:Y:S05]  /*aeb0*/  BSYNC B6 ;  /* 0x0000000000067941 */ /* 0x000fea0003800000 */
.L_x_10088:
        /* <DEDUP_REMOVED lines=20> */
.L_x_10091:
[----:B------:R-:W-:Y:S05]  /*b000*/  BSYNC B6 ;  /* 0x0000000000067941 */ /* 0x000fea0003800000 */
.L_x_10090:
        /* <DEDUP_REMOVED lines=19> */
.L_x_10093:
[----:B------:R-:W-:Y:S05]  /*b140*/  BSYNC B6 ;  /* 0x0000000000067941 */ /* 0x000fea0003800000 */
.L_x_10092:
        /* <DEDUP_REMOVED lines=23> */
.L_x_10164:
        /* <DEDUP_REMOVED lines=10> */
.L_x_10167:
        /* <DEDUP_REMOVED lines=20> */
.L_x_10097:
[----:B-1----:R-:W1:Y:S01]  /*b4a0*/  S2R R2, SR_TID.X ;  /* 0x0000000000027919 */ /* 0x002e620000002100 */
[----:B------:R-:W-:Y:S01]  /*b4b0*/  IMAD R3, R18, 0x8, R16 ;  /* 0x0000000812037824 */ /* 0x000fe200078e0210 */
[----:B-1----:R-:W-:Y:S02]  /*b4c0*/  LOP3.LUT R4, R2, 0x7f, RZ, 0xc0, !PT ;  /* 0x0000007f02047812 */ /* 0x002fe400078ec0ff */
[----:B------:R-:W-:Y:S02]  /*b4d0*/  SHF.L.U32 R2, R23, 0x1f, RZ ;  /* 0x0000001f17027819 */ /* 0x000fe400000006ff */
[----:B------:R-:W-:Y:S02]  /*b4e0*/  ISETP.NE.AND P0, PT, R4, RZ, PT ;  /* 0x000000ff0400720c */ /* 0x000fe40003f05270 */
[----:B------:R-:W1:Y:S02]  /*b4f0*/  SYNCS.PHASECHK.TRANS64.TRYWAIT P1, [R3+URZ+0x19c80], R2 ;  /* 0x019c8002030075a7 */ /* 0x000e64000802017f */
[----:B-1----:R-:W-:Y:S09]  /*b500*/  @!P1 BRA `(.L_x_10098) ;  /* 0x0000003000249947 */ /* 0x002ff20003800000 */
.L_x_10168:
        /* <DEDUP_REMOVED lines=8> */
.L_x_10099:
        /* <DEDUP_REMOVED lines=30> */
.L_x_10169:
        /* <DEDUP_REMOVED lines=8> */
.L_x_10101:
        /* <DEDUP_REMOVED lines=31> */
.L_x_10095:
        /* <DEDUP_REMOVED lines=29> */
.L_x_10103:
[----:B------:R-:W-:Y:S05]  /*bbb0*/  BSYNC B6 ;  /* 0x0000000000067941 */ /* 0x000fea0003800000 */
.L_x_10102:
[----:B------:R-:W3:Y:S01]  /*bbc0*/  LDC R9, c[0x0][0x448] ;  /* 0x00011200ff097b82 */ /* 0x000ee20000000800 */
[----:B0-----:R-:W0:Y:S01]  /*bbd0*/  S2R R20, SR_TID.X ;  /* 0x0000000000147919 */ /* 0x001e220000002100 */
[----:B------:R-:W-:Y:S01]  /*bbe0*/  IMAD.U32 R6, RZ, RZ, UR40 ;  /* 0x00000028ff067e24 */ /* 0x000fe2000f8e00ff */
[----:B------:R-:W-:Y:S01]  /*bbf0*/  ULDC.64 UR8, c[0x0][0x2e0] ;  /* 0x0000b80000087ab9 */ /* 0x000fe20000000a00 */
[----:B------:R-:W-:Y:S01]  /*bc00*/  UMOV UR4, UR50 ;  /* 0x0000003200047c82 */ /* 0x000fe20008000000 */
[----:B------:R-:W-:Y:S01]  /*bc10*/  UIMAD UR6, UR37, UR8, URZ ;  /* 0x00000008250672a4 */ /* 0x000fe2000f8e023f */
[----:B------:R-:W4:Y:S01]  /*bc20*/  S2R R10, SR_TID.X ;  /* 0x00000000000a7919 */ /* 0x000f220000002100 */
[----:B------:R-:W-:Y:S02]  /*bc30*/  UMOV UR5, UR45 ;  /* 0x0000002d00057c82 */ /* 0x000fe40008000000 */
        /* <DEDUP_REMOVED lines=18> */
[----:B------:R-:W-:Y:S01]  /*bd60*/  IMAD R6, R6, 0xc0, R20 ;  /* 0x000000c006067824 */ /* 0x000fe200078e0214 */
        /* <DEDUP_REMOVED lines=51> */
[----:B------:R-:W-:Y:S01]  /*c0a0*/  IMAD.U32 R5, RZ, RZ, UR40 ;  /* 0x00000028ff057e24 */ /* 0x000fe2000f8e00ff */
[----:B------:R-:W-:Y:S02]  /*c0b0*/  ULDC UR4, c[0x0][0x288] ;  /* 0x0000a20000047ab9 */ /* 0x000fe40000000800 */
[----:B------:R-:W1:Y:S01]  /*c0c0*/  SHFL.IDX PT, R2, R4, RZ, 0x1e1f ;  /* 0x001e1fff04027589 */ /* 0x000e6200000e0000 */
[----:B------:R-:W-:Y:S02]  /*c0d0*/  IMAD R6, R9, UR4, RZ ;  /* 0x0000000409067c24 */ /* 0x000fe4000f8e02ff */
[----:B------:R-:W-:Y:S01]  /*c0e0*/  IMAD R5, R5, 0xc0, R21 ;  /* 0x000000c005057824 */ /* 0x000fe200078e0215 */
[----:B------:R-:W2:Y:S04]  /*c0f0*/  SHFL.IDX PT, R0, R0, 0x1, 0x1e1f ;  /* 0x003e1f0000007f89 */ /* 0x000ea800000e0000 */
[----:B------:R-:W-:Y:S01]  /*c100*/  ISETP.GE.AND P4, PT, R5, R6, PT ;  /* 0x000000060500720c */ /* 0x000fe20003f86270 */
[----:B------:R-:W3:Y:S04]  /*c110*/  SHFL.IDX PT, R4, R4, 0x1, 0x1e1f ;  /* 0x003e1f0004047f89 */ /* 0x000ee800000e0000 */
[----:B------:R-:W4:Y:S04]  /*c120*/  SHFL.IDX PT, R7, R7, RZ, 0x1e1f ;  /* 0x001e1fff07077589 */ /* 0x000f2800000e0000 */
[----:B------:R1:W2:Y:S04]  /*c130*/  SHFL.IDX PT, R14, R8, RZ, 0x1e1f ;  /* 0x001e1fff080e7589 */ /* 0x0002a800000e0000 */
        /* <DEDUP_REMOVED lines=17> */
.L_x_10176:
        /* <DEDUP_REMOVED lines=12> */
.L_x_10106:
[----:B------:R-:W-:Y:S05]  /*c310*/  BSYNC B0 ;  /* 0x0000000000007941 */ /* 0x000fea0003800000 */
.L_x_10105:
[----:B------:R-:W-:Y:S01]  /*c320*/  NOP ;  /* 0x0000000000007918 */ /* 0x000fe20000000000 */
[----:B------:R-:W-:-:S13]  /*c330*/  PLOP3.LUT P0, PT, PT, PT, PT, 0x80, 0x0 ;  /* 0x000000000000781c */ /* 0x000fda0003f0f070 */
.L_x_10107:
        /* <DEDUP_REMOVED lines=18> */
.L_x_10177:
[----:B------:R-:W-:Y:S05]  /*c460*/  BSYNC B0 ;  /* 0x0000000000007941 */ /* 0x000fea0003800000 */
.L_x_10108:
[----:B------:R-:W-:-:S06]  /*c470*/  UISETP.GE.AND UP0, UPT, UR39, 0x2, UPT ;  /* 0x000000022700788c */ /* 0x000fcc000bf06270 */
[----:B------:R-:W-:-:S13]  /*c480*/  PLOP3.LUT P0, PT, PT, PT, UP0, 0x80, 0x0 ;  /* 0x000000000000781c */ /* 0x000fda0003f0f008 */
[----:B------:R-:W-:Y:S05]  /*c490*/  @!P0 BRA `(.L_x_10110) ;  /* 0x0000001000308947 */ /* 0x000fea0003800000 */
[----:B------:R-:W-:Y:S01]  /*c4a0*/  UIADD3 UR4, UR39, -0x2, URZ ;  /* 0xfffffffe27047890 */ /* 0x000fe2000fffe03f */
[----:B------:R-:W-:Y:S02]  /*c4b0*/  IMAD.MOV.U32 R8, RZ, RZ, R23 ;  /* 0x000000ffff087224 */ /* 0x000fe400078e0017 */
[----:B------:R-:W-:-:S03]  /*c4c0*/  IMAD.MOV.U32 R0, RZ, RZ, R18 ;  /* 0x000000ffff007224 */ /* 0x000fc600078e0012 */
[----:B------:R-:W-:-:S07]  /*c4d0*/  IMAD.U32 R2, RZ, RZ, UR4 ;  /* 0x00000004ff027e24 */ /* 0x000fce000f8e00ff */
.L_x_10134:
        /* <DEDUP_REMOVED lines=9> */
[----:B------:R-:W-:Y:S01]  /*c570*/  LOP3.LUT P1, RZ, R25, 0x1, RZ, 0xc0, !PT ;  /* 0x0000000119ff7812 */ /* 0x000fe2000782c0ff */
[----:B0-----:R-:W-:-:S12]  /*c580*/  IMAD.MOV.U32 R3, RZ, RZ, R2 ;  /* 0x000000ffff037224 */ /* 0x001fd800078e0002 */
        /* <DEDUP_REMOVED lines=19> */
.L_x_10113:
        /* <DEDUP_REMOVED lines=8> */
.L_x_10178:
[----:B------:R-:W-:Y:S05]  /*c740*/  BSYNC B1 ;  /* 0x0000000000017941 */ /* 0x000fea0003800000 */
.L_x_10114:
        /* <DEDUP_REMOVED lines=9> */
.L_x_10117:
[----:B------:R-:W-:Y:S05]  /*c7e0*/  BSYNC B1 ;  /* 0x0000000000017941 */ /* 0x000fea0003800000 */
.L_x_10116:
        /* <DEDUP_REMOVED lines=11> */
.L_x_10118:
        /* <DEDUP_REMOVED lines=16> */
.L_x_10119:
        /* <DEDUP_REMOVED lines=16> */
.L_x_10120:
        /* <DEDUP_REMOVED lines=13> */
.L_x_10179:
[----:B------:R-:W-:Y:S05]  /*cb70*/  BSYNC B1 ;  /* 0x0000000000017941 */ /* 0x000fea0003800000 */
.L_x_10121:
        /* <DEDUP_REMOVED lines=11> */
.L_x_10124:
[----:B------:R-:W-:Y:S05]  /*cc30*/  BSYNC B1 ;  /* 0x0000000000017941 */ /* 0x000fea0003800000 */
.L_x_10123:
        /* <DEDUP_REMOVED lines=8> */
.L_x_10125:
        /* <DEDUP_REMOVED lines=15> */
.L_x_10126:
        /* <DEDUP_REMOVED lines=15> */
.L_x_10127:
        /* <DEDUP_REMOVED lines=10> */
.L_x_10112:
[----:B------:R-:W-:Y:S05]  /*cf40*/  BSYNC B0 ;  /* 0x0000000000007941 */ /* 0x000fea0003800000 */
.L_x_10111:
[----:B------:R-:W-:-:S06]  /*cf50*/  UISETP.NE.AND UP0, UPT, UR38, 0x3, UPT ;  /* 0x000000032600788c */ /* 0x000fcc000bf05270 */
[----:B------:R-:W-:-:S13]  /*cf60*/  PLOP3.LUT P0, PT, PT, PT, UP0, 0x80, 0x0 ;  /* 0x000000000000781c */ /* 0x000fda0003f0f008 */
[----:B------:R-:W-:Y:S05]  /*cf70*/  @!P0 BRA `(.L_x_10128) ;  /* 0x0000000000048947 */ /* 0x000fea0003800000 */
[----:B------:R-:W-:Y:S01]  /*cf80*/  BPT.TRAP 0x1 ;  /* 0x000000040000795c */ /* 0x000fe20000300000 */
.L_x_10128:
[----:B0-----:R-:W-:Y:S01]  /*cf90*/  IMAD.U32 R3, RZ, RZ, UR44 ;  /* 0x0000002cff037e24 */ /* 0x001fe2000f8e00ff */
[----:B------:R-:W-:Y:S01]  /*cfa0*/  LOP3.LUT R4, R8, 0x1, RZ, 0x3c, !PT ;  /* 0x0000000108047812 */ /* 0x000fe200078e3cff */
[----:B------:R-:W-:Y:S03]  /*cfb0*/  BSSY B0, `(.L_x_10129) ;  /* 0x0000006000007945 */ /* 0x000fe60003800000 */
[----:B------:R-:W-:Y:S01]  /*cfc0*/  ISETP.NE.AND P0, PT, R3, 0x3, PT ;  /* 0x000000030300780c */ /* 0x000fe20003f05270 */
[----:B------:R-:W-:Y:S01]  /*cfd0*/  IMAD R3, R0, 0x8, R16 ;  /* 0x0000000800037824 */ /* 0x000fe200078e0210 */
[----:B------:R-:W-:-:S04]  /*cfe0*/  SHF.L.U32 R4, R4, 0x1f, RZ ;  /* 0x0000001f04047819 */ /* 0x000fc800000006ff */
[----:B------:R-:W0:Y:S02]  /*cff0*/  SYNCS.PHASECHK.TRANS64.TRYWAIT P1, [R3+URZ+0x19c70], R4 ;  /* 0x019c7004030075a7 */ /* 0x000e24000802017f */
[----:B0-----:R-:W-:Y:S05]  /*d000*/  @!P1 BRA `(.L_x_10130) ;  /* 0x0000001800c49947 */ /* 0x001fea0003800000 */
.L_x_10180:
[----:B------:R-:W-:Y:S05]  /*d010*/  BSYNC B0 ;  /* 0x0000000000007941 */ /* 0x000fea0003800000 */
.L_x_10129:
[----:B------:R-:W-:Y:S05]  /*d020*/  @!P0 BRA `(.L_x_10131) ;  /* 0x0000000000048947 */ /* 0x000fea0003800000 */
[----:B------:R-:W-:Y:S01]  /*d030*/  BPT.TRAP 0x1 ;  /* 0x000000040000795c */ /* 0x000fe20000300000 */
.L_x_10131:
[----:B0-----:R-:W-:Y:S01]  /*d040*/  SHF.L.U32 R4, R8, 0x1f, RZ ;  /* 0x0000001f08047819 */ /* 0x001fe200000006ff */
[----:B------:R-:W-:-:S03]  /*d050*/  IMAD R0, R0, 0x3000, RZ ;  /* 0x0000300000007824 */ /* 0x000fc600078e02ff */
[----:B------:R-:W0:Y:S02]  /*d060*/  SYNCS.PHASECHK.TRANS64.TRYWAIT P1, [R3+URZ+0x19c60], R4 ;  /* 0x019c6004030075a7 */ /* 0x000e24000802017f */
[----:B0-----:R-:W-:Y:S05]  /*d070*/  @!P1 BRA `(.L_x_10132) ;  /* 0x0000001800bc9947 */ /* 0x001fea0003800000 */
.L_x_10181:
        /* <DEDUP_REMOVED lines=65> */
.L_x_10133:
        /* <DEDUP_REMOVED lines=13> */
.L_x_10110:
        /* <DEDUP_REMOVED lines=18> */
.L_x_10136:
[----:B------:R-:W-:Y:S05]  /*d680*/  BSYNC B0 ;  /* 0x0000000000007941 */ /* 0x000fea0003800000 */
.L_x_10135:
[----:B------:R-:W-:-:S06]  /*d690*/  UISETP.NE.AND UP0, UPT, UR38, 0x3, UPT ;  /* 0x000000032600788c */ /* 0x000fcc000bf05270 */
[----:B------:R-:W-:-:S13]  /*d6a0*/  PLOP3.LUT P1, PT, PT, PT, UP0, 0x80, 0x0 ;  /* 0x000000000000781c */ /* 0x000fda0003f2f008 */
[----:B------:R-:W-:Y:S05]  /*d6b0*/  @!P1 BRA `(.L_x_10137) ;  /* 0x0000000000049947 */ /* 0x000fea0003800000 */
[----:B------:R-:W-:Y:S01]  /*d6c0*/  BPT.TRAP 0x1 ;  /* 0x000000040000795c */ /* 0x000fe20000300000 */
.L_x_10137:
        /* <DEDUP_REMOVED lines=8> */
.L_x_10182:
[----:B------:R-:W-:Y:S05]  /*d750*/  BSYNC B0 ;  /* 0x0000000000007941 */ /* 0x000fea0003800000 */
.L_x_10138:
[----:B------:R-:W-:Y:S05]  /*d760*/  @!P2 BRA `(.L_x_10140) ;  /* 0x000000000004a947 */ /* 0x000fea0003800000 */
[----:B------:R-:W-:Y:S01]  /*d770*/  BPT.TRAP 0x1 ;  /* 0x000000040000795c */ /* 0x000fe20000300000 */
.L_x_10140:
[----:B0-----:R-:W-:-:S04]  /*d780*/  SHF.L.U32 R3, R23, 0x1f, RZ ;  /* 0x0000001f17037819 */ /* 0x001fc800000006ff */
[----:B------:R-:W0:Y:S02]  /*d790*/  SYNCS.PHASECHK.TRANS64.TRYWAIT P1, [R0+URZ+0x19c60], R3 ;  /* 0x019c6003000075a7 */ /* 0x000e24000802017f */
[----:B0-----:R-:W-:Y:S05]  /*d7a0*/  @!P1 BRA `(.L_x_10141) ;  /* 0x0000001400189947 */ /* 0x001fea0003800000 */
.L_x_10183:
        /* <DEDUP_REMOVED lines=66> */
.L_x_10142:
[----:B-1----:R1:W-:Y:S01]  /*dbd0*/  SYNCS.ARRIVE.TRANS64.A1T0 RZ, [R0+URZ+0x19c50], RZ ;  /* 0x019c50ff00ff79a7 */ /* 0x0023e2000810003f */
[----:B------:R-:W-:Y:S02]  /*dbe0*/  @!P0 VIADD R2, R0, 0x19c80 ;  /* 0x00019c8000028836 */ /* 0x000fe40000000000 */
[----:B------:R-:W-:-:S03]  /*dbf0*/  VIADD R18, R18, 0x1 ;  /* 0x0000000112127836 */ /* 0x000fc60000000000 */
[----:B------:R-:W-:Y:S01]  /*dc00*/  @!P0 PRMT R2, RZ, 0x654, R2 ;  /* 0x00000654ff028816 */ /* 0x000fe20000000002 */
[----:B------:R-:W-:Y:S01]  /*dc10*/  BAR.SYNC.DEFER_BLOCKING 0x2, 0x80 ;  /* 0x0082000000007b1d */ /* 0x000fe20000010000 */
[----:B------:R-:W-:-:S04]  /*dc20*/  ISETP.NE.AND P1, PT, R18, 0x2, PT ;  /* 0x000000021200780c */ /* 0x000fc80003f25270 */
[----:B-1----:R-:W-:Y:S02]  /*dc30*/  SEL R0, RZ, 0x1, P1 ;  /* 0x00000001ff007807 */ /* 0x002fe40000800000 */
[----:B------:R-:W-:Y:S02]  /*dc40*/  SEL R18, R18, RZ, P1 ;  /* 0x000000ff12127207 */ /* 0x000fe40000800000 */
[----:B------:R-:W-:Y:S01]  /*dc50*/  LOP3.LUT R23, R23, R0, RZ, 0x3c, !PT ;  /* 0x0000000017177212 */ /* 0x000fe200078e3cff */
[----:B------:R1:W-:Y:S06]  /*dc60*/  @!P0 SYNCS.ARRIVE.TRANS64.RED.A1T0 RZ, [R2+URZ], RZ ;  /* 0x000000ff02ff89a7 */ /* 0x0003ec000810043f */
.L_x_10085:
[----:B------:R-:W-:Y:S05]  /*dc70*/  BSYNC B7 ;  /* 0x0000000000077941 */ /* 0x000fea0003800000 */
.L_x_10083:
        /* <DEDUP_REMOVED lines=12> */
.L_x_10143:
        /* <DEDUP_REMOVED lines=8> */
.L_x_10144:
[----:B--23--:R-:W2:Y:S01]  /*ddc0*/  LDL R0, [R1] ;  /* 0x0000000001007983 */ /* 0x00cea20000100800 */
[----:B------:R-:W-:Y:S02]  /*ddd0*/  ULDC UR4, c[0x0][0xc38] ;  /* 0x00030e0000047ab9 */ /* 0x000fe40000000800 */
[----:B--2---:R-:W-:-:S13]  /*dde0*/  ISETP.GE.AND P0, PT, R0, UR4, PT ;  /* 0x0000000400007c0c */ /* 0x004fda000bf06270 */
[----:B------:R-:W-:Y:S05]  /*ddf0*/  @!P0 BRA `(.L_x_10145) ;  /* 0xffffffc8000c8947 */ /* 0x000fea000383ffff */
.L_x_10080:
        /* <DEDUP_REMOVED lines=12> */
.L_x_10184:
[----:B------:R-:W-:Y:S05]  /*dec0*/  BSYNC B0 ;  /* 0x0000000000007941 */ /* 0x000fea0003800000 */
.L_x_10146:
[----:B------:R-:W-:-:S03]  /*ded0*/  UMOV UR4, 0xffffffff ;  /* 0xffffffff00047882 */ /* 0x000fc60000000000 */
[----:B------:R-:W-:Y:S05]  /*dee0*/  BRA.DIV UR4, `(.L_x_10148) ;  /* 0x0000000e04707947 */ /* 0x000fea000b800000 */
[----:B-1----:R-:W1:Y:S02]  /*def0*/  S2R R0, SR_TID.X ;  /* 0x0000000000007919 */ /* 0x002e640000002100 */
[----:B-1----:R-:W-:-:S04]  /*df00*/  SHF.R.U32.HI R0, RZ, 0x5, R0 ;  /* 0x00000005ff007819 */ /* 0x002fc80000011600 */
[----:B------:R-:W-:-:S05]  /*df10*/  LOP3.LUT R0, R0, 0x3, RZ, 0xc0, !PT ;  /* 0x0000000300007812 */ /* 0x000fca00078ec0ff */
[----:B------:R1:W2:Y:S02]  /*df20*/  SHFL.IDX PT, R14, R0, RZ, 0x1f ;  /* 0x00001fff000e7589 */ /* 0x0002a400000e0000 */
.L_x_10187:
[----:B--2---:R-:W-:Y:S01]  /*df30*/  ISETP.NE.AND P0, PT, R14, RZ, PT ;  /* 0x000000ff0e00720c */ /* 0x004fe20003f05270 */
[----:B------:R-:W-:-:S12]  /*df40*/  BSSY B0, `(.L_x_10149) ;  /* 0x000002b000007945 */ /* 0x000fd80003800000 */
[----:B------:R-:W-:Y:S05]  /*df50*/  @P0 BRA `(.L_x_10150) ;  /* 0x0000000000a40947 */ /* 0x000fea0003800000 */
[----:B------:R-:W-:-:S03]  /*df60*/  UMOV UR4, 0xffffffff ;  /* 0xffffffff00047882 */ /* 0x000fc60000000000 */
[----:B------:R-:W-:Y:S05]  /*df70*/  BRA.DIV UR4, `(.L_x_10151) ;  /* 0x0000000e04807947 */ /* 0x000fea000b800000 */
[----:B------:R-:W-:-:S13]  /*df80*/  ELECT P6, URZ, PT ;  /* 0x00000000003f782f */ /* 0x000fda00038c0000 */
.L_x_10190:
[----:B------:R-:W-:Y:S05]  /*df90*/  @!P6 BRA `(.L_x_10150) ;  /* 0x000000000094e947 */ /* 0x000fea0003800000 */
[----:B------:R-:W-:-:S06]  /*dfa0*/  ULOP3.LUT UR4, UR41, 0x2, URZ, 0xfc, !UPT ;  /* 0x0000000229047892 */ /* 0x000fcc000f8efc3f */
[----:B-1----:R-:W-:-:S05]  /*dfb0*/  IMAD.U32 R0, RZ, RZ, UR4 ;  /* 0x00000004ff007e24 */ /* 0x002fca000f8e00ff */
[----:B------:R-:W-:-:S13]  /*dfc0*/  ISETP.NE.AND P0, PT, R0, 0x3, PT ;  /* 0x000000030000780c */ /* 0x000fda0003f05270 */
[----:B------:R-:W-:Y:S05]  /*dfd0*/  @!P0 BRA `(.L_x_10152) ;  /* 0x0000000000048947 */ /* 0x000fea0003800000 */
[----:B------:R-:W-:Y:S01]  /*dfe0*/  BPT.TRAP 0x1 ;  /* 0x000000040000795c */ /* 0x000fe20000300000 */
.L_x_10152:
        /* <DEDUP_REMOVED lines=9> */
[----:B------:R-:W-:Y:S01]  /*e080*/  IMAD R3, R6, 0x8, R3 ;  /* 0x0000000806037824 */ /* 0x000fe200078e0203 */
[----:B------:R-:W-:Y:S01]  /*e090*/  SHF.L.U32 R0, R0, 0x1f, RZ ;  /* 0x0000001f00007819 */ /* 0x000fe200000006ff */
[----:B-1----:R-:W-:Y:S06]  /*e0a0*/  @!P1 BRA `(.L_x_10153) ;  /* 0x0000000c00549947 */ /* 0x002fec0003800000 */
.L_x_10191:
[----:B------:R-:W2:Y:S02]  /*e0b0*/  SYNCS.PHASECHK.TRANS64.TRYWAIT P1, [R3+URZ], R0 ;  /* 0x00000000030075a7 */ /* 0x000ea4000802017f */
[----:B--2---:R-:W-:Y:S05]  /*e0c0*/  @!P1 BRA `(.L_x_10154) ;  /* 0x0000000c00609947 */ /* 0x004fea0003800000 */
.L_x_10192:
[----:B------:R-:W-:Y:S05]  /*e0d0*/  @!P0 BRA `(.L_x_10155) ;  /* 0x0000000000048947 */ /* 0x000fea0003800000 */
[----:B------:R-:W-:Y:S01]  /*e0e0*/  BPT.TRAP 0x1 ;  /* 0x000000040000795c */ /* 0x000fe20000300000 */
.L_x_10155:
[----:B--2---:R-:W-:-:S04]  /*e0f0*/  IMAD R3, R18, 0x8, R7 ;  /* 0x0000000812037824 */ /* 0x004fc800078e0207 */
[----:B------:R-:W2:Y:S02]  /*e100*/  SYNCS.PHASECHK.TRANS64.TRYWAIT P1, [R3+URZ+0x19c60], R4 ;  /* 0x019c6004030075a7 */ /* 0x000ea4000802017f */
[----:B--2---:R-:W-:Y:S05]  /*e110*/  @!P1 BRA `(.L_x_10156) ;  /* 0x0000000c00609947 */ /* 0x004fea0003800000 */
.L_x_10193:
[----:B------:R-:W-:Y:S05]  /*e120*/  @!P0 BRA `(.L_x_10157) ;  /* 0x0000000000048947 */ /* 0x000fea0003800000 */
[----:B------:R-:W-:Y:S01]  /*e130*/  BPT.TRAP 0x1 ;  /* 0x000000040000795c */ /* 0x000fe20000300000 */
.L_x_10157:
[----:B-1----:R-:W-:-:S04]  /*e140*/  IMAD R5, R6, 0x8, R7 ;  /* 0x0000000806057824 */ /* 0x002fc800078e0207 */
[----:B------:R-:W1:Y:S02]  /*e150*/  SYNCS.PHASECHK.TRANS64.TRYWAIT P1, [R5+URZ+0x19c60], R0 ;  /* 0x019c6000050075a7 */ /* 0x000e64000802017f */
[----:B-1----:R-:W-:Y:S05]  /*e160*/  @!P1 BRA `(.L_x_10158) ;  /* 0x0000000c00609947 */ /* 0x002fea0003800000 */
.L_x_10194:
[----:B------:R-:W-:Y:S05]  /*e170*/  @!P0 BRA `(.L_x_10159) ;  /* 0x0000000000048947 */ /* 0x000fea0003800000 */
[----:B------:R-:W-:Y:S01]  /*e180*/  BPT.TRAP 0x1 ;  /* 0x000000040000795c */ /* 0x000fe20000300000 */
.L_x_10159:
[----:B------:R-:W3:Y:S02]  /*e190*/  SYNCS.PHASECHK.TRANS64.TRYWAIT P0, [R3+URZ+0x19c80], R4 ;  /* 0x019c8004030075a7 */ /* 0x000ee4000800017f */
[----:B---3--:R-:W-:Y:S05]  /*e1a0*/  @!P0 BRA `(.L_x_10160) ;  /* 0x0000000c00648947 */ /* 0x008fea0003800000 */
.L_x_10161:
[----:B----4-:R4:W0:Y:S02]  /*e1b0*/  SYNCS.PHASECHK.TRANS64.TRYWAIT P0, [R5+URZ+0x19c80], R0 ;  /* 0x019c8000050075a7 */ /* 0x010824000800017f */
[----:B0-----:R-:W-:Y:S05]  /*e1c0*/  @!P0 NANOSLEEP.SYNCS 0x989680 ;  /* 0x009896800000895d */ /* 0x001fea0003900000 */
[----:B------:R-:W0:Y:S02]  /*e1d0*/  @!P0 SYNCS.PHASECHK.TRANS64 P0, [R5+URZ+0x19c80], R0 ;  /* 0x019c8000050085a7 */ /* 0x000e24000800007f */
[----:B0-----:R-:W-:Y:S05]  /*e1e0*/  @!P0 BRA `(.L_x_10161) ;  /* 0xfffffffc00f08947 */ /* 0x001fea000383ffff */
.L_x_10150:
[----:B------:R-:W-:Y:S05]  /*e1f0*/  BSYNC B0 ;  /* 0x0000000000007941 */ /* 0x000fea0003800000 */
.L_x_10149:
[----:B------:R-:W-:Y:S05]  /*e200*/  EXIT ;  /* 0x000000000000794d */ /* 0x000fea0003800000 */
.L_x_10038:
[----:B0-----:R-:W-:-:S04]  /*e210*/  IMAD.U32 R3, RZ, RZ, UR45 ;  /* 0x0000002dff037e24 */ /* 0x001fc8000f8e00ff */
[----:B------:R0:W1:Y:S03]  /*e220*/  SYNCS.PHASECHK.TRANS64.TRYWAIT P1, [R3+URZ+0x19c00], R0 ;  /* 0x019c0000030075a7 */ /* 0x000066000802017f */
[----:B-1----:R-:W-:Y:S05]  /*e230*/  @!P1 NANOSLEEP.SYNCS 0x989680 ;  /* 0x009896800000995d */ /* 0x002fea0003900000 */
[----:B------:R-:W1:Y:S02]  /*e240*/  @!P1 SYNCS.PHASECHK.TRANS64 P1, [R3+URZ+0x19c00], R0 ;  /* 0x019c0000030095a7 */ /* 0x000e64000802007f */
[----:B-1----:R-:W-:Y:S05]  /*e250*/  @!P1 BRA `(.L_x_10038) ;  /* 0xfffffffc00ec9947 */ /* 0x002fea000383ffff */
[----:B------:R-:W-:Y:S05]  /*e260*/  BRA `(.L_x_10162) ;  /* 0xffffff3400a87947 */ /* 0x000fea000383ffff */
.L_x_10042:
[----:B-1----:R1:W2:Y:S02]  /*e270*/  SYNCS.PHASECHK.TRANS64.TRYWAIT P2, [R3+URZ+0x19c30], R0 ;  /* 0x019c3000030075a7 */ /* 0x0022a4000804017f */
[----:B--2---:R-:W-:Y:S05]  /*e280*/  @!P2 NANOSLEEP.SYNCS 0x989680 ;  /* 0x009896800000a95d */ /* 0x004fea0003900000 */
[----:B------:R-:W2:Y:S02]  /*e290*/  @!P2 SYNCS.PHASECHK.TRANS64 P2, [R3+URZ+0x19c30], R0 ;  /* 0x019c30000300a5a7 */ /* 0x000ea4000804007f */
[----:B--2---:R-:W-:Y:S05]  /*e2a0*/  @!P2 BRA `(.L_x_10042) ;  /* 0xfffffffc00f0a947 */ /* 0x004fea000383ffff */
[----:B------:R-:W-:Y:S05]  /*e2b0*/  BRA `(.L_x_10041) ;  /* 0xffffff3400cc7947 */ /* 0x000fea000383ffff */
.L_x_10047:
[----:B-1----:R-:W-:-:S04]  /*e2c0*/  IMAD.U32 R7, RZ, RZ, UR21 ;  /* 0x00000015ff077e24 */ /* 0x002fc8000f8e00ff */
[----:B------:R1:W2:Y:S03]  /*e2d0*/  SYNCS.PHASECHK.TRANS64.TRYWAIT P3, [R7+URZ+0x19c30], R0 ;  /* 0x019c3000070075a7 */ /* 0x0002a6000806017f */
[----:B--2---:R-:W-:Y:S05]  /*e2e0*/  @!P3 NANOSLEEP.SYNCS 0x989680 ;  /* 0x009896800000b95d */ /* 0x004fea0003900000 */
[----:B------:R-:W2:Y:S02]  /*e2f0*/  @!P3 SYNCS.PHASECHK.TRANS64 P3, [R7+URZ+0x19c30], R0 ;  /* 0x019c30000700b5a7 */ /* 0x000ea4000806007f */
[----:B--2---:R-:W-:Y:S05]  /*e300*/  @!P3 BRA `(.L_x_10047) ;  /* 0xfffffffc00ecb947 */ /* 0x004fea000383ffff */
[----:B------:R-:W-:Y:S05]  /*e310*/  BRA `(.L_x_10046) ;  /* 0xffffff58003c7947 */ /* 0x000fea000383ffff */
.L_x_10051:
[----:B-1----:R-:W-:-:S04]  /*e320*/  IMAD.U32 R7, RZ, RZ, UR11 ;  /* 0x0000000bff077e24 */ /* 0x002fc8000f8e00ff */
[----:B------:R1:W2:Y:S03]  /*e330*/  SYNCS.PHASECHK.TRANS64.TRYWAIT P3, [R7+URZ+0x19c50], R0 ;  /* 0x019c5000070075a7 */ /* 0x0002a6000806017f */
[----:B--2---:R-:W-:Y:S05]  /*e340*/  @!P3 NANOSLEEP.SYNCS 0x989680 ;  /* 0x009896800000b95d */ /* 0x004fea0003900000 */
[----:B------:R-:W2:Y:S02]  /*e350*/  @!P3 SYNCS.PHASECHK.TRANS64 P3, [R7+URZ+0x19c50], R0 ;  /* 0x019c50000700b5a7 */ /* 0x000ea4000806007f */
[----:B--2---:R-:W-:Y:S05]  /*e360*/  @!P3 BRA `(.L_x_10051) ;  /* 0xfffffffc00ecb947 */ /* 0x004fea000383ffff */
[----:B------:R-:W-:Y:S05]  /*e370*/  BRA `(.L_x_10050) ;  /* 0xffffff58008c7947 */ /* 0x000fea000383ffff */
.L_x_10058:
[----:B-1----:R-:W-:-:S04]  /*e380*/  IMAD.U32 R9, RZ, RZ, UR6 ;  /* 0x00000006ff097e24 */ /* 0x002fc8000f8e00ff */
[----:B------:R1:W2:Y:S03]  /*e390*/  SYNCS.PHASECHK.TRANS64.TRYWAIT P2, [R9+URZ+0x19c30], R0 ;  /* 0x019c3000090075a7 */ /* 0x0002a6000804017f */
[----:B--2---:R-:W-:Y:S05]  /*e3a0*/  @!P2 NANOSLEEP.SYNCS 0x989680 ;  /* 0x009896800000a95d */ /* 0x004fea0003900000 */
[----:B------:R-:W2:Y:S02]  /*e3b0*/  @!P2 SYNCS.PHASECHK.TRANS64 P2, [R9+URZ+0x19c30], R0 ;  /* 0x019c30000900a5a7 */ /* 0x000ea4000804007f */
[----:B--2---:R-:W-:Y:S05]  /*e3c0*/  @!P2 BRA `(.L_x_10058) ;  /* 0xfffffffc00eca947 */ /* 0x004fea000383ffff */
[----:B------:R-:W-:Y:S05]  /*e3d0*/  BRA `(.L_x_10057) ;  /* 0xffffff7c00507947 */ /* 0x000fea000383ffff */
.L_x_10062:
[----:B-1----:R-:W-:-:S04]  /*e3e0*/  IMAD.U32 R9, RZ, RZ, UR11 ;  /* 0x0000000bff097e24 */ /* 0x002fc8000f8e00ff */
[----:B------:R1:W2:Y:S03]  /*e3f0*/  SYNCS.PHASECHK.TRANS64.TRYWAIT P2, [R9+URZ+0x19c50], R0 ;  /* 0x019c5000090075a7 */ /* 0x0002a6000804017f */
[----:B--2---:R-:W-:Y:S05]  /*e400*/  @!P2 NANOSLEEP.SYNCS 0x989680 ;  /* 0x009896800000a95d */ /* 0x004fea0003900000 */
[----:B------:R-:W2:Y:S02]  /*e410*/  @!P2 SYNCS.PHASECHK.TRANS64 P2, [R9+URZ+0x19c50], R0 ;  /* 0x019c50000900a5a7 */ /* 0x000ea4000804007f */
[----:B--2---:R-:W-:Y:S05]  /*e420*/  @!P2 BRA `(.L_x_10062) ;  /* 0xfffffffc00eca947 */ /* 0x004fea000383ffff */
[----:B------:R-:W-:Y:S05]  /*e430*/  BRA `(.L_x_10061) ;  /* 0xffffff7c00a07947 */ /* 0x000fea000383ffff */
.L_x_10068:
[----:B-1----:R-:W-:-:S04]  /*e440*/  IMAD.U32 R6, RZ, RZ, UR14 ;  /* 0x0000000eff067e24 */ /* 0x002fc8000f8e00ff */
[----:B------:R1:W2:Y:S03]  /*e450*/  SYNCS.PHASECHK.TRANS64.TRYWAIT P1, [R6+URZ+0x19c50], R5 ;  /* 0x019c5005060075a7 */ /* 0x0002a6000802017f */
[----:B--2---:R-:W-:Y:S05]  /*e460*/  @!P1 NANOSLEEP.SYNCS 0x989680 ;  /* 0x009896800000995d */ /* 0x004fea0003900000 */
[----:B------:R-:W2:Y:S02]  /*e470*/  @!P1 SYNCS.PHASECHK.TRANS64 P1, [R6+URZ+0x19c50], R5 ;  /* 0x019c5005060095a7 */ /* 0x000ea4000802007f */
[----:B--2---:R-:W-:Y:S05]  /*e480*/  @!P1 BRA `(.L_x_10068) ;  /* 0xfffffffc00ec9947 */ /* 0x004fea000383ffff */
[----:B------:R-:W-:Y:S05]  /*e490*/  BRA `(.L_x_10067) ;  /* 0xffffff9400ec7947 */ /* 0x000fea000383ffff */
.L_x_10094:
[----:B------:R-:W-:Y:S02]  /*e4a0*/  IMAD.MOV.U32 R13, RZ, RZ, R20 ;  /* 0x000000ffff0d7224 */ /* 0x000fe400078e0014 */
[----:B------:R-:W-:Y:S02]  /*e4b0*/  IMAD.MOV.U32 R12, RZ, RZ, RZ ;  /* 0x000000ffff0c7224 */ /* 0x000fe400078e00ff */
[----:B------:R-:W-:Y:S02]  /*e4c0*/  IMAD.MOV.U32 R11, RZ, RZ, 0x1f ;  /* 0x0000001fff0b7424 */ /* 0x000fe400078e00ff */
[----:B------:R-:W-:-:S07]  /*e4d0*/  IMAD.MOV.U32 R15, RZ, RZ, -0x1 ;  /* 0xffffffffff0f7424 */ /* 0x000fce00078e00ff */
[----:B------:R-:W-:Y:S05]  /*e4e0*/  WARPSYNC.COLLECTIVE R15, `(.L_x_10163) ;  /* 0x000000000f087348 */ /* 0x000fea0003c00000 */
[----:B------:R0:W1:Y:S02]  /*e4f0*/  SHFL.IDX P6, R14, R13, R12, R11 ;  /* 0x0000000c0d0e7389 */ /* 0x00006400000c000b */
[----:B01----:R-:W-:Y:S01]  /*e500*/  ENDCOLLECTIVE ;  /* 0x000000000000791b */ /* 0x003fe20003800000 */
.L_x_10163:
[----:B------:R-:W-:Y:S05]  /*e510*/  BRA `(.L_x_10164) ;  /* 0xffffffcc00687947 */ /* 0x000fea000383ffff */
.L_x_10096:
[----:B------:R-:W-:Y:S01]  /*e520*/  BSSY B0, `(.L_x_10165) ;  /* 0x0000006000007945 */ /* 0x000fe20003800000 */
[----:B------:R-:W-:-:S07]  /*e530*/  IMAD.MOV.U32 R15, RZ, RZ, -0x1 ;  /* 0xffffffffff0f7424 */ /* 0x000fce00078e00ff */
[----:B0-----:R-:W-:Y:S05]  /*e540*/  WARPSYNC.COLLECTIVE R15, `(.L_x_10166) ;  /* 0x000000000f0c7348 */ /* 0x001fea0003c00000 */
[----:B------:R-:W-:Y:S02]  /*e550*/  ELECT P6, UR62, PT ;  /* 0x00000000003e782f */ /* 0x000fe400038c0000 */
[----:B------:R-:W-:Y:S01]  /*e560*/  MOV R14, UR62 ;  /* 0x0000003e000e7c02 */ /* 0x000fe20008000f00 */
[----:B0-----:R-:W-:Y:S10]  /*e570*/  ENDCOLLECTIVE ;  /* 0x000000000000791b */ /* 0x001ff40003800000 */
.L_x_10166:
[----:B------:R-:W-:Y:S05]  /*e580*/  BSYNC B0 ;  /* 0x0000000000007941 */ /* 0x000fea0003800000 */
.L_x_10165:
[----:B------:R-:W-:Y:S05]  /*e590*/  BRA `(.L_x_10167) ;  /* 0xffffffcc00707947 */ /* 0x000fea000383ffff */
.L_x_10098:
[----:B-1----:R1:W2:Y:S02]  /*e5a0*/  SYNCS.PHASECHK.TRANS64.TRYWAIT P1, [R3+URZ+0x19c80], R2 ;  /* 0x019c8002030075a7 */ /* 0x0022a4000802017f */
[----:B--2---:R-:W-:Y:S05]  /*e5b0*/  @!P1 NANOSLEEP.SYNCS 0x989680 ;  /* 0x009896800000995d */ /* 0x004fea0003900000 */
[----:B------:R-:W2:Y:S02]  /*e5c0*/  @!P1 SYNCS.PHASECHK.TRANS64 P1, [R3+URZ+0x19c80], R2 ;  /* 0x019c8002030095a7 */ /* 0x000ea4000802007f */
[----:B--2---:R-:W-:Y:S05]  /*e5d0*/  @!P1 BRA `(.L_x_10098) ;  /* 0xfffffffc00f09947 */ /* 0x004fea000383ffff */
[----:B------:R-:W-:Y:S05]  /*e5e0*/  BRA `(.L_x_10168) ;  /* 0xffffffcc00c87947 */ /* 0x000fea000383ffff */
.L_x_10100:
[----:B--2---:R2:W3:Y:S02]  /*e5f0*/  SYNCS.PHASECHK.TRANS64.TRYWAIT P1, [R3+URZ+0x19c40], R2 ;  /* 0x019c4002030075a7 */ /* 0x0044e4000802017f */
[----:B---3--:R-:W-:Y:S05]  /*e600*/  @!P1 NANOSLEEP.SYNCS 0x989680 ;  /* 0x009896800000995d */ /* 0x008fea0003900000 */
[----:B------:R-:W3:Y:S02]  /*e610*/  @!P1 SYNCS.PHASECHK.TRANS64 P1, [R3+URZ+0x19c40], R2 ;  /* 0x019c4002030095a7 */ /* 0x000ee4000802007f */
[----:B---3--:R-:W-:Y:S05]  /*e620*/  @!P1 BRA `(.L_x_10100) ;  /* 0xfffffffc00f09947 */ /* 0x008fea000383ffff */
[----:B------:R-:W-:Y:S05]  /*e630*/  BRA `(.L_x_10169) ;  /* 0xffffffd0004c7947 */ /* 0x000fea000383ffff */
.L_x_10104:
        /* <DEDUP_REMOVED lines=8> */
.L_x_10170:
[----:B------:R-:W-:Y:S02]  /*e6c0*/  IMAD R5, R5, 0xc0, R21 ;  /* 0x000000c005057824 */ /* 0x000fe400078e0215 */
[----:B------:R-:W-:Y:S02]  /*e6d0*/  IMAD.MOV.U32 R13, RZ, RZ, R0 ;  /* 0x000000ffff0d7224 */ /* 0x000fe400078e0000 */
[----:B------:R-:W-:-:S07]  /*e6e0*/  IMAD.MOV.U32 R2, RZ, RZ, R14 ;  /* 0x000000ffff027224 */ /* 0x000fce00078e000e */
[----:B------:R-:W-:Y:S05]  /*e6f0*/  WARPSYNC.COLLECTIVE R15, `(.L_x_10171) ;  /* 0x000000000f087348 */ /* 0x000fea0003c00000 */
[----:B------:R0:W1:Y:S02]  /*e700*/  SHFL.IDX P6, R14, R13, R12, R11 ;  /* 0x0000000c0d0e7389 */ /* 0x00006400000c000b */
[----:B01----:R-:W-:Y:S01]  /*e710*/  ENDCOLLECTIVE ;  /* 0x000000000000791b */ /* 0x003fe20003800000 */
.L_x_10171:
        /* <DEDUP_REMOVED lines=9> */
.L_x_10172:
        /* <DEDUP_REMOVED lines=10> */
.L_x_10173:
        /* <DEDUP_REMOVED lines=13> */
.L_x_10174:
        /* <DEDUP_REMOVED lines=10> */
.L_x_10175:
[----:B------:R-:W-:Y:S01]  /*e9c0*/  @!PT LDS RZ, [RZ] ;  /* 0x00000000fffff984 */ /* 0x000fe20000000800 */
[----:B------:R-:W-:Y:S01]  /*e9d0*/  @!PT LDS RZ, [RZ] ;  /* 0x00000000fffff984 */ /* 0x000fe20000000800 */
[----:B------:R-:W-:Y:S01]  /*e9e0*/  @!PT LDS RZ, [RZ] ;  /* 0x00000000fffff984 */ /* 0x000fe20000000800 */
[----:B------:R1:W-:Y:S04]  /*e9f0*/  @!P4 LDGSTS.E.BYPASS.LTC128B.128 [R10+0xf800], desc[UR46][R2.64], !P0 ;  /* 0x0f800000020acfae */ /* 0x0003e8000c101d6e */
[----:B------:R1:W-:Y:S04]  /*ea00*/  @!P4 LDGSTS.E.BYPASS.LTC128B.128 [R10+0x11000], desc[UR46][R2.64+0x20], !P1 ;  /* 0x11000020020acfae */ /* 0x0003e8000c901d6e */
[----:B------:R1:W-:Y:S01]  /*ea10*/  @!P4 LDGSTS.E.BYPASS.LTC128B.128 [R10+0x12800], desc[UR46][R2.64+0x40], !P2 ;  /* 0x12800040020acfae */ /* 0x0003e2000d101d6e */
[----:B------:R-:W-:Y:S05]  /*ea20*/  BRA `(.L_x_10176) ;  /* 0xffffffd800087947 */ /* 0x000fea000383ffff */
.L_x_10109:
[----:B0-----:R0:W1:Y:S02]  /*ea30*/  SYNCS.PHASECHK.TRANS64.TRYWAIT P0, [R16+URZ+0x19c20], R3 ;  /* 0x019c2003100075a7 */ /* 0x001064000800017f */
[----:B-1----:R-:W-:Y:S05]  /*ea40*/  @!P0 NANOSLEEP.SYNCS 0x989680 ;  /* 0x009896800000895d */ /* 0x002fea0003900000 */
[----:B------:R-:W1:Y:S02]  /*ea50*/  @!P0 SYNCS.PHASECHK.TRANS64 P0, [R16+URZ+0x19c20], R3 ;  /* 0x019c2003100085a7 */ /* 0x000e64000800007f */
[----:B-1----:R-:W-:Y:S05]  /*ea60*/  @!P0 BRA `(.L_x_10109) ;  /* 0xfffffffc00f08947 */ /* 0x002fea000383ffff */
[----:B------:R-:W-:Y:S05]  /*ea70*/  BRA `(.L_x_10177) ;  /* 0xffffffd800787947 */ /* 0x000fea000383ffff */
.L_x_10115:
[----:B0-----:R0:W1:Y:S02]  /*ea80*/  SYNCS.PHASECHK.TRANS64.TRYWAIT P0, [R6+URZ+0x19c80], R4 ;  /* 0x019c8004060075a7 */ /* 0x001064000800017f */
[----:B-1----:R-:W-:Y:S05]  /*ea90*/  @!P0 NANOSLEEP.SYNCS 0x989680 ;  /* 0x009896800000895d */ /* 0x002fea0003900000 */
[----:B------:R-:W1:Y:S02]  /*eaa0*/  @!P0 SYNCS.PHASECHK.TRANS64 P0, [R6+URZ+0x19c80], R4 ;  /* 0x019c8004060085a7 */ /* 0x000e64000800007f */
[----:B-1----:R-:W-:Y:S05]  /*eab0*/  @!P0 BRA `(.L_x_10115) ;  /* 0xfffffffc00f08947 */ /* 0x002fea000383ffff */
[----:B------:R-:W-:Y:S05]  /*eac0*/  BRA `(.L_x_10178) ;  /* 0xffffffdc001c7947 */ /* 0x000fea000383ffff */
.L_x_10122:
[----:B-1----:R1:W2:Y:S02]  /*ead0*/  SYNCS.PHASECHK.TRANS64.TRYWAIT P0, [R6+URZ+0x19c40], R4 ;  /* 0x019c4004060075a7 */ /* 0x0022a4000800017f */
[----:B--2---:R-:W-:Y:S05]  /*eae0*/  @!P0 NANOSLEEP.SYNCS 0x989680 ;  /* 0x009896800000895d */ /* 0x004fea0003900000 */
[----:B------:R-:W2:Y:S02]  /*eaf0*/  @!P0 SYNCS.PHASECHK.TRANS64 P0, [R6+URZ+0x19c40], R4 ;  /* 0x019c4004060085a7 */ /* 0x000ea4000800007f */
[----:B--2---:R-:W-:Y:S05]  /*eb00*/  @!P0 BRA `(.L_x_10122) ;  /* 0xfffffffc00f08947 */ /* 0x004fea000383ffff */
[----:B------:R-:W-:Y:S05]  /*eb10*/  BRA `(.L_x_10179) ;  /* 0xffffffe000147947 */ /* 0x000fea000383ffff */
.L_x_10130:
[----:B0-----:R0:W1:Y:S02]  /*eb20*/  SYNCS.PHASECHK.TRANS64.TRYWAIT P1, [R3+URZ+0x19c70], R4 ;  /* 0x019c7004030075a7 */ /* 0x001064000802017f */
[----:B-1----:R-:W-:Y:S05]  /*eb30*/  @!P1 NANOSLEEP.SYNCS 0x989680 ;  /* 0x009896800000995d */ /* 0x002fea0003900000 */
[----:B------:R-:W1:Y:S02]  /*eb40*/  @!P1 SYNCS.PHASECHK.TRANS64 P1, [R3+URZ+0x19c70], R4 ;  /* 0x019c7004030095a7 */ /* 0x000e64000802007f */
[----:B-1----:R-:W-:Y:S05]  /*eb50*/  @!P1 BRA `(.L_x_10130) ;  /* 0xfffffffc00f09947 */ /* 0x002fea000383ffff */
[----:B------:R-:W-:Y:S05]  /*eb60*/  BRA `(.L_x_10180) ;  /* 0xffffffe400287947 */ /* 0x000fea000383ffff */
.L_x_10132:
[----:B0-----:R0:W1:Y:S02]  /*eb70*/  SYNCS.PHASECHK.TRANS64.TRYWAIT P1, [R3+URZ+0x19c60], R4 ;  /* 0x019c6004030075a7 */ /* 0x001064000802017f */
[----:B-1----:R-:W-:Y:S05]  /*eb80*/  @!P1 NANOSLEEP.SYNCS 0x989680 ;  /* 0x009896800000995d */ /* 0x002fea0003900000 */
[----:B------:R-:W1:Y:S02]  /*eb90*/  @!P1 SYNCS.PHASECHK.TRANS64 P1, [R3+URZ+0x19c60], R4 ;  /* 0x019c6004030095a7 */ /* 0x000e64000802007f */
[----:B-1----:R-:W-:Y:S05]  /*eba0*/  @!P1 BRA `(.L_x_10132) ;  /* 0xfffffffc00f09947 */ /* 0x002fea000383ffff */
[----:B------:R-:W-:Y:S05]  /*ebb0*/  BRA `(.L_x_10181) ;  /* 0xffffffe400307947 */ /* 0x000fea000383ffff */
.L_x_10139:
[----:B0-----:R0:W1:Y:S02]  /*ebc0*/  SYNCS.PHASECHK.TRANS64.TRYWAIT P1, [R0+URZ+0x19c70], R3 ;  /* 0x019c7003000075a7 */ /* 0x001064000802017f */
[----:B-1----:R-:W-:Y:S05]  /*ebd0*/  @!P1 NANOSLEEP.SYNCS 0x989680 ;  /* 0x009896800000995d */ /* 0x002fea0003900000 */
[----:B------:R-:W1:Y:S02]  /*ebe0*/  @!P1 SYNCS.PHASECHK.TRANS64 P1, [R0+URZ+0x19c70], R3 ;  /* 0x019c7003000095a7 */ /* 0x000e64000802007f */
[----:B-1----:R-:W-:Y:S05]  /*ebf0*/  @!P1 BRA `(.L_x_10139) ;  /* 0xfffffffc00f09947 */ /* 0x002fea000383ffff */
[----:B------:R-:W-:Y:S05]  /*ec00*/  BRA `(.L_x_10182) ;  /* 0xffffffe800d07947 */ /* 0x000fea000383ffff */
.L_x_10141:
[----:B0-----:R0:W1:Y:S02]  /*ec10*/  SYNCS.PHASECHK.TRANS64.TRYWAIT P1, [R0+URZ+0x19c60], R3 ;  /* 0x019c6003000075a7 */ /* 0x001064000802017f */
[----:B-1----:R-:W-:Y:S05]  /*ec20*/  @!P1 NANOSLEEP.SYNCS 0x989680 ;  /* 0x009896800000995d */ /* 0x002fea0003900000 */
[----:B------:R-:W1:Y:S02]  /*ec30*/  @!P1 SYNCS.PHASECHK.TRANS64 P1, [R0+URZ+0x19c60], R3 ;  /* 0x019c6003000095a7 */ /* 0x000e64000802007f */
[----:B-1----:R-:W-:Y:S05]  /*ec40*/  @!P1 BRA `(.L_x_10141) ;  /* 0xfffffffc00f09947 */ /* 0x002fea000383ffff */
[----:B------:R-:W-:Y:S05]  /*ec50*/  BRA `(.L_x_10183) ;  /* 0xffffffe800d47947 */ /* 0x000fea000383ffff */
.L_x_10147:
[----:B-1----:R1:W2:Y:S02]  /*ec60*/  SYNCS.PHASECHK.TRANS64.TRYWAIT P0, [R7+URZ+0x19c20], R0 ;  /* 0x019c2000070075a7 */ /* 0x0022a4000800017f */
[----:B--2---:R-:W-:Y:S05]  /*ec70*/  @!P0 NANOSLEEP.SYNCS 0x989680 ;  /* 0x009896800000895d */ /* 0x004fea0003900000 */
[----:B------:R-:W2:Y:S02]  /*ec80*/  @!P0 SYNCS.PHASECHK.TRANS64 P0, [R7+URZ+0x19c20], R0 ;  /* 0x019c2000070085a7 */ /* 0x000ea4000800007f */
[----:B--2---:R-:W-:Y:S05]  /*ec90*/  @!P0 BRA `(.L_x_10147) ;  /* 0xfffffffc00f08947 */ /* 0x004fea000383ffff */
[----:B------:R-:W-:Y:S05]  /*eca0*/  BRA `(.L_x_10184) ;  /* 0xfffffff000847947 */ /* 0x000fea000383ffff */
.L_x_10148:
        /* <DEDUP_REMOVED lines=11> */
.L_x_10186:
[----:B------:R-:W-:Y:S05]  /*ed60*/  BSYNC B0 ;  /* 0x0000000000007941 */ /* 0x000fea0003800000 */
.L_x_10185:
[----:B------:R-:W-:Y:S05]  /*ed70*/  BRA `(.L_x_10187) ;  /* 0xfffffff0006c7947 */ /* 0x000fea000383ffff */
.L_x_10151:
[----:B------:R-:W-:Y:S01]  /*ed80*/  BSSY B1, `(.L_x_10188) ;  /* 0x0000006000017945 */ /* 0x000fe20003800000 */
[----:B------:R-:W-:-:S07]  /*ed90*/  IMAD.MOV.U32 R15, RZ, RZ, -0x1 ;  /* 0xffffffffff0f7424 */ /* 0x000fce00078e00ff */
[----:B01----:R-:W-:Y:S05]  /*eda0*/  WARPSYNC.COLLECTIVE R15, `(.L_x_10189) ;  /* 0x000000000f0c7348 */ /* 0x003fea0003c00000 */
[----:B------:R-:W-:Y:S02]  /*edb0*/  ELECT P6, UR62, PT ;  /* 0x00000000003e782f */ /* 0x000fe400038c0000 */
[----:B------:R-:W-:Y:S01]  /*edc0*/  MOV R14, UR62 ;  /* 0x0000003e000e7c02 */ /* 0x000fe20008000f00 */
[----:B01----:R-:W-:Y:S10]  /*edd0*/  ENDCOLLECTIVE ;  /* 0x000000000000791b */ /* 0x003ff40003800000 */
.L_x_10189:
[----:B------:R-:W-:Y:S05]  /*ede0*/  BSYNC B1 ;  /* 0x0000000000017941 */ /* 0x000fea0003800000 */
.L_x_10188:
[----:B------:R-:W-:Y:S05]  /*edf0*/  BRA `(.L_x_10190) ;  /* 0xfffffff000647947 */ /* 0x000fea000383ffff */
.L_x_10153:
[----:B-1----:R1:W2:Y:S02]  /*ee00*/  SYNCS.PHASECHK.TRANS64.TRYWAIT P1, [R5+URZ], R4 ;  /* 0x00000004050075a7 */ /* 0x0022a4000802017f */
[----:B--2---:R-:W-:Y:S05]  /*ee10*/  @!P1 NANOSLEEP.SYNCS 0x989680 ;  /* 0x009896800000995d */ /* 0x004fea0003900000 */
[----:B------:R-:W2:Y:S02]  /*ee20*/  @!P1 SYNCS.PHASECHK.TRANS64 P1, [R5+URZ], R4 ;  /* 0x00000004050095a7 */ /* 0x000ea4000802007f */
[----:B--2---:R-:W-:Y:S05]  /*ee30*/  @!P1 BRA `(.L_x_10153) ;  /* 0xfffffffc00f09947 */ /* 0x004fea000383ffff */
[----:B------:R-:W-:Y:S05]  /*ee40*/  BRA `(.L_x_10191) ;  /* 0xfffffff000987947 */ /* 0x000fea000383ffff */
.L_x_10154:
[----:B--2---:R2:W3:Y:S02]  /*ee50*/  SYNCS.PHASECHK.TRANS64.TRYWAIT P1, [R3+URZ], R0 ;  /* 0x00000000030075a7 */ /* 0x0044e4000802017f */
[----:B---3--:R-:W-:Y:S05]  /*ee60*/  @!P1 NANOSLEEP.SYNCS 0x989680 ;  /* 0x009896800000995d */ /* 0x008fea0003900000 */
[----:B------:R-:W3:Y:S02]  /*ee70*/  @!P1 SYNCS.PHASECHK.TRANS64 P1, [R3+URZ], R0 ;  /* 0x00000000030095a7 */ /* 0x000ee4000802007f */
[----:B---3--:R-:W-:Y:S05]  /*ee80*/  @!P1 BRA `(.L_x_10154) ;  /* 0xfffffffc00f09947 */ /* 0x008fea000383ffff */
[----:B------:R-:W-:Y:S05]  /*ee90*/  BRA `(.L_x_10192) ;  /* 0xfffffff0008c7947 */ /* 0x000fea000383ffff */
.L_x_10156:
[----:B--2---:R2:W3:Y:S02]  /*eea0*/  SYNCS.PHASECHK.TRANS64.TRYWAIT P1, [R3+URZ+0x19c60], R4 ;  /* 0x019c6004030075a7 */ /* 0x0044e4000802017f */
[----:B---3--:R-:W-:Y:S05]  /*eeb0*/  @!P1 NANOSLEEP.SYNCS 0x989680 ;  /* 0x009896800000995d */ /* 0x008fea0003900000 */
[----:B------:R-:W3:Y:S02]  /*eec0*/  @!P1 SYNCS.PHASECHK.TRANS64 P1, [R3+URZ+0x19c60], R4 ;  /* 0x019c6004030095a7 */ /* 0x000ee4000802007f */
[----:B---3--:R-:W-:Y:S05]  /*eed0*/  @!P1 BRA `(.L_x_10156) ;  /* 0xfffffffc00f09947 */ /* 0x008fea000383ffff */
[----:B------:R-:W-:Y:S05]  /*eee0*/  BRA `(.L_x_10193) ;  /* 0xfffffff0008c7947 */ /* 0x000fea000383ffff */
.L_x_10158:
[----:B-1----:R1:W3:Y:S02]  /*eef0*/  SYNCS.PHASECHK.TRANS64.TRYWAIT P1, [R5+URZ+0x19c60], R0 ;  /* 0x019c6000050075a7 */ /* 0x0022e4000802017f */
[----:B---3--:R-:W-:Y:S05]  /*ef00*/  @!P1 NANOSLEEP.SYNCS 0x989680 ;  /* 0x009896800000995d */ /* 0x008fea0003900000 */
[----:B------:R-:W3:Y:S02]  /*ef10*/  @!P1 SYNCS.PHASECHK.TRANS64 P1, [R5+URZ+0x19c60], R0 ;  /* 0x019c6000050095a7 */ /* 0x000ee4000802007f */
[----:B---3--:R-:W-:Y:S05]  /*ef20*/  @!P1 BRA `(.L_x_10158) ;  /* 0xfffffffc00f09947 */ /* 0x008fea000383ffff */
[----:B------:R-:W-:Y:S05]  /*ef30*/  BRA `(.L_x_10194) ;  /* 0xfffffff0008c7947 */ /* 0x000fea000383ffff */
.L_x_10160:
[----:B---3--:R3:W4:Y:S02]  /*ef40*/  SYNCS.PHASECHK.TRANS64.TRYWAIT P0, [R3+URZ+0x19c80], R4 ;  /* 0x019c8004030075a7 */ /* 0x008724000800017f */
[----:B----4-:R-:W-:Y:S05]  /*ef50*/  @!P0 NANOSLEEP.SYNCS 0x989680 ;  /* 0x009896800000895d */ /* 0x010fea0003900000 */
[----:B------:R-:W4:Y:S02]  /*ef60*/  @!P0 SYNCS.PHASECHK.TRANS64 P0, [R3+URZ+0x19c80], R4 ;  /* 0x019c8004030085a7 */ /* 0x000f24000800007f */
[----:B----4-:R-:W-:Y:S05]  /*ef70*/  @!P0 BRA `(.L_x_10160) ;  /* 0xfffffffc00f08947 */ /* 0x010fea000383ffff */
[----:B------:R-:W-:Y:S05]  /*ef80*/  BRA `(.L_x_10161) ;  /* 0xfffffff000887947 */ /* 0x000fea000383ffff */
.L_x_10195:
        /* <DEDUP_REMOVED lines=15> */
.L_x_12985:


//--------------------- .text._ZN7cutlass13device_kernelIN5flash11enable_sm90INS1_16FlashAttnFwdSm90INS1_25CollectiveMainloopFwdSm90ILi2EN4cute5tupleIJNS5_1CILi1EEES8_S8_EEENS6_IJNS7_ILi192EEENS7_ILi128EEENS7_ILi96EEEEEELi96ENS_12float_e4m3_tEfNS_4arch4Sm90ELb1ELb0ELb0ELb1ELb0ELb0ELb0ELb1ELb1ELb1ELb0ELb0EEENS1_21CollectiveEpilogueFwdINS6_IJSA_SC_SB_EEES9_NS_10bfloat16_tESG_Li384ELb1ELb1ELb0ELb1EEENS1_36VarlenDynamicPersistentTileSchedulerILi192ELi128ELi384ELi128ELb0ELb1ELb1ELb1ELb1ELb1EEEEEEEEEvNT_6ParamsE --------------------------
	.section	.text._ZN7cutlass13device_kernelIN5flash11enable_sm90INS1_16FlashAttnFwdSm90INS1_25CollectiveMainloopFwdSm90ILi2EN4cute5tupleIJNS5_1CILi1EEES8_S8_EEENS6_IJNS7_ILi192EEENS7_ILi128EEENS7_ILi96EEEEEELi96ENS_12float_e4m3_tEfNS_4arch4Sm90ELb1ELb0ELb0ELb1ELb0ELb0ELb0ELb1ELb1ELb1ELb0ELb0EEENS1_21CollectiveEpilogueFwdINS6_IJSA_SC_SB_EEES9_NS_10bfloat16_tESG_Li384ELb1ELb1ELb0ELb1EEENS1_36VarlenDynamicPersistentTileSchedulerILi192ELi128ELi384ELi128ELb0ELb1ELb1ELb1ELb1ELb1EEEEEEEEEvNT_6ParamsE,"ax",@progbits
	.align	128
.text._ZN7cutlass13device_kernelIN5flash11enable_sm90INS1_16FlashAttnFwdSm90INS1_25CollectiveMainloopFwdSm90ILi2EN4cute5tupleIJNS5_1CILi1EEES8_S8_EEENS6_IJNS7_ILi192EEENS7_ILi128EEENS7_ILi96EEEEEELi96ENS_12float_e4m3_tEfNS_4arch4Sm90ELb1ELb0ELb0ELb1ELb0ELb0ELb0ELb1ELb1ELb1ELb0ELb0EEENS1_21CollectiveEpilogueFwdINS6_IJSA_SC_SB_EEES9_NS_10bfloat16_tESG_Li384ELb1ELb1ELb0ELb1EEENS1_36VarlenDynamicPersistentTileSchedulerILi192ELi128ELi384ELi128ELb0ELb1ELb1ELb1ELb1ELb1EEEEEEEEEvNT_6ParamsE:
        .type           _ZN7cutlass13device_kernelIN5flash11enable_sm90INS1_16FlashAttnFwdSm90INS1_25CollectiveMainloopFwdSm90ILi2EN4cute5tupleIJNS5_1CILi1EEES8_S8_EEENS6_IJNS7_ILi192EEENS7_ILi128EEENS7_ILi96EEEEEELi96ENS_12float_e4m3_tEfNS_4arch4Sm90ELb1ELb0ELb0ELb1ELb0ELb0ELb0ELb1ELb1ELb1ELb0ELb0EEENS1_21CollectiveEpilogueFwdINS6_IJSA_SC_SB_EEES9_NS_10bfloat16_tESG_Li384ELb1ELb1ELb0ELb1EEENS1_36VarlenDynamicPersistentTileSchedulerILi192ELi128ELi384ELi128ELb0ELb1ELb1ELb1ELb1ELb1EEEEEEEEEvNT_6ParamsE,@function
        .size           _ZN7cutlass13device_kernelIN5flash11enable_sm90INS1_16FlashAttnFwdSm90INS1_25CollectiveMainloopFwdSm90ILi2EN4cute5tupleIJNS5_1CILi1EEES8_S8_EEENS6_IJNS7_ILi192EEENS7_ILi128EEENS7_ILi96EEEEEELi96ENS_12float_e4m3_tEfNS_4arch4Sm90ELb1ELb0ELb0ELb1ELb0ELb0ELb0ELb1ELb1ELb1ELb0ELb0EEENS1_21CollectiveEpilogueFwdINS6_IJSA_SC_SB_EEES9_NS_10bfloat16_tESG_Li384ELb1ELb1ELb0ELb1EEENS1_36VarlenDynamicPersistentTileSchedulerILi192ELi128ELi384ELi128ELb0ELb1ELb1ELb1ELb1ELb1EEEEEEEEEvNT_6ParamsE,(.L_x_12986 - _ZN7cutlass13device_kernelIN5flash11enable_sm90INS1_16FlashAttnFwdSm90INS1_25CollectiveMainloopFwdSm90ILi2EN4cute5tupleIJNS5_1CILi1EEES8_S8_EEENS6_IJNS7_ILi192EEENS7_ILi128EEENS7_ILi96EEEEEELi96ENS_12float_e4m3_tEfNS_4arch4Sm90ELb1ELb0ELb0ELb1ELb0ELb0ELb0ELb1ELb1ELb1ELb0ELb0EEENS1_21CollectiveEpilogueFwdINS6_IJSA_SC_SB_EEES9_NS_10bfloat16_tESG_Li384ELb1ELb1ELb0ELb1EEENS1_36VarlenDynamicPersistentTileSchedulerILi192ELi128ELi384ELi128ELb0ELb1ELb1ELb1ELb1ELb1EEEEEEEEEvNT_6ParamsE)
        .other          _ZN7cutlass13device_kernelIN5flash11enable_sm90INS1_16FlashAttnFwdSm90INS1_25CollectiveMainloopFwdSm90ILi2EN4cute5tupleIJNS5_1CILi1EEES8_S8_EEENS6_IJNS7_ILi192EEENS7_ILi128EEENS7_ILi96EEEEEELi96ENS_12float_e4m3_tEfNS_4arch4Sm90ELb1ELb0ELb0ELb1ELb0ELb0ELb0ELb1ELb1ELb1ELb0ELb0EEENS1_21CollectiveEpilogueFwdINS6_IJSA_SC_SB_EEES9_NS_10bfloat16_tESG_Li384ELb1ELb1ELb0ELb1EEENS1_36VarlenDynamicPersistentTileSchedulerILi192ELi128ELi384ELi128ELb0ELb1ELb1ELb1ELb1ELb1EEEEEEEEEvNT_6ParamsE,@"STO_CUDA_ENTRY STV_DEFAULT"
_ZN7cutlass13device_kernelIN5flash11enable_sm90INS1_16FlashAttnFwdSm90INS1_25CollectiveMainloopFwdSm90ILi2EN4cute5tupleIJNS5_1CILi1EEES8_S8_EEENS6_IJNS7_ILi192EEENS7_ILi128EEENS7_ILi96EEEEEELi96ENS_12float_e4m3_tEfNS_4arch4Sm90ELb1ELb0ELb0ELb1ELb0ELb0ELb0ELb1ELb1ELb1ELb0ELb0EEENS1_21CollectiveEpilogueFwdINS6_IJSA_SC_SB_EEES9_NS_10bfloat16_tESG_Li384ELb1ELb1ELb0ELb1EEENS1_36VarlenDynamicPersistentTileSchedulerILi192ELi128ELi384ELi128ELb0ELb1ELb1ELb1ELb1ELb1EEEEEEEEEvNT_6ParamsE:
        /* <DEDUP_REMOVED lines=18> */
.L_x_10197:
[----:B------:R-:W-:Y:S05]  /*0120*/  BSYNC B0 ;  /* 0x0000000000007941 */ /* 0x000fea0003800000 */
.L_x_10196:
        /* <DEDUP_REMOVED lines=41> */
.L_x_10198:
        /* <DEDUP_REMOVED lines=22> */
.L_x_10199:
        /* <DEDUP_REMOVED lines=18> */
.L_x_10200:
        /* <DEDUP_REMOVED lines=22> */
.L_x_10201:
        /* <DEDUP_REMOVED lines=22> */
.L_x_10202:
[----:B------:R-:W-:Y:S01]  /*0900*/  PLOP3.LUT P0, PT, PT, PT, UP0, 0x80, 0x0 ;  /* 0x000000000000781c */ /* 0x000fe20003f0f008 */
[----:B------:R-:W-:Y:S01]  /*0910*/  UMOV UR40, 0x1 ;  /* 0x0000000100287882 */ /* 0x000fe20000000000 */
[----:B------:R-:W-:Y:S01]  /*0920*/  NOP ;  /* 0x0000000000007918 */ /* 0x000fe20000000000 */
[----:B------:R-:W-:Y:S01]  /*0930*/  USEL UR40, UR40, 0x2, !UP0 ;  /* 0x0000000228287887 */ /* 0x000fe2000c000000 */
[----:B------:R-:W-:Y:S01]  /*0940*/  ULDC.64 UR44, c[0x0][0x208] ;  /* 0x00008200002c7ab9 */ /* 0x000fe20000000a00 */
[----:B012-4-:R-:W-:Y:S08]  /*0950*/  BAR.SYNC.DEFER_BLOCKING 0x0 ;  /* 0x0000000000007b1d */ /* 0x017ff00000010000 */
[----:B------:R-:W-:Y:S05]  /*0960*/  @!P0 BRA `(.L_x_10203) ;  /* 0x0000009c00888947 */ /* 0x000fea0003800000 */
.L_x_10204:
        /* <DEDUP_REMOVED lines=68> */
.L_x_10253:
[----:B01-34-:R-:W0:Y:S01]  /*0db0*/  LDC.64 R2, c[0x0][0xc88] ;  /* 0x00032200ff027b82 */ /* 0x01be220000000a00 */
[----:B------:R-:W-:Y:S01]  /*0dc0*/  ULDC.64 UR6, c[0x0][0xa28] ;  /* 0x00028a0000067ab9 */ /* 0x000fe20000000a00 */
[----:B------:R-:W-:Y:S01]  /*0dd0*/  ULDC.64 UR8, c[0x0][0xa18] ;  /* 0x0002860000087ab9 */ /* 0x000fe20000000a00 */
[----:B------:R-:W-:Y:S01]  /*0de0*/  ULDC UR4, c[0x0][0x424] ;  /* 0x0001090000047ab9 */ /* 0x000fe20000000800 */
[----:B0-----:R-:W-:-:S06]  /*0df0*/  IMAD.WIDE R2, R47, 0x4, R2 ;  /* 0x000000042f027825 */ /* 0x001fcc00078e0202 */
[----:B--2---:R-:W2:Y:S01]  /*0e00*/  LDG.E R2, desc[UR44][R2.64] ;  /* 0x0000002c02027981 */ /* 0x004ea2000c1e1900 */
        /* <DEDUP_REMOVED lines=15> */
[----:B-----5:R-:W-:-:S03]  /*0f00*/  IMAD.U32 R4, RZ, RZ, UR8 ;  /* 0x00000008ff047e24 */ /* 0x020fc6000f8e00ff */
[----:B------:R-:W-:Y:S01]  /*0f10*/  IMAD.U32 R5, RZ, RZ, UR9 ;  /* 0x00000009ff057e24 */ /* 0x000fe2000f8e00ff */
[----:B------:R-:W2:Y:S01]  /*0f20*/  @P0 LDG.E R2, desc[UR44][R2.64] ;  /* 0x0000002c02020981 */ /* 0x000ea2000c1e1900 */
[----:B------:R-:W-:Y:S01]  /*0f30*/  UISETP.NE.U32.AND UP0, UPT, UR6, URZ, UPT ;  /* 0x0000003f0600728c */ /* 0x000fe2000bf05070 */
[----:B------:R-:W-:Y:S02]  /*0f40*/  ULDC.64 UR8, c[0x0][0xa20] ;  /* 0x0002880000087ab9 */ /* 0x000fe40000000a00 */
[----:B------:R-:W3:Y:S01]  /*0f50*/  @P2 LDG.E R4, desc[UR44][R4.64] ;  /* 0x0000002c04042981 */ /* 0x000ee2000c1e1900 */
        /* <DEDUP_REMOVED lines=24> */
.L_x_10205:
        /* <DEDUP_REMOVED lines=9> */
.L_x_10206:
        /* <DEDUP_REMOVED lines=13> */
.L_x_10207:
        /* <DEDUP_REMOVED lines=38> */
[----:B------:R-:W-:Y:S01]  /*14a0*/  UIMAD UR42, UR5, 0xc0, URZ ;  /* 0x000000c0052a78a4 */ /* 0x000fe2000f8e023f */
        /* <DEDUP_REMOVED lines=10> */
[----:B------:R-:W-:Y:S01]  /*1550*/  CS2R R134, SRZ ;  /* 0x0000000000867805 */ /* 0x000fe2000001ff00 */
[----:B0-----:R-:W-:Y:S01]  /*1560*/  IMAD.MOV.U32 R3, RZ, RZ, RZ ;  /* 0x000000ffff037224 */ /* 0x001fe200078e00ff */
[----:B------:R-:W-:Y:S01]  /*1570*/  UIADD3 UR7, UR51, 0x80, -UR52 ;  /* 0x0000008033077890 */ /* 0x000fe2000fffe834 */
[----:B------:R-:W-:-:S02]  /*1580*/  CS2R R132, SRZ ;  /* 0x0000000000847805 */ /* 0x000fc4000001ff00 */
[----:B------:R-:W-:Y:S02]  /*1590*/  CS2R R10, SRZ ;  /* 0x00000000000a7805 */ /* 0x000fe4000001ff00 */
[----:B------:R-:W-:Y:S02]  /*15a0*/  CS2R R126, SRZ ;  /* 0x00000000007e7805 */ /* 0x000fe4000001ff00 */
[----:B------:R-:W-:Y:S01]  /*15b0*/  CS2R R12, SRZ ;  /* 0x00000000000c7805 */ /* 0x000fe2000001ff00 */
[----:B------:R-:W-:Y:S01]  /*15c0*/  @UP0 ULDC UR4, c[0x0][0x44c] ;  /* 0x0001130000040ab9 */ /* 0x000fe20000000800 */
[----:B------:R-:W-:Y:S01]  /*15d0*/  @UP0 ULDC UR8, c[0x0][0x450] ;  /* 0x0001140000080ab9 */ /* 0x000fe20000000800 */
        /* <DEDUP_REMOVED lines=69> */
.L_x_10209:
        /* <DEDUP_REMOVED lines=9> */
.L_x_10353:
[----:B------:R-:W-:Y:S05]  /*1ac0*/  @!P0 BRA `(.L_x_10211) ;  /* 0x0000000000048947 */ /* 0x000fea0003800000 */
[----:B------:R-:W-:Y:S01]  /*1ad0*/  BPT.TRAP 0x1 ;  /* 0x000000040000795c */ /* 0x000fe20000300000 */
.L_x_10211:
[----:B0-----:R-:W-:Y:S02]  /*1ae0*/  IMAD.U32 R3, RZ, RZ, UR37 ;  /* 0x00000025ff037e24 */ /* 0x001fe4000f8e00ff */
[----:B------:R-:W-:-:S03]  /*1af0*/  IMAD.U32 R0, RZ, RZ, UR36 ;  /* 0x00000024ff007e24 */ /* 0x000fc6000f8e00ff */
[----:B------:R-:W-:Y:S02]  /*1b00*/  LEA R3, R3, UR47, 0x3 ;  /* 0x0000002f03037c11 */ /* 0x000fe4000f8e18ff */
[----:B------:R-:W-:-:S04]  /*1b10*/  SHF.L.U32 R0, R0, 0x1f, RZ ;  /* 0x0000001f00007819 */ /* 0x000fc800000006ff */
[----:B------:R0:W1:Y:S01]  /*1b20*/  SYNCS.PHASECHK.TRANS64.TRYWAIT P2, [R3+URZ+0x19c30], R0 ;  /* 0x019c3000030075a7 */ /* 0x000062000804017f */
[----:B------:R-:W-:Y:S05]  /*1b30*/  @!P0 BRA `(.L_x_10212) ;  /* 0x0000000000048947 */ /* 0x000fea0003800000 */
[----:B------:R-:W-:Y:S01]  /*1b40*/  BPT.TRAP 0x1 ;  /* 0x000000040000795c */ /* 0x000fe20000300000 */
.L_x_10212:
[----:B------:R-:W2:Y:S02]  /*1b50*/  S2R R2, SR_TID.X ;  /* 0x0000000000027919 */ /* 0x000ea40000002100 */
[----:B--2---:R-:W-:Y:S01]  /*1b60*/  LOP3.LUT P1, RZ, R2, 0x7f, RZ, 0xc0, !PT ;  /* 0x0000007f02ff7812 */ /* 0x004fe2000782c0ff */
[----:B-1----:R-:W-:-:S12]  /*1b70*/  @P2 BRA `(.L_x_10213) ;  /* 0x0000000000082947 */ /* 0x002fd80003800000 */
[----:B------:R-:W1:Y:S02]  /*1b80*/  SYNCS.PHASECHK.TRANS64.TRYWAIT P2, [R3+URZ+0x19c30], R0 ;  /* 0x019c3000030075a7 */ /* 0x000e64000804017f */
[----:B-1----:R-:W-:Y:S05]  /*1b90*/  @!P2 BRA `(.L_x_10214) ;  /* 0x000000e4004ca947 */ /* 0x002fea0003800000 */
.L_x_10213:
        /* <DEDUP_REMOVED lines=42> */
[----:B------:R-:W-:-:S02]  /*1e40*/  WARPGROUP.DEPBAR.LE gsb0, 0x0 ;  /* 0x00008000000079c5 */ /* 0x000fc40000010000 */
        /* <DEDUP_REMOVED lines=128> */
[----:B------:R-:W-:Y:S01]  /*2650*/  FSEL R87, R87, -INF , P3 ;  /* 0xff80000057577808 */ /* 0x000fe20001800000 */
[----:B------:R-:W0:Y:S01]  /*2660*/  SHFL.IDX PT, R6, R0, RZ, 0x1c1f ;  /* 0x001c1fff00067589 */ /* 0x000e2200000e0000 */
[----:B------:R-:W-:-:S04]  /*2670*/  FMNMX.FTZ R4, R86, R95, !PT ;  /* 0x0000005f56047209 */ /* 0x000fc80007810000 */
[----:B------:R-:W-:-:S05]  /*2680*/  FMNMX.FTZ R8, R87, R4, !PT ;  /* 0x0000000457087209 */ /* 0x000fca0007810000 */
[----:B------:R-:W1:Y:S01]  /*2690*/  SHFL.BFLY PT, R95, R8, 0x2, 0x1f ;  /* 0x0c401f00085f7f89 */ /* 0x000e6200000e0000 */
[----:B0-----:R-:W-:-:S04]  /*26a0*/  VIADDMNMX R2, R6, R5, R2, PT ;  /* 0x0000000506027246 */ /* 0x001fc80003800102 */
[C---:B------:R-:W-:Y:S02]  /*26b0*/  ISETP.GT.AND P4, PT, R2.reuse, 0x1, PT ;  /* 0x000000010200780c */ /* 0x040fe40003f84270 */
[----:B------:R-:W-:Y:S02]  /*26c0*/  ISETP.GT.AND P5, PT, R2, 0x8, PT ;  /* 0x000000080200780c */ /* 0x000fe40003fa4270 */
[----:B------:R-:W-:Y:S02]  /*26d0*/  FSEL R25, R25, -INF , P4 ;  /* 0xff80000019197808 */ /* 0x000fe40002000000 */
[----:B-1----:R-:W-:Y:S02]  /*26e0*/  FMNMX.FTZ R95, R8, R95, !PT ;  /* 0x0000005f085f7209 */ /* 0x002fe40007810000 */
        /* <DEDUP_REMOVED lines=12> */
[----:B------:R-:W-:Y:S02]  /*27b0*/  CS2R R94, SRZ ;  /* 0x00000000005e7805 */ /* 0x000fe4000001ff00 */
[----:B------:R-:W-:Y:S02]  /*27c0*/  FSEL R48, R48, -INF , P4 ;  /* 0xff80000030307808 */ /* 0x000fe40002000000 */
[C---:B------:R-:W-:Y:S01]  /*27d0*/  FSETP.NEU.FTZ.AND P3, PT, R0.reuse, -INF , PT ;  /* 0xff8000000000780b */ /* 0x040fe20003f7d000 */
[----:B------:R-:W-:-:S01]  /*27e0*/  FFMA.FTZ R10, R0, R97, -8 ;  /* 0xc1000000000a7423 */ /* 0x000fc20000010061 */
[----:B------:R-:W-:-:S02]  /*27f0*/  ISETP.GT.AND P4, PT, R2, 0x38, PT ;  /* 0x000000380200780c */ /* 0x000fc40003f84270 */
[----:B------:R-:W-:Y:S02]  /*2800*/  CS2R R96, SRZ ;  /* 0x0000000000607805 */ /* 0x000fe4000001ff00 */
        /* <DEDUP_REMOVED lines=45> */
[----:B------:R-:W-:Y:S01]  /*2ae0*/  FFMA.FTZ R50, R75, UR43, -R10 ;  /* 0x0000002b4b327c23 */ /* 0x000fe2000801080a */
[----:B------:R-:W-:-:S02]  /*2af0*/  ISETP.GT.AND P3, PT, R2, 0x31, PT ;  /* 0x000000310200780c */ /* 0x000fc40003f64270 */
[----:B------:R-:W-:Y:S02]  /*2b00*/  CS2R R92, SRZ ;  /* 0x00000000005c7805 */ /* 0x000fe4000001ff00 */
[----:B------:R-:W-:Y:S01]  /*2b10*/  FMNMX.FTZ R35, R45, R14, !PT ;  /* 0x0000000e2d237209 */ /* 0x000fe20007810000 */
[----:B------:R-:W-:Y:S01]  /*2b20*/  FFMA.FTZ R14, R31, UR43, -R10 ;  /* 0x0000002b1f0e7c23 */ /* 0x000fe2000801080a */
[----:B------:R-:W-:Y:S01]  /*2b30*/  FSEL R49, R49, -INF , P3 ;  /* 0xff80000031317808 */ /* 0x000fe20001800000 */
[----:B------:R-:W1:Y:S01]  /*2b40*/  MUFU.EX2 R7, R7 ;  /* 0x0000000700077308 */ /* 0x000e620000000800 */
[----:B0-----:R-:W-:Y:S02]  /*2b50*/  FMNMX.FTZ R20, R48, R35, !PT ;  /* 0x0000002330147209 */ /* 0x001fe40007810000 */
[----:B------:R-:W-:Y:S02]  /*2b60*/  CS2R R90, SRZ ;  /* 0x00000000005a7805 */ /* 0x000fe4000001ff00 */
[----:B------:R-:W-:-:S02]  /*2b70*/  ISETP.GT.AND P3, PT, R2, 0x39, PT ;  /* 0x000000390200780c */ /* 0x000fc40003f64270 */
[----:B------:R-:W-:Y:S02]  /*2b80*/  CS2R R88, SRZ ;  /* 0x0000000000587805 */ /* 0x000fe4000001ff00 */
        /* <DEDUP_REMOVED lines=9> */
[--C-:B------:R-:W-:Y:S01]  /*2c20*/  FFMA.FTZ R20, R21, UR43, -R10.reuse ;  /* 0x0000002b15147c23 */ /* 0x100fe2000801080a */
[----:B------:R-:W-:Y:S02]  /*2c30*/  ISETP.GT.AND P4, PT, R2, 0x48, PT ;  /* 0x000000480200780c */ /* 0x000fe40003f84270 */
[----:B------:R-:W-:Y:S02]  /*2c40*/  FSEL R57, R57, -INF , P3 ;  /* 0xff80000039397808 */ /* 0x000fe40001800000 */
[----:B------:R-:W-:Y:S01]  /*2c50*/  FMNMX.FTZ R26, R56, R35, !PT ;  /* 0x00000023381a7209 */ /* 0x000fe20007810000 */
[----:B------:R-:W-:Y:S01]  /*2c60*/  MUFU.EX2 R12, R12 ;  /* 0x0000000c000c7308 */ /* 0x000fe20000000800 */
[----:B------:R-:W-:Y:S01]  /*2c70*/  ISETP.GT.AND P3, PT, R2, 0x49, PT ;  /* 0x000000490200780c */ /* 0x000fe20003f64270 */
[----:B0-----:R-:W-:Y:S01]  /*2c80*/  FFMA.FTZ R43, R63, UR43, -R10 ;  /* 0x0000002b3f2b7c23 */ /* 0x001fe2000801080a */
[----:B------:R-:W-:Y:S01]  /*2c90*/  FSEL R60, R60, -INF , P4 ;  /* 0xff8000003c3c7808 */ /* 0x000fe20002000000 */
[----:B------:R-:W-:Y:S01]  /*2ca0*/  IMAD.U32 R63, RZ, RZ, UR43 ;  /* 0x0000002bff3f7e24 */ /* 0x000fe2000f8e00ff */
[----:B------:R-:W-:-:S02]  /*2cb0*/  FMNMX.FTZ R21, R57, R26, !PT ;  /* 0x0000001a39157209 */ /* 0x000fc40007810000 */
[----:B------:R-:W-:Y:S01]  /*2cc0*/  ISETP.GT.AND P4, PT, R2, 0x50, PT ;  /* 0x000000500200780c */ /* 0x000fe20003f84270 */
[----:B------:R0:W2:Y:S01]  /*2cd0*/  MUFU.EX2 R27, R39 ;  /* 0x00000027001b7308 */ /* 0x0000a20000000800 */
[----:B------:R-:W-:Y:S02]  /*2ce0*/  FSEL R61, R61, -INF , P3 ;  /* 0xff8000003d3d7808 */ /* 0x000fe40001800000 */
[----:B------:R-:W-:Y:S02]  /*2cf0*/  FMNMX.FTZ R26, R60, R21, !PT ;  /* 0x000000153c1a7209 */ /* 0x000fe40007810000 */
[----:B------:R-:W-:Y:S02]  /*2d00*/  ISETP.GT.AND P3, PT, R2, 0x51, PT ;  /* 0x000000510200780c */ /* 0x000fe40003f64270 */
[----:B------:R-:W-:Y:S01]  /*2d10*/  FSEL R64, R64, -INF , P4 ;  /* 0xff80000040407808 */ /* 0x000fe20002000000 */
[----:B------:R-:W-:Y:S01]  /*2d20*/  MUFU.EX2 R21, R47 ;  /* 0x0000002f00157308 */ /* 0x000fe20000000800 */
[----:B------:R-:W-:Y:S01]  /*2d30*/  FMNMX.FTZ R35, R61, R26, !PT ;  /* 0x0000001a3d237209 */ /* 0x000fe20007810000 */
[----:B0-----:R-:W-:Y:S01]  /*2d40*/  FFMA.FTZ R39, R70, UR43, -R10 ;  /* 0x0000002b46277c23 */ /* 0x001fe2000801080a */
[----:B------:R-:W-:-:S02]  /*2d50*/  ISETP.GT.AND P4, PT, R2, 0x58, PT ;  /* 0x000000580200780c */ /* 0x000fc40003f84270 */
[----:B------:R-:W-:Y:S02]  /*2d60*/  FSEL R65, R65, -INF , P3 ;  /* 0xff80000041417808 */ /* 0x000fe40001800000 */
[----:B------:R-:W-:Y:S01]  /*2d70*/  FMNMX.FTZ R26, R64, R35, !PT ;  /* 0x00000023401a7209 */ /* 0x000fe20007810000 */
[----:B------:R-:W-:Y:S01]  /*2d80*/  MUFU.EX2 R14, R14 ;  /* 0x0000000e000e7308 */ /* 0x000fe20000000800 */
[----:B------:R-:W-:Y:S02]  /*2d90*/  ISETP.GT.AND P3, PT, R2, 0x59, PT ;  /* 0x000000590200780c */ /* 0x000fe40003f64270 */
[----:B------:R-:W-:Y:S02]  /*2da0*/  FSEL R68, R68, -INF , P4 ;  /* 0xff80000044447808 */ /* 0x000fe40002000000 */
        /* <DEDUP_REMOVED lines=17> */
[----:B------:R-:W-:Y:S01]  /*2ec0*/  FMNMX.FTZ R35, R73, R30, !PT ;  /* 0x0000001e49237209 */ /* 0x000fe20007810000 */
[--C-:B------:R-:W-:Y:S01]  /*2ed0*/  FFMA.FTZ R30, R55, UR43, -R10.reuse ;  /* 0x0000002b371e7c23 */ /* 0x100fe2000801080a */
[----:B------:R-:W-:Y:S01]  /*2ee0*/  ISETP.GT.AND P4, PT, R2, 0x70, PT ;  /* 0x000000700200780c */ /* 0x000fe20003f84270 */
[----:B------:R-:W-:Y:S01]  /*2ef0*/  MUFU.EX2 R13, R13 ;  /* 0x0000000d000d7308 */ /* 0x000fe20000000800 */
[----:B------:R-:W-:Y:S01]  /*2f00*/  FSEL R77, R77, -INF , P3 ;  /* 0xff8000004d4d7808 */ /* 0x000fe20001800000 */
[----:B------:R-:W-:Y:S01]  /*2f10*/  FFMA.FTZ R55, R82, UR43, -R10 ;  /* 0x0000002b52377c23 */ /* 0x000fe2000801080a */
[----:B------:R-:W-:Y:S02]  /*2f20*/  FMNMX.FTZ R34, R76, R35, !PT ;  /* 0x000000234c227209 */ /* 0x000fe40007810000 */
[----:B------:R-:W-:-:S02]  /*2f30*/  ISETP.GT.AND P3, PT, R2, 0x71, PT ;  /* 0x000000710200780c */ /* 0x000fc40003f64270 */
[----:B------:R-:W-:Y:S01]  /*2f40*/  FSEL R80, R80, -INF , P4 ;  /* 0xff80000050507808 */ /* 0x000fe20002000000 */
[----:B------:R-:W0:Y:S01]  /*2f50*/  MUFU.EX2 R30, R30 ;  /* 0x0000001e001e7308 */ /* 0x000e220000000800 */
        /* <DEDUP_REMOVED lines=9> */
[----:B------:R-:W-:Y:S01]  /*2ff0*/  FSEL R85, R85, -INF , P3 ;  /* 0xff80000055557808 */ /* 0x000fe20001800000 */
[----:B------:R-:W-:Y:S01]  /*3000*/  MUFU.EX2 R38, R38 ;  /* 0x0000002600267308 */ /* 0x000fe20000000800 */
[----:B------:R-:W-:Y:S01]  /*3010*/  FMNMX.FTZ R2, R84, R35, !PT ;  /* 0x0000002354027209 */ /* 0x000fe20007810000 */
[----:B------:R-:W-:Y:S01]  /*3020*/  FFMA.FTZ R35, R66, UR43, -R10 ;  /* 0x0000002b42237c23 */ /* 0x000fe2000801080a */
[----:B-1----:R-:W-:Y:S02]  /*3030*/  F2FP.SATFINITE.E4M3.F32.PACK_AB_MERGE_C R149, R7, R6, RZ ;  /* 0x000000060795723e */ /* 0x002fe400048070ff */
[----:B------:R-:W-:-:S02]  /*3040*/  FMNMX.FTZ R2, R85, R2, !PT ;  /* 0x0000000255027209 */ /* 0x000fc40007810000 */
[----:B--2---:R-:W-:Y:S01]  /*3050*/  F2FP.SATFINITE.E4M3.F32.PACK_AB_MERGE_C R151, R27, R12, RZ ;  /* 0x0000000c1b97723e */ /* 0x004fe200048070ff */
[----:B------:R-:W-:Y:S01]  /*3060*/  MUFU.EX2 R34, R34 ;  /* 0x0000002200227308 */ /* 0x000fe20000000800 */
[----:B0-----:R-:W-:Y:S01]  /*3070*/  F2FP.SATFINITE.E4M3.F32.PACK_AB_MERGE_C R147, R30, R13, RZ ;  /* 0x0000000d1e93723e */ /* 0x001fe200048070ff */
[----:B------:R-:W0:Y:S01]  /*3080*/  SHFL.BFLY PT, R47, R2, 0x2, 0x1f ;  /* 0x0c401f00022f7f89 */ /* 0x000e2200000e0000 */
[----:B------:R-:W-:Y:S02]  /*3090*/  F2FP.SATFINITE.E4M3.F32.PACK_AB_MERGE_C R149, R5, R4, R149 ;  /* 0x000000040595723e */ /* 0x000fe40004807095 */
[----:B------:R-:W-:Y:S02]  /*30a0*/  F2FP.SATFINITE.E4M3.F32.PACK_AB_MERGE_C R151, R9, R8, R151 ;  /* 0x000000080997723e */ /* 0x000fe40004807097 */
[----:B------:R-:W-:Y:S01]  /*30b0*/  F2FP.SATFINITE.E4M3.F32.PACK_AB_MERGE_C R145, R21, R20, RZ ;  /* 0x000000141591723e */ /* 0x000fe200048070ff */
[----:B------:R-:W-:Y:S01]  /*30c0*/  MUFU.EX2 R43, R43 ;  /* 0x0000002b002b7308 */ /* 0x000fe20000000800 */
[----:B------:R-:W-:-:S02]  /*30d0*/  F2FP.SATFINITE.E4M3.F32.PACK_AB_MERGE_C R147, R26, R15, R147 ;  /* 0x0000000f1a93723e */ /* 0x000fc40004807093 */
[----:B------:R-:W-:-:S05]  /*30e0*/  F2FP.SATFINITE.E4M3.F32.PACK_AB_MERGE_C R145, R31, R14, R145 ;  /* 0x0000000e1f91723e */ /* 0x000fca0004807091 */
[----:B------:R-:W-:Y:S08]  /*30f0*/  MUFU.EX2 R35, R35 ;  /* 0x0000002300237308 */ /* 0x000ff00000000800 */
[----:B------:R-:W-:Y:S01]  /*3100*/  MUFU.EX2 R42, R42 ;  /* 0x0000002a002a7308 */ /* 0x000fe20000000800 */
[----:B0-----:R-:W-:Y:S01]  /*3110*/  FMNMX.FTZ R58, R2, R47, !PT ;  /* 0x0000002f023a7209 */ /* 0x001fe20007810000 */
[----:B------:R-:W-:-:S04]  /*3120*/  FFMA.FTZ R47, R74, UR43, -R10 ;  /* 0x0000002b4a2f7c23 */ /* 0x000fc8000801080a */
[----:B------:R-:W0:Y:S02]  /*3130*/  SHFL.BFLY PT, R59, R58, 0x1, 0x1f ;  /* 0x0c201f003a3b7f89 */ /* 0x000e2400000e0000 */
[----:B------:R-:W-:Y:S08]  /*3140*/  MUFU.EX2 R39, R39 ;  /* 0x0000002700277308 */ /* 0x000ff00000000800 */
[----:B------:R-:W-:Y:S08]  /*3150*/  MUFU.EX2 R46, R46 ;  /* 0x0000002e002e7308 */ /* 0x000ff00000000800 */
[----:B------:R-:W-:Y:S01]  /*3160*/  MUFU.EX2 R51, R51 ;  /* 0x0000003300337308 */ /* 0x000fe20000000800 */
[----:B0-----:R-:W-:-:S07]  /*3170*/  FMNMX.FTZ R2, R58, R59, !PT ;  /* 0x0000003b3a027209 */ /* 0x001fce0007810000 */
[----:B------:R-:W-:Y:S01]  /*3180*/  MUFU.EX2 R54, R54 ;  /* 0x0000003600367308 */ /* 0x000fe20000000800 */
[----:B------:R-:W-:-:S01]  /*3190*/  FFMA.FTZ R58, R83, UR43, -R10 ;  /* 0x0000002b533a7c23 */ /* 0x000fc2000801080a */
[--C-:B------:R-:W-:Y:S01]  /*31a0*/  FFMA.FTZ R59, R86, UR43, -R10.reuse ;  /* 0x0000002b563b7c23 */ /* 0x100fe2000801080a */
[C---:B------:R-:W-:Y:S01]  /*31b0*/  FSETP.NEU.FTZ.AND P3, PT, R2.reuse, -INF , PT ;  /* 0xff8000000200780b */ /* 0x040fe20003f7d000 */
[----:B------:R-:W-:Y:S01]  /*31c0*/  FFMA.FTZ R62, R2, R63, -8 ;  /* 0xc1000000023e7423 */ /* 0x000fe2000001003f */
[----:B------:R-:W-:-:S03]  /*31d0*/  FFMA.FTZ R10, R87, UR43, -R10 ;  /* 0x0000002b570a7c23 */ /* 0x000fc6000801080a */
        /* <DEDUP_REMOVED lines=52> */
[----:B------:R-:W-:Y:S02]  /*3520*/  F2FP.SATFINITE.E4M3.F32.PACK_AB_MERGE_C R63, R66, R63, RZ ;  /* 0x0000003f423f723e */ /* 0x000fe400048070ff */
[----:B------:R2:W-:Y:S02]  /*3530*/  @!P1 SYNCS.ARRIVE.TRANS64.RED.A1T0 RZ, [R48+URZ], RZ ;  /* 0x000000ff30ff99a7 */ /* 0x0005e4000810043f */
[----:B------:R-:W3:Y:S01]  /*3540*/  MUFU.EX2 R36, R36 ;  /* 0x0000002400247308 */ /* 0x000ee20000000800 */
[----:B0-----:R-:W-:-:S01]  /*3550*/  FADD.FTZ R56, R28, R49 ;  /* 0x000000311c387221 */ /* 0x001fc20000010000 */
[----:B------:R-:W-:-:S06]  /*3560*/  F2FP.SATFINITE.E4M3.F32.PACK_AB_MERGE_C R148, R25, R24, R63 ;  /* 0x000000181994723e */ /* 0x000fcc000480703f */
        /* <DEDUP_REMOVED lines=74> */
[C---:B-1----:R-:W-:Y:S01]  /*3a10*/  F2FP.SATFINITE.E4M3.F32.PACK_AB_MERGE_C R137, R50.reuse, R47, R8 ;  /* 0x0000002f3289723e */ /* 0x042fe20004807008 */
[----:B------:R-:W-:-:S04]  /*3a20*/  FADD.FTZ R50, R50, R7 ;  /* 0x0000000732327221 */ /* 0x000fc80000010000 */
[----:B------:R-:W-:Y:S02]  /*3a30*/  FADD.FTZ R51, R51, R50 ;  /* 0x0000003233337221 */ /* 0x000fe40000010000 */
[----:B------:R-:W1:Y:S01]  /*3a40*/  MUFU.EX2 R77, R77 ;  /* 0x0000004d004d7308 */ /* 0x000e620000000800 */
[----:B--2---:R-:W-:-:S01]  /*3a50*/  FADD.FTZ R7, R6, R5 ;  /* 0x0000000506077221 */ /* 0x004fc20000010000 */
[----:B------:R-:W-:-:S06]  /*3a60*/  FADD.FTZ R54, R54, R51 ;  /* 0x0000003336367221 */ /* 0x000fcc0000010000 */
[----:B------:R-:W-:Y:S01]  /*3a70*/  MUFU.EX2 R59, R59 ;  /* 0x0000003b003b7308 */ /* 0x000fe20000000800 */
[----:B0-----:R-:W-:-:S07]  /*3a80*/  FADD.FTZ R4, R76, R7 ;  /* 0x000000074c047221 */ /* 0x001fce0000010000 */
[----:B------:R-:W0:Y:S01]  /*3a90*/  MUFU.EX2 R10, R10 ;  /* 0x0000000a000a7308 */ /* 0x000e220000000800 */
[C---:B-1----:R-:W-:Y:S01]  /*3aa0*/  F2FP.SATFINITE.E4M3.F32.PACK_AB_MERGE_C R76, R77.reuse, R76, RZ ;  /* 0x0000004c4d4c723e */ /* 0x042fe200048070ff */
        /* <DEDUP_REMOVED lines=15> */
[----:B------:R-:W-:-:S03]  /*3ba0*/  FADD.FTZ R3, R10, R3 ;  /* 0x000000030a037221 */ /* 0x000fc60000010000 */
[----:B--2---:R-:W-:Y:S01]  /*3bb0*/  FADD.FTZ R4, R84, R7 ;  /* 0x0000000754047221 */ /* 0x004fe20000010000 */
        /* <DEDUP_REMOVED lines=8> */
[----:B------:R-:W-:-:S07]  /*3c40*/  IMAD.MOV.U32 R135, RZ, RZ, RZ ;  /* 0x000000ffff877224 */ /* 0x000fce00078e00ff */
.L_x_10225:
[----:B------:R-:W-:-:S04]  /*3c50*/  UISETP.NE.AND UP1, UPT, UR20, 0x1, UPT ;  /* 0x000000011400788c */ /* 0x000fc8000bf25270 */
[----:B------:R-:W-:-:S04]  /*3c60*/  USEL UR36, URZ, 0x1, UP1 ;  /* 0x000000013f247887 */ /* 0x000fc80008800000 */
[----:B------:R-:W-:Y:S01]  /*3c70*/  ULOP3.LUT UR36, UR19, UR36, URZ, 0x3c, !UPT ;  /* 0x0000002413247292 */ /* 0x000fe2000f8e3c3f */
[----:B------:R-:W-:Y:S11]  /*3c80*/  @!P0 BRA `(.L_x_10216) ;  /* 0x0000000000048947 */ /* 0x000ff60003800000 */
[----:B------:R-:W-:Y:S01]  /*3c90*/  BPT.TRAP 0x1 ;  /* 0x000000040000795c */ /* 0x000fe20000300000 */
.L_x_10216:
        /* <DEDUP_REMOVED lines=9> */
.L_x_10217:
[----:B-1----:R-:W-:Y:S05]  /*3d30*/  @P3 BRA `(.L_x_10218) ;  /* 0x0000000000083947 */ /* 0x002fea0003800000 */
[----:B------:R-:W1:Y:S02]  /*3d40*/  SYNCS.PHASECHK.TRANS64.TRYWAIT P3, [UR21+0x19c30], R0 ;  /* 0x019c3000ff0075a7 */ /* 0x000e640008060155 */
[----:B-1----:R-:W-:Y:S05]  /*3d50*/  @!P3 BRA `(.L_x_10219) ;  /* 0x000000c000f0b947 */ /* 0x002fea0003800000 */
.L_x_10218:
        /* <DEDUP_REMOVED lines=17> */
.L_x_10220:
[----:B------:R-:W-:Y:S01]  /*3e70*/  ULEA UR11, UR20, UR47, 0x3 ;  /* 0x0000002f140b7291 */ /* 0x000fe2000f8e183f */
[----:B01----:R-:W-:-:S05]  /*3e80*/  IMAD.U32 R0, RZ, RZ, UR19 ;  /* 0x00000013ff007e24 */ /* 0x003fca000f8e00ff */
[----:B------:R-:W-:-:S04]  /*3e90*/  SHF.L.U32 R0, R0, 0x1f, RZ ;  /* 0x0000001f00007819 */ /* 0x000fc800000006ff */
[----:B------:R0:W1:Y:S01]  /*3ea0*/  SYNCS.PHASECHK.TRANS64.TRYWAIT P3, [UR11+0x19c50], R0 ;  /* 0x019c5000ff0075a7 */ /* 0x000062000806014b */
[----:B------:R-:W-:Y:S05]  /*3eb0*/  @!P0 BRA `(.L_x_10221) ;  /* 0x0000000000048947 */ /* 0x000fea0003800000 */
[----:B------:R-:W-:Y:S01]  /*3ec0*/  BPT.TRAP 0x1 ;  /* 0x000000040000795c */ /* 0x000fe20000300000 */
.L_x_10221:
[----:B-1----:R-:W-:Y:S05]  /*3ed0*/  @P3 BRA `(.L_x_10222) ;  /* 0x0000000000083947 */ /* 0x002fea0003800000 */
[----:B------:R-:W1:Y:S02]  /*3ee0*/  SYNCS.PHASECHK.TRANS64.TRYWAIT P3, [UR11+0x19c50], R0 ;  /* 0x019c5000ff0075a7 */ /* 0x000e64000806014b */
[----:B-1----:R-:W-:Y:S05]  /*3ef0*/  @!P3 BRA `(.L_x_10223) ;  /* 0x000000c000a0b947 */ /* 0x002fea0003800000 */
.L_x_10222:
[----:B------:R-:W-:Y:S01]  /*3f00*/  UIADD3 UR6, UR47, 0x3000, URZ ;  /* 0x000030002f067890 */ /* 0x000fe2000fffe03f */
[----:B------:R-:W-:Y:S01]  /*3f10*/  WARPGROUP.ARRIVE ;  /* 0x00000000000079c5 */ /* 0x000fe20000000000 */
[----:B------:R-:W-:Y:S01]  /*3f20*/  UMOV UR7, 0x40000040 ;  /* 0x4000004000077882 */ /* 0x000fe20000000000 */
[----:B------:R-:W-:Y:S01]  /*3f30*/  VIADD R8, R17, UR42 ;  /* 0x0000002a11087c36 */ /* 0x000fe20008000000 */
[----:B------:R-:W-:Y:S01]  /*3f40*/  USHF.R.U32.HI UR6, URZ, 0x4, UR6 ;  /* 0x000000043f067899 */ /* 0x000fe20008011606 */
[----:B------:R-:W-:Y:S02]  /*3f50*/  IMAD.MOV.U32 R9, RZ, RZ, -0x2 ;  /* 0xfffffffeff097424 */ /* 0x000fe400078e00ff */
[----:B------:R-:W-:Y:S01]  /*3f60*/  IMAD.U32 R13, RZ, RZ, UR43 ;  /* 0x0000002bff0d7e24 */ /* 0x000fe2000f8e00ff */
[----:B------:R-:W-:-:S04]  /*3f70*/  ULOP3.LUT UR6, UR6, 0x3fff, URZ, 0xc0, !UPT ;  /* 0x00003fff06067892 */ /* 0x000fc8000f8ec03f */
        /* <DEDUP_REMOVED lines=13> */
[----:B------:R-:W-:Y:S01]  /*4050*/  UIADD3 UR6, UR10, 0x2, URZ ;  /* 0x000000020a067890 */ /* 0x000fe2000fffe03f */
[----:B------:R-:W-:-:S05]  /*4060*/  IMAD.U32 R9, RZ, RZ, UR52 ;  /* 0x00000034ff097e24 */ /* 0x000fca000f8e00ff */
[----:B------:R-:W-:-:S05]  /*4070*/  IADD3 R0, -R9, UR51, R0 ;  /* 0x0000003309007c10 */ /* 0x000fca000fffe100 */
[----:B0-----:R-:W-:-:S05]  /*4080*/  IMAD.IADD R2, R0, 0x1, R7 ;  /* 0x0000000100027824 */ /* 0x001fca00078e0207 */
        /* <DEDUP_REMOVED lines=110> */
[----:B0-----:R-:W-:Y:S01]  /*4770*/  IMAD.IADD R0, R0, 0x1, R9 ;  /* 0x0000000100007824 */ /* 0x001fe200078e0209 */
[----:B-1----:R-:W-:-:S04]  /*4780*/  FMNMX.FTZ R2, R11, R2, !PT ;  /* 0x000000020b027209 */ /* 0x002fc80007810000 */
[----:B------:R-:W-:Y:S02]  /*4790*/  ISETP.GT.AND P4, PT, R0, RZ, PT ;  /* 0x000000ff0000720c */ /* 0x000fe40003f84270 */
[C---:B------:R-:W-:Y:S01]  /*47a0*/  FSETP.NEU.FTZ.AND P3, PT, R2.reuse, -INF , PT ;  /* 0xff8000000200780b */ /* 0x040fe20003f7d000 */
[----:B------:R-:W-:-:S01]  /*47b0*/  FFMA.FTZ R12, R2, R13, -8 ;  /* 0xc1000000020c7423 */ /* 0x000fc2000001000d */
[----:B------:R-:W-:Y:S02]  /*47c0*/  ISETP.GT.AND P5, PT, R0, 0x1, PT ;  /* 0x000000010000780c */ /* 0x000fe40003fa4270 */
[----:B------:R-:W-:Y:S02]  /*47d0*/  FSEL R26, R26, -INF , P4 ;  /* 0xff8000001a1a7808 */ /* 0x000fe40002000000 */
[----:B------:R-:W-:Y:S02]  /*47e0*/  FSEL R10, R12, RZ, P3 ;  /* 0x000000ff0c0a7208 */ /* 0x000fe40001800000 */
[----:B------:R-:W-:-:S02]  /*47f0*/  ISETP.GT.AND P4, PT, R0, 0x8, PT ;  /* 0x000000080000780c */ /* 0x000fc40003f84270 */
        /* <DEDUP_REMOVED lines=310> */
.L_x_10224:
        /* <DEDUP_REMOVED lines=91> */
.L_x_10215:
[----:B------:R-:W-:-:S13]  /*6110*/  ISETP.LE.AND P2, PT, RZ, UR18, PT ;  /* 0x00000012ff007c0c */ /* 0x000fda000bf43270 */
[----:B------:R-:W-:Y:S05]  /*6120*/  @!P2 BRA `(.L_x_10226) ;  /* 0x0000001800eca947 */ /* 0x000fea0003800000 */
[----:B------:R-:W-:Y:S01]  /*6130*/  IMAD.MOV.U32 R7, RZ, RZ, R0 ;  /* 0x000000ffff077224 */ /* 0x000fe200078e0000 */
[----:B------:R-:W-:Y:S01]  /*6140*/  UMOV UR17, UR36 ;  /* 0x0000002400117c82 */ /* 0x000fe20008000000 */
[----:B------:R-:W-:Y:S01]  /*6150*/  IMAD.MOV.U32 R5, RZ, RZ, R2 ;  /* 0x000000ffff057224 */ /* 0x000fe200078e0002 */
[----:B------:R-:W-:-:S06]  /*6160*/  UMOV UR19, UR37 ;  /* 0x0000002500137c82 */ /* 0x000fcc0008000000 */
.L_x_10236:
[----:B------:R-:W-:-:S04]  /*6170*/  UIADD3 UR37, UR19, 0x1, URZ ;  /* 0x0000000113257890 */ /* 0x000fc8000fffe03f */
[----:B------:R-:W-:-:S04]  /*6180*/  UISETP.NE.AND UP0, UPT, UR37, 0x2, UPT ;  /* 0x000000022500788c */ /* 0x000fc8000bf05270 */
[----:B------:R-:W-:Y:S02]  /*6190*/  USEL UR36, URZ, 0x1, UP0 ;  /* 0x000000013f247887 */ /* 0x000fe40008000000 */
[----:B------:R-:W-:Y:S02]  /*61a0*/  USEL UR37, UR37, URZ, UP0 ;  /* 0x0000003f25257287 */ /* 0x000fe40008000000 */
[----:B------:R-:W-:Y:S01]  /*61b0*/  ULOP3.LUT UR36, UR17, UR36, URZ, 0x3c, !UPT ;  /* 0x0000002411247292 */ /* 0x000fe2000f8e3c3f */
[----:B------:R-:W-:Y:S11]  /*61c0*/  @!P0 BRA `(.L_x_10227) ;  /* 0x0000000000048947 */ /* 0x000ff60003800000 */
[----:B------:R-:W-:Y:S01]  /*61d0*/  BPT.TRAP 0x1 ;  /* 0x000000040000795c */ /* 0x000fe20000300000 */
.L_x_10227:
[----:B------:R-:W-:Y:S01]  /*61e0*/  ULEA UR6, UR37, UR47, 0x3 ;  /* 0x0000002f25067291 */ /* 0x000fe2000f8e183f */
[----:B------:R-:W-:-:S05]  /*61f0*/  IMAD.U32 R0, RZ, RZ, UR36 ;  /* 0x00000024ff007e24 */ /* 0x000fca000f8e00ff */
[----:B------:R-:W-:-:S04]  /*6200*/  SHF.L.U32 R0, R0, 0x1f, RZ ;  /* 0x0000001f00007819 */ /* 0x000fc800000006ff */
[----:B------:R0:W1:Y:S01]  /*6210*/  SYNCS.PHASECHK.TRANS64.TRYWAIT P2, [UR6+0x19c30], R0 ;  /* 0x019c3000ff0075a7 */ /* 0x0000620008040146 */
[----:B------:R-:W-:Y:S05]  /*6220*/  @!P0 BRA `(.L_x_10228) ;  /* 0x0000000000048947 */ /* 0x000fea0003800000 */
[----:B------:R-:W-:Y:S01]  /*6230*/  BPT.TRAP 0x1 ;  /* 0x000000040000795c */ /* 0x000fe20000300000 */
.L_x_10228:
[----:B-1----:R-:W-:Y:S05]  /*6240*/  @P2 BRA `(.L_x_10229) ;  /* 0x0000000000082947 */ /* 0x002fea0003800000 */
[----:B------:R-:W1:Y:S02]  /*6250*/  SYNCS.PHASECHK.TRANS64.TRYWAIT P2, [UR6+0x19c30], R0 ;  /* 0x019c3000ff0075a7 */ /* 0x000e640008040146 */
[----:B-1----:R-:W-:Y:S05]  /*6260*/  @!P2 BRA `(.L_x_10230) ;  /* 0x0000009c00dca947 */ /* 0x002fea0003800000 */
.L_x_10229:
        /* <DEDUP_REMOVED lines=17> */
.L_x_10231:
[----:B------:R-:W-:Y:S01]  /*6380*/  ULEA UR11, UR19, UR47, 0x3 ;  /* 0x0000002f130b7291 */ /* 0x000fe2000f8e183f */
[----:B01----:R-:W-:-:S05]  /*6390*/  IMAD.U32 R0, RZ, RZ, UR17 ;  /* 0x00000011ff007e24 */ /* 0x003fca000f8e00ff */
[----:B------:R-:W-:-:S04]  /*63a0*/  SHF.L.U32 R0, R0, 0x1f, RZ ;  /* 0x0000001f00007819 */ /* 0x000fc800000006ff */
[----:B------:R0:W1:Y:S01]  /*63b0*/  SYNCS.PHASECHK.TRANS64.TRYWAIT P2, [UR11+0x19c50], R0 ;  /* 0x019c5000ff0075a7 */ /* 0x000062000804014b */
[----:B------:R-:W-:Y:S05]  /*63c0*/  @!P0 BRA `(.L_x_10232) ;  /* 0x0000000000048947 */ /* 0x000fea0003800000 */
[----:B------:R-:W-:Y:S01]  /*63d0*/  BPT.TRAP 0x1 ;  /* 0x000000040000795c */ /* 0x000fe20000300000 */
.L_x_10232:
[----:B-1----:R-:W-:Y:S05]  /*63e0*/  @P2 BRA `(.L_x_10233) ;  /* 0x0000000000082947 */ /* 0x002fea0003800000 */
[----:B------:R-:W1:Y:S02]  /*63f0*/  SYNCS.PHASECHK.TRANS64.TRYWAIT P2, [UR11+0x19c50], R0 ;  /* 0x019c5000ff0075a7 */ /* 0x000e64000804014b */
[----:B-1----:R-:W-:Y:S05]  /*6400*/  @!P2 BRA `(.L_x_10234) ;  /* 0x0000009c008ca947 */ /* 0x002fea0003800000 */
.L_x_10233:
        /* <DEDUP_REMOVED lines=306> */
.L_x_10235:
        /* <DEDUP_REMOVED lines=91> */
.L_x_10226:
[----:B------:R-:W-:Y:S06]  /*7ce0*/  BAR.ARV 0x8, 0x200 ;  /* 0x0208000000007b1d */ /* 0x000fec0000002000 */
[----:B------:R-:W-:Y:S05]  /*7cf0*/  @!P0 BRA `(.L_x_10237) ;  /* 0x0000000000048947 */ /* 0x000fea0003800000 */
[----:B------:R-:W-:Y:S01]  /*7d00*/  BPT.TRAP 0x1 ;  /* 0x000000040000795c */ /* 0x000fe20000300000 */
.L_x_10237:
[----:B------:R-:W-:Y:S01]  /*7d10*/  ULEA UR14, UR37, UR47, 0x3 ;  /* 0x0000002f250e7291 */ /* 0x000fe2000f8e183f */
[----:B------:R-:W-:-:S05]  /*7d20*/  IMAD.U32 R5, RZ, RZ, UR36 ;  /* 0x00000024ff057e24 */ /* 0x000fca000f8e00ff */
[----:B------:R-:W-:-:S04]  /*7d30*/  SHF.L.U32 R5, R5, 0x1f, RZ ;  /* 0x0000001f05057819 */ /* 0x000fc800000006ff */
[----:B------:R0:W1:Y:S01]  /*7d40*/  SYNCS.PHASECHK.TRANS64.TRYWAIT P1, [UR14+0x19c50], R5 ;  /* 0x019c5005ff0075a7 */ /* 0x000062000802014e */
[----:B------:R-:W-:Y:S05]  /*7d50*/  @!P0 BRA `(.L_x_10238) ;  /* 0x0000000000048947 */ /* 0x000fea0003800000 */
[----:B------:R-:W-:Y:S01]  /*7d60*/  BPT.TRAP 0x1 ;  /* 0x000000040000795c */ /* 0x000fe20000300000 */
.L_x_10238:
[----:B-1----:R-:W-:Y:S05]  /*7d70*/  @P1 BRA `(.L_x_10239) ;  /* 0x0000000000081947 */ /* 0x002fea0003800000 */
[----:B------:R-:W1:Y:S02]  /*7d80*/  SYNCS.PHASECHK.TRANS64.TRYWAIT P1, [UR14+0x19c50], R5 ;  /* 0x019c5005ff0075a7 */ /* 0x000e64000802014e */
[----:B-1----:R-:W-:Y:S05]  /*7d90*/  @!P1 BRA `(.L_x_10240) ;  /* 0x0000008400409947 */ /* 0x002fea0003800000 */
.L_x_10239:
        /* <DEDUP_REMOVED lines=10> */
[----:B------:R-:W-:Y:S01]  /*7e40*/  @UP0 ULDC.64 UR10, c[0x0][0x9c8] ;  /* 0x00027200000a0ab9 */ /* 0x000fe20000000a00 */
[----:B------:R-:W-:Y:S02]  /*7e50*/  @UP0 USHF.R.S32.HI UR15, URZ, 0x1f, UR50 ;  /* 0x0000001f3f0f0899 */ /* 0x000fe40008011432 */
[----:B------:R-:W-:Y:S02]  /*7e60*/  @UP0 UIMAD UR6, UR39, UR10, URZ ;  /* 0x0000000a270602a4 */ /* 0x000fe4000f8e023f */
[----:B------:R-:W-:Y:S02]  /*7e70*/  @UP0 UIMAD.WIDE.U32 UR8, UR38, UR10, URZ ;  /* 0x0000000a260802a5 */ /* 0x000fe4000f8e003f */
[----:B------:R-:W-:Y:S02]  /*7e80*/  @UP0 UIMAD UR7, UR38, UR11, UR6 ;  /* 0x0000000b260702a4 */ /* 0x000fe4000f8e0206 */
[----:B------:R-:W-:Y:S02]  /*7e90*/  UIMAD UR6, UR37, 0x300, UR47 ;  /* 0x00000300250678a4 */ /* 0x000fe4000f8e022f */
[----:B------:R-:W-:Y:S01]  /*7ea0*/  @UP0 UIADD3 UR9, UR9, UR7, URZ ;  /* 0x0000000709090290 */ /* 0x000fe2000fffe03f */
[----:B------:R-:W-:-:S02]  /*7eb0*/  @UP0 ULDC.64 UR12, c[0x0][0x9d0] ;  /* 0x00027400000c0ab9 */ /* 0x000fc40000000a00 */
[----:B------:R-:W-:Y:S01]  /*7ec0*/  UMOV UR7, 0x40000040 ;  /* 0x4000004000077882 */ /* 0x000fe20000000000 */
[----:B------:R-:W-:Y:S02]  /*7ed0*/  @UP0 UIMAD UR10, UR15, UR12, URZ ;  /* 0x0000000c0f0a02a4 */ /* 0x000fe4000f8e023f */
[----:B------:R-:W-:Y:S01]  /*7ee0*/  @UP0 UIMAD.WIDE.U32 UR8, UR50, UR12, UR8 ;  /* 0x0000000c320802a5 */ /* 0x000fe2000f8e0008 */
[----:B------:R-:W-:Y:S01]  /*7ef0*/  QGMMA.64x96x32.F32.E4M3.E4M3 R88, R148, gdesc[UR4], R88, gsb0 ;  /* 0x0160000494587df3 */ /* 0x000fe20008000858 */
        /* <DEDUP_REMOVED lines=59> */
.L_x_10241:
        /* <DEDUP_REMOVED lines=58> */
.L_x_10208:
        /* <DEDUP_REMOVED lines=43> */
[----:B------:R-:W-:Y:S02]  /*8900*/  SEL R51, R7, R6, P0 ;  /* 0x0000000607337207 */ /* 0x000fe40000000000 */
[----:B------:R-:W-:Y:S02]  /*8910*/  SEL R54, R6, R7, P0 ;  /* 0x0000000706367207 */ /* 0x000fe40000000000 */
[----:B------:R-:W-:Y:S02]  /*8920*/  IADD3 R9, P5, R12, 0x20, RZ ;  /* 0x000000200c097810 */ /* 0x000fe40007fbe0ff */
[----:B------:R-:W-:-:S02]  /*8930*/  F2FP.BF16.F32.PACK_AB R27, R108, R27 ;  /* 0x0000001b6c1b723e */ /* 0x000fc400000010ff */
[----:B------:R-:W-:Y:S02]  /*8940*/  LOP3.LUT R6, R9, 0x180, RZ, 0xc0, !PT ;  /* 0x0000018009067812 */ /* 0x000fe400078ec0ff */
[----:B------:R-:W-:Y:S02]  /*8950*/  F2FP.BF16.F32.PACK_AB R28, R109, R28 ;  /* 0x0000001c6d1c723e */ /* 0x000fe400000010ff */
[----:B------:R-:W-:Y:S02]  /*8960*/  SEL R37, R35, R36, P0 ;  /* 0x0000002423257207 */ /* 0x000fe40000000000 */
[----:B------:R-:W-:Y:S02]  /*8970*/  SEL R36, R36, R35, P0 ;  /* 0x0000002324247207 */ /* 0x000fe40000000000 */
[----:B------:R-:W-:Y:S02]  /*8980*/  F2FP.BF16.F32.PACK_AB R21, R116, R21 ;  /* 0x000000157415723e */ /* 0x000fe400000010ff */
[----:B------:R-:W-:-:S02]  /*8990*/  F2FP.BF16.F32.PACK_AB R24, R117, R24 ;  /* 0x000000187518723e */ /* 0x000fc400000010ff */
[----:B------:R-:W-:Y:S02]  /*89a0*/  SEL R35, R31, R32, P0 ;  /* 0x000000201f237207 */ /* 0x000fe40000000000 */
[----:B------:R-:W-:Y:S02]  /*89b0*/  F2FP.BF16.F32.PACK_AB R33, R94, R33 ;  /* 0x000000215e21723e */ /* 0x000fe400000010ff */
[----:B------:R-:W-:Y:S02]  /*89c0*/  F2FP.BF16.F32.PACK_AB R34, R95, R34 ;  /* 0x000000225f22723e */ /* 0x000fe400000010ff */
[----:B------:R-:W-:Y:S02]  /*89d0*/  SEL R32, R32, R31, P0 ;  /* 0x0000001f20207207 */ /* 0x000fe40000000000 */
[----:B------:R-:W-:Y:S02]  /*89e0*/  SHF.R.U64 R6, R6, 0x3, RZ ;  /* 0x0000000306067819 */ /* 0x000fe400000012ff */
[----:B------:R-:W-:-:S02]  /*89f0*/  F2FP.BF16.F32.PACK_AB R29, R102, R29 ;  /* 0x0000001d661d723e */ /* 0x000fc400000010ff */
[----:B------:R-:W-:Y:S02]  /*8a00*/  F2FP.BF16.F32.PACK_AB R30, R103, R30 ;  /* 0x0000001e671e723e */ /* 0x000fe400000010ff */
[----:B------:R-:W-:Y:S02]  /*8a10*/  SEL R31, R27, R28, P0 ;  /* 0x0000001c1b1f7207 */ /* 0x000fe40000000000 */
[----:B------:R-:W-:Y:S02]  /*8a20*/  IADD3 R10, P3, R12, 0x3020, RZ ;  /* 0x000030200c0a7810 */ /* 0x000fe40007f7e0ff */
[----:B------:R-:W-:Y:S02]  /*8a30*/  F2FP.BF16.F32.PACK_AB R25, R110, R25 ;  /* 0x000000196e19723e */ /* 0x000fe400000010ff */
[----:B------:R-:W-:Y:S02]  /*8a40*/  F2FP.BF16.F32.PACK_AB R26, R111, R26 ;  /* 0x0000001a6f1a723e */ /* 0x000fe400000010ff */
[----:B------:R-:W-:-:S02]  /*8a50*/  SEL R28, R28, R27, P0 ;  /* 0x0000001b1c1c7207 */ /* 0x000fc40000000000 */
[----:B------:R-:W-:Y:S02]  /*8a60*/  SEL R27, R21, R24, P0 ;  /* 0x00000018151b7207 */ /* 0x000fe40000000000 */
[----:B------:R-:W-:Y:S02]  /*8a70*/  SEL R40, R24, R21, P0 ;  /* 0x0000001518287207 */ /* 0x000fe40000000000 */
[----:B------:R-:W-:Y:S02]  /*8a80*/  IADD3 R55, P2, R12, 0x6000, RZ ;  /* 0x000060000c377810 */ /* 0x000fe40007f5e0ff */
[----:B------:R-:W-:Y:S02]  /*8a90*/  SEL R43, R33, R34, P0 ;  /* 0x00000022212b7207 */ /* 0x000fe40000000000 */
[----:B------:R-:W-:Y:S02]  /*8aa0*/  SEL R46, R34, R33, P0 ;  /* 0x00000021222e7207 */ /* 0x000fe40000000000 */
[----:B------:R-:W-:-:S02]  /*8ab0*/  IADD3 R53, P4, R12, 0x3000, RZ ;  /* 0x000030000c357810 */ /* 0x000fc40007f9e0ff */
[----:B------:R-:W-:Y:S02]  /*8ac0*/  LOP3.LUT R24, R6, R9, RZ, 0x3c, !PT ;  /* 0x0000000906187212 */ /* 0x000fe400078e3cff */
[----:B------:R-:W-:Y:S01]  /*8ad0*/  SEL R33, R29, R30, P0 ;  /* 0x0000001e1d217207 */ /* 0x000fe20000000000 */
[----:B------:R-:W-:Y:S01]  /*8ae0*/  IMAD.X R21, RZ, RZ, R13, P4 ;  /* 0x000000ffff157224 */ /* 0x000fe200020e060d */
[----:B------:R-:W-:Y:S02]  /*8af0*/  SEL R48, R30, R29, P0 ;  /* 0x0000001d1e307207 */ /* 0x000fe40000000000 */
[----:B------:R-:W-:Y:S02]  /*8b00*/  IADD3 R57, P1, R12, 0x6020, RZ ;  /* 0x000060200c397810 */ /* 0x000fe40007f3e0ff */
[----:B------:R-:W-:Y:S02]  /*8b10*/  LOP3.LUT R9, R10, 0x180, RZ, 0xc0, !PT ;  /* 0x000001800a097812 */ /* 0x000fe400078ec0ff */
[----:B------:R-:W-:-:S02]  /*8b20*/  SEL R29, R25, R26, P0 ;  /* 0x0000001a191d7207 */ /* 0x000fc40000000000 */
[----:B------:R-:W-:Y:S01]  /*8b30*/  SEL R50, R26, R25, P0 ;  /* 0x000000191a327207 */ /* 0x000fe20000000000 */
[----:B------:R-:W-:Y:S01]  /*8b40*/  IMAD.X R25, RZ, RZ, R13, P5 ;  /* 0x000000ffff197224 */ /* 0x000fe200028e060d */
[----:B------:R-:W-:Y:S02]  /*8b50*/  LOP3.LUT R26, R55, 0x180, RZ, 0xc0, !PT ;  /* 0x00000180371a7812 */ /* 0x000fe400078ec0ff */
[----:B------:R-:W-:Y:S02]  /*8b60*/  LOP3.LUT R6, R53, 0x180, RZ, 0xc0, !PT ;  /* 0x0000018035067812 */ /* 0x000fe400078ec0ff */
[----:B------:R-:W-:Y:S02]  /*8b70*/  F2FP.BF16.F32.PACK_AB R11, R126, R11 ;  /* 0x0000000b7e0b723e */ /* 0x000fe400000010ff */
[----:B------:R-:W-:Y:S02]  /*8b80*/  LOP3.LUT R30, R57, 0x180, RZ, 0xc0, !PT ;  /* 0x00000180391e7812 */ /* 0x000fe400078ec0ff */
[----:B------:R-:W-:-:S02]  /*8b90*/  SHF.R.U64 R9, R9, 0x3, RZ ;  /* 0x0000000309097819 */ /* 0x000fc400000012ff */
[----:B------:R-:W-:Y:S02]  /*8ba0*/  F2FP.BF16.F32.PACK_AB R15, R118, R15 ;  /* 0x0000000f760f723e */ /* 0x000fe400000010ff */
[----:B------:R-:W-:Y:S02]  /*8bb0*/  F2FP.BF16.F32.PACK_AB R20, R119, R20 ;  /* 0x000000147714723e */ /* 0x000fe400000010ff */
[----:B------:R-:W-:Y:S02]  /*8bc0*/  SHF.R.U64 R26, R26, 0x3, RZ ;  /* 0x000000031a1a7819 */ /* 0x000fe400000012ff */
[----:B------:R-:W-:Y:S02]  /*8bd0*/  SHF.R.U64 R6, R6, 0x3, RZ ;  /* 0x0000000306067819 */ /* 0x000fe400000012ff */
[----:B------:R-:W-:Y:S02]  /*8be0*/  SEL R49, R11, R38, P0 ;  /* 0x000000260b317207 */ /* 0x000fe40000000000 */
[----:B------:R-:W-:-:S02]  /*8bf0*/  SHF.R.U64 R30, R30, 0x3, RZ ;  /* 0x000000031e1e7819 */ /* 0x000fc400000012ff */
[----:B------:R-:W-:Y:S02]  /*8c00*/  LOP3.LUT R14, R9, R10, RZ, 0x3c, !PT ;  /* 0x0000000a090e7212 */ /* 0x000fe400078e3cff */
[----:B------:R-:W-:Y:S01]  /*8c10*/  SEL R38, R38, R11, P0 ;  /* 0x0000000b26267207 */ /* 0x000fe20000000000 */
[--C-:B------:R-:W-:Y:S01]  /*8c20*/  IMAD.X R11, RZ, RZ, R13.reuse, P2 ;  /* 0x000000ffff0b7224 */ /* 0x100fe200010e060d */
[----:B------:R-:W-:Y:S02]  /*8c30*/  SEL R45, R15, R20, P0 ;  /* 0x000000140f2d7207 */ /* 0x000fe40000000000 */
[----:B------:R-:W-:Y:S01]  /*8c40*/  SEL R52, R20, R15, P0 ;  /* 0x0000000f14347207 */ /* 0x000fe20000000000 */
[----:B------:R-:W-:Y:S01]  /*8c50*/  IMAD.X R15, RZ, RZ, R13, P3 ;  /* 0x000000ffff0f7224 */ /* 0x000fe200018e060d */
        /* <DEDUP_REMOVED lines=28> */
[----:B------:R1:W-:Y:S01]  /*8e20*/  SHFL.IDX PT, R34, R27, R2, 0x1c1f ;  /* 0x001c1f021b227589 */ /* 0x0003e200000e0000 */
[----:B------:R-:W-:Y:S01]  /*8e30*/  MOV R46, R6 ;  /* 0x00000006002e7202 */ /* 0x000fe20000000f00 */
[----:B------:R-:W-:-:S02]  /*8e40*/  IMAD.U32 R6, RZ, RZ, UR6 ;  /* 0x00000006ff067e24 */ /* 0x000fc4000f8e00ff */
[----:B------:R-:W-:Y:S01]  /*8e50*/  SHFL.IDX PT, R10, R29, R2, 0x1c1f ;  /* 0x001c1f021d0a7589 */ /* 0x000fe200000e0000 */
[----:B--2---:R-:W-:Y:S01]  /*8e60*/  SEL R28, R31, R30, P0 ;  /* 0x0000001e1f1c7207 */ /* 0x004fe20000000000 */
[----:B------:R-:W-:Y:S01]  /*8e70*/  IMAD.U32 R7, RZ, RZ, UR7 ;  /* 0x00000007ff077e24 */ /* 0x000fe2000f8e00ff */
[----:B------:R-:W-:Y:S01]  /*8e80*/  SEL R30, R30, R31, P0 ;  /* 0x0000001f1e1e7207 */ /* 0x000fe20000000000 */
[----:B------:R-:W2:Y:S01]  /*8e90*/  SHFL.IDX PT, R11, R40, R9, 0x1c1f ;  /* 0x001c1f09280b7589 */ /* 0x000ea200000e0000 */
[----:B------:R-:W-:-:S03]  /*8ea0*/  ULDC.64 UR6, c[0x0][0xc08] ;  /* 0x0003020000067ab9 */ /* 0x000fc60000000a00 */
[----:B------:R-:W4:Y:S01]  /*8eb0*/  SHFL.IDX PT, R21, R50, R9, 0x1c1f ;  /* 0x001c1f0932157589 */ /* 0x000f2200000e0000 */
[----:B---3--:R-:W-:Y:S02]  /*8ec0*/  SEL R24, R35, R32, P0 ;  /* 0x0000002023187207 */ /* 0x008fe40000000000 */
[----:B------:R-:W-:Y:S01]  /*8ed0*/  SEL R26, R32, R35, P0 ;  /* 0x00000023201a7207 */ /* 0x000fe20000000000 */
[----:B------:R-:W-:Y:S04]  /*8ee0*/  SHFL.IDX PT, R39, R39, R2, 0x1c1f ;  /* 0x001c1f0227277589 */ /* 0x000fe800000e0000 */
[----:B------:R-:W-:Y:S01]  /*8ef0*/  SHFL.IDX PT, R45, R45, R2, 0x1c1f ;  /* 0x001c1f022d2d7589 */ /* 0x000fe200000e0000 */
[----:B0-----:R-:W-:Y:S02]  /*8f00*/  SEL R25, R33, R48, P0 ;  /* 0x0000003021197207 */ /* 0x001fe40000000000 */
[----:B-1----:R-:W-:Y:S01]  /*8f10*/  SEL R27, R48, R33, P0 ;  /* 0x00000021301b7207 */ /* 0x002fe20000000000 */
[----:B------:R-:W0:Y:S04]  /*8f20*/  SHFL.IDX PT, R42, R42, R9, 0x1c1f ;  /* 0x001c1f092a2a7589 */ /* 0x000e2800000e0000 */
[----:B------:R-:W1:Y:S04]  /*8f30*/  SHFL.IDX PT, R52, R52, R9, 0x1c1f ;  /* 0x001c1f0934347589 */ /* 0x000e6800000e0000 */
[----:B------:R-:W-:Y:S01]  /*8f40*/  SHFL.IDX PT, R41, R41, R2, 0x1c1f ;  /* 0x001c1f0229297589 */ /* 0x000fe200000e0000 */
[----:B--2---:R-:W-:-:S02]  /*8f50*/  SEL R32, R34, R11, P0 ;  /* 0x0000000b22207207 */ /* 0x004fc40000000000 */
[----:B------:R-:W-:Y:S01]  /*8f60*/  SEL R34, R11, R34, P0 ;  /* 0x000000220b227207 */ /* 0x000fe20000000000 */
[----:B------:R-:W-:Y:S01]  /*8f70*/  SHFL.IDX PT, R49, R49, R2, 0x1c1f ;  /* 0x001c1f0231317589 */ /* 0x000fe200000e0000 */
[----:B----4-:R-:W-:Y:S02]  /*8f80*/  SEL R29, R10, R21, P0 ;  /* 0x000000150a1d7207 */ /* 0x010fe40000000000 */
[----:B------:R-:W-:Y:S01]  /*8f90*/  SEL R31, R21, R10, P0 ;  /* 0x0000000a151f7207 */ /* 0x000fe20000000000 */
[----:B------:R-:W2:Y:S04]  /*8fa0*/  SHFL.IDX PT, R44, R44, R9, 0x1c1f ;  /* 0x001c1f092c2c7589 */ /* 0x000ea800000e0000 */
[----:B------:R3:W4:Y:S04]  /*8fb0*/  SHFL.IDX PT, R20, R38, R9, 0x1c1f ;  /* 0x001c1f0926147589 */ /* 0x00072800000e0000 */
[----:B------:R-:W-:Y:S01]  /*8fc0*/  SHFL.IDX PT, R51, R51, R2, 0x1c1f ;  /* 0x001c1f0233337589 */ /* 0x000fe200000e0000 */
[----:B0-----:R-:W-:-:S03]  /*8fd0*/  SEL R36, R39, R42, P0 ;  /* 0x0000002a27247207 */ /* 0x001fc60000000000 */
[----:B------:R-:W0:Y:S01]  /*8fe0*/  SHFL.IDX PT, R54, R54, R9, 0x1c1f ;  /* 0x001c1f0936367589 */ /* 0x000e2200000e0000 */
[----:B-1----:R-:W-:Y:S02]  /*8ff0*/  SEL R33, R45, R52, P0 ;  /* 0x000000342d217207 */ /* 0x002fe40000000000 */
[----:B---3--:R-:W-:Y:S01]  /*9000*/  SEL R38, R42, R39, P0 ;  /* 0x000000272a267207 */ /* 0x008fe20000000000 */
[----:B------:R-:W-:Y:S01]  /*9010*/  BAR.SYNC.DEFER_BLOCKING 0x1, 0x180 ;  /* 0x0046000000007b1d */ /* 0x000fe20000010000 */
[----:B------:R-:W-:Y:S01]  /*9020*/  SEL R35, R52, R45, P0 ;  /* 0x0000002d34237207 */ /* 0x000fe20000000000 */
[----:B------:R-:W-:Y:S01]  /*9030*/  UISETP.NE.U32.AND UP1, UPT, UR6, URZ, UPT ;  /* 0x0000003f0600728c */ /* 0x000fe2000bf25070 */
[----:B--2---:R-:W-:Y:S02]  /*9040*/  SEL R40, R41, R44, P0 ;  /* 0x0000002c29287207 */ /* 0x004fe40000000000 */
[----:B------:R-:W-:Y:S01]  /*9050*/  SEL R42, R44, R41, P0 ;  /* 0x000000292c2a7207 */ /* 0x000fe20000000000 */
[----:B------:R-:W-:Y:S01]  /*9060*/  UMOV UR4, URZ ;  /* 0x0000003f00047c82 */ /* 0x000fe20008000000 */
[----:B----4-:R-:W-:Y:S01]  /*9070*/  SEL R37, R49, R20, P0 ;  /* 0x0000001431257207 */ /* 0x010fe20000000000 */
[----:B------:R-:W-:Y:S01]  /*9080*/  ULDC UR8, c[0x0][0xa88] ;  /* 0x0002a20000087ab9 */ /* 0x000fe20000000800 */
[----:B------:R-:W-:Y:S01]  /*9090*/  SEL R39, R20, R49, P0 ;  /* 0x0000003114277207 */ /* 0x000fe20000000000 */
[----:B------:R-:W1:Y:S01]  /*90a0*/  LDC R45, c[0x0][0xbe8] ;  /* 0x0002fa00ff2d7b82 */ /* 0x000e620000000800 */
[----:B0-----:R-:W-:-:S02]  /*90b0*/  SEL R41, R51, R54, P0 ;  /* 0x0000003633297207 */ /* 0x001fc40000000000 */
[----:B------:R-:W-:Y:S01]  /*90c0*/  SEL R43, R54, R51, P0 ;  /* 0x00000033362b7207 */ /* 0x000fe20000000000 */
[----:B------:R0:W-:Y:S04]  /*90d0*/  STSM.16.M88.4 [R58], R12 ;  /* 0x0000000c3a007844 */ /* 0x0001e80000000200 */
[----:B------:R2:W-:Y:S04]  /*90e0*/  STSM.16.M88.4 [R57], R24 ;  /* 0x0000001839007844 */ /* 0x0005e80000000200 */
[----:B------:R2:W-:Y:S04]  /*90f0*/  STSM.16.M88.4 [R56], R28 ;  /* 0x0000001c38007844 */ /* 0x0005e80000000200 */
[----:B------:R2:W-:Y:S04]  /*9100*/  STSM.16.M88.4 [R55], R32 ;  /* 0x0000002037007844 */ /* 0x0005e80000000200 */
[----:B------:R2:W-:Y:S04]  /*9110*/  STSM.16.M88.4 [R53], R36 ;  /* 0x0000002435007844 */ /* 0x0005e80000000200 */
[----:B------:R2:W-:Y:S01]  /*9120*/  STSM.16.M88.4 [R46], R40 ;  /* 0x000000282e007844 */ /* 0x0005e20000000200 */
[----:B------:R-:W-:Y:S06]  /*9130*/  BAR.SYNC.DEFER_BLOCKING 0x1, 0x180 ;  /* 0x0046000000007b1d */ /* 0x000fec0000010000 */
[----:B------:R-:W3:Y:S01]  /*9140*/  @P2 LDG.E R2, desc[UR44][R6.64] ;  /* 0x0000002c06022981 */ /* 0x000ee2000c1e1900 */
[----:B------:R-:W-:Y:S01]  /*9150*/  UISETP.NE.AND.EX UP1, UPT, UR7, URZ, UPT, UP1 ;  /* 0x0000003f0700728c */ /* 0x000fe2000bf25310 */
[----:B-1----:R-:W-:Y:S01]  /*9160*/  ISETP.NE.AND P1, PT, R45, 0x1, PT ;  /* 0x000000012d00780c */ /* 0x002fe20003f25270 */
[----:B0-----:R-:W-:-:S04]  /*9170*/  VIADD R12, R17, UR42 ;  /* 0x0000002a110c7c36 */ /* 0x001fc80008000000 */
[----:B------:R-:W-:-:S05]  /*9180*/  PLOP3.LUT P0, PT, PT, PT, UP1, 0x80, 0x0 ;  /* 0x000000000000781c */ /* 0x000fca0003f0f018 */
[----:B------:R-:W-:Y:S02]  /*9190*/  @UP1 ULDC.64 UR6, c[0x0][0xc08] ;  /* 0x0003020000061ab9 */ /* 0x000fe40000000a00 */
[----:B------:R-:W-:Y:S01]  /*91a0*/  @UP1 UIMAD.WIDE UR6, UR38, 0x4, UR6 ;  /* 0x00000004260618a5 */ /* 0x000fe2000f8e0206 */
[----:B------:R-:W0:Y:S05]  /*91b0*/  @P1 LDC R9, c[0x0][0xbec] ;  /* 0x0002fb00ff091b82 */ /* 0x000e2a0000000800 */
[----:B------:R-:W-:Y:S02]  /*91c0*/  IMAD.U32 R14, RZ, RZ, UR6 ;  /* 0x00000006ff0e7e24 */ /* 0x000fe4000f8e00ff */
[----:B------:R-:W-:Y:S01]  /*91d0*/  IMAD.U32 R15, RZ, RZ, UR7 ;  /* 0x00000007ff0f7e24 */ /* 0x000fe2000f8e00ff */
[----:B------:R-:W1:Y:S01]  /*91e0*/  @P1 LDC R10, c[0x0][0xbf0] ;  /* 0x0002fc00ff0a1b82 */ /* 0x000e620000000800 */
[----:B---3--:R-:W-:Y:S01]  /*91f0*/  @P2 R2UR UR4, R2 ;  /* 0x00000000020422ca */ /* 0x008fe200000e0000 */
[----:B------:R-:W-:-:S06]  /*9200*/  IMAD.U32 R2, RZ, RZ, UR8 ;  /* 0x00000008ff027e24 */ /* 0x000fcc000f8e00ff */
[----:B------:R2:W5:Y:S01]  /*9210*/  @P0 LDG.E R2, desc[UR44][R14.64] ;  /* 0x0000002c0e020981 */ /* 0x000562000c1e1900 */
[----:B01----:R-:W-:Y:S07]  /*9220*/  @P0 BRA `(.L_x_10244) ;  /* 0x0000000000100947 */ /* 0x003fee0003800000 */
[----:B------:R-:W-:Y:S05]  /*9230*/  @!P2 BRA `(.L_x_10244) ;  /* 0x00000000000ca947 */ /* 0x000fea0003800000 */
[----:B------:R-:W3:Y:S04]  /*9240*/  LDG.E R11, desc[UR44][R6.64] ;  /* 0x0000002c060b7981 */ /* 0x000ee8000c1e1900 */
[----:B-----5:R-:W3:Y:S02]  /*9250*/  LDG.E R2, desc[UR44][R6.64+0x4] ;  /* 0x0000042c06027981 */ /* 0x020ee4000c1e1900 */
[----:B---3--:R-:W-:-:S07]  /*9260*/  IMAD.IADD R2, R2, 0x1, -R11 ;  /* 0x0000000102027824 */ /* 0x008fce00078e0a0b */
.L_x_10244:
[----:B------:R-:W-:Y:S01]  /*9270*/  USHF.R.S32.HI UR14, URZ, 0x1f, UR41 ;  /* 0x0000001f3f0e7899 */ /* 0x000fe20008011429 */
[----:B------:R-:W-:Y:S01]  /*9280*/  @P1 IMAD.HI.U32 R7, R12, R9, RZ ;  /* 0x000000090c071227 */ /* 0x000fe200078e00ff */
[----:B------:R-:W-:Y:S01]  /*9290*/  ULDC.64 UR12, c[0x0][0xb90] ;  /* 0x0002e400000c7ab9 */ /* 0x000fe20000000a00 */
[----:B------:R-:W-:Y:S01]  /*92a0*/  USHF.R.S32.HI UR9, URZ, 0x1f, UR4 ;  /* 0x0000001f3f097899 */ /* 0x000fe20008011404 */
[----:B--2---:R-:W0:Y:S01]  /*92b0*/  @P1 LDC R42, c[0x0][0xbec] ;  /* 0x0002fb00ff2a1b82 */ /* 0x004e220000000800 */
[----:B------:R-:W-:Y:S01]  /*92c0*/  UIMAD UR10, UR14, UR12, URZ ;  /* 0x0000000c0e0a72a4 */ /* 0x000fe2000f8e023f */
[----:B------:R-:W-:Y:S01]  /*92d0*/  IMAD.MOV.U32 R6, RZ, RZ, R12 ;  /* 0x000000ffff067224 */ /* 0x000fe200078e000c */
[----:B------:R-:W-:Y:S01]  /*92e0*/  UMOV UR8, UR4 ;  /* 0x0000000400087c82 */ /* 0x000fe20008000000 */
[----:B------:R-:W-:Y:S01]  /*92f0*/  @P1 SHF.R.U32.HI R6, RZ, R10, R7 ;  /* 0x0000000aff061219 */ /* 0x000fe20000011607 */
[----:B------:R-:W-:Y:S01]  /*9300*/  USEL UR39, UR39, URZ, !UP0 ;  /* 0x0000003f27277287 */ /* 0x000fe2000c000000 */
[----:B------:R-:W-:Y:S01]  /*9310*/  IMAD R7, R152, 0x20, R18 ;  /* 0x0000002098077824 */ /* 0x000fe200078e0212 */
[----:B------:R-:W-:Y:S01]  /*9320*/  UIMAD.WIDE.U32 UR6, UR41, UR12, UR8 ;  /* 0x0000000c290672a5 */ /* 0x000fe2000f8e0008 */
[----:B-----5:R-:W-:Y:S01]  /*9330*/  IMAD R43, R2, R45, RZ ;  /* 0x0000002d022b7224 */ /* 0x020fe200078e02ff */
[----:B------:R-:W-:Y:S01]  /*9340*/  UIMAD UR10, UR41, UR13, UR10 ;  /* 0x0000000d290a72a4 */ /* 0x000fe2000f8e020a */
[----:B------:R-:W-:Y:S01]  /*9350*/  IMAD.MOV R10, RZ, RZ, -R6 ;  /* 0x000000ffff0a7224 */ /* 0x000fe200078e0a06 */
[----:B------:R-:W-:Y:S01]  /*9360*/  USEL UR38, UR38, URZ, !UP0 ;  /* 0x0000003f26267287 */ /* 0x000fe2000c000000 */
[----:B------:R-:W-:Y:S01]  /*9370*/  IMAD.WIDE R4, R7, 0x2, R4 ;  /* 0x0000000207047825 */ /* 0x000fe200078e0204 */
[----:B------:R-:W-:Y:S01]  /*9380*/  ULDC.64 UR12, c[0x0][0xb98] ;  /* 0x0002e600000c7ab9 */ /* 0x000fe20000000a00 */
[----:B------:R-:W-:-:S02]  /*9390*/  UIADD3 UR7, UR7, UR10, URZ ;  /* 0x0000000a07077290 */ /* 0x000fc4000fffe03f */
[----:B------:R-:W-:Y:S01]  /*93a0*/  UIMAD UR8, UR39, UR12, URZ ;  /* 0x0000000c270872a4 */ /* 0x000fe2000f8e023f */
[----:B------:R-:W-:Y:S01]  /*93b0*/  IMAD R9, R45, R10, R12 ;  /* 0x0000000a2d097224 */ /* 0x000fe200078e020c */
[----:B------:R-:W-:Y:S01]  /*93c0*/  UIMAD.WIDE.U32 UR6, UR38, UR12, UR6 ;  /* 0x0000000c260672a5 */ /* 0x000fe2000f8e0006 */
[----:B------:R-:W-:Y:S01]  /*93d0*/  IADD3 R12, P2, R4, 0x1800, RZ ;  /* 0x00001800040c7810 */ /* 0x000fe20007f5e0ff */
[----:B------:R-:W-:Y:S01]  /*93e0*/  UIMAD UR8, UR38, UR13, UR8 ;  /* 0x0000000d260872a4 */ /* 0x000fe2000f8e0208 */
[----:B------:R-:W-:Y:S01]  /*93f0*/  SHF.R.S32.HI R10, RZ, 0x1f, R6 ;  /* 0x0000001fff0a7819 */ /* 0x000fe20000011406 */
[----:B------:R-:W-:Y:S01]  /*9400*/  ULDC.64 UR10, c[0x0][0xb88] ;  /* 0x0002e200000a7ab9 */ /* 0x000fe20000000a00 */
[----:B------:R-:W-:Y:S02]  /*9410*/  SHF.R.S32.HI R7, RZ, 0x1f, R9 ;  /* 0x0000001fff077819 */ /* 0x000fe40000011409 */
[----:B------:R-:W-:Y:S01]  /*9420*/  LOP3.LUT R11, R12, 0x180, RZ, 0xc0, !PT ;  /* 0x000001800c0b7812 */ /* 0x000fe200078ec0ff */
[----:B------:R-:W-:Y:S01]  /*9430*/  IMAD.U32 R13, RZ, RZ, UR8 ;  /* 0x00000008ff0d7e24 */ /* 0x000fe2000f8e00ff */
[----:B------:R-:W-:Y:S01]  /*9440*/  IADD3 R6, P0, R6, UR6, RZ ;  /* 0x0000000606067c10 */ /* 0x000fe2000ff1e0ff */
[----:B------:R-:W-:Y:S01]  /*9450*/  IMAD R14, R7, UR10, RZ ;  /* 0x0000000a070e7c24 */ /* 0x000fe2000f8e02ff */
[----:B------:R-:W-:-:S02]  /*9460*/  SHF.R.U64 R11, R11, 0x3, RZ ;  /* 0x000000030b0b7819 */ /* 0x000fc400000012ff */
[----:B------:R-:W-:Y:S01]  /*9470*/  IADD3.X R7, R10, UR7, R13, P0, !PT ;  /* 0x000000070a077c10 */ /* 0x000fe200087fe40d */
[----:B------:R-:W-:Y:S01]  /*9480*/  ULDC.64 UR6, c[0x0][0xb50] ;  /* 0x0002d40000067ab9 */ /* 0x000fe20000000a00 */
[----:B------:R-:W-:Y:S01]  /*9490*/  LOP3.LUT R10, R11, R12, RZ, 0x3c, !PT ;  /* 0x0000000c0b0a7212 */ /* 0x000fe200078e3cff */
[C---:B------:R-:W-:Y:S01]  /*94a0*/  IMAD R11, R9.reuse, UR11, R14 ;  /* 0x0000000b090b7c24 */ /* 0x040fe2000f8e020e */
[C---:B------:R-:W-:Y:S01]  /*94b0*/  IADD3 R33, P6, R4.reuse, 0x3000, RZ ;  /* 0x0000300004217810 */ /* 0x040fe20007fde0ff */
[----:B------:R-:W-:Y:S01]  /*94c0*/  IMAD.WIDE.U32 R6, R9, UR10, R6 ;  /* 0x0000000a09067c25 */ /* 0x000fe2000f8e0006 */
[C---:B------:R-:W-:Y:S01]  /*94d0*/  IADD3 R25, P5, R4.reuse, 0x4800, RZ ;  /* 0x0000480004197810 */ /* 0x040fe20007fbe0ff */
[----:B------:R-:W-:Y:S01]  /*94e0*/  ULDC.64 UR10, c[0x0][0xaa0] ;  /* 0x0002a800000a7ab9 */ /* 0x000fe20000000a00 */
[----:B------:R-:W-:Y:S01]  /*94f0*/  IADD3 R37, P4, R4, 0x6000, RZ ;  /* 0x0000600004257810 */ /* 0x000fe20007f9e0ff */
[----:B------:R-:W-:Y:S01]  /*9500*/  IMAD.IADD R7, R7, 0x1, R11 ;  /* 0x0000000107077824 */ /* 0x000fe200078e020b */
[C---:B------:R-:W-:Y:S01]  /*9510*/  LEA R9, P0, R6.reuse, UR6, 0x2 ;  /* 0x0000000606097c11 */ /* 0x040fe2000f8010ff */
        /* <DEDUP_REMOVED lines=16> */
[----:B------:R-:W-:Y:S02]  /*9620*/  LOP3.LUT R36, R37, 0x180, RZ, 0xc0, !PT ;  /* 0x0000018025247812 */ /* 0x000fe400078ec0ff */
[----:B------:R-:W-:Y:S01]  /*9630*/  LOP3.LUT R13, R4, 0x180, RZ, 0xc0, !PT ;  /* 0x00000180040d7812 */ /* 0x000fe200078ec0ff */
[----:B------:R-:W-:Y:S01]  /*9640*/  UIMAD.WIDE.U32 UR6, UR4, UR10, URZ ;  /* 0x0000000a040672a5 */ /* 0x000fe2000f8e003f */
[----:B------:R-:W-:Y:S01]  /*9650*/  SHF.R.U64 R2, R2, 0x3, RZ ;  /* 0x0000000302027819 */ /* 0x000fe200000012ff */
[----:B------:R-:W-:Y:S01]  /*9660*/  UIMAD UR8, UR4, UR11, UR8 ;  /* 0x0000000b040872a4 */ /* 0x000fe2000f8e0208 */
[----:B------:R-:W-:Y:S01]  /*9670*/  SHF.R.U64 R32, R32, 0x3, RZ ;  /* 0x0000000320207819 */ /* 0x000fe200000012ff */
[----:B------:R-:W-:Y:S01]  /*9680*/  IMAD.X R29, RZ, RZ, R5, P3 ;  /* 0x000000ffff1d7224 */ /* 0x000fe200018e0605 */
[----:B------:R-:W-:Y:S01]  /*9690*/  SHF.R.U64 R24, R24, 0x3, RZ ;  /* 0x0000000318187819 */ /* 0x000fe200000012ff */
[----:B------:R-:W-:Y:S01]  /*96a0*/  ULDC.64 UR10, c[0x0][0xae8] ;  /* 0x0002ba00000a7ab9 */ /* 0x000fe20000000a00 */
[----:B------:R-:W-:-:S02]  /*96b0*/  SHF.R.U64 R36, R36, 0x3, RZ ;  /* 0x0000000324247819 */ /* 0x000fc400000012ff */
[----:B------:R-:W-:Y:S02]  /*96c0*/  SHF.R.U64 R13, R13, 0x3, RZ ;  /* 0x000000030d0d7819 */ /* 0x000fe400000012ff */
[----:B------:R-:W-:Y:S01]  /*96d0*/  LOP3.LUT R28, R2, R7, RZ, 0x3c, !PT ;  /* 0x00000007021c7212 */ /* 0x000fe200078e3cff */
[----:B-1----:R1:W-:Y:S01]  /*96e0*/  @!P2 ST.E desc[UR44][R20.64], R3 ;  /* 0x000000031400a985 */ /* 0x0023e2000c10192c */
[----:B------:R-:W-:Y:S01]  /*96f0*/  IMAD R2, R23, 0x60, R152 ;  /* 0x0000006017027824 */ /* 0x000fe200078e0298 */
        /* <DEDUP_REMOVED lines=10> */
[----:B-1----:R-:W1:Y:S01]  /*97a0*/  @P1 LDC R3, c[0x0][0xbf0] ;  /* 0x0002fc00ff031b82 */ /* 0x002e620000000800 */
[----:B------:R-:W-:Y:S01]  /*97b0*/  IMAD.MOV.U32 R13, RZ, RZ, R5 ;  /* 0x000000ffff0d7224 */ /* 0x000fe200078e0005 */
[----:B------:R-:W-:Y:S01]  /*97c0*/  UIMAD UR4, UR41, UR11, UR4 ;  /* 0x0000000b290472a4 */ /* 0x000fe2000f8e0204 */
[----:B------:R3:W5:Y:S01]  /*97d0*/  LD.E.128 R4, desc[UR44][R10.64] ;  /* 0x0000002c0a047980 */ /* 0x000762000c101d00 */
[----:B------:R-:W-:Y:S01]  /*97e0*/  UIMAD.WIDE.U32 UR6, UR41, UR10, UR6 ;  /* 0x0000000a290672a5 */ /* 0x000fe2000f8e0006 */
[----:B------:R-:W-:-:S02]  /*97f0*/  ULDC.64 UR8, c[0x0][0xaf0] ;  /* 0x0002bc0000087ab9 */ /* 0x000fc40000000a00 */
[----:B------:R-:W5:Y:S01]  /*9800*/  LD.E.128 R12, desc[UR44][R12.64] ;  /* 0x0000002c0c0c7980 */ /* 0x000f62000c101d00 */
[----:B------:R-:W-:-:S03]  /*9810*/  UIADD3 UR7, UR7, UR4, URZ ;  /* 0x0000000407077290 */ /* 0x000fc6000fffe03f */
[----:B------:R-:W5:Y:S01]  /*9820*/  LD.E.128 R32, desc[UR44][R32.64] ;  /* 0x0000002c20207980 */ /* 0x000f62000c101d00 */
[----:B---3--:R-:W-:Y:S01]  /*9830*/  VIADD R11, R2, UR42 ;  /* 0x0000002a020b7c36 */ /* 0x008fe20008000000 */
[----:B------:R-:W-:Y:S02]  /*9840*/  UIMAD UR4, UR39, UR8, URZ ;  /* 0x00000008270472a4 */ /* 0x000fe4000f8e023f */
[----:B------:R-:W5:Y:S01]  /*9850*/  LD.E.128 R24, desc[UR44][R24.64] ;  /* 0x0000002c18187980 */ /* 0x000f62000c101d00 */
[----:B0-----:R-:W-:Y:S01]  /*9860*/  @P1 IMAD.HI.U32 R2, R11, R42, RZ ;  /* 0x0000002a0b021227 */ /* 0x001fe200078e00ff */
[----:B------:R-:W-:Y:S02]  /*9870*/  UIMAD UR4, UR38, UR9, UR4 ;  /* 0x00000009260472a4 */ /* 0x000fe4000f8e0204 */
[----:B------:R-:W5:Y:S01]  /*9880*/  LD.E.128 R36, desc[UR44][R36.64] ;  /* 0x0000002c24247980 */ /* 0x000f62000c101d00 */
[----:B------:R-:W-:Y:S01]  /*9890*/  IMAD.MOV.U32 R9, RZ, RZ, R11 ;  /* 0x000000ffff097224 */ /* 0x000fe200078e000b */
[----:B------:R-:W-:-:S02]  /*98a0*/  UIMAD.WIDE.U32 UR6, UR38, UR8, UR6 ;  /* 0x00000008260672a5 */ /* 0x000fc4000f8e0006 */
[----:B------:R-:W5:Y:S01]  /*98b0*/  LD.E.128 R28, desc[UR44][R28.64] ;  /* 0x0000002c1c1c7980 */ /* 0x000f62000c101d00 */
[----:B-1----:R-:W-:Y:S01]  /*98c0*/  @P1 SHF.R.U32.HI R9, RZ, R3, R2 ;  /* 0x00000003ff091219 */ /* 0x002fe20000011602 */
[----:B------:R-:W-:Y:S01]  /*98d0*/  ULDC.64 UR8, c[0x0][0xae0] ;  /* 0x0002b80000087ab9 */ /* 0x000fe20000000a00 */
[----:B------:R-:W-:Y:S01]  /*98e0*/  UIADD3 UR4, UR7, UR4, URZ ;  /* 0x0000000407047290 */ /* 0x000fe2000fffe03f */
[----:B------:R-:W-:Y:S01]  /*98f0*/  @!PT LDS RZ, [RZ] ;  /* 0x00000000fffff984 */ /* 0x000fe20000000800 */
[----:B------:R-:W-:Y:S01]  /*9900*/  @!PT LDS RZ, [RZ] ;  /* 0x00000000fffff984 */ /* 0x000fe20000000800 */
[----:B------:R-:W-:Y:S01]  /*9910*/  @!PT LDS RZ, [RZ] ;  /* 0x00000000fffff984 */ /* 0x000fe20000000800 */
[----:B------:R-:W-:Y:S01]  /*9920*/  @!PT LDS RZ, [RZ] ;  /* 0x00000000fffff984 */ /* 0x000fe20000000800 */
[----:B------:R0:W-:Y:S06]  /*9930*/  MEMBAR.ALL.CTA ;  /* 0x0000000000007992 */ /* 0x0001ec0000008000 */
[----:B0-----:R-:W0:Y:S01]  /*9940*/  FENCE.VIEW.ASYNC.S ;  /* 0x00000000000073c6 */ /* 0x001e220000000000 */
[--C-:B--2---:R-:W-:Y:S01]  /*9950*/  SHF.R.S32.HI R8, RZ, 0x1f, R9.reuse ;  /* 0x0000001fff087819 */ /* 0x104fe20000011409 */
        /* <DEDUP_REMOVED lines=40> */
.L_x_10246:
[----:B------:R-:W-:Y:S05]  /*9be0*/  BSYNC B1 ;  /* 0x0000000000017941 */ /* 0x000fea0003800000 */
.L_x_10245:
        /* <DEDUP_REMOVED lines=19> */
.L_x_10243:
        /* <DEDUP_REMOVED lines=37> */
.L_x_10248:
        /* <DEDUP_REMOVED lines=45> */
.L_x_10250:
[----:B------:R-:W-:Y:S05]  /*a240*/  BSYNC B1 ;  /* 0x0000000000017941 */ /* 0x000fea0003800000 */
.L_x_10249:
        /* <DEDUP_REMOVED lines=61> */
.L_x_10252:
[----:B------:R-:W-:Y:S05]  /*a620*/  BSYNC B1 ;  /* 0x0000000000017941 */ /* 0x000fea0003800000 */
.L_x_10251:
        /* <DEDUP_REMOVED lines=17> */
.L_x_10247:
[----:B------:R-:W-:Y:S05]  /*a740*/  BSYNC B0 ;  /* 0x0000000000007941 */ /* 0x000fea0003800000 */
.L_x_10242:
[----:B------:R-:W-:Y:S02]  /*a750*/  ULDC UR4, c[0x0][0xc3c] ;  /* 0x00030f0000047ab9 */ /* 0x000fe40000000800 */
[----:B------:R-:W-:-:S13]  /*a760*/  ISETP.GE.AND P0, PT, R47, UR4, PT ;  /* 0x000000042f007c0c */ /* 0x000fda000bf06270 */
[----:B------:R-:W-:Y:S05]  /*a770*/  @!P0 BRA `(.L_x_10253) ;  /* 0xffffff64008c8947 */ /* 0x000fea000383ffff */
[----:B------:R-:W-:Y:S05]  /*a780*/  EXIT ;  /* 0x000000000000794d */ /* 0x000fea0003800000 */
.L_x_10203:
        /* <DEDUP_REMOVED lines=20> */
.L_x_10254:
        /* <DEDUP_REMOVED lines=41> */
.L_x_10260:
        /* <DEDUP_REMOVED lines=14> */
.L_x_10259:
[----:B------:R-:W-:Y:S05]  /*ac40*/  BSYNC B0 ;  /* 0x0000000000007941 */ /* 0x000fea0003800000 */
.L_x_10258:
        /* <DEDUP_REMOVED lines=21> */
.L_x_10256:
        /* <DEDUP_REMOVED lines=25> */
.L_x_10261:
        /* <DEDUP_REMOVED lines=59> */
.L_x_10257:
[----:B------:R0:W-:Y:S01]  /*b2e0*/  STL [R1], R6 ;  /* 0x0000000601007387 */ /* 0x0001e20000100800 */
[----:B------:R-:W-:-:S03]  /*b2f0*/  UMOV UR36, URZ ;  /* 0x0000003f00247c82 */ /* 0x000fc60008000000 */
[----:B------:R0:W-:Y:S02]  /*b300*/  STL [R1+0x4], RZ ;  /* 0x000004ff01007387 */ /* 0x0001e40000100800 */
.L_x_10262:
        /* <DEDUP_REMOVED lines=11> */
.L_x_10255:
        /* <DEDUP_REMOVED lines=50> */
[----:B------:R-:W-:Y:S02]  /*b6e0*/  LOP3.LUT R2, R2, 0x10, RZ, 0xc0, !PT ;  /* 0x0000001002027812 */ /* 0x000fe400078ec0ff */
[----:B------:R-:W-:Y:S01]  /*b6f0*/  LOP3.LUT R22, R5, R22, RZ, 0xfc, !PT ;  /* 0x0000001605167212 */ /* 0x000fe200078efcff */
[----:B------:R-:W-:Y:S01]  /*b700*/  VIADD R28, R24, 0x40 ;  /* 0x00000040181c7836 */ /* 0x000fe20000000000 */
[----:B------:R-:W-:Y:S01]  /*b710*/  LOP3.LUT R3, R2, 0x20, RZ, 0xfc, !PT ;  /* 0x0000002002037812 */ /* 0x000fe200078efcff */
[----:B------:R0:W-:Y:S01]  /*b720*/  STL [R1+0x10], R0 ;  /* 0x0000100001007387 */ /* 0x0001e20000100800 */
[----:B------:R-:W-:Y:S01]  /*b730*/  @P0 VIADD R28, R24, 0xffffffc0 ;  /* 0xffffffc0181c0836 */ /* 0x000fe20000000000 */
[----:B------:R-:W-:-:S02]  /*b740*/  LOP3.LUT R2, R2, 0x40, RZ, 0xfc, !PT ;  /* 0x0000004002027812 */ /* 0x000fc400078efcff */
[C---:B------:R-:W-:Y:S02]  /*b750*/  LOP3.LUT R29, R22.reuse, 0x2800, RZ, 0xfc, !PT ;  /* 0x00002800161d7812 */ /* 0x040fe400078efcff */
[----:B0-----:R-:W-:-:S07]  /*b760*/  LOP3.LUT R0, R22, 0x1800, RZ, 0xfc, !PT ;  /* 0x0000180016007812 */ /* 0x001fce00078efcff */
.L_x_10336:
        /* <DEDUP_REMOVED lines=8> */
[----:B--2---:R-:W2:Y:S01]  /*b7f0*/  LDG.E R2, desc[UR44][R2.64] ;  /* 0x0000002c02027981 */ /* 0x004ea2000c1e1900 */
        /* <DEDUP_REMOVED lines=26> */
[----:B------:R0:W3:Y:S01]  /*b9a0*/  @P2 LDG.E R6, desc[UR44][R2.64] ;  /* 0x0000002c02062981 */ /* 0x0000e2000c1e1900 */
[----:B------:R-:W-:Y:S01]  /*b9b0*/  ISETP.NE.AND.EX P0, PT, RZ, UR5, PT, P0 ;  /* 0x00000005ff007c0c */ /* 0x000fe2000bf05300 */
[----:B------:R-:W-:-:S02]  /*b9c0*/  UIADD3.X UR5, UR49, UR5, URZ, UP0, !UPT ;  /* 0x0000000531057290 */ /* 0x000fc400087fe43f */
[----:B------:R-:W-:Y:S01]  /*b9d0*/  UIADD3.X UR7, UR49, UR7, URZ, UP1, !UPT ;  /* 0x0000000731077290 */ /* 0x000fe20008ffe43f */
[----:B-1----:R-:W-:Y:S02]  /*b9e0*/  IMAD.U32 R4, RZ, RZ, UR6 ;  /* 0x00000006ff047e24 */ /* 0x002fe4000f8e00ff */
[----:B0-----:R-:W-:Y:S02]  /*b9f0*/  IMAD.U32 R2, RZ, RZ, UR4 ;  /* 0x00000004ff027e24 */ /* 0x001fe4000f8e00ff */
[----:B------:R-:W-:Y:S02]  /*ba00*/  IMAD.U32 R3, RZ, RZ, UR5 ;  /* 0x00000005ff037e24 */ /* 0x000fe4000f8e00ff */
[----:B------:R-:W-:-:S03]  /*ba10*/  IMAD.U32 R5, RZ, RZ, UR7 ;  /* 0x00000007ff057e24 */ /* 0x000fc6000f8e00ff */
[----:B------:R0:W5:Y:S04]  /*ba20*/  @P0 LDG.E R7, desc[UR44][R2.64] ;  /* 0x0000002c02070981 */ /* 0x000168000c1e1900 */
[----:B--2---:R1:W-:Y:S01]  /*ba30*/  STL [R1+0xc], R0 ;  /* 0x00000c0001007387 */ /* 0x0043e20000100800 */
[----:B------:R-:W-:-:S03]  /*ba40*/  IMAD.MOV.U32 R8, RZ, RZ, R0 ;  /* 0x000000ffff087224 */ /* 0x000fc600078e0000 */
[----:B-1----:R0:W5:Y:S01]  /*ba50*/  @P1 LDG.E R0, desc[UR44][R4.64] ;  /* 0x0000002c04001981 */ /* 0x002162000c1e1900 */
[----:B------:R-:W-:Y:S01]  /*ba60*/  UMOV UR4, URZ ;  /* 0x0000003f00047c82 */ /* 0x000fe20008000000 */
[----:B---3--:R-:W-:Y:S01]  /*ba70*/  @P2 R2UR UR4, R6 ;  /* 0x00000000060422ca */ /* 0x008fe200000e0000 */
[----:B0-----:R-:W-:-:S14]  /*ba80*/  @P3 BRA `(.L_x_10264) ;  /* 0x0000000000143947 */ /* 0x001fdc0003800000 */
[----:B------:R-:W-:Y:S05]  /*ba90*/  @!P0 BRA `(.L_x_10264) ;  /* 0x0000000000108947 */ /* 0x000fea0003800000 */
[----:B------:R-:W2:Y:S04]  /*baa0*/  LDG.E R9, desc[UR44][R2.64] ;  /* 0x0000002c02097981 */ /* 0x000ea8000c1e1900 */
[----:B------:R-:W2:Y:S02]  /*bab0*/  LDG.E R6, desc[UR44][R2.64+0x4] ;  /* 0x0000042c02067981 */ /* 0x000ea4000c1e1900 */
[----:B--2---:R-:W-:-:S05]  /*bac0*/  IMAD.IADD R8, R6, 0x1, -R9 ;  /* 0x0000000106087824 */ /* 0x004fca00078e0a09 */
[----:B------:R0:W-:Y:S02]  /*bad0*/  STL [R1+0xc], R8 ;  /* 0x00000c0801007387 */ /* 0x0001e40000100800 */
.L_x_10264:
[----:B------:R-:W-:Y:S01]  /*bae0*/  ULDC.64 UR6, c[0x0][0x418] ;  /* 0x0001060000067ab9 */ /* 0x000fe20000000a00 */
[----:B------:R-:W-:Y:S01]  /*baf0*/  UMOV UR52, URZ ;  /* 0x0000003f00347c82 */ /* 0x000fe20008000000 */
[----:B------:R-:W-:Y:S01]  /*bb00*/  UISETP.NE.U32.AND UP0, UPT, UR6, URZ, UPT ;  /* 0x0000003f0600728c */ /* 0x000fe2000bf05070 */
[----:B-----5:R-:W-:Y:S01]  /*bb10*/  @P0 R2UR UR52, R7 ;  /* 0x00000000073402ca */ /* 0x020fe200000e0000 */
[----:B------:R-:W-:Y:S01]  /*bb20*/  ULDC.64 UR8, c[0x0][0xa20] ;  /* 0x0002880000087ab9 */ /* 0x000fe20000000a00 */
[----:B------:R-:W-:Y:S01]  /*bb30*/  UMOV UR39, URZ ;  /* 0x0000003f00277c82 */ /* 0x000fe20008000000 */
[----:B------:R-:W-:Y:S01]  /*bb40*/  ISETP.NE.U32.AND P0, PT, RZ, UR8, PT ;  /* 0x00000008ff007c0c */ /* 0x000fe2000bf05070 */
[----:B------:R-:W-:Y:S01]  /*bb50*/  UISETP.NE.AND.EX UP0, UPT, UR7, URZ, UPT, UP0 ;  /* 0x0000003f0700728c */ /* 0x000fe2000bf05300 */
[----:B------:R-:W-:Y:S01]  /*bb60*/  @P1 R2UR UR39, R0 ;  /* 0x00000000002712ca */ /* 0x000fe200000e0000 */
[----:B------:R-:W-:Y:S01]  /*bb70*/  ULDC UR5, c[0x0][0x424] ;  /* 0x0001090000057ab9 */ /* 0x000fe20000000800 */
[----:B------:R-:W-:Y:S01]  /*bb80*/  ISETP.NE.AND.EX P0, PT, RZ, UR9, PT, P0 ;  /* 0x00000009ff007c0c */ /* 0x000fe2000bf05300 */
[----:B------:R-:W-:Y:S01]  /*bb90*/  USEL UR5, UR5, 0x1, UP0 ;  /* 0x0000000105057887 */ /* 0x000fe20008000000 */
[----:B------:R-:W-:Y:S01]  /*bba0*/  IMAD.U32 R25, RZ, RZ, UR46 ;  /* 0x0000002eff197e24 */ /* 0x000fe2000f8e00ff */
[----:B------:R-:W-:-:S02]  /*bbb0*/  ULDC UR6, c[0x0][0x2f0] ;  /* 0x0000bc0000067ab9 */ /* 0x000fc40000000800 */
[----:B------:R-:W-:-:S06]  /*bbc0*/  UIMAD UR5, UR5, UR6, URZ ;  /* 0x00000006050572a4 */ /* 0x000fcc000f8e023f */
[----:B------:R-:W-:Y:S01]  /*bbd0*/  UIADD3 UR39, UR39, UR4, URZ ;  /* 0x0000000427277290 */ /* 0x000fe2000fffe03f */
[----:B------:R-:W-:Y:S01]  /*bbe0*/  IMAD.U32 R2, RZ, RZ, UR5 ;  /* 0x00000005ff027e24 */ /* 0x000fe2000f8e00ff */
[----:B------:R-:W-:Y:S10]  /*bbf0*/  @!P0 BRA `(.L_x_10265) ;  /* 0x0000000000188947 */ /* 0x000ff40003800000 */
[----:B------:R-:W-:-:S04]  /*bc00*/  UIADD3 UR5, UP0, UR47, UR8, URZ ;  /* 0x000000082f057290 */ /* 0x000fc8000ff1e03f */
[----:B------:R-:W-:Y:S02]  /*bc10*/  UIADD3.X UR6, UR49, UR9, URZ, UP0, !UPT ;  /* 0x0000000931067290 */ /* 0x000fe400087fe43f */
[----:B------:R-:W-:-:S04]  /*bc20*/  IMAD.U32 R2, RZ, RZ, UR5 ;  /* 0x00000005ff027e24 */ /* 0x000fc8000f8e00ff */
[----:B------:R-:W-:-:S05]  /*bc30*/  IMAD.U32 R3, RZ, RZ, UR6 ;  /* 0x00000006ff037e24 */ /* 0x000fca000f8e00ff */
[----:B------:R1:W5:Y:S01]  /*bc40*/  LDG.E R2, desc[UR44][R2.64] ;  /* 0x0000002c02027981 */ /* 0x000362000c1e1900 */
[----:B------:R-:W-:Y:S05]  /*bc50*/  BRA `(.L_x_10266) ;  /* 0x0000000000107947 */ /* 0x000fea0003800000 */
.L_x_10265:
[----:B------:R-:W-:Y:S05]  /*bc60*/  @!P1 BRA `(.L_x_10266) ;  /* 0x00000000000c9947 */ /* 0x000fea0003800000 */
[----:B------:R-:W2:Y:S04]  /*bc70*/  LDG.E R3, desc[UR44][R4.64] ;  /* 0x0000002c04037981 */ /* 0x000ea8000c1e1900 */
[----:B------:R-:W2:Y:S02]  /*bc80*/  LDG.E R2, desc[UR44][R4.64+0x4] ;  /* 0x0000042c04027981 */ /* 0x000ea4000c1e1900 */
[----:B--2---:R-:W-:-:S07]  /*bc90*/  IMAD.IADD R2, R2, 0x1, -R3 ;  /* 0x0000000102027824 */ /* 0x004fce00078e0a03 */
.L_x_10266:
[----:B------:R-:W2:Y:S01]  /*bca0*/  LDL R4, [R1+0x4] ;  /* 0x0000040001047983 */ /* 0x000ea20000100800 */
[----:B------:R-:W3:Y:S01]  /*bcb0*/  LDC R0, c[0x0][0x448] ;  /* 0x00011200ff007b82 */ /* 0x000ee20000000800 */
[----:B-----5:R-:W-:Y:S01]  /*bcc0*/  VIADD R2, R2, -UR4 ;  /* 0x8000000402027c36 */ /* 0x020fe20008000000 */
[----:B------:R-:W-:Y:S01]  /*bcd0*/  BSSY B7, `(.L_x_10267) ;  /* 0x0000330000077945 */ /* 0x000fe20003800000 */
[----:B---3--:R-:W-:-:S13]  /*bce0*/  ISETP.NE.AND P0, PT, R0, 0x1, PT ;  /* 0x000000010000780c */ /* 0x008fda0003f05270 */
[----:B------:R-:W3:Y:S08]  /*bcf0*/  @P0 LDC R5, c[0x0][0x44c] ;  /* 0x00011300ff050b82 */ /* 0x000ef00000000800 */
[----:B-1----:R-:W1:Y:S01]  /*bd00*/  @P0 LDC R3, c[0x0][0x450] ;  /* 0x00011400ff030b82 */ /* 0x002e620000000800 */
[----:B--2---:R-:W-:-:S04]  /*bd10*/  IMAD R0, R4, 0xc0, RZ ;  /* 0x000000c004007824 */ /* 0x004fc800078e02ff */
[----:B------:R-:W-:-:S04]  /*bd20*/  VIADD R0, R0, 0xbf ;  /* 0x000000bf00007836 */ /* 0x000fc80000000000 */
[----:B---3--:R-:W-:-:S05]  /*bd30*/  @P0 IMAD.HI.U32 R4, R0, R5, RZ ;  /* 0x0000000500040227 */ /* 0x008fca00078e00ff */
[----:B-1----:R-:W-:Y:S02]  /*bd40*/  @P0 SHF.R.U32.HI R0, RZ, R3, R4 ;  /* 0x00000003ff000219 */ /* 0x002fe40000011604 */
[C---:B------:R-:W-:Y:S01]  /*bd50*/  IADD3 R3, R2.reuse, 0x80, -R8 ;  /* 0x0000008002037810 */ /* 0x040fe20007ffe808 */
[----:B------:R-:W-:-:S04]  /*bd60*/  VIADD R2, R2, 0x7f ;  /* 0x0000007f02027836 */ /* 0x000fc80000000000 */
[----:B------:R-:W-:Y:S01]  /*bd70*/  IMAD.IADD R0, R3, 0x1, R0 ;  /* 0x0000000103007824 */ /* 0x000fe200078e0200 */
[----:B------:R-:W-:-:S04]  /*bd80*/  SHF.R.S32.HI R3, RZ, 0x1f, R2 ;  /* 0x0000001fff037819 */ /* 0x000fc80000011402 */
[----:B------:R-:W-:Y:S02]  /*bd90*/  SHF.R.S32.HI R5, RZ, 0x1f, R0 ;  /* 0x0000001fff057819 */ /* 0x000fe40000011400 */
[----:B------:R-:W-:Y:S02]  /*bda0*/  LEA.HI R3, R3, R2, RZ, 0x7 ;  /* 0x0000000203037211 */ /* 0x000fe400078f38ff */
[----:B------:R-:W-:Y:S02]  /*bdb0*/  LEA.HI R5, R5, R0, RZ, 0x7 ;  /* 0x0000000005057211 */ /* 0x000fe400078f38ff */
[----:B------:R-:W-:Y:S02]  /*bdc0*/  SHF.R.S32.HI R3, RZ, 0x7, R3 ;  /* 0x00000007ff037819 */ /* 0x000fe40000011403 */
        /* <DEDUP_REMOVED lines=20> */
[----:B-1----:R-:W-:-:S05]  /*bf10*/  IADD3 R0, R0, UR41, R7 ;  /* 0x0000002900007c10 */ /* 0x002fca000fffe007 */
[----:B------:R1:W-:Y:S01]  /*bf20*/  STL [R1], R0 ;  /* 0x0000000001007387 */ /* 0x0003e20000100800 */
[----:B------:R-:W-:Y:S05]  /*bf30*/  BRA `(.L_x_10269) ;  /* 0x0000003000247947 */ /* 0x000fea0003800000 */
.L_x_10268:
        /* <DEDUP_REMOVED lines=19> */
[----:B-1----:R-:W-:Y:S05]  /*c070*/  CALL.ABS.NOINC R2 ;  /* 0x0000000002007343 */ /* 0x002fea0003c00000 */
.L_x_10271:
[----:B------:R-:W-:Y:S05]  /*c080*/  BSYNC B6 ;  /* 0x0000000000067941 */ /* 0x000fea0003800000 */
.L_x_10270:
        /* <DEDUP_REMOVED lines=21> */
.L_x_10273:
[----:B------:R-:W-:Y:S05]  /*c1e0*/  BSYNC B6 ;  /* 0x0000000000067941 */ /* 0x000fea0003800000 */
.L_x_10272:
        /* <DEDUP_REMOVED lines=20> */
.L_x_10275:
[----:B------:R-:W-:Y:S05]  /*c330*/  BSYNC B6 ;  /* 0x0000000000067941 */ /* 0x000fea0003800000 */
.L_x_10274:
        /* <DEDUP_REMOVED lines=19> */
.L_x_10277:
[----:B------:R-:W-:Y:S05]  /*c470*/  BSYNC B6 ;  /* 0x0000000000067941 */ /* 0x000fea0003800000 */
.L_x_10276:
        /* <DEDUP_REMOVED lines=10> */
[----:B------:R2:W3:Y:S02]  /*c520*/  @P0 LDG.E R25, desc[UR44][R2.64] ;  /* 0x0000002c02190981 */ /* 0x0004e4000c1e1900 */
[----:B--2---:R-:W2:Y:S01]  /*c530*/  LDC.64 R2, c[0x0][0x418] ;  /* 0x00010600ff027b82 */ /* 0x004ea20000000a00 */
[----:B-1----:R-:W-:-:S04]  /*c540*/  SHF.R.U32.HI R20, RZ, 0x5, R17 ;  /* 0x00000005ff147819 */ /* 0x002fc80000011611 */
[----:B------:R-:W-:Y:S02]  /*c550*/  LOP3.LUT R20, R20, 0x3, RZ, 0xc0, !PT ;  /* 0x0000000314147812 */ /* 0x000fe400078ec0ff */
[----:B--2---:R-:W-:Y:S01]  /*c560*/  LOP3.LUT P0, RZ, R2, UR4, RZ, 0xfc, !PT ;  /* 0x0000000402ff7c12 */ /* 0x004fe2000f80fcff */
[----:B------:R-:W-:-:S03]  /*c570*/  UMOV UR4, 0xffffffff ;  /* 0xffffffff00047882 */ /* 0x000fc60000000000 */
[----:B------:R-:W-:Y:S02]  /*c580*/  LOP3.LUT P0, RZ, R3, UR5, RZ, 0xfc, P0 ;  /* 0x0000000503ff7c12 */ /* 0x000fe4000800fcff */
[----:B---3--:R-:W-:Y:S02]  /*c590*/  SHF.R.S32.HI R26, RZ, 0x1f, R25 ;  /* 0x0000001fff1a7819 */ /* 0x008fe40000011419 */
[----:B------:R-:W-:Y:S01]  /*c5a0*/  SEL R17, R25, RZ, !P0 ;  /* 0x000000ff19117207 */ /* 0x000fe20004000000 */
[----:B------:R-:W-:Y:S08]  /*c5b0*/  BRA.DIV UR4, `(.L_x_10278) ;  /* 0x0000003e04507947 */ /* 0x000ff0000b800000 */
[----:B------:R1:W2:Y:S02]  /*c5c0*/  SHFL.IDX PT, R14, R20, RZ, 0x1f ;  /* 0x00001fff140e7589 */ /* 0x0002a400000e0000 */
.L_x_10355:
[----:B--2---:R-:W-:Y:S02]  /*c5d0*/  ISETP.NE.AND P0, PT, R14, RZ, PT ;  /* 0x000000ff0e00720c */ /* 0x004fe40003f05270 */
[----:B------:R-:W-:-:S04]  /*c5e0*/  PLOP3.LUT P1, PT, PT, PT, PT, 0x8, 0x0 ;  /* 0x000000000000781c */ /* 0x000fc80003f2e170 */
[----:B------:R-:W-:-:S07]  /*c5f0*/  P2R R27, PR, RZ, 0x2 ;  /* 0x00000002ff1b7803 */ /* 0x000fce0000000000 */
[----:B------:R-:W-:Y:S05]  /*c600*/  @P0 BRA `(.L_x_10279) ;  /* 0x0000000400b40947 */ /* 0x000fea0003800000 */
[----:B------:R-:W2:Y:S01]  /*c610*/  LDL R0, [R1+0x8] ;  /* 0x0000080001007983 */ /* 0x000ea20000100800 */
[----:B------:R-:W-:Y:S01]  /*c620*/  UMOV UR4, 0xffffffff ;  /* 0xffffffff00047882 */ /* 0x000fe20000000000 */
[----:B--2---:R-:W-:Y:S02]  /*c630*/  VIADD R0, R0, 0xffffffff ;  /* 0xffffffff00007836 */ /* 0x004fe40000000000 */
[----:B------:R-:W-:Y:S05]  /*c640*/  BRA.DIV UR4, `(.L_x_10280) ;  /* 0x0000003e044c7947 */ /* 0x000fea000b800000 */
[----:B------:R-:W-:-:S13]  /*c650*/  ELECT P6, URZ, PT ;  /* 0x00000000003f782f */ /* 0x000fda00038c0000 */
.L_x_10358:
        /* <DEDUP_REMOVED lines=21> */
.L_x_10281:
[----:B------:R-:W-:Y:S01]  /*c7b0*/  IMAD R4, R18, 0x8, R16 ;  /* 0x0000000812047824 */ /* 0x000fe200078e0210 */
[----:B--2---:R-:W-:Y:S01]  /*c7c0*/  SHF.L.U32 R3, R23, 0x1f, RZ ;  /* 0x0000001f17037819 */ /* 0x004fe200000006ff */
[----:B------:R-:W2:Y:S03]  /*c7d0*/  S2R R2, SR_TID.X ;  /* 0x0000000000027919 */ /* 0x000ea60000002100 */
[----:B------:R-:W3:Y:S01]  /*c7e0*/  SYNCS.PHASECHK.TRANS64.TRYWAIT P0, [R4+URZ+0x19c80], R3 ;  /* 0x019c8003040075a7 */ /* 0x000ee2000800017f */
[----:B--2---:R-:W-:-:S04]  /*c7f0*/  LOP3.LUT R2, R2, 0x7f, RZ, 0xc0, !PT ;  /* 0x0000007f02027812 */ /* 0x004fc800078ec0ff */
[----:B------:R-:W-:Y:S01]  /*c800*/  ISETP.NE.AND P1, PT, R2, RZ, PT ;  /* 0x000000ff0200720c */ /* 0x000fe20003f25270 */
[----:B---3--:R-:W-:-:S12]  /*c810*/  @!P0 BRA `(.L_x_10282) ;  /* 0x0000003800f88947 */ /* 0x008fd80003800000 */
.L_x_10359:
        /* <DEDUP_REMOVED lines=8> */
.L_x_10283:
        /* <DEDUP_REMOVED lines=28> */
[----:B------:R-:W4:Y:S02]  /*ca60*/  SYNCS.PHASECHK.TRANS64.TRYWAIT P0, [R4+URZ+0x19c40], R3 ;  /* 0x019c4003040075a7 */ /* 0x000f24000800017f */
[----:B---34-:R-:W-:Y:S05]  /*ca70*/  @!P0 BRA `(.L_x_10284) ;  /* 0x0000003800748947 */ /* 0x018fea0003800000 */
.L_x_10360:
        /* <DEDUP_REMOVED lines=8> */
.L_x_10285:
        /* <DEDUP_REMOVED lines=15> */
[----:B------:R-:W-:-:S02]  /*cbf0*/  UIADD3 UR25, UR25, 0x19c30, URZ ;  /* 0x00019c3019197890 */ /* 0x000fc4000fffe03f */
[----:B------:R-:W-:Y:S01]  /*cc00*/  UIADD3 UR16, UR8, 0x14800, URZ ;  /* 0x0001480008107890 */ /* 0x000fe2000fffe03f */
[----:B------:R-:W-:Y:S01]  /*cc10*/  P2R R27, PR, RZ, 0x1 ;  /* 0x00000001ff1b7803 */ /* 0x000fe20000000000 */
        /* <DEDUP_REMOVED lines=9> */
[----:B------:R4:W-:Y:S01]  /*ccb0*/  UTMALDG.4D [UR16], [UR4], desc[UR6] ;  /* 0x00000610040075b4 */ /* 0x0009e20008019000 */
[----:B------:R4:W-:Y:S02]  /*ccc0*/  UTMALDG.4D [UR8], [UR4], desc[UR6] ;  /* 0x00000608040075b4 */ /* 0x0009e40008019000 */
[----:B----4-:R-:W-:Y:S01]  /*ccd0*/  NOP ;  /* 0x0000000000007918 */ /* 0x010fe20000000000 */
.L_x_10279:
[----:B------:R-:W-:Y:S05]  /*cce0*/  WARPSYNC.ALL ;  /* 0x0000000000007948 */ /* 0x000fea0003800000 */
[----:B------:R-:W-:Y:S01]  /*ccf0*/  VIADD R0, R16, 0xf000 ;  /* 0x0000f00010007836 */ /* 0x000fe20000000000 */
        /* <DEDUP_REMOVED lines=30> */
[----:B-1----:R-:W-:-:S07]  /*cee0*/  LEPC R20, `(.L_x_10287) ;  /* 0x000000001014794e */ /* 0x002fce0000000000 */
[----:B--2---:R-:W-:Y:S05]  /*cef0*/  CALL.ABS.NOINC R2 ;  /* 0x0000000002007343 */ /* 0x004fea0003c00000 */
.L_x_10287:
[----:B------:R-:W-:Y:S05]  /*cf00*/  BSYNC B6 ;  /* 0x0000000000067941 */ /* 0x000fea0003800000 */
.L_x_10286:
[----:B------:R-:W4:Y:S01]  /*cf10*/  LDL R21, [R1+0x4] ;  /* 0x0000040001157983 */ /* 0x000f220000100800 */
[----:B------:R-:W0:Y:S01]  /*cf20*/  LDC R9, c[0x0][0x448] ;  /* 0x00011200ff097b82 */ /* 0x000e220000000800 */
[----:B------:R-:W-:Y:S01]  /*cf30*/  ULDC.64 UR8, c[0x0][0x2d8] ;  /* 0x0000b60000087ab9 */ /* 0x000fe20000000a00 */
[----:B------:R-:W1:Y:S01]  /*cf40*/  S2R R2, SR_TID.X ;  /* 0x0000000000027919 */ /* 0x000e620000002100 */
[----:B------:R-:W-:Y:S01]  /*cf50*/  UMOV UR48, UR54 ;  /* 0x0000003600307c82 */ /* 0x000fe20008000000 */
[----:B------:R-:W-:Y:S01]  /*cf60*/  ULDC.64 UR10, c[0x0][0x280] ;  /* 0x0000a000000a7ab9 */ /* 0x000fe20000000a00 */
[----:B0-----:R-:W-:Y:S01]  /*cf70*/  ISETP.NE.AND P1, PT, R9, 0x1, PT ;  /* 0x000000010900780c */ /* 0x001fe20003f25270 */
[----:B------:R-:W-:Y:S01]  /*cf80*/  UIMAD UR6, UR47, UR8, URZ ;  /* 0x000000082f0672a4 */ /* 0x000fe2000f8e023f */
[----:B-1----:R-:W-:-:S11]  /*cf90*/  LOP3.LUT R20, R2, 0x7f, RZ, 0xc0, !PT ;  /* 0x0000007f02147812 */ /* 0x002fd600078ec0ff */
[----:B--23--:R-:W0:Y:S01]  /*cfa0*/  @P1 LDC R3, c[0x0][0x44c] ;  /* 0x00011300ff031b82 */ /* 0x00ce220000000800 */
        /* <DEDUP_REMOVED lines=15> */
[----:B------:R-:W2:Y:S02]  /*d0a0*/  S2R R8, SR_TID.X ;  /* 0x0000000000087919 */ /* 0x000ea40000002100 */
[----:B--2---:R-:W-:-:S05]  /*d0b0*/  IMAD.SHL.U32 R10, R8, 0x10, RZ ;  /* 0x00000010080a7824 */ /* 0x004fca00078e00ff */
[----:B------:R-:W-:-:S04]  /*d0c0*/  LOP3.LUT R10, R10, 0x10, RZ, 0xc0, !PT ;  /* 0x000000100a0a7812 */ /* 0x000fc800078ec0ff */
[C---:B------:R-:W-:Y:S02]  /*d0d0*/  LOP3.LUT R11, R10.reuse, 0x20, RZ, 0xfc, !PT ;  /* 0x000000200a0b7812 */ /* 0x040fe400078efcff */
[----:B------:R-:W-:Y:S01]  /*d0e0*/  LOP3.LUT R10, R10, 0x40, RZ, 0xfc, !PT ;  /* 0x000000400a0a7812 */ /* 0x000fe200078efcff */
[----:B----4-:R-:W-:-:S04]  /*d0f0*/  IMAD R6, R21, 0xc0, R2 ;  /* 0x000000c015067824 */ /* 0x010fc800078e0202 */
        /* <DEDUP_REMOVED lines=50> */
[----:B------:R-:W-:Y:S01]  /*d420*/  IMAD R6, R21, 0xc0, R11 ;  /* 0x000000c015067824 */ /* 0x000fe200078e020b */
[----:B------:R-:W-:Y:S04]  /*d430*/  SHFL.IDX PT, R0, R0, 0x1, 0x1e1f ;  /* 0x003e1f0000007f89 */ /* 0x000fe800000e0000 */
[----:B------:R-:W-:Y:S01]  /*d440*/  SHFL.IDX PT, R7, R7, RZ, 0x1e1f ;  /* 0x001e1fff07077589 */ /* 0x000fe200000e0000 */
[----:B--2---:R-:W-:-:S03]  /*d450*/  IMAD R5, R3, R9, RZ ;  /* 0x0000000903057224 */ /* 0x004fc600078e02ff */
[----:B------:R-:W0:Y:S02]  /*d460*/  SHFL.IDX PT, R3, R4, RZ, 0x1e1f ;  /* 0x001e1fff04037589 */ /* 0x000e2400000e0000 */
[----:B------:R-:W-:Y:S02]  /*d470*/  ISETP.GE.AND P4, PT, R6, R5, PT ;  /* 0x000000050600720c */ /* 0x000fe40003f86270 */
[----:B------:R-:W1:Y:S11]  /*d480*/  SHFL.IDX PT, R4, R4, 0x1, 0x1e1f ;  /* 0x003e1f0004047f89 */ /* 0x000e7600000e0000 */
        /* <DEDUP_REMOVED lines=10> */
[----:B-1----:R-:W-:-:S05]  /*d530*/  @!P4 IADD3 R2, P3, R20, R4, RZ ;  /* 0x000000041402c210 */ /* 0x002fca0007f7e0ff */
[----:B------:R-:W-:-:S04]  /*d540*/  @!P4 IMAD.X R0, RZ, RZ, R0, P3 ;  /* 0x000000ffff00c224 */ /* 0x000fc800018e0600 */
[----:B------:R-:W-:-:S05]  /*d550*/  @!P4 IMAD.MOV.U32 R3, RZ, RZ, R0 ;  /* 0x000000ffff03c224 */ /* 0x000fca00078e0000 */
[----:B------:R-:W-:Y:S04]  /*d560*/  @!P4 LDGSTS.E.BYPASS.LTC128B.128 [R10+0xf800], desc[UR44][R2.64], !P2 ;  /* 0x0f800000020acfae */ /* 0x000fe8000d101d6c */
[----:B------:R-:W-:Y:S04]  /*d570*/  @!P4 LDGSTS.E.BYPASS.LTC128B.128 [R10+0x11000], desc[UR44][R2.64+0x20], !P1 ;  /* 0x11000020020acfae */ /* 0x000fe8000c901d6c */
[----:B------:R0:W-:Y:S04]  /*d580*/  @!P4 LDGSTS.E.BYPASS.LTC128B.128 [R10+0x12800], desc[UR44][R2.64+0x40], !P0 ;  /* 0x12800040020acfae */ /* 0x0001e8000c101d6c */
[----:B0-----:R0:W1:Y:S02]  /*d590*/  SHFL.IDX PT, R2, R8, RZ, 0x1e1f ;  /* 0x001e1fff08027589 */ /* 0x00106400000e0000 */
.L_x_10367:
[----:B------:R-:W-:Y:S01]  /*d5a0*/  VIADD R6, R6, 0x80 ;  /* 0x0000008006067836 */ /* 0x000fe20000000000 */
        /* <DEDUP_REMOVED lines=11> */
.L_x_10290:
[----:B------:R-:W-:Y:S05]  /*d660*/  BSYNC B0 ;  /* 0x0000000000007941 */ /* 0x000fea0003800000 */
.L_x_10289:
[----:B------:R-:W-:Y:S01]  /*d670*/  NOP ;  /* 0x0000000000007918 */ /* 0x000fe20000000000 */
[----:B------:R-:W-:-:S13]  /*d680*/  PLOP3.LUT P0, PT, PT, PT, PT, 0x80, 0x0 ;  /* 0x000000000000781c */ /* 0x000fda0003f0f070 */
.L_x_10291:
[----:B------:R-:W-:Y:S02]  /*d690*/  PLOP3.LUT P1, PT, P1, P0, PT, 0xa2, 0x0 ;  /* 0x000000000000781c */ /* 0x000fe40000f21472 */
[----:B------:R-:W-:-:S08]  /*d6a0*/  @P0 R2UR P1, UR4, R16 ;  /* 0x00000000100402ca */ /* 0x000fd00000020000 */
[----:B------:R-:W-:-:S05]  /*d6b0*/  @P0 PLOP3.LUT P0, PT, P1, PT, PT, 0x80, 0x0 ;  /* 0x000000000000081c */ /* 0x000fca0000f0f070 */
[----:B------:R-:W-:Y:S01]  /*d6c0*/  @!P1 SYNCS.ARRIVE.TRANS64.RED.A0T1 RZ, [UR4+0x19c00], RZ ;  /* 0x019c00ffffff99a7 */ /* 0x000fe20008200404 */
[----:B------:R-:W-:Y:S07]  /*d6d0*/  @!P1 ARRIVES.LDGSTSBAR.64.TRANSCNT [UR4+0x19c00] ;  /* 0x019c0000ff0099b0 */ /* 0x000fee0008000a84 */
[----:B------:R-:W-:Y:S05]  /*d6e0*/  @P0 BRA.U.ANY `(.L_x_10291) ;  /* 0xfffffffd00e80947 */ /* 0x000fea000393ffff */
[----:B-12---:R-:W2:Y:S02]  /*d6f0*/  LDL.LU R2, [R1+0x14] ;  /* 0x0000140001027983 */ /* 0x006ea40000300800 */
[----:B--2---:R-:W-:-:S05]  /*d700*/  VIADD R2, R2, 0x1 ;  /* 0x0000000102027836 */ /* 0x004fca0000000000 */
[----:B------:R1:W-:Y:S01]  /*d710*/  STL [R1+0x14], R2 ;  /* 0x0000140201007387 */ /* 0x0003e20000100800 */
[----:B------:R-:W-:-:S04]  /*d720*/  LEA.HI R0, R2, R2, RZ, 0x1 ;  /* 0x0000000202007211 */ /* 0x000fc800078f08ff */
[----:B------:R-:W-:-:S05]  /*d730*/  LOP3.LUT R0, R0, 0xfffffffe, RZ, 0xc0, !PT ;  /* 0xfffffffe00007812 */ /* 0x000fca00078ec0ff */
[----:B------:R-:W-:-:S05]  /*d740*/  IMAD.IADD R0, R2, 0x1, -R0 ;  /* 0x0000000102007824 */ /* 0x000fca00078e0a00 */
[----:B------:R-:W-:Y:S01]  /*d750*/  SHF.L.U32 R3, R0, 0x1f, RZ ;  /* 0x0000001f00037819 */ /* 0x000fe200000006ff */
[----:B------:R-:W-:Y:S01]  /*d760*/  NOP ;  /* 0x0000000000007918 */ /* 0x000fe20000000000 */
[----:B-1----:R-:W2:Y:S01]  /*d770*/  LDL R2, [R1+0x8] ;  /* 0x0000080001027983 */ /* 0x002ea20000100800 */
[----:B------:R1:W-:Y:S01]  /*d780*/  SYNCS.ARRIVE.TRANS64.A1T0 RZ, [R16+URZ+0x19c00], RZ ;  /* 0x019c00ff10ff79a7 */ /* 0x0003e2000810003f */
[----:B------:R-:W-:Y:S01]  /*d790*/  BSSY B0, `(.L_x_10292) ;  /* 0x0000004000007945 */ /* 0x000fe20003800000 */
[----:B------:R-:W3:Y:S01]  /*d7a0*/  SYNCS.PHASECHK.TRANS64.TRYWAIT P0, [R16+URZ+0x19c20], R3 ;  /* 0x019c2003100075a7 */ /* 0x000ee2000800017f */
[----:B--2---:R-:W-:Y:S02]  /*d7b0*/  ISETP.GE.AND P1, PT, R2, 0x2, PT ;  /* 0x000000020200780c */ /* 0x004fe40003f26270 */
[----:B-1-3--:R-:W-:Y:S11]  /*d7c0*/  @!P0 BRA `(.L_x_10293) ;  /* 0x0000003000348947 */ /* 0x00aff60003800000 */
.L_x_10368:
[----:B------:R-:W-:Y:S05]  /*d7d0*/  BSYNC B0 ;  /* 0x0000000000007941 */ /* 0x000fea0003800000 */
.L_x_10292:
[----:B------:R-:W-:Y:S05]  /*d7e0*/  @!P1 BRA `(.L_x_10294) ;  /* 0x0000001000349947 */ /* 0x000fea0003800000 */
[----:B------:R-:W2:Y:S01]  /*d7f0*/  LDL.LU R0, [R1+0x8] ;  /* 0x0000080001007983 */ /* 0x000ea20000300800 */
[----:B0-----:R-:W-:Y:S02]  /*d800*/  IMAD.MOV.U32 R8, RZ, RZ, R23 ;  /* 0x000000ffff087224 */ /* 0x001fe400078e0017 */
[----:B--2---:R-:W-:Y:S02]  /*d810*/  VIADD R2, R0, 0xfffffffe ;  /* 0xfffffffe00027836 */ /* 0x004fe40000000000 */
[----:B------:R-:W-:-:S07]  /*d820*/  IMAD.MOV.U32 R0, RZ, RZ, R18 ;  /* 0x000000ffff007224 */ /* 0x000fce00078e0012 */
.L_x_10318:
[----:B------:R-:W-:Y:S01]  /*d830*/  ISETP.NE.AND P1, PT, R27, RZ, PT ;  /* 0x000000ff1b00720c */ /* 0x000fe20003f25270 */
        /* <DEDUP_REMOVED lines=9> */
[----:B-1----:R-:W-:Y:S01]  /*d8d0*/  IMAD.MOV.U32 R3, RZ, RZ, R2 ;  /* 0x000000ffff037224 */ /* 0x002fe200078e0002 */
        /* <DEDUP_REMOVED lines=20> */
.L_x_10297:
        /* <DEDUP_REMOVED lines=8> */
.L_x_10369:
[----:B------:R-:W-:Y:S05]  /*daa0*/  BSYNC B1 ;  /* 0x0000000000017941 */ /* 0x000fea0003800000 */
.L_x_10298:
        /* <DEDUP_REMOVED lines=9> */
.L_x_10301:
[----:B------:R-:W-:Y:S05]  /*db40*/  BSYNC B1 ;  /* 0x0000000000017941 */ /* 0x000fea0003800000 */
.L_x_10300:
        /* <DEDUP_REMOVED lines=11> */
.L_x_10302:
        /* <DEDUP_REMOVED lines=16> */
.L_x_10303:
        /* <DEDUP_REMOVED lines=16> */
.L_x_10304:
        /* <DEDUP_REMOVED lines=13> */
.L_x_10370:
[----:B------:R-:W-:Y:S05]  /*ded0*/  BSYNC B1 ;  /* 0x0000000000017941 */ /* 0x000fea0003800000 */
.L_x_10305:
        /* <DEDUP_REMOVED lines=11> */
.L_x_10308:
[----:B------:R-:W-:Y:S05]  /*df90*/  BSYNC B1 ;  /* 0x0000000000017941 */ /* 0x000fea0003800000 */
.L_x_10307:
        /* <DEDUP_REMOVED lines=8> */
.L_x_10309:
        /* <DEDUP_REMOVED lines=15> */
.L_x_10310:
        /* <DEDUP_REMOVED lines=15> */
.L_x_10311:
        /* <DEDUP_REMOVED lines=10> */
.L_x_10296:
[----:B------:R-:W-:Y:S05]  /*e2a0*/  BSYNC B0 ;  /* 0x0000000000007941 */ /* 0x000fea0003800000 */
.L_x_10295:
[----:B------:R-:W-:-:S06]  /*e2b0*/  UISETP.NE.AND UP0, UPT, UR38, 0x3, UPT ;  /* 0x000000032600788c */ /* 0x000fcc000bf05270 */
[----:B------:R-:W-:-:S13]  /*e2c0*/  PLOP3.LUT P0, PT, PT, PT, UP0, 0x80, 0x0 ;  /* 0x000000000000781c */ /* 0x000fda0003f0f008 */
[----:B------:R-:W-:Y:S05]  /*e2d0*/  @!P0 BRA `(.L_x_10312) ;  /* 0x0000000000048947 */ /* 0x000fea0003800000 */
[----:B------:R-:W-:Y:S01]  /*e2e0*/  BPT.TRAP 0x1 ;  /* 0x000000040000795c */ /* 0x000fe20000300000 */
.L_x_10312:
[----:B-1----:R-:W-:Y:S01]  /*e2f0*/  IMAD.U32 R3, RZ, RZ, UR42 ;  /* 0x0000002aff037e24 */ /* 0x002fe2000f8e00ff */
[----:B------:R-:W-:Y:S01]  /*e300*/  LOP3.LUT R4, R8, 0x1, RZ, 0x3c, !PT ;  /* 0x0000000108047812 */ /* 0x000fe200078e3cff */
[----:B------:R-:W-:Y:S03]  /*e310*/  BSSY B0, `(.L_x_10313) ;  /* 0x0000006000007945 */ /* 0x000fe60003800000 */
[----:B------:R-:W-:Y:S01]  /*e320*/  ISETP.NE.AND P1, PT, R3, 0x3, PT ;  /* 0x000000030300780c */ /* 0x000fe20003f25270 */
[----:B------:R-:W-:Y:S01]  /*e330*/  IMAD R3, R0, 0x8, R16 ;  /* 0x0000000800037824 */ /* 0x000fe200078e0210 */
[----:B------:R-:W-:-:S04]  /*e340*/  SHF.L.U32 R4, R4, 0x1f, RZ ;  /* 0x0000001f04047819 */ /* 0x000fc800000006ff */
[----:B------:R-:W0:Y:S02]  /*e350*/  SYNCS.PHASECHK.TRANS64.TRYWAIT P0, [R3+URZ+0x19c70], R4 ;  /* 0x019c7004030075a7 */ /* 0x000e24000800017f */
[----:B0-----:R-:W-:Y:S05]  /*e360*/  @!P0 BRA `(.L_x_10314) ;  /* 0x0000002400888947 */ /* 0x001fea0003800000 */
.L_x_10371:
[----:B------:R-:W-:Y:S05]  /*e370*/  BSYNC B0 ;  /* 0x0000000000007941 */ /* 0x000fea0003800000 */
.L_x_10313:
[----:B------:R-:W-:Y:S05]  /*e380*/  @!P1 BRA `(.L_x_10315) ;  /* 0x0000000000049947 */ /* 0x000fea0003800000 */
[----:B------:R-:W-:Y:S01]  /*e390*/  BPT.TRAP 0x1 ;  /* 0x000000040000795c */ /* 0x000fe20000300000 */
.L_x_10315:
[----:B0-----:R-:W-:Y:S01]  /*e3a0*/  SHF.L.U32 R4, R8, 0x1f, RZ ;  /* 0x0000001f08047819 */ /* 0x001fe200000006ff */
[----:B------:R-:W-:-:S03]  /*e3b0*/  IMAD R0, R0, 0x3000, RZ ;  /* 0x0000300000007824 */ /* 0x000fc600078e02ff */
[----:B------:R-:W0:Y:S02]  /*e3c0*/  SYNCS.PHASECHK.TRANS64.TRYWAIT P0, [R3+URZ+0x19c60], R4 ;  /* 0x019c6004030075a7 */ /* 0x000e24000800017f */
[----:B0-----:R-:W-:Y:S05]  /*e3d0*/  @!P0 BRA `(.L_x_10316) ;  /* 0x0000002400808947 */ /* 0x001fea0003800000 */
.L_x_10372:
        /* <DEDUP_REMOVED lines=42> */
[----:B------:R-:W-:-:S03]  /*e680*/  IADD3 R4, R16, R14, R0 ;  /* 0x0000000e10047210 */ /* 0x000fc60007ffe000 */
        /* <DEDUP_REMOVED lines=22> */
.L_x_10317:
        /* <DEDUP_REMOVED lines=13> */
.L_x_10294:
[----:B-1----:R-:W1:Y:S01]  /*e8c0*/  S2R R3, SR_TID.X ;  /* 0x0000000000037919 */ /* 0x002e620000002100 */
[----:B------:R-:W-:Y:S01]  /*e8d0*/  BSSY B0, `(.L_x_10319) ;  /* 0x0000011000007945 */ /* 0x000fe20003800000 */
        /* <DEDUP_REMOVED lines=15> */
[----:B------:R1:W-:Y:S02]  /*e9d0*/  STL [R1], R0 ;  /* 0x0000000001007387 */ /* 0x0003e40000100800 */
.L_x_10320:
[----:B------:R-:W-:Y:S05]  /*e9e0*/  BSYNC B0 ;  /* 0x0000000000007941 */ /* 0x000fea0003800000 */
.L_x_10319:
[----:B------:R-:W-:-:S06]  /*e9f0*/  UISETP.NE.AND UP0, UPT, UR38, 0x3, UPT ;  /* 0x000000032600788c */ /* 0x000fcc000bf05270 */
[----:B------:R-:W-:-:S13]  /*ea00*/  PLOP3.LUT P1, PT, PT, PT, UP0, 0x80, 0x0 ;  /* 0x000000000000781c */ /* 0x000fda0003f2f008 */
[----:B------:R-:W-:Y:S05]  /*ea10*/  @!P1 BRA `(.L_x_10321) ;  /* 0x0000000000049947 */ /* 0x000fea0003800000 */
[----:B------:R-:W-:Y:S01]  /*ea20*/  BPT.TRAP 0x1 ;  /* 0x000000040000795c */ /* 0x000fe20000300000 */
.L_x_10321:
[----:B------:R-:W-:Y:S01]  /*ea30*/  LOP3.LUT R3, R23, 0x1, RZ, 0x3c, !PT ;  /* 0x0000000117037812 */ /* 0x000fe200078e3cff */
[----:B-1----:R-:W-:Y:S01]  /*ea40*/  IMAD R0, R18, 0x8, R16 ;  /* 0x0000000812007824 */ /* 0x002fe200078e0210 */
[----:B------:R-:W-:Y:S01]  /*ea50*/  BSSY B0, `(.L_x_10322) ;  /* 0x0000006000007945 */ /* 0x000fe20003800000 */
[----:B------:R-:W-:Y:S01]  /*ea60*/  IMAD.U32 R2, RZ, RZ, UR42 ;  /* 0x0000002aff027e24 */ /* 0x000fe2000f8e00ff */
[----:B------:R-:W-:-:S04]  /*ea70*/  SHF.L.U32 R3, R3, 0x1f, RZ ;  /* 0x0000001f03037819 */ /* 0x000fc800000006ff */
[----:B------:R-:W1:Y:S01]  /*ea80*/  SYNCS.PHASECHK.TRANS64.TRYWAIT P1, [R0+URZ+0x19c70], R3 ;  /* 0x019c7003000075a7 */ /* 0x000e62000802017f */
[----:B------:R-:W-:Y:S01]  /*ea90*/  ISETP.NE.AND P2, PT, R2, 0x3, PT ;  /* 0x000000030200780c */ /* 0x000fe20003f45270 */
[----:B-1----:R-:W-:-:S12]  /*eaa0*/  @!P1 BRA `(.L_x_10323) ;  /* 0x0000001c00e09947 */ /* 0x002fd80003800000 */
.L_x_10373:
[----:B------:R-:W-:Y:S05]  /*eab0*/  BSYNC B0 ;  /* 0x0000000000007941 */ /* 0x000fea0003800000 */
.L_x_10322:
[----:B------:R-:W-:Y:S05]  /*eac0*/  @!P2 BRA `(.L_x_10324) ;  /* 0x000000000004a947 */ /* 0x000fea0003800000 */
[----:B------:R-:W-:Y:S01]  /*ead0*/  BPT.TRAP 0x1 ;  /* 0x000000040000795c */ /* 0x000fe20000300000 */
.L_x_10324:
[----:B-1----:R-:W-:-:S04]  /*eae0*/  SHF.L.U32 R3, R23, 0x1f, RZ ;  /* 0x0000001f17037819 */ /* 0x002fc800000006ff */
[----:B------:R-:W1:Y:S02]  /*eaf0*/  SYNCS.PHASECHK.TRANS64.TRYWAIT P1, [R0+URZ+0x19c60], R3 ;  /* 0x019c6003000075a7 */ /* 0x000e64000802017f */
[----:B-1----:R-:W-:Y:S05]  /*eb00*/  @!P1 BRA `(.L_x_10325) ;  /* 0x0000001c00dc9947 */ /* 0x002fea0003800000 */
.L_x_10374:
[----:B------:R-:W-:Y:S01]  /*eb10*/  IMAD R2, R18, 0x3000, RZ ;  /* 0x0000300012027824 */ /* 0x000fe200078e02ff */
[----:B------:R-:W-:Y:S05]  /*eb20*/  WARPSYNC.ALL ;  /* 0x0000000000007948 */ /* 0x000fea0003800000 */
[----:B-1----:R-:W-:Y:S02]  /*eb30*/  LOP3.LUT R3, R2, R22, RZ, 0xfc, !PT ;  /* 0x0000001602037212 */ /* 0x002fe400078efcff */
        /* <DEDUP_REMOVED lines=63> */
.L_x_10326:
        /* <DEDUP_REMOVED lines=10> */
.L_x_10269:
[----:B------:R-:W-:Y:S05]  /*efd0*/  BSYNC B7 ;  /* 0x0000000000077941 */ /* 0x000fea0003800000 */
.L_x_10267:
[----:B-1----:R-:W2:Y:S02]  /*efe0*/  LDL R0, [R1+0x18] ;  /* 0x0000180001007983 */ /* 0x002ea40000100800 */
        /* <DEDUP_REMOVED lines=8> */
[----:B-1----:R1:W-:Y:S01]  /*f070*/  STL.64 [R1], R4 ;  /* 0x0000000401007387 */ /* 0x0023e20000100a00 */
[----:B------:R-:W-:Y:S02]  /*f080*/  IMAD.MOV.U32 R2, RZ, RZ, R7 ;  /* 0x000000ffff027224 */ /* 0x000fe400078e0007 */
[----:B------:R-:W-:-:S03]  /*f090*/  IMAD.MOV.U32 R0, RZ, RZ, R6 ;  /* 0x000000ffff007224 */ /* 0x000fc600078e0006 */
[----:B------:R-:W-:Y:S02]  /*f0a0*/  R2UR UR43, R2 ;  /* 0x00000000022b72ca */ /* 0x000fe400000e0000 */
[----:B------:R-:W-:Y:S01]  /*f0b0*/  R2UR UR36, R0 ;  /* 0x00000000002472ca */ /* 0x000fe200000e0000 */
[----:B------:R-:W-:Y:S06]  /*f0c0*/  BAR.ARV 0x4, 0x200 ;  /* 0x0108000000007b1d */ /* 0x000fec0000002000 */
[----:B------:R-:W-:Y:S08]  /*f0d0*/  BRA `(.L_x_10328) ;  /* 0x0000000800d07947 */ /* 0x000ff00003800000 */
.L_x_10327:
[----:B------:R-:W0:Y:S01]  /*f0e0*/  S2R R2, SR_TID.X ;  /* 0x0000000000027919 */ /* 0x000e220000002100 */
[----:B------:R-:W-:Y:S01]  /*f0f0*/  ULDC UR4, c[0x0][0xc3c] ;  /* 0x00030f0000047ab9 */ /* 0x000fe20000000800 */
[----:B------:R-:W2:Y:S01]  /*f100*/  LDL.LU R0, [R1] ;  /* 0x0000000001007983 */ /* 0x000ea20000300800 */
        /* <DEDUP_REMOVED lines=38> */
.L_x_10333:
        /* <DEDUP_REMOVED lines=14> */
.L_x_10332:
[----:B------:R-:W-:Y:S05]  /*f450*/  BSYNC B0 ;  /* 0x0000000000007941 */ /* 0x000fea0003800000 */
.L_x_10331:
        /* <DEDUP_REMOVED lines=21> */
.L_x_10329:
        /* <DEDUP_REMOVED lines=21> */
.L_x_10334:
        /* <DEDUP_REMOVED lines=63> */
.L_x_10330:
[----:B------:R0:W-:Y:S01]  /*faf0*/  STL [R1], R0 ;  /* 0x0000000001007387 */ /* 0x0001e20000100800 */
[----:B------:R-:W-:Y:S01]  /*fb00*/  ULDC UR43, c[0x0][0xc3c] ;  /* 0x00030f00002b7ab9 */ /* 0x000fe20000000800 */
[----:B------:R-:W-:Y:S02]  /*fb10*/  UMOV UR36, URZ ;  /* 0x0000003f00247c82 */ /* 0x000fe40008000000 */
[----:B------:R0:W-:Y:S03]  /*fb20*/  STL [R1+0x4], RZ ;  /* 0x000004ff01007387 */ /* 0x0001e60000100800 */
.L_x_10335:
        /* <DEDUP_REMOVED lines=15> */
.L_x_10328:
[----:B------:R-:W-:Y:S02]  /*fc20*/  ULDC UR4, c[0x0][0xc3c] ;  /* 0x00030f0000047ab9 */ /* 0x000fe40000000800 */
[----:B------:R-:W-:-:S06]  /*fc30*/  UISETP.GE.AND UP0, UPT, UR43, UR4, UPT ;  /* 0x000000042b00728c */ /* 0x000fcc000bf06270 */
[----:B------:R-:W-:-:S13]  /*fc40*/  PLOP3.LUT P0, PT, PT, PT, UP0, 0x80, 0x0 ;  /* 0x000000000000781c */ /* 0x000fda0003f0f008 */
[----:B------:R-:W-:Y:S05]  /*fc50*/  @!P0 BRA `(.L_x_10336) ;  /* 0xffffffb800c48947 */ /* 0x000fea000383ffff */
.L_x_10263:
        /* <DEDUP_REMOVED lines=12> */
.L_x_10375:
[----:B------:R-:W-:Y:S05]  /*fd20*/  BSYNC B0 ;  /* 0x0000000000007941 */ /* 0x000fea0003800000 */
.L_x_10337:
[----:B------:R-:W-:-:S03]  /*fd30*/  UMOV UR4, 0xffffffff ;  /* 0xffffffff00047882 */ /* 0x000fc60000000000 */
[----:B------:R-:W-:Y:S05]  /*fd40*/  BRA.DIV UR4, `(.L_x_10339) ;  /* 0x0000000e04747947 */ /* 0x000fea000b800000 */
[----:B0-----:R-:W0:Y:S02]  /*fd50*/  S2R R0, SR_TID.X ;  /* 0x0000000000007919 */ /* 0x001e240000002100 */
[----:B0-----:R-:W-:-:S04]  /*fd60*/  SHF.R.U32.HI R0, RZ, 0x5, R0 ;  /* 0x00000005ff007819 */ /* 0x001fc80000011600 */
[----:B------:R-:W-:-:S05]  /*fd70*/  LOP3.LUT R0, R0, 0x3, RZ, 0xc0, !PT ;  /* 0x0000000300007812 */ /* 0x000fca00078ec0ff */
[----:B------:R0:W1:Y:S02]  /*fd80*/  SHFL.IDX PT, R14, R0, RZ, 0x1f ;  /* 0x00001fff000e7589 */ /* 0x00006400000e0000 */
.L_x_10378:
[----:B-1----:R-:W-:Y:S01]  /*fd90*/  ISETP.NE.AND P0, PT, R14, RZ, PT ;  /* 0x000000ff0e00720c */ /* 0x002fe20003f05270 */
[----:B------:R-:W-:-:S12]  /*fda0*/  BSSY B0, `(.L_x_10340) ;  /* 0x000002b000007945 */ /* 0x000fd80003800000 */
[----:B------:R-:W-:Y:S05]  /*fdb0*/  @P0 BRA `(.L_x_10341) ;  /* 0x0000000000a40947 */ /* 0x000fea0003800000 */
[----:B------:R-:W-:-:S03]  /*fdc0*/  UMOV UR4, 0xffffffff ;  /* 0xffffffff00047882 */ /* 0x000fc60000000000 */
[----:B------:R-:W-:Y:S05]  /*fdd0*/  BRA.DIV UR4, `(.L_x_10342) ;  /* 0x0000000e04847947 */ /* 0x000fea000b800000 */
[----:B------:R-:W-:-:S13]  /*fde0*/  ELECT P6, URZ, PT ;  /* 0x00000000003f782f */ /* 0x000fda00038c0000 */
.L_x_10381:
[----:B------:R-:W-:Y:S05]  /*fdf0*/  @!P6 BRA `(.L_x_10341) ;  /* 0x000000000094e947 */ /* 0x000fea0003800000 */
[----:B------:R-:W-:-:S06]  /*fe00*/  ULOP3.LUT UR4, UR40, 0x2, URZ, 0xfc, !UPT ;  /* 0x0000000228047892 */ /* 0x000fcc000f8efc3f */
[----:B0-----:R-:W-:-:S05]  /*fe10*/  IMAD.U32 R0, RZ, RZ, UR4 ;  /* 0x00000004ff007e24 */ /* 0x001fca000f8e00ff */
[----:B------:R-:W-:-:S13]  /*fe20*/  ISETP.NE.AND P0, PT, R0, 0x3, PT ;  /* 0x000000030000780c */ /* 0x000fda0003f05270 */
[----:B------:R-:W-:Y:S05]  /*fe30*/  @!P0 BRA `(.L_x_10343) ;  /* 0x0000000000048947 */ /* 0x000fea0003800000 */
[----:B------:R-:W-:Y:S01]  /*fe40*/  BPT.TRAP 0x1 ;  /* 0x000000040000795c */ /* 0x000fe20000300000 */
.L_x_10343:
        /* <DEDUP_REMOVED lines=12> */
.L_x_10382:
[----:B------:R-:W1:Y:S02]  /*ff10*/  SYNCS.PHASECHK.TRANS64.TRYWAIT P1, [R3+URZ], R0 ;  /* 0x00000000030075a7 */ /* 0x000e64000802017f */
[----:B-1----:R-:W-:Y:S05]  /*ff20*/  @!P1 BRA `(.L_x_10345) ;  /* 0x0000000c00649947 */ /* 0x002fea0003800000 */
.L_x_10383:
[----:B------:R-:W-:Y:S05]  /*ff30*/  @!P0 BRA `(.L_x_10346) ;  /* 0x0000000000048947 */ /* 0x000fea0003800000 */
[----:B------:R-:W-:Y:S01]  /*ff40*/  BPT.TRAP 0x1 ;  /* 0x000000040000795c */ /* 0x000fe20000300000 */
.L_x_10346:
[----:B-1----:R-:W-:-:S04]  /*ff50*/  IMAD R3, R18, 0x8, R7 ;  /* 0x0000000812037824 */ /* 0x002fc800078e0207 */
[----:B------:R-:W1:Y:S02]  /*ff60*/  SYNCS.PHASECHK.TRANS64.TRYWAIT P1, [R3+URZ+0x19c60], R4 ;  /* 0x019c6004030075a7 */ /* 0x000e64000802017f */
[----:B-1----:R-:W-:Y:S05]  /*ff70*/  @!P1 BRA `(.L_x_10347) ;  /* 0x0000000c00649947 */ /* 0x002fea0003800000 */
.L_x_10384:
[----:B------:R-:W-:Y:S05]  /*ff80*/  @!P0 BRA `(.L_x_10348) ;  /* 0x0000000000048947 */ /* 0x000fea0003800000 */
[----:B------:R-:W-:Y:S01]  /*ff90*/  BPT.TRAP 0x1 ;  /* 0x000000040000795c */ /* 0x000fe20000300000 */
.L_x_10348:
[----:B0-----:R-:W-:-:S04]  /*ffa0*/  IMAD R5, R6, 0x8, R7 ;  /* 0x0000000806057824 */ /* 0x001fc800078e0207 */
[----:B------:R-:W0:Y:S02]  /*ffb0*/  SYNCS.PHASECHK.TRANS64.TRYWAIT P1, [R5+URZ+0x19c60], R0 ;  /* 0x019c6000050075a7 */ /* 0x000e24000802017f */
[----:B0-----:R-:W-:Y:S05]  /*ffc0*/  @!P1 BRA `(.L_x_10349) ;  /* 0x0000000c00649947 */ /* 0x001fea0003800000 */
.L_x_10385:
[----:B------:R-:W-:Y:S05]  /*ffd0*/  @!P0 BRA `(.L_x_10350) ;  /* 0x0000000000048947 */ /* 0x000fea0003800000 */
[----:B------:R-:W-:Y:S01]  /*ffe0*/  BPT.TRAP 0x1 ;  /* 0x000000040000795c */ /* 0x000fe20000300000 */
.L_x_10350:
[----:B------:R-:W2:Y:S02]  /*fff0*/  SYNCS.PHASECHK.TRANS64.TRYWAIT P0, [R3+URZ+0x19c80], R4 ;  /* 0x019c8004030075a7 */ /* 0x000ea4000800017f */
[----:B--2---:R-:W-:Y:S05]  /*10000*/  @!P0 BRA `(.L_x_10351) ;  /* 0x0000000c00688947 */ /* 0x004fea0003800000 */
.L_x_10352:
[----:B---3--:R3:W4:Y:S02]  /*10010*/  SYNCS.PHASECHK.TRANS64.TRYWAIT P0, [R5+URZ+0x19c80], R0 ;  /* 0x019c8000050075a7 */ /* 0x008724000800017f */
[----:B----4-:R-:W-:Y:S05]  /*10020*/  @!P0 NANOSLEEP.SYNCS 0x989680 ;  /* 0x009896800000895d */ /* 0x010fea0003900000 */
[----:B------:R-:W4:Y:S02]  /*10030*/  @!P0 SYNCS.PHASECHK.TRANS64 P0, [R5+URZ+0x19c80], R0 ;  /* 0x019c8000050085a7 */ /* 0x000f24000800007f */
[----:B----4-:R-:W-:Y:S05]  /*10040*/  @!P0 BRA `(.L_x_10352) ;  /* 0xfffffffc00f08947 */ /* 0x010fea000383ffff */
.L_x_10341:
[----:B------:R-:W-:Y:S05]  /*10050*/  BSYNC B0 ;  /* 0x0000000000007941 */ /* 0x000fea0003800000 */
.L_x_10340:
[----:B------:R-:W-:Y:S05]  /*10060*/  EXIT ;  /* 0x000000000000794d */ /* 0x000fea0003800000 */
.L_x_10210:
[----:B0-----:R-:W-:-:S04]  /*10070*/  IMAD.U32 R3, RZ, RZ, UR47 ;  /* 0x0000002fff037e24 */ /* 0x001fc8000f8e00ff */
[----:B------:R0:W1:Y:S03]  /*10080*/  SYNCS.PHASECHK.TRANS64.TRYWAIT P1, [R3+URZ+0x19c00], R0 ;  /* 0x019c0000030075a7 */ /* 0x000066000802017f */
[----:B-1----:R-:W-:Y:S05]  /*10090*/  @!P1 NANOSLEEP.SYNCS 0x989680 ;  /* 0x009896800000995d */ /* 0x002fea0003900000 */
[----:B------:R-:W1:Y:S02]  /*100a0*/  @!P1 SYNCS.PHASECHK.TRANS64 P1, [R3+URZ+0x19c00], R0 ;  /* 0x019c0000030095a7 */ /* 0x000e64000802007f */
[----:B-1----:R-:W-:Y:S05]  /*100b0*/  @!P1 BRA `(.L_x_10210) ;  /* 0xfffffffc00ec9947 */ /* 0x002fea000383ffff */
[----:B------:R-:W-:Y:S05]  /*100c0*/  BRA `(.L_x_10353) ;  /* 0xffffff18007c7947 */ /* 0x000fea000383ffff */
.L_x_10214:
[----:B-1----:R1:W2:Y:S02]  /*100d0*/  SYNCS.PHASECHK.TRANS64.TRYWAIT P2, [R3+URZ+0x19c30], R0 ;  /* 0x019c3000030075a7 */ /* 0x0022a4000804017f */
[----:B--2---:R-:W-:Y:S05]  /*100e0*/  @!P2 NANOSLEEP.SYNCS 0x989680 ;  /* 0x009896800000a95d */ /* 0x004fea0003900000 */
[----:B------:R-:W2:Y:S02]  /*100f0*/  @!P2 SYNCS.PHASECHK.TRANS64 P2, [R3+URZ+0x19c30], R0 ;  /* 0x019c30000300a5a7 */ /* 0x000ea4000804007f */
[----:B--2---:R-:W-:Y:S05]  /*10100*/  @!P2 BRA `(.L_x_10214) ;  /* 0xfffffffc00f0a947 */ /* 0x004fea000383ffff */
[----:B------:R-:W-:Y:S05]  /*10110*/  BRA `(.L_x_10213) ;  /* 0xffffff1800a07947 */ /* 0x000fea000383ffff */
.L_x_10219:
[----:B-1----:R-:W-:-:S04]  /*10120*/  IMAD.U32 R7, RZ, RZ, UR21 ;  /* 0x00000015ff077e24 */ /* 0x002fc8000f8e00ff */
[----:B------:R1:W2:Y:S03]  /*10130*/  SYNCS.PHASECHK.TRANS64.TRYWAIT P3, [R7+URZ+0x19c30], R0 ;  /* 0x019c3000070075a7 */ /* 0x0002a6000806017f */
[----:B--2---:R-:W-:Y:S05]  /*10140*/  @!P3 NANOSLEEP.SYNCS 0x989680 ;  /* 0x009896800000b95d */ /* 0x004fea0003900000 */
[----:B------:R-:W2:Y:S02]  /*10150*/  @!P3 SYNCS.PHASECHK.TRANS64 P3, [R7+URZ+0x19c30], R0 ;  /* 0x019c30000700b5a7 */ /* 0x000ea4000806007f */
[----:B--2---:R-:W-:Y:S05]  /*10160*/  @!P3 BRA `(.L_x_10219) ;  /* 0xfffffffc00ecb947 */ /* 0x004fea000383ffff */
[----:B------:R-:W-:Y:S05]  /*10170*/  BRA `(.L_x_10218) ;  /* 0xffffff3800f87947 */ /* 0x000fea000383ffff */
.L_x_10223:
[----:B-1----:R-:W-:-:S04]  /*10180*/  IMAD.U32 R7, RZ, RZ, UR11 ;  /* 0x0000000bff077e24 */ /* 0x002fc8000f8e00ff */
[----:B------:R1:W2:Y:S03]  /*10190*/  SYNCS.PHASECHK.TRANS64.TRYWAIT P3, [R7+URZ+0x19c50], R0 ;  /* 0x019c5000070075a7 */ /* 0x0002a6000806017f */
[----:B--2---:R-:W-:Y:S05]  /*101a0*/  @!P3 NANOSLEEP.SYNCS 0x989680 ;  /* 0x009896800000b95d */ /* 0x004fea0003900000 */
[----:B------:R-:W2:Y:S02]  /*101b0*/  @!P3 SYNCS.PHASECHK.TRANS64 P3, [R7+URZ+0x19c50], R0 ;  /* 0x019c50000700b5a7 */ /* 0x000ea4000806007f */
[----:B--2---:R-:W-:Y:S05]  /*101c0*/  @!P3 BRA `(.L_x_10223) ;  /* 0xfffffffc00ecb947 */ /* 0x004fea000383ffff */
[----:B------:R-:W-:Y:S05]  /*101d0*/  BRA `(.L_x_10222) ;  /* 0xffffff3c00487947 */ /* 0x000fea000383ffff */
.L_x_10230:
[----:B-1----:R-:W-:-:S04]  /*101e0*/  IMAD.U32 R9, RZ, RZ, UR6 ;  /* 0x00000006ff097e24 */ /* 0x002fc8000f8e00ff */
[----:B------:R1:W2:Y:S03]  /*101f0*/  SYNCS.PHASECHK.TRANS64.TRYWAIT P2, [R9+URZ+0x19c30], R0 ;  /* 0x019c3000090075a7 */ /* 0x0002a6000804017f */
[----:B--2---:R-:W-:Y:S05]  /*10200*/  @!P2 NANOSLEEP.SYNCS 0x989680 ;  /* 0x009896800000a95d */ /* 0x004fea0003900000 */
[----:B------:R-:W2:Y:S02]  /*10210*/  @!P2 SYNCS.PHASECHK.TRANS64 P2, [R9+URZ+0x19c30], R0 ;  /* 0x019c30000900a5a7 */ /* 0x000ea4000804007f */
[----:B--2---:R-:W-:Y:S05]  /*10220*/  @!P2 BRA `(.L_x_10230) ;  /* 0xfffffffc00eca947 */ /* 0x004fea000383ffff */
[----:B------:R-:W-:Y:S05]  /*10230*/  BRA `(.L_x_10229) ;  /* 0xffffff60000c7947 */ /* 0x000fea000383ffff */
.L_x_10234:
[----:B-1----:R-:W-:-:S04]  /*10240*/  IMAD.U32 R9, RZ, RZ, UR11 ;  /* 0x0000000bff097e24 */ /* 0x002fc8000f8e00ff */
[----:B------:R1:W2:Y:S03]  /*10250*/  SYNCS.PHASECHK.TRANS64.TRYWAIT P2, [R9+URZ+0x19c50], R0 ;  /* 0x019c5000090075a7 */ /* 0x0002a6000804017f */
[----:B--2---:R-:W-:Y:S05]  /*10260*/  @!P2 NANOSLEEP.SYNCS 0x989680 ;  /* 0x009896800000a95d */ /* 0x004fea0003900000 */
[----:B------:R-:W2:Y:S02]  /*10270*/  @!P2 SYNCS.PHASECHK.TRANS64 P2, [R9+URZ+0x19c50], R0 ;  /* 0x019c50000900a5a7 */ /* 0x000ea4000804007f */
[----:B--2---:R-:W-:Y:S05]  /*10280*/  @!P2 BRA `(.L_x_10234) ;  /* 0xfffffffc00eca947 */ /* 0x004fea000383ffff */
[----:B------:R-:W-:Y:S05]  /*10290*/  BRA `(.L_x_10233) ;  /* 0xffffff60005c7947 */ /* 0x000fea000383ffff */
.L_x_10240:
[----:B-1----:R-:W-:-:S04]  /*102a0*/  IMAD.U32 R6, RZ, RZ, UR14 ;  /* 0x0000000eff067e24 */ /* 0x002fc8000f8e00ff */
[----:B------:R1:W2:Y:S03]  /*102b0*/  SYNCS.PHASECHK.TRANS64.TRYWAIT P1, [R6+URZ+0x19c50], R5 ;  /* 0x019c5005060075a7 */ /* 0x0002a6000802017f */
[----:B--2---:R-:W-:Y:S05]  /*102c0*/  @!P1 NANOSLEEP.SYNCS 0x989680 ;  /* 0x009896800000995d */ /* 0x004fea0003900000 */
[----:B------:R-:W2:Y:S02]  /*102d0*/  @!P1 SYNCS.PHASECHK.TRANS64 P1, [R6+URZ+0x19c50], R5 ;  /* 0x019c5005060095a7 */ /* 0x000ea4000802007f */
[----:B--2---:R-:W-:Y:S05]  /*102e0*/  @!P1 BRA `(.L_x_10240) ;  /* 0xfffffffc00ec9947 */ /* 0x004fea000383ffff */
[----:B------:R-:W-:Y:S05]  /*102f0*/  BRA `(.L_x_10239) ;  /* 0xffffff7800a87947 */ /* 0x000fea000383ffff */
.L_x_10278:
[----:B------:R-:W-:Y:S02]  /*10300*/  IMAD.MOV.U32 R13, RZ, RZ, R20 ;  /* 0x000000ffff0d7224 */ /* 0x000fe400078e0014 */
[----:B------:R-:W-:Y:S02]  /*10310*/  IMAD.MOV.U32 R12, RZ, RZ, RZ ;  /* 0x000000ffff0c7224 */ /* 0x000fe400078e00ff */
[----:B------:R-:W-:Y:S02]  /*10320*/  IMAD.MOV.U32 R11, RZ, RZ, 0x1f ;  /* 0x0000001fff0b7424 */ /* 0x000fe400078e00ff */
[----:B------:R-:W-:-:S07]  /*10330*/  IMAD.MOV.U32 R15, RZ, RZ, -0x1 ;  /* 0xffffffffff0f7424 */ /* 0x000fce00078e00ff */
[----:B0-----:R-:W-:Y:S05]  /*10340*/  WARPSYNC.COLLECTIVE R15, `(.L_x_10354) ;  /* 0x000000000f087348 */ /* 0x001fea0003c00000 */
[----:B------:R1:W2:Y:S02]  /*10350*/  SHFL.IDX P6, R14, R13, R12, R11 ;  /* 0x0000000c0d0e7389 */ /* 0x0002a400000c000b */
[----:B012---:R-:W-:Y:S01]  /*10360*/  ENDCOLLECTIVE ;  /* 0x000000000000791b */ /* 0x007fe20003800000 */
.L_x_10354:
[----:B------:R-:W-:Y:S05]  /*10370*/  BRA `(.L_x_10355) ;  /* 0xffffffc000947947 */ /* 0x000fea000383ffff */
.L_x_10280:
[----:B------:R-:W-:Y:S01]  /*10380*/  BSSY B0, `(.L_x_10356) ;  /* 0x0000006000007945 */ /* 0x000fe20003800000 */
[----:B------:R-:W-:-:S07]  /*10390*/  IMAD.MOV.U32 R15, RZ, RZ, -0x1 ;  /* 0xffffffffff0f7424 */ /* 0x000fce00078e00ff */
[----:B01----:R-:W-:Y:S05]  /*103a0*/  WARPSYNC.COLLECTIVE R15, `(.L_x_10357) ;  /* 0x000000000f0c7348 */ /* 0x003fea0003c00000 */
[----:B------:R-:W-:Y:S02]  /*103b0*/  ELECT P6, UR62, PT ;  /* 0x00000000003e782f */ /* 0x000fe400038c0000 */
[----:B------:R-:W-:Y:S01]  /*103c0*/  MOV R14, UR62 ;  /* 0x0000003e000e7c02 */ /* 0x000fe20008000f00 */
[----:B01----:R-:W-:Y:S10]  /*103d0*/  ENDCOLLECTIVE ;  /* 0x000000000000791b */ /* 0x003ff40003800000 */
.L_x_10357:
[----:B------:R-:W-:Y:S05]  /*103e0*/  BSYNC B0 ;  /* 0x0000000000007941 */ /* 0x000fea0003800000 */
.L_x_10356:
[----:B------:R-:W-:Y:S05]  /*103f0*/  BRA `(.L_x_10358) ;  /* 0xffffffc000987947 */ /* 0x000fea000383ffff */
.L_x_10282:
[----:B--2---:R2:W3:Y:S02]  /*10400*/  SYNCS.PHASECHK.TRANS64.TRYWAIT P0, [R4+URZ+0x19c80], R3 ;  /* 0x019c8003040075a7 */ /* 0x0044e4000800017f */
[----:B---3--:R-:W-:Y:S05]  /*10410*/  @!P0 NANOSLEEP.SYNCS 0x989680 ;  /* 0x009896800000895d */ /* 0x008fea0003900000 */
[----:B------:R-:W3:Y:S02]  /*10420*/  @!P0 SYNCS.PHASECHK.TRANS64 P0, [R4+URZ+0x19c80], R3 ;  /* 0x019c8003040085a7 */ /* 0x000ee4000800007f */
[----:B---3--:R-:W-:Y:S05]  /*10430*/  @!P0 BRA `(.L_x_10282) ;  /* 0xfffffffc00f08947 */ /* 0x008fea000383ffff */
[----:B------:R-:W-:Y:S05]  /*10440*/  BRA `(.L_x_10359) ;  /* 0xffffffc000f47947 */ /* 0x000fea000383ffff */
.L_x_10284:
[----:B---3--:R3:W4:Y:S02]  /*10450*/  SYNCS.PHASECHK.TRANS64.TRYWAIT P0, [R4+URZ+0x19c40], R3 ;  /* 0x019c4003040075a7 */ /* 0x008724000800017f */
[----:B----4-:R-:W-:Y:S05]  /*10460*/  @!P0 NANOSLEEP.SYNCS 0x989680 ;  /* 0x009896800000895d */ /* 0x010fea0003900000 */
[----:B------:R-:W4:Y:S02]  /*10470*/  @!P0 SYNCS.PHASECHK.TRANS64 P0, [R4+URZ+0x19c40], R3 ;  /* 0x019c4003040085a7 */ /* 0x000f24000800007f */
[----:B----4-:R-:W-:Y:S05]  /*10480*/  @!P0 BRA `(.L_x_10284) ;  /* 0xfffffffc00f08947 */ /* 0x010fea000383ffff */
[----:B------:R-:W-:Y:S05]  /*10490*/  BRA `(.L_x_10360) ;  /* 0xffffffc400787947 */ /* 0x000fea000383ffff */
.L_x_10288:
        /* <DEDUP_REMOVED lines=13> */
.L_x_10361:
[----:B------:R-:W-:Y:S02]  /*10570*/  IMAD.MOV.U32 R13, RZ, RZ, R4 ;  /* 0x000000ffff0d7224 */ /* 0x000fe400078e0004 */
[----:B------:R-:W-:-:S07]  /*10580*/  IMAD.MOV.U32 R2, RZ, RZ, R14 ;  /* 0x000000ffff027224 */ /* 0x000fce00078e000e */
[----:B------:R-:W-:Y:S05]  /*10590*/  WARPSYNC.COLLECTIVE R15, `(.L_x_10362) ;  /* 0x000000000f087348 */ /* 0x000fea0003c00000 */
[----:B------:R0:W1:Y:S02]  /*105a0*/  SHFL.IDX P6, R14, R13, R12, R11 ;  /* 0x0000000c0d0e7389 */ /* 0x00006400000c000b */
[----:B01----:R-:W-:Y:S01]  /*105b0*/  ENDCOLLECTIVE ;  /* 0x000000000000791b */ /* 0x003fe20003800000 */
.L_x_10362:
[----:B------:R-:W-:Y:S02]  /*105c0*/  IMAD.MOV.U32 R13, RZ, RZ, R0 ;  /* 0x000000ffff0d7224 */ /* 0x000fe400078e0000 */
[----:B------:R-:W-:Y:S02]  /*105d0*/  IMAD.MOV.U32 R12, RZ, RZ, 0x1 ;  /* 0x00000001ff0c7424 */ /* 0x000fe400078e00ff */
[----:B------:R-:W-:-:S07]  /*105e0*/  IMAD.MOV.U32 R3, RZ, RZ, R14 ;  /* 0x000000ffff037224 */ /* 0x000fce00078e000e */
[----:B------:R-:W-:Y:S05]  /*105f0*/  WARPSYNC.COLLECTIVE R15, `(.L_x_10363) ;  /* 0x000000000f087348 */ /* 0x000fea0003c00000 */
[----:B------:R0:W1:Y:S02]  /*10600*/  SHFL.IDX P6, R14, R13, R12, R11 ;  /* 0x0000000c0d0e7389 */ /* 0x00006400000c000b */
[----:B01----:R-:W-:Y:S01]  /*10610*/  ENDCOLLECTIVE ;  /* 0x000000000000791b */ /* 0x003fe20003800000 */
.L_x_10363:
        /* <DEDUP_REMOVED lines=10> */
.L_x_10364:
[----:B------:R-:W-:Y:S01]  /*106c0*/  @!PT LDS RZ, [RZ] ;  /* 0x00000000fffff984 */ /* 0x000fe20000000800 */
[----:B------:R-:W-:Y:S01]  /*106d0*/  @!PT LDS RZ, [RZ] ;  /* 0x00000000fffff984 */ /* 0x000fe20000000800 */
[----:B------:R-:W-:Y:S01]  /*106e0*/  @!PT LDS RZ, [RZ] ;  /* 0x00000000fffff984 */ /* 0x000fe20000000800 */
[----:B------:R0:W-:Y:S04]  /*106f0*/  @!P4 LDGSTS.E.BYPASS.LTC128B.128 [R10+0xf000], desc[UR44][R2.64], !P2 ;  /* 0x0f000000020acfae */ /* 0x0001e8000d101d6c */
[----:B------:R0:W-:Y:S04]  /*10700*/  @!P4 LDGSTS.E.BYPASS.LTC128B.128 [R10+0x10800], desc[UR44][R2.64+0x20], !P1 ;  /* 0x10800020020acfae */ /* 0x0001e8000c901d6c */
[----:B------:R0:W-:Y:S01]  /*10710*/  @!P4 LDGSTS.E.BYPASS.LTC128B.128 [R10+0x12000], desc[UR44][R2.64+0x40], !P0 ;  /* 0x12000040020acfae */ /* 0x0001e2000c101d6c */
[----:B------:R-:W-:Y:S02]  /*10720*/  IMAD.MOV.U32 R13, RZ, RZ, R7 ;  /* 0x000000ffff0d7224 */ /* 0x000fe400078e0007 */
[----:B------:R-:W-:-:S02]  /*10730*/  IMAD.MOV.U32 R12, RZ, RZ, RZ ;  /* 0x000000ffff0c7224 */ /* 0x000fc400078e00ff */
[----:B------:R-:W-:-:S07]  /*10740*/  IMAD.MOV.U32 R4, RZ, RZ, R14 ;  /* 0x000000ffff047224 */ /* 0x000fce00078e000e */
[----:B0-----:R-:W-:Y:S05]  /*10750*/  WARPSYNC.COLLECTIVE R15, `(.L_x_10365) ;  /* 0x000000000f087348 */ /* 0x001fea0003c00000 */
[----:B------:R1:W2:Y:S02]  /*10760*/  SHFL.IDX P6, R14, R13, R12, R11 ;  /* 0x0000000c0d0e7389 */ /* 0x0002a400000c000b */
[----:B012---:R-:W-:Y:S01]  /*10770*/  ENDCOLLECTIVE ;  /* 0x000000000000791b */ /* 0x007fe20003800000 */
.L_x_10365:
[----:B------:R-:W-:-:S05]  /*10780*/  VIADD R2, R6, 0x40 ;  /* 0x0000004006027836 */ /* 0x000fca0000000000 */
[----:B------:R-:W-:Y:S01]  /*10790*/  ISETP.GE.AND P4, PT, R2, R5, PT ;  /* 0x000000050200720c */ /* 0x000fe20003f86270 */
[----:B------:R-:W-:-:S12]  /*107a0*/  IMAD.MOV.U32 R13, RZ, RZ, R8 ;  /* 0x000000ffff0d7224 */ /* 0x000fd800078e0008 */
[----:B------:R-:W-:Y:S01]  /*107b0*/  @!P4 IADD3 R2, P3, R20, R4, RZ ;  /* 0x000000041402c210 */ /* 0x000fe20007f7e0ff */
[----:B------:R-:W-:-:S12]  /*107c0*/  IMAD.MOV.U32 R7, RZ, RZ, R14 ;  /* 0x000000ffff077224 */ /* 0x000fd800078e000e */
[----:B------:R-:W-:Y:S05]  /*107d0*/  WARPSYNC.COLLECTIVE R15, `(.L_x_10366) ;  /* 0x000000000f087348 */ /* 0x000fea0003c00000 */
[----:B------:R0:W1:Y:S02]  /*107e0*/  SHFL.IDX P6, R14, R13, R12, R11 ;  /* 0x0000000c0d0e7389 */ /* 0x00006400000c000b */
[----:B01----:R-:W-:Y:S01]  /*107f0*/  ENDCOLLECTIVE ;  /* 0x000000000000791b */ /* 0x003fe20003800000 */
.L_x_10366:
[----:B------:R-:W-:-:S04]  /*10800*/  @!P4 IMAD.X R0, RZ, RZ, R0, P3 ;  /* 0x000000ffff00c224 */ /* 0x000fc800018e0600 */
[----:B------:R-:W-:-:S05]  /*10810*/  @!P4 IMAD.MOV.U32 R3, RZ, RZ, R0 ;  /* 0x000000ffff03c224 */ /* 0x000fca00078e0000 */
[----:B------:R-:W-:Y:S01]  /*10820*/  @!PT LDS RZ, [RZ] ;  /* 0x00000000fffff984 */ /* 0x000fe20000000800 */
[----:B------:R-:W-:Y:S01]  /*10830*/  @!PT LDS RZ, [RZ] ;  /* 0x00000000fffff984 */ /* 0x000fe20000000800 */
[----:B------:R-:W-:Y:S01]  /*10840*/  @!PT LDS RZ, [RZ] ;  /* 0x00000000fffff984 */ /* 0x000fe20000000800 */
[----:B------:R-:W-:Y:S04]  /*10850*/  @!P4 LDGSTS.E.BYPASS.LTC128B.128 [R10+0xf800], desc[UR44][R2.64], !P2 ;  /* 0x0f800000020acfae */ /* 0x000fe8000d101d6c */
[----:B------:R-:W-:Y:S04]  /*10860*/  @!P4 LDGSTS.E.BYPASS.LTC128B.128 [R10+0x11000], desc[UR44][R2.64+0x20], !P1 ;  /* 0x11000020020acfae */ /* 0x000fe8000c901d6c */
[----:B------:R0:W-:Y:S02]  /*10870*/  @!P4 LDGSTS.E.BYPASS.LTC128B.128 [R10+0x12800], desc[UR44][R2.64+0x40], !P0 ;  /* 0x12800040020acfae */ /* 0x0001e4000c101d6c */
[----:B0-----:R-:W-:Y:S01]  /*10880*/  IMAD.MOV.U32 R2, RZ, RZ, R14 ;  /* 0x000000ffff027224 */ /* 0x001fe200078e000e */
[----:B------:R-:W-:Y:S06]  /*10890*/  BRA `(.L_x_10367) ;  /* 0xffffffcc00407947 */ /* 0x000fec000383ffff */
.L_x_10293:
[----:B-1----:R1:W2:Y:S02]  /*108a0*/  SYNCS.PHASECHK.TRANS64.TRYWAIT P0, [R16+URZ+0x19c20], R3 ;  /* 0x019c2003100075a7 */ /* 0x0022a4000800017f */
[----:B--2---:R-:W-:Y:S05]  /*108b0*/  @!P0 NANOSLEEP.SYNCS 0x989680 ;  /* 0x009896800000895d */ /* 0x004fea0003900000 */
[----:B------:R-:W2:Y:S02]  /*108c0*/  @!P0 SYNCS.PHASECHK.TRANS64 P0, [R16+URZ+0x19c20], R3 ;  /* 0x019c2003100085a7 */ /* 0x000ea4000800007f */
[----:B--2---:R-:W-:Y:S05]  /*108d0*/  @!P0 BRA `(.L_x_10293) ;  /* 0xfffffffc00f08947 */ /* 0x004fea000383ffff */
[----:B------:R-:W-:Y:S05]  /*108e0*/  BRA `(.L_x_10368) ;  /* 0xffffffcc00b87947 */ /* 0x000fea000383ffff */
.L_x_10299:
[----:B0-----:R0:W1:Y:S02]  /*108f0*/  SYNCS.PHASECHK.TRANS64.TRYWAIT P0, [R6+URZ+0x19c80], R4 ;  /* 0x019c8004060075a7 */ /* 0x001064000800017f */
[----:B-1----:R-:W-:Y:S05]  /*10900*/  @!P0 NANOSLEEP.SYNCS 0x989680 ;  /* 0x009896800000895d */ /* 0x002fea0003900000 */
[----:B------:R-:W1:Y:S02]  /*10910*/  @!P0 SYNCS.PHASECHK.TRANS64 P0, [R6+URZ+0x19c80], R4 ;  /* 0x019c8004060085a7 */ /* 0x000e64000800007f */
[----:B-1----:R-:W-:Y:S05]  /*10920*/  @!P0 BRA `(.L_x_10299) ;  /* 0xfffffffc00f08947 */ /* 0x002fea000383ffff */
[----:B------:R-:W-:Y:S05]  /*10930*/  BRA `(.L_x_10369) ;  /* 0xffffffd000587947 */ /* 0x000fea000383ffff */
.L_x_10306:
[----:B-1----:R1:W2:Y:S02]  /*10940*/  SYNCS.PHASECHK.TRANS64.TRYWAIT P0, [R6+URZ+0x19c40], R4 ;  /* 0x019c4004060075a7 */ /* 0x0022a4000800017f */
[----:B--2---:R-:W-:Y:S05]  /*10950*/  @!P0 NANOSLEEP.SYNCS 0x989680 ;  /* 0x009896800000895d */ /* 0x004fea0003900000 */
[----:B------:R-:W2:Y:S02]  /*10960*/  @!P0 SYNCS.PHASECHK.TRANS64 P0, [R6+URZ+0x19c40], R4 ;  /* 0x019c4004060085a7 */ /* 0x000ea4000800007f */
[----:B--2---:R-:W-:Y:S05]  /*10970*/  @!P0 BRA `(.L_x_10306) ;  /* 0xfffffffc00f08947 */ /* 0x004fea000383ffff */
[----:B------:R-:W-:Y:S05]  /*10980*/  BRA `(.L_x_10370) ;  /* 0xffffffd400507947 */ /* 0x000fea000383ffff */
.L_x_10314:
[----:B0-----:R0:W1:Y:S02]  /*10990*/  SYNCS.PHASECHK.TRANS64.TRYWAIT P0, [R3+URZ+0x19c70], R4 ;  /* 0x019c7004030075a7 */ /* 0x001064000800017f */
[----:B-1----:R-:W-:Y:S05]  /*109a0*/  @!P0 NANOSLEEP.SYNCS 0x989680 ;  /* 0x009896800000895d */ /* 0x002fea0003900000 */
[----:B------:R-:W1:Y:S02]  /*109b0*/  @!P0 SYNCS.PHASECHK.TRANS64 P0, [R3+URZ+0x19c70], R4 ;  /* 0x019c7004030085a7 */ /* 0x000e64000800007f */
[----:B-1----:R-:W-:Y:S05]  /*109c0*/  @!P0 BRA `(.L_x_10314) ;  /* 0xfffffffc00f08947 */ /* 0x002fea000383ffff */
[----:B------:R-:W-:Y:S05]  /*109d0*/  BRA `(.L_x_10371) ;  /* 0xffffffd800647947 */ /* 0x000fea000383ffff */
.L_x_10316:
[----:B0-----:R0:W1:Y:S02]  /*109e0*/  SYNCS.PHASECHK.TRANS64.TRYWAIT P0, [R3+URZ+0x19c60], R4 ;  /* 0x019c6004030075a7 */ /* 0x001064000800017f */
[----:B-1----:R-:W-:Y:S05]  /*109f0*/  @!P0 NANOSLEEP.SYNCS 0x989680 ;  /* 0x009896800000895d */ /* 0x002fea0003900000 */
[----:B------:R-:W1:Y:S02]  /*10a00*/  @!P0 SYNCS.PHASECHK.TRANS64 P0, [R3+URZ+0x19c60], R4 ;  /* 0x019c6004030085a7 */ /* 0x000e64000800007f */
[----:B-1----:R-:W-:Y:S05]  /*10a10*/  @!P0 BRA `(.L_x_10316) ;  /* 0xfffffffc00f08947 */ /* 0x002fea000383ffff */
[----:B------:R-:W-:Y:S05]  /*10a20*/  BRA `(.L_x_10372) ;  /* 0xffffffd8006c7947 */ /* 0x000fea000383ffff */
.L_x_10323:
[----:B-1----:R1:W2:Y:S02]  /*10a30*/  SYNCS.PHASECHK.TRANS64.TRYWAIT P1, [R0+URZ+0x19c70], R3 ;  /* 0x019c7003000075a7 */ /* 0x0022a4000802017f */
[----:B--2---:R-:W-:Y:S05]  /*10a40*/  @!P1 NANOSLEEP.SYNCS 0x989680 ;  /* 0x009896800000995d */ /* 0x004fea0003900000 */
[----:B------:R-:W2:Y:S02]  /*10a50*/  @!P1 SYNCS.PHASECHK.TRANS64 P1, [R0+URZ+0x19c70], R3 ;  /* 0x019c7003000095a7 */ /* 0x000ea4000802007f */
[----:B--2---:R-:W-:Y:S05]  /*10a60*/  @!P1 BRA `(.L_x_10323) ;  /* 0xfffffffc00f09947 */ /* 0x004fea000383ffff */
[----:B------:R-:W-:Y:S05]  /*10a70*/  BRA `(.L_x_10373) ;  /* 0xffffffe0000c7947 */ /* 0x000fea000383ffff */
.L_x_10325:
[----:B-1----:R1:W2:Y:S02]  /*10a80*/  SYNCS.PHASECHK.TRANS64.TRYWAIT P1, [R0+URZ+0x19c60], R3 ;  /* 0x019c6003000075a7 */ /* 0x0022a4000802017f */
[----:B--2---:R-:W-:Y:S05]  /*10a90*/  @!P1 NANOSLEEP.SYNCS 0x989680 ;  /* 0x009896800000995d */ /* 0x004fea0003900000 */
[----:B------:R-:W2:Y:S02]  /*10aa0*/  @!P1 SYNCS.PHASECHK.TRANS64 P1, [R0+URZ+0x19c60], R3 ;  /* 0x019c6003000095a7 */ /* 0x000ea4000802007f */
[----:B--2---:R-:W-:Y:S05]  /*10ab0*/  @!P1 BRA `(.L_x_10325) ;  /* 0xfffffffc00f09947 */ /* 0x004fea000383ffff */
[----:B------:R-:W-:Y:S05]  /*10ac0*/  BRA `(.L_x_10374) ;  /* 0xffffffe000107947 */ /* 0x000fea000383ffff */
.L_x_10338:
[----:B0-----:R0:W1:Y:S02]  /*10ad0*/  SYNCS.PHASECHK.TRANS64.TRYWAIT P0, [R7+URZ+0x19c20], R0 ;  /* 0x019c2000070075a7 */ /* 0x001064000800017f */
[----:B-1----:R-:W-:Y:S05]  /*10ae0*/  @!P0 NANOSLEEP.SYNCS 0x989680 ;  /* 0x009896800000895d */ /* 0x002fea0003900000 */
[----:B------:R-:W1:Y:S02]  /*10af0*/  @!P0 SYNCS.PHASECHK.TRANS64 P0, [R7+URZ+0x19c20], R0 ;  /* 0x019c2000070085a7 */ /* 0x000e64000800007f */
[----:B-1----:R-:W-:Y:S05]  /*10b00*/  @!P0 BRA `(.L_x_10338) ;  /* 0xfffffffc00f08947 */ /* 0x002fea000383ffff */
[----:B------:R-:W-:Y:S05]  /*10b10*/  BRA `(.L_x_10375) ;  /* 0xfffffff000807947 */ /* 0x000fea000383ffff */
.L_x_10339:
        /* <DEDUP_REMOVED lines=11> */
.L_x_10377:
[----:B------:R-:W-:Y:S05]  /*10bd0*/  BSYNC B0 ;  /* 0x0000000000007941 */ /* 0x000fea0003800000 */
.L_x_10376:
[----:B------:R-:W-:Y:S05]  /*10be0*/  BRA `(.L_x_10378) ;  /* 0xfffffff000687947 */ /* 0x000fea000383ffff */
.L_x_10342:
[----:B------:R-:W-:Y:S01]  /*10bf0*/  BSSY B1, `(.L_x_10379) ;  /* 0x0000006000017945 */ /* 0x000fe20003800000 */
[----:B------:R-:W-:-:S07]  /*10c00*/  IMAD.MOV.U32 R15, RZ, RZ, -0x1 ;  /* 0xffffffffff0f7424 */ /* 0x000fce00078e00ff */
[----:B0-----:R-:W-:Y:S05]  /*10c10*/  WARPSYNC.COLLECTIVE R15, `(.L_x_10380) ;  /* 0x000000000f0c7348 */ /* 0x001fea0003c00000 */
[----:B------:R-:W-:Y:S02]  /*10c20*/  ELECT P6, UR62, PT ;  /* 0x00000000003e782f */ /* 0x000fe400038c0000 */
[----:B------:R-:W-:Y:S01]  /*10c30*/  MOV R14, UR62 ;  /* 0x0000003e000e7c02 */ /* 0x000fe20008000f00 */
[----:B0-----:R-:W-:Y:S10]  /*10c40*/  ENDCOLLECTIVE ;  /* 0x000000000000791b */ /* 0x001ff40003800000 */
.L_x_10380:
[----:B------:R-:W-:Y:S05]  /*10c50*/  BSYNC B1 ;  /* 0x0000000000017941 */ /* 0x000fea0003800000 */
.L_x_10379:
[----:B------:R-:W-:Y:S05]  /*10c60*/  BRA `(.L_x_10381) ;  /* 0xfffffff000607947 */ /* 0x000fea000383ffff */
.L_x_10344:
[----:B0-----:R0:W1:Y:S02]  /*10c70*/  SYNCS.PHASECHK.TRANS64.TRYWAIT P1, [R5+URZ], R4 ;  /* 0x00000004050075a7 */ /* 0x001064000802017f */
[----:B-1----:R-:W-:Y:S05]  /*10c80*/  @!P1 NANOSLEEP.SYNCS 0x989680 ;  /* 0x009896800000995d */ /* 0x002fea0003900000 */
[----:B------:R-:W1:Y:S02]  /*10c90*/  @!P1 SYNCS.PHASECHK.TRANS64 P1, [R5+URZ], R4 ;  /* 0x00000004050095a7 */ /* 0x000e64000802007f */
[----:B-1----:R-:W-:Y:S05]  /*10ca0*/  @!P1 BRA `(.L_x_10344) ;  /* 0xfffffffc00f09947 */ /* 0x002fea000383ffff */
[----:B------:R-:W-:Y:S05]  /*10cb0*/  BRA `(.L_x_10382) ;  /* 0xfffffff000947947 */ /* 0x000fea000383ffff */
.L_x_10345:
[----:B-1----:R1:W2:Y:S02]  /*10cc0*/  SYNCS.PHASECHK.TRANS64.TRYWAIT P1, [R3+URZ], R0 ;  /* 0x00000000030075a7 */ /* 0x0022a4000802017f */
[----:B--2---:R-:W-:Y:S05]  /*10cd0*/  @!P1 NANOSLEEP.SYNCS 0x989680 ;  /* 0x009896800000995d */ /* 0x004fea0003900000 */
[----:B------:R-:W2:Y:S02]  /*10ce0*/  @!P1 SYNCS.PHASECHK.TRANS64 P1, [R3+URZ], R0 ;  /* 0x00000000030095a7 */ /* 0x000ea4000802007f */
[----:B--2---:R-:W-:Y:S05]  /*10cf0*/  @!P1 BRA `(.L_x_10345) ;  /* 0xfffffffc00f09947 */ /* 0x004fea000383ffff */
[----:B------:R-:W-:Y:S05]  /*10d00*/  BRA `(.L_x_10383) ;  /* 0xfffffff000887947 */ /* 0x000fea000383ffff */
.L_x_10347:
[----:B-1----:R1:W2:Y:S02]  /*10d10*/  SYNCS.PHASECHK.TRANS64.TRYWAIT P1, [R3+URZ+0x19c60], R4 ;  /* 0x019c6004030075a7 */ /* 0x0022a4000802017f */
[----:B--2---:R-:W-:Y:S05]  /*10d20*/  @!P1 NANOSLEEP.SYNCS 0x989680 ;  /* 0x009896800000995d */ /* 0x004fea0003900000 */
[----:B------:R-:W2:Y:S02]  /*10d30*/  @!P1 SYNCS.PHASECHK.TRANS64 P1, [R3+URZ+0x19c60], R4 ;  /* 0x019c6004030095a7 */ /* 0x000ea4000802007f */
[----:B--2---:R-:W-:Y:S05]  /*10d40*/  @!P1 BRA `(.L_x_10347) ;  /* 0xfffffffc00f09947 */ /* 0x004fea000383ffff */
[----:B------:R-:W-:Y:S05]  /*10d50*/  BRA `(.L_x_10384) ;  /* 0xfffffff000887947 */ /* 0x000fea000383ffff */
.L_x_10349:
[----:B0-----:R0:W2:Y:S02]  /*10d60*/  SYNCS.PHASECHK.TRANS64.TRYWAIT P1, [R5+URZ+0x19c60], R0 ;  /* 0x019c6000050075a7 */ /* 0x0010a4000802017f */
[----:B--2---:R-:W-:Y:S05]  /*10d70*/  @!P1 NANOSLEEP.SYNCS 0x989680 ;  /* 0x009896800000995d */ /* 0x004fea0003900000 */
[----:B------:R-:W2:Y:S02]  /*10d80*/  @!P1 SYNCS.PHASECHK.TRANS64 P1, [R5+URZ+0x19c60], R0 ;  /* 0x019c6000050095a7 */ /* 0x000ea4000802007f */
[----:B--2---:R-:W-:Y:S05]  /*10d90*/  @!P1 BRA `(.L_x_10349) ;  /* 0xfffffffc00f09947 */ /* 0x004fea000383ffff */
[----:B------:R-:W-:Y:S05]  /*10da0*/  BRA `(.L_x_10385) ;  /* 0xfffffff000887947 */ /* 0x000fea000383ffff */
.L_x_10351:
[----:B--2---:R2:W3:Y:S02]  /*10db0*/  SYNCS.PHASECHK.TRANS64.TRYWAIT P0, [R3+URZ+0x19c80], R4 ;  /* 0x019c8004030075a7 */ /* 0x0044e4000800017f */
[----:B---3--:R-:W-:Y:S05]  /*10dc0*/  @!P0 NANOSLEEP.SYNCS 0x989680 ;  /* 0x009896800000895d */ /* 0x008fea0003900000 */
[----:B------:R-:W3:Y:S02]  /*10dd0*/  @!P0 SYNCS.PHASECHK.TRANS64 P0, [R3+URZ+0x19c80], R4 ;  /* 0x019c8004030085a7 */ /* 0x000ee4000800007f */
[----:B---3--:R-:W-:Y:S05]  /*10de0*/  @!P0 BRA `(.L_x_10351) ;  /* 0xfffffffc00f08947 */ /* 0x008fea000383ffff */
[----:B------:R-:W-:Y:S05]  /*10df0*/  BRA `(.L_x_10352) ;  /* 0xfffffff000847947 */ /* 0x000fea000383ffff */
.L_x_10386:
        /* <DEDUP_REMOVED lines=16> */
.L_x_12986:


//--------------------- .text._ZN7cutlass13device_kernelIN5flash11enable_sm90INS1_16FlashAttnFwdSm90INS1_25CollectiveMainloopFwdSm90ILi2EN4cute5tupleIJNS5_1CILi1EEES8_S8_EEENS6_IJNS7_ILi192EEENS7_ILi128EEENS7_ILi96EEEEEELi96ENS_12float_e4m3_tEfNS_4arch4Sm90ELb1ELb0ELb0ELb1ELb0ELb1ELb0ELb1ELb1ELb1ELb0ELb0EEENS1_21CollectiveEpilogueFwdINS6_IJSA_SC_SB_EEES9_NS_10bfloat16_tESG_Li384ELb1ELb1ELb0ELb1EEENS1_36VarlenDynamicPersistentTileSchedulerILi192ELi128ELi384ELi128ELb0ELb1ELb1ELb1ELb1ELb1EEEEEEEEEvNT_6ParamsE --------------------------
	.section	.text._ZN7cutlass13device_kernelIN5flash11enable_sm90INS1_16FlashAttnFwdSm90INS1_25CollectiveMainloopFwdSm90ILi2EN4cute5tupleIJNS5_1CILi1EEES8_S8_EEENS6_IJNS7_ILi192EEENS7_ILi128EEENS7_ILi96EEEEEELi96ENS_12float_e4m3_tEfNS_4arch4Sm90ELb1ELb0ELb0ELb1ELb0ELb1ELb0ELb1ELb1ELb1ELb0ELb0EEENS1_21CollectiveEpilogueFwdINS6_IJSA_SC_SB_EEES9_NS_10bfloat16_tESG_Li384ELb1ELb1ELb0ELb1EEENS1_36VarlenDynamicPersistentTileSchedulerILi192ELi128ELi384ELi128ELb0ELb1ELb1ELb1ELb1ELb1EEEEEEEEEvNT_6ParamsE,"ax",@progbits
	.align	128
.text._ZN7cutlass13device_kernelIN5flash11enable_sm90INS1_16FlashAttnFwdSm90INS1_25CollectiveMainloopFwdSm90ILi2EN4cute5tupleIJNS5_1CILi1EEES8_S8_EEENS6_IJNS7_ILi192EEENS7_ILi128EEENS7_ILi96EEEEEELi96ENS_12float_e4m3_tEfNS_4arch4Sm90ELb1ELb0ELb0ELb1ELb0ELb1ELb0ELb1ELb1ELb1ELb0ELb0EEENS1_21CollectiveEpilogueFwdINS6_IJSA_SC_SB_EEES9_NS_10bfloat16_tESG_Li384ELb1ELb1ELb0ELb1EEENS1_36VarlenDynamicPersistentTileSchedulerILi192ELi128ELi384ELi128ELb0ELb1ELb1ELb1ELb1ELb1EEEEEEEEEvNT_6ParamsE:
        .type           _ZN7cutlass13device_kernelIN5flash11enable_sm90INS1_16FlashAttnFwdSm90INS1_25CollectiveMainloopFwdSm90ILi2EN4cute5tupleIJNS5_1CILi1EEES8_S8_EEENS6_IJNS7_ILi192EEENS7_ILi128EEENS7_ILi96EEEEEELi96ENS_12float_e4m3_tEfNS_4arch4Sm90ELb1ELb0ELb0ELb1ELb0ELb1ELb0ELb1ELb1ELb1ELb0ELb0EEENS1_21CollectiveEpilogueFwdINS6_IJSA_SC_SB_EEES9_NS_10bfloat16_tESG_Li384ELb1ELb1ELb0ELb1EEENS1_36VarlenDynamicPersistentTileSchedulerILi192ELi128ELi384ELi128ELb0ELb1ELb1ELb1ELb1ELb1EEEEEEEEEvNT_6ParamsE,@function
        .size           _ZN7cutlass13device_kernelIN5flash11enable_sm90INS1_16FlashAttnFwdSm90INS1_25CollectiveMainloopFwdSm90ILi2EN4cute5tupleIJNS5_1CILi1EEES8_S8_EEENS6_IJNS7_ILi192EEENS7_ILi128EEENS7_ILi96EEEEEELi96ENS_12float_e4m3_tEfNS_4arch4Sm90ELb1ELb0ELb0ELb1ELb0ELb1ELb0ELb1ELb1ELb1ELb0ELb0EEENS1_21CollectiveEpilogueFwdINS6_IJSA_SC_SB_EEES9_NS_10bfloat16_tESG_Li384ELb1ELb1ELb0ELb1EEENS1_36VarlenDynamicPersistentTileSchedulerILi192ELi128ELi384ELi128ELb0ELb1ELb1ELb1ELb1ELb1EEEEEEEEEvNT_6ParamsE,(.L_x_12987 - _ZN7cutlass13device_kernelIN5flash11enable_sm90INS1_16FlashAttnFwdSm90INS1_25CollectiveMainloopFwdSm90ILi2EN4cute5tupleIJNS5_1CILi1EEES8_S8_EEENS6_IJNS7_ILi192EEENS7_ILi128EEENS7_ILi96EEEEEELi96ENS_12float_e4m3_tEfNS_4arch4Sm90ELb1ELb0ELb0ELb1ELb0ELb1ELb0ELb1ELb1ELb1ELb0ELb0EEENS1_21CollectiveEpilogueFwdINS6_IJSA_SC_SB_EEES9_NS_10bfloat16_tESG_Li384ELb1ELb1ELb0ELb1EEENS1_36VarlenDynamicPersistentTileSchedulerILi192ELi128ELi384ELi128ELb0ELb1ELb1ELb1ELb1ELb1EEEEEEEEEvNT_6ParamsE)
        .other          _ZN7cutlass13device_kernelIN5flash11enable_sm90INS1_16FlashAttnFwdSm90INS1_25CollectiveMainloopFwdSm90ILi2EN4cute5tupleIJNS5_1CILi1EEES8_S8_EEENS6_IJNS7_ILi192EEENS7_ILi128EEENS7_ILi96EEEEEELi96ENS_12float_e4m3_tEfNS_4arch4Sm90ELb1ELb0ELb0ELb1ELb0ELb1ELb0ELb1ELb1ELb1ELb0ELb0EEENS1_21CollectiveEpilogueFwdINS6_IJSA_SC_SB_EEES9_NS_10bfloat16_tESG_Li384ELb1ELb1ELb0ELb1EEENS1_36VarlenDynamicPersistentTileSchedulerILi192ELi128ELi384ELi128ELb0ELb1ELb1ELb1ELb1ELb1EEEEEEEEEvNT_6ParamsE,@"STO_CUDA_ENTRY STV_DEFAULT"
_ZN7cutlass13device_kernelIN5flash11enable_sm90INS1_16FlashAttnFwdSm90INS1_25CollectiveMainloopFwdSm90ILi2EN4cute5tupleIJNS5_1CILi1EEES8_S8_EEENS6_IJNS7_ILi192EEENS7_ILi128EEENS7_ILi96EEEEEELi96ENS_12float_e4m3_tEfNS_4arch4Sm90ELb1ELb0ELb0ELb1ELb0ELb1ELb0ELb1ELb1ELb1ELb0ELb0EEENS1_21CollectiveEpilogueFwdINS6_IJSA_SC_SB_EEES9_NS_10bfloat16_tESG_Li384ELb1ELb1ELb0ELb1EEENS1_36VarlenDynamicPersistentTileSchedulerILi192ELi128ELi384ELi128ELb0ELb1ELb1ELb1ELb1ELb1EEEEEEEEEvNT_6ParamsE:
        /* <DEDUP_REMOVED lines=24> */
.L_x_10388:
[----:B------:R-:W-:Y:S05]  /*0180*/  BSYNC B0 ;  /* 0x0000000000007941 */ /* 0x000fea0003800000 */
.L_x_10387:
        /* <DEDUP_REMOVED lines=41> */
.L_x_10389:
        /* <DEDUP_REMOVED lines=22> */
.L_x_10390:
        /* <DEDUP_REMOVED lines=18> */
.L_x_10391:
        /* <DEDUP_REMOVED lines=22> */
.L_x_10392:
        /* <DEDUP_REMOVED lines=22> */
.L_x_10393:
        /* <DEDUP_REMOVED lines=8> */
.L_x_10396:
        /* <DEDUP_REMOVED lines=17> */
[----:B------:R-:W-:Y:S01]  /*0af0*/  CS2R R152, SRZ ;  /* 0x0000000000987805 */ /* 0x000fe2000001ff00 */
        /* <DEDUP_REMOVED lines=13> */
[----:B------:R-:W-:Y:S02]  /*0bd0*/  LOP3.LUT R7, R2, 0xffffff80, RZ, 0xc0, !PT ;  /* 0xffffff8002077812 */ /* 0x000fe400078ec0ff */
[----:B------:R-:W-:-:S02]  /*0be0*/  SHF.R.S32.HI R6, RZ, 0x1f, R3 ;  /* 0x0000001fff067819 */ /* 0x000fc40000011403 */
[----:B------:R-:W-:Y:S01]  /*0bf0*/  LOP3.LUT R3, R3, 0xfffffffe, RZ, 0xc0, !PT ;  /* 0xfffffffe03037812 */ /* 0x000fe200078ec0ff */
[----:B------:R-:W-:Y:S01]  /*0c00*/  IMAD.IADD R21, R18, 0x1, -R7 ;  /* 0x0000000112157824 */ /* 0x000fe200078e0a07 */
[----:B------:R-:W-:Y:S02]  /*0c10*/  SHF.R.S32.HI R27, RZ, 0x7, R2 ;  /* 0x00000007ff1b7819 */ /* 0x000fe40000011402 */
[----:B------:R-:W-:Y:S01]  /*0c20*/  LEA.HI R6, R6, R19, RZ, 0x2 ;  /* 0x0000001306067211 */ /* 0x000fe200078f10ff */
[----:B------:R-:W-:Y:S01]  /*0c30*/  IMAD.IADD R22, R18, 0x1, -R3 ;  /* 0x0000000112167824 */ /* 0x000fe200078e0a03 */
[----:B------:R-:W-:Y:S02]  /*0c40*/  SHF.R.S32.HI R3, RZ, 0x1f, R21 ;  /* 0x0000001fff037819 */ /* 0x000fe40000011415 */
[----:B------:R-:W-:Y:S01]  /*0c50*/  SHF.R.S32.HI R2, RZ, 0x4, R5 ;  /* 0x00000004ff027819 */ /* 0x000fe20000011405 */
[C---:B------:R-:W-:Y:S01]  /*0c60*/  IMAD.SHL.U32 R154, R22.reuse, 0x8, RZ ;  /* 0x00000008169a7824 */ /* 0x040fe200078e00ff */
[----:B------:R-:W-:Y:S01]  /*0c70*/  LEA.HI R7, R3, R21, RZ, 0x2 ;  /* 0x0000001503077211 */ /* 0x000fe200078f10ff */
[----:B------:R-:W-:Y:S01]  /*0c80*/  IMAD.SHL.U32 R22, R22, 0x10, RZ ;  /* 0x0000001016167824 */ /* 0x000fe200078e00ff */
[----:B------:R-:W-:Y:S01]  /*0c90*/  LOP3.LUT R6, R6, 0x7fffffc, RZ, 0xc0, !PT ;  /* 0x07fffffc06067812 */ /* 0x000fe200078ec0ff */
[----:B------:R-:W-:Y:S01]  /*0ca0*/  VIADD R25, R154, 0x20 ;  /* 0x000000209a197836 */ /* 0x000fe20000000000 */
[----:B------:R-:W-:-:S02]  /*0cb0*/  LEA.HI R5, R5, R2, RZ, 0x1 ;  /* 0x0000000205057211 */ /* 0x000fc400078f08ff */
[----:B------:R-:W-:Y:S01]  /*0cc0*/  LEA.HI R4, R0, R18, RZ, 0x3 ;  /* 0x0000001200047211 */ /* 0x000fe200078f18ff */
[----:B------:R-:W-:Y:S01]  /*0cd0*/  IMAD.IADD R14, R154, 0x1, R25 ;  /* 0x000000019a0e7824 */ /* 0x000fe200078e0219 */
[--C-:B------:R-:W-:Y:S01]  /*0ce0*/  SHF.R.S32.HI R12, RZ, 0x2, R7.reuse ;  /* 0x00000002ff0c7819 */ /* 0x100fe20000011407 */
[----:B------:R-:W-:Y:S01]  /*0cf0*/  IMAD.IADD R6, R19, 0x1, -R6 ;  /* 0x0000000113067824 */ /* 0x000fe200078e0a06 */
[----:B------:R-:W-:Y:S01]  /*0d00*/  SHF.R.S32.HI R13, RZ, 0x1f, R7 ;  /* 0x0000001fff0d7819 */ /* 0x000fe20000011407 */
[----:B------:R-:W-:Y:S01]  /*0d10*/  STL [R1+0x10], R25 ;  /* 0x0000101901007387 */ /* 0x000fe20000100800 */
[----:B------:R-:W-:Y:S01]  /*0d20*/  LOP3.LUT R5, R5, 0x1ffffffe, RZ, 0xc0, !PT ;  /* 0x1ffffffe05057812 */ /* 0x000fe200078ec0ff */
[C---:B------:R-:W-:Y:S01]  /*0d30*/  IMAD R17, R2.reuse, 0x8, R6 ;  /* 0x0000000802117824 */ /* 0x040fe200078e0206 */
[----:B------:R-:W-:Y:S02]  /*0d40*/  SHF.R.S32.HI R4, RZ, 0x3, R4 ;  /* 0x00000003ff047819 */ /* 0x000fe40000011404 */
[----:B------:R-:W-:Y:S01]  /*0d50*/  LEA.HI R13, R13, R12, RZ, 0x3 ;  /* 0x0000000c0d0d7211 */ /* 0x000fe200078f18ff */
[----:B------:R-:W-:Y:S01]  /*0d60*/  IMAD.IADD R5, R2, 0x1, -R5 ;  /* 0x0000000102057824 */ /* 0x000fe200078e0a05 */
[----:B------:R-:W-:Y:S01]  /*0d70*/  SHF.R.S32.HI R15, RZ, 0x1f, R14 ;  /* 0x0000001fff0f7819 */ /* 0x000fe2000001140e */
[----:B------:R-:W-:Y:S01]  /*0d80*/  IMAD.SHL.U32 R4, R4, 0x80, RZ ;  /* 0x0000008004047824 */ /* 0x000fe200078e00ff */
[----:B------:R-:W-:Y:S01]  /*0d90*/  LOP3.LUT R13, R13, 0xfffffff8, RZ, 0xc0, !PT ;  /* 0xfffffff80d0d7812 */ /* 0x000fe200078ec0ff */
[----:B------:R-:W-:Y:S01]  /*0da0*/  IMAD.HI R2, R27, 0x55555556, RZ ;  /* 0x555555561b027827 */ /* 0x000fe200078e02ff */
[----:B------:R-:W-:-:S02]  /*0db0*/  LEA.HI R3, R3, R21, RZ, 0x5 ;  /* 0x0000001503037211 */ /* 0x000fc400078f28ff */
[CC--:B------:R-:W-:Y:S01]  /*0dc0*/  LEA.HI R6, R15.reuse, R14.reuse, RZ, 0x4 ;  /* 0x0000000e0f067211 */ /* 0x0c0fe200078f20ff */
        /* <DEDUP_REMOVED lines=20> */
[----:B------:R-:W-:Y:S01]  /*0f10*/  IADD3 R4, R16, R13, R4 ;  /* 0x0000000d10047210 */ /* 0x000fe20007ffe004 */
[----:B------:R-:W-:Y:S01]  /*0f20*/  STL [R1+0x7c], R24 ;  /* 0x00007c1801007387 */ /* 0x000fe20000100800 */
[----:B------:R-:W-:Y:S01]  /*0f30*/  SHF.R.S32.HI R0, RZ, 0x2, R0 ;  /* 0x00000002ff007819 */ /* 0x000fe20000011400 */
[----:B------:R-:W-:Y:S01]  /*0f40*/  IMAD.IADD R8, R18, 0x1, -R2 ;  /* 0x0000000112087824 */ /* 0x000fe200078e0a02 */
[----:B------:R-:W-:Y:S01]  /*0f50*/  SHF.R.S32.HI R2, RZ, 0x1f, R19 ;  /* 0x0000001fff027819 */ /* 0x000fe20000011413 */
[----:B------:R0:W-:Y:S01]  /*0f60*/  STL [R1+0x84], R5 ;  /* 0x0000840501007387 */ /* 0x0001e20000100800 */
[----:B------:R-:W-:Y:S01]  /*0f70*/  LOP3.LUT R7, R7, 0x7ffffffc, RZ, 0xc0, !PT ;  /* 0x7ffffffc07077812 */ /* 0x000fe200078ec0ff */
[----:B------:R-:W-:Y:S01]  /*0f80*/  IMAD.MOV.U32 R18, RZ, RZ, RZ ;  /* 0x000000ffff127224 */ /* 0x000fe200078e00ff */
        /* <DEDUP_REMOVED lines=35> */
.L_x_10526:
[----:B--2---:R-:W2:Y:S01]  /*11c0*/  LDL.LU R0, [R1+0x3c] ;  /* 0x00003c0001007983 */ /* 0x004ea20000300800 */
[----:B0--34-:R-:W2:Y:S01]  /*11d0*/  LDC.64 R2, c[0x0][0xc88] ;  /* 0x00032200ff027b82 */ /* 0x019ea20000000a00 */
[----:B------:R-:W-:Y:S01]  /*11e0*/  ULDC.64 UR4, c[0x0][0xa28] ;  /* 0x00028a0000047ab9 */ /* 0x000fe20000000a00 */
[----:B------:R-:W-:Y:S01]  /*11f0*/  ULDC.64 UR8, c[0x0][0xa18] ;  /* 0x0002860000087ab9 */ /* 0x000fe20000000a00 */
[----:B------:R-:W-:Y:S01]  /*1200*/  ISETP.NE.U32.AND P2, PT, RZ, UR4, PT ;  /* 0x00000004ff007c0c */ /* 0x000fe2000bf45070 */
[----:B------:R-:W-:Y:S01]  /*1210*/  IMAD.MOV.U32 R9, RZ, RZ, RZ ;  /* 0x000000ffff097224 */ /* 0x000fe200078e00ff */
        /* <DEDUP_REMOVED lines=17> */
[----:B------:R-:W-:Y:S01]  /*1330*/  ULDC UR4, c[0x0][0x288] ;  /* 0x0000a20000047ab9 */ /* 0x000fe20000000800 */
[C---:B------:R-:W-:Y:S02]  /*1340*/  IADD3 R6, P4, R32.reuse, UR6, RZ ;  /* 0x0000000620067c10 */ /* 0x040fe4000ff9e0ff */
[----:B-----5:R1:W5:Y:S01]  /*1350*/  @P2 LDG.E R9, desc[UR42][R2.64] ;  /* 0x0000002a02092981 */ /* 0x020362000c1e1900 */
[----:B------:R-:W-:Y:S01]  /*1360*/  IMAD.U32 R8, RZ, RZ, UR4 ;  /* 0x00000004ff087e24 */ /* 0x000fe2000f8e00ff */
[----:B------:R-:W-:Y:S01]  /*1370*/  IADD3.X R7, R31, UR7, RZ, P4, !PT ;  /* 0x000000071f077c10 */ /* 0x000fe2000a7fe4ff */
[----:B------:R-:W-:Y:S01]  /*1380*/  ULDC.64 UR4, c[0x0][0x418] ;  /* 0x0001060000047ab9 */ /* 0x000fe20000000a00 */
[----:B------:R1:W-:Y:S01]  /*1390*/  STL [R1+0x54], R32 ;  /* 0x0000542001007387 */ /* 0x0003e20000100800 */
[----:B0-----:R-:W-:-:S03]  /*13a0*/  @P1 IADD3 R4, P2, R32, UR8, RZ ;  /* 0x0000000820041c10 */ /* 0x001fc6000ff5e0ff */
[----:B------:R1:W5:Y:S01]  /*13b0*/  @P0 LDG.E R29, desc[UR42][R6.64] ;  /* 0x0000002a061d0981 */ /* 0x000362000c1e1900 */
[----:B------:R-:W-:Y:S01]  /*13c0*/  @P1 IADD3.X R5, R31, UR9, RZ, P2, !PT ;  /* 0x000000091f051c10 */ /* 0x000fe200097fe4ff */
[----:B------:R-:W-:Y:S02]  /*13d0*/  UISETP.NE.U32.AND UP0, UPT, UR4, URZ, UPT ;  /* 0x0000003f0400728c */ /* 0x000fe4000bf05070 */
[----:B------:R1:W-:Y:S01]  /*13e0*/  STL [R1+0x58], R31 ;  /* 0x0000581f01007387 */ /* 0x0003e20000100800 */
[----:B------:R-:W-:Y:S01]  /*13f0*/  ULDC.64 UR8, c[0x0][0xa20] ;  /* 0x0002880000087ab9 */ /* 0x000fe20000000a00 */
[----:B------:R-:W-:Y:S02]  /*1400*/  ULDC UR4, c[0x0][0x424] ;  /* 0x0001090000047ab9 */ /* 0x000fe40000000800 */
[----:B------:R-:W2:Y:S01]  /*1410*/  @P1 LDG.E R8, desc[UR42][R4.64] ;  /* 0x0000002a04081981 */ /* 0x000ea2000c1e1900 */
[----:B------:R-:W-:Y:S01]  /*1420*/  UISETP.NE.AND.EX UP0, UPT, UR5, URZ, UPT, UP0 ;  /* 0x0000003f0500728c */ /* 0x000fe2000bf05300 */
[----:B------:R-:W-:-:S02]  /*1430*/  ISETP.NE.U32.AND P2, PT, RZ, UR8, PT ;  /* 0x00000008ff007c0c */ /* 0x000fc4000bf45070 */
[----:B------:R-:W-:Y:S01]  /*1440*/  ULDC UR5, c[0x0][0x2f0] ;  /* 0x0000bc0000057ab9 */ /* 0x000fe20000000800 */
[----:B------:R-:W-:Y:S01]  /*1450*/  USEL UR4, UR4, 0x1, UP0 ;  /* 0x0000000104047887 */ /* 0x000fe20008000000 */
[----:B------:R-:W-:-:S03]  /*1460*/  ISETP.NE.AND.EX P2, PT, RZ, UR9, PT, P2 ;  /* 0x00000009ff007c0c */ /* 0x000fc6000bf45320 */
[----:B------:R-:W-:-:S03]  /*1470*/  UIMAD UR4, UR4, UR5, URZ ;  /* 0x00000005040472a4 */ /* 0x000fc6000f8e023f */
[----:B------:R-:W-:Y:S01]  /*1480*/  ULDC UR5, c[0x0][0x348] ;  /* 0x0000d20000057ab9 */ /* 0x000fe20000000800 */
[----:B------:R-:W-:Y:S01]  /*1490*/  IMAD.MOV.U32 R27, RZ, RZ, R0 ;  /* 0x000000ffff1b7224 */ /* 0x000fe200078e0000 */
[----:B--2---:R1:W-:Y:S04]  /*14a0*/  STL [R1+0x24], R8 ;  /* 0x0000240801007387 */ /* 0x0043e80000100800 */
[----:B---3--:R1:W-:Y:S01]  /*14b0*/  STL [R1+0x50], R30 ;  /* 0x0000501e01007387 */ /* 0x0083e20000100800 */
[----:B------:R-:W-:Y:S05]  /*14c0*/  @P1 BRA `(.L_x_10398) ;  /* 0x0000000000281947 */ /* 0x000fea0003800000 */
[----:B------:R-:W-:Y:S02]  /*14d0*/  ULDC.64 UR6, c[0x0][0xa00] ;  /* 0x0002800000067ab9 */ /* 0x000fe40000000a00 */
[----:B------:R-:W-:-:S04]  /*14e0*/  ISETP.NE.U32.AND P1, PT, RZ, UR6, PT ;  /* 0x00000006ff007c0c */ /* 0x000fc8000bf25070 */
[----:B------:R-:W-:-:S13]  /*14f0*/  ISETP.NE.AND.EX P1, PT, RZ, UR7, PT, P1 ;  /* 0x00000007ff007c0c */ /* 0x000fda000bf25310 */
[----:B------:R-:W-:Y:S05]  /*1500*/  @!P1 BRA `(.L_x_10398) ;  /* 0x0000000000189947 */ /* 0x000fea0003800000 */
[----:B-1----:R-:W0:Y:S02]  /*1510*/  LDC.64 R2, c[0x0][0xa00] ;  /* 0x00028000ff027b82 */ /* 0x002e240000000a00 */
[----:B0-----:R-:W-:-:S05]  /*1520*/  IMAD.WIDE R2, R27, 0x4, R2 ;  /* 0x000000041b027825 */ /* 0x001fca00078e0202 */
[----:B------:R-:W2:Y:S04]  /*1530*/  LDG.E R0, desc[UR42][R2.64] ;  /* 0x0000002a02007981 */ /* 0x000ea8000c1e1900 */
[----:B------:R-:W2:Y:S02]  /*1540*/  LDG.E R5, desc[UR42][R2.64+0x4] ;  /* 0x0000042a02057981 */ /* 0x000ea4000c1e1900 */
[----:B--2---:R-:W-:-:S05]  /*1550*/  IMAD.IADD R8, R5, 0x1, -R0 ;  /* 0x0000000105087824 */ /* 0x004fca00078e0a00 */
[----:B------:R0:W-:Y:S02]  /*1560*/  STL [R1+0x24], R8 ;  /* 0x0000240801007387 */ /* 0x0001e40000100800 */
.L_x_10398:
[----:B------:R-:W-:Y:S02]  /*1570*/  IMAD.U32 R26, RZ, RZ, UR5 ;  /* 0x00000005ff1a7e24 */ /* 0x000fe4000f8e00ff */
[----:B------:R-:W-:Y:S01]  /*1580*/  IMAD.U32 R28, RZ, RZ, UR4 ;  /* 0x00000004ff1c7e24 */ /* 0x000fe2000f8e00ff */
[----:B------:R-:W-:Y:S06]  /*1590*/  @!P2 BRA `(.L_x_10399) ;  /* 0x000000000010a947 */ /* 0x000fec0003800000 */
[----:B-1----:R-:W-:-:S04]  /*15a0*/  IADD3 R2, P0, R32, UR8, RZ ;  /* 0x0000000820027c10 */ /* 0x002fc8000ff1e0ff */
[----:B------:R-:W-:-:S05]  /*15b0*/  IADD3.X R3, R31, UR9, RZ, P0, !PT ;  /* 0x000000091f037c10 */ /* 0x000fca00087fe4ff */
[----:B------:R2:W5:Y:S01]  /*15c0*/  LDG.E R28, desc[UR42][R2.64] ;  /* 0x0000002a021c7981 */ /* 0x000562000c1e1900 */
[----:B------:R-:W-:Y:S05]  /*15d0*/  BRA `(.L_x_10400) ;  /* 0x0000000000107947 */ /* 0x000fea0003800000 */
.L_x_10399:
[----:B------:R-:W-:Y:S05]  /*15e0*/  @!P0 BRA `(.L_x_10400) ;  /* 0x00000000000c8947 */ /* 0x000fea0003800000 */
[----:B-1----:R-:W2:Y:S04]  /*15f0*/  LDG.E R3, desc[UR42][R6.64] ;  /* 0x0000002a06037981 */ /* 0x002ea8000c1e1900 */
[----:B------:R-:W2:Y:S02]  /*1600*/  LDG.E R28, desc[UR42][R6.64+0x4] ;  /* 0x0000042a061c7981 */ /* 0x000ea4000c1e1900 */
[----:B--2---:R-:W-:-:S07]  /*1610*/  IMAD.IADD R28, R28, 0x1, -R3 ;  /* 0x000000011c1c7824 */ /* 0x004fce00078e0a03 */
.L_x_10400:
[----:B------:R-:W-:Y:S01]  /*1620*/  ULDC.64 UR4, c[0x0][0xa10] ;  /* 0x0002840000047ab9 */ /* 0x000fe20000000a00 */
[----:B------:R-:W3:Y:S01]  /*1630*/  LDL R10, [R1+0x34] ;  /* 0x00003400010a7983 */ /* 0x000ee20000100800 */
[----:B------:R-:W-:Y:S01]  /*1640*/  ISETP.NE.U32.AND P0, PT, RZ, UR4, PT ;  /* 0x00000004ff007c0c */ /* 0x000fe2000bf05070 */
[----:B-1----:R-:W1:Y:S03]  /*1650*/  LDC R6, c[0x0][0x448] ;  /* 0x00011200ff067b82 */ /* 0x002e660000000800 */
        /* <DEDUP_REMOVED lines=12> */
[----:B-1----:R-:W-:Y:S01]  /*1720*/  ISETP.NE.AND P1, PT, R6, 0x1, PT ;  /* 0x000000010600780c */ /* 0x002fe20003f25270 */
[----:B------:R-:W-:Y:S01]  /*1730*/  IMAD.IADD R9, R28, 0x1, -R9 ;  /* 0x000000011c097824 */ /* 0x000fe200078e0a09 */
[----:B------:R-:W-:-:S03]  /*1740*/  PLOP3.LUT P3, PT, PT, PT, PT, 0x80, 0x0 ;  /* 0x000000000000781c */ /* 0x000fc60003f6f070 */
[----:B------:R-:W-:-:S05]  /*1750*/  IMAD.MOV R25, RZ, RZ, -R9 ;  /* 0x000000ffff197224 */ /* 0x000fca00078e0a09 */
[----:B------:R-:W-:-:S03]  /*1760*/  VIMNMX R25, RZ, R25, !PT ;  /* 0x00000019ff197248 */ /* 0x000fc60007fe0100 */
[----:B------:R-:W1:Y:S08]  /*1770*/  @P1 LDC R11, c[0x0][0x44c] ;  /* 0x00011300ff0b1b82 */ /* 0x000e700000000800 */
[----:B----4-:R-:W4:Y:S01]  /*1780*/  @P1 LDC R3, c[0x0][0x450] ;  /* 0x00011400ff031b82 */ /* 0x010f220000000800 */
[----:B---3--:R-:W-:-:S04]  /*1790*/  IMAD R10, R10, 0xc0, RZ ;  /* 0x000000c00a0a7824 */ /* 0x008fc800078e02ff */
[----:B------:R-:W-:Y:S01]  /*17a0*/  VIADD R2, R10, 0xbf ;  /* 0x000000bf0a027836 */ /* 0x000fe20000000000 */
[----:B------:R3:W-:Y:S01]  /*17b0*/  STL [R1+0x20], R10 ;  /* 0x0000200a01007387 */ /* 0x0007e20000100800 */
[----:B--2---:R-:W-:Y:S02]  /*17c0*/  @P0 IMAD.IADD R26, R7, 0x1, -R0 ;  /* 0x00000001071a0824 */ /* 0x004fe400078e0a00 */
[----:B-1----:R-:W-:-:S04]  /*17d0*/  @P1 IMAD.HI.U32 R0, R2, R11, RZ ;  /* 0x0000000b02001227 */ /* 0x002fc800078e00ff */
[----:B0-----:R-:W-:Y:S01]  /*17e0*/  IMAD.IADD R4, R9, 0x1, R26 ;  /* 0x0000000109047824 */ /* 0x001fe200078e021a */
[----:B----4-:R-:W-:-:S03]  /*17f0*/  @P1 SHF.R.U32.HI R2, RZ, R3, R0 ;  /* 0x00000003ff021219 */ /* 0x010fc60000011600 */
[C---:B------:R-:W-:Y:S01]  /*1800*/  VIADD R0, R4.reuse, 0x7f ;  /* 0x0000007f04007836 */ /* 0x040fe20000000000 */
[----:B------:R-:W-:Y:S01]  /*1810*/  IADD3 R87, R4, 0x80, -R8 ;  /* 0x0000008004577810 */ /* 0x000fe20007ffe808 */
[----:B------:R3:W-:Y:S03]  /*1820*/  STL [R1+0x28], R4 ;  /* 0x0000280401007387 */ /* 0x0007e60000100800 */
[----:B------:R-:W-:Y:S01]  /*1830*/  SHF.R.S32.HI R3, RZ, 0x1f, R0 ;  /* 0x0000001fff037819 */ /* 0x000fe20000011400 */
[----:B------:R-:W-:-:S03]  /*1840*/  IMAD.IADD R2, R87, 0x1, R2 ;  /* 0x0000000157027824 */ /* 0x000fc600078e0202 */
[----:B------:R-:W-:Y:S02]  /*1850*/  LEA.HI R3, R3, R0, RZ, 0x7 ;  /* 0x0000000003037211 */ /* 0x000fe400078f38ff */
[----:B------:R-:W-:Y:S02]  /*1860*/  SHF.R.S32.HI R5, RZ, 0x1f, R2 ;  /* 0x0000001fff057819 */ /* 0x000fe40000011402 */
[----:B------:R-:W-:Y:S02]  /*1870*/  SHF.R.S32.HI R88, RZ, 0x7, R3 ;  /* 0x00000007ff587819 */ /* 0x000fe40000011403 */
[----:B------:R-:W-:-:S04]  /*1880*/  LEA.HI R5, R5, R2, RZ, 0x7 ;  /* 0x0000000205057211 */ /* 0x000fc800078f38ff */
        /* <DEDUP_REMOVED lines=10> */
[----:B------:R-:W-:-:S04]  /*1930*/  @P0 SHF.R.S32.HI R2, RZ, 0x7, R3 ;  /* 0x00000007ff020819 */ /* 0x000fc80000011403 */
        /* <DEDUP_REMOVED lines=22> */
.L_x_10403:
[----:B------:R-:W-:Y:S05]  /*1aa0*/  BSYNC B6 ;  /* 0x0000000000067941 */ /* 0x000fea0003800000 */
.L_x_10402:
        /* <DEDUP_REMOVED lines=20> */
.L_x_10405:
[----:B------:R-:W-:Y:S05]  /*1bf0*/  BSYNC B6 ;  /* 0x0000000000067941 */ /* 0x000fea0003800000 */
.L_x_10404:
[----:B------:R-:W-:Y:S01]  /*1c00*/  ULDC.64 UR4, c[0x0][0x9f8] ;  /* 0x00027e0000047ab9 */ /* 0x000fe20000000a00 */
[----:B------:R-:W0:Y:S01]  /*1c10*/  LDC.64 R6, c[0x0][0x300] ;  /* 0x0000c000ff067b82 */ /* 0x000e220000000a00 */
[----:B------:R-:W-:Y:S01]  /*1c20*/  ISETP.NE.U32.AND P0, PT, RZ, UR4, PT ;  /* 0x00000004ff007c0c */ /* 0x000fe2000bf05070 */
[----:B------:R-:W-:Y:S01]  /*1c30*/  IMAD.IADD R46, R29, 0x1, R28 ;  /* 0x000000011d2e7824 */ /* 0x000fe200078e021c */
[----:B------:R-:W-:Y:S01]  /*1c40*/  ULDC.64 UR6, c[0x0][0x330] ;  /* 0x0000cc0000067ab9 */ /* 0x000fe20000000a00 */
[----:B------:R-:W-:Y:S01]  /*1c50*/  SHF.R.S32.HI R23, RZ, 0x1f, R22 ;  /* 0x0000001fff177819 */ /* 0x000fe20000011416 */
[----:B------:R-:W2:Y:S01]  /*1c60*/  LDL R28, [R1+0x7c] ;  /* 0x00007c00011c7983 */ /* 0x000ea20000100800 */
[----:B------:R-:W-:Y:S01]  /*1c70*/  ISETP.NE.AND.EX P0, PT, RZ, UR5, PT, P0 ;  /* 0x00000005ff007c0c */ /* 0x000fe2000bf05300 */
[----:B------:R-:W-:Y:S01]  /*1c80*/  ULDC.64 UR8, c[0x0][0xa08] ;  /* 0x0002820000087ab9 */ /* 0x000fe20000000a00 */
[----:B------:R-:W1:Y:S01]  /*1c90*/  LDC.64 R62, c[0x0][0x408] ;  /* 0x00010200ff3e7b82 */ /* 0x000e620000000a00 */
[----:B------:R-:W3:Y:S10]  /*1ca0*/  LDL R21, [R1+0x14] ;  /* 0x0000140001157983 */ /* 0x000ef40000100800 */
[----:B------:R-:W-:-:S04]  /*1cb0*/  @P0 IADD3 R4, P1, R32, UR4, RZ ;  /* 0x0000000420040c10 */ /* 0x000fc8000ff3e0ff */
[----:B------:R-:W-:Y:S01]  /*1cc0*/  @P0 IADD3.X R5, R31, UR5, RZ, P1, !PT ;  /* 0x000000051f050c10 */ /* 0x000fe20008ffe4ff */
[----:B0-----:R-:W-:Y:S01]  /*1cd0*/  IMAD.WIDE.U32 R8, R46, R6, RZ ;  /* 0x000000062e087225 */ /* 0x001fe200078e00ff */
[----:B------:R-:W-:Y:S01]  /*1ce0*/  SHF.R.S32.HI R3, RZ, 0x1f, R46 ;  /* 0x0000001fff037819 */ /* 0x000fe2000001142e */
[----:B------:R-:W-:Y:S02]  /*1cf0*/  ULDC.64 UR4, c[0x0][0x308] ;  /* 0x0000c20000047ab9 */ /* 0x000fe40000000a00 */
[----:B------:R0:W4:Y:S01]  /*1d00*/  @P0 LDG.E R27, desc[UR42][R4.64] ;  /* 0x0000002a041b0981 */ /* 0x000122000c1e1900 */
[----:B------:R-:W-:Y:S01]  /*1d10*/  IMAD.WIDE.U32 R56, R30, UR6, R22 ;  /* 0x000000061e387c25 */ /* 0x000fe2000f8e0016 */
[----:B------:R-:W-:-:S03]  /*1d20*/  ISETP.NE.U32.AND P0, PT, RZ, UR8, PT ;  /* 0x00000008ff007c0c */ /* 0x000fc6000bf05070 */
[----:B------:R-:W-:-:S04]  /*1d30*/  IMAD R0, R3, R6, RZ ;  /* 0x0000000603007224 */ /* 0x000fc800078e02ff */
[----:B------:R-:W-:Y:S01]  /*1d40*/  IMAD R11, R46, R7, R0 ;  /* 0x000000072e0b7224 */ /* 0x000fe200078e0200 */
[----:B------:R-:W-:-:S03]  /*1d50*/  SHF.R.S32.HI R0, RZ, 0x1f, R30 ;  /* 0x0000001fff007819 */ /* 0x000fc6000001141e */
[----:B------:R-:W-:Y:S02]  /*1d60*/  IMAD.IADD R9, R9, 0x1, R11 ;  /* 0x0000000109097824 */ /* 0x000fe400078e020b */
[C---:B0-----:R-:W-:Y:S02]  /*1d70*/  IMAD R4, R0.reuse, UR6, RZ ;  /* 0x0000000600047c24 */ /* 0x041fe4000f8e02ff */
[----:B------:R-:W-:Y:S02]  /*1d80*/  IMAD R0, R0, UR4, RZ ;  /* 0x0000000400007c24 */ /* 0x000fe4000f8e02ff */
[C---:B------:R-:W-:Y:S01]  /*1d90*/  IMAD R11, R30.reuse, UR7, R4 ;  /* 0x000000071e0b7c24 */ /* 0x040fe2000f8e0204 */
[----:B------:R-:W-:Y:S01]  /*1da0*/  ISETP.NE.AND.EX P0, PT, RZ, UR9, PT, P0 ;  /* 0x00000009ff007c0c */ /* 0x000fe2000bf05300 */
[C---:B------:R-:W-:Y:S01]  /*1db0*/  IMAD R59, R30.reuse, UR5, R0 ;  /* 0x000000051e3b7c24 */ /* 0x040fe2000f8e0200 */
[----:B------:R-:W-:Y:S01]  /*1dc0*/  SHF.R.S32.HI R20, RZ, 0x1f, R19 ;  /* 0x0000001fff147819 */ /* 0x000fe20000011413 */
[----:B------:R-:W-:Y:S01]  /*1dd0*/  IMAD.WIDE.U32 R4, R30, UR4, R8 ;  /* 0x000000041e047c25 */ /* 0x000fe2000f8e0008 */
[----:B------:R-:W-:Y:S01]  /*1de0*/  ULDC.64 UR4, c[0x0][0x310] ;  /* 0x0000c40000047ab9 */ /* 0x000fe20000000a00 */
[----:B------:R-:W2:Y:S01]  /*1df0*/  LDL R30, [R1+0x8] ;  /* 0x00000800011e7983 */ /* 0x000ea20000100800 */
[----:B------:R-:W-:Y:S01]  /*1e00*/  ULDC.64 UR6, c[0x0][0x338] ;  /* 0x0000ce0000067ab9 */ /* 0x000fe20000000a00 */
[----:B------:R-:W-:-:S02]  /*1e10*/  IMAD.IADD R57, R57, 0x1, R11 ;  /* 0x0000000139397824 */ /* 0x000fc400078e020b */
[----:B------:R-:W-:Y:S02]  /*1e20*/  IMAD.IADD R59, R5, 0x1, R59 ;  /* 0x00000001053b7824 */ /* 0x000fe400078e023b */
[----:B------:R-:W-:Y:S02]  /*1e30*/  IMAD.MOV.U32 R58, RZ, RZ, R4 ;  /* 0x000000ffff3a7224 */ /* 0x000fe400078e0004 */
[----:B------:R-:W0:Y:S01]  /*1e40*/  LDC.64 R4, c[0x0][0x3f8] ;  /* 0x0000fe00ff047b82 */ /* 0x000e220000000a00 */
[-C--:B------:R-:W-:Y:S02]  /*1e50*/  IMAD R14, R20, R6.reuse, RZ ;  /* 0x00000006140e7224 */ /* 0x080fe400078e02ff */
[----:B------:R-:W-:-:S04]  /*1e60*/  IMAD.WIDE.U32 R8, R19, R6, R22 ;  /* 0x0000000613087225 */ /* 0x000fc800078e0016 */
[----:B------:R-:W-:Y:S02]  /*1e70*/  VIADD R80, R22, 0x20 ;  /* 0x0000002016507836 */ /* 0x000fe40000000000 */
[C---:B------:R-:W-:Y:S01]  /*1e80*/  IMAD R73, R19.reuse, R7, R14 ;  /* 0x0000000713497224 */ /* 0x040fe200078e020e */
[----:B------:R-:W-:Y:S01]  /*1e90*/  SHF.R.S32.HI R155, RZ, 0x1f, R154 ;  /* 0x0000001fff9b7819 */ /* 0x000fe2000001149a */
[----:B-1----:R-:W-:-:S04]  /*1ea0*/  IMAD.WIDE.U32 R48, R19, R62, R22 ;  /* 0x0000003e13307225 */ /* 0x002fc800078e0016 */
[----:B------:R-:W-:-:S04]  /*1eb0*/  IMAD.WIDE.U32 R50, R19, R62, R154 ;  /* 0x0000003e13327225 */ /* 0x000fc800078e009a */
[----:B0-----:R-:W-:-:S04]  /*1ec0*/  IMAD.WIDE.U32 R54, R19, R4, R154 ;  /* 0x0000000413367225 */ /* 0x001fc800078e009a */
[----:B------:R-:W-:Y:S01]  /*1ed0*/  IMAD.WIDE.U32 R52, R19, R4, R22 ;  /* 0x0000000413347225 */ /* 0x000fe200078e0016 */
[----:B------:R-:W-:-:S03]  /*1ee0*/  SHF.L.U64.HI R68, R6, 0x7, R7 ;  /* 0x0000000706447819 */ /* 0x000fc60000010207 */
[----:B------:R-:W-:Y:S01]  /*1ef0*/  VIADD R64, R22, 0x40 ;  /* 0x0000004016407836 */ /* 0x000fe20000000000 */
[----:B------:R-:W-:Y:S01]  /*1f00*/  SHF.L.U64.HI R66, R4, 0x7, R5 ;  /* 0x0000000704427819 */ /* 0x000fe20000010205 */
[----:B------:R-:W-:Y:S02]  /*1f10*/  IMAD.SHL.U32 R67, R6, 0x80, RZ ;  /* 0x0000008006437824 */ /* 0x000fe400078e00ff */
[----:B------:R-:W-:Y:S01]  /*1f20*/  IMAD.SHL.U32 R65, R4, 0x80, RZ ;  /* 0x0000008004417824 */ /* 0x000fe200078e00ff */
[----:B----4-:R-:W-:Y:S02]  /*1f30*/  SHF.R.S32.HI R0, RZ, 0x1f, R27 ;  /* 0x0000001fff007819 */ /* 0x010fe4000001141b */
[----:B------:R-:W-:Y:S02]  /*1f40*/  SEL R11, R27, RZ, !P0 ;  /* 0x000000ff1b0b7207 */ /* 0x000fe40004000000 */
[----:B------:R-:W0:Y:S01]  /*1f50*/  LDC R27, c[0x0][0x3f4] ;  /* 0x0000fd00ff1b7b82 */ /* 0x000e220000000800 */
[----:B------:R-:W-:-:S02]  /*1f60*/  SEL R12, R0, RZ, !P0 ;  /* 0x000000ff000c7207 */ /* 0x000fc40004000000 */
[----:B------:R-:W-:-:S04]  /*1f70*/  IMAD.WIDE.U32 R58, R11, UR4, R58 ;  /* 0x000000040b3a7c25 */ /* 0x000fc8000f8e003a */
[----:B------:R-:W-:Y:S01]  /*1f80*/  IMAD R0, R12, UR4, RZ ;  /* 0x000000040c007c24 */ /* 0x000fe2000f8e02ff */
[----:B------:R-:W-:Y:S02]  /*1f90*/  ULDC UR4, c[0x0][0x2f4] ;  /* 0x0000bd0000047ab9 */ /* 0x000fe40000000800 */
[----:B------:R-:W-:Y:S01]  /*1fa0*/  ISETP.GE.AND P0, PT, R22, UR4, PT ;  /* 0x0000000416007c0c */ /* 0x000fe2000bf06270 */
[----:B------:R-:W-:-:S03]  /*1fb0*/  IMAD R13, R11, UR5, R0 ;  /* 0x000000050b0d7c24 */ /* 0x000fc6000f8e0200 */
[----:B------:R-:W-:Y:S01]  /*1fc0*/  SEL R0, RZ, 0x1, P0 ;  /* 0x00000001ff007807 */ /* 0x000fe20000000000 */
[----:B------:R-:W-:Y:S01]  /*1fd0*/  IMAD.IADD R74, R59, 0x1, R13 ;  /* 0x000000013b4a7824 */ /* 0x000fe200078e020d */
[----:B------:R-:W-:Y:S01]  /*1fe0*/  IADD3 R75, P0, R58, R8, RZ ;  /* 0x000000083a4b7210 */ /* 0x000fe20007f1e0ff */
[----:B------:R-:W-:Y:S01]  /*1ff0*/  IMAD R12, R12, UR6, RZ ;  /* 0x000000060c0c7c24 */ /* 0x000fe2000f8e02ff */
[----:B------:R-:W-:Y:S02]  /*2000*/  ISETP.GE.AND P1, PT, R80, UR4, PT ;  /* 0x0000000450007c0c */ /* 0x000fe4000bf26270 */
[----:B------:R-:W-:Y:S01]  /*2010*/  IADD3.X R73, R74, R9, R73, P0, !PT ;  /* 0x000000094a497210 */ /* 0x000fe200007fe449 */
[----:B------:R-:W-:Y:S01]  /*2020*/  IMAD.WIDE.U32 R56, R11, UR6, R56 ;  /* 0x000000060b387c25 */ /* 0x000fe2000f8e0038 */
[----:B------:R-:W-:Y:S02]  /*2030*/  SEL R10, RZ, 0xffffffff, P1 ;  /* 0xffffffffff0a7807 */ /* 0x000fe40000800000 */
[----:B0-----:R-:W-:-:S02]  /*2040*/  ISETP.GE.AND P0, PT, R22, R27, PT ;  /* 0x0000001b1600720c */ /* 0x001fc40003f06270 */
[----:B------:R-:W-:Y:S01]  /*2050*/  ISETP.GE.AND P2, PT, R80, R27, PT ;  /* 0x0000001b5000720c */ /* 0x000fe20003f46270 */
[----:B------:R-:W-:Y:S01]  /*2060*/  IMAD R29, R11, UR7, R12 ;  /* 0x000000070b1d7c24 */ /* 0x000fe2000f8e020c */
[C---:B------:R-:W-:Y:S02]  /*2070*/  SEL R9, R27.reuse, RZ, P0 ;  /* 0x000000ff1b097207 */ /* 0x040fe40000000000 */
[----:B------:R-:W-:Y:S01]  /*2080*/  SEL R11, R27, RZ, P2 ;  /* 0x000000ff1b0b7207 */ /* 0x000fe20001000000 */
[----:B------:R-:W-:Y:S02]  /*2090*/  IMAD.SHL.U32 R15, R10, 0x2, RZ ;  /* 0x000000020a0f7824 */ /* 0x000fe400078e00ff */
[C---:B------:R-:W-:Y:S02]  /*20a0*/  IMAD R8, R20.reuse, R4, RZ ;  /* 0x0000000414087224 */ /* 0x040fe400078e02ff */
[----:B------:R-:W-:Y:S02]  /*20b0*/  IMAD R10, R20, R62, RZ ;  /* 0x0000003e140a7224 */ /* 0x000fe400078e02ff */
[----:B------:R-:W-:-:S02]  /*20c0*/  IMAD.IADD R9, R22, 0x1, R9 ;  /* 0x0000000116097824 */ /* 0x000fc400078e0209 */
[----:B------:R-:W-:Y:S01]  /*20d0*/  IMAD.IADD R11, R80, 0x1, R11 ;  /* 0x00000001500b7824 */ /* 0x000fe200078e020b */
[----:B------:R-:W-:Y:S01]  /*20e0*/  LOP3.LUT R0, R15, 0x2, R0, 0xe2, !PT ;  /* 0x000000020f007812 */ /* 0x000fe200078ee200 */
[C---:B------:R-:W-:Y:S01]  /*20f0*/  IMAD R13, R19.reuse, R5, R8 ;  /* 0x00000005130d7224 */ /* 0x040fe200078e0208 */
[----:B------:R-:W-:Y:S01]  /*2100*/  SHF.R.S32.HI R8, RZ, 0x1f, R9 ;  /* 0x0000001fff087819 */ /* 0x000fe20000011409 */
[----:B------:R-:W-:Y:S01]  /*2110*/  IMAD R15, R19, R63, R10 ;  /* 0x0000003f130f7224 */ /* 0x000fe200078e020a */
[----:B------:R-:W-:Y:S02]  /*2120*/  SHF.R.S32.HI R10, RZ, 0x1f, R11 ;  /* 0x0000001fff0a7819 */ /* 0x000fe4000001140b */
[----:B------:R-:W-:Y:S02]  /*2130*/  LEA.HI R72, R8, R9, RZ, 0x4 ;  /* 0x0000000908487211 */ /* 0x000fe400078f20ff */
[----:B------:R-:W-:Y:S02]  /*2140*/  LEA.HI R71, R10, R11, RZ, 0x4 ;  /* 0x0000000b0a477211 */ /* 0x000fe400078f20ff */
[----:B------:R-:W-:-:S02]  /*2150*/  LEA.HI R8, R8, R9, RZ, 0x5 ;  /* 0x0000000908087211 */ /* 0x000fc400078f28ff */
[----:B------:R-:W-:-:S03]  /*2160*/  LEA.HI R10, R10, R11, RZ, 0x5 ;  /* 0x0000000b0a0a7211 */ /* 0x000fc600078f28ff */
[----:B------:R-:W-:Y:S01]  /*2170*/  IMAD.SHL.U32 R9, R8, 0x80, RZ ;  /* 0x0000008008097824 */ /* 0x000fe200078e00ff */
[----:B--2---:R-:W-:Y:S01]  /*2180*/  LOP3.LUT R8, R30, 0x10, R72, 0xf8, !PT ;  /* 0x000000101e087812 */ /* 0x004fe200078ef848 */
[----:B------:R-:W-:Y:S01]  /*2190*/  IMAD.SHL.U32 R11, R10, 0x80, RZ ;  /* 0x000000800a0b7824 */ /* 0x000fe200078e00ff */
[----:B------:R-:W-:Y:S02]  /*21a0*/  LOP3.LUT R10, R30, 0x10, R71, 0xf8, !PT ;  /* 0x000000101e0a7812 */ /* 0x000fe400078ef847 */
[----:B------:R-:W0:Y:S01]  /*21b0*/  S2R R30, SR_TID.X ;  /* 0x00000000001e7919 */ /* 0x000e220000002100 */
[----:B------:R-:W-:Y:S01]  /*21c0*/  IMAD.IADD R55, R55, 0x1, R13 ;  /* 0x0000000137377824 */ /* 0x000fe200078e020d */
[----:B------:R-:W-:Y:S01]  /*21d0*/  LOP3.LUT R9, R9, 0xfffff000, RZ, 0xc0, !PT ;  /* 0xfffff00009097812 */ /* 0x000fe200078ec0ff */
[----:B------:R-:W-:Y:S01]  /*21e0*/  IMAD.IADD R53, R13, 0x1, R53 ;  /* 0x000000010d357824 */ /* 0x000fe200078e0235 */
[----:B-----5:R-:W-:Y:S02]  /*21f0*/  SHF.R.S32.HI R13, RZ, 0x1f, R24 ;  /* 0x0000001fff0d7819 */ /* 0x020fe40000011418 */
[----:B------:R-:W-:-:S02]  /*2200*/  LOP3.LUT R8, R8, R28, RZ, 0x3c, !PT ;  /* 0x0000001c08087212 */ /* 0x000fc400078e3cff */
[----:B------:R-:W-:Y:S02]  /*2210*/  P2R R81, PR, RZ, 0x4 ;  /* 0x00000004ff517803 */ /* 0x000fe40000000000 */
[----:B------:R-:W-:Y:S02]  /*2220*/  LOP3.LUT R11, R11, 0xfffff000, RZ, 0xc0, !PT ;  /* 0xfffff0000b0b7812 */ /* 0x000fe400078ec0ff */
[----:B------:R-:W-:Y:S02]  /*2230*/  LOP3.LUT R10, R10, R28, RZ, 0x3c, !PT ;  /* 0x0000001c0a0a7212 */ /* 0x000fe400078e3cff */
[----:B---3--:R-:W-:Y:S01]  /*2240*/  IADD3 R70, R8, R9, R21 ;  /* 0x0000000908467210 */ /* 0x008fe20007ffe015 */
[----:B------:R-:W-:Y:S01]  /*2250*/  IMAD R8, R13, R4, RZ ;  /* 0x000000040d087224 */ /* 0x000fe200078e02ff */
[----:B------:R-:W-:Y:S01]  /*2260*/  IADD3 R46, P2, R19, R46, RZ ;  /* 0x0000002e132e7210 */ /* 0x000fe20007f5e0ff */
[----:B------:R-:W-:Y:S02]  /*2270*/  IMAD.IADD R51, R51, 0x1, R15 ;  /* 0x0000000133337824 */ /* 0x000fe400078e020f */
[----:B------:R-:W-:-:S02]  /*2280*/  IMAD.IADD R49, R15, 0x1, R49 ;  /* 0x000000010f317824 */ /* 0x000fc400078e0231 */
[----:B------:R-:W-:Y:S01]  /*2290*/  IMAD R13, R13, R62, RZ ;  /* 0x0000003e0d0d7224 */ /* 0x000fe200078e02ff */
[----:B------:R-:W-:Y:S01]  /*22a0*/  IADD3 R69, R10, R11, R21 ;  /* 0x0000000b0a457210 */ /* 0x000fe20007ffe015 */
[C---:B------:R-:W-:Y:S01]  /*22b0*/  IMAD R21, R24.reuse, R5, R8 ;  /* 0x0000000518157224 */ /* 0x040fe200078e0208 */
[----:B------:R-:W-:Y:S01]  /*22c0*/  LOP3.LUT R7, R71, 0xfffffff0, RZ, 0xc0, !PT ;  /* 0xfffffff047077812 */ /* 0x000fe200078ec0ff */
[----:B------:R-:W-:-:S04]  /*22d0*/  IMAD.WIDE.U32 R54, R24, R4, R54 ;  /* 0x0000000418367225 */ /* 0x000fc800078e0036 */
[----:B------:R-:W-:Y:S01]  /*22e0*/  IMAD.X R47, R20, 0x1, R3, P2 ;  /* 0x00000001142f7824 */ /* 0x000fe200010e0603 */
[----:B------:R-:W-:Y:S01]  /*22f0*/  LOP3.LUT R20, R72, 0xfffffff0, RZ, 0xc0, !PT ;  /* 0xfffffff048147812 */ /* 0x000fe200078ec0ff */
[----:B------:R-:W-:Y:S01]  /*2300*/  IMAD.WIDE.U32 R52, R24, R4, R52 ;  /* 0x0000000418347225 */ /* 0x000fe200078e0034 */
[----:B0-----:R-:W-:-:S03]  /*2310*/  SHF.R.U32.HI R28, RZ, 0x7, R30 ;  /* 0x00000007ff1c7819 */ /* 0x001fc6000001161e */
[C---:B------:R-:W-:Y:S02]  /*2320*/  IMAD R13, R24.reuse, R63, R13 ;  /* 0x0000003f180d7224 */ /* 0x040fe400078e020d */
[----:B------:R-:W-:Y:S01]  /*2330*/  IMAD.WIDE.U32 R50, R24, R62, R50 ;  /* 0x0000003e18327225 */ /* 0x000fe200078e0032 */
[----:B------:R-:W-:-:S03]  /*2340*/  SHF.L.U64.HI R63, R62, 0x7, R63 ;  /* 0x000000073e3f7819 */ /* 0x000fc6000001023f */
[----:B------:R-:W-:Y:S01]  /*2350*/  IMAD.WIDE.U32 R48, R24, R62, R48 ;  /* 0x0000003e18307225 */ /* 0x000fe200078e0030 */
[C---:B------:R-:W-:Y:S02]  /*2360*/  LOP3.LUT R45, R0.reuse, 0x1, RZ, 0xc0, !PT ;  /* 0x00000001002d7812 */ /* 0x040fe400078ec0ff */
[----:B------:R-:W-:Y:S01]  /*2370*/  LOP3.LUT R44, R0, 0x2, RZ, 0xc0, !PT ;  /* 0x00000002002c7812 */ /* 0x000fe200078ec0ff */
[----:B------:R-:W-:Y:S01]  /*2380*/  IMAD.SHL.U32 R60, R27, 0x2, RZ ;  /* 0x000000021b3c7824 */ /* 0x000fe200078e00ff */
[----:B------:R-:W-:Y:S01]  /*2390*/  ISETP.GE.AND P1, PT, R64, UR4, PT ;  /* 0x0000000440007c0c */ /* 0x000fe2000bf26270 */
[----:B------:R-:W-:Y:S01]  /*23a0*/  IMAD.IADD R27, R55, 0x1, R21 ;  /* 0x00000001371b7824 */ /* 0x000fe200078e0215 */
[----:B------:R-:W-:Y:S01]  /*23b0*/  SHF.R.S32.HI R4, RZ, 0x1f, R20 ;  /* 0x0000001fff047819 */ /* 0x000fe20000011414 */
[----:B------:R-:W-:Y:S01]  /*23c0*/  IMAD.SHL.U32 R62, R62, 0x80, RZ ;  /* 0x000000803e3e7824 */ /* 0x000fe200078e00ff */
[----:B------:R-:W-:Y:S01]  /*23d0*/  SHF.R.S32.HI R3, RZ, 0x1f, R7 ;  /* 0x0000001fff037819 */ /* 0x000fe20000011407 */
[----:B------:R-:W-:-:S02]  /*23e0*/  VIADD R61, R28, 0x8 ;  /* 0x000000081c3d7836 */ /* 0x000fc40000000000 */
[----:B------:R-:W-:Y:S02]  /*23f0*/  IMAD.IADD R21, R21, 0x1, R53 ;  /* 0x0000000115157824 */ /* 0x000fe400078e0235 */
[----:B------:R-:W-:Y:S02]  /*2400*/  IMAD.IADD R6, R51, 0x1, R13 ;  /* 0x0000000133067824 */ /* 0x000fe400078e020d */
[----:B------:R-:W-:Y:S02]  /*2410*/  IMAD.IADD R5, R13, 0x1, R49 ;  /* 0x000000010d057824 */ /* 0x000fe400078e0231 */
[----:B------:R-:W-:-:S07]  /*2420*/  IMAD.IADD R0, R57, 0x1, R29 ;  /* 0x0000000139007824 */ /* 0x000fce00078e021d */
.L_x_10445:
[----:B------:R-:W2:Y:S01]  /*2430*/  LDL R8, [R1+0x2c] ;  /* 0x00002c0001087983 */ /* 0x000ea20000100800 */
[----:B------:R-:W0:Y:S01]  /*2440*/  LDC R86, c[0x0][0x3f4] ;  /* 0x0000fd00ff567b82 */ /* 0x000e220000000800 */
[----:B------:R-:W-:Y:S01]  /*2450*/  VIADD R10, R2, 0xffffffff ;  /* 0xffffffff020a7836 */ /* 0x000fe20000000000 */
[----:B------:R-:W-:Y:S05]  /*2460*/  YIELD ;  /* 0x0000000000007946 */ /* 0x000fea0003800000 */
[----:B----4-:R-:W-:Y:S01]  /*2470*/  SHF.R.S32.HI R12, RZ, 0x1f, R10 ;  /* 0x0000001fff0c7819 */ /* 0x010fe2000001140a */
[----:B------:R-:W1:Y:S01]  /*2480*/  LDC.64 R76, c[0x0][0x2e8] ;  /* 0x0000ba00ff4c7b82 */ /* 0x000e620000000a00 */
[-C--:B------:R-:W-:Y:S01]  /*2490*/  IMAD R2, R68, R10.reuse, RZ ;  /* 0x0000000a44027224 */ /* 0x080fe200078e02ff */
[----:B------:R-:W-:Y:S01]  /*24a0*/  BSSY B0, `(.L_x_10406) ;  /* 0x00003f5000007945 */ /* 0x000fe20003800000 */
[----:B------:R-:W-:Y:S01]  /*24b0*/  IMAD.WIDE.U32 R36, R67, R10, RZ ;  /* 0x0000000a43247225 */ /* 0x000fe200078e00ff */
[----:B------:R-:W-:-:S03]  /*24c0*/  ISETP.GT.AND P2, PT, R10, R25, PT ;  /* 0x000000190a00720c */ /* 0x000fc60003f44270 */
[----:B------:R-:W-:Y:S02]  /*24d0*/  IMAD R9, R12, R67, R2 ;  /* 0x000000430c097224 */ /* 0x000fe400078e0202 */
[----:B------:R-:W-:Y:S02]  /*24e0*/  IMAD.MOV.U32 R2, RZ, RZ, R10 ;  /* 0x000000ffff027224 */ /* 0x000fe400078e000a */
        /* <DEDUP_REMOVED lines=31> */
[----:B------:R-:W-:Y:S02]  /*26e0*/  ULDC.64 UR6, c[0x0][0x400] ;  /* 0x0001000000067ab9 */ /* 0x000fe40000000a00 */
[----:B------:R-:W3:Y:S01]  /*26f0*/  LDL R78, [R1+0x10] ;  /* 0x00001000014e7983 */ /* 0x000ee20000100800 */
[----:B------:R-:W-:Y:S02]  /*2700*/  IADD3 R40, P3, P5, R54, UR4, R40 ;  /* 0x0000000436287c10 */ /* 0x000fe4000fd7e028 */
[----:B------:R-:W-:Y:S02]  /*2710*/  CS2R R34, SRZ ;  /* 0x0000000000227805 */ /* 0x000fe4000001ff00 */
[----:B------:R-:W-:Y:S02]  /*2720*/  CS2R R36, SRZ ;  /* 0x0000000000247805 */ /* 0x000fe4000001ff00 */
[----:B------:R-:W-:-:S02]  /*2730*/  IADD3.X R41, R27, UR5, R42, P3, P5 ;  /* 0x000000051b297c10 */ /* 0x000fc40009fea42a */
[----:B------:R-:W-:-:S04]  /*2740*/  IADD3 R38, P3, P5, R50, UR6, R38 ;  /* 0x0000000632267c10 */ /* 0x000fc8000fd7e026 */
[----:B------:R-:W-:Y:S02]  /*2750*/  IADD3.X R39, R6, UR7, R43, P3, P5 ;  /* 0x0000000706277c10 */ /* 0x000fe40009fea42b */
[----:B------:R-:W-:Y:S02]  /*2760*/  ISETP.GE.AND P5, PT, R154, R86, PT ;  /* 0x000000569a00720c */ /* 0x000fe40003fa6270 */
[----:B------:R-:W-:Y:S02]  /*2770*/  CS2R R28, SRZ ;  /* 0x00000000001c7805 */ /* 0x000fe4000001ff00 */
[----:B------:R-:W-:Y:S02]  /*2780*/  CS2R R12, SRZ ;  /* 0x00000000000c7805 */ /* 0x000fe4000001ff00 */
[----:B------:R-:W-:Y:S02]  /*2790*/  CS2R R30, SRZ ;  /* 0x00000000001e7805 */ /* 0x000fe4000001ff00 */
[----:B------:R-:W-:-:S05]  /*27a0*/  CS2R R14, SRZ ;  /* 0x00000000000e7805 */ /* 0x000fca000001ff00 */
[----:B------:R0:W5:Y:S04]  /*27b0*/  @!P5 LDG.E.64 R34, desc[UR42][R40.64] ;  /* 0x0000002a2822d981 */ /* 0x000168000c1e1b00 */
[----:B------:R0:W5:Y:S01]  /*27c0*/  @!P5 LDG.E.64 R36, desc[UR42][R38.64] ;  /* 0x0000002a2624d981 */ /* 0x000162000c1e1b00 */
[-C--:B--2---:R-:W-:Y:S02]  /*27d0*/  ISETP.GE.AND P3, PT, R82, R86.reuse, PT ;  /* 0x000000565200720c */ /* 0x084fe40003f66270 */
[----:B---3--:R-:W-:-:S11]  /*27e0*/  ISETP.GE.AND P5, PT, R78, R86, PT ;  /* 0x000000564e00720c */ /* 0x008fd60003fa6270 */
[----:B------:R0:W5:Y:S04]  /*27f0*/  @!P3 LDG.E.64 R28, desc[UR42][R40.64+0x10] ;  /* 0x0000102a281cb981 */ /* 0x000168000c1e1b00 */
[----:B------:R0:W5:Y:S04]  /*2800*/  @!P5 LDG.E.64 R12, desc[UR42][R40.64+0x20] ;  /* 0x0000202a280cd981 */ /* 0x000168000c1e1b00 */
[----:B------:R0:W5:Y:S04]  /*2810*/  @!P3 LDG.E.64 R30, desc[UR42][R38.64+0x10] ;  /* 0x0000102a261eb981 */ /* 0x000168000c1e1b00 */
[----:B------:R0:W5:Y:S02]  /*2820*/  @!P5 LDG.E.64 R14, desc[UR42][R38.64+0x20] ;  /* 0x0000202a260ed981 */ /* 0x000164000c1e1b00 */
.L_x_10410:
[----:B------:R-:W-:Y:S05]  /*2830*/  BSYNC B1 ;  /* 0x0000000000017941 */ /* 0x000fea0003800000 */
.L_x_10409:
        /* <DEDUP_REMOVED lines=10> */
.L_x_10411:
[----:B------:R-:W-:Y:S01]  /*28e0*/  IMAD R82, R17, 0x8, R16 ;  /* 0x0000000811527824 */ /* 0x000fe200078e0210 */
[----:B------:R-:W-:Y:S01]  /*28f0*/  SHF.L.U32 R85, R153, 0x1f, RZ ;  /* 0x0000001f99557819 */ /* 0x000fe200000006ff */
[----:B------:R-:W-:Y:S03]  /*2900*/  BSSY B1, `(.L_x_10412) ;  /* 0x0000003000017945 */ /* 0x000fe60003800000 */
[----:B------:R-:W0:Y:S02]  /*2910*/  SYNCS.PHASECHK.TRANS64.TRYWAIT P5, [R82+URZ+0x19c90], R85 ;  /* 0x019c9055520075a7 */ /* 0x000e2400080a017f */
[----:B0-----:R-:W-:Y:S05]  /*2920*/  @!P5 BRA `(.L_x_10413) ;  /* 0x0000018c00f8d947 */ /* 0x001fea0003800000 */
.L_x_10667:
[----:B------:R-:W-:Y:S05]  /*2930*/  BSYNC B1 ;  /* 0x0000000000017941 */ /* 0x000fea0003800000 */
.L_x_10412:
        /* <DEDUP_REMOVED lines=39> */
[--C-:B------:R-:W-:Y:S01]  /*2bb0*/  HADD2.F32 R79, -RZ, R78.reuse.H0_H0 ;  /* 0x2000004eff4f7230 */ /* 0x100fe20000004100 */
[----:B------:R-:W-:Y:S01]  /*2bc0*/  F2FP.F16.E4M3.UNPACK_B R93, R35.H1 ;  /* 0x00000023ff5d723e */ /* 0x000fe200030006ff */
[----:B------:R-:W-:Y:S02]  /*2bd0*/  HADD2.F32 R76, -RZ, R9.H0_H0 ;  /* 0x20000009ff4c7230 */ /* 0x000fe40000004100 */
[----:B------:R-:W-:Y:S01]  /*2be0*/  FMUL.FTZ R89, R77, R90 ;  /* 0x0000005a4d597220 */ /* 0x000fe20000410000 */
[----:B------:R-:W-:Y:S02]  /*2bf0*/  HADD2.F32 R78, -RZ, R78.H1_H1 ;  /* 0x3000004eff4e7230 */ /* 0x000fe40000004100 */
[-C--:B------:R-:W-:Y:S01]  /*2c00*/  FFMA.FTZ R9, R37, R79.reuse, R92 ;  /* 0x0000004f25097223 */ /* 0x080fe2000001005c */
[----:B------:R-:W-:Y:S01]  /*2c10*/  F2FP.F16.E4M3.UNPACK_B R37, R36.H1 ;  /* 0x00000024ff25723e */ /* 0x000fe200030006ff */
[----:B------:R-:W-:Y:S01]  /*2c20*/  FMUL.FTZ R90, R76, R90 ;  /* 0x0000005a4c5a7220 */ /* 0x000fe20000410000 */
[----:B------:R-:W-:Y:S01]  /*2c30*/  FFMA.FTZ R8, R8, R79, -R91 ;  /* 0x0000004f08087223 */ /* 0x000fe2000001085b */
        /* <DEDUP_REMOVED lines=16> */
[-C--:B------:R-:W-:Y:S01]  /*2d40*/  FFMA.FTZ R43, R43, R36.reuse, -R92 ;  /* 0x000000242b2b7223 */ /* 0x080fe2000001085c */
[----:B------:R-:W-:Y:S01]  /*2d50*/  FFMA.FTZ R78, R76, R36, R89 ;  /* 0x000000244c4e7223 */ /* 0x000fe20000010059 */
[----:B------:R-:W-:Y:S01]  /*2d60*/  F2FP.F16.E4M3.UNPACK_B R76, R11.H1 ;  /* 0x0000000bff4c723e */ /* 0x000fe200030006ff */
[-C--:B------:R-:W-:Y:S01]  /*2d70*/  FFMA.FTZ R36, R37, R77.reuse, -R90 ;  /* 0x0000004d25247223 */ /* 0x080fe2000001085a */
[----:B------:R-:W-:Y:S01]  /*2d80*/  FFMA.FTZ R37, R42, R77, R79 ;  /* 0x0000004d2a257223 */ /* 0x000fe2000001004f */
[----:B------:R-:W-:Y:S01]  /*2d90*/  F2FP.F16.E4M3.UNPACK_B R77, R10.H1 ;  /* 0x0000000aff4d723e */ /* 0x000fe200030006ff */
[----:B------:R-:W-:Y:S01]  /*2da0*/  HADD2.F32 R90, -RZ, R93.H1_H1 ;  /* 0x3000005dff5a7230 */ /* 0x000fe20000004100 */
[----:B------:R-:W-:Y:S01]  /*2db0*/  F2FP.SATFINITE.E4M3.F32.PACK_AB_MERGE_C R43, R78, R43, RZ ;  /* 0x0000002b4e2b723e */ /* 0x000fe200048070ff */
[--C-:B------:R-:W-:Y:S01]  /*2dc0*/  HADD2.F32 R78, -RZ, R76.reuse.H0_H0 ;  /* 0x2000004cff4e7230 */ /* 0x100fe20000004100 */
[----:B------:R-:W-:Y:S01]  /*2dd0*/  F2FP.F16.E4M3.UNPACK_B R92, R35 ;  /* 0x00000023ff5c723e */ /* 0x000fe200020006ff */
[----:B------:R-:W-:Y:S01]  /*2de0*/  HADD2.F32 R79, -RZ, R76.H1_H1 ;  /* 0x3000004cff4f7230 */ /* 0x000fe20000004100 */
[-C--:B------:R-:W-:Y:S01]  /*2df0*/  F2FP.F16.E4M3.UNPACK_B R76, R34.reuse.H1 ;  /* 0x00000022ff4c723e */ /* 0x080fe200030006ff */
[----:B------:R-:W-:Y:S01]  /*2e00*/  HADD2.F32 R35, -RZ, R77.H1_H1 ;  /* 0x3000004dff237230 */ /* 0x000fe20000004100 */
[----:B------:R-:W-:Y:S01]  /*2e10*/  F2FP.SATFINITE.E4M3.F32.PACK_AB_MERGE_C R42, R94, R91, RZ ;  /* 0x0000005b5e2a723e */ /* 0x000fe200048070ff */
[----:B------:R-:W-:Y:S01]  /*2e20*/  HADD2.F32 R94, -RZ, R92.H1_H1 ;  /* 0x3000005cff5e7230 */ /* 0x000fe20000004100 */
[----:B------:R-:W-:Y:S01]  /*2e30*/  F2FP.F16.E4M3.UNPACK_B R89, R34 ;  /* 0x00000022ff59723e */ /* 0x000fe200020006ff */
[----:B------:R-:W-:-:S02]  /*2e40*/  HADD2.F32 R91, -RZ, R76.H1_H1 ;  /* 0x3000004cff5b7230 */ /* 0x000fc40000004100 */
[-C--:B------:R-:W-:Y:S01]  /*2e50*/  FMUL.FTZ R95, R79, R90.reuse ;  /* 0x0000005a4f5f7220 */ /* 0x080fe20000410000 */
[----:B------:R-:W-:Y:S02]  /*2e60*/  HADD2.F32 R77, -RZ, R77.H0_H0 ;  /* 0x2000004dff4d7230 */ /* 0x000fe40000004100 */
[C---:B------:R-:W-:Y:S01]  /*2e70*/  FMUL.FTZ R98, R78.reuse, R90 ;  /* 0x0000005a4e627220 */ /* 0x040fe20000410000 */
[----:B------:R-:W-:Y:S02]  /*2e80*/  HADD2.F32 R90, -RZ, R89.H1_H1 ;  /* 0x30000059ff5a7230 */ /* 0x000fe40000004100 */
[----:B------:R-:W-:Y:S01]  /*2e90*/  FFMA.FTZ R34, R78, R91, -R95 ;  /* 0x0000005b4e227223 */ /* 0x000fe2000001085f */
[-C--:B------:R-:W-:Y:S01]  /*2ea0*/  FMUL.FTZ R96, R35, R94.reuse ;  /* 0x0000005e23607220 */ /* 0x080fe20000410000 */
        /* <DEDUP_REMOVED lines=12> */
[--C-:B------:R-:W-:Y:S01]  /*2f70*/  HADD2.F32 R35, -RZ, R10.reuse.H0_H0 ;  /* 0x2000000aff237230 */ /* 0x100fe20000004100 */
[----:B------:R-:W-:Y:S01]  /*2f80*/  F2FP.SATFINITE.E4M3.F32.PACK_AB_MERGE_C R8, R37, R36, R43 ;  /* 0x000000242508723e */ /* 0x000fe2000480702b */
[----:B------:R-:W-:-:S02]  /*2f90*/  HADD2.F32 R10, -RZ, R10.H1_H1 ;  /* 0x3000000aff0a7230 */ /* 0x000fc40000004100 */
[-C--:B------:R-:W-:Y:S01]  /*2fa0*/  FMUL.FTZ R94, R78, R93.reuse ;  /* 0x0000005d4e5e7220 */ /* 0x080fe20000410000 */
[----:B------:R-:W-:Y:S02]  /*2fb0*/  HADD2.F32 R92, -RZ, R92.H0_H0 ;  /* 0x2000005cff5c7230 */ /* 0x000fe40000004100 */
[----:B------:R-:W-:Y:S01]  /*2fc0*/  FMUL.FTZ R93, R77, R93 ;  /* 0x0000005d4d5d7220 */ /* 0x000fe20000410000 */
[----:B------:R-:W-:Y:S02]  /*2fd0*/  HADD2.F32 R76, -RZ, R76.H0_H0 ;  /* 0x2000004cff4c7230 */ /* 0x000fe40000004100 */
        /* <DEDUP_REMOVED lines=9> */
.L_x_10418:
[----:B------:R-:W-:Y:S05]  /*3070*/  BSYNC B2 ;  /* 0x0000000000027941 */ /* 0x000fea0003800000 */
.L_x_10417:
[----:B--2---:R1:W-:Y:S02]  /*3080*/  STG.E.128 desc[UR42][R32.64], R8 ;  /* 0x0000000820007986 */ /* 0x0043e4000c101d2a */
.L_x_10416:
[----:B------:R-:W-:Y:S05]  /*3090*/  BSYNC B1 ;  /* 0x0000000000017941 */ /* 0x000fea0003800000 */
.L_x_10415:
        /* <DEDUP_REMOVED lines=115> */
.L_x_10422:
[----:B------:R-:W-:Y:S05]  /*37d0*/  BSYNC B2 ;  /* 0x0000000000027941 */ /* 0x000fea0003800000 */
.L_x_10421:
[----:B------:R2:W-:Y:S02]  /*37e0*/  STG.E.128 desc[UR42][R32.64+0x20], R8 ;  /* 0x0000200820007986 */ /* 0x0005e4000c101d2a */
.L_x_10420:
[----:B------:R-:W-:Y:S05]  /*37f0*/  BSYNC B1 ;  /* 0x0000000000017941 */ /* 0x000fea0003800000 */
.L_x_10419:
        /* <DEDUP_REMOVED lines=111> */
.L_x_10424:
[----:B------:R-:W-:Y:S05]  /*3ef0*/  BSYNC B1 ;  /* 0x0000000000017941 */ /* 0x000fea0003800000 */
.L_x_10423:
[----:B------:R3:W-:Y:S01]  /*3f00*/  STG.E.128 desc[UR42][R32.64+0x40], R8 ;  /* 0x0000400820007986 */ /* 0x0007e2000c101d2a */
[----:B------:R-:W-:Y:S05]  /*3f10*/  BRA `(.L_x_10414) ;  /* 0x0000002400347947 */ /* 0x000fea0003800000 */
.L_x_10408:
        /* <DEDUP_REMOVED lines=27> */
.L_x_10426:
[----:B------:R-:W-:Y:S05]  /*40d0*/  BSYNC B1 ;  /* 0x0000000000017941 */ /* 0x000fea0003800000 */
.L_x_10425:
        /* <DEDUP_REMOVED lines=12> */
.L_x_10427:
[----:B------:R-:W-:Y:S01]  /*41a0*/  IMAD R82, R17, 0x8, R16 ;  /* 0x0000000811527824 */ /* 0x000fe200078e0210 */
[----:B------:R-:W-:Y:S01]  /*41b0*/  SHF.L.U32 R85, R153, 0x1f, RZ ;  /* 0x0000001f99557819 */ /* 0x000fe200000006ff */
[----:B------:R-:W-:Y:S03]  /*41c0*/  BSSY B1, `(.L_x_10428) ;  /* 0x0000003000017945 */ /* 0x000fe60003800000 */
[----:B------:R-:W1:Y:S02]  /*41d0*/  SYNCS.PHASECHK.TRANS64.TRYWAIT P5, [R82+URZ+0x19c90], R85 ;  /* 0x019c9055520075a7 */ /* 0x000e6400080a017f */
[----:B-1----:R-:W-:Y:S05]  /*41e0*/  @!P5 BRA `(.L_x_10429) ;  /* 0x0000017400dcd947 */ /* 0x002fea0003800000 */
.L_x_10668:
[----:B------:R-:W-:Y:S05]  /*41f0*/  BSYNC B1 ;  /* 0x0000000000017941 */ /* 0x000fea0003800000 */
.L_x_10428:
        /* <DEDUP_REMOVED lines=13> */
[----:B------:R-:W2:Y:S04]  /*42d0*/  LDL R41, [R1+0x8] ;  /* 0x0000080001297983 */ /* 0x000ea80000100800 */
[----:B------:R-:W3:Y:S04]  /*42e0*/  LDL R40, [R1+0x7c] ;  /* 0x00007c0001287983 */ /* 0x000ee80000100800 */
[----:B------:R-:W4:Y:S01]  /*42f0*/  LDL R39, [R1+0x14] ;  /* 0x0000140001277983 */ /* 0x000f220000100800 */
[----:B------:R-:W-:Y:S01]  /*4300*/  SEL R36, R60, R95, !P0 ;  /* 0x0000005f3c247207 */ /* 0x000fe20004000000 */
[----:B------:R-:W-:Y:S01]  /*4310*/  BSSY B2, `(.L_x_10432) ;  /* 0x00000ee000027945 */ /* 0x000fe20003800000 */
[----:B------:R-:W-:-:S02]  /*4320*/  ISETP.GE.AND P6, PT, R22, R86, PT ;  /* 0x000000561600720c */ /* 0x000fc40003fc6270 */
[----:B------:R-:W-:Y:S02]  /*4330*/  SHF.R.S32.HI R37, RZ, 0x1f, R36 ;  /* 0x0000001fff257819 */ /* 0x000fe40000011424 */
[----:B------:R-:W-:Y:S02]  /*4340*/  IADD3 R101, P4, P5, R58, R78, R20 ;  /* 0x0000004e3a657210 */ /* 0x000fe40007d9e014 */
[----:B------:R-:W-:-:S04]  /*4350*/  LEA.HI R37, R37, R36, RZ, 0x5 ;  /* 0x0000002425257211 */ /* 0x000fc800078f28ff */
[----:B------:R-:W-:-:S04]  /*4360*/  SHF.R.S32.HI R37, RZ, 0x5, R37 ;  /* 0x00000005ff257819 */ /* 0x000fc80000011425 */
[----:B------:R-:W-:-:S04]  /*4370*/  LEA.HI.SX32 R37, R72, R37, 0x1c ;  /* 0x0000002548257211 */ /* 0x000fc800078fe2ff */
        /* <DEDUP_REMOVED lines=188> */
[----:B------:R-:W-:Y:S01]  /*4f40*/  F2FP.F16.E4M3.UNPACK_B R40, R99.H1 ;  /* 0x00000063ff28723e */ /* 0x000fe200030006ff */
[--C-:B------:R-:W-:Y:S01]  /*4f50*/  HADD2.F32 R113, -RZ, R33.reuse.H0_H0 ;  /* 0x20000021ff717230 */ /* 0x100fe20000004100 */
[----:B------:R-:W-:Y:S01]  /*4f60*/  F2FP.F16.E4M3.UNPACK_B R98, R98 ;  /* 0x00000062ff62723e */ /* 0x000fe200020006ff */
[----:B------:R-:W-:Y:S01]  /*4f70*/  HADD2.F32 R33, -RZ, R33.H1_H1 ;  /* 0x30000021ff217230 */ /* 0x000fe20000004100 */
[----:B------:R-:W-:Y:S01]  /*4f80*/  F2FP.F16.E4M3.UNPACK_B R42, R42 ;  /* 0x0000002aff2a723e */ /* 0x000fe200020006ff */
[----:B------:R-:W-:-:S02]  /*4f90*/  HADD2.F32 R97, -RZ, R40.H0_H0 ;  /* 0x20000028ff617230 */ /* 0x000fc40000004100 */
[CC--:B------:R-:W-:Y:S01]  /*4fa0*/  FMUL.FTZ R109, R39.reuse, R113.reuse ;  /* 0x00000071276d7220 */ /* 0x0c0fe20000410000 */
[C---:B------:R-:W-:Y:S01]  /*4fb0*/  FMUL.FTZ R113, R96.reuse, R113 ;  /* 0x0000007160717220 */ /* 0x040fe20000410000 */
[----:B------:R-:W-:Y:S01]  /*4fc0*/  HADD2.F32 R36, -RZ, R36.H1_H1 ;  /* 0x30000024ff247230 */ /* 0x000fe20000004100 */
[----:B------:R-:W-:Y:S01]  /*4fd0*/  F2FP.F16.E4M3.UNPACK_B R99, R99 ;  /* 0x00000063ff63723e */ /* 0x000fe200020006ff */
[----:B------:R-:W-:Y:S02]  /*4fe0*/  HADD2.F32 R34, -RZ, R34.H1_H1 ;  /* 0x30000022ff227230 */ /* 0x000fe40000004100 */
[-C--:B------:R-:W-:Y:S01]  /*4ff0*/  FFMA.FTZ R109, R96, R97.reuse, -R109 ;  /* 0x00000061606d7223 */ /* 0x080fe2000001086d */
[----:B------:R-:W-:Y:S01]  /*5000*/  FFMA.FTZ R113, R39, R97, R113 ;  /* 0x0000006127717223 */ /* 0x000fe20000010071 */
[----:B------:R-:W-:Y:S02]  /*5010*/  HADD2.F32 R39, -RZ, R40.H1_H1 ;  /* 0x30000028ff277230 */ /* 0x000fe40000004100 */
[-C--:B------:R-:W-:Y:S01]  /*5020*/  FMUL.FTZ R97, R36, R33.reuse ;  /* 0x0000002124617220 */ /* 0x080fe20000410000 */
[C---:B------:R-:W-:Y:S01]  /*5030*/  FMUL.FTZ R33, R34.reuse, R33 ;  /* 0x0000002122217220 */ /* 0x040fe20000410000 */
[----:B------:R-:W-:Y:S01]  /*5040*/  HADD2.F32 R40, -RZ, R38.H0_H0 ;  /* 0x20000026ff287230 */ /* 0x000fe20000004100 */
[----:B------:R-:W-:Y:S01]  /*5050*/  F2FP.SATFINITE.E4M3.F32.PACK_AB_MERGE_C R13, R13, R111, RZ ;  /* 0x0000006f0d0d723e */ /* 0x000fe200048070ff */
[-C--:B------:R-:W-:Y:S01]  /*5060*/  FFMA.FTZ R34, R34, R39.reuse, -R97 ;  /* 0x0000002722227223 */ /* 0x080fe20000010861 */
        /* <DEDUP_REMOVED lines=8> */
[-C--:B------:R-:W-:Y:S01]  /*50f0*/  FMUL.FTZ R96, R36, R97.reuse ;  /* 0x0000006124607220 */ /* 0x080fe20000410000 */
[C---:B------:R-:W-:Y:S01]  /*5100*/  FMUL.FTZ R97, R40.reuse, R97 ;  /* 0x0000006128617220 */ /* 0x040fe20000410000 */
[----:B------:R-:W-:Y:S02]  /*5110*/  HADD2.F32 R115, -RZ, R38.H1_H1 ;  /* 0x30000026ff737230 */ /* 0x000fe40000004100 */
[-C--:B------:R-:W-:Y:S01]  /*5120*/  FFMA.FTZ R96, R40, R39.reuse, -R96 ;  /* 0x0000002728607223 */ /* 0x080fe20000010860 */
[----:B------:R-:W-:Y:S01]  /*5130*/  FFMA.FTZ R97, R36, R39, R97 ;  /* 0x0000002724617223 */ /* 0x000fe20000010061 */
[----:B------:R-:W-:Y:S01]  /*5140*/  HADD2.F32 R39, -RZ, R42.H1_H1 ;  /* 0x3000002aff277230 */ /* 0x000fe20000004100 */
[----:B------:R-:W-:Y:S01]  /*5150*/  F2FP.SATFINITE.E4M3.F32.PACK_AB_MERGE_C R40, R14, R107, R13 ;  /* 0x0000006b0e28723e */ /* 0x000fe2000480700d */
[----:B------:R-:W-:-:S03]  /*5160*/  HADD2.F32 R36, -RZ, R99.H1_H1 ;  /* 0x30000063ff247230 */ /* 0x000fc60000004100 */
[-C--:B------:R-:W-:Y:S01]  /*5170*/  FMUL.FTZ R38, R39, R98.reuse ;  /* 0x0000006227267220 */ /* 0x080fe20000410000 */
[----:B------:R-:W-:-:S03]  /*5180*/  FMUL.FTZ R98, R115, R98 ;  /* 0x0000006273627220 */ /* 0x000fc60000410000 */
[-C--:B------:R-:W-:Y:S01]  /*5190*/  FFMA.FTZ R115, R115, R36.reuse, -R38 ;  /* 0x0000002473737223 */ /* 0x080fe20000010826 */
[----:B------:R-:W-:Y:S01]  /*51a0*/  FFMA.FTZ R36, R39, R36, R98 ;  /* 0x0000002427247223 */ /* 0x000fe20000010062 */
[----:B------:R-:W-:-:S03]  /*51b0*/  F2FP.SATFINITE.E4M3.F32.PACK_AB_MERGE_C R39, R32, R106, R105 ;  /* 0x0000006a2027723e */ /* 0x000fc60004807069 */
[----:B------:R-:W-:Y:S02]  /*51c0*/  F2FP.SATFINITE.E4M3.F32.PACK_AB_MERGE_C R38, R115, R96, R34 ;  /* 0x000000607326723e */ /* 0x000fe40004807022 */
[----:B------:R-:W-:Y:S01]  /*51d0*/  F2FP.SATFINITE.E4M3.F32.PACK_AB_MERGE_C R42, R36, R97, R33 ;  /* 0x00000061242a723e */ /* 0x000fe20004807021 */
[----:B------:R-:W-:-:S07]  /*51e0*/  IMAD.MOV.U32 R36, RZ, RZ, R102 ;  /* 0x000000ffff247224 */ /* 0x000fce00078e0066 */
.L_x_10433:
[----:B------:R-:W-:Y:S05]  /*51f0*/  BSYNC B2 ;  /* 0x0000000000027941 */ /* 0x000fea0003800000 */
.L_x_10432:
[----:B------:R-:W-:Y:S02]  /*5200*/  IADD3.X R14, R74, R94, R4, P4, P5 ;  /* 0x0000005e4a0e7210 */ /* 0x000fe400027ea404 */
        /* <DEDUP_REMOVED lines=10> */
.L_x_10431:
[----:B------:R-:W-:Y:S05]  /*52b0*/  BSYNC B1 ;  /* 0x0000000000017941 */ /* 0x000fea0003800000 */
.L_x_10430:
[----:B------:R-:W-:-:S13]  /*52c0*/  ISETP.NE.AND P4, PT, R44, RZ, PT ;  /* 0x000000ff2c00720c */ /* 0x000fda0003f85270 */
[----:B------:R-:W-:Y:S05]  /*52d0*/  @!P4 BRA `(.L_x_10414) ;  /* 0x000000100044c947 */ /* 0x000fea0003800000 */
[----:B------:R-:W2:Y:S04]  /*52e0*/  LDL R32, [R1+0x8] ;  /* 0x0000080001207983 */ /* 0x000ea80000100800 */
[----:B0-----:R-:W3:Y:S04]  /*52f0*/  LDL R15, [R1+0x7c] ;  /* 0x00007c00010f7983 */ /* 0x001ee80000100800 */
        /* <DEDUP_REMOVED lines=47> */
[----:B0-----:R-:W-:Y:S01]  /*55f0*/  IMAD.MOV.U32 R29, RZ, RZ, R12 ;  /* 0x000000ffff1d7224 */ /* 0x001fe200078e000c */
        /* <DEDUP_REMOVED lines=62> */
[--C-:B------:R-:W-:Y:S02]  /*59e0*/  HADD2.F32 R40, -RZ, R38.reuse.H0_H0 ;  /* 0x20000026ff287230 */ /* 0x100fe40000004100 */
        /* <DEDUP_REMOVED lines=8> */
[CC--:B------:R-:W-:Y:S01]  /*5a70*/  FMUL.FTZ R99, R89.reuse, R96.reuse ;  /* 0x0000006059637220 */ /* 0x0c0fe20000410000 */
[----:B------:R-:W-:Y:S01]  /*5a80*/  FFMA.FTZ R40, R86, R91, R97 ;  /* 0x0000005b56287223 */ /* 0x000fe20000010061 */
[C---:B------:R-:W-:Y:S01]  /*5a90*/  FMUL.FTZ R98, R42.reuse, R96 ;  /* 0x000000602a627220 */ /* 0x040fe20000410000 */
[----:B------:R-:W-:Y:S01]  /*5aa0*/  F2FP.F16.E4M3.UNPACK_B R92, R92 ;  /* 0x0000005cff5c723e */ /* 0x000fe200020006ff */
        /* <DEDUP_REMOVED lines=58> */
[----:B------:R-:W-:Y:S02]  /*5e50*/  HADD2.F32 R33, -RZ, R10.H0_H0 ;  /* 0x2000000aff217230 */ /* 0x000fe40000004100 */
[C---:B------:R-:W-:Y:S01]  /*5e60*/  FMUL.FTZ R41, R11.reuse, R41 ;  /* 0x000000290b297220 */ /* 0x040fe20000410000 */
[----:B------:R-:W-:Y:S01]  /*5e70*/  HADD2.F32 R43, -RZ, R42.H1_H1 ;  /* 0x3000002aff2b7230 */ /* 0x000fe20000004100 */
[----:B------:R-:W-:Y:S01]  /*5e80*/  F2FP.F16.E4M3.UNPACK_B R89, R8 ;  /* 0x00000008ff59723e */ /* 0x000fe200020006ff */
[----:B------:R-:W-:Y:S02]  /*5e90*/  HADD2.F32 R31, -RZ, R31.H1_H1 ;  /* 0x3000001fff1f7230 */ /* 0x000fe40000004100 */
[----:B------:R-:W-:Y:S02]  /*5ea0*/  HADD2.F32 R42, -RZ, R10.H1_H1 ;  /* 0x3000000aff2a7230 */ /* 0x000fe40000004100 */
[----:B------:R-:W-:Y:S01]  /*5eb0*/  FFMA.FTZ R10, R11, R33, -R86 ;  /* 0x000000210b0a7223 */ /* 0x000fe20000010856 */
[----:B------:R-:W-:Y:S01]  /*5ec0*/  FMUL.FTZ R90, R40, R43 ;  /* 0x0000002b285a7220 */ /* 0x000fe20000410000 */
[----:B------:R-:W-:Y:S01]  /*5ed0*/  FFMA.FTZ R11, R38, R33, R41 ;  /* 0x00000021260b7223 */ /* 0x000fe20000010029 */
[C---:B------:R-:W-:Y:S01]  /*5ee0*/  FMUL.FTZ R43, R31.reuse, R43 ;  /* 0x0000002b1f2b7220 */ /* 0x040fe20000410000 */
[-C--:B------:R-:W-:Y:S01]  /*5ef0*/  F2FP.F16.E4M3.UNPACK_B R33, R15.reuse ;  /* 0x0000000fff21723e */ /* 0x080fe200020006ff */
[-C--:B------:R-:W-:Y:S01]  /*5f00*/  FFMA.FTZ R31, R31, R42.reuse, -R90 ;  /* 0x0000002a1f1f7223 */ /* 0x080fe2000001085a */
[----:B------:R-:W-:Y:S01]  /*5f10*/  F2FP.F16.E4M3.UNPACK_B R15, R15.H1 ;  /* 0x0000000fff0f723e */ /* 0x000fe200030006ff */
[----:B------:R-:W-:Y:S01]  /*5f20*/  FFMA.FTZ R38, R40, R42, R43 ;  /* 0x0000002a28267223 */ /* 0x000fe2000001002b */
[-C--:B------:R-:W-:Y:S01]  /*5f30*/  F2FP.F16.E4M3.UNPACK_B R41, R35.reuse ;  /* 0x00000023ff29723e */ /* 0x080fe200020006ff */
[----:B------:R-:W-:Y:S01]  /*5f40*/  HADD2.F32 R9, -RZ, R96.H0_H0 ;  /* 0x20000060ff097230 */ /* 0x000fe20000004100 */
[----:B------:R-:W-:Y:S01]  /*5f50*/  F2FP.F16.E4M3.UNPACK_B R42, R35.H1 ;  /* 0x00000023ff2a723e */ /* 0x000fe200030006ff */
[----:B------:R-:W-:Y:S01]  /*5f60*/  HADD2.F32 R40, -RZ, R15.H0_H0 ;  /* 0x2000000fff287230 */ /* 0x000fe20000004100 */
[----:B------:R-:W-:Y:S01]  /*5f70*/  F2FP.F16.E4M3.UNPACK_B R90, R8.H1 ;  /* 0x00000008ff5a723e */ /* 0x000fe200030006ff */
[----:B------:R-:W-:Y:S01]  /*5f80*/  HADD2.F32 R43, -RZ, R41.H0_H0 ;  /* 0x20000029ff2b7230 */ /* 0x000fe20000004100 */
[----:B------:R-:W-:Y:S01]  /*5f90*/  F2FP.SATFINITE.E4M3.F32.PACK_AB_MERGE_C R10, R31, R10, RZ ;  /* 0x0000000a1f0a723e */ /* 0x000fe200048070ff */
[----:B------:R-:W-:-:S02]  /*5fa0*/  HADD2.F32 R8, -RZ, R95.H0_H0 ;  /* 0x2000005fff087230 */ /* 0x000fc40000004100 */
[----:B------:R-:W-:Y:S01]  /*5fb0*/  FMUL.FTZ R99, R40, R9 ;  /* 0x0000000928637220 */ /* 0x000fe20000410000 */
[----:B------:R-:W-:Y:S01]  /*5fc0*/  HADD2.F32 R35, -RZ, R33.H0_H0 ;  /* 0x20000021ff237230 */ /* 0x000fe20000004100 */
[----:B------:R-:W-:Y:S01]  /*5fd0*/  F2FP.SATFINITE.E4M3.F32.PACK_AB_MERGE_C R11, R38, R11, RZ ;  /* 0x0000000b260b723e */ /* 0x000fe200048070ff */
[----:B------:R-:W-:Y:S02]  /*5fe0*/  HADD2.F32 R86, -RZ, R42.H0_H0 ;  /* 0x2000002aff567230 */ /* 0x000fe40000004100 */
[-C--:B------:R-:W-:Y:S01]  /*5ff0*/  FMUL.FTZ R98, R43, R8.reuse ;  /* 0x000000082b627220 */ /* 0x080fe20000410000 */
[----:B------:R-:W-:Y:S02]  /*6000*/  HADD2.F32 R91, -RZ, R90.H0_H0 ;  /* 0x2000005aff5b7230 */ /* 0x000fe40000004100 */
[----:B------:R-:W-:Y:S01]  /*6010*/  FMUL.FTZ R100, R35, R8 ;  /* 0x0000000823647220 */ /* 0x000fe20000410000 */
[----:B------:R-:W-:Y:S02]  /*6020*/  HADD2.F32 R92, -RZ, R89.H0_H0 ;  /* 0x20000059ff5c7230 */ /* 0x000fe40000004100 */
[----:B------:R-:W-:Y:S01]  /*6030*/  FMUL.FTZ R97, R86, R9 ;  /* 0x0000000956617220 */ /* 0x000fe20000410000 */
[----:B------:R-:W-:-:S02]  /*6040*/  HADD2.F32 R42, -RZ, R42.H1_H1 ;  /* 0x3000002aff2a7230 */ /* 0x000fc40000004100 */
[-C--:B------:R-:W-:Y:S01]  /*6050*/  FFMA.FTZ R99, R86, R91.reuse, R99 ;  /* 0x0000005b56637223 */ /* 0x080fe20000010063 */
        /* <DEDUP_REMOVED lines=11> */
[----:B------:R-:W-:Y:S01]  /*6110*/  FMUL.FTZ R92, R41, R86 ;  /* 0x00000056295c7220 */ /* 0x000fe20000410000 */
[----:B------:R-:W-:Y:S02]  /*6120*/  HADD2.F32 R40, -RZ, R89.H1_H1 ;  /* 0x30000059ff287230 */ /* 0x000fe40000004100 */
[-C--:B------:R-:W-:Y:S01]  /*6130*/  FFMA.FTZ R98, R15, R90.reuse, -R98 ;  /* 0x0000005a0f627223 */ /* 0x080fe20000010862 */
[----:B------:R-:W-:Y:S01]  /*6140*/  FFMA.FTZ R42, R42, R90, R35 ;  /* 0x0000005a2a2a7223 */ /* 0x000fe20000010023 */
[----:B------:R-:W-:Y:S01]  /*6150*/  FMUL.FTZ R86, R33, R86 ;  /* 0x0000005621567220 */ /* 0x000fe20000410000 */
[----:B------:R-:W-:Y:S01]  /*6160*/  F2FP.SATFINITE.E4M3.F32.PACK_AB_MERGE_C R13, R13, R28, R10 ;  /* 0x0000001c0d0d723e */ /* 0x000fe2000480700a */
[-C--:B------:R-:W-:Y:S01]  /*6170*/  FFMA.FTZ R33, R33, R40.reuse, -R92 ;  /* 0x0000002821217223 */ /* 0x080fe2000001085c */
[----:B------:R-:W-:Y:S01]  /*6180*/  F2FP.SATFINITE.E4M3.F32.PACK_AB_MERGE_C R97, R98, R97, RZ ;  /* 0x000000616261723e */ /* 0x000fe200048070ff */
[----:B------:R-:W-:Y:S01]  /*6190*/  FFMA.FTZ R86, R41, R40, R86 ;  /* 0x0000002829567223 */ /* 0x000fe20000010056 */
[----:B------:R-:W-:-:S02]  /*61a0*/  F2FP.SATFINITE.E4M3.F32.PACK_AB_MERGE_C R42, R42, R99, RZ ;  /* 0x000000632a2a723e */ /* 0x000fc400048070ff */
[----:B------:R-:W-:Y:S02]  /*61b0*/  F2FP.SATFINITE.E4M3.F32.PACK_AB_MERGE_C R15, R33, R8, R97 ;  /* 0x00000008210f723e */ /* 0x000fe40004807061 */
[----:B------:R-:W-:Y:S02]  /*61c0*/  F2FP.SATFINITE.E4M3.F32.PACK_AB_MERGE_C R33, R30, R29, R11 ;  /* 0x0000001d1e21723e */ /* 0x000fe4000480700b */
[----:B------:R-:W-:-:S07]  /*61d0*/  F2FP.SATFINITE.E4M3.F32.PACK_AB_MERGE_C R35, R86, R9, R42 ;  /* 0x000000095623723e */ /* 0x000fce000480702a */
.L_x_10435:
[----:B------:R-:W-:Y:S05]  /*61e0*/  BSYNC B1 ;  /* 0x0000000000017941 */ /* 0x000fea0003800000 */
.L_x_10434:
        /* <DEDUP_REMOVED lines=10> */
.L_x_10407:
[----:B------:R-:W-:-:S06]  /*6290*/  UISETP.NE.AND UP0, UPT, UR36, 0x3, UPT ;  /* 0x000000032400788c */ /* 0x000fcc000bf05270 */
[----:B------:R-:W-:-:S13]  /*62a0*/  PLOP3.LUT P3, PT, PT, PT, UP0, 0x80, 0x0 ;  /* 0x000000000000781c */ /* 0x000fda0003f6f008 */
[----:B------:R-:W-:Y:S05]  /*62b0*/  @!P3 BRA `(.L_x_10436) ;  /* 0x000000000004b947 */ /* 0x000fea0003800000 */
[----:B------:R-:W-:Y:S01]  /*62c0*/  BPT.TRAP 0x1 ;  /* 0x000000040000795c */ /* 0x000fe20000300000 */
.L_x_10436:
        /* <DEDUP_REMOVED lines=8> */
.L_x_10669:
[----:B------:R-:W-:Y:S05]  /*6350*/  BSYNC B1 ;  /* 0x0000000000017941 */ /* 0x000fea0003800000 */
.L_x_10437:
        /* <DEDUP_REMOVED lines=9> */
.L_x_10414:
[----:B------:R-:W-:Y:S05]  /*63f0*/  BSYNC B0 ;  /* 0x0000000000007941 */ /* 0x000fea0003800000 */
.L_x_10406:
        /* <DEDUP_REMOVED lines=17> */
.L_x_10440:
[----:B------:R-:W-:Y:S05]  /*6510*/  BSYNC B0 ;  /* 0x0000000000007941 */ /* 0x000fea0003800000 */
.L_x_10439:
[----:B------:R-:W2:Y:S01]  /*6520*/  SYNCS.PHASECHK.TRANS64.TRYWAIT P5, [R82+URZ+0x19cb0], R85 ;  /* 0x019cb055520075a7 */ /* 0x000ea200080a017f */
[----:B------:R-:W-:Y:S01]  /*6530*/  BSSY B0, `(.L_x_10441) ;  /* 0x0000003000007945 */ /* 0x000fe20003800000 */
[----:B------:R-:W-:-:S03]  /*6540*/  ISETP.GE.AND P3, PT, R19, R84, PT ;  /* 0x000000541300720c */ /* 0x000fc60003f66270 */
[----:B--2---:R-:W-:Y:S10]  /*6550*/  @!P5 BRA `(.L_x_10442) ;  /* 0x000001540028d947 */ /* 0x004ff40003800000 */
.L_x_10670:
[----:B------:R-:W-:Y:S05]  /*6560*/  BSYNC B0 ;  /* 0x0000000000007941 */ /* 0x000fea0003800000 */
.L_x_10441:
        /* <DEDUP_REMOVED lines=22> */
.L_x_10444:
[----:B------:R-:W-:Y:S05]  /*66d0*/  BSYNC B0 ;  /* 0x0000000000007941 */ /* 0x000fea0003800000 */
.L_x_10443:
        /* <DEDUP_REMOVED lines=17> */
.L_x_10401:
[----:B------:R-:W-:Y:S04]  /*67f0*/  BSSY B0, `(.L_x_10446) ;  /* 0x0000004000007945 */ /* 0x000fe80003800000 */
[----:B------:R-:W-:Y:S05]  /*6800*/  @P3 BRA `(.L_x_10447) ;  /* 0x0000000000083947 */ /* 0x000fea0003800000 */
[----:B------:R-:W0:Y:S02]  /*6810*/  FENCE.VIEW.ASYNC.G ;  /* 0x00000000000073c6 */ /* 0x000e240000000100 */
[----:B0-----:R-:W-:Y:S06]  /*6820*/  BAR.ARV 0xc, 0x200 ;  /* 0x0308000000007b1d */ /* 0x001fec0000002000 */
.L_x_10447:
[----:B------:R-:W-:Y:S05]  /*6830*/  BSYNC B0 ;  /* 0x0000000000007941 */ /* 0x000fea0003800000 */
.L_x_10446:
[----:B------:R-:W2:Y:S01]  /*6840*/  LDL R2, [R1+0x60] ;  /* 0x0000600001027983 */ /* 0x000ea20000100800 */
[----:B------:R-:W-:Y:S01]  /*6850*/  ULDC.64 UR4, c[0x0][0x990] ;  /* 0x0002640000047ab9 */ /* 0x000fe20000000a00 */
[----:B------:R-:W-:Y:S02]  /*6860*/  ULDC.64 UR6, c[0x0][0x998] ;  /* 0x0002660000067ab9 */ /* 0x000fe40000000a00 */
[----:B------:R-:W3:Y:S04]  /*6870*/  LDL R5, [R1+0x48] ;  /* 0x0000480001057983 */ /* 0x000ee80000100800 */
[----:B------:R-:W3:Y:S01]  /*6880*/  LDL R20, [R1+0x38] ;  /* 0x0000380001147983 */ /* 0x000ee20000100800 */
[----:B------:R-:W-:Y:S02]  /*6890*/  ISETP.NE.U32.AND P0, PT, RZ, UR4, PT ;  /* 0x00000004ff007c0c */ /* 0x000fe4000bf05070 */
[----:B------:R-:W-:Y:S01]  /*68a0*/  ISETP.NE.U32.AND P1, PT, RZ, UR6, PT ;  /* 0x00000006ff007c0c */ /* 0x000fe2000bf25070 */
[----:B----4-:R-:W4:Y:S01]  /*68b0*/  LDL R14, [R1+0x20] ;  /* 0x00002000010e7983 */ /* 0x010f220000100800 */
        /* <DEDUP_REMOVED lines=10> */
[----:B------:R-:W-:-:S03]  /*6960*/  @P0 SHF.R.S32.HI R15, RZ, 0x1f, R20 ;  /* 0x0000001fff0f0819 */ /* 0x000fc60000011414 */
        /* <DEDUP_REMOVED lines=10> */
[----:B------:R-:W-:-:S04]  /*6a10*/  @P1 IMAD.WIDE.U32 R6, R20, R12, R4 ;  /* 0x0000000c14061225 */ /* 0x000fc800078e0004 */
[----:B------:R-:W-:Y:S01]  /*6a20*/  @P0 IMAD.IADD R5, R3, 0x1, R9 ;  /* 0x0000000103050824 */ /* 0x000fe200078e0209 */
[----:B------:R-:W-:Y:S01]  /*6a30*/  @P1 LEA R8, P3, R6, UR6, 0x2 ;  /* 0x0000000606081c11 */ /* 0x000fe2000f8610ff */
[----:B------:R-:W-:Y:S01]  /*6a40*/  @P1 IMAD.IADD R3, R7, 0x1, R11 ;  /* 0x0000000107031824 */ /* 0x000fe200078e020b */
[----:B------:R-:W-:Y:S01]  /*6a50*/  @P0 LEA R4, P2, R2, UR4, 0x2 ;  /* 0x0000000402040c11 */ /* 0x000fe2000f8410ff */
[----:B------:R-:W-:Y:S01]  /*6a60*/  IMAD.MOV.U32 R0, RZ, RZ, 0x3f800000 ;  /* 0x3f800000ff007424 */ /* 0x000fe200078e00ff */
[----:B------:R-:W-:Y:S02]  /*6a70*/  ULDC UR4, c[0x0][0x988] ;  /* 0x0002620000047ab9 */ /* 0x000fe40000000800 */
[----:B------:R-:W-:Y:S01]  /*6a80*/  @P1 LEA.HI.X R9, R6, UR7, R3, 0x2, P3 ;  /* 0x0000000706091c11 */ /* 0x000fe200098f1403 */
[----:B------:R-:W-:Y:S01]  /*6a90*/  IMAD.MOV.U32 R3, RZ, RZ, 0x3f800000 ;  /* 0x3f800000ff037424 */ /* 0x000fe200078e00ff */
[----:B------:R-:W-:Y:S02]  /*6aa0*/  @P0 LEA.HI.X R5, R2, UR5, R5, 0x2, P2 ;  /* 0x0000000502050c11 */ /* 0x000fe400090f1405 */
[----:B------:R-:W0:Y:S01]  /*6ab0*/  LDC R2, c[0x0][0x448] ;  /* 0x00011200ff027b82 */ /* 0x000e220000000800 */
[----:B------:R-:W2:Y:S04]  /*6ac0*/  @P1 LDG.E R0, desc[UR42][R8.64] ;  /* 0x0000002a08001981 */ /* 0x000ea8000c1e1900 */
[----:B------:R1:W2:Y:S01]  /*6ad0*/  @P0 LDG.E R3, desc[UR42][R4.64] ;  /* 0x0000002a04030981 */ /* 0x0002a2000c1e1900 */
[----:B0-----:R-:W-:-:S13]  /*6ae0*/  ISETP.NE.AND P0, PT, R2, 0x1, PT ;  /* 0x000000010200780c */ /* 0x001fda0003f05270 */
[----:B------:R-:W0:Y:S08]  /*6af0*/  @P0 LDC R7, c[0x0][0x44c] ;  /* 0x00011300ff070b82 */ /* 0x000e300000000800 */
[----:B------:R-:W3:Y:S01]  /*6b00*/  @P0 LDC R6, c[0x0][0x450] ;  /* 0x00011400ff060b82 */ /* 0x000ee20000000800 */
[----:B----4-:R-:W-:-:S04]  /*6b10*/  VIADD R2, R14, 0xbf ;  /* 0x000000bf0e027836 */ /* 0x010fc80000000000 */
[----:B0-----:R-:W-:-:S05]  /*6b20*/  @P0 IMAD.HI.U32 R7, R2, R7, RZ ;  /* 0x0000000702070227 */ /* 0x001fca00078e00ff */
[----:B---3--:R-:W-:-:S05]  /*6b30*/  @P0 SHF.R.U32.HI R2, RZ, R6, R7 ;  /* 0x00000006ff020219 */ /* 0x008fca0000011607 */
[----:B------:R-:W-:-:S05]  /*6b40*/  IMAD.IADD R2, R87, 0x1, R2 ;  /* 0x0000000157027824 */ /* 0x000fca00078e0202 */
[----:B-1----:R-:W-:-:S04]  /*6b50*/  SHF.R.S32.HI R5, RZ, 0x1f, R2 ;  /* 0x0000001fff057819 */ /* 0x002fc80000011402 */
        /* <DEDUP_REMOVED lines=28> */
[----:B------:R-:W-:Y:S01]  /*6d20*/  CS2R R94, SRZ ;  /* 0x00000000005e7805 */ /* 0x000fe2000001ff00 */
[----:B------:R-:W-:Y:S01]  /*6d30*/  IMAD.MOV.U32 R38, RZ, RZ, RZ ;  /* 0x000000ffff267224 */ /* 0x000fe200078e00ff */
[----:B------:R-:W-:Y:S01]  /*6d40*/  CS2R R4, SRZ ;  /* 0x0000000000047805 */ /* 0x000fe2000001ff00 */
[----:B------:R-:W-:-:S02]  /*6d50*/  IMAD.MOV.U32 R89, RZ, RZ, RZ ;  /* 0x000000ffff597224 */ /* 0x000fc400078e00ff */
[----:B--2---:R-:W-:Y:S01]  /*6d60*/  FMUL.FTZ R2, R3, R0 ;  /* 0x0000000003027220 */ /* 0x004fe20000410000 */
[----:B------:R-:W-:-:S03]  /*6d70*/  IMAD.MOV.U32 R0, RZ, RZ, RZ ;  /* 0x000000ffff007224 */ /* 0x000fc600078e00ff */
[----:B------:R-:W-:Y:S01]  /*6d80*/  FMUL.FTZ R2, R2, UR4 ;  /* 0x0000000402027c20 */ /* 0x000fe20008410000 */
[----:B------:R-:W-:Y:S06]  /*6d90*/  @!P1 BRA `(.L_x_10448) ;  /* 0x000000b8006c9947 */ /* 0x000fec0003800000 */
[----:B------:R-:W0:Y:S01]  /*6da0*/  S2R R26, SR_TID.X ;  /* 0x00000000001a7919 */ /* 0x000e220000002100 */
[----:B------:R-:W-:Y:S01]  /*6db0*/  BSSY B6, `(.L_x_10449) ;  /* 0x000001f000067945 */ /* 0x000fe20003800000 */
[----:B0-----:R-:W-:-:S05]  /*6dc0*/  VIADD R37, R26, 0xffffff80 ;  /* 0xffffff801a257836 */ /* 0x001fca0000000000 */
[----:B------:R-:W-:-:S04]  /*6dd0*/  SHF.R.S32.HI R26, RZ, 0x1f, R37 ;  /* 0x0000001fff1a7819 */ /* 0x000fc80000011425 */
[----:B------:R-:W-:-:S04]  /*6de0*/  LEA.HI R26, R26, R37, RZ, 0x7 ;  /* 0x000000251a1a7211 */ /* 0x000fc800078f38ff */
[----:B------:R-:W-:-:S05]  /*6df0*/  SHF.R.S32.HI R26, RZ, 0x7, R26 ;  /* 0x00000007ff1a7819 */ /* 0x000fca000001141a */
[----:B------:R0:W1:Y:S02]  /*6e00*/  SHFL.IDX PT, R0, R26, RZ, 0x1f ;  /* 0x00001fff1a007589 */ /* 0x00006400000e0000 */
[----:B0-----:R-:W-:-:S05]  /*6e10*/  VIADD R26, R16, 0xf000 ;  /* 0x0000f000101a7836 */ /* 0x001fca0000000000 */
[----:B------:R-:W-:Y:S01]  /*6e20*/  LOP3.LUT P0, RZ, R26, 0x3ff, RZ, 0xc0, !PT ;  /* 0x000003ff1aff7812 */ /* 0x000fe2000780c0ff */
[----:B-1----:R-:W-:-:S05]  /*6e30*/  IMAD.HI R3, R0, 0x55555556, RZ ;  /* 0x5555555600037827 */ /* 0x002fca00078e02ff */
        /* <DEDUP_REMOVED lines=22> */
.L_x_10450:
[----:B------:R-:W-:Y:S05]  /*6fa0*/  BSYNC B6 ;  /* 0x0000000000067941 */ /* 0x000fea0003800000 */
.L_x_10449:
        /* <DEDUP_REMOVED lines=13> */
.L_x_10454:
[----:B-1----:R1:W2:Y:S02]  /*7080*/  SYNCS.PHASECHK.TRANS64.TRYWAIT P0, [R16+URZ+0x19c00], R3 ;  /* 0x019c0003100075a7 */ /* 0x0022a4000800017f */
[----:B--2---:R-:W-:Y:S05]  /*7090*/  @!P0 NANOSLEEP.SYNCS 0x989680 ;  /* 0x009896800000895d */ /* 0x004fea0003900000 */
[----:B------:R-:W2:Y:S02]  /*70a0*/  @!P0 SYNCS.PHASECHK.TRANS64 P0, [R16+URZ+0x19c00], R3 ;  /* 0x019c0003100085a7 */ /* 0x000ea4000800007f */
[----:B--2---:R-:W-:Y:S05]  /*70b0*/  @!P0 BRA `(.L_x_10454) ;  /* 0xfffffffc00f08947 */ /* 0x004fea000383ffff */
.L_x_10453:
[----:B------:R-:W-:Y:S05]  /*70c0*/  BSYNC B0 ;  /* 0x0000000000007941 */ /* 0x000fea0003800000 */
.L_x_10452:
[----:B------:R-:W-:Y:S05]  /*70d0*/  BRA `(.L_x_10455) ;  /* 0x0000004400647947 */ /* 0x000fea0003800000 */
.L_x_10451:
        /* <DEDUP_REMOVED lines=30> */
.L_x_10457:
[----:B------:R-:W-:Y:S05]  /*72c0*/  BSYNC B6 ;  /* 0x0000000000067941 */ /* 0x000fea0003800000 */
.L_x_10456:
        /* <DEDUP_REMOVED lines=24> */
[----:B------:R-:W-:Y:S01]  /*7450*/  IMAD R4, R0, UR4, RZ ;  /* 0x0000000400047c24 */ /* 0x000fe2000f8e02ff */
[----:B------:R-:W-:Y:S01]  /*7460*/  IADD3 R5, P1, R8, UR8, RZ ;  /* 0x0000000808057c10 */ /* 0x000fe2000ff3e0ff */
[----:B------:R-:W-:-:S04]  /*7470*/  IMAD.WIDE.U32 R6, R11, UR4, R6 ;  /* 0x000000040b067c25 */ /* 0x000fc8000f8e0006 */
[----:B------:R-:W-:Y:S02]  /*7480*/  IMAD R0, R0, UR6, RZ ;  /* 0x0000000600007c24 */ /* 0x000fe4000f8e02ff */
        /* <DEDUP_REMOVED lines=11> */
[----:B------:R0:W4:Y:S02]  /*7540*/  SHFL.IDX PT, R14, R5, RZ, 0x1e1f ;  /* 0x001e1fff050e7589 */ /* 0x00012400000e0000 */
.L_x_10676:
[----:B0-----:R-:W5:Y:S04]  /*7550*/  LDL R5, [R1+0x24] ;  /* 0x0000240001057983 */ /* 0x001f680000100800 */
[----:B------:R-:W2:Y:S01]  /*7560*/  LDL R6, [R1+0x5c] ;  /* 0x00005c0001067983 */ /* 0x000ea20000100800 */
[----:B------:R-:W-:Y:S01]  /*7570*/  BSSY B1, `(.L_x_10461) ;  /* 0x000002f000017945 */ /* 0x000fe20003800000 */
[----:B------:R-:W-:Y:S02]  /*7580*/  CS2R R26, SRZ ;  /* 0x00000000001a7805 */ /* 0x000fe4000001ff00 */
[----:B------:R-:W-:Y:S02]  /*7590*/  CS2R R20, SRZ ;  /* 0x0000000000147805 */ /* 0x000fe4000001ff00 */
[----:B------:R-:W-:-:S02]  /*75a0*/  CS2R R8, SRZ ;  /* 0x0000000000087805 */ /* 0x000fc4000001ff00 */
[----:B------:R-:W-:Y:S02]  /*75b0*/  CS2R R24, SRZ ;  /* 0x0000000000187805 */ /* 0x000fe4000001ff00 */
[----:B------:R-:W-:Y:S01]  /*75c0*/  CS2R R12, SRZ ;  /* 0x00000000000c7805 */ /* 0x000fe2000001ff00 */
[----:B-----5:R-:W-:Y:S01]  /*75d0*/  IMAD R39, R5, R39, RZ ;  /* 0x0000002705277224 */ /* 0x020fe200078e02ff */
[----:B--2---:R-:W-:-:S04]  /*75e0*/  LEA.HI R5, R6, R6, RZ, 0x1 ;  /* 0x0000000606057211 */ /* 0x004fc800078f08ff */
[----:B------:R-:W-:Y:S02]  /*75f0*/  ISETP.GE.AND P0, PT, R10, R39, PT ;  /* 0x000000270a00720c */ /* 0x000fe40003f06270 */
[----:B------:R-:W-:Y:S02]  /*7600*/  CS2R R10, SRZ ;  /* 0x00000000000a7805 */ /* 0x000fe4000001ff00 */
[----:B------:R-:W-:-:S05]  /*7610*/  LOP3.LUT R5, R5, 0xfffffffe, RZ, 0xc0, !PT ;  /* 0xfffffffe05057812 */ /* 0x000fca00078ec0ff */
[----:B------:R-:W-:-:S05]  /*7620*/  IMAD.IADD R5, R6, 0x1, -R5 ;  /* 0x0000000106057824 */ /* 0x000fca00078e0a05 */
[----:B------:R-:W-:Y:S01]  /*7630*/  SHF.L.U32 R5, R5, 0x1f, RZ ;  /* 0x0000001f05057819 */ /* 0x000fe200000006ff */
[----:B------:R-:W-:Y:S06]  /*7640*/  @P0 BRA `(.L_x_10462) ;  /* 0x0000000000840947 */ /* 0x000fec0003800000 */
[----:B------:R-:W2:Y:S01]  /*7650*/  LDL R32, [R1+0xc] ;  /* 0x00000c0001207983 */ /* 0x000ea20000100800 */
[----:B------:R-:W-:-:S03]  /*7660*/  ULDC UR4, c[0x0][0x3f4] ;  /* 0x0000fd0000047ab9 */ /* 0x000fc60000000800 */
[----:B------:R-:W2:Y:S04]  /*7670*/  LDL R15, [R1+0x10] ;  /* 0x00001000010f7983 */ /* 0x000ea80000100800 */
[----:B------:R-:W2:Y:S04]  /*7680*/  LDL R40, [R1+0x74] ;  /* 0x0000740001287983 */ /* 0x000ea80000100800 */
[----:B------:R-:W2:Y:S01]  /*7690*/  LDL R38, [R1+0x70] ;  /* 0x0000700001267983 */ /* 0x000ea20000100800 */
[----:B------:R-:W-:Y:S02]  /*76a0*/  ISETP.GE.AND P5, PT, R154, UR4, PT ;  /* 0x000000049a007c0c */ /* 0x000fe4000bfa6270 */
[----:B------:R-:W-:-:S02]  /*76b0*/  CS2R R24, SRZ ;  /* 0x0000000000187805 */ /* 0x000fc4000001ff00 */
[----:B------:R-:W-:Y:S02]  /*76c0*/  CS2R R26, SRZ ;  /* 0x00000000001a7805 */ /* 0x000fe4000001ff00 */
[----:B------:R-:W-:-:S07]  /*76d0*/  CS2R R12, SRZ ;  /* 0x00000000000c7805 */ /* 0x000fce000001ff00 */
[----:B------:R-:W-:Y:S02]  /*76e0*/  @!P5 SHF.R.S32.HI R9, RZ, 0x1f, R154 ;  /* 0x0000001fff09d819 */ /* 0x000fe4000001149a */
[C---:B------:R-:W-:Y:S02]  /*76f0*/  @!P5 IADD3 R6, P2, R154.reuse, R3, RZ ;  /* 0x000000039a06d210 */ /* 0x040fe40007f5e0ff */
[----:B----4-:R-:W-:-:S03]  /*7700*/  @!P5 IADD3 R28, P3, R154, R14, RZ ;  /* 0x0000000e9a1cd210 */ /* 0x010fc60007f7e0ff */
[--C-:B-1----:R-:W-:Y:S02]  /*7710*/  @!P5 IMAD.X R7, R0, 0x1, R9.reuse, P2 ;  /* 0x000000010007d824 */ /* 0x102fe400010e0609 */
[----:B---3--:R-:W-:Y:S01]  /*7720*/  @!P5 IMAD.X R29, R4, 0x1, R9, P3 ;  /* 0x00000001041dd824 */ /* 0x008fe200018e0609 */
[----:B------:R-:W-:Y:S02]  /*7730*/  CS2R R20, SRZ ;  /* 0x0000000000147805 */ /* 0x000fe4000001ff00 */
[----:B------:R-:W-:Y:S02]  /*7740*/  CS2R R10, SRZ ;  /* 0x00000000000a7805 */ /* 0x000fe4000001ff00 */
[----:B------:R-:W-:Y:S01]  /*7750*/  CS2R R8, SRZ ;  /* 0x0000000000087805 */ /* 0x000fe2000001ff00 */
[----:B------:R0:W5:Y:S04]  /*7760*/  @!P5 LD.E.64 R24, desc[UR42][R6.64] ;  /* 0x0000002a0618d980 */ /* 0x000168000c101b00 */
[----:B------:R0:W5:Y:S01]  /*7770*/  @!P5 LD.E.64 R26, desc[UR42][R28.64] ;  /* 0x0000002a1c1ad980 */ /* 0x000162000c101b00 */
[----:B--2---:R-:W-:-:S02]  /*7780*/  ISETP.GE.AND P1, PT, R32, UR4, PT ;  /* 0x0000000420007c0c */ /* 0x004fc4000bf26270 */
[----:B------:R-:W-:-:S11]  /*7790*/  ISETP.GE.AND P0, PT, R15, UR4, PT ;  /* 0x000000040f007c0c */ /* 0x000fd6000bf06270 */
[CC--:B------:R-:W-:Y:S02]  /*77a0*/  @!P1 IADD3 R30, P4, R32.reuse, R3.reuse, RZ ;  /* 0x00000003201e9210 */ /* 0x0c0fe40007f9e0ff */
[-C--:B------:R-:W-:Y:S02]  /*77b0*/  @!P1 IADD3 R32, P2, R32, R14.reuse, RZ ;  /* 0x0000000e20209210 */ /* 0x080fe40007f5e0ff */
        /* <DEDUP_REMOVED lines=10> */
.L_x_10462:
[----:B------:R-:W-:Y:S05]  /*7860*/  BSYNC B1 ;  /* 0x0000000000017941 */ /* 0x000fea0003800000 */
.L_x_10461:
[----:B-1----:R-:W2:Y:S01]  /*7870*/  LDL.LU R0, [R1+0x34] ;  /* 0x0000340001007983 */ /* 0x002ea20000300800 */
[----:B------:R-:W1:Y:S01]  /*7880*/  SYNCS.PHASECHK.TRANS64.TRYWAIT P0, [R16+URZ+0x19c00], R5 ;  /* 0x019c0005100075a7 */ /* 0x000e62000800017f */
[----:B------:R-:W-:Y:S01]  /*7890*/  BSSY B1, `(.L_x_10463) ;  /* 0x0000005000017945 */ /* 0x000fe20003800000 */
[----:B--2---:R-:W-:-:S05]  /*78a0*/  IMAD R0, R0, -0xc0, R39 ;  /* 0xffffff4000007824 */ /* 0x004fca00078e0227 */
[----:B------:R-:W-:-:S04]  /*78b0*/  VIMNMX R0, R0, 0xc0, PT ;  /* 0x000000c000007848 */ /* 0x000fc80003fe0100 */
[----:B------:R-:W-:Y:S01]  /*78c0*/  ISETP.GE.AND P1, PT, R19, R0, PT ;  /* 0x000000001300720c */ /* 0x000fe20003f26270 */
[----:B-1----:R-:W-:-:S12]  /*78d0*/  @!P0 BRA `(.L_x_10464) ;  /* 0x0000014000c88947 */ /* 0x002fd80003800000 */
.L_x_10677:
[----:B------:R-:W-:Y:S05]  /*78e0*/  BSYNC B1 ;  /* 0x0000000000017941 */ /* 0x000fea0003800000 */
.L_x_10463:
[----:B------:R-:W-:Y:S05]  /*78f0*/  @P1 BRA `(.L_x_10465) ;  /* 0x0000003c00381947 */ /* 0x000fea0003800000 */
[----:B---3--:R-:W2:Y:S01]  /*7900*/  LDL R4, [R1+0xc] ;  /* 0x00000c0001047983 */ /* 0x008ea20000100800 */
[----:B------:R-:W3:Y:S03]  /*7910*/  LDC R3, c[0x0][0x3f4] ;  /* 0x0000fd00ff037b82 */ /* 0x000ee60000000800 */
[----:B------:R-:W4:Y:S01]  /*7920*/  LDL R0, [R1+0x10] ;  /* 0x0000100001007983 */ /* 0x000f220000100800 */
[----:B------:R-:W-:Y:S01]  /*7930*/  BSSY B1, `(.L_x_10466) ;  /* 0x000007b000017945 */ /* 0x000fe20003800000 */
[-C--:B---3--:R-:W-:Y:S02]  /*7940*/  ISETP.GE.AND P0, PT, R154, R3.reuse, PT ;  /* 0x000000039a00720c */ /* 0x088fe40003f06270 */
[-C--:B--2---:R-:W-:Y:S02]  /*7950*/  ISETP.GE.AND P1, PT, R4, R3.reuse, PT ;  /* 0x000000030400720c */ /* 0x084fe40003f26270 */
[----:B----4-:R-:W-:-:S09]  /*7960*/  ISETP.GE.AND P2, PT, R0, R3, PT ;  /* 0x000000030000720c */ /* 0x010fd20003f46270 */
        /* <DEDUP_REMOVED lines=119> */
.L_x_10467:
[----:B------:R-:W-:Y:S05]  /*80e0*/  BSYNC B1 ;  /* 0x0000000000017941 */ /* 0x000fea0003800000 */
.L_x_10466:
[----:B------:R-:W-:Y:S04]  /*80f0*/  BSSY B1, `(.L_x_10468) ;  /* 0x000007c000017945 */ /* 0x000fe80003800000 */
[----:B------:R-:W-:Y:S05]  /*8100*/  @P1 BRA `(.L_x_10469) ;  /* 0x0000000400e81947 */ /* 0x000fea0003800000 */
[----:B012---:R-:W0:Y:S01]  /*8110*/  LDS.128 R4, [R37+0x10800] ;  /* 0x0108000025047984 */ /* 0x007e220000000c00 */
        /* <DEDUP_REMOVED lines=121> */
.L_x_10469:
[----:B------:R-:W-:Y:S05]  /*88b0*/  BSYNC B1 ;  /* 0x0000000000017941 */ /* 0x000fea0003800000 */
.L_x_10468:
[----:B------:R-:W-:Y:S05]  /*88c0*/  @P2 BRA `(.L_x_10465) ;  /* 0x0000002c00442947 */ /* 0x000fea0003800000 */
[----:B0123--:R-:W0:Y:S01]  /*88d0*/  LDS.128 R4, [R37+0x12000] ;  /* 0x0120000025047984 */ /* 0x00fe220000000c00 */
        /* <DEDUP_REMOVED lines=118> */
.L_x_10459:
        /* <DEDUP_REMOVED lines=32> */
.L_x_10683:
[----:B------:R-:W5:Y:S04]  /*9240*/  LDL R4, [R1+0x24] ;  /* 0x0000240001047983 */ /* 0x000f680000100800 */
[----:B------:R-:W2:Y:S01]  /*9250*/  LDL R13, [R1+0x5c] ;  /* 0x00005c00010d7983 */ /* 0x000ea20000100800 */
[----:B------:R-:W-:Y:S01]  /*9260*/  BSSY B1, `(.L_x_10471) ;  /* 0x000002c000017945 */ /* 0x000fe20003800000 */
[----:B------:R-:W-:Y:S02]  /*9270*/  CS2R R8, SRZ ;  /* 0x0000000000087805 */ /* 0x000fe4000001ff00 */
[----:B------:R-:W-:Y:S02]  /*9280*/  CS2R R14, SRZ ;  /* 0x00000000000e7805 */ /* 0x000fe4000001ff00 */
[----:B------:R-:W-:Y:S01]  /*9290*/  CS2R R26, SRZ ;  /* 0x00000000001a7805 */ /* 0x000fe2000001ff00 */
[----:B-----5:R-:W-:Y:S01]  /*92a0*/  IMAD R41, R4, R25, RZ ;  /* 0x0000001904297224 */ /* 0x020fe200078e02ff */
[----:B------:R-:W-:-:S02]  /*92b0*/  CS2R R4, SRZ ;  /* 0x0000000000047805 */ /* 0x000fc4000001ff00 */
[----:B------:R-:W-:Y:S02]  /*92c0*/  CS2R R24, SRZ ;  /* 0x0000000000187805 */ /* 0x000fe4000001ff00 */
[----:B--2---:R-:W-:Y:S02]  /*92d0*/  LEA.HI R6, R13, R13, RZ, 0x1 ;  /* 0x0000000d0d067211 */ /* 0x004fe400078f08ff */
[----:B------:R-:W-:Y:S02]  /*92e0*/  ISETP.GE.AND P0, PT, R10, R41, PT ;  /* 0x000000290a00720c */ /* 0x000fe40003f06270 */
[----:B------:R-:W-:Y:S02]  /*92f0*/  CS2R R10, SRZ ;  /* 0x00000000000a7805 */ /* 0x000fe4000001ff00 */
[----:B------:R-:W-:Y:S02]  /*9300*/  LOP3.LUT R12, R6, 0xfffffffe, RZ, 0xc0, !PT ;  /* 0xfffffffe060c7812 */ /* 0x000fe400078ec0ff */
[----:B------:R-:W-:-:S03]  /*9310*/  CS2R R6, SRZ ;  /* 0x0000000000067805 */ /* 0x000fc6000001ff00 */
[----:B------:R-:W-:Y:S01]  /*9320*/  IMAD.IADD R39, R13, 0x1, -R12 ;  /* 0x000000010d277824 */ /* 0x000fe200078e0a0c */
[----:B------:R-:W-:-:S04]  /*9330*/  CS2R R12, SRZ ;  /* 0x00000000000c7805 */ /* 0x000fc8000001ff00 */
[----:B------:R-:W-:Y:S01]  /*9340*/  SHF.L.U32 R39, R39, 0x1f, RZ ;  /* 0x0000001f27277819 */ /* 0x000fe200000006ff */
[----:B------:R-:W-:Y:S06]  /*9350*/  @P0 BRA `(.L_x_10472) ;  /* 0x0000000000700947 */ /* 0x000fec0003800000 */
[----:B------:R-:W2:Y:S01]  /*9360*/  LDL R28, [R1+0x6c] ;  /* 0x00006c00011c7983 */ /* 0x000ea20000100800 */
        /* <DEDUP_REMOVED lines=12> */
[----:B----4-:R-:W-:-:S05]  /*9430*/  @!P4 IADD3 R30, P1, R22, R21, RZ ;  /* 0x00000015161ec210 */ /* 0x010fca0007f3e0ff */
[----:B---3--:R-:W-:Y:S02]  /*9440*/  @!P4 IMAD.X R31, R20, 0x1, R5, P1 ;  /* 0x00000001141fc824 */ /* 0x008fe400008e0605 */
[----:B--2---:R-:W-:Y:S01]  /*9450*/  @!P5 IMAD.SHL.U32 R4, R28, 0x10, RZ ;  /* 0x000000101c04d824 */ /* 0x004fe200078e00ff */
[----:B------:R-:W-:-:S04]  /*9460*/  @!P4 IADD3 R28, P0, R22, R3, RZ ;  /* 0x00000003161cc210 */ /* 0x000fc80007f1e0ff */
[-C--:B------:R-:W-:Y:S01]  /*9470*/  @!P5 IADD3 R32, P2, R3, R4.reuse, RZ ;  /* 0x000000040320d210 */ /* 0x080fe20007f5e0ff */
[C---:B-1----:R-:W-:Y:S01]  /*9480*/  @!P4 IMAD.X R29, R0.reuse, 0x1, R5, P0 ;  /* 0x00000001001dc824 */ /* 0x042fe200000e0605 */
[----:B------:R-:W-:Y:S02]  /*9490*/  @!P5 IADD3 R34, P3, R21, R4, RZ ;  /* 0x000000041522d210 */ /* 0x000fe40007f7e0ff */
[----:B------:R-:W-:Y:S02]  /*94a0*/  @!P5 SHF.R.S32.HI R3, RZ, 0x1f, R4 ;  /* 0x0000001fff03d819 */ /* 0x000fe40000011404 */
[----:B------:R-:W-:Y:S01]  /*94b0*/  CS2R R4, SRZ ;  /* 0x0000000000047805 */ /* 0x000fe2000001ff00 */
[----:B------:R0:W5:Y:S02]  /*94c0*/  @!P4 LD.E.128 R12, desc[UR42][R28.64] ;  /* 0x0000002a1c0cc980 */ /* 0x000164000c101d00 */
[--C-:B------:R-:W-:Y:S02]  /*94d0*/  @!P5 IMAD.X R33, R0, 0x1, R3.reuse, P2 ;  /* 0x000000010021d824 */ /* 0x100fe400010e0603 */
[----:B------:R-:W-:Y:S01]  /*94e0*/  @!P5 IMAD.X R35, R20, 0x1, R3, P3 ;  /* 0x000000011423d824 */ /* 0x000fe200018e0603 */
[----:B------:R0:W5:Y:S04]  /*94f0*/  @!P4 LD.E.128 R4, desc[UR42][R30.64] ;  /* 0x0000002a1e04c980 */ /* 0x000168000c101d00 */
[----:B------:R0:W5:Y:S04]  /*9500*/  @!P5 LD.E.128 R24, desc[UR42][R32.64] ;  /* 0x0000002a2018d980 */ /* 0x000168000c101d00 */
[----:B------:R0:W5:Y:S02]  /*9510*/  @!P5 LD.E.128 R8, desc[UR42][R34.64] ;  /* 0x0000002a2208d980 */ /* 0x000164000c101d00 */
.L_x_10472:
[----:B------:R-:W-:Y:S05]  /*9520*/  BSYNC B1 ;  /* 0x0000000000017941 */ /* 0x000fea0003800000 */
.L_x_10471:
[----:B-1----:R-:W2:Y:S01]  /*9530*/  LDL.LU R0, [R1+0x34] ;  /* 0x0000340001007983 */ /* 0x002ea20000300800 */
[----:B------:R-:W1:Y:S01]  /*9540*/  SYNCS.PHASECHK.TRANS64.TRYWAIT P0, [R16+URZ+0x19c00], R39 ;  /* 0x019c0027100075a7 */ /* 0x000e62000800017f */
[----:B------:R-:W-:Y:S01]  /*9550*/  BSSY B1, `(.L_x_10473) ;  /* 0x0000005000017945 */ /* 0x000fe20003800000 */
[----:B--2---:R-:W-:-:S05]  /*9560*/  IMAD R0, R0, -0xc0, R41 ;  /* 0xffffff4000007824 */ /* 0x004fca00078e0229 */
[----:B------:R-:W-:-:S04]  /*9570*/  VIMNMX R0, R0, 0xc0, PT ;  /* 0x000000c000007848 */ /* 0x000fc80003fe0100 */
[----:B------:R-:W-:Y:S01]  /*9580*/  ISETP.GE.AND P1, PT, R19, R0, PT ;  /* 0x000000001300720c */ /* 0x000fe20003f26270 */
[----:B-1----:R-:W-:-:S12]  /*9590*/  @!P0 BRA `(.L_x_10474) ;  /* 0x00000128001c8947 */ /* 0x002fd80003800000 */
.L_x_10684:
[----:B------:R-:W-:Y:S05]  /*95a0*/  BSYNC B1 ;  /* 0x0000000000017941 */ /* 0x000fea0003800000 */
.L_x_10473:
        /* <DEDUP_REMOVED lines=23> */
[----:B------:R-:W-:Y:S02]  /*9720*/  SHF.R.U32.HI R43, RZ, 0x8, R6 ;  /* 0x00000008ff2b7819 */ /* 0x000fe40000011606 */
[----:B------:R-:W-:Y:S02]  /*9730*/  LOP3.LUT R40, R40, 0xff, RZ, 0xc0, !PT ;  /* 0x000000ff28287812 */ /* 0x000fe400078ec0ff */
[----:B------:R-:W-:Y:S02]  /*9740*/  LOP3.LUT R44, R7, 0xff, RZ, 0xc0, !PT ;  /* 0x000000ff072c7812 */ /* 0x000fe400078ec0ff */
        /* <DEDUP_REMOVED lines=8> */
[----:B------:R-:W-:Y:S01]  /*97d0*/  LOP3.LUT R42, R6, 0xff, RZ, 0xc0, !PT ;  /* 0x000000ff062a7812 */ /* 0x000fe200078ec0ff */
        /* <DEDUP_REMOVED lines=19> */
[----:B------:R-:W-:Y:S02]  /*9910*/  PRMT R40, R40, 0x7604, R21 ;  /* 0x0000760428287816 */ /* 0x000fe40000000015 */
[----:B------:R-:W-:Y:S02]  /*9920*/  SHF.R.U32.HI R21, RZ, 0x10, R13 ;  /* 0x00000010ff157819 */ /* 0x000fe4000001160d */
[----:B------:R-:W-:Y:S02]  /*9930*/  PRMT R44, R47, 0x7604, R44 ;  /* 0x000076042f2c7816 */ /* 0x000fe4000000002c */
[----:B------:R-:W-:Y:S01]  /*9940*/  PRMT R49, R43, 0x7604, R42 ;  /* 0x000076042b317816 */ /* 0x000fe2000000002a */
[----:B------:R-:W-:Y:S01]  /*9950*/  IMAD.U32 R21, R21, 0x10000, RZ ;  /* 0x0001000015157824 */ /* 0x000fe200078e00ff */
[----:B------:R-:W-:-:S02]  /*9960*/  SHF.R.U32.HI R47, RZ, 0x10, R5 ;  /* 0x00000010ff2f7819 */ /* 0x000fc40000011605 */
[----:B------:R-:W-:Y:S02]  /*9970*/  SHF.R.U32.HI R43, RZ, 0x10, R15 ;  /* 0x00000010ff2b7819 */ /* 0x000fe4000001160f */
[----:B------:R-:W-:Y:S01]  /*9980*/  LOP3.LUT R21, R38, 0xff0000, R21, 0xf8, !PT ;  /* 0x00ff000026157812 */ /* 0x000fe200078ef815 */
[----:B------:R-:W-:Y:S01]  /*9990*/  IMAD.U32 R47, R47, 0x10000, RZ ;  /* 0x000100002f2f7824 */ /* 0x000fe200078e00ff */
[----:B------:R-:W-:Y:S01]  /*99a0*/  LOP3.LUT R39, R39, 0xff0000, R12, 0xf8, !PT ;  /* 0x00ff000027277812 */ /* 0x000fe200078ef80c */
[----:B------:R-:W-:Y:S01]  /*99b0*/  IMAD.U32 R43, R43, 0x10000, RZ ;  /* 0x000100002b2b7824 */ /* 0x000fe200078e00ff */
[----:B------:R-:W-:Y:S02]  /*99c0*/  LOP3.LUT R41, R41, 0xff0000, R14, 0xf8, !PT ;  /* 0x00ff000029297812 */ /* 0x000fe400078ef80e */
[----:B------:R-:W-:Y:S02]  /*99d0*/  LOP3.LUT R47, R40, 0xff0000, R47, 0xf8, !PT ;  /* 0x00ff0000282f7812 */ /* 0x000fe400078ef82f */
[----:B------:R-:W-:-:S02]  /*99e0*/  LOP3.LUT R43, R20, 0xff0000, R43, 0xf8, !PT ;  /* 0x00ff0000142b7812 */ /* 0x000fc400078ef82b */
        /* <DEDUP_REMOVED lines=11> */
[-C--:B0-----:R-:W-:Y:S02]  /*9aa0*/  F2FP.F16.E4M3.UNPACK_B R41, R31.reuse ;  /* 0x0000001fff29723e */ /* 0x081fe400020006ff */
[----:B------:R-:W-:-:S02]  /*9ab0*/  F2FP.F16.E4M3.UNPACK_B R46, R31.H1 ;  /* 0x0000001fff2e723e */ /* 0x000fc400030006ff */
[-C--:B------:R-:W-:Y:S02]  /*9ac0*/  F2FP.F16.E4M3.UNPACK_B R14, R28.reuse ;  /* 0x0000001cff0e723e */ /* 0x080fe400020006ff */
[----:B------:R-:W-:Y:S02]  /*9ad0*/  F2FP.F16.E4M3.UNPACK_B R38, R28.H1 ;  /* 0x0000001cff26723e */ /* 0x000fe400030006ff */
[----:B------:R-:W-:Y:S02]  /*9ae0*/  F2FP.F16.E4M3.UNPACK_B R49, R48 ;  /* 0x00000030ff31723e */ /* 0x000fe400020006ff */
[----:B-1----:R-:W-:Y:S02]  /*9af0*/  F2FP.F16.E4M3.UNPACK_B R31, R33 ;  /* 0x00000021ff1f723e */ /* 0x002fe400020006ff */
[----:B------:R-:W-:Y:S01]  /*9b00*/  F2FP.F16.E4M3.UNPACK_B R28, R40 ;  /* 0x00000028ff1c723e */ /* 0x000fe200020006ff */
[----:B------:R-:W-:Y:S01]  /*9b10*/  HADD2.F32 R50, -RZ, R49.H0_H0 ;  /* 0x20000031ff327230 */ /* 0x000fe20000004100 */
[-C--:B------:R-:W-:Y:S01]  /*9b20*/  F2FP.F16.E4M3.UNPACK_B R21, R29.reuse ;  /* 0x0000001dff15723e */ /* 0x080fe200020006ff */
[----:B------:R-:W-:Y:S01]  /*9b30*/  HADD2.F32 R6, -RZ, R31.H0_H0 ;  /* 0x2000001fff067230 */ /* 0x000fe20000004100 */
[----:B------:R-:W-:Y:S01]  /*9b40*/  LOP3.LUT R51, R44, 0xff0000, R51, 0xf8, !PT ;  /* 0x00ff00002c337812 */ /* 0x000fe200078ef833 */
[--C-:B------:R-:W-:Y:S01]  /*9b50*/  HADD2.F32 R44, -RZ, R28.reuse.H0_H0 ;  /* 0x2000001cff2c7230 */ /* 0x100fe20000004100 */
[----:B------:R-:W-:Y:S01]  /*9b60*/  F2FP.F16.E4M3.UNPACK_B R39, R29.H1 ;  /* 0x0000001dff27723e */ /* 0x000fe200030006ff */
[----:B------:R-:W-:Y:S01]  /*9b70*/  HADD2.F32 R13, -RZ, R21.H0_H0 ;  /* 0x20000015ff0d7230 */ /* 0x000fe20000004100 */
[-C--:B------:R-:W-:Y:S01]  /*9b80*/  F2FP.F16.E4M3.UNPACK_B R29, R32.reuse ;  /* 0x00000020ff1d723e */ /* 0x080fe200020006ff */
[----:B------:R-:W-:Y:S01]  /*9b90*/  HADD2.F32 R49, -RZ, R49.H1_H1 ;  /* 0x30000031ff317230 */ /* 0x000fe20000004100 */
[----:B------:R-:W-:Y:S01]  /*9ba0*/  F2FP.F16.E4M3.UNPACK_B R43, R32.H1 ;  /* 0x00000020ff2b723e */ /* 0x000fe200030006ff */
[C---:B------:R-:W-:Y:S01]  /*9bb0*/  FMUL.FTZ R32, R6.reuse, R50 ;  /* 0x0000003206207220 */ /* 0x040fe20000410000 */
[-C--:B------:R-:W-:Y:S01]  /*9bc0*/  F2FP.F16.E4M3.UNPACK_B R42, R35.reuse ;  /* 0x00000023ff2a723e */ /* 0x080fe200020006ff */
[----:B------:R-:W-:Y:S01]  /*9bd0*/  HADD2.F32 R31, -RZ, R31.H1_H1 ;  /* 0x3000001fff1f7230 */ /* 0x000fe20000004100 */
[----:B------:R-:W-:Y:S01]  /*9be0*/  F2FP.F16.E4M3.UNPACK_B R47, R35.H1 ;  /* 0x00000023ff2f723e */ /* 0x000fe200030006ff */
[-C--:B------:R-:W-:Y:S01]  /*9bf0*/  FMUL.FTZ R35, R6, R44.reuse ;  /* 0x0000002c06237220 */ /* 0x080fe20000410000 */
[----:B------:R-:W-:Y:S01]  /*9c00*/  F2FP.F16.E4M3.UNPACK_B R33, R33.H1 ;  /* 0x00000021ff21723e */ /* 0x000fe200030006ff */
[C---:B------:R-:W-:Y:S01]  /*9c10*/  FFMA.FTZ R6, R13.reuse, R44, -R32 ;  /* 0x0000002c0d067223 */ /* 0x040fe20000010820 */
[----:B------:R-:W-:Y:S01]  /*9c20*/  F2FP.F16.E4M3.UNPACK_B R48, R48.H1 ;  /* 0x00000030ff30723e */ /* 0x000fe200030006ff */
[----:B------:R-:W-:Y:S01]  /*9c30*/  FFMA.FTZ R13, R13, R50, R35 ;  /* 0x000000320d0d7223 */ /* 0x000fe20000010023 */
[----:B------:R-:W-:Y:S01]  /*9c40*/  F2FP.F16.E4M3.UNPACK_B R40, R40.H1 ;  /* 0x00000028ff28723e */ /* 0x000fe200030006ff */
[----:B------:R-:W-:-:S02]  /*9c50*/  HADD2.F32 R35, -RZ, R28.H1_H1 ;  /* 0x3000001cff237230 */ /* 0x000fc40000004100 */
[----:B------:R-:W-:Y:S01]  /*9c60*/  FMUL.FTZ R53, R31, R49 ;  /* 0x000000311f357220 */ /* 0x000fe20000410000 */
[----:B------:R-:W-:Y:S01]  /*9c70*/  HADD2.F32 R28, -RZ, R21.H1_H1 ;  /* 0x30000015ff1c7230 */ /* 0x000fe20000004100 */
[----:B------:R-:W-:Y:S01]  /*9c80*/  LOP3.LUT R51, R51, 0xff000000, R7, 0xf8, !PT ;  /* 0xff00000033337812 */ /* 0x000fe200078ef807 */
[----:B------:R-:W-:Y:S02]  /*9c90*/  HADD2.F32 R50, -RZ, R48.H0_H0 ;  /* 0x20000030ff327230 */ /* 0x000fe40000004100 */
[----:B------:R-:W-:Y:S01]  /*9ca0*/  FMUL.FTZ R52, R31, R35 ;  /* 0x000000231f347220 */ /* 0x000fe20000410000 */
[----:B------:R-:W-:Y:S01]  /*9cb0*/  HADD2.F32 R21, -RZ, R33.H0_H0 ;  /* 0x20000021ff157230 */ /* 0x000fe20000004100 */
[-C--:B------:R-:W-:Y:S01]  /*9cc0*/  F2FP.F16.E4M3.UNPACK_B R7, R34.reuse ;  /* 0x00000022ff07723e */ /* 0x080fe200020006ff */
[----:B------:R-:W-:Y:S01]  /*9cd0*/  HADD2.F32 R44, -RZ, R40.H0_H0 ;  /* 0x20000028ff2c7230 */ /* 0x000fe20000004100 */
[----:B------:R-:W-:Y:S01]  /*9ce0*/  F2FP.F16.E4M3.UNPACK_B R34, R34.H1 ;  /* 0x00000022ff22723e */ /* 0x000fe200030006ff */
[----:B------:R-:W-:-:S02]  /*9cf0*/  HADD2.F32 R32, -RZ, R39.H0_H0 ;  /* 0x20000027ff207230 */ /* 0x000fc40000004100 */
[C---:B------:R-:W-:Y:S01]  /*9d00*/  FMUL.FTZ R31, R21.reuse, R50 ;  /* 0x00000032151f7220 */ /* 0x040fe20000410000 */
[----:B------:R-:W-:Y:S02]  /*9d10*/  HADD2.F32 R39, -RZ, R39.H1_H1 ;  /* 0x30000027ff277230 */ /* 0x000fe40000004100 */
[-C--:B------:R-:W-:Y:S01]  /*9d20*/  FMUL.FTZ R55, R21, R44.reuse ;  /* 0x0000002c15377220 */ /* 0x080fe20000410000 */
[----:B------:R-:W-:Y:S01]  /*9d30*/  FFMA.FTZ R21, R28, R35, -R53 ;  /* 0x000000231c157223 */ /* 0x000fe20000010835 */
[----:B------:R-:W-:Y:S01]  /*9d40*/  FFMA.FTZ R31, R32, R44, -R31 ;  /* 0x0000002c201f7223 */ /* 0x000fe2000001081f */
[----:B------:R-:W-:Y:S01]  /*9d50*/  FFMA.FTZ R28, R28, R49, R52 ;  /* 0x000000311c1c7223 */ /* 0x000fe20000010034 */
[----:B------:R-:W-:Y:S01]  /*9d60*/  FFMA.FTZ R32, R32, R50, R55 ;  /* 0x0000003220207223 */ /* 0x000fe20000010037 */
[----:B------:R-:W-:Y:S01]  /*9d70*/  F2FP.F16.E4M3.UNPACK_B R52, R51 ;  /* 0x00000033ff34723e */ /* 0x000fe200020006ff */
[----:B------:R-:W-:Y:S01]  /*9d80*/  HADD2.F32 R50, -RZ, R48.H1_H1 ;  /* 0x30000030ff327230 */ /* 0x000fe20000004100 */
[----:B------:R-:W-:Y:S01]  /*9d90*/  F2FP.F16.E4M3.UNPACK_B R48, R45 ;  /* 0x0000002dff30723e */ /* 0x000fe200020006ff */
        /* <DEDUP_REMOVED lines=10> */
[----:B------:R-:W-:Y:S02]  /*9e40*/  HADD2.F32 R33, -RZ, R41.H0_H0 ;  /* 0x20000029ff217230 */ /* 0x000fe40000004100 */
[C---:B------:R-:W-:Y:S01]  /*9e50*/  FMUL.FTZ R56, R40.reuse, R53 ;  /* 0x0000003528387220 */ /* 0x040fe20000410000 */
[----:B------:R-:W-:Y:S02]  /*9e60*/  HADD2.F32 R52, -RZ, R52.H1_H1 ;  /* 0x30000034ff347230 */ /* 0x000fe40000004100 */
[-C--:B------:R-:W-:Y:S01]  /*9e70*/  FMUL.FTZ R58, R40, R49.reuse ;  /* 0x00000031283a7220 */ /* 0x080fe20000410000 */
[C---:B------:R-:W-:Y:S01]  /*9e80*/  FFMA.FTZ R40, R39.reuse, R44, -R54 ;  /* 0x0000002c27287223 */ /* 0x040fe20000010836 */
[----:B------:R-:W-:Y:S01]  /*9e90*/  FFMA.FTZ R39, R39, R50, R35 ;  /* 0x0000003227277223 */ /* 0x000fe20000010023 */
[C---:B------:R-:W-:Y:S01]  /*9ea0*/  FFMA.FTZ R35, R33.reuse, R49, -R56 ;  /* 0x0000003121237223 */ /* 0x040fe20000010838 */
[----:B------:R-:W-:Y:S01]  /*9eb0*/  HADD2.F32 R49, -RZ, R48.H1_H1 ;  /* 0x30000030ff317230 */ /* 0x000fe20000004100 */
[----:B------:R-:W-:Y:S01]  /*9ec0*/  F2FP.F16.E4M3.UNPACK_B R48, R45.H1 ;  /* 0x0000002dff30723e */ /* 0x000fe200030006ff */
[----:B------:R-:W-:Y:S01]  /*9ed0*/  FFMA.FTZ R33, R33, R53, R58 ;  /* 0x0000003521217223 */ /* 0x000fe2000001003a */
[----:B------:R-:W-:Y:S01]  /*9ee0*/  HADD2.F32 R42, -RZ, R42.H1_H1 ;  /* 0x3000002aff2a7230 */ /* 0x000fe20000004100 */
[----:B------:R-:W-:Y:S01]  /*9ef0*/  F2FP.SATFINITE.E4M3.F32.PACK_AB_MERGE_C R32, R39, R32, RZ ;  /* 0x000000202720723e */ /* 0x000fe200048070ff */
[----:B------:R-:W-:-:S02]  /*9f00*/  HADD2.F32 R53, -RZ, R51.H0_H0 ;  /* 0x20000033ff357230 */ /* 0x000fc40000004100 */
[----:B------:R-:W-:Y:S02]  /*9f10*/  HADD2.F32 R44, -RZ, R47.H0_H0 ;  /* 0x2000002fff2c7230 */ /* 0x000fe40000004100 */
        /* <DEDUP_REMOVED lines=16> */
[----:B------:R-:W-:Y:S01]  /*a020*/  F2FP.SATFINITE.E4M3.F32.PACK_AB_MERGE_C R13, R28, R13, R32 ;  /* 0x0000000d1c0d723e */ /* 0x000fe20004807020 */
[----:B------:R-:W-:Y:S02]  /*a030*/  HADD2.F32 R54, -RZ, R53.H0_H0 ;  /* 0x20000035ff367230 */ /* 0x000fe40000004100 */
[----:B------:R-:W-:Y:S01]  /*a040*/  FMUL.FTZ R58, R47, R52 ;  /* 0x000000342f3a7220 */ /* 0x000fe20000410000 */
[----:B------:R-:W-:-:S02]  /*a050*/  HADD2.F32 R46, -RZ, R43.H0_H0 ;  /* 0x2000002bff2e7230 */ /* 0x000fc40000004100 */
[----:B------:R-:W-:Y:S02]  /*a060*/  HADD2.F32 R55, -RZ, R51.H1_H1 ;  /* 0x30000033ff377230 */ /* 0x000fe40000004100 */
        /* <DEDUP_REMOVED lines=16> */
[----:B------:R-:W-:Y:S01]  /*a170*/  FFMA.FTZ R48, R48, R55, R58 ;  /* 0x0000003730307223 */ /* 0x000fe2000001003a */
[----:B------:R-:W-:-:S02]  /*a180*/  HADD2.F32 R43, -RZ, R52.H0_H0 ;  /* 0x20000034ff2b7230 */ /* 0x000fc40000004100 */
[C---:B------:R-:W-:Y:S01]  /*a190*/  FFMA.FTZ R56, R38.reuse, R51, -R15 ;  /* 0x0000003326387223 */ /* 0x040fe2000001080f */
[--C-:B------:R-:W-:Y:S02]  /*a1a0*/  HADD2.F32 R20, -RZ, R29.reuse.H0_H0 ;  /* 0x2000001dff147230 */ /* 0x100fe40000004100 */
        /* <DEDUP_REMOVED lines=26> */
[----:B------:R-:W-:Y:S02]  /*a350*/  HADD2.F32 R34, -RZ, R34.H1_H1 ;  /* 0x30000022ff227230 */ /* 0x000fe40000004100 */
[----:B------:R-:W-:-:S02]  /*a360*/  HADD2.F32 R51, -RZ, R38.H1_H1 ;  /* 0x30000026ff337230 */ /* 0x000fc40000004100 */
[----:B------:R-:W-:Y:S01]  /*a370*/  FFMA.FTZ R57, R14, R29, -R57 ;  /* 0x0000001d0e397223 */ /* 0x000fe20000010839 */
[----:B------:R-:W-:Y:S02]  /*a380*/  HADD2.F32 R30, -RZ, R30.H1_H1 ;  /* 0x3000001eff1e7230 */ /* 0x000fe40000004100 */
[----:B------:R-:W-:Y:S01]  /*a390*/  FMUL.FTZ R20, R34, R43 ;  /* 0x0000002b22147220 */ /* 0x000fe20000410000 */
[----:B------:R-:W-:Y:S01]  /*a3a0*/  FFMA.FTZ R50, R14, R50, R15 ;  /* 0x000000320e327223 */ /* 0x000fe2000001000f */
[-C--:B------:R-:W-:Y:S01]  /*a3b0*/  FMUL.FTZ R29, R34, R51.reuse ;  /* 0x00000033221d7220 */ /* 0x080fe20000410000 */
[--C-:B------:R-:W-:Y:S02]  /*a3c0*/  HADD2.F32 R15, -RZ, R12.reuse.H0_H0 ;  /* 0x2000000cff0f7230 */ /* 0x100fe40000004100 */
[C---:B------:R-:W-:Y:S01]  /*a3d0*/  FFMA.FTZ R51, R30.reuse, R51, R20 ;  /* 0x000000331e337223 */ /* 0x040fe20000010014 */
[----:B------:R-:W-:Y:S02]  /*a3e0*/  HADD2.F32 R14, -RZ, R12.H1_H1 ;  /* 0x3000000cff0e7230 */ /* 0x000fe40000004100 */
[----:B------:R-:W-:Y:S01]  /*a3f0*/  FFMA.FTZ R34, R30, R43, -R29 ;  /* 0x0000002b1e227223 */ /* 0x000fe2000001081d */
[----:B------:R-:W-:-:S02]  /*a400*/  HADD2.F32 R12, -RZ, R7.H0_H0 ;  /* 0x20000007ff0c7230 */ /* 0x000fc40000004100 */
[--C-:B------:R-:W-:Y:S01]  /*a410*/  HADD2.F32 R20, -RZ, R4.reuse.H1_H1 ;  /* 0x30000004ff147230 */ /* 0x100fe20000004100 */
[----:B------:R-:W-:Y:S01]  /*a420*/  F2FP.SATFINITE.E4M3.F32.PACK_AB_MERGE_C R50, R51, R50, RZ ;  /* 0x000000323332723e */ /* 0x000fe200048070ff */
[----:B------:R-:W-:Y:S01]  /*a430*/  HADD2.F32 R7, -RZ, R7.H1_H1 ;  /* 0x30000007ff077230 */ /* 0x000fe20000004100 */
[----:B------:R-:W-:Y:S01]  /*a440*/  F2FP.SATFINITE.E4M3.F32.PACK_AB_MERGE_C R34, R34, R57, RZ ;  /* 0x000000392222723e */ /* 0x000fe200048070ff */
[----:B------:R-:W-:Y:S02]  /*a450*/  HADD2.F32 R29, -RZ, R4.H0_H0 ;  /* 0x20000004ff1d7230 */ /* 0x000fe40000004100 */
[--C-:B------:R-:W-:Y:S02]  /*a460*/  HADD2.F32 R4, -RZ, R5.reuse.H0_H0 ;  /* 0x20000005ff047230 */ /* 0x100fe40000004100 */
[C---:B------:R-:W-:Y:S01]  /*a470*/  FMUL.FTZ R30, R7.reuse, R20 ;  /* 0x00000014071e7220 */ /* 0x040fe20000410000 */
[----:B------:R-:W-:Y:S02]  /*a480*/  HADD2.F32 R5, -RZ, R5.H1_H1 ;  /* 0x30000005ff057230 */ /* 0x000fe40000004100 */
[C---:B------:R-:W-:Y:S01]  /*a490*/  FMUL.FTZ R43, R12.reuse, R29 ;  /* 0x0000001d0c2b7220 */ /* 0x040fe20000410000 */
[-C--:B------:R-:W-:Y:S01]  /*a4a0*/  FMUL.FTZ R7, R7, R14.reuse ;  /* 0x0000000e07077220 */ /* 0x080fe20000410000 */
[----:B------:R-:W-:Y:S01]  /*a4b0*/  FMUL.FTZ R12, R12, R15 ;  /* 0x0000000f0c0c7220 */ /* 0x000fe20000410000 */
[----:B------:R-:W-:-:S02]  /*a4c0*/  FFMA.FTZ R30, R5, R14, -R30 ;  /* 0x0000000e051e7223 */ /* 0x000fc4000001081e */
[----:B------:R-:W-:Y:S01]  /*a4d0*/  FFMA.FTZ R14, R5, R20, R7 ;  /* 0x00000014050e7223 */ /* 0x000fe20000010007 */
[C---:B------:R-:W-:Y:S01]  /*a4e0*/  FFMA.FTZ R43, R4.reuse, R15, -R43 ;  /* 0x0000000f042b7223 */ /* 0x040fe2000001082b */
[----:B------:R-:W-:Y:S01]  /*a4f0*/  FFMA.FTZ R29, R4, R29, R12 ;  /* 0x0000001d041d7223 */ /* 0x000fe2000001000c */
        /* <DEDUP_REMOVED lines=14> */
.L_x_10476:
[----:B------:R-:W-:Y:S05]  /*a5e0*/  BSYNC B1 ;  /* 0x0000000000017941 */ /* 0x000fea0003800000 */
.L_x_10475:
        /* <DEDUP_REMOVED lines=68> */
[----:B-1----:R-:W-:-:S02]  /*aa30*/  PRMT R39, R30, 0x7054, R37 ;  /* 0x000070541e277816 */ /* 0x002fc40000000025 */
        /* <DEDUP_REMOVED lines=186> */
.L_x_10465:
[----:B------:R-:W-:Y:S05]  /*b5e0*/  BSYNC B0 ;  /* 0x0000000000007941 */ /* 0x000fea0003800000 */
.L_x_10458:
        /* <DEDUP_REMOVED lines=8> */
.L_x_10455:
[----:B0-2---:R-:W-:-:S05]  /*b670*/  IMAD.U32 R0, RZ, RZ, UR36 ;  /* 0x00000024ff007e24 */ /* 0x005fca000f8e00ff */
[----:B------:R-:W-:-:S13]  /*b680*/  ISETP.NE.AND P1, PT, R0, 0x3, PT ;  /* 0x000000030000780c */ /* 0x000fda0003f25270 */
[----:B------:R-:W-:Y:S05]  /*b690*/  @!P1 BRA `(.L_x_10477) ;  /* 0x0000000000049947 */ /* 0x000fea0003800000 */
[----:B------:R-:W-:Y:S01]  /*b6a0*/  BPT.TRAP 0x1 ;  /* 0x000000040000795c */ /* 0x000fe20000300000 */
.L_x_10477:
[----:B-----5:R-:W-:Y:S01]  /*b6b0*/  IMAD R10, R18, 0x8, R16 ;  /* 0x00000008120a7824 */ /* 0x020fe200078e0210 */
[----:B-1----:R-:W-:-:S04]  /*b6c0*/  SHF.L.U32 R3, R152, 0x1f, RZ ;  /* 0x0000001f98037819 */ /* 0x002fc800000006ff */
[----:B------:R0:W1:Y:S01]  /*b6d0*/  SYNCS.PHASECHK.TRANS64.TRYWAIT P0, [R10+URZ+0x19c30], R3 ;  /* 0x019c30030a0075a7 */ /* 0x000062000800017f */
[----:B------:R-:W-:Y:S05]  /*b6e0*/  @!P1 BRA `(.L_x_10478) ;  /* 0x0000000000049947 */ /* 0x000fea0003800000 */
[----:B------:R-:W-:Y:S01]  /*b6f0*/  BPT.TRAP 0x1 ;  /* 0x000000040000795c */ /* 0x000fe20000300000 */
.L_x_10478:
[----:B------:R-:W2:Y:S02]  /*b700*/  S2R R0, SR_TID.X ;  /* 0x0000000000007919 */ /* 0x000ea40000002100 */
[----:B--2---:R-:W-:-:S04]  /*b710*/  LOP3.LUT R0, R0, 0x7f, RZ, 0xc0, !PT ;  /* 0x0000007f00007812 */ /* 0x004fc800078ec0ff */
[----:B------:R-:W-:Y:S01]  /*b720*/  ISETP.NE.AND P2, PT, R0, RZ, PT ;  /* 0x000000ff0000720c */ /* 0x000fe20003f45270 */
[----:B-1----:R-:W-:-:S12]  /*b730*/  @P0 BRA `(.L_x_10479) ;  /* 0x0000000000080947 */ /* 0x002fd80003800000 */
[----:B------:R-:W1:Y:S02]  /*b740*/  SYNCS.PHASECHK.TRANS64.TRYWAIT P0, [R10+URZ+0x19c30], R3 ;  /* 0x019c30030a0075a7 */ /* 0x000e64000800017f */
[----:B-1----:R-:W-:Y:S05]  /*b750*/  @!P0 BRA `(.L_x_10480) ;  /* 0x0000010400c08947 */ /* 0x002fea0003800000 */
.L_x_10479:
[----:B------:R-:W-:Y:S05]  /*b760*/  WARPSYNC.ALL ;  /* 0x0000000000007948 */ /* 0x000fea0003800000 */
[----:B------:R-:W-:Y:S01]  /*b770*/  VIADD R0, R16, 0x13800 ;  /* 0x0001380010007836 */ /* 0x000fe20000000000 */
[----:B------:R-:W2:Y:S04]  /*b780*/  LDL R12, [R1+0x44] ;  /* 0x00004400010c7983 */ /* 0x000ea80000100800 */
[----:B------:R-:W-:Y:S01]  /*b790*/  SHF.R.U32.HI R0, RZ, 0x4, R0 ;  /* 0x00000004ff007819 */ /* 0x000fe20000011600 */
[----:B------:R-:W2:Y:S03]  /*b7a0*/  LDL R94, [R1+0x20] ;  /* 0x00002000015e7983 */ /* 0x000ea60000100800 */
[----:B------:R-:W-:Y:S01]  /*b7b0*/  LOP3.LUT R0, R0, 0x3fff, RZ, 0xc0, !PT ;  /* 0x00003fff00007812 */ /* 0x000fe200078ec0ff */
[----:B------:R-:W5:Y:S03]  /*b7c0*/  LDL R11, [R1+0x40] ;  /* 0x00004000010b7983 */ /* 0x000f660000100800 */
[----:B----4-:R-:W-:Y:S01]  /*b7d0*/  LOP3.LUT R21, R0, 0x10000, RZ, 0xfc, !PT ;  /* 0x0001000000157812 */ /* 0x010fe200078efcff */
[----:B---3--:R-:W-:Y:S01]  /*b7e0*/  IMAD.MOV.U32 R7, RZ, RZ, -0x3ffffff0 ;  /* 0xc0000010ff077424 */ /* 0x008fe200078e00ff */
[----:B------:R-:W-:Y:S01]  /*b7f0*/  LOP3.LUT R6, R36, 0x10000, RZ, 0xfc, !PT ;  /* 0x0001000024067812 */ /* 0x000fe200078efcff */
[----:B------:R-:W-:Y:S01]  /*b800*/  IMAD.MOV.U32 R5, RZ, RZ, -0x3ffffff0 ;  /* 0xc0000010ff057424 */ /* 0x000fe200078e00ff */
[----:B------:R-:W3:Y:S01]  /*b810*/  LDL R90, [R1+0x28] ;  /* 0x00002800015a7983 */ /* 0x000ee20000100800 */
[----:B------:R-:W-:Y:S01]  /*b820*/  IMAD R4, R18, 0x300, R21 ;  /* 0x0000030012047824 */ /* 0x000fe200078e0215 */
[----:B------:R-:W-:-:S02]  /*b830*/  R2UR UR4, R6 ;  /* 0x00000000060472ca */ /* 0x000fc400000e0000 */
[----:B------:R-:W4:Y:S01]  /*b840*/  LDL R92, [R1+0x24] ;  /* 0x00002400015c7983 */ /* 0x000f220000100800 */
[----:B------:R-:W-:Y:S01]  /*b850*/  R2UR UR5, R7 ;  /* 0x00000000070572ca */ /* 0x000fe200000e0000 */
[----:B------:R-:W-:Y:S01]  /*b860*/  IMAD.MOV.U32 R15, RZ, RZ, -0x3ffffff0 ;  /* 0xc0000010ff0f7424 */ /* 0x000fe200078e00ff */
[----:B------:R-:W-:Y:S01]  /*b870*/  R2UR UR6, R4 ;  /* 0x00000000040672ca */ /* 0x000fe200000e0000 */
[----:B------:R-:W-:Y:S01]  /*b880*/  IMAD.MOV.U32 R9, RZ, RZ, -0x3ffffff0 ;  /* 0xc0000010ff097424 */ /* 0x000fe200078e00ff */
[----:B------:R-:W-:Y:S01]  /*b890*/  R2UR UR7, R5 ;  /* 0x00000000050772ca */ /* 0x000fe200000e0000 */
[----:B------:R-:W-:Y:S01]  /*b8a0*/  WARPGROUP.ARRIVE ;  /* 0x00000000000079c5 */ /* 0x000fe20000000000 */
[----:B------:R-:W-:Y:S01]  /*b8b0*/  IMAD.MOV.U32 R157, RZ, RZ, -0x3ffffff0 ;  /* 0xc0000010ff9d7424 */ /* 0x000fe200078e00ff */
[----:B------:R-:W0:Y:S10]  /*b8c0*/  LDC R0, c[0x0][0x448] ;  /* 0x00011200ff007b82 */ /* 0x000e340000000800 */
        /* <DEDUP_REMOVED lines=23> */
[----:B--2---:R-:W-:-:S04]  /*ba40*/  IMAD.IADD R8, R12, 0x1, R94 ;  /* 0x000000010c087824 */ /* 0x004fc800078e025e */
[----:B0-----:R-:W-:-:S05]  /*ba50*/  @P0 IMAD.HI.U32 R0, R8, R3, RZ ;  /* 0x0000000308000227 */ /* 0x001fca00078e00ff */
[----:B-1----:R-:W-:Y:S01]  /*ba60*/  @P0 SHF.R.U32.HI R8, RZ, R5, R0 ;  /* 0x00000005ff080219 */ /* 0x002fe20000011600 */
[----:B------:R-:W-:-:S04]  /*ba70*/  IMAD.MOV.U32 R3, RZ, RZ, -0x80 ;  /* 0xffffff80ff037424 */ /* 0x000fc800078e00ff */
[----:B------:R-:W0:Y:S01]  /*ba80*/  SHFL.IDX PT, R5, R8, 0x1, 0x1c1f ;  /* 0x003c1f0008057f89 */ /* 0x000e2200000e0000 */
[----:B------:R-:W-:-:S04]  /*ba90*/  IMAD R0, R88, R3, 0x80 ;  /* 0x0000008058007424 */ /* 0x000fc800078e0203 */
[----:B------:R-:W-:Y:S02]  /*baa0*/  VIADD R3, R0, 0x1 ;  /* 0x0000000100037836 */ /* 0x000fe40000000000 */
[----:B---3--:R-:W-:Y:S02]  /*bab0*/  IMAD.IADD R4, R90, 0x1, R0 ;  /* 0x000000015a047824 */ /* 0x008fe400078e0200 */
[C---:B-----5:R-:W-:Y:S02]  /*bac0*/  IMAD R3, R11.reuse, -0x2, R3 ;  /* 0xfffffffe0b037824 */ /* 0x060fe400078e0203 */
[----:B------:R-:W-:-:S03]  /*bad0*/  IMAD R4, R11, -0x2, R4 ;  /* 0xfffffffe0b047824 */ /* 0x000fc600078e0204 */
[----:B----4-:R-:W-:-:S04]  /*bae0*/  IADD3 R3, -R92, R3, R90 ;  /* 0x000000035c037210 */ /* 0x010fc80007ffe15a */
[----:B0-----:R-:W-:-:S04]  /*baf0*/  VIADDMNMX R0, R5, R3, R4, PT ;  /* 0x0000000305007246 */ /* 0x001fc80003800104 */
[C---:B------:R-:W-:Y:S02]  /*bb00*/  ISETP.GT.AND P3, PT, R0.reuse, RZ, PT ;  /* 0x000000ff0000720c */ /* 0x040fe40003f64270 */
[C---:B------:R-:W-:Y:S02]  /*bb10*/  ISETP.GT.AND P4, PT, R0.reuse, 0x1, PT ;  /* 0x000000010000780c */ /* 0x040fe40003f84270 */
[----:B------:R-:W-:Y:S01]  /*bb20*/  ISETP.GT.AND P5, PT, R0, 0x8, PT ;  /* 0x000000080000780c */ /* 0x000fe20003fa4270 */
[----:B------:R0:W-:Y:S01]  /*bb30*/  STL.64 [R1], R14 ;  /* 0x0000000e01007387 */ /* 0x0001e20000100a00 */
[----:B------:R-:W-:Y:S02]  /*bb40*/  WARPGROUP.DEPBAR.LE gsb0, 0x0 ;  /* 0x00008000000079c5 */ /* 0x000fe40000010000 */
[----:B------:R-:W-:Y:S02]  /*bb50*/  FSEL R5, R26, -INF , P3 ;  /* 0xff8000001a057808 */ /* 0x000fe40001800000 */
        /* <DEDUP_REMOVED lines=20> */
[----:B0-----:R-:W-:Y:S02]  /*bca0*/  FSEL R15, R42, -INF , P4 ;  /* 0xff8000002a0f7808 */ /* 0x001fe40002000000 */
        /* <DEDUP_REMOVED lines=75> */
[C---:B------:R-:W-:Y:S02]  /*c160*/  ISETP.GT.AND P4, PT, R3.reuse, 0x1, PT ;  /* 0x000000010300780c */ /* 0x040fe40003f84270 */
[----:B------:R-:W-:Y:S02]  /*c170*/  ISETP.GT.AND P5, PT, R3, 0x8, PT ;  /* 0x000000080300780c */ /* 0x000fe40003fa4270 */
[----:B0-----:R-:W-:-:S04]  /*c180*/  FMNMX.FTZ R0, R14, R111, !PT ;  /* 0x0000006f0e007209 */ /* 0x001fc80007810000 */
[----:B------:R-:W-:Y:S01]  /*c190*/  FSETP.NEU.FTZ.AND P3, PT, R0, -INF , PT ;  /* 0xff8000000000780b */ /* 0x000fe20003f7d000 */
[----:B------:R-:W-:-:S05]  /*c1a0*/  FFMA.FTZ R111, R2, R0, -8 ;  /* 0xc1000000026f7423 */ /* 0x000fca0000010000 */
[----:B------:R-:W-:Y:S02]  /*c1b0*/  FSEL R111, R111, RZ, P3 ;  /* 0x000000ff6f6f7208 */ /* 0x000fe40001800000 */
[----:B------:R-:W-:Y:S02]  /*c1c0*/  ISETP.GT.AND P3, PT, R3, RZ, PT ;  /* 0x000000ff0300720c */ /* 0x000fe40003f64270 */
[----:B------:R-:W-:Y:S01]  /*c1d0*/  FSEL R25, R25, -INF , P4 ;  /* 0xff80000019197808 */ /* 0x000fe20002000000 */
[----:B------:R-:W-:-:S01]  /*c1e0*/  FFMA.FTZ R8, R2, R9, -R111 ;  /* 0x0000000902087223 */ /* 0x000fc2000001086f */
[----:B------:R-:W-:Y:S01]  /*c1f0*/  FSEL R9, R24, -INF , P3 ;  /* 0xff80000018097808 */ /* 0x000fe20001800000 */
[----:B------:R-:W-:-:S01]  /*c200*/  FFMA.FTZ R20, R2, R27, -R111 ;  /* 0x0000001b02147223 */ /* 0x000fc2000001086f */
        /* <DEDUP_REMOVED lines=18> */
[----:B------:R0:W-:Y:S01]  /*c330*/  MUFU.EX2 R4, R20 ;  /* 0x0000001400047308 */ /* 0x0001e20000000800 */
[----:B------:R-:W-:Y:S02]  /*c340*/  ISETP.GT.AND P3, PT, R3, 0x21, PT ;  /* 0x000000210300780c */ /* 0x000fe40003f64270 */
[----:B------:R-:W-:Y:S01]  /*c350*/  FMNMX.FTZ R14, R37, R14, !PT ;  /* 0x0000000e250e7209 */ /* 0x000fe20007810000 */
[----:B0-----:R-:W-:-:S01]  /*c360*/  FFMA.FTZ R20, R2, R35, -R111 ;  /* 0x0000002302147223 */ /* 0x001fc2000001086f */
[----:B------:R-:W-:-:S02]  /*c370*/  FSEL R35, R40, -INF , P4 ;  /* 0xff80000028237808 */ /* 0x000fc40002000000 */
[----:B------:R-:W-:Y:S02]  /*c380*/  ISETP.GT.AND P4, PT, R3, 0x28, PT ;  /* 0x000000280300780c */ /* 0x000fe40003f84270 */
[----:B------:R-:W-:Y:S02]  /*c390*/  FSEL R41, R41, -INF , P3 ;  /* 0xff80000029297808 */ /* 0x000fe40001800000 */
[----:B------:R-:W-:Y:S01]  /*c3a0*/  FMNMX.FTZ R14, R35, R14, !PT ;  /* 0x0000000e230e7209 */ /* 0x000fe20007810000 */
[----:B------:R0:W-:Y:S01]  /*c3b0*/  MUFU.EX2 R12, R20 ;  /* 0x00000014000c7308 */ /* 0x0001e20000000800 */
[C---:B------:R-:W-:Y:S02]  /*c3c0*/  ISETP.GT.AND P3, PT, R3.reuse, 0x29, PT ;  /* 0x000000290300780c */ /* 0x040fe40003f64270 */
[----:B------:R-:W-:Y:S02]  /*c3d0*/  FSEL R117, R44, -INF , P4 ;  /* 0xff8000002c757808 */ /* 0x000fe40002000000 */
[----:B------:R-:W-:-:S02]  /*c3e0*/  ISETP.GT.AND P4, PT, R3, 0x30, PT ;  /* 0x000000300300780c */ /* 0x000fc40003f84270 */
[----:B0-----:R-:W-:Y:S02]  /*c3f0*/  FMNMX.FTZ R20, R41, R14, !PT ;  /* 0x0000000e29147209 */ /* 0x001fe40007810000 */
[----:B------:R-:W-:Y:S02]  /*c400*/  FSEL R45, R45, -INF , P3 ;  /* 0xff8000002d2d7808 */ /* 0x000fe40001800000 */
[----:B------:R-:W-:Y:S01]  /*c410*/  FMNMX.FTZ R20, R117, R20, !PT ;  /* 0x0000001475147209 */ /* 0x000fe20007810000 */
[----:B------:R-:W-:-:S01]  /*c420*/  FFMA.FTZ R24, R2, R39, -R111 ;  /* 0x0000002702187223 */ /* 0x000fc2000001086f */
[----:B------:R-:W-:Y:S02]  /*c430*/  ISETP.GT.AND P3, PT, R3, 0x31, PT ;  /* 0x000000310300780c */ /* 0x000fe40003f64270 */
[----:B------:R-:W-:Y:S02]  /*c440*/  FSEL R39, R48, -INF , P4 ;  /* 0xff80000030277808 */ /* 0x000fe40002000000 */
[----:B------:R-:W-:-:S02]  /*c450*/  FMNMX.FTZ R20, R45, R20, !PT ;  /* 0x000000142d147209 */ /* 0x000fc40007810000 */
        /* <DEDUP_REMOVED lines=17> */
[----:B------:R-:W-:Y:S01]  /*c570*/  FFMA.FTZ R30, R2, R89, -R111 ;  /* 0x00000059021e7223 */ /* 0x000fe2000001086f */
        /* <DEDUP_REMOVED lines=46> */
[----:B------:R-:W-:Y:S02]  /*c860*/  FSEL R127, R85, -INF , P3 ;  /* 0xff800000557f7808 */ /* 0x000fe40001800000 */
[----:B------:R-:W-:-:S04]  /*c870*/  FMNMX.FTZ R32, R95, R32, !PT ;  /* 0x000000205f207209 */ /* 0x000fc80007810000 */
[----:B------:R-:W-:-:S05]  /*c880*/  FMNMX.FTZ R3, R127, R32, !PT ;  /* 0x000000207f037209 */ /* 0x000fca0007810000 */
[----:B------:R-:W0:Y:S02]  /*c890*/  SHFL.BFLY PT, R36, R3, 0x2, 0x1f ;  /* 0x0c401f0003247f89 */ /* 0x000e2400000e0000 */
[----:B0-----:R-:W-:-:S05]  /*c8a0*/  FMNMX.FTZ R44, R3, R36, !PT ;  /* 0x00000024032c7209 */ /* 0x001fca0007810000 */
[----:B------:R-:W0:Y:S01]  /*c8b0*/  SHFL.BFLY PT, R3, R44, 0x1, 0x1f ;  /* 0x0c201f002c037f89 */ /* 0x000e2200000e0000 */
[----:B------:R-:W-:-:S01]  /*c8c0*/  FFMA.FTZ R5, R2, R5, -R111 ;  /* 0x0000000502057223 */ /* 0x000fc2000001086f */
[C-C-:B------:R-:W-:Y:S01]  /*c8d0*/  FFMA.FTZ R31, R2.reuse, R31, -R111.reuse ;  /* 0x0000001f021f7223 */ /* 0x140fe2000001086f */
[----:B------:R-:W-:-:S04]  /*c8e0*/  FFMA.FTZ R40, R2, R97, -R111 ;  /* 0x0000006102287223 */ /* 0x000fc8000001086f */
[----:B------:R-:W1:Y:S01]  /*c8f0*/  MUFU.EX2 R5, R5 ;  /* 0x0000000500057308 */ /* 0x000e620000000800 */
[----:B0-----:R-:W-:-:S04]  /*c900*/  FMNMX.FTZ R3, R44, R3, !PT ;  /* 0x000000032c037209 */ /* 0x001fc80007810000 */
[----:B------:R-:W-:Y:S01]  /*c910*/  FSETP.NEU.FTZ.AND P3, PT, R3, -INF , PT ;  /* 0xff8000000300780b */ /* 0x000fe20003f7d000 */
[----:B------:R-:W-:-:S05]  /*c920*/  FFMA.FTZ R54, R2, R3, -8 ;  /* 0xc100000002367423 */ /* 0x000fca0000010003 */
[----:B------:R-:W-:-:S05]  /*c930*/  FSEL R54, R54, RZ, P3 ;  /* 0x000000ff36367208 */ /* 0x000fca0001800000 */
[C-C-:B------:R-:W-:Y:S01]  /*c940*/  FFMA.FTZ R9, R2.reuse, R9, -R54.reuse ;  /* 0x0000000902097223 */ /* 0x140fe20000010836 */
[----:B------:R-:W-:-:S01]  /*c950*/  FFMA.FTZ R46, R2, R25, -R54 ;  /* 0x00000019022e7223 */ /* 0x000fc20000010836 */
[C---:B------:R-:W-:Y:S01]  /*c960*/  FFMA.FTZ R52, R2.reuse, R27, -R54 ;  /* 0x0000001b02347223 */ /* 0x040fe20000010836 */
[----:B------:R-:W0:Y:S01]  /*c970*/  MUFU.EX2 R8, R8 ;  /* 0x0000000800087308 */ /* 0x000e220000000800 */
[----:B------:R-:W-:-:S01]  /*c980*/  FFMA.FTZ R97, R2, R67, -R111 ;  /* 0x0000004302617223 */ /* 0x000fc2000001086f */
[C-C-:B------:R-:W-:Y:S01]  /*c990*/  FFMA.FTZ R67, R2.reuse, R75, -R111.reuse ;  /* 0x0000004b02437223 */ /* 0x140fe2000001086f */
[----:B------:R-:W-:-:S01]  /*c9a0*/  FFMA.FTZ R11, R2, R11, -R111 ;  /* 0x0000000b020b7223 */ /* 0x000fc2000001086f */
[C---:B------:R-:W-:Y:S01]  /*c9b0*/  FFMA.FTZ R75, R2.reuse, R83, -R111 ;  /* 0x00000053024b7223 */ /* 0x040fe2000001086f */
[----:B------:R-:W-:-:S03]  /*c9c0*/  FFMA.FTZ R83, R2, R29, -R54 ;  /* 0x0000001d02537223 */ /* 0x000fc60000010836 */
[----:B------:R-:W-:Y:S01]  /*c9d0*/  MUFU.EX2 R9, R9 ;  /* 0x0000000900097308 */ /* 0x000fe20000000800 */
[----:B------:R-:W-:-:S07]  /*c9e0*/  FFMA.FTZ R25, R2, R113, -R54 ;  /* 0x0000007102197223 */ /* 0x000fce0000010836 */
[----:B------:R-:W2:Y:S01]  /*c9f0*/  MUFU.EX2 R46, R46 ;  /* 0x0000002e002e7308 */ /* 0x000ea20000000800 */
[----:B------:R-:W-:-:S07]  /*ca00*/  FFMA.FTZ R13, R2, R13, -R111 ;  /* 0x0000000d020d7223 */ /* 0x000fce000001086f */
[----:B------:R-:W3:Y:S01]  /*ca10*/  MUFU.EX2 R31, R31 ;  /* 0x0000001f001f7308 */ /* 0x000ee20000000800 */
[----:B------:R-:W-:-:S07]  /*ca20*/  FFMA.FTZ R48, R2, R33, -R54 ;  /* 0x0000002102307223 */ /* 0x000fce0000010836 */
[----:B------:R-:W4:Y:S01]  /*ca30*/  MUFU.EX2 R52, R52 ;  /* 0x0000003400347308 */ /* 0x000f220000000800 */
[----:B------:R-:W-:-:S01]  /*ca40*/  FFMA.FTZ R60, R2, R45, -R54 ;  /* 0x0000002d023c7223 */ /* 0x000fc20000010836 */
[----:B-1----:R-:W-:-:S06]  /*ca50*/  FADD.FTZ R45, R5, R4 ;  /* 0x00000004052d7221 */ /* 0x002fcc0000010000 */
[----:B------:R-:W1:Y:S01]  /*ca60*/  MUFU.EX2 R11, R11 ;  /* 0x0000000b000b7308 */ /* 0x000e620000000800 */
[----:B------:R-:W-:-:S07]  /*ca70*/  FFMA.FTZ R56, R2, R115, -R54 ;  /* 0x0000007302387223 */ /* 0x000fce0000010836 */
[----:B------:R-:W5:Y:S01]  /*ca80*/  MUFU.EX2 R83, R83 ;  /* 0x0000005300537308 */ /* 0x000f620000000800 */
[----:B------:R-:W-:-:S01]  /*ca90*/  FFMA.FTZ R50, R2, R49, -R54 ;  /* 0x0000003102327223 */ /* 0x000fc20000010836 */
[----:B0-----:R-:W-:Y:S01]  /*caa0*/  FADD.FTZ R66, R8, R45 ;  /* 0x0000002d08427221 */ /* 0x001fe20000010000 */
[----:B------:R-:W-:-:S05]  /*cab0*/  FFMA.FTZ R15, R2, R15, -R111 ;  /* 0x0000000f020f7223 */ /* 0x000fca000001086f */
[----:B------:R-:W0:Y:S01]  /*cac0*/  MUFU.EX2 R25, R25 ;  /* 0x0000001900197308 */ /* 0x000e220000000800 */
[----:B--2---:R-:W-:-:S01]  /*cad0*/  FADD.FTZ R49, R9, R46 ;  /* 0x0000002e09317221 */ /* 0x004fc20000010000 */
[----:B------:R-:W-:Y:S01]  /*cae0*/  FFMA.FTZ R37, R2, R37, -R54 ;  /* 0x0000002502257223 */ /* 0x000fe20000010836 */
[----:B---3--:R-:W-:-:S05]  /*caf0*/  FADD.FTZ R66, R31, R66 ;  /* 0x000000421f427221 */ /* 0x008fca0000010000 */
[----:B------:R-:W2:Y:S01]  /*cb00*/  MUFU.EX2 R13, R13 ;  /* 0x0000000d000d7308 */ /* 0x000ea20000000800 */
[----:B----4-:R-:W-:-:S01]  /*cb10*/  FADD.FTZ R68, R52, R49 ;  /* 0x0000003134447221 */ /* 0x010fc20000010000 */
[----:B------:R-:W-:-:S06]  /*cb20*/  FFMA.FTZ R27, R2, R35, -R54 ;  /* 0x00000023021b7223 */ /* 0x000fcc0000010836 */
[----:B------:R-:W3:Y:S01]  /*cb30*/  MUFU.EX2 R48, R48 ;  /* 0x0000003000307308 */ /* 0x000ee20000000800 */
[----:B-1----:R-:W-:-:S01]  /*cb40*/  FADD.FTZ R49, R11, R66 ;  /* 0x000000420b317221 */ /* 0x002fc20000010000 */
[----:B-----5:R-:W-:-:S06]  /*cb50*/  FADD.FTZ R68, R83, R68 ;  /* 0x0000004453447221 */ /* 0x020fcc0000010000 */
[----:B------:R-:W1:Y:S01]  /*cb60*/  MUFU.EX2 R56, R56 ;  /* 0x0000003800387308 */ /* 0x000e620000000800 */
[----:B------:R-:W-:-:S01]  /*cb70*/  FFMA.FTZ R144, R2, R41, -R54 ;  /* 0x0000002902907223 */ /* 0x000fc20000010836 */
[----:B------:R-:W-:-:S06]  /*cb80*/  FADD.FTZ R70, R12, R49 ;  /* 0x000000310c467221 */ /* 0x000fcc0000010000 */
[----:B------:R-:W4:Y:S01]  /*cb90*/  MUFU.EX2 R15, R15 ;  /* 0x0000000f000f7308 */ /* 0x000f220000000800 */
[----:B------:R-:W-:-:S01]  /*cba0*/  FFMA.FTZ R47, R2, R47, -R111 ;  /* 0x0000002f022f7223 */ /* 0x000fc2000001086f */
[----:B0-----:R-:W-:-:S06]  /*cbb0*/  FADD.FTZ R49, R25, R68 ;  /* 0x0000004419317221 */ /* 0x001fcc0000010000 */
[----:B------:R-:W0:Y:S01]  /*cbc0*/  MUFU.EX2 R37, R37 ;  /* 0x0000002500257308 */ /* 0x000e220000000800 */
[----:B------:R-:W-:-:S01]  /*cbd0*/  FFMA.FTZ R35, R2, R117, -R54 ;  /* 0x0000007502237223 */ /* 0x000fc20000010836 */
[----:B------:R-:W-:Y:S01]  /*cbe0*/  FFMA.FTZ R62, R2, R53, -R54 ;  /* 0x00000035023e7223 */ /* 0x000fe20000010836 */
[----:B--2---:R-:W-:-:S05]  /*cbf0*/  FADD.FTZ R53, R13, R70 ;  /* 0x000000460d357221 */ /* 0x004fca0000010000 */
[----:B------:R-:W2:Y:S01]  /*cc00*/  MUFU.EX2 R27, R27 ;  /* 0x0000001b001b7308 */ /* 0x000ea20000000800 */
[----:B---3--:R-:W-:-:S01]  /*cc10*/  FADD.FTZ R49, R48, R49 ;  /* 0x0000003130317221 */ /* 0x008fc20000010000 */
[----:B------:R-:W-:Y:S01]  /*cc20*/  FADD.FTZ R70, R14, R53 ;  /* 0x000000350e467221 */ /* 0x000fe20000010000 */
[----:B------:R-:W-:-:S05]  /*cc30*/  FFMA.FTZ R51, R2, R51, -R111 ;  /* 0x0000003302337223 */ /* 0x000fca000001086f */
[----:B------:R-:W3:Y:S01]  /*cc40*/  MUFU.EX2 R144, R144 ;  /* 0x0000009000907308 */ /* 0x000ee20000000800 */
[----:B-1----:R-:W-:-:S01]  /*cc50*/  FADD.FTZ R68, R56, R49 ;  /* 0x0000003138447221 */ /* 0x002fc20000010000 */
[----:B------:R-:W-:Y:S01]  /*cc60*/  FFMA.FTZ R29, R2, R39, -R54 ;  /* 0x00000027021d7223 */ /* 0x000fe20000010836 */
[----:B----4-:R-:W-:-:S05]  /*cc70*/  FADD.FTZ R49, R15, R70 ;  /* 0x000000460f317221 */ /* 0x010fca0000010000 */
[----:B------:R-:W1:Y:S01]  /*cc80*/  MUFU.EX2 R47, R47 ;  /* 0x0000002f002f7308 */ /* 0x000e620000000800 */
[----:B0-----:R-:W-:-:S07]  /*cc90*/  FADD.FTZ R68, R37, R68 ;  /* 0x0000004425447221 */ /* 0x001fce0000010000 */
[----:B------:R-:W0:Y:S01]  /*cca0*/  MUFU.EX2 R35, R35 ;  /* 0x0000002300237308 */ /* 0x000e220000000800 */
[----:B------:R-:W-:-:S01]  /*ccb0*/  FFMA.FTZ R55, R2, R55, -R111 ;  /* 0x0000003702377223 */ /* 0x000fc2000001086f */
[----:B------:R-:W-:Y:S01]  /*ccc0*/  FADD.FTZ R53, R20, R49 ;  /* 0x0000003114357221 */ /* 0x000fe20000010000 */
[----:B--2---:R-:W-:-:S05]  /*ccd0*/  FADD.FTZ R49, R27, R68 ;  /* 0x000000441b317221 */ /* 0x004fca0000010000 */
[----:B------:R-:W2:Y:S01]  /*cce0*/  MUFU.EX2 R60, R60 ;  /* 0x0000003c003c7308 */ /* 0x000ea20000000800 */
[----:B------:R-:W-:-:S01]  /*ccf0*/  FFMA.FTZ R39, R2, R119, -R54 ;  /* 0x0000007702277223 */ /* 0x000fc20000010836 */
[----:B------:R-:W-:Y:S01]  /*cd00*/  FADD.FTZ R68, R24, R53 ;  /* 0x0000003518447221 */ /* 0x000fe20000010000 */
[----:B------:R-:W-:-:S05]  /*cd10*/  F2FP.SATFINITE.E4M3.F32.PACK_AB_MERGE_C R149, R31, R8, RZ ;  /* 0x000000081f95723e */ /* 0x000fca00048070ff */
[----:B------:R-:W4:Y:S01]  /*cd20*/  MUFU.EX2 R51, R51 ;  /* 0x0000003300337308 */ /* 0x000f220000000800 */
[----:B---3--:R-:W-:-:S07]  /*cd30*/  FADD.FTZ R8, R144, R49 ;  /* 0x0000003190087221 */ /* 0x008fce0000010000 */
[----:B------:R-:W3:Y:S01]  /*cd40*/  MUFU.EX2 R29, R29 ;  /* 0x0000001d001d7308 */ /* 0x000ee20000000800 */
[----:B------:R-:W-:Y:S01]  /*cd50*/  F2FP.SATFINITE.E4M3.F32.PACK_AB_MERGE_C R151, R14, R13, RZ ;  /* 0x0000000d0e97723e */ /* 0x000fe200048070ff */
[----:B-1----:R-:W-:Y:S01]  /*cd60*/  FADD.FTZ R31, R47, R68 ;  /* 0x000000442f1f7221 */ /* 0x002fe20000010000 */
[----:B------:R-:W-:-:S05]  /*cd70*/  FFMA.FTZ R59, R2, R59, -R111 ;  /* 0x0000003b023b7223 */ /* 0x000fca000001086f */
[----:B------:R-:W1:Y:S01]  /*cd80*/  MUFU.EX2 R50, R50 ;  /* 0x0000003200327308 */ /* 0x000e620000000800 */
[----:B0-----:R-:W-:-:S01]  /*cd90*/  FADD.FTZ R13, R35, R8 ;  /* 0x00000008230d7221 */ /* 0x001fc20000010000 */
[----:B------:R-:W-:Y:S01]  /*cda0*/  FFMA.FTZ R33, R2, R43, -R54 ;  /* 0x0000002b02217223 */ /* 0x000fe20000010836 */
[----:B------:R-:W-:-:S05]  /*cdb0*/  F2FP.SATFINITE.E4M3.F32.PACK_AB_MERGE_C R145, R47, R24, RZ ;  /* 0x000000182f91723e */ /* 0x000fca00048070ff */
[----:B------:R-:W0:Y:S01]  /*cdc0*/  MUFU.EX2 R55, R55 ;  /* 0x0000003700377308 */ /* 0x000e220000000800 */
[----:B------:R-:W-:-:S01]  /*cdd0*/  FADD.FTZ R24, R26, R31 ;  /* 0x0000001f1a187221 */ /* 0x000fc20000010000 */
[----:B--2---:R-:W-:-:S06]  /*cde0*/  FADD.FTZ R14, R60, R13 ;  /* 0x0000000d3c0e7221 */ /* 0x004fcc0000010000 */
[----:B------:R-:W2:Y:S01]  /*cdf0*/  MUFU.EX2 R39, R39 ;  /* 0x0000002700277308 */ /* 0x000ea20000000800 */
[----:B------:R-:W-:-:S01]  /*ce00*/  FFMA.FTZ R58, R2, R57, -R54 ;  /* 0x00000039023a7223 */ /* 0x000fc20000010836 */
[----:B------:R-:W-:Y:S01]  /*ce10*/  F2FP.SATFINITE.E4M3.F32.PACK_AB_MERGE_C R150, R37, R56, RZ ;  /* 0x000000382596723e */ /* 0x000fe200048070ff */
[----:B------:R-:W-:-:S05]  /*ce20*/  FFMA.FTZ R85, R2, R63, -R111 ;  /* 0x0000003f02557223 */ /* 0x000fca000001086f */
[----:B------:R-:W5:Y:S01]  /*ce30*/  MUFU.EX2 R30, R34 ;  /* 0x00000022001e7308 */ /* 0x000f620000000800 */
[----:B------:R-:W-:Y:S02]  /*ce40*/  @!P2 VIADD R41, R10, 0x19c40 ;  /* 0x00019c400a29a836 */ /* 0x000fe40000000000 */
[----:B----4-:R-:W-:-:S05]  /*ce50*/  FADD.FTZ R37, R51, R24 ;  /* 0x0000001833257221 */ /* 0x010fca0000010000 */
[----:B------:R-:W4:Y:S01]  /*ce60*/  MUFU.EX2 R62, R62 ;  /* 0x0000003e003e7308 */ /* 0x000f220000000800 */
[----:B---3--:R-:W-:-:S01]  /*ce70*/  FADD.FTZ R31, R29, R14 ;  /* 0x0000000e1d1f7221 */ /* 0x008fc20000010000 */
[----:B------:R-:W-:Y:S01]  /*ce80*/  FFMA.FTZ R89, R2, R89, -R54 ;  /* 0x0000005902597223 */ /* 0x000fe20000010836 */
[----:B------:R-:W-:-:S05]  /*ce90*/  FADD.FTZ R14, R28, R37 ;  /* 0x000000251c0e7221 */ /* 0x000fca0000010000 */
[----:B------:R-:W3:Y:S01]  /*cea0*/  MUFU.EX2 R59, R59 ;  /* 0x0000003b003b7308 */ /* 0x000ee20000000800 */
[----:B------:R-:W-:Y:S01]  /*ceb0*/  F2FP.SATFINITE.E4M3.F32.PACK_AB_MERGE_C R149, R4, R5, R149 ;  /* 0x000000050495723e */ /* 0x000fe20004807095 */
[----:B-1----:R-:W-:Y:S01]  /*cec0*/  FADD.FTZ R4, R50, R31 ;  /* 0x0000001f32047221 */ /* 0x002fe20000010000 */
[----:B------:R-:W-:-:S05]  /*ced0*/  @!P2 PRMT R41, RZ, 0x654, R41 ;  /* 0x00000654ff29a816 */ /* 0x000fca0000000029 */
[----:B------:R-:W1:Y:S01]  /*cee0*/  MUFU.EX2 R33, R33 ;  /* 0x0000002100217308 */ /* 0x000e620000000800 */
[----:B------:R-:W-:-:S01]  /*cef0*/  FFMA.FTZ R43, R2, R61, -R54 ;  /* 0x0000003d022b7223 */ /* 0x000fc20000010836 */
[C---:B0-----:R-:W-:Y:S01]  /*cf00*/  F2FP.SATFINITE.E4M3.F32.PACK_AB_MERGE_C R147, R55.reuse, R28, RZ ;  /* 0x0000001c3793723e */ /* 0x041fe200048070ff */
[----:B------:R-:W-:-:S01]  /*cf10*/  FADD.FTZ R55, R55, R14 ;  /* 0x0000000e37377221 */ /* 0x000fc20000010000 */
[----:B------:R0:W-:Y:S04]  /*cf20*/  @!P2 SYNCS.ARRIVE.TRANS64.RED.A1T0 RZ, [R41+URZ], RZ ;  /* 0x000000ff29ffa9a7 */ /* 0x0001e8000810043f */
[----:B------:R-:W1:Y:S01]  /*cf30*/  MUFU.EX2 R34, R40 ;  /* 0x0000002800227308 */ /* 0x000e620000000800 */
[----:B--2---:R-:W-:-:S07]  /*cf40*/  FADD.FTZ R5, R39, R4 ;  /* 0x0000000427057221 */ /* 0x004fce0000010000 */
[----:B------:R-:W2:Y:S01]  /*cf50*/  MUFU.EX2 R58, R58 ;  /* 0x0000003a003a7308 */ /* 0x000ea20000000800 */
[----:B0-----:R-:W-:-:S01]  /*cf60*/  FFMA.FTZ R41, R2, R121, -R54 ;  /* 0x0000007902297223 */ /* 0x001fc20000010836 */
[----:B-----5:R-:W-:-:S06]  /*cf70*/  FADD.FTZ R4, R30, R55 ;  /* 0x000000371e047221 */ /* 0x020fcc0000010000 */
[----:B------:R-:W0:Y:S01]  /*cf80*/  MUFU.EX2 R85, R85 ;  /* 0x0000005500557308 */ /* 0x000e220000000800 */
[C---:B----4-:R-:W-:Y:S01]  /*cf90*/  F2FP.SATFINITE.E4M3.F32.PACK_AB_MERGE_C R146, R62.reuse, R39, RZ ;  /* 0x000000273e92723e */ /* 0x050fe200048070ff */
[----:B------:R-:W-:-:S06]  /*cfa0*/  FADD.FTZ R62, R62, R5 ;  /* 0x000000053e3e7221 */ /* 0x000fcc0000010000 */
[----:B------:R-:W4:Y:S01]  /*cfb0*/  MUFU.EX2 R10, R89 ;  /* 0x00000059000a7308 */ /* 0x000f220000000800 */
[----:B------:R-:W-:-:S01]  /*cfc0*/  FFMA.FTZ R64, R2, R65, -R54 ;  /* 0x0000004102407223 */ /* 0x000fc20000010836 */
[----:B------:R-:W-:Y:S01]  /*cfd0*/  F2FP.SATFINITE.E4M3.F32.PACK_AB_MERGE_C R151, R12, R11, R151 ;  /* 0x0000000b0c97723e */ /* 0x000fe20004807097 */
[----:B---3--:R-:W-:-:S05]  /*cfe0*/  FADD.FTZ R11, R59, R4 ;  /* 0x000000043b0b7221 */ /* 0x008fca0000010000 */
[----:B------:R-:W3:Y:S01]  /*cff0*/  MUFU.EX2 R43, R43 ;  /* 0x0000002b002b7308 */ /* 0x000ee20000000800 */
[----:B-1----:R-:W-:-:S01]  /*d000*/  FADD.FTZ R5, R33, R62 ;  /* 0x0000003e21057221 */ /* 0x002fc20000010000 */
[----:B------:R-:W-:Y:S01]  /*d010*/  FFMA.FTZ R45, R2, R91, -R54 ;  /* 0x0000005b022d7223 */ /* 0x000fe20000010836 */
[----:B------:R-:W-:-:S05]  /*d020*/  FADD.FTZ R12, R34, R11 ;  /* 0x0000000b220c7221 */ /* 0x000fca0000010000 */
[----:B------:R-:W1:Y:S01]  /*d030*/  MUFU.EX2 R41, R41 ;  /* 0x0000002900297308 */ /* 0x000e620000000800 */
[----:B--2---:R-:W-:-:S01]  /*d040*/  FADD.FTZ R5, R58, R5 ;  /* 0x000000053a057221 */ /* 0x004fc20000010000 */
[----:B------:R-:W-:Y:S01]  /*d050*/  FFMA.FTZ R66, R2, R69, -R54 ;  /* 0x0000004502427223 */ /* 0x000fe20000010836 */
[C---:B0-----:R-:W-:Y:S01]  /*d060*/  F2FP.SATFINITE.E4M3.F32.PACK_AB_MERGE_C R141, R85.reuse, R34, RZ ;  /* 0x00000022558d723e */ /* 0x041fe200048070ff */
[----:B------:R-:W-:-:S04]  /*d070*/  FADD.FTZ R85, R85, R12 ;  /* 0x0000000c55557221 */ /* 0x000fc80000010000 */
[----:B------:R-:W0:Y:S01]  /*d080*/  MUFU.EX2 R64, R64 ;  /* 0x0000004000407308 */ /* 0x000e220000000800 */
[----:B----4-:R-:W-:-:S01]  /*d090*/  FADD.FTZ R12, R10, R5 ;  /* 0x000000050a0c7221 */ /* 0x010fc20000010000 */
[----:B------:R-:W-:Y:S01]  /*d0a0*/  FFMA.FTZ R123, R2, R123, -R54 ;  /* 0x0000007b027b7223 */ /* 0x000fe20000010836 */
[----:B------:R-:W-:-:S05]  /*d0b0*/  F2FP.SATFINITE.E4M3.F32.PACK_AB_MERGE_C R148, R83, R52, RZ ;  /* 0x000000345394723e */ /* 0x000fca00048070ff */
[----:B------:R-:W2:Y:S01]  /*d0c0*/  MUFU.EX2 R45, R45 ;  /* 0x0000002d002d7308 */ /* 0x000ea20000000800 */
[----:B---3--:R-:W-:-:S01]  /*d0d0*/  FADD.FTZ R12, R43, R12 ;  /* 0x0000000c2b0c7221 */ /* 0x008fc20000010000 */
[C-C-:B------:R-:W-:Y:S01]  /*d0e0*/  FFMA.FTZ R73, R2.reuse, R73, -R54.reuse ;  /* 0x0000004902497223 */ /* 0x140fe20000010836 */
[----:B------:R-:W-:-:S05]  /*d0f0*/  FFMA.FTZ R93, R2, R93, -R54 ;  /* 0x0000005d025d7223 */ /* 0x000fca0000010836 */
[----:B------:R-:W3:Y:S01]  /*d100*/  MUFU.EX2 R66, R66 ;  /* 0x0000004200427308 */ /* 0x000ee20000000800 */
[----:B------:R-:W-:Y:S01]  /*d110*/  F2FP.SATFINITE.E4M3.F32.PACK_AB_MERGE_C R148, R46, R9, R148 ;  /* 0x000000092e94723e */ /* 0x000fe20004807094 */
[----:B-1----:R-:W-:Y:S01]  /*d120*/  FADD.FTZ R5, R41, R12 ;  /* 0x0000000c29057221 */ /* 0x002fe20000010000 */
[----:B------:R-:W1:Y:S01]  /*d130*/  @P0 LDC R9, c[0x0][0x44c] ;  /* 0x00011300ff090b82 */ /* 0x000e620000000800 */
[----:B------:R-:W-:-:S04]  /*d140*/  FFMA.FTZ R77, R2, R77, -R54 ;  /* 0x0000004d024d7223 */ /* 0x000fc80000010836 */
[----:B------:R-:W4:Y:S01]  /*d150*/  MUFU.EX2 R8, R123 ;  /* 0x0000007b00087308 */ /* 0x000f220000000800 */
[----:B------:R-:W-:-:S01]  /*d160*/  FFMA.FTZ R63, R2, R101, -R111 ;  /* 0x00000065023f7223 */ /* 0x000fc2000001086f */
[----:B------:R-:W-:Y:S01]  /*d170*/  FFMA.FTZ R32, R2, R71, -R111 ;  /* 0x0000004702207223 */ /* 0x000fe2000001086f */
[----:B0-----:R-:W-:-:S01]  /*d180*/  FADD.FTZ R12, R64, R5 ;  /* 0x00000005400c7221 */ /* 0x001fc20000010000 */
[----:B------:R-:W-:Y:S01]  /*d190*/  FFMA.FTZ R71, R2, R79, -R111 ;  /* 0x0000004f02477223 */ /* 0x000fe2000001086f */
[----:B------:R-:W-:-:S03]  /*d1a0*/  F2FP.SATFINITE.E4M3.F32.PACK_AB_MERGE_C R145, R20, R15, R145 ;  /* 0x0000000f1491723e */ /* 0x000fc60004807091 */
[----:B------:R-:W0:Y:S01]  /*d1b0*/  MUFU.EX2 R13, R73 ;  /* 0x00000049000d7308 */ /* 0x000e220000000800 */
[----:B------:R-:W-:-:S01]  /*d1c0*/  FFMA.FTZ R44, R2, R109, -R111 ;  /* 0x0000006d022c7223 */ /* 0x000fc2000001086f */
[C-C-:B------:R-:W-:Y:S01]  /*d1d0*/  FFMA.FTZ R79, R2.reuse, R87, -R111.reuse ;  /* 0x00000057024f7223 */ /* 0x140fe2000001086f */
[----:B------:R-:W5:Y:S01]  /*d1e0*/  @P0 LDC R15, c[0x0][0x450] ;  /* 0x00011400ff0f0b82 */ /* 0x000f620000000800 */
[----:B------:R-:W-:-:S01]  /*d1f0*/  FFMA.FTZ R38, R2, R99, -R111 ;  /* 0x0000006302267223 */ /* 0x000fc2000001086f */
[----:B--2---:R-:W-:-:S03]  /*d200*/  FADD.FTZ R5, R45, R12 ;  /* 0x0000000c2d057221 */ /* 0x004fc60000010000 */
[----:B------:R-:W-:Y:S01]  /*d210*/  MUFU.EX2 R93, R93 ;  /* 0x0000005d005d7308 */ /* 0x000fe20000000800 */
[----:B------:R-:W-:-:S01]  /*d220*/  FFMA.FTZ R42, R2, R107, -R111 ;  /* 0x0000006b022a7223 */ /* 0x000fc2000001086f */
[----:B---3--:R-:W-:-:S06]  /*d230*/  FADD.FTZ R5, R66, R5 ;  /* 0x0000000542057221 */ /* 0x008fcc0000010000 */
[----:B------:R-:W2:Y:S01]  /*d240*/  MUFU.EX2 R4, R77 ;  /* 0x0000004d00047308 */ /* 0x000ea20000000800 */
[----:B----4-:R-:W-:-:S07]  /*d250*/  FADD.FTZ R12, R8, R5 ;  /* 0x00000005080c7221 */ /* 0x010fce0000010000 */
[----:B------:R-:W-:Y:S08]  /*d260*/  MUFU.EX2 R63, R63 ;  /* 0x0000003f003f7308 */ /* 0x000ff00000000800 */
[----:B------:R-:W3:Y:S08]  /*d270*/  MUFU.EX2 R32, R32 ;  /* 0x0000002000207308 */ /* 0x000ef00000000800 */
[----:B------:R-:W-:Y:S08]  /*d280*/  MUFU.EX2 R44, R44 ;  /* 0x0000002c002c7308 */ /* 0x000ff00000000800 */
[----:B------:R-:W4:Y:S01]  /*d290*/  MUFU.EX2 R79, R79 ;  /* 0x0000004f004f7308 */ /* 0x000f220000000800 */
[----:B0-----:R-:W-:-:S07]  /*d2a0*/  FADD.FTZ R12, R13, R12 ;  /* 0x0000000c0d0c7221 */ /* 0x001fce0000010000 */
[----:B------:R-:W-:Y:S08]  /*d2b0*/  MUFU.EX2 R38, R38 ;  /* 0x0000002600267308 */ /* 0x000ff00000000800 */
[----:B------:R-:W0:Y:S01]  /*d2c0*/  MUFU.EX2 R97, R97 ;  /* 0x0000006100617308 */ /* 0x000e220000000800 */
[----:B------:R-:W-:-:S07]  /*d2d0*/  FFMA.FTZ R40, R2, R105, -R111 ;  /* 0x0000006902287223 */ /* 0x000fce000001086f */
[----:B------:R-:W-:Y:S01]  /*d2e0*/  MUFU.EX2 R42, R42 ;  /* 0x0000002a002a7308 */ /* 0x000fe20000000800 */
[----:B--2---:R-:W-:-:S07]  /*d2f0*/  F2FP.SATFINITE.E4M3.F32.PACK_AB_MERGE_C R136, R4, R93, RZ ;  /* 0x0000005d0488723e */ /* 0x004fce00048070ff */
[----:B------:R-:W2:Y:S01]  /*d300*/  MUFU.EX2 R75, R75 ;  /* 0x0000004b004b7308 */ /* 0x000ea20000000800 */
[----:B------:R-:W-:-:S01]  /*d310*/  FFMA.FTZ R36, R2, R103, -R111 ;  /* 0x0000006702247223 */ /* 0x000fc2000001086f */
[----:B------:R-:W-:Y:S01]  /*d320*/  FADD.FTZ R93, R93, R12 ;  /* 0x0000000c5d5d7221 */ /* 0x000fe20000010000 */
[----:B-1----:R-:W-:Y:S01]  /*d330*/  @P0 IMAD.HI.U32 R12, R94, R9, RZ ;  /* 0x000000095e0c0227 */ /* 0x002fe200078e00ff */
[----:B---3--:R-:W-:Y:S02]  /*d340*/  F2FP.SATFINITE.E4M3.F32.PACK_AB_MERGE_C R143, R32, R63, RZ ;  /* 0x0000003f208f723e */ /* 0x008fe400048070ff */
[----:B----4-:R-:W-:Y:S01]  /*d350*/  F2FP.SATFINITE.E4M3.F32.PACK_AB_MERGE_C R9, R79, R44, RZ ;  /* 0x0000002c4f09723e */ /* 0x010fe200048070ff */
[----:B------:R-:W-:Y:S01]  /*d360*/  IMAD.MOV.U32 R11, RZ, RZ, R94 ;  /* 0x000000ffff0b7224 */ /* 0x000fe200078e005e */
[----:B------:R-:W-:Y:S01]  /*d370*/  MUFU.EX2 R40, R40 ;  /* 0x0000002800287308 */ /* 0x000fe20000000800 */
[----:B0-----:R-:W-:Y:S01]  /*d380*/  F2FP.SATFINITE.E4M3.F32.PACK_AB_MERGE_C R143, R97, R38, R143 ;  /* 0x00000026618f723e */ /* 0x001fe2000480708f */
[----:B------:R-:W-:Y:S01]  /*d390*/  FADD.FTZ R38, R38, R85 ;  /* 0x0000005526267221 */ /* 0x000fe20000010000 */
[----:B-----5:R-:W-:-:S05]  /*d3a0*/  @P0 SHF.R.U32.HI R11, RZ, R15, R12 ;  /* 0x0000000fff0b0219 */ /* 0x020fca000001160c */
[----:B------:R-:W0:Y:S01]  /*d3b0*/  MUFU.EX2 R71, R71 ;  /* 0x0000004700477308 */ /* 0x000e220000000800 */
[----:B--2---:R-:W-:Y:S01]  /*d3c0*/  F2FP.SATFINITE.E4M3.F32.PACK_AB_MERGE_C R139, R75, R42, R9 ;  /* 0x0000002a4b8b723e */ /* 0x004fe20004807009 */
[----:B------:R-:W-:Y:S01]  /*d3d0*/  FADD.FTZ R38, R97, R38 ;  /* 0x0000002661267221 */ /* 0x000fe20000010000 */
[----:B------:R-:W-:-:S05]  /*d3e0*/  IADD3 R9, R11, R90, -R92 ;  /* 0x0000005a0b097210 */ /* 0x000fca0007ffe85c */
[----:B------:R-:W1:Y:S01]  /*d3f0*/  MUFU.EX2 R36, R36 ;  /* 0x0000002400247308 */ /* 0x000e620000000800 */
[----:B------:R-:W-:Y:S01]  /*d400*/  SHF.R.S32.HI R12, RZ, 0x1f, R9 ;  /* 0x0000001fff0c7819 */ /* 0x000fe20000011409 */
[----:B------:R-:W-:-:S06]  /*d410*/  FADD.FTZ R63, R63, R38 ;  /* 0x000000263f3f7221 */ /* 0x000fcc0000010000 */
[----:B------:R-:W2:Y:S01]  /*d420*/  MUFU.EX2 R67, R67 ;  /* 0x0000004300437308 */ /* 0x000ea20000000800 */
[----:B------:R-:W-:-:S01]  /*d430*/  FFMA.FTZ R125, R2, R125, -R54 ;  /* 0x0000007d027d7223 */ /* 0x000fc20000010836 */
[----:B------:R-:W-:Y:S01]  /*d440*/  LEA.HI R12, R12, R9, RZ, 0x7 ;  /* 0x000000090c0c7211 */ /* 0x000fe200078f38ff */
[----:B------:R-:W-:-:S01]  /*d450*/  FADD.FTZ R63, R32, R63 ;  /* 0x0000003f203f7221 */ /* 0x000fc20000010000 */
[C-C-:B------:R-:W-:Y:S01]  /*d460*/  FFMA.FTZ R81, R2.reuse, R81, -R54.reuse ;  /* 0x0000005102517223 */ /* 0x140fe20000010836 */
[----:B------:R-:W-:-:S01]  /*d470*/  FFMA.FTZ R95, R2, R95, -R54 ;  /* 0x0000005f025f7223 */ /* 0x000fc20000010836 */
[----:B0-----:R-:W-:Y:S01]  /*d480*/  F2FP.SATFINITE.E4M3.F32.PACK_AB_MERGE_C R137, R71, R40, RZ ;  /* 0x000000284789723e */ /* 0x001fe200048070ff */
[----:B------:R-:W-:-:S01]  /*d490*/  FFMA.FTZ R54, R2, R127, -R54 ;  /* 0x0000007f02367223 */ /* 0x000fc20000010836 */
[----:B------:R-:W0:Y:S01]  /*d4a0*/  MUFU.EX2 R125, R125 ;  /* 0x0000007d007d7308 */ /* 0x000e220000000800 */
[----:B------:R-:W-:Y:S01]  /*d4b0*/  SHF.R.S32.HI R12, RZ, 0x7, R12 ;  /* 0x00000007ff0c7819 */ /* 0x000fe2000001140c */
[----:B-1----:R-:W-:Y:S01]  /*d4c0*/  FADD.FTZ R14, R36, R63 ;  /* 0x0000003f240e7221 */ /* 0x002fe20000010000 */
[----:B------:R-:W-:-:S02]  /*d4d0*/  F2FP.SATFINITE.E4M3.F32.PACK_AB_MERGE_C R140, R43, R10, RZ ;  /* 0x0000000a2b8c723e */ /* 0x000fc400048070ff */
[----:B------:R-:W-:Y:S02]  /*d4e0*/  F2FP.SATFINITE.E4M3.F32.PACK_AB_MERGE_C R136, R13, R8, R136 ;  /* 0x000000080d88723e */ /* 0x000fe40004807088 */
[----:B------:R-:W-:Y:S01]  /*d4f0*/  VIMNMX R13, RZ, R12, !PT ;  /* 0x0000000cff0d7248 */ /* 0x000fe20007fe0100 */
[----:B------:R-:W1:Y:S01]  /*d500*/  MUFU.EX2 R10, R81 ;  /* 0x00000051000a7308 */ /* 0x000e620000000800 */
[C---:B--2---:R-:W-:Y:S01]  /*d510*/  F2FP.SATFINITE.E4M3.F32.PACK_AB_MERGE_C R137, R67.reuse, R36, R137 ;  /* 0x000000244389723e */ /* 0x044fe20004807089 */
[----:B------:R-:W-:Y:S01]  /*d520*/  FADD.FTZ R67, R67, R14 ;  /* 0x0000000e43437221 */ /* 0x000fe20000010000 */
[----:B------:R-:W-:Y:S01]  /*d530*/  VIADD R14, R88, 0xfffffffe ;  /* 0xfffffffe580e7836 */ /* 0x000fe20000000000 */
[----:B------:R2:W-:Y:S02]  /*d540*/  STL [R1+0x18], R13 ;  /* 0x0000180d01007387 */ /* 0x0005e40000100800 */
[----:B------:R-:W-:-:S02]  /*d550*/  FADD.FTZ R40, R40, R67 ;  /* 0x0000004328287221 */ /* 0x000fc40000010000 */
[----:B------:R-:W3:Y:S01]  /*d560*/  MUFU.EX2 R95, R95 ;  /* 0x0000005f005f7308 */ /* 0x000ee20000000800 */
[----:B------:R-:W-:-:S01]  /*d570*/  FADD.FTZ R4, R4, R93 ;  /* 0x0000005d04047221 */ /* 0x000fc20000010000 */
[----:B------:R-:W-:-:S06]  /*d580*/  FADD.FTZ R71, R71, R40 ;  /* 0x0000002847477221 */ /* 0x000fcc0000010000 */
[----:B------:R-:W4:Y:S01]  /*d590*/  MUFU.EX2 R54, R54 ;  /* 0x0000003600367308 */ /* 0x000f220000000800 */
[----:B------:R-:W-:Y:S01]  /*d5a0*/  ISETP.GE.AND P2, PT, R14, R13, PT ;  /* 0x0000000d0e00720c */ /* 0x000fe20003f46270 */
[----:B------:R-:W-:Y:S01]  /*d5b0*/  FADD.FTZ R8, R42, R71 ;  /* 0x000000472a087221 */ /* 0x000fe20000010000 */
[----:B0-----:R-:W-:-:S03]  /*d5c0*/  FADD.FTZ R5, R125, R4 ;  /* 0x000000047d057221 */ /* 0x001fc60000010000 */
[----:B------:R-:W-:Y:S01]  /*d5d0*/  FADD.FTZ R75, R75, R8 ;  /* 0x000000084b4b7221 */ /* 0x000fe20000010000 */
[----:B-1----:R-:W-:-:S01]  /*d5e0*/  FADD.FTZ R4, R10, R5 ;  /* 0x000000050a047221 */ /* 0x002fc20000010000 */
[----:B------:R-:W-:Y:S01]  /*d5f0*/  F2FP.SATFINITE.E4M3.F32.PACK_AB_MERGE_C R35, R60, R35, RZ ;  /* 0x000000233c23723e */ /* 0x000fe200048070ff */
[----:B------:R-:W-:Y:S01]  /*d600*/  BSSY B0, `(.L_x_10481) ;  /* 0x000029c000007945 */ /* 0x000fe20003800000 */
[----:B------:R-:W-:Y:S01]  /*d610*/  F2FP.SATFINITE.E4M3.F32.PACK_AB_MERGE_C R142, R66, R45, RZ ;  /* 0x0000002d428e723e */ /* 0x000fe200048070ff */
[----:B------:R-:W-:Y:S01]  /*d620*/  FADD.FTZ R44, R44, R75 ;  /* 0x0000004b2c2c7221 */ /* 0x000fe20000010000 */
[----:B---3--:R-:W-:-:S01]  /*d630*/  FADD.FTZ R5, R95, R4 ;  /* 0x000000045f057221 */ /* 0x008fc20000010000 */
[----:B----4-:R-:W-:Y:S02]  /*d640*/  F2FP.SATFINITE.E4M3.F32.PACK_AB_MERGE_C R8, R54, R95, RZ ;  /* 0x0000005f3608723e */ /* 0x010fe400048070ff */
        /* <DEDUP_REMOVED lines=34> */
[----:B--2---:R-:W-:Y:S06]  /*d870*/  @!P2 BRA `(.L_x_10482) ;  /* 0x0000002400d0a947 */ /* 0x004fec0003800000 */
[----:B------:R-:W-:Y:S01]  /*d880*/  BSSY B1, `(.L_x_10482) ;  /* 0x0000273000017945 */ /* 0x000fe20003800000 */
[----:B------:R-:W-:Y:S02]  /*d890*/  IMAD.MOV.U32 R8, RZ, RZ, R0 ;  /* 0x000000ffff087224 */ /* 0x000fe400078e0000 */
[----:B------:R-:W-:Y:S02]  /*d8a0*/  IMAD.MOV.U32 R9, RZ, RZ, R3 ;  /* 0x000000ffff097224 */ /* 0x000fe400078e0003 */
[----:B------:R-:W-:Y:S02]  /*d8b0*/  IMAD.MOV.U32 R11, RZ, RZ, R152 ;  /* 0x000000ffff0b7224 */ /* 0x000fe400078e0098 */
[----:B------:R-:W-:Y:S02]  /*d8c0*/  IMAD.MOV.U32 R10, RZ, RZ, R18 ;  /* 0x000000ffff0a7224 */ /* 0x000fe400078e0012 */
[----:B------:R-:W-:-:S07]  /*d8d0*/  IMAD.MOV.U32 R135, RZ, RZ, RZ ;  /* 0x000000ffff877224 */ /* 0x000fce00078e00ff */
.L_x_10494:
[----:B------:R-:W-:-:S04]  /*d8e0*/  ISETP.NE.AND P2, PT, R10, 0x1, PT ;  /* 0x000000010a00780c */ /* 0x000fc80003f45270 */
[----:B------:R-:W-:-:S04]  /*d8f0*/  SEL R152, RZ, 0x1, P2 ;  /* 0x00000001ff987807 */ /* 0x000fc80001000000 */
[----:B------:R-:W-:Y:S01]  /*d900*/  LOP3.LUT R152, R11, R152, RZ, 0x3c, !PT ;  /* 0x000000980b987212 */ /* 0x000fe200078e3cff */
[----:B------:R-:W-:Y:S06]  /*d910*/  @!P1 BRA `(.L_x_10483) ;  /* 0x0000000000049947 */ /* 0x000fec0003800000 */
[----:B------:R-:W-:Y:S01]  /*d920*/  BPT.TRAP 0x1 ;  /* 0x000000040000795c */ /* 0x000fe20000300000 */
.L_x_10483:
        /* <DEDUP_REMOVED lines=8> */
.L_x_10484:
[----:B------:R-:W-:Y:S01]  /*d9b0*/  BSSY B2, `(.L_x_10485) ;  /* 0x0000006000027945 */ /* 0x000fe20003800000 */
[----:B------:R-:W-:Y:S02]  /*d9c0*/  IMAD R24, R18, 0x300, R21 ;  /* 0x0000030012187824 */ /* 0x000fe400078e0215 */
[----:B------:R-:W-:Y:S01]  /*d9d0*/  IMAD.MOV.U32 R25, RZ, RZ, -0x3ffffff0 ;  /* 0xc0000010ff197424 */ /* 0x000fe200078e00ff */
[----:B-1----:R-:W-:Y:S06]  /*d9e0*/  @P2 BRA `(.L_x_10486) ;  /* 0x0000000000082947 */ /* 0x002fec0003800000 */
[----:B------:R-:W1:Y:S02]  /*d9f0*/  SYNCS.PHASECHK.TRANS64.TRYWAIT P2, [R15+URZ+0x19c30], R0 ;  /* 0x019c30000f0075a7 */ /* 0x000e64000804017f */
[----:B-1----:R-:W-:Y:S05]  /*da00*/  @!P2 BRA `(.L_x_10487) ;  /* 0x000000e40028a947 */ /* 0x002fea0003800000 */
.L_x_10486:
[----:B------:R-:W-:Y:S05]  /*da10*/  BSYNC B2 ;  /* 0x0000000000027941 */ /* 0x000fea0003800000 */
.L_x_10485:
[C---:B------:R-:W-:Y:S01]  /*da20*/  VIADD R12, R24.reuse, 0x100 ;  /* 0x00000100180c7836 */ /* 0x040fe20000000000 */
[C---:B------:R-:W-:Y:S01]  /*da30*/  R2UR UR6, R24.reuse ;  /* 0x00000000180672ca */ /* 0x040fe200000e0000 */
[----:B------:R-:W-:Y:S01]  /*da40*/  IMAD.MOV.U32 R13, RZ, RZ, -0x3ffffff0 ;  /* 0xc0000010ff0d7424 */ /* 0x000fe200078e00ff */
[----:B------:R-:W-:Y:S01]  /*da50*/  R2UR UR7, R25 ;  /* 0x00000000190772ca */ /* 0x000fe200000e0000 */
[----:B------:R-:W-:Y:S01]  /*da60*/  VIADD R24, R24, 0x200 ;  /* 0x0000020018187836 */ /* 0x000fe20000000000 */
[----:B------:R-:W-:Y:S02]  /*da70*/  R2UR UR10, R12 ;  /* 0x000000000c0a72ca */ /* 0x000fe400000e0000 */
[----:B------:R-:W-:Y:S02]  /*da80*/  R2UR UR11, R13 ;  /* 0x000000000d0b72ca */ /* 0x000fe400000e0000 */
[----:B------:R-:W2:Y:S01]  /*da90*/  LDL.64 R12, [R1] ;  /* 0x00000000010c7983 */ /* 0x000ea20000100a00 */
[----:B------:R-:W-:Y:S01]  /*daa0*/  R2UR UR4, R6 ;  /* 0x00000000060472ca */ /* 0x000fe200000e0000 */
[----:B------:R-:W-:Y:S01]  /*dab0*/  IMAD.MOV.U32 R25, RZ, RZ, -0x3ffffff0 ;  /* 0xc0000010ff197424 */ /* 0x000fe200078e00ff */
[----:B------:R-:W-:-:S02]  /*dac0*/  R2UR UR5, R7 ;  /* 0x00000000070572ca */ /* 0x000fc400000e0000 */
[----:B------:R-:W-:Y:S02]  /*dad0*/  R2UR UR14, R24 ;  /* 0x00000000180e72ca */ /* 0x000fe400000e0000 */
[----:B------:R-:W-:Y:S02]  /*dae0*/  R2UR UR15, R25 ;  /* 0x00000000190f72ca */ /* 0x000fe400000e0000 */
[----:B------:R-:W-:-:S07]  /*daf0*/  WARPGROUP.ARRIVE ;  /* 0x00000000000079c5 */ /* 0x000fce0000000000 */
[----:B------:R-:W-:Y:S01]  /*db00*/  QGMMA.64x128x32.F32.E4M3.E4M3 R24, gdesc[UR4], RZ, !UPT, gsb0 ;  /* 0x01e00000041879f3 */ /* 0x000fe2000c0008ff */
[----:B------:R-:W-:Y:S02]  /*db10*/  R2UR UR12, R156 ;  /* 0x000000009c0c72ca */ /* 0x000fe400000e0000 */
[----:B------:R-:W-:Y:S01]  /*db20*/  R2UR UR13, R157 ;  /* 0x000000009d0d72ca */ /* 0x000fe200000e0000 */
[----:B------:R-:W-:Y:S02]  /*db30*/  WARPGROUP.DEPBAR.LE gsb0, 0x0 ;  /* 0x00008000000079c5 */ /* 0x000fe40000010000 */
[----:B------:R-:W-:Y:S01]  /*db40*/  WARPGROUP.ARRIVE ;  /* 0x00000000000079c5 */ /* 0x000fe20000000000 */
[----:B--2---:R-:W-:Y:S02]  /*db50*/  R2UR UR8, R12 ;  /* 0x000000000c0872ca */ /* 0x004fe400000e0000 */
[----:B------:R-:W-:-:S13]  /*db60*/  R2UR UR9, R13 ;  /* 0x000000000d0972ca */ /* 0x000fda00000e0000 */
[----:B------:R-:W-:Y:S03]  /*db70*/  QGMMA.64x128x32.F32.E4M3.E4M3 R24, gdesc[UR8], R24, gsb0 ;  /* 0x01e00000081879f3 */ /* 0x000fe60008000818 */
[----:B------:R-:W-:Y:S02]  /*db80*/  WARPGROUP.DEPBAR.LE gsb0, 0x0 ;  /* 0x00008000000079c5 */ /* 0x000fe40000010000 */
[----:B------:R-:W-:-:S07]  /*db90*/  WARPGROUP.ARRIVE ;  /* 0x00000000000079c5 */ /* 0x000fce0000000000 */
[----:B------:R-:W-:Y:S03]  /*dba0*/  QGMMA.64x128x32.F32.E4M3.E4M3 R24, gdesc[UR12], R24, gsb0 ;  /* 0x01e000000c1879f3 */ /* 0x000fe60008000818 */
[----:B------:R-:W-:Y:S02]  /*dbb0*/  WARPGROUP.DEPBAR.LE gsb0, 0x0 ;  /* 0x00008000000079c5 */ /* 0x000fe40000010000 */
[----:B------:R-:W-:Y:S05]  /*dbc0*/  @!P1 BRA `(.L_x_10488) ;  /* 0x0000000000049947 */ /* 0x000fea0003800000 */
[----:B------:R-:W-:Y:S01]  /*dbd0*/  BPT.TRAP 0x1 ;  /* 0x000000040000795c */ /* 0x000fe20000300000 */
.L_x_10488:
[----:B01----:R-:W-:Y:S01]  /*dbe0*/  SHF.L.U32 R0, R11, 0x1f, RZ ;  /* 0x0000001f0b007819 */ /* 0x003fe200000006ff */
[----:B------:R-:W-:-:S04]  /*dbf0*/  IMAD R20, R10, 0x8, R16 ;  /* 0x000000080a147824 */ /* 0x000fc800078e0210 */
[----:B------:R0:W1:Y:S01]  /*dc00*/  SYNCS.PHASECHK.TRANS64.TRYWAIT P2, [R20+URZ+0x19c50], R0 ;  /* 0x019c5000140075a7 */ /* 0x000062000804017f */
[----:B------:R-:W-:Y:S05]  /*dc10*/  @!P1 BRA `(.L_x_10489) ;  /* 0x0000000000049947 */ /* 0x000fea0003800000 */
[----:B------:R-:W-:Y:S01]  /*dc20*/  BPT.TRAP 0x1 ;  /* 0x000000040000795c */ /* 0x000fe20000300000 */
.L_x_10489:
[----:B------:R-:W-:Y:S04]  /*dc30*/  BSSY B2, `(.L_x_10490) ;  /* 0x0000004000027945 */ /* 0x000fe80003800000 */
[----:B-1----:R-:W-:Y:S05]  /*dc40*/  @P2 BRA `(.L_x_10491) ;  /* 0x0000000000082947 */ /* 0x002fea0003800000 */
[----:B------:R-:W1:Y:S02]  /*dc50*/  SYNCS.PHASECHK.TRANS64.TRYWAIT P2, [R20+URZ+0x19c50], R0 ;  /* 0x019c5000140075a7 */ /* 0x000e64000804017f */
[----:B-1----:R-:W-:Y:S05]  /*dc60*/  @!P2 BRA `(.L_x_10492) ;  /* 0x000000e000a4a947 */ /* 0x002fea0003800000 */
.L_x_10491:
[----:B------:R-:W-:Y:S05]  /*dc70*/  BSYNC B2 ;  /* 0x0000000000027941 */ /* 0x000fea0003800000 */
.L_x_10490:
[----:B01----:R-:W-:Y:S01]  /*dc80*/  VIADD R0, R16, 0x3000 ;  /* 0x0000300010007836 */ /* 0x003fe20000000000 */
[----:B------:R-:W-:Y:S01]  /*dc90*/  WARPGROUP.ARRIVE ;  /* 0x00000000000079c5 */ /* 0x000fe20000000000 */
[----:B------:R-:W-:Y:S01]  /*dca0*/  IMAD.MOV.U32 R11, RZ, RZ, 0x40000040 ;  /* 0x40000040ff0b7424 */ /* 0x000fe200078e00ff */
[----:B------:R-:W0:Y:S02]  /*dcb0*/  @P0 LDC R3, c[0x0][0x450] ;  /* 0x00011400ff030b82 */ /* 0x000e240000000800 */
[----:B------:R-:W-:Y:S02]  /*dcc0*/  SHF.R.U32.HI R0, RZ, 0x4, R0 ;  /* 0x00000004ff007819 */ /* 0x000fe40000011600 */
[----:B------:R-:W-:Y:S02]  /*dcd0*/  R2UR UR7, R11 ;  /* 0x000000000b0772ca */ /* 0x000fe400000e0000 */
[----:B------:R-:W-:-:S04]  /*dce0*/  LOP3.LUT R0, R0, 0x3fff, RZ, 0xc0, !PT ;  /* 0x00003fff00007812 */ /* 0x000fc800078ec0ff */
[----:B------:R-:W-:-:S05]  /*dcf0*/  LOP3.LUT R0, R0, 0x10000, RZ, 0xfc, !PT ;  /* 0x0001000000007812 */ /* 0x000fca00078efcff */
[----:B------:R-:W-:Y:S02]  /*dd00*/  IMAD R10, R10, 0x300, R0 ;  /* 0x000003000a0a7824 */ /* 0x000fe400078e0200 */
[----:B------:R-:W-:Y:S01]  /*dd10*/  IMAD.MOV.U32 R13, RZ, RZ, 0x40000040 ;  /* 0x40000040ff0d7424 */ /* 0x000fe200078e00ff */
[----:B------:R-:W1:Y:S02]  /*dd20*/  @P0 LDC R0, c[0x0][0x44c] ;  /* 0x00011300ff000b82 */ /* 0x000e640000000800 */
[----:B------:R-:W-:-:S13]  /*dd30*/  R2UR UR6, R10 ;  /* 0x000000000a0672ca */ /* 0x000fda00000e0000 */
[----:B------:R-:W-:Y:S01]  /*dd40*/  QGMMA.64x96x32.F32.E4M3.E4M3 R88, R148, gdesc[UR4], R88, gsb0 ;  /* 0x0160000494587df3 */ /* 0x000fe20008000858 */
[----:B------:R-:W-:Y:S01]  /*dd50*/  VIADD R12, R10, 0x2 ;  /* 0x000000020a0c7836 */ /* 0x000fe20000000000 */
[----:B------:R-:W-:-:S04]  /*dd60*/  R2UR UR7, R13 ;  /* 0x000000000d0772ca */ /* 0x000fc800000e0000 */
[----:B------:R-:W-:Y:S01]  /*dd70*/  R2UR UR6, R12 ;  /* 0x000000000c0672ca */ /* 0x000fe200000e0000 */
[----:B------:R-:W-:Y:S02]  /*dd80*/  WARPGROUP.DEPBAR.LE gsb0, 0x0 ;  /* 0x00008000000079c5 */ /* 0x000fe40000010000 */
[----:B------:R-:W-:Y:S01]  /*dd90*/  WARPGROUP.ARRIVE ;  /* 0x00000000000079c5 */ /* 0x000fe20000000000 */
[----:B------:R-:W2:Y:S04]  /*dda0*/  LDL R148, [R1+0x44] ;  /* 0x0000440001947983 */ /* 0x000ea80000100800 */
[----:B------:R-:W3:Y:S05]  /*ddb0*/  LDL R149, [R1+0x40] ;  /* 0x0000400001957983 */ /* 0x000eea0000100800 */
[----:B------:R-:W-:Y:S01]  /*ddc0*/  QGMMA.64x96x32.F32.E4M3.E4M3 R88, R144, gdesc[UR4], R88, gsb0 ;  /* 0x0160000490587df3 */ /* 0x000fe20008000858 */
[----:B------:R-:W4:Y:S04]  /*ddd0*/  LDL R150, [R1+0x28] ;  /* 0x0000280001967983 */ /* 0x000f280000100800 */
[----:B------:R-:W4:Y:S01]  /*dde0*/  LDL R151, [R1+0x24] ;  /* 0x0000240001977983 */ /* 0x000f220000100800 */
[----:B------:R-:W-:-:S03]  /*ddf0*/  WARPGROUP.DEPBAR.LE gsb0, 0x0 ;  /* 0x00008000000079c5 */ /* 0x000fc60000010000 */
[----:B------:R-:W2:Y:S01]  /*de00*/  LDL R147, [R1+0x20] ;  /* 0x0000200001937983 */ /* 0x000ea20000100800 */
[----:B------:R-:W-:Y:S01]  /*de10*/  VIADD R12, R10, 0x4 ;  /* 0x000000040a0c7836 */ /* 0x000fe20000000000 */
[----:B------:R-:W-:Y:S01]  /*de20*/  WARPGROUP.ARRIVE ;  /* 0x00000000000079c5 */ /* 0x000fe20000000000 */
[----:B------:R-:W-:-:S03]  /*de30*/  IMAD.MOV.U32 R13, RZ, RZ, 0x40000040 ;  /* 0x40000040ff0d7424 */ /* 0x000fc600078e00ff */
[----:B------:R-:W-:Y:S02]  /*de40*/  R2UR UR6, R12 ;  /* 0x000000000c0672ca */ /* 0x000fe400000e0000 */
[----:B------:R-:W-:-:S13]  /*de50*/  R2UR UR7, R13 ;  /* 0x000000000d0772ca */ /* 0x000fda00000e0000 */
[----:B------:R-:W-:Y:S03]  /*de60*/  QGMMA.64x96x32.F32.E4M3.E4M3 R88, R140, gdesc[UR4], R88, gsb0 ;  /* 0x016000048c587df3 */ /* 0x000fe60008000858 */
[----:B------:R-:W-:Y:S02]  /*de70*/  WARPGROUP.DEPBAR.LE gsb0, 0x0 ;  /* 0x00008000000079c5 */ /* 0x000fe40000010000 */
[----:B------:R-:W-:Y:S01]  /*de80*/  WARPGROUP.ARRIVE ;  /* 0x00000000000079c5 */ /* 0x000fe20000000000 */
[----:B--2---:R-:W-:-:S04]  /*de90*/  IMAD.IADD R11, R148, 0x1, R147 ;  /* 0x00000001940b7824 */ /* 0x004fc800078e0293 */
[----:B-1----:R-:W-:-:S05]  /*dea0*/  @P0 IMAD.HI.U32 R0, R11, R0, RZ ;  /* 0x000000000b000227 */ /* 0x002fca00078e00ff */
[----:B0-----:R-:W-:Y:S01]  /*deb0*/  @P0 SHF.R.U32.HI R11, RZ, R3, R0 ;  /* 0x00000003ff0b0219 */ /* 0x001fe20000011600 */
[----:B------:R-:W-:-:S04]  /*dec0*/  IMAD.MOV.U32 R0, RZ, RZ, -0x80 ;  /* 0xffffff80ff007424 */ /* 0x000fc800078e00ff */
[----:B------:R-:W0:Y:S01]  /*ded0*/  SHFL.IDX PT, R3, R11, RZ, 0x1c1f ;  /* 0x001c1fff0b037589 */ /* 0x000e2200000e0000 */
[----:B------:R-:W-:-:S03]  /*dee0*/  IMAD R0, R14, R0, 0x1 ;  /* 0x000000010e007424 */ /* 0x000fc600078e0200 */
[----:B------:R-:W1:Y:S01]  /*def0*/  SHFL.IDX PT, R11, R11, 0x1, 0x1c1f ;  /* 0x003c1f000b0b7f89 */ /* 0x000e6200000e0000 */
[----:B---3--:R-:W-:-:S05]  /*df00*/  IMAD R0, R149, -0x2, R0 ;  /* 0xfffffffe95007824 */ /* 0x008fca00078e0200 */
[----:B----4-:R-:W-:Y:S02]  /*df10*/  IADD3 R0, -R151, R0, R150 ;  /* 0x0000000097007210 */ /* 0x010fe40007ffe196 */
[----:B------:R-:W2:Y:S03]  /*df20*/  S2R R151, SR_TID.X ;  /* 0x0000000000977919 */ /* 0x000ea60000002100 */
[C---:B0-----:R-:W-:Y:S02]  /*df30*/  IMAD.IADD R3, R0.reuse, 0x1, R3 ;  /* 0x0000000100037824 */ /* 0x041fe400078e0203 */
[----:B-1----:R-:W-:-:S03]  /*df40*/  IMAD.IADD R0, R0, 0x1, R11 ;  /* 0x0000000100007824 */ /* 0x002fc600078e020b */
        /* <DEDUP_REMOVED lines=94> */
[----:B------:R-:W-:Y:S01]  /*e530*/  FMNMX.FTZ R3, R84, R12, !PT ;  /* 0x0000000c54037209 */ /* 0x000fe20007810000 */
[----:B------:R-:W-:Y:S01]  /*e540*/  VIADD R12, R10, 0x6 ;  /* 0x000000060a0c7836 */ /* 0x000fe20000000000 */
[----:B------:R-:W-:-:S02]  /*e550*/  ISETP.GT.AND P5, PT, R0, RZ, PT ;  /* 0x000000ff0000720c */ /* 0x000fc40003fa4270 */
[----:B------:R-:W-:Y:S02]  /*e560*/  FMNMX.FTZ R3, R85, R3, !PT ;  /* 0x0000000355037209 */ /* 0x000fe40007810000 */
[----:B------:R-:W-:Y:S02]  /*e570*/  ISETP.GT.AND P6, PT, R0, 0x1, PT ;  /* 0x000000010000780c */ /* 0x000fe40003fc4270 */
[----:B------:R-:W-:Y:S01]  /*e580*/  FSEL R26, R26, -INF , P5 ;  /* 0xff8000001a1a7808 */ /* 0x000fe20002800000 */
[----:B------:R-:W0:Y:S01]  /*e590*/  SHFL.BFLY PT, R13, R3, 0x2, 0x1f ;  /* 0x0c401f00030d7f89 */ /* 0x000e2200000e0000 */
        /* <DEDUP_REMOVED lines=12> */
[----:B0-----:R-:W-:Y:S01]  /*e660*/  FMNMX.FTZ R3, R3, R13, !PT ;  /* 0x0000000d03037209 */ /* 0x001fe20007810000 */
[----:B------:R-:W-:Y:S01]  /*e670*/  IMAD.MOV.U32 R13, RZ, RZ, 0x40000040 ;  /* 0x40000040ff0d7424 */ /* 0x000fe200078e00ff */
[----:B------:R-:W-:Y:S02]  /*e680*/  ISETP.GT.AND P5, PT, R0, 0x20, PT ;  /* 0x000000200000780c */ /* 0x000fe40003fa4270 */
[----:B------:R-:W-:Y:S01]  /*e690*/  FSEL R39, R39, -INF , P4 ;  /* 0xff80000027277808 */ /* 0x000fe20002000000 */
[----:B------:R-:W0:Y:S01]  /*e6a0*/  SHFL.BFLY PT, R10, R3, 0x1, 0x1f ;  /* 0x0c201f00030a7f89 */ /* 0x000e2200000e0000 */
[----:B------:R-:W-:-:S02]  /*e6b0*/  R2UR UR7, R13 ;  /* 0x000000000d0772ca */ /* 0x000fc400000e0000 */
        /* <DEDUP_REMOVED lines=11> */
[----:B0-----:R-:W-:-:S02]  /*e770*/  FMNMX.FTZ R3, R3, R10, !PT ;  /* 0x0000000a03037209 */ /* 0x001fc40007810000 */
[----:B------:R-:W-:Y:S02]  /*e780*/  FSEL R51, R51, -INF , P6 ;  /* 0xff80000033337808 */ /* 0x000fe40003000000 */
[----:B------:R-:W-:Y:S01]  /*e790*/  FSETP.NEU.FTZ.AND P2, PT, R3, -INF , PT ;  /* 0xff8000000300780b */ /* 0x000fe20003f5d000 */
[----:B------:R-:W-:-:S01]  /*e7a0*/  FFMA.FTZ R13, R2, R3, -8 ;  /* 0xc1000000020d7423 */ /* 0x000fc20000010003 */
[----:B------:R-:W-:Y:S02]  /*e7b0*/  ISETP.GT.AND P4, PT, R0, 0x39, PT ;  /* 0x000000390000780c */ /* 0x000fe40003f84270 */
[----:B------:R-:W-:Y:S02]  /*e7c0*/  FSEL R54, R54, -INF , P3 ;  /* 0xff80000036367808 */ /* 0x000fe40001800000 */
[----:B------:R-:W-:Y:S02]  /*e7d0*/  FSEL R13, R13, RZ, P2 ;  /* 0x000000ff0d0d7208 */ /* 0x000fe40001000000 */
[----:B------:R-:W-:-:S02]  /*e7e0*/  ISETP.GT.AND P5, PT, R0, 0x40, PT ;  /* 0x000000400000780c */ /* 0x000fc40003fa4270 */
[----:B------:R-:W-:Y:S01]  /*e7f0*/  FSEL R55, R55, -INF , P4 ;  /* 0xff80000037377808 */ /* 0x000fe20002000000 */
[----:B------:R-:W-:-:S01]  /*e800*/  FFMA.FTZ R11, R2, R25, -R13 ;  /* 0x00000019020b7223 */ /* 0x000fc2000001080d */
[----:B------:R-:W-:Y:S01]  /*e810*/  FMNMX.FTZ R25, R26, R8, !PT ;  /* 0x000000081a197209 */ /* 0x000fe20007810000 */
[----:B------:R-:W-:-:S01]  /*e820*/  FFMA.FTZ R10, R2, R24, -R13 ;  /* 0x00000018020a7223 */ /* 0x000fc2000001080d */
[----:B------:R-:W-:Y:S01]  /*e830*/  ISETP.GT.AND P6, PT, R0, 0x41, PT ;  /* 0x000000410000780c */ /* 0x000fe20003fc4270 */
[----:B------:R-:W-:-:S01]  /*e840*/  FFMA.FTZ R24, R2, R29, -R13 ;  /* 0x0000001d02187223 */ /* 0x000fc2000001080d */
[----:B------:R-:W-:Y:S01]  /*e850*/  FMNMX.FTZ R25, R27, R25, !PT ;  /* 0x000000191b197209 */ /* 0x000fe20007810000 */
[----:B------:R-:W-:-:S01]  /*e860*/  FFMA.FTZ R29, R2, R60, -R13 ;  /* 0x0000003c021d7223 */ /* 0x000fc2000001080d */
[----:B------:R-:W-:Y:S01]  /*e870*/  FSEL R58, R58, -INF , P5 ;  /* 0xff8000003a3a7808 */ /* 0x000fe20002800000 */
[----:B------:R-:W-:-:S01]  /*e880*/  FFMA.FTZ R56, R2, R56, -R13 ;  /* 0x0000003802387223 */ /* 0x000fc2000001080d */
[----:B------:R-:W-:Y:S01]  /*e890*/  FMNMX.FTZ R25, R30, R25, !PT ;  /* 0x000000191e197209 */ /* 0x000fe20007810000 */
[----:B------:R-:W-:Y:S01]  /*e8a0*/  MUFU.EX2 R10, R10 ;  /* 0x0000000a000a7308 */ /* 0x000fe20000000800 */
[----:B------:R-:W-:Y:S01]  /*e8b0*/  ISETP.GT.AND P3, PT, R0, 0x48, PT ;  /* 0x000000480000780c */ /* 0x000fe20003f64270 */
[C-C-:B------:R-:W-:Y:S01]  /*e8c0*/  FFMA.FTZ R32, R2.reuse, R32, -R13.reuse ;  /* 0x0000002002207223 */ /* 0x140fe2000001080d */
[----:B------:R-:W-:Y:S01]  /*e8d0*/  FMNMX.FTZ R25, R31, R25, !PT ;  /* 0x000000191f197209 */ /* 0x000fe20007810000 */
[C-C-:B------:R-:W-:Y:S01]  /*e8e0*/  FFMA.FTZ R33, R2.reuse, R33, -R13.reuse ;  /* 0x0000002102217223 */ /* 0x140fe2000001080d */
[----:B------:R-:W-:Y:S01]  /*e8f0*/  FSEL R59, R59, -INF , P6 ;  /* 0xff8000003b3b7808 */ /* 0x000fe20003000000 */
[--C-:B------:R-:W-:Y:S01]  /*e900*/  FFMA.FTZ R36, R2, R36, -R13.reuse ;  /* 0x0000002402247223 */ /* 0x100fe2000001080d */
[----:B------:R-:W-:Y:S01]  /*e910*/  FMNMX.FTZ R25, R34, R25, !PT ;  /* 0x0000001922197209 */ /* 0x000fe20007810000 */
[----:B------:R-:W-:Y:S01]  /*e920*/  MUFU.EX2 R11, R11 ;  /* 0x0000000b000b7308 */ /* 0x000fe20000000800 */
[----:B------:R-:W-:Y:S01]  /*e930*/  ISETP.GT.AND P4, PT, R0, 0x49, PT ;  /* 0x000000490000780c */ /* 0x000fe20003f84270 */
[C-C-:B------:R-:W-:Y:S01]  /*e940*/  FFMA.FTZ R37, R2.reuse, R37, -R13.reuse ;  /* 0x0000002502257223 */ /* 0x140fe2000001080d */
[----:B------:R-:W-:Y:S01]  /*e950*/  FMNMX.FTZ R25, R35, R25, !PT ;  /* 0x0000001923197209 */ /* 0x000fe20007810000 */
[--C-:B------:R-:W-:Y:S01]  /*e960*/  FFMA.FTZ R40, R2, R40, -R13.reuse ;  /* 0x0000002802287223 */ /* 0x100fe2000001080d */
[----:B------:R-:W-:Y:S01]  /*e970*/  FSEL R62, R62, -INF , P3 ;  /* 0xff8000003e3e7808 */ /* 0x000fe20001800000 */
[--C-:B------:R-:W-:Y:S01]  /*e980*/  FFMA.FTZ R41, R2, R41, -R13.reuse ;  /* 0x0000002902297223 */ /* 0x100fe2000001080d */
        /* <DEDUP_REMOVED lines=19> */
[----:B------:R-:W-:Y:S01]  /*eac0*/  FFMA.FTZ R81, R2, R81, -R13 ;  /* 0x0000005102517223 */ /* 0x000fe2000001080d */
[----:B------:R-:W-:-:S02]  /*ead0*/  FMNMX.FTZ R25, R47, R25, !PT ;  /* 0x000000192f197209 */ /* 0x000fc40007810000 */
[----:B------:R-:W-:Y:S02]  /*eae0*/  FSEL R67, R67, -INF , P6 ;  /* 0xff80000043437808 */ /* 0x000fe40003000000 */
[----:B------:R-:W-:Y:S01]  /*eaf0*/  FMNMX.FTZ R25, R50, R25, !PT ;  /* 0x0000001932197209 */ /* 0x000fe20007810000 */
[----:B------:R-:W-:Y:S01]  /*eb00*/  MUFU.EX2 R36, R36 ;  /* 0x0000002400247308 */ /* 0x000fe20000000800 */
[----:B------:R-:W-:Y:S02]  /*eb10*/  ISETP.GT.AND P4, PT, R0, 0x59, PT ;  /* 0x000000590000780c */ /* 0x000fe40003f84270 */
[----:B------:R-:W-:Y:S02]  /*eb20*/  FMNMX.FTZ R25, R51, R25, !PT ;  /* 0x0000001933197209 */ /* 0x000fe40007810000 */
[----:B------:R-:W-:Y:S02]  /*eb30*/  FSEL R70, R70, -INF , P3 ;  /* 0xff80000046467808 */ /* 0x000fe40001800000 */
        /* <DEDUP_REMOVED lines=8> */
[----:B------:R-:W-:Y:S02]  /*ebc0*/  FMNMX.FTZ R25, R59, R25, !PT ;  /* 0x000000193b197209 */ /* 0x000fe40007810000 */
[----:B------:R-:W-:-:S02]  /*ebd0*/  FSEL R74, R74, -INF , P5 ;  /* 0xff8000004a4a7808 */ /* 0x000fc40002800000 */
        /* <DEDUP_REMOVED lines=12> */
[----:B------:R-:W-:Y:S02]  /*eca0*/  FSEL R79, R79, -INF , P4 ;  /* 0xff8000004f4f7808 */ /* 0x000fe40002000000 */
[----:B------:R-:W-:Y:S02]  /*ecb0*/  FMNMX.FTZ R25, R71, R25, !PT ;  /* 0x0000001947197209 */ /* 0x000fe40007810000 */
[----:B------:R-:W-:-:S02]  /*ecc0*/  ISETP.GT.AND P5, PT, R0, 0x70, PT ;  /* 0x000000700000780c */ /* 0x000fc40003fa4270 */
[----:B------:R-:W-:Y:S01]  /*ecd0*/  FMNMX.FTZ R25, R74, R25, !PT ;  /* 0x000000194a197209 */ /* 0x000fe20007810000 */
[----:B------:R-:W-:Y:S01]  /*ece0*/  MUFU.EX2 R48, R48 ;  /* 0x0000003000307308 */ /* 0x000fe20000000800 */
[C---:B------:R-:W-:Y:S02]  /*ecf0*/  ISETP.GT.AND P6, PT, R0.reuse, 0x71, PT ;  /* 0x000000710000780c */ /* 0x040fe40003fc4270 */
[----:B------:R-:W-:Y:S02]  /*ed00*/  FMNMX.FTZ R25, R75, R25, !PT ;  /* 0x000000194b197209 */ /* 0x000fe40007810000 */
[C---:B------:R-:W-:Y:S02]  /*ed10*/  ISETP.GT.AND P3, PT, R0.reuse, 0x78, PT ;  /* 0x000000780000780c */ /* 0x040fe40003f64270 */
[----:B------:R-:W-:Y:S01]  /*ed20*/  ISETP.GT.AND P4, PT, R0, 0x79, PT ;  /* 0x000000790000780c */ /* 0x000fe20003f84270 */
[----:B------:R-:W-:Y:S01]  /*ed30*/  MUFU.EX2 R49, R49 ;  /* 0x0000003100317308 */ /* 0x000fe20000000800 */
[----:B------:R-:W-:-:S02]  /*ed40*/  FMNMX.FTZ R0, R78, R25, !PT ;  /* 0x000000194e007209 */ /* 0x000fc40007810000 */
[----:B------:R-:W-:Y:S02]  /*ed50*/  FSEL R82, R82, -INF , P5 ;  /* 0xff80000052527808 */ /* 0x000fe40002800000 */
[----:B------:R-:W-:Y:S02]  /*ed60*/  FMNMX.FTZ R0, R79, R0, !PT ;  /* 0x000000004f007209 */ /* 0x000fe40007810000 */
[----:B------:R-:W-:Y:S01]  /*ed70*/  FSEL R83, R83, -INF , P6 ;  /* 0xff80000053537808 */ /* 0x000fe20003000000 */
[----:B------:R0:W-:Y:S01]  /*ed80*/  MUFU.EX2 R25, R56 ;  /* 0x0000003800197308 */ /* 0x0001e20000000800 */
[----:B------:R-:W-:Y:S02]  /*ed90*/  FMNMX.FTZ R0, R82, R0, !PT ;  /* 0x0000000052007209 */ /* 0x000fe40007810000 */
[----:B------:R-:W-:Y:S02]  /*eda0*/  FSEL R86, R86, -INF , P3 ;  /* 0xff80000056567808 */ /* 0x000fe40001800000 */
[----:B------:R-:W-:-:S02]  /*edb0*/  FMNMX.FTZ R0, R83, R0, !PT ;  /* 0x0000000053007209 */ /* 0x000fc40007810000 */
[----:B------:R-:W-:Y:S01]  /*edc0*/  FSEL R87, R87, -INF , P4 ;  /* 0xff80000057577808 */ /* 0x000fe20002000000 */
[----:B------:R-:W-:Y:S01]  /*edd0*/  MUFU.EX2 R52, R52 ;  /* 0x0000003400347308 */ /* 0x000fe20000000800 */
[----:B------:R-:W-:Y:S01]  /*ede0*/  FMNMX.FTZ R0, R86, R0, !PT ;  /* 0x0000000056007209 */ /* 0x000fe20007810000 */
[C-C-:B0-----:R-:W-:Y:S01]  /*edf0*/  FFMA.FTZ R56, R2.reuse, R61, -R13.reuse ;  /* 0x0000003d02387223 */ /* 0x141fe2000001080d */
[----:B------:R-:W-:-:S01]  /*ee00*/  FFMA.FTZ R61, R2, R65, -R13 ;  /* 0x00000041023d7223 */ /* 0x000fc2000001080d */
[--C-:B------:R-:W-:Y:S01]  /*ee10*/  FFMA.FTZ R65, R2, R69, -R13.reuse ;  /* 0x0000004502417223 */ /* 0x100fe2000001080d */
[----:B------:R-:W-:Y:S02]  /*ee20*/  FMNMX.FTZ R0, R87, R0, !PT ;  /* 0x0000000057007209 */ /* 0x000fe40007810000 */
[----:B------:R-:W-:Y:S01]  /*ee30*/  R2UR UR6, R12 ;  /* 0x000000000c0672ca */ /* 0x000fe200000e0000 */
[----:B------:R-:W-:-:S01]  /*ee40*/  FFMA.FTZ R12, R2, R28, -R13 ;  /* 0x0000001c020c7223 */ /* 0x000fc2000001080d */
[C-C-:B------:R-:W-:Y:S01]  /*ee50*/  FFMA.FTZ R28, R2.reuse, R57, -R13.reuse ;  /* 0x00000039021c7223 */ /* 0x140fe2000001080d */
[----:B------:R-:W0:Y:S01]  /*ee60*/  SHFL.BFLY PT, R60, R0, 0x2, 0x1f ;  /* 0x0c401f00003c7f89 */ /* 0x000e2200000e0000 */
[----:B------:R-:W-:-:S01]  /*ee70*/  FFMA.FTZ R57, R2, R64, -R13 ;  /* 0x0000004002397223 */ /* 0x000fc2000001080d */
[C-C-:B------:R-:W-:Y:S01]  /*ee80*/  FFMA.FTZ R64, R2.reuse, R68, -R13.reuse ;  /* 0x0000004402407223 */ /* 0x140fe2000001080d */
[----:B------:R-:W-:-:S01]  /*ee90*/  FFMA.FTZ R68, R2, R73, -R13 ;  /* 0x0000004902447223 */ /* 0x000fc2000001080d */
[----:B------:R-:W-:Y:S01]  /*eea0*/  FFMA.FTZ R73, R2, R77, -R13 ;  /* 0x0000004d02497223 */ /* 0x000fe2000001080d */
[----:B------:R-:W-:Y:S01]  /*eeb0*/  MUFU.EX2 R12, R12 ;  /* 0x0000000c000c7308 */ /* 0x000fe20000000800 */
[----:B--2---:R-:W-:-:S04]  /*eec0*/  LOP3.LUT R140, R151, 0x7f, RZ, 0xc0, !PT ;  /* 0x0000007f978c7812 */ /* 0x004fc800078ec0ff */
[----:B------:R-:W-:Y:S03]  /*eed0*/  QGMMA.64x96x32.F32.E4M3.E4M3 R88, R136, gdesc[UR4], R88, gsb0 ;  /* 0x0160000488587df3 */ /* 0x000fe60008000858 */
[----:B------:R-:W-:Y:S08]  /*eee0*/  MUFU.EX2 R53, R53 ;  /* 0x0000003500357308 */ /* 0x000ff00000000800 */
[----:B------:R-:W-:Y:S01]  /*eef0*/  MUFU.EX2 R28, R28 ;  /* 0x0000001c001c7308 */ /* 0x000fe20000000800 */
[----:B0-----:R-:W-:Y:S01]  /*ef00*/  FMNMX.FTZ R0, R0, R60, !PT ;  /* 0x0000003c00007209 */ /* 0x001fe20007810000 */
[C-C-:B------:R-:W-:Y:S01]  /*ef10*/  FFMA.FTZ R60, R2.reuse, R72, -R13.reuse ;  /* 0x00000048023c7223 */ /* 0x140fe2000001080d */
[----:B------:R-:W-:-:S01]  /*ef20*/  FFMA.FTZ R72, R2, R76, -R13 ;  /* 0x0000004c02487223 */ /* 0x000fc2000001080d */
[----:B------:R-:W-:Y:S01]  /*ef30*/  FFMA.FTZ R76, R2, R80, -R13 ;  /* 0x00000050024c7223 */ /* 0x000fe2000001080d */
[----:B------:R-:W-:Y:S01]  /*ef40*/  FSEL R80, R3, RZ, P2 ;  /* 0x000000ff03507208 */ /* 0x000fe20001000000 */
[----:B------:R-:W0:Y:S02]  /*ef50*/  SHFL.BFLY PT, R69, R0, 0x1, 0x1f ;  /* 0x0c201f0000457f89 */ /* 0x000e2400000e0000 */
[----:B------:R-:W-:Y:S01]  /*ef60*/  MUFU.EX2 R29, R29 ;  /* 0x0000001d001d7308 */ /* 0x000fe20000000800 */
[----:B------:R-:W-:Y:S01]  /*ef70*/  ISETP.NE.AND P2, PT, R140, RZ, PT ;  /* 0x000000ff8c00720c */ /* 0x000fe20003f45270 */
[----:B------:R-:W-:-:S04]  /*ef80*/  FADD.FTZ R80, -R80, R9 ;  /* 0x0000000950507221 */ /* 0x000fc80000010100 */
[----:B------:R-:W-:Y:S02]  /*ef90*/  FMUL.FTZ R80, R2, R80 ;  /* 0x0000005002507220 */ /* 0x000fe40000410000 */
[----:B------:R-:W-:Y:S06]  /*efa0*/  MUFU.EX2 R56, R56 ;  /* 0x0000003800387308 */ /* 0x000fec0000000800 */
[----:B------:R-:W-:Y:S02]  /*efb0*/  @!P2 VIADD R15, R15, 0x19c40 ;  /* 0x00019c400f0fa836 */ /* 0x000fe40000000000 */
[----:B------:R-:W-:Y:S03]  /*efc0*/  MUFU.EX2 R57, R57 ;  /* 0x0000003900397308 */ /* 0x000fe60000000800 */
[----:B------:R-:W-:-:S02]  /*efd0*/  @!P2 PRMT R15, RZ, 0x654, R15 ;  /* 0x00000654ff0fa816 */ /* 0x000fc4000000000f */
[----:B0-----:R-:W-:-:S03]  /*efe0*/  FMNMX.FTZ R0, R0, R69, !PT ;  /* 0x0000004500007209 */ /* 0x001fc60007810000 */
[----:B------:R-:W-:Y:S01]  /*eff0*/  MUFU.EX2 R61, R61 ;  /* 0x0000003d003d7308 */ /* 0x000fe20000000800 */
[----:B------:R-:W-:-:S01]  /*f000*/  FFMA.FTZ R69, R2, R84, -R13 ;  /* 0x0000005402457223 */ /* 0x000fc2000001080d */
[----:B------:R-:W-:Y:S01]  /*f010*/  FFMA.FTZ R13, R2, R85, -R13 ;  /* 0x00000055020d7223 */ /* 0x000fe2000001080d */
[----:B------:R-:W-:Y:S01]  /*f020*/  FSETP.NEU.FTZ.AND P3, PT, R0, -INF , PT ;  /* 0xff8000000000780b */ /* 0x000fe20003f7d000 */
[----:B------:R-:W-:-:S04]  /*f030*/  FFMA.FTZ R77, R2, R0, -8 ;  /* 0xc1000000024d7423 */ /* 0x000fc80000010000 */
[----:B------:R-:W-:Y:S01]  /*f040*/  MUFU.EX2 R64, R64 ;  /* 0x0000004000407308 */ /* 0x000fe20000000800 */
[----:B------:R-:W-:-:S05]  /*f050*/  FSEL R77, R77, RZ, P3 ;  /* 0x000000ff4d4d7208 */ /* 0x000fca0001800000 */
        /* <DEDUP_REMOVED lines=20> */
[----:B------:R0:W1:Y:S01]  /*f1a0*/  MUFU.EX2 R54, R80 ;  /* 0x0000005000367308 */ /* 0x0000620000000800 */
        /* <DEDUP_REMOVED lines=14> */
[----:B0-----:R-:W-:-:S01]  /*f290*/  FFMA.FTZ R80, R2, R82, -R77 ;  /* 0x0000005202507223 */ /* 0x001fc2000001084d */
[----:B------:R-:W0:Y:S01]  /*f2a0*/  MUFU.EX2 R27, R27 ;  /* 0x0000001b001b7308 */ /* 0x000e220000000800 */
[----:B-1----:R-:W-:-:S01]  /*f2b0*/  FFMA.FTZ R5, R54, R5, R10 ;  /* 0x0000000536057223 */ /* 0x002fc2000001000a */
[C-C-:B------:R-:W-:Y:S01]  /*f2c0*/  FFMA.FTZ R82, R2.reuse, R83, -R77.reuse ;  /* 0x0000005302527223 */ /* 0x140fe2000001084d */
[----:B------:R-:W-:-:S01]  /*f2d0*/  FFMA.FTZ R86, R2, R86, -R77 ;  /* 0x0000005602567223 */ /* 0x000fc2000001084d */
[----:B------:R-:W-:Y:S01]  /*f2e0*/  FFMA.FTZ R77, R2, R87, -R77 ;  /* 0x00000057024d7223 */ /* 0x000fe2000001084d */
[----:B------:R-:W-:-:S03]  /*f2f0*/  FADD.FTZ R5, R11, R5 ;  /* 0x000000050b057221 */ /* 0x000fc60000010000 */
[----:B------:R-:W1:Y:S01]  /*f300*/  MUFU.EX2 R30, R30 ;  /* 0x0000001e001e7308 */ /* 0x000e620000000800 */
[----:B--2---:R-:W-:-:S01]  /*f310*/  FFMA.FTZ R4, R8, R4, R26 ;  /* 0x0000000408047223 */ /* 0x004fc2000001001a */
[----:B------:R-:W-:-:S04]  /*f320*/  FADD.FTZ R5, R12, R5 ;  /* 0x000000050c057221 */ /* 0x000fc80000010000 */
[----:B------:R-:W-:Y:S02]  /*f330*/  FADD.FTZ R5, R24, R5 ;  /* 0x0000000518057221 */ /* 0x000fe40000010000 */
[----:B------:R-:W2:Y:S01]  /*f340*/  MUFU.EX2 R31, R31 ;  /* 0x0000001f001f7308 */ /* 0x000ea20000000800 */
[----:B0-----:R-:W-:-:S01]  /*f350*/  FADD.FTZ R4, R27, R4 ;  /* 0x000000041b047221 */ /* 0x001fc20000010000 */
[----:B------:R-:W-:Y:S01]  /*f360*/  FADD.FTZ R5, R32, R5 ;  /* 0x0000000520057221 */ /* 0x000fe20000010000 */
[----:B------:R-:W-:Y:S02]  /*f370*/  WARPGROUP.DEPBAR.LE gsb0, 0x0 ;  /* 0x00008000000079c5 */ /* 0x000fe40000010000 */
[----:B------:R0:W-:Y:S01]  /*f380*/  @!P2 SYNCS.ARRIVE.TRANS64.RED.A1T0 RZ, [R15+URZ], RZ ;  /* 0x000000ff0fffa9a7 */ /* 0x0001e2000810043f */
[----:B------:R-:W-:-:S02]  /*f390*/  FADD.FTZ R5, R33, R5 ;  /* 0x0000000521057221 */ /* 0x000fc40000010000 */
[----:B------:R-:W3:Y:S01]  /*f3a0*/  MUFU.EX2 R34, R34 ;  /* 0x0000002200227308 */ /* 0x000ee20000000800 */
        /* <DEDUP_REMOVED lines=8> */
[----:B---3--:R-:W-:-:S01]  /*f430*/  FADD.FTZ R4, R34, R4 ;  /* 0x0000000422047221 */ /* 0x008fc20000010000 */
[----:B------:R-:W-:-:S04]  /*f440*/  FADD.FTZ R5, R44, R5 ;  /* 0x000000052c057221 */ /* 0x000fc80000010000 */
[----:B------:R-:W-:Y:S02]  /*f450*/  FADD.FTZ R5, R45, R5 ;  /* 0x000000052d057221 */ /* 0x000fe40000010000 */
        /* <DEDUP_REMOVED lines=22> */
[----:B------:R-:W-:-:S06]  /*f5c0*/  FADD.FTZ R5, R64, R5 ;  /* 0x0000000540057221 */ /* 0x000fcc0000010000 */
[----:B------:R-:W3:Y:S01]  /*f5d0*/  MUFU.EX2 R51, R51 ;  /* 0x0000003300337308 */ /* 0x000ee20000000800 */
[----:B-1----:R-:W-:-:S07]  /*f5e0*/  FADD.FTZ R4, R47, R4 ;  /* 0x000000042f047221 */ /* 0x002fce0000010000 */
[----:B------:R-:W1:Y:S01]  /*f5f0*/  MUFU.EX2 R55, R55 ;  /* 0x0000003700377308 */ /* 0x000e620000000800 */
[----:B--2---:R-:W-:-:S07]  /*f600*/  FADD.FTZ R4, R50, R4 ;  /* 0x0000000432047221 */ /* 0x004fce0000010000 */
[----:B------:R-:W2:Y:S01]  /*f610*/  MUFU.EX2 R58, R58 ;  /* 0x0000003a003a7308 */ /* 0x000ea20000000800 */
[----:B---3--:R-:W-:-:S04]  /*f620*/  FADD.FTZ R4, R51, R4 ;  /* 0x0000000433047221 */ /* 0x008fc80000010000 */
[----:B------:R-:W-:-:S03]  /*f630*/  FADD.FTZ R4, R9, R4 ;  /* 0x0000000409047221 */ /* 0x000fc60000010000 */
[----:B------:R-:W3:Y:S01]  /*f640*/  MUFU.EX2 R59, R59 ;  /* 0x0000003b003b7308 */ /* 0x000ee20000000800 */
[----:B-1----:R-:W-:-:S07]  /*f650*/  FADD.FTZ R4, R55, R4 ;  /* 0x0000000437047221 */ /* 0x002fce0000010000 */
[----:B------:R-:W1:Y:S01]  /*f660*/  MUFU.EX2 R62, R62 ;  /* 0x0000003e003e7308 */ /* 0x000e620000000800 */
[----:B--2---:R-:W-:-:S07]  /*f670*/  FADD.FTZ R4, R58, R4 ;  /* 0x000000043a047221 */ /* 0x004fce0000010000 */
        /* <DEDUP_REMOVED lines=43> */
[----:B---3--:R-:W-:-:S01]  /*f930*/  FADD.FTZ R4, R86, R4 ;  /* 0x0000000456047221 */ /* 0x008fc20000010000 */
[----:B-1----:R-:W-:-:S03]  /*f940*/  FADD.FTZ R5, R13, R5 ;  /* 0x000000050d057221 */ /* 0x002fc60000010000 */
[----:B--2---:R-:W-:Y:S01]  /*f950*/  FADD.FTZ R4, R77, R4 ;  /* 0x000000044d047221 */ /* 0x004fe20000010000 */
[----:B0-----:R-:W-:Y:S06]  /*f960*/  @!P1 BRA `(.L_x_10493) ;  /* 0x0000000000049947 */ /* 0x001fec0003800000 */
[----:B------:R-:W-:Y:S01]  /*f970*/  BPT.TRAP 0x1 ;  /* 0x000000040000795c */ /* 0x000fe20000300000 */
.L_x_10493:
        /* <DEDUP_REMOVED lines=95> */
[----:B------:R-:W-:Y:S01]  /*ff70*/  IMAD.MOV.U32 R146, RZ, RZ, R52 ;  /* 0x000000ffff927224 */ /* 0x000fe200078e0034 */
[C---:B--2---:R-:W-:Y:S01]  /*ff80*/  ISETP.GT.AND P2, PT, R14.reuse, R15, PT ;  /* 0x0000000f0e00720c */ /* 0x044fe20003f44270 */
[----:B------:R-:W-:-:S12]  /*ff90*/  VIADD R14, R14, 0xffffffff ;  /* 0xffffffff0e0e7836 */ /* 0x000fd80000000000 */
[----:B0-----:R-:W-:Y:S05]  /*ffa0*/  @P2 BRA `(.L_x_10494) ;  /* 0xffffffd8004c2947 */ /* 0x001fea000383ffff */
[----:B------:R-:W-:Y:S05]  /*ffb0*/  BSYNC B1 ;  /* 0x0000000000017941 */ /* 0x000fea0003800000 */
.L_x_10482:
[----:B------:R-:W-:Y:S05]  /*ffc0*/  BSYNC B0 ;  /* 0x0000000000007941 */ /* 0x000fea0003800000 */
.L_x_10481:
[----:B------:R-:W-:Y:S01]  /*ffd0*/  ISETP.GE.AND P0, PT, R14, RZ, PT ;  /* 0x000000ff0e00720c */ /* 0x000fe20003f06270 */
[----:B------:R-:W-:-:S12]  /*ffe0*/  BSSY B0, `(.L_x_10495) ;  /* 0x00001d7000007945 */ /* 0x000fd80003800000 */
[----:B------:R-:W-:Y:S05]  /*fff0*/  @!P0 BRA `(.L_x_10496) ;  /* 0x0000001c00548947 */ /* 0x000fea0003800000 */
[----:B------:R-:W-:Y:S02]  /*10000*/  IMAD.MOV.U32 R13, RZ, RZ, R0 ;  /* 0x000000ffff0d7224 */ /* 0x000fe400078e0000 */
[----:B------:R-:W-:Y:S02]  /*10010*/  IMAD.MOV.U32 R12, RZ, RZ, R3 ;  /* 0x000000ffff0c7224 */ /* 0x000fe400078e0003 */
[----:B------:R-:W-:Y:S02]  /*10020*/  IMAD.MOV.U32 R9, RZ, RZ, R152 ;  /* 0x000000ffff097224 */ /* 0x000fe400078e0098 */
[----:B------:R-:W-:-:S07]  /*10030*/  IMAD.MOV.U32 R8, RZ, RZ, R18 ;  /* 0x000000ffff087224 */ /* 0x000fce00078e0012 */
.L_x_10508:
[----:B------:R-:W-:-:S05]  /*10040*/  VIADD R18, R8, 0x1 ;  /* 0x0000000108127836 */ /* 0x000fca0000000000 */
[----:B------:R-:W-:-:S04]  /*10050*/  ISETP.NE.AND P0, PT, R18, 0x2, PT ;  /* 0x000000021200780c */ /* 0x000fc80003f05270 */
[----:B------:R-:W-:Y:S02]  /*10060*/  SEL R152, RZ, 0x1, P0 ;  /* 0x00000001ff987807 */ /* 0x000fe40000000000 */
[----:B------:R-:W-:Y:S02]  /*10070*/  SEL R18, R18, RZ, P0 ;  /* 0x000000ff12127207 */ /* 0x000fe40000000000 */
[----:B------:R-:W-:Y:S01]  /*10080*/  LOP3.LUT R152, R9, R152, RZ, 0x3c, !PT ;  /* 0x0000009809987212 */ /* 0x000fe200078e3cff */
[----:B0-----:R-:W-:Y:S06]  /*10090*/  @!P1 BRA `(.L_x_10497) ;  /* 0x0000000000049947 */ /* 0x001fec0003800000 */
[----:B------:R-:W-:Y:S01]  /*100a0*/  BPT.TRAP 0x1 ;  /* 0x000000040000795c */ /* 0x000fe20000300000 */
.L_x_10497:
[----:B------:R-:W-:Y:S01]  /*100b0*/  IMAD R0, R18, 0x8, R16 ;  /* 0x0000000812007824 */ /* 0x000fe200078e0210 */
[----:B------:R-:W-:-:S04]  /*100c0*/  SHF.L.U32 R3, R152, 0x1f, RZ ;  /* 0x0000001f98037819 */ /* 0x000fc800000006ff */
[----:B------:R0:W1:Y:S01]  /*100d0*/  SYNCS.PHASECHK.TRANS64.TRYWAIT P0, [R0+URZ+0x19c30], R3 ;  /* 0x019c3003000075a7 */ /* 0x000062000800017f */
[----:B------:R-:W-:Y:S05]  /*100e0*/  @!P1 BRA `(.L_x_10498) ;  /* 0x0000000000049947 */ /* 0x000fea0003800000 */
[----:B------:R-:W-:Y:S01]  /*100f0*/  BPT.TRAP 0x1 ;  /* 0x000000040000795c */ /* 0x000fe20000300000 */
.L_x_10498:
[----:B------:R-:W-:Y:S01]  /*10100*/  BSSY B1, `(.L_x_10499) ;  /* 0x0000006000017945 */ /* 0x000fe20003800000 */
[----:B------:R-:W-:Y:S02]  /*10110*/  IMAD R24, R18, 0x300, R21 ;  /* 0x0000030012187824 */ /* 0x000fe400078e0215 */
[----:B------:R-:W-:Y:S01]  /*10120*/  IMAD.MOV.U32 R25, RZ, RZ, -0x3ffffff0 ;  /* 0xc0000010ff197424 */ /* 0x000fe200078e00ff */
[----:B-1----:R-:W-:Y:S06]  /*10130*/  @P0 BRA `(.L_x_10500) ;  /* 0x0000000000080947 */ /* 0x002fec0003800000 */
[----:B------:R-:W1:Y:S02]  /*10140*/  SYNCS.PHASECHK.TRANS64.TRYWAIT P0, [R0+URZ+0x19c30], R3 ;  /* 0x019c3003000075a7 */ /* 0x000e64000800017f */
[----:B-1----:R-:W-:Y:S05]  /*10150*/  @!P0 BRA `(.L_x_10501) ;  /* 0x000000bc007c8947 */ /* 0x002fea0003800000 */
.L_x_10500:
[----:B------:R-:W-:Y:S05]  /*10160*/  BSYNC B1 ;  /* 0x0000000000017941 */ /* 0x000fea0003800000 */
.L_x_10499:
        /* <DEDUP_REMOVED lines=28> */
.L_x_10502:
[----:B01----:R-:W-:Y:S01]  /*10330*/  SHF.L.U32 R0, R9, 0x1f, RZ ;  /* 0x0000001f09007819 */ /* 0x003fe200000006ff */
[----:B------:R-:W-:-:S04]  /*10340*/  IMAD R15, R8, 0x8, R16 ;  /* 0x00000008080f7824 */ /* 0x000fc800078e0210 */
[----:B------:R0:W1:Y:S01]  /*10350*/  SYNCS.PHASECHK.TRANS64.TRYWAIT P0, [R15+URZ+0x19c50], R0 ;  /* 0x019c50000f0075a7 */ /* 0x000062000800017f */
[----:B------:R-:W-:Y:S05]  /*10360*/  @!P1 BRA `(.L_x_10503) ;  /* 0x0000000000049947 */ /* 0x000fea0003800000 */
[----:B------:R-:W-:Y:S01]  /*10370*/  BPT.TRAP 0x1 ;  /* 0x000000040000795c */ /* 0x000fe20000300000 */
.L_x_10503:
[----:B------:R-:W-:Y:S04]  /*10380*/  BSSY B1, `(.L_x_10504) ;  /* 0x0000004000017945 */ /* 0x000fe80003800000 */
[----:B-1----:R-:W-:Y:S05]  /*10390*/  @P0 BRA `(.L_x_10505) ;  /* 0x0000000000080947 */ /* 0x002fea0003800000 */
[----:B------:R-:W1:Y:S02]  /*103a0*/  SYNCS.PHASECHK.TRANS64.TRYWAIT P0, [R15+URZ+0x19c50], R0 ;  /* 0x019c50000f0075a7 */ /* 0x000e64000800017f */
[----:B-1----:R-:W-:Y:S05]  /*103b0*/  @!P0 BRA `(.L_x_10506) ;  /* 0x000000b800f88947 */ /* 0x002fea0003800000 */
.L_x_10505:
[----:B------:R-:W-:Y:S05]  /*103c0*/  BSYNC B1 ;  /* 0x0000000000017941 */ /* 0x000fea0003800000 */
.L_x_10504:
[----:B01----:R-:W-:Y:S01]  /*103d0*/  VIADD R0, R16, 0x3000 ;  /* 0x0000300010007836 */ /* 0x003fe20000000000 */
[----:B------:R-:W-:Y:S01]  /*103e0*/  WARPGROUP.ARRIVE ;  /* 0x00000000000079c5 */ /* 0x000fe20000000000 */
[----:B------:R-:W-:Y:S01]  /*103f0*/  IMAD.MOV.U32 R9, RZ, RZ, 0x40000040 ;  /* 0x40000040ff097424 */ /* 0x000fe200078e00ff */
[----:B------:R-:W-:Y:S01]  /*10400*/  FMNMX.FTZ R3, R26, R13, !PT ;  /* 0x0000000d1a037209 */ /* 0x000fe20007810000 */
[----:B------:R-:W-:Y:S01]  /*10410*/  IMAD.MOV.U32 R11, RZ, RZ, 0x40000040 ;  /* 0x40000040ff0b7424 */ /* 0x000fe200078e00ff */
[----:B------:R-:W-:Y:S02]  /*10420*/  SHF.R.U32.HI R0, RZ, 0x4, R0 ;  /* 0x00000004ff007819 */ /* 0x000fe40000011600 */
[----:B------:R-:W-:Y:S02]  /*10430*/  R2UR UR7, R9 ;  /* 0x00000000090772ca */ /* 0x000fe400000e0000 */
[----:B------:R-:W-:Y:S02]  /*10440*/  LOP3.LUT R0, R0, 0x3fff, RZ, 0xc0, !PT ;  /* 0x00003fff00007812 */ /* 0x000fe400078ec0ff */
[----:B------:R-:W-:-:S02]  /*10450*/  FMNMX.FTZ R3, R27, R3, !PT ;  /* 0x000000031b037209 */ /* 0x000fc40007810000 */
        /* <DEDUP_REMOVED lines=13> */
[----:B------:R-:W-:Y:S01]  /*10530*/  QGMMA.64x96x32.F32.E4M3.E4M3 R88, R148, gdesc[UR4], R88, gsb0 ;  /* 0x0160000494587df3 */ /* 0x000fe20008000858 */
        /* <DEDUP_REMOVED lines=19> */
[----:B------:R-:W-:Y:S01]  /*10670*/  R2UR UR6, R10 ;  /* 0x000000000a0672ca */ /* 0x000fe200000e0000 */
[----:B------:R-:W-:Y:S01]  /*10680*/  VIADD R10, R8, 0x4 ;  /* 0x00000004080a7836 */ /* 0x000fe20000000000 */
[----:B------:R-:W-:Y:S01]  /*10690*/  FMNMX.FTZ R0, R52, R0, !PT ;  /* 0x0000000034007209 */ /* 0x000fe20007810000 */
[----:B------:R-:W-:Y:S01]  /*106a0*/  VIADD R8, R8, 0x6 ;  /* 0x0000000608087836 */ /* 0x000fe20000000000 */
[----:B------:R-:W-:Y:S01]  /*106b0*/  R2UR UR7, R11 ;  /* 0x000000000b0772ca */ /* 0x000fe200000e0000 */
[----:B------:R-:W-:Y:S01]  /*106c0*/  IMAD.MOV.U32 R11, RZ, RZ, 0x40000040 ;  /* 0x40000040ff0b7424 */ /* 0x000fe200078e00ff */
        /* <DEDUP_REMOVED lines=34> */
[----:B------:R-:W-:-:S06]  /*108f0*/  WARPGROUP.ARRIVE ;  /* 0x00000000000079c5 */ /* 0x000fcc0000000000 */
[----:B------:R-:W0:Y:S01]  /*10900*/  S2R R151, SR_TID.X ;  /* 0x0000000000977919 */ /* 0x000e220000002100 */
[----:B------:R-:W1:Y:S01]  /*10910*/  SHFL.BFLY PT, R9, R0, 0x2, 0x1f ;  /* 0x0c401f0000097f89 */ /* 0x000e6200000e0000 */
[----:B------:R-:W-:Y:S01]  /*10920*/  QGMMA.64x96x32.F32.E4M3.E4M3 R88, R144, gdesc[UR4], R88, gsb0 ;  /* 0x0160000490587df3 */ /* 0x000fe20008000858 */
[----:B------:R-:W-:Y:S02]  /*10930*/  R2UR UR6, R10 ;  /* 0x000000000a0672ca */ /* 0x000fe400000e0000 */
[----:B------:R-:W2:Y:S01]  /*10940*/  SHFL.BFLY PT, R10, R3, 0x2, 0x1f ;  /* 0x0c401f00030a7f89 */ /* 0x000ea200000e0000 */
[----:B------:R-:W-:Y:S02]  /*10950*/  R2UR UR7, R11 ;  /* 0x000000000b0772ca */ /* 0x000fe400000e0000 */
[----:B-1----:R-:W-:Y:S01]  /*10960*/  FMNMX.FTZ R0, R0, R9, !PT ;  /* 0x0000000900007209 */ /* 0x002fe20007810000 */
[----:B------:R-:W-:Y:S01]  /*10970*/  IMAD.MOV.U32 R9, RZ, RZ, 0x40000040 ;  /* 0x40000040ff097424 */ /* 0x000fe200078e00ff */
[----:B--2---:R-:W-:-:S03]  /*10980*/  FMNMX.FTZ R10, R3, R10, !PT ;  /* 0x0000000a030a7209 */ /* 0x004fc60007810000 */
[----:B------:R-:W1:Y:S01]  /*10990*/  SHFL.BFLY PT, R3, R0, 0x1, 0x1f ;  /* 0x0c201f0000037f89 */ /* 0x000e6200000e0000 */
[----:B0-----:R-:W-:-:S04]  /*109a0*/  LOP3.LUT R151, R151, 0x7f, RZ, 0xc0, !PT ;  /* 0x0000007f97977812 */ /* 0x001fc800078ec0ff */
[----:B------:R-:W-:Y:S02]  /*109b0*/  ISETP.NE.AND P0, PT, R151, RZ, PT ;  /* 0x000000ff9700720c */ /* 0x000fe40003f05270 */
[----:B-1----:R-:W-:-:S05]  /*109c0*/  FMNMX.FTZ R3, R0, R3, !PT ;  /* 0x0000000300037209 */ /* 0x002fca0007810000 */
[----:B------:R-:W-:-:S04]  /*109d0*/  FFMA.FTZ R11, R2, R3, -8 ;  /* 0xc1000000020b7423 */ /* 0x000fc80000010003 */
[C-C-:B------:R-:W-:Y:S01]  /*109e0*/  FFMA.FTZ R20, R2.reuse, R29, -R11.reuse ;  /* 0x0000001d02147223 */ /* 0x140fe2000001080b */
[----:B------:R-:W-:-:S01]  /*109f0*/  FFMA.FTZ R29, R2, R37, -R11 ;  /* 0x00000025021d7223 */ /* 0x000fc2000001080b */
[C-C-:B------:R-:W-:Y:S01]  /*10a00*/  FFMA.FTZ R37, R2.reuse, R45, -R11.reuse ;  /* 0x0000002d02257223 */ /* 0x140fe2000001080b */
[----:B------:R-:W-:-:S01]  /*10a10*/  FFMA.FTZ R45, R2, R53, -R11 ;  /* 0x00000035022d7223 */ /* 0x000fc2000001080b */
[C-C-:B------:R-:W-:Y:S01]  /*10a20*/  FFMA.FTZ R53, R2.reuse, R61, -R11.reuse ;  /* 0x0000003d02357223 */ /* 0x140fe2000001080b */
[----:B------:R-:W-:-:S01]  /*10a30*/  FFMA.FTZ R61, R2, R69, -R11 ;  /* 0x00000045023d7223 */ /* 0x000fc2000001080b */
[----:B------:R-:W-:Y:S01]  /*10a40*/  FFMA.FTZ R69, R2, R77, -R11 ;  /* 0x0000004d02457223 */ /* 0x000fe2000001080b */
[----:B------:R-:W-:Y:S08]  /*10a50*/  MUFU.EX2 R20, R20 ;  /* 0x0000001400147308 */ /* 0x000ff00000000800 */
[----:B------:R-:W-:Y:S08]  /*10a60*/  MUFU.EX2 R29, R29 ;  /* 0x0000001d001d7308 */ /* 0x000ff00000000800 */
[----:B------:R-:W-:Y:S08]  /*10a70*/  MUFU.EX2 R37, R37 ;  /* 0x0000002500257308 */ /* 0x000ff00000000800 */
[----:B------:R-:W-:Y:S08]  /*10a80*/  MUFU.EX2 R45, R45 ;  /* 0x0000002d002d7308 */ /* 0x000ff00000000800 */
[----:B------:R-:W-:Y:S08]  /*10a90*/  MUFU.EX2 R53, R53 ;  /* 0x0000003500357308 */ /* 0x000ff00000000800 */
[----:B------:R-:W-:Y:S01]  /*10aa0*/  MUFU.EX2 R61, R61 ;  /* 0x0000003d003d7308 */ /* 0x000fe20000000800 */
[----:B------:R-:W-:-:S02]  /*10ab0*/  WARPGROUP.DEPBAR.LE gsb0, 0x0 ;  /* 0x00008000000079c5 */ /* 0x000fc40000010000 */
[----:B------:R-:W-:-:S05]  /*10ac0*/  WARPGROUP.ARRIVE ;  /* 0x00000000000079c5 */ /* 0x000fca0000000000 */
[----:B------:R-:W-:Y:S01]  /*10ad0*/  MUFU.EX2 R69, R69 ;  /* 0x0000004500457308 */ /* 0x000fe20000000800 */
[----:B------:R-:W-:Y:S01]  /*10ae0*/  QGMMA.64x96x32.F32.E4M3.E4M3 R88, R140, gdesc[UR4], R88, gsb0 ;  /* 0x016000048c587df3 */ /* 0x000fe20008000858 */
[----:B------:R-:W-:Y:S02]  /*10af0*/  R2UR UR6, R8 ;  /* 0x00000000080672ca */ /* 0x000fe400000e0000 */
[----:B------:R-:W0:Y:S01]  /*10b00*/  SHFL.BFLY PT, R8, R10, 0x1, 0x1f ;  /* 0x0c201f000a087f89 */ /* 0x000e2200000e0000 */
[----:B------:R-:W-:Y:S01]  /*10b10*/  R2UR UR7, R9 ;  /* 0x00000000090772ca */ /* 0x000fe200000e0000 */
        /* <DEDUP_REMOVED lines=10> */
[----:B------:R-:W-:-:S05]  /*10bc0*/  FFMA.FTZ R73, R2, R81, -R11 ;  /* 0x0000005102497223 */ /* 0x000fca000001080b */
        /* <DEDUP_REMOVED lines=34> */
[----:B------:R-:W-:-:S01]  /*10df0*/  FADD.FTZ R5, R12, R5 ;  /* 0x000000050c057221 */ /* 0x000fc20000010000 */
        /* <DEDUP_REMOVED lines=30> */
[----:B------:R-:W-:Y:S01]  /*10fe0*/  FFMA.FTZ R11, R2, R85, -R11 ;  /* 0x00000055020b7223 */ /* 0x000fe2000001080b */
[----:B------:R-:W-:-:S01]  /*10ff0*/  FADD.FTZ R5, R20, R5 ;  /* 0x0000000514057221 */ /* 0x000fc20000010000 */
[----:B------:R-:W-:Y:S01]  /*11000*/  FFMA.FTZ R77, R2, R87, -R77 ;  /* 0x00000057024d7223 */ /* 0x000fe2000001084d */
[----:B------:R-:W-:Y:S01]  /*11010*/  @!P0 IMAD R82, R18, 0x8, R16 ;  /* 0x0000000812528824 */ /* 0x000fe200078e0210 */
[----:B------:R-:W2:Y:S01]  /*11020*/  MUFU.EX2 R24, R24 ;  /* 0x0000001800187308 */ /* 0x000ea20000000800 */
[----:B-1----:R-:W-:-:S02]  /*11030*/  FADD.FTZ R4, R30, R4 ;  /* 0x000000041e047221 */ /* 0x002fc40000010000 */
[----:B------:R-:W-:-:S05]  /*11040*/  @!P0 VIADD R82, R82, 0x19c40 ;  /* 0x00019c4052528836 */ /* 0x000fca0000000000 */
[----:B------:R-:W1:Y:S01]  /*11050*/  MUFU.EX2 R34, R34 ;  /* 0x0000002200227308 */ /* 0x000e620000000800 */
[----:B0-----:R-:W-:-:S01]  /*11060*/  FADD.FTZ R4, R31, R4 ;  /* 0x000000041f047221 */ /* 0x001fc20000010000 */
[----:B------:R-:W-:Y:S01]  /*11070*/  @!P0 PRMT R82, RZ, 0x654, R82 ;  /* 0x00000654ff528816 */ /* 0x000fe20000000052 */
[----:B------:R-:W-:-:S05]  /*11080*/  WARPGROUP.DEPBAR.LE gsb0, 0x0 ;  /* 0x00008000000079c5 */ /* 0x000fca0000010000 */
[----:B------:R-:W0:Y:S01]  /*11090*/  MUFU.EX2 R35, R35 ;  /* 0x0000002300237308 */ /* 0x000e220000000800 */
[----:B--2---:R-:W-:-:S01]  /*110a0*/  FADD.FTZ R5, R24, R5 ;  /* 0x0000000518057221 */ /* 0x004fc20000010000 */
[----:B------:R-:W-:-:S03]  /*110b0*/  WARPGROUP.ARRIVE ;  /* 0x00000000000079c5 */ /* 0x000fc60000000000 */
[----:B------:R-:W-:-:S03]  /*110c0*/  FADD.FTZ R5, R25, R5 ;  /* 0x0000000519057221 */ /* 0x000fc60000010000 */
[----:B------:R-:W2:Y:S01]  /*110d0*/  MUFU.EX2 R28, R28 ;  /* 0x0000001c001c7308 */ /* 0x000ea20000000800 */
[----:B-1----:R-:W-:-:S01]  /*110e0*/  FADD.FTZ R4, R34, R4 ;  /* 0x0000000422047221 */ /* 0x002fc20000010000 */
[----:B------:R-:W-:Y:S06]  /*110f0*/  QGMMA.64x96x32.F32.E4M3.E4M3 R88, R136, gdesc[UR4], R88, gsb0 ;  /* 0x0160000488587df3 */ /* 0x000fec0008000858 */
        /* <DEDUP_REMOVED lines=31> */
[----:B------:R2:W-:Y:S04]  /*112f0*/  @!P0 SYNCS.ARRIVE.TRANS64.RED.A1T0 RZ, [R82+URZ], RZ ;  /* 0x000000ff52ff89a7 */ /* 0x0005e8000810043f */
[----:B------:R-:W3:Y:S01]  /*11300*/  MUFU.EX2 R54, R54 ;  /* 0x0000003600367308 */ /* 0x000ee20000000800 */
[----:B-1----:R-:W-:-:S07]  /*11310*/  FADD.FTZ R4, R51, R4 ;  /* 0x0000000433047221 */ /* 0x002fce0000010000 */
[----:B------:R-:W1:Y:S01]  /*11320*/  MUFU.EX2 R55, R55 ;  /* 0x0000003700377308 */ /* 0x000e620000000800 */
[----:B0-----:R-:W-:-:S04]  /*11330*/  FADD.FTZ R5, R44, R5 ;  /* 0x000000052c057221 */ /* 0x001fc80000010000 */
[----:B------:R-:W-:-:S03]  /*11340*/  FADD.FTZ R5, R45, R5 ;  /* 0x000000052d057221 */ /* 0x000fc60000010000 */
[----:B------:R-:W0:Y:S01]  /*11350*/  MUFU.EX2 R48, R48 ;  /* 0x0000003000307308 */ /* 0x000e220000000800 */
[----:B---3--:R-:W-:-:S07]  /*11360*/  FADD.FTZ R4, R54, R4 ;  /* 0x0000000436047221 */ /* 0x008fce0000010000 */
        /* <DEDUP_REMOVED lines=10> */
[----:B------:R-:W0:Y:S01]  /*11410*/  MUFU.EX2 R63, R63 ;  /* 0x0000003f003f7308 */ /* 0x000e220000000800 */
[----:B---3--:R-:W-:-:S04]  /*11420*/  FADD.FTZ R5, R52, R5 ;  /* 0x0000000534057221 */ /* 0x008fc80000010000 */
[----:B------:R-:W-:-:S03]  /*11430*/  FADD.FTZ R5, R53, R5 ;  /* 0x0000000535057221 */ /* 0x000fc60000010000 */
        /* <DEDUP_REMOVED lines=13> */
[----:B-1----:R-:W-:-:S04]  /*11510*/  FADD.FTZ R5, R60, R5 ;  /* 0x000000053c057221 */ /* 0x002fc80000010000 */
[----:B------:R-:W-:-:S03]  /*11520*/  FADD.FTZ R5, R61, R5 ;  /* 0x000000053d057221 */ /* 0x000fc60000010000 */
        /* <DEDUP_REMOVED lines=30> */
[----:B-1----:R-:W-:-:S01]  /*11710*/  FADD.FTZ R4, R86, R4 ;  /* 0x0000000456047221 */ /* 0x002fc20000010000 */
[----:B0-----:R-:W-:-:S03]  /*11720*/  FADD.FTZ R5, R11, R5 ;  /* 0x000000050b057221 */ /* 0x001fc60000010000 */
[----:B---3--:R-:W-:Y:S01]  /*11730*/  FADD.FTZ R4, R77, R4 ;  /* 0x000000044d047221 */ /* 0x008fe20000010000 */
[----:B--2---:R-:W-:Y:S06]  /*11740*/  @!P1 BRA `(.L_x_10507) ;  /* 0x0000000000049947 */ /* 0x004fec0003800000 */
[----:B------:R-:W-:Y:S01]  /*11750*/  BPT.TRAP 0x1 ;  /* 0x000000040000795c */ /* 0x000fe20000300000 */
.L_x_10507:
[----:B------:R-:W2:Y:S01]  /*11760*/  LDL R82, [R1+0x1c] ;  /* 0x00001c0001527983 */ /* 0x000ea20000100800 */
[----:B------:R-:W-:Y:S01]  /*11770*/  ISETP.GT.AND P0, PT, R14, RZ, PT ;  /* 0x000000ff0e00720c */ /* 0x000fe20003f04270 */
        /* <DEDUP_REMOVED lines=90> */
[----:B--2---:R-:W-:-:S04]  /*11d20*/  PRMT R15, R82, 0x654, R15 ;  /* 0x00000654520f7816 */ /* 0x004fc8000000000f */
[----:B------:R0:W-:Y:S01]  /*11d30*/  SYNCS.ARRIVE.TRANS64.RED.A1T0 RZ, [R15+URZ], RZ ;  /* 0x000000ff0fff79a7 */ /* 0x0001e2000810043f */
[----:B------:R-:W-:Y:S05]  /*11d40*/  @P0 BRA `(.L_x_10508) ;  /* 0xffffffe000bc0947 */ /* 0x000fea000383ffff */
.L_x_10496:
[----:B------:R-:W-:Y:S05]  /*11d50*/  BSYNC B0 ;  /* 0x0000000000007941 */ /* 0x000fea0003800000 */
.L_x_10495:
[----:B------:R-:W-:Y:S06]  /*11d60*/  BAR.ARV 0x8, 0x200 ;  /* 0x0208000000007b1d */ /* 0x000fec0000002000 */
[----:B------:R-:W-:Y:S05]  /*11d70*/  @!P1 BRA `(.L_x_10509) ;  /* 0x0000000000049947 */ /* 0x000fea0003800000 */
[----:B------:R-:W-:Y:S01]  /*11d80*/  BPT.TRAP 0x1 ;  /* 0x000000040000795c */ /* 0x000fe20000300000 */
.L_x_10509:
[----:B------:R-:W-:Y:S01]  /*11d90*/  IMAD R12, R18, 0x8, R16 ;  /* 0x00000008120c7824 */ /* 0x000fe200078e0210 */
[----:B------:R-:W-:-:S04]  /*11da0*/  SHF.L.U32 R7, R152, 0x1f, RZ ;  /* 0x0000001f98077819 */ /* 0x000fc800000006ff */
[----:B------:R1:W2:Y:S01]  /*11db0*/  SYNCS.PHASECHK.TRANS64.TRYWAIT P0, [R12+URZ+0x19c50], R7 ;  /* 0x019c50070c0075a7 */ /* 0x0002a2000800017f */
[----:B------:R-:W-:Y:S05]  /*11dc0*/  @!P1 BRA `(.L_x_10510) ;  /* 0x0000000000049947 */ /* 0x000fea0003800000 */
[----:B------:R-:W-:Y:S01]  /*11dd0*/  BPT.TRAP 0x1 ;  /* 0x000000040000795c */ /* 0x000fe20000300000 */
.L_x_10510:
[----:B------:R-:W-:Y:S04]  /*11de0*/  BSSY B0, `(.L_x_10511) ;  /* 0x0000004000007945 */ /* 0x000fe80003800000 */
[----:B--2---:R-:W-:Y:S05]  /*11df0*/  @P0 BRA `(.L_x_10512) ;  /* 0x0000000000080947 */ /* 0x004fea0003800000 */
[----:B------:R-:W2:Y:S02]  /*11e00*/  SYNCS.PHASECHK.TRANS64.TRYWAIT P0, [R12+URZ+0x19c50], R7 ;  /* 0x019c50070c0075a7 */ /* 0x000ea4000800017f */
[----:B--2---:R-:W-:Y:S05]  /*11e10*/  @!P0 BRA `(.L_x_10513) ;  /* 0x000000a000748947 */ /* 0x004fea0003800000 */
.L_x_10512:
[----:B------:R-:W-:Y:S05]  /*11e20*/  BSYNC B0 ;  /* 0x0000000000007941 */ /* 0x000fea0003800000 */
.L_x_10511:
        /* <DEDUP_REMOVED lines=10> */
[----:B-12---:R-:W-:-:S05]  /*11ed0*/  LOP3.LUT R7, R16, 0x10000, RZ, 0xfc, !PT ;  /* 0x0001000010077812 */ /* 0x006fca00078efcff */
[----:B------:R-:W-:Y:S02]  /*11ee0*/  IMAD R6, R18, 0x300, R7 ;  /* 0x0000030012067824 */ /* 0x000fe400078e0207 */
        /* <DEDUP_REMOVED lines=29> */
[----:B------:R-:W-:Y:S02]  /*120c0*/  IMAD.MOV.U32 R20, RZ, RZ, -0x800000 ;  /* 0xff800000ff147424 */ /* 0x000fe400078e00ff */
[----:B------:R-:W-:-:S06]  /*120d0*/  IMAD.MOV.U32 R21, RZ, RZ, -0x800000 ;  /* 0xff800000ff157424 */ /* 0x000fcc00078e00ff */
        /* <DEDUP_REMOVED lines=16> */
[----:B-1----:R-:W-:-:S03]  /*121e0*/  FADD.FTZ R10, R8, R7 ;  /* 0x00000007080a7221 */ /* 0x002fc60000010000 */
        /* <DEDUP_REMOVED lines=25> */
.L_x_10514:
[----:B------:R-:W2:Y:S01]  /*12380*/  LDL.LU R2, [R1+0x1c] ;  /* 0x00001c0001027983 */ /* 0x000ea20000300800 */
[----:B------:R-:W-:Y:S02]  /*12390*/  VIADD R12, R12, 0x19c60 ;  /* 0x00019c600c0c7836 */ /* 0x000fe40000000000 */
[-C--:B------:R-:W-:Y:S01]  /*123a0*/  FMUL.FTZ R0, R88, R14.reuse ;  /* 0x0000000e58007220 */ /* 0x080fe20000410000 */
[----:B------:R-:W-:Y:S01]  /*123b0*/  FMUL.FTZ R89, R89, R14 ;  /* 0x0000000e59597220 */ /* 0x000fe20000410000 */
[----:B------:R-:W3:Y:S01]  /*123c0*/  LDL.LU R24, [R1+0x5c] ;  /* 0x00005c0001187983 */ /* 0x000ee20000300800 */
[----:B------:R-:W-:-:S05]  /*123d0*/  VIADD R18, R18, 0x1 ;  /* 0x0000000112127836 */ /* 0x000fca0000000000 */
[----:B------:R-:W-:Y:S01]  /*123e0*/  ISETP.NE.AND P1, PT, R18, 0x2, PT ;  /* 0x000000021200780c */ /* 0x000fe20003f25270 */
[----:B------:R-:W-:-:S03]  /*123f0*/  FMUL.FTZ R5, R92, R14 ;  /* 0x0000000e5c057220 */ /* 0x000fc60000410000 */
        /* <DEDUP_REMOVED lines=45> */
[----:B------:R-:W-:-:S02]  /*126d0*/  LOP3.LUT R152, R152, R3, RZ, 0x3c, !PT ;  /* 0x0000000398987212 */ /* 0x000fc400078e3cff */
[----:B------:R-:W-:Y:S02]  /*126e0*/  SEL R18, R18, RZ, P1 ;  /* 0x000000ff12127207 */ /* 0x000fe40000800000 */
[----:B--2---:R-:W-:Y:S01]  /*126f0*/  PRMT R2, R2, 0x654, R12 ;  /* 0x0000065402027816 */ /* 0x004fe2000000000c */
[----:B---3--:R-:W-:-:S03]  /*12700*/  VIADD R24, R24, 0x1 ;  /* 0x0000000118187836 */ /* 0x008fc60000000000 */
[----:B------:R0:W-:Y:S02]  /*12710*/  SYNCS.ARRIVE.TRANS64.RED.A1T0 RZ, [R2+URZ], RZ ;  /* 0x000000ff02ff79a7 */ /* 0x0001e4000810043f */
[----:B------:R0:W-:Y:S01]  /*12720*/  STL [R1+0x5c], R24 ;  /* 0x00005c1801007387 */ /* 0x0001e20000100800 */
[-C--:B------:R-:W-:Y:S01]  /*12730*/  FMUL.FTZ R12, R125, R14.reuse ;  /* 0x0000000e7d0c7220 */ /* 0x080fe20000410000 */
[----:B------:R-:W-:-:S07]  /*12740*/  FMUL.FTZ R14, R133, R14 ;  /* 0x0000000e850e7220 */ /* 0x000fce0000410000 */
.L_x_10448:
[----:B------:R-:W0:Y:S08]  /*12750*/  S2UR UR4, SR_CgaCtaId ;  /* 0x00000000000479c3 */ /* 0x000e300000008800 */
[----:B------:R-:W-:Y:S01]  /*12760*/  BAR.SYNC.DEFER_BLOCKING 0x5, 0x200 ;  /* 0x0148000000007b1d */ /* 0x000fe20000010000 */
[----:B------:R-:W-:-:S05]  /*12770*/  MOV R16, 0x400 ;  /* 0x0000040000107802 */ /* 0x000fca0000000f00 */
        /* <DEDUP_REMOVED lines=11> */
[----:B0-----:R-:W2:Y:S04]  /*12830*/  LDL R40, [R1+0x84] ;  /* 0x0000840001287983 */ /* 0x001ea80000100800 */
[----:B------:R-:W3:Y:S04]  /*12840*/  LDL.LU R62, [R1+0x54] ;  /* 0x00005400013e7983 */ /* 0x000ee80000300800 */
[----:B------:R-:W4:Y:S01]  /*12850*/  LDL.LU R60, [R1+0x58] ;  /* 0x00005800013c7983 */ /* 0x000f220000300800 */
        /* <DEDUP_REMOVED lines=10> */
[----:B------:R-:W-:Y:S01]  /*12900*/  F2FP.BF16.F32.PACK_AB R89, R4, R89 ;  /* 0x000000590459723e */ /* 0x000fe200000010ff */
[----:B------:R-:W-:-:S03]  /*12910*/  ULDC.64 UR4, c[0x0][0xc00] ;  /* 0x0003000000047ab9 */ /* 0x000fc60000000a00 */
[----:B------:R0:W3:Y:S01]  /*12920*/  LDG.E.CONSTANT R26, desc[UR42][R2.64] ;  /* 0x0000002a021a7981 */ /* 0x0000e2000c1e9900 */
[----:B------:R-:W-:Y:S02]  /*12930*/  F2FP.BF16.F32.PACK_AB R11, R11, R112 ;  /* 0x000000700b0b723e */ /* 0x000fe400000010ff */
[----:B------:R-:W-:Y:S02]  /*12940*/  F2FP.BF16.F32.PACK_AB R10, R10, R113 ;  /* 0x000000710a0a723e */ /* 0x000fe400000010ff */
[----:B------:R-:W-:Y:S02]  /*12950*/  F2FP.BF16.F32.PACK_AB R15, R15, R128 ;  /* 0x000000800f0f723e */ /* 0x000fe400000010ff */
[----:B------:R-:W-:Y:S02]  /*12960*/  F2FP.BF16.F32.PACK_AB R14, R14, R129 ;  /* 0x000000810e0e723e */ /* 0x000fe400000010ff */
[----:B------:R-:W-:Y:S01]  /*12970*/  F2FP.BF16.F32.PACK_AB R13, R13, R120 ;  /* 0x000000780d0d723e */ /* 0x000fe200000010ff */
[----:B0-----:R-:W0:Y:S01]  /*12980*/  S2R R3, SR_SWINHI ;  /* 0x0000000000037919 */ /* 0x001e220000002f00 */
[----:B------:R-:W-:-:S02]  /*12990*/  LOP3.LUT P0, R2, R24, 0x3, RZ, 0xc0, !PT ;  /* 0x0000000318027812 */ /* 0x000fc4000780c0ff */
[----:B------:R-:W-:Y:S02]  /*129a0*/  F2FP.BF16.F32.PACK_AB R12, R12, R121 ;  /* 0x000000790c0c723e */ /* 0x000fe400000010ff */
[----:B------:R-:W-:Y:S02]  /*129b0*/  ISETP.EQ.OR P0, PT, R2, 0x3, !P0 ;  /* 0x000000030200780c */ /* 0x000fe40004702670 */
        /* <DEDUP_REMOVED lines=8> */
[----:B------:R-:W-:Y:S02]  /*12a40*/  F2FP.BF16.F32.PACK_AB R38, R95, R38 ;  /* 0x000000265f26723e */ /* 0x000fe400000010ff */
[----:B------:R-:W-:-:S02]  /*12a50*/  SEL R15, R14, R15, P0 ;  /* 0x0000000f0e0f7207 */ /* 0x000fc40000000000 */
[----:B------:R-:W-:Y:S02]  /*12a60*/  F2FP.BF16.F32.PACK_AB R33, R102, R33 ;  /* 0x000000216621723e */ /* 0x000fe400000010ff */
[----:B------:R-:W-:Y:S02]  /*12a70*/  F2FP.BF16.F32.PACK_AB R36, R103, R36 ;  /* 0x000000246724723e */ /* 0x000fe400000010ff */
[----:B------:R-:W-:Y:S02]  /*12a80*/  F2FP.BF16.F32.PACK_AB R9, R9, R104 ;  /* 0x000000680909723e */ /* 0x000fe400000010ff */
[----:B------:R-:W-:Y:S02]  /*12a90*/  MOV R24, R16 ;  /* 0x0000001000187202 */ /* 0x000fe40000000f00 */
[----:B0-----:R-:W-:Y:S02]  /*12aa0*/  MOV R25, R3 ;  /* 0x0000000300197202 */ /* 0x001fe40000000f00 */
        /* <DEDUP_REMOVED lines=9> */
[----:B------:R-:W-:Y:S02]  /*12b40*/  F2FP.BF16.F32.PACK_AB R29, R118, R29 ;  /* 0x0000001d761d723e */ /* 0x000fe400000010ff */
[----:B------:R-:W-:Y:S02]  /*12b50*/  F2FP.BF16.F32.PACK_AB R32, R119, R32 ;  /* 0x000000207720723e */ /* 0x000fe400000010ff */
[----:B------:R-:W-:Y:S02]  /*12b60*/  SEL R45, R8, R9, P0 ;  /* 0x00000009082d7207 */ /* 0x000fe40000000000 */
[----:B------:R-:W-:-:S02]  /*12b70*/  SEL R33, R36, R33, P0 ;  /* 0x0000002124217207 */ /* 0x000fc40000000000 */
[----:B------:R-:W-:Y:S02]  /*12b80*/  SEL R61, R31, R34, P0 ;  /* 0x000000221f3d7207 */ /* 0x000fe40000000000 */
[----:B------:R-:W-:Y:S02]  /*12b90*/  F2FP.BF16.F32.PACK_AB R27, R126, R27 ;  /* 0x0000001b7e1b723e */ /* 0x000fe400000010ff */
[----:B------:R-:W-:Y:S02]  /*12ba0*/  F2FP.BF16.F32.PACK_AB R30, R127, R30 ;  /* 0x0000001e7f1e723e */ /* 0x000fe400000010ff */
[----:B------:R-:W-:Y:S02]  /*12bb0*/  SEL R31, R34, R31, P0 ;  /* 0x0000001f221f7207 */ /* 0x000fe40000000000 */
[----:B------:R-:W-:Y:S02]  /*12bc0*/  F2FP.BF16.F32.PACK_AB R135, R135, R28 ;  /* 0x0000001c8787723e */ /* 0x000fe400000010ff */
[----:B------:R-:W-:-:S02]  /*12bd0*/  SEL R63, R29, R32, P0 ;  /* 0x000000201d3f7207 */ /* 0x000fc40000000000 */
        /* <DEDUP_REMOVED lines=10> */
[----:B------:R-:W-:Y:S02]  /*12c80*/  LOP3.LUT R3, R6, 0x180, RZ, 0xc0, !PT ;  /* 0x0000018006037812 */ /* 0x000fe400078ec0ff */
[----:B------:R-:W-:Y:S02]  /*12c90*/  LOP3.LUT R10, R0, R69, RZ, 0x3c, !PT ;  /* 0x00000045000a7212 */ /* 0x000fe400078e3cff */
[----:B------:R-:W-:-:S02]  /*12ca0*/  LOP3.LUT R0, R71, 0x180, RZ, 0xc0, !PT ;  /* 0x0000018047007812 */ /* 0x000fc400078ec0ff */
[C---:B------:R-:W-:Y:S02]  /*12cb0*/  IADD3 R73, P3, R6.reuse, 0x3020, RZ ;  /* 0x0000302006497810 */ /* 0x040fe40007f7e0ff */
[----:B------:R-:W-:Y:S02]  /*12cc0*/  IADD3 R77, P1, R6, 0x6020, RZ ;  /* 0x00006020064d7810 */ /* 0x000fe40007f3e0ff */
[----:B------:R-:W-:Y:S02]  /*12cd0*/  SHF.R.U64 R3, R3, 0x3, RZ ;  /* 0x0000000303037819 */ /* 0x000fe400000012ff */
[----:B------:R-:W-:Y:S02]  /*12ce0*/  SHF.R.U64 R0, R0, 0x3, RZ ;  /* 0x0000000300007819 */ /* 0x000fe400000012ff */
[----:B------:R-:W-:Y:S02]  /*12cf0*/  LOP3.LUT R2, R73, 0x180, RZ, 0xc0, !PT ;  /* 0x0000018049027812 */ /* 0x000fe400078ec0ff */
[----:B------:R-:W-:-:S02]  /*12d00*/  LOP3.LUT R14, R77, 0x180, RZ, 0xc0, !PT ;  /* 0x000001804d0e7812 */ /* 0x000fc400078ec0ff */
[----:B------:R-:W-:Y:S01]  /*12d10*/  IADD3 R75, P2, R6, 0x6000, RZ ;  /* 0x00006000064b7810 */ /* 0x000fe20007f5e0ff */
[----:B------:R-:W-:Y:S01]  /*12d20*/  IMAD.X R11, RZ, RZ, R7, P5 ;  /* 0x000000ffff0b7224 */ /* 0x000fe200028e0607 */
[----:B------:R-:W-:Y:S02]  /*12d30*/  LOP3.LUT R6, R3, R6, RZ, 0x3c, !PT ;  /* 0x0000000603067212 */ /* 0x000fe400078e3cff */
[----:B------:R-:W-:Y:S02]  /*12d40*/  LOP3.LUT R12, R0, R71, RZ, 0x3c, !PT ;  /* 0x00000047000c7212 */ /* 0x000fe400078e3cff */
[----:B------:R-:W-:Y:S02]  /*12d50*/  SHF.R.U64 R2, R2, 0x3, RZ ;  /* 0x0000000302027819 */ /* 0x000fe400000012ff */
[----:B------:R-:W-:Y:S02]  /*12d60*/  SHF.R.U64 R14, R14, 0x3, RZ ;  /* 0x000000030e0e7819 */ /* 0x000fe400000012ff */
[----:B------:R-:W-:-:S02]  /*12d70*/  MOV R54, R6 ;  /* 0x0000000600367202 */ /* 0x000fc40000000f00 */
[----:B---3--:R-:W-:Y:S01]  /*12d80*/  LOP3.LUT R0, R26, 0x2, RZ, 0x3c, !PT ;  /* 0x000000021a007812 */ /* 0x008fe200078e3cff */
[----:B------:R-:W-:Y:S01]  /*12d90*/  SHFL.IDX PT, R37, R37, R26, 0x1c1f ;  /* 0x001c1f1a25257589 */ /* 0x000fe200000e0000 */
[----:B------:R-:W-:Y:S02]  /*12da0*/  LOP3.LUT R8, R2, R73, RZ, 0x3c, !PT ;  /* 0x0000004902087212 */ /* 0x000fe400078e3cff */
[----:B------:R-:W-:Y:S01]  /*12db0*/  MOV R52, R10 ;  /* 0x0000000a00347202 */ /* 0x000fe20000000f00 */
[----:B------:R-:W0:Y:S01]  /*12dc0*/  SHFL.IDX PT, R6, R89, R0, 0x1c1f ;  /* 0x001c1f0059067589 */ /* 0x000e2200000e0000 */
[----:B------:R-:W-:-:S03]  /*12dd0*/  LOP3.LUT R2, R14, R77, RZ, 0x3c, !PT ;  /* 0x0000004d0e027212 */ /* 0x000fc600078e3cff */
        /* <DEDUP_REMOVED lines=18> */
[----:B------:R-:W4:Y:S04]  /*12f00*/  SHFL.IDX PT, R42, R27, R0, 0x1c1f ;  /* 0x001c1f001b2a7589 */ /* 0x000f2800000e0000 */
[----:B------:R-:W-:Y:S04]  /*12f10*/  SHFL.IDX PT, R55, R55, R26, 0x1c1f ;  /* 0x001c1f1a37377589 */ /* 0x000fe800000e0000 */
[----:B------:R-:W-:Y:S04]  /*12f20*/  SHFL.IDX PT, R67, R67, R26, 0x1c1f ;  /* 0x001c1f1a43437589 */ /* 0x000fe800000e0000 */
[----:B------:R-:W4:Y:S04]  /*12f30*/  SHFL.IDX PT, R32, R15, R0, 0x1c1f ;  /* 0x001c1f000f207589 */ /* 0x000f2800000e0000 */
[----:B------:R0:W4:Y:S01]  /*12f40*/  SHFL.IDX PT, R44, R135, R0, 0x1c1f ;  /* 0x001c1f00872c7589 */ /* 0x00012200000e0000 */
[----:B------:R-:W-:Y:S01]  /*12f50*/  SHF.R.U64 R4, R4, 0x3, RZ ;  /* 0x0000000304047819 */ /* 0x000fe200000012ff */
[----:B------:R-:W-:-:S02]  /*12f60*/  IMAD.X R5, RZ, RZ, R7, P2 ;  /* 0x000000ffff057224 */ /* 0x000fc400010e0607 */
[--C-:B------:R-:W-:Y:S01]  /*12f70*/  IMAD.X R9, RZ, RZ, R7.reuse, P3 ;  /* 0x000000ffff097224 */ /* 0x100fe200018e0607 */
[----:B------:R-:W-:Y:S01]  /*12f80*/  LOP3.LUT R4, R4, R75, RZ, 0x3c, !PT ;  /* 0x0000004b04047212 */ /* 0x000fe200078e3cff */
[--C-:B------:R-:W-:Y:S02]  /*12f90*/  IMAD.X R13, RZ, RZ, R7.reuse, P4 ;  /* 0x000000ffff0d7224 */ /* 0x100fe400020e0607 */
[----:B------:R-:W-:Y:S01]  /*12fa0*/  IMAD.X R3, RZ, RZ, R7, P1 ;  /* 0x000000ffff037224 */ /* 0x000fe200008e0607 */
[----:B------:R-:W-:Y:S01]  /*12fb0*/  MOV R46, R4 ;  /* 0x00000004002e7202 */ /* 0x000fe20000000f00 */
[----:B0-----:R-:W0:Y:S01]  /*12fc0*/  LDC R0, c[0x0][0xbe8] ;  /* 0x0002fa00ff007b82 */ /* 0x001e220000000800 */
[----:B------:R-:W-:Y:S02]  /*12fd0*/  MOV R48, R8 ;  /* 0x0000000800307202 */ /* 0x000fe40000000f00 */
[----:B------:R-:W-:Y:S02]  /*12fe0*/  SEL R4, R37, R6, P0 ;  /* 0x0000000625047207 */ /* 0x000fe40000000000 */
[----:B------:R-:W-:-:S02]  /*12ff0*/  MOV R50, R12 ;  /* 0x0000000c00327202 */ /* 0x000fc40000000f00 */
[----:B------:R-:W-:Y:S02]  /*13000*/  SEL R6, R6, R37, P0 ;  /* 0x0000002506067207 */ /* 0x000fe40000000000 */
[----:B-1----:R-:W-:Y:S02]  /*13010*/  SEL R8, R39, R10, P0 ;  /* 0x0000000a27087207 */ /* 0x002fe40000000000 */
[----:B--2---:R-:W-:Y:S02]  /*13020*/  SEL R5, R57, R34, P0 ;  /* 0x0000002239057207 */ /* 0x004fe40000000000 */
[----:B------:R-:W-:Y:S01]  /*13030*/  SEL R7, R34, R57, P0 ;  /* 0x0000003922077207 */ /* 0x000fe20000000000 */
[----:B------:R-:W-:Y:S01]  /*13040*/  BAR.SYNC.DEFER_BLOCKING 0x1, 0x180 ;  /* 0x0046000000007b1d */ /* 0x000fe20000010000 */
[----:B------:R-:W-:Y:S02]  /*13050*/  SEL R10, R10, R39, P0 ;  /* 0x000000270a0a7207 */ /* 0x000fe40000000000 */
[----:B---3--:R-:W-:-:S02]  /*13060*/  SEL R12, R43, R14, P0 ;  /* 0x0000000e2b0c7207 */ /* 0x008fc40000000000 */
[----:B----4-:R-:W-:Y:S02]  /*13070*/  SEL R9, R59, R36, P0 ;  /* 0x000000243b097207 */ /* 0x010fe40000000000 */
[----:B------:R-:W-:Y:S02]  /*13080*/  SEL R11, R36, R59, P0 ;  /* 0x0000003b240b7207 */ /* 0x000fe40000000000 */
[----:B------:R-:W-:Y:S02]  /*13090*/  SEL R14, R14, R43, P0 ;  /* 0x0000002b0e0e7207 */ /* 0x000fe40000000000 */
[----:B------:R-:W-:Y:S02]  /*130a0*/  SEL R13, R61, R38, P0 ;  /* 0x000000263d0d7207 */ /* 0x000fe40000000000 */
[----:B------:R-:W-:Y:S02]  /*130b0*/  SEL R15, R38, R61, P0 ;  /* 0x0000003d260f7207 */ /* 0x000fe40000000000 */
[----:B------:R-:W-:-:S02]  /*130c0*/  ISETP.NE.U32.AND P2, PT, RZ, UR4, PT ;  /* 0x00000004ff007c0c */ /* 0x000fc4000bf45070 */
[----:B------:R-:W-:Y:S02]  /*130d0*/  IADD3 R26, P1, R62, UR4, RZ ;  /* 0x000000043e1a7c10 */ /* 0x000fe4000ff3e0ff */
[----:B------:R-:W-:Y:S01]  /*130e0*/  MOV R3, R2 ;  /* 0x0000000200037202 */ /* 0x000fe20000000f00 */
        /* <DEDUP_REMOVED lines=34> */
[----:B--2---:R-:W-:Y:S01]  /*13310*/  IMAD.IADD R15, R58, 0x1, R56 ;  /* 0x000000013a0f7824 */ /* 0x004fe200078e0238 */
[----:B-1----:R-:W-:Y:S06]  /*13320*/  @P0 BRA `(.L_x_10517) ;  /* 0x0000000000100947 */ /* 0x002fec0003800000 */
[----:B------:R-:W-:Y:S05]  /*13330*/  @!P2 BRA `(.L_x_10517) ;  /* 0x00000000000ca947 */ /* 0x000fea0003800000 */
[----:B------:R-:W2:Y:S04]  /*13340*/  LDG.E R4, desc[UR42][R26.64] ;  /* 0x0000002a1a047981 */ /* 0x000ea8000c1e1900 */
[----:B-----5:R-:W2:Y:S02]  /*13350*/  LDG.E R7, desc[UR42][R26.64+0x4] ;  /* 0x0000042a1a077981 */ /* 0x020ea4000c1e1900 */
[----:B--2---:R-:W-:-:S07]  /*13360*/  IMAD.IADD R7, R7, 0x1, -R4 ;  /* 0x0000000107077824 */ /* 0x004fce00078e0a04 */
.L_x_10517:
[----:B------:R-:W2:Y:S01]  /*13370*/  LDL.LU R4, [R1+0x48] ;  /* 0x0000480001047983 */ /* 0x000ea20000300800 */
[----:B------:R-:W-:Y:S01]  /*13380*/  ULDC.64 UR4, c[0x0][0xb90] ;  /* 0x0002e40000047ab9 */ /* 0x000fe20000000a00 */
[----:B------:R-:W1:Y:S01]  /*13390*/  S2R R3, SR_TID.X ;  /* 0x0000000000037919 */ /* 0x000e620000002100 */
[----:B------:R-:W4:Y:S01]  /*133a0*/  S2R R14, SR_TID.X ;  /* 0x00000000000e7919 */ /* 0x000f220000002100 */
[----:B------:R-:W-:Y:S01]  /*133b0*/  IMAD.MOV.U32 R9, RZ, RZ, R15 ;  /* 0x000000ffff097224 */ /* 0x000fe200078e000f */
[----:B------:R-:W3:Y:S01]  /*133c0*/  @P1 LDC R45, c[0x0][0xbec] ;  /* 0x0002fb00ff2d1b82 */ /* 0x000ee20000000800 */
[----:B------:R-:W3:Y:S04]  /*133d0*/  LDL.LU R10, [R1+0x60] ;  /* 0x00006000010a7983 */ /* 0x000ee80000300800 */
[----:B------:R-:W3:Y:S04]  /*133e0*/  LDL.LU R44, [R1+0x50] ;  /* 0x00005000012c7983 */ /* 0x000ee80000300800 */
[----:B------:R-:W3:Y:S04]  /*133f0*/  LDL R49, [R1+0x4c] ;  /* 0x00004c0001317983 */ /* 0x000ee80000100800 */
[----:B------:R-:W3:Y:S01]  /*13400*/  LDL R30, [R1+0x80] ;  /* 0x00008000011e7983 */ /* 0x000ee20000100800 */
[----:B-----5:R-:W-:-:S03]  /*13410*/  IMAD R38, R7, R0, RZ ;  /* 0x0000000007267224 */ /* 0x020fc600078e02ff */
[----:B------:R0:W5:Y:S01]  /*13420*/  LDL R48, [R1+0x8c] ;  /* 0x00008c0001307983 */ /* 0x0001620000100800 */
[----:B-1----:R-:W-:-:S05]  /*13430*/  VIADD R47, R3, 0xffffff80 ;  /* 0xffffff80032f7836 */ /* 0x002fca0000000000 */
[----:B------:R-:W-:-:S04]  /*13440*/  SHF.R.S32.HI R50, RZ, 0x1f, R47 ;  /* 0x0000001fff327819 */ /* 0x000fc8000001142f */
[----:B------:R-:W-:Y:S02]  /*13450*/  LEA.HI R50, R50, R47, RZ, 0x2 ;  /* 0x0000002f32327211 */ /* 0x000fe400078f10ff */
[----:B------:R-:W-:Y:S02]  /*13460*/  SHF.R.S32.HI R3, RZ, 0x1f, R2 ;  /* 0x0000001fff037819 */ /* 0x000fe40000011402 */
[----:B------:R-:W-:Y:S01]  /*13470*/  SHF.R.S32.HI R50, RZ, 0x2, R50 ;  /* 0x00000002ff327819 */ /* 0x000fe20000011432 */
        /* <DEDUP_REMOVED lines=10> */
[----:B--2---:R-:W-:Y:S02]  /*13520*/  IMAD.MOV.U32 R8, RZ, RZ, R4 ;  /* 0x000000ffff087224 */ /* 0x004fe400078e0004 */
[----:B0-----:R-:W-:-:S05]  /*13530*/  @P1 IMAD.HI.U32 R4, R15, R6, RZ ;  /* 0x000000060f041227 */ /* 0x001fca00078e00ff */
[----:B---3--:R-:W-:Y:S02]  /*13540*/  @P1 SHF.R.U32.HI R9, RZ, R29, R4 ;  /* 0x0000001dff091219 */ /* 0x008fe40000011604 */
        /* <DEDUP_REMOVED lines=31> */
[----:B------:R-:W0:Y:S01]  /*13740*/  SHFL.IDX PT, R41, R4, RZ, 0x1c1f ;  /* 0x001c1fff04297589 */ /* 0x000e2200000e0000 */
[----:B------:R-:W-:-:S02]  /*13750*/  SHF.R.U64 R12, R12, 0x3, RZ ;  /* 0x000000030c0c7819 */ /* 0x000fc400000012ff */
[----:B------:R-:W-:Y:S02]  /*13760*/  IADD3 R15, P2, R24, 0x1800, RZ ;  /* 0x00001800180f7810 */ /* 0x000fe40007f5e0ff */
[----:B------:R-:W-:Y:S01]  /*13770*/  LOP3.LUT R12, R12, R13, RZ, 0x3c, !PT ;  /* 0x0000000d0c0c7212 */ /* 0x000fe200078e3cff */
[----:B------:R-:W-:Y:S01]  /*13780*/  IMAD.IADD R13, R30, 0x1, R56 ;  /* 0x000000011e0d7824 */ /* 0x000fe200078e0238 */
[----:B------:R-:W-:Y:S01]  /*13790*/  LOP3.LUT P0, RZ, R14, 0x3, RZ, 0xc0, !PT ;  /* 0x000000030eff7812 */ /* 0x000fe2000780c0ff */
[----:B------:R-:W-:-:S03]  /*137a0*/  IMAD.X R9, RZ, RZ, R25, P2 ;  /* 0x000000ffff097224 */ /* 0x000fc600010e0619 */
[----:B------:R-:W-:Y:S01]  /*137b0*/  ISETP.GE.OR P2, PT, R13, R38, P0 ;  /* 0x000000260d00720c */ /* 0x000fe20000746670 */
[----:B------:R-:W-:-:S12]  /*137c0*/  IMAD R3, R3, UR4, RZ ;  /* 0x0000000403037c24 */ /* 0x000fd8000f8e02ff */
[----:B0-----:R0:W-:Y:S02]  /*137d0*/  @!P2 ST.E desc[UR42][R40.64], R20 ;  /* 0x000000142800a985 */ /* 0x0011e4000c10192a */
[C---:B0-----:R-:W-:Y:S02]  /*137e0*/  IMAD R41, R2.reuse, UR5, R3 ;  /* 0x0000000502297c24 */ /* 0x041fe4000f8e0203 */
        /* <DEDUP_REMOVED lines=12> */
[----:B------:R-:W0:Y:S01]  /*138b0*/  SHFL.IDX PT, R43, R4, 0x1, 0x1c1f ;  /* 0x003c1f00042b7f89 */ /* 0x000e2200000e0000 */
[----:B------:R-:W-:-:S05]  /*138c0*/  VIADD R5, R13, 0x8 ;  /* 0x000000080d057836 */ /* 0x000fca0000000000 */
[----:B------:R-:W-:Y:S01]  /*138d0*/  ISETP.GE.OR P0, PT, R5, R38, P0 ;  /* 0x000000260500720c */ /* 0x000fe20000706670 */
[----:B------:R-:W-:-:S12]  /*138e0*/  IMAD.IADD R40, R56, 0x1, R20 ;  /* 0x0000000138287824 */ /* 0x000fd800078e0214 */
[----:B0-----:R0:W-:Y:S02]  /*138f0*/  @!P0 ST.E desc[UR42][R42.64], R21 ;  /* 0x000000152a008985 */ /* 0x0011e4000c10192a */
[----:B0-----:R-:W0:Y:S01]  /*13900*/  @P1 LDC R43, c[0x0][0xbf0] ;  /* 0x0002fc00ff2b1b82 */ /* 0x001e220000000800 */
[----:B------:R-:W-:Y:S01]  /*13910*/  IADD3 R29, P4, R24, 0x6000, RZ ;  /* 0x00006000181d7810 */ /* 0x000fe20007f9e0ff */
[----:B------:R-:W-:Y:S01]  /*13920*/  @P1 IMAD.HI.U32 R20, R40, R45, RZ ;  /* 0x0000002d28141227 */ /* 0x000fe200078e00ff */
[C---:B------:R-:W-:Y:S02]  /*13930*/  IADD3 R7, P3, R24.reuse, 0x7800, RZ ;  /* 0x0000780018077810 */ /* 0x040fe40007f7e0ff */
[----:B------:R-:W-:Y:S02]  /*13940*/  LOP3.LUT R26, R27, 0x180, RZ, 0xc0, !PT ;  /* 0x000001801b1a7812 */ /* 0x000fe400078ec0ff */
[----:B------:R-:W-:Y:S01]  /*13950*/  LOP3.LUT R28, R29, 0x180, RZ, 0xc0, !PT ;  /* 0x000001801d1c7812 */ /* 0x000fe200078ec0ff */
[----:B------:R-:W-:Y:S01]  /*13960*/  IMAD.MOV.U32 R21, RZ, RZ, R40 ;  /* 0x000000ffff157224 */ /* 0x000fe200078e0028 */
[----:B------:R-:W-:Y:S01]  /*13970*/  LOP3.LUT R8, R15, 0x180, RZ, 0xc0, !PT ;  /* 0x000001800f087812 */ /* 0x000fe200078ec0ff */
[----:B------:R-:W-:Y:S01]  /*13980*/  IMAD R37, R37, UR4, RZ ;  /* 0x0000000425257c24 */ /* 0x000fe2000f8e02ff */
[----:B------:R-:W-:-:S02]  /*13990*/  LOP3.LUT R11, R24, 0x180, RZ, 0xc0, !PT ;  /* 0x00000180180b7812 */ /* 0x000fc400078ec0ff */
[----:B------:R-:W-:Y:S01]  /*139a0*/  LOP3.LUT R6, R7, 0x180, RZ, 0xc0, !PT ;  /* 0x0000018007067812 */ /* 0x000fe200078ec0ff */
[----:B------:R-:W-:Y:S01]  /*139b0*/  IMAD.IADD R3, R3, 0x1, R39 ;  /* 0x0000000103037824 */ /* 0x000fe200078e0227 */
[----:B------:R-:W-:Y:S02]  /*139c0*/  SHF.R.U64 R26, R26, 0x3, RZ ;  /* 0x000000031a1a7819 */ /* 0x000fe400000012ff */
[----:B------:R-:W-:Y:S01]  /*139d0*/  SHF.R.U64 R28, R28, 0x3, RZ ;  /* 0x000000031c1c7819 */ /* 0x000fe200000012ff */
[----:B------:R-:W-:Y:S01]  /*139e0*/  IMAD R39, R36, UR5, R37 ;  /* 0x0000000524277c24 */ /* 0x000fe2000f8e0225 */
[----:B------:R-:W-:Y:S02]  /*139f0*/  SHF.R.U64 R8, R8, 0x3, RZ ;  /* 0x0000000308087819 */ /* 0x000fe400000012ff */
[----:B------:R-:W-:Y:S02]  /*13a00*/  SHF.R.U64 R11, R11, 0x3, RZ ;  /* 0x000000030b0b7819 */ /* 0x000fe400000012ff */
[----:B0-----:R-:W-:-:S02]  /*13a10*/  @P1 SHF.R.U32.HI R21, RZ, R43, R20 ;  /* 0x0000002bff151219 */ /* 0x001fc40000011614 */
[----:B------:R-:W-:Y:S01]  /*13a20*/  SHF.R.U64 R6, R6, 0x3, RZ ;  /* 0x0000000306067819 */ /* 0x000fe200000012ff */
[----:B------:R-:W-:Y:S01]  /*13a30*/  IMAD.WIDE.U32 R36, R36, UR4, R2 ;  /* 0x0000000424247c25 */ /* 0x000fe2000f8e0002 */
[----:B------:R-:W-:Y:S01]  /*13a40*/  LOP3.LUT R26, R26, R27, RZ, 0x3c, !PT ;  /* 0x0000001b1a1a7212 */ /* 0x000fe200078e3cff */
[----:B------:R-:W-:Y:S01]  /*13a50*/  ULDC.64 UR4, c[0x0][0xae0] ;  /* 0x0002b80000047ab9 */ /* 0x000fe20000000a00 */
[----:B------:R-:W-:Y:S01]  /*13a60*/  LOP3.LUT R28, R28, R29, RZ, 0x3c, !PT ;  /* 0x0000001d1c1c7212 */ /* 0x000fe200078e3cff */
[--C-:B------:R-:W-:Y:S01]  /*13a70*/  IMAD.MOV R3, RZ, RZ, -R21.reuse ;  /* 0x000000ffff037224 */ /* 0x100fe200078e0a15 */
[----:B------:R-:W-:Y:S01]  /*13a80*/  SHF.R.S32.HI R2, RZ, 0x1f, R21 ;  /* 0x0000001fff027819 */ /* 0x000fe20000011415 */
[--C-:B------:R-:W-:Y:S01]  /*13a90*/  IMAD.X R13, RZ, RZ, R25.reuse, P6 ;  /* 0x000000ffff0d7224 */ /* 0x100fe200030e0619 */
[----:B------:R-:W-:Y:S01]  /*13aa0*/  LOP3.LUT R8, R8, R15, RZ, 0x3c, !PT ;  /* 0x0000000f08087212 */ /* 0x000fe200078e3cff */
[--C-:B------:R-:W-:Y:S01]  /*13ab0*/  IMAD.X R27, RZ, RZ, R25.reuse, P5 ;  /* 0x000000ffff1b7224 */ /* 0x100fe200028e0619 */
[----:B------:R-:W-:Y:S01]  /*13ac0*/  LOP3.LUT R4, R11, R24, RZ, 0x3c, !PT ;  /* 0x000000180b047212 */ /* 0x000fe200078e3cff */
[--C-:B------:R-:W-:Y:S01]  /*13ad0*/  IMAD.X R29, RZ, RZ, R25.reuse, P4 ;  /* 0x000000ffff1d7224 */ /* 0x100fe200020e0619 */
[----:B------:R-:W-:Y:S01]  /*13ae0*/  LOP3.LUT R32, R6, R7, RZ, 0x3c, !PT ;  /* 0x0000000706207212 */ /* 0x000fe200078e3cff */
[--C-:B------:R-:W-:Y:S01]  /*13af0*/  IMAD.X R33, RZ, RZ, R25.reuse, P3 ;  /* 0x000000ffff217224 */ /* 0x100fe200018e0619 */
[----:B------:R-:W5:Y:S01]  /*13b00*/  LD.E.128 R8, desc[UR42][R8.64] ;  /* 0x0000002a08087980 */ /* 0x000f62000c101d00 */
[----:B------:R-:W-:-:S02]  /*13b10*/  IMAD.MOV.U32 R5, RZ, RZ, R25 ;  /* 0x000000ffff057224 */ /* 0x000fc400078e0019 */
[----:B------:R-:W-:Y:S01]  /*13b20*/  IMAD.IADD R37, R37, 0x1, R39 ;  /* 0x0000000125257824 */ /* 0x000fe200078e0227 */
[----:B------:R-:W5:Y:S01]  /*13b30*/  LD.E.128 R12, desc[UR42][R12.64] ;  /* 0x0000002a0c0c7980 */ /* 0x000f62000c101d00 */
[----:B------:R-:W-:Y:S02]  /*13b40*/  IMAD R39, R0, R3, R40 ;  /* 0x0000000300277224 */ /* 0x000fe400078e0228 */
[----:B------:R-:W-:Y:S01]  /*13b50*/  IMAD R2, R2, UR4, RZ ;  /* 0x0000000402027c24 */ /* 0x000fe2000f8e02ff */
[----:B------:R-:W5:Y:S02]  /*13b60*/  LD.E.128 R4, desc[UR42][R4.64] ;  /* 0x0000002a04047980 */ /* 0x000f64000c101d00 */
[----:B------:R-:W-:Y:S02]  /*13b70*/  SHF.R.S32.HI R0, RZ, 0x1f, R39 ;  /* 0x0000001fff007819 */ /* 0x000fe40000011427 */
[----:B------:R-:W5:Y:S01]  /*13b80*/  LD.E.128 R24, desc[UR42][R26.64] ;  /* 0x0000002a1a187980 */ /* 0x000f62000c101d00 */
[----:B------:R-:W-:-:S03]  /*13b90*/  IMAD R41, R21, UR5, R2 ;  /* 0x0000000515297c24 */ /* 0x000fc6000f8e0202 */
[----:B------:R-:W5:Y:S01]  /*13ba0*/  LD.E.128 R28, desc[UR42][R28.64] ;  /* 0x0000002a1c1c7980 */ /* 0x000f62000c101d00 */
[----:B------:R-:W-:Y:S01]  /*13bb0*/  IMAD.WIDE.U32 R2, R21, UR4, R36 ;  /* 0x0000000415027c25 */ /* 0x000fe2000f8e0024 */
[----:B------:R-:W-:Y:S02]  /*13bc0*/  ULDC.64 UR4, c[0x0][0xad8] ;  /* 0x0002b60000047ab9 */ /* 0x000fe40000000a00 */
        /* <DEDUP_REMOVED lines=19> */
[----:B0-----:R1:W0:Y:S01]  /*13d00*/  SHFL.IDX PT, R20, R39, RZ, 0x1c1f ;  /* 0x001c1fff27147589 */ /* 0x00122200000e0000 */
        /* <DEDUP_REMOVED lines=8> */
[-C--:B0-----:R-:W-:Y:S02]  /*13d90*/  @!P1 LEA R36, P3, R47, R20.reuse, 0x1 ;  /* 0x000000142f249211 */ /* 0x081fe400078608ff */
[C---:B------:R-:W-:Y:S02]  /*13da0*/  @!P2 LEA R40, P4, R44.reuse, R20, 0x1 ;  /* 0x000000142c28a211 */ /* 0x040fe400078808ff */
[----:B--2---:R-:W-:Y:S01]  /*13db0*/  @!P0 IMAD.WIDE R2, R49, 0x2, R20 ;  /* 0x0000000231028825 */ /* 0x004fe200078e0214 */
[-C--:B------:R-:W-:Y:S02]  /*13dc0*/  @!P1 LEA.HI.X R37, R47, R21.reuse, R48, 0x1, P3 ;  /* 0x000000152f259211 */ /* 0x080fe400018f0c30 */
[----:B------:R-:W-:Y:S02]  /*13dd0*/  @!P2 LEA.HI.X R41, R44, R21, R46, 0x1, P4 ;  /* 0x000000152c29a211 */ /* 0x000fe400020f0c2e */
[----:B------:R3:W-:Y:S04]  /*13de0*/  @!P0 ST.E.128 desc[UR42][R2.64], R4 ;  /* 0x0000000402008985 */ /* 0x0007e8000c101d2a */
[----:B------:R3:W-:Y:S04]  /*13df0*/  @!P1 ST.E.128 desc[UR42][R36.64], R12 ;  /* 0x0000000c24009985 */ /* 0x0007e8000c101d2a */
[----:B------:R3:W-:Y:S02]  /*13e00*/  @!P2 ST.E.128 desc[UR42][R40.64], R28 ;  /* 0x0000001c2800a985 */ /* 0x0007e4000c101d2a */
.L_x_10519:
[----:B------:R-:W-:Y:S05]  /*13e10*/  BSYNC B1 ;  /* 0x0000000000017941 */ /* 0x000fea0003800000 */
.L_x_10518:
        /* <DEDUP_REMOVED lines=19> */
.L_x_10516:
        /* <DEDUP_REMOVED lines=28> */
.L_x_10521:
        /* <DEDUP_REMOVED lines=48> */
.L_x_10523:
[----:B------:R-:W-:Y:S05]  /*14410*/  BSYNC B1 ;  /* 0x0000000000017941 */ /* 0x000fea0003800000 */
.L_x_10522:
        /* <DEDUP_REMOVED lines=69> */
.L_x_10525:
[----:B------:R-:W-:Y:S05]  /*14870*/  BSYNC B1 ;  /* 0x0000000000017941 */ /* 0x000fea0003800000 */
.L_x_10524:
        /* <DEDUP_REMOVED lines=17> */
.L_x_10520:
[----:B------:R-:W-:Y:S05]  /*14990*/  BSYNC B0 ;  /* 0x0000000000007941 */ /* 0x000fea0003800000 */
.L_x_10515:
[----:B-1----:R-:W2:Y:S01]  /*149a0*/  LDL R0, [R1+0x3c] ;  /* 0x00003c0001007983 */ /* 0x002ea20000100800 */
[----:B------:R-:W-:Y:S02]  /*149b0*/  ULDC UR4, c[0x0][0xc3c] ;  /* 0x00030f0000047ab9 */ /* 0x000fe40000000800 */
[----:B--2---:R-:W-:-:S13]  /*149c0*/  ISETP.GE.AND P0, PT, R0, UR4, PT ;  /* 0x0000000400007c0c */ /* 0x004fda000bf06270 */
[----:B------:R-:W-:Y:S05]  /*149d0*/  @!P0 BRA `(.L_x_10526) ;  /* 0xfffffec400f88947 */ /* 0x000fea000383ffff */
[----:B------:R-:W-:Y:S05]  /*149e0*/  BRA `(.L_x_10397) ;  /* 0x0000006c00c07947 */ /* 0x000fea0003800000 */
.L_x_10395:
        /* <DEDUP_REMOVED lines=18> */
.L_x_10527:
        /* <DEDUP_REMOVED lines=42> */
.L_x_10533:
        /* <DEDUP_REMOVED lines=12> */
.L_x_10532:
[----:B------:R-:W-:Y:S05]  /*14e70*/  BSYNC B0 ;  /* 0x0000000000007941 */ /* 0x000fea0003800000 */
.L_x_10531:
        /* <DEDUP_REMOVED lines=21> */
.L_x_10529:
        /* <DEDUP_REMOVED lines=21> */
.L_x_10534:
        /* <DEDUP_REMOVED lines=55> */
.L_x_10530:
[----:B------:R-:W-:Y:S02]  /*15490*/  IMAD.MOV.U32 R17, RZ, RZ, RZ ;  /* 0x000000ffff117224 */ /* 0x000fe400078e00ff */
[----:B------:R-:W-:Y:S02]  /*154a0*/  IMAD.U32 R16, RZ, RZ, UR6 ;  /* 0x00000006ff107e24 */ /* 0x000fe4000f8e00ff */
[----:B------:R-:W-:-:S07]  /*154b0*/  IMAD.MOV.U32 R18, RZ, RZ, RZ ;  /* 0x000000ffff127224 */ /* 0x000fce00078e00ff */
.L_x_10535:
[----:B------:R-:W-:-:S13]  /*154c0*/  ISETP.NE.AND P0, PT, R5, RZ, PT ;  /* 0x000000ff0500720c */ /* 0x000fda0003f05270 */
[----:B------:R-:W0:Y:S01]  /*154d0*/  @!P0 S2R R3, SR_CgaCtaId ;  /* 0x0000000000038919 */ /* 0x000e220000008800 */
[----:B------:R-:W-:-:S04]  /*154e0*/  @!P0 MOV R2, 0x400 ;  /* 0x0000040000028802 */ /* 0x000fc80000000f00 */
[----:B0-----:R-:W-:-:S05]  /*154f0*/  @!P0 LEA R2, R3, R2, 0x18 ;  /* 0x0000000203028211 */ /* 0x001fca00078ec0ff */
[----:B------:R2:W-:Y:S01]  /*15500*/  @!P0 STS.128 [R2+0x19cd0], R16 ;  /* 0x019cd01002008388 */ /* 0x0005e20000000c00 */
[----:B------:R-:W-:Y:S06]  /*15510*/  BAR.ARV 0x5, 0x200 ;  /* 0x0148000000007b1d */ /* 0x000fec0000002000 */
.L_x_10528:
        /* <DEDUP_REMOVED lines=63> */
.L_x_10652:
[----:B------:R-:W0:Y:S02]  /*15910*/  LDC.64 R2, c[0x0][0xc88] ;  /* 0x00032200ff027b82 */ /* 0x000e240000000a00 */
[----:B0-----:R-:W-:-:S05]  /*15920*/  IMAD.WIDE R2, R19, 0x4, R2 ;  /* 0x0000000413027825 */ /* 0x001fca00078e0202 */
[----:B--2---:R0:W2:Y:S01]  /*15930*/  LDG.E R13, desc[UR42][R2.64] ;  /* 0x0000002a020d7981 */ /* 0x0040a2000c1e1900 */
[----:B------:R-:W-:Y:S05]  /*15940*/  YIELD ;  /* 0x0000000000007946 */ /* 0x000fea0003800000 */
[----:B------:R-:W-:Y:S01]  /*15950*/  ULDC.64 UR4, c[0x0][0xa28] ;  /* 0x00028a0000047ab9 */ /* 0x000fe20000000a00 */
[----:B------:R-:W-:Y:S01]  /*15960*/  ULDC.64 UR6, c[0x0][0xa00] ;  /* 0x0002800000067ab9 */ /* 0x000fe20000000a00 */
[----:B------:R-:W-:Y:S01]  /*15970*/  ISETP.NE.U32.AND P0, PT, RZ, UR4, PT ;  /* 0x00000004ff007c0c */ /* 0x000fe2000bf05070 */
[----:B------:R-:W-:Y:S01]  /*15980*/  ULDC.64 UR8, c[0x0][0xa18] ;  /* 0x0002860000087ab9 */ /* 0x000fe20000000a00 */
[----:B0-----:R-:W-:-:S02]  /*15990*/  CS2R R2, SRZ ;  /* 0x0000000000027805 */ /* 0x001fc4000001ff00 */
        /* <DEDUP_REMOVED lines=8> */
[----:B---3--:R-:W-:Y:S01]  /*15a20*/  @P1 LEA.HI.X R7, R13, UR5, R0, 0x2, P2 ;  /* 0x000000050d071c11 */ /* 0x008fe200090f1400 */
[----:B------:R0:W-:Y:S01]  /*15a30*/  STL [R1+0x34], R0 ;  /* 0x0000340001007387 */ /* 0x0001e20000100800 */
[----:B------:R-:W-:Y:S01]  /*15a40*/  IADD3 R4, P2, R23, UR6, RZ ;  /* 0x0000000617047c10 */ /* 0x000fe2000ff5e0ff */
[----:B------:R-:W-:Y:S01]  /*15a50*/  ULDC.64 UR4, c[0x0][0xa08] ;  /* 0x0002820000047ab9 */ /* 0x000fe20000000a00 */
[----:B------:R-:W-:Y:S01]  /*15a60*/  ISETP.NE.U32.AND P3, PT, RZ, UR8, PT ;  /* 0x00000008ff007c0c */ /* 0x000fe2000bf65070 */
[----:B-1----:R1:W5:Y:S01]  /*15a70*/  @P1 LDG.E R2, desc[UR42][R6.64] ;  /* 0x0000002a06021981 */ /* 0x002362000c1e1900 */
[----:B------:R-:W-:Y:S01]  /*15a80*/  IADD3.X R5, R15, UR7, RZ, P2, !PT ;  /* 0x000000070f057c10 */ /* 0x000fe200097fe4ff */
[----:B------:R-:W-:Y:S01]  /*15a90*/  ULDC.64 UR6, c[0x0][0xa10] ;  /* 0x0002840000067ab9 */ /* 0x000fe20000000a00 */
[----:B0-----:R-:W-:Y:S01]  /*15aa0*/  IMAD.MOV.U32 R0, RZ, RZ, RZ ;  /* 0x000000ffff007224 */ /* 0x001fe200078e00ff */
[----:B------:R-:W-:Y:S05]  /*15ab0*/  STL [R1+0xc], R15 ;  /* 0x00000c0f01007387 */ /* 0x000fea0000100800 */
[----:B------:R-:W2:Y:S01]  /*15ac0*/  @P0 LDG.E R0, desc[UR42][R4.64] ;  /* 0x0000002a04000981 */ /* 0x000ea2000c1e1900 */
[----:B------:R-:W-:-:S02]  /*15ad0*/  ISETP.NE.AND.EX P3, PT, RZ, UR9, PT, P3 ;  /* 0x00000009ff007c0c */ /* 0x000fc4000bf65330 */
[----:B------:R-:W-:-:S04]  /*15ae0*/  IADD3 R8, P4, R23, UR4, RZ ;  /* 0x0000000417087c10 */ /* 0x000fc8000ff9e0ff */
[----:B------:R-:W-:Y:S02]  /*15af0*/  IADD3.X R9, R15, UR5, RZ, P4, !PT ;  /* 0x000000050f097c10 */ /* 0x000fe4000a7fe4ff */
[----:B-1----:R-:W-:Y:S02]  /*15b00*/  IADD3 R6, P4, R23, UR6, RZ ;  /* 0x0000000617067c10 */ /* 0x002fe4000ff9e0ff */
[----:B------:R-:W-:Y:S02]  /*15b10*/  ISETP.NE.U32.AND P1, PT, RZ, UR4, PT ;  /* 0x00000004ff007c0c */ /* 0x000fe4000bf25070 */
[----:B------:R-:W-:Y:S01]  /*15b20*/  IADD3.X R7, R15, UR7, RZ, P4, !PT ;  /* 0x000000070f077c10 */ /* 0x000fe2000a7fe4ff */
[----:B------:R-:W-:Y:S01]  /*15b30*/  ULDC UR4, c[0x0][0x288] ;  /* 0x0000a20000047ab9 */ /* 0x000fe20000000800 */
[----:B------:R-:W-:Y:S02]  /*15b40*/  ISETP.NE.U32.AND P2, PT, RZ, UR6, PT ;  /* 0x00000006ff007c0c */ /* 0x000fe4000bf45070 */
[----:B------:R-:W-:-:S02]  /*15b50*/  @P3 IADD3 R10, P4, R23, UR8, RZ ;  /* 0x00000008170a3c10 */ /* 0x000fc4000ff9e0ff */
[----:B------:R-:W-:Y:S02]  /*15b60*/  ISETP.NE.AND.EX P1, PT, RZ, UR5, PT, P1 ;  /* 0x00000005ff007c0c */ /* 0x000fe4000bf25310 */
[----:B------:R-:W-:Y:S02]  /*15b70*/  ISETP.NE.AND.EX P2, PT, RZ, UR7, PT, P2 ;  /* 0x00000007ff007c0c */ /* 0x000fe4000bf45320 */
[----:B------:R-:W-:Y:S01]  /*15b80*/  @P3 IADD3.X R11, R15, UR9, RZ, P4, !PT ;  /* 0x000000090f0b3c10 */ /* 0x000fe2000a7fe4ff */
[----:B------:R-:W-:-:S08]  /*15b90*/  IMAD.MOV.U32 R12, RZ, RZ, RZ ;  /* 0x000000ffff0c7224 */ /* 0x000fd000078e00ff */
[----:B------:R-:W5:Y:S04]  /*15ba0*/  @P1 LDG.E R12, desc[UR42][R8.64] ;  /* 0x0000002a080c1981 */ /* 0x000f68000c1e1900 */
[----:B------:R-:W5:Y:S04]  /*15bb0*/  @P2 LDG.E R3, desc[UR42][R6.64] ;  /* 0x0000002a06032981 */ /* 0x000f68000c1e1900 */
        /* <DEDUP_REMOVED lines=12> */
[----:B--2---:R0:W-:Y:S01]  /*15c80*/  STL [R1+0x30], R0 ;  /* 0x0000300001007387 */ /* 0x0041e20000100800 */
[----:B------:R-:W-:Y:S02]  /*15c90*/  IMAD.MOV.U32 R14, RZ, RZ, R0 ;  /* 0x000000ffff0e7224 */ /* 0x000fe400078e0000 */
[----:B0-----:R-:W-:Y:S01]  /*15ca0*/  IMAD.U32 R0, RZ, RZ, UR5 ;  /* 0x00000005ff007e24 */ /* 0x001fe2000f8e00ff */
[----:B----4-:R-:W-:Y:S06]  /*15cb0*/  @P3 BRA `(.L_x_10537) ;  /* 0x0000000000143947 */ /* 0x010fec0003800000 */
[----:B------:R-:W-:Y:S05]  /*15cc0*/  @!P0 BRA `(.L_x_10537) ;  /* 0x0000000000108947 */ /* 0x000fea0003800000 */
[----:B------:R-:W2:Y:S04]  /*15cd0*/  LDG.E R11, desc[UR42][R4.64] ;  /* 0x0000002a040b7981 */ /* 0x000ea8000c1e1900 */
[----:B------:R-:W2:Y:S02]  /*15ce0*/  LDG.E R4, desc[UR42][R4.64+0x4] ;  /* 0x0000042a04047981 */ /* 0x000ea4000c1e1900 */
[----:B--2---:R-:W-:-:S05]  /*15cf0*/  IMAD.IADD R14, R4, 0x1, -R11 ;  /* 0x00000001040e7824 */ /* 0x004fca00078e0a0b */
[----:B------:R0:W-:Y:S02]  /*15d00*/  STL [R1+0x30], R14 ;  /* 0x0000300e01007387 */ /* 0x0001e40000100800 */
.L_x_10537:
[----:B-----5:R-:W-:Y:S01]  /*15d10*/  IMAD.IADD R4, R12, 0x1, R2 ;  /* 0x000000010c047824 */ /* 0x020fe200078e0202 */
[----:B------:R-:W-:Y:S01]  /*15d20*/  ULDC.64 UR4, c[0x0][0xa20] ;  /* 0x0002880000047ab9 */ /* 0x000fe20000000a00 */
[----:B------:R1:W-:Y:S01]  /*15d30*/  STL [R1+0x4], R13 ;  /* 0x0000040d01007387 */ /* 0x0003e20000100800 */
[----:B------:R-:W-:-:S03]  /*15d40*/  ISETP.NE.U32.AND P0, PT, RZ, UR4, PT ;  /* 0x00000004ff007c0c */ /* 0x000fc6000bf05070 */
[----:B------:R1:W-:Y:S01]  /*15d50*/  STL [R1+0x10], R4 ;  /* 0x0000100401007387 */ /* 0x0003e20000100800 */
[----:B------:R-:W-:-:S13]  /*15d60*/  ISETP.NE.AND.EX P0, PT, RZ, UR5, PT, P0 ;  /* 0x00000005ff007c0c */ /* 0x000fda000bf05300 */
[----:B-1----:R-:W-:Y:S05]  /*15d70*/  @!P0 BRA `(.L_x_10538) ;  /* 0x0000000000108947 */ /* 0x002fea0003800000 */
[----:B------:R-:W-:-:S04]  /*15d80*/  IADD3 R10, P0, R23, UR4, RZ ;  /* 0x00000004170a7c10 */ /* 0x000fc8000ff1e0ff */
[----:B------:R-:W-:-:S05]  /*15d90*/  IADD3.X R11, R15, UR5, RZ, P0, !PT ;  /* 0x000000050f0b7c10 */ /* 0x000fca00087fe4ff */
[----:B------:R1:W5:Y:S01]  /*15da0*/  LDG.E R10, desc[UR42][R10.64] ;  /* 0x0000002a0a0a7981 */ /* 0x000362000c1e1900 */
[----:B------:R-:W-:Y:S05]  /*15db0*/  BRA `(.L_x_10539) ;  /* 0x0000000000107947 */ /* 0x000fea0003800000 */
.L_x_10538:
[----:B------:R-:W-:Y:S05]  /*15dc0*/  @!P1 BRA `(.L_x_10539) ;  /* 0x00000000000c9947 */ /* 0x000fea0003800000 */
[----:B------:R-:W2:Y:S04]  /*15dd0*/  LDG.E R10, desc[UR42][R8.64] ;  /* 0x0000002a080a7981 */ /* 0x000ea8000c1e1900 */
[----:B------:R-:W2:Y:S02]  /*15de0*/  LDG.E R8, desc[UR42][R8.64+0x4] ;  /* 0x0000042a08087981 */ /* 0x000ea4000c1e1900 */
[----:B--2---:R-:W-:-:S07]  /*15df0*/  IMAD.IADD R10, R8, 0x1, -R10 ;  /* 0x00000001080a7824 */ /* 0x004fce00078e0a0a */
.L_x_10539:
[----:B-----5:R-:W-:Y:S01]  /*15e00*/  IMAD.IADD R10, R10, 0x1, -R2 ;  /* 0x000000010a0a7824 */ /* 0x020fe200078e0a02 */
[----:B------:R-:W2:Y:S01]  /*15e10*/  LDC R4, c[0x0][0x448] ;  /* 0x00011200ff047b82 */ /* 0x000ea20000000800 */
[----:B------:R-:W3:Y:S04]  /*15e20*/  @P2 LDG.E R2, desc[UR42][R6.64] ;  /* 0x0000002a06022981 */ /* 0x000ee8000c1e1900 */
[----:B------:R-:W3:Y:S01]  /*15e30*/  @P2 LDG.E R6, desc[UR42][R6.64+0x4] ;  /* 0x0000042a06062981 */ /* 0x000ee2000c1e1900 */
[----:B------:R-:W-:Y:S01]  /*15e40*/  BSSY B0, `(.L_x_10540) ;  /* 0x0000168000007945 */ /* 0x000fe20003800000 */
[----:B--2---:R-:W-:-:S13]  /*15e50*/  ISETP.NE.AND P0, PT, R4, 0x1, PT ;  /* 0x000000010400780c */ /* 0x004fda0003f05270 */
[----:B------:R-:W2:Y:S08]  /*15e60*/  @P0 LDC R4, c[0x0][0x44c] ;  /* 0x00011300ff040b82 */ /* 0x000eb00000000800 */
[----:B------:R-:W4:Y:S01]  /*15e70*/  @P0 LDC R5, c[0x0][0x450] ;  /* 0x00011400ff050b82 */ /* 0x000f220000000800 */
[----:B---3--:R-:W-:Y:S02]  /*15e80*/  @P2 IMAD.IADD R0, R6, 0x1, -R2 ;  /* 0x0000000106002824 */ /* 0x008fe400078e0a02 */
[----:B------:R-:W-:-:S04]  /*15e90*/  IMAD R2, R17, 0xc0, RZ ;  /* 0x000000c011027824 */ /* 0x000fc800078e02ff */
[----:B------:R-:W-:-:S04]  /*15ea0*/  VIADD R2, R2, 0xbf ;  /* 0x000000bf02027836 */ /* 0x000fc80000000000 */
[----:B--2---:R-:W-:-:S05]  /*15eb0*/  @P0 IMAD.HI.U32 R4, R2, R4, RZ ;  /* 0x0000000402040227 */ /* 0x004fca00078e00ff */
[----:B----4-:R-:W-:Y:S01]  /*15ec0*/  @P0 SHF.R.U32.HI R2, RZ, R5, R4 ;  /* 0x00000005ff020219 */ /* 0x010fe20000011604 */
[----:B------:R-:W-:-:S05]  /*15ed0*/  IMAD.IADD R4, R10, 0x1, R0 ;  /* 0x000000010a047824 */ /* 0x000fca00078e0200 */
        /* <DEDUP_REMOVED lines=9> */
[----:B------:R-:W-:-:S05]  /*15f70*/  VIMNMX R2, R20, R2, PT ;  /* 0x0000000214027248 */ /* 0x000fca0003fe0100 */
[--C-:B------:R-:W-:Y:S02]  /*15f80*/  IMAD R2, R2, 0x80, -R10.reuse ;  /* 0x0000008002027824 */ /* 0x100fe400078e0a0a */
[----:B------:R-:W-:-:S03]  /*15f90*/  IMAD.MOV R10, RZ, RZ, -R10 ;  /* 0x000000ffff0a7224 */ /* 0x000fc600078e0a0a */
[----:B------:R-:W-:Y:S02]  /*15fa0*/  VIMNMX R0, R2, R0, PT ;  /* 0x0000000002007248 */ /* 0x000fe40003fe0100 */
        /* <DEDUP_REMOVED lines=14> */
[----:B------:R-:W2:Y:S02]  /*16090*/  S2R R5, SR_TID.X ;  /* 0x0000000000057919 */ /* 0x000ea40000002100 */
[----:B--2---:R-:W-:-:S04]  /*160a0*/  SHF.R.U32.HI R5, RZ, 0x5, R5 ;  /* 0x00000005ff057819 */ /* 0x004fc80000011605 */
[----:B------:R-:W-:-:S05]  /*160b0*/  LOP3.LUT R5, R5, 0x3, RZ, 0xc0, !PT ;  /* 0x0000000305057812 */ /* 0x000fca00078ec0ff */
[----:B0-----:R0:W2:Y:S02]  /*160c0*/  SHFL.IDX PT, R14, R5, RZ, 0x1f ;  /* 0x00001fff050e7589 */ /* 0x0010a400000e0000 */
.L_x_10687:
[----:B--2---:R-:W-:Y:S02]  /*160d0*/  ISETP.NE.AND P0, PT, R14, RZ, PT ;  /* 0x000000ff0e00720c */ /* 0x004fe40003f05270 */
[----:B------:R-:W-:-:S11]  /*160e0*/  PLOP3.LUT P6, PT, PT, PT, PT, 0x8, 0x0 ;  /* 0x000000000000781c */ /* 0x000fd60003fce170 */
[----:B------:R-:W-:Y:S05]  /*160f0*/  @P0 BRA `(.L_x_10543) ;  /* 0x00000000000c0947 */ /* 0x000fea0003800000 */
[----:B------:R-:W-:-:S03]  /*16100*/  UMOV UR4, 0xffffffff ;  /* 0xffffffff00047882 */ /* 0x000fc60000000000 */
[----:B------:R-:W-:Y:S05]  /*16110*/  BRA.DIV UR4, `(.L_x_10544) ;  /* 0x0000005e04fc7947 */ /* 0x000fea000b800000 */
[----:B------:R-:W-:-:S13]  /*16120*/  ELECT P6, URZ, PT ;  /* 0x00000000003f782f */ /* 0x000fda00038c0000 */
.L_x_10543:
[----:B0-----:R-:W2:Y:S01]  /*16130*/  LDL R5, [R1+0x48] ;  /* 0x0000480001057983 */ /* 0x001ea20000100800 */
[----:B------:R-:W-:Y:S01]  /*16140*/  BSSY B1, `(.L_x_10545) ;  /* 0x0000008000017945 */ /* 0x000fe20003800000 */
[----:B--2---:R-:W-:-:S05]  /*16150*/  VIADD R5, R5, 0x1 ;  /* 0x0000000105057836 */ /* 0x004fca0000000000 */
[----:B------:R-:W-:-:S04]  /*16160*/  LEA.HI R6, R5, R5, RZ, 0x1 ;  /* 0x0000000505067211 */ /* 0x000fc800078f08ff */
[----:B------:R-:W-:-:S05]  /*16170*/  LOP3.LUT R6, R6, 0xfffffffe, RZ, 0xc0, !PT ;  /* 0xfffffffe06067812 */ /* 0x000fca00078ec0ff */
[----:B------:R-:W-:-:S05]  /*16180*/  IMAD.IADD R5, R5, 0x1, -R6 ;  /* 0x0000000105057824 */ /* 0x000fca00078e0a06 */
[----:B------:R-:W-:-:S04]  /*16190*/  SHF.L.U32 R5, R5, 0x1f, RZ ;  /* 0x0000001f05057819 */ /* 0x000fc800000006ff */
[----:B------:R-:W0:Y:S02]  /*161a0*/  SYNCS.PHASECHK.TRANS64.TRYWAIT P0, [R22+URZ+0x19c20], R5 ;  /* 0x019c2005160075a7 */ /* 0x000e24000800017f */
[----:B0-----:R-:W-:Y:S05]  /*161b0*/  @!P0 BRA `(.L_x_10546) ;  /* 0x0000005c00f48947 */ /* 0x001fea0003800000 */
.L_x_10690:
[----:B------:R-:W-:Y:S05]  /*161c0*/  BSYNC B1 ;  /* 0x0000000000017941 */ /* 0x000fea0003800000 */
.L_x_10545:
        /* <DEDUP_REMOVED lines=11> */
.L_x_10691:
[----:B------:R-:W-:Y:S05]  /*16280*/  BSYNC B2 ;  /* 0x0000000000027941 */ /* 0x000fea0003800000 */
.L_x_10549:
[----:B------:R-:W-:Y:S04]  /*16290*/  BSSY B2, `(.L_x_10551) ;  /* 0x0000009000027945 */ /* 0x000fe80003800000 */
[----:B------:R-:W-:Y:S05]  /*162a0*/  @P1 BRA `(.L_x_10552) ;  /* 0x00000000001c1947 */ /* 0x000fea0003800000 */
[----:B0-----:R-:W0:Y:S02]  /*162b0*/  S2R R5, SR_TID.X ;  /* 0x0000000000057919 */ /* 0x001e240000002100 */
[----:B0-----:R-:W-:Y:S01]  /*162c0*/  LOP3.LUT R6, R5, 0x1f, RZ, 0xc0, !PT ;  /* 0x0000001f05067812 */ /* 0x001fe200078ec0ff */
[----:B------:R-:W-:-:S03]  /*162d0*/  IMAD.MOV.U32 R5, RZ, RZ, 0x3000 ;  /* 0x00003000ff057424 */ /* 0x000fc600078e00ff */
[----:B------:R-:W-:Y:S01]  /*162e0*/  ISETP.NE.AND P0, PT, R6, RZ, PT ;  /* 0x000000ff0600720c */ /* 0x000fe20003f05270 */
[----:B------:R3:W-:-:S12]  /*162f0*/  SYNCS.ARRIVE.TRANS64 RZ, [R8+URZ+0x19c90], R5 ;  /* 0x019c900508ff79a7 */ /* 0x0007d8000800003f */
[----:B---3--:R-:W-:Y:S05]  /*16300*/  @!P0 BRA `(.L_x_10552) ;  /* 0x0000000000048947 */ /* 0x008fea0003800000 */
[----:B------:R-:W-:Y:S01]  /*16310*/  BPT.TRAP 0x1 ;  /* 0x000000040000795c */ /* 0x000fe20000300000 */
.L_x_10552:
[----:B------:R-:W-:Y:S05]  /*16320*/  BSYNC B2 ;  /* 0x0000000000027941 */ /* 0x000fea0003800000 */
.L_x_10551:
        /* <DEDUP_REMOVED lines=8> */
[----:B0-----:R-:W-:Y:S01]  /*163b0*/  VIADD R5, R8, 0x19c90 ;  /* 0x00019c9008057836 */ /* 0x001fe20000000000 */
[----:B------:R-:W-:Y:S01]  /*163c0*/  UMOV UR6, 0x0 ;  /* 0x0000000000067882 */ /* 0x000fe20000000000 */
[----:B------:R-:W-:Y:S01]  /*163d0*/  VIADD R9, R7, 0x13800 ;  /* 0x0001380007097836 */ /* 0x000fe20000000000 */
[----:B------:R-:W-:-:S09]  /*163e0*/  UMOV UR7, 0x12f00000 ;  /* 0x12f0000000077882 */ /* 0x000fd20000000000 */
.L_x_10553:
        /* <DEDUP_REMOVED lines=16> */
.L_x_10554:
        /* <DEDUP_REMOVED lines=16> */
.L_x_10555:
        /* <DEDUP_REMOVED lines=13> */
.L_x_10692:
[----:B------:R-:W-:Y:S05]  /*166c0*/  BSYNC B2 ;  /* 0x0000000000027941 */ /* 0x000fea0003800000 */
.L_x_10556:
[----:B------:R-:W-:Y:S01]  /*166d0*/  BSSY B2, `(.L_x_10558) ;  /* 0x000000b000027945 */ /* 0x000fe20003800000 */
[----:B0-2---:R-:W-:Y:S02]  /*166e0*/  IMAD.MOV.U32 R10, RZ, RZ, 0x0 ;  /* 0x00000000ff0a7424 */ /* 0x005fe400078e00ff */
[----:B-1----:R-:W-:Y:S01]  /*166f0*/  IMAD.MOV.U32 R11, RZ, RZ, 0x12f00000 ;  /* 0x12f00000ff0b7424 */ /* 0x002fe200078e00ff */
        /* <DEDUP_REMOVED lines=8> */
.L_x_10559:
[----:B------:R-:W-:Y:S05]  /*16780*/  BSYNC B2 ;  /* 0x0000000000027941 */ /* 0x000fea0003800000 */
.L_x_10558:
        /* <DEDUP_REMOVED lines=8> */
.L_x_10560:
        /* <DEDUP_REMOVED lines=15> */
.L_x_10561:
        /* <DEDUP_REMOVED lines=15> */
.L_x_10562:
        /* <DEDUP_REMOVED lines=10> */
.L_x_10548:
[----:B------:R-:W-:Y:S05]  /*16a90*/  BSYNC B1 ;  /* 0x0000000000017941 */ /* 0x000fea0003800000 */
.L_x_10547:
[----:B0-----:R-:W2:Y:S01]  /*16aa0*/  LDL.LU R5, [R1] ;  /* 0x0000000001057983 */ /* 0x001ea20000300800 */
        /* <DEDUP_REMOVED lines=10> */
.L_x_10579:
[----:B------:R-:W-:Y:S05]  /*16b50*/  YIELD ;  /* 0x0000000000007946 */ /* 0x000fea0003800000 */
[----:B------:R-:W-:Y:S04]  /*16b60*/  BSSY B1, `(.L_x_10563) ;  /* 0x000008b000017945 */ /* 0x000fe80003800000 */
[----:B---3--:R-:W-:Y:S05]  /*16b70*/  @!P6 BRA `(.L_x_10564) ;  /* 0x000000080024e947 */ /* 0x008fea0003800000 */
[----:B--2---:R-:W2:Y:S01]  /*16b80*/  LDL R5, [R1] ;  /* 0x0000000001057983 */ /* 0x004ea20000100800 */
[----:B------:R-:W-:Y:S01]  /*16b90*/  IMAD R8, R27, 0x8, R22 ;  /* 0x000000081b087824 */ /* 0x000fe200078e0216 */
[----:B------:R-:W0:Y:S01]  /*16ba0*/  S2R R4, SR_TID.X ;  /* 0x0000000000047919 */ /* 0x000e220000002100 */
[----:B------:R-:W-:Y:S01]  /*16bb0*/  BSSY B2, `(.L_x_10565) ;  /* 0x0000006000027945 */ /* 0x000fe20003800000 */
[----:B0-----:R-:W-:-:S04]  /*16bc0*/  LOP3.LUT R4, R4, 0x7f, RZ, 0xc0, !PT ;  /* 0x0000007f04047812 */ /* 0x001fc800078ec0ff */
[----:B------:R-:W-:Y:S02]  /*16bd0*/  ISETP.NE.AND P2, PT, R4, RZ, PT ;  /* 0x000000ff0400720c */ /* 0x000fe40003f45270 */
[----:B--2---:R-:W-:-:S04]  /*16be0*/  SHF.L.U32 R7, R5, 0x1f, RZ ;  /* 0x0000001f05077819 */ /* 0x004fc800000006ff */
[----:B------:R-:W0:Y:S02]  /*16bf0*/  SYNCS.PHASECHK.TRANS64.TRYWAIT P1, [R8+URZ+0x19ca0], R7 ;  /* 0x019ca007080075a7 */ /* 0x000e24000802017f */
[----:B0-----:R-:W-:Y:S05]  /*16c00*/  @!P1 BRA `(.L_x_10566) ;  /* 0x00000054009c9947 */ /* 0x001fea0003800000 */
.L_x_10693:
[----:B------:R-:W-:Y:S05]  /*16c10*/  BSYNC B2 ;  /* 0x0000000000027941 */ /* 0x000fea0003800000 */
.L_x_10565:
        /* <DEDUP_REMOVED lines=9> */
.L_x_10568:
[----:B------:R-:W-:Y:S05]  /*16cb0*/  BSYNC B2 ;  /* 0x0000000000027941 */ /* 0x000fea0003800000 */
.L_x_10567:
        /* <DEDUP_REMOVED lines=11> */
.L_x_10569:
        /* <DEDUP_REMOVED lines=16> */
.L_x_10570:
        /* <DEDUP_REMOVED lines=16> */
.L_x_10571:
        /* <DEDUP_REMOVED lines=13> */
.L_x_10694:
[----:B------:R-:W-:Y:S05]  /*17040*/  BSYNC B2 ;  /* 0x0000000000027941 */ /* 0x000fea0003800000 */
.L_x_10572:
[----:B------:R-:W-:Y:S01]  /*17050*/  BSSY B2, `(.L_x_10574) ;  /* 0x000000b000027945 */ /* 0x000fe20003800000 */
[----:B------:R-:W-:Y:S02]  /*17060*/  IMAD.MOV.U32 R10, RZ, RZ, 0x0 ;  /* 0x00000000ff0a7424 */ /* 0x000fe400078e00ff */
[----:B-1----:R-:W-:Y:S01]  /*17070*/  IMAD.MOV.U32 R11, RZ, RZ, 0x12f00000 ;  /* 0x12f00000ff0b7424 */ /* 0x002fe200078e00ff */
        /* <DEDUP_REMOVED lines=8> */
.L_x_10575:
[----:B------:R-:W-:Y:S05]  /*17100*/  BSYNC B2 ;  /* 0x0000000000027941 */ /* 0x000fea0003800000 */
.L_x_10574:
        /* <DEDUP_REMOVED lines=8> */
.L_x_10576:
        /* <DEDUP_REMOVED lines=15> */
.L_x_10577:
        /* <DEDUP_REMOVED lines=15> */
.L_x_10578:
        /* <DEDUP_REMOVED lines=10> */
.L_x_10564:
[----:B------:R-:W-:Y:S05]  /*17410*/  BSYNC B1 ;  /* 0x0000000000017941 */ /* 0x000fea0003800000 */
.L_x_10563:
[----:B------:R-:W3:Y:S01]  /*17420*/  LDL.LU R7, [R1] ;  /* 0x0000000001077983 */ /* 0x000ee20000300800 */
[----:B------:R-:W-:Y:S01]  /*17430*/  VIADD R27, R27, 0x1 ;  /* 0x000000011b1b7836 */ /* 0x000fe20000000000 */
[C---:B------:R-:W-:Y:S01]  /*17440*/  ISETP.GT.AND P2, PT, R9.reuse, R2, PT ;  /* 0x000000020900720c */ /* 0x040fe20003f44270 */
[----:B------:R-:W-:-:S03]  /*17450*/  VIADD R9, R9, 0xffffffff ;  /* 0xffffffff09097836 */ /* 0x000fc60000000000 */
[----:B------:R-:W-:-:S04]  /*17460*/  ISETP.NE.AND P1, PT, R27, 0x2, PT ;  /* 0x000000021b00780c */ /* 0x000fc80003f25270 */
[----:B------:R-:W-:Y:S02]  /*17470*/  SEL R4, RZ, 0x1, P1 ;  /* 0x00000001ff047807 */ /* 0x000fe40000800000 */
[----:B------:R-:W-:Y:S02]  /*17480*/  SEL R27, R27, RZ, P1 ;  /* 0x000000ff1b1b7207 */ /* 0x000fe40000800000 */
[----:B---3--:R-:W-:-:S05]  /*17490*/  LOP3.LUT R7, R7, R4, RZ, 0x3c, !PT ;  /* 0x0000000407077212 */ /* 0x008fca00078e3cff */
[----:B------:R3:W-:Y:S01]  /*174a0*/  STL [R1], R7 ;  /* 0x0000000701007387 */ /* 0x0007e20000100800 */
[----:B------:R-:W-:Y:S05]  /*174b0*/  @P2 BRA `(.L_x_10579) ;  /* 0xfffffff400a42947 */ /* 0x000fea000383ffff */
.L_x_10541:
[----:B------:R-:W-:Y:S05]  /*174c0*/  BSYNC B0 ;  /* 0x0000000000007941 */ /* 0x000fea0003800000 */
.L_x_10540:
[----:B------:R-:W4:Y:S01]  /*174d0*/  LDC R0, c[0x0][0x448] ;  /* 0x00011200ff007b82 */ /* 0x000f220000000800 */
[----:B------:R-:W-:Y:S01]  /*174e0*/  IMAD.MOV.U32 R2, RZ, RZ, 0xc0 ;  /* 0x000000c0ff027424 */ /* 0x000fe200078e00ff */
[----:B------:R-:W-:Y:S05]  /*174f0*/  @!P0 WARPSYNC.ALL ;  /* 0x0000000000008948 */ /* 0x000fea0003800000 */
[----:B------:R-:W-:Y:S01]  /*17500*/  IMAD R2, R17, R2, 0xbf ;  /* 0x000000bf11027424 */ /* 0x000fe200078e0202 */
[----:B------:R-:W-:Y:S01]  /*17510*/  @!P0 BAR.SYNC.DEFER_BLOCKING 0xc, 0x200 ;  /* 0x0308000000008b1d */ /* 0x000fe20000010000 */
[----:B----4-:R-:W-:-:S13]  /*17520*/  ISETP.NE.AND P1, PT, R0, 0x1, PT ;  /* 0x000000010000780c */ /* 0x010fda0003f25270 */
[----:B------:R-:W4:Y:S08]  /*17530*/  @P1 LDC R0, c[0x0][0x44c] ;  /* 0x00011300ff001b82 */ /* 0x000f300000000800 */
[----:B------:R-:W5:Y:S01]  /*17540*/  @P1 LDC R3, c[0x0][0x450] ;  /* 0x00011400ff031b82 */ /* 0x000f620000000800 */
[----:B----4-:R-:W-:-:S05]  /*17550*/  @P1 IMAD.HI.U32 R0, R2, R0, RZ ;  /* 0x0000000002001227 */ /* 0x010fca00078e00ff */
[----:B-----5:R-:W-:-:S05]  /*17560*/  @P1 SHF.R.U32.HI R2, RZ, R3, R0 ;  /* 0x00000003ff021219 */ /* 0x020fca0000011600 */
[----:B------:R-:W-:-:S05]  /*17570*/  IMAD.IADD R2, R21, 0x1, R2 ;  /* 0x0000000115027824 */ /* 0x000fca00078e0202 */
[----:B------:R-:W-:-:S04]  /*17580*/  SHF.R.S32.HI R0, RZ, 0x1f, R2 ;  /* 0x0000001fff007819 */ /* 0x000fc80000011402 */
[----:B------:R-:W-:-:S04]  /*17590*/  LEA.HI R0, R0, R2, RZ, 0x7 ;  /* 0x0000000200007211 */ /* 0x000fc800078f38ff */
[----:B------:R-:W-:-:S04]  /*175a0*/  SHF.R.S32.HI R0, RZ, 0x7, R0 ;  /* 0x00000007ff007819 */ /* 0x000fc80000011400 */
[----:B------:R-:W-:-:S04]  /*175b0*/  VIMNMX R4, R20, R0, PT ;  /* 0x0000000014047248 */ /* 0x000fc80003fe0100 */
[----:B------:R-:W-:Y:S01]  /*175c0*/  ISETP.GT.AND P0, PT, R4, RZ, PT ;  /* 0x000000ff0400720c */ /* 0x000fe20003f04270 */
[----:B------:R4:W-:-:S12]  /*175d0*/  STL [R1+0x28], R4 ;  /* 0x0000280401007387 */ /* 0x0009d80000100800 */
[----:B----4-:R-:W-:Y:S05]  /*175e0*/  @P0 BRA `(.L_x_10580) ;  /* 0x0000000000440947 */ /* 0x010fea0003800000 */
[----:B------:R-:W4:Y:S02]  /*175f0*/  S2R R4, SR_TID.X ;  /* 0x0000000000047919 */ /* 0x000f240000002100 */
[----:B----4-:R-:W-:-:S04]  /*17600*/  LOP3.LUT R4, R4, 0x7f, RZ, 0xc0, !PT ;  /* 0x0000007f04047812 */ /* 0x010fc800078ec0ff */
[----:B------:R-:W-:-:S13]  /*17610*/  ISETP.NE.AND P0, PT, R4, RZ, PT ;  /* 0x000000ff0400720c */ /* 0x000fda0003f05270 */
[----:B------:R-:W-:Y:S05]  /*17620*/  @P0 BRA `(.L_x_10581) ;  /* 0x0000003000ac0947 */ /* 0x000fea0003800000 */
[----:B--2---:R-:W2:Y:S01]  /*17630*/  S2R R5, SR_LANEID ;  /* 0x0000000000057919 */ /* 0x004ea20000000000 */
[----:B------:R-:W-:Y:S01]  /*17640*/  VOTEU.ANY UR4, UPT, PT ;  /* 0x0000000000047886 */ /* 0x000fe200038e0100 */
[----:B------:R-:W4:Y:S01]  /*17650*/  LDC.64 R2, c[0x0][0xc60] ;  /* 0x00031800ff027b82 */ /* 0x000f220000000a00 */
[----:B------:R-:W2:Y:S02]  /*17660*/  FLO.U32 R0, UR4 ;  /* 0x0000000400007d00 */ /* 0x000ea400080e0000 */
[----:B--2---:R-:W-:-:S06]  /*17670*/  ISETP.EQ.U32.AND P0, PT, R0, R5, PT ;  /* 0x000000050000720c */ /* 0x004fcc0003f02070 */
[----:B------:R-:W4:Y:S07]  /*17680*/  POPC R5, UR4 ;  /* 0x0000000400057d09 */ /* 0x000f2e0008000000 */
[----:B----4-:R-:W2:Y:S01]  /*17690*/  @P0 ATOMG.E.ADD.STRONG.GPU PT, R3, desc[UR42][R2.64], R5 ;  /* 0x00000005020309a8 */ /* 0x010ea200081ee1ea */
[----:B------:R-:W4:Y:S02]  /*176a0*/  S2R R4, SR_LTMASK ;  /* 0x0000000000047919 */ /* 0x000f240000003900 */
[----:B----4-:R-:W-:-:S04]  /*176b0*/  LOP3.LUT R4, R4, UR4, RZ, 0xc0, !PT ;  /* 0x0000000404047c12 */ /* 0x010fc8000f8ec0ff */
[----:B---3--:R-:W3:Y:S01]  /*176c0*/  POPC R7, R4 ;  /* 0x0000000400077309 */ /* 0x008ee20000000000 */
[----:B--2---:R-:W3:Y:S02]  /*176d0*/  SHFL.IDX PT, R0, R3, R0, 0x1f ;  /* 0x00001f0003007589 */ /* 0x004ee400000e0000 */
[----:B---3--:R-:W-:Y:S01]  /*176e0*/  IADD3 R16, R0, UR38, R7 ;  /* 0x0000002600107c10 */ /* 0x008fe2000fffe007 */
[----:B------:R-:W-:Y:S06]  /*176f0*/  BRA `(.L_x_10581) ;  /* 0x0000003000787947 */ /* 0x000fec0003800000 */
.L_x_10580:
        /* <DEDUP_REMOVED lines=9> */
[----:B------:R-:W4:Y:S01]  /*17790*/  LDC.64 R2, c[0x4][R2] ;  /* 0x0100000002027b82 */ /* 0x000f220000000a00 */
[----:B--2---:R-:W-:Y:S02]  /*177a0*/  IMAD.U32 R5, RZ, RZ, UR7 ;  /* 0x00000007ff057e24 */ /* 0x004fe4000f8e00ff */
[----:B------:R-:W-:Y:S02]  /*177b0*/  IMAD.U32 R6, RZ, RZ, UR8 ;  /* 0x00000008ff067e24 */ /* 0x000fe4000f8e00ff */
[----:B---3--:R-:W-:-:S02]  /*177c0*/  IMAD.U32 R7, RZ, RZ, UR9 ;  /* 0x00000009ff077e24 */ /* 0x008fc4000f8e00ff */
[----:B------:R-:W-:Y:S02]  /*177d0*/  IMAD.U32 R10, RZ, RZ, UR4 ;  /* 0x00000004ff0a7e24 */ /* 0x000fe4000f8e00ff */
[----:B-1----:R-:W-:Y:S02]  /*177e0*/  IMAD.U32 R11, RZ, RZ, UR5 ;  /* 0x00000005ff0b7e24 */ /* 0x002fe4000f8e00ff */
[----:B------:R-:W-:Y:S02]  /*177f0*/  IMAD.MOV.U32 R8, RZ, RZ, 0x70 ;  /* 0x00000070ff087424 */ /* 0x000fe400078e00ff */
[----:B------:R-:W-:Y:S02]  /*17800*/  IMAD.MOV.U32 R12, RZ, RZ, 0x1 ;  /* 0x00000001ff0c7424 */ /* 0x000fe400078e00ff */
[----:B------:R-:W-:-:S07]  /*17810*/  IMAD.MOV.U32 R13, RZ, RZ, RZ ;  /* 0x000000ffff0d7224 */ /* 0x000fce00078e00ff */
[----:B------:R-:W-:-:S07]  /*17820*/  LEPC R20, `(.L_x_10583) ;  /* 0x000000001014794e */ /* 0x000fce0000000000 */
[----:B0---4-:R-:W-:Y:S05]  /*17830*/  CALL.ABS.NOINC R2 ;  /* 0x0000000002007343 */ /* 0x011fea0003c00000 */
.L_x_10583:
[----:B------:R-:W-:Y:S05]  /*17840*/  BSYNC B6 ;  /* 0x0000000000067941 */ /* 0x000fea0003800000 */
.L_x_10582:
[----:B------:R-:W4:Y:S01]  /*17850*/  LDL.LU R2, [R1+0x8] ;  /* 0x0000080001027983 */ /* 0x000f220000300800 */
[----:B------:R-:W-:Y:S01]  /*17860*/  VIADD R0, R22, 0x9000 ;  /* 0x0000900016007836 */ /* 0x000fe20000000000 */
[----:B------:R-:W-:Y:S04]  /*17870*/  BSSY B6, `(.L_x_10584) ;  /* 0x0000016000067945 */ /* 0x000fe80003800000 */
[----:B------:R-:W-:Y:S02]  /*17880*/  LOP3.LUT P0, RZ, R0, 0x9f, RZ, 0xc0, !PT ;  /* 0x0000009f00ff7812 */ /* 0x000fe4000780c0ff */
[----:B----4-:R-:W-:-:S11]  /*17890*/  LOP3.LUT R2, R2, 0xfffffffe, RZ, 0xc0, !PT ;  /* 0xfffffffe02027812 */ /* 0x010fd600078ec0ff */
[----:B------:R-:W-:-:S05]  /*178a0*/  @P0 LOP3.LUT R2, R2, 0x1, RZ, 0xfc, !PT ;  /* 0x0000000102020812 */ /* 0x000fca00078efcff */
[----:B------:R4:W-:Y:S01]  /*178b0*/  STL [R1+0x8], R2 ;  /* 0x0000080201007387 */ /* 0x0009e20000100800 */
[----:B------:R-:W-:Y:S05]  /*178c0*/  @!P0 BRA `(.L_x_10585) ;  /* 0x0000000000408947 */ /* 0x000fea0003800000 */
[----:B----4-:R-:W-:Y:S01]  /*178d0*/  MOV R2, 0x0 ;  /* 0x0000000000027802 */ /* 0x010fe20000000f00 */
        /* <DEDUP_REMOVED lines=15> */
.L_x_10585:
[----:B------:R-:W-:Y:S05]  /*179d0*/  BSYNC B6 ;  /* 0x0000000000067941 */ /* 0x000fea0003800000 */
.L_x_10584:
[----:B------:R-:W-:Y:S01]  /*179e0*/  VIADD R25, R22, 0x3000 ;  /* 0x0000300016197836 */ /* 0x000fe20000000000 */
[----:B------:R-:W-:Y:S04]  /*179f0*/  BSSY B6, `(.L_x_10586) ;  /* 0x0000013000067945 */ /* 0x000fe80003800000 */
[----:B------:R-:W-:-:S13]  /*17a00*/  LOP3.LUT P0, RZ, R25, 0x3ff, RZ, 0xc0, !PT ;  /* 0x000003ff19ff7812 */ /* 0x000fda000780c0ff */
        /* <DEDUP_REMOVED lines=17> */
.L_x_10587:
[----:B------:R-:W-:Y:S05]  /*17b20*/  BSYNC B6 ;  /* 0x0000000000067941 */ /* 0x000fea0003800000 */
.L_x_10586:
[----:B----4-:R-:W4:Y:S01]  /*17b30*/  LDL R2, [R1+0x8] ;  /* 0x0000080001027983 */ /* 0x010f220000100800 */
[----:B------:R-:W-:Y:S01]  /*17b40*/  BSSY B6, `(.L_x_10588) ;  /* 0x0000013000067945 */ /* 0x000fe20003800000 */
[----:B----4-:R-:W-:-:S13]  /*17b50*/  LOP3.LUT P6, RZ, R2, 0x1, RZ, 0xc0, !PT ;  /* 0x0000000102ff7812 */ /* 0x010fda00078cc0ff */
        /* <DEDUP_REMOVED lines=17> */
.L_x_10589:
[----:B------:R-:W-:Y:S05]  /*17c70*/  BSYNC B6 ;  /* 0x0000000000067941 */ /* 0x000fea0003800000 */
.L_x_10588:
[----:B------:R-:W4:Y:S01]  /*17c80*/  LDL.LU R21, [R1+0xc] ;  /* 0x00000c0001157983 */ /* 0x000f220000300800 */
[----:B------:R-:W-:-:S03]  /*17c90*/  ULDC.64 UR4, c[0x0][0x9f8] ;  /* 0x00027e0000047ab9 */ /* 0x000fc60000000a00 */
[----:B------:R-:W5:Y:S01]  /*17ca0*/  LDL R20, [R1+0x4] ;  /* 0x0000040001147983 */ /* 0x000f620000100800 */
[----:B------:R-:W-:-:S04]  /*17cb0*/  ISETP.NE.U32.AND P0, PT, RZ, UR4, PT ;  /* 0x00000004ff007c0c */ /* 0x000fc8000bf05070 */
[----:B------:R-:W-:-:S13]  /*17cc0*/  ISETP.NE.AND.EX P0, PT, RZ, UR5, PT, P0 ;  /* 0x00000005ff007c0c */ /* 0x000fda000bf05300 */
[----:B------:R-:W-:-:S04]  /*17cd0*/  @P0 IADD3 R2, P1, R23, UR4, RZ ;  /* 0x0000000417020c10 */ /* 0x000fc8000ff3e0ff */
[----:B----4-:R-:W-:Y:S01]  /*17ce0*/  @P0 IADD3.X R3, R21, UR5, RZ, P1, !PT ;  /* 0x0000000515030c10 */ /* 0x010fe20008ffe4ff */
[----:B------:R-:W-:-:S04]  /*17cf0*/  ULDC.64 UR4, c[0x0][0xa08] ;  /* 0x0002820000047ab9 */ /* 0x000fc80000000a00 */
[----:B-----5:R4:W5:Y:S02]  /*17d00*/  @P0 LDG.E R20, desc[UR42][R2.64] ;  /* 0x0000002a02140981 */ /* 0x020964000c1e1900 */
[----:B----4-:R-:W4:Y:S01]  /*17d10*/  LDC.64 R2, c[0x0][0x418] ;  /* 0x00010600ff027b82 */ /* 0x010f220000000a00 */
[----:B-----5:R-:W-:Y:S01]  /*17d20*/  SHF.R.S32.HI R8, RZ, 0x1f, R20 ;  /* 0x0000001fff087819 */ /* 0x020fe20000011414 */
[----:B------:R0:W-:Y:S01]  /*17d30*/  @P0 STL [R1+0x4], R20 ;  /* 0x0000041401000387 */ /* 0x0001e20000100800 */
[----:B----4-:R-:W-:Y:S01]  /*17d40*/  LOP3.LUT P0, RZ, R2, UR4, RZ, 0xfc, !PT ;  /* 0x0000000402ff7c12 */ /* 0x010fe2000f80fcff */
[----:B------:R-:W-:Y:S02]  /*17d50*/  UMOV UR4, 0xffffffff ;  /* 0xffffffff00047882 */ /* 0x000fe40000000000 */
[----:B------:R0:W-:Y:S01]  /*17d60*/  STL [R1+0xc], R8 ;  /* 0x00000c0801007387 */ /* 0x0001e20000100800 */
[----:B------:R-:W-:-:S04]  /*17d70*/  LOP3.LUT P0, RZ, R3, UR5, RZ, 0xfc, P0 ;  /* 0x0000000503ff7c12 */ /* 0x000fc8000800fcff */
[----:B------:R-:W-:Y:S01]  /*17d80*/  SEL R23, R20, RZ, !P0 ;  /* 0x000000ff14177207 */ /* 0x000fe20004000000 */
[----:B------:R-:W-:Y:S08]  /*17d90*/  BRA.DIV UR4, `(.L_x_10590) ;  /* 0x0000004604607947 */ /* 0x000ff0000b800000 */
[----:B------:R-:W4:Y:S02]  /*17da0*/  S2R R0, SR_TID.X ;  /* 0x0000000000007919 */ /* 0x000f240000002100 */
[----:B----4-:R-:W-:-:S04]  /*17db0*/  SHF.R.U32.HI R0, RZ, 0x5, R0 ;  /* 0x00000005ff007819 */ /* 0x010fc80000011600 */
[----:B------:R-:W-:-:S05]  /*17dc0*/  LOP3.LUT R0, R0, 0x3, RZ, 0xc0, !PT ;  /* 0x0000000300007812 */ /* 0x000fca00078ec0ff */
[----:B0-----:R0:W4:Y:S02]  /*17dd0*/  SHFL.IDX PT, R14, R0, RZ, 0x1f ;  /* 0x00001fff000e7589 */ /* 0x00112400000e0000 */
.L_x_10697:
[----:B0-----:R-:W5:Y:S01]  /*17de0*/  LDL.LU R0, [R1+0x8] ;  /* 0x0000080001007983 */ /* 0x001f620000300800 */
[----:B------:R-:W-:Y:S02]  /*17df0*/  PLOP3.LUT P1, PT, PT, PT, PT, 0x8, 0x0 ;  /* 0x000000000000781c */ /* 0x000fe40003f2e170 */
[----:B----4-:R-:W-:Y:S02]  /*17e00*/  ISETP.NE.AND P0, PT, R14, RZ, PT ;  /* 0x000000ff0e00720c */ /* 0x010fe40003f05270 */
[----:B-----5:R-:W-:-:S09]  /*17e10*/  LOP3.LUT R0, R0, 0xfffffffe, RZ, 0xc0, !PT ;  /* 0xfffffffe00007812 */ /* 0x020fd200078ec0ff */
[----:B------:R-:W-:-:S05]  /*17e20*/  @P1 LOP3.LUT R0, R0, 0x1, RZ, 0xfc, !PT ;  /* 0x0000000100001812 */ /* 0x000fca00078efcff */
[----:B------:R0:W-:Y:S01]  /*17e30*/  STL [R1+0x8], R0 ;  /* 0x0000080001007387 */ /* 0x0001e20000100800 */
[----:B------:R-:W-:Y:S05]  /*17e40*/  @P0 BRA `(.L_x_10591) ;  /* 0x0000000400a80947 */ /* 0x000fea0003800000 */
[----:B------:R-:W-:-:S03]  /*17e50*/  UMOV UR4, 0xffffffff ;  /* 0xffffffff00047882 */ /* 0x000fc60000000000 */
[----:B------:R-:W-:Y:S05]  /*17e60*/  BRA.DIV UR4, `(.L_x_10592) ;  /* 0x0000004604607947 */ /* 0x000fea000b800000 */
[----:B------:R-:W-:-:S13]  /*17e70*/  ELECT P6, URZ, PT ;  /* 0x00000000003f782f */ /* 0x000fda00038c0000 */
.L_x_10700:
[----:B------:R-:W-:Y:S05]  /*17e80*/  @!P6 BRA `(.L_x_10591) ;  /* 0x000000040098e947 */ /* 0x000fea0003800000 */
[----:B0-----:R-:W4:Y:S01]  /*17e90*/  LDL R0, [R1+0x28] ;  /* 0x0000280001007983 */ /* 0x001f220000100800 */
[----:B------:R-:W-:-:S04]  /*17ea0*/  ISETP.NE.U32.AND P0, PT, R2, RZ, PT ;  /* 0x000000ff0200720c */ /* 0x000fc80003f05070 */
[----:B------:R-:W-:Y:S01]  /*17eb0*/  ISETP.NE.AND.EX P0, PT, R3, RZ, PT, P0 ;  /* 0x000000ff0300720c */ /* 0x000fe20003f05300 */
[----:B----4-:R-:W-:-:S12]  /*17ec0*/  VIADD R0, R0, 0xffffffff ;  /* 0xffffffff00007836 */ /* 0x010fd80000000000 */
[----:B------:R-:W-:Y:S05]  /*17ed0*/  @!P0 BRA `(.L_x_10593) ;  /* 0x0000000000448947 */ /* 0x000fea0003800000 */
[----:B---3--:R-:W0:Y:S01]  /*17ee0*/  LDC R7, c[0x0][0x43c] ;  /* 0x00010f00ff077b82 */ /* 0x008e220000000800 */
[----:B------:R-:W-:Y:S01]  /*17ef0*/  ULDC.64 UR4, c[0x0][0x428] ;  /* 0x00010a0000047ab9 */ /* 0x000fe20000000a00 */
[----:B0-----:R-:W-:-:S13]  /*17f00*/  ISETP.NE.AND P0, PT, R7, 0x1, PT ;  /* 0x000000010700780c */ /* 0x001fda0003f05270 */
[----:B--2---:R-:W0:Y:S02]  /*17f10*/  @P0 LDC.64 R4, c[0x0][0x440] ;  /* 0x00011000ff040b82 */ /* 0x004e240000000a00 */
        /* <DEDUP_REMOVED lines=13> */
.L_x_10593:
[----:B------:R-:W-:Y:S01]  /*17ff0*/  IMAD R4, R24, 0x8, R22 ;  /* 0x0000000818047824 */ /* 0x000fe200078e0216 */
[----:B0-----:R-:W-:Y:S01]  /*18000*/  SHF.L.U32 R3, R28, 0x1f, RZ ;  /* 0x0000001f1c037819 */ /* 0x001fe200000006ff */
[----:B------:R-:W0:Y:S03]  /*18010*/  S2R R2, SR_TID.X ;  /* 0x0000000000027919 */ /* 0x000e260000002100 */
[----:B------:R-:W4:Y:S01]  /*18020*/  SYNCS.PHASECHK.TRANS64.TRYWAIT P0, [R4+URZ+0x19c80], R3 ;  /* 0x019c8003040075a7 */ /* 0x000f22000800017f */
[----:B0-----:R-:W-:-:S04]  /*18030*/  LOP3.LUT R2, R2, 0x7f, RZ, 0xc0, !PT ;  /* 0x0000007f02027812 */ /* 0x001fc800078ec0ff */
[----:B------:R-:W-:Y:S01]  /*18040*/  ISETP.NE.AND P1, PT, R2, RZ, PT ;  /* 0x000000ff0200720c */ /* 0x000fe20003f25270 */
[----:B----4-:R-:W-:-:S12]  /*18050*/  @!P0 BRA `(.L_x_10594) ;  /* 0x0000004400048947 */ /* 0x010fd80003800000 */
.L_x_10701:
[----:B------:R-:W-:Y:S05]  /*18060*/  @P1 BRA `(.L_x_10595) ;  /* 0x00000000001c1947 */ /* 0x000fea0003800000 */
[----:B------:R-:W2:Y:S02]  /*18070*/  S2R R2, SR_TID.X ;  /* 0x0000000000027919 */ /* 0x000ea40000002100 */
[----:B--2---:R-:W-:Y:S01]  /*18080*/  LOP3.LUT R5, R2, 0x1f, RZ, 0xc0, !PT ;  /* 0x0000001f02057812 */ /* 0x004fe200078ec0ff */
[----:B------:R-:W-:-:S03]  /*18090*/  IMAD.MOV.U32 R2, RZ, RZ, 0x3000 ;  /* 0x00003000ff027424 */ /* 0x000fc600078e00ff */
[----:B------:R-:W-:Y:S01]  /*180a0*/  ISETP.NE.AND P0, PT, R5, RZ, PT ;  /* 0x000000ff0500720c */ /* 0x000fe20003f05270 */
[----:B------:R4:W-:-:S12]  /*180b0*/  SYNCS.ARRIVE.TRANS64 RZ, [R4+URZ+0x19c70], R2 ;  /* 0x019c700204ff79a7 */ /* 0x0009d8000800003f */
[----:B----4-:R-:W-:Y:S05]  /*180c0*/  @!P0 BRA `(.L_x_10595) ;  /* 0x0000000000048947 */ /* 0x010fea0003800000 */
[----:B------:R-:W-:Y:S01]  /*180d0*/  BPT.TRAP 0x1 ;  /* 0x000000040000795c */ /* 0x000fe20000300000 */
.L_x_10595:
[----:B--2---:R-:W2:Y:S01]  /*180e0*/  LDL R5, [R1+0x10] ;  /* 0x0000100001057983 */ /* 0x004ea20000100800 */
        /* <DEDUP_REMOVED lines=15> */
[----:B--2---:R-:W-:-:S05]  /*181e0*/  IMAD R0, R0, 0x80, R5 ;  /* 0x0000008000007824 */ /* 0x004fca00078e0205 */
[----:B------:R-:W-:-:S13]  /*181f0*/  R2UR UR11, R0 ;  /* 0x00000000000b72ca */ /* 0x000fda00000e0000 */
        /* <DEDUP_REMOVED lines=8> */
[----:B------:R-:W4:Y:S02]  /*18280*/  SYNCS.PHASECHK.TRANS64.TRYWAIT P0, [R4+URZ+0x19c40], R3 ;  /* 0x019c4003040075a7 */ /* 0x000f24000800017f */
[----:B--2-4-:R-:W-:Y:S05]  /*18290*/  @!P0 BRA `(.L_x_10596) ;  /* 0x0000004000888947 */ /* 0x014fea0003800000 */
.L_x_10702:
        /* <DEDUP_REMOVED lines=8> */
.L_x_10597:
[----:B0-2---:R-:W2:Y:S01]  /*18320*/  LDL.LU R3, [R1+0x8] ;  /* 0x0000080001037983 */ /* 0x005ea20000300800 */
        /* <DEDUP_REMOVED lines=24> */
[----:B--2---:R-:W-:-:S04]  /*184b0*/  LOP3.LUT R3, R3, 0xfffffffe, RZ, 0xc0, !PT ;  /* 0xfffffffe03037812 */ /* 0x004fc800078ec0ff */
[----:B------:R-:W-:-:S05]  /*184c0*/  @P0 LOP3.LUT R3, R3, 0x1, RZ, 0xfc, !PT ;  /* 0x0000000103030812 */ /* 0x000fca00078efcff */
[----:B------:R4:W-:Y:S01]  /*184d0*/  STL [R1+0x8], R3 ;  /* 0x0000080301007387 */ /* 0x0009e20000100800 */
[----:B------:R-:W-:Y:S01]  /*184e0*/  NOP ;  /* 0x0000000000007918 */ /* 0x000fe20000000000 */
.L_x_10591:
[----:B------:R-:W5:Y:S04]  /*184f0*/  LDL.LU R4, [R1+0x2c] ;  /* 0x00002c0001047983 */ /* 0x000f680000300800 */
[----:B------:R-:W2:Y:S04]  /*18500*/  LDL.LU R6, [R1+0x20] ;  /* 0x0000200001067983 */ /* 0x000ea80000300800 */
[----:B----4-:R-:W4:Y:S01]  /*18510*/  LDL.LU R3, [R1+0x34] ;  /* 0x0000340001037983 */ /* 0x010f220000300800 */
[----:B------:R-:W-:Y:S05]  /*18520*/  WARPSYNC.ALL ;  /* 0x0000000000007948 */ /* 0x000fea0003800000 */
[----:B------:R-:W-:Y:S01]  /*18530*/  ULDC.64 UR6, c[0x0][0xa00] ;  /* 0x0002800000067ab9 */ /* 0x000fe20000000a00 */
[----:B------:R-:W-:Y:S01]  /*18540*/  ULDC.64 UR4, c[0x0][0x298] ;  /* 0x0000a60000047ab9 */ /* 0x000fe20000000a00 */
[----:B------:R-:W-:Y:S01]  /*18550*/  BAR.SYNC.DEFER_BLOCKING 0x8, 0x200 ;  /* 0x0208000000007b1d */ /* 0x000fe20000010000 */
[----:B------:R-:W-:Y:S01]  /*18560*/  ISETP.NE.U32.AND P0, PT, RZ, UR6, PT ;  /* 0x00000006ff007c0c */ /* 0x000fe2000bf05070 */
[----:B0-----:R-:W-:-:S03]  /*18570*/  VIADD R0, R22, 0xf000 ;  /* 0x0000f00016007836 */ /* 0x001fc60000000000 */
[----:B------:R-:W-:Y:S01]  /*18580*/  ISETP.NE.AND.EX P0, PT, RZ, UR7, PT, P0 ;  /* 0x00000007ff007c0c */ /* 0x000fe2000bf05300 */
[----:B------:R-:W-:Y:S01]  /*18590*/  BSSY B6, `(.L_x_10598) ;  /* 0x0000020000067945 */ /* 0x000fe20003800000 */
[----:B------:R-:W-:Y:S02]  /*185a0*/  LOP3.LUT P1, RZ, R0, 0x9f, RZ, 0xc0, !PT ;  /* 0x0000009f00ff7812 */ /* 0x000fe4000782c0ff */
[----:B-----5:R-:W-:-:S05]  /*185b0*/  SHF.R.S32.HI R2, RZ, 0x1f, R4 ;  /* 0x0000001fff027819 */ /* 0x020fca0000011404 */
[----:B------:R-:W-:Y:S01]  /*185c0*/  IMAD R2, R2, UR4, RZ ;  /* 0x0000000402027c24 */ /* 0x000fe2000f8e02ff */
[----:B----4-:R-:W-:-:S03]  /*185d0*/  SEL R3, R3, RZ, !P0 ;  /* 0x000000ff03037207 */ /* 0x010fc60004000000 */
[----:B------:R-:W-:Y:S01]  /*185e0*/  IMAD R0, R4, UR5, R2 ;  /* 0x0000000504007c24 */ /* 0x000fe2000f8e0202 */
[----:B--2---:R-:W-:Y:S01]  /*185f0*/  SEL R2, R6, RZ, !P0 ;  /* 0x000000ff06027207 */ /* 0x004fe20004000000 */
[----:B------:R-:W-:-:S05]  /*18600*/  IMAD.WIDE.U32 R4, R4, UR4, RZ ;  /* 0x0000000404047c25 */ /* 0x000fca000f8e00ff */
        /* <DEDUP_REMOVED lines=13> */
[----:B------:R-:W0:Y:S01]  /*186e0*/  LDC.64 R2, c[0x4][R2] ;  /* 0x0100000002027b82 */ /* 0x000e220000000a00 */
[----:B------:R-:W-:Y:S02]  /*186f0*/  IMAD.U32 R5, RZ, RZ, UR5 ;  /* 0x00000005ff057e24 */ /* 0x000fe4000f8e00ff */
        /* <DEDUP_REMOVED lines=8> */
[----:B0-----:R-:W-:Y:S05]  /*18780*/  CALL.ABS.NOINC R2 ;  /* 0x0000000002007343 */ /* 0x001fea0003c00000 */
.L_x_10599:
[----:B------:R-:W-:Y:S05]  /*18790*/  BSYNC B6 ;  /* 0x0000000000067941 */ /* 0x000fea0003800000 */
.L_x_10598:
[----:B--2---:R-:W2:Y:S01]  /*187a0*/  LDL.LU R0, [R1+0x2c] ;  /* 0x00002c0001007983 */ /* 0x004ea20000300800 */
[----:B------:R-:W0:Y:S01]  /*187b0*/  LDC R9, c[0x0][0x448] ;  /* 0x00011200ff097b82 */ /* 0x000e220000000800 */
[----:B------:R-:W-:Y:S01]  /*187c0*/  ULDC.64 UR4, c[0x0][0x2d8] ;  /* 0x0000b60000047ab9 */ /* 0x000fe20000000a00 */
[----:B------:R-:W-:Y:S01]  /*187d0*/  ULDC.64 UR6, c[0x0][0x2c8] ;  /* 0x0000b20000067ab9 */ /* 0x000fe20000000a00 */
[----:B------:R-:W2:Y:S01]  /*187e0*/  LDL.LU.64 R2, [R1+0x38] ;  /* 0x0000380001027983 */ /* 0x000ea20000300a00 */
[----:B------:R-:W-:-:S03]  /*187f0*/  ULDC.64 UR8, c[0x0][0x280] ;  /* 0x0000a00000087ab9 */ /* 0x000fc60000000a00 */
[----:B------:R-:W4:Y:S04]  /*18800*/  LDL.LU R20, [R1+0x34] ;  /* 0x0000340001147983 */ /* 0x000f280000300800 */
[----:B------:R-:W3:Y:S04]  /*18810*/  LDL.LU R21, [R1+0x44] ;  /* 0x0000440001157983 */ /* 0x000ee80000300800 */
[----:B------:R-:W3:Y:S01]  /*18820*/  LDL.LU R4, [R1+0x20] ;  /* 0x0000200001047983 */ /* 0x000ee20000300800 */
[----:B0-----:R-:W-:-:S13]  /*18830*/  ISETP.NE.AND P1, PT, R9, 0x1, PT ;  /* 0x000000010900780c */ /* 0x001fda0003f25270 */
[----:B------:R-:W0:Y:S08]  /*18840*/  @P1 LDC R5, c[0x0][0x44c] ;  /* 0x00011300ff051b82 */ /* 0x000e300000000800 */
[----:B------:R-:W1:Y:S08]  /*18850*/  @P1 LDC R6, c[0x0][0x450] ;  /* 0x00011400ff061b82 */ /* 0x000e700000000800 */
[----:B------:R-:W1:Y:S01]  /*18860*/  @P1 LDC R8, c[0x0][0x450] ;  /* 0x00011400ff081b82 */ /* 0x000e620000000800 */
[----:B--2---:R-:W-:-:S02]  /*18870*/  IMAD.MOV.U32 R3, RZ, RZ, R0 ;  /* 0x000000ffff037224 */ /* 0x004fc400078e0000 */
[----:B----4-:R-:W-:Y:S02]  /*18880*/  IMAD R0, R20, UR4, RZ ;  /* 0x0000000414007c24 */ /* 0x010fe4000f8e02ff */
[C---:B------:R-:W-:Y:S01]  /*18890*/  IMAD.WIDE.U32 R2, R18.reuse, UR4, R2 ;  /* 0x0000000412027c25 */ /* 0x040fe2000f8e0002 */
[----:B------:R-:W2:Y:S03]  /*188a0*/  S2R R20, SR_TID.X ;  /* 0x0000000000147919 */ /* 0x000ea60000002100 */
[----:B------:R-:W-:Y:S01]  /*188b0*/  IMAD R0, R18, UR5, R0 ;  /* 0x0000000512007c24 */ /* 0x000fe2000f8e0200 */
[----:B------:R-:W-:-:S03]  /*188c0*/  ULDC.64 UR4, c[0x0][0x2e0] ;  /* 0x0000b80000047ab9 */ /* 0x000fc60000000a00 */
[----:B------:R-:W-:Y:S02]  /*188d0*/  IMAD.IADD R3, R3, 0x1, R0 ;  /* 0x0000000103037824 */ /* 0x000fe400078e0200 */
[----:B---3--:R-:W-:Y:S02]  /*188e0*/  IMAD R0, R21, UR4, RZ ;  /* 0x0000000415007c24 */ /* 0x008fe4000f8e02ff */
        /* <DEDUP_REMOVED lines=71> */
[----:B------:R-:W-:-:S04]  /*18d60*/  @!P4 LOP3.LUT R3, R3, R2, RZ, 0x3c, !PT ;  /* 0x000000020303c212 */ /* 0x000fc800078e3cff */
[----:B------:R-:W-:-:S04]  /*18d70*/  @!P4 LOP3.LUT R2, R3, R2, RZ, 0x3c, !PT ;  /* 0x000000020302c212 */ /* 0x000fc800078e3cff */
[----:B------:R-:W-:-:S05]  /*18d80*/  @!P4 LOP3.LUT R3, R3, R2, RZ, 0x3c, !PT ;  /* 0x000000020303c212 */ /* 0x000fca00078e3cff */
        /* <DEDUP_REMOVED lines=12> */
.L_x_10709:
        /* <DEDUP_REMOVED lines=12> */
.L_x_10602:
[----:B------:R-:W-:Y:S05]  /*18f10*/  BSYNC B0 ;  /* 0x0000000000007941 */ /* 0x000fea0003800000 */
.L_x_10601:
[----:B------:R-:W-:Y:S01]  /*18f20*/  NOP ;  /* 0x0000000000007918 */ /* 0x000fe20000000000 */
[----:B------:R-:W-:-:S13]  /*18f30*/  PLOP3.LUT P0, PT, PT, PT, PT, 0x80, 0x0 ;  /* 0x000000000000781c */ /* 0x000fda0003f0f070 */
.L_x_10603:
        /* <DEDUP_REMOVED lines=18> */
.L_x_10710:
[----:B------:R-:W-:Y:S05]  /*19060*/  BSYNC B0 ;  /* 0x0000000000007941 */ /* 0x000fea0003800000 */
.L_x_10604:
[----:B------:R-:W3:Y:S02]  /*19070*/  LDL R2, [R1+0x28] ;  /* 0x0000280001027983 */ /* 0x000ee40000100800 */
[----:B---3--:R-:W-:-:S13]  /*19080*/  ISETP.GE.AND P0, PT, R2, 0x2, PT ;  /* 0x000000020200780c */ /* 0x008fda0003f06270 */
[----:B------:R-:W-:Y:S05]  /*19090*/  @!P0 BRA `(.L_x_10606) ;  /* 0x0000001000488947 */ /* 0x000fea0003800000 */
[----:B------:R-:W-:Y:S02]  /*190a0*/  VIADD R2, R2, 0xfffffffe ;  /* 0xfffffffe02027836 */ /* 0x000fe40000000000 */
[----:B--2---:R-:W-:Y:S02]  /*190b0*/  IMAD.MOV.U32 R0, RZ, RZ, R24 ;  /* 0x000000ffff007224 */ /* 0x004fe400078e0018 */
[----:B------:R-:W-:-:S07]  /*190c0*/  IMAD.MOV.U32 R8, RZ, RZ, R28 ;  /* 0x000000ffff087224 */ /* 0x000fce00078e001c */
.L_x_10630:
        /* <DEDUP_REMOVED lines=34> */
.L_x_10609:
[----:B-1----:R-:W-:Y:S01]  /*192f0*/  IMAD R6, R24, 0x8, R22 ;  /* 0x0000000818067824 */ /* 0x002fe200078e0216 */
[----:B------:R-:W-:Y:S01]  /*19300*/  SHF.L.U32 R5, R28, 0x1f, RZ ;  /* 0x0000001f1c057819 */ /* 0x000fe200000006ff */
[----:B0-----:R-:W0:Y:S01]  /*19310*/  S2R R4, SR_TID.X ;  /* 0x0000000000047919 */ /* 0x001e220000002100 */
[----:B------:R-:W-:Y:S02]  /*19320*/  BSSY B1, `(.L_x_10610) ;  /* 0x0000005000017945 */ /* 0x000fe40003800000 */
[----:B------:R-:W1:Y:S01]  /*19330*/  SYNCS.PHASECHK.TRANS64.TRYWAIT P0, [R6+URZ+0x19c80], R5 ;  /* 0x019c8005060075a7 */ /* 0x000e62000800017f */
[----:B0-----:R-:W-:-:S04]  /*19340*/  LOP3.LUT R4, R4, 0x7f, RZ, 0xc0, !PT ;  /* 0x0000007f04047812 */ /* 0x001fc800078ec0ff */
[----:B------:R-:W-:Y:S01]  /*19350*/  ISETP.NE.AND P1, PT, R4, RZ, PT ;  /* 0x000000ff0400720c */ /* 0x000fe20003f25270 */
[----:B-1----:R-:W-:-:S12]  /*19360*/  @!P0 BRA `(.L_x_10611) ;  /* 0x00000034006c8947 */ /* 0x002fd80003800000 */
.L_x_10711:
[----:B------:R-:W-:Y:S05]  /*19370*/  BSYNC B1 ;  /* 0x0000000000017941 */ /* 0x000fea0003800000 */
.L_x_10610:
        /* <DEDUP_REMOVED lines=9> */
.L_x_10613:
[----:B------:R-:W-:Y:S05]  /*19410*/  BSYNC B1 ;  /* 0x0000000000017941 */ /* 0x000fea0003800000 */
.L_x_10612:
        /* <DEDUP_REMOVED lines=12> */
.L_x_10614:
        /* <DEDUP_REMOVED lines=16> */
.L_x_10615:
        /* <DEDUP_REMOVED lines=16> */
.L_x_10616:
        /* <DEDUP_REMOVED lines=13> */
.L_x_10712:
[----:B------:R-:W-:Y:S05]  /*197b0*/  BSYNC B1 ;  /* 0x0000000000017941 */ /* 0x000fea0003800000 */
.L_x_10617:
        /* <DEDUP_REMOVED lines=11> */
.L_x_10620:
[----:B------:R-:W-:Y:S05]  /*19870*/  BSYNC B1 ;  /* 0x0000000000017941 */ /* 0x000fea0003800000 */
.L_x_10619:
        /* <DEDUP_REMOVED lines=8> */
.L_x_10621:
        /* <DEDUP_REMOVED lines=15> */
.L_x_10622:
        /* <DEDUP_REMOVED lines=15> */
.L_x_10623:
        /* <DEDUP_REMOVED lines=10> */
.L_x_10608:
[----:B------:R-:W-:Y:S05]  /*19b80*/  BSYNC B0 ;  /* 0x0000000000007941 */ /* 0x000fea0003800000 */
.L_x_10607:
[----:B------:R-:W-:-:S06]  /*19b90*/  UISETP.NE.AND UP0, UPT, UR36, 0x3, UPT ;  /* 0x000000032400788c */ /* 0x000fcc000bf05270 */
[----:B------:R-:W-:-:S13]  /*19ba0*/  PLOP3.LUT P0, PT, PT, PT, UP0, 0x80, 0x0 ;  /* 0x000000000000781c */ /* 0x000fda0003f0f008 */
[----:B------:R-:W-:Y:S05]  /*19bb0*/  @!P0 BRA `(.L_x_10624) ;  /* 0x0000000000048947 */ /* 0x000fea0003800000 */
[----:B------:R-:W-:Y:S01]  /*19bc0*/  BPT.TRAP 0x1 ;  /* 0x000000040000795c */ /* 0x000fe20000300000 */
.L_x_10624:
[----:B------:R-:W-:Y:S01]  /*19bd0*/  IMAD.U32 R3, RZ, RZ, UR39 ;  /* 0x00000027ff037e24 */ /* 0x000fe2000f8e00ff */
[----:B0-----:R-:W-:Y:S01]  /*19be0*/  LOP3.LUT R4, R8, 0x1, RZ, 0x3c, !PT ;  /* 0x0000000108047812 */ /* 0x001fe200078e3cff */
[----:B------:R-:W-:Y:S03]  /*19bf0*/  BSSY B0, `(.L_x_10625) ;  /* 0x0000006000007945 */ /* 0x000fe60003800000 */
[----:B------:R-:W-:Y:S01]  /*19c00*/  ISETP.NE.AND P1, PT, R3, 0x3, PT ;  /* 0x000000030300780c */ /* 0x000fe20003f25270 */
[----:B------:R-:W-:Y:S01]  /*19c10*/  IMAD R3, R0, 0x8, R22 ;  /* 0x0000000800037824 */ /* 0x000fe200078e0216 */
[----:B------:R-:W-:-:S04]  /*19c20*/  SHF.L.U32 R4, R4, 0x1f, RZ ;  /* 0x0000001f04047819 */ /* 0x000fc800000006ff */
[----:B------:R-:W0:Y:S02]  /*19c30*/  SYNCS.PHASECHK.TRANS64.TRYWAIT P0, [R3+URZ+0x19c70], R4 ;  /* 0x019c7004030075a7 */ /* 0x000e24000800017f */
[----:B0-----:R-:W-:Y:S05]  /*19c40*/  @!P0 BRA `(.L_x_10626) ;  /* 0x0000002c005c8947 */ /* 0x001fea0003800000 */
.L_x_10713:
[----:B------:R-:W-:Y:S05]  /*19c50*/  BSYNC B0 ;  /* 0x0000000000007941 */ /* 0x000fea0003800000 */
.L_x_10625:
[----:B------:R-:W-:Y:S05]  /*19c60*/  @!P1 BRA `(.L_x_10627) ;  /* 0x0000000000049947 */ /* 0x000fea0003800000 */
[----:B------:R-:W-:Y:S01]  /*19c70*/  BPT.TRAP 0x1 ;  /* 0x000000040000795c */ /* 0x000fe20000300000 */
.L_x_10627:
[----:B0-----:R-:W-:Y:S01]  /*19c80*/  SHF.L.U32 R4, R8, 0x1f, RZ ;  /* 0x0000001f08047819 */ /* 0x001fe200000006ff */
[----:B------:R-:W-:-:S03]  /*19c90*/  IMAD R0, R0, 0x3000, RZ ;  /* 0x0000300000007824 */ /* 0x000fc600078e02ff */
[----:B------:R-:W0:Y:S02]  /*19ca0*/  SYNCS.PHASECHK.TRANS64.TRYWAIT P0, [R3+URZ+0x19c60], R4 ;  /* 0x019c6004030075a7 */ /* 0x000e24000800017f */
[----:B0-----:R-:W-:Y:S05]  /*19cb0*/  @!P0 BRA `(.L_x_10628) ;  /* 0x0000002c00548947 */ /* 0x001fea0003800000 */
.L_x_10714:
        /* <DEDUP_REMOVED lines=67> */
.L_x_10629:
        /* <DEDUP_REMOVED lines=13> */
.L_x_10606:
[----:B-1----:R-:W1:Y:S01]  /*1a1c0*/  S2R R3, SR_TID.X ;  /* 0x0000000000037919 */ /* 0x002e620000002100 */
        /* <DEDUP_REMOVED lines=11> */
[----:B0-----:R-:W0:Y:S02]  /*1a280*/  S2R R4, SR_LTMASK ;  /* 0x0000000000047919 */ /* 0x001e240000003900 */
[----:B0-----:R-:W-:-:S04]  /*1a290*/  LOP3.LUT R4, R4, UR4, RZ, 0xc0, !PT ;  /* 0x0000000404047c12 */ /* 0x001fc8000f8ec0ff */
[----:B------:R-:W0:Y:S01]  /*1a2a0*/  POPC R7, R4 ;  /* 0x0000000400077309 */ /* 0x000e220000000000 */
[----:B--2---:R-:W0:Y:S02]  /*1a2b0*/  SHFL.IDX PT, R0, R3, R0, 0x1f ;  /* 0x00001f0003007589 */ /* 0x004e2400000e0000 */
[----:B0-----:R-:W-:-:S07]  /*1a2c0*/  IADD3 R16, R0, UR38, R7 ;  /* 0x0000002600107c10 */ /* 0x001fce000fffe007 */
.L_x_10632:
[----:B------:R-:W-:Y:S05]  /*1a2d0*/  BSYNC B0 ;  /* 0x0000000000007941 */ /* 0x000fea0003800000 */
.L_x_10631:
[----:B------:R-:W-:-:S06]  /*1a2e0*/  UISETP.NE.AND UP0, UPT, UR36, 0x3, UPT ;  /* 0x000000032400788c */ /* 0x000fcc000bf05270 */
[----:B------:R-:W-:-:S13]  /*1a2f0*/  PLOP3.LUT P1, PT, PT, PT, UP0, 0x80, 0x0 ;  /* 0x000000000000781c */ /* 0x000fda0003f2f008 */
[----:B------:R-:W-:Y:S05]  /*1a300*/  @!P1 BRA `(.L_x_10633) ;  /* 0x0000000000049947 */ /* 0x000fea0003800000 */
[----:B------:R-:W-:Y:S01]  /*1a310*/  BPT.TRAP 0x1 ;  /* 0x000000040000795c */ /* 0x000fe20000300000 */
.L_x_10633:
        /* <DEDUP_REMOVED lines=8> */
.L_x_10715:
[----:B------:R-:W-:Y:S05]  /*1a3a0*/  BSYNC B0 ;  /* 0x0000000000007941 */ /* 0x000fea0003800000 */
.L_x_10634:
[----:B------:R-:W-:Y:S05]  /*1a3b0*/  @!P2 BRA `(.L_x_10636) ;  /* 0x000000000004a947 */ /* 0x000fea0003800000 */
[----:B------:R-:W-:Y:S01]  /*1a3c0*/  BPT.TRAP 0x1 ;  /* 0x000000040000795c */ /* 0x000fe20000300000 */
.L_x_10636:
[----:B-1----:R-:W-:-:S04]  /*1a3d0*/  SHF.L.U32 R3, R28, 0x1f, RZ ;  /* 0x0000001f1c037819 */ /* 0x002fc800000006ff */
[----:B------:R-:W1:Y:S02]  /*1a3e0*/  SYNCS.PHASECHK.TRANS64.TRYWAIT P1, [R0+URZ+0x19c60], R3 ;  /* 0x019c6003000075a7 */ /* 0x000e64000802017f */
[----:B-1----:R-:W-:Y:S05]  /*1a3f0*/  @!P1 BRA `(.L_x_10637) ;  /* 0x0000002400ac9947 */ /* 0x002fea0003800000 */
.L_x_10716:
[----:B------:R-:W2:Y:S01]  /*1a400*/  LDL R15, [R1+0x14] ;  /* 0x00001400010f7983 */ /* 0x000ea20000100800 */
[----:B------:R-:W-:Y:S01]  /*1a410*/  IMAD R2, R24, 0x3000, RZ ;  /* 0x0000300018027824 */ /* 0x000fe200078e02ff */
[----:B------:R-:W-:Y:S05]  /*1a420*/  WARPSYNC.ALL ;  /* 0x0000000000007948 */ /* 0x000fea0003800000 */
[----:B-1----:R-:W-:Y:S02]  /*1a430*/  LOP3.LUT R3, R2, R26, RZ, 0xfc, !PT ;  /* 0x0000001a02037212 */ /* 0x002fe400078efcff */
[----:B------:R-:W-:-:S03]  /*1a440*/  LOP3.LUT R14, R26, 0x1800, RZ, 0xfc, !PT ;  /* 0x000018001a0e7812 */ /* 0x000fc600078efcff */
[----:B0-----:R-:W-:Y:S01]  /*1a450*/  IMAD.IADD R4, R22, 0x1, R3 ;  /* 0x0000000116047824 */ /* 0x001fe200078e0203 */
[----:B------:R-:W-:-:S05]  /*1a460*/  LOP3.LUT R3, R2, R29, RZ, 0xfc, !PT ;  /* 0x0000001d02037212 */ /* 0x000fca00078efcff */
[----:B------:R-:W0:Y:S01]  /*1a470*/  LDSM.16.MT88.4 R4, [R4+0x9000] ;  /* 0x009000000404783b */ /* 0x000e220000004200 */
        /* <DEDUP_REMOVED lines=60> */
.L_x_10638:
        /* <DEDUP_REMOVED lines=10> */
.L_x_10581:
[----:B------:R-:W4:Y:S02]  /*1a8e0*/  LDL R0, [R1+0x8] ;  /* 0x0000080001007983 */ /* 0x000f240000100800 */
[----:B----4-:R-:W-:-:S13]  /*1a8f0*/  LOP3.LUT P0, RZ, R0, 0x2, RZ, 0xc0, !PT ;  /* 0x0000000200ff7812 */ /* 0x010fda000780c0ff */
[----:B------:R-:W-:Y:S05]  /*1a900*/  @!P0 BRA `(.L_x_10639) ;  /* 0x0000000000248947 */ /* 0x000fea0003800000 */
[----:B------:R-:W-:Y:S05]  /*1a910*/  WARPSYNC.ALL ;  /* 0x0000000000007948 */ /* 0x000fea0003800000 */
[----:B------:R-:W4:Y:S08]  /*1a920*/  S2UR UR5, SR_CgaCtaId ;  /* 0x00000000000579c3 */ /* 0x000f300000008800 */
[----:B------:R-:W-:Y:S06]  /*1a930*/  BAR.SYNC.DEFER_BLOCKING 0x5, 0x200 ;  /* 0x0148000000007b1d */ /* 0x000fec0000010000 */
[----:B------:R-:W-:-:S02]  /*1a940*/  UMOV UR4, 0x400 ;  /* 0x0000040000047882 */ /* 0x000fc40000000000 */
[----:B----4-:R-:W-:-:S06]  /*1a950*/  ULEA UR4, UR5, UR4, 0x18 ;  /* 0x0000000405047291 */ /* 0x010fcc000f8ec03f */
[----:B------:R-:W-:-:S05]  /*1a960*/  IMAD.U32 R22, RZ, RZ, UR4 ;  /* 0x00000004ff167e24 */ /* 0x000fca000f8e00ff */
[----:B------:R4:W0:Y:S01]  /*1a970*/  LDS.128 R16, [R22+0x19cd0] ;  /* 0x019cd00016107984 */ /* 0x0008220000000c00 */
[----:B------:R-:W-:Y:S06]  /*1a980*/  BAR.ARV 0x4, 0x200 ;  /* 0x0108000000007b1d */ /* 0x000fec0000002000 */
[----:B------:R-:W-:Y:S05]  /*1a990*/  BRA `(.L_x_10640) ;  /* 0x0000000800cc7947 */ /* 0x000fea0003800000 */
.L_x_10639:
[----:B------:R-:W4:Y:S01]  /*1a9a0*/  S2R R0, SR_TID.X ;  /* 0x0000000000007919 */ /* 0x000f220000002100 */
[----:B------:R-:W-:Y:S01]  /*1a9b0*/  UMOV UR4, 0xffffffff ;  /* 0xffffffff00047882 */ /* 0x000fe20000000000 */
[----:B----4-:R-:W-:-:S04]  /*1a9c0*/  LOP3.LUT R4, R0, 0x1f, RZ, 0xc0, !PT ;  /* 0x0000001f00047812 */ /* 0x010fc800078ec0ff */
[----:B------:R-:W-:Y:S01]  /*1a9d0*/  ISETP.NE.AND P0, PT, R4, 0x1f, PT ;  /* 0x0000001f0400780c */ /* 0x000fe20003f05270 */
[----:B------:R-:W-:-:S12]  /*1a9e0*/  BRA.DIV UR4, `(.L_x_10641) ;  /* 0x0000002204447947 */ /* 0x000fd8000b800000 */
[----:B--2---:R-:W-:Y:S01]  /*1a9f0*/  IMAD.IADD R5, R19, 0x1, R4 ;  /* 0x0000000113057824 */ /* 0x004fe200078e0204 */
[----:B------:R-:W-:-:S04]  /*1aa00*/  ULDC UR4, c[0x0][0xc3c] ;  /* 0x00030f0000047ab9 */ /* 0x000fc80000000800 */
[----:B------:R-:W-:-:S13]  /*1aa10*/  ISETP.GE.OR P1, PT, R5, UR4, !P0 ;  /* 0x0000000405007c0c */ /* 0x000fda000c726670 */
[----:B------:R-:W2:Y:S02]  /*1aa20*/  @!P1 LDC.64 R2, c[0x0][0xc80] ;  /* 0x00032000ff029b82 */ /* 0x000ea40000000a00 */
[----:B--2---:R-:W-:-:S06]  /*1aa30*/  @!P1 IMAD.WIDE R2, R5, 0x4, R2 ;  /* 0x0000000405029825 */ /* 0x004fcc00078e0202 */
[----:B------:R2:W4:Y:S01]  /*1aa40*/  @!P1 LDG.E R3, desc[UR42][R2.64] ;  /* 0x0000002a02039981 */ /* 0x000522000c1e1900 */
[C---:B------:R-:W-:Y:S02]  /*1aa50*/  ISETP.GE.U32.AND P2, PT, R4.reuse, 0x2, PT ;  /* 0x000000020400780c */ /* 0x040fe40003f46070 */
[C---:B------:R-:W-:Y:S01]  /*1aa60*/  ISETP.GE.U32.AND P3, PT, R4.reuse, 0x4, PT ;  /* 0x000000040400780c */ /* 0x040fe20003f66070 */
[----:B------:R-:W-:Y:S01]  /*1aa70*/  SHFL.IDX PT, R0, R16, RZ, 0x1f ;  /* 0x00001fff10007589 */ /* 0x000fe200000e0000 */
[C---:B------:R-:W-:Y:S02]  /*1aa80*/  ISETP.GE.U32.AND P4, PT, R4.reuse, 0x8, PT ;  /* 0x000000080400780c */ /* 0x040fe40003f86070 */
[C---:B------:R-:W-:Y:S01]  /*1aa90*/  ISETP.GE.U32.AND P5, PT, R4.reuse, 0x10, PT ;  /* 0x000000100400780c */ /* 0x040fe20003fa6070 */
[----:B------:R-:W-:Y:S01]  /*1aaa0*/  SHFL.IDX PT, R16, R16, 0x1, 0x1f ;  /* 0x00201f0010107f89 */ /* 0x000fe200000e0000 */
[----:B--2---:R-:W-:Y:S02]  /*1aab0*/  IMAD.MOV.U32 R2, RZ, RZ, RZ ;  /* 0x000000ffff027224 */ /* 0x004fe400078e00ff */
[----:B----4-:R-:W-:Y:S01]  /*1aac0*/  @!P1 IMAD.MOV.U32 R2, RZ, RZ, R3 ;  /* 0x000000ffff029224 */ /* 0x010fe200078e0003 */
[----:B------:R-:W-:-:S04]  /*1aad0*/  ISETP.NE.AND P1, PT, R4, RZ, PT ;  /* 0x000000ff0400720c */ /* 0x000fc80003f25270 */
        /* <DEDUP_REMOVED lines=16> */
.L_x_10726:
[----:B------:R-:W-:Y:S02]  /*1abe0*/  ULDC UR4, c[0x0][0xc38] ;  /* 0x00030e0000047ab9 */ /* 0x000fe40000000800 */
[----:B------:R-:W-:-:S04]  /*1abf0*/  IMAD.U32 R4, RZ, RZ, UR4 ;  /* 0x00000004ff047e24 */ /* 0x000fc8000f8e00ff */
[----:B--2---:R-:W-:-:S04]  /*1ac00*/  IMAD R5, R14, R4, RZ ;  /* 0x000000040e057224 */ /* 0x004fc800078e02ff */
[----:B------:R-:W-:-:S05]  /*1ac10*/  IMAD.IADD R16, R16, 0x1, R5 ;  /* 0x0000000110107824 */ /* 0x000fca00078e0205 */
[----:B------:R-:W-:-:S13]  /*1ac20*/  ISETP.GT.AND P6, PT, R16, R0, PT ;  /* 0x000000001000720c */ /* 0x000fda0003fc4270 */
[----:B------:R-:W-:Y:S05]  /*1ac30*/  @P6 BRA `(.L_x_10642) ;  /* 0x00000000009c6947 */ /* 0x000fea0003800000 */
.L_x_10647:
        /* <DEDUP_REMOVED lines=11> */
[----:B0-----:R-:W0:Y:S02]  /*1acf0*/  LDC.64 R2, c[0x0][0xc80] ;  /* 0x00032000ff027b82 */ /* 0x001e240000000a00 */
[----:B0-----:R-:W-:-:S06]  /*1ad00*/  IMAD.WIDE R2, R5, 0x4, R2 ;  /* 0x0000000405027825 */ /* 0x001fcc00078e0202 */
[----:B------:R2:W5:Y:S02]  /*1ad10*/  LDG.E R2, desc[UR42][R2.64] ;  /* 0x0000002a02027981 */ /* 0x000564000c1e1900 */
.L_x_10645:
[----:B------:R-:W-:Y:S05]  /*1ad20*/  BSYNC B0 ;  /* 0x0000000000007941 */ /* 0x000fea0003800000 */
.L_x_10644:
[----:B------:R-:W-:-:S03]  /*1ad30*/  UMOV UR4, 0xffffffff ;  /* 0xffffffff00047882 */ /* 0x000fc60000000000 */
[----:B------:R-:W-:Y:S05]  /*1ad40*/  BRA.DIV UR4, `(.L_x_10646) ;  /* 0x0000002204907947 */ /* 0x000fea000b800000 */
[----:B-----5:R-:W0:Y:S02]  /*1ad50*/  SHFL.UP PT, R14, R2, 0x1, RZ ;  /* 0x04200000020e7989 */ /* 0x020e2400000e00ff */
[----:B0-2---:R-:W-:-:S05]  /*1ad60*/  SEL R3, R14, RZ, P1 ;  /* 0x000000ff0e037207 */ /* 0x005fca0000800000 */
        /* <DEDUP_REMOVED lines=14> */
.L_x_10734:
[----:B------:R-:W-:Y:S02]  /*1ae50*/  ULDC UR4, c[0x0][0xc38] ;  /* 0x00030e0000047ab9 */ /* 0x000fe40000000800 */
[----:B------:R-:W-:-:S04]  /*1ae60*/  IMAD.U32 R4, RZ, RZ, UR4 ;  /* 0x00000004ff047e24 */ /* 0x000fc8000f8e00ff */
[----:B--2---:R-:W-:-:S04]  /*1ae70*/  IMAD R5, R14, R4, RZ ;  /* 0x000000040e057224 */ /* 0x004fc800078e02ff */
[----:B------:R-:W-:-:S05]  /*1ae80*/  IMAD.IADD R16, R5, 0x1, R16 ;  /* 0x0000000105107824 */ /* 0x000fca00078e0210 */
[----:B------:R-:W-:-:S13]  /*1ae90*/  ISETP.GT.AND P6, PT, R16, R0, PT ;  /* 0x000000001000720c */ /* 0x000fda0003fc4270 */
[----:B------:R-:W-:Y:S05]  /*1aea0*/  @!P6 BRA `(.L_x_10647) ;  /* 0xfffffffc0064e947 */ /* 0x000fea000383ffff */
.L_x_10642:
[----:B------:R-:W-:Y:S01]  /*1aeb0*/  IMAD.IADD R16, R16, 0x1, -R5 ;  /* 0x0000000110107824 */ /* 0x000fe200078e0a05 */
[----:B------:R-:W-:-:S03]  /*1aec0*/  UMOV UR4, 0xffffffff ;  /* 0xffffffff00047882 */ /* 0x000fc60000000000 */
[----:B------:R-:W-:-:S05]  /*1aed0*/  IMAD R5, R3, R4, R16 ;  /* 0x0000000403057224 */ /* 0x000fca00078e0210 */
[----:B------:R-:W-:Y:S01]  /*1aee0*/  ISETP.GT.AND P6, PT, R5, R0, PT ;  /* 0x000000000500720c */ /* 0x000fe20003fc4270 */
[----:B------:R-:W-:-:S12]  /*1aef0*/  BRA.DIV UR4, `(.L_x_10648) ;  /* 0x0000002204e47947 */ /* 0x000fd8000b800000 */
[----:B------:R-:W-:-:S04]  /*1af00*/  VOTE.ANY R5, PT, !P6 ;  /* 0x0000000000057806 */ /* 0x000fc800070e0100 */
[----:B------:R-:W2:Y:S02]  /*1af10*/  POPC R6, R5 ;  /* 0x0000000500067309 */ /* 0x000ea40000000000 */
[----:B--2---:R2:W4:Y:S02]  /*1af20*/  SHFL.IDX PT, R17, R2, R6, 0x1f ;  /* 0x00001f0602117589 */ /* 0x00452400000e0000 */
.L_x_10738:
[----:B------:R-:W-:Y:S01]  /*1af30*/  ISETP.NE.AND P0, PT, R5, RZ, PT ;  /* 0x000000ff0500720c */ /* 0x000fe20003f05270 */
[----:B------:R-:W-:-:S12]  /*1af40*/  IMAD.MOV.U32 R5, RZ, RZ, RZ ;  /* 0x000000ffff057224 */ /* 0x000fd800078e00ff */
[----:B------:R-:W-:Y:S05]  /*1af50*/  @!P0 BRA `(.L_x_10649) ;  /* 0x0000000000108947 */ /* 0x000fea0003800000 */
[----:B------:R-:W-:Y:S01]  /*1af60*/  UMOV UR4, 0xffffffff ;  /* 0xffffffff00047882 */ /* 0x000fe20000000000 */
[----:B------:R-:W-:Y:S02]  /*1af70*/  VIADD R12, R6, 0xffffffff ;  /* 0xffffffff060c7836 */ /* 0x000fe40000000000 */
[----:B------:R-:W-:Y:S05]  /*1af80*/  BRA.DIV UR4, `(.L_x_10650) ;  /* 0x0000002604087947 */ /* 0x000fea000b800000 */
[----:B------:R0:W0:Y:S02]  /*1af90*/  SHFL.IDX PT, R5, R3, R12, 0x1f ;  /* 0x00001f0c03057589 */ /* 0x00002400000e0000 */
.L_x_10649:
[----:B0-2---:R-:W0:Y:S01]  /*1afa0*/  LDC.64 R2, c[0x0][0xc90] ;  /* 0x00032400ff027b82 */ /* 0x005e220000000a00 */
[----:B------:R-:W-:-:S04]  /*1afb0*/  IMAD.IADD R19, R6, 0x1, R19 ;  /* 0x0000000106137824 */ /* 0x000fc800078e0213 */
[----:B0-----:R-:W-:-:S05]  /*1afc0*/  IMAD.WIDE R2, R19, 0x4, R2 ;  /* 0x0000000413027825 */ /* 0x001fca00078e0202 */
[----:B---3--:R-:W4:Y:S01]  /*1afd0*/  LDG.E R7, desc[UR42][R2.64] ;  /* 0x0000002a02077981 */ /* 0x008f22000c1e1900 */
[----:B------:R-:W-:-:S04]  /*1afe0*/  IMAD R16, R5, R4, R16 ;  /* 0x0000000405107224 */ /* 0x000fc800078e0210 */
[----:B------:R-:W-:Y:S02]  /*1aff0*/  IMAD.IADD R0, R0, 0x1, -R16 ;  /* 0x0000000100007824 */ /* 0x000fe400078e0a10 */
[----:B----4-:R-:W-:-:S05]  /*1b000*/  IMAD R6, R17, R7, RZ ;  /* 0x0000000711067224 */ /* 0x010fca00078e02ff */
        /* <DEDUP_REMOVED lines=59> */
.L_x_10643:
[----:B------:R-:W-:Y:S01]  /*1b3c0*/  UMOV UR4, URZ ;  /* 0x0000003f00047c82 */ /* 0x000fe20008000000 */
[----:B------:R-:W-:Y:S01]  /*1b3d0*/  UMOV UR5, URZ ;  /* 0x0000003f00057c82 */ /* 0x000fe20008000000 */
[----:B------:R-:W-:Y:S01]  /*1b3e0*/  ULDC UR6, c[0x0][0xc3c] ;  /* 0x00030f0000067ab9 */ /* 0x000fe20000000800 */
[----:B------:R-:W-:Y:S02]  /*1b3f0*/  IMAD.MOV.U32 R16, RZ, RZ, R0 ;  /* 0x000000ffff107224 */ /* 0x000fe400078e0000 */
[----:B------:R-:W-:Y:S02]  /*1b400*/  IMAD.U32 R17, RZ, RZ, UR4 ;  /* 0x00000004ff117e24 */ /* 0x000fe4000f8e00ff */
[----:B------:R-:W-:Y:S02]  /*1b410*/  IMAD.U32 R18, RZ, RZ, UR5 ;  /* 0x00000005ff127e24 */ /* 0x000fe4000f8e00ff */
[----:B------:R-:W-:-:S07]  /*1b420*/  IMAD.U32 R19, RZ, RZ, UR6 ;  /* 0x00000006ff137e24 */ /* 0x000fce000f8e00ff */
.L_x_10651:
[----:B------:R-:W2:Y:S01]  /*1b430*/  S2R R0, SR_TID.X ;  /* 0x0000000000007919 */ /* 0x000ea20000002100 */
[----:B------:R-:W-:Y:S05]  /*1b440*/  WARPSYNC.ALL ;  /* 0x0000000000007948 */ /* 0x000fea0003800000 */
[----:B------:R-:W-:Y:S01]  /*1b450*/  BAR.SYNC.DEFER_BLOCKING 0x4, 0x200 ;  /* 0x0108000000007b1d */ /* 0x000fe20000010000 */
[----:B--2---:R-:W-:-:S04]  /*1b460*/  LOP3.LUT R0, R0, 0x1f, RZ, 0xc0, !PT ;  /* 0x0000001f00007812 */ /* 0x004fc800078ec0ff */
[----:B------:R-:W-:-:S13]  /*1b470*/  ISETP.NE.AND P0, PT, R0, RZ, PT ;  /* 0x000000ff0000720c */ /* 0x000fda0003f05270 */
[----:B0-----:R-:W0:Y:S01]  /*1b480*/  @!P0 S2R R3, SR_CgaCtaId ;  /* 0x0000000000038919 */ /* 0x001e220000008800 */
[----:B------:R-:W-:-:S04]  /*1b490*/  @!P0 MOV R0, 0x400 ;  /* 0x0000040000008802 */ /* 0x000fc80000000f00 */
[----:B0-----:R-:W-:-:S05]  /*1b4a0*/  @!P0 LEA R22, R3, R0, 0x18 ;  /* 0x0000000003168211 */ /* 0x001fca00078ec0ff */
[----:B------:R0:W-:Y:S01]  /*1b4b0*/  @!P0 STS.128 [R22+0x19cd0], R16 ;  /* 0x019cd01016008388 */ /* 0x0001e20000000c00 */
[----:B------:R-:W-:Y:S06]  /*1b4c0*/  BAR.ARV 0x5, 0x200 ;  /* 0x0148000000007b1d */ /* 0x000fec0000002000 */
.L_x_10640:
[----:B------:R-:W-:Y:S02]  /*1b4d0*/  ULDC UR4, c[0x0][0xc3c] ;  /* 0x00030f0000047ab9 */ /* 0x000fe40000000800 */
[----:B0-----:R-:W-:-:S13]  /*1b4e0*/  ISETP.GE.AND P0, PT, R19, UR4, PT ;  /* 0x0000000413007c0c */ /* 0x001fda000bf06270 */
[----:B------:R-:W-:Y:S05]  /*1b4f0*/  @!P0 BRA `(.L_x_10652) ;  /* 0xffffffa400048947 */ /* 0x000fea000383ffff */
[----:B------:R-:W-:Y:S05]  /*1b500*/  BSYNC B7 ;  /* 0x0000000000077941 */ /* 0x000fea0003800000 */
.L_x_10536:
[----:B------:R-:W5:Y:S01]  /*1b510*/  LDL.LU R0, [R1+0x48] ;  /* 0x0000480001007983 */ /* 0x000f620000300800 */
[----:B------:R-:W-:Y:S01]  /*1b520*/  BSSY B0, `(.L_x_10653) ;  /* 0x000000b000007945 */ /* 0x000fe20003800000 */
[----:B--2---:R-:W2:Y:S01]  /*1b530*/  S2R R5, SR_CgaCtaId ;  /* 0x0000000000057919 */ /* 0x004ea20000008800 */
[----:B-----5:R-:W-:-:S05]  /*1b540*/  VIADD R0, R0, 0x1 ;  /* 0x0000000100007836 */ /* 0x020fca0000000000 */
[----:B------:R-:W-:-:S04]  /*1b550*/  LEA.HI R2, R0, R0, RZ, 0x1 ;  /* 0x0000000000027211 */ /* 0x000fc800078f08ff */
[----:B0-----:R-:W-:Y:S02]  /*1b560*/  LOP3.LUT R3, R2, 0xfffffffe, RZ, 0xc0, !PT ;  /* 0xfffffffe02037812 */ /* 0x001fe400078ec0ff */
[----:B------:R-:W-:-:S03]  /*1b570*/  MOV R2, 0x400 ;  /* 0x0000040000027802 */ /* 0x000fc60000000f00 */
[----:B------:R-:W-:Y:S01]  /*1b580*/  IMAD.IADD R0, R0, 0x1, -R3 ;  /* 0x0000000100007824 */ /* 0x000fe200078e0a03 */
[----:B--2---:R-:W-:-:S04]  /*1b590*/  LEA R9, R5, R2, 0x18 ;  /* 0x0000000205097211 */ /* 0x004fc800078ec0ff */
[----:B------:R-:W-:-:S04]  /*1b5a0*/  SHF.L.U32 R0, R0, 0x1f, RZ ;  /* 0x0000001f00007819 */ /* 0x000fc800000006ff */
[----:B------:R-:W0:Y:S02]  /*1b5b0*/  SYNCS.PHASECHK.TRANS64.TRYWAIT P0, [R9+URZ+0x19c20], R0 ;  /* 0x019c2000090075a7 */ /* 0x000e24000800017f */
[----:B0-----:R-:W-:Y:S05]  /*1b5c0*/  @!P0 BRA `(.L_x_10654) ;  /* 0x0000001c00a08947 */ /* 0x001fea0003800000 */
.L_x_10741:
[----:B------:R-:W-:Y:S05]  /*1b5d0*/  BSYNC B0 ;  /* 0x0000000000007941 */ /* 0x000fea0003800000 */
.L_x_10653:
[----:B------:R-:W-:-:S03]  /*1b5e0*/  UMOV UR4, 0xffffffff ;  /* 0xffffffff00047882 */ /* 0x000fc60000000000 */
[----:B------:R-:W-:Y:S05]  /*1b5f0*/  BRA.DIV UR4, `(.L_x_10655) ;  /* 0x0000001e04a87947 */ /* 0x000fea000b800000 */
[----:B0-----:R-:W0:Y:S02]  /*1b600*/  S2R R0, SR_TID.X ;  /* 0x0000000000007919 */ /* 0x001e240000002100 */
[----:B0-----:R-:W-:-:S04]  /*1b610*/  SHF.R.U32.HI R0, RZ, 0x5, R0 ;  /* 0x00000005ff007819 */ /* 0x001fc80000011600 */
[----:B------:R-:W-:-:S05]  /*1b620*/  LOP3.LUT R0, R0, 0x3, RZ, 0xc0, !PT ;  /* 0x0000000300007812 */ /* 0x000fca00078ec0ff */
[----:B------:R0:W2:Y:S02]  /*1b630*/  SHFL.IDX PT, R14, R0, RZ, 0x1f ;  /* 0x00001fff000e7589 */ /* 0x0000a400000e0000 */
.L_x_10744:
[----:B--2---:R-:W-:-:S13]  /*1b640*/  ISETP.NE.AND P0, PT, R14, RZ, PT ;  /* 0x000000ff0e00720c */ /* 0x004fda0003f05270 */
[----:B------:R-:W-:Y:S05]  /*1b650*/  @P0 BRA `(.L_x_10397) ;  /* 0x0000000000a40947 */ /* 0x000fea0003800000 */
[----:B------:R-:W-:-:S03]  /*1b660*/  UMOV UR4, 0xffffffff ;  /* 0xffffffff00047882 */ /* 0x000fc60000000000 */
[----:B------:R-:W-:Y:S05]  /*1b670*/  BRA.DIV UR4, `(.L_x_10656) ;  /* 0x0000001e04bc7947 */ /* 0x000fea000b800000 */
[----:B------:R-:W-:-:S13]  /*1b680*/  ELECT P6, URZ, PT ;  /* 0x00000000003f782f */ /* 0x000fda00038c0000 */
.L_x_10747:
[----:B------:R-:W-:Y:S05]  /*1b690*/  @!P6 BRA `(.L_x_10397) ;  /* 0x000000000094e947 */ /* 0x000fea0003800000 */
[----:B------:R-:W-:-:S06]  /*1b6a0*/  ULOP3.LUT UR4, UR37, 0x2, URZ, 0xfc, !UPT ;  /* 0x0000000225047892 */ /* 0x000fcc000f8efc3f */
[----:B0-----:R-:W-:-:S05]  /*1b6b0*/  IMAD.U32 R0, RZ, RZ, UR4 ;  /* 0x00000004ff007e24 */ /* 0x001fca000f8e00ff */
[----:B------:R-:W-:-:S13]  /*1b6c0*/  ISETP.NE.AND P0, PT, R0, 0x3, PT ;  /* 0x000000030000780c */ /* 0x000fda0003f05270 */
[----:B------:R-:W-:Y:S05]  /*1b6d0*/  @!P0 BRA `(.L_x_10657) ;  /* 0x0000000000048947 */ /* 0x000fea0003800000 */
[----:B------:R-:W-:Y:S01]  /*1b6e0*/  BPT.TRAP 0x1 ;  /* 0x000000040000795c */ /* 0x000fe20000300000 */
.L_x_10657:
[----:B------:R-:W-:Y:S01]  /*1b6f0*/  VIADD R3, R9, 0x19c40 ;  /* 0x00019c4009037836 */ /* 0x000fe20000000000 */
[----:B------:R-:W-:Y:S01]  /*1b700*/  SHF.L.U32 R2, R28, 0x1f, RZ ;  /* 0x0000001f1c027819 */ /* 0x000fe200000006ff */
[C---:B------:R-:W-:Y:S02]  /*1b710*/  VIADD R0, R24.reuse, 0x1 ;  /* 0x0000000118007836 */ /* 0x040fe40000000000 */
[----:B---3--:R-:W-:-:S03]  /*1b720*/  IMAD R7, R24, 0x8, R3 ;  /* 0x0000000818077824 */ /* 0x008fc600078e0203 */
        /* <DEDUP_REMOVED lines=8> */
.L_x_10748:
[----:B------:R-:W2:Y:S02]  /*1b7b0*/  SYNCS.PHASECHK.TRANS64.TRYWAIT P1, [R3+URZ], R0 ;  /* 0x00000000030075a7 */ /* 0x000ea4000802017f */
[----:B--2---:R-:W-:Y:S05]  /*1b7c0*/  @!P1 BRA `(.L_x_10659) ;  /* 0x0000001c009c9947 */ /* 0x004fea0003800000 */
.L_x_10749:
[----:B------:R-:W-:Y:S05]  /*1b7d0*/  @!P0 BRA `(.L_x_10660) ;  /* 0x0000000000048947 */ /* 0x000fea0003800000 */
[----:B------:R-:W-:Y:S01]  /*1b7e0*/  BPT.TRAP 0x1 ;  /* 0x000000040000795c */ /* 0x000fe20000300000 */
.L_x_10660:
[----:B--2---:R-:W-:-:S04]  /*1b7f0*/  IMAD R3, R24, 0x8, R9 ;  /* 0x0000000818037824 */ /* 0x004fc800078e0209 */
[----:B------:R-:W2:Y:S02]  /*1b800*/  SYNCS.PHASECHK.TRANS64.TRYWAIT P1, [R3+URZ+0x19c60], R2 ;  /* 0x019c6002030075a7 */ /* 0x000ea4000802017f */
[----:B--2---:R-:W-:Y:S05]  /*1b810*/  @!P1 BRA `(.L_x_10661) ;  /* 0x0000001c009c9947 */ /* 0x004fea0003800000 */
.L_x_10750:
[----:B------:R-:W-:Y:S05]  /*1b820*/  @!P0 BRA `(.L_x_10662) ;  /* 0x0000000000048947 */ /* 0x000fea0003800000 */
[----:B------:R-:W-:Y:S01]  /*1b830*/  BPT.TRAP 0x1 ;  /* 0x000000040000795c */ /* 0x000fe20000300000 */
.L_x_10662:
[----:B------:R-:W-:-:S04]  /*1b840*/  IMAD R5, R4, 0x8, R9 ;  /* 0x0000000804057824 */ /* 0x000fc800078e0209 */
[----:B------:R-:W3:Y:S02]  /*1b850*/  SYNCS.PHASECHK.TRANS64.TRYWAIT P1, [R5+URZ+0x19c60], R0 ;  /* 0x019c6000050075a7 */ /* 0x000ee4000802017f */
[----:B---3--:R-:W-:Y:S05]  /*1b860*/  @!P1 BRA `(.L_x_10663) ;  /* 0x0000001c009c9947 */ /* 0x008fea0003800000 */
.L_x_10751:
[----:B------:R-:W-:Y:S05]  /*1b870*/  @!P0 BRA `(.L_x_10664) ;  /* 0x0000000000048947 */ /* 0x000fea0003800000 */
[----:B------:R-:W-:Y:S01]  /*1b880*/  BPT.TRAP 0x1 ;  /* 0x000000040000795c */ /* 0x000fe20000300000 */
.L_x_10664:
[----:B------:R-:W5:Y:S02]  /*1b890*/  SYNCS.PHASECHK.TRANS64.TRYWAIT P0, [R3+URZ+0x19c80], R2 ;  /* 0x019c8002030075a7 */ /* 0x000f64000800017f */
[----:B-----5:R-:W-:Y:S05]  /*1b8a0*/  @!P0 BRA `(.L_x_10665) ;  /* 0x0000001c00a08947 */ /* 0x020fea0003800000 */
.L_x_10666:
[----:B------:R0:W0:Y:S02]  /*1b8b0*/  SYNCS.PHASECHK.TRANS64.TRYWAIT P0, [R5+URZ+0x19c80], R0 ;  /* 0x019c8000050075a7 */ /* 0x000024000800017f */
[----:B0-----:R-:W-:Y:S05]  /*1b8c0*/  @!P0 NANOSLEEP.SYNCS 0x989680 ;  /* 0x009896800000895d */ /* 0x001fea0003900000 */
[----:B------:R-:W0:Y:S02]  /*1b8d0*/  @!P0 SYNCS.PHASECHK.TRANS64 P0, [R5+URZ+0x19c80], R0 ;  /* 0x019c8000050085a7 */ /* 0x000e24000800007f */
[----:B0-----:R-:W-:Y:S05]  /*1b8e0*/  @!P0 BRA `(.L_x_10666) ;  /* 0xfffffffc00f08947 */ /* 0x001fea000383ffff */
.L_x_10397:
[----:B------:R-:W-:Y:S05]  /*1b8f0*/  BSYNC B8 ;  /* 0x0000000000087941 */ /* 0x000fea0003800000 */
.L_x_10394:
[----:B------:R-:W-:Y:S05]  /*1b900*/  EXIT ;  /* 0x000000000000794d */ /* 0x000fea0003800000 */
.L_x_10413:
[----:B0-----:R0:W1:Y:S02]  /*1b910*/  SYNCS.PHASECHK.TRANS64.TRYWAIT P5, [R82+URZ+0x19c90], R85 ;  /* 0x019c9055520075a7 */ /* 0x00106400080a017f */
[----:B-1----:R-:W-:Y:S05]  /*1b920*/  @!P5 NANOSLEEP.SYNCS 0x989680 ;  /* 0x009896800000d95d */ /* 0x002fea0003900000 */
[----:B------:R-:W1:Y:S02]  /*1b930*/  @!P5 SYNCS.PHASECHK.TRANS64 P5, [R82+URZ+0x19c90], R85 ;  /* 0x019c90555200d5a7 */ /* 0x000e6400080a007f */
[----:B-1----:R-:W-:Y:S05]  /*1b940*/  @!P5 BRA `(.L_x_10413) ;  /* 0xfffffffc00f0d947 */ /* 0x002fea000383ffff */
[----:B------:R-:W-:Y:S05]  /*1b950*/  BRA `(.L_x_10667) ;  /* 0xfffffe6c00f47947 */ /* 0x000fea000383ffff */
.L_x_10429:
[----:B-1----:R1:W2:Y:S02]  /*1b960*/  SYNCS.PHASECHK.TRANS64.TRYWAIT P5, [R82+URZ+0x19c90], R85 ;  /* 0x019c9055520075a7 */ /* 0x0022a400080a017f */
[----:B--2---:R-:W-:Y:S05]  /*1b970*/  @!P5 NANOSLEEP.SYNCS 0x989680 ;  /* 0x009896800000d95d */ /* 0x004fea0003900000 */
[----:B------:R-:W2:Y:S02]  /*1b980*/  @!P5 SYNCS.PHASECHK.TRANS64 P5, [R82+URZ+0x19c90], R85 ;  /* 0x019c90555200d5a7 */ /* 0x000ea400080a007f */
[----:B--2---:R-:W-:Y:S05]  /*1b990*/  @!P5 BRA `(.L_x_10429) ;  /* 0xfffffffc00f0d947 */ /* 0x004fea000383ffff */
[----:B------:R-:W-:Y:S05]  /*1b9a0*/  BRA `(.L_x_10668) ;  /* 0xfffffe8800107947 */ /* 0x000fea000383ffff */
.L_x_10438:
[----:B0-----:R0:W1:Y:S02]  /*1b9b0*/  SYNCS.PHASECHK.TRANS64.TRYWAIT P5, [R82+URZ+0x19c90], R85 ;  /* 0x019c9055520075a7 */ /* 0x00106400080a017f */
[----:B-1----:R-:W-:Y:S05]  /*1b9c0*/  @!P5 NANOSLEEP.SYNCS 0x989680 ;  /* 0x009896800000d95d */ /* 0x002fea0003900000 */
[----:B------:R-:W1:Y:S02]  /*1b9d0*/  @!P5 SYNCS.PHASECHK.TRANS64 P5, [R82+URZ+0x19c90], R85 ;  /* 0x019c90555200d5a7 */ /* 0x000e6400080a007f */
[----:B-1----:R-:W-:Y:S05]  /*1b9e0*/  @!P5 BRA `(.L_x_10438) ;  /* 0xfffffffc00f0d947 */ /* 0x002fea000383ffff */
[----:B------:R-:W-:Y:S05]  /*1b9f0*/  BRA `(.L_x_10669) ;  /* 0xfffffea800547947 */ /* 0x000fea000383ffff */
.L_x_10442:
[----:B--2---:R2:W3:Y:S02]  /*1ba00*/  SYNCS.PHASECHK.TRANS64.TRYWAIT P5, [R82+URZ+0x19cb0], R85 ;  /* 0x019cb055520075a7 */ /* 0x0044e400080a017f */
[----:B---3--:R-:W-:Y:S05]  /*1ba10*/  @!P5 NANOSLEEP.SYNCS 0x989680 ;  /* 0x009896800000d95d */ /* 0x008fea0003900000 */
[----:B------:R-:W3:Y:S02]  /*1ba20*/  @!P5 SYNCS.PHASECHK.TRANS64 P5, [R82+URZ+0x19cb0], R85 ;  /* 0x019cb0555200d5a7 */ /* 0x000ee400080a007f */
[----:B---3--:R-:W-:Y:S05]  /*1ba30*/  @!P5 BRA `(.L_x_10442) ;  /* 0xfffffffc00f0d947 */ /* 0x008fea000383ffff */
[----:B------:R-:W-:Y:S05]  /*1ba40*/  BRA `(.L_x_10670) ;  /* 0xfffffea800c47947 */ /* 0x000fea000383ffff */
.L_x_10460:
[----:B------:R-:W-:Y:S01]  /*1ba50*/  BSSY B1, `(.L_x_10671) ;  /* 0x0000007000017945 */ /* 0x000fe20003800000 */
[----:B------:R-:W-:Y:S02]  /*1ba60*/  IMAD.MOV.U32 R12, RZ, RZ, RZ ;  /* 0x000000ffff0c7224 */ /* 0x000fe400078e00ff */
[----:B------:R-:W-:Y:S02]  /*1ba70*/  IMAD.MOV.U32 R11, RZ, RZ, 0x1e1f ;  /* 0x00001e1fff0b7424 */ /* 0x000fe400078e00ff */
[----:B------:R-:W-:-:S07]  /*1ba80*/  IMAD.MOV.U32 R15, RZ, RZ, -0x1 ;  /* 0xffffffffff0f7424 */ /* 0x000fce00078e00ff */
[----:B------:R-:W-:Y:S05]  /*1ba90*/  WARPSYNC.COLLECTIVE R15, `(.L_x_10672) ;  /* 0x000000000f087348 */ /* 0x000fea0003c00000 */
[----:B------:R0:W1:Y:S02]  /*1baa0*/  SHFL.IDX P6, R14, R13, R12, R11 ;  /* 0x0000000c0d0e7389 */ /* 0x00006400000c000b */
[----:B01----:R-:W-:Y:S01]  /*1bab0*/  ENDCOLLECTIVE ;  /* 0x000000000000791b */ /* 0x003fe20003800000 */
.L_x_10672:
[----:B------:R-:W-:Y:S05]  /*1bac0*/  BSYNC B1 ;  /* 0x0000000000017941 */ /* 0x000fea0003800000 */
.L_x_10671:
        /* <DEDUP_REMOVED lines=8> */
.L_x_10673:
[----:B------:R-:W-:Y:S02]  /*1bb50*/  IMAD.MOV.U32 R13, RZ, RZ, R4 ;  /* 0x000000ffff0d7224 */ /* 0x000fe400078e0004 */
[----:B------:R-:W-:-:S07]  /*1bb60*/  IMAD.MOV.U32 R3, RZ, RZ, R14 ;  /* 0x000000ffff037224 */ /* 0x000fce00078e000e */
[----:B------:R-:W-:Y:S05]  /*1bb70*/  WARPSYNC.COLLECTIVE R15, `(.L_x_10674) ;  /* 0x000000000f087348 */ /* 0x000fea0003c00000 */
[----:B------:R0:W1:Y:S02]  /*1bb80*/  SHFL.IDX P6, R14, R13, R12, R11 ;  /* 0x0000000c0d0e7389 */ /* 0x00006400000c000b */
[----:B01----:R-:W-:Y:S01]  /*1bb90*/  ENDCOLLECTIVE ;  /* 0x000000000000791b */ /* 0x003fe20003800000 */
.L_x_10674:
[----:B------:R-:W-:Y:S02]  /*1bba0*/  IMAD.MOV.U32 R13, RZ, RZ, R5 ;  /* 0x000000ffff0d7224 */ /* 0x000fe400078e0005 */
[----:B------:R-:W-:-:S07]  /*1bbb0*/  IMAD.MOV.U32 R4, RZ, RZ, R14 ;  /* 0x000000ffff047224 */ /* 0x000fce00078e000e */
[----:B------:R-:W-:Y:S05]  /*1bbc0*/  WARPSYNC.COLLECTIVE R15, `(.L_x_10675) ;  /* 0x000000000f087348 */ /* 0x000fea0003c00000 */
[----:B------:R0:W1:Y:S02]  /*1bbd0*/  SHFL.IDX P6, R14, R13, R12, R11 ;  /* 0x0000000c0d0e7389 */ /* 0x00006400000c000b */
[----:B01----:R-:W-:Y:S01]  /*1bbe0*/  ENDCOLLECTIVE ;  /* 0x000000000000791b */ /* 0x003fe20003800000 */
.L_x_10675:
[----:B------:R-:W-:Y:S05]  /*1bbf0*/  BRA `(.L_x_10676) ;  /* 0xfffffeb800547947 */ /* 0x000fea000383ffff */
.L_x_10464:
[----:B-1----:R1:W2:Y:S02]  /*1bc00*/  SYNCS.PHASECHK.TRANS64.TRYWAIT P0, [R16+URZ+0x19c00], R5 ;  /* 0x019c0005100075a7 */ /* 0x0022a4000800017f */
[----:B--2---:R-:W-:Y:S05]  /*1bc10*/  @!P0 NANOSLEEP.SYNCS 0x989680 ;  /* 0x009896800000895d */ /* 0x004fea0003900000 */
[----:B------:R-:W2:Y:S02]  /*1bc20*/  @!P0 SYNCS.PHASECHK.TRANS64 P0, [R16+URZ+0x19c00], R5 ;  /* 0x019c0005100085a7 */ /* 0x000ea4000800007f */
[----:B--2---:R-:W-:Y:S05]  /*1bc30*/  @!P0 BRA `(.L_x_10464) ;  /* 0xfffffffc00f08947 */ /* 0x004fea000383ffff */
[----:B------:R-:W-:Y:S05]  /*1bc40*/  BRA `(.L_x_10677) ;  /* 0xfffffebc00247947 */ /* 0x000fea000383ffff */
.L_x_10470:
[----:B------:R-:W-:Y:S01]  /*1bc50*/  BSSY B1, `(.L_x_10678) ;  /* 0x0000007000017945 */ /* 0x000fe20003800000 */
[----:B------:R-:W-:Y:S02]  /*1bc60*/  IMAD.MOV.U32 R12, RZ, RZ, RZ ;  /* 0x000000ffff0c7224 */ /* 0x000fe400078e00ff */
[----:B------:R-:W-:Y:S02]  /*1bc70*/  IMAD.MOV.U32 R11, RZ, RZ, 0x1e1f ;  /* 0x00001e1fff0b7424 */ /* 0x000fe400078e00ff */
[----:B------:R-:W-:-:S07]  /*1bc80*/  IMAD.MOV.U32 R15, RZ, RZ, -0x1 ;  /* 0xffffffffff0f7424 */ /* 0x000fce00078e00ff */
[----:B------:R-:W-:Y:S05]  /*1bc90*/  WARPSYNC.COLLECTIVE R15, `(.L_x_10679) ;  /* 0x000000000f087348 */ /* 0x000fea0003c00000 */
[----:B------:R0:W1:Y:S02]  /*1bca0*/  SHFL.IDX P6, R14, R13, R12, R11 ;  /* 0x0000000c0d0e7389 */ /* 0x00006400000c000b */
[----:B01----:R-:W-:Y:S01]  /*1bcb0*/  ENDCOLLECTIVE ;  /* 0x000000000000791b */ /* 0x003fe20003800000 */
.L_x_10679:
[----:B------:R-:W-:Y:S05]  /*1bcc0*/  BSYNC B1 ;  /* 0x0000000000017941 */ /* 0x000fea0003800000 */
.L_x_10678:
        /* <DEDUP_REMOVED lines=8> */
.L_x_10680:
[----:B------:R-:W-:Y:S02]  /*1bd50*/  IMAD.MOV.U32 R13, RZ, RZ, R20 ;  /* 0x000000ffff0d7224 */ /* 0x000fe400078e0014 */
[----:B------:R-:W-:-:S07]  /*1bd60*/  IMAD.MOV.U32 R3, RZ, RZ, R14 ;  /* 0x000000ffff037224 */ /* 0x000fce00078e000e */
[----:B------:R-:W-:Y:S05]  /*1bd70*/  WARPSYNC.COLLECTIVE R15, `(.L_x_10681) ;  /* 0x000000000f087348 */ /* 0x000fea0003c00000 */
[----:B------:R0:W1:Y:S02]  /*1bd80*/  SHFL.IDX P6, R14, R13, R12, R11 ;  /* 0x0000000c0d0e7389 */ /* 0x00006400000c000b */
[----:B01----:R-:W-:Y:S01]  /*1bd90*/  ENDCOLLECTIVE ;  /* 0x000000000000791b */ /* 0x003fe20003800000 */
.L_x_10681:
[----:B------:R-:W-:Y:S02]  /*1bda0*/  IMAD.MOV.U32 R13, RZ, RZ, R21 ;  /* 0x000000ffff0d7224 */ /* 0x000fe400078e0015 */
[----:B------:R-:W-:-:S07]  /*1bdb0*/  IMAD.MOV.U32 R20, RZ, RZ, R14 ;  /* 0x000000ffff147224 */ /* 0x000fce00078e000e */
[----:B------:R-:W-:Y:S05]  /*1bdc0*/  WARPSYNC.COLLECTIVE R15, `(.L_x_10682) ;  /* 0x000000000f087348 */ /* 0x000fea0003c00000 */
[----:B------:R0:W1:Y:S02]  /*1bdd0*/  SHFL.IDX P6, R14, R13, R12, R11 ;  /* 0x0000000c0d0e7389 */ /* 0x00006400000c000b */
[----:B01----:R-:W-:Y:S01]  /*1bde0*/  ENDCOLLECTIVE ;  /* 0x000000000000791b */ /* 0x003fe20003800000 */
.L_x_10682:
[----:B------:R-:W-:Y:S01]  /*1bdf0*/  IMAD.MOV.U32 R21, RZ, RZ, R14 ;  /* 0x000000ffff157224 */ /* 0x000fe200078e000e */
[----:B------:R-:W-:Y:S06]  /*1be00*/  BRA `(.L_x_10683) ;  /* 0xfffffed4000c7947 */ /* 0x000fec000383ffff */
.L_x_10474:
[----:B-1----:R1:W2:Y:S02]  /*1be10*/  SYNCS.PHASECHK.TRANS64.TRYWAIT P0, [R16+URZ+0x19c00], R39 ;  /* 0x019c0027100075a7 */ /* 0x0022a4000800017f */
[----:B--2---:R-:W-:Y:S05]  /*1be20*/  @!P0 NANOSLEEP.SYNCS 0x989680 ;  /* 0x009896800000895d */ /* 0x004fea0003900000 */
[----:B------:R-:W2:Y:S02]  /*1be30*/  @!P0 SYNCS.PHASECHK.TRANS64 P0, [R16+URZ+0x19c00], R39 ;  /* 0x019c0027100085a7 */ /* 0x000ea4000800007f */
[----:B--2---:R-:W-:Y:S05]  /*1be40*/  @!P0 BRA `(.L_x_10474) ;  /* 0xfffffffc00f08947 */ /* 0x004fea000383ffff */
[----:B------:R-:W-:Y:S05]  /*1be50*/  BRA `(.L_x_10684) ;  /* 0xfffffed400d07947 */ /* 0x000fea000383ffff */
.L_x_10480:
[----:B-1----:R1:W2:Y:S02]  /*1be60*/  SYNCS.PHASECHK.TRANS64.TRYWAIT P0, [R10+URZ+0x19c30], R3 ;  /* 0x019c30030a0075a7 */ /* 0x0022a4000800017f */
[----:B--2---:R-:W-:Y:S05]  /*1be70*/  @!P0 NANOSLEEP.SYNCS 0x989680 ;  /* 0x009896800000895d */ /* 0x004fea0003900000 */
[----:B------:R-:W2:Y:S02]  /*1be80*/  @!P0 SYNCS.PHASECHK.TRANS64 P0, [R10+URZ+0x19c30], R3 ;  /* 0x019c30030a0085a7 */ /* 0x000ea4000800007f */
[----:B--2---:R-:W-:Y:S05]  /*1be90*/  @!P0 BRA `(.L_x_10480) ;  /* 0xfffffffc00f08947 */ /* 0x004fea000383ffff */
[----:B------:R-:W-:Y:S05]  /*1bea0*/  BRA `(.L_x_10479) ;  /* 0xfffffef8002c7947 */ /* 0x000fea000383ffff */
.L_x_10487:
[----:B-1----:R1:W2:Y:S02]  /*1beb0*/  SYNCS.PHASECHK.TRANS64.TRYWAIT P2, [R15+URZ+0x19c30], R0 ;  /* 0x019c30000f0075a7 */ /* 0x0022a4000804017f */
[----:B--2---:R-:W-:Y:S05]  /*1bec0*/  @!P2 NANOSLEEP.SYNCS 0x989680 ;  /* 0x009896800000a95d */ /* 0x004fea0003900000 */
[----:B------:R-:W2:Y:S02]  /*1bed0*/  @!P2 SYNCS.PHASECHK.TRANS64 P2, [R15+URZ+0x19c30], R0 ;  /* 0x019c30000f00a5a7 */ /* 0x000ea4000804007f */
[----:B--2---:R-:W-:Y:S05]  /*1bee0*/  @!P2 BRA `(.L_x_10487) ;  /* 0xfffffffc00f0a947 */ /* 0x004fea000383ffff */
[----:B------:R-:W-:Y:S05]  /*1bef0*/  BRA `(.L_x_10486) ;  /* 0xffffff1800c47947 */ /* 0x000fea000383ffff */
.L_x_10492:
[----:B-1----:R1:W2:Y:S02]  /*1bf00*/  SYNCS.PHASECHK.TRANS64.TRYWAIT P2, [R20+URZ+0x19c50], R0 ;  /* 0x019c5000140075a7 */ /* 0x0022a4000804017f */
[----:B--2---:R-:W-:Y:S05]  /*1bf10*/  @!P2 NANOSLEEP.SYNCS 0x989680 ;  /* 0x009896800000a95d */ /* 0x004fea0003900000 */
[----:B------:R-:W2:Y:S02]  /*1bf20*/  @!P2 SYNCS.PHASECHK.TRANS64 P2, [R20+URZ+0x19c50], R0 ;  /* 0x019c50001400a5a7 */ /* 0x000ea4000804007f */
[----:B--2---:R-:W-:Y:S05]  /*1bf30*/  @!P2 BRA `(.L_x_10492) ;  /* 0xfffffffc00f0a947 */ /* 0x004fea000383ffff */
[----:B------:R-:W-:Y:S05]  /*1bf40*/  BRA `(.L_x_10491) ;  /* 0xffffff1c00487947 */ /* 0x000fea000383ffff */
.L_x_10501:
[----:B-1----:R1:W2:Y:S02]  /*1bf50*/  SYNCS.PHASECHK.TRANS64.TRYWAIT P0, [R0+URZ+0x19c30], R3 ;  /* 0x019c3003000075a7 */ /* 0x0022a4000800017f */
[----:B--2---:R-:W-:Y:S05]  /*1bf60*/  @!P0 NANOSLEEP.SYNCS 0x989680 ;  /* 0x009896800000895d */ /* 0x004fea0003900000 */
[----:B------:R-:W2:Y:S02]  /*1bf70*/  @!P0 SYNCS.PHASECHK.TRANS64 P0, [R0+URZ+0x19c30], R3 ;  /* 0x019c3003000085a7 */ /* 0x000ea4000800007f */
[----:B--2---:R-:W-:Y:S05]  /*1bf80*/  @!P0 BRA `(.L_x_10501) ;  /* 0xfffffffc00f08947 */ /* 0x004fea000383ffff */
[----:B------:R-:W-:Y:S05]  /*1bf90*/  BRA `(.L_x_10500) ;  /* 0xffffff4000707947 */ /* 0x000fea000383ffff */
.L_x_10506:
[----:B-1----:R1:W2:Y:S02]  /*1bfa0*/  SYNCS.PHASECHK.TRANS64.TRYWAIT P0, [R15+URZ+0x19c50], R0 ;  /* 0x019c50000f0075a7 */ /* 0x0022a4000800017f */
[----:B--2---:R-:W-:Y:S05]  /*1bfb0*/  @!P0 NANOSLEEP.SYNCS 0x989680 ;  /* 0x009896800000895d */ /* 0x004fea0003900000 */
[----:B------:R-:W2:Y:S02]  /*1bfc0*/  @!P0 SYNCS.PHASECHK.TRANS64 P0, [R15+URZ+0x19c50], R0 ;  /* 0x019c50000f0085a7 */ /* 0x000ea4000800007f */
[----:B--2---:R-:W-:Y:S05]  /*1bfd0*/  @!P0 BRA `(.L_x_10506) ;  /* 0xfffffffc00f08947 */ /* 0x004fea000383ffff */
[----:B------:R-:W-:Y:S05]  /*1bfe0*/  BRA `(.L_x_10505) ;  /* 0xffffff4000f47947 */ /* 0x000fea000383ffff */
.L_x_10513:
[----:B--2---:R2:W3:Y:S02]  /*1bff0*/  SYNCS.PHASECHK.TRANS64.TRYWAIT P0, [R12+URZ+0x19c50], R7 ;  /* 0x019c50070c0075a7 */ /* 0x0044e4000800017f */
[----:B---3--:R-:W-:Y:S05]  /*1c000*/  @!P0 NANOSLEEP.SYNCS 0x989680 ;  /* 0x009896800000895d */ /* 0x008fea0003900000 */
[----:B------:R-:W3:Y:S02]  /*1c010*/  @!P0 SYNCS.PHASECHK.TRANS64 P0, [R12+URZ+0x19c50], R7 ;  /* 0x019c50070c0085a7 */ /* 0x000ee4000800007f */
[----:B---3--:R-:W-:Y:S05]  /*1c020*/  @!P0 BRA `(.L_x_10513) ;  /* 0xfffffffc00f08947 */ /* 0x008fea000383ffff */
[----:B------:R-:W-:Y:S05]  /*1c030*/  BRA `(.L_x_10512) ;  /* 0xffffff5c00787947 */ /* 0x000fea000383ffff */
.L_x_10542:
[----:B------:R-:W2:Y:S01]  /*1c040*/  S2R R8, SR_TID.X ;  /* 0x0000000000087919 */ /* 0x000ea20000002100 */
[----:B------:R-:W-:Y:S01]  /*1c050*/  BSSY B1, `(.L_x_10685) ;  /* 0x000000a000017945 */ /* 0x000fe20003800000 */
[----:B------:R-:W-:Y:S02]  /*1c060*/  IMAD.MOV.U32 R12, RZ, RZ, RZ ;  /* 0x000000ffff0c7224 */ /* 0x000fe400078e00ff */
[----:B-1----:R-:W-:Y:S02]  /*1c070*/  IMAD.MOV.U32 R11, RZ, RZ, 0x1f ;  /* 0x0000001fff0b7424 */ /* 0x002fe400078e00ff */
[----:B------:R-:W-:Y:S01]  /*1c080*/  IMAD.MOV.U32 R15, RZ, RZ, -0x1 ;  /* 0xffffffffff0f7424 */ /* 0x000fe200078e00ff */
[----:B--2---:R-:W-:-:S04]  /*1c090*/  SHF.R.U32.HI R8, RZ, 0x5, R8 ;  /* 0x00000005ff087819 */ /* 0x004fc80000011608 */
[----:B------:R-:W-:-:S05]  /*1c0a0*/  LOP3.LUT R8, R8, 0x3, RZ, 0xc0, !PT ;  /* 0x0000000308087812 */ /* 0x000fca00078ec0ff */
[----:B------:R-:W-:-:S07]  /*1c0b0*/  IMAD.MOV.U32 R13, RZ, RZ, R8 ;  /* 0x000000ffff0d7224 */ /* 0x000fce00078e0008 */
[----:B0-----:R-:W-:Y:S05]  /*1c0c0*/  WARPSYNC.COLLECTIVE R15, `(.L_x_10686) ;  /* 0x000000000f087348 */ /* 0x001fea0003c00000 */
[----:B0-----:R0:W1:Y:S02]  /*1c0d0*/  SHFL.IDX P6, R14, R13, R12, R11 ;  /* 0x0000000c0d0e7389 */ /* 0x00106400000c000b */
[----:B01----:R-:W-:Y:S01]  /*1c0e0*/  ENDCOLLECTIVE ;  /* 0x000000000000791b */ /* 0x003fe20003800000 */
.L_x_10686:
[----:B------:R-:W-:Y:S05]  /*1c0f0*/  BSYNC B1 ;  /* 0x0000000000017941 */ /* 0x000fea0003800000 */
.L_x_10685:
[----:B------:R-:W-:Y:S05]  /*1c100*/  BRA `(.L_x_10687) ;  /* 0xffffff9c00f07947 */ /* 0x000fea000383ffff */
.L_x_10544:
[----:B------:R-:W-:Y:S01]  /*1c110*/  BSSY B1, `(.L_x_10688) ;  /* 0x0000006000017945 */ /* 0x000fe20003800000 */
[----:B------:R-:W-:-:S07]  /*1c120*/  IMAD.MOV.U32 R15, RZ, RZ, -0x1 ;  /* 0xffffffffff0f7424 */ /* 0x000fce00078e00ff */
[----:B01----:R-:W-:Y:S05]  /*1c130*/  WARPSYNC.COLLECTIVE R15, `(.L_x_10689) ;  /* 0x000000000f0c7348 */ /* 0x003fea0003c00000 */
[----:B------:R-:W-:Y:S02]  /*1c140*/  ELECT P6, UR62, PT ;  /* 0x00000000003e782f */ /* 0x000fe400038c0000 */
[----:B------:R-:W-:Y:S01]  /*1c150*/  MOV R14, UR62 ;  /* 0x0000003e000e7c02 */ /* 0x000fe20008000f00 */
[----:B01----:R-:W-:Y:S10]  /*1c160*/  ENDCOLLECTIVE ;  /* 0x000000000000791b */ /* 0x003ff40003800000 */
.L_x_10689:
[----:B------:R-:W-:Y:S05]  /*1c170*/  BSYNC B1 ;  /* 0x0000000000017941 */ /* 0x000fea0003800000 */
.L_x_10688:
[----:B------:R-:W-:Y:S05]  /*1c180*/  BRA `(.L_x_10543) ;  /* 0xffffff9c00e87947 */ /* 0x000fea000383ffff */
.L_x_10546:
[----:B0-----:R0:W2:Y:S02]  /*1c190*/  SYNCS.PHASECHK.TRANS64.TRYWAIT P0, [R22+URZ+0x19c20], R5 ;  /* 0x019c2005160075a7 */ /* 0x0010a4000800017f */
[----:B--2---:R-:W-:Y:S05]  /*1c1a0*/  @!P0 NANOSLEEP.SYNCS 0x989680 ;  /* 0x009896800000895d */ /* 0x004fea0003900000 */
[----:B------:R-:W2:Y:S02]  /*1c1b0*/  @!P0 SYNCS.PHASECHK.TRANS64 P0, [R22+URZ+0x19c20], R5 ;  /* 0x019c2005160085a7 */ /* 0x000ea4000800007f */
[----:B--2---:R-:W-:Y:S05]  /*1c1c0*/  @!P0 BRA `(.L_x_10546) ;  /* 0xfffffffc00f08947 */ /* 0x004fea000383ffff */
[----:B------:R-:W-:Y:S05]  /*1c1d0*/  BRA `(.L_x_10690) ;  /* 0xffffff9c00f87947 */ /* 0x000fea000383ffff */
.L_x_10550:
[----:B--2---:R2:W3:Y:S02]  /*1c1e0*/  SYNCS.PHASECHK.TRANS64.TRYWAIT P0, [R8+URZ+0x19ca0], R10 ;  /* 0x019ca00a080075a7 */ /* 0x0044e4000800017f */
[----:B---3--:R-:W-:Y:S05]  /*1c1f0*/  @!P0 NANOSLEEP.SYNCS 0x989680 ;  /* 0x009896800000895d */ /* 0x008fea0003900000 */
[----:B------:R-:W3:Y:S02]  /*1c200*/  @!P0 SYNCS.PHASECHK.TRANS64 P0, [R8+URZ+0x19ca0], R10 ;  /* 0x019ca00a080085a7 */ /* 0x000ee4000800007f */
[----:B---3--:R-:W-:Y:S05]  /*1c210*/  @!P0 BRA `(.L_x_10550) ;  /* 0xfffffffc00f08947 */ /* 0x008fea000383ffff */
[----:B------:R-:W-:Y:S05]  /*1c220*/  BRA `(.L_x_10691) ;  /* 0xffffffa000147947 */ /* 0x000fea000383ffff */
.L_x_10557:
[----:B0-----:R0:W3:Y:S02]  /*1c230*/  SYNCS.PHASECHK.TRANS64.TRYWAIT P0, [R8+URZ+0x19cc0], R10 ;  /* 0x019cc00a080075a7 */ /* 0x0010e4000800017f */
[----:B---3--:R-:W-:Y:S05]  /*1c240*/  @!P0 NANOSLEEP.SYNCS 0x989680 ;  /* 0x009896800000895d */ /* 0x008fea0003900000 */
[----:B------:R-:W3:Y:S02]  /*1c250*/  @!P0 SYNCS.PHASECHK.TRANS64 P0, [R8+URZ+0x19cc0], R10 ;  /* 0x019cc00a080085a7 */ /* 0x000ee4000800007f */
[----:B---3--:R-:W-:Y:S05]  /*1c260*/  @!P0 BRA `(.L_x_10557) ;  /* 0xfffffffc00f08947 */ /* 0x008fea000383ffff */
[----:B------:R-:W-:Y:S05]  /*1c270*/  BRA `(.L_x_10692) ;  /* 0xffffffa400107947 */ /* 0x000fea000383ffff */
.L_x_10566:
[----:B0-----:R0:W2:Y:S02]  /*1c280*/  SYNCS.PHASECHK.TRANS64.TRYWAIT P1, [R8+URZ+0x19ca0], R7 ;  /* 0x019ca007080075a7 */ /* 0x0010a4000802017f */
[----:B--2---:R-:W-:Y:S05]  /*1c290*/  @!P1 NANOSLEEP.SYNCS 0x989680 ;  /* 0x009896800000995d */ /* 0x004fea0003900000 */
[----:B------:R-:W2:Y:S02]  /*1c2a0*/  @!P1 SYNCS.PHASECHK.TRANS64 P1, [R8+URZ+0x19ca0], R7 ;  /* 0x019ca007080095a7 */ /* 0x000ea4000802007f */
[----:B--2---:R-:W-:Y:S05]  /*1c2b0*/  @!P1 BRA `(.L_x_10566) ;  /* 0xfffffffc00f09947 */ /* 0x004fea000383ffff */
[----:B------:R-:W-:Y:S05]  /*1c2c0*/  BRA `(.L_x_10693) ;  /* 0xffffffa800507947 */ /* 0x000fea000383ffff */
.L_x_10573:
[----:B--2---:R2:W3:Y:S02]  /*1c2d0*/  SYNCS.PHASECHK.TRANS64.TRYWAIT P1, [R8+URZ+0x19cc0], R7 ;  /* 0x019cc007080075a7 */ /* 0x0044e4000802017f */
[----:B---3--:R-:W-:Y:S05]  /*1c2e0*/  @!P1 NANOSLEEP.SYNCS 0x989680 ;  /* 0x009896800000995d */ /* 0x008fea0003900000 */
[----:B------:R-:W3:Y:S02]  /*1c2f0*/  @!P1 SYNCS.PHASECHK.TRANS64 P1, [R8+URZ+0x19cc0], R7 ;  /* 0x019cc007080095a7 */ /* 0x000ee4000802007f */
[----:B---3--:R-:W-:Y:S05]  /*1c300*/  @!P1 BRA `(.L_x_10573) ;  /* 0xfffffffc00f09947 */ /* 0x008fea000383ffff */
[----:B------:R-:W-:Y:S05]  /*1c310*/  BRA `(.L_x_10694) ;  /* 0xffffffac00487947 */ /* 0x000fea000383ffff */
.L_x_10590:
[----:B------:R-:W4:Y:S01]  /*1c320*/  S2R R21, SR_TID.X ;  /* 0x0000000000157919 */ /* 0x000f220000002100 */
[----:B------:R-:W-:Y:S01]  /*1c330*/  BSSY B0, `(.L_x_10695) ;  /* 0x000000a000007945 */ /* 0x000fe20003800000 */
[----:B------:R-:W-:Y:S02]  /*1c340*/  IMAD.MOV.U32 R12, RZ, RZ, RZ ;  /* 0x000000ffff0c7224 */ /* 0x000fe400078e00ff */
[----:B-1----:R-:W-:Y:S02]  /*1c350*/  IMAD.MOV.U32 R11, RZ, RZ, 0x1f ;  /* 0x0000001fff0b7424 */ /* 0x002fe400078e00ff */
[----:B------:R-:W-:Y:S01]  /*1c360*/  IMAD.MOV.U32 R15, RZ, RZ, -0x1 ;  /* 0xffffffffff0f7424 */ /* 0x000fe200078e00ff */
[----:B----4-:R-:W-:-:S04]  /*1c370*/  SHF.R.U32.HI R21, RZ, 0x5, R21 ;  /* 0x00000005ff157819 */ /* 0x010fc80000011615 */
[----:B------:R-:W-:-:S05]  /*1c380*/  LOP3.LUT R21, R21, 0x3, RZ, 0xc0, !PT ;  /* 0x0000000315157812 */ /* 0x000fca00078ec0ff */
[----:B------:R-:W-:-:S07]  /*1c390*/  IMAD.MOV.U32 R13, RZ, RZ, R21 ;  /* 0x000000ffff0d7224 */ /* 0x000fce00078e0015 */
[----:B0-23--:R-:W-:Y:S05]  /*1c3a0*/  WARPSYNC.COLLECTIVE R15, `(.L_x_10696) ;  /* 0x000000000f087348 */ /* 0x00dfea0003c00000 */
[----:B0-----:R0:W1:Y:S02]  /*1c3b0*/  SHFL.IDX P6, R14, R13, R12, R11 ;  /* 0x0000000c0d0e7389 */ /* 0x00106400000c000b */
[----:B0123--:R-:W-:Y:S01]  /*1c3c0*/  ENDCOLLECTIVE ;  /* 0x000000000000791b */ /* 0x00ffe20003800000 */
.L_x_10696:
[----:B------:R-:W-:Y:S05]  /*1c3d0*/  BSYNC B0 ;  /* 0x0000000000007941 */ /* 0x000fea0003800000 */
.L_x_10695:
[----:B------:R-:W-:Y:S05]  /*1c3e0*/  BRA `(.L_x_10697) ;  /* 0xffffffb8007c7947 */ /* 0x000fea000383ffff */
.L_x_10592:
[----:B------:R-:W-:Y:S01]  /*1c3f0*/  BSSY B0, `(.L_x_10698) ;  /* 0x0000006000007945 */ /* 0x000fe20003800000 */
[----:B------:R-:W-:-:S07]  /*1c400*/  IMAD.MOV.U32 R15, RZ, RZ, -0x1 ;  /* 0xffffffffff0f7424 */ /* 0x000fce00078e00ff */
[----:B0123--:R-:W-:Y:S05]  /*1c410*/  WARPSYNC.COLLECTIVE R15, `(.L_x_10699) ;  /* 0x000000000f0c7348 */ /* 0x00ffea0003c00000 */
[----:B------:R-:W-:Y:S02]  /*1c420*/  ELECT P6, UR62, PT ;  /* 0x00000000003e782f */ /* 0x000fe400038c0000 */
[----:B------:R-:W-:Y:S01]  /*1c430*/  MOV R14, UR62 ;  /* 0x0000003e000e7c02 */ /* 0x000fe20008000f00 */
[----:B0123--:R-:W-:Y:S10]  /*1c440*/  ENDCOLLECTIVE ;  /* 0x000000000000791b */ /* 0x00fff40003800000 */
.L_x_10699:
[----:B------:R-:W-:Y:S05]  /*1c450*/  BSYNC B0 ;  /* 0x0000000000007941 */ /* 0x000fea0003800000 */
.L_x_10698:
[----:B------:R-:W-:Y:S05]  /*1c460*/  BRA `(.L_x_10700) ;  /* 0xffffffb800847947 */ /* 0x000fea000383ffff */
.L_x_10594:
[----:B0-----:R0:W4:Y:S02]  /*1c470*/  SYNCS.PHASECHK.TRANS64.TRYWAIT P0, [R4+URZ+0x19c80], R3 ;  /* 0x019c8003040075a7 */ /* 0x001124000800017f */
[----:B----4-:R-:W-:Y:S05]  /*1c480*/  @!P0 NANOSLEEP.SYNCS 0x989680 ;  /* 0x009896800000895d */ /* 0x010fea0003900000 */
[----:B------:R-:W4:Y:S02]  /*1c490*/  @!P0 SYNCS.PHASECHK.TRANS64 P0, [R4+URZ+0x19c80], R3 ;  /* 0x019c8003040085a7 */ /* 0x000f24000800007f */
[----:B----4-:R-:W-:Y:S05]  /*1c4a0*/  @!P0 BRA `(.L_x_10594) ;  /* 0xfffffffc00f08947 */ /* 0x010fea000383ffff */
[----:B------:R-:W-:Y:S05]  /*1c4b0*/  BRA `(.L_x_10701) ;  /* 0xffffffb800e87947 */ /* 0x000fea000383ffff */
.L_x_10596:
[----:B--2---:R2:W4:Y:S02]  /*1c4c0*/  SYNCS.PHASECHK.TRANS64.TRYWAIT P0, [R4+URZ+0x19c40], R3 ;  /* 0x019c4003040075a7 */ /* 0x004524000800017f */
[----:B----4-:R-:W-:Y:S05]  /*1c4d0*/  @!P0 NANOSLEEP.SYNCS 0x989680 ;  /* 0x009896800000895d */ /* 0x010fea0003900000 */
[----:B------:R-:W4:Y:S02]  /*1c4e0*/  @!P0 SYNCS.PHASECHK.TRANS64 P0, [R4+URZ+0x19c40], R3 ;  /* 0x019c4003040085a7 */ /* 0x000f24000800007f */
[----:B----4-:R-:W-:Y:S05]  /*1c4f0*/  @!P0 BRA `(.L_x_10596) ;  /* 0xfffffffc00f08947 */ /* 0x010fea000383ffff */
[----:B------:R-:W-:Y:S05]  /*1c500*/  BRA `(.L_x_10702) ;  /* 0xffffffbc00647947 */ /* 0x000fea000383ffff */
.L_x_10600:
        /* <DEDUP_REMOVED lines=9> */
.L_x_10703:
[----:B------:R-:W-:Y:S01]  /*1c5a0*/  ISETP.GE.AND P4, PT, R17, R0, PT ;  /* 0x000000001100720c */ /* 0x000fe20003f86270 */
[----:B------:R-:W-:Y:S02]  /*1c5b0*/  IMAD.MOV.U32 R13, RZ, RZ, R6 ;  /* 0x000000ffff0d7224 */ /* 0x000fe400078e0006 */
[----:B------:R-:W-:-:S10]  /*1c5c0*/  IMAD.MOV.U32 R2, RZ, RZ, R14 ;  /* 0x000000ffff027224 */ /* 0x000fd400078e000e */
[----:B------:R-:W-:Y:S05]  /*1c5d0*/  WARPSYNC.COLLECTIVE R15, `(.L_x_10704) ;  /* 0x000000000f087348 */ /* 0x000fea0003c00000 */
[----:B------:R0:W1:Y:S02]  /*1c5e0*/  SHFL.IDX P6, R14, R13, R12, R11 ;  /* 0x0000000c0d0e7389 */ /* 0x00006400000c000b */
[----:B01----:R-:W-:Y:S01]  /*1c5f0*/  ENDCOLLECTIVE ;  /* 0x000000000000791b */ /* 0x003fe20003800000 */
.L_x_10704:
[----:B------:R-:W-:Y:S02]  /*1c600*/  IMAD.MOV.U32 R13, RZ, RZ, R5 ;  /* 0x000000ffff0d7224 */ /* 0x000fe400078e0005 */
[----:B------:R-:W-:Y:S02]  /*1c610*/  IMAD.MOV.U32 R12, RZ, RZ, 0x1 ;  /* 0x00000001ff0c7424 */ /* 0x000fe400078e00ff */
[----:B------:R-:W-:-:S07]  /*1c620*/  IMAD.MOV.U32 R3, RZ, RZ, R14 ;  /* 0x000000ffff037224 */ /* 0x000fce00078e000e */
[----:B------:R-:W-:Y:S05]  /*1c630*/  WARPSYNC.COLLECTIVE R15, `(.L_x_10705) ;  /* 0x000000000f087348 */ /* 0x000fea0003c00000 */
[----:B------:R0:W1:Y:S02]  /*1c640*/  SHFL.IDX P6, R14, R13, R12, R11 ;  /* 0x0000000c0d0e7389 */ /* 0x00006400000c000b */
[----:B01----:R-:W-:Y:S01]  /*1c650*/  ENDCOLLECTIVE ;  /* 0x000000000000791b */ /* 0x003fe20003800000 */
.L_x_10705:
        /* <DEDUP_REMOVED lines=10> */
.L_x_10706:
        /* <DEDUP_REMOVED lines=13> */
.L_x_10707:
[----:B------:R-:W-:-:S13]  /*1c7d0*/  ISETP.GE.AND P4, PT, R3, R0, PT ;  /* 0x000000000300720c */ /* 0x000fda0003f86270 */
[----:B------:R-:W-:Y:S01]  /*1c7e0*/  @!P4 IADD3 R2, P3, R10, R6, RZ ;  /* 0x000000060a02c210 */ /* 0x000fe20007f7e0ff */
[----:B------:R-:W-:-:S04]  /*1c7f0*/  IMAD.MOV.U32 R13, RZ, RZ, R7 ;  /* 0x000000ffff0d7224 */ /* 0x000fc800078e0007 */
[----:B------:R-:W-:-:S05]  /*1c800*/  @!P4 IMAD.X R3, RZ, RZ, R5, P3 ;  /* 0x000000ffff03c224 */ /* 0x000fca00018e0605 */
        /* <DEDUP_REMOVED lines=10> */
.L_x_10708:
[----:B------:R-:W-:Y:S01]  /*1c8b0*/  IMAD.MOV.U32 R2, RZ, RZ, R14 ;  /* 0x000000ffff027224 */ /* 0x000fe200078e000e */
[----:B------:R-:W-:Y:S06]  /*1c8c0*/  BRA `(.L_x_10709) ;  /* 0xffffffc400607947 */ /* 0x000fec000383ffff */
.L_x_10605:
[----:B--2---:R2:W3:Y:S02]  /*1c8d0*/  SYNCS.PHASECHK.TRANS64.TRYWAIT P0, [R22+URZ+0x19c20], R0 ;  /* 0x019c2000160075a7 */ /* 0x0044e4000800017f */
[----:B---3--:R-:W-:Y:S05]  /*1c8e0*/  @!P0 NANOSLEEP.SYNCS 0x989680 ;  /* 0x009896800000895d */ /* 0x008fea0003900000 */
[----:B------:R-:W3:Y:S02]  /*1c8f0*/  @!P0 SYNCS.PHASECHK.TRANS64 P0, [R22+URZ+0x19c20], R0 ;  /* 0x019c2000160085a7 */ /* 0x000ee4000800007f */
[----:B---3--:R-:W-:Y:S05]  /*1c900*/  @!P0 BRA `(.L_x_10605) ;  /* 0xfffffffc00f08947 */ /* 0x008fea000383ffff */
[----:B------:R-:W-:Y:S05]  /*1c910*/  BRA `(.L_x_10710) ;  /* 0xffffffc400d07947 */ /* 0x000fea000383ffff */
.L_x_10611:
[----:B0-----:R0:W1:Y:S02]  /*1c920*/  SYNCS.PHASECHK.TRANS64.TRYWAIT P0, [R6+URZ+0x19c80], R5 ;  /* 0x019c8005060075a7 */ /* 0x001064000800017f */
[----:B-1----:R-:W-:Y:S05]  /*1c930*/  @!P0 NANOSLEEP.SYNCS 0x989680 ;  /* 0x009896800000895d */ /* 0x002fea0003900000 */
[----:B------:R-:W1:Y:S02]  /*1c940*/  @!P0 SYNCS.PHASECHK.TRANS64 P0, [R6+URZ+0x19c80], R5 ;  /* 0x019c8005060085a7 */ /* 0x000e64000800007f */
[----:B-1----:R-:W-:Y:S05]  /*1c950*/  @!P0 BRA `(.L_x_10611) ;  /* 0xfffffffc00f08947 */ /* 0x002fea000383ffff */
[----:B------:R-:W-:Y:S05]  /*1c960*/  BRA `(.L_x_10711) ;  /* 0xffffffc800807947 */ /* 0x000fea000383ffff */
.L_x_10618:
[----:B-1----:R1:W2:Y:S02]  /*1c970*/  SYNCS.PHASECHK.TRANS64.TRYWAIT P0, [R6+URZ+0x19c40], R5 ;  /* 0x019c4005060075a7 */ /* 0x0022a4000800017f */
[----:B--2---:R-:W-:Y:S05]  /*1c980*/  @!P0 NANOSLEEP.SYNCS 0x989680 ;  /* 0x009896800000895d */ /* 0x004fea0003900000 */
[----:B------:R-:W2:Y:S02]  /*1c990*/  @!P0 SYNCS.PHASECHK.TRANS64 P0, [R6+URZ+0x19c40], R5 ;  /* 0x019c4005060085a7 */ /* 0x000ea4000800007f */
[----:B--2---:R-:W-:Y:S05]  /*1c9a0*/  @!P0 BRA `(.L_x_10618) ;  /* 0xfffffffc00f08947 */ /* 0x004fea000383ffff */
[----:B------:R-:W-:Y:S05]  /*1c9b0*/  BRA `(.L_x_10712) ;  /* 0xffffffcc007c7947 */ /* 0x000fea000383ffff */
.L_x_10626:
[----:B0-----:R0:W1:Y:S02]  /*1c9c0*/  SYNCS.PHASECHK.TRANS64.TRYWAIT P0, [R3+URZ+0x19c70], R4 ;  /* 0x019c7004030075a7 */ /* 0x001064000800017f */
[----:B-1----:R-:W-:Y:S05]  /*1c9d0*/  @!P0 NANOSLEEP.SYNCS 0x989680 ;  /* 0x009896800000895d */ /* 0x002fea0003900000 */
[----:B------:R-:W1:Y:S02]  /*1c9e0*/  @!P0 SYNCS.PHASECHK.TRANS64 P0, [R3+URZ+0x19c70], R4 ;  /* 0x019c7004030085a7 */ /* 0x000e64000800007f */
[----:B-1----:R-:W-:Y:S05]  /*1c9f0*/  @!P0 BRA `(.L_x_10626) ;  /* 0xfffffffc00f08947 */ /* 0x002fea000383ffff */
[----:B------:R-:W-:Y:S05]  /*1ca00*/  BRA `(.L_x_10713) ;  /* 0xffffffd000907947 */ /* 0x000fea000383ffff */
.L_x_10628:
[----:B0-----:R0:W1:Y:S02]  /*1ca10*/  SYNCS.PHASECHK.TRANS64.TRYWAIT P0, [R3+URZ+0x19c60], R4 ;  /* 0x019c6004030075a7 */ /* 0x001064000800017f */
[----:B-1----:R-:W-:Y:S05]  /*1ca20*/  @!P0 NANOSLEEP.SYNCS 0x989680 ;  /* 0x009896800000895d */ /* 0x002fea0003900000 */
[----:B------:R-:W1:Y:S02]  /*1ca30*/  @!P0 SYNCS.PHASECHK.TRANS64 P0, [R3+URZ+0x19c60], R4 ;  /* 0x019c6004030085a7 */ /* 0x000e64000800007f */
[----:B-1----:R-:W-:Y:S05]  /*1ca40*/  @!P0 BRA `(.L_x_10628) ;  /* 0xfffffffc00f08947 */ /* 0x002fea000383ffff */
[----:B------:R-:W-:Y:S05]  /*1ca50*/  BRA `(.L_x_10714) ;  /* 0xffffffd000987947 */ /* 0x000fea000383ffff */
.L_x_10635:
[----:B-1----:R1:W2:Y:S02]  /*1ca60*/  SYNCS.PHASECHK.TRANS64.TRYWAIT P1, [R0+URZ+0x19c70], R3 ;  /* 0x019c7003000075a7 */ /* 0x0022a4000802017f */
[----:B--2---:R-:W-:Y:S05]  /*1ca70*/  @!P1 NANOSLEEP.SYNCS 0x989680 ;  /* 0x009896800000995d */ /* 0x004fea0003900000 */
[----:B------:R-:W2:Y:S02]  /*1ca80*/  @!P1 SYNCS.PHASECHK.TRANS64 P1, [R0+URZ+0x19c70], R3 ;  /* 0x019c7003000095a7 */ /* 0x000ea4000802007f */
[----:B--2---:R-:W-:Y:S05]  /*1ca90*/  @!P1 BRA `(.L_x_10635) ;  /* 0xfffffffc00f09947 */ /* 0x004fea000383ffff */
[----:B------:R-:W-:Y:S05]  /*1caa0*/  BRA `(.L_x_10715) ;  /* 0xffffffd8003c7947 */ /* 0x000fea000383ffff */
.L_x_10637:
[----:B-1----:R1:W2:Y:S02]  /*1cab0*/  SYNCS.PHASECHK.TRANS64.TRYWAIT P1, [R0+URZ+0x19c60], R3 ;  /* 0x019c6003000075a7 */ /* 0x0022a4000802017f */
[----:B--2---:R-:W-:Y:S05]  /*1cac0*/  @!P1 NANOSLEEP.SYNCS 0x989680 ;  /* 0x009896800000995d */ /* 0x004fea0003900000 */
[----:B------:R-:W2:Y:S02]  /*1cad0*/  @!P1 SYNCS.PHASECHK.TRANS64 P1, [R0+URZ+0x19c60], R3 ;  /* 0x019c6003000095a7 */ /* 0x000ea4000802007f */
[----:B--2---:R-:W-:Y:S05]  /*1cae0*/  @!P1 BRA `(.L_x_10637) ;  /* 0xfffffffc00f09947 */ /* 0x004fea000383ffff */
[----:B------:R-:W-:Y:S05]  /*1caf0*/  BRA `(.L_x_10716) ;  /* 0xffffffd800407947 */ /* 0x000fea000383ffff */
.L_x_10641:
[----:B------:R-:W-:Y:S01]  /*1cb00*/  BSSY B0, `(.L_x_10717) ;  /* 0x0000008000007945 */ /* 0x000fe20003800000 */
[----:B------:R-:W-:Y:S02]  /*1cb10*/  IMAD.MOV.U32 R13, RZ, RZ, R16 ;  /* 0x000000ffff0d7224 */ /* 0x000fe400078e0010 */
[----:B------:R-:W-:Y:S02]  /*1cb20*/  IMAD.MOV.U32 R12, RZ, RZ, RZ ;  /* 0x000000ffff0c7224 */ /* 0x000fe400078e00ff */
[----:B01----:R-:W-:Y:S02]  /*1cb30*/  IMAD.MOV.U32 R11, RZ, RZ, 0x1f ;  /* 0x0000001fff0b7424 */ /* 0x003fe400078e00ff */
[----:B------:R-:W-:-:S07]  /*1cb40*/  IMAD.MOV.U32 R15, RZ, RZ, -0x1 ;  /* 0xffffffffff0f7424 */ /* 0x000fce00078e00ff */
[----:B--23--:R-:W-:Y:S05]  /*1cb50*/  WARPSYNC.COLLECTIVE R15, `(.L_x_10718) ;  /* 0x000000000f087348 */ /* 0x00cfea0003c00000 */
[----:B------:R0:W1:Y:S02]  /*1cb60*/  SHFL.IDX P6, R14, R13, R12, R11 ;  /* 0x0000000c0d0e7389 */ /* 0x00006400000c000b */
[----:B0123--:R-:W-:Y:S01]  /*1cb70*/  ENDCOLLECTIVE ;  /* 0x000000000000791b */ /* 0x00ffe20003800000 */
.L_x_10718:
[----:B------:R-:W-:Y:S05]  /*1cb80*/  BSYNC B0 ;  /* 0x0000000000007941 */ /* 0x000fea0003800000 */
.L_x_10717:
        /* <DEDUP_REMOVED lines=9> */
.L_x_10719:
        /* <DEDUP_REMOVED lines=18> */
.L_x_10720:
[----:B------:R-:W-:Y:S01]  /*1cd40*/  IMAD.MOV.U32 R12, RZ, RZ, 0x2 ;  /* 0x00000002ff0c7424 */ /* 0x000fe200078e00ff */
[----:B------:R-:W-:-:S05]  /*1cd50*/  SEL R5, R14, RZ, P1 ;  /* 0x000000ff0e057207 */ /* 0x000fca0000800000 */
[----:B------:R-:W-:-:S04]  /*1cd60*/  IMAD.IADD R3, R2, 0x1, R5 ;  /* 0x0000000102037824 */ /* 0x000fc800078e0205 */
[----:B------:R-:W-:-:S07]  /*1cd70*/  IMAD.MOV.U32 R13, RZ, RZ, R3 ;  /* 0x000000ffff0d7224 */ /* 0x000fce00078e0003 */
[----:B------:R-:W-:Y:S05]  /*1cd80*/  WARPSYNC.COLLECTIVE R15, `(.L_x_10721) ;  /* 0x000000000f087348 */ /* 0x000fea0003c00000 */
[----:B------:R0:W1:Y:S02]  /*1cd90*/  SHFL.UP P6, R14, R13, R12, R11 ;  /* 0x0400000c0d0e7389 */ /* 0x00006400000c000b */
[----:B01----:R-:W-:Y:S01]  /*1cda0*/  ENDCOLLECTIVE ;  /* 0x000000000000791b */ /* 0x003fe20003800000 */
.L_x_10721:
[----:B------:R-:W-:Y:S01]  /*1cdb0*/  IMAD.MOV.U32 R12, RZ, RZ, 0x4 ;  /* 0x00000004ff0c7424 */ /* 0x000fe200078e00ff */
[----:B------:R-:W-:-:S05]  /*1cdc0*/  SEL R14, R14, RZ, P2 ;  /* 0x000000ff0e0e7207 */ /* 0x000fca0001000000 */
[----:B------:R-:W-:-:S04]  /*1cdd0*/  IMAD.IADD R3, R3, 0x1, R14 ;  /* 0x0000000103037824 */ /* 0x000fc800078e020e */
[----:B------:R-:W-:-:S07]  /*1cde0*/  IMAD.MOV.U32 R13, RZ, RZ, R3 ;  /* 0x000000ffff0d7224 */ /* 0x000fce00078e0003 */
[----:B------:R-:W-:Y:S05]  /*1cdf0*/  WARPSYNC.COLLECTIVE R15, `(.L_x_10722) ;  /* 0x000000000f087348 */ /* 0x000fea0003c00000 */
[----:B------:R0:W1:Y:S02]  /*1ce00*/  SHFL.UP P6, R14, R13, R12, R11 ;  /* 0x0400000c0d0e7389 */ /* 0x00006400000c000b */
[----:B01----:R-:W-:Y:S01]  /*1ce10*/  ENDCOLLECTIVE ;  /* 0x000000000000791b */ /* 0x003fe20003800000 */
.L_x_10722:
[----:B------:R-:W-:Y:S01]  /*1ce20*/  IMAD.MOV.U32 R12, RZ, RZ, 0x8 ;  /* 0x00000008ff0c7424 */ /* 0x000fe200078e00ff */
[----:B------:R-:W-:-:S05]  /*1ce30*/  SEL R14, R14, RZ, P3 ;  /* 0x000000ff0e0e7207 */ /* 0x000fca0001800000 */
[----:B------:R-:W-:-:S04]  /*1ce40*/  IMAD.IADD R3, R3, 0x1, R14 ;  /* 0x0000000103037824 */ /* 0x000fc800078e020e */
[----:B------:R-:W-:-:S07]  /*1ce50*/  IMAD.MOV.U32 R13, RZ, RZ, R3 ;  /* 0x000000ffff0d7224 */ /* 0x000fce00078e0003 */
[----:B------:R-:W-:Y:S05]  /*1ce60*/  WARPSYNC.COLLECTIVE R15, `(.L_x_10723) ;  /* 0x000000000f087348 */ /* 0x000fea0003c00000 */
[----:B------:R0:W1:Y:S02]  /*1ce70*/  SHFL.UP P6, R14, R13, R12, R11 ;  /* 0x0400000c0d0e7389 */ /* 0x00006400000c000b */
[----:B01----:R-:W-:Y:S01]  /*1ce80*/  ENDCOLLECTIVE ;  /* 0x000000000000791b */ /* 0x003fe20003800000 */
.L_x_10723:
[----:B------:R-:W-:Y:S01]  /*1ce90*/  IMAD.MOV.U32 R12, RZ, RZ, 0x10 ;  /* 0x00000010ff0c7424 */ /* 0x000fe200078e00ff */
[----:B------:R-:W-:-:S05]  /*1cea0*/  SEL R14, R14, RZ, P4 ;  /* 0x000000ff0e0e7207 */ /* 0x000fca0002000000 */
[----:B------:R-:W-:-:S04]  /*1ceb0*/  IMAD.IADD R3, R3, 0x1, R14 ;  /* 0x0000000103037824 */ /* 0x000fc800078e020e */
[----:B------:R-:W-:-:S07]  /*1cec0*/  IMAD.MOV.U32 R13, RZ, RZ, R3 ;  /* 0x000000ffff0d7224 */ /* 0x000fce00078e0003 */
[----:B------:R-:W-:Y:S05]  /*1ced0*/  WARPSYNC.COLLECTIVE R15, `(.L_x_10724) ;  /* 0x000000000f087348 */ /* 0x000fea0003c00000 */
[----:B------:R0:W1:Y:S02]  /*1cee0*/  SHFL.UP P6, R14, R13, R12, R11 ;  /* 0x0400000c0d0e7389 */ /* 0x00006400000c000b */
[----:B01----:R-:W-:Y:S01]  /*1cef0*/  ENDCOLLECTIVE ;  /* 0x000000000000791b */ /* 0x003fe20003800000 */
.L_x_10724:
        /* <DEDUP_REMOVED lines=8> */
.L_x_10725:
[----:B------:R-:W-:Y:S05]  /*1cf80*/  BRA `(.L_x_10726) ;  /* 0xffffffdc00147947 */ /* 0x000fea000383ffff */
.L_x_10646:
[----:B------:R-:W-:Y:S01]  /*1cf90*/  BSSY B0, `(.L_x_10727) ;  /* 0x0000008000007945 */ /* 0x000fe20003800000 */
[----:B-----5:R-:W-:Y:S02]  /*1cfa0*/  IMAD.MOV.U32 R13, RZ, RZ, R2 ;  /* 0x000000ffff0d7224 */ /* 0x020fe400078e0002 */
[----:B------:R-:W-:Y:S02]  /*1cfb0*/  IMAD.MOV.U32 R12, RZ, RZ, 0x1 ;  /* 0x00000001ff0c7424 */ /* 0x000fe400078e00ff */
[----:B-1----:R-:W-:Y:S02]  /*1cfc0*/  IMAD.MOV.U32 R11, RZ, RZ, RZ ;  /* 0x000000ffff0b7224 */ /* 0x002fe400078e00ff */
[----:B------:R-:W-:-:S07]  /*1cfd0*/  IMAD.MOV.U32 R15, RZ, RZ, -0x1 ;  /* 0xffffffffff0f7424 */ /* 0x000fce00078e00ff */
[----:B0-23--:R-:W-:Y:S05]  /*1cfe0*/  WARPSYNC.COLLECTIVE R15, `(.L_x_10728) ;  /* 0x000000000f087348 */ /* 0x00dfea0003c00000 */
[----:B------:R1:W4:Y:S02]  /*1cff0*/  SHFL.UP P6, R14, R13, R12, R11 ;  /* 0x0400000c0d0e7389 */ /* 0x00032400000c000b */
[----:B01234-:R-:W-:Y:S01]  /*1d000*/  ENDCOLLECTIVE ;  /* 0x000000000000791b */ /* 0x01ffe20003800000 */
.L_x_10728:
[----:B------:R-:W-:Y:S05]  /*1d010*/  BSYNC B0 ;  /* 0x0000000000007941 */ /* 0x000fea0003800000 */
.L_x_10727:
        /* <DEDUP_REMOVED lines=9> */
.L_x_10729:
[----:B------:R-:W-:Y:S01]  /*1d0b0*/  IMAD.MOV.U32 R12, RZ, RZ, 0x4 ;  /* 0x00000004ff0c7424 */ /* 0x000fe200078e00ff */
[----:B------:R-:W-:-:S05]  /*1d0c0*/  SEL R14, R14, RZ, P2 ;  /* 0x000000ff0e0e7207 */ /* 0x000fca0001000000 */
[----:B------:R-:W-:-:S04]  /*1d0d0*/  IMAD.IADD R3, R3, 0x1, R14 ;  /* 0x0000000103037824 */ /* 0x000fc800078e020e */
[----:B------:R-:W-:-:S07]  /*1d0e0*/  IMAD.MOV.U32 R13, RZ, RZ, R3 ;  /* 0x000000ffff0d7224 */ /* 0x000fce00078e0003 */
[----:B------:R-:W-:Y:S05]  /*1d0f0*/  WARPSYNC.COLLECTIVE R15, `(.L_x_10730) ;  /* 0x000000000f087348 */ /* 0x000fea0003c00000 */
[----:B------:R0:W1:Y:S02]  /*1d100*/  SHFL.UP P6, R14, R13, R12, R11 ;  /* 0x0400000c0d0e7389 */ /* 0x00006400000c000b */
[----:B01----:R-:W-:Y:S01]  /*1d110*/  ENDCOLLECTIVE ;  /* 0x000000000000791b */ /* 0x003fe20003800000 */
.L_x_10730:
[----:B------:R-:W-:Y:S01]  /*1d120*/  IMAD.MOV.U32 R12, RZ, RZ, 0x8 ;  /* 0x00000008ff0c7424 */ /* 0x000fe200078e00ff */
[----:B------:R-:W-:-:S05]  /*1d130*/  SEL R14, R14, RZ, P3 ;  /* 0x000000ff0e0e7207 */ /* 0x000fca0001800000 */
[----:B------:R-:W-:-:S04]  /*1d140*/  IMAD.IADD R3, R3, 0x1, R14 ;  /* 0x0000000103037824 */ /* 0x000fc800078e020e */
[----:B------:R-:W-:-:S07]  /*1d150*/  IMAD.MOV.U32 R13, RZ, RZ, R3 ;  /* 0x000000ffff0d7224 */ /* 0x000fce00078e0003 */
[----:B------:R-:W-:Y:S05]  /*1d160*/  WARPSYNC.COLLECTIVE R15, `(.L_x_10731) ;  /* 0x000000000f087348 */ /* 0x000fea0003c00000 */
[----:B------:R0:W1:Y:S02]  /*1d170*/  SHFL.UP P6, R14, R13, R12, R11 ;  /* 0x0400000c0d0e7389 */ /* 0x00006400000c000b */
[----:B01----:R-:W-:Y:S01]  /*1d180*/  ENDCOLLECTIVE ;  /* 0x000000000000791b */ /* 0x003fe20003800000 */
.L_x_10731:
[----:B------:R-:W-:Y:S01]  /*1d190*/  IMAD.MOV.U32 R12, RZ, RZ, 0x10 ;  /* 0x00000010ff0c7424 */ /* 0x000fe200078e00ff */
[----:B------:R-:W-:-:S05]  /*1d1a0*/  SEL R14, R14, RZ, P4 ;  /* 0x000000ff0e0e7207 */ /* 0x000fca0002000000 */
[----:B------:R-:W-:-:S04]  /*1d1b0*/  IMAD.IADD R3, R3, 0x1, R14 ;  /* 0x0000000103037824 */ /* 0x000fc800078e020e */
[----:B------:R-:W-:-:S07]  /*1d1c0*/  IMAD.MOV.U32 R13, RZ, RZ, R3 ;  /* 0x000000ffff0d7224 */ /* 0x000fce00078e0003 */
[----:B------:R-:W-:Y:S05]  /*1d1d0*/  WARPSYNC.COLLECTIVE R15, `(.L_x_10732) ;  /* 0x000000000f087348 */ /* 0x000fea0003c00000 */
[----:B------:R0:W1:Y:S02]  /*1d1e0*/  SHFL.UP P6, R14, R13, R12, R11 ;  /* 0x0400000c0d0e7389 */ /* 0x00006400000c000b */
[----:B01----:R-:W-:Y:S01]  /*1d1f0*/  ENDCOLLECTIVE ;  /* 0x000000000000791b */ /* 0x003fe20003800000 */
.L_x_10732:
        /* <DEDUP_REMOVED lines=8> */
.L_x_10733:
[----:B------:R-:W-:Y:S05]  /*1d280*/  BRA `(.L_x_10734) ;  /* 0xffffffd800f07947 */ /* 0x000fea000383ffff */
.L_x_10648:
[----:B------:R-:W-:Y:S01]  /*1d290*/  BSSY B0, `(.L_x_10735) ;  /* 0x0000006000007945 */ /* 0x000fe20003800000 */
[----:B------:R-:W-:Y:S01]  /*1d2a0*/  PLOP3.LUT P6, PT, P6, PT, PT, 0x8, 0x0 ;  /* 0x000000000000781c */ /* 0x000fe200037ce170 */
[----:B------:R-:W-:-:S12]  /*1d2b0*/  IMAD.MOV.U32 R15, RZ, RZ, -0x1 ;  /* 0xffffffffff0f7424 */ /* 0x000fd800078e00ff */
[----:B01-3--:R-:W-:Y:S05]  /*1d2c0*/  WARPSYNC.COLLECTIVE R15, `(.L_x_10736) ;  /* 0x000000000f087348 */ /* 0x00bfea0003c00000 */
[----:B------:R-:W-:Y:S01]  /*1d2d0*/  VOTE.ANY R14, PT, P6 ;  /* 0x00000000000e7806 */ /* 0x000fe200030e0100 */
[----:B01-3--:R-:W-:Y:S06]  /*1d2e0*/  ENDCOLLECTIVE ;  /* 0x000000000000791b */ /* 0x00bfec0003800000 */
.L_x_10736:
[----:B------:R-:W-:Y:S05]  /*1d2f0*/  BSYNC B0 ;  /* 0x0000000000007941 */ /* 0x000fea0003800000 */
.L_x_10735:
        /* <DEDUP_REMOVED lines=9> */
.L_x_10737:
[----:B------:R-:W-:Y:S01]  /*1d390*/  IMAD.MOV.U32 R17, RZ, RZ, R14 ;  /* 0x000000ffff117224 */ /* 0x000fe200078e000e */
[----:B------:R-:W-:Y:S06]  /*1d3a0*/  BRA `(.L_x_10738) ;  /* 0xffffffd800e07947 */ /* 0x000fec000383ffff */
.L_x_10650:
[----:B------:R-:W-:Y:S01]  /*1d3b0*/  BSSY B0, `(.L_x_10739) ;  /* 0x0000007000007945 */ /* 0x000fe20003800000 */
[----:B------:R-:W-:Y:S02]  /*1d3c0*/  IMAD.MOV.U32 R13, RZ, RZ, R3 ;  /* 0x000000ffff0d7224 */ /* 0x000fe400078e0003 */
[----:B-1----:R-:W-:Y:S02]  /*1d3d0*/  IMAD.MOV.U32 R11, RZ, RZ, 0x1f ;  /* 0x0000001fff0b7424 */ /* 0x002fe400078e00ff */
[----:B------:R-:W-:-:S07]  /*1d3e0*/  IMAD.MOV.U32 R15, RZ, RZ, -0x1 ;  /* 0xffffffffff0f7424 */ /* 0x000fce00078e00ff */
[----:B0-234-:R-:W-:Y:S05]  /*1d3f0*/  WARPSYNC.COLLECTIVE R15, `(.L_x_10740) ;  /* 0x000000000f087348 */ /* 0x01dfea0003c00000 */
[----:B------:R1:W0:Y:S02]  /*1d400*/  SHFL.IDX P6, R14, R13, R12, R11 ;  /* 0x0000000c0d0e7389 */ /* 0x00022400000c000b */
[----:B01234-:R-:W-:Y:S01]  /*1d410*/  ENDCOLLECTIVE ;  /* 0x000000000000791b */ /* 0x01ffe20003800000 */
.L_x_10740:
[----:B------:R-:W-:Y:S05]  /*1d420*/  BSYNC B0 ;  /* 0x0000000000007941 */ /* 0x000fea0003800000 */
.L_x_10739:
[----:B------:R-:W-:Y:S01]  /*1d430*/  IMAD.MOV.U32 R5, RZ, RZ, R14 ;  /* 0x000000ffff057224 */ /* 0x000fe200078e000e */
[----:B------:R-:W-:Y:S06]  /*1d440*/  BRA `(.L_x_10649) ;  /* 0xffffffd800d47947 */ /* 0x000fec000383ffff */
.L_x_10654:
[----:B0-----:R0:W2:Y:S02]  /*1d450*/  SYNCS.PHASECHK.TRANS64.TRYWAIT P0, [R9+URZ+0x19c20], R0 ;  /* 0x019c2000090075a7 */ /* 0x0010a4000800017f */
[----:B--2---:R-:W-:Y:S05]  /*1d460*/  @!P0 NANOSLEEP.SYNCS 0x989680 ;  /* 0x009896800000895d */ /* 0x004fea0003900000 */
[----:B------:R-:W2:Y:S02]  /*1d470*/  @!P0 SYNCS.PHASECHK.TRANS64 P0, [R9+URZ+0x19c20], R0 ;  /* 0x019c2000090085a7 */ /* 0x000ea4000800007f */
[----:B--2---:R-:W-:Y:S05]  /*1d480*/  @!P0 BRA `(.L_x_10654) ;  /* 0xfffffffc00f08947 */ /* 0x004fea000383ffff */
[----:B------:R-:W-:Y:S05]  /*1d490*/  BRA `(.L_x_10741) ;  /* 0xffffffe0004c7947 */ /* 0x000fea000383ffff */
.L_x_10655:
        /* <DEDUP_REMOVED lines=8> */
[----:B0--34-:R-:W-:Y:S05]  /*1d520*/  WARPSYNC.COLLECTIVE R15, `(.L_x_10743) ;  /* 0x000000000f087348 */ /* 0x019fea0003c00000 */
[----:B------:R1:W2:Y:S02]  /*1d530*/  SHFL.IDX P6, R14, R13, R12, R11 ;  /* 0x0000000c0d0e7389 */ /* 0x0002a400000c000b */
[----:B01234-:R-:W-:Y:S01]  /*1d540*/  ENDCOLLECTIVE ;  /* 0x000000000000791b */ /* 0x01ffe20003800000 */
.L_x_10743:
[----:B------:R-:W-:Y:S05]  /*1d550*/  BSYNC B0 ;  /* 0x0000000000007941 */ /* 0x000fea0003800000 */
.L_x_10742:
[----:B------:R-:W-:Y:S05]  /*1d560*/  BRA `(.L_x_10744) ;  /* 0xffffffe000347947 */ /* 0x000fea000383ffff */
.L_x_10656:
[----:B------:R-:W-:Y:S01]  /*1d570*/  BSSY B0, `(.L_x_10745) ;  /* 0x0000006000007945 */ /* 0x000fe20003800000 */
[----:B------:R-:W-:-:S07]  /*1d580*/  IMAD.MOV.U32 R15, RZ, RZ, -0x1 ;  /* 0xffffffffff0f7424 */ /* 0x000fce00078e00ff */
[----:B01-34-:R-:W-:Y:S05]  /*1d590*/  WARPSYNC.COLLECTIVE R15, `(.L_x_10746) ;  /* 0x000000000f0c7348 */ /* 0x01bfea0003c00000 */
[----:B------:R-:W-:Y:S02]  /*1d5a0*/  ELECT P6, UR62, PT ;  /* 0x00000000003e782f */ /* 0x000fe400038c0000 */
[----:B------:R-:W-:Y:S01]  /*1d5b0*/  MOV R14, UR62 ;  /* 0x0000003e000e7c02 */ /* 0x000fe20008000f00 */
[----:B01-34-:R-:W-:Y:S10]  /*1d5c0*/  ENDCOLLECTIVE ;  /* 0x000000000000791b */ /* 0x01bff40003800000 */
.L_x_10746:
[----:B------:R-:W-:Y:S05]  /*1d5d0*/  BSYNC B0 ;  /* 0x0000000000007941 */ /* 0x000fea0003800000 */
.L_x_10745:
[----:B------:R-:W-:Y:S05]  /*1d5e0*/  BRA `(.L_x_10747) ;  /* 0xffffffe000287947 */ /* 0x000fea000383ffff */
.L_x_10658:
[----:B0-----:R0:W2:Y:S02]  /*1d5f0*/  SYNCS.PHASECHK.TRANS64.TRYWAIT P1, [R7+URZ], R2 ;  /* 0x00000002070075a7 */ /* 0x0010a4000802017f */
[----:B--2---:R-:W-:Y:S05]  /*1d600*/  @!P1 NANOSLEEP.SYNCS 0x989680 ;  /* 0x009896800000995d */ /* 0x004fea0003900000 */
[----:B------:R-:W2:Y:S02]  /*1d610*/  @!P1 SYNCS.PHASECHK.TRANS64 P1, [R7+URZ], R2 ;  /* 0x00000002070095a7 */ /* 0x000ea4000802007f */
[----:B--2---:R-:W-:Y:S05]  /*1d620*/  @!P1 BRA `(.L_x_10658) ;  /* 0xfffffffc00f09947 */ /* 0x004fea000383ffff */
[----:B------:R-:W-:Y:S05]  /*1d630*/  BRA `(.L_x_10748) ;  /* 0xffffffe0005c7947 */ /* 0x000fea000383ffff */
.L_x_10659:
[----:B--2---:R2:W3:Y:S02]  /*1d640*/  SYNCS.PHASECHK.TRANS64.TRYWAIT P1, [R3+URZ], R0 ;  /* 0x00000000030075a7 */ /* 0x0044e4000802017f */
[----:B---3--:R-:W-:Y:S05]  /*1d650*/  @!P1 NANOSLEEP.SYNCS 0x989680 ;  /* 0x009896800000995d */ /* 0x008fea0003900000 */
[----:B------:R-:W3:Y:S02]  /*1d660*/  @!P1 SYNCS.PHASECHK.TRANS64 P1, [R3+URZ], R0 ;  /* 0x00000000030095a7 */ /* 0x000ee4000802007f */
[----:B---3--:R-:W-:Y:S05]  /*1d670*/  @!P1 BRA `(.L_x_10659) ;  /* 0xfffffffc00f09947 */ /* 0x008fea000383ffff */
[----:B------:R-:W-:Y:S05]  /*1d680*/  BRA `(.L_x_10749) ;  /* 0xffffffe000507947 */ /* 0x000fea000383ffff */
.L_x_10661:
[----:B--2---:R2:W3:Y:S02]  /*1d690*/  SYNCS.PHASECHK.TRANS64.TRYWAIT P1, [R3+URZ+0x19c60], R2 ;  /* 0x019c6002030075a7 */ /* 0x0044e4000802017f */
[----:B---3--:R-:W-:Y:S05]  /*1d6a0*/  @!P1 NANOSLEEP.SYNCS 0x989680 ;  /* 0x009896800000995d */ /* 0x008fea0003900000 */
[----:B------:R-:W3:Y:S02]  /*1d6b0*/  @!P1 SYNCS.PHASECHK.TRANS64 P1, [R3+URZ+0x19c60], R2 ;  /* 0x019c6002030095a7 */ /* 0x000ee4000802007f */
[----:B---3--:R-:W-:Y:S05]  /*1d6c0*/  @!P1 BRA `(.L_x_10661) ;  /* 0xfffffffc00f09947 */ /* 0x008fea000383ffff */
[----:B------:R-:W-:Y:S05]  /*1d6d0*/  BRA `(.L_x_10750) ;  /* 0xffffffe000507947 */ /* 0x000fea000383ffff */
.L_x_10663:
[----:B---3--:R3:W0:Y:S02]  /*1d6e0*/  SYNCS.PHASECHK.TRANS64.TRYWAIT P1, [R5+URZ+0x19c60], R0 ;  /* 0x019c6000050075a7 */ /* 0x008624000802017f */
[----:B0-----:R-:W-:Y:S05]  /*1d6f0*/  @!P1 NANOSLEEP.SYNCS 0x989680 ;  /* 0x009896800000995d */ /* 0x001fea0003900000 */
[----:B------:R-:W0:Y:S02]  /*1d700*/  @!P1 SYNCS.PHASECHK.TRANS64 P1, [R5+URZ+0x19c60], R0 ;  /* 0x019c6000050095a7 */ /* 0x000e24000802007f */
[----:B0-----:R-:W-:Y:S05]  /*1d710*/  @!P1 BRA `(.L_x_10663) ;  /* 0xfffffffc00f09947 */ /* 0x001fea000383ffff */
[----:B------:R-:W-:Y:S05]  /*1d720*/  BRA `(.L_x_10751) ;  /* 0xffffffe000507947 */ /* 0x000fea000383ffff */
.L_x_10665:
[----:B------:R0:W0:Y:S02]  /*1d730*/  SYNCS.PHASECHK.TRANS64.TRYWAIT P0, [R3+URZ+0x19c80], R2 ;  /* 0x019c8002030075a7 */ /* 0x000024000800017f */
[----:B0-----:R-:W-:Y:S05]  /*1d740*/  @!P0 NANOSLEEP.SYNCS 0x989680 ;  /* 0x009896800000895d */ /* 0x001fea0003900000 */
[----:B------:R-:W0:Y:S02]  /*1d750*/  @!P0 SYNCS.PHASECHK.TRANS64 P0, [R3+URZ+0x19c80], R2 ;  /* 0x019c8002030085a7 */ /* 0x000e24000800007f */
[----:B0-----:R-:W-:Y:S05]  /*1d760*/  @!P0 BRA `(.L_x_10665) ;  /* 0xfffffffc00f08947 */ /* 0x001fea000383ffff */
[----:B------:R-:W-:Y:S05]  /*1d770*/  BRA `(.L_x_10666) ;  /* 0xffffffe0004c7947 */ /* 0x000fea000383ffff */
.L_x_10752:
        /* <DEDUP_REMOVED lines=16> */
.L_x_12987:


//--------------------- .text._ZN7cutlass13device_kernelIN5flash11enable_sm90INS1_16FlashAttnFwdSm90INS1_25CollectiveMainloopFwdSm90ILi2EN4cute5tupleIJNS5_1CILi1EEES8_S8_EEENS6_IJNS7_ILi192EEENS7_ILi160EEENS7_ILi64EEEEEELi64ENS_12float_e4m3_tEfNS_4arch4Sm90ELb0ELb0ELb0ELb0ELb0ELb0ELb0ELb1ELb1ELb1ELb0ELb0EEENS1_21CollectiveEpilogueFwdINS6_IJSA_SC_SB_EEES9_NS_10bfloat16_tESG_Li384ELb0ELb1ELb0ELb1EEENS1_29StaticPersistentTileSchedulerILb0EEEEEEEEEvNT_6ParamsE --------------------------
	.section	.text._ZN7cutlass13device_kernelIN5flash11enable_sm90INS1_16FlashAttnFwdSm90INS1_25CollectiveMainloopFwdSm90ILi2EN4cute5tupleIJNS5_1CILi1EEES8_S8_EEENS6_IJNS7_ILi192EEENS7_ILi160EEENS7_ILi64EEEEEELi64ENS_12float_e4m3_tEfNS_4arch4Sm90ELb0ELb0ELb0ELb0ELb0ELb0ELb0ELb1ELb1ELb1ELb0ELb0EEENS1_21CollectiveEpilogueFwdINS6_IJSA_SC_SB_EEES9_NS_10bfloat16_tESG_Li384ELb0ELb1ELb0ELb1EEENS1_29StaticPersistentTileSchedulerILb0EEEEEEEEEvNT_6ParamsE,"ax",@progbits
	.align	128
.text._ZN7cutlass13device_kernelIN5flash11enable_sm90INS1_16FlashAttnFwdSm90INS1_25CollectiveMainloopFwdSm90ILi2EN4cute5tupleIJNS5_1CILi1EEES8_S8_EEENS6_IJNS7_ILi192EEENS7_ILi160EEENS7_ILi64EEEEEELi64ENS_12float_e4m3_tEfNS_4arch4Sm90ELb0ELb0ELb0ELb0ELb0ELb0ELb0ELb1ELb1ELb1ELb0ELb0EEENS1_21CollectiveEpilogueFwdINS6_IJSA_SC_SB_EEES9_NS_10bfloat16_tESG_Li384ELb0ELb1ELb0ELb1EEENS1_29StaticPersistentTileSchedulerILb0EEEEEEEEEvNT_6ParamsE:
        .type           _ZN7cutlass13device_kernelIN5flash11enable_sm90INS1_16FlashAttnFwdSm90INS1_25CollectiveMainloopFwdSm90ILi2EN4cute5tupleIJNS5_1CILi1EEES8_S8_EEENS6_IJNS7_ILi192EEENS7_ILi160EEENS7_ILi64EEEEEELi64ENS_12float_e4m3_tEfNS_4arch4Sm90ELb0ELb0ELb0ELb0ELb0ELb0ELb0ELb1ELb1ELb1ELb0ELb0EEENS1_21CollectiveEpilogueFwdINS6_IJSA_SC_SB_EEES9_NS_10bfloat16_tESG_Li384ELb0ELb1ELb0ELb1EEENS1_29StaticPersistentTileSchedulerILb0EEEEEEEEEvNT_6ParamsE,@function
        .size           _ZN7cutlass13device_kernelIN5flash11enable_sm90INS1_16FlashAttnFwdSm90INS1_25CollectiveMainloopFwdSm90ILi2EN4cute5tupleIJNS5_1CILi1EEES8_S8_EEENS6_IJNS7_ILi192EEENS7_ILi160EEENS7_ILi64EEEEEELi64ENS_12float_e4m3_tEfNS_4arch4Sm90ELb0ELb0ELb0ELb0ELb0ELb0ELb0ELb1ELb1ELb1ELb0ELb0EEENS1_21CollectiveEpilogueFwdINS6_IJSA_SC_SB_EEES9_NS_10bfloat16_tESG_Li384ELb0ELb1ELb0ELb1EEENS1_29StaticPersistentTileSchedulerILb0EEEEEEEEEvNT_6ParamsE,(.L_x_12988 - _ZN7cutlass13device_kernelIN5flash11enable_sm90INS1_16FlashAttnFwdSm90INS1_25CollectiveMainloopFwdSm90ILi2EN4cute5tupleIJNS5_1CILi1EEES8_S8_EEENS6_IJNS7_ILi192EEENS7_ILi160EEENS7_ILi64EEEEEELi64ENS_12float_e4m3_tEfNS_4arch4Sm90ELb0ELb0ELb0ELb0ELb0ELb0ELb0ELb1ELb1ELb1ELb0ELb0EEENS1_21CollectiveEpilogueFwdINS6_IJSA_SC_SB_EEES9_NS_10bfloat16_tESG_Li384ELb0ELb1ELb0ELb1EEENS1_29StaticPersistentTileSchedulerILb0EEEEEEEEEvNT_6ParamsE)
        .other          _ZN7cutlass13device_kernelIN5flash11enable_sm90INS1_16FlashAttnFwdSm90INS1_25CollectiveMainloopFwdSm90ILi2EN4cute5tupleIJNS5_1CILi1EEES8_S8_EEENS6_IJNS7_ILi192EEENS7_ILi160EEENS7_ILi64EEEEEELi64ENS_12float_e4m3_tEfNS_4arch4Sm90ELb0ELb0ELb0ELb0ELb0ELb0ELb0ELb1ELb1ELb1ELb0ELb0EEENS1_21CollectiveEpilogueFwdINS6_IJSA_SC_SB_EEES9_NS_10bfloat16_tESG_Li384ELb0ELb1ELb0ELb1EEENS1_29StaticPersistentTileSchedulerILb0EEEEEEEEEvNT_6ParamsE,@"STO_CUDA_ENTRY STV_DEFAULT"
_ZN7cutlass13device_kernelIN5flash11enable_sm90INS1_16FlashAttnFwdSm90INS1_25CollectiveMainloopFwdSm90ILi2EN4cute5tupleIJNS5_1CILi1EEES8_S8_EEENS6_IJNS7_ILi192EEENS7_ILi160EEENS7_ILi64EEEEEELi64ENS_12float_e4m3_tEfNS_4arch4Sm90ELb0ELb0ELb0ELb0ELb0ELb0ELb0ELb1ELb1ELb1ELb0ELb0EEENS1_21CollectiveEpilogueFwdINS6_IJSA_SC_SB_EEES9_NS_10bfloat16_tESG_Li384ELb0ELb1ELb0ELb1EEENS1_29StaticPersistentTileSchedulerILb0EEEEEEEEEvNT_6ParamsE:
[----:B------:R-:W0:Y:S01]  /*0000*/  LDC R1, c[0x0][0x28] ;  /* 0x00000a00ff017b82 */ /* 0x000e220000000800 */
[----:B------:R-:W1:Y:S01]  /*0010*/  S2R R4, SR_TID.X ;  /* 0x0000000000047919 */ /* 0x000e620000002100 */
[----:B------:R-:W-:Y:S01]  /*0020*/  ELECT P0, URZ, PT ;  /* 0x00000000003f782f */ /* 0x000fe20003800000 */
[----:B------:R-:W-:Y:S01]  /*0030*/  BSSY B0, `(.L_x_10753) ;  /* 0x000000e000007945 */ /* 0x000fe20003800000 */
[----:B-1----:R-:W-:-:S05]  /*0040*/  SHF.R.U32.HI R0, RZ, 0x5, R4 ;  /* 0x00000005ff007819 */ /* 0x002fca0000011604 */
[----:B------:R-:W1:Y:S02]  /*0050*/  SHFL.IDX PT, R2, R0, RZ, 0x1f ;  /* 0x00001fff00027589 */ /* 0x000e6400000e0000 */
[----:B-1----:R-:W-:Y:S02]  /*0060*/  ISETP.EQ.AND P0, PT, R2, RZ, P0 ;  /* 0x000000ff0200720c */ /* 0x002fe40000702270 */
[----:B------:R-:W-:-:S11]  /*0070*/  SHF.R.U32.HI R2, RZ, 0x7, R4 ;  /* 0x00000007ff027819 */ /* 0x000fd60000011604 */
[----:B0-----:R-:W-:Y:S05]  /*0080*/  @!P0 BRA `(.L_x_10754) ;  /* 0x0000000000208947 */ /* 0x001fea0003800000 */
        /* <DEDUP_REMOVED lines=8> */
.L_x_10754:
[----:B------:R-:W-:Y:S05]  /*0110*/  BSYNC B0 ;  /* 0x0000000000007941 */ /* 0x000fea0003800000 */
.L_x_10753:
        /* <DEDUP_REMOVED lines=41> */
.L_x_10755:
        /* <DEDUP_REMOVED lines=22> */
.L_x_10756:
        /* <DEDUP_REMOVED lines=18> */
.L_x_10757:
        /* <DEDUP_REMOVED lines=22> */
.L_x_10758:
        /* <DEDUP_REMOVED lines=22> */
.L_x_10759:
[----:B------:R-:W-:Y:S01]  /*08f0*/  PLOP3.LUT P0, PT, PT, PT, UP0, 0x80, 0x0 ;  /* 0x000000000000781c */ /* 0x000fe20003f0f008 */
[----:B------:R-:W-:Y:S01]  /*0900*/  UMOV UR40, 0x1 ;  /* 0x0000000100287882 */ /* 0x000fe20000000000 */
[----:B------:R-:W-:Y:S01]  /*0910*/  NOP ;  /* 0x0000000000007918 */ /* 0x000fe20000000000 */
[----:B------:R-:W-:Y:S01]  /*0920*/  USEL UR40, UR40, 0x2, !UP0 ;  /* 0x0000000228287887 */ /* 0x000fe2000c000000 */
[----:B------:R-:W-:Y:S01]  /*0930*/  LOP3.LUT R28, R4, 0x7f, RZ, 0xc0, !PT ;  /* 0x0000007f041c7812 */ /* 0x000fe200078ec0ff */
[----:B------:R-:W-:Y:S01]  /*0940*/  ULDC.64 UR52, c[0x0][0x208] ;  /* 0x0000820000347ab9 */ /* 0x000fe20000000a00 */
[----:B012-4-:R-:W-:Y:S07]  /*0950*/  BAR.SYNC.DEFER_BLOCKING 0x0 ;  /* 0x0000000000007b1d */ /* 0x017fee0000010000 */
[----:B------:R-:W-:Y:S05]  /*0960*/  @!P0 BRA `(.L_x_10760) ;  /* 0x0000006c00d88947 */ /* 0x000fea0003800000 */
.L_x_10761:
        /* <DEDUP_REMOVED lines=10> */
[----:B------:R-:W-:Y:S01]  /*0a10*/  IMAD.MOV.U32 R157, RZ, RZ, -0x2 ;  /* 0xfffffffeff9d7424 */ /* 0x000fe200078e00ff */
        /* <DEDUP_REMOVED lines=9> */
[CC--:B------:R-:W-:Y:S02]  /*0ab0*/  LEA.HI R0, R3.reuse, R2.reuse, RZ, 0x4 ;  /* 0x0000000203007211 */ /* 0x0c0fe400078f20ff */
[----:B------:R-:W-:Y:S01]  /*0ac0*/  LEA.HI R5, R3, R2, RZ, 0x5 ;  /* 0x0000000203057211 */ /* 0x000fe200078f28ff */
[----:B------:R-:W-:Y:S01]  /*0ad0*/  IMAD.IADD R17, R2, 0x1, -R17 ;  /* 0x0000000102117824 */ /* 0x000fe200078e0a11 */
[----:B------:R-:W-:-:S02]  /*0ae0*/  LOP3.LUT R11, R7, 0xfffffffc, RZ, 0xc0, !PT ;  /* 0xfffffffc070b7812 */ /* 0x000fc400078ec0ff */
[----:B------:R-:W-:Y:S01]  /*0af0*/  SHF.R.S32.HI R7, RZ, 0x4, R0 ;  /* 0x00000004ff077819 */ /* 0x000fe20000011400 */
[----:B------:R-:W-:Y:S01]  /*0b00*/  IMAD.SHL.U32 R6, R5, 0x20, RZ ;  /* 0x0000002005067824 */ /* 0x000fe200078e00ff */
[----:B------:R-:W-:Y:S01]  /*0b10*/  SHF.R.S32.HI R4, RZ, 0x1f, R17 ;  /* 0x0000001fff047819 */ /* 0x000fe20000011411 */
[----:B------:R-:W-:Y:S01]  /*0b20*/  IMAD.IADD R11, R2, 0x1, -R11 ;  /* 0x00000001020b7824 */ /* 0x000fe200078e0a0b */
[----:B------:R-:W-:Y:S02]  /*0b30*/  LEA.HI R16, R3, R2, RZ, 0x3 ;  /* 0x0000000203107211 */ /* 0x000fe400078f18ff */
[----:B------:R-:W-:Y:S02]  /*0b40*/  LEA.HI R3, R4, R17, RZ, 0x2 ;  /* 0x0000001104037211 */ /* 0x000fe400078f10ff */
[C---:B------:R-:W-:Y:S02]  /*0b50*/  LOP3.LUT R5, R0.reuse, 0x3fffff0, RZ, 0xc0, !PT ;  /* 0x03fffff000057812 */ /* 0x040fe400078ec0ff */
[----:B------:R-:W-:-:S02]  /*0b60*/  LEA.HI R0, R0, R7, RZ, 0x1 ;  /* 0x0000000700007211 */ /* 0x000fc400078f08ff */
[----:B------:R-:W-:Y:S01]  /*0b70*/  SHF.R.S32.HI R8, RZ, 0x2, R3 ;  /* 0x00000002ff087819 */ /* 0x000fe20000011403 */
[----:B------:R-:W-:Y:S01]  /*0b80*/  IMAD.IADD R5, R2, 0x1, -R5 ;  /* 0x0000000102057824 */ /* 0x000fe200078e0a05 */
[----:B------:R-:W-:Y:S02]  /*0b90*/  SHF.R.S32.HI R9, RZ, 0x1f, R3 ;  /* 0x0000001fff097819 */ /* 0x000fe40000011403 */
[----:B------:R-:W-:Y:S02]  /*0ba0*/  LOP3.LUT R0, R0, 0x1ffffffe, RZ, 0xc0, !PT ;  /* 0x1ffffffe00007812 */ /* 0x000fe400078ec0ff */
[----:B------:R-:W-:Y:S02]  /*0bb0*/  SHF.R.S32.HI R18, RZ, 0x7, R18 ;  /* 0x00000007ff127819 */ /* 0x000fe40000011412 */
[----:B------:R-:W-:Y:S01]  /*0bc0*/  LOP3.LUT R6, R6, 0xfffffc00, RZ, 0xc0, !PT ;  /* 0xfffffc0006067812 */ /* 0x000fe200078ec0ff */
[----:B------:R-:W-:Y:S01]  /*0bd0*/  IMAD.IADD R156, R7, 0x1, -R0 ;  /* 0x00000001079c7824 */ /* 0x000fe200078e0a00 */
[----:B------:R-:W-:Y:S01]  /*0be0*/  LEA.HI R9, R9, R8, RZ, 0x3 ;  /* 0x0000000809097211 */ /* 0x000fe200078f18ff */
[----:B------:R-:W-:Y:S01]  /*0bf0*/  IMAD.HI R0, R18, 0x55555556, RZ ;  /* 0x5555555612007827 */ /* 0x000fe200078e02ff */
[----:B------:R-:W-:-:S02]  /*0c00*/  LEA.HI R7, R11, R11, RZ, 0x1 ;  /* 0x0000000b0b077211 */ /* 0x000fc400078f08ff */
[----:B------:R-:W-:Y:S01]  /*0c10*/  LOP3.LUT R9, R9, 0xfffffff8, RZ, 0xc0, !PT ;  /* 0xfffffff809097812 */ /* 0x000fe200078ec0ff */
[----:B------:R-:W-:Y:S01]  /*0c20*/  IMAD R5, R5, 0x40, R6 ;  /* 0x0000004005057824 */ /* 0x000fe200078e0206 */
[----:B------:R-:W-:Y:S02]  /*0c30*/  LEA.HI R6, R4, R17, RZ, 0x5 ;  /* 0x0000001104067211 */ /* 0x000fe400078f28ff */
[----:B------:R-:W-:Y:S01]  /*0c40*/  LOP3.LUT R4, R3, 0x7ffffffc, RZ, 0xc0, !PT ;  /* 0x7ffffffc03047812 */ /* 0x000fe200078ec0ff */
[----:B------:R-:W-:Y:S01]  /*0c50*/  IMAD.IADD R9, R8, 0x1, -R9 ;  /* 0x0000000108097824 */ /* 0x000fe200078e0a09 */
[----:B------:R-:W-:Y:S01]  /*0c60*/  LEA.HI R3, R0, R0, RZ, 0x1 ;  /* 0x0000000000037211 */ /* 0x000fe200078f08ff */
[----:B------:R-:W-:Y:S01]  /*0c70*/  IMAD R156, R156, 0x8, R5 ;  /* 0x000000089c9c7824 */ /* 0x000fe200078e0205 */
[----:B------:R-:W-:Y:S01]  /*0c80*/  SHF.R.S32.HI R6, RZ, 0x5, R6 ;  /* 0x00000005ff067819 */ /* 0x000fe20000011406 */
[----:B------:R-:W-:Y:S01]  /*0c90*/  IMAD.IADD R4, R17, 0x1, -R4 ;  /* 0x0000000111047824 */ /* 0x000fe200078e0a04 */
[----:B------:R-:W-:Y:S01]  /*0ca0*/  LOP3.LUT R0, R7, 0x1ffffffe, RZ, 0xc0, !PT ;  /* 0x1ffffffe07007812 */ /* 0x000fe200078ec0ff */
[----:B------:R-:W-:Y:S01]  /*0cb0*/  IMAD R3, R3, -0x3, R18 ;  /* 0xfffffffd03037824 */ /* 0x000fe200078e0212 */
[----:B------:R-:W-:Y:S01]  /*0cc0*/  LOP3.LUT R13, R16, 0xfffffff8, RZ, 0xc0, !PT ;  /* 0xfffffff8100d7812 */ /* 0x000fe200078ec0ff */
[----:B------:R-:W-:Y:S01]  /*0cd0*/  IMAD R6, R6, 0x10, R9 ;  /* 0x0000001006067824 */ /* 0x000fe200078e0209 */
[----:B------:R-:W-:Y:S01]  /*0ce0*/  SHF.R.S32.HI R16, RZ, 0x3, R16 ;  /* 0x00000003ff107819 */ /* 0x000fe20000011410 */
[----:B------:R-:W-:-:S02]  /*0cf0*/  IMAD.IADD R0, R11, 0x1, -R0 ;  /* 0x000000010b007824 */ /* 0x000fc400078e0a00 */
[----:B------:R-:W-:Y:S02]  /*0d00*/  IMAD R19, R3, 0x40, R6 ;  /* 0x0000004003137824 */ /* 0x000fe400078e0206 */
[----:B------:R-:W-:Y:S02]  /*0d10*/  IMAD.IADD R2, R2, 0x1, -R13 ;  /* 0x0000000102027824 */ /* 0x000fe400078e0a0d */
[----:B------:R-:W-:Y:S02]  /*0d20*/  IMAD R157, R4, R157, 0xa0 ;  /* 0x000000a0049d7424 */ /* 0x000fe400078e029d */
[----:B------:R-:W-:-:S07]  /*0d30*/  IMAD R22, R0, 0x8, R19 ;  /* 0x0000000800167824 */ /* 0x000fce00078e0213 */
.L_x_10784:
        /* <DEDUP_REMOVED lines=68> */
[----:B------:R-:W-:Y:S01]  /*1180*/  UISETP.NE.U32.AND UP0, UPT, UR4, URZ, UPT ;  /* 0x0000003f0400728c */ /* 0x000fe2000bf05070 */
[----:B------:R-:W-:-:S03]  /*1190*/  UMOV UR37, 0x80000020 ;  /* 0x8000002000257882 */ /* 0x000fc60000000000 */
        /* <DEDUP_REMOVED lines=9> */
[----:B------:R-:W-:Y:S02]  /*1230*/  ULEA UR6, UR5, UR8, 0xc ;  /* 0x0000000805067291 */ /* 0x000fe4000f8e603f */
[----:B------:R-:W-:Y:S02]  /*1240*/  ULOP3.LUT UP0, URZ, UR8, 0x9f, URZ, 0xc0, !UPT ;  /* 0x0000009f083f7892 */ /* 0x000fe4000f80c03f */
[----:B------:R-:W-:-:S02]  /*1250*/  USHF.R.U32.HI UR6, URZ, 0x4, UR6 ;  /* 0x000000043f067899 */ /* 0x000fc40008011606 */
[----:B------:R-:W-:Y:S02]  /*1260*/  UIMAD.WIDE UR4, UR4, 0x66666667, URZ ;  /* 0x66666667040478a5 */ /* 0x000fe4000f8e023f */
[----:B------:R-:W-:Y:S01]  /*1270*/  PLOP3.LUT P0, PT, PT, PT, UP0, 0x80, 0x0 ;  /* 0x000000000000781c */ /* 0x000fe20003f0f008 */
[----:B------:R-:W-:Y:S01]  /*1280*/  ULOP3.LUT UR6, UR6, 0x3fff, URZ, 0xc0, !UPT ;  /* 0x00003fff06067892 */ /* 0x000fe2000f8ec03f */
[----:B------:R-:W-:Y:S01]  /*1290*/  ULDC UR7, c[0x0][0x988] ;  /* 0x0002620000077ab9 */ /* 0x000fe20000000800 */
[----:B------:R-:W-:Y:S02]  /*12a0*/  USHF.R.U32.HI UR51, URZ, 0x1f, UR5 ;  /* 0x0000001f3f337899 */ /* 0x000fe40008011605 */
[----:B------:R-:W-:Y:S02]  /*12b0*/  ULOP3.LUT UR55, UR6, 0x10000, URZ, 0xfc, !UPT ;  /* 0x0001000006377892 */ /* 0x000fe4000f8efc3f */
[----:B------:R-:W-:-:S05]  /*12c0*/  ULEA.HI.SX32 UR51, UR5, UR51, 0x1a ;  /* 0x0000003305337291 */ /* 0x000fca000f8fd23f */
[----:B------:R-:W-:Y:S01]  /*12d0*/  UMOV UR36, UR55 ;  /* 0x0000003700247c82 */ /* 0x000fe20008000000 */
[----:B--2---:R-:W-:-:S04]  /*12e0*/  FMUL.FTZ R0, R3, R0 ;  /* 0x0000000003007220 */ /* 0x004fc80000410000 */
[----:B------:R-:W-:-:S05]  /*12f0*/  FMUL.FTZ R0, R0, UR7 ;  /* 0x0000000700007c20 */ /* 0x000fca0008410000 */
[----:B------:R-:W-:Y:S01]  /*1300*/  R2UR UR49, R0 ;  /* 0x00000000003172ca */ /* 0x000fe200000e0000 */
[----:B------:R-:W-:-:S14]  /*1310*/  @!P0 BRA `(.L_x_10762) ;  /* 0x0000000000408947 */ /* 0x000fdc0003800000 */
        /* <DEDUP_REMOVED lines=16> */
.L_x_10762:
[----:B------:R-:W-:Y:S01]  /*1420*/  ULOP3.LUT UR4, UR41, 0x1, URZ, 0xc0, !UPT ;  /* 0x0000000129047892 */ /* 0x000fe2000f8ec03f */
[----:B------:R-:W-:-:S05]  /*1430*/  IMAD.U32 R3, RZ, RZ, UR44 ;  /* 0x0000002cff037e24 */ /* 0x000fca000f8e00ff */
[----:B------:R-:W-:Y:S01]  /*1440*/  IMAD.U32 R0, RZ, RZ, UR4 ;  /* 0x00000004ff007e24 */ /* 0x000fe2000f8e00ff */
[----:B------:R-:W-:-:S04]  /*1450*/  ISETP.NE.AND P0, PT, R3, 0x3, PT ;  /* 0x000000030300780c */ /* 0x000fc80003f05270 */
[----:B------:R-:W-:-:S04]  /*1460*/  SHF.L.U32 R0, R0, 0x1f, RZ ;  /* 0x0000001f00007819 */ /* 0x000fc800000006ff */
[----:B------:R-:W0:Y:S02]  /*1470*/  SYNCS.PHASECHK.TRANS64.TRYWAIT P1, [UR48+0x13200], R0 ;  /* 0x01320000ff0075a7 */ /* 0x000e240008020170 */
[----:B0-----:R-:W-:Y:S05]  /*1480*/  @!P1 BRA `(.L_x_10763) ;  /* 0x0000009000509947 */ /* 0x001fea0003800000 */
.L_x_10842:
[----:B------:R-:W-:Y:S05]  /*1490*/  @!P0 BRA `(.L_x_10764) ;  /* 0x0000000000048947 */ /* 0x000fea0003800000 */
[----:B------:R-:W-:Y:S01]  /*14a0*/  BPT.TRAP 0x1 ;  /* 0x000000040000795c */ /* 0x000fe20000300000 */
.L_x_10764:
[----:B------:R-:W-:Y:S02]  /*14b0*/  IMAD.U32 R4, RZ, RZ, UR43 ;  /* 0x0000002bff047e24 */ /* 0x000fe4000f8e00ff */
[----:B0-----:R-:W-:-:S03]  /*14c0*/  IMAD.U32 R3, RZ, RZ, UR42 ;  /* 0x0000002aff037e24 */ /* 0x001fc6000f8e00ff */
[----:B------:R-:W-:Y:S02]  /*14d0*/  LEA R4, R4, UR48, 0x3 ;  /* 0x0000003004047c11 */ /* 0x000fe4000f8e18ff */
[----:B------:R-:W-:-:S04]  /*14e0*/  SHF.L.U32 R3, R3, 0x1f, RZ ;  /* 0x0000001f03037819 */ /* 0x000fc800000006ff */
[----:B------:R0:W1:Y:S01]  /*14f0*/  SYNCS.PHASECHK.TRANS64.TRYWAIT P1, [R4+URZ+0x13230], R3 ;  /* 0x01323003040075a7 */ /* 0x000062000802017f */
[----:B------:R-:W-:Y:S05]  /*1500*/  @!P0 BRA `(.L_x_10765) ;  /* 0x0000000000048947 */ /* 0x000fea0003800000 */
[----:B------:R-:W-:Y:S01]  /*1510*/  BPT.TRAP 0x1 ;  /* 0x000000040000795c */ /* 0x000fe20000300000 */
.L_x_10765:
[----:B-1----:R-:W-:Y:S05]  /*1520*/  @P1 BRA `(.L_x_10766) ;  /* 0x0000000000081947 */ /* 0x002fea0003800000 */
[----:B------:R-:W1:Y:S02]  /*1530*/  SYNCS.PHASECHK.TRANS64.TRYWAIT P1, [R4+URZ+0x13230], R3 ;  /* 0x01323003040075a7 */ /* 0x000e64000802017f */
[----:B-1----:R-:W-:Y:S05]  /*1540*/  @!P1 BRA `(.L_x_10767) ;  /* 0x0000009000389947 */ /* 0x002fea0003800000 */
.L_x_10766:
[----:B------:R-:W2:Y:S01]  /*1550*/  S2R R120, SR_TID.X ;  /* 0x0000000000787919 */ /* 0x000ea20000002100 */
[----:B------:R-:W-:Y:S01]  /*1560*/  UIADD3 UR4, UR48, 0xe000, URZ ;  /* 0x0000e00030047890 */ /* 0x000fe2000fffe03f */
[----:B------:R-:W-:Y:S01]  /*1570*/  LOP3.LUT R23, R23, 0xffffffef, RZ, 0xc0, !PT ;  /* 0xffffffef17177812 */ /* 0x000fe200078ec0ff */
[----:B------:R-:W-:Y:S02]  /*1580*/  IMAD.MOV.U32 R55, RZ, RZ, RZ ;  /* 0x000000ffff377224 */ /* 0x000fe400078e00ff */
        /* <DEDUP_REMOVED lines=8> */
[----:B------:R-:W-:Y:S01]  /*1610*/  WARPGROUP.ARRIVE ;  /* 0x00000000000079c5 */ /* 0x000fe20000000000 */
[----:B------:R-:W-:Y:S01]  /*1620*/  UMOV UR39, 0x80000020 ;  /* 0x8000002000277882 */ /* 0x000fe20000000000 */
[----:B------:R-:W-:Y:S01]  /*1630*/  UMOV UR4, UR36 ;  /* 0x0000002400047c82 */ /* 0x000fe20008000000 */
[----:B------:R-:W-:Y:S01]  /*1640*/  UMOV UR5, UR37 ;  /* 0x0000002500057c82 */ /* 0x000fe20008000000 */
[----:B------:R-:W-:Y:S01]  /*1650*/  UMOV UR7, 0x80000020 ;  /* 0x8000002000077882 */ /* 0x000fe20000000000 */
[----:B------:R-:W-:Y:S01]  /*1660*/  UIADD3 UR10, UR55, 0x2, URZ ;  /* 0x00000002370a7890 */ /* 0x000fe2000fffe03f */
[----:B------:R-:W-:Y:S01]  /*1670*/  VIADD R5, R157, UR54 ;  /* 0x000000369d057c36 */ /* 0x000fe20008000000 */
[----:B------:R-:W-:Y:S01]  /*1680*/  P2R R6, PR, RZ, 0x1 ;  /* 0x00000001ff067803 */ /* 0x000fe20000000000 */
[----:B------:R-:W-:Y:S01]  /*1690*/  IMAD.U32 R8, RZ, RZ, UR51 ;  /* 0x00000033ff087e24 */ /* 0x000fe2000f8e00ff */
[----:B------:R-:W-:Y:S01]  /*16a0*/  UISETP.GE.AND UP0, UPT, UR54, 0xa1, UPT ;  /* 0x000000a13600788c */ /* 0x000fe2000bf06270 */
[----:B------:R-:W-:-:S02]  /*16b0*/  IMAD.U32 R46, RZ, RZ, UR49 ;  /* 0x00000031ff2e7e24 */ /* 0x000fc4000f8e00ff */
[----:B------:R-:W-:Y:S01]  /*16c0*/  UIMAD UR8, UR43, 0x280, UR8 ;  /* 0x000002802b0878a4 */ /* 0x000fe2000f8e0208 */
[----:B------:R-:W-:-:S03]  /*16d0*/  IMAD R5, R8, -0xa0, R5 ;  /* 0xffffff6008057824 */ /* 0x000fc600078e0205 */
[----:B------:R-:W-:Y:S02]  /*16e0*/  UIADD3 UR6, UR8, 0x180, URZ ;  /* 0x0000018008067890 */ /* 0x000fe4000fffe03f */
        /* <DEDUP_REMOVED lines=8> */
[----:B------:R-:W-:-:S02]  /*1770*/  ISETP.GT.AND P4, PT, R5, 0x8, PT ;  /* 0x000000080500780c */ /* 0x000fc40003f84270 */
[C---:B------:R-:W-:Y:S02]  /*1780*/  ISETP.GT.AND P1, PT, R5.reuse, 0x9, PT ;  /* 0x000000090500780c */ /* 0x040fe40003f24270 */
[C---:B------:R-:W-:Y:S02]  /*1790*/  ISETP.GT.AND P3, PT, R5.reuse, 0x10, PT ;  /* 0x000000100500780c */ /* 0x040fe40003f64270 */
[C---:B------:R-:W-:Y:S02]  /*17a0*/  ISETP.GT.AND P0, PT, R5.reuse, 0x79, PT ;  /* 0x000000790500780c */ /* 0x040fe40003f04270 */
[----:B------:R-:W-:Y:S01]  /*17b0*/  ISETP.GT.AND P6, PT, R5, 0x80, PT ;  /* 0x000000800500780c */ /* 0x000fe20003fc4270 */
        /* <DEDUP_REMOVED lines=35> */
[----:B------:R-:W-:Y:S01]  /*19f0*/  FSEL R109, R109, -INF , P1 ;  /* 0xff8000006d6d7808 */ /* 0x000fe20000800000 */
[----:B------:R-:W-:Y:S01]  /*1a00*/  UIADD3 UR8, UR8, 0x202, URZ ;  /* 0x0000020208087890 */ /* 0x000fe2000fffe03f */
        /* <DEDUP_REMOVED lines=25> */
[----:B------:R-:W-:Y:S02]  /*1ba0*/  ISETP.GT.AND P4, PT, R5, 0x30, PT ;  /* 0x000000300500780c */ /* 0x000fe40003f84270 */
[----:B------:R-:W-:Y:S01]  /*1bb0*/  FMNMX.FTZ R13, R106, R107, !PT ;  /* 0x0000006b6a0d7209 */ /* 0x000fe20007810000 */
        /* <DEDUP_REMOVED lines=77> */
[----:B------:R-:W-:Y:S02]  /*2090*/  ISETP.GT.AND P0, PT, R5, 0x81, PT ;  /* 0x000000810500780c */ /* 0x000fe40003f04270 */
[----:B------:R-:W-:Y:S01]  /*20a0*/  FSEL R56, R56, -INF , P1 ;  /* 0xff80000038387808 */ /* 0x000fe20000800000 */
[----:B------:R-:W-:Y:S01]  /*20b0*/  QGMMA.64x32x32.F32.E4M3.E4M3 R24, gdesc[UR4], R24, gsb0 ;  /* 0x00600000041879f3 */ /* 0x000fe20008000818 */
[----:B------:R-:W-:-:S02]  /*20c0*/  P2R R12, PR, RZ, 0x1 ;  /* 0x00000001ff0c7803 */ /* 0x000fc40000000000 */
[----:B------:R-:W-:Y:S02]  /*20d0*/  FSEL R57, R57, -INF , P2 ;  /* 0xff80000039397808 */ /* 0x000fe40001000000 */
[----:B------:R-:W-:Y:S02]  /*20e0*/  FMNMX.FTZ R8, R56, R3, !PT ;  /* 0x0000000338087209 */ /* 0x000fe40007810000 */
        /* <DEDUP_REMOVED lines=26> */
[----:B------:R-:W-:Y:S01]  /*2290*/  P2R R11, PR, RZ, 0x2 ;  /* 0x00000002ff0b7803 */ /* 0x000fe20000000000 */
[----:B------:R-:W-:Y:S02]  /*22a0*/  WARPGROUP.DEPBAR.LE gsb0, 0x0 ;  /* 0x00008000000079c5 */ /* 0x000fe40000010000 */
[----:B------:R-:W-:-:S02]  /*22b0*/  FSEL R45, R25, -INF , P0 ;  /* 0xff800000192d7808 */ /* 0x000fc40000000000 */
[----:B------:R-:W-:Y:S02]  /*22c0*/  ISETP.GT.AND P0, PT, R5, 0x80, PT ;  /* 0x000000800500780c */ /* 0x000fe40003f04270 */
[----:B------:R-:W-:Y:S02]  /*22d0*/  FSEL R41, R24, -INF , P6 ;  /* 0xff80000018297808 */ /* 0x000fe40003000000 */
[----:B------:R-:W-:Y:S02]  /*22e0*/  FSEL R26, R26, -INF , P0 ;  /* 0xff8000001a1a7808 */ /* 0x000fe40000000000 */
[----:B------:R-:W-:Y:S02]  /*22f0*/  ISETP.NE.AND P0, PT, R12, RZ, PT ;  /* 0x000000ff0c00720c */ /* 0x000fe40003f05270 */
[----:B------:R-:W-:Y:S02]  /*2300*/  FMNMX.FTZ R8, R41, R8, !PT ;  /* 0x0000000829087209 */ /* 0x000fe40007810000 */
[----:B------:R-:W-:-:S02]  /*2310*/  FSEL R27, R27, -INF , P0 ;  /* 0xff8000001b1b7808 */ /* 0x000fc40000000000 */
[----:B------:R-:W-:Y:S02]  /*2320*/  ISETP.NE.AND P0, PT, R6, RZ, PT ;  /* 0x000000ff0600720c */ /* 0x000fe40003f05270 */
[----:B------:R-:W-:Y:S02]  /*2330*/  FMNMX.FTZ R6, R110, R13, !PT ;  /* 0x0000000d6e067209 */ /* 0x000fe40007810000 */
[----:B------:R-:W-:Y:S02]  /*2340*/  FSEL R51, R28, -INF , P1 ;  /* 0xff8000001c337808 */ /* 0x000fe40000800000 */
[----:B------:R-:W-:Y:S02]  /*2350*/  FMNMX.FTZ R13, R111, R6, !PT ;  /* 0x000000066f0d7209 */ /* 0x000fe40007810000 */
[----:B------:R-:W-:Y:S02]  /*2360*/  FMNMX.FTZ R8, R45, R8, !PT ;  /* 0x000000082d087209 */ /* 0x000fe40007810000 */
[----:B------:R-:W-:-:S02]  /*2370*/  FMNMX.FTZ R6, R114, R13, !PT ;  /* 0x0000000d72067209 */ /* 0x000fc40007810000 */
[----:B------:R-:W-:Y:S02]  /*2380*/  FSEL R49, R29, -INF , P2 ;  /* 0xff8000001d317808 */ /* 0x000fe40001000000 */
[----:B------:R-:W-:Y:S02]  /*2390*/  FMNMX.FTZ R15, R115, R6, !PT ;  /* 0x00000006730f7209 */ /* 0x000fe40007810000 */
[----:B------:R-:W-:Y:S02]  /*23a0*/  FMNMX.FTZ R8, R51, R8, !PT ;  /* 0x0000000833087209 */ /* 0x000fe40007810000 */
[----:B------:R-:W-:Y:S02]  /*23b0*/  FMNMX.FTZ R6, R118, R15, !PT ;  /* 0x0000000f76067209 */ /* 0x000fe40007810000 */
[----:B------:R-:W-:Y:S02]  /*23c0*/  FSEL R47, R32, -INF , P3 ;  /* 0xff800000202f7808 */ /* 0x000fe40001800000 */
[----:B------:R-:W-:-:S02]  /*23d0*/  FMNMX.FTZ R15, R119, R6, !PT ;  /* 0x00000006770f7209 */ /* 0x000fc40007810000 */
[----:B------:R-:W-:Y:S02]  /*23e0*/  FMNMX.FTZ R8, R49, R8, !PT ;  /* 0x0000000831087209 */ /* 0x000fe40007810000 */
        /* <DEDUP_REMOVED lines=16> */
[----:B------:R-:W-:-:S02]  /*24f0*/  FMNMX.FTZ R6, R74, R25, !PT ;  /* 0x000000194a067209 */ /* 0x000fc40007810000 */
[----:B------:R-:W-:Y:S01]  /*2500*/  ISETP.GT.AND P1, PT, R5, 0x79, PT ;  /* 0x000000790500780c */ /* 0x000fe20003f24270 */
[----:B------:R-:W0:Y:S01]  /*2510*/  SHFL.BFLY PT, R3, R8, 0x2, 0x1f ;  /* 0x0c401f0008037f89 */ /* 0x000e2200000e0000 */
[----:B------:R-:W-:Y:S02]  /*2520*/  FMNMX.FTZ R29, R75, R6, !PT ;  /* 0x000000064b1d7209 */ /* 0x000fe40007810000 */
[----:B------:R-:W-:Y:S02]  /*2530*/  FSEL R71, R71, -INF , P1 ;  /* 0xff80000047477808 */ /* 0x000fe40000800000 */
[----:B------:R-:W-:Y:S02]  /*2540*/  FMNMX.FTZ R6, R78, R29, !PT ;  /* 0x0000001d4e067209 */ /* 0x000fe40007810000 */
[----:B------:R-:W-:Y:S02]  /*2550*/  P2R R9, PR, RZ, 0x4 ;  /* 0x00000004ff097803 */ /* 0x000fe40000000000 */
[----:B------:R-:W-:-:S02]  /*2560*/  FMNMX.FTZ R29, R79, R6, !PT ;  /* 0x000000064f1d7209 */ /* 0x000fc40007810000 */
[----:B------:R-:W-:Y:S02]  /*2570*/  ISETP.NE.AND P1, PT, R11, RZ, PT ;  /* 0x000000ff0b00720c */ /* 0x000fe40003f25270 */
[----:B------:R-:W-:Y:S02]  /*2580*/  FMNMX.FTZ R6, R82, R29, !PT ;  /* 0x0000001d52067209 */ /* 0x000fe40007810000 */
[----:B------:R-:W-:Y:S02]  /*2590*/  FSEL R30, R30, -INF , P1 ;  /* 0xff8000001e1e7808 */ /* 0x000fe40000800000 */
[----:B------:R-:W-:Y:S02]  /*25a0*/  FMNMX.FTZ R33, R83, R6, !PT ;  /* 0x0000000653217209 */ /* 0x000fe40007810000 */
[----:B------:R-:W-:Y:S02]  /*25b0*/  FSEL R54, R35, -INF , P4 ;  /* 0xff80000023367808 */ /* 0x000fe40002000000 */
[----:B------:R-:W-:-:S02]  /*25c0*/  FMNMX.FTZ R6, R86, R33, !PT ;  /* 0x0000002156067209 */ /* 0x000fc40007810000 */
[----:B------:R-:W-:Y:S02]  /*25d0*/  FSEL R38, R38, -INF , P5 ;  /* 0xff80000026267808 */ /* 0x000fe40002800000 */
        /* <DEDUP_REMOVED lines=16> */
[----:B------:R-:W-:Y:S02]  /*26e0*/  ISETP.NE.AND P2, PT, R9, RZ, PT ;  /* 0x000000ff0900720c */ /* 0x000fe40003f45270 */
        /* <DEDUP_REMOVED lines=9> */
[----:B------:R0:W-:Y:S01]  /*2780*/  MUFU.EX2 R29, R72 ;  /* 0x00000048001d7308 */ /* 0x0001e20000000800 */
[----:B------:R-:W-:Y:S01]  /*2790*/  FSEL R56, R39, -INF , P6 ;  /* 0xff80000027387808 */ /* 0x000fe20003000000 */
[--C-:B------:R-:W-:Y:S01]  /*27a0*/  FFMA.FTZ R5, R104, UR49, -R46.reuse ;  /* 0x0000003168057c23 */ /* 0x100fe2000801082e */
[----:B------:R-:W-:Y:S01]  /*27b0*/  FMNMX.FTZ R35, R53, R6, !PT ;  /* 0x0000000635237209 */ /* 0x000fe20007810000 */
[--C-:B------:R-:W-:Y:S01]  /*27c0*/  FFMA.FTZ R8, R105, UR49, -R46.reuse ;  /* 0x0000003169087c23 */ /* 0x100fe2000801082e */
[----:B------:R-:W-:-:S01]  /*27d0*/  FFMA.FTZ R7, R108, UR49, -R46 ;  /* 0x000000316c077c23 */ /* 0x000fc2000801082e */
[--C-:B------:R-:W-:Y:S01]  /*27e0*/  FFMA.FTZ R10, R109, UR49, -R46.reuse ;  /* 0x000000316d0a7c23 */ /* 0x100fe2000801082e */
[----:B------:R-:W-:Y:S01]  /*27f0*/  FMNMX.FTZ R35, R54, R35, !PT ;  /* 0x0000002336237209 */ /* 0x000fe20007810000 */
[--C-:B------:R-:W-:Y:S01]  /*2800*/  FFMA.FTZ R9, R112, UR49, -R46.reuse ;  /* 0x0000003170097c23 */ /* 0x100fe2000801082e */
[----:B0-----:R-:W-:-:S01]  /*2810*/  FFMA.FTZ R72, R57, UR49, -R46 ;  /* 0x0000003139487c23 */ /* 0x001fc2000801082e */
        /* <DEDUP_REMOVED lines=9> */
[--C-:B------:R-:W-:Y:S01]  /*28b0*/  FFMA.FTZ R14, R117, UR49, -R46.reuse ;  /* 0x00000031750e7c23 */ /* 0x100fe2000801082e */
[----:B------:R-:W1:Y:S01]  /*28c0*/  SHFL.BFLY PT, R73, R6, 0x2, 0x1f ;  /* 0x0c401f0006497f89 */ /* 0x000e6200000e0000 */
[----:B------:R-:W-:-:S01]  /*28d0*/  FFMA.FTZ R88, R88, UR49, -R46 ;  /* 0x0000003158587c23 */ /* 0x000fc2000801082e */
[--C-:B0-----:R-:W-:Y:S01]  /*28e0*/  FFMA.FTZ R72, R45, UR49, -R46.reuse ;  /* 0x000000312d487c23 */ /* 0x101fe2000801082e */
        /* <DEDUP_REMOVED lines=21> */
[----:B-1----:R-:W-:Y:S01]  /*2a40*/  FMNMX.FTZ R73, R6, R73, !PT ;  /* 0x0000004906497209 */ /* 0x002fe20007810000 */
[----:B------:R-:W-:-:S01]  /*2a50*/  FFMA.FTZ R43, R43, UR49, -R46 ;  /* 0x000000312b2b7c23 */ /* 0x000fc2000801082e */
[----:B------:R-:W-:Y:S01]  /*2a60*/  MUFU.EX2 R5, R5 ;  /* 0x0000000500057308 */ /* 0x000fe20000000800 */
[----:B------:R-:W-:-:S02]  /*2a70*/  LOP3.LUT P2, RZ, R120, 0x7f, RZ, 0xc0, !PT ;  /* 0x0000007f78ff7812 */ /* 0x000fc4000784c0ff */
[----:B------:R-:W0:Y:S05]  /*2a80*/  SHFL.BFLY PT, R6, R73, 0x1, 0x1f ;  /* 0x0c201f0049067f89 */ /* 0x000e2a00000e0000 */
[----:B------:R-:W-:Y:S08]  /*2a90*/  MUFU.EX2 R8, R8 ;  /* 0x0000000800087308 */ /* 0x000ff00000000800 */
[----:B------:R-:W-:Y:S08]  /*2aa0*/  MUFU.EX2 R7, R7 ;  /* 0x0000000700077308 */ /* 0x000ff00000000800 */
[----:B------:R-:W1:Y:S01]  /*2ab0*/  MUFU.EX2 R10, R10 ;  /* 0x0000000a000a7308 */ /* 0x000e620000000800 */
[----:B0-----:R-:W-:-:S04]  /*2ac0*/  FMNMX.FTZ R6, R73, R6, !PT ;  /* 0x0000000649067209 */ /* 0x001fc80007810000 */
[C---:B------:R-:W-:Y:S01]  /*2ad0*/  FSETP.NEU.FTZ.AND P1, PT, R6.reuse, -INF , PT ;  /* 0xff8000000600780b */ /* 0x040fe20003f3d000 */
[----:B------:R-:W-:-:S02]  /*2ae0*/  FFMA.FTZ R51, R6, R51, -8 ;  /* 0xc100000006337423 */ /* 0x000fc40000010033 */
[----:B------:R0:W-:Y:S03]  /*2af0*/  MUFU.EX2 R33, R80 ;  /* 0x0000005000217308 */ /* 0x0001e60000000800 */
        /* <DEDUP_REMOVED lines=8> */
[--C-:B0-----:R-:W-:Y:S01]  /*2b80*/  FFMA.FTZ R80, R115, UR49, -R51.reuse ;  /* 0x0000003173507c23 */ /* 0x101fe20008010833 */
        /* <DEDUP_REMOVED lines=27> */
[----:B-1----:R-:W-:-:S04]  /*2d40*/  F2FP.SATFINITE.E4M3.F32.PACK_AB_MERGE_C R152, R10, R7, RZ ;  /* 0x000000070a98723e */ /* 0x002fc800048070ff */
[----:B------:R-:W-:Y:S02]  /*2d50*/  F2FP.SATFINITE.E4M3.F32.PACK_AB_MERGE_C R152, R8, R5, R152 ;  /* 0x000000050898723e */ /* 0x000fe40004807098 */
[----:B------:R1:W-:Y:S08]  /*2d60*/  MUFU.EX2 R13, R88 ;  /* 0x00000058000d7308 */ /* 0x0003f00000000800 */
[----:B------:R-:W4:Y:S01]  /*2d70*/  MUFU.EX2 R65, R65 ;  /* 0x0000004100417308 */ /* 0x000f220000000800 */
[----:B-1----:R-:W-:-:S01]  /*2d80*/  FFMA.FTZ R88, R91, UR49, -R51 ;  /* 0x000000315b587c23 */ /* 0x002fc20008010833 */
[--C-:B------:R-:W-:Y:S01]  /*2d90*/  FFMA.FTZ R91, R78, UR49, -R51.reuse ;  /* 0x000000314e5b7c23 */ /* 0x100fe20008010833 */
[----:B------:R-:W-:-:S01]  /*2da0*/  FFMA.FTZ R78, R82, UR49, -R51 ;  /* 0x00000031524e7c23 */ /* 0x000fc20008010833 */
[----:B------:R-:W-:Y:S01]  /*2db0*/  FFMA.FTZ R82, R86, UR49, -R51 ;  /* 0x0000003156527c23 */ /* 0x000fe20008010833 */
[----:B------:R-:W-:-:S03]  /*2dc0*/  FADD.FTZ R86, R5, R8 ;  /* 0x0000000805567221 */ /* 0x000fc60000010000 */
[----:B------:R-:W1:Y:S01]  /*2dd0*/  MUFU.EX2 R12, R12 ;  /* 0x0000000c000c7308 */ /* 0x000e620000000800 */
[----:B------:R-:W-:-:S01]  /*2de0*/  FADD.FTZ R87, R7, R86 ;  /* 0x0000005607577221 */ /* 0x000fc20000010000 */
[----:B------:R-:W-:Y:S01]  /*2df0*/  FFMA.FTZ R86, R58, UR49, -R51 ;  /* 0x000000313a567c23 */ /* 0x000fe20008010833 */
[----:B------:R-:W-:-:S05]  /*2e00*/  @!P2 VIADD R58, R4, 0x13240 ;  /* 0x00013240043aa836 */ /* 0x000fca0000000000 */
[----:B------:R0:W-:Y:S01]  /*2e10*/  MUFU.EX2 R25, R100 ;  /* 0x0000006400197308 */ /* 0x0001e20000000800 */
[----:B------:R-:W-:-:S04]  /*2e20*/  @!P2 PRMT R58, RZ, 0x654, R58 ;  /* 0x00000654ff3aa816 */ /* 0x000fc8000000003a */
[----:B------:R5:W-:Y:S03]  /*2e30*/  @!P2 SYNCS.ARRIVE.TRANS64.RED.A1T0 RZ, [R58+URZ], RZ ;  /* 0x000000ff3affa9a7 */ /* 0x000be6000810043f */
[----:B------:R-:W1:Y:S01]  /*2e40*/  MUFU.EX2 R80, R80 ;  /* 0x0000005000507308 */ /* 0x000e620000000800 */
[----:B0-----:R-:W-:-:S04]  /*2e50*/  FADD.FTZ R100, R46, R49 ;  /* 0x000000312e647221 */ /* 0x001fc80000010000 */
[----:B--2---:R-:W-:Y:S01]  /*2e60*/  FADD.FTZ R93, R69, R100 ;  /* 0x00000064455d7221 */ /* 0x004fe20000010000 */
[----:B------:R-:W-:-:S01]  /*2e70*/  FADD.FTZ R100, R10, R87 ;  /* 0x000000570a647221 */ /* 0x000fc20000010000 */
[----:B-----5:R-:W-:Y:S01]  /*2e80*/  FFMA.FTZ R58, R62, UR49, -R51 ;  /* 0x000000313e3a7c23 */ /* 0x020fe20008010833 */
[----:B------:R0:W-:Y:S01]  /*2e90*/  MUFU.EX2 R15, R92 ;  /* 0x0000005c000f7308 */ /* 0x0001e20000000800 */
[----:B---3--:R-:W-:-:S01]  /*2ea0*/  FADD.FTZ R102, R84, R93 ;  /* 0x0000005d54667221 */ /* 0x008fc20000010000 */
[----:B------:R-:W-:Y:S01]  /*2eb0*/  FADD.FTZ R87, R9, R100 ;  /* 0x0000006409577221 */ /* 0x000fe20000010000 */
[----:B------:R-:W-:Y:S02]  /*2ec0*/  F2FP.SATFINITE.E4M3.F32.PACK_AB_MERGE_C R69, R84, R69, RZ ;  /* 0x000000455445723e */ /* 0x000fe400048070ff */
[----:B----4-:R-:W-:Y:S01]  /*2ed0*/  FADD.FTZ R93, R65, R102 ;  /* 0x00000066415d7221 */ /* 0x010fe20000010000 */
[----:B-1----:R-:W-:-:S01]  /*2ee0*/  FADD.FTZ R100, R12, R87 ;  /* 0x000000570c647221 */ /* 0x002fc20000010000 */
[----:B------:R-:W-:Y:S01]  /*2ef0*/  F2FP.SATFINITE.E4M3.F32.PACK_AB_MERGE_C R153, R49, R46, R69 ;  /* 0x0000002e3199723e */ /* 0x000fe20004807045 */
[----:B------:R-:W1:Y:S01]  /*2f00*/  MUFU.EX2 R11, R11 ;  /* 0x0000000b000b7308 */ /* 0x000e620000000800 */
[----:B0-----:R-:W-:-:S01]  /*2f10*/  FFMA.FTZ R92, R119, UR49, -R51 ;  /* 0x00000031775c7c23 */ /* 0x001fc20008010833 */
[----:B------:R-:W-:Y:S01]  /*2f20*/  FADD.FTZ R102, R80, R93 ;  /* 0x0000005d50667221 */ /* 0x000fe20000010000 */
[----:B------:R-:W-:-:S02]  /*2f30*/  IMAD.MOV.U32 R49, RZ, RZ, R55 ;  /* 0x000000ffff317224 */ /* 0x000fc400078e0037 */
[----:B------:R-:W-:-:S03]  /*2f40*/  IMAD.MOV.U32 R46, RZ, RZ, R55 ;  /* 0x000000ffff2e7224 */ /* 0x000fc600078e0037 */
[----:B------:R-:W0:Y:S08]  /*2f50*/  MUFU.EX2 R81, R81 ;  /* 0x0000005100517308 */ /* 0x000e300000000800 */
[----:B------:R-:W2:Y:S01]  /*2f60*/  MUFU.EX2 R14, R14 ;  /* 0x0000000e000e7308 */ /* 0x000ea20000000800 */
[----:B-1----:R-:W-:-:S07]  /*2f70*/  FADD.FTZ R87, R11, R100 ;  /* 0x000000640b577221 */ /* 0x002fce0000010000 */
[----:B------:R-:W1:Y:S01]  /*2f80*/  MUFU.EX2 R92, R92 ;  /* 0x0000005c005c7308 */ /* 0x000e620000000800 */
[----:B0-----:R-:W-:-:S07]  /*2f90*/  FADD.FTZ R93, R81, R102 ;  /* 0x00000066515d7221 */ /* 0x001fce0000010000 */
[----:B------:R-:W-:Y:S01]  /*2fa0*/  MUFU.EX2 R73, R73 ;  /* 0x0000004900497308 */ /* 0x000fe20000000800 */
[----:B--2---:R-:W-:-:S01]  /*2fb0*/  FADD.FTZ R62, R14, R87 ;  /* 0x000000570e3e7221 */ /* 0x004fc20000010000 */
[----:B------:R-:W-:-:S03]  /*2fc0*/  F2FP.SATFINITE.E4M3.F32.PACK_AB_MERGE_C R154, R14, R11, RZ ;  /* 0x0000000b0e9a723e */ /* 0x000fc600048070ff */
[----:B------:R-:W-:Y:S01]  /*2fd0*/  FADD.FTZ R87, R13, R62 ;  /* 0x0000003e0d577221 */ /* 0x000fe20000010000 */
[----:B------:R-:W-:Y:S02]  /*2fe0*/  F2FP.SATFINITE.E4M3.F32.PACK_AB_MERGE_C R154, R12, R9, R154 ;  /* 0x000000090c9a723e */ /* 0x000fe4000480709a */
[----:B------:R-:W0:Y:S01]  /*2ff0*/  MUFU.EX2 R20, R20 ;  /* 0x0000001400147308 */ /* 0x000e220000000800 */
[----:B-1----:R-:W-:-:S04]  /*3000*/  F2FP.SATFINITE.E4M3.F32.PACK_AB_MERGE_C R81, R92, R81, RZ ;  /* 0x000000515c51723e */ /* 0x002fc800048070ff */
[----:B------:R-:W-:-:S03]  /*3010*/  F2FP.SATFINITE.E4M3.F32.PACK_AB_MERGE_C R155, R80, R65, R81 ;  /* 0x00000041509b723e */ /* 0x000fc60004807051 */
[----:B------:R-:W-:Y:S08]  /*3020*/  MUFU.EX2 R88, R88 ;  /* 0x0000005800587308 */ /* 0x000ff00000000800 */
[----:B------:R-:W-:Y:S01]  /*3030*/  MUFU.EX2 R85, R85 ;  /* 0x0000005500557308 */ /* 0x000fe20000000800 */
[----:B0-----:R-:W-:-:S04]  /*3040*/  FADD.FTZ R62, R20, R87 ;  /* 0x00000057143e7221 */ /* 0x001fc80000010000 */
[----:B------:R-:W-:Y:S01]  /*3050*/  FADD.FTZ R87, R15, R62 ;  /* 0x0000003e0f577221 */ /* 0x000fe20000010000 */
[----:B------:R-:W-:-:S02]  /*3060*/  FFMA.FTZ R62, R26, UR49, -R51 ;  /* 0x000000311a3e7c23 */ /* 0x000fc40008010833 */
[----:B------:R-:W0:Y:S08]  /*3070*/  MUFU.EX2 R24, R24 ;  /* 0x0000001800187308 */ /* 0x000e300000000800 */
[----:B------:R-:W1:Y:S08]  /*3080*/  MUFU.EX2 R94, R94 ;  /* 0x0000005e005e7308 */ /* 0x000e700000000800 */
[----:B------:R2:W-:Y:S01]  /*3090*/  MUFU.EX2 R4, R86 ;  /* 0x0000005600047308 */ /* 0x0005e20000000800 */
[----:B0-----:R-:W-:-:S01]  /*30a0*/  FADD.FTZ R100, R24, R87 ;  /* 0x0000005718647221 */ /* 0x001fc20000010000 */
[----:B------:R-:W-:Y:S01]  /*30b0*/  F2FP.SATFINITE.E4M3.F32.PACK_AB_MERGE_C R136, R24, R15, RZ ;  /* 0x0000000f1888723e */ /* 0x000fe200048070ff */
[----:B------:R-:W-:-:S03]  /*30c0*/  IMAD.MOV.U32 R24, RZ, RZ, R55 ;  /* 0x000000ffff187224 */ /* 0x000fc600078e0037 */
[----:B------:R-:W-:Y:S02]  /*30d0*/  F2FP.SATFINITE.E4M3.F32.PACK_AB_MERGE_C R136, R20, R13, R136 ;  /* 0x0000000d1488723e */ /* 0x000fe40004807088 */
[----:B------:R0:W3:Y:S01]  /*30e0*/  MUFU.EX2 R21, R96 ;  /* 0x0000006000157308 */ /* 0x0000e20000000800 */
[----:B--2---:R-:W-:-:S04]  /*30f0*/  FADD.FTZ R86, R92, R93 ;  /* 0x0000005d5c567221 */ /* 0x004fc80000010000 */
[----:B------:R-:W-:-:S03]  /*3100*/  FADD.FTZ R93, R73, R86 ;  /* 0x00000056495d7221 */ /* 0x000fc60000010000 */
[----:B------:R-:W2:Y:S01]  /*3110*/  MUFU.EX2 R77, R77 ;  /* 0x0000004d004d7308 */ /* 0x000ea20000000800 */
[----:B------:R-:W-:-:S01]  /*3120*/  FADD.FTZ R86, R88, R93 ;  /* 0x0000005d58567221 */ /* 0x000fc20000010000 */
[----:B0-----:R-:W-:-:S03]  /*3130*/  FFMA.FTZ R96, R103, UR49, -R51 ;  /* 0x0000003167607c23 */ /* 0x001fc60008010833 */
[----:B------:R-:W-:Y:S01]  /*3140*/  FADD.FTZ R93, R85, R86 ;  /* 0x00000056555d7221 */ /* 0x000fe20000010000 */
[----:B------:R-:W-:-:S01]  /*3150*/  FFMA.FTZ R86, R27, UR49, -R51 ;  /* 0x000000311b567c23 */ /* 0x000fc20008010833 */
[----:B------:R-:W-:Y:S01]  /*3160*/  FFMA.FTZ R51, R56, UR49, -R51 ;  /* 0x0000003138337c23 */ /* 0x000fe20008010833 */
[----:B------:R-:W0:Y:S01]  /*3170*/  MUFU.EX2 R28, R28 ;  /* 0x0000001c001c7308 */ /* 0x000e220000000800 */
[----:B-1----:R-:W-:-:S01]  /*3180*/  FADD.FTZ R102, R94, R93 ;  /* 0x0000005d5e667221 */ /* 0x002fc20000010000 */
[----:B---3--:R-:W-:Y:S01]  /*3190*/  FADD.FTZ R27, R21, R100 ;  /* 0x00000064151b7221 */ /* 0x008fe20000010000 */
[----:B------:R-:W-:-:S04]  /*31a0*/  F2FP.SATFINITE.E4M3.F32.PACK_AB_MERGE_C R85, R94, R85, RZ ;  /* 0x000000555e55723e */ /* 0x000fc800048070ff */
[----:B------:R-:W-:Y:S01]  /*31b0*/  F2FP.SATFINITE.E4M3.F32.PACK_AB_MERGE_C R137, R88, R73, R85 ;  /* 0x000000495889723e */ /* 0x000fe20004807055 */
[----:B------:R-:W1:Y:S01]  /*31c0*/  MUFU.EX2 R90, R90 ;  /* 0x0000005a005a7308 */ /* 0x000e620000000800 */
[----:B--2---:R-:W-:-:S07]  /*31d0*/  FADD.FTZ R87, R77, R102 ;  /* 0x000000664d577221 */ /* 0x004fce0000010000 */
[----:B------:R-:W2:Y:S01]  /*31e0*/  MUFU.EX2 R89, R89 ;  /* 0x0000005900597308 */ /* 0x000ea20000000800 */
[----:B0-----:R-:W-:-:S07]  /*31f0*/  FADD.FTZ R100, R28, R27 ;  /* 0x0000001b1c647221 */ /* 0x001fce0000010000 */
[----:B------:R-:W0:Y:S01]  /*3200*/  MUFU.EX2 R32, R32 ;  /* 0x0000002000207308 */ /* 0x000e220000000800 */
[----:B-1----:R-:W-:-:S01]  /*3210*/  FADD.FTZ R102, R90, R87 ;  /* 0x000000575a667221 */ /* 0x002fc20000010000 */
[----:B------:R-:W-:-:S06]  /*3220*/  FADD.FTZ R87, R25, R100 ;  /* 0x0000006419577221 */ /* 0x000fcc0000010000 */
[----:B------:R-:W1:Y:S01]  /*3230*/  MUFU.EX2 R96, R96 ;  /* 0x0000006000607308 */ /* 0x000e620000000800 */
[----:B--2---:R-:W-:-:S07]  /*3240*/  FADD.FTZ R93, R89, R102 ;  /* 0x00000066595d7221 */ /* 0x004fce0000010000 */
[----:B------:R-:W2:Y:S01]  /*3250*/  MUFU.EX2 R74, R74 ;  /* 0x0000004a004a7308 */ /* 0x000ea20000000800 */
[----:B0-----:R-:W-:-:S01]  /*3260*/  FADD.FTZ R56, R32, R87 ;  /* 0x0000005720387221 */ /* 0x001fc20000010000 */
[----:B------:R-:W-:Y:S01]  /*3270*/  F2FP.SATFINITE.E4M3.F32.PACK_AB_MERGE_C R138, R32, R25, RZ ;  /* 0x00000019208a723e */ /* 0x000fe200048070ff */
[--C-:B------:R-:W-:Y:S02]  /*3280*/  IMAD.MOV.U32 R32, RZ, RZ, R55.reuse ;  /* 0x000000ffff207224 */ /* 0x100fe400078e0037 */
        /* <DEDUP_REMOVED lines=20> */
[----:B------:R-:W-:Y:S01]  /*33d0*/  FADD.FTZ R48, R48, R7 ;  /* 0x0000000730307221 */ /* 0x000fe20000010000 */
[----:B------:R-:W-:Y:S02]  /*33e0*/  IMAD.MOV.U32 R37, RZ, RZ, R55 ;  /* 0x000000ffff257224 */ /* 0x000fe400078e0037 */
[----:B------:R-:W-:Y:S01]  /*33f0*/  F2FP.SATFINITE.E4M3.F32.PACK_AB_MERGE_C R140, R36, R29, R140 ;  /* 0x0000001d248c723e */ /* 0x000fe2000480708c */
[----:B------:R-:W-:-:S01]  /*3400*/  FADD.FTZ R15, R33, R48 ;  /* 0x00000030210f7221 */ /* 0x000fc20000010000 */
[----:B------:R-:W-:Y:S01]  /*3410*/  IMAD.MOV.U32 R48, RZ, RZ, R55 ;  /* 0x000000ffff307224 */ /* 0x000fe200078e0037 */
[----:B------:R-:W1:Y:S01]  /*3420*/  MUFU.EX2 R40, R40 ;  /* 0x0000002800287308 */ /* 0x000e620000000800 */
[----:B--2---:R-:W-:-:S01]  /*3430*/  FADD.FTZ R11, R98, R11 ;  /* 0x0000000b620b7221 */ /* 0x004fc20000010000 */
[----:B------:R-:W-:Y:S01]  /*3440*/  F2FP.SATFINITE.E4M3.F32.PACK_AB_MERGE_C R91, R98, R91, RZ ;  /* 0x0000005b625b723e */ /* 0x000fe200048070ff */
[----:B------:R-:W-:-:S02]  /*3450*/  IMAD.MOV.U32 R36, RZ, RZ, R55 ;  /* 0x000000ffff247224 */ /* 0x000fc400078e0037 */
[----:B------:R-:W-:Y:S01]  /*3460*/  IMAD.MOV.U32 R29, RZ, RZ, R55 ;  /* 0x000000ffff1d7224 */ /* 0x000fe200078e0037 */
        /* <DEDUP_REMOVED lines=15> */
[--C-:B------:R-:W-:Y:S02]  /*3560*/  IMAD.MOV.U32 R50, RZ, RZ, R55.reuse ;  /* 0x000000ffff327224 */ /* 0x100fe400078e0037 */
[----:B------:R-:W2:Y:S01]  /*3570*/  MUFU.EX2 R59, R59 ;  /* 0x0000003b003b7308 */ /* 0x000ea20000000800 */
[C---:B0-----:R-:W-:Y:S01]  /*3580*/  F2FP.SATFINITE.E4M3.F32.PACK_AB_MERGE_C R82, R83.reuse, R82, RZ ;  /* 0x000000525352723e */ /* 0x041fe200048070ff */
[----:B------:R-:W-:Y:S01]  /*3590*/  FADD.FTZ R83, R83, R8 ;  /* 0x0000000853537221 */ /* 0x000fe20000010000 */
[----:B------:R-:W-:Y:S02]  /*35a0*/  IMAD.MOV.U32 R40, RZ, RZ, R55 ;  /* 0x000000ffff287224 */ /* 0x000fe400078e0037 */
[----:B------:R-:W-:Y:S01]  /*35b0*/  F2FP.SATFINITE.E4M3.F32.PACK_AB_MERGE_C R143, R79, R78, R82 ;  /* 0x0000004e4f8f723e */ /* 0x000fe20004807052 */
[----:B------:R-:W-:-:S01]  /*35c0*/  FADD.FTZ R10, R4, R83 ;  /* 0x00000053040a7221 */ /* 0x000fc20000010000 */
[----:B------:R-:W-:Y:S01]  /*35d0*/  IMAD.MOV.U32 R33, RZ, RZ, R55 ;  /* 0x000000ffff217224 */ /* 0x000fe200078e0037 */
[----:B------:R-:W0:Y:S01]  /*35e0*/  MUFU.EX2 R39, R39 ;  /* 0x0000002700277308 */ /* 0x000e220000000800 */
[----:B-1----:R-:W-:-:S01]  /*35f0*/  FADD.FTZ R8, R34, R31 ;  /* 0x0000001f22087221 */ /* 0x002fc20000010000 */
[----:B------:R-:W-:-:S03]  /*3600*/  IMAD.MOV.U32 R31, RZ, RZ, R55 ;  /* 0x000000ffff1f7224 */ /* 0x000fc600078e0037 */
        /* <DEDUP_REMOVED lines=15> */
[--C-:B------:R-:W-:Y:S02]  /*3700*/  IMAD.MOV.U32 R35, RZ, RZ, R55.reuse ;  /* 0x000000ffff237224 */ /* 0x100fe400078e0037 */
[----:B------:R-:W-:Y:S01]  /*3710*/  F2FP.SATFINITE.E4M3.F32.PACK_AB_MERGE_C R145, R59, R4, R58 ;  /* 0x000000043b91723e */ /* 0x000fe2000480703a */
[----:B------:R-:W-:Y:S02]  /*3720*/  IMAD.MOV.U32 R34, RZ, RZ, R55 ;  /* 0x000000ffff227224 */ /* 0x000fe400078e0037 */
        /* <DEDUP_REMOVED lines=8> */
[----:B------:R-:W1:Y:S08]  /*37b0*/  MUFU.EX2 R70, R70 ;  /* 0x0000004600467308 */ /* 0x000e700000000800 */
[----:B------:R-:W2:Y:S01]  /*37c0*/  MUFU.EX2 R71, R71 ;  /* 0x0000004700477308 */ /* 0x000ea20000000800 */
[----:B0-----:R-:W-:Y:S01]  /*37d0*/  F2FP.SATFINITE.E4M3.F32.PACK_AB_MERGE_C R11, R68, R61, RZ ;  /* 0x0000003d440b723e */ /* 0x001fe200048070ff */
[----:B------:R-:W-:-:S03]  /*37e0*/  FADD.FTZ R61, R61, R10 ;  /* 0x0000000a3d3d7221 */ /* 0x000fc60000010000 */
[----:B------:R-:W-:Y:S01]  /*37f0*/  F2FP.SATFINITE.E4M3.F32.PACK_AB_MERGE_C R146, R64, R57, R11 ;  /* 0x000000394092723e */ /* 0x000fe2000480700b */
[----:B------:R-:W-:-:S02]  /*3800*/  FADD.FTZ R68, R68, R61 ;  /* 0x0000003d44447221 */ /* 0x000fc40000010000 */
[----:B------:R-:W-:Y:S01]  /*3810*/  MUFU.EX2 R45, R45 ;  /* 0x0000002d002d7308 */ /* 0x000fe20000000800 */
[----:B-1----:R-:W-:-:S07]  /*3820*/  FADD.FTZ R8, R70, R9 ;  /* 0x0000000946087221 */ /* 0x002fce0000010000 */
[----:B------:R-:W0:Y:S01]  /*3830*/  MUFU.EX2 R76, R76 ;  /* 0x0000004c004c7308 */ /* 0x000e220000000800 */
[----:B--2---:R-:W-:-:S01]  /*3840*/  FADD.FTZ R8, R71, R8 ;  /* 0x0000000847087221 */ /* 0x004fc20000010000 */
        /* <DEDUP_REMOVED lines=28> */
[----:B------:R-:W2:Y:S01]  /*3a10*/  MUFU.EX2 R42, R42 ;  /* 0x0000002a002a7308 */ /* 0x000ea20000000800 */
[----:B-1----:R-:W-:-:S07]  /*3a20*/  FADD.FTZ R5, R47, R76 ;  /* 0x0000004c2f057221 */ /* 0x002fce0000010000 */
[----:B------:R-:W1:Y:S01]  /*3a30*/  MUFU.EX2 R54, R54 ;  /* 0x0000003600367308 */ /* 0x000e620000000800 */
[----:B0-----:R-:W-:-:S07]  /*3a40*/  FADD.FTZ R9, R53, R8 ;  /* 0x0000000835097221 */ /* 0x001fce0000010000 */
[----:B------:R-:W-:Y:S01]  /*3a50*/  MUFU.EX2 R44, R44 ;  /* 0x0000002c002c7308 */ /* 0x000fe20000000800 */
[----:B--2---:R-:W-:-:S07]  /*3a60*/  FADD.FTZ R5, R42, R5 ;  /* 0x000000052a057221 */ /* 0x004fce0000010000 */
[----:B------:R-:W0:Y:S01]  /*3a70*/  MUFU.EX2 R43, R43 ;  /* 0x0000002b002b7308 */ /* 0x000e220000000800 */
[----:B-1----:R-:W-:-:S07]  /*3a80*/  FADD.FTZ R9, R54, R9 ;  /* 0x0000000936097221 */ /* 0x002fce0000010000 */
[----:B------:R-:W1:Y:S08]  /*3a90*/  MUFU.EX2 R38, R38 ;  /* 0x0000002600267308 */ /* 0x000e700000000800 */
[----:B------:R-:W2:Y:S01]  /*3aa0*/  MUFU.EX2 R51, R51 ;  /* 0x0000003300337308 */ /* 0x000ea20000000800 */
[----:B0-----:R-:W-:Y:S01]  /*3ab0*/  F2FP.SATFINITE.E4M3.F32.PACK_AB_MERGE_C R10, R43, R44, RZ ;  /* 0x0000002c2b0a723e */ /* 0x001fe200048070ff */
[----:B------:R-:W-:-:S03]  /*3ac0*/  FADD.FTZ R44, R44, R5 ;  /* 0x000000052c2c7221 */ /* 0x000fc60000010000 */
[----:B------:R-:W-:Y:S01]  /*3ad0*/  F2FP.SATFINITE.E4M3.F32.PACK_AB_MERGE_C R150, R42, R47, R10 ;  /* 0x0000002f2a96723e */ /* 0x000fe2000480700a */
[----:B------:R-:W-:-:S01]  /*3ae0*/  FADD.FTZ R5, R43, R44 ;  /* 0x0000002c2b057221 */ /* 0x000fc20000010000 */
[----:B------:R-:W-:Y:S02]  /*3af0*/  IMAD.MOV.U32 R47, RZ, RZ, R55 ;  /* 0x000000ffff2f7224 */ /* 0x000fe400078e0037 */
[----:B-1----:R-:W-:-:S01]  /*3b00*/  FADD.FTZ R4, R38, R9 ;  /* 0x0000000926047221 */ /* 0x002fc20000010000 */
[--C-:B------:R-:W-:Y:S02]  /*3b10*/  IMAD.MOV.U32 R44, RZ, RZ, R55.reuse ;  /* 0x000000ffff2c7224 */ /* 0x100fe400078e0037 */
[--C-:B------:R-:W-:Y:S02]  /*3b20*/  IMAD.MOV.U32 R43, RZ, RZ, R55.reuse ;  /* 0x000000ffff2b7224 */ /* 0x100fe400078e0037 */
[--C-:B------:R-:W-:Y:S01]  /*3b30*/  IMAD.MOV.U32 R42, RZ, RZ, R55.reuse ;  /* 0x000000ffff2a7224 */ /* 0x100fe200078e0037 */
[C---:B--2---:R-:W-:Y:S01]  /*3b40*/  F2FP.SATFINITE.E4M3.F32.PACK_AB_MERGE_C R8, R51.reuse, R38, RZ ;  /* 0x000000263308723e */ /* 0x044fe200048070ff */
[----:B------:R-:W-:Y:S01]  /*3b50*/  FADD.FTZ R4, R51, R4 ;  /* 0x0000000433047221 */ /* 0x000fe20000010000 */
[----:B------:R-:W-:-:S02]  /*3b60*/  IMAD.MOV.U32 R51, RZ, RZ, R55 ;  /* 0x000000ffff337224 */ /* 0x000fc400078e0037 */
        /* <DEDUP_REMOVED lines=26> */
.L_x_10778:
[----:B------:R-:W-:-:S04]  /*3d10*/  UISETP.NE.AND UP0, UPT, UR17, 0x1, UPT ;  /* 0x000000011100788c */ /* 0x000fc8000bf05270 */
[----:B------:R-:W-:-:S04]  /*3d20*/  USEL UR42, URZ, 0x1, UP0 ;  /* 0x000000013f2a7887 */ /* 0x000fc80008000000 */
[----:B------:R-:W-:Y:S01]  /*3d30*/  ULOP3.LUT UR42, UR18, UR42, URZ, 0x3c, !UPT ;  /* 0x0000002a122a7292 */ /* 0x000fe2000f8e3c3f */
[----:B------:R-:W-:Y:S11]  /*3d40*/  @!P0 BRA `(.L_x_10769) ;  /* 0x0000000000048947 */ /* 0x000ff60003800000 */
[----:B------:R-:W-:Y:S01]  /*3d50*/  BPT.TRAP 0x1 ;  /* 0x000000040000795c */ /* 0x000fe20000300000 */
.L_x_10769:
        /* <DEDUP_REMOVED lines=9> */
.L_x_10770:
[----:B-1----:R-:W-:Y:S05]  /*3df0*/  @P1 BRA `(.L_x_10771) ;  /* 0x0000000000081947 */ /* 0x002fea0003800000 */
[----:B------:R-:W1:Y:S02]  /*3e00*/  SYNCS.PHASECHK.TRANS64.TRYWAIT P1, [UR16+0x13230], R3 ;  /* 0x01323003ff0075a7 */ /* 0x000e640008020150 */
[----:B-1----:R-:W-:Y:S05]  /*3e10*/  @!P1 BRA `(.L_x_10772) ;  /* 0x0000006800189947 */ /* 0x002fea0003800000 */
.L_x_10771:
[----:B------:R-:W-:Y:S01]  /*3e20*/  R2UR UR19, R0 ;  /* 0x00000000001372ca */ /* 0x000fe200000e0000 */
[----:B------:R-:W-:Y:S01]  /*3e30*/  WARPGROUP.ARRIVE ;  /* 0x00000000000079c5 */ /* 0x000fe20000000000 */
[----:B------:R-:W-:Y:S01]  /*3e40*/  UMOV UR39, 0x80000020 ;  /* 0x8000002000277882 */ /* 0x000fe20000000000 */
[----:B------:R-:W-:Y:S01]  /*3e50*/  UMOV UR8, UR36 ;  /* 0x0000002400087c82 */ /* 0x000fe20008000000 */
[----:B------:R-:W-:Y:S01]  /*3e60*/  UMOV UR9, UR37 ;  /* 0x0000002500097c82 */ /* 0x000fe20008000000 */
[----:B------:R-:W-:Y:S01]  /*3e70*/  UMOV UR11, 0x80000020 ;  /* 0x80000020000b7882 */ /* 0x000fe20000000000 */
[----:B------:R-:W-:Y:S01]  /*3e80*/  UMOV UR12, UR36 ;  /* 0x00000024000c7c82 */ /* 0x000fe20008000000 */
[----:B------:R-:W-:Y:S01]  /*3e90*/  UMOV UR13, UR37 ;  /* 0x00000025000d7c82 */ /* 0x000fe20008000000 */
[----:B------:R-:W-:Y:S01]  /*3ea0*/  UMOV UR15, 0x80000020 ;  /* 0x80000020000f7882 */ /* 0x000fe20000000000 */
[----:B------:R-:W-:-:S04]  /*3eb0*/  UMOV UR7, 0x80000020 ;  /* 0x8000002000077882 */ /* 0x000fc80000000000 */
[----:B------:R-:W-:-:S04]  /*3ec0*/  UIMAD UR19, UR43, 0x280, UR19 ;  /* 0x000002802b1378a4 */ /* 0x000fc8000f8e0213 */
[----:B------:R-:W-:Y:S02]  /*3ed0*/  UIADD3 UR10, UR19, 0x80, URZ ;  /* 0x00000080130a7890 */ /* 0x000fe4000fffe03f */
[----:B------:R-:W-:Y:S02]  /*3ee0*/  UIADD3 UR14, UR19, 0x100, URZ ;  /* 0x00000100130e7890 */ /* 0x000fe4000fffe03f */
[----:B------:R-:W-:Y:S01]  /*3ef0*/  UMOV UR38, UR19 ;  /* 0x0000001300267c82 */ /* 0x000fe20008000000 */
[----:B------:R-:W-:Y:S01]  /*3f00*/  UIADD3 UR6, UR19, 0x200, URZ ;  /* 0x0000020013067890 */ /* 0x000fe2000fffe03f */
        /* <DEDUP_REMOVED lines=49> */
.L_x_10773:
[----:B------:R-:W-:Y:S01]  /*4220*/  ULEA UR9, UR17, UR48, 0x3 ;  /* 0x0000003011097291 */ /* 0x000fe2000f8e183f */
[----:B01----:R-:W-:-:S05]  /*4230*/  IMAD.U32 R3, RZ, RZ, UR18 ;  /* 0x00000012ff037e24 */ /* 0x003fca000f8e00ff */
[----:B------:R-:W-:-:S04]  /*4240*/  SHF.L.U32 R3, R3, 0x1f, RZ ;  /* 0x0000001f03037819 */ /* 0x000fc800000006ff */
[----:B------:R0:W1:Y:S01]  /*4250*/  SYNCS.PHASECHK.TRANS64.TRYWAIT P1, [UR9+0x13250], R3 ;  /* 0x01325003ff0075a7 */ /* 0x0000620008020149 */
[----:B------:R-:W-:Y:S05]  /*4260*/  @!P0 BRA `(.L_x_10774) ;  /* 0x0000000000048947 */ /* 0x000fea0003800000 */
[----:B------:R-:W-:Y:S01]  /*4270*/  BPT.TRAP 0x1 ;  /* 0x000000040000795c */ /* 0x000fe20000300000 */
.L_x_10774:
[----:B-1----:R-:W-:Y:S05]  /*4280*/  @P1 BRA `(.L_x_10775) ;  /* 0x0000000000081947 */ /* 0x002fea0003800000 */
[----:B------:R-:W1:Y:S02]  /*4290*/  SYNCS.PHASECHK.TRANS64.TRYWAIT P1, [UR9+0x13250], R3 ;  /* 0x01325003ff0075a7 */ /* 0x000e640008020149 */
[----:B-1----:R-:W-:Y:S05]  /*42a0*/  @!P1 BRA `(.L_x_10776) ;  /* 0x00000064000c9947 */ /* 0x002fea0003800000 */
.L_x_10775:
[----:B-1----:R-:W-:Y:S01]  /*42b0*/  FMNMX.FTZ R6, R120, R7, !PT ;  /* 0x0000000778067209 */ /* 0x002fe20007810000 */
[----:B------:R-:W-:Y:S01]  /*42c0*/  UIADD3 UR6, UR48, 0x1000, URZ ;  /* 0x0000100030067890 */ /* 0x000fe2000fffe03f */
[----:B------:R-:W-:Y:S01]  /*42d0*/  FMNMX.FTZ R8, R122, R9, !PT ;  /* 0x000000097a087209 */ /* 0x000fe20007810000 */
[----:B------:R-:W-:Y:S01]  /*42e0*/  WARPGROUP.ARRIVE ;  /* 0x00000000000079c5 */ /* 0x000fe20000000000 */
[----:B0-----:R-:W-:Y:S01]  /*42f0*/  FMNMX.FTZ R3, R121, R6, !PT ;  /* 0x0000000679037209 */ /* 0x001fe20007810000 */
[----:B------:R-:W-:Y:S01]  /*4300*/  USHF.R.U32.HI UR6, URZ, 0x4, UR6 ;  /* 0x000000043f067899 */ /* 0x000fe20008011606 */
[----:B------:R-:W-:Y:S01]  /*4310*/  FMNMX.FTZ R11, R123, R8, !PT ;  /* 0x000000087b0b7209 */ /* 0x000fe20007810000 */
[----:B------:R-:W-:Y:S01]  /*4320*/  UMOV UR7, 0xc0000010 ;  /* 0xc000001000077882 */ /* 0x000fe20000000000 */
        /* <DEDUP_REMOVED lines=11> */
[----:B------:R-:W-:Y:S01]  /*43e0*/  FMNMX.FTZ R6, R132, R3, !PT ;  /* 0x0000000384067209 */ /* 0x000fe20007810000 */
[----:B------:R-:W-:Y:S01]  /*43f0*/  UMOV UR6, UR8 ;  /* 0x0000000800067c82 */ /* 0x000fe20008000000 */
[----:B------:R-:W-:Y:S01]  /*4400*/  FMNMX.FTZ R8, R134, R11, !PT ;  /* 0x0000000b86087209 */ /* 0x000fe20007810000 */
[----:B------:R-:W-:Y:S01]  /*4410*/  QGMMA.64x64x32.F32.E4M3.E4M3 R24, R152, gdesc[UR4], R24, gsb0 ;  /* 0x00e0000498187df3 */ /* 0x000fe20008000818 */
[----:B------:R-:W-:Y:S01]  /*4420*/  FMNMX.FTZ R3, R133, R6, !PT ;  /* 0x0000000685037209 */ /* 0x000fe20007810000 */
        /* <DEDUP_REMOVED lines=39> */
[----:B------:R-:W-:Y:S01]  /*46a0*/  FMNMX.FTZ R6, R76, R3, !PT ;  /* 0x000000034c067209 */ /* 0x000fe20007810000 */
[----:B------:R-:W-:Y:S02]  /*46b0*/  WARPGROUP.DEPBAR.LE gsb0, 0x0 ;  /* 0x00008000000079c5 */ /* 0x000fe40000010000 */
[----:B------:R-:W-:Y:S01]  /*46c0*/  FMNMX.FTZ R8, R78, R11, !PT ;  /* 0x0000000b4e087209 */ /* 0x000fe20007810000 */
[----:B------:R-:W-:Y:S01]  /*46d0*/  WARPGROUP.ARRIVE ;  /* 0x00000000000079c5 */ /* 0x000fe20000000000 */
[----:B------:R-:W-:-:S05]  /*46e0*/  FMNMX.FTZ R3, R77, R6, !PT ;  /* 0x000000064d037209 */ /* 0x000fca0007810000 */
[----:B------:R-:W0:Y:S01]  /*46f0*/  S2R R155, SR_TID.X ;  /* 0x00000000009b7919 */ /* 0x000e220000002100 */
[----:B------:R-:W-:Y:S02]  /*4700*/  FMNMX.FTZ R11, R79, R8, !PT ;  /* 0x000000084f0b7209 */ /* 0x000fe40007810000 */
        /* <DEDUP_REMOVED lines=28> */
[----:B------:R-:W0:Y:S04]  /*48d0*/  SHFL.BFLY PT, R3, R6, 0x2, 0x1f ;  /* 0x0c401f0006037f89 */ /* 0x000e2800000e0000 */
[----:B------:R-:W1:Y:S01]  /*48e0*/  SHFL.BFLY PT, R11, R8, 0x2, 0x1f ;  /* 0x0c401f00080b7f89 */ /* 0x000e6200000e0000 */
[----:B0-----:R-:W-:Y:S02]  /*48f0*/  FMNMX.FTZ R10, R6, R3, !PT ;  /* 0x00000003060a7209 */ /* 0x001fe40007810000 */
[----:B-1----:R-:W-:-:S03]  /*4900*/  FMNMX.FTZ R11, R8, R11, !PT ;  /* 0x0000000b080b7209 */ /* 0x002fc60007810000 */
[----:B------:R-:W0:Y:S01]  /*4910*/  SHFL.BFLY PT, R3, R10, 0x1, 0x1f ;  /* 0x0c201f000a037f89 */ /* 0x000e2200000e0000 */
[----:B------:R-:W-:Y:S02]  /*4920*/  WARPGROUP.DEPBAR.LE gsb0, 0x0 ;  /* 0x00008000000079c5 */ /* 0x000fe40000010000 */
[----:B------:R-:W-:Y:S01]  /*4930*/  WARPGROUP.ARRIVE ;  /* 0x00000000000079c5 */ /* 0x000fe20000000000 */
[----:B------:R-:W1:Y:S05]  /*4940*/  SHFL.BFLY PT, R12, R11, 0x1, 0x1f ;  /* 0x0c201f000b0c7f89 */ /* 0x000e6a00000e0000 */
[----:B------:R-:W-:Y:S01]  /*4950*/  QGMMA.64x64x32.F32.E4M3.E4M3 R24, R140, gdesc[UR4], R24, gsb0 ;  /* 0x00e000048c187df3 */ /* 0x000fe20008000818 */
[----:B------:R-:W-:Y:S01]  /*4960*/  UIADD3 UR6, UR8, 0x180, URZ ;  /* 0x0000018008067890 */ /* 0x000fe2000fffe03f */
[----:B------:R-:W-:Y:S01]  /*4970*/  UMOV UR7, 0xc0000010 ;  /* 0xc000001000077882 */ /* 0x000fe20000000000 */
        /* <DEDUP_REMOVED lines=57> */
[----:B------:R-:W-:-:S02]  /*4d10*/  WARPGROUP.DEPBAR.LE gsb0, 0x0 ;  /* 0x00008000000079c5 */ /* 0x000fc40000010000 */
[----:B------:R-:W-:Y:S01]  /*4d20*/  WARPGROUP.ARRIVE ;  /* 0x00000000000079c5 */ /* 0x000fe20000000000 */
[----:B------:R-:W-:-:S01]  /*4d30*/  FFMA.FTZ R125, R131, UR49, -R69 ;  /* 0x00000031837d7c23 */ /* 0x000fc20008010845 */
[--C-:B------:R-:W-:Y:S01]  /*4d40*/  FFMA.FTZ R126, R134, UR49, -R69.reuse ;  /* 0x00000031867e7c23 */ /* 0x100fe20008010845 */
[----:B------:R-:W-:-:S01]  /*4d50*/  FFMA.FTZ R127, R135, UR49, -R69 ;  /* 0x00000031877f7c23 */ /* 0x000fc20008010845 */
[--C-:B------:R-:W-:Y:S01]  /*4d60*/  FFMA.FTZ R106, R106, UR49, -R69.reuse ;  /* 0x000000316a6a7c23 */ /* 0x100fe20008010845 */
[----:B------:R-:W-:Y:S01]  /*4d70*/  MUFU.EX2 R7, R7 ;  /* 0x0000000700077308 */ /* 0x000fe20000000800 */
[----:B------:R-:W-:Y:S01]  /*4d80*/  QGMMA.64x64x32.F32.E4M3.E4M3 R24, R144, gdesc[UR4], R24, gsb0 ;  /* 0x00e0000490187df3 */ /* 0x000fe20008000818 */
[----:B------:R-:W-:-:S01]  /*4d90*/  FFMA.FTZ R107, R107, UR49, -R69 ;  /* 0x000000316b6b7c23 */ /* 0x000fc20008010845 */
[--C-:B------:R-:W-:Y:S01]  /*4da0*/  FFMA.FTZ R110, R110, UR49, -R69.reuse ;  /* 0x000000316e6e7c23 */ /* 0x100fe20008010845 */
[----:B------:R-:W-:-:S01]  /*4db0*/  FFMA.FTZ R111, R111, UR49, -R69 ;  /* 0x000000316f6f7c23 */ /* 0x000fc20008010845 */
[--C-:B------:R-:W-:Y:S01]  /*4dc0*/  FFMA.FTZ R114, R114, UR49, -R69.reuse ;  /* 0x0000003172727c23 */ /* 0x100fe20008010845 */
[----:B------:R-:W-:-:S01]  /*4dd0*/  FFMA.FTZ R115, R115, UR49, -R69 ;  /* 0x0000003173737c23 */ /* 0x000fc20008010845 */
[----:B------:R-:W-:Y:S01]  /*4de0*/  FFMA.FTZ R118, R118, UR49, -R69 ;  /* 0x0000003176767c23 */ /* 0x000fe20008010845 */
        /* <DEDUP_REMOVED lines=11> */
[----:B------:R-:W-:Y:S01]  /*4ea0*/  UIADD3 UR6, UR8, 0x200, URZ ;  /* 0x0000020008067890 */ /* 0x000fe2000fffe03f */
[--C-:B------:R-:W-:Y:S01]  /*4eb0*/  FFMA.FTZ R103, R103, UR49, -R69.reuse ;  /* 0x0000003167677c23 */ /* 0x100fe20008010845 */
[----:B------:R-:W-:-:S01]  /*4ec0*/  FFMA.FTZ R74, R74, UR49, -R69 ;  /* 0x000000314a4a7c23 */ /* 0x000fc20008010845 */
[----:B------:R-:W-:Y:S01]  /*4ed0*/  UMOV UR7, 0xc0000010 ;  /* 0xc000001000077882 */ /* 0x000fe20000000000 */
        /* <DEDUP_REMOVED lines=31> */
[----:B0-----:R-:W-:-:S01]  /*50d0*/  FADD.FTZ R4, R14, R5 ;  /* 0x000000050e047221 */ /* 0x001fc20000010000 */
[----:B------:R-:W-:-:S06]  /*50e0*/  WARPGROUP.ARRIVE ;  /* 0x00000000000079c5 */ /* 0x000fcc0000000000 */
[----:B------:R-:W0:Y:S01]  /*50f0*/  MUFU.EX2 R125, R125 ;  /* 0x0000007d007d7308 */ /* 0x000e220000000800 */
[----:B--2---:R-:W-:-:S01]  /*5100*/  FADD.FTZ R128, R124, R129 ;  /* 0x000000817c807221 */ /* 0x004fc20000010000 */
[----:B------:R-:W-:Y:S06]  /*5110*/  QGMMA.64x64x32.F32.E4M3.E4M3 R24, R148, gdesc[UR4], R24, gsb0 ;  /* 0x00e0000494187df3 */ /* 0x000fec0008000818 */
        /* <DEDUP_REMOVED lines=107> */
[----:B------:R-:W-:-:S04]  /*57d0*/  IMAD.U32 R4, RZ, RZ, UR16 ;  /* 0x00000010ff047e24 */ /* 0x000fc8000f8e00ff */
[----:B------:R-:W-:Y:S02]  /*57e0*/  @!P1 VIADD R4, R4, 0x13240 ;  /* 0x0001324004049836 */ /* 0x000fe40000000000 */
[----:B------:R-:W0:Y:S01]  /*57f0*/  MUFU.EX2 R58, R58 ;  /* 0x0000003a003a7308 */ /* 0x000e220000000800 */
[----:B--2---:R-:W-:-:S02]  /*5800*/  FADD.FTZ R129, R87, R128 ;  /* 0x0000008057817221 */ /* 0x004fc40000010000 */
[----:B------:R-:W-:-:S04]  /*5810*/  @!P1 PRMT R4, RZ, 0x654, R4 ;  /* 0x00000654ff049816 */ /* 0x000fc80000000004 */
[----:B------:R2:W-:Y:S01]  /*5820*/  @!P1 SYNCS.ARRIVE.TRANS64.RED.A1T0 RZ, [R4+URZ], RZ ;  /* 0x000000ff04ff99a7 */ /* 0x0005e2000810043f */
        /* <DEDUP_REMOVED lines=32> */
.L_x_10777:
        /* <DEDUP_REMOVED lines=78> */
[----:B------:R-:W-:Y:S01]  /*5f10*/  IMAD.MOV.U32 R9, RZ, RZ, R6 ;  /* 0x000000ffff097224 */ /* 0x000fe200078e0006 */
[----:B------:R-:W-:Y:S01]  /*5f20*/  F2FP.SATFINITE.E4M3.F32.PACK_AB_MERGE_C R149, R59, R58, R62 ;  /* 0x0000003a3b95723e */ /* 0x000fe2000480703e */
[----:B------:R-:W-:Y:S01]  /*5f30*/  IMAD.MOV.U32 R7, RZ, RZ, R3 ;  /* 0x000000ffff077224 */ /* 0x000fe200078e0003 */
[----:B------:R-:W-:Y:S01]  /*5f40*/  F2FP.SATFINITE.E4M3.F32.PACK_AB_MERGE_C R151, R67, R66, R69 ;  /* 0x000000424397723e */ /* 0x000fe20004807045 */
[----:B------:R-:W-:Y:S06]  /*5f50*/  @P1 BRA `(.L_x_10778) ;  /* 0xffffffdc006c1947 */ /* 0x000fec000383ffff */
.L_x_10768:
[----:B------:R-:W-:Y:S06]  /*5f60*/  BAR.ARV 0x8, 0x200 ;  /* 0x0208000000007b1d */ /* 0x000fec0000002000 */
[----:B------:R-:W-:Y:S05]  /*5f70*/  @!P0 BRA `(.L_x_10779) ;  /* 0x0000000000048947 */ /* 0x000fea0003800000 */
[----:B------:R-:W-:Y:S01]  /*5f80*/  BPT.TRAP 0x1 ;  /* 0x000000040000795c */ /* 0x000fe20000300000 */
.L_x_10779:
[----:B------:R-:W-:Y:S01]  /*5f90*/  ULEA UR4, UR43, UR48, 0x3 ;  /* 0x000000302b047291 */ /* 0x000fe2000f8e183f */
[----:B------:R-:W-:-:S05]  /*5fa0*/  IMAD.U32 R0, RZ, RZ, UR42 ;  /* 0x0000002aff007e24 */ /* 0x000fca000f8e00ff */
[----:B------:R-:W-:-:S04]  /*5fb0*/  SHF.L.U32 R0, R0, 0x1f, RZ ;  /* 0x0000001f00007819 */ /* 0x000fc800000006ff */
[----:B------:R0:W1:Y:S01]  /*5fc0*/  SYNCS.PHASECHK.TRANS64.TRYWAIT P1, [UR4+0x13250], R0 ;  /* 0x01325000ff0075a7 */ /* 0x0000620008020144 */
[----:B------:R-:W-:Y:S05]  /*5fd0*/  @!P0 BRA `(.L_x_10780) ;  /* 0x0000000000048947 */ /* 0x000fea0003800000 */
[----:B------:R-:W-:Y:S01]  /*5fe0*/  BPT.TRAP 0x1 ;  /* 0x000000040000795c */ /* 0x000fe20000300000 */
.L_x_10780:
[----:B-1----:R-:W-:Y:S05]  /*5ff0*/  @P1 BRA `(.L_x_10781) ;  /* 0x0000000000081947 */ /* 0x002fea0003800000 */
[----:B------:R-:W1:Y:S02]  /*6000*/  SYNCS.PHASECHK.TRANS64.TRYWAIT P1, [UR4+0x13250], R0 ;  /* 0x01325000ff0075a7 */ /* 0x000e640008020144 */
[----:B-1----:R-:W-:Y:S05]  /*6010*/  @!P1 BRA `(.L_x_10782) ;  /* 0x0000004400c89947 */ /* 0x002fea0003800000 */
.L_x_10781:
[----:B------:R-:W-:Y:S01]  /*6020*/  ULDC.64 UR8, c[0x0][0x9a0] ;  /* 0x0002680000087ab9 */ /* 0x000fe20000000a00 */
[----:B------:R-:W-:Y:S01]  /*6030*/  UIADD3 UR5, UR48, 0x1000, URZ ;  /* 0x0000100030057890 */ /* 0x000fe2000fffe03f */
[----:B------:R-:W-:Y:S01]  /*6040*/  WARPGROUP.ARRIVE ;  /* 0x00000000000079c5 */ /* 0x000fe20000000000 */
[----:B------:R-:W-:Y:S01]  /*6050*/  UISETP.NE.U32.AND UP0, UPT, UR8, URZ, UPT ;  /* 0x0000003f0800728c */ /* 0x000fe2000bf05070 */
[----:B-1----:R-:W-:Y:S01]  /*6060*/  IMAD.MOV.U32 R7, RZ, RZ, 0x3f800000 ;  /* 0x3f800000ff077424 */ /* 0x002fe200078e00ff */
[----:B------:R-:W-:Y:S02]  /*6070*/  USHF.R.U32.HI UR5, URZ, 0x4, UR5 ;  /* 0x000000043f057899 */ /* 0x000fe40008011605 */
[----:B------:R-:W-:Y:S02]  /*6080*/  UISETP.NE.AND.EX UP0, UPT, UR9, URZ, UPT, UP0 ;  /* 0x0000003f0900728c */ /* 0x000fe4000bf05300 */
[----:B------:R-:W-:-:S04]  /*6090*/  ULOP3.LUT UR5, UR5, 0x3fff, URZ, 0xc0, !UPT ;  /* 0x00003fff05057892 */ /* 0x000fc8000f8ec03f */
[----:B------:R-:W-:Y:S01]  /*60a0*/  ULOP3.LUT UR12, UR5, 0x10000, URZ, 0xfc, !UPT ;  /* 0x00010000050c7892 */ /* 0x000fe2000f8efc3f */
[----:B------:R-:W-:-:S04]  /*60b0*/  PLOP3.LUT P1, PT, PT, PT, UP0, 0x80, 0x0 ;  /* 0x000000000000781c */ /* 0x000fc80003f2f008 */
[----:B------:R-:W-:Y:S01]  /*60c0*/  @UP0 USHF.R.S32.HI UR5, URZ, 0x1f, UR46 ;  /* 0x0000001f3f050899 */ /* 0x000fe2000801142e */
[----:B------:R-:W-:Y:S01]  /*60d0*/  @UP0 ULDC.64 UR6, c[0x0][0x9c8] ;  /* 0x0002720000060ab9 */ /* 0x000fe20000000a00 */
[----:B------:R-:W-:Y:S02]  /*60e0*/  @UP0 UIADD3 UR13, -UR46, URZ, URZ ;  /* 0x0000003f2e0d0290 */ /* 0x000fe4000fffe13f */
[----:B------:R-:W-:Y:S02]  /*60f0*/  @UP0 UIMAD UR5, UR5, UR6, URZ ;  /* 0x00000006050502a4 */ /* 0x000fe4000f8e023f */
[----:B------:R-:W-:Y:S02]  /*6100*/  @UP0 UIMAD.WIDE.U32 UR10, UR46, UR6, URZ ;  /* 0x000000062e0a02a5 */ /* 0x000fe4000f8e003f */
[----:B------:R-:W-:Y:S02]  /*6110*/  @UP0 UIMAD UR6, UR46, UR7, UR5 ;  /* 0x000000072e0602a4 */ /* 0x000fe4000f8e0205 */
[----:B------:R-:W-:-:S02]  /*6120*/  UIMAD UR5, UR43, 0x280, UR12 ;  /* 0x000002802b0578a4 */ /* 0x000fc4000f8e020c */
[----:B------:R-:W-:Y:S01]  /*6130*/  @UP0 UIADD3 UR11, UR11, UR6, URZ ;  /* 0x000000060b0b0290 */ /* 0x000fe2000fffe03f */
[----:B------:R-:W-:Y:S01]  /*6140*/  UMOV UR7, 0xc0000010 ;  /* 0xc000001000077882 */ /* 0x000fe20000000000 */
[----:B------:R-:W-:-:S03]  /*6150*/  @UP0 ULDC UR14, c[0x0][0xc44] ;  /* 0x00031100000e0ab9 */ /* 0x000fc60000000800 */
[----:B------:R-:W-:Y:S01]  /*6160*/  UMOV UR6, UR5 ;  /* 0x0000000500067c82 */ /* 0x000fe20008000000 */
[----:B------:R-:W-:Y:S01]  /*6170*/  @UP0 UIMAD UR13, UR14, UR13, UR45 ;  /* 0x0000000d0e0d02a4 */ /* 0x000fe2000f8e022d */
[----:B------:R-:W-:Y:S02]  /*6180*/  QGMMA.64x64x32.F32.E4M3.E4M3 R24, R152, gdesc[UR4], R24, gsb0 ;  /* 0x00e0000498187df3 */ /* 0x000fe40008000818 */
[----:B------:R-:W-:Y:S01]  /*6190*/  @UP0 ULDC.64 UR14, c[0x0][0x9d0] ;  /* 0x00027400000e0ab9 */ /* 0x000fe20000000a00 */
[----:B------:R-:W-:Y:S02]  /*61a0*/  @UP0 USHF.R.S32.HI UR12, URZ, 0x1f, UR13 ;  /* 0x0000001f3f0c0899 */ /* 0x000fe4000801140d */
[----:B------:R-:W-:Y:S02]  /*61b0*/  @UP0 UIMAD.WIDE.U32 UR6, UR13, UR14, UR10 ;  /* 0x0000000e0d0602a5 */ /* 0x000fe4000f8e000a */
[----:B------:R-:W-:Y:S02]  /*61c0*/  @UP0 UIMAD UR12, UR12, UR14, URZ ;  /* 0x0000000e0c0c02a4 */ /* 0x000fe4000f8e023f */
[----:B------:R-:W-:-:S02]  /*61d0*/  @UP0 ULEA UR8, UP1, UR6, UR8, 0x2 ;  /* 0x0000000806080291 */ /* 0x000fc4000f82103f */
[----:B------:R-:W-:-:S04]  /*61e0*/  @UP0 UIMAD UR12, UR13, UR15, UR12 ;  /* 0x0000000f0d0c02a4 */ /* 0x000fc8000f8e020c */
[----:B------:R-:W-:Y:S01]  /*61f0*/  @UP0 UIADD3 UR7, UR7, UR12, URZ ;  /* 0x0000000c07070290 */ /* 0x000fe2000fffe03f */
[----:B------:R-:W-:-:S03]  /*6200*/  IMAD.U32 R8, RZ, RZ, UR8 ;  /* 0x00000008ff087e24 */ /* 0x000fc6000f8e00ff */
[----:B------:R-:W-:-:S06]  /*6210*/  @UP0 ULEA.HI.X UR9, UR6, UR9, UR7, 0x2, UP1 ;  /* 0x0000000906090291 */ /* 0x000fcc00088f1407 */
[----:B------:R-:W-:Y:S01]  /*6220*/  IMAD.U32 R9, RZ, RZ, UR9 ;  /* 0x00000009ff097e24 */ /* 0x000fe2000f8e00ff */
[----:B------:R-:W-:-:S04]  /*6230*/  UIADD3 UR6, UR5, 0x80, URZ ;  /* 0x0000008005067890 */ /* 0x000fc8000fffe03f */
[----:B------:R1:W2:Y:S01]  /*6240*/  @P1 LDG.E R7, desc[UR52][R8.64] ;  /* 0x0000003408071981 */ /* 0x0002a2000c1e1900 */
[----:B------:R-:W-:Y:S01]  /*6250*/  UMOV UR7, 0xc0000010 ;  /* 0xc000001000077882 */ /* 0x000fe20000000000 */
[----:B------:R-:W-:Y:S02]  /*6260*/  WARPGROUP.DEPBAR.LE gsb0, 0x0 ;  /* 0x00008000000079c5 */ /* 0x000fe40000010000 */
[----:B------:R-:W-:-:S06]  /*6270*/  WARPGROUP.ARRIVE ;  /* 0x00000000000079c5 */ /* 0x000fcc0000000000 */
[----:B------:R-:W-:Y:S01]  /*6280*/  QGMMA.64x64x32.F32.E4M3.E4M3 R24, R136, gdesc[UR4], R24, gsb0 ;  /* 0x00e0000488187df3 */ /* 0x000fe20008000818 */
[----:B------:R-:W-:Y:S01]  /*6290*/  UIADD3 UR6, UR5, 0x100, URZ ;  /* 0x0000010005067890 */ /* 0x000fe2000fffe03f */
[----:B------:R-:W-:Y:S01]  /*62a0*/  UMOV UR7, 0xc0000010 ;  /* 0xc000001000077882 */ /* 0x000fe20000000000 */
[----:B------:R-:W-:Y:S02]  /*62b0*/  WARPGROUP.DEPBAR.LE gsb0, 0x0 ;  /* 0x00008000000079c5 */ /* 0x000fe40000010000 */
[----:B------:R-:W-:-:S06]  /*62c0*/  WARPGROUP.ARRIVE ;  /* 0x00000000000079c5 */ /* 0x000fcc0000000000 */
[----:B------:R-:W-:Y:S01]  /*62d0*/  QGMMA.64x64x32.F32.E4M3.E4M3 R24, R140, gdesc[UR4], R24, gsb0 ;  /* 0x00e000048c187df3 */ /* 0x000fe20008000818 */
[----:B------:R-:W-:Y:S01]  /*62e0*/  UIADD3 UR6, UR5, 0x180, URZ ;  /* 0x0000018005067890 */ /* 0x000fe2000fffe03f */
[----:B------:R-:W-:Y:S01]  /*62f0*/  UMOV UR7, 0xc0000010 ;  /* 0xc000001000077882 */ /* 0x000fe20000000000 */
[----:B0-----:R-:W0:Y:S04]  /*6300*/  SHFL.BFLY PT, R0, R5, 0x2, 0x1f ;  /* 0x0c401f0005007f89 */ /* 0x001e2800000e0000 */
[----:B------:R-:W3:Y:S01]  /*6310*/  SHFL.BFLY PT, R11, R4, 0x2, 0x1f ;  /* 0x0c401f00040b7f89 */ /* 0x000ee200000e0000 */
[----:B------:R-:W-:Y:S02]  /*6320*/  WARPGROUP.DEPBAR.LE gsb0, 0x0 ;  /* 0x00008000000079c5 */ /* 0x000fe40000010000 */
[----:B------:R-:W-:-:S06]  /*6330*/  WARPGROUP.ARRIVE ;  /* 0x00000000000079c5 */ /* 0x000fcc0000000000 */
[----:B------:R-:W-:Y:S01]  /*6340*/  QGMMA.64x64x32.F32.E4M3.E4M3 R24, R144, gdesc[UR4], R24, gsb0 ;  /* 0x00e0000490187df3 */ /* 0x000fe20008000818 */
[----:B0-----:R-:W-:-:S01]  /*6350*/  FADD.FTZ R0, R0, R5 ;  /* 0x0000000500007221 */ /* 0x001fc20000010000 */
[----:B------:R-:W-:Y:S01]  /*6360*/  UIADD3 UR6, UR5, 0x200, URZ ;  /* 0x0000020005067890 */ /* 0x000fe2000fffe03f */
[----:B---3--:R-:W-:-:S01]  /*6370*/  FADD.FTZ R11, R11, R4 ;  /* 0x000000040b0b7221 */ /* 0x008fc20000010000 */
[----:B------:R-:W-:Y:S02]  /*6380*/  UMOV UR7, 0xc0000010 ;  /* 0xc000001000077882 */ /* 0x000fe40000000000 */
[----:B-1----:R-:W0:Y:S04]  /*6390*/  SHFL.BFLY PT, R9, R0, 0x1, 0x1f ;  /* 0x0c201f0000097f89 */ /* 0x002e2800000e0000 */
[----:B------:R-:W1:Y:S01]  /*63a0*/  SHFL.BFLY PT, R8, R11, 0x1, 0x1f ;  /* 0x0c201f000b087f89 */ /* 0x000e6200000e0000 */
[----:B0-----:R-:W-:-:S01]  /*63b0*/  FADD.FTZ R10, R0, R9 ;  /* 0x00000009000a7221 */ /* 0x001fc20000010000 */
[----:B-1----:R-:W-:-:S04]  /*63c0*/  FADD.FTZ R13, R11, R8 ;  /* 0x000000080b0d7221 */ /* 0x002fc80000010000 */
[C---:B------:R-:W-:Y:S01]  /*63d0*/  FSETP.NE.FTZ.AND P1, PT, R10.reuse, RZ, PT ;  /* 0x000000ff0a00720b */ /* 0x040fe20003f35000 */
[----:B------:R-:W-:Y:S01]  /*63e0*/  FMUL.FTZ R5, R10, 0.00390625 ;  /* 0x3b8000000a057820 */ /* 0x000fe20000410000 */
[----:B------:R-:W-:Y:S01]  /*63f0*/  FMUL.FTZ R14, R13, 0.00390625 ;  /* 0x3b8000000d0e7820 */ /* 0x000fe20000410000 */
[----:B------:R-:W-:Y:S01]  /*6400*/  IMAD.MOV.U32 R8, RZ, RZ, RZ ;  /* 0x000000ffff087224 */ /* 0x000fe200078e00ff */
[----:B------:R-:W-:Y:S02]  /*6410*/  WARPGROUP.DEPBAR.LE gsb0, 0x0 ;  /* 0x00008000000079c5 */ /* 0x000fe40000010000 */
[----:B------:R-:W-:-:S06]  /*6420*/  WARPGROUP.ARRIVE ;  /* 0x00000000000079c5 */ /* 0x000fcc0000000000 */
[----:B------:R-:W-:Y:S01]  /*6430*/  QGMMA.64x64x32.F32.E4M3.E4M3 R24, R148, gdesc[UR4], R24, gsb0 ;  /* 0x00e0000494187df3 */ /* 0x000fe20008000818 */
[----:B------:R-:W-:Y:S02]  /*6440*/  FSETP.NE.FTZ.AND P2, PT, R5, RZ, PT ;  /* 0x000000ff0500720b */ /* 0x000fe40003f55000 */
[----:B------:R-:W-:Y:S01]  /*6450*/  FSETP.NE.FTZ.AND P3, PT, R14, RZ, PT ;  /* 0x000000ff0e00720b */ /* 0x000fe20003f75000 */
[----:B------:R-:W-:Y:S01]  /*6460*/  @P1 MUFU.RCP R8, R10 ;  /* 0x0000000a00081308 */ /* 0x000fe20000001000 */
[----:B------:R-:W-:Y:S01]  /*6470*/  FSETP.NE.FTZ.AND P1, PT, R13, RZ, PT ;  /* 0x000000ff0d00720b */ /* 0x000fe20003f35000 */
[----:B------:R-:W-:-:S08]  /*6480*/  IMAD.MOV.U32 R12, RZ, RZ, RZ ;  /* 0x000000ffff0c7224 */ /* 0x000fd000078e00ff */
        /* <DEDUP_REMOVED lines=18> */
.L_x_10783:
        /* <DEDUP_REMOVED lines=12> */
[----:B------:R-:W2:Y:S01]  /*6670*/  LDC R66, c[0x0][0xc38] ;  /* 0x00030e00ff427b82 */ /* 0x000ea20000000800 */
[----:B------:R-:W-:Y:S01]  /*6680*/  ULDC.64 UR8, c[0x0][0xb90] ;  /* 0x0002e40000087ab9 */ /* 0x000fe20000000a00 */
[----:B------:R-:W-:Y:S01]  /*6690*/  USHF.R.S32.HI UR14, URZ, 0x1f, UR46 ;  /* 0x0000001f3f0e7899 */ /* 0x000fe2000801142e */
[----:B------:R-:W-:Y:S01]  /*66a0*/  ULDC.64 UR10, c[0x0][0xb98] ;  /* 0x0002e600000a7ab9 */ /* 0x000fe20000000a00 */
[----:B0-----:R-:W-:-:S05]  /*66b0*/  IMAD.SHL.U32 R3, R57, 0x4, RZ ;  /* 0x0000000439037824 */ /* 0x001fca00078e00ff */
[----:B------:R-:W-:-:S04]  /*66c0*/  LOP3.LUT R3, R3, 0xc, RZ, 0xc0, !PT ;  /* 0x0000000c03037812 */ /* 0x000fc800078ec0ff */
[----:B------:R-:W-:-:S05]  /*66d0*/  IADD3 R6, P0, R3, UR6, RZ ;  /* 0x0000000603067c10 */ /* 0x000fca000ff1e0ff */
[----:B------:R-:W-:-:S05]  /*66e0*/  IMAD.X R7, RZ, RZ, UR7, P0 ;  /* 0x00000007ff077e24 */ /* 0x000fca00080e06ff */
[----:B------:R0:W3:Y:S01]  /*66f0*/  LDG.E.CONSTANT R5, desc[UR52][R6.64] ;  /* 0x0000003406057981 */ /* 0x0000e2000c1e9900 */
[-C--:B------:R-:W-:Y:S01]  /*6700*/  FMUL.FTZ R24, R33, R11.reuse ;  /* 0x0000000b21187220 */ /* 0x080fe20000410000 */
[-C--:B------:R-:W-:Y:S01]  /*6710*/  FMUL.FTZ R37, R48, R11.reuse ;  /* 0x0000000b30257220 */ /* 0x080fe20000410000 */
[-C--:B------:R-:W-:Y:S01]  /*6720*/  FMUL.FTZ R3, R28, R11.reuse ;  /* 0x0000000b1c037220 */ /* 0x080fe20000410000 */
[----:B------:R-:W4:Y:S01]  /*6730*/  LDC R48, c[0x0][0xbe8] ;  /* 0x0002fa00ff307b82 */ /* 0x000f220000000800 */
        /* <DEDUP_REMOVED lines=9> */
[----:B------:R-:W-:Y:S01]  /*67d0*/  FMUL.FTZ R41, R49, R11 ;  /* 0x0000000b31297220 */ /* 0x000fe20000410000 */
[-C--:B------:R-:W-:Y:S01]  /*67e0*/  FMUL.FTZ R35, R54, R56.reuse ;  /* 0x0000003836237220 */ /* 0x080fe20000410000 */
[----:B------:R-:W-:Y:S01]  /*67f0*/  F2FP.BF16.F32.PACK_AB R6, R6, R7 ;  /* 0x000000070606723e */ /* 0x000fe200000010ff */
[-C--:B------:R-:W-:Y:S01]  /*6800*/  FMUL.FTZ R38, R50, R56.reuse ;  /* 0x0000003832267220 */ /* 0x080fe20000410000 */
[----:B------:R-:W-:Y:S01]  /*6810*/  LOP3.LUT P0, R7, R57, 0x3, RZ, 0xc0, !PT ;  /* 0x0000000339077812 */ /* 0x000fe2000780c0ff */
[-C--:B------:R-:W-:Y:S01]  /*6820*/  FMUL.FTZ R11, R31, R56.reuse ;  /* 0x000000381f0b7220 */ /* 0x080fe20000410000 */
[----:B------:R-:W-:Y:S01]  /*6830*/  FMUL.FTZ R25, R39, R56 ;  /* 0x0000003827197220 */ /* 0x000fe20000410000 */
[----:B------:R-:W-:Y:S01]  /*6840*/  F2FP.BF16.F32.PACK_AB R13, R13, R14 ;  /* 0x0000000e0d0d723e */ /* 0x000fe200000010ff */
[----:B------:R-:W-:Y:S01]  /*6850*/  UMOV UR6, UR48 ;  /* 0x0000003000067c82 */ /* 0x000fe20008000000 */
[----:B-1----:R-:W-:Y:S01]  /*6860*/  UMOV UR7, UR5 ;  /* 0x0000000500077c82 */ /* 0x002fe20008000000 */
[----:B------:R-:W-:Y:S01]  /*6870*/  F2FP.BF16.F32.PACK_AB R24, R21, R24 ;  /* 0x000000181518723e */ /* 0x000fe200000010ff */
[-C--:B------:R-:W-:Y:S01]  /*6880*/  FMUL.FTZ R27, R46, R56.reuse ;  /* 0x000000382e1b7220 */ /* 0x080fe20000410000 */
[----:B------:R-:W-:Y:S01]  /*6890*/  ISETP.EQ.OR P0, PT, R7, 0x3, !P0 ;  /* 0x000000030700780c */ /* 0x000fe20004702670 */
[----:B------:R-:W-:Y:S01]  /*68a0*/  FMUL.FTZ R30, R42, R56 ;  /* 0x000000382a1e7220 */ /* 0x000fe20000410000 */
[----:B------:R-:W-:Y:S01]  /*68b0*/  F2FP.BF16.F32.PACK_AB R35, R35, R38 ;  /* 0x000000262323723e */ /* 0x000fe200000010ff */
[-C--:B------:R-:W-:Y:S01]  /*68c0*/  FMUL.FTZ R39, R55, R56.reuse ;  /* 0x0000003837277220 */ /* 0x080fe20000410000 */
[----:B------:R-:W-:Y:S01]  /*68d0*/  F2FP.BF16.F32.PACK_AB R41, R40, R41 ;  /* 0x000000292829723e */ /* 0x000fe200000010ff */
[----:B------:R-:W-:Y:S01]  /*68e0*/  FMUL.FTZ R42, R51, R56 ;  /* 0x00000038332a7220 */ /* 0x000fe20000410000 */
[----:B------:R-:W-:Y:S01]  /*68f0*/  F2FP.BF16.F32.PACK_AB R11, R11, R12 ;  /* 0x0000000c0b0b723e */ /* 0x000fe200000010ff */
[----:B------:R-:W-:Y:S01]  /*6900*/  FMUL.FTZ R31, R47, R56 ;  /* 0x000000382f1f7220 */ /* 0x000fe20000410000 */
[----:B------:R-:W-:Y:S01]  /*6910*/  F2FP.BF16.F32.PACK_AB R26, R25, R26 ;  /* 0x0000001a191a723e */ /* 0x000fe200000010ff */
[----:B------:R-:W-:Y:S01]  /*6920*/  IMAD.U32 R25, RZ, RZ, UR7 ;  /* 0x00000007ff197e24 */ /* 0x000fe2000f8e00ff */
[----:B------:R-:W-:Y:S01]  /*6930*/  SEL R38, R13, R24, P0 ;  /* 0x000000180d267207 */ /* 0x000fe20000000000 */
[----:B------:R-:W-:Y:S01]  /*6940*/  FMUL.FTZ R34, R43, R56 ;  /* 0x000000382b227220 */ /* 0x000fe20000410000 */
[----:B------:R-:W-:Y:S01]  /*6950*/  SEL R40, R24, R13, P0 ;  /* 0x0000000d18287207 */ /* 0x000fe20000000000 */
[----:B------:R-:W-:Y:S01]  /*6960*/  IMAD.U32 R24, RZ, RZ, UR6 ;  /* 0x00000006ff187e24 */ /* 0x000fe2000f8e00ff */
[----:B------:R-:W-:Y:S01]  /*6970*/  SEL R52, R6, R11, P0 ;  /* 0x0000000b06347207 */ /* 0x000fe20000000000 */
[----:B------:R-:W-:Y:S01]  /*6980*/  UIADD3 UR5, -UR46, URZ, URZ ;  /* 0x0000003f2e057290 */ /* 0x000fe2000fffe13f */
[----:B------:R-:W-:Y:S01]  /*6990*/  SEL R54, R11, R6, P0 ;  /* 0x000000060b367207 */ /* 0x000fe20000000000 */
[----:B------:R-:W-:Y:S01]  /*69a0*/  IMAD.WIDE R6, R156, 0x2, R24 ;  /* 0x000000029c067825 */ /* 0x000fe200078e0218 */
[----:B------:R-:W-:Y:S01]  /*69b0*/  F2FP.BF16.F32.PACK_AB R3, R3, R8 ;  /* 0x000000080303723e */ /* 0x000fe200000010ff */
[----:B------:R-:W-:Y:S01]  /*69c0*/  ULDC UR6, c[0x0][0xc44] ;  /* 0x0003110000067ab9 */ /* 0x000fe20000000800 */
[----:B------:R-:W-:Y:S01]  /*69d0*/  F2FP.BF16.F32.PACK_AB R10, R9, R10 ;  /* 0x0000000a090a723e */ /* 0x000fe200000010ff */
[----:B------:R-:W-:Y:S01]  /*69e0*/  UIMAD UR13, UR6, UR5, UR45 ;  /* 0x00000005060d72a4 */ /* 0x000fe2000f8e022d */
[----:B------:R-:W-:Y:S01]  /*69f0*/  F2FP.BF16.F32.PACK_AB R27, R27, R30 ;  /* 0x0000001e1b1b723e */ /* 0x000fe200000010ff */
[----:B------:R-:W-:Y:S01]  /*6a00*/  IMAD R49, RZ, RZ, -UR45 ;  /* 0x8000002dff317e24 */ /* 0x000fe2000f8e02ff */
[----:B------:R-:W-:Y:S01]  /*6a10*/  F2FP.BF16.F32.PACK_AB R33, R32, R33 ;  /* 0x000000212021723e */ /* 0x000fe200000010ff */
[----:B------:R-:W-:Y:S01]  /*6a20*/  USHF.R.S32.HI UR12, URZ, 0x1f, UR13 ;  /* 0x0000001f3f0c7899 */ /* 0x000fe2000801140d */
[----:B------:R-:W-:Y:S01]  /*6a30*/  SEL R30, R3, R10, P0 ;  /* 0x0000000a031e7207 */ /* 0x000fe20000000000 */
[----:B--2---:R-:W-:Y:S01]  /*6a40*/  IMAD R49, R66, R49, UR50 ;  /* 0x0000003242317e24 */ /* 0x004fe2000f8e0231 */
[----:B------:R-:W-:Y:S01]  /*6a50*/  SEL R32, R10, R3, P0 ;  /* 0x000000030a207207 */ /* 0x000fe20000000000 */
[----:B------:R-:W-:Y:S01]  /*6a60*/  IMAD.SHL.U32 R3, R2, 0x8, RZ ;  /* 0x0000000802037824 */ /* 0x000fe200078e00ff */
[----:B------:R-:W-:Y:S01]  /*6a70*/  IADD3 R10, P2, R6, 0x40, RZ ;  /* 0x00000040060a7810 */ /* 0x000fe20007f5e0ff */
[----:B------:R-:W-:Y:S01]  /*6a80*/  UIMAD UR5, UR12, UR8, URZ ;  /* 0x000000080c0572a4 */ /* 0x000fe2000f8e023f */
[----:B------:R-:W-:Y:S01]  /*6a90*/  F2FP.BF16.F32.PACK_AB R15, R15, R20 ;  /* 0x000000140f0f723e */ /* 0x000fe200000010ff */
[----:B------:R-:W-:Y:S01]  /*6aa0*/  IMAD R9, R16, 0x40, R3 ;  /* 0x0000004010097824 */ /* 0x000fe200078e0203 */
[----:B------:R-:W-:Y:S01]  /*6ab0*/  F2FP.BF16.F32.PACK_AB R42, R39, R42 ;  /* 0x0000002a272a723e */ /* 0x000fe200000010ff */
[----:B------:R-:W-:Y:S01]  /*6ac0*/  IMAD.X R11, RZ, RZ, R7, P2 ;  /* 0x000000ffff0b7224 */ /* 0x000fe200010e0607 */
[----:B----4-:R-:W-:Y:S01]  /*6ad0*/  ISETP.NE.AND P2, PT, R48, 0x1, PT ;  /* 0x000000013000780c */ /* 0x010fe20003f45270 */
[----:B------:R-:W-:Y:S01]  /*6ae0*/  IMAD.WIDE R24, R9, 0x2, R24 ;  /* 0x0000000209187825 */ /* 0x000fe200078e0218 */
[----:B------:R-:W-:Y:S01]  /*6af0*/  SEL R56, R15, R26, P0 ;  /* 0x0000001a0f387207 */ /* 0x000fe20000000000 */
[----:B------:R-:W-:Y:S01]  /*6b00*/  UIMAD.WIDE.U32 UR6, UR13, UR8, URZ ;  /* 0x000000080d0672a5 */ /* 0x000fe2000f8e003f */
[----:B------:R-:W-:Y:S01]  /*6b10*/  SEL R58, R26, R15, P0 ;  /* 0x0000000f1a3a7207 */ /* 0x000fe20000000000 */
[----:B------:R-:W-:Y:S01]  /*6b20*/  UIMAD UR5, UR13, UR9, UR5 ;  /* 0x000000090d0572a4 */ /* 0x000fe2000f8e0205 */
[C---:B------:R-:W-:Y:S01]  /*6b30*/  LOP3.LUT R15, R6.reuse, 0x380, RZ, 0xc0, !PT ;  /* 0x00000380060f7812 */ /* 0x040fe200078ec0ff */
[----:B------:R-:W-:Y:S01]  /*6b40*/  UIMAD UR8, UR14, UR10, URZ ;  /* 0x0000000a0e0872a4 */ /* 0x000fe2000f8e023f */
[----:B------:R-:W-:Y:S01]  /*6b50*/  IADD3 R21, P1, R6, 0x60, RZ ;  /* 0x0000006006157810 */ /* 0x000fe20007f3e0ff */
[----:B------:R-:W-:Y:S01]  /*6b60*/  UIADD3 UR7, UR7, UR5, URZ ;  /* 0x0000000507077290 */ /* 0x000fe2000fffe03f */
[----:B------:R-:W-:Y:S01]  /*6b70*/  F2FP.BF16.F32.PACK_AB R34, R31, R34 ;  /* 0x000000221f22723e */ /* 0x000fe200000010ff */
[----:B------:R-:W-:Y:S01]  /*6b80*/  IMAD R31, R49, 0xc0, R22 ;  /* 0x000000c0311f7824 */ /* 0x000fe200078e0216 */
[----:B------:R-:W-:Y:S01]  /*6b90*/  SHF.R.U64 R15, R15, 0x3, RZ ;  /* 0x000000030f0f7819 */ /* 0x000fe200000012ff */
[----:B------:R-:W0:Y:S01]  /*6ba0*/  @P2 LDC R26, c[0x0][0xbec] ;  /* 0x0002fb00ff1a2b82 */ /* 0x000e220000000800 */
[----:B------:R-:W-:Y:S01]  /*6bb0*/  LOP3.LUT R8, R21, 0x380, RZ, 0xc0, !PT ;  /* 0x0000038015087812 */ /* 0x000fe200078ec0ff */
[--C-:B------:R-:W-:Y:S01]  /*6bc0*/  IMAD.X R9, RZ, RZ, R7.reuse, P1 ;  /* 0x000000ffff097224 */ /* 0x100fe200008e0607 */
[----:B------:R-:W-:Y:S01]  /*6bd0*/  SEL R60, R27, R34, P0 ;  /* 0x000000221b3c7207 */ /* 0x000fe20000000000 */
[----:B------:R-:W-:Y:S01]  /*6be0*/  UIMAD UR8, UR46, UR11, UR8 ;  /* 0x0000000b2e0872a4 */ /* 0x000fe2000f8e0208 */
[----:B------:R-:W-:Y:S01]  /*6bf0*/  SEL R62, R35, R42, P0 ;  /* 0x0000002a233e7207 */ /* 0x000fe20000000000 */
[----:B------:R-:W-:Y:S01]  /*6c00*/  UIMAD.WIDE.U32 UR6, UR46, UR10, UR6 ;  /* 0x0000000a2e0672a5 */ /* 0x000fe2000f8e0006 */
[----:B------:R-:W-:Y:S01]  /*6c10*/  SEL R64, R42, R35, P0 ;  /* 0x000000232a407207 */ /* 0x000fe20000000000 */
[----:B------:R-:W-:Y:S01]  /*6c20*/  UIADD3 UR4, UR4, 0x13260, URZ ;  /* 0x0001326004047890 */ /* 0x000fe2000fffe03f */
[----:B------:R-:W-:Y:S01]  /*6c30*/  SEL R34, R34, R27, P0 ;  /* 0x0000001b22227207 */ /* 0x000fe20000000000 */
[----:B------:R-:W1:Y:S01]  /*6c40*/  @P2 LDC R42, c[0x0][0xbf0] ;  /* 0x0002fc00ff2a2b82 */ /* 0x000e620000000800 */
[----:B------:R-:W-:Y:S01]  /*6c50*/  IADD3 R27, P3, R6, 0x20, RZ ;  /* 0x00000020061b7810 */ /* 0x000fe20007f7e0ff */
[----:B------:R-:W-:Y:S01]  /*6c60*/  UPRMT UR4, UR47, 0x654, UR4 ;  /* 0x000006542f047896 */ /* 0x000fe20008000004 */
[----:B------:R-:W-:Y:S01]  /*6c70*/  LOP3.LUT R14, R15, R6, RZ, 0x3c, !PT ;  /* 0x000000060f0e7212 */ /* 0x000fe200078e3cff */
[--C-:B------:R-:W-:Y:S01]  /*6c80*/  IMAD.MOV.U32 R15, RZ, RZ, R7.reuse ;  /* 0x000000ffff0f7224 */ /* 0x100fe200078e0007 */
[----:B------:R-:W-:Y:S01]  /*6c90*/  SHF.R.U64 R6, R8, 0x3, RZ ;  /* 0x0000000308067819 */ /* 0x000fe200000012ff */
[----:B------:R-:W-:Y:S01]  /*6ca0*/  IMAD.X R13, RZ, RZ, R7, P3 ;  /* 0x000000ffff0d7224 */ /* 0x000fe200018e0607 */
[----:B------:R-:W-:Y:S01]  /*6cb0*/  F2FP.BF16.F32.PACK_AB R28, R28, R29 ;  /* 0x0000001d1c1c723e */ /* 0x000fe200000010ff */
[----:B------:R-:W-:Y:S01]  /*6cc0*/  ULDC UR5, c[0x0][0xa88] ;  /* 0x0002a20000057ab9 */ /* 0x000fe20000000800 */
[----:B------:R-:W-:Y:S01]  /*6cd0*/  LOP3.LUT R8, R6, R21, RZ, 0x3c, !PT ;  /* 0x0000001506087212 */ /* 0x000fe200078e3cff */
[----:B------:R-:W-:Y:S01]  /*6ce0*/  IMAD R55, R48, UR5, RZ ;  /* 0x0000000530377c24 */ /* 0x000fe2000f8e02ff */
[----:B------:R-:W-:Y:S01]  /*6cf0*/  LOP3.LUT R6, R27, 0x380, RZ, 0xc0, !PT ;  /* 0x000003801b067812 */ /* 0x000fe200078ec0ff */
[----:B------:R-:W-:Y:S01]  /*6d00*/  SYNCS.ARRIVE.TRANS64.RED.A1T0 RZ, [UR4], RZ ;  /* 0x000000ffffff79a7 */ /* 0x000fe20008100404 */
[----:B------:R-:W-:Y:S01]  /*6d10*/  MOV R63, R14 ;  /* 0x0000000e003f7202 */ /* 0x000fe20000000f00 */
[----:B0-----:R-:W-:Y:S01]  /*6d20*/  @P2 IMAD.HI.U32 R15, R31, R26, RZ ;  /* 0x0000001a1f0f2227 */ /* 0x001fe200078e00ff */
[----:B------:R-:W-:-:S02]  /*6d30*/  SHF.R.U64 R6, R6, 0x3, RZ ;  /* 0x0000000306067819 */ /* 0x000fc400000012ff */
[----:B------:R-:W-:Y:S01]  /*6d40*/  LOP3.LUT R7, R10, 0x380, RZ, 0xc0, !PT ;  /* 0x000003800a077812 */ /* 0x000fe200078ec0ff */
[----:B------:R-:W-:Y:S01]  /*6d50*/  IMAD.MOV.U32 R14, RZ, RZ, R31 ;  /* 0x000000ffff0e7224 */ /* 0x000fe200078e001f */
[----:B------:R-:W-:Y:S02]  /*6d60*/  LOP3.LUT R12, R6, R27, RZ, 0x3c, !PT ;  /* 0x0000001b060c7212 */ /* 0x000fe400078e3cff */
[C---:B------:R-:W-:Y:S02]  /*6d70*/  IADD3 R27, P4, R24.reuse, 0x4800, RZ ;  /* 0x00004800181b7810 */ /* 0x040fe40007f9e0ff */
[----:B------:R-:W-:Y:S02]  /*6d80*/  IADD3 R29, P1, R24, 0x1800, RZ ;  /* 0x00001800181d7810 */ /* 0x000fe40007f3e0ff */
[----:B------:R-:W-:Y:S02]  /*6d90*/  LOP3.LUT R6, R27, 0x380, RZ, 0xc0, !PT ;  /* 0x000003801b067812 */ /* 0x000fe400078ec0ff */
[----:B------:R-:W-:-:S02]  /*6da0*/  SEL R44, R28, R33, P0 ;  /* 0x000000211c2c7207 */ /* 0x000fc40000000000 */
[----:B------:R-:W-:Y:S02]  /*6db0*/  SEL R46, R33, R28, P0 ;  /* 0x0000001c212e7207 */ /* 0x000fe40000000000 */
[----:B------:R-:W-:Y:S02]  /*6dc0*/  SHF.R.U64 R7, R7, 0x3, RZ ;  /* 0x0000000307077819 */ /* 0x000fe400000012ff */
[----:B------:R-:W-:Y:S02]  /*6dd0*/  LOP3.LUT R28, R29, 0x380, RZ, 0xc0, !PT ;  /* 0x000003801d1c7812 */ /* 0x000fe400078ec0ff */
[----:B------:R-:W-:Y:S02]  /*6de0*/  SHF.R.U64 R6, R6, 0x3, RZ ;  /* 0x0000000306067819 */ /* 0x000fe400000012ff */
[----:B-1----:R-:W-:Y:S02]  /*6df0*/  @P2 SHF.R.U32.HI R14, RZ, R42, R15 ;  /* 0x0000002aff0e2219 */ /* 0x002fe4000001160f */
[----:B------:R-:W-:-:S02]  /*6e00*/  LOP3.LUT R10, R7, R10, RZ, 0x3c, !PT ;  /* 0x0000000a070a7212 */ /* 0x000fc400078e3cff */
[----:B------:R-:W-:Y:S02]  /*6e10*/  SHF.R.U64 R28, R28, 0x3, RZ ;  /* 0x000000031c1c7819 */ /* 0x000fe400000012ff */
[----:B------:R-:W-:Y:S01]  /*6e20*/  LOP3.LUT R6, R6, R27, RZ, 0x3c, !PT ;  /* 0x0000001b06067212 */ /* 0x000fe200078e3cff */
[--C-:B------:R-:W-:Y:S01]  /*6e30*/  IMAD.MOV R27, RZ, RZ, -R14.reuse ;  /* 0x000000ffff1b7224 */ /* 0x100fe200078e0a0e */
[----:B------:R-:W-:Y:S01]  /*6e40*/  LOP3.LUT R28, R28, R29, RZ, 0x3c, !PT ;  /* 0x0000001d1c1c7212 */ /* 0x000fe200078e3cff */
[----:B------:R-:W-:Y:S01]  /*6e50*/  IMAD.X R29, RZ, RZ, R25, P1 ;  /* 0x000000ffff1d7224 */ /* 0x000fe200008e0619 */
[----:B------:R-:W-:Y:S01]  /*6e60*/  MOV R59, R10 ;  /* 0x0000000a003b7202 */ /* 0x000fe20000000f00 */
[----:B------:R-:W-:Y:S01]  /*6e70*/  IMAD.U32 R10, RZ, RZ, UR8 ;  /* 0x00000008ff0a7e24 */ /* 0x000fe2000f8e00ff */
[----:B------:R-:W-:Y:S01]  /*6e80*/  MOV R57, R8 ;  /* 0x0000000800397202 */ /* 0x000fe20000000f00 */
[----:B------:R-:W-:Y:S01]  /*6e90*/  IMAD R27, R48, R27, R31 ;  /* 0x0000001b301b7224 */ /* 0x000fe200078e021f */
[----:B------:R-:W-:Y:S01]  /*6ea0*/  SHF.R.S32.HI R9, RZ, 0x1f, R14 ;  /* 0x0000001fff097819 */ /* 0x000fe2000001140e */
[----:B------:R-:W-:Y:S01]  /*6eb0*/  ULDC.64 UR8, c[0x0][0xae8] ;  /* 0x0002ba0000087ab9 */ /* 0x000fe20000000a00 */
[----:B------:R-:W-:-:S02]  /*6ec0*/  IADD3 R8, P1, R14, UR6, RZ ;  /* 0x000000060e087c10 */ /* 0x000fc4000ff3e0ff */
[----:B------:R-:W-:Y:S02]  /*6ed0*/  F2FP.BF16.F32.PACK_AB R36, R36, R37 ;  /* 0x000000252424723e */ /* 0x000fe400000010ff */
[----:B------:R-:W-:Y:S01]  /*6ee0*/  IADD3.X R9, R9, UR7, R10, P1, !PT ;  /* 0x0000000709097c10 */ /* 0x000fe20008ffe40a */
[----:B------:R-:W-:Y:S01]  /*6ef0*/  ULDC.64 UR6, c[0x0][0xb88] ;  /* 0x0002e20000067ab9 */ /* 0x000fe20000000a00 */
[----:B------:R-:W-:Y:S02]  /*6f00*/  SHF.R.S32.HI R10, RZ, 0x1f, R27 ;  /* 0x0000001fff0a7819 */ /* 0x000fe4000001141b */
[----:B------:R-:W-:Y:S01]  /*6f10*/  SEL R50, R36, R41, P0 ;  /* 0x0000002924327207 */ /* 0x000fe20000000000 */
[----:B------:R-:W-:Y:S01]  /*6f20*/  IMAD.WIDE.U32 R8, R27, UR6, R8 ;  /* 0x000000061b087c25 */ /* 0x000fe2000f8e0008 */
[----:B------:R-:W-:Y:S02]  /*6f30*/  SEL R36, R41, R36, P0 ;  /* 0x0000002429247207 */ /* 0x000fe40000000000 */
[----:B------:R-:W-:Y:S01]  /*6f40*/  MOV R61, R12 ;  /* 0x0000000c003d7202 */ /* 0x000fe20000000f00 */
[----:B------:R-:W-:Y:S01]  /*6f50*/  IMAD R10, R10, UR6, RZ ;  /* 0x000000060a0a7c24 */ /* 0x000fe2000f8e02ff */
[C---:B------:R-:W-:Y:S01]  /*6f60*/  IADD3 R21, P3, R24.reuse, 0x3000, RZ ;  /* 0x0000300018157810 */ /* 0x040fe20007f7e0ff */
[----:B------:R-:W-:Y:S01]  /*6f70*/  IMAD R12, R49, 0xc0, R19 ;  /* 0x000000c0310c7824 */ /* 0x000fe200078e0213 */
[----:B------:R-:W-:Y:S01]  /*6f80*/  LOP3.LUT R7, R24, 0x380, RZ, 0xc0, !PT ;  /* 0x0000038018077812 */ /* 0x000fe200078ec0ff */
[----:B------:R-:W-:Y:S01]  /*6f90*/  IMAD R35, R27, UR7, R10 ;  /* 0x000000071b237c24 */ /* 0x000fe2000f8e020a */
[----:B------:R-:W-:Y:S01]  /*6fa0*/  LOP3.LUT R20, R21, 0x380, RZ, 0xc0, !PT ;  /* 0x0000038015147812 */ /* 0x000fe200078ec0ff */
[----:B------:R-:W-:Y:S01]  /*6fb0*/  ULDC.64 UR6, c[0x0][0xb50] ;  /* 0x0002d40000067ab9 */ /* 0x000fe20000000a00 */
[----:B------:R-:W-:Y:S01]  /*6fc0*/  SHF.R.U64 R7, R7, 0x3, RZ ;  /* 0x0000000307077819 */ /* 0x000fe200000012ff */
[----:B------:R-:W-:Y:S01]  /*6fd0*/  VIADD R10, R12, 0x8 ;  /* 0x000000080c0a7836 */ /* 0x000fe20000000000 */
[----:B------:R-:W-:Y:S01]  /*6fe0*/  SHF.R.U64 R20, R20, 0x3, RZ ;  /* 0x0000000314147819 */ /* 0x000fe200000012ff */
[----:B------:R-:W-:Y:S01]  /*6ff0*/  IMAD.IADD R9, R9, 0x1, R35 ;  /* 0x0000000109097824 */ /* 0x000fe200078e0223 */
[----:B------:R-:W-:Y:S01]  /*7000*/  LOP3.LUT R24, R7, R24, RZ, 0x3c, !PT ;  /* 0x0000001807187212 */ /* 0x000fe200078e3cff */
[----:B------:R-:W-:Y:S01]  /*7010*/  IMAD.X R7, RZ, RZ, R25, P4 ;  /* 0x000000ffff077224 */ /* 0x000fe200020e0619 */
[----:B------:R-:W-:-:S02]  /*7020*/  LOP3.LUT P1, RZ, R17, 0x3, RZ, 0xc0, !PT ;  /* 0x0000000311ff7812 */ /* 0x000fc4000782c0ff */
[----:B------:R-:W-:Y:S01]  /*7030*/  LOP3.LUT R20, R20, R21, RZ, 0x3c, !PT ;  /* 0x0000001514147212 */ /* 0x000fe200078e3cff */
[----:B------:R-:W-:Y:S01]  /*7040*/  IMAD.X R21, RZ, RZ, R25, P3 ;  /* 0x000000ffff157224 */ /* 0x000fe200018e0619 */
[-C--:B------:R-:W-:Y:S02]  /*7050*/  ISETP.GE.OR P3, PT, R12, R55.reuse, P1 ;  /* 0x000000370c00720c */ /* 0x080fe40000f66670 */
[----:B------:R-:W-:Y:S02]  /*7060*/  ISETP.GE.OR P1, PT, R10, R55, P1 ;  /* 0x000000370a00720c */ /* 0x000fe40000f26670 */
[----:B---3--:R-:W-:Y:S01]  /*7070*/  LOP3.LUT R11, R5, 0x2, RZ, 0x3c, !PT ;  /* 0x00000002050b7812 */ /* 0x008fe200078e3cff */
[----:B------:R-:W-:Y:S04]  /*7080*/  SHFL.IDX PT, R30, R30, R5, 0x1c1f ;  /* 0x001c1f051e1e7589 */ /* 0x000fe800000e0000 */
[----:B------:R-:W-:Y:S04]  /*7090*/  SHFL.IDX PT, R38, R38, R5, 0x1c1f ;  /* 0x001c1f0526267589 */ /* 0x000fe800000e0000 */
[----:B------:R-:W-:Y:S04]  /*70a0*/  SHFL.IDX PT, R44, R44, R5, 0x1c1f ;  /* 0x001c1f052c2c7589 */ /* 0x000fe800000e0000 */
[----:B------:R-:W-:Y:S04]  /*70b0*/  SHFL.IDX PT, R42, R50, R5, 0x1c1f ;  /* 0x001c1f05322a7589 */ /* 0x000fe800000e0000 */
[----:B------:R-:W-:Y:S04]  /*70c0*/  SHFL.IDX PT, R26, R52, R5, 0x1c1f ;  /* 0x001c1f05341a7589 */ /* 0x000fe800000e0000 */
[----:B------:R-:W-:Y:S04]  /*70d0*/  SHFL.IDX PT, R56, R56, R5, 0x1c1f ;  /* 0x001c1f0538387589 */ /* 0x000fe800000e0000 */
[----:B------:R0:W1:Y:S04]  /*70e0*/  SHFL.IDX PT, R13, R32, R11, 0x1c1f ;  /* 0x001c1f0b200d7589 */ /* 0x00006800000e0000 */
[----:B------:R-:W-:Y:S04]  /*70f0*/  SHFL.IDX PT, R60, R60, R5, 0x1c1f ;  /* 0x001c1f053c3c7589 */ /* 0x000fe800000e0000 */
[----:B------:R-:W2:Y:S01]  /*7100*/  SHFL.IDX PT, R15, R40, R11, 0x1c1f ;  /* 0x001c1f0b280f7589 */ /* 0x000ea200000e0000 */
[----:B0-----:R-:W-:-:S03]  /*7110*/  LEA R32, P4, R8, UR6, 0x2 ;  /* 0x0000000608207c11 */ /* 0x001fc6000f8810ff */
[----:B------:R-:W-:Y:S01]  /*7120*/  SHFL.IDX PT, R62, R62, R5, 0x1c1f ;  /* 0x001c1f053e3e7589 */ /* 0x000fe200000e0000 */
[----:B------:R-:W-:-:S03]  /*7130*/  LEA.HI.X R35, R8, UR7, R9, 0x2, P4 ;  /* 0x0000000708237c11 */ /* 0x000fc6000a0f1409 */
[----:B------:R-:W0:Y:S04]  /*7140*/  SHFL.IDX PT, R33, R54, R11, 0x1c1f ;  /* 0x001c1f0b36217589 */ /* 0x000e2800000e0000 */
[----:B------:R-:W3:Y:S04]  /*7150*/  SHFL.IDX PT, R5, R58, R11, 0x1c1f ;  /* 0x001c1f0b3a057589 */ /* 0x000ee800000e0000 */
[----:B------:R-:W4:Y:S01]  /*7160*/  SHFL.IDX PT, R39, R34, R11, 0x1c1f ;  /* 0x001c1f0b22277589 */ /* 0x000f2200000e0000 */
[----:B-1----:R-:W-:Y:S02]  /*7170*/  SEL R8, R30, R13, P0 ;  /* 0x0000000d1e087207 */ /* 0x002fe40000000000 */
[----:B------:R-:W-:Y:S01]  /*7180*/  SEL R10, R13, R30, P0 ;  /* 0x0000001e0d0a7207 */ /* 0x000fe20000000000 */
[----:B------:R-:W1:Y:S04]  /*7190*/  SHFL.IDX PT, R27, R46, R11, 0x1c1f ;  /* 0x001c1f0b2e1b7589 */ /* 0x000e6800000e0000 */
[----:B------:R-:W5:Y:S01]  /*71a0*/  SHFL.IDX PT, R31, R36, R11, 0x1c1f ;  /* 0x001c1f0b241f7589 */ /* 0x000f6200000e0000 */
[----:B--2---:R-:W-:-:S02]  /*71b0*/  SEL R12, R38, R15, P0 ;  /* 0x0000000f260c7207 */ /* 0x004fc40000000000 */
[----:B------:R-:W-:Y:S01]  /*71c0*/  SEL R14, R15, R38, P0 ;  /* 0x000000260f0e7207 */ /* 0x000fe20000000000 */
[----:B------:R2:W5:Y:S01]  /*71d0*/  SHFL.IDX PT, R43, R64, R11, 0x1c1f ;  /* 0x001c1f0b402b7589 */ /* 0x00056200000e0000 */
[----:B0-----:R-:W-:-:S03]  /*71e0*/  SEL R9, R26, R33, P0 ;  /* 0x000000211a097207 */ /* 0x001fc60000000000 */
[----:B------:R-:W-:Y:S01]  /*71f0*/  SHFL.IDX PT, R50, R32, RZ, 0x1c1f ;  /* 0x001c1fff20327589 */ /* 0x000fe200000e0000 */
[----:B---3--:R-:W-:-:S03]  /*7200*/  SEL R13, R56, R5, P0 ;  /* 0x00000005380d7207 */ /* 0x008fc60000000000 */
[----:B------:R-:W0:Y:S01]  /*7210*/  SHFL.IDX PT, R51, R35, RZ, 0x1c1f ;  /* 0x001c1fff23337589 */ /* 0x000e2200000e0000 */
[----:B--2---:R-:W-:Y:S02]  /*7220*/  SEL R11, R33, R26, P0 ;  /* 0x0000001a210b7207 */ /* 0x004fe40000000000 */
[----:B------:R-:W-:Y:S01]  /*7230*/  SEL R15, R5, R56, P0 ;  /* 0x00000038050f7207 */ /* 0x000fe20000000000 */
[----:B------:R-:W-:Y:S01]  /*7240*/  BAR.SYNC.DEFER_BLOCKING 0x1, 0x180 ;  /* 0x0046000000007b1d */ /* 0x000fe20000010000 */
[----:B----4-:R-:W-:Y:S02]  /*7250*/  SEL R37, R60, R39, P0 ;  /* 0x000000273c257207 */ /* 0x010fe40000000000 */
[----:B-1----:R-:W-:Y:S02]  /*7260*/  SEL R36, R44, R27, P0 ;  /* 0x0000001b2c247207 */ /* 0x002fe40000000000 */
[----:B------:R-:W-:-:S03]  /*7270*/  SEL R38, R27, R44, P0 ;  /* 0x0000002c1b267207 */ /* 0x000fc60000000000 */
[----:B------:R-:W1:Y:S01]  /*7280*/  @P2 LDC R5, c[0x0][0xbec] ;  /* 0x0002fb00ff052b82 */ /* 0x000e620000000800 */
[----:B-----5:R-:W-:Y:S01]  /*7290*/  SEL R40, R42, R31, P0 ;  /* 0x0000001f2a287207 */ /* 0x020fe20000000000 */
[----:B------:R-:W-:Y:S01]  /*72a0*/  SHFL.IDX PT, R52, R32, 0x1, 0x1c1f ;  /* 0x003c1f0020347f89 */ /* 0x000fe200000e0000 */
[----:B------:R-:W-:Y:S02]  /*72b0*/  SEL R39, R39, R60, P0 ;  /* 0x0000003c27277207 */ /* 0x000fe40000000000 */
[----:B------:R-:W-:Y:S01]  /*72c0*/  SEL R41, R62, R43, P0 ;  /* 0x0000002b3e297207 */ /* 0x000fe20000000000 */
[----:B------:R-:W2:Y:S01]  /*72d0*/  SHFL.IDX PT, R53, R35, 0x1, 0x1c1f ;  /* 0x003c1f0023357f89 */ /* 0x000ea200000e0000 */
[----:B------:R-:W-:Y:S02]  /*72e0*/  SEL R42, R31, R42, P0 ;  /* 0x0000002a1f2a7207 */ /* 0x000fe40000000000 */
[----:B------:R-:W-:Y:S01]  /*72f0*/  SEL R43, R43, R62, P0 ;  /* 0x0000003e2b2b7207 */ /* 0x000fe20000000000 */
[----:B------:R3:W-:Y:S04]  /*7300*/  STSM.16.M88.4 [R63], R8 ;  /* 0x000000083f007844 */ /* 0x0007e80000000200 */
[----:B------:R-:W-:Y:S04]  /*7310*/  STSM.16.M88.4 [R61], R12 ;  /* 0x0000000c3d007844 */ /* 0x000fe80000000200 */
[----:B------:R-:W-:Y:S04]  /*7320*/  STSM.16.M88.4 [R59], R36 ;  /* 0x000000243b007844 */ /* 0x000fe80000000200 */
[----:B------:R-:W-:Y:S01]  /*7330*/  STSM.16.M88.4 [R57], R40 ;  /* 0x0000002839007844 */ /* 0x000fe20000000200 */
[----:B------:R-:W-:Y:S08]  /*7340*/  BAR.SYNC.DEFER_BLOCKING 0x1, 0x180 ;  /* 0x0046000000007b1d */ /* 0x000ff00000010000 */
[----:B---3--:R-:W3:Y:S01]  /*7350*/  @P2 LDC R9, c[0x0][0xbf0] ;  /* 0x0002fc00ff092b82 */ /* 0x008ee20000000800 */
[----:B0-----:R-:W-:Y:S04]  /*7360*/  @!P3 ST.E desc[UR52][R50.64], R4 ;  /* 0x000000043200b985 */ /* 0x001fe8000c101934 */
[----:B--2---:R0:W-:Y:S04]  /*7370*/  @!P1 ST.E desc[UR52][R52.64], R0 ;  /* 0x0000000034009985 */ /* 0x0041e8000c101934 */
[----:B------:R-:W2:Y:S04]  /*7380*/  LD.E.128 R24, desc[UR52][R24.64] ;  /* 0x0000003418187980 */ /* 0x000ea8000c101d00 */
[----:B------:R-:W4:Y:S04]  /*7390*/  LD.E.128 R28, desc[UR52][R28.64] ;  /* 0x000000341c1c7980 */ /* 0x000f28000c101d00 */
[----:B------:R5:W4:Y:S04]  /*73a0*/  LD.E.128 R32, desc[UR52][R20.64] ;  /* 0x0000003414207980 */ /* 0x000b28000c101d00 */
[----:B------:R1:W4:Y:S01]  /*73b0*/  LD.E.128 R44, desc[UR52][R6.64] ;  /* 0x00000034062c7980 */ /* 0x000322000c101d00 */
[----:B0-----:R-:W-:Y:S01]  /*73c0*/  IMAD R0, R2, 0x30, R16 ;  /* 0x0000003002007824 */ /* 0x001fe200078e0210 */
[----:B------:R-:W-:-:S02]  /*73d0*/  UIMAD UR6, UR12, UR8, URZ ;  /* 0x000000080c0672a4 */ /* 0x000fc4000f8e023f */
[----:B------:R-:W-:Y:S01]  /*73e0*/  UIMAD.WIDE.U32 UR4, UR13, UR8, URZ ;  /* 0x000000080d0472a5 */ /* 0x000fe2000f8e003f */
[C---:B------:R-:W-:Y:S01]  /*73f0*/  IMAD R8, R49.reuse, 0xc0, R0 ;  /* 0x000000c031087824 */ /* 0x040fe200078e0200 */
[----:B------:R-:W-:Y:S01]  /*7400*/  UIMAD UR6, UR13, UR9, UR6 ;  /* 0x000000090d0672a4 */ /* 0x000fe2000f8e0206 */
[----:B-----5:R-:W-:Y:S01]  /*7410*/  IMAD R20, R49, 0xc0, R16 ;  /* 0x000000c031147824 */ /* 0x020fe200078e0210 */
[----:B------:R-:W-:Y:S01]  /*7420*/  @!PT LDS RZ, [RZ] ;  /* 0x00000000fffff984 */ /* 0x000fe20000000800 */
[----:B------:R-:W-:Y:S01]  /*7430*/  @!PT LDS RZ, [RZ] ;  /* 0x00000000fffff984 */ /* 0x000fe20000000800 */
[----:B------:R-:W-:Y:S01]  /*7440*/  @!PT LDS RZ, [RZ] ;  /* 0x00000000fffff984 */ /* 0x000fe20000000800 */
[----:B------:R-:W-:Y:S01]  /*7450*/  @!PT LDS RZ, [RZ] ;  /* 0x00000000fffff984 */ /* 0x000fe20000000800 */
[----:B------:R0:W-:Y:S06]  /*7460*/  MEMBAR.ALL.CTA ;  /* 0x0000000000007992 */ /* 0x0001ec0000008000 */
[----:B0-----:R-:W0:Y:S01]  /*7470*/  FENCE.VIEW.ASYNC.S ;  /* 0x00000000000073c6 */ /* 0x001e220000000000 */
[----:B------:R-:W-:Y:S01]  /*7480*/  ULDC.64 UR8, c[0x0][0xaf0] ;  /* 0x0002bc0000087ab9 */ /* 0x000fe20000000a00 */
[----:B-1----:R-:W-:Y:S01]  /*7490*/  @P2 IMAD.HI.U32 R0, R8, R5, RZ ;  /* 0x0000000508002227 */ /* 0x002fe200078e00ff */
[----:B------:R-:W-:-:S02]  /*74a0*/  UIMAD UR7, UR14, UR8, URZ ;  /* 0x000000080e0772a4 */ /* 0x000fc4000f8e023f */
[----:B------:R-:W-:Y:S01]  /*74b0*/  UIADD3 UR5, UR5, UR6, URZ ;  /* 0x0000000605057290 */ /* 0x000fe2000fffe03f */
[----:B------:R-:W-:Y:S01]  /*74c0*/  IMAD.MOV.U32 R7, RZ, RZ, R8 ;  /* 0x000000ffff077224 */ /* 0x000fe200078e0008 */
[----:B------:R-:W-:Y:S01]  /*74d0*/  UIMAD UR7, UR46, UR9, UR7 ;  /* 0x000000092e0772a4 */ /* 0x000fe2000f8e0207 */
[----:B---3--:R-:W-:Y:S01]  /*74e0*/  @P2 SHF.R.U32.HI R7, RZ, R9, R0 ;  /* 0x00000009ff072219 */ /* 0x008fe20000011600 */
[----:B------:R-:W-:Y:S01]  /*74f0*/  UIMAD.WIDE.U32 UR46, UR46, UR8, UR4 ;  /* 0x000000082e2e72a5 */ /* 0x000fe2000f8e0004 */
[----:B------:R-:W-:Y:S01]  /*7500*/  VIADD R12, R20, 0x60 ;  /* 0x00000060140c7836 */ /* 0x000fe20000000000 */
[----:B------:R-:W-:Y:S01]  /*7510*/  UIADD3 UR48, UR48, 0x13220, URZ ;  /* 0x0001322030307890 */ /* 0x000fe2000fffe03f */
[--C-:B------:R-:W-:Y:S01]  /*7520*/  SHF.R.S32.HI R0, RZ, 0x1f, R7.reuse ;  /* 0x0000001fff007819 */ /* 0x100fe20000011407 */
[----:B------:R-:W-:Y:S01]  /*7530*/  UIADD3 UR4, UR47, UR7, URZ ;  /* 0x000000072f047290 */ /* 0x000fe2000fffe03f */
[----:B------:R-:W-:Y:S01]  /*7540*/  IMAD.MOV R9, RZ, RZ, -R7 ;  /* 0x000000ffff097224 */ /* 0x000fe200078e0a07 */
[----:B------:R-:W-:Y:S01]  /*7550*/  UPRMT UR48, URZ, 0x654, UR48 ;  /* 0x000006543f307896 */ /* 0x000fe20008000030 */
[----:B------:R-:W-:Y:S01]  /*7560*/  IMAD.U32 R5, RZ, RZ, UR47 ;  /* 0x0000002fff057e24 */ /* 0x000fe2000f8e00ff */
[----:B------:R-:W-:Y:S01]  /*7570*/  ULDC.64 UR6, c[0x0][0xae0] ;  /* 0x0002b80000067ab9 */ /* 0x000fe20000000a00 */
[----:B------:R-:W-:Y:S01]  /*7580*/  IMAD R9, R48, R9, R8 ;  /* 0x0000000930097224 */ /* 0x000fe200078e0208 */
[----:B------:R-:W-:Y:S01]  /*7590*/  UIADD3 UR43, UR43, 0x1, URZ ;  /* 0x000000012b2b7890 */ /* 0x000fe2000fffe03f */
[----:B------:R-:W-:Y:S01]  /*75a0*/  IMAD R0, R0, UR6, RZ ;  /* 0x0000000600007c24 */ /* 0x000fe2000f8e02ff */
[----:B------:R-:W-:Y:S01]  /*75b0*/  UIADD3 UR41, UR41, 0x1, URZ ;  /* 0x0000000129297890 */ /* 0x000fe2000fffe03f */
[----:B------:R-:W-:Y:S01]  /*75c0*/  IMAD.U32 R4, RZ, RZ, UR46 ;  /* 0x0000002eff047e24 */ /* 0x000fe2000f8e00ff */
[----:B------:R-:W-:Y:S01]  /*75d0*/  UISETP.NE.AND UP0, UPT, UR43, 0x2, UPT ;  /* 0x000000022b00788c */ /* 0x000fe2000bf05270 */
[----:B------:R-:W-:Y:S01]  /*75e0*/  IMAD.U32 R5, RZ, RZ, UR4 ;  /* 0x00000004ff057e24 */ /* 0x000fe2000f8e00ff */
[----:B------:R-:W-:Y:S01]  /*75f0*/  ULDC.64 UR4, c[0x0][0xad8] ;  /* 0x0002b60000047ab9 */ /* 0x000fe20000000a00 */
[C---:B------:R-:W-:Y:S01]  /*7600*/  IMAD R11, R7.reuse, UR7, R0 ;  /* 0x00000007070b7c24 */ /* 0x040fe2000f8e0200 */
[----:B------:R-:W-:Y:S01]  /*7610*/  SHF.R.S32.HI R0, RZ, 0x1f, R9 ;  /* 0x0000001fff007819 */ /* 0x000fe20000011409 */
[----:B------:R-:W-:Y:S01]  /*7620*/  IMAD.WIDE.U32 R4, R7, UR6, R4 ;  /* 0x0000000607047c25 */ /* 0x000fe2000f8e0004 */
[----:B0-----:R-:W-:Y:S01]  /*7630*/  SYNCS.ARRIVE.TRANS64.RED.A1T0 RZ, [UR48], RZ ;  /* 0x000000ffffff79a7 */ /* 0x001fe20008100430 */
[----:B------:R-:W-:-:S02]  /*7640*/  USEL UR43, UR43, URZ, UP0 ;  /* 0x0000003f2b2b7287 */ /* 0x000fc40008000000 */
[----:B------:R-:W-:Y:S02]  /*7650*/  IMAD.IADD R5, R5, 0x1, R11 ;  /* 0x0000000105057824 */ /* 0x000fe400078e020b */
[----:B------:R-:W-:Y:S02]  /*7660*/  IMAD R0, R0, UR4, RZ ;  /* 0x0000000400007c24 */ /* 0x000fe4000f8e02ff */
[----:B------:R-:W-:-:S04]  /*7670*/  IMAD.WIDE.U32 R4, R9, UR4, R4 ;  /* 0x0000000409047c25 */ /* 0x000fc8000f8e0004 */
[----:B------:R-:W-:Y:S01]  /*7680*/  IMAD R7, R9, UR5, R0 ;  /* 0x0000000509077c24 */ /* 0x000fe2000f8e0200 */
[----:B------:R-:W-:Y:S01]  /*7690*/  ULDC.64 UR4, c[0x0][0xa80] ;  /* 0x0002a00000047ab9 */ /* 0x000fe20000000a00 */
[----:B------:R-:W-:Y:S01]  /*76a0*/  VIADD R0, R20, 0x30 ;  /* 0x0000003014007836 */ /* 0x000fe20000000000 */
[----:B------:R-:W-:Y:S01]  /*76b0*/  LEA R13, P0, R4, UR4, 0x1 ;  /* 0x00000004040d7c11 */ /* 0x000fe2000f8008ff */
[----:B------:R-:W-:Y:S01]  /*76c0*/  IMAD.IADD R5, R5, 0x1, R7 ;  /* 0x0000000105057824 */ /* 0x000fe200078e0207 */
[----:B------:R-:W-:Y:S01]  /*76d0*/  ULDC UR4, c[0x0][0xac8] ;  /* 0x0002b20000047ab9 */ /* 0x000fe20000000800 */
[----:B------:R-:W-:Y:S02]  /*76e0*/  VIADD R14, R20, 0x90 ;  /* 0x00000090140e7836 */ /* 0x000fe40000000000 */
[----:B------:R-:W-:Y:S01]  /*76f0*/  SHFL.IDX PT, R6, R13, 0x1, 0x181f ;  /* 0x00381f000d067f89 */ /* 0x000fe200000e0000 */
[----:B------:R-:W-:Y:S02]  /*7700*/  LEA.HI.X R15, R4, UR5, R5, 0x1, P0 ;  /* 0x00000005040f7c11 */ /* 0x000fe400080f0c05 */
[----:B------:R-:W-:Y:S01]  /*7710*/  ISETP.GE.AND P0, PT, R3, UR4, PT ;  /* 0x0000000403007c0c */ /* 0x000fe2000bf06270 */
[----:B------:R-:W-:Y:S01]  /*7720*/  SHFL.IDX PT, R4, R13, RZ, 0x181f ;  /* 0x00181fff0d047589 */ /* 0x000fe200000e0000 */
[----:B------:R-:W-:-:S02]  /*7730*/  ULDC UR4, c[0x0][0xc] ;  /* 0x0000030000047ab9 */ /* 0x000fc40000000800 */
[-C--:B------:R-:W-:Y:S01]  /*7740*/  ISETP.GE.OR P2, PT, R0, R55.reuse, P0 ;  /* 0x000000370000720c */ /* 0x080fe20000746670 */
[----:B------:R-:W0:Y:S01]  /*7750*/  SHFL.IDX PT, R5, R15, RZ, 0x181f ;  /* 0x00181fff0f057589 */ /* 0x000e2200000e0000 */
[----:B------:R-:W1:Y:S01]  /*7760*/  LDC R0, c[0x0][0xc34] ;  /* 0x00030d00ff007b82 */ /* 0x000e620000000800 */
[-C--:B------:R-:W-:Y:S01]  /*7770*/  ISETP.GE.OR P1, PT, R20, R55.reuse, P0 ;  /* 0x000000371400720c */ /* 0x080fe20000726670 */
[----:B------:R-:W-:Y:S01]  /*7780*/  UIADD3 UR50, UR4, UR50, URZ ;  /* 0x0000003204327290 */ /* 0x000fe2000fffe03f */
[----:B------:R-:W3:Y:S01]  /*7790*/  SHFL.IDX PT, R7, R15, 0x1, 0x181f ;  /* 0x00381f000f077f89 */ /* 0x000ee200000e0000 */
[-C--:B------:R-:W-:Y:S01]  /*77a0*/  ISETP.GE.OR P3, PT, R12, R55.reuse, P0 ;  /* 0x000000370c00720c */ /* 0x080fe20000766670 */
[----:B------:R-:W-:Y:S01]  /*77b0*/  USEL UR4, URZ, 0x1, UP0 ;  /* 0x000000013f047887 */ /* 0x000fe20008000000 */
[----:B------:R-:W-:Y:S01]  /*77c0*/  ISETP.GE.OR P0, PT, R14, R55, P0 ;  /* 0x000000370e00720c */ /* 0x000fe20000706670 */
[----:B------:R-:W-:Y:S02]  /*77d0*/  SHFL.IDX PT, R8, R13, 0x2, 0x181f ;  /* 0x00581f000d087f89 */ /* 0x000fe400000e0000 */
[----:B------:R-:W-:-:S02]  /*77e0*/  ULOP3.LUT UR42, UR42, UR4, URZ, 0x3c, !UPT ;  /* 0x000000042a2a7292 */ /* 0x000fc4000f8e3c3f */
[----:B------:R-:W5:Y:S04]  /*77f0*/  SHFL.IDX PT, R9, R15, 0x2, 0x181f ;  /* 0x00581f000f097f89 */ /* 0x000f6800000e0000 */
[----:B------:R-:W-:Y:S04]  /*7800*/  SHFL.IDX PT, R10, R13, 0x3, 0x181f ;  /* 0x00781f000d0a7f89 */ /* 0x000fe800000e0000 */
[----:B------:R-:W1:Y:S01]  /*7810*/  SHFL.IDX PT, R11, R15, 0x3, 0x181f ;  /* 0x00781f000f0b7f89 */ /* 0x000e6200000e0000 */
[----:B0-----:R-:W-:-:S04]  /*7820*/  @!P1 IMAD.WIDE R4, R3, 0x2, R4 ;  /* 0x0000000203049825 */ /* 0x001fc800078e0204 */
[----:B---3--:R-:W-:-:S04]  /*7830*/  @!P2 IMAD.WIDE R6, R3, 0x2, R6 ;  /* 0x000000020306a825 */ /* 0x008fc800078e0206 */
[----:B-----5:R-:W-:-:S04]  /*7840*/  @!P3 IMAD.WIDE R8, R3, 0x2, R8 ;  /* 0x000000020308b825 */ /* 0x020fc800078e0208 */
[----:B-1----:R-:W-:Y:S01]  /*7850*/  @!P0 IMAD.WIDE R10, R3, 0x2, R10 ;  /* 0x00000002030a8825 */ /* 0x002fe200078e020a */
[----:B--2---:R0:W-:Y:S04]  /*7860*/  @!P1 ST.E.128 desc[UR52][R4.64], R24 ;  /* 0x0000001804009985 */ /* 0x0041e8000c101d34 */
[----:B----4-:R0:W-:Y:S04]  /*7870*/  @!P2 ST.E.128 desc[UR52][R6.64], R28 ;  /* 0x0000001c0600a985 */ /* 0x0101e8000c101d34 */
[----:B------:R0:W-:Y:S04]  /*7880*/  @!P3 ST.E.128 desc[UR52][R8.64], R32 ;  /* 0x000000200800b985 */ /* 0x0001e8000c101d34 */
[----:B------:R0:W-:Y:S01]  /*7890*/  @!P0 ST.E.128 desc[UR52][R10.64], R44 ;  /* 0x0000002c0a008985 */ /* 0x0001e2000c101d34 */
[----:B------:R-:W-:-:S13]  /*78a0*/  ISETP.LE.AND P0, PT, R0, UR50, PT ;  /* 0x0000003200007c0c */ /* 0x000fda000bf03270 */
[----:B------:R-:W-:Y:S05]  /*78b0*/  @!P0 BRA `(.L_x_10784) ;  /* 0xffffff9400208947 */ /* 0x000fea000383ffff */
[----:B------:R-:W-:Y:S05]  /*78c0*/  EXIT ;  /* 0x000000000000794d */ /* 0x000fea0003800000 */
.L_x_10760:
        /* <DEDUP_REMOVED lines=16> */
[----:B------:R-:W-:Y:S01]  /*79d0*/  LOP3.LUT R7, R6, 0x600, RZ, 0xc0, !PT ;  /* 0x0000060006077812 */ /* 0x000fe200078ec0ff */
[----:B------:R-:W-:Y:S02]  /*79e0*/  ULOP3.LUT UR42, UR40, 0x1, URZ, 0xfc, !UPT ;  /* 0x00000001282a7892 */ /* 0x000fe4000f8efc3f */
[----:B------:R-:W-:Y:S01]  /*79f0*/  ULOP3.LUT UR47, UR40, 0x2, URZ, 0xfc, !UPT ;  /* 0x00000002282f7892 */ /* 0x000fe2000f8efc3f */
[----:B------:R-:W-:Y:S01]  /*7a00*/  ULDC UR43, c[0x0][0xc] ;  /* 0x00000300002b7ab9 */ /* 0x000fe20000000800 */
[----:B------:R-:W-:Y:S01]  /*7a10*/  UMOV UR46, URZ ;  /* 0x0000003f002e7c82 */ /* 0x000fe20008000000 */
[----:B-1----:R-:W-:Y:S01]  /*7a20*/  ULEA UR41, UR4, UR41, 0x18 ;  /* 0x0000002904297291 */ /* 0x002fe2000f8ec03f */
[C---:B0-----:R-:W-:Y:S01]  /*7a30*/  IMAD.SHL.U32 R26, R10.reuse, 0x40, RZ ;  /* 0x000000400a1a7824 */ /* 0x041fe200078e00ff */
[----:B------:R-:W-:Y:S01]  /*7a40*/  SHF.R.U32.HI R3, RZ, 0x1, R10 ;  /* 0x00000001ff037819 */ /* 0x000fe2000001160a */
[C---:B------:R-:W-:Y:S01]  /*7a50*/  IMAD.SHL.U32 R2, R10.reuse, 0x10, RZ ;  /* 0x000000100a027824 */ /* 0x040fe200078e00ff */
[C---:B------:R-:W-:Y:S01]  /*7a60*/  LOP3.LUT R29, R10.reuse, 0x1f, RZ, 0xc0, !PT ;  /* 0x0000001f0a1d7812 */ /* 0x040fe200078ec0ff */
[----:B------:R-:W-:Y:S01]  /*7a70*/  IMAD.SHL.U32 R8, R10, 0x2, RZ ;  /* 0x000000020a087824 */ /* 0x000fe200078e00ff */
[----:B------:R-:W-:Y:S01]  /*7a80*/  LOP3.LUT R4, R26, 0x180, RZ, 0xc0, !PT ;  /* 0x000001801a047812 */ /* 0x000fe200078ec0ff */
[----:B------:R-:W-:Y:S01]  /*7a90*/  IMAD.SHL.U32 R0, R10, 0x20, RZ ;  /* 0x000000200a007824 */ /* 0x000fe200078e00ff */
[----:B------:R-:W-:-:S02]  /*7aa0*/  LOP3.LUT R5, R2, 0x1b0, RZ, 0xc0, !PT ;  /* 0x000001b002057812 */ /* 0x000fc400078ec0ff */
[----:B------:R-:W-:Y:S01]  /*7ab0*/  LOP3.LUT R3, R4, 0x30, R3, 0xf8, !PT ;  /* 0x0000003004037812 */ /* 0x000fe200078ef803 */
[C---:B------:R-:W-:Y:S01]  /*7ac0*/  IMAD.SHL.U32 R4, R10.reuse, 0x8, RZ ;  /* 0x000000080a047824 */ /* 0x040fe200078e00ff */
[----:B------:R-:W-:Y:S01]  /*7ad0*/  LOP3.LUT R9, R5, 0x30, R8, 0x78, !PT ;  /* 0x0000003005097812 */ /* 0x000fe200078e7808 */
[----:B------:R-:W-:Y:S01]  /*7ae0*/  IMAD.SHL.U32 R8, R10, 0x4, RZ ;  /* 0x000000040a087824 */ /* 0x000fe200078e00ff */
[----:B------:R-:W-:Y:S02]  /*7af0*/  LOP3.LUT R5, R0, 0x80, RZ, 0xc0, !PT ;  /* 0x0000008000057812 */ /* 0x000fe400078ec0ff */
[----:B------:R-:W-:Y:S02]  /*7b00*/  LOP3.LUT R6, R7, 0x40, R2, 0xf8, !PT ;  /* 0x0000004007067812 */ /* 0x000fe400078ef802 */
[----:B------:R-:W-:Y:S02]  /*7b10*/  LOP3.LUT R3, R3, 0x30, R4, 0x78, !PT ;  /* 0x0000003003037812 */ /* 0x000fe400078e7804 */
[----:B------:R-:W-:-:S02]  /*7b20*/  LOP3.LUT R5, R5, 0x10, R10, 0xf8, !PT ;  /* 0x0000001005057812 */ /* 0x000fc400078ef80a */
[----:B------:R-:W-:Y:S02]  /*7b30*/  LOP3.LUT R7, R7, 0x60, R0, 0xf8, !PT ;  /* 0x0000006007077812 */ /* 0x000fe400078ef800 */
[----:B------:R-:W-:Y:S02]  /*7b40*/  LOP3.LUT R9, R6, R9, RZ, 0xfc, !PT ;  /* 0x0000000906097212 */ /* 0x000fe400078efcff */
[----:B------:R-:W-:Y:S02]  /*7b50*/  LOP3.LUT R26, R3, 0x640, R26, 0xf8, !PT ;  /* 0x00000640031a7812 */ /* 0x000fe400078ef81a */
[----:B------:R-:W-:Y:S01]  /*7b60*/  LOP3.LUT R5, R5, 0x10, R8, 0x78, !PT ;  /* 0x0000001005057812 */ /* 0x000fe200078e7808 */
[----:B------:R-:W-:Y:S01]  /*7b70*/  VIADD R27, R9, UR41 ;  /* 0x00000029091b7c36 */ /* 0x000fe20008000000 */
[----:B------:R-:W-:Y:S02]  /*7b80*/  LOP3.LUT R6, R7, 0x100, R0, 0xf8, !PT ;  /* 0x0000010007067812 */ /* 0x000fe400078ef800 */
[----:B------:R-:W-:-:S02]  /*7b90*/  SHF.R.U32.HI R3, RZ, 0x2, R28 ;  /* 0x00000002ff037819 */ /* 0x000fc4000001161c */
[----:B------:R-:W-:Y:S02]  /*7ba0*/  LOP3.LUT R25, R6, R5, RZ, 0xfc, !PT ;  /* 0x0000000506197212 */ /* 0x000fe400078efcff */
[----:B------:R-:W-:-:S07]  /*7bb0*/  LOP3.LUT R0, R3, 0x60, R0, 0xf8, !PT ;  /* 0x0000006003007812 */ /* 0x000fce00078ef800 */
.L_x_10828:
        /* <DEDUP_REMOVED lines=29> */
[----:B------:R-:W-:Y:S11]  /*7d90*/  @!P0 BRA `(.L_x_10786) ;  /* 0x0000000000408947 */ /* 0x000ff60003800000 */
[----:B------:R-:W-:Y:S01]  /*7da0*/  MOV R2, 0x0 ;  /* 0x0000000000027802 */ /* 0x000fe20000000f00 */
[----:B------:R-:W-:Y:S01]  /*7db0*/  ULDC.64 UR4, c[0x4][0x198] ;  /* 0x0100660000047ab9 */ /* 0x000fe20000000a00 */
[----:B------:R-:W-:Y:S01]  /*7dc0*/  ULDC.64 UR6, c[0x4][0x1a0] ;  /* 0x0100680000067ab9 */ /* 0x000fe20000000a00 */
[----:B------:R-:W-:Y:S02]  /*7dd0*/  IMAD.U32 R4, RZ, RZ, UR4 ;  /* 0x00000004ff047e24 */ /* 0x000fe4000f8e00ff */
[----:B------:R-:W-:Y:S01]  /*7de0*/  IMAD.U32 R5, RZ, RZ, UR5 ;  /* 0x00000005ff057e24 */ /* 0x000fe2000f8e00ff */
[----:B------:R-:W0:Y:S01]  /*7df0*/  LDC.64 R2, c[0x4][R2] ;  /* 0x0100000002027b82 */ /* 0x000e220000000a00 */
[----:B------:R-:W-:Y:S01]  /*7e00*/  ULDC.64 UR4, c[0x4][0x8] ;  /* 0x0100020000047ab9 */ /* 0x000fe20000000a00 */
        /* <DEDUP_REMOVED lines=9> */
.L_x_10786:
[----:B------:R-:W-:-:S06]  /*7ea0*/  UIADD3 UR4, UR41, 0x6000, URZ ;  /* 0x0000600029047890 */ /* 0x000fcc000fffe03f */
[----:B------:R-:W-:-:S05]  /*7eb0*/  IMAD.U32 R16, RZ, RZ, UR4 ;  /* 0x00000004ff107e24 */ /* 0x000fca000f8e00ff */
[----:B------:R-:W-:-:S13]  /*7ec0*/  LOP3.LUT P0, RZ, R16, 0x1bf, RZ, 0xc0, !PT ;  /* 0x000001bf10ff7812 */ /* 0x000fda000780c0ff */
[----:B------:R-:W-:Y:S05]  /*7ed0*/  @!P0 BRA `(.L_x_10787) ;  /* 0x0000000000408947 */ /* 0x000fea0003800000 */
        /* <DEDUP_REMOVED lines=16> */
.L_x_10787:
[----:B------:R-:W-:-:S04]  /*7fe0*/  UIADD3 UR4, UR41, 0x1000, URZ ;  /* 0x0000100029047890 */ /* 0x000fc8000fffe03f */
[----:B------:R-:W-:-:S06]  /*7ff0*/  ULOP3.LUT UP0, URZ, UR4, 0x9f, URZ, 0xc0, !UPT ;  /* 0x0000009f043f7892 */ /* 0x000fcc000f80c03f */
[----:B------:R-:W-:-:S13]  /*8000*/  PLOP3.LUT P0, PT, PT, PT, UP0, 0x80, 0x0 ;  /* 0x000000000000781c */ /* 0x000fda0003f0f008 */
        /* <DEDUP_REMOVED lines=17> */
.L_x_10788:
        /* <DEDUP_REMOVED lines=18> */
.L_x_10789:
[----:B------:R-:W-:Y:S01]  /*8240*/  ULDC.64 UR4, c[0x0][0x9f8] ;  /* 0x00027e0000047ab9 */ /* 0x000fe20000000a00 */
[----:B------:R-:W-:Y:S01]  /*8250*/  IMAD.U32 R22, RZ, RZ, UR44 ;  /* 0x0000002cff167e24 */ /* 0x000fe2000f8e00ff */
[----:B------:R-:W-:Y:S01]  /*8260*/  UISETP.NE.U32.AND UP0, UPT, UR4, URZ, UPT ;  /* 0x0000003f0400728c */ /* 0x000fe2000bf05070 */
[----:B------:R-:W0:Y:S03]  /*8270*/  LDC.64 R4, c[0x0][0x418] ;  /* 0x00010600ff047b82 */ /* 0x000e260000000a00 */
[----:B------:R-:W-:-:S06]  /*8280*/  UISETP.NE.AND.EX UP0, UPT, UR5, URZ, UPT, UP0 ;  /* 0x0000003f0500728c */ /* 0x000fcc000bf05300 */
[----:B------:R-:W-:-:S05]  /*8290*/  PLOP3.LUT P0, PT, PT, PT, UP0, 0x80, 0x0 ;  /* 0x000000000000781c */ /* 0x000fca0003f0f008 */
[----:B------:R-:W-:Y:S02]  /*82a0*/  @UP0 ULDC.64 UR4, c[0x0][0x9f8] ;  /* 0x00027e0000040ab9 */ /* 0x000fe40000000a00 */
[----:B------:R-:W-:-:S06]  /*82b0*/  @UP0 UIMAD.WIDE UR4, UR44, 0x4, UR4 ;  /* 0x000000042c0408a5 */ /* 0x000fcc000f8e0204 */
[----:B------:R-:W-:Y:S02]  /*82c0*/  IMAD.U32 R2, RZ, RZ, UR4 ;  /* 0x00000004ff027e24 */ /* 0x000fe4000f8e00ff */
[----:B------:R-:W-:-:S05]  /*82d0*/  IMAD.U32 R3, RZ, RZ, UR5 ;  /* 0x00000005ff037e24 */ /* 0x000fca000f8e00ff */
[----:B------:R-:W2:Y:S01]  /*82e0*/  @P0 LDG.E R22, desc[UR52][R2.64] ;  /* 0x0000003402160981 */ /* 0x000ea2000c1e1900 */
[----:B0-----:R-:W-:Y:S01]  /*82f0*/  ISETP.NE.U32.AND P0, PT, R4, RZ, PT ;  /* 0x000000ff0400720c */ /* 0x001fe20003f05070 */
[----:B------:R-:W-:Y:S01]  /*8300*/  UMOV UR4, 0xffffffff ;  /* 0xffffffff00047882 */ /* 0x000fe20000000000 */
[----:B------:R-:W-:Y:S01]  /*8310*/  LOP3.LUT R23, R23, 0xfffffffe, RZ, 0xc0, !PT ;  /* 0xfffffffe17177812 */ /* 0x000fe200078ec0ff */
[----:B------:R-:W0:Y:S01]  /*8320*/  S2R R16, SR_TID.X ;  /* 0x0000000000107919 */ /* 0x000e220000002100 */
[----:B------:R-:W-:-:S13]  /*8330*/  ISETP.NE.AND.EX P1, PT, R5, RZ, PT, P0 ;  /* 0x000000ff0500720c */ /* 0x000fda0003f25300 */
[----:B------:R-:W-:Y:S02]  /*8340*/  @P1 LOP3.LUT R23, R23, 0x1, RZ, 0xfc, !PT ;  /* 0x0000000117171812 */ /* 0x000fe400078efcff */
[----:B0-----:R-:W-:-:S04]  /*8350*/  SHF.R.U32.HI R17, RZ, 0x5, R16 ;  /* 0x00000005ff117819 */ /* 0x001fc80000011610 */
[----:B------:R-:W-:Y:S02]  /*8360*/  LOP3.LUT R17, R17, 0x3, RZ, 0xc0, !PT ;  /* 0x0000000311117812 */ /* 0x000fe400078ec0ff */
[----:B--2---:R-:W-:Y:S02]  /*8370*/  SHF.R.S32.HI R24, RZ, 0x1f, R22 ;  /* 0x0000001fff187819 */ /* 0x004fe40000011416 */
[----:B------:R-:W-:Y:S01]  /*8380*/  SEL R16, R22, RZ, !P1 ;  /* 0x000000ff16107207 */ /* 0x000fe20004800000 */
[----:B------:R-:W-:Y:S06]  /*8390*/  BRA.DIV UR4, `(.L_x_10790) ;  /* 0x0000002604007947 */ /* 0x000fec000b800000 */
[----:B------:R0:W1:Y:S02]  /*83a0*/  SHFL.IDX PT, R14, R17, RZ, 0x1f ;  /* 0x00001fff110e7589 */ /* 0x00006400000e0000 */
.L_x_10844:
        /* <DEDUP_REMOVED lines=10> */
.L_x_10847:
[----:B------:R-:W-:Y:S05]  /*8450*/  @!P6 BRA `(.L_x_10791) ;  /* 0x00000004001ce947 */ /* 0x000fea0003800000 */
[----:B------:R-:W-:Y:S01]  /*8460*/  IMAD.MOV.U32 R16, RZ, RZ, R22 ;  /* 0x000000ffff107224 */ /* 0x000fe200078e0016 */
[----:B------:R-:W-:Y:S06]  /*8470*/  @!P1 BRA `(.L_x_10793) ;  /* 0x0000000000489947 */ /* 0x000fec0003800000 */
[----:B------:R-:W1:Y:S01]  /*8480*/  LDC R0, c[0x0][0x43c] ;  /* 0x00010f00ff007b82 */ /* 0x000e620000000800 */
[----:B------:R-:W-:Y:S01]  /*8490*/  IMAD.MOV.U32 R9, RZ, RZ, R7 ;  /* 0x000000ffff097224 */ /* 0x000fe200078e0007 */
[----:B------:R-:W-:Y:S02]  /*84a0*/  ULDC.64 UR4, c[0x0][0x428] ;  /* 0x00010a0000047ab9 */ /* 0x000fe40000000a00 */
[----:B------:R-:W-:-:S04]  /*84b0*/  IMAD R11, R24, UR4, RZ ;  /* 0x00000004180b7c24 */ /* 0x000fc8000f8e02ff */
[----:B------:R-:W-:Y:S01]  /*84c0*/  IMAD R11, R22, UR5, R11 ;  /* 0x00000005160b7c24 */ /* 0x000fe2000f8e020b */
[----:B-1----:R-:W-:-:S13]  /*84d0*/  ISETP.NE.AND P0, PT, R0, 0x1, PT ;  /* 0x000000010000780c */ /* 0x002fda0003f05270 */
[----:B------:R-:W1:Y:S02]  /*84e0*/  @P0 LDC.64 R2, c[0x0][0x440] ;  /* 0x00011000ff020b82 */ /* 0x000e640000000a00 */
[----:B-1----:R-:W-:-:S05]  /*84f0*/  @P0 IMAD.HI.U32 R2, R7, R2, RZ ;  /* 0x0000000207020227 */ /* 0x002fca00078e00ff */
[----:B------:R-:W-:-:S04]  /*8500*/  @P0 SHF.R.U32.HI R9, RZ, R3, R2 ;  /* 0x00000003ff090219 */ /* 0x000fc80000011602 */
[--C-:B------:R-:W-:Y:S01]  /*8510*/  SHF.R.S32.HI R3, RZ, 0x1f, R9.reuse ;  /* 0x0000001fff037819 */ /* 0x100fe20000011409 */
[----:B------:R-:W-:-:S04]  /*8520*/  IMAD.MOV.U32 R2, RZ, RZ, R9 ;  /* 0x000000ffff027224 */ /* 0x000fc800078e0009 */
[----:B------:R-:W-:-:S04]  /*8530*/  IMAD.WIDE.U32 R2, R22, UR4, R2 ;  /* 0x0000000416027c25 */ /* 0x000fc8000f8e0002 */
[----:B------:R-:W-:Y:S01]  /*8540*/  IMAD.IADD R3, R3, 0x1, R11 ;  /* 0x0000000103037824 */ /* 0x000fe200078e020b */
[----:B------:R-:W-:-:S04]  /*8550*/  LEA R4, P0, R2, R4, 0x2 ;  /* 0x0000000402047211 */ /* 0x000fc800078010ff */
[----:B------:R-:W-:-:S05]  /*8560*/  LEA.HI.X R5, R2, R5, R3, 0x2, P0 ;  /* 0x0000000502057211 */ /* 0x000fca00000f1403 */
[----:B------:R1:W5:Y:S01]  /*8570*/  LDG.E R16, desc[UR52][R4.64] ;  /* 0x0000003404107981 */ /* 0x000362000c1e1900 */
[----:B------:R-:W-:-:S04]  /*8580*/  IMAD.MOV R2, RZ, RZ, -R9 ;  /* 0x000000ffff027224 */ /* 0x000fc800078e0a09 */
[----:B------:R-:W-:-:S07]  /*8590*/  IMAD R7, R0, R2, R7 ;  /* 0x0000000200077224 */ /* 0x000fce00078e0207 */
.L_x_10793:
[----:B------:R-:W-:Y:S02]  /*85a0*/  LEA R3, R18, UR41, 0x3 ;  /* 0x0000002912037c11 */ /* 0x000fe4000f8e18ff */
[----:B------:R-:W-:Y:S02]  /*85b0*/  SHF.L.U32 R0, R19, 0x1f, RZ ;  /* 0x0000001f13007819 */ /* 0x000fe400000006ff */
[----:B------:R-:W-:Y:S02]  /*85c0*/  ISETP.NE.AND P1, PT, R28, RZ, PT ;  /* 0x000000ff1c00720c */ /* 0x000fe40003f25270 */
[----:B------:R-:W2:Y:S02]  /*85d0*/  SYNCS.PHASECHK.TRANS64.TRYWAIT P0, [R3+URZ+0x13280], R0 ;  /* 0x01328000030075a7 */ /* 0x000ea4000800017f */
[----:B--2---:R-:W-:Y:S09]  /*85e0*/  @!P0 BRA `(.L_x_10794) ;  /* 0x0000002000ac8947 */ /* 0x004ff20003800000 */
.L_x_10848:
[----:B------:R-:W-:Y:S05]  /*85f0*/  @P1 BRA `(.L_x_10795) ;  /* 0x0000000000141947 */ /* 0x000fea0003800000 */
[----:B------:R-:W-:Y:S01]  /*8600*/  ISETP.NE.AND P0, PT, R29, RZ, PT ;  /* 0x000000ff1d00720c */ /* 0x000fe20003f05270 */
[----:B------:R-:W-:-:S04]  /*8610*/  IMAD.MOV.U32 R2, RZ, RZ, 0x2800 ;  /* 0x00002800ff027424 */ /* 0x000fc800078e00ff */
[----:B------:R3:W-:Y:S08]  /*8620*/  SYNCS.ARRIVE.TRANS64 RZ, [R3+URZ+0x13270], R2 ;  /* 0x0132700203ff79a7 */ /* 0x0007f0000800003f */
[----:B------:R-:W-:Y:S05]  /*8630*/  @!P0 BRA `(.L_x_10795) ;  /* 0x0000000000048947 */ /* 0x000fea0003800000 */
[----:B------:R-:W-:Y:S01]  /*8640*/  BPT.TRAP 0x1 ;  /* 0x000000040000795c */ /* 0x000fe20000300000 */
.L_x_10795:
[----:B-1----:R-:W-:Y:S01]  /*8650*/  IMAD.U32 R5, RZ, RZ, UR41 ;  /* 0x00000029ff057e24 */ /* 0x002fe2000f8e00ff */
[----:B------:R-:W-:Y:S01]  /*8660*/  R2UR UR33, R3 ;  /* 0x00000000032172ca */ /* 0x000fe200000e0000 */
[----:B------:R-:W-:Y:S01]  /*8670*/  IMAD R7, R7, 0xa0, RZ ;  /* 0x000000a007077824 */ /* 0x000fe200078e02ff */
[----:B-----5:R-:W-:Y:S01]  /*8680*/  R2UR UR37, R16 ;  /* 0x00000000102572ca */ /* 0x020fe200000e0000 */
[----:B---3--:R-:W-:Y:S01]  /*8690*/  IMAD R2, R18, 0x2800, R5 ;  /* 0x0000280012027824 */ /* 0x008fe200078e0205 */
[----:B------:R-:W-:Y:S02]  /*86a0*/  UIADD3 UR4, UP0, UR50, 0x470, URZ ;  /* 0x0000047032047890 */ /* 0x000fe4000ff1e03f */
[----:B------:R-:W-:Y:S01]  /*86b0*/  R2UR UR35, R7 ;  /* 0x00000000072372ca */ /* 0x000fe200000e0000 */
[----:B------:R-:W-:Y:S01]  /*86c0*/  UMOV UR6, 0x0 ;  /* 0x0000000000067882 */ /* 0x000fe20000000000 */
[----:B------:R-:W-:Y:S01]  /*86d0*/  R2UR UR32, R2 ;  /* 0x00000000022072ca */ /* 0x000fe200000e0000 */
[----:B------:R-:W-:Y:S01]  /*86e0*/  UIADD3.X UR5, URZ, UR51, URZ, UP0, !UPT ;  /* 0x000000333f057290 */ /* 0x000fe200087fe43f */
[----:B------:R-:W-:Y:S01]  /*86f0*/  UMOV UR7, 0x14f00000 ;  /* 0x14f0000000077882 */ /* 0x000fe20000000000 */
[----:B------:R-:W-:-:S02]  /*8700*/  UMOV UR34, URZ ;  /* 0x0000003f00227c82 */ /* 0x000fc40008000000 */
[----:B------:R-:W-:-:S08]  /*8710*/  UIADD3 UR33, UR33, 0x13270, URZ ;  /* 0x0001327021217890 */ /* 0x000fd0000fffe03f */
[----:B------:R-:W-:-:S09]  /*8720*/  UIADD3 UR32, UR32, 0x6000, URZ ;  /* 0x0000600020207890 */ /* 0x000fd2000fffe03f */
[----:B------:R1:W-:Y:S01]  /*8730*/  UTMALDG.4D [UR32], [UR4], desc[UR6] ;  /* 0x00000620040075b4 */ /* 0x0003e20008019000 */
[----:B------:R-:W3:Y:S02]  /*8740*/  SYNCS.PHASECHK.TRANS64.TRYWAIT P0, [R3+URZ+0x13240], R0 ;  /* 0x01324000030075a7 */ /* 0x000ee4000800017f */
[----:B-1-3--:R-:W-:Y:S05]  /*8750*/  @!P0 BRA `(.L_x_10796) ;  /* 0x0000002000648947 */ /* 0x00afea0003800000 */
.L_x_10849:
[----:B------:R-:W-:Y:S05]  /*8760*/  @P1 BRA `(.L_x_10797) ;  /* 0x0000000000141947 */ /* 0x000fea0003800000 */
[----:B------:R-:W-:Y:S01]  /*8770*/  ISETP.NE.AND P0, PT, R29, RZ, PT ;  /* 0x000000ff1d00720c */ /* 0x000fe20003f05270 */
[----:B-12---:R-:W-:-:S04]  /*8780*/  IMAD.MOV.U32 R0, RZ, RZ, 0x2800 ;  /* 0x00002800ff007424 */ /* 0x006fc800078e00ff */
[----:B------:R3:W-:Y:S08]  /*8790*/  SYNCS.ARRIVE.TRANS64 RZ, [R3+URZ+0x13230], R0 ;  /* 0x0132300003ff79a7 */ /* 0x0007f0000800003f */
[----:B------:R-:W-:Y:S05]  /*87a0*/  @!P0 BRA `(.L_x_10797) ;  /* 0x0000000000048947 */ /* 0x000fea0003800000 */
[----:B------:R-:W-:Y:S01]  /*87b0*/  BPT.TRAP 0x1 ;  /* 0x000000040000795c */ /* 0x000fe20000300000 */
.L_x_10797:
        /* <DEDUP_REMOVED lines=17> */
.L_x_10791:
[----:B------:R-:W-:Y:S05]  /*88d0*/  WARPSYNC.ALL ;  /* 0x0000000000007948 */ /* 0x000fea0003800000 */
[----:B------:R-:W-:Y:S01]  /*88e0*/  UIADD3 UR5, UR41, 0xb000, URZ ;  /* 0x0000b00029057890 */ /* 0x000fe2000fffe03f */
        /* <DEDUP_REMOVED lines=16> */
[----:B-123--:R-:W1:Y:S01]  /*89f0*/  LDC.64 R2, c[0x4][R2] ;  /* 0x0100000002027b82 */ /* 0x00ee620000000a00 */
        /* <DEDUP_REMOVED lines=10> */
.L_x_10798:
[----:B------:R-:W4:Y:S01]  /*8aa0*/  LDC R9, c[0x0][0x448] ;  /* 0x00011200ff097b82 */ /* 0x000f220000000800 */
[----:B------:R-:W5:Y:S01]  /*8ab0*/  S2R R2, SR_TID.X ;  /* 0x0000000000027919 */ /* 0x000f620000002100 */
[--C-:B0-----:R-:W-:Y:S01]  /*8ac0*/  SHF.R.U32.HI R17, RZ, 0x2, R28.reuse ;  /* 0x00000002ff117819 */ /* 0x101fe2000001161c */
[----:B-123--:R-:W-:Y:S01]  /*8ad0*/  IMAD R0, RZ, RZ, -UR45 ;  /* 0x8000002dff007e24 */ /* 0x00efe2000f8e02ff */
[----:B------:R-:W-:Y:S01]  /*8ae0*/  ULDC.64 UR8, c[0x0][0x2e0] ;  /* 0x0000b80000087ab9 */ /* 0x000fe20000000a00 */
[----:B------:R-:W-:Y:S01]  /*8af0*/  UMOV UR4, UR54 ;  /* 0x0000003600047c82 */ /* 0x000fe20008000000 */
[----:B------:R-:W-:Y:S01]  /*8b00*/  UIMAD UR6, UR37, UR8, URZ ;  /* 0x00000008250672a4 */ /* 0x000fe2000f8e023f */
[----:B------:R-:W-:Y:S01]  /*8b10*/  SHF.R.U32.HI R21, RZ, 0x2, R28 ;  /* 0x00000002ff157819 */ /* 0x000fe2000001161c */
[----:B------:R-:W0:Y:S01]  /*8b20*/  LDC R5, c[0x0][0xc38] ;  /* 0x00030e00ff057b82 */ /* 0x000e220000000800 */
[----:B------:R-:W-:Y:S01]  /*8b30*/  UMOV UR5, UR49 ;  /* 0x0000003100057c82 */ /* 0x000fe20008000000 */
[----:B------:R-:W-:-:S02]  /*8b40*/  UIMAD UR6, UR44, UR9, UR6 ;  /* 0x000000092c0672a4 */ /* 0x000fc4000f8e0206 */
[----:B------:R-:W-:-:S03]  /*8b50*/  UIMAD.WIDE.U32 UR4, UR44, UR8, UR4 ;  /* 0x000000082c0472a5 */ /* 0x000fc6000f8e0004 */
[----:B------:R-:W-:Y:S01]  /*8b60*/  ULDC.64 UR8, c[0x0][0x280] ;  /* 0x0000a00000087ab9 */ /* 0x000fe20000000a00 */
[----:B------:R-:W-:-:S03]  /*8b70*/  UIADD3 UR5, UR5, UR6, URZ ;  /* 0x0000000605057290 */ /* 0x000fc6000fffe03f */
[----:B------:R-:W-:Y:S01]  /*8b80*/  ULDC.64 UR6, c[0x0][0x2c8] ;  /* 0x0000b20000067ab9 */ /* 0x000fe20000000a00 */
[----:B----4-:R-:W-:Y:S01]  /*8b90*/  ISETP.NE.AND P0, PT, R9, 0x1, PT ;  /* 0x000000010900780c */ /* 0x010fe20003f05270 */
[----:B0-----:R-:W-:Y:S02]  /*8ba0*/  IMAD R0, R5, R0, UR48 ;  /* 0x0000003005007e24 */ /* 0x001fe4000f8e0200 */
[----:B-----5:R-:W-:-:S10]  /*8bb0*/  IMAD.SHL.U32 R2, R2, 0x20, RZ ;  /* 0x0000002002027824 */ /* 0x020fd400078e00ff */
[----:B------:R-:W0:Y:S01]  /*8bc0*/  @P0 LDC R3, c[0x0][0x44c] ;  /* 0x00011300ff030b82 */ /* 0x000e220000000800 */
[----:B------:R-:W-:Y:S02]  /*8bd0*/  LOP3.LUT R2, R17, 0x60, R2, 0xf8, !PT ;  /* 0x0000006011027812 */ /* 0x000fe400078ef802 */
[----:B------:R-:W1:Y:S03]  /*8be0*/  S2R R17, SR_TID.X ;  /* 0x0000000000117919 */ /* 0x000e660000002100 */
[----:B------:R-:W-:Y:S02]  /*8bf0*/  IMAD R6, R0, 0xc0, R2 ;  /* 0x000000c000067824 */ /* 0x000fe400078e0202 */
[----:B------:R-:W2:Y:S02]  /*8c00*/  @P0 LDC R4, c[0x0][0x450] ;  /* 0x00011400ff040b82 */ /* 0x000ea40000000800 */
[----:B------:R-:W-:-:S02]  /*8c10*/  IMAD.MOV.U32 R2, RZ, RZ, R6 ;  /* 0x000000ffff027224 */ /* 0x000fc400078e0006 */
[----:B------:R-:W-:-:S04]  /*8c20*/  VIADD R8, R6, 0x80 ;  /* 0x0000008006087836 */ /* 0x000fc80000000000 */
[----:B------:R-:W3:Y:S01]  /*8c30*/  @P0 LDC R7, c[0x0][0x44c] ;  /* 0x00011300ff070b82 */ /* 0x000ee20000000800 */
[----:B------:R-:W-:-:S07]  /*8c40*/  IMAD.MOV.U32 R10, RZ, RZ, R8 ;  /* 0x000000ffff0a7224 */ /* 0x000fce00078e0008 */
[----:B------:R-:W4:Y:S01]  /*8c50*/  @P0 LDC R12, c[0x0][0x450] ;  /* 0x00011400ff0c0b82 */ /* 0x000f220000000800 */
[----:B0-----:R-:W-:-:S05]  /*8c60*/  @P0 IMAD.HI.U32 R3, R6, R3, RZ ;  /* 0x0000000306030227 */ /* 0x001fca00078e00ff */
[----:B--2---:R-:W-:Y:S02]  /*8c70*/  @P0 SHF.R.U32.HI R2, RZ, R4, R3 ;  /* 0x00000004ff020219 */ /* 0x004fe40000011603 */
[----:B------:R-:W0:Y:S01]  /*8c80*/  LDC.64 R4, c[0x0][0x2d0] ;  /* 0x0000b400ff047b82 */ /* 0x000e220000000a00 */
[----:B-1----:R-:W-:Y:S02]  /*8c90*/  IMAD.SHL.U32 R20, R17, 0x10, RZ ;  /* 0x0000001011147824 */ /* 0x002fe400078e00ff */
[----:B---3--:R-:W-:-:S03]  /*8ca0*/  @P0 IMAD.HI.U32 R3, R8, R7, RZ ;  /* 0x0000000708030227 */ /* 0x008fc600078e00ff */
[----:B------:R-:W-:Y:S01]  /*8cb0*/  LOP3.LUT R20, R20, 0x30, RZ, 0xc0, !PT ;  /* 0x0000003014147812 */ /* 0x000fe200078ec0ff */
[----:B------:R-:W-:Y:S01]  /*8cc0*/  IMAD.MOV R7, RZ, RZ, -R2 ;  /* 0x000000ffff077224 */ /* 0x000fe200078e0a02 */
[----:B----4-:R-:W-:-:S03]  /*8cd0*/  @P0 SHF.R.U32.HI R10, RZ, R12, R3 ;  /* 0x0000000cff0a0219 */ /* 0x010fc60000011603 */
[----:B------:R-:W-:Y:S01]  /*8ce0*/  IMAD R7, R9, R7, R6 ;  /* 0x0000000709077224 */ /* 0x000fe200078e0206 */
[----:B------:R-:W-:-:S04]  /*8cf0*/  SHF.R.S32.HI R3, RZ, 0x1f, R2 ;  /* 0x0000001fff037819 */ /* 0x000fc80000011402 */
[----:B------:R-:W-:Y:S01]  /*8d00*/  SHF.R.S32.HI R6, RZ, 0x1f, R7 ;  /* 0x0000001fff067819 */ /* 0x000fe20000011407 */
[----:B0-----:R-:W-:-:S04]  /*8d10*/  IMAD R3, R3, R4, RZ ;  /* 0x0000000403037224 */ /* 0x001fc800078e02ff */
[----:B------:R-:W-:Y:S02]  /*8d20*/  IMAD R6, R6, UR6, RZ ;  /* 0x0000000606067c24 */ /* 0x000fe4000f8e02ff */
[C---:B------:R-:W-:Y:S02]  /*8d30*/  IMAD R11, R2.reuse, R5, R3 ;  /* 0x00000005020b7224 */ /* 0x040fe400078e0203 */
[----:B------:R-:W-:-:S04]  /*8d40*/  IMAD.WIDE.U32 R2, R2, R4, UR4 ;  /* 0x0000000402027e25 */ /* 0x000fc8000f8e0004 */
[----:B------:R-:W-:Y:S02]  /*8d50*/  IMAD.IADD R3, R3, 0x1, R11 ;  /* 0x0000000103037824 */ /* 0x000fe400078e020b */
[----:B------:R-:W-:-:S04]  /*8d60*/  IMAD.WIDE.U32 R2, R7, UR6, R2 ;  /* 0x0000000607027c25 */ /* 0x000fc8000f8e0002 */
[----:B------:R-:W-:Y:S01]  /*8d70*/  IMAD R7, R7, UR7, R6 ;  /* 0x0000000707077c24 */ /* 0x000fe2000f8e0206 */
[----:B------:R-:W-:-:S04]  /*8d80*/  IADD3 R6, P0, R2, UR8, RZ ;  /* 0x0000000802067c10 */ /* 0x000fc8000ff1e0ff */
[----:B------:R-:W-:Y:S02]  /*8d90*/  IADD3.X R7, R3, UR9, R7, P0, !PT ;  /* 0x0000000903077c10 */ /* 0x000fe400087fe407 */
[----:B------:R-:W-:-:S05]  /*8da0*/  SHF.R.S32.HI R3, RZ, 0x1f, R10 ;  /* 0x0000001fff037819 */ /* 0x000fca000001140a */
[----:B------:R-:W-:-:S04]  /*8db0*/  IMAD R3, R3, R4, RZ ;  /* 0x0000000403037224 */ /* 0x000fc800078e02ff */
[C---:B------:R-:W-:Y:S02]  /*8dc0*/  IMAD R11, R10.reuse, R5, R3 ;  /* 0x000000050a0b7224 */ /* 0x040fe400078e0203 */
[----:B------:R-:W-:Y:S02]  /*8dd0*/  IMAD.MOV R5, RZ, RZ, -R10 ;  /* 0x000000ffff057224 */ /* 0x000fe400078e0a0a */
[----:B------:R-:W-:Y:S01]  /*8de0*/  IMAD.WIDE.U32 R2, R10, R4, UR4 ;  /* 0x000000040a027e25 */ /* 0x000fe2000f8e0004 */
[----:B------:R-:W-:-:S03]  /*8df0*/  ULDC UR4, c[0x0][0x2b8] ;  /* 0x0000ae0000047ab9 */ /* 0x000fc60000000800 */
[----:B------:R-:W-:Y:S02]  /*8e00*/  IMAD R5, R9, R5, R8 ;  /* 0x0000000509057224 */ /* 0x000fe400078e0208 */
[----:B------:R-:W-:-:S03]  /*8e10*/  IMAD.IADD R3, R3, 0x1, R11 ;  /* 0x0000000103037824 */ /* 0x000fc600078e020b */
[----:B------:R-:W-:Y:S01]  /*8e20*/  SHF.R.S32.HI R4, RZ, 0x1f, R5 ;  /* 0x0000001fff047819 */ /* 0x000fe20000011405 */
[----:B------:R-:W-:-:S04]  /*8e30*/  IMAD.WIDE.U32 R2, R5, UR6, R2 ;  /* 0x0000000605027c25 */ /* 0x000fc8000f8e0002 */
[----:B------:R-:W-:-:S04]  /*8e40*/  IMAD R4, R4, UR6, RZ ;  /* 0x0000000604047c24 */ /* 0x000fc8000f8e02ff */
[----:B------:R-:W-:Y:S01]  /*8e50*/  IMAD R5, R5, UR7, R4 ;  /* 0x0000000705057c24 */ /* 0x000fe2000f8e0204 */
[----:B------:R-:W-:-:S04]  /*8e60*/  IADD3 R4, P0, R2, UR8, RZ ;  /* 0x0000000802047c10 */ /* 0x000fc8000ff1e0ff */
[----:B------:R-:W-:Y:S02]  /*8e70*/  IADD3.X R8, R3, UR9, R5, P0, !PT ;  /* 0x0000000903087c10 */ /* 0x000fe400087fe405 */
[----:B------:R-:W-:Y:S01]  /*8e80*/  ISETP.GE.AND P0, PT, R20, UR4, PT ;  /* 0x0000000414007c0c */ /* 0x000fe2000bf06270 */
[----:B------:R-:W-:-:S03]  /*8e90*/  UMOV UR4, 0xffffffff ;  /* 0xffffffff00047882 */ /* 0x000fc60000000000 */
[----:B------:R-:W-:Y:S09]  /*8ea0*/  BRA.DIV UR4, `(.L_x_10799) ;  /* 0x0000001a04a47947 */ /* 0x000ff2000b800000 */
[----:B------:R-:W0:Y:S01]  /*8eb0*/  SHFL.IDX PT, R14, R6, RZ, 0x1c1f ;  /* 0x001c1fff060e7589 */ /* 0x000e2200000e0000 */
[----:B------:R-:W-:Y:S01]  /*8ec0*/  ULDC UR4, c[0x0][0x288] ;  /* 0x0000a20000047ab9 */ /* 0x000fe20000000800 */
[----:B------:R-:W-:Y:S02]  /*8ed0*/  IMAD R5, R0, 0xc0, R21 ;  /* 0x000000c000057824 */ /* 0x000fe400078e0215 */
[----:B------:R-:W1:Y:S01]  /*8ee0*/  SHFL.IDX PT, R2, R7, RZ, 0x1c1f ;  /* 0x001c1fff07027589 */ /* 0x000e6200000e0000 */
[----:B------:R-:W-:Y:S02]  /*8ef0*/  IMAD R0, R9, UR4, RZ ;  /* 0x0000000409007c24 */ /* 0x000fe4000f8e02ff */
[C---:B------:R-:W-:Y:S01]  /*8f00*/  VIADD R9, R5.reuse, 0x20 ;  /* 0x0000002005097836 */ /* 0x040fe20000000000 */
[----:B------:R-:W2:Y:S01]  /*8f10*/  SHFL.IDX PT, R17, R6, 0x1, 0x1c1f ;  /* 0x003c1f0006117f89 */ /* 0x000ea200000e0000 */
[C---:B------:R-:W-:Y:S01]  /*8f20*/  VIADD R11, R5.reuse, 0x40 ;  /* 0x00000040050b7836 */ /* 0x040fe20000000000 */
[----:B------:R-:W-:-:S02]  /*8f30*/  ISETP.GE.AND P1, PT, R5, R0, PT ;  /* 0x000000000500720c */ /* 0x000fc40003f26270 */
[----:B------:R-:W3:Y:S11]  /*8f40*/  SHFL.IDX PT, R10, R7, 0x1, 0x1c1f ;  /* 0x003c1f00070a7f89 */ /* 0x000ef600000e0000 */
[----:B0-----:R-:W-:-:S05]  /*8f50*/  @!P1 IADD3 R14, P2, R20, R14, RZ ;  /* 0x0000000e140e9210 */ /* 0x001fca0007f5e0ff */
[----:B-1----:R-:W-:Y:S01]  /*8f60*/  @!P1 IMAD.X R3, RZ, RZ, R2, P2 ;  /* 0x000000ffff039224 */ /* 0x002fe200010e0602 */
[----:B------:R-:W-:Y:S01]  /*8f70*/  ISETP.GE.AND P2, PT, R11, R0, PT ;  /* 0x000000000b00720c */ /* 0x000fe20003f46270 */
[----:B------:R-:W-:Y:S02]  /*8f80*/  @!P1 IMAD.MOV.U32 R2, RZ, RZ, R14 ;  /* 0x000000ffff029224 */ /* 0x000fe400078e000e */
[----:B------:R-:W0:Y:S01]  /*8f90*/  SHFL.IDX PT, R14, R6, 0x2, 0x1c1f ;  /* 0x005c1f00060e7f89 */ /* 0x000e2200000e0000 */
[----:B------:R-:W-:-:S03]  /*8fa0*/  VIADD R11, R5, 0x80 ;  /* 0x00000080050b7836 */ /* 0x000fc60000000000 */
[----:B------:R2:W-:Y:S01]  /*8fb0*/  @!P1 LDGSTS.E.BYPASS.LTC128B.128 [R27+0xb000], desc[UR52][R2.64], !P0 ;  /* 0x0b000000021b9fae */ /* 0x0005e2000c101d74 */
[----:B------:R-:W-:-:S03]  /*8fc0*/  ISETP.GE.AND P1, PT, R9, R0, PT ;  /* 0x000000000900720c */ /* 0x000fc60003f26270 */
[----:B------:R-:W1:Y:S04]  /*8fd0*/  SHFL.IDX PT, R9, R7, 0x2, 0x1c1f ;  /* 0x005c1f0007097f89 */ /* 0x000e6800000e0000 */
[----:B------:R-:W-:Y:S06]  /*8fe0*/  SHFL.IDX PT, R7, R7, 0x3, 0x1c1f ;  /* 0x007c1f0007077f89 */ /* 0x000fec00000e0000 */
[----:B--2---:R-:W-:-:S05]  /*8ff0*/  @!P1 IADD3 R2, P3, R20, R17, RZ ;  /* 0x0000001114029210 */ /* 0x004fca0007f7e0ff */
[----:B---3--:R-:W-:Y:S02]  /*9000*/  @!P1 IMAD.X R3, RZ, RZ, R10, P3 ;  /* 0x000000ffff039224 */ /* 0x008fe400018e060a */
[----:B------:R-:W-:Y:S04]  /*9010*/  SHFL.IDX PT, R10, R4, RZ, 0x1c1f ;  /* 0x001c1fff040a7589 */ /* 0x000fe800000e0000 */
[----:B------:R0:W-:Y:S02]  /*9020*/  @!P1 LDGSTS.E.BYPASS.LTC128B.128 [R27+0xb800], desc[UR52][R2.64], !P0 ;  /* 0x0b800000021b9fae */ /* 0x0001e4000c101d74 */
[----:B0-----:R-:W-:Y:S02]  /*9030*/  @!P2 IADD3 R2, P1, R20, R14, RZ ;  /* 0x0000000e1402a210 */ /* 0x001fe40007f3e0ff */
[----:B------:R-:W0:Y:S03]  /*9040*/  SHFL.IDX PT, R14, R6, 0x3, 0x1c1f ;  /* 0x007c1f00060e7f89 */ /* 0x000e2600000e0000 */
[----:B-1----:R-:W-:-:S02]  /*9050*/  @!P2 IMAD.X R3, RZ, RZ, R9, P1 ;  /* 0x000000ffff03a224 */ /* 0x002fc400008e0609 */
[----:B------:R-:W-:-:S03]  /*9060*/  VIADD R9, R5, 0x60 ;  /* 0x0000006005097836 */ /* 0x000fc60000000000 */
[----:B------:R0:W-:Y:S01]  /*9070*/  @!P2 LDGSTS.E.BYPASS.LTC128B.128 [R27+0xc000], desc[UR52][R2.64], !P0 ;  /* 0x0c000000021bafae */ /* 0x0001e2000c101d74 */
[-C--:B------:R-:W-:Y:S02]  /*9080*/  ISETP.GE.AND P2, PT, R11, R0.reuse, PT ;  /* 0x000000000b00720c */ /* 0x080fe40003f46270 */
[----:B------:R-:W-:Y:S02]  /*9090*/  ISETP.GE.AND P1, PT, R9, R0, PT ;  /* 0x000000000900720c */ /* 0x000fe40003f26270 */
[----:B------:R-:W1:Y:S04]  /*90a0*/  SHFL.IDX PT, R9, R8, RZ, 0x1c1f ;  /* 0x001c1fff08097589 */ /* 0x000e6800000e0000 */
[----:B------:R-:W2:Y:S07]  /*90b0*/  SHFL.IDX PT, R8, R8, 0x1, 0x1c1f ;  /* 0x003c1f0008087f89 */ /* 0x000eae00000e0000 */
[----:B0-----:R-:W-:-:S02]  /*90c0*/  @!P1 IADD3 R2, P3, R20, R14, RZ ;  /* 0x0000000e14029210 */ /* 0x001fc40007f7e0ff */
[----:B------:R0:W3:Y:S03]  /*90d0*/  SHFL.IDX PT, R14, R4, 0x1, 0x1c1f ;  /* 0x003c1f00040e7f89 */ /* 0x0000e600000e0000 */
[----:B------:R-:W-:-:S05]  /*90e0*/  @!P1 IMAD.X R3, RZ, RZ, R7, P3 ;  /* 0x000000ffff039224 */ /* 0x000fca00018e0607 */
[----:B------:R4:W-:Y:S02]  /*90f0*/  @!P1 LDGSTS.E.BYPASS.LTC128B.128 [R27+0xc800], desc[UR52][R2.64], !P0 ;  /* 0x0c800000021b9fae */ /* 0x0009e4000c101d74 */
[----:B----4-:R-:W-:-:S05]  /*9100*/  @!P2 IADD3 R2, P1, R20, R10, RZ ;  /* 0x0000000a1402a210 */ /* 0x010fca0007f3e0ff */
[----:B-1----:R-:W-:-:S05]  /*9110*/  @!P2 IMAD.X R3, RZ, RZ, R9, P1 ;  /* 0x000000ffff03a224 */ /* 0x002fca00008e0609 */
[----:B--23--:R0:W-:Y:S03]  /*9120*/  @!P2 LDGSTS.E.BYPASS.LTC128B.128 [R27+0xd000], desc[UR52][R2.64], !P0 ;  /* 0x0d000000021bafae */ /* 0x00c1e6000c101d74 */
.L_x_10862:
[----:B------:R-:W-:-:S05]  /*9130*/  VIADD R5, R5, 0xa0 ;  /* 0x000000a005057836 */ /* 0x000fca0000000000 */
[----:B------:R-:W-:-:S13]  /*9140*/  ISETP.GE.AND P1, PT, R5, R0, PT ;  /* 0x000000000500720c */ /* 0x000fda0003f26270 */
[----:B0-----:R-:W-:-:S05]  /*9150*/  @!P1 IADD3 R2, P2, R20, R14, RZ ;  /* 0x0000000e14029210 */ /* 0x001fca0007f5e0ff */
        /* <DEDUP_REMOVED lines=13> */
[----:B------:R-:W1:Y:S02]  /*9230*/  SYNCS.PHASECHK.TRANS64.TRYWAIT P0, [UR41+0x13220], R0 ;  /* 0x01322000ff0075a7 */ /* 0x000e640008000169 */
[----:B01----:R-:W-:Y:S05]  /*9240*/  @!P0 BRA `(.L_x_10800) ;  /* 0x0000001c006c8947 */ /* 0x003fea0003800000 */
.L_x_10863:
[----:B------:R-:W-:-:S06]  /*9250*/  UISETP.GE.AND UP0, UPT, UR39, 0xa1, UPT ;  /* 0x000000a12700788c */ /* 0x000fcc000bf06270 */
[----:B------:R-:W-:-:S13]  /*9260*/  PLOP3.LUT P0, PT, PT, PT, UP0, 0x80, 0x0 ;  /* 0x000000000000781c */ /* 0x000fda0003f0f008 */
[----:B------:R-:W-:Y:S05]  /*9270*/  @!P0 BRA `(.L_x_10801) ;  /* 0x0000000800c08947 */ /* 0x000fea0003800000 */
[----:B------:R-:W-:Y:S01]  /*9280*/  UIADD3 UR4, UR38, -0x2, URZ ;  /* 0xfffffffe26047890 */ /* 0x000fe2000fffe03f */
[----:B------:R-:W-:Y:S02]  /*9290*/  IMAD.MOV.U32 R5, RZ, RZ, R19 ;  /* 0x000000ffff057224 */ /* 0x000fe400078e0013 */
[----:B------:R-:W-:-:S03]  /*92a0*/  IMAD.MOV.U32 R4, RZ, RZ, R18 ;  /* 0x000000ffff047224 */ /* 0x000fc600078e0012 */
[----:B0-----:R-:W-:-:S07]  /*92b0*/  IMAD.U32 R0, RZ, RZ, UR4 ;  /* 0x00000004ff007e24 */ /* 0x001fce000f8e00ff */
.L_x_10821:
[----:B------:R-:W-:Y:S01]  /*92c0*/  LOP3.LUT P1, RZ, R23, 0x2, RZ, 0xc0, !PT ;  /* 0x0000000217ff7812 */ /* 0x000fe2000782c0ff */
[----:B------:R-:W-:Y:S01]  /*92d0*/  VIADD R18, R4, 0x1 ;  /* 0x0000000104127836 */ /* 0x000fe20000000000 */
[----:B------:R-:W-:Y:S04]  /*92e0*/  BSSY B0, `(.L_x_10802) ;  /* 0x0000061000007945 */ /* 0x000fe80003800000 */
[----:B------:R-:W-:-:S04]  /*92f0*/  ISETP.NE.AND P0, PT, R18, 0x2, PT ;  /* 0x000000021200780c */ /* 0x000fc80003f05270 */
[----:B------:R-:W-:Y:S02]  /*9300*/  SEL R2, RZ, 0x1, P0 ;  /* 0x00000001ff027807 */ /* 0x000fe40000000000 */
[----:B------:R-:W-:Y:S02]  /*9310*/  SEL R18, R18, RZ, P0 ;  /* 0x000000ff12127207 */ /* 0x000fe40000000000 */
[----:B------:R-:W-:Y:S01]  /*9320*/  LOP3.LUT R19, R5, R2, RZ, 0x3c, !PT ;  /* 0x0000000205137212 */ /* 0x000fe200078e3cff */
[----:B01----:R-:W-:Y:S06]  /*9330*/  @!P1 BRA `(.L_x_10803) ;  /* 0x00000004006c9947 */ /* 0x003fec0003800000 */
[----:B------:R-:W-:Y:S01]  /*9340*/  LOP3.LUT P1, RZ, R23, 0x1, RZ, 0xc0, !PT ;  /* 0x0000000117ff7812 */ /* 0x000fe2000782c0ff */
[----:B------:R-:W-:Y:S01]  /*9350*/  IMAD.MOV.U32 R9, RZ, RZ, R0 ;  /* 0x000000ffff097224 */ /* 0x000fe200078e0000 */
[----:B------:R-:W-:Y:S02]  /*9360*/  LEA R6, R18, UR41, 0x3 ;  /* 0x0000002912067c11 */ /* 0x000fe4000f8e18ff */
[----:B------:R-:W-:-:S09]  /*9370*/  SHF.L.U32 R7, R19, 0x1f, RZ ;  /* 0x0000001f13077819 */ /* 0x000fd200000006ff */
[----:B------:R-:W-:Y:S05]  /*9380*/  @!P1 BRA `(.L_x_10804) ;  /* 0x00000000004c9947 */ /* 0x000fea0003800000 */
[----:B------:R-:W0:Y:S01]  /*9390*/  LDC R9, c[0x0][0x43c] ;  /* 0x00010f00ff097b82 */ /* 0x000e220000000800 */
[----:B------:R-:W-:Y:S01]  /*93a0*/  IMAD.MOV.U32 R11, RZ, RZ, R0 ;  /* 0x000000ffff0b7224 */ /* 0x000fe200078e0000 */
[----:B------:R-:W-:Y:S02]  /*93b0*/  ULDC.64 UR4, c[0x0][0x428] ;  /* 0x00010a0000047ab9 */ /* 0x000fe40000000a00 */
[----:B------:R-:W-:-:S04]  /*93c0*/  IMAD R13, R24, UR4, RZ ;  /* 0x00000004180d7c24 */ /* 0x000fc8000f8e02ff */
[----:B------:R-:W-:Y:S01]  /*93d0*/  IMAD R13, R22, UR5, R13 ;  /* 0x00000005160d7c24 */ /* 0x000fe2000f8e020d */
[----:B0-----:R-:W-:-:S13]  /*93e0*/  ISETP.NE.AND P0, PT, R9, 0x1, PT ;  /* 0x000000010900780c */ /* 0x001fda0003f05270 */
[----:B------:R-:W0:Y:S02]  /*93f0*/  @P0 LDC.64 R2, c[0x0][0x440] ;  /* 0x00011000ff020b82 */ /* 0x000e240000000a00 */
[----:B0-----:R-:W-:-:S05]  /*9400*/  @P0 IMAD.HI.U32 R2, R0, R2, RZ ;  /* 0x0000000200020227 */ /* 0x001fca00078e00ff */
[----:B------:R-:W-:-:S04]  /*9410*/  @P0 SHF.R.U32.HI R11, RZ, R3, R2 ;  /* 0x00000003ff0b0219 */ /* 0x000fc80000011602 */
[--C-:B------:R-:W-:Y:S01]  /*9420*/  SHF.R.S32.HI R3, RZ, 0x1f, R11.reuse ;  /* 0x0000001fff037819 */ /* 0x100fe2000001140b */
[----:B------:R-:W-:-:S04]  /*9430*/  IMAD.MOV.U32 R2, RZ, RZ, R11 ;  /* 0x000000ffff027224 */ /* 0x000fc800078e000b */
[----:B------:R-:W-:Y:S01]  /*9440*/  IMAD.WIDE.U32 R2, R22, UR4, R2 ;  /* 0x0000000416027c25 */ /* 0x000fe2000f8e0002 */
[----:B------:R-:W-:-:S03]  /*9450*/  ULDC.64 UR4, c[0x0][0x418] ;  /* 0x0001060000047ab9 */ /* 0x000fc60000000a00 */
[----:B------:R-:W-:Y:S01]  /*9460*/  IMAD.IADD R3, R13, 0x1, R3 ;  /* 0x000000010d037824 */ /* 0x000fe200078e0203 */
[----:B------:R-:W-:-:S04]  /*9470*/  LEA R16, P0, R2, UR4, 0x2 ;  /* 0x0000000402107c11 */ /* 0x000fc8000f8010ff */
[----:B------:R-:W-:-:S05]  /*9480*/  LEA.HI.X R17, R2, UR5, R3, 0x2, P0 ;  /* 0x0000000502117c11 */ /* 0x000fca00080f1403 */
[----:B------:R0:W5:Y:S01]  /*9490*/  LDG.E R16, desc[UR52][R16.64] ;  /* 0x0000003410107981 */ /* 0x000162000c1e1900 */
[----:B------:R-:W-:-:S04]  /*94a0*/  IMAD.MOV R2, RZ, RZ, -R11 ;  /* 0x000000ffff027224 */ /* 0x000fc800078e0a0b */
[----:B------:R-:W-:-:S07]  /*94b0*/  IMAD R9, R9, R2, R0 ;  /* 0x0000000209097224 */ /* 0x000fce00078e0200 */
.L_x_10804:
[----:B------:R-:W1:Y:S01]  /*94c0*/  SYNCS.PHASECHK.TRANS64.TRYWAIT P0, [R6+URZ+0x13280], R7 ;  /* 0x01328007060075a7 */ /* 0x000e62000800017f */
[----:B------:R-:W-:Y:S01]  /*94d0*/  BSSY B1, `(.L_x_10805) ;  /* 0x0000003000017945 */ /* 0x000fe20003800000 */
[----:B------:R-:W-:-:S03]  /*94e0*/  ISETP.NE.AND P1, PT, R28, RZ, PT ;  /* 0x000000ff1c00720c */ /* 0x000fc60003f25270 */
[----:B-1----:R-:W-:Y:S10]  /*94f0*/  @!P0 BRA `(.L_x_10806) ;  /* 0x0000001800d88947 */ /* 0x002ff40003800000 */
.L_x_10864:
[----:B------:R-:W-:Y:S05]  /*9500*/  BSYNC B1 ;  /* 0x0000000000017941 */ /* 0x000fea0003800000 */
.L_x_10805:
[----:B------:R-:W-:Y:S04]  /*9510*/  BSSY B1, `(.L_x_10807) ;  /* 0x0000007000017945 */ /* 0x000fe80003800000 */
[----:B------:R-:W-:Y:S05]  /*9520*/  @P1 BRA `(.L_x_10808) ;  /* 0x0000000000141947 */ /* 0x000fea0003800000 */
[----:B------:R-:W-:Y:S01]  /*9530*/  ISETP.NE.AND P0, PT, R29, RZ, PT ;  /* 0x000000ff1d00720c */ /* 0x000fe20003f05270 */
[----:B------:R-:W-:-:S04]  /*9540*/  IMAD.MOV.U32 R3, RZ, RZ, 0x2800 ;  /* 0x00002800ff037424 */ /* 0x000fc800078e00ff */
[----:B------:R2:W-:Y:S08]  /*9550*/  SYNCS.ARRIVE.TRANS64 RZ, [R6+URZ+0x13270], R3 ;  /* 0x0132700306ff79a7 */ /* 0x0005f0000800003f */
[----:B------:R-:W-:Y:S05]  /*9560*/  @!P0 BRA `(.L_x_10808) ;  /* 0x0000000000048947 */ /* 0x000fea0003800000 */
[----:B------:R-:W-:Y:S01]  /*9570*/  BPT.TRAP 0x1 ;  /* 0x000000040000795c */ /* 0x000fe20000300000 */
.L_x_10808:
[----:B------:R-:W-:Y:S05]  /*9580*/  BSYNC B1 ;  /* 0x0000000000017941 */ /* 0x000fea0003800000 */
.L_x_10807:
[----:B------:R-:W-:Y:S01]  /*9590*/  IMAD.MOV.U32 R10, RZ, RZ, RZ ;  /* 0x000000ffff0a7224 */ /* 0x000fe200078e00ff */
[----:B------:R-:W-:Y:S01]  /*95a0*/  UIADD3 UR4, UP0, UR50, 0x470, URZ ;  /* 0x0000047032047890 */ /* 0x000fe2000ff1e03f */
[----:B--2---:R-:W-:Y:S01]  /*95b0*/  IMAD.U32 R3, RZ, RZ, UR41 ;  /* 0x00000029ff037e24 */ /* 0x004fe2000f8e00ff */
        /* <DEDUP_REMOVED lines=9> */
.L_x_10809:
        /* <DEDUP_REMOVED lines=13> */
.L_x_10865:
[----:B------:R-:W-:Y:S05]  /*9720*/  BSYNC B1 ;  /* 0x0000000000017941 */ /* 0x000fea0003800000 */
.L_x_10810:
[----:B------:R-:W-:Y:S01]  /*9730*/  BSSY B1, `(.L_x_10812) ;  /* 0x0000009000017945 */ /* 0x000fe20003800000 */
[----:B------:R-:W-:Y:S02]  /*9740*/  IMAD.MOV.U32 R2, RZ, RZ, 0x0 ;  /* 0x00000000ff027424 */ /* 0x000fe400078e00ff */
[----:B------:R-:W-:Y:S01]  /*9750*/  IMAD.MOV.U32 R3, RZ, RZ, 0x14f00000 ;  /* 0x14f00000ff037424 */ /* 0x000fe200078e00ff */
[----:B------:R-:W-:Y:S06]  /*9760*/  @P1 BRA `(.L_x_10813) ;  /* 0x0000000000141947 */ /* 0x000fec0003800000 */
[----:B------:R-:W-:Y:S01]  /*9770*/  ISETP.NE.AND P0, PT, R29, RZ, PT ;  /* 0x000000ff1d00720c */ /* 0x000fe20003f05270 */
[----:B-12---:R-:W-:-:S04]  /*9780*/  IMAD.MOV.U32 R7, RZ, RZ, 0x2800 ;  /* 0x00002800ff077424 */ /* 0x006fc800078e00ff */
[----:B------:R3:W-:Y:S08]  /*9790*/  SYNCS.ARRIVE.TRANS64 RZ, [R6+URZ+0x13230], R7 ;  /* 0x0132300706ff79a7 */ /* 0x0007f0000800003f */
[----:B------:R-:W-:Y:S05]  /*97a0*/  @!P0 BRA `(.L_x_10813) ;  /* 0x0000000000048947 */ /* 0x000fea0003800000 */
[----:B------:R-:W-:Y:S01]  /*97b0*/  BPT.TRAP 0x1 ;  /* 0x000000040000795c */ /* 0x000fe20000300000 */
.L_x_10813:
[----:B------:R-:W-:Y:S05]  /*97c0*/  BSYNC B1 ;  /* 0x0000000000017941 */ /* 0x000fea0003800000 */
.L_x_10812:
[----:B------:R-:W-:Y:S01]  /*97d0*/  R2UR UR7, R3 ;  /* 0x00000000030772ca */ /* 0x000fe200000e0000 */
[----:B------:R-:W-:Y:S01]  /*97e0*/  UIADD3 UR4, UP0, UR50, 0x370, URZ ;  /* 0x0000037032047890 */ /* 0x000fe2000ff1e03f */
[----:B------:R-:W-:Y:S01]  /*97f0*/  R2UR UR10, R10 ;  /* 0x000000000a0a72ca */ /* 0x000fe200000e0000 */
[----:B-123--:R-:W-:Y:S01]  /*9800*/  VIADD R6, R6, 0x13230 ;  /* 0x0001323006067836 */ /* 0x00efe20000000000 */
[----:B------:R-:W-:Y:S01]  /*9810*/  R2UR UR6, R2 ;  /* 0x00000000020672ca */ /* 0x000fe200000e0000 */
[----:B------:R-:W-:Y:S01]  /*9820*/  VIADD R2, R8, 0xe000 ;  /* 0x0000e00008027836 */ /* 0x000fe20000000000 */
[----:B------:R-:W-:Y:S01]  /*9830*/  PLOP3.LUT P0, PT, PT, PT, PT, 0x80, 0x0 ;  /* 0x000000000000781c */ /* 0x000fe20003f0f070 */
[----:B------:R-:W-:-:S12]  /*9840*/  UIADD3.X UR5, URZ, UR51, URZ, UP0, !UPT ;  /* 0x000000333f057290 */ /* 0x000fd800087fe43f */
.L_x_10814:
        /* <DEDUP_REMOVED lines=10> */
.L_x_10803:
[----:B------:R-:W-:Y:S05]  /*98f0*/  BSYNC B0 ;  /* 0x0000000000007941 */ /* 0x000fea0003800000 */
.L_x_10802:
[----:B------:R-:W-:-:S06]  /*9900*/  UISETP.NE.AND UP0, UPT, UR42, 0x3, UPT ;  /* 0x000000032a00788c */ /* 0x000fcc000bf05270 */
[----:B------:R-:W-:-:S13]  /*9910*/  PLOP3.LUT P0, PT, PT, PT, UP0, 0x80, 0x0 ;  /* 0x000000000000781c */ /* 0x000fda0003f0f008 */
[----:B------:R-:W-:Y:S05]  /*9920*/  @!P0 BRA `(.L_x_10815) ;  /* 0x0000000000048947 */ /* 0x000fea0003800000 */
[----:B------:R-:W-:Y:S01]  /*9930*/  BPT.TRAP 0x1 ;  /* 0x000000040000795c */ /* 0x000fe20000300000 */
.L_x_10815:
[----:B------:R-:W-:Y:S01]  /*9940*/  LOP3.LUT R2, R5, 0x1, RZ, 0x3c, !PT ;  /* 0x0000000105027812 */ /* 0x000fe200078e3cff */
[----:B------:R-:W-:Y:S01]  /*9950*/  IMAD.U32 R6, RZ, RZ, UR47 ;  /* 0x0000002fff067e24 */ /* 0x000fe2000f8e00ff */
[----:B------:R-:W-:Y:S01]  /*9960*/  LEA R3, R4, UR41, 0x3 ;  /* 0x0000002904037c11 */ /* 0x000fe2000f8e18ff */
[----:B------:R-:W-:Y:S01]  /*9970*/  BSSY B0, `(.L_x_10816) ;  /* 0x0000005000007945 */ /* 0x000fe20003800000 */
[----:B------:R-:W-:Y:S02]  /*9980*/  SHF.L.U32 R2, R2, 0x1f, RZ ;  /* 0x0000001f02027819 */ /* 0x000fe400000006ff */
[----:B------:R-:W-:Y:S02]  /*9990*/  ISETP.NE.AND P1, PT, R6, 0x3, PT ;  /* 0x000000030600780c */ /* 0x000fe40003f25270 */
[----:B------:R-:W1:Y:S02]  /*99a0*/  SYNCS.PHASECHK.TRANS64.TRYWAIT P0, [R3+URZ+0x13270], R2 ;  /* 0x01327002030075a7 */ /* 0x000e64000800017f */
[----:B-1----:R-:W-:Y:S09]  /*99b0*/  @!P0 BRA `(.L_x_10817) ;  /* 0x0000001400d08947 */ /* 0x002ff20003800000 */
.L_x_10866:
[----:B------:R-:W-:Y:S05]  /*99c0*/  BSYNC B0 ;  /* 0x0000000000007941 */ /* 0x000fea0003800000 */
.L_x_10816:
[----:B------:R-:W-:Y:S05]  /*99d0*/  @!P1 BRA `(.L_x_10818) ;  /* 0x0000000000049947 */ /* 0x000fea0003800000 */
[----:B------:R-:W-:Y:S01]  /*99e0*/  BPT.TRAP 0x1 ;  /* 0x000000040000795c */ /* 0x000fe20000300000 */
.L_x_10818:
[----:B-1----:R-:W-:Y:S01]  /*99f0*/  SHF.L.U32 R2, R5, 0x1f, RZ ;  /* 0x0000001f05027819 */ /* 0x002fe200000006ff */
[----:B------:R-:W-:-:S03]  /*9a00*/  IMAD R10, R4, 0x2800, RZ ;  /* 0x00002800040a7824 */ /* 0x000fc600078e02ff */
[----:B------:R-:W1:Y:S02]  /*9a10*/  SYNCS.PHASECHK.TRANS64.TRYWAIT P0, [R3+URZ+0x13260], R2 ;  /* 0x01326002030075a7 */ /* 0x000e64000800017f */
[----:B-1----:R-:W-:Y:S05]  /*9a20*/  @!P0 BRA `(.L_x_10819) ;  /* 0x0000001400c88947 */ /* 0x002fea0003800000 */
.L_x_10867:
[C---:B-1----:R-:W-:Y:S01]  /*9a30*/  LOP3.LUT R2, R10.reuse, R26, RZ, 0xfc, !PT ;  /* 0x0000001a0a027212 */ /* 0x042fe200078efcff */
[----:B------:R-:W-:Y:S05]  /*9a40*/  WARPSYNC.ALL ;  /* 0x0000000000007948 */ /* 0x000fea0003800000 */
[----:B------:R-:W1:Y:S01]  /*9a50*/  LDSM.16.MT88.4 R4, [R2+UR41+0x6000] ;  /* 0x006000290204783b */ /* 0x000e620008004200 */
[----:B------:R-:W-:-:S05]  /*9a60*/  LOP3.LUT R12, R10, R25, RZ, 0xfc, !PT ;  /* 0x000000190a0c7212 */ /* 0x000fca00078efcff */
[----:B------:R-:W-:Y:S01]  /*9a70*/  VIADD R12, R12, UR41 ;  /* 0x000000290c0c7c36 */ /* 0x000fe20008000000 */
[C-C-:B-1----:R-:W-:Y:S02]  /*9a80*/  PRMT R8, R4.reuse, 0x6420, R5.reuse ;  /* 0x0000642004087816 */ /* 0x142fe40000000005 */
[----:B------:R-:W-:Y:S02]  /*9a90*/  PRMT R9, R4, 0x7531, R5 ;  /* 0x0000753104097816 */ /* 0x000fe40000000005 */
[C-C-:B------:R-:W-:Y:S02]  /*9aa0*/  PRMT R10, R6.reuse, 0x6420, R7.reuse ;  /* 0x00006420060a7816 */ /* 0x140fe40000000007 */
[----:B------:R-:W-:-:S05]  /*9ab0*/  PRMT R11, R6, 0x7531, R7 ;  /* 0x00007531060b7816 */ /* 0x000fca0000000007 */
[----:B------:R-:W-:Y:S04]  /*9ac0*/  STSM.16.M88.4 [R12+0x1000], R8 ;  /* 0x001000080c007844 */ /* 0x000fe80000000200 */
[----:B------:R-:W1:Y:S02]  /*9ad0*/  LDSM.16.MT88.4 R4, [R2+UR41+0x6800] ;  /* 0x006800290204783b */ /* 0x000e640008004200 */
[C-C-:B-1----:R-:W-:Y:S02]  /*9ae0*/  PRMT R8, R4.reuse, 0x6420, R5.reuse ;  /* 0x0000642004087816 */ /* 0x142fe40000000005 */
[----:B------:R-:W-:Y:S02]  /*9af0*/  PRMT R9, R4, 0x7531, R5 ;  /* 0x0000753104097816 */ /* 0x000fe40000000005 */
[----:B------:R-:W-:-:S02]  /*9b00*/  PRMT R10, R6, 0x6420, R7 ;  /* 0x00006420060a7816 */ /* 0x000fc40000000007 */
        /* <DEDUP_REMOVED lines=28> */
.L_x_10820:
[----:B--2---:R2:W-:Y:S01]  /*9cd0*/  SYNCS.ARRIVE.TRANS64.A1T0 RZ, [R3+URZ+0x13250], RZ ;  /* 0x013250ff03ff79a7 */ /* 0x0045e2000810003f */
[----:B------:R-:W-:Y:S01]  /*9ce0*/  BAR.SYNC.DEFER_BLOCKING 0x2, 0x80 ;  /* 0x0082000000007b1d */ /* 0x000fe20000010000 */
[----:B------:R-:W-:Y:S01]  /*9cf0*/  ISETP.NE.AND P0, PT, R28, RZ, PT ;  /* 0x000000ff1c00720c */ /* 0x000fe20003f05270 */
[----:B------:R-:W-:Y:S02]  /*9d00*/  IMAD.MOV.U32 R5, RZ, RZ, R19 ;  /* 0x000000ffff057224 */ /* 0x000fe400078e0013 */
[----:B------:R-:W-:-:S10]  /*9d10*/  IMAD.MOV.U32 R4, RZ, RZ, R18 ;  /* 0x000000ffff047224 */ /* 0x000fd400078e0012 */
[----:B------:R-:W-:-:S05]  /*9d20*/  @!P0 VIADD R2, R3, 0x13280 ;  /* 0x0001328003028836 */ /* 0x000fca0000000000 */
[----:B------:R-:W-:-:S04]  /*9d30*/  @!P0 PRMT R2, RZ, 0x654, R2 ;  /* 0x00000654ff028816 */ /* 0x000fc80000000002 */
[----:B------:R2:W-:Y:S01]  /*9d40*/  @!P0 SYNCS.ARRIVE.TRANS64.RED.A1T0 RZ, [R2+URZ], RZ ;  /* 0x000000ff02ff89a7 */ /* 0x0005e2000810043f */
[C---:B------:R-:W-:Y:S01]  /*9d50*/  ISETP.GT.AND P0, PT, R0.reuse, RZ, PT ;  /* 0x000000ff0000720c */ /* 0x040fe20003f04270 */
[----:B------:R-:W-:-:S12]  /*9d60*/  VIADD R0, R0, 0xffffffff ;  /* 0xffffffff00007836 */ /* 0x000fd80000000000 */
[----:B--2---:R-:W-:Y:S05]  /*9d70*/  @P0 BRA `(.L_x_10821) ;  /* 0xfffffff400500947 */ /* 0x004fea000383ffff */
.L_x_10801:
[----:B------:R-:W-:-:S06]  /*9d80*/  UISETP.NE.AND UP0, UPT, UR42, 0x3, UPT ;  /* 0x000000032a00788c */ /* 0x000fcc000bf05270 */
[----:B------:R-:W-:-:S13]  /*9d90*/  PLOP3.LUT P0, PT, PT, PT, UP0, 0x80, 0x0 ;  /* 0x000000000000781c */ /* 0x000fda0003f0f008 */
[----:B------:R-:W-:Y:S05]  /*9da0*/  @!P0 BRA `(.L_x_10822) ;  /* 0x0000000000048947 */ /* 0x000fea0003800000 */
[----:B------:R-:W-:Y:S01]  /*9db0*/  BPT.TRAP 0x1 ;  /* 0x000000040000795c */ /* 0x000fe20000300000 */
.L_x_10822:
[----:B0-----:R-:W-:Y:S01]  /*9dc0*/  LOP3.LUT R3, R19, 0x1, RZ, 0x3c, !PT ;  /* 0x0000000113037812 */ /* 0x001fe200078e3cff */
[----:B------:R-:W-:Y:S01]  /*9dd0*/  IMAD.U32 R0, RZ, RZ, UR47 ;  /* 0x0000002fff007e24 */ /* 0x000fe2000f8e00ff */
[----:B------:R-:W-:Y:S01]  /*9de0*/  LEA R2, R18, UR41, 0x3 ;  /* 0x0000002912027c11 */ /* 0x000fe2000f8e18ff */
[----:B------:R-:W-:Y:S01]  /*9df0*/  BSSY B0, `(.L_x_10823) ;  /* 0x0000005000007945 */ /* 0x000fe20003800000 */
[----:B------:R-:W-:Y:S02]  /*9e00*/  SHF.L.U32 R3, R3, 0x1f, RZ ;  /* 0x0000001f03037819 */ /* 0x000fe400000006ff */
[----:B------:R-:W-:Y:S02]  /*9e10*/  ISETP.NE.AND P1, PT, R0, 0x3, PT ;  /* 0x000000030000780c */ /* 0x000fe40003f25270 */
[----:B------:R-:W0:Y:S02]  /*9e20*/  SYNCS.PHASECHK.TRANS64.TRYWAIT P0, [R2+URZ+0x13270], R3 ;  /* 0x01327003020075a7 */ /* 0x000e24000800017f */
[----:B0-----:R-:W-:Y:S09]  /*9e30*/  @!P0 BRA `(.L_x_10824) ;  /* 0x0000001000d88947 */ /* 0x001ff20003800000 */
.L_x_10868:
[----:B------:R-:W-:Y:S05]  /*9e40*/  BSYNC B0 ;  /* 0x0000000000007941 */ /* 0x000fea0003800000 */
.L_x_10823:
[----:B------:R-:W-:Y:S05]  /*9e50*/  @!P1 BRA `(.L_x_10825) ;  /* 0x0000000000049947 */ /* 0x000fea0003800000 */
[----:B------:R-:W-:Y:S01]  /*9e60*/  BPT.TRAP 0x1 ;  /* 0x000000040000795c */ /* 0x000fe20000300000 */
.L_x_10825:
[----:B------:R-:W-:Y:S01]  /*9e70*/  SHF.L.U32 R5, R19, 0x1f, RZ ;  /* 0x0000001f13057819 */ /* 0x000fe200000006ff */
[----:B0-----:R-:W-:-:S03]  /*9e80*/  IMAD R3, R18, 0x2800, RZ ;  /* 0x0000280012037824 */ /* 0x001fc600078e02ff */
[----:B------:R-:W0:Y:S02]  /*9e90*/  SYNCS.PHASECHK.TRANS64.TRYWAIT P0, [R2+URZ+0x13260], R5 ;  /* 0x01326005020075a7 */ /* 0x000e24000800017f */
[----:B------:R-:W-:Y:S01]  /*9ea0*/  LOP3.LUT R0, R3, R26, RZ, 0xfc, !PT ;  /* 0x0000001a03007212 */ /* 0x000fe200078efcff */
[----:B0-----:R-:W-:Y:S06]  /*9eb0*/  @!P0 BRA `(.L_x_10826) ;  /* 0x0000001000cc8947 */ /* 0x001fec0003800000 */
.L_x_10869:
[----:B------:R-:W-:Y:S05]  /*9ec0*/  WARPSYNC.ALL ;  /* 0x0000000000007948 */ /* 0x000fea0003800000 */
[----:B0-----:R-:W1:Y:S01]  /*9ed0*/  LDSM.16.MT88.4 R4, [R0+UR41+0x6000] ;  /* 0x006000290004783b */ /* 0x001e620008004200 */
[----:B------:R-:W-:-:S05]  /*9ee0*/  LOP3.LUT R3, R3, R25, RZ, 0xfc, !PT ;  /* 0x0000001903037212 */ /* 0x000fca00078efcff */
[----:B------:R-:W-:Y:S01]  /*9ef0*/  VIADD R3, R3, UR41 ;  /* 0x0000002903037c36 */ /* 0x000fe20008000000 */
[C-C-:B-1----:R-:W-:Y:S02]  /*9f00*/  PRMT R8, R4.reuse, 0x6420, R5.reuse ;  /* 0x0000642004087816 */ /* 0x142fe40000000005 */
        /* <DEDUP_REMOVED lines=36> */
.L_x_10827:
[----:B0-----:R-:W0:Y:S01]  /*a150*/  LDC R3, c[0x0][0xc34] ;  /* 0x00030d00ff037b82 */ /* 0x001e220000000800 */
[----:B------:R-:W-:Y:S01]  /*a160*/  ISETP.NE.AND P0, PT, R28, RZ, PT ;  /* 0x000000ff1c00720c */ /* 0x000fe20003f05270 */
[----:B------:R-:W-:Y:S01]  /*a170*/  UIADD3 UR48, UR43, UR48, URZ ;  /* 0x000000302b307290 */ /* 0x000fe2000fffe03f */
[----:B------:R-:W-:Y:S01]  /*a180*/  VIADD R18, R18, 0x1 ;  /* 0x0000000112127836 */ /* 0x000fe20000000000 */
[----:B------:R-:W-:Y:S01]  /*a190*/  UIADD3 UR46, UR46, 0x1, URZ ;  /* 0x000000012e2e7890 */ /* 0x000fe2000fffe03f */
[----:B-1----:R-:W-:Y:S09]  /*a1a0*/  SYNCS.ARRIVE.TRANS64.A1T0 RZ, [R2+URZ+0x13250], RZ ;  /* 0x013250ff02ff79a7 */ /* 0x002ff2000810003f */
[----:B------:R-:W-:-:S05]  /*a1b0*/  @!P0 VIADD R0, R2, 0x13280 ;  /* 0x0001328002008836 */ /* 0x000fca0000000000 */
[----:B------:R-:W-:Y:S01]  /*a1c0*/  @!P0 PRMT R0, RZ, 0x654, R0 ;  /* 0x00000654ff008816 */ /* 0x000fe20000000000 */
[----:B------:R-:W-:Y:S01]  /*a1d0*/  BAR.SYNC.DEFER_BLOCKING 0x2, 0x80 ;  /* 0x0082000000007b1d */ /* 0x000fe20000010000 */
[----:B0-----:R-:W-:-:S05]  /*a1e0*/  ISETP.LE.AND P1, PT, R3, UR48, PT ;  /* 0x0000003003007c0c */ /* 0x001fca000bf23270 */
[----:B------:R0:W-:Y:S01]  /*a1f0*/  @!P0 SYNCS.ARRIVE.TRANS64.RED.A1T0 RZ, [R0+URZ], RZ ;  /* 0x000000ff00ff89a7 */ /* 0x0001e2000810043f */
[----:B------:R-:W-:-:S04]  /*a200*/  ISETP.NE.AND P0, PT, R18, 0x2, PT ;  /* 0x000000021200780c */ /* 0x000fc80003f05270 */
[----:B------:R-:W-:Y:S02]  /*a210*/  SEL R18, R18, RZ, P0 ;  /* 0x000000ff12127207 */ /* 0x000fe40000000000 */
[----:B0-----:R-:W-:-:S04]  /*a220*/  SEL R0, RZ, 0x1, P0 ;  /* 0x00000001ff007807 */ /* 0x001fc80000000000 */
[----:B------:R-:W-:Y:S01]  /*a230*/  LOP3.LUT R19, R19, R0, RZ, 0x3c, !PT ;  /* 0x0000000013137212 */ /* 0x000fe200078e3cff */
[----:B------:R-:W-:Y:S06]  /*a240*/  @!P1 BRA `(.L_x_10828) ;  /* 0xffffffd8005c9947 */ /* 0x000fec000383ffff */
[----:B------:R-:W-:-:S12]  /*a250*/  ULOP3.LUT UR46, UR46, 0x1, URZ, 0xc, !UPT ;  /* 0x000000012e2e7892 */ /* 0x000fd8000f8e0c3f */
.L_x_10785:
[----:B------:R-:W0:Y:S01]  /*a260*/  S2R R3, SR_CgaCtaId ;  /* 0x0000000000037919 */ /* 0x000e220000008800 */
[----:B------:R-:W-:Y:S01]  /*a270*/  MOV R0, 0x400 ;  /* 0x0000040000007802 */ /* 0x000fe20000000f00 */
[----:B------:R-:W-:-:S03]  /*a280*/  IMAD.U32 R2, RZ, RZ, UR46 ;  /* 0x0000002eff027e24 */ /* 0x000fc6000f8e00ff */
[----:B0-----:R-:W-:Y:S02]  /*a290*/  LEA R7, R3, R0, 0x18 ;  /* 0x0000000003077211 */ /* 0x001fe400078ec0ff */
[----:B------:R-:W-:-:S04]  /*a2a0*/  SHF.L.U32 R0, R2, 0x1f, RZ ;  /* 0x0000001f02007819 */ /* 0x000fc800000006ff */
[----:B------:R-:W0:Y:S02]  /*a2b0*/  SYNCS.PHASECHK.TRANS64.TRYWAIT P0, [R7+URZ+0x13220], R0 ;  /* 0x01322000070075a7 */ /* 0x000e24000800017f */
[----:B0-----:R-:W-:Y:S05]  /*a2c0*/  @!P0 BRA `(.L_x_10829) ;  /* 0x0000000c00dc8947 */ /* 0x001fea0003800000 */
.L_x_10870:
        /* <DEDUP_REMOVED lines=14> */
.L_x_10832:
        /* <DEDUP_REMOVED lines=12> */
.L_x_10871:
[----:B------:R-:W1:Y:S02]  /*a470*/  SYNCS.PHASECHK.TRANS64.TRYWAIT P1, [R3+URZ], R0 ;  /* 0x00000000030075a7 */ /* 0x000e64000802017f */
[----:B-1----:R-:W-:Y:S05]  /*a480*/  @!P1 BRA `(.L_x_10834) ;  /* 0x0000000c00949947 */ /* 0x002fea0003800000 */
.L_x_10872:
[----:B------:R-:W-:Y:S05]  /*a490*/  @!P0 BRA `(.L_x_10835) ;  /* 0x0000000000048947 */ /* 0x000fea0003800000 */
[----:B------:R-:W-:Y:S01]  /*a4a0*/  BPT.TRAP 0x1 ;  /* 0x000000040000795c */ /* 0x000fe20000300000 */
.L_x_10835:
[----:B-1----:R-:W-:-:S04]  /*a4b0*/  IMAD R3, R18, 0x8, R7 ;  /* 0x0000000812037824 */ /* 0x002fc800078e0207 */
[----:B------:R-:W1:Y:S02]  /*a4c0*/  SYNCS.PHASECHK.TRANS64.TRYWAIT P1, [R3+URZ+0x13260], R4 ;  /* 0x01326004030075a7 */ /* 0x000e64000802017f */
[----:B-1----:R-:W-:Y:S05]  /*a4d0*/  @!P1 BRA `(.L_x_10836) ;  /* 0x0000000c00949947 */ /* 0x002fea0003800000 */
.L_x_10873:
[----:B------:R-:W-:Y:S05]  /*a4e0*/  @!P0 BRA `(.L_x_10837) ;  /* 0x0000000000048947 */ /* 0x000fea0003800000 */
[----:B------:R-:W-:Y:S01]  /*a4f0*/  BPT.TRAP 0x1 ;  /* 0x000000040000795c */ /* 0x000fe20000300000 */
.L_x_10837:
[----:B0-----:R-:W-:-:S04]  /*a500*/  IMAD R5, R6, 0x8, R7 ;  /* 0x0000000806057824 */ /* 0x001fc800078e0207 */
[----:B------:R-:W0:Y:S02]  /*a510*/  SYNCS.PHASECHK.TRANS64.TRYWAIT P1, [R5+URZ+0x13260], R0 ;  /* 0x01326000050075a7 */ /* 0x000e24000802017f */
[----:B0-----:R-:W-:Y:S05]  /*a520*/  @!P1 BRA `(.L_x_10838) ;  /* 0x0000000c00949947 */ /* 0x001fea0003800000 */
.L_x_10874:
[----:B------:R-:W-:Y:S05]  /*a530*/  @!P0 BRA `(.L_x_10839) ;  /* 0x0000000000048947 */ /* 0x000fea0003800000 */
[----:B------:R-:W-:Y:S01]  /*a540*/  BPT.TRAP 0x1 ;  /* 0x000000040000795c */ /* 0x000fe20000300000 */
.L_x_10839:
[----:B------:R-:W2:Y:S02]  /*a550*/  SYNCS.PHASECHK.TRANS64.TRYWAIT P0, [R3+URZ+0x13280], R4 ;  /* 0x01328004030075a7 */ /* 0x000ea4000800017f */
[----:B--2---:R-:W-:Y:S05]  /*a560*/  @!P0 BRA `(.L_x_10840) ;  /* 0x0000000c00988947 */ /* 0x004fea0003800000 */
.L_x_10841:
[----:B---3--:R3:W4:Y:S02]  /*a570*/  SYNCS.PHASECHK.TRANS64.TRYWAIT P0, [R5+URZ+0x13280], R0 ;  /* 0x01328000050075a7 */ /* 0x008724000800017f */
[----:B----4-:R-:W-:Y:S05]  /*a580*/  @!P0 NANOSLEEP.SYNCS 0x989680 ;  /* 0x009896800000895d */ /* 0x010fea0003900000 */
[----:B------:R-:W4:Y:S02]  /*a590*/  @!P0 SYNCS.PHASECHK.TRANS64 P0, [R5+URZ+0x13280], R0 ;  /* 0x01328000050085a7 */ /* 0x000f24000800007f */
[----:B----4-:R-:W-:Y:S05]  /*a5a0*/  @!P0 BRA `(.L_x_10841) ;  /* 0xfffffffc00f08947 */ /* 0x010fea000383ffff */
.L_x_10831:
[----:B------:R-:W-:Y:S05]  /*a5b0*/  BSYNC B0 ;  /* 0x0000000000007941 */ /* 0x000fea0003800000 */
.L_x_10830:
[----:B------:R-:W-:Y:S05]  /*a5c0*/  EXIT ;  /* 0x000000000000794d */ /* 0x000fea0003800000 */
.L_x_10763:
[----:B0-----:R-:W-:-:S04]  /*a5d0*/  IMAD.U32 R3, RZ, RZ, UR48 ;  /* 0x00000030ff037e24 */ /* 0x001fc8000f8e00ff */
[----:B------:R0:W1:Y:S03]  /*a5e0*/  SYNCS.PHASECHK.TRANS64.TRYWAIT P1, [R3+URZ+0x13200], R0 ;  /* 0x01320000030075a7 */ /* 0x000066000802017f */
[----:B-1----:R-:W-:Y:S05]  /*a5f0*/  @!P1 NANOSLEEP.SYNCS 0x989680 ;  /* 0x009896800000995d */ /* 0x002fea0003900000 */
[----:B------:R-:W1:Y:S02]  /*a600*/  @!P1 SYNCS.PHASECHK.TRANS64 P1, [R3+URZ+0x13200], R0 ;  /* 0x01320000030095a7 */ /* 0x000e64000802007f */
[----:B-1----:R-:W-:Y:S05]  /*a610*/  @!P1 BRA `(.L_x_10763) ;  /* 0xfffffffc00ec9947 */ /* 0x002fea000383ffff */
[----:B------:R-:W-:Y:S05]  /*a620*/  BRA `(.L_x_10842) ;  /* 0xffffff6c00987947 */ /* 0x000fea000383ffff */
.L_x_10767:
[----:B-1----:R1:W2:Y:S02]  /*a630*/  SYNCS.PHASECHK.TRANS64.TRYWAIT P1, [R4+URZ+0x13230], R3 ;  /* 0x01323003040075a7 */ /* 0x0022a4000802017f */
[----:B--2---:R-:W-:Y:S05]  /*a640*/  @!P1 NANOSLEEP.SYNCS 0x989680 ;  /* 0x009896800000995d */ /* 0x004fea0003900000 */
[----:B------:R-:W2:Y:S02]  /*a650*/  @!P1 SYNCS.PHASECHK.TRANS64 P1, [R4+URZ+0x13230], R3 ;  /* 0x01323003040095a7 */ /* 0x000ea4000802007f */
[----:B--2---:R-:W-:Y:S05]  /*a660*/  @!P1 BRA `(.L_x_10767) ;  /* 0xfffffffc00f09947 */ /* 0x004fea000383ffff */
[----:B------:R-:W-:Y:S05]  /*a670*/  BRA `(.L_x_10766) ;  /* 0xffffff6c00b47947 */ /* 0x000fea000383ffff */
.L_x_10772:
[----:B-1----:R-:W-:-:S04]  /*a680*/  IMAD.U32 R6, RZ, RZ, UR16 ;  /* 0x00000010ff067e24 */ /* 0x002fc8000f8e00ff */
[----:B------:R1:W2:Y:S03]  /*a690*/  SYNCS.PHASECHK.TRANS64.TRYWAIT P1, [R6+URZ+0x13230], R3 ;  /* 0x01323003060075a7 */ /* 0x0002a6000802017f */
[----:B--2---:R-:W-:Y:S05]  /*a6a0*/  @!P1 NANOSLEEP.SYNCS 0x989680 ;  /* 0x009896800000995d */ /* 0x004fea0003900000 */
[----:B------:R-:W2:Y:S02]  /*a6b0*/  @!P1 SYNCS.PHASECHK.TRANS64 P1, [R6+URZ+0x13230], R3 ;  /* 0x01323003060095a7 */ /* 0x000ea4000802007f */
[----:B--2---:R-:W-:Y:S05]  /*a6c0*/  @!P1 BRA `(.L_x_10772) ;  /* 0xfffffffc00ec9947 */ /* 0x004fea000383ffff */
[----:B------:R-:W-:Y:S05]  /*a6d0*/  BRA `(.L_x_10771) ;  /* 0xffffff9400d07947 */ /* 0x000fea000383ffff */
.L_x_10776:
[----:B-1----:R-:W-:-:S04]  /*a6e0*/  IMAD.U32 R6, RZ, RZ, UR9 ;  /* 0x00000009ff067e24 */ /* 0x002fc8000f8e00ff */
[----:B------:R1:W2:Y:S03]  /*a6f0*/  SYNCS.PHASECHK.TRANS64.TRYWAIT P1, [R6+URZ+0x13250], R3 ;  /* 0x01325003060075a7 */ /* 0x0002a6000802017f */
[----:B--2---:R-:W-:Y:S05]  /*a700*/  @!P1 NANOSLEEP.SYNCS 0x989680 ;  /* 0x009896800000995d */ /* 0x004fea0003900000 */
[----:B------:R-:W2:Y:S02]  /*a710*/  @!P1 SYNCS.PHASECHK.TRANS64 P1, [R6+URZ+0x13250], R3 ;  /* 0x01325003060095a7 */ /* 0x000ea4000802007f */
[----:B--2---:R-:W-:Y:S05]  /*a720*/  @!P1 BRA `(.L_x_10776) ;  /* 0xfffffffc00ec9947 */ /* 0x004fea000383ffff */
[----:B------:R-:W-:Y:S05]  /*a730*/  BRA `(.L_x_10775) ;  /* 0xffffff9800dc7947 */ /* 0x000fea000383ffff */
.L_x_10782:
[----:B-1----:R-:W-:-:S04]  /*a740*/  IMAD.U32 R7, RZ, RZ, UR4 ;  /* 0x00000004ff077e24 */ /* 0x002fc8000f8e00ff */
[----:B------:R1:W2:Y:S03]  /*a750*/  SYNCS.PHASECHK.TRANS64.TRYWAIT P1, [R7+URZ+0x13250], R0 ;  /* 0x01325000070075a7 */ /* 0x0002a6000802017f */
[----:B--2---:R-:W-:Y:S05]  /*a760*/  @!P1 NANOSLEEP.SYNCS 0x989680 ;  /* 0x009896800000995d */ /* 0x004fea0003900000 */
[----:B------:R-:W2:Y:S02]  /*a770*/  @!P1 SYNCS.PHASECHK.TRANS64 P1, [R7+URZ+0x13250], R0 ;  /* 0x01325000070095a7 */ /* 0x000ea4000802007f */
[----:B--2---:R-:W-:Y:S05]  /*a780*/  @!P1 BRA `(.L_x_10782) ;  /* 0xfffffffc00ec9947 */ /* 0x004fea000383ffff */
[----:B------:R-:W-:Y:S05]  /*a790*/  BRA `(.L_x_10781) ;  /* 0xffffffb800207947 */ /* 0x000fea000383ffff */
.L_x_10790:
[----:B------:R-:W-:Y:S02]  /*a7a0*/  IMAD.MOV.U32 R13, RZ, RZ, R17 ;  /* 0x000000ffff0d7224 */ /* 0x000fe400078e0011 */
[----:B------:R-:W-:Y:S02]  /*a7b0*/  IMAD.MOV.U32 R12, RZ, RZ, RZ ;  /* 0x000000ffff0c7224 */ /* 0x000fe400078e00ff */
[----:B------:R-:W-:Y:S02]  /*a7c0*/  IMAD.MOV.U32 R11, RZ, RZ, 0x1f ;  /* 0x0000001fff0b7424 */ /* 0x000fe400078e00ff */
[----:B------:R-:W-:-:S07]  /*a7d0*/  IMAD.MOV.U32 R15, RZ, RZ, -0x1 ;  /* 0xffffffffff0f7424 */ /* 0x000fce00078e00ff */
[----:B------:R-:W-:Y:S05]  /*a7e0*/  WARPSYNC.COLLECTIVE R15, `(.L_x_10843) ;  /* 0x000000000f087348 */ /* 0x000fea0003c00000 */
[----:B------:R0:W1:Y:S02]  /*a7f0*/  SHFL.IDX P6, R14, R13, R12, R11 ;  /* 0x0000000c0d0e7389 */ /* 0x00006400000c000b */
[----:B01----:R-:W-:Y:S01]  /*a800*/  ENDCOLLECTIVE ;  /* 0x000000000000791b */ /* 0x003fe20003800000 */
.L_x_10843:
[----:B------:R-:W-:Y:S05]  /*a810*/  BRA `(.L_x_10844) ;  /* 0xffffffd800e47947 */ /* 0x000fea000383ffff */
.L_x_10792:
[----:B------:R-:W-:Y:S01]  /*a820*/  BSSY B0, `(.L_x_10845) ;  /* 0x0000006000007945 */ /* 0x000fe20003800000 */
[----:B------:R-:W-:-:S07]  /*a830*/  IMAD.MOV.U32 R15, RZ, RZ, -0x1 ;  /* 0xffffffffff0f7424 */ /* 0x000fce00078e00ff */
[----:B0-----:R-:W-:Y:S05]  /*a840*/  WARPSYNC.COLLECTIVE R15, `(.L_x_10846) ;  /* 0x000000000f0c7348 */ /* 0x001fea0003c00000 */
[----:B------:R-:W-:Y:S02]  /*a850*/  ELECT P6, UR62, PT ;  /* 0x00000000003e782f */ /* 0x000fe400038c0000 */
[----:B------:R-:W-:Y:S01]  /*a860*/  MOV R14, UR62 ;  /* 0x0000003e000e7c02 */ /* 0x000fe20008000f00 */
[----:B0-----:R-:W-:Y:S10]  /*a870*/  ENDCOLLECTIVE ;  /* 0x000000000000791b */ /* 0x001ff40003800000 */
.L_x_10846:
[----:B------:R-:W-:Y:S05]  /*a880*/  BSYNC B0 ;  /* 0x0000000000007941 */ /* 0x000fea0003800000 */
.L_x_10845:
[----:B------:R-:W-:Y:S05]  /*a890*/  BRA `(.L_x_10847) ;  /* 0xffffffd800ec7947 */ /* 0x000fea000383ffff */
.L_x_10794:
[----:B--2---:R2:W3:Y:S02]  /*a8a0*/  SYNCS.PHASECHK.TRANS64.TRYWAIT P0, [R3+URZ+0x13280], R0 ;  /* 0x01328000030075a7 */ /* 0x0044e4000800017f */
[----:B---3--:R-:W-:Y:S05]  /*a8b0*/  @!P0 NANOSLEEP.SYNCS 0x989680 ;  /* 0x009896800000895d */ /* 0x008fea0003900000 */
[----:B------:R-:W3:Y:S02]  /*a8c0*/  @!P0 SYNCS.PHASECHK.TRANS64 P0, [R3+URZ+0x13280], R0 ;  /* 0x01328000030085a7 */ /* 0x000ee4000800007f */
[----:B---3--:R-:W-:Y:S05]  /*a8d0*/  @!P0 BRA `(.L_x_10794) ;  /* 0xfffffffc00f08947 */ /* 0x008fea000383ffff */
[----:B------:R-:W-:Y:S05]  /*a8e0*/  BRA `(.L_x_10848) ;  /* 0xffffffdc00407947 */ /* 0x000fea000383ffff */
.L_x_10796:
[----:B-1----:R1:W3:Y:S02]  /*a8f0*/  SYNCS.PHASECHK.TRANS64.TRYWAIT P0, [R3+URZ+0x13240], R0 ;  /* 0x01324000030075a7 */ /* 0x0022e4000800017f */
[----:B---3--:R-:W-:Y:S05]  /*a900*/  @!P0 NANOSLEEP.SYNCS 0x989680 ;  /* 0x009896800000895d */ /* 0x008fea0003900000 */
[----:B------:R-:W3:Y:S02]  /*a910*/  @!P0 SYNCS.PHASECHK.TRANS64 P0, [R3+URZ+0x13240], R0 ;  /* 0x01324000030085a7 */ /* 0x000ee4000800007f */
[----:B---3--:R-:W-:Y:S05]  /*a920*/  @!P0 BRA `(.L_x_10796) ;  /* 0xfffffffc00f08947 */ /* 0x008fea000383ffff */
[----:B------:R-:W-:Y:S05]  /*a930*/  BRA `(.L_x_10849) ;  /* 0xffffffdc00887947 */ /* 0x000fea000383ffff */
.L_x_10799:
[----:B------:R-:W-:Y:S02]  /*a940*/  IMAD.MOV.U32 R13, RZ, RZ, R7 ;  /* 0x000000ffff0d7224 */ /* 0x000fe400078e0007 */
[----:B------:R-:W-:Y:S02]  /*a950*/  IMAD.MOV.U32 R12, RZ, RZ, RZ ;  /* 0x000000ffff0c7224 */ /* 0x000fe400078e00ff */
[----:B------:R-:W-:Y:S02]  /*a960*/  IMAD.MOV.U32 R11, RZ, RZ, 0x1c1f ;  /* 0x00001c1fff0b7424 */ /* 0x000fe400078e00ff */
[----:B------:R-:W-:Y:S02]  /*a970*/  IMAD.MOV.U32 R15, RZ, RZ, -0x1 ;  /* 0xffffffffff0f7424 */ /* 0x000fe400078e00ff */
[----:B------:R-:W-:-:S07]  /*a980*/  IMAD R5, R0, 0xc0, R21 ;  /* 0x000000c000057824 */ /* 0x000fce00078e0215 */
[----:B------:R-:W-:Y:S05]  /*a990*/  WARPSYNC.COLLECTIVE R15, `(.L_x_10850) ;  /* 0x000000000f087348 */ /* 0x000fea0003c00000 */
[----:B------:R0:W1:Y:S02]  /*a9a0*/  SHFL.IDX P6, R14, R13, R12, R11 ;  /* 0x0000000c0d0e7389 */ /* 0x00006400000c000b */
[----:B01----:R-:W-:Y:S01]  /*a9b0*/  ENDCOLLECTIVE ;  /* 0x000000000000791b */ /* 0x003fe20003800000 */
.L_x_10850:
[----:B------:R-:W-:Y:S02]  /*a9c0*/  IMAD.MOV.U32 R13, RZ, RZ, R6 ;  /* 0x000000ffff0d7224 */ /* 0x000fe400078e0006 */
[----:B------:R-:W-:-:S07]  /*a9d0*/  IMAD.MOV.U32 R2, RZ, RZ, R14 ;  /* 0x000000ffff027224 */ /* 0x000fce00078e000e */
[----:B------:R-:W-:Y:S05]  /*a9e0*/  WARPSYNC.COLLECTIVE R15, `(.L_x_10851) ;  /* 0x000000000f087348 */ /* 0x000fea0003c00000 */
[----:B------:R0:W1:Y:S02]  /*a9f0*/  SHFL.IDX P6, R14, R13, R12, R11 ;  /* 0x0000000c0d0e7389 */ /* 0x00006400000c000b */
[----:B01----:R-:W-:Y:S01]  /*aa00*/  ENDCOLLECTIVE ;  /* 0x000000000000791b */ /* 0x003fe20003800000 */
.L_x_10851:
[----:B------:R-:W-:Y:S02]  /*aa10*/  ULDC UR4, c[0x0][0x288] ;  /* 0x0000a20000047ab9 */ /* 0x000fe40000000800 */
[----:B------:R-:W-:Y:S02]  /*aa20*/  IMAD R0, R9, UR4, RZ ;  /* 0x0000000409007c24 */ /* 0x000fe4000f8e02ff */
[----:B------:R-:W-:-:S03]  /*aa30*/  VIADD R9, R5, 0x20 ;  /* 0x0000002005097836 */ /* 0x000fc60000000000 */
[----:B------:R-:W-:Y:S01]  /*aa40*/  ISETP.GE.AND P1, PT, R5, R0, PT ;  /* 0x000000000500720c */ /* 0x000fe20003f26270 */
[----:B------:R-:W-:Y:S02]  /*aa50*/  IMAD.MOV.U32 R13, RZ, RZ, R7 ;  /* 0x000000ffff0d7224 */ /* 0x000fe400078e0007 */
[----:B------:R-:W-:-:S10]  /*aa60*/  IMAD.MOV.U32 R12, RZ, RZ, 0x1 ;  /* 0x00000001ff0c7424 */ /* 0x000fd400078e00ff */
[----:B------:R-:W-:-:S05]  /*aa70*/  @!P1 IADD3 R14, P2, R20, R14, RZ ;  /* 0x0000000e140e9210 */ /* 0x000fca0007f5e0ff */
[----:B------:R-:W-:Y:S02]  /*aa80*/  @!P1 IMAD.X R3, RZ, RZ, R2, P2 ;  /* 0x000000ffff039224 */ /* 0x000fe400010e0602 */
[----:B------:R-:W-:-:S07]  /*aa90*/  @!P1 IMAD.MOV.U32 R2, RZ, RZ, R14 ;  /* 0x000000ffff029224 */ /* 0x000fce00078e000e */
[----:B------:R-:W-:Y:S05]  /*aaa0*/  WARPSYNC.COLLECTIVE R15, `(.L_x_10852) ;  /* 0x000000000f087348 */ /* 0x000fea0003c00000 */
[----:B------:R0:W1:Y:S02]  /*aab0*/  SHFL.IDX P6, R14, R13, R12, R11 ;  /* 0x0000000c0d0e7389 */ /* 0x00006400000c000b */
[----:B01----:R-:W-:Y:S01]  /*aac0*/  ENDCOLLECTIVE ;  /* 0x000000000000791b */ /* 0x003fe20003800000 */
.L_x_10852:
[----:B------:R-:W-:Y:S01]  /*aad0*/  @!PT LDS RZ, [RZ] ;  /* 0x00000000fffff984 */ /* 0x000fe20000000800 */
[----:B------:R-:W-:Y:S01]  /*aae0*/  @!PT LDS RZ, [RZ] ;  /* 0x00000000fffff984 */ /* 0x000fe20000000800 */
[----:B------:R-:W-:Y:S01]  /*aaf0*/  @!PT LDS RZ, [RZ] ;  /* 0x00000000fffff984 */ /* 0x000fe20000000800 */
[----:B------:R0:W-:Y:S01]  /*ab00*/  @!P1 LDGSTS.E.BYPASS.LTC128B.128 [R27+0xb000], desc[UR52][R2.64], !P0 ;  /* 0x0b000000021b9fae */ /* 0x0001e2000c101d74 */
[----:B------:R-:W-:Y:S01]  /*ab10*/  ISETP.GE.AND P1, PT, R9, R0, PT ;  /* 0x000000000900720c */ /* 0x000fe20003f26270 */
[----:B------:R-:W-:-:S05]  /*ab20*/  VIADD R9, R5, 0x40 ;  /* 0x0000004005097836 */ /* 0x000fca0000000000 */
[----:B------:R-:W-:Y:S01]  /*ab30*/  ISETP.GE.AND P2, PT, R9, R0, PT ;  /* 0x000000000900720c */ /* 0x000fe20003f46270 */
[----:B------:R-:W-:Y:S02]  /*ab40*/  IMAD.MOV.U32 R13, RZ, RZ, R6 ;  /* 0x000000ffff0d7224 */ /* 0x000fe400078e0006 */
[----:B------:R-:W-:-:S10]  /*ab50*/  IMAD.MOV.U32 R10, RZ, RZ, R14 ;  /* 0x000000ffff0a7224 */ /* 0x000fd400078e000e */
[----:B0-----:R-:W-:Y:S05]  /*ab60*/  WARPSYNC.COLLECTIVE R15, `(.L_x_10853) ;  /* 0x000000000f087348 */ /* 0x001fea0003c00000 */
[----:B------:R1:W2:Y:S02]  /*ab70*/  SHFL.IDX P6, R14, R13, R12, R11 ;  /* 0x0000000c0d0e7389 */ /* 0x0002a400000c000b */
[----:B012---:R-:W-:Y:S01]  /*ab80*/  ENDCOLLECTIVE ;  /* 0x000000000000791b */ /* 0x007fe20003800000 */
.L_x_10853:
[----:B------:R-:W-:Y:S02]  /*ab90*/  IMAD.MOV.U32 R13, RZ, RZ, R7 ;  /* 0x000000ffff0d7224 */ /* 0x000fe400078e0007 */
[----:B------:R-:W-:Y:S02]  /*aba0*/  IMAD.MOV.U32 R12, RZ, RZ, 0x2 ;  /* 0x00000002ff0c7424 */ /* 0x000fe400078e00ff */
[----:B------:R-:W-:-:S07]  /*abb0*/  IMAD.MOV.U32 R17, RZ, RZ, R14 ;  /* 0x000000ffff117224 */ /* 0x000fce00078e000e */
[----:B------:R-:W-:Y:S05]  /*abc0*/  WARPSYNC.COLLECTIVE R15, `(.L_x_10854) ;  /* 0x000000000f087348 */ /* 0x000fea0003c00000 */
[----:B------:R0:W1:Y:S02]  /*abd0*/  SHFL.IDX P6, R14, R13, R12, R11 ;  /* 0x0000000c0d0e7389 */ /* 0x00006400000c000b */
[----:B01----:R-:W-:Y:S01]  /*abe0*/  ENDCOLLECTIVE ;  /* 0x000000000000791b */ /* 0x003fe20003800000 */
.L_x_10854:
[----:B------:R-:W-:-:S05]  /*abf0*/  @!P1 IADD3 R2, P3, R20, R17, RZ ;  /* 0x0000001114029210 */ /* 0x000fca0007f7e0ff */
[----:B------:R-:W-:-:S05]  /*ac00*/  @!P1 IMAD.X R3, RZ, RZ, R10, P3 ;  /* 0x000000ffff039224 */ /* 0x000fca00018e060a */
        /* <DEDUP_REMOVED lines=9> */
.L_x_10855:
[----:B------:R-:W-:Y:S02]  /*aca0*/  IMAD.MOV.U32 R13, RZ, RZ, R7 ;  /* 0x000000ffff0d7224 */ /* 0x000fe400078e0007 */
[----:B------:R-:W-:Y:S01]  /*acb0*/  IMAD.MOV.U32 R12, RZ, RZ, 0x3 ;  /* 0x00000003ff0c7424 */ /* 0x000fe200078e00ff */
[----:B------:R-:W-:-:S13]  /*acc0*/  @!P2 IADD3 R2, P1, R20, R14, RZ ;  /* 0x0000000e1402a210 */ /* 0x000fda0007f3e0ff */
[----:B------:R-:W-:Y:S05]  /*acd0*/  WARPSYNC.COLLECTIVE R15, `(.L_x_10856) ;  /* 0x000000000f087348 */ /* 0x000fea0003c00000 */
[----:B------:R0:W1:Y:S02]  /*ace0*/  SHFL.IDX P6, R14, R13, R12, R11 ;  /* 0x0000000c0d0e7389 */ /* 0x00006400000c000b */
[----:B01----:R-:W-:Y:S01]  /*acf0*/  ENDCOLLECTIVE ;  /* 0x000000000000791b */ /* 0x003fe20003800000 */
.L_x_10856:
[----:B------:R-:W-:-:S05]  /*ad00*/  @!P2 IMAD.X R3, RZ, RZ, R9, P1 ;  /* 0x000000ffff03a224 */ /* 0x000fca00008e0609 */
[----:B------:R-:W-:Y:S01]  /*ad10*/  @!PT LDS RZ, [RZ] ;  /* 0x00000000fffff984 */ /* 0x000fe20000000800 */
[----:B------:R-:W-:Y:S01]  /*ad20*/  @!PT LDS RZ, [RZ] ;  /* 0x00000000fffff984 */ /* 0x000fe20000000800 */
[----:B------:R-:W-:Y:S01]  /*ad30*/  @!PT LDS RZ, [RZ] ;  /* 0x00000000fffff984 */ /* 0x000fe20000000800 */
[----:B------:R0:W-:Y:S01]  /*ad40*/  @!P2 LDGSTS.E.BYPASS.LTC128B.128 [R27+0xc000], desc[UR52][R2.64], !P0 ;  /* 0x0c000000021bafae */ /* 0x0001e2000c101d74 */
[----:B------:R-:W-:Y:S02]  /*ad50*/  IMAD.MOV.U32 R13, RZ, RZ, R6 ;  /* 0x000000ffff0d7224 */ /* 0x000fe400078e0006 */
[----:B0-----:R-:W-:Y:S02]  /*ad60*/  VIADD R3, R5, 0x60 ;  /* 0x0000006005037836 */ /* 0x001fe40000000000 */
[----:B------:R-:W-:-:S03]  /*ad70*/  IMAD.MOV.U32 R7, RZ, RZ, R14 ;  /* 0x000000ffff077224 */ /* 0x000fc600078e000e */
[----:B------:R-:W-:-:S13]  /*ad80*/  ISETP.GE.AND P1, PT, R3, R0, PT ;  /* 0x000000000300720c */ /* 0x000fda0003f26270 */
[----:B------:R-:W-:Y:S05]  /*ad90*/  WARPSYNC.COLLECTIVE R15, `(.L_x_10857) ;  /* 0x000000000f087348 */ /* 0x000fea0003c00000 */
[----:B------:R0:W1:Y:S02]  /*ada0*/  SHFL.IDX P6, R14, R13, R12, R11 ;  /* 0x0000000c0d0e7389 */ /* 0x00006400000c000b */
[----:B01----:R-:W-:Y:S01]  /*adb0*/  ENDCOLLECTIVE ;  /* 0x000000000000791b */ /* 0x003fe20003800000 */
.L_x_10857:
[----:B------:R-:W-:Y:S02]  /*adc0*/  IMAD.MOV.U32 R13, RZ, RZ, R8 ;  /* 0x000000ffff0d7224 */ /* 0x000fe400078e0008 */
[----:B------:R-:W-:Y:S01]  /*add0*/  IMAD.MOV.U32 R12, RZ, RZ, RZ ;  /* 0x000000ffff0c7224 */ /* 0x000fe200078e00ff */
[----:B------:R-:W-:-:S13]  /*ade0*/  @!P1 IADD3 R2, P3, R20, R14, RZ ;  /* 0x0000000e14029210 */ /* 0x000fda0007f7e0ff */
[----:B------:R-:W-:Y:S05]  /*adf0*/  WARPSYNC.COLLECTIVE R15, `(.L_x_10858) ;  /* 0x000000000f087348 */ /* 0x000fea0003c00000 */
[----:B------:R0:W1:Y:S02]  /*ae00*/  SHFL.IDX P6, R14, R13, R12, R11 ;  /* 0x0000000c0d0e7389 */ /* 0x00006400000c000b */
[----:B01----:R-:W-:Y:S01]  /*ae10*/  ENDCOLLECTIVE ;  /* 0x000000000000791b */ /* 0x003fe20003800000 */
.L_x_10858:
        /* <DEDUP_REMOVED lines=12> */
.L_x_10859:
[----:B------:R-:W-:Y:S02]  /*aee0*/  IMAD.MOV.U32 R13, RZ, RZ, R8 ;  /* 0x000000ffff0d7224 */ /* 0x000fe400078e0008 */
[----:B------:R-:W-:Y:S02]  /*aef0*/  IMAD.MOV.U32 R12, RZ, RZ, 0x1 ;  /* 0x00000001ff0c7424 */ /* 0x000fe400078e00ff */
[----:B------:R-:W-:-:S07]  /*af00*/  IMAD.MOV.U32 R10, RZ, RZ, R14 ;  /* 0x000000ffff0a7224 */ /* 0x000fce00078e000e */
[----:B------:R-:W-:Y:S05]  /*af10*/  WARPSYNC.COLLECTIVE R15, `(.L_x_10860) ;  /* 0x000000000f087348 */ /* 0x000fea0003c00000 */
[----:B------:R0:W1:Y:S02]  /*af20*/  SHFL.IDX P6, R14, R13, R12, R11 ;  /* 0x0000000c0d0e7389 */ /* 0x00006400000c000b */
[----:B01----:R-:W-:Y:S01]  /*af30*/  ENDCOLLECTIVE ;  /* 0x000000000000791b */ /* 0x003fe20003800000 */
.L_x_10860:
        /* <DEDUP_REMOVED lines=11> */
.L_x_10861:
[----:B------:R-:W-:Y:S05]  /*aff0*/  BRA `(.L_x_10862) ;  /* 0xffffffe0004c7947 */ /* 0x000fea000383ffff */
.L_x_10800:
[----:B0-----:R-:W-:-:S04]  /*b000*/  IMAD.U32 R3, RZ, RZ, UR41 ;  /* 0x00000029ff037e24 */ /* 0x001fc8000f8e00ff */
[----:B------:R0:W1:Y:S03]  /*b010*/  SYNCS.PHASECHK.TRANS64.TRYWAIT P0, [R3+URZ+0x13220], R0 ;  /* 0x01322000030075a7 */ /* 0x000066000800017f */
[----:B-1----:R-:W-:Y:S05]  /*b020*/  @!P0 NANOSLEEP.SYNCS 0x989680 ;  /* 0x009896800000895d */ /* 0x002fea0003900000 */
[----:B------:R-:W1:Y:S02]  /*b030*/  @!P0 SYNCS.PHASECHK.TRANS64 P0, [R3+URZ+0x13220], R0 ;  /* 0x01322000030085a7 */ /* 0x000e64000800007f */
[----:B-1----:R-:W-:Y:S05]  /*b040*/  @!P0 BRA `(.L_x_10800) ;  /* 0xfffffffc00ec8947 */ /* 0x002fea000383ffff */
[----:B------:R-:W-:Y:S05]  /*b050*/  BRA `(.L_x_10863) ;  /* 0xffffffe0007c7947 */ /* 0x000fea000383ffff */
.L_x_10806:
[----:B-1----:R1:W2:Y:S02]  /*b060*/  SYNCS.PHASECHK.TRANS64.TRYWAIT P0, [R6+URZ+0x13280], R7 ;  /* 0x01328007060075a7 */ /* 0x0022a4000800017f */
[----:B--2---:R-:W-:Y:S05]  /*b070*/  @!P0 NANOSLEEP.SYNCS 0x989680 ;  /* 0x009896800000895d */ /* 0x004fea0003900000 */
[----:B------:R-:W2:Y:S02]  /*b080*/  @!P0 SYNCS.PHASECHK.TRANS64 P0, [R6+URZ+0x13280], R7 ;  /* 0x01328007060085a7 */ /* 0x000ea4000800007f */
[----:B--2---:R-:W-:Y:S05]  /*b090*/  @!P0 BRA `(.L_x_10806) ;  /* 0xfffffffc00f08947 */ /* 0x004fea000383ffff */
[----:B------:R-:W-:Y:S05]  /*b0a0*/  BRA `(.L_x_10864) ;  /* 0xffffffe400147947 */ /* 0x000fea000383ffff */
.L_x_10811:
[----:B--2---:R2:W3:Y:S02]  /*b0b0*/  SYNCS.PHASECHK.TRANS64.TRYWAIT P0, [R6+URZ+0x13240], R7 ;  /* 0x01324007060075a7 */ /* 0x0044e4000800017f */
[----:B---3--:R-:W-:Y:S05]  /*b0c0*/  @!P0 NANOSLEEP.SYNCS 0x989680 ;  /* 0x009896800000895d */ /* 0x008fea0003900000 */
[----:B------:R-:W3:Y:S02]  /*b0d0*/  @!P0 SYNCS.PHASECHK.TRANS64 P0, [R6+URZ+0x13240], R7 ;  /* 0x01324007060085a7 */ /* 0x000ee4000800007f */
[----:B---3--:R-:W-:Y:S05]  /*b0e0*/  @!P0 BRA `(.L_x_10811) ;  /* 0xfffffffc00f08947 */ /* 0x008fea000383ffff */
[----:B------:R-:W-:Y:S05]  /*b0f0*/  BRA `(.L_x_10865) ;  /* 0xffffffe400887947 */ /* 0x000fea000383ffff */
.L_x_10817:
[----:B-1----:R1:W2:Y:S02]  /*b100*/  SYNCS.PHASECHK.TRANS64.TRYWAIT P0, [R3+URZ+0x13270], R2 ;  /* 0x01327002030075a7 */ /* 0x0022a4000800017f */
[----:B--2---:R-:W-:Y:S05]  /*b110*/  @!P0 NANOSLEEP.SYNCS 0x989680 ;  /* 0x009896800000895d */ /* 0x004fea0003900000 */
[----:B------:R-:W2:Y:S02]  /*b120*/  @!P0 SYNCS.PHASECHK.TRANS64 P0, [R3+URZ+0x13270], R2 ;  /* 0x01327002030085a7 */ /* 0x000ea4000800007f */
[----:B--2---:R-:W-:Y:S05]  /*b130*/  @!P0 BRA `(.L_x_10817) ;  /* 0xfffffffc00f08947 */ /* 0x004fea000383ffff */
[----:B------:R-:W-:Y:S05]  /*b140*/  BRA `(.L_x_10866) ;  /* 0xffffffe8001c7947 */ /* 0x000fea000383ffff */
.L_x_10819:
[----:B-1----:R1:W2:Y:S02]  /*b150*/  SYNCS.PHASECHK.TRANS64.TRYWAIT P0, [R3+URZ+0x13260], R2 ;  /* 0x01326002030075a7 */ /* 0x0022a4000800017f */
[----:B--2---:R-:W-:Y:S05]  /*b160*/  @!P0 NANOSLEEP.SYNCS 0x989680 ;  /* 0x009896800000895d */ /* 0x004fea0003900000 */
[----:B------:R-:W2:Y:S02]  /*b170*/  @!P0 SYNCS.PHASECHK.TRANS64 P0, [R3+URZ+0x13260], R2 ;  /* 0x01326002030085a7 */ /* 0x000ea4000800007f */
[----:B--2---:R-:W-:Y:S05]  /*b180*/  @!P0 BRA `(.L_x_10819) ;  /* 0xfffffffc00f08947 */ /* 0x004fea000383ffff */
[----:B------:R-:W-:Y:S05]  /*b190*/  BRA `(.L_x_10867) ;  /* 0xffffffe800247947 */ /* 0x000fea000383ffff */
.L_x_10824:
[----:B0-----:R0:W2:Y:S02]  /*b1a0*/  SYNCS.PHASECHK.TRANS64.TRYWAIT P0, [R2+URZ+0x13270], R3 ;  /* 0x01327003020075a7 */ /* 0x0010a4000800017f */
[----:B--2---:R-:W-:Y:S05]  /*b1b0*/  @!P0 NANOSLEEP.SYNCS 0x989680 ;  /* 0x009896800000895d */ /* 0x004fea0003900000 */
[----:B------:R-:W2:Y:S02]  /*b1c0*/  @!P0 SYNCS.PHASECHK.TRANS64 P0, [R2+URZ+0x13270], R3 ;  /* 0x01327003020085a7 */ /* 0x000ea4000800007f */
[----:B--2---:R-:W-:Y:S05]  /*b1d0*/  @!P0 BRA `(.L_x_10824) ;  /* 0xfffffffc00f08947 */ /* 0x004fea000383ffff */
[----:B------:R-:W-:Y:S05]  /*b1e0*/  BRA `(.L_x_10868) ;  /* 0xffffffec00147947 */ /* 0x000fea000383ffff */
.L_x_10826:
[----:B0-----:R0:W2:Y:S02]  /*b1f0*/  SYNCS.PHASECHK.TRANS64.TRYWAIT P0, [R2+URZ+0x13260], R5 ;  /* 0x01326005020075a7 */ /* 0x0010a4000800017f */
[----:B--2---:R-:W-:Y:S05]  /*b200*/  @!P0 NANOSLEEP.SYNCS 0x989680 ;  /* 0x009896800000895d */ /* 0x004fea0003900000 */
[----:B------:R-:W2:Y:S02]  /*b210*/  @!P0 SYNCS.PHASECHK.TRANS64 P0, [R2+URZ+0x13260], R5 ;  /* 0x01326005020085a7 */ /* 0x000ea4000800007f */
[----:B--2---:R-:W-:Y:S05]  /*b220*/  @!P0 BRA `(.L_x_10826) ;  /* 0xfffffffc00f08947 */ /* 0x004fea000383ffff */
[----:B------:R-:W-:Y:S05]  /*b230*/  BRA `(.L_x_10869) ;  /* 0xffffffec00207947 */ /* 0x000fea000383ffff */
.L_x_10829:
[----:B0-----:R0:W1:Y:S02]  /*b240*/  SYNCS.PHASECHK.TRANS64.TRYWAIT P0, [R7+URZ+0x13220], R0 ;  /* 0x01322000070075a7 */ /* 0x001064000800017f */
[----:B-1----:R-:W-:Y:S05]  /*b250*/  @!P0 NANOSLEEP.SYNCS 0x989680 ;  /* 0x009896800000895d */ /* 0x002fea0003900000 */
[----:B------:R-:W1:Y:S02]  /*b260*/  @!P0 SYNCS.PHASECHK.TRANS64 P0, [R7+URZ+0x13220], R0 ;  /* 0x01322000070085a7 */ /* 0x000e64000800007f */
[----:B-1----:R-:W-:Y:S05]  /*b270*/  @!P0 BRA `(.L_x_10829) ;  /* 0xfffffffc00f08947 */ /* 0x002fea000383ffff */
[----:B------:R-:W-:Y:S05]  /*b280*/  BRA `(.L_x_10870) ;  /* 0xfffffff000107947 */ /* 0x000fea000383ffff */
.L_x_10833:
[----:B0-----:R0:W1:Y:S02]  /*b290*/  SYNCS.PHASECHK.TRANS64.TRYWAIT P1, [R5+URZ], R4 ;  /* 0x00000004050075a7 */ /* 0x001064000802017f */
[----:B-1----:R-:W-:Y:S05]  /*b2a0*/  @!P1 NANOSLEEP.SYNCS 0x989680 ;  /* 0x009896800000995d */ /* 0x002fea0003900000 */
[----:B------:R-:W1:Y:S02]  /*b2b0*/  @!P1 SYNCS.PHASECHK.TRANS64 P1, [R5+URZ], R4 ;  /* 0x00000004050095a7 */ /* 0x000e64000802007f */
[----:B-1----:R-:W-:Y:S05]  /*b2c0*/  @!P1 BRA `(.L_x_10833) ;  /* 0xfffffffc00f09947 */ /* 0x002fea000383ffff */
[----:B------:R-:W-:Y:S05]  /*b2d0*/  BRA `(.L_x_10871) ;  /* 0xfffffff000647947 */ /* 0x000fea000383ffff */
.L_x_10834:
[----:B-1----:R1:W2:Y:S02]  /*b2e0*/  SYNCS.PHASECHK.TRANS64.TRYWAIT P1, [R3+URZ], R0 ;  /* 0x00000000030075a7 */ /* 0x0022a4000802017f */
[----:B--2---:R-:W-:Y:S05]  /*b2f0*/  @!P1 NANOSLEEP.SYNCS 0x989680 ;  /* 0x009896800000995d */ /* 0x004fea0003900000 */
[----:B------:R-:W2:Y:S02]  /*b300*/  @!P1 SYNCS.PHASECHK.TRANS64 P1, [R3+URZ], R0 ;  /* 0x00000000030095a7 */ /* 0x000ea4000802007f */
[----:B--2---:R-:W-:Y:S05]  /*b310*/  @!P1 BRA `(.L_x_10834) ;  /* 0xfffffffc00f09947 */ /* 0x004fea000383ffff */
[----:B------:R-:W-:Y:S05]  /*b320*/  BRA `(.L_x_10872) ;  /* 0xfffffff000587947 */ /* 0x000fea000383ffff */
.L_x_10836:
[----:B-1----:R1:W2:Y:S02]  /*b330*/  SYNCS.PHASECHK.TRANS64.TRYWAIT P1, [R3+URZ+0x13260], R4 ;  /* 0x01326004030075a7 */ /* 0x0022a4000802017f */
[----:B--2---:R-:W-:Y:S05]  /*b340*/  @!P1 NANOSLEEP.SYNCS 0x989680 ;  /* 0x009896800000995d */ /* 0x004fea0003900000 */
[----:B------:R-:W2:Y:S02]  /*b350*/  @!P1 SYNCS.PHASECHK.TRANS64 P1, [R3+URZ+0x13260], R4 ;  /* 0x01326004030095a7 */ /* 0x000ea4000802007f */
[----:B--2---:R-:W-:Y:S05]  /*b360*/  @!P1 BRA `(.L_x_10836) ;  /* 0xfffffffc00f09947 */ /* 0x004fea000383ffff */
[----:B------:R-:W-:Y:S05]  /*b370*/  BRA `(.L_x_10873) ;  /* 0xfffffff000587947 */ /* 0x000fea000383ffff */
.L_x_10838:
[----:B0-----:R0:W2:Y:S02]  /*b380*/  SYNCS.PHASECHK.TRANS64.TRYWAIT P1, [R5+URZ+0x13260], R0 ;  /* 0x01326000050075a7 */ /* 0x0010a4000802017f */
[----:B--2---:R-:W-:Y:S05]  /*b390*/  @!P1 NANOSLEEP.SYNCS 0x989680 ;  /* 0x009896800000995d */ /* 0x004fea0003900000 */
[----:B------:R-:W2:Y:S02]  /*b3a0*/  @!P1 SYNCS.PHASECHK.TRANS64 P1, [R5+URZ+0x13260], R0 ;  /* 0x01326000050095a7 */ /* 0x000ea4000802007f */
[----:B--2---:R-:W-:Y:S05]  /*b3b0*/  @!P1 BRA `(.L_x_10838) ;  /* 0xfffffffc00f09947 */ /* 0x004fea000383ffff */
[----:B------:R-:W-:Y:S05]  /*b3c0*/  BRA `(.L_x_10874) ;  /* 0xfffffff000587947 */ /* 0x000fea000383ffff */
.L_x_10840:
[----:B--2---:R2:W3:Y:S02]  /*b3d0*/  SYNCS.PHASECHK.TRANS64.TRYWAIT P0, [R3+URZ+0x13280], R4 ;  /* 0x01328004030075a7 */ /* 0x0044e4000800017f */
[----:B---3--:R-:W-:Y:S05]  /*b3e0*/  @!P0 NANOSLEEP.SYNCS 0x989680 ;  /* 0x009896800000895d */ /* 0x008fea0003900000 */
[----:B------:R-:W3:Y:S02]  /*b3f0*/  @!P0 SYNCS.PHASECHK.TRANS64 P0, [R3+URZ+0x13280], R4 ;  /* 0x01328004030085a7 */ /* 0x000ee4000800007f */
[----:B---3--:R-:W-:Y:S05]  /*b400*/  @!P0 BRA `(.L_x_10840) ;  /* 0xfffffffc00f08947 */ /* 0x008fea000383ffff */
[----:B------:R-:W-:Y:S05]  /*b410*/  BRA `(.L_x_10841) ;  /* 0xfffffff000547947 */ /* 0x000fea000383ffff */
.L_x_10875:
        /* <DEDUP_REMOVED lines=14> */
.L_x_12988:


//--------------------- .text._ZN7cutlass13device_kernelIN5flash11enable_sm90INS1_16FlashAttnFwdSm90INS1_25CollectiveMainloopFwdSm90ILi2EN4cute5tupleIJNS5_1CILi1EEES8_S8_EEENS6_IJNS7_ILi192EEENS7_ILi160EEENS7_ILi64EEEEEELi64ENS_12float_e4m3_tEfNS_4arch4Sm90ELb0ELb0ELb0ELb1ELb0ELb0ELb0ELb1ELb1ELb1ELb0ELb0EEENS1_21CollectiveEpilogueFwdINS6_IJSA_SC_SB_EEES9_NS_10bfloat16_tESG_Li384ELb1ELb1ELb0ELb1EEENS1_36VarlenDynamicPersistentTileSchedulerILi192ELi160ELi384ELi128ELb0ELb1ELb1ELb0ELb1ELb1EEEEEEEEEvNT_6ParamsE --------------------------
	.section	.text._ZN7cutlass13device_kernelIN5flash11enable_sm90INS1_16FlashAttnFwdSm90INS1_25CollectiveMainloopFwdSm90ILi2EN4cute5tupleIJNS5_1CILi1EEES8_S8_EEENS6_IJNS7_ILi192EEENS7_ILi160EEENS7_ILi64EEEEEELi64ENS_12float_e4m3_tEfNS_4arch4Sm90ELb0ELb0ELb0ELb1ELb0ELb0ELb0ELb1ELb1ELb1ELb0ELb0EEENS1_21CollectiveEpilogueFwdINS6_IJSA_SC_SB_EEES9_NS_10bfloat16_tESG_Li384ELb1ELb1ELb0ELb1EEENS1_36VarlenDynamicPersistentTileSchedulerILi192ELi160ELi384ELi128ELb0ELb1ELb1ELb0ELb1ELb1EEEEEEEEEvNT_6ParamsE,"ax",@progbits
	.align	128
.text._ZN7cutlass13device_kernelIN5flash11enable_sm90INS1_16FlashAttnFwdSm90INS1_25CollectiveMainloopFwdSm90ILi2EN4cute5tupleIJNS5_1CILi1EEES8_S8_EEENS6_IJNS7_ILi192EEENS7_ILi160EEENS7_ILi64EEEEEELi64ENS_12float_e4m3_tEfNS_4arch4Sm90ELb0ELb0ELb0ELb1ELb0ELb0ELb0ELb1ELb1ELb1ELb0ELb0EEENS1_21CollectiveEpilogueFwdINS6_IJSA_SC_SB_EEES9_NS_10bfloat16_tESG_Li384ELb1ELb1ELb0ELb1EEENS1_36VarlenDynamicPersistentTileSchedulerILi192ELi160ELi384ELi128ELb0ELb1ELb1ELb0ELb1ELb1EEEEEEEEEvNT_6ParamsE:
        .type           _ZN7cutlass13device_kernelIN5flash11enable_sm90INS1_16FlashAttnFwdSm90INS1_25CollectiveMainloopFwdSm90ILi2EN4cute5tupleIJNS5_1CILi1EEES8_S8_EEENS6_IJNS7_ILi192EEENS7_ILi160EEENS7_ILi64EEEEEELi64ENS_12float_e4m3_tEfNS_4arch4Sm90ELb0ELb0ELb0ELb1ELb0ELb0ELb0ELb1ELb1ELb1ELb0ELb0EEENS1_21CollectiveEpilogueFwdINS6_IJSA_SC_SB_EEES9_NS_10bfloat16_tESG_Li384ELb1ELb1ELb0ELb1EEENS1_36VarlenDynamicPersistentTileSchedulerILi192ELi160ELi384ELi128ELb0ELb1ELb1ELb0ELb1ELb1EEEEEEEEEvNT_6ParamsE,@function
        .size           _ZN7cutlass13device_kernelIN5flash11enable_sm90INS1_16FlashAttnFwdSm90INS1_25CollectiveMainloopFwdSm90ILi2EN4cute5tupleIJNS5_1CILi1EEES8_S8_EEENS6_IJNS7_ILi192EEENS7_ILi160EEENS7_ILi64EEEEEELi64ENS_12float_e4m3_tEfNS_4arch4Sm90ELb0ELb0ELb0ELb1ELb0ELb0ELb0ELb1ELb1ELb1ELb0ELb0EEENS1_21CollectiveEpilogueFwdINS6_IJSA_SC_SB_EEES9_NS_10bfloat16_tESG_Li384ELb1ELb1ELb0ELb1EEENS1_36VarlenDynamicPersistentTileSchedulerILi192ELi160ELi384ELi128ELb0ELb1ELb1ELb0ELb1ELb1EEEEEEEEEvNT_6ParamsE,(.L_x_12989 - _ZN7cutlass13device_kernelIN5flash11enable_sm90INS1_16FlashAttnFwdSm90INS1_25CollectiveMainloopFwdSm90ILi2EN4cute5tupleIJNS5_1CILi1EEES8_S8_EEENS6_IJNS7_ILi192EEENS7_ILi160EEENS7_ILi64EEEEEELi64ENS_12float_e4m3_tEfNS_4arch4Sm90ELb0ELb0ELb0ELb1ELb0ELb0ELb0ELb1ELb1ELb1ELb0ELb0EEENS1_21CollectiveEpilogueFwdINS6_IJSA_SC_SB_EEES9_NS_10bfloat16_tESG_Li384ELb1ELb1ELb0ELb1EEENS1_36VarlenDynamicPersistentTileSchedulerILi192ELi160ELi384ELi128ELb0ELb1ELb1ELb0ELb1ELb1EEEEEEEEEvNT_6ParamsE)
        .other          _ZN7cutlass13device_kernelIN5flash11enable_sm90INS1_16FlashAttnFwdSm90INS1_25CollectiveMainloopFwdSm90ILi2EN4cute5tupleIJNS5_1CILi1EEES8_S8_EEENS6_IJNS7_ILi192EEENS7_ILi160EEENS7_ILi64EEEEEELi64ENS_12float_e4m3_tEfNS_4arch4Sm90ELb0ELb0ELb0ELb1ELb0ELb0ELb0ELb1ELb1ELb1ELb0ELb0EEENS1_21CollectiveEpilogueFwdINS6_IJSA_SC_SB_EEES9_NS_10bfloat16_tESG_Li384ELb1ELb1ELb0ELb1EEENS1_36VarlenDynamicPersistentTileSchedulerILi192ELi160ELi384ELi128ELb0ELb1ELb1ELb0ELb1ELb1EEEEEEEEEvNT_6ParamsE,@"STO_CUDA_ENTRY STV_DEFAULT"
_ZN7cutlass13device_kernelIN5flash11enable_sm90INS1_16FlashAttnFwdSm90INS1_25CollectiveMainloopFwdSm90ILi2EN4cute5tupleIJNS5_1CILi1EEES8_S8_EEENS6_IJNS7_ILi192EEENS7_ILi160EEENS7_ILi64EEEEEELi64ENS_12float_e4m3_tEfNS_4arch4Sm90ELb0ELb0ELb0ELb1ELb0ELb0ELb0ELb1ELb1ELb1ELb0ELb0EEENS1_21CollectiveEpilogueFwdINS6_IJSA_SC_SB_EEES9_NS_10bfloat16_tESG_Li384ELb1ELb1ELb0ELb1EEENS1_36VarlenDynamicPersistentTileSchedulerILi192ELi160ELi384ELi128ELb0ELb1ELb1ELb0ELb1ELb1EEEEEEEEEvNT_6ParamsE:
        /* <DEDUP_REMOVED lines=18> */
.L_x_10877:
[----:B------:R-:W-:Y:S05]  /*0120*/  BSYNC B0 ;  /* 0x0000000000007941 */ /* 0x000fea0003800000 */
.L_x_10876:
        /* <DEDUP_REMOVED lines=41> */
.L_x_10878:
        /* <DEDUP_REMOVED lines=22> */
.L_x_10879:
        /* <DEDUP_REMOVED lines=18> */
.L_x_10880:
        /* <DEDUP_REMOVED lines=22> */
.L_x_10881:
        /* <DEDUP_REMOVED lines=22> */
.L_x_10882:
[----:B------:R-:W-:Y:S01]  /*0900*/  PLOP3.LUT P0, PT, PT, PT, UP0, 0x80, 0x0 ;  /* 0x000000000000781c */ /* 0x000fe20003f0f008 */
[----:B------:R-:W-:Y:S01]  /*0910*/  UMOV UR40, 0x1 ;  /* 0x0000000100287882 */ /* 0x000fe20000000000 */
[----:B------:R-:W-:Y:S01]  /*0920*/  NOP ;  /* 0x0000000000007918 */ /* 0x000fe20000000000 */
[----:B------:R-:W-:Y:S01]  /*0930*/  USEL UR40, UR40, 0x2, !UP0 ;  /* 0x0000000228287887 */ /* 0x000fe2000c000000 */
[----:B------:R-:W-:Y:S01]  /*0940*/  ULDC.64 UR52, c[0x0][0x208] ;  /* 0x0000820000347ab9 */ /* 0x000fe20000000a00 */
[----:B012-4-:R-:W-:Y:S08]  /*0950*/  BAR.SYNC.DEFER_BLOCKING 0x0 ;  /* 0x0000000000007b1d */ /* 0x017ff00000010000 */
[----:B------:R-:W-:Y:S05]  /*0960*/  @!P0 BRA `(.L_x_10883) ;  /* 0x0000008000508947 */ /* 0x000fea0003800000 */
.L_x_10884:
        /* <DEDUP_REMOVED lines=16> */
[----:B------:R-:W-:Y:S01]  /*0a70*/  IMAD.MOV.U32 R11, RZ, RZ, -0x2 ;  /* 0xfffffffeff0b7424 */ /* 0x000fe200078e00ff */
[----:B------:R-:W-:Y:S01]  /*0a80*/  R2UR UR50, R30 ;  /* 0x000000001e3272ca */ /* 0x000fe200000e0000 */
        /* <DEDUP_REMOVED lines=9> */
[----:B------:R-:W-:Y:S01]  /*0b20*/  LEA.HI R2, R0, R10, RZ, 0x4 ;  /* 0x0000000a00027211 */ /* 0x000fe200078f20ff */
[----:B------:R-:W-:Y:S01]  /*0b30*/  IMAD.SHL.U32 R4, R3, 0x20, RZ ;  /* 0x0000002003047824 */ /* 0x000fe200078e00ff */
[----:B------:R-:W-:Y:S01]  /*0b40*/  SHF.R.S32.HI R22, RZ, 0x7, R22 ;  /* 0x00000007ff167819 */ /* 0x000fe20000011416 */
[----:B------:R-:W-:Y:S01]  /*0b50*/  IMAD.IADD R19, R10, 0x1, -R19 ;  /* 0x000000010a137824 */ /* 0x000fe200078e0a13 */
[----:B------:R-:W-:-:S02]  /*0b60*/  SHF.R.S32.HI R5, RZ, 0x4, R2 ;  /* 0x00000004ff057819 */ /* 0x000fc40000011402 */
[C---:B------:R-:W-:Y:S02]  /*0b70*/  LOP3.LUT R3, R2.reuse, 0x3fffff0, RZ, 0xc0, !PT ;  /* 0x03fffff002037812 */ /* 0x040fe400078ec0ff */
[----:B------:R-:W-:Y:S02]  /*0b80*/  SHF.R.S32.HI R6, RZ, 0x1f, R19 ;  /* 0x0000001fff067819 */ /* 0x000fe40000011413 */
[----:B------:R-:W-:Y:S01]  /*0b90*/  LEA.HI R2, R2, R5, RZ, 0x1 ;  /* 0x0000000502027211 */ /* 0x000fe200078f08ff */
[----:B------:R-:W-:Y:S01]  /*0ba0*/  IMAD.IADD R3, R10, 0x1, -R3 ;  /* 0x000000010a037824 */ /* 0x000fe200078e0a03 */
[----:B------:R-:W-:Y:S02]  /*0bb0*/  LOP3.LUT R4, R4, 0xfffffc00, RZ, 0xc0, !PT ;  /* 0xfffffc0004047812 */ /* 0x000fe400078ec0ff */
[----:B------:R-:W-:Y:S02]  /*0bc0*/  LEA.HI R7, R6, R19, RZ, 0x2 ;  /* 0x0000001306077211 */ /* 0x000fe400078f10ff */
[----:B------:R-:W-:Y:S01]  /*0bd0*/  LOP3.LUT R2, R2, 0x1ffffffe, RZ, 0xc0, !PT ;  /* 0x1ffffffe02027812 */ /* 0x000fe200078ec0ff */
[----:B------:R-:W-:Y:S01]  /*0be0*/  IMAD R3, R3, 0x40, R4 ;  /* 0x0000004003037824 */ /* 0x000fe200078e0204 */
[----:B------:R-:W-:-:S02]  /*0bf0*/  LEA.HI R4, R0, R10, RZ, 0x2 ;  /* 0x0000000a00047211 */ /* 0x000fc400078f10ff */
[--C-:B------:R-:W-:Y:S01]  /*0c00*/  SHF.R.S32.HI R8, RZ, 0x2, R7.reuse ;  /* 0x00000002ff087819 */ /* 0x100fe20000011407 */
[----:B------:R-:W-:Y:S01]  /*0c10*/  IMAD.IADD R2, R5, 0x1, -R2 ;  /* 0x0000000105027824 */ /* 0x000fe200078e0a02 */
[----:B------:R-:W-:Y:S02]  /*0c20*/  SHF.R.S32.HI R9, RZ, 0x1f, R7 ;  /* 0x0000001fff097819 */ /* 0x000fe40000011407 */
[----:B------:R-:W-:Y:S01]  /*0c30*/  LOP3.LUT R4, R4, 0xfffffffc, RZ, 0xc0, !PT ;  /* 0xfffffffc04047812 */ /* 0x000fe200078ec0ff */
[----:B------:R-:W-:Y:S01]  /*0c40*/  IMAD R3, R2, 0x8, R3 ;  /* 0x0000000802037824 */ /* 0x000fe200078e0203 */
[----:B------:R-:W-:Y:S01]  /*0c50*/  LEA.HI R9, R9, R8, RZ, 0x3 ;  /* 0x0000000809097211 */ /* 0x000fe200078f18ff */
[----:B------:R-:W-:Y:S01]  /*0c60*/  IMAD.HI R2, R22, 0x55555556, RZ ;  /* 0x5555555616027827 */ /* 0x000fe200078e02ff */
[----:B------:R-:W-:Y:S02]  /*0c70*/  LEA.HI R0, R0, R10, RZ, 0x3 ;  /* 0x0000000a00007211 */ /* 0x000fe400078f18ff */
[----:B------:R-:W-:Y:S01]  /*0c80*/  LOP3.LUT R9, R9, 0xfffffff8, RZ, 0xc0, !PT ;  /* 0xfffffff809097812 */ /* 0x000fe200078ec0ff */
[----:B------:R-:W-:Y:S01]  /*0c90*/  IMAD.IADD R4, R10, 0x1, -R4 ;  /* 0x000000010a047824 */ /* 0x000fe200078e0a04 */
[----:B------:R-:W-:Y:S01]  /*0ca0*/  LEA.HI R6, R6, R19, RZ, 0x5 ;  /* 0x0000001306067211 */ /* 0x000fe200078f28ff */
[----:B------:R0:W-:Y:S01]  /*0cb0*/  STL [R1+0x4], R3 ;  /* 0x0000040301007387 */ /* 0x0001e20000100800 */
[----:B------:R-:W-:Y:S01]  /*0cc0*/  LOP3.LUT R16, R0, 0xfffffff8, RZ, 0xc0, !PT ;  /* 0xfffffff800107812 */ /* 0x000fe200078ec0ff */
[----:B------:R-:W-:Y:S01]  /*0cd0*/  IMAD.IADD R9, R8, 0x1, -R9 ;  /* 0x0000000108097824 */ /* 0x000fe200078e0a09 */
[----:B------:R-:W-:-:S02]  /*0ce0*/  SHF.R.S32.HI R6, RZ, 0x5, R6 ;  /* 0x00000005ff067819 */ /* 0x000fc40000011406 */
[----:B------:R-:W-:Y:S01]  /*0cf0*/  LOP3.LUT R8, R7, 0x7ffffffc, RZ, 0xc0, !PT ;  /* 0x7ffffffc07087812 */ /* 0x000fe200078ec0ff */
[----:B------:R-:W-:Y:S01]  /*0d00*/  IMAD.IADD R16, R10, 0x1, -R16 ;  /* 0x000000010a107824 */ /* 0x000fe200078e0a10 */
[----:B------:R-:W-:Y:S01]  /*0d10*/  SHF.R.S32.HI R18, RZ, 0x3, R0 ;  /* 0x00000003ff127819 */ /* 0x000fe20000011400 */
[----:B------:R-:W-:Y:S01]  /*0d20*/  IMAD R6, R6, 0x10, R9 ;  /* 0x0000001006067824 */ /* 0x000fe200078e0209 */
[----:B0-----:R-:W-:Y:S01]  /*0d30*/  LEA.HI R3, R2, R2, RZ, 0x1 ;  /* 0x0000000202037211 */ /* 0x001fe200078f08ff */
[----:B------:R-:W-:Y:S01]  /*0d40*/  IMAD.SHL.U32 R17, R16, 0x8, RZ ;  /* 0x0000000810117824 */ /* 0x000fe200078e00ff */
[----:B------:R-:W-:Y:S01]  /*0d50*/  LEA.HI R2, R4, R4, RZ, 0x1 ;  /* 0x0000000404027211 */ /* 0x000fe200078f08ff */
[----:B------:R-:W-:Y:S02]  /*0d60*/  IMAD.IADD R8, R19, 0x1, -R8 ;  /* 0x0000000113087824 */ /* 0x000fe400078e0a08 */
[----:B------:R-:W-:Y:S01]  /*0d70*/  IMAD R3, R3, -0x3, R22 ;  /* 0xfffffffd03037824 */ /* 0x000fe200078e0216 */
[----:B------:R-:W-:Y:S01]  /*0d80*/  LOP3.LUT R5, R2, 0x1ffffffe, RZ, 0xc0, !PT ;  /* 0x1ffffffe02057812 */ /* 0x000fe200078ec0ff */
[----:B------:R-:W-:Y:S01]  /*0d90*/  IMAD R156, R8, R11, 0xa0 ;  /* 0x000000a0089c7424 */ /* 0x000fe200078e020b */
[----:B------:R-:W-:Y:S01]  /*0da0*/  SHF.R.S32.HI R0, RZ, 0x1f, R17 ;  /* 0x0000001fff007819 */ /* 0x000fe20000011411 */
[----:B------:R-:W-:-:S02]  /*0db0*/  IMAD R23, R3, 0x40, R6 ;  /* 0x0000004003177824 */ /* 0x000fc400078e0206 */
[----:B------:R-:W-:-:S04]  /*0dc0*/  IMAD.IADD R4, R4, 0x1, -R5 ;  /* 0x0000000104047824 */ /* 0x000fc800078e0a05 */
[----:B------:R-:W-:-:S07]  /*0dd0*/  IMAD R157, R4, 0x8, R23 ;  /* 0x00000008049d7824 */ /* 0x000fce00078e0217 */
.L_x_10916:
        /* <DEDUP_REMOVED lines=65> */
[----:B------:R0:W3:Y:S04]  /*11f0*/  @P0 LDG.E R2, desc[UR52][R2.64] ;  /* 0x0000003402020981 */ /* 0x0000e8000c1e1900 */
[----:B------:R-:W4:Y:S01]  /*1200*/  @P1 LDG.E R4, desc[UR52][R4.64] ;  /* 0x0000003404041981 */ /* 0x000f22000c1e1900 */
        /* <DEDUP_REMOVED lines=11> */
[----:B-----5:R-:W-:Y:S01]  /*12c0*/  CS2R R12, SRZ ;  /* 0x00000000000c7805 */ /* 0x020fe2000001ff00 */
[----:B------:R-:W-:Y:S01]  /*12d0*/  UIMAD UR4, UR4, UR6, URZ ;  /* 0x00000006040472a4 */ /* 0x000fe2000f8e023f */
[----:B------:R-:W-:Y:S02]  /*12e0*/  CS2R R14, SRZ ;  /* 0x00000000000e7805 */ /* 0x000fe4000001ff00 */
[----:B------:R-:W-:Y:S02]  /*12f0*/  CS2R R20, SRZ ;  /* 0x0000000000147805 */ /* 0x000fe4000001ff00 */
[----:B------:R-:W-:Y:S01]  /*1300*/  CS2R R24, SRZ ;  /* 0x0000000000187805 */ /* 0x000fe2000001ff00 */
        /* <DEDUP_REMOVED lines=22> */
.L_x_10885:
[----:B------:R-:W-:Y:S01]  /*1470*/  UIADD3 UR54, -UR54, UR4, URZ ;  /* 0x0000000436367290 */ /* 0x000fe2000fffe13f */
[----:B------:R-:W-:Y:S01]  /*1480*/  CS2R R32, SRZ ;  /* 0x0000000000207805 */ /* 0x000fe2000001ff00 */
[----:B------:R-:W-:Y:S01]  /*1490*/  UMOV UR49, UR50 ;  /* 0x0000003200317c82 */ /* 0x000fe20008000000 */
[----:B------:R-:W-:Y:S01]  /*14a0*/  CS2R R26, SRZ ;  /* 0x00000000001a7805 */ /* 0x000fe2000001ff00 */
[----:B------:R-:W-:Y:S01]  /*14b0*/  UISETP.GE.AND UP0, UPT, UR54, 0x1, UPT ;  /* 0x000000013600788c */ /* 0x000fe2000bf06270 */
[----:B------:R-:W-:Y:S01]  /*14c0*/  CS2R R56, SRZ ;  /* 0x0000000000387805 */ /* 0x000fe2000001ff00 */
[----:B------:R-:W-:Y:S01]  /*14d0*/  UIADD3 UR4, UR54, 0x9f, URZ ;  /* 0x0000009f36047890 */ /* 0x000fe2000fffe03f */
[----:B------:R-:W-:Y:S01]  /*14e0*/  IMAD.MOV.U32 R34, RZ, RZ, RZ ;  /* 0x000000ffff227224 */ /* 0x000fe200078e00ff */
[----:B------:R-:W-:Y:S02]  /*14f0*/  CS2R R36, SRZ ;  /* 0x0000000000247805 */ /* 0x000fe4000001ff00 */
[----:B------:R-:W-:-:S02]  /*1500*/  CS2R R40, SRZ ;  /* 0x0000000000287805 */ /* 0x000fc4000001ff00 */
[----:B------:R-:W-:Y:S01]  /*1510*/  PLOP3.LUT P1, PT, PT, PT, UP0, 0x80, 0x0 ;  /* 0x000000000000781c */ /* 0x000fe20003f2f008 */
[----:B------:R-:W-:Y:S01]  /*1520*/  UIMAD.WIDE UR4, UR4, 0x66666667, URZ ;  /* 0x66666667040478a5 */ /* 0x000fe2000f8e023f */
[----:B------:R-:W-:Y:S02]  /*1530*/  CS2R R58, SRZ ;  /* 0x00000000003a7805 */ /* 0x000fe4000001ff00 */
[----:B------:R-:W-:Y:S02]  /*1540*/  CS2R R44, SRZ ;  /* 0x00000000002c7805 */ /* 0x000fe4000001ff00 */
[----:B------:R-:W-:Y:S01]  /*1550*/  CS2R R60, SRZ ;  /* 0x00000000003c7805 */ /* 0x000fe2000001ff00 */
[----:B------:R-:W-:-:S04]  /*1560*/  USHF.R.U32.HI UR51, URZ, 0x1f, UR5 ;  /* 0x0000001f3f337899 */ /* 0x000fc80008011605 */
[----:B------:R-:W-:Y:S02]  /*1570*/  ULEA.HI.SX32 UR51, UR5, UR51, 0x1a ;  /* 0x0000003305337291 */ /* 0x000fe4000f8fd23f */
[----:B------:R-:W-:Y:S10]  /*1580*/  @!P1 BRA `(.L_x_10886) ;  /* 0x0000005400f89947 */ /* 0x000ff40003800000 */
[----:B------:R-:W0:Y:S01]  /*1590*/  SHFL.IDX PT, R0, R22, RZ, 0x1f ;  /* 0x00001fff16007589 */ /* 0x000e2200000e0000 */
[----:B------:R-:W1:Y:S01]  /*15a0*/  S2UR UR8, SR_CgaCtaId ;  /* 0x00000000000879c3 */ /* 0x000e620000008800 */
[----:B------:R-:W-:Y:S01]  /*15b0*/  UMOV UR7, 0x400 ;  /* 0x0000040000077882 */ /* 0x000fe20000000000 */
        /* <DEDUP_REMOVED lines=8> */
[----:B------:R-:W-:Y:S01]  /*1640*/  ULEA UR5, UR5, UR4, 0xc ;  /* 0x0000000405057291 */ /* 0x000fe2000f8e603f */
[----:B------:R-:W-:-:S03]  /*1650*/  PLOP3.LUT P0, PT, PT, PT, UP0, 0x80, 0x0 ;  /* 0x000000000000781c */ /* 0x000fc60003f0f008 */
[----:B------:R-:W-:-:S04]  /*1660*/  USHF.R.U32.HI UR5, URZ, 0x4, UR5 ;  /* 0x000000043f057899 */ /* 0x000fc80008011605 */
[----:B------:R-:W-:-:S04]  /*1670*/  ULOP3.LUT UR5, UR5, 0x3fff, URZ, 0xc0, !UPT ;  /* 0x00003fff05057892 */ /* 0x000fc8000f8ec03f */
[----:B------:R-:W-:-:S07]  /*1680*/  ULOP3.LUT UR55, UR5, 0x10000, URZ, 0xfc, !UPT ;  /* 0x0001000005377892 */ /* 0x000fce000f8efc3f */
[----:B------:R-:W-:Y:S01]  /*1690*/  UMOV UR36, UR55 ;  /* 0x0000003700247c82 */ /* 0x000fe20008000000 */
        /* <DEDUP_REMOVED lines=17> */
.L_x_10887:
        /* <DEDUP_REMOVED lines=13> */
.L_x_11010:
[----:B------:R-:W-:Y:S05]  /*1880*/  @!P0 BRA `(.L_x_10889) ;  /* 0x0000000000048947 */ /* 0x000fea0003800000 */
[----:B------:R-:W-:Y:S01]  /*1890*/  BPT.TRAP 0x1 ;  /* 0x000000040000795c */ /* 0x000fe20000300000 */
.L_x_10889:
[----:B------:R-:W-:Y:S02]  /*18a0*/  IMAD.U32 R4, RZ, RZ, UR42 ;  /* 0x0000002aff047e24 */ /* 0x000fe4000f8e00ff */
[----:B------:R-:W-:-:S03]  /*18b0*/  IMAD.U32 R5, RZ, RZ, UR43 ;  /* 0x0000002bff057e24 */ /* 0x000fc6000f8e00ff */
[----:B------:R-:W-:Y:S01]  /*18c0*/  SHF.L.U32 R4, R4, 0x1f, RZ ;  /* 0x0000001f04047819 */ /* 0x000fe200000006ff */
[----:B------:R-:W-:-:S04]  /*18d0*/  IMAD R5, R5, 0x8, R0 ;  /* 0x0000000805057824 */ /* 0x000fc800078e0200 */
[----:B------:R1:W2:Y:S01]  /*18e0*/  SYNCS.PHASECHK.TRANS64.TRYWAIT P1, [R5+URZ+0x13230], R4 ;  /* 0x01323004050075a7 */ /* 0x0002a2000802017f */
[----:B------:R-:W-:Y:S05]  /*18f0*/  @!P0 BRA `(.L_x_10890) ;  /* 0x0000000000048947 */ /* 0x000fea0003800000 */
[----:B------:R-:W-:Y:S01]  /*1900*/  BPT.TRAP 0x1 ;  /* 0x000000040000795c */ /* 0x000fe20000300000 */
.L_x_10890:
[----:B------:R-:W3:Y:S01]  /*1910*/  LDL.LU R6, [R1] ;  /* 0x0000000001067983 */ /* 0x000ee20000300800 */
[----:B------:R-:W4:Y:S01]  /*1920*/  S2R R7, SR_TID.X ;  /* 0x0000000000077919 */ /* 0x000f220000002100 */
[----:B0-----:R-:W-:Y:S01]  /*1930*/  VIADD R3, R0, 0xe000 ;  /* 0x0000e00000037836 */ /* 0x001fe20000000000 */
[----:B----4-:R-:W-:-:S04]  /*1940*/  LOP3.LUT P2, RZ, R7, 0x7f, RZ, 0xc0, !PT ;  /* 0x0000007f07ff7812 */ /* 0x010fc8000784c0ff */
[----:B------:R-:W-:-:S04]  /*1950*/  SHF.R.U32.HI R3, RZ, 0x4, R3 ;  /* 0x00000004ff037819 */ /* 0x000fc80000011603 */
[----:B------:R-:W-:Y:S02]  /*1960*/  LOP3.LUT R3, R3, 0x3fff, RZ, 0xc0, !PT ;  /* 0x00003fff03037812 */ /* 0x000fe400078ec0ff */
[----:B---3--:R-:W-:-:S04]  /*1970*/  LOP3.LUT R6, R6, 0xffffffef, RZ, 0xc0, !PT ;  /* 0xffffffef06067812 */ /* 0x008fc800078ec0ff */
[----:B------:R-:W-:-:S05]  /*1980*/  @P2 LOP3.LUT R6, R6, 0x10, RZ, 0xfc, !PT ;  /* 0x0000001006062812 */ /* 0x000fca00078efcff */
[----:B------:R0:W-:Y:S01]  /*1990*/  STL [R1], R6 ;  /* 0x0000000601007387 */ /* 0x0001e20000100800 */
[----:B--2---:R-:W-:Y:S05]  /*19a0*/  @P1 BRA `(.L_x_10891) ;  /* 0x0000000000081947 */ /* 0x004fea0003800000 */
[----:B------:R-:W2:Y:S02]  /*19b0*/  SYNCS.PHASECHK.TRANS64.TRYWAIT P1, [R5+URZ+0x13230], R4 ;  /* 0x01323004050075a7 */ /* 0x000ea4000802017f */
[----:B--2---:R-:W-:Y:S05]  /*19c0*/  @!P1 BRA `(.L_x_10892) ;  /* 0x000000b800d09947 */ /* 0x004fea0003800000 */
.L_x_10891:
[----:B------:R-:W-:Y:S05]  /*19d0*/  WARPSYNC.ALL ;  /* 0x0000000000007948 */ /* 0x000fea0003800000 */
[----:B------:R-:W-:Y:S01]  /*19e0*/  IMAD.MOV.U32 R55, RZ, RZ, RZ ;  /* 0x000000ffff377224 */ /* 0x000fe200078e00ff */
[----:B------:R-:W-:-:S04]  /*19f0*/  LOP3.LUT R3, R3, 0x10000, RZ, 0xfc, !PT ;  /* 0x0001000003037812 */ /* 0x000fc800078efcff */
[----:B------:R-:W-:Y:S01]  /*1a00*/  R2UR UR8, R3 ;  /* 0x00000000030872ca */ /* 0x000fe200000e0000 */
[----:B------:R-:W-:Y:S01]  /*1a10*/  WARPGROUP.ARRIVE ;  /* 0x00000000000079c5 */ /* 0x000fe20000000000 */
[----:B------:R-:W-:Y:S01]  /*1a20*/  UMOV UR39, 0x80000020 ;  /* 0x8000002000277882 */ /* 0x000fe20000000000 */
[----:B------:R-:W-:Y:S01]  /*1a30*/  UMOV UR4, UR36 ;  /* 0x0000002400047c82 */ /* 0x000fe20008000000 */
[----:B------:R-:W-:Y:S01]  /*1a40*/  UMOV UR5, UR37 ;  /* 0x0000002500057c82 */ /* 0x000fe20008000000 */
[----:B------:R-:W-:Y:S01]  /*1a50*/  UMOV UR7, 0x80000020 ;  /* 0x8000002000077882 */ /* 0x000fe20000000000 */
[----:B------:R-:W-:Y:S01]  /*1a60*/  UIADD3 UR10, UR55, 0x2, URZ ;  /* 0x00000002370a7890 */ /* 0x000fe2000fffe03f */
[----:B0-----:R-:W-:Y:S01]  /*1a70*/  VIADD R6, R156, UR54 ;  /* 0x000000369c067c36 */ /* 0x001fe20008000000 */
[----:B------:R-:W-:Y:S01]  /*1a80*/  P2R R7, PR, RZ, 0x1 ;  /* 0x00000001ff077803 */ /* 0x000fe20000000000 */
[----:B------:R-:W-:Y:S01]  /*1a90*/  IMAD.U32 R9, RZ, RZ, UR51 ;  /* 0x00000033ff097e24 */ /* 0x000fe2000f8e00ff */
[----:B------:R-:W0:Y:S01]  /*1aa0*/  S2R R120, SR_TID.X ;  /* 0x0000000000787919 */ /* 0x000e220000002100 */
[----:B------:R-:W-:Y:S01]  /*1ab0*/  IMAD.U32 R49, RZ, RZ, UR47 ;  /* 0x0000002fff317e24 */ /* 0x000fe2000f8e00ff */
[----:B------:R-:W-:Y:S01]  /*1ac0*/  UISETP.GE.AND UP0, UPT, UR54, 0xa1, UPT ;  /* 0x000000a13600788c */ /* 0x000fe2000bf06270 */
[----:B------:R-:W-:Y:S01]  /*1ad0*/  IMAD R6, R9, -0xa0, R6 ;  /* 0xffffff6009067824 */ /* 0x000fe200078e0206 */
[----:B------:R-:W-:-:S04]  /*1ae0*/  UIMAD UR8, UR43, 0x280, UR8 ;  /* 0x000002802b0878a4 */ /* 0x000fc8000f8e0208 */
[----:B------:R-:W-:Y:S01]  /*1af0*/  UIADD3 UR6, UR8, 0x180, URZ ;  /* 0x0000018008067890 */ /* 0x000fe2000fffe03f */
[C---:B------:R-:W-:Y:S01]  /*1b00*/  ISETP.GT.AND P2, PT, R6.reuse, RZ, PT ;  /* 0x000000ff0600720c */ /* 0x040fe20003f44270 */
        /* <DEDUP_REMOVED lines=47> */
[----:B------:R-:W-:Y:S01]  /*1e00*/  FSEL R109, R109, -INF , P1 ;  /* 0xff8000006d6d7808 */ /* 0x000fe20000800000 */
[----:B------:R-:W-:Y:S01]  /*1e10*/  UIADD3 UR8, UR8, 0x202, URZ ;  /* 0x0000020208087890 */ /* 0x000fe2000fffe03f */
[----:B-12---:R-:W-:-:S02]  /*1e20*/  FMNMX.FTZ R4, R108, R9, !PT ;  /* 0x000000096c047209 */ /* 0x006fc40007810000 */
        /* <DEDUP_REMOVED lines=20> */
[----:B------:R-:W-:Y:S02]  /*1f70*/  ISETP.GT.AND P2, PT, R6, 0x28, PT ;  /* 0x000000280600780c */ /* 0x000fe40003f44270 */
        /* <DEDUP_REMOVED lines=77> */
[----:B------:R-:W-:Y:S02]  /*2450*/  FMNMX.FTZ R20, R110, R15, !PT ;  /* 0x0000000f6e147209 */ /* 0x000fe40007810000 */
[----:B------:R-:W-:Y:S01]  /*2460*/  FSEL R87, R87, -INF , P3 ;  /* 0xff80000057577808 */ /* 0x000fe20001800000 */
[----:B------:R-:W-:Y:S02]  /*2470*/  WARPGROUP.DEPBAR.LE gsb0, 0x0 ;  /* 0x00008000000079c5 */ /* 0x000fe40000010000 */
[----:B------:R-:W-:Y:S01]  /*2480*/  WARPGROUP.ARRIVE ;  /* 0x00000000000079c5 */ /* 0x000fe20000000000 */
[----:B------:R-:W-:Y:S02]  /*2490*/  FSEL R56, R56, -INF , P1 ;  /* 0xff80000038387808 */ /* 0x000fe40000800000 */
[----:B------:R-:W-:Y:S02]  /*24a0*/  FSEL R57, R57, -INF , P2 ;  /* 0xff80000039397808 */ /* 0x000fe40001000000 */
[----:B------:R-:W-:Y:S01]  /*24b0*/  FMNMX.FTZ R4, R56, R9, !PT ;  /* 0x0000000938047209 */ /* 0x000fe20007810000 */
[----:B------:R-:W-:Y:S01]  /*24c0*/  QGMMA.64x32x32.F32.E4M3.E4M3 R24, gdesc[UR4], R24, gsb0 ;  /* 0x00600000041879f3 */ /* 0x000fe20008000818 */
[----:B------:R-:W-:-:S02]  /*24d0*/  FSEL R60, R60, -INF , P5 ;  /* 0xff8000003c3c7808 */ /* 0x000fc40002800000 */
[----:B------:R-:W-:Y:S02]  /*24e0*/  FMNMX.FTZ R9, R57, R4, !PT ;  /* 0x0000000439097209 */ /* 0x000fe40007810000 */
[----:B------:R-:W-:Y:S02]  /*24f0*/  ISETP.GT.AND P3, PT, R6, 0x70, PT ;  /* 0x000000700600780c */ /* 0x000fe40003f64270 */
[----:B------:R-:W-:Y:S02]  /*2500*/  FSEL R61, R61, -INF , P4 ;  /* 0xff8000003d3d7808 */ /* 0x000fe40002000000 */
[----:B------:R-:W-:Y:S02]  /*2510*/  FMNMX.FTZ R4, R60, R9, !PT ;  /* 0x000000093c047209 */ /* 0x000fe40007810000 */
[----:B------:R-:W-:Y:S02]  /*2520*/  FMNMX.FTZ R15, R111, R20, !PT ;  /* 0x000000146f0f7209 */ /* 0x000fe40007810000 */
[----:B------:R-:W-:-:S02]  /*2530*/  FSEL R58, R58, -INF , P1 ;  /* 0xff8000003a3a7808 */ /* 0x000fc40000800000 */
[----:B------:R-:W-:Y:S02]  /*2540*/  ISETP.GT.AND P1, PT, R6, 0x71, PT ;  /* 0x000000710600780c */ /* 0x000fe40003f24270 */
[----:B------:R-:W-:Y:S02]  /*2550*/  FSEL R64, R64, -INF , P3 ;  /* 0xff80000040407808 */ /* 0x000fe40001800000 */
[----:B------:R-:W-:Y:S02]  /*2560*/  FMNMX.FTZ R9, R61, R4, !PT ;  /* 0x000000043d097209 */ /* 0x000fe40007810000 */
[----:B------:R-:W-:Y:S02]  /*2570*/  FMNMX.FTZ R20, R114, R15, !PT ;  /* 0x0000000f72147209 */ /* 0x000fe40007810000 */
[----:B------:R-:W-:Y:S02]  /*2580*/  FSEL R59, R59, -INF , P2 ;  /* 0xff8000003b3b7808 */ /* 0x000fe40001000000 */
[----:B------:R-:W-:-:S02]  /*2590*/  ISETP.GT.AND P2, PT, R6, 0x78, PT ;  /* 0x000000780600780c */ /* 0x000fc40003f44270 */
[----:B------:R-:W-:Y:S02]  /*25a0*/  FSEL R65, R65, -INF , P1 ;  /* 0xff80000041417808 */ /* 0x000fe40000800000 */
[----:B------:R-:W-:Y:S02]  /*25b0*/  FMNMX.FTZ R4, R64, R9, !PT ;  /* 0x0000000940047209 */ /* 0x000fe40007810000 */
        /* <DEDUP_REMOVED lines=14> */
[----:B------:R-:W-:Y:S01]  /*26a0*/  ISETP.GT.AND P4, PT, R6, 0x91, PT ;  /* 0x000000910600780c */ /* 0x000fe20003f84270 */
[----:B------:R-:W-:Y:S02]  /*26b0*/  WARPGROUP.DEPBAR.LE gsb0, 0x0 ;  /* 0x00008000000079c5 */ /* 0x000fe40000010000 */
[----:B------:R-:W-:-:S02]  /*26c0*/  FSEL R8, R24, -INF , P6 ;  /* 0xff80000018087808 */ /* 0x000fc40003000000 */
[----:B------:R-:W-:Y:S02]  /*26d0*/  FMNMX.FTZ R24, R118, R21, !PT ;  /* 0x0000001576187209 */ /* 0x000fe40007810000 */
[----:B------:R-:W-:Y:S02]  /*26e0*/  FSEL R48, R25, -INF , P0 ;  /* 0xff80000019307808 */ /* 0x000fe40000000000 */
[----:B------:R-:W-:Y:S02]  /*26f0*/  FMNMX.FTZ R21, R119, R24, !PT ;  /* 0x0000001877157209 */ /* 0x000fe40007810000 */
[----:B------:R-:W-:Y:S02]  /*2700*/  FMNMX.FTZ R9, R8, R9, !PT ;  /* 0x0000000908097209 */ /* 0x000fe40007810000 */
[----:B------:R-:W-:Y:S02]  /*2710*/  FMNMX.FTZ R24, R90, R21, !PT ;  /* 0x000000155a187209 */ /* 0x000fe40007810000 */
[----:B------:R-:W-:-:S02]  /*2720*/  FSEL R54, R28, -INF , P1 ;  /* 0xff8000001c367808 */ /* 0x000fc40000800000 */
[----:B------:R-:W-:Y:S02]  /*2730*/  FMNMX.FTZ R25, R91, R24, !PT ;  /* 0x000000185b197209 */ /* 0x000fe40007810000 */
[----:B------:R-:W-:Y:S02]  /*2740*/  FMNMX.FTZ R9, R48, R9, !PT ;  /* 0x0000000930097209 */ /* 0x000fe40007810000 */
[----:B------:R-:W-:Y:S02]  /*2750*/  FMNMX.FTZ R28, R94, R25, !PT ;  /* 0x000000195e1c7209 */ /* 0x000fe40007810000 */
[----:B------:R-:W-:Y:S02]  /*2760*/  FSEL R52, R29, -INF , P2 ;  /* 0xff8000001d347808 */ /* 0x000fe40001000000 */
[----:B------:R-:W-:Y:S02]  /*2770*/  FMNMX.FTZ R9, R54, R9, !PT ;  /* 0x0000000936097209 */ /* 0x000fe40007810000 */
[----:B------:R-:W-:-:S02]  /*2780*/  FMNMX.FTZ R25, R95, R28, !PT ;  /* 0x0000001c5f197209 */ /* 0x000fc40007810000 */
[----:B------:R-:W-:Y:S02]  /*2790*/  FSEL R50, R32, -INF , P3 ;  /* 0xff80000020327808 */ /* 0x000fe40001800000 */
[----:B------:R-:W-:Y:S02]  /*27a0*/  FMNMX.FTZ R9, R52, R9, !PT ;  /* 0x0000000934097209 */ /* 0x000fe40007810000 */
[----:B------:R-:W-:Y:S02]  /*27b0*/  FMNMX.FTZ R28, R98, R25, !PT ;  /* 0x00000019621c7209 */ /* 0x000fe40007810000 */
[----:B------:R-:W-:Y:S02]  /*27c0*/  FSEL R62, R62, -INF , P5 ;  /* 0xff8000003e3e7808 */ /* 0x000fe40002800000 */
[----:B------:R-:W-:Y:S02]  /*27d0*/  FSEL R45, R33, -INF , P4 ;  /* 0xff800000212d7808 */ /* 0x000fe40002000000 */
[----:B------:R-:W-:-:S02]  /*27e0*/  FMNMX.FTZ R4, R50, R9, !PT ;  /* 0x0000000932047209 */ /* 0x000fc40007810000 */
[----:B------:R-:W-:Y:S02]  /*27f0*/  ISETP.GT.AND P5, PT, R6, 0x98, PT ;  /* 0x000000980600780c */ /* 0x000fe40003fa4270 */
        /* <DEDUP_REMOVED lines=10> */
[----:B------:R-:W-:Y:S01]  /*28a0*/  P2R R13, PR, RZ, 0x2 ;  /* 0x00000002ff0d7803 */ /* 0x000fe20000000000 */
[----:B------:R-:W1:Y:S01]  /*28b0*/  SHFL.BFLY PT, R4, R9, 0x2, 0x1f ;  /* 0x0c401f0009047f89 */ /* 0x000e6200000e0000 */
[----:B------:R-:W-:-:S02]  /*28c0*/  FMNMX.FTZ R33, R75, R32, !PT ;  /* 0x000000204b217209 */ /* 0x000fc40007810000 */
[----:B------:R-:W-:Y:S02]  /*28d0*/  ISETP.GT.AND P1, PT, R6, 0x79, PT ;  /* 0x000000790600780c */ /* 0x000fe40003f24270 */
[----:B------:R-:W-:Y:S02]  /*28e0*/  FMNMX.FTZ R36, R78, R33, !PT ;  /* 0x000000214e247209 */ /* 0x000fe40007810000 */
[----:B------:R-:W-:Y:S02]  /*28f0*/  P2R R14, PR, RZ, 0x1 ;  /* 0x00000001ff0e7803 */ /* 0x000fe40000000000 */
[----:B------:R-:W-:Y:S02]  /*2900*/  FMNMX.FTZ R33, R79, R36, !PT ;  /* 0x000000244f217209 */ /* 0x000fe40007810000 */
[----:B------:R-:W-:Y:S02]  /*2910*/  ISETP.GT.AND P0, PT, R6, 0x80, PT ;  /* 0x000000800600780c */ /* 0x000fe40003f04270 */
[----:B------:R-:W-:-:S02]  /*2920*/  FMNMX.FTZ R36, R82, R33, !PT ;  /* 0x0000002152247209 */ /* 0x000fc40007810000 */
[----:B------:R-:W-:Y:S02]  /*2930*/  FSEL R71, R71, -INF , P1 ;  /* 0xff80000047477808 */ /* 0x000fe40000800000 */
[----:B------:R-:W-:Y:S02]  /*2940*/  FMNMX.FTZ R37, R83, R36, !PT ;  /* 0x0000002453257209 */ /* 0x000fe40007810000 */
[----:B------:R-:W-:Y:S02]  /*2950*/  FSEL R26, R26, -INF , P0 ;  /* 0xff8000001a1a7808 */ /* 0x000fe40000000000 */
[----:B------:R-:W-:Y:S02]  /*2960*/  FMNMX.FTZ R40, R86, R37, !PT ;  /* 0x0000002556287209 */ /* 0x000fe40007810000 */
[----:B------:R-:W-:Y:S02]  /*2970*/  ISETP.NE.AND P0, PT, R14, RZ, PT ;  /* 0x000000ff0e00720c */ /* 0x000fe40003f05270 */
[----:B-1----:R-:W-:-:S02]  /*2980*/  FMNMX.FTZ R10, R9, R4, !PT ;  /* 0x00000004090a7209 */ /* 0x002fc40007810000 */
[----:B------:R-:W-:Y:S02]  /*2990*/  FMNMX.FTZ R37, R87, R40, !PT ;  /* 0x0000002857257209 */ /* 0x000fe40007810000 */
[----:B------:R-:W-:Y:S01]  /*29a0*/  P2R R12, PR, RZ, 0x4 ;  /* 0x00000004ff0c7803 */ /* 0x000fe20000000000 */
[----:B------:R-:W1:Y:S01]  /*29b0*/  SHFL.BFLY PT, R11, R10, 0x1, 0x1f ;  /* 0x0c201f000a0b7f89 */ /* 0x000e6200000e0000 */
[----:B------:R-:W-:Y:S02]  /*29c0*/  FMNMX.FTZ R40, R58, R37, !PT ;  /* 0x000000253a287209 */ /* 0x000fe40007810000 */
[----:B------:R-:W-:Y:S02]  /*29d0*/  ISETP.NE.AND P1, PT, R13, RZ, PT ;  /* 0x000000ff0d00720c */ /* 0x000fe40003f25270 */
[----:B------:R-:W-:Y:S02]  /*29e0*/  FMNMX.FTZ R41, R59, R40, !PT ;  /* 0x000000283b297209 */ /* 0x000fe40007810000 */
[----:B------:R-:W-:-:S02]  /*29f0*/  FSEL R27, R27, -INF , P0 ;  /* 0xff8000001b1b7808 */ /* 0x000fc40000000000 */
[----:B------:R-:W-:Y:S02]  /*2a00*/  FMNMX.FTZ R40, R62, R41, !PT ;  /* 0x000000293e287209 */ /* 0x000fe40007810000 */
[----:B------:R-:W-:Y:S02]  /*2a10*/  FSEL R30, R30, -INF , P1 ;  /* 0xff8000001e1e7808 */ /* 0x000fe40000800000 */
[----:B------:R-:W-:Y:S02]  /*2a20*/  FMNMX.FTZ R41, R63, R40, !PT ;  /* 0x000000283f297209 */ /* 0x000fe40007810000 */
[----:B------:R-:W-:Y:S02]  /*2a30*/  ISETP.NE.AND P0, PT, R7, RZ, PT ;  /* 0x000000ff0700720c */ /* 0x000fe40003f05270 */
[----:B------:R-:W-:-:S04]  /*2a40*/  FMNMX.FTZ R44, R66, R41, !PT ;  /* 0x00000029422c7209 */ /* 0x000fc80007810000 */
[----:B------:R-:W-:Y:S02]  /*2a50*/  FMNMX.FTZ R41, R67, R44, !PT ;  /* 0x0000002c43297209 */ /* 0x000fe40007810000 */
[----:B-1----:R-:W-:Y:S02]  /*2a60*/  FMNMX.FTZ R4, R10, R11, !PT ;  /* 0x0000000b0a047209 */ /* 0x002fe40007810000 */
        /* <DEDUP_REMOVED lines=17> */
[----:B------:R-:W-:Y:S01]  /*2b80*/  FSEL R73, R38, -INF , P5 ;  /* 0xff80000026497808 */ /* 0x000fe20002800000 */
[--C-:B------:R-:W-:Y:S01]  /*2b90*/  FFMA.FTZ R57, R57, UR47, -R49.reuse ;  /* 0x0000002f39397c23 */ /* 0x100fe20008010831 */
[----:B------:R-:W-:-:S01]  /*2ba0*/  FFMA.FTZ R31, R56, UR47, -R49 ;  /* 0x0000002f381f7c23 */ /* 0x000fc20008010831 */
[----:B------:R2:W-:Y:S01]  /*2bb0*/  MUFU.EX2 R37, R76 ;  /* 0x0000004c00257308 */ /* 0x0005e20000000800 */
        /* <DEDUP_REMOVED lines=8> */
[----:B--2---:R-:W-:Y:S01]  /*2c40*/  FSEL R76, R39, -INF , P6 ;  /* 0xff800000274c7808 */ /* 0x004fe20003000000 */
        /* <DEDUP_REMOVED lines=10> */
[----:B------:R-:W2:Y:S01]  /*2cf0*/  SHFL.BFLY PT, R60, R77, 0x2, 0x1f ;  /* 0x0c401f004d3c7f89 */ /* 0x000ea200000e0000 */
[----:B------:R-:W-:-:S01]  /*2d00*/  FFMA.FTZ R14, R117, UR47, -R49 ;  /* 0x0000002f750e7c23 */ /* 0x000fc20008010831 */
[--C-:B-1----:R-:W-:Y:S01]  /*2d10*/  FFMA.FTZ R57, R68, UR47, -R49.reuse ;  /* 0x0000002f44397c23 */ /* 0x102fe20008010831 */
        /* <DEDUP_REMOVED lines=21> */
[----:B--2---:R-:W-:-:S02]  /*2e70*/  FMNMX.FTZ R64, R77, R60, !PT ;  /* 0x0000003c4d407209 */ /* 0x004fc40007810000 */
[----:B0-----:R-:W-:-:S03]  /*2e80*/  LOP3.LUT P2, RZ, R120, 0x7f, RZ, 0xc0, !PT ;  /* 0x0000007f78ff7812 */ /* 0x001fc6000784c0ff */
[----:B------:R-:W0:Y:S02]  /*2e90*/  SHFL.BFLY PT, R69, R64, 0x1, 0x1f ;  /* 0x0c201f0040457f89 */ /* 0x000e2400000e0000 */
[----:B------:R-:W-:Y:S08]  /*2ea0*/  MUFU.EX2 R7, R7 ;  /* 0x0000000700077308 */ /* 0x000ff00000000800 */
[----:B------:R-:W-:Y:S08]  /*2eb0*/  MUFU.EX2 R9, R9 ;  /* 0x0000000900097308 */ /* 0x000ff00000000800 */
[----:B------:R1:W-:Y:S01]  /*2ec0*/  MUFU.EX2 R60, R68 ;  /* 0x00000044003c7308 */ /* 0x0003e20000000800 */
[----:B0-----:R-:W-:Y:S01]  /*2ed0*/  FMNMX.FTZ R8, R64, R69, !PT ;  /* 0x0000004540087209 */ /* 0x001fe20007810000 */
[----:B------:R-:W-:-:S06]  /*2ee0*/  IMAD.U32 R69, RZ, RZ, UR47 ;  /* 0x0000002fff457e24 */ /* 0x000fcc000f8e00ff */
[----:B------:R-:W0:Y:S01]  /*2ef0*/  MUFU.EX2 R10, R10 ;  /* 0x0000000a000a7308 */ /* 0x000e220000000800 */
[C---:B------:R-:W-:Y:S01]  /*2f00*/  FSETP.NEU.FTZ.AND P1, PT, R8.reuse, -INF , PT ;  /* 0xff8000000800780b */ /* 0x040fe20003f3d000 */
[----:B------:R-:W-:-:S05]  /*2f10*/  FFMA.FTZ R64, R8, R69, -8 ;  /* 0xc100000008407423 */ /* 0x000fca0000010045 */
[----:B------:R-:W-:Y:S01]  /*2f20*/  FSEL R64, R64, RZ, P1 ;  /* 0x000000ff40407208 */ /* 0x000fe20000800000 */
[----:B------:R-:W-:Y:S01]  /*2f30*/  MUFU.EX2 R11, R11 ;  /* 0x0000000b000b7308 */ /* 0x000fe20000000800 */
[----:B------:R-:W-:-:S03]  /*2f40*/  PLOP3.LUT P1, PT, PT, PT, UP0, 0x80, 0x0 ;  /* 0x000000000000781c */ /* 0x000fc60003f2f008 */
[--C-:B------:R-:W-:Y:S01]  /*2f50*/  FFMA.FTZ R49, R106, UR47, -R64.reuse ;  /* 0x0000002f6a317c23 */ /* 0x100fe20008010840 */
[----:B------:R-:W-:-:S01]  /*2f60*/  FFMA.FTZ R52, R107, UR47, -R64 ;  /* 0x0000002f6b347c23 */ /* 0x000fc20008010840 */
[--C-:B------:R-:W-:Y:S01]  /*2f70*/  FFMA.FTZ R77, R110, UR47, -R64.reuse ;  /* 0x0000002f6e4d7c23 */ /* 0x100fe20008010840 */
[----:B------:R-:W-:-:S01]  /*2f80*/  FFMA.FTZ R80, R111, UR47, -R64 ;  /* 0x0000002f6f507c23 */ /* 0x000fc20008010840 */
[--C-:B-1----:R-:W-:Y:S01]  /*2f90*/  FFMA.FTZ R68, R114, UR47, -R64.reuse ;  /* 0x0000002f72447c23 */ /* 0x102fe20008010840 */
[----:B------:R1:W-:Y:S01]  /*2fa0*/  MUFU.EX2 R21, R92 ;  /* 0x0000005c00157308 */ /* 0x0003e20000000800 */
[----:B------:R-:W-:-:S01]  /*2fb0*/  FFMA.FTZ R69, R115, UR47, -R64 ;  /* 0x0000002f73457c23 */ /* 0x000fc20008010840 */
[--C-:B------:R-:W-:Y:S01]  /*2fc0*/  FFMA.FTZ R89, R98, UR47, -R64.reuse ;  /* 0x0000002f62597c23 */ /* 0x100fe20008010840 */
[----:B------:R-:W-:-:S01]  /*2fd0*/  FFMA.FTZ R93, R102, UR47, -R64 ;  /* 0x0000002f665d7c23 */ /* 0x000fc20008010840 */
[--C-:B------:R-:W-:Y:S01]  /*2fe0*/  FFMA.FTZ R74, R74, UR47, -R64.reuse ;  /* 0x0000002f4a4a7c23 */ /* 0x100fe20008010840 */
[----:B------:R-:W-:-:S01]  /*2ff0*/  FFMA.FTZ R75, R75, UR47, -R64 ;  /* 0x0000002f4b4b7c23 */ /* 0x000fc20008010840 */
[--C-:B------:R-:W-:Y:S01]  /*3000*/  FFMA.FTZ R66, R66, UR47, -R64.reuse ;  /* 0x0000002f42427c23 */ /* 0x100fe20008010840 */
[----:B0-----:R-:W-:Y:S01]  /*3010*/  F2FP.SATFINITE.E4M3.F32.PACK_AB_MERGE_C R152, R10, R9, RZ ;  /* 0x000000090a98723e */ /* 0x001fe200048070ff */
[----:B------:R-:W-:Y:S01]  /*3020*/  MUFU.EX2 R49, R49 ;  /* 0x0000003100317308 */ /* 0x000fe20000000800 */
[----:B-1----:R-:W-:-:S01]  /*3030*/  FFMA.FTZ R92, R95, UR47, -R64 ;  /* 0x0000002f5f5c7c23 */ /* 0x002fc20008010840 */
[--C-:B------:R-:W-:Y:S01]  /*3040*/  FFMA.FTZ R95, R78, UR47, -R64.reuse ;  /* 0x0000002f4e5f7c23 */ /* 0x100fe20008010840 */
[----:B------:R-:W-:-:S01]  /*3050*/  FFMA.FTZ R78, R82, UR47, -R64 ;  /* 0x0000002f524e7c23 */ /* 0x000fc20008010840 */
[----:B------:R-:W-:Y:S01]  /*3060*/  FFMA.FTZ R82, R86, UR47, -R64 ;  /* 0x0000002f56527c23 */ /* 0x000fe20008010840 */
[----:B------:R-:W-:-:S01]  /*3070*/  FADD.FTZ R86, R6, R7 ;  /* 0x0000000706567221 */ /* 0x000fc20000010000 */
[----:B------:R-:W-:Y:S01]  /*3080*/  F2FP.SATFINITE.E4M3.F32.PACK_AB_MERGE_C R152, R7, R6, R152 ;  /* 0x000000060798723e */ /* 0x000fe20004807098 */
        /* <DEDUP_REMOVED lines=9> */
[----:B------:R-:W1:Y:S08]  /*3120*/  MUFU.EX2 R77, R77 ;  /* 0x0000004d004d7308 */ /* 0x000e700000000800 */
[----:B------:R-:W2:Y:S01]  /*3130*/  MUFU.EX2 R80, R80 ;  /* 0x0000005000507308 */ /* 0x000ea20000000800 */
[----:B0-----:R-:W-:-:S07]  /*3140*/  FADD.FTZ R98, R49, R52 ;  /* 0x0000003431627221 */ /* 0x001fce0000010000 */
[----:B------:R-:W0:Y:S01]  /*3150*/  MUFU.EX2 R68, R68 ;  /* 0x0000004400447308 */ /* 0x000e220000000800 */
[----:B-1----:R-:W-:-:S07]  /*3160*/  FADD.FTZ R97, R77, R98 ;  /* 0x000000624d617221 */ /* 0x002fce0000010000 */
[----:B------:R1:W-:Y:S01]  /*3170*/  MUFU.EX2 R34, R85 ;  /* 0x0000005500227308 */ /* 0x0003e20000000800 */
[----:B--2---:R-:W-:-:S01]  /*3180*/  FADD.FTZ R97, R80, R97 ;  /* 0x0000006150617221 */ /* 0x004fc20000010000 */
[----:B------:R-:W-:-:S04]  /*3190*/  F2FP.SATFINITE.E4M3.F32.PACK_AB_MERGE_C R77, R80, R77, RZ ;  /* 0x0000004d504d723e */ /* 0x000fc800048070ff */
[----:B------:R-:W-:Y:S01]  /*31a0*/  F2FP.SATFINITE.E4M3.F32.PACK_AB_MERGE_C R153, R52, R49, R77 ;  /* 0x000000313499723e */ /* 0x000fe2000480704d */
[----:B------:R-:W-:Y:S01]  /*31b0*/  IMAD.MOV.U32 R52, RZ, RZ, R55 ;  /* 0x000000ffff347224 */ /* 0x000fe200078e0037 */
[----:B------:R-:W-:Y:S01]  /*31c0*/  MUFU.EX2 R12, R12 ;  /* 0x0000000c000c7308 */ /* 0x000fe20000000800 */
[----:B-1----:R-:W-:-:S01]  /*31d0*/  FFMA.FTZ R85, R118, UR47, -R64 ;  /* 0x0000002f76557c23 */ /* 0x002fc20008010840 */
[----:B------:R-:W-:-:S06]  /*31e0*/  IMAD.MOV.U32 R49, RZ, RZ, R55 ;  /* 0x000000ffff317224 */ /* 0x000fcc00078e0037 */
[----:B------:R1:W-:Y:S08]  /*31f0*/  MUFU.EX2 R25, R96 ;  /* 0x0000006000197308 */ /* 0x0003f00000000800 */
[----:B------:R-:W2:Y:S01]  /*3200*/  MUFU.EX2 R69, R69 ;  /* 0x0000004500457308 */ /* 0x000ea20000000800 */
[----:B-1----:R-:W-:-:S01]  /*3210*/  FFMA.FTZ R96, R79, UR47, -R64 ;  /* 0x0000002f4f607c23 */ /* 0x002fc20008010840 */
[--C-:B------:R-:W-:Y:S01]  /*3220*/  FFMA.FTZ R79, R83, UR47, -R64.reuse ;  /* 0x0000002f534f7c23 */ /* 0x100fe20008010840 */
[----:B------:R-:W-:-:S01]  /*3230*/  FFMA.FTZ R83, R87, UR47, -R64 ;  /* 0x0000002f57537c23 */ /* 0x000fc20008010840 */
[----:B------:R-:W-:Y:S01]  /*3240*/  FADD.FTZ R87, R9, R86 ;  /* 0x0000005609577221 */ /* 0x000fe20000010000 */
[----:B------:R-:W-:-:S01]  /*3250*/  FFMA.FTZ R86, R58, UR47, -R64 ;  /* 0x0000002f3a567c23 */ /* 0x000fc20008010840 */
[----:B------:R-:W-:-:S02]  /*3260*/  @!P2 VIADD R58, R5, 0x13240 ;  /* 0x00013240053aa836 */ /* 0x000fc40000000000 */
[----:B------:R1:W-:Y:S01]  /*3270*/  MUFU.EX2 R15, R88 ;  /* 0x00000058000f7308 */ /* 0x0003e20000000800 */
[----:B------:R-:W-:-:S01]  /*3280*/  FADD.FTZ R98, R10, R87 ;  /* 0x000000570a627221 */ /* 0x000fc20000010000 */
[----:B------:R-:W-:Y:S01]  /*3290*/  FFMA.FTZ R87, R59, UR47, -R64 ;  /* 0x0000002f3b577c23 */ /* 0x000fe20008010840 */
[----:B------:R-:W-:Y:S01]  /*32a0*/  @!P2 PRMT R58, RZ, 0x654, R58 ;  /* 0x00000654ff3aa816 */ /* 0x000fe2000000003a */
[--C-:B------:R-:W-:Y:S01]  /*32b0*/  FFMA.FTZ R59, R62, UR47, -R64.reuse ;  /* 0x0000002f3e3b7c23 */ /* 0x100fe20008010840 */
[----:B------:R-:W-:-:S02]  /*32c0*/  FFMA.FTZ R62, R63, UR47, -R64 ;  /* 0x0000002f3f3e7c23 */ /* 0x000fc40008010840 */
[----:B------:R3:W-:Y:S01]  /*32d0*/  @!P2 SYNCS.ARRIVE.TRANS64.RED.A1T0 RZ, [R58+URZ], RZ ;  /* 0x000000ff3affa9a7 */ /* 0x0007e2000810043f */
[----:B------:R-:W-:Y:S01]  /*32e0*/  MUFU.EX2 R13, R13 ;  /* 0x0000000d000d7308 */ /* 0x000fe20000000800 */
[----:B-1----:R-:W-:-:S07]  /*32f0*/  FFMA.FTZ R88, R119, UR47, -R64 ;  /* 0x0000002f77587c23 */ /* 0x002fce0008010840 */
[----:B------:R-:W-:Y:S08]  /*3300*/  MUFU.EX2 R85, R85 ;  /* 0x0000005500557308 */ /* 0x000ff00000000800 */
[----:B------:R1:W-:Y:S08]  /*3310*/  MUFU.EX2 R41, R81 ;  /* 0x0000005100297308 */ /* 0x0003f00000000800 */
[----:B------:R-:W4:Y:S01]  /*3320*/  MUFU.EX2 R14, R14 ;  /* 0x0000000e000e7308 */ /* 0x000f220000000800 */
[----:B-1----:R-:W-:-:S01]  /*3330*/  FFMA.FTZ R81, R90, UR47, -R64 ;  /* 0x0000002f5a517c23 */ /* 0x002fc20008010840 */
[----:B------:R-:W-:Y:S01]  /*3340*/  FFMA.FTZ R90, R99, UR47, -R64 ;  /* 0x0000002f635a7c23 */ /* 0x000fe20008010840 */
[----:B------:R-:W-:-:S01]  /*3350*/  FADD.FTZ R99, R11, R98 ;  /* 0x000000620b637221 */ /* 0x000fc20000010000 */
[----:B0-----:R-:W-:-:S04]  /*3360*/  FADD.FTZ R98, R68, R97 ;  /* 0x0000006144627221 */ /* 0x001fc80000010000 */
[----:B------:R-:W0:Y:S01]  /*3370*/  MUFU.EX2 R88, R88 ;  /* 0x0000005800587308 */ /* 0x000e220000000800 */
[----:B--2---:R-:W-:-:S07]  /*3380*/  FADD.FTZ R98, R69, R98 ;  /* 0x0000006245627221 */ /* 0x004fce0000010000 */
[----:B------:R1:W-:Y:S01]  /*3390*/  MUFU.EX2 R43, R84 ;  /* 0x00000054002b7308 */ /* 0x0003e20000000800 */
[----:B----4-:R-:W-:-:S04]  /*33a0*/  F2FP.SATFINITE.E4M3.F32.PACK_AB_MERGE_C R154, R14, R13, RZ ;  /* 0x0000000d0e9a723e */ /* 0x010fc800048070ff */
[----:B------:R-:W-:-:S03]  /*33b0*/  F2FP.SATFINITE.E4M3.F32.PACK_AB_MERGE_C R154, R12, R11, R154 ;  /* 0x0000000b0c9a723e */ /* 0x000fc6000480709a */
[----:B------:R-:W-:Y:S01]  /*33c0*/  MUFU.EX2 R81, R81 ;  /* 0x0000005100517308 */ /* 0x000fe20000000800 */
[----:B-1----:R-:W-:-:S01]  /*33d0*/  FFMA.FTZ R84, R91, UR47, -R64 ;  /* 0x0000002f5b547c23 */ /* 0x002fc20008010840 */
[--C-:B------:R-:W-:Y:S01]  /*33e0*/  FFMA.FTZ R91, R94, UR47, -R64.reuse ;  /* 0x0000002f5e5b7c23 */ /* 0x100fe20008010840 */
[----:B------:R-:W-:-:S05]  /*33f0*/  FFMA.FTZ R94, R103, UR47, -R64 ;  /* 0x0000002f675e7c23 */ /* 0x000fca0008010840 */
[----:B------:R-:W-:Y:S08]  /*3400*/  MUFU.EX2 R20, R20 ;  /* 0x0000001400147308 */ /* 0x000ff00000000800 */
[----:B------:R1:W-:Y:S08]  /*3410*/  MUFU.EX2 R29, R100 ;  /* 0x00000064001d7308 */ /* 0x0003f00000000800 */
[----:B------:R-:W-:Y:S01]  /*3420*/  MUFU.EX2 R84, R84 ;  /* 0x0000005400547308 */ /* 0x000fe20000000800 */
[----:B-1----:R-:W-:-:S01]  /*3430*/  FADD.FTZ R100, R12, R99 ;  /* 0x000000630c647221 */ /* 0x002fc20000010000 */
[----:B------:R-:W-:Y:S01]  /*3440*/  FADD.FTZ R99, R85, R98 ;  /* 0x0000006255637221 */ /* 0x000fe20000010000 */
[----:B0-----:R-:W-:-:S02]  /*3450*/  F2FP.SATFINITE.E4M3.F32.PACK_AB_MERGE_C R85, R88, R85, RZ ;  /* 0x000000555855723e */ /* 0x001fc400048070ff */
[----:B------:R-:W-:Y:S01]  /*3460*/  FADD.FTZ R97, R13, R100 ;  /* 0x000000640d617221 */ /* 0x000fe20000010000 */
[----:B------:R-:W-:-:S01]  /*3470*/  FADD.FTZ R98, R88, R99 ;  /* 0x0000006358627221 */ /* 0x000fc20000010000 */
[----:B------:R-:W-:Y:S01]  /*3480*/  F2FP.SATFINITE.E4M3.F32.PACK_AB_MERGE_C R155, R69, R68, R85 ;  /* 0x00000044459b723e */ /* 0x000fe20004807055 */
[----:B------:R-:W-:Y:S08]  /*3490*/  MUFU.EX2 R91, R91 ;  /* 0x0000005b005b7308 */ /* 0x000ff00000000800 */
[----:B------:R-:W0:Y:S08]  /*34a0*/  MUFU.EX2 R24, R24 ;  /* 0x0000001800187308 */ /* 0x000e300000000800 */
[----:B------:R1:W-:Y:S08]  /*34b0*/  MUFU.EX2 R5, R86 ;  /* 0x0000005600057308 */ /* 0x0003f00000000800 */
[----:B------:R-:W2:Y:S01]  /*34c0*/  MUFU.EX2 R92, R92 ;  /* 0x0000005c005c7308 */ /* 0x000ea20000000800 */
[----:B-1----:R-:W-:-:S01]  /*34d0*/  FADD.FTZ R86, R14, R97 ;  /* 0x000000610e567221 */ /* 0x002fc20000010000 */
[----:B0-----:R-:W-:-:S03]  /*34e0*/  F2FP.SATFINITE.E4M3.F32.PACK_AB_MERGE_C R136, R24, R21, RZ ;  /* 0x000000151888723e */ /* 0x001fc600048070ff */
[----:B------:R-:W-:Y:S01]  /*34f0*/  FADD.FTZ R63, R15, R86 ;  /* 0x000000560f3f7221 */ /* 0x000fe20000010000 */
[C---:B------:R-:W-:Y:S02]  /*3500*/  F2FP.SATFINITE.E4M3.F32.PACK_AB_MERGE_C R136, R20.reuse, R15, R136 ;  /* 0x0000000f1488723e */ /* 0x040fe40004807088 */
[----:B------:R-:W0:Y:S01]  /*3510*/  MUFU.EX2 R89, R89 ;  /* 0x0000005900597308 */ /* 0x000e220000000800 */
[----:B------:R-:W-:-:S01]  /*3520*/  FADD.FTZ R86, R20, R63 ;  /* 0x0000003f14567221 */ /* 0x000fc20000010000 */
[----:B------:R-:W-:-:S06]  /*3530*/  FFMA.FTZ R63, R26, UR47, -R64 ;  /* 0x0000002f1a3f7c23 */ /* 0x000fcc0008010840 */
[----:B---3--:R1:W-:Y:S08]  /*3540*/  MUFU.EX2 R58, R87 ;  /* 0x00000057003a7308 */ /* 0x0083f00000000800 */
[----:B------:R-:W3:Y:S01]  /*3550*/  MUFU.EX2 R28, R28 ;  /* 0x0000001c001c7308 */ /* 0x000ee20000000800 */
[----:B-1----:R-:W-:-:S04]  /*3560*/  FADD.FTZ R87, R81, R98 ;  /* 0x0000006251577221 */ /* 0x002fc80000010000 */
[----:B------:R-:W-:Y:S01]  /*3570*/  FADD.FTZ R98, R84, R87 ;  /* 0x0000005754627221 */ /* 0x000fe20000010000 */
[----:B------:R-:W-:-:S01]  /*3580*/  FADD.FTZ R87, R21, R86 ;  /* 0x0000005615577221 */ /* 0x000fc20000010000 */
[----:B------:R-:W-:Y:S01]  /*3590*/  FFMA.FTZ R86, R27, UR47, -R64 ;  /* 0x0000002f1b567c23 */ /* 0x000fe20008010840 */
[----:B------:R-:W1:Y:S01]  /*35a0*/  MUFU.EX2 R90, R90 ;  /* 0x0000005a005a7308 */ /* 0x000e620000000800 */
[----:B------:R-:W-:-:S01]  /*35b0*/  FADD.FTZ R97, R91, R98 ;  /* 0x000000625b617221 */ /* 0x000fc20000010000 */
[----:B------:R-:W-:Y:S01]  /*35c0*/  FADD.FTZ R98, R24, R87 ;  /* 0x0000005718627221 */ /* 0x000fe20000010000 */
[----:B------:R-:W-:-:S01]  /*35d0*/  FFMA.FTZ R64, R76, UR47, -R64 ;  /* 0x0000002f4c407c23 */ /* 0x000fc20008010840 */
[C---:B--2---:R-:W-:Y:S01]  /*35e0*/  F2FP.SATFINITE.E4M3.F32.PACK_AB_MERGE_C R91, R92.reuse, R91, RZ ;  /* 0x0000005b5c5b723e */ /* 0x044fe200048070ff */
[----:B------:R-:W-:-:S01]  /*35f0*/  FADD.FTZ R100, R92, R97 ;  /* 0x000000615c647221 */ /* 0x000fc20000010000 */
[----:B------:R-:W-:Y:S02]  /*3600*/  FADD.FTZ R27, R25, R98 ;  /* 0x00000062191b7221 */ /* 0x000fe40000010000 */
[----:B------:R-:W2:Y:S01]  /*3610*/  MUFU.EX2 R93, R93 ;  /* 0x0000005d005d7308 */ /* 0x000ea20000000800 */
[----:B0-----:R-:W-:-:S01]  /*3620*/  FADD.FTZ R87, R89, R100 ;  /* 0x0000006459577221 */ /* 0x001fc20000010000 */
[----:B---3--:R-:W-:Y:S01]  /*3630*/  FADD.FTZ R98, R28, R27 ;  /* 0x0000001b1c627221 */ /* 0x008fe20000010000 */
[----:B------:R-:W-:-:S05]  /*3640*/  F2FP.SATFINITE.E4M3.F32.PACK_AB_MERGE_C R137, R84, R81, R91 ;  /* 0x000000515489723e */ /* 0x000fca000480705b */
[----:B------:R-:W0:Y:S01]  /*3650*/  MUFU.EX2 R32, R32 ;  /* 0x0000002000207308 */ /* 0x000e220000000800 */
[----:B-1----:R-:W-:-:S01]  /*3660*/  FADD.FTZ R100, R90, R87 ;  /* 0x000000575a647221 */ /* 0x002fc20000010000 */
[----:B------:R-:W-:-:S06]  /*3670*/  FADD.FTZ R87, R29, R98 ;  /* 0x000000621d577221 */ /* 0x000fcc0000010000 */
[----:B------:R-:W1:Y:S01]  /*3680*/  MUFU.EX2 R94, R94 ;  /* 0x0000005e005e7308 */ /* 0x000e620000000800 */
[----:B--2---:R-:W-:-:S07]  /*3690*/  FADD.FTZ R97, R93, R100 ;  /* 0x000000645d617221 */ /* 0x004fce0000010000 */
[----:B------:R-:W2:Y:S01]  /*36a0*/  MUFU.EX2 R74, R74 ;  /* 0x0000004a004a7308 */ /* 0x000ea20000000800 */
[----:B0-----:R-:W-:-:S04]  /*36b0*/  F2FP.SATFINITE.E4M3.F32.PACK_AB_MERGE_C R138, R32, R29, RZ ;  /* 0x0000001d208a723e */ /* 0x001fc800048070ff */
[----:B------:R-:W-:Y:S01]  /*36c0*/  F2FP.SATFINITE.E4M3.F32.PACK_AB_MERGE_C R138, R28, R25, R138 ;  /* 0x000000191c8a723e */ /* 0x000fe2000480708a */
[----:B------:R-:W-:Y:S02]  /*36d0*/  IMAD.MOV.U32 R28, RZ, RZ, R55 ;  /* 0x000000ffff1c7224 */ /* 0x000fe400078e0037 */
[----:B------:R-:W-:Y:S01]  /*36e0*/  MUFU.EX2 R36, R36 ;  /* 0x0000002400247308 */ /* 0x000fe20000000800 */
[----:B-1----:R-:W-:-:S01]  /*36f0*/  FADD.FTZ R97, R94, R97 ;  /* 0x000000615e617221 */ /* 0x002fc20000010000 */
[----:B------:R-:W-:Y:S01]  /*3700*/  F2FP.SATFINITE.E4M3.F32.PACK_AB_MERGE_C R93, R94, R93, RZ ;  /* 0x0000005d5e5d723e */ /* 0x000fe200048070ff */
[----:B------:R-:W-:-:S03]  /*3710*/  IMAD.MOV.U32 R25, RZ, RZ, R55 ;  /* 0x000000ffff197224 */ /* 0x000fc600078e0037 */
[----:B------:R-:W-:Y:S02]  /*3720*/  F2FP.SATFINITE.E4M3.F32.PACK_AB_MERGE_C R139, R90, R89, R93 ;  /* 0x000000595a8b723e */ /* 0x000fe4000480705d */
[----:B------:R-:W0:Y:S01]  /*3730*/  MUFU.EX2 R75, R75 ;  /* 0x0000004b004b7308 */ /* 0x000e220000000800 */
[----:B--2---:R-:W-:-:S07]  /*3740*/  FADD.FTZ R10, R74, R97 ;  /* 0x000000614a0a7221 */ /* 0x004fce0000010000 */
[----:B------:R-:W1:Y:S08]  /*3750*/  MUFU.EX2 R95, R95 ;  /* 0x0000005f005f7308 */ /* 0x000e700000000800 */
[----:B------:R-:W2:Y:S01]  /*3760*/  MUFU.EX2 R42, R42 ;  /* 0x0000002a002a7308 */ /* 0x000ea20000000800 */
[----:B0-----:R-:W-:-:S07]  /*3770*/  FADD.FTZ R10, R75, R10 ;  /* 0x0000000a4b0a7221 */ /* 0x001fce0000010000 */
[----:B------:R0:W-:Y:S01]  /*3780*/  MUFU.EX2 R26, R66 ;  /* 0x00000042001a7308 */ /* 0x0001e20000000800 */
[----:B-1----:R-:W-:-:S07]  /*3790*/  FADD.FTZ R21, R95, R10 ;  /* 0x0000000a5f157221 */ /* 0x002fce0000010000 */
[----:B------:R-:W1:Y:S01]  /*37a0*/  MUFU.EX2 R96, R96 ;  /* 0x0000006000607308 */ /* 0x000e620000000800 */
[----:B0-----:R-:W-:-:S01]  /*37b0*/  FADD.FTZ R66, R32, R87 ;  /* 0x0000005720427221 */ /* 0x001fc20000010000 */
[----:B--2---:R-:W-:-:S03]  /*37c0*/  F2FP.SATFINITE.E4M3.F32.PACK_AB_MERGE_C R140, R42, R37, RZ ;  /* 0x000000252a8c723e */ /* 0x004fc600048070ff */
[----:B------:R-:W-:Y:S01]  /*37d0*/  FADD.FTZ R87, R33, R66 ;  /* 0x0000004221577221 */ /* 0x000fe20000010000 */
[C---:B------:R-:W-:Y:S01]  /*37e0*/  F2FP.SATFINITE.E4M3.F32.PACK_AB_MERGE_C R140, R36.reuse, R33, R140 ;  /* 0x00000021248c723e */ /* 0x040fe2000480708c */
[----:B------:R-:W-:Y:S01]  /*37f0*/  IMAD.MOV.U32 R33, RZ, RZ, R55 ;  /* 0x000000ffff217224 */ /* 0x000fe200078e0037 */
[----:B------:R-:W0:Y:S01]  /*3800*/  MUFU.EX2 R40, R40 ;  /* 0x0000002800287308 */ /* 0x000e220000000800 */
[----:B------:R-:W-:-:S01]  /*3810*/  FADD.FTZ R24, R36, R87 ;  /* 0x0000005724187221 */ /* 0x000fc20000010000 */
[----:B------:R-:W-:-:S03]  /*3820*/  IMAD.MOV.U32 R36, RZ, RZ, R55 ;  /* 0x000000ffff247224 */ /* 0x000fc600078e0037 */
[----:B------:R-:W-:Y:S01]  /*3830*/  FADD.FTZ R13, R37, R24 ;  /* 0x00000018250d7221 */ /* 0x000fe20000010000 */
[----:B------:R-:W-:Y:S02]  /*3840*/  IMAD.MOV.U32 R37, RZ, RZ, R55 ;  /* 0x000000ffff257224 */ /* 0x000fe400078e0037 */
[----:B------:R-:W2:Y:S01]  /*3850*/  MUFU.EX2 R78, R78 ;  /* 0x0000004e004e7308 */ /* 0x000ea20000000800 */
[----:B------:R-:W-:-:S01]  /*3860*/  FADD.FTZ R13, R42, R13 ;  /* 0x0000000d2a0d7221 */ /* 0x000fc20000010000 */
[C---:B-1----:R-:W-:Y:S01]  /*3870*/  FADD.FTZ R21, R96.reuse, R21 ;  /* 0x0000001560157221 */ /* 0x042fe20000010000 */
[----:B------:R-:W-:Y:S01]  /*3880*/  F2FP.SATFINITE.E4M3.F32.PACK_AB_MERGE_C R95, R96, R95, RZ ;  /* 0x0000005f605f723e */ /* 0x000fe200048070ff */
[----:B------:R-:W-:-:S03]  /*3890*/  IMAD.MOV.U32 R42, RZ, RZ, R55 ;  /* 0x000000ffff2a7224 */ /* 0x000fc600078e0037 */
[----:B------:R-:W-:Y:S01]  /*38a0*/  F2FP.SATFINITE.E4M3.F32.PACK_AB_MERGE_C R141, R75, R74, R95 ;  /* 0x0000004a4b8d723e */ /* 0x000fe2000480705f */
[----:B------:R-:W1:Y:S01]  /*38b0*/  MUFU.EX2 R79, R79 ;  /* 0x0000004f004f7308 */ /* 0x000e620000000800 */
[----:B0-----:R-:W-:-:S04]  /*38c0*/  FADD.FTZ R24, R40, R13 ;  /* 0x0000000d28187221 */ /* 0x001fc80000010000 */
[----:B------:R-:W-:-:S03]  /*38d0*/  FADD.FTZ R24, R41, R24 ;  /* 0x0000001829187221 */ /* 0x000fc60000010000 */
[----:B------:R-:W0:Y:S01]  /*38e0*/  MUFU.EX2 R82, R82 ;  /* 0x0000005200527308 */ /* 0x000e220000000800 */
[----:B--2---:R-:W-:-:S01]  /*38f0*/  FADD.FTZ R32, R78, R21 ;  /* 0x000000154e207221 */ /* 0x004fc20000010000 */
[----:B------:R-:W-:Y:S01]  /*3900*/  FADD.FTZ R29, R43, R24 ;  /* 0x000000182b1d7221 */ /* 0x000fe20000010000 */
[C---:B------:R-:W-:Y:S01]  /*3910*/  F2FP.SATFINITE.E4M3.F32.PACK_AB_MERGE_C R43, R34.reuse, R43, RZ ;  /* 0x0000002b222b723e */ /* 0x040fe200048070ff */
[----:B------:R-:W-:Y:S02]  /*3920*/  IMAD.MOV.U32 R24, RZ, RZ, R55 ;  /* 0x000000ffff187224 */ /* 0x000fe400078e0037 */
[----:B------:R-:W-:-:S01]  /*3930*/  FADD.FTZ R34, R34, R29 ;  /* 0x0000001d22227221 */ /* 0x000fc20000010000 */
[----:B------:R-:W-:Y:S01]  /*3940*/  F2FP.SATFINITE.E4M3.F32.PACK_AB_MERGE_C R142, R41, R40, R43 ;  /* 0x00000028298e723e */ /* 0x000fe2000480702b */
[----:B------:R-:W2:Y:S01]  /*3950*/  MUFU.EX2 R83, R83 ;  /* 0x0000005300537308 */ /* 0x000ea20000000800 */
[----:B-1----:R-:W-:-:S01]  /*3960*/  FADD.FTZ R21, R79, R32 ;  /* 0x000000204f157221 */ /* 0x002fc20000010000 */
[----:B------:R-:W-:-:S02]  /*3970*/  IMAD.MOV.U32 R43, RZ, RZ, R55 ;  /* 0x000000ffff2b7224 */ /* 0x000fc400078e0037 */
[--C-:B------:R-:W-:Y:S02]  /*3980*/  IMAD.MOV.U32 R41, RZ, RZ, R55.reuse ;  /* 0x000000ffff297224 */ /* 0x100fe400078e0037 */
[----:B------:R-:W-:Y:S02]  /*3990*/  IMAD.MOV.U32 R40, RZ, RZ, R55 ;  /* 0x000000ffff287224 */ /* 0x000fe400078e0037 */
[----:B------:R-:W1:Y:S01]  /*39a0*/  MUFU.EX2 R31, R31 ;  /* 0x0000001f001f7308 */ /* 0x000e620000000800 */
[----:B0-----:R-:W-:-:S01]  /*39b0*/  FADD.FTZ R6, R82, R21 ;  /* 0x0000001552067221 */ /* 0x001fc20000010000 */
[--C-:B------:R-:W-:Y:S02]  /*39c0*/  IMAD.MOV.U32 R32, RZ, RZ, R55.reuse ;  /* 0x000000ffff207224 */ /* 0x100fe400078e0037 */
[----:B------:R-:W-:-:S04]  /*39d0*/  IMAD.MOV.U32 R29, RZ, RZ, R55 ;  /* 0x000000ffff1d7224 */ /* 0x000fc800078e0037 */
[----:B------:R-:W0:Y:S01]  /*39e0*/  MUFU.EX2 R35, R35 ;  /* 0x0000002300237308 */ /* 0x000e220000000800 */
[----:B--2---:R-:W-:-:S01]  /*39f0*/  FADD.FTZ R6, R83, R6 ;  /* 0x0000000653067221 */ /* 0x004fc20000010000 */
[----:B------:R-:W-:-:S03]  /*3a00*/  F2FP.SATFINITE.E4M3.F32.PACK_AB_MERGE_C R82, R83, R82, RZ ;  /* 0x000000525352723e */ /* 0x000fc600048070ff */
[----:B------:R-:W-:Y:S01]  /*3a10*/  FADD.FTZ R11, R5, R6 ;  /* 0x00000006050b7221 */ /* 0x000fe20000010000 */
[----:B------:R-:W-:Y:S02]  /*3a20*/  F2FP.SATFINITE.E4M3.F32.PACK_AB_MERGE_C R143, R79, R78, R82 ;  /* 0x0000004e4f8f723e */ /* 0x000fe40004807052 */
[----:B------:R-:W2:Y:S01]  /*3a30*/  MUFU.EX2 R59, R59 ;  /* 0x0000003b003b7308 */ /* 0x000ea20000000800 */
[----:B-1----:R-:W-:-:S01]  /*3a40*/  FADD.FTZ R7, R31, R34 ;  /* 0x000000221f077221 */ /* 0x002fc20000010000 */
[----:B------:R-:W-:Y:S01]  /*3a50*/  FADD.FTZ R12, R58, R11 ;  /* 0x0000000b3a0c7221 */ /* 0x000fe20000010000 */
[----:B------:R-:W-:Y:S02]  /*3a60*/  IMAD.MOV.U32 R34, RZ, RZ, R55 ;  /* 0x000000ffff227224 */ /* 0x000fe400078e0037 */
[----:B------:R-:W-:-:S03]  /*3a70*/  FADD.FTZ R6, R38, R7 ;  /* 0x0000000726067221 */ /* 0x000fc60000010000 */
[----:B------:R-:W1:Y:S01]  /*3a80*/  MUFU.EX2 R44, R44 ;  /* 0x0000002c002c7308 */ /* 0x000e620000000800 */
[----:B0-----:R-:W-:-:S07]  /*3a90*/  FADD.FTZ R7, R35, R6 ;  /* 0x0000000623077221 */ /* 0x001fce0000010000 */
[----:B------:R-:W0:Y:S01]  /*3aa0*/  MUFU.EX2 R62, R62 ;  /* 0x0000003e003e7308 */ /* 0x000e220000000800 */
[----:B--2---:R-:W-:-:S07]  /*3ab0*/  FADD.FTZ R11, R59, R12 ;  /* 0x0000000c3b0b7221 */ /* 0x004fce0000010000 */
[----:B------:R-:W2:Y:S01]  /*3ac0*/  MUFU.EX2 R39, R39 ;  /* 0x0000002700277308 */ /* 0x000ea20000000800 */
[C---:B-1----:R-:W-:Y:S01]  /*3ad0*/  F2FP.SATFINITE.E4M3.F32.PACK_AB_MERGE_C R35, R44.reuse, R35, RZ ;  /* 0x000000232c23723e */ /* 0x042fe200048070ff */
[----:B------:R-:W-:-:S03]  /*3ae0*/  FADD.FTZ R44, R44, R7 ;  /* 0x000000072c2c7221 */ /* 0x000fc60000010000 */
[----:B------:R-:W-:Y:S01]  /*3af0*/  F2FP.SATFINITE.E4M3.F32.PACK_AB_MERGE_C R144, R38, R31, R35 ;  /* 0x0000001f2690723e */ /* 0x000fe20004807023 */
[----:B------:R-:W-:Y:S02]  /*3b00*/  IMAD.MOV.U32 R38, RZ, RZ, R55 ;  /* 0x000000ffff267224 */ /* 0x000fe400078e0037 */
[----:B------:R-:W1:Y:S01]  /*3b10*/  MUFU.EX2 R56, R56 ;  /* 0x0000003800387308 */ /* 0x000e620000000800 */
[----:B0-----:R-:W-:-:S01]  /*3b20*/  FADD.FTZ R11, R62, R11 ;  /* 0x0000000b3e0b7221 */ /* 0x001fc20000010000 */
[----:B------:R-:W-:Y:S01]  /*3b30*/  F2FP.SATFINITE.E4M3.F32.PACK_AB_MERGE_C R59, R62, R59, RZ ;  /* 0x0000003b3e3b723e */ /* 0x000fe200048070ff */
[----:B------:R-:W-:Y:S02]  /*3b40*/  IMAD.MOV.U32 R35, RZ, RZ, R55 ;  /* 0x000000ffff237224 */ /* 0x000fe400078e0037 */
[----:B------:R-:W-:Y:S01]  /*3b50*/  FADD.FTZ R6, R26, R11 ;  /* 0x0000000b1a067221 */ /* 0x000fe20000010000 */
[----:B------:R-:W-:Y:S01]  /*3b60*/  F2FP.SATFINITE.E4M3.F32.PACK_AB_MERGE_C R145, R58, R5, R59 ;  /* 0x000000053a91723e */ /* 0x000fe2000480703b */
[----:B------:R-:W-:Y:S01]  /*3b70*/  IMAD.MOV.U32 R31, RZ, RZ, R55 ;  /* 0x000000ffff1f7224 */ /* 0x000fe200078e0037 */
[----:B------:R-:W0:Y:S01]  /*3b80*/  MUFU.EX2 R57, R57 ;  /* 0x0000003900397308 */ /* 0x000e220000000800 */
[----:B--2---:R-:W-:-:S01]  /*3b90*/  FADD.FTZ R7, R39, R44 ;  /* 0x0000002c27077221 */ /* 0x004fc20000010000 */
[----:B------:R-:W-:-:S06]  /*3ba0*/  IMAD.MOV.U32 R44, RZ, RZ, R55 ;  /* 0x000000ffff2c7224 */ /* 0x000fcc00078e0037 */
[----:B------:R-:W2:Y:S01]  /*3bb0*/  MUFU.EX2 R27, R67 ;  /* 0x00000043001b7308 */ /* 0x000ea20000000800 */
[----:B-1----:R-:W-:-:S07]  /*3bc0*/  FADD.FTZ R12, R56, R7 ;  /* 0x00000007380c7221 */ /* 0x002fce0000010000 */
[----:B------:R-:W1:Y:S01]  /*3bd0*/  MUFU.EX2 R9, R70 ;  /* 0x0000004600097308 */ /* 0x000e620000000800 */
[----:B0-----:R-:W-:Y:S01]  /*3be0*/  F2FP.SATFINITE.E4M3.F32.PACK_AB_MERGE_C R7, R60, R57, RZ ;  /* 0x000000393c07723e */ /* 0x001fe200048070ff */
[----:B------:R-:W-:-:S03]  /*3bf0*/  FADD.FTZ R57, R57, R12 ;  /* 0x0000000c39397221 */ /* 0x000fc60000010000 */
[----:B------:R-:W-:Y:S01]  /*3c00*/  F2FP.SATFINITE.E4M3.F32.PACK_AB_MERGE_C R146, R56, R39, R7 ;  /* 0x000000273892723e */ /* 0x000fe20004807007 */
[----:B------:R-:W-:-:S01]  /*3c10*/  FADD.FTZ R60, R60, R57 ;  /* 0x000000393c3c7221 */ /* 0x000fc20000010000 */
[----:B------:R-:W-:Y:S01]  /*3c20*/  IMAD.MOV.U32 R39, RZ, RZ, R55 ;  /* 0x000000ffff277224 */ /* 0x000fe200078e0037 */
[----:B------:R-:W0:Y:S01]  /*3c30*/  MUFU.EX2 R14, R71 ;  /* 0x00000047000e7308 */ /* 0x000e220000000800 */
[----:B--2---:R-:W-:-:S07]  /*3c40*/  FADD.FTZ R6, R27, R6 ;  /* 0x000000061b067221 */ /* 0x004fce0000010000 */
[----:B------:R-:W2:Y:S01]  /*3c50*/  MUFU.EX2 R61, R61 ;  /* 0x0000003d003d7308 */ /* 0x000ea20000000800 */
[----:B-1----:R-:W-:-:S07]  /*3c60*/  FADD.FTZ R7, R9, R6 ;  /* 0x0000000609077221 */ /* 0x002fce0000010000 */
[----:B------:R-:W1:Y:S01]  /*3c70*/  MUFU.EX2 R10, R63 ;  /* 0x0000003f000a7308 */ /* 0x000e620000000800 */
[----:B0-----:R-:W-:-:S01]  /*3c80*/  FADD.FTZ R7, R14, R7 ;  /* 0x000000070e077221 */ /* 0x001fc20000010000 */
[----:B------:R-:W-:-:S04]  /*3c90*/  F2FP.SATFINITE.E4M3.F32.PACK_AB_MERGE_C R11, R14, R9, RZ ;  /* 0x000000090e0b723e */ /* 0x000fc800048070ff */
[----:B------:R-:W-:Y:S01]  /*3ca0*/  F2FP.SATFINITE.E4M3.F32.PACK_AB_MERGE_C R147, R27, R26, R11 ;  /* 0x0000001a1b93723e */ /* 0x000fe2000480700b */
[----:B------:R-:W-:Y:S01]  /*3cb0*/  IMAD.MOV.U32 R27, RZ, RZ, R55 ;  /* 0x000000ffff1b7224 */ /* 0x000fe200078e0037 */
[----:B------:R-:W0:Y:S01]  /*3cc0*/  MUFU.EX2 R48, R48 ;  /* 0x0000003000307308 */ /* 0x000e220000000800 */
[----:B--2---:R-:W-:-:S01]  /*3cd0*/  FADD.FTZ R9, R61, R60 ;  /* 0x0000003c3d097221 */ /* 0x004fc20000010000 */
[----:B------:R-:W-:-:S06]  /*3ce0*/  IMAD.MOV.U32 R26, RZ, RZ, R55 ;  /* 0x000000ffff1a7224 */ /* 0x000fcc00078e0037 */
[----:B------:R-:W2:Y:S01]  /*3cf0*/  MUFU.EX2 R13, R86 ;  /* 0x00000056000d7308 */ /* 0x000ea20000000800 */
[----:B-1----:R-:W-:-:S07]  /*3d00*/  FADD.FTZ R6, R10, R7 ;  /* 0x000000070a067221 */ /* 0x002fce0000010000 */
[----:B------:R-:W-:Y:S01]  /*3d10*/  MUFU.EX2 R54, R54 ;  /* 0x0000003600367308 */ /* 0x000fe20000000800 */
[----:B0-----:R-:W-:-:S07]  /*3d20*/  FADD.FTZ R9, R48, R9 ;  /* 0x0000000930097221 */ /* 0x001fce0000010000 */
        /* <DEDUP_REMOVED lines=11> */
[----:B------:R-:W-:-:S06]  /*3de0*/  IMAD.MOV.U32 R48, RZ, RZ, R55 ;  /* 0x000000ffff307224 */ /* 0x000fcc00078e0037 */
[----:B------:R-:W1:Y:S01]  /*3df0*/  MUFU.EX2 R53, R53 ;  /* 0x0000003500357308 */ /* 0x000e620000000800 */
[----:B--2---:R-:W-:-:S01]  /*3e00*/  FADD.FTZ R6, R51, R6 ;  /* 0x0000000633067221 */ /* 0x004fc20000010000 */
[----:B------:R-:W-:Y:S01]  /*3e10*/  F2FP.SATFINITE.E4M3.F32.PACK_AB_MERGE_C R30, R51, R30, RZ ;  /* 0x0000001e331e723e */ /* 0x000fe200048070ff */
[----:B------:R-:W-:-:S03]  /*3e20*/  IMAD.MOV.U32 R51, RZ, RZ, R55 ;  /* 0x000000ffff337224 */ /* 0x000fc600078e0037 */
        /* <DEDUP_REMOVED lines=13> */
[C---:B--2---:R-:W-:Y:S01]  /*3f00*/  F2FP.SATFINITE.E4M3.F32.PACK_AB_MERGE_C R9, R46.reuse, R47, RZ ;  /* 0x0000002f2e09723e */ /* 0x044fe200048070ff */
[----:B------:R-:W-:Y:S01]  /*3f10*/  FADD.FTZ R7, R46, R7 ;  /* 0x000000072e077221 */ /* 0x000fe20000010000 */
[----:B------:R-:W-:Y:S02]  /*3f20*/  IMAD.MOV.U32 R47, RZ, RZ, R55 ;  /* 0x000000ffff2f7224 */ /* 0x000fe400078e0037 */
[----:B------:R-:W-:Y:S01]  /*3f30*/  F2FP.SATFINITE.E4M3.F32.PACK_AB_MERGE_C R150, R45, R50, R9 ;  /* 0x000000322d96723e */ /* 0x000fe20004807009 */
[--C-:B------:R-:W-:Y:S02]  /*3f40*/  IMAD.MOV.U32 R50, RZ, RZ, R55.reuse ;  /* 0x000000ffff327224 */ /* 0x100fe400078e0037 */
[--C-:B------:R-:W-:Y:S02]  /*3f50*/  IMAD.MOV.U32 R46, RZ, RZ, R55.reuse ;  /* 0x000000ffff2e7224 */ /* 0x100fe400078e0037 */
[----:B------:R-:W-:Y:S01]  /*3f60*/  IMAD.MOV.U32 R45, RZ, RZ, R55 ;  /* 0x000000ffff2d7224 */ /* 0x000fe200078e0037 */
[----:B0-----:R-:W-:Y:S01]  /*3f70*/  F2FP.SATFINITE.E4M3.F32.PACK_AB_MERGE_C R5, R64, R73, RZ ;  /* 0x000000494005723e */ /* 0x001fe200048070ff */
[----:B------:R-:W-:-:S03]  /*3f80*/  FADD.FTZ R73, R73, R6 ;  /* 0x0000000649497221 */ /* 0x000fc60000010000 */
[----:B------:R-:W-:Y:S01]  /*3f90*/  F2FP.SATFINITE.E4M3.F32.PACK_AB_MERGE_C R151, R72, R53, R5 ;  /* 0x000000354897723e */ /* 0x000fe20004807005 */
[----:B------:R-:W-:-:S01]  /*3fa0*/  FADD.FTZ R6, R64, R73 ;  /* 0x0000004940067221 */ /* 0x000fc20000010000 */
        /* <DEDUP_REMOVED lines=23> */
.L_x_10903:
[----:B------:R-:W-:-:S04]  /*4120*/  UISETP.NE.AND UP0, UPT, UR16, 0x1, UPT ;  /* 0x000000011000788c */ /* 0x000fc8000bf05270 */
[----:B------:R-:W-:-:S04]  /*4130*/  USEL UR42, URZ, 0x1, UP0 ;  /* 0x000000013f2a7887 */ /* 0x000fc80008000000 */
[----:B------:R-:W-:Y:S01]  /*4140*/  ULOP3.LUT UR42, UR17, UR42, URZ, 0x3c, !UPT ;  /* 0x0000002a112a7292 */ /* 0x000fe2000f8e3c3f */
[----:B------:R-:W-:Y:S11]  /*4150*/  @!P0 BRA `(.L_x_10894) ;  /* 0x0000000000048947 */ /* 0x000ff60003800000 */
[----:B------:R-:W-:Y:S01]  /*4160*/  BPT.TRAP 0x1 ;  /* 0x000000040000795c */ /* 0x000fe20000300000 */
.L_x_10894:
[----:B------:R-:W0:Y:S01]  /*4170*/  S2UR UR6, SR_CgaCtaId ;  /* 0x00000000000679c3 */ /* 0x000e220000008800 */
[----:B------:R-:W-:Y:S01]  /*4180*/  UIADD3 UR43, UR16, 0x1, URZ ;  /* 0x00000001102b7890 */ /* 0x000fe2000fffe03f */
[----:B------:R-:W-:Y:S01]  /*4190*/  MOV R5, 0x400 ;  /* 0x0000040000057802 */ /* 0x000fe20000000f00 */
[----:B------:R-:W-:Y:S02]  /*41a0*/  IMAD.U32 R4, RZ, RZ, UR42 ;  /* 0x0000002aff047e24 */ /* 0x000fe4000f8e00ff */
[----:B------:R-:W-:-:S03]  /*41b0*/  UISETP.NE.AND UP0, UPT, UR43, 0x2, UPT ;  /* 0x000000022b00788c */ /* 0x000fc6000bf05270 */
[----:B------:R-:W-:Y:S01]  /*41c0*/  SHF.L.U32 R4, R4, 0x1f, RZ ;  /* 0x0000001f04047819 */ /* 0x000fe200000006ff */
[----:B------:R-:W-:Y:S01]  /*41d0*/  USEL UR43, UR43, URZ, UP0 ;  /* 0x0000003f2b2b7287 */ /* 0x000fe20008000000 */
[----:B0-----:R-:W-:-:S05]  /*41e0*/  IMAD.U32 R2, RZ, RZ, UR6 ;  /* 0x00000006ff027e24 */ /* 0x001fca000f8e00ff */
[----:B------:R-:W-:Y:S01]  /*41f0*/  LEA R0, R2, R5, 0x18 ;  /* 0x0000000502007211 */ /* 0x000fe200078ec0ff */
[----:B------:R-:W-:-:S04]  /*4200*/  IMAD.U32 R5, RZ, RZ, UR43 ;  /* 0x0000002bff057e24 */ /* 0x000fc8000f8e00ff */
[----:B------:R-:W-:-:S04]  /*4210*/  IMAD R5, R5, 0x8, R0 ;  /* 0x0000000805057824 */ /* 0x000fc800078e0200 */
[----:B------:R0:W1:Y:S01]  /*4220*/  SYNCS.PHASECHK.TRANS64.TRYWAIT P1, [R5+URZ+0x13230], R4 ;  /* 0x01323004050075a7 */ /* 0x000062000802017f */
[----:B------:R-:W-:Y:S05]  /*4230*/  @!P0 BRA `(.L_x_10895) ;  /* 0x0000000000048947 */ /* 0x000fea0003800000 */
[----:B------:R-:W-:Y:S01]  /*4240*/  BPT.TRAP 0x1 ;  /* 0x000000040000795c */ /* 0x000fe20000300000 */
.L_x_10895:
[----:B-1----:R-:W-:Y:S05]  /*4250*/  @P1 BRA `(.L_x_10896) ;  /* 0x0000000000081947 */ /* 0x002fea0003800000 */
[----:B------:R-:W1:Y:S02]  /*4260*/  SYNCS.PHASECHK.TRANS64.TRYWAIT P1, [R5+URZ+0x13230], R4 ;  /* 0x01323004050075a7 */ /* 0x000e64000802017f */
[----:B-1----:R-:W-:Y:S05]  /*4270*/  @!P1 BRA `(.L_x_10897) ;  /* 0x0000009000b89947 */ /* 0x002fea0003800000 */
.L_x_10896:
        /* <DEDUP_REMOVED lines=64> */
.L_x_10898:
[----:B------:R-:W-:Y:S01]  /*4680*/  R2UR UR9, R0 ;  /* 0x00000000000972ca */ /* 0x000fe200000e0000 */
[----:B01----:R-:W-:-:S05]  /*4690*/  IMAD.U32 R4, RZ, RZ, UR17 ;  /* 0x00000011ff047e24 */ /* 0x003fca000f8e00ff */
[----:B------:R-:W-:-:S07]  /*46a0*/  SHF.L.U32 R4, R4, 0x1f, RZ ;  /* 0x0000001f04047819 */ /* 0x000fce00000006ff */
[----:B------:R-:W-:-:S09]  /*46b0*/  ULEA UR9, UR16, UR9, 0x3 ;  /* 0x0000000910097291 */ /* 0x000fd2000f8e183f */
[----:B------:R0:W1:Y:S01]  /*46c0*/  SYNCS.PHASECHK.TRANS64.TRYWAIT P1, [UR9+0x13250], R4 ;  /* 0x01325004ff0075a7 */ /* 0x0000620008020149 */
[----:B------:R-:W-:Y:S05]  /*46d0*/  @!P0 BRA `(.L_x_10899) ;  /* 0x0000000000048947 */ /* 0x000fea0003800000 */
[----:B------:R-:W-:Y:S01]  /*46e0*/  BPT.TRAP 0x1 ;  /* 0x000000040000795c */ /* 0x000fe20000300000 */
.L_x_10899:
[----:B-1----:R-:W-:Y:S05]  /*46f0*/  @P1 BRA `(.L_x_10900) ;  /* 0x0000000000081947 */ /* 0x002fea0003800000 */
[----:B------:R-:W1:Y:S02]  /*4700*/  SYNCS.PHASECHK.TRANS64.TRYWAIT P1, [UR9+0x13250], R4 ;  /* 0x01325004ff0075a7 */ /* 0x000e640008020149 */
[----:B-1----:R-:W-:Y:S05]  /*4710*/  @!P1 BRA `(.L_x_10901) ;  /* 0x0000008c00a49947 */ /* 0x002fea0003800000 */
.L_x_10900:
[----:B01----:R-:W-:Y:S01]  /*4720*/  FMNMX.FTZ R4, R120, R9, !PT ;  /* 0x0000000978047209 */ /* 0x003fe20007810000 */
[----:B------:R-:W-:Y:S01]  /*4730*/  WARPGROUP.ARRIVE ;  /* 0x00000000000079c5 */ /* 0x000fe20000000000 */
[----:B------:R-:W-:Y:S01]  /*4740*/  R2UR UR6, R0 ;  /* 0x00000000000672ca */ /* 0x000fe200000e0000 */
[----:B------:R-:W-:Y:S01]  /*4750*/  UMOV UR7, 0xc0000010 ;  /* 0xc000001000077882 */ /* 0x000fe20000000000 */
[----:B------:R-:W-:Y:S01]  /*4760*/  FMNMX.FTZ R13, R121, R4, !PT ;  /* 0x00000004790d7209 */ /* 0x000fe20007810000 */
[----:B------:R-:W-:Y:S01]  /*4770*/  IMAD.U32 R21, RZ, RZ, UR47 ;  /* 0x0000002fff157e24 */ /* 0x000fe2000f8e00ff */
[----:B------:R-:W-:-:S04]  /*4780*/  FMNMX.FTZ R4, R122, R11, !PT ;  /* 0x0000000b7a047209 */ /* 0x000fc80007810000 */
        /* <DEDUP_REMOVED lines=92> */
[----:B0-----:R-:W-:Y:S01]  /*4d50*/  LOP3.LUT P1, RZ, R155, 0x7f, RZ, 0xc0, !PT ;  /* 0x0000007f9bff7812 */ /* 0x001fe2000782c0ff */
[----:B------:R-:W0:Y:S04]  /*4d60*/  SHFL.BFLY PT, R13, R10, 0x2, 0x1f ;  /* 0x0c401f000a0d7f89 */ /* 0x000e2800000e0000 */
[----:B------:R-:W1:Y:S01]  /*4d70*/  SHFL.BFLY PT, R15, R12, 0x2, 0x1f ;  /* 0x0c401f000c0f7f89 */ /* 0x000e6200000e0000 */
[----:B0-----:R-:W-:-:S02]  /*4d80*/  FMNMX.FTZ R13, R10, R13, !PT ;  /* 0x0000000d0a0d7209 */ /* 0x001fc40007810000 */
[----:B-1----:R-:W-:-:S03]  /*4d90*/  FMNMX.FTZ R15, R12, R15, !PT ;  /* 0x0000000f0c0f7209 */ /* 0x002fc60007810000 */
[----:B------:R-:W0:Y:S04]  /*4da0*/  SHFL.BFLY PT, R4, R13, 0x1, 0x1f ;  /* 0x0c201f000d047f89 */ /* 0x000e2800000e0000 */
[----:B------:R-:W1:Y:S01]  /*4db0*/  SHFL.BFLY PT, R8, R15, 0x1, 0x1f ;  /* 0x0c201f000f087f89 */ /* 0x000e6200000e0000 */
[----:B------:R-:W-:Y:S02]  /*4dc0*/  WARPGROUP.DEPBAR.LE gsb0, 0x0 ;  /* 0x00008000000079c5 */ /* 0x000fe40000010000 */
[----:B------:R-:W-:-:S06]  /*4dd0*/  WARPGROUP.ARRIVE ;  /* 0x00000000000079c5 */ /* 0x000fcc0000000000 */
[----:B------:R-:W-:Y:S01]  /*4de0*/  QGMMA.64x64x32.F32.E4M3.E4M3 R24, R140, gdesc[UR4], R24, gsb0 ;  /* 0x00e000048c187df3 */ /* 0x000fe20008000818 */
[----:B------:R-:W-:Y:S01]  /*4df0*/  UIADD3 UR6, UR8, 0x180, URZ ;  /* 0x0000018008067890 */ /* 0x000fe2000fffe03f */
[----:B------:R-:W-:Y:S01]  /*4e00*/  UMOV UR7, 0xc0000010 ;  /* 0xc000001000077882 */ /* 0x000fe20000000000 */
[----:B------:R-:W-:Y:S01]  /*4e10*/  UIADD3 UR8, UR8, 0x200, URZ ;  /* 0x0000020008087890 */ /* 0x000fe2000fffe03f */
        /* <DEDUP_REMOVED lines=61> */
[----:B------:R-:W-:-:S02]  /*51f0*/  WARPGROUP.DEPBAR.LE gsb0, 0x0 ;  /* 0x00008000000079c5 */ /* 0x000fc40000010000 */
[----:B------:R-:W-:Y:S01]  /*5200*/  MUFU.EX2 R9, R9 ;  /* 0x0000000900097308 */ /* 0x000fe20000000800 */
[----:B------:R-:W-:Y:S01]  /*5210*/  WARPGROUP.ARRIVE ;  /* 0x00000000000079c5 */ /* 0x000fe20000000000 */
[--C-:B------:R-:W-:Y:S01]  /*5220*/  FFMA.FTZ R110, R110, UR47, -R69.reuse ;  /* 0x0000002f6e6e7c23 */ /* 0x100fe20008010845 */
[----:B------:R-:W-:-:S01]  /*5230*/  FFMA.FTZ R111, R111, UR47, -R69 ;  /* 0x0000002f6f6f7c23 */ /* 0x000fc20008010845 */
[--C-:B------:R-:W-:Y:S01]  /*5240*/  FFMA.FTZ R114, R114, UR47, -R69.reuse ;  /* 0x0000002f72727c23 */ /* 0x100fe20008010845 */
[----:B------:R-:W-:-:S01]  /*5250*/  FFMA.FTZ R115, R115, UR47, -R69 ;  /* 0x0000002f73737c23 */ /* 0x000fc20008010845 */
[----:B------:R-:W-:Y:S01]  /*5260*/  FFMA.FTZ R118, R118, UR47, -R69 ;  /* 0x0000002f76767c23 */ /* 0x000fe20008010845 */
[----:B------:R-:W-:Y:S01]  /*5270*/  QGMMA.64x64x32.F32.E4M3.E4M3 R24, R144, gdesc[UR4], R24, gsb0 ;  /* 0x00e0000490187df3 */ /* 0x000fe20008000818 */
        /* <DEDUP_REMOVED lines=13> */
[----:B------:R-:W-:Y:S01]  /*5350*/  UMOV UR6, UR8 ;  /* 0x0000000800067c82 */ /* 0x000fe20008000000 */
        /* <DEDUP_REMOVED lines=171> */
[----:B0-----:R-:W-:-:S07]  /*5e10*/  FADD.FTZ R130, R67, R130 ;  /* 0x0000008243827221 */ /* 0x001fce0000010000 */
[----:B------:R-:W0:Y:S01]  /*5e20*/  MUFU.EX2 R11, R11 ;  /* 0x0000000b000b7308 */ /* 0x000e220000000800 */
[----:B--2---:R-:W-:-:S04]  /*5e30*/  FADD.FTZ R7, R65, R6 ;  /* 0x0000000641077221 */ /* 0x004fc80000010000 */
[----:B-1----:R-:W-:-:S03]  /*5e40*/  FADD.FTZ R6, R68, R7 ;  /* 0x0000000744067221 */ /* 0x002fc60000010000 */
[----:B------:R-:W1:Y:S01]  /*5e50*/  MUFU.EX2 R70, R70 ;  /* 0x0000004600467308 */ /* 0x000e620000000800 */
[----:B---3--:R-:W-:-:S01]  /*5e60*/  FADD.FTZ R69, R5, R130 ;  /* 0x0000008205457221 */ /* 0x008fc20000010000 */
[----:B0-----:R-:W-:-:S03]  /*5e70*/  FADD.FTZ R7, R11, R6 ;  /* 0x000000060b077221 */ /* 0x001fc60000010000 */
[----:B-1----:R-:W-:Y:S01]  /*5e80*/  FADD.FTZ R6, R70, R69 ;  /* 0x0000004546067221 */ /* 0x002fe20000010000 */
[----:B------:R-:W-:Y:S06]  /*5e90*/  @!P0 BRA `(.L_x_10902) ;  /* 0x0000000000048947 */ /* 0x000fec0003800000 */
[----:B------:R-:W-:Y:S01]  /*5ea0*/  BPT.TRAP 0x1 ;  /* 0x000000040000795c */ /* 0x000fe20000300000 */
.L_x_10902:
[----:B------:R-:W-:Y:S01]  /*5eb0*/  R2UR UR7, R2 ;  /* 0x00000000020772ca */ /* 0x000fe200000e0000 */
[----:B------:R-:W-:Y:S01]  /*5ec0*/  UIADD3 UR6, UR9, 0x13260, URZ ;  /* 0x0001326009067890 */ /* 0x000fe2000fffe03f */
[----:B------:R-:W-:Y:S01]  /*5ed0*/  ISETP.LT.AND P1, PT, RZ, UR51, PT ;  /* 0x00000033ff007c0c */ /* 0x000fe2000bf21270 */
        /* <DEDUP_REMOVED lines=10> */
[----:B------:R-:W-:Y:S01]  /*5f80*/  UPRMT UR6, UR7, 0x654, UR6 ;  /* 0x0000065407067896 */ /* 0x000fe20008000006 */
[----:B------:R-:W-:Y:S01]  /*5f90*/  F2FP.SATFINITE.E4M3.F32.PACK_AB_MERGE_C R108, R109, R108, RZ ;  /* 0x0000006c6d6c723e */ /* 0x000fe200048070ff */
[----:B------:R-:W-:Y:S01]  /*5fa0*/  UIADD3 UR7, UR51, -0x1, URZ ;  /* 0xffffffff33077890 */ /* 0x000fe2000fffe03f */
        /* <DEDUP_REMOVED lines=68> */
.L_x_10893:
[----:B------:R-:W-:Y:S06]  /*63f0*/  BAR.ARV 0x8, 0x200 ;  /* 0x0208000000007b1d */ /* 0x000fec0000002000 */
[----:B------:R-:W-:Y:S05]  /*6400*/  @!P0 BRA `(.L_x_10904) ;  /* 0x0000000000048947 */ /* 0x000fea0003800000 */
[----:B------:R-:W-:Y:S01]  /*6410*/  BPT.TRAP 0x1 ;  /* 0x000000040000795c */ /* 0x000fe20000300000 */
.L_x_10904:
[----:B------:R-:W-:Y:S02]  /*6420*/  IMAD.U32 R3, RZ, RZ, UR43 ;  /* 0x0000002bff037e24 */ /* 0x000fe4000f8e00ff */
[----:B------:R-:W-:Y:S02]  /*6430*/  IMAD.U32 R5, RZ, RZ, UR42 ;  /* 0x0000002aff057e24 */ /* 0x000fe4000f8e00ff */
[----:B------:R-:W-:-:S03]  /*6440*/  IMAD R20, R3, 0x8, R0 ;  /* 0x0000000803147824 */ /* 0x000fc600078e0200 */
[----:B------:R-:W-:-:S04]  /*6450*/  SHF.L.U32 R3, R5, 0x1f, RZ ;  /* 0x0000001f05037819 */ /* 0x000fc800000006ff */
[----:B------:R0:W1:Y:S01]  /*6460*/  SYNCS.PHASECHK.TRANS64.TRYWAIT P1, [R20+URZ+0x13250], R3 ;  /* 0x01325003140075a7 */ /* 0x000062000802017f */
[----:B------:R-:W-:Y:S05]  /*6470*/  @!P0 BRA `(.L_x_10905) ;  /* 0x0000000000048947 */ /* 0x000fea0003800000 */
[----:B------:R-:W-:Y:S01]  /*6480*/  BPT.TRAP 0x1 ;  /* 0x000000040000795c */ /* 0x000fe20000300000 */
.L_x_10905:
[----:B------:R-:W-:Y:S01]  /*6490*/  VIADD R0, R0, 0x1000 ;  /* 0x0000100000007836 */ /* 0x000fe20000000000 */
[----:B-1----:R-:W-:Y:S06]  /*64a0*/  @P1 BRA `(.L_x_10906) ;  /* 0x0000000000081947 */ /* 0x002fec0003800000 */
[----:B------:R-:W1:Y:S02]  /*64b0*/  SYNCS.PHASECHK.TRANS64.TRYWAIT P1, [R20+URZ+0x13250], R3 ;  /* 0x01325003140075a7 */ /* 0x000e64000802017f */
[----:B-1----:R-:W-:Y:S05]  /*64c0*/  @!P1 BRA `(.L_x_10907) ;  /* 0x0000007000509947 */ /* 0x002fea0003800000 */
.L_x_10906:
[----:B------:R-:W-:Y:S01]  /*64d0*/  SHF.R.U32.HI R0, RZ, 0x4, R0 ;  /* 0x00000004ff007819 */ /* 0x000fe20000011600 */
[----:B------:R-:W-:Y:S01]  /*64e0*/  IMAD.U32 R11, RZ, RZ, UR43 ;  /* 0x0000002bff0b7e24 */ /* 0x000fe2000f8e00ff */
[----:B------:R-:W-:Y:S05]  /*64f0*/  WARPSYNC.ALL ;  /* 0x0000000000007948 */ /* 0x000fea0003800000 */
[----:B------:R-:W-:Y:S01]  /*6500*/  LOP3.LUT R0, R0, 0x3fff, RZ, 0xc0, !PT ;  /* 0x00003fff00007812 */ /* 0x000fe200078ec0ff */
[----:B------:R-:W-:Y:S01]  /*6510*/  WARPGROUP.ARRIVE ;  /* 0x00000000000079c5 */ /* 0x000fe20000000000 */
[----:B------:R-:W-:Y:S01]  /*6520*/  ULDC.64 UR10, c[0x0][0x9a0] ;  /* 0x00026800000a7ab9 */ /* 0x000fe20000000a00 */
[----:B------:R-:W-:Y:S01]  /*6530*/  IMAD.MOV.U32 R5, RZ, RZ, 0x3f800000 ;  /* 0x3f800000ff057424 */ /* 0x000fe200078e00ff */
[----:B------:R-:W-:Y:S01]  /*6540*/  LOP3.LUT R0, R0, 0x10000, RZ, 0xfc, !PT ;  /* 0x0001000000007812 */ /* 0x000fe200078efcff */
[----:B------:R-:W-:-:S04]  /*6550*/  UISETP.NE.U32.AND UP0, UPT, UR10, URZ, UPT ;  /* 0x0000003f0a00728c */ /* 0x000fc8000bf05070 */
[----:B------:R-:W-:Y:S01]  /*6560*/  IMAD R10, R11, 0x280, R0 ;  /* 0x000002800b0a7824 */ /* 0x000fe200078e0200 */
[----:B------:R-:W-:Y:S01]  /*6570*/  UISETP.NE.AND.EX UP0, UPT, UR11, URZ, UPT, UP0 ;  /* 0x0000003f0b00728c */ /* 0x000fe2000bf05300 */
[----:B------:R-:W-:-:S03]  /*6580*/  IMAD.MOV.U32 R11, RZ, RZ, -0x3ffffff0 ;  /* 0xc0000010ff0b7424 */ /* 0x000fc600078e00ff */
[----:B------:R-:W-:Y:S02]  /*6590*/  R2UR UR6, R10 ;  /* 0x000000000a0672ca */ /* 0x000fe400000e0000 */
[----:B------:R-:W-:Y:S02]  /*65a0*/  R2UR UR7, R11 ;  /* 0x000000000b0772ca */ /* 0x000fe400000e0000 */
[----:B------:R-:W-:-:S03]  /*65b0*/  PLOP3.LUT P1, PT, PT, PT, UP0, 0x80, 0x0 ;  /* 0x000000000000781c */ /* 0x000fc60003f2f008 */
[----:B------:R-:W-:Y:S01]  /*65c0*/  @UP0 ULDC.64 UR12, c[0x0][0x9c8] ;  /* 0x00027200000c0ab9 */ /* 0x000fe20000000a00 */
[----:B------:R-:W-:Y:S02]  /*65d0*/  @UP0 USHF.R.S32.HI UR9, URZ, 0x1f, UR50 ;  /* 0x0000001f3f090899 */ /* 0x000fe40008011432 */
[----:B------:R-:W-:Y:S02]  /*65e0*/  @UP0 UIMAD UR8, UR46, UR12, URZ ;  /* 0x0000000c2e0802a4 */ /* 0x000fe4000f8e023f */
[----:B------:R-:W-:Y:S02]  /*65f0*/  @UP0 UIMAD.WIDE.U32 UR4, UR45, UR12, URZ ;  /* 0x0000000c2d0402a5 */ /* 0x000fe4000f8e003f */
[----:B------:R-:W-:-:S07]  /*6600*/  @UP0 UIMAD UR8, UR45, UR13, UR8 ;  /* 0x0000000d2d0802a4 */ /* 0x000fce000f8e0208 */
[----:B------:R-:W-:Y:S01]  /*6610*/  QGMMA.64x64x32.F32.E4M3.E4M3 R24, R152, gdesc[UR4], R24, gsb0 ;  /* 0x00e0000498187df3 */ /* 0x000fe20008000818 */
        /* <DEDUP_REMOVED lines=8> */
[----:B------:R-:W-:Y:S02]  /*66a0*/  VIADD R12, R10, 0x80 ;  /* 0x000000800a0c7836 */ /* 0x000fe40000000000 */
[----:B------:R-:W-:Y:S01]  /*66b0*/  @UP0 UMOV UR4, UR6 ;  /* 0x0000000600040c82 */ /* 0x000fe20008000000 */
[----:B------:R-:W-:Y:S02]  /*66c0*/  IMAD.MOV.U32 R13, RZ, RZ, -0x3ffffff0 ;  /* 0xc0000010ff0d7424 */ /* 0x000fe400078e00ff */
[----:B------:R-:W-:Y:S02]  /*66d0*/  IMAD.U32 R14, RZ, RZ, UR4 ;  /* 0x00000004ff0e7e24 */ /* 0x000fe4000f8e00ff */
[----:B------:R-:W-:Y:S01]  /*66e0*/  IMAD.U32 R15, RZ, RZ, UR5 ;  /* 0x00000005ff0f7e24 */ /* 0x000fe2000f8e00ff */
[----:B------:R-:W-:Y:S02]  /*66f0*/  R2UR UR6, R12 ;  /* 0x000000000c0672ca */ /* 0x000fe400000e0000 */
[----:B------:R-:W-:-:S02]  /*6700*/  R2UR UR7, R13 ;  /* 0x000000000d0772ca */ /* 0x000fc400000e0000 */
[----:B------:R2:W3:Y:S01]  /*6710*/  @P1 LDG.E R5, desc[UR52][R14.64] ;  /* 0x000000340e051981 */ /* 0x0004e2000c1e1900 */
[----:B------:R-:W-:Y:S02]  /*6720*/  WARPGROUP.DEPBAR.LE gsb0, 0x0 ;  /* 0x00008000000079c5 */ /* 0x000fe40000010000 */
[----:B------:R-:W-:-:S08]  /*6730*/  WARPGROUP.ARRIVE ;  /* 0x00000000000079c5 */ /* 0x000fd00000000000 */
[----:B------:R-:W-:Y:S01]  /*6740*/  QGMMA.64x64x32.F32.E4M3.E4M3 R24, R136, gdesc[UR4], R24, gsb0 ;  /* 0x00e0000488187df3 */ /* 0x000fe20008000818 */
[----:B------:R-:W-:Y:S02]  /*6750*/  VIADD R12, R10, 0x100 ;  /* 0x000001000a0c7836 */ /* 0x000fe40000000000 */
[----:B------:R-:W-:-:S03]  /*6760*/  IMAD.MOV.U32 R13, RZ, RZ, -0x3ffffff0 ;  /* 0xc0000010ff0d7424 */ /* 0x000fc600078e00ff */
[----:B------:R-:W-:Y:S02]  /*6770*/  R2UR UR6, R12 ;  /* 0x000000000c0672ca */ /* 0x000fe400000e0000 */
[----:B------:R-:W-:Y:S01]  /*6780*/  R2UR UR7, R13 ;  /* 0x000000000d0772ca */ /* 0x000fe200000e0000 */
[----:B------:R-:W-:Y:S02]  /*6790*/  VIADD R12, R10, 0x180 ;  /* 0x000001800a0c7836 */ /* 0x000fe40000000000 */
[----:B------:R-:W-:Y:S01]  /*67a0*/  IMAD.MOV.U32 R13, RZ, RZ, -0x3ffffff0 ;  /* 0xc0000010ff0d7424 */ /* 0x000fe200078e00ff */
[----:B------:R-:W-:Y:S02]  /*67b0*/  WARPGROUP.DEPBAR.LE gsb0, 0x0 ;  /* 0x00008000000079c5 */ /* 0x000fe40000010000 */
[----:B------:R-:W-:-:S07]  /*67c0*/  WARPGROUP.ARRIVE ;  /* 0x00000000000079c5 */ /* 0x000fce0000000000 */
[----:B------:R-:W-:Y:S01]  /*67d0*/  QGMMA.64x64x32.F32.E4M3.E4M3 R24, R140, gdesc[UR4], R24, gsb0 ;  /* 0x00e000048c187df3 */ /* 0x000fe20008000818 */
[----:B------:R-:W-:Y:S02]  /*67e0*/  R2UR UR6, R12 ;  /* 0x000000000c0672ca */ /* 0x000fe400000e0000 */
[----:B------:R-:W-:Y:S01]  /*67f0*/  R2UR UR7, R13 ;  /* 0x000000000d0772ca */ /* 0x000fe200000e0000 */
[----:B------:R-:W4:Y:S04]  /*6800*/  SHFL.BFLY PT, R0, R7, 0x2, 0x1f ;  /* 0x0c401f0007007f89 */ /* 0x000f2800000e0000 */
[----:B------:R-:W5:Y:S01]  /*6810*/  SHFL.BFLY PT, R9, R6, 0x2, 0x1f ;  /* 0x0c401f0006097f89 */ /* 0x000f6200000e0000 */
[----:B------:R-:W-:Y:S02]  /*6820*/  VIADD R10, R10, 0x200 ;  /* 0x000002000a0a7836 */ /* 0x000fe40000000000 */
[----:B------:R-:W-:Y:S01]  /*6830*/  IMAD.MOV.U32 R11, RZ, RZ, -0x3ffffff0 ;  /* 0xc0000010ff0b7424 */ /* 0x000fe200078e00ff */
[----:B------:R-:W-:-:S02]  /*6840*/  WARPGROUP.DEPBAR.LE gsb0, 0x0 ;  /* 0x00008000000079c5 */ /* 0x000fc40000010000 */
[----:B------:R-:W-:-:S06]  /*6850*/  WARPGROUP.ARRIVE ;  /* 0x00000000000079c5 */ /* 0x000fcc0000000000 */
[----:B------:R-:W-:Y:S01]  /*6860*/  QGMMA.64x64x32.F32.E4M3.E4M3 R24, R144, gdesc[UR4], R24, gsb0 ;  /* 0x00e0000490187df3 */ /* 0x000fe20008000818 */
[----:B------:R-:W-:Y:S02]  /*6870*/  R2UR UR6, R10 ;  /* 0x000000000a0672ca */ /* 0x000fe400000e0000 */
[----:B------:R-:W-:Y:S01]  /*6880*/  R2UR UR7, R11 ;  /* 0x000000000b0772ca */ /* 0x000fe200000e0000 */
[----:B----4-:R-:W-:-:S01]  /*6890*/  FADD.FTZ R0, R0, R7 ;  /* 0x0000000700007221 */ /* 0x010fc20000010000 */
[----:B-----5:R-:W-:-:S04]  /*68a0*/  FADD.FTZ R9, R9, R6 ;  /* 0x0000000609097221 */ /* 0x020fc80000010000 */
[----:B01----:R-:W0:Y:S04]  /*68b0*/  SHFL.BFLY PT, R3, R0, 0x1, 0x1f ;  /* 0x0c201f0000037f89 */ /* 0x003e2800000e0000 */
[----:B------:R-:W2:Y:S01]  /*68c0*/  SHFL.BFLY PT, R10, R9, 0x1, 0x1f ;  /* 0x0c201f00090a7f89 */ /* 0x000ea200000e0000 */
[----:B------:R-:W-:Y:S02]  /*68d0*/  IMAD.MOV.U32 R6, RZ, RZ, RZ ;  /* 0x000000ffff067224 */ /* 0x000fe400078e00ff */
[----:B0-----:R-:W-:Y:S01]  /*68e0*/  FADD.FTZ R13, R0, R3 ;  /* 0x00000003000d7221 */ /* 0x001fe20000010000 */
[----:B--2---:R-:W-:-:S04]  /*68f0*/  FADD.FTZ R14, R9, R10 ;  /* 0x0000000a090e7221 */ /* 0x004fc80000010000 */
[C---:B------:R-:W-:Y:S01]  /*6900*/  FSETP.NE.FTZ.AND P1, PT, R13.reuse, RZ, PT ;  /* 0x000000ff0d00720b */ /* 0x040fe20003f35000 */
[----:B------:R-:W-:Y:S01]  /*6910*/  FMUL.FTZ R15, R13, 0.00390625 ;  /* 0x3b8000000d0f7820 */ /* 0x000fe20000410000 */
[----:B------:R-:W-:Y:S01]  /*6920*/  FMUL.FTZ R21, R14, 0.00390625 ;  /* 0x3b8000000e157820 */ /* 0x000fe20000410000 */
        /* <DEDUP_REMOVED lines=26> */
.L_x_10908:
        /* <DEDUP_REMOVED lines=42> */
.L_x_10886:
        /* <DEDUP_REMOVED lines=12> */
[----:B------:R-:W2:Y:S01]  /*6e30*/  LDL R38, [R1+0x4] ;  /* 0x0000040001267983 */ /* 0x000ea20000100800 */
[----:B------:R-:W1:Y:S01]  /*6e40*/  S2R R39, SR_SWINHI ;  /* 0x0000000000277919 */ /* 0x000e620000002f00 */
        /* <DEDUP_REMOVED lines=12> */
[----:B0-----:R-:W-:Y:S01]  /*6f10*/  IMAD.SHL.U32 R4, R35, 0x4, RZ ;  /* 0x0000000423047824 */ /* 0x001fe200078e00ff */
[----:B------:R-:W-:Y:S02]  /*6f20*/  F2FP.BF16.F32.PACK_AB R41, R40, R41 ;  /* 0x000000292829723e */ /* 0x000fe400000010ff */
[----:B------:R-:W-:Y:S02]  /*6f30*/  F2FP.BF16.F32.PACK_AB R60, R60, R61 ;  /* 0x0000003d3c3c723e */ /* 0x000fe400000010ff */
[----:B------:R-:W-:Y:S01]  /*6f40*/  F2FP.BF16.F32.PACK_AB R59, R58, R59 ;  /* 0x0000003b3a3b723e */ /* 0x000fe200000010ff */
[----:B------:R-:W-:Y:S01]  /*6f50*/  BAR.SYNC.DEFER_BLOCKING 0x1, 0x180 ;  /* 0x0046000000007b1d */ /* 0x000fe20000010000 */
[----:B------:R-:W-:-:S04]  /*6f60*/  LOP3.LUT R4, R4, 0xc, RZ, 0xc0, !PT ;  /* 0x0000000c04047812 */ /* 0x000fc800078ec0ff */
[----:B------:R-:W-:Y:S01]  /*6f70*/  IADD3 R4, P0, R4, UR6, RZ ;  /* 0x0000000604047c10 */ /* 0x000fe2000ff1e0ff */
[----:B------:R-:W-:Y:S01]  /*6f80*/  UMOV UR4, URZ ;  /* 0x0000003f00047c82 */ /* 0x000fe20008000000 */
[----:B------:R-:W-:Y:S01]  /*6f90*/  USHF.R.S32.HI UR17, URZ, 0x1f, UR49 ;  /* 0x0000001f3f117899 */ /* 0x000fe20008011431 */
[----:B------:R-:W-:Y:S02]  /*6fa0*/  ULDC.64 UR8, c[0x0][0xb90] ;  /* 0x0002e40000087ab9 */ /* 0x000fe40000000a00 */
[----:B------:R-:W-:Y:S01]  /*6fb0*/  IMAD.X R5, RZ, RZ, UR7, P0 ;  /* 0x00000007ff057e24 */ /* 0x000fe200080e06ff */
[----:B------:R-:W-:Y:S01]  /*6fc0*/  F2FP.BF16.F32.PACK_AB R10, R55, R6 ;  /* 0x00000006370a723e */ /* 0x000fe200000010ff */
[----:B------:R-:W-:Y:S01]  /*6fd0*/  ULDC.64 UR6, c[0x0][0xc00] ;  /* 0x0003000000067ab9 */ /* 0x000fe20000000a00 */
[----:B------:R-:W-:Y:S01]  /*6fe0*/  ULDC.64 UR12, c[0x0][0xc08] ;  /* 0x00030200000c7ab9 */ /* 0x000fe20000000a00 */
[----:B------:R-:W-:Y:S01]  /*6ff0*/  ULDC.64 UR14, c[0x0][0xb98] ;  /* 0x0002e600000e7ab9 */ /* 0x000fe20000000a00 */
[----:B------:R0:W3:Y:S01]  /*7000*/  LDG.E.CONSTANT R28, desc[UR52][R4.64] ;  /* 0x00000034041c7981 */ /* 0x0000e2000c1e9900 */
[----:B------:R-:W-:-:S04]  /*7010*/  UISETP.NE.U32.AND UP0, UPT, UR6, URZ, UPT ;  /* 0x0000003f0600728c */ /* 0x000fc8000bf05070 */
[----:B------:R-:W-:-:S03]  /*7020*/  UISETP.NE.AND.EX UP0, UPT, UR7, URZ, UPT, UP0 ;  /* 0x0000003f0700728c */ /* 0x000fc6000bf05300 */
[----:B------:R-:W-:Y:S01]  /*7030*/  ULDC.64 UR6, c[0x0][0xc00] ;  /* 0x0003000000067ab9 */ /* 0x000fe20000000a00 */
[----:B0-----:R-:W-:Y:S01]  /*7040*/  LOP3.LUT P0, R4, R35, 0x3, RZ, 0xc0, !PT ;  /* 0x0000000323047812 */ /* 0x001fe2000780c0ff */
[----:B------:R-:W-:-:S03]  /*7050*/  UIMAD.WIDE UR6, UR45, 0x4, UR6 ;  /* 0x000000042d0678a5 */ /* 0x000fc6000f8e0206 */
[----:B------:R-:W-:Y:S02]  /*7060*/  ISETP.EQ.OR P0, PT, R4, 0x3, !P0 ;  /* 0x000000030400780c */ /* 0x000fe40004702670 */
[----:B------:R-:W-:Y:S02]  /*7070*/  MOV R4, R2 ;  /* 0x0000000200047202 */ /* 0x000fe40000000f00 */
[----:B-1----:R-:W-:Y:S02]  /*7080*/  MOV R5, R39 ;  /* 0x0000002700057202 */ /* 0x002fe40000000f00 */
        /* <DEDUP_REMOVED lines=15> */
[----:B------:R-:W-:Y:S01]  /*7180*/  SEL R32, R10, R9, P0 ;  /* 0x000000090a207207 */ /* 0x000fe20000000000 */
[----:B--2---:R-:W-:-:S03]  /*7190*/  IMAD.WIDE R6, R38, 0x2, R4 ;  /* 0x0000000226067825 */ /* 0x004fc600078e0204 */
[C---:B------:R-:W-:Y:S02]  /*71a0*/  IADD3 R15, P3, R6.reuse, 0x20, RZ ;  /* 0x00000020060f7810 */ /* 0x040fe40007f7e0ff */
[C---:B------:R-:W-:Y:S02]  /*71b0*/  LOP3.LUT R13, R6.reuse, 0x380, RZ, 0xc0, !PT ;  /* 0x00000380060d7812 */ /* 0x040fe400078ec0ff */
[----:B------:R-:W-:Y:S02]  /*71c0*/  IADD3 R43, P1, R6, 0x60, RZ ;  /* 0x00000060062b7810 */ /* 0x000fe40007f3e0ff */
[----:B------:R-:W-:Y:S02]  /*71d0*/  LOP3.LUT R8, R15, 0x380, RZ, 0xc0, !PT ;  /* 0x000003800f087812 */ /* 0x000fe400078ec0ff */
[----:B------:R-:W-:Y:S01]  /*71e0*/  SHF.R.U64 R13, R13, 0x3, RZ ;  /* 0x000000030d0d7819 */ /* 0x000fe200000012ff */
[----:B------:R-:W-:Y:S01]  /*71f0*/  IMAD.X R9, RZ, RZ, R7, P1 ;  /* 0x000000ffff097224 */ /* 0x000fe200008e0607 */
[----:B------:R-:W-:-:S02]  /*7200*/  LOP3.LUT R14, R43, 0x380, RZ, 0xc0, !PT ;  /* 0x000003802b0e7812 */ /* 0x000fc400078ec0ff */
[----:B------:R-:W-:Y:S02]  /*7210*/  SHF.R.U64 R8, R8, 0x3, RZ ;  /* 0x0000000308087819 */ /* 0x000fe400000012ff */
[----:B------:R-:W-:Y:S02]  /*7220*/  IADD3 R41, P2, R6, 0x40, RZ ;  /* 0x0000004006297810 */ /* 0x000fe40007f5e0ff */
[----:B------:R-:W-:Y:S01]  /*7230*/  LOP3.LUT R6, R13, R6, RZ, 0x3c, !PT ;  /* 0x000000060d067212 */ /* 0x000fe200078e3cff */
[--C-:B------:R-:W-:Y:S01]  /*7240*/  IMAD.X R13, RZ, RZ, R7.reuse, P3 ;  /* 0x000000ffff0d7224 */ /* 0x100fe200018e0607 */
[----:B------:R-:W-:Y:S01]  /*7250*/  SHF.R.U64 R14, R14, 0x3, RZ ;  /* 0x000000030e0e7819 */ /* 0x000fe200000012ff */
[----:B------:R-:W-:Y:S01]  /*7260*/  IMAD.X R11, RZ, RZ, R7, P2 ;  /* 0x000000ffff0b7224 */ /* 0x000fe200010e0607 */
[----:B------:R-:W-:Y:S02]  /*7270*/  LOP3.LUT R12, R8, R15, RZ, 0x3c, !PT ;  /* 0x0000000f080c7212 */ /* 0x000fe400078e3cff */
[----:B------:R-:W-:-:S02]  /*7280*/  LOP3.LUT R8, R14, R43, RZ, 0x3c, !PT ;  /* 0x0000002b0e087212 */ /* 0x000fc400078e3cff */
[----:B------:R-:W-:Y:S02]  /*7290*/  MOV R43, R6 ;  /* 0x00000006002b7202 */ /* 0x000fe40000000f00 */
[----:B------:R-:W-:Y:S02]  /*72a0*/  LOP3.LUT R10, R41, 0x380, RZ, 0xc0, !PT ;  /* 0x00000380290a7812 */ /* 0x000fe400078ec0ff */
[----:B------:R-:W-:Y:S02]  /*72b0*/  MOV R7, R8 ;  /* 0x0000000800077202 */ /* 0x000fe40000000f00 */
[----:B------:R-:W-:Y:S02]  /*72c0*/  SHF.R.U64 R10, R10, 0x3, RZ ;  /* 0x000000030a0a7819 */ /* 0x000fe400000012ff */
[----:B------:R-:W-:Y:S02]  /*72d0*/  MOV R42, R12 ;  /* 0x0000000c002a7202 */ /* 0x000fe40000000f00 */
[----:B------:R-:W-:-:S02]  /*72e0*/  LOP3.LUT R10, R10, R41, RZ, 0x3c, !PT ;  /* 0x000000290a0a7212 */ /* 0x000fc400078e3cff */
[----:B------:R-:W-:Y:S02]  /*72f0*/  PLOP3.LUT P2, PT, PT, PT, UP0, 0x80, 0x0 ;  /* 0x000000000000781c */ /* 0x000fe40003f4f008 */
[----:B------:R-:W-:Y:S02]  /*7300*/  MOV R41, R10 ;  /* 0x0000000a00297202 */ /* 0x000fe40000000f00 */
[----:B---3--:R-:W-:Y:S01]  /*7310*/  LOP3.LUT R15, R28, 0x2, RZ, 0x3c, !PT ;  /* 0x000000021c0f7812 */ /* 0x008fe200078e3cff */
        /* <DEDUP_REMOVED lines=10> */
[----:B------:R-:W-:Y:S01]  /*73c0*/  SHFL.IDX PT, R39, R39, R28, 0x1c1f ;  /* 0x001c1f1c27277589 */ /* 0x000fe200000e0000 */
[----:B------:R-:W0:Y:S03]  /*73d0*/  LDC R29, c[0x0][0xbe8] ;  /* 0x0002fa00ff1d7b82 */ /* 0x000e260000000800 */
[----:B------:R3:W4:Y:S04]  /*73e0*/  SHFL.IDX PT, R30, R34, R15, 0x1c1f ;  /* 0x001c1f0f221e7589 */ /* 0x00072800000e0000 */
[----:B------:R-:W-:Y:S04]  /*73f0*/  SHFL.IDX PT, R27, R27, R28, 0x1c1f ;  /* 0x001c1f1c1b1b7589 */ /* 0x000fe800000e0000 */
[----:B------:R-:W0:Y:S01]  /*7400*/  SHFL.IDX PT, R38, R26, R15, 0x1c1f ;  /* 0x001c1f0f1a267589 */ /* 0x000e2200000e0000 */
[----:B-1----:R-:W-:-:S02]  /*7410*/  SEL R9, R37, R44, P0 ;  /* 0x0000002c25097207 */ /* 0x002fc40000000000 */
[----:B---3--:R-:W-:Y:S01]  /*7420*/  SEL R34, R6, R25, P0 ;  /* 0x0000001906227207 */ /* 0x008fe20000000000 */
[----:B------:R-:W-:Y:S01]  /*7430*/  SHFL.IDX PT, R33, R33, R28, 0x1c1f ;  /* 0x001c1f1c21217589 */ /* 0x000fe200000e0000 */
[----:B------:R-:W-:-:S03]  /*7440*/  SEL R11, R44, R37, P0 ;  /* 0x000000252c0b7207 */ /* 0x000fc60000000000 */
[----:B------:R-:W1:Y:S01]  /*7450*/  SHFL.IDX PT, R20, R20, R15, 0x1c1f ;  /* 0x001c1f0f14147589 */ /* 0x000e6200000e0000 */
[----:B--2---:R-:W-:Y:S02]  /*7460*/  SEL R12, R35, R36, P0 ;  /* 0x00000024230c7207 */ /* 0x004fe40000000000 */
[----:B------:R-:W-:Y:S01]  /*7470*/  SEL R14, R36, R35, P0 ;  /* 0x00000023240e7207 */ /* 0x000fe20000000000 */
[----:B------:R-:W-:Y:S04]  /*7480*/  SHFL.IDX PT, R21, R21, R28, 0x1c1f ;  /* 0x001c1f1c15157589 */ /* 0x000fe800000e0000 */
[----:B------:R2:W3:Y:S01]  /*7490*/  SHFL.IDX PT, R40, R32, R15, 0x1c1f ;  /* 0x001c1f0f20287589 */ /* 0x0004e200000e0000 */
[----:B----4-:R-:W-:-:S03]  /*74a0*/  SEL R13, R39, R30, P0 ;  /* 0x0000001e270d7207 */ /* 0x010fc60000000000 */
[----:B------:R4:W-:Y:S01]  /*74b0*/  STSM.16.M88.4 [R43], R8 ;  /* 0x000000082b007844 */ /* 0x0009e20000000200 */
[----:B--2---:R-:W-:Y:S02]  /*74c0*/  SEL R32, R25, R6, P0 ;  /* 0x0000000619207207 */ /* 0x004fe40000000000 */
[----:B------:R-:W-:Y:S02]  /*74d0*/  SEL R15, R30, R39, P0 ;  /* 0x000000271e0f7207 */ /* 0x000fe40000000000 */
[----:B0-----:R-:W-:Y:S02]  /*74e0*/  SEL R25, R27, R38, P0 ;  /* 0x000000261b197207 */ /* 0x001fe40000000000 */
[----:B-1----:R-:W-:Y:S01]  /*74f0*/  SEL R24, R33, R20, P0 ;  /* 0x0000001421187207 */ /* 0x002fe20000000000 */
[----:B------:R-:W-:Y:S01]  /*7500*/  STSM.16.M88.4 [R42], R12 ;  /* 0x0000000c2a007844 */ /* 0x000fe20000000200 */
[----:B------:R-:W-:Y:S01]  /*7510*/  SEL R26, R20, R33, P0 ;  /* 0x00000021141a7207 */ /* 0x000fe20000000000 */
[----:B------:R-:W-:Y:S01]  /*7520*/  IMAD.U32 R20, RZ, RZ, UR6 ;  /* 0x00000006ff147e24 */ /* 0x000fe2000f8e00ff */
[----:B------:R-:W-:-:S02]  /*7530*/  SEL R27, R38, R27, P0 ;  /* 0x0000001b261b7207 */ /* 0x000fc40000000000 */
[----:B---3--:R-:W-:-:S03]  /*7540*/  SEL R33, R21, R40, P0 ;  /* 0x0000002815217207 */ /* 0x008fc60000000000 */
[----:B------:R-:W-:Y:S01]  /*7550*/  STSM.16.M88.4 [R41], R24 ;  /* 0x0000001829007844 */ /* 0x000fe20000000200 */
[----:B------:R-:W-:Y:S01]  /*7560*/  SEL R35, R40, R21, P0 ;  /* 0x0000001528237207 */ /* 0x000fe20000000000 */
[----:B------:R-:W-:-:S04]  /*7570*/  IMAD.U32 R21, RZ, RZ, UR7 ;  /* 0x00000007ff157e24 */ /* 0x000fc8000f8e00ff */
[----:B------:R0:W-:Y:S01]  /*7580*/  STSM.16.M88.4 [R7], R32 ;  /* 0x0000002007007844 */ /* 0x0001e20000000200 */
[----:B------:R-:W-:Y:S06]  /*7590*/  BAR.SYNC.DEFER_BLOCKING 0x1, 0x180 ;  /* 0x0046000000007b1d */ /* 0x000fec0000010000 */
[----:B------:R-:W2:Y:S01]  /*75a0*/  @P2 LDG.E R6, desc[UR52][R20.64] ;  /* 0x0000003414062981 */ /* 0x000ea2000c1e1900 */
[----:B------:R-:W-:Y:S01]  /*75b0*/  ISETP.NE.AND P1, PT, R29, 0x1, PT ;  /* 0x000000011d00780c */ /* 0x000fe20003f25270 */
[----:B------:R-:W-:Y:S02]  /*75c0*/  UIMAD UR6, UR17, UR8, URZ ;  /* 0x00000008110672a4 */ /* 0x000fe4000f8e023f */
[----:B------:R-:W-:-:S02]  /*75d0*/  USEL UR16, UR46, URZ, !UP0 ;  /* 0x0000003f2e107287 */ /* 0x000fc4000c000000 */
[----:B------:R-:W-:Y:S02]  /*75e0*/  UIMAD UR9, UR49, UR9, UR6 ;  /* 0x00000009310972a4 */ /* 0x000fe4000f8e0206 */
[----:B------:R-:W-:-:S06]  /*75f0*/  UISETP.NE.U32.AND UP1, UPT, UR12, URZ, UPT ;  /* 0x0000003f0c00728c */ /* 0x000fcc000bf25070 */
[----:B------:R-:W0:Y:S08]  /*7600*/  @P1 LDC R28, c[0x0][0xbec] ;  /* 0x0002fb00ff1c1b82 */ /* 0x000e300000000800 */
[----:B----4-:R-:W1:Y:S01]  /*7610*/  @P1 LDC R8, c[0x0][0xbf0] ;  /* 0x0002fc00ff081b82 */ /* 0x010e620000000800 */
[----:B--2---:R-:W-:Y:S01]  /*7620*/  @P2 R2UR UR4, R6 ;  /* 0x00000000060422ca */ /* 0x004fe200000e0000 */
[----:B------:R-:W-:-:S04]  /*7630*/  IMAD.U32 R6, RZ, RZ, UR48 ;  /* 0x00000030ff067e24 */ /* 0x000fc8000f8e00ff */
[----:B------:R-:W-:-:S04]  /*7640*/  IMAD R9, R6, 0xc0, R157 ;  /* 0x000000c006097824 */ /* 0x000fc800078e029d */
[----:B0-----:R-:W-:-:S04]  /*7650*/  @P1 IMAD.HI.U32 R7, R9, R28, RZ ;  /* 0x0000001c09071227 */ /* 0x001fc800078e00ff */
[----:B------:R-:W-:Y:S01]  /*7660*/  USHF.R.S32.HI UR7, URZ, 0x1f, UR4 ;  /* 0x0000001f3f077899 */ /* 0x000fe20008011404 */
[----:B------:R-:W-:Y:S01]  /*7670*/  IMAD.MOV.U32 R6, RZ, RZ, R9 ;  /* 0x000000ffff067224 */ /* 0x000fe200078e0009 */
[----:B------:R-:W-:Y:S01]  /*7680*/  UMOV UR6, UR4 ;  /* 0x0000000400067c82 */ /* 0x000fe20008000000 */
[----:B-1----:R-:W-:Y:S01]  /*7690*/  @P1 SHF.R.U32.HI R6, RZ, R8, R7 ;  /* 0x00000008ff061219 */ /* 0x002fe20000011607 */
[----:B------:R-:W-:Y:S02]  /*76a0*/  UIMAD.WIDE.U32 UR10, UR49, UR8, UR6 ;  /* 0x00000008310a72a5 */ /* 0x000fe4000f8e0006 */
[----:B------:R-:W-:Y:S02]  /*76b0*/  USEL UR8, UR45, URZ, !UP0 ;  /* 0x0000003f2d087287 */ /* 0x000fe4000c000000 */
[----:B------:R-:W-:Y:S01]  /*76c0*/  UIADD3 UR11, UR11, UR9, URZ ;  /* 0x000000090b0b7290 */ /* 0x000fe2000fffe03f */
[----:B------:R-:W-:Y:S01]  /*76d0*/  IMAD.MOV R8, RZ, RZ, -R6 ;  /* 0x000000ffff087224 */ /* 0x000fe200078e0a06 */
[----:B------:R-:W-:-:S02]  /*76e0*/  UIMAD UR9, UR16, UR14, URZ ;  /* 0x0000000e100972a4 */ /* 0x000fc4000f8e023f */
[----:B------:R-:W-:Y:S01]  /*76f0*/  UISETP.NE.AND.EX UP0, UPT, UR13, URZ, UPT, UP1 ;  /* 0x0000003f0d00728c */ /* 0x000fe2000bf05310 */
[----:B------:R-:W-:Y:S01]  /*7700*/  IMAD R9, R29, R8, R9 ;  /* 0x000000081d097224 */ /* 0x000fe200078e0209 */
[----:B------:R-:W-:Y:S01]  /*7710*/  UIMAD UR9, UR8, UR15, UR9 ;  /* 0x0000000f080972a4 */ /* 0x000fe2000f8e0209 */
[----:B------:R-:W-:Y:S01]  /*7720*/  SHF.R.S32.HI R8, RZ, 0x1f, R6 ;  /* 0x0000001fff087819 */ /* 0x000fe20000011406 */
[----:B------:R-:W-:Y:S02]  /*7730*/  UIMAD.WIDE.U32 UR10, UR8, UR14, UR10 ;  /* 0x0000000e080a72a5 */ /* 0x000fe4000f8e000a */
[----:B------:R-:W-:Y:S01]  /*7740*/  SHF.R.S32.HI R7, RZ, 0x1f, R9 ;  /* 0x0000001fff077819 */ /* 0x000fe20000011409 */
[----:B------:R-:W-:Y:S01]  /*7750*/  ULDC.64 UR14, c[0x0][0xb88] ;  /* 0x0002e200000e7ab9 */ /* 0x000fe20000000a00 */
[----:B------:R-:W-:Y:S01]  /*7760*/  IMAD.U32 R11, RZ, RZ, UR9 ;  /* 0x00000009ff0b7e24 */ /* 0x000fe2000f8e00ff */
[----:B------:R-:W-:Y:S01]  /*7770*/  PLOP3.LUT P3, PT, PT, PT, UP0, 0x80, 0x0 ;  /* 0x000000000000781c */ /* 0x000fe20003f6f008 */
[----:B------:R-:W-:Y:S01]  /*7780*/  ULDC UR9, c[0x0][0xa88] ;  /* 0x0002a20000097ab9 */ /* 0x000fe20000000800 */
[----:B------:R-:W-:Y:S01]  /*7790*/  IADD3 R6, P0, R6, UR10, RZ ;  /* 0x0000000a06067c10 */ /* 0x000fe2000ff1e0ff */
[----:B------:R-:W-:Y:S01]  /*77a0*/  @UP0 ULEA UR10, UP1, UR45, UR12, 0x2 ;  /* 0x0000000c2d0a0291 */ /* 0x000fe2000f82103f */
[----:B------:R-:W-:-:S02]  /*77b0*/  IMAD R10, R7, UR14, RZ ;  /* 0x0000000e070a7c24 */ /* 0x000fc4000f8e02ff */
[----:B------:R-:W-:Y:S01]  /*77c0*/  IADD3.X R7, R8, UR11, R11, P0, !PT ;  /* 0x0000000b08077c10 */ /* 0x000fe200087fe40b */
[----:B------:R-:W-:Y:S01]  /*77d0*/  @UP0 ULEA.HI.X UR11, UR45, UR13, UR46, 0x2, UP1 ;  /* 0x0000000d2d0b0291 */ /* 0x000fe200088f142e */
[----:B------:R-:W-:Y:S02]  /*77e0*/  IMAD.U32 R8, RZ, RZ, UR9 ;  /* 0x00000009ff087e24 */ /* 0x000fe4000f8e00ff */
[----:B------:R-:W-:Y:S01]  /*77f0*/  IMAD.U32 R12, RZ, RZ, UR10 ;  /* 0x0000000aff0c7e24 */ /* 0x000fe2000f8e00ff */
[----:B------:R-:W-:Y:S01]  /*7800*/  ULDC.64 UR12, c[0x0][0xb50] ;  /* 0x0002d400000c7ab9 */ /* 0x000fe20000000a00 */
[C---:B------:R-:W-:Y:S02]  /*7810*/  IMAD R11, R9.reuse, UR15, R10 ;  /* 0x0000000f090b7c24 */ /* 0x040fe4000f8e020a */
[----:B------:R-:W-:Y:S02]  /*7820*/  IMAD.U32 R13, RZ, RZ, UR11 ;  /* 0x0000000bff0d7e24 */ /* 0x000fe4000f8e00ff */
[----:B------:R-:W-:-:S03]  /*7830*/  IMAD.WIDE.U32 R6, R9, UR14, R6 ;  /* 0x0000000e09067c25 */ /* 0x000fc6000f8e0006 */
[----:B------:R0:W5:Y:S01]  /*7840*/  @P3 LDG.E R8, desc[UR52][R12.64] ;  /* 0x000000340c083981 */ /* 0x000162000c1e1900 */
[----:B------:R-:W-:Y:S01]  /*7850*/  IMAD.IADD R7, R7, 0x1, R11 ;  /* 0x0000000107077824 */ /* 0x000fe200078e020b */
[----:B------:R-:W-:-:S04]  /*7860*/  LEA R10, P0, R6, UR12, 0x2 ;  /* 0x0000000c060a7c11 */ /* 0x000fc8000f8010ff */
[----:B------:R-:W-:Y:S01]  /*7870*/  LEA.HI.X R7, R6, UR13, R7, 0x2, P0 ;  /* 0x0000000d06077c11 */ /* 0x000fe200080f1407 */
[----:B------:R-:W-:Y:S01]  /*7880*/  IMAD.U32 R6, RZ, RZ, UR48 ;  /* 0x00000030ff067e24 */ /* 0x000fe2000f8e00ff */
[----:B------:R-:W-:Y:S07]  /*7890*/  @P3 BRA `(.L_x_10911) ;  /* 0x0000000000103947 */ /* 0x000fee0003800000 */
[----:B------:R-:W-:Y:S05]  /*78a0*/  @!P2 BRA `(.L_x_10911) ;  /* 0x00000000000ca947 */ /* 0x000fea0003800000 */
[----:B------:R-:W2:Y:S04]  /*78b0*/  LDG.E R9, desc[UR52][R20.64] ;  /* 0x0000003414097981 */ /* 0x000ea8000c1e1900 */
[----:B-----5:R-:W2:Y:S02]  /*78c0*/  LDG.E R8, desc[UR52][R20.64+0x4] ;  /* 0x0000043414087981 */ /* 0x020ea4000c1e1900 */
[----:B--2---:R-:W-:-:S07]  /*78d0*/  IMAD.IADD R8, R8, 0x1, -R9 ;  /* 0x0000000108087824 */ /* 0x004fce00078e0a09 */
.L_x_10911:
[----:B0-----:R-:W-:Y:S01]  /*78e0*/  IMAD R13, R18, 0x40, R17 ;  /* 0x00000040120d7824 */ /* 0x001fe200078e0211 */
[----:B------:R-:W-:Y:S01]  /*78f0*/  SHFL.IDX PT, R14, R10, RZ, 0x1c1f ;  /* 0x001c1fff0a0e7589 */ /* 0x000fe200000e0000 */
[----:B------:R-:W-:Y:S01]  /*7900*/  IMAD R6, R6, 0xc0, R23 ;  /* 0x000000c006067824 */ /* 0x000fe200078e0217 */
[----:B------:R-:W-:Y:S01]  /*7910*/  LOP3.LUT P0, RZ, R19, 0x3, RZ, 0xc0, !PT ;  /* 0x0000000313ff7812 */ /* 0x000fe2000780c0ff */
[----:B------:R-:W-:Y:S01]  /*7920*/  IMAD.WIDE R12, R13, 0x2, R4 ;  /* 0x000000020d0c7825 */ /* 0x000fe200078e0204 */
[----:B------:R-:W0:Y:S01]  /*7930*/  SHFL.IDX PT, R15, R7, RZ, 0x1c1f ;  /* 0x001c1fff070f7589 */ /* 0x000e2200000e0000 */
[----:B------:R-:W1:Y:S01]  /*7940*/  @P1 LDC R33, c[0x0][0xbf0] ;  /* 0x0002fc00ff211b82 */ /* 0x000e620000000800 */
[----:B------:R-:W-:Y:S01]  /*7950*/  ULDC.64 UR10, c[0x0][0xaa0] ;  /* 0x0002a800000a7ab9 */ /* 0x000fe20000000a00 */
[----:B-----5:R-:W-:Y:S01]  /*7960*/  IMAD R35, R8, R29, RZ ;  /* 0x0000001d08237224 */ /* 0x020fe200078e02ff */
[----:B------:R-:W-:Y:S01]  /*7970*/  SHFL.IDX PT, R20, R10, 0x1, 0x1c1f ;  /* 0x003c1f000a147f89 */ /* 0x000fe200000e0000 */
[----:B------:R-:W-:Y:S01]  /*7980*/  VIADD R4, R6, 0x8 ;  /* 0x0000000806047836 */ /* 0x000fe20000000000 */
[----:B------:R-:W-:-:S02]  /*7990*/  IADD3 R9, P3, R12, 0x1800, RZ ;  /* 0x000018000c097810 */ /* 0x000fc40007f7e0ff */
[----:B------:R-:W2:Y:S01]  /*79a0*/  SHFL.IDX PT, R21, R7, 0x1, 0x1c1f ;  /* 0x003c1f0007157f89 */ /* 0x000ea200000e0000 */
[----:B------:R-:W-:Y:S02]  /*79b0*/  IADD3 R25, P4, R12, 0x3000, RZ ;  /* 0x000030000c197810 */ /* 0x000fe40007f9e0ff */
[-C--:B------:R-:W-:Y:S02]  /*79c0*/  ISETP.GE.OR P2, PT, R6, R35.reuse, P0 ;  /* 0x000000230600720c */ /* 0x080fe40000746670 */
[----:B------:R-:W-:Y:S02]  /*79d0*/  LOP3.LUT R5, R12, 0x380, RZ, 0xc0, !PT ;  /* 0x000003800c057812 */ /* 0x000fe400078ec0ff */
[----:B------:R-:W-:Y:S02]  /*79e0*/  LOP3.LUT R8, R9, 0x380, RZ, 0xc0, !PT ;  /* 0x0000038009087812 */ /* 0x000fe400078ec0ff */
[----:B------:R-:W-:Y:S02]  /*79f0*/  ISETP.GE.OR P0, PT, R4, R35, P0 ;  /* 0x000000230400720c */ /* 0x000fe40000706670 */
[----:B------:R-:W-:-:S02]  /*7a00*/  LOP3.LUT R24, R25, 0x380, RZ, 0xc0, !PT ;  /* 0x0000038019187812 */ /* 0x000fc400078ec0ff */
[----:B------:R-:W-:Y:S02]  /*7a10*/  SHF.R.U64 R5, R5, 0x3, RZ ;  /* 0x0000000305057819 */ /* 0x000fe400000012ff */
[----:B------:R-:W-:Y:S01]  /*7a20*/  SHF.R.U64 R8, R8, 0x3, RZ ;  /* 0x0000000308087819 */ /* 0x000fe200000012ff */
[----:B0-----:R-:W-:Y:S01]  /*7a30*/  @!P2 ST.E desc[UR52][R14.64], R3 ;  /* 0x000000030e00a985 */ /* 0x001fe2000c101934 */
[----:B------:R-:W-:Y:S02]  /*7a40*/  SHF.R.U64 R24, R24, 0x3, RZ ;  /* 0x0000000318187819 */ /* 0x000fe400000012ff */
[----:B------:R-:W-:Y:S01]  /*7a50*/  LOP3.LUT R4, R5, R12, RZ, 0x3c, !PT ;  /* 0x0000000c05047212 */ /* 0x000fe200078e3cff */
[--C-:B------:R-:W-:Y:S01]  /*7a60*/  IMAD.MOV.U32 R5, RZ, RZ, R13.reuse ;  /* 0x000000ffff057224 */ /* 0x100fe200078e000d */
[----:B------:R-:W-:Y:S01]  /*7a70*/  LOP3.LUT R8, R8, R9, RZ, 0x3c, !PT ;  /* 0x0000000908087212 */ /* 0x000fe200078e3cff */
[--C-:B------:R-:W-:Y:S01]  /*7a80*/  IMAD.X R9, RZ, RZ, R13.reuse, P3 ;  /* 0x000000ffff097224 */ /* 0x100fe200018e060d */
[----:B------:R-:W-:Y:S01]  /*7a90*/  LOP3.LUT R24, R24, R25, RZ, 0x3c, !PT ;  /* 0x0000001918187212 */ /* 0x000fe200078e3cff */
[----:B------:R-:W-:Y:S01]  /*7aa0*/  IMAD.X R25, RZ, RZ, R13, P4 ;  /* 0x000000ffff197224 */ /* 0x000fe200020e060d */
[----:B--2---:R0:W-:Y:S04]  /*7ab0*/  @!P0 ST.E desc[UR52][R20.64], R0 ;  /* 0x0000000014008985 */ /* 0x0041e8000c101934 */
[----:B------:R-:W2:Y:S04]  /*7ac0*/  LD.E.128 R4, desc[UR52][R4.64] ;  /* 0x0000003404047980 */ /* 0x000ea8000c101d00 */
[----:B------:R-:W3:Y:S04]  /*7ad0*/  LD.E.128 R8, desc[UR52][R8.64] ;  /* 0x0000003408087980 */ /* 0x000ee8000c101d00 */
[----:B------:R-:W4:Y:S01]  /*7ae0*/  LD.E.128 R24, desc[UR52][R24.64] ;  /* 0x0000003418187980 */ /* 0x000f22000c101d00 */
[----:B0-----:R-:W0:Y:S01]  /*7af0*/  @P1 LDC R21, c[0x0][0xbec] ;  /* 0x0002fb00ff151b82 */ /* 0x001e220000000800 */
[----:B------:R-:W-:Y:S01]  /*7b00*/  IADD3 R28, P0, R12, 0x4800, RZ ;  /* 0x000048000c1c7810 */ /* 0x000fe20007f1e0ff */
[----:B------:R-:W-:-:S03]  /*7b10*/  UIMAD UR9, UR7, UR10, URZ ;  /* 0x0000000a070972a4 */ /* 0x000fc6000f8e023f */
[----:B------:R-:W-:Y:S01]  /*7b20*/  LOP3.LUT R12, R28, 0x380, RZ, 0xc0, !PT ;  /* 0x000003801c0c7812 */ /* 0x000fe200078ec0ff */
[----:B------:R-:W-:Y:S01]  /*7b30*/  UIMAD.WIDE.U32 UR6, UR4, UR10, URZ ;  /* 0x0000000a040672a5 */ /* 0x000fe2000f8e003f */
[----:B------:R-:W-:Y:S01]  /*7b40*/  IMAD R0, R16, 0x30, R18 ;  /* 0x0000003010007824 */ /* 0x000fe200078e0212 */
[----:B------:R-:W-:Y:S01]  /*7b50*/  UIMAD UR9, UR4, UR11, UR9 ;  /* 0x0000000b040972a4 */ /* 0x000fe2000f8e0209 */
[----:B------:R-:W-:Y:S01]  /*7b60*/  SHF.R.U64 R3, R12, 0x3, RZ ;  /* 0x000000030c037819 */ /* 0x000fe200000012ff */
[----:B------:R-:W-:Y:S01]  /*7b70*/  IMAD.X R13, RZ, RZ, R13, P0 ;  /* 0x000000ffff0d7224 */ /* 0x000fe200000e060d */
[----:B------:R-:W-:Y:S01]  /*7b80*/  ULDC.64 UR10, c[0x0][0xae8] ;  /* 0x0002ba00000a7ab9 */ /* 0x000fe20000000a00 */
[----:B------:R-:W-:Y:S01]  /*7b90*/  UIADD3 UR7, UR7, UR9, URZ ;  /* 0x0000000907077290 */ /* 0x000fe2000fffe03f */
[----:B------:R-:W-:Y:S01]  /*7ba0*/  LOP3.LUT R12, R3, R28, RZ, 0x3c, !PT ;  /* 0x0000001c030c7212 */ /* 0x000fe200078e3cff */
[----:B------:R-:W-:Y:S01]  /*7bb0*/  UIMAD UR4, UR17, UR10, URZ ;  /* 0x0000000a110472a4 */ /* 0x000fe2000f8e023f */
[----:B------:R-:W-:Y:S01]  /*7bc0*/  IMAD.U32 R3, RZ, RZ, UR48 ;  /* 0x00000030ff037e24 */ /* 0x000fe2000f8e00ff */
[----:B------:R-:W-:-:S02]  /*7bd0*/  UIMAD.WIDE.U32 UR6, UR49, UR10, UR6 ;  /* 0x0000000a310672a5 */ /* 0x000fc4000f8e0006 */
[----:B------:R-:W-:Y:S01]  /*7be0*/  UIMAD UR4, UR49, UR11, UR4 ;  /* 0x0000000b310472a4 */ /* 0x000fe2000f8e0204 */
[----:B------:R-:W-:Y:S01]  /*7bf0*/  IMAD R30, R3, 0xc0, R0 ;  /* 0x000000c0031e7824 */ /* 0x000fe200078e0200 */
[----:B------:R-:W5:Y:S01]  /*7c00*/  LD.E.128 R12, desc[UR52][R12.64] ;  /* 0x000000340c0c7980 */ /* 0x000f62000c101d00 */
[----:B------:R-:W-:Y:S01]  /*7c10*/  ULDC.64 UR10, c[0x0][0xaf0] ;  /* 0x0002bc00000a7ab9 */ /* 0x000fe20000000a00 */
[----:B------:R-:W-:Y:S01]  /*7c20*/  UIADD3 UR7, UR7, UR4, URZ ;  /* 0x0000000407077290 */ /* 0x000fe2000fffe03f */
[----:B------:R-:W-:Y:S01]  /*7c30*/  IMAD.MOV.U32 R3, RZ, RZ, R30 ;  /* 0x000000ffff037224 */ /* 0x000fe200078e001e */
[----:B------:R-:W-:Y:S01]  /*7c40*/  UIMAD UR4, UR16, UR10, URZ ;  /* 0x0000000a100472a4 */ /* 0x000fe2000f8e023f */
[----:B0-----:R-:W-:Y:S01]  /*7c50*/  @P1 IMAD.HI.U32 R0, R30, R21, RZ ;  /* 0x000000151e001227 */ /* 0x001fe200078e00ff */
[----:B------:R-:W-:Y:S01]  /*7c60*/  @!PT LDS RZ, [RZ] ;  /* 0x00000000fffff984 */ /* 0x000fe20000000800 */
[----:B------:R-:W-:Y:S01]  /*7c70*/  @!PT LDS RZ, [RZ] ;  /* 0x00000000fffff984 */ /* 0x000fe20000000800 */
[----:B------:R-:W-:Y:S01]  /*7c80*/  @!PT LDS RZ, [RZ] ;  /* 0x00000000fffff984 */ /* 0x000fe20000000800 */
[----:B------:R-:W-:Y:S01]  /*7c90*/  @!PT LDS RZ, [RZ] ;  /* 0x00000000fffff984 */ /* 0x000fe20000000800 */
[----:B------:R0:W-:Y:S06]  /*7ca0*/  MEMBAR.ALL.CTA ;  /* 0x0000000000007992 */ /* 0x0001ec0000008000 */
[----:B0-----:R-:W0:Y:S01]  /*7cb0*/  FENCE.VIEW.ASYNC.S ;  /* 0x00000000000073c6 */ /* 0x001e220000000000 */
[----:B------:R-:W-:Y:S01]  /*7cc0*/  SHF.R.S32.HI R37, RZ, 0x1f, R17 ;  /* 0x0000001fff257819 */ /* 0x000fe20000011411 */
[----:B------:R-:W-:Y:S01]  /*7cd0*/  UIMAD UR4, UR8, UR11, UR4 ;  /* 0x0000000b080472a4 */ /* 0x000fe2000f8e0204 */
[----:B-1----:R-:W-:Y:S01]  /*7ce0*/  @P1 SHF.R.U32.HI R3, RZ, R33, R0 ;  /* 0x00000021ff031219 */ /* 0x002fe20000011600 */
[----:B------:R-:W-:-:S03]  /*7cf0*/  UIMAD.WIDE.U32 UR8, UR8, UR10, UR6 ;  /* 0x0000000a080872a5 */ /* 0x000fc6000f8e0006 */
[--C-:B------:R-:W-:Y:S01]  /*7d00*/  SHF.R.S32.HI R0, RZ, 0x1f, R3.reuse ;  /* 0x0000001fff007819 */ /* 0x100fe20000011403 */
[----:B------:R-:W-:Y:S01]  /*7d10*/  UIADD3 UR4, UR9, UR4, URZ ;  /* 0x0000000409047290 */ /* 0x000fe2000fffe03f */
[----:B------:R-:W-:Y:S01]  /*7d20*/  IMAD.MOV R28, RZ, RZ, -R3 ;  /* 0x000000ffff1c7224 */ /* 0x000fe200078e0a03 */
[----:B------:R-:W-:Y:S01]  /*7d30*/  ULDC.64 UR6, c[0x0][0xae0] ;  /* 0x0002b80000067ab9 */ /* 0x000fe20000000a00 */
[----:B------:R-:W-:Y:S02]  /*7d40*/  IMAD.U32 R21, RZ, RZ, UR9 ;  /* 0x00000009ff157e24 */ /* 0x000fe4000f8e00ff */
[----:B------:R-:W-:Y:S02]  /*7d50*/  IMAD R0, R0, UR6, RZ ;  /* 0x0000000600007c24 */ /* 0x000fe4000f8e02ff */
[----:B------:R-:W-:Y:S02]  /*7d60*/  IMAD R29, R29, R28, R30 ;  /* 0x0000001c1d1d7224 */ /* 0x000fe400078e021e */
[----:B------:R-:W-:-:S02]  /*7d70*/  IMAD.U32 R20, RZ, RZ, UR8 ;  /* 0x00000008ff147e24 */ /* 0x000fc4000f8e00ff */
[----:B------:R-:W-:Y:S01]  /*7d80*/  IMAD.U32 R21, RZ, RZ, UR4 ;  /* 0x00000004ff157e24 */ /* 0x000fe2000f8e00ff */
[----:B------:R-:W-:Y:S01]  /*7d90*/  ULDC UR4, c[0x0][0xac8] ;  /* 0x0002b20000047ab9 */ /* 0x000fe20000000800 */
[C---:B------:R-:W-:Y:S01]  /*7da0*/  IMAD R33, R3.reuse, UR7, R0 ;  /* 0x0000000703217c24 */ /* 0x040fe2000f8e0200 */
[----:B------:R-:W-:Y:S01]  /*7db0*/  SHF.R.S32.HI R0, RZ, 0x1f, R29 ;  /* 0x0000001fff007819 */ /* 0x000fe2000001141d */
[----:B------:R-:W-:Y:S01]  /*7dc0*/  IMAD.WIDE.U32 R20, R3, UR6, R20 ;  /* 0x0000000603147c25 */ /* 0x000fe2000f8e0014 */
[----:B------:R-:W-:-:S03]  /*7dd0*/  ULDC.64 UR6, c[0x0][0xad8] ;  /* 0x0002b60000067ab9 */ /* 0x000fc60000000a00 */
[----:B------:R-:W-:Y:S02]  /*7de0*/  IMAD.IADD R21, R21, 0x1, R33 ;  /* 0x0000000115157824 */ /* 0x000fe400078e0221 */
[----:B------:R-:W-:Y:S02]  /*7df0*/  IMAD R0, R0, UR6, RZ ;  /* 0x0000000600007c24 */ /* 0x000fe4000f8e02ff */
[----:B------:R-:W-:-:S04]  /*7e00*/  IMAD.WIDE.U32 R20, R29, UR6, R20 ;  /* 0x000000061d147c25 */ /* 0x000fc8000f8e0014 */
[----:B------:R-:W-:Y:S01]  /*7e10*/  IMAD R3, R29, UR7, R0 ;  /* 0x000000071d037c24 */ /* 0x000fe2000f8e0200 */
[----:B------:R-:W-:Y:S02]  /*7e20*/  ULDC.64 UR6, c[0x0][0xa80] ;  /* 0x0002a00000067ab9 */ /* 0x000fe40000000a00 */
[C---:B------:R-:W-:Y:S01]  /*7e30*/  LEA R30, P0, R20.reuse, UR6, 0x1 ;  /* 0x00000006141e7c11 */ /* 0x040fe2000f8008ff */
[----:B------:R-:W-:Y:S02]  /*7e40*/  IMAD.IADD R3, R21, 0x1, R3 ;  /* 0x0000000115037824 */ /* 0x000fe400078e0203 */
[----:B------:R-:W-:Y:S02]  /*7e50*/  IMAD.U32 R21, RZ, RZ, UR48 ;  /* 0x00000030ff157e24 */ /* 0x000fe4000f8e00ff */
[----:B0-----:R-:W-:Y:S01]  /*7e60*/  SHFL.IDX PT, R28, R30, 0x1, 0x181f ;  /* 0x00381f001e1c7f89 */ /* 0x001fe200000e0000 */
[----:B------:R-:W-:Y:S01]  /*7e70*/  LEA.HI.X R32, R20, UR7, R3, 0x1, P0 ;  /* 0x0000000714207c11 */ /* 0x000fe200080f0c03 */
[----:B------:R-:W-:Y:S01]  /*7e80*/  IMAD R36, R21, 0xc0, R18 ;  /* 0x000000c015247824 */ /* 0x000fe200078e0212 */
[----:B------:R-:W-:Y:S01]  /*7e90*/  ISETP.GE.AND P0, PT, R17, UR4, PT ;  /* 0x0000000411007c0c */ /* 0x000fe2000bf06270 */
[----:B------:R-:W0:Y:S02]  /*7ea0*/  SHFL.IDX PT, R20, R30, RZ, 0x181f ;  /* 0x00181fff1e147589 */ /* 0x000e2400000e0000 */
[C---:B------:R-:W-:Y:S01]  /*7eb0*/  VIADD R0, R36.reuse, 0x30 ;  /* 0x0000003024007836 */ /* 0x040fe20000000000 */
[C---:B------:R-:W-:Y:S01]  /*7ec0*/  ISETP.GE.OR P1, PT, R36.reuse, R35, P0 ;  /* 0x000000232400720c */ /* 0x040fe20000726670 */
[----:B------:R-:W1:Y:S01]  /*7ed0*/  SHFL.IDX PT, R42, R30, 0x2, 0x181f ;  /* 0x00581f001e2a7f89 */ /* 0x000e6200000e0000 */
[----:B------:R-:W-:-:S02]  /*7ee0*/  VIADD R3, R36, 0x60 ;  /* 0x0000006024037836 */ /* 0x000fc40000000000 */
[-C--:B------:R-:W-:Y:S01]  /*7ef0*/  ISETP.GE.OR P2, PT, R0, R35.reuse, P0 ;  /* 0x000000230000720c */ /* 0x080fe20000746670 */
[----:B------:R-:W1:Y:S01]  /*7f00*/  SHFL.IDX PT, R34, R32, RZ, 0x181f ;  /* 0x00181fff20227589 */ /* 0x000e6200000e0000 */
[----:B------:R-:W-:Y:S01]  /*7f10*/  VIADD R0, R2, 0x13220 ;  /* 0x0001322002007836 */ /* 0x000fe20000000000 */
[----:B------:R-:W-:Y:S02]  /*7f20*/  ISETP.GE.OR P3, PT, R3, R35, P0 ;  /* 0x000000230300720c */ /* 0x000fe40000766670 */
[----:B------:R-:W1:Y:S02]  /*7f30*/  SHFL.IDX PT, R38, R32, 0x1, 0x181f ;  /* 0x00381f0020267f89 */ /* 0x000e6400000e0000 */
[----:B------:R-:W-:Y:S02]  /*7f40*/  PRMT R0, RZ, 0x654, R0 ;  /* 0x00000654ff007816 */ /* 0x000fe40000000000 */
[----:B------:R-:W1:Y:S02]  /*7f50*/  SHFL.IDX PT, R40, R32, 0x2, 0x181f ;  /* 0x00581f0020287f89 */ /* 0x000e6400000e0000 */
[----:B------:R1:W-:Y:S02]  /*7f60*/  SYNCS.ARRIVE.TRANS64.RED.A1T0 RZ, [R0+URZ], RZ ;  /* 0x000000ff00ff79a7 */ /* 0x0003e4000810043f */
[----:B------:R-:W2:Y:S01]  /*7f70*/  SHFL.IDX PT, R30, R30, 0x3, 0x181f ;  /* 0x00781f001e1e7f89 */ /* 0x000ea200000e0000 */
[----:B0-----:R-:W-:-:S03]  /*7f80*/  @!P1 LEA R2, P4, R17, R20, 0x1 ;  /* 0x0000001411029211 */ /* 0x001fc600078808ff */
[----:B------:R-:W0:Y:S01]  /*7f90*/  SHFL.IDX PT, R32, R32, 0x3, 0x181f ;  /* 0x00781f0020207f89 */ /* 0x000e2200000e0000 */
[C---:B------:R-:W-:Y:S01]  /*7fa0*/  @!P2 LEA R20, P5, R17.reuse, R28, 0x1 ;  /* 0x0000001c1114a211 */ /* 0x040fe200078a08ff */
[----:B-1----:R-:W-:Y:S01]  /*7fb0*/  VIADD R0, R36, 0x90 ;  /* 0x0000009024007836 */ /* 0x002fe20000000000 */
[C---:B------:R-:W-:Y:S02]  /*7fc0*/  @!P3 LEA R28, P6, R17.reuse, R42, 0x1 ;  /* 0x0000002a111cb211 */ /* 0x040fe400078c08ff */
[C-C-:B------:R-:W-:Y:S02]  /*7fd0*/  @!P1 LEA.HI.X R3, R17.reuse, R34, R37.reuse, 0x1, P4 ;  /* 0x0000002211039211 */ /* 0x140fe400020f0c25 */
[----:B------:R-:W-:Y:S02]  /*7fe0*/  ISETP.GE.OR P0, PT, R0, R35, P0 ;  /* 0x000000230000720c */ /* 0x000fe40000706670 */
[C-C-:B------:R-:W-:Y:S02]  /*7ff0*/  @!P2 LEA.HI.X R21, R17.reuse, R38, R37.reuse, 0x1, P5 ;  /* 0x000000261115a211 */ /* 0x140fe400028f0c25 */
[----:B------:R-:W-:Y:S01]  /*8000*/  @!P3 LEA.HI.X R29, R17, R40, R37, 0x1, P6 ;  /* 0x00000028111db211 */ /* 0x000fe200030f0c25 */
[----:B--2---:R1:W-:Y:S04]  /*8010*/  @!P1 ST.E.128 desc[UR52][R2.64], R4 ;  /* 0x0000000402009985 */ /* 0x0043e8000c101d34 */
[----:B---3--:R1:W-:Y:S04]  /*8020*/  @!P2 ST.E.128 desc[UR52][R20.64], R8 ;  /* 0x000000081400a985 */ /* 0x0083e8000c101d34 */
[----:B----4-:R1:W-:Y:S01]  /*8030*/  @!P3 ST.E.128 desc[UR52][R28.64], R24 ;  /* 0x000000181c00b985 */ /* 0x0103e2000c101d34 */
[----:B0-----:R-:W-:Y:S05]  /*8040*/  @P0 BRA `(.L_x_10912) ;  /* 0x0000000800840947 */ /* 0x001fea0003800000 */
[----:B-1----:R-:W-:-:S04]  /*8050*/  LEA R2, P0, R17, R30, 0x1 ;  /* 0x0000001e11027211 */ /* 0x002fc800078008ff */
[----:B------:R-:W-:-:S05]  /*8060*/  LEA.HI.X R3, R17, R32, R37, 0x1, P0 ;  /* 0x0000002011037211 */ /* 0x000fca00000f0c25 */
[----:B-----5:R0:W-:Y:S01]  /*8070*/  ST.E.128 desc[UR52][R2.64], R12 ;  /* 0x0000000c02007985 */ /* 0x0201e2000c101d34 */
[----:B------:R-:W-:Y:S05]  /*8080*/  BRA `(.L_x_10912) ;  /* 0x0000000800747947 */ /* 0x000fea0003800000 */
.L_x_10910:
        /* <DEDUP_REMOVED lines=11> */
[----:B------:R-:W-:-:S03]  /*8140*/  UISETP.NE.U32.AND UP1, UPT, UR6, URZ, UPT ;  /* 0x0000003f0600728c */ /* 0x000fc6000bf25070 */
[----:B------:R-:W2:Y:S01]  /*8150*/  @P2 LDG.E R6, desc[UR52][R2.64] ;  /* 0x0000003402062981 */ /* 0x000ea2000c1e1900 */
[----:B------:R-:W-:Y:S01]  /*8160*/  UISETP.NE.AND.EX UP1, UPT, UR7, URZ, UPT, UP1 ;  /* 0x0000003f0700728c */ /* 0x000fe2000bf25310 */
[----:B------:R-:W-:-:S05]  /*8170*/  IMAD.U32 R0, RZ, RZ, UR4 ;  /* 0x00000004ff007e24 */ /* 0x000fca000f8e00ff */
[----:B------:R-:W-:-:S05]  /*8180*/  PLOP3.LUT P3, PT, PT, PT, UP1, 0x80, 0x0 ;  /* 0x000000000000781c */ /* 0x000fca0003f6f018 */
[----:B------:R-:W-:-:S04]  /*8190*/  @UP1 ULEA UR6, UP2, UR45, UR6, 0x2 ;  /* 0x000000062d061291 */ /* 0x000fc8000f84103f */
[----:B------:R-:W-:Y:S02]  /*81a0*/  @UP1 ULEA.HI.X UR7, UR45, UR7, UR46, 0x2, UP2 ;  /* 0x000000072d071291 */ /* 0x000fe400090f142e */
        /* <DEDUP_REMOVED lines=17> */
.L_x_10913:
        /* <DEDUP_REMOVED lines=46> */
.L_x_10915:
[----:B------:R-:W-:Y:S05]  /*85a0*/  BSYNC B1 ;  /* 0x0000000000017941 */ /* 0x000fea0003800000 */
.L_x_10914:
[----:B0-----:R-:W0:Y:S01]  /*85b0*/  @P0 LDC R3, c[0x0][0xbf0] ;  /* 0x0002fc00ff030b82 */ /* 0x001e220000000800 */
[----:B------:R-:W-:Y:S01]  /*85c0*/  ULDC.64 UR12, c[0x0][0xaa0] ;  /* 0x0002a800000c7ab9 */ /* 0x000fe20000000a00 */
[----:B------:R-:W-:Y:S01]  /*85d0*/  IMAD.U32 R5, RZ, RZ, UR48 ;  /* 0x00000030ff057e24 */ /* 0x000fe2000f8e00ff */
[----:B------:R-:W-:Y:S01]  /*85e0*/  UIMAD UR8, UR9, UR12, URZ ;  /* 0x0000000c090872a4 */ /* 0x000fe2000f8e023f */
[----:B------:R-:W-:Y:S01]  /*85f0*/  IMAD R2, R16, 0x30, R18 ;  /* 0x0000003010027824 */ /* 0x000fe200078e0212 */
[----:B------:R-:W-:Y:S01]  /*8600*/  UIMAD.WIDE.U32 UR6, UR4, UR12, URZ ;  /* 0x0000000c040672a5 */ /* 0x000fe2000f8e003f */
[----:B------:R-:W-:Y:S01]  /*8610*/  SHF.R.S32.HI R13, RZ, 0x1f, R17 ;  /* 0x0000001fff0d7819 */ /* 0x000fe20000011411 */
        /* <DEDUP_REMOVED lines=26> */
[C---:B------:R-:W-:Y:S01]  /*87c0*/  IMAD R9, R5.reuse, UR9, R6 ;  /* 0x0000000905097c24 */ /* 0x040fe2000f8e0206 */
[----:B------:R-:W-:Y:S01]  /*87d0*/  ULDC UR4, c[0x0][0xac8] ;  /* 0x0002b20000047ab9 */ /* 0x000fe20000000800 */
[----:B------:R-:W-:-:S04]  /*87e0*/  IMAD.WIDE.U32 R2, R5, UR8, R2 ;  /* 0x0000000805027c25 */ /* 0x000fc8000f8e0002 */
[----:B------:R-:W-:Y:S02]  /*87f0*/  IMAD R4, R4, UR6, RZ ;  /* 0x0000000604047c24 */ /* 0x000fe4000f8e02ff */
[----:B------:R-:W-:Y:S02]  /*8800*/  IMAD.IADD R3, R3, 0x1, R9 ;  /* 0x0000000103037824 */ /* 0x000fe400078e0209 */
[C---:B------:R-:W-:Y:S02]  /*8810*/  IMAD R5, R7.reuse, UR7, R4 ;  /* 0x0000000707057c24 */ /* 0x040fe4000f8e0204 */
[----:B------:R-:W-:Y:S01]  /*8820*/  IMAD.WIDE.U32 R2, R7, UR6, R2 ;  /* 0x0000000607027c25 */ /* 0x000fe2000f8e0002 */
[----:B------:R-:W-:-:S03]  /*8830*/  ULDC.64 UR6, c[0x0][0xa80] ;  /* 0x0002a00000067ab9 */ /* 0x000fc60000000a00 */
[----:B------:R-:W-:Y:S01]  /*8840*/  IMAD.IADD R3, R3, 0x1, R5 ;  /* 0x0000000103037824 */ /* 0x000fe200078e0205 */
[----:B------:R-:W-:Y:S01]  /*8850*/  LEA R4, P0, R2, UR6, 0x1 ;  /* 0x0000000602047c11 */ /* 0x000fe2000f8008ff */
[----:B------:R-:W-:Y:S02]  /*8860*/  IMAD.U32 R9, RZ, RZ, UR48 ;  /* 0x00000030ff097e24 */ /* 0x000fe4000f8e00ff */
[----:B-----5:R-:W-:Y:S01]  /*8870*/  IMAD R11, R0, R11, RZ ;  /* 0x0000000b000b7224 */ /* 0x020fe200078e02ff */
[----:B------:R-:W-:Y:S01]  /*8880*/  LEA.HI.X R8, R2, UR7, R3, 0x1, P0 ;  /* 0x0000000702087c11 */ /* 0x000fe200080f0c03 */
[----:B------:R-:W0:Y:S01]  /*8890*/  SHFL.IDX PT, R6, R4, RZ, 0x181f ;  /* 0x00181fff04067589 */ /* 0x000e2200000e0000 */
[----:B------:R-:W-:Y:S01]  /*88a0*/  IMAD R30, R9, 0xc0, R18 ;  /* 0x000000c0091e7824 */ /* 0x000fe200078e0212 */
[----:B------:R-:W-:Y:S02]  /*88b0*/  ISETP.GE.AND P0, PT, R17, UR4, PT ;  /* 0x0000000411007c0c */ /* 0x000fe4000bf06270 */
[----:B------:R-:W1:Y:S01]  /*88c0*/  SHFL.IDX PT, R14, R4, 0x1, 0x181f ;  /* 0x00381f00040e7f89 */ /* 0x000e6200000e0000 */
[C---:B------:R-:W-:Y:S01]  /*88d0*/  VIADD R0, R30.reuse, 0x30 ;  /* 0x000000301e007836 */ /* 0x040fe20000000000 */
[CC--:B------:R-:W-:Y:S01]  /*88e0*/  ISETP.GE.OR P3, PT, R30.reuse, R11.reuse, P0 ;  /* 0x0000000b1e00720c */ /* 0x0c0fe20000766670 */
[C---:B------:R-:W-:Y:S01]  /*88f0*/  VIADD R2, R30.reuse, 0x60 ;  /* 0x000000601e027836 */ /* 0x040fe20000000000 */
[----:B------:R-:W2:Y:S01]  /*8900*/  SHFL.IDX PT, R24, R4, 0x2, 0x181f ;  /* 0x00581f0004187f89 */ /* 0x000ea200000e0000 */
[----:B------:R-:W-:Y:S01]  /*8910*/  VIADD R3, R30, 0x90 ;  /* 0x000000901e037836 */ /* 0x000fe20000000000 */
[----:B------:R-:W-:-:S02]  /*8920*/  ISETP.GE.OR P2, PT, R0, R11, P0 ;  /* 0x0000000b0000720c */ /* 0x000fc40000746670 */
[----:B------:R-:W3:Y:S01]  /*8930*/  SHFL.IDX PT, R10, R8, RZ, 0x181f ;  /* 0x00181fff080a7589 */ /* 0x000ee200000e0000 */
[-C--:B------:R-:W-:Y:S02]  /*8940*/  ISETP.GE.OR P1, PT, R2, R11.reuse, P0 ;  /* 0x0000000b0200720c */ /* 0x080fe40000726670 */
[----:B------:R-:W-:Y:S01]  /*8950*/  ISETP.GE.OR P0, PT, R3, R11, P0 ;  /* 0x0000000b0300720c */ /* 0x000fe20000706670 */
[----:B------:R1:W4:Y:S04]  /*8960*/  SHFL.IDX PT, R28, R4, 0x3, 0x181f ;  /* 0x00781f00041c7f89 */ /* 0x00032800000e0000 */
[----:B------:R-:W4:Y:S04]  /*8970*/  SHFL.IDX PT, R12, R8, 0x1, 0x181f ;  /* 0x00381f00080c7f89 */ /* 0x000f2800000e0000 */
[----:B------:R-:W4:Y:S01]  /*8980*/  SHFL.IDX PT, R20, R8, 0x2, 0x181f ;  /* 0x00581f0008147f89 */ /* 0x000f2200000e0000 */
[----:B0-----:R-:W-:-:S03]  /*8990*/  @!P3 LEA R2, P6, R17, R6, 0x1 ;  /* 0x000000061102b211 */ /* 0x001fc600078c08ff */
[----:B------:R4:W0:Y:S01]  /*89a0*/  SHFL.IDX PT, R26, R8, 0x3, 0x181f ;  /* 0x00781f00081a7f89 */ /* 0x00082200000e0000 */
[C---:B-1----:R-:W-:Y:S02]  /*89b0*/  @!P2 LEA R4, P5, R17.reuse, R14, 0x1 ;  /* 0x0000000e1104a211 */ /* 0x042fe400078a08ff */
[C---:B--2---:R-:W-:Y:S02]  /*89c0*/  @!P1 LEA R6, P4, R17.reuse, R24, 0x1 ;  /* 0x0000001811069211 */ /* 0x044fe400078808ff */
[C---:B---3--:R-:W-:Y:S02]  /*89d0*/  @!P3 LEA.HI.X R3, R17.reuse, R10, R13, 0x1, P6 ;  /* 0x0000000a1103b211 */ /* 0x048fe400030f0c0d */
[----:B----4-:R-:W-:-:S03]  /*89e0*/  @!P0 LEA R8, P6, R17, R28, 0x1 ;  /* 0x0000001c11088211 */ /* 0x010fc600078c08ff */
[----:B------:R2:W-:Y:S01]  /*89f0*/  @!P3 ST.E.128 desc[UR52][R2.64], RZ ;  /* 0x000000ff0200b985 */ /* 0x0005e2000c101d34 */
[C-C-:B------:R-:W-:Y:S02]  /*8a00*/  @!P2 LEA.HI.X R5, R17.reuse, R12, R13.reuse, 0x1, P5 ;  /* 0x0000000c1105a211 */ /* 0x140fe400028f0c0d */
[----:B------:R-:W-:-:S03]  /*8a10*/  @!P1 LEA.HI.X R7, R17, R20, R13, 0x1, P4 ;  /* 0x0000001411079211 */ /* 0x000fc600020f0c0d */
[----:B------:R2:W-:Y:S01]  /*8a20*/  @!P2 ST.E.128 desc[UR52][R4.64], RZ ;  /* 0x000000ff0400a985 */ /* 0x0005e2000c101d34 */
[----:B0-----:R-:W-:-:S03]  /*8a30*/  @!P0 LEA.HI.X R9, R17, R26, R13, 0x1, P6 ;  /* 0x0000001a11098211 */ /* 0x001fc600030f0c0d */
[----:B------:R2:W-:Y:S04]  /*8a40*/  @!P1 ST.E.128 desc[UR52][R6.64], RZ ;  /* 0x000000ff06009985 */ /* 0x0005e8000c101d34 */
[----:B------:R2:W-:Y:S02]  /*8a50*/  @!P0 ST.E.128 desc[UR52][R8.64], RZ ;  /* 0x000000ff08008985 */ /* 0x0005e4000c101d34 */
.L_x_10912:
[----:B------:R-:W-:Y:S05]  /*8a60*/  BSYNC B0 ;  /* 0x0000000000007941 */ /* 0x000fea0003800000 */
.L_x_10909:
[----:B------:R-:W-:Y:S02]  /*8a70*/  ULDC UR4, c[0x0][0xc3c] ;  /* 0x00030f0000047ab9 */ /* 0x000fe40000000800 */
[----:B------:R-:W-:-:S13]  /*8a80*/  ISETP.GE.AND P0, PT, R31, UR4, PT ;  /* 0x000000041f007c0c */ /* 0x000fda000bf06270 */
[----:B------:R-:W-:Y:S05]  /*8a90*/  @!P0 BRA `(.L_x_10916) ;  /* 0xffffff8000d08947 */ /* 0x000fea000383ffff */
[----:B------:R-:W-:Y:S05]  /*8aa0*/  EXIT ;  /* 0x000000000000794d */ /* 0x000fea0003800000 */
.L_x_10883:
[----:B------:R-:W-:-:S08]  /*8ab0*/  NOP ;  /* 0x0000000000007918 */ /* 0x000fd00000000000 */
[----:B------:R-:W0:-:S00]  /*8ac0*/  USETMAXREG.DEALLOC.CTAPOOL 0x20 ;  /* 0x00000020000079c8 */ /* 0x000e0000080e0500 */
[----:B0-----:R-:W2:Y:S01]  /*8ad0*/  LDL.LU R2, [R1] ;  /* 0x0000000001027983 */ /* 0x001ea20000300800 */
[----:B------:R-:W-:-:S06]  /*8ae0*/  LOP3.LUT R0, R0, 0x3, RZ, 0xc0, !PT ;  /* 0x0000000300007812 */ /* 0x000fcc00078ec0ff */
[----:B------:R-:W0:Y:S02]  /*8af0*/  SHFL.IDX PT, R0, R0, RZ, 0x1f ;  /* 0x00001fff00007589 */ /* 0x000e2400000e0000 */
[----:B0-----:R-:W-:Y:S01]  /*8b00*/  ISETP.NE.AND P0, PT, R0, RZ, PT ;  /* 0x000000ff0000720c */ /* 0x001fe20003f05270 */
[----:B------:R-:W-:Y:S01]  /*8b10*/  IMAD.MOV.U32 R0, RZ, RZ, RZ ;  /* 0x000000ffff007224 */ /* 0x000fe200078e00ff */
        /* <DEDUP_REMOVED lines=8> */
[----:B------:R-:W1:Y:S02]  /*8ba0*/  LDS.128 R24, [UR4+0x132d0] ;  /* 0x0132d004ff187984 */ /* 0x000e640008000c00 */
[----:B-1----:R-:W-:Y:S02]  /*8bb0*/  R2UR UR45, R27 ;  /* 0x000000001b2d72ca */ /* 0x002fe400000e0000 */
[----:B------:R-:W-:Y:S01]  /*8bc0*/  R2UR UR36, R26 ;  /* 0x000000001a2472ca */ /* 0x000fe200000e0000 */
[----:B------:R-:W-:Y:S06]  /*8bd0*/  BAR.ARV 0x4, 0x200 ;  /* 0x0108000000007b1d */ /* 0x000fec0000002000 */
[----:B------:R-:W-:Y:S08]  /*8be0*/  BRA `(.L_x_10918) ;  /* 0x0000000800187947 */ /* 0x000ff00003800000 */
.L_x_10917:
        /* <DEDUP_REMOVED lines=41> */
.L_x_10923:
        /* <DEDUP_REMOVED lines=14> */
.L_x_10922:
[----:B------:R-:W-:Y:S05]  /*8f60*/  BSYNC B0 ;  /* 0x0000000000007941 */ /* 0x000fea0003800000 */
.L_x_10921:
        /* <DEDUP_REMOVED lines=21> */
.L_x_10919:
        /* <DEDUP_REMOVED lines=12> */
[----:B------:R0:W1:Y:S01]  /*9180*/  F2I.FTZ.U32.TRUNC.NTZ R3, R2 ;  /* 0x0000000200037305 */ /* 0x000062000021f000 */
[----:B------:R-:W-:Y:S05]  /*9190*/  @!P0 BRA `(.L_x_10924) ;  /* 0x00000000000c8947 */ /* 0x000fea0003800000 */
[----:B------:R-:W-:-:S06]  /*91a0*/  UIADD3 UR5, UR4, -0x1, URZ ;  /* 0xffffffff04057890 */ /* 0x000fcc000fffe03f */
[----:B------:R-:W-:-:S05]  /*91b0*/  IMAD.U32 R13, RZ, RZ, UR5 ;  /* 0x00000005ff0d7e24 */ /* 0x000fca000f8e00ff */
[----:B------:R2:W3:Y:S02]  /*91c0*/  SHFL.IDX PT, R24, R6, R13, 0x1f ;  /* 0x00001f0d06187589 */ /* 0x0004e400000e0000 */
.L_x_10924:
[----:B01----:R-:W-:Y:S01]  /*91d0*/  IMAD.MOV R2, RZ, RZ, -R3 ;  /* 0x000000ffff027224 */ /* 0x003fe200078e0a03 */
[----:B------:R-:W-:Y:S01]  /*91e0*/  UIADD3 UR45, UR4, UR45, URZ ;  /* 0x0000002d042d7290 */ /* 0x000fe2000fffe03f */
[----:B---3--:R-:W-:Y:S02]  /*91f0*/  IMAD R24, R24, R11, R9 ;  /* 0x0000000b18187224 */ /* 0x008fe400078e0209 */
[----:B------:R-:W-:Y:S01]  /*9200*/  IMAD.MOV.U32 R11, RZ, RZ, R2 ;  /* 0x000000ffff0b7224 */ /* 0x000fe200078e0002 */
[----:B------:R-:W-:Y:S01]  /*9210*/  IABS R2, R0 ;  /* 0x0000000000027213 */ /* 0x000fe20000000000 */
[----:B------:R-:W-:Y:S02]  /*9220*/  IMAD.IADD R9, R7, 0x1, -R24 ;  /* 0x0000000107097824 */ /* 0x000fe400078e0a18 */
[----:B------:R-:W-:Y:S02]  /*9230*/  IMAD R7, R11, R4, RZ ;  /* 0x000000040b077224 */ /* 0x000fe400078e02ff */
[----:B------:R-:W-:Y:S01]  /*9240*/  IMAD.MOV R8, RZ, RZ, -R2 ;  /* 0x000000ffff087224 */ /* 0x000fe200078e0a02 */
[----:B--2---:R-:W-:Y:S01]  /*9250*/  IABS R6, R9 ;  /* 0x0000000900067213 */ /* 0x004fe20000000000 */
        /* <DEDUP_REMOVED lines=18> */
[----:B------:R-:W-:Y:S01]  /*9380*/  IMAD R25, R0, R25, R9 ;  /* 0x0000001900197224 */ /* 0x000fe200078e0209 */
[----:B------:R-:W-:Y:S09]  /*9390*/  BRA `(.L_x_10925) ;  /* 0x00000000000c7947 */ /* 0x000ff20003800000 */
.L_x_10920:
[----:B------:R-:W-:Y:S01]  /*93a0*/  IMAD.MOV.U32 R24, RZ, RZ, R7 ;  /* 0x000000ffff187224 */ /* 0x000fe200078e0007 */
[----:B------:R-:W-:Y:S01]  /*93b0*/  UMOV UR36, URZ ;  /* 0x0000003f00247c82 */ /* 0x000fe20008000000 */
[----:B------:R-:W-:-:S07]  /*93c0*/  IMAD.MOV.U32 R25, RZ, RZ, RZ ;  /* 0x000000ffff197224 */ /* 0x000fce00078e00ff */
.L_x_10925:
[----:B------:R-:W-:Y:S01]  /*93d0*/  ISETP.NE.AND P0, PT, R5, RZ, PT ;  /* 0x000000ff0500720c */ /* 0x000fe20003f05270 */
[----:B------:R-:W-:Y:S02]  /*93e0*/  IMAD.U32 R26, RZ, RZ, UR36 ;  /* 0x00000024ff1a7e24 */ /* 0x000fe4000f8e00ff */
[----:B------:R-:W-:-:S10]  /*93f0*/  IMAD.U32 R27, RZ, RZ, UR45 ;  /* 0x0000002dff1b7e24 */ /* 0x000fd4000f8e00ff */
[----:B------:R-:W0:Y:S01]  /*9400*/  @!P0 S2R R3, SR_CgaCtaId ;  /* 0x0000000000038919 */ /* 0x000e220000008800 */
[----:B------:R-:W-:-:S04]  /*9410*/  @!P0 MOV R0, 0x400 ;  /* 0x0000040000008802 */ /* 0x000fc80000000f00 */
[----:B0-----:R-:W-:-:S05]  /*9420*/  @!P0 LEA R0, R3, R0, 0x18 ;  /* 0x0000000003008211 */ /* 0x001fca00078ec0ff */
[----:B------:R1:W-:Y:S01]  /*9430*/  @!P0 STS.128 [R0+0x132d0], R24 ;  /* 0x0132d01800008388 */ /* 0x0003e20000000c00 */
[----:B------:R-:W-:Y:S06]  /*9440*/  BAR.ARV 0x5, 0x200 ;  /* 0x0148000000007b1d */ /* 0x000fec0000002000 */
.L_x_10918:
        /* <DEDUP_REMOVED lines=9> */
[----:B------:R-:W-:Y:S01]  /*94e0*/  UMOV UR4, 0x400 ;  /* 0x0000040000047882 */ /* 0x000fe20000000000 */
[----:B------:R-:W-:Y:S01]  /*94f0*/  IMAD.MOV.U32 R19, RZ, RZ, 0x1 ;  /* 0x00000001ff137424 */ /* 0x000fe200078e00ff */
[----:B------:R4:W-:Y:S01]  /*9500*/  STL [R1+0x8], RZ ;  /* 0x000008ff01007387 */ /* 0x0009e20000100800 */
[----:B------:R-:W-:Y:S01]  /*9510*/  IMAD.MOV.U32 R18, RZ, RZ, RZ ;  /* 0x000000ffff127224 */ /* 0x000fe200078e00ff */
[----:B------:R-:W-:Y:S02]  /*9520*/  ULOP3.LUT UR38, UR40, 0x1, URZ, 0xfc, !UPT ;  /* 0x0000000128267892 */ /* 0x000fe4000f8efc3f */
[----:B------:R-:W-:Y:S01]  /*9530*/  ULOP3.LUT UR44, UR40, 0x2, URZ, 0xfc, !UPT ;  /* 0x00000002282c7892 */ /* 0x000fe2000f8efc3f */
[----:B------:R-:W-:Y:S01]  /*9540*/  ULDC UR43, c[0x0][0xc] ;  /* 0x00000300002b7ab9 */ /* 0x000fe20000000800 */
[----:B------:R-:W-:Y:S01]  /*9550*/  ULDC.64 UR50, c[0x0][0x198] ;  /* 0x0000660000327ab9 */ /* 0x000fe20000000a00 */
[----:B---3--:R-:W-:-:S06]  /*9560*/  ULEA UR4, UR5, UR4, 0x18 ;  /* 0x0000000405047291 */ /* 0x008fcc000f8ec03f */
[----:B------:R-:W-:Y:S01]  /*9570*/  IMAD.U32 R16, RZ, RZ, UR4 ;  /* 0x00000004ff107e24 */ /* 0x000fe2000f8e00ff */
[C---:B--2---:R-:W-:Y:S01]  /*9580*/  LOP3.LUT R10, R11.reuse, 0x7f, RZ, 0xc0, !PT ;  /* 0x0000007f0b0a7812 */ /* 0x044fe200078ec0ff */
[C---:B------:R-:W-:Y:S01]  /*9590*/  IMAD.SHL.U32 R29, R11.reuse, 0x40, RZ ;  /* 0x000000400b1d7824 */ /* 0x040fe200078e00ff */
[----:B------:R-:W-:Y:S01]  /*95a0*/  SHF.R.U32.HI R3, RZ, 0x1, R11 ;  /* 0x00000001ff037819 */ /* 0x000fe2000001160b */
[----:B0-----:R-:W-:Y:S02]  /*95b0*/  IMAD.SHL.U32 R2, R11, 0x10, RZ ;  /* 0x000000100b027824 */ /* 0x001fe400078e00ff */
[----:B------:R-:W-:Y:S01]  /*95c0*/  IMAD.SHL.U32 R6, R10, 0x10, RZ ;  /* 0x000000100a067824 */ /* 0x000fe200078e00ff */
[----:B------:R-:W-:Y:S01]  /*95d0*/  LOP3.LUT R4, R29, 0x180, RZ, 0xc0, !PT ;  /* 0x000001801d047812 */ /* 0x000fe200078ec0ff */
[C---:B------:R-:W-:Y:S01]  /*95e0*/  IMAD.SHL.U32 R8, R11.reuse, 0x2, RZ ;  /* 0x000000020b087824 */ /* 0x040fe200078e00ff */
[----:B------:R-:W-:Y:S01]  /*95f0*/  LOP3.LUT R5, R2, 0x1b0, RZ, 0xc0, !PT ;  /* 0x000001b002057812 */ /* 0x000fe200078ec0ff */
[----:B-1----:R-:W-:Y:S01]  /*9600*/  IMAD.SHL.U32 R0, R11, 0x20, RZ ;  /* 0x000000200b007824 */ /* 0x002fe200078e00ff */
[----:B------:R-:W-:-:S02]  /*9610*/  LOP3.LUT R7, R6, 0x600, RZ, 0xc0, !PT ;  /* 0x0000060006077812 */ /* 0x000fc400078ec0ff */
[----:B------:R-:W-:Y:S01]  /*9620*/  LOP3.LUT R3, R4, 0x30, R3, 0xf8, !PT ;  /* 0x0000003004037812 */ /* 0x000fe200078ef803 */
[----:B------:R-:W-:Y:S01]  /*9630*/  IMAD.SHL.U32 R4, R11, 0x8, RZ ;  /* 0x000000080b047824 */ /* 0x000fe200078e00ff */
[----:B------:R-:W-:Y:S01]  /*9640*/  LOP3.LUT R9, R5, 0x30, R8, 0x78, !PT ;  /* 0x0000003005097812 */ /* 0x000fe200078e7808 */
[----:B------:R-:W-:Y:S01]  /*9650*/  IMAD.SHL.U32 R8, R11, 0x4, RZ ;  /* 0x000000040b087824 */ /* 0x000fe200078e00ff */
[----:B------:R-:W-:Y:S02]  /*9660*/  LOP3.LUT R6, R7, 0x40, R2, 0xf8, !PT ;  /* 0x0000004007067812 */ /* 0x000fe400078ef802 */
[----:B------:R-:W-:Y:S02]  /*9670*/  LOP3.LUT R4, R3, 0x30, R4, 0x78, !PT ;  /* 0x0000003003047812 */ /* 0x000fe400078e7804 */
[----:B------:R-:W-:Y:S02]  /*9680*/  LOP3.LUT R7, R7, 0x60, R0, 0xf8, !PT ;  /* 0x0000006007077812 */ /* 0x000fe400078ef800 */
[----:B------:R-:W-:-:S02]  /*9690*/  LOP3.LUT R9, R6, R9, RZ, 0xfc, !PT ;  /* 0x0000000906097212 */ /* 0x000fc400078efcff */
[----:B------:R-:W-:Y:S02]  /*96a0*/  SHF.R.U32.HI R3, RZ, 0x2, R10 ;  /* 0x00000002ff037819 */ /* 0x000fe4000001160a */
[----:B------:R-:W-:Y:S02]  /*96b0*/  LOP3.LUT R5, R0, 0x80, RZ, 0xc0, !PT ;  /* 0x0000008000057812 */ /* 0x000fe400078ec0ff */
[--C-:B------:R-:W-:Y:S02]  /*96c0*/  LOP3.LUT R28, R7, 0x100, R0.reuse, 0xf8, !PT ;  /* 0x00000100071c7812 */ /* 0x100fe400078ef800 */
[----:B------:R-:W-:Y:S01]  /*96d0*/  LOP3.LUT R2, R3, 0x60, R0, 0xf8, !PT ;  /* 0x0000006003027812 */ /* 0x000fe200078ef800 */
[----:B------:R-:W-:Y:S01]  /*96e0*/  IMAD.IADD R0, R16, 0x1, R9 ;  /* 0x0000000110007824 */ /* 0x000fe200078e0209 */
[----:B------:R-:W-:Y:S02]  /*96f0*/  LOP3.LUT R5, R5, 0x10, R11, 0xf8, !PT ;  /* 0x0000001005057812 */ /* 0x000fe400078ef80b */
[----:B------:R-:W-:-:S02]  /*9700*/  LOP3.LUT R29, R4, 0x640, R29, 0xf8, !PT ;  /* 0x00000640041d7812 */ /* 0x000fc400078ef81d */
[----:B------:R4:W-:Y:S01]  /*9710*/  STL [R1+0x4], R0 ;  /* 0x0000040001007387 */ /* 0x0009e20000100800 */
[----:B------:R-:W-:-:S04]  /*9720*/  LOP3.LUT R5, R5, 0x10, R8, 0x78, !PT ;  /* 0x0000001005057812 */ /* 0x000fc800078e7808 */
[----:B------:R-:W-:-:S07]  /*9730*/  LOP3.LUT R28, R28, R5, RZ, 0xfc, !PT ;  /* 0x000000051c1c7212 */ /* 0x000fce00078efcff */
.L_x_10993:
[----:B------:R-:W-:Y:S01]  /*9740*/  ULDC.64 UR4, c[0x0][0xc88] ;  /* 0x0003220000047ab9 */ /* 0x000fe20000000a00 */
[----:B------:R-:W-:Y:S01]  /*9750*/  ULDC.64 UR8, c[0x0][0xa00] ;  /* 0x0002800000087ab9 */ /* 0x000fe20000000a00 */
[----:B------:R-:W-:Y:S01]  /*9760*/  UIMAD.WIDE UR4, UR45, 0x4, UR4 ;  /* 0x000000042d0478a5 */ /* 0x000fe2000f8e0204 */
[----:B------:R-:W-:-:S05]  /*9770*/  ULDC.64 UR10, c[0x0][0xa08] ;  /* 0x00028200000a7ab9 */ /* 0x000fca0000000a00 */
[----:B------:R-:W-:Y:S02]  /*9780*/  IMAD.U32 R2, RZ, RZ, UR4 ;  /* 0x00000004ff027e24 */ /* 0x000fe4000f8e00ff */
[----:B0-----:R-:W-:Y:S01]  /*9790*/  IMAD.U32 R3, RZ, RZ, UR5 ;  /* 0x00000005ff037e24 */ /* 0x001fe2000f8e00ff */
[----:B------:R-:W-:-:S04]  /*97a0*/  ULDC.64 UR4, c[0x0][0xa28] ;  /* 0x00028a0000047ab9 */ /* 0x000fc80000000a00 */
[----:B------:R-:W2:Y:S01]  /*97b0*/  LDG.E R2, desc[UR52][R2.64] ;  /* 0x0000003402027981 */ /* 0x000ea2000c1e1900 */
[----:B------:R-:W-:Y:S01]  /*97c0*/  UISETP.NE.U32.AND UP0, UPT, UR4, URZ, UPT ;  /* 0x0000003f0400728c */ /* 0x000fe2000bf05070 */
[----:B------:R-:W-:Y:S02]  /*97d0*/  ISETP.NE.U32.AND P0, PT, RZ, UR8, PT ;  /* 0x00000008ff007c0c */ /* 0x000fe4000bf05070 */
[----:B------:R-:W-:Y:S01]  /*97e0*/  ISETP.NE.U32.AND P1, PT, RZ, UR10, PT ;  /* 0x0000000aff007c0c */ /* 0x000fe2000bf25070 */
[----:B------:R-:W-:Y:S01]  /*97f0*/  UISETP.NE.AND.EX UP0, UPT, UR5, URZ, UPT, UP0 ;  /* 0x0000003f0500728c */ /* 0x000fe2000bf05300 */
[----:B------:R-:W-:Y:S02]  /*9800*/  ISETP.NE.AND.EX P0, PT, RZ, UR9, PT, P0 ;  /* 0x00000009ff007c0c */ /* 0x000fe4000bf05300 */
[----:B------:R-:W-:-:S03]  /*9810*/  ISETP.NE.AND.EX P1, PT, RZ, UR11, PT, P1 ;  /* 0x0000000bff007c0c */ /* 0x000fc6000bf25310 */
[----:B------:R-:W-:Y:S02]  /*9820*/  PLOP3.LUT P2, PT, PT, PT, UP0, 0x80, 0x0 ;  /* 0x000000000000781c */ /* 0x000fe40003f4f008 */
[----:B--2---:R-:W-:-:S13]  /*9830*/  R2UR UR46, R2 ;  /* 0x00000000022e72ca */ /* 0x004fda00000e0000 */
[----:B------:R-:W-:Y:S02]  /*9840*/  USHF.R.S32.HI UR47, URZ, 0x1f, UR46 ;  /* 0x0000001f3f2f7899 */ /* 0x000fe4000801142e */
[----:B------:R-:W-:Y:S02]  /*9850*/  @UP0 ULEA UR4, UP1, UR46, UR4, 0x2 ;  /* 0x000000042e040291 */ /* 0x000fe4000f82103f */
[----:B------:R-:W-:Y:S02]  /*9860*/  USHF.L.U32 UR48, UR46, 0x2, URZ ;  /* 0x000000022e307899 */ /* 0x000fe4000800063f */
[----:B------:R-:W-:Y:S02]  /*9870*/  @UP0 ULEA.HI.X UR5, UR46, UR5, UR47, 0x2, UP1 ;  /* 0x000000052e050291 */ /* 0x000fe400088f142f */
[----:B------:R-:W-:Y:S01]  /*9880*/  USHF.L.U64.HI UR49, UR46, 0x2, UR47 ;  /* 0x000000022e317899 */ /* 0x000fe2000801022f */
[----:B------:R-:W-:Y:S01]  /*9890*/  IMAD.U32 R2, RZ, RZ, UR4 ;  /* 0x00000004ff027e24 */ /* 0x000fe2000f8e00ff */
[----:B------:R-:W-:-:S02]  /*98a0*/  UIADD3 UR6, UP0, UR48, UR8, URZ ;  /* 0x0000000830067290 */ /* 0x000fc4000ff1e03f */
[----:B------:R-:W-:Y:S01]  /*98b0*/  UIADD3 UR7, UP1, UR48, UR10, URZ ;  /* 0x0000000a30077290 */ /* 0x000fe2000ff3e03f */
[----:B------:R-:W-:Y:S01]  /*98c0*/  IMAD.U32 R3, RZ, RZ, UR5 ;  /* 0x00000005ff037e24 */ /* 0x000fe2000f8e00ff */
[----:B------:R-:W-:Y:S02]  /*98d0*/  UIADD3.X UR4, UR49, UR9, URZ, UP0, !UPT ;  /* 0x0000000931047290 */ /* 0x000fe400087fe43f */
[----:B------:R-:W-:Y:S01]  /*98e0*/  UIADD3.X UR5, UR49, UR11, URZ, UP1, !UPT ;  /* 0x0000000b31057290 */ /* 0x000fe20008ffe43f */
[----:B------:R-:W-:Y:S01]  /*98f0*/  ULDC.64 UR8, c[0x0][0xa18] ;  /* 0x0002860000087ab9 */ /* 0x000fe20000000a00 */
[----:B----4-:R0:W5:Y:S01]  /*9900*/  @P2 LDG.E R0, desc[UR52][R2.64] ;  /* 0x0000003402002981 */ /* 0x010162000c1e1900 */
[----:B------:R-:W-:Y:S01]  /*9910*/  UISETP.NE.U32.AND UP0, UPT, UR8, URZ, UPT ;  /* 0x0000003f0800728c */ /* 0x000fe2000bf05070 */
[----:B-1----:R-:W-:Y:S02]  /*9920*/  IMAD.U32 R4, RZ, RZ, UR7 ;  /* 0x00000007ff047e24 */ /* 0x002fe4000f8e00ff */
[----:B------:R-:W-:Y:S01]  /*9930*/  IMAD.U32 R5, RZ, RZ, UR5 ;  /* 0x00000005ff057e24 */ /* 0x000fe2000f8e00ff */
[----:B------:R-:W-:-:S04]  /*9940*/  UISETP.NE.AND.EX UP0, UPT, UR9, URZ, UPT, UP0 ;  /* 0x0000003f0900728c */ /* 0x000fc8000bf05300 */
[----:B------:R1:W5:Y:S01]  /*9950*/  @P1 LDG.E R9, desc[UR52][R4.64] ;  /* 0x0000003404091981 */ /* 0x000362000c1e1900 */
[----:B0-----:R-:W-:Y:S01]  /*9960*/  IMAD.U32 R3, RZ, RZ, UR4 ;  /* 0x00000004ff037e24 */ /* 0x001fe2000f8e00ff */
[----:B------:R-:W-:Y:S01]  /*9970*/  PLOP3.LUT P3, PT, PT, PT, UP0, 0x80, 0x0 ;  /* 0x000000000000781c */ /* 0x000fe20003f6f008 */
[----:B------:R-:W-:-:S04]  /*9980*/  IMAD.U32 R2, RZ, RZ, UR6 ;  /* 0x00000006ff027e24 */ /* 0x000fc8000f8e00ff */
[----:B------:R-:W-:Y:S01]  /*9990*/  @UP0 UIADD3 UR4, UP1, UR48, UR8, URZ ;  /* 0x0000000830040290 */ /* 0x000fe2000ff3e03f */
[----:B------:R1:W5:Y:S03]  /*99a0*/  @P0 LDG.E R8, desc[UR52][R2.64] ;  /* 0x0000003402080981 */ /* 0x000366000c1e1900 */
[----:B------:R-:W-:Y:S01]  /*99b0*/  @UP0 UIADD3.X UR5, UR49, UR9, URZ, UP1, !UPT ;  /* 0x0000000931050290 */ /* 0x000fe20008ffe43f */
[----:B------:R-:W-:Y:S01]  /*99c0*/  ULDC UR6, c[0x0][0x288] ;  /* 0x0000a20000067ab9 */ /* 0x000fe20000000800 */
[----:B------:R-:W-:Y:S02]  /*99d0*/  IMAD.U32 R6, RZ, RZ, UR4 ;  /* 0x00000004ff067e24 */ /* 0x000fe4000f8e00ff */
[----:B------:R-:W-:Y:S02]  /*99e0*/  IMAD.U32 R26, RZ, RZ, UR6 ;  /* 0x00000006ff1a7e24 */ /* 0x000fe4000f8e00ff */
[----:B------:R-:W-:-:S05]  /*99f0*/  IMAD.U32 R7, RZ, RZ, UR5 ;  /* 0x00000005ff077e24 */ /* 0x000fca000f8e00ff */
[----:B------:R1:W5:Y:S01]  /*9a00*/  @P3 LDG.E R26, desc[UR52][R6.64] ;  /* 0x00000034061a3981 */ /* 0x000362000c1e1900 */
[----:B------:R-:W-:Y:S05]  /*9a10*/  @P3 BRA `(.L_x_10927) ;  /* 0x0000000000103947 */ /* 0x000fea0003800000 */
[----:B------:R-:W-:Y:S05]  /*9a20*/  @!P0 BRA `(.L_x_10927) ;  /* 0x00000000000c8947 */ /* 0x000fea0003800000 */
[----:B-1----:R-:W2:Y:S04]  /*9a30*/  LDG.E R7, desc[UR52][R2.64] ;  /* 0x0000003402077981 */ /* 0x002ea8000c1e1900 */
[----:B-----5:R-:W2:Y:S02]  /*9a40*/  LDG.E R26, desc[UR52][R2.64+0x4] ;  /* 0x00000434021a7981 */ /* 0x020ea4000c1e1900 */
[----:B--2---:R-:W-:-:S07]  /*9a50*/  IMAD.IADD R26, R26, 0x1, -R7 ;  /* 0x000000011a1a7824 */ /* 0x004fce00078e0a07 */
.L_x_10927:
[----:B------:R-:W-:Y:S01]  /*9a60*/  UMOV UR54, URZ ;  /* 0x0000003f00367c82 */ /* 0x000fe20008000000 */
[----:B------:R-:W-:Y:S01]  /*9a70*/  ULDC.64 UR6, c[0x0][0xa20] ;  /* 0x0002880000067ab9 */ /* 0x000fe20000000a00 */
[----:B-----5:R-:W-:Y:S01]  /*9a80*/  @P0 R2UR UR54, R8 ;  /* 0x00000000083602ca */ /* 0x020fe200000e0000 */
[----:B------:R-:W-:Y:S01]  /*9a90*/  UMOV UR41, URZ ;  /* 0x0000003f00297c82 */ /* 0x000fe20008000000 */
[----:B------:R-:W-:Y:S01]  /*9aa0*/  ISETP.NE.U32.AND P0, PT, RZ, UR6, PT ;  /* 0x00000006ff007c0c */ /* 0x000fe2000bf05070 */
[----:B------:R-:W-:Y:S01]  /*9ab0*/  UMOV UR42, URZ ;  /* 0x0000003f002a7c82 */ /* 0x000fe20008000000 */
[----:B------:R-:W-:Y:S01]  /*9ac0*/  ULDC.64 UR4, c[0x0][0x418] ;  /* 0x0001060000047ab9 */ /* 0x000fe20000000a00 */
[----:B------:R-:W-:Y:S01]  /*9ad0*/  @P2 R2UR UR41, R0 ;  /* 0x00000000002922ca */ /* 0x000fe200000e0000 */
[----:B------:R-:W-:Y:S01]  /*9ae0*/  UISETP.NE.U32.AND UP0, UPT, UR4, URZ, UPT ;  /* 0x0000003f0400728c */ /* 0x000fe2000bf05070 */
[----:B------:R-:W-:Y:S01]  /*9af0*/  @P1 R2UR UR42, R9 ;  /* 0x00000000092a12ca */ /* 0x000fe200000e0000 */
[----:B------:R-:W-:Y:S01]  /*9b00*/  IMAD.U32 R22, RZ, RZ, UR46 ;  /* 0x0000002eff167e24 */ /* 0x000fe2000f8e00ff */
[----:B------:R-:W-:Y:S01]  /*9b10*/  ISETP.NE.AND.EX P0, PT, RZ, UR7, PT, P0 ;  /* 0x00000007ff007c0c */ /* 0x000fe2000bf05300 */
[----:B------:R-:W-:Y:S01]  /*9b20*/  UISETP.NE.AND.EX UP0, UPT, UR5, URZ, UPT, UP0 ;  /* 0x0000003f0500728c */ /* 0x000fe2000bf05300 */
[----:B------:R-:W-:-:S02]  /*9b30*/  ULDC UR4, c[0x0][0x424] ;  /* 0x0001090000047ab9 */ /* 0x000fc40000000800 */
[----:B------:R-:W-:Y:S01]  /*9b40*/  ULDC UR5, c[0x0][0x2f0] ;  /* 0x0000bc0000057ab9 */ /* 0x000fe20000000800 */
[----:B------:R-:W-:-:S04]  /*9b50*/  USEL UR4, UR4, 0x1, UP0 ;  /* 0x0000000104047887 */ /* 0x000fc80008000000 */
[----:B------:R-:W-:Y:S02]  /*9b60*/  UIMAD UR4, UR4, UR5, URZ ;  /* 0x00000005040472a4 */ /* 0x000fe4000f8e023f */
[----:B------:R-:W-:Y:S02]  /*9b70*/  UIADD3 UR42, UR42, UR41, URZ ;  /* 0x000000292a2a7290 */ /* 0x000fe4000fffe03f */
[----:B------:R-:W-:Y:S10]  /*9b80*/  @!P0 BRA `(.L_x_10928) ;  /* 0x00000000001c8947 */ /* 0x000ff40003800000 */
[----:B------:R-:W-:-:S04]  /*9b90*/  UIADD3 UR4, UP0, UR48, UR6, URZ ;  /* 0x0000000630047290 */ /* 0x000fc8000ff1e03f */
[----:B------:R-:W-:Y:S02]  /*9ba0*/  UIADD3.X UR5, UR49, UR7, URZ, UP0, !UPT ;  /* 0x0000000731057290 */ /* 0x000fe400087fe43f */
[----:B-1----:R-:W-:-:S04]  /*9bb0*/  IMAD.U32 R2, RZ, RZ, UR4 ;  /* 0x00000004ff027e24 */ /* 0x002fc8000f8e00ff */
[----:B------:R-:W-:-:S05]  /*9bc0*/  IMAD.U32 R3, RZ, RZ, UR5 ;  /* 0x00000005ff037e24 */ /* 0x000fca000f8e00ff */
[----:B------:R-:W2:Y:S02]  /*9bd0*/  LDG.E R2, desc[UR52][R2.64] ;  /* 0x0000003402027981 */ /* 0x000ea4000c1e1900 */
[----:B--2---:R-:W-:Y:S01]  /*9be0*/  R2UR UR4, R2 ;  /* 0x00000000020472ca */ /* 0x004fe200000e0000 */
[----:B------:R-:W-:-:S14]  /*9bf0*/  BRA `(.L_x_10929) ;  /* 0x0000000000187947 */ /* 0x000fdc0003800000 */
.L_x_10928:
[----:B------:R-:W-:Y:S05]  /*9c00*/  @!P1 BRA `(.L_x_10929) ;  /* 0x0000000000149947 */ /* 0x000fea0003800000 */
[----:B-1----:R-:W2:Y:S04]  /*9c10*/  LDG.E R2, desc[UR52][R4.64] ;  /* 0x0000003404027981 */ /* 0x002ea8000c1e1900 */
[----:B------:R-:W3:Y:S01]  /*9c20*/  LDG.E R0, desc[UR52][R4.64+0x4] ;  /* 0x0000043404007981 */ /* 0x000ee2000c1e1900 */
[----:B--2---:R-:W-:Y:S02]  /*9c30*/  R2UR UR5, R2 ;  /* 0x00000000020572ca */ /* 0x004fe400000e0000 */
[----:B---3--:R-:W-:-:S13]  /*9c40*/  R2UR UR4, R0 ;  /* 0x00000000000472ca */ /* 0x008fda00000e0000 */
[----:B------:R-:W-:-:S12]  /*9c50*/  UIADD3 UR4, -UR5, UR4, URZ ;  /* 0x0000000405047290 */ /* 0x000fd8000fffe13f */
.L_x_10929:
        /* <DEDUP_REMOVED lines=8> */
[----:B------:R-:W0:Y:S02]  /*9ce0*/  S2R R0, SR_TID.X ;  /* 0x0000000000007919 */ /* 0x000e240000002100 */
[----:B0-----:R-:W-:-:S04]  /*9cf0*/  LOP3.LUT R0, R0, 0x7f, RZ, 0xc0, !PT ;  /* 0x0000007f00007812 */ /* 0x001fc800078ec0ff */
[----:B------:R-:W-:-:S13]  /*9d00*/  ISETP.NE.AND P0, PT, R0, RZ, PT ;  /* 0x000000ff0000720c */ /* 0x000fda0003f05270 */
[----:B------:R-:W-:Y:S05]  /*9d10*/  @P0 BRA `(.L_x_10932) ;  /* 0x0000002800780947 */ /* 0x000fea0003800000 */
[----:B-1----:R-:W0:Y:S01]  /*9d20*/  S2R R5, SR_LANEID ;  /* 0x0000000000057919 */ /* 0x002e220000000000 */
        /* <DEDUP_REMOVED lines=10> */
[----:B0-----:R-:W-:Y:S01]  /*9dd0*/  IADD3 R24, R0, UR43, R7 ;  /* 0x0000002b00187c10 */ /* 0x001fe2000fffe007 */
[----:B------:R-:W-:Y:S06]  /*9de0*/  BRA `(.L_x_10932) ;  /* 0x0000002800447947 */ /* 0x000fec0003800000 */
.L_x_10931:
[----:B------:R-:W-:Y:S01]  /*9df0*/  VIADD R0, R16, 0xe000 ;  /* 0x0000e00010007836 */ /* 0x000fe20000000000 */
[----:B------:R-:W-:Y:S04]  /*9e00*/  BSSY B6, `(.L_x_10933) ;  /* 0x0000013000067945 */ /* 0x000fe80003800000 */
        /* <DEDUP_REMOVED lines=18> */
.L_x_10934:
[----:B------:R-:W-:Y:S05]  /*9f30*/  BSYNC B6 ;  /* 0x0000000000067941 */ /* 0x000fea0003800000 */
.L_x_10933:
[----:B------:R-:W2:Y:S01]  /*9f40*/  LDL.LU R17, [R1] ;  /* 0x0000000001117983 */ /* 0x000ea20000300800 */
[----:B------:R-:W-:Y:S01]  /*9f50*/  VIADD R0, R16, 0x6000 ;  /* 0x0000600010007836 */ /* 0x000fe20000000000 */
[----:B------:R-:W-:Y:S04]  /*9f60*/  BSSY B6, `(.L_x_10935) ;  /* 0x0000016000067945 */ /* 0x000fe80003800000 */
[----:B------:R-:W-:Y:S02]  /*9f70*/  LOP3.LUT P0, RZ, R0, 0x1bf, RZ, 0xc0, !PT ;  /* 0x000001bf00ff7812 */ /* 0x000fe4000780c0ff */
[----:B--2---:R-:W-:-:S11]  /*9f80*/  LOP3.LUT R17, R17, 0xfffffffe, RZ, 0xc0, !PT ;  /* 0xfffffffe11117812 */ /* 0x004fd600078ec0ff */
[----:B------:R-:W-:-:S05]  /*9f90*/  @P0 LOP3.LUT R17, R17, 0x1, RZ, 0xfc, !PT ;  /* 0x0000000111110812 */ /* 0x000fca00078efcff */
[----:B------:R0:W-:Y:S01]  /*9fa0*/  STL [R1], R17 ;  /* 0x0000001101007387 */ /* 0x0001e20000100800 */
        /* <DEDUP_REMOVED lines=17> */
.L_x_10936:
[----:B------:R-:W-:Y:S05]  /*a0c0*/  BSYNC B6 ;  /* 0x0000000000067941 */ /* 0x000fea0003800000 */
.L_x_10935:
        /* <DEDUP_REMOVED lines=20> */
.L_x_10938:
[----:B------:R-:W-:Y:S05]  /*a210*/  BSYNC B6 ;  /* 0x0000000000067941 */ /* 0x000fea0003800000 */
.L_x_10937:
[----:B------:R-:W-:Y:S01]  /*a220*/  IMAD.MOV.U32 R27, RZ, RZ, R17 ;  /* 0x000000ffff1b7224 */ /* 0x000fe200078e0011 */
        /* <DEDUP_REMOVED lines=19> */
.L_x_10940:
[----:B------:R-:W-:Y:S05]  /*a360*/  BSYNC B6 ;  /* 0x0000000000067941 */ /* 0x000fea0003800000 */
.L_x_10939:
[----:B------:R-:W-:Y:S02]  /*a370*/  ULDC.64 UR4, c[0x0][0x9f8] ;  /* 0x00027e0000047ab9 */ /* 0x000fe40000000a00 */
[----:B------:R-:W-:-:S04]  /*a380*/  UISETP.NE.U32.AND UP0, UPT, UR4, URZ, UPT ;  /* 0x0000003f0400728c */ /* 0x000fc8000bf05070 */
[----:B------:R-:W-:-:S06]  /*a390*/  UISETP.NE.AND.EX UP0, UPT, UR5, URZ, UPT, UP0 ;  /* 0x0000003f0500728c */ /* 0x000fcc000bf05300 */
[----:B------:R-:W-:-:S05]  /*a3a0*/  PLOP3.LUT P0, PT, PT, PT, UP0, 0x80, 0x0 ;  /* 0x000000000000781c */ /* 0x000fca0003f0f008 */
[----:B------:R-:W-:-:S04]  /*a3b0*/  @UP0 UIADD3 UR4, UP1, UR48, UR4, URZ ;  /* 0x0000000430040290 */ /* 0x000fc8000ff3e03f */
[----:B------:R-:W-:Y:S02]  /*a3c0*/  @UP0 UIADD3.X UR5, UR49, UR5, URZ, UP1, !UPT ;  /* 0x0000000531050290 */ /* 0x000fe40008ffe43f */
[----:B-1----:R-:W-:-:S04]  /*a3d0*/  IMAD.U32 R2, RZ, RZ, UR4 ;  /* 0x00000004ff027e24 */ /* 0x002fc8000f8e00ff */
[----:B------:R-:W-:Y:S01]  /*a3e0*/  IMAD.U32 R3, RZ, RZ, UR5 ;  /* 0x00000005ff037e24 */ /* 0x000fe2000f8e00ff */
[----:B0-----:R-:W0:Y:S01]  /*a3f0*/  S2R R17, SR_TID.X ;  /* 0x0000000000117919 */ /* 0x001e220000002100 */
        /* <DEDUP_REMOVED lines=12> */
.L_x_11012:
[----:B------:R-:W-:Y:S02]  /*a4c0*/  PLOP3.LUT P1, PT, PT, PT, PT, 0x8, 0x0 ;  /* 0x000000000000781c */ /* 0x000fe40003f2e170 */
[----:B------:R-:W-:Y:S02]  /*a4d0*/  LOP3.LUT R27, R27, 0xfffffffe, RZ, 0xc0, !PT ;  /* 0xfffffffe1b1b7812 */ /* 0x000fe400078ec0ff */
[----:B-1----:R-:W-:-:S09]  /*a4e0*/  ISETP.NE.AND P0, PT, R14, RZ, PT ;  /* 0x000000ff0e00720c */ /* 0x002fd20003f05270 */
[----:B------:R-:W-:-:S05]  /*a4f0*/  @P1 LOP3.LUT R27, R27, 0x1, RZ, 0xfc, !PT ;  /* 0x000000011b1b1812 */ /* 0x000fca00078efcff */
[----:B------:R1:W-:Y:S01]  /*a500*/  STL [R1], R27 ;  /* 0x0000001b01007387 */ /* 0x0003e20000100800 */
[----:B------:R-:W-:Y:S05]  /*a510*/  @P0 BRA `(.L_x_10942) ;  /* 0x0000000400580947 */ /* 0x000fea0003800000 */
[----:B------:R-:W-:-:S06]  /*a520*/  UIADD3 UR4, UR39, -0x1, URZ ;  /* 0xffffffff27047890 */ /* 0x000fcc000fffe03f */
[----:B------:R-:W-:Y:S01]  /*a530*/  IMAD.U32 R0, RZ, RZ, UR4 ;  /* 0x00000004ff007e24 */ /* 0x000fe2000f8e00ff */
[----:B------:R-:W-:-:S03]  /*a540*/  UMOV UR4, 0xffffffff ;  /* 0xffffffff00047882 */ /* 0x000fc60000000000 */
[----:B------:R-:W-:Y:S05]  /*a550*/  BRA.DIV UR4, `(.L_x_10943) ;  /* 0x0000003204607947 */ /* 0x000fea000b800000 */
[----:B------:R-:W-:-:S13]  /*a560*/  ELECT P6, URZ, PT ;  /* 0x00000000003f782f */ /* 0x000fda00038c0000 */
.L_x_11015:
[----:B------:R-:W-:Y:S05]  /*a570*/  @!P6 BRA `(.L_x_10942) ;  /* 0x000000040040e947 */ /* 0x000fea0003800000 */
[----:B------:R-:W-:-:S04]  /*a580*/  ISETP.NE.U32.AND P0, PT, R2, RZ, PT ;  /* 0x000000ff0200720c */ /* 0x000fc80003f05070 */
[----:B------:R-:W-:-:S13]  /*a590*/  ISETP.NE.AND.EX P0, PT, R3, RZ, PT, P0 ;  /* 0x000000ff0300720c */ /* 0x000fda0003f05300 */
[----:B------:R-:W-:Y:S05]  /*a5a0*/  @!P0 BRA `(.L_x_10944) ;  /* 0x0000000000488947 */ /* 0x000fea0003800000 */
[----:B------:R-:W2:Y:S01]  /*a5b0*/  LDC R7, c[0x0][0x43c] ;  /* 0x00010f00ff077b82 */ /* 0x000ea20000000800 */
[----:B------:R-:W-:Y:S01]  /*a5c0*/  IMAD.MOV.U32 R6, RZ, RZ, R0 ;  /* 0x000000ffff067224 */ /* 0x000fe200078e0000 */
[----:B------:R-:W-:Y:S02]  /*a5d0*/  ULDC.64 UR4, c[0x0][0x428] ;  /* 0x00010a0000047ab9 */ /* 0x000fe40000000a00 */
[----:B------:R-:W-:-:S04]  /*a5e0*/  IMAD R9, R23, UR4, RZ ;  /* 0x0000000417097c24 */ /* 0x000fc8000f8e02ff */
[----:B------:R-:W-:Y:S01]  /*a5f0*/  IMAD R9, R22, UR5, R9 ;  /* 0x0000000516097c24 */ /* 0x000fe2000f8e0209 */
[----:B--2---:R-:W-:-:S13]  /*a600*/  ISETP.NE.AND P0, PT, R7, 0x1, PT ;  /* 0x000000010700780c */ /* 0x004fda0003f05270 */
[----:B------:R-:W2:Y:S02]  /*a610*/  @P0 LDC.64 R4, c[0x0][0x440] ;  /* 0x00011000ff040b82 */ /* 0x000ea40000000a00 */
[----:B--2---:R-:W-:-:S05]  /*a620*/  @P0 IMAD.HI.U32 R4, R0, R4, RZ ;  /* 0x0000000400040227 */ /* 0x004fca00078e00ff */
        /* <DEDUP_REMOVED lines=10> */
.L_x_10944:
[----:B--2---:R-:W2:Y:S01]  /*a6d0*/  S2R R2, SR_TID.X ;  /* 0x0000000000027919 */ /* 0x004ea20000002100 */
[----:B------:R-:W-:Y:S01]  /*a6e0*/  IMAD R5, R18, 0x8, R16 ;  /* 0x0000000812057824 */ /* 0x000fe200078e0210 */
[----:B--2---:R-:W-:Y:S02]  /*a6f0*/  LOP3.LUT R3, R2, 0x7f, RZ, 0xc0, !PT ;  /* 0x0000007f02037812 */ /* 0x004fe400078ec0ff */
[----:B------:R-:W-:Y:S02]  /*a700*/  SHF.L.U32 R2, R19, 0x1f, RZ ;  /* 0x0000001f13027819 */ /* 0x000fe400000006ff */
[----:B------:R-:W-:Y:S02]  /*a710*/  ISETP.NE.AND P1, PT, R3, RZ, PT ;  /* 0x000000ff0300720c */ /* 0x000fe40003f25270 */
[----:B------:R-:W2:Y:S02]  /*a720*/  SYNCS.PHASECHK.TRANS64.TRYWAIT P0, [R5+URZ+0x13280], R2 ;  /* 0x01328002050075a7 */ /* 0x000ea4000800017f */
[----:B--2---:R-:W-:Y:S09]  /*a730*/  @!P0 BRA `(.L_x_10945) ;  /* 0x0000003000088947 */ /* 0x004ff20003800000 */
.L_x_11016:
        /* <DEDUP_REMOVED lines=8> */
.L_x_10946:
[----:B------:R-:W-:Y:S01]  /*a7c0*/  IMAD R4, R18, 0x2800, R16 ;  /* 0x0000280012047824 */ /* 0x000fe200078e0210 */
[----:B------:R-:W-:Y:S01]  /*a7d0*/  R2UR UR33, R5 ;  /* 0x00000000052172ca */ /* 0x000fe200000e0000 */
[----:B------:R-:W-:Y:S01]  /*a7e0*/  IMAD.MOV.U32 R3, RZ, RZ, 0xa0 ;  /* 0x000000a0ff037424 */ /* 0x000fe200078e00ff */
[----:B-----5:R-:W-:Y:S01]  /*a7f0*/  R2UR UR37, R17 ;  /* 0x00000000112572ca */ /* 0x020fe200000e0000 */
[----:B------:R-:W-:Y:S01]  /*a800*/  UIADD3 UR4, UP0, UR50, 0x470, URZ ;  /* 0x0000047032047890 */ /* 0x000fe2000ff1e03f */
[----:B------:R-:W-:Y:S01]  /*a810*/  R2UR UR32, R4 ;  /* 0x00000000042072ca */ /* 0x000fe200000e0000 */
[----:B------:R-:W-:Y:S01]  /*a820*/  IMAD R0, R0, R3, UR42 ;  /* 0x0000002a00007e24 */ /* 0x000fe2000f8e0203 */
[----:B------:R-:W-:Y:S01]  /*a830*/  UMOV UR6, 0x0 ;  /* 0x0000000000067882 */ /* 0x000fe20000000000 */
[----:B------:R-:W-:Y:S01]  /*a840*/  UIADD3.X UR5, URZ, UR51, URZ, UP0, !UPT ;  /* 0x000000333f057290 */ /* 0x000fe200087fe43f */
[----:B------:R-:W-:Y:S02]  /*a850*/  UMOV UR7, 0x14f00000 ;  /* 0x14f0000000077882 */ /* 0x000fe40000000000 */
[----:B------:R-:W-:Y:S01]  /*a860*/  R2UR UR35, R0 ;  /* 0x00000000002372ca */ /* 0x000fe200000e0000 */
[----:B------:R-:W-:-:S02]  /*a870*/  UMOV UR34, URZ ;  /* 0x0000003f00227c82 */ /* 0x000fc40008000000 */
[----:B------:R-:W-:-:S04]  /*a880*/  UIADD3 UR33, UR33, 0x13270, URZ ;  /* 0x0001327021217890 */ /* 0x000fc8000fffe03f */
[----:B------:R-:W-:-:S09]  /*a890*/  UIADD3 UR32, UR32, 0x6000, URZ ;  /* 0x0000600020207890 */ /* 0x000fd2000fffe03f */
[----:B------:R3:W-:Y:S01]  /*a8a0*/  UTMALDG.4D [UR32], [UR4], desc[UR6] ;  /* 0x00000620040075b4 */ /* 0x0007e20008019000 */
[----:B------:R-:W4:Y:S02]  /*a8b0*/  SYNCS.PHASECHK.TRANS64.TRYWAIT P0, [R5+URZ+0x13240], R2 ;  /* 0x01324002050075a7 */ /* 0x000f24000800017f */
[----:B---34-:R-:W-:Y:S05]  /*a8c0*/  @!P0 BRA `(.L_x_10947) ;  /* 0x0000002c00b88947 */ /* 0x018fea0003800000 */
.L_x_11017:
        /* <DEDUP_REMOVED lines=8> */
.L_x_10948:
[----:B--23--:R-:W2:Y:S01]  /*a950*/  LDL.LU R2, [R1] ;  /* 0x0000000001027983 */ /* 0x00cea20000300800 */
        /* <DEDUP_REMOVED lines=16> */
[----:B------:R3:W-:Y:S01]  /*aa60*/  STL [R1], R2 ;  /* 0x0000000201007387 */ /* 0x0007e20000100800 */
[----:B------:R-:W-:Y:S01]  /*aa70*/  NOP ;  /* 0x0000000000007918 */ /* 0x000fe20000000000 */
.L_x_10942:
[----:B------:R-:W-:Y:S05]  /*aa80*/  WARPSYNC.ALL ;  /* 0x0000000000007948 */ /* 0x000fea0003800000 */
[----:B------:R-:W-:Y:S01]  /*aa90*/  VIADD R0, R16, 0xb000 ;  /* 0x0000b00010007836 */ /* 0x000fe20000000000 */
        /* <DEDUP_REMOVED lines=32> */
.L_x_10950:
[----:B------:R-:W-:Y:S05]  /*aca0*/  BSYNC B6 ;  /* 0x0000000000067941 */ /* 0x000fea0003800000 */
.L_x_10949:
[----:B------:R2:W5:Y:S01]  /*acb0*/  LDL R8, [R1+0x4] ;  /* 0x0000040001087983 */ /* 0x0005620000100800 */
[----:B------:R-:W3:Y:S01]  /*acc0*/  LDC R7, c[0x0][0x448] ;  /* 0x00011200ff077b82 */ /* 0x000ee20000000800 */
[----:B------:R-:W-:Y:S01]  /*acd0*/  ULDC.64 UR8, c[0x0][0x2d8] ;  /* 0x0000b60000087ab9 */ /* 0x000fe20000000a00 */
[----:B------:R-:W0:Y:S01]  /*ace0*/  S2R R2, SR_TID.X ;  /* 0x0000000000027919 */ /* 0x000e220000002100 */
[----:B------:R-:W-:Y:S01]  /*acf0*/  UMOV UR48, UR56 ;  /* 0x0000003800307c82 */ /* 0x000fe20008000000 */
[----:B------:R-:W-:Y:S01]  /*ad00*/  ULDC.64 UR10, c[0x0][0x280] ;  /* 0x0000a000000a7ab9 */ /* 0x000fe20000000a00 */
[----:B---3--:R-:W-:Y:S01]  /*ad10*/  ISETP.NE.AND P0, PT, R7, 0x1, PT ;  /* 0x000000010700780c */ /* 0x008fe20003f05270 */
[----:B------:R-:W-:Y:S01]  /*ad20*/  UIMAD UR6, UR37, UR8, URZ ;  /* 0x00000008250672a4 */ /* 0x000fe2000f8e023f */
[C---:B0-----:R-:W-:Y:S01]  /*ad30*/  LOP3.LUT R20, R2.reuse, 0x7f, RZ, 0xc0, !PT ;  /* 0x0000007f02147812 */ /* 0x041fe200078ec0ff */
[----:B------:R-:W-:-:S10]  /*ad40*/  IMAD.SHL.U32 R2, R2, 0x20, RZ ;  /* 0x0000002002027824 */ /* 0x000fd400078e00ff */
[----:B------:R-:W0:Y:S01]  /*ad50*/  @P0 LDC R3, c[0x0][0x44c] ;  /* 0x00011300ff030b82 */ /* 0x000e220000000800 */
[----:B------:R-:W-:-:S04]  /*ad60*/  SHF.R.U32.HI R20, RZ, 0x2, R20 ;  /* 0x00000002ff147819 */ /* 0x000fc80000011614 */
[----:B------:R-:W-:-:S03]  /*ad70*/  LOP3.LUT R2, R20, 0x60, R2, 0xf8, !PT ;  /* 0x0000006014027812 */ /* 0x000fc600078ef802 */
[----:B------:R-:W3:Y:S01]  /*ad80*/  @P0 LDC R5, c[0x0][0x450] ;  /* 0x00011400ff050b82 */ /* 0x000ee20000000800 */
[----:B------:R-:W-:Y:S01]  /*ad90*/  UIMAD.WIDE.U32 UR4, UR36, UR8, UR48 ;  /* 0x00000008240472a5 */ /* 0x000fe2000f8e0030 */
[----:B------:R-:W-:Y:S01]  /*ada0*/  IMAD R6, R25, 0xc0, R2 ;  /* 0x000000c019067824 */ /* 0x000fe200078e0202 */
[----:B------:R-:W-:-:S03]  /*adb0*/  UIMAD UR6, UR36, UR9, UR6 ;  /* 0x00000009240672a4 */ /* 0x000fc6000f8e0206 */
[----:B------:R-:W-:Y:S01]  /*adc0*/  ULDC.64 UR8, c[0x0][0x2e0] ;  /* 0x0000b80000087ab9 */ /* 0x000fe20000000a00 */
[----:B------:R-:W-:Y:S01]  /*add0*/  UIADD3 UR5, UR5, UR6, URZ ;  /* 0x0000000605057290 */ /* 0x000fe2000fffe03f */
[----:B------:R-:W4:Y:S01]  /*ade0*/  @P0 LDC R9, c[0x0][0x44c] ;  /* 0x00011300ff090b82 */ /* 0x000f220000000800 */
[----:B------:R-:W-:Y:S01]  /*adf0*/  UIMAD UR6, UR47, UR8, URZ ;  /* 0x000000082f0672a4 */ /* 0x000fe2000f8e023f */
[----:B0-----:R-:W-:-:S03]  /*ae00*/  @P0 IMAD.HI.U32 R0, R6, R3, RZ ;  /* 0x0000000306000227 */ /* 0x001fc600078e00ff */
[----:B------:R-:W-:Y:S01]  /*ae10*/  UIMAD UR6, UR46, UR9, UR6 ;  /* 0x000000092e0672a4 */ /* 0x000fe2000f8e0206 */
[----:B------:R-:W-:Y:S01]  /*ae20*/  IMAD.MOV.U32 R3, RZ, RZ, R6 ;  /* 0x000000ffff037224 */ /* 0x000fe200078e0006 */
[----:B------:R-:W-:Y:S01]  /*ae30*/  UIMAD.WIDE.U32 UR4, UR46, UR8, UR4 ;  /* 0x000000082e0472a5 */ /* 0x000fe2000f8e0004 */
[----:B---3--:R-:W-:-:S03]  /*ae40*/  @P0 SHF.R.U32.HI R3, RZ, R5, R0 ;  /* 0x00000005ff030219 */ /* 0x008fc60000011600 */
[----:B------:R-:W-:Y:S01]  /*ae50*/  UIADD3 UR5, UR5, UR6, URZ ;  /* 0x0000000605057290 */ /* 0x000fe2000fffe03f */
[----:B------:R-:W-:Y:S01]  /*ae60*/  ULDC.64 UR8, c[0x0][0x2c8] ;  /* 0x0000b20000087ab9 */ /* 0x000fe20000000a00 */
[----:B------:R-:W-:Y:S01]  /*ae70*/  SHF.R.S32.HI R0, RZ, 0x1f, R3 ;  /* 0x0000001fff007819 */ /* 0x000fe20000011403 */
[----:B------:R-:W-:-:S04]  /*ae80*/  ULDC.64 UR6, c[0x0][0x2d0] ;  /* 0x0000b40000067ab9 */ /* 0x000fc80000000a00 */
[----:B------:R-:W-:Y:S02]  /*ae90*/  IMAD R0, R0, UR6, RZ ;  /* 0x0000000600007c24 */ /* 0x000fe4000f8e02ff */
[----:B------:R-:W-:Y:S02]  /*aea0*/  IMAD.U32 R4, RZ, RZ, UR6 ;  /* 0x00000006ff047e24 */ /* 0x000fe4000f8e00ff */
[C---:B------:R-:W-:Y:S02]  /*aeb0*/  IMAD R5, R3.reuse, UR7, R0 ;  /* 0x0000000703057c24 */ /* 0x040fe4000f8e0200 */
[----:B------:R-:W-:Y:S02]  /*aec0*/  IMAD.MOV R0, RZ, RZ, -R3 ;  /* 0x000000ffff007224 */ /* 0x000fe400078e0a03 */
[----:B------:R-:W-:-:S04]  /*aed0*/  IMAD.WIDE.U32 R2, R3, R4, UR4 ;  /* 0x0000000403027e25 */ /* 0x000fc8000f8e0004 */
[----:B------:R-:W-:Y:S02]  /*aee0*/  IMAD R0, R7, R0, R6 ;  /* 0x0000000007007224 */ /* 0x000fe400078e0206 */
[----:B------:R-:W-:-:S03]  /*aef0*/  IMAD.IADD R3, R3, 0x1, R5 ;  /* 0x0000000103037824 */ /* 0x000fc600078e0205 */
[----:B------:R-:W-:Y:S01]  /*af00*/  SHF.R.S32.HI R5, RZ, 0x1f, R0 ;  /* 0x0000001fff057819 */ /* 0x000fe20000011400 */
[----:B------:R-:W-:-:S04]  /*af10*/  IMAD.WIDE.U32 R2, R0, UR8, R2 ;  /* 0x0000000800027c25 */ /* 0x000fc8000f8e0002 */
[----:B------:R-:W-:-:S04]  /*af20*/  IMAD R5, R5, UR8, RZ ;  /* 0x0000000805057c24 */ /* 0x000fc8000f8e02ff */
[----:B------:R-:W-:Y:S01]  /*af30*/  IMAD R5, R0, UR9, R5 ;  /* 0x0000000900057c24 */ /* 0x000fe2000f8e0205 */
[----:B------:R-:W-:Y:S02]  /*af40*/  IADD3 R0, P1, R2, UR10, RZ ;  /* 0x0000000a02007c10 */ /* 0x000fe4000ff3e0ff */
[----:B------:R-:W0:Y:S01]  /*af50*/  @P0 LDC R2, c[0x0][0x450] ;  /* 0x00011400ff020b82 */ /* 0x000e220000000800 */
[----:B------:R-:W-:Y:S01]  /*af60*/  VIADD R6, R6, 0x80 ;  /* 0x0000008006067836 */ /* 0x000fe20000000000 */
[----:B------:R-:W3:Y:S03]  /*af70*/  S2R R20, SR_TID.X ;  /* 0x0000000000147919 */ /* 0x000ee60000002100 */
[----:B----4-:R-:W-:Y:S01]  /*af80*/  @P0 IMAD.HI.U32 R9, R6, R9, RZ ;  /* 0x0000000906090227 */ /* 0x010fe200078e00ff */
[----:B------:R-:W-:-:S03]  /*af90*/  IADD3.X R5, R3, UR11, R5, P1, !PT ;  /* 0x0000000b03057c10 */ /* 0x000fc60008ffe405 */
[----:B------:R-:W-:Y:S01]  /*afa0*/  IMAD.MOV.U32 R3, RZ, RZ, R6 ;  /* 0x000000ffff037224 */ /* 0x000fe200078e0006 */
[----:B0-----:R-:W-:-:S05]  /*afb0*/  @P0 SHF.R.U32.HI R3, RZ, R2, R9 ;  /* 0x00000002ff030219 */ /* 0x001fca0000011609 */
        /* <DEDUP_REMOVED lines=11> */
[----:B---3--:R-:W-:Y:S01]  /*b070*/  IMAD.SHL.U32 R10, R20, 0x10, RZ ;  /* 0x00000010140a7824 */ /* 0x008fe200078e00ff */
[----:B------:R-:W-:Y:S01]  /*b080*/  IADD3 R4, P0, R2, UR10, RZ ;  /* 0x0000000a02047c10 */ /* 0x000fe2000ff1e0ff */
[----:B------:R-:W-:-:S03]  /*b090*/  IMAD R9, R6, UR9, R9 ;  /* 0x0000000906097c24 */ /* 0x000fc6000f8e0209 */
[----:B------:R-:W-:Y:S02]  /*b0a0*/  LOP3.LUT R10, R10, 0x30, RZ, 0xc0, !PT ;  /* 0x000000300a0a7812 */ /* 0x000fe400078ec0ff */
[----:B------:R-:W-:Y:S02]  /*b0b0*/  IADD3.X R6, R3, UR11, R9, P0, !PT ;  /* 0x0000000b03067c10 */ /* 0x000fe400087fe409 */
[----:B------:R-:W-:Y:S01]  /*b0c0*/  ISETP.GE.AND P0, PT, R10, UR4, PT ;  /* 0x000000040a007c0c */ /* 0x000fe2000bf06270 */
[----:B------:R-:W-:Y:S01]  /*b0d0*/  UMOV UR4, 0xffffffff ;  /* 0xffffffff00047882 */ /* 0x000fe20000000000 */
[----:B------:R-:W-:-:S04]  /*b0e0*/  LOP3.LUT R20, R20, 0x7f, RZ, 0xc0, !PT ;  /* 0x0000007f14147812 */ /* 0x000fc800078ec0ff */
[----:B------:R-:W-:Y:S01]  /*b0f0*/  SHF.R.U32.HI R20, RZ, 0x2, R20 ;  /* 0x00000002ff147819 */ /* 0x000fe20000011614 */
[----:B--2---:R-:W-:Y:S06]  /*b100*/  BRA.DIV UR4, `(.L_x_10951) ;  /* 0x0000002604bc7947 */ /* 0x004fec000b800000 */
[----:B------:R-:W0:Y:S01]  /*b110*/  SHFL.IDX PT, R14, R0, RZ, 0x1c1f ;  /* 0x001c1fff000e7589 */ /* 0x000e2200000e0000 */
[----:B------:R-:W-:Y:S02]  /*b120*/  IMAD R26, R26, R7, RZ ;  /* 0x000000071a1a7224 */ /* 0x000fe400078e02ff */
[----:B------:R-:W-:Y:S01]  /*b130*/  IMAD R25, R25, 0xc0, R20 ;  /* 0x000000c019197824 */ /* 0x000fe200078e0214 */
[----:B------:R-:W2:Y:S03]  /*b140*/  SHFL.IDX PT, R2, R5, RZ, 0x1c1f ;  /* 0x001c1fff05027589 */ /* 0x000ea600000e0000 */
[C---:B------:R-:W-:Y:S01]  /*b150*/  VIADD R7, R25.reuse, 0x20 ;  /* 0x0000002019077836 */ /* 0x040fe20000000000 */
[C---:B------:R-:W-:Y:S01]  /*b160*/  ISETP.GE.AND P1, PT, R25.reuse, R26, PT ;  /* 0x0000001a1900720c */ /* 0x040fe20003f26270 */
[----:B------:R-:W-:-:S12]  /*b170*/  VIADD R9, R25, 0x80 ;  /* 0x0000008019097836 */ /* 0x000fd80000000000 */
[----:B0-----:R-:W-:-:S05]  /*b180*/  @!P1 IADD3 R14, P2, R10, R14, RZ ;  /* 0x0000000e0a0e9210 */ /* 0x001fca0007f5e0ff */
[----:B--2---:R-:W-:Y:S02]  /*b190*/  @!P1 IMAD.X R3, RZ, RZ, R2, P2 ;  /* 0x000000ffff039224 */ /* 0x004fe400010e0602 */
[----:B------:R-:W-:Y:S02]  /*b1a0*/  @!P1 IMAD.MOV.U32 R2, RZ, RZ, R14 ;  /* 0x000000ffff029224 */ /* 0x000fe400078e000e */
[----:B------:R-:W0:Y:S04]  /*b1b0*/  SHFL.IDX PT, R14, R0, 0x1, 0x1c1f ;  /* 0x003c1f00000e7f89 */ /* 0x000e2800000e0000 */
[----:B-----5:R2:W-:Y:S01]  /*b1c0*/  @!P1 LDGSTS.E.BYPASS.LTC128B.128 [R8+0xb000], desc[UR52][R2.64], !P0 ;  /* 0x0b00000002089fae */ /* 0x0205e2000c101d74 */
[----:B------:R-:W-:Y:S01]  /*b1d0*/  ISETP.GE.AND P1, PT, R7, R26, PT ;  /* 0x0000001a0700720c */ /* 0x000fe20003f26270 */
[----:B------:R-:W-:-:S02]  /*b1e0*/  VIADD R7, R25, 0x40 ;  /* 0x0000004019077836 */ /* 0x000fc40000000000 */
[----:B--2---:R-:W2:Y:S10]  /*b1f0*/  SHFL.IDX PT, R2, R5, 0x1, 0x1c1f ;  /* 0x003c1f0005027f89 */ /* 0x004eb400000e0000 */
[----:B0-----:R-:W-:-:S05]  /*b200*/  @!P1 IADD3 R14, P2, R10, R14, RZ ;  /* 0x0000000e0a0e9210 */ /* 0x001fca0007f5e0ff */
[----:B--2---:R-:W-:Y:S02]  /*b210*/  @!P1 IMAD.X R3, RZ, RZ, R2, P2 ;  /* 0x000000ffff039224 */ /* 0x004fe400010e0602 */
[----:B------:R-:W-:Y:S02]  /*b220*/  @!P1 IMAD.MOV.U32 R2, RZ, RZ, R14 ;  /* 0x000000ffff029224 */ /* 0x000fe400078e000e */
[----:B------:R-:W0:Y:S04]  /*b230*/  SHFL.IDX PT, R14, R0, 0x2, 0x1c1f ;  /* 0x005c1f00000e7f89 */ /* 0x000e2800000e0000 */
[----:B------:R2:W-:Y:S01]  /*b240*/  @!P1 LDGSTS.E.BYPASS.LTC128B.128 [R8+0xb800], desc[UR52][R2.64], !P0 ;  /* 0x0b80000002089fae */ /* 0x0005e2000c101d74 */
[----:B------:R-:W-:-:S03]  /*b250*/  ISETP.GE.AND P1, PT, R7, R26, PT ;  /* 0x0000001a0700720c */ /* 0x000fc60003f26270 */
[----:B------:R-:W-:Y:S04]  /*b260*/  SHFL.IDX PT, R7, R0, 0x3, 0x1c1f ;  /* 0x007c1f0000077f89 */ /* 0x000fe800000e0000 */
[----:B------:R-:W-:Y:S04]  /*b270*/  SHFL.IDX PT, R0, R6, RZ, 0x1c1f ;  /* 0x001c1fff06007589 */ /* 0x000fe800000e0000 */
[----:B--2---:R-:W2:Y:S04]  /*b280*/  SHFL.IDX PT, R2, R5, 0x2, 0x1c1f ;  /* 0x005c1f0005027f89 */ /* 0x004ea800000e0000 */
[----:B------:R-:W3:Y:S01]  /*b290*/  SHFL.IDX PT, R5, R5, 0x3, 0x1c1f ;  /* 0x007c1f0005057f89 */ /* 0x000ee200000e0000 */
[----:B0-----:R-:W-:-:S05]  /*b2a0*/  @!P1 IADD3 R14, P2, R10, R14, RZ ;  /* 0x0000000e0a0e9210 */ /* 0x001fca0007f5e0ff */
[----:B--2---:R-:W-:Y:S01]  /*b2b0*/  @!P1 IMAD.X R3, RZ, RZ, R2, P2 ;  /* 0x000000ffff039224 */ /* 0x004fe200010e0602 */
[-C--:B------:R-:W-:Y:S01]  /*b2c0*/  ISETP.GE.AND P2, PT, R9, R26.reuse, PT ;  /* 0x0000001a0900720c */ /* 0x080fe20003f46270 */
[----:B------:R-:W-:Y:S02]  /*b2d0*/  @!P1 IMAD.MOV.U32 R2, RZ, RZ, R14 ;  /* 0x000000ffff029224 */ /* 0x000fe400078e000e */
[----:B------:R-:W-:Y:S01]  /*b2e0*/  VIADD R9, R25, 0x60 ;  /* 0x0000006019097836 */ /* 0x000fe20000000000 */
[----:B------:R-:W0:Y:S04]  /*b2f0*/  SHFL.IDX PT, R14, R4, RZ, 0x1c1f ;  /* 0x001c1fff040e7589 */ /* 0x000e2800000e0000 */
[----:B------:R2:W-:Y:S01]  /*b300*/  @!P1 LDGSTS.E.BYPASS.LTC128B.128 [R8+0xc000], desc[UR52][R2.64], !P0 ;  /* 0x0c00000002089fae */ /* 0x0005e2000c101d74 */
[----:B------:R-:W-:-:S13]  /*b310*/  ISETP.GE.AND P1, PT, R9, R26, PT ;  /* 0x0000001a0900720c */ /* 0x000fda0003f26270 */
[----:B--2---:R-:W-:-:S05]  /*b320*/  @!P1 IADD3 R2, P3, R10, R7, RZ ;  /* 0x000000070a029210 */ /* 0x004fca0007f7e0ff */
[----:B---3--:R-:W-:-:S05]  /*b330*/  @!P1 IMAD.X R3, RZ, RZ, R5, P3 ;  /* 0x000000ffff039224 */ /* 0x008fca00018e0605 */
[----:B------:R0:W-:Y:S02]  /*b340*/  @!P1 LDGSTS.E.BYPASS.LTC128B.128 [R8+0xc800], desc[UR52][R2.64], !P0 ;  /* 0x0c80000002089fae */ /* 0x0001e4000c101d74 */
[----:B0-----:R-:W-:Y:S02]  /*b350*/  @!P2 IADD3 R2, P1, R10, R14, RZ ;  /* 0x0000000e0a02a210 */ /* 0x001fe40007f3e0ff */
[----:B------:R0:W2:Y:S03]  /*b360*/  SHFL.IDX PT, R14, R4, 0x1, 0x1c1f ;  /* 0x003c1f00040e7f89 */ /* 0x0000a600000e0000 */
[----:B------:R-:W-:Y:S02]  /*b370*/  @!P2 IMAD.X R3, RZ, RZ, R0, P1 ;  /* 0x000000ffff03a224 */ /* 0x000fe400008e0600 */
[----:B------:R0:W3:Y:S04]  /*b380*/  SHFL.IDX PT, R0, R6, 0x1, 0x1c1f ;  /* 0x003c1f0006007f89 */ /* 0x0000e800000e0000 */
[----:B------:R0:W-:Y:S02]  /*b390*/  @!P2 LDGSTS.E.BYPASS.LTC128B.128 [R8+0xd000], desc[UR52][R2.64], !P0 ;  /* 0x0d0000000208afae */ /* 0x0001e4000c101d74 */
.L_x_11030:
[----:B------:R-:W-:-:S05]  /*b3a0*/  VIADD R25, R25, 0xa0 ;  /* 0x000000a019197836 */ /* 0x000fca0000000000 */
[----:B------:R-:W-:-:S13]  /*b3b0*/  ISETP.GE.AND P1, PT, R25, R26, PT ;  /* 0x0000001a1900720c */ /* 0x000fda0003f26270 */
[----:B0-2---:R-:W-:-:S05]  /*b3c0*/  @!P1 IADD3 R2, P2, R10, R14, RZ ;  /* 0x0000000e0a029210 */ /* 0x005fca0007f5e0ff */
[----:B---3--:R-:W-:-:S05]  /*b3d0*/  @!P1 IMAD.X R3, RZ, RZ, R0, P2 ;  /* 0x000000ffff039224 */ /* 0x008fca00010e0600 */
[----:B------:R-:W-:Y:S01]  /*b3e0*/  @!PT LDS RZ, [RZ] ;  /* 0x00000000fffff984 */ /* 0x000fe20000000800 */
[----:B------:R-:W-:Y:S01]  /*b3f0*/  @!PT LDS RZ, [RZ] ;  /* 0x00000000fffff984 */ /* 0x000fe20000000800 */
[----:B------:R-:W-:Y:S01]  /*b400*/  @!PT LDS RZ, [RZ] ;  /* 0x00000000fffff984 */ /* 0x000fe20000000800 */
[----:B------:R0:W-:Y:S01]  /*b410*/  @!P1 LDGSTS.E.BYPASS.LTC128B.128 [R8+0xd800], desc[UR52][R2.64], !P0 ;  /* 0x0d80000002089fae */ /* 0x0001e2000c101d74 */
[----:B------:R-:W-:Y:S01]  /*b420*/  PLOP3.LUT P0, PT, PT, PT, PT, 0x80, 0x0 ;  /* 0x000000000000781c */ /* 0x000fe20003f0f070 */
[----:B------:R-:W-:-:S12]  /*b430*/  NOP ;  /* 0x0000000000007918 */ /* 0x000fd80000000000 */
.L_x_10952:
        /* <DEDUP_REMOVED lines=17> */
[----:B0-2---:R-:W-:Y:S05]  /*b550*/  @!P0 BRA `(.L_x_10954) ;  /* 0x0000002800588947 */ /* 0x005fea0003800000 */
.L_x_11031:
[----:B------:R-:W-:Y:S05]  /*b560*/  BSYNC B0 ;  /* 0x0000000000007941 */ /* 0x000fea0003800000 */
.L_x_10953:
[----:B------:R-:W-:-:S06]  /*b570*/  UISETP.GE.AND UP0, UPT, UR41, 0xa1, UPT ;  /* 0x000000a12900788c */ /* 0x000fcc000bf06270 */
[----:B------:R-:W-:-:S13]  /*b580*/  PLOP3.LUT P0, PT, PT, PT, UP0, 0x80, 0x0 ;  /* 0x000000000000781c */ /* 0x000fda0003f0f008 */
[----:B------:R-:W-:Y:S05]  /*b590*/  @!P0 BRA `(.L_x_10955) ;  /* 0x0000000800f08947 */ /* 0x000fea0003800000 */
[----:B------:R-:W-:Y:S01]  /*b5a0*/  UIADD3 UR4, UR39, -0x2, URZ ;  /* 0xfffffffe27047890 */ /* 0x000fe2000fffe03f */
[----:B------:R-:W-:Y:S02]  /*b5b0*/  IMAD.MOV.U32 R6, RZ, RZ, R19 ;  /* 0x000000ffff067224 */ /* 0x000fe400078e0013 */
[----:B------:R-:W-:-:S03]  /*b5c0*/  IMAD.MOV.U32 R7, RZ, RZ, R18 ;  /* 0x000000ffff077224 */ /* 0x000fc600078e0012 */
[----:B------:R-:W-:-:S07]  /*b5d0*/  IMAD.U32 R0, RZ, RZ, UR4 ;  /* 0x00000004ff007e24 */ /* 0x000fce000f8e00ff */
.L_x_10975:
[----:B------:R-:W2:Y:S01]  /*b5e0*/  LDL R2, [R1] ;  /* 0x0000000001027983 */ /* 0x000ea20000100800 */
        /* <DEDUP_REMOVED lines=8> */
[----:B0-----:R-:W-:Y:S05]  /*b670*/  @!P1 BRA `(.L_x_10957) ;  /* 0x0000000400889947 */ /* 0x001fea0003800000 */
[----:B------:R-:W-:Y:S01]  /*b680*/  ULDC.64 UR4, c[0x0][0x418] ;  /* 0x0001060000047ab9 */ /* 0x000fe20000000a00 */
[----:B------:R-:W-:Y:S01]  /*b690*/  IMAD.MOV.U32 R8, RZ, RZ, R0 ;  /* 0x000000ffff087224 */ /* 0x000fe200078e0000 */
[----:B------:R-:W-:-:S04]  /*b6a0*/  ISETP.NE.U32.AND P0, PT, RZ, UR4, PT ;  /* 0x00000004ff007c0c */ /* 0x000fc8000bf05070 */
[----:B------:R-:W-:-:S13]  /*b6b0*/  ISETP.NE.AND.EX P0, PT, RZ, UR5, PT, P0 ;  /* 0x00000005ff007c0c */ /* 0x000fda000bf05300 */
[----:B------:R-:W-:Y:S05]  /*b6c0*/  @!P0 BRA `(.L_x_10958) ;  /* 0x0000000000488947 */ /* 0x000fea0003800000 */
[----:B------:R-:W2:Y:S01]  /*b6d0*/  LDC R8, c[0x0][0x43c] ;  /* 0x00010f00ff087b82 */ /* 0x000ea20000000800 */
[----:B------:R-:W-:Y:S01]  /*b6e0*/  IMAD.MOV.U32 R9, RZ, RZ, R0 ;  /* 0x000000ffff097224 */ /* 0x000fe200078e0000 */
[----:B------:R-:W-:Y:S02]  /*b6f0*/  ULDC.64 UR6, c[0x0][0x428] ;  /* 0x00010a0000067ab9 */ /* 0x000fe40000000a00 */
[----:B------:R-:W-:-:S04]  /*b700*/  IMAD R5, R23, UR6, RZ ;  /* 0x0000000617057c24 */ /* 0x000fc8000f8e02ff */
[----:B------:R-:W-:Y:S01]  /*b710*/  IMAD R5, R22, UR7, R5 ;  /* 0x0000000716057c24 */ /* 0x000fe2000f8e0205 */
[----:B--2---:R-:W-:-:S13]  /*b720*/  ISETP.NE.AND P0, PT, R8, 0x1, PT ;  /* 0x000000010800780c */ /* 0x004fda0003f05270 */
[----:B0-----:R-:W0:Y:S02]  /*b730*/  @P0 LDC.64 R2, c[0x0][0x440] ;  /* 0x00011000ff020b82 */ /* 0x001e240000000a00 */
[----:B0-----:R-:W-:-:S05]  /*b740*/  @P0 IMAD.HI.U32 R2, R0, R2, RZ ;  /* 0x0000000200020227 */ /* 0x001fca00078e00ff */
[----:B------:R-:W-:-:S04]  /*b750*/  @P0 SHF.R.U32.HI R9, RZ, R3, R2 ;  /* 0x00000003ff090219 */ /* 0x000fc80000011602 */
[--C-:B------:R-:W-:Y:S01]  /*b760*/  SHF.R.S32.HI R3, RZ, 0x1f, R9.reuse ;  /* 0x0000001fff037819 */ /* 0x100fe20000011409 */
[----:B------:R-:W-:-:S04]  /*b770*/  IMAD.MOV.U32 R2, RZ, RZ, R9 ;  /* 0x000000ffff027224 */ /* 0x000fc800078e0009 */
[----:B------:R-:W-:-:S04]  /*b780*/  IMAD.WIDE.U32 R2, R22, UR6, R2 ;  /* 0x0000000616027c25 */ /* 0x000fc8000f8e0002 */
[----:B------:R-:W-:Y:S01]  /*b790*/  IMAD.IADD R3, R5, 0x1, R3 ;  /* 0x0000000105037824 */ /* 0x000fe200078e0203 */
[----:B------:R-:W-:-:S04]  /*b7a0*/  LEA R4, P0, R2, UR4, 0x2 ;  /* 0x0000000402047c11 */ /* 0x000fc8000f8010ff */
[----:B------:R-:W-:-:S05]  /*b7b0*/  LEA.HI.X R5, R2, UR5, R3, 0x2, P0 ;  /* 0x0000000502057c11 */ /* 0x000fca00080f1403 */
[----:B------:R2:W5:Y:S01]  /*b7c0*/  LDG.E R17, desc[UR52][R4.64] ;  /* 0x0000003404117981 */ /* 0x000562000c1e1900 */
[----:B------:R-:W-:-:S04]  /*b7d0*/  IMAD.MOV R3, RZ, RZ, -R9 ;  /* 0x000000ffff037224 */ /* 0x000fc800078e0a09 */
[----:B------:R-:W-:-:S07]  /*b7e0*/  IMAD R8, R8, R3, R0 ;  /* 0x0000000308087224 */ /* 0x000fce00078e0200 */
.L_x_10958:
[----:B--2---:R-:W-:Y:S01]  /*b7f0*/  IMAD R4, R18, 0x8, R16 ;  /* 0x0000000812047824 */ /* 0x004fe200078e0210 */
[----:B0-----:R-:W-:Y:S01]  /*b800*/  SHF.L.U32 R3, R19, 0x1f, RZ ;  /* 0x0000001f13037819 */ /* 0x001fe200000006ff */
[----:B------:R-:W0:Y:S01]  /*b810*/  S2R R2, SR_TID.X ;  /* 0x0000000000027919 */ /* 0x000e220000002100 */
[----:B------:R-:W-:Y:S02]  /*b820*/  BSSY B1, `(.L_x_10959) ;  /* 0x0000005000017945 */ /* 0x000fe40003800000 */
[----:B------:R-:W2:Y:S01]  /*b830*/  SYNCS.PHASECHK.TRANS64.TRYWAIT P0, [R4+URZ+0x13280], R3 ;  /* 0x01328003040075a7 */ /* 0x000ea2000800017f */
[----:B0-----:R-:W-:-:S04]  /*b840*/  LOP3.LUT R2, R2, 0x7f, RZ, 0xc0, !PT ;  /* 0x0000007f02027812 */ /* 0x001fc800078ec0ff */
[----:B------:R-:W-:Y:S01]  /*b850*/  ISETP.NE.AND P1, PT, R2, RZ, PT ;  /* 0x000000ff0200720c */ /* 0x000fe20003f25270 */
[----:B--2---:R-:W-:-:S12]  /*b860*/  @!P0 BRA `(.L_x_10960) ;  /* 0x0000002400a88947 */ /* 0x004fd80003800000 */
.L_x_11032:
[----:B------:R-:W-:Y:S05]  /*b870*/  BSYNC B1 ;  /* 0x0000000000017941 */ /* 0x000fea0003800000 */
.L_x_10959:
[----:B------:R-:W-:Y:S04]  /*b880*/  BSSY B1, `(.L_x_10961) ;  /* 0x0000009000017945 */ /* 0x000fe80003800000 */
[----:B------:R-:W-:Y:S05]  /*b890*/  @P1 BRA `(.L_x_10962) ;  /* 0x00000000001c1947 */ /* 0x000fea0003800000 */
[----:B------:R-:W2:Y:S01]  /*b8a0*/  S2R R2, SR_TID.X ;  /* 0x0000000000027919 */ /* 0x000ea20000002100 */
[----:B------:R-:W-:-:S04]  /*b8b0*/  IMAD.MOV.U32 R5, RZ, RZ, 0x2800 ;  /* 0x00002800ff057424 */ /* 0x000fc800078e00ff */
[----:B------:R3:W-:Y:S01]  /*b8c0*/  SYNCS.ARRIVE.TRANS64 RZ, [R4+URZ+0x13270], R5 ;  /* 0x0132700504ff79a7 */ /* 0x0007e2000800003f */
[----:B--2---:R-:W-:-:S04]  /*b8d0*/  LOP3.LUT R2, R2, 0x1f, RZ, 0xc0, !PT ;  /* 0x0000001f02027812 */ /* 0x004fc800078ec0ff */
[----:B------:R-:W-:-:S13]  /*b8e0*/  ISETP.NE.AND P0, PT, R2, RZ, PT ;  /* 0x000000ff0200720c */ /* 0x000fda0003f05270 */
[----:B---3--:R-:W-:Y:S05]  /*b8f0*/  @!P0 BRA `(.L_x_10962) ;  /* 0x0000000000048947 */ /* 0x008fea0003800000 */
[----:B------:R-:W-:Y:S01]  /*b900*/  BPT.TRAP 0x1 ;  /* 0x000000040000795c */ /* 0x000fe20000300000 */
.L_x_10962:
[----:B------:R-:W-:Y:S05]  /*b910*/  BSYNC B1 ;  /* 0x0000000000017941 */ /* 0x000fea0003800000 */
.L_x_10961:
[----:B------:R-:W-:Y:S01]  /*b920*/  IMAD.MOV.U32 R10, RZ, RZ, RZ ;  /* 0x000000ffff0a7224 */ /* 0x000fe200078e00ff */
[----:B------:R-:W-:Y:S01]  /*b930*/  UIADD3 UR4, UP0, UR50, 0x470, URZ ;  /* 0x0000047032047890 */ /* 0x000fe2000ff1e03f */
[----:B------:R-:W-:Y:S01]  /*b940*/  IMAD.MOV.U32 R5, RZ, RZ, 0xa0 ;  /* 0x000000a0ff057424 */ /* 0x000fe200078e00ff */
[----:B------:R-:W-:Y:S01]  /*b950*/  PLOP3.LUT P0, PT, PT, PT, PT, 0x80, 0x0 ;  /* 0x000000000000781c */ /* 0x000fe20003f0f070 */
[----:B------:R-:W-:Y:S01]  /*b960*/  VIADD R9, R4, 0x13270 ;  /* 0x0001327004097836 */ /* 0x000fe20000000000 */
[----:B------:R-:W-:Y:S01]  /*b970*/  R2UR UR10, R10 ;  /* 0x000000000a0a72ca */ /* 0x000fe200000e0000 */
[----:B------:R-:W-:Y:S01]  /*b980*/  IMAD R5, R8, R5, UR42 ;  /* 0x0000002a08057e24 */ /* 0x000fe2000f8e0205 */
[----:B------:R-:W-:Y:S01]  /*b990*/  UIADD3.X UR5, URZ, UR51, URZ, UP0, !UPT ;  /* 0x000000333f057290 */ /* 0x000fe200087fe43f */
[----:B------:R-:W-:Y:S01]  /*b9a0*/  IMAD R8, R18, 0x2800, R16 ;  /* 0x0000280012087824 */ /* 0x000fe200078e0210 */
[----:B------:R-:W-:Y:S01]  /*b9b0*/  UMOV UR6, 0x0 ;  /* 0x0000000000067882 */ /* 0x000fe20000000000 */
[----:B------:R-:W-:-:S02]  /*b9c0*/  UMOV UR7, 0x14f00000 ;  /* 0x14f0000000077882 */ /* 0x000fc40000000000 */
[----:B------:R-:W-:-:S08]  /*b9d0*/  VIADD R2, R8, 0x6000 ;  /* 0x0000600008027836 */ /* 0x000fd00000000000 */
.L_x_10963:
        /* <DEDUP_REMOVED lines=13> */
.L_x_11033:
[----:B------:R-:W-:Y:S05]  /*bab0*/  BSYNC B1 ;  /* 0x0000000000017941 */ /* 0x000fea0003800000 */
.L_x_10964:
[----:B------:R-:W-:Y:S01]  /*bac0*/  BSSY B1, `(.L_x_10966) ;  /* 0x000000b000017945 */ /* 0x000fe20003800000 */
[----:B------:R-:W-:Y:S02]  /*bad0*/  IMAD.MOV.U32 R2, RZ, RZ, 0x0 ;  /* 0x00000000ff027424 */ /* 0x000fe400078e00ff */
[----:B0-2---:R-:W-:Y:S01]  /*bae0*/  IMAD.MOV.U32 R3, RZ, RZ, 0x14f00000 ;  /* 0x14f00000ff037424 */ /* 0x005fe200078e00ff */
        /* <DEDUP_REMOVED lines=8> */
.L_x_10967:
[----:B------:R-:W-:Y:S05]  /*bb70*/  BSYNC B1 ;  /* 0x0000000000017941 */ /* 0x000fea0003800000 */
.L_x_10966:
        /* <DEDUP_REMOVED lines=8> */
.L_x_10968:
        /* <DEDUP_REMOVED lines=10> */
.L_x_10957:
[----:B------:R-:W-:Y:S05]  /*bca0*/  BSYNC B0 ;  /* 0x0000000000007941 */ /* 0x000fea0003800000 */
.L_x_10956:
[----:B------:R-:W-:-:S06]  /*bcb0*/  UISETP.NE.AND UP0, UPT, UR38, 0x3, UPT ;  /* 0x000000032600788c */ /* 0x000fcc000bf05270 */
[----:B------:R-:W-:-:S13]  /*bcc0*/  PLOP3.LUT P0, PT, PT, PT, UP0, 0x80, 0x0 ;  /* 0x000000000000781c */ /* 0x000fda0003f0f008 */
[----:B------:R-:W-:Y:S05]  /*bcd0*/  @!P0 BRA `(.L_x_10969) ;  /* 0x0000000000048947 */ /* 0x000fea0003800000 */
[----:B------:R-:W-:Y:S01]  /*bce0*/  BPT.TRAP 0x1 ;  /* 0x000000040000795c */ /* 0x000fe20000300000 */
.L_x_10969:
        /* <DEDUP_REMOVED lines=8> */
.L_x_11034:
[----:B------:R-:W-:Y:S05]  /*bd70*/  BSYNC B0 ;  /* 0x0000000000007941 */ /* 0x000fea0003800000 */
.L_x_10970:
[----:B------:R-:W-:Y:S05]  /*bd80*/  @!P1 BRA `(.L_x_10972) ;  /* 0x0000000000049947 */ /* 0x000fea0003800000 */
[----:B------:R-:W-:Y:S01]  /*bd90*/  BPT.TRAP 0x1 ;  /* 0x000000040000795c */ /* 0x000fe20000300000 */
.L_x_10972:
[----:B0-----:R-:W-:Y:S01]  /*bda0*/  SHF.L.U32 R2, R6, 0x1f, RZ ;  /* 0x0000001f06027819 */ /* 0x001fe200000006ff */
[----:B------:R-:W-:-:S03]  /*bdb0*/  IMAD R10, R7, 0x2800, RZ ;  /* 0x00002800070a7824 */ /* 0x000fc600078e02ff */
[----:B------:R-:W0:Y:S02]  /*bdc0*/  SYNCS.PHASECHK.TRANS64.TRYWAIT P0, [R3+URZ+0x13260], R2 ;  /* 0x01326002030075a7 */ /* 0x000e24000800017f */
[----:B0-----:R-:W-:Y:S05]  /*bdd0*/  @!P0 BRA `(.L_x_10973) ;  /* 0x0000002000888947 */ /* 0x001fea0003800000 */
.L_x_11035:
[----:B------:R-:W-:Y:S01]  /*bde0*/  LOP3.LUT R5, R10, R29, RZ, 0xfc, !PT ;  /* 0x0000001d0a057212 */ /* 0x000fe200078efcff */
[----:B------:R-:W-:Y:S05]  /*bdf0*/  WARPSYNC.ALL ;  /* 0x0000000000007948 */ /* 0x000fea0003800000 */
[----:B0-----:R-:W-:-:S05]  /*be00*/  IMAD.IADD R2, R16, 0x1, R5 ;  /* 0x0000000110027824 */ /* 0x001fca00078e0205 */
[----:B------:R-:W0:Y:S02]  /*be10*/  LDSM.16.MT88.4 R4, [R2+0x6000] ;  /* 0x006000000204783b */ /* 0x000e240000004200 */
[C-C-:B0-----:R-:W-:Y:S02]  /*be20*/  PRMT R8, R4.reuse, 0x6420, R5.reuse ;  /* 0x0000642004087816 */ /* 0x141fe40000000005 */
[----:B------:R-:W-:Y:S02]  /*be30*/  PRMT R9, R4, 0x7531, R5 ;  /* 0x0000753104097816 */ /* 0x000fe40000000005 */
[----:B------:R-:W-:Y:S02]  /*be40*/  LOP3.LUT R5, R10, R28, RZ, 0xfc, !PT ;  /* 0x0000001c0a057212 */ /* 0x000fe400078efcff */
[C-C-:B------:R-:W-:Y:S02]  /*be50*/  PRMT R10, R6.reuse, 0x6420, R7.reuse ;  /* 0x00006420060a7816 */ /* 0x140fe40000000007 */
[----:B------:R-:W-:Y:S01]  /*be60*/  PRMT R11, R6, 0x7531, R7 ;  /* 0x00007531060b7816 */ /* 0x000fe20000000007 */
[----:B------:R-:W-:-:S05]  /*be70*/  IMAD.IADD R12, R16, 0x1, R5 ;  /* 0x00000001100c7824 */ /* 0x000fca00078e0205 */
[----:B------:R-:W-:Y:S04]  /*be80*/  STSM.16.M88.4 [R12+0x1000], R8 ;  /* 0x001000080c007844 */ /* 0x000fe80000000200 */
[----:B------:R-:W0:Y:S02]  /*be90*/  LDSM.16.MT88.4 R4, [R2+0x6800] ;  /* 0x006800000204783b */ /* 0x000e240000004200 */
        /* <DEDUP_REMOVED lines=31> */
.L_x_10974:
        /* <DEDUP_REMOVED lines=12> */
[----:B--2---:R-:W-:Y:S05]  /*c150*/  @P0 BRA `(.L_x_10975) ;  /* 0xfffffff400200947 */ /* 0x004fea000383ffff */
.L_x_10955:
[----:B------:R-:W2:Y:S01]  /*c160*/  S2R R2, SR_TID.X ;  /* 0x0000000000027919 */ /* 0x000ea20000002100 */
[----:B------:R-:W-:Y:S01]  /*c170*/  BSSY B0, `(.L_x_10976) ;  /* 0x0000010000007945 */ /* 0x000fe20003800000 */
[----:B--2---:R-:W-:-:S04]  /*c180*/  LOP3.LUT R2, R2, 0x7f, RZ, 0xc0, !PT ;  /* 0x0000007f02027812 */ /* 0x004fc800078ec0ff */
[----:B------:R-:W-:-:S13]  /*c190*/  ISETP.NE.AND P0, PT, R2, RZ, PT ;  /* 0x000000ff0200720c */ /* 0x000fda0003f05270 */
[----:B------:R-:W-:Y:S05]  /*c1a0*/  @P0 BRA `(.L_x_10977) ;  /* 0x0000000000300947 */ /* 0x000fea0003800000 */
[----:B------:R-:W2:Y:S01]  /*c1b0*/  S2R R5, SR_LANEID ;  /* 0x0000000000057919 */ /* 0x000ea20000000000 */
[----:B------:R-:W-:Y:S01]  /*c1c0*/  VOTEU.ANY UR4, UPT, PT ;  /* 0x0000000000047886 */ /* 0x000fe200038e0100 */
[----:B0-----:R-:W0:Y:S01]  /*c1d0*/  LDC.64 R2, c[0x0][0xc60] ;  /* 0x00031800ff027b82 */ /* 0x001e220000000a00 */
[----:B------:R-:W2:Y:S02]  /*c1e0*/  FLO.U32 R0, UR4 ;  /* 0x0000000400007d00 */ /* 0x000ea400080e0000 */
[----:B--2---:R-:W-:-:S06]  /*c1f0*/  ISETP.EQ.U32.AND P1, PT, R0, R5, PT ;  /* 0x000000050000720c */ /* 0x004fcc0003f22070 */
[----:B------:R-:W0:Y:S07]  /*c200*/  POPC R5, UR4 ;  /* 0x0000000400057d09 */ /* 0x000e2e0008000000 */
[----:B0-----:R-:W2:Y:S01]  /*c210*/  @P1 ATOMG.E.ADD.STRONG.GPU PT, R3, desc[UR52][R2.64], R5 ;  /* 0x00000005020319a8 */ /* 0x001ea200081ee1f4 */
[----:B------:R-:W0:Y:S02]  /*c220*/  S2R R4, SR_LTMASK ;  /* 0x0000000000047919 */ /* 0x000e240000003900 */
[----:B0-----:R-:W-:-:S04]  /*c230*/  LOP3.LUT R4, R4, UR4, RZ, 0xc0, !PT ;  /* 0x0000000404047c12 */ /* 0x001fc8000f8ec0ff */
[----:B------:R-:W0:Y:S01]  /*c240*/  POPC R7, R4 ;  /* 0x0000000400077309 */ /* 0x000e220000000000 */
[----:B--2---:R-:W0:Y:S02]  /*c250*/  SHFL.IDX PT, R0, R3, R0, 0x1f ;  /* 0x00001f0003007589 */ /* 0x004e2400000e0000 */
[----:B0-----:R-:W-:-:S07]  /*c260*/  IADD3 R24, R0, UR43, R7 ;  /* 0x0000002b00187c10 */ /* 0x001fce000fffe007 */
.L_x_10977:
[----:B------:R-:W-:Y:S05]  /*c270*/  BSYNC B0 ;  /* 0x0000000000007941 */ /* 0x000fea0003800000 */
.L_x_10976:
[----:B------:R-:W-:-:S06]  /*c280*/  UISETP.NE.AND UP0, UPT, UR38, 0x3, UPT ;  /* 0x000000032600788c */ /* 0x000fcc000bf05270 */
[----:B------:R-:W-:-:S13]  /*c290*/  PLOP3.LUT P1, PT, PT, PT, UP0, 0x80, 0x0 ;  /* 0x000000000000781c */ /* 0x000fda0003f2f008 */
[----:B------:R-:W-:Y:S05]  /*c2a0*/  @!P1 BRA `(.L_x_10978) ;  /* 0x0000000000049947 */ /* 0x000fea0003800000 */
[----:B------:R-:W-:Y:S01]  /*c2b0*/  BPT.TRAP 0x1 ;  /* 0x000000040000795c */ /* 0x000fe20000300000 */
.L_x_10978:
[----:B0-----:R-:W-:Y:S01]  /*c2c0*/  LOP3.LUT R3, R19, 0x1, RZ, 0x3c, !PT ;  /* 0x0000000113037812 */ /* 0x001fe200078e3cff */
[----:B------:R-:W-:Y:S01]  /*c2d0*/  IMAD R2, R18, 0x8, R16 ;  /* 0x0000000812027824 */ /* 0x000fe200078e0210 */
[----:B------:R-:W-:Y:S01]  /*c2e0*/  BSSY B0, `(.L_x_10979) ;  /* 0x0000006000007945 */ /* 0x000fe20003800000 */
[----:B------:R-:W-:Y:S01]  /*c2f0*/  IMAD.U32 R0, RZ, RZ, UR44 ;  /* 0x0000002cff007e24 */ /* 0x000fe2000f8e00ff */
[----:B------:R-:W-:-:S04]  /*c300*/  SHF.L.U32 R3, R3, 0x1f, RZ ;  /* 0x0000001f03037819 */ /* 0x000fc800000006ff */
[----:B------:R-:W0:Y:S01]  /*c310*/  SYNCS.PHASECHK.TRANS64.TRYWAIT P1, [R2+URZ+0x13270], R3 ;  /* 0x01327003020075a7 */ /* 0x000e22000802017f */
[----:B------:R-:W-:Y:S01]  /*c320*/  ISETP.NE.AND P2, PT, R0, 0x3, PT ;  /* 0x000000030000780c */ /* 0x000fe20003f45270 */
[----:B0-----:R-:W-:-:S12]  /*c330*/  @!P1 BRA `(.L_x_10980) ;  /* 0x0000001c00449947 */ /* 0x001fd80003800000 */
.L_x_11036:
[----:B------:R-:W-:Y:S05]  /*c340*/  BSYNC B0 ;  /* 0x0000000000007941 */ /* 0x000fea0003800000 */
.L_x_10979:
[----:B------:R-:W-:Y:S05]  /*c350*/  @!P2 BRA `(.L_x_10981) ;  /* 0x000000000004a947 */ /* 0x000fea0003800000 */
[----:B------:R-:W-:Y:S01]  /*c360*/  BPT.TRAP 0x1 ;  /* 0x000000040000795c */ /* 0x000fe20000300000 */
.L_x_10981:
[----:B------:R-:W-:Y:S01]  /*c370*/  SHF.L.U32 R5, R19, 0x1f, RZ ;  /* 0x0000001f13057819 */ /* 0x000fe200000006ff */
[----:B0-----:R-:W-:-:S03]  /*c380*/  IMAD R3, R18, 0x2800, RZ ;  /* 0x0000280012037824 */ /* 0x001fc600078e02ff */
[----:B------:R-:W0:Y:S02]  /*c390*/  SYNCS.PHASECHK.TRANS64.TRYWAIT P1, [R2+URZ+0x13260], R5 ;  /* 0x01326005020075a7 */ /* 0x000e24000802017f */
[----:B0-----:R-:W-:Y:S05]  /*c3a0*/  @!P1 BRA `(.L_x_10982) ;  /* 0x0000001c003c9947 */ /* 0x001fea0003800000 */
.L_x_11037:
[C---:B0-----:R-:W-:Y:S01]  /*c3b0*/  LOP3.LUT R5, R3.reuse, R29, RZ, 0xfc, !PT ;  /* 0x0000001d03057212 */ /* 0x041fe200078efcff */
[----:B------:R-:W-:Y:S05]  /*c3c0*/  WARPSYNC.ALL ;  /* 0x0000000000007948 */ /* 0x000fea0003800000 */
[----:B------:R-:W-:Y:S01]  /*c3d0*/  IMAD.IADD R0, R16, 0x1, R5 ;  /* 0x0000000110007824 */ /* 0x000fe200078e0205 */
[----:B------:R-:W-:-:S04]  /*c3e0*/  LOP3.LUT R3, R3, R28, RZ, 0xfc, !PT ;  /* 0x0000001c03037212 */ /* 0x000fc800078efcff */
[----:B------:R-:W0:Y:S01]  /*c3f0*/  LDSM.16.MT88.4 R4, [R0+0x6000] ;  /* 0x006000000004783b */ /* 0x000e220000004200 */
        /* <DEDUP_REMOVED lines=38> */
.L_x_10983:
[----:B--2---:R-:W-:Y:S01]  /*c660*/  SYNCS.ARRIVE.TRANS64.A1T0 RZ, [R2+URZ+0x13250], RZ ;  /* 0x013250ff02ff79a7 */ /* 0x004fe2000810003f */
[----:B------:R-:W-:Y:S02]  /*c670*/  @!P0 VIADD R0, R2, 0x13280 ;  /* 0x0001328002008836 */ /* 0x000fe40000000000 */
[----:B------:R-:W-:-:S03]  /*c680*/  VIADD R18, R18, 0x1 ;  /* 0x0000000112127836 */ /* 0x000fc60000000000 */
[----:B------:R-:W-:Y:S01]  /*c690*/  @!P0 PRMT R0, RZ, 0x654, R0 ;  /* 0x00000654ff008816 */ /* 0x000fe20000000000 */
[----:B------:R-:W-:Y:S06]  /*c6a0*/  BAR.SYNC.DEFER_BLOCKING 0x2, 0x80 ;  /* 0x0082000000007b1d */ /* 0x000fec0000010000 */
[----:B------:R2:W-:Y:S01]  /*c6b0*/  @!P0 SYNCS.ARRIVE.TRANS64.RED.A1T0 RZ, [R0+URZ], RZ ;  /* 0x000000ff00ff89a7 */ /* 0x0005e2000810043f */
[----:B------:R-:W-:-:S04]  /*c6c0*/  ISETP.NE.AND P0, PT, R18, 0x2, PT ;  /* 0x000000021200780c */ /* 0x000fc80003f05270 */
[----:B------:R-:W-:Y:S02]  /*c6d0*/  SEL R18, R18, RZ, P0 ;  /* 0x000000ff12127207 */ /* 0x000fe40000000000 */
[----:B--2---:R-:W-:-:S04]  /*c6e0*/  SEL R0, RZ, 0x1, P0 ;  /* 0x00000001ff007807 */ /* 0x004fc80000000000 */
[----:B------:R-:W-:-:S07]  /*c6f0*/  LOP3.LUT R19, R19, R0, RZ, 0x3c, !PT ;  /* 0x0000000013137212 */ /* 0x000fce00078e3cff */
.L_x_10932:
[----:B------:R-:W-:Y:S05]  /*c700*/  BSYNC B7 ;  /* 0x0000000000077941 */ /* 0x000fea0003800000 */
.L_x_10930:
[----:B------:R-:W2:Y:S02]  /*c710*/  LDL R0, [R1] ;  /* 0x0000000001007983 */ /* 0x000ea40000100800 */
[----:B--2---:R-:W-:-:S13]  /*c720*/  LOP3.LUT P0, RZ, R0, 0x2, RZ, 0xc0, !PT ;  /* 0x0000000200ff7812 */ /* 0x004fda000780c0ff */
[----:B------:R-:W-:Y:S05]  /*c730*/  @!P0 BRA `(.L_x_10984) ;  /* 0x0000000000288947 */ /* 0x000fea0003800000 */
[----:B------:R-:W2:Y:S08]  /*c740*/  S2UR UR5, SR_CgaCtaId ;  /* 0x00000000000579c3 */ /* 0x000eb00000008800 */
[----:B------:R-:W-:Y:S06]  /*c750*/  BAR.SYNC.DEFER_BLOCKING 0x5, 0x200 ;  /* 0x0148000000007b1d */ /* 0x000fec0000010000 */
[----:B------:R-:W-:-:S02]  /*c760*/  UMOV UR4, 0x400 ;  /* 0x0000040000047882 */ /* 0x000fc40000000000 */
[----:B--2---:R-:W-:-:S06]  /*c770*/  ULEA UR4, UR5, UR4, 0x18 ;  /* 0x0000000405047291 */ /* 0x004fcc000f8ec03f */
[----:B------:R-:W-:-:S05]  /*c780*/  IMAD.U32 R16, RZ, RZ, UR4 ;  /* 0x00000004ff107e24 */ /* 0x000fca000f8e00ff */
[----:B-1----:R-:W1:Y:S02]  /*c790*/  LDS.128 R24, [R16+0x132d0] ;  /* 0x0132d00010187984 */ /* 0x002e640000000c00 */
[----:B-1----:R-:W-:Y:S02]  /*c7a0*/  R2UR UR45, R27 ;  /* 0x000000001b2d72ca */ /* 0x002fe400000e0000 */
[----:B------:R-:W-:Y:S01]  /*c7b0*/  R2UR UR36, R26 ;  /* 0x000000001a2472ca */ /* 0x000fe200000e0000 */
[----:B------:R-:W-:Y:S06]  /*c7c0*/  BAR.ARV 0x4, 0x200 ;  /* 0x0108000000007b1d */ /* 0x000fec0000002000 */
[----:B------:R-:W-:Y:S08]  /*c7d0*/  BRA `(.L_x_10985) ;  /* 0x0000000800247947 */ /* 0x000ff00003800000 */
.L_x_10984:
[----:B------:R-:W0:Y:S01]  /*c7e0*/  S2R R0, SR_TID.X ;  /* 0x0000000000007919 */ /* 0x000e220000002100 */
[----:B------:R-:W-:Y:S01]  /*c7f0*/  ULDC UR4, c[0x0][0xc3c] ;  /* 0x00030f0000047ab9 */ /* 0x000fe20000000800 */
[----:B0-----:R-:W-:Y:S01]  /*c800*/  LOP3.LUT R8, R0, 0x1f, RZ, 0xc0, !PT ;  /* 0x0000001f00087812 */ /* 0x001fe200078ec0ff */
[----:B------:R-:W-:-:S03]  /*c810*/  IMAD.MOV.U32 R0, RZ, RZ, RZ ;  /* 0x000000ffff007224 */ /* 0x000fc600078e00ff */
[C---:B------:R-:W-:Y:S01]  /*c820*/  ISETP.NE.AND P0, PT, R8.reuse, 0x1f, PT ;  /* 0x0000001f0800780c */ /* 0x040fe20003f05270 */
[----:B-1----:R-:W-:-:S05]  /*c830*/  VIADD R5, R8, UR45 ;  /* 0x0000002d08057c36 */ /* 0x002fca0008000000 */
[----:B------:R-:W-:Y:S01]  /*c840*/  ISETP.GE.OR P1, PT, R5, UR4, !P0 ;  /* 0x0000000405007c0c */ /* 0x000fe2000c726670 */
[----:B------:R-:W-:-:S12]  /*c850*/  ULDC UR4, c[0x0][0xc3c] ;  /* 0x00030f0000047ab9 */ /* 0x000fd80000000800 */
[----:B------:R-:W0:Y:S02]  /*c860*/  @!P1 LDC.64 R2, c[0x0][0xc80] ;  /* 0x00032000ff029b82 */ /* 0x000e240000000a00 */
[----:B0-----:R-:W-:-:S05]  /*c870*/  @!P1 IMAD.WIDE R2, R5, 0x4, R2 ;  /* 0x0000000405029825 */ /* 0x001fca00078e0202 */
[----:B------:R-:W2:Y:S01]  /*c880*/  @!P1 LDG.E R0, desc[UR52][R2.64] ;  /* 0x0000003402009981 */ /* 0x000ea2000c1e1900 */
[C---:B------:R-:W-:Y:S02]  /*c890*/  ISETP.NE.AND P1, PT, R8.reuse, RZ, PT ;  /* 0x000000ff0800720c */ /* 0x040fe40003f25270 */
        /* <DEDUP_REMOVED lines=9> */
[----:B------:R-:W-:Y:S02]  /*c930*/  IMAD.IADD R4, R5, 0x1, R4 ;  /* 0x0000000105047824 */ /* 0x000fe400078e0204 */
[----:B------:R-:W-:Y:S04]  /*c940*/  SHFL.IDX PT, R5, R24, RZ, 0x1f ;  /* 0x00001fff18057589 */ /* 0x000fe800000e0000 */
[----:B------:R-:W0:Y:S02]  /*c950*/  SHFL.UP PT, R6, R4, 0x4, RZ ;  /* 0x0480000004067989 */ /* 0x000e2400000e00ff */
[----:B0-----:R-:W-:-:S05]  /*c960*/  SEL R3, R6, RZ, P3 ;  /* 0x000000ff06037207 */ /* 0x001fca0001800000 */
[----:B------:R-:W-:Y:S02]  /*c970*/  IMAD.IADD R6, R4, 0x1, R3 ;  /* 0x0000000104067824 */ /* 0x000fe400078e0203 */
[----:B------:R-:W-:Y:S04]  /*c980*/  SHFL.IDX PT, R4, R24, 0x1, 0x1f ;  /* 0x00201f0018047f89 */ /* 0x000fe800000e0000 */
        /* <DEDUP_REMOVED lines=11> */
[----:B------:R-:W-:Y:S05]  /*ca40*/  @P6 BRA `(.L_x_10986) ;  /* 0x0000000000906947 */ /* 0x000fea0003800000 */
.L_x_10990:
        /* <DEDUP_REMOVED lines=14> */
.L_x_10989:
[----:B------:R-:W-:Y:S05]  /*cb30*/  BSYNC B0 ;  /* 0x0000000000007941 */ /* 0x000fea0003800000 */
.L_x_10988:
        /* <DEDUP_REMOVED lines=21> */
.L_x_10986:
        /* <DEDUP_REMOVED lines=16> */
[----:B------:R-:W-:-:S06]  /*cd90*/  IMAD.U32 R24, RZ, RZ, UR5 ;  /* 0x00000005ff187e24 */ /* 0x000fcc000f8e00ff */
[----:B------:R2:W3:Y:S02]  /*cda0*/  SHFL.IDX PT, R24, R3, R24, 0x1f ;  /* 0x00001f1803187589 */ /* 0x0004e400000e0000 */
.L_x_10991:
[----:B-12---:R-:W-:Y:S01]  /*cdb0*/  IMAD.MOV R3, RZ, RZ, -R9 ;  /* 0x000000ffff037224 */ /* 0x006fe200078e0a09 */
[----:B------:R-:W-:Y:S01]  /*cdc0*/  UIADD3 UR45, UR4, UR45, URZ ;  /* 0x0000002d042d7290 */ /* 0x000fe2000fffe03f */
[----:B---3--:R-:W-:Y:S02]  /*cdd0*/  IMAD R24, R24, R2, R7 ;  /* 0x0000000218187224 */ /* 0x008fe400078e0207 */
[----:B------:R-:W-:Y:S02]  /*cde0*/  IMAD R6, R3, R4, RZ ;  /* 0x0000000403067224 */ /* 0x000fe400078e02ff */
[----:B------:R-:W-:Y:S02]  /*cdf0*/  IMAD.MOV.U32 R2, RZ, RZ, RZ ;  /* 0x000000ffff027224 */ /* 0x000fe400078e00ff */
[----:B------:R-:W-:Y:S02]  /*ce00*/  IMAD.MOV.U32 R3, RZ, RZ, R9 ;  /* 0x000000ffff037224 */ /* 0x000fe400078e0009 */
[----:B------:R-:W-:-:S02]  /*ce10*/  IMAD.IADD R25, R5, 0x1, -R24 ;  /* 0x0000000105197824 */ /* 0x000fc400078e0a18 */
        /* <DEDUP_REMOVED lines=18> */
[----:B------:R-:W-:Y:S01]  /*cf40*/  IMAD R25, R0, R9, R25 ;  /* 0x0000000900197224 */ /* 0x000fe200078e0219 */
[----:B------:R-:W-:Y:S09]  /*cf50*/  BRA `(.L_x_10992) ;  /* 0x0000000000107947 */ /* 0x000ff20003800000 */
.L_x_10987:
[----:B------:R-:W-:Y:S01]  /*cf60*/  IMAD.MOV.U32 R24, RZ, RZ, R5 ;  /* 0x000000ffff187224 */ /* 0x000fe200078e0005 */
[----:B------:R-:W-:Y:S01]  /*cf70*/  ULDC UR45, c[0x0][0xc3c] ;  /* 0x00030f00002d7ab9 */ /* 0x000fe20000000800 */
[----:B------:R-:W-:Y:S01]  /*cf80*/  IMAD.MOV.U32 R25, RZ, RZ, RZ ;  /* 0x000000ffff197224 */ /* 0x000fe200078e00ff */
[----:B------:R-:W-:-:S06]  /*cf90*/  UMOV UR36, URZ ;  /* 0x0000003f00247c82 */ /* 0x000fcc0008000000 */
.L_x_10992:
[----:B------:R-:W1:Y:S01]  /*cfa0*/  S2R R0, SR_TID.X ;  /* 0x0000000000007919 */ /* 0x000e620000002100 */
[----:B------:R-:W-:Y:S02]  /*cfb0*/  IMAD.U32 R6, RZ, RZ, UR36 ;  /* 0x00000024ff067e24 */ /* 0x000fe4000f8e00ff */
[----:B------:R-:W-:Y:S01]  /*cfc0*/  IMAD.U32 R7, RZ, RZ, UR45 ;  /* 0x0000002dff077e24 */ /* 0x000fe2000f8e00ff */
[----:B------:R-:W-:Y:S01]  /*cfd0*/  BAR.SYNC.DEFER_BLOCKING 0x4, 0x200 ;  /* 0x0108000000007b1d */ /* 0x000fe20000010000 */
[----:B------:R-:W-:Y:S02]  /*cfe0*/  IMAD.MOV.U32 R4, RZ, RZ, R24 ;  /* 0x000000ffff047224 */ /* 0x000fe400078e0018 */
[----:B------:R-:W-:Y:S01]  /*cff0*/  IMAD.MOV.U32 R5, RZ, RZ, R25 ;  /* 0x000000ffff057224 */ /* 0x000fe200078e0019 */
[----:B-1----:R-:W-:-:S04]  /*d000*/  LOP3.LUT R0, R0, 0x1f, RZ, 0xc0, !PT ;  /* 0x0000001f00007812 */ /* 0x002fc800078ec0ff */
[----:B------:R-:W-:-:S13]  /*d010*/  ISETP.NE.AND P0, PT, R0, RZ, PT ;  /* 0x000000ff0000720c */ /* 0x000fda0003f05270 */
[----:B------:R-:W1:Y:S01]  /*d020*/  @!P0 S2R R3, SR_CgaCtaId ;  /* 0x0000000000038919 */ /* 0x000e620000008800 */
[----:B------:R-:W-:-:S04]  /*d030*/  @!P0 MOV R0, 0x400 ;  /* 0x0000040000008802 */ /* 0x000fc80000000f00 */
[----:B-1----:R-:W-:-:S05]  /*d040*/  @!P0 LEA R16, R3, R0, 0x18 ;  /* 0x0000000003108211 */ /* 0x002fca00078ec0ff */
[----:B------:R1:W-:Y:S01]  /*d050*/  @!P0 STS.128 [R16+0x132d0], R4 ;  /* 0x0132d00410008388 */ /* 0x0003e20000000c00 */
[----:B------:R-:W-:Y:S06]  /*d060*/  BAR.ARV 0x5, 0x200 ;  /* 0x0148000000007b1d */ /* 0x000fec0000002000 */
.L_x_10985:
[----:B------:R-:W-:Y:S02]  /*d070*/  ULDC UR4, c[0x0][0xc3c] ;  /* 0x00030f0000047ab9 */ /* 0x000fe40000000800 */
[----:B------:R-:W-:-:S06]  /*d080*/  UISETP.GE.AND UP0, UPT, UR45, UR4, UPT ;  /* 0x000000042d00728c */ /* 0x000fcc000bf06270 */
[----:B------:R-:W-:-:S13]  /*d090*/  PLOP3.LUT P0, PT, PT, PT, UP0, 0x80, 0x0 ;  /* 0x000000000000781c */ /* 0x000fda0003f0f008 */
[----:B------:R-:W-:Y:S05]  /*d0a0*/  @!P0 BRA `(.L_x_10993) ;  /* 0xffffffc400a48947 */ /* 0x000fea000383ffff */
.L_x_10926:
[----:B-1----:R-:W2:Y:S01]  /*d0b0*/  LDL.LU R0, [R1+0x8] ;  /* 0x0000080001007983 */ /* 0x002ea20000300800 */
[----:B------:R-:W-:Y:S01]  /*d0c0*/  BSSY B0, `(.L_x_10994) ;  /* 0x000000b000007945 */ /* 0x000fe20003800000 */
[----:B------:R-:W1:Y:S01]  /*d0d0*/  S2R R5, SR_CgaCtaId ;  /* 0x0000000000057919 */ /* 0x000e620000008800 */
[----:B--2---:R-:W-:-:S05]  /*d0e0*/  VIADD R0, R0, 0x1 ;  /* 0x0000000100007836 */ /* 0x004fca0000000000 */
[----:B0-----:R-:W-:-:S04]  /*d0f0*/  LEA.HI R2, R0, R0, RZ, 0x1 ;  /* 0x0000000000027211 */ /* 0x001fc800078f08ff */
[----:B------:R-:W-:Y:S02]  /*d100*/  LOP3.LUT R3, R2, 0xfffffffe, RZ, 0xc0, !PT ;  /* 0xfffffffe02037812 */ /* 0x000fe400078ec0ff */
[----:B------:R-:W-:-:S03]  /*d110*/  MOV R2, 0x400 ;  /* 0x0000040000027802 */ /* 0x000fc60000000f00 */
[----:B------:R-:W-:Y:S01]  /*d120*/  IMAD.IADD R0, R0, 0x1, -R3 ;  /* 0x0000000100007824 */ /* 0x000fe200078e0a03 */
[----:B-1----:R-:W-:-:S04]  /*d130*/  LEA R7, R5, R2, 0x18 ;  /* 0x0000000205077211 */ /* 0x002fc800078ec0ff */
[----:B------:R-:W-:-:S04]  /*d140*/  SHF.L.U32 R0, R0, 0x1f, RZ ;  /* 0x0000001f00007819 */ /* 0x000fc800000006ff */
[----:B------:R-:W0:Y:S02]  /*d150*/  SYNCS.PHASECHK.TRANS64.TRYWAIT P0, [R7+URZ+0x13220], R0 ;  /* 0x01322000070075a7 */ /* 0x000e24000800017f */
[----:B0-----:R-:W-:Y:S05]  /*d160*/  @!P0 BRA `(.L_x_10995) ;  /* 0x0000000c00e08947 */ /* 0x001fea0003800000 */
.L_x_11038:
[----:B------:R-:W-:Y:S05]  /*d170*/  BSYNC B0 ;  /* 0x0000000000007941 */ /* 0x000fea0003800000 */
.L_x_10994:
[----:B------:R-:W-:-:S03]  /*d180*/  UMOV UR4, 0xffffffff ;  /* 0xffffffff00047882 */ /* 0x000fc60000000000 */
[----:B------:R-:W-:Y:S05]  /*d190*/  BRA.DIV UR4, `(.L_x_10996) ;  /* 0x0000000e04e87947 */ /* 0x000fea000b800000 */
[----:B0-----:R-:W0:Y:S02]  /*d1a0*/  S2R R0, SR_TID.X ;  /* 0x0000000000007919 */ /* 0x001e240000002100 */
[----:B0-----:R-:W-:-:S04]  /*d1b0*/  SHF.R.U32.HI R0, RZ, 0x5, R0 ;  /* 0x00000005ff007819 */ /* 0x001fc80000011600 */
[----:B------:R-:W-:-:S05]  /*d1c0*/  LOP3.LUT R0, R0, 0x3, RZ, 0xc0, !PT ;  /* 0x0000000300007812 */ /* 0x000fca00078ec0ff */
[----:B------:R0:W1:Y:S02]  /*d1d0*/  SHFL.IDX PT, R14, R0, RZ, 0x1f ;  /* 0x00001fff000e7589 */ /* 0x00006400000e0000 */
.L_x_11041:
[----:B-1----:R-:W-:Y:S01]  /*d1e0*/  ISETP.NE.AND P0, PT, R14, RZ, PT ;  /* 0x000000ff0e00720c */ /* 0x002fe20003f05270 */
[----:B------:R-:W-:-:S12]  /*d1f0*/  BSSY B0, `(.L_x_10997) ;  /* 0x000002b000007945 */ /* 0x000fd80003800000 */
[----:B------:R-:W-:Y:S05]  /*d200*/  @P0 BRA `(.L_x_10998) ;  /* 0x0000000000a40947 */ /* 0x000fea0003800000 */
[----:B------:R-:W-:-:S03]  /*d210*/  UMOV UR4, 0xffffffff ;  /* 0xffffffff00047882 */ /* 0x000fc60000000000 */
[----:B------:R-:W-:Y:S05]  /*d220*/  BRA.DIV UR4, `(.L_x_10999) ;  /* 0x0000000e04f87947 */ /* 0x000fea000b800000 */
[----:B------:R-:W-:-:S13]  /*d230*/  ELECT P6, URZ, PT ;  /* 0x00000000003f782f */ /* 0x000fda00038c0000 */
.L_x_11044:
[----:B------:R-:W-:Y:S05]  /*d240*/  @!P6 BRA `(.L_x_10998) ;  /* 0x000000000094e947 */ /* 0x000fea0003800000 */
[----:B------:R-:W-:-:S06]  /*d250*/  ULOP3.LUT UR4, UR40, 0x2, URZ, 0xfc, !UPT ;  /* 0x0000000228047892 */ /* 0x000fcc000f8efc3f */
[----:B0-----:R-:W-:-:S05]  /*d260*/  IMAD.U32 R0, RZ, RZ, UR4 ;  /* 0x00000004ff007e24 */ /* 0x001fca000f8e00ff */
[----:B------:R-:W-:-:S13]  /*d270*/  ISETP.NE.AND P0, PT, R0, 0x3, PT ;  /* 0x000000030000780c */ /* 0x000fda0003f05270 */
[----:B------:R-:W-:Y:S05]  /*d280*/  @!P0 BRA `(.L_x_11000) ;  /* 0x0000000000048947 */ /* 0x000fea0003800000 */
[----:B------:R-:W-:Y:S01]  /*d290*/  BPT.TRAP 0x1 ;  /* 0x000000040000795c */ /* 0x000fe20000300000 */
.L_x_11000:
        /* <DEDUP_REMOVED lines=12> */
.L_x_11045:
[----:B------:R-:W1:Y:S02]  /*d360*/  SYNCS.PHASECHK.TRANS64.TRYWAIT P1, [R3+URZ], R0 ;  /* 0x00000000030075a7 */ /* 0x000e64000802017f */
[----:B-1----:R-:W-:Y:S05]  /*d370*/  @!P1 BRA `(.L_x_11002) ;  /* 0x0000000c00d89947 */ /* 0x002fea0003800000 */
.L_x_11046:
[----:B------:R-:W-:Y:S05]  /*d380*/  @!P0 BRA `(.L_x_11003) ;  /* 0x0000000000048947 */ /* 0x000fea0003800000 */
[----:B------:R-:W-:Y:S01]  /*d390*/  BPT.TRAP 0x1 ;  /* 0x000000040000795c */ /* 0x000fe20000300000 */
.L_x_11003:
[----:B-1----:R-:W-:-:S04]  /*d3a0*/  IMAD R3, R18, 0x8, R7 ;  /* 0x0000000812037824 */ /* 0x002fc800078e0207 */
[----:B------:R-:W1:Y:S02]  /*d3b0*/  SYNCS.PHASECHK.TRANS64.TRYWAIT P1, [R3+URZ+0x13260], R4 ;  /* 0x01326004030075a7 */ /* 0x000e64000802017f */
[----:B-1----:R-:W-:Y:S05]  /*d3c0*/  @!P1 BRA `(.L_x_11004) ;  /* 0x0000000c00d89947 */ /* 0x002fea0003800000 */
.L_x_11047:
[----:B------:R-:W-:Y:S05]  /*d3d0*/  @!P0 BRA `(.L_x_11005) ;  /* 0x0000000000048947 */ /* 0x000fea0003800000 */
[----:B------:R-:W-:Y:S01]  /*d3e0*/  BPT.TRAP 0x1 ;  /* 0x000000040000795c */ /* 0x000fe20000300000 */
.L_x_11005:
[----:B0-----:R-:W-:-:S04]  /*d3f0*/  IMAD R5, R6, 0x8, R7 ;  /* 0x0000000806057824 */ /* 0x001fc800078e0207 */
[----:B------:R-:W0:Y:S02]  /*d400*/  SYNCS.PHASECHK.TRANS64.TRYWAIT P1, [R5+URZ+0x13260], R0 ;  /* 0x01326000050075a7 */ /* 0x000e24000802017f */
[----:B0-----:R-:W-:Y:S05]  /*d410*/  @!P1 BRA `(.L_x_11006) ;  /* 0x0000000c00d89947 */ /* 0x001fea0003800000 */
.L_x_11048:
[----:B------:R-:W-:Y:S05]  /*d420*/  @!P0 BRA `(.L_x_11007) ;  /* 0x0000000000048947 */ /* 0x000fea0003800000 */
[----:B------:R-:W-:Y:S01]  /*d430*/  BPT.TRAP 0x1 ;  /* 0x000000040000795c */ /* 0x000fe20000300000 */
.L_x_11007:
[----:B------:R-:W2:Y:S02]  /*d440*/  SYNCS.PHASECHK.TRANS64.TRYWAIT P0, [R3+URZ+0x13280], R4 ;  /* 0x01328004030075a7 */ /* 0x000ea4000800017f */
[----:B--2---:R-:W-:Y:S05]  /*d450*/  @!P0 BRA `(.L_x_11008) ;  /* 0x0000000c00dc8947 */ /* 0x004fea0003800000 */
.L_x_11009:
[----:B---3--:R3:W4:Y:S02]  /*d460*/  SYNCS.PHASECHK.TRANS64.TRYWAIT P0, [R5+URZ+0x13280], R0 ;  /* 0x01328000050075a7 */ /* 0x008724000800017f */
[----:B----4-:R-:W-:Y:S05]  /*d470*/  @!P0 NANOSLEEP.SYNCS 0x989680 ;  /* 0x009896800000895d */ /* 0x010fea0003900000 */
[----:B------:R-:W4:Y:S02]  /*d480*/  @!P0 SYNCS.PHASECHK.TRANS64 P0, [R5+URZ+0x13280], R0 ;  /* 0x01328000050085a7 */ /* 0x000f24000800007f */
[----:B----4-:R-:W-:Y:S05]  /*d490*/  @!P0 BRA `(.L_x_11009) ;  /* 0xfffffffc00f08947 */ /* 0x010fea000383ffff */
.L_x_10998:
[----:B------:R-:W-:Y:S05]  /*d4a0*/  BSYNC B0 ;  /* 0x0000000000007941 */ /* 0x000fea0003800000 */
.L_x_10997:
[----:B------:R-:W-:Y:S05]  /*d4b0*/  EXIT ;  /* 0x000000000000794d */ /* 0x000fea0003800000 */
.L_x_10888:
[----:B0-----:R0:W1:Y:S02]  /*d4c0*/  SYNCS.PHASECHK.TRANS64.TRYWAIT P1, [R0+URZ+0x13200], R3 ;  /* 0x01320003000075a7 */ /* 0x001064000802017f */
[----:B-1----:R-:W-:Y:S05]  /*d4d0*/  @!P1 NANOSLEEP.SYNCS 0x989680 ;  /* 0x009896800000995d */ /* 0x002fea0003900000 */
[----:B------:R-:W1:Y:S02]  /*d4e0*/  @!P1 SYNCS.PHASECHK.TRANS64 P1, [R0+URZ+0x13200], R3 ;  /* 0x01320003000095a7 */ /* 0x000e64000802007f */
[----:B-1----:R-:W-:Y:S05]  /*d4f0*/  @!P1 BRA `(.L_x_10888) ;  /* 0xfffffffc00f09947 */ /* 0x002fea000383ffff */
[----:B------:R-:W-:Y:S05]  /*d500*/  BRA `(.L_x_11010) ;  /* 0xffffff4000dc7947 */ /* 0x000fea000383ffff */
.L_x_10892:
[----:B--2---:R2:W3:Y:S02]  /*d510*/  SYNCS.PHASECHK.TRANS64.TRYWAIT P1, [R5+URZ+0x13230], R4 ;  /* 0x01323004050075a7 */ /* 0x0044e4000802017f */
[----:B---3--:R-:W-:Y:S05]  /*d520*/  @!P1 NANOSLEEP.SYNCS 0x989680 ;  /* 0x009896800000995d */ /* 0x008fea0003900000 */
[----:B------:R-:W3:Y:S02]  /*d530*/  @!P1 SYNCS.PHASECHK.TRANS64 P1, [R5+URZ+0x13230], R4 ;  /* 0x01323004050095a7 */ /* 0x000ee4000802007f */
[----:B---3--:R-:W-:Y:S05]  /*d540*/  @!P1 BRA `(.L_x_10892) ;  /* 0xfffffffc00f09947 */ /* 0x008fea000383ffff */
[----:B------:R-:W-:Y:S05]  /*d550*/  BRA `(.L_x_10891) ;  /* 0xffffff44001c7947 */ /* 0x000fea000383ffff */
.L_x_10897:
[----:B-1----:R1:W2:Y:S02]  /*d560*/  SYNCS.PHASECHK.TRANS64.TRYWAIT P1, [R5+URZ+0x13230], R4 ;  /* 0x01323004050075a7 */ /* 0x0022a4000802017f */
[----:B--2---:R-:W-:Y:S05]  /*d570*/  @!P1 NANOSLEEP.SYNCS 0x989680 ;  /* 0x009896800000995d */ /* 0x004fea0003900000 */
[----:B------:R-:W2:Y:S02]  /*d580*/  @!P1 SYNCS.PHASECHK.TRANS64 P1, [R5+URZ+0x13230], R4 ;  /* 0x01323004050095a7 */ /* 0x000ea4000802007f */
[----:B--2---:R-:W-:Y:S05]  /*d590*/  @!P1 BRA `(.L_x_10897) ;  /* 0xfffffffc00f09947 */ /* 0x004fea000383ffff */
[----:B------:R-:W-:Y:S05]  /*d5a0*/  BRA `(.L_x_10896) ;  /* 0xffffff6c00347947 */ /* 0x000fea000383ffff */
.L_x_10901:
[----:B-1----:R-:W-:-:S04]  /*d5b0*/  IMAD.U32 R13, RZ, RZ, UR9 ;  /* 0x00000009ff0d7e24 */ /* 0x002fc8000f8e00ff */
[----:B------:R1:W2:Y:S03]  /*d5c0*/  SYNCS.PHASECHK.TRANS64.TRYWAIT P1, [R13+URZ+0x13250], R4 ;  /* 0x013250040d0075a7 */ /* 0x0002a6000802017f */
[----:B--2---:R-:W-:Y:S05]  /*d5d0*/  @!P1 NANOSLEEP.SYNCS 0x989680 ;  /* 0x009896800000995d */ /* 0x004fea0003900000 */
[----:B------:R-:W2:Y:S02]  /*d5e0*/  @!P1 SYNCS.PHASECHK.TRANS64 P1, [R13+URZ+0x13250], R4 ;  /* 0x013250040d0095a7 */ /* 0x000ea4000802007f */
[----:B--2---:R-:W-:Y:S05]  /*d5f0*/  @!P1 BRA `(.L_x_10901) ;  /* 0xfffffffc00ec9947 */ /* 0x004fea000383ffff */
[----:B------:R-:W-:Y:S05]  /*d600*/  BRA `(.L_x_10900) ;  /* 0xffffff7000447947 */ /* 0x000fea000383ffff */
.L_x_10907:
[----:B-1----:R1:W2:Y:S02]  /*d610*/  SYNCS.PHASECHK.TRANS64.TRYWAIT P1, [R20+URZ+0x13250], R3 ;  /* 0x01325003140075a7 */ /* 0x0022a4000802017f */
[----:B--2---:R-:W-:Y:S05]  /*d620*/  @!P1 NANOSLEEP.SYNCS 0x989680 ;  /* 0x009896800000995d */ /* 0x004fea0003900000 */
[----:B------:R-:W2:Y:S02]  /*d630*/  @!P1 SYNCS.PHASECHK.TRANS64 P1, [R20+URZ+0x13250], R3 ;  /* 0x01325003140095a7 */ /* 0x000ea4000802007f */
[----:B--2---:R-:W-:Y:S05]  /*d640*/  @!P1 BRA `(.L_x_10907) ;  /* 0xfffffffc00f09947 */ /* 0x004fea000383ffff */
[----:B------:R-:W-:Y:S05]  /*d650*/  BRA `(.L_x_10906) ;  /* 0xffffff8c009c7947 */ /* 0x000fea000383ffff */
.L_x_10941:
[----:B------:R-:W-:Y:S02]  /*d660*/  IMAD.MOV.U32 R13, RZ, RZ, R20 ;  /* 0x000000ffff0d7224 */ /* 0x000fe400078e0014 */
[----:B------:R-:W-:Y:S02]  /*d670*/  IMAD.MOV.U32 R12, RZ, RZ, RZ ;  /* 0x000000ffff0c7224 */ /* 0x000fe400078e00ff */
[----:B------:R-:W-:Y:S02]  /*d680*/  IMAD.MOV.U32 R11, RZ, RZ, 0x1f ;  /* 0x0000001fff0b7424 */ /* 0x000fe400078e00ff */
[----:B------:R-:W-:-:S07]  /*d690*/  IMAD.MOV.U32 R15, RZ, RZ, -0x1 ;  /* 0xffffffffff0f7424 */ /* 0x000fce00078e00ff */
[----:B------:R-:W-:Y:S05]  /*d6a0*/  WARPSYNC.COLLECTIVE R15, `(.L_x_11011) ;  /* 0x000000000f087348 */ /* 0x000fea0003c00000 */
[----:B------:R0:W1:Y:S02]  /*d6b0*/  SHFL.IDX P6, R14, R13, R12, R11 ;  /* 0x0000000c0d0e7389 */ /* 0x00006400000c000b */
[----:B01----:R-:W-:Y:S01]  /*d6c0*/  ENDCOLLECTIVE ;  /* 0x000000000000791b */ /* 0x003fe20003800000 */
.L_x_11011:
[----:B------:R-:W-:Y:S05]  /*d6d0*/  BRA `(.L_x_11012) ;  /* 0xffffffcc00787947 */ /* 0x000fea000383ffff */
.L_x_10943:
[----:B------:R-:W-:Y:S01]  /*d6e0*/  BSSY B0, `(.L_x_11013) ;  /* 0x0000006000007945 */ /* 0x000fe20003800000 */
[----:B------:R-:W-:-:S07]  /*d6f0*/  IMAD.MOV.U32 R15, RZ, RZ, -0x1 ;  /* 0xffffffffff0f7424 */ /* 0x000fce00078e00ff */
[----:B01----:R-:W-:Y:S05]  /*d700*/  WARPSYNC.COLLECTIVE R15, `(.L_x_11014) ;  /* 0x000000000f0c7348 */ /* 0x003fea0003c00000 */
[----:B------:R-:W-:Y:S02]  /*d710*/  ELECT P6, UR62, PT ;  /* 0x00000000003e782f */ /* 0x000fe400038c0000 */
[----:B------:R-:W-:Y:S01]  /*d720*/  MOV R14, UR62 ;  /* 0x0000003e000e7c02 */ /* 0x000fe20008000f00 */
[----:B01----:R-:W-:Y:S10]  /*d730*/  ENDCOLLECTIVE ;  /* 0x000000000000791b */ /* 0x003ff40003800000 */
.L_x_11014:
[----:B------:R-:W-:Y:S05]  /*d740*/  BSYNC B0 ;  /* 0x0000000000007941 */ /* 0x000fea0003800000 */
.L_x_11013:
[----:B------:R-:W-:Y:S05]  /*d750*/  BRA `(.L_x_11015) ;  /* 0xffffffcc00847947 */ /* 0x000fea000383ffff */
.L_x_10945:
[----:B--2---:R2:W3:Y:S02]  /*d760*/  SYNCS.PHASECHK.TRANS64.TRYWAIT P0, [R5+URZ+0x13280], R2 ;  /* 0x01328002050075a7 */ /* 0x0044e4000800017f */
[----:B---3--:R-:W-:Y:S05]  /*d770*/  @!P0 NANOSLEEP.SYNCS 0x989680 ;  /* 0x009896800000895d */ /* 0x008fea0003900000 */
[----:B------:R-:W3:Y:S02]  /*d780*/  @!P0 SYNCS.PHASECHK.TRANS64 P0, [R5+URZ+0x13280], R2 ;  /* 0x01328002050085a7 */ /* 0x000ee4000800007f */
[----:B---3--:R-:W-:Y:S05]  /*d790*/  @!P0 BRA `(.L_x_10945) ;  /* 0xfffffffc00f08947 */ /* 0x008fea000383ffff */
[----:B------:R-:W-:Y:S05]  /*d7a0*/  BRA `(.L_x_11016) ;  /* 0xffffffcc00e47947 */ /* 0x000fea000383ffff */
.L_x_10947:
[----:B---3--:R3:W4:Y:S02]  /*d7b0*/  SYNCS.PHASECHK.TRANS64.TRYWAIT P0, [R5+URZ+0x13240], R2 ;  /* 0x01324002050075a7 */ /* 0x008724000800017f */
[----:B----4-:R-:W-:Y:S05]  /*d7c0*/  @!P0 NANOSLEEP.SYNCS 0x989680 ;  /* 0x009896800000895d */ /* 0x010fea0003900000 */
[----:B------:R-:W4:Y:S02]  /*d7d0*/  @!P0 SYNCS.PHASECHK.TRANS64 P0, [R5+URZ+0x13240], R2 ;  /* 0x01324002050085a7 */ /* 0x000f24000800007f */
[----:B----4-:R-:W-:Y:S05]  /*d7e0*/  @!P0 BRA `(.L_x_10947) ;  /* 0xfffffffc00f08947 */ /* 0x010fea000383ffff */
[----:B------:R-:W-:Y:S05]  /*d7f0*/  BRA `(.L_x_11017) ;  /* 0xffffffd000347947 */ /* 0x000fea000383ffff */
.L_x_10951:
[----:B------:R-:W-:Y:S02]  /*d800*/  IMAD.MOV.U32 R13, RZ, RZ, R5 ;  /* 0x000000ffff0d7224 */ /* 0x000fe400078e0005 */
[----:B------:R-:W-:Y:S02]  /*d810*/  IMAD.MOV.U32 R12, RZ, RZ, RZ ;  /* 0x000000ffff0c7224 */ /* 0x000fe400078e00ff */
[----:B------:R-:W-:Y:S02]  /*d820*/  IMAD.MOV.U32 R11, RZ, RZ, 0x1c1f ;  /* 0x00001c1fff0b7424 */ /* 0x000fe400078e00ff */
[----:B------:R-:W-:Y:S02]  /*d830*/  IMAD.MOV.U32 R15, RZ, RZ, -0x1 ;  /* 0xffffffffff0f7424 */ /* 0x000fe400078e00ff */
[----:B------:R-:W-:Y:S02]  /*d840*/  IMAD R26, R26, R7, RZ ;  /* 0x000000071a1a7224 */ /* 0x000fe400078e02ff */
[----:B------:R-:W-:-:S07]  /*d850*/  IMAD R25, R25, 0xc0, R20 ;  /* 0x000000c019197824 */ /* 0x000fce00078e0214 */
[----:B-1---5:R-:W-:Y:S05]  /*d860*/  WARPSYNC.COLLECTIVE R15, `(.L_x_11018) ;  /* 0x000000000f087348 */ /* 0x022fea0003c00000 */
[----:B------:R0:W2:Y:S02]  /*d870*/  SHFL.IDX P6, R14, R13, R12, R11 ;  /* 0x0000000c0d0e7389 */ /* 0x0000a400000c000b */
[----:B012--5:R-:W-:Y:S01]  /*d880*/  ENDCOLLECTIVE ;  /* 0x000000000000791b */ /* 0x027fe20003800000 */
.L_x_11018:
[C---:B------:R-:W-:Y:S01]  /*d890*/  VIADD R7, R25.reuse, 0x20 ;  /* 0x0000002019077836 */ /* 0x040fe20000000000 */
[----:B------:R-:W-:Y:S01]  /*d8a0*/  ISETP.GE.AND P1, PT, R25, R26, PT ;  /* 0x0000001a1900720c */ /* 0x000fe20003f26270 */
[----:B------:R-:W-:Y:S02]  /*d8b0*/  IMAD.MOV.U32 R13, RZ, RZ, R0 ;  /* 0x000000ffff0d7224 */ /* 0x000fe400078e0000 */
[----:B------:R-:W-:-:S10]  /*d8c0*/  IMAD.MOV.U32 R2, RZ, RZ, R14 ;  /* 0x000000ffff027224 */ /* 0x000fd400078e000e */
[----:B------:R-:W-:Y:S05]  /*d8d0*/  WARPSYNC.COLLECTIVE R15, `(.L_x_11019) ;  /* 0x000000000f087348 */ /* 0x000fea0003c00000 */
[----:B------:R0:W1:Y:S02]  /*d8e0*/  SHFL.IDX P6, R14, R13, R12, R11 ;  /* 0x0000000c0d0e7389 */ /* 0x00006400000c000b */
[----:B01----:R-:W-:Y:S01]  /*d8f0*/  ENDCOLLECTIVE ;  /* 0x000000000000791b */ /* 0x003fe20003800000 */
.L_x_11019:
[----:B------:R-:W-:Y:S02]  /*d900*/  IMAD.MOV.U32 R13, RZ, RZ, R5 ;  /* 0x000000ffff0d7224 */ /* 0x000fe400078e0005 */
[----:B------:R-:W-:Y:S01]  /*d910*/  IMAD.MOV.U32 R12, RZ, RZ, 0x1 ;  /* 0x00000001ff0c7424 */ /* 0x000fe200078e00ff */
[----:B------:R-:W-:-:S05]  /*d920*/  @!P1 IADD3 R14, P2, R10, R14, RZ ;  /* 0x0000000e0a0e9210 */ /* 0x000fca0007f5e0ff */
[----:B------:R-:W-:Y:S02]  /*d930*/  @!P1 IMAD.X R3, RZ, RZ, R2, P2 ;  /* 0x000000ffff039224 */ /* 0x000fe400010e0602 */
[----:B------:R-:W-:-:S07]  /*d940*/  @!P1 IMAD.MOV.U32 R2, RZ, RZ, R14 ;  /* 0x000000ffff029224 */ /* 0x000fce00078e000e */
[----:B------:R-:W-:Y:S05]  /*d950*/  WARPSYNC.COLLECTIVE R15, `(.L_x_11020) ;  /* 0x000000000f087348 */ /* 0x000fea0003c00000 */
[----:B------:R0:W1:Y:S02]  /*d960*/  SHFL.IDX P6, R14, R13, R12, R11 ;  /* 0x0000000c0d0e7389 */ /* 0x00006400000c000b */
[----:B01----:R-:W-:Y:S01]  /*d970*/  ENDCOLLECTIVE ;  /* 0x000000000000791b */ /* 0x003fe20003800000 */
.L_x_11020:
[----:B------:R-:W-:Y:S01]  /*d980*/  @!PT LDS RZ, [RZ] ;  /* 0x00000000fffff984 */ /* 0x000fe20000000800 */
[----:B------:R-:W-:Y:S01]  /*d990*/  @!PT LDS RZ, [RZ] ;  /* 0x00000000fffff984 */ /* 0x000fe20000000800 */
[----:B------:R-:W-:Y:S01]  /*d9a0*/  @!PT LDS RZ, [RZ] ;  /* 0x00000000fffff984 */ /* 0x000fe20000000800 */
[----:B------:R0:W-:Y:S01]  /*d9b0*/  @!P1 LDGSTS.E.BYPASS.LTC128B.128 [R8+0xb000], desc[UR52][R2.64], !P0 ;  /* 0x0b00000002089fae */ /* 0x0001e2000c101d74 */
[----:B------:R-:W-:Y:S01]  /*d9c0*/  ISETP.GE.AND P1, PT, R7, R26, PT ;  /* 0x0000001a0700720c */ /* 0x000fe20003f26270 */
[----:B------:R-:W-:Y:S02]  /*d9d0*/  VIADD R7, R25, 0x40 ;  /* 0x0000004019077836 */ /* 0x000fe40000000000 */
[----:B------:R-:W-:Y:S02]  /*d9e0*/  IMAD.MOV.U32 R13, RZ, RZ, R0 ;  /* 0x000000ffff0d7224 */ /* 0x000fe400078e0000 */
[----:B0-----:R-:W-:-:S08]  /*d9f0*/  IMAD.MOV.U32 R2, RZ, RZ, R14 ;  /* 0x000000ffff027224 */ /* 0x001fd000078e000e */
[----:B------:R-:W-:Y:S05]  /*da00*/  WARPSYNC.COLLECTIVE R15, `(.L_x_11021) ;  /* 0x000000000f087348 */ /* 0x000fea0003c00000 */
[----:B------:R0:W1:Y:S02]  /*da10*/  SHFL.IDX P6, R14, R13, R12, R11 ;  /* 0x0000000c0d0e7389 */ /* 0x00006400000c000b */
[----:B01----:R-:W-:Y:S01]  /*da20*/  ENDCOLLECTIVE ;  /* 0x000000000000791b */ /* 0x003fe20003800000 */
.L_x_11021:
        /* <DEDUP_REMOVED lines=8> */
.L_x_11022:
[----:B------:R-:W-:Y:S01]  /*dab0*/  @!PT LDS RZ, [RZ] ;  /* 0x00000000fffff984 */ /* 0x000fe20000000800 */
[----:B------:R-:W-:Y:S01]  /*dac0*/  @!PT LDS RZ, [RZ] ;  /* 0x00000000fffff984 */ /* 0x000fe20000000800 */
[----:B------:R-:W-:Y:S01]  /*dad0*/  @!PT LDS RZ, [RZ] ;  /* 0x00000000fffff984 */ /* 0x000fe20000000800 */
[----:B------:R0:W-:Y:S01]  /*dae0*/  @!P1 LDGSTS.E.BYPASS.LTC128B.128 [R8+0xb800], desc[UR52][R2.64], !P0 ;  /* 0x0b80000002089fae */ /* 0x0001e2000c101d74 */
[----:B------:R-:W-:Y:S01]  /*daf0*/  ISETP.GE.AND P1, PT, R7, R26, PT ;  /* 0x0000001a0700720c */ /* 0x000fe20003f26270 */
[----:B------:R-:W-:Y:S02]  /*db00*/  IMAD.MOV.U32 R13, RZ, RZ, R0 ;  /* 0x000000ffff0d7224 */ /* 0x000fe400078e0000 */
[----:B0-----:R-:W-:-:S10]  /*db10*/  IMAD.MOV.U32 R2, RZ, RZ, R14 ;  /* 0x000000ffff027224 */ /* 0x001fd400078e000e */
[----:B------:R-:W-:Y:S05]  /*db20*/  WARPSYNC.COLLECTIVE R15, `(.L_x_11023) ;  /* 0x000000000f087348 */ /* 0x000fea0003c00000 */
[----:B------:R0:W1:Y:S02]  /*db30*/  SHFL.IDX P6, R14, R13, R12, R11 ;  /* 0x0000000c0d0e7389 */ /* 0x00006400000c000b */
[----:B01----:R-:W-:Y:S01]  /*db40*/  ENDCOLLECTIVE ;  /* 0x000000000000791b */ /* 0x003fe20003800000 */
.L_x_11023:
        /* <DEDUP_REMOVED lines=8> */
.L_x_11024:
[----:B------:R-:W-:Y:S01]  /*dbd0*/  @!PT LDS RZ, [RZ] ;  /* 0x00000000fffff984 */ /* 0x000fe20000000800 */
[----:B------:R-:W-:Y:S01]  /*dbe0*/  @!PT LDS RZ, [RZ] ;  /* 0x00000000fffff984 */ /* 0x000fe20000000800 */
[----:B------:R-:W-:Y:S01]  /*dbf0*/  @!PT LDS RZ, [RZ] ;  /* 0x00000000fffff984 */ /* 0x000fe20000000800 */
[----:B------:R0:W-:Y:S01]  /*dc00*/  @!P1 LDGSTS.E.BYPASS.LTC128B.128 [R8+0xc000], desc[UR52][R2.64], !P0 ;  /* 0x0c00000002089fae */ /* 0x0001e2000c101d74 */
[----:B------:R-:W-:Y:S02]  /*dc10*/  IMAD.MOV.U32 R13, RZ, RZ, R0 ;  /* 0x000000ffff0d7224 */ /* 0x000fe400078e0000 */
[----:B0-----:R-:W-:-:S05]  /*dc20*/  VIADD R3, R25, 0x60 ;  /* 0x0000006019037836 */ /* 0x001fca0000000000 */
[----:B------:R-:W-:Y:S01]  /*dc30*/  ISETP.GE.AND P1, PT, R3, R26, PT ;  /* 0x0000001a0300720c */ /* 0x000fe20003f26270 */
[----:B------:R-:W-:-:S12]  /*dc40*/  IMAD.MOV.U32 R5, RZ, RZ, R14 ;  /* 0x000000ffff057224 */ /* 0x000fd800078e000e */
[----:B------:R-:W-:Y:S05]  /*dc50*/  WARPSYNC.COLLECTIVE R15, `(.L_x_11025) ;  /* 0x000000000f087348 */ /* 0x000fea0003c00000 */
[----:B------:R0:W1:Y:S02]  /*dc60*/  SHFL.IDX P6, R14, R13, R12, R11 ;  /* 0x0000000c0d0e7389 */ /* 0x00006400000c000b */
[----:B01----:R-:W-:Y:S01]  /*dc70*/  ENDCOLLECTIVE ;  /* 0x000000000000791b */ /* 0x003fe20003800000 */
.L_x_11025:
[----:B------:R-:W-:Y:S02]  /*dc80*/  IMAD.MOV.U32 R13, RZ, RZ, R6 ;  /* 0x000000ffff0d7224 */ /* 0x000fe400078e0006 */
[----:B------:R-:W-:Y:S02]  /*dc90*/  IMAD.MOV.U32 R12, RZ, RZ, RZ ;  /* 0x000000ffff0c7224 */ /* 0x000fe400078e00ff */
[----:B------:R-:W-:-:S07]  /*dca0*/  IMAD.MOV.U32 R7, RZ, RZ, R14 ;  /* 0x000000ffff077224 */ /* 0x000fce00078e000e */
[----:B------:R-:W-:Y:S05]  /*dcb0*/  WARPSYNC.COLLECTIVE R15, `(.L_x_11026) ;  /* 0x000000000f087348 */ /* 0x000fea0003c00000 */
[----:B------:R0:W1:Y:S02]  /*dcc0*/  SHFL.IDX P6, R14, R13, R12, R11 ;  /* 0x0000000c0d0e7389 */ /* 0x00006400000c000b */
[----:B01----:R-:W-:Y:S01]  /*dcd0*/  ENDCOLLECTIVE ;  /* 0x000000000000791b */ /* 0x003fe20003800000 */
.L_x_11026:
        /* <DEDUP_REMOVED lines=11> */
.L_x_11027:
[----:B------:R-:W-:-:S05]  /*dd90*/  VIADD R3, R25, 0x80 ;  /* 0x0000008019037836 */ /* 0x000fca0000000000 */
[----:B------:R-:W-:Y:S01]  /*dda0*/  ISETP.GE.AND P2, PT, R3, R26, PT ;  /* 0x0000001a0300720c */ /* 0x000fe20003f46270 */
[----:B------:R-:W-:Y:S02]  /*ddb0*/  IMAD.MOV.U32 R13, RZ, RZ, R6 ;  /* 0x000000ffff0d7224 */ /* 0x000fe400078e0006 */
[----:B------:R-:W-:-:S10]  /*ddc0*/  IMAD.MOV.U32 R12, RZ, RZ, 0x1 ;  /* 0x00000001ff0c7424 */ /* 0x000fd400078e00ff */
[----:B------:R-:W-:-:S13]  /*ddd0*/  @!P2 IADD3 R2, P1, R10, R14, RZ ;  /* 0x0000000e0a02a210 */ /* 0x000fda0007f3e0ff */
[----:B------:R-:W-:Y:S05]  /*dde0*/  WARPSYNC.COLLECTIVE R15, `(.L_x_11028) ;  /* 0x000000000f087348 */ /* 0x000fea0003c00000 */
[----:B------:R0:W1:Y:S02]  /*ddf0*/  SHFL.IDX P6, R14, R13, R12, R11 ;  /* 0x0000000c0d0e7389 */ /* 0x00006400000c000b */
[----:B01----:R-:W-:Y:S01]  /*de00*/  ENDCOLLECTIVE ;  /* 0x000000000000791b */ /* 0x003fe20003800000 */
.L_x_11028:
        /* <DEDUP_REMOVED lines=10> */
.L_x_11029:
[----:B------:R-:W-:Y:S05]  /*deb0*/  BRA `(.L_x_11030) ;  /* 0xffffffd400387947 */ /* 0x000fea000383ffff */
.L_x_10954:
[----:B0-----:R0:W2:Y:S02]  /*dec0*/  SYNCS.PHASECHK.TRANS64.TRYWAIT P0, [R16+URZ+0x13220], R3 ;  /* 0x01322003100075a7 */ /* 0x0010a4000800017f */
[----:B--2---:R-:W-:Y:S05]  /*ded0*/  @!P0 NANOSLEEP.SYNCS 0x989680 ;  /* 0x009896800000895d */ /* 0x004fea0003900000 */
[----:B------:R-:W2:Y:S02]  /*dee0*/  @!P0 SYNCS.PHASECHK.TRANS64 P0, [R16+URZ+0x13220], R3 ;  /* 0x01322003100085a7 */ /* 0x000ea4000800007f */
[----:B--2---:R-:W-:Y:S05]  /*def0*/  @!P0 BRA `(.L_x_10954) ;  /* 0xfffffffc00f08947 */ /* 0x004fea000383ffff */
[----:B------:R-:W-:Y:S05]  /*df00*/  BRA `(.L_x_11031) ;  /* 0xffffffd400947947 */ /* 0x000fea000383ffff */
.L_x_10960:
[----:B0-----:R0:W2:Y:S02]  /*df10*/  SYNCS.PHASECHK.TRANS64.TRYWAIT P0, [R4+URZ+0x13280], R3 ;  /* 0x01328003040075a7 */ /* 0x0010a4000800017f */
[----:B--2---:R-:W-:Y:S05]  /*df20*/  @!P0 NANOSLEEP.SYNCS 0x989680 ;  /* 0x009896800000895d */ /* 0x004fea0003900000 */
[----:B------:R-:W2:Y:S02]  /*df30*/  @!P0 SYNCS.PHASECHK.TRANS64 P0, [R4+URZ+0x13280], R3 ;  /* 0x01328003040085a7 */ /* 0x000ea4000800007f */
[----:B--2---:R-:W-:Y:S05]  /*df40*/  @!P0 BRA `(.L_x_10960) ;  /* 0xfffffffc00f08947 */ /* 0x004fea000383ffff */
[----:B------:R-:W-:Y:S05]  /*df50*/  BRA `(.L_x_11032) ;  /* 0xffffffd800447947 */ /* 0x000fea000383ffff */
.L_x_10965:
[----:B--2---:R2:W3:Y:S02]  /*df60*/  SYNCS.PHASECHK.TRANS64.TRYWAIT P0, [R4+URZ+0x13240], R3 ;  /* 0x01324003040075a7 */ /* 0x0044e4000800017f */
[----:B---3--:R-:W-:Y:S05]  /*df70*/  @!P0 NANOSLEEP.SYNCS 0x989680 ;  /* 0x009896800000895d */ /* 0x008fea0003900000 */
[----:B------:R-:W3:Y:S02]  /*df80*/  @!P0 SYNCS.PHASECHK.TRANS64 P0, [R4+URZ+0x13240], R3 ;  /* 0x01324003040085a7 */ /* 0x000ee4000800007f */
[----:B---3--:R-:W-:Y:S05]  /*df90*/  @!P0 BRA `(.L_x_10965) ;  /* 0xfffffffc00f08947 */ /* 0x008fea000383ffff */
[----:B------:R-:W-:Y:S05]  /*dfa0*/  BRA `(.L_x_11033) ;  /* 0xffffffd800c07947 */ /* 0x000fea000383ffff */
.L_x_10971:
[----:B0-----:R0:W2:Y:S02]  /*dfb0*/  SYNCS.PHASECHK.TRANS64.TRYWAIT P0, [R3+URZ+0x13270], R2 ;  /* 0x01327002030075a7 */ /* 0x0010a4000800017f */
[----:B--2---:R-:W-:Y:S05]  /*dfc0*/  @!P0 NANOSLEEP.SYNCS 0x989680 ;  /* 0x009896800000895d */ /* 0x004fea0003900000 */
[----:B------:R-:W2:Y:S02]  /*dfd0*/  @!P0 SYNCS.PHASECHK.TRANS64 P0, [R3+URZ+0x13270], R2 ;  /* 0x01327002030085a7 */ /* 0x000ea4000800007f */
[----:B--2---:R-:W-:Y:S05]  /*dfe0*/  @!P0 BRA `(.L_x_10971) ;  /* 0xfffffffc00f08947 */ /* 0x004fea000383ffff */
[----:B------:R-:W-:Y:S05]  /*dff0*/  BRA `(.L_x_11034) ;  /* 0xffffffdc005c7947 */ /* 0x000fea000383ffff */
.L_x_10973:
[----:B0-----:R0:W2:Y:S02]  /*e000*/  SYNCS.PHASECHK.TRANS64.TRYWAIT P0, [R3+URZ+0x13260], R2 ;  /* 0x01326002030075a7 */ /* 0x0010a4000800017f */
[----:B--2---:R-:W-:Y:S05]  /*e010*/  @!P0 NANOSLEEP.SYNCS 0x989680 ;  /* 0x009896800000895d */ /* 0x004fea0003900000 */
[----:B------:R-:W2:Y:S02]  /*e020*/  @!P0 SYNCS.PHASECHK.TRANS64 P0, [R3+URZ+0x13260], R2 ;  /* 0x01326002030085a7 */ /* 0x000ea4000800007f */
[----:B--2---:R-:W-:Y:S05]  /*e030*/  @!P0 BRA `(.L_x_10973) ;  /* 0xfffffffc00f08947 */ /* 0x004fea000383ffff */
[----:B------:R-:W-:Y:S05]  /*e040*/  BRA `(.L_x_11035) ;  /* 0xffffffdc00647947 */ /* 0x000fea000383ffff */
.L_x_10980:
[----:B0-----:R0:W2:Y:S02]  /*e050*/  SYNCS.PHASECHK.TRANS64.TRYWAIT P1, [R2+URZ+0x13270], R3 ;  /* 0x01327003020075a7 */ /* 0x0010a4000802017f */
[----:B--2---:R-:W-:Y:S05]  /*e060*/  @!P1 NANOSLEEP.SYNCS 0x989680 ;  /* 0x009896800000995d */ /* 0x004fea0003900000 */
[----:B------:R-:W2:Y:S02]  /*e070*/  @!P1 SYNCS.PHASECHK.TRANS64 P1, [R2+URZ+0x13270], R3 ;  /* 0x01327003020095a7 */ /* 0x000ea4000802007f */
[----:B--2---:R-:W-:Y:S05]  /*e080*/  @!P1 BRA `(.L_x_10980) ;  /* 0xfffffffc00f09947 */ /* 0x004fea000383ffff */
[----:B------:R-:W-:Y:S05]  /*e090*/  BRA `(.L_x_11036) ;  /* 0xffffffe000a87947 */ /* 0x000fea000383ffff */
.L_x_10982:
[----:B0-----:R0:W2:Y:S02]  /*e0a0*/  SYNCS.PHASECHK.TRANS64.TRYWAIT P1, [R2+URZ+0x13260], R5 ;  /* 0x01326005020075a7 */ /* 0x0010a4000802017f */
[----:B--2---:R-:W-:Y:S05]  /*e0b0*/  @!P1 NANOSLEEP.SYNCS 0x989680 ;  /* 0x009896800000995d */ /* 0x004fea0003900000 */
[----:B------:R-:W2:Y:S02]  /*e0c0*/  @!P1 SYNCS.PHASECHK.TRANS64 P1, [R2+URZ+0x13260], R5 ;  /* 0x01326005020095a7 */ /* 0x000ea4000802007f */
[----:B--2---:R-:W-:Y:S05]  /*e0d0*/  @!P1 BRA `(.L_x_10982) ;  /* 0xfffffffc00f09947 */ /* 0x004fea000383ffff */
[----:B------:R-:W-:Y:S05]  /*e0e0*/  BRA `(.L_x_11037) ;  /* 0xffffffe000b07947 */ /* 0x000fea000383ffff */
.L_x_10995:
[----:B0-----:R0:W1:Y:S02]  /*e0f0*/  SYNCS.PHASECHK.TRANS64.TRYWAIT P0, [R7+URZ+0x13220], R0 ;  /* 0x01322000070075a7 */ /* 0x001064000800017f */
[----:B-1----:R-:W-:Y:S05]  /*e100*/  @!P0 NANOSLEEP.SYNCS 0x989680 ;  /* 0x009896800000895d */ /* 0x002fea0003900000 */
[----:B------:R-:W1:Y:S02]  /*e110*/  @!P0 SYNCS.PHASECHK.TRANS64 P0, [R7+URZ+0x13220], R0 ;  /* 0x01322000070085a7 */ /* 0x000e64000800007f */
[----:B-1----:R-:W-:Y:S05]  /*e120*/  @!P0 BRA `(.L_x_10995) ;  /* 0xfffffffc00f08947 */ /* 0x002fea000383ffff */
[----:B------:R-:W-:Y:S05]  /*e130*/  BRA `(.L_x_11038) ;  /* 0xfffffff0000c7947 */ /* 0x000fea000383ffff */
.L_x_10996:
        /* <DEDUP_REMOVED lines=11> */
.L_x_11040:
[----:B------:R-:W-:Y:S05]  /*e1f0*/  BSYNC B0 ;  /* 0x0000000000007941 */ /* 0x000fea0003800000 */
.L_x_11039:
[----:B------:R-:W-:Y:S05]  /*e200*/  BRA `(.L_x_11041) ;  /* 0xffffffec00f47947 */ /* 0x000fea000383ffff */
.L_x_10999:
[----:B------:R-:W-:Y:S01]  /*e210*/  BSSY B1, `(.L_x_11042) ;  /* 0x0000006000017945 */ /* 0x000fe20003800000 */
[----:B------:R-:W-:-:S07]  /*e220*/  IMAD.MOV.U32 R15, RZ, RZ, -0x1 ;  /* 0xffffffffff0f7424 */ /* 0x000fce00078e00ff */
[----:B0-----:R-:W-:Y:S05]  /*e230*/  WARPSYNC.COLLECTIVE R15, `(.L_x_11043) ;  /* 0x000000000f0c7348 */ /* 0x001fea0003c00000 */
[----:B------:R-:W-:Y:S02]  /*e240*/  ELECT P6, UR62, PT ;  /* 0x00000000003e782f */ /* 0x000fe400038c0000 */
[----:B------:R-:W-:Y:S01]  /*e250*/  MOV R14, UR62 ;  /* 0x0000003e000e7c02 */ /* 0x000fe20008000f00 */
[----:B0-----:R-:W-:Y:S10]  /*e260*/  ENDCOLLECTIVE ;  /* 0x000000000000791b */ /* 0x001ff40003800000 */
.L_x_11043:
[----:B------:R-:W-:Y:S05]  /*e270*/  BSYNC B1 ;  /* 0x0000000000017941 */ /* 0x000fea0003800000 */
.L_x_11042:
[----:B------:R-:W-:Y:S05]  /*e280*/  BRA `(.L_x_11044) ;  /* 0xffffffec00ec7947 */ /* 0x000fea000383ffff */
.L_x_11001:
[----:B0-----:R0:W1:Y:S02]  /*e290*/  SYNCS.PHASECHK.TRANS64.TRYWAIT P1, [R5+URZ], R4 ;  /* 0x00000004050075a7 */ /* 0x001064000802017f */
[----:B-1----:R-:W-:Y:S05]  /*e2a0*/  @!P1 NANOSLEEP.SYNCS 0x989680 ;  /* 0x009896800000995d */ /* 0x002fea0003900000 */
[----:B------:R-:W1:Y:S02]  /*e2b0*/  @!P1 SYNCS.PHASECHK.TRANS64 P1, [R5+URZ], R4 ;  /* 0x00000004050095a7 */ /* 0x000e64000802007f */
[----:B-1----:R-:W-:Y:S05]  /*e2c0*/  @!P1 BRA `(.L_x_11001) ;  /* 0xfffffffc00f09947 */ /* 0x002fea000383ffff */
[----:B------:R-:W-:Y:S05]  /*e2d0*/  BRA `(.L_x_11045) ;  /* 0xfffffff000207947 */ /* 0x000fea000383ffff */
.L_x_11002:
[----:B-1----:R1:W2:Y:S02]  /*e2e0*/  SYNCS.PHASECHK.TRANS64.TRYWAIT P1, [R3+URZ], R0 ;  /* 0x00000000030075a7 */ /* 0x0022a4000802017f */
[----:B--2---:R-:W-:Y:S05]  /*e2f0*/  @!P1 NANOSLEEP.SYNCS 0x989680 ;  /* 0x009896800000995d */ /* 0x004fea0003900000 */
[----:B------:R-:W2:Y:S02]  /*e300*/  @!P1 SYNCS.PHASECHK.TRANS64 P1, [R3+URZ], R0 ;  /* 0x00000000030095a7 */ /* 0x000ea4000802007f */
[----:B--2---:R-:W-:Y:S05]  /*e310*/  @!P1 BRA `(.L_x_11002) ;  /* 0xfffffffc00f09947 */ /* 0x004fea000383ffff */
[----:B------:R-:W-:Y:S05]  /*e320*/  BRA `(.L_x_11046) ;  /* 0xfffffff000147947 */ /* 0x000fea000383ffff */
.L_x_11004:
[----:B-1----:R1:W2:Y:S02]  /*e330*/  SYNCS.PHASECHK.TRANS64.TRYWAIT P1, [R3+URZ+0x13260], R4 ;  /* 0x01326004030075a7 */ /* 0x0022a4000802017f */
[----:B--2---:R-:W-:Y:S05]  /*e340*/  @!P1 NANOSLEEP.SYNCS 0x989680 ;  /* 0x009896800000995d */ /* 0x004fea0003900000 */
[----:B------:R-:W2:Y:S02]  /*e350*/  @!P1 SYNCS.PHASECHK.TRANS64 P1, [R3+URZ+0x13260], R4 ;  /* 0x01326004030095a7 */ /* 0x000ea4000802007f */
[----:B--2---:R-:W-:Y:S05]  /*e360*/  @!P1 BRA `(.L_x_11004) ;  /* 0xfffffffc00f09947 */ /* 0x004fea000383ffff */
[----:B------:R-:W-:Y:S05]  /*e370*/  BRA `(.L_x_11047) ;  /* 0xfffffff000147947 */ /* 0x000fea000383ffff */
.L_x_11006:
[----:B0-----:R0:W2:Y:S02]  /*e380*/  SYNCS.PHASECHK.TRANS64.TRYWAIT P1, [R5+URZ+0x13260], R0 ;  /* 0x01326000050075a7 */ /* 0x0010a4000802017f */
[----:B--2---:R-:W-:Y:S05]  /*e390*/  @!P1 NANOSLEEP.SYNCS 0x989680 ;  /* 0x009896800000995d */ /* 0x004fea0003900000 */
[----:B------:R-:W2:Y:S02]  /*e3a0*/  @!P1 SYNCS.PHASECHK.TRANS64 P1, [R5+URZ+0x13260], R0 ;  /* 0x01326000050095a7 */ /* 0x000ea4000802007f */
[----:B--2---:R-:W-:Y:S05]  /*e3b0*/  @!P1 BRA `(.L_x_11006) ;  /* 0xfffffffc00f09947 */ /* 0x004fea000383ffff */
[----:B------:R-:W-:Y:S05]  /*e3c0*/  BRA `(.L_x_11048) ;  /* 0xfffffff000147947 */ /* 0x000fea000383ffff */
.L_x_11008:
[----:B--2---:R2:W3:Y:S02]  /*e3d0*/  SYNCS.PHASECHK.TRANS64.TRYWAIT P0, [R3+URZ+0x13280], R4 ;  /* 0x01328004030075a7 */ /* 0x0044e4000800017f */
[----:B---3--:R-:W-:Y:S05]  /*e3e0*/  @!P0 NANOSLEEP.SYNCS 0x989680 ;  /* 0x009896800000895d */ /* 0x008fea0003900000 */
[----:B------:R-:W3:Y:S02]  /*e3f0*/  @!P0 SYNCS.PHASECHK.TRANS64 P0, [R3+URZ+0x13280], R4 ;  /* 0x01328004030085a7 */ /* 0x000ee4000800007f */
[----:B---3--:R-:W-:Y:S05]  /*e400*/  @!P0 BRA `(.L_x_11008) ;  /* 0xfffffffc00f08947 */ /* 0x008fea000383ffff */
[----:B------:R-:W-:Y:S05]  /*e410*/  BRA `(.L_x_11009) ;  /* 0xfffffff000107947 */ /* 0x000fea000383ffff */
.L_x_11049:
        /* <DEDUP_REMOVED lines=14> */
.L_x_12989:


//--------------------- .text._ZN7cutlass13device_kernelIN5flash11enable_sm90INS1_16FlashAttnFwdSm90INS1_25CollectiveMainloopFwdSm90ILi2EN4cute5tupleIJNS5_1CILi1EEES8_S8_EEENS6_IJNS7_ILi192EEENS7_ILi160EEENS7_ILi64EEEEEELi64ENS_12float_e4m3_tEfNS_4arch4Sm90ELb0ELb0ELb0ELb1ELb0ELb1ELb0ELb1ELb1ELb1ELb0ELb0EEENS1_21CollectiveEpilogueFwdINS6_IJSA_SC_SB_EEES9_NS_10bfloat16_tESG_Li384ELb1ELb1ELb0ELb1EEENS1_36VarlenDynamicPersistentTileSchedulerILi192ELi160ELi384ELi128ELb0ELb1ELb1ELb0ELb1ELb1EEEEEEEEEvNT_6ParamsE --------------------------
	.section	.text._ZN7cutlass13device_kernelIN5flash11enable_sm90INS1_16FlashAttnFwdSm90INS1_25CollectiveMainloopFwdSm90ILi2EN4cute5tupleIJNS5_1CILi1EEES8_S8_EEENS6_IJNS7_ILi192EEENS7_ILi160EEENS7_ILi64EEEEEELi64ENS_12float_e4m3_tEfNS_4arch4Sm90ELb0ELb0ELb0ELb1ELb0ELb1ELb0ELb1ELb1ELb1ELb0ELb0EEENS1_21CollectiveEpilogueFwdINS6_IJSA_SC_SB_EEES9_NS_10bfloat16_tESG_Li384ELb1ELb1ELb0ELb1EEENS1_36VarlenDynamicPersistentTileSchedulerILi192ELi160ELi384ELi128ELb0ELb1ELb1ELb0ELb1ELb1EEEEEEEEEvNT_6ParamsE,"ax",@progbits
	.align	128
.text._ZN7cutlass13device_kernelIN5flash11enable_sm90INS1_16FlashAttnFwdSm90INS1_25CollectiveMainloopFwdSm90ILi2EN4cute5tupleIJNS5_1CILi1EEES8_S8_EEENS6_IJNS7_ILi192EEENS7_ILi160EEENS7_ILi64EEEEEELi64ENS_12float_e4m3_tEfNS_4arch4Sm90ELb0ELb0ELb0ELb1ELb0ELb1ELb0ELb1ELb1ELb1ELb0ELb0EEENS1_21CollectiveEpilogueFwdINS6_IJSA_SC_SB_EEES9_NS_10bfloat16_tESG_Li384ELb1ELb1ELb0ELb1EEENS1_36VarlenDynamicPersistentTileSchedulerILi192ELi160ELi384ELi128ELb0ELb1ELb1ELb0ELb1ELb1EEEEEEEEEvNT_6ParamsE:
        .type           _ZN7cutlass13device_kernelIN5flash11enable_sm90INS1_16FlashAttnFwdSm90INS1_25CollectiveMainloopFwdSm90ILi2EN4cute5tupleIJNS5_1CILi1EEES8_S8_EEENS6_IJNS7_ILi192EEENS7_ILi160EEENS7_ILi64EEEEEELi64ENS_12float_e4m3_tEfNS_4arch4Sm90ELb0ELb0ELb0ELb1ELb0ELb1ELb0ELb1ELb1ELb1ELb0ELb0EEENS1_21CollectiveEpilogueFwdINS6_IJSA_SC_SB_EEES9_NS_10bfloat16_tESG_Li384ELb1ELb1ELb0ELb1EEENS1_36VarlenDynamicPersistentTileSchedulerILi192ELi160ELi384ELi128ELb0ELb1ELb1ELb0ELb1ELb1EEEEEEEEEvNT_6ParamsE,@function
        .size           _ZN7cutlass13device_kernelIN5flash11enable_sm90INS1_16FlashAttnFwdSm90INS1_25CollectiveMainloopFwdSm90ILi2EN4cute5tupleIJNS5_1CILi1EEES8_S8_EEENS6_IJNS7_ILi192EEENS7_ILi160EEENS7_ILi64EEEEEELi64ENS_12float_e4m3_tEfNS_4arch4Sm90ELb0ELb0ELb0ELb1ELb0ELb1ELb0ELb1ELb1ELb1ELb0ELb0EEENS1_21CollectiveEpilogueFwdINS6_IJSA_SC_SB_EEES9_NS_10bfloat16_tESG_Li384ELb1ELb1ELb0ELb1EEENS1_36VarlenDynamicPersistentTileSchedulerILi192ELi160ELi384ELi128ELb0ELb1ELb1ELb0ELb1ELb1EEEEEEEEEvNT_6ParamsE,(.L_x_12990 - _ZN7cutlass13device_kernelIN5flash11enable_sm90INS1_16FlashAttnFwdSm90INS1_25CollectiveMainloopFwdSm90ILi2EN4cute5tupleIJNS5_1CILi1EEES8_S8_EEENS6_IJNS7_ILi192EEENS7_ILi160EEENS7_ILi64EEEEEELi64ENS_12float_e4m3_tEfNS_4arch4Sm90ELb0ELb0ELb0ELb1ELb0ELb1ELb0ELb1ELb1ELb1ELb0ELb0EEENS1_21CollectiveEpilogueFwdINS6_IJSA_SC_SB_EEES9_NS_10bfloat16_tESG_Li384ELb1ELb1ELb0ELb1EEENS1_36VarlenDynamicPersistentTileSchedulerILi192ELi160ELi384ELi128ELb0ELb1ELb1ELb0ELb1ELb1EEEEEEEEEvNT_6ParamsE)
        .other          _ZN7cutlass13device_kernelIN5flash11enable_sm90INS1_16FlashAttnFwdSm90INS1_25CollectiveMainloopFwdSm90ILi2EN4cute5tupleIJNS5_1CILi1EEES8_S8_EEENS6_IJNS7_ILi192EEENS7_ILi160EEENS7_ILi64EEEEEELi64ENS_12float_e4m3_tEfNS_4arch4Sm90ELb0ELb0ELb0ELb1ELb0ELb1ELb0ELb1ELb1ELb1ELb0ELb0EEENS1_21CollectiveEpilogueFwdINS6_IJSA_SC_SB_EEES9_NS_10bfloat16_tESG_Li384ELb1ELb1ELb0ELb1EEENS1_36VarlenDynamicPersistentTileSchedulerILi192ELi160ELi384ELi128ELb0ELb1ELb1ELb0ELb1ELb1EEEEEEEEEvNT_6ParamsE,@"STO_CUDA_ENTRY STV_DEFAULT"
_ZN7cutlass13device_kernelIN5flash11enable_sm90INS1_16FlashAttnFwdSm90INS1_25CollectiveMainloopFwdSm90ILi2EN4cute5tupleIJNS5_1CILi1EEES8_S8_EEENS6_IJNS7_ILi192EEENS7_ILi160EEENS7_ILi64EEEEEELi64ENS_12float_e4m3_tEfNS_4arch4Sm90ELb0ELb0ELb0ELb1ELb0ELb1ELb0ELb1ELb1ELb1ELb0ELb0EEENS1_21CollectiveEpilogueFwdINS6_IJSA_SC_SB_EEES9_NS_10bfloat16_tESG_Li384ELb1ELb1ELb0ELb1EEENS1_36VarlenDynamicPersistentTileSchedulerILi192ELi160ELi384ELi128ELb0ELb1ELb1ELb0ELb1ELb1EEEEEEEEEvNT_6ParamsE:
[----:B------:R-:W0:Y:S02]  /*0000*/  LDC R1, c[0x0][0x28] ;  /* 0x00000a00ff017b82 */ /* 0x000e240000000800 */
[----:B0-----:R-:W-:Y:S01]  /*0010*/  VIADD R1, R1, 0xffffff80 ;  /* 0xffffff8001017836 */ /* 0x001fe20000000000 */
[----:B------:R-:W0:Y:S01]  /*0020*/  S2R R3, SR_TID.X ;  /* 0x0000000000037919 */ /* 0x000e220000002100 */
[----:B------:R-:W-:Y:S01]  /*0030*/  ELECT P0, URZ, PT ;  /* 0x00000000003f782f */ /* 0x000fe20003800000 */
[----:B------:R-:W-:Y:S01]  /*0040*/  BSSY B0, `(.L_x_11050) ;  /* 0x0000013000007945 */ /* 0x000fe20003800000 */
[----:B0-----:R-:W-:-:S05]  /*0050*/  SHF.R.U32.HI R0, RZ, 0x5, R3 ;  /* 0x00000005ff007819 */ /* 0x001fca0000011603 */
        /* <DEDUP_REMOVED lines=17> */
.L_x_11051:
[----:B------:R-:W-:Y:S05]  /*0170*/  BSYNC B0 ;  /* 0x0000000000007941 */ /* 0x000fea0003800000 */
.L_x_11050:
[----:B------:R-:W-:Y:S01]  /*0180*/  VOTEU.ANY UP0, P0 ;  /* 0x00000000003f7886 */ /* 0x000fe20000000100 */
[----:B------:R-:W0:Y:S01]  /*0190*/  SHFL.IDX PT, R2, R0, RZ, 0x1f ;  /* 0x00001fff00027589 */ /* 0x000e2200000e0000 */
[----:B------:R-:W-:Y:S01]  /*01a0*/  UMOV UR4, 0x80 ;  /* 0x0000008000047882 */ /* 0x000fe20000000000 */
[----:B------:R-:W-:Y:S01]  /*01b0*/  UMOV UR7, 0x180 ;  /* 0x0000018000077882 */ /* 0x000fe20000000000 */
[----:B------:R-:W-:Y:S01]  /*01c0*/  SHF.R.U32.HI R3, RZ, 0x7, R3 ;  /* 0x00000007ff037819 */ /* 0x000fe20000011603 */
[----:B------:R-:W1:Y:S01]  /*01d0*/  @UP0 S2UR UR8, SR_CgaCtaId ;  /* 0x00000000000809c3 */ /* 0x000e620000008800 */
[----:B------:R-:W-:Y:S01]  /*01e0*/  @UP0 UMOV UR6, 0x400 ;  /* 0x0000040000060882 */ /* 0x000fe20000000000 */
[----:B------:R-:W-:-:S04]  /*01f0*/  @UP0 UIADD3 UR4, -UR4, 0x100000, URZ ;  /* 0x0010000004040890 */ /* 0x000fc8000fffe13f */
[----:B------:R-:W-:Y:S02]  /*0200*/  @UP0 USHF.L.U32 UR5, UR4, 0xb, URZ ;  /* 0x0000000b04050899 */ /* 0x000fe4000800063f */
[----:B------:R-:W-:Y:S01]  /*0210*/  @UP0 USHF.L.U32 UR4, UR4, 0x1, URZ ;  /* 0x0000000104040899 */ /* 0x000fe2000800063f */
[----:B------:R-:W-:Y:S01]  /*0220*/  VOTEU.ANY UP1, P0 ;  /* 0x00000000003f7886 */ /* 0x000fe20000020100 */
[----:B0-----:R-:W-:Y:S02]  /*0230*/  ISETP.NE.AND P1, PT, R2, RZ, PT ;  /* 0x000000ff0200720c */ /* 0x001fe40003f25270 */
[----:B------:R0:W2:Y:S01]  /*0240*/  SHFL.IDX PT, R2, R3, RZ, 0x1f ;  /* 0x00001fff03027589 */ /* 0x0000a200000e0000 */
[----:B-1----:R-:W-:Y:S02]  /*0250*/  @UP0 ULEA UR8, UR8, UR6, 0x18 ;  /* 0x0000000608080291 */ /* 0x002fe4000f8ec03f */
[----:B------:R-:W-:-:S04]  /*0260*/  @UP0 UIADD3 UR6, -UR7, 0x100000, URZ ;  /* 0x0010000007060890 */ /* 0x000fc8000fffe13f */
[----:B------:R-:W-:Y:S02]  /*0270*/  @UP0 USHF.L.U32 UR7, UR6, 0xb, URZ ;  /* 0x0000000b06070899 */ /* 0x000fe4000800063f */
[----:B------:R-:W-:Y:S01]  /*0280*/  @UP0 USHF.L.U32 UR6, UR6, 0x1, URZ ;  /* 0x0000000106060899 */ /* 0x000fe2000800063f */
[----:B------:R-:W-:Y:S01]  /*0290*/  VOTEU.ANY UP0, P0 ;  /* 0x00000000003f7886 */ /* 0x000fe20000000100 */
[----:B------:R-:W1:Y:S04]  /*02a0*/  FENCE.VIEW.ASYNC.S ;  /* 0x00000000000073c6 */ /* 0x000e680000000000 */
[----:B-1----:R0:W1:Y:S06]  /*02b0*/  @UP0 SYNCS.EXCH.64 URZ, [UR8+0x13200], UR4 ;  /* 0x01320004083f05b2 */ /* 0x00206c0008000100 */
[----:B------:R0:W3:Y:S02]  /*02c0*/  @UP1 SYNCS.EXCH.64 URZ, [UR8+0x13220], UR6 ;  /* 0x01322006083f15b2 */ /* 0x0000e40008000100 */
[----:B0-----:R-:W-:Y:S05]  /*02d0*/  @P1 BRA `(.L_x_11052) ;  /* 0x0000000000481947 */ /* 0x001fea0003800000 */
        /* <DEDUP_REMOVED lines=16> */
[----:B------:R0:W0:Y:S01]  /*03e0*/  SYNCS.EXCH.64 URZ, [UR8+0x13248], UR6 ;  /* 0x01324806083f75b2 */ /* 0x0000220008000100 */
[----:B------:R-:W-:Y:S01]  /*03f0*/  NOP ;  /* 0x0000000000007918 */ /* 0x000fe20000000000 */
.L_x_11052:
[----:B------:R-:W5:Y:S01]  /*0400*/  SHFL.IDX PT, R3, R0, RZ, 0x1f ;  /* 0x00001fff00037589 */ /* 0x000f6200000e0000 */
[----:B------:R-:W-:Y:S01]  /*0410*/  NOP ;  /* 0x0000000000007918 */ /* 0x000fe20000000000 */
[----:B-----5:R-:W-:-:S13]  /*0420*/  ISETP.NE.AND P0, PT, R3, RZ, PT ;  /* 0x000000ff0300720c */ /* 0x020fda0003f05270 */
        /* <DEDUP_REMOVED lines=19> */
.L_x_11053:
[----:B------:R-:W5:Y:S01]  /*0560*/  SHFL.IDX PT, R3, R0, RZ, 0x1f ;  /* 0x00001fff00037589 */ /* 0x000f6200000e0000 */
[----:B------:R-:W-:Y:S01]  /*0570*/  NOP ;  /* 0x0000000000007918 */ /* 0x000fe20000000000 */
[----:B-----5:R-:W-:-:S13]  /*0580*/  ISETP.NE.AND P0, PT, R3, RZ, PT ;  /* 0x000000ff0300720c */ /* 0x020fda0003f05270 */
        /* <DEDUP_REMOVED lines=13> */
[----:B------:R0:W0:Y:S01]  /*0660*/  SYNCS.EXCH.64 URZ, [UR6+0x13288], UR4 ;  /* 0x01328804063f75b2 */ /* 0x0000220008000100 */
[----:B------:R-:W-:Y:S01]  /*0670*/  NOP ;  /* 0x0000000000007918 */ /* 0x000fe20000000000 */
.L_x_11054:
        /* <DEDUP_REMOVED lines=22> */
.L_x_11055:
        /* <DEDUP_REMOVED lines=22> */
.L_x_11056:
[----:B--2---:R-:W-:Y:S01]  /*0940*/  ISETP.NE.AND P0, PT, R2, RZ, PT ;  /* 0x000000ff0200720c */ /* 0x004fe20003f05270 */
[----:B------:R-:W-:Y:S01]  /*0950*/  IMAD.MOV.U32 R2, RZ, RZ, 0x1 ;  /* 0x00000001ff027424 */ /* 0x000fe200078e00ff */
[----:B------:R-:W-:Y:S01]  /*0960*/  NOP ;  /* 0x0000000000007918 */ /* 0x000fe20000000000 */
[----:B------:R-:W-:Y:S01]  /*0970*/  ULDC.64 UR40, c[0x0][0x208] ;  /* 0x0000820000287ab9 */ /* 0x000fe20000000a00 */
[----:B------:R-:W-:Y:S02]  /*0980*/  BSSY B8, `(.L_x_11057) ;  /* 0x000146f000087945 */ /* 0x000fe40003800000 */
[----:B------:R-:W-:-:S05]  /*0990*/  SEL R2, R2, 0x2, !P0 ;  /* 0x0000000202027807 */ /* 0x000fca0004000000 */
[----:B------:R2:W-:Y:S01]  /*09a0*/  STL [R1+0x38], R2 ;  /* 0x0000380201007387 */ /* 0x0005e20000100800 */
[----:B01-34-:R-:W-:Y:S06]  /*09b0*/  BAR.SYNC.DEFER_BLOCKING 0x0 ;  /* 0x0000000000007b1d */ /* 0x01bfec0000010000 */
[----:B------:R-:W-:Y:S05]  /*09c0*/  @!P0 BRA `(.L_x_11058) ;  /* 0x000000e800ac8947 */ /* 0x000fea0003800000 */
.L_x_11059:
        /* <DEDUP_REMOVED lines=16> */
[----:B------:R-:W3:Y:S01]  /*0ad0*/  LDL.LU R23, [R1+0x38] ;  /* 0x0000380001177983 */ /* 0x000ee20000300800 */
[----:B------:R-:W0:Y:S02]  /*0ae0*/  S2R R0, SR_TID.X ;  /* 0x0000000000007919 */ /* 0x000e240000002100 */
[----:B0-----:R-:W-:-:S05]  /*0af0*/  VIADD R20, R0, 0xffffff80 ;  /* 0xffffff8000147836 */ /* 0x001fca0000000000 */
[----:B------:R-:W-:-:S04]  /*0b00*/  SHF.R.S32.HI R0, RZ, 0x1f, R20 ;  /* 0x0000001fff007819 */ /* 0x000fc80000011414 */
[CC--:B--2---:R-:W-:Y:S02]  /*0b10*/  LEA.HI R2, R0.reuse, R20.reuse, RZ, 0x5 ;  /* 0x0000001400027211 */ /* 0x0c4fe400078f28ff */
[----:B------:R-:W-:-:S03]  /*0b20*/  LEA.HI R7, R0, R20, RZ, 0x4 ;  /* 0x0000001400077211 */ /* 0x000fc600078f20ff */
[----:B------:R-:W-:Y:S01]  /*0b30*/  IMAD.SHL.U32 R4, R2, 0x20, RZ ;  /* 0x0000002002047824 */ /* 0x000fe200078e00ff */
[----:B------:R-:W-:Y:S02]  /*0b40*/  LEA.HI R2, R0, R20, RZ, 0x7 ;  /* 0x0000001400027211 */ /* 0x000fe400078f38ff */
[----:B------:R-:W-:Y:S02]  /*0b50*/  LOP3.LUT R3, R7, 0x3fffff0, RZ, 0xc0, !PT ;  /* 0x03fffff007037812 */ /* 0x000fe400078ec0ff */
[----:B------:R-:W-:Y:S02]  /*0b60*/  LOP3.LUT R6, R2, 0xffffff80, RZ, 0xc0, !PT ;  /* 0xffffff8002067812 */ /* 0x000fe400078ec0ff */
[----:B------:R-:W-:Y:S01]  /*0b70*/  LOP3.LUT R5, R4, 0xfffffc00, RZ, 0xc0, !PT ;  /* 0xfffffc0004057812 */ /* 0x000fe200078ec0ff */
[C---:B------:R-:W-:Y:S02]  /*0b80*/  IMAD.IADD R4, R20.reuse, 0x1, -R3 ;  /* 0x0000000114047824 */ /* 0x040fe400078e0a03 */
[----:B------:R-:W-:-:S02]  /*0b90*/  IMAD.IADD R25, R20, 0x1, -R6 ;  /* 0x0000000114197824 */ /* 0x000fc400078e0a06 */
[----:B------:R-:W-:Y:S01]  /*0ba0*/  IMAD R10, R4, 0x40, R5 ;  /* 0x00000040040a7824 */ /* 0x000fe200078e0205 */
[-C--:B------:R-:W-:Y:S02]  /*0bb0*/  LEA.HI R4, R0, R20.reuse, RZ, 0x2 ;  /* 0x0000001400047211 */ /* 0x080fe400078f10ff */
[----:B------:R-:W-:Y:S02]  /*0bc0*/  SHF.R.S32.HI R24, RZ, 0x7, R2 ;  /* 0x00000007ff187819 */ /* 0x000fe40000011402 */
[----:B------:R-:W-:Y:S02]  /*0bd0*/  SHF.R.S32.HI R11, RZ, 0x1f, R25 ;  /* 0x0000001fff0b7819 */ /* 0x000fe40000011419 */
[--C-:B------:R-:W-:Y:S02]  /*0be0*/  SHF.R.S32.HI R2, RZ, 0x2, R4.reuse ;  /* 0x00000002ff027819 */ /* 0x100fe40000011404 */
[----:B------:R-:W-:Y:S02]  /*0bf0*/  SHF.R.S32.HI R5, RZ, 0x1f, R4 ;  /* 0x0000001fff057819 */ /* 0x000fe40000011404 */
[----:B------:R-:W-:-:S02]  /*0c00*/  LEA.HI R3, R20, R20, RZ, 0x1 ;  /* 0x0000001414037211 */ /* 0x000fc400078f08ff */
[----:B------:R-:W-:Y:S02]  /*0c10*/  LEA.HI R12, R11, R25, RZ, 0x2 ;  /* 0x000000190b0c7211 */ /* 0x000fe400078f10ff */
[----:B------:R-:W-:Y:S02]  /*0c20*/  LOP3.LUT R19, R4, 0xfffffffc, RZ, 0xc0, !PT ;  /* 0xfffffffc04137812 */ /* 0x000fe400078ec0ff */
[----:B------:R-:W-:Y:S02]  /*0c30*/  LEA.HI R5, R5, R2, RZ, 0x2 ;  /* 0x0000000205057211 */ /* 0x000fe400078f10ff */
[----:B------:R-:W-:Y:S02]  /*0c40*/  SHF.R.S32.HI R22, RZ, 0x1, R3 ;  /* 0x00000001ff167819 */ /* 0x000fe40000011403 */
[----:B------:R-:W-:Y:S02]  /*0c50*/  SHF.R.S32.HI R8, RZ, 0x4, R7 ;  /* 0x00000004ff087819 */ /* 0x000fe40000011407 */
[----:B------:R-:W-:-:S02]  /*0c60*/  SHF.R.S32.HI R17, RZ, 0x2, R12 ;  /* 0x00000002ff117819 */ /* 0x000fc4000001140c */
[----:B------:R-:W-:Y:S01]  /*0c70*/  SHF.R.S32.HI R18, RZ, 0x1f, R12 ;  /* 0x0000001fff127819 */ /* 0x000fe2000001140c */
[----:B------:R-:W-:Y:S01]  /*0c80*/  IMAD.IADD R19, R20, 0x1, -R19 ;  /* 0x0000000114137824 */ /* 0x000fe200078e0a13 */
[----:B------:R-:W-:Y:S02]  /*0c90*/  LOP3.LUT R5, R5, 0xfffffffc, RZ, 0xc0, !PT ;  /* 0xfffffffc05057812 */ /* 0x000fe400078ec0ff */
[----:B------:R-:W-:Y:S02]  /*0ca0*/  LEA.HI R6, R3, R22, RZ, 0x1 ;  /* 0x0000001603067211 */ /* 0x000fe400078f08ff */
[----:B------:R-:W-:Y:S02]  /*0cb0*/  LEA.HI R4, R7, R8, RZ, 0x1 ;  /* 0x0000000807047211 */ /* 0x000fe400078f08ff */
[----:B------:R-:W-:Y:S01]  /*0cc0*/  LEA.HI R18, R18, R17, RZ, 0x3 ;  /* 0x0000001112127211 */ /* 0x000fe200078f18ff */
[----:B------:R-:W-:Y:S01]  /*0cd0*/  IMAD.IADD R21, R2, 0x1, -R5 ;  /* 0x0000000102157824 */ /* 0x000fe200078e0a05 */
[----:B------:R-:W-:Y:S01]  /*0ce0*/  LOP3.LUT R7, R6, 0x3fffffe, RZ, 0xc0, !PT ;  /* 0x03fffffe06077812 */ /* 0x000fe200078ec0ff */
[----:B------:R-:W-:Y:S01]  /*0cf0*/  IMAD.HI R6, R24, 0x55555556, RZ ;  /* 0x5555555618067827 */ /* 0x000fe200078e02ff */
[----:B------:R-:W-:-:S02]  /*0d00*/  LOP3.LUT R9, R4, 0x1ffffffe, RZ, 0xc0, !PT ;  /* 0x1ffffffe04097812 */ /* 0x000fc400078ec0ff */
[----:B------:R-:W-:Y:S02]  /*0d10*/  LEA.HI R2, R19, R19, RZ, 0x1 ;  /* 0x0000001313027211 */ /* 0x000fe400078f08ff */
[----:B------:R-:W-:Y:S02]  /*0d20*/  LOP3.LUT R18, R18, 0xfffffff8, RZ, 0xc0, !PT ;  /* 0xfffffff812127812 */ /* 0x000fe400078ec0ff */
[----:B------:R-:W-:Y:S02]  /*0d30*/  LEA.HI R11, R11, R25, RZ, 0x5 ;  /* 0x000000190b0b7211 */ /* 0x000fe400078f28ff */
[----:B------:R-:W-:Y:S01]  /*0d40*/  LOP3.LUT R12, R12, 0x7ffffffc, RZ, 0xc0, !PT ;  /* 0x7ffffffc0c0c7812 */ /* 0x000fe200078ec0ff */
[----:B------:R-:W-:Y:S01]  /*0d50*/  IMAD.IADD R9, R8, 0x1, -R9 ;  /* 0x0000000108097824 */ /* 0x000fe200078e0a09 */
[----:B------:R-:W-:Y:S01]  /*0d60*/  LOP3.LUT R2, R2, 0x1ffffffe, RZ, 0xc0, !PT ;  /* 0x1ffffffe02027812 */ /* 0x000fe200078ec0ff */
[----:B------:R-:W-:Y:S01]  /*0d70*/  IMAD.IADD R18, R17, 0x1, -R18 ;  /* 0x0000000111127824 */ /* 0x000fe200078e0a12 */
[----:B------:R-:W-:Y:S01]  /*0d80*/  LEA.HI R6, R6, R6, RZ, 0x1 ;  /* 0x0000000606067211 */ /* 0x000fe200078f08ff */
[----:B------:R-:W-:Y:S01]  /*0d90*/  IMAD.MOV.U32 R5, RZ, RZ, -0x2 ;  /* 0xfffffffeff057424 */ /* 0x000fe200078e00ff */
[----:B------:R-:W-:Y:S01]  /*0da0*/  SHF.R.S32.HI R11, RZ, 0x5, R11 ;  /* 0x00000005ff0b7819 */ /* 0x000fe2000001140b */
[----:B------:R-:W-:-:S02]  /*0db0*/  IMAD.IADD R12, R25, 0x1, -R12 ;  /* 0x00000001190c7824 */ /* 0x000fc400078e0a0c */
[----:B------:R-:W-:Y:S02]  /*0dc0*/  IMAD R4, R9, 0x8, R10 ;  /* 0x0000000809047824 */ /* 0x000fe400078e020a */
[----:B------:R-:W-:Y:S02]  /*0dd0*/  IMAD.IADD R19, R19, 0x1, -R2 ;  /* 0x0000000113137824 */ /* 0x000fe400078e0a02 */
[----:B------:R-:W-:Y:S02]  /*0de0*/  IMAD R6, R6, -0x3, R24 ;  /* 0xfffffffd06067824 */ /* 0x000fe400078e0218 */
[----:B------:R-:W-:Y:S02]  /*0df0*/  IMAD R11, R11, 0x10, R18 ;  /* 0x000000100b0b7824 */ /* 0x000fe400078e0212 */
[----:B------:R-:W-:Y:S01]  /*0e00*/  IMAD R2, R12, R5, 0xa0 ;  /* 0x000000a00c027424 */ /* 0x000fe200078e0205 */
[----:B------:R-:W-:Y:S01]  /*0e10*/  STL [R1+0x60], R21 ;  /* 0x0000601501007387 */ /* 0x000fe20000100800 */
[----:B------:R-:W-:-:S03]  /*0e20*/  IMAD R6, R6, 0x40, R11 ;  /* 0x0000004006067824 */ /* 0x000fc600078e020b */
[----:B------:R-:W-:Y:S04]  /*0e30*/  STL [R1+0x78], R4 ;  /* 0x0000780401007387 */ /* 0x000fe80000100800 */
[----:B------:R3:W-:Y:S04]  /*0e40*/  STL [R1+0x74], R2 ;  /* 0x0000740201007387 */ /* 0x0007e80000100800 */
[----:B------:R-:W-:Y:S04]  /*0e50*/  STL [R1+0x24], R13 ;  /* 0x0000240d01007387 */ /* 0x000fe80000100800 */
[----:B------:R-:W-:Y:S04]  /*0e60*/  STL [R1+0x28], R14 ;  /* 0x0000280e01007387 */ /* 0x000fe80000100800 */
[----:B------:R-:W-:Y:S04]  /*0e70*/  STL [R1+0x2c], R15 ;  /* 0x00002c0f01007387 */ /* 0x000fe80000100800 */
[----:B------:R-:W-:Y:S01]  /*0e80*/  STL [R1+0x6c], R6 ;  /* 0x00006c0601007387 */ /* 0x000fe20000100800 */
[----:B------:R-:W-:-:S03]  /*0e90*/  LOP3.LUT R3, R3, 0xfffffffe, RZ, 0xc0, !PT ;  /* 0xfffffffe03037812 */ /* 0x000fc600078ec0ff */
[----:B------:R-:W-:Y:S02]  /*0ea0*/  STL [R1+0x50], RZ ;  /* 0x000050ff01007387 */ /* 0x000fe40000100800 */
[----:B------:R-:W-:Y:S02]  /*0eb0*/  IMAD.IADD R3, R20, 0x1, -R3 ;  /* 0x0000000114037824 */ /* 0x000fe400078e0a03 */
[----:B------:R-:W-:Y:S02]  /*0ec0*/  IMAD.IADD R7, R22, 0x1, -R7 ;  /* 0x0000000116077824 */ /* 0x000fe400078e0a07 */
[C---:B------:R-:W-:Y:S01]  /*0ed0*/  IMAD.SHL.U32 R18, R3.reuse, 0x10, RZ ;  /* 0x0000001003127824 */ /* 0x040fe200078e00ff */
[----:B------:R-:W-:Y:S01]  /*0ee0*/  SHF.L.U32 R156, R3, 0x3, RZ ;  /* 0x00000003039c7819 */ /* 0x000fe200000006ff */
[----:B------:R-:W-:-:S04]  /*0ef0*/  IMAD R7, R8, 0x8, R7 ;  /* 0x0000000808077824 */ /* 0x000fc800078e0207 */
[----:B------:R-:W-:Y:S02]  /*0f00*/  VIADD R5, R156, 0x10 ;  /* 0x000000109c057836 */ /* 0x000fe40000000000 */
[----:B------:R-:W-:Y:S01]  /*0f10*/  IMAD.MOV.U32 R17, RZ, RZ, RZ ;  /* 0x000000ffff117224 */ /* 0x000fe200078e00ff */
[----:B---3--:R-:W-:-:S05]  /*0f20*/  LOP3.LUT R2, R23, 0x1, RZ, 0xfc, !PT ;  /* 0x0000000117027812 */ /* 0x008fca00078efcff */
[----:B------:R0:W-:Y:S02]  /*0f30*/  STL [R1+0x8], R2 ;  /* 0x0000080201007387 */ /* 0x0001e40000100800 */
[----:B0-----:R-:W-:Y:S01]  /*0f40*/  LEA.HI R2, R0, R20, RZ, 0x3 ;  /* 0x0000001400027211 */ /* 0x001fe200078f18ff */
[----:B------:R-:W-:-:S03]  /*0f50*/  IMAD.SHL.U32 R0, R21, 0x80, RZ ;  /* 0x0000008015007824 */ /* 0x000fc600078e00ff */
[----:B------:R-:W-:Y:S02]  /*0f60*/  LOP3.LUT R4, R2, 0xfffffff8, RZ, 0xc0, !PT ;  /* 0xfffffff802047812 */ /* 0x000fe400078ec0ff */
[----:B------:R-:W-:Y:S02]  /*0f70*/  SHF.R.S32.HI R2, RZ, 0x3, R2 ;  /* 0x00000003ff027819 */ /* 0x000fe40000011402 */
[----:B------:R-:W-:Y:S01]  /*0f80*/  LOP3.LUT R2, R0, 0x180, RZ, 0xc0, !PT ;  /* 0x0000018000027812 */ /* 0x000fe200078ec0ff */
[----:B------:R-:W-:Y:S01]  /*0f90*/  IMAD.IADD R4, R20, 0x1, -R4 ;  /* 0x0000000114047824 */ /* 0x000fe200078e0a04 */
[----:B------:R-:W-:Y:S01]  /*0fa0*/  STL [R1+0xc], RZ ;  /* 0x00000cff01007387 */ /* 0x000fe20000100800 */
[----:B------:R-:W-:Y:S02]  /*0fb0*/  SHF.R.S32.HI R0, RZ, 0x1f, R22 ;  /* 0x0000001fff007819 */ /* 0x000fe40000011416 */
[----:B------:R-:W-:Y:S01]  /*0fc0*/  IMAD.SHL.U32 R8, R4, 0x8, RZ ;  /* 0x0000000804087824 */ /* 0x000fe200078e00ff */
[----:B------:R-:W-:Y:S01]  /*0fd0*/  STL [R1+0x4], RZ ;  /* 0x000004ff01007387 */ /* 0x000fe20000100800 */
[----:B------:R-:W-:-:S02]  /*0fe0*/  SHF.R.U32.HI R3, RZ, 0x3, R2 ;  /* 0x00000003ff037819 */ /* 0x000fc40000011602 */
[--C-:B------:R-:W-:Y:S01]  /*0ff0*/  LOP3.LUT R0, R2, 0x10, R18.reuse, 0xf8, !PT ;  /* 0x0000001002007812 */ /* 0x100fe200078ef812 */
[----:B------:R0:W-:Y:S01]  /*1000*/  STL [R1+0x30], R2 ;  /* 0x0000300201007387 */ /* 0x0001e20000100800 */
[----:B------:R-:W-:Y:S02]  /*1010*/  IMAD.SHL.U32 R4, R7, 0x40, RZ ;  /* 0x0000004007047824 */ /* 0x000fe400078e00ff */
[----:B------:R-:W-:Y:S01]  /*1020*/  LOP3.LUT R0, R0, R3, RZ, 0x3c, !PT ;  /* 0x0000000300007212 */ /* 0x000fe200078e3cff */
[----:B------:R-:W-:Y:S01]  /*1030*/  STL [R1+0x5c], R8 ;  /* 0x00005c0801007387 */ /* 0x000fe20000100800 */
[----:B0-----:R-:W-:-:S03]  /*1040*/  LOP3.LUT R2, R2, 0x30, R18, 0xf8, !PT ;  /* 0x0000003002027812 */ /* 0x001fc600078ef812 */
[----:B------:R0:W-:Y:S01]  /*1050*/  STL [R1+0x34], R3 ;  /* 0x0000340301007387 */ /* 0x0001e20000100800 */
[----:B------:R-:W-:-:S03]  /*1060*/  SHF.R.S32.HI R7, RZ, 0x1f, R5 ;  /* 0x0000001fff077819 */ /* 0x000fc60000011405 */
[----:B------:R1:W-:Y:S01]  /*1070*/  STL [R1+0x10], R5 ;  /* 0x0000100501007387 */ /* 0x0003e20000100800 */
[----:B0-----:R-:W-:Y:S02]  /*1080*/  LOP3.LUT R3, R2, R3, RZ, 0x3c, !PT ;  /* 0x0000000302037212 */ /* 0x001fe400078e3cff */
[----:B------:R-:W-:Y:S01]  /*1090*/  SHF.R.S32.HI R2, RZ, 0x1f, R8 ;  /* 0x0000001fff027819 */ /* 0x000fe20000011408 */
[----:B------:R-:W-:Y:S01]  /*10a0*/  STL [R1+0x38], R4 ;  /* 0x0000380401007387 */ /* 0x000fe20000100800 */
[----:B-1----:R-:W-:Y:S02]  /*10b0*/  IMAD.IADD R5, R4, 0x1, R0 ;  /* 0x0000000104057824 */ /* 0x002fe400078e0200 */
[----:B------:R-:W-:Y:S01]  /*10c0*/  IMAD R0, R19, 0x8, R6 ;  /* 0x0000000813007824 */ /* 0x000fe200078e0206 */
[----:B------:R0:W-:Y:S04]  /*10d0*/  STL [R1+0x7c], R2 ;  /* 0x00007c0201007387 */ /* 0x0001e80000100800 */
[----:B------:R1:W-:Y:S01]  /*10e0*/  STL [R1+0x64], R7 ;  /* 0x0000640701007387 */ /* 0x0003e20000100800 */
[----:B0-----:R-:W-:-:S03]  /*10f0*/  IADD3 R2, R16, R4, R3 ;  /* 0x0000000410027210 */ /* 0x001fc60007ffe003 */
[----:B------:R1:W-:Y:S04]  /*1100*/  STL [R1+0x14], R5 ;  /* 0x0000140501007387 */ /* 0x0003e80000100800 */
[----:B------:R1:W-:Y:S04]  /*1110*/  STL [R1+0x70], R0 ;  /* 0x0000700001007387 */ /* 0x0003e80000100800 */
[----:B------:R1:W-:Y:S01]  /*1120*/  STL [R1+0x68], R2 ;  /* 0x0000680201007387 */ /* 0x0003e20000100800 */
[----:B------:R-:W-:-:S07]  /*1130*/  IMAD.MOV.U32 R23, RZ, RZ, RZ ;  /* 0x000000ffff177224 */ /* 0x000fce00078e00ff */
.L_x_11157:
[----:B-12---:R-:W2:Y:S01]  /*1140*/  LDL.LU R0, [R1+0x2c] ;  /* 0x00002c0001007983 */ /* 0x006ea20000300800 */
[----:B0-----:R-:W2:Y:S01]  /*1150*/  LDC.64 R2, c[0x0][0xc88] ;  /* 0x00032200ff027b82 */ /* 0x001ea20000000a00 */
        /* <DEDUP_REMOVED lines=14> */
[----:B--2--5:R-:W-:Y:S01]  /*1240*/  SHF.R.S32.HI R4, RZ, 0x1f, R0 ;  /* 0x0000001fff047819 */ /* 0x024fe20000011400 */
        /* <DEDUP_REMOVED lines=11> */
[----:B------:R1:W5:Y:S01]  /*1300*/  @P2 LDG.E R9, desc[UR40][R2.64] ;  /* 0x0000002802092981 */ /* 0x000362000c1e1900 */
        /* <DEDUP_REMOVED lines=30> */
.L_x_11061:
[----:B------:R-:W-:Y:S02]  /*14f0*/  IMAD.U32 R31, RZ, RZ, UR5 ;  /* 0x00000005ff1f7e24 */ /* 0x000fe4000f8e00ff */
[----:B------:R-:W-:Y:S01]  /*1500*/  IMAD.U32 R24, RZ, RZ, UR4 ;  /* 0x00000004ff187e24 */ /* 0x000fe2000f8e00ff */
[----:B------:R-:W-:Y:S06]  /*1510*/  @!P2 BRA `(.L_x_11062) ;  /* 0x000000000010a947 */ /* 0x000fec0003800000 */
[----:B-1----:R-:W-:-:S04]  /*1520*/  IADD3 R2, P0, R33, UR8, RZ ;  /* 0x0000000821027c10 */ /* 0x002fc8000ff1e0ff */
[----:B------:R-:W-:-:S05]  /*1530*/  IADD3.X R3, R32, UR9, RZ, P0, !PT ;  /* 0x0000000920037c10 */ /* 0x000fca00087fe4ff */
[----:B------:R0:W5:Y:S01]  /*1540*/  LDG.E R24, desc[UR40][R2.64] ;  /* 0x0000002802187981 */ /* 0x000162000c1e1900 */
[----:B------:R-:W-:Y:S05]  /*1550*/  BRA `(.L_x_11063) ;  /* 0x0000000000107947 */ /* 0x000fea0003800000 */
.L_x_11062:
[----:B------:R-:W-:Y:S05]  /*1560*/  @!P0 BRA `(.L_x_11063) ;  /* 0x00000000000c8947 */ /* 0x000fea0003800000 */
[----:B-1----:R-:W2:Y:S04]  /*1570*/  LDG.E R3, desc[UR40][R6.64] ;  /* 0x0000002806037981 */ /* 0x002ea8000c1e1900 */
[----:B------:R-:W2:Y:S02]  /*1580*/  LDG.E R24, desc[UR40][R6.64+0x4] ;  /* 0x0000042806187981 */ /* 0x000ea4000c1e1900 */
[----:B--2---:R-:W-:-:S07]  /*1590*/  IMAD.IADD R24, R24, 0x1, -R3 ;  /* 0x0000000118187824 */ /* 0x004fce00078e0a03 */
.L_x_11063:
[----:B------:R-:W-:Y:S02]  /*15a0*/  ULDC.64 UR4, c[0x0][0xa10] ;  /* 0x0002840000047ab9 */ /* 0x000fe40000000a00 */
[----:B------:R-:W-:-:S04]  /*15b0*/  ISETP.NE.U32.AND P0, PT, RZ, UR4, PT ;  /* 0x00000004ff007c0c */ /* 0x000fc8000bf05070 */
[----:B------:R-:W-:Y:S01]  /*15c0*/  ISETP.NE.AND.EX P0, PT, RZ, UR5, PT, P0 ;  /* 0x00000005ff007c0c */ /* 0x000fe2000bf05300 */
[----:B-----5:R-:W-:Y:S01]  /*15d0*/  IMAD.IADD R9, R24, 0x1, -R9 ;  /* 0x0000000118097824 */ /* 0x020fe200078e0a09 */
[----:B------:R-:W-:-:S11]  /*15e0*/  ULDC.64 UR4, c[0x0][0xa30] ;  /* 0x00028c0000047ab9 */ /* 0x000fd60000000a00 */
[----:B01----:R-:W0:Y:S02]  /*15f0*/  @P0 LDC.64 R2, c[0x0][0xa10] ;  /* 0x00028400ff020b82 */ /* 0x003e240000000a00 */
[----:B0-----:R-:W-:-:S05]  /*1600*/  @P0 IMAD.WIDE R2, R25, 0x4, R2 ;  /* 0x0000000419020825 */ /* 0x001fca00078e0202 */
[----:B------:R-:W2:Y:S04]  /*1610*/  @P0 LDG.E R0, desc[UR40][R2.64] ;  /* 0x0000002802000981 */ /* 0x000ea8000c1e1900 */
[----:B------:R0:W2:Y:S01]  /*1620*/  @P0 LDG.E R7, desc[UR40][R2.64+0x4] ;  /* 0x0000042802070981 */ /* 0x0000a2000c1e1900 */
[----:B------:R-:W-:Y:S01]  /*1630*/  ISETP.NE.U32.AND P1, PT, RZ, UR4, PT ;  /* 0x00000004ff007c0c */ /* 0x000fe2000bf25070 */
[----:B------:R-:W-:-:S03]  /*1640*/  IMAD.MOV.U32 R28, RZ, RZ, R24 ;  /* 0x000000ffff1c7224 */ /* 0x000fc600078e0018 */
[----:B------:R-:W-:Y:S01]  /*1650*/  ISETP.NE.AND.EX P1, PT, RZ, UR5, PT, P1 ;  /* 0x00000005ff007c0c */ /* 0x000fe2000bf25310 */
[----:B0-----:R-:W-:-:S12]  /*1660*/  IMAD.MOV R2, RZ, RZ, -R9 ;  /* 0x000000ffff027224 */ /* 0x001fd800078e0a09 */
[----:B------:R-:W-:-:S04]  /*1670*/  @P1 IADD3 R4, P2, R33, UR4, RZ ;  /* 0x0000000421041c10 */ /* 0x000fc8000ff5e0ff */
[----:B------:R-:W-:Y:S02]  /*1680*/  @P1 IADD3.X R5, R32, UR5, RZ, P2, !PT ;  /* 0x0000000520051c10 */ /* 0x000fe400097fe4ff */
[----:B------:R-:W-:-:S03]  /*1690*/  VIMNMX R2, RZ, R2, !PT ;  /* 0x00000002ff027248 */ /* 0x000fc60007fe0100 */
[----:B------:R0:W5:Y:S01]  /*16a0*/  @P1 LDG.E R28, desc[UR40][R4.64] ;  /* 0x00000028041c1981 */ /* 0x000162000c1e1900 */
[----:B--2---:R-:W-:-:S04]  /*16b0*/  @P0 IMAD.IADD R31, R7, 0x1, -R0 ;  /* 0x00000001071f0824 */ /* 0x004fc800078e0a00 */
[----:B------:R-:W-:-:S04]  /*16c0*/  IMAD.IADD R105, R9, 0x1, R31 ;  /* 0x0000000109697824 */ /* 0x000fc800078e021f */
[----:B------:R-:W-:-:S04]  /*16d0*/  VIADD R0, R105, 0x9f ;  /* 0x0000009f69007836 */ /* 0x000fc80000000000 */
[----:B------:R-:W-:-:S05]  /*16e0*/  IMAD.HI R0, R0, 0x66666667, RZ ;  /* 0x6666666700007827 */ /* 0x000fca00078e02ff */
[----:B------:R-:W-:-:S04]  /*16f0*/  SHF.R.U32.HI R3, RZ, 0x1f, R0 ;  /* 0x0000001fff037819 */ /* 0x000fc80000011600 */
[----:B------:R-:W-:-:S05]  /*1700*/  LEA.HI.SX32 R104, R0, R3, 0x1a ;  /* 0x0000000300687211 */ /* 0x000fca00078fd2ff */
[----:B------:R-:W-:-:S05]  /*1710*/  IMAD R0, R104, 0xa0, -R9 ;  /* 0x000000a068007824 */ /* 0x000fca00078e0a09 */
[----:B0-----:R-:W-:-:S04]  /*1720*/  VIMNMX R5, R0, R31, PT ;  /* 0x0000001f00057248 */ /* 0x001fc80003fe0100 */
        /* <DEDUP_REMOVED lines=31> */
.L_x_11066:
[----:B------:R-:W-:Y:S05]  /*1920*/  BSYNC B6 ;  /* 0x0000000000067941 */ /* 0x000fea0003800000 */
.L_x_11065:
        /* <DEDUP_REMOVED lines=20> */
.L_x_11068:
[----:B------:R-:W-:Y:S05]  /*1a70*/  BSYNC B6 ;  /* 0x0000000000067941 */ /* 0x000fea0003800000 */
.L_x_11067:
[----:B------:R-:W-:Y:S01]  /*1a80*/  ULDC.64 UR4, c[0x0][0x9f8] ;  /* 0x00027e0000047ab9 */ /* 0x000fe20000000a00 */
[----:B------:R-:W2:Y:S01]  /*1a90*/  LDL.LU R10, [R1] ;  /* 0x00000000010a7983 */ /* 0x000ea20000300800 */
[----:B------:R-:W-:Y:S01]  /*1aa0*/  ISETP.NE.U32.AND P0, PT, RZ, UR4, PT ;  /* 0x00000004ff007c0c */ /* 0x000fe2000bf05070 */
[----:B------:R-:W0:Y:S01]  /*1ab0*/  LDC.64 R46, c[0x0][0x300] ;  /* 0x0000c000ff2e7b82 */ /* 0x000e220000000a00 */
[----:B------:R-:W-:Y:S01]  /*1ac0*/  IMAD.IADD R27, R27, 0x1, R24 ;  /* 0x000000011b1b7824 */ /* 0x000fe200078e0218 */
[----:B------:R-:W-:Y:S01]  /*1ad0*/  ULDC.64 UR6, c[0x0][0x330] ;  /* 0x0000cc0000067ab9 */ /* 0x000fe20000000a00 */
[----:B------:R-:W-:Y:S01]  /*1ae0*/  ISETP.NE.AND.EX P0, PT, RZ, UR5, PT, P0 ;  /* 0x00000005ff007c0c */ /* 0x000fe2000bf05300 */
[----:B------:R-:W3:Y:S04]  /*1af0*/  LDL R12, [R1+0x30] ;  /* 0x00003000010c7983 */ /* 0x000ee80000100800 */
[----:B------:R-:W1:Y:S01]  /*1b00*/  LDC R15, c[0x0][0x3f4] ;  /* 0x0000fd00ff0f7b82 */ /* 0x000e620000000800 */
[----:B------:R-:W-:Y:S01]  /*1b10*/  SHF.R.S32.HI R19, RZ, 0x1f, R18 ;  /* 0x0000001fff137819 */ /* 0x000fe20000011412 */
[----:B------:R-:W4:Y:S06]  /*1b20*/  LDL R24, [R1+0x60] ;  /* 0x0000600001187983 */ /* 0x000f2c0000100800 */
[----:B------:R-:W-:Y:S01]  /*1b30*/  @P0 IADD3 R4, P1, R33, UR4, RZ ;  /* 0x0000000421040c10 */ /* 0x000fe2000ff3e0ff */
[----:B------:R-:W2:Y:S03]  /*1b40*/  LDC.64 R40, c[0x0][0x3f8] ;  /* 0x0000fe00ff287b82 */ /* 0x000ea60000000a00 */
[----:B------:R-:W-:Y:S01]  /*1b50*/  @P0 IADD3.X R5, R32, UR5, RZ, P1, !PT ;  /* 0x0000000520050c10 */ /* 0x000fe20008ffe4ff */
[----:B------:R-:W-:-:S04]  /*1b60*/  ULDC.64 UR4, c[0x0][0xa08] ;  /* 0x0002820000047ab9 */ /* 0x000fc80000000a00 */
[----:B------:R1:W3:Y:S01]  /*1b70*/  @P0 LDG.E R25, desc[UR40][R4.64] ;  /* 0x0000002804190981 */ /* 0x0002e2000c1e1900 */
[----:B------:R-:W-:Y:S01]  /*1b80*/  SHF.R.S32.HI R11, RZ, 0x1f, R27 ;  /* 0x0000001fff0b7819 */ /* 0x000fe2000001141b */
[-C--:B0-----:R-:W-:Y:S01]  /*1b90*/  IMAD.WIDE.U32 R6, R27, R46.reuse, RZ ;  /* 0x0000002e1b067225 */ /* 0x081fe200078e00ff */
[----:B------:R-:W-:Y:S01]  /*1ba0*/  ISETP.NE.U32.AND P0, PT, RZ, UR4, PT ;  /* 0x00000004ff007c0c */ /* 0x000fe2000bf05070 */
[----:B------:R-:W0:Y:S02]  /*1bb0*/  LDC.64 R34, c[0x0][0x408] ;  /* 0x00010200ff227b82 */ /* 0x000e240000000a00 */
[----:B------:R-:W-:Y:S01]  /*1bc0*/  IMAD R0, R11, R46, RZ ;  /* 0x0000002e0b007224 */ /* 0x000fe200078e02ff */
[----:B-1----:R-:W-:Y:S01]  /*1bd0*/  ISETP.GE.AND P2, PT, R18, R15, PT ;  /* 0x0000000f1200720c */ /* 0x002fe20003f46270 */
[----:B------:R-:W-:Y:S01]  /*1be0*/  IMAD.WIDE.U32 R8, R26, UR6, R18 ;  /* 0x000000061a087c25 */ /* 0x000fe2000f8e0012 */
[----:B------:R-:W-:Y:S01]  /*1bf0*/  ISETP.NE.AND.EX P0, PT, RZ, UR5, PT, P0 ;  /* 0x00000005ff007c0c */ /* 0x000fe2000bf05300 */
[----:B------:R-:W-:-:S02]  /*1c00*/  ULDC.64 UR4, c[0x0][0x308] ;  /* 0x0000c20000047ab9 */ /* 0x000fc40000000a00 */
[----:B------:R-:W-:Y:S01]  /*1c10*/  IMAD R3, R27, R47, R0 ;  /* 0x0000002f1b037224 */ /* 0x000fe200078e0200 */
[----:B------:R-:W-:-:S03]  /*1c20*/  SHF.R.S32.HI R0, RZ, 0x1f, R26 ;  /* 0x0000001fff007819 */ /* 0x000fc6000001141a */
[----:B------:R-:W-:Y:S02]  /*1c30*/  IMAD.IADD R7, R7, 0x1, R3 ;  /* 0x0000000107077824 */ /* 0x000fe400078e0203 */
[C---:B------:R-:W-:Y:S02]  /*1c40*/  IMAD R3, R0.reuse, UR6, RZ ;  /* 0x0000000600037c24 */ /* 0x040fe4000f8e02ff */
[----:B------:R-:W-:Y:S02]  /*1c50*/  IMAD R0, R0, UR4, RZ ;  /* 0x0000000400007c24 */ /* 0x000fe4000f8e02ff */
[C---:B------:R-:W-:Y:S01]  /*1c60*/  IMAD R13, R26.reuse, UR7, R3 ;  /* 0x000000071a0d7c24 */ /* 0x040fe2000f8e0203 */
[----:B------:R-:W-:Y:S01]  /*1c70*/  ULDC.64 UR6, c[0x0][0x338] ;  /* 0x0000ce0000067ab9 */ /* 0x000fe20000000a00 */
[C---:B------:R-:W-:Y:S02]  /*1c80*/  IMAD R3, R26.reuse, UR5, R0 ;  /* 0x000000051a037c24 */ /* 0x040fe4000f8e0200 */
[----:B------:R-:W-:Y:S01]  /*1c90*/  IMAD.WIDE.U32 R4, R26, UR4, R6 ;  /* 0x000000041a047c25 */ /* 0x000fe2000f8e0006 */
[----:B------:R-:W-:-:S03]  /*1ca0*/  ULDC.64 UR4, c[0x0][0x310] ;  /* 0x0000c40000047ab9 */ /* 0x000fc60000000a00 */
[----:B------:R-:W-:Y:S02]  /*1cb0*/  IMAD.IADD R5, R5, 0x1, R3 ;  /* 0x0000000105057824 */ /* 0x000fe400078e0203 */
[----:B------:R-:W-:Y:S01]  /*1cc0*/  IMAD.IADD R9, R9, 0x1, R13 ;  /* 0x0000000109097824 */ /* 0x000fe200078e020d */
[----:B--2---:R-:W-:-:S04]  /*1cd0*/  LOP3.LUT R10, R10, 0xfffffffb, RZ, 0xc0, !PT ;  /* 0xfffffffb0a0a7812 */ /* 0x004fc800078ec0ff */
[----:B------:R-:W-:-:S05]  /*1ce0*/  @P2 LOP3.LUT R10, R10, 0x4, RZ, 0xfc, !PT ;  /* 0x000000040a0a2812 */ /* 0x000fca00078efcff */
[----:B------:R1:W-:Y:S04]  /*1cf0*/  STL [R1], R10 ;  /* 0x0000000a01007387 */ /* 0x0003e80000100800 */
[----:B-1----:R-:W2:Y:S01]  /*1d00*/  LDL R10, [R1+0x34] ;  /* 0x00003400010a7983 */ /* 0x002ea20000100800 */
[----:B---3--:R-:W-:Y:S02]  /*1d10*/  SEL R3, R25, RZ, !P0 ;  /* 0x000000ff19037207 */ /* 0x008fe40004000000 */
[----:B------:R-:W-:-:S03]  /*1d20*/  SHF.R.S32.HI R0, RZ, 0x1f, R25 ;  /* 0x0000001fff007819 */ /* 0x000fc60000011419 */
[C---:B------:R-:W-:Y:S02]  /*1d30*/  IMAD.WIDE.U32 R48, R3.reuse, UR6, R8 ;  /* 0x0000000603307c25 */ /* 0x040fe4000f8e0008 */
[----:B------:R-:W3:Y:S01]  /*1d40*/  LDL R8, [R1+0x38] ;  /* 0x0000380001087983 */ /* 0x000ee20000100800 */
[----:B------:R-:W-:Y:S02]  /*1d50*/  SEL R0, R0, RZ, !P0 ;  /* 0x000000ff00007207 */ /* 0x000fe40004000000 */
[----:B------:R-:W-:Y:S01]  /*1d60*/  SHF.R.S32.HI R14, RZ, 0x1f, R22 ;  /* 0x0000001fff0e7819 */ /* 0x000fe20000011416 */
[----:B------:R-:W-:-:S04]  /*1d70*/  IMAD.WIDE.U32 R50, R3, UR4, R4 ;  /* 0x0000000403327c25 */ /* 0x000fc8000f8e0004 */
[C---:B------:R-:W-:Y:S01]  /*1d80*/  IMAD R6, R0.reuse, UR4, RZ ;  /* 0x0000000400067c24 */ /* 0x040fe2000f8e02ff */
[----:B------:R-:W1:Y:S01]  /*1d90*/  S2R R26, SR_TID.X ;  /* 0x00000000001a7919 */ /* 0x000e620000002100 */
[----:B------:R-:W-:Y:S01]  /*1da0*/  IMAD R4, R0, UR6, RZ ;  /* 0x0000000600047c24 */ /* 0x000fe2000f8e02ff */
[----:B------:R-:W-:Y:S01]  /*1db0*/  SHF.R.S32.HI R157, RZ, 0x1f, R156 ;  /* 0x0000001fff9d7819 */ /* 0x000fe2000001149c */
[----:B------:R-:W-:Y:S01]  /*1dc0*/  IMAD R7, R3, UR5, R6 ;  /* 0x0000000503077c24 */ /* 0x000fe2000f8e0206 */
[----:B------:R-:W-:Y:S01]  /*1dd0*/  ULDC UR4, c[0x0][0x2f4] ;  /* 0x0000bd0000047ab9 */ /* 0x000fe20000000800 */
[-C--:B------:R-:W-:Y:S02]  /*1de0*/  IMAD R0, R14, R46.reuse, RZ ;  /* 0x0000002e0e007224 */ /* 0x080fe400078e02ff */
[----:B------:R-:W-:-:S04]  /*1df0*/  IMAD.WIDE.U32 R20, R22, R46, R18 ;  /* 0x0000002e16147225 */ /* 0x000fc800078e0012 */
[----:B------:R-:W-:Y:S02]  /*1e00*/  IMAD R71, R3, UR7, R4 ;  /* 0x0000000703477c24 */ /* 0x000fe4000f8e0204 */
[----:B------:R-:W-:Y:S01]  /*1e10*/  IMAD R5, R22, R47, R0 ;  /* 0x0000002f16057224 */ /* 0x000fe200078e0200 */
[----:B------:R-:W-:Y:S01]  /*1e20*/  IADD3 R0, P0, R50, R20, RZ ;  /* 0x0000001432007210 */ /* 0x000fe20007f1e0ff */
[----:B------:R-:W-:Y:S02]  /*1e30*/  IMAD.IADD R3, R51, 0x1, R7 ;  /* 0x0000000133037824 */ /* 0x000fe400078e0207 */
[----:B------:R-:W-:-:S03]  /*1e40*/  IMAD R4, R14, R40, RZ ;  /* 0x000000280e047224 */ /* 0x000fc600078e02ff */
[----:B------:R-:W-:Y:S02]  /*1e50*/  IADD3.X R20, R3, R21, R5, P0, !PT ;  /* 0x0000001503147210 */ /* 0x000fe400007fe405 */
[----:B------:R-:W-:Y:S01]  /*1e60*/  SEL R5, R15, RZ, P2 ;  /* 0x000000ff0f057207 */ /* 0x000fe20001000000 */
[----:B------:R-:W-:Y:S02]  /*1e70*/  IMAD R7, R22, R41, R4 ;  /* 0x0000002916077224 */ /* 0x000fe400078e0204 */
[----:B0-----:R-:W-:Y:S02]  /*1e80*/  IMAD R4, R14, R34, RZ ;  /* 0x000000220e047224 */ /* 0x001fe400078e02ff */
[----:B------:R-:W-:Y:S02]  /*1e90*/  IMAD.IADD R5, R18, 0x1, R5 ;  /* 0x0000000112057824 */ /* 0x000fe400078e0205 */
[----:B------:R-:W-:-:S04]  /*1ea0*/  IMAD.WIDE.U32 R44, R22, R40, R156 ;  /* 0x00000028162c7225 */ /* 0x000fc800078e009c */
[----:B------:R-:W-:-:S04]  /*1eb0*/  IMAD.WIDE.U32 R42, R22, R40, R18 ;  /* 0x00000028162a7225 */ /* 0x000fc800078e0012 */
[C---:B------:R-:W-:Y:S01]  /*1ec0*/  IMAD R9, R22.reuse, R35, R4 ;  /* 0x0000002316097224 */ /* 0x040fe200078e0204 */
[----:B------:R-:W-:Y:S01]  /*1ed0*/  SHF.R.S32.HI R4, RZ, 0x1f, R5 ;  /* 0x0000001fff047819 */ /* 0x000fe20000011405 */
[----:B------:R-:W-:Y:S02]  /*1ee0*/  IMAD.IADD R45, R45, 0x1, R7 ;  /* 0x000000012d2d7824 */ /* 0x000fe400078e0207 */
[----:B------:R-:W-:Y:S01]  /*1ef0*/  IMAD.IADD R43, R7, 0x1, R43 ;  /* 0x00000001072b7824 */ /* 0x000fe200078e022b */
[----:B-----5:R-:W-:Y:S01]  /*1f00*/  SHF.R.S32.HI R7, RZ, 0x1f, R28 ;  /* 0x0000001fff077819 */ /* 0x020fe2000001141c */
[----:B------:R-:W-:Y:S01]  /*1f10*/  IMAD.WIDE.U32 R38, R22, R34, R156 ;  /* 0x0000002216267225 */ /* 0x000fe200078e009c */
[----:B------:R-:W-:-:S03]  /*1f20*/  LEA.HI R21, R4, R5, RZ, 0x4 ;  /* 0x0000000504157211 */ /* 0x000fc600078f20ff */
[----:B------:R-:W-:Y:S01]  /*1f30*/  IMAD.WIDE.U32 R36, R22, R34, R18 ;  /* 0x0000002216247225 */ /* 0x000fe200078e0012 */
[----:B------:R-:W-:-:S03]  /*1f40*/  LOP3.LUT R4, R12, 0x30, R21, 0xf8, !PT ;  /* 0x000000300c047812 */ /* 0x000fc600078ef815 */
[----:B------:R-:W-:Y:S02]  /*1f50*/  IMAD R6, R7, R40, RZ ;  /* 0x0000002807067224 */ /* 0x000fe400078e02ff */
[----:B------:R-:W-:Y:S02]  /*1f60*/  IMAD.IADD R39, R39, 0x1, R9 ;  /* 0x0000000127277824 */ /* 0x000fe400078e0209 */
[----:B------:R-:W-:Y:S02]  /*1f70*/  IMAD.IADD R37, R9, 0x1, R37 ;  /* 0x0000000109257824 */ /* 0x000fe400078e0225 */
[----:B------:R-:W-:Y:S01]  /*1f80*/  IMAD R7, R7, R34, RZ ;  /* 0x0000002207077224 */ /* 0x000fe200078e02ff */
[----:B------:R-:W-:Y:S01]  /*1f90*/  IADD3 R52, P0, R22, R27, RZ ;  /* 0x0000001b16347210 */ /* 0x000fe20007f1e0ff */
[----:B------:R-:W-:Y:S01]  /*1fa0*/  IMAD R55, R47, 0xa0, RZ ;  /* 0x000000a02f377824 */ /* 0x000fe200078e02ff */
[----:B-1----:R-:W-:Y:S01]  /*1fb0*/  SHF.R.U32.HI R13, RZ, 0x7, R26 ;  /* 0x00000007ff0d7819 */ /* 0x002fe2000001161a */
[----:B------:R-:W-:Y:S01]  /*1fc0*/  IMAD R59, R28, R41, R6 ;  /* 0x000000291c3b7224 */ /* 0x000fe200078e0206 */
[----:B------:R-:W-:Y:S01]  /*1fd0*/  LOP3.LUT R60, R21, 0xfffffff0, RZ, 0xc0, !PT ;  /* 0xfffffff0153c7812 */ /* 0x000fe200078ec0ff */
[----:B------:R-:W-:-:S02]  /*1fe0*/  IMAD R5, R41, 0xa0, RZ ;  /* 0x000000a029057824 */ /* 0x000fc400078e02ff */
[----:B------:R-:W-:-:S04]  /*1ff0*/  IMAD.WIDE.U32 R44, R28, R40, R44 ;  /* 0x000000281c2c7225 */ /* 0x000fc800078e002c */
[----:B------:R-:W-:-:S04]  /*2000*/  IMAD.WIDE.U32 R42, R28, R40, R42 ;  /* 0x000000281c2a7225 */ /* 0x000fc800078e002a */
[C---:B------:R-:W-:Y:S02]  /*2010*/  IMAD R7, R28.reuse, R35, R7 ;  /* 0x000000231c077224 */ /* 0x040fe400078e0207 */
[----:B------:R-:W-:Y:S02]  /*2020*/  IMAD R57, R35, 0xa0, RZ ;  /* 0x000000a023397824 */ /* 0x000fe400078e02ff */
[----:B------:R-:W-:-:S04]  /*2030*/  IMAD.WIDE.U32 R38, R28, R34, R38 ;  /* 0x000000221c267225 */ /* 0x000fc800078e0026 */
[----:B------:R-:W-:-:S04]  /*2040*/  IMAD.WIDE.U32 R36, R28, R34, R36 ;  /* 0x000000221c247225 */ /* 0x000fc800078e0024 */
[----:B------:R-:W-:Y:S02]  /*2050*/  VIADD R32, R18, 0x20 ;  /* 0x0000002012207836 */ /* 0x000fe40000000000 */
[----:B------:R-:W-:-:S04]  /*2060*/  IMAD.WIDE.U32 R46, R46, 0xa0, RZ ;  /* 0x000000a02e2e7825 */ /* 0x000fc800078e00ff */
[----:B------:R-:W-:-:S04]  /*2070*/  IMAD.WIDE.U32 R40, R40, 0xa0, RZ ;  /* 0x000000a028287825 */ /* 0x000fc800078e00ff */
[----:B------:R-:W-:Y:S01]  /*2080*/  IMAD.WIDE.U32 R34, R34, 0xa0, RZ ;  /* 0x000000a022227825 */ /* 0x000fe200078e00ff */
[----:B----4-:R-:W-:Y:S02]  /*2090*/  LOP3.LUT P4, RZ, R24, 0x2, RZ, 0xc0, !PT ;  /* 0x0000000218ff7812 */ /* 0x010fe4000788c0ff */
[----:B------:R-:W-:Y:S01]  /*20a0*/  IADD3 R33, R13, 0x8, RZ ;  /* 0x000000080d217810 */ /* 0x000fe20007ffe0ff */
[----:B------:R-:W-:Y:S01]  /*20b0*/  IMAD.IADD R58, R45, 0x1, R59 ;  /* 0x000000012d3a7824 */ /* 0x000fe200078e023b */
[----:B------:R-:W-:Y:S01]  /*20c0*/  ISETP.GE.AND P3, PT, R18, UR4, PT ;  /* 0x0000000412007c0c */ /* 0x000fe2000bf66270 */
[----:B------:R-:W-:Y:S01]  /*20d0*/  IMAD.SHL.U32 R54, R15, 0x2, RZ ;  /* 0x000000020f367824 */ /* 0x000fe200078e00ff */
[----:B------:R-:W-:Y:S01]  /*20e0*/  ISETP.GE.AND P2, PT, R32, UR4, PT ;  /* 0x0000000420007c0c */ /* 0x000fe2000bf46270 */
[----:B------:R-:W-:Y:S01]  /*20f0*/  IMAD.X R53, R14, 0x1, R11, P0 ;  /* 0x000000010e357824 */ /* 0x000fe200000e060b */
[----:B------:R-:W-:Y:S01]  /*2100*/  SHF.R.S32.HI R69, RZ, 0x1f, R60 ;  /* 0x0000001fff457819 */ /* 0x000fe2000001143c */
[----:B------:R-:W-:-:S02]  /*2110*/  IMAD.IADD R55, R47, 0x1, R55 ;  /* 0x000000012f377824 */ /* 0x000fc400078e0237 */
[----:B------:R-:W-:Y:S02]  /*2120*/  IMAD.IADD R56, R41, 0x1, R5 ;  /* 0x0000000129387824 */ /* 0x000fe400078e0205 */
[----:B------:R-:W-:Y:S02]  /*2130*/  IMAD.IADD R57, R35, 0x1, R57 ;  /* 0x0000000123397824 */ /* 0x000fe400078e0239 */
[----:B------:R-:W-:Y:S02]  /*2140*/  IMAD.IADD R59, R59, 0x1, R43 ;  /* 0x000000013b3b7824 */ /* 0x000fe400078e022b */
[----:B------:R-:W-:Y:S02]  /*2150*/  IMAD.IADD R61, R39, 0x1, R7 ;  /* 0x00000001273d7824 */ /* 0x000fe400078e0207 */
[----:B------:R-:W-:Y:S02]  /*2160*/  IMAD.IADD R68, R7, 0x1, R37 ;  /* 0x0000000107447824 */ /* 0x000fe400078e0225 */
[----:B------:R-:W-:Y:S01]  /*2170*/  IMAD.IADD R71, R49, 0x1, R71 ;  /* 0x0000000131477824 */ /* 0x000fe200078e0247 */
[----:B--2---:R-:W-:-:S05]  /*2180*/  LOP3.LUT R4, R4, R10, RZ, 0x3c, !PT ;  /* 0x0000000a04047212 */ /* 0x004fca00078e3cff */
[----:B---3--:R-:W-:-:S07]  /*2190*/  IMAD.IADD R70, R8, 0x1, R4 ;  /* 0x0000000108467824 */ /* 0x008fce00078e0204 */
.L_x_11098:
[----:B--2---:R-:W2:Y:S01]  /*21a0*/  LDL R6, [R1+0x14] ;  /* 0x0000140001067983 */ /* 0x004ea20000100800 */
[----:B----4-:R-:W0:Y:S03]  /*21b0*/  LDC.64 R62, c[0x0][0x2e8] ;  /* 0x0000ba00ff3e7b82 */ /* 0x010e260000000a00 */
[----:B---3--:R-:W3:Y:S01]  /*21c0*/  LDL.LU R4, [R1] ;  /* 0x0000000001047983 */ /* 0x008ee20000300800 */
[----:B------:R-:W-:Y:S01]  /*21d0*/  VIADD R2, R2, 0xffffffff ;  /* 0xffffffff02027836 */ /* 0x000fe20000000000 */
[----:B------:R-:W-:Y:S05]  /*21e0*/  YIELD ;  /* 0x0000000000007946 */ /* 0x000fea0003800000 */
[----:B------:R-:W1:Y:S01]  /*21f0*/  LDC R27, c[0x0][0x3f4] ;  /* 0x0000fd00ff1b7b82 */ /* 0x000e620000000800 */
[----:B------:R-:W-:Y:S01]  /*2200*/  ISETP.GT.AND P5, PT, R2, R30, PT ;  /* 0x0000001e0200720c */ /* 0x000fe20003fa4270 */
[-C--:B------:R-:W-:Y:S01]  /*2210*/  IMAD R5, R55, R2.reuse, RZ ;  /* 0x0000000237057224 */ /* 0x080fe200078e02ff */
[----:B------:R-:W-:Y:S01]  /*2220*/  SHF.R.S32.HI R65, RZ, 0x1f, R2 ;  /* 0x0000001fff417819 */ /* 0x000fe20000011402 */
[----:B------:R-:W-:Y:S01]  /*2230*/  IMAD.WIDE.U32 R14, R46, R2, RZ ;  /* 0x000000022e0e7225 */ /* 0x000fe200078e00ff */
[----:B------:R-:W-:Y:S03]  /*2240*/  BSSY B0, `(.L_x_11069) ;  /* 0x000026d000007945 */ /* 0x000fe60003800000 */
[----:B------:R-:W-:-:S04]  /*2250*/  IMAD R7, R65, R46, R5 ;  /* 0x0000002e41077224 */ /* 0x000fc800078e0205 */
[----:B------:R-:W-:Y:S01]  /*2260*/  IMAD.IADD R67, R15, 0x1, R7 ;  /* 0x000000010f437824 */ /* 0x000fe200078e0207 */
[----:B0-----:R-:W-:-:S04]  /*2270*/  IADD3 R12, P0, P1, R14, R62, R0 ;  /* 0x0000003e0e0c7210 */ /* 0x001fc8000791e000 */
[----:B------:R-:W-:Y:S02]  /*2280*/  IADD3.X R13, R67, R63, R20, P0, P1 ;  /* 0x0000003f430d7210 */ /* 0x000fe400007e2414 */
[----:B-1----:R-:W-:Y:S01]  /*2290*/  ISETP.GE.AND P0, PT, R27, 0x1, PT ;  /* 0x000000011b00780c */ /* 0x002fe20003f06270 */
[----:B--2---:R-:W-:Y:S01]  /*22a0*/  IMAD R73, R17, 0x2800, R6 ;  /* 0x0000280011497824 */ /* 0x004fe200078e0206 */
[----:B---3--:R-:W-:-:S03]  /*22b0*/  LOP3.LUT R4, R4, 0xfffffffd, RZ, 0xc0, !PT ;  /* 0xfffffffd04047812 */ /* 0x008fc600078ec0ff */
[C---:B------:R-:W-:Y:S02]  /*22c0*/  VIADD R5, R73.reuse, 0x20 ;  /* 0x0000002049057836 */ /* 0x040fe40000000000 */
[----:B------:R-:W-:Y:S01]  /*22d0*/  @P4 VIADD R5, R73, 0xffffffe0 ;  /* 0xffffffe049054836 */ /* 0x000fe20000000000 */
[----:B------:R-:W-:Y:S01]  /*22e0*/  @P5 LOP3.LUT R4, R4, 0x2, RZ, 0xfc, !PT ;  /* 0x0000000204045812 */ /* 0x000fe200078efcff */
[C---:B------:R-:W-:Y:S02]  /*22f0*/  IMAD.IADD R73, R16.reuse, 0x1, R73 ;  /* 0x0000000110497824 */ /* 0x040fe400078e0249 */
[----:B------:R-:W-:Y:S02]  /*2300*/  IMAD.IADD R72, R16, 0x1, R5 ;  /* 0x0000000110487824 */ /* 0x000fe400078e0205 */
[----:B------:R0:W-:Y:S01]  /*2310*/  STL [R1], R4 ;  /* 0x0000000401007387 */ /* 0x0001e20000100800 */
[----:B------:R-:W-:Y:S05]  /*2320*/  @!P0 BRA `(.L_x_11070) ;  /* 0x0000002400308947 */ /* 0x000fea0003800000 */
[----:B------:R-:W-:Y:S01]  /*2330*/  ULDC.U8 UR4, c[0x0][0x410] ;  /* 0x0001040000047ab9 */ /* 0x000fe20000000000 */
[-C--:B------:R-:W-:Y:S01]  /*2340*/  IMAD R7, R56, R2.reuse, RZ ;  /* 0x0000000238077224 */ /* 0x080fe200078e02ff */
[----:B------:R-:W-:Y:S01]  /*2350*/  ISETP.NE.AND P0, PT, RZ, UR4, PT ;  /* 0x00000004ff007c0c */ /* 0x000fe2000bf05270 */
[----:B0-----:R-:W-:-:S04]  /*2360*/  IMAD.WIDE.U32 R4, R40, R2, RZ ;  /* 0x0000000228047225 */ /* 0x001fc800078e00ff */
[----:B------:R-:W-:-:S04]  /*2370*/  IMAD R7, R65, R40, R7 ;  /* 0x0000002841077224 */ /* 0x000fc800078e0207 */
[----:B------:R-:W-:-:S04]  /*2380*/  IMAD.IADD R26, R5, 0x1, R7 ;  /* 0x00000001051a7824 */ /* 0x000fc800078e0207 */
[----:B------:R-:W-:Y:S05]  /*2390*/  @!P0 BRA `(.L_x_11071) ;  /* 0x0000001000648947 */ /* 0x000fea0003800000 */
[----:B------:R-:W-:Y:S01]  /*23a0*/  IMAD R6, R2, -0xa0, R31 ;  /* 0xffffff6002067824 */ /* 0x000fe200078e021f */
[----:B------:R-:W-:Y:S01]  /*23b0*/  BSSY B1, `(.L_x_11072) ;  /* 0x000001c000017945 */ /* 0x000fe20003800000 */
[----:B------:R-:W-:Y:S02]  /*23c0*/  CS2R R8, SRZ ;  /* 0x0000000000087805 */ /* 0x000fe4000001ff00 */
[----:B------:R-:W-:Y:S02]  /*23d0*/  CS2R R14, SRZ ;  /* 0x00000000000e7805 */ /* 0x000fe4000001ff00 */
[----:B------:R-:W-:Y:S02]  /*23e0*/  CS2R R10, SRZ ;  /* 0x00000000000a7805 */ /* 0x000fe4000001ff00 */
[----:B------:R-:W-:Y:S02]  /*23f0*/  VIMNMX R7, R6, 0xa0, PT ;  /* 0x000000a006077848 */ /* 0x000fe40003fe0100 */
[----:B------:R-:W-:-:S02]  /*2400*/  CS2R R24, SRZ ;  /* 0x0000000000187805 */ /* 0x000fc4000001ff00 */
[----:B------:R-:W-:-:S13]  /*2410*/  ISETP.GE.AND P1, PT, R22, R7, PT ;  /* 0x000000071600720c */ /* 0x000fda0003f26270 */
[----:B------:R-:W-:Y:S05]  /*2420*/  @P1 BRA `(.L_x_11073) ;  /* 0x0000000000501947 */ /* 0x000fea0003800000 */
[----:B------:R-:W2:Y:S01]  /*2430*/  LDL R64, [R1+0x10] ;  /* 0x0000100001407983 */ /* 0x000ea20000100800 */
[----:B------:R-:W-:Y:S01]  /*2440*/  ULDC.64 UR4, c[0x0][0x3e8] ;  /* 0x0000fa0000047ab9 */ /* 0x000fe20000000a00 */
[----:B------:R-:W-:Y:S01]  /*2450*/  IMAD.MOV.U32 R6, RZ, RZ, R38 ;  /* 0x000000ffff067224 */ /* 0x000fe200078e0026 */
[----:B------:R-:W-:Y:S01]  /*2460*/  IADD3 R4, P0, P5, R44, UR4, R4 ;  /* 0x000000042c047c10 */ /* 0x000fe2000fd1e004 */
[----:B------:R-:W-:Y:S02]  /*2470*/  IMAD.MOV.U32 R7, RZ, RZ, R61 ;  /* 0x000000ffff077224 */ /* 0x000fe400078e003d */
[----:B------:R-:W-:Y:S01]  /*2480*/  IMAD R9, R57, R2, RZ ;  /* 0x0000000239097224 */ /* 0x000fe200078e02ff */
[----:B------:R-:W-:Y:S01]  /*2490*/  IADD3.X R5, R58, UR5, R26, P0, P5 ;  /* 0x000000053a057c10 */ /* 0x000fe200087ea41a */
[----:B------:R-:W-:Y:S01]  /*24a0*/  IMAD.WIDE.U32 R6, R2, R34, R6 ;  /* 0x0000002202067225 */ /* 0x000fe200078e0006 */
[----:B------:R-:W-:-:S03]  /*24b0*/  ULDC.64 UR4, c[0x0][0x400] ;  /* 0x0001000000047ab9 */ /* 0x000fc60000000a00 */
[----:B------:R-:W-:Y:S01]  /*24c0*/  IMAD R9, R65, R34, R9 ;  /* 0x0000002241097224 */ /* 0x000fe200078e0209 */
[----:B------:R-:W-:-:S04]  /*24d0*/  IADD3 R6, P0, R6, UR4, RZ ;  /* 0x0000000406067c10 */ /* 0x000fc8000ff1e0ff */
[----:B------:R-:W-:Y:S02]  /*24e0*/  IADD3.X R7, R7, UR5, R9, P0, !PT ;  /* 0x0000000507077c10 */ /* 0x000fe400087fe409 */
[----:B------:R-:W-:Y:S02]  /*24f0*/  ISETP.GE.AND P0, PT, R156, R27, PT ;  /* 0x0000001b9c00720c */ /* 0x000fe40003f06270 */
[----:B------:R-:W-:Y:S02]  /*2500*/  CS2R R8, SRZ ;  /* 0x0000000000087805 */ /* 0x000fe4000001ff00 */
[----:B------:R-:W-:-:S09]  /*2510*/  CS2R R10, SRZ ;  /* 0x00000000000a7805 */ /* 0x000fd2000001ff00 */
[----:B------:R0:W5:Y:S04]  /*2520*/  @!P0 LDG.E.64 R14, desc[UR40][R4.64] ;  /* 0x00000028040e8981 */ /* 0x000168000c1e1b00 */
[----:B------:R0:W5:Y:S01]  /*2530*/  @!P0 LDG.E.64 R24, desc[UR40][R6.64] ;  /* 0x0000002806188981 */ /* 0x000162000c1e1b00 */
[----:B--2---:R-:W-:-:S13]  /*2540*/  ISETP.GE.AND P0, PT, R64, R27, PT ;  /* 0x0000001b4000720c */ /* 0x004fda0003f06270 */
[----:B------:R0:W5:Y:S04]  /*2550*/  @!P0 LDG.E.64 R8, desc[UR40][R4.64+0x10] ;  /* 0x0000102804088981 */ /* 0x000168000c1e1b00 */
[----:B------:R0:W5:Y:S02]  /*2560*/  @!P0 LDG.E.64 R10, desc[UR40][R6.64+0x10] ;  /* 0x00001028060a8981 */ /* 0x000164000c1e1b00 */
.L_x_11073:
[----:B------:R-:W-:Y:S05]  /*2570*/  BSYNC B1 ;  /* 0x0000000000017941 */ /* 0x000fea0003800000 */
.L_x_11072:
[----:B0-----:R-:W2:Y:S01]  /*2580*/  LDL R4, [R1+0x8] ;  /* 0x0000080001047983 */ /* 0x001ea20000100800 */
[----:B-----5:R-:W-:Y:S02]  /*2590*/  IMAD.MOV.U32 R26, RZ, RZ, R8 ;  /* 0x000000ffff1a7224 */ /* 0x020fe400078e0008 */
[----:B------:R-:W-:Y:S02]  /*25a0*/  IMAD.MOV.U32 R63, RZ, RZ, R14 ;  /* 0x000000ffff3f7224 */ /* 0x000fe400078e000e */
[----:B------:R-:W-:Y:S02]  /*25b0*/  IMAD.MOV.U32 R62, RZ, RZ, R10 ;  /* 0x000000ffff3e7224 */ /* 0x000fe400078e000a */
[----:B------:R-:W-:Y:S01]  /*25c0*/  IMAD.MOV.U32 R81, RZ, RZ, R24 ;  /* 0x000000ffff517224 */ /* 0x000fe200078e0018 */
[----:B--2---:R-:W-:-:S13]  /*25d0*/  ISETP.NE.AND P0, PT, R4, 0x3, PT ;  /* 0x000000030400780c */ /* 0x004fda0003f05270 */
[----:B------:R-:W-:Y:S05]  /*25e0*/  @!P0 BRA `(.L_x_11074) ;  /* 0x0000000000048947 */ /* 0x000fea0003800000 */
[----:B------:R-:W-:Y:S01]  /*25f0*/  BPT.TRAP 0x1 ;  /* 0x000000040000795c */ /* 0x000fe20000300000 */
.L_x_11074:
[----:B------:R-:W-:Y:S01]  /*2600*/  IMAD R74, R17, 0x8, R16 ;  /* 0x00000008114a7824 */ /* 0x000fe200078e0210 */
[----:B------:R-:W-:Y:S01]  /*2610*/  SHF.L.U32 R75, R23, 0x1f, RZ ;  /* 0x0000001f174b7819 */ /* 0x000fe200000006ff */
[----:B------:R-:W-:Y:S03]  /*2620*/  BSSY B1, `(.L_x_11075) ;  /* 0x0000003000017945 */ /* 0x000fe60003800000 */
[----:B------:R-:W0:Y:S02]  /*2630*/  SYNCS.PHASECHK.TRANS64.TRYWAIT P5, [R74+URZ+0x13290], R75 ;  /* 0x0132904b4a0075a7 */ /* 0x000e2400080a017f */
[----:B0-----:R-:W-:Y:S05]  /*2640*/  @!P5 BRA `(.L_x_11076) ;  /* 0x000001280090d947 */ /* 0x001fea0003800000 */
.L_x_11284:
[----:B------:R-:W-:Y:S05]  /*2650*/  BSYNC B1 ;  /* 0x0000000000017941 */ /* 0x000fea0003800000 */
.L_x_11075:
[----:B------:R-:W-:Y:S05]  /*2660*/  @P1 BRA `(.L_x_11077) ;  /* 0x0000002000a81947 */ /* 0x000fea0003800000 */
[----:B------:R-:W-:Y:S04]  /*2670*/  BSSY B1, `(.L_x_11078) ;  /* 0x0000073000017945 */ /* 0x000fe80003800000 */
[----:B------:R-:W-:Y:S05]  /*2680*/  @P3 BRA `(.L_x_11079) ;  /* 0x0000000400c43947 */ /* 0x000fea0003800000 */
[----:B------:R1:W2:Y:S01]  /*2690*/  LDS.128 R4, [R73+0xe000] ;  /* 0x00e0000049047984 */ /* 0x0002a20000000c00 */
[----:B------:R-:W-:Y:S01]  /*26a0*/  ISETP.GE.AND P5, PT, R156, R27, PT ;  /* 0x0000001b9c00720c */ /* 0x000fe20003fa6270 */
[----:B------:R-:W-:-:S12]  /*26b0*/  BSSY B2, `(.L_x_11080) ;  /* 0x000006d000027945 */ /* 0x000fd80003800000 */
[----:B-1----:R-:W-:Y:S05]  /*26c0*/  @P5 BRA `(.L_x_11081) ;  /* 0x0000000400ac5947 */ /* 0x002fea0003800000 */
[--C-:B------:R-:W-:Y:S02]  /*26d0*/  SHF.R.U32.HI R67, RZ, 0x8, R15.reuse ;  /* 0x00000008ff437819 */ /* 0x100fe4000001160f */
[----:B------:R-:W-:Y:S02]  /*26e0*/  LOP3.LUT R14, R15, 0xff, RZ, 0xc0, !PT ;  /* 0x000000ff0f0e7812 */ /* 0x000fe400078ec0ff */
[--C-:B------:R-:W-:Y:S02]  /*26f0*/  SHF.R.U32.HI R65, RZ, 0x18, R15.reuse ;  /* 0x00000018ff417819 */ /* 0x100fe4000001160f */
        /* <DEDUP_REMOVED lines=8> */
[----:B--2---:R-:W-:Y:S01]  /*2780*/  IMAD.MOV.U32 R15, RZ, RZ, R4 ;  /* 0x000000ffff0f7224 */ /* 0x004fe200078e0004 */
[----:B------:R-:W-:Y:S02]  /*2790*/  SHF.L.U32 R24, R64, 0x8, RZ ;  /* 0x0000000840187819 */ /* 0x000fe400000006ff */
[----:B------:R-:W-:Y:S01]  /*27a0*/  LOP3.LUT R25, R25, 0xff00, R14, 0xf8, !PT ;  /* 0x0000ff0019197812 */ /* 0x000fe200078ef80e */
[----:B------:R-:W-:Y:S01]  /*27b0*/  IMAD.U32 R14, R76, 0x10000, RZ ;  /* 0x000100004c0e7824 */ /* 0x000fe200078e00ff */
[----:B------:R-:W-:-:S02]  /*27c0*/  F2FP.F16.E4M3.UNPACK_B R64, R81.H1 ;  /* 0x00000051ff40723e */ /* 0x000fc400030006ff */
[----:B------:R-:W-:Y:S02]  /*27d0*/  F2FP.F16.E4M3.UNPACK_B R4, R5 ;  /* 0x00000005ff04723e */ /* 0x000fe400020006ff */
[----:B------:R-:W-:Y:S01]  /*27e0*/  LOP3.LUT R65, R65, 0xff00, R24, 0xf8, !PT ;  /* 0x0000ff0041417812 */ /* 0x000fe200078ef818 */
[----:B------:R-:W-:Y:S01]  /*27f0*/  IMAD.U32 R24, R66, 0x10000, RZ ;  /* 0x0001000042187824 */ /* 0x000fe200078e00ff */
[----:B------:R-:W-:Y:S01]  /*2800*/  LOP3.LUT R14, R25, 0xff0000, R14, 0xf8, !PT ;  /* 0x00ff0000190e7812 */ /* 0x000fe200078ef80e */
[----:B------:R-:W-:Y:S01]  /*2810*/  HADD2.F32 R76, -RZ, R64.H0_H0 ;  /* 0x20000040ff4c7230 */ /* 0x000fe20000004100 */
[----:B------:R-:W-:Y:S01]  /*2820*/  F2FP.F16.E4M3.UNPACK_B R66, R63.H1 ;  /* 0x0000003fff42723e */ /* 0x000fe200030006ff */
[--C-:B------:R-:W-:Y:S01]  /*2830*/  HADD2.F32 R25, -RZ, R4.reuse.H1_H1 ;  /* 0x30000004ff197230 */ /* 0x100fe20000004100 */
[----:B------:R-:W-:Y:S01]  /*2840*/  F2FP.F16.E4M3.UNPACK_B R5, R5.H1 ;  /* 0x00000005ff05723e */ /* 0x000fe200030006ff */
[----:B------:R-:W-:Y:S01]  /*2850*/  HADD2.F32 R4, -RZ, R4.H0_H0 ;  /* 0x20000004ff047230 */ /* 0x000fe20000004100 */
[----:B------:R-:W-:Y:S01]  /*2860*/  LOP3.LUT R24, R65, 0xff0000, R24, 0xf8, !PT ;  /* 0x00ff000041187812 */ /* 0x000fe200078ef818 */
[----:B------:R-:W-:-:S02]  /*2870*/  HADD2.F32 R77, -RZ, R64.H1_H1 ;  /* 0x30000040ff4d7230 */ /* 0x000fc40000004100 */
[-C--:B------:R-:W-:Y:S01]  /*2880*/  FMUL.FTZ R79, R25, R76.reuse ;  /* 0x0000004c194f7220 */ /* 0x080fe20000410000 */
[--C-:B------:R-:W-:Y:S02]  /*2890*/  HADD2.F32 R67, -RZ, R66.reuse.H0_H0 ;  /* 0x20000042ff437230 */ /* 0x100fe40000004100 */
        /* <DEDUP_REMOVED lines=9> */
[-C--:B------:R-:W-:Y:S01]  /*2930*/  F2FP.F16.E4M3.UNPACK_B R25, R15.reuse.H1 ;  /* 0x0000000fff19723e */ /* 0x080fe200030006ff */
[-C--:B------:R-:W-:Y:S01]  /*2940*/  FFMA.FTZ R79, R64, R66.reuse, -R79 ;  /* 0x00000042404f7223 */ /* 0x080fe2000001084f */
[----:B------:R-:W-:Y:S01]  /*2950*/  F2FP.F16.E4M3.UNPACK_B R15, R15 ;  /* 0x0000000fff0f723e */ /* 0x000fe200020006ff */
[----:B------:R-:W-:Y:S01]  /*2960*/  FFMA.FTZ R84, R65, R66, R80 ;  /* 0x0000004241547223 */ /* 0x000fe20000010050 */
[----:B------:R-:W-:Y:S01]  /*2970*/  F2FP.F16.E4M3.UNPACK_B R66, R63 ;  /* 0x0000003fff42723e */ /* 0x000fe200020006ff */
[----:B------:R-:W-:Y:S01]  /*2980*/  HADD2.F32 R78, -RZ, R76.H1_H1 ;  /* 0x3000004cff4e7230 */ /* 0x000fe20000004100 */
[----:B------:R-:W-:Y:S01]  /*2990*/  F2FP.F16.E4M3.UNPACK_B R77, R24 ;  /* 0x00000018ff4d723e */ /* 0x000fe200020006ff */
[--C-:B------:R-:W-:Y:S01]  /*29a0*/  HADD2.F32 R63, -RZ, R25.reuse.H0_H0 ;  /* 0x20000019ff3f7230 */ /* 0x100fe20000004100 */
[----:B------:R-:W-:Y:S01]  /*29b0*/  F2FP.SATFINITE.E4M3.F32.PACK_AB_MERGE_C R84, R84, R79, RZ ;  /* 0x0000004f5454723e */ /* 0x000fe200048070ff */
[----:B------:R-:W-:-:S02]  /*29c0*/  HADD2.F32 R65, -RZ, R25.H1_H1 ;  /* 0x30000019ff417230 */ /* 0x000fc40000004100 */
[----:B------:R-:W-:Y:S02]  /*29d0*/  HADD2.F32 R67, -RZ, R76.H0_H0 ;  /* 0x2000004cff437230 */ /* 0x000fe40000004100 */
[-C--:B------:R-:W-:Y:S01]  /*29e0*/  FMUL.FTZ R82, R63, R78.reuse ;  /* 0x0000004e3f527220 */ /* 0x080fe20000410000 */
[--C-:B------:R-:W-:Y:S02]  /*29f0*/  HADD2.F32 R64, -RZ, R15.reuse.H1_H1 ;  /* 0x3000000fff407230 */ /* 0x100fe40000004100 */
[----:B------:R-:W-:Y:S01]  /*2a00*/  FMUL.FTZ R80, R65, R78 ;  /* 0x0000004e41507220 */ /* 0x000fe20000410000 */
[--C-:B------:R-:W-:Y:S01]  /*2a10*/  HADD2.F32 R76, -RZ, R66.reuse.H1_H1 ;  /* 0x30000042ff4c7230 */ /* 0x100fe20000004100 */
[----:B------:R-:W-:Y:S01]  /*2a20*/  F2FP.SATFINITE.E4M3.F32.PACK_AB_MERGE_C R5, R5, R4, R84 ;  /* 0x000000040505723e */ /* 0x000fe20004807054 */
[----:B------:R-:W-:Y:S02]  /*2a30*/  HADD2.F32 R25, -RZ, R15.H0_H0 ;  /* 0x2000000fff197230 */ /* 0x000fe40000004100 */
[----:B------:R-:W-:Y:S01]  /*2a40*/  FMUL.FTZ R78, R64, R67 ;  /* 0x00000043404e7220 */ /* 0x000fe20000410000 */
[----:B------:R-:W-:-:S02]  /*2a50*/  HADD2.F32 R66, -RZ, R66.H0_H0 ;  /* 0x20000042ff427230 */ /* 0x000fc40000004100 */
[-C--:B------:R-:W-:Y:S01]  /*2a60*/  FFMA.FTZ R80, R63, R76.reuse, -R80 ;  /* 0x0000004c3f507223 */ /* 0x080fe20000010850 */
[----:B------:R-:W-:Y:S01]  /*2a70*/  FFMA.FTZ R65, R65, R76, R82 ;  /* 0x0000004c41417223 */ /* 0x000fe20000010052 */
[C---:B------:R-:W-:Y:S01]  /*2a80*/  FMUL.FTZ R67, R25.reuse, R67 ;  /* 0x0000004319437220 */ /* 0x040fe20000410000 */
[-C--:B------:R-:W-:Y:S01]  /*2a90*/  F2FP.F16.E4M3.UNPACK_B R63, R7.reuse.H1 ;  /* 0x00000007ff3f723e */ /* 0x080fe200030006ff */
[----:B------:R-:W-:Y:S01]  /*2aa0*/  FFMA.FTZ R15, R25, R66, -R78 ;  /* 0x00000042190f7223 */ /* 0x000fe2000001084e */
[----:B------:R-:W-:Y:S01]  /*2ab0*/  F2FP.F16.E4M3.UNPACK_B R78, R24.H1 ;  /* 0x00000018ff4e723e */ /* 0x000fe200030006ff */
[----:B------:R-:W-:Y:S01]  /*2ac0*/  FFMA.FTZ R64, R64, R66, R67 ;  /* 0x0000004240407223 */ /* 0x000fe20000010043 */
[----:B------:R-:W-:Y:S01]  /*2ad0*/  F2FP.SATFINITE.E4M3.F32.PACK_AB_MERGE_C R81, R65, R80, RZ ;  /* 0x000000504151723e */ /* 0x000fe200048070ff */
[--C-:B------:R-:W-:Y:S01]  /*2ae0*/  HADD2.F32 R65, -RZ, R63.reuse.H0_H0 ;  /* 0x2000003fff417230 */ /* 0x100fe20000004100 */
[----:B------:R-:W-:Y:S01]  /*2af0*/  F2FP.F16.E4M3.UNPACK_B R67, R14.H1 ;  /* 0x0000000eff43723e */ /* 0x000fe200030006ff */
[----:B------:R-:W-:Y:S01]  /*2b00*/  HADD2.F32 R63, -RZ, R63.H1_H1 ;  /* 0x3000003fff3f7230 */ /* 0x000fe20000004100 */
        /* <DEDUP_REMOVED lines=31> */
[C---:B------:R-:W-:Y:S01]  /*2d00*/  FMUL.FTZ R77, R7.reuse, R77 ;  /* 0x0000004d074d7220 */ /* 0x040fe20000410000 */
[-C--:B------:R-:W-:Y:S01]  /*2d10*/  FFMA.FTZ R63, R14, R67.reuse, -R63 ;  /* 0x000000430e3f7223 */ /* 0x080fe2000001083f */
[----:B------:R-:W-:Y:S01]  /*2d20*/  FFMA.FTZ R24, R24, R67, R25 ;  /* 0x0000004318187223 */ /* 0x000fe20000010019 */
[-C--:B------:R-:W-:Y:S01]  /*2d30*/  FFMA.FTZ R76, R7, R66.reuse, -R76 ;  /* 0x00000042074c7223 */ /* 0x080fe2000001084c */
[----:B------:R-:W-:Y:S01]  /*2d40*/  FFMA.FTZ R77, R6, R66, R77 ;  /* 0x00000042064d7223 */ /* 0x000fe2000001004d */
[----:B------:R-:W-:-:S04]  /*2d50*/  F2FP.SATFINITE.E4M3.F32.PACK_AB_MERGE_C R65, R82, R65, RZ ;  /* 0x000000415241723e */ /* 0x000fc800048070ff */
[----:B------:R-:W-:Y:S02]  /*2d60*/  F2FP.SATFINITE.E4M3.F32.PACK_AB_MERGE_C R6, R77, R76, R79 ;  /* 0x0000004c4d06723e */ /* 0x000fe4000480704f */
[----:B------:R-:W-:-:S07]  /*2d70*/  F2FP.SATFINITE.E4M3.F32.PACK_AB_MERGE_C R7, R24, R63, R65 ;  /* 0x0000003f1807723e */ /* 0x000fce0004807041 */
.L_x_11081:
[----:B------:R-:W-:Y:S05]  /*2d80*/  BSYNC B2 ;  /* 0x0000000000027941 */ /* 0x000fea0003800000 */
.L_x_11080:
[----:B--2---:R1:W-:Y:S02]  /*2d90*/  STG.E.128 desc[UR40][R12.64], R4 ;  /* 0x000000040c007986 */ /* 0x0043e4000c101d28 */
.L_x_11079:
[----:B------:R-:W-:Y:S05]  /*2da0*/  BSYNC B1 ;  /* 0x0000000000017941 */ /* 0x000fea0003800000 */
.L_x_11078:
[----:B------:R-:W-:Y:S05]  /*2db0*/  @P2 BRA `(.L_x_11077) ;  /* 0x0000001800d42947 */ /* 0x000fea0003800000 */
[----:B-1----:R-:W2:Y:S04]  /*2dc0*/  LDL R6, [R1+0x14] ;  /* 0x0000140001067983 */ /* 0x002ea80000100800 */
[----:B------:R-:W3:Y:S01]  /*2dd0*/  LDL R14, [R1+0x10] ;  /* 0x00001000010e7983 */ /* 0x000ee20000100800 */
[----:B------:R-:W-:Y:S01]  /*2de0*/  IMAD.MOV.U32 R5, RZ, RZ, 0x20 ;  /* 0x00000020ff057424 */ /* 0x000fe200078e00ff */
[----:B------:R-:W-:Y:S01]  /*2df0*/  BSSY B1, `(.L_x_11082) ;  /* 0x0000071000017945 */ /* 0x000fe20003800000 */
[----:B------:R-:W-:-:S03]  /*2e00*/  IMAD R4, R17, 0x2800, RZ ;  /* 0x0000280011047824 */ /* 0x000fc600078e02ff */
[----:B------:R-:W-:-:S04]  /*2e10*/  SEL R5, R5, 0xffffffe0, !P4 ;  /* 0xffffffe005057807 */ /* 0x000fc80006000000 */
[----:B--2---:R-:W-:Y:S02]  /*2e20*/  IADD3 R5, R5, R6, R4 ;  /* 0x0000000605057210 */ /* 0x004fe40007ffe004 */
[----:B---3--:R-:W-:-:S03]  /*2e30*/  ISETP.GE.AND P5, PT, R14, R27, PT ;  /* 0x0000001b0e00720c */ /* 0x008fc60003fa6270 */
[----:B------:R-:W-:-:S06]  /*2e40*/  IMAD.IADD R4, R16, 0x1, R5 ;  /* 0x0000000110047824 */ /* 0x000fcc00078e0205 */
[----:B------:R-:W1:Y:S04]  /*2e50*/  LDS.128 R4, [R4+0xe000] ;  /* 0x00e0000004047984 */ /* 0x000e680000000c00 */
[----:B------:R-:W-:Y:S05]  /*2e60*/  @P5 BRA `(.L_x_11083) ;  /* 0x0000000400a45947 */ /* 0x000fea0003800000 */
[--C-:B------:R-:W-:Y:S02]  /*2e70*/  SHF.R.U32.HI R10, RZ, 0x8, R9.reuse ;  /* 0x00000008ff0a7819 */ /* 0x100fe40000011609 */
[----:B------:R-:W-:Y:S02]  /*2e80*/  SHF.R.U32.HI R27, RZ, 0x18, R9 ;  /* 0x00000018ff1b7819 */ /* 0x000fe40000011609 */
[----:B------:R-:W-:Y:S01]  /*2e90*/  LOP3.LUT R8, R9, 0xff, RZ, 0xc0, !PT ;  /* 0x000000ff09087812 */ /* 0x000fe200078ec0ff */
[----:B------:R-:W-:Y:S01]  /*2ea0*/  IMAD.SHL.U32 R10, R10, 0x100, RZ ;  /* 0x000001000a0a7824 */ /* 0x000fe200078e00ff */
[----:B------:R-:W-:Y:S02]  /*2eb0*/  SHF.R.U32.HI R24, RZ, 0x8, R11 ;  /* 0x00000008ff187819 */ /* 0x000fe4000001160b */
[----:B------:R-:W-:Y:S02]  /*2ec0*/  SHF.R.U32.HI R25, RZ, 0x10, R9 ;  /* 0x00000010ff197819 */ /* 0x000fe40000011609 */
[----:B------:R-:W-:-:S02]  /*2ed0*/  LOP3.LUT R14, R11, 0xff0000ff, RZ, 0xc0, !PT ;  /* 0xff0000ff0b0e7812 */ /* 0x000fc400078ec0ff */
[----:B------:R-:W-:Y:S01]  /*2ee0*/  SHF.R.U32.HI R15, RZ, 0x10, R11 ;  /* 0x00000010ff0f7819 */ /* 0x000fe2000001160b */
[----:B------:R-:W-:Y:S01]  /*2ef0*/  IMAD.SHL.U32 R11, R24, 0x100, RZ ;  /* 0x00000100180b7824 */ /* 0x000fe200078e00ff */
[----:B------:R-:W-:Y:S01]  /*2f00*/  PRMT R9, R27, 0x654, R8 ;  /* 0x000006541b097816 */ /* 0x000fe20000000008 */
[----:B-1----:R-:W-:Y:S01]  /*2f10*/  IMAD.MOV.U32 R8, RZ, RZ, R4 ;  /* 0x000000ffff087224 */ /* 0x002fe200078e0004 */
[----:B------:R-:W-:Y:S01]  /*2f20*/  F2FP.F16.E4M3.UNPACK_B R4, R5 ;  /* 0x00000005ff04723e */ /* 0x000fe200020006ff */
[----:B------:R-:W-:Y:S01]  /*2f30*/  IMAD.U32 R15, R15, 0x10000, RZ ;  /* 0x000100000f0f7824 */ /* 0x000fe200078e00ff */
[----:B------:R-:W-:Y:S01]  /*2f40*/  LOP3.LUT R9, R9, 0xff00, R10, 0xf8, !PT ;  /* 0x0000ff0009097812 */ /* 0x000fe200078ef80a */
[----:B------:R-:W-:Y:S01]  /*2f50*/  IMAD.U32 R10, R25, 0x10000, RZ ;  /* 0x00010000190a7824 */ /* 0x000fe200078e00ff */
[----:B------:R-:W-:Y:S02]  /*2f60*/  LOP3.LUT R14, R14, 0xff00, R11, 0xf8, !PT ;  /* 0x0000ff000e0e7812 */ /* 0x000fe400078ef80b */
[----:B------:R-:W-:-:S02]  /*2f70*/  F2FP.F16.E4M3.UNPACK_B R11, R62.H1 ;  /* 0x0000003eff0b723e */ /* 0x000fc400030006ff */
        /* <DEDUP_REMOVED lines=88> */
.L_x_11083:
[----:B------:R-:W-:Y:S05]  /*3500*/  BSYNC B1 ;  /* 0x0000000000017941 */ /* 0x000fea0003800000 */
.L_x_11082:
[----:B-1----:R1:W-:Y:S01]  /*3510*/  STG.E.128 desc[UR40][R12.64+0x20], R4 ;  /* 0x000020040c007986 */ /* 0x0023e2000c101d28 */
[----:B------:R-:W-:Y:S05]  /*3520*/  BRA `(.L_x_11077) ;  /* 0x0000001000f87947 */ /* 0x000fea0003800000 */
.L_x_11071:
[----:B------:R-:W-:Y:S01]  /*3530*/  IMAD R5, R2, -0xa0, R31 ;  /* 0xffffff6002057824 */ /* 0x000fe200078e021f */
[----:B------:R-:W2:Y:S04]  /*3540*/  LDL.LU R66, [R1] ;  /* 0x0000000001427983 */ /* 0x000ea80000300800 */
[----:B------:R-:W-:Y:S01]  /*3550*/  VIMNMX R5, R5, 0xa0, PT ;  /* 0x000000a005057848 */ /* 0x000fe20003fe0100 */
[----:B------:R-:W3:Y:S01]  /*3560*/  LDL R64, [R1+0x8] ;  /* 0x0000080001407983 */ /* 0x000ee20000100800 */
[----:B------:R-:W-:Y:S02]  /*3570*/  CS2R R8, SRZ ;  /* 0x0000000000087805 */ /* 0x000fe4000001ff00 */
[----:B------:R-:W-:Y:S02]  /*3580*/  CS2R R10, SRZ ;  /* 0x00000000000a7805 */ /* 0x000fe4000001ff00 */
[----:B------:R-:W-:-:S04]  /*3590*/  ISETP.GE.AND P1, PT, R22, R5, PT ;  /* 0x000000051600720c */ /* 0x000fc80003f26270 */
[----:B------:R-:W-:-:S13]  /*35a0*/  ISETP.GE.OR P0, PT, R18, R27, P1 ;  /* 0x0000001b1200720c */ /* 0x000fda0000f06670 */
[----:B------:R-:W0:Y:S01]  /*35b0*/  @!P0 LDC.64 R12, c[0x0][0x3e8] ;  /* 0x0000fa00ff0c8b82 */ /* 0x000e220000000a00 */
[----:B------:R-:W-:Y:S02]  /*35c0*/  @!P0 IMAD.MOV.U32 R5, RZ, RZ, R68 ;  /* 0x000000ffff058224 */ /* 0x000fe400078e0044 */
[----:B------:R-:W-:-:S04]  /*35d0*/  @!P0 IMAD R6, R57, R2, RZ ;  /* 0x0000000239068224 */ /* 0x000fc800078e02ff */
[----:B------:R-:W-:Y:S01]  /*35e0*/  @!P0 IMAD R6, R65, R34, R6 ;  /* 0x0000002241068224 */ /* 0x000fe200078e0206 */
[----:B------:R-:W1:Y:S01]  /*35f0*/  @!P0 LDC.64 R24, c[0x0][0x400] ;  /* 0x00010000ff188b82 */ /* 0x000e620000000a00 */
[----:B0-----:R-:W-:Y:S01]  /*3600*/  @!P0 IADD3 R12, P5, P6, R42, R12, R4 ;  /* 0x0000000c2a0c8210 */ /* 0x001fe20007ebe004 */
[----:B------:R-:W-:-:S03]  /*3610*/  @!P0 IMAD.MOV.U32 R4, RZ, RZ, R36 ;  /* 0x000000ffff048224 */ /* 0x000fc600078e0024 */
[----:B------:R-:W-:Y:S01]  /*3620*/  @!P0 IADD3.X R13, R59, R13, R26, P5, P6 ;  /* 0x0000000d3b0d8210 */ /* 0x000fe20002fec41a */
[----:B------:R-:W-:-:S03]  /*3630*/  @!P0 IMAD.WIDE.U32 R4, R2, R34, R4 ;  /* 0x0000002202048225 */ /* 0x000fc600078e0004 */
[----:B-1----:R-:W-:-:S04]  /*3640*/  @!P0 IADD3 R24, P5, R4, R24, RZ ;  /* 0x0000001804188210 */ /* 0x002fc80007fbe0ff */
[----:B------:R-:W-:Y:S02]  /*3650*/  @!P0 IADD3.X R25, R25, R6, R5, P5, !PT ;  /* 0x0000000619198210 */ /* 0x000fe40002ffe405 */
[----:B------:R-:W-:Y:S02]  /*3660*/  CS2R R4, SRZ ;  /* 0x0000000000047805 */ /* 0x000fe4000001ff00 */
[----:B------:R-:W-:Y:S01]  /*3670*/  CS2R R6, SRZ ;  /* 0x0000000000067805 */ /* 0x000fe2000001ff00 */
[----:B------:R-:W4:Y:S05]  /*3680*/  @!P0 LDG.E.128 R8, desc[UR40][R24.64] ;  /* 0x0000002818088981 */ /* 0x000f2a000c1e1d00 */
[----:B------:R-:W5:Y:S01]  /*3690*/  @!P0 LDG.E.128 R4, desc[UR40][R12.64] ;  /* 0x000000280c048981 */ /* 0x000f62000c1e1d00 */
[----:B------:R-:W-:-:S02]  /*36a0*/  ISETP.GE.AND P0, PT, R18, R27, PT ;  /* 0x0000001b1200720c */ /* 0x000fc40003f06270 */
[----:B--2---:R-:W-:-:S11]  /*36b0*/  LOP3.LUT R66, R66, 0xfffffffe, RZ, 0xc0, !PT ;  /* 0xfffffffe42427812 */ /* 0x004fd600078ec0ff */
[----:B------:R-:W-:-:S05]  /*36c0*/  @P0 LOP3.LUT R66, R66, 0x1, RZ, 0xfc, !PT ;  /* 0x0000000142420812 */ /* 0x000fca00078efcff */
[----:B------:R0:W-:Y:S01]  /*36d0*/  STL [R1], R66 ;  /* 0x0000004201007387 */ /* 0x0001e20000100800 */
[----:B---3--:R-:W-:Y:S01]  /*36e0*/  ISETP.NE.AND P0, PT, R64, 0x3, PT ;  /* 0x000000034000780c */ /* 0x008fe20003f05270 */
[----:B----4-:R-:W-:Y:S02]  /*36f0*/  IMAD.MOV.U32 R82, RZ, RZ, R8 ;  /* 0x000000ffff527224 */ /* 0x010fe400078e0008 */
[----:B------:R-:W-:Y:S02]  /*3700*/  IMAD.MOV.U32 R80, RZ, RZ, R10 ;  /* 0x000000ffff507224 */ /* 0x000fe400078e000a */
[----:B-----5:R-:W-:Y:S02]  /*3710*/  IMAD.MOV.U32 R81, RZ, RZ, R4 ;  /* 0x000000ffff517224 */ /* 0x020fe400078e0004 */
[----:B------:R-:W-:-:S06]  /*3720*/  IMAD.MOV.U32 R78, RZ, RZ, R6 ;  /* 0x000000ffff4e7224 */ /* 0x000fcc00078e0006 */
[----:B0-----:R-:W-:Y:S05]  /*3730*/  @!P0 BRA `(.L_x_11084) ;  /* 0x0000000000048947 */ /* 0x001fea0003800000 */
[----:B------:R-:W-:Y:S01]  /*3740*/  BPT.TRAP 0x1 ;  /* 0x000000040000795c */ /* 0x000fe20000300000 */
.L_x_11084:
[----:B------:R-:W-:Y:S01]  /*3750*/  IMAD R74, R17, 0x8, R16 ;  /* 0x00000008114a7824 */ /* 0x000fe200078e0210 */
[----:B------:R-:W-:Y:S01]  /*3760*/  SHF.L.U32 R75, R23, 0x1f, RZ ;  /* 0x0000001f174b7819 */ /* 0x000fe200000006ff */
[----:B------:R-:W0:Y:S01]  /*3770*/  LDC R77, c[0x0][0x2f4] ;  /* 0x0000bd00ff4d7b82 */ /* 0x000e220000000800 */
[----:B------:R-:W-:Y:S02]  /*3780*/  BSSY B1, `(.L_x_11085) ;  /* 0x0000003000017945 */ /* 0x000fe40003800000 */
[----:B------:R-:W1:Y:S02]  /*3790*/  SYNCS.PHASECHK.TRANS64.TRYWAIT P5, [R74+URZ+0x13290], R75 ;  /* 0x0132904b4a0075a7 */ /* 0x000e6400080a017f */
[----:B-1----:R-:W-:Y:S05]  /*37a0*/  @!P5 BRA `(.L_x_11086) ;  /* 0x00000118004cd947 */ /* 0x002fea0003800000 */
.L_x_11285:
[----:B------:R-:W-:Y:S05]  /*37b0*/  BSYNC B1 ;  /* 0x0000000000017941 */ /* 0x000fea0003800000 */
.L_x_11085:
[----:B0-----:R-:W-:Y:S01]  /*37c0*/  ISETP.GE.OR P5, PT, R18, R77, P1 ;  /* 0x0000004d1200720c */ /* 0x001fe20000fa6670 */
[----:B------:R-:W-:Y:S01]  /*37d0*/  ULDC.64 UR4, c[0x0][0x300] ;  /* 0x0000c00000047ab9 */ /* 0x000fe20000000a00 */
[----:B------:R-:W-:Y:S01]  /*37e0*/  SHF.R.S32.HI R12, RZ, 0x1f, R22 ;  /* 0x0000001fff0c7819 */ /* 0x000fe20000011416 */
[----:B------:R-:W-:Y:S02]  /*37f0*/  IMAD.MOV.U32 R64, RZ, RZ, R14 ;  /* 0x000000ffff407224 */ /* 0x000fe400078e000e */
[----:B------:R-:W-:Y:S02]  /*3800*/  IMAD.MOV.U32 R65, RZ, RZ, R67 ;  /* 0x000000ffff417224 */ /* 0x000fe400078e0043 */
[----:B------:R-:W-:Y:S02]  /*3810*/  IMAD R13, R12, UR4, RZ ;  /* 0x000000040c0d7c24 */ /* 0x000fe4000f8e02ff */
[----:B------:R-:W-:-:S04]  /*3820*/  IMAD.WIDE.U32 R64, R22, UR4, R64 ;  /* 0x0000000416407c25 */ /* 0x000fc8000f8e0040 */
[----:B------:R-:W-:Y:S01]  /*3830*/  IMAD R13, R22, UR5, R13 ;  /* 0x00000005160d7c24 */ /* 0x000fe2000f8e020d */
[----:B------:R-:W-:Y:S06]  /*3840*/  @P5 BRA `(.L_x_11077) ;  /* 0x0000001000305947 */ /* 0x000fec0003800000 */
[----:B------:R-:W2:Y:S04]  /*3850*/  LDL R27, [R1] ;  /* 0x00000000011b7983 */ /* 0x000ea80000100800 */
[----:B------:R-:W3:Y:S04]  /*3860*/  LDL R26, [R1+0x30] ;  /* 0x00003000011a7983 */ /* 0x000ee80000100800 */
[----:B------:R-:W4:Y:S04]  /*3870*/  LDL R25, [R1+0x34] ;  /* 0x0000340001197983 */ /* 0x000f280000100800 */
[----:B------:R-:W5:Y:S01]  /*3880*/  LDL R24, [R1+0x38] ;  /* 0x0000380001187983 */ /* 0x000f620000100800 */
[----:B------:R-:W-:Y:S01]  /*3890*/  IMAD.IADD R76, R13, 0x1, R65 ;  /* 0x000000010d4c7824 */ /* 0x000fe200078e0241 */
[----:B------:R-:W-:Y:S01]  /*38a0*/  IADD3 R67, P5, P6, R50, R64, R60 ;  /* 0x0000004032437210 */ /* 0x000fe20007ebe03c */
[----:B------:R-:W-:Y:S01]  /*38b0*/  IMAD.IADD R13, R77, 0x1, -R54 ;  /* 0x000000014d0d7824 */ /* 0x000fe200078e0a36 */
[----:B------:R-:W-:Y:S02]  /*38c0*/  BSSY B1, `(.L_x_11087) ;  /* 0x00000e8000017945 */ /* 0x000fe40003800000 */
[----:B------:R-:W-:-:S02]  /*38d0*/  IADD3.X R12, R3, R76, R69, P5, P6 ;  /* 0x0000004c030c7210 */ /* 0x000fc40002fec445 */
[----:B------:R-:W-:-:S05]  /*38e0*/  IADD3 R66, P5, R67, R62, RZ ;  /* 0x0000003e43427210 */ /* 0x000fca0007fbe0ff */
[----:B------:R-:W-:Y:S01]  /*38f0*/  IMAD.X R67, R12, 0x1, R63, P5 ;  /* 0x000000010c437824 */ /* 0x000fe200028e063f */
[C---:B--2---:R-:W-:Y:S02]  /*3900*/  LOP3.LUT P5, RZ, R27.reuse, 0x4, RZ, 0xc0, !PT ;  /* 0x000000041bff7812 */ /* 0x044fe400078ac0ff */
[----:B------:R-:W-:Y:S02]  /*3910*/  LOP3.LUT P6, RZ, R27, 0x1, RZ, 0xc0, !PT ;  /* 0x000000011bff7812 */ /* 0x000fe400078cc0ff */
[----:B------:R-:W-:-:S04]  /*3920*/  SEL R13, R54, R13, !P5 ;  /* 0x0000000d360d7207 */ /* 0x000fc80006800000 */
[----:B------:R-:W-:-:S04]  /*3930*/  SHF.R.S32.HI R12, RZ, 0x1f, R13 ;  /* 0x0000001fff0c7819 */ /* 0x000fc8000001140d */
[----:B------:R-:W-:Y:S01]  /*3940*/  LEA.HI R12, R12, R13, RZ, 0x5 ;  /* 0x0000000d0c0c7211 */ /* 0x000fe200078f28ff */
[----:B------:R-:W-:-:S03]  /*3950*/  IMAD R13, R17, 0x2800, R70 ;  /* 0x00002800110d7824 */ /* 0x000fc600078e0246 */
[----:B------:R-:W-:Y:S01]  /*3960*/  SHF.R.S32.HI R12, RZ, 0x5, R12 ;  /* 0x00000005ff0c7819 */ /* 0x000fe2000001140c */
[----:B------:R-:W-:-:S03]  /*3970*/  IMAD.IADD R13, R16, 0x1, R13 ;  /* 0x00000001100d7824 */ /* 0x000fc600078e020d */
[----:B------:R-:W-:-:S05]  /*3980*/  LEA.HI.SX32 R12, R21, R12, 0x1c ;  /* 0x0000000c150c7211 */ /* 0x000fca00078fe2ff */
[----:B------:R-:W-:-:S05]  /*3990*/  IMAD.SHL.U32 R79, R12, 0x10, RZ ;  /* 0x000000100c4f7824 */ /* 0x000fca00078e00ff */
[----:B---3--:R-:W-:-:S04]  /*39a0*/  LOP3.LUT R12, R26, 0x30, R79, 0xf8, !PT ;  /* 0x000000301a0c7812 */ /* 0x008fc800078ef84f */
[----:B----4-:R-:W-:-:S05]  /*39b0*/  LOP3.LUT R12, R12, R25, RZ, 0x3c, !PT ;  /* 0x000000190c0c7212 */ /* 0x010fca00078e3cff */
[----:B-----5:R-:W-:-:S04]  /*39c0*/  IMAD.IADD R12, R24, 0x1, R12 ;  /* 0x00000001180c7824 */ /* 0x020fc800078e020c */
[----:B------:R-:W-:-:S05]  /*39d0*/  IMAD R15, R17, 0x2800, R12 ;  /* 0x00002800110f7824 */ /* 0x000fca00078e020c */
[----:B------:R-:W-:Y:S02]  /*39e0*/  IADD3 R24, R16, R15, RZ ;  /* 0x0000000f10187210 */ /* 0x000fe40007ffe0ff */
[----:B------:R-:W0:Y:S04]  /*39f0*/  LDS.128 R12, [R13+0xe000] ;  /* 0x00e000000d0c7984 */ /* 0x000e280000000c00 */
        /* <DEDUP_REMOVED lines=11> */
[--C-:B------:R-:W-:Y:S01]  /*3ab0*/  SHF.R.U32.HI R88, RZ, 0x8, R7.reuse ;  /* 0x00000008ff587819 */ /* 0x100fe20000011607 */
[----:B------:R-:W-:Y:S01]  /*3ac0*/  IMAD.SHL.U32 R83, R83, 0x100, RZ ;  /* 0x0000010053537824 */ /* 0x000fe200078e00ff */
[----:B------:R-:W-:Y:S02]  /*3ad0*/  PRMT R4, R91, 0x654, R4 ;  /* 0x000006545b047816 */ /* 0x000fe40000000004 */
[----:B------:R-:W-:Y:S02]  /*3ae0*/  SHF.R.U32.HI R89, RZ, 0x18, R7 ;  /* 0x00000018ff597819 */ /* 0x000fe40000011607 */
[----:B------:R-:W-:-:S02]  /*3af0*/  LOP3.LUT R6, R7, 0xff, RZ, 0xc0, !PT ;  /* 0x000000ff07067812 */ /* 0x000fc400078ec0ff */
[----:B------:R-:W-:Y:S02]  /*3b00*/  SHF.R.U32.HI R86, RZ, 0x10, R7 ;  /* 0x00000010ff567819 */ /* 0x000fe40000011607 */
[--C-:B------:R-:W-:Y:S02]  /*3b10*/  SHF.R.U32.HI R85, RZ, 0x8, R11.reuse ;  /* 0x00000008ff557819 */ /* 0x100fe4000001160b */
[----:B------:R-:W-:Y:S02]  /*3b20*/  LOP3.LUT R84, R11, 0xff0000ff, RZ, 0xc0, !PT ;  /* 0xff0000ff0b547812 */ /* 0x000fe400078ec0ff */
[----:B------:R-:W-:Y:S01]  /*3b30*/  SHF.R.U32.HI R7, RZ, 0x10, R11 ;  /* 0x00000010ff077819 */ /* 0x000fe2000001160b */
[----:B------:R-:W-:Y:S01]  /*3b40*/  IMAD.SHL.U32 R11, R88, 0x100, RZ ;  /* 0x00000100580b7824 */ /* 0x000fe200078e00ff */
[----:B------:R-:W-:Y:S01]  /*3b50*/  LOP3.LUT R4, R4, 0xff00, R9, 0xf8, !PT ;  /* 0x0000ff0004047812 */ /* 0x000fe200078ef809 */
[----:B------:R-:W-:Y:S01]  /*3b60*/  IMAD.U32 R9, R90, 0x10000, RZ ;  /* 0x000100005a097824 */ /* 0x000fe200078e00ff */
[----:B------:R-:W-:Y:S01]  /*3b70*/  PRMT R6, R89, 0x654, R6 ;  /* 0x0000065459067816 */ /* 0x000fe20000000006 */
[----:B------:R-:W-:Y:S01]  /*3b80*/  IMAD.SHL.U32 R85, R85, 0x100, RZ ;  /* 0x0000010055557824 */ /* 0x000fe200078e00ff */
[----:B------:R-:W-:Y:S01]  /*3b90*/  PRMT R10, R87, 0x654, R8 ;  /* 0x00000654570a7816 */ /* 0x000fe20000000008 */
[----:B------:R-:W-:Y:S01]  /*3ba0*/  IMAD.U32 R88, R5, 0x10000, RZ ;  /* 0x0001000005587824 */ /* 0x000fe200078e00ff */
[----:B------:R-:W-:Y:S01]  /*3bb0*/  LOP3.LUT R8, R6, 0xff00, R11, 0xf8, !PT ;  /* 0x0000ff0006087812 */ /* 0x000fe200078ef80b */
[----:B------:R-:W-:Y:S01]  /*3bc0*/  IMAD.U32 R90, R7, 0x10000, RZ ;  /* 0x00010000075a7824 */ /* 0x000fe200078e00ff */
[----:B------:R-:W-:Y:S01]  /*3bd0*/  LOP3.LUT R6, R4, 0xff0000, R9, 0xf8, !PT ;  /* 0x00ff000004067812 */ /* 0x000fe200078ef809 */
[----:B------:R-:W-:Y:S01]  /*3be0*/  IMAD.U32 R9, R86, 0x10000, RZ ;  /* 0x0001000056097824 */ /* 0x000fe200078e00ff */
[----:B------:R-:W-:-:S02]  /*3bf0*/  LOP3.LUT R87, R10, 0xff00, R83, 0xf8, !PT ;  /* 0x0000ff000a577812 */ /* 0x000fc400078ef853 */
[----:B------:R-:W-:Y:S02]  /*3c00*/  F2FP.F16.E4M3.UNPACK_B R86, R82.H1 ;  /* 0x00000052ff56723e */ /* 0x000fe400030006ff */
[----:B--2---:R-:W-:Y:S02]  /*3c10*/  F2FP.F16.E4M3.UNPACK_B R11, R24.H1 ;  /* 0x00000018ff0b723e */ /* 0x004fe400030006ff */
[----:B0-----:R-:W-:Y:S02]  /*3c20*/  F2FP.F16.E4M3.UNPACK_B R10, R12.H1 ;  /* 0x0000000cff0a723e */ /* 0x001fe400030006ff */
[----:B------:R-:W-:Y:S01]  /*3c30*/  LOP3.LUT R89, R84, 0xff00, R85, 0xf8, !PT ;  /* 0x0000ff0054597812 */ /* 0x000fe200078ef855 */
[----:B------:R-:W-:Y:S01]  /*3c40*/  HADD2.F32 R85, -RZ, R86.H0_H0 ;  /* 0x20000056ff557230 */ /* 0x000fe20000004100 */
        /* <DEDUP_REMOVED lines=20> */
[C---:B------:R-:W-:Y:S01]  /*3d90*/  FMUL.FTZ R88, R10.reuse, R88 ;  /* 0x000000580a587220 */ /* 0x040fe20000410000 */
[----:B------:R-:W-:Y:S01]  /*3da0*/  FFMA.FTZ R11, R10, R85, -R11 ;  /* 0x000000550a0b7223 */ /* 0x000fe2000001080b */
[----:B------:R-:W-:Y:S01]  /*3db0*/  HADD2.F32 R82, -RZ, R24.H0_H0 ;  /* 0x20000018ff527230 */ /* 0x000fe20000004100 */
[----:B------:R-:W-:Y:S01]  /*3dc0*/  LOP3.LUT R5, R89, 0xff0000, R90, 0xf8, !PT ;  /* 0x00ff000059057812 */ /* 0x000fe200078ef85a */
[----:B------:R-:W-:-:S02]  /*3dd0*/  HADD2.F32 R12, -RZ, R81.H0_H0 ;  /* 0x20000051ff0c7230 */ /* 0x000fc40000004100 */
[----:B------:R-:W-:Y:S01]  /*3de0*/  FFMA.FTZ R10, R83, R85, R88 ;  /* 0x00000055530a7223 */ /* 0x000fe20000010058 */
        /* <DEDUP_REMOVED lines=21> */
[--C-:B------:R-:W-:Y:S02]  /*3f40*/  HADD2.F32 R84, -RZ, R82.reuse.H0_H0 ;  /* 0x20000052ff547230 */ /* 0x100fe40000004100 */
[----:B------:R-:W-:Y:S01]  /*3f50*/  FMUL.FTZ R93, R86, R91 ;  /* 0x0000005b565d7220 */ /* 0x000fe20000410000 */
[----:B------:R-:W-:Y:S01]  /*3f60*/  HADD2.F32 R90, -RZ, R87.H1_H1 ;  /* 0x30000057ff5a7230 */ /* 0x000fe20000004100 */
[----:B------:R-:W-:Y:S01]  /*3f70*/  F2FP.SATFINITE.E4M3.F32.PACK_AB_MERGE_C R9, R10, R9, RZ ;  /* 0x000000090a09723e */ /* 0x000fe200048070ff */
[----:B------:R-:W-:Y:S02]  /*3f80*/  HADD2.F32 R87, -RZ, R85.H1_H1 ;  /* 0x30000055ff577230 */ /* 0x000fe40000004100 */
[----:B------:R-:W-:Y:S01]  /*3f90*/  FMUL.FTZ R91, R84, R91 ;  /* 0x0000005b545b7220 */ /* 0x000fe20000410000 */
[----:B------:R-:W-:-:S02]  /*3fa0*/  HADD2.F32 R85, -RZ, R82.H1_H1 ;  /* 0x30000052ff557230 */ /* 0x000fc40000004100 */
[-C--:B------:R-:W-:Y:S01]  /*3fb0*/  FFMA.FTZ R82, R84, R89.reuse, -R93 ;  /* 0x0000005954527223 */ /* 0x080fe2000001085d */
[----:B------:R-:W-:Y:S01]  /*3fc0*/  F2FP.F16.E4M3.UNPACK_B R84, R80 ;  /* 0x00000050ff54723e */ /* 0x000fe200020006ff */
[----:B------:R-:W-:Y:S01]  /*3fd0*/  FFMA.FTZ R86, R86, R89, R91 ;  /* 0x0000005956567223 */ /* 0x000fe2000001005b */
[----:B------:R-:W-:Y:S01]  /*3fe0*/  F2FP.F16.E4M3.UNPACK_B R80, R26 ;  /* 0x0000001aff50723e */ /* 0x000fe200020006ff */
[----:B------:R-:W-:Y:S02]  /*3ff0*/  HADD2.F32 R88, -RZ, R88.H1_H1 ;  /* 0x30000058ff587230 */ /* 0x000fe40000004100 */
[-C--:B------:R-:W-:Y:S01]  /*4000*/  FMUL.FTZ R92, R87, R90.reuse ;  /* 0x0000005a575c7220 */ /* 0x080fe20000410000 */
[--C-:B------:R-:W-:Y:S02]  /*4010*/  HADD2.F32 R89, -RZ, R84.reuse.H0_H0 ;  /* 0x20000054ff597230 */ /* 0x100fe40000004100 */
[----:B------:R-:W-:Y:S01]  /*4020*/  FMUL.FTZ R90, R85, R90 ;  /* 0x0000005a555a7220 */ /* 0x000fe20000410000 */
[----:B------:R-:W-:Y:S01]  /*4030*/  HADD2.F32 R91, -RZ, R84.H1_H1 ;  /* 0x30000054ff5b7230 */ /* 0x000fe20000004100 */
[----:B------:R-:W-:Y:S01]  /*4040*/  F2FP.F16.E4M3.UNPACK_B R84, R78 ;  /* 0x0000004eff54723e */ /* 0x000fe200020006ff */
[----:B------:R-:W-:-:S02]  /*4050*/  HADD2.F32 R78, -RZ, R80.H0_H0 ;  /* 0x20000050ff4e7230 */ /* 0x000fc40000004100 */
[-C--:B------:R-:W-:Y:S01]  /*4060*/  FFMA.FTZ R97, R85, R88.reuse, -R92 ;  /* 0x0000005855617223 */ /* 0x080fe2000001085c */
[----:B------:R-:W-:Y:S02]  /*4070*/  HADD2.F32 R26, -RZ, R14.H0_H0 ;  /* 0x2000000eff1a7230 */ /* 0x000fe40000004100 */
[----:B------:R-:W-:Y:S01]  /*4080*/  FFMA.FTZ R99, R87, R88, R90 ;  /* 0x0000005857637223 */ /* 0x000fe2000001005a */
        /* <DEDUP_REMOVED lines=8> */
[----:B------:R-:W-:Y:S01]  /*4110*/  FMUL.FTZ R91, R14, R91 ;  /* 0x0000005b0e5b7220 */ /* 0x000fe20000410000 */
[----:B------:R-:W-:Y:S01]  /*4120*/  F2FP.F16.E4M3.UNPACK_B R10, R25 ;  /* 0x00000019ff0a723e */ /* 0x000fe200020006ff */
[----:B------:R-:W-:Y:S01]  /*4130*/  FFMA.FTZ R93, R26, R85, -R93 ;  /* 0x000000551a5d7223 */ /* 0x000fe2000001085d */
[----:B------:R-:W-:Y:S01]  /*4140*/  F2FP.F16.E4M3.UNPACK_B R11, R7 ;  /* 0x00000007ff0b723e */ /* 0x000fe200020006ff */
[----:B------:R-:W-:Y:S01]  /*4150*/  FFMA.FTZ R26, R78, R85, R89 ;  /* 0x000000554e1a7223 */ /* 0x000fe20000010059 */
[----:B------:R-:W-:Y:S01]  /*4160*/  F2FP.SATFINITE.E4M3.F32.PACK_AB_MERGE_C R24, R83, R24, R9 ;  /* 0x000000185318723e */ /* 0x000fe20004807009 */
[----:B------:R-:W-:Y:S01]  /*4170*/  FFMA.FTZ R91, R80, R87, R91 ;  /* 0x00000057505b7223 */ /* 0x000fe2000001005b */
[----:B------:R-:W-:Y:S01]  /*4180*/  F2FP.F16.E4M3.UNPACK_B R9, R13 ;  /* 0x0000000dff09723e */ /* 0x000fe200020006ff */
[----:B------:R-:W-:Y:S01]  /*4190*/  FFMA.FTZ R14, R14, R87, -R95 ;  /* 0x000000570e0e7223 */ /* 0x000fe2000001085f */
[----:B------:R-:W-:Y:S01]  /*41a0*/  F2FP.SATFINITE.E4M3.F32.PACK_AB_MERGE_C R12, R81, R12, R8 ;  /* 0x0000000c510c723e */ /* 0x000fe20004807008 */
[----:B------:R-:W-:Y:S01]  /*41b0*/  HADD2.F32 R78, -RZ, R10.H0_H0 ;  /* 0x2000000aff4e7230 */ /* 0x000fe20000004100 */
[----:B------:R-:W-:Y:S01]  /*41c0*/  F2FP.F16.E4M3.UNPACK_B R80, R6 ;  /* 0x00000006ff50723e */ /* 0x000fe200020006ff */
[----:B------:R-:W-:Y:S01]  /*41d0*/  HADD2.F32 R83, -RZ, R11.H0_H0 ;  /* 0x2000000bff537230 */ /* 0x000fe20000004100 */
[----:B------:R-:W-:Y:S01]  /*41e0*/  F2FP.SATFINITE.E4M3.F32.PACK_AB_MERGE_C R82, R97, R82, RZ ;  /* 0x000000526152723e */ /* 0x000fe200048070ff */
[----:B------:R-:W-:Y:S01]  /*41f0*/  HADD2.F32 R8, -RZ, R9.H0_H0 ;  /* 0x20000009ff087230 */ /* 0x000fe20000004100 */
[----:B------:R-:W-:Y:S01]  /*4200*/  F2FP.F16.E4M3.UNPACK_B R25, R25.H1 ;  /* 0x00000019ff19723e */ /* 0x000fe200030006ff */
        /* <DEDUP_REMOVED lines=21> */
[-C--:B------:R-:W-:Y:S01]  /*4360*/  F2FP.F16.E4M3.UNPACK_B R88, R5.reuse.H1 ;  /* 0x00000005ff58723e */ /* 0x080fe200030006ff */
[----:B------:R-:W-:Y:S02]  /*4370*/  HADD2.F32 R80, -RZ, R25.H1_H1 ;  /* 0x30000019ff507230 */ /* 0x000fe40000004100 */
[-C--:B------:R-:W-:Y:S01]  /*4380*/  FMUL.FTZ R84, R78, R82.reuse ;  /* 0x000000524e547220 */ /* 0x080fe20000410000 */
[--C-:B------:R-:W-:Y:S02]  /*4390*/  HADD2.F32 R25, -RZ, R6.reuse.H0_H0 ;  /* 0x20000006ff197230 */ /* 0x100fe40000004100 */
[----:B------:R-:W-:Y:S01]  /*43a0*/  FMUL.FTZ R83, R7, R82 ;  /* 0x0000005207537220 */ /* 0x000fe20000410000 */
[----:B------:R-:W-:Y:S01]  /*43b0*/  HADD2.F32 R13, -RZ, R13.H1_H1 ;  /* 0x3000000dff0d7230 */ /* 0x000fe20000004100 */
[----:B------:R-:W-:Y:S01]  /*43c0*/  F2FP.SATFINITE.E4M3.F32.PACK_AB_MERGE_C R26, R91, R26, R86 ;  /* 0x0000001a5b1a723e */ /* 0x000fe20004807056 */
[----:B------:R-:W-:Y:S01]  /*43d0*/  HADD2.F32 R81, -RZ, R81.H1_H1 ;  /* 0x30000051ff517230 */ /* 0x000fe20000004100 */
[----:B------:R-:W-:Y:S01]  /*43e0*/  F2FP.F16.E4M3.UNPACK_B R87, R5 ;  /* 0x00000005ff57723e */ /* 0x000fe200020006ff */
[----:B------:R-:W-:-:S02]  /*43f0*/  HADD2.F32 R82, -RZ, R6.H1_H1 ;  /* 0x30000006ff527230 */ /* 0x000fc40000004100 */
[-C--:B------:R-:W-:Y:S01]  /*4400*/  FFMA.FTZ R6, R7, R25.reuse, -R84 ;  /* 0x0000001907067223 */ /* 0x080fe20000010854 */
[----:B------:R-:W-:Y:S01]  /*4410*/  FFMA.FTZ R7, R78, R25, R83 ;  /* 0x000000194e077223 */ /* 0x000fe20000010053 */
[CC--:B------:R-:W-:Y:S01]  /*4420*/  FMUL.FTZ R86, R80.reuse, R81.reuse ;  /* 0x0000005150567220 */ /* 0x0c0fe20000410000 */
[C---:B------:R-:W-:Y:S01]  /*4430*/  FMUL.FTZ R83, R13.reuse, R81 ;  /* 0x000000510d537220 */ /* 0x040fe20000410000 */
[----:B------:R-:W-:Y:S01]  /*4440*/  F2FP.F16.E4M3.UNPACK_B R25, R15 ;  /* 0x0000000fff19723e */ /* 0x000fe200020006ff */
[--C-:B------:R-:W-:Y:S02]  /*4450*/  HADD2.F32 R89, -RZ, R88.reuse.H0_H0 ;  /* 0x20000058ff597230 */ /* 0x100fe40000004100 */
[-C--:B------:R-:W-:Y:S01]  /*4460*/  FFMA.FTZ R13, R13, R82.reuse, -R86 ;  /* 0x000000520d0d7223 */ /* 0x080fe20000010856 */
[----:B------:R-:W-:Y:S01]  /*4470*/  FFMA.FTZ R78, R80, R82, R83 ;  /* 0x00000052504e7223 */ /* 0x000fe20000010053 */
[----:B------:R-:W-:Y:S01]  /*4480*/  F2FP.F16.E4M3.UNPACK_B R82, R27.H1 ;  /* 0x0000001bff52723e */ /* 0x000fe200030006ff */
[----:B------:R-:W-:Y:S01]  /*4490*/  HADD2.F32 R90, -RZ, R87.H0_H0 ;  /* 0x20000057ff5a7230 */ /* 0x000fe20000004100 */
[----:B------:R-:W-:Y:S01]  /*44a0*/  F2FP.F16.E4M3.UNPACK_B R15, R15.H1 ;  /* 0x0000000fff0f723e */ /* 0x000fe200030006ff */
[----:B------:R-:W-:Y:S01]  /*44b0*/  HADD2.F32 R88, -RZ, R88.H1_H1 ;  /* 0x30000058ff587230 */ /* 0x000fe20000004100 */
[----:B------:R-:W-:Y:S01]  /*44c0*/  F2FP.F16.E4M3.UNPACK_B R81, R27 ;  /* 0x0000001bff51723e */ /* 0x000fe200020006ff */
        /* <DEDUP_REMOVED lines=10> */
[C---:B------:R-:W-:Y:S01]  /*4570*/  FMUL.FTZ R89, R80.reuse, R89 ;  /* 0x0000005950597220 */ /* 0x040fe20000410000 */
[----:B------:R-:W-:Y:S02]  /*4580*/  HADD2.F32 R82, -RZ, R82.H1_H1 ;  /* 0x30000052ff527230 */ /* 0x000fe40000004100 */
[-C--:B------:R-:W-:Y:S01]  /*4590*/  FMUL.FTZ R92, R83, R90.reuse ;  /* 0x0000005a535c7220 */ /* 0x080fe20000410000 */
[----:B------:R-:W-:Y:S02]  /*45a0*/  HADD2.F32 R15, -RZ, R15.H1_H1 ;  /* 0x3000000fff0f7230 */ /* 0x000fe40000004100 */
[-C--:B------:R-:W-:Y:S01]  /*45b0*/  FFMA.FTZ R91, R80, R85.reuse, -R91 ;  /* 0x00000055505b7223 */ /* 0x080fe2000001085b */
[----:B------:R-:W-:Y:S02]  /*45c0*/  HADD2.F32 R86, -RZ, R5.H0_H0 ;  /* 0x20000005ff567230 */ /* 0x000fe40000004100 */
[----:B------:R-:W-:Y:S01]  /*45d0*/  FMUL.FTZ R90, R27, R90 ;  /* 0x0000005a1b5a7220 */ /* 0x000fe20000410000 */
[----:B------:R-:W-:Y:S01]  /*45e0*/  FFMA.FTZ R89, R4, R85, R89 ;  /* 0x0000005504597223 */ /* 0x000fe20000010059 */
[----:B------:R-:W-:-:S02]  /*45f0*/  HADD2.F32 R81, -RZ, R81.H1_H1 ;  /* 0x30000051ff517230 */ /* 0x000fc40000004100 */
[----:B------:R-:W-:Y:S01]  /*4600*/  FMUL.FTZ R94, R82, R88 ;  /* 0x00000058525e7220 */ /* 0x000fe20000410000 */
[----:B------:R-:W-:Y:S02]  /*4610*/  HADD2.F32 R80, -RZ, R87.H1_H1 ;  /* 0x30000057ff507230 */ /* 0x000fe40000004100 */
[-C--:B------:R-:W-:Y:S01]  /*4620*/  FFMA.FTZ R92, R27, R86.reuse, -R92 ;  /* 0x000000561b5c7223 */ /* 0x080fe2000001085c */
[----:B------:R-:W-:Y:S02]  /*4630*/  HADD2.F32 R84, -RZ, R84.H1_H1 ;  /* 0x30000054ff547230 */ /* 0x000fe40000004100 */
[----:B------:R-:W-:Y:S01]  /*4640*/  FFMA.FTZ R90, R83, R86, R90 ;  /* 0x00000056535a7223 */ /* 0x000fe2000001005a */
[----:B------:R-:W-:Y:S02]  /*4650*/  HADD2.F32 R25, -RZ, R25.H1_H1 ;  /* 0x30000019ff197230 */ /* 0x000fe40000004100 */
[----:B------:R-:W-:Y:S01]  /*4660*/  FMUL.FTZ R86, R81, R80 ;  /* 0x0000005051567220 */ /* 0x000fe20000410000 */
[----:B------:R-:W-:-:S02]  /*4670*/  HADD2.F32 R4, -RZ, R5.H1_H1 ;  /* 0x30000005ff047230 */ /* 0x000fc40000004100 */
[C---:B------:R-:W-:Y:S01]  /*4680*/  FMUL.FTZ R5, R15.reuse, R88 ;  /* 0x000000580f057220 */ /* 0x040fe20000410000 */
[----:B------:R-:W-:Y:S01]  /*4690*/  FFMA.FTZ R94, R15, R84, -R94 ;  /* 0x000000540f5e7223 */ /* 0x000fe2000001085e */
[----:B------:R-:W-:Y:S01]  /*46a0*/  FMUL.FTZ R80, R25, R80 ;  /* 0x0000005019507220 */ /* 0x000fe20000410000 */
[----:B------:R-:W-:Y:S01]  /*46b0*/  F2FP.SATFINITE.E4M3.F32.PACK_AB_MERGE_C R13, R11, R8, R6 ;  /* 0x000000080b0d723e */ /* 0x000fe20004807006 */
[----:B------:R-:W-:Y:S01]  /*46c0*/  FFMA.FTZ R82, R82, R84, R5 ;  /* 0x0000005452527223 */ /* 0x000fe20000010005 */
[-C--:B------:R-:W-:Y:S01]  /*46d0*/  FFMA.FTZ R25, R25, R4.reuse, -R86 ;  /* 0x0000000419197223 */ /* 0x080fe20000010856 */
[----:B------:R-:W-:Y:S01]  /*46e0*/  FFMA.FTZ R81, R81, R4, R80 ;  /* 0x0000000451517223 */ /* 0x000fe20000010050 */
[----:B------:R-:W-:Y:S02]  /*46f0*/  F2FP.SATFINITE.E4M3.F32.PACK_AB_MERGE_C R91, R94, R91, RZ ;  /* 0x0000005b5e5b723e */ /* 0x000fe400048070ff */
[----:B------:R-:W-:Y:S02]  /*4700*/  F2FP.SATFINITE.E4M3.F32.PACK_AB_MERGE_C R82, R82, R89, RZ ;  /* 0x000000595252723e */ /* 0x000fe400048070ff */
[----:B------:R-:W-:-:S02]  /*4710*/  F2FP.SATFINITE.E4M3.F32.PACK_AB_MERGE_C R15, R25, R92, R91 ;  /* 0x0000005c190f723e */ /* 0x000fc4000480705b */
[----:B------:R-:W-:Y:S02]  /*4720*/  F2FP.SATFINITE.E4M3.F32.PACK_AB_MERGE_C R25, R10, R9, R7 ;  /* 0x000000090a19723e */ /* 0x000fe40004807007 */
[----:B------:R-:W-:-:S07]  /*4730*/  F2FP.SATFINITE.E4M3.F32.PACK_AB_MERGE_C R27, R81, R90, R82 ;  /* 0x0000005a511b723e */ /* 0x000fce0004807052 */
.L_x_11088:
[----:B------:R-:W-:Y:S05]  /*4740*/  BSYNC B1 ;  /* 0x0000000000017941 */ /* 0x000fea0003800000 */
.L_x_11087:
[----:B0-----:R3:W-:Y:S01]  /*4750*/  STG.E.128 desc[UR40][R66.64], R12 ;  /* 0x0000000c42007986 */ /* 0x0017e2000c101d28 */
[----:B------:R-:W-:-:S13]  /*4760*/  ISETP.GE.AND P5, PT, R79, R77, PT ;  /* 0x0000004d4f00720c */ /* 0x000fda0003fa6270 */
[----:B------:R-:W-:Y:S05]  /*4770*/  @P5 BRA `(.L_x_11077) ;  /* 0x0000000000645947 */ /* 0x000fea0003800000 */
[--C-:B------:R-:W-:Y:S02]  /*4780*/  SHF.R.S32.HI R4, RZ, 0x1f, R79.reuse ;  /* 0x0000001fff047819 */ /* 0x100fe4000001144f */
[----:B------:R-:W-:-:S04]  /*4790*/  IADD3 R65, P5, P6, R50, R64, R79 ;  /* 0x0000004032417210 */ /* 0x000fc80007ebe04f */
[----:B------:R-:W-:Y:S02]  /*47a0*/  IADD3.X R4, R3, R76, R4, P5, P6 ;  /* 0x0000004c03047210 */ /* 0x000fe40002fec404 */
[----:B------:R-:W-:-:S05]  /*47b0*/  IADD3 R62, P5, R65, R62, RZ ;  /* 0x0000003e413e7210 */ /* 0x000fca0007fbe0ff */
[----:B------:R-:W-:-:S05]  /*47c0*/  IMAD.X R63, R4, 0x1, R63, P5 ;  /* 0x00000001043f7824 */ /* 0x000fca00028e063f */
[----:B--2---:R4:W-:Y:S01]  /*47d0*/  STG.E.128 desc[UR40][R62.64], R24 ;  /* 0x000000183e007986 */ /* 0x0049e2000c101d28 */
[----:B------:R-:W-:Y:S05]  /*47e0*/  BRA `(.L_x_11077) ;  /* 0x0000000000487947 */ /* 0x000fea0003800000 */
.L_x_11070:
[----:B0-----:R-:W2:Y:S02]  /*47f0*/  LDL R4, [R1+0x8] ;  /* 0x0000080001047983 */ /* 0x001ea40000100800 */
[----:B--2---:R-:W-:-:S13]  /*4800*/  ISETP.NE.AND P0, PT, R4, 0x3, PT ;  /* 0x000000030400780c */ /* 0x004fda0003f05270 */
[----:B------:R-:W-:Y:S05]  /*4810*/  @!P0 BRA `(.L_x_11089) ;  /* 0x0000000000048947 */ /* 0x000fea0003800000 */
[----:B------:R-:W-:Y:S01]  /*4820*/  BPT.TRAP 0x1 ;  /* 0x000000040000795c */ /* 0x000fe20000300000 */
.L_x_11089:
[----:B------:R-:W-:Y:S01]  /*4830*/  IMAD R74, R17, 0x8, R16 ;  /* 0x00000008114a7824 */ /* 0x000fe200078e0210 */
[----:B------:R-:W-:Y:S01]  /*4840*/  SHF.L.U32 R75, R23, 0x1f, RZ ;  /* 0x0000001f174b7819 */ /* 0x000fe200000006ff */
[----:B------:R-:W-:Y:S01]  /*4850*/  IMAD R4, R2, -0xa0, R31 ;  /* 0xffffff6002047824 */ /* 0x000fe200078e021f */
[----:B------:R-:W-:Y:S02]  /*4860*/  BSSY B1, `(.L_x_11090) ;  /* 0x0000004000017945 */ /* 0x000fe40003800000 */
[----:B------:R-:W0:Y:S02]  /*4870*/  SYNCS.PHASECHK.TRANS64.TRYWAIT P1, [R74+URZ+0x13290], R75 ;  /* 0x0132904b4a0075a7 */ /* 0x000e24000802017f */
[----:B------:R-:W-:Y:S01]  /*4880*/  VIMNMX R5, R4, 0xa0, PT ;  /* 0x000000a004057848 */ /* 0x000fe20003fe0100 */
[----:B0-----:R-:W-:Y:S06]  /*4890*/  @!P1 BRA `(.L_x_11091) ;  /* 0x0000010800249947 */ /* 0x001fec0003800000 */
.L_x_11286:
[----:B------:R-:W-:Y:S05]  /*48a0*/  BSYNC B1 ;  /* 0x0000000000017941 */ /* 0x000fea0003800000 */
.L_x_11090:
[----:B------:R-:W-:-:S13]  /*48b0*/  ISETP.GE.AND P1, PT, R22, R5, PT ;  /* 0x000000051600720c */ /* 0x000fda0003f26270 */
[----:B------:R-:W-:Y:S05]  /*48c0*/  @P1 BRA `(.L_x_11077) ;  /* 0x0000000000101947 */ /* 0x000fea0003800000 */
[----:B------:R-:W1:Y:S04]  /*48d0*/  @!P3 LDS.128 R4, [R73+0xe000] ;  /* 0x00e000004904b984 */ /* 0x000e680000000c00 */
[----:B------:R-:W2:Y:S04]  /*48e0*/  @!P2 LDS.128 R8, [R72+0xe000] ;  /* 0x00e000004808a984 */ /* 0x000ea80000000c00 */
[----:B-1----:R1:W-:Y:S04]  /*48f0*/  @!P3 STG.E.128 desc[UR40][R12.64], R4 ;  /* 0x000000040c00b986 */ /* 0x0023e8000c101d28 */
[----:B--2---:R1:W-:Y:S02]  /*4900*/  @!P2 STG.E.128 desc[UR40][R12.64+0x20], R8 ;  /* 0x000020080c00a986 */ /* 0x0043e4000c101d28 */
.L_x_11077:
[----:B------:R-:W-:Y:S05]  /*4910*/  BSYNC B0 ;  /* 0x0000000000007941 */ /* 0x000fea0003800000 */
.L_x_11069:
[----:B-1----:R-:W1:Y:S01]  /*4920*/  S2R R4, SR_TID.X ;  /* 0x0000000000047919 */ /* 0x002e620000002100 */
[----:B------:R-:W-:Y:S01]  /*4930*/  @!PT LDS RZ, [RZ] ;  /* 0x00000000fffff984 */ /* 0x000fe20000000800 */
[----:B------:R-:W-:Y:S01]  /*4940*/  @!PT LDS RZ, [RZ] ;  /* 0x00000000fffff984 */ /* 0x000fe20000000800 */
[----:B------:R-:W-:Y:S01]  /*4950*/  @!PT LDS RZ, [RZ] ;  /* 0x00000000fffff984 */ /* 0x000fe20000000800 */
[----:B------:R-:W-:Y:S01]  /*4960*/  @!PT LDS RZ, [RZ] ;  /* 0x00000000fffff984 */ /* 0x000fe20000000800 */
[----:B------:R5:W-:Y:S06]  /*4970*/  MEMBAR.ALL.CTA ;  /* 0x0000000000007992 */ /* 0x000bec0000008000 */
[----:B-----5:R-:W5:Y:S01]  /*4980*/  FENCE.VIEW.ASYNC.S ;  /* 0x00000000000073c6 */ /* 0x020f620000000000 */
[----:B------:R-:W-:Y:S05]  /*4990*/  WARPSYNC.ALL ;  /* 0x0000000000007948 */ /* 0x000fea0003800000 */
[----:B------:R-:W-:Y:S01]  /*49a0*/  BSSY B0, `(.L_x_11092) ;  /* 0x0000009000007945 */ /* 0x000fe20003800000 */
[----:B-1----:R-:W-:Y:S01]  /*49b0*/  LOP3.LUT R4, R4, 0x7f, RZ, 0xc0, !PT ;  /* 0x0000007f04047812 */ /* 0x002fe200078ec0ff */
[----:B-----5:R1:W-:Y:S03]  /*49c0*/  BAR.SYNC.DEFER_BLOCKING R33, 0x80 ;  /* 0x000200210000751d */ /* 0x0203e60000010000 */
[----:B------:R-:W-:-:S13]  /*49d0*/  ISETP.NE.AND P5, PT, R4, RZ, PT ;  /* 0x000000ff0400720c */ /* 0x000fda0003fa5270 */
[----:B------:R-:W-:-:S05]  /*49e0*/  @!P5 VIADD R4, R74, 0x132a0 ;  /* 0x000132a04a04d836 */ /* 0x000fca0000000000 */
[----:B------:R-:W-:-:S04]  /*49f0*/  @!P5 PRMT R4, RZ, 0x654, R4 ;  /* 0x00000654ff04d816 */ /* 0x000fc80000000004 */
[----:B------:R1:W-:Y:S01]  /*4a00*/  @!P5 SYNCS.ARRIVE.TRANS64.RED.A1T0 RZ, [R4+URZ], RZ ;  /* 0x000000ff04ffd9a7 */ /* 0x0003e2000810043f */
[----:B------:R-:W-:Y:S05]  /*4a10*/  @!P0 BRA `(.L_x_11093) ;  /* 0x0000000000048947 */ /* 0x000fea0003800000 */
[----:B------:R-:W-:Y:S01]  /*4a20*/  BPT.TRAP 0x1 ;  /* 0x000000040000795c */ /* 0x000fe20000300000 */
.L_x_11093:
[----:B------:R-:W-:Y:S05]  /*4a30*/  BSYNC B0 ;  /* 0x0000000000007941 */ /* 0x000fea0003800000 */
.L_x_11092:
[----:B------:R-:W5:Y:S01]  /*4a40*/  SYNCS.PHASECHK.TRANS64.TRYWAIT P0, [R74+URZ+0x132b0], R75 ;  /* 0x0132b04b4a0075a7 */ /* 0x000f62000800017f */
[----:B------:R-:W-:Y:S04]  /*4a50*/  BSSY B0, `(.L_x_11094) ;  /* 0x0000002000007945 */ /* 0x000fe80003800000 */
[----:B-----5:R-:W-:Y:S05]  /*4a60*/  @!P0 BRA `(.L_x_11095) ;  /* 0x0000010400c48947 */ /* 0x020fea0003800000 */
.L_x_11287:
[----:B------:R-:W-:Y:S05]  /*4a70*/  BSYNC B0 ;  /* 0x0000000000007941 */ /* 0x000fea0003800000 */
.L_x_11094:
[----:B------:R-:W-:Y:S04]  /*4a80*/  BSSY B0, `(.L_x_11096) ;  /* 0x0000013000007945 */ /* 0x000fe80003800000 */
[----:B------:R-:W-:Y:S05]  /*4a90*/  @P1 BRA `(.L_x_11097) ;  /* 0x0000000000441947 */ /* 0x000fea0003800000 */
[----:B-1----:R-:W-:Y:S01]  /*4aa0*/  IMAD.WIDE R4, R2, 0xa0, R52 ;  /* 0x000000a002047825 */ /* 0x002fe200078e0234 */
[----:B------:R-:W-:Y:S01]  /*4ab0*/  ULDC.64 UR4, c[0x0][0x328] ;  /* 0x0000ca0000047ab9 */ /* 0x000fe20000000a00 */
[----:B------:R-:W-:Y:S02]  /*4ac0*/  ULDC.64 UR6, c[0x0][0x318] ;  /* 0x0000c60000067ab9 */ /* 0x000fe40000000a00 */
[----:B------:R-:W-:Y:S02]  /*4ad0*/  IMAD.MOV.U32 R6, RZ, RZ, R48 ;  /* 0x000000ffff067224 */ /* 0x000fe400078e0030 */
[----:B------:R-:W-:Y:S02]  /*4ae0*/  IMAD.MOV.U32 R7, RZ, RZ, R71 ;  /* 0x000000ffff077224 */ /* 0x000fe400078e0047 */
[----:B------:R-:W-:Y:S02]  /*4af0*/  IMAD R5, R5, UR4, RZ ;  /* 0x0000000405057c24 */ /* 0x000fe4000f8e02ff */
[----:B------:R-:W-:Y:S01]  /*4b00*/  IMAD.WIDE.U32 R6, R4, UR4, R6 ;  /* 0x0000000404067c25 */ /* 0x000fe2000f8e0006 */
[----:B------:R-:W-:-:S03]  /*4b10*/  ULDC UR4, c[0x0][0x2f4] ;  /* 0x0000bd0000047ab9 */ /* 0x000fc60000000800 */
[----:B------:R-:W-:Y:S01]  /*4b20*/  IMAD R5, R4, UR5, R5 ;  /* 0x0000000504057c24 */ /* 0x000fe2000f8e0205 */
[----:B------:R-:W-:-:S04]  /*4b30*/  IADD3 R8, P0, R6, UR6, RZ ;  /* 0x0000000606087c10 */ /* 0x000fc8000ff1e0ff */
[----:B------:R-:W-:Y:S02]  /*4b40*/  IADD3.X R9, R7, UR7, R5, P0, !PT ;  /* 0x0000000707097c10 */ /* 0x000fe400087fe405 */
[----:B------:R-:W-:-:S13]  /*4b50*/  ISETP.GE.AND P0, PT, R18, UR4, PT ;  /* 0x0000000412007c0c */ /* 0x000fda000bf06270 */
[----:B------:R-:W1:Y:S04]  /*4b60*/  @!P0 LDS.128 R4, [R73+0x6000] ;  /* 0x0060000049048984 */ /* 0x000e680000000c00 */
[----:B-1----:R-:W-:Y:S01]  /*4b70*/  @!P0 STG.E.128 desc[UR40][R8.64], R4 ;  /* 0x0000000408008986 */ /* 0x002fe2000c101d28 */
[----:B------:R-:W-:-:S13]  /*4b80*/  ISETP.GE.AND P0, PT, R32, UR4, PT ;  /* 0x0000000420007c0c */ /* 0x000fda000bf06270 */
[----:B------:R-:W1:Y:S04]  /*4b90*/  @!P0 LDS.128 R4, [R72+0x6000] ;  /* 0x0060000048048984 */ /* 0x000e680000000c00 */
[----:B-1----:R1:W-:Y:S02]  /*4ba0*/  @!P0 STG.E.128 desc[UR40][R8.64+0x20], R4 ;  /* 0x0000200408008986 */ /* 0x0023e4000c101d28 */
.L_x_11097:
[----:B------:R-:W-:Y:S05]  /*4bb0*/  BSYNC B0 ;  /* 0x0000000000007941 */ /* 0x000fea0003800000 */
.L_x_11096:
[----:B-1----:R-:W5:Y:S01]  /*4bc0*/  LDL R4, [R1] ;  /* 0x0000000001047983 */ /* 0x002f620000100800 */
[----:B------:R-:W-:Y:S01]  /*4bd0*/  VIADD R17, R17, 0x1 ;  /* 0x0000000111117836 */ /* 0x000fe20000000000 */
[----:B------:R-:W-:Y:S01]  /*4be0*/  PLOP3.LUT P0, PT, PT, PT, PT, 0x8, 0x0 ;  /* 0x000000000000781c */ /* 0x000fe20003f0e170 */
[----:B0-----:R-:W-:Y:S01]  /*4bf0*/  @!P5 VIADD R74, R74, 0x132c0 ;  /* 0x000132c04a4ad836 */ /* 0x001fe20000000000 */
[----:B------:R-:W-:Y:S01]  /*4c00*/  @!PT LDS RZ, [RZ] ;  /* 0x00000000fffff984 */ /* 0x000fe20000000800 */
[----:B------:R-:W-:Y:S01]  /*4c10*/  @!PT LDS RZ, [RZ] ;  /* 0x00000000fffff984 */ /* 0x000fe20000000800 */
[----:B------:R-:W-:Y:S01]  /*4c20*/  @!PT LDS RZ, [RZ] ;  /* 0x00000000fffff984 */ /* 0x000fe20000000800 */
[----:B------:R-:W-:Y:S01]  /*4c30*/  @!PT LDS RZ, [RZ] ;  /* 0x00000000fffff984 */ /* 0x000fe20000000800 */
[----:B------:R0:W-:Y:S06]  /*4c40*/  MEMBAR.ALL.CTA ;  /* 0x0000000000007992 */ /* 0x0001ec0000008000 */
[----:B0-----:R-:W0:Y:S02]  /*4c50*/  FENCE.VIEW.ASYNC.S ;  /* 0x00000000000073c6 */ /* 0x001e240000000000 */
[----:B0-----:R0:W-:Y:S01]  /*4c60*/  BAR.SYNC.DEFER_BLOCKING R33, 0x80 ;  /* 0x000200210000751d */ /* 0x0011e20000010000 */
[----:B------:R-:W-:-:S02]  /*4c70*/  ISETP.NE.AND P1, PT, R17, 0x2, PT ;  /* 0x000000021100780c */ /* 0x000fc40003f25270 */
[----:B------:R-:W-:Y:S02]  /*4c80*/  @!P5 PRMT R74, RZ, 0x654, R74 ;  /* 0x00000654ff4ad816 */ /* 0x000fe4000000004a */
[----:B------:R-:W-:Y:S02]  /*4c90*/  SEL R17, R17, RZ, P1 ;  /* 0x000000ff11117207 */ /* 0x000fe40000800000 */
[----:B------:R0:W-:Y:S01]  /*4ca0*/  @!P5 SYNCS.ARRIVE.TRANS64.RED.A1T0 RZ, [R74+URZ], RZ ;  /* 0x000000ff4affd9a7 */ /* 0x0001e2000810043f */
[----:B-----5:R-:W-:Y:S02]  /*4cb0*/  LOP3.LUT P6, RZ, R4, 0x2, RZ, 0xc0, !PT ;  /* 0x0000000204ff7812 */ /* 0x020fe400078cc0ff */
[----:B------:R-:W-:-:S04]  /*4cc0*/  SEL R4, RZ, 0x1, P1 ;  /* 0x00000001ff047807 */ /* 0x000fc80000800000 */
[----:B------:R-:W-:-:S07]  /*4cd0*/  LOP3.LUT R23, R23, R4, RZ, 0x3c, !PT ;  /* 0x0000000417177212 */ /* 0x000fce00078e3cff */
[----:B0-----:R-:W-:Y:S05]  /*4ce0*/  @P6 BRA `(.L_x_11098) ;  /* 0xffffffd4002c6947 */ /* 0x001fea000383ffff */
.L_x_11064:
[----:B------:R-:W-:Y:S04]  /*4cf0*/  BSSY B0, `(.L_x_11099) ;  /* 0x0000004000007945 */ /* 0x000fe80003800000 */
[----:B------:R-:W-:Y:S05]  /*4d00*/  @P0 BRA `(.L_x_11100) ;  /* 0x0000000000080947 */ /* 0x000fea0003800000 */
[----:B------:R-:W0:Y:S02]  /*4d10*/  FENCE.VIEW.ASYNC.G ;  /* 0x00000000000073c6 */ /* 0x000e240000000100 */
[----:B0-----:R-:W-:Y:S06]  /*4d20*/  BAR.ARV 0xc, 0x200 ;  /* 0x0308000000007b1d */ /* 0x001fec0000002000 */
.L_x_11100:
[----:B------:R-:W-:Y:S05]  /*4d30*/  BSYNC B0 ;  /* 0x0000000000007941 */ /* 0x000fea0003800000 */
.L_x_11099:
[----:B------:R-:W2:Y:S01]  /*4d40*/  LDL R2, [R1+0x58] ;  /* 0x0000580001027983 */ /* 0x000ea20000100800 */
[----:B------:R-:W-:Y:S01]  /*4d50*/  ULDC.64 UR4, c[0x0][0x990] ;  /* 0x0002640000047ab9 */ /* 0x000fe20000000a00 */
[----:B------:R-:W-:Y:S02]  /*4d60*/  ULDC.64 UR6, c[0x0][0x998] ;  /* 0x0002660000067ab9 */ /* 0x000fe40000000a00 */
[----:B------:R-:W4:Y:S04]  /*4d70*/  LDL R5, [R1+0x3c] ;  /* 0x00003c0001057983 */ /* 0x000f280000100800 */
[----:B---3--:R-:W3:Y:S01]  /*4d80*/  LDL R14, [R1+0x28] ;  /* 0x00002800010e7983 */ /* 0x008ee20000100800 */
        /* <DEDUP_REMOVED lines=10> */
[C---:B----4-:R-:W-:Y:S02]  /*4e30*/  @P0 IMAD R7, R5.reuse, R7, R0 ;  /* 0x0000000705070224 */ /* 0x050fe400078e0200 */
[----:B------:R-:W-:Y:S01]  /*4e40*/  @P0 IMAD.WIDE.U32 R2, R5, R6, RZ ;  /* 0x0000000605020225 */ /* 0x000fe200078e00ff */
[----:B---3--:R-:W-:-:S03]  /*4e50*/  @P0 SHF.R.S32.HI R15, RZ, 0x1f, R14 ;  /* 0x0000001fff0f0819 */ /* 0x008fc6000001140e */
        /* <DEDUP_REMOVED lines=28> */
[----:B0-----:R-:W-:Y:S02]  /*5020*/  CS2R R8, SRZ ;  /* 0x0000000000087805 */ /* 0x001fe4000001ff00 */
        /* <DEDUP_REMOVED lines=13> */
[----:B--2---:R-:W-:Y:S01]  /*5100*/  FMUL.FTZ R0, R3, R0 ;  /* 0x0000000003007220 */ /* 0x004fe20000410000 */
[----:B------:R-:W-:-:S03]  /*5110*/  IMAD.MOV.U32 R3, RZ, RZ, RZ ;  /* 0x000000ffff037224 */ /* 0x000fc600078e00ff */
[----:B------:R-:W-:Y:S01]  /*5120*/  FMUL.FTZ R2, R0, UR4 ;  /* 0x0000000400027c20 */ /* 0x000fe20008410000 */
[----:B------:R-:W-:Y:S06]  /*5130*/  @!P1 BRA `(.L_x_11101) ;  /* 0x00000084004c9947 */ /* 0x000fec0003800000 */
[----:B------:R-:W0:Y:S01]  /*5140*/  S2R R35, SR_TID.X ;  /* 0x0000000000237919 */ /* 0x000e220000002100 */
[----:B------:R-:W-:Y:S01]  /*5150*/  VIADD R30, R16, 0xb000 ;  /* 0x0000b000101e7836 */ /* 0x000fe20000000000 */
[----:B------:R-:W-:Y:S04]  /*5160*/  BSSY B6, `(.L_x_11102) ;  /* 0x000001e000067945 */ /* 0x000fe80003800000 */
[----:B------:R-:W-:Y:S02]  /*5170*/  LOP3.LUT P0, RZ, R30, 0x9f, RZ, 0xc0, !PT ;  /* 0x0000009f1eff7812 */ /* 0x000fe4000780c0ff */
[----:B0-----:R-:W-:-:S04]  /*5180*/  IADD3 R38, R35, -0x80, RZ ;  /* 0xffffff8023267810 */ /* 0x001fc80007ffe0ff */
        /* <DEDUP_REMOVED lines=27> */
.L_x_11103:
[----:B------:R-:W-:Y:S05]  /*5340*/  BSYNC B6 ;  /* 0x0000000000067941 */ /* 0x000fea0003800000 */
.L_x_11102:
        /* <DEDUP_REMOVED lines=13> */
.L_x_11107:
[----:B-1----:R1:W2:Y:S02]  /*5420*/  SYNCS.PHASECHK.TRANS64.TRYWAIT P0, [R16+URZ+0x13200], R3 ;  /* 0x01320003100075a7 */ /* 0x0022a4000800017f */
[----:B--2---:R-:W-:Y:S05]  /*5430*/  @!P0 NANOSLEEP.SYNCS 0x989680 ;  /* 0x009896800000895d */ /* 0x004fea0003900000 */
[----:B------:R-:W2:Y:S02]  /*5440*/  @!P0 SYNCS.PHASECHK.TRANS64 P0, [R16+URZ+0x13200], R3 ;  /* 0x01320003100085a7 */ /* 0x000ea4000800007f */
[----:B--2---:R-:W-:Y:S05]  /*5450*/  @!P0 BRA `(.L_x_11107) ;  /* 0xfffffffc00f08947 */ /* 0x004fea000383ffff */
.L_x_11106:
[----:B------:R-:W-:Y:S05]  /*5460*/  BSYNC B0 ;  /* 0x0000000000007941 */ /* 0x000fea0003800000 */
.L_x_11105:
[----:B------:R-:W-:Y:S05]  /*5470*/  BRA `(.L_x_11108) ;  /* 0x0000002800287947 */ /* 0x000fea0003800000 */
.L_x_11104:
        /* <DEDUP_REMOVED lines=32> */
.L_x_11110:
[----:B------:R-:W-:Y:S05]  /*5680*/  BSYNC B6 ;  /* 0x0000000000067941 */ /* 0x000fea0003800000 */
.L_x_11109:
        /* <DEDUP_REMOVED lines=12> */
.L_x_11293:
        /* <DEDUP_REMOVED lines=9> */
[----:B-----5:R-:W-:-:S04]  /*57e0*/  LEA.HI R5, R6, R6, RZ, 0x1 ;  /* 0x0000000606057211 */ /* 0x020fc800078f08ff */
[----:B------:R-:W-:-:S05]  /*57f0*/  LOP3.LUT R5, R5, 0xfffffffe, RZ, 0xc0, !PT ;  /* 0xfffffffe05057812 */ /* 0x000fca00078ec0ff */
[----:B------:R-:W-:-:S05]  /*5800*/  IMAD.IADD R5, R6, 0x1, -R5 ;  /* 0x0000000106057824 */ /* 0x000fca00078e0a05 */
[----:B------:R-:W-:Y:S01]  /*5810*/  SHF.L.U32 R25, R5, 0x1f, RZ ;  /* 0x0000001f05197819 */ /* 0x000fe200000006ff */
[----:B------:R-:W-:Y:S06]  /*5820*/  @P0 BRA `(.L_x_11115) ;  /* 0x0000000000580947 */ /* 0x000fec0003800000 */
[----:B------:R-:W4:Y:S01]  /*5830*/  LDL R15, [R1+0x10] ;  /* 0x00001000010f7983 */ /* 0x000f220000100800 */
[----:B------:R-:W-:-:S03]  /*5840*/  ULDC UR4, c[0x0][0x3f4] ;  /* 0x0000fd0000047ab9 */ /* 0x000fc60000000800 */
[----:B0-----:R-:W4:Y:S01]  /*5850*/  LDL R24, [R1+0x64] ;  /* 0x0000640001187983 */ /* 0x001f220000100800 */
[----:B------:R-:W-:Y:S02]  /*5860*/  ISETP.GE.AND P4, PT, R156, UR4, PT ;  /* 0x000000049c007c0c */ /* 0x000fe4000bf86270 */
[----:B------:R-:W-:Y:S02]  /*5870*/  CS2R R10, SRZ ;  /* 0x00000000000a7805 */ /* 0x000fe4000001ff00 */
[----:B------:R-:W-:Y:S02]  /*5880*/  CS2R R8, SRZ ;  /* 0x0000000000087805 */ /* 0x000fe4000001ff00 */
[----:B------:R-:W-:-:S07]  /*5890*/  CS2R R20, SRZ ;  /* 0x0000000000147805 */ /* 0x000fce000001ff00 */
[----:B------:R-:W-:Y:S02]  /*58a0*/  @!P4 SHF.R.S32.HI R12, RZ, 0x1f, R156 ;  /* 0x0000001fff0cc819 */ /* 0x000fe4000001149c */
[C---:B--2---:R-:W-:Y:S02]  /*58b0*/  @!P4 IADD3 R26, P1, R156.reuse, R14, RZ ;  /* 0x0000000e9c1ac210 */ /* 0x044fe40007f3e0ff */
[----:B-1----:R-:W-:-:S04]  /*58c0*/  @!P4 IADD3 R4, P0, R156, R27, RZ ;  /* 0x0000001b9c04c210 */ /* 0x002fc80007f1e0ff */
[----:B---3--:R-:W-:-:S05]  /*58d0*/  @!P4 IADD3.X R5, R0, R12, RZ, P0, !PT ;  /* 0x0000000c0005c210 */ /* 0x008fca00007fe4ff */
[----:B------:R0:W5:Y:S01]  /*58e0*/  @!P4 LD.E.64 R20, desc[UR40][R4.64] ;  /* 0x000000280414c980 */ /* 0x000162000c101b00 */
[----:B----4-:R-:W-:-:S13]  /*58f0*/  ISETP.GE.AND P5, PT, R15, UR4, PT ;  /* 0x000000040f007c0c */ /* 0x010fda000bfa6270 */
[----:B------:R-:W-:Y:S01]  /*5900*/  @!P5 IADD3 R6, P2, R15, R27, RZ ;  /* 0x0000001b0f06d210 */ /* 0x000fe20007f5e0ff */
[----:B------:R-:W-:Y:S01]  /*5910*/  @!P4 IMAD.X R27, R3, 0x1, R12, P1 ;  /* 0x00000001031bc824 */ /* 0x000fe200008e060c */
[----:B------:R-:W-:Y:S02]  /*5920*/  @!P5 IADD3 R14, P3, R15, R14, RZ ;  /* 0x0000000e0f0ed210 */ /* 0x000fe40007f7e0ff */
[----:B------:R-:W-:Y:S01]  /*5930*/  CS2R R12, SRZ ;  /* 0x00000000000c7805 */ /* 0x000fe2000001ff00 */
[--C-:B------:R-:W-:Y:S02]  /*5940*/  @!P5 IMAD.X R7, R0, 0x1, R24.reuse, P2 ;  /* 0x000000010007d824 */ /* 0x100fe400010e0618 */
[----:B------:R-:W-:-:S03]  /*5950*/  @!P5 IMAD.X R15, R3, 0x1, R24, P3 ;  /* 0x00000001030fd824 */ /* 0x000fc600018e0618 */
[----:B------:R0:W5:Y:S04]  /*5960*/  @!P4 LD.E.64 R12, desc[UR40][R26.64] ;  /* 0x000000281a0cc980 */ /* 0x000168000c101b00 */
[----:B------:R0:W5:Y:S04]  /*5970*/  @!P5 LD.E.64 R10, desc[UR40][R6.64] ;  /* 0x00000028060ad980 */ /* 0x000168000c101b00 */
[----:B------:R0:W5:Y:S02]  /*5980*/  @!P5 LD.E.64 R8, desc[UR40][R14.64] ;  /* 0x000000280e08d980 */ /* 0x000164000c101b00 */
.L_x_11115:
[----:B------:R-:W-:Y:S05]  /*5990*/  BSYNC B1 ;  /* 0x0000000000017941 */ /* 0x000fea0003800000 */
.L_x_11114:
[----:B------:R-:W1:Y:S01]  /*59a0*/  SYNCS.PHASECHK.TRANS64.TRYWAIT P0, [R16+URZ+0x13200], R25 ;  /* 0x01320019100075a7 */ /* 0x000e62000800017f */
[----:B---3--:R-:W-:Y:S01]  /*59b0*/  IMAD R0, R32, -0xc0, R29 ;  /* 0xffffff4020007824 */ /* 0x008fe200078e021d */
[----:B------:R-:W-:Y:S04]  /*59c0*/  BSSY B1, `(.L_x_11116) ;  /* 0x0000004000017945 */ /* 0x000fe80003800000 */
[----:B----4-:R-:W-:-:S04]  /*59d0*/  VIMNMX R3, R0, 0xc0, PT ;  /* 0x000000c000037848 */ /* 0x010fc80003fe0100 */
[----:B------:R-:W-:Y:S01]  /*59e0*/  ISETP.GE.AND P1, PT, R22, R3, PT ;  /* 0x000000031600720c */ /* 0x000fe20003f26270 */
[----:B-1----:R-:W-:-:S12]  /*59f0*/  @!P0 BRA `(.L_x_11117) ;  /* 0x000000f800648947 */ /* 0x002fd80003800000 */
.L_x_11294:
[----:B------:R-:W-:Y:S05]  /*5a00*/  BSYNC B1 ;  /* 0x0000000000017941 */ /* 0x000fea0003800000 */
.L_x_11116:
[----:B------:R-:W-:Y:S05]  /*5a10*/  @P1 BRA `(.L_x_11118) ;  /* 0x00000020009c1947 */ /* 0x000fea0003800000 */
[----:B------:R-:W3:Y:S01]  /*5a20*/  LDL R0, [R1+0x10] ;  /* 0x0000100001007983 */ /* 0x000ee20000100800 */
[----:B------:R-:W4:Y:S03]  /*5a30*/  LDC R3, c[0x0][0x3f4] ;  /* 0x0000fd00ff037b82 */ /* 0x000f260000000800 */
[----:B------:R0:W5:Y:S01]  /*5a40*/  LDL R36, [R1+0x14] ;  /* 0x0000140001247983 */ /* 0x0001620000100800 */
[----:B------:R-:W-:Y:S01]  /*5a50*/  BSSY B1, `(.L_x_11119) ;  /* 0x000007b000017945 */ /* 0x000fe20003800000 */
[-C--:B----4-:R-:W-:Y:S02]  /*5a60*/  ISETP.GE.AND P0, PT, R156, R3.reuse, PT ;  /* 0x000000039c00720c */ /* 0x090fe40003f06270 */
[----:B---3--:R-:W-:-:S11]  /*5a70*/  ISETP.GE.AND P1, PT, R0, R3, PT ;  /* 0x000000030000720c */ /* 0x008fd60003f26270 */
[----:B0-----:R-:W-:Y:S05]  /*5a80*/  @P0 BRA `(.L_x_11120) ;  /* 0x0000000400dc0947 */ /* 0x001fea0003800000 */
[----:B-----5:R-:W-:Y:S01]  /*5a90*/  IMAD.IADD R0, R16, 0x1, R36 ;  /* 0x0000000110007824 */ /* 0x020fe200078e0224 */
[----:B--2---:R-:W-:Y:S02]  /*5aa0*/  SHF.R.U32.HI R14, RZ, 0x8, R20 ;  /* 0x00000008ff0e7819 */ /* 0x004fe40000011614 */
[----:B------:R-:W-:Y:S02]  /*5ab0*/  LOP3.LUT R3, R20, 0xff, RZ, 0xc0, !PT ;  /* 0x000000ff14037812 */ /* 0x000fe400078ec0ff */
[----:B------:R-:W0:Y:S01]  /*5ac0*/  LDS.128 R4, [R0+0xb000] ;  /* 0x00b0000000047984 */ /* 0x000e220000000c00 */
[----:B------:R-:W-:Y:S02]  /*5ad0*/  LOP3.LUT R14, R14, 0xff, RZ, 0xc0, !PT ;  /* 0x000000ff0e0e7812 */ /* 0x000fe400078ec0ff */
[----:B------:R-:W-:Y:S02]  /*5ae0*/  SHF.R.U32.HI R24, RZ, 0x8, R21 ;  /* 0x00000008ff187819 */ /* 0x000fe40000011615 */
[----:B------:R-:W-:-:S02]  /*5af0*/  SHF.R.U32.HI R27, RZ, 0x8, R13 ;  /* 0x00000008ff1b7819 */ /* 0x000fc4000001160d */
[----:B------:R-:W-:Y:S02]  /*5b00*/  PRMT R3, R14, 0x7604, R3 ;  /* 0x000076040e037816 */ /* 0x000fe40000000003 */
[----:B------:R-:W-:Y:S02]  /*5b10*/  LOP3.LUT R15, R21, 0xff, RZ, 0xc0, !PT ;  /* 0x000000ff150f7812 */ /* 0x000fe400078ec0ff */
[----:B------:R-:W-:Y:S02]  /*5b20*/  LOP3.LUT R24, R24, 0xff, RZ, 0xc0, !PT ;  /* 0x000000ff18187812 */ /* 0x000fe400078ec0ff */
[----:B------:R-:W-:Y:S02]  /*5b30*/  SHF.R.U32.HI R28, RZ, 0x10, R21 ;  /* 0x00000010ff1c7819 */ /* 0x000fe40000011615 */
[----:B------:R-:W-:Y:S02]  /*5b40*/  SHF.R.U32.HI R14, RZ, 0x8, R12 ;  /* 0x00000008ff0e7819 */ /* 0x000fe4000001160c */
[----:B------:R-:W-:-:S02]  /*5b50*/  SHF.R.U32.HI R29, RZ, 0x10, R13 ;  /* 0x00000010ff1d7819 */ /* 0x000fc4000001160d */
[----:B------:R-:W-:Y:S02]  /*5b60*/  LOP3.LUT R26, R13, 0xff, RZ, 0xc0, !PT ;  /* 0x000000ff0d1a7812 */ /* 0x000fe400078ec0ff */
[----:B------:R-:W-:Y:S01]  /*5b70*/  LOP3.LUT R27, R27, 0xff, RZ, 0xc0, !PT ;  /* 0x000000ff1b1b7812 */ /* 0x000fe200078ec0ff */
[----:B------:R-:W-:Y:S01]  /*5b80*/  IMAD.U32 R29, R29, 0x10000, RZ ;  /* 0x000100001d1d7824 */ /* 0x000fe200078e00ff */
[----:B------:R-:W-:Y:S02]  /*5b90*/  PRMT R15, R24, 0x7604, R15 ;  /* 0x00007604180f7816 */ /* 0x000fe4000000000f */
[----:B-1----:R-:W-:Y:S01]  /*5ba0*/  LOP3.LUT R25, R14, 0xff, RZ, 0xc0, !PT ;  /* 0x000000ff0e197812 */ /* 0x002fe200078ec0ff */
[----:B------:R-:W-:Y:S01]  /*5bb0*/  IMAD.U32 R14, R28, 0x10000, RZ ;  /* 0x000100001c0e7824 */ /* 0x000fe200078e00ff */
[----:B------:R-:W-:Y:S02]  /*5bc0*/  LOP3.LUT R24, R12, 0xff, RZ, 0xc0, !PT ;  /* 0x000000ff0c187812 */ /* 0x000fe400078ec0ff */
[----:B------:R-:W-:-:S02]  /*5bd0*/  PRMT R26, R27, 0x7604, R26 ;  /* 0x000076041b1a7816 */ /* 0x000fc4000000001a */
[----:B------:R-:W-:Y:S02]  /*5be0*/  PRMT R27, R25, 0x7604, R24 ;  /* 0x00007604191b7816 */ /* 0x000fe40000000018 */
[----:B------:R-:W-:Y:S02]  /*5bf0*/  LOP3.LUT R25, R15, 0xff0000, R14, 0xf8, !PT ;  /* 0x00ff00000f197812 */ /* 0x000fe400078ef80e */
[----:B------:R-:W-:Y:S02]  /*5c00*/  LOP3.LUT R29, R26, 0xff0000, R29, 0xf8, !PT ;  /* 0x00ff00001a1d7812 */ /* 0x000fe400078ef81d */
        /* <DEDUP_REMOVED lines=11> */
[--C-:B------:R-:W-:Y:S01]  /*5cc0*/  HADD2.F32 R28, -RZ, R26.reuse.H1_H1 ;  /* 0x3000001aff1c7230 */ /* 0x100fe20000004100 */
[----:B------:R-:W-:Y:S01]  /*5cd0*/  LOP3.LUT R20, R15, 0xff000000, R20, 0xf8, !PT ;  /* 0xff0000000f147812 */ /* 0x000fe200078ef814 */
[--C-:B------:R-:W-:Y:S01]  /*5ce0*/  HADD2.F32 R24, -RZ, R21.reuse.H1_H1 ;  /* 0x30000015ff187230 */ /* 0x100fe20000004100 */
        /* <DEDUP_REMOVED lines=81> */
.L_x_11120:
[----:B------:R-:W-:Y:S05]  /*6200*/  BSYNC B1 ;  /* 0x0000000000017941 */ /* 0x000fea0003800000 */
.L_x_11119:
[----:B------:R-:W-:Y:S05]  /*6210*/  @P1 BRA `(.L_x_11118) ;  /* 0x00000018009c1947 */ /* 0x000fea0003800000 */
[----:B0-----:R-:W3:Y:S01]  /*6220*/  LDL R0, [R1+0x60] ;  /* 0x0000600001007983 */ /* 0x001ee20000100800 */
[----:B-----5:R-:W-:Y:S01]  /*6230*/  IMAD.IADD R3, R16, 0x1, R36 ;  /* 0x0000000110037824 */ /* 0x020fe200078e0224 */
[----:B------:R-:W-:Y:S02]  /*6240*/  SHF.R.U32.HI R13, RZ, 0x8, R11 ;  /* 0x00000008ff0d7819 */ /* 0x000fe4000001160b */
[----:B------:R-:W-:Y:S02]  /*6250*/  SHF.R.U32.HI R24, RZ, 0x8, R9 ;  /* 0x00000008ff187819 */ /* 0x000fe40000011609 */
[----:B------:R-:W-:Y:S02]  /*6260*/  SHF.R.U32.HI R15, RZ, 0x8, R8 ;  /* 0x00000008ff0f7819 */ /* 0x000fe40000011608 */
[----:B--2---:R-:W-:Y:S02]  /*6270*/  LOP3.LUT R14, R11, 0xff, RZ, 0xc0, !PT ;  /* 0x000000ff0b0e7812 */ /* 0x004fe400078ec0ff */
[----:B-1----:R-:W-:-:S02]  /*6280*/  LOP3.LUT R25, R9, 0xff, RZ, 0xc0, !PT ;  /* 0x000000ff09197812 */ /* 0x002fc400078ec0ff */
        /* <DEDUP_REMOVED lines=11> */
[----:B------:R-:W-:-:S02]  /*6340*/  SHF.R.U32.HI R13, RZ, 0x10, R8 ;  /* 0x00000010ff0d7819 */ /* 0x000fc40000011608 */
[----:B------:R-:W-:Y:S02]  /*6350*/  PRMT R15, R14, 0x7054, R15 ;  /* 0x000070540e0f7816 */ /* 0x000fe4000000000f */
[----:B------:R-:W-:Y:S02]  /*6360*/  PRMT R25, R24, 0x7054, R25 ;  /* 0x0000705418197816 */ /* 0x000fe40000000019 */
[----:B------:R-:W-:Y:S02]  /*6370*/  PRMT R21, R20, 0x7604, R21 ;  /* 0x0000760414157816 */ /* 0x000fe40000000015 */
[----:B------:R-:W-:Y:S02]  /*6380*/  LOP3.LUT R20, R13, 0xff, RZ, 0xc0, !PT ;  /* 0x000000ff0d147812 */ /* 0x000fe400078ec0ff */
[----:B------:R-:W-:Y:S02]  /*6390*/  LOP3.LUT R25, R25, 0xff000000, R9, 0xf8, !PT ;  /* 0xff00000019197812 */ /* 0x000fe400078ef809 */
[----:B------:R-:W-:-:S02]  /*63a0*/  LOP3.LUT R15, R15, 0xff000000, R11, 0xf8, !PT ;  /* 0xff0000000f0f7812 */ /* 0x000fc400078ef80b */
[----:B------:R-:W-:Y:S02]  /*63b0*/  PRMT R21, R20, 0x7054, R21 ;  /* 0x0000705414157816 */ /* 0x000fe40000000015 */
[-C--:B------:R-:W-:Y:S02]  /*63c0*/  F2FP.F16.E4M3.UNPACK_B R20, R25.reuse ;  /* 0x00000019ff14723e */ /* 0x080fe400020006ff */
[----:B------:R-:W-:Y:S02]  /*63d0*/  LOP3.LUT R21, R21, 0xff000000, R8, 0xf8, !PT ;  /* 0xff00000015157812 */ /* 0x000fe400078ef808 */
[----:B------:R-:W-:Y:S01]  /*63e0*/  F2FP.F16.E4M3.UNPACK_B R25, R25.H1 ;  /* 0x00000019ff19723e */ /* 0x000fe200030006ff */
[--C-:B------:R-:W-:Y:S02]  /*63f0*/  HADD2.F32 R24, -RZ, R20.reuse.H1_H1 ;  /* 0x30000014ff187230 */ /* 0x100fe40000004100 */
[----:B------:R-:W-:Y:S01]  /*6400*/  HADD2.F32 R20, -RZ, R20.H0_H0 ;  /* 0x20000014ff147230 */ /* 0x000fe20000004100 */
[----:B---3--:R-:W-:Y:S01]  /*6410*/  LOP3.LUT P0, RZ, R0, 0x2, RZ, 0xc0, !PT ;  /* 0x0000000200ff7812 */ /* 0x008fe2000780c0ff */
[----:B------:R-:W-:-:S12]  /*6420*/  VIADD R0, R3, 0x20 ;  /* 0x0000002003007836 */ /* 0x000fd80000000000 */
[----:B------:R-:W-:Y:S01]  /*6430*/  @P0 VIADD R0, R3, 0xffffffe0 ;  /* 0xffffffe003000836 */ /* 0x000fe20000000000 */
[----:B------:R-:W-:-:S04]  /*6440*/  SHF.R.U32.HI R3, RZ, 0x8, R10 ;  /* 0x00000008ff037819 */ /* 0x000fc8000001160a */
[----:B------:R-:W0:Y:S01]  /*6450*/  LDS.128 R4, [R0+0xb000] ;  /* 0x00b0000000047984 */ /* 0x000e220000000c00 */
[----:B------:R-:W-:-:S04]  /*6460*/  LOP3.LUT R3, R3, 0xff, RZ, 0xc0, !PT ;  /* 0x000000ff03037812 */ /* 0x000fc800078ec0ff */
[----:B------:R-:W-:Y:S02]  /*6470*/  PRMT R12, R3, 0x7604, R12 ;  /* 0x00007604030c7816 */ /* 0x000fe4000000000c */
[----:B------:R-:W-:-:S04]  /*6480*/  SHF.R.U32.HI R3, RZ, 0x10, R10 ;  /* 0x00000010ff037819 */ /* 0x000fc8000001160a */
[----:B------:R-:W-:-:S04]  /*6490*/  LOP3.LUT R3, R3, 0xff, RZ, 0xc0, !PT ;  /* 0x000000ff03037812 */ /* 0x000fc800078ec0ff */
[----:B------:R-:W-:Y:S02]  /*64a0*/  PRMT R13, R3, 0x7054, R12 ;  /* 0x00007054030d7816 */ /* 0x000fe4000000000c */
[-C--:B------:R-:W-:Y:S02]  /*64b0*/  F2FP.F16.E4M3.UNPACK_B R12, R15.reuse ;  /* 0x0000000fff0c723e */ /* 0x080fe400020006ff */
[----:B------:R-:W-:Y:S02]  /*64c0*/  LOP3.LUT R13, R13, 0xff000000, R10, 0xf8, !PT ;  /* 0xff0000000d0d7812 */ /* 0x000fe400078ef80a */
[----:B------:R-:W-:Y:S01]  /*64d0*/  F2FP.F16.E4M3.UNPACK_B R15, R15.H1 ;  /* 0x0000000fff0f723e */ /* 0x000fe200030006ff */
[--C-:B------:R-:W-:Y:S02]  /*64e0*/  HADD2.F32 R14, -RZ, R12.reuse.H1_H1 ;  /* 0x3000000cff0e7230 */ /* 0x100fe40000004100 */
[----:B------:R-:W-:Y:S01]  /*64f0*/  HADD2.F32 R12, -RZ, R12.H0_H0 ;  /* 0x2000000cff0c7230 */ /* 0x000fe20000004100 */
[----:B0-----:R-:W-:-:S02]  /*6500*/  F2FP.F16.E4M3.UNPACK_B R3, R6.H1 ;  /* 0x00000006ff03723e */ /* 0x001fc400030006ff */
[----:B------:R-:W-:Y:S02]  /*6510*/  F2FP.F16.E4M3.UNPACK_B R6, R6 ;  /* 0x00000006ff06723e */ /* 0x000fe400020006ff */
[-C--:B------:R-:W-:Y:S01]  /*6520*/  F2FP.F16.E4M3.UNPACK_B R10, R7.reuse ;  /* 0x00000007ff0a723e */ /* 0x080fe200020006ff */
[--C-:B------:R-:W-:Y:S01]  /*6530*/  HADD2.F32 R8, -RZ, R3.reuse.H1_H1 ;  /* 0x30000003ff087230 */ /* 0x100fe20000004100 */
[----:B------:R-:W-:Y:S01]  /*6540*/  F2FP.F16.E4M3.UNPACK_B R11, R7.H1 ;  /* 0x00000007ff0b723e */ /* 0x000fe200030006ff */
[----:B------:R-:W-:Y:S01]  /*6550*/  HADD2.F32 R9, -RZ, R3.H0_H0 ;  /* 0x20000003ff097230 */ /* 0x000fe20000004100 */
[-C--:B------:R-:W-:Y:S02]  /*6560*/  F2FP.F16.E4M3.UNPACK_B R7, R5.reuse ;  /* 0x00000005ff07723e */ /* 0x080fe400020006ff */
[C---:B------:R-:W-:Y:S01]  /*6570*/  FMUL.FTZ R26, R8.reuse, R24 ;  /* 0x00000018081a7220 */ /* 0x040fe20000410000 */
[----:B------:R-:W-:Y:S01]  /*6580*/  FMUL.FTZ R27, R8, R14 ;  /* 0x0000000e081b7220 */ /* 0x000fe20000410000 */
[----:B------:R-:W-:Y:S01]  /*6590*/  F2FP.F16.E4M3.UNPACK_B R8, R5.H1 ;  /* 0x00000005ff08723e */ /* 0x000fe200030006ff */
[----:B------:R-:W-:-:S02]  /*65a0*/  HADD2.F32 R5, -RZ, R6.H1_H1 ;  /* 0x30000006ff057230 */ /* 0x000fc40000004100 */
[C---:B------:R-:W-:Y:S01]  /*65b0*/  FFMA.FTZ R26, R9.reuse, R14, -R26 ;  /* 0x0000000e091a7223 */ /* 0x040fe2000001081a */
[----:B------:R-:W-:Y:S01]  /*65c0*/  FFMA.FTZ R29, R9, R24, R27 ;  /* 0x00000018091d7223 */ /* 0x000fe2000001001b */
[----:B------:R-:W-:Y:S01]  /*65d0*/  HADD2.F32 R6, -RZ, R6.H0_H0 ;  /* 0x20000006ff067230 */ /* 0x000fe20000004100 */
[----:B------:R-:W-:Y:S01]  /*65e0*/  F2FP.F16.E4M3.UNPACK_B R3, R4 ;  /* 0x00000004ff03723e */ /* 0x000fe200020006ff */
[C---:B------:R-:W-:Y:S01]  /*65f0*/  FMUL.FTZ R9, R5.reuse, R20 ;  /* 0x0000001405097220 */ /* 0x040fe20000410000 */
[----:B------:R-:W-:Y:S01]  /*6600*/  FMUL.FTZ R27, R5, R12 ;  /* 0x0000000c051b7220 */ /* 0x000fe20000410000 */
[----:B------:R-:W-:Y:S01]  /*6610*/  HADD2.F32 R5, -RZ, R10.H1_H1 ;  /* 0x3000000aff057230 */ /* 0x000fe20000004100 */
[----:B------:R-:W-:Y:S01]  /*6620*/  F2FP.F16.E4M3.UNPACK_B R4, R4.H1 ;  /* 0x00000004ff04723e */ /* 0x000fe200030006ff */
[----:B------:R-:W-:Y:S02]  /*6630*/  HADD2.F32 R14, -RZ, R25.H0_H0 ;  /* 0x20000019ff0e7230 */ /* 0x000fe40000004100 */
[----:B------:R-:W-:Y:S01]  /*6640*/  FFMA.FTZ R24, R6, R12, -R9 ;  /* 0x0000000c06187223 */ /* 0x000fe20000010809 */
[----:B------:R-:W-:-:S02]  /*6650*/  HADD2.F32 R9, -RZ, R15.H0_H0 ;  /* 0x2000000fff097230 */ /* 0x000fc40000004100 */
[----:B------:R-:W-:Y:S01]  /*6660*/  FFMA.FTZ R27, R6, R20, R27 ;  /* 0x00000014061b7223 */ /* 0x000fe2000001001b */
        /* <DEDUP_REMOVED lines=11> */
[----:B------:R-:W-:Y:S01]  /*6720*/  FMUL.FTZ R10, R6, R15 ;  /* 0x0000000f060a7220 */ /* 0x000fe20000410000 */
[----:B------:R-:W-:Y:S01]  /*6730*/  F2FP.F16.E4M3.UNPACK_B R9, R13 ;  /* 0x0000000dff09723e */ /* 0x000fe200020006ff */
[C---:B------:R-:W-:Y:S01]  /*6740*/  FFMA.FTZ R30, R11.reuse, R15, -R12 ;  /* 0x0000000f0b1e7223 */ /* 0x040fe2000001080c */
[----:B------:R-:W-:Y:S02]  /*6750*/  HADD2.F32 R6, -RZ, R4.H1_H1 ;  /* 0x30000004ff067230 */ /* 0x000fe40000004100 */
[----:B------:R-:W-:Y:S01]  /*6760*/  FFMA.FTZ R25, R11, R25, R10 ;  /* 0x000000190b197223 */ /* 0x000fe2000001000a */
[--C-:B------:R-:W-:Y:S01]  /*6770*/  HADD2.F32 R12, -RZ, R5.reuse.H1_H1 ;  /* 0x30000005ff0c7230 */ /* 0x100fe20000004100 */
[----:B------:R-:W-:Y:S01]  /*6780*/  F2FP.F16.E4M3.UNPACK_B R13, R13.H1 ;  /* 0x0000000dff0d723e */ /* 0x000fe200030006ff */
[----:B------:R-:W-:Y:S01]  /*6790*/  HADD2.F32 R11, -RZ, R5.H0_H0 ;  /* 0x20000005ff0b7230 */ /* 0x000fe20000004100 */
[----:B------:R-:W-:Y:S01]  /*67a0*/  F2FP.F16.E4M3.UNPACK_B R21, R21.H1 ;  /* 0x00000015ff15723e */ /* 0x000fe200030006ff */
[----:B------:R-:W-:-:S02]  /*67b0*/  HADD2.F32 R10, -RZ, R9.H1_H1 ;  /* 0x30000009ff0a7230 */ /* 0x000fc40000004100 */
[C---:B------:R-:W-:Y:S01]  /*67c0*/  FMUL.FTZ R14, R6.reuse, R12 ;  /* 0x0000000c060e7220 */ /* 0x040fe20000410000 */
[----:B------:R-:W-:Y:S02]  /*67d0*/  HADD2.F32 R5, -RZ, R4.H0_H0 ;  /* 0x20000004ff057230 */ /* 0x000fe40000004100 */
        /* <DEDUP_REMOVED lines=10> */
[--C-:B------:R-:W-:Y:S02]  /*6880*/  HADD2.F32 R9, -RZ, R21.reuse.H1_H1 ;  /* 0x30000015ff097230 */ /* 0x100fe40000004100 */
[----:B------:R-:W-:Y:S01]  /*6890*/  FFMA.FTZ R11, R3, R11, R4 ;  /* 0x0000000b030b7223 */ /* 0x000fe20000010004 */
[----:B------:R-:W-:Y:S02]  /*68a0*/  HADD2.F32 R4, -RZ, R8.H1_H1 ;  /* 0x30000008ff047230 */ /* 0x000fe40000004100 */
[----:B------:R-:W-:Y:S02]  /*68b0*/  HADD2.F32 R10, -RZ, R21.H0_H0 ;  /* 0x20000015ff0a7230 */ /* 0x000fe40000004100 */
        /* <DEDUP_REMOVED lines=22> */
.L_x_11112:
[----:B------:R-:W-:-:S03]  /*6a20*/  UMOV UR4, 0xffffffff ;  /* 0xffffffff00047882 */ /* 0x000fc60000000000 */
[----:B------:R-:W-:Y:S05]  /*6a30*/  BRA.DIV UR4, `(.L_x_11121) ;  /* 0x000000ea04687947 */ /* 0x000fea000b800000 */
[----:B------:R0:W1:Y:S04]  /*6a40*/  SHFL.IDX PT, R27, R26, RZ, 0x1e1f ;  /* 0x001e1fff1a1b7589 */ /* 0x00006800000e0000 */
[----:B------:R0:W2:Y:S04]  /*6a50*/  SHFL.IDX PT, R14, R24, RZ, 0x1e1f ;  /* 0x001e1fff180e7589 */ /* 0x0000a800000e0000 */
[----:B------:R0:W3:Y:S04]  /*6a60*/  SHFL.IDX PT, R0, R28, RZ, 0x1e1f ;  /* 0x001e1fff1c007589 */ /* 0x0000e800000e0000 */
[----:B------:R0:W4:Y:S02]  /*6a70*/  SHFL.IDX PT, R3, R30, RZ, 0x1e1f ;  /* 0x001e1fff1e037589 */ /* 0x00012400000e0000 */
.L_x_11300:
[----:B------:R-:W5:Y:S01]  /*6a80*/  LDL R6, [R1+0x50] ;  /* 0x0000500001067983 */ /* 0x000f620000100800 */
[----:B------:R-:W-:Y:S01]  /*6a90*/  ULDC UR4, c[0x0][0x448] ;  /* 0x0001120000047ab9 */ /* 0x000fe20000000800 */
[----:B------:R-:W0:Y:S01]  /*6aa0*/  LDC R37, c[0x0][0x3f4] ;  /* 0x0000fd00ff257b82 */ /* 0x000e220000000800 */
[----:B------:R-:W-:Y:S01]  /*6ab0*/  IMAD R29, R29, UR4, RZ ;  /* 0x000000041d1d7c24 */ /* 0x000fe2000f8e02ff */
[----:B------:R-:W-:Y:S01]  /*6ac0*/  BSSY B1, `(.L_x_11122) ;  /* 0x0000016000017945 */ /* 0x000fe20003800000 */
[----:B------:R-:W-:Y:S02]  /*6ad0*/  CS2R R8, SRZ ;  /* 0x0000000000087805 */ /* 0x000fe4000001ff00 */
[----:B------:R-:W-:Y:S02]  /*6ae0*/  CS2R R10, SRZ ;  /* 0x00000000000a7805 */ /* 0x000fe4000001ff00 */
[----:B------:R-:W-:Y:S02]  /*6af0*/  ISETP.GE.AND P0, PT, R4, R29, PT ;  /* 0x0000001d0400720c */ /* 0x000fe40003f06270 */
[----:B-----5:R-:W-:-:S04]  /*6b00*/  LEA.HI R5, R6, R6, RZ, 0x1 ;  /* 0x0000000606057211 */ /* 0x020fc800078f08ff */
[----:B------:R-:W-:-:S05]  /*6b10*/  LOP3.LUT R5, R5, 0xfffffffe, RZ, 0xc0, !PT ;  /* 0xfffffffe05057812 */ /* 0x000fca00078ec0ff */
[----:B------:R-:W-:Y:S01]  /*6b20*/  IMAD.IADD R21, R6, 0x1, -R5 ;  /* 0x0000000106157824 */ /* 0x000fe200078e0a05 */
[----:B------:R-:W-:Y:S02]  /*6b30*/  CS2R R4, SRZ ;  /* 0x0000000000047805 */ /* 0x000fe4000001ff00 */
[----:B------:R-:W-:Y:S02]  /*6b40*/  CS2R R6, SRZ ;  /* 0x0000000000067805 */ /* 0x000fe4000001ff00 */
[----:B------:R-:W-:Y:S01]  /*6b50*/  SHF.L.U32 R21, R21, 0x1f, RZ ;  /* 0x0000001f15157819 */ /* 0x000fe200000006ff */
[----:B0-----:R-:W-:Y:S06]  /*6b60*/  @P0 BRA `(.L_x_11123) ;  /* 0x00000000002c0947 */ /* 0x001fec0003800000 */
[----:B------:R-:W-:Y:S01]  /*6b70*/  ULDC UR4, c[0x0][0x3f4] ;  /* 0x0000fd0000047ab9 */ /* 0x000fe20000000800 */
[C---:B-1----:R-:W-:Y:S02]  /*6b80*/  IADD3 R12, P0, R18.reuse, R27, RZ ;  /* 0x0000001b120c7210 */ /* 0x042fe40007f1e0ff */
[C---:B------:R-:W-:Y:S02]  /*6b90*/  ISETP.GE.AND P2, PT, R18.reuse, UR4, PT ;  /* 0x0000000412007c0c */ /* 0x040fe4000bf46270 */
[----:B------:R-:W-:Y:S02]  /*6ba0*/  SHF.R.S32.HI R4, RZ, 0x1f, R18 ;  /* 0x0000001fff047819 */ /* 0x000fe40000011412 */
[----:B--2---:R-:W-:-:S03]  /*6bb0*/  IADD3 R14, P1, R18, R14, RZ ;  /* 0x0000000e120e7210 */ /* 0x004fc60007f3e0ff */
[--C-:B---3--:R-:W-:Y:S02]  /*6bc0*/  IMAD.X R13, R0, 0x1, R4.reuse, P0 ;  /* 0x00000001000d7824 */ /* 0x108fe400000e0604 */
[----:B----4-:R-:W-:Y:S01]  /*6bd0*/  IMAD.X R15, R3, 0x1, R4, P1 ;  /* 0x00000001030f7824 */ /* 0x010fe200008e0604 */
[----:B------:R-:W-:-:S03]  /*6be0*/  CS2R R4, SRZ ;  /* 0x0000000000047805 */ /* 0x000fc6000001ff00 */
[----:B------:R-:W-:Y:S05]  /*6bf0*/  @P2 BRA `(.L_x_11123) ;  /* 0x0000000000082947 */ /* 0x000fea0003800000 */
[----:B------:R0:W5:Y:S04]  /*6c00*/  LD.E.128 R4, desc[UR40][R12.64] ;  /* 0x000000280c047980 */ /* 0x000168000c101d00 */
[----:B------:R0:W5:Y:S02]  /*6c10*/  LD.E.128 R8, desc[UR40][R14.64] ;  /* 0x000000280e087980 */ /* 0x000164000c101d00 */
.L_x_11123:
[----:B------:R-:W-:Y:S05]  /*6c20*/  BSYNC B1 ;  /* 0x0000000000017941 */ /* 0x000fea0003800000 */
.L_x_11122:
[----:B---3--:R-:W3:Y:S01]  /*6c30*/  LDL.LU R0, [R1+0x24] ;  /* 0x0000240001007983 */ /* 0x008ee20000300800 */
[----:B------:R-:W1:Y:S01]  /*6c40*/  SYNCS.PHASECHK.TRANS64.TRYWAIT P1, [R16+URZ+0x13200], R21 ;  /* 0x01320015100075a7 */ /* 0x000e62000802017f */
[----:B------:R-:W-:Y:S01]  /*6c50*/  ISETP.GE.AND P0, PT, R18, R37, PT ;  /* 0x000000251200720c */ /* 0x000fe20003f06270 */
[----:B------:R-:W-:Y:S01]  /*6c60*/  BSSY B1, `(.L_x_11124) ;  /* 0x0000005000017945 */ /* 0x000fe20003800000 */
[----:B---3--:R-:W-:-:S05]  /*6c70*/  IMAD R0, R0, -0xc0, R29 ;  /* 0xffffff4000007824 */ /* 0x008fca00078e021d */
[----:B----4-:R-:W-:-:S04]  /*6c80*/  VIMNMX R3, R0, 0xc0, PT ;  /* 0x000000c000037848 */ /* 0x010fc80003fe0100 */
[----:B------:R-:W-:Y:S01]  /*6c90*/  ISETP.GE.OR P0, PT, R22, R3, P0 ;  /* 0x000000031600720c */ /* 0x000fe20000706670 */
[----:B-1----:R-:W-:-:S12]  /*6ca0*/  @!P1 BRA `(.L_x_11125) ;  /* 0x000000e8003c9947 */ /* 0x002fd80003800000 */
.L_x_11301:
[----:B------:R-:W-:Y:S05]  /*6cb0*/  BSYNC B1 ;  /* 0x0000000000017941 */ /* 0x000fea0003800000 */
.L_x_11124:
[----:B------:R-:W-:Y:S05]  /*6cc0*/  @P0 BRA `(.L_x_11118) ;  /* 0x0000000c00f00947 */ /* 0x000fea0003800000 */
[----:B------:R-:W3:Y:S04]  /*6cd0*/  LDL R36, [R1+0x30] ;  /* 0x0000300001247983 */ /* 0x000ee80000100800 */
[----:B------:R-:W4:Y:S04]  /*6ce0*/  LDL R34, [R1+0x34] ;  /* 0x0000340001227983 */ /* 0x000f280000100800 */
[----:B------:R-:W4:Y:S04]  /*6cf0*/  LDL R29, [R1+0x38] ;  /* 0x00003800011d7983 */ /* 0x000f280000100800 */
[----:B------:R-:W4:Y:S01]  /*6d00*/  LDL R50, [R1+0x68] ;  /* 0x0000680001327983 */ /* 0x000f220000100800 */
[----:B-----5:R-:W-:-:S02]  /*6d10*/  SHF.R.U32.HI R0, RZ, 0x8, R4 ;  /* 0x00000008ff007819 */ /* 0x020fc40000011604 */
[----:B------:R-:W-:Y:S02]  /*6d20*/  LOP3.LUT R3, R4, 0xff, RZ, 0xc0, !PT ;  /* 0x000000ff04037812 */ /* 0x000fe400078ec0ff */
[----:B------:R-:W-:Y:S02]  /*6d30*/  LOP3.LUT R0, R0, 0xff, RZ, 0xc0, !PT ;  /* 0x000000ff00007812 */ /* 0x000fe400078ec0ff */
[----:B------:R-:W-:Y:S02]  /*6d40*/  SHF.R.U32.HI R25, RZ, 0x8, R5 ;  /* 0x00000008ff197819 */ /* 0x000fe40000011605 */
[----:B------:R-:W-:Y:S02]  /*6d50*/  PRMT R20, R0, 0x7604, R3 ;  /* 0x0000760400147816 */ /* 0x000fe40000000003 */
[----:B0-----:R-:W-:Y:S02]  /*6d60*/  LOP3.LUT R13, R5, 0xff, RZ, 0xc0, !PT ;  /* 0x000000ff050d7812 */ /* 0x001fe400078ec0ff */
[----:B------:R-:W-:-:S02]  /*6d70*/  SHF.R.U32.HI R3, RZ, 0x8, R6 ;  /* 0x00000008ff037819 */ /* 0x000fc40000011606 */
[----:B------:R-:W-:Y:S02]  /*6d80*/  LOP3.LUT R0, R25, 0xff, RZ, 0xc0, !PT ;  /* 0x000000ff19007812 */ /* 0x000fe400078ec0ff */
[----:B------:R-:W-:Y:S02]  /*6d90*/  LOP3.LUT R12, R6, 0xff, RZ, 0xc0, !PT ;  /* 0x000000ff060c7812 */ /* 0x000fe400078ec0ff */
[----:B------:R-:W-:Y:S02]  /*6da0*/  LOP3.LUT R3, R3, 0xff, RZ, 0xc0, !PT ;  /* 0x000000ff03037812 */ /* 0x000fe400078ec0ff */
[----:B------:R-:W-:Y:S01]  /*6db0*/  PRMT R28, R0, 0x7604, R13 ;  /* 0x00007604001c7816 */ /* 0x000fe2000000000d */
[----:B------:R-:W-:Y:S01]  /*6dc0*/  IMAD.IADD R0, R18, 0x1, R37 ;  /* 0x0000000112007824 */ /* 0x000fe200078e0225 */
[----:B-1----:R-:W-:Y:S02]  /*6dd0*/  SHF.R.U32.HI R21, RZ, 0x8, R8 ;  /* 0x00000008ff157819 */ /* 0x002fe40000011608 */
[----:B------:R-:W-:-:S02]  /*6de0*/  PRMT R30, R3, 0x7604, R12 ;  /* 0x00007604031e7816 */ /* 0x000fc4000000000c */
[----:B------:R-:W-:Y:S02]  /*6df0*/  LOP3.LUT R24, R8, 0xff, RZ, 0xc0, !PT ;  /* 0x000000ff08187812 */ /* 0x000fe400078ec0ff */
[----:B------:R-:W-:Y:S02]  /*6e00*/  LOP3.LUT R21, R21, 0xff, RZ, 0xc0, !PT ;  /* 0x000000ff15157812 */ /* 0x000fe400078ec0ff */
[----:B------:R-:W-:Y:S02]  /*6e10*/  SHF.R.U32.HI R3, RZ, 0x8, R10 ;  /* 0x00000008ff037819 */ /* 0x000fe4000001160a */
[----:B------:R-:W-:Y:S02]  /*6e20*/  PRMT R35, R21, 0x7604, R24 ;  /* 0x0000760415237816 */ /* 0x000fe40000000018 */
[----:B------:R-:W-:Y:S02]  /*6e30*/  SHF.R.U32.HI R27, RZ, 0x8, R11 ;  /* 0x00000008ff1b7819 */ /* 0x000fe4000001160b */
[----:B------:R-:W-:-:S02]  /*6e40*/  LOP3.LUT R25, R3, 0xff, RZ, 0xc0, !PT ;  /* 0x000000ff03197812 */ /* 0x000fc400078ec0ff */
[----:B------:R-:W-:Y:S02]  /*6e50*/  SHF.R.U32.HI R21, RZ, 0x8, R9 ;  /* 0x00000008ff157819 */ /* 0x000fe40000011609 */
[----:B--2---:R-:W-:Y:S02]  /*6e60*/  SHF.R.U32.HI R14, RZ, 0x8, R7 ;  /* 0x00000008ff0e7819 */ /* 0x004fe40000011607 */
[----:B------:R-:W-:Y:S02]  /*6e70*/  LOP3.LUT R24, R9, 0xff, RZ, 0xc0, !PT ;  /* 0x000000ff09187812 */ /* 0x000fe400078ec0ff */
[----:B------:R-:W-:Y:S02]  /*6e80*/  LOP3.LUT R26, R10, 0xff, RZ, 0xc0, !PT ;  /* 0x000000ff0a1a7812 */ /* 0x000fe400078ec0ff */
[----:B------:R-:W-:Y:S02]  /*6e90*/  LOP3.LUT R27, R27, 0xff, RZ, 0xc0, !PT ;  /* 0x000000ff1b1b7812 */ /* 0x000fe400078ec0ff */
[----:B------:R-:W-:-:S02]  /*6ea0*/  LOP3.LUT R32, R11, 0xff, RZ, 0xc0, !PT ;  /* 0x000000ff0b207812 */ /* 0x000fc400078ec0ff */
[----:B------:R-:W-:Y:S02]  /*6eb0*/  LOP3.LUT R21, R21, 0xff, RZ, 0xc0, !PT ;  /* 0x000000ff15157812 */ /* 0x000fe400078ec0ff */
[----:B------:R-:W-:Y:S02]  /*6ec0*/  LOP3.LUT R15, R7, 0xff, RZ, 0xc0, !PT ;  /* 0x000000ff070f7812 */ /* 0x000fe400078ec0ff */
[----:B------:R-:W-:Y:S02]  /*6ed0*/  LOP3.LUT R14, R14, 0xff, RZ, 0xc0, !PT ;  /* 0x000000ff0e0e7812 */ /* 0x000fe400078ec0ff */
[----:B------:R-:W-:Y:S02]  /*6ee0*/  PRMT R37, R21, 0x7604, R24 ;  /* 0x0000760415257816 */ /* 0x000fe40000000018 */
[----:B------:R-:W-:Y:S02]  /*6ef0*/  PRMT R39, R25, 0x7604, R26 ;  /* 0x0000760419277816 */ /* 0x000fe4000000001a */
        /* <DEDUP_REMOVED lines=8> */
[----:B------:R-:W-:Y:S02]  /*6f80*/  PRMT R33, R32, 0x7054, R33 ;  /* 0x0000705420217816 */ /* 0x000fe40000000021 */
[----:B------:R-:W-:Y:S02]  /*6f90*/  SHF.R.U32.HI R32, RZ, 0x10, R11 ;  /* 0x00000010ff207819 */ /* 0x000fe4000001160b */
[----:B------:R-:W-:Y:S02]  /*6fa0*/  LOP3.LUT R28, R28, 0xff, RZ, 0xc0, !PT ;  /* 0x000000ff1c1c7812 */ /* 0x000fe400078ec0ff */
[----:B------:R-:W-:Y:S02]  /*6fb0*/  LOP3.LUT R32, R32, 0xff, RZ, 0xc0, !PT ;  /* 0x000000ff20207812 */ /* 0x000fe400078ec0ff */
[----:B------:R-:W-:-:S02]  /*6fc0*/  PRMT R37, R28, 0x7054, R37 ;  /* 0x000070541c257816 */ /* 0x000fc40000000025 */
[----:B------:R-:W-:-:S04]  /*6fd0*/  PRMT R43, R32, 0x7054, R43 ;  /* 0x00007054202b7816 */ /* 0x000fc8000000002b */
[----:B------:R-:W-:Y:S02]  /*6fe0*/  LOP3.LUT R43, R43, 0xff000000, R11, 0xf8, !PT ;  /* 0xff0000002b2b7812 */ /* 0x000fe400078ef80b */
[----:B---3--:R-:W-:Y:S02]  /*6ff0*/  LOP3.LUT R0, R36, 0x30, R0, 0xf8, !PT ;  /* 0x0000003024007812 */ /* 0x008fe400078ef800 */
[----:B------:R-:W-:Y:S02]  /*7000*/  LOP3.LUT R36, R33, 0xff000000, R7, 0xf8, !PT ;  /* 0xff00000021247812 */ /* 0x000fe400078ef807 */
[----:B----4-:R-:W-:Y:S02]  /*7010*/  LOP3.LUT R3, R0, R34, RZ, 0x3c, !PT ;  /* 0x0000002200037212 */ /* 0x010fe400078e3cff */
[----:B------:R-:W-:Y:S02]  /*7020*/  LOP3.LUT R34, R21, 0xff000000, R5, 0xf8, !PT ;  /* 0xff00000015227812 */ /* 0x000fe400078ef805 */
[----:B------:R-:W-:-:S02]  /*7030*/  IADD3 R0, R16, R29, R3 ;  /* 0x0000001d10007210 */ /* 0x000fc40007ffe003 */
[----:B------:R-:W-:Y:S01]  /*7040*/  SHF.R.U32.HI R29, RZ, 0x10, R6 ;  /* 0x00000010ff1d7819 */ /* 0x000fe20000011606 */
[----:B------:R-:W0:Y:S01]  /*7050*/  LDS.128 R12, [R50+0xb000] ;  /* 0x00b00000320c7984 */ /* 0x000e220000000c00 */
[----:B------:R-:W-:Y:S02]  /*7060*/  SHF.R.U32.HI R3, RZ, 0x10, R4 ;  /* 0x00000010ff037819 */ /* 0x000fe40000011604 */
[----:B------:R-:W-:Y:S01]  /*7070*/  LOP3.LUT R29, R29, 0xff, RZ, 0xc0, !PT ;  /* 0x000000ff1d1d7812 */ /* 0x000fe200078ec0ff */
[----:B------:R-:W1:Y:S01]  /*7080*/  LDS.128 R24, [R0+0xb000] ;  /* 0x00b0000000187984 */ /* 0x000e620000000c00 */
        /* <DEDUP_REMOVED lines=8> */
[----:B------:R-:W-:-:S02]  /*7110*/  LOP3.LUT R39, R37, 0xff000000, R9, 0xf8, !PT ;  /* 0xff00000025277812 */ /* 0x000fc400078ef809 */
[----:B------:R-:W-:Y:S02]  /*7120*/  PRMT R35, R20, 0x7054, R35 ;  /* 0x0000705414237816 */ /* 0x000fe40000000023 */
[----:B------:R-:W-:Y:S02]  /*7130*/  LOP3.LUT R20, R3, 0xff000000, R4, 0xf8, !PT ;  /* 0xff00000003147812 */ /* 0x000fe400078ef804 */
[----:B------:R-:W-:Y:S02]  /*7140*/  LOP3.LUT R4, R41, 0xff000000, R10, 0xf8, !PT ;  /* 0xff00000029047812 */ /* 0x000fe400078ef80a */
[----:B------:R-:W-:Y:S02]  /*7150*/  F2FP.F16.E4M3.UNPACK_B R40, R39 ;  /* 0x00000027ff28723e */ /* 0x000fe400020006ff */
[----:B------:R-:W-:Y:S02]  /*7160*/  F2FP.F16.E4M3.UNPACK_B R11, R34 ;  /* 0x00000022ff0b723e */ /* 0x000fe400020006ff */
[----:B------:R-:W-:-:S02]  /*7170*/  LOP3.LUT R3, R29, 0xff000000, R6, 0xf8, !PT ;  /* 0xff0000001d037812 */ /* 0x000fc400078ef806 */
[----:B------:R-:W-:Y:S02]  /*7180*/  LOP3.LUT R28, R35, 0xff000000, R8, 0xf8, !PT ;  /* 0xff000000231c7812 */ /* 0x000fe400078ef808 */
[----:B------:R-:W-:Y:S02]  /*7190*/  F2FP.F16.E4M3.UNPACK_B R39, R39.H1 ;  /* 0x00000027ff27723e */ /* 0x000fe400030006ff */
[----:B------:R-:W-:Y:S02]  /*71a0*/  F2FP.F16.E4M3.UNPACK_B R34, R34.H1 ;  /* 0x00000022ff22723e */ /* 0x000fe400030006ff */
[-C--:B0-----:R-:W-:Y:S02]  /*71b0*/  F2FP.F16.E4M3.UNPACK_B R8, R13.reuse ;  /* 0x0000000dff08723e */ /* 0x081fe400020006ff */
[----:B------:R-:W-:Y:S02]  /*71c0*/  F2FP.F16.E4M3.UNPACK_B R29, R13.H1 ;  /* 0x0000000dff1d723e */ /* 0x000fe400030006ff */
[----:B-1----:R-:W-:Y:S01]  /*71d0*/  F2FP.F16.E4M3.UNPACK_B R10, R25 ;  /* 0x00000019ff0a723e */ /* 0x002fe200020006ff */
[--C-:B------:R-:W-:Y:S01]  /*71e0*/  HADD2.F32 R9, -RZ, R8.reuse.H0_H0 ;  /* 0x20000008ff097230 */ /* 0x100fe20000004100 */
[-C--:B------:R-:W-:Y:S01]  /*71f0*/  F2FP.F16.E4M3.UNPACK_B R30, R15.reuse ;  /* 0x0000000fff1e723e */ /* 0x080fe200020006ff */
[----:B------:R-:W-:Y:S01]  /*7200*/  HADD2.F32 R8, -RZ, R8.H1_H1 ;  /* 0x30000008ff087230 */ /* 0x000fe20000004100 */
[----:B------:R-:W-:Y:S01]  /*7210*/  F2FP.F16.E4M3.UNPACK_B R35, R15.H1 ;  /* 0x0000000fff23723e */ /* 0x000fe200030006ff */
[----:B------:R-:W-:Y:S01]  /*7220*/  HADD2.F32 R15, -RZ, R40.H0_H0 ;  /* 0x20000028ff0f7230 */ /* 0x000fe20000004100 */
[-C--:B------:R-:W-:Y:S01]  /*7230*/  F2FP.F16.E4M3.UNPACK_B R13, R12.reuse ;  /* 0x0000000cff0d723e */ /* 0x080fe200020006ff */
[--C-:B------:R-:W-:Y:S01]  /*7240*/  HADD2.F32 R6, -RZ, R10.reuse.H0_H0 ;  /* 0x2000000aff067230 */ /* 0x100fe20000004100 */
[----:B------:R-:W-:Y:S01]  /*7250*/  F2FP.F16.E4M3.UNPACK_B R32, R12.H1 ;  /* 0x0000000cff20723e */ /* 0x000fe200030006ff */
[----:B------:R-:W-:Y:S01]  /*7260*/  HADD2.F32 R12, -RZ, R11.H0_H0 ;  /* 0x2000000bff0c7230 */ /* 0x000fe20000004100 */
[-C--:B------:R-:W-:Y:S01]  /*7270*/  F2FP.F16.E4M3.UNPACK_B R21, R24.reuse ;  /* 0x00000018ff15723e */ /* 0x080fe200020006ff */
[----:B------:R-:W-:Y:S01]  /*7280*/  HADD2.F32 R10, -RZ, R10.H1_H1 ;  /* 0x3000000aff0a7230 */ /* 0x000fe20000004100 */
[----:B------:R-:W-:Y:S01]  /*7290*/  F2FP.F16.E4M3.UNPACK_B R37, R24.H1 ;  /* 0x00000018ff25723e */ /* 0x000fe200030006ff */
[C---:B------:R-:W-:Y:S01]  /*72a0*/  FMUL.FTZ R24, R6.reuse, R15 ;  /* 0x0000000f06187220 */ /* 0x040fe20000410000 */
[----:B------:R-:W-:Y:S01]  /*72b0*/  FMUL.FTZ R42, R6, R12 ;  /* 0x0000000c062a7220 */ /* 0x000fe20000410000 */
[----:B------:R-:W-:-:S02]  /*72c0*/  F2FP.F16.E4M3.UNPACK_B R25, R25.H1 ;  /* 0x00000019ff19723e */ /* 0x000fc400030006ff */
[-C--:B------:R-:W-:Y:S01]  /*72d0*/  F2FP.F16.E4M3.UNPACK_B R33, R27.reuse ;  /* 0x0000001bff21723e */ /* 0x080fe200020006ff */
[C---:B------:R-:W-:Y:S01]  /*72e0*/  FFMA.FTZ R6, R9.reuse, R12, -R24 ;  /* 0x0000000c09067223 */ /* 0x040fe20000010818 */
[----:B------:R-:W-:Y:S01]  /*72f0*/  F2FP.F16.E4M3.UNPACK_B R38, R27.H1 ;  /* 0x0000001bff26723e */ /* 0x000fe200030006ff */
[----:B------:R-:W-:Y:S02]  /*7300*/  HADD2.F32 R27, -RZ, R40.H1_H1 ;  /* 0x30000028ff1b7230 */ /* 0x000fe40000004100 */
[----:B------:R-:W-:Y:S01]  /*7310*/  FFMA.FTZ R9, R9, R15, R42 ;  /* 0x0000000f09097223 */ /* 0x000fe2000001002a */
[----:B------:R-:W-:Y:S01]  /*7320*/  HADD2.F32 R15, -RZ, R11.H1_H1 ;  /* 0x3000000bff0f7230 */ /* 0x000fe20000004100 */
[----:B------:R-:W-:Y:S01]  /*7330*/  F2FP.F16.E4M3.UNPACK_B R7, R26 ;  /* 0x0000001aff07723e */ /* 0x000fe200020006ff */
[----:B------:R-:W-:Y:S02]  /*7340*/  HADD2.F32 R40, -RZ, R39.H0_H0 ;  /* 0x20000027ff287230 */ /* 0x000fe40000004100 */
[----:B------:R-:W-:Y:S01]  /*7350*/  FMUL.FTZ R41, R10, R27 ;  /* 0x0000001b0a297220 */ /* 0x000fe20000410000 */
[----:B------:R-:W-:-:S02]  /*7360*/  HADD2.F32 R11, -RZ, R25.H0_H0 ;  /* 0x20000019ff0b7230 */ /* 0x000fc40000004100 */
[-C--:B------:R-:W-:Y:S01]  /*7370*/  FMUL.FTZ R10, R10, R15.reuse ;  /* 0x0000000f0a0a7220 */ /* 0x080fe20000410000 */
[--C-:B------:R-:W-:Y:S01]  /*7380*/  HADD2.F32 R24, -RZ, R34.reuse.H0_H0 ;  /* 0x20000022ff187230 */ /* 0x100fe20000004100 */
[----:B------:R-:W-:Y:S01]  /*7390*/  F2FP.F16.E4M3.UNPACK_B R26, R26.H1 ;  /* 0x0000001aff1a723e */ /* 0x000fe200030006ff */
[----:B------:R-:W-:Y:S02]  /*73a0*/  HADD2.F32 R12, -RZ, R29.H0_H0 ;  /* 0x2000001dff0c7230 */ /* 0x000fe40000004100 */
[C---:B------:R-:W-:Y:S01]  /*73b0*/  FMUL.FTZ R45, R11.reuse, R40 ;  /* 0x000000280b2d7220 */ /* 0x040fe20000410000 */
[----:B------:R-:W-:Y:S02]  /*73c0*/  HADD2.F32 R42, -RZ, R39.H1_H1 ;  /* 0x30000027ff2a7230 */ /* 0x000fe40000004100 */
[----:B------:R-:W-:Y:S01]  /*73d0*/  FMUL.FTZ R47, R11, R24 ;  /* 0x000000180b2f7220 */ /* 0x000fe20000410000 */
[C---:B------:R-:W-:Y:S01]  /*73e0*/  FFMA.FTZ R11, R8.reuse, R15, -R41 ;  /* 0x0000000f080b7223 */ /* 0x040fe20000010829 */
[----:B------:R-:W-:Y:S01]  /*73f0*/  F2FP.F16.E4M3.UNPACK_B R41, R43 ;  /* 0x0000002bff29723e */ /* 0x000fe200020006ff */
[----:B------:R-:W-:Y:S01]  /*7400*/  FFMA.FTZ R8, R8, R27, R10 ;  /* 0x0000001b08087223 */ /* 0x000fe2000001000a */
[----:B------:R-:W-:Y:S01]  /*7410*/  F2FP.F16.E4M3.UNPACK_B R39, R36 ;  /* 0x00000024ff27723e */ /* 0x000fe200020006ff */
[----:B------:R-:W-:Y:S01]  /*7420*/  FFMA.FTZ R10, R12, R24, -R45 ;  /* 0x000000180c0a7223 */ /* 0x000fe2000001082d */
[----:B------:R-:W-:-:S02]  /*7430*/  HADD2.F32 R34, -RZ, R34.H1_H1 ;  /* 0x30000022ff227230 */ /* 0x000fc40000004100 */
[----:B------:R-:W-:Y:S01]  /*7440*/  FFMA.FTZ R12, R12, R40, R47 ;  /* 0x000000280c0c7223 */ /* 0x000fe2000001002f */
[----:B------:R-:W-:Y:S01]  /*7450*/  HADD2.F32 R25, -RZ, R25.H1_H1 ;  /* 0x30000019ff197230 */ /* 0x000fe20000004100 */
[----:B------:R-:W-:Y:S01]  /*7460*/  F2FP.F16.E4M3.UNPACK_B R36, R36.H1 ;  /* 0x00000024ff24723e */ /* 0x000fe200030006ff */
        /* <DEDUP_REMOVED lines=14> */
[----:B------:R-:W-:Y:S01]  /*7550*/  F2FP.F16.E4M3.UNPACK_B R44, R43.H1 ;  /* 0x0000002bff2c723e */ /* 0x000fe200030006ff */
[C---:B------:R-:W-:Y:S01]  /*7560*/  FFMA.FTZ R27, R29.reuse, R42, R27 ;  /* 0x0000002a1d1b7223 */ /* 0x040fe2000001001b */
[----:B------:R-:W-:Y:S01]  /*7570*/  FFMA.FTZ R15, R29, R34, -R46 ;  /* 0x000000221d0f7223 */ /* 0x000fe2000001082e */
        /* <DEDUP_REMOVED lines=8> */
[----:B------:R-:W-:Y:S01]  /*7600*/  HADD2.F32 R39, -RZ, R36.H0_H0 ;  /* 0x20000024ff277230 */ /* 0x000fe20000004100 */
[----:B------:R-:W-:Y:S01]  /*7610*/  F2FP.SATFINITE.E4M3.F32.PACK_AB_MERGE_C R9, R8, R9, R12 ;  /* 0x000000090809723e */ /* 0x000fe2000480700c */
[----:B------:R-:W-:Y:S02]  /*7620*/  HADD2.F32 R34, -RZ, R35.H0_H0 ;  /* 0x20000023ff227230 */ /* 0x000fe40000004100 */
[C---:B------:R-:W-:Y:S01]  /*7630*/  FMUL.FTZ R43, R30.reuse, R41 ;  /* 0x000000291e2b7220 */ /* 0x040fe20000410000 */
[----:B------:R-:W-:Y:S02]  /*7640*/  HADD2.F32 R45, -RZ, R44.H1_H1 ;  /* 0x3000002cff2d7230 */ /* 0x000fe40000004100 */
[-C--:B------:R-:W-:Y:S01]  /*7650*/  FMUL.FTZ R48, R30, R39.reuse ;  /* 0x000000271e307220 */ /* 0x080fe20000410000 */
[C---:B------:R-:W-:Y:S01]  /*7660*/  FFMA.FTZ R30, R29.reuse, R40, -R46 ;  /* 0x000000281d1e7223 */ /* 0x040fe2000001082e */
[----:B------:R-:W-:Y:S01]  /*7670*/  FFMA.FTZ R29, R29, R42, R33 ;  /* 0x0000002a1d1d7223 */ /* 0x000fe20000010021 */
[C---:B------:R-:W-:Y:S01]  /*7680*/  FFMA.FTZ R33, R34.reuse, R39, -R43 ;  /* 0x0000002722217223 */ /* 0x040fe2000001082b */
[----:B------:R-:W-:Y:S01]  /*7690*/  F2FP.F16.E4M3.UNPACK_B R43, R28.H1 ;  /* 0x0000001cff2b723e */ /* 0x000fe200030006ff */
[----:B------:R-:W-:Y:S01]  /*76a0*/  FFMA.FTZ R34, R34, R41, R48 ;  /* 0x0000002922227223 */ /* 0x000fe20000010030 */
[----:B------:R-:W-:Y:S01]  /*76b0*/  F2FP.F16.E4M3.UNPACK_B R40, R20.H1 ;  /* 0x00000014ff28723e */ /* 0x000fe200030006ff */
[----:B------:R-:W-:-:S02]  /*76c0*/  HADD2.F32 R42, -RZ, R36.H1_H1 ;  /* 0x30000024ff2a7230 */ /* 0x000fc40000004100 */
[----:B------:R-:W-:Y:S02]  /*76d0*/  HADD2.F32 R39, -RZ, R38.H1_H1 ;  /* 0x30000026ff277230 */ /* 0x000fe40000004100 */
        /* <DEDUP_REMOVED lines=11> */
[----:B------:R-:W-:Y:S01]  /*7790*/  FFMA.FTZ R49, R36, R45, R48 ;  /* 0x0000002d24317223 */ /* 0x000fe20000010030 */
[C---:B------:R-:W-:Y:S01]  /*77a0*/  FFMA.FTZ R46, R35.reuse, R41, -R46 ;  /* 0x00000029232e7223 */ /* 0x040fe2000001082e */
[----:B------:R-:W-:Y:S01]  /*77b0*/  FFMA.FTZ R44, R35, R44, R39 ;  /* 0x0000002c232c7223 */ /* 0x000fe20000010027 */
[----:B------:R-:W-:Y:S01]  /*77c0*/  HADD2.F32 R37, -RZ, R37.H1_H1 ;  /* 0x30000025ff257230 */ /* 0x000fe20000004100 */
[----:B------:R-:W-:Y:S01]  /*77d0*/  F2FP.F16.E4M3.UNPACK_B R36, R28 ;  /* 0x0000001cff24723e */ /* 0x000fe200020006ff */
[----:B------:R-:W-:Y:S01]  /*77e0*/  HADD2.F32 R40, -RZ, R40.H1_H1 ;  /* 0x30000028ff287230 */ /* 0x000fe20000004100 */
[----:B------:R-:W-:Y:S01]  /*77f0*/  F2FP.F16.E4M3.UNPACK_B R35, R20 ;  /* 0x00000014ff23723e */ /* 0x000fe200020006ff */
[----:B------:R-:W-:-:S02]  /*7800*/  HADD2.F32 R32, -RZ, R32.H1_H1 ;  /* 0x30000020ff207230 */ /* 0x000fc40000004100 */
[CC--:B------:R-:W-:Y:S01]  /*7810*/  FMUL.FTZ R41, R37.reuse, R43.reuse ;  /* 0x0000002b25297220 */ /* 0x0c0fe20000410000 */
        /* <DEDUP_REMOVED lines=16> */
[----:B------:R-:W-:Y:S01]  /*7920*/  F2FP.F16.E4M3.UNPACK_B R32, R3.H1 ;  /* 0x00000003ff20723e */ /* 0x000fe200030006ff */
[-C--:B------:R-:W-:Y:S01]  /*7930*/  FMUL.FTZ R21, R21, R28.reuse ;  /* 0x0000001c15157220 */ /* 0x080fe20000410000 */
[----:B------:R-:W-:Y:S01]  /*7940*/  FFMA.FTZ R43, R20, R39, R43 ;  /* 0x00000027142b7223 */ /* 0x000fe2000001002b */
[----:B------:R-:W-:Y:S01]  /*7950*/  FFMA.FTZ R38, R13, R28, -R38 ;  /* 0x0000001c0d267223 */ /* 0x000fe20000010826 */
[----:B------:R-:W-:-:S02]  /*7960*/  HADD2.F32 R28, -RZ, R37.H0_H0 ;  /* 0x20000025ff1c7230 */ /* 0x000fc40000004100 */
[----:B------:R-:W-:Y:S01]  /*7970*/  FFMA.FTZ R36, R13, R36, R21 ;  /* 0x000000240d247223 */ /* 0x000fe20000010015 */
[----:B------:R-:W-:Y:S01]  /*7980*/  HADD2.F32 R20, -RZ, R26.H0_H0 ;  /* 0x2000001aff147230 */ /* 0x000fe20000004100 */
[----:B------:R-:W-:Y:S01]  /*7990*/  F2FP.F16.E4M3.UNPACK_B R3, R3 ;  /* 0x00000003ff03723e */ /* 0x000fe200020006ff */
[--C-:B------:R-:W-:Y:S01]  /*79a0*/  HADD2.F32 R21, -RZ, R32.reuse.H0_H0 ;  /* 0x20000020ff157230 */ /* 0x100fe20000004100 */
[----:B------:R-:W-:Y:S01]  /*79b0*/  F2FP.SATFINITE.E4M3.F32.PACK_AB_MERGE_C R34, R49, R34, RZ ;  /* 0x000000223122723e */ /* 0x000fe200048070ff */
        /* <DEDUP_REMOVED lines=8> */
[----:B------:R-:W-:Y:S02]  /*7a40*/  HADD2.F32 R14, -RZ, R14.H1_H1 ;  /* 0x3000000eff0e7230 */ /* 0x000fe40000004100 */
[----:B------:R-:W-:Y:S01]  /*7a50*/  FFMA.FTZ R39, R13, R28, R20 ;  /* 0x0000001c0d277223 */ /* 0x000fe20000010014 */
[----:B------:R-:W-:Y:S01]  /*7a60*/  F2FP.F16.E4M3.UNPACK_B R20, R4 ;  /* 0x00000004ff14723e */ /* 0x000fe200020006ff */
[C---:B------:R-:W-:Y:S01]  /*7a70*/  FMUL.FTZ R21, R26.reuse, R37 ;  /* 0x000000251a157220 */ /* 0x040fe20000410000 */
[----:B------:R-:W-:Y:S01]  /*7a80*/  FMUL.FTZ R26, R26, R35 ;  /* 0x000000231a1a7220 */ /* 0x000fe20000410000 */
[----:B------:R-:W-:Y:S01]  /*7a90*/  HADD2.F32 R4, -RZ, R7.H0_H0 ;  /* 0x20000007ff047230 */ /* 0x000fe20000004100 */
[----:B------:R-:W-:Y:S01]  /*7aa0*/  F2FP.SATFINITE.E4M3.F32.PACK_AB_MERGE_C R8, R36, R43, R44 ;  /* 0x0000002b2408723e */ /* 0x000fe2000480702c */
[----:B------:R-:W-:Y:S01]  /*7ab0*/  FFMA.FTZ R35, R14, R35, -R21 ;  /* 0x000000230e237223 */ /* 0x000fe20000010815 */
[----:B------:R-:W-:-:S02]  /*7ac0*/  HADD2.F32 R21, -RZ, R20.H0_H0 ;  /* 0x20000014ff157230 */ /* 0x000fc40000004100 */
[----:B------:R-:W-:Y:S01]  /*7ad0*/  FFMA.FTZ R40, R14, R37, R26 ;  /* 0x000000250e287223 */ /* 0x000fe2000001001a */
[----:B------:R-:W-:Y:S02]  /*7ae0*/  HADD2.F32 R20, -RZ, R20.H1_H1 ;  /* 0x30000014ff147230 */ /* 0x000fe40000004100 */
[----:B------:R-:W-:Y:S02]  /*7af0*/  HADD2.F32 R7, -RZ, R7.H1_H1 ;  /* 0x30000007ff077230 */ /* 0x000fe40000004100 */
[----:B------:R-:W-:Y:S01]  /*7b00*/  FMUL.FTZ R26, R4, R21 ;  /* 0x00000015041a7220 */ /* 0x000fe20000410000 */
[--C-:B------:R-:W-:Y:S01]  /*7b10*/  HADD2.F32 R14, -RZ, R3.reuse.H1_H1 ;  /* 0x30000003ff0e7230 */ /* 0x100fe20000004100 */
[----:B------:R-:W-:Y:S01]  /*7b20*/  F2FP.SATFINITE.E4M3.F32.PACK_AB_MERGE_C R32, R35, R32, RZ ;  /* 0x000000202320723e */ /* 0x000fe200048070ff */
[----:B------:R-:W-:Y:S02]  /*7b30*/  HADD2.F32 R13, -RZ, R3.H0_H0 ;  /* 0x20000003ff0d7230 */ /* 0x000fe40000004100 */
[----:B------:R-:W-:Y:S01]  /*7b40*/  FMUL.FTZ R28, R7, R20 ;  /* 0x00000014071c7220 */ /* 0x000fe20000410000 */
[----:B------:R-:W-:-:S02]  /*7b50*/  HADD2.F32 R3, -RZ, R5.H0_H0 ;  /* 0x20000005ff037230 */ /* 0x000fc40000004100 */
[-C--:B------:R-:W-:Y:S01]  /*7b60*/  FMUL.FTZ R7, R7, R14.reuse ;  /* 0x0000000e07077220 */ /* 0x080fe20000410000 */
[----:B------:R-:W-:Y:S02]  /*7b70*/  HADD2.F32 R5, -RZ, R5.H1_H1 ;  /* 0x30000005ff057230 */ /* 0x000fe40000004100 */
[-C--:B------:R-:W-:Y:S01]  /*7b80*/  FMUL.FTZ R4, R4, R13.reuse ;  /* 0x0000000d04047220 */ /* 0x080fe20000410000 */
[----:B------:R-:W-:Y:S02]  /*7b90*/  FFMA.FTZ R26, R3, R13, -R26 ;  /* 0x0000000d031a7223 */ /* 0x000fe4000001081a */
[C---:B------:R-:W-:Y:S01]  /*7ba0*/  FFMA.FTZ R13, R5.reuse, R14, -R28 ;  /* 0x0000000e050d7223 */ /* 0x040fe2000001081c */
[----:B------:R-:W-:Y:S01]  /*7bb0*/  FFMA.FTZ R20, R5, R20, R7 ;  /* 0x0000001405147223 */ /* 0x000fe20000010007 */
        /* <DEDUP_REMOVED lines=13> */
.L_x_11118:
[----:B------:R-:W-:Y:S05]  /*7c90*/  BSYNC B0 ;  /* 0x0000000000007941 */ /* 0x000fea0003800000 */
.L_x_11111:
        /* <DEDUP_REMOVED lines=8> */
.L_x_11108:
[----:B---34-:R-:W3:Y:S02]  /*7d20*/  LDL R0, [R1+0x8] ;  /* 0x0000080001007983 */ /* 0x018ee40000100800 */
[----:B---3--:R-:W-:-:S13]  /*7d30*/  ISETP.NE.AND P0, PT, R0, 0x3, PT ;  /* 0x000000030000780c */ /* 0x008fda0003f05270 */
[----:B------:R-:W-:Y:S05]  /*7d40*/  @!P0 BRA `(.L_x_11126) ;  /* 0x0000000000048947 */ /* 0x000fea0003800000 */
[----:B------:R-:W-:Y:S01]  /*7d50*/  BPT.TRAP 0x1 ;  /* 0x000000040000795c */ /* 0x000fe20000300000 */
.L_x_11126:
[----:B01----:R-:W3:Y:S04]  /*7d60*/  LDL R3, [R1+0x4] ;  /* 0x0000040001037983 */ /* 0x003ee80000100800 */
[----:B------:R-:W4:Y:S01]  /*7d70*/  LDL R0, [R1+0xc] ;  /* 0x00000c0001007983 */ /* 0x000f220000100800 */
[----:B---3--:R-:W-:Y:S01]  /*7d80*/  IMAD R3, R3, 0x8, R16 ;  /* 0x0000000803037824 */ /* 0x008fe200078e0210 */
[----:B----45:R-:W-:-:S04]  /*7d90*/  SHF.L.U32 R6, R0, 0x1f, RZ ;  /* 0x0000001f00067819 */ /* 0x030fc800000006ff */
[----:B------:R0:W1:Y:S01]  /*7da0*/  SYNCS.PHASECHK.TRANS64.TRYWAIT P1, [R3+URZ+0x13230], R6 ;  /* 0x01323006030075a7 */ /* 0x000062000802017f */
[----:B------:R-:W-:Y:S05]  /*7db0*/  @!P0 BRA `(.L_x_11127) ;  /* 0x0000000000048947 */ /* 0x000fea0003800000 */
[----:B------:R-:W-:Y:S01]  /*7dc0*/  BPT.TRAP 0x1 ;  /* 0x000000040000795c */ /* 0x000fe20000300000 */
.L_x_11127:
        /* <DEDUP_REMOVED lines=10> */
.L_x_11128:
[----:B---3--:R-:W3:Y:S04]  /*7e70*/  LDL R0, [R1+0x18] ;  /* 0x0000180001007983 */ /* 0x008ee80000100800 */
[----:B------:R-:W3:Y:S01]  /*7e80*/  LDL R106, [R1+0x4] ;  /* 0x00000400016a7983 */ /* 0x000ee20000100800 */
[----:B------:R-:W-:Y:S01]  /*7e90*/  IMAD.MOV.U32 R9, RZ, RZ, -0x7fffffe0 ;  /* 0x80000020ff097424 */ /* 0x000fe200078e00ff */
[----:B------:R-:W-:Y:S05]  /*7ea0*/  WARPSYNC.ALL ;  /* 0x0000000000007948 */ /* 0x000fea0003800000 */
[----:B------:R-:W-:-:S02]  /*7eb0*/  R2UR UR4, R4 ;  /* 0x00000000040472ca */ /* 0x000fc400000e0000 */
[----:B------:R-:W-:Y:S02]  /*7ec0*/  R2UR UR5, R5 ;  /* 0x00000000050572ca */ /* 0x000fe400000e0000 */
[----:B------:R-:W-:Y:S01]  /*7ed0*/  R2UR UR7, R9 ;  /* 0x00000000090772ca */ /* 0x000fe200000e0000 */
[----:B------:R-:W-:Y:S01]  /*7ee0*/  WARPGROUP.ARRIVE ;  /* 0x00000000000079c5 */ /* 0x000fe20000000000 */
[----:B------:R-:W-:Y:S01]  /*7ef0*/  IMAD.MOV.U32 R7, RZ, RZ, -0x7fffffe0 ;  /* 0x80000020ff077424 */ /* 0x000fe200078e00ff */
[----:B--2---:R-:W-:Y:S01]  /*7f00*/  P2R R14, PR, RZ, 0x1 ;  /* 0x00000001ff0e7803 */ /* 0x004fe20000000000 */
[----:B------:R-:W-:Y:S01]  /*7f10*/  IMAD.MOV.U32 R11, RZ, RZ, -0x7fffffe0 ;  /* 0x80000020ff0b7424 */ /* 0x000fe200078e00ff */
[----:B------:R-:W-:Y:S02]  /*7f20*/  R2UR UR8, R4 ;  /* 0x00000000040872ca */ /* 0x000fe400000e0000 */
[----:B------:R-:W-:Y:S02]  /*7f30*/  R2UR UR9, R5 ;  /* 0x00000000050972ca */ /* 0x000fe400000e0000 */
[----:B------:R-:W-:-:S02]  /*7f40*/  R2UR UR11, R11 ;  /* 0x000000000b0b72ca */ /* 0x000fc400000e0000 */
[----:B------:R-:W-:Y:S02]  /*7f50*/  MOV R13, 0x80000020 ;  /* 0x80000020000d7802 */ /* 0x000fe40000000f00 */
[----:B------:R-:W-:Y:S02]  /*7f60*/  R2UR UR12, R4 ;  /* 0x00000000040c72ca */ /* 0x000fe400000e0000 */
[----:B------:R-:W-:Y:S01]  /*7f70*/  R2UR UR15, R13 ;  /* 0x000000000d0f72ca */ /* 0x000fe200000e0000 */
[----:B---3--:R-:W-:Y:S02]  /*7f80*/  IMAD R8, R106, 0x280, R0 ;  /* 0x000002806a087824 */ /* 0x008fe400078e0200 */
[----:B------:R-:W2:Y:S01]  /*7f90*/  LDL R0, [R1+0x74] ;  /* 0x0000740001007983 */ /* 0x000ea20000100800 */
[----:B------:R-:W-:Y:S01]  /*7fa0*/  R2UR UR13, R5 ;  /* 0x00000000050d72ca */ /* 0x000fe200000e0000 */
[C---:B01----:R-:W-:Y:S01]  /*7fb0*/  VIADD R6, R8.reuse, 0x80 ;  /* 0x0000008008067836 */ /* 0x043fe20000000000 */
[C---:B------:R-:W-:Y:S01]  /*7fc0*/  R2UR UR6, R8.reuse ;  /* 0x00000000080672ca */ /* 0x040fe200000e0000 */
[C---:B------:R-:W-:Y:S01]  /*7fd0*/  VIADD R10, R8.reuse, 0x180 ;  /* 0x00000180080a7836 */ /* 0x040fe20000000000 */
[----:B------:R-:W0:Y:S01]  /*7fe0*/  S2R R108, SR_TID.X ;  /* 0x00000000006c7919 */ /* 0x000e220000002100 */
[C---:B------:R-:W-:Y:S01]  /*7ff0*/  VIADD R12, R8.reuse, 0x200 ;  /* 0x00000200080c7836 */ /* 0x040fe20000000000 */
[----:B------:R-:W-:Y:S01]  /*8000*/  BSSY B0, `(.L_x_11130) ;  /* 0x00004ca000007945 */ /* 0x000fe20003800000 */
[----:B------:R-:W-:Y:S01]  /*8010*/  VIADD R20, R8, 0x2 ;  /* 0x0000000208147836 */ /* 0x000fe20000000000 */
[----:B------:R-:W-:Y:S01]  /*8020*/  R2UR UR10, R10 ;  /* 0x000000000a0a72ca */ /* 0x000fe200000e0000 */
[----:B------:R-:W-:Y:S01]  /*8030*/  IMAD.MOV.U32 R21, RZ, RZ, -0x7fffffe0 ;  /* 0x80000020ff157424 */ /* 0x000fe200078e00ff */
[----:B------:R-:W-:Y:S01]  /*8040*/  R2UR UR14, R12 ;  /* 0x000000000c0e72ca */ /* 0x000fe200000e0000 */
[----:B------:R-:W-:Y:S01]  /*8050*/  VIADD R10, R8, 0x82 ;  /* 0x00000082080a7836 */ /* 0x000fe20000000000 */
[----:B------:R-:W-:Y:S01]  /*8060*/  R2UR UR18, R20 ;  /* 0x00000000141272ca */ /* 0x000fe200000e0000 */
[----:B------:R-:W-:Y:S01]  /*8070*/  IMAD.MOV.U32 R11, RZ, RZ, -0x7fffffe0 ;  /* 0x80000020ff0b7424 */ /* 0x000fe200078e00ff */
[----:B------:R-:W-:Y:S01]  /*8080*/  R2UR UR19, R21 ;  /* 0x00000000151372ca */ /* 0x000fe200000e0000 */
[----:B------:R-:W-:Y:S01]  /*8090*/  QGMMA.64x32x32.F32.E4M3.E4M3 R88, gdesc[UR4], RZ, !UPT, gsb0 ;  /* 0x00600000045879f3 */ /* 0x000fe2000c0008ff */
[----:B------:R-:W-:-:S02]  /*80a0*/  R2UR UR4, R4 ;  /* 0x00000000040472ca */ /* 0x000fc400000e0000 */
[----:B------:R-:W-:Y:S02]  /*80b0*/  R2UR UR5, R5 ;  /* 0x00000000050572ca */ /* 0x000fe400000e0000 */
[----:B------:R-:W-:Y:S01]  /*80c0*/  R2UR UR6, R6 ;  /* 0x00000000060672ca */ /* 0x000fe200000e0000 */
[----:B------:R-:W-:Y:S01]  /*80d0*/  VIADD R6, R8, 0x100 ;  /* 0x0000010008067836 */ /* 0x000fe20000000000 */
[----:B------:R-:W-:Y:S01]  /*80e0*/  R2UR UR7, R7 ;  /* 0x00000000070772ca */ /* 0x000fe200000e0000 */
[----:B------:R-:W-:Y:S01]  /*80f0*/  IMAD.MOV.U32 R7, RZ, RZ, -0x7fffffe0 ;  /* 0x80000020ff077424 */ /* 0x000fe200078e00ff */
[----:B0-----:R-:W-:Y:S01]  /*8100*/  LOP3.LUT R108, R108, 0x7f, RZ, 0xc0, !PT ;  /* 0x0000007f6c6c7812 */ /* 0x001fe200078ec0ff */
[----:B------:R-:W-:Y:S02]  /*8110*/  WARPGROUP.DEPBAR.LE gsb0, 0x0 ;  /* 0x00008000000079c5 */ /* 0x000fe40000010000 */
[----:B------:R-:W-:-:S08]  /*8120*/  WARPGROUP.ARRIVE ;  /* 0x00000000000079c5 */ /* 0x000fd00000000000 */
[----:B------:R-:W-:Y:S01]  /*8130*/  QGMMA.64x32x32.F32.E4M3.E4M3 R72, gdesc[UR4], RZ, !UPT, gsb0 ;  /* 0x00600000044879f3 */ /* 0x000fe2000c0008ff */
[----:B------:R-:W-:Y:S01]  /*8140*/  R2UR UR6, R6 ;  /* 0x00000000060672ca */ /* 0x000fe200000e0000 */
[C---:B------:R-:W-:Y:S01]  /*8150*/  VIADD R6, R4.reuse, 0x2 ;  /* 0x0000000204067836 */ /* 0x040fe20000000000 */
[----:B------:R-:W-:Y:S01]  /*8160*/  R2UR UR7, R7 ;  /* 0x00000000070772ca */ /* 0x000fe200000e0000 */
[----:B------:R-:W-:Y:S01]  /*8170*/  IMAD.MOV.U32 R7, RZ, RZ, -0x7fffffe0 ;  /* 0x80000020ff077424 */ /* 0x000fe200078e00ff */
[----:B------:R-:W-:Y:S02]  /*8180*/  R2UR UR4, R4 ;  /* 0x00000000040472ca */ /* 0x000fe400000e0000 */
[----:B------:R-:W-:Y:S02]  /*8190*/  R2UR UR5, R5 ;  /* 0x00000000050572ca */ /* 0x000fe400000e0000 */
[----:B------:R-:W-:Y:S02]  /*81a0*/  R2UR UR16, R6 ;  /* 0x00000000061072ca */ /* 0x000fe400000e0000 */
[----:B------:R-:W-:Y:S01]  /*81b0*/  R2UR UR17, R7 ;  /* 0x00000000071172ca */ /* 0x000fe200000e0000 */
[----:B------:R-:W-:-:S02]  /*81c0*/  WARPGROUP.DEPBAR.LE gsb0, 0x0 ;  /* 0x00008000000079c5 */ /* 0x000fc40000010000 */
[----:B------:R-:W-:-:S06]  /*81d0*/  WARPGROUP.ARRIVE ;  /* 0x00000000000079c5 */ /* 0x000fcc0000000000 */
[----:B------:R-:W-:Y:S01]  /*81e0*/  QGMMA.64x32x32.F32.E4M3.E4M3 R56, gdesc[UR4], RZ, !UPT, gsb0 ;  /* 0x00600000043879f3 */ /* 0x000fe2000c0008ff */
[----:B------:R-:W-:Y:S02]  /*81f0*/  R2UR UR4, R6 ;  /* 0x00000000060472ca */ /* 0x000fe400000e0000 */
[----:B------:R-:W-:Y:S02]  /*8200*/  R2UR UR5, R7 ;  /* 0x00000000070572ca */ /* 0x000fe400000e0000 */
[----:B------:R-:W-:Y:S01]  /*8210*/  R2UR UR6, R10 ;  /* 0x000000000a0672ca */ /* 0x000fe200000e0000 */
[----:B------:R-:W-:Y:S01]  /*8220*/  VIADD R10, R8, 0x102 ;  /* 0x00000102080a7836 */ /* 0x000fe20000000000 */
[----:B------:R-:W-:Y:S01]  /*8230*/  R2UR UR7, R11 ;  /* 0x000000000b0772ca */ /* 0x000fe200000e0000 */
[----:B------:R-:W-:Y:S01]  /*8240*/  IMAD.MOV.U32 R11, RZ, RZ, -0x7fffffe0 ;  /* 0x80000020ff0b7424 */ /* 0x000fe200078e00ff */
        /* <DEDUP_REMOVED lines=8> */
[----:B--2---:R-:W-:-:S04]  /*82d0*/  IMAD.IADD R9, R0, 0x1, R105 ;  /* 0x0000000100097824 */ /* 0x004fc800078e0269 */
[----:B------:R-:W-:Y:S02]  /*82e0*/  IMAD R12, R104, -0xa0, R9 ;  /* 0xffffff60680c7824 */ /* 0x000fe400078e0209 */
[----:B------:R-:W-:-:S03]  /*82f0*/  IMAD.MOV.U32 R9, RZ, RZ, -0x7fffffe0 ;  /* 0x80000020ff097424 */ /* 0x000fc600078e00ff */
        /* <DEDUP_REMOVED lines=19> */
[----:B------:R-:W-:Y:S01]  /*8430*/  IMAD.MOV.U32 R11, RZ, RZ, -0x7fffffe0 ;  /* 0x80000020ff0b7424 */ /* 0x000fe200078e00ff */
[----:B------:R-:W-:Y:S01]  /*8440*/  R2UR UR4, R6 ;  /* 0x00000000060472ca */ /* 0x000fe200000e0000 */
[----:B------:R-:W-:Y:S01]  /*8450*/  VIADD R8, R8, 0x202 ;  /* 0x0000020208087836 */ /* 0x000fe20000000000 */
[----:B------:R-:W-:-:S02]  /*8460*/  R2UR UR5, R7 ;  /* 0x00000000070572ca */ /* 0x000fc400000e0000 */
[----:B------:R-:W-:Y:S02]  /*8470*/  R2UR UR10, R10 ;  /* 0x000000000a0a72ca */ /* 0x000fe400000e0000 */
[----:B------:R-:W-:Y:S02]  /*8480*/  R2UR UR11, R11 ;  /* 0x000000000b0b72ca */ /* 0x000fe400000e0000 */
[----:B------:R-:W-:Y:S02]  /*8490*/  FMNMX.FTZ R0, R13, R89, !PT ;  /* 0x000000590d007209 */ /* 0x000fe40007810000 */
        /* <DEDUP_REMOVED lines=44> */
[----:B------:R-:W-:Y:S02]  /*8760*/  R2UR UR6, R8 ;  /* 0x00000000080672ca */ /* 0x000fe400000e0000 */
[----:B------:R-:W-:Y:S02]  /*8770*/  R2UR UR4, R6 ;  /* 0x00000000060472ca */ /* 0x000fe400000e0000 */
[----:B------:R-:W-:Y:S02]  /*8780*/  R2UR UR5, R7 ;  /* 0x00000000070572ca */ /* 0x000fe400000e0000 */
        /* <DEDUP_REMOVED lines=11> */
[----:B------:R-:W-:Y:S01]  /*8840*/  FSEL R85, R82, -INF , P6 ;  /* 0xff80000052557808 */ /* 0x000fe20003000000 */
[----:B------:R-:W-:Y:S02]  /*8850*/  WARPGROUP.DEPBAR.LE gsb0, 0x0 ;  /* 0x00008000000079c5 */ /* 0x000fe40000010000 */
[----:B------:R-:W-:Y:S01]  /*8860*/  WARPGROUP.ARRIVE ;  /* 0x00000000000079c5 */ /* 0x000fe20000000000 */
[----:B------:R-:W-:-:S02]  /*8870*/  FSEL R127, R56, -INF , P1 ;  /* 0xff800000387f7808 */ /* 0x000fc40000800000 */
[C---:B------:R-:W-:Y:S02]  /*8880*/  ISETP.GT.AND P6, PT, R12.reuse, 0x48, PT ;  /* 0x000000480c00780c */ /* 0x040fe40003fc4270 */
[----:B------:R-:W-:Y:S01]  /*8890*/  FSEL R57, R57, -INF , P2 ;  /* 0xff80000039397808 */ /* 0x000fe20001000000 */
[----:B------:R-:W-:Y:S01]  /*88a0*/  QGMMA.64x32x32.F32.E4M3.E4M3 R40, gdesc[UR8], R40, gsb0 ;  /* 0x00600000082879f3 */ /* 0x000fe20008000828 */
        /* <DEDUP_REMOVED lines=23> */
[----:B------:R-:W-:Y:S02]  /*8a20*/  FSEL R69, R69, -INF , P2 ;  /* 0xff80000045457808 */ /* 0x000fe40001000000 */
[----:B------:R-:W-:Y:S02]  /*8a30*/  FMNMX.FTZ R0, R137, R0, !PT ;  /* 0x0000000089007209 */ /* 0x000fe40007810000 */
[----:B------:R-:W-:Y:S02]  /*8a40*/  FSEL R63, R63, -INF , P5 ;  /* 0xff8000003f3f7808 */ /* 0x000fe40002800000 */
[----:B------:R-:W-:Y:S02]  /*8a50*/  ISETP.GT.AND P5, PT, R12, 0x61, PT ;  /* 0x000000610c00780c */ /* 0x000fe40003fa4270 */
[----:B------:R-:W-:-:S02]  /*8a60*/  FMNMX.FTZ R0, R69, R0, !PT ;  /* 0x0000000045007209 */ /* 0x000fc40007810000 */
        /* <DEDUP_REMOVED lines=27> */
[C---:B------:R-:W-:Y:S02]  /*8c20*/  ISETP.GT.AND P5, PT, R12.reuse, 0x80, PT ;  /* 0x000000800c00780c */ /* 0x040fe40003fa4270 */
[----:B------:R-:W-:Y:S02]  /*8c30*/  FSEL R53, R53, -INF , P0 ;  /* 0xff80000035357808 */ /* 0x000fe40000000000 */
[----:B------:R-:W-:Y:S02]  /*8c40*/  FMNMX.FTZ R0, R155, R0, !PT ;  /* 0x000000009b007209 */ /* 0x000fe40007810000 */
[----:B------:R-:W-:Y:S02]  /*8c50*/  ISETP.GT.AND P0, PT, R12, 0x81, PT ;  /* 0x000000810c00780c */ /* 0x000fe40003f04270 */
[----:B------:R-:W-:Y:S02]  /*8c60*/  FMNMX.FTZ R0, R53, R0, !PT ;  /* 0x0000000035007209 */ /* 0x000fe40007810000 */
[----:B------:R-:W-:-:S02]  /*8c70*/  FSEL R50, R50, -INF , P1 ;  /* 0xff80000032327808 */ /* 0x000fc40000800000 */
[C---:B------:R-:W-:Y:S02]  /*8c80*/  ISETP.GT.AND P1, PT, R12.reuse, 0x88, PT ;  /* 0x000000880c00780c */ /* 0x040fe40003f24270 */
[----:B------:R-:W-:Y:S02]  /*8c90*/  FSEL R51, R51, -INF , P2 ;  /* 0xff80000033337808 */ /* 0x000fe40001000000 */
[C---:B------:R-:W-:Y:S02]  /*8ca0*/  ISETP.GT.AND P2, PT, R12.reuse, 0x89, PT ;  /* 0x000000890c00780c */ /* 0x040fe40003f44270 */
[----:B------:R-:W-:Y:S02]  /*8cb0*/  FSEL R47, R47, -INF , P3 ;  /* 0xff8000002f2f7808 */ /* 0x000fe40001800000 */
[----:B------:R-:W-:Y:S01]  /*8cc0*/  ISETP.GT.AND P3, PT, R12, 0x90, PT ;  /* 0x000000900c00780c */ /* 0x000fe20003f64270 */
[----:B------:R-:W-:Y:S02]  /*8cd0*/  WARPGROUP.DEPBAR.LE gsb0, 0x0 ;  /* 0x00008000000079c5 */ /* 0x000fe40000010000 */
[----:B------:R-:W-:-:S02]  /*8ce0*/  FSEL R24, R24, -INF , P5 ;  /* 0xff80000018187808 */ /* 0x000fc40002800000 */
[----:B------:R-:W-:Y:S02]  /*8cf0*/  FSEL R25, R25, -INF , P0 ;  /* 0xff80000019197808 */ /* 0x000fe40000000000 */
[----:B------:R-:W-:Y:S02]  /*8d00*/  FMNMX.FTZ R0, R24, R0, !PT ;  /* 0x0000000018007209 */ /* 0x000fe40007810000 */
[----:B------:R-:W-:Y:S02]  /*8d10*/  FSEL R28, R28, -INF , P1 ;  /* 0xff8000001c1c7808 */ /* 0x000fe40000800000 */
[----:B------:R-:W-:Y:S02]  /*8d20*/  FMNMX.FTZ R0, R25, R0, !PT ;  /* 0x0000000019007209 */ /* 0x000fe40007810000 */
[----:B------:R-:W-:Y:S02]  /*8d30*/  FSEL R29, R29, -INF , P2 ;  /* 0xff8000001d1d7808 */ /* 0x000fe40001000000 */
[----:B------:R-:W-:-:S02]  /*8d40*/  FMNMX.FTZ R0, R28, R0, !PT ;  /* 0x000000001c007209 */ /* 0x000fc40007810000 */
[----:B------:R-:W-:Y:S02]  /*8d50*/  FSEL R153, R46, -INF , P4 ;  /* 0xff8000002e997808 */ /* 0x000fe40002000000 */
[----:B------:R-:W-:Y:S02]  /*8d60*/  FSEL R32, R32, -INF , P3 ;  /* 0xff80000020207808 */ /* 0x000fe40001800000 */
[----:B------:R-:W-:Y:S02]  /*8d70*/  FMNMX.FTZ R0, R29, R0, !PT ;  /* 0x000000001d007209 */ /* 0x000fe40007810000 */
[----:B------:R-:W-:Y:S02]  /*8d80*/  ISETP.GT.AND P4, PT, R12, 0x91, PT ;  /* 0x000000910c00780c */ /* 0x000fe40003f84270 */
[----:B------:R-:W-:Y:S02]  /*8d90*/  FMNMX.FTZ R0, R32, R0, !PT ;  /* 0x0000000020007209 */ /* 0x000fe40007810000 */
[----:B------:R-:W-:-:S02]  /*8da0*/  FSEL R8, R33, -INF , P4 ;  /* 0xff80000021087808 */ /* 0x000fc40002000000 */
[----:B------:R-:W-:Y:S02]  /*8db0*/  ISETP.GT.AND P5, PT, R12, 0x98, PT ;  /* 0x000000980c00780c */ /* 0x000fe40003fa4270 */
[----:B------:R-:W-:Y:S02]  /*8dc0*/  FMNMX.FTZ R0, R8, R0, !PT ;  /* 0x0000000008007209 */ /* 0x000fe40007810000 */
[----:B------:R-:W-:Y:S02]  /*8dd0*/  FSEL R33, R36, -INF , P5 ;  /* 0xff80000024217808 */ /* 0x000fe40002800000 */
[----:B------:R-:W-:Y:S02]  /*8de0*/  ISETP.GT.AND P6, PT, R12, 0x99, PT ;  /* 0x000000990c00780c */ /* 0x000fe40003fc4270 */
[----:B------:R-:W-:Y:S02]  /*8df0*/  FMNMX.FTZ R0, R33, R0, !PT ;  /* 0x0000000021007209 */ /* 0x000fe40007810000 */
[----:B------:R-:W-:-:S02]  /*8e00*/  FSEL R37, R37, -INF , P6 ;  /* 0xff80000025257808 */ /* 0x000fc40003000000 */
[----:B------:R-:W-:Y:S02]  /*8e10*/  P2R R40, PR, RZ, 0x1 ;  /* 0x00000001ff287803 */ /* 0x000fe40000000000 */
[----:B------:R-:W-:Y:S02]  /*8e20*/  FMNMX.FTZ R20, R37, R0, !PT ;  /* 0x0000000025147209 */ /* 0x000fe40007810000 */
[----:B------:R-:W-:Y:S02]  /*8e30*/  ISETP.GT.AND P0, PT, R12, 0x80, PT ;  /* 0x000000800c00780c */ /* 0x000fe40003f04270 */
[----:B------:R-:W-:Y:S01]  /*8e40*/  P2R R42, PR, RZ, 0x2 ;  /* 0x00000002ff2a7803 */ /* 0x000fe20000000000 */
[----:B------:R-:W0:Y:S01]  /*8e50*/  SHFL.BFLY PT, R0, R20, 0x2, 0x1f ;  /* 0x0c401f0014007f89 */ /* 0x000e2200000e0000 */
[----:B------:R-:W-:Y:S02]  /*8e60*/  FSEL R26, R26, -INF , P0 ;  /* 0xff8000001a1a7808 */ /* 0x000fe40000000000 */
[----:B------:R-:W-:-:S02]  /*8e70*/  ISETP.NE.AND P0, PT, R40, RZ, PT ;  /* 0x000000ff2800720c */ /* 0x000fc40003f05270 */
[----:B------:R-:W-:Y:S02]  /*8e80*/  FMNMX.FTZ R40, R11, R91, !PT ;  /* 0x0000005b0b287209 */ /* 0x000fe40007810000 */
[----:B------:R-:W-:Y:S02]  /*8e90*/  ISETP.GT.AND P1, PT, R12, 0x79, PT ;  /* 0x000000790c00780c */ /* 0x000fe40003f24270 */
[----:B------:R-:W-:Y:S02]  /*8ea0*/  FMNMX.FTZ R40, R21, R40, !PT ;  /* 0x0000002815287209 */ /* 0x000fe40007810000 */
[----:B------:R-:W-:Y:S02]  /*8eb0*/  FSEL R55, R55, -INF , P1 ;  /* 0xff80000037377808 */ /* 0x000fe40000800000 */
[----:B------:R-:W-:Y:S02]  /*8ec0*/  ISETP.NE.AND P1, PT, R42, RZ, PT ;  /* 0x000000ff2a00720c */ /* 0x000fe40003f25270 */
[----:B------:R-:W-:-:S02]  /*8ed0*/  FMNMX.FTZ R42, R95, R40, !PT ;  /* 0x000000285f2a7209 */ /* 0x000fc40007810000 */
[----:B------:R-:W-:Y:S02]  /*8ee0*/  P2R R44, PR, RZ, 0x8 ;  /* 0x00000008ff2c7803 */ /* 0x000fe40000000000 */
[----:B------:R-:W-:Y:S02]  /*8ef0*/  FMNMX.FTZ R42, R109, R42, !PT ;  /* 0x0000002a6d2a7209 */ /* 0x000fe40007810000 */
[----:B------:R-:W-:Y:S02]  /*8f00*/  P2R R46, PR, RZ, 0x4 ;  /* 0x00000004ff2e7803 */ /* 0x000fe40000000000 */
[----:B------:R-:W-:Y:S02]  /*8f10*/  FMNMX.FTZ R42, R99, R42, !PT ;  /* 0x0000002a632a7209 */ /* 0x000fe40007810000 */
[----:B0-----:R-:W-:Y:S02]  /*8f20*/  FMNMX.FTZ R36, R20, R0, !PT ;  /* 0x0000000014247209 */ /* 0x001fe40007810000 */
[----:B------:R-:W-:-:S02]  /*8f30*/  FMNMX.FTZ R42, R111, R42, !PT ;  /* 0x0000002a6f2a7209 */ /* 0x000fc40007810000 */
[----:B------:R-:W-:Y:S01]  /*8f40*/  ISETP.GT.AND P2, PT, R12, 0x78, PT ;  /* 0x000000780c00780c */ /* 0x000fe20003f44270 */
[----:B------:R-:W0:Y:S01]  /*8f50*/  SHFL.BFLY PT, R0, R36, 0x1, 0x1f ;  /* 0x0c201f0024007f89 */ /* 0x000e2200000e0000 */
[----:B------:R-:W-:Y:S02]  /*8f60*/  FSEL R27, R27, -INF , P0 ;  /* 0xff8000001b1b7808 */ /* 0x000fe40000000000 */
[----:B------:R-:W-:Y:S02]  /*8f70*/  FSEL R54, R54, -INF , P2 ;  /* 0xff80000036367808 */ /* 0x000fe40001000000 */
[----:B------:R-:W-:Y:S02]  /*8f80*/  ISETP.NE.AND P2, PT, R46, RZ, PT ;  /* 0x000000ff2e00720c */ /* 0x000fe40003f45270 */
[----:B------:R-:W-:Y:S02]  /*8f90*/  FSEL R35, R35, -INF , P4 ;  /* 0xff80000023237808 */ /* 0x000fe40002000000 */
[----:B------:R-:W-:-:S02]  /*8fa0*/  FSEL R31, R31, -INF , P2 ;  /* 0xff8000001f1f7808 */ /* 0x000fc40001000000 */
[----:B------:R-:W-:Y:S02]  /*8fb0*/  ISETP.NE.AND P0, PT, R14, RZ, PT ;  /* 0x000000ff0e00720c */ /* 0x000fe40003f05270 */
[----:B------:R-:W-:Y:S02]  /*8fc0*/  ISETP.NE.AND P2, PT, R108, RZ, PT ;  /* 0x000000ff6c00720c */ /* 0x000fe40003f45270 */
[----:B0-----:R-:W-:-:S11]  /*8fd0*/  FMNMX.FTZ R0, R36, R0, !PT ;  /* 0x0000000024007209 */ /* 0x001fd60007810000 */
[----:B------:R-:W-:Y:S01]  /*8fe0*/  @!P2 VIADD R3, R3, 0x13240 ;  /* 0x000132400303a836 */ /* 0x000fe20000000000 */
[----:B------:R-:W-:Y:S01]  /*8ff0*/  FSETP.NEU.FTZ.AND P3, PT, R0, -INF , PT ;  /* 0xff8000000000780b */ /* 0x000fe20003f7d000 */
[----:B------:R-:W-:-:S05]  /*9000*/  FFMA.FTZ R10, R2, R0, -8 ;  /* 0xc1000000020a7423 */ /* 0x000fca0000010000 */
[----:B------:R-:W-:Y:S02]  /*9010*/  FSEL R10, R10, RZ, P3 ;  /* 0x000000ff0a0a7208 */ /* 0x000fe40001800000 */
[----:B------:R-:W-:Y:S02]  /*9020*/  ISETP.NE.AND P3, PT, R44, RZ, PT ;  /* 0x000000ff2c00720c */ /* 0x000fe40003f65270 */
[----:B------:R-:W-:Y:S01]  /*9030*/  FMNMX.FTZ R44, R103, R42, !PT ;  /* 0x0000002a672c7209 */ /* 0x000fe20007810000 */
[----:B------:R-:W-:-:S01]  /*9040*/  FFMA.FTZ R9, R2, R9, -R10 ;  /* 0x0000000902097223 */ /* 0x000fc2000001080a */
[--C-:B------:R-:W-:Y:S01]  /*9050*/  FFMA.FTZ R36, R2, R113, -R10.reuse ;  /* 0x0000007102247223 */ /* 0x100fe2000001080a */
[----:B------:R-:W-:Y:S01]  /*9060*/  FSEL R113, R30, -INF , P1 ;  /* 0xff8000001e717808 */ /* 0x000fe20000800000 */
        /* <DEDUP_REMOVED lines=8> */
[----:B------:R-:W-:Y:S01]  /*90f0*/  FSEL R117, R38, -INF , P5 ;  /* 0xff80000026757808 */ /* 0x000fe20002800000 */
[----:B------:R-:W-:-:S01]  /*9100*/  FFMA.FTZ R64, R2, R41, -R10 ;  /* 0x0000002902407223 */ /* 0x000fc2000001080a */
[----:B------:R-:W-:Y:S01]  /*9110*/  FMNMX.FTZ R44, R81, R44, !PT ;  /* 0x0000002c512c7209 */ /* 0x000fe20007810000 */
[----:B------:R0:W-:Y:S01]  /*9120*/  MUFU.EX2 R40, R115 ;  /* 0x0000007300287308 */ /* 0x0001e20000000800 */
[----:B------:R-:W-:Y:S01]  /*9130*/  FSEL R41, R39, -INF , P6 ;  /* 0xff80000027297808 */ /* 0x000fe20003000000 */
[C-C-:B------:R-:W-:Y:S01]  /*9140*/  FFMA.FTZ R119, R2.reuse, R119, -R10.reuse ;  /* 0x0000007702777223 */ /* 0x140fe2000001080a */
[----:B------:R-:W-:Y:S01]  /*9150*/  FMNMX.FTZ R46, R79, R44, !PT ;  /* 0x0000002c4f2e7209 */ /* 0x000fe20007810000 */
[C-C-:B------:R-:W-:Y:S01]  /*9160*/  FFMA.FTZ R14, R2.reuse, R15, -R10.reuse ;  /* 0x0000000f020e7223 */ /* 0x140fe2000001080a */
[----:B------:R-:W-:-:S01]  /*9170*/  FFMA.FTZ R15, R2, R93, -R10 ;  /* 0x0000005d020f7223 */ /* 0x000fc2000001080a */
[--C-:B------:R-:W-:Y:S01]  /*9180*/  FFMA.FTZ R20, R2, R107, -R10.reuse ;  /* 0x0000006b02147223 */ /* 0x100fe2000001080a */
[----:B------:R-:W-:Y:S01]  /*9190*/  FMNMX.FTZ R46, R85, R46, !PT ;  /* 0x0000002e552e7209 */ /* 0x000fe20007810000 */
[----:B------:R1:W-:Y:S01]  /*91a0*/  MUFU.EX2 R44, R119 ;  /* 0x00000077002c7308 */ /* 0x0003e20000000800 */
[----:B0-----:R-:W-:Y:S01]  /*91b0*/  FSEL R115, R34, -INF , P3 ;  /* 0xff80000022737808 */ /* 0x001fe20001800000 */
[C-C-:B------:R-:W-:Y:S01]  /*91c0*/  FFMA.FTZ R93, R2.reuse, R101, -R10.reuse ;  /* 0x00000065025d7223 */ /* 0x140fe2000001080a */
[----:B------:R-:W-:Y:S01]  /*91d0*/  FMNMX.FTZ R46, R83, R46, !PT ;  /* 0x0000002e532e7209 */ /* 0x000fe20007810000 */
[C-C-:B------:R-:W-:Y:S01]  /*91e0*/  FFMA.FTZ R73, R2.reuse, R73, -R10.reuse ;  /* 0x0000004902497223 */ /* 0x140fe2000001080a */
[----:B------:R-:W-:-:S01]  /*91f0*/  FFMA.FTZ R101, R2, R121, -R10 ;  /* 0x0000007902657223 */ /* 0x000fc2000001080a */
[C-C-:B------:R-:W-:Y:S01]  /*9200*/  FFMA.FTZ R123, R2.reuse, R123, -R10.reuse ;  /* 0x0000007b027b7223 */ /* 0x140fe2000001080a */
[----:B------:R-:W-:Y:S01]  /*9210*/  FMNMX.FTZ R46, R131, R46, !PT ;  /* 0x0000002e832e7209 */ /* 0x000fe20007810000 */
[C-C-:B------:R-:W-:Y:S01]  /*9220*/  FFMA.FTZ R107, R2.reuse, R125, -R10.reuse ;  /* 0x0000007d026b7223 */ /* 0x140fe2000001080a */
[----:B-1----:R-:W-:-:S01]  /*9230*/  FFMA.FTZ R119, R2, R8, -R10 ;  /* 0x0000000802777223 */ /* 0x002fc2000001080a */
        /* <DEDUP_REMOVED lines=56> */
[----:B------:R-:W-:Y:S01]  /*95c0*/  FMNMX.FTZ R9, R41, R60, !PT ;  /* 0x0000003c29097209 */ /* 0x000fe20007810000 */
[----:B------:R-:W-:-:S02]  /*95d0*/  FFMA.FTZ R60, R2, R155, -R10 ;  /* 0x0000009b023c7223 */ /* 0x000fc4000001080a */
[----:B------:R-:W-:Y:S02]  /*95e0*/  MUFU.EX2 R73, R73 ;  /* 0x0000004900497308 */ /* 0x000fe40000000800 */
[----:B------:R-:W1:Y:S06]  /*95f0*/  SHFL.BFLY PT, R62, R9, 0x2, 0x1f ;  /* 0x0c401f00093e7f89 */ /* 0x000e6c00000e0000 */
[----:B------:R-:W2:Y:S01]  /*9600*/  MUFU.EX2 R97, R97 ;  /* 0x0000006100617308 */ /* 0x000ea20000000800 */
[----:B0-----:R-:W-:-:S04]  /*9610*/  F2FP.SATFINITE.E4M3.F32.PACK_AB_MERGE_C R154, R93, R36, RZ ;  /* 0x000000245d9a723e */ /* 0x001fc800048070ff */
[----:B------:R-:W-:-:S03]  /*9620*/  F2FP.SATFINITE.E4M3.F32.PACK_AB_MERGE_C R154, R89, R20, R154 ;  /* 0x00000014599a723e */ /* 0x000fc6000480709a */
[----:B------:R-:W-:Y:S08]  /*9630*/  MUFU.EX2 R101, R101 ;  /* 0x0000006500657308 */ /* 0x000ff00000000800 */
[----:B------:R-:W-:Y:S01]  /*9640*/  MUFU.EX2 R46, R123 ;  /* 0x0000007b002e7308 */ /* 0x000fe20000000800 */
[----:B--2---:R-:W-:Y:S02]  /*9650*/  F2FP.SATFINITE.E4M3.F32.PACK_AB_MERGE_C R148, R97, R42, RZ ;  /* 0x0000002a6194723e */ /* 0x004fe400048070ff */
[----:B-1----:R-:W-:-:S02]  /*9660*/  FMNMX.FTZ R62, R9, R62, !PT ;  /* 0x0000003e093e7209 */ /* 0x002fc40007810000 */
[----:B------:R-:W-:-:S03]  /*9670*/  F2FP.SATFINITE.E4M3.F32.PACK_AB_MERGE_C R148, R73, R40, R148 ;  /* 0x000000284994723e */ /* 0x000fc60004807094 */
[----:B------:R-:W0:Y:S01]  /*9680*/  SHFL.BFLY PT, R9, R62, 0x1, 0x1f ;  /* 0x0c201f003e097f89 */ /* 0x000e2200000e0000 */
[----:B------:R-:W1:Y:S08]  /*9690*/  MUFU.EX2 R107, R107 ;  /* 0x0000006b006b7308 */ /* 0x000e700000000800 */
[----:B------:R-:W-:Y:S08]  /*96a0*/  MUFU.EX2 R48, R127 ;  /* 0x0000007f00307308 */ /* 0x000ff00000000800 */
[----:B------:R-:W-:Y:S01]  /*96b0*/  MUFU.EX2 R57, R57 ;  /* 0x0000003900397308 */ /* 0x000fe20000000800 */
[----:B-1----:R-:W-:-:S04]  /*96c0*/  F2FP.SATFINITE.E4M3.F32.PACK_AB_MERGE_C R150, R107, R46, RZ ;  /* 0x0000002e6b96723e */ /* 0x002fc800048070ff */
[----:B------:R-:W-:Y:S02]  /*96d0*/  F2FP.SATFINITE.E4M3.F32.PACK_AB_MERGE_C R150, R101, R44, R150 ;  /* 0x0000002c6596723e */ /* 0x000fe40004807096 */
[----:B0-----:R-:W-:Y:S01]  /*96e0*/  FMNMX.FTZ R9, R62, R9, !PT ;  /* 0x000000093e097209 */ /* 0x001fe20007810000 */
[----:B------:R-:W-:Y:S03]  /*96f0*/  MUFU.EX2 R52, R129 ;  /* 0x0000008100347308 */ /* 0x000fe60000000800 */
[----:B------:R-:W-:Y:S01]  /*9700*/  FSETP.NEU.FTZ.AND P1, PT, R9, -INF , PT ;  /* 0xff8000000900780b */ /* 0x000fe20003f3d000 */
[----:B------:R-:W-:-:S04]  /*9710*/  FFMA.FTZ R62, R2, R9, -8 ;  /* 0xc1000000023e7423 */ /* 0x000fc80000010009 */
[----:B------:R-:W-:Y:S01]  /*9720*/  MUFU.EX2 R61, R61 ;  /* 0x0000003d003d7308 */ /* 0x000fe20000000800 */
[----:B------:R-:W-:Y:S02]  /*9730*/  FSEL R10, R62, RZ, P1 ;  /* 0x000000ff3e0a7208 */ /* 0x000fe40000800000 */
[----:B------:R-:W-:-:S03]  /*9740*/  ISETP.GE.AND P1, PT, R105, 0xa1, PT ;  /* 0x000000a16900780c */ /* 0x000fc60003f26270 */
        /* <DEDUP_REMOVED lines=18> */
[----:B------:R-:W-:Y:S01]  /*9870*/  @!P2 PRMT R71, RZ, 0x654, R3 ;  /* 0x00000654ff47a816 */ /* 0x000fe20000000003 */
[----:B------:R-:W-:-:S01]  /*9880*/  FFMA.FTZ R75, R2, R75, -R10 ;  /* 0x0000004b024b7223 */ /* 0x000fc2000001080a */
[----:B------:R-:W-:Y:S01]  /*9890*/  FFMA.FTZ R79, R2, R79, -R10 ;  /* 0x0000004f024f7223 */ /* 0x000fe2000001080a */
[----:B------:R-:W-:-:S01]  /*98a0*/  FADD.FTZ R88, R20, R87 ;  /* 0x0000005714587221 */ /* 0x000fc20000010000 */
[----:B------:R-:W1:Y:S01]  /*98b0*/  MUFU.EX2 R21, R21 ;  /* 0x0000001500157308 */ /* 0x000e620000000800 */
[----:B------:R2:W-:Y:S01]  /*98c0*/  @!P2 SYNCS.ARRIVE.TRANS64.RED.A1T0 RZ, [R71+URZ], RZ ;  /* 0x000000ff47ffa9a7 */ /* 0x0005e2000810043f */
[----:B------:R-:W-:-:S01]  /*98d0*/  FFMA.FTZ R77, R2, R83, -R10 ;  /* 0x00000053024d7223 */ /* 0x000fc2000001080a */
[C-C-:B------:R-:W-:Y:S01]  /*98e0*/  FFMA.FTZ R80, R2.reuse, R131, -R10.reuse ;  /* 0x0000008302507223 */ /* 0x140fe2000001080a */
        /* <DEDUP_REMOVED lines=12> */
[----:B------:R-:W2:Y:S01]  /*99b0*/  MUFU.EX2 R37, R37 ;  /* 0x0000002500257308 */ /* 0x000ea20000000800 */
[----:B-1----:R-:W-:-:S01]  /*99c0*/  FADD.FTZ R85, R21, R84 ;  /* 0x0000005415557221 */ /* 0x002fc20000010000 */
[C-C-:B------:R-:W-:Y:S01]  /*99d0*/  FFMA.FTZ R113, R2.reuse, R113, -R10.reuse ;  /* 0x0000007102717223 */ /* 0x140fe2000001080a */
[----:B------:R-:W-:-:S01]  /*99e0*/  FFMA.FTZ R31, R2, R31, -R10 ;  /* 0x0000001f021f7223 */ /* 0x000fc2000001080a */
[C-C-:B------:R-:W-:Y:S01]  /*99f0*/  FFMA.FTZ R115, R2.reuse, R115, -R10.reuse ;  /* 0x0000007302737223 */ /* 0x140fe2000001080a */
[----:B------:R-:W-:-:S01]  /*9a00*/  FFMA.FTZ R35, R2, R35, -R10 ;  /* 0x0000002302237223 */ /* 0x000fc2000001080a */
[----:B------:R-:W-:Y:S01]  /*9a10*/  FFMA.FTZ R117, R2, R117, -R10 ;  /* 0x0000007502757223 */ /* 0x000fe2000001080a */
[----:B------:R-:W-:Y:S01]  /*9a20*/  F2FP.SATFINITE.E4M3.F32.PACK_AB_MERGE_C R136, R61, R52, RZ ;  /* 0x000000343d88723e */ /* 0x000fe200048070ff */
[----:B------:R-:W0:Y:S01]  /*9a30*/  MUFU.EX2 R66, R66 ;  /* 0x0000004200427308 */ /* 0x000e220000000800 */
[----:B---3--:R-:W-:-:S01]  /*9a40*/  FADD.FTZ R84, R64, R85 ;  /* 0x0000005540547221 */ /* 0x008fc20000010000 */
[----:B------:R-:W-:Y:S01]  /*9a50*/  FADD.FTZ R85, R89, R88 ;  /* 0x0000005859557221 */ /* 0x000fe20000010000 */
[----:B------:R-:W-:-:S02]  /*9a60*/  F2FP.SATFINITE.E4M3.F32.PACK_AB_MERGE_C R21, R64, R21, RZ ;  /* 0x000000154015723e */ /* 0x000fc400048070ff */
[----:B------:R-:W-:Y:S01]  /*9a70*/  F2FP.SATFINITE.E4M3.F32.PACK_AB_MERGE_C R136, R57, R48, R136 ;  /* 0x000000303988723e */ /* 0x000fe20004807088 */
[----:B------:R-:W-:-:S01]  /*9a80*/  FADD.FTZ R88, R36, R85 ;  /* 0x0000005524587221 */ /* 0x000fc20000010000 */
[----:B------:R-:W-:Y:S01]  /*9a90*/  FFMA.FTZ R85, R2, R50, -R10 ;  /* 0x0000003202557223 */ /* 0x000fe2000001080a */
[----:B------:R-:W1:Y:S01]  /*9aa0*/  MUFU.EX2 R68, R68 ;  /* 0x0000004400447308 */ /* 0x000e620000000800 */
[----:B--2---:R-:W-:-:S01]  /*9ab0*/  FADD.FTZ R71, R37, R84 ;  /* 0x0000005425477221 */ /* 0x004fc20000010000 */
[C-C-:B------:R-:W-:Y:S01]  /*9ac0*/  FFMA.FTZ R50, R2.reuse, R51, -R10.reuse ;  /* 0x0000003302327223 */ /* 0x140fe2000001080a */
[----:B------:R-:W-:-:S01]  /*9ad0*/  FFMA.FTZ R84, R2, R43, -R10 ;  /* 0x0000002b02547223 */ /* 0x000fc2000001080a */
[----:B------:R-:W-:Y:S01]  /*9ae0*/  FFMA.FTZ R43, R2, R153, -R10 ;  /* 0x00000099022b7223 */ /* 0x000fe2000001080a */
[----:B------:R-:W-:-:S03]  /*9af0*/  F2FP.SATFINITE.E4M3.F32.PACK_AB_MERGE_C R153, R62, R11, R21 ;  /* 0x0000000b3e99723e */ /* 0x000fc60004807015 */
[----:B------:R-:W2:Y:S01]  /*9b00*/  MUFU.EX2 R91, R91 ;  /* 0x0000005b005b7308 */ /* 0x000ea20000000800 */
[----:B0-----:R-:W-:-:S01]  /*9b10*/  FADD.FTZ R87, R66, R71 ;  /* 0x0000004742577221 */ /* 0x001fc20000010000 */
[----:B------:R-:W-:Y:S01]  /*9b20*/  FFMA.FTZ R71, R2, R47, -R10 ;  /* 0x0000002f02477223 */ /* 0x000fe2000001080a */
[----:B------:R-:W-:-:S04]  /*9b30*/  FADD.FTZ R47, R93, R88 ;  /* 0x000000585d2f7221 */ /* 0x000fc80000010000 */
[----:B------:R-:W-:Y:S01]  /*9b40*/  FADD.FTZ R88, R40, R47 ;  /* 0x0000002f28587221 */ /* 0x000fe20000010000 */
[----:B------:R-:W0:Y:S01]  /*9b50*/  MUFU.EX2 R70, R70 ;  /* 0x0000004600467308 */ /* 0x000e220000000800 */
[----:B-1----:R-:W-:-:S01]  /*9b60*/  FADD.FTZ R90, R68, R87 ;  /* 0x00000057445a7221 */ /* 0x002fc20000010000 */
[----:B------:R-:W-:-:S06]  /*9b70*/  FFMA.FTZ R47, R2, R26, -R10 ;  /* 0x0000001a022f7223 */ /* 0x000fcc000001080a */
[----:B------:R-:W1:Y:S01]  /*9b80*/  MUFU.EX2 R75, R75 ;  /* 0x0000004b004b7308 */ /* 0x000e620000000800 */
[----:B--2---:R-:W-:-:S01]  /*9b90*/  FADD.FTZ R51, R91, R90 ;  /* 0x0000005a5b337221 */ /* 0x004fc20000010000 */
[----:B------:R-:W-:-:S04]  /*9ba0*/  F2FP.SATFINITE.E4M3.F32.PACK_AB_MERGE_C R68, R91, R68, RZ ;  /* 0x000000445b44723e */ /* 0x000fc800048070ff */
[----:B------:R-:W-:Y:S02]  /*9bb0*/  F2FP.SATFINITE.E4M3.F32.PACK_AB_MERGE_C R155, R66, R37, R68 ;  /* 0x00000025429b723e */ /* 0x000fe40004807044 */
[----:B------:R-:W2:Y:S01]  /*9bc0*/  MUFU.EX2 R72, R72 ;  /* 0x0000004800487308 */ /* 0x000ea20000000800 */
[----:B0-----:R-:W-:-:S01]  /*9bd0*/  FADD.FTZ R90, R70, R51 ;  /* 0x00000033465a7221 */ /* 0x001fc20000010000 */
[----:B------:R-:W-:-:S04]  /*9be0*/  FADD.FTZ R51, R73, R88 ;  /* 0x0000005849337221 */ /* 0x000fc80000010000 */
[----:B------:R-:W-:Y:S01]  /*9bf0*/  FADD.FTZ R88, R42, R51 ;  /* 0x000000332a587221 */ /* 0x000fe20000010000 */
[----:B------:R-:W-:-:S01]  /*9c00*/  FFMA.FTZ R51, R2, R27, -R10 ;  /* 0x0000001b02337223 */ /* 0x000fc2000001080a */
[----:B------:R-:W0:Y:S01]  /*9c10*/  MUFU.EX2 R79, R79 ;  /* 0x0000004f004f7308 */ /* 0x000e220000000800 */
[----:B-1----:R-:W-:-:S01]  /*9c20*/  FADD.FTZ R87, R75, R90 ;  /* 0x0000005a4b577221 */ /* 0x002fc20000010000 */
[----:B------:R-:W-:-:S06]  /*9c30*/  FFMA.FTZ R10, R2, R41, -R10 ;  /* 0x00000029020a7223 */ /* 0x000fcc000001080a */
[----:B------:R-:W1:Y:S01]  /*9c40*/  MUFU.EX2 R74, R74 ;  /* 0x0000004a004a7308 */ /* 0x000e620000000800 */
[----:B--2---:R-:W-:-:S01]  /*9c50*/  FADD.FTZ R90, R72, R87 ;  /* 0x00000057485a7221 */ /* 0x004fc20000010000 */
[----:B------:R-:W-:-:S04]  /*9c60*/  FADD.FTZ R87, R97, R88 ;  /* 0x0000005861577221 */ /* 0x000fc80000010000 */
[----:B------:R-:W-:Y:S02]  /*9c70*/  FADD.FTZ R88, R44, R87 ;  /* 0x000000572c587221 */ /* 0x000fe40000010000 */
[----:B------:R-:W2:Y:S01]  /*9c80*/  MUFU.EX2 R77, R77 ;  /* 0x0000004d004d7308 */ /* 0x000ea20000000800 */
[----:B0-----:R-:W-:-:S01]  /*9c90*/  FADD.FTZ R95, R79, R90 ;  /* 0x0000005a4f5f7221 */ /* 0x001fc20000010000 */
[----:B------:R-:W-:-:S06]  /*9ca0*/  F2FP.SATFINITE.E4M3.F32.PACK_AB_MERGE_C R72, R79, R72, RZ ;  /* 0x000000484f48723e */ /* 0x000fcc00048070ff */
[----:B------:R-:W0:Y:S01]  /*9cb0*/  MUFU.EX2 R80, R80 ;  /* 0x0000005000507308 */ /* 0x000e220000000800 */
[----:B-1----:R-:W-:-:S07]  /*9cc0*/  FADD.FTZ R90, R74, R95 ;  /* 0x0000005f4a5a7221 */ /* 0x002fce0000010000 */
[----:B------:R-:W1:Y:S01]  /*9cd0*/  MUFU.EX2 R81, R81 ;  /* 0x0000005100517308 */ /* 0x000e620000000800 */
[----:B--2---:R-:W-:-:S07]  /*9ce0*/  FADD.FTZ R87, R77, R90 ;  /* 0x0000005a4d577221 */ /* 0x004fce0000010000 */
[----:B------:R-:W2:Y:S01]  /*9cf0*/  MUFU.EX2 R76, R76 ;  /* 0x0000004c004c7308 */ /* 0x000ea20000000800 */
[----:B0-----:R-:W-:-:S07]  /*9d00*/  FADD.FTZ R90, R80, R87 ;  /* 0x00000057505a7221 */ /* 0x001fce0000010000 */
[----:B------:R0:W-:Y:S01]  /*9d10*/  MUFU.EX2 R26, R71 ;  /* 0x00000047001a7308 */ /* 0x0001e20000000800 */
[----:B-1----:R-:W-:-:S01]  /*9d20*/  FADD.FTZ R41, R81, R90 ;  /* 0x0000005a51297221 */ /* 0x002fc20000010000 */
[----:B------:R-:W-:-:S04]  /*9d30*/  F2FP.SATFINITE.E4M3.F32.PACK_AB_MERGE_C R80, R81, R80, RZ ;  /* 0x000000505150723e */ /* 0x000fc800048070ff */
[----:B------:R-:W-:Y:S02]  /*9d40*/  F2FP.SATFINITE.E4M3.F32.PACK_AB_MERGE_C R151, R77, R74, R80 ;  /* 0x0000004a4d97723e */ /* 0x000fe40004807050 */
        /* <DEDUP_REMOVED lines=13> */
[----:B------:R-:W-:-:S06]  /*9e20*/  FADD.FTZ R61, R61, R14 ;  /* 0x0000000e3d3d7221 */ /* 0x000fcc0000010000 */
[----:B------:R-:W0:Y:S01]  /*9e30*/  MUFU.EX2 R63, R63 ;  /* 0x0000003f003f7308 */ /* 0x000e220000000800 */
[----:B--2---:R-:W-:-:S01]  /*9e40*/  FADD.FTZ R36, R83, R36 ;  /* 0x0000002453247221 */ /* 0x004fc20000010000 */
[----:B------:R-:W-:-:S06]  /*9e50*/  F2FP.SATFINITE.E4M3.F32.PACK_AB_MERGE_C R82, R83, R82, RZ ;  /* 0x000000525352723e */ /* 0x000fcc00048070ff */
[----:B------:R-:W2:Y:S01]  /*9e60*/  MUFU.EX2 R65, R65 ;  /* 0x0000004100417308 */ /* 0x000ea20000000800 */
[----:B-1----:R-:W-:-:S07]  /*9e70*/  FADD.FTZ R14, R56, R61 ;  /* 0x0000003d380e7221 */ /* 0x002fce0000010000 */
[----:B------:R-:W1:Y:S01]  /*9e80*/  MUFU.EX2 R78, R78 ;  /* 0x0000004e004e7308 */ /* 0x000e620000000800 */
[----:B0-----:R-:W-:-:S07]  /*9e90*/  FADD.FTZ R15, R63, R36 ;  /* 0x000000243f0f7221 */ /* 0x001fce0000010000 */
[----:B------:R0:W3:Y:S01]  /*9ea0*/  MUFU.EX2 R58, R137 ;  /* 0x00000089003a7308 */ /* 0x0000e20000000800 */
[----:B--2---:R-:W-:-:S07]  /*9eb0*/  FADD.FTZ R41, R65, R14 ;  /* 0x0000000e41297221 */ /* 0x004fce0000010000 */
[----:B------:R-:W2:Y:S01]  /*9ec0*/  MUFU.EX2 R67, R67 ;  /* 0x0000004300437308 */ /* 0x000ea20000000800 */
[----:B-1----:R-:W-:-:S01]  /*9ed0*/  FADD.FTZ R14, R78, R15 ;  /* 0x0000000f4e0e7221 */ /* 0x002fc20000010000 */
[----:B0-----:R-:W-:-:S06]  /*9ee0*/  F2FP.SATFINITE.E4M3.F32.PACK_AB_MERGE_C R137, R59, R76, R82 ;  /* 0x0000004c3b89723e */ /* 0x001fcc0004807052 */
[----:B------:R-:W0:Y:S01]  /*9ef0*/  MUFU.EX2 R69, R69 ;  /* 0x0000004500457308 */ /* 0x000e220000000800 */
[----:B---3--:R-:W-:-:S07]  /*9f00*/  FADD.FTZ R36, R58, R41 ;  /* 0x000000293a247221 */ /* 0x008fce0000010000 */
[----:B------:R-:W1:Y:S01]  /*9f10*/  MUFU.EX2 R86, R86 ;  /* 0x0000005600567308 */ /* 0x000e620000000800 */
[----:B--2---:R-:W-:-:S07]  /*9f20*/  FADD.FTZ R13, R67, R14 ;  /* 0x0000000e430d7221 */ /* 0x004fce0000010000 */
[----:B------:R-:W2:Y:S01]  /*9f30*/  MUFU.EX2 R30, R30 ;  /* 0x0000001e001e7308 */ /* 0x000ea20000000800 */
[C---:B0-----:R-:W-:Y:S01]  /*9f40*/  F2FP.SATFINITE.E4M3.F32.PACK_AB_MERGE_C R138, R69.reuse, R58, RZ ;  /* 0x0000003a458a723e */ /* 0x041fe200048070ff */
[----:B------:R-:W-:-:S03]  /*9f50*/  FADD.FTZ R69, R69, R36 ;  /* 0x0000002445457221 */ /* 0x000fc60000010000 */
[----:B------:R-:W-:-:S03]  /*9f60*/  F2FP.SATFINITE.E4M3.F32.PACK_AB_MERGE_C R138, R65, R56, R138 ;  /* 0x00000038418a723e */ /* 0x000fc6000480708a */
[----:B------:R0:W3:Y:S01]  /*9f70*/  MUFU.EX2 R3, R149 ;  /* 0x0000009500037308 */ /* 0x0000e20000000800 */
[C---:B-1----:R-:W-:Y:S01]  /*9f80*/  F2FP.SATFINITE.E4M3.F32.PACK_AB_MERGE_C R67, R86.reuse, R67, RZ ;  /* 0x000000435643723e */ /* 0x042fe200048070ff */
[----:B------:R-:W-:-:S03]  /*9f90*/  FADD.FTZ R86, R86, R13 ;  /* 0x0000000d56567221 */ /* 0x000fc60000010000 */
[----:B------:R-:W-:-:S03]  /*9fa0*/  F2FP.SATFINITE.E4M3.F32.PACK_AB_MERGE_C R139, R78, R63, R67 ;  /* 0x0000003f4e8b723e */ /* 0x000fc60004807043 */
[----:B------:R-:W1:Y:S01]  /*9fb0*/  MUFU.EX2 R84, R84 ;  /* 0x0000005400547308 */ /* 0x000e620000000800 */
[----:B--2---:R-:W-:-:S01]  /*9fc0*/  FADD.FTZ R14, R30, R69 ;  /* 0x000000451e0e7221 */ /* 0x004fc20000010000 */
[----:B0-----:R-:W-:-:S03]  /*9fd0*/  F2FP.SATFINITE.E4M3.F32.PACK_AB_MERGE_C R149, R75, R70, R72 ;  /* 0x000000464b95723e */ /* 0x001fc60004807048 */
[----:B------:R-:W-:-:S03]  /*9fe0*/  FADD.FTZ R15, R39, R14 ;  /* 0x0000000e270f7221 */ /* 0x000fc60000010000 */
[----:B------:R-:W0:Y:S01]  /*9ff0*/  MUFU.EX2 R34, R34 ;  /* 0x0000002200227308 */ /* 0x000e220000000800 */
[----:B---3--:R-:W-:-:S07]  /*a000*/  FADD.FTZ R13, R3, R86 ;  /* 0x00000056030d7221 */ /* 0x008fce0000010000 */
        /* <DEDUP_REMOVED lines=32> */
[----:B------:R-:W-:-:S03]  /*a210*/  IMAD.MOV.U32 R55, RZ, RZ, RZ ;  /* 0x000000ffff377224 */ /* 0x000fc600078e00ff */
[----:B------:R-:W-:Y:S01]  /*a220*/  F2FP.SATFINITE.E4M3.F32.PACK_AB_MERGE_C R143, R50, R27, R54 ;  /* 0x0000001b328f723e */ /* 0x000fe20004807036 */
[----:B------:R-:W-:Y:S01]  /*a230*/  IMAD.MOV.U32 R54, RZ, RZ, R55 ;  /* 0x000000ffff367224 */ /* 0x000fe200078e0037 */
[----:B------:R-:W0:Y:S01]  /*a240*/  MUFU.EX2 R25, R25 ;  /* 0x0000001900197308 */ /* 0x000e220000000800 */
[----:B-1----:R-:W-:-:S01]  /*a250*/  FADD.FTZ R30, R24, R53 ;  /* 0x00000035181e7221 */ /* 0x002fc20000010000 */
[--C-:B------:R-:W-:Y:S01]  /*a260*/  IMAD.MOV.U32 R53, RZ, RZ, R55.reuse ;  /* 0x000000ffff357224 */ /* 0x100fe200078e0037 */
[----:B------:R-:W-:Y:S01]  /*a270*/  MOV R42, R55 ;  /* 0x00000037002a7202 */ /* 0x000fe20000000f00 */
[--C-:B------:R-:W-:Y:S02]  /*a280*/  IMAD.MOV.U32 R52, RZ, RZ, R55.reuse ;  /* 0x000000ffff347224 */ /* 0x100fe400078e0037 */
[----:B------:R-:W-:Y:S02]  /*a290*/  IMAD.MOV.U32 R50, RZ, RZ, R55 ;  /* 0x000000ffff327224 */ /* 0x000fe400078e0037 */
[----:B------:R1:W3:Y:S01]  /*a2a0*/  MUFU.EX2 R12, R51 ;  /* 0x00000033000c7308 */ /* 0x0002e20000000800 */
[----:B--2---:R-:W-:-:S01]  /*a2b0*/  FADD.FTZ R11, R47, R26 ;  /* 0x0000001a2f0b7221 */ /* 0x004fc20000010000 */
[----:B------:R-:W-:-:S02]  /*a2c0*/  IMAD.MOV.U32 R49, RZ, RZ, R55 ;  /* 0x000000ffff317224 */ /* 0x000fc400078e0037 */
[--C-:B------:R-:W-:Y:S02]  /*a2d0*/  IMAD.MOV.U32 R48, RZ, RZ, R55.reuse ;  /* 0x000000ffff307224 */ /* 0x100fe400078e0037 */
[----:B------:R-:W-:Y:S02]  /*a2e0*/  IMAD.MOV.U32 R46, RZ, RZ, R55 ;  /* 0x000000ffff2e7224 */ /* 0x000fe400078e0037 */
[----:B------:R-:W2:Y:S01]  /*a2f0*/  MUFU.EX2 R28, R28 ;  /* 0x0000001c001c7308 */ /* 0x000ea20000000800 */
[----:B0-----:R-:W-:-:S01]  /*a300*/  FADD.FTZ R13, R25, R30 ;  /* 0x0000001e190d7221 */ /* 0x001fc20000010000 */
[--C-:B-1----:R-:W-:Y:S02]  /*a310*/  IMAD.MOV.U32 R51, RZ, RZ, R55.reuse ;  /* 0x000000ffff337224 */ /* 0x102fe400078e0037 */
[--C-:B------:R-:W-:Y:S02]  /*a320*/  IMAD.MOV.U32 R45, RZ, RZ, R55.reuse ;  /* 0x000000ffff2d7224 */ /* 0x100fe400078e0037 */
[----:B------:R-:W-:-:S02]  /*a330*/  IMAD.MOV.U32 R44, RZ, RZ, R55 ;  /* 0x000000ffff2c7224 */ /* 0x000fc400078e0037 */
[----:B------:R-:W0:Y:S01]  /*a340*/  MUFU.EX2 R113, R113 ;  /* 0x0000007100717308 */ /* 0x000e220000000800 */
[----:B---3--:R-:W-:-:S01]  /*a350*/  FADD.FTZ R26, R12, R11 ;  /* 0x0000000b0c1a7221 */ /* 0x008fc20000010000 */
        /* <DEDUP_REMOVED lines=8> */
[----:B------:R2:W3:Y:S01]  /*a3e0*/  MUFU.EX2 R14, R31 ;  /* 0x0000001f000e7308 */ /* 0x0004e20000000800 */
[----:B0-----:R-:W-:-:S01]  /*a3f0*/  FADD.FTZ R3, R113, R26 ;  /* 0x0000001a71037221 */ /* 0x001fc20000010000 */
[--C-:B------:R-:W-:Y:S02]  /*a400*/  IMAD.MOV.U32 R36, RZ, RZ, R55.reuse ;  /* 0x000000ffff247224 */ /* 0x100fe400078e0037 */
[--C-:B------:R-:W-:Y:S02]  /*a410*/  IMAD.MOV.U32 R34, RZ, RZ, R55.reuse ;  /* 0x000000ffff227224 */ /* 0x100fe400078e0037 */
[----:B------:R-:W-:-:S02]  /*a420*/  IMAD.MOV.U32 R27, RZ, RZ, R55 ;  /* 0x000000ffff1b7224 */ /* 0x000fc400078e0037 */
[----:B------:R-:W0:Y:S01]  /*a430*/  MUFU.EX2 R32, R32 ;  /* 0x0000002000207308 */ /* 0x000e220000000800 */
[C---:B-1----:R-:W-:Y:S01]  /*a440*/  F2FP.SATFINITE.E4M3.F32.PACK_AB_MERGE_C R28, R29.reuse, R28, RZ ;  /* 0x0000001c1d1c723e */ /* 0x042fe200048070ff */
[----:B------:R-:W-:Y:S01]  /*a450*/  FADD.FTZ R29, R29, R30 ;  /* 0x0000001e1d1d7221 */ /* 0x000fe20000010000 */
[--C-:B--2---:R-:W-:Y:S02]  /*a460*/  IMAD.MOV.U32 R31, RZ, RZ, R55.reuse ;  /* 0x000000ffff1f7224 */ /* 0x104fe400078e0037 */
[----:B------:R-:W-:Y:S01]  /*a470*/  F2FP.SATFINITE.E4M3.F32.PACK_AB_MERGE_C R144, R25, R24, R28 ;  /* 0x000000181990723e */ /* 0x000fe2000480701c */
[----:B------:R-:W-:Y:S02]  /*a480*/  IMAD.MOV.U32 R30, RZ, RZ, R55 ;  /* 0x000000ffff1e7224 */ /* 0x000fe400078e0037 */
[----:B------:R-:W1:Y:S01]  /*a490*/  MUFU.EX2 R115, R115 ;  /* 0x0000007300737308 */ /* 0x000e620000000800 */
[C---:B---3--:R-:W-:Y:S01]  /*a4a0*/  F2FP.SATFINITE.E4M3.F32.PACK_AB_MERGE_C R113, R14.reuse, R113, RZ ;  /* 0x000000710e71723e */ /* 0x048fe200048070ff */
[----:B------:R-:W-:Y:S01]  /*a4b0*/  FADD.FTZ R14, R14, R3 ;  /* 0x000000030e0e7221 */ /* 0x000fe20000010000 */
[----:B------:R-:W-:-:S02]  /*a4c0*/  IMAD.MOV.U32 R28, RZ, RZ, R55 ;  /* 0x000000ffff1c7224 */ /* 0x000fc400078e0037 */
[----:B------:R-:W-:Y:S01]  /*a4d0*/  F2FP.SATFINITE.E4M3.F32.PACK_AB_MERGE_C R145, R12, R47, R113 ;  /* 0x0000002f0c91723e */ /* 0x000fe20004807071 */
[----:B------:R-:W-:Y:S02]  /*a4e0*/  IMAD.MOV.U32 R47, RZ, RZ, R55 ;  /* 0x000000ffff2f7224 */ /* 0x000fe400078e0037 */
[----:B------:R-:W2:Y:S01]  /*a4f0*/  MUFU.EX2 R119, R119 ;  /* 0x0000007700777308 */ /* 0x000ea20000000800 */
[----:B0-----:R-:W-:-:S01]  /*a500*/  FADD.FTZ R24, R32, R29 ;  /* 0x0000001d20187221 */ /* 0x001fc20000010000 */
[--C-:B------:R-:W-:Y:S02]  /*a510*/  IMAD.MOV.U32 R29, RZ, RZ, R55.reuse ;  /* 0x000000ffff1d7224 */ /* 0x100fe400078e0037 */
[--C-:B------:R-:W-:Y:S02]  /*a520*/  IMAD.MOV.U32 R26, RZ, RZ, R55.reuse ;  /* 0x000000ffff1a7224 */ /* 0x100fe400078e0037 */
[----:B------:R-:W-:Y:S02]  /*a530*/  IMAD.MOV.U32 R25, RZ, RZ, R55 ;  /* 0x000000ffff197224 */ /* 0x000fe400078e0037 */
[----:B------:R0:W3:Y:S01]  /*a540*/  MUFU.EX2 R20, R35 ;  /* 0x0000002300147308 */ /* 0x0000e20000000800 */
[----:B-1----:R-:W-:-:S07]  /*a550*/  FADD.FTZ R3, R115, R14 ;  /* 0x0000000e73037221 */ /* 0x002fce0000010000 */
[----:B------:R-:W-:Y:S01]  /*a560*/  MUFU.EX2 R8, R8 ;  /* 0x0000000800087308 */ /* 0x000fe20000000800 */
[----:B--2---:R-:W-:-:S01]  /*a570*/  FADD.FTZ R11, R119, R24 ;  /* 0x00000018770b7221 */ /* 0x004fc20000010000 */
[--C-:B0-----:R-:W-:Y:S02]  /*a580*/  IMAD.MOV.U32 R35, RZ, RZ, R55.reuse ;  /* 0x000000ffff237224 */ /* 0x101fe400078e0037 */
[----:B------:R-:W-:-:S04]  /*a590*/  IMAD.MOV.U32 R24, RZ, RZ, R55 ;  /* 0x000000ffff187224 */ /* 0x000fc800078e0037 */
[----:B------:R-:W0:Y:S01]  /*a5a0*/  MUFU.EX2 R33, R33 ;  /* 0x0000002100217308 */ /* 0x000e220000000800 */
[----:B---3--:R-:W-:-:S07]  /*a5b0*/  FADD.FTZ R12, R20, R3 ;  /* 0x00000003140c7221 */ /* 0x008fce0000010000 */
[----:B------:R-:W-:Y:S08]  /*a5c0*/  MUFU.EX2 R117, R117 ;  /* 0x0000007500757308 */ /* 0x000ff00000000800 */
[----:B------:R-:W1:Y:S01]  /*a5d0*/  MUFU.EX2 R10, R10 ;  /* 0x0000000a000a7308 */ /* 0x000e620000000800 */
[----:B0-----:R-:W-:Y:S01]  /*a5e0*/  F2FP.SATFINITE.E4M3.F32.PACK_AB_MERGE_C R13, R33, R8, RZ ;  /* 0x00000008210d723e */ /* 0x001fe200048070ff */
[----:B------:R-:W-:-:S03]  /*a5f0*/  FADD.FTZ R8, R8, R11 ;  /* 0x0000000b08087221 */ /* 0x000fc60000010000 */
[----:B------:R-:W-:Y:S01]  /*a600*/  F2FP.SATFINITE.E4M3.F32.PACK_AB_MERGE_C R146, R119, R32, R13 ;  /* 0x000000207792723e */ /* 0x000fe2000480700d */
[----:B------:R-:W-:-:S01]  /*a610*/  FADD.FTZ R21, R33, R8 ;  /* 0x0000000821157221 */ /* 0x000fc20000010000 */
[--C-:B------:R-:W-:Y:S02]  /*a620*/  IMAD.MOV.U32 R33, RZ, RZ, R55.reuse ;  /* 0x000000ffff217224 */ /* 0x100fe400078e0037 */
[----:B------:R-:W-:Y:S01]  /*a630*/  IMAD.MOV.U32 R32, RZ, RZ, R55 ;  /* 0x000000ffff207224 */ /* 0x000fe200078e0037 */
[----:B-1----:R-:W-:Y:S01]  /*a640*/  F2FP.SATFINITE.E4M3.F32.PACK_AB_MERGE_C R3, R10, R117, RZ ;  /* 0x000000750a03723e */ /* 0x002fe200048070ff */
[----:B------:R-:W-:-:S03]  /*a650*/  FADD.FTZ R117, R117, R12 ;  /* 0x0000000c75757221 */ /* 0x000fc60000010000 */
[----:B------:R-:W-:Y:S01]  /*a660*/  F2FP.SATFINITE.E4M3.F32.PACK_AB_MERGE_C R147, R20, R115, R3 ;  /* 0x000000731493723e */ /* 0x000fe20004807003 */
[----:B------:R-:W-:-:S01]  /*a670*/  FADD.FTZ R20, R10, R117 ;  /* 0x000000750a147221 */ /* 0x000fc20000010000 */
[----:B------:R-:W-:Y:S06]  /*a680*/  @!P1 BRA `(.L_x_11131) ;  /* 0x0000002400849947 */ /* 0x000fec0003800000 */
[----:B------:R0:W5:Y:S01]  /*a690*/  LDL.LU R12, [R1+0xc] ;  /* 0x00000c00010c7983 */ /* 0x0001620000300800 */
[----:B------:R-:W-:Y:S01]  /*a6a0*/  VIADD R15, R104, 0xfffffffe ;  /* 0xfffffffe680f7836 */ /* 0x000fe20000000000 */
        /* <DEDUP_REMOVED lines=18> */
[----:B0-----:R-:W-:-:S07]  /*a7d0*/  CS2R R24, SRZ ;  /* 0x0000000000187805 */ /* 0x001fce000001ff00 */
.L_x_11143:
[----:B-----5:R-:W-:-:S04]  /*a7e0*/  ISETP.NE.AND P1, PT, R8, 0x1, PT ;  /* 0x000000010800780c */ /* 0x020fc80003f25270 */
[----:B------:R-:W-:-:S04]  /*a7f0*/  SEL R9, RZ, 0x1, P1 ;  /* 0x00000001ff097807 */ /* 0x000fc80000800000 */
[----:B-----5:R-:W-:-:S05]  /*a800*/  LOP3.LUT R11, R12, R9, RZ, 0x3c, !PT ;  /* 0x000000090c0b7212 */ /* 0x020fca00078e3cff */
[----:B0-----:R0:W-:Y:S01]  /*a810*/  STL [R1+0xc], R11 ;  /* 0x00000c0b01007387 */ /* 0x0011e20000100800 */
[----:B------:R-:W-:Y:S05]  /*a820*/  @!P0 BRA `(.L_x_11132) ;  /* 0x0000000000048947 */ /* 0x000fea0003800000 */
[----:B------:R-:W-:Y:S01]  /*a830*/  BPT.TRAP 0x1 ;  /* 0x000000040000795c */ /* 0x000fe20000300000 */
.L_x_11132:
[----:B------:R-:W-:Y:S01]  /*a840*/  VIADD R0, R8, 0x1 ;  /* 0x0000000108007836 */ /* 0x000fe20000000000 */
[----:B------:R-:W-:-:S04]  /*a850*/  SHF.L.U32 R14, R11, 0x1f, RZ ;  /* 0x0000001f0b0e7819 */ /* 0x000fc800000006ff */
[----:B------:R-:W-:-:S04]  /*a860*/  ISETP.NE.AND P1, PT, R0, 0x2, PT ;  /* 0x000000020000780c */ /* 0x000fc80003f25270 */
[----:B------:R-:W-:-:S05]  /*a870*/  SEL R9, R0, RZ, P1 ;  /* 0x000000ff00097207 */ /* 0x000fca0000800000 */
[----:B------:R1:W-:Y:S01]  /*a880*/  STL [R1+0x4], R9 ;  /* 0x0000040901007387 */ /* 0x0003e20000100800 */
[----:B0-----:R-:W-:-:S04]  /*a890*/  IMAD R11, R9, 0x8, R16 ;  /* 0x00000008090b7824 */ /* 0x001fc800078e0210 */
[----:B------:R1:W0:Y:S01]  /*a8a0*/  SYNCS.PHASECHK.TRANS64.TRYWAIT P1, [R11+URZ+0x13230], R14 ;  /* 0x0132300e0b0075a7 */ /* 0x000222000802017f */
[----:B------:R-:W-:Y:S05]  /*a8b0*/  @!P0 BRA `(.L_x_11133) ;  /* 0x0000000000048947 */ /* 0x000fea0003800000 */
[----:B------:R-:W-:Y:S01]  /*a8c0*/  BPT.TRAP 0x1 ;  /* 0x000000040000795c */ /* 0x000fe20000300000 */
.L_x_11133:
[----:B------:R-:W2:Y:S01]  /*a8d0*/  LDL R0, [R1+0x18] ;  /* 0x0000180001007983 */ /* 0x000ea20000100800 */
[----:B------:R-:W-:Y:S01]  /*a8e0*/  BSSY B1, `(.L_x_11134) ;  /* 0x0000007000017945 */ /* 0x000fe20003800000 */
[----:B--2---:R-:W-:-:S04]  /*a8f0*/  IMAD R0, R9, 0x280, R0 ;  /* 0x0000028009007824 */ /* 0x004fc800078e0200 */
[C---:B------:R-:W-:Y:S01]  /*a900*/  VIADD R58, R0.reuse, 0x80 ;  /* 0x00000080003a7836 */ /* 0x040fe20000000000 */
[----:B-1----:R-:W-:Y:S01]  /*a910*/  IADD3 R9, R0, 0x100, RZ ;  /* 0x0000010000097810 */ /* 0x002fe20007ffe0ff */
[----:B0-----:R-:W-:Y:S06]  /*a920*/  @P1 BRA `(.L_x_11135) ;  /* 0x0000000000081947 */ /* 0x001fec0003800000 */
[----:B------:R-:W0:Y:S02]  /*a930*/  SYNCS.PHASECHK.TRANS64.TRYWAIT P1, [R11+URZ+0x13230], R14 ;  /* 0x0132300e0b0075a7 */ /* 0x000e24000802017f */
[----:B0-----:R-:W-:Y:S05]  /*a940*/  @!P1 BRA `(.L_x_11136) ;  /* 0x000000ac003c9947 */ /* 0x001fea0003800000 */
.L_x_11135:
[----:B------:R-:W-:Y:S05]  /*a950*/  BSYNC B1 ;  /* 0x0000000000017941 */ /* 0x000fea0003800000 */
.L_x_11134:
[----:B------:R-:W-:Y:S01]  /*a960*/  IMAD.MOV.U32 R56, RZ, RZ, R0 ;  /* 0x000000ffff387224 */ /* 0x000fe200078e0000 */
[----:B------:R-:W-:Y:S01]  /*a970*/  R2UR UR4, R4 ;  /* 0x00000000040472ca */ /* 0x000fe200000e0000 */
[----:B------:R-:W-:Y:S01]  /*a980*/  IMAD.MOV.U32 R57, RZ, RZ, -0x7fffffe0 ;  /* 0x80000020ff397424 */ /* 0x000fe200078e00ff */
[----:B------:R-:W-:Y:S01]  /*a990*/  R2UR UR5, R5 ;  /* 0x00000000050572ca */ /* 0x000fe200000e0000 */
[----:B------:R-:W-:Y:S01]  /*a9a0*/  WARPGROUP.ARRIVE ;  /* 0x00000000000079c5 */ /* 0x000fe20000000000 */
[----:B------:R-:W-:Y:S01]  /*a9b0*/  R2UR UR6, R56 ;  /* 0x00000000380672ca */ /* 0x000fe200000e0000 */
[----:B------:R-:W-:Y:S01]  /*a9c0*/  IMAD.MOV.U32 R59, RZ, RZ, -0x7fffffe0 ;  /* 0x80000020ff3b7424 */ /* 0x000fe200078e00ff */
[----:B------:R-:W-:Y:S01]  /*a9d0*/  R2UR UR7, R57 ;  /* 0x00000000390772ca */ /* 0x000fe200000e0000 */
[----:B------:R-:W-:Y:S01]  /*a9e0*/  IMAD.MOV.U32 R56, RZ, RZ, R9 ;  /* 0x000000ffff387224 */ /* 0x000fe200078e0009 */
[----:B------:R-:W-:Y:S01]  /*a9f0*/  R2UR UR10, R58 ;  /* 0x000000003a0a72ca */ /* 0x000fe200000e0000 */
[C---:B------:R-:W-:Y:S01]  /*aa00*/  VIADD R58, R0.reuse, 0x180 ;  /* 0x00000180003a7836 */ /* 0x040fe20000000000 */
[----:B------:R-:W-:Y:S01]  /*aa10*/  R2UR UR11, R59 ;  /* 0x000000003b0b72ca */ /* 0x000fe200000e0000 */
[----:B------:R-:W-:Y:S01]  /*aa20*/  VIADD R60, R0, 0x182 ;  /* 0x00000182003c7836 */ /* 0x000fe20000000000 */
[----:B------:R-:W-:Y:S01]  /*aa30*/  R2UR UR8, R4 ;  /* 0x00000000040872ca */ /* 0x000fe200000e0000 */
[----:B------:R-:W-:Y:S01]  /*aa40*/  IMAD.MOV.U32 R61, RZ, RZ, -0x7fffffe0 ;  /* 0x80000020ff3d7424 */ /* 0x000fe200078e00ff */
[----:B------:R-:W-:-:S02]  /*aa50*/  R2UR UR9, R5 ;  /* 0x00000000050972ca */ /* 0x000fc400000e0000 */
[----:B------:R-:W-:Y:S01]  /*aa60*/  R2UR UR14, R56 ;  /* 0x00000000380e72ca */ /* 0x000fe200000e0000 */
[----:B------:R-:W-:Y:S01]  /*aa70*/  VIADD R56, R0, 0x200 ;  /* 0x0000020000387836 */ /* 0x000fe20000000000 */
[----:B------:R-:W-:Y:S01]  /*aa80*/  R2UR UR15, R57 ;  /* 0x00000000390f72ca */ /* 0x000fe200000e0000 */
[----:B------:R-:W-:Y:S01]  /*aa90*/  QGMMA.64x32x32.F32.E4M3.E4M3 R120, gdesc[UR4], RZ, !UPT, gsb0 ;  /* 0x00600000047879f3 */ /* 0x000fe2000c0008ff */
[----:B------:R-:W-:Y:S02]  /*aaa0*/  R2UR UR12, R4 ;  /* 0x00000000040c72ca */ /* 0x000fe400000e0000 */
[----:B------:R-:W-:Y:S02]  /*aab0*/  R2UR UR13, R5 ;  /* 0x00000000050d72ca */ /* 0x000fe400000e0000 */
[----:B------:R-:W-:Y:S01]  /*aac0*/  R2UR UR18, R58 ;  /* 0x000000003a1272ca */ /* 0x000fe200000e0000 */
[----:B------:R-:W-:Y:S01]  /*aad0*/  VIADD R58, R0, 0x2 ;  /* 0x00000002003a7836 */ /* 0x000fe20000000000 */
[----:B------:R-:W-:-:S02]  /*aae0*/  R2UR UR19, R59 ;  /* 0x000000003b1372ca */ /* 0x000fc400000e0000 */
[----:B------:R-:W-:Y:S02]  /*aaf0*/  R2UR UR16, R4 ;  /* 0x00000000041072ca */ /* 0x000fe400000e0000 */
[----:B------:R-:W-:Y:S02]  /*ab00*/  R2UR UR17, R5 ;  /* 0x00000000051172ca */ /* 0x000fe400000e0000 */
[----:B------:R-:W-:Y:S01]  /*ab10*/  R2UR UR22, R56 ;  /* 0x00000000381672ca */ /* 0x000fe200000e0000 */
[----:B------:R-:W-:Y:S01]  /*ab20*/  VIADD R56, R0, 0x82 ;  /* 0x0000008200387836 */ /* 0x000fe20000000000 */
[----:B------:R-:W-:Y:S01]  /*ab30*/  R2UR UR23, R57 ;  /* 0x00000000391772ca */ /* 0x000fe200000e0000 */
[----:B------:R-:W-:Y:S01]  /*ab40*/  IMAD.MOV.U32 R57, RZ, RZ, -0x7fffffe0 ;  /* 0x80000020ff397424 */ /* 0x000fe200078e00ff */
[----:B------:R-:W-:Y:S01]  /*ab50*/  R2UR UR26, R58 ;  /* 0x000000003a1a72ca */ /* 0x000fe200000e0000 */
[----:B------:R-:W-:Y:S01]  /*ab60*/  VIADD R58, R0, 0x102 ;  /* 0x00000102003a7836 */ /* 0x000fe20000000000 */
[----:B------:R-:W-:Y:S01]  /*ab70*/  R2UR UR27, R59 ;  /* 0x000000003b1b72ca */ /* 0x000fe200000e0000 */
[----:B------:R-:W-:Y:S01]  /*ab80*/  IMAD.MOV.U32 R59, RZ, RZ, -0x7fffffe0 ;  /* 0x80000020ff3b7424 */ /* 0x000fe200078e00ff */
[----:B------:R-:W-:-:S02]  /*ab90*/  R2UR UR20, R4 ;  /* 0x00000000041472ca */ /* 0x000fc400000e0000 */
[----:B------:R-:W-:Y:S02]  /*aba0*/  R2UR UR21, R5 ;  /* 0x00000000051572ca */ /* 0x000fe400000e0000 */
[----:B------:R-:W-:Y:S01]  /*abb0*/  R2UR UR6, R56 ;  /* 0x00000000380672ca */ /* 0x000fe200000e0000 */
[----:B------:R-:W-:Y:S01]  /*abc0*/  VIADD R56, R0, 0x202 ;  /* 0x0000020200387836 */ /* 0x000fe20000000000 */
[----:B------:R-:W-:Y:S01]  /*abd0*/  R2UR UR7, R57 ;  /* 0x00000000390772ca */ /* 0x000fe200000e0000 */
[----:B------:R-:W-:Y:S01]  /*abe0*/  IMAD.MOV.U32 R57, RZ, RZ, -0x7fffffe0 ;  /* 0x80000020ff397424 */ /* 0x000fe200078e00ff */
[C---:B------:R-:W-:Y:S02]  /*abf0*/  R2UR UR24, R6.reuse ;  /* 0x00000000061872ca */ /* 0x040fe400000e0000 */
[----:B------:R-:W-:Y:S02]  /*ac00*/  R2UR UR25, R7 ;  /* 0x00000000071972ca */ /* 0x000fe400000e0000 */
[----:B------:R-:W-:-:S02]  /*ac10*/  R2UR UR4, R6 ;  /* 0x00000000060472ca */ /* 0x000fc400000e0000 */
[----:B------:R-:W-:Y:S01]  /*ac20*/  R2UR UR5, R7 ;  /* 0x00000000070572ca */ /* 0x000fe200000e0000 */
[----:B------:R-:W-:Y:S02]  /*ac30*/  WARPGROUP.DEPBAR.LE gsb0, 0x0 ;  /* 0x00008000000079c5 */ /* 0x000fe40000010000 */
[----:B------:R-:W-:-:S06]  /*ac40*/  WARPGROUP.ARRIVE ;  /* 0x00000000000079c5 */ /* 0x000fcc0000000000 */
[----:B------:R-:W-:Y:S01]  /*ac50*/  QGMMA.64x32x32.F32.E4M3.E4M3 R104, gdesc[UR8], RZ, !UPT, gsb0 ;  /* 0x00600000086879f3 */ /* 0x000fe2000c0008ff */
[----:B------:R-:W-:Y:S02]  /*ac60*/  R2UR UR10, R58 ;  /* 0x000000003a0a72ca */ /* 0x000fe400000e0000 */
[----:B------:R-:W-:Y:S02]  /*ac70*/  R2UR UR11, R59 ;  /* 0x000000003b0b72ca */ /* 0x000fe400000e0000 */
[----:B------:R-:W-:Y:S02]  /*ac80*/  R2UR UR8, R6 ;  /* 0x00000000060872ca */ /* 0x000fe400000e0000 */
        /* <DEDUP_REMOVED lines=17> */
[----:B------:R-:W-:Y:S03]  /*ada0*/  QGMMA.64x32x32.F32.E4M3.E4M3 R56, gdesc[UR20], RZ, !UPT, gsb0 ;  /* 0x00600000143879f3 */ /* 0x000fe6000c0008ff */
        /* <DEDUP_REMOVED lines=16> */
[----:B------:R-:W-:Y:S05]  /*aeb0*/  @!P0 BRA `(.L_x_11137) ;  /* 0x0000000000048947 */ /* 0x000fea0003800000 */
[----:B------:R-:W-:Y:S01]  /*aec0*/  BPT.TRAP 0x1 ;  /* 0x000000040000795c */ /* 0x000fe20000300000 */
.L_x_11137:
[----:B------:R-:W-:Y:S01]  /*aed0*/  SHF.L.U32 R0, R12, 0x1f, RZ ;  /* 0x0000001f0c007819 */ /* 0x000fe200000006ff */
[----:B0-----:R-:W-:-:S04]  /*aee0*/  IMAD R14, R8, 0x8, R16 ;  /* 0x00000008080e7824 */ /* 0x001fc800078e0210 */
[----:B------:R0:W1:Y:S01]  /*aef0*/  SYNCS.PHASECHK.TRANS64.TRYWAIT P1, [R14+URZ+0x13250], R0 ;  /* 0x013250000e0075a7 */ /* 0x000062000802017f */
[----:B------:R-:W-:Y:S05]  /*af00*/  @!P0 BRA `(.L_x_11138) ;  /* 0x0000000000048947 */ /* 0x000fea0003800000 */
[----:B------:R-:W-:Y:S01]  /*af10*/  BPT.TRAP 0x1 ;  /* 0x000000040000795c */ /* 0x000fe20000300000 */
.L_x_11138:
[----:B------:R-:W-:Y:S04]  /*af20*/  BSSY B1, `(.L_x_11139) ;  /* 0x0000004000017945 */ /* 0x000fe80003800000 */
[----:B-1----:R-:W-:Y:S05]  /*af30*/  @P1 BRA `(.L_x_11140) ;  /* 0x0000000000081947 */ /* 0x002fea0003800000 */
[----:B------:R-:W1:Y:S02]  /*af40*/  SYNCS.PHASECHK.TRANS64.TRYWAIT P1, [R14+URZ+0x13250], R0 ;  /* 0x013250000e0075a7 */ /* 0x000e64000802017f */
[----:B-1----:R-:W-:Y:S05]  /*af50*/  @!P1 BRA `(.L_x_11141) ;  /* 0x000000a400cc9947 */ /* 0x002fea0003800000 */
.L_x_11140:
[----:B------:R-:W-:Y:S05]  /*af60*/  BSYNC B1 ;  /* 0x0000000000017941 */ /* 0x000fea0003800000 */
.L_x_11139:
[----:B01----:R-:W-:Y:S01]  /*af70*/  VIADD R0, R16, 0x1000 ;  /* 0x0000100010007836 */ /* 0x003fe20000000000 */
[----:B------:R-:W-:Y:S01]  /*af80*/  WARPGROUP.ARRIVE ;  /* 0x00000000000079c5 */ /* 0x000fe20000000000 */
[----:B------:R-:W-:Y:S02]  /*af90*/  IMAD.MOV.U32 R9, RZ, RZ, -0x3ffffff0 ;  /* 0xc0000010ff097424 */ /* 0x000fe400078e00ff */
[----:B------:R-:W-:Y:S01]  /*afa0*/  IMAD.MOV.U32 R13, RZ, RZ, -0x3ffffff0 ;  /* 0xc0000010ff0d7424 */ /* 0x000fe200078e00ff */
[----:B------:R-:W-:Y:S02]  /*afb0*/  SHF.R.U32.HI R0, RZ, 0x4, R0 ;  /* 0x00000004ff007819 */ /* 0x000fe40000011600 */
[----:B------:R-:W-:Y:S02]  /*afc0*/  R2UR UR7, R9 ;  /* 0x00000000090772ca */ /* 0x000fe400000e0000 */
[----:B------:R-:W-:-:S04]  /*afd0*/  LOP3.LUT R0, R0, 0x3fff, RZ, 0xc0, !PT ;  /* 0x00003fff00007812 */ /* 0x000fc800078ec0ff */
[----:B------:R-:W-:-:S05]  /*afe0*/  LOP3.LUT R0, R0, 0x10000, RZ, 0xfc, !PT ;  /* 0x0001000000007812 */ /* 0x000fca00078efcff */
[----:B------:R-:W-:Y:S01]  /*aff0*/  IMAD R8, R8, 0x280, R0 ;  /* 0x0000028008087824 */ /* 0x000fe200078e0200 */
[----:B------:R-:W-:-:S03]  /*b000*/  FMNMX.FTZ R0, R120, R10, !PT ;  /* 0x0000000a78007209 */ /* 0x000fc60007810000 */
[C---:B------:R-:W-:Y:S01]  /*b010*/  VIADD R12, R8.reuse, 0x80 ;  /* 0x00000080080c7836 */ /* 0x040fe20000000000 */
[----:B------:R-:W-:Y:S02]  /*b020*/  R2UR UR6, R8 ;  /* 0x00000000080672ca */ /* 0x000fe400000e0000 */
[----:B------:R-:W-:-:S11]  /*b030*/  FMNMX.FTZ R0, R121, R0, !PT ;  /* 0x0000000079007209 */ /* 0x000fd60007810000 */
[----:B------:R-:W-:Y:S01]  /*b040*/  QGMMA.64x64x32.F32.E4M3.E4M3 R24, R152, gdesc[UR4], R24, gsb0 ;  /* 0x00e0000498187df3 */ /* 0x000fe20008000818 */
[----:B------:R-:W-:Y:S01]  /*b050*/  R2UR UR6, R12 ;  /* 0x000000000c0672ca */ /* 0x000fe200000e0000 */
[----:B------:R-:W-:Y:S01]  /*b060*/  VIADD R12, R8, 0x100 ;  /* 0x00000100080c7836 */ /* 0x000fe20000000000 */
[----:B------:R-:W-:Y:S01]  /*b070*/  R2UR UR7, R13 ;  /* 0x000000000d0772ca */ /* 0x000fe200000e0000 */
[----:B------:R-:W-:Y:S01]  /*b080*/  IMAD.MOV.U32 R13, RZ, RZ, -0x3ffffff0 ;  /* 0xc0000010ff0d7424 */ /* 0x000fe200078e00ff */
[----:B------:R-:W-:Y:S02]  /*b090*/  WARPGROUP.DEPBAR.LE gsb0, 0x0 ;  /* 0x00008000000079c5 */ /* 0x000fe40000010000 */
[----:B------:R-:W-:-:S06]  /*b0a0*/  WARPGROUP.ARRIVE ;  /* 0x00000000000079c5 */ /* 0x000fcc0000000000 */
[----:B------:R-:W0:Y:S03]  /*b0b0*/  S2R R155, SR_TID.X ;  /* 0x00000000009b7919 */ /* 0x000e260000002100 */
[----:B------:R-:W-:Y:S01]  /*b0c0*/  QGMMA.64x64x32.F32.E4M3.E4M3 R24, R148, gdesc[UR4], R24, gsb0 ;  /* 0x00e0000494187df3 */ /* 0x000fe20008000818 */
[----:B------:R-:W-:Y:S02]  /*b0d0*/  R2UR UR6, R12 ;  /* 0x000000000c0672ca */ /* 0x000fe400000e0000 */
[----:B------:R-:W-:Y:S01]  /*b0e0*/  R2UR UR7, R13 ;  /* 0x000000000d0772ca */ /* 0x000fe200000e0000 */
[----:B------:R-:W-:Y:S01]  /*b0f0*/  IMAD.MOV.U32 R13, RZ, RZ, -0x3ffffff0 ;  /* 0xc0000010ff0d7424 */ /* 0x000fe200078e00ff */
[----:B0-----:R-:W-:-:S04]  /*b100*/  LOP3.LUT R155, R155, 0x7f, RZ, 0xc0, !PT ;  /* 0x0000007f9b9b7812 */ /* 0x001fc800078ec0ff */
[----:B------:R-:W-:-:S13]  /*b110*/  ISETP.NE.AND P1, PT, R155, RZ, PT ;  /* 0x000000ff9b00720c */ /* 0x000fda0003f25270 */
[----:B------:R-:W-:-:S05]  /*b120*/  @!P1 VIADD R11, R11, 0x13240 ;  /* 0x000132400b0b9836 */ /* 0x000fca0000000000 */
[----:B------:R-:W-:Y:S01]  /*b130*/  @!P1 PRMT R11, RZ, 0x654, R11 ;  /* 0x00000654ff0b9816 */ /* 0x000fe2000000000b */
[----:B------:R-:W-:Y:S02]  /*b140*/  WARPGROUP.DEPBAR.LE gsb0, 0x0 ;  /* 0x00008000000079c5 */ /* 0x000fe40000010000 */
[----:B------:R-:W-:-:S06]  /*b150*/  WARPGROUP.ARRIVE ;  /* 0x00000000000079c5 */ /* 0x000fcc0000000000 */
[----:B------:R-:W-:Y:S01]  /*b160*/  QGMMA.64x64x32.F32.E4M3.E4M3 R24, R136, gdesc[UR4], R24, gsb0 ;  /* 0x00e0000488187df3 */ /* 0x000fe20008000818 */
[----:B------:R-:W-:Y:S02]  /*b170*/  R2UR UR7, R13 ;  /* 0x000000000d0772ca */ /* 0x000fe400000e0000 */
[----:B------:R-:W-:Y:S02]  /*b180*/  WARPGROUP.DEPBAR.LE gsb0, 0x0 ;  /* 0x00008000000079c5 */ /* 0x000fe40000010000 */
[----:B------:R-:W-:Y:S01]  /*b190*/  FMNMX.FTZ R136, R124, R0, !PT ;  /* 0x000000007c887209 */ /* 0x000fe20007810000 */
[----:B------:R-:W-:Y:S01]  /*b1a0*/  WARPGROUP.ARRIVE ;  /* 0x00000000000079c5 */ /* 0x000fe20000000000 */
        /* <DEDUP_REMOVED lines=74> */
[----:B------:R-:W-:-:S03]  /*b650*/  FMNMX.FTZ R0, R67, R0, !PT ;  /* 0x0000000043007209 */ /* 0x000fc60007810000 */
[----:B------:R-:W0:Y:S01]  /*b660*/  SHFL.BFLY PT, R12, R136, 0x2, 0x1f ;  /* 0x0c401f00880c7f89 */ /* 0x000e2200000e0000 */
[----:B------:R-:W-:-:S04]  /*b670*/  FMNMX.FTZ R0, R70, R0, !PT ;  /* 0x0000000046007209 */ /* 0x000fc80007810000 */
[----:B------:R-:W-:-:S05]  /*b680*/  FMNMX.FTZ R0, R71, R0, !PT ;  /* 0x0000000047007209 */ /* 0x000fca0007810000 */
[----:B------:R-:W1:Y:S01]  /*b690*/  SHFL.BFLY PT, R9, R0, 0x2, 0x1f ;  /* 0x0c401f0000097f89 */ /* 0x000e6200000e0000 */
[----:B0-----:R-:W-:Y:S01]  /*b6a0*/  FMNMX.FTZ R136, R136, R12, !PT ;  /* 0x0000000c88887209 */ /* 0x001fe20007810000 */
[----:B------:R-:W-:-:S05]  /*b6b0*/  VIADD R12, R8, 0x180 ;  /* 0x00000180080c7836 */ /* 0x000fca0000000000 */
[----:B------:R-:W-:Y:S02]  /*b6c0*/  R2UR UR6, R12 ;  /* 0x000000000c0672ca */ /* 0x000fe400000e0000 */
[----:B-1----:R-:W-:Y:S02]  /*b6d0*/  FMNMX.FTZ R9, R0, R9, !PT ;  /* 0x0000000900097209 */ /* 0x002fe40007810000 */
[----:B------:R-:W0:Y:S04]  /*b6e0*/  SHFL.BFLY PT, R0, R136, 0x1, 0x1f ;  /* 0x0c201f0088007f89 */ /* 0x000e2800000e0000 */
[----:B------:R-:W1:Y:S05]  /*b6f0*/  SHFL.BFLY PT, R12, R9, 0x1, 0x1f ;  /* 0x0c201f00090c7f89 */ /* 0x000e6a00000e0000 */
[----:B------:R-:W-:Y:S01]  /*b700*/  QGMMA.64x64x32.F32.E4M3.E4M3 R24, R140, gdesc[UR4], R24, gsb0 ;  /* 0x00e000048c187df3 */ /* 0x000fe20008000818 */
[----:B0-----:R-:W-:-:S02]  /*b710*/  FMNMX.FTZ R0, R136, R0, !PT ;  /* 0x0000000088007209 */ /* 0x001fc40007810000 */
        /* <DEDUP_REMOVED lines=72> */
[----:B------:R-:W-:Y:S01]  /*bba0*/  FFMA.FTZ R98, R2, R98, -R69 ;  /* 0x0000006202627223 */ /* 0x000fe20000010845 */
[----:B------:R-:W-:-:S02]  /*bbb0*/  VIADD R56, R8, 0x200 ;  /* 0x0000020008387836 */ /* 0x000fc40000000000 */
[C-C-:B------:R-:W-:Y:S01]  /*bbc0*/  FFMA.FTZ R8, R2.reuse, R99, -R69.reuse ;  /* 0x0000006302087223 */ /* 0x140fe20000010845 */
[----:B------:R-:W-:Y:S01]  /*bbd0*/  MOV R57, 0xc0000010 ;  /* 0xc000001000397802 */ /* 0x000fe20000000f00 */
[C-C-:B------:R-:W-:Y:S01]  /*bbe0*/  FFMA.FTZ R74, R2.reuse, R74, -R69.reuse ;  /* 0x0000004a024a7223 */ /* 0x140fe20000010845 */
[----:B------:R-:W-:-:S01]  /*bbf0*/  FFMA.FTZ R75, R2, R75, -R69 ;  /* 0x0000004b024b7223 */ /* 0x000fc20000010845 */
[----:B------:R-:W0:Y:S01]  /*bc00*/  MUFU.EX2 R120, R120 ;  /* 0x0000007800787308 */ /* 0x000e220000000800 */
[----:B------:R-:W-:Y:S01]  /*bc10*/  R2UR UR6, R56 ;  /* 0x00000000380672ca */ /* 0x000fe200000e0000 */
[C-C-:B------:R-:W-:Y:S01]  /*bc20*/  FFMA.FTZ R56, R2.reuse, R102, -R69.reuse ;  /* 0x0000006602387223 */ /* 0x140fe20000010845 */
[----:B------:R-:W-:Y:S01]  /*bc30*/  R2UR UR7, R57 ;  /* 0x00000000390772ca */ /* 0x000fe200000e0000 */
[----:B------:R-:W-:Y:S01]  /*bc40*/  FFMA.FTZ R57, R2, R103, -R69 ;  /* 0x0000006702397223 */ /* 0x000fe20000010845 */
[----:B------:R-:W-:Y:S02]  /*bc50*/  WARPGROUP.DEPBAR.LE gsb0, 0x0 ;  /* 0x00008000000079c5 */ /* 0x000fe40000010000 */
[----:B------:R-:W-:Y:S01]  /*bc60*/  WARPGROUP.ARRIVE ;  /* 0x00000000000079c5 */ /* 0x000fe20000000000 */
        /* <DEDUP_REMOVED lines=10> */
[----:B------:R-:W-:Y:S01]  /*bd10*/  QGMMA.64x64x32.F32.E4M3.E4M3 R24, R144, gdesc[UR4], R24, gsb0 ;  /* 0x00e0000490187df3 */ /* 0x000fe20008000818 */
        /* <DEDUP_REMOVED lines=9> */
[----:B------:R-:W-:-:S04]  /*bdb0*/  FFMA.FTZ R69, R2, R71, -R69 ;  /* 0x0000004702457223 */ /* 0x000fc80000010845 */
        /* <DEDUP_REMOVED lines=149> */
[----:B0-----:R-:W-:-:S01]  /*c710*/  FADD.FTZ R20, R70, R20 ;  /* 0x0000001446147221 */ /* 0x001fc20000010000 */
[----:B---3--:R-:W-:-:S03]  /*c720*/  FADD.FTZ R21, R13, R21 ;  /* 0x000000150d157221 */ /* 0x008fc60000010000 */
[----:B-1----:R-:W-:Y:S01]  /*c730*/  FADD.FTZ R20, R69, R20 ;  /* 0x0000001445147221 */ /* 0x002fe20000010000 */
[----:B--2---:R-:W-:Y:S06]  /*c740*/  @!P0 BRA `(.L_x_11142) ;  /* 0x0000000000048947 */ /* 0x004fec0003800000 */
[----:B------:R-:W-:Y:S01]  /*c750*/  BPT.TRAP 0x1 ;  /* 0x000000040000795c */ /* 0x000fe20000300000 */
.L_x_11142:
[----:B------:R-:W2:Y:S01]  /*c760*/  LDL R11, [R1+0x1c] ;  /* 0x00001c00010b7983 */ /* 0x000ea20000100800 */
[----:B------:R-:W-:Y:S01]  /*c770*/  F2FP.SATFINITE.E4M3.F32.PACK_AB_MERGE_C R121, R124, R121, RZ ;  /* 0x000000797c79723e */ /* 0x000fe200048070ff */
[----:B------:R-:W-:Y:S01]  /*c780*/  VIADD R14, R14, 0x13260 ;  /* 0x000132600e0e7836 */ /* 0x000fe20000000000 */
[----:B------:R-:W-:Y:S01]  /*c790*/  F2FP.SATFINITE.E4M3.F32.PACK_AB_MERGE_C R57, R57, R56, RZ ;  /* 0x000000383939723e */ /* 0x000fe200048070ff */
[----:B------:R-:W-:Y:S01]  /*c7a0*/  FMUL.FTZ R24, R24, R10 ;  /* 0x0000000a18187220 */ /* 0x000fe20000410000 */
[----:B------:R-:W-:Y:S01]  /*c7b0*/  F2FP.SATFINITE.E4M3.F32.PACK_AB_MERGE_C R152, R120, R12, R121 ;  /* 0x0000000c7898723e */ /* 0x000fe20004807079 */
[----:B------:R-:W-:Y:S01]  /*c7c0*/  FMUL.FTZ R25, R25, R10 ;  /* 0x0000000a19197220 */ /* 0x000fe20000410000 */
[----:B------:R-:W-:Y:S01]  /*c7d0*/  F2FP.SATFINITE.E4M3.F32.PACK_AB_MERGE_C R139, R8, R98, R57 ;  /* 0x00000062088b723e */ /* 0x000fe20004807039 */
[----:B------:R0:W5:Y:S01]  /*c7e0*/  LDL R12, [R1+0xc] ;  /* 0x00000c00010c7983 */ /* 0x0001620000100800 */
[----:B------:R-:W-:Y:S01]  /*c7f0*/  ISETP.GT.AND P1, PT, R15, RZ, PT ;  /* 0x000000ff0f00720c */ /* 0x000fe20003f24270 */
[----:B------:R-:W-:Y:S01]  /*c800*/  FMUL.FTZ R28, R28, R10 ;  /* 0x0000000a1c1c7220 */ /* 0x000fe20000410000 */
[----:B------:R-:W-:Y:S01]  /*c810*/  F2FP.SATFINITE.E4M3.F32.PACK_AB_MERGE_C R92, R93, R92, RZ ;  /* 0x0000005c5d5c723e */ /* 0x000fe200048070ff */
[----:B------:R0:W5:Y:S01]  /*c820*/  LDL R8, [R1+0x4] ;  /* 0x0000040001087983 */ /* 0x0001620000100800 */
[----:B------:R-:W-:Y:S01]  /*c830*/  F2FP.SATFINITE.E4M3.F32.PACK_AB_MERGE_C R60, R61, R60, RZ ;  /* 0x0000003c3d3c723e */ /* 0x000fe200048070ff */
[----:B------:R-:W-:Y:S01]  /*c840*/  FMUL.FTZ R29, R29, R10 ;  /* 0x0000000a1d1d7220 */ /* 0x000fe20000410000 */
[----:B------:R-:W-:Y:S01]  /*c850*/  F2FP.SATFINITE.E4M3.F32.PACK_AB_MERGE_C R92, R89, R88, R92 ;  /* 0x00000058595c723e */ /* 0x000fe2000480705c */
        /* <DEDUP_REMOVED lines=65> */
[----:B--2---:R-:W-:-:S04]  /*cc70*/  PRMT R14, R11, 0x654, R14 ;  /* 0x000006540b0e7816 */ /* 0x004fc8000000000e */
[----:B------:R0:W-:Y:S01]  /*cc80*/  SYNCS.ARRIVE.TRANS64.RED.A1T0 RZ, [R14+URZ], RZ ;  /* 0x000000ff0eff79a7 */ /* 0x0001e2000810043f */
[----:B------:R-:W-:Y:S05]  /*cc90*/  @P1 BRA `(.L_x_11143) ;  /* 0xffffffd800d01947 */ /* 0x000fea000383ffff */
.L_x_11131:
[----:B------:R-:W-:Y:S05]  /*cca0*/  BSYNC B0 ;  /* 0x0000000000007941 */ /* 0x000fea0003800000 */
.L_x_11130:
[----:B------:R-:W-:Y:S06]  /*ccb0*/  BAR.ARV 0x8, 0x200 ;  /* 0x0208000000007b1d */ /* 0x000fec0000002000 */
[----:B------:R-:W-:Y:S05]  /*ccc0*/  @!P0 BRA `(.L_x_11144) ;  /* 0x0000000000048947 */ /* 0x000fea0003800000 */
[----:B------:R-:W-:Y:S01]  /*ccd0*/  BPT.TRAP 0x1 ;  /* 0x000000040000795c */ /* 0x000fe20000300000 */
.L_x_11144:
[----:B------:R-:W2:Y:S04]  /*cce0*/  LDL R3, [R1+0xc] ;  /* 0x00000c0001037983 */ /* 0x000ea80000100800 */
[----:B------:R-:W3:Y:S01]  /*ccf0*/  LDL R4, [R1+0x4] ;  /* 0x0000040001047983 */ /* 0x000ee20000100800 */
[----:B--2---:R-:W-:Y:S01]  /*cd00*/  SHF.L.U32 R3, R3, 0x1f, RZ ;  /* 0x0000001f03037819 */ /* 0x004fe200000006ff */
[----:B---3-5:R-:W-:-:S04]  /*cd10*/  IMAD R8, R4, 0x8, R16 ;  /* 0x0000000804087824 */ /* 0x028fc800078e0210 */
[----:B------:R1:W2:Y:S01]  /*cd20*/  SYNCS.PHASECHK.TRANS64.TRYWAIT P1, [R8+URZ+0x13250], R3 ;  /* 0x01325003080075a7 */ /* 0x0002a2000802017f */
[----:B------:R-:W-:Y:S05]  /*cd30*/  @!P0 BRA `(.L_x_11145) ;  /* 0x0000000000048947 */ /* 0x000fea0003800000 */
[----:B------:R-:W-:Y:S01]  /*cd40*/  BPT.TRAP 0x1 ;  /* 0x000000040000795c */ /* 0x000fe20000300000 */
.L_x_11145:
[----:B------:R-:W-:Y:S04]  /*cd50*/  BSSY B0, `(.L_x_11146) ;  /* 0x0000004000007945 */ /* 0x000fe80003800000 */
[----:B--2---:R-:W-:Y:S05]  /*cd60*/  @P1 BRA `(.L_x_11147) ;  /* 0x0000000000081947 */ /* 0x004fea0003800000 */
[----:B------:R-:W2:Y:S02]  /*cd70*/  SYNCS.PHASECHK.TRANS64.TRYWAIT P1, [R8+URZ+0x13250], R3 ;  /* 0x01325003080075a7 */ /* 0x000ea4000802017f */
[----:B--2---:R-:W-:Y:S05]  /*cd80*/  @!P1 BRA `(.L_x_11148) ;  /* 0x0000008800549947 */ /* 0x004fea0003800000 */
.L_x_11147:
[----:B------:R-:W-:Y:S05]  /*cd90*/  BSYNC B0 ;  /* 0x0000000000007941 */ /* 0x000fea0003800000 */
.L_x_11146:
[----:B------:R-:W3:Y:S04]  /*cda0*/  LDL R12, [R1+0x58] ;  /* 0x00005800010c7983 */ /* 0x000ee80000100800 */
[----:B0-----:R-:W1:Y:S01]  /*cdb0*/  LDL R14, [R1+0x3c] ;  /* 0x00003c00010e7983 */ /* 0x001e620000100800 */
[----:B------:R-:W-:-:S03]  /*cdc0*/  ULDC.64 UR4, c[0x0][0x9a0] ;  /* 0x0002680000047ab9 */ /* 0x000fc60000000a00 */
[----:B------:R-:W4:Y:S04]  /*cdd0*/  LDL.LU R13, [R1+0x28] ;  /* 0x00002800010d7983 */ /* 0x000f280000300800 */
[----:B------:R-:W5:Y:S01]  /*cde0*/  LDL R63, [R1+0x4] ;  /* 0x00000400013f7983 */ /* 0x000f620000100800 */
[----:B------:R-:W-:Y:S01]  /*cdf0*/  VIADD R16, R16, 0x1000 ;  /* 0x0000100010107836 */ /* 0x000fe20000000000 */
[----:B------:R-:W-:Y:S01]  /*ce00*/  ISETP.NE.U32.AND P1, PT, RZ, UR4, PT ;  /* 0x00000004ff007c0c */ /* 0x000fe2000bf25070 */
[----:B------:R-:W-:Y:S01]  /*ce10*/  IMAD.MOV.U32 R5, RZ, RZ, -0x3ffffff0 ;  /* 0xc0000010ff057424 */ /* 0x000fe200078e00ff */
[----:B------:R-:W-:Y:S02]  /*ce20*/  WARPGROUP.ARRIVE ;  /* 0x00000000000079c5 */ /* 0x000fe40000000000 */
[----:B------:R-:W-:-:S02]  /*ce30*/  SHF.R.U32.HI R16, RZ, 0x4, R16 ;  /* 0x00000004ff107819 */ /* 0x000fc40000011610 */
[----:B------:R-:W-:Y:S02]  /*ce40*/  R2UR UR7, R5 ;  /* 0x00000000050772ca */ /* 0x000fe400000e0000 */
[----:B------:R-:W-:Y:S02]  /*ce50*/  LOP3.LUT R16, R16, 0x3fff, RZ, 0xc0, !PT ;  /* 0x00003fff10107812 */ /* 0x000fe400078ec0ff */
[----:B------:R-:W-:Y:S02]  /*ce60*/  ISETP.NE.AND.EX P1, PT, RZ, UR5, PT, P1 ;  /* 0x00000005ff007c0c */ /* 0x000fe4000bf25310 */
[----:B------:R-:W-:-:S11]  /*ce70*/  LOP3.LUT R16, R16, 0x10000, RZ, 0xfc, !PT ;  /* 0x0001000010107812 */ /* 0x000fd600078efcff */
[----:B------:R-:W3:Y:S08]  /*ce80*/  @P1 LDC.64 R10, c[0x0][0x9c8] ;  /* 0x00027200ff0a1b82 */ /* 0x000ef00000000a00 */
[----:B------:R-:W0:Y:S01]  /*ce90*/  @P1 LDC.64 R6, c[0x0][0x9d0] ;  /* 0x00027400ff061b82 */ /* 0x000e220000000a00 */
[----:B---3--:R-:W-:-:S04]  /*cea0*/  @P1 IMAD R12, R12, R10, RZ ;  /* 0x0000000a0c0c1224 */ /* 0x008fc800078e02ff */
[C---:B-12---:R-:W-:Y:S02]  /*ceb0*/  @P1 IMAD R3, R14.reuse, R11, R12 ;  /* 0x0000000b0e031224 */ /* 0x046fe400078e020c */
[----:B------:R-:W-:Y:S01]  /*cec0*/  @P1 IMAD.WIDE.U32 R10, R14, R10, RZ ;  /* 0x0000000a0e0a1225 */ /* 0x000fe200078e00ff */
[----:B----4-:R-:W-:-:S03]  /*ced0*/  @P1 SHF.R.S32.HI R5, RZ, 0x1f, R13 ;  /* 0x0000001fff051819 */ /* 0x010fc6000001140d */
[----:B------:R-:W-:Y:S02]  /*cee0*/  @P1 IMAD.IADD R11, R11, 0x1, R3 ;  /* 0x000000010b0b1824 */ /* 0x000fe400078e0203 */
[----:B-----5:R-:W-:Y:S02]  /*cef0*/  IMAD R4, R63, 0x280, R16 ;  /* 0x000002803f047824 */ /* 0x020fe400078e0210 */
[----:B0-----:R-:W-:-:S03]  /*cf00*/  @P1 IMAD R12, R5, R6, RZ ;  /* 0x00000006050c1224 */ /* 0x001fc600078e02ff */
[----:B------:R-:W-:Y:S01]  /*cf10*/  R2UR UR6, R4 ;  /* 0x00000000040672ca */ /* 0x000fe200000e0000 */
[C---:B------:R-:W-:Y:S02]  /*cf20*/  @P1 IMAD R3, R13.reuse, R7, R12 ;  /* 0x000000070d031224 */ /* 0x040fe400078e020c */
[----:B------:R-:W-:-:S04]  /*cf30*/  @P1 IMAD.WIDE.U32 R6, R13, R6, R10 ;  /* 0x000000060d061225 */ /* 0x000fc800078e000a */
[----:B------:R-:W-:Y:S01]  /*cf40*/  @P1 IMAD.IADD R3, R7, 0x1, R3 ;  /* 0x0000000107031824 */ /* 0x000fe200078e0203 */
[----:B------:R-:W-:Y:S01]  /*cf50*/  @P1 LEA R10, P2, R6, UR4, 0x2 ;  /* 0x00000004060a1c11 */ /* 0x000fe2000f8410ff */
[----:B------:R-:W-:-:S04]  /*cf60*/  IMAD.MOV.U32 R12, RZ, RZ, 0x3f800000 ;  /* 0x3f800000ff0c7424 */ /* 0x000fc800078e00ff */
[----:B------:R-:W-:Y:S01]  /*cf70*/  QGMMA.64x64x32.F32.E4M3.E4M3 R24, R152, gdesc[UR4], R24, gsb0 ;  /* 0x00e0000498187df3 */ /* 0x000fe20008000818 */
[----:B------:R-:W-:Y:S01]  /*cf80*/  @P1 LEA.HI.X R11, R6, UR5, R3, 0x2, P2 ;  /* 0x00000005060b1c11 */ /* 0x000fe200090f1403 */
[----:B------:R-:W-:Y:S02]  /*cf90*/  VIADD R6, R4, 0x80 ;  /* 0x0000008004067836 */ /* 0x000fe40000000000 */
[----:B------:R-:W-:Y:S02]  /*cfa0*/  IMAD.MOV.U32 R7, RZ, RZ, -0x3ffffff0 ;  /* 0xc0000010ff077424 */ /* 0x000fe400078e00ff */
[----:B------:R0:W2:Y:S01]  /*cfb0*/  @P1 LDG.E R12, desc[UR40][R10.64] ;  /* 0x000000280a0c1981 */ /* 0x0000a2000c1e1900 */
[----:B------:R-:W-:Y:S02]  /*cfc0*/  R2UR UR6, R6 ;  /* 0x00000000060672ca */ /* 0x000fe400000e0000 */
[----:B------:R-:W-:Y:S01]  /*cfd0*/  R2UR UR7, R7 ;  /* 0x00000000070772ca */ /* 0x000fe200000e0000 */
[----:B------:R-:W-:-:S02]  /*cfe0*/  VIADD R6, R4, 0x100 ;  /* 0x0000010004067836 */ /* 0x000fc40000000000 */
[----:B------:R-:W-:Y:S01]  /*cff0*/  IMAD.MOV.U32 R7, RZ, RZ, -0x3ffffff0 ;  /* 0xc0000010ff077424 */ /* 0x000fe200078e00ff */
[----:B------:R-:W-:Y:S02]  /*d000*/  WARPGROUP.DEPBAR.LE gsb0, 0x0 ;  /* 0x00008000000079c5 */ /* 0x000fe40000010000 */
[----:B------:R-:W-:-:S07]  /*d010*/  WARPGROUP.ARRIVE ;  /* 0x00000000000079c5 */ /* 0x000fce0000000000 */
[----:B------:R-:W-:Y:S01]  /*d020*/  QGMMA.64x64x32.F32.E4M3.E4M3 R24, R148, gdesc[UR4], R24, gsb0 ;  /* 0x00e0000494187df3 */ /* 0x000fe20008000818 */
        /* <DEDUP_REMOVED lines=9> */
[----:B------:R-:W1:Y:S04]  /*d0c0*/  SHFL.BFLY PT, R5, R20, 0x2, 0x1f ;  /* 0x0c401f0014057f89 */ /* 0x000e6800000e0000 */
[----:B------:R-:W3:Y:S01]  /*d0d0*/  SHFL.BFLY PT, R6, R21, 0x2, 0x1f ;  /* 0x0c401f0015067f89 */ /* 0x000ee200000e0000 */
[----:B------:R-:W-:Y:S01]  /*d0e0*/  VIADD R4, R4, 0x200 ;  /* 0x0000020004047836 */ /* 0x000fe20000000000 */
[----:B------:R-:W-:-:S02]  /*d0f0*/  WARPGROUP.DEPBAR.LE gsb0, 0x0 ;  /* 0x00008000000079c5 */ /* 0x000fc40000010000 */
[----:B------:R-:W-:-:S06]  /*d100*/  WARPGROUP.ARRIVE ;  /* 0x00000000000079c5 */ /* 0x000fcc0000000000 */
[----:B------:R-:W-:Y:S01]  /*d110*/  QGMMA.64x64x32.F32.E4M3.E4M3 R24, R140, gdesc[UR4], R24, gsb0 ;  /* 0x00e000048c187df3 */ /* 0x000fe20008000818 */
[----:B-1----:R-:W-:-:S01]  /*d120*/  FADD.FTZ R7, R5, R20 ;  /* 0x0000001405077221 */ /* 0x002fc20000010000 */
[----:B------:R-:W-:Y:S01]  /*d130*/  IMAD.MOV.U32 R5, RZ, RZ, -0x3ffffff0 ;  /* 0xc0000010ff057424 */ /* 0x000fe200078e00ff */
[----:B------:R-:W-:-:S04]  /*d140*/  R2UR UR6, R4 ;  /* 0x00000000040672ca */ /* 0x000fc800000e0000 */
[----:B------:R-:W-:Y:S01]  /*d150*/  R2UR UR7, R5 ;  /* 0x00000000050772ca */ /* 0x000fe200000e0000 */
[----:B---3--:R-:W-:-:S05]  /*d160*/  FADD.FTZ R6, R6, R21 ;  /* 0x0000001506067221 */ /* 0x008fca0000010000 */
[----:B------:R-:W0:Y:S04]  /*d170*/  SHFL.BFLY PT, R3, R6, 0x1, 0x1f ;  /* 0x0c201f0006037f89 */ /* 0x000e2800000e0000 */
[----:B------:R-:W1:Y:S01]  /*d180*/  SHFL.BFLY PT, R4, R7, 0x1, 0x1f ;  /* 0x0c201f0007047f89 */ /* 0x000e6200000e0000 */
[----:B------:R-:W-:Y:S02]  /*d190*/  IMAD.MOV.U32 R5, RZ, RZ, RZ ;  /* 0x000000ffff057224 */ /* 0x000fe400078e00ff */
[----:B0-----:R-:W-:Y:S01]  /*d1a0*/  FADD.FTZ R10, R6, R3 ;  /* 0x00000003060a7221 */ /* 0x001fe20000010000 */
[----:B-1----:R-:W-:-:S04]  /*d1b0*/  FADD.FTZ R13, R7, R4 ;  /* 0x00000004070d7221 */ /* 0x002fc80000010000 */
[----:B------:R-:W-:Y:S01]  /*d1c0*/  FSETP.NE.FTZ.AND P1, PT, R10, RZ, PT ;  /* 0x000000ff0a00720b */ /* 0x000fe20003f35000 */
[----:B------:R-:W-:Y:S02]  /*d1d0*/  WARPGROUP.DEPBAR.LE gsb0, 0x0 ;  /* 0x00008000000079c5 */ /* 0x000fe40000010000 */
[----:B------:R-:W-:-:S06]  /*d1e0*/  WARPGROUP.ARRIVE ;  /* 0x00000000000079c5 */ /* 0x000fcc0000000000 */
[----:B------:R-:W-:Y:S01]  /*d1f0*/  QGMMA.64x64x32.F32.E4M3.E4M3 R24, R144, gdesc[UR4], R24, gsb0 ;  /* 0x00e0000490187df3 */ /* 0x000fe20008000818 */
[----:B------:R-:W-:Y:S01]  /*d200*/  FMUL.FTZ R14, R10, 0.00390625 ;  /* 0x3b8000000a0e7820 */ /* 0x000fe20000410000 */
[----:B------:R-:W-:-:S04]  /*d210*/  FMUL.FTZ R15, R13, 0.00390625 ;  /* 0x3b8000000d0f7820 */ /* 0x000fc80000410000 */
        /* <DEDUP_REMOVED lines=21> */
.L_x_11149:
[----:B------:R-:W2:Y:S01]  /*d370*/  LDL.LU R0, [R1+0x1c] ;  /* 0x00001c0001007983 */ /* 0x000ea20000300800 */
[----:B------:R-:W-:Y:S02]  /*d380*/  VIADD R8, R8, 0x13260 ;  /* 0x0001326008087836 */ /* 0x000fe40000000000 */
[-C--:B------:R-:W-:Y:S01]  /*d390*/  FMUL.FTZ R61, R24, R5.reuse ;  /* 0x00000005183d7220 */ /* 0x080fe20000410000 */
[-C--:B------:R-:W-:Y:S01]  /*d3a0*/  FMUL.FTZ R59, R25, R5.reuse ;  /* 0x00000005193b7220 */ /* 0x080fe20000410000 */
[----:B------:R-:W3:Y:S04]  /*d3b0*/  LDL.LU R62, [R1+0xc] ;  /* 0x00000c00013e7983 */ /* 0x000ee80000300800 */
[----:B------:R-:W4:Y:S01]  /*d3c0*/  LDL.LU R16, [R1+0x50] ;  /* 0x0000500001107983 */ /* 0x000f220000300800 */
        /* <DEDUP_REMOVED lines=30> */
[----:B--2---:R-:W-:-:S02]  /*d5b0*/  PRMT R8, R0, 0x654, R8 ;  /* 0x0000065400087816 */ /* 0x004fc40000000008 */
[----:B------:R-:W-:Y:S02]  /*d5c0*/  IADD3 R0, R63, 0x1, RZ ;  /* 0x000000013f007810 */ /* 0x000fe40007ffe0ff */
[----:B------:R0:W-:Y:S02]  /*d5d0*/  SYNCS.ARRIVE.TRANS64.RED.A1T0 RZ, [R8+URZ], RZ ;  /* 0x000000ff08ff79a7 */ /* 0x0001e4000810043f */
[----:B------:R-:W-:-:S04]  /*d5e0*/  ISETP.NE.AND P1, PT, R0, 0x2, PT ;  /* 0x000000020000780c */ /* 0x000fc80003f25270 */
[----:B------:R-:W-:Y:S02]  /*d5f0*/  SEL R2, RZ, 0x1, P1 ;  /* 0x00000001ff027807 */ /* 0x000fe40000800000 */
[----:B------:R-:W-:Y:S01]  /*d600*/  SEL R0, R0, RZ, P1 ;  /* 0x000000ff00007207 */ /* 0x000fe20000800000 */
[----:B----4-:R-:W-:Y:S01]  /*d610*/  VIADD R16, R16, 0x1 ;  /* 0x0000000110107836 */ /* 0x010fe20000000000 */
[----:B---3--:R-:W-:-:S03]  /*d620*/  LOP3.LUT R62, R62, R2, RZ, 0x3c, !PT ;  /* 0x000000023e3e7212 */ /* 0x008fc600078e3cff */
[----:B------:R1:W-:Y:S04]  /*d630*/  STL [R1+0x4], R0 ;  /* 0x0000040001007387 */ /* 0x0003e80000100800 */
[----:B------:R1:W-:Y:S04]  /*d640*/  STL [R1+0xc], R62 ;  /* 0x00000c3e01007387 */ /* 0x0003e80000100800 */
[----:B------:R1:W-:Y:S01]  /*d650*/  STL [R1+0x50], R16 ;  /* 0x0000501001007387 */ /* 0x0003e20000100800 */
[----:B0-----:R-:W-:-:S07]  /*d660*/  FMUL.FTZ R8, R50, R4 ;  /* 0x0000000432087220 */ /* 0x001fce0000410000 */
.L_x_11101:
        /* <DEDUP_REMOVED lines=12> */
[----:B------:R-:W2:Y:S01]  /*d730*/  LDL.LU R4, [R1+0x58] ;  /* 0x0000580001047983 */ /* 0x000ea20000300800 */
[----:B------:R-:W-:Y:S01]  /*d740*/  ULDC.64 UR4, c[0x4][0x38] ;  /* 0x01000e0000047ab9 */ /* 0x000fe20000000a00 */
[----:B------:R-:W1:Y:S01]  /*d750*/  S2R R2, SR_TID.X ;  /* 0x0000000000027919 */ /* 0x000e620000002100 */
[----:B------:R-:W3:Y:S01]  /*d760*/  S2R R39, SR_SWINHI ;  /* 0x0000000000277919 */ /* 0x000ee20000002f00 */
[----:B------:R-:W-:Y:S01]  /*d770*/  F2FP.BF16.F32.PACK_AB R25, R25, R32 ;  /* 0x000000201919723e */ /* 0x000fe200000010ff */
[----:B------:R-:W-:Y:S01]  /*d780*/  ULDC.64 UR6, c[0x0][0xb98] ;  /* 0x0002e60000067ab9 */ /* 0x000fe20000000a00 */
[----:B------:R-:W4:Y:S04]  /*d790*/  LDL.LU R0, [R1+0x3c] ;  /* 0x00003c0001007983 */ /* 0x000f280000300800 */
[----:B------:R-:W3:Y:S04]  /*d7a0*/  LDL R42, [R1+0x78] ;  /* 0x00007800012a7983 */ /* 0x000ee80000100800 */
[----:B------:R-:W3:Y:S04]  /*d7b0*/  LDL R54, [R1+0x70] ;  /* 0x0000700001367983 */ /* 0x000ee80000100800 */
[----:B------:R-:W3:Y:S04]  /*d7c0*/  LDL.LU R46, [R1+0x44] ;  /* 0x00004400012e7983 */ /* 0x000ee80000300800 */
[----:B0-----:R-:W3:Y:S01]  /*d7d0*/  LDL.LU R48, [R1+0x48] ;  /* 0x0000480001307983 */ /* 0x001ee20000300800 */
[----:B------:R-:W-:-:S02]  /*d7e0*/  F2FP.BF16.F32.PACK_AB R24, R15, R24 ;  /* 0x000000180f18723e */ /* 0x000fc400000010ff */
[----:B------:R-:W-:Y:S02]  /*d7f0*/  F2FP.BF16.F32.PACK_AB R30, R27, R30 ;  /* 0x0000001e1b1e723e */ /* 0x000fe400000010ff */
[----:B------:R-:W-:Y:S02]  /*d800*/  F2FP.BF16.F32.PACK_AB R10, R7, R10 ;  /* 0x0000000a070a723e */ /* 0x000fe400000010ff */
[----:B------:R-:W-:Y:S02]  /*d810*/  F2FP.BF16.F32.PACK_AB R55, R55, R6 ;  /* 0x000000063737723e */ /* 0x000fe400000010ff */
[----:B------:R-:W-:Y:S02]  /*d820*/  F2FP.BF16.F32.PACK_AB R60, R60, R61 ;  /* 0x0000003d3c3c723e */ /* 0x000fe400000010ff */
[----:B------:R-:W-:Y:S02]  /*d830*/  F2FP.BF16.F32.PACK_AB R41, R41, R44 ;  /* 0x0000002c2929723e */ /* 0x000fe400000010ff */
[----:B------:R-:W-:Y:S01]  /*d840*/  F2FP.BF16.F32.PACK_AB R59, R58, R59 ;  /* 0x0000003b3a3b723e */ /* 0x000fe200000010ff */
[----:B------:R-:W3:Y:S01]  /*d850*/  LDL R44, [R1+0x40] ;  /* 0x00004000012c7983 */ /* 0x000ee20000100800 */
        /* <DEDUP_REMOVED lines=8> */
[----:B------:R-:W-:Y:S01]  /*d8e0*/  BAR.SYNC.DEFER_BLOCKING 0x1, 0x180 ;  /* 0x0046000000007b1d */ /* 0x000fe20000010000 */
[----:B--2--5:R-:W-:Y:S02]  /*d8f0*/  IMAD.MOV.U32 R28, RZ, RZ, R4 ;  /* 0x000000ffff1c7224 */ /* 0x024fe400078e0004 */
[----:B----4-:R-:W-:Y:S02]  /*d900*/  IMAD.MOV.U32 R38, RZ, RZ, R0 ;  /* 0x000000ffff267224 */ /* 0x010fe400078e0000 */
[----:B-1----:R-:W-:-:S05]  /*d910*/  IMAD.SHL.U32 R0, R2, 0x4, RZ ;  /* 0x0000000402007824 */ /* 0x002fca00078e00ff */
[----:B------:R-:W-:-:S04]  /*d920*/  LOP3.LUT R0, R0, 0xc, RZ, 0xc0, !PT ;  /* 0x0000000c00007812 */ /* 0x000fc800078ec0ff */
[----:B------:R-:W-:-:S05]  /*d930*/  IADD3 R4, P0, R0, UR4, RZ ;  /* 0x0000000400047c10 */ /* 0x000fca000ff1e0ff */
[----:B------:R-:W-:Y:S01]  /*d940*/  IMAD.X R5, RZ, RZ, UR5, P0 ;  /* 0x00000005ff057e24 */ /* 0x000fe200080e06ff */
[----:B------:R-:W-:Y:S01]  /*d950*/  LOP3.LUT P1, R2, R2, 0x3, RZ, 0xc0, !PT ;  /* 0x0000000302027812 */ /* 0x000fe2000782c0ff */
[----:B------:R-:W-:Y:S01]  /*d960*/  IMAD.MOV.U32 R52, RZ, RZ, R28 ;  /* 0x000000ffff347224 */ /* 0x000fe200078e001c */
[----:B------:R-:W-:Y:S02]  /*d970*/  ULDC.64 UR4, c[0x0][0xc00] ;  /* 0x0003000000047ab9 */ /* 0x000fe40000000a00 */
[----:B------:R0:W2:Y:S01]  /*d980*/  LDG.E.CONSTANT R0, desc[UR40][R4.64] ;  /* 0x0000002804007981 */ /* 0x0000a2000c1e9900 */
[----:B------:R-:W-:-:S04]  /*d990*/  ISETP.EQ.OR P1, PT, R2, 0x3, !P1 ;  /* 0x000000030200780c */ /* 0x000fc80004f22670 */
[----:B------:R-:W-:Y:S02]  /*d9a0*/  SEL R27, R25, R24, P1 ;  /* 0x00000018191b7207 */ /* 0x000fe40000800000 */
[----:B------:R-:W-:Y:S02]  /*d9b0*/  SEL R29, R24, R25, P1 ;  /* 0x00000019181d7207 */ /* 0x000fe40000800000 */
[----:B------:R-:W-:Y:S02]  /*d9c0*/  MOV R24, R16 ;  /* 0x0000001000187202 */ /* 0x000fe40000000f00 */
[----:B---3--:R-:W-:-:S03]  /*d9d0*/  MOV R25, R39 ;  /* 0x0000002700197202 */ /* 0x008fc60000000f00 */
[----:B------:R-:W-:Y:S01]  /*d9e0*/  IMAD.WIDE R6, R42, 0x2, R24 ;  /* 0x000000022a067825 */ /* 0x000fe200078e0218 */
[----:B------:R-:W-:Y:S01]  /*d9f0*/  SEL R13, R60, R59, P1 ;  /* 0x0000003b3c0d7207 */ /* 0x000fe20000800000 */
[----:B------:R-:W3:Y:S01]  /*da00*/  LDL R42, [R1+0x54] ;  /* 0x00005400012a7983 */ /* 0x000ee20000100800 */
[----:B------:R-:W-:Y:S02]  /*da10*/  SEL R39, R41, R40, P1 ;  /* 0x0000002829277207 */ /* 0x000fe40000800000 */
[C---:B------:R-:W-:Y:S02]  /*da20*/  IADD3 R57, P0, R6.reuse, 0x60, RZ ;  /* 0x0000006006397810 */ /* 0x040fe40007f1e0ff */
[----:B------:R-:W-:Y:S02]  /*da30*/  IADD3 R53, P2, R6, 0x40, RZ ;  /* 0x0000004006357810 */ /* 0x000fe40007f5e0ff */
[----:B------:R-:W-:Y:S02]  /*da40*/  SEL R45, R21, R14, P1 ;  /* 0x0000000e152d7207 */ /* 0x000fe40000800000 */
[----:B------:R-:W-:-:S02]  /*da50*/  SEL R47, R8, R55, P1 ;  /* 0x00000037082f7207 */ /* 0x000fc40000800000 */
[----:B------:R-:W-:Y:S02]  /*da60*/  SEL R59, R59, R60, P1 ;  /* 0x0000003c3b3b7207 */ /* 0x000fe40000800000 */
[----:B------:R-:W-:Y:S02]  /*da70*/  SEL R41, R40, R41, P1 ;  /* 0x0000002928297207 */ /* 0x000fe40000800000 */
[----:B------:R-:W-:Y:S02]  /*da80*/  SEL R21, R14, R21, P1 ;  /* 0x000000150e157207 */ /* 0x000fe40000800000 */
[----:B------:R-:W-:Y:S02]  /*da90*/  SEL R55, R55, R8, P1 ;  /* 0x0000000837377207 */ /* 0x000fe40000800000 */
[----:B------:R-:W-:Y:S02]  /*daa0*/  LOP3.LUT R8, R53, 0x380, RZ, 0xc0, !PT ;  /* 0x0000038035087812 */ /* 0x000fe400078ec0ff */
[----:B------:R-:W-:-:S02]  /*dab0*/  LOP3.LUT R14, R57, 0x380, RZ, 0xc0, !PT ;  /* 0x00000380390e7812 */ /* 0x000fc400078ec0ff */
[----:B------:R-:W-:Y:S02]  /*dac0*/  SEL R43, R31, R30, P1 ;  /* 0x0000001e1f2b7207 */ /* 0x000fe40000800000 */
[----:B------:R-:W-:Y:S02]  /*dad0*/  SEL R31, R30, R31, P1 ;  /* 0x0000001f1e1f7207 */ /* 0x000fe40000800000 */
[----:B------:R-:W-:Y:S02]  /*dae0*/  SEL R15, R36, R33, P1 ;  /* 0x00000021240f7207 */ /* 0x000fe40000800000 */
[----:B------:R-:W-:Y:S02]  /*daf0*/  SHF.R.U64 R8, R8, 0x3, RZ ;  /* 0x0000000308087819 */ /* 0x000fe400000012ff */
[----:B------:R-:W-:Y:S02]  /*db00*/  SHF.R.U64 R14, R14, 0x3, RZ ;  /* 0x000000030e0e7819 */ /* 0x000fe400000012ff */
[----:B------:R-:W-:-:S02]  /*db10*/  SEL R33, R33, R36, P1 ;  /* 0x0000002421217207 */ /* 0x000fc40000800000 */
[----:B------:R-:W-:Y:S02]  /*db20*/  SEL R35, R9, R10, P1 ;  /* 0x0000000a09237207 */ /* 0x000fe40000800000 */
[----:B------:R-:W-:Y:S02]  /*db30*/  SEL R37, R10, R9, P1 ;  /* 0x000000090a257207 */ /* 0x000fe40000800000 */
[----:B------:R-:W-:Y:S02]  /*db40*/  LOP3.LUT R10, R8, R53, RZ, 0x3c, !PT ;  /* 0x00000035080a7212 */ /* 0x000fe400078e3cff */
[----:B------:R-:W-:Y:S02]  /*db50*/  LOP3.LUT R8, R14, R57, RZ, 0x3c, !PT ;  /* 0x000000390e087212 */ /* 0x000fe400078e3cff */
[C---:B------:R-:W-:Y:S02]  /*db60*/  IADD3 R51, P3, R6.reuse, 0x20, RZ ;  /* 0x0000002006337810 */ /* 0x040fe40007f7e0ff */
[----:B------:R-:W-:-:S02]  /*db70*/  LOP3.LUT R49, R6, 0x380, RZ, 0xc0, !PT ;  /* 0x0000038006317812 */ /* 0x000fc400078ec0ff */
[----:B0-----:R-:W-:Y:S02]  /*db80*/  LOP3.LUT R4, R51, 0x380, RZ, 0xc0, !PT ;  /* 0x0000038033047812 */ /* 0x001fe400078ec0ff */
[----:B------:R-:W-:Y:S02]  /*db90*/  SHF.R.U64 R49, R49, 0x3, RZ ;  /* 0x0000000331317819 */ /* 0x000fe400000012ff */
[----:B------:R-:W-:Y:S01]  /*dba0*/  SHF.R.U64 R4, R4, 0x3, RZ ;  /* 0x0000000304047819 */ /* 0x000fe200000012ff */
[--C-:B------:R-:W-:Y:S01]  /*dbb0*/  IMAD.X R5, RZ, RZ, R7.reuse, P3 ;  /* 0x000000ffff057224 */ /* 0x100fe200018e0607 */
[----:B------:R-:W-:Y:S02]  /*dbc0*/  LOP3.LUT R6, R49, R6, RZ, 0x3c, !PT ;  /* 0x0000000631067212 */ /* 0x000fe400078e3cff */
[----:B------:R-:W-:Y:S01]  /*dbd0*/  LOP3.LUT R4, R4, R51, RZ, 0x3c, !PT ;  /* 0x0000003304047212 */ /* 0x000fe200078e3cff */
[----:B------:R-:W-:Y:S01]  /*dbe0*/  IMAD.MOV.U32 R50, RZ, RZ, R38 ;  /* 0x000000ffff327224 */ /* 0x000fe200078e0026 */
[----:B------:R-:W-:Y:S01]  /*dbf0*/  MOV R40, R6 ;  /* 0x0000000600287202 */ /* 0x000fe20000000f00 */
[--C-:B------:R-:W-:Y:S01]  /*dc00*/  IMAD.X R9, RZ, RZ, R7.reuse, P0 ;  /* 0x000000ffff097224 */ /* 0x100fe200000e0607 */
[----:B------:R-:W-:Y:S01]  /*dc10*/  MOV R38, R4 ;  /* 0x0000000400267202 */ /* 0x000fe20000000f00 */
[----:B------:R-:W-:Y:S01]  /*dc20*/  IMAD.X R11, RZ, RZ, R7, P2 ;  /* 0x000000ffff0b7224 */ /* 0x000fe200010e0607 */
[----:B------:R-:W-:-:S04]  /*dc30*/  ISETP.NE.U32.AND P0, PT, RZ, UR4, PT ;  /* 0x00000004ff007c0c */ /* 0x000fc8000bf05070 */
[----:B------:R-:W-:Y:S02]  /*dc40*/  ISETP.NE.AND.EX P0, PT, RZ, UR5, PT, P0 ;  /* 0x00000005ff007c0c */ /* 0x000fe4000bf05300 */
        /* <DEDUP_REMOVED lines=8> */
[----:B------:R-:W-:Y:S04]  /*dcd0*/  SHFL.IDX PT, R32, R31, R2, 0x1c1f ;  /* 0x001c1f021f207589 */ /* 0x000fe800000e0000 */
[----:B------:R-:W-:Y:S04]  /*dce0*/  SHFL.IDX PT, R27, R27, R0, 0x1c1f ;  /* 0x001c1f001b1b7589 */ /* 0x000fe800000e0000 */
[----:B------:R-:W2:Y:S04]  /*dcf0*/  SHFL.IDX PT, R26, R29, R2, 0x1c1f ;  /* 0x001c1f021d1a7589 */ /* 0x000ea800000e0000 */
[----:B------:R-:W-:Y:S04]  /*dd00*/  SHFL.IDX PT, R45, R45, R0, 0x1c1f ;  /* 0x001c1f002d2d7589 */ /* 0x000fe800000e0000 */
[----:B------:R-:W4:Y:S04]  /*dd10*/  SHFL.IDX PT, R34, R21, R2, 0x1c1f ;  /* 0x001c1f0215227589 */ /* 0x000f2800000e0000 */
[----:B------:R-:W-:Y:S04]  /*dd20*/  SHFL.IDX PT, R35, R35, R0, 0x1c1f ;  /* 0x001c1f0023237589 */ /* 0x000fe800000e0000 */
[----:B------:R-:W3:Y:S04]  /*dd30*/  SHFL.IDX PT, R28, R37, R2, 0x1c1f ;  /* 0x001c1f02251c7589 */ /* 0x000ee800000e0000 */
[----:B------:R2:W-:Y:S04]  /*dd40*/  SHFL.IDX PT, R47, R47, R0, 0x1c1f ;  /* 0x001c1f002f2f7589 */ /* 0x0005e800000e0000 */
[----:B------:R-:W3:Y:S01]  /*dd50*/  SHFL.IDX PT, R36, R55, R2, 0x1c1f ;  /* 0x001c1f0237247589 */ /* 0x000ee200000e0000 */
[----:B0-----:R-:W-:-:S02]  /*dd60*/  SEL R4, R13, R12, P1 ;  /* 0x0000000c0d047207 */ /* 0x001fc40000800000 */
[----:B------:R-:W-:Y:S02]  /*dd70*/  SEL R6, R12, R13, P1 ;  /* 0x0000000d0c067207 */ /* 0x000fe40000800000 */
[----:B-1----:R-:W-:Y:S01]  /*dd80*/  SEL R5, R39, R30, P1 ;  /* 0x0000001e27057207 */ /* 0x002fe20000800000 */
[----:B--2---:R-:W0:Y:S01]  /*dd90*/  LDC R0, c[0x0][0xbe8] ;  /* 0x0002fa00ff007b82 */ /* 0x004e220000000800 */
[----:B------:R-:W-:Y:S02]  /*dda0*/  SEL R7, R30, R39, P1 ;  /* 0x000000271e077207 */ /* 0x000fe40000800000 */
[----:B------:R-:W-:Y:S02]  /*ddb0*/  MOV R30, R10 ;  /* 0x0000000a001e7202 */ /* 0x000fe40000000f00 */
[----:B------:R-:W-:Y:S01]  /*ddc0*/  MOV R29, R8 ;  /* 0x00000008001d7202 */ /* 0x000fe20000000f00 */
[----:B------:R1:W-:Y:S01]  /*ddd0*/  STSM.16.M88.4 [R40], R4 ;  /* 0x0000000428007844 */ /* 0x0003e20000000200 */
[----:B------:R-:W-:-:S02]  /*dde0*/  SEL R8, R27, R26, P1 ;  /* 0x0000001a1b087207 */ /* 0x000fc40000800000 */
[----:B------:R-:W-:Y:S02]  /*ddf0*/  SEL R10, R26, R27, P1 ;  /* 0x0000001b1a0a7207 */ /* 0x000fe40000800000 */
[----:B----4-:R-:W-:Y:S02]  /*de00*/  SEL R9, R45, R34, P1 ;  /* 0x000000222d097207 */ /* 0x010fe40000800000 */
[----:B------:R-:W-:Y:S02]  /*de10*/  SEL R11, R34, R45, P1 ;  /* 0x0000002d220b7207 */ /* 0x000fe40000800000 */
[----:B---3--:R-:W-:Y:S02]  /*de20*/  SEL R12, R35, R28, P1 ;  /* 0x0000001c230c7207 */ /* 0x008fe40000800000 */
[----:B------:R-:W-:Y:S02]  /*de30*/  SEL R13, R47, R36, P1 ;  /* 0x000000242f0d7207 */ /* 0x000fe40000800000 */
[----:B-1----:R-:W-:-:S02]  /*de40*/  SEL R4, R15, R14, P1 ;  /* 0x0000000e0f047207 */ /* 0x002fc40000800000 */
[----:B------:R-:W-:Y:S02]  /*de50*/  SEL R6, R14, R15, P1 ;  /* 0x0000000f0e067207 */ /* 0x000fe40000800000 */
[----:B------:R-:W-:Y:S02]  /*de60*/  SEL R5, R43, R32, P1 ;  /* 0x000000202b057207 */ /* 0x000fe40000800000 */
[----:B------:R-:W-:Y:S02]  /*de70*/  SEL R7, R32, R43, P1 ;  /* 0x0000002b20077207 */ /* 0x000fe40000800000 */
[----:B------:R-:W-:Y:S02]  /*de80*/  SEL R14, R28, R35, P1 ;  /* 0x000000231c0e7207 */ /* 0x000fe40000800000 */
[----:B------:R-:W-:Y:S01]  /*de90*/  SEL R15, R36, R47, P1 ;  /* 0x0000002f240f7207 */ /* 0x000fe20000800000 */
[----:B------:R1:W-:Y:S04]  /*dea0*/  STSM.16.M88.4 [R38], R4 ;  /* 0x0000000426007844 */ /* 0x0003e80000000200 */
[----:B------:R2:W-:Y:S04]  /*deb0*/  STSM.16.M88.4 [R30], R8 ;  /* 0x000000081e007844 */ /* 0x0005e80000000200 */
[----:B------:R3:W-:Y:S01]  /*dec0*/  STSM.16.M88.4 [R29], R12 ;  /* 0x0000000c1d007844 */ /* 0x0007e20000000200 */
[----:B------:R-:W-:Y:S01]  /*ded0*/  IADD3 R26, P2, R46, UR4, RZ ;  /* 0x000000042e1a7c10 */ /* 0x000fe2000ff5e0ff */
[----:B------:R-:W-:Y:S01]  /*dee0*/  IMAD.MOV.U32 R28, RZ, RZ, RZ ;  /* 0x000000ffff1c7224 */ /* 0x000fe200078e00ff */
[----:B------:R-:W-:Y:S01]  /*def0*/  SHF.R.S32.HI R34, RZ, 0x1f, R44 ;  /* 0x0000001fff227819 */ /* 0x000fe2000001142c */
[----:B------:R-:W-:Y:S01]  /*df00*/  IMAD R31, R42, 0xc0, R54 ;  /* 0x000000c02a1f7824 */ /* 0x000fe200078e0236 */
[----:B------:R-:W-:Y:S01]  /*df10*/  IADD3.X R27, R48, UR5, RZ, P2, !PT ;  /* 0x00000005301b7c10 */ /* 0x000fe200097fe4ff */
[----:B------:R-:W-:Y:S06]  /*df20*/  BAR.SYNC.DEFER_BLOCKING 0x1, 0x180 ;  /* 0x0046000000007b1d */ /* 0x000fec0000010000 */
[----:B------:R-:W-:Y:S01]  /*df30*/  ULDC.64 UR4, c[0x0][0xb90] ;  /* 0x0002e40000047ab9 */ /* 0x000fe20000000a00 */
[----:B------:R-:W-:Y:S01]  /*df40*/  SEL R32, R52, RZ, !P0 ;  /* 0x000000ff34207207 */ /* 0x000fe20004000000 */
[----:B------:R-:W-:Y:S01]  /*df50*/  ULDC UR8, c[0x0][0xa88] ;  /* 0x0002a20000087ab9 */ /* 0x000fe20000000800 */
[----:B------:R-:W-:Y:S01]  /*df60*/  SEL R33, R50, RZ, !P0 ;  /* 0x000000ff32217207 */ /* 0x000fe20004000000 */
[----:B------:R-:W4:Y:S04]  /*df70*/  LDL R36, [R1+0x5c] ;  /* 0x00005c0001247983 */ /* 0x000f280000100800 */
[----:B------:R-:W3:Y:S01]  /*df80*/  @P0 LDG.E R28, desc[UR40][R26.64] ;  /* 0x000000281a1c0981 */ /* 0x000ee2000c1e1900 */
[----:B0-----:R-:W-:-:S13]  /*df90*/  ISETP.NE.AND P2, PT, R0, 0x1, PT ;  /* 0x000000010000780c */ /* 0x001fda0003f45270 */
[----:B------:R-:W0:Y:S08]  /*dfa0*/  @P2 LDC R2, c[0x0][0xbec] ;  /* 0x0002fb00ff022b82 */ /* 0x000e300000000800 */
[----:B------:R-:W0:Y:S01]  /*dfb0*/  @P2 LDC R21, c[0x0][0xbf0] ;  /* 0x0002fc00ff152b82 */ /* 0x000e220000000800 */
[----:B-1----:R-:W-:Y:S02]  /*dfc0*/  IMAD R4, R34, UR4, RZ ;  /* 0x0000000422047c24 */ /* 0x002fe4000f8e02ff */
[----:B------:R-:W-:-:S02]  /*dfd0*/  IMAD.MOV.U32 R7, RZ, RZ, R31 ;  /* 0x000000ffff077224 */ /* 0x000fc400078e001f */
[----:B--2---:R-:W-:Y:S02]  /*dfe0*/  IMAD R11, R44, UR5, R4 ;  /* 0x000000052c0b7c24 */ /* 0x004fe4000f8e0204 */
[----:B0-----:R-:W-:-:S05]  /*dff0*/  @P2 IMAD.HI.U32 R2, R31, R2, RZ ;  /* 0x000000021f022227 */ /* 0x001fca00078e00ff */
[----:B------:R-:W-:Y:S01]  /*e000*/  @P2 SHF.R.U32.HI R7, RZ, R21, R2 ;  /* 0x00000015ff072219 */ /* 0x000fe20000011602 */
[----:B------:R-:W-:-:S04]  /*e010*/  IMAD R2, R32, UR6, RZ ;  /* 0x0000000620027c24 */ /* 0x000fc8000f8e02ff */
[----:B------:R-:W-:-:S04]  /*e020*/  IMAD.MOV R9, RZ, RZ, -R7 ;  /* 0x000000ffff097224 */ /* 0x000fc800078e0a07 */
[----:B------:R-:W-:Y:S02]  /*e030*/  IMAD R9, R0, R9, R31 ;  /* 0x0000000900097224 */ /* 0x000fe400078e021f */
[----:B------:R-:W-:-:S03]  /*e040*/  IMAD R8, R33, UR7, R2 ;  /* 0x0000000721087c24 */ /* 0x000fc6000f8e0202 */
[----:B------:R-:W-:Y:S02]  /*e050*/  SHF.R.S32.HI R2, RZ, 0x1f, R9 ;  /* 0x0000001fff027819 */ /* 0x000fe40000011409 */
[----:B---3--:R-:W-:-:S03]  /*e060*/  SHF.R.S32.HI R29, RZ, 0x1f, R28 ;  /* 0x0000001fff1d7819 */ /* 0x008fc6000001141c */
[----:B------:R-:W-:Y:S01]  /*e070*/  IMAD.WIDE.U32 R4, R44, UR4, R28 ;  /* 0x000000042c047c25 */ /* 0x000fe2000f8e001c */
[----:B------:R-:W-:-:S03]  /*e080*/  ULDC.64 UR4, c[0x0][0xc08] ;  /* 0x0003020000047ab9 */ /* 0x000fc60000000a00 */
[----:B------:R-:W-:Y:S01]  /*e090*/  IMAD.IADD R5, R5, 0x1, R11 ;  /* 0x0000000105057824 */ /* 0x000fe200078e020b */
[----:B------:R-:W-:Y:S01]  /*e0a0*/  ISETP.NE.U32.AND P1, PT, RZ, UR4, PT ;  /* 0x00000004ff007c0c */ /* 0x000fe2000bf25070 */
[----:B------:R-:W-:-:S03]  /*e0b0*/  IMAD.WIDE.U32 R4, R33, UR6, R4 ;  /* 0x0000000621047c25 */ /* 0x000fc6000f8e0004 */
[----:B------:R-:W-:Y:S01]  /*e0c0*/  ISETP.NE.AND.EX P1, PT, RZ, UR5, PT, P1 ;  /* 0x00000005ff007c0c */ /* 0x000fe2000bf25310 */
[----:B------:R-:W-:Y:S01]  /*e0d0*/  ULDC.64 UR6, c[0x0][0xb88] ;  /* 0x0002e20000067ab9 */ /* 0x000fe20000000a00 */
[----:B------:R-:W-:Y:S02]  /*e0e0*/  SHF.R.S32.HI R11, RZ, 0x1f, R7 ;  /* 0x0000001fff0b7819 */ /* 0x000fe40000011407 */
[----:B------:R-:W-:Y:S01]  /*e0f0*/  IADD3 R6, P3, R7, R4, RZ ;  /* 0x0000000407067210 */ /* 0x000fe20007f7e0ff */
[----:B------:R-:W-:-:S03]  /*e100*/  IMAD R2, R2, UR6, RZ ;  /* 0x0000000602027c24 */ /* 0x000fc6000f8e02ff */
[----:B------:R-:W-:Y:S01]  /*e110*/  IADD3.X R7, R11, R5, R8, P3, !PT ;  /* 0x000000050b077210 */ /* 0x000fe20001ffe408 */
[C---:B------:R-:W-:Y:S02]  /*e120*/  IMAD R5, R9.reuse, UR7, R2 ;  /* 0x0000000709057c24 */ /* 0x040fe4000f8e0202 */
[----:B------:R-:W-:Y:S02]  /*e130*/  IMAD.WIDE.U32 R6, R9, UR6, R6 ;  /* 0x0000000609067c25 */ /* 0x000fe4000f8e0006 */
[----:B------:R-:W-:Y:S01]  /*e140*/  @P1 IADD3 R4, P3, R46, UR4, RZ ;  /* 0x000000042e041c10 */ /* 0x000fe2000ff7e0ff */
[----:B------:R-:W0:Y:S01]  /*e150*/  S2R R13, SR_TID.X ;  /* 0x00000000000d7919 */ /* 0x000e220000002100 */
[----:B------:R-:W-:Y:S01]  /*e160*/  ULDC.64 UR6, c[0x0][0xb50] ;  /* 0x0002d40000067ab9 */ /* 0x000fe20000000a00 */
[----:B------:R-:W-:Y:S01]  /*e170*/  IMAD.IADD R7, R7, 0x1, R5 ;  /* 0x0000000107077824 */ /* 0x000fe200078e0205 */
[----:B------:R-:W-:Y:S01]  /*e180*/  @P1 IADD3.X R5, R48, UR5, RZ, P3, !PT ;  /* 0x0000000530051c10 */ /* 0x000fe20009ffe4ff */
[----:B------:R-:W-:-:S06]  /*e190*/  IMAD.U32 R9, RZ, RZ, UR8 ;  /* 0x00000008ff097e24 */ /* 0x000fcc000f8e00ff */
[----:B------:R1:W5:Y:S01]  /*e1a0*/  @P1 LDG.E R9, desc[UR40][R4.64] ;  /* 0x0000002804091981 */ /* 0x000362000c1e1900 */
[----:B------:R-:W-:-:S04]  /*e1b0*/  LEA R8, P4, R6, UR6, 0x2 ;  /* 0x0000000606087c11 */ /* 0x000fc8000f8810ff */
[----:B------:R-:W-:Y:S01]  /*e1c0*/  LEA.HI.X R10, R6, UR7, R7, 0x2, P4 ;  /* 0x00000007060a7c11 */ /* 0x000fe2000a0f1407 */
[----:B0-----:R-:W-:-:S05]  /*e1d0*/  VIADD R46, R13, 0xffffff80 ;  /* 0xffffff800d2e7836 */ /* 0x001fca0000000000 */
[----:B------:R-:W-:-:S04]  /*e1e0*/  SHF.R.S32.HI R37, RZ, 0x1f, R46 ;  /* 0x0000001fff257819 */ /* 0x000fc8000001142e */
[----:B------:R-:W-:-:S04]  /*e1f0*/  LEA.HI R37, R37, R46, RZ, 0x3 ;  /* 0x0000002e25257211 */ /* 0x000fc800078f18ff */
[----:B------:R-:W-:-:S05]  /*e200*/  SHF.R.S32.HI R37, RZ, 0x3, R37 ;  /* 0x00000003ff257819 */ /* 0x000fca0000011425 */
[----:B----4-:R-:W-:Y:S01]  /*e210*/  IMAD R11, R37, 0x40, R36 ;  /* 0x00000040250b7824 */ /* 0x010fe200078e0224 */
[----:B-1----:R-:W-:Y:S06]  /*e220*/  @P1 BRA `(.L_x_11152) ;  /* 0x0000000000101947 */ /* 0x002fec0003800000 */
[----:B------:R-:W-:Y:S05]  /*e230*/  @!P0 BRA `(.L_x_11152) ;  /* 0x00000000000c8947 */ /* 0x000fea0003800000 */
[----:B------:R-:W2:Y:S04]  /*e240*/  LDG.E R2, desc[UR40][R26.64] ;  /* 0x000000281a027981 */ /* 0x000ea8000c1e1900 */
[----:B-----5:R-:W2:Y:S02]  /*e250*/  LDG.E R9, desc[UR40][R26.64+0x4] ;  /* 0x000004281a097981 */ /* 0x020ea4000c1e1900 */
[----:B--2---:R-:W-:-:S07]  /*e260*/  IMAD.IADD R9, R9, 0x1, -R2 ;  /* 0x0000000109097824 */ /* 0x004fce00078e0a02 */
.L_x_11152:
[----:B------:R-:W2:Y:S01]  /*e270*/  LDL R12, [R1+0x6c] ;  /* 0x00006c00010c7983 */ /* 0x000ea20000100800 */
[----:B------:R-:W-:Y:S01]  /*e280*/  VIADD R4, R13, 0xffffff80 ;  /* 0xffffff800d047836 */ /* 0x000fe20000000000 */
[----:B------:R-:W-:Y:S01]  /*e290*/  ULDC.64 UR4, c[0x0][0xaa0] ;  /* 0x0002a80000047ab9 */ /* 0x000fe20000000a00 */
[----:B-----5:R-:W-:Y:S01]  /*e2a0*/  IMAD R35, R9, R0, RZ ;  /* 0x0000000009237224 */ /* 0x020fe200078e02ff */
[----:B------:R-:W-:Y:S02]  /*e2b0*/  SHFL.IDX PT, R6, R8, RZ, 0x1c1f ;  /* 0x001c1fff08067589 */ /* 0x000fe400000e0000 */
[----:B------:R-:W-:Y:S02]  /*e2c0*/  SHF.R.S32.HI R2, RZ, 0x1f, R4 ;  /* 0x0000001fff027819 */ /* 0x000fe40000011404 */
[----:B------:R-:W0:Y:S02]  /*e2d0*/  SHFL.IDX PT, R7, R10, RZ, 0x1c1f ;  /* 0x001c1fff0a077589 */ /* 0x000e2400000e0000 */
[----:B------:R-:W-:-:S02]  /*e2e0*/  LEA.HI R2, R2, R4, RZ, 0x7 ;  /* 0x0000000402027211 */ /* 0x000fc400078f38ff */
[----:B------:R1:W-:Y:S02]  /*e2f0*/  SHFL.IDX PT, R30, R8, 0x1, 0x1c1f ;  /* 0x003c1f00081e7f89 */ /* 0x0003e400000e0000 */
[----:B------:R-:W-:Y:S02]  /*e300*/  LOP3.LUT R2, R2, 0xffffff80, RZ, 0xc0, !PT ;  /* 0xffffff8002027812 */ /* 0x000fe400078ec0ff */
[----:B------:R-:W3:Y:S03]  /*e310*/  SHFL.IDX PT, R31, R10, 0x1, 0x1c1f ;  /* 0x003c1f000a1f7f89 */ /* 0x000ee600000e0000 */
[----:B------:R-:W-:Y:S02]  /*e320*/  IMAD.IADD R2, R4, 0x1, -R2 ;  /* 0x0000000104027824 */ /* 0x000fe400078e0a02 */
[----:B------:R-:W-:-:S03]  /*e330*/  IMAD.WIDE R4, R11, 0x2, R24 ;  /* 0x000000020b047825 */ /* 0x000fc600078e0218 */
[----:B------:R-:W-:Y:S02]  /*e340*/  LOP3.LUT P0, RZ, R2, 0x3, RZ, 0xc0, !PT ;  /* 0x0000000302ff7812 */ /* 0x000fe4000780c0ff */
[C---:B------:R-:W-:Y:S02]  /*e350*/  LOP3.LUT R9, R4.reuse, 0x380, RZ, 0xc0, !PT ;  /* 0x0000038004097812 */ /* 0x040fe400078ec0ff */
[C---:B------:R-:W-:Y:S02]  /*e360*/  IADD3 R13, P3, R4.reuse, 0x1800, RZ ;  /* 0x00001800040d7810 */ /* 0x040fe40007f7e0ff */
[----:B------:R-:W-:Y:S02]  /*e370*/  SHF.R.U64 R9, R9, 0x3, RZ ;  /* 0x0000000309097819 */ /* 0x000fe400000012ff */
[----:B------:R-:W-:Y:S02]  /*e380*/  IADD3 R25, P4, R4, 0x3000, RZ ;  /* 0x0000300004197810 */ /* 0x000fe40007f9e0ff */
[----:B-1----:R-:W-:-:S02]  /*e390*/  LOP3.LUT R8, R9, R4, RZ, 0x3c, !PT ;  /* 0x0000000409087212 */ /* 0x002fc400078e3cff */
[----:B------:R-:W-:Y:S02]  /*e3a0*/  LOP3.LUT R24, R25, 0x380, RZ, 0xc0, !PT ;  /* 0x0000038019187812 */ /* 0x000fe400078ec0ff */
[----:B------:R-:W-:Y:S02]  /*e3b0*/  MOV R9, R5 ;  /* 0x0000000500097202 */ /* 0x000fe40000000f00 */
[----:B------:R-:W-:-:S04]  /*e3c0*/  SHF.R.U64 R24, R24, 0x3, RZ ;  /* 0x0000000318187819 */ /* 0x000fc800000012ff */
[----:B------:R-:W-:Y:S01]  /*e3d0*/  LOP3.LUT R24, R24, R25, RZ, 0x3c, !PT ;  /* 0x0000001918187212 */ /* 0x000fe200078e3cff */
[----:B------:R-:W-:Y:S01]  /*e3e0*/  IMAD.X R25, RZ, RZ, R5, P4 ;  /* 0x000000ffff197224 */ /* 0x000fe200020e0605 */
[----:B------:R-:W-:Y:S01]  /*e3f0*/  SHF.R.S32.HI R38, RZ, 0x1f, R46 ;  /* 0x0000001fff267819 */ /* 0x000fe2000001142e */
[----:B--2---:R-:W-:-:S04]  /*e400*/  IMAD R12, R42, 0xc0, R12 ;  /* 0x000000c02a0c7824 */ /* 0x004fc800078e020c */
[C---:B------:R-:W-:Y:S01]  /*e410*/  VIADD R2, R12.reuse, 0x8 ;  /* 0x000000080c027836 */ /* 0x040fe20000000000 */
[-C--:B------:R-:W-:Y:S02]  /*e420*/  ISETP.GE.OR P1, PT, R12, R35.reuse, P0 ;  /* 0x000000230c00720c */ /* 0x080fe40000726670 */
[----:B------:R-:W-:Y:S02]  /*e430*/  LOP3.LUT R12, R13, 0x380, RZ, 0xc0, !PT ;  /* 0x000003800d0c7812 */ /* 0x000fe400078ec0ff */
[----:B------:R-:W-:Y:S02]  /*e440*/  ISETP.GE.OR P0, PT, R2, R35, P0 ;  /* 0x000000230200720c */ /* 0x000fe40000706670 */
[----:B------:R-:W-:-:S04]  /*e450*/  SHF.R.U64 R12, R12, 0x3, RZ ;  /* 0x000000030c0c7819 */ /* 0x000fc800000012ff */
[----:B------:R-:W-:Y:S01]  /*e460*/  LOP3.LUT R12, R12, R13, RZ, 0x3c, !PT ;  /* 0x0000000d0c0c7212 */ /* 0x000fe200078e3cff */
[----:B------:R-:W-:Y:S02]  /*e470*/  IMAD.X R13, RZ, RZ, R5, P3 ;  /* 0x000000ffff0d7224 */ /* 0x000fe400018e0605 */
[----:B0-----:R-:W-:Y:S04]  /*e480*/  @!P1 ST.E desc[UR40][R6.64], R20 ;  /* 0x0000001406009985 */ /* 0x001fe8000c101928 */
[----:B---3--:R0:W-:Y:S01]  /*e490*/  @!P0 ST.E desc[UR40][R30.64], R3 ;  /* 0x000000031e008985 */ /* 0x0081e2000c101928 */
[----:B------:R-:W-:-:S03]  /*e4a0*/  IADD3 R21, P0, R4, 0x4800, RZ ;  /* 0x0000480004157810 */ /* 0x000fc60007f1e0ff */
[----:B------:R-:W2:Y:S01]  /*e4b0*/  LD.E.128 R8, desc[UR40][R8.64] ;  /* 0x0000002808087980 */ /* 0x000ea2000c101d00 */
[----:B------:R-:W-:-:S03]  /*e4c0*/  LOP3.LUT R2, R21, 0x380, RZ, 0xc0, !PT ;  /* 0x0000038015027812 */ /* 0x000fc600078ec0ff */
[----:B------:R-:W3:Y:S01]  /*e4d0*/  LD.E.128 R12, desc[UR40][R12.64] ;  /* 0x000000280c0c7980 */ /* 0x000ee2000c101d00 */
[----:B------:R-:W-:Y:S01]  /*e4e0*/  SHF.R.U64 R2, R2, 0x3, RZ ;  /* 0x0000000302027819 */ /* 0x000fe200000012ff */
[----:B0-----:R-:W-:-:S03]  /*e4f0*/  IMAD R3, R29, UR4, RZ ;  /* 0x000000041d037c24 */ /* 0x001fc6000f8e02ff */
[----:B------:R-:W-:Y:S01]  /*e500*/  LOP3.LUT R4, R2, R21, RZ, 0x3c, !PT ;  /* 0x0000001502047212 */ /* 0x000fe200078e3cff */
[----:B------:R-:W4:Y:S01]  /*e510*/  LD.E.128 R24, desc[UR40][R24.64] ;  /* 0x0000002818187980 */ /* 0x000f22000c101d00 */
[----:B------:R-:W0:Y:S01]  /*e520*/  @P2 LDC R29, c[0x0][0xbec] ;  /* 0x0002fb00ff1d2b82 */ /* 0x000e220000000800 */
[C---:B------:R-:W-:Y:S02]  /*e530*/  IMAD R21, R28.reuse, UR5, R3 ;  /* 0x000000051c157c24 */ /* 0x040fe4000f8e0203 */
[----:B------:R-:W-:Y:S01]  /*e540*/  IMAD.WIDE.U32 R2, R28, UR4, RZ ;  /* 0x000000041c027c25 */ /* 0x000fe2000f8e00ff */
[----:B------:R-:W-:-:S03]  /*e550*/  ULDC.64 UR4, c[0x0][0xae8] ;  /* 0x0002ba0000047ab9 */ /* 0x000fc60000000a00 */
[----:B------:R-:W-:Y:S01]  /*e560*/  IMAD.IADD R3, R3, 0x1, R21 ;  /* 0x0000000103037824 */ /* 0x000fe200078e0215 */
[----:B------:R-:W-:Y:S01]  /*e570*/  LEA.HI R38, R38, R46, RZ, 0x3 ;  /* 0x0000002e26267211 */ /* 0x000fe200078f18ff */
[----:B------:R-:W-:Y:S01]  /*e580*/  IMAD R21, R34, UR4, RZ ;  /* 0x0000000422157c24 */ /* 0x000fe2000f8e02ff */
[----:B------:R-:W1:Y:S01]  /*e590*/  @P2 LDC R31, c[0x0][0xbf0] ;  /* 0x0002fc00ff1f2b82 */ /* 0x000e620000000800 */
[----:B------:R-:W2:Y:S01]  /*e5a0*/  LDL R34, [R1+0x7c] ;  /* 0x00007c0001227983 */ /* 0x000ea20000100800 */
[----:B------:R-:W-:Y:S01]  /*e5b0*/  LOP3.LUT R38, R38, 0xfffffff8, RZ, 0xc0, !PT ;  /* 0xfffffff826267812 */ /* 0x000fe200078ec0ff */
[----:B------:R-:W-:-:S04]  /*e5c0*/  IMAD.X R5, RZ, RZ, R5, P0 ;  /* 0x000000ffff057224 */ /* 0x000fc800000e0605 */
[----:B------:R-:W-:Y:S02]  /*e5d0*/  IMAD.IADD R38, R46, 0x1, -R38 ;  /* 0x000000012e267824 */ /* 0x000fe400078e0a26 */
[----:B------:R-:W-:Y:S01]  /*e5e0*/  IMAD R21, R44, UR5, R21 ;  /* 0x000000052c157c24 */ /* 0x000fe2000f8e0215 */
[----:B------:R-:W5:Y:S01]  /*e5f0*/  LD.E.128 R4, desc[UR40][R4.64] ;  /* 0x0000002804047980 */ /* 0x000f62000c101d00 */
[----:B------:R-:W-:Y:S02]  /*e600*/  IMAD R20, R38, 0x30, R37 ;  /* 0x0000003026147824 */ /* 0x000fe400078e0225 */
        /* <DEDUP_REMOVED lines=8> */
[----:B------:R-:W-:-:S04]  /*e690*/  IMAD R30, R42, 0xc0, R20 ;  /* 0x000000c02a1e7824 */ /* 0x000fc800078e0214 */
[----:B------:R-:W-:-:S04]  /*e6a0*/  @P2 IMAD.HI.U32 R20, R30, R29, RZ ;  /* 0x0000001d1e142227 */ /* 0x000fc800078e00ff */
[----:B------:R-:W-:Y:S02]  /*e6b0*/  IMAD.IADD R3, R3, 0x1, R21 ;  /* 0x0000000103037824 */ /* 0x000fe400078e0215 */
[----:B------:R-:W-:Y:S01]  /*e6c0*/  IMAD.MOV.U32 R21, RZ, RZ, R30 ;  /* 0x000000ffff157224 */ /* 0x000fe200078e001e */
[----:B-1----:R-:W-:Y:S01]  /*e6d0*/  @P2 SHF.R.U32.HI R21, RZ, R31, R20 ;  /* 0x0000001fff152219 */ /* 0x002fe20000011614 */
[----:B------:R-:W-:Y:S02]  /*e6e0*/  IMAD R28, R32, UR4, RZ ;  /* 0x00000004201c7c24 */ /* 0x000fe4000f8e02ff */
[----:B------:R-:W-:Y:S01]  /*e6f0*/  IMAD.WIDE.U32 R2, R33, UR4, R2 ;  /* 0x0000000421027c25 */ /* 0x000fe2000f8e0002 */
[----:B------:R-:W-:-:S03]  /*e700*/  SHF.R.S32.HI R20, RZ, 0x1f, R21 ;  /* 0x0000001fff147819 */ /* 0x000fc60000011415 */
[----:B------:R-:W-:Y:S01]  /*e710*/  IMAD R29, R33, UR5, R28 ;  /* 0x00000005211d7c24 */ /* 0x000fe2000f8e021c */
[----:B------:R-:W-:Y:S01]  /*e720*/  ULDC.64 UR4, c[0x0][0xae0] ;  /* 0x0002b80000047ab9 */ /* 0x000fe20000000a00 */
[----:B------:R-:W-:Y:S02]  /*e730*/  IMAD.MOV R31, RZ, RZ, -R21 ;  /* 0x000000ffff1f7224 */ /* 0x000fe400078e0a15 */
[----:B------:R-:W-:Y:S02]  /*e740*/  IMAD.IADD R3, R3, 0x1, R29 ;  /* 0x0000000103037824 */ /* 0x000fe400078e021d */
[----:B------:R-:W-:Y:S02]  /*e750*/  IMAD R29, R0, R31, R30 ;  /* 0x0000001f001d7224 */ /* 0x000fe400078e021e */
[----:B------:R-:W-:Y:S02]  /*e760*/  IMAD R20, R20, UR4, RZ ;  /* 0x0000000414147c24 */ /* 0x000fe4000f8e02ff */
[----:B------:R-:W-:Y:S01]  /*e770*/  IMAD.WIDE.U32 R2, R21, UR4, R2 ;  /* 0x0000000415027c25 */ /* 0x000fe2000f8e0002 */
[----:B------:R-:W-:-:S03]  /*e780*/  SHF.R.S32.HI R0, RZ, 0x1f, R29 ;  /* 0x0000001fff007819 */ /* 0x000fc6000001141d */
[----:B------:R-:W-:Y:S01]  /*e790*/  IMAD R31, R21, UR5, R20 ;  /* 0x00000005151f7c24 */ /* 0x000fe2000f8e0214 */
[----:B------:R-:W-:Y:S02]  /*e7a0*/  ULDC.64 UR4, c[0x0][0xad8] ;  /* 0x0002b60000047ab9 */ /* 0x000fe40000000a00 */
[----:B------:R-:W-:Y:S02]  /*e7b0*/  IMAD R0, R0, UR4, RZ ;  /* 0x0000000400007c24 */ /* 0x000fe4000f8e02ff */
[----:B------:R-:W-:Y:S02]  /*e7c0*/  IMAD.IADD R3, R3, 0x1, R31 ;  /* 0x0000000103037824 */ /* 0x000fe400078e021f */
[C---:B------:R-:W-:Y:S02]  /*e7d0*/  IMAD R21, R29.reuse, UR5, R0 ;  /* 0x000000051d157c24 */ /* 0x040fe4000f8e0200 */
[----:B------:R-:W-:Y:S01]  /*e7e0*/  IMAD.WIDE.U32 R2, R29, UR4, R2 ;  /* 0x000000041d027c25 */ /* 0x000fe2000f8e0002 */
[----:B------:R-:W-:-:S03]  /*e7f0*/  ULDC.64 UR4, c[0x0][0xa80] ;  /* 0x0002a00000047ab9 */ /* 0x000fc60000000a00 */
[----:B------:R-:W-:Y:S01]  /*e800*/  IMAD.IADD R3, R3, 0x1, R21 ;  /* 0x0000000103037824 */ /* 0x000fe200078e0215 */
[----:B------:R-:W-:Y:S01]  /*e810*/  LEA R30, P0, R2, UR4, 0x1 ;  /* 0x00000004021e7c11 */ /* 0x000fe2000f8008ff */
[----:B------:R-:W-:Y:S01]  /*e820*/  IMAD R32, R42, 0xc0, R37 ;  /* 0x000000c02a207824 */ /* 0x000fe200078e0225 */
[----:B------:R-:W-:Y:S02]  /*e830*/  ULDC UR4, c[0x0][0xac8] ;  /* 0x0002b20000047ab9 */ /* 0x000fe40000000800 */
[----:B------:R-:W-:Y:S01]  /*e840*/  LEA.HI.X R31, R2, UR5, R3, 0x1, P0 ;  /* 0x00000005021f7c11 */ /* 0x000fe200080f0c03 */
[----:B0-----:R-:W0:Y:S04]  /*e850*/  SHFL.IDX PT, R20, R30, RZ, 0x181f ;  /* 0x00181fff1e147589 */ /* 0x001e2800000e0000 */
[----:B------:R-:W1:Y:S04]  /*e860*/  SHFL.IDX PT, R28, R30, 0x1, 0x181f ;  /* 0x00381f001e1c7f89 */ /* 0x000e6800000e0000 */
[----:B------:R-:W1:Y:S01]  /*e870*/  SHFL.IDX PT, R33, R30, 0x2, 0x181f ;  /* 0x00581f001e217f89 */ /* 0x000e6200000e0000 */
[----:B------:R-:W-:-:S03]  /*e880*/  ISETP.GE.AND P0, PT, R36, UR4, PT ;  /* 0x0000000424007c0c */ /* 0x000fc6000bf06270 */
[----:B------:R-:W2:Y:S01]  /*e890*/  SHFL.IDX PT, R3, R31, RZ, 0x181f ;  /* 0x00181fff1f037589 */ /* 0x000ea200000e0000 */
[----:B------:R-:W-:-:S03]  /*e8a0*/  VIADD R0, R32, 0x30 ;  /* 0x0000003020007836 */ /* 0x000fc60000000000 */
[----:B------:R-:W2:Y:S01]  /*e8b0*/  SHFL.IDX PT, R21, R31, 0x1, 0x181f ;  /* 0x00381f001f157f89 */ /* 0x000ea200000e0000 */
[----:B------:R-:W-:-:S03]  /*e8c0*/  VIADD R2, R32, 0x60 ;  /* 0x0000006020027836 */ /* 0x000fc60000000000 */
[----:B------:R-:W2:Y:S01]  /*e8d0*/  SHFL.IDX PT, R29, R31, 0x2, 0x181f ;  /* 0x00581f001f1d7f89 */ /* 0x000ea200000e0000 */
[-C--:B------:R-:W-:Y:S02]  /*e8e0*/  ISETP.GE.OR P1, PT, R32, R35.reuse, P0 ;  /* 0x000000232000720c */ /* 0x080fe40000726670 */
[-C--:B------:R-:W-:Y:S02]  /*e8f0*/  ISETP.GE.OR P2, PT, R0, R35.reuse, P0 ;  /* 0x000000230000720c */ /* 0x080fe40000746670 */
[----:B------:R-:W-:Y:S01]  /*e900*/  ISETP.GE.OR P3, PT, R2, R35, P0 ;  /* 0x000000230200720c */ /* 0x000fe20000766670 */
[----:B------:R-:W-:-:S08]  /*e910*/  VIADD R0, R16, 0x13220 ;  /* 0x0001322010007836 */ /* 0x000fd00000000000 */
[C---:B0-----:R-:W-:Y:S02]  /*e920*/  @!P1 LEA R2, P4, R36.reuse, R20, 0x1 ;  /* 0x0000001424029211 */ /* 0x041fe400078808ff */
[C---:B-1----:R-:W-:Y:S02]  /*e930*/  @!P2 LEA R20, P5, R36.reuse, R28, 0x1 ;  /* 0x0000001c2414a211 */ /* 0x042fe400078a08ff */
[----:B------:R-:W-:Y:S02]  /*e940*/  @!P3 LEA R28, P6, R36, R33, 0x1 ;  /* 0x00000021241cb211 */ /* 0x000fe400078c08ff */
[----:B------:R-:W-:-:S04]  /*e950*/  PRMT R0, RZ, 0x654, R0 ;  /* 0x00000654ff007816 */ /* 0x000fc80000000000 */
[----:B------:R0:W-:Y:S02]  /*e960*/  SYNCS.ARRIVE.TRANS64.RED.A1T0 RZ, [R0+URZ], RZ ;  /* 0x000000ff00ff79a7 */ /* 0x0001e4000810043f */
[----:B0-----:R-:W-:-:S05]  /*e970*/  VIADD R0, R32, 0x90 ;  /* 0x0000009020007836 */ /* 0x001fca0000000000 */
[----:B------:R-:W-:Y:S01]  /*e980*/  ISETP.GE.OR P0, PT, R0, R35, P0 ;  /* 0x000000230000720c */ /* 0x000fe20000706670 */
[----:B------:R-:W0:Y:S04]  /*e990*/  SHFL.IDX PT, R30, R30, 0x3, 0x181f ;  /* 0x00781f001e1e7f89 */ /* 0x000e2800000e0000 */
[----:B------:R-:W1:Y:S01]  /*e9a0*/  SHFL.IDX PT, R31, R31, 0x3, 0x181f ;  /* 0x00781f001f1f7f89 */ /* 0x000e6200000e0000 */
[C-C-:B--2---:R-:W-:Y:S02]  /*e9b0*/  @!P1 LEA.HI.X R3, R36.reuse, R3, R34.reuse, 0x1, P4 ;  /* 0x0000000324039211 */ /* 0x144fe400020f0c22 */
[C-C-:B------:R-:W-:Y:S02]  /*e9c0*/  @!P2 LEA.HI.X R21, R36.reuse, R21, R34.reuse, 0x1, P5 ;  /* 0x000000152415a211 */ /* 0x140fe400028f0c22 */
[----:B------:R-:W-:Y:S01]  /*e9d0*/  @!P3 LEA.HI.X R29, R36, R29, R34, 0x1, P6 ;  /* 0x0000001d241db211 */ /* 0x000fe200030f0c22 */
[----:B------:R2:W-:Y:S04]  /*e9e0*/  @!P1 ST.E.128 desc[UR40][R2.64], R8 ;  /* 0x0000000802009985 */ /* 0x0005e8000c101d28 */
[----:B---3--:R2:W-:Y:S04]  /*e9f0*/  @!P2 ST.E.128 desc[UR40][R20.64], R12 ;  /* 0x0000000c1400a985 */ /* 0x0085e8000c101d28 */
[----:B----4-:R2:W-:Y:S01]  /*ea00*/  @!P3 ST.E.128 desc[UR40][R28.64], R24 ;  /* 0x000000181c00b985 */ /* 0x0105e2000c101d28 */
[----:B01----:R-:W-:Y:S05]  /*ea10*/  @P0 BRA `(.L_x_11153) ;  /* 0x0000000800800947 */ /* 0x003fea0003800000 */
[----:B--2---:R-:W-:-:S04]  /*ea20*/  LEA R2, P0, R36, R30, 0x1 ;  /* 0x0000001e24027211 */ /* 0x004fc800078008ff */
[----:B------:R-:W-:-:S05]  /*ea30*/  LEA.HI.X R3, R36, R31, R34, 0x1, P0 ;  /* 0x0000001f24037211 */ /* 0x000fca00000f0c22 */
[----:B-----5:R0:W-:Y:S01]  /*ea40*/  ST.E.128 desc[UR40][R2.64], R4 ;  /* 0x0000000402007985 */ /* 0x0201e2000c101d28 */
[----:B------:R-:W-:Y:S05]  /*ea50*/  BRA `(.L_x_11153) ;  /* 0x0000000800707947 */ /* 0x000fea0003800000 */
.L_x_11151:
        /* <DEDUP_REMOVED lines=28> */
.L_x_11154:
        /* <DEDUP_REMOVED lines=49> */
.L_x_11156:
[----:B------:R-:W-:Y:S05]  /*ef30*/  BSYNC B1 ;  /* 0x0000000000017941 */ /* 0x000fea0003800000 */
.L_x_11155:
[----:B------:R-:W2:Y:S04]  /*ef40*/  LDL R15, [R1+0x5c] ;  /* 0x00005c00010f7983 */ /* 0x000ea80000100800 */
[----:B------:R-:W3:Y:S01]  /*ef50*/  LDL R20, [R1+0x7c] ;  /* 0x00007c0001147983 */ /* 0x000ee20000100800 */
[--C-:B0-----:R-:W-:Y:S01]  /*ef60*/  SHF.R.S32.HI R4, RZ, 0x1f, R26.reuse ;  /* 0x0000001fff047819 */ /* 0x101fe2000001141a */
[----:B------:R-:W0:Y:S01]  /*ef70*/  @P2 LDC R9, c[0x0][0xbf0] ;  /* 0x0002fc00ff092b82 */ /* 0x000e220000000800 */
[----:B------:R-:W-:Y:S01]  /*ef80*/  SHF.R.S32.HI R21, RZ, 0x1f, R26 ;  /* 0x0000001fff157819 */ /* 0x000fe2000001141a */
[----:B------:R-:W-:Y:S01]  /*ef90*/  ULDC.64 UR4, c[0x0][0xaa0] ;  /* 0x0002a80000047ab9 */ /* 0x000fe20000000a00 */
[-C--:B------:R-:W-:Y:S01]  /*efa0*/  LEA.HI R4, R4, R26.reuse, RZ, 0x3 ;  /* 0x0000001a04047211 */ /* 0x080fe200078f18ff */
[----:B------:R-:W-:Y:S01]  /*efb0*/  IMAD R3, R11, UR4, RZ ;  /* 0x000000040b037c24 */ /* 0x000fe2000f8e02ff */
[----:B------:R-:W-:-:S02]  /*efc0*/  LEA.HI R21, R21, R26, RZ, 0x3 ;  /* 0x0000001a15157211 */ /* 0x000fc400078f18ff */
[----:B------:R-:W-:Y:S01]  /*efd0*/  LOP3.LUT R4, R4, 0xfffffff8, RZ, 0xc0, !PT ;  /* 0xfffffff804047812 */ /* 0x000fe200078ec0ff */
[C---:B------:R-:W-:Y:S01]  /*efe0*/  IMAD R5, R6.reuse, UR5, R3 ;  /* 0x0000000506057c24 */ /* 0x040fe2000f8e0203 */
[----:B------:R-:W-:Y:S01]  /*eff0*/  SHF.R.S32.HI R21, RZ, 0x3, R21 ;  /* 0x00000003ff157819 */ /* 0x000fe20000011415 */
[----:B------:R-:W-:Y:S01]  /*f000*/  IMAD.WIDE.U32 R2, R6, UR4, RZ ;  /* 0x0000000406027c25 */ /* 0x000fe2000f8e00ff */
[----:B------:R-:W-:Y:S01]  /*f010*/  IADD3 R4, R26, -R4, RZ ;  /* 0x800000041a047210 */ /* 0x000fe20007ffe0ff */
[----:B------:R-:W-:Y:S02]  /*f020*/  ULDC.64 UR4, c[0x0][0xae8] ;  /* 0x0002ba0000047ab9 */ /* 0x000fe40000000a00 */
[----:B------:R-:W-:Y:S02]  /*f030*/  IMAD.IADD R3, R3, 0x1, R5 ;  /* 0x0000000103037824 */ /* 0x000fe400078e0205 */
[----:B------:R-:W-:Y:S02]  /*f040*/  IMAD R6, R4, 0x30, R21 ;  /* 0x0000003004067824 */ /* 0x000fe400078e0215 */
[----:B------:R-:W-:-:S02]  /*f050*/  IMAD R4, R10, UR4, RZ ;  /* 0x000000040a047c24 */ /* 0x000fc4000f8e02ff */
[----:B------:R-:W-:Y:S02]  /*f060*/  IMAD R8, R14, 0xc0, R6 ;  /* 0x000000c00e087824 */ /* 0x000fe400078e0206 */
[----:B------:R-:W-:Y:S02]  /*f070*/  IMAD R7, R24, UR5, R4 ;  /* 0x0000000518077c24 */ /* 0x000fe4000f8e0204 */
        /* <DEDUP_REMOVED lines=27> */
[----:B------:R-:W-:Y:S01]  /*f230*/  ULDC UR4, c[0x0][0xac8] ;  /* 0x0002b20000047ab9 */ /* 0x000fe20000000800 */
[----:B------:R-:W-:Y:S01]  /*f240*/  IMAD R25, R0, R25, RZ ;  /* 0x0000001900197224 */ /* 0x000fe200078e02ff */
[----:B------:R-:W-:Y:S01]  /*f250*/  LEA.HI.X R8, R2, UR5, R3, 0x1, P0 ;  /* 0x0000000502087c11 */ /* 0x000fe200080f0c03 */
[----:B------:R-:W0:Y:S01]  /*f260*/  SHFL.IDX PT, R6, R4, RZ, 0x181f ;  /* 0x00181fff04067589 */ /* 0x000e2200000e0000 */
[C---:B------:R-:W-:Y:S02]  /*f270*/  VIADD R0, R14.reuse, 0x30 ;  /* 0x000000300e007836 */ /* 0x040fe40000000000 */
[C---:B------:R-:W-:Y:S01]  /*f280*/  VIADD R2, R14.reuse, 0x60 ;  /* 0x000000600e027836 */ /* 0x040fe20000000000 */
[----:B------:R-:W1:Y:S01]  /*f290*/  SHFL.IDX PT, R9, R4, 0x1, 0x181f ;  /* 0x00381f0004097f89 */ /* 0x000e6200000e0000 */
[----:B------:R-:W-:-:S03]  /*f2a0*/  VIADD R3, R14, 0x90 ;  /* 0x000000900e037836 */ /* 0x000fc60000000000 */
[----:B------:R-:W4:Y:S04]  /*f2b0*/  SHFL.IDX PT, R11, R4, 0x2, 0x181f ;  /* 0x00581f00040b7f89 */ /* 0x000f2800000e0000 */
[----:B------:R-:W3:Y:S04]  /*f2c0*/  SHFL.IDX PT, R5, R8, RZ, 0x181f ;  /* 0x00181fff08057589 */ /* 0x000ee800000e0000 */
[----:B------:R1:W5:Y:S04]  /*f2d0*/  SHFL.IDX PT, R13, R4, 0x3, 0x181f ;  /* 0x00781f00040d7f89 */ /* 0x00036800000e0000 */
[----:B------:R-:W5:Y:S04]  /*f2e0*/  SHFL.IDX PT, R7, R8, 0x1, 0x181f ;  /* 0x00381f0008077f89 */ /* 0x000f6800000e0000 */
[----:B------:R-:W5:Y:S04]  /*f2f0*/  SHFL.IDX PT, R10, R8, 0x2, 0x181f ;  /* 0x00581f00080a7f89 */ /* 0x000f6800000e0000 */
[----:B------:R5:W5:Y:S01]  /*f300*/  SHFL.IDX PT, R12, R8, 0x3, 0x181f ;  /* 0x00781f00080c7f89 */ /* 0x000b6200000e0000 */
[----:B--2---:R-:W-:-:S04]  /*f310*/  ISETP.GE.AND P0, PT, R15, UR4, PT ;  /* 0x000000040f007c0c */ /* 0x004fc8000bf06270 */
[-C--:B------:R-:W-:Y:S02]  /*f320*/  ISETP.GE.OR P3, PT, R14, R25.reuse, P0 ;  /* 0x000000190e00720c */ /* 0x080fe40000766670 */
[-C--:B------:R-:W-:Y:S02]  /*f330*/  ISETP.GE.OR P2, PT, R0, R25.reuse, P0 ;  /* 0x000000190000720c */ /* 0x080fe40000746670 */
[-C--:B------:R-:W-:Y:S02]  /*f340*/  ISETP.GE.OR P1, PT, R2, R25.reuse, P0 ;  /* 0x000000190200720c */ /* 0x080fe40000726670 */
[----:B------:R-:W-:-:S07]  /*f350*/  ISETP.GE.OR P0, PT, R3, R25, P0 ;  /* 0x000000190300720c */ /* 0x000fce0000706670 */
[C---:B0-----:R-:W-:Y:S02]  /*f360*/  @!P3 LEA R2, P6, R15.reuse, R6, 0x1 ;  /* 0x000000060f02b211 */ /* 0x041fe400078c08ff */
[C---:B-1----:R-:W-:Y:S02]  /*f370*/  @!P2 LEA R4, P5, R15.reuse, R9, 0x1 ;  /* 0x000000090f04a211 */ /* 0x042fe400078a08ff */
[C---:B----4-:R-:W-:Y:S02]  /*f380*/  @!P1 LEA R6, P4, R15.reuse, R11, 0x1 ;  /* 0x0000000b0f069211 */ /* 0x050fe400078808ff */
[C-C-:B---3--:R-:W-:Y:S02]  /*f390*/  @!P3 LEA.HI.X R3, R15.reuse, R5, R20.reuse, 0x1, P6 ;  /* 0x000000050f03b211 */ /* 0x148fe400030f0c14 */
[C---:B-----5:R-:W-:Y:S02]  /*f3a0*/  @!P0 LEA R8, P6, R15.reuse, R13, 0x1 ;  /* 0x0000000d0f088211 */ /* 0x060fe400078c08ff */
[C-C-:B------:R-:W-:Y:S01]  /*f3b0*/  @!P2 LEA.HI.X R5, R15.reuse, R7, R20.reuse, 0x1, P5 ;  /* 0x000000070f05a211 */ /* 0x140fe200028f0c14 */
[----:B------:R1:W-:Y:S01]  /*f3c0*/  @!P3 ST.E.128 desc[UR40][R2.64], RZ ;  /* 0x000000ff0200b985 */ /* 0x0003e2000c101d28 */
[----:B------:R-:W-:-:S02]  /*f3d0*/  @!P1 LEA.HI.X R7, R15, R10, R20, 0x1, P4 ;  /* 0x0000000a0f079211 */ /* 0x000fc400020f0c14 */
[----:B------:R-:W-:Y:S01]  /*f3e0*/  @!P0 LEA.HI.X R9, R15, R12, R20, 0x1, P6 ;  /* 0x0000000c0f098211 */ /* 0x000fe200030f0c14 */
[----:B------:R1:W-:Y:S04]  /*f3f0*/  @!P2 ST.E.128 desc[UR40][R4.64], RZ ;  /* 0x000000ff0400a985 */ /* 0x0003e8000c101d28 */
[----:B------:R1:W-:Y:S04]  /*f400*/  @!P1 ST.E.128 desc[UR40][R6.64], RZ ;  /* 0x000000ff06009985 */ /* 0x0003e8000c101d28 */
[----:B------:R1:W-:Y:S02]  /*f410*/  @!P0 ST.E.128 desc[UR40][R8.64], RZ ;  /* 0x000000ff08008985 */ /* 0x0003e4000c101d28 */
.L_x_11153:
[----:B------:R-:W-:Y:S05]  /*f420*/  BSYNC B0 ;  /* 0x0000000000007941 */ /* 0x000fea0003800000 */
.L_x_11150:
[----:B------:R-:W3:Y:S01]  /*f430*/  LDL R0, [R1+0x2c] ;  /* 0x00002c0001007983 */ /* 0x000ee20000100800 */
[----:B------:R-:W-:Y:S02]  /*f440*/  ULDC UR4, c[0x0][0xc3c] ;  /* 0x00030f0000047ab9 */ /* 0x000fe40000000800 */
[----:B---3--:R-:W-:-:S13]  /*f450*/  ISETP.GE.AND P0, PT, R0, UR4, PT ;  /* 0x0000000400007c0c */ /* 0x008fda000bf06270 */
[----:B------:R-:W-:Y:S05]  /*f460*/  @!P0 BRA `(.L_x_11157) ;  /* 0xffffff1c00348947 */ /* 0x000fea000383ffff */
[----:B------:R-:W-:Y:S05]  /*f470*/  BRA `(.L_x_11060) ;  /* 0x0000005800fc7947 */ /* 0x000fea0003800000 */
.L_x_11058:
[----:B------:R-:W-:-:S08]  /*f480*/  NOP ;  /* 0x0000000000007918 */ /* 0x000fd00000000000 */
[----:B--2---:R-:W0:-:S00]  /*f490*/  USETMAXREG.DEALLOC.CTAPOOL 0x20 ;  /* 0x00000020000079c8 */ /* 0x004e0000080e0500 */
        /* <DEDUP_REMOVED lines=16> */
.L_x_11158:
        /* <DEDUP_REMOVED lines=42> */
.L_x_11164:
        /* <DEDUP_REMOVED lines=12> */
.L_x_11163:
[----:B------:R-:W-:Y:S05]  /*f900*/  BSYNC B0 ;  /* 0x0000000000007941 */ /* 0x000fea0003800000 */
.L_x_11162:
        /* <DEDUP_REMOVED lines=21> */
.L_x_11160:
        /* <DEDUP_REMOVED lines=15> */
.L_x_11165:
        /* <DEDUP_REMOVED lines=28> */
.L_x_11161:
[----:B------:R-:W-:Y:S02]  /*fd10*/  IMAD.MOV.U32 R17, RZ, RZ, RZ ;  /* 0x000000ffff117224 */ /* 0x000fe400078e00ff */
[----:B------:R-:W-:Y:S02]  /*fd20*/  IMAD.U32 R16, RZ, RZ, UR6 ;  /* 0x00000006ff107e24 */ /* 0x000fe4000f8e00ff */
[----:B------:R-:W-:-:S07]  /*fd30*/  IMAD.MOV.U32 R18, RZ, RZ, RZ ;  /* 0x000000ffff127224 */ /* 0x000fce00078e00ff */
.L_x_11166:
[----:B------:R-:W-:-:S13]  /*fd40*/  ISETP.NE.AND P0, PT, R5, RZ, PT ;  /* 0x000000ff0500720c */ /* 0x000fda0003f05270 */
[----:B------:R-:W0:Y:S01]  /*fd50*/  @!P0 S2R R3, SR_CgaCtaId ;  /* 0x0000000000038919 */ /* 0x000e220000008800 */
[----:B------:R-:W-:-:S04]  /*fd60*/  @!P0 MOV R0, 0x400 ;  /* 0x0000040000008802 */ /* 0x000fc80000000f00 */
[----:B0-----:R-:W-:-:S05]  /*fd70*/  @!P0 LEA R0, R3, R0, 0x18 ;  /* 0x0000000003008211 */ /* 0x001fca00078ec0ff */
[----:B------:R2:W-:Y:S01]  /*fd80*/  @!P0 STS.128 [R0+0x132d0], R16 ;  /* 0x0132d01000008388 */ /* 0x0005e20000000c00 */
[----:B------:R-:W-:Y:S06]  /*fd90*/  BAR.ARV 0x5, 0x200 ;  /* 0x0148000000007b1d */ /* 0x000fec0000002000 */
.L_x_11159:
[----:B------:R3:W-:Y:S01]  /*fda0*/  STL [R1+0x44], RZ ;  /* 0x000044ff01007387 */ /* 0x0007e20000100800 */
[----:B------:R-:W-:Y:S01]  /*fdb0*/  ULDC UR4, c[0x0][0xc3c] ;  /* 0x00030f0000047ab9 */ /* 0x000fe20000000800 */
[----:B------:R-:W-:Y:S01]  /*fdc0*/  IMAD.MOV.U32 R29, RZ, RZ, 0x1 ;  /* 0x00000001ff1d7424 */ /* 0x000fe200078e00ff */
[----:B-1----:R-:W-:Y:S01]  /*fdd0*/  ISETP.GE.AND P0, PT, R19, UR4, PT ;  /* 0x0000000413007c0c */ /* 0x002fe2000bf06270 */
[----:B------:R-:W-:-:S12]  /*fde0*/  IMAD.MOV.U32 R27, RZ, RZ, RZ ;  /* 0x000000ffff1b7224 */ /* 0x000fd800078e00ff */
[----:B---3--:R-:W-:Y:S05]  /*fdf0*/  @P0 BRA `(.L_x_11167) ;  /* 0x0000004c00a40947 */ /* 0x008fea0003800000 */
[----:B------:R-:W3:Y:S01]  /*fe00*/  LDL R10, [R1+0x38] ;  /* 0x00003800010a7983 */ /* 0x000ee20000100800 */
[----:B------:R-:W1:Y:S01]  /*fe10*/  S2R R9, SR_TID.X ;  /* 0x0000000000097919 */ /* 0x000e620000002100 */
[----:B------:R-:W4:Y:S01]  /*fe20*/  S2UR UR5, SR_CgaCtaId ;  /* 0x00000000000579c3 */ /* 0x000f220000008800 */
[----:B------:R-:W-:Y:S01]  /*fe30*/  UMOV UR4, 0x400 ;  /* 0x0000040000047882 */ /* 0x000fe20000000000 */
[C---:B-1----:R-:W-:Y:S01]  /*fe40*/  IMAD.SHL.U32 R26, R9.reuse, 0x40, RZ ;  /* 0x00000040091a7824 */ /* 0x042fe200078e00ff */
[C---:B------:R-:W-:Y:S01]  /*fe50*/  LOP3.LUT R11, R9.reuse, 0x7f, RZ, 0xc0, !PT ;  /* 0x0000007f090b7812 */ /* 0x040fe200078ec0ff */
[C---:B0-----:R-:W-:Y:S01]  /*fe60*/  IMAD.SHL.U32 R2, R9.reuse, 0x10, RZ ;  /* 0x0000001009027824 */ /* 0x041fe200078e00ff */
[----:B------:R-:W-:Y:S01]  /*fe70*/  SHF.R.U32.HI R3, RZ, 0x1, R9 ;  /* 0x00000001ff037819 */ /* 0x000fe20000011609 */
[----:B------:R-:W-:Y:S01]  /*fe80*/  IMAD.SHL.U32 R8, R9, 0x2, RZ ;  /* 0x0000000209087824 */ /* 0x000fe200078e00ff */
[----:B------:R-:W-:Y:S01]  /*fe90*/  LOP3.LUT R4, R26, 0x180, RZ, 0xc0, !PT ;  /* 0x000001801a047812 */ /* 0x000fe200078ec0ff */
[----:B------:R-:W-:Y:S01]  /*fea0*/  IMAD.SHL.U32 R6, R11, 0x10, RZ ;  /* 0x000000100b067824 */ /* 0x000fe200078e00ff */
[----:B--2---:R-:W-:-:S02]  /*feb0*/  SHF.L.U32 R0, R9, 0x5, RZ ;  /* 0x0000000509007819 */ /* 0x004fc400000006ff */
[----:B------:R-:W-:Y:S02]  /*fec0*/  LOP3.LUT R7, R2, 0x1b0, RZ, 0xc0, !PT ;  /* 0x000001b002077812 */ /* 0x000fe400078ec0ff */
[----:B------:R-:W-:Y:S01]  /*fed0*/  LOP3.LUT R3, R4, 0x30, R3, 0xf8, !PT ;  /* 0x0000003004037812 */ /* 0x000fe200078ef803 */
[----:B------:R-:W-:Y:S01]  /*fee0*/  IMAD.SHL.U32 R4, R9, 0x8, RZ ;  /* 0x0000000809047824 */ /* 0x000fe200078e00ff */
[----:B------:R-:W-:Y:S02]  /*fef0*/  LOP3.LUT R5, R0, 0x80, RZ, 0xc0, !PT ;  /* 0x0000008000057812 */ /* 0x000fe400078ec0ff */
[----:B------:R-:W-:Y:S02]  /*ff00*/  LOP3.LUT R8, R7, 0x30, R8, 0x78, !PT ;  /* 0x0000003007087812 */ /* 0x000fe400078e7808 */
[----:B------:R-:W-:Y:S01]  /*ff10*/  LOP3.LUT R7, R6, 0x600, RZ, 0xc0, !PT ;  /* 0x0000060006077812 */ /* 0x000fe200078ec0ff */
[----:B------:R-:W-:Y:S01]  /*ff20*/  IMAD.SHL.U32 R6, R9, 0x4, RZ ;  /* 0x0000000409067824 */ /* 0x000fe200078e00ff */
[----:B------:R-:W-:Y:S01]  /*ff30*/  LOP3.LUT R5, R5, 0x10, R9, 0xf8, !PT ;  /* 0x0000001005057812 */ /* 0x000fe200078ef809 */
[----:B----4-:R-:W-:Y:S01]  /*ff40*/  ULEA UR4, UR5, UR4, 0x18 ;  /* 0x0000000405047291 */ /* 0x010fe2000f8ec03f */
[----:B------:R-:W-:-:S02]  /*ff50*/  LOP3.LUT R3, R3, 0x30, R4, 0x78, !PT ;  /* 0x0000003003037812 */ /* 0x000fc400078e7804 */
[C---:B------:R-:W-:Y:S02]  /*ff60*/  LOP3.LUT R9, R7.reuse, 0x60, R0, 0xf8, !PT ;  /* 0x0000006007097812 */ /* 0x040fe400078ef800 */
[----:B------:R-:W-:Y:S02]  /*ff70*/  LOP3.LUT R7, R7, 0x40, R2, 0xf8, !PT ;  /* 0x0000004007077812 */ /* 0x000fe400078ef802 */
[----:B------:R-:W-:Y:S01]  /*ff80*/  LOP3.LUT R26, R3, 0x640, R26, 0xf8, !PT ;  /* 0x00000640031a7812 */ /* 0x000fe200078ef81a */
[----:B------:R-:W-:Y:S01]  /*ff90*/  IMAD.U32 R22, RZ, RZ, UR4 ;  /* 0x00000004ff167e24 */ /* 0x000fe2000f8e00ff */
[----:B------:R-:W-:Y:S02]  /*ffa0*/  LOP3.LUT R7, R7, R8, RZ, 0xfc, !PT ;  /* 0x0000000807077212 */ /* 0x000fe400078efcff */
[----:B------:R-:W-:Y:S02]  /*ffb0*/  SHF.R.U32.HI R3, RZ, 0x2, R11 ;  /* 0x00000002ff037819 */ /* 0x000fe4000001160b */
[----:B------:R-:W-:-:S02]  /*ffc0*/  LOP3.LUT R4, R9, 0x100, R0, 0xf8, !PT ;  /* 0x0000010009047812 */ /* 0x000fc400078ef800 */
[----:B------:R-:W-:Y:S01]  /*ffd0*/  LOP3.LUT R0, R3, 0x60, R0, 0xf8, !PT ;  /* 0x0000006003007812 */ /* 0x000fe200078ef800 */
[----:B------:R-:W-:Y:S02]  /*ffe0*/  IMAD.IADD R3, R22, 0x1, R7 ;  /* 0x0000000116037824 */ /* 0x000fe400078e0207 */
[----:B------:R-:W-:Y:S01]  /*fff0*/  IMAD.MOV.U32 R0, RZ, RZ, 0x1 ;  /* 0x00000001ff007424 */ /* 0x000fe200078e00ff */
[----:B------:R-:W-:Y:S01]  /*10000*/  LOP3.LUT R5, R5, 0x10, R6, 0x78, !PT ;  /* 0x0000001005057812 */ /* 0x000fe200078e7806 */
[----:B------:R-:W-:Y:S01]  /*10010*/  BSSY B7, `(.L_x_11167) ;  /* 0x00004c7000077945 */ /* 0x000fe20003800000 */
[----:B------:R-:W-:Y:S02]  /*10020*/  IMAD.MOV.U32 R28, RZ, RZ, RZ ;  /* 0x000000ffff1c7224 */ /* 0x000fe400078e00ff */
[----:B------:R-:W-:Y:S01]  /*10030*/  LOP3.LUT R25, R4, R5, RZ, 0xfc, !PT ;  /* 0x0000000504197212 */ /* 0x000fe200078efcff */
[----:B------:R-:W-:Y:S02]  /*10040*/  IMAD.MOV.U32 R27, RZ, RZ, RZ ;  /* 0x000000ffff1b7224 */ /* 0x000fe400078e00ff */
[----:B------:R-:W-:Y:S01]  /*10050*/  IMAD.MOV.U32 R29, RZ, RZ, 0x1 ;  /* 0x00000001ff1d7424 */ /* 0x000fe200078e00ff */
[----:B------:R-:W-:Y:S01]  /*10060*/  ULDC.64 UR38, c[0x0][0x198] ;  /* 0x0000660000267ab9 */ /* 0x000fe20000000a00 */
[----:B------:R-:W-:Y:S01]  /*10070*/  ULDC UR36, c[0x0][0xc] ;  /* 0x0000030000247ab9 */ /* 0x000fe20000000800 */
[----:B---3--:R-:W-:-:S05]  /*10080*/  LOP3.LUT R2, R10, 0x1, RZ, 0xfc, !PT ;  /* 0x000000010a027812 */ /* 0x008fca00078efcff */
[----:B------:R0:W-:Y:S04]  /*10090*/  STL [R1+0x4c], R2 ;  /* 0x00004c0201007387 */ /* 0x0001e80000100800 */
[----:B------:R1:W-:Y:S01]  /*100a0*/  STL [R1+0x30], R3 ;  /* 0x0000300301007387 */ /* 0x0003e20000100800 */
[----:B0-----:R-:W-:-:S05]  /*100b0*/  LOP3.LUT R2, R10, 0x2, RZ, 0xfc, !PT ;  /* 0x000000020a027812 */ /* 0x001fca00078efcff */
[----:B------:R1:W-:Y:S04]  /*100c0*/  STL [R1+0x1c], R2 ;  /* 0x00001c0201007387 */ /* 0x0003e80000100800 */
[----:B------:R1:W-:Y:S04]  /*100d0*/  STL [R1+0x44], RZ ;  /* 0x000044ff01007387 */ /* 0x0003e80000100800 */
[----:B------:R1:W-:Y:S02]  /*100e0*/  STL [R1+0x4], R0 ;  /* 0x0000040001007387 */ /* 0x0003e40000100800 */
.L_x_11269:
[----:B01----:R-:W0:Y:S02]  /*100f0*/  LDC.64 R2, c[0x0][0xc88] ;  /* 0x00032200ff027b82 */ /* 0x003e240000000a00 */
[----:B0-----:R-:W-:-:S05]  /*10100*/  IMAD.WIDE R2, R19, 0x4, R2 ;  /* 0x0000000413027825 */ /* 0x001fca00078e0202 */
[----:B--2---:R-:W2:Y:S01]  /*10110*/  LDG.E R14, desc[UR40][R2.64] ;  /* 0x00000028020e7981 */ /* 0x004ea2000c1e1900 */
[----:B------:R-:W-:Y:S05]  /*10120*/  YIELD ;  /* 0x0000000000007946 */ /* 0x000fea0003800000 */
[----:B------:R-:W-:Y:S01]  /*10130*/  ULDC.64 UR4, c[0x0][0xa28] ;  /* 0x00028a0000047ab9 */ /* 0x000fe20000000a00 */
[----:B------:R-:W-:Y:S01]  /*10140*/  ULDC.64 UR6, c[0x0][0xa00] ;  /* 0x0002800000067ab9 */ /* 0x000fe20000000a00 */
[----:B------:R-:W-:Y:S02]  /*10150*/  ISETP.NE.U32.AND P0, PT, RZ, UR4, PT ;  /* 0x00000004ff007c0c */ /* 0x000fe4000bf05070 */
[----:B------:R-:W-:Y:S01]  /*10160*/  CS2R R8, SRZ ;  /* 0x0000000000087805 */ /* 0x000fe2000001ff00 */
[----:B------:R-:W-:Y:S01]  /*10170*/  ULDC.64 UR8, c[0x0][0xa18] ;  /* 0x0002860000087ab9 */ /* 0x000fe20000000a00 */
[----:B------:R-:W-:-:S02]  /*10180*/  ISETP.NE.AND.EX P1, PT, RZ, UR5, PT, P0 ;  /* 0x00000005ff007c0c */ /* 0x000fc4000bf25300 */
        /* <DEDUP_REMOVED lines=11> */
[----:B------:R-:W-:Y:S01]  /*10240*/  IADD3.X R3, R13, UR7, RZ, P2, !PT ;  /* 0x000000070d037c10 */ /* 0x000fe200097fe4ff */
[----:B------:R-:W-:Y:S01]  /*10250*/  ULDC.64 UR6, c[0x0][0xa10] ;  /* 0x0002840000067ab9 */ /* 0x000fe20000000a00 */
[----:B------:R-:W-:Y:S01]  /*10260*/  ISETP.NE.U32.AND P3, PT, RZ, UR8, PT ;  /* 0x00000008ff007c0c */ /* 0x000fe2000bf65070 */
[----:B------:R1:W5:Y:S04]  /*10270*/  @P1 LDG.E R8, desc[UR40][R4.64] ;  /* 0x0000002804081981 */ /* 0x000368000c1e1900 */
[----:B------:R-:W2:Y:S01]  /*10280*/  @P0 LDG.E R9, desc[UR40][R2.64] ;  /* 0x0000002802090981 */ /* 0x000ea2000c1e1900 */
[----:B------:R-:W-:-:S02]  /*10290*/  ISETP.NE.AND.EX P3, PT, RZ, UR9, PT, P3 ;  /* 0x00000009ff007c0c */ /* 0x000fc4000bf65330 */
[----:B------:R-:W-:Y:S01]  /*102a0*/  IADD3 R6, P4, R23, UR4, RZ ;  /* 0x0000000417067c10 */ /* 0x000fe2000ff9e0ff */
[----:B------:R-:W-:Y:S03]  /*102b0*/  STL [R1+0xc], R13 ;  /* 0x00000c0d01007387 */ /* 0x000fe60000100800 */
[----:B------:R-:W-:Y:S02]  /*102c0*/  IADD3.X R7, R13, UR5, RZ, P4, !PT ;  /* 0x000000050d077c10 */ /* 0x000fe4000a7fe4ff */
[----:B-1----:R-:W-:Y:S02]  /*102d0*/  IADD3 R4, P4, R23, UR6, RZ ;  /* 0x0000000617047c10 */ /* 0x002fe4000ff9e0ff */
[----:B------:R-:W-:Y:S02]  /*102e0*/  ISETP.NE.U32.AND P1, PT, RZ, UR4, PT ;  /* 0x00000004ff007c0c */ /* 0x000fe4000bf25070 */
[----:B------:R-:W-:Y:S01]  /*102f0*/  IADD3.X R5, R13, UR7, RZ, P4, !PT ;  /* 0x000000070d057c10 */ /* 0x000fe2000a7fe4ff */
[----:B------:R-:W-:Y:S01]  /*10300*/  ULDC UR4, c[0x0][0x288] ;  /* 0x0000a20000047ab9 */ /* 0x000fe20000000800 */
[----:B------:R-:W-:-:S02]  /*10310*/  ISETP.NE.U32.AND P2, PT, RZ, UR6, PT ;  /* 0x00000006ff007c0c */ /* 0x000fc4000bf45070 */
[----:B------:R-:W-:Y:S02]  /*10320*/  @P3 IADD3 R10, P4, R23, UR8, RZ ;  /* 0x00000008170a3c10 */ /* 0x000fe4000ff9e0ff */
[----:B------:R-:W-:Y:S02]  /*10330*/  ISETP.NE.AND.EX P1, PT, RZ, UR5, PT, P1 ;  /* 0x00000005ff007c0c */ /* 0x000fe4000bf25310 */
[----:B------:R-:W-:Y:S02]  /*10340*/  ISETP.NE.AND.EX P2, PT, RZ, UR7, PT, P2 ;  /* 0x00000007ff007c0c */ /* 0x000fe4000bf45320 */
[----:B------:R-:W-:Y:S01]  /*10350*/  @P3 IADD3.X R11, R13, UR9, RZ, P4, !PT ;  /* 0x000000090d0b3c10 */ /* 0x000fe2000a7fe4ff */
[----:B------:R-:W-:Y:S02]  /*10360*/  IMAD.MOV.U32 R12, RZ, RZ, RZ ;  /* 0x000000ffff0c7224 */ /* 0x000fe400078e00ff */
[----:B0-----:R-:W-:-:S06]  /*10370*/  IMAD.MOV.U32 R0, RZ, RZ, RZ ;  /* 0x000000ffff007224 */ /* 0x001fcc00078e00ff */
        /* <DEDUP_REMOVED lines=16> */
[----:B----4-:R-:W-:Y:S06]  /*10480*/  @P3 BRA `(.L_x_11168) ;  /* 0x0000000000143947 */ /* 0x010fec0003800000 */
[----:B------:R-:W-:Y:S05]  /*10490*/  @!P0 BRA `(.L_x_11168) ;  /* 0x0000000000108947 */ /* 0x000fea0003800000 */
[----:B------:R-:W2:Y:S04]  /*104a0*/  LDG.E R11, desc[UR40][R2.64] ;  /* 0x00000028020b7981 */ /* 0x000ea8000c1e1900 */
[----:B------:R-:W2:Y:S02]  /*104b0*/  LDG.E R2, desc[UR40][R2.64+0x4] ;  /* 0x0000042802027981 */ /* 0x000ea4000c1e1900 */
[----:B--2---:R-:W-:-:S05]  /*104c0*/  IMAD.IADD R2, R2, 0x1, -R11 ;  /* 0x0000000102027824 */ /* 0x004fca00078e0a0b */
[----:B------:R0:W-:Y:S02]  /*104d0*/  STL [R1+0x3c], R2 ;  /* 0x00003c0201007387 */ /* 0x0001e40000100800 */
.L_x_11168:
        /* <DEDUP_REMOVED lines=12> */
.L_x_11169:
[----:B------:R-:W-:Y:S05]  /*105a0*/  @!P1 BRA `(.L_x_11170) ;  /* 0x00000000000c9947 */ /* 0x000fea0003800000 */
[----:B------:R-:W2:Y:S04]  /*105b0*/  LDG.E R10, desc[UR40][R6.64] ;  /* 0x00000028060a7981 */ /* 0x000ea8000c1e1900 */
[----:B------:R-:W2:Y:S02]  /*105c0*/  LDG.E R6, desc[UR40][R6.64+0x4] ;  /* 0x0000042806067981 */ /* 0x000ea4000c1e1900 */
[----:B--2---:R-:W-:-:S07]  /*105d0*/  IMAD.IADD R10, R6, 0x1, -R10 ;  /* 0x00000001060a7824 */ /* 0x004fce00078e0a0a */
.L_x_11170:
        /* <DEDUP_REMOVED lines=11> */
[----:B------:R0:W-:Y:S01]  /*10690*/  STL [R1+0x40], R4 ;  /* 0x0000400401007387 */ /* 0x0001e20000100800 */
[--C-:B------:R-:W-:Y:S02]  /*106a0*/  IMAD R2, R4, 0xa0, -R10.reuse ;  /* 0x000000a004027824 */ /* 0x100fe400078e0a0a */
[----:B0-----:R-:W-:-:S03]  /*106b0*/  IMAD.MOV R4, RZ, RZ, -R10 ;  /* 0x000000ffff047224 */ /* 0x001fc600078e0a0a */
[----:B------:R-:W-:Y:S02]  /*106c0*/  VIMNMX R2, R2, R9, PT ;  /* 0x0000000902027248 */ /* 0x000fe40003fe0100 */
[----:B------:R-:W-:-:S04]  /*106d0*/  VIMNMX R4, RZ, R4, !PT ;  /* 0x00000004ff047248 */ /* 0x000fc80007fe0100 */
[----:B------:R-:W-:Y:S01]  /*106e0*/  ISETP.GT.AND P0, PT, R2, R4, PT ;  /* 0x000000040200720c */ /* 0x000fe20003f04270 */
[----:B------:R-:W-:-:S12]  /*106f0*/  IMAD.WIDE.U32 R4, R4, -0x33333333, RZ ;  /* 0xcccccccd04047825 */ /* 0x000fd800078e00ff */
[----:B------:R-:W-:Y:S02]  /*10700*/  @P0 IADD3 R2, R2, 0x9f, RZ ;  /* 0x0000009f02020810 */ /* 0x000fe40007ffe0ff */
[----:B------:R-:W-:-:S03]  /*10710*/  SHF.R.U32.HI R4, RZ, 0x7, R5 ;  /* 0x00000007ff047819 */ /* 0x000fc60000011605 */
        /* <DEDUP_REMOVED lines=14> */
.L_x_11304:
[----:B-1----:R-:W-:Y:S02]  /*10800*/  ISETP.NE.AND P0, PT, R14, RZ, PT ;  /* 0x000000ff0e00720c */ /* 0x002fe40003f05270 */
[----:B------:R-:W-:-:S11]  /*10810*/  PLOP3.LUT P6, PT, PT, PT, PT, 0x8, 0x0 ;  /* 0x000000000000781c */ /* 0x000fd60003fce170 */
[----:B------:R-:W-:Y:S05]  /*10820*/  @P0 BRA `(.L_x_11174) ;  /* 0x00000000000c0947 */ /* 0x000fea0003800000 */
[----:B------:R-:W-:-:S03]  /*10830*/  UMOV UR4, 0xffffffff ;  /* 0xffffffff00047882 */ /* 0x000fc60000000000 */
[----:B------:R-:W-:Y:S05]  /*10840*/  BRA.DIV UR4, `(.L_x_11175) ;  /* 0x0000004e04ec7947 */ /* 0x000fea000b800000 */
[----:B------:R-:W-:-:S13]  /*10850*/  ELECT P6, URZ, PT ;  /* 0x00000000003f782f */ /* 0x000fda00038c0000 */
.L_x_11174:
        /* <DEDUP_REMOVED lines=9> */
.L_x_11307:
[----:B------:R-:W-:Y:S05]  /*108f0*/  BSYNC B1 ;  /* 0x0000000000017941 */ /* 0x000fea0003800000 */
.L_x_11176:
[----:B------:R-:W-:Y:S04]  /*10900*/  BSSY B1, `(.L_x_11178) ;  /* 0x000004e000017945 */ /* 0x000fe80003800000 */
[----:B------:R-:W-:Y:S05]  /*10910*/  @!P6 BRA `(.L_x_11179) ;  /* 0x000000040030e947 */ /* 0x000fea0003800000 */
[----:B------:R-:W2:Y:S01]  /*10920*/  LDL R6, [R1+0x4] ;  /* 0x0000040001067983 */ /* 0x000ea20000100800 */
[----:B0-----:R-:W-:Y:S01]  /*10930*/  IMAD R5, R28, 0x8, R22 ;  /* 0x000000081c057824 */ /* 0x001fe200078e0216 */
[----:B------:R-:W0:Y:S01]  /*10940*/  S2R R7, SR_TID.X ;  /* 0x0000000000077919 */ /* 0x000e220000002100 */
[----:B------:R-:W-:Y:S01]  /*10950*/  BSSY B2, `(.L_x_11180) ;  /* 0x0000006000027945 */ /* 0x000fe20003800000 */
[----:B0-----:R-:W-:-:S04]  /*10960*/  LOP3.LUT R7, R7, 0x7f, RZ, 0xc0, !PT ;  /* 0x0000007f07077812 */ /* 0x001fc800078ec0ff */
[----:B------:R-:W-:Y:S02]  /*10970*/  ISETP.NE.AND P1, PT, R7, RZ, PT ;  /* 0x000000ff0700720c */ /* 0x000fe40003f25270 */
[----:B--2---:R-:W-:-:S04]  /*10980*/  SHF.L.U32 R6, R6, 0x1f, RZ ;  /* 0x0000001f06067819 */ /* 0x004fc800000006ff */
[----:B------:R-:W0:Y:S02]  /*10990*/  SYNCS.PHASECHK.TRANS64.TRYWAIT P0, [R5+URZ+0x132a0], R6 ;  /* 0x0132a006050075a7 */ /* 0x000e24000800017f */
[----:B0-----:R-:W-:Y:S05]  /*109a0*/  @!P0 BRA `(.L_x_11181) ;  /* 0x0000004c00c88947 */ /* 0x001fea0003800000 */
.L_x_11308:
[----:B------:R-:W-:Y:S05]  /*109b0*/  BSYNC B2 ;  /* 0x0000000000027941 */ /* 0x000fea0003800000 */
.L_x_11180:
        /* <DEDUP_REMOVED lines=9> */
.L_x_11183:
[----:B------:R-:W-:Y:S05]  /*10a50*/  BSYNC B2 ;  /* 0x0000000000027941 */ /* 0x000fea0003800000 */
.L_x_11182:
        /* <DEDUP_REMOVED lines=10> */
[----:B------:R-:W-:Y:S01]  /*10b00*/  VIADD R10, R7, 0xe000 ;  /* 0x0000e000070a7836 */ /* 0x000fe20000000000 */
[----:B------:R-:W-:-:S09]  /*10b10*/  UMOV UR7, 0x12f00000 ;  /* 0x12f0000000077882 */ /* 0x000fd20000000000 */
.L_x_11184:
        /* <DEDUP_REMOVED lines=13> */
.L_x_11309:
[----:B------:R-:W-:Y:S05]  /*10bf0*/  BSYNC B2 ;  /* 0x0000000000027941 */ /* 0x000fea0003800000 */
.L_x_11185:
        /* <DEDUP_REMOVED lines=11> */
.L_x_11188:
[----:B------:R-:W-:Y:S05]  /*10cb0*/  BSYNC B2 ;  /* 0x0000000000027941 */ /* 0x000fea0003800000 */
.L_x_11187:
        /* <DEDUP_REMOVED lines=8> */
.L_x_11189:
        /* <DEDUP_REMOVED lines=10> */
.L_x_11179:
[----:B------:R-:W-:Y:S05]  /*10de0*/  BSYNC B1 ;  /* 0x0000000000017941 */ /* 0x000fea0003800000 */
.L_x_11178:
[----:B------:R-:W2:Y:S01]  /*10df0*/  LDL.LU R6, [R1+0x4] ;  /* 0x0000040001067983 */ /* 0x000ea20000300800 */
[----:B------:R-:W-:Y:S01]  /*10e00*/  VIADD R28, R28, 0x1 ;  /* 0x000000011c1c7836 */ /* 0x000fe20000000000 */
[----:B------:R-:W-:Y:S01]  /*10e10*/  PLOP3.LUT P0, PT, PT, PT, PT, 0x8, 0x0 ;  /* 0x000000000000781c */ /* 0x000fe20003f0e170 */
[----:B------:R-:W-:-:S03]  /*10e20*/  VIADD R3, R3, 0xfffffffe ;  /* 0xfffffffe03037836 */ /* 0x000fc60000000000 */
[C---:B------:R-:W-:Y:S02]  /*10e30*/  ISETP.NE.AND P1, PT, R28.reuse, 0x2, PT ;  /* 0x000000021c00780c */ /* 0x040fe40003f25270 */
[----:B------:R-:W-:Y:S02]  /*10e40*/  ISETP.GE.AND P2, PT, R3, R4, PT ;  /* 0x000000040300720c */ /* 0x000fe40003f46270 */
[----:B0-----:R-:W-:Y:S02]  /*10e50*/  SEL R5, RZ, 0x1, P1 ;  /* 0x00000001ff057807 */ /* 0x001fe40000800000 */
[----:B------:R-:W-:Y:S02]  /*10e60*/  SEL R28, R28, RZ, P1 ;  /* 0x000000ff1c1c7207 */ /* 0x000fe40000800000 */
[----:B--2---:R-:W-:-:S05]  /*10e70*/  LOP3.LUT R6, R6, R5, RZ, 0x3c, !PT ;  /* 0x0000000506067212 */ /* 0x004fca00078e3cff */
[----:B------:R0:W-:Y:S02]  /*10e80*/  STL [R1+0x4], R6 ;  /* 0x0000040601007387 */ /* 0x0001e40000100800 */
[----:B------:R-:W-:Y:S05]  /*10e90*/  @!P2 BRA `(.L_x_11172) ;  /* 0x000000040064a947 */ /* 0x000fea0003800000 */
.L_x_11202:
[----:B------:R-:W-:Y:S05]  /*10ea0*/  YIELD ;  /* 0x0000000000007946 */ /* 0x000fea0003800000 */
[----:B------:R-:W-:Y:S04]  /*10eb0*/  BSSY B1, `(.L_x_11190) ;  /* 0x000004d000017945 */ /* 0x000fe80003800000 */
[----:B-1----:R-:W-:Y:S05]  /*10ec0*/  @!P6 BRA `(.L_x_11191) ;  /* 0x00000004002ce947 */ /* 0x002fea0003800000 */
[----:B0-----:R-:W2:Y:S01]  /*10ed0*/  LDL R6, [R1+0x4] ;  /* 0x0000040001067983 */ /* 0x001ea20000100800 */
[----:B------:R-:W0:Y:S02]  /*10ee0*/  S2R R5, SR_TID.X ;  /* 0x0000000000057919 */ /* 0x000e240000002100 */
[----:B0-----:R-:W-:Y:S01]  /*10ef0*/  LOP3.LUT R7, R5, 0x7f, RZ, 0xc0, !PT ;  /* 0x0000007f05077812 */ /* 0x001fe200078ec0ff */
[----:B------:R-:W-:Y:S01]  /*10f00*/  IMAD R5, R28, 0x8, R22 ;  /* 0x000000081c057824 */ /* 0x000fe200078e0216 */
[----:B------:R-:W-:Y:S02]  /*10f10*/  BSSY B2, `(.L_x_11192) ;  /* 0x0000005000027945 */ /* 0x000fe40003800000 */
[----:B------:R-:W-:Y:S02]  /*10f20*/  ISETP.NE.AND P2, PT, R7, RZ, PT ;  /* 0x000000ff0700720c */ /* 0x000fe40003f45270 */
[----:B--2---:R-:W-:-:S04]  /*10f30*/  SHF.L.U32 R6, R6, 0x1f, RZ ;  /* 0x0000001f06067819 */ /* 0x004fc800000006ff */
[----:B------:R-:W0:Y:S02]  /*10f40*/  SYNCS.PHASECHK.TRANS64.TRYWAIT P1, [R5+URZ+0x132a0], R6 ;  /* 0x0132a006050075a7 */ /* 0x000e24000802017f */
[----:B0-----:R-:W-:Y:S05]  /*10f50*/  @!P1 BRA `(.L_x_11193) ;  /* 0x0000004800849947 */ /* 0x001fea0003800000 */
.L_x_11310:
[----:B------:R-:W-:Y:S05]  /*10f60*/  BSYNC B2 ;  /* 0x0000000000027941 */ /* 0x000fea0003800000 */
.L_x_11192:
        /* <DEDUP_REMOVED lines=9> */
.L_x_11195:
[----:B------:R-:W-:Y:S05]  /*11000*/  BSYNC B2 ;  /* 0x0000000000027941 */ /* 0x000fea0003800000 */
.L_x_11194:
        /* <DEDUP_REMOVED lines=11> */
.L_x_11196:
        /* <DEDUP_REMOVED lines=13> */
.L_x_11311:
[----:B------:R-:W-:Y:S05]  /*11190*/  BSYNC B2 ;  /* 0x0000000000027941 */ /* 0x000fea0003800000 */
.L_x_11197:
        /* <DEDUP_REMOVED lines=11> */
.L_x_11200:
[----:B------:R-:W-:Y:S05]  /*11250*/  BSYNC B2 ;  /* 0x0000000000027941 */ /* 0x000fea0003800000 */
.L_x_11199:
        /* <DEDUP_REMOVED lines=8> */
.L_x_11201:
        /* <DEDUP_REMOVED lines=10> */
.L_x_11191:
[----:B------:R-:W-:Y:S05]  /*11380*/  BSYNC B1 ;  /* 0x0000000000017941 */ /* 0x000fea0003800000 */
.L_x_11190:
[----:B0-----:R-:W2:Y:S01]  /*11390*/  LDL.LU R6, [R1+0x4] ;  /* 0x0000040001067983 */ /* 0x001ea20000300800 */
[----:B------:R-:W-:Y:S01]  /*113a0*/  VIADD R28, R28, 0x1 ;  /* 0x000000011c1c7836 */ /* 0x000fe20000000000 */
[C---:B------:R-:W-:Y:S01]  /*113b0*/  ISETP.GT.AND P2, PT, R3.reuse, R4, PT ;  /* 0x000000040300720c */ /* 0x040fe20003f44270 */
[----:B------:R-:W-:-:S03]  /*113c0*/  VIADD R3, R3, 0xffffffff ;  /* 0xffffffff03037836 */ /* 0x000fc60000000000 */
[----:B------:R-:W-:-:S04]  /*113d0*/  ISETP.NE.AND P1, PT, R28, 0x2, PT ;  /* 0x000000021c00780c */ /* 0x000fc80003f25270 */
[----:B------:R-:W-:Y:S02]  /*113e0*/  SEL R5, RZ, 0x1, P1 ;  /* 0x00000001ff057807 */ /* 0x000fe40000800000 */
[----:B------:R-:W-:Y:S02]  /*113f0*/  SEL R28, R28, RZ, P1 ;  /* 0x000000ff1c1c7207 */ /* 0x000fe40000800000 */
[----:B--2---:R-:W-:-:S05]  /*11400*/  LOP3.LUT R6, R6, R5, RZ, 0x3c, !PT ;  /* 0x0000000506067212 */ /* 0x004fca00078e3cff */
[----:B------:R1:W-:Y:S01]  /*11410*/  STL [R1+0x4], R6 ;  /* 0x0000040601007387 */ /* 0x0003e20000100800 */
[----:B------:R-:W-:Y:S05]  /*11420*/  @P2 BRA `(.L_x_11202) ;  /* 0xfffffff8009c2947 */ /* 0x000fea000383ffff */
.L_x_11172:
[----:B------:R-:W-:Y:S05]  /*11430*/  BSYNC B0 ;  /* 0x0000000000007941 */ /* 0x000fea0003800000 */
.L_x_11171:
[----:B------:R-:W2:Y:S01]  /*11440*/  LDL R5, [R1+0x34] ;  /* 0x0000340001057983 */ /* 0x000ea20000100800 */
[----:B------:R-:W-:Y:S05]  /*11450*/  @!P0 WARPSYNC.ALL ;  /* 0x0000000000008948 */ /* 0x000fea0003800000 */
[----:B------:R-:W-:Y:S01]  /*11460*/  @!P0 BAR.SYNC.DEFER_BLOCKING 0xc, 0x200 ;  /* 0x0308000000008b1d */ /* 0x000fe20000010000 */
[----:B--2---:R-:W-:-:S13]  /*11470*/  ISETP.GT.AND P0, PT, R5, RZ, PT ;  /* 0x000000ff0500720c */ /* 0x004fda0003f04270 */
[----:B------:R-:W-:Y:S05]  /*11480*/  @P0 BRA `(.L_x_11203) ;  /* 0x0000000000440947 */ /* 0x000fea0003800000 */
[----:B------:R-:W2:Y:S02]  /*11490*/  S2R R5, SR_TID.X ;  /* 0x0000000000057919 */ /* 0x000ea40000002100 */
[----:B--2---:R-:W-:-:S04]  /*114a0*/  LOP3.LUT R5, R5, 0x7f, RZ, 0xc0, !PT ;  /* 0x0000007f05057812 */ /* 0x004fc800078ec0ff */
[----:B------:R-:W-:-:S13]  /*114b0*/  ISETP.NE.AND P0, PT, R5, RZ, PT ;  /* 0x000000ff0500720c */ /* 0x000fda0003f05270 */
[----:B------:R-:W-:Y:S05]  /*114c0*/  @P0 BRA `(.L_x_11204) ;  /* 0x0000002c00700947 */ /* 0x000fea0003800000 */
[----:B------:R-:W2:Y:S01]  /*114d0*/  S2R R5, SR_LANEID ;  /* 0x0000000000057919 */ /* 0x000ea20000000000 */
[----:B------:R-:W-:Y:S01]  /*114e0*/  VOTEU.ANY UR4, UPT, PT ;  /* 0x0000000000047886 */ /* 0x000fe200038e0100 */
[----:B------:R-:W3:Y:S01]  /*114f0*/  LDC.64 R2, c[0x0][0xc60] ;  /* 0x00031800ff027b82 */ /* 0x000ee20000000a00 */
[----:B------:R-:W2:Y:S02]  /*11500*/  FLO.U32 R0, UR4 ;  /* 0x0000000400007d00 */ /* 0x000ea400080e0000 */
[----:B--2---:R-:W-:-:S06]  /*11510*/  ISETP.EQ.U32.AND P0, PT, R0, R5, PT ;  /* 0x000000050000720c */ /* 0x004fcc0003f02070 */
[----:B------:R-:W3:Y:S07]  /*11520*/  POPC R5, UR4 ;  /* 0x0000000400057d09 */ /* 0x000eee0008000000 */
[----:B---3--:R-:W2:Y:S01]  /*11530*/  @P0 ATOMG.E.ADD.STRONG.GPU PT, R3, desc[UR40][R2.64], R5 ;  /* 0x00000005020309a8 */ /* 0x008ea200081ee1e8 */
[----:B------:R-:W3:Y:S02]  /*11540*/  S2R R4, SR_LTMASK ;  /* 0x0000000000047919 */ /* 0x000ee40000003900 */
[----:B---3--:R-:W-:-:S04]  /*11550*/  LOP3.LUT R4, R4, UR4, RZ, 0xc0, !PT ;  /* 0x0000000404047c12 */ /* 0x008fc8000f8ec0ff */
[----:B------:R-:W3:Y:S01]  /*11560*/  POPC R7, R4 ;  /* 0x0000000400077309 */ /* 0x000ee20000000000 */
[----:B--2---:R-:W3:Y:S02]  /*11570*/  SHFL.IDX PT, R0, R3, R0, 0x1f ;  /* 0x00001f0003007589 */ /* 0x004ee400000e0000 */
[----:B---3--:R-:W-:Y:S01]  /*11580*/  IADD3 R16, R0, UR36, R7 ;  /* 0x0000002400107c10 */ /* 0x008fe2000fffe007 */
[----:B------:R-:W-:Y:S06]  /*11590*/  BRA `(.L_x_11204) ;  /* 0x0000002c003c7947 */ /* 0x000fec0003800000 */
.L_x_11203:
        /* <DEDUP_REMOVED lines=11> */
[----:B01----:R-:W-:Y:S02]  /*11650*/  IMAD.U32 R6, RZ, RZ, UR8 ;  /* 0x00000008ff067e24 */ /* 0x003fe4000f8e00ff */
[----:B------:R-:W-:-:S02]  /*11660*/  IMAD.U32 R7, RZ, RZ, UR9 ;  /* 0x00000009ff077e24 */ /* 0x000fc4000f8e00ff */
[----:B------:R-:W-:Y:S02]  /*11670*/  IMAD.U32 R10, RZ, RZ, UR4 ;  /* 0x00000004ff0a7e24 */ /* 0x000fe4000f8e00ff */
[----:B------:R-:W-:Y:S02]  /*11680*/  IMAD.U32 R11, RZ, RZ, UR5 ;  /* 0x00000005ff0b7e24 */ /* 0x000fe4000f8e00ff */
[----:B------:R-:W-:Y:S02]  /*11690*/  IMAD.MOV.U32 R8, RZ, RZ, 0x70 ;  /* 0x00000070ff087424 */ /* 0x000fe400078e00ff */
[----:B------:R-:W-:Y:S02]  /*116a0*/  IMAD.MOV.U32 R12, RZ, RZ, 0x1 ;  /* 0x00000001ff0c7424 */ /* 0x000fe400078e00ff */
[----:B------:R-:W-:-:S07]  /*116b0*/  IMAD.MOV.U32 R13, RZ, RZ, RZ ;  /* 0x000000ffff0d7224 */ /* 0x000fce00078e00ff */
[----:B------:R-:W-:-:S07]  /*116c0*/  LEPC R20, `(.L_x_11206) ;  /* 0x000000001014794e */ /* 0x000fce0000000000 */
[----:B--2---:R-:W-:Y:S05]  /*116d0*/  CALL.ABS.NOINC R2 ;  /* 0x0000000002007343 */ /* 0x004fea0003c00000 */
.L_x_11206:
[----:B------:R-:W-:Y:S05]  /*116e0*/  BSYNC B6 ;  /* 0x0000000000067941 */ /* 0x000fea0003800000 */
.L_x_11205:
        /* <DEDUP_REMOVED lines=8> */
[----:B--2---:R-:W-:Y:S01]  /*11770*/  MOV R2, 0x0 ;  /* 0x0000000000027802 */ /* 0x004fe20000000f00 */
        /* <DEDUP_REMOVED lines=15> */
.L_x_11208:
[----:B------:R-:W-:Y:S05]  /*11870*/  BSYNC B6 ;  /* 0x0000000000067941 */ /* 0x000fea0003800000 */
.L_x_11207:
[----:B------:R-:W-:Y:S01]  /*11880*/  VIADD R24, R22, 0x1000 ;  /* 0x0000100016187836 */ /* 0x000fe20000000000 */
[----:B------:R-:W-:Y:S04]  /*11890*/  BSSY B6, `(.L_x_11209) ;  /* 0x0000013000067945 */ /* 0x000fe80003800000 */
[----:B------:R-:W-:-:S13]  /*118a0*/  LOP3.LUT P0, RZ, R24, 0x9f, RZ, 0xc0, !PT ;  /* 0x0000009f18ff7812 */ /* 0x000fda000780c0ff */
[----:B------:R-:W-:Y:S05]  /*118b0*/  @!P0 BRA `(.L_x_11210) ;  /* 0x0000000000408947 */ /* 0x000fea0003800000 */
[----:B--2---:R-:W-:Y:S01]  /*118c0*/  MOV R2, 0x0 ;  /* 0x0000000000027802 */ /* 0x004fe20000000f00 */
[----:B------:R-:W-:Y:S01]  /*118d0*/  ULDC.64 UR6, c[0x4][0x198] ;  /* 0x0100660000067ab9 */ /* 0x000fe20000000a00 */
[----:B------:R-:W-:Y:S01]  /*118e0*/  ULDC.64 UR8, c[0x4][0x1a0] ;  /* 0x0100680000087ab9 */ /* 0x000fe20000000a00 */
[----:B------:R-:W-:Y:S01]  /*118f0*/  ULDC.64 UR4, c[0x4][0x18] ;  /* 0x0100060000047ab9 */ /* 0x000fe20000000a00 */
[----:B------:R-:W-:Y:S01]  /*11900*/  IMAD.U32 R4, RZ, RZ, UR6 ;  /* 0x00000006ff047e24 */ /* 0x000fe2000f8e00ff */
[----:B01----:R-:W-:Y:S01]  /*11910*/  MOV R6, UR8 ;  /* 0x0000000800067c02 */ /* 0x003fe20008000f00 */
        /* <DEDUP_REMOVED lines=10> */
.L_x_11210:
[----:B------:R-:W-:Y:S05]  /*119c0*/  BSYNC B6 ;  /* 0x0000000000067941 */ /* 0x000fea0003800000 */
.L_x_11209:
[----:B--2---:R-:W2:Y:S01]  /*119d0*/  LDL R2, [R1] ;  /* 0x0000000001027983 */ /* 0x004ea20000100800 */
        /* <DEDUP_REMOVED lines=19> */
.L_x_11212:
[----:B------:R-:W-:Y:S05]  /*11b10*/  BSYNC B6 ;  /* 0x0000000000067941 */ /* 0x000fea0003800000 */
.L_x_11211:
[----:B------:R-:W2:Y:S01]  /*11b20*/  LDL.LU R21, [R1+0xc] ;  /* 0x00000c0001157983 */ /* 0x000ea20000300800 */
[----:B------:R-:W-:-:S03]  /*11b30*/  ULDC.64 UR4, c[0x0][0x9f8] ;  /* 0x00027e0000047ab9 */ /* 0x000fc60000000a00 */
[----:B------:R-:W3:Y:S01]  /*11b40*/  LDL R20, [R1+0x8] ;  /* 0x0000080001147983 */ /* 0x000ee20000100800 */
[----:B------:R-:W-:-:S04]  /*11b50*/  ISETP.NE.U32.AND P0, PT, RZ, UR4, PT ;  /* 0x00000004ff007c0c */ /* 0x000fc8000bf05070 */
[----:B------:R-:W-:-:S13]  /*11b60*/  ISETP.NE.AND.EX P0, PT, RZ, UR5, PT, P0 ;  /* 0x00000005ff007c0c */ /* 0x000fda000bf05300 */
[----:B------:R-:W-:-:S04]  /*11b70*/  @P0 IADD3 R2, P1, R23, UR4, RZ ;  /* 0x0000000417020c10 */ /* 0x000fc8000ff3e0ff */
[----:B--2---:R-:W-:Y:S01]  /*11b80*/  @P0 IADD3.X R3, R21, UR5, RZ, P1, !PT ;  /* 0x0000000515030c10 */ /* 0x004fe20008ffe4ff */
[----:B------:R-:W-:-:S04]  /*11b90*/  ULDC.64 UR4, c[0x0][0xa08] ;  /* 0x0002820000047ab9 */ /* 0x000fc80000000a00 */
[----:B---3--:R2:W3:Y:S02]  /*11ba0*/  @P0 LDG.E R20, desc[UR40][R2.64] ;  /* 0x0000002802140981 */ /* 0x0084e4000c1e1900 */
[----:B--2---:R-:W2:Y:S01]  /*11bb0*/  LDC.64 R2, c[0x0][0x418] ;  /* 0x00010600ff027b82 */ /* 0x004ea20000000a00 */
[----:B---3--:R-:W-:Y:S01]  /*11bc0*/  SHF.R.S32.HI R8, RZ, 0x1f, R20 ;  /* 0x0000001fff087819 */ /* 0x008fe20000011414 */
[----:B------:R3:W-:Y:S01]  /*11bd0*/  @P0 STL [R1+0x8], R20 ;  /* 0x0000081401000387 */ /* 0x0007e20000100800 */
[----:B--2---:R-:W-:Y:S01]  /*11be0*/  LOP3.LUT P0, RZ, R2, UR4, RZ, 0xfc, !PT ;  /* 0x0000000402ff7c12 */ /* 0x004fe2000f80fcff */
[----:B------:R-:W-:Y:S02]  /*11bf0*/  UMOV UR4, 0xffffffff ;  /* 0xffffffff00047882 */ /* 0x000fe40000000000 */
[----:B------:R3:W-:Y:S01]  /*11c00*/  STL [R1+0xc], R8 ;  /* 0x00000c0801007387 */ /* 0x0007e20000100800 */
[----:B------:R-:W-:-:S04]  /*11c10*/  LOP3.LUT P0, RZ, R3, UR5, RZ, 0xfc, P0 ;  /* 0x0000000503ff7c12 */ /* 0x000fc8000800fcff */
[----:B------:R-:W-:Y:S01]  /*11c20*/  SEL R23, R20, RZ, !P0 ;  /* 0x000000ff14177207 */ /* 0x000fe20004000000 */
[----:B------:R-:W-:Y:S08]  /*11c30*/  BRA.DIV UR4, `(.L_x_11213) ;  /* 0x0000003e04747947 */ /* 0x000ff0000b800000 */
[----:B------:R-:W2:Y:S02]  /*11c40*/  S2R R0, SR_TID.X ;  /* 0x0000000000007919 */ /* 0x000ea40000002100 */
[----:B--2---:R-:W-:-:S04]  /*11c50*/  SHF.R.U32.HI R0, RZ, 0x5, R0 ;  /* 0x00000005ff007819 */ /* 0x004fc80000011600 */
[----:B------:R-:W-:-:S05]  /*11c60*/  LOP3.LUT R0, R0, 0x3, RZ, 0xc0, !PT ;  /* 0x0000000300007812 */ /* 0x000fca00078ec0ff */
[----:B------:R2:W4:Y:S02]  /*11c70*/  SHFL.IDX PT, R14, R0, RZ, 0x1f ;  /* 0x00001fff000e7589 */ /* 0x00052400000e0000 */
.L_x_11314:
[----:B--2---:R-:W2:Y:S01]  /*11c80*/  LDL.LU R0, [R1] ;  /* 0x0000000001007983 */ /* 0x004ea20000300800 */
[----:B------:R-:W-:Y:S02]  /*11c90*/  PLOP3.LUT P1, PT, PT, PT, PT, 0x8, 0x0 ;  /* 0x000000000000781c */ /* 0x000fe40003f2e170 */
[----:B----4-:R-:W-:Y:S02]  /*11ca0*/  ISETP.NE.AND P0, PT, R14, RZ, PT ;  /* 0x000000ff0e00720c */ /* 0x010fe40003f05270 */
[----:B--2---:R-:W-:-:S09]  /*11cb0*/  LOP3.LUT R0, R0, 0xfffffffe, RZ, 0xc0, !PT ;  /* 0xfffffffe00007812 */ /* 0x004fd200078ec0ff */
[----:B------:R-:W-:-:S05]  /*11cc0*/  @P1 LOP3.LUT R0, R0, 0x1, RZ, 0xfc, !PT ;  /* 0x0000000100001812 */ /* 0x000fca00078efcff */
[----:B------:R2:W-:Y:S01]  /*11cd0*/  STL [R1], R0 ;  /* 0x0000000001007387 */ /* 0x0005e20000100800 */
[----:B------:R-:W-:Y:S05]  /*11ce0*/  @P0 BRA `(.L_x_11214) ;  /* 0x0000000400580947 */ /* 0x000fea0003800000 */
[----:B------:R-:W-:-:S03]  /*11cf0*/  UMOV UR4, 0xffffffff ;  /* 0xffffffff00047882 */ /* 0x000fc60000000000 */
[----:B------:R-:W-:Y:S05]  /*11d00*/  BRA.DIV UR4, `(.L_x_11215) ;  /* 0x0000003e04747947 */ /* 0x000fea000b800000 */
[----:B------:R-:W-:-:S13]  /*11d10*/  ELECT P6, URZ, PT ;  /* 0x00000000003f782f */ /* 0x000fda00038c0000 */
.L_x_11317:
[----:B------:R-:W-:Y:S05]  /*11d20*/  @!P6 BRA `(.L_x_11214) ;  /* 0x000000040048e947 */ /* 0x000fea0003800000 */
[----:B--2---:R-:W2:Y:S01]  /*11d30*/  LDL R0, [R1+0x40] ;  /* 0x0000400001007983 */ /* 0x004ea20000100800 */
[----:B------:R-:W-:-:S04]  /*11d40*/  ISETP.NE.U32.AND P0, PT, R2, RZ, PT ;  /* 0x000000ff0200720c */ /* 0x000fc80003f05070 */
[----:B------:R-:W-:Y:S01]  /*11d50*/  ISETP.NE.AND.EX P0, PT, R3, RZ, PT, P0 ;  /* 0x000000ff0300720c */ /* 0x000fe20003f05300 */
[----:B--2---:R-:W-:-:S12]  /*11d60*/  VIADD R0, R0, 0xffffffff ;  /* 0xffffffff00007836 */ /* 0x004fd80000000000 */
[----:B------:R-:W-:Y:S05]  /*11d70*/  @!P0 BRA `(.L_x_11216) ;  /* 0x0000000000448947 */ /* 0x000fea0003800000 */
[----:B------:R-:W2:Y:S01]  /*11d80*/  LDC R7, c[0x0][0x43c] ;  /* 0x00010f00ff077b82 */ /* 0x000ea20000000800 */
[----:B------:R-:W-:Y:S01]  /*11d90*/  ULDC.64 UR4, c[0x0][0x428] ;  /* 0x00010a0000047ab9 */ /* 0x000fe20000000a00 */
[----:B--2---:R-:W-:-:S13]  /*11da0*/  ISETP.NE.AND P0, PT, R7, 0x1, PT ;  /* 0x000000010700780c */ /* 0x004fda0003f05270 */
[----:B------:R-:W0:Y:S02]  /*11db0*/  @P0 LDC.64 R4, c[0x0][0x440] ;  /* 0x00011000ff040b82 */ /* 0x000e240000000a00 */
[----:B01----:R-:W-:-:S04]  /*11dc0*/  @P0 IMAD.HI.U32 R6, R0, R4, RZ ;  /* 0x0000000400060227 */ /* 0x003fc800078e00ff */
        /* <DEDUP_REMOVED lines=12> */
.L_x_11216:
[----:B------:R-:W-:Y:S01]  /*11e90*/  IMAD R4, R27, 0x8, R22 ;  /* 0x000000081b047824 */ /* 0x000fe200078e0216 */
[----:B--2---:R-:W-:Y:S01]  /*11ea0*/  SHF.L.U32 R3, R29, 0x1f, RZ ;  /* 0x0000001f1d037819 */ /* 0x004fe200000006ff */
[----:B------:R-:W2:Y:S03]  /*11eb0*/  S2R R2, SR_TID.X ;  /* 0x0000000000027919 */ /* 0x000ea60000002100 */
[----:B------:R-:W4:Y:S01]  /*11ec0*/  SYNCS.PHASECHK.TRANS64.TRYWAIT P0, [R4+URZ+0x13280], R3 ;  /* 0x01328003040075a7 */ /* 0x000f22000800017f */
[----:B--2---:R-:W-:-:S04]  /*11ed0*/  LOP3.LUT R2, R2, 0x7f, RZ, 0xc0, !PT ;  /* 0x0000007f02027812 */ /* 0x004fc800078ec0ff */
[----:B------:R-:W-:Y:S01]  /*11ee0*/  ISETP.NE.AND P1, PT, R2, RZ, PT ;  /* 0x000000ff0200720c */ /* 0x000fe20003f25270 */
[----:B----4-:R-:W-:-:S12]  /*11ef0*/  @!P0 BRA `(.L_x_11217) ;  /* 0x0000003c00188947 */ /* 0x010fd80003800000 */
.L_x_11318:
        /* <DEDUP_REMOVED lines=8> */
.L_x_11218:
[----:B------:R-:W4:Y:S01]  /*11f80*/  LDL R5, [R1+0x10] ;  /* 0x0000100001057983 */ /* 0x000f220000100800 */
[----:B------:R-:W-:Y:S01]  /*11f90*/  IMAD R2, R27, 0x2800, R22 ;  /* 0x000028001b027824 */ /* 0x000fe200078e0216 */
[----:B------:R-:W-:Y:S01]  /*11fa0*/  R2UR UR9, R4 ;  /* 0x00000000040972ca */ /* 0x000fe200000e0000 */
[----:B------:R-:W-:Y:S01]  /*11fb0*/  UIADD3 UR4, UP0, UR38, 0x470, URZ ;  /* 0x0000047026047890 */ /* 0x000fe2000ff1e03f */
[----:B------:R-:W-:Y:S01]  /*11fc0*/  R2UR UR12, R18 ;  /* 0x00000000120c72ca */ /* 0x000fe200000e0000 */
[----:B------:R-:W-:Y:S01]  /*11fd0*/  UMOV UR6, 0x0 ;  /* 0x0000000000067882 */ /* 0x000fe20000000000 */
[----:B------:R-:W-:Y:S01]  /*11fe0*/  R2UR UR8, R2 ;  /* 0x00000000020872ca */ /* 0x000fe200000e0000 */
[----:B------:R-:W-:Y:S01]  /*11ff0*/  UIADD3.X UR5, URZ, UR39, URZ, UP0, !UPT ;  /* 0x000000273f057290 */ /* 0x000fe200087fe43f */
[----:B-----5:R-:W-:Y:S01]  /*12000*/  R2UR UR13, R23 ;  /* 0x00000000170d72ca */ /* 0x020fe200000e0000 */
[----:B------:R-:W-:Y:S01]  /*12010*/  UMOV UR7, 0x14f00000 ;  /* 0x14f0000000077882 */ /* 0x000fe20000000000 */
[----:B------:R-:W-:-:S05]  /*12020*/  UMOV UR10, URZ ;  /* 0x0000003f000a7c82 */ /* 0x000fca0008000000 */
[----:B------:R-:W-:-:S04]  /*12030*/  UIADD3 UR9, UR9, 0x13270, URZ ;  /* 0x0001327009097890 */ /* 0x000fc8000fffe03f */
[----:B------:R-:W-:Y:S01]  /*12040*/  UIADD3 UR8, UR8, 0x6000, URZ ;  /* 0x0000600008087890 */ /* 0x000fe2000fffe03f */
[----:B----4-:R-:W-:-:S05]  /*12050*/  IMAD R0, R0, 0xa0, R5 ;  /* 0x000000a000007824 */ /* 0x010fca00078e0205 */
[----:B------:R-:W-:-:S13]  /*12060*/  R2UR UR11, R0 ;  /* 0x00000000000b72ca */ /* 0x000fda00000e0000 */
[----:B------:R4:W-:Y:S01]  /*12070*/  UTMALDG.4D [UR8], [UR4], desc[UR6] ;  /* 0x00000608040075b4 */ /* 0x0009e20008019000 */
[----:B------:R-:W0:Y:S02]  /*12080*/  SYNCS.PHASECHK.TRANS64.TRYWAIT P0, [R4+URZ+0x13240], R3 ;  /* 0x01324003040075a7 */ /* 0x000e24000800017f */
[----:B0---4-:R-:W-:Y:S05]  /*12090*/  @!P0 BRA `(.L_x_11219) ;  /* 0x0000003800c48947 */ /* 0x011fea0003800000 */
.L_x_11319:
        /* <DEDUP_REMOVED lines=8> */
.L_x_11220:
[----:B0-2---:R-:W2:Y:S01]  /*12120*/  LDL.LU R3, [R1] ;  /* 0x0000000001037983 */ /* 0x005ea20000300800 */
        /* <DEDUP_REMOVED lines=18> */
.L_x_11214:
[----:B------:R-:W5:Y:S04]  /*12250*/  LDL.LU R4, [R1+0x18] ;  /* 0x0000180001047983 */ /* 0x000f680000300800 */
[----:B01----:R-:W3:Y:S04]  /*12260*/  LDL.LU R6, [R1+0x14] ;  /* 0x0000140001067983 */ /* 0x003ee80000300800 */
[----:B----4-:R-:W4:Y:S01]  /*12270*/  LDL.LU R3, [R1+0x24] ;  /* 0x0000240001037983 */ /* 0x010f220000300800 */
[----:B------:R-:W-:Y:S05]  /*12280*/  WARPSYNC.ALL ;  /* 0x0000000000007948 */ /* 0x000fea0003800000 */
[----:B------:R-:W-:Y:S01]  /*12290*/  ULDC.64 UR6, c[0x0][0xa00] ;  /* 0x0002800000067ab9 */ /* 0x000fe20000000a00 */
[----:B------:R-:W-:Y:S01]  /*122a0*/  ULDC.64 UR4, c[0x0][0x298] ;  /* 0x0000a60000047ab9 */ /* 0x000fe20000000a00 */
[----:B------:R-:W-:Y:S01]  /*122b0*/  BAR.SYNC.DEFER_BLOCKING 0x8, 0x200 ;  /* 0x0208000000007b1d */ /* 0x000fe20000010000 */
[----:B------:R-:W-:Y:S01]  /*122c0*/  ISETP.NE.U32.AND P0, PT, RZ, UR6, PT ;  /* 0x00000006ff007c0c */ /* 0x000fe2000bf05070 */
[----:B--2---:R-:W-:-:S03]  /*122d0*/  VIADD R0, R22, 0xb000 ;  /* 0x0000b00016007836 */ /* 0x004fc60000000000 */
[----:B------:R-:W-:Y:S01]  /*122e0*/  ISETP.NE.AND.EX P0, PT, RZ, UR7, PT, P0 ;  /* 0x00000007ff007c0c */ /* 0x000fe2000bf05300 */
[----:B------:R-:W-:Y:S01]  /*122f0*/  BSSY B6, `(.L_x_11221) ;  /* 0x0000020000067945 */ /* 0x000fe20003800000 */
[----:B------:R-:W-:Y:S02]  /*12300*/  LOP3.LUT P1, RZ, R0, 0x1bf, RZ, 0xc0, !PT ;  /* 0x000001bf00ff7812 */ /* 0x000fe4000782c0ff */
[----:B-----5:R-:W-:-:S05]  /*12310*/  SHF.R.S32.HI R2, RZ, 0x1f, R4 ;  /* 0x0000001fff027819 */ /* 0x020fca0000011404 */
[----:B------:R-:W-:Y:S01]  /*12320*/  IMAD R2, R2, UR4, RZ ;  /* 0x0000000402027c24 */ /* 0x000fe2000f8e02ff */
[----:B----4-:R-:W-:-:S03]  /*12330*/  SEL R3, R3, RZ, !P0 ;  /* 0x000000ff03037207 */ /* 0x010fc60004000000 */
[----:B------:R-:W-:Y:S01]  /*12340*/  IMAD R0, R4, UR5, R2 ;  /* 0x0000000504007c24 */ /* 0x000fe2000f8e0202 */
[----:B---3--:R-:W-:Y:S01]  /*12350*/  SEL R2, R6, RZ, !P0 ;  /* 0x000000ff06027207 */ /* 0x008fe20004000000 */
        /* <DEDUP_REMOVED lines=25> */
.L_x_11222:
[----:B------:R-:W-:Y:S05]  /*124f0*/  BSYNC B6 ;  /* 0x0000000000067941 */ /* 0x000fea0003800000 */
.L_x_11221:
[----:B-1----:R-:W2:Y:S01]  /*12500*/  LDL.LU R0, [R1+0x18] ;  /* 0x0000180001007983 */ /* 0x002ea20000300800 */
[----:B------:R-:W0:Y:S01]  /*12510*/  LDC R9, c[0x0][0x448] ;  /* 0x00011200ff097b82 */ /* 0x000e220000000800 */
[----:B------:R-:W-:Y:S01]  /*12520*/  ULDC.64 UR4, c[0x0][0x2d8] ;  /* 0x0000b60000047ab9 */ /* 0x000fe20000000a00 */
[----:B------:R-:W-:Y:S01]  /*12530*/  ULDC.64 UR6, c[0x0][0x2c8] ;  /* 0x0000b20000067ab9 */ /* 0x000fe20000000a00 */
[----:B------:R-:W2:Y:S01]  /*12540*/  LDL.LU.64 R2, [R1+0x28] ;  /* 0x0000280001027983 */ /* 0x000ea20000300a00 */
[----:B------:R-:W-:-:S03]  /*12550*/  ULDC.64 UR8, c[0x0][0x280] ;  /* 0x0000a00000087ab9 */ /* 0x000fc60000000a00 */
[----:B------:R-:W3:Y:S04]  /*12560*/  LDL.LU R20, [R1+0x24] ;  /* 0x0000240001147983 */ /* 0x000ee80000300800 */
[----:B------:R-:W4:Y:S04]  /*12570*/  LDL.LU R21, [R1+0x48] ;  /* 0x0000480001157983 */ /* 0x000f280000300800 */
[----:B------:R-:W4:Y:S04]  /*12580*/  LDL.LU R4, [R1+0x14] ;  /* 0x0000140001047983 */ /* 0x000f280000300800 */
[----:B------:R1:W5:Y:S01]  /*12590*/  LDL R10, [R1+0x30] ;  /* 0x00003000010a7983 */ /* 0x0003620000100800 */
[----:B0-----:R-:W-:-:S13]  /*125a0*/  ISETP.NE.AND P0, PT, R9, 0x1, PT ;  /* 0x000000010900780c */ /* 0x001fda0003f05270 */
[----:B------:R-:W0:Y:S08]  /*125b0*/  @P0 LDC R5, c[0x0][0x450] ;  /* 0x00011400ff050b82 */ /* 0x000e300000000800 */
[----:B------:R-:W1:Y:S01]  /*125c0*/  @P0 LDC R8, c[0x0][0x450] ;  /* 0x00011400ff080b82 */ /* 0x000e620000000800 */
[----:B--2---:R-:W-:Y:S02]  /*125d0*/  IMAD.MOV.U32 R3, RZ, RZ, R0 ;  /* 0x000000ffff037224 */ /* 0x004fe400078e0000 */
[----:B---3--:R-:W-:-:S02]  /*125e0*/  IMAD R0, R20, UR4, RZ ;  /* 0x0000000414007c24 */ /* 0x008fc4000f8e02ff */
        /* <DEDUP_REMOVED lines=9> */
[----:B------:R-:W-:Y:S01]  /*12680*/  ULDC.64 UR4, c[0x0][0x2d0] ;  /* 0x0000b40000047ab9 */ /* 0x000fe20000000a00 */
[----:B------:R-:W4:Y:S02]  /*12690*/  @P0 LDC R4, c[0x0][0x44c] ;  /* 0x00011300ff040b82 */ /* 0x000f240000000800 */
[----:B------:R-:W-:Y:S01]  /*126a0*/  IMAD.IADD R3, R3, 0x1, R0 ;  /* 0x0000000103037824 */ /* 0x000fe200078e0200 */
[----:B--2---:R-:W-:-:S04]  /*126b0*/  LOP3.LUT R20, R20, 0x7f, RZ, 0xc0, !PT ;  /* 0x0000007f14147812 */ /* 0x004fc800078ec0ff */
[----:B------:R-:W-:Y:S01]  /*126c0*/  SHF.R.U32.HI R20, RZ, 0x2, R20 ;  /* 0x00000002ff147819 */ /* 0x000fe20000011614 */
[----:B---3--:R-:W-:-:S05]  /*126d0*/  IMAD.SHL.U32 R6, R21, 0x20, RZ ;  /* 0x0000002015067824 */ /* 0x008fca00078e00ff */
[----:B------:R-:W-:-:S05]  /*126e0*/  LOP3.LUT R6, R20, 0x60, R6, 0xf8, !PT ;  /* 0x0000006014067812 */ /* 0x000fca00078ef806 */
[----:B------:R-:W-:-:S04]  /*126f0*/  IMAD R6, R17, 0xc0, R6 ;  /* 0x000000c011067824 */ /* 0x000fc800078e0206 */
[----:B----4-:R-:W-:-:S04]  /*12700*/  @P0 IMAD.HI.U32 R0, R6, R4, RZ ;  /* 0x0000000406000227 */ /* 0x010fc800078e00ff */
        /* <DEDUP_REMOVED lines=19> */
[----:B-1----:R-:W-:-:S05]  /*12840*/  @P0 SHF.R.U32.HI R6, RZ, R8, R7 ;  /* 0x00000008ff060219 */ /* 0x002fca0000011607 */
[----:B------:R-:W-:-:S04]  /*12850*/  IMAD.MOV R7, RZ, RZ, -R6 ;  /* 0x000000ffff077224 */ /* 0x000fc800078e0a06 */
[----:B------:R-:W-:Y:S01]  /*12860*/  IMAD R5, R9, R7, R5 ;  /* 0x0000000709057224 */ /* 0x000fe200078e0205 */
[----:B------:R-:W-:Y:S01]  /*12870*/  SHF.R.S32.HI R7, RZ, 0x1f, R6 ;  /* 0x0000001fff077819 */ /* 0x000fe20000011406 */
[----:B------:R-:W-:-:S04]  /*12880*/  IMAD.WIDE.U32 R2, R6, UR4, R2 ;  /* 0x0000000406027c25 */ /* 0x000fc8000f8e0002 */
[----:B------:R-:W-:Y:S01]  /*12890*/  IMAD R7, R7, UR4, RZ ;  /* 0x0000000407077c24 */ /* 0x000fe2000f8e02ff */
[----:B------:R-:W-:-:S03]  /*128a0*/  ULDC UR4, c[0x0][0x2b8] ;  /* 0x0000ae0000047ab9 */ /* 0x000fc60000000800 */
[----:B------:R-:W-:Y:S01]  /*128b0*/  IMAD R7, R6, UR5, R7 ;  /* 0x0000000506077c24 */ /* 0x000fe2000f8e0207 */
[----:B------:R-:W-:Y:S01]  /*128c0*/  SHF.R.S32.HI R6, RZ, 0x1f, R5 ;  /* 0x0000001fff067819 */ /* 0x000fe20000011405 */
[----:B------:R-:W-:Y:S02]  /*128d0*/  IMAD.SHL.U32 R20, R21, 0x10, RZ ;  /* 0x0000001015147824 */ /* 0x000fe400078e00ff */
[----:B------:R-:W-:Y:S02]  /*128e0*/  IMAD.IADD R3, R3, 0x1, R7 ;  /* 0x0000000103037824 */ /* 0x000fe400078e0207 */
[----:B------:R-:W-:Y:S02]  /*128f0*/  IMAD R6, R6, UR6, RZ ;  /* 0x0000000606067c24 */ /* 0x000fe4000f8e02ff */
[----:B------:R-:W-:Y:S01]  /*12900*/  IMAD.WIDE.U32 R2, R5, UR6, R2 ;  /* 0x0000000605027c25 */ /* 0x000fe2000f8e0002 */
[----:B------:R-:W-:-:S03]  /*12910*/  LOP3.LUT R20, R20, 0x30, RZ, 0xc0, !PT ;  /* 0x0000003014147812 */ /* 0x000fc600078ec0ff */
[----:B------:R-:W-:Y:S01]  /*12920*/  IMAD R6, R5, UR7, R6 ;  /* 0x0000000705067c24 */ /* 0x000fe2000f8e0206 */
[----:B------:R-:W-:Y:S02]  /*12930*/  IADD3 R2, P1, R2, UR8, RZ ;  /* 0x0000000802027c10 */ /* 0x000fe4000ff3e0ff */
[----:B------:R-:W-:Y:S01]  /*12940*/  ISETP.GE.AND P0, PT, R20, UR4, PT ;  /* 0x0000000414007c0c */ /* 0x000fe2000bf06270 */
[----:B------:R-:W-:Y:S01]  /*12950*/  UMOV UR4, 0xffffffff ;  /* 0xffffffff00047882 */ /* 0x000fe20000000000 */
[----:B------:R-:W-:Y:S02]  /*12960*/  LOP3.LUT R21, R21, 0x7f, RZ, 0xc0, !PT ;  /* 0x0000007f15157812 */ /* 0x000fe400078ec0ff */
[----:B------:R-:W-:Y:S02]  /*12970*/  IADD3.X R3, R3, UR9, R6, P1, !PT ;  /* 0x0000000903037c10 */ /* 0x000fe40008ffe406 */
[----:B------:R-:W-:Y:S01]  /*12980*/  SHF.R.U32.HI R21, RZ, 0x2, R21 ;  /* 0x00000002ff157819 */ /* 0x000fe20000011615 */
[----:B------:R-:W-:Y:S06]  /*12990*/  BRA.DIV UR4, `(.L_x_11223) ;  /* 0x0000003204987947 */ /* 0x000fec000b800000 */
[----:B------:R-:W2:Y:S01]  /*129a0*/  LDL.LU R6, [R1+0x3c] ;  /* 0x00003c0001067983 */ /* 0x000ea20000300800 */
[----:B------:R-:W-:-:S03]  /*129b0*/  IMAD R17, R17, 0xc0, R21 ;  /* 0x000000c011117824 */ /* 0x000fc600078e0215 */
[----:B------:R-:W-:Y:S04]  /*129c0*/  SHFL.IDX PT, R7, R4, RZ, 0x1c1f ;  /* 0x001c1fff04077589 */ /* 0x000fe800000e0000 */
[----:B------:R-:W-:Y:S04]  /*129d0*/  SHFL.IDX PT, R8, R3, RZ, 0x1c1f ;  /* 0x001c1fff03087589 */ /* 0x000fe800000e0000 */
[----:B------:R-:W-:Y:S01]  /*129e0*/  SHFL.IDX PT, R3, R3, 0x1, 0x1c1f ;  /* 0x003c1f0003037f89 */ /* 0x000fe200000e0000 */
[----:B--2---:R-:W-:-:S03]  /*129f0*/  IMAD R5, R6, R9, RZ ;  /* 0x0000000906057224 */ /* 0x004fc600078e02ff */
[----:B------:R-:W0:Y:S02]  /*12a00*/  SHFL.IDX PT, R6, R0, RZ, 0x1c1f ;  /* 0x001c1fff00067589 */ /* 0x000e2400000e0000 */
[----:B------:R-:W-:-:S13]  /*12a10*/  ISETP.GE.AND P1, PT, R17, R5, PT ;  /* 0x000000051100720c */ /* 0x000fda0003f26270 */
[----:B0-----:R-:W-:-:S05]  /*12a20*/  @!P1 IADD3 R6, P2, R20, R6, RZ ;  /* 0x0000000614069210 */ /* 0x001fca0007f5e0ff */
[----:B------:R-:W-:-:S05]  /*12a30*/  @!P1 IMAD.X R7, RZ, RZ, R7, P2 ;  /* 0x000000ffff079224 */ /* 0x000fca00010e0607 */
[----:B-----5:R0:W-:Y:S02]  /*12a40*/  @!P1 LDGSTS.E.BYPASS.LTC128B.128 [R10+0xb000], desc[UR40][R6.64], !P0 ;  /* 0x0b000000060a9fae */ /* 0x0201e4000c101d68 */
[----:B0-----:R-:W-:Y:S02]  /*12a50*/  VIADD R6, R17, 0x20 ;  /* 0x0000002011067836 */ /* 0x001fe40000000000 */
[----:B------:R-:W0:Y:S03]  /*12a60*/  SHFL.IDX PT, R7, R0, 0x1, 0x1c1f ;  /* 0x003c1f0000077f89 */ /* 0x000e2600000e0000 */
[----:B------:R-:W-:Y:S02]  /*12a70*/  ISETP.GE.AND P1, PT, R6, R5, PT ;  /* 0x000000050600720c */ /* 0x000fe40003f26270 */
[----:B------:R-:W1:Y:S11]  /*12a80*/  SHFL.IDX PT, R6, R4, 0x1, 0x1c1f ;  /* 0x003c1f0004067f89 */ /* 0x000e7600000e0000 */
[----:B0-----:R-:W-:-:S05]  /*12a90*/  @!P1 IADD3 R7, P2, R20, R7, RZ ;  /* 0x0000000714079210 */ /* 0x001fca0007f5e0ff */
[----:B-1----:R-:W-:-:S05]  /*12aa0*/  @!P1 IMAD.X R6, RZ, RZ, R6, P2 ;  /* 0x000000ffff069224 */ /* 0x002fca00010e0606 */
[----:B------:R-:W-:-:S04]  /*12ab0*/  @!P1 LOP3.LUT R7, R7, R6, RZ, 0x3c, !PT ;  /* 0x0000000607079212 */ /* 0x000fc800078e3cff */
[----:B------:R-:W-:-:S04]  /*12ac0*/  @!P1 LOP3.LUT R6, R7, R6, RZ, 0x3c, !PT ;  /* 0x0000000607069212 */ /* 0x000fc800078e3cff */
[----:B------:R-:W-:-:S05]  /*12ad0*/  @!P1 LOP3.LUT R7, R7, R6, RZ, 0x3c, !PT ;  /* 0x0000000607079212 */ /* 0x000fca00078e3cff */
[----:B------:R0:W-:Y:S02]  /*12ae0*/  @!P1 LDGSTS.E.BYPASS.LTC128B.128 [R10+0xb800], desc[UR40][R6.64], !P0 ;  /* 0x0b800000060a9fae */ /* 0x0001e4000c101d68 */
[----:B0-----:R-:W-:Y:S02]  /*12af0*/  VIADD R6, R17, 0x40 ;  /* 0x0000004011067836 */ /* 0x001fe40000000000 */
[----:B------:R-:W0:Y:S03]  /*12b00*/  SHFL.IDX PT, R7, R0, 0x2, 0x1c1f ;  /* 0x005c1f0000077f89 */ /* 0x000e2600000e0000 */
[----:B------:R-:W-:Y:S02]  /*12b10*/  ISETP.GE.AND P1, PT, R6, R5, PT ;  /* 0x000000050600720c */ /* 0x000fe40003f26270 */
[----:B------:R-:W1:Y:S04]  /*12b20*/  SHFL.IDX PT, R6, R4, 0x2, 0x1c1f ;  /* 0x005c1f0004067f89 */ /* 0x000e6800000e0000 */
[----:B------:R-:W-:Y:S07]  /*12b30*/  SHFL.IDX PT, R4, R4, 0x3, 0x1c1f ;  /* 0x007c1f0004047f89 */ /* 0x000fee00000e0000 */
[----:B0-----:R-:W-:-:S05]  /*12b40*/  @!P1 IADD3 R7, P2, R20, R7, RZ ;  /* 0x0000000714079210 */ /* 0x001fca0007f5e0ff */
[----:B-1----:R-:W-:-:S05]  /*12b50*/  @!P1 IMAD.X R6, RZ, RZ, R6, P2 ;  /* 0x000000ffff069224 */ /* 0x002fca00010e0606 */
[----:B------:R-:W-:-:S04]  /*12b60*/  @!P1 LOP3.LUT R7, R7, R6, RZ, 0x3c, !PT ;  /* 0x0000000607079212 */ /* 0x000fc800078e3cff */
[----:B------:R-:W-:-:S04]  /*12b70*/  @!P1 LOP3.LUT R6, R7, R6, RZ, 0x3c, !PT ;  /* 0x0000000607069212 */ /* 0x000fc800078e3cff */
[----:B------:R-:W-:-:S05]  /*12b80*/  @!P1 LOP3.LUT R7, R7, R6, RZ, 0x3c, !PT ;  /* 0x0000000607079212 */ /* 0x000fca00078e3cff */
[----:B------:R0:W-:Y:S04]  /*12b90*/  @!P1 LDGSTS.E.BYPASS.LTC128B.128 [R10+0xc000], desc[UR40][R6.64], !P0 ;  /* 0x0c000000060a9fae */ /* 0x0001e8000c101d68 */
[----:B0-----:R0:W1:Y:S02]  /*12ba0*/  SHFL.IDX PT, R6, R0, 0x3, 0x1c1f ;  /* 0x007c1f0000067f89 */ /* 0x00106400000e0000 */
[----:B0-----:R-:W-:-:S05]  /*12bb0*/  VIADD R0, R17, 0x80 ;  /* 0x0000008011007836 */ /* 0x001fca0000000000 */
[----:B------:R-:W-:Y:S02]  /*12bc0*/  ISETP.GE.AND P2, PT, R0, R5, PT ;  /* 0x000000050000720c */ /* 0x000fe40003f46270 */
[----:B------:R-:W-:-:S04]  /*12bd0*/  IADD3 R0, R17, 0x60, RZ ;  /* 0x0000006011007810 */ /* 0x000fc80007ffe0ff */
[----:B------:R-:W-:Y:S02]  /*12be0*/  ISETP.GE.AND P1, PT, R0, R5, PT ;  /* 0x000000050000720c */ /* 0x000fe40003f26270 */
[----:B------:R-:W0:Y:S04]  /*12bf0*/  SHFL.IDX PT, R0, R2, RZ, 0x1c1f ;  /* 0x001c1fff02007589 */ /* 0x000e2800000e0000 */
[----:B------:R-:W2:Y:S07]  /*12c00*/  SHFL.IDX PT, R2, R2, 0x1, 0x1c1f ;  /* 0x003c1f0002027f89 */ /* 0x000eae00000e0000 */
[----:B-1----:R-:W-:-:S05]  /*12c10*/  @!P1 IADD3 R6, P3, R20, R6, RZ ;  /* 0x0000000614069210 */ /* 0x002fca0007f7e0ff */
[----:B------:R-:W-:-:S04]  /*12c20*/  @!P1 IMAD.X R4, RZ, RZ, R4, P3 ;  /* 0x000000ffff049224 */ /* 0x000fc800018e0604 */
[----:B------:R-:W-:-:S05]  /*12c30*/  @!P1 IMAD.MOV.U32 R7, RZ, RZ, R4 ;  /* 0x000000ffff079224 */ /* 0x000fca00078e0004 */
[----:B------:R1:W-:Y:S01]  /*12c40*/  @!P1 LDGSTS.E.BYPASS.LTC128B.128 [R10+0xc800], desc[UR40][R6.64], !P0 ;  /* 0x0c800000060a9fae */ /* 0x0003e2000c101d68 */
[----:B0-----:R-:W-:-:S05]  /*12c50*/  @!P2 IADD3 R0, P1, R20, R0, RZ ;  /* 0x000000001400a210 */ /* 0x001fca0007f3e0ff */
[----:B-1----:R-:W-:-:S04]  /*12c60*/  @!P2 IMAD.X R6, RZ, RZ, R8, P1 ;  /* 0x000000ffff06a224 */ /* 0x002fc800008e0608 */
[----:B------:R-:W-:Y:S02]  /*12c70*/  @!P2 IMAD.MOV.U32 R7, RZ, RZ, R6 ;  /* 0x000000ffff07a224 */ /* 0x000fe400078e0006 */
[----:B------:R-:W-:-:S05]  /*12c80*/  @!P2 IMAD.MOV.U32 R6, RZ, RZ, R0 ;  /* 0x000000ffff06a224 */ /* 0x000fca00078e0000 */
[----:B--2---:R0:W-:Y:S02]  /*12c90*/  @!P2 LDGSTS.E.BYPASS.LTC128B.128 [R10+0xd000], desc[UR40][R6.64], !P0 ;  /* 0x0d000000060aafae */ /* 0x0041e4000c101d68 */
.L_x_11332:
        /* <DEDUP_REMOVED lines=10> */
.L_x_11224:
        /* <DEDUP_REMOVED lines=18> */
.L_x_11333:
[----:B------:R-:W-:Y:S05]  /*12e60*/  BSYNC B0 ;  /* 0x0000000000007941 */ /* 0x000fea0003800000 */
.L_x_11225:
[----:B------:R-:W2:Y:S02]  /*12e70*/  LDL.LU R2, [R1+0x34] ;  /* 0x0000340001027983 */ /* 0x000ea40000300800 */
[----:B--2---:R-:W-:-:S13]  /*12e80*/  ISETP.GE.AND P0, PT, R2, 0xa1, PT ;  /* 0x000000a10200780c */ /* 0x004fda0003f06270 */
[----:B------:R-:W-:Y:S05]  /*12e90*/  @!P0 BRA `(.L_x_11227) ;  /* 0x0000000c00448947 */ /* 0x000fea0003800000 */
[----:B------:R-:W2:Y:S01]  /*12ea0*/  LDL.LU R2, [R1+0x40] ;  /* 0x0000400001027983 */ /* 0x000ea20000300800 */
[----:B-1----:R-:W-:Y:S02]  /*12eb0*/  IMAD.MOV.U32 R0, RZ, RZ, R27 ;  /* 0x000000ffff007224 */ /* 0x002fe400078e001b */
[----:B------:R-:W-:Y:S02]  /*12ec0*/  IMAD.MOV.U32 R8, RZ, RZ, R29 ;  /* 0x000000ffff087224 */ /* 0x000fe400078e001d */
[----:B--2---:R-:W-:-:S07]  /*12ed0*/  VIADD R2, R2, 0xfffffffe ;  /* 0xfffffffe02027836 */ /* 0x004fce0000000000 */
.L_x_11247:
        /* <DEDUP_REMOVED lines=34> */
.L_x_11230:
[----:B01----:R-:W-:Y:S01]  /*13100*/  IMAD R6, R27, 0x8, R22 ;  /* 0x000000081b067824 */ /* 0x003fe200078e0216 */
[----:B------:R-:W-:Y:S01]  /*13110*/  SHF.L.U32 R5, R29, 0x1f, RZ ;  /* 0x0000001f1d057819 */ /* 0x000fe200000006ff */
[----:B------:R-:W0:Y:S01]  /*13120*/  S2R R4, SR_TID.X ;  /* 0x0000000000047919 */ /* 0x000e220000002100 */
[----:B------:R-:W-:Y:S02]  /*13130*/  BSSY B1, `(.L_x_11231) ;  /* 0x0000005000017945 */ /* 0x000fe40003800000 */
[----:B------:R-:W1:Y:S01]  /*13140*/  SYNCS.PHASECHK.TRANS64.TRYWAIT P0, [R6+URZ+0x13280], R5 ;  /* 0x01328005060075a7 */ /* 0x000e62000800017f */
[----:B0-----:R-:W-:-:S04]  /*13150*/  LOP3.LUT R4, R4, 0x7f, RZ, 0xc0, !PT ;  /* 0x0000007f04047812 */ /* 0x001fc800078ec0ff */
[----:B------:R-:W-:Y:S01]  /*13160*/  ISETP.NE.AND P1, PT, R4, RZ, PT ;  /* 0x000000ff0400720c */ /* 0x000fe20003f25270 */
[----:B-1----:R-:W-:-:S12]  /*13170*/  @!P0 BRA `(.L_x_11232) ;  /* 0x0000003000948947 */ /* 0x002fd80003800000 */
.L_x_11334:
[----:B------:R-:W-:Y:S05]  /*13180*/  BSYNC B1 ;  /* 0x0000000000017941 */ /* 0x000fea0003800000 */
.L_x_11231:
        /* <DEDUP_REMOVED lines=9> */
.L_x_11234:
[----:B------:R-:W-:Y:S05]  /*13220*/  BSYNC B1 ;  /* 0x0000000000017941 */ /* 0x000fea0003800000 */
.L_x_11233:
        /* <DEDUP_REMOVED lines=12> */
.L_x_11235:
        /* <DEDUP_REMOVED lines=13> */
.L_x_11335:
[----:B------:R-:W-:Y:S05]  /*133c0*/  BSYNC B1 ;  /* 0x0000000000017941 */ /* 0x000fea0003800000 */
.L_x_11236:
        /* <DEDUP_REMOVED lines=11> */
.L_x_11239:
[----:B------:R-:W-:Y:S05]  /*13480*/  BSYNC B1 ;  /* 0x0000000000017941 */ /* 0x000fea0003800000 */
.L_x_11238:
[----:B------:R-:W-:Y:S01]  /*13490*/  R2UR UR10, R10 ;  /* 0x000000000a0a72ca */ /* 0x000fe200000e0000 */
[----:B------:R-:W-:Y:S01]  /*134a0*/  UIADD3 UR4, UP0, UR38, 0x370, URZ ;  /* 0x0000037026047890 */ /* 0x000fe2000ff1e03f */
[----:B------:R-:W-:Y:S01]  /*134b0*/  R2UR UR6, R12 ;  /* 0x000000000c0672ca */ /* 0x000fe200000e0000 */
[----:B01----:R-:W-:Y:S01]  /*134c0*/  VIADD R6, R6, 0x13230 ;  /* 0x0001323006067836 */ /* 0x003fe20000000000 */
[----:B------:R-:W-:Y:S01]  /*134d0*/  R2UR UR7, R13 ;  /* 0x000000000d0772ca */ /* 0x000fe200000e0000 */
[----:B------:R-:W-:Y:S01]  /*134e0*/  UIADD3.X UR5, URZ, UR39, URZ, UP0, !UPT ;  /* 0x000000273f057290 */ /* 0x000fe200087fe43f */
[----:B------:R-:W-:Y:S02]  /*134f0*/  PLOP3.LUT P0, PT, PT, PT, PT, 0x80, 0x0 ;  /* 0x000000000000781c */ /* 0x000fe40003f0f070 */
[----:B------:R-:W-:-:S11]  /*13500*/  IADD3 R4, R4, 0xe000, RZ ;  /* 0x0000e00004047810 */ /* 0x000fd60007ffe0ff */
.L_x_11240:
        /* <DEDUP_REMOVED lines=10> */
.L_x_11229:
[----:B------:R-:W-:Y:S05]  /*135b0*/  BSYNC B0 ;  /* 0x0000000000007941 */ /* 0x000fea0003800000 */
.L_x_11228:
[----:B------:R-:W2:Y:S02]  /*135c0*/  LDL R5, [R1+0x4c] ;  /* 0x00004c0001057983 */ /* 0x000ea40000100800 */
[----:B--2---:R-:W-:-:S13]  /*135d0*/  ISETP.NE.AND P0, PT, R5, 0x3, PT ;  /* 0x000000030500780c */ /* 0x004fda0003f05270 */
[----:B------:R-:W-:Y:S05]  /*135e0*/  @!P0 BRA `(.L_x_11241) ;  /* 0x0000000000048947 */ /* 0x000fea0003800000 */
[----:B------:R-:W-:Y:S01]  /*135f0*/  BPT.TRAP 0x1 ;  /* 0x000000040000795c */ /* 0x000fe20000300000 */
.L_x_11241:
[----:B------:R-:W2:Y:S01]  /*13600*/  LDL R5, [R1+0x1c] ;  /* 0x00001c0001057983 */ /* 0x000ea20000100800 */
[----:B------:R-:W-:Y:S01]  /*13610*/  LOP3.LUT R4, R8, 0x1, RZ, 0x3c, !PT ;  /* 0x0000000108047812 */ /* 0x000fe200078e3cff */
[----:B------:R-:W-:Y:S01]  /*13620*/  IMAD R3, R0, 0x8, R22 ;  /* 0x0000000800037824 */ /* 0x000fe200078e0216 */
[----:B------:R-:W-:Y:S02]  /*13630*/  BSSY B0, `(.L_x_11242) ;  /* 0x0000005000007945 */ /* 0x000fe40003800000 */
[----:B------:R-:W-:-:S04]  /*13640*/  SHF.L.U32 R4, R4, 0x1f, RZ ;  /* 0x0000001f04047819 */ /* 0x000fc800000006ff */
[----:B------:R-:W1:Y:S01]  /*13650*/  SYNCS.PHASECHK.TRANS64.TRYWAIT P0, [R3+URZ+0x13270], R4 ;  /* 0x01327004030075a7 */ /* 0x000e62000800017f */
[----:B--2---:R-:W-:Y:S01]  /*13660*/  ISETP.NE.AND P1, PT, R5, 0x3, PT ;  /* 0x000000030500780c */ /* 0x004fe20003f25270 */
[----:B-1----:R-:W-:-:S12]  /*13670*/  @!P0 BRA `(.L_x_11243) ;  /* 0x0000002c007c8947 */ /* 0x002fd80003800000 */
.L_x_11336:
[----:B------:R-:W-:Y:S05]  /*13680*/  BSYNC B0 ;  /* 0x0000000000007941 */ /* 0x000fea0003800000 */
.L_x_11242:
[----:B------:R-:W-:Y:S05]  /*13690*/  @!P1 BRA `(.L_x_11244) ;  /* 0x0000000000049947 */ /* 0x000fea0003800000 */
[----:B------:R-:W-:Y:S01]  /*136a0*/  BPT.TRAP 0x1 ;  /* 0x000000040000795c */ /* 0x000fe20000300000 */
.L_x_11244:
[----:B-1----:R-:W-:Y:S01]  /*136b0*/  SHF.L.U32 R4, R8, 0x1f, RZ ;  /* 0x0000001f08047819 */ /* 0x002fe200000006ff */
[----:B------:R-:W-:-:S03]  /*136c0*/  IMAD R0, R0, 0x2800, RZ ;  /* 0x0000280000007824 */ /* 0x000fc600078e02ff */
[----:B------:R-:W1:Y:S02]  /*136d0*/  SYNCS.PHASECHK.TRANS64.TRYWAIT P0, [R3+URZ+0x13260], R4 ;  /* 0x01326004030075a7 */ /* 0x000e64000800017f */
[----:B-1----:R-:W-:Y:S05]  /*136e0*/  @!P0 BRA `(.L_x_11245) ;  /* 0x0000002c00748947 */ /* 0x002fea0003800000 */
.L_x_11337:
[----:B-1----:R-:W-:Y:S01]  /*136f0*/  LOP3.LUT R4, R0, R26, RZ, 0xfc, !PT ;  /* 0x0000001a00047212 */ /* 0x002fe200078efcff */
[----:B------:R-:W-:Y:S05]  /*13700*/  WARPSYNC.ALL ;  /* 0x0000000000007948 */ /* 0x000fea0003800000 */
[----:B------:R-:W-:-:S06]  /*13710*/  IMAD.IADD R4, R22, 0x1, R4 ;  /* 0x0000000116047824 */ /* 0x000fcc00078e0204 */
        /* <DEDUP_REMOVED lines=60> */
.L_x_11246:
[----:B0-----:R-:W0:Y:S01]  /*13ae0*/  S2R R0, SR_TID.X ;  /* 0x0000000000007919 */ /* 0x001e220000002100 */
[----:B-1----:R1:W-:Y:S01]  /*13af0*/  SYNCS.ARRIVE.TRANS64.A1T0 RZ, [R3+URZ+0x13250], RZ ;  /* 0x013250ff03ff79a7 */ /* 0x0023e2000810003f */
[----:B------:R-:W-:Y:S01]  /*13b00*/  IMAD.MOV.U32 R8, RZ, RZ, R29 ;  /* 0x000000ffff087224 */ /* 0x000fe200078e001d */
[----:B0-----:R-:W-:Y:S01]  /*13b10*/  LOP3.LUT R0, R0, 0x7f, RZ, 0xc0, !PT ;  /* 0x0000007f00007812 */ /* 0x001fe200078ec0ff */
        /* <DEDUP_REMOVED lines=8> */
[----:B--2---:R-:W-:Y:S05]  /*13ba0*/  @P0 BRA `(.L_x_11247) ;  /* 0xfffffff000cc0947 */ /* 0x004fea000383ffff */
.L_x_11227:
[----:B------:R-:W2:Y:S02]  /*13bb0*/  S2R R3, SR_TID.X ;  /* 0x0000000000037919 */ /* 0x000ea40000002100 */
[----:B--2---:R-:W-:Y:S02]  /*13bc0*/  LOP3.LUT R4, R3, 0x7f, RZ, 0xc0, !PT ;  /* 0x0000007f03047812 */ /* 0x004fe400078ec0ff */
[----:B------:R-:W2:Y:S01]  /*13bd0*/  LDL R3, [R1+0x4c] ;  /* 0x00004c0001037983 */ /* 0x000ea20000100800 */
[----:B------:R-:W-:Y:S01]  /*13be0*/  BSSY B0, `(.L_x_11248) ;  /* 0x0000010000007945 */ /* 0x000fe20003800000 */
[----:B------:R-:W-:Y:S02]  /*13bf0*/  ISETP.NE.AND P0, PT, R4, RZ, PT ;  /* 0x000000ff0400720c */ /* 0x000fe40003f05270 */
[----:B--2---:R-:W-:-:S11]  /*13c00*/  ISETP.NE.AND P2, PT, R3, 0x3, PT ;  /* 0x000000030300780c */ /* 0x004fd60003f45270 */
[----:B------:R-:W-:Y:S05]  /*13c10*/  @P0 BRA `(.L_x_11249) ;  /* 0x0000000000300947 */ /* 0x000fea0003800000 */
[----:B------:R-:W2:Y:S01]  /*13c20*/  S2R R5, SR_LANEID ;  /* 0x0000000000057919 */ /* 0x000ea20000000000 */
[----:B------:R-:W-:Y:S01]  /*13c30*/  VOTEU.ANY UR4, UPT, PT ;  /* 0x0000000000047886 */ /* 0x000fe200038e0100 */
[----:B------:R-:W3:Y:S01]  /*13c40*/  LDC.64 R2, c[0x0][0xc60] ;  /* 0x00031800ff027b82 */ /* 0x000ee20000000a00 */
[----:B-1----:R-:W2:Y:S02]  /*13c50*/  FLO.U32 R0, UR4 ;  /* 0x0000000400007d00 */ /* 0x002ea400080e0000 */
[----:B--2---:R-:W-:-:S06]  /*13c60*/  ISETP.EQ.U32.AND P1, PT, R0, R5, PT ;  /* 0x000000050000720c */ /* 0x004fcc0003f22070 */
[----:B------:R-:W3:Y:S07]  /*13c70*/  POPC R5, UR4 ;  /* 0x0000000400057d09 */ /* 0x000eee0008000000 */
[----:B---3--:R-:W2:Y:S01]  /*13c80*/  @P1 ATOMG.E.ADD.STRONG.GPU PT, R3, desc[UR40][R2.64], R5 ;  /* 0x00000005020319a8 */ /* 0x008ea200081ee1e8 */
[----:B------:R-:W1:Y:S02]  /*13c90*/  S2R R4, SR_LTMASK ;  /* 0x0000000000047919 */ /* 0x000e640000003900 */
[----:B-1----:R-:W-:-:S04]  /*13ca0*/  LOP3.LUT R4, R4, UR4, RZ, 0xc0, !PT ;  /* 0x0000000404047c12 */ /* 0x002fc8000f8ec0ff */
[----:B0-----:R-:W0:Y:S01]  /*13cb0*/  POPC R7, R4 ;  /* 0x0000000400077309 */ /* 0x001e220000000000 */
[----:B--2---:R-:W0:Y:S02]  /*13cc0*/  SHFL.IDX PT, R0, R3, R0, 0x1f ;  /* 0x00001f0003007589 */ /* 0x004e2400000e0000 */
[----:B0-----:R-:W-:-:S07]  /*13cd0*/  IADD3 R16, R0, UR36, R7 ;  /* 0x0000002400107c10 */ /* 0x001fce000fffe007 */
.L_x_11249:
[----:B------:R-:W-:Y:S05]  /*13ce0*/  BSYNC B0 ;  /* 0x0000000000007941 */ /* 0x000fea0003800000 */
.L_x_11248:
[----:B------:R-:W-:Y:S05]  /*13cf0*/  @!P2 BRA `(.L_x_11250) ;  /* 0x000000000004a947 */ /* 0x000fea0003800000 */
[----:B------:R-:W-:Y:S01]  /*13d00*/  BPT.TRAP 0x1 ;  /* 0x000000040000795c */ /* 0x000fe20000300000 */
.L_x_11250:
[----:B------:R-:W2:Y:S01]  /*13d10*/  LDL R2, [R1+0x1c] ;  /* 0x00001c0001027983 */ /* 0x000ea20000100800 */
[----:B------:R-:W-:Y:S01]  /*13d20*/  LOP3.LUT R3, R29, 0x1, RZ, 0x3c, !PT ;  /* 0x000000011d037812 */ /* 0x000fe200078e3cff */
[----:B-1----:R-:W-:Y:S01]  /*13d30*/  IMAD R0, R27, 0x8, R22 ;  /* 0x000000081b007824 */ /* 0x002fe200078e0216 */
[----:B------:R-:W-:Y:S02]  /*13d40*/  BSSY B0, `(.L_x_11251) ;  /* 0x0000005000007945 */ /* 0x000fe40003800000 */
[----:B------:R-:W-:-:S04]  /*13d50*/  SHF.L.U32 R3, R3, 0x1f, RZ ;  /* 0x0000001f03037819 */ /* 0x000fc800000006ff */
[----:B------:R-:W1:Y:S01]  /*13d60*/  SYNCS.PHASECHK.TRANS64.TRYWAIT P1, [R0+URZ+0x13270], R3 ;  /* 0x01327003000075a7 */ /* 0x000e62000802017f */
[----:B--2---:R-:W-:Y:S01]  /*13d70*/  ISETP.NE.AND P2, PT, R2, 0x3, PT ;  /* 0x000000030200780c */ /* 0x004fe20003f45270 */
[----:B-1----:R-:W-:-:S12]  /*13d80*/  @!P1 BRA `(.L_x_11252) ;  /* 0x0000002400e09947 */ /* 0x002fd80003800000 */
.L_x_11338:
[----:B------:R-:W-:Y:S05]  /*13d90*/  BSYNC B0 ;  /* 0x0000000000007941 */ /* 0x000fea0003800000 */
.L_x_11251:
[----:B------:R-:W-:Y:S05]  /*13da0*/  @!P2 BRA `(.L_x_11253) ;  /* 0x000000000004a947 */ /* 0x000fea0003800000 */
[----:B------:R-:W-:Y:S01]  /*13db0*/  BPT.TRAP 0x1 ;  /* 0x000000040000795c */ /* 0x000fe20000300000 */
.L_x_11253:
[----:B-1----:R-:W-:-:S04]  /*13dc0*/  SHF.L.U32 R3, R29, 0x1f, RZ ;  /* 0x0000001f1d037819 */ /* 0x002fc800000006ff */
[----:B------:R-:W1:Y:S02]  /*13dd0*/  SYNCS.PHASECHK.TRANS64.TRYWAIT P1, [R0+URZ+0x13260], R3 ;  /* 0x01326003000075a7 */ /* 0x000e64000802017f */
[----:B-1----:R-:W-:Y:S05]  /*13de0*/  @!P1 BRA `(.L_x_11254) ;  /* 0x0000002400dc9947 */ /* 0x002fea0003800000 */
.L_x_11339:
[----:B------:R-:W-:Y:S01]  /*13df0*/  IMAD R2, R27, 0x2800, RZ ;  /* 0x000028001b027824 */ /* 0x000fe200078e02ff */
[----:B------:R-:W-:Y:S05]  /*13e00*/  WARPSYNC.ALL ;  /* 0x0000000000007948 */ /* 0x000fea0003800000 */
[----:B-1----:R-:W-:-:S05]  /*13e10*/  LOP3.LUT R3, R2, R26, RZ, 0xfc, !PT ;  /* 0x0000001a02037212 */ /* 0x002fca00078efcff */
[----:B------:R-:W-:Y:S01]  /*13e20*/  IMAD.IADD R4, R22, 0x1, R3 ;  /* 0x0000000116047824 */ /* 0x000fe200078e0203 */
[----:B------:R-:W-:-:S05]  /*13e30*/  LOP3.LUT R3, R2, R25, RZ, 0xfc, !PT ;  /* 0x0000001902037212 */ /* 0x000fca00078efcff */
[----:B0-----:R-:W0:Y:S01]  /*13e40*/  LDSM.16.MT88.4 R4, [R4+0x6000] ;  /* 0x006000000404783b */ /* 0x001e220000004200 */
        /* <DEDUP_REMOVED lines=9> */
[----:B------:R-:W-:Y:S01]  /*13ee0*/  STSM.16.M88.4 [R12], R8 ;  /* 0x000000080c007844 */ /* 0x000fe20000000200 */
[----:B------:R-:W-:Y:S01]  /*13ef0*/  IADD3 R13, R24, R3, RZ ;  /* 0x00000003180d7210 */ /* 0x000fe20007ffe0ff */
[----:B------:R-:W-:Y:S02]  /*13f00*/  VIADD R3, R2, 0x1000 ;  /* 0x0000100002037836 */ /* 0x000fe40000000000 */
        /* <DEDUP_REMOVED lines=10> */
[----:B------:R-:W0:Y:S01]  /*13fb0*/  LDSM.16.MT88.4 R4, [R4+0x6000] ;  /* 0x006000000404783b */ /* 0x000e220000004200 */
[C---:B------:R-:W-:Y:S02]  /*13fc0*/  VIADD R3, R2.reuse, 0x1800 ;  /* 0x0000180002037836 */ /* 0x040fe40000000000 */
[----:B------:R-:W-:Y:S01]  /*13fd0*/  VIADD R2, R2, 0x2000 ;  /* 0x0000200002027836 */ /* 0x000fe20000000000 */
[C-C-:B0-----:R-:W-:Y:S02]  /*13fe0*/  PRMT R8, R4.reuse, 0x6420, R5.reuse ;  /* 0x0000642004087816 */ /* 0x141fe40000000005 */
[----:B------:R-:W-:-:S02]  /*13ff0*/  PRMT R9, R4, 0x7531, R5 ;  /* 0x0000753104097816 */ /* 0x000fc40000000005 */
[C---:B------:R-:W-:Y:S02]  /*14000*/  LOP3.LUT R5, R3.reuse, R26, RZ, 0xfc, !PT ;  /* 0x0000001a03057212 */ /* 0x040fe400078efcff */
        /* <DEDUP_REMOVED lines=30> */
.L_x_11255:
        /* <DEDUP_REMOVED lines=10> */
.L_x_11204:
[----:B------:R-:W2:Y:S02]  /*14290*/  LDL R0, [R1] ;  /* 0x0000000001007983 */ /* 0x000ea40000100800 */
[----:B--2---:R-:W-:-:S13]  /*142a0*/  LOP3.LUT P0, RZ, R0, 0x2, RZ, 0xc0, !PT ;  /* 0x0000000200ff7812 */ /* 0x004fda000780c0ff */
        /* <DEDUP_REMOVED lines=10> */
.L_x_11256:
        /* <DEDUP_REMOVED lines=23> */
[----:B------:R-:W1:Y:S02]  /*144c0*/  SHFL.UP PT, R14, R5, 0x2, RZ ;  /* 0x04400000050e7989 */ /* 0x000e6400000e00ff */
[----:B-1----:R-:W-:-:S05]  /*144d0*/  SEL R6, R14, RZ, P2 ;  /* 0x000000ff0e067207 */ /* 0x002fca0001000000 */
        /* <DEDUP_REMOVED lines=11> */
.L_x_11349:
[----:B------:R-:W-:Y:S02]  /*14590*/  ULDC UR4, c[0x0][0xc38] ;  /* 0x00030e0000047ab9 */ /* 0x000fe40000000800 */
[----:B------:R-:W-:-:S04]  /*145a0*/  IMAD.U32 R16, RZ, RZ, UR4 ;  /* 0x00000004ff107e24 */ /* 0x000fc8000f8e00ff */
[----:B-1----:R-:W-:-:S04]  /*145b0*/  IMAD R5, R14, R16, RZ ;  /* 0x000000100e057224 */ /* 0x002fc800078e02ff */
[----:B------:R-:W-:-:S05]  /*145c0*/  IMAD.IADD R4, R4, 0x1, R5 ;  /* 0x0000000104047824 */ /* 0x000fca00078e0205 */
[----:B------:R-:W-:-:S13]  /*145d0*/  ISETP.GT.AND P6, PT, R4, R0, PT ;  /* 0x000000000400720c */ /* 0x000fda0003fc4270 */
[----:B------:R-:W-:Y:S05]  /*145e0*/  @P6 BRA `(.L_x_11259) ;  /* 0x00000000009c6947 */ /* 0x000fea0003800000 */
.L_x_11264:
[----:B------:R-:W1:Y:S01]  /*145f0*/  LDC R6, c[0x0][0xc3c] ;  /* 0x00030f00ff067b82 */ /* 0x000e620000000800 */
[----:B------:R-:W-:-:S05]  /*14600*/  VIADD R19, R19, 0x1f ;  /* 0x0000001f13137836 */ /* 0x000fca0000000000 */
[----:B-1----:R-:W-:-:S13]  /*14610*/  ISETP.GE.AND P6, PT, R19, R6, PT ;  /* 0x000000061300720c */ /* 0x002fda0003fc6270 */
[----:B------:R-:W-:Y:S05]  /*14620*/  @P6 BRA `(.L_x_11260) ;  /* 0x0000000400446947 */ /* 0x000fea0003800000 */
[----:B------:R-:W1:Y:S01]  /*14630*/  S2R R2, SR_TID.X ;  /* 0x0000000000027919 */ /* 0x000e620000002100 */
[----:B------:R-:W-:Y:S01]  /*14640*/  BSSY B0, `(.L_x_11261) ;  /* 0x0000009000007945 */ /* 0x000fe20003800000 */
[----:B-1----:R-:W-:-:S05]  /*14650*/  LOP3.LUT R2, R2, 0x1f, RZ, 0xc0, !PT ;  /* 0x0000001f02027812 */ /* 0x002fca00078ec0ff */
[----:B------:R-:W-:Y:S02]  /*14660*/  IMAD.IADD R5, R19, 0x1, R2 ;  /* 0x0000000113057824 */ /* 0x000fe400078e0202 */
[----:B------:R-:W-:-:S03]  /*14670*/  IMAD.MOV.U32 R2, RZ, RZ, RZ ;  /* 0x000000ffff027224 */ /* 0x000fc600078e00ff */
[----:B------:R-:W-:-:S13]  /*14680*/  ISETP.GE.OR P6, PT, R5, R6, !P0 ;  /* 0x000000060500720c */ /* 0x000fda00047c6670 */
[----:B------:R-:W-:Y:S05]  /*14690*/  @P6 BRA `(.L_x_11262) ;  /* 0x00000000000c6947 */ /* 0x000fea0003800000 */
[----:B0-----:R-:W0:Y:S02]  /*146a0*/  LDC.64 R2, c[0x0][0xc80] ;  /* 0x00032000ff027b82 */ /* 0x001e240000000a00 */
[----:B0-----:R-:W-:-:S06]  /*146b0*/  IMAD.WIDE R2, R5, 0x4, R2 ;  /* 0x0000000405027825 */ /* 0x001fcc00078e0202 */
[----:B------:R1:W5:Y:S02]  /*146c0*/  LDG.E R2, desc[UR40][R2.64] ;  /* 0x0000002802027981 */ /* 0x000364000c1e1900 */
.L_x_11262:
[----:B------:R-:W-:Y:S05]  /*146d0*/  BSYNC B0 ;  /* 0x0000000000007941 */ /* 0x000fea0003800000 */
.L_x_11261:
[----:B------:R-:W-:-:S03]  /*146e0*/  UMOV UR4, 0xffffffff ;  /* 0xffffffff00047882 */ /* 0x000fc60000000000 */
[----:B------:R-:W-:Y:S05]  /*146f0*/  BRA.DIV UR4, `(.L_x_11263) ;  /* 0x0000002204d07947 */ /* 0x000fea000b800000 */
[----:B-----5:R-:W2:Y:S02]  /*14700*/  SHFL.UP PT, R14, R2, 0x1, RZ ;  /* 0x04200000020e7989 */ /* 0x020ea400000e00ff */
[----:B--2---:R-:W-:-:S04]  /*14710*/  SEL R13, R14, RZ, P1 ;  /* 0x000000ff0e0d7207 */ /* 0x004fc80000800000 */
[----:B------:R-:W-:-:S05]  /*14720*/  IADD3 R13, R2, R13, RZ ;  /* 0x0000000d020d7210 */ /* 0x000fca0007ffe0ff */
[----:B------:R-:W2:Y:S02]  /*14730*/  SHFL.UP PT, R14, R13, 0x2, RZ ;  /* 0x044000000d0e7989 */ /* 0x000ea400000e00ff */
[----:B--2---:R-:W-:-:S05]  /*14740*/  SEL R14, R14, RZ, P2 ;  /* 0x000000ff0e0e7207 */ /* 0x004fca0001000000 */
[----:B------:R-:W-:-:S05]  /*14750*/  IMAD.IADD R5, R13, 0x1, R14 ;  /* 0x000000010d057824 */ /* 0x000fca00078e020e */
        /* <DEDUP_REMOVED lines=8> */
[----:B01----:R-:W-:-:S05]  /*147e0*/  IMAD.IADD R3, R7, 0x1, R14 ;  /* 0x0000000107037824 */ /* 0x003fca00078e020e */
[----:B------:R0:W1:Y:S02]  /*147f0*/  SHFL.IDX PT, R14, R3, 0x1f, 0x1f ;  /* 0x03e01f00030e7f89 */ /* 0x00006400000e0000 */
.L_x_11357:
[----:B------:R-:W-:Y:S02]  /*14800*/  ULDC UR4, c[0x0][0xc38] ;  /* 0x00030e0000047ab9 */ /* 0x000fe40000000800 */
[----:B------:R-:W-:-:S04]  /*14810*/  IMAD.U32 R16, RZ, RZ, UR4 ;  /* 0x00000004ff107e24 */ /* 0x000fc8000f8e00ff */
[----:B-1----:R-:W-:-:S04]  /*14820*/  IMAD R5, R14, R16, RZ ;  /* 0x000000100e057224 */ /* 0x002fc800078e02ff */
[----:B------:R-:W-:-:S05]  /*14830*/  IMAD.IADD R4, R5, 0x1, R4 ;  /* 0x0000000105047824 */ /* 0x000fca00078e0204 */
[----:B------:R-:W-:-:S13]  /*14840*/  ISETP.GT.AND P6, PT, R4, R0, PT ;  /* 0x000000000400720c */ /* 0x000fda0003fc4270 */
[----:B------:R-:W-:Y:S05]  /*14850*/  @!P6 BRA `(.L_x_11264) ;  /* 0xfffffffc0064e947 */ /* 0x000fea000383ffff */
.L_x_11259:
[----:B------:R-:W-:Y:S01]  /*14860*/  IMAD.IADD R6, R4, 0x1, -R5 ;  /* 0x0000000104067824 */ /* 0x000fe200078e0a05 */
[----:B------:R-:W-:-:S03]  /*14870*/  UMOV UR4, 0xffffffff ;  /* 0xffffffff00047882 */ /* 0x000fc60000000000 */
[----:B------:R-:W-:-:S05]  /*14880*/  IMAD R5, R3, R16, R6 ;  /* 0x0000001003057224 */ /* 0x000fca00078e0206 */
[----:B------:R-:W-:Y:S01]  /*14890*/  ISETP.GT.AND P6, PT, R5, R0, PT ;  /* 0x000000000500720c */ /* 0x000fe20003fc4270 */
[----:B------:R-:W-:-:S12]  /*148a0*/  BRA.DIV UR4, `(.L_x_11265) ;  /* 0x0000002604207947 */ /* 0x000fd8000b800000 */
[----:B------:R-:W-:-:S04]  /*148b0*/  VOTE.ANY R5, PT, !P6 ;  /* 0x0000000000057806 */ /* 0x000fc800070e0100 */
[----:B------:R-:W1:Y:S02]  /*148c0*/  POPC R4, R5 ;  /* 0x0000000500047309 */ /* 0x000e640000000000 */
[----:B-1----:R1:W2:Y:S02]  /*148d0*/  SHFL.IDX PT, R17, R2, R4, 0x1f ;  /* 0x00001f0402117589 */ /* 0x0022a400000e0000 */
.L_x_11361:
[----:B------:R-:W-:Y:S01]  /*148e0*/  ISETP.NE.AND P0, PT, R5, RZ, PT ;  /* 0x000000ff0500720c */ /* 0x000fe20003f05270 */
[----:B------:R-:W-:-:S12]  /*148f0*/  IMAD.MOV.U32 R14, RZ, RZ, RZ ;  /* 0x000000ffff0e7224 */ /* 0x000fd800078e00ff */
[----:B------:R-:W-:Y:S05]  /*14900*/  @!P0 BRA `(.L_x_11266) ;  /* 0x0000000000108947 */ /* 0x000fea0003800000 */
[----:B------:R-:W-:Y:S01]  /*14910*/  UMOV UR4, 0xffffffff ;  /* 0xffffffff00047882 */ /* 0x000fe20000000000 */
[----:B------:R-:W-:Y:S02]  /*14920*/  VIADD R12, R4, 0xffffffff ;  /* 0xffffffff040c7836 */ /* 0x000fe40000000000 */
[----:B------:R-:W-:Y:S05]  /*14930*/  BRA.DIV UR4, `(.L_x_11267) ;  /* 0x0000002604447947 */ /* 0x000fea000b800000 */
[----:B------:R3:W4:Y:S02]  /*14940*/  SHFL.IDX PT, R14, R3, R12, 0x1f ;  /* 0x00001f0c030e7589 */ /* 0x00072400000e0000 */
.L_x_11266:
[-C--:B--2---:R-:W-:Y:S01]  /*14950*/  IABS R5, R17.reuse ;  /* 0x0000001100057213 */ /* 0x084fe20000000000 */
[----:B----4-:R-:W-:Y:S01]  /*14960*/  IMAD R16, R14, R16, R6 ;  /* 0x000000100e107224 */ /* 0x010fe200078e0206 */
[----:B------:R-:W-:Y:S01]  /*14970*/  IABS R8, R17 ;  /* 0x0000001100087213 */ /* 0x000fe20000000000 */
[----:B------:R-:W-:Y:S01]  /*14980*/  IMAD.IADD R19, R4, 0x1, R19 ;  /* 0x0000000104137824 */ /* 0x000fe200078e0213 */
[----:B------:R-:W2:Y:S01]  /*14990*/  I2F.RP R6, R5 ;  /* 0x0000000500067306 */ /* 0x000ea20000209400 */
[----:B------:R-:W-:-:S07]  /*149a0*/  IMAD.IADD R0, R0, 0x1, -R16 ;  /* 0x0000000100007824 */ /* 0x000fce00078e0a10 */
[----:B--2---:R-:W2:Y:S02]  /*149b0*/  MUFU.RCP R6, R6 ;  /* 0x0000000600067308 */ /* 0x004ea40000001000 */
[----:B--2---:R-:W-:Y:S02]  /*149c0*/  VIADD R7, R6, 0xffffffe ;  /* 0x0ffffffe06077836 */ /* 0x004fe40000000000 */
[----:B------:R-:W-:-:S04]  /*149d0*/  IMAD.MOV R6, RZ, RZ, -R8 ;  /* 0x000000ffff067224 */ /* 0x000fc800078e0a08 */
[----:B0--3--:R-:W1:Y:S02]  /*149e0*/  F2I.FTZ.U32.TRUNC.NTZ R3, R7 ;  /* 0x0000000700037305 */ /* 0x009e64000021f000 */
[----:B-1----:R-:W-:-:S04]  /*149f0*/  IMAD.MOV R2, RZ, RZ, -R3 ;  /* 0x000000ffff027224 */ /* 0x002fc800078e0a03 */
[----:B------:R-:W-:Y:S02]  /*14a00*/  IMAD R9, R2, R5, RZ ;  /* 0x0000000502097224 */ /* 0x000fe400078e02ff */
[----:B------:R-:W-:-:S04]  /*14a10*/  IMAD.MOV.U32 R2, RZ, RZ, RZ ;  /* 0x000000ffff027224 */ /* 0x000fc800078e00ff */
[----:B------:R-:W-:Y:S01]  /*14a20*/  IMAD.HI.U32 R2, R3, R9, R2 ;  /* 0x0000000903027227 */ /* 0x000fe200078e0002 */
        /* <DEDUP_REMOVED lines=17> */
.L_x_11260:
[----:B------:R-:W-:Y:S01]  /*14b40*/  UMOV UR4, URZ ;  /* 0x0000003f00047c82 */ /* 0x000fe20008000000 */
[----:B------:R-:W-:Y:S01]  /*14b50*/  UMOV UR5, URZ ;  /* 0x0000003f00057c82 */ /* 0x000fe20008000000 */
[----:B------:R-:W-:Y:S01]  /*14b60*/  ULDC UR6, c[0x0][0xc3c] ;  /* 0x00030f0000067ab9 */ /* 0x000fe20000000800 */
[----:B------:R-:W-:Y:S02]  /*14b70*/  IMAD.MOV.U32 R16, RZ, RZ, R0 ;  /* 0x000000ffff107224 */ /* 0x000fe400078e0000 */
[----:B------:R-:W-:Y:S02]  /*14b80*/  IMAD.U32 R17, RZ, RZ, UR4 ;  /* 0x00000004ff117e24 */ /* 0x000fe4000f8e00ff */
[----:B------:R-:W-:Y:S02]  /*14b90*/  IMAD.U32 R18, RZ, RZ, UR5 ;  /* 0x00000005ff127e24 */ /* 0x000fe4000f8e00ff */
[----:B------:R-:W-:-:S07]  /*14ba0*/  IMAD.U32 R19, RZ, RZ, UR6 ;  /* 0x00000006ff137e24 */ /* 0x000fce000f8e00ff */
.L_x_11268:
[----:B------:R-:W1:Y:S01]  /*14bb0*/  S2R R0, SR_TID.X ;  /* 0x0000000000007919 */ /* 0x000e620000002100 */
[----:B------:R-:W-:Y:S05]  /*14bc0*/  WARPSYNC.ALL ;  /* 0x0000000000007948 */ /* 0x000fea0003800000 */
[----:B------:R-:W-:Y:S01]  /*14bd0*/  BAR.SYNC.DEFER_BLOCKING 0x4, 0x200 ;  /* 0x0108000000007b1d */ /* 0x000fe20000010000 */
[----:B-1----:R-:W-:-:S04]  /*14be0*/  LOP3.LUT R0, R0, 0x1f, RZ, 0xc0, !PT ;  /* 0x0000001f00007812 */ /* 0x002fc800078ec0ff */
[----:B------:R-:W-:-:S13]  /*14bf0*/  ISETP.NE.AND P0, PT, R0, RZ, PT ;  /* 0x000000ff0000720c */ /* 0x000fda0003f05270 */
[----:B0-----:R-:W0:Y:S01]  /*14c00*/  @!P0 S2R R3, SR_CgaCtaId ;  /* 0x0000000000038919 */ /* 0x001e220000008800 */
[----:B------:R-:W-:-:S04]  /*14c10*/  @!P0 MOV R0, 0x400 ;  /* 0x0000040000008802 */ /* 0x000fc80000000f00 */
[----:B0-----:R-:W-:-:S05]  /*14c20*/  @!P0 LEA R22, R3, R0, 0x18 ;  /* 0x0000000003168211 */ /* 0x001fca00078ec0ff */
[----:B------:R4:W-:Y:S01]  /*14c30*/  @!P0 STS.128 [R22+0x132d0], R16 ;  /* 0x0132d01016008388 */ /* 0x0009e20000000c00 */
[----:B------:R-:W-:Y:S06]  /*14c40*/  BAR.ARV 0x5, 0x200 ;  /* 0x0148000000007b1d */ /* 0x000fec0000002000 */
.L_x_11257:
[----:B------:R-:W-:Y:S02]  /*14c50*/  ULDC UR4, c[0x0][0xc3c] ;  /* 0x00030f0000047ab9 */ /* 0x000fe40000000800 */
[----:B---3--:R-:W-:-:S13]  /*14c60*/  ISETP.GE.AND P0, PT, R19, UR4, PT ;  /* 0x0000000413007c0c */ /* 0x008fda000bf06270 */
[----:B------:R-:W-:Y:S05]  /*14c70*/  @!P0 BRA `(.L_x_11269) ;  /* 0xffffffb4001c8947 */ /* 0x000fea000383ffff */
[----:B------:R-:W-:Y:S05]  /*14c80*/  BSYNC B7 ;  /* 0x0000000000077941 */ /* 0x000fea0003800000 */
.L_x_11167:
[----:B--2---:R-:W2:Y:S01]  /*14c90*/  LDL.LU R0, [R1+0x44] ;  /* 0x0000440001007983 */ /* 0x004ea20000300800 */
[----:B------:R-:W-:Y:S01]  /*14ca0*/  BSSY B0, `(.L_x_11270) ;  /* 0x000000b000007945 */ /* 0x000fe20003800000 */
[----:B------:R-:W3:Y:S01]  /*14cb0*/  S2R R5, SR_CgaCtaId ;  /* 0x0000000000057919 */ /* 0x000ee20000008800 */
[----:B--2---:R-:W-:-:S04]  /*14cc0*/  IADD3 R0, R0, 0x1, RZ ;  /* 0x0000000100007810 */ /* 0x004fc80007ffe0ff */
[----:B0-----:R-:W-:-:S04]  /*14cd0*/  LEA.HI R2, R0, R0, RZ, 0x1 ;  /* 0x0000000000027211 */ /* 0x001fc800078f08ff */
[----:B------:R-:W-:Y:S02]  /*14ce0*/  LOP3.LUT R3, R2, 0xfffffffe, RZ, 0xc0, !PT ;  /* 0xfffffffe02037812 */ /* 0x000fe400078ec0ff */
[----:B------:R-:W-:-:S03]  /*14cf0*/  MOV R2, 0x400 ;  /* 0x0000040000027802 */ /* 0x000fc60000000f00 */
[----:B------:R-:W-:Y:S01]  /*14d00*/  IMAD.IADD R0, R0, 0x1, -R3 ;  /* 0x0000000100007824 */ /* 0x000fe200078e0a03 */
[----:B---3--:R-:W-:-:S04]  /*14d10*/  LEA R8, R5, R2, 0x18 ;  /* 0x0000000205087211 */ /* 0x008fc800078ec0ff */
[----:B------:R-:W-:-:S04]  /*14d20*/  SHF.L.U32 R0, R0, 0x1f, RZ ;  /* 0x0000001f00007819 */ /* 0x000fc800000006ff */
[----:B------:R-:W0:Y:S02]  /*14d30*/  SYNCS.PHASECHK.TRANS64.TRYWAIT P0, [R8+URZ+0x13220], R0 ;  /* 0x01322000080075a7 */ /* 0x000e24000800017f */
[----:B0-----:R-:W-:Y:S05]  /*14d40*/  @!P0 BRA `(.L_x_11271) ;  /* 0x0000002000648947 */ /* 0x001fea0003800000 */
.L_x_11364:
[----:B------:R-:W-:Y:S05]  /*14d50*/  BSYNC B0 ;  /* 0x0000000000007941 */ /* 0x000fea0003800000 */
.L_x_11270:
[----:B------:R-:W-:-:S03]  /*14d60*/  UMOV UR4, 0xffffffff ;  /* 0xffffffff00047882 */ /* 0x000fc60000000000 */
[----:B------:R-:W-:Y:S05]  /*14d70*/  BRA.DIV UR4, `(.L_x_11272) ;  /* 0x00000022046c7947 */ /* 0x000fea000b800000 */
[----:B0-----:R-:W0:Y:S02]  /*14d80*/  S2R R0, SR_TID.X ;  /* 0x0000000000007919 */ /* 0x001e240000002100 */
[----:B0-----:R-:W-:-:S04]  /*14d90*/  SHF.R.U32.HI R0, RZ, 0x5, R0 ;  /* 0x00000005ff007819 */ /* 0x001fc80000011600 */
[----:B------:R-:W-:-:S05]  /*14da0*/  LOP3.LUT R0, R0, 0x3, RZ, 0xc0, !PT ;  /* 0x0000000300007812 */ /* 0x000fca00078ec0ff */
[----:B------:R0:W2:Y:S02]  /*14db0*/  SHFL.IDX PT, R14, R0, RZ, 0x1f ;  /* 0x00001fff000e7589 */ /* 0x0000a400000e0000 */
.L_x_11367:
[----:B--2---:R-:W-:-:S13]  /*14dc0*/  ISETP.NE.AND P0, PT, R14, RZ, PT ;  /* 0x000000ff0e00720c */ /* 0x004fda0003f05270 */
[----:B------:R-:W-:Y:S05]  /*14dd0*/  @P0 BRA `(.L_x_11060) ;  /* 0x0000000000a40947 */ /* 0x000fea0003800000 */
[----:B------:R-:W-:-:S03]  /*14de0*/  UMOV UR4, 0xffffffff ;  /* 0xffffffff00047882 */ /* 0x000fc60000000000 */
[----:B------:R-:W-:Y:S05]  /*14df0*/  BRA.DIV UR4, `(.L_x_11273) ;  /* 0x0000002204807947 */ /* 0x000fea000b800000 */
[----:B------:R-:W-:-:S13]  /*14e00*/  ELECT P6, URZ, PT ;  /* 0x00000000003f782f */ /* 0x000fda00038c0000 */
.L_x_11370:
[----:B------:R-:W-:Y:S05]  /*14e10*/  @!P6 BRA `(.L_x_11060) ;  /* 0x000000000094e947 */ /* 0x000fea0003800000 */
[----:B0-----:R-:W2:Y:S02]  /*14e20*/  LDL.LU R0, [R1+0x38] ;  /* 0x0000380001007983 */ /* 0x001ea40000300800 */
[----:B--2---:R-:W-:-:S04]  /*14e30*/  LOP3.LUT R0, R0, 0x2, RZ, 0xfc, !PT ;  /* 0x0000000200007812 */ /* 0x004fc800078efcff */
[----:B------:R-:W-:-:S13]  /*14e40*/  ISETP.NE.AND P0, PT, R0, 0x3, PT ;  /* 0x000000030000780c */ /* 0x000fda0003f05270 */
[----:B------:R-:W-:Y:S05]  /*14e50*/  @!P0 BRA `(.L_x_11274) ;  /* 0x0000000000048947 */ /* 0x000fea0003800000 */
[----:B------:R-:W-:Y:S01]  /*14e60*/  BPT.TRAP 0x1 ;  /* 0x000000040000795c */ /* 0x000fe20000300000 */
.L_x_11274:
[----:B------:R-:W-:Y:S01]  /*14e70*/  VIADD R0, R8, 0x13240 ;  /* 0x0001324008007836 */ /* 0x000fe20000000000 */
[----:B------:R-:W-:Y:S01]  /*14e80*/  SHF.L.U32 R3, R29, 0x1f, RZ ;  /* 0x0000001f1d037819 */ /* 0x000fe200000006ff */
[C---:B------:R-:W-:Y:S02]  /*14e90*/  VIADD R2, R27.reuse, 0x1 ;  /* 0x000000011b027836 */ /* 0x040fe40000000000 */
[----:B-1----:R-:W-:-:S03]  /*14ea0*/  IMAD R6, R27, 0x8, R0 ;  /* 0x000000081b067824 */ /* 0x002fc600078e0200 */
        /* <DEDUP_REMOVED lines=8> */
.L_x_11371:
[----:B------:R-:W1:Y:S02]  /*14f30*/  SYNCS.PHASECHK.TRANS64.TRYWAIT P1, [R7+URZ], R0 ;  /* 0x00000000070075a7 */ /* 0x000e64000802017f */
[----:B-1----:R-:W-:Y:S05]  /*14f40*/  @!P1 BRA `(.L_x_11276) ;  /* 0x0000002000609947 */ /* 0x002fea0003800000 */
.L_x_11372:
[----:B------:R-:W-:Y:S05]  /*14f50*/  @!P0 BRA `(.L_x_11277) ;  /* 0x0000000000048947 */ /* 0x000fea0003800000 */
[----:B------:R-:W-:Y:S01]  /*14f60*/  BPT.TRAP 0x1 ;  /* 0x000000040000795c */ /* 0x000fe20000300000 */
.L_x_11277:
[----:B------:R-:W-:-:S04]  /*14f70*/  IMAD R2, R27, 0x8, R8 ;  /* 0x000000081b027824 */ /* 0x000fc800078e0208 */
[----:B------:R-:W2:Y:S02]  /*14f80*/  SYNCS.PHASECHK.TRANS64.TRYWAIT P1, [R2+URZ+0x13260], R3 ;  /* 0x01326003020075a7 */ /* 0x000ea4000802017f */
[----:B--2---:R-:W-:Y:S05]  /*14f90*/  @!P1 BRA `(.L_x_11278) ;  /* 0x0000002000609947 */ /* 0x004fea0003800000 */
.L_x_11373:
[----:B------:R-:W-:Y:S05]  /*14fa0*/  @!P0 BRA `(.L_x_11279) ;  /* 0x0000000000048947 */ /* 0x000fea0003800000 */
[----:B------:R-:W-:Y:S01]  /*14fb0*/  BPT.TRAP 0x1 ;  /* 0x000000040000795c */ /* 0x000fe20000300000 */
.L_x_11279:
[----:B------:R-:W-:-:S04]  /*14fc0*/  IMAD R5, R5, 0x8, R8 ;  /* 0x0000000805057824 */ /* 0x000fc800078e0208 */
[----:B------:R-:W3:Y:S02]  /*14fd0*/  SYNCS.PHASECHK.TRANS64.TRYWAIT P1, [R5+URZ+0x13260], R0 ;  /* 0x01326000050075a7 */ /* 0x000ee4000802017f */
[----:B---3--:R-:W-:Y:S05]  /*14fe0*/  @!P1 BRA `(.L_x_11280) ;  /* 0x0000002000609947 */ /* 0x008fea0003800000 */
.L_x_11374:
[----:B------:R-:W-:Y:S05]  /*14ff0*/  @!P0 BRA `(.L_x_11281) ;  /* 0x0000000000048947 */ /* 0x000fea0003800000 */
[----:B------:R-:W-:Y:S01]  /*15000*/  BPT.TRAP 0x1 ;  /* 0x000000040000795c */ /* 0x000fe20000300000 */
.L_x_11281:
[----:B------:R-:W5:Y:S02]  /*15010*/  SYNCS.PHASECHK.TRANS64.TRYWAIT P0, [R2+URZ+0x13280], R3 ;  /* 0x01328003020075a7 */ /* 0x000f64000800017f */
[----:B-----5:R-:W-:Y:S05]  /*15020*/  @!P0 BRA `(.L_x_11282) ;  /* 0x0000002000648947 */ /* 0x020fea0003800000 */
.L_x_11283:
[----:B------:R0:W0:Y:S02]  /*15030*/  SYNCS.PHASECHK.TRANS64.TRYWAIT P0, [R5+URZ+0x13280], R0 ;  /* 0x01328000050075a7 */ /* 0x000024000800017f */
[----:B0-----:R-:W-:Y:S05]  /*15040*/  @!P0 NANOSLEEP.SYNCS 0x989680 ;  /* 0x009896800000895d */ /* 0x001fea0003900000 */
[----:B------:R-:W0:Y:S02]  /*15050*/  @!P0 SYNCS.PHASECHK.TRANS64 P0, [R5+URZ+0x13280], R0 ;  /* 0x01328000050085a7 */ /* 0x000e24000800007f */
[----:B0-----:R-:W-:Y:S05]  /*15060*/  @!P0 BRA `(.L_x_11283) ;  /* 0xfffffffc00f08947 */ /* 0x001fea000383ffff */
.L_x_11060:
[----:B------:R-:W-:Y:S05]  /*15070*/  BSYNC B8 ;  /* 0x0000000000087941 */ /* 0x000fea0003800000 */
.L_x_11057:
[----:B------:R-:W-:Y:S05]  /*15080*/  EXIT ;  /* 0x000000000000794d */ /* 0x000fea0003800000 */
.L_x_11076:
[----:B0-----:R0:W1:Y:S02]  /*15090*/  SYNCS.PHASECHK.TRANS64.TRYWAIT P5, [R74+URZ+0x13290], R75 ;  /* 0x0132904b4a0075a7 */ /* 0x00106400080a017f */
[----:B-1----:R-:W-:Y:S05]  /*150a0*/  @!P5 NANOSLEEP.SYNCS 0x989680 ;  /* 0x009896800000d95d */ /* 0x002fea0003900000 */
[----:B------:R-:W1:Y:S02]  /*150b0*/  @!P5 SYNCS.PHASECHK.TRANS64 P5, [R74+URZ+0x13290], R75 ;  /* 0x0132904b4a00d5a7 */ /* 0x000e6400080a007f */
[----:B-1----:R-:W-:Y:S05]  /*150c0*/  @!P5 BRA `(.L_x_11076) ;  /* 0xfffffffc00f0d947 */ /* 0x002fea000383ffff */
[----:B------:R-:W-:Y:S05]  /*150d0*/  BRA `(.L_x_11284) ;  /* 0xfffffed4005c7947 */ /* 0x000fea000383ffff */
.L_x_11086:
[----:B-1----:R1:W2:Y:S02]  /*150e0*/  SYNCS.PHASECHK.TRANS64.TRYWAIT P5, [R74+URZ+0x13290], R75 ;  /* 0x0132904b4a0075a7 */ /* 0x0022a400080a017f */
[----:B--2---:R-:W-:Y:S05]  /*150f0*/  @!P5 NANOSLEEP.SYNCS 0x989680 ;  /* 0x009896800000d95d */ /* 0x004fea0003900000 */
[----:B------:R-:W2:Y:S02]  /*15100*/  @!P5 SYNCS.PHASECHK.TRANS64 P5, [R74+URZ+0x13290], R75 ;  /* 0x0132904b4a00d5a7 */ /* 0x000ea400080a007f */
[----:B--2---:R-:W-:Y:S05]  /*15110*/  @!P5 BRA `(.L_x_11086) ;  /* 0xfffffffc00f0d947 */ /* 0x004fea000383ffff */
[----:B------:R-:W-:Y:S05]  /*15120*/  BRA `(.L_x_11285) ;  /* 0xfffffee400a07947 */ /* 0x000fea000383ffff */
.L_x_11091:
[----:B0-----:R0:W1:Y:S02]  /*15130*/  SYNCS.PHASECHK.TRANS64.TRYWAIT P1, [R74+URZ+0x13290], R75 ;  /* 0x0132904b4a0075a7 */ /* 0x001064000802017f */
[----:B-1----:R-:W-:Y:S05]  /*15140*/  @!P1 NANOSLEEP.SYNCS 0x989680 ;  /* 0x009896800000995d */ /* 0x002fea0003900000 */
[----:B------:R-:W1:Y:S02]  /*15150*/  @!P1 SYNCS.PHASECHK.TRANS64 P1, [R74+URZ+0x13290], R75 ;  /* 0x0132904b4a0095a7 */ /* 0x000e64000802007f */
[----:B-1----:R-:W-:Y:S05]  /*15160*/  @!P1 BRA `(.L_x_11091) ;  /* 0xfffffffc00f09947 */ /* 0x002fea000383ffff */
[----:B------:R-:W-:Y:S05]  /*15170*/  BRA `(.L_x_11286) ;  /* 0xfffffef400c87947 */ /* 0x000fea000383ffff */
.L_x_11095:
[----:B------:R0:W0:Y:S02]  /*15180*/  SYNCS.PHASECHK.TRANS64.TRYWAIT P0, [R74+URZ+0x132b0], R75 ;  /* 0x0132b04b4a0075a7 */ /* 0x000024000800017f */
[----:B0-----:R-:W-:Y:S05]  /*15190*/  @!P0 NANOSLEEP.SYNCS 0x989680 ;  /* 0x009896800000895d */ /* 0x001fea0003900000 */
[----:B------:R-:W0:Y:S02]  /*151a0*/  @!P0 SYNCS.PHASECHK.TRANS64 P0, [R74+URZ+0x132b0], R75 ;  /* 0x0132b04b4a0085a7 */ /* 0x000e24000800007f */
[----:B0-----:R-:W-:Y:S05]  /*151b0*/  @!P0 BRA `(.L_x_11095) ;  /* 0xfffffffc00f08947 */ /* 0x001fea000383ffff */
[----:B------:R-:W-:Y:S05]  /*151c0*/  BRA `(.L_x_11287) ;  /* 0xfffffef800287947 */ /* 0x000fea000383ffff */
.L_x_11113:
        /* <DEDUP_REMOVED lines=8> */
.L_x_11289:
[----:B------:R-:W-:Y:S05]  /*15250*/  BSYNC B1 ;  /* 0x0000000000017941 */ /* 0x000fea0003800000 */
.L_x_11288:
        /* <DEDUP_REMOVED lines=8> */
.L_x_11290:
[----:B------:R-:W-:Y:S02]  /*152e0*/  IMAD.MOV.U32 R13, RZ, RZ, R30 ;  /* 0x000000ffff0d7224 */ /* 0x000fe400078e001e */
[----:B------:R-:W-:-:S07]  /*152f0*/  IMAD.MOV.U32 R27, RZ, RZ, R14 ;  /* 0x000000ffff1b7224 */ /* 0x000fce00078e000e */
[----:B------:R-:W-:Y:S05]  /*15300*/  WARPSYNC.COLLECTIVE R15, `(.L_x_11291) ;  /* 0x000000000f087348 */ /* 0x000fea0003c00000 */
[----:B------:R0:W1:Y:S02]  /*15310*/  SHFL.IDX P6, R14, R13, R12, R11 ;  /* 0x0000000c0d0e7389 */ /* 0x00006400000c000b */
[----:B01----:R-:W-:Y:S01]  /*15320*/  ENDCOLLECTIVE ;  /* 0x000000000000791b */ /* 0x003fe20003800000 */
.L_x_11291:
[----:B------:R-:W-:Y:S02]  /*15330*/  IMAD.MOV.U32 R13, RZ, RZ, R24 ;  /* 0x000000ffff0d7224 */ /* 0x000fe400078e0018 */
[----:B------:R-:W-:-:S07]  /*15340*/  IMAD.MOV.U32 R3, RZ, RZ, R14 ;  /* 0x000000ffff037224 */ /* 0x000fce00078e000e */
[----:B------:R-:W-:Y:S05]  /*15350*/  WARPSYNC.COLLECTIVE R15, `(.L_x_11292) ;  /* 0x000000000f087348 */ /* 0x000fea0003c00000 */
[----:B------:R0:W1:Y:S02]  /*15360*/  SHFL.IDX P6, R14, R13, R12, R11 ;  /* 0x0000000c0d0e7389 */ /* 0x00006400000c000b */
[----:B01----:R-:W-:Y:S01]  /*15370*/  ENDCOLLECTIVE ;  /* 0x000000000000791b */ /* 0x003fe20003800000 */
.L_x_11292:
[----:B------:R-:W-:Y:S05]  /*15380*/  BRA `(.L_x_11293) ;  /* 0xffffff0000f07947 */ /* 0x000fea000383ffff */
.L_x_11117:
[----:B-1----:R1:W3:Y:S02]  /*15390*/  SYNCS.PHASECHK.TRANS64.TRYWAIT P0, [R16+URZ+0x13200], R25 ;  /* 0x01320019100075a7 */ /* 0x0022e4000800017f */
[----:B---3--:R-:W-:Y:S05]  /*153a0*/  @!P0 NANOSLEEP.SYNCS 0x989680 ;  /* 0x009896800000895d */ /* 0x008fea0003900000 */
[----:B------:R-:W3:Y:S02]  /*153b0*/  @!P0 SYNCS.PHASECHK.TRANS64 P0, [R16+URZ+0x13200], R25 ;  /* 0x01320019100085a7 */ /* 0x000ee4000800007f */
[----:B---3--:R-:W-:Y:S05]  /*153c0*/  @!P0 BRA `(.L_x_11117) ;  /* 0xfffffffc00f08947 */ /* 0x008fea000383ffff */
[----:B------:R-:W-:Y:S05]  /*153d0*/  BRA `(.L_x_11294) ;  /* 0xffffff0400887947 */ /* 0x000fea000383ffff */
.L_x_11121:
        /* <DEDUP_REMOVED lines=8> */
.L_x_11296:
[----:B------:R-:W-:Y:S05]  /*15460*/  BSYNC B1 ;  /* 0x0000000000017941 */ /* 0x000fea0003800000 */
.L_x_11295:
        /* <DEDUP_REMOVED lines=8> */
.L_x_11297:
[----:B------:R-:W-:Y:S02]  /*154f0*/  IMAD.MOV.U32 R13, RZ, RZ, R30 ;  /* 0x000000ffff0d7224 */ /* 0x000fe400078e001e */
[----:B------:R-:W-:-:S07]  /*15500*/  IMAD.MOV.U32 R27, RZ, RZ, R14 ;  /* 0x000000ffff1b7224 */ /* 0x000fce00078e000e */
[----:B------:R-:W-:Y:S05]  /*15510*/  WARPSYNC.COLLECTIVE R15, `(.L_x_11298) ;  /* 0x000000000f087348 */ /* 0x000fea0003c00000 */
[----:B------:R0:W1:Y:S02]  /*15520*/  SHFL.IDX P6, R14, R13, R12, R11 ;  /* 0x0000000c0d0e7389 */ /* 0x00006400000c000b */
[----:B01----:R-:W-:Y:S01]  /*15530*/  ENDCOLLECTIVE ;  /* 0x000000000000791b */ /* 0x003fe20003800000 */
.L_x_11298:
[----:B------:R-:W-:Y:S02]  /*15540*/  IMAD.MOV.U32 R13, RZ, RZ, R24 ;  /* 0x000000ffff0d7224 */ /* 0x000fe400078e0018 */
[----:B------:R-:W-:-:S07]  /*15550*/  IMAD.MOV.U32 R3, RZ, RZ, R14 ;  /* 0x000000ffff037224 */ /* 0x000fce00078e000e */
[----:B------:R-:W-:Y:S05]  /*15560*/  WARPSYNC.COLLECTIVE R15, `(.L_x_11299) ;  /* 0x000000000f087348 */ /* 0x000fea0003c00000 */
[----:B------:R0:W1:Y:S02]  /*15570*/  SHFL.IDX P6, R14, R13, R12, R11 ;  /* 0x0000000c0d0e7389 */ /* 0x00006400000c000b */
[----:B01----:R-:W-:Y:S01]  /*15580*/  ENDCOLLECTIVE ;  /* 0x000000000000791b */ /* 0x003fe20003800000 */
.L_x_11299:
[----:B------:R-:W-:Y:S05]  /*15590*/  BRA `(.L_x_11300) ;  /* 0xffffff1400387947 */ /* 0x000fea000383ffff */
.L_x_11125:
[----:B-1----:R1:W3:Y:S02]  /*155a0*/  SYNCS.PHASECHK.TRANS64.TRYWAIT P1, [R16+URZ+0x13200], R21 ;  /* 0x01320015100075a7 */ /* 0x0022e4000802017f */
[----:B---3--:R-:W-:Y:S05]  /*155b0*/  @!P1 NANOSLEEP.SYNCS 0x989680 ;  /* 0x009896800000995d */ /* 0x008fea0003900000 */
[----:B------:R-:W3:Y:S02]  /*155c0*/  @!P1 SYNCS.PHASECHK.TRANS64 P1, [R16+URZ+0x13200], R21 ;  /* 0x01320015100095a7 */ /* 0x000ee4000802007f */
[----:B---3--:R-:W-:Y:S05]  /*155d0*/  @!P1 BRA `(.L_x_11125) ;  /* 0xfffffffc00f09947 */ /* 0x008fea000383ffff */
[----:B------:R-:W-:Y:S05]  /*155e0*/  BRA `(.L_x_11301) ;  /* 0xffffff1400b07947 */ /* 0x000fea000383ffff */
.L_x_11129:
[----:B-1----:R1:W4:Y:S02]  /*155f0*/  SYNCS.PHASECHK.TRANS64.TRYWAIT P1, [R3+URZ+0x13230], R6 ;  /* 0x01323006030075a7 */ /* 0x002324000802017f */
[----:B----4-:R-:W-:Y:S05]  /*15600*/  @!P1 NANOSLEEP.SYNCS 0x989680 ;  /* 0x009896800000995d */ /* 0x010fea0003900000 */
[----:B------:R-:W4:Y:S02]  /*15610*/  @!P1 SYNCS.PHASECHK.TRANS64 P1, [R3+URZ+0x13230], R6 ;  /* 0x01323006030095a7 */ /* 0x000f24000802007f */
[----:B----4-:R-:W-:Y:S05]  /*15620*/  @!P1 BRA `(.L_x_11129) ;  /* 0xfffffffc00f09947 */ /* 0x010fea000383ffff */
[----:B------:R-:W-:Y:S05]  /*15630*/  BRA `(.L_x_11128) ;  /* 0xffffff28000c7947 */ /* 0x000fea000383ffff */
.L_x_11136:
[----:B0-----:R0:W1:Y:S02]  /*15640*/  SYNCS.PHASECHK.TRANS64.TRYWAIT P1, [R11+URZ+0x13230], R14 ;  /* 0x0132300e0b0075a7 */ /* 0x001064000802017f */
[----:B-1----:R-:W-:Y:S05]  /*15650*/  @!P1 NANOSLEEP.SYNCS 0x989680 ;  /* 0x009896800000995d */ /* 0x002fea0003900000 */
[----:B------:R-:W1:Y:S02]  /*15660*/  @!P1 SYNCS.PHASECHK.TRANS64 P1, [R11+URZ+0x13230], R14 ;  /* 0x0132300e0b0095a7 */ /* 0x000e64000802007f */
[----:B-1----:R-:W-:Y:S05]  /*15670*/  @!P1 BRA `(.L_x_11136) ;  /* 0xfffffffc00f09947 */ /* 0x002fea000383ffff */
[----:B------:R-:W-:Y:S05]  /*15680*/  BRA `(.L_x_11135) ;  /* 0xffffff5000b07947 */ /* 0x000fea000383ffff */
.L_x_11141:
[----:B-1----:R1:W2:Y:S02]  /*15690*/  SYNCS.PHASECHK.TRANS64.TRYWAIT P1, [R14+URZ+0x13250], R0 ;  /* 0x013250000e0075a7 */ /* 0x0022a4000802017f */
[----:B--2---:R-:W-:Y:S05]  /*156a0*/  @!P1 NANOSLEEP.SYNCS 0x989680 ;  /* 0x009896800000995d */ /* 0x004fea0003900000 */
[----:B------:R-:W2:Y:S02]  /*156b0*/  @!P1 SYNCS.PHASECHK.TRANS64 P1, [R14+URZ+0x13250], R0 ;  /* 0x013250000e0095a7 */ /* 0x000ea4000802007f */
[----:B--2---:R-:W-:Y:S05]  /*156c0*/  @!P1 BRA `(.L_x_11141) ;  /* 0xfffffffc00f09947 */ /* 0x004fea000383ffff */
[----:B------:R-:W-:Y:S05]  /*156d0*/  BRA `(.L_x_11140) ;  /* 0xffffff5800207947 */ /* 0x000fea000383ffff */
.L_x_11148:
[----:B--2---:R2:W3:Y:S02]  /*156e0*/  SYNCS.PHASECHK.TRANS64.TRYWAIT P1, [R8+URZ+0x13250], R3 ;  /* 0x01325003080075a7 */ /* 0x0044e4000802017f */
[----:B---3--:R-:W-:Y:S05]  /*156f0*/  @!P1 NANOSLEEP.SYNCS 0x989680 ;  /* 0x009896800000995d */ /* 0x008fea0003900000 */
[----:B------:R-:W3:Y:S02]  /*15700*/  @!P1 SYNCS.PHASECHK.TRANS64 P1, [R8+URZ+0x13250], R3 ;  /* 0x01325003080095a7 */ /* 0x000ee4000802007f */
[----:B---3--:R-:W-:Y:S05]  /*15710*/  @!P1 BRA `(.L_x_11148) ;  /* 0xfffffffc00f09947 */ /* 0x008fea000383ffff */
[----:B------:R-:W-:Y:S05]  /*15720*/  BRA `(.L_x_11147) ;  /* 0xffffff7400987947 */ /* 0x000fea000383ffff */
.L_x_11173:
        /* <DEDUP_REMOVED lines=11> */
.L_x_11303:
[----:B------:R-:W-:Y:S05]  /*157e0*/  BSYNC B1 ;  /* 0x0000000000017941 */ /* 0x000fea0003800000 */
.L_x_11302:
[----:B------:R-:W-:Y:S05]  /*157f0*/  BRA `(.L_x_11304) ;  /* 0xffffffb000007947 */ /* 0x000fea000383ffff */
.L_x_11175:
[----:B------:R-:W-:Y:S01]  /*15800*/  BSSY B1, `(.L_x_11305) ;  /* 0x0000006000017945 */ /* 0x000fe20003800000 */
[----:B------:R-:W-:-:S07]  /*15810*/  IMAD.MOV.U32 R15, RZ, RZ, -0x1 ;  /* 0xffffffffff0f7424 */ /* 0x000fce00078e00ff */
[----:B0-----:R-:W-:Y:S05]  /*15820*/  WARPSYNC.COLLECTIVE R15, `(.L_x_11306) ;  /* 0x000000000f0c7348 */ /* 0x001fea0003c00000 */
[----:B------:R-:W-:Y:S02]  /*15830*/  ELECT P6, UR62, PT ;  /* 0x00000000003e782f */ /* 0x000fe400038c0000 */
[----:B------:R-:W-:Y:S01]  /*15840*/  MOV R14, UR62 ;  /* 0x0000003e000e7c02 */ /* 0x000fe20008000f00 */
[----:B0-----:R-:W-:Y:S10]  /*15850*/  ENDCOLLECTIVE ;  /* 0x000000000000791b */ /* 0x001ff40003800000 */
.L_x_11306:
[----:B------:R-:W-:Y:S05]  /*15860*/  BSYNC B1 ;  /* 0x0000000000017941 */ /* 0x000fea0003800000 */
.L_x_11305:
[----:B------:R-:W-:Y:S05]  /*15870*/  BRA `(.L_x_11174) ;  /* 0xffffffac00f87947 */ /* 0x000fea000383ffff */
.L_x_11177:
[----:B0-----:R0:W1:Y:S02]  /*15880*/  SYNCS.PHASECHK.TRANS64.TRYWAIT P0, [R22+URZ+0x13220], R5 ;  /* 0x01322005160075a7 */ /* 0x001064000800017f */
[----:B-1----:R-:W-:Y:S05]  /*15890*/  @!P0 NANOSLEEP.SYNCS 0x989680 ;  /* 0x009896800000895d */ /* 0x002fea0003900000 */
[----:B------:R-:W1:Y:S02]  /*158a0*/  @!P0 SYNCS.PHASECHK.TRANS64 P0, [R22+URZ+0x13220], R5 ;  /* 0x01322005160085a7 */ /* 0x000e64000800007f */
[----:B-1----:R-:W-:Y:S05]  /*158b0*/  @!P0 BRA `(.L_x_11177) ;  /* 0xfffffffc00f08947 */ /* 0x002fea000383ffff */
[----:B------:R-:W-:Y:S05]  /*158c0*/  BRA `(.L_x_11307) ;  /* 0xffffffb000087947 */ /* 0x000fea000383ffff */
.L_x_11181:
[----:B0-----:R0:W1:Y:S02]  /*158d0*/  SYNCS.PHASECHK.TRANS64.TRYWAIT P0, [R5+URZ+0x132a0], R6 ;  /* 0x0132a006050075a7 */ /* 0x001064000800017f */
[----:B-1----:R-:W-:Y:S05]  /*158e0*/  @!P0 NANOSLEEP.SYNCS 0x989680 ;  /* 0x009896800000895d */ /* 0x002fea0003900000 */
[----:B------:R-:W1:Y:S02]  /*158f0*/  @!P0 SYNCS.PHASECHK.TRANS64 P0, [R5+URZ+0x132a0], R6 ;  /* 0x0132a006050085a7 */ /* 0x000e64000800007f */
[----:B-1----:R-:W-:Y:S05]  /*15900*/  @!P0 BRA `(.L_x_11181) ;  /* 0xfffffffc00f08947 */ /* 0x002fea000383ffff */
[----:B------:R-:W-:Y:S05]  /*15910*/  BRA `(.L_x_11308) ;  /* 0xffffffb000247947 */ /* 0x000fea000383ffff */
.L_x_11186:
[----:B-1----:R1:W2:Y:S02]  /*15920*/  SYNCS.PHASECHK.TRANS64.TRYWAIT P0, [R5+URZ+0x132c0], R6 ;  /* 0x0132c006050075a7 */ /* 0x0022a4000800017f */
[----:B--2---:R-:W-:Y:S05]  /*15930*/  @!P0 NANOSLEEP.SYNCS 0x989680 ;  /* 0x009896800000895d */ /* 0x004fea0003900000 */
[----:B------:R-:W2:Y:S02]  /*15940*/  @!P0 SYNCS.PHASECHK.TRANS64 P0, [R5+URZ+0x132c0], R6 ;  /* 0x0132c006050085a7 */ /* 0x000ea4000800007f */
[----:B--2---:R-:W-:Y:S05]  /*15950*/  @!P0 BRA `(.L_x_11186) ;  /* 0xfffffffc00f08947 */ /* 0x004fea000383ffff */
[----:B------:R-:W-:Y:S05]  /*15960*/  BRA `(.L_x_11309) ;  /* 0xffffffb000a07947 */ /* 0x000fea000383ffff */
.L_x_11193:
[----:B0-----:R0:W1:Y:S02]  /*15970*/  SYNCS.PHASECHK.TRANS64.TRYWAIT P1, [R5+URZ+0x132a0], R6 ;  /* 0x0132a006050075a7 */ /* 0x001064000802017f */
[----:B-1----:R-:W-:Y:S05]  /*15980*/  @!P1 NANOSLEEP.SYNCS 0x989680 ;  /* 0x009896800000995d */ /* 0x002fea0003900000 */
[----:B------:R-:W1:Y:S02]  /*15990*/  @!P1 SYNCS.PHASECHK.TRANS64 P1, [R5+URZ+0x132a0], R6 ;  /* 0x0132a006050095a7 */ /* 0x000e64000802007f */
[----:B-1----:R-:W-:Y:S05]  /*159a0*/  @!P1 BRA `(.L_x_11193) ;  /* 0xfffffffc00f09947 */ /* 0x002fea000383ffff */
[----:B------:R-:W-:Y:S05]  /*159b0*/  BRA `(.L_x_11310) ;  /* 0xffffffb400687947 */ /* 0x000fea000383ffff */
.L_x_11198:
[----:B-1----:R1:W2:Y:S02]  /*159c0*/  SYNCS.PHASECHK.TRANS64.TRYWAIT P1, [R5+URZ+0x132c0], R6 ;  /* 0x0132c006050075a7 */ /* 0x0022a4000802017f */
[----:B--2---:R-:W-:Y:S05]  /*159d0*/  @!P1 NANOSLEEP.SYNCS 0x989680 ;  /* 0x009896800000995d */ /* 0x004fea0003900000 */
[----:B------:R-:W2:Y:S02]  /*159e0*/  @!P1 SYNCS.PHASECHK.TRANS64 P1, [R5+URZ+0x132c0], R6 ;  /* 0x0132c006050095a7 */ /* 0x000ea4000802007f */
[----:B--2---:R-:W-:Y:S05]  /*159f0*/  @!P1 BRA `(.L_x_11198) ;  /* 0xfffffffc00f09947 */ /* 0x004fea000383ffff */
[----:B------:R-:W-:Y:S05]  /*15a00*/  BRA `(.L_x_11311) ;  /* 0xffffffb400e07947 */ /* 0x000fea000383ffff */
.L_x_11213:
        /* <DEDUP_REMOVED lines=8> */
[----:B01-3--:R-:W-:Y:S05]  /*15a90*/  WARPSYNC.COLLECTIVE R15, `(.L_x_11313) ;  /* 0x000000000f087348 */ /* 0x00bfea0003c00000 */
[----:B------:R2:W4:Y:S02]  /*15aa0*/  SHFL.IDX P6, R14, R13, R12, R11 ;  /* 0x0000000c0d0e7389 */ /* 0x00052400000c000b */
[----:B01234-:R-:W-:Y:S01]  /*15ab0*/  ENDCOLLECTIVE ;  /* 0x000000000000791b */ /* 0x01ffe20003800000 */
.L_x_11313:
[----:B------:R-:W-:Y:S05]  /*15ac0*/  BSYNC B0 ;  /* 0x0000000000007941 */ /* 0x000fea0003800000 */
.L_x_11312:
[----:B------:R-:W-:Y:S05]  /*15ad0*/  BRA `(.L_x_11314) ;  /* 0xffffffc000687947 */ /* 0x000fea000383ffff */
.L_x_11215:
[----:B------:R-:W-:Y:S01]  /*15ae0*/  BSSY B0, `(.L_x_11315) ;  /* 0x0000006000007945 */ /* 0x000fe20003800000 */
[----:B------:R-:W-:-:S07]  /*15af0*/  IMAD.MOV.U32 R15, RZ, RZ, -0x1 ;  /* 0xffffffffff0f7424 */ /* 0x000fce00078e00ff */
[----:B0123--:R-:W-:Y:S05]  /*15b00*/  WARPSYNC.COLLECTIVE R15, `(.L_x_11316) ;  /* 0x000000000f0c7348 */ /* 0x00ffea0003c00000 */
[----:B------:R-:W-:Y:S02]  /*15b10*/  ELECT P6, UR62, PT ;  /* 0x00000000003e782f */ /* 0x000fe400038c0000 */
[----:B------:R-:W-:Y:S01]  /*15b20*/  MOV R14, UR62 ;  /* 0x0000003e000e7c02 */ /* 0x000fe20008000f00 */
[----:B0123--:R-:W-:Y:S10]  /*15b30*/  ENDCOLLECTIVE ;  /* 0x000000000000791b */ /* 0x00fff40003800000 */
.L_x_11316:
[----:B------:R-:W-:Y:S05]  /*15b40*/  BSYNC B0 ;  /* 0x0000000000007941 */ /* 0x000fea0003800000 */
.L_x_11315:
[----:B------:R-:W-:Y:S05]  /*15b50*/  BRA `(.L_x_11317) ;  /* 0xffffffc000707947 */ /* 0x000fea000383ffff */
.L_x_11217:
[----:B--2---:R2:W4:Y:S02]  /*15b60*/  SYNCS.PHASECHK.TRANS64.TRYWAIT P0, [R4+URZ+0x13280], R3 ;  /* 0x01328003040075a7 */ /* 0x004524000800017f */
[----:B----4-:R-:W-:Y:S05]  /*15b70*/  @!P0 NANOSLEEP.SYNCS 0x989680 ;  /* 0x009896800000895d */ /* 0x010fea0003900000 */
[----:B------:R-:W4:Y:S02]  /*15b80*/  @!P0 SYNCS.PHASECHK.TRANS64 P0, [R4+URZ+0x13280], R3 ;  /* 0x01328003040085a7 */ /* 0x000f24000800007f */
[----:B----4-:R-:W-:Y:S05]  /*15b90*/  @!P0 BRA `(.L_x_11217) ;  /* 0xfffffffc00f08947 */ /* 0x010fea000383ffff */
[----:B------:R-:W-:Y:S05]  /*15ba0*/  BRA `(.L_x_11318) ;  /* 0xffffffc000d47947 */ /* 0x000fea000383ffff */
.L_x_11219:
[----:B0-----:R0:W4:Y:S02]  /*15bb0*/  SYNCS.PHASECHK.TRANS64.TRYWAIT P0, [R4+URZ+0x13240], R3 ;  /* 0x01324003040075a7 */ /* 0x001124000800017f */
[----:B----4-:R-:W-:Y:S05]  /*15bc0*/  @!P0 NANOSLEEP.SYNCS 0x989680 ;  /* 0x009896800000895d */ /* 0x010fea0003900000 */
[----:B------:R-:W4:Y:S02]  /*15bd0*/  @!P0 SYNCS.PHASECHK.TRANS64 P0, [R4+URZ+0x13240], R3 ;  /* 0x01324003040085a7 */ /* 0x000f24000800007f */
[----:B----4-:R-:W-:Y:S05]  /*15be0*/  @!P0 BRA `(.L_x_11219) ;  /* 0xfffffffc00f08947 */ /* 0x010fea000383ffff */
[----:B------:R-:W-:Y:S05]  /*15bf0*/  BRA `(.L_x_11319) ;  /* 0xffffffc400287947 */ /* 0x000fea000383ffff */
.L_x_11223:
[----:B------:R-:W2:Y:S01]  /*15c00*/  LDL.LU R11, [R1+0x3c] ;  /* 0x00003c00010b7983 */ /* 0x000ea20000300800 */
[----:B------:R-:W-:Y:S02]  /*15c10*/  IMAD.MOV.U32 R13, RZ, RZ, R4 ;  /* 0x000000ffff0d7224 */ /* 0x000fe400078e0004 */
[----:B------:R-:W-:Y:S02]  /*15c20*/  IMAD.MOV.U32 R12, RZ, RZ, RZ ;  /* 0x000000ffff0c7224 */ /* 0x000fe400078e00ff */
[----:B------:R-:W-:Y:S02]  /*15c30*/  IMAD.MOV.U32 R15, RZ, RZ, -0x1 ;  /* 0xffffffffff0f7424 */ /* 0x000fe400078e00ff */
[----:B------:R-:W-:-:S05]  /*15c40*/  IMAD R17, R17, 0xc0, R21 ;  /* 0x000000c011117824 */ /* 0x000fca00078e0215 */
[----:B------:R-:W-:Y:S01]  /*15c50*/  IADD3 R8, R17, 0x20, RZ ;  /* 0x0000002011087810 */ /* 0x000fe20007ffe0ff */
[----:B--2---:R-:W-:Y:S02]  /*15c60*/  IMAD R5, R11, R9, RZ ;  /* 0x000000090b057224 */ /* 0x004fe400078e02ff */
[----:B------:R-:W-:-:S03]  /*15c70*/  IMAD.MOV.U32 R11, RZ, RZ, 0x1c1f ;  /* 0x00001c1fff0b7424 */ /* 0x000fc600078e00ff */
[----:B------:R-:W-:-:S13]  /*15c80*/  ISETP.GE.AND P1, PT, R17, R5, PT ;  /* 0x000000051100720c */ /* 0x000fda0003f26270 */
[----:B-----5:R-:W-:Y:S05]  /*15c90*/  WARPSYNC.COLLECTIVE R15, `(.L_x_11320) ;  /* 0x000000000f087348 */ /* 0x020fea0003c00000 */
[----:B------:R0:W1:Y:S02]  /*15ca0*/  SHFL.IDX P6, R14, R13, R12, R11 ;  /* 0x0000000c0d0e7389 */ /* 0x00006400000c000b */
[----:B01---5:R-:W-:Y:S01]  /*15cb0*/  ENDCOLLECTIVE ;  /* 0x000000000000791b */ /* 0x023fe20003800000 */
.L_x_11320:
[----:B------:R-:W-:Y:S02]  /*15cc0*/  IMAD.MOV.U32 R13, RZ, RZ, R0 ;  /* 0x000000ffff0d7224 */ /* 0x000fe400078e0000 */
[----:B------:R-:W-:-:S07]  /*15cd0*/  IMAD.MOV.U32 R7, RZ, RZ, R14 ;  /* 0x000000ffff077224 */ /* 0x000fce00078e000e */
[----:B------:R-:W-:Y:S05]  /*15ce0*/  WARPSYNC.COLLECTIVE R15, `(.L_x_11321) ;  /* 0x000000000f087348 */ /* 0x000fea0003c00000 */
[----:B------:R0:W1:Y:S02]  /*15cf0*/  SHFL.IDX P6, R14, R13, R12, R11 ;  /* 0x0000000c0d0e7389 */ /* 0x00006400000c000b */
[----:B01----:R-:W-:Y:S01]  /*15d00*/  ENDCOLLECTIVE ;  /* 0x000000000000791b */ /* 0x003fe20003800000 */
.L_x_11321:
[----:B------:R-:W-:Y:S02]  /*15d10*/  IMAD.MOV.U32 R13, RZ, RZ, R4 ;  /* 0x000000ffff0d7224 */ /* 0x000fe400078e0004 */
[----:B------:R-:W-:Y:S02]  /*15d20*/  IMAD.MOV.U32 R12, RZ, RZ, 0x1 ;  /* 0x00000001ff0c7424 */ /* 0x000fe400078e00ff */
[----:B------:R-:W-:-:S07]  /*15d30*/  IMAD.MOV.U32 R6, RZ, RZ, R14 ;  /* 0x000000ffff067224 */ /* 0x000fce00078e000e */
[----:B------:R-:W-:Y:S05]  /*15d40*/  WARPSYNC.COLLECTIVE R15, `(.L_x_11322) ;  /* 0x000000000f087348 */ /* 0x000fea0003c00000 */
[----:B------:R0:W1:Y:S02]  /*15d50*/  SHFL.IDX P6, R14, R13, R12, R11 ;  /* 0x0000000c0d0e7389 */ /* 0x00006400000c000b */
[----:B01----:R-:W-:Y:S01]  /*15d60*/  ENDCOLLECTIVE ;  /* 0x000000000000791b */ /* 0x003fe20003800000 */
.L_x_11322:
[----:B------:R-:W-:-:S05]  /*15d70*/  @!P1 IADD3 R6, P2, R20, R6, RZ ;  /* 0x0000000614069210 */ /* 0x000fca0007f5e0ff */
[----:B------:R-:W-:-:S05]  /*15d80*/  @!P1 IMAD.X R7, RZ, RZ, R7, P2 ;  /* 0x000000ffff079224 */ /* 0x000fca00010e0607 */
[----:B------:R-:W-:Y:S01]  /*15d90*/  @!PT LDS RZ, [RZ] ;  /* 0x00000000fffff984 */ /* 0x000fe20000000800 */
[----:B------:R-:W-:Y:S01]  /*15da0*/  @!PT LDS RZ, [RZ] ;  /* 0x00000000fffff984 */ /* 0x000fe20000000800 */
[----:B------:R-:W-:Y:S01]  /*15db0*/  @!PT LDS RZ, [RZ] ;  /* 0x00000000fffff984 */ /* 0x000fe20000000800 */
[----:B------:R0:W-:Y:S01]  /*15dc0*/  @!P1 LDGSTS.E.BYPASS.LTC128B.128 [R10+0xb000], desc[UR40][R6.64], !P0 ;  /* 0x0b000000060a9fae */ /* 0x0001e2000c101d68 */
[----:B------:R-:W-:Y:S01]  /*15dd0*/  IMAD.MOV.U32 R13, RZ, RZ, R0 ;  /* 0x000000ffff0d7224 */ /* 0x000fe200078e0000 */
[----:B------:R-:W-:Y:S01]  /*15de0*/  ISETP.GE.AND P1, PT, R8, R5, PT ;  /* 0x000000050800720c */ /* 0x000fe20003f26270 */
[----:B0-----:R-:W-:-:S12]  /*15df0*/  IMAD.MOV.U32 R6, RZ, RZ, R14 ;  /* 0x000000ffff067224 */ /* 0x001fd800078e000e */
[----:B------:R-:W-:Y:S05]  /*15e00*/  WARPSYNC.COLLECTIVE R15, `(.L_x_11323) ;  /* 0x000000000f087348 */ /* 0x000fea0003c00000 */
[----:B------:R0:W1:Y:S02]  /*15e10*/  SHFL.IDX P6, R14, R13, R12, R11 ;  /* 0x0000000c0d0e7389 */ /* 0x00006400000c000b */
[----:B01----:R-:W-:Y:S01]  /*15e20*/  ENDCOLLECTIVE ;  /* 0x000000000000791b */ /* 0x003fe20003800000 */
.L_x_11323:
[----:B------:R-:W-:Y:S02]  /*15e30*/  IMAD.MOV.U32 R13, RZ, RZ, R4 ;  /* 0x000000ffff0d7224 */ /* 0x000fe400078e0004 */
[----:B------:R-:W-:Y:S02]  /*15e40*/  IMAD.MOV.U32 R12, RZ, RZ, 0x2 ;  /* 0x00000002ff0c7424 */ /* 0x000fe400078e00ff */
[----:B------:R-:W-:-:S07]  /*15e50*/  IMAD.MOV.U32 R7, RZ, RZ, R14 ;  /* 0x000000ffff077224 */ /* 0x000fce00078e000e */
[----:B------:R-:W-:Y:S05]  /*15e60*/  WARPSYNC.COLLECTIVE R15, `(.L_x_11324) ;  /* 0x000000000f087348 */ /* 0x000fea0003c00000 */
[----:B------:R0:W1:Y:S02]  /*15e70*/  SHFL.IDX P6, R14, R13, R12, R11 ;  /* 0x0000000c0d0e7389 */ /* 0x00006400000c000b */
[----:B01----:R-:W-:Y:S01]  /*15e80*/  ENDCOLLECTIVE ;  /* 0x000000000000791b */ /* 0x003fe20003800000 */
.L_x_11324:
        /* <DEDUP_REMOVED lines=9> */
[----:B------:R0:W-:Y:S02]  /*15f20*/  @!P1 LDGSTS.E.BYPASS.LTC128B.128 [R10+0xb800], desc[UR40][R6.64], !P0 ;  /* 0x0b800000060a9fae */ /* 0x0001e4000c101d68 */
[----:B0-----:R-:W-:-:S05]  /*15f30*/  VIADD R6, R17, 0x40 ;  /* 0x0000004011067836 */ /* 0x001fca0000000000 */
[----:B------:R-:W-:Y:S01]  /*15f40*/  ISETP.GE.AND P1, PT, R6, R5, PT ;  /* 0x000000050600720c */ /* 0x000fe20003f26270 */
[----:B------:R-:W-:-:S12]  /*15f50*/  IMAD.MOV.U32 R6, RZ, RZ, R14 ;  /* 0x000000ffff067224 */ /* 0x000fd800078e000e */
[----:B------:R-:W-:Y:S05]  /*15f60*/  WARPSYNC.COLLECTIVE R15, `(.L_x_11325) ;  /* 0x000000000f087348 */ /* 0x000fea0003c00000 */
[----:B------:R0:W1:Y:S02]  /*15f70*/  SHFL.IDX P6, R14, R13, R12, R11 ;  /* 0x0000000c0d0e7389 */ /* 0x00006400000c000b */
[----:B01----:R-:W-:Y:S01]  /*15f80*/  ENDCOLLECTIVE ;  /* 0x000000000000791b */ /* 0x003fe20003800000 */
.L_x_11325:
[----:B------:R-:W-:Y:S02]  /*15f90*/  IMAD.MOV.U32 R13, RZ, RZ, R4 ;  /* 0x000000ffff0d7224 */ /* 0x000fe400078e0004 */
[----:B------:R-:W-:Y:S02]  /*15fa0*/  IMAD.MOV.U32 R12, RZ, RZ, 0x3 ;  /* 0x00000003ff0c7424 */ /* 0x000fe400078e00ff */
[----:B------:R-:W-:-:S07]  /*15fb0*/  IMAD.MOV.U32 R7, RZ, RZ, R14 ;  /* 0x000000ffff077224 */ /* 0x000fce00078e000e */
[----:B------:R-:W-:Y:S05]  /*15fc0*/  WARPSYNC.COLLECTIVE R15, `(.L_x_11326) ;  /* 0x000000000f087348 */ /* 0x000fea0003c00000 */
[----:B------:R0:W1:Y:S02]  /*15fd0*/  SHFL.IDX P6, R14, R13, R12, R11 ;  /* 0x0000000c0d0e7389 */ /* 0x00006400000c000b */
[----:B01----:R-:W-:Y:S01]  /*15fe0*/  ENDCOLLECTIVE ;  /* 0x000000000000791b */ /* 0x003fe20003800000 */
.L_x_11326:
[----:B------:R-:W-:-:S05]  /*15ff0*/  @!P1 IADD3 R7, P2, R20, R7, RZ ;  /* 0x0000000714079210 */ /* 0x000fca0007f5e0ff */
[----:B------:R-:W-:-:S05]  /*16000*/  @!P1 IMAD.X R6, RZ, RZ, R6, P2 ;  /* 0x000000ffff069224 */ /* 0x000fca00010e0606 */
[-C--:B------:R-:W-:Y:S01]  /*16010*/  @!P1 LOP3.LUT R7, R7, R6.reuse, RZ, 0x3c, !PT ;  /* 0x0000000607079212 */ /* 0x080fe200078e3cff */
[----:B------:R-:W-:Y:S02]  /*16020*/  IMAD.MOV.U32 R13, RZ, RZ, R0 ;  /* 0x000000ffff0d7224 */ /* 0x000fe400078e0000 */
[----:B------:R-:W-:Y:S01]  /*16030*/  VIADD R0, R17, 0x60 ;  /* 0x0000006011007836 */ /* 0x000fe20000000000 */
[----:B------:R-:W-:-:S04]  /*16040*/  @!P1 LOP3.LUT R6, R7, R6, RZ, 0x3c, !PT ;  /* 0x0000000607069212 */ /* 0x000fc800078e3cff */
[----:B------:R-:W-:Y:S01]  /*16050*/  @!P1 LOP3.LUT R7, R7, R6, RZ, 0x3c, !PT ;  /* 0x0000000607079212 */ /* 0x000fe200078e3cff */
[----:B------:R-:W-:-:S07]  /*16060*/  IMAD.MOV.U32 R4, RZ, RZ, R14 ;  /* 0x000000ffff047224 */ /* 0x000fce00078e000e */
[----:B------:R-:W-:Y:S05]  /*16070*/  WARPSYNC.COLLECTIVE R15, `(.L_x_11327) ;  /* 0x000000000f087348 */ /* 0x000fea0003c00000 */
[----:B------:R0:W1:Y:S02]  /*16080*/  SHFL.IDX P6, R14, R13, R12, R11 ;  /* 0x0000000c0d0e7389 */ /* 0x00006400000c000b */
[----:B01----:R-:W-:Y:S01]  /*16090*/  ENDCOLLECTIVE ;  /* 0x000000000000791b */ /* 0x003fe20003800000 */
.L_x_11327:
[----:B------:R-:W-:Y:S01]  /*160a0*/  @!PT LDS RZ, [RZ] ;  /* 0x00000000fffff984 */ /* 0x000fe20000000800 */
[----:B------:R-:W-:Y:S01]  /*160b0*/  @!PT LDS RZ, [RZ] ;  /* 0x00000000fffff984 */ /* 0x000fe20000000800 */
[----:B------:R-:W-:Y:S01]  /*160c0*/  @!PT LDS RZ, [RZ] ;  /* 0x00000000fffff984 */ /* 0x000fe20000000800 */
[----:B------:R0:W-:Y:S01]  /*160d0*/  @!P1 LDGSTS.E.BYPASS.LTC128B.128 [R10+0xc000], desc[UR40][R6.64], !P0 ;  /* 0x0c000000060a9fae */ /* 0x0001e2000c101d68 */
[----:B------:R-:W-:Y:S01]  /*160e0*/  ISETP.GE.AND P1, PT, R0, R5, PT ;  /* 0x000000050000720c */ /* 0x000fe20003f26270 */
[----:B------:R-:W-:Y:S02]  /*160f0*/  IMAD.MOV.U32 R13, RZ, RZ, R3 ;  /* 0x000000ffff0d7224 */ /* 0x000fe400078e0003 */
[----:B------:R-:W-:Y:S02]  /*16100*/  IMAD.MOV.U32 R12, RZ, RZ, RZ ;  /* 0x000000ffff0c7224 */ /* 0x000fe400078e00ff */
[----:B0-----:R-:W-:-:S08]  /*16110*/  IMAD.MOV.U32 R6, RZ, RZ, R14 ;  /* 0x000000ffff067224 */ /* 0x001fd000078e000e */
[----:B------:R-:W-:Y:S05]  /*16120*/  WARPSYNC.COLLECTIVE R15, `(.L_x_11328) ;  /* 0x000000000f087348 */ /* 0x000fea0003c00000 */
[----:B------:R0:W1:Y:S02]  /*16130*/  SHFL.IDX P6, R14, R13, R12, R11 ;  /* 0x0000000c0d0e7389 */ /* 0x00006400000c000b */
[----:B01----:R-:W-:Y:S01]  /*16140*/  ENDCOLLECTIVE ;  /* 0x000000000000791b */ /* 0x003fe20003800000 */
.L_x_11328:
[----:B------:R-:W-:-:S05]  /*16150*/  @!P1 IADD3 R6, P3, R20, R6, RZ ;  /* 0x0000000614069210 */ /* 0x000fca0007f7e0ff */
[----:B------:R-:W-:-:S04]  /*16160*/  @!P1 IMAD.X R4, RZ, RZ, R4, P3 ;  /* 0x000000ffff049224 */ /* 0x000fc800018e0604 */
        /* <DEDUP_REMOVED lines=8> */
[----:B------:R-:W-:-:S12]  /*161f0*/  IMAD.MOV.U32 R8, RZ, RZ, R14 ;  /* 0x000000ffff087224 */ /* 0x000fd800078e000e */
[----:B0-----:R-:W-:Y:S05]  /*16200*/  WARPSYNC.COLLECTIVE R15, `(.L_x_11329) ;  /* 0x000000000f087348 */ /* 0x001fea0003c00000 */
[----:B------:R1:W2:Y:S02]  /*16210*/  SHFL.IDX P6, R14, R13, R12, R11 ;  /* 0x0000000c0d0e7389 */ /* 0x0002a400000c000b */
[----:B012---:R-:W-:Y:S01]  /*16220*/  ENDCOLLECTIVE ;  /* 0x000000000000791b */ /* 0x007fe20003800000 */
.L_x_11329:
[----:B------:R-:W-:Y:S02]  /*16230*/  IMAD.MOV.U32 R13, RZ, RZ, R3 ;  /* 0x000000ffff0d7224 */ /* 0x000fe400078e0003 */
[----:B------:R-:W-:Y:S01]  /*16240*/  IMAD.MOV.U32 R12, RZ, RZ, 0x1 ;  /* 0x00000001ff0c7424 */ /* 0x000fe200078e00ff */
[----:B------:R-:W-:-:S07]  /*16250*/  MOV R0, R14 ;  /* 0x0000000e00007202 */ /* 0x000fce0000000f00 */
[----:B------:R-:W-:Y:S05]  /*16260*/  WARPSYNC.COLLECTIVE R15, `(.L_x_11330) ;  /* 0x000000000f087348 */ /* 0x000fea0003c00000 */
[----:B------:R0:W1:Y:S02]  /*16270*/  SHFL.IDX P6, R14, R13, R12, R11 ;  /* 0x0000000c0d0e7389 */ /* 0x00006400000c000b */
[----:B01----:R-:W-:Y:S01]  /*16280*/  ENDCOLLECTIVE ;  /* 0x000000000000791b */ /* 0x003fe20003800000 */
.L_x_11330:
        /* <DEDUP_REMOVED lines=13> */
.L_x_11331:
[----:B------:R-:W-:Y:S01]  /*16360*/  IMAD.MOV.U32 R2, RZ, RZ, R14 ;  /* 0x000000ffff027224 */ /* 0x000fe200078e000e */
[----:B------:R-:W-:Y:S06]  /*16370*/  BRA `(.L_x_11332) ;  /* 0xffffffc800487947 */ /* 0x000fec000383ffff */
.L_x_11226:
[----:B-1----:R1:W2:Y:S02]  /*16380*/  SYNCS.PHASECHK.TRANS64.TRYWAIT P0, [R22+URZ+0x13220], R0 ;  /* 0x01322000160075a7 */ /* 0x0022a4000800017f */
[----:B--2---:R-:W-:Y:S05]  /*16390*/  @!P0 NANOSLEEP.SYNCS 0x989680 ;  /* 0x009896800000895d */ /* 0x004fea0003900000 */
[----:B------:R-:W2:Y:S02]  /*163a0*/  @!P0 SYNCS.PHASECHK.TRANS64 P0, [R22+URZ+0x13220], R0 ;  /* 0x01322000160085a7 */ /* 0x000ea4000800007f */
[----:B--2---:R-:W-:Y:S05]  /*163b0*/  @!P0 BRA `(.L_x_11226) ;  /* 0xfffffffc00f08947 */ /* 0x004fea000383ffff */
[----:B------:R-:W-:Y:S05]  /*163c0*/  BRA `(.L_x_11333) ;  /* 0xffffffc800a47947 */ /* 0x000fea000383ffff */
.L_x_11232:
[----:B0-----:R0:W1:Y:S02]  /*163d0*/  SYNCS.PHASECHK.TRANS64.TRYWAIT P0, [R6+URZ+0x13280], R5 ;  /* 0x01328005060075a7 */ /* 0x001064000800017f */
[----:B-1----:R-:W-:Y:S05]  /*163e0*/  @!P0 NANOSLEEP.SYNCS 0x989680 ;  /* 0x009896800000895d */ /* 0x002fea0003900000 */
[----:B------:R-:W1:Y:S02]  /*163f0*/  @!P0 SYNCS.PHASECHK.TRANS64 P0, [R6+URZ+0x13280], R5 ;  /* 0x01328005060085a7 */ /* 0x000e64000800007f */
[----:B-1----:R-:W-:Y:S05]  /*16400*/  @!P0 BRA `(.L_x_11232) ;  /* 0xfffffffc00f08947 */ /* 0x002fea000383ffff */
[----:B------:R-:W-:Y:S05]  /*16410*/  BRA `(.L_x_11334) ;  /* 0xffffffcc00587947 */ /* 0x000fea000383ffff */
.L_x_11237:
[----:B-1----:R1:W2:Y:S02]  /*16420*/  SYNCS.PHASECHK.TRANS64.TRYWAIT P0, [R6+URZ+0x13240], R5 ;  /* 0x01324005060075a7 */ /* 0x0022a4000800017f */
[----:B--2---:R-:W-:Y:S05]  /*16430*/  @!P0 NANOSLEEP.SYNCS 0x989680 ;  /* 0x009896800000895d */ /* 0x004fea0003900000 */
[----:B------:R-:W2:Y:S02]  /*16440*/  @!P0 SYNCS.PHASECHK.TRANS64 P0, [R6+URZ+0x13240], R5 ;  /* 0x01324005060085a7 */ /* 0x000ea4000800007f */
[----:B--2---:R-:W-:Y:S05]  /*16450*/  @!P0 BRA `(.L_x_11237) ;  /* 0xfffffffc00f08947 */ /* 0x004fea000383ffff */
[----:B------:R-:W-:Y:S05]  /*16460*/  BRA `(.L_x_11335) ;  /* 0xffffffcc00d47947 */ /* 0x000fea000383ffff */
.L_x_11243:
[----:B-1----:R1:W2:Y:S02]  /*16470*/  SYNCS.PHASECHK.TRANS64.TRYWAIT P0, [R3+URZ+0x13270], R4 ;  /* 0x01327004030075a7 */ /* 0x0022a4000800017f */
[----:B--2---:R-:W-:Y:S05]  /*16480*/  @!P0 NANOSLEEP.SYNCS 0x989680 ;  /* 0x009896800000895d */ /* 0x004fea0003900000 */
[----:B------:R-:W2:Y:S02]  /*16490*/  @!P0 SYNCS.PHASECHK.TRANS64 P0, [R3+URZ+0x13270], R4 ;  /* 0x01327004030085a7 */ /* 0x000ea4000800007f */
[----:B--2---:R-:W-:Y:S05]  /*164a0*/  @!P0 BRA `(.L_x_11243) ;  /* 0xfffffffc00f08947 */ /* 0x004fea000383ffff */
[----:B------:R-:W-:Y:S05]  /*164b0*/  BRA `(.L_x_11336) ;  /* 0xffffffd000707947 */ /* 0x000fea000383ffff */
.L_x_11245:
[----:B-1----:R1:W2:Y:S02]  /*164c0*/  SYNCS.PHASECHK.TRANS64.TRYWAIT P0, [R3+URZ+0x13260], R4 ;  /* 0x01326004030075a7 */ /* 0x0022a4000800017f */
[----:B--2---:R-:W-:Y:S05]  /*164d0*/  @!P0 NANOSLEEP.SYNCS 0x989680 ;  /* 0x009896800000895d */ /* 0x004fea0003900000 */
[----:B------:R-:W2:Y:S02]  /*164e0*/  @!P0 SYNCS.PHASECHK.TRANS64 P0, [R3+URZ+0x13260], R4 ;  /* 0x01326004030085a7 */ /* 0x000ea4000800007f */
[----:B--2---:R-:W-:Y:S05]  /*164f0*/  @!P0 BRA `(.L_x_11245) ;  /* 0xfffffffc00f08947 */ /* 0x004fea000383ffff */
[----:B------:R-:W-:Y:S05]  /*16500*/  BRA `(.L_x_11337) ;  /* 0xffffffd000787947 */ /* 0x000fea000383ffff */
.L_x_11252:
[----:B-1----:R1:W2:Y:S02]  /*16510*/  SYNCS.PHASECHK.TRANS64.TRYWAIT P1, [R0+URZ+0x13270], R3 ;  /* 0x01327003000075a7 */ /* 0x0022a4000802017f */
[----:B--2---:R-:W-:Y:S05]  /*16520*/  @!P1 NANOSLEEP.SYNCS 0x989680 ;  /* 0x009896800000995d */ /* 0x004fea0003900000 */
[----:B------:R-:W2:Y:S02]  /*16530*/  @!P1 SYNCS.PHASECHK.TRANS64 P1, [R0+URZ+0x13270], R3 ;  /* 0x01327003000095a7 */ /* 0x000ea4000802007f */
[----:B--2---:R-:W-:Y:S05]  /*16540*/  @!P1 BRA `(.L_x_11252) ;  /* 0xfffffffc00f09947 */ /* 0x004fea000383ffff */
[----:B------:R-:W-:Y:S05]  /*16550*/  BRA `(.L_x_11338) ;  /* 0xffffffd8000c7947 */ /* 0x000fea000383ffff */
.L_x_11254:
[----:B-1----:R1:W2:Y:S02]  /*16560*/  SYNCS.PHASECHK.TRANS64.TRYWAIT P1, [R0+URZ+0x13260], R3 ;  /* 0x01326003000075a7 */ /* 0x0022a4000802017f */
[----:B--2---:R-:W-:Y:S05]  /*16570*/  @!P1 NANOSLEEP.SYNCS 0x989680 ;  /* 0x009896800000995d */ /* 0x004fea0003900000 */
[----:B------:R-:W2:Y:S02]  /*16580*/  @!P1 SYNCS.PHASECHK.TRANS64 P1, [R0+URZ+0x13260], R3 ;  /* 0x01326003000095a7 */ /* 0x000ea4000802007f */
[----:B--2---:R-:W-:Y:S05]  /*16590*/  @!P1 BRA `(.L_x_11254) ;  /* 0xfffffffc00f09947 */ /* 0x004fea000383ffff */
[----:B------:R-:W-:Y:S05]  /*165a0*/  BRA `(.L_x_11339) ;  /* 0xffffffd800107947 */ /* 0x000fea000383ffff */
.L_x_11258:
        /* <DEDUP_REMOVED lines=8> */
.L_x_11341:
[----:B------:R-:W-:Y:S05]  /*16630*/  BSYNC B0 ;  /* 0x0000000000007941 */ /* 0x000fea0003800000 */
.L_x_11340:
        /* <DEDUP_REMOVED lines=9> */
.L_x_11342:
        /* <DEDUP_REMOVED lines=18> */
.L_x_11343:
[----:B------:R-:W-:Y:S01]  /*167f0*/  IMAD.MOV.U32 R12, RZ, RZ, 0x2 ;  /* 0x00000002ff0c7424 */ /* 0x000fe200078e00ff */
[----:B------:R-:W-:-:S05]  /*16800*/  SEL R5, R14, RZ, P1 ;  /* 0x000000ff0e057207 */ /* 0x000fca0000800000 */
[----:B------:R-:W-:-:S05]  /*16810*/  IMAD.IADD R5, R2, 0x1, R5 ;  /* 0x0000000102057824 */ /* 0x000fca00078e0205 */
[----:B------:R-:W-:-:S07]  /*16820*/  MOV R13, R5 ;  /* 0x00000005000d7202 */ /* 0x000fce0000000f00 */
[----:B------:R-:W-:Y:S05]  /*16830*/  WARPSYNC.COLLECTIVE R15, `(.L_x_11344) ;  /* 0x000000000f087348 */ /* 0x000fea0003c00000 */
[----:B------:R0:W1:Y:S02]  /*16840*/  SHFL.UP P6, R14, R13, R12, R11 ;  /* 0x0400000c0d0e7389 */ /* 0x00006400000c000b */
[----:B01----:R-:W-:Y:S01]  /*16850*/  ENDCOLLECTIVE ;  /* 0x000000000000791b */ /* 0x003fe20003800000 */
.L_x_11344:
[----:B------:R-:W-:Y:S01]  /*16860*/  IMAD.MOV.U32 R12, RZ, RZ, 0x4 ;  /* 0x00000004ff0c7424 */ /* 0x000fe200078e00ff */
[----:B------:R-:W-:-:S05]  /*16870*/  SEL R6, R14, RZ, P2 ;  /* 0x000000ff0e067207 */ /* 0x000fca0001000000 */
[----:B------:R-:W-:-:S04]  /*16880*/  IMAD.IADD R6, R5, 0x1, R6 ;  /* 0x0000000105067824 */ /* 0x000fc800078e0206 */
[----:B------:R-:W-:-:S07]  /*16890*/  IMAD.MOV.U32 R13, RZ, RZ, R6 ;  /* 0x000000ffff0d7224 */ /* 0x000fce00078e0006 */
[----:B------:R-:W-:Y:S05]  /*168a0*/  WARPSYNC.COLLECTIVE R15, `(.L_x_11345) ;  /* 0x000000000f087348 */ /* 0x000fea0003c00000 */
[----:B------:R0:W1:Y:S02]  /*168b0*/  SHFL.UP P6, R14, R13, R12, R11 ;  /* 0x0400000c0d0e7389 */ /* 0x00006400000c000b */
[----:B01----:R-:W-:Y:S01]  /*168c0*/  ENDCOLLECTIVE ;  /* 0x000000000000791b */ /* 0x003fe20003800000 */
.L_x_11345:
[----:B------:R-:W-:Y:S01]  /*168d0*/  IMAD.MOV.U32 R12, RZ, RZ, 0x8 ;  /* 0x00000008ff0c7424 */ /* 0x000fe200078e00ff */
[----:B------:R-:W-:-:S05]  /*168e0*/  SEL R7, R14, RZ, P3 ;  /* 0x000000ff0e077207 */ /* 0x000fca0001800000 */
[----:B------:R-:W-:-:S04]  /*168f0*/  IMAD.IADD R7, R6, 0x1, R7 ;  /* 0x0000000106077824 */ /* 0x000fc800078e0207 */
[----:B------:R-:W-:-:S07]  /*16900*/  IMAD.MOV.U32 R13, RZ, RZ, R7 ;  /* 0x000000ffff0d7224 */ /* 0x000fce00078e0007 */
[----:B------:R-:W-:Y:S05]  /*16910*/  WARPSYNC.COLLECTIVE R15, `(.L_x_11346) ;  /* 0x000000000f087348 */ /* 0x000fea0003c00000 */
[----:B------:R0:W1:Y:S02]  /*16920*/  SHFL.UP P6, R14, R13, R12, R11 ;  /* 0x0400000c0d0e7389 */ /* 0x00006400000c000b */
[----:B01----:R-:W-:Y:S01]  /*16930*/  ENDCOLLECTIVE ;  /* 0x000000000000791b */ /* 0x003fe20003800000 */
.L_x_11346:
[----:B------:R-:W-:Y:S01]  /*16940*/  IMAD.MOV.U32 R12, RZ, RZ, 0x10 ;  /* 0x00000010ff0c7424 */ /* 0x000fe200078e00ff */
[----:B------:R-:W-:-:S05]  /*16950*/  SEL R14, R14, RZ, P4 ;  /* 0x000000ff0e0e7207 */ /* 0x000fca0002000000 */
[----:B------:R-:W-:-:S04]  /*16960*/  IMAD.IADD R5, R7, 0x1, R14 ;  /* 0x0000000107057824 */ /* 0x000fc800078e020e */
[----:B------:R-:W-:-:S07]  /*16970*/  IMAD.MOV.U32 R13, RZ, RZ, R5 ;  /* 0x000000ffff0d7224 */ /* 0x000fce00078e0005 */
[----:B------:R-:W-:Y:S05]  /*16980*/  WARPSYNC.COLLECTIVE R15, `(.L_x_11347) ;  /* 0x000000000f087348 */ /* 0x000fea0003c00000 */
[----:B------:R0:W1:Y:S02]  /*16990*/  SHFL.UP P6, R14, R13, R12, R11 ;  /* 0x0400000c0d0e7389 */ /* 0x00006400000c000b */
[----:B01----:R-:W-:Y:S01]  /*169a0*/  ENDCOLLECTIVE ;  /* 0x000000000000791b */ /* 0x003fe20003800000 */
.L_x_11347:
        /* <DEDUP_REMOVED lines=8> */
.L_x_11348:
[----:B------:R-:W-:Y:S05]  /*16a30*/  BRA `(.L_x_11349) ;  /* 0xffffffd800d47947 */ /* 0x000fea000383ffff */
.L_x_11263:
        /* <DEDUP_REMOVED lines=8> */
.L_x_11351:
[----:B------:R-:W-:Y:S05]  /*16ac0*/  BSYNC B0 ;  /* 0x0000000000007941 */ /* 0x000fea0003800000 */
.L_x_11350:
[----:B------:R-:W-:Y:S01]  /*16ad0*/  SEL R13, R14, RZ, P1 ;  /* 0x000000ff0e0d7207 */ /* 0x000fe20000800000 */
[----:B------:R-:W-:Y:S02]  /*16ae0*/  IMAD.MOV.U32 R12, RZ, RZ, 0x2 ;  /* 0x00000002ff0c7424 */ /* 0x000fe400078e00ff */
[----:B------:R-:W-:Y:S02]  /*16af0*/  IMAD.MOV.U32 R11, RZ, RZ, RZ ;  /* 0x000000ffff0b7224 */ /* 0x000fe400078e00ff */
[----:B------:R-:W-:Y:S02]  /*16b00*/  IMAD.IADD R13, R2, 0x1, R13 ;  /* 0x00000001020d7824 */ /* 0x000fe400078e020d */
[----:B------:R-:W-:-:S07]  /*16b10*/  IMAD.MOV.U32 R15, RZ, RZ, -0x1 ;  /* 0xffffffffff0f7424 */ /* 0x000fce00078e00ff */
[----:B------:R-:W-:Y:S05]  /*16b20*/  WARPSYNC.COLLECTIVE R15, `(.L_x_11352) ;  /* 0x000000000f087348 */ /* 0x000fea0003c00000 */
[----:B------:R0:W1:Y:S02]  /*16b30*/  SHFL.UP P6, R14, R13, R12, R11 ;  /* 0x0400000c0d0e7389 */ /* 0x00006400000c000b */
[----:B01----:R-:W-:Y:S01]  /*16b40*/  ENDCOLLECTIVE ;  /* 0x000000000000791b */ /* 0x003fe20003800000 */
.L_x_11352:
[----:B------:R-:W-:Y:S01]  /*16b50*/  IMAD.MOV.U32 R12, RZ, RZ, 0x4 ;  /* 0x00000004ff0c7424 */ /* 0x000fe200078e00ff */
[----:B------:R-:W-:-:S05]  /*16b60*/  SEL R14, R14, RZ, P2 ;  /* 0x000000ff0e0e7207 */ /* 0x000fca0001000000 */
[----:B------:R-:W-:-:S04]  /*16b70*/  IMAD.IADD R5, R13, 0x1, R14 ;  /* 0x000000010d057824 */ /* 0x000fc800078e020e */
[----:B------:R-:W-:-:S07]  /*16b80*/  IMAD.MOV.U32 R13, RZ, RZ, R5 ;  /* 0x000000ffff0d7224 */ /* 0x000fce00078e0005 */
[----:B------:R-:W-:Y:S05]  /*16b90*/  WARPSYNC.COLLECTIVE R15, `(.L_x_11353) ;  /* 0x000000000f087348 */ /* 0x000fea0003c00000 */
[----:B------:R0:W1:Y:S02]  /*16ba0*/  SHFL.UP P6, R14, R13, R12, R11 ;  /* 0x0400000c0d0e7389 */ /* 0x00006400000c000b */
[----:B01----:R-:W-:Y:S01]  /*16bb0*/  ENDCOLLECTIVE ;  /* 0x000000000000791b */ /* 0x003fe20003800000 */
.L_x_11353:
[----:B------:R-:W-:Y:S01]  /*16bc0*/  IMAD.MOV.U32 R12, RZ, RZ, 0x8 ;  /* 0x00000008ff0c7424 */ /* 0x000fe200078e00ff */
[----:B------:R-:W-:-:S04]  /*16bd0*/  SEL R6, R14, RZ, P3 ;  /* 0x000000ff0e067207 */ /* 0x000fc80001800000 */
[----:B------:R-:W-:-:S05]  /*16be0*/  IADD3 R6, R5, R6, RZ ;  /* 0x0000000605067210 */ /* 0x000fca0007ffe0ff */
[----:B------:R-:W-:-:S07]  /*16bf0*/  IMAD.MOV.U32 R13, RZ, RZ, R6 ;  /* 0x000000ffff0d7224 */ /* 0x000fce00078e0006 */
[----:B------:R-:W-:Y:S05]  /*16c00*/  WARPSYNC.COLLECTIVE R15, `(.L_x_11354) ;  /* 0x000000000f087348 */ /* 0x000fea0003c00000 */
[----:B------:R0:W1:Y:S02]  /*16c10*/  SHFL.UP P6, R14, R13, R12, R11 ;  /* 0x0400000c0d0e7389 */ /* 0x00006400000c000b */
[----:B01----:R-:W-:Y:S01]  /*16c20*/  ENDCOLLECTIVE ;  /* 0x000000000000791b */ /* 0x003fe20003800000 */
.L_x_11354:
[----:B------:R-:W-:Y:S01]  /*16c30*/  IMAD.MOV.U32 R12, RZ, RZ, 0x10 ;  /* 0x00000010ff0c7424 */ /* 0x000fe200078e00ff */
[----:B------:R-:W-:-:S05]  /*16c40*/  SEL R7, R14, RZ, P4 ;  /* 0x000000ff0e077207 */ /* 0x000fca0002000000 */
[----:B------:R-:W-:-:S04]  /*16c50*/  IMAD.IADD R7, R6, 0x1, R7 ;  /* 0x0000000106077824 */ /* 0x000fc800078e0207 */
[----:B------:R-:W-:-:S07]  /*16c60*/  IMAD.MOV.U32 R13, RZ, RZ, R7 ;  /* 0x000000ffff0d7224 */ /* 0x000fce00078e0007 */
[----:B------:R-:W-:Y:S05]  /*16c70*/  WARPSYNC.COLLECTIVE R15, `(.L_x_11355) ;  /* 0x000000000f087348 */ /* 0x000fea0003c00000 */
[----:B------:R0:W1:Y:S02]  /*16c80*/  SHFL.UP P6, R14, R13, R12, R11 ;  /* 0x0400000c0d0e7389 */ /* 0x00006400000c000b */
[----:B01----:R-:W-:Y:S01]  /*16c90*/  ENDCOLLECTIVE ;  /* 0x000000000000791b */ /* 0x003fe20003800000 */
.L_x_11355:
        /* <DEDUP_REMOVED lines=8> */
.L_x_11356:
[----:B------:R-:W-:Y:S05]  /*16d20*/  BRA `(.L_x_11357) ;  /* 0xffffffd800b47947 */ /* 0x000fea000383ffff */
.L_x_11265:
[----:B------:R-:W-:Y:S01]  /*16d30*/  BSSY B0, `(.L_x_11358) ;  /* 0x0000006000007945 */ /* 0x000fe20003800000 */
[----:B------:R-:W-:Y:S01]  /*16d40*/  PLOP3.LUT P6, PT, P6, PT, PT, 0x8, 0x0 ;  /* 0x000000000000781c */ /* 0x000fe200037ce170 */
[----:B------:R-:W-:-:S12]  /*16d50*/  IMAD.MOV.U32 R15, RZ, RZ, -0x1 ;  /* 0xffffffffff0f7424 */ /* 0x000fd800078e00ff */
[----:B0-----:R-:W-:Y:S05]  /*16d60*/  WARPSYNC.COLLECTIVE R15, `(.L_x_11359) ;  /* 0x000000000f087348 */ /* 0x001fea0003c00000 */
[----:B------:R-:W-:Y:S01]  /*16d70*/  VOTE.ANY R14, PT, P6 ;  /* 0x00000000000e7806 */ /* 0x000fe200030e0100 */
[----:B0-----:R-:W-:Y:S06]  /*16d80*/  ENDCOLLECTIVE ;  /* 0x000000000000791b */ /* 0x001fec0003800000 */
.L_x_11359:
[----:B------:R-:W-:Y:S05]  /*16d90*/  BSYNC B0 ;  /* 0x0000000000007941 */ /* 0x000fea0003800000 */
.L_x_11358:
        /* <DEDUP_REMOVED lines=9> */
.L_x_11360:
[----:B------:R-:W-:Y:S01]  /*16e30*/  IMAD.MOV.U32 R17, RZ, RZ, R14 ;  /* 0x000000ffff117224 */ /* 0x000fe200078e000e */
[----:B------:R-:W-:Y:S06]  /*16e40*/  BRA `(.L_x_11361) ;  /* 0xffffffd800a47947 */ /* 0x000fec000383ffff */
.L_x_11267:
[----:B------:R-:W-:Y:S01]  /*16e50*/  BSSY B0, `(.L_x_11362) ;  /* 0x0000007000007945 */ /* 0x000fe20003800000 */
[----:B------:R-:W-:Y:S02]  /*16e60*/  IMAD.MOV.U32 R13, RZ, RZ, R3 ;  /* 0x000000ffff0d7224 */ /* 0x000fe400078e0003 */
[----:B------:R-:W-:Y:S02]  /*16e70*/  IMAD.MOV.U32 R11, RZ, RZ, 0x1f ;  /* 0x0000001fff0b7424 */ /* 0x000fe400078e00ff */
[----:B------:R-:W-:-:S07]  /*16e80*/  IMAD.MOV.U32 R15, RZ, RZ, -0x1 ;  /* 0xffffffffff0f7424 */ /* 0x000fce00078e00ff */
[----:B012---:R-:W-:Y:S05]  /*16e90*/  WARPSYNC.COLLECTIVE R15, `(.L_x_11363) ;  /* 0x000000000f087348 */ /* 0x007fea0003c00000 */
[----:B------:R3:W4:Y:S02]  /*16ea0*/  SHFL.IDX P6, R14, R13, R12, R11 ;  /* 0x0000000c0d0e7389 */ /* 0x00072400000c000b */
[----:B01234-:R-:W-:Y:S01]  /*16eb0*/  ENDCOLLECTIVE ;  /* 0x000000000000791b */ /* 0x01ffe20003800000 */
.L_x_11363:
[----:B------:R-:W-:Y:S05]  /*16ec0*/  BSYNC B0 ;  /* 0x0000000000007941 */ /* 0x000fea0003800000 */
.L_x_11362:
[----:B------:R-:W-:Y:S05]  /*16ed0*/  BRA `(.L_x_11266) ;  /* 0xffffffd8009c7947 */ /* 0x000fea000383ffff */
.L_x_11271:
[----:B0-----:R0:W2:Y:S02]  /*16ee0*/  SYNCS.PHASECHK.TRANS64.TRYWAIT P0, [R8+URZ+0x13220], R0 ;  /* 0x01322000080075a7 */ /* 0x0010a4000800017f */
[----:B--2---:R-:W-:Y:S05]  /*16ef0*/  @!P0 NANOSLEEP.SYNCS 0x989680 ;  /* 0x009896800000895d */ /* 0x004fea0003900000 */
[----:B------:R-:W2:Y:S02]  /*16f00*/  @!P0 SYNCS.PHASECHK.TRANS64 P0, [R8+URZ+0x13220], R0 ;  /* 0x01322000080085a7 */ /* 0x000ea4000800007f */
[----:B--2---:R-:W-:Y:S05]  /*16f10*/  @!P0 BRA `(.L_x_11271) ;  /* 0xfffffffc00f08947 */ /* 0x004fea000383ffff */
[----:B------:R-:W-:Y:S05]  /*16f20*/  BRA `(.L_x_11364) ;  /* 0xffffffdc00887947 */ /* 0x000fea000383ffff */
.L_x_11272:
        /* <DEDUP_REMOVED lines=8> */
[----:B01--4-:R-:W-:Y:S05]  /*16fb0*/  WARPSYNC.COLLECTIVE R15, `(.L_x_11366) ;  /* 0x000000000f087348 */ /* 0x013fea0003c00000 */
[----:B------:R2:W3:Y:S02]  /*16fc0*/  SHFL.IDX P6, R14, R13, R12, R11 ;  /* 0x0000000c0d0e7389 */ /* 0x0004e400000c000b */
[----:B01234-:R-:W-:Y:S01]  /*16fd0*/  ENDCOLLECTIVE ;  /* 0x000000000000791b */ /* 0x01ffe20003800000 */
.L_x_11366:
[----:B------:R-:W-:Y:S05]  /*16fe0*/  BSYNC B0 ;  /* 0x0000000000007941 */ /* 0x000fea0003800000 */
.L_x_11365:
[----:B------:R-:W-:Y:S05]  /*16ff0*/  BRA `(.L_x_11367) ;  /* 0xffffffdc00707947 */ /* 0x000fea000383ffff */
.L_x_11273:
[----:B------:R-:W-:Y:S01]  /*17000*/  BSSY B0, `(.L_x_11368) ;  /* 0x0000006000007945 */ /* 0x000fe20003800000 */
[----:B------:R-:W-:-:S07]  /*17010*/  IMAD.MOV.U32 R15, RZ, RZ, -0x1 ;  /* 0xffffffffff0f7424 */ /* 0x000fce00078e00ff */
[----:B01--4-:R-:W-:Y:S05]  /*17020*/  WARPSYNC.COLLECTIVE R15, `(.L_x_11369) ;  /* 0x000000000f0c7348 */ /* 0x013fea0003c00000 */
[----:B------:R-:W-:Y:S02]  /*17030*/  ELECT P6, UR62, PT ;  /* 0x00000000003e782f */ /* 0x000fe400038c0000 */
[----:B------:R-:W-:Y:S01]  /*17040*/  MOV R14, UR62 ;  /* 0x0000003e000e7c02 */ /* 0x000fe20008000f00 */
[----:B01--4-:R-:W-:Y:S10]  /*17050*/  ENDCOLLECTIVE ;  /* 0x000000000000791b */ /* 0x013ff40003800000 */
.L_x_11369:
[----:B------:R-:W-:Y:S05]  /*17060*/  BSYNC B0 ;  /* 0x0000000000007941 */ /* 0x000fea0003800000 */
.L_x_11368:
[----:B------:R-:W-:Y:S05]  /*17070*/  BRA `(.L_x_11370) ;  /* 0xffffffdc00647947 */ /* 0x000fea000383ffff */
.L_x_11275:
[----:B0-----:R0:W1:Y:S02]  /*17080*/  SYNCS.PHASECHK.TRANS64.TRYWAIT P1, [R6+URZ], R3 ;  /* 0x00000003060075a7 */ /* 0x001064000802017f */
[----:B-1----:R-:W-:Y:S05]  /*17090*/  @!P1 NANOSLEEP.SYNCS 0x989680 ;  /* 0x009896800000995d */ /* 0x002fea0003900000 */
[----:B------:R-:W1:Y:S02]  /*170a0*/  @!P1 SYNCS.PHASECHK.TRANS64 P1, [R6+URZ], R3 ;  /* 0x00000003060095a7 */ /* 0x000e64000802007f */
[----:B-1----:R-:W-:Y:S05]  /*170b0*/  @!P1 BRA `(.L_x_11275) ;  /* 0xfffffffc00f09947 */ /* 0x002fea000383ffff */
[----:B------:R-:W-:Y:S05]  /*170c0*/  BRA `(.L_x_11371) ;  /* 0xffffffdc00987947 */ /* 0x000fea000383ffff */
.L_x_11276:
[----:B-1----:R1:W2:Y:S02]  /*170d0*/  SYNCS.PHASECHK.TRANS64.TRYWAIT P1, [R7+URZ], R0 ;  /* 0x00000000070075a7 */ /* 0x0022a4000802017f */
[----:B--2---:R-:W-:Y:S05]  /*170e0*/  @!P1 NANOSLEEP.SYNCS 0x989680 ;  /* 0x009896800000995d */ /* 0x004fea0003900000 */
[----:B------:R-:W2:Y:S02]  /*170f0*/  @!P1 SYNCS.PHASECHK.TRANS64 P1, [R7+URZ], R0 ;  /* 0x00000000070095a7 */ /* 0x000ea4000802007f */
[----:B--2---:R-:W-:Y:S05]  /*17100*/  @!P1 BRA `(.L_x_11276) ;  /* 0xfffffffc00f09947 */ /* 0x004fea000383ffff */
[----:B------:R-:W-:Y:S05]  /*17110*/  BRA `(.L_x_11372) ;  /* 0xffffffdc008c7947 */ /* 0x000fea000383ffff */
.L_x_11278:
[----:B--2---:R2:W3:Y:S02]  /*17120*/  SYNCS.PHASECHK.TRANS64.TRYWAIT P1, [R2+URZ+0x13260], R3 ;  /* 0x01326003020075a7 */ /* 0x0044e4000802017f */
[----:B---3--:R-:W-:Y:S05]  /*17130*/  @!P1 NANOSLEEP.SYNCS 0x989680 ;  /* 0x009896800000995d */ /* 0x008fea0003900000 */
[----:B------:R-:W3:Y:S02]  /*17140*/  @!P1 SYNCS.PHASECHK.TRANS64 P1, [R2+URZ+0x13260], R3 ;  /* 0x01326003020095a7 */ /* 0x000ee4000802007f */
[----:B---3--:R-:W-:Y:S05]  /*17150*/  @!P1 BRA `(.L_x_11278) ;  /* 0xfffffffc00f09947 */ /* 0x008fea000383ffff */
[----:B------:R-:W-:Y:S05]  /*17160*/  BRA `(.L_x_11373) ;  /* 0xffffffdc008c7947 */ /* 0x000fea000383ffff */
.L_x_11280:
[----:B---3--:R3:W0:Y:S02]  /*17170*/  SYNCS.PHASECHK.TRANS64.TRYWAIT P1, [R5+URZ+0x13260], R0 ;  /* 0x01326000050075a7 */ /* 0x008624000802017f */
[----:B0-----:R-:W-:Y:S05]  /*17180*/  @!P1 NANOSLEEP.SYNCS 0x989680 ;  /* 0x009896800000995d */ /* 0x001fea0003900000 */
[----:B------:R-:W0:Y:S02]  /*17190*/  @!P1 SYNCS.PHASECHK.TRANS64 P1, [R5+URZ+0x13260], R0 ;  /* 0x01326000050095a7 */ /* 0x000e24000802007f */
[----:B0-----:R-:W-:Y:S05]  /*171a0*/  @!P1 BRA `(.L_x_11280) ;  /* 0xfffffffc00f09947 */ /* 0x001fea000383ffff */
[----:B------:R-:W-:Y:S05]  /*171b0*/  BRA `(.L_x_11374) ;  /* 0xffffffdc008c7947 */ /* 0x000fea000383ffff */
.L_x_11282:
[----:B------:R0:W0:Y:S02]  /*171c0*/  SYNCS.PHASECHK.TRANS64.TRYWAIT P0, [R2+URZ+0x13280], R3 ;  /* 0x01328003020075a7 */ /* 0x000024000800017f */
[----:B0-----:R-:W-:Y:S05]  /*171d0*/  @!P0 NANOSLEEP.SYNCS 0x989680 ;  /* 0x009896800000895d */ /* 0x001fea0003900000 */
[----:B------:R-:W0:Y:S02]  /*171e0*/  @!P0 SYNCS.PHASECHK.TRANS64 P0, [R2+URZ+0x13280], R3 ;  /* 0x01328003020085a7 */ /* 0x000e24000800007f */
[----:B0-----:R-:W-:Y:S05]  /*171f0*/  @!P0 BRA `(.L_x_11282) ;  /* 0xfffffffc00f08947 */ /* 0x001fea000383ffff */
[----:B------:R-:W-:Y:S05]  /*17200*/  BRA `(.L_x_11283) ;  /* 0xffffffdc00887947 */ /* 0x000fea000383ffff */
.L_x_11375:
        /* <DEDUP_REMOVED lines=15> */
.L_x_12990:


//--------------------- .text._ZN7cutlass13device_kernelIN5flash11enable_sm90INS1_16FlashAttnFwdSm90INS1_25CollectiveMainloopFwdSm90ILi2EN4cute5tupleIJNS5_1CILi1EEES8_S8_EEENS6_IJNS7_ILi192EEENS7_ILi160EEENS7_ILi64EEEEEELi64ENS_12float_e4m3_tEfNS_4arch4Sm90ELb0ELb1ELb0ELb0ELb0ELb0ELb0ELb1ELb1ELb1ELb0ELb0EEENS1_21CollectiveEpilogueFwdINS6_IJSA_SC_SB_EEES9_NS_10bfloat16_tESG_Li384ELb0ELb1ELb0ELb1EEENS1_30DynamicPersistentTileSchedulerILi384ELi128ELb0ELb1ELb1EEEEEEEEEvNT_6ParamsE --------------------------
	.section	.text._ZN7cutlass13device_kernelIN5flash11enable_sm90INS1_16FlashAttnFwdSm90INS1_25CollectiveMainloopFwdSm90ILi2EN4cute5tupleIJNS5_1CILi1EEES8_S8_EEENS6_IJNS7_ILi192EEENS7_ILi160EEENS7_ILi64EEEEEELi64ENS_12float_e4m3_tEfNS_4arch4Sm90ELb0ELb1ELb0ELb0ELb0ELb0ELb0ELb1ELb1ELb1ELb0ELb0EEENS1_21CollectiveEpilogueFwdINS6_IJSA_SC_SB_EEES9_NS_10bfloat16_tESG_Li384ELb0ELb1ELb0ELb1EEENS1_30DynamicPersistentTileSchedulerILi384ELi128ELb0ELb1ELb1EEEEEEEEEvNT_6ParamsE,"ax",@progbits
	.align	128
.text._ZN7cutlass13device_kernelIN5flash11enable_sm90INS1_16FlashAttnFwdSm90INS1_25CollectiveMainloopFwdSm90ILi2EN4cute5tupleIJNS5_1CILi1EEES8_S8_EEENS6_IJNS7_ILi192EEENS7_ILi160EEENS7_ILi64EEEEEELi64ENS_12float_e4m3_tEfNS_4arch4Sm90ELb0ELb1ELb0ELb0ELb0ELb0ELb0ELb1ELb1ELb1ELb0ELb0EEENS1_21CollectiveEpilogueFwdINS6_IJSA_SC_SB_EEES9_NS_10bfloat16_tESG_Li384ELb0ELb1ELb0ELb1EEENS1_30DynamicPersistentTileSchedulerILi384ELi128ELb0ELb1ELb1EEEEEEEEEvNT_6ParamsE:
        .type           _ZN7cutlass13device_kernelIN5flash11enable_sm90INS1_16FlashAttnFwdSm90INS1_25CollectiveMainloopFwdSm90ILi2EN4cute5tupleIJNS5_1CILi1EEES8_S8_EEENS6_IJNS7_ILi192EEENS7_ILi160EEENS7_ILi64EEEEEELi64ENS_12float_e4m3_tEfNS_4arch4Sm90ELb0ELb1ELb0ELb0ELb0ELb0ELb0ELb1ELb1ELb1ELb0ELb0EEENS1_21CollectiveEpilogueFwdINS6_IJSA_SC_SB_EEES9_NS_10bfloat16_tESG_Li384ELb0ELb1ELb0ELb1EEENS1_30DynamicPersistentTileSchedulerILi384ELi128ELb0ELb1ELb1EEEEEEEEEvNT_6ParamsE,@function
        .size           _ZN7cutlass13device_kernelIN5flash11enable_sm90INS1_16FlashAttnFwdSm90INS1_25CollectiveMainloopFwdSm90ILi2EN4cute5tupleIJNS5_1CILi1EEES8_S8_EEENS6_IJNS7_ILi192EEENS7_ILi160EEENS7_ILi64EEEEEELi64ENS_12float_e4m3_tEfNS_4arch4Sm90ELb0ELb1ELb0ELb0ELb0ELb0ELb0ELb1ELb1ELb1ELb0ELb0EEENS1_21CollectiveEpilogueFwdINS6_IJSA_SC_SB_EEES9_NS_10bfloat16_tESG_Li384ELb0ELb1ELb0ELb1EEENS1_30DynamicPersistentTileSchedulerILi384ELi128ELb0ELb1ELb1EEEEEEEEEvNT_6ParamsE,(.L_x_12991 - _ZN7cutlass13device_kernelIN5flash11enable_sm90INS1_16FlashAttnFwdSm90INS1_25CollectiveMainloopFwdSm90ILi2EN4cute5tupleIJNS5_1CILi1EEES8_S8_EEENS6_IJNS7_ILi192EEENS7_ILi160EEENS7_ILi64EEEEEELi64ENS_12float_e4m3_tEfNS_4arch4Sm90ELb0ELb1ELb0ELb0ELb0ELb0ELb0ELb1ELb1ELb1ELb0ELb0EEENS1_21CollectiveEpilogueFwdINS6_IJSA_SC_SB_EEES9_NS_10bfloat16_tESG_Li384ELb0ELb1ELb0ELb1EEENS1_30DynamicPersistentTileSchedulerILi384ELi128ELb0ELb1ELb1EEEEEEEEEvNT_6ParamsE)
        .other          _ZN7cutlass13device_kernelIN5flash11enable_sm90INS1_16FlashAttnFwdSm90INS1_25CollectiveMainloopFwdSm90ILi2EN4cute5tupleIJNS5_1CILi1EEES8_S8_EEENS6_IJNS7_ILi192EEENS7_ILi160EEENS7_ILi64EEEEEELi64ENS_12float_e4m3_tEfNS_4arch4Sm90ELb0ELb1ELb0ELb0ELb0ELb0ELb0ELb1ELb1ELb1ELb0ELb0EEENS1_21CollectiveEpilogueFwdINS6_IJSA_SC_SB_EEES9_NS_10bfloat16_tESG_Li384ELb0ELb1ELb0ELb1EEENS1_30DynamicPersistentTileSchedulerILi384ELi128ELb0ELb1ELb1EEEEEEEEEvNT_6ParamsE,@"STO_CUDA_ENTRY STV_DEFAULT"
_ZN7cutlass13device_kernelIN5flash11enable_sm90INS1_16FlashAttnFwdSm90INS1_25CollectiveMainloopFwdSm90ILi2EN4cute5tupleIJNS5_1CILi1EEES8_S8_EEENS6_IJNS7_ILi192EEENS7_ILi160EEENS7_ILi64EEEEEELi64ENS_12float_e4m3_tEfNS_4arch4Sm90ELb0ELb1ELb0ELb0ELb0ELb0ELb0ELb1ELb1ELb1ELb0ELb0EEENS1_21CollectiveEpilogueFwdINS6_IJSA_SC_SB_EEES9_NS_10bfloat16_tESG_Li384ELb0ELb1ELb0ELb1EEENS1_30DynamicPersistentTileSchedulerILi384ELi128ELb0ELb1ELb1EEEEEEEEEvNT_6ParamsE:
        /* <DEDUP_REMOVED lines=17> */
.L_x_11377:
[----:B------:R-:W-:Y:S05]  /*0110*/  BSYNC B0 ;  /* 0x0000000000007941 */ /* 0x000fea0003800000 */
.L_x_11376:
        /* <DEDUP_REMOVED lines=41> */
.L_x_11378:
        /* <DEDUP_REMOVED lines=22> */
.L_x_11379:
        /* <DEDUP_REMOVED lines=18> */
.L_x_11380:
        /* <DEDUP_REMOVED lines=22> */
.L_x_11381:
        /* <DEDUP_REMOVED lines=22> */
.L_x_11382:
[----:B------:R-:W-:Y:S01]  /*08f0*/  PLOP3.LUT P0, PT, PT, PT, UP0, 0x80, 0x0 ;  /* 0x000000000000781c */ /* 0x000fe20003f0f008 */
[----:B------:R-:W-:Y:S01]  /*0900*/  UMOV UR38, 0x1 ;  /* 0x0000000100267882 */ /* 0x000fe20000000000 */
[----:B------:R-:W-:Y:S01]  /*0910*/  NOP ;  /* 0x0000000000007918 */ /* 0x000fe20000000000 */
[----:B------:R-:W-:Y:S01]  /*0920*/  USEL UR38, UR38, 0x2, !UP0 ;  /* 0x0000000226267887 */ /* 0x000fe2000c000000 */
[----:B------:R-:W-:Y:S01]  /*0930*/  ULDC.64 UR48, c[0x0][0x208] ;  /* 0x0000820000307ab9 */ /* 0x000fe20000000a00 */
[----:B012-4-:R-:W-:Y:S08]  /*0940*/  BAR.SYNC.DEFER_BLOCKING 0x0 ;  /* 0x0000000000007b1d */ /* 0x017ff00000010000 */
[----:B------:R-:W-:Y:S05]  /*0950*/  @!P0 BRA `(.L_x_11383) ;  /* 0x0000011400388947 */ /* 0x000fea0003800000 */
.L_x_11384:
        /* <DEDUP_REMOVED lines=19> */
[----:B------:R-:W-:Y:S01]  /*0a90*/  SHF.R.S32.HI R2, RZ, 0x7, R2 ;  /* 0x00000007ff027819 */ /* 0x000fe20000011402 */
[----:B------:R-:W-:Y:S02]  /*0aa0*/  IMAD.SHL.U32 R6, R4, 0x20, RZ ;  /* 0x0000002004067824 */ /* 0x000fe400078e00ff */
[----:B------:R-:W-:Y:S01]  /*0ab0*/  IMAD.IADD R18, R0, 0x1, -R5 ;  /* 0x0000000100127824 */ /* 0x000fe200078e0a05 */
[CC--:B------:R-:W-:Y:S01]  /*0ac0*/  LEA.HI R5, R3.reuse, R0.reuse, RZ, 0x2 ;  /* 0x0000000003057211 */ /* 0x0c0fe200078f10ff */
[----:B------:R-:W-:Y:S01]  /*0ad0*/  IMAD.HI R7, R2, 0x55555556, RZ ;  /* 0x5555555602077827 */ /* 0x000fe200078e02ff */
[----:B------:R-:W-:-:S02]  /*0ae0*/  LEA.HI R3, R3, R0, RZ, 0x4 ;  /* 0x0000000003037211 */ /* 0x000fc400078f20ff */
[----:B------:R-:W-:Y:S02]  /*0af0*/  SHF.R.S32.HI R9, RZ, 0x1f, R18 ;  /* 0x0000001fff097819 */ /* 0x000fe40000011412 */
[----:B------:R-:W-:Y:S02]  /*0b00*/  LOP3.LUT R13, R5, 0xfffffffc, RZ, 0xc0, !PT ;  /* 0xfffffffc050d7812 */ /* 0x000fe400078ec0ff */
[----:B------:R-:W-:Y:S02]  /*0b10*/  LEA.HI R8, R9, R18, RZ, 0x2 ;  /* 0x0000001209087211 */ /* 0x000fe400078f10ff */
[----:B------:R-:W-:Y:S01]  /*0b20*/  SHF.R.S32.HI R4, RZ, 0x4, R3 ;  /* 0x00000004ff047819 */ /* 0x000fe20000011403 */
[----:B------:R-:W-:Y:S01]  /*0b30*/  IMAD.IADD R13, R0, 0x1, -R13 ;  /* 0x00000001000d7824 */ /* 0x000fe200078e0a0d */
[--C-:B------:R-:W-:Y:S02]  /*0b40*/  SHF.R.S32.HI R10, RZ, 0x2, R8.reuse ;  /* 0x00000002ff0a7819 */ /* 0x100fe40000011408 */
[----:B------:R-:W-:-:S02]  /*0b50*/  SHF.R.S32.HI R11, RZ, 0x1f, R8 ;  /* 0x0000001fff0b7819 */ /* 0x000fc40000011408 */
[----:B------:R-:W-:Y:S02]  /*0b60*/  LOP3.LUT R5, R3, 0x3fffff0, RZ, 0xc0, !PT ;  /* 0x03fffff003057812 */ /* 0x000fe400078ec0ff */
[----:B------:R-:W-:Y:S02]  /*0b70*/  LEA.HI R11, R11, R10, RZ, 0x3 ;  /* 0x0000000a0b0b7211 */ /* 0x000fe400078f18ff */
[----:B------:R-:W-:Y:S01]  /*0b80*/  LEA.HI R3, R3, R4, RZ, 0x1 ;  /* 0x0000000403037211 */ /* 0x000fe200078f08ff */
[----:B------:R-:W-:Y:S01]  /*0b90*/  IMAD.IADD R5, R0, 0x1, -R5 ;  /* 0x0000000100057824 */ /* 0x000fe200078e0a05 */
[----:B------:R-:W-:Y:S02]  /*0ba0*/  LOP3.LUT R11, R11, 0xfffffff8, RZ, 0xc0, !PT ;  /* 0xfffffff80b0b7812 */ /* 0x000fe400078ec0ff */
[----:B------:R-:W-:Y:S02]  /*0bb0*/  LEA.HI R9, R9, R18, RZ, 0x5 ;  /* 0x0000001209097211 */ /* 0x000fe400078f28ff */
[----:B------:R-:W-:Y:S01]  /*0bc0*/  LOP3.LUT R6, R6, 0xfffffc00, RZ, 0xc0, !PT ;  /* 0xfffffc0006067812 */ /* 0x000fe200078ec0ff */
[----:B------:R-:W-:Y:S01]  /*0bd0*/  IMAD.IADD R10, R10, 0x1, -R11 ;  /* 0x000000010a0a7824 */ /* 0x000fe200078e0a0b */
[----:B------:R-:W-:-:S02]  /*0be0*/  LOP3.LUT R3, R3, 0x1ffffffe, RZ, 0xc0, !PT ;  /* 0x1ffffffe03037812 */ /* 0x000fc400078ec0ff */
[----:B------:R-:W-:Y:S01]  /*0bf0*/  LEA.HI R7, R7, R7, RZ, 0x1 ;  /* 0x0000000707077211 */ /* 0x000fe200078f08ff */
[----:B------:R-:W-:Y:S01]  /*0c00*/  IMAD R6, R5, 0x40, R6 ;  /* 0x0000004005067824 */ /* 0x000fe200078e0206 */
[----:B------:R-:W-:Y:S01]  /*0c10*/  LEA.HI R0, R13, R13, RZ, 0x1 ;  /* 0x0000000d0d007211 */ /* 0x000fe200078f08ff */
[----:B------:R-:W-:Y:S01]  /*0c20*/  IMAD.IADD R3, R4, 0x1, -R3 ;  /* 0x0000000104037824 */ /* 0x000fe200078e0a03 */
[----:B------:R-:W-:Y:S01]  /*0c30*/  SHF.R.S32.HI R9, RZ, 0x5, R9 ;  /* 0x00000005ff097819 */ /* 0x000fe20000011409 */
[----:B------:R-:W-:Y:S01]  /*0c40*/  IMAD R7, R7, -0x3, R2 ;  /* 0xfffffffd07077824 */ /* 0x000fe200078e0202 */
[----:B------:R-:W-:Y:S01]  /*0c50*/  LOP3.LUT R0, R0, 0x1ffffffe, RZ, 0xc0, !PT ;  /* 0x1ffffffe00007812 */ /* 0x000fe200078ec0ff */
[----:B------:R-:W-:Y:S01]  /*0c60*/  IMAD R156, R3, 0x8, R6 ;  /* 0x00000008039c7824 */ /* 0x000fe200078e0206 */
[----:B------:R-:W-:Y:S01]  /*0c70*/  LOP3.LUT R3, R8, 0x7ffffffc, RZ, 0xc0, !PT ;  /* 0x7ffffffc08037812 */ /* 0x000fe200078ec0ff */
[----:B------:R-:W-:Y:S02]  /*0c80*/  IMAD R10, R9, 0x10, R10 ;  /* 0x00000010090a7824 */ /* 0x000fe400078e020a */
[----:B------:R-:W-:-:S02]  /*0c90*/  IMAD.IADD R19, R13, 0x1, -R0 ;  /* 0x000000010d137824 */ /* 0x000fc400078e0a00 */
[----:B------:R-:W-:Y:S02]  /*0ca0*/  IMAD R22, R7, 0x40, R10 ;  /* 0x0000004007167824 */ /* 0x000fe400078e020a */
[----:B------:R-:W-:Y:S02]  /*0cb0*/  IMAD.IADD R18, R18, 0x1, -R3 ;  /* 0x0000000112127824 */ /* 0x000fe400078e0a03 */
[----:B------:R-:W-:-:S07]  /*0cc0*/  IMAD R19, R19, 0x8, R22 ;  /* 0x0000000813137824 */ /* 0x000fce00078e0216 */
.L_x_11473:
        /* <DEDUP_REMOVED lines=12> */
[----:B012--5:R-:W-:Y:S05]  /*0d90*/  @!P0 BRA `(.L_x_11385) ;  /* 0x0000000000208947 */ /* 0x027fea0003800000 */
        /* <DEDUP_REMOVED lines=8> */
.L_x_11385:
[----:B------:R-:W-:Y:S01]  /*0e20*/  ULDC UR6, c[0x0][0xc54] ;  /* 0x0003150000067ab9 */ /* 0x000fe20000000800 */
[----:B------:R-:W-:Y:S01]  /*0e30*/  UMOV UR8, UR7 ;  /* 0x0000000700087c82 */ /* 0x000fe20008000000 */
[----:B------:R-:W-:-:S11]  /*0e40*/  UISETP.NE.AND UP0, UPT, UR6, 0x1, UPT ;  /* 0x000000010600788c */ /* 0x000fd6000bf05270 */
[----:B------:R-:W-:Y:S02]  /*0e50*/  @UP0 ULDC.64 UR10, c[0x0][0xc58] ;  /* 0x00031600000a0ab9 */ /* 0x000fe40000000a00 */
[----:B------:R-:W-:-:S04]  /*0e60*/  UIMAD.WIDE.U32 UR4, UR7, UR10, URZ ;  /* 0x0000000a070472a5 */ /* 0x000fc8000f8e003f */
[----:B------:R-:W-:-:S04]  /*0e70*/  @UP0 USHF.R.U32.HI UR8, URZ, UR11, UR5 ;  /* 0x0000000b3f080299 */ /* 0x000fc80008011605 */
[----:B------:R-:W-:-:S12]  /*0e80*/  UIMAD UR4, UR8, UR6, URZ ;  /* 0x00000006080472a4 */ /* 0x000fd8000f8e023f */
.L_x_11386:
        /* <DEDUP_REMOVED lines=56> */
[----:B------:R-:W-:Y:S01]  /*1210*/  ULOP3.LUT UR8, URZ, UR8, URZ, 0x33, !UPT ;  /* 0x000000083f087292 */ /* 0x000fe2000f8e333f */
        /* <DEDUP_REMOVED lines=9> */
[----:B------:R-:W-:Y:S01]  /*12b0*/  UIMAD UR41, UR4, 0xc0, URZ ;  /* 0x000000c0042978a4 */ /* 0x000fe2000f8e023f */
        /* <DEDUP_REMOVED lines=30> */
.L_x_11388:
[----:B------:R-:W-:-:S13]  /*14a0*/  ISETP.NE.AND P0, PT, R13, 0x1, PT ;  /* 0x000000010d00780c */ /* 0x000fda0003f05270 */
[----:B------:R-:W0:Y:S02]  /*14b0*/  @P0 LDC.64 R6, c[0x0][0x9e8] ;  /* 0x00027a00ff060b82 */ /* 0x000e240000000a00 */
[----:B0-----:R-:W-:-:S05]  /*14c0*/  @P0 IMAD.HI.U32 R6, R4, R6, RZ ;  /* 0x0000000604060227 */ /* 0x001fca00078e00ff */
[----:B------:R-:W-:-:S07]  /*14d0*/  @P0 SHF.R.U32.HI R4, RZ, R7, R6 ;  /* 0x00000007ff040219 */ /* 0x000fce0000011606 */
.L_x_11389:
[----:B------:R-:W-:-:S05]  /*14e0*/  IMAD R4, R4, R13, R13 ;  /* 0x0000000d04047224 */ /* 0x000fca00078e020d */
[----:B------:R-:W-:-:S07]  /*14f0*/  VIMNMX R3, R3, R4, PT ;  /* 0x0000000403037248 */ /* 0x000fce0003fe0100 */
.L_x_11387:
        /* <DEDUP_REMOVED lines=29> */
.L_x_11391:
[----:B------:R-:W-:-:S13]  /*16d0*/  ISETP.NE.AND P0, PT, R13, 0x1, PT ;  /* 0x000000010d00780c */ /* 0x000fda0003f05270 */
[----:B------:R-:W0:Y:S02]  /*16e0*/  @P0 LDC.64 R4, c[0x0][0x9e8] ;  /* 0x00027a00ff040b82 */ /* 0x000e240000000a00 */
[----:B0-----:R-:W-:-:S05]  /*16f0*/  @P0 IMAD.HI.U32 R0, R6, R4, RZ ;  /* 0x0000000406000227 */ /* 0x001fca00078e00ff */
[----:B------:R-:W-:-:S07]  /*1700*/  @P0 SHF.R.U32.HI R6, RZ, R5, R0 ;  /* 0x00000005ff060219 */ /* 0x000fce0000011600 */
.L_x_11392:
[----:B------:R-:W-:-:S05]  /*1710*/  IMAD R6, R6, R13, RZ ;  /* 0x0000000d06067224 */ /* 0x000fca00078e02ff */
[----:B------:R-:W-:-:S13]  /*1720*/  R2UR UR5, R6 ;  /* 0x00000000060572ca */ /* 0x000fda00000e0000 */
[----:B------:R-:W-:-:S04]  /*1730*/  UISETP.LT.AND UP0, UPT, UR4, UR5, UPT ;  /* 0x000000050400728c */ /* 0x000fc8000bf01270 */
[----:B------:R-:W-:-:S12]  /*1740*/  USEL UR4, UR4, UR5, !UP0 ;  /* 0x0000000504047287 */ /* 0x000fd8000c000000 */
.L_x_11390:
[----:B------:R-:W-:Y:S01]  /*1750*/  UIMAD.WIDE UR4, UR4, 0x66666667, URZ ;  /* 0x66666667040478a5 */ /* 0x000fe2000f8e023f */
[----:B------:R-:W-:Y:S01]  /*1760*/  PLOP3.LUT P0, PT, PT, PT, PT, 0x80, 0x0 ;  /* 0x000000000000781c */ /* 0x000fe20003f0f070 */
[----:B------:R-:W-:Y:S01]  /*1770*/  IMAD.MOV.U32 R4, RZ, RZ, RZ ;  /* 0x000000ffff047224 */ /* 0x000fe200078e00ff */
[----:B------:R-:W-:Y:S01]  /*1780*/  CS2R R54, SRZ ;  /* 0x0000000000367805 */ /* 0x000fe2000001ff00 */
[----:B------:R-:W-:Y:S01]  /*1790*/  USHF.R.U32.HI UR4, URZ, 0x1f, UR5 ;  /* 0x0000001f3f047899 */ /* 0x000fe20008011605 */
[----:B------:R-:W-:Y:S01]  /*17a0*/  IMAD.MOV.U32 R6, RZ, RZ, RZ ;  /* 0x000000ffff067224 */ /* 0x000fe200078e00ff */
[----:B------:R-:W-:Y:S02]  /*17b0*/  CS2R R12, SRZ ;  /* 0x00000000000c7805 */ /* 0x000fe4000001ff00 */
[----:B------:R-:W-:Y:S01]  /*17c0*/  CS2R R52, SRZ ;  /* 0x0000000000347805 */ /* 0x000fe2000001ff00 */
[----:B------:R-:W-:Y:S01]  /*17d0*/  ULEA.HI.SX32 UR4, UR5, UR4, 0x1a ;  /* 0x0000000405047291 */ /* 0x000fe2000f8fd23f */
[----:B------:R-:W-:Y:S01]  /*17e0*/  CS2R R14, SRZ ;  /* 0x00000000000e7805 */ /* 0x000fe2000001ff00 */
[----:B------:R-:W-:Y:S01]  /*17f0*/  IMAD.MOV.U32 R9, RZ, RZ, RZ ;  /* 0x000000ffff097224 */ /* 0x000fe200078e00ff */
[----:B------:R-:W-:Y:S01]  /*1800*/  CS2R R46, SRZ ;  /* 0x00000000002e7805 */ /* 0x000fe2000001ff00 */
[----:B------:R-:W-:Y:S01]  /*1810*/  UISETP.LT.AND UP0, UPT, URZ, UR4, UPT ;  /* 0x000000043f00728c */ /* 0x000fe2000bf01270 */
[----:B------:R-:W-:-:S02]  /*1820*/  CS2R R20, SRZ ;  /* 0x0000000000147805 */ /* 0x000fc4000001ff00 */
[----:B------:R-:W-:Y:S02]  /*1830*/  CS2R R44, SRZ ;  /* 0x00000000002c7805 */ /* 0x000fe4000001ff00 */
[----:B------:R-:W-:Y:S01]  /*1840*/  CS2R R24, SRZ ;  /* 0x0000000000187805 */ /* 0x000fe2000001ff00 */
[----:B------:R-:W-:Y:S01]  /*1850*/  USEL UR43, URZ, UR4, !UP0 ;  /* 0x000000043f2b7287 */ /* 0x000fe2000c000000 */
[----:B------:R-:W-:Y:S01]  /*1860*/  CS2R R38, SRZ ;  /* 0x0000000000267805 */ /* 0x000fe2000001ff00 */
[----:B------:R-:W-:Y:S01]  /*1870*/  IMAD.MOV.U32 R26, RZ, RZ, RZ ;  /* 0x000000ffff1a7224 */ /* 0x000fe200078e00ff */
[----:B------:R-:W-:Y:S02]  /*1880*/  CS2R R36, SRZ ;  /* 0x0000000000247805 */ /* 0x000fe4000001ff00 */
[----:B------:R-:W-:Y:S02]  /*1890*/  CS2R R28, SRZ ;  /* 0x00000000001c7805 */ /* 0x000fe4000001ff00 */
[----:B------:R-:W-:-:S02]  /*18a0*/  CS2R R30, SRZ ;  /* 0x00000000001e7805 */ /* 0x000fc4000001ff00 */
[----:B------:R-:W-:Y:S02]  /*18b0*/  ISETP.GT.AND P1, PT, R104, UR43, PT ;  /* 0x0000002b68007c0c */ /* 0x000fe4000bf24270 */
[----:B------:R-:W-:Y:S02]  /*18c0*/  CS2R R32, SRZ ;  /* 0x0000000000207805 */ /* 0x000fe4000001ff00 */
[----:B------:R-:W-:Y:S02]  /*18d0*/  CS2R R56, SRZ ;  /* 0x0000000000387805 */ /* 0x000fe4000001ff00 */
[----:B------:R-:W-:-:S07]  /*18e0*/  CS2R R58, SRZ ;  /* 0x00000000003a7805 */ /* 0x000fce000001ff00 */
[----:B------:R-:W-:Y:S05]  /*18f0*/  @!P1 BRA `(.L_x_11393) ;  /* 0x000000ec001c9947 */ /* 0x000fea0003800000 */
[----:B------:R-:W-:Y:S01]  /*1900*/  VIADD R0, R23, 0xffffff80 ;  /* 0xffffff8017007836 */ /* 0x000fe20000000000 */
[----:B------:R-:W0:Y:S01]  /*1910*/  S2UR UR44, SR_CgaCtaId ;  /* 0x00000000002c79c3 */ /* 0x000e220000008800 */
[----:B------:R-:W-:-:S03]  /*1920*/  UMOV UR45, 0x400 ;  /* 0x00000400002d7882 */ /* 0x000fc60000000000 */
[----:B------:R-:W-:-:S04]  /*1930*/  SHF.R.S32.HI R3, RZ, 0x1f, R0 ;  /* 0x0000001fff037819 */ /* 0x000fc80000011400 */
[----:B------:R-:W-:-:S04]  /*1940*/  LEA.HI R3, R3, R0, RZ, 0x7 ;  /* 0x0000000003037211 */ /* 0x000fc800078f38ff */
[----:B------:R-:W-:-:S06]  /*1950*/  SHF.R.S32.HI R3, RZ, 0x7, R3 ;  /* 0x00000007ff037819 */ /* 0x000fcc0000011403 */
[----:B------:R-:W1:Y:S01]  /*1960*/  SHFL.IDX PT, R3, R3, RZ, 0x1f ;  /* 0x00001fff03037589 */ /* 0x000e6200000e0000 */
[----:B0-----:R-:W-:Y:S01]  /*1970*/  ULEA UR45, UR44, UR45, 0x18 ;  /* 0x0000002d2c2d7291 */ /* 0x001fe2000f8ec03f */
[----:B-1----:R-:W-:-:S13]  /*1980*/  R2UR UR6, R3 ;  /* 0x00000000030672ca */ /* 0x002fda00000e0000 */
        /* <DEDUP_REMOVED lines=26> */
.L_x_11394:
        /* <DEDUP_REMOVED lines=9> */
.L_x_11556:
[----:B------:R-:W-:Y:S05]  /*1bc0*/  @!P0 BRA `(.L_x_11396) ;  /* 0x0000000000048947 */ /* 0x000fea0003800000 */
[----:B------:R-:W-:Y:S01]  /*1bd0*/  BPT.TRAP 0x1 ;  /* 0x000000040000795c */ /* 0x000fe20000300000 */
.L_x_11396:
[----:B0-----:R-:W-:Y:S02]  /*1be0*/  IMAD.U32 R3, RZ, RZ, UR37 ;  /* 0x00000025ff037e24 */ /* 0x001fe4000f8e00ff */
[----:B------:R-:W-:-:S03]  /*1bf0*/  IMAD.U32 R0, RZ, RZ, UR36 ;  /* 0x00000024ff007e24 */ /* 0x000fc6000f8e00ff */
[----:B------:R-:W-:Y:S02]  /*1c00*/  LEA R3, R3, UR45, 0x3 ;  /* 0x0000002d03037c11 */ /* 0x000fe4000f8e18ff */
[----:B------:R-:W-:-:S04]  /*1c10*/  SHF.L.U32 R0, R0, 0x1f, RZ ;  /* 0x0000001f00007819 */ /* 0x000fc800000006ff */
[----:B------:R0:W1:Y:S01]  /*1c20*/  SYNCS.PHASECHK.TRANS64.TRYWAIT P1, [R3+URZ+0x13230], R0 ;  /* 0x01323000030075a7 */ /* 0x000062000802017f */
[----:B------:R-:W-:Y:S05]  /*1c30*/  @!P0 BRA `(.L_x_11397) ;  /* 0x0000000000048947 */ /* 0x000fea0003800000 */
[----:B------:R-:W-:Y:S01]  /*1c40*/  BPT.TRAP 0x1 ;  /* 0x000000040000795c */ /* 0x000fe20000300000 */
.L_x_11397:
[----:B-1----:R-:W-:Y:S05]  /*1c50*/  @P1 BRA `(.L_x_11398) ;  /* 0x0000000000081947 */ /* 0x002fea0003800000 */
[----:B------:R-:W1:Y:S02]  /*1c60*/  SYNCS.PHASECHK.TRANS64.TRYWAIT P1, [R3+URZ+0x13230], R0 ;  /* 0x01323000030075a7 */ /* 0x000e64000802017f */
[----:B-1----:R-:W-:Y:S05]  /*1c70*/  @!P1 BRA `(.L_x_11399) ;  /* 0x0000013c000c9947 */ /* 0x002fea0003800000 */
.L_x_11398:
[----:B------:R-:W-:Y:S01]  /*1c80*/  UIADD3 UR4, UR45, 0xe000, URZ ;  /* 0x0000e0002d047890 */ /* 0x000fe2000fffe03f */
[----:B------:R-:W-:Y:S02]  /*1c90*/  LOP3.LUT P3, RZ, R23, 0x7f, RZ, 0xc0, !PT ;  /* 0x0000007f17ff7812 */ /* 0x000fe4000786c0ff */
[----:B------:R-:W-:Y:S01]  /*1ca0*/  LOP3.LUT R2, R2, 0xfffffff7, RZ, 0xc0, !PT ;  /* 0xfffffff702027812 */ /* 0x000fe200078ec0ff */
[----:B------:R-:W-:-:S04]  /*1cb0*/  USHF.R.U32.HI UR4, URZ, 0x4, UR4 ;  /* 0x000000043f047899 */ /* 0x000fc80008011604 */
[----:B------:R-:W-:-:S06]  /*1cc0*/  ULOP3.LUT UR4, UR4, 0x3fff, URZ, 0xc0, !UPT ;  /* 0x00003fff04047892 */ /* 0x000fcc000f8ec03f */
[----:B------:R-:W-:Y:S01]  /*1cd0*/  IMAD.U32 R7, RZ, RZ, UR4 ;  /* 0x00000004ff077e24 */ /* 0x000fe2000f8e00ff */
[----:B------:R-:W-:Y:S05]  /*1ce0*/  WARPSYNC.ALL ;  /* 0x0000000000007948 */ /* 0x000fea0003800000 */
[----:B------:R-:W-:Y:S02]  /*1cf0*/  LOP3.LUT R7, R7, 0x10000, RZ, 0xfc, !PT ;  /* 0x0001000007077812 */ /* 0x000fe400078efcff */
[----:B------:R-:W-:Y:S02]  /*1d00*/  @P3 LOP3.LUT R2, R2, 0x8, RZ, 0xfc, !PT ;  /* 0x0000000802023812 */ /* 0x000fe400078efcff */
[----:B------:R-:W-:Y:S01]  /*1d10*/  R2UR UR12, R7 ;  /* 0x00000000070c72ca */ /* 0x000fe200000e0000 */
[----:B------:R-:W-:Y:S01]  /*1d20*/  ULOP3.LUT UR50, UR50, 0x10000, URZ, 0xfc, !UPT ;  /* 0x0001000032327892 */ /* 0x000fe2000f8efc3f */
[----:B------:R-:W-:Y:S01]  /*1d30*/  WARPGROUP.ARRIVE ;  /* 0x00000000000079c5 */ /* 0x000fe20000000000 */
[----:B------:R-:W-:Y:S01]  /*1d40*/  UMOV UR9, 0x80000020 ;  /* 0x8000002000097882 */ /* 0x000fe20000000000 */
[----:B------:R-:W-:Y:S01]  /*1d50*/  UMOV UR11, 0x80000020 ;  /* 0x80000020000b7882 */ /* 0x000fe20000000000 */
[----:B------:R-:W-:Y:S01]  /*1d60*/  UMOV UR7, 0x80000020 ;  /* 0x8000002000077882 */ /* 0x000fe20000000000 */
[----:B------:R-:W-:Y:S01]  /*1d70*/  ULDC UR13, c[0x0][0x448] ;  /* 0x00011200000d7ab9 */ /* 0x000fe20000000800 */
[----:B01----:R-:W-:Y:S01]  /*1d80*/  VIADD R0, R19, UR41 ;  /* 0x0000002913007c36 */ /* 0x003fe20008000000 */
[----:B------:R-:W-:Y:S01]  /*1d90*/  UMOV UR8, UR50 ;  /* 0x0000003200087c82 */ /* 0x000fe20008000000 */
[----:B------:R-:W-:Y:S01]  /*1da0*/  UISETP.NE.AND UP0, UPT, UR13, 0x1, UPT ;  /* 0x000000010d00788c */ /* 0x000fe2000bf05270 */
[----:B------:R-:W0:Y:S01]  /*1db0*/  LDC R8, c[0x0][0x288] ;  /* 0x0000a200ff087b82 */ /* 0x000e220000000800 */
[----:B------:R-:W-:Y:S01]  /*1dc0*/  IMAD.MOV.U32 R4, RZ, RZ, R0 ;  /* 0x000000ffff047224 */ /* 0x000fe200078e0000 */
[----:B------:R-:W-:Y:S01]  /*1dd0*/  ULDC UR21, c[0x0][0x9dc] ;  /* 0x0002770000157ab9 */ /* 0x000fe20000000800 */
[----:B------:R-:W-:-:S02]  /*1de0*/  UIMAD UR12, UR37, 0x280, UR12 ;  /* 0x00000280250c78a4 */ /* 0x000fc4000f8e020c */
[----:B------:R-:W-:Y:S02]  /*1df0*/  PLOP3.LUT P1, PT, PT, PT, UP0, 0x80, 0x0 ;  /* 0x000000000000781c */ /* 0x000fe40003f2f008 */
[----:B------:R-:W-:Y:S01]  /*1e00*/  UIADD3 UR4, UR12, 0x80, URZ ;  /* 0x000000800c047890 */ /* 0x000fe2000fffe03f */
[----:B------:R-:W-:Y:S01]  /*1e10*/  PLOP3.LUT P2, PT, PT, PT, UP0, 0x80, 0x0 ;  /* 0x000000000000781c */ /* 0x000fe20003f4f008 */
[----:B------:R-:W-:Y:S02]  /*1e20*/  UIADD3 UR5, UR12, 0x100, URZ ;  /* 0x000001000c057890 */ /* 0x000fe4000fffe03f */
[----:B------:R-:W-:Y:S01]  /*1e30*/  UMOV UR10, UR12 ;  /* 0x0000000c000a7c82 */ /* 0x000fe20008000000 */
[----:B------:R-:W-:Y:S01]  /*1e40*/  UIADD3 UR6, UR12, 0x2, URZ ;  /* 0x000000020c067890 */ /* 0x000fe2000fffe03f */
[----:B------:R-:W-:Y:S01]  /*1e50*/  QGMMA.64x32x32.F32.E4M3.E4M3 R88, gdesc[UR8], RZ, !UPT, gsb0 ;  /* 0x00600000085879f3 */ /* 0x000fe2000c0008ff */
[----:B------:R-:W-:Y:S01]  /*1e60*/  UMOV UR10, UR4 ;  /* 0x00000004000a7c82 */ /* 0x000fe20008000000 */
[----:B------:R-:W-:Y:S01]  /*1e70*/  UMOV UR11, 0x80000020 ;  /* 0x80000020000b7882 */ /* 0x000fe20000000000 */
[----:B------:R-:W-:Y:S01]  /*1e80*/  UIADD3 UR4, UR12, 0x180, URZ ;  /* 0x000001800c047890 */ /* 0x000fe2000fffe03f */
        /* <DEDUP_REMOVED lines=21> */
[----:B------:R-:W-:Y:S02]  /*1fe0*/  UIADD3 UR10, UR12, 0x82, URZ ;  /* 0x000000820c0a7890 */ /* 0x000fe4000fffe03f */
        /* <DEDUP_REMOVED lines=18> */
[----:B------:R-:W-:Y:S01]  /*2110*/  ULOP3.LUT UR10, URZ, UR21, URZ, 0x33, !UPT ;  /* 0x000000153f0a7292 */ /* 0x000fe2000f8e333f */
        /* <DEDUP_REMOVED lines=16> */
[----:B------:R-:W1:Y:S01]  /*2220*/  SHFL.IDX PT, R14, R4, RZ, 0x1c1f ;  /* 0x001c1fff040e7589 */ /* 0x000e6200000e0000 */
[----:B------:R-:W-:Y:S01]  /*2230*/  @!P3 PRMT R0, RZ, 0x654, R0 ;  /* 0x00000654ff00b816 */ /* 0x000fe20000000000 */
[----:B------:R-:W-:-:S03]  /*2240*/  IMAD R5, R104, R5, 0xa1 ;  /* 0x000000a168057424 */ /* 0x000fc600078e0205 */
[----:B------:R-:W-:Y:S01]  /*2250*/  PLOP3.LUT P1, PT, PT, PT, UP1, 0x40, 0x0 ;  /* 0x000000000000781c */ /* 0x000fe20003f2e818 */
[----:B------:R-:W-:Y:S02]  /*2260*/  IMAD R6, R18, -0x2, R5 ;  /* 0xfffffffe12067824 */ /* 0x000fe400078e0205 */
[----:B------:R-:W-:Y:S01]  /*2270*/  VIADD R12, R5, 0xffffffff ;  /* 0xffffffff050c7836 */ /* 0x000fe20000000000 */
[----:B------:R-:W-:Y:S02]  /*2280*/  WARPGROUP.DEPBAR.LE gsb0, 0x0 ;  /* 0x00008000000079c5 */ /* 0x000fe40000010000 */
[----:B------:R2:W-:Y:S02]  /*2290*/  @!P3 SYNCS.ARRIVE.TRANS64.RED.A1T0 RZ, [R0+URZ], RZ ;  /* 0x000000ff00ffb9a7 */ /* 0x0005e4000810043f */
[----:B--2---:R-:W-:-:S04]  /*22a0*/  IMAD R0, R104, -0xa0, R17 ;  /* 0xffffff6068007824 */ /* 0x004fc800078e0211 */
[----:B------:R-:W-:Y:S01]  /*22b0*/  VIADD R3, R0, 0xa0 ;  /* 0x000000a000037836 */ /* 0x000fe20000000000 */
[C---:B0-----:R-:W-:Y:S01]  /*22c0*/  IADD3 R0, R6.reuse, -R8, R17 ;  /* 0x8000000806007210 */ /* 0x041fe20007ffe011 */
[----:B------:R-:W-:Y:S02]  /*22d0*/  VIADD R6, R6, 0xffffffff ;  /* 0xffffffff06067836 */ /* 0x000fe40000000000 */
        /* <DEDUP_REMOVED lines=18> */
.L_x_11402:
[----:B------:R-:W-:-:S06]  /*2400*/  UISETP.NE.AND UP2, UPT, UR7, 0x1, UPT ;  /* 0x000000010700788c */ /* 0x000fcc000bf45270 */
[----:B------:R-:W-:-:S05]  /*2410*/  PLOP3.LUT P1, PT, PT, PT, UP2, 0x80, 0x0 ;  /* 0x000000000000781c */ /* 0x000fca0003f2f028 */
[----:B------:R-:W-:-:S08]  /*2420*/  @UP2 ULDC.64 UR10, c[0x0][0x9e8] ;  /* 0x00027a00000a2ab9 */ /* 0x000fd00000000a00 */
[----:B------:R-:W-:-:S05]  /*2430*/  @P1 IMAD.HI.U32 R13, R5, UR10, RZ ;  /* 0x0000000a050d1c27 */ /* 0x000fca000f8e00ff */
[----:B------:R-:W-:-:S07]  /*2440*/  @P1 SHF.R.U32.HI R5, RZ, UR11, R13 ;  /* 0x0000000bff051c19 */ /* 0x000fce000801160d */
.L_x_11403:
[----:B------:R-:W-:Y:S05]  /*2450*/  BSYNC B0 ;  /* 0x0000000000007941 */ /* 0x000fea0003800000 */
.L_x_11401:
[----:B------:R-:W-:-:S05]  /*2460*/  IMAD R5, R5, UR7, R6 ;  /* 0x0000000705057c24 */ /* 0x000fca000f8e0206 */
[----:B------:R-:W-:Y:S02]  /*2470*/  VIMNMX R3, R3, R5, !PT ;  /* 0x0000000503037248 */ /* 0x000fe40007fe0100 */
[----:B------:R-:W-:-:S07]  /*2480*/  VIADDMNMX R0, R5, UR7, R0, PT ;  /* 0x0000000705007c46 */ /* 0x000fce000b800100 */
.L_x_11400:
[C---:B------:R-:W-:Y:S01]  /*2490*/  ISETP.GE.AND P1, PT, R12.reuse, 0x2, PT ;  /* 0x000000020c00780c */ /* 0x040fe20003f26270 */
[----:B------:R-:W0:Y:S01]  /*24a0*/  SHFL.IDX PT, R4, R4, 0x1, 0x1c1f ;  /* 0x003c1f0004047f89 */ /* 0x000e2200000e0000 */
[----:B------:R-:W-:Y:S02]  /*24b0*/  ISETP.GE.AND P2, PT, R12, 0x9, PT ;  /* 0x000000090c00780c */ /* 0x000fe40003f46270 */
[----:B------:R-:W-:Y:S02]  /*24c0*/  LOP3.LUT R16, R16, 0xefffffff, RZ, 0xc0, !PT ;  /* 0xefffffff10107812 */ /* 0x000fe400078ec0ff */
[----:B------:R-:W-:Y:S02]  /*24d0*/  ISETP.GE.AND P3, PT, R12, 0xa, PT ;  /* 0x0000000a0c00780c */ /* 0x000fe40003f66270 */
[----:B------:R-:W-:Y:S02]  /*24e0*/  LOP3.LUT R2, R2, 0xfffffffb, RZ, 0xc0, !PT ;  /* 0xfffffffb02027812 */ /* 0x000fe400078ec0ff */
[----:B------:R-:W-:-:S03]  /*24f0*/  ISETP.GE.AND P4, PT, R12, 0x31, PT ;  /* 0x000000310c00780c */ /* 0x000fc60003f86270 */
[----:B------:R-:W-:Y:S02]  /*2500*/  @P1 LOP3.LUT R16, R16, 0x10000000, RZ, 0xfc, !PT ;  /* 0x1000000010101812 */ /* 0x000fe400078efcff */
[C---:B------:R-:W-:Y:S02]  /*2510*/  ISETP.GT.AND P1, PT, R3.reuse, 0x1, !P1 ;  /* 0x000000010300780c */ /* 0x040fe40004f24270 */
[----:B------:R-:W-:Y:S02]  /*2520*/  LOP3.LUT R16, R16, 0xdfffffff, RZ, 0xc0, !PT ;  /* 0xdfffffff10107812 */ /* 0x000fe400078ec0ff */
[----:B------:R-:W-:Y:S02]  /*2530*/  ISETP.LT.OR P1, PT, R0, 0x2, P1 ;  /* 0x000000020000780c */ /* 0x000fe40000f21670 */
[----:B------:R-:W-:Y:S02]  /*2540*/  @P2 LOP3.LUT R16, R16, 0x20000000, RZ, 0xfc, !PT ;  /* 0x2000000010102812 */ /* 0x000fe400078efcff */
[----:B------:R-:W-:-:S02]  /*2550*/  ISETP.GT.AND P2, PT, R3, 0x8, !P2 ;  /* 0x000000080300780c */ /* 0x000fc40005744270 */
[----:B------:R-:W-:Y:S02]  /*2560*/  FSEL R89, R89, -INF , !P1 ;  /* 0xff80000059597808 */ /* 0x000fe40004800000 */
[----:B------:R-:W-:Y:S02]  /*2570*/  LOP3.LUT R16, R16, 0xbfffffff, RZ, 0xc0, !PT ;  /* 0xbfffffff10107812 */ /* 0x000fe400078ec0ff */
[----:B------:R-:W-:Y:S02]  /*2580*/  ISETP.GT.AND P1, PT, R3, 0x9, !P3 ;  /* 0x000000090300780c */ /* 0x000fe40005f24270 */
[----:B------:R-:W-:Y:S02]  /*2590*/  ISETP.LT.OR P2, PT, R0, 0x9, P2 ;  /* 0x000000090000780c */ /* 0x000fe40001741670 */
        /* <DEDUP_REMOVED lines=42> */
[----:B------:R-:W-:Y:S02]  /*2840*/  FSEL R76, R76, -INF , !P2 ;  /* 0xff8000004c4c7808 */ /* 0x000fe40005000000 */
[----:B------:R-:W-:Y:S02]  /*2850*/  ISETP.GE.AND P2, PT, R12, 0x2a, PT ;  /* 0x0000002a0c00780c */ /* 0x000fe40003f46270 */
[----:B------:R-:W-:Y:S02]  /*2860*/  LOP3.LUT R16, R16, 0xffbfffff, RZ, 0xc0, !PT ;  /* 0xffbfffff10107812 */ /* 0x000fe400078ec0ff */
[----:B------:R-:W-:-:S02]  /*2870*/  ISETP.GT.AND P3, PT, R3, 0x29, !P2 ;  /* 0x000000290300780c */ /* 0x000fc40005764270 */
[----:B------:R-:W-:Y:S02]  /*2880*/  @P4 LOP3.LUT R16, R16, 0x400000, RZ, 0xfc, !PT ;  /* 0x0040000010104812 */ /* 0x000fe400078efcff */
        /* <DEDUP_REMOVED lines=161> */
[----:B------:R-:W-:Y:S01]  /*32a0*/  FSEL R5, R88, -INF , !P6 ;  /* 0xff80000058057808 */ /* 0x000fe20007000000 */
[----:B0-----:R-:W-:Y:S01]  /*32b0*/  IMAD.IADD R88, R11, 0x1, R4 ;  /* 0x000000010b587824 */ /* 0x001fe200078e0204 */
[----:B------:R-:W-:-:S13]  /*32c0*/  ISETP.GE.AND P6, PT, R12, 0x9a, PT ;  /* 0x0000009a0c00780c */ /* 0x000fda0003fc6270 */
[----:B------:R-:W-:Y:S02]  /*32d0*/  @P6 LOP3.LUT R16, R16, 0x8000000, RZ, 0xfc, !PT ;  /* 0x0800000010106812 */ /* 0x000fe400078efcff */
        /* <DEDUP_REMOVED lines=19> */
.L_x_11406:
[----:B------:R-:W-:-:S06]  /*3410*/  UISETP.NE.AND UP2, UPT, UR7, 0x1, UPT ;  /* 0x000000010700788c */ /* 0x000fcc000bf45270 */
[----:B------:R-:W-:-:S05]  /*3420*/  PLOP3.LUT P6, PT, PT, PT, UP2, 0x80, 0x0 ;  /* 0x000000000000781c */ /* 0x000fca0003fcf028 */
[----:B------:R-:W-:-:S08]  /*3430*/  @UP2 ULDC.64 UR10, c[0x0][0x9e8] ;  /* 0x00027a00000a2ab9 */ /* 0x000fd00000000a00 */
[----:B------:R-:W-:Y:S01]  /*3440*/  @P6 IMAD.HI.U32 R4, R3, UR10, RZ ;  /* 0x0000000a03046c27 */ /* 0x000fe2000f8e00ff */
[----:B------:R-:W-:-:S13]  /*3450*/  PLOP3.LUT P6, PT, PT, PT, UP2, 0x80, 0x0 ;  /* 0x000000000000781c */ /* 0x000fda0003fcf028 */
[----:B------:R-:W-:-:S07]  /*3460*/  @P6 SHF.R.U32.HI R3, RZ, UR11, R4 ;  /* 0x0000000bff036c19 */ /* 0x000fce0008011604 */
.L_x_11407:
[----:B------:R-:W-:Y:S05]  /*3470*/  BSYNC B0 ;  /* 0x0000000000007941 */ /* 0x000fea0003800000 */
.L_x_11405:
[----:B------:R-:W-:-:S05]  /*3480*/  IMAD R3, R3, UR7, R6 ;  /* 0x0000000703037c24 */ /* 0x000fca000f8e0206 */
[----:B------:R-:W-:Y:S02]  /*3490*/  VIMNMX R88, R88, R3, !PT ;  /* 0x0000000358587248 */ /* 0x000fe40007fe0100 */
[----:B------:R-:W-:-:S07]  /*34a0*/  VIADDMNMX R0, R3, UR7, R0, PT ;  /* 0x0000000703007c46 */ /* 0x000fce000b800100 */
.L_x_11404:
        /* <DEDUP_REMOVED lines=10> */
[----:B------:R-:W-:Y:S01]  /*3550*/  LOP3.LUT P1, RZ, R16, 0x2, RZ, 0xc0, !PT ;  /* 0x0000000210ff7812 */ /* 0x000fe2000782c0ff */
[----:B------:R-:W-:Y:S01]  /*3560*/  @UP0 USHF.R.U32.HI UR12, URZ, UR14, UR11 ;  /* 0x0000000e3f0c0299 */ /* 0x000fe2000801160b */
[----:B------:R-:W-:-:S02]  /*3570*/  FSEL R79, R79, -INF , !P2 ;  /* 0xff8000004f4f7808 */ /* 0x000fc40005000000 */
[----:B------:R-:W-:Y:S02]  /*3580*/  ISETP.GT.AND P1, PT, R88, 0x21, !P1 ;  /* 0x000000215800780c */ /* 0x000fe40004f24270 */
[----:B------:R-:W-:Y:S02]  /*3590*/  LOP3.LUT P2, RZ, R16, 0x10000, RZ, 0xc0, !PT ;  /* 0x0001000010ff7812 */ /* 0x000fe4000784c0ff */
[----:B------:R-:W-:Y:S02]  /*35a0*/  ISETP.LT.OR P1, PT, R0, 0x22, P1 ;  /* 0x000000220000780c */ /* 0x000fe40000f21670 */
[C---:B------:R-:W-:Y:S02]  /*35b0*/  LOP3.LUT P6, RZ, R16.reuse, 0x8000, RZ, 0xc0, !PT ;  /* 0x0000800010ff7812 */ /* 0x040fe400078cc0ff */
        /* <DEDUP_REMOVED lines=98> */
[----:B------:R-:W-:Y:S01]  /*3be0*/  ISETP.GT.AND P3, PT, R88, 0x90, !P3 ;  /* 0x000000905800780c */ /* 0x000fe20005f64270 */
[----:B------:R-:W0:Y:S01]  /*3bf0*/  SHFL.BFLY PT, R3, R4, 0x2, 0x1f ;  /* 0x0c401f0004037f89 */ /* 0x000e2200000e0000 */
[----:B------:R-:W-:Y:S02]  /*3c00*/  ISETP.LT.OR P1, PT, R0, 0x62, P1 ;  /* 0x000000620000780c */ /* 0x000fe40000f21670 */
[----:B------:R-:W-:Y:S02]  /*3c10*/  ISETP.GT.AND P4, PT, R88, 0x91, !P4 ;  /* 0x000000915800780c */ /* 0x000fe40006784270 */
[----:B------:R-:W-:Y:S02]  /*3c20*/  FSEL R43, R43, -INF , !P1 ;  /* 0xff8000002b2b7808 */ /* 0x000fe40004800000 */
[----:B------:R-:W-:Y:S02]  /*3c30*/  LOP3.LUT P1, RZ, R16, 0x100, RZ, 0xc0, !PT ;  /* 0x0000010010ff7812 */ /* 0x000fe4000782c0ff */
[----:B------:R-:W-:-:S02]  /*3c40*/  ISETP.LT.OR P3, PT, R0, 0x91, P3 ;  /* 0x000000910000780c */ /* 0x000fc40001f61670 */
        /* <DEDUP_REMOVED lines=17> */
[----:B------:R-:W-:Y:S02]  /*3d60*/  ISETP.LT.OR P1, PT, R0, 0x71, P1 ;  /* 0x000000710000780c */ /* 0x000fe40000f21670 */
[----:B------:R-:W-:-:S02]  /*3d70*/  R2UR UR13, R105 ;  /* 0x00000000690d72ca */ /* 0x000fc400000e0000 */
[----:B------:R-:W-:Y:S02]  /*3d80*/  FSEL R50, R50, -INF , !P1 ;  /* 0xff80000032327808 */ /* 0x000fe40004800000 */
[----:B------:R-:W-:Y:S02]  /*3d90*/  ISETP.GT.AND P1, PT, R88, 0x71, !P2 ;  /* 0x000000715800780c */ /* 0x000fe40005724270 */
[----:B------:R-:W-:Y:S02]  /*3da0*/  LOP3.LUT P2, RZ, R16, 0x2000000, RZ, 0xc0, !PT ;  /* 0x0200000010ff7812 */ /* 0x000fe4000784c0ff */
[----:B------:R-:W-:Y:S02]  /*3db0*/  ISETP.LT.OR P1, PT, R0, 0x72, P1 ;  /* 0x000000720000780c */ /* 0x000fe40000f21670 */
[----:B0-----:R-:W-:Y:S02]  /*3dc0*/  FMNMX.FTZ R3, R6, R3, !PT ;  /* 0x0000000306037209 */ /* 0x001fe40007810000 */
[----:B------:R-:W-:Y:S01]  /*3dd0*/  FSEL R51, R51, -INF , !P1 ;  /* 0xff80000033337808 */ /* 0x000fe20004800000 */
[----:B------:R-:W-:Y:S01]  /*3de0*/  UIADD3 UR10, UR13, UR12, URZ ;  /* 0x0000000c0d0a7290 */ /* 0x000fe2000fffe03f */
[----:B------:R-:W-:Y:S01]  /*3df0*/  ISETP.GT.AND P1, PT, R88, 0x78, !P6 ;  /* 0x000000785800780c */ /* 0x000fe20007724270 */
[----:B------:R-:W-:-:S01]  /*3e00*/  FFMA.FTZ R106, R3, R106, -8 ;  /* 0xc1000000036a7423 */ /* 0x000fc2000001006a */
[----:B------:R-:W-:Y:S01]  /*3e10*/  LOP3.LUT P6, RZ, R16, 0x1000000, RZ, 0xc0, !PT ;  /* 0x0100000010ff7812 */ /* 0x000fe200078cc0ff */
[----:B------:R-:W-:Y:S01]  /*3e20*/  UIADD3 UR6, UR10, UR6, URZ ;  /* 0x000000060a067290 */ /* 0x000fe2000fffe03f */
        /* <DEDUP_REMOVED lines=51> */
[C---:B------:R-:W-:Y:S02]  /*4160*/  LOP3.LUT P6, RZ, R16.reuse, 0x4000000, RZ, 0xc0, !PT ;  /* 0x0400000010ff7812 */ /* 0x040fe400078cc0ff */
[----:B------:R-:W-:Y:S01]  /*4170*/  LOP3.LUT P2, RZ, R16, 0x800000, RZ, 0xc0, !PT ;  /* 0x0080000010ff7812 */ /* 0x000fe2000784c0ff */
        /* <DEDUP_REMOVED lines=11> */
[----:B------:R-:W-:-:S01]  /*4230*/  FFMA.FTZ R89, R64, UR42, -R106 ;  /* 0x0000002a40597c23 */ /* 0x000fc2000801086a */
[----:B------:R-:W-:Y:S01]  /*4240*/  ISETP.GT.AND P1, PT, R88, 0x88, !P6 ;  /* 0x000000885800780c */ /* 0x000fe20007724270 */
[----:B------:R-:W-:-:S01]  /*4250*/  FFMA.FTZ R6, R92, UR42, -R106 ;  /* 0x0000002a5c067c23 */ /* 0x000fc2000801086a */
[----:B------:R-:W-:Y:S01]  /*4260*/  FMNMX.FTZ R21, R75, R72, !PT ;  /* 0x000000484b157209 */ /* 0x000fe20007810000 */
[----:B------:R-:W-:Y:S01]  /*4270*/  MUFU.EX2 R4, R4 ;  /* 0x0000000400047308 */ /* 0x000fe20000000800 */
[----:B------:R-:W-:Y:S01]  /*4280*/  ISETP.LT.OR P1, PT, R0, 0x89, P1 ;  /* 0x000000890000780c */ /* 0x000fe20000f21670 */
[--C-:B------:R-:W-:Y:S01]  /*4290*/  FFMA.FTZ R9, R93, UR42, -R106.reuse ;  /* 0x0000002a5d097c23 */ /* 0x100fe2000801086a */
[----:B------:R-:W-:Y:S01]  /*42a0*/  FMNMX.FTZ R72, R78, R21, !PT ;  /* 0x000000154e487209 */ /* 0x000fe20007810000 */
[--C-:B------:R-:W-:Y:S01]  /*42b0*/  FFMA.FTZ R10, R96, UR42, -R106.reuse ;  /* 0x0000002a600a7c23 */ /* 0x100fe2000801086a */
[----:B------:R-:W-:Y:S01]  /*42c0*/  FSEL R30, R30, -INF , !P1 ;  /* 0xff8000001e1e7808 */ /* 0x000fe20004800000 */
[--C-:B------:R-:W-:Y:S01]  /*42d0*/  FFMA.FTZ R11, R97, UR42, -R106.reuse ;  /* 0x0000002a610b7c23 */ /* 0x100fe2000801086a */
[----:B0-----:R-:W-:Y:S01]  /*42e0*/  FMNMX.FTZ R73, R79, R72, !PT ;  /* 0x000000484f497209 */ /* 0x001fe20007810000 */
[--C-:B------:R-:W-:Y:S01]  /*42f0*/  FFMA.FTZ R72, R81, UR42, -R106.reuse ;  /* 0x0000002a51487c23 */ /* 0x100fe2000801086a */
[----:B------:R0:W-:Y:S01]  /*4300*/  MUFU.EX2 R21, R80 ;  /* 0x0000005000157308 */ /* 0x0001e20000000800 */
[----:B------:R-:W-:Y:S01]  /*4310*/  ISETP.GT.AND P1, PT, R88, 0x89, !P2 ;  /* 0x000000895800780c */ /* 0x000fe20005724270 */
[--C-:B------:R-:W-:Y:S01]  /*4320*/  FFMA.FTZ R12, R100, UR42, -R106.reuse ;  /* 0x0000002a640c7c23 */ /* 0x100fe2000801086a */
[----:B------:R-:W-:Y:S01]  /*4330*/  FMNMX.FTZ R76, R82, R73, !PT ;  /* 0x00000049524c7209 */ /* 0x000fe20007810000 */
[--C-:B------:R-:W-:Y:S01]  /*4340*/  FFMA.FTZ R13, R101, UR42, -R106.reuse ;  /* 0x0000002a650d7c23 */ /* 0x100fe2000801086a */
[----:B------:R-:W-:Y:S01]  /*4350*/  ISETP.LT.OR P1, PT, R0, 0x8a, P1 ;  /* 0x0000008a0000780c */ /* 0x000fe20000f21670 */
[--C-:B------:R-:W-:Y:S01]  /*4360*/  FFMA.FTZ R77, R77, UR42, -R106.reuse ;  /* 0x0000002a4d4d7c23 */ /* 0x100fe2000801086a */
[----:B------:R-:W-:Y:S01]  /*4370*/  FMNMX.FTZ R73, R83, R76, !PT ;  /* 0x0000004c53497209 */ /* 0x000fe20007810000 */
[----:B------:R-:W1:Y:S01]  /*4380*/  MUFU.EX2 R5, R5 ;  /* 0x0000000500057308 */ /* 0x000e620000000800 */
[----:B------:R-:W-:Y:S01]  /*4390*/  FSEL R31, R31, -INF , !P1 ;  /* 0xff8000001f1f7808 */ /* 0x000fe20004800000 */
[--C-:B------:R-:W-:Y:S01]  /*43a0*/  FFMA.FTZ R56, R56, UR42, -R106.reuse ;  /* 0x0000002a38387c23 */ /* 0x100fe2000801086a */
[----:B------:R-:W-:Y:S01]  /*43b0*/  FMNMX.FTZ R76, R86, R73, !PT ;  /* 0x00000049564c7209 */ /* 0x000fe20007810000 */
[--C-:B------:R-:W-:Y:S01]  /*43c0*/  FFMA.FTZ R57, R57, UR42, -R106.reuse ;  /* 0x0000002a39397c23 */ /* 0x100fe2000801086a */
[----:B------:R-:W-:Y:S01]  /*43d0*/  LOP3.LUT P6, RZ, R16, 0x8000000, RZ, 0xc0, !PT ;  /* 0x0800000010ff7812 */ /* 0x000fe200078cc0ff */
[--C-:B------:R-:W-:Y:S01]  /*43e0*/  FFMA.FTZ R44, R44, UR42, -R106.reuse ;  /* 0x0000002a2c2c7c23 */ /* 0x100fe2000801086a */
[----:B------:R-:W-:Y:S01]  /*43f0*/  FMNMX.FTZ R81, R87, R76, !PT ;  /* 0x0000004c57517209 */ /* 0x000fe20007810000 */
[----:B------:R2:W-:Y:S01]  /*4400*/  MUFU.EX2 R73, R84 ;  /* 0x0000005400497308 */ /* 0x0005e20000000800 */
[----:B------:R-:W-:-:S01]  /*4410*/  FFMA.FTZ R76, R85, UR42, -R106 ;  /* 0x0000002a554c7c23 */ /* 0x000fc2000801086a */
[----:B------:R-:W-:Y:S01]  /*4420*/  ISETP.GT.AND P2, PT, R88, 0x99, !P6 ;  /* 0x000000995800780c */ /* 0x000fe20007744270 */
[----:B------:R-:W-:-:S01]  /*4430*/  FFMA.FTZ R45, R45, UR42, -R106 ;  /* 0x0000002a2d2d7c23 */ /* 0x000fc2000801086a */
[----:B0-----:R-:W-:Y:S01]  /*4440*/  FMNMX.FTZ R80, R58, R81, !PT ;  /* 0x000000513a507209 */ /* 0x001fe20007810000 */
[----:B------:R-:W-:-:S01]  /*4450*/  FFMA.FTZ R40, R40, UR42, -R106 ;  /* 0x0000002a28287c23 */ /* 0x000fc2000801086a */
[----:B------:R-:W-:Y:S01]  /*4460*/  ISETP.LT.OR P2, PT, R0, 0x9a, P2 ;  /* 0x0000009a0000780c */ /* 0x000fe20001741670 */
[----:B------:R-:W-:-:S01]  /*4470*/  FFMA.FTZ R41, R41, UR42, -R106 ;  /* 0x0000002a29297c23 */ /* 0x000fc2000801086a */
[----:B------:R-:W-:Y:S01]  /*4480*/  FMNMX.FTZ R81, R59, R80, !PT ;  /* 0x000000503b517209 */ /* 0x000fe20007810000 */
[----:B--2---:R-:W-:-:S01]  /*4490*/  FFMA.FTZ R84, R60, UR42, -R106 ;  /* 0x0000002a3c547c23 */ /* 0x004fc2000801086a */
[----:B------:R-:W-:Y:S01]  /*44a0*/  FSEL R39, R39, -INF , !P2 ;  /* 0xff80000027277808 */ /* 0x000fe20005000000 */
[----:B------:R-:W0:Y:S01]  /*44b0*/  MUFU.EX2 R6, R6 ;  /* 0x0000000600067308 */ /* 0x000e220000000800 */
[----:B------:R-:W-:Y:S01]  /*44c0*/  FMNMX.FTZ R80, R62, R81, !PT ;  /* 0x000000513e507209 */ /* 0x000fe20007810000 */
[----:B-1----:R-:W-:Y:S01]  /*44d0*/  FADD.FTZ R97, R4, R5 ;  /* 0x0000000504617221 */ /* 0x002fe20000010000 */
        /* <DEDUP_REMOVED lines=15> */
[----:B0-----:R-:W-:Y:S01]  /*45d0*/  FADD.FTZ R92, R6, R97 ;  /* 0x00000061065c7221 */ /* 0x001fe20000010000 */
[----:B------:R-:W-:-:S01]  /*45e0*/  FFMA.FTZ R32, R32, UR42, -R106 ;  /* 0x0000002a20207c23 */ /* 0x000fc2000801086a */
[--C-:B------:R-:W-:Y:S01]  /*45f0*/  FFMA.FTZ R33, R33, UR42, -R106.reuse ;  /* 0x0000002a21217c23 */ /* 0x100fe2000801086a */
[----:B------:R-:W-:Y:S01]  /*4600*/  FMNMX.FTZ R85, R71, R60, !PT ;  /* 0x0000003c47557209 */ /* 0x000fe20007810000 */
[----:B------:R-:W-:-:S02]  /*4610*/  FFMA.FTZ R60, R61, UR42, -R106 ;  /* 0x0000002a3d3c7c23 */ /* 0x000fc4000801086a */
[----:B------:R0:W-:Y:S01]  /*4620*/  MUFU.EX2 R81, R84 ;  /* 0x0000005400517308 */ /* 0x0001e20000000800 */
[----:B------:R-:W-:Y:S01]  /*4630*/  FMNMX.FTZ R80, R42, R85, !PT ;  /* 0x000000552a507209 */ /* 0x000fe20007810000 */
[C---:B-1----:R-:W-:Y:S01]  /*4640*/  FADD.FTZ R97, R9.reuse, R92 ;  /* 0x0000005c09617221 */ /* 0x042fe20000010000 */
[----:B------:R-:W-:Y:S02]  /*4650*/  F2FP.SATFINITE.E4M3.F32.PACK_AB_MERGE_C R152, R9, R6, RZ ;  /* 0x000000060998723e */ /* 0x000fe400048070ff */
[----:B------:R-:W-:Y:S02]  /*4660*/  FMNMX.FTZ R61, R43, R80, !PT ;  /* 0x000000502b3d7209 */ /* 0x000fe40007810000 */
[----:B------:R-:W-:Y:S01]  /*4670*/  F2FP.SATFINITE.E4M3.F32.PACK_AB_MERGE_C R152, R5, R4, R152 ;  /* 0x000000040598723e */ /* 0x000fe20004807098 */
[----:B------:R-:W-:Y:S01]  /*4680*/  MUFU.EX2 R11, R11 ;  /* 0x0000000b000b7308 */ /* 0x000fe20000000800 */
[----:B------:R-:W-:Y:S01]  /*4690*/  FMNMX.FTZ R64, R46, R61, !PT ;  /* 0x0000003d2e407209 */ /* 0x000fe20007810000 */
[----:B0-----:R-:W-:-:S03]  /*46a0*/  FFMA.FTZ R84, R68, UR42, -R106 ;  /* 0x0000002a44547c23 */ /* 0x001fc6000801086a */
[----:B------:R-:W-:Y:S01]  /*46b0*/  FMNMX.FTZ R85, R47, R64, !PT ;  /* 0x000000402f557209 */ /* 0x000fe20007810000 */
[----:B------:R-:W-:-:S02]  /*46c0*/  FFMA.FTZ R64, R65, UR42, -R106 ;  /* 0x0000002a41407c23 */ /* 0x000fc4000801086a */
[----:B------:R-:W-:Y:S01]  /*46d0*/  MUFU.EX2 R61, R89 ;  /* 0x00000059003d7308 */ /* 0x000fe20000000800 */
[----:B------:R-:W-:-:S04]  /*46e0*/  FMNMX.FTZ R80, R50, R85, !PT ;  /* 0x0000005532507209 */ /* 0x000fc80007810000 */
        /* <DEDUP_REMOVED lines=19> */
[----:B------:R-:W0:Y:S02]  /*4820*/  MUFU.EX2 R77, R77 ;  /* 0x0000004d004d7308 */ /* 0x000e240000000800 */
[----:B------:R-:W1:Y:S06]  /*4830*/  SHFL.BFLY PT, R69, R0, 0x2, 0x1f ;  /* 0x0c401f0000457f89 */ /* 0x000e6c00000e0000 */
[----:B------:R-:W-:Y:S08]  /*4840*/  MUFU.EX2 R72, R72 ;  /* 0x0000004800487308 */ /* 0x000ff00000000800 */
[----:B------:R-:W2:Y:S01]  /*4850*/  MUFU.EX2 R76, R76 ;  /* 0x0000004c004c7308 */ /* 0x000ea20000000800 */
[----:B0-----:R-:W-:-:S04]  /*4860*/  F2FP.SATFINITE.E4M3.F32.PACK_AB_MERGE_C R148, R77, R20, RZ ;  /* 0x000000144d94723e */ /* 0x001fc800048070ff */
[----:B------:R-:W-:-:S03]  /*4870*/  F2FP.SATFINITE.E4M3.F32.PACK_AB_MERGE_C R148, R15, R14, R148 ;  /* 0x0000000e0f94723e */ /* 0x000fc60004807094 */
[----:B------:R-:W-:Y:S01]  /*4880*/  MUFU.EX2 R56, R56 ;  /* 0x0000003800387308 */ /* 0x000fe20000000800 */
[----:B-1----:R-:W-:-:S05]  /*4890*/  FMNMX.FTZ R69, R0, R69, !PT ;  /* 0x0000004500457209 */ /* 0x002fca0007810000 */
[----:B------:R-:W0:Y:S02]  /*48a0*/  SHFL.BFLY PT, R0, R69, 0x1, 0x1f ;  /* 0x0c201f0045007f89 */ /* 0x000e2400000e0000 */
[----:B------:R-:W-:Y:S01]  /*48b0*/  MUFU.EX2 R57, R57 ;  /* 0x0000003900397308 */ /* 0x000fe20000000800 */
[----:B--2---:R-:W-:-:S04]  /*48c0*/  F2FP.SATFINITE.E4M3.F32.PACK_AB_MERGE_C R150, R76, R73, RZ ;  /* 0x000000494c96723e */ /* 0x004fc800048070ff */
[----:B------:R-:W-:-:S03]  /*48d0*/  F2FP.SATFINITE.E4M3.F32.PACK_AB_MERGE_C R150, R72, R21, R150 ;  /* 0x000000154896723e */ /* 0x000fc60004807096 */
[----:B------:R-:W1:Y:S08]  /*48e0*/  MUFU.EX2 R60, R60 ;  /* 0x0000003c003c7308 */ /* 0x000e700000000800 */
[----:B------:R-:W2:Y:S01]  /*48f0*/  MUFU.EX2 R68, R68 ;  /* 0x0000004400447308 */ /* 0x000ea20000000800 */
[----:B0-----:R-:W-:Y:S01]  /*4900*/  FMNMX.FTZ R0, R69, R0, !PT ;  /* 0x0000000045007209 */ /* 0x001fe20007810000 */
[----:B------:R-:W-:-:S06]  /*4910*/  IMAD.U32 R69, RZ, RZ, UR42 ;  /* 0x0000002aff457e24 */ /* 0x000fcc000f8e00ff */
[----:B------:R-:W-:Y:S01]  /*4920*/  MUFU.EX2 R64, R64 ;  /* 0x0000004000407308 */ /* 0x000fe20000000800 */
[----:B-1----:R-:W-:Y:S01]  /*4930*/  F2FP.SATFINITE.E4M3.F32.PACK_AB_MERGE_C R144, R60, R81, RZ ;  /* 0x000000513c90723e */ /* 0x002fe200048070ff */
[C---:B------:R-:W-:Y:S01]  /*4940*/  FFMA.FTZ R80, R0.reuse, R69, -8 ;  /* 0xc100000000507423 */ /* 0x040fe20000010045 */
[----:B------:R-:W-:Y:S01]  /*4950*/  FSETP.NEU.FTZ.AND P1, PT, R0, -INF , PT ;  /* 0xff8000000000780b */ /* 0x000fe20003f3d000 */
[----:B------:R-:W-:Y:S01]  /*4960*/  FFMA.FTZ R69, R37, UR42, -R106 ;  /* 0x0000002a25457c23 */ /* 0x000fe2000801086a */
[----:B------:R-:W-:Y:S02]  /*4970*/  F2FP.SATFINITE.E4M3.F32.PACK_AB_MERGE_C R144, R57, R56, R144 ;  /* 0x000000383990723e */ /* 0x000fe40004807090 */
[----:B------:R-:W-:Y:S01]  /*4980*/  FSEL R37, R80, RZ, P1 ;  /* 0x000000ff50257208 */ /* 0x000fe20000800000 */
[----:B------:R-:W-:Y:S01]  /*4990*/  MUFU.EX2 R44, R44 ;  /* 0x0000002c002c7308 */ /* 0x000fe20000000800 */
[----:B--2---:R-:W-:Y:S02]  /*49a0*/  F2FP.SATFINITE.E4M3.F32.PACK_AB_MERGE_C R146, R68, R65, RZ ;  /* 0x000000414492723e */ /* 0x004fe400048070ff */
[----:B------:R-:W-:Y:S01]  /*49b0*/  PLOP3.LUT P1, PT, PT, PT, UP1, 0x40, 0x0 ;  /* 0x000000000000781c */ /* 0x000fe20003f2e818 */
        /* <DEDUP_REMOVED lines=36> */
[----:B------:R-:W-:Y:S01]  /*4c00*/  FADD.FTZ R97, R15, R94 ;  /* 0x0000005e0f617221 */ /* 0x000fe20000010000 */
[----:B------:R-:W-:Y:S01]  /*4c10*/  F2FP.SATFINITE.E4M3.F32.PACK_AB_MERGE_C R146, R64, R61, R146 ;  /* 0x0000003d4092723e */ /* 0x000fe20004807092 */
        /* <DEDUP_REMOVED lines=18> */
[----:B------:R-:W-:-:S04]  /*4d40*/  F2FP.SATFINITE.E4M3.F32.PACK_AB_MERGE_C R84, R89, R84, RZ ;  /* 0x000000545954723e */ /* 0x000fc800048070ff */
[----:B------:R-:W-:Y:S02]  /*4d50*/  F2FP.SATFINITE.E4M3.F32.PACK_AB_MERGE_C R153, R85, R80, R84 ;  /* 0x000000505599723e */ /* 0x000fe40004807054 */
[----:B------:R-:W0:Y:S01]  /*4d60*/  MUFU.EX2 R93, R93 ;  /* 0x0000005d005d7308 */ /* 0x000e220000000800 */
[----:B-1----:R-:W-:-:S01]  /*4d70*/  FADD.FTZ R13, R91, R6 ;  /* 0x000000065b0d7221 */ /* 0x002fc20000010000 */
[----:B------:R-:W-:-:S06]  /*4d80*/  FFMA.FTZ R6, R46, UR42, -R37 ;  /* 0x0000002a2e067c23 */ /* 0x000fcc0008010825 */
[----:B------:R-:W1:Y:S01]  /*4d90*/  MUFU.EX2 R74, R74 ;  /* 0x0000004a004a7308 */ /* 0x000e620000000800 */
[----:B--2---:R-:W-:-:S01]  /*4da0*/  FADD.FTZ R12, R90, R13 ;  /* 0x0000000d5a0c7221 */ /* 0x004fc20000010000 */
[----:B------:R-:W-:-:S06]  /*4db0*/  FADD.FTZ R13, R21, R92 ;  /* 0x0000005c150d7221 */ /* 0x000fcc0000010000 */
        /* <DEDUP_REMOVED lines=8> */
[----:B------:R-:W-:-:S04]  /*4e40*/  FADD.FTZ R13, R76, R13 ;  /* 0x0000000d4c0d7221 */ /* 0x000fc80000010000 */
[----:B------:R-:W-:Y:S02]  /*4e50*/  FADD.FTZ R12, R56, R13 ;  /* 0x0000000d380c7221 */ /* 0x000fe40000010000 */
[----:B------:R-:W1:Y:S01]  /*4e60*/  MUFU.EX2 R95, R95 ;  /* 0x0000005f005f7308 */ /* 0x000e620000000800 */
[----:B--2---:R-:W-:-:S01]  /*4e70*/  FADD.FTZ R5, R75, R4 ;  /* 0x000000044b057221 */ /* 0x004fc20000010000 */
[----:B------:R-:W-:Y:S01]  /*4e80*/  FADD.FTZ R12, R57, R12 ;  /* 0x0000000c390c7221 */ /* 0x000fe20000010000 */
[----:B------:R-:W-:-:S03]  /*4e90*/  FFMA.FTZ R4, R50, UR42, -R37 ;  /* 0x0000002a32047c23 */ /* 0x000fc60008010825 */
[----:B------:R-:W-:Y:S02]  /*4ea0*/  FADD.FTZ R81, R81, R12 ;  /* 0x0000000c51517221 */ /* 0x000fe40000010000 */
        /* <DEDUP_REMOVED lines=39> */
[----:B------:R-:W-:Y:S01]  /*5120*/  MUFU.EX2 R40, R40 ;  /* 0x0000002800287308 */ /* 0x000fe20000000800 */
[----:B-1----:R-:W-:-:S07]  /*5130*/  F2FP.SATFINITE.E4M3.F32.PACK_AB_MERGE_C R12, R45, R44, RZ ;  /* 0x0000002c2d0c723e */ /* 0x002fce00048070ff */
[----:B------:R-:W0:Y:S01]  /*5140*/  MUFU.EX2 R41, R41 ;  /* 0x0000002900297308 */ /* 0x000e220000000800 */
[----:B--2---:R-:W-:-:S01]  /*5150*/  FADD.FTZ R13, R70, R13 ;  /* 0x0000000d460d7221 */ /* 0x004fc20000010000 */
[----:B------:R-:W-:-:S04]  /*5160*/  F2FP.SATFINITE.E4M3.F32.PACK_AB_MERGE_C R67, R70, R67, RZ ;  /* 0x000000434643723e */ /* 0x000fc800048070ff */
[----:B------:R-:W-:Y:S02]  /*5170*/  F2FP.SATFINITE.E4M3.F32.PACK_AB_MERGE_C R147, R66, R63, R67 ;  /* 0x0000003f4293723e */ /* 0x000fe40004807043 */
        /* <DEDUP_REMOVED lines=22> */
[C---:B-1----:R-:W-:Y:S01]  /*52e0*/  F2FP.SATFINITE.E4M3.F32.PACK_AB_MERGE_C R12, R11.reuse, R6, RZ ;  /* 0x000000060b0c723e */ /* 0x042fe200048070ff */
[----:B------:R-:W-:Y:S01]  /*52f0*/  FADD.FTZ R11, R11, R10 ;  /* 0x0000000a0b0b7221 */ /* 0x000fe20000010000 */
[----:B------:R-:W-:-:S02]  /*5300*/  FADD.FTZ R52, R52, R49 ;  /* 0x0000003134347221 */ /* 0x000fc40000010000 */
[----:B------:R-:W-:Y:S02]  /*5310*/  F2FP.SATFINITE.E4M3.F32.PACK_AB_MERGE_C R141, R9, R42, R12 ;  /* 0x0000002a098d723e */ /* 0x000fe4000480700c */
[----:B------:R-:W-:-:S01]  /*5320*/  FADD.FTZ R53, R53, R52 ;  /* 0x0000003435357221 */ /* 0x000fc20000010000 */
        /* <DEDUP_REMOVED lines=60> */
.L_x_11409:
[----:B------:R-:W-:-:S11]  /*56f0*/  UISETP.NE.AND UP2, UPT, UR7, 0x1, UPT ;  /* 0x000000010700788c */ /* 0x000fd6000bf45270 */
[----:B------:R-:W-:Y:S02]  /*5700*/  @UP2 ULDC.64 UR14, c[0x0][0x9e8] ;  /* 0x00027a00000e2ab9 */ /* 0x000fe40000000a00 */
[----:B------:R-:W-:-:S04]  /*5710*/  UIMAD.WIDE.U32 UR10, UR12, UR14, URZ ;  /* 0x0000000e0c0a72a5 */ /* 0x000fc8000f8e003f */
[----:B------:R-:W-:-:S12]  /*5720*/  @UP2 USHF.R.U32.HI UR12, URZ, UR15, UR11 ;  /* 0x0000000f3f0c2299 */ /* 0x000fd8000801160b */
.L_x_11410:
[----:B------:R-:W-:-:S04]  /*5730*/  UIMAD UR7, UR12, UR7, UR7 ;  /* 0x000000070c0772a4 */ /* 0x000fc8000f8e0207 */
[----:B------:R-:W-:-:S04]  /*5740*/  UISETP.LT.AND UP2, UPT, UR6, UR7, UPT ;  /* 0x000000070600728c */ /* 0x000fc8000bf41270 */
[----:B------:R-:W-:-:S12]  /*5750*/  USEL UR6, UR6, UR7, UP2 ;  /* 0x0000000706067287 */ /* 0x000fd80009000000 */
.L_x_11408:
        /* <DEDUP_REMOVED lines=21> */
[----:B------:R-:W-:-:S13]  /*58b0*/  ISETP.GE.AND P1, PT, R4, UR25, PT ;  /* 0x0000001904007c0c */ /* 0x000fda000bf26270 */
[----:B------:R-:W-:Y:S05]  /*58c0*/  @!P1 BRA `(.L_x_11411) ;  /* 0x0000003c00d89947 */ /* 0x000fea0003800000 */
[----:B------:R-:W-:Y:S01]  /*58d0*/  IMAD.MOV.U32 R55, RZ, RZ, RZ ;  /* 0x000000ffff377224 */ /* 0x000fe200078e00ff */
[----:B------:R-:W-:Y:S01]  /*58e0*/  ULDC UR20, c[0x0][0x9e4] ;  /* 0x0002790000147ab9 */ /* 0x000fe20000000800 */
[----:B------:R-:W-:Y:S01]  /*58f0*/  ULDC UR21, c[0x0][0x9dc] ;  /* 0x0002770000157ab9 */ /* 0x000fe20000000800 */
[----:B------:R-:W-:-:S05]  /*5900*/  ULDC UR22, c[0x0][0x9e0] ;  /* 0x0002780000167ab9 */ /* 0x000fca0000000800 */
.L_x_11429:
[----:B------:R-:W-:-:S04]  /*5910*/  UIADD3 UR24, UR37, 0x1, URZ ;  /* 0x0000000125187890 */ /* 0x000fc8000fffe03f */
[----:B------:R-:W-:-:S04]  /*5920*/  UISETP.NE.AND UP2, UPT, UR24, 0x2, UPT ;  /* 0x000000021800788c */ /* 0x000fc8000bf45270 */
[----:B------:R-:W-:Y:S02]  /*5930*/  USEL UR23, URZ, 0x1, UP2 ;  /* 0x000000013f177887 */ /* 0x000fe40009000000 */
[----:B------:R-:W-:Y:S02]  /*5940*/  USEL UR24, UR24, URZ, UP2 ;  /* 0x0000003f18187287 */ /* 0x000fe40009000000 */
[----:B------:R-:W-:Y:S01]  /*5950*/  ULOP3.LUT UR23, UR36, UR23, URZ, 0x3c, !UPT ;  /* 0x0000001724177292 */ /* 0x000fe2000f8e3c3f */
[----:B------:R-:W-:Y:S11]  /*5960*/  @!P0 BRA `(.L_x_11412) ;  /* 0x0000000000048947 */ /* 0x000ff60003800000 */
[----:B------:R-:W-:Y:S01]  /*5970*/  BPT.TRAP 0x1 ;  /* 0x000000040000795c */ /* 0x000fe20000300000 */
.L_x_11412:
[----:B------:R-:W-:Y:S01]  /*5980*/  ULEA UR6, UR24, UR45, 0x3 ;  /* 0x0000002d18067291 */ /* 0x000fe2000f8e183f */
[----:B------:R-:W-:-:S05]  /*5990*/  IMAD.U32 R8, RZ, RZ, UR23 ;  /* 0x00000017ff087e24 */ /* 0x000fca000f8e00ff */
[----:B------:R-:W-:-:S04]  /*59a0*/  SHF.L.U32 R8, R8, 0x1f, RZ ;  /* 0x0000001f08087819 */ /* 0x000fc800000006ff */
[----:B------:R0:W1:Y:S01]  /*59b0*/  SYNCS.PHASECHK.TRANS64.TRYWAIT P1, [UR6+0x13230], R8 ;  /* 0x01323008ff0075a7 */ /* 0x0000620008020146 */
[----:B------:R-:W-:Y:S05]  /*59c0*/  @!P0 BRA `(.L_x_11413) ;  /* 0x0000000000048947 */ /* 0x000fea0003800000 */
[----:B------:R-:W-:Y:S01]  /*59d0*/  BPT.TRAP 0x1 ;  /* 0x000000040000795c */ /* 0x000fe20000300000 */
.L_x_11413:
[----:B-1----:R-:W-:Y:S05]  /*59e0*/  @P1 BRA `(.L_x_11414) ;  /* 0x0000000000081947 */ /* 0x002fea0003800000 */
[----:B------:R-:W1:Y:S02]  /*59f0*/  SYNCS.PHASECHK.TRANS64.TRYWAIT P1, [UR6+0x13230], R8 ;  /* 0x01323008ff0075a7 */ /* 0x000e640008020146 */
[----:B-1----:R-:W-:Y:S05]  /*5a00*/  @!P1 BRA `(.L_x_11415) ;  /* 0x000000fc00bc9947 */ /* 0x002fea0003800000 */
.L_x_11414:
        /* <DEDUP_REMOVED lines=64> */
.L_x_11416:
[----:B------:R-:W-:Y:S01]  /*5e10*/  ULEA UR11, UR37, UR45, 0x3 ;  /* 0x0000002d250b7291 */ /* 0x000fe2000f8e183f */
[----:B01----:R-:W-:-:S05]  /*5e20*/  IMAD.U32 R8, RZ, RZ, UR36 ;  /* 0x00000024ff087e24 */ /* 0x003fca000f8e00ff */
[----:B------:R-:W-:-:S04]  /*5e30*/  SHF.L.U32 R8, R8, 0x1f, RZ ;  /* 0x0000001f08087819 */ /* 0x000fc800000006ff */
[----:B------:R0:W1:Y:S01]  /*5e40*/  SYNCS.PHASECHK.TRANS64.TRYWAIT P1, [UR11+0x13250], R8 ;  /* 0x01325008ff0075a7 */ /* 0x000062000802014b */
[----:B------:R-:W-:Y:S05]  /*5e50*/  @!P0 BRA `(.L_x_11417) ;  /* 0x0000000000048947 */ /* 0x000fea0003800000 */
[----:B------:R-:W-:Y:S01]  /*5e60*/  BPT.TRAP 0x1 ;  /* 0x000000040000795c */ /* 0x000fe20000300000 */
.L_x_11417:
[----:B-1----:R-:W-:Y:S05]  /*5e70*/  @P1 BRA `(.L_x_11418) ;  /* 0x0000000000081947 */ /* 0x002fea0003800000 */
[----:B------:R-:W1:Y:S02]  /*5e80*/  SYNCS.PHASECHK.TRANS64.TRYWAIT P1, [UR11+0x13250], R8 ;  /* 0x01325008ff0075a7 */ /* 0x000e64000802014b */
[----:B-1----:R-:W-:Y:S05]  /*5e90*/  @!P1 BRA `(.L_x_11419) ;  /* 0x000000f800b09947 */ /* 0x002fea0003800000 */
.L_x_11418:
        /* <DEDUP_REMOVED lines=9> */
[----:B------:R-:W-:Y:S01]  /*5f30*/  LOP3.LUT P3, RZ, R23, 0x7f, RZ, 0xc0, !PT ;  /* 0x0000007f17ff7812 */ /* 0x000fe2000786c0ff */
[----:B------:R-:W-:-:S02]  /*5f40*/  IMAD R20, R4, -0xa0, RZ ;  /* 0xffffff6004147824 */ /* 0x000fc400078e02ff */
[----:B------:R-:W-:Y:S01]  /*5f50*/  ULOP3.LUT UR6, UR6, 0x10000, URZ, 0xfc, !UPT ;  /* 0x0001000006067892 */ /* 0x000fe2000f8efc3f */
[----:B------:R-:W-:Y:S02]  /*5f60*/  IMAD.U32 R9, RZ, RZ, UR24 ;  /* 0x00000018ff097e24 */ /* 0x000fe4000f8e00ff */
[----:B------:R-:W-:Y:S01]  /*5f70*/  VIADD R11, R20, 0x1 ;  /* 0x00000001140b7836 */ /* 0x000fe20000000000 */
[----:B------:R-:W-:-:S03]  /*5f80*/  UIMAD UR10, UR37, 0x280, UR6 ;  /* 0x00000280250a78a4 */ /* 0x000fc6000f8e0206 */
[----:B------:R-:W-:-:S03]  /*5f90*/  IMAD R11, R18, -0x2, R11 ;  /* 0xfffffffe120b7824 */ /* 0x000fc600078e020b */
[----:B------:R-:W-:Y:S01]  /*5fa0*/  @!P3 LEA R9, R9, UR45, 0x3 ;  /* 0x0000002d0909bc11 */ /* 0x000fe2000f8e18ff */
[----:B------:R-:W-:Y:S02]  /*5fb0*/  UMOV UR6, UR10 ;  /* 0x0000000a00067c82 */ /* 0x000fe40008000000 */
[----:B------:R-:W-:Y:S01]  /*5fc0*/  QGMMA.64x64x32.F32.E4M3.E4M3 R24, R152, gdesc[UR4], R24, gsb0 ;  /* 0x00e0000498187df3 */ /* 0x000fe20008000818 */
[----:B------:R-:W-:Y:S01]  /*5fd0*/  UIADD3 UR6, UR10, 0x80, URZ ;  /* 0x000000800a067890 */ /* 0x000fe2000fffe03f */
[----:B------:R-:W-:Y:S01]  /*5fe0*/  @!P3 VIADD R9, R9, 0x13240 ;  /* 0x000132400909b836 */ /* 0x000fe20000000000 */
[----:B------:R-:W-:Y:S01]  /*5ff0*/  UMOV UR7, 0xc0000010 ;  /* 0xc000001000077882 */ /* 0x000fe20000000000 */
[----:B0-----:R-:W-:-:S03]  /*6000*/  IADD3 R14, R11, -R8, R17 ;  /* 0x800000080b0e7210 */ /* 0x001fc60007ffe011 */
[----:B------:R-:W-:Y:S02]  /*6010*/  @!P3 PRMT R9, RZ, 0x654, R9 ;  /* 0x00000654ff09b816 */ /* 0x000fe40000000009 */
[----:B------:R-:W-:Y:S01]  /*6020*/  VIADD R15, R14, UR22 ;  /* 0x000000160e0f7c36 */ /* 0x000fe20008000000 */
        /* <DEDUP_REMOVED lines=18> */
[----:B------:R-:W-:Y:S02]  /*6150*/  @UP0 ULDC UR6, c[0x0][0x44c] ;  /* 0x0001130000060ab9 */ /* 0x000fe40000000800 */
[----:B------:R-:W-:Y:S01]  /*6160*/  @P1 IMAD.HI.U32 R10, R21, UR6, RZ ;  /* 0x00000006150a1c27 */ /* 0x000fe2000f8e00ff */
[----:B------:R-:W-:Y:S01]  /*6170*/  @UP0 ULDC UR6, c[0x0][0x450] ;  /* 0x0001140000060ab9 */ /* 0x000fe20000000800 */
[----:B------:R-:W-:-:S03]  /*6180*/  PLOP3.LUT P1, PT, PT, PT, UP1, 0x40, 0x0 ;  /* 0x000000000000781c */ /* 0x000fc60003f2e818 */
[----:B------:R-:W-:Y:S01]  /*6190*/  @P2 SHF.R.U32.HI R21, RZ, UR6, R10 ;  /* 0x00000006ff152c19 */ /* 0x000fe2000801160a */
[----:B------:R-:W-:-:S06]  /*61a0*/  ULOP3.LUT UR6, URZ, UR21, URZ, 0x33, !UPT ;  /* 0x000000153f067292 */ /* 0x000fcc000f8e333f */
[----:B------:R-:W-:Y:S01]  /*61b0*/  VIADD R14, R14, UR6 ;  /* 0x000000060e0e7c36 */ /* 0x000fe20008000000 */
[----:B------:R-:W-:Y:S02]  /*61c0*/  WARPGROUP.DEPBAR.LE gsb0, 0x0 ;  /* 0x00008000000079c5 */ /* 0x000fe40000010000 */
[----:B------:R-:W0:Y:S01]  /*61d0*/  SHFL.IDX PT, R136, R21, RZ, 0x1c1f ;  /* 0x001c1fff15887589 */ /* 0x000e2200000e0000 */
[----:B------:R1:W-:Y:S02]  /*61e0*/  @!P3 SYNCS.ARRIVE.TRANS64.RED.A1T0 RZ, [R9+URZ], RZ ;  /* 0x000000ff09ffb9a7 */ /* 0x0003e4000810043f */
[----:B-1----:R-:W-:Y:S02]  /*61f0*/  VIADD R9, R11, 0xffffffff ;  /* 0xffffffff0b097836 */ /* 0x002fe40000000000 */
[--C-:B0-----:R-:W-:Y:S02]  /*6200*/  IMAD.IADD R13, R15, 0x1, R136.reuse ;  /* 0x000000010f0d7824 */ /* 0x101fe400078e0288 */
        /* <DEDUP_REMOVED lines=14> */
.L_x_11422:
[----:B------:R-:W-:-:S05]  /*62f0*/  IMAD.U32 R138, RZ, RZ, UR20 ;  /* 0x00000014ff8a7e24 */ /* 0x000fca000f8e00ff */
[----:B------:R-:W-:-:S13]  /*6300*/  ISETP.NE.AND P1, PT, R138, 0x1, PT ;  /* 0x000000018a00780c */ /* 0x000fda0003f25270 */
[----:B------:R-:W0:Y:S02]  /*6310*/  @P1 LDC.64 R10, c[0x0][0x9e8] ;  /* 0x00027a00ff0a1b82 */ /* 0x000e240000000a00 */
[----:B0-----:R-:W-:-:S05]  /*6320*/  @P1 IMAD.HI.U32 R10, R136, R10, RZ ;  /* 0x0000000a880a1227 */ /* 0x001fca00078e00ff */
[----:B------:R-:W-:-:S07]  /*6330*/  @P1 SHF.R.U32.HI R136, RZ, R11, R10 ;  /* 0x0000000bff881219 */ /* 0x000fce000001160a */
.L_x_11423:
[----:B------:R-:W-:Y:S05]  /*6340*/  BSYNC B0 ;  /* 0x0000000000007941 */ /* 0x000fea0003800000 */
.L_x_11421:
[----:B------:R-:W-:-:S05]  /*6350*/  IMAD R136, R136, R138, R9 ;  /* 0x0000008a88887224 */ /* 0x000fca00078e0209 */
[----:B------:R-:W-:Y:S02]  /*6360*/  VIADDMNMX R13, R136, R138, R13, PT ;  /* 0x0000008a880d7246 */ /* 0x000fe4000380010d */
[----:B------:R-:W-:-:S07]  /*6370*/  VIMNMX R12, R12, R136, !PT ;  /* 0x000000880c0c7248 */ /* 0x000fce0007fe0100 */
.L_x_11420:
        /* <DEDUP_REMOVED lines=247> */
.L_x_11426:
[----:B------:R-:W-:-:S05]  /*72f0*/  IMAD.U32 R20, RZ, RZ, UR20 ;  /* 0x00000014ff147e24 */ /* 0x000fca000f8e00ff */
[----:B------:R-:W-:-:S13]  /*7300*/  ISETP.NE.AND P6, PT, R20, 0x1, PT ;  /* 0x000000011400780c */ /* 0x000fda0003fc5270 */
[----:B------:R-:W0:Y:S02]  /*7310*/  @P6 LDC.64 R10, c[0x0][0x9e8] ;  /* 0x00027a00ff0a6b82 */ /* 0x000e240000000a00 */
[----:B0-----:R-:W-:-:S05]  /*7320*/  @P6 IMAD.HI.U32 R10, R12, R10, RZ ;  /* 0x0000000a0c0a6227 */ /* 0x001fca00078e00ff */
[----:B------:R-:W-:-:S07]  /*7330*/  @P6 SHF.R.U32.HI R12, RZ, R11, R10 ;  /* 0x0000000bff0c6219 */ /* 0x000fce000001160a */
.L_x_11427:
[----:B------:R-:W-:Y:S05]  /*7340*/  BSYNC B0 ;  /* 0x0000000000007941 */ /* 0x000fea0003800000 */
.L_x_11425:
[----:B------:R-:W-:-:S05]  /*7350*/  IMAD R9, R12, R20, R9 ;  /* 0x000000140c097224 */ /* 0x000fca00078e0209 */
[----:B------:R-:W-:Y:S02]  /*7360*/  VIADDMNMX R15, R9, R20, R15, PT ;  /* 0x00000014090f7246 */ /* 0x000fe4000380010f */
[----:B------:R-:W-:-:S07]  /*7370*/  VIMNMX R14, R14, R9, !PT ;  /* 0x000000090e0e7248 */ /* 0x000fce0007fe0100 */
.L_x_11424:
        /* <DEDUP_REMOVED lines=253> */
[----:B------:R-:W-:Y:S01]  /*8350*/  FFMA.FTZ R69, R69, UR42, -R10 ;  /* 0x0000002a45457c23 */ /* 0x000fe2000801080a */
        /* <DEDUP_REMOVED lines=37> */
[----:B------:R-:W-:-:S04]  /*85b0*/  FMNMX.FTZ R77, R67, R76, !PT ;  /* 0x0000004c434d7209 */ /* 0x000fc80007810000 */
[----:B------:R-:W-:Y:S01]  /*85c0*/  FMNMX.FTZ R76, R70, R77, !PT ;  /* 0x0000004d464c7209 */ /* 0x000fe20007810000 */
[----:B------:R-:W-:-:S01]  /*85d0*/  FFMA.FTZ R77, R81, UR42, -R10 ;  /* 0x0000002a514d7c23 */ /* 0x000fc2000801080a */
[----:B------:R-:W-:Y:S01]  /*85e0*/  FFMA.FTZ R81, R85, UR42, -R10 ;  /* 0x0000002a55517c23 */ /* 0x000fe2000801080a */
[----:B------:R-:W-:Y:S01]  /*85f0*/  IMAD.U32 R85, RZ, RZ, UR42 ;  /* 0x0000002aff557e24 */ /* 0x000fe2000f8e00ff */
[----:B------:R-:W-:Y:S01]  /*8600*/  FMNMX.FTZ R124, R71, R76, !PT ;  /* 0x0000004c477c7209 */ /* 0x000fe20007810000 */
[----:B------:R-:W-:Y:S04]  /*8610*/  MUFU.EX2 R112, R112 ;  /* 0x0000007000707308 */ /* 0x000fe80000000800 */
[----:B------:R-:W1:Y:S04]  /*8620*/  SHFL.BFLY PT, R129, R124, 0x2, 0x1f ;  /* 0x0c401f007c817f89 */ /* 0x000e6800000e0000 */
[----:B------:R-:W-:Y:S08]  /*8630*/  MUFU.EX2 R76, R132 ;  /* 0x00000084004c7308 */ /* 0x000ff00000000800 */
[----:B------:R-:W-:Y:S08]  /*8640*/  MUFU.EX2 R113, R113 ;  /* 0x0000007100717308 */ /* 0x000ff00000000800 */
[----:B------:R-:W-:Y:S01]  /*8650*/  MUFU.EX2 R116, R116 ;  /* 0x0000007400747308 */ /* 0x000fe20000000800 */
[----:B-1----:R-:W-:-:S02]  /*8660*/  FMNMX.FTZ R129, R124, R129, !PT ;  /* 0x000000817c817209 */ /* 0x002fc40007810000 */
[----:B------:R-:W-:-:S05]  /*8670*/  FSEL R124, R9, RZ, P1 ;  /* 0x000000ff097c7208 */ /* 0x000fca0000800000 */
[----:B------:R-:W-:Y:S01]  /*8680*/  MUFU.EX2 R117, R117 ;  /* 0x0000007500757308 */ /* 0x000fe20000000800 */
[----:B------:R-:W1:Y:S01]  /*8690*/  SHFL.BFLY PT, R84, R129, 0x1, 0x1f ;  /* 0x0c201f0081547f89 */ /* 0x000e6200000e0000 */
[----:B------:R-:W-:-:S06]  /*86a0*/  FADD.FTZ R124, -R124, R3 ;  /* 0x000000037c7c7221 */ /* 0x000fcc0000010100 */
[----:B------:R-:W-:Y:S08]  /*86b0*/  MUFU.EX2 R3, R69 ;  /* 0x0000004500037308 */ /* 0x000ff00000000800 */
[----:B------:R-:W-:Y:S08]  /*86c0*/  MUFU.EX2 R88, R88 ;  /* 0x0000005800587308 */ /* 0x000ff00000000800 */
[----:B------:R-:W-:Y:S01]  /*86d0*/  MUFU.EX2 R89, R89 ;  /* 0x0000005900597308 */ /* 0x000fe20000000800 */
[----:B-1----:R-:W-:Y:S01]  /*86e0*/  FMNMX.FTZ R10, R129, R84, !PT ;  /* 0x00000054810a7209 */ /* 0x002fe20007810000 */
[----:B------:R-:W-:-:S03]  /*86f0*/  FMUL.FTZ R84, R124, UR42 ;  /* 0x0000002a7c547c20 */ /* 0x000fc60008410000 */
[C---:B------:R-:W-:Y:S01]  /*8700*/  FSETP.NEU.FTZ.AND P1, PT, R10.reuse, -INF , PT ;  /* 0xff8000000a00780b */ /* 0x040fe20003f3d000 */
[----:B------:R-:W-:-:S02]  /*8710*/  FFMA.FTZ R85, R10, R85, -8 ;  /* 0xc10000000a557423 */ /* 0x000fc40000010055 */
[----:B------:R-:W1:Y:S03]  /*8720*/  MUFU.EX2 R84, R84 ;  /* 0x0000005400547308 */ /* 0x000e660000000800 */
[----:B------:R-:W-:-:S05]  /*8730*/  FSEL R124, R85, RZ, P1 ;  /* 0x000000ff557c7208 */ /* 0x000fca0000800000 */
[--C-:B------:R-:W-:Y:S01]  /*8740*/  FFMA.FTZ R129, R126, UR42, -R124.reuse ;  /* 0x0000002a7e817c23 */ /* 0x100fe2000801087c */
[----:B------:R-:W-:-:S01]  /*8750*/  FFMA.FTZ R126, R127, UR42, -R124 ;  /* 0x0000002a7f7e7c23 */ /* 0x000fc2000801087c */
[----:B------:R-:W-:Y:S01]  /*8760*/  FSEL R127, R10, RZ, P1 ;  /* 0x000000ff0a7f7208 */ /* 0x000fe20000800000 */
[----:B0-----:R-:W-:-:S01]  /*8770*/  FFMA.FTZ R128, R11, UR42, -R124 ;  /* 0x0000002a0b807c23 */ /* 0x001fc2000801087c */
[--C-:B------:R-:W-:Y:S01]  /*8780*/  FFMA.FTZ R11, R123, UR42, -R124.reuse ;  /* 0x0000002a7b0b7c23 */ /* 0x100fe2000801087c */
[----:B------:R0:W-:Y:S01]  /*8790*/  MUFU.EX2 R69, R129 ;  /* 0x0000008100457308 */ /* 0x0001e20000000800 */
[----:B------:R-:W-:-:S01]  /*87a0*/  FFMA.FTZ R85, R130, UR42, -R124 ;  /* 0x0000002a82557c23 */ /* 0x000fc2000801087c */
[----:B------:R-:W-:Y:S01]  /*87b0*/  FADD.FTZ R127, -R127, R0 ;  /* 0x000000007f7f7221 */ /* 0x000fe20000010100 */
[----:B------:R-:W-:-:S01]  /*87c0*/  FFMA.FTZ R130, R131, UR42, -R124 ;  /* 0x0000002a83827c23 */ /* 0x000fc2000801087c */
[----:B-1----:R-:W-:Y:S01]  /*87d0*/  FFMA.FTZ R131, R84, R6, R13 ;  /* 0x0000000654837223 */ /* 0x002fe2000001000d */
[----:B------:R-:W-:-:S01]  /*87e0*/  FFMA.FTZ R123, R134, UR42, -R124 ;  /* 0x0000002a867b7c23 */ /* 0x000fc2000801087c */
[----:B------:R-:W-:Y:S01]  /*87f0*/  FMUL.FTZ R127, R127, UR42 ;  /* 0x0000002a7f7f7c20 */ /* 0x000fe20008410000 */
[----:B------:R-:W-:-:S01]  /*8800*/  FFMA.FTZ R132, R135, UR42, -R124 ;  /* 0x0000002a87847c23 */ /* 0x000fc2000801087c */
[----:B------:R-:W-:Y:S01]  /*8810*/  MUFU.EX2 R128, R128 ;  /* 0x0000008000807308 */ /* 0x000fe20000000800 */
[----:B------:R-:W-:-:S01]  /*8820*/  FADD.FTZ R131, R12, R131 ;  /* 0x000000830c837221 */ /* 0x000fc20000010000 */
        /* <DEDUP_REMOVED lines=46> */
[----:B------:R1:W-:Y:S01]  /*8b10*/  MUFU.EX2 R0, R129 ;  /* 0x0000008100007308 */ /* 0x0003e20000000800 */
[----:B--2---:R-:W-:-:S07]  /*8b20*/  FADD.FTZ R5, R123, R6 ;  /* 0x000000067b057221 */ /* 0x004fce0000010000 */
[----:B------:R-:W2:Y:S01]  /*8b30*/  MUFU.EX2 R106, R106 ;  /* 0x0000006a006a7308 */ /* 0x000ea20000000800 */
[----:B-1----:R-:W-:-:S01]  /*8b40*/  FADD.FTZ R129, R21, R102 ;  /* 0x0000006615817221 */ /* 0x002fc20000010000 */
[----:B0-----:R-:W-:-:S03]  /*8b50*/  FADD.FTZ R5, R132, R5 ;  /* 0x0000000584057221 */ /* 0x001fc60000010000 */
[----:B------:R-:W-:-:S03]  /*8b60*/  FADD.FTZ R102, R120, R129 ;  /* 0x0000008178667221 */ /* 0x000fc60000010000 */
[----:B------:R-:W0:Y:S01]  /*8b70*/  MUFU.EX2 R107, R107 ;  /* 0x0000006b006b7308 */ /* 0x000e220000000800 */
[----:B------:R-:W-:-:S04]  /*8b80*/  FADD.FTZ R129, R121, R102 ;  /* 0x0000006679817221 */ /* 0x000fc80000010000 */
[----:B------:R-:W-:-:S03]  /*8b90*/  FADD.FTZ R102, R122, R129 ;  /* 0x000000817a667221 */ /* 0x000fc60000010000 */
[----:B------:R-:W1:Y:S01]  /*8ba0*/  MUFU.EX2 R110, R110 ;  /* 0x0000006e006e7308 */ /* 0x000e620000000800 */
[----:B------:R-:W-:-:S01]  /*8bb0*/  FADD.FTZ R129, R125, R102 ;  /* 0x000000667d817221 */ /* 0x000fc20000010000 */
[----:B--2---:R-:W-:-:S03]  /*8bc0*/  FADD.FTZ R102, R106, R5 ;  /* 0x000000056a667221 */ /* 0x004fc60000010000 */
        /* <DEDUP_REMOVED lines=112> */
.L_x_11428:
        /* <DEDUP_REMOVED lines=42> */
[----:B------:R-:W-:Y:S01]  /*9570*/  VIADD R4, R4, 0xffffffff ;  /* 0xffffffff04047836 */ /* 0x000fe20000000000 */
        /* <DEDUP_REMOVED lines=33> */
[----:B------:R-:W-:Y:S01]  /*9790*/  IMAD.MOV.U32 R0, RZ, RZ, R10 ;  /* 0x000000ffff007224 */ /* 0x000fe200078e000a */
[----:B------:R-:W-:Y:S01]  /*97a0*/  F2FP.SATFINITE.E4M3.F32.PACK_AB_MERGE_C R136, R57, R56, R60 ;  /* 0x000000383988723e */ /* 0x000fe2000480703c */
[----:B------:R-:W-:Y:S01]  /*97b0*/  IMAD.MOV.U32 R3, RZ, RZ, R9 ;  /* 0x000000ffff037224 */ /* 0x000fe200078e0009 */
[----:B------:R-:W-:-:S02]  /*97c0*/  F2FP.SATFINITE.E4M3.F32.PACK_AB_MERGE_C R137, R59, R58, R62 ;  /* 0x0000003a3b89723e */ /* 0x000fc4000480703e */
[----:B------:R-:W-:Y:S01]  /*97d0*/  F2FP.SATFINITE.E4M3.F32.PACK_AB_MERGE_C R139, R67, R66, R70 ;  /* 0x00000042438b723e */ /* 0x000fe20004807046 */
[----:B------:R-:W-:Y:S06]  /*97e0*/  @P1 BRA `(.L_x_11429) ;  /* 0xffffffc000481947 */ /* 0x000fec000383ffff */
[----:B------:R-:W-:Y:S01]  /*97f0*/  IMAD.MOV.U32 R0, RZ, RZ, R10 ;  /* 0x000000ffff007224 */ /* 0x000fe200078e000a */
[----:B------:R-:W-:Y:S01]  /*9800*/  UMOV UR37, UR24 ;  /* 0x0000001800257c82 */ /* 0x000fe20008000000 */
[----:B------:R-:W-:Y:S01]  /*9810*/  IMAD.MOV.U32 R3, RZ, RZ, R9 ;  /* 0x000000ffff037224 */ /* 0x000fe200078e0009 */
[----:B------:R-:W-:-:S06]  /*9820*/  UMOV UR36, UR23 ;  /* 0x0000001700247c82 */ /* 0x000fcc0008000000 */
.L_x_11411:
        /* <DEDUP_REMOVED lines=25> */
.L_x_11431:
[----:B------:R-:W-:-:S11]  /*99c0*/  UISETP.NE.AND UP2, UPT, UR11, 0x1, UPT ;  /* 0x000000010b00788c */ /* 0x000fd6000bf45270 */
[----:B------:R-:W-:Y:S02]  /*99d0*/  @UP2 ULDC.64 UR12, c[0x0][0x9e8] ;  /* 0x00027a00000c2ab9 */ /* 0x000fe40000000a00 */
[----:B------:R-:W-:-:S04]  /*99e0*/  UIMAD.WIDE.U32 UR6, UR10, UR12, URZ ;  /* 0x0000000c0a0672a5 */ /* 0x000fc8000f8e003f */
[----:B------:R-:W-:-:S12]  /*99f0*/  @UP2 USHF.R.U32.HI UR10, URZ, UR13, UR7 ;  /* 0x0000000d3f0a2299 */ /* 0x000fd80008011607 */
.L_x_11432:
[----:B------:R-:W-:-:S04]  /*9a00*/  UIMAD UR10, UR10, UR11, URZ ;  /* 0x0000000b0a0a72a4 */ /* 0x000fc8000f8e023f */
[----:B------:R-:W-:-:S04]  /*9a10*/  UISETP.LT.AND UP2, UPT, UR21, UR10, UPT ;  /* 0x0000000a1500728c */ /* 0x000fc8000bf41270 */
[----:B------:R-:W-:-:S12]  /*9a20*/  USEL UR21, UR21, UR10, !UP2 ;  /* 0x0000000a15157287 */ /* 0x000fd8000d000000 */
.L_x_11430:
        /* <DEDUP_REMOVED lines=12> */
.L_x_11443:
[----:B------:R-:W-:-:S04]  /*9af0*/  UISETP.NE.AND UP2, UPT, UR22, 0x1, UPT ;  /* 0x000000011600788c */ /* 0x000fc8000bf45270 */
[----:B------:R-:W-:-:S04]  /*9b00*/  USEL UR36, URZ, 0x1, UP2 ;  /* 0x000000013f247887 */ /* 0x000fc80009000000 */
[----:B------:R-:W-:Y:S01]  /*9b10*/  ULOP3.LUT UR36, UR23, UR36, URZ, 0x3c, !UPT ;  /* 0x0000002417247292 */ /* 0x000fe2000f8e3c3f */
[----:B------:R-:W-:Y:S11]  /*9b20*/  @!P0 BRA `(.L_x_11434) ;  /* 0x0000000000048947 */ /* 0x000ff60003800000 */
[----:B------:R-:W-:Y:S01]  /*9b30*/  BPT.TRAP 0x1 ;  /* 0x000000040000795c */ /* 0x000fe20000300000 */
.L_x_11434:
        /* <DEDUP_REMOVED lines=9> */
.L_x_11435:
[----:B-1----:R-:W-:Y:S05]  /*9bd0*/  @P1 BRA `(.L_x_11436) ;  /* 0x0000000000081947 */ /* 0x002fea0003800000 */
[----:B------:R-:W1:Y:S02]  /*9be0*/  SYNCS.PHASECHK.TRANS64.TRYWAIT P1, [UR20+0x13230], R0 ;  /* 0x01323000ff0075a7 */ /* 0x000e640008020154 */
[----:B-1----:R-:W-:Y:S05]  /*9bf0*/  @!P1 BRA `(.L_x_11437) ;  /* 0x000000bc00709947 */ /* 0x002fea0003800000 */
.L_x_11436:
        /* <DEDUP_REMOVED lines=64> */
.L_x_11438:
[----:B------:R-:W-:Y:S01]  /*a000*/  ULEA UR11, UR22, UR45, 0x3 ;  /* 0x0000002d160b7291 */ /* 0x000fe2000f8e183f */
[----:B01----:R-:W-:-:S05]  /*a010*/  IMAD.U32 R0, RZ, RZ, UR23 ;  /* 0x00000017ff007e24 */ /* 0x003fca000f8e00ff */
[----:B------:R-:W-:-:S04]  /*a020*/  SHF.L.U32 R0, R0, 0x1f, RZ ;  /* 0x0000001f00007819 */ /* 0x000fc800000006ff */
[----:B------:R0:W1:Y:S01]  /*a030*/  SYNCS.PHASECHK.TRANS64.TRYWAIT P1, [UR11+0x13250], R0 ;  /* 0x01325000ff0075a7 */ /* 0x000062000802014b */
[----:B------:R-:W-:Y:S05]  /*a040*/  @!P0 BRA `(.L_x_11439) ;  /* 0x0000000000048947 */ /* 0x000fea0003800000 */
[----:B------:R-:W-:Y:S01]  /*a050*/  BPT.TRAP 0x1 ;  /* 0x000000040000795c */ /* 0x000fe20000300000 */
.L_x_11439:
[----:B-1----:R-:W-:Y:S05]  /*a060*/  @P1 BRA `(.L_x_11440) ;  /* 0x0000000000081947 */ /* 0x002fea0003800000 */
[----:B------:R-:W1:Y:S02]  /*a070*/  SYNCS.PHASECHK.TRANS64.TRYWAIT P1, [UR11+0x13250], R0 ;  /* 0x01325000ff0075a7 */ /* 0x000e64000802014b */
[----:B-1----:R-:W-:Y:S05]  /*a080*/  @!P1 BRA `(.L_x_11441) ;  /* 0x000000b800649947 */ /* 0x002fea0003800000 */
.L_x_11440:
[----:B01----:R-:W-:Y:S01]  /*a090*/  FMNMX.FTZ R0, R120, R8, !PT ;  /* 0x0000000878007209 */ /* 0x003fe20007810000 */
[----:B------:R-:W-:Y:S01]  /*a0a0*/  UIADD3 UR6, UR45, 0x1000, URZ ;  /* 0x000010002d067890 */ /* 0x000fe2000fffe03f */
[----:B------:R-:W-:Y:S01]  /*a0b0*/  WARPGROUP.ARRIVE ;  /* 0x00000000000079c5 */ /* 0x000fe20000000000 */
[----:B------:R-:W-:Y:S01]  /*a0c0*/  UMOV UR7, 0xc0000010 ;  /* 0xc000001000077882 */ /* 0x000fe20000000000 */
[----:B------:R-:W-:Y:S01]  /*a0d0*/  FMNMX.FTZ R3, R121, R0, !PT ;  /* 0x0000000079037209 */ /* 0x000fe20007810000 */
[----:B------:R-:W-:Y:S01]  /*a0e0*/  USHF.R.U32.HI UR6, URZ, 0x4, UR6 ;  /* 0x000000043f067899 */ /* 0x000fe20008011606 */
[----:B------:R-:W-:Y:S02]  /*a0f0*/  FMNMX.FTZ R0, R122, R9, !PT ;  /* 0x000000097a007209 */ /* 0x000fe40007810000 */
[----:B------:R-:W-:Y:S01]  /*a100*/  LOP3.LUT P1, RZ, R23, 0x7f, RZ, 0xc0, !PT ;  /* 0x0000007f17ff7812 */ /* 0x000fe2000782c0ff */
        /* <DEDUP_REMOVED lines=87> */
[----:B------:R-:W-:-:S03]  /*a680*/  FMNMX.FTZ R10, R70, R11, !PT ;  /* 0x0000000b460a7209 */ /* 0x000fc60007810000 */
[----:B------:R-:W0:Y:S01]  /*a690*/  SHFL.BFLY PT, R3, R0, 0x2, 0x1f ;  /* 0x0c401f0000037f89 */ /* 0x000e2200000e0000 */
[----:B------:R-:W-:-:S05]  /*a6a0*/  FMNMX.FTZ R10, R71, R10, !PT ;  /* 0x0000000a470a7209 */ /* 0x000fca0007810000 */
[----:B------:R-:W1:Y:S01]  /*a6b0*/  SHFL.BFLY PT, R13, R10, 0x2, 0x1f ;  /* 0x0c401f000a0d7f89 */ /* 0x000e6200000e0000 */
[----:B0-----:R-:W-:Y:S01]  /*a6c0*/  FMNMX.FTZ R11, R0, R3, !PT ;  /* 0x00000003000b7209 */ /* 0x001fe20007810000 */
[----:B------:R-:W-:Y:S02]  /*a6d0*/  WARPGROUP.DEPBAR.LE gsb0, 0x0 ;  /* 0x00008000000079c5 */ /* 0x000fe40000010000 */
[----:B------:R-:W-:Y:S02]  /*a6e0*/  WARPGROUP.ARRIVE ;  /* 0x00000000000079c5 */ /* 0x000fe40000000000 */
[----:B------:R-:W0:Y:S01]  /*a6f0*/  SHFL.BFLY PT, R12, R11, 0x1, 0x1f ;  /* 0x0c201f000b0c7f89 */ /* 0x000e2200000e0000 */
[----:B-1----:R-:W-:Y:S01]  /*a700*/  FMNMX.FTZ R13, R10, R13, !PT ;  /* 0x0000000d0a0d7209 */ /* 0x002fe20007810000 */
[----:B------:R-:W-:Y:S02]  /*a710*/  IMAD.U32 R10, RZ, RZ, UR42 ;  /* 0x0000002aff0a7e24 */ /* 0x000fe4000f8e00ff */
[----:B------:R-:W-:Y:S02]  /*a720*/  QGMMA.64x64x32.F32.E4M3.E4M3 R24, R144, gdesc[UR4], R24, gsb0 ;  /* 0x00e0000490187df3 */ /* 0x000fe40008000818 */
[----:B------:R-:W1:Y:S01]  /*a730*/  SHFL.BFLY PT, R14, R13, 0x1, 0x1f ;  /* 0x0c201f000d0e7f89 */ /* 0x000e6200000e0000 */
[----:B------:R-:W-:Y:S01]  /*a740*/  UIADD3 UR6, UR10, 0x180, URZ ;  /* 0x000001800a067890 */ /* 0x000fe2000fffe03f */
[----:B------:R-:W-:Y:S01]  /*a750*/  UMOV UR7, 0xc0000010 ;  /* 0xc000001000077882 */ /* 0x000fe20000000000 */
        /* <DEDUP_REMOVED lines=48> */
[----:B------:R-:W-:Y:S02]  /*aa60*/  MUFU.EX2 R9, R14 ;  /* 0x0000000e00097308 */ /* 0x000fe40000000800 */
[----:B------:R-:W-:Y:S01]  /*aa70*/  FMUL.FTZ R8, R8, UR42 ;  /* 0x0000002a08087c20 */ /* 0x000fe20008410000 */
        /* <DEDUP_REMOVED lines=11> */
[--C-:B------:R-:W-:Y:S01]  /*ab30*/  FFMA.FTZ R107, R107, UR42, -R10.reuse ;  /* 0x0000002a6b6b7c23 */ /* 0x100fe2000801080a */
[----:B------:R-:W-:Y:S01]  /*ab40*/  QGMMA.64x64x32.F32.E4M3.E4M3 R24, R140, gdesc[UR4], R24, gsb0 ;  /* 0x00e000048c187df3 */ /* 0x000fe20008000818 */
        /* <DEDUP_REMOVED lines=14> */
[----:B------:R-:W-:Y:S01]  /*ac30*/  UIADD3 UR6, UR10, 0x200, URZ ;  /* 0x000002000a067890 */ /* 0x000fe2000fffe03f */
[----:B------:R-:W-:-:S01]  /*ac40*/  FFMA.FTZ R102, R102, UR42, -R10 ;  /* 0x0000002a66667c23 */ /* 0x000fc2000801080a */
[----:B------:R-:W2:Y:S01]  /*ac50*/  MUFU.EX2 R11, R11 ;  /* 0x0000000b000b7308 */ /* 0x000ea20000000800 */
[----:B0-----:R-:W-:-:S01]  /*ac60*/  FFMA.FTZ R6, R9, R6, R12 ;  /* 0x0000000609067223 */ /* 0x001fc2000001000c */
[--C-:B------:R-:W-:Y:S01]  /*ac70*/  FFMA.FTZ R103, R103, UR42, -R10.reuse ;  /* 0x0000002a67677c23 */ /* 0x100fe2000801080a */
[----:B------:R-:W-:Y:S01]  /*ac80*/  UMOV UR7, 0xc0000010 ;  /* 0xc000001000077882 */ /* 0x000fe20000000000 */
        /* <DEDUP_REMOVED lines=18> */
[----:B------:R-:W-:-:S02]  /*adb0*/  IMAD.U32 R131, RZ, RZ, UR20 ;  /* 0x00000014ff837e24 */ /* 0x000fc4000f8e00ff */
[----:B------:R-:W-:-:S01]  /*adc0*/  FFMA.FTZ R70, R70, UR42, -R10 ;  /* 0x0000002a46467c23 */ /* 0x000fc2000801080a */
[----:B------:R-:W2:Y:S08]  /*add0*/  MUFU.EX2 R123, R123 ;  /* 0x0000007b007b7308 */ /* 0x000eb00000000800 */
[----:B------:R3:W4:Y:S08]  /*ade0*/  MUFU.EX2 R14, R125 ;  /* 0x0000007d000e7308 */ /* 0x0007300000000800 */
[----:B------:R-:W5:Y:S01]  /*adf0*/  MUFU.EX2 R124, R124 ;  /* 0x0000007c007c7308 */ /* 0x000f620000000800 */
[----:B---3--:R-:W-:-:S01]  /*ae00*/  FFMA.FTZ R125, R130, UR42, -R10 ;  /* 0x0000002a827d7c23 */ /* 0x008fc2000801080a */
[----:B0-----:R-:W-:Y:S01]  /*ae10*/  FADD.FTZ R130, R122, R5 ;  /* 0x000000057a827221 */ /* 0x001fe20000010000 */
[----:B-1----:R-:W-:-:S01]  /*ae20*/  FADD.FTZ R5, R13, R6 ;  /* 0x000000060d057221 */ /* 0x002fc20000010000 */
[----:B------:R-:W-:-:S02]  /*ae30*/  FFMA.FTZ R10, R71, UR42, -R10 ;  /* 0x0000002a470a7c23 */ /* 0x000fc4000801080a */
[----:B--2---:R-:W-:-:S02]  /*ae40*/  FADD.FTZ R129, R123, R130 ;  /* 0x000000827b817221 */ /* 0x004fc40000010000 */
[----:B------:R-:W0:Y:S01]  /*ae50*/  MUFU.EX2 R15, R15 ;  /* 0x0000000f000f7308 */ /* 0x000e220000000800 */
[----:B----4-:R-:W-:-:S07]  /*ae60*/  FADD.FTZ R6, R14, R5 ;  /* 0x000000050e067221 */ /* 0x010fce0000010000 */
[----:B------:R-:W1:Y:S01]  /*ae70*/  MUFU.EX2 R125, R125 ;  /* 0x0000007d007d7308 */ /* 0x000e620000000800 */
[----:B-----5:R-:W-:-:S01]  /*ae80*/  FADD.FTZ R130, R124, R129 ;  /* 0x000000817c827221 */ /* 0x020fc20000010000 */
[----:B------:R-:W-:Y:S02]  /*ae90*/  WARPGROUP.DEPBAR.LE gsb0, 0x0 ;  /* 0x00008000000079c5 */ /* 0x000fe40000010000 */
[----:B------:R-:W-:-:S04]  /*aea0*/  WARPGROUP.ARRIVE ;  /* 0x00000000000079c5 */ /* 0x000fc80000000000 */
[----:B------:R-:W2:Y:S01]  /*aeb0*/  MUFU.EX2 R20, R20 ;  /* 0x0000001400147308 */ /* 0x000ea20000000800 */
[----:B0-----:R-:W-:-:S01]  /*aec0*/  FADD.FTZ R5, R15, R6 ;  /* 0x000000060f057221 */ /* 0x001fc20000010000 */
[----:B------:R-:W-:Y:S06]  /*aed0*/  QGMMA.64x64x32.F32.E4M3.E4M3 R24, R136, gdesc[UR4], R24, gsb0 ;  /* 0x00e0000488187df3 */ /* 0x000fec0008000818 */
        /* <DEDUP_REMOVED lines=113> */
[----:B------:R-:W-:-:S05]  /*b5f0*/  @!P1 VIADD R5, R131, 0x13240 ;  /* 0x0001324083059836 */ /* 0x000fca0000000000 */
[----:B------:R-:W-:Y:S01]  /*b600*/  @!P1 PRMT R5, RZ, 0x654, R5 ;  /* 0x00000654ff059816 */ /* 0x000fe20000000005 */
[----:B------:R-:W2:Y:S01]  /*b610*/  MUFU.EX2 R59, R59 ;  /* 0x0000003b003b7308 */ /* 0x000ea20000000800 */
[----:B0-----:R-:W-:-:S02]  /*b620*/  FADD.FTZ R130, R58, R129 ;  /* 0x000000813a827221 */ /* 0x001fc40000010000 */
[----:B------:R0:W-:Y:S05]  /*b630*/  @!P1 SYNCS.ARRIVE.TRANS64.RED.A1T0 RZ, [R5+URZ], RZ ;  /* 0x000000ff05ff99a7 */ /* 0x0001ea000810043f */
[----:B------:R-:W3:Y:S01]  /*b640*/  MUFU.EX2 R60, R60 ;  /* 0x0000003c003c7308 */ /* 0x000ee20000000800 */
[----:B-1----:R-:W-:-:S07]  /*b650*/  FADD.FTZ R129, R57, R6 ;  /* 0x0000000639817221 */ /* 0x002fce0000010000 */
        /* <DEDUP_REMOVED lines=26> */
.L_x_11442:
        /* <DEDUP_REMOVED lines=80> */
[----:B------:R-:W-:Y:S01]  /*bd00*/  F2FP.SATFINITE.E4M3.F32.PACK_AB_MERGE_C R139, R67, R66, R70 ;  /* 0x00000042438b723e */ /* 0x000fe20004807046 */
[----:B------:R-:W-:Y:S06]  /*bd10*/  @P1 BRA `(.L_x_11443) ;  /* 0xffffffdc00741947 */ /* 0x000fec000383ffff */
.L_x_11433:
        /* <DEDUP_REMOVED lines=10> */
.L_x_11462:
[----:B------:R-:W-:-:S04]  /*bdc0*/  UIADD3 UR37, UR24, 0x1, URZ ;  /* 0x0000000118257890 */ /* 0x000fc8000fffe03f */
[----:B------:R-:W-:-:S04]  /*bdd0*/  UISETP.NE.AND UP2, UPT, UR37, 0x2, UPT ;  /* 0x000000022500788c */ /* 0x000fc8000bf45270 */
[----:B------:R-:W-:Y:S02]  /*bde0*/  USEL UR36, URZ, 0x1, UP2 ;  /* 0x000000013f247887 */ /* 0x000fe40009000000 */
[----:B------:R-:W-:Y:S02]  /*bdf0*/  USEL UR37, UR37, URZ, UP2 ;  /* 0x0000003f25257287 */ /* 0x000fe40009000000 */
[----:B------:R-:W-:Y:S01]  /*be00*/  ULOP3.LUT UR36, UR25, UR36, URZ, 0x3c, !UPT ;  /* 0x0000002419247292 */ /* 0x000fe2000f8e3c3f */
[----:B------:R-:W-:Y:S11]  /*be10*/  @!P0 BRA `(.L_x_11445) ;  /* 0x0000000000048947 */ /* 0x000ff60003800000 */
[----:B------:R-:W-:Y:S01]  /*be20*/  BPT.TRAP 0x1 ;  /* 0x000000040000795c */ /* 0x000fe20000300000 */
.L_x_11445:
[----:B------:R-:W-:Y:S01]  /*be30*/  ULEA UR6, UR37, UR45, 0x3 ;  /* 0x0000002d25067291 */ /* 0x000fe2000f8e183f */
[----:B------:R-:W-:-:S05]  /*be40*/  IMAD.U32 R0, RZ, RZ, UR36 ;  /* 0x00000024ff007e24 */ /* 0x000fca000f8e00ff */
[----:B------:R-:W-:-:S04]  /*be50*/  SHF.L.U32 R0, R0, 0x1f, RZ ;  /* 0x0000001f00007819 */ /* 0x000fc800000006ff */
[----:B------:R0:W1:Y:S01]  /*be60*/  SYNCS.PHASECHK.TRANS64.TRYWAIT P1, [UR6+0x13230], R0 ;  /* 0x01323000ff0075a7 */ /* 0x0000620008020146 */
[----:B------:R-:W-:Y:S05]  /*be70*/  @!P0 BRA `(.L_x_11446) ;  /* 0x0000000000048947 */ /* 0x000fea0003800000 */
[----:B------:R-:W-:Y:S01]  /*be80*/  BPT.TRAP 0x1 ;  /* 0x000000040000795c */ /* 0x000fe20000300000 */
.L_x_11446:
[----:B-1----:R-:W-:Y:S05]  /*be90*/  @P1 BRA `(.L_x_11447) ;  /* 0x0000000000081947 */ /* 0x002fea0003800000 */
[----:B------:R-:W1:Y:S02]  /*bea0*/  SYNCS.PHASECHK.TRANS64.TRYWAIT P1, [UR6+0x13230], R0 ;  /* 0x01323000ff0075a7 */ /* 0x000e640008020146 */
[----:B-1----:R-:W-:Y:S05]  /*beb0*/  @!P1 BRA `(.L_x_11448) ;  /* 0x0000009800f09947 */ /* 0x002fea0003800000 */
.L_x_11447:
        /* <DEDUP_REMOVED lines=64> */
.L_x_11449:
[----:B------:R-:W-:Y:S01]  /*c2c0*/  ULEA UR11, UR24, UR45, 0x3 ;  /* 0x0000002d180b7291 */ /* 0x000fe2000f8e183f */
[----:B01----:R-:W-:-:S05]  /*c2d0*/  IMAD.U32 R0, RZ, RZ, UR25 ;  /* 0x00000019ff007e24 */ /* 0x003fca000f8e00ff */
[----:B------:R-:W-:-:S04]  /*c2e0*/  SHF.L.U32 R0, R0, 0x1f, RZ ;  /* 0x0000001f00007819 */ /* 0x000fc800000006ff */
[----:B------:R0:W1:Y:S01]  /*c2f0*/  SYNCS.PHASECHK.TRANS64.TRYWAIT P1, [UR11+0x13250], R0 ;  /* 0x01325000ff0075a7 */ /* 0x000062000802014b */
[----:B------:R-:W-:Y:S05]  /*c300*/  @!P0 BRA `(.L_x_11450) ;  /* 0x0000000000048947 */ /* 0x000fea0003800000 */
[----:B------:R-:W-:Y:S01]  /*c310*/  BPT.TRAP 0x1 ;  /* 0x000000040000795c */ /* 0x000fe20000300000 */
.L_x_11450:
[----:B-1----:R-:W-:Y:S05]  /*c320*/  @P1 BRA `(.L_x_11451) ;  /* 0x0000000000081947 */ /* 0x002fea0003800000 */
[----:B------:R-:W1:Y:S02]  /*c330*/  SYNCS.PHASECHK.TRANS64.TRYWAIT P1, [UR11+0x13250], R0 ;  /* 0x01325000ff0075a7 */ /* 0x000e64000802014b */
[----:B-1----:R-:W-:Y:S05]  /*c340*/  @!P1 BRA `(.L_x_11452) ;  /* 0x0000009400e49947 */ /* 0x002fea0003800000 */
.L_x_11451:
[----:B------:R-:W-:Y:S01]  /*c350*/  UIADD3 UR6, UR45, 0x1000, URZ ;  /* 0x000010002d067890 */ /* 0x000fe2000fffe03f */
[----:B------:R-:W-:Y:S01]  /*c360*/  WARPGROUP.ARRIVE ;  /* 0x00000000000079c5 */ /* 0x000fe20000000000 */
[----:B------:R-:W-:Y:S01]  /*c370*/  UMOV UR7, 0xc0000010 ;  /* 0xc000001000077882 */ /* 0x000fe20000000000 */
[----:B------:R-:W-:Y:S01]  /*c380*/  PLOP3.LUT P1, PT, PT, PT, UP0, 0x80, 0x0 ;  /* 0x000000000000781c */ /* 0x000fe20003f2f008 */
[----:B------:R-:W-:Y:S01]  /*c390*/  USHF.R.U32.HI UR6, URZ, 0x4, UR6 ;  /* 0x000000043f067899 */ /* 0x000fe20008011606 */
[----:B------:R-:W-:Y:S01]  /*c3a0*/  LOP3.LUT P3, RZ, R23, 0x7f, RZ, 0xc0, !PT ;  /* 0x0000007f17ff7812 */ /* 0x000fe2000786c0ff */
[----:B------:R-:W-:Y:S01]  /*c3b0*/  VIADD R14, R19, UR41 ;  /* 0x00000029130e7c36 */ /* 0x000fe20008000000 */
[----:B------:R-:W-:Y:S01]  /*c3c0*/  PLOP3.LUT P2, PT, PT, PT, UP0, 0x80, 0x0 ;  /* 0x000000000000781c */ /* 0x000fe20003f4f008 */
[----:B------:R-:W-:Y:S01]  /*c3d0*/  ULOP3.LUT UR6, UR6, 0x3fff, URZ, 0xc0, !UPT ;  /* 0x00003fff06067892 */ /* 0x000fe2000f8ec03f */
[----:B01----:R-:W-:Y:S02]  /*c3e0*/  IMAD.U32 R0, RZ, RZ, UR37 ;  /* 0x00000025ff007e24 */ /* 0x003fe4000f8e00ff */
[----:B------:R-:W-:Y:S01]  /*c3f0*/  IMAD R13, R4, -0xa0, RZ ;  /* 0xffffff60040d7824 */ /* 0x000fe200078e02ff */
[----:B------:R-:W-:-:S04]  /*c400*/  ULOP3.LUT UR6, UR6, 0x10000, URZ, 0xfc, !UPT ;  /* 0x0001000006067892 */ /* 0x000fc8000f8efc3f */
[----:B------:R-:W-:Y:S02]  /*c410*/  UIMAD UR10, UR24, 0x280, UR6 ;  /* 0x00000280180a78a4 */ /* 0x000fe4000f8e0206 */
[----:B------:R-:W-:-:S05]  /*c420*/  @!P3 LEA R0, R0, UR45, 0x3 ;  /* 0x0000002d0000bc11 */ /* 0x000fca000f8e18ff */
[----:B------:R-:W-:Y:S01]  /*c430*/  UMOV UR6, UR10 ;  /* 0x0000000a00067c82 */ /* 0x000fe20008000000 */
[----:B------:R-:W-:Y:S01]  /*c440*/  @!P3 VIADD R0, R0, 0x13240 ;  /* 0x000132400000b836 */ /* 0x000fe20000000000 */
[----:B------:R-:W-:Y:S01]  /*c450*/  QGMMA.64x64x32.F32.E4M3.E4M3 R24, R152, gdesc[UR4], R24, gsb0 ;  /* 0x00e0000498187df3 */ /* 0x000fe20008000818 */
[----:B------:R-:W-:Y:S01]  /*c460*/  UIADD3 UR6, UR10, 0x80, URZ ;  /* 0x000000800a067890 */ /* 0x000fe2000fffe03f */
[----:B------:R-:W-:Y:S02]  /*c470*/  UMOV UR7, 0xc0000010 ;  /* 0xc000001000077882 */ /* 0x000fe40000000000 */
[----:B------:R-:W-:Y:S01]  /*c480*/  @!P3 PRMT R0, RZ, 0x654, R0 ;  /* 0x00000654ff00b816 */ /* 0x000fe20000000000 */
        /* <DEDUP_REMOVED lines=27> */
[----:B------:R1:W-:Y:S02]  /*c640*/  @!P3 SYNCS.ARRIVE.TRANS64.RED.A1T0 RZ, [R0+URZ], RZ ;  /* 0x000000ff00ffb9a7 */ /* 0x0003e4000810043f */
[----:B-1----:R-:W-:-:S05]  /*c650*/  IMAD R0, R18, -0x2, R3 ;  /* 0xfffffffe12007824 */ /* 0x002fca00078e0203 */
[C---:B------:R-:W-:Y:S01]  /*c660*/  IADD3 R11, R0.reuse, -UR22, R17 ;  /* 0x80000016000b7c10 */ /* 0x040fe2000fffe011 */
[----:B------:R-:W-:-:S04]  /*c670*/  VIADD R0, R0, 0xffffffff ;  /* 0xffffffff00007836 */ /* 0x000fc80000000000 */
[C---:B------:R-:W-:Y:S02]  /*c680*/  VIADD R12, R11.reuse, UR21 ;  /* 0x000000150b0c7c36 */ /* 0x040fe40008000000 */
[----:B------:R-:W-:Y:S02]  /*c690*/  VIADD R11, R11, UR6 ;  /* 0x000000060b0b7c36 */ /* 0x000fe40008000000 */
[--C-:B0-----:R-:W-:Y:S02]  /*c6a0*/  IMAD.IADD R10, R12, 0x1, R20.reuse ;  /* 0x000000010c0a7824 */ /* 0x101fe400078e0214 */
[----:B------:R-:W-:Y:S01]  /*c6b0*/  IMAD.IADD R3, R11, 0x1, R20 ;  /* 0x000000010b037824 */ /* 0x000fe200078e0214 */
[----:B------:R-:W-:Y:S06]  /*c6c0*/  @P1 BRA `(.L_x_11453) ;  /* 0x0000000000541947 */ /* 0x000fec0003800000 */
        /* <DEDUP_REMOVED lines=12> */
.L_x_11455:
[----:B------:R-:W-:-:S05]  /*c790*/  IMAD.U32 R136, RZ, RZ, UR20 ;  /* 0x00000014ff887e24 */ /* 0x000fca000f8e00ff */
[----:B------:R-:W-:-:S13]  /*c7a0*/  ISETP.NE.AND P1, PT, R136, 0x1, PT ;  /* 0x000000018800780c */ /* 0x000fda0003f25270 */
[----:B------:R-:W0:Y:S02]  /*c7b0*/  @P1 LDC.64 R20, c[0x0][0x9e8] ;  /* 0x00027a00ff141b82 */ /* 0x000e240000000a00 */
[----:B0-----:R-:W-:-:S05]  /*c7c0*/  @P1 IMAD.HI.U32 R20, R15, R20, RZ ;  /* 0x000000140f141227 */ /* 0x001fca00078e00ff */
[----:B------:R-:W-:-:S07]  /*c7d0*/  @P1 SHF.R.U32.HI R15, RZ, R21, R20 ;  /* 0x00000015ff0f1219 */ /* 0x000fce0000011614 */
.L_x_11456:
[----:B------:R-:W-:Y:S05]  /*c7e0*/  BSYNC B0 ;  /* 0x0000000000007941 */ /* 0x000fea0003800000 */
.L_x_11454:
[----:B------:R-:W-:-:S05]  /*c7f0*/  IMAD R15, R15, R136, R0 ;  /* 0x000000880f0f7224 */ /* 0x000fca00078e0200 */
[----:B------:R-:W-:Y:S02]  /*c800*/  VIADDMNMX R10, R15, R136, R10, PT ;  /* 0x000000880f0a7246 */ /* 0x000fe4000380010a */
[----:B------:R-:W-:-:S07]  /*c810*/  VIMNMX R3, R3, R15, !PT ;  /* 0x0000000f03037248 */ /* 0x000fce0007fe0100 */
.L_x_11453:
[C---:B------:R-:W-:Y:S01]  /*c820*/  ISETP.GE.AND P1, PT, R13.reuse, 0x2, PT ;  /* 0x000000020d00780c */ /* 0x040fe20003f26270 */
[----:B------:R-:W0:Y:S01]  /*c830*/  SHFL.IDX PT, R14, R14, 0x1, 0x1c1f ;  /* 0x003c1f000e0e7f89 */ /* 0x000e2200000e0000 */
[C---:B------:R-:W-:Y:S02]  /*c840*/  ISETP.GE.AND P2, PT, R13.reuse, 0x9, PT ;  /* 0x000000090d00780c */ /* 0x040fe40003f46270 */
[----:B------:R-:W-:Y:S02]  /*c850*/  LOP3.LUT R16, R16, 0xefffffff, RZ, 0xc0, !PT ;  /* 0xefffffff10107812 */ /* 0x000fe400078ec0ff */
[----:B------:R-:W-:Y:S02]  /*c860*/  ISETP.GE.AND P3, PT, R13, 0xa, PT ;  /* 0x0000000a0d00780c */ /* 0x000fe40003f66270 */
[----:B------:R-:W-:-:S05]  /*c870*/  LOP3.LUT R2, R2, 0xfffffffe, RZ, 0xc0, !PT ;  /* 0xfffffffe02027812 */ /* 0x000fca00078ec0ff */
[----:B------:R-:W-:Y:S02]  /*c880*/  @P1 LOP3.LUT R16, R16, 0x10000000, RZ, 0xfc, !PT ;  /* 0x1000000010101812 */ /* 0x000fe400078efcff */
[C---:B------:R-:W-:Y:S02]  /*c890*/  ISETP.GT.AND P1, PT, R3.reuse, 0x1, !P1 ;  /* 0x000000010300780c */ /* 0x040fe40004f24270 */
[----:B------:R-:W-:Y:S02]  /*c8a0*/  LOP3.LUT R16, R16, 0xdfffffff, RZ, 0xc0, !PT ;  /* 0xdfffffff10107812 */ /* 0x000fe400078ec0ff */
[----:B------:R-:W-:Y:S02]  /*c8b0*/  ISETP.LT.OR P1, PT, R10, 0x2, P1 ;  /* 0x000000020a00780c */ /* 0x000fe40000f21670 */
[----:B------:R-:W-:Y:S02]  /*c8c0*/  @P2 LOP3.LUT R16, R16, 0x20000000, RZ, 0xfc, !PT ;  /* 0x2000000010102812 */ /* 0x000fe400078efcff */
[----:B------:R-:W-:-:S02]  /*c8d0*/  ISETP.GT.AND P2, PT, R3, 0x8, !P2 ;  /* 0x000000080300780c */ /* 0x000fc40005744270 */
[----:B------:R-:W-:Y:S01]  /*c8e0*/  FSEL R121, R121, -INF , !P1 ;  /* 0xff80000079797808 */ /* 0x000fe20004800000 */
[----:B0-----:R-:W-:Y:S01]  /*c8f0*/  IMAD.IADD R12, R12, 0x1, R14 ;  /* 0x000000010c0c7824 */ /* 0x001fe200078e020e */
        /* <DEDUP_REMOVED lines=214> */
[----:B------:R-:W-:-:S12]  /*d660*/  IMAD.IADD R13, R11, 0x1, R14 ;  /* 0x000000010b0d7824 */ /* 0x000fd800078e020e */
[----:B------:R-:W-:Y:S02]  /*d670*/  @P6 LOP3.LUT R16, R16, 0x8000000, RZ, 0xfc, !PT ;  /* 0x0800000010106812 */ /* 0x000fe400078efcff */
[----:B------:R-:W-:-:S04]  /*d680*/  ISETP.GT.AND P6, PT, R3, 0x99, !P6 ;  /* 0x000000990300780c */ /* 0x000fc800077c4270 */
[----:B------:R-:W-:-:S04]  /*d690*/  ISETP.LT.OR P6, PT, R10, 0x9a, P6 ;  /* 0x0000009a0a00780c */ /* 0x000fc800037c1670 */
        /* <DEDUP_REMOVED lines=15> */
.L_x_11459:
[----:B------:R-:W-:-:S05]  /*d790*/  IMAD.U32 R21, RZ, RZ, UR20 ;  /* 0x00000014ff157e24 */ /* 0x000fca000f8e00ff */
[----:B------:R-:W-:-:S13]  /*d7a0*/  ISETP.NE.AND P6, PT, R21, 0x1, PT ;  /* 0x000000011500780c */ /* 0x000fda0003fc5270 */
[----:B------:R-:W0:Y:S02]  /*d7b0*/  @P6 LDC.64 R10, c[0x0][0x9e8] ;  /* 0x00027a00ff0a6b82 */ /* 0x000e240000000a00 */
[----:B0-----:R-:W-:-:S05]  /*d7c0*/  @P6 IMAD.HI.U32 R10, R3, R10, RZ ;  /* 0x0000000a030a6227 */ /* 0x001fca00078e00ff */
[----:B------:R-:W-:-:S07]  /*d7d0*/  @P6 SHF.R.U32.HI R3, RZ, R11, R10 ;  /* 0x0000000bff036219 */ /* 0x000fce000001160a */
.L_x_11460:
[----:B------:R-:W-:Y:S05]  /*d7e0*/  BSYNC B0 ;  /* 0x0000000000007941 */ /* 0x000fea0003800000 */
.L_x_11458:
[----:B------:R-:W-:-:S05]  /*d7f0*/  IMAD R0, R3, R21, R0 ;  /* 0x0000001503007224 */ /* 0x000fca00078e0200 */
[----:B------:R-:W-:Y:S02]  /*d800*/  VIADDMNMX R12, R0, R21, R12, PT ;  /* 0x00000015000c7246 */ /* 0x000fe4000380010c */
[----:B------:R-:W-:-:S07]  /*d810*/  VIMNMX R13, R13, R0, !PT ;  /* 0x000000000d0d7248 */ /* 0x000fce0007fe0100 */
.L_x_11457:
        /* <DEDUP_REMOVED lines=294> */
[--C-:B------:R-:W-:Y:S01]  /*ea80*/  FFMA.FTZ R81, R85, UR42, -R0.reuse ;  /* 0x0000002a55517c23 */ /* 0x100fe20008010800 */
[----:B------:R-:W-:Y:S01]  /*ea90*/  IMAD.U32 R85, RZ, RZ, UR42 ;  /* 0x0000002aff557e24 */ /* 0x000fe2000f8e00ff */
[----:B------:R-:W-:Y:S01]  /*eaa0*/  FMNMX.FTZ R124, R71, R76, !PT ;  /* 0x0000004c477c7209 */ /* 0x000fe20007810000 */
[----:B------:R-:W-:Y:S04]  /*eab0*/  MUFU.EX2 R112, R112 ;  /* 0x0000007000707308 */ /* 0x000fe80000000800 */
[----:B------:R-:W0:Y:S04]  /*eac0*/  SHFL.BFLY PT, R125, R124, 0x2, 0x1f ;  /* 0x0c401f007c7d7f89 */ /* 0x000e2800000e0000 */
[----:B------:R-:W-:Y:S08]  /*ead0*/  MUFU.EX2 R76, R128 ;  /* 0x00000080004c7308 */ /* 0x000ff00000000800 */
[----:B------:R-:W-:Y:S08]  /*eae0*/  MUFU.EX2 R113, R113 ;  /* 0x0000007100717308 */ /* 0x000ff00000000800 */
[----:B------:R-:W-:Y:S01]  /*eaf0*/  MUFU.EX2 R116, R116 ;  /* 0x0000007400747308 */ /* 0x000fe20000000800 */
[----:B0-----:R-:W-:Y:S01]  /*eb00*/  FMNMX.FTZ R125, R124, R125, !PT ;  /* 0x0000007d7c7d7209 */ /* 0x001fe20007810000 */
[----:B------:R-:W-:Y:S01]  /*eb10*/  FFMA.FTZ R124, R69, UR42, -R0 ;  /* 0x0000002a457c7c23 */ /* 0x000fe20008010800 */
[----:B------:R-:W-:-:S05]  /*eb20*/  FSEL R69, R3, RZ, P1 ;  /* 0x000000ff03457208 */ /* 0x000fca0000800000 */
[----:B------:R-:W-:Y:S01]  /*eb30*/  MUFU.EX2 R117, R117 ;  /* 0x0000007500757308 */ /* 0x000fe20000000800 */
[----:B------:R-:W0:Y:S01]  /*eb40*/  SHFL.BFLY PT, R84, R125, 0x1, 0x1f ;  /* 0x0c201f007d547f89 */ /* 0x000e2200000e0000 */
[----:B------:R-:W-:-:S04]  /*eb50*/  FADD.FTZ R8, -R69, R8 ;  /* 0x0000000845087221 */ /* 0x000fc80000010100 */
[----:B------:R-:W-:Y:S02]  /*eb60*/  FMUL.FTZ R8, R8, UR42 ;  /* 0x0000002a08087c20 */ /* 0x000fe40008410000 */
[----:B------:R-:W-:Y:S08]  /*eb70*/  MUFU.EX2 R69, R124 ;  /* 0x0000007c00457308 */ /* 0x000ff00000000800 */
[----:B------:R-:W1:Y:S08]  /*eb80*/  MUFU.EX2 R8, R8 ;  /* 0x0000000800087308 */ /* 0x000e700000000800 */
[----:B------:R-:W-:Y:S01]  /*eb90*/  MUFU.EX2 R88, R88 ;  /* 0x0000005800587308 */ /* 0x000fe20000000800 */
[----:B0-----:R-:W-:-:S04]  /*eba0*/  FMNMX.FTZ R0, R125, R84, !PT ;  /* 0x000000547d007209 */ /* 0x001fc80007810000 */
[C---:B------:R-:W-:Y:S01]  /*ebb0*/  FSETP.NEU.FTZ.AND P1, PT, R0.reuse, -INF , PT ;  /* 0xff8000000000780b */ /* 0x040fe20003f3d000 */
[----:B------:R-:W-:-:S02]  /*ebc0*/  FFMA.FTZ R84, R0, R85, -8 ;  /* 0xc100000000547423 */ /* 0x000fc40000010055 */
[----:B------:R-:W-:Y:S01]  /*ebd0*/  MUFU.EX2 R89, R89 ;  /* 0x0000005900597308 */ /* 0x000fe20000000800 */
[----:B-1----:R-:W-:-:S02]  /*ebe0*/  FFMA.FTZ R133, R8, R6, R11 ;  /* 0x0000000608857223 */ /* 0x002fc4000001000b */
[----:B------:R-:W-:Y:S02]  /*ebf0*/  FSEL R84, R84, RZ, P1 ;  /* 0x000000ff54547208 */ /* 0x000fe40000800000 */
[----:B------:R-:W-:-:S03]  /*ec00*/  FADD.FTZ R133, R10, R133 ;  /* 0x000000850a857221 */ /* 0x000fc60000010000 */
[--C-:B------:R-:W-:Y:S01]  /*ec10*/  FFMA.FTZ R125, R130, UR42, -R84.reuse ;  /* 0x0000002a827d7c23 */ /* 0x100fe20008010854 */
[----:B------:R-:W-:Y:S01]  /*ec20*/  FSEL R130, R0, RZ, P1 ;  /* 0x000000ff00827208 */ /* 0x000fe20000800000 */
        /* <DEDUP_REMOVED lines=36> */
[----:B------:R-:W-:Y:S01]  /*ee70*/  FADD.FTZ R103, R121, R130 ;  /* 0x0000008279677221 */ /* 0x000fe20000010000 */
        /* <DEDUP_REMOVED lines=143> */
.L_x_11461:
        /* <DEDUP_REMOVED lines=82> */
.L_x_11444:
[----:B------:R-:W-:Y:S06]  /*fc90*/  BAR.ARV 0x8, 0x200 ;  /* 0x0208000000007b1d */ /* 0x000fec0000002000 */
[----:B------:R-:W-:Y:S05]  /*fca0*/  @!P0 BRA `(.L_x_11463) ;  /* 0x0000000000048947 */ /* 0x000fea0003800000 */
[----:B------:R-:W-:Y:S01]  /*fcb0*/  BPT.TRAP 0x1 ;  /* 0x000000040000795c */ /* 0x000fe20000300000 */
.L_x_11463:
[----:B------:R-:W-:Y:S01]  /*fcc0*/  ULEA UR14, UR37, UR45, 0x3 ;  /* 0x0000002d250e7291 */ /* 0x000fe2000f8e183f */
[----:B------:R-:W-:-:S05]  /*fcd0*/  IMAD.U32 R4, RZ, RZ, UR36 ;  /* 0x00000024ff047e24 */ /* 0x000fca000f8e00ff */
[----:B------:R-:W-:-:S04]  /*fce0*/  SHF.L.U32 R4, R4, 0x1f, RZ ;  /* 0x0000001f04047819 */ /* 0x000fc800000006ff */
[----:B------:R0:W1:Y:S01]  /*fcf0*/  SYNCS.PHASECHK.TRANS64.TRYWAIT P1, [UR14+0x13250], R4 ;  /* 0x01325004ff0075a7 */ /* 0x000062000802014e */
[----:B------:R-:W-:Y:S05]  /*fd00*/  @!P0 BRA `(.L_x_11464) ;  /* 0x0000000000048947 */ /* 0x000fea0003800000 */
[----:B------:R-:W-:Y:S01]  /*fd10*/  BPT.TRAP 0x1 ;  /* 0x000000040000795c */ /* 0x000fe20000300000 */
.L_x_11464:
[----:B-1----:R-:W-:Y:S05]  /*fd20*/  @P1 BRA `(.L_x_11465) ;  /* 0x0000000000081947 */ /* 0x002fea0003800000 */
[----:B------:R-:W1:Y:S02]  /*fd30*/  SYNCS.PHASECHK.TRANS64.TRYWAIT P1, [UR14+0x13250], R4 ;  /* 0x01325004ff0075a7 */ /* 0x000e64000802014e */
[----:B-1----:R-:W-:Y:S05]  /*fd40*/  @!P1 BRA `(.L_x_11466) ;  /* 0x0000005c007c9947 */ /* 0x002fea0003800000 */
.L_x_11465:
        /* <DEDUP_REMOVED lines=21> */
[----:B------:R-:W-:Y:S01]  /*fea0*/  QGMMA.64x64x32.F32.E4M3.E4M3 R24, R152, gdesc[UR8], R24, gsb0 ;  /* 0x00e0000898187df3 */ /* 0x000fe20008000818 */
[----:B------:R-:W-:Y:S02]  /*feb0*/  @UP0 UIMAD UR9, UR40, UR13, UR9 ;  /* 0x0000000d280902a4 */ /* 0x000fe4000f8e0209 */
[----:B------:R-:W-:-:S04]  /*fec0*/  @UP0 UIMAD.WIDE.U32 UR6, UR40, UR12, UR6 ;  /* 0x0000000c280602a5 */ /* 0x000fc8000f8e0006 */
[----:B------:R-:W-:Y:S02]  /*fed0*/  @UP0 UIADD3 UR7, UR7, UR9, URZ ;  /* 0x0000000907070290 */ /* 0x000fe4000fffe03f */
[----:B------:R-:W-:-:S04]  /*fee0*/  @UP0 ULEA UR4, UP1, UR6, UR4, 0x2 ;  /* 0x0000000406040291 */ /* 0x000fc8000f82103f */
[----:B------:R-:W-:Y:S02]  /*fef0*/  @UP0 ULEA.HI.X UR5, UR6, UR5, UR7, 0x2, UP1 ;  /* 0x0000000506050291 */ /* 0x000fe400088f1407 */
[----:B------:R-:W-:-:S04]  /*ff00*/  IMAD.U32 R8, RZ, RZ, UR4 ;  /* 0x00000004ff087e24 */ /* 0x000fc8000f8e00ff */
[----:B------:R-:W-:Y:S01]  /*ff10*/  IMAD.U32 R9, RZ, RZ, UR5 ;  /* 0x00000005ff097e24 */ /* 0x000fe2000f8e00ff */
[----:B------:R-:W-:-:S04]  /*ff20*/  UIADD3 UR4, UR10, 0x80, URZ ;  /* 0x000000800a047890 */ /* 0x000fc8000fffe03f */
[----:B------:R1:W2:Y:S01]  /*ff30*/  @P1 LDG.E R7, desc[UR48][R8.64] ;  /* 0x0000003008071981 */ /* 0x0002a2000c1e1900 */
[----:B------:R-:W-:Y:S02]  /*ff40*/  UMOV UR7, 0xc0000010 ;  /* 0xc000001000077882 */ /* 0x000fe40000000000 */
[----:B------:R-:W-:Y:S01]  /*ff50*/  UMOV UR6, UR4 ;  /* 0x0000000400067c82 */ /* 0x000fe20008000000 */
[----:B------:R-:W-:Y:S02]  /*ff60*/  WARPGROUP.DEPBAR.LE gsb0, 0x0 ;  /* 0x00008000000079c5 */ /* 0x000fe40000010000 */
[----:B------:R-:W-:-:S06]  /*ff70*/  WARPGROUP.ARRIVE ;  /* 0x00000000000079c5 */ /* 0x000fcc0000000000 */
[----:B------:R-:W-:Y:S01]  /*ff80*/  QGMMA.64x64x32.F32.E4M3.E4M3 R24, R148, gdesc[UR4], R24, gsb0 ;  /* 0x00e0000494187df3 */ /* 0x000fe20008000818 */
[----:B------:R-:W-:Y:S01]  /*ff90*/  UIADD3 UR4, UR10, 0x100, URZ ;  /* 0x000001000a047890 */ /* 0x000fe2000fffe03f */
[----:B------:R-:W-:-:S06]  /*ffa0*/  UMOV UR7, 0xc0000010 ;  /* 0xc000001000077882 */ /* 0x000fcc0000000000 */
[----:B------:R-:W-:Y:S01]  /*ffb0*/  UMOV UR6, UR4 ;  /* 0x0000000400067c82 */ /* 0x000fe20008000000 */
[----:B------:R-:W-:Y:S02]  /*ffc0*/  WARPGROUP.DEPBAR.LE gsb0, 0x0 ;  /* 0x00008000000079c5 */ /* 0x000fe40000010000 */
[----:B------:R-:W-:-:S06]  /*ffd0*/  WARPGROUP.ARRIVE ;  /* 0x00000000000079c5 */ /* 0x000fcc0000000000 */
[----:B------:R-:W-:Y:S01]  /*ffe0*/  QGMMA.64x64x32.F32.E4M3.E4M3 R24, R144, gdesc[UR4], R24, gsb0 ;  /* 0x00e0000490187df3 */ /* 0x000fe20008000818 */
[----:B------:R-:W-:Y:S01]  /*fff0*/  UIADD3 UR4, UR10, 0x180, URZ ;  /* 0x000001800a047890 */ /* 0x000fe2000fffe03f */
[----:B------:R-:W-:-:S06]  /*10000*/  UMOV UR7, 0xc0000010 ;  /* 0xc000001000077882 */ /* 0x000fcc0000000000 */
[----:B------:R-:W-:Y:S01]  /*10010*/  UMOV UR6, UR4 ;  /* 0x0000000400067c82 */ /* 0x000fe20008000000 */
[----:B------:R-:W3:Y:S04]  /*10020*/  SHFL.BFLY PT, R11, R6, 0x2, 0x1f ;  /* 0x0c401f00060b7f89 */ /* 0x000ee800000e0000 */
[----:B-1----:R-:W1:Y:S01]  /*10030*/  SHFL.BFLY PT, R8, R5, 0x2, 0x1f ;  /* 0x0c401f0005087f89 */ /* 0x002e6200000e0000 */
[----:B------:R-:W-:Y:S02]  /*10040*/  WARPGROUP.DEPBAR.LE gsb0, 0x0 ;  /* 0x00008000000079c5 */ /* 0x000fe40000010000 */
[----:B------:R-:W-:-:S06]  /*10050*/  WARPGROUP.ARRIVE ;  /* 0x00000000000079c5 */ /* 0x000fcc0000000000 */
[----:B------:R-:W-:Y:S01]  /*10060*/  QGMMA.64x64x32.F32.E4M3.E4M3 R24, R140, gdesc[UR4], R24, gsb0 ;  /* 0x00e000048c187df3 */ /* 0x000fe20008000818 */
[----:B---3--:R-:W-:-:S01]  /*10070*/  FADD.FTZ R11, R11, R6 ;  /* 0x000000060b0b7221 */ /* 0x008fc20000010000 */
[----:B------:R-:W-:Y:S01]  /*10080*/  UIADD3 UR10, UR10, 0x200, URZ ;  /* 0x000002000a0a7890 */ /* 0x000fe2000fffe03f */
[----:B-1----:R-:W-:-:S01]  /*10090*/  FADD.FTZ R8, R8, R5 ;  /* 0x0000000508087221 */ /* 0x002fc20000010000 */
[----:B------:R-:W-:Y:S02]  /*100a0*/  UMOV UR11, 0xc0000010 ;  /* 0xc0000010000b7882 */ /* 0x000fe40000000000 */
[----:B0-----:R-:W0:Y:S04]  /*100b0*/  SHFL.BFLY PT, R4, R11, 0x1, 0x1f ;  /* 0x0c201f000b047f89 */ /* 0x001e2800000e0000 */
[----:B------:R-:W1:Y:S01]  /*100c0*/  SHFL.BFLY PT, R9, R8, 0x1, 0x1f ;  /* 0x0c201f0008097f89 */ /* 0x000e6200000e0000 */
[----:B------:R-:W-:-:S02]  /*100d0*/  IMAD.MOV.U32 R10, RZ, RZ, RZ ;  /* 0x000000ffff0a7224 */ /* 0x000fc400078e00ff */
[----:B0-----:R-:W-:Y:S01]  /*100e0*/  FADD.FTZ R13, R11, R4 ;  /* 0x000000040b0d7221 */ /* 0x001fe20000010000 */
[----:B-1----:R-:W-:-:S04]  /*100f0*/  FADD.FTZ R14, R8, R9 ;  /* 0x00000009080e7221 */ /* 0x002fc80000010000 */
        /* <DEDUP_REMOVED lines=29> */
.L_x_11467:
        /* <DEDUP_REMOVED lines=42> */
.L_x_11393:
[----:B------:R-:W0:Y:S01]  /*10570*/  S2R R0, SR_CgaCtaId ;  /* 0x0000000000007919 */ /* 0x000e220000008800 */
[----:B------:R-:W-:Y:S01]  /*10580*/  MOV R7, 0x400 ;  /* 0x0000040000077802 */ /* 0x000fe20000000f00 */
[----:B------:R-:W-:Y:S01]  /*10590*/  VIADD R27, R23, 0xffffff80 ;  /* 0xffffff80171b7836 */ /* 0x000fe20000000000 */
[----:B------:R-:W-:Y:S01]  /*105a0*/  BSSY B0, `(.L_x_11468) ;  /* 0x0000184000007945 */ /* 0x000fe20003800000 */
[----:B------:R-:W-:Y:S03]  /*105b0*/  BAR.SYNC.DEFER_BLOCKING 0x5, 0x200 ;  /* 0x0148000000007b1d */ /* 0x000fe60000010000 */
[----:B------:R-:W-:-:S04]  /*105c0*/  SHF.R.S32.HI R34, RZ, 0x1f, R27 ;  /* 0x0000001fff227819 */ /* 0x000fc8000001141b */
[----:B------:R-:W-:-:S04]  /*105d0*/  LEA.HI R5, R34, R27, RZ, 0x3 ;  /* 0x0000001b22057211 */ /* 0x000fc800078f18ff */
[----:B------:R-:W-:Y:S02]  /*105e0*/  LOP3.LUT R8, R5, 0xfffffff8, RZ, 0xc0, !PT ;  /* 0xfffffff805087812 */ /* 0x000fe400078ec0ff */
[----:B------:R-:W-:-:S03]  /*105f0*/  SHF.R.S32.HI R5, RZ, 0x3, R5 ;  /* 0x00000003ff057819 */ /* 0x000fc60000011405 */
[----:B------:R-:W-:Y:S01]  /*10600*/  IMAD.IADD R8, R27, 0x1, -R8 ;  /* 0x000000011b087824 */ /* 0x000fe200078e0a08 */
[----:B0-----:R-:W-:-:S05]  /*10610*/  LEA R7, R0, R7, 0x18 ;  /* 0x0000000700077211 */ /* 0x001fca00078ec0ff */
[----:B------:R-:W0:Y:S02]  /*10620*/  LDS R0, [R7+0x132d0] ;  /* 0x0132d00007007984 */ /* 0x000e240000000800 */
[----:B0-----:R-:W-:Y:S01]  /*10630*/  R2UR UR4, R0 ;  /* 0x00000000000472ca */ /* 0x001fe200000e0000 */
[----:B------:R-:W-:-:S05]  /*10640*/  IMAD.SHL.U32 R0, R8, 0x8, RZ ;  /* 0x0000000808007824 */ /* 0x000fca00078e00ff */
[----:B------:R-:W-:Y:S01]  /*10650*/  SHF.R.S32.HI R3, RZ, 0x1f, R0 ;  /* 0x0000001fff037819 */ /* 0x000fe20000011400 */
[----:B------:R-:W-:Y:S06]  /*10660*/  BAR.ARV 0x4, 0x200 ;  /* 0x0108000000007b1d */ /* 0x000fec0000002000 */
[----:B------:R-:W-:Y:S05]  /*10670*/  @P0 BRA `(.L_x_11469) ;  /* 0x0000001000080947 */ /* 0x000fea0003800000 */
[----:B------:R-:W-:Y:S01]  /*10680*/  IMAD.SHL.U32 R10, R23, 0x4, RZ ;  /* 0x00000004170a7824 */ /* 0x000fe200078e00ff */
[----:B------:R-:W-:Y:S01]  /*10690*/  ULDC.64 UR6, c[0x4][0x38] ;  /* 0x01000e0000067ab9 */ /* 0x000fe20000000a00 */
[----:B------:R-:W0:Y:S01]  /*106a0*/  S2R R48, SR_SWINHI ;  /* 0x0000000000307919 */ /* 0x000e220000002f00 */
[----:B------:R-:W-:Y:S02]  /*106b0*/  F2FP.BF16.F32.PACK_AB R54, R54, R9 ;  /* 0x000000093636723e */ /* 0x000fe400000010ff */
[----:B------:R-:W-:Y:S01]  /*106c0*/  F2FP.BF16.F32.PACK_AB R15, R46, R15 ;  /* 0x0000000f2e0f723e */ /* 0x000fe200000010ff */
[----:B------:R-:W1:Y:S01]  /*106d0*/  LDC R9, c[0x0][0xbe8] ;  /* 0x0002fa00ff097b82 */ /* 0x000e620000000800 */
        /* <DEDUP_REMOVED lines=10> */
[----:B------:R-:W-:Y:S02]  /*10780*/  LEA.HI R34, R34, R27, RZ, 0x7 ;  /* 0x0000001b22227211 */ /* 0x000fe400078f38ff */
[----:B------:R-:W-:Y:S02]  /*10790*/  F2FP.BF16.F32.PACK_AB R29, R36, R29 ;  /* 0x0000001d241d723e */ /* 0x000fe400000010ff */
[----:B------:R-:W-:Y:S02]  /*107a0*/  F2FP.BF16.F32.PACK_AB R28, R37, R28 ;  /* 0x0000001c251c723e */ /* 0x000fe400000010ff */
[----:B------:R-:W-:Y:S02]  /*107b0*/  F2FP.BF16.F32.PACK_AB R26, R39, R26 ;  /* 0x0000001a271a723e */ /* 0x000fe400000010ff */
[----:B------:R-:W-:Y:S01]  /*107c0*/  F2FP.BF16.F32.PACK_AB R55, R55, R12 ;  /* 0x0000000c3737723e */ /* 0x000fe200000010ff */
[----:B------:R-:W-:Y:S01]  /*107d0*/  USHF.R.S32.HI UR12, URZ, 0x1f, UR40 ;  /* 0x0000001f3f0c7899 */ /* 0x000fe20008011428 */
[----:B------:R-:W-:Y:S01]  /*107e0*/  IADD3 R10, P0, R10, UR6, RZ ;  /* 0x000000060a0a7c10 */ /* 0x000fe2000ff1e0ff */
[----:B------:R-:W-:Y:S01]  /*107f0*/  ULDC.64 UR8, c[0x0][0xb90] ;  /* 0x0002e40000087ab9 */ /* 0x000fe20000000a00 */
[----:B------:R-:W-:Y:S01]  /*10800*/  USHF.R.S32.HI UR13, URZ, 0x1f, UR39 ;  /* 0x0000001f3f0d7899 */ /* 0x000fe20008011427 */
[----:B------:R-:W-:Y:S01]  /*10810*/  F2FP.BF16.F32.PACK_AB R58, R58, R59 ;  /* 0x0000003b3a3a723e */ /* 0x000fe200000010ff */
[----:B------:R-:W-:Y:S01]  /*10820*/  ULDC.64 UR10, c[0x0][0xb98] ;  /* 0x0002e600000a7ab9 */ /* 0x000fe20000000a00 */
[----:B------:R-:W-:-:S05]  /*10830*/  IMAD.X R11, RZ, RZ, UR7, P0 ;  /* 0x00000007ff0b7e24 */ /* 0x000fca00080e06ff */
[----:B------:R2:W3:Y:S01]  /*10840*/  LDG.E.CONSTANT R17, desc[UR48][R10.64] ;  /* 0x000000300a117981 */ /* 0x0004e2000c1e9900 */
[----:B------:R-:W-:Y:S01]  /*10850*/  BAR.SYNC.DEFER_BLOCKING 0x1, 0x180 ;  /* 0x0046000000007b1d */ /* 0x000fe20000010000 */
[----:B-1----:R-:W-:Y:S01]  /*10860*/  ISETP.NE.AND P2, PT, R9, 0x1, PT ;  /* 0x000000010900780c */ /* 0x002fe20003f45270 */
[----:B------:R-:W-:Y:S01]  /*10870*/  VIADD R64, R19, UR41 ;  /* 0x0000002913407c36 */ /* 0x000fe20008000000 */
[----:B------:R-:W-:Y:S01]  /*10880*/  LOP3.LUT R34, R34, 0xffffff80, RZ, 0xc0, !PT ;  /* 0xffffff8022227812 */ /* 0x000fe200078ec0ff */
[----:B------:R-:W-:Y:S01]  /*10890*/  UIMAD UR5, UR12, UR8, URZ ;  /* 0x000000080c0572a4 */ /* 0x000fe2000f8e023f */
[----:B--2---:R-:W-:Y:S01]  /*108a0*/  LOP3.LUT P0, R10, R23, 0x3, RZ, 0xc0, !PT ;  /* 0x00000003170a7812 */ /* 0x004fe2000780c0ff */
[----:B------:R-:W-:Y:S02]  /*108b0*/  UIMAD.WIDE.U32 UR6, UR40, UR8, URZ ;  /* 0x00000008280672a5 */ /* 0x000fe4000f8e003f */
[----:B------:R-:W-:Y:S01]  /*108c0*/  IMAD.IADD R27, R27, 0x1, -R34 ;  /* 0x000000011b1b7824 */ /* 0x000fe200078e0a22 */
[----:B------:R-:W-:Y:S01]  /*108d0*/  UIMAD UR5, UR40, UR9, UR5 ;  /* 0x00000009280572a4 */ /* 0x000fe2000f8e0205 */
[----:B------:R-:W-:Y:S01]  /*108e0*/  ISETP.EQ.OR P0, PT, R10, 0x3, !P0 ;  /* 0x000000030a00780c */ /* 0x000fe20004702670 */
[----:B------:R-:W-:Y:S01]  /*108f0*/  UIMAD UR8, UR13, UR10, URZ ;  /* 0x0000000a0d0872a4 */ /* 0x000fe2000f8e023f */
[----:B------:R-:W-:-:S02]  /*10900*/  MOV R10, R7 ;  /* 0x00000007000a7202 */ /* 0x000fc40000000f00 */
[----:B0-----:R-:W-:Y:S01]  /*10910*/  MOV R11, R48 ;  /* 0x00000030000b7202 */ /* 0x001fe20000000f00 */
[----:B------:R-:W-:Y:S01]  /*10920*/  UIADD3 UR7, UR7, UR5, URZ ;  /* 0x0000000507077290 */ /* 0x000fe2000fffe03f */
[----:B------:R-:W-:Y:S01]  /*10930*/  SEL R42, R13, R14, P0 ;  /* 0x0000000e0d2a7207 */ /* 0x000fe20000000000 */
[----:B------:R-:W0:Y:S01]  /*10940*/  @P2 LDC R62, c[0x0][0xbf0] ;  /* 0x0002fc00ff3e2b82 */ /* 0x000e220000000800 */
[----:B------:R-:W-:Y:S01]  /*10950*/  SEL R44, R14, R13, P0 ;  /* 0x0000000d0e2c7207 */ /* 0x000fe20000000000 */
[----:B------:R-:W-:Y:S01]  /*10960*/  IMAD R13, R5, 0x40, R0 ;  /* 0x00000040050d7824 */ /* 0x000fe200078e0200 */
[----:B------:R-:W-:Y:S01]  /*10970*/  SEL R52, R15, R20, P0 ;  /* 0x000000140f347207 */ /* 0x000fe20000000000 */
[----:B------:R-:W-:Y:S01]  /*10980*/  UIMAD UR8, UR39, UR11, UR8 ;  /* 0x0000000b270872a4 */ /* 0x000fe2000f8e0208 */
[----:B------:R-:W-:Y:S01]  /*10990*/  SEL R56, R20, R15, P0 ;  /* 0x0000000f14387207 */ /* 0x000fe20000000000 */
[--C-:B------:R-:W-:Y:S01]  /*109a0*/  IMAD.WIDE R14, R156, 0x2, R10.reuse ;  /* 0x000000029c0e7825 */ /* 0x100fe200078e020a */
[----:B------:R-:W-:Y:S01]  /*109b0*/  SEL R46, R30, R31, P0 ;  /* 0x0000001f1e2e7207 */ /* 0x000fe20000000000 */
[----:B------:R-:W-:Y:S01]  /*109c0*/  UIMAD.WIDE.U32 UR6, UR39, UR10, UR6 ;  /* 0x0000000a270672a5 */ /* 0x000fe2000f8e0006 */
[----:B------:R-:W-:Y:S01]  /*109d0*/  SEL R30, R31, R30, P0 ;  /* 0x0000001e1f1e7207 */ /* 0x000fe20000000000 */
[----:B------:R-:W-:Y:S01]  /*109e0*/  IMAD.WIDE R10, R13, 0x2, R10 ;  /* 0x000000020d0a7825 */ /* 0x000fe200078e020a */
[----:B------:R-:W-:Y:S01]  /*109f0*/  IADD3 R31, P3, R14, 0x60, RZ ;  /* 0x000000600e1f7810 */ /* 0x000fe20007f7e0ff */
[----:B------:R-:W-:Y:S01]  /*10a00*/  ULDC UR5, c[0x0][0xa88] ;  /* 0x0002a20000057ab9 */ /* 0x000fe20000000800 */
[----:B------:R-:W-:Y:S01]  /*10a10*/  SEL R38, R21, R24, P0 ;  /* 0x0000001815267207 */ /* 0x000fe20000000000 */
[----:B------:R-:W-:Y:S01]  /*10a20*/  IMAD R47, R9, UR5, RZ ;  /* 0x00000005092f7c24 */ /* 0x000fe2000f8e02ff */
[----:B------:R-:W-:Y:S01]  /*10a30*/  SEL R40, R24, R21, P0 ;  /* 0x0000001518287207 */ /* 0x000fe20000000000 */
[----:B------:R-:W-:Y:S01]  /*10a40*/  IMAD R8, R8, 0x30, R5 ;  /* 0x0000003008087824 */ /* 0x000fe200078e0205 */
[----:B------:R-:W-:Y:S01]  /*10a50*/  LOP3.LUT R24, R31, 0x380, RZ, 0xc0, !PT ;  /* 0x000003801f187812 */ /* 0x000fe200078ec0ff */
[----:B------:R-:W-:Y:S01]  /*10a60*/  ULDC.64 UR10, c[0x0][0xaf0] ;  /* 0x0002bc00000a7ab9 */ /* 0x000fe20000000a00 */
[----:B------:R-:W-:-:S02]  /*10a70*/  IADD3 R21, P4, R14, 0x40, RZ ;  /* 0x000000400e157810 */ /* 0x000fc40007f9e0ff */
[----:B------:R-:W-:Y:S02]  /*10a80*/  SHF.R.U64 R24, R24, 0x3, RZ ;  /* 0x0000000318187819 */ /* 0x000fe400000012ff */
[----:B------:R-:W-:Y:S02]  /*10a90*/  LOP3.LUT R13, R14, 0x380, RZ, 0xc0, !PT ;  /* 0x000003800e0d7812 */ /* 0x000fe400078ec0ff */
[----:B------:R-:W-:Y:S02]  /*10aa0*/  LOP3.LUT R24, R24, R31, RZ, 0x3c, !PT ;  /* 0x0000001f18187212 */ /* 0x000fe400078e3cff */
[----:B------:R-:W1:Y:S01]  /*10ab0*/  @P2 LDC R31, c[0x0][0xbec] ;  /* 0x0002fb00ff1f2b82 */ /* 0x000e620000000800 */
[----:B------:R-:W-:Y:S02]  /*10ac0*/  LOP3.LUT R20, R21, 0x380, RZ, 0xc0, !PT ;  /* 0x0000038015147812 */ /* 0x000fe400078ec0ff */
[----:B------:R-:W-:Y:S02]  /*10ad0*/  SHF.R.U64 R13, R13, 0x3, RZ ;  /* 0x000000030d0d7819 */ /* 0x000fe400000012ff */
[----:B------:R-:W-:-:S02]  /*10ae0*/  SHF.R.U64 R20, R20, 0x3, RZ ;  /* 0x0000000314147819 */ /* 0x000fc400000012ff */
[----:B------:R-:W-:Y:S02]  /*10af0*/  SEL R36, R29, R28, P0 ;  /* 0x0000001c1d247207 */ /* 0x000fe40000000000 */
[----:B------:R-:W-:Y:S02]  /*10b00*/  SEL R28, R28, R29, P0 ;  /* 0x0000001d1c1c7207 */ /* 0x000fe40000000000 */
[----:B------:R-:W-:Y:S02]  /*10b10*/  SEL R48, R25, R26, P0 ;  /* 0x0000001a19307207 */ /* 0x000fe40000000000 */
[----:B------:R-:W-:Y:S01]  /*10b20*/  SEL R50, R26, R25, P0 ;  /* 0x000000191a327207 */ /* 0x000fe20000000000 */
[----:B------:R-:W-:Y:S01]  /*10b30*/  IMAD.X R25, RZ, RZ, R15, P3 ;  /* 0x000000ffff197224 */ /* 0x000fe200018e060f */
[----:B------:R-:W-:Y:S02]  /*10b40*/  IADD3 R29, P5, R14, 0x20, RZ ;  /* 0x000000200e1d7810 */ /* 0x000fe40007fbe0ff */
[----:B------:R-:W-:-:S02]  /*10b50*/  LOP3.LUT R14, R13, R14, RZ, 0x3c, !PT ;  /* 0x0000000e0d0e7212 */ /* 0x000fc400078e3cff */
[----:B------:R-:W-:Y:S01]  /*10b60*/  LOP3.LUT R26, R20, R21, RZ, 0x3c, !PT ;  /* 0x00000015141a7212 */ /* 0x000fe200078e3cff */
[--C-:B------:R-:W-:Y:S01]  /*10b70*/  IMAD.X R13, RZ, RZ, R15.reuse, P5 ;  /* 0x000000ffff0d7224 */ /* 0x100fe200028e060f */
[----:B------:R-:W-:Y:S02]  /*10b80*/  IADD3 R21, P3, R10, 0x3000, RZ ;  /* 0x000030000a157810 */ /* 0x000fe40007f7e0ff */
[----:B------:R-:W-:Y:S02]  /*10b90*/  SEL R60, R54, R55, P0 ;  /* 0x00000037363c7207 */ /* 0x000fe40000000000 */
[----:B------:R-:W-:Y:S02]  /*10ba0*/  SEL R54, R55, R54, P0 ;  /* 0x0000003637367207 */ /* 0x000fe40000000000 */
[----:B------:R-:W-:Y:S01]  /*10bb0*/  LOP3.LUT P1, RZ, R27, 0x3, RZ, 0xc0, !PT ;  /* 0x000000031bff7812 */ /* 0x000fe2000782c0ff */
[----:B------:R-:W-:Y:S01]  /*10bc0*/  IMAD.X R27, RZ, RZ, R15, P4 ;  /* 0x000000ffff1b7224 */ /* 0x000fe200020e060f */
[----:B------:R-:W-:Y:S01]  /*10bd0*/  MOV R55, R14 ;  /* 0x0000000e00377202 */ /* 0x000fe20000000f00 */
[----:B-1----:R-:W-:Y:S01]  /*10be0*/  @P2 IMAD.HI.U32 R15, R64, R31, RZ ;  /* 0x0000001f400f2227 */ /* 0x002fe200078e00ff */
[----:B------:R-:W-:-:S02]  /*10bf0*/  LOP3.LUT R20, R21, 0x380, RZ, 0xc0, !PT ;  /* 0x0000038015147812 */ /* 0x000fc400078ec0ff */
[----:B------:R-:W-:Y:S01]  /*10c00*/  IADD3 R33, P4, R10, 0x1800, RZ ;  /* 0x000018000a217810 */ /* 0x000fe20007f9e0ff */
[----:B------:R-:W-:Y:S01]  /*10c10*/  IMAD.MOV.U32 R14, RZ, RZ, R64 ;  /* 0x000000ffff0e7224 */ /* 0x000fe200078e0040 */
[----:B------:R-:W-:Y:S02]  /*10c20*/  SHF.R.U64 R20, R20, 0x3, RZ ;  /* 0x0000000314147819 */ /* 0x000fe400000012ff */
[----:B------:R-:W-:Y:S02]  /*10c30*/  LOP3.LUT R12, R29, 0x380, RZ, 0xc0, !PT ;  /* 0x000003801d0c7812 */ /* 0x000fe400078ec0ff */
[----:B------:R-:W-:Y:S02]  /*10c40*/  LOP3.LUT R32, R33, 0x380, RZ, 0xc0, !PT ;  /* 0x0000038021207812 */ /* 0x000fe400078ec0ff */
[----:B0-----:R-:W-:Y:S02]  /*10c50*/  @P2 SHF.R.U32.HI R14, RZ, R62, R15 ;  /* 0x0000003eff0e2219 */ /* 0x001fe4000001160f */
[----:B------:R-:W-:-:S02]  /*10c60*/  SEL R34, R58, R57, P0 ;  /* 0x000000393a227207 */ /* 0x000fc40000000000 */
[----:B------:R-:W-:Y:S02]  /*10c70*/  LOP3.LUT R20, R20, R21, RZ, 0x3c, !PT ;  /* 0x0000001514147212 */ /* 0x000fe400078e3cff */
[----:B------:R-:W-:Y:S02]  /*10c80*/  SEL R58, R57, R58, P0 ;  /* 0x0000003a393a7207 */ /* 0x000fe40000000000 */
[----:B------:R-:W-:Y:S02]  /*10c90*/  SHF.R.U64 R12, R12, 0x3, RZ ;  /* 0x000000030c0c7819 */ /* 0x000fe400000012ff */
[----:B------:R-:W-:Y:S02]  /*10ca0*/  SHF.R.U64 R32, R32, 0x3, RZ ;  /* 0x0000000320207819 */ /* 0x000fe400000012ff */
[----:B------:R-:W-:Y:S01]  /*10cb0*/  MOV R49, R24 ;  /* 0x0000001800317202 */ /* 0x000fe20000000f00 */
[----:B------:R-:W-:Y:S01]  /*10cc0*/  IMAD.MOV R24, RZ, RZ, -R14 ;  /* 0x000000ffff187224 */ /* 0x000fe200078e0a0e */
[----:B------:R-:W-:-:S02]  /*10cd0*/  LOP3.LUT R12, R12, R29, RZ, 0x3c, !PT ;  /* 0x0000001d0c0c7212 */ /* 0x000fc400078e3cff */
[----:B------:R-:W-:Y:S01]  /*10ce0*/  LOP3.LUT R32, R32, R33, RZ, 0x3c, !PT ;  /* 0x0000002120207212 */ /* 0x000fe200078e3cff */
[----:B------:R-:W-:Y:S01]  /*10cf0*/  IMAD R37, R9, R24, R64 ;  /* 0x0000001809257224 */ /* 0x000fe200078e0240 */
[----:B------:R-:W-:Y:S01]  /*10d00*/  MOV R51, R26 ;  /* 0x0000001a00337202 */ /* 0x000fe20000000f00 */
[----:B------:R-:W-:Y:S01]  /*10d10*/  IMAD.U32 R26, RZ, RZ, UR8 ;  /* 0x00000008ff1a7e24 */ /* 0x000fe2000f8e00ff */
[----:B------:R-:W-:Y:S01]  /*10d20*/  SHF.R.S32.HI R15, RZ, 0x1f, R14 ;  /* 0x0000001fff0f7819 */ /* 0x000fe2000001140e */
[----:B------:R-:W-:Y:S01]  /*10d30*/  ULDC.64 UR8, c[0x0][0xae8] ;  /* 0x0002ba0000087ab9 */ /* 0x000fe20000000a00 */
[----:B------:R-:W-:Y:S02]  /*10d40*/  IADD3 R14, P5, R14, UR6, RZ ;  /* 0x000000060e0e7c10 */ /* 0x000fe4000ffbe0ff */
[----:B------:R-:W-:Y:S02]  /*10d50*/  SHF.R.S32.HI R24, RZ, 0x1f, R37 ;  /* 0x0000001fff187819 */ /* 0x000fe40000011425 */
[----:B------:R-:W-:Y:S01]  /*10d60*/  IADD3.X R15, R15, UR7, R26, P5, !PT ;  /* 0x000000070f0f7c10 */ /* 0x000fe2000affe41a */
[----:B------:R-:W-:Y:S01]  /*10d70*/  ULDC.64 UR6, c[0x0][0xb88] ;  /* 0x0002e20000067ab9 */ /* 0x000fe20000000a00 */
[----:B------:R-:W-:Y:S01]  /*10d80*/  VIADD R26, R22, UR41 ;  /* 0x00000029161a7c36 */ /* 0x000fe20008000000 */
[----:B------:R-:W-:Y:S01]  /*10d90*/  MOV R53, R12 ;  /* 0x0000000c00357202 */ /* 0x000fe20000000f00 */
[----:B------:R-:W-:Y:S01]  /*10da0*/  IMAD R24, R24, UR6, RZ ;  /* 0x0000000618187c24 */ /* 0x000fe2000f8e02ff */
[----:B------:R-:W-:Y:S01]  /*10db0*/  LOP3.LUT R41, R10, 0x380, RZ, 0xc0, !PT ;  /* 0x000003800a297812 */ /* 0x000fe200078ec0ff */
[----:B------:R-:W-:Y:S01]  /*10dc0*/  IMAD.WIDE.U32 R14, R37, UR6, R14 ;  /* 0x00000006250e7c25 */ /* 0x000fe2000f8e000e */
[----:B------:R-:W-:-:S02]  /*10dd0*/  ISETP.GE.OR P5, PT, R26, R47, P1 ;  /* 0x0000002f1a00720c */ /* 0x000fc40000fa6670 */
[----:B------:R-:W-:Y:S01]  /*10de0*/  SHF.R.U64 R41, R41, 0x3, RZ ;  /* 0x0000000329297819 */ /* 0x000fe200000012ff */
[----:B------:R-:W-:Y:S01]  /*10df0*/  IMAD R37, R37, UR7, R24 ;  /* 0x0000000725257c24 */ /* 0x000fe2000f8e0218 */
[----:B------:R-:W-:Y:S01]  /*10e00*/  ULDC.64 UR6, c[0x0][0xb50] ;  /* 0x0002d40000067ab9 */ /* 0x000fe20000000a00 */
[----:B------:R-:W-:Y:S02]  /*10e10*/  VIADD R24, R26, 0x8 ;  /* 0x000000081a187836 */ /* 0x000fe40000000000 */
[----:B------:R-:W-:Y:S01]  /*10e20*/  IMAD.IADD R15, R15, 0x1, R37 ;  /* 0x000000010f0f7824 */ /* 0x000fe200078e0225 */
[----:B------:R-:W-:Y:S02]  /*10e30*/  LEA R37, P6, R14, UR6, 0x2 ;  /* 0x000000060e257c11 */ /* 0x000fe4000f8c10ff */
[----:B------:R-:W-:Y:S02]  /*10e40*/  ISETP.GE.OR P1, PT, R24, R47, P1 ;  /* 0x0000002f1800720c */ /* 0x000fe40000f26670 */
[----:B---3--:R-:W-:Y:S01]  /*10e50*/  LOP3.LUT R21, R17, 0x2, RZ, 0x3c, !PT ;  /* 0x0000000211157812 */ /* 0x008fe200078e3cff */
        /* <DEDUP_REMOVED lines=8> */
[----:B------:R4:W4:Y:S04]  /*10ee0*/  SHFL.IDX PT, R48, R30, R21, 0x1c1f ;  /* 0x001c1f151e307589 */ /* 0x00092800000e0000 */
[----:B------:R-:W-:Y:S01]  /*10ef0*/  SHFL.IDX PT, R31, R42, R17, 0x1c1f ;  /* 0x001c1f112a1f7589 */ /* 0x000fe200000e0000 */
[----:B--2---:R-:W-:Y:S01]  /*10f00*/  LOP3.LUT R40, R41, R10, RZ, 0x3c, !PT ;  /* 0x0000000a29287212 */ /* 0x004fe200078e3cff */
[----:B------:R-:W-:-:S02]  /*10f10*/  IMAD.MOV.U32 R41, RZ, RZ, R11 ;  /* 0x000000ffff297224 */ /* 0x000fc400078e000b */
[----:B------:R-:W-:Y:S04]  /*10f20*/  SHFL.IDX PT, R52, R52, R17, 0x1c1f ;  /* 0x001c1f1134347589 */ /* 0x000fe800000e0000 */
[----:B------:R-:W-:Y:S01]  /*10f30*/  SHFL.IDX PT, R60, R60, R17, 0x1c1f ;  /* 0x001c1f113c3c7589 */ /* 0x000fe200000e0000 */
[----:B0-----:R-:W-:-:S03]  /*10f40*/  SEL R12, R34, R25, P0 ;  /* 0x00000019220c7207 */ /* 0x001fc60000000000 */
[----:B------:R-:W0:Y:S01]  /*10f50*/  SHFL.IDX PT, R46, R44, R21, 0x1c1f ;  /* 0x001c1f152c2e7589 */ /* 0x000e2200000e0000 */
[----:B-1----:R-:W-:Y:S02]  /*10f60*/  SEL R24, R36, R27, P0 ;  /* 0x0000001b24187207 */ /* 0x002fe40000000000 */
[----:B------:R-:W-:Y:S01]  /*10f70*/  SEL R26, R27, R36, P0 ;  /* 0x000000241b1a7207 */ /* 0x000fe20000000000 */
[----:B------:R-:W1:Y:S01]  /*10f80*/  SHFL.IDX PT, R50, R50, R21, 0x1c1f ;  /* 0x001c1f1532327589 */ /* 0x000e6200000e0000 */
[----:B---3--:R-:W-:Y:S02]  /*10f90*/  SEL R28, R38, R29, P0 ;  /* 0x0000001d261c7207 */ /* 0x008fe40000000000 */
[----:B----4-:R-:W-:Y:S01]  /*10fa0*/  SEL R30, R29, R38, P0 ;  /* 0x000000261d1e7207 */ /* 0x010fe20000000000 */
[----:B------:R-:W2:Y:S01]  /*10fb0*/  SHFL.IDX PT, R17, R56, R21, 0x1c1f ;  /* 0x001c1f1538117589 */ /* 0x000ea200000e0000 */
[----:B------:R-:W-:-:S03]  /*10fc0*/  SEL R13, R33, R48, P0 ;  /* 0x00000030210d7207 */ /* 0x000fc60000000000 */
[----:B------:R3:W4:Y:S04]  /*10fd0*/  SHFL.IDX PT, R39, R54, R21, 0x1c1f ;  /* 0x001c1f1536277589 */ /* 0x00072800000e0000 */
[----:B------:R-:W-:Y:S04]  /*10fe0*/  SHFL.IDX PT, R42, R37, RZ, 0x1c1f ;  /* 0x001c1fff252a7589 */ /* 0x000fe800000e0000 */
[----:B------:R4:W-:Y:S01]  /*10ff0*/  SHFL.IDX PT, R44, R37, 0x1, 0x1c1f ;  /* 0x003c1f00252c7f89 */ /* 0x0009e200000e0000 */
[----:B---3--:R-:W-:Y:S02]  /*11000*/  LEA.HI.X R21, R14, UR7, R15, 0x2, P6 ;  /* 0x000000070e157c11 */ /* 0x008fe4000b0f140f */
[----:B------:R-:W-:-:S02]  /*11010*/  SEL R14, R25, R34, P0 ;  /* 0x00000022190e7207 */ /* 0x000fc40000000000 */
[----:B------:R-:W-:Y:S01]  /*11020*/  SEL R15, R48, R33, P0 ;  /* 0x00000021300f7207 */ /* 0x000fe20000000000 */
[----:B------:R-:W3:Y:S01]  /*11030*/  SHFL.IDX PT, R43, R21, RZ, 0x1c1f ;  /* 0x001c1fff152b7589 */ /* 0x000ee200000e0000 */
[----:B0-----:R-:W-:Y:S01]  /*11040*/  SEL R36, R31, R46, P0 ;  /* 0x0000002e1f247207 */ /* 0x001fe20000000000 */
[----:B------:R-:W-:Y:S01]  /*11050*/  IMAD.X R33, RZ, RZ, R11, P4 ;  /* 0x000000ffff217224 */ /* 0x000fe200020e060b */
[----:B------:R-:W-:Y:S01]  /*11060*/  SEL R38, R46, R31, P0 ;  /* 0x0000001f2e267207 */ /* 0x000fe20000000000 */
[----:B------:R-:W-:Y:S01]  /*11070*/  STSM.16.M88.4 [R55], R12 ;  /* 0x0000000c37007844 */ /* 0x000fe20000000200 */
[----:B-1----:R-:W-:Y:S02]  /*11080*/  SEL R25, R35, R50, P0 ;  /* 0x0000003223197207 */ /* 0x002fe40000000000 */
[----:B------:R-:W-:Y:S01]  /*11090*/  SEL R27, R50, R35, P0 ;  /* 0x00000023321b7207 */ /* 0x000fe20000000000 */
[----:B------:R0:W1:Y:S01]  /*110a0*/  SHFL.IDX PT, R45, R21, 0x1, 0x1c1f ;  /* 0x003c1f00152d7f89 */ /* 0x00006200000e0000 */
[----:B--2---:R-:W-:-:S02]  /*110b0*/  SEL R29, R52, R17, P0 ;  /* 0x00000011341d7207 */ /* 0x004fc40000000000 */
[----:B------:R-:W-:Y:S01]  /*110c0*/  SEL R31, R17, R52, P0 ;  /* 0x00000034111f7207 */ /* 0x000fe20000000000 */
[----:B------:R-:W-:Y:S01]  /*110d0*/  STSM.16.M88.4 [R53], R24 ;  /* 0x0000001835007844 */ /* 0x000fe20000000200 */
[----:B----4-:R-:W-:Y:S02]  /*110e0*/  SEL R37, R60, R39, P0 ;  /* 0x000000273c257207 */ /* 0x010fe40000000000 */
[----:B------:R-:W-:Y:S01]  /*110f0*/  SEL R39, R39, R60, P0 ;  /* 0x0000003c27277207 */ /* 0x000fe20000000000 */
[----:B------:R-:W-:Y:S01]  /*11100*/  STSM.16.M88.4 [R51], R28 ;  /* 0x0000001c33007844 */ /* 0x000fe20000000200 */
[----:B0-----:R-:W-:-:S03]  /*11110*/  IMAD.X R21, RZ, RZ, R11, P3 ;  /* 0x000000ffff157224 */ /* 0x001fc600018e060b */
[----:B------:R0:W-:Y:S01]  /*11120*/  STSM.16.M88.4 [R49], R36 ;  /* 0x0000002431007844 */ /* 0x0001e20000000200 */
[----:B------:R-:W-:Y:S01]  /*11130*/  BAR.SYNC.DEFER_BLOCKING 0x1, 0x180 ;  /* 0x0046000000007b1d */ /* 0x000fe20000010000 */
[----:B------:R-:W-:-:S07]  /*11140*/  IADD3 R17, P0, R10, 0x4800, RZ ;  /* 0x000048000a117810 */ /* 0x000fce0007f1e0ff */
[----:B0-----:R-:W0:Y:S01]  /*11150*/  @P2 LDC R37, c[0x0][0xbf0] ;  /* 0x0002fc00ff252b82 */ /* 0x001e220000000800 */
[----:B---3--:R2:W-:Y:S04]  /*11160*/  @!P5 ST.E desc[UR48][R42.64], R6 ;  /* 0x000000062a00d985 */ /* 0x0085e8000c101930 */
[----:B-1----:R1:W-:Y:S04]  /*11170*/  @!P1 ST.E desc[UR48][R44.64], R4 ;  /* 0x000000042c009985 */ /* 0x0023e8000c101930 */
[----:B------:R-:W3:Y:S04]  /*11180*/  LD.E.128 R12, desc[UR48][R40.64] ;  /* 0x00000030280c7980 */ /* 0x000ee8000c101d00 */
[----:B------:R-:W4:Y:S04]  /*11190*/  LD.E.128 R32, desc[UR48][R32.64] ;  /* 0x0000003020207980 */ /* 0x000f28000c101d00 */
[----:B------:R0:W4:Y:S01]  /*111a0*/  LD.E.128 R28, desc[UR48][R20.64] ;  /* 0x00000030141c7980 */ /* 0x000122000c101d00 */
[----:B------:R-:W-:Y:S01]  /*111b0*/  IMAD.X R25, RZ, RZ, R11, P0 ;  /* 0x000000ffff197224 */ /* 0x000fe200000e060b */
[----:B------:R-:W-:Y:S01]  /*111c0*/  UIMAD UR5, UR12, UR8, URZ ;  /* 0x000000080c0572a4 */ /* 0x000fe2000f8e023f */
[----:B------:R-:W1:Y:S01]  /*111d0*/  @P2 LDC R11, c[0x0][0xbec] ;  /* 0x0002fb00ff0b2b82 */ /* 0x000e620000000800 */
[----:B------:R-:W-:Y:S01]  /*111e0*/  LOP3.LUT R10, R17, 0x380, RZ, 0xc0, !PT ;  /* 0x00000380110a7812 */ /* 0x000fe200078ec0ff */
[----:B------:R-:W-:Y:S01]  /*111f0*/  VIADD R8, R8, UR41 ;  /* 0x0000002908087c36 */ /* 0x000fe20008000000 */
[----:B------:R-:W-:-:S02]  /*11200*/  UIMAD.WIDE.U32 UR6, UR40, UR8, URZ ;  /* 0x00000008280672a5 */ /* 0x000fc4000f8e003f */
[----:B------:R-:W-:Y:S01]  /*11210*/  UIMAD UR5, UR40, UR9, UR5 ;  /* 0x00000009280572a4 */ /* 0x000fe2000f8e0205 */
[----:B--2---:R-:W-:Y:S01]  /*11220*/  SHF.R.U64 R6, R10, 0x3, RZ ;  /* 0x000000030a067819 */ /* 0x004fe200000012ff */
[----:B------:R-:W-:Y:S02]  /*11230*/  UIMAD UR8, UR13, UR10, URZ ;  /* 0x0000000a0d0872a4 */ /* 0x000fe4000f8e023f */
[----:B------:R-:W-:Y:S01]  /*11240*/  UIADD3 UR7, UR7, UR5, URZ ;  /* 0x0000000507077290 */ /* 0x000fe2000fffe03f */
[----:B------:R-:W-:Y:S01]  /*11250*/  LOP3.LUT R24, R6, R17, RZ, 0x3c, !PT ;  /* 0x0000001106187212 */ /* 0x000fe200078e3cff */
[----:B------:R-:W-:Y:S01]  /*11260*/  IMAD.MOV.U32 R17, RZ, RZ, R8 ;  /* 0x000000ffff117224 */ /* 0x000fe200078e0008 */
[----:B------:R-:W-:Y:S02]  /*11270*/  UIMAD UR5, UR39, UR11, UR8 ;  /* 0x0000000b270572a4 */ /* 0x000fe4000f8e0208 */
[----:B------:R-:W-:Y:S01]  /*11280*/  UIMAD.WIDE.U32 UR6, UR39, UR10, UR6 ;  /* 0x0000000a270672a5 */ /* 0x000fe2000f8e0006 */
[----:B------:R-:W-:Y:S01]  /*11290*/  ULDC.64 UR8, c[0x0][0xae0] ;  /* 0x0002b80000087ab9 */ /* 0x000fe20000000a00 */
[----:B------:R-:W5:Y:S02]  /*112a0*/  LD.E.128 R24, desc[UR48][R24.64] ;  /* 0x0000003018187980 */ /* 0x000f64000c101d00 */
[----:B------:R-:W-:Y:S01]  /*112b0*/  UIADD3 UR5, UR7, UR5, URZ ;  /* 0x0000000507057290 */ /* 0x000fe2000fffe03f */
[----:B------:R-:W-:-:S02]  /*112c0*/  VIADD R7, R7, 0x13220 ;  /* 0x0001322007077836 */ /* 0x000fc40000000000 */
[----:B------:R-:W-:Y:S01]  /*112d0*/  IMAD.U32 R10, RZ, RZ, UR6 ;  /* 0x00000006ff0a7e24 */ /* 0x000fe2000f8e00ff */
[----:B------:R-:W-:Y:S01]  /*112e0*/  @!PT LDS RZ, [RZ] ;  /* 0x00000000fffff984 */ /* 0x000fe20000000800 */
[----:B------:R-:W-:Y:S01]  /*112f0*/  @!PT LDS RZ, [RZ] ;  /* 0x00000000fffff984 */ /* 0x000fe20000000800 */
[----:B------:R-:W-:Y:S01]  /*11300*/  @!PT LDS RZ, [RZ] ;  /* 0x00000000fffff984 */ /* 0x000fe20000000800 */
[----:B------:R-:W-:Y:S01]  /*11310*/  @!PT LDS RZ, [RZ] ;  /* 0x00000000fffff984 */ /* 0x000fe20000000800 */
[----:B------:R2:W-:Y:S06]  /*11320*/  MEMBAR.ALL.CTA ;  /* 0x0000000000007992 */ /* 0x0005ec0000008000 */
[----:B--2---:R-:W2:Y:S01]  /*11330*/  FENCE.VIEW.ASYNC.S ;  /* 0x00000000000073c6 */ /* 0x004ea20000000000 */
[----:B-1----:R-:W-:Y:S01]  /*11340*/  @P2 IMAD.HI.U32 R4, R8, R11, RZ ;  /* 0x0000000b08042227 */ /* 0x002fe200078e00ff */
[----:B------:R-:W-:-:S03]  /*11350*/  PRMT R7, RZ, 0x654, R7 ;  /* 0x00000654ff077816 */ /* 0x000fc60000000007 */
[----:B------:R-:W-:Y:S01]  /*11360*/  IMAD.U32 R11, RZ, RZ, UR7 ;  /* 0x00000007ff0b7e24 */ /* 0x000fe2000f8e00ff */
[----:B0-----:R-:W-:Y:S01]  /*11370*/  @P2 SHF.R.U32.HI R17, RZ, R37, R4 ;  /* 0x00000025ff112219 */ /* 0x001fe20000011604 */
[----:B------:R-:W-:Y:S01]  /*11380*/  IMAD.U32 R11, RZ, RZ, UR5 ;  /* 0x00000005ff0b7e24 */ /* 0x000fe2000f8e00ff */
[----:B------:R-:W-:Y:S01]  /*11390*/  ULDC.64 UR6, c[0x0][0xad8] ;  /* 0x0002b60000067ab9 */ /* 0x000fe20000000a00 */
[----:B------:R-:W-:Y:S01]  /*113a0*/  ULDC UR5, c[0x0][0xac8] ;  /* 0x0002b20000057ab9 */ /* 0x000fe20000000800 */
[--C-:B------:R-:W-:Y:S01]  /*113b0*/  SHF.R.S32.HI R4, RZ, 0x1f, R17.reuse ;  /* 0x0000001fff047819 */ /* 0x100fe20000011411 */
[----:B------:R-:W-:-:S04]  /*113c0*/  IMAD.MOV R6, RZ, RZ, -R17 ;  /* 0x000000ffff067224 */ /* 0x000fc800078e0a11 */
[----:B------:R-:W-:Y:S02]  /*113d0*/  IMAD R4, R4, UR8, RZ ;  /* 0x0000000804047c24 */ /* 0x000fe4000f8e02ff */
[----:B------:R-:W-:Y:S02]  /*113e0*/  IMAD R21, R9, R6, R8 ;  /* 0x0000000609157224 */ /* 0x000fe400078e0208 */
[C---:B------:R-:W-:Y:S02]  /*113f0*/  IMAD R37, R17.reuse, UR9, R4 ;  /* 0x0000000911257c24 */ /* 0x040fe4000f8e0204 */
[----:B------:R-:W-:Y:S01]  /*11400*/  IMAD.WIDE.U32 R8, R17, UR8, R10 ;  /* 0x0000000811087c25 */ /* 0x000fe2000f8e000a */
[----:B------:R-:W-:Y:S01]  /*11410*/  SHF.R.S32.HI R4, RZ, 0x1f, R21 ;  /* 0x0000001fff047819 */ /* 0x000fe20000011415 */
[----:B--2---:R0:W-:Y:S02]  /*11420*/  SYNCS.ARRIVE.TRANS64.RED.A1T0 RZ, [R7+URZ], RZ ;  /* 0x000000ff07ff79a7 */ /* 0x0041e4000810043f */
[----:B------:R-:W-:-:S02]  /*11430*/  IMAD.IADD R9, R9, 0x1, R37 ;  /* 0x0000000109097824 */ /* 0x000fc400078e0225 */
[----:B------:R-:W-:Y:S02]  /*11440*/  IMAD R4, R4, UR6, RZ ;  /* 0x0000000604047c24 */ /* 0x000fe4000f8e02ff */
[----:B------:R-:W-:-:S04]  /*11450*/  IMAD.WIDE.U32 R8, R21, UR6, R8 ;  /* 0x0000000615087c25 */ /* 0x000fc8000f8e0008 */
[----:B------:R-:W-:Y:S01]  /*11460*/  IMAD R11, R21, UR7, R4 ;  /* 0x00000007150b7c24 */ /* 0x000fe2000f8e0204 */
[----:B------:R-:W-:Y:S01]  /*11470*/  ULDC.64 UR6, c[0x0][0xa80] ;  /* 0x0002a00000067ab9 */ /* 0x000fe20000000a00 */
[----:B------:R-:W-:Y:S02]  /*11480*/  VIADD R10, R5, UR41 ;  /* 0x00000029050a7c36 */ /* 0x000fe40008000000 */
[----:B------:R-:W-:Y:S01]  /*11490*/  IMAD.IADD R9, R9, 0x1, R11 ;  /* 0x0000000109097824 */ /* 0x000fe200078e020b */
[----:B------:R-:W-:Y:S01]  /*114a0*/  LEA R11, P0, R8, UR6, 0x1 ;  /* 0x00000006080b7c11 */ /* 0x000fe2000f8008ff */
[C---:B------:R-:W-:Y:S02]  /*114b0*/  VIADD R4, R10.reuse, 0x30 ;  /* 0x000000300a047836 */ /* 0x040fe40000000000 */
[----:B------:R-:W-:Y:S01]  /*114c0*/  VIADD R6, R10, 0x60 ;  /* 0x000000600a067836 */ /* 0x000fe20000000000 */
[----:B------:R-:W-:Y:S01]  /*114d0*/  LEA.HI.X R17, R8, UR7, R9, 0x1, P0 ;  /* 0x0000000708117c11 */ /* 0x000fe200080f0c09 */
[----:B------:R-:W1:Y:S01]  /*114e0*/  SHFL.IDX PT, R21, R11, RZ, 0x181f ;  /* 0x00181fff0b157589 */ /* 0x000e6200000e0000 */
[----:B------:R-:W-:-:S03]  /*114f0*/  ISETP.GE.AND P0, PT, R0, UR5, PT ;  /* 0x0000000500007c0c */ /* 0x000fc6000bf06270 */
[----:B------:R-:W2:Y:S01]  /*11500*/  SHFL.IDX PT, R37, R11, 0x1, 0x181f ;  /* 0x00381f000b257f89 */ /* 0x000ea200000e0000 */
[CC--:B------:R-:W-:Y:S01]  /*11510*/  ISETP.GE.OR P1, PT, R10.reuse, R47.reuse, P0 ;  /* 0x0000002f0a00720c */ /* 0x0c0fe20000726670 */
[----:B------:R-:W-:Y:S01]  /*11520*/  VIADD R10, R10, 0x90 ;  /* 0x000000900a0a7836 */ /* 0x000fe20000000000 */
[-C--:B------:R-:W-:Y:S01]  /*11530*/  ISETP.GE.OR P2, PT, R4, R47.reuse, P0 ;  /* 0x0000002f0400720c */ /* 0x080fe20000746670 */
[----:B------:R-:W0:Y:S01]  /*11540*/  SHFL.IDX PT, R39, R11, 0x2, 0x181f ;  /* 0x00581f000b277f89 */ /* 0x000e2200000e0000 */
[-C--:B------:R-:W-:Y:S02]  /*11550*/  ISETP.GE.OR P3, PT, R6, R47.reuse, P0 ;  /* 0x0000002f0600720c */ /* 0x080fe40000766670 */
[----:B------:R-:W-:Y:S01]  /*11560*/  ISETP.GE.OR P0, PT, R10, R47, P0 ;  /* 0x0000002f0a00720c */ /* 0x000fe20000706670 */
[----:B------:R-:W0:Y:S04]  /*11570*/  SHFL.IDX PT, R9, R17, RZ, 0x181f ;  /* 0x00181fff11097589 */ /* 0x000e2800000e0000 */
[----:B------:R-:W0:Y:S04]  /*11580*/  SHFL.IDX PT, R20, R17, 0x1, 0x181f ;  /* 0x00381f0011147f89 */ /* 0x000e2800000e0000 */
[----:B------:R-:W0:Y:S01]  /*11590*/  SHFL.IDX PT, R36, R17, 0x2, 0x181f ;  /* 0x00581f0011247f89 */ /* 0x000e2200000e0000 */
[----:B-1----:R-:W-:-:S03]  /*115a0*/  @!P1 LEA R4, P4, R0, R21, 0x1 ;  /* 0x0000001500049211 */ /* 0x002fc600078808ff */
[----:B------:R-:W1:Y:S01]  /*115b0*/  SHFL.IDX PT, R11, R11, 0x3, 0x181f ;  /* 0x00781f000b0b7f89 */ /* 0x000e6200000e0000 */
[----:B--2---:R-:W-:-:S03]  /*115c0*/  @!P2 LEA R6, P5, R0, R37, 0x1 ;  /* 0x000000250006a211 */ /* 0x004fc600078a08ff */
[----:B------:R-:W2:Y:S01]  /*115d0*/  SHFL.IDX PT, R17, R17, 0x3, 0x181f ;  /* 0x00781f0011117f89 */ /* 0x000ea200000e0000 */
[C---:B0-----:R-:W-:Y:S02]  /*115e0*/  @!P3 LEA R8, P6, R0.reuse, R39, 0x1 ;  /* 0x000000270008b211 */ /* 0x041fe400078c08ff */
[C-C-:B------:R-:W-:Y:S02]  /*115f0*/  @!P1 LEA.HI.X R5, R0.reuse, R9, R3.reuse, 0x1, P4 ;  /* 0x0000000900059211 */ /* 0x140fe400020f0c03 */
[C-C-:B------:R-:W-:Y:S02]  /*11600*/  @!P2 LEA.HI.X R7, R0.reuse, R20, R3.reuse, 0x1, P5 ;  /* 0x000000140007a211 */ /* 0x140fe400028f0c03 */
[----:B------:R-:W-:Y:S01]  /*11610*/  @!P3 LEA.HI.X R9, R0, R36, R3, 0x1, P6 ;  /* 0x000000240009b211 */ /* 0x000fe200030f0c03 */
[----:B---3--:R0:W-:Y:S04]  /*11620*/  @!P1 ST.E.128 desc[UR48][R4.64], R12 ;  /* 0x0000000c04009985 */ /* 0x0081e8000c101d30 */
[----:B----4-:R0:W-:Y:S04]  /*11630*/  @!P2 ST.E.128 desc[UR48][R6.64], R32 ;  /* 0x000000200600a985 */ /* 0x0101e8000c101d30 */
[----:B------:R0:W-:Y:S01]  /*11640*/  @!P3 ST.E.128 desc[UR48][R8.64], R28 ;  /* 0x0000001c0800b985 */ /* 0x0001e2000c101d30 */
[----:B-12---:R-:W-:Y:S05]  /*11650*/  @P0 BRA `(.L_x_11470) ;  /* 0x0000000400e00947 */ /* 0x006fea0003800000 */
[----:B0-----:R-:W-:-:S04]  /*11660*/  LEA R4, P0, R0, R11, 0x1 ;  /* 0x0000000b00047211 */ /* 0x001fc800078008ff */
[----:B------:R-:W-:-:S05]  /*11670*/  LEA.HI.X R5, R0, R17, R3, 0x1, P0 ;  /* 0x0000001100057211 */ /* 0x000fca00000f0c03 */
[----:B-----5:R2:W-:Y:S01]  /*11680*/  ST.E.128 desc[UR48][R4.64], R24 ;  /* 0x0000001804007985 */ /* 0x0205e2000c101d30 */
[----:B------:R-:W-:Y:S05]  /*11690*/  BRA `(.L_x_11470) ;  /* 0x0000000400d07947 */ /* 0x000fea0003800000 */
.L_x_11469:
        /* <DEDUP_REMOVED lines=49> */
.L_x_11472:
[----:B------:R-:W-:Y:S05]  /*119b0*/  BSYNC B1 ;  /* 0x0000000000017941 */ /* 0x000fea0003800000 */
.L_x_11471:
[----:B------:R-:W-:Y:S01]  /*119c0*/  ULDC.64 UR10, c[0x0][0xae8] ;  /* 0x0002ba00000a7ab9 */ /* 0x000fe20000000a00 */
[----:B------:R-:W-:Y:S01]  /*119d0*/  VIADD R10, R10, UR41 ;  /* 0x000000290a0a7c36 */ /* 0x000fe20008000000 */
[----:B------:R-:W-:Y:S01]  /*119e0*/  UIMAD UR5, UR8, UR10, URZ ;  /* 0x0000000a080572a4 */ /* 0x000fe2000f8e023f */
[----:B--2---:R-:W-:Y:S01]  /*119f0*/  VIADD R8, R5, UR41 ;  /* 0x0000002905087c36 */ /* 0x004fe20008000000 */
[----:B------:R-:W-:Y:S01]  /*11a00*/  UIMAD.WIDE.U32 UR6, UR40, UR10, URZ ;  /* 0x0000000a280672a5 */ /* 0x000fe2000f8e003f */
[----:B0-----:R-:W-:Y:S01]  /*11a10*/  @P1 IMAD.HI.U32 R4, R10, R13, RZ ;  /* 0x0000000d0a041227 */ /* 0x001fe200078e00ff */
[----:B------:R-:W-:-:S03]  /*11a20*/  UIMAD UR5, UR40, UR11, UR5 ;  /* 0x0000000b280572a4 */ /* 0x000fc6000f8e0205 */
[----:B------:R-:W-:Y:S01]  /*11a30*/  ULDC.64 UR10, c[0x0][0xaf0] ;  /* 0x0002bc00000a7ab9 */ /* 0x000fe20000000a00 */
[----:B------:R-:W-:Y:S01]  /*11a40*/  UIADD3 UR7, UR7, UR5, URZ ;  /* 0x0000000507077290 */ /* 0x000fe2000fffe03f */
[----:B------:R-:W-:Y:S01]  /*11a50*/  IMAD.MOV.U32 R9, RZ, RZ, R10 ;  /* 0x000000ffff097224 */ /* 0x000fe200078e000a */
        /* <DEDUP_REMOVED lines=25> */
[----:B------:R-:W-:Y:S01]  /*11bf0*/  ULDC UR6, c[0x0][0xa88] ;  /* 0x0002a20000067ab9 */ /* 0x000fe20000000800 */
[----:B------:R-:W-:Y:S02]  /*11c00*/  VIADD R4, R8, 0x30 ;  /* 0x0000003008047836 */ /* 0x000fe40000000000 */
[----:B------:R-:W-:Y:S01]  /*11c10*/  LEA.HI.X R10, R6, UR7, R5, 0x1, P0 ;  /* 0x00000007060a7c11 */ /* 0x000fe200080f0c05 */
[----:B------:R-:W0:Y:S01]  /*11c20*/  SHFL.IDX PT, R11, R7, RZ, 0x181f ;  /* 0x00181fff070b7589 */ /* 0x000e2200000e0000 */
[----:B------:R-:W-:Y:S01]  /*11c30*/  IMAD R25, R12, UR6, RZ ;  /* 0x000000060c197c24 */ /* 0x000fe2000f8e02ff */
[----:B------:R-:W-:Y:S01]  /*11c40*/  ISETP.GE.AND P0, PT, R0, UR5, PT ;  /* 0x0000000500007c0c */ /* 0x000fe2000bf06270 */
[C---:B------:R-:W-:Y:S01]  /*11c50*/  VIADD R5, R8.reuse, 0x60 ;  /* 0x0000006008057836 */ /* 0x040fe20000000000 */
[----:B------:R-:W1:Y:S01]  /*11c60*/  SHFL.IDX PT, R13, R7, 0x1, 0x181f ;  /* 0x00381f00070d7f89 */ /* 0x000e6200000e0000 */
[C---:B------:R-:W-:Y:S01]  /*11c70*/  VIADD R6, R8.reuse, 0x90 ;  /* 0x0000009008067836 */ /* 0x040fe20000000000 */
[----:B------:R-:W-:-:S02]  /*11c80*/  ISETP.GE.OR P3, PT, R8, R25, P0 ;  /* 0x000000190800720c */ /* 0x000fc40000766670 */
[----:B------:R-:W2:Y:S01]  /*11c90*/  SHFL.IDX PT, R15, R7, 0x2, 0x181f ;  /* 0x00581f00070f7f89 */ /* 0x000ea200000e0000 */
[-C--:B------:R-:W-:Y:S02]  /*11ca0*/  ISETP.GE.OR P2, PT, R4, R25.reuse, P0 ;  /* 0x000000190400720c */ /* 0x080fe40000746670 */
[-C--:B------:R-:W-:Y:S01]  /*11cb0*/  ISETP.GE.OR P1, PT, R5, R25.reuse, P0 ;  /* 0x000000190500720c */ /* 0x080fe20000726670 */
[----:B------:R-:W3:Y:S01]  /*11cc0*/  SHFL.IDX PT, R9, R10, RZ, 0x181f ;  /* 0x00181fff0a097589 */ /* 0x000ee200000e0000 */
[----:B------:R-:W-:-:S03]  /*11cd0*/  ISETP.GE.OR P0, PT, R6, R25, P0 ;  /* 0x000000190600720c */ /* 0x000fc60000706670 */
[----:B------:R-:W4:Y:S04]  /*11ce0*/  SHFL.IDX PT, R21, R7, 0x3, 0x181f ;  /* 0x00781f0007157f89 */ /* 0x000f2800000e0000 */
[----:B------:R-:W5:Y:S04]  /*11cf0*/  SHFL.IDX PT, R12, R10, 0x1, 0x181f ;  /* 0x00381f000a0c7f89 */ /* 0x000f6800000e0000 */
[----:B------:R-:W5:Y:S01]  /*11d00*/  SHFL.IDX PT, R14, R10, 0x2, 0x181f ;  /* 0x00581f000a0e7f89 */ /* 0x000f6200000e0000 */
[----:B0-----:R-:W-:-:S03]  /*11d10*/  @!P3 LEA R4, P6, R0, R11, 0x1 ;  /* 0x0000000b0004b211 */ /* 0x001fc600078c08ff */
[----:B------:R4:W0:Y:S01]  /*11d20*/  SHFL.IDX PT, R17, R10, 0x3, 0x181f ;  /* 0x00781f000a117f89 */ /* 0x00082200000e0000 */
[C---:B-1----:R-:W-:Y:S02]  /*11d30*/  @!P2 LEA R6, P5, R0.reuse, R13, 0x1 ;  /* 0x0000000d0006a211 */ /* 0x042fe400078a08ff */
[C---:B--2---:R-:W-:Y:S02]  /*11d40*/  @!P1 LEA R8, P4, R0.reuse, R15, 0x1 ;  /* 0x0000000f00089211 */ /* 0x044fe400078808ff */
[C---:B---3--:R-:W-:Y:S02]  /*11d50*/  @!P3 LEA.HI.X R5, R0.reuse, R9, R3, 0x1, P6 ;  /* 0x000000090005b211 */ /* 0x048fe400030f0c03 */
[----:B----4-:R-:W-:-:S03]  /*11d60*/  @!P0 LEA R10, P6, R0, R21, 0x1 ;  /* 0x00000015000a8211 */ /* 0x010fc600078c08ff */
[----:B------:R1:W-:Y:S01]  /*11d70*/  @!P3 ST.E.128 desc[UR48][R4.64], RZ ;  /* 0x000000ff0400b985 */ /* 0x0003e2000c101d30 */
[C-C-:B-----5:R-:W-:Y:S02]  /*11d80*/  @!P2 LEA.HI.X R7, R0.reuse, R12, R3.reuse, 0x1, P5 ;  /* 0x0000000c0007a211 */ /* 0x160fe400028f0c03 */
[----:B------:R-:W-:-:S03]  /*11d90*/  @!P1 LEA.HI.X R9, R0, R14, R3, 0x1, P4 ;  /* 0x0000000e00099211 */ /* 0x000fc600020f0c03 */
[----:B------:R1:W-:Y:S01]  /*11da0*/  @!P2 ST.E.128 desc[UR48][R6.64], RZ ;  /* 0x000000ff0600a985 */ /* 0x0003e2000c101d30 */
[----:B0-----:R-:W-:-:S03]  /*11db0*/  @!P0 LEA.HI.X R11, R0, R17, R3, 0x1, P6 ;  /* 0x00000011000b8211 */ /* 0x001fc600030f0c03 */
[----:B------:R1:W-:Y:S04]  /*11dc0*/  @!P1 ST.E.128 desc[UR48][R8.64], RZ ;  /* 0x000000ff08009985 */ /* 0x0003e8000c101d30 */
[----:B------:R1:W-:Y:S02]  /*11dd0*/  @!P0 ST.E.128 desc[UR48][R10.64], RZ ;  /* 0x000000ff0a008985 */ /* 0x0003e4000c101d30 */
.L_x_11470:
[----:B------:R-:W-:Y:S05]  /*11de0*/  BSYNC B0 ;  /* 0x0000000000007941 */ /* 0x000fea0003800000 */
.L_x_11468:
[----:B------:R-:W-:Y:S02]  /*11df0*/  ULDC UR5, c[0x0][0xc38] ;  /* 0x00030e0000057ab9 */ /* 0x000fe40000000800 */
[----:B------:R-:W-:-:S06]  /*11e00*/  UISETP.GE.AND UP0, UPT, UR4, UR5, UPT ;  /* 0x000000050400728c */ /* 0x000fcc000bf06270 */
[----:B------:R-:W-:-:S13]  /*11e10*/  PLOP3.LUT P0, PT, PT, PT, UP0, 0x80, 0x0 ;  /* 0x000000000000781c */ /* 0x000fda0003f0f008 */
[----:B------:R-:W-:Y:S05]  /*11e20*/  @!P0 BRA `(.L_x_11473) ;  /* 0xfffffeec00a88947 */ /* 0x000fea000383ffff */
[----:B------:R-:W-:Y:S05]  /*11e30*/  EXIT ;  /* 0x000000000000794d */ /* 0x000fea0003800000 */
.L_x_11383:
[----:B------:R-:W-:-:S08]  /*11e40*/  NOP ;  /* 0x0000000000007918 */ /* 0x000fd00000000000 */
[----:B------:R-:W0:-:S00]  /*11e50*/  USETMAXREG.DEALLOC.CTAPOOL 0x20 ;  /* 0x00000020000079c8 */ /* 0x000e0000080e0500 */
[----:B0-----:R-:W-:-:S06]  /*11e60*/  LOP3.LUT R0, R0, 0x3, RZ, 0xc0, !PT ;  /* 0x0000000300007812 */ /* 0x001fcc00078ec0ff */
[----:B------:R-:W0:Y:S01]  /*11e70*/  S2UR UR6, SR_CTAID.X ;  /* 0x00000000000679c3 */ /* 0x000e220000002500 */
[----:B------:R-:W-:Y:S01]  /*11e80*/  LOP3.LUT R16, R16, 0xfffffffb, RZ, 0xc0, !PT ;  /* 0xfffffffb10107812 */ /* 0x000fe200078ec0ff */
[----:B------:R-:W-:Y:S01]  /*11e90*/  IMAD.MOV.U32 R19, RZ, RZ, RZ ;  /* 0x000000ffff137224 */ /* 0x000fe200078e00ff */
[----:B------:R1:W2:Y:S01]  /*11ea0*/  SHFL.IDX PT, R2, R0, RZ, 0x1f ;  /* 0x00001fff00027589 */ /* 0x0002a200000e0000 */
[----:B------:R-:W-:Y:S02]  /*11eb0*/  IMAD.MOV.U32 R22, RZ, RZ, 0x1 ;  /* 0x00000001ff167424 */ /* 0x000fe400078e00ff */
[----:B------:R-:W-:Y:S02]  /*11ec0*/  IMAD.MOV.U32 R29, RZ, RZ, RZ ;  /* 0x000000ffff1d7224 */ /* 0x000fe400078e00ff */
[----:B-1----:R-:W0:Y:S01]  /*11ed0*/  LDC R0, c[0x0][0xc38] ;  /* 0x00030e00ff007b82 */ /* 0x002e220000000800 */
[----:B--2---:R-:W-:-:S13]  /*11ee0*/  ISETP.NE.AND P0, PT, R2, RZ, PT ;  /* 0x000000ff0200720c */ /* 0x004fda0003f05270 */
[----:B------:R-:W-:Y:S01]  /*11ef0*/  @P0 LOP3.LUT R16, R16, 0x4, RZ, 0xfc, !PT ;  /* 0x0000000410100812 */ /* 0x000fe200078efcff */
[----:B------:R-:W-:Y:S06]  /*11f00*/  @P0 BAR.ARV 0x4, 0x200 ;  /* 0x0108000000000b1d */ /* 0x000fec0000002000 */
[----:B0-----:R-:W-:-:S13]  /*11f10*/  ISETP.LE.AND P0, PT, R0, UR6, PT ;  /* 0x0000000600007c0c */ /* 0x001fda000bf03270 */
[----:B------:R-:W-:Y:S05]  /*11f20*/  @P0 BRA `(.L_x_11474) ;  /* 0x0000003400480947 */ /* 0x000fea0003800000 */
[----:B------:R-:W0:Y:S01]  /*11f30*/  S2UR UR5, SR_CgaCtaId ;  /* 0x00000000000579c3 */ /* 0x000e220000008800 */
[C---:B------:R-:W-:Y:S01]  /*11f40*/  LOP3.LUT R10, R23.reuse, 0x7f, RZ, 0xc0, !PT ;  /* 0x0000007f170a7812 */ /* 0x040fe200078ec0ff */
[C---:B------:R-:W-:Y:S01]  /*11f50*/  IMAD.SHL.U32 R26, R23.reuse, 0x40, RZ ;  /* 0x00000040171a7824 */ /* 0x040fe200078e00ff */
[----:B------:R-:W-:Y:S01]  /*11f60*/  SHF.R.U32.HI R3, RZ, 0x1, R23 ;  /* 0x00000001ff037819 */ /* 0x000fe20000011617 */
[C---:B------:R-:W-:Y:S01]  /*11f70*/  IMAD.SHL.U32 R2, R23.reuse, 0x10, RZ ;  /* 0x0000001017027824 */ /* 0x040fe200078e00ff */
[----:B------:R-:W-:Y:S01]  /*11f80*/  UMOV UR4, 0x400 ;  /* 0x0000040000047882 */ /* 0x000fe20000000000 */
[----:B------:R-:W-:Y:S01]  /*11f90*/  IMAD.SHL.U32 R5, R10, 0x10, RZ ;  /* 0x000000100a057824 */ /* 0x000fe200078e00ff */
[----:B------:R-:W-:Y:S01]  /*11fa0*/  LOP3.LUT R4, R26, 0x180, RZ, 0xc0, !PT ;  /* 0x000001801a047812 */ /* 0x000fe200078ec0ff */
[C---:B------:R-:W-:Y:S01]  /*11fb0*/  IMAD.SHL.U32 R7, R23.reuse, 0x2, RZ ;  /* 0x0000000217077824 */ /* 0x040fe200078e00ff */
[----:B------:R-:W-:Y:S01]  /*11fc0*/  LOP3.LUT R6, R2, 0x1b0, RZ, 0xc0, !PT ;  /* 0x000001b002067812 */ /* 0x000fe200078ec0ff */
[C---:B------:R-:W-:Y:S01]  /*11fd0*/  IMAD.SHL.U32 R0, R23.reuse, 0x20, RZ ;  /* 0x0000002017007824 */ /* 0x040fe200078e00ff */
[----:B------:R-:W-:Y:S01]  /*11fe0*/  LOP3.LUT R3, R4, 0x30, R3, 0xf8, !PT ;  /* 0x0000003004037812 */ /* 0x000fe200078ef803 */
[----:B------:R-:W-:Y:S01]  /*11ff0*/  IMAD.SHL.U32 R4, R23, 0x8, RZ ;  /* 0x0000000817047824 */ /* 0x000fe200078e00ff */
[----:B------:R-:W-:Y:S01]  /*12000*/  LOP3.LUT R5, R5, 0x600, RZ, 0xc0, !PT ;  /* 0x0000060005057812 */ /* 0x000fe200078ec0ff */
[----:B------:R-:W-:Y:S01]  /*12010*/  IMAD.SHL.U32 R9, R23, 0x4, RZ ;  /* 0x0000000417097824 */ /* 0x000fe200078e00ff */
[----:B------:R-:W-:Y:S01]  /*12020*/  LOP3.LUT R8, R6, 0x30, R7, 0x78, !PT ;  /* 0x0000003006087812 */ /* 0x000fe200078e7807 */
[----:B------:R-:W-:Y:S01]  /*12030*/  IMAD.U32 R27, RZ, RZ, UR6 ;  /* 0x00000006ff1b7e24 */ /* 0x000fe2000f8e00ff */
[----:B------:R-:W-:Y:S01]  /*12040*/  LOP3.LUT R6, R0, 0x80, RZ, 0xc0, !PT ;  /* 0x0000008000067812 */ /* 0x000fe200078ec0ff */
[----:B------:R-:W-:Y:S01]  /*12050*/  IMAD.MOV.U32 R22, RZ, RZ, 0x1 ;  /* 0x00000001ff167424 */ /* 0x000fe200078e00ff */
[C---:B------:R-:W-:Y:S01]  /*12060*/  LOP3.LUT R7, R5.reuse, 0x60, R0, 0xf8, !PT ;  /* 0x0000006005077812 */ /* 0x040fe200078ef800 */
[----:B------:R-:W-:Y:S01]  /*12070*/  IMAD.MOV.U32 R29, RZ, RZ, RZ ;  /* 0x000000ffff1d7224 */ /* 0x000fe200078e00ff */
[----:B------:R-:W-:Y:S01]  /*12080*/  LOP3.LUT R5, R5, 0x40, R2, 0xf8, !PT ;  /* 0x0000004005057812 */ /* 0x000fe200078ef802 */
[----:B------:R-:W-:Y:S01]  /*12090*/  IMAD.MOV.U32 R19, RZ, RZ, RZ ;  /* 0x000000ffff137224 */ /* 0x000fe200078e00ff */
[----:B------:R-:W-:Y:S01]  /*120a0*/  LOP3.LUT R3, R3, 0x30, R4, 0x78, !PT ;  /* 0x0000003003037812 */ /* 0x000fe200078e7804 */
[----:B0-----:R-:W-:Y:S01]  /*120b0*/  ULEA UR4, UR5, UR4, 0x18 ;  /* 0x0000000405047291 */ /* 0x001fe2000f8ec03f */
[----:B------:R-:W-:Y:S01]  /*120c0*/  LOP3.LUT R6, R6, 0x10, R23, 0xf8, !PT ;  /* 0x0000001006067812 */ /* 0x000fe200078ef817 */
[----:B------:R-:W-:Y:S01]  /*120d0*/  ULOP3.LUT UR39, UR38, 0x1, URZ, 0xfc, !UPT ;  /* 0x0000000126277892 */ /* 0x000fe2000f8efc3f */
[----:B------:R-:W-:Y:S01]  /*120e0*/  LOP3.LUT R5, R5, R8, RZ, 0xfc, !PT ;  /* 0x0000000805057212 */ /* 0x000fe200078efcff */
[----:B------:R-:W-:Y:S01]  /*120f0*/  ULOP3.LUT UR45, UR38, 0x2, URZ, 0xfc, !UPT ;  /* 0x00000002262d7892 */ /* 0x000fe2000f8efc3f */
[----:B------:R-:W-:Y:S01]  /*12100*/  LOP3.LUT R26, R3, 0x640, R26, 0xf8, !PT ;  /* 0x00000640031a7812 */ /* 0x000fe200078ef81a */
[----:B------:R-:W-:Y:S01]  /*12110*/  IMAD.U32 R18, RZ, RZ, UR4 ;  /* 0x00000004ff127e24 */ /* 0x000fe2000f8e00ff */
[----:B------:R-:W-:Y:S01]  /*12120*/  LOP3.LUT R6, R6, 0x10, R9, 0x78, !PT ;  /* 0x0000001006067812 */ /* 0x000fe200078e7809 */
[----:B------:R-:W-:Y:S01]  /*12130*/  ULDC UR43, c[0x0][0xc] ;  /* 0x00000300002b7ab9 */ /* 0x000fe20000000800 */
[----:B------:R-:W-:Y:S01]  /*12140*/  LOP3.LUT R7, R7, 0x100, R0, 0xf8, !PT ;  /* 0x0000010007077812 */ /* 0x000fe200078ef800 */
[----:B------:R-:W-:Y:S01]  /*12150*/  IMAD.IADD R28, R18, 0x1, R5 ;  /* 0x00000001121c7824 */ /* 0x000fe200078e0205 */
[----:B------:R-:W-:Y:S01]  /*12160*/  SHF.R.U32.HI R3, RZ, 0x2, R10 ;  /* 0x00000002ff037819 */ /* 0x000fe2000001160a */
[----:B------:R-:W-:Y:S01]  /*12170*/  ULDC.64 UR50, c[0x0][0x198] ;  /* 0x0000660000327ab9 */ /* 0x000fe20000000a00 */
[----:B------:R-:W-:-:S02]  /*12180*/  LOP3.LUT R25, R7, R6, RZ, 0xfc, !PT ;  /* 0x0000000607197212 */ /* 0x000fc400078efcff */
[----:B------:R-:W-:-:S07]  /*12190*/  LOP3.LUT R0, R3, 0x60, R0, 0xf8, !PT ;  /* 0x0000006003007812 */ /* 0x000fce00078ef800 */
.L_x_11539:
[----:B------:R-:W-:Y:S01]  /*121a0*/  ULDC UR8, c[0x0][0xc60] ;  /* 0x0003180000087ab9 */ /* 0x000fe20000000800 */
[C---:B------:R-:W-:Y:S01]  /*121b0*/  R2UR UR7, R27.reuse ;  /* 0x000000001b0772ca */ /* 0x040fe200000e0000 */
[----:B------:R-:W-:Y:S01]  /*121c0*/  UISETP.NE.AND UP0, UPT, UR8, 0x1, UPT ;  /* 0x000000010800788c */ /* 0x000fe2000bf05270 */
[----:B------:R-:W-:-:S10]  /*121d0*/  R2UR UR6, R27 ;  /* 0x000000001b0672ca */ /* 0x000fd400000e0000 */
        /* <DEDUP_REMOVED lines=18> */
.L_x_11475:
[----:B------:R-:W-:Y:S01]  /*12300*/  ULDC UR9, c[0x0][0xc54] ;  /* 0x0003150000097ab9 */ /* 0x000fe20000000800 */
[----:B------:R-:W-:Y:S01]  /*12310*/  UMOV UR6, UR8 ;  /* 0x0000000800067c82 */ /* 0x000fe20008000000 */
[----:B------:R-:W-:-:S11]  /*12320*/  UISETP.NE.AND UP0, UPT, UR9, 0x1, UPT ;  /* 0x000000010900788c */ /* 0x000fd6000bf05270 */
[----:B------:R-:W-:Y:S02]  /*12330*/  @UP0 ULDC.64 UR10, c[0x0][0xc58] ;  /* 0x00031600000a0ab9 */ /* 0x000fe40000000a00 */
[----:B------:R-:W-:-:S04]  /*12340*/  UIMAD.WIDE.U32 UR4, UR8, UR10, URZ ;  /* 0x0000000a080472a5 */ /* 0x000fc8000f8e003f */
[----:B------:R-:W-:-:S04]  /*12350*/  @UP0 USHF.R.U32.HI UR6, URZ, UR11, UR5 ;  /* 0x0000000b3f060299 */ /* 0x000fc80008011605 */
[----:B------:R-:W-:-:S12]  /*12360*/  UIMAD UR4, UR6, UR9, URZ ;  /* 0x00000009060472a4 */ /* 0x000fd8000f8e023f */
.L_x_11476:
        /* <DEDUP_REMOVED lines=48> */
.L_x_11478:
[----:B------:R-:W-:-:S11]  /*12670*/  UISETP.NE.AND UP0, UPT, UR5, 0x1, UPT ;  /* 0x000000010500788c */ /* 0x000fd6000bf05270 */
[----:B------:R-:W-:Y:S02]  /*12680*/  @UP0 ULDC.64 UR12, c[0x0][0x9e8] ;  /* 0x00027a00000c0ab9 */ /* 0x000fe40000000a00 */
[----:B------:R-:W-:-:S04]  /*12690*/  UIMAD.WIDE.U32 UR8, UR10, UR12, URZ ;  /* 0x0000000c0a0872a5 */ /* 0x000fc8000f8e003f */
[----:B------:R-:W-:-:S12]  /*126a0*/  @UP0 USHF.R.U32.HI UR10, URZ, UR13, UR9 ;  /* 0x0000000d3f0a0299 */ /* 0x000fd80008011609 */
.L_x_11479:
[----:B------:R-:W-:-:S04]  /*126b0*/  UIMAD UR10, UR10, UR5, UR5 ;  /* 0x000000050a0a72a4 */ /* 0x000fc8000f8e0205 */
[----:B------:R-:W-:-:S04]  /*126c0*/  UISETP.LT.AND UP0, UPT, UR4, UR10, UPT ;  /* 0x0000000a0400728c */ /* 0x000fc8000bf01270 */
[----:B------:R-:W-:-:S12]  /*126d0*/  USEL UR4, UR4, UR10, UP0 ;  /* 0x0000000a04047287 */ /* 0x000fd80008000000 */
.L_x_11477:
        /* <DEDUP_REMOVED lines=31> */
.L_x_11481:
[----:B------:R-:W-:-:S11]  /*128d0*/  UISETP.NE.AND UP0, UPT, UR5, 0x1, UPT ;  /* 0x000000010500788c */ /* 0x000fd6000bf05270 */
[----:B------:R-:W-:Y:S02]  /*128e0*/  @UP0 ULDC.64 UR10, c[0x0][0x9e8] ;  /* 0x00027a00000a0ab9 */ /* 0x000fe40000000a00 */
[----:B------:R-:W-:-:S04]  /*128f0*/  UIMAD.WIDE.U32 UR6, UR4, UR10, URZ ;  /* 0x0000000a040672a5 */ /* 0x000fc8000f8e003f */
[----:B------:R-:W-:-:S12]  /*12900*/  @UP0 USHF.R.U32.HI UR4, URZ, UR11, UR7 ;  /* 0x0000000b3f040299 */ /* 0x000fd80008011607 */
.L_x_11482:
[----:B------:R-:W-:-:S04]  /*12910*/  UIMAD UR4, UR4, UR5, URZ ;  /* 0x00000005040472a4 */ /* 0x000fc8000f8e023f */
[----:B------:R-:W-:-:S04]  /*12920*/  UISETP.LT.AND UP0, UPT, UR8, UR4, UPT ;  /* 0x000000040800728c */ /* 0x000fc8000bf01270 */
[----:B------:R-:W-:-:S12]  /*12930*/  USEL UR8, UR8, UR4, !UP0 ;  /* 0x0000000408087287 */ /* 0x000fd8000c000000 */
.L_x_11480:
        /* <DEDUP_REMOVED lines=26> */
.L_x_11484:
        /* <DEDUP_REMOVED lines=20> */
.L_x_11487:
[----:B------:R-:W-:Y:S05]  /*12c20*/  BSYNC B6 ;  /* 0x0000000000067941 */ /* 0x000fea0003800000 */
.L_x_11486:
        /* <DEDUP_REMOVED lines=22> */
.L_x_11489:
[----:B------:R-:W-:Y:S05]  /*12d90*/  BSYNC B6 ;  /* 0x0000000000067941 */ /* 0x000fea0003800000 */
.L_x_11488:
        /* <DEDUP_REMOVED lines=20> */
.L_x_11491:
[----:B------:R-:W-:Y:S05]  /*12ee0*/  BSYNC B6 ;  /* 0x0000000000067941 */ /* 0x000fea0003800000 */
.L_x_11490:
        /* <DEDUP_REMOVED lines=19> */
.L_x_11493:
[----:B------:R-:W-:Y:S05]  /*13020*/  BSYNC B6 ;  /* 0x0000000000067941 */ /* 0x000fea0003800000 */
.L_x_11492:
        /* <DEDUP_REMOVED lines=23> */
.L_x_11558:
        /* <DEDUP_REMOVED lines=10> */
.L_x_11561:
        /* <DEDUP_REMOVED lines=21> */
.L_x_11497:
[----:B------:R-:W-:Y:S01]  /*13390*/  IMAD R5, R19, 0x8, R18 ;  /* 0x0000000813057824 */ /* 0x000fe200078e0212 */
[----:B-1----:R-:W-:Y:S01]  /*133a0*/  SHF.L.U32 R2, R22, 0x1f, RZ ;  /* 0x0000001f16027819 */ /* 0x002fe200000006ff */
[----:B------:R-:W1:Y:S03]  /*133b0*/  S2R R3, SR_TID.X ;  /* 0x0000000000037919 */ /* 0x000e660000002100 */
[----:B------:R-:W2:Y:S01]  /*133c0*/  SYNCS.PHASECHK.TRANS64.TRYWAIT P1, [R5+URZ+0x13280], R2 ;  /* 0x01328002050075a7 */ /* 0x000ea2000802017f */
[----:B-1----:R-:W-:-:S04]  /*133d0*/  LOP3.LUT R3, R3, 0x7f, RZ, 0xc0, !PT ;  /* 0x0000007f03037812 */ /* 0x002fc800078ec0ff */
[----:B------:R-:W-:Y:S01]  /*133e0*/  ISETP.NE.AND P0, PT, R3, RZ, PT ;  /* 0x000000ff0300720c */ /* 0x000fe20003f05270 */
[----:B--2---:R-:W-:-:S12]  /*133f0*/  @!P1 BRA `(.L_x_11498) ;  /* 0x0000002800289947 */ /* 0x004fd80003800000 */
.L_x_11562:
        /* <DEDUP_REMOVED lines=8> */
.L_x_11499:
[----:B------:R-:W-:Y:S01]  /*13480*/  IMAD R3, R19, 0x2800, R18 ;  /* 0x0000280013037824 */ /* 0x000fe200078e0212 */
[----:B------:R-:W-:Y:S01]  /*13490*/  R2UR UR33, R5 ;  /* 0x00000000052172ca */ /* 0x000fe200000e0000 */
[----:B------:R-:W-:Y:S01]  /*134a0*/  IMAD R0, R0, 0xa0, RZ ;  /* 0x000000a000007824 */ /* 0x000fe200078e02ff */
[----:B-----5:R-:W-:Y:S01]  /*134b0*/  R2UR UR37, R17 ;  /* 0x00000000112572ca */ /* 0x020fe200000e0000 */
[----:B------:R-:W-:Y:S01]  /*134c0*/  UIADD3 UR4, UP0, UR50, 0x470, URZ ;  /* 0x0000047032047890 */ /* 0x000fe2000ff1e03f */
[----:B------:R-:W-:Y:S01]  /*134d0*/  R2UR UR32, R3 ;  /* 0x00000000032072ca */ /* 0x000fe200000e0000 */
[----:B------:R-:W-:Y:S01]  /*134e0*/  UMOV UR6, 0x0 ;  /* 0x0000000000067882 */ /* 0x000fe20000000000 */
[----:B------:R-:W-:Y:S01]  /*134f0*/  R2UR UR35, R0 ;  /* 0x00000000002372ca */ /* 0x000fe200000e0000 */
[----:B------:R-:W-:Y:S01]  /*13500*/  UIADD3.X UR5, URZ, UR51, URZ, UP0, !UPT ;  /* 0x000000333f057290 */ /* 0x000fe200087fe43f */
[----:B------:R-:W-:Y:S01]  /*13510*/  UMOV UR7, 0x14f00000 ;  /* 0x14f0000000077882 */ /* 0x000fe20000000000 */
[----:B------:R-:W-:-:S04]  /*13520*/  UMOV UR34, URZ ;  /* 0x0000003f00227c82 */ /* 0x000fc80008000000 */
[----:B------:R-:W-:-:S04]  /*13530*/  UIADD3 UR33, UR33, 0x13270, URZ ;  /* 0x0001327021217890 */ /* 0x000fc8000fffe03f */
[----:B------:R-:W-:-:S09]  /*13540*/  UIADD3 UR32, UR32, 0x6000, URZ ;  /* 0x0000600020207890 */ /* 0x000fd2000fffe03f */
[----:B------:R2:W-:Y:S01]  /*13550*/  UTMALDG.4D [UR32], [UR4], desc[UR6] ;  /* 0x00000620040075b4 */ /* 0x0005e20008019000 */
[----:B------:R-:W3:Y:S02]  /*13560*/  SYNCS.PHASECHK.TRANS64.TRYWAIT P1, [R5+URZ+0x13240], R2 ;  /* 0x01324002050075a7 */ /* 0x000ee4000802017f */
[----:B--23--:R-:W-:Y:S05]  /*13570*/  @!P1 BRA `(.L_x_11500) ;  /* 0x0000002400dc9947 */ /* 0x00cfea0003800000 */
.L_x_11563:
        /* <DEDUP_REMOVED lines=8> */
.L_x_11501:
        /* <DEDUP_REMOVED lines=16> */
[----:B---3--:R-:W-:-:S04]  /*13700*/  NOP ;  /* 0x0000000000007918 */ /* 0x008fc80000000000 */
.L_x_11495:
        /* <DEDUP_REMOVED lines=29> */
.L_x_11503:
[----:B------:R-:W-:Y:S05]  /*138e0*/  BSYNC B6 ;  /* 0x0000000000067941 */ /* 0x000fea0003800000 */
.L_x_11502:
[----:B0-----:R-:W0:Y:S01]  /*138f0*/  S2R R20, SR_TID.X ;  /* 0x0000000000147919 */ /* 0x001e220000002100 */
[----:B------:R-:W3:Y:S01]  /*13900*/  LDC R7, c[0x0][0x448] ;  /* 0x00011200ff077b82 */ /* 0x000ee20000000800 */
[----:B------:R-:W-:Y:S01]  /*13910*/  ULDC.64 UR8, c[0x0][0x2e0] ;  /* 0x0000b80000087ab9 */ /* 0x000fe20000000a00 */
[----:B------:R-:W-:Y:S01]  /*13920*/  UMOV UR46, UR52 ;  /* 0x00000034002e7c82 */ /* 0x000fe20008000000 */
[----:B------:R-:W-:Y:S02]  /*13930*/  UIMAD UR6, UR37, UR8, URZ ;  /* 0x00000008250672a4 */ /* 0x000fe4000f8e023f */
[----:B------:R-:W-:Y:S02]  /*13940*/  UIMAD.WIDE.U32 UR4, UR44, UR8, UR46 ;  /* 0x000000082c0472a5 */ /* 0x000fe4000f8e002e */
[----:B------:R-:W-:-:S03]  /*13950*/  UIMAD UR6, UR44, UR9, UR6 ;  /* 0x000000092c0672a4 */ /* 0x000fc6000f8e0206 */
[----:B------:R-:W-:Y:S01]  /*13960*/  ULDC.64 UR8, c[0x0][0x2d0] ;  /* 0x0000b40000087ab9 */ /* 0x000fe20000000a00 */
[----:B------:R-:W-:Y:S01]  /*13970*/  UIADD3 UR6, UR5, UR6, URZ ;  /* 0x0000000605067290 */ /* 0x000fe2000fffe03f */
[----:B------:R-:W-:-:S04]  /*13980*/  IMAD.U32 R4, RZ, RZ, UR4 ;  /* 0x00000004ff047e24 */ /* 0x000fc8000f8e00ff */
[----:B-12---:R-:W-:Y:S01]  /*13990*/  IMAD.MOV.U32 R2, RZ, RZ, R4 ;  /* 0x000000ffff027224 */ /* 0x006fe200078e0004 */
[----:B---3--:R-:W-:Y:S02]  /*139a0*/  ISETP.NE.AND P1, PT, R7, 0x1, PT ;  /* 0x000000010700780c */ /* 0x008fe40003f25270 */
[----:B0-----:R-:W-:-:S04]  /*139b0*/  LOP3.LUT R20, R20, 0x7f, RZ, 0xc0, !PT ;  /* 0x0000007f14147812 */ /* 0x001fc800078ec0ff */
[----:B------:R-:W-:Y:S02]  /*139c0*/  SHF.R.U32.HI R21, RZ, 0x2, R20 ;  /* 0x00000002ff157819 */ /* 0x000fe40000011614 */
[----:B------:R-:W0:Y:S05]  /*139d0*/  S2R R20, SR_TID.X ;  /* 0x0000000000147919 */ /* 0x000e2a0000002100 */
[----:B------:R-:W1:Y:S08]  /*139e0*/  @P1 LDC R3, c[0x0][0x44c] ;  /* 0x00011300ff031b82 */ /* 0x000e700000000800 */
[----:B------:R-:W2:Y:S01]  /*139f0*/  @P1 LDC R5, c[0x0][0x450] ;  /* 0x00011400ff051b82 */ /* 0x000ea20000000800 */
[----:B0-----:R-:W-:-:S05]  /*13a00*/  IMAD.SHL.U32 R20, R20, 0x20, RZ ;  /* 0x0000002014147824 */ /* 0x001fca00078e00ff */
[----:B------:R-:W-:Y:S02]  /*13a10*/  LOP3.LUT R20, R21, 0x60, R20, 0xf8, !PT ;  /* 0x0000006015147812 */ /* 0x000fe400078ef814 */
[----:B------:R-:W0:Y:S03]  /*13a20*/  S2R R21, SR_TID.X ;  /* 0x0000000000157919 */ /* 0x000e260000002100 */
[----:B------:R-:W-:Y:S02]  /*13a30*/  VIADD R6, R20, UR42 ;  /* 0x0000002a14067c36 */ /* 0x000fe40008000000 */
[----:B------:R-:W3:Y:S02]  /*13a40*/  S2R R20, SR_TID.X ;  /* 0x0000000000147919 */ /* 0x000ee40000002100 */
[----:B-1----:R-:W-:-:S04]  /*13a50*/  @P1 IMAD.HI.U32 R0, R6, R3, RZ ;  /* 0x0000000306001227 */ /* 0x002fc800078e00ff */
[----:B------:R-:W-:Y:S01]  /*13a60*/  IMAD.MOV.U32 R9, RZ, RZ, R6 ;  /* 0x000000ffff097224 */ /* 0x000fe200078e0006 */
[----:B--2---:R-:W-:Y:S01]  /*13a70*/  @P1 SHF.R.U32.HI R9, RZ, R5, R0 ;  /* 0x00000005ff091219 */ /* 0x004fe20000011600 */
[----:B------:R-:W-:Y:S01]  /*13a80*/  IMAD.U32 R3, RZ, RZ, UR6 ;  /* 0x00000006ff037e24 */ /* 0x000fe2000f8e00ff */
[----:B------:R-:W-:Y:S01]  /*13a90*/  ULDC.64 UR6, c[0x0][0x280] ;  /* 0x0000a00000067ab9 */ /* 0x000fe20000000a00 */
[----:B------:R-:W-:Y:S01]  /*13aa0*/  IMAD.U32 R5, RZ, RZ, UR5 ;  /* 0x00000005ff057e24 */ /* 0x000fe2000f8e00ff */
[----:B------:R-:W-:Y:S01]  /*13ab0*/  SHF.R.S32.HI R0, RZ, 0x1f, R9 ;  /* 0x0000001fff007819 */ /* 0x000fe20000011409 */
[----:B------:R-:W-:Y:S01]  /*13ac0*/  IMAD.WIDE.U32 R4, R9, UR8, R2 ;  /* 0x0000000809047c25 */ /* 0x000fe2000f8e0002 */
[----:B------:R-:W-:-:S03]  /*13ad0*/  ULDC.64 UR4, c[0x0][0x2c8] ;  /* 0x0000b20000047ab9 */ /* 0x000fc60000000a00 */
[----:B------:R-:W-:-:S04]  /*13ae0*/  IMAD R0, R0, UR8, RZ ;  /* 0x0000000800007c24 */ /* 0x000fc8000f8e02ff */
[----:B------:R-:W-:Y:S02]  /*13af0*/  IMAD R11, R9, UR9, R0 ;  /* 0x00000009090b7c24 */ /* 0x000fe4000f8e0200 */
[----:B------:R-:W-:Y:S02]  /*13b00*/  IMAD.MOV R0, RZ, RZ, -R9 ;  /* 0x000000ffff007224 */ /* 0x000fe400078e0a09 */
[----:B------:R-:W-:Y:S02]  /*13b10*/  IMAD.IADD R5, R5, 0x1, R11 ;  /* 0x0000000105057824 */ /* 0x000fe400078e020b */
[----:B------:R-:W-:Y:S01]  /*13b20*/  IMAD R9, R7, R0, R6 ;  /* 0x0000000007097224 */ /* 0x000fe200078e0206 */
[----:B0-----:R-:W-:Y:S01]  /*13b30*/  LOP3.LUT R21, R21, 0x7f, RZ, 0xc0, !PT ;  /* 0x0000007f15157812 */ /* 0x001fe200078ec0ff */
[----:B------:R-:W-:Y:S02]  /*13b40*/  VIADD R6, R6, 0x80 ;  /* 0x0000008006067836 */ /* 0x000fe40000000000 */
[----:B------:R-:W-:Y:S01]  /*13b50*/  IMAD.WIDE.U32 R4, R9, UR4, R4 ;  /* 0x0000000409047c25 */ /* 0x000fe2000f8e0004 */
[----:B------:R-:W-:-:S02]  /*13b60*/  SHF.R.S32.HI R0, RZ, 0x1f, R9 ;  /* 0x0000001fff007819 */ /* 0x000fc40000011409 */
[----:B------:R-:W-:Y:S01]  /*13b70*/  SHF.R.U32.HI R21, RZ, 0x2, R21 ;  /* 0x00000002ff157819 */ /* 0x000fe20000011615 */
[----:B---3--:R-:W-:Y:S02]  /*13b80*/  IMAD.SHL.U32 R20, R20, 0x10, RZ ;  /* 0x0000001014147824 */ /* 0x008fe400078e00ff */
[----:B------:R-:W-:-:S03]  /*13b90*/  IMAD R0, R0, UR4, RZ ;  /* 0x0000000400007c24 */ /* 0x000fc6000f8e02ff */
[----:B------:R-:W-:Y:S01]  /*13ba0*/  LOP3.LUT R20, R20, 0x30, RZ, 0xc0, !PT ;  /* 0x0000003014147812 */ /* 0x000fe200078ec0ff */
[----:B------:R-:W-:Y:S01]  /*13bb0*/  IMAD R9, R9, UR5, R0 ;  /* 0x0000000509097c24 */ /* 0x000fe2000f8e0200 */
[----:B------:R-:W-:-:S04]  /*13bc0*/  IADD3 R0, P0, R4, UR6, RZ ;  /* 0x0000000604007c10 */ /* 0x000fc8000ff1e0ff */
[----:B------:R-:W-:Y:S02]  /*13bd0*/  IADD3.X R4, R5, UR7, R9, P0, !PT ;  /* 0x0000000705047c10 */ /* 0x000fe400087fe409 */
[----:B------:R-:W0:Y:S08]  /*13be0*/  @P1 LDC R5, c[0x0][0x44c] ;  /* 0x00011300ff051b82 */ /* 0x000e300000000800 */
[----:B------:R-:W1:Y:S01]  /*13bf0*/  @P1 LDC R9, c[0x0][0x450] ;  /* 0x00011400ff091b82 */ /* 0x000e620000000800 */
[----:B0-----:R-:W-:-:S04]  /*13c00*/  @P1 IMAD.HI.U32 R8, R6, R5, RZ ;  /* 0x0000000506081227 */ /* 0x001fc800078e00ff */
[----:B------:R-:W-:Y:S01]  /*13c10*/  IMAD.MOV.U32 R5, RZ, RZ, R6 ;  /* 0x000000ffff057224 */ /* 0x000fe200078e0006 */
[----:B-1----:R-:W-:-:S04]  /*13c20*/  @P1 SHF.R.U32.HI R5, RZ, R9, R8 ;  /* 0x00000009ff051219 */ /* 0x002fc80000011608 */
[----:B------:R-:W-:Y:S01]  /*13c30*/  SHF.R.S32.HI R8, RZ, 0x1f, R5 ;  /* 0x0000001fff087819 */ /* 0x000fe20000011405 */
[----:B------:R-:W-:-:S04]  /*13c40*/  IMAD.WIDE.U32 R2, R5, UR8, R2 ;  /* 0x0000000805027c25 */ /* 0x000fc8000f8e0002 */
[----:B------:R-:W-:-:S04]  /*13c50*/  IMAD R8, R8, UR8, RZ ;  /* 0x0000000808087c24 */ /* 0x000fc8000f8e02ff */
[----:B------:R-:W-:Y:S02]  /*13c60*/  IMAD R9, R5, UR9, R8 ;  /* 0x0000000905097c24 */ /* 0x000fe4000f8e0208 */
[----:B------:R-:W-:Y:S02]  /*13c70*/  IMAD.MOV R5, RZ, RZ, -R5 ;  /* 0x000000ffff057224 */ /* 0x000fe400078e0a05 */
[----:B------:R-:W-:Y:S02]  /*13c80*/  IMAD.IADD R3, R3, 0x1, R9 ;  /* 0x0000000103037824 */ /* 0x000fe400078e0209 */
[----:B------:R-:W-:-:S04]  /*13c90*/  IMAD R5, R7, R5, R6 ;  /* 0x0000000507057224 */ /* 0x000fc800078e0206 */
[----:B------:R-:W-:Y:S01]  /*13ca0*/  IMAD.WIDE.U32 R2, R5, UR4, R2 ;  /* 0x0000000405027c25 */ /* 0x000fe2000f8e0002 */
[----:B------:R-:W-:-:S05]  /*13cb0*/  SHF.R.S32.HI R6, RZ, 0x1f, R5 ;  /* 0x0000001fff067819 */ /* 0x000fca0000011405 */
[----:B------:R-:W-:Y:S01]  /*13cc0*/  IMAD R6, R6, UR4, RZ ;  /* 0x0000000406067c24 */ /* 0x000fe2000f8e02ff */
[----:B------:R-:W-:-:S03]  /*13cd0*/  ULDC UR4, c[0x0][0x2b8] ;  /* 0x0000ae0000047ab9 */ /* 0x000fc60000000800 */
        /* <DEDUP_REMOVED lines=8> */
[----:B------:R-:W-:Y:S02]  /*13d60*/  VIADD R6, R21, UR42 ;  /* 0x0000002a15067c36 */ /* 0x000fe40008000000 */
[----:B------:R-:W1:Y:S01]  /*13d70*/  SHFL.IDX PT, R2, R4, RZ, 0x1c1f ;  /* 0x001c1fff04027589 */ /* 0x000e6200000e0000 */
[----:B------:R-:W-:Y:S02]  /*13d80*/  IMAD R7, R7, UR4, RZ ;  /* 0x0000000407077c24 */ /* 0x000fe4000f8e02ff */
[C---:B------:R-:W-:Y:S01]  /*13d90*/  VIADD R10, R6.reuse, 0x20 ;  /* 0x00000020060a7836 */ /* 0x040fe20000000000 */
[----:B------:R-:W-:Y:S02]  /*13da0*/  SHFL.IDX PT, R9, R0, 0x3, 0x1c1f ;  /* 0x007c1f0000097f89 */ /* 0x000fe400000e0000 */
[----:B------:R-:W-:-:S13]  /*13db0*/  ISETP.GE.AND P1, PT, R6, R7, PT ;  /* 0x000000070600720c */ /* 0x000fda0003f26270 */
[----:B0-----:R-:W-:-:S05]  /*13dc0*/  @!P1 IADD3 R14, P2, R20, R14, RZ ;  /* 0x0000000e140e9210 */ /* 0x001fca0007f5e0ff */
[----:B-1----:R-:W-:Y:S02]  /*13dd0*/  @!P1 IMAD.X R3, RZ, RZ, R2, P2 ;  /* 0x000000ffff039224 */ /* 0x002fe400010e0602 */
[----:B------:R-:W-:Y:S02]  /*13de0*/  @!P1 IMAD.MOV.U32 R2, RZ, RZ, R14 ;  /* 0x000000ffff029224 */ /* 0x000fe400078e000e */
[----:B------:R-:W0:Y:S04]  /*13df0*/  SHFL.IDX PT, R14, R0, 0x1, 0x1c1f ;  /* 0x003c1f00000e7f89 */ /* 0x000e2800000e0000 */
[----:B------:R1:W-:Y:S01]  /*13e00*/  @!P1 LDGSTS.E.BYPASS.LTC128B.128 [R28+0xb000], desc[UR48][R2.64], !P0 ;  /* 0x0b000000021c9fae */ /* 0x0003e2000c101d70 */
[----:B------:R-:W-:Y:S01]  /*13e10*/  ISETP.GE.AND P1, PT, R10, R7, PT ;  /* 0x000000070a00720c */ /* 0x000fe20003f26270 */
[----:B------:R-:W-:-:S02]  /*13e20*/  VIADD R10, R6, 0x40 ;  /* 0x00000040060a7836 */ /* 0x000fc40000000000 */
[----:B-1----:R-:W1:Y:S10]  /*13e30*/  SHFL.IDX PT, R2, R4, 0x1, 0x1c1f ;  /* 0x003c1f0004027f89 */ /* 0x002e7400000e0000 */
[----:B0-----:R-:W-:-:S05]  /*13e40*/  @!P1 IADD3 R14, P2, R20, R14, RZ ;  /* 0x0000000e140e9210 */ /* 0x001fca0007f5e0ff */
[----:B-1----:R-:W-:Y:S02]  /*13e50*/  @!P1 IMAD.X R3, RZ, RZ, R2, P2 ;  /* 0x000000ffff039224 */ /* 0x002fe400010e0602 */
[----:B------:R-:W-:Y:S02]  /*13e60*/  @!P1 IMAD.MOV.U32 R2, RZ, RZ, R14 ;  /* 0x000000ffff029224 */ /* 0x000fe400078e000e */
[----:B------:R-:W0:Y:S04]  /*13e70*/  SHFL.IDX PT, R14, R0, 0x2, 0x1c1f ;  /* 0x005c1f00000e7f89 */ /* 0x000e2800000e0000 */
[----:B------:R1:W-:Y:S01]  /*13e80*/  @!P1 LDGSTS.E.BYPASS.LTC128B.128 [R28+0xb800], desc[UR48][R2.64], !P0 ;  /* 0x0b800000021c9fae */ /* 0x0003e2000c101d70 */
[----:B------:R-:W-:Y:S01]  /*13e90*/  ISETP.GE.AND P1, PT, R10, R7, PT ;  /* 0x000000070a00720c */ /* 0x000fe20003f26270 */
[----:B------:R-:W-:-:S02]  /*13ea0*/  VIADD R10, R6, 0x80 ;  /* 0x00000080060a7836 */ /* 0x000fc40000000000 */
[----:B------:R-:W-:Y:S04]  /*13eb0*/  SHFL.IDX PT, R0, R8, RZ, 0x1c1f ;  /* 0x001c1fff08007589 */ /* 0x000fe800000e0000 */
[----:B-1----:R-:W1:Y:S04]  /*13ec0*/  SHFL.IDX PT, R2, R4, 0x2, 0x1c1f ;  /* 0x005c1f0004027f89 */ /* 0x002e6800000e0000 */
[----:B------:R-:W2:Y:S02]  /*13ed0*/  SHFL.IDX PT, R4, R4, 0x3, 0x1c1f ;  /* 0x007c1f0004047f89 */ /* 0x000ea400000e0000 */
[----:B0-----:R-:W-:-:S05]  /*13ee0*/  @!P1 IADD3 R14, P2, R20, R14, RZ ;  /* 0x0000000e140e9210 */ /* 0x001fca0007f5e0ff */
[----:B-1----:R-:W-:Y:S02]  /*13ef0*/  @!P1 IMAD.X R3, RZ, RZ, R2, P2 ;  /* 0x000000ffff039224 */ /* 0x002fe400010e0602 */
[----:B------:R-:W-:Y:S02]  /*13f00*/  @!P1 IMAD.MOV.U32 R2, RZ, RZ, R14 ;  /* 0x000000ffff029224 */ /* 0x000fe400078e000e */
[----:B------:R-:W0:Y:S04]  /*13f10*/  SHFL.IDX PT, R14, R5, RZ, 0x1c1f ;  /* 0x001c1fff050e7589 */ /* 0x000e2800000e0000 */
[----:B------:R1:W-:Y:S01]  /*13f20*/  @!P1 LDGSTS.E.BYPASS.LTC128B.128 [R28+0xc000], desc[UR48][R2.64], !P0 ;  /* 0x0c000000021c9fae */ /* 0x0003e2000c101d70 */
[----:B------:R-:W-:Y:S01]  /*13f30*/  ISETP.GE.AND P1, PT, R10, R7, PT ;  /* 0x000000070a00720c */ /* 0x000fe20003f26270 */
[----:B------:R-:W-:-:S05]  /*13f40*/  VIADD R10, R6, 0x60 ;  /* 0x00000060060a7836 */ /* 0x000fca0000000000 */
[----:B------:R-:W-:-:S13]  /*13f50*/  ISETP.GE.AND P3, PT, R10, R7, PT ;  /* 0x000000070a00720c */ /* 0x000fda0003f66270 */
[----:B-1----:R-:W-:-:S05]  /*13f60*/  @!P3 IADD3 R2, P2, R20, R9, RZ ;  /* 0x000000091402b210 */ /* 0x002fca0007f5e0ff */
[----:B--2---:R-:W-:-:S05]  /*13f70*/  @!P3 IMAD.X R3, RZ, RZ, R4, P2 ;  /* 0x000000ffff03b224 */ /* 0x004fca00010e0604 */
[----:B------:R0:W-:Y:S02]  /*13f80*/  @!P3 LDGSTS.E.BYPASS.LTC128B.128 [R28+0xc800], desc[UR48][R2.64], !P0 ;  /* 0x0c800000021cbfae */ /* 0x0001e4000c101d70 */
[----:B0-----:R-:W-:Y:S02]  /*13f90*/  @!P1 IADD3 R2, P2, R20, R14, RZ ;  /* 0x0000000e14029210 */ /* 0x001fe40007f5e0ff */
[----:B------:R0:W1:Y:S03]  /*13fa0*/  SHFL.IDX PT, R14, R5, 0x1, 0x1c1f ;  /* 0x003c1f00050e7f89 */ /* 0x00006600000e0000 */
[----:B------:R-:W-:Y:S02]  /*13fb0*/  @!P1 IMAD.X R3, RZ, RZ, R0, P2 ;  /* 0x000000ffff039224 */ /* 0x000fe400010e0600 */
[----:B------:R0:W2:Y:S04]  /*13fc0*/  SHFL.IDX PT, R0, R8, 0x1, 0x1c1f ;  /* 0x003c1f0008007f89 */ /* 0x0000a800000e0000 */
[----:B------:R0:W-:Y:S02]  /*13fd0*/  @!P1 LDGSTS.E.BYPASS.LTC128B.128 [R28+0xd000], desc[UR48][R2.64], !P0 ;  /* 0x0d000000021c9fae */ /* 0x0001e4000c101d70 */
.L_x_11576:
[----:B------:R-:W-:-:S05]  /*13fe0*/  VIADD R6, R6, 0xa0 ;  /* 0x000000a006067836 */ /* 0x000fca0000000000 */
[----:B------:R-:W-:-:S13]  /*13ff0*/  ISETP.GE.AND P1, PT, R6, R7, PT ;  /* 0x000000070600720c */ /* 0x000fda0003f26270 */
[----:B01----:R-:W-:-:S05]  /*14000*/  @!P1 IADD3 R2, P2, R20, R14, RZ ;  /* 0x0000000e14029210 */ /* 0x003fca0007f5e0ff */
[----:B--2---:R-:W-:-:S05]  /*14010*/  @!P1 IMAD.X R3, RZ, RZ, R0, P2 ;  /* 0x000000ffff039224 */ /* 0x004fca00010e0600 */
[----:B------:R-:W-:Y:S01]  /*14020*/  @!PT LDS RZ, [RZ] ;  /* 0x00000000fffff984 */ /* 0x000fe20000000800 */
[----:B------:R-:W-:Y:S01]  /*14030*/  @!PT LDS RZ, [RZ] ;  /* 0x00000000fffff984 */ /* 0x000fe20000000800 */
[----:B------:R-:W-:Y:S01]  /*14040*/  @!PT LDS RZ, [RZ] ;  /* 0x00000000fffff984 */ /* 0x000fe20000000800 */
[----:B------:R0:W-:Y:S01]  /*14050*/  @!P1 LDGSTS.E.BYPASS.LTC128B.128 [R28+0xd800], desc[UR48][R2.64], !P0 ;  /* 0x0d800000021c9fae */ /* 0x0001e2000c101d70 */
[----:B------:R-:W-:Y:S01]  /*14060*/  PLOP3.LUT P0, PT, PT, PT, PT, 0x80, 0x0 ;  /* 0x000000000000781c */ /* 0x000fe20003f0f070 */
[----:B------:R-:W-:-:S12]  /*14070*/  NOP ;  /* 0x0000000000007918 */ /* 0x000fd80000000000 */
.L_x_11505:
[----:B------:R-:W-:Y:S02]  /*14080*/  PLOP3.LUT P1, PT, P1, P0, PT, 0xa2, 0x0 ;  /* 0x000000000000781c */ /* 0x000fe40000f21472 */
[----:B------:R-:W-:-:S08]  /*14090*/  @P0 R2UR P1, UR4, R18 ;  /* 0x00000000120402ca */ /* 0x000fd00000020000 */
[----:B------:R-:W-:-:S05]  /*140a0*/  @P0 PLOP3.LUT P0, PT, P1, PT, PT, 0x80, 0x0 ;  /* 0x000000000000081c */ /* 0x000fca0000f0f070 */
[----:B------:R-:W-:Y:S01]  /*140b0*/  @!P1 SYNCS.ARRIVE.TRANS64.RED.A0T1 RZ, [UR4+0x13200], RZ ;  /* 0x013200ffffff99a7 */ /* 0x000fe20008200404 */
[----:B------:R-:W-:Y:S07]  /*140c0*/  @!P1 ARRIVES.LDGSTSBAR.64.TRANSCNT [UR4+0x13200] ;  /* 0x01320000ff0099b0 */ /* 0x000fee0008000a84 */
[----:B------:R-:W-:Y:S05]  /*140d0*/  @P0 BRA.U.ANY `(.L_x_11505) ;  /* 0xfffffffd00e80947 */ /* 0x000fea000393ffff */
[----:B------:R-:W-:-:S05]  /*140e0*/  VIADD R29, R29, 0x1 ;  /* 0x000000011d1d7836 */ /* 0x000fca0000000000 */
[----:B------:R-:W-:-:S04]  /*140f0*/  LEA.HI R0, R29, R29, RZ, 0x1 ;  /* 0x0000001d1d007211 */ /* 0x000fc800078f08ff */
[----:B------:R-:W-:-:S05]  /*14100*/  LOP3.LUT R0, R0, 0xfffffffe, RZ, 0xc0, !PT ;  /* 0xfffffffe00007812 */ /* 0x000fca00078ec0ff */
[----:B------:R-:W-:-:S05]  /*14110*/  IMAD.IADD R0, R29, 0x1, -R0 ;  /* 0x000000011d007824 */ /* 0x000fca00078e0a00 */
[----:B0-----:R-:W-:Y:S01]  /*14120*/  SHF.L.U32 R3, R0, 0x1f, RZ ;  /* 0x0000001f00037819 */ /* 0x001fe200000006ff */
[----:B------:R-:W-:Y:S01]  /*14130*/  NOP ;  /* 0x0000000000007918 */ /* 0x000fe20000000000 */
[----:B------:R0:W-:Y:S01]  /*14140*/  SYNCS.ARRIVE.TRANS64.A1T0 RZ, [R18+URZ+0x13200], RZ ;  /* 0x013200ff12ff79a7 */ /* 0x0001e2000810003f */
[----:B------:R-:W-:Y:S01]  /*14150*/  BSSY B0, `(.L_x_11506) ;  /* 0x0000003000007945 */ /* 0x000fe20003800000 */
[----:B------:R-:W1:Y:S03]  /*14160*/  SYNCS.PHASECHK.TRANS64.TRYWAIT P0, [R18+URZ+0x13220], R3 ;  /* 0x01322003120075a7 */ /* 0x000e66000800017f */
[----:B01----:R-:W-:Y:S05]  /*14170*/  @!P0 BRA `(.L_x_11507) ;  /* 0x0000002000a48947 */ /* 0x003fea0003800000 */
.L_x_11577:
[----:B------:R-:W-:Y:S05]  /*14180*/  BSYNC B0 ;  /* 0x0000000000007941 */ /* 0x000fea0003800000 */
.L_x_11506:
[----:B------:R-:W-:-:S04]  /*14190*/  UIADD3 UR4, UR41, -0x2, URZ ;  /* 0xfffffffe29047890 */ /* 0x000fc8000fffe03f */
[----:B------:R-:W-:-:S06]  /*141a0*/  UISETP.GE.AND UP0, UPT, UR4, UR40, UPT ;  /* 0x000000280400728c */ /* 0x000fcc000bf06270 */
[----:B------:R-:W-:-:S13]  /*141b0*/  PLOP3.LUT P0, PT, PT, PT, UP0, 0x80, 0x0 ;  /* 0x000000000000781c */ /* 0x000fda0003f0f008 */
[----:B------:R-:W-:Y:S05]  /*141c0*/  @!P0 BRA `(.L_x_11508) ;  /* 0x0000000800e08947 */ /* 0x000fea0003800000 */
[----:B------:R-:W-:Y:S02]  /*141d0*/  IMAD.MOV.U32 R6, RZ, RZ, R19 ;  /* 0x000000ffff067224 */ /* 0x000fe400078e0013 */
[----:B------:R-:W-:Y:S02]  /*141e0*/  IMAD.MOV.U32 R7, RZ, RZ, R22 ;  /* 0x000000ffff077224 */ /* 0x000fe400078e0016 */
[----:B------:R-:W-:-:S07]  /*141f0*/  IMAD.U32 R0, RZ, RZ, UR4 ;  /* 0x00000004ff007e24 */ /* 0x000fce000f8e00ff */
.L_x_11528:
        /* <DEDUP_REMOVED lines=8> */
[----:B0-----:R-:W-:Y:S06]  /*14280*/  @!P1 BRA `(.L_x_11510) ;  /* 0x0000000400809947 */ /* 0x001fec0003800000 */
[----:B------:R-:W-:Y:S01]  /*14290*/  LOP3.LUT P1, RZ, R16, 0x1, RZ, 0xc0, !PT ;  /* 0x0000000110ff7812 */ /* 0x000fe2000782c0ff */
[----:B------:R-:W-:-:S12]  /*142a0*/  IMAD.MOV.U32 R8, RZ, RZ, R0 ;  /* 0x000000ffff087224 */ /* 0x000fd800078e0000 */
[----:B------:R-:W-:Y:S05]  /*142b0*/  @!P1 BRA `(.L_x_11511) ;  /* 0x00000000004c9947 */ /* 0x000fea0003800000 */
[----:B------:R-:W1:Y:S01]  /*142c0*/  LDC R8, c[0x0][0x43c] ;  /* 0x00010f00ff087b82 */ /* 0x000e620000000800 */
[----:B------:R-:W-:Y:S01]  /*142d0*/  IMAD.MOV.U32 R9, RZ, RZ, R0 ;  /* 0x000000ffff097224 */ /* 0x000fe200078e0000 */
[----:B------:R-:W-:Y:S01]  /*142e0*/  ULDC.64 UR4, c[0x0][0x428] ;  /* 0x00010a0000047ab9 */ /* 0x000fe20000000a00 */
[----:B-1----:R-:W-:-:S13]  /*142f0*/  ISETP.NE.AND P0, PT, R8, 0x1, PT ;  /* 0x000000010800780c */ /* 0x002fda0003f05270 */
[----:B0-----:R-:W0:Y:S02]  /*14300*/  @P0 LDC.64 R2, c[0x0][0x440] ;  /* 0x00011000ff020b82 */ /* 0x001e240000000a00 */
[----:B0-----:R-:W-:-:S05]  /*14310*/  @P0 IMAD.HI.U32 R2, R0, R2, RZ ;  /* 0x0000000200020227 */ /* 0x001fca00078e00ff */
[----:B------:R-:W-:Y:S01]  /*14320*/  @P0 SHF.R.U32.HI R9, RZ, R3, R2 ;  /* 0x00000003ff090219 */ /* 0x000fe20000011602 */
[----:B------:R-:W-:-:S03]  /*14330*/  IMAD R2, R24, UR4, RZ ;  /* 0x0000000418027c24 */ /* 0x000fc6000f8e02ff */
[--C-:B------:R-:W-:Y:S01]  /*14340*/  SHF.R.S32.HI R3, RZ, 0x1f, R9.reuse ;  /* 0x0000001fff037819 */ /* 0x100fe20000011409 */
[----:B------:R-:W-:Y:S02]  /*14350*/  IMAD R5, R23, UR5, R2 ;  /* 0x0000000517057c24 */ /* 0x000fe4000f8e0202 */
        /* <DEDUP_REMOVED lines=9> */
.L_x_11511:
        /* <DEDUP_REMOVED lines=8> */
.L_x_11578:
[----:B------:R-:W-:Y:S05]  /*14470*/  BSYNC B1 ;  /* 0x0000000000017941 */ /* 0x000fea0003800000 */
.L_x_11512:
[----:B------:R-:W-:Y:S04]  /*14480*/  BSSY B1, `(.L_x_11514) ;  /* 0x0000009000017945 */ /* 0x000fe80003800000 */
[----:B------:R-:W-:Y:S05]  /*14490*/  @P1 BRA `(.L_x_11515) ;  /* 0x00000000001c1947 */ /* 0x000fea0003800000 */
[----:B------:R-:W1:Y:S01]  /*144a0*/  S2R R2, SR_TID.X ;  /* 0x0000000000027919 */ /* 0x000e620000002100 */
[----:B------:R-:W-:-:S04]  /*144b0*/  IMAD.MOV.U32 R5, RZ, RZ, 0x2800 ;  /* 0x00002800ff057424 */ /* 0x000fc800078e00ff */
[----:B------:R2:W-:Y:S01]  /*144c0*/  SYNCS.ARRIVE.TRANS64 RZ, [R4+URZ+0x13270], R5 ;  /* 0x0132700504ff79a7 */ /* 0x0005e2000800003f */
[----:B-1----:R-:W-:-:S04]  /*144d0*/  LOP3.LUT R2, R2, 0x1f, RZ, 0xc0, !PT ;  /* 0x0000001f02027812 */ /* 0x002fc800078ec0ff */
[----:B------:R-:W-:-:S13]  /*144e0*/  ISETP.NE.AND P0, PT, R2, RZ, PT ;  /* 0x000000ff0200720c */ /* 0x000fda0003f05270 */
[----:B--2---:R-:W-:Y:S05]  /*144f0*/  @!P0 BRA `(.L_x_11515) ;  /* 0x0000000000048947 */ /* 0x004fea0003800000 */
[----:B------:R-:W-:Y:S01]  /*14500*/  BPT.TRAP 0x1 ;  /* 0x000000040000795c */ /* 0x000fe20000300000 */
.L_x_11515:
[----:B------:R-:W-:Y:S05]  /*14510*/  BSYNC B1 ;  /* 0x0000000000017941 */ /* 0x000fea0003800000 */
.L_x_11514:
[----:B------:R-:W-:Y:S01]  /*14520*/  IMAD.MOV.U32 R9, RZ, RZ, RZ ;  /* 0x000000ffff097224 */ /* 0x000fe200078e00ff */
[----:B------:R-:W-:Y:S01]  /*14530*/  UIADD3 UR4, UP0, UR50, 0x470, URZ ;  /* 0x0000047032047890 */ /* 0x000fe2000ff1e03f */
[----:B------:R-:W-:Y:S01]  /*14540*/  IMAD R5, R19, 0x2800, R18 ;  /* 0x0000280013057824 */ /* 0x000fe200078e0212 */
[----:B------:R-:W-:Y:S01]  /*14550*/  PLOP3.LUT P0, PT, PT, PT, PT, 0x80, 0x0 ;  /* 0x000000000000781c */ /* 0x000fe20003f0f070 */
[----:B------:R-:W-:Y:S01]  /*14560*/  IMAD R8, R8, 0xa0, RZ ;  /* 0x000000a008087824 */ /* 0x000fe200078e02ff */
[----:B------:R-:W-:Y:S01]  /*14570*/  R2UR UR10, R9 ;  /* 0x00000000090a72ca */ /* 0x000fe200000e0000 */
[----:B------:R-:W-:Y:S01]  /*14580*/  VIADD R10, R4, 0x13270 ;  /* 0x00013270040a7836 */ /* 0x000fe20000000000 */
[----:B------:R-:W-:Y:S01]  /*14590*/  UIADD3.X UR5, URZ, UR51, URZ, UP0, !UPT ;  /* 0x000000333f057290 */ /* 0x000fe200087fe43f */
[----:B------:R-:W-:Y:S01]  /*145a0*/  VIADD R2, R5, 0x6000 ;  /* 0x0000600005027836 */ /* 0x000fe20000000000 */
[----:B------:R-:W-:Y:S01]  /*145b0*/  UMOV UR6, 0x0 ;  /* 0x0000000000067882 */ /* 0x000fe20000000000 */
[----:B------:R-:W-:-:S10]  /*145c0*/  UMOV UR7, 0x14f00000 ;  /* 0x14f0000000077882 */ /* 0x000fd40000000000 */
.L_x_11516:
        /* <DEDUP_REMOVED lines=13> */
.L_x_11579:
[----:B------:R-:W-:Y:S05]  /*146a0*/  BSYNC B1 ;  /* 0x0000000000017941 */ /* 0x000fea0003800000 */
.L_x_11517:
[----:B------:R-:W-:Y:S01]  /*146b0*/  BSSY B1, `(.L_x_11519) ;  /* 0x000000b000017945 */ /* 0x000fe20003800000 */
[----:B------:R-:W-:Y:S02]  /*146c0*/  IMAD.MOV.U32 R2, RZ, RZ, 0x0 ;  /* 0x00000000ff027424 */ /* 0x000fe400078e00ff */
[----:B01----:R-:W-:Y:S01]  /*146d0*/  IMAD.MOV.U32 R3, RZ, RZ, 0x14f00000 ;  /* 0x14f00000ff037424 */ /* 0x003fe200078e00ff */
[----:B------:R-:W-:Y:S06]  /*146e0*/  @P1 BRA `(.L_x_11520) ;  /* 0x00000000001c1947 */ /* 0x000fec0003800000 */
[----:B------:R-:W0:Y:S01]  /*146f0*/  S2R R10, SR_TID.X ;  /* 0x00000000000a7919 */ /* 0x000e220000002100 */
[----:B------:R-:W-:-:S04]  /*14700*/  IMAD.MOV.U32 R11, RZ, RZ, 0x2800 ;  /* 0x00002800ff0b7424 */ /* 0x000fc800078e00ff */
[----:B------:R1:W-:Y:S01]  /*14710*/  SYNCS.ARRIVE.TRANS64 RZ, [R4+URZ+0x13230], R11 ;  /* 0x0132300b04ff79a7 */ /* 0x0003e2000800003f */
[----:B0-----:R-:W-:-:S04]  /*14720*/  LOP3.LUT R10, R10, 0x1f, RZ, 0xc0, !PT ;  /* 0x0000001f0a0a7812 */ /* 0x001fc800078ec0ff */
[----:B------:R-:W-:-:S13]  /*14730*/  ISETP.NE.AND P0, PT, R10, RZ, PT ;  /* 0x000000ff0a00720c */ /* 0x000fda0003f05270 */
[----:B-1----:R-:W-:Y:S05]  /*14740*/  @!P0 BRA `(.L_x_11520) ;  /* 0x0000000000048947 */ /* 0x002fea0003800000 */
[----:B------:R-:W-:Y:S01]  /*14750*/  BPT.TRAP 0x1 ;  /* 0x000000040000795c */ /* 0x000fe20000300000 */
.L_x_11520:
[----:B------:R-:W-:Y:S05]  /*14760*/  BSYNC B1 ;  /* 0x0000000000017941 */ /* 0x000fea0003800000 */
.L_x_11519:
        /* <DEDUP_REMOVED lines=8> */
.L_x_11521:
        /* <DEDUP_REMOVED lines=10> */
.L_x_11510:
[----:B------:R-:W-:Y:S05]  /*14890*/  BSYNC B0 ;  /* 0x0000000000007941 */ /* 0x000fea0003800000 */
.L_x_11509:
[----:B------:R-:W-:-:S06]  /*148a0*/  UISETP.NE.AND UP0, UPT, UR39, 0x3, UPT ;  /* 0x000000032700788c */ /* 0x000fcc000bf05270 */
[----:B------:R-:W-:-:S13]  /*148b0*/  PLOP3.LUT P0, PT, PT, PT, UP0, 0x80, 0x0 ;  /* 0x000000000000781c */ /* 0x000fda0003f0f008 */
[----:B------:R-:W-:Y:S05]  /*148c0*/  @!P0 BRA `(.L_x_11522) ;  /* 0x0000000000048947 */ /* 0x000fea0003800000 */
[----:B------:R-:W-:Y:S01]  /*148d0*/  BPT.TRAP 0x1 ;  /* 0x000000040000795c */ /* 0x000fe20000300000 */
.L_x_11522:
        /* <DEDUP_REMOVED lines=8> */
.L_x_11580:
[----:B------:R-:W-:Y:S05]  /*14960*/  BSYNC B0 ;  /* 0x0000000000007941 */ /* 0x000fea0003800000 */
.L_x_11523:
[----:B------:R-:W-:Y:S05]  /*14970*/  @!P0 BRA `(.L_x_11525) ;  /* 0x0000000000048947 */ /* 0x000fea0003800000 */
[----:B------:R-:W-:Y:S01]  /*14980*/  BPT.TRAP 0x1 ;  /* 0x000000040000795c */ /* 0x000fe20000300000 */
.L_x_11525:
[----:B0-----:R-:W-:Y:S01]  /*14990*/  SHF.L.U32 R2, R7, 0x1f, RZ ;  /* 0x0000001f07027819 */ /* 0x001fe200000006ff */
[----:B------:R-:W-:-:S03]  /*149a0*/  IMAD R10, R6, 0x2800, RZ ;  /* 0x00002800060a7824 */ /* 0x000fc600078e02ff */
[----:B------:R-:W0:Y:S02]  /*149b0*/  SYNCS.PHASECHK.TRANS64.TRYWAIT P1, [R3+URZ+0x13260], R2 ;  /* 0x01326002030075a7 */ /* 0x000e24000802017f */
[----:B0-----:R-:W-:Y:S05]  /*149c0*/  @!P1 BRA `(.L_x_11526) ;  /* 0x0000001800e09947 */ /* 0x001fea0003800000 */
.L_x_11581:
        /* <DEDUP_REMOVED lines=43> */
.L_x_11527:
[----:B------:R-:W2:Y:S01]  /*14c80*/  S2R R2, SR_TID.X ;  /* 0x0000000000027919 */ /* 0x000ea20000002100 */
[----:B-1----:R1:W-:Y:S01]  /*14c90*/  SYNCS.ARRIVE.TRANS64.A1T0 RZ, [R3+URZ+0x13250], RZ ;  /* 0x013250ff03ff79a7 */ /* 0x0023e2000810003f */
[----:B------:R-:W-:Y:S02]  /*14ca0*/  IMAD.MOV.U32 R6, RZ, RZ, R19 ;  /* 0x000000ffff067224 */ /* 0x000fe400078e0013 */
[----:B------:R-:W-:Y:S01]  /*14cb0*/  IMAD.MOV.U32 R7, RZ, RZ, R22 ;  /* 0x000000ffff077224 */ /* 0x000fe200078e0016 */
[----:B--2---:R-:W-:Y:S01]  /*14cc0*/  LOP3.LUT R2, R2, 0x7f, RZ, 0xc0, !PT ;  /* 0x0000007f02027812 */ /* 0x004fe200078ec0ff */
[----:B------:R-:W-:Y:S03]  /*14cd0*/  BAR.SYNC.DEFER_BLOCKING 0x2, 0x80 ;  /* 0x0082000000007b1d */ /* 0x000fe60000010000 */
[----:B------:R-:W-:-:S13]  /*14ce0*/  ISETP.NE.AND P0, PT, R2, RZ, PT ;  /* 0x000000ff0200720c */ /* 0x000fda0003f05270 */
[----:B------:R-:W-:-:S05]  /*14cf0*/  @!P0 VIADD R2, R3, 0x13280 ;  /* 0x0001328003028836 */ /* 0x000fca0000000000 */
[----:B------:R-:W-:-:S04]  /*14d00*/  @!P0 PRMT R2, RZ, 0x654, R2 ;  /* 0x00000654ff028816 */ /* 0x000fc80000000002 */
[----:B------:R1:W-:Y:S01]  /*14d10*/  @!P0 SYNCS.ARRIVE.TRANS64.RED.A1T0 RZ, [R2+URZ], RZ ;  /* 0x000000ff02ff89a7 */ /* 0x0003e2000810043f */
[C---:B------:R-:W-:Y:S01]  /*14d20*/  ISETP.GT.AND P0, PT, R0.reuse, UR40, PT ;  /* 0x0000002800007c0c */ /* 0x040fe2000bf04270 */
[----:B------:R-:W-:-:S12]  /*14d30*/  VIADD R0, R0, 0xffffffff ;  /* 0xffffffff00007836 */ /* 0x000fd80000000000 */
[----:B-1----:R-:W-:Y:S05]  /*14d40*/  @P0 BRA `(.L_x_11528) ;  /* 0xfffffff4002c0947 */ /* 0x002fea000383ffff */
.L_x_11508:
[----:B------:R-:W1:Y:S01]  /*14d50*/  S2R R2, SR_TID.X ;  /* 0x0000000000027919 */ /* 0x000e620000002100 */
[----:B------:R-:W-:Y:S01]  /*14d60*/  BSSY B0, `(.L_x_11529) ;  /* 0x0000010000007945 */ /* 0x000fe20003800000 */
[----:B-1----:R-:W-:-:S04]  /*14d70*/  LOP3.LUT R2, R2, 0x7f, RZ, 0xc0, !PT ;  /* 0x0000007f02027812 */ /* 0x002fc800078ec0ff */
[----:B------:R-:W-:-:S13]  /*14d80*/  ISETP.NE.AND P0, PT, R2, RZ, PT ;  /* 0x000000ff0200720c */ /* 0x000fda0003f05270 */
[----:B------:R-:W-:Y:S05]  /*14d90*/  @P0 BRA `(.L_x_11530) ;  /* 0x0000000000300947 */ /* 0x000fea0003800000 */
[----:B------:R-:W1:Y:S01]  /*14da0*/  S2R R5, SR_LANEID ;  /* 0x0000000000057919 */ /* 0x000e620000000000 */
[----:B------:R-:W-:Y:S01]  /*14db0*/  VOTEU.ANY UR4, UPT, PT ;  /* 0x0000000000047886 */ /* 0x000fe200038e0100 */
[----:B0-----:R-:W0:Y:S01]  /*14dc0*/  LDC.64 R2, c[0x0][0xc80] ;  /* 0x00032000ff027b82 */ /* 0x001e220000000a00 */
[----:B------:R-:W1:Y:S02]  /*14dd0*/  FLO.U32 R0, UR4 ;  /* 0x0000000400007d00 */ /* 0x000e6400080e0000 */
[----:B-1----:R-:W-:-:S06]  /*14de0*/  ISETP.EQ.U32.AND P1, PT, R0, R5, PT ;  /* 0x000000050000720c */ /* 0x002fcc0003f22070 */
[----:B------:R-:W0:Y:S07]  /*14df0*/  POPC R5, UR4 ;  /* 0x0000000400057d09 */ /* 0x000e2e0008000000 */
[----:B0-----:R-:W2:Y:S01]  /*14e00*/  @P1 ATOMG.E.ADD.STRONG.GPU PT, R3, desc[UR48][R2.64], R5 ;  /* 0x00000005020319a8 */ /* 0x001ea200081ee1f0 */
[----:B------:R-:W0:Y:S02]  /*14e10*/  S2R R4, SR_LTMASK ;  /* 0x0000000000047919 */ /* 0x000e240000003900 */
[----:B0-----:R-:W-:-:S04]  /*14e20*/  LOP3.LUT R4, R4, UR4, RZ, 0xc0, !PT ;  /* 0x0000000404047c12 */ /* 0x001fc8000f8ec0ff */
[----:B------:R-:W0:Y:S01]  /*14e30*/  POPC R27, R4 ;  /* 0x00000004001b7309 */ /* 0x000e220000000000 */
[----:B--2---:R-:W0:Y:S02]  /*14e40*/  SHFL.IDX PT, R0, R3, R0, 0x1f ;  /* 0x00001f0003007589 */ /* 0x004e2400000e0000 */
[----:B0-----:R-:W-:-:S07]  /*14e50*/  IADD3 R27, R0, UR43, R27 ;  /* 0x0000002b001b7c10 */ /* 0x001fce000fffe01b */
.L_x_11530:
[----:B------:R-:W-:Y:S05]  /*14e60*/  BSYNC B0 ;  /* 0x0000000000007941 */ /* 0x000fea0003800000 */
.L_x_11529:
[----:B------:R-:W-:-:S06]  /*14e70*/  UISETP.NE.AND UP0, UPT, UR39, 0x3, UPT ;  /* 0x000000032700788c */ /* 0x000fcc000bf05270 */
[----:B------:R-:W-:-:S13]  /*14e80*/  PLOP3.LUT P1, PT, PT, PT, UP0, 0x80, 0x0 ;  /* 0x000000000000781c */ /* 0x000fda0003f2f008 */
[----:B------:R-:W-:Y:S05]  /*14e90*/  @!P1 BRA `(.L_x_11531) ;  /* 0x0000000000049947 */ /* 0x000fea0003800000 */
[----:B------:R-:W-:Y:S01]  /*14ea0*/  BPT.TRAP 0x1 ;  /* 0x000000040000795c */ /* 0x000fe20000300000 */
.L_x_11531:
        /* <DEDUP_REMOVED lines=8> */
.L_x_11582:
[----:B------:R-:W-:Y:S05]  /*14f30*/  BSYNC B0 ;  /* 0x0000000000007941 */ /* 0x000fea0003800000 */
.L_x_11532:
[----:B------:R-:W-:Y:S05]  /*14f40*/  @!P2 BRA `(.L_x_11534) ;  /* 0x000000000004a947 */ /* 0x000fea0003800000 */
[----:B------:R-:W-:Y:S01]  /*14f50*/  BPT.TRAP 0x1 ;  /* 0x000000040000795c */ /* 0x000fe20000300000 */
.L_x_11534:
[----:B------:R-:W-:Y:S01]  /*14f60*/  SHF.L.U32 R5, R22, 0x1f, RZ ;  /* 0x0000001f16057819 */ /* 0x000fe200000006ff */
[----:B0-----:R-:W-:-:S03]  /*14f70*/  IMAD R3, R19, 0x2800, RZ ;  /* 0x0000280013037824 */ /* 0x001fc600078e02ff */
[----:B------:R-:W0:Y:S02]  /*14f80*/  SYNCS.PHASECHK.TRANS64.TRYWAIT P1, [R2+URZ+0x13260], R5 ;  /* 0x01326005020075a7 */ /* 0x000e24000802017f */
[----:B0-----:R-:W-:Y:S05]  /*14f90*/  @!P1 BRA `(.L_x_11535) ;  /* 0x0000001400949947 */ /* 0x001fea0003800000 */
.L_x_11583:
        /* <DEDUP_REMOVED lines=43> */
.L_x_11536:
[----:B-1----:R1:W-:Y:S01]  /*15250*/  SYNCS.ARRIVE.TRANS64.A1T0 RZ, [R2+URZ+0x13250], RZ ;  /* 0x013250ff02ff79a7 */ /* 0x0023e2000810003f */
[----:B------:R-:W-:Y:S02]  /*15260*/  @!P0 VIADD R0, R2, 0x13280 ;  /* 0x0001328002008836 */ /* 0x000fe40000000000 */
[----:B------:R-:W-:-:S03]  /*15270*/  VIADD R19, R19, 0x1 ;  /* 0x0000000113137836 */ /* 0x000fc60000000000 */
[----:B------:R-:W-:Y:S01]  /*15280*/  @!P0 PRMT R0, RZ, 0x654, R0 ;  /* 0x00000654ff008816 */ /* 0x000fe20000000000 */
[----:B------:R-:W-:Y:S01]  /*15290*/  BAR.SYNC.DEFER_BLOCKING 0x2, 0x80 ;  /* 0x0082000000007b1d */ /* 0x000fe20000010000 */
[----:B------:R-:W-:-:S04]  /*152a0*/  ISETP.NE.AND P1, PT, R19, 0x2, PT ;  /* 0x000000021300780c */ /* 0x000fc80003f25270 */
[----:B0-----:R-:W-:Y:S02]  /*152b0*/  SEL R3, RZ, 0x1, P1 ;  /* 0x00000001ff037807 */ /* 0x001fe40000800000 */
[----:B------:R-:W-:Y:S02]  /*152c0*/  SEL R19, R19, RZ, P1 ;  /* 0x000000ff13137207 */ /* 0x000fe40000800000 */
[----:B------:R-:W-:Y:S01]  /*152d0*/  LOP3.LUT R22, R22, R3, RZ, 0x3c, !PT ;  /* 0x0000000316167212 */ /* 0x000fe200078e3cff */
[----:B------:R1:W-:Y:S06]  /*152e0*/  @!P0 SYNCS.ARRIVE.TRANS64.RED.A1T0 RZ, [R0+URZ], RZ ;  /* 0x000000ff00ff89a7 */ /* 0x0003ec000810043f */
.L_x_11485:
[----:B------:R-:W-:Y:S05]  /*152f0*/  BSYNC B7 ;  /* 0x0000000000077941 */ /* 0x000fea0003800000 */
.L_x_11483:
[----:B------:R-:W-:-:S13]  /*15300*/  LOP3.LUT P1, RZ, R16, 0x4, RZ, 0xc0, !PT ;  /* 0x0000000410ff7812 */ /* 0x000fda000782c0ff */
[----:B------:R-:W-:Y:S05]  /*15310*/  @!P1 BRA `(.L_x_11537) ;  /* 0x0000000000209947 */ /* 0x000fea0003800000 */
[----:B------:R-:W0:Y:S08]  /*15320*/  S2UR UR5, SR_CgaCtaId ;  /* 0x00000000000579c3 */ /* 0x000e300000008800 */
[----:B------:R-:W-:Y:S06]  /*15330*/  BAR.SYNC.DEFER_BLOCKING 0x5, 0x200 ;  /* 0x0148000000007b1d */ /* 0x000fec0000010000 */
[----:B------:R-:W-:-:S02]  /*15340*/  UMOV UR4, 0x400 ;  /* 0x0000040000047882 */ /* 0x000fc40000000000 */
[----:B0-----:R-:W-:-:S06]  /*15350*/  ULEA UR4, UR5, UR4, 0x18 ;  /* 0x0000000405047291 */ /* 0x001fcc000f8ec03f */
[----:B------:R-:W-:-:S05]  /*15360*/  IMAD.U32 R18, RZ, RZ, UR4 ;  /* 0x00000004ff127e24 */ /* 0x000fca000f8e00ff */
[----:B------:R0:W2:Y:S01]  /*15370*/  LDS R27, [R18+0x132d0] ;  /* 0x0132d000121b7984 */ /* 0x0000a20000000800 */
[----:B------:R-:W-:Y:S06]  /*15380*/  BAR.ARV 0x4, 0x200 ;  /* 0x0108000000007b1d */ /* 0x000fec0000002000 */
[----:B------:R-:W-:Y:S05]  /*15390*/  BRA `(.L_x_11538) ;  /* 0x0000000000207947 */ /* 0x000fea0003800000 */
.L_x_11537:
[----:B------:R-:W0:Y:S01]  /*153a0*/  @!P0 S2R R3, SR_CgaCtaId ;  /* 0x0000000000038919 */ /* 0x000e220000008800 */
[----:B-1----:R-:W-:Y:S01]  /*153b0*/  @!P0 MOV R0, 0x400 ;  /* 0x0000040000008802 */ /* 0x002fe20000000f00 */
[----:B------:R-:W-:Y:S03]  /*153c0*/  BAR.SYNC.DEFER_BLOCKING 0x4, 0x200 ;  /* 0x0108000000007b1d */ /* 0x000fe60000010000 */
[----:B0-----:R-:W-:-:S03]  /*153d0*/  @!P0 LEA R18, R3, R0, 0x18 ;  /* 0x0000000003128211 */ /* 0x001fc600078ec0ff */
[----:B------:R-:W0:Y:S04]  /*153e0*/  SHFL.IDX PT, R0, R27, RZ, 0x1f ;  /* 0x00001fff1b007589 */ /* 0x000e2800000e0000 */
[----:B------:R0:W-:Y:S02]  /*153f0*/  @!P0 STS [R18+0x132d0], R27 ;  /* 0x0132d01b12008388 */ /* 0x0001e40000000800 */
[----:B0-----:R-:W-:Y:S01]  /*15400*/  IMAD.MOV.U32 R27, RZ, RZ, R0 ;  /* 0x000000ffff1b7224 */ /* 0x001fe200078e0000 */
[----:B------:R-:W-:Y:S06]  /*15410*/  BAR.ARV 0x5, 0x200 ;  /* 0x0148000000007b1d */ /* 0x000fec0000002000 */
.L_x_11538:
[----:B------:R-:W-:Y:S02]  /*15420*/  ULDC UR4, c[0x0][0xc38] ;  /* 0x00030e0000047ab9 */ /* 0x000fe40000000800 */
[----:B--2---:R-:W-:-:S13]  /*15430*/  ISETP.GE.AND P0, PT, R27, UR4, PT ;  /* 0x000000041b007c0c */ /* 0x004fda000bf06270 */
[----:B------:R-:W-:Y:S05]  /*15440*/  @!P0 BRA `(.L_x_11539) ;  /* 0xffffffcc00548947 */ /* 0x000fea000383ffff */
.L_x_11474:
[----:B------:R-:W2:Y:S01]  /*15450*/  S2R R3, SR_CgaCtaId ;  /* 0x0000000000037919 */ /* 0x000ea20000008800 */
[----:B------:R-:W-:Y:S01]  /*15460*/  VIADD R29, R29, 0x1 ;  /* 0x000000011d1d7836 */ /* 0x000fe20000000000 */
[----:B-1----:R-:W-:Y:S01]  /*15470*/  MOV R2, 0x400 ;  /* 0x0000040000027802 */ /* 0x002fe20000000f00 */
[----:B------:R-:W-:Y:S03]  /*15480*/  BSSY B0, `(.L_x_11540) ;  /* 0x0000008000007945 */ /* 0x000fe60003800000 */
[----:B------:R-:W-:-:S04]  /*15490*/  LEA.HI R0, R29, R29, RZ, 0x1 ;  /* 0x0000001d1d007211 */ /* 0x000fc800078f08ff */
[----:B------:R-:W-:-:S05]  /*154a0*/  LOP3.LUT R0, R0, 0xfffffffe, RZ, 0xc0, !PT ;  /* 0xfffffffe00007812 */ /* 0x000fca00078ec0ff */
[----:B------:R-:W-:-:S05]  /*154b0*/  IMAD.IADD R0, R29, 0x1, -R0 ;  /* 0x000000011d007824 */ /* 0x000fca00078e0a00 */
[----:B------:R-:W-:Y:S02]  /*154c0*/  SHF.L.U32 R0, R0, 0x1f, RZ ;  /* 0x0000001f00007819 */ /* 0x000fe400000006ff */
[----:B--2---:R-:W-:-:S04]  /*154d0*/  LEA R6, R3, R2, 0x18 ;  /* 0x0000000203067211 */ /* 0x004fc800078ec0ff */
[----:B------:R-:W1:Y:S02]  /*154e0*/  SYNCS.PHASECHK.TRANS64.TRYWAIT P0, [R6+URZ+0x13220], R0 ;  /* 0x01322000060075a7 */ /* 0x000e64000800017f */
[----:B-1----:R-:W-:Y:S05]  /*154f0*/  @!P0 BRA `(.L_x_11541) ;  /* 0x0000001000508947 */ /* 0x002fea0003800000 */
.L_x_11584:
[----:B------:R-:W-:Y:S05]  /*15500*/  BSYNC B0 ;  /* 0x0000000000007941 */ /* 0x000fea0003800000 */
.L_x_11540:
[----:B------:R-:W-:-:S03]  /*15510*/  UMOV UR4, 0xffffffff ;  /* 0xffffffff00047882 */ /* 0x000fc60000000000 */
[----:B------:R-:W-:Y:S05]  /*15520*/  BRA.DIV UR4, `(.L_x_11542) ;  /* 0x0000001204587947 */ /* 0x000fea000b800000 */
[----:B-1----:R-:W1:Y:S02]  /*15530*/  S2R R0, SR_TID.X ;  /* 0x0000000000007919 */ /* 0x002e640000002100 */
[----:B-1----:R-:W-:-:S04]  /*15540*/  SHF.R.U32.HI R0, RZ, 0x5, R0 ;  /* 0x00000005ff007819 */ /* 0x002fc80000011600 */
[----:B------:R-:W-:-:S05]  /*15550*/  LOP3.LUT R0, R0, 0x3, RZ, 0xc0, !PT ;  /* 0x0000000300007812 */ /* 0x000fca00078ec0ff */
[----:B------:R1:W2:Y:S02]  /*15560*/  SHFL.IDX PT, R14, R0, RZ, 0x1f ;  /* 0x00001fff000e7589 */ /* 0x0002a400000e0000 */
.L_x_11587:
[----:B--2---:R-:W-:Y:S01]  /*15570*/  ISETP.NE.AND P0, PT, R14, RZ, PT ;  /* 0x000000ff0e00720c */ /* 0x004fe20003f05270 */
[----:B------:R-:W-:-:S12]  /*15580*/  BSSY B0, `(.L_x_11543) ;  /* 0x000002b000007945 */ /* 0x000fd80003800000 */
[----:B------:R-:W-:Y:S05]  /*15590*/  @P0 BRA `(.L_x_11544) ;  /* 0x0000000000a40947 */ /* 0x000fea0003800000 */
[----:B------:R-:W-:-:S03]  /*155a0*/  UMOV UR4, 0xffffffff ;  /* 0xffffffff00047882 */ /* 0x000fc60000000000 */
[----:B------:R-:W-:Y:S05]  /*155b0*/  BRA.DIV UR4, `(.L_x_11545) ;  /* 0x0000001204687947 */ /* 0x000fea000b800000 */
[----:B------:R-:W-:-:S13]  /*155c0*/  ELECT P6, URZ, PT ;  /* 0x00000000003f782f */ /* 0x000fda00038c0000 */
.L_x_11590:
[----:B------:R-:W-:Y:S05]  /*155d0*/  @!P6 BRA `(.L_x_11544) ;  /* 0x000000000094e947 */ /* 0x000fea0003800000 */
[----:B------:R-:W-:-:S06]  /*155e0*/  ULOP3.LUT UR4, UR38, 0x2, URZ, 0xfc, !UPT ;  /* 0x0000000226047892 */ /* 0x000fcc000f8efc3f */
[----:B-1----:R-:W-:-:S05]  /*155f0*/  IMAD.U32 R0, RZ, RZ, UR4 ;  /* 0x00000004ff007e24 */ /* 0x002fca000f8e00ff */
[----:B------:R-:W-:-:S13]  /*15600*/  ISETP.NE.AND P0, PT, R0, 0x3, PT ;  /* 0x000000030000780c */ /* 0x000fda0003f05270 */
[----:B------:R-:W-:Y:S05]  /*15610*/  @!P0 BRA `(.L_x_11546) ;  /* 0x0000000000048947 */ /* 0x000fea0003800000 */
[----:B------:R-:W-:Y:S01]  /*15620*/  BPT.TRAP 0x1 ;  /* 0x000000040000795c */ /* 0x000fe20000300000 */
.L_x_11546:
        /* <DEDUP_REMOVED lines=12> */
.L_x_11591:
[----:B------:R-:W2:Y:S02]  /*156f0*/  SYNCS.PHASECHK.TRANS64.TRYWAIT P1, [R9+URZ], R0 ;  /* 0x00000000090075a7 */ /* 0x000ea4000802017f */
[----:B--2---:R-:W-:Y:S05]  /*15700*/  @!P1 BRA `(.L_x_11548) ;  /* 0x0000001000489947 */ /* 0x004fea0003800000 */
.L_x_11592:
[----:B------:R-:W-:Y:S05]  /*15710*/  @!P0 BRA `(.L_x_11549) ;  /* 0x0000000000048947 */ /* 0x000fea0003800000 */
[----:B------:R-:W-:Y:S01]  /*15720*/  BPT.TRAP 0x1 ;  /* 0x000000040000795c */ /* 0x000fe20000300000 */
.L_x_11549:
[----:B------:R-:W-:-:S04]  /*15730*/  IMAD R19, R19, 0x8, R6 ;  /* 0x0000000813137824 */ /* 0x000fc800078e0206 */
[----:B------:R-:W3:Y:S02]  /*15740*/  SYNCS.PHASECHK.TRANS64.TRYWAIT P1, [R19+URZ+0x13260], R4 ;  /* 0x01326004130075a7 */ /* 0x000ee4000802017f */
[----:B---3--:R-:W-:Y:S05]  /*15750*/  @!P1 BRA `(.L_x_11550) ;  /* 0x0000001000489947 */ /* 0x008fea0003800000 */
.L_x_11593:
[----:B------:R-:W-:Y:S05]  /*15760*/  @!P0 BRA `(.L_x_11551) ;  /* 0x0000000000048947 */ /* 0x000fea0003800000 */
[----:B------:R-:W-:Y:S01]  /*15770*/  BPT.TRAP 0x1 ;  /* 0x000000040000795c */ /* 0x000fe20000300000 */
.L_x_11551:
[----:B------:R-:W-:-:S04]  /*15780*/  IMAD R7, R7, 0x8, R6 ;  /* 0x0000000807077824 */ /* 0x000fc800078e0206 */
[----:B------:R-:W4:Y:S02]  /*15790*/  SYNCS.PHASECHK.TRANS64.TRYWAIT P1, [R7+URZ+0x13260], R0 ;  /* 0x01326000070075a7 */ /* 0x000f24000802017f */
[----:B----4-:R-:W-:Y:S05]  /*157a0*/  @!P1 BRA `(.L_x_11552) ;  /* 0x0000001000489947 */ /* 0x010fea0003800000 */
.L_x_11594:
[----:B------:R-:W-:Y:S05]  /*157b0*/  @!P0 BRA `(.L_x_11553) ;  /* 0x0000000000048947 */ /* 0x000fea0003800000 */
[----:B------:R-:W-:Y:S01]  /*157c0*/  BPT.TRAP 0x1 ;  /* 0x000000040000795c */ /* 0x000fe20000300000 */
.L_x_11553:
[----:B------:R-:W5:Y:S02]  /*157d0*/  SYNCS.PHASECHK.TRANS64.TRYWAIT P0, [R19+URZ+0x13280], R4 ;  /* 0x01328004130075a7 */ /* 0x000f64000800017f */
[----:B-----5:R-:W-:Y:S05]  /*157e0*/  @!P0 BRA `(.L_x_11554) ;  /* 0x00000010004c8947 */ /* 0x020fea0003800000 */
.L_x_11555:
[----:B------:R0:W0:Y:S02]  /*157f0*/  SYNCS.PHASECHK.TRANS64.TRYWAIT P0, [R7+URZ+0x13280], R0 ;  /* 0x01328000070075a7 */ /* 0x000024000800017f */
[----:B0-----:R-:W-:Y:S05]  /*15800*/  @!P0 NANOSLEEP.SYNCS 0x989680 ;  /* 0x009896800000895d */ /* 0x001fea0003900000 */
[----:B------:R-:W0:Y:S02]  /*15810*/  @!P0 SYNCS.PHASECHK.TRANS64 P0, [R7+URZ+0x13280], R0 ;  /* 0x01328000070085a7 */ /* 0x000e24000800007f */
[----:B0-----:R-:W-:Y:S05]  /*15820*/  @!P0 BRA `(.L_x_11555) ;  /* 0xfffffffc00f08947 */ /* 0x001fea000383ffff */
.L_x_11544:
[----:B------:R-:W-:Y:S05]  /*15830*/  BSYNC B0 ;  /* 0x0000000000007941 */ /* 0x000fea0003800000 */
.L_x_11543:
[----:B------:R-:W-:Y:S05]  /*15840*/  EXIT ;  /* 0x000000000000794d */ /* 0x000fea0003800000 */
.L_x_11395:
[----:B0-----:R-:W-:-:S04]  /*15850*/  IMAD.U32 R3, RZ, RZ, UR45 ;  /* 0x0000002dff037e24 */ /* 0x001fc8000f8e00ff */
[----:B------:R0:W1:Y:S03]  /*15860*/  SYNCS.PHASECHK.TRANS64.TRYWAIT P1, [R3+URZ+0x13200], R0 ;  /* 0x01320000030075a7 */ /* 0x000066000802017f */
[----:B-1----:R-:W-:Y:S05]  /*15870*/  @!P1 NANOSLEEP.SYNCS 0x989680 ;  /* 0x009896800000995d */ /* 0x002fea0003900000 */
[----:B------:R-:W1:Y:S02]  /*15880*/  @!P1 SYNCS.PHASECHK.TRANS64 P1, [R3+URZ+0x13200], R0 ;  /* 0x01320000030095a7 */ /* 0x000e64000802007f */
[----:B-1----:R-:W-:Y:S05]  /*15890*/  @!P1 BRA `(.L_x_11395) ;  /* 0xfffffffc00ec9947 */ /* 0x002fea000383ffff */
[----:B------:R-:W-:Y:S05]  /*158a0*/  BRA `(.L_x_11556) ;  /* 0xfffffec000c47947 */ /* 0x000fea000383ffff */
.L_x_11399:
[----:B-1----:R1:W2:Y:S02]  /*158b0*/  SYNCS.PHASECHK.TRANS64.TRYWAIT P1, [R3+URZ+0x13230], R0 ;  /* 0x01323000030075a7 */ /* 0x0022a4000802017f */
[----:B--2---:R-:W-:Y:S05]  /*158c0*/  @!P1 NANOSLEEP.SYNCS 0x989680 ;  /* 0x009896800000995d */ /* 0x004fea0003900000 */
[----:B------:R-:W2:Y:S02]  /*158d0*/  @!P1 SYNCS.PHASECHK.TRANS64 P1, [R3+URZ+0x13230], R0 ;  /* 0x01323000030095a7 */ /* 0x000ea4000802007f */
[----:B--2---:R-:W-:Y:S05]  /*158e0*/  @!P1 BRA `(.L_x_11399) ;  /* 0xfffffffc00f09947 */ /* 0x004fea000383ffff */
[----:B------:R-:W-:Y:S05]  /*158f0*/  BRA `(.L_x_11398) ;  /* 0xfffffec000e07947 */ /* 0x000fea000383ffff */
.L_x_11415:
[----:B-1----:R-:W-:-:S04]  /*15900*/  IMAD.U32 R9, RZ, RZ, UR6 ;  /* 0x00000006ff097e24 */ /* 0x002fc8000f8e00ff */
[----:B------:R1:W2:Y:S03]  /*15910*/  SYNCS.PHASECHK.TRANS64.TRYWAIT P1, [R9+URZ+0x13230], R8 ;  /* 0x01323008090075a7 */ /* 0x0002a6000802017f */
[----:B--2---:R-:W-:Y:S05]  /*15920*/  @!P1 NANOSLEEP.SYNCS 0x989680 ;  /* 0x009896800000995d */ /* 0x004fea0003900000 */
[----:B------:R-:W2:Y:S02]  /*15930*/  @!P1 SYNCS.PHASECHK.TRANS64 P1, [R9+URZ+0x13230], R8 ;  /* 0x01323008090095a7 */ /* 0x000ea4000802007f */
[----:B--2---:R-:W-:Y:S05]  /*15940*/  @!P1 BRA `(.L_x_11415) ;  /* 0xfffffffc00ec9947 */ /* 0x004fea000383ffff */
[----:B------:R-:W-:Y:S05]  /*15950*/  BRA `(.L_x_11414) ;  /* 0xffffff00002c7947 */ /* 0x000fea000383ffff */
.L_x_11419:
[----:B-1----:R-:W-:-:S04]  /*15960*/  IMAD.U32 R9, RZ, RZ, UR11 ;  /* 0x0000000bff097e24 */ /* 0x002fc8000f8e00ff */
[----:B------:R1:W2:Y:S03]  /*15970*/  SYNCS.PHASECHK.TRANS64.TRYWAIT P1, [R9+URZ+0x13250], R8 ;  /* 0x01325008090075a7 */ /* 0x0002a6000802017f */
[----:B--2---:R-:W-:Y:S05]  /*15980*/  @!P1 NANOSLEEP.SYNCS 0x989680 ;  /* 0x009896800000995d */ /* 0x004fea0003900000 */
[----:B------:R-:W2:Y:S02]  /*15990*/  @!P1 SYNCS.PHASECHK.TRANS64 P1, [R9+URZ+0x13250], R8 ;  /* 0x01325008090095a7 */ /* 0x000ea4000802007f */
[----:B--2---:R-:W-:Y:S05]  /*159a0*/  @!P1 BRA `(.L_x_11419) ;  /* 0xfffffffc00ec9947 */ /* 0x004fea000383ffff */
[----:B------:R-:W-:Y:S05]  /*159b0*/  BRA `(.L_x_11418) ;  /* 0xffffff0400387947 */ /* 0x000fea000383ffff */
.L_x_11437:
[----:B-1----:R-:W-:-:S04]  /*159c0*/  IMAD.U32 R3, RZ, RZ, UR20 ;  /* 0x00000014ff037e24 */ /* 0x002fc8000f8e00ff */
[----:B------:R1:W2:Y:S03]  /*159d0*/  SYNCS.PHASECHK.TRANS64.TRYWAIT P1, [R3+URZ+0x13230], R0 ;  /* 0x01323000030075a7 */ /* 0x0002a6000802017f */
[----:B--2---:R-:W-:Y:S05]  /*159e0*/  @!P1 NANOSLEEP.SYNCS 0x989680 ;  /* 0x009896800000995d */ /* 0x004fea0003900000 */
[----:B------:R-:W2:Y:S02]  /*159f0*/  @!P1 SYNCS.PHASECHK.TRANS64 P1, [R3+URZ+0x13230], R0 ;  /* 0x01323000030095a7 */ /* 0x000ea4000802007f */
[----:B--2---:R-:W-:Y:S05]  /*15a00*/  @!P1 BRA `(.L_x_11437) ;  /* 0xfffffffc00ec9947 */ /* 0x004fea000383ffff */
[----:B------:R-:W-:Y:S05]  /*15a10*/  BRA `(.L_x_11436) ;  /* 0xffffff4000787947 */ /* 0x000fea000383ffff */
.L_x_11441:
[----:B-1----:R-:W-:-:S04]  /*15a20*/  IMAD.U32 R3, RZ, RZ, UR11 ;  /* 0x0000000bff037e24 */ /* 0x002fc8000f8e00ff */
[----:B------:R1:W2:Y:S03]  /*15a30*/  SYNCS.PHASECHK.TRANS64.TRYWAIT P1, [R3+URZ+0x13250], R0 ;  /* 0x01325000030075a7 */ /* 0x0002a6000802017f */
[----:B--2---:R-:W-:Y:S05]  /*15a40*/  @!P1 NANOSLEEP.SYNCS 0x989680 ;  /* 0x009896800000995d */ /* 0x004fea0003900000 */
[----:B------:R-:W2:Y:S02]  /*15a50*/  @!P1 SYNCS.PHASECHK.TRANS64 P1, [R3+URZ+0x13250], R0 ;  /* 0x01325000030095a7 */ /* 0x000ea4000802007f */
[----:B--2---:R-:W-:Y:S05]  /*15a60*/  @!P1 BRA `(.L_x_11441) ;  /* 0xfffffffc00ec9947 */ /* 0x004fea000383ffff */
[----:B------:R-:W-:Y:S05]  /*15a70*/  BRA `(.L_x_11440) ;  /* 0xffffff4400847947 */ /* 0x000fea000383ffff */
.L_x_11448:
[----:B-1----:R-:W-:-:S04]  /*15a80*/  IMAD.U32 R3, RZ, RZ, UR6 ;  /* 0x00000006ff037e24 */ /* 0x002fc8000f8e00ff */
[----:B------:R1:W2:Y:S03]  /*15a90*/  SYNCS.PHASECHK.TRANS64.TRYWAIT P1, [R3+URZ+0x13230], R0 ;  /* 0x01323000030075a7 */ /* 0x0002a6000802017f */
[----:B--2---:R-:W-:Y:S05]  /*15aa0*/  @!P1 NANOSLEEP.SYNCS 0x989680 ;  /* 0x009896800000995d */ /* 0x004fea0003900000 */
[----:B------:R-:W2:Y:S02]  /*15ab0*/  @!P1 SYNCS.PHASECHK.TRANS64 P1, [R3+URZ+0x13230], R0 ;  /* 0x01323000030095a7 */ /* 0x000ea4000802007f */
[----:B--2---:R-:W-:Y:S05]  /*15ac0*/  @!P1 BRA `(.L_x_11448) ;  /* 0xfffffffc00ec9947 */ /* 0x004fea000383ffff */
[----:B------:R-:W-:Y:S05]  /*15ad0*/  BRA `(.L_x_11447) ;  /* 0xffffff6000f87947 */ /* 0x000fea000383ffff */
.L_x_11452:
[----:B-1----:R-:W-:-:S04]  /*15ae0*/  IMAD.U32 R3, RZ, RZ, UR11 ;  /* 0x0000000bff037e24 */ /* 0x002fc8000f8e00ff */
[----:B------:R1:W2:Y:S03]  /*15af0*/  SYNCS.PHASECHK.TRANS64.TRYWAIT P1, [R3+URZ+0x13250], R0 ;  /* 0x01325000030075a7 */ /* 0x0002a6000802017f */
[----:B--2---:R-:W-:Y:S05]  /*15b00*/  @!P1 NANOSLEEP.SYNCS 0x989680 ;  /* 0x009896800000995d */ /* 0x004fea0003900000 */
[----:B------:R-:W2:Y:S02]  /*15b10*/  @!P1 SYNCS.PHASECHK.TRANS64 P1, [R3+URZ+0x13250], R0 ;  /* 0x01325000030095a7 */ /* 0x000ea4000802007f */
[----:B--2---:R-:W-:Y:S05]  /*15b20*/  @!P1 BRA `(.L_x_11452) ;  /* 0xfffffffc00ec9947 */ /* 0x004fea000383ffff */
[----:B------:R-:W-:Y:S05]  /*15b30*/  BRA `(.L_x_11451) ;  /* 0xffffff6800047947 */ /* 0x000fea000383ffff */
.L_x_11466:
[----:B-1----:R-:W-:-:S04]  /*15b40*/  IMAD.U32 R7, RZ, RZ, UR14 ;  /* 0x0000000eff077e24 */ /* 0x002fc8000f8e00ff */
[----:B------:R1:W2:Y:S03]  /*15b50*/  SYNCS.PHASECHK.TRANS64.TRYWAIT P1, [R7+URZ+0x13250], R4 ;  /* 0x01325004070075a7 */ /* 0x0002a6000802017f */
[----:B--2---:R-:W-:Y:S05]  /*15b60*/  @!P1 NANOSLEEP.SYNCS 0x989680 ;  /* 0x009896800000995d */ /* 0x004fea0003900000 */
[----:B------:R-:W2:Y:S02]  /*15b70*/  @!P1 SYNCS.PHASECHK.TRANS64 P1, [R7+URZ+0x13250], R4 ;  /* 0x01325004070095a7 */ /* 0x000ea4000802007f */
[----:B--2---:R-:W-:Y:S05]  /*15b80*/  @!P1 BRA `(.L_x_11466) ;  /* 0xfffffffc00ec9947 */ /* 0x004fea000383ffff */
[----:B------:R-:W-:Y:S05]  /*15b90*/  BRA `(.L_x_11465) ;  /* 0xffffffa0006c7947 */ /* 0x000fea000383ffff */
.L_x_11494:
[----:B------:R-:W-:Y:S02]  /*15ba0*/  IMAD.MOV.U32 R13, RZ, RZ, R20 ;  /* 0x000000ffff0d7224 */ /* 0x000fe400078e0014 */
[----:B------:R-:W-:Y:S02]  /*15bb0*/  IMAD.MOV.U32 R12, RZ, RZ, RZ ;  /* 0x000000ffff0c7224 */ /* 0x000fe400078e00ff */
[----:B------:R-:W-:Y:S02]  /*15bc0*/  IMAD.MOV.U32 R11, RZ, RZ, 0x1f ;  /* 0x0000001fff0b7424 */ /* 0x000fe400078e00ff */
[----:B------:R-:W-:-:S07]  /*15bd0*/  IMAD.MOV.U32 R15, RZ, RZ, -0x1 ;  /* 0xffffffffff0f7424 */ /* 0x000fce00078e00ff */
[----:B------:R-:W-:Y:S05]  /*15be0*/  WARPSYNC.COLLECTIVE R15, `(.L_x_11557) ;  /* 0x000000000f087348 */ /* 0x000fea0003c00000 */
[----:B------:R0:W1:Y:S02]  /*15bf0*/  SHFL.IDX P6, R14, R13, R12, R11 ;  /* 0x0000000c0d0e7389 */ /* 0x00006400000c000b */
[----:B01----:R-:W-:Y:S01]  /*15c00*/  ENDCOLLECTIVE ;  /* 0x000000000000791b */ /* 0x003fe20003800000 */
.L_x_11557:
[----:B------:R-:W-:Y:S05]  /*15c10*/  BRA `(.L_x_11558) ;  /* 0xffffffd400607947 */ /* 0x000fea000383ffff */
.L_x_11496:
[----:B------:R-:W-:Y:S01]  /*15c20*/  BSSY B0, `(.L_x_11559) ;  /* 0x0000006000007945 */ /* 0x000fe20003800000 */
[----:B------:R-:W-:-:S07]  /*15c30*/  IMAD.MOV.U32 R15, RZ, RZ, -0x1 ;  /* 0xffffffffff0f7424 */ /* 0x000fce00078e00ff */
[----:B0-----:R-:W-:Y:S05]  /*15c40*/  WARPSYNC.COLLECTIVE R15, `(.L_x_11560) ;  /* 0x000000000f0c7348 */ /* 0x001fea0003c00000 */
[----:B------:R-:W-:Y:S02]  /*15c50*/  ELECT P6, UR62, PT ;  /* 0x00000000003e782f */ /* 0x000fe400038c0000 */
[----:B------:R-:W-:Y:S01]  /*15c60*/  MOV R14, UR62 ;  /* 0x0000003e000e7c02 */ /* 0x000fe20008000f00 */
[----:B0-----:R-:W-:Y:S10]  /*15c70*/  ENDCOLLECTIVE ;  /* 0x000000000000791b */ /* 0x001ff40003800000 */
.L_x_11560:
[----:B------:R-:W-:Y:S05]  /*15c80*/  BSYNC B0 ;  /* 0x0000000000007941 */ /* 0x000fea0003800000 */
.L_x_11559:
[----:B------:R-:W-:Y:S05]  /*15c90*/  BRA `(.L_x_11561) ;  /* 0xffffffd400687947 */ /* 0x000fea000383ffff */
.L_x_11498:
[----:B-1----:R1:W2:Y:S02]  /*15ca0*/  SYNCS.PHASECHK.TRANS64.TRYWAIT P1, [R5+URZ+0x13280], R2 ;  /* 0x01328002050075a7 */ /* 0x0022a4000802017f */
[----:B--2---:R-:W-:Y:S05]  /*15cb0*/  @!P1 NANOSLEEP.SYNCS 0x989680 ;  /* 0x009896800000995d */ /* 0x004fea0003900000 */
[----:B------:R-:W2:Y:S02]  /*15cc0*/  @!P1 SYNCS.PHASECHK.TRANS64 P1, [R5+URZ+0x13280], R2 ;  /* 0x01328002050095a7 */ /* 0x000ea4000802007f */
[----:B--2---:R-:W-:Y:S05]  /*15cd0*/  @!P1 BRA `(.L_x_11498) ;  /* 0xfffffffc00f09947 */ /* 0x004fea000383ffff */
[----:B------:R-:W-:Y:S05]  /*15ce0*/  BRA `(.L_x_11562) ;  /* 0xffffffd400c47947 */ /* 0x000fea000383ffff */
.L_x_11500:
[----:B--2---:R2:W3:Y:S02]  /*15cf0*/  SYNCS.PHASECHK.TRANS64.TRYWAIT P1, [R5+URZ+0x13240], R2 ;  /* 0x01324002050075a7 */ /* 0x0044e4000802017f */
[----:B---3--:R-:W-:Y:S05]  /*15d00*/  @!P1 NANOSLEEP.SYNCS 0x989680 ;  /* 0x009896800000995d */ /* 0x008fea0003900000 */
[----:B------:R-:W3:Y:S02]  /*15d10*/  @!P1 SYNCS.PHASECHK.TRANS64 P1, [R5+URZ+0x13240], R2 ;  /* 0x01324002050095a7 */ /* 0x000ee4000802007f */
[----:B---3--:R-:W-:Y:S05]  /*15d20*/  @!P1 BRA `(.L_x_11500) ;  /* 0xfffffffc00f09947 */ /* 0x008fea000383ffff */
[----:B------:R-:W-:Y:S05]  /*15d30*/  BRA `(.L_x_11563) ;  /* 0xffffffd800107947 */ /* 0x000fea000383ffff */
.L_x_11504:
[----:B------:R-:W-:Y:S02]  /*15d40*/  IMAD.MOV.U32 R13, RZ, RZ, R4 ;  /* 0x000000ffff0d7224 */ /* 0x000fe400078e0004 */
[----:B------:R-:W-:Y:S02]  /*15d50*/  IMAD.MOV.U32 R12, RZ, RZ, RZ ;  /* 0x000000ffff0c7224 */ /* 0x000fe400078e00ff */
[----:B------:R-:W-:Y:S02]  /*15d60*/  IMAD.MOV.U32 R11, RZ, RZ, 0x1c1f ;  /* 0x00001c1fff0b7424 */ /* 0x000fe400078e00ff */
[----:B------:R-:W-:Y:S02]  /*15d70*/  IMAD.MOV.U32 R15, RZ, RZ, -0x1 ;  /* 0xffffffffff0f7424 */ /* 0x000fe400078e00ff */
[----:B------:R-:W-:-:S07]  /*15d80*/  VIADD R6, R21, UR42 ;  /* 0x0000002a15067c36 */ /* 0x000fce0008000000 */
[----:B------:R-:W-:Y:S05]  /*15d90*/  WARPSYNC.COLLECTIVE R15, `(.L_x_11564) ;  /* 0x000000000f087348 */ /* 0x000fea0003c00000 */
[----:B------:R0:W1:Y:S02]  /*15da0*/  SHFL.IDX P6, R14, R13, R12, R11 ;  /* 0x0000000c0d0e7389 */ /* 0x00006400000c000b */
[----:B01----:R-:W-:Y:S01]  /*15db0*/  ENDCOLLECTIVE ;  /* 0x000000000000791b */ /* 0x003fe20003800000 */
.L_x_11564:
[----:B------:R-:W-:Y:S02]  /*15dc0*/  VIADD R10, R6, 0x20 ;  /* 0x00000020060a7836 */ /* 0x000fe40000000000 */
[----:B------:R-:W-:Y:S02]  /*15dd0*/  IMAD.MOV.U32 R13, RZ, RZ, R0 ;  /* 0x000000ffff0d7224 */ /* 0x000fe400078e0000 */
[----:B------:R-:W-:-:S07]  /*15de0*/  IMAD.MOV.U32 R2, RZ, RZ, R14 ;  /* 0x000000ffff027224 */ /* 0x000fce00078e000e */
[----:B------:R-:W-:Y:S05]  /*15df0*/  WARPSYNC.COLLECTIVE R15, `(.L_x_11565) ;  /* 0x000000000f087348 */ /* 0x000fea0003c00000 */
[----:B------:R0:W1:Y:S02]  /*15e00*/  SHFL.IDX P6, R14, R13, R12, R11 ;  /* 0x0000000c0d0e7389 */ /* 0x00006400000c000b */
[----:B01----:R-:W-:Y:S01]  /*15e10*/  ENDCOLLECTIVE ;  /* 0x000000000000791b */ /* 0x003fe20003800000 */
.L_x_11565:
[----:B------:R-:W-:Y:S02]  /*15e20*/  ULDC UR4, c[0x0][0x288] ;  /* 0x0000a20000047ab9 */ /* 0x000fe40000000800 */
[----:B------:R-:W-:-:S05]  /*15e30*/  IMAD R7, R7, UR4, RZ ;  /* 0x0000000407077c24 */ /* 0x000fca000f8e02ff */
        /* <DEDUP_REMOVED lines=9> */
.L_x_11566:
        /* <DEDUP_REMOVED lines=11> */
.L_x_11567:
        /* <DEDUP_REMOVED lines=8> */
.L_x_11568:
        /* <DEDUP_REMOVED lines=10> */
.L_x_11569:
        /* <DEDUP_REMOVED lines=8> */
.L_x_11570:
[----:B------:R-:W-:Y:S01]  /*16120*/  @!PT LDS RZ, [RZ] ;  /* 0x00000000fffff984 */ /* 0x000fe20000000800 */
[----:B------:R-:W-:Y:S01]  /*16130*/  @!PT LDS RZ, [RZ] ;  /* 0x00000000fffff984 */ /* 0x000fe20000000800 */
[----:B------:R-:W-:Y:S01]  /*16140*/  @!PT LDS RZ, [RZ] ;  /* 0x00000000fffff984 */ /* 0x000fe20000000800 */
[----:B------:R0:W-:Y:S01]  /*16150*/  @!P1 LDGSTS.E.BYPASS.LTC128B.128 [R28+0xc000], desc[UR48][R2.64], !P0 ;  /* 0x0c000000021c9fae */ /* 0x0001e2000c101d70 */
[----:B------:R-:W-:Y:S02]  /*16160*/  IMAD.MOV.U32 R13, RZ, RZ, R0 ;  /* 0x000000ffff0d7224 */ /* 0x000fe400078e0000 */
[----:B------:R-:W-:-:S05]  /*16170*/  VIADD R0, R6, 0x60 ;  /* 0x0000006006007836 */ /* 0x000fca0000000000 */
[----:B------:R-:W-:Y:S01]  /*16180*/  ISETP.GE.AND P1, PT, R0, R7, PT ;  /* 0x000000070000720c */ /* 0x000fe20003f26270 */
[----:B------:R-:W-:-:S12]  /*16190*/  IMAD.MOV.U32 R4, RZ, RZ, R14 ;  /* 0x000000ffff047224 */ /* 0x000fd800078e000e */
[----:B0-----:R-:W-:Y:S05]  /*161a0*/  WARPSYNC.COLLECTIVE R15, `(.L_x_11571) ;  /* 0x000000000f087348 */ /* 0x001fea0003c00000 */
[----:B------:R1:W2:Y:S02]  /*161b0*/  SHFL.IDX P6, R14, R13, R12, R11 ;  /* 0x0000000c0d0e7389 */ /* 0x0002a400000c000b */
[----:B012---:R-:W-:Y:S01]  /*161c0*/  ENDCOLLECTIVE ;  /* 0x000000000000791b */ /* 0x007fe20003800000 */
.L_x_11571:
[----:B------:R-:W-:Y:S02]  /*161d0*/  IMAD.MOV.U32 R13, RZ, RZ, R8 ;  /* 0x000000ffff0d7224 */ /* 0x000fe400078e0008 */
[----:B------:R-:W-:Y:S02]  /*161e0*/  IMAD.MOV.U32 R12, RZ, RZ, RZ ;  /* 0x000000ffff0c7224 */ /* 0x000fe400078e00ff */
[----:B------:R-:W-:-:S07]  /*161f0*/  IMAD.MOV.U32 R9, RZ, RZ, R14 ;  /* 0x000000ffff097224 */ /* 0x000fce00078e000e */
[----:B------:R-:W-:Y:S05]  /*16200*/  WARPSYNC.COLLECTIVE R15, `(.L_x_11572) ;  /* 0x000000000f087348 */ /* 0x000fea0003c00000 */
[----:B------:R0:W1:Y:S02]  /*16210*/  SHFL.IDX P6, R14, R13, R12, R11 ;  /* 0x0000000c0d0e7389 */ /* 0x00006400000c000b */
[----:B01----:R-:W-:Y:S01]  /*16220*/  ENDCOLLECTIVE ;  /* 0x000000000000791b */ /* 0x003fe20003800000 */
.L_x_11572:
        /* <DEDUP_REMOVED lines=11> */
.L_x_11573:
        /* <DEDUP_REMOVED lines=8> */
.L_x_11574:
        /* <DEDUP_REMOVED lines=10> */
.L_x_11575:
[----:B------:R-:W-:Y:S05]  /*16400*/  BRA `(.L_x_11576) ;  /* 0xffffffd800f47947 */ /* 0x000fea000383ffff */
.L_x_11507:
[----:B0-----:R0:W1:Y:S02]  /*16410*/  SYNCS.PHASECHK.TRANS64.TRYWAIT P0, [R18+URZ+0x13220], R3 ;  /* 0x01322003120075a7 */ /* 0x001064000800017f */
[----:B-1----:R-:W-:Y:S05]  /*16420*/  @!P0 NANOSLEEP.SYNCS 0x989680 ;  /* 0x009896800000895d */ /* 0x002fea0003900000 */
[----:B------:R-:W1:Y:S02]  /*16430*/  @!P0 SYNCS.PHASECHK.TRANS64 P0, [R18+URZ+0x13220], R3 ;  /* 0x01322003120085a7 */ /* 0x000e64000800007f */
[----:B-1----:R-:W-:Y:S05]  /*16440*/  @!P0 BRA `(.L_x_11507) ;  /* 0xfffffffc00f08947 */ /* 0x002fea000383ffff */
[----:B------:R-:W-:Y:S05]  /*16450*/  BRA `(.L_x_11577) ;  /* 0xffffffdc00487947 */ /* 0x000fea000383ffff */
.L_x_11513:
[----:B0-----:R0:W1:Y:S02]  /*16460*/  SYNCS.PHASECHK.TRANS64.TRYWAIT P0, [R4+URZ+0x13280], R3 ;  /* 0x01328003040075a7 */ /* 0x001064000800017f */
[----:B-1----:R-:W-:Y:S05]  /*16470*/  @!P0 NANOSLEEP.SYNCS 0x989680 ;  /* 0x009896800000895d */ /* 0x002fea0003900000 */
[----:B------:R-:W1:Y:S02]  /*16480*/  @!P0 SYNCS.PHASECHK.TRANS64 P0, [R4+URZ+0x13280], R3 ;  /* 0x01328003040085a7 */ /* 0x000e64000800007f */
[----:B-1----:R-:W-:Y:S05]  /*16490*/  @!P0 BRA `(.L_x_11513) ;  /* 0xfffffffc00f08947 */ /* 0x002fea000383ffff */
[----:B------:R-:W-:Y:S05]  /*164a0*/  BRA `(.L_x_11578) ;  /* 0xffffffdc00f07947 */ /* 0x000fea000383ffff */
.L_x_11518:
[----:B-1----:R1:W2:Y:S02]  /*164b0*/  SYNCS.PHASECHK.TRANS64.TRYWAIT P0, [R4+URZ+0x13240], R3 ;  /* 0x01324003040075a7 */ /* 0x0022a4000800017f */
[----:B--2---:R-:W-:Y:S05]  /*164c0*/  @!P0 NANOSLEEP.SYNCS 0x989680 ;  /* 0x009896800000895d */ /* 0x004fea0003900000 */
[----:B------:R-:W2:Y:S02]  /*164d0*/  @!P0 SYNCS.PHASECHK.TRANS64 P0, [R4+URZ+0x13240], R3 ;  /* 0x01324003040085a7 */ /* 0x000ea4000800007f */
[----:B--2---:R-:W-:Y:S05]  /*164e0*/  @!P0 BRA `(.L_x_11518) ;  /* 0xfffffffc00f08947 */ /* 0x004fea000383ffff */
[----:B------:R-:W-:Y:S05]  /*164f0*/  BRA `(.L_x_11579) ;  /* 0xffffffe000687947 */ /* 0x000fea000383ffff */
.L_x_11524:
[----:B0-----:R0:W1:Y:S02]  /*16500*/  SYNCS.PHASECHK.TRANS64.TRYWAIT P1, [R3+URZ+0x13270], R2 ;  /* 0x01327002030075a7 */ /* 0x001064000802017f */
[----:B-1----:R-:W-:Y:S05]  /*16510*/  @!P1 NANOSLEEP.SYNCS 0x989680 ;  /* 0x009896800000995d */ /* 0x002fea0003900000 */
[----:B------:R-:W1:Y:S02]  /*16520*/  @!P1 SYNCS.PHASECHK.TRANS64 P1, [R3+URZ+0x13270], R2 ;  /* 0x01327002030095a7 */ /* 0x000e64000802007f */
[----:B-1----:R-:W-:Y:S05]  /*16530*/  @!P1 BRA `(.L_x_11524) ;  /* 0xfffffffc00f09947 */ /* 0x002fea000383ffff */
[----:B------:R-:W-:Y:S05]  /*16540*/  BRA `(.L_x_11580) ;  /* 0xffffffe400047947 */ /* 0x000fea000383ffff */
.L_x_11526:
[----:B0-----:R0:W1:Y:S02]  /*16550*/  SYNCS.PHASECHK.TRANS64.TRYWAIT P1, [R3+URZ+0x13260], R2 ;  /* 0x01326002030075a7 */ /* 0x001064000802017f */
[----:B-1----:R-:W-:Y:S05]  /*16560*/  @!P1 NANOSLEEP.SYNCS 0x989680 ;  /* 0x009896800000995d */ /* 0x002fea0003900000 */
[----:B------:R-:W1:Y:S02]  /*16570*/  @!P1 SYNCS.PHASECHK.TRANS64 P1, [R3+URZ+0x13260], R2 ;  /* 0x01326002030095a7 */ /* 0x000e64000802007f */
[----:B-1----:R-:W-:Y:S05]  /*16580*/  @!P1 BRA `(.L_x_11526) ;  /* 0xfffffffc00f09947 */ /* 0x002fea000383ffff */
[----:B------:R-:W-:Y:S05]  /*16590*/  BRA `(.L_x_11581) ;  /* 0xffffffe4000c7947 */ /* 0x000fea000383ffff */
.L_x_11533:
[----:B0-----:R0:W1:Y:S02]  /*165a0*/  SYNCS.PHASECHK.TRANS64.TRYWAIT P1, [R2+URZ+0x13270], R3 ;  /* 0x01327003020075a7 */ /* 0x001064000802017f */
[----:B-1----:R-:W-:Y:S05]  /*165b0*/  @!P1 NANOSLEEP.SYNCS 0x989680 ;  /* 0x009896800000995d */ /* 0x002fea0003900000 */
[----:B------:R-:W1:Y:S02]  /*165c0*/  @!P1 SYNCS.PHASECHK.TRANS64 P1, [R2+URZ+0x13270], R3 ;  /* 0x01327003020095a7 */ /* 0x000e64000802007f */
[----:B-1----:R-:W-:Y:S05]  /*165d0*/  @!P1 BRA `(.L_x_11533) ;  /* 0xfffffffc00f09947 */ /* 0x002fea000383ffff */
[----:B------:R-:W-:Y:S05]  /*165e0*/  BRA `(.L_x_11582) ;  /* 0xffffffe800507947 */ /* 0x000fea000383ffff */
.L_x_11535:
[----:B0-----:R0:W1:Y:S02]  /*165f0*/  SYNCS.PHASECHK.TRANS64.TRYWAIT P1, [R2+URZ+0x13260], R5 ;  /* 0x01326005020075a7 */ /* 0x001064000802017f */
[----:B-1----:R-:W-:Y:S05]  /*16600*/  @!P1 NANOSLEEP.SYNCS 0x989680 ;  /* 0x009896800000995d */ /* 0x002fea0003900000 */
[----:B------:R-:W1:Y:S02]  /*16610*/  @!P1 SYNCS.PHASECHK.TRANS64 P1, [R2+URZ+0x13260], R5 ;  /* 0x01326005020095a7 */ /* 0x000e64000802007f */
[----:B-1----:R-:W-:Y:S05]  /*16620*/  @!P1 BRA `(.L_x_11535) ;  /* 0xfffffffc00f09947 */ /* 0x002fea000383ffff */
[----:B------:R-:W-:Y:S05]  /*16630*/  BRA `(.L_x_11583) ;  /* 0xffffffe800587947 */ /* 0x000fea000383ffff */
.L_x_11541:
[----:B-1----:R1:W2:Y:S02]  /*16640*/  SYNCS.PHASECHK.TRANS64.TRYWAIT P0, [R6+URZ+0x13220], R0 ;  /* 0x01322000060075a7 */ /* 0x0022a4000800017f */
[----:B--2---:R-:W-:Y:S05]  /*16650*/  @!P0 NANOSLEEP.SYNCS 0x989680 ;  /* 0x009896800000895d */ /* 0x004fea0003900000 */
[----:B------:R-:W2:Y:S02]  /*16660*/  @!P0 SYNCS.PHASECHK.TRANS64 P0, [R6+URZ+0x13220], R0 ;  /* 0x01322000060085a7 */ /* 0x000ea4000800007f */
[----:B--2---:R-:W-:Y:S05]  /*16670*/  @!P0 BRA `(.L_x_11541) ;  /* 0xfffffffc00f08947 */ /* 0x004fea000383ffff */
[----:B------:R-:W-:Y:S05]  /*16680*/  BRA `(.L_x_11584) ;  /* 0xffffffec009c7947 */ /* 0x000fea000383ffff */
.L_x_11542:
        /* <DEDUP_REMOVED lines=11> */
.L_x_11586:
[----:B------:R-:W-:Y:S05]  /*16740*/  BSYNC B0 ;  /* 0x0000000000007941 */ /* 0x000fea0003800000 */
.L_x_11585:
[----:B------:R-:W-:Y:S05]  /*16750*/  BRA `(.L_x_11587) ;  /* 0xffffffec00847947 */ /* 0x000fea000383ffff */
.L_x_11545:
[----:B------:R-:W-:Y:S01]  /*16760*/  BSSY B1, `(.L_x_11588) ;  /* 0x0000006000017945 */ /* 0x000fe20003800000 */
[----:B------:R-:W-:-:S07]  /*16770*/  IMAD.MOV.U32 R15, RZ, RZ, -0x1 ;  /* 0xffffffffff0f7424 */ /* 0x000fce00078e00ff */
[----:B01----:R-:W-:Y:S05]  /*16780*/  WARPSYNC.COLLECTIVE R15, `(.L_x_11589) ;  /* 0x000000000f0c7348 */ /* 0x003fea0003c00000 */
[----:B------:R-:W-:Y:S02]  /*16790*/  ELECT P6, UR62, PT ;  /* 0x00000000003e782f */ /* 0x000fe400038c0000 */
[----:B------:R-:W-:Y:S01]  /*167a0*/  MOV R14, UR62 ;  /* 0x0000003e000e7c02 */ /* 0x000fe20008000f00 */
[----:B01----:R-:W-:Y:S10]  /*167b0*/  ENDCOLLECTIVE ;  /* 0x000000000000791b */ /* 0x003ff40003800000 */
.L_x_11589:
[----:B------:R-:W-:Y:S05]  /*167c0*/  BSYNC B1 ;  /* 0x0000000000017941 */ /* 0x000fea0003800000 */
.L_x_11588:
[----:B------:R-:W-:Y:S05]  /*167d0*/  BRA `(.L_x_11590) ;  /* 0xffffffec007c7947 */ /* 0x000fea000383ffff */
.L_x_11547:
[----:B-1----:R1:W2:Y:S02]  /*167e0*/  SYNCS.PHASECHK.TRANS64.TRYWAIT P1, [R5+URZ], R4 ;  /* 0x00000004050075a7 */ /* 0x0022a4000802017f */
[----:B--2---:R-:W-:Y:S05]  /*167f0*/  @!P1 NANOSLEEP.SYNCS 0x989680 ;  /* 0x009896800000995d */ /* 0x004fea0003900000 */
[----:B------:R-:W2:Y:S02]  /*16800*/  @!P1 SYNCS.PHASECHK.TRANS64 P1, [R5+URZ], R4 ;  /* 0x00000004050095a7 */ /* 0x000ea4000802007f */
[----:B--2---:R-:W-:Y:S05]  /*16810*/  @!P1 BRA `(.L_x_11547) ;  /* 0xfffffffc00f09947 */ /* 0x004fea000383ffff */
[----:B------:R-:W-:Y:S05]  /*16820*/  BRA `(.L_x_11591) ;  /* 0xffffffec00b07947 */ /* 0x000fea000383ffff */
.L_x_11548:
[----:B--2---:R2:W3:Y:S02]  /*16830*/  SYNCS.PHASECHK.TRANS64.TRYWAIT P1, [R9+URZ], R0 ;  /* 0x00000000090075a7 */ /* 0x0044e4000802017f */
[----:B---3--:R-:W-:Y:S05]  /*16840*/  @!P1 NANOSLEEP.SYNCS 0x989680 ;  /* 0x009896800000995d */ /* 0x008fea0003900000 */
[----:B------:R-:W3:Y:S02]  /*16850*/  @!P1 SYNCS.PHASECHK.TRANS64 P1, [R9+URZ], R0 ;  /* 0x00000000090095a7 */ /* 0x000ee4000802007f */
[----:B---3--:R-:W-:Y:S05]  /*16860*/  @!P1 BRA `(.L_x_11548) ;  /* 0xfffffffc00f09947 */ /* 0x008fea000383ffff */
[----:B------:R-:W-:Y:S05]  /*16870*/  BRA `(.L_x_11592) ;  /* 0xffffffec00a47947 */ /* 0x000fea000383ffff */
.L_x_11550:
[----:B---3--:R3:W4:Y:S02]  /*16880*/  SYNCS.PHASECHK.TRANS64.TRYWAIT P1, [R19+URZ+0x13260], R4 ;  /* 0x01326004130075a7 */ /* 0x008724000802017f */
[----:B----4-:R-:W-:Y:S05]  /*16890*/  @!P1 NANOSLEEP.SYNCS 0x989680 ;  /* 0x009896800000995d */ /* 0x010fea0003900000 */
[----:B------:R-:W4:Y:S02]  /*168a0*/  @!P1 SYNCS.PHASECHK.TRANS64 P1, [R19+URZ+0x13260], R4 ;  /* 0x01326004130095a7 */ /* 0x000f24000802007f */
[----:B----4-:R-:W-:Y:S05]  /*168b0*/  @!P1 BRA `(.L_x_11550) ;  /* 0xfffffffc00f09947 */ /* 0x010fea000383ffff */
[----:B------:R-:W-:Y:S05]  /*168c0*/  BRA `(.L_x_11593) ;  /* 0xffffffec00a47947 */ /* 0x000fea000383ffff */
.L_x_11552:
[----:B----4-:R4:W0:Y:S02]  /*168d0*/  SYNCS.PHASECHK.TRANS64.TRYWAIT P1, [R7+URZ+0x13260], R0 ;  /* 0x01326000070075a7 */ /* 0x010824000802017f */
[----:B0-----:R-:W-:Y:S05]  /*168e0*/  @!P1 NANOSLEEP.SYNCS 0x989680 ;  /* 0x009896800000995d */ /* 0x001fea0003900000 */
[----:B------:R-:W0:Y:S02]  /*168f0*/  @!P1 SYNCS.PHASECHK.TRANS64 P1, [R7+URZ+0x13260], R0 ;  /* 0x01326000070095a7 */ /* 0x000e24000802007f */
[----:B0-----:R-:W-:Y:S05]  /*16900*/  @!P1 BRA `(.L_x_11552) ;  /* 0xfffffffc00f09947 */ /* 0x001fea000383ffff */
[----:B------:R-:W-:Y:S05]  /*16910*/  BRA `(.L_x_11594) ;  /* 0xffffffec00a47947 */ /* 0x000fea000383ffff */
.L_x_11554:
[----:B------:R0:W0:Y:S02]  /*16920*/  SYNCS.PHASECHK.TRANS64.TRYWAIT P0, [R19+URZ+0x13280], R4 ;  /* 0x01328004130075a7 */ /* 0x000024000800017f */
[----:B0-----:R-:W-:Y:S05]  /*16930*/  @!P0 NANOSLEEP.SYNCS 0x989680 ;  /* 0x009896800000895d */ /* 0x001fea0003900000 */
[----:B------:R-:W0:Y:S02]  /*16940*/  @!P0 SYNCS.PHASECHK.TRANS64 P0, [R19+URZ+0x13280], R4 ;  /* 0x01328004130085a7 */ /* 0x000e24000800007f */
[----:B0-----:R-:W-:Y:S05]  /*16950*/  @!P0 BRA `(.L_x_11554) ;  /* 0xfffffffc00f08947 */ /* 0x001fea000383ffff */
[----:B------:R-:W-:Y:S05]  /*16960*/  BRA `(.L_x_11555) ;  /* 0xffffffec00a07947 */ /* 0x000fea000383ffff */
.L_x_11595:
        /* <DEDUP_REMOVED lines=9> */
.L_x_12991:


//--------------------- .text._ZN7cutlass13device_kernelIN5flash11enable_sm90INS1_16FlashAttnFwdSm90INS1_25CollectiveMainloopFwdSm90ILi2EN4cute5tupleIJNS5_1CILi1EEES8_S8_EEENS6_IJNS7_ILi192EEENS7_ILi160EEENS7_ILi64EEEEEELi64ENS_12float_e4m3_tEfNS_4arch4Sm90ELb0ELb1ELb0ELb1ELb0ELb0ELb0ELb1ELb1ELb1ELb0ELb0EEENS1_21CollectiveEpilogueFwdINS6_IJSA_SC_SB_EEES9_NS_10bfloat16_tESG_Li384ELb1ELb1ELb0ELb1EEENS1_36VarlenDynamicPersistentTileSchedulerILi192ELi160ELi384ELi128ELb0ELb1ELb1ELb1ELb0ELb1EEEEEEEEEvNT_6ParamsE --------------------------
	.section	.text._ZN7cutlass13device_kernelIN5flash11enable_sm90INS1_16FlashAttnFwdSm90INS1_25CollectiveMainloopFwdSm90ILi2EN4cute5tupleIJNS5_1CILi1EEES8_S8_EEENS6_IJNS7_ILi192EEENS7_ILi160EEENS7_ILi64EEEEEELi64ENS_12float_e4m3_tEfNS_4arch4Sm90ELb0ELb1ELb0ELb1ELb0ELb0ELb0ELb1ELb1ELb1ELb0ELb0EEENS1_21CollectiveEpilogueFwdINS6_IJSA_SC_SB_EEES9_NS_10bfloat16_tESG_Li384ELb1ELb1ELb0ELb1EEENS1_36VarlenDynamicPersistentTileSchedulerILi192ELi160ELi384ELi128ELb0ELb1ELb1ELb1ELb0ELb1EEEEEEEEEvNT_6ParamsE,"ax",@progbits
	.align	128
.text._ZN7cutlass13device_kernelIN5flash11enable_sm90INS1_16FlashAttnFwdSm90INS1_25CollectiveMainloopFwdSm90ILi2EN4cute5tupleIJNS5_1CILi1EEES8_S8_EEENS6_IJNS7_ILi192EEENS7_ILi160EEENS7_ILi64EEEEEELi64ENS_12float_e4m3_tEfNS_4arch4Sm90ELb0ELb1ELb0ELb1ELb0ELb0ELb0ELb1ELb1ELb1ELb0ELb0EEENS1_21CollectiveEpilogueFwdINS6_IJSA_SC_SB_EEES9_NS_10bfloat16_tESG_Li384ELb1ELb1ELb0ELb1EEENS1_36VarlenDynamicPersistentTileSchedulerILi192ELi160ELi384ELi128ELb0ELb1ELb1ELb1ELb0ELb1EEEEEEEEEvNT_6ParamsE:
        .type           _ZN7cutlass13device_kernelIN5flash11enable_sm90INS1_16FlashAttnFwdSm90INS1_25CollectiveMainloopFwdSm90ILi2EN4cute5tupleIJNS5_1CILi1EEES8_S8_EEENS6_IJNS7_ILi192EEENS7_ILi160EEENS7_ILi64EEEEEELi64ENS_12float_e4m3_tEfNS_4arch4Sm90ELb0ELb1ELb0ELb1ELb0ELb0ELb0ELb1ELb1ELb1ELb0ELb0EEENS1_21CollectiveEpilogueFwdINS6_IJSA_SC_SB_EEES9_NS_10bfloat16_tESG_Li384ELb1ELb1ELb0ELb1EEENS1_36VarlenDynamicPersistentTileSchedulerILi192ELi160ELi384ELi128ELb0ELb1ELb1ELb1ELb0ELb1EEEEEEEEEvNT_6ParamsE,@function
        .size           _ZN7cutlass13device_kernelIN5flash11enable_sm90INS1_16FlashAttnFwdSm90INS1_25CollectiveMainloopFwdSm90ILi2EN4cute5tupleIJNS5_1CILi1EEES8_S8_EEENS6_IJNS7_ILi192EEENS7_ILi160EEENS7_ILi64EEEEEELi64ENS_12float_e4m3_tEfNS_4arch4Sm90ELb0ELb1ELb0ELb1ELb0ELb0ELb0ELb1ELb1ELb1ELb0ELb0EEENS1_21CollectiveEpilogueFwdINS6_IJSA_SC_SB_EEES9_NS_10bfloat16_tESG_Li384ELb1ELb1ELb0ELb1EEENS1_36VarlenDynamicPersistentTileSchedulerILi192ELi160ELi384ELi128ELb0ELb1ELb1ELb1ELb0ELb1EEEEEEEEEvNT_6ParamsE,(.L_x_12992 - _ZN7cutlass13device_kernelIN5flash11enable_sm90INS1_16FlashAttnFwdSm90INS1_25CollectiveMainloopFwdSm90ILi2EN4cute5tupleIJNS5_1CILi1EEES8_S8_EEENS6_IJNS7_ILi192EEENS7_ILi160EEENS7_ILi64EEEEEELi64ENS_12float_e4m3_tEfNS_4arch4Sm90ELb0ELb1ELb0ELb1ELb0ELb0ELb0ELb1ELb1ELb1ELb0ELb0EEENS1_21CollectiveEpilogueFwdINS6_IJSA_SC_SB_EEES9_NS_10bfloat16_tESG_Li384ELb1ELb1ELb0ELb1EEENS1_36VarlenDynamicPersistentTileSchedulerILi192ELi160ELi384ELi128ELb0ELb1ELb1ELb1ELb0ELb1EEEEEEEEEvNT_6ParamsE)
        .other          _ZN7cutlass13device_kernelIN5flash11enable_sm90INS1_16FlashAttnFwdSm90INS1_25CollectiveMainloopFwdSm90ILi2EN4cute5tupleIJNS5_1CILi1EEES8_S8_EEENS6_IJNS7_ILi192EEENS7_ILi160EEENS7_ILi64EEEEEELi64ENS_12float_e4m3_tEfNS_4arch4Sm90ELb0ELb1ELb0ELb1ELb0ELb0ELb0ELb1ELb1ELb1ELb0ELb0EEENS1_21CollectiveEpilogueFwdINS6_IJSA_SC_SB_EEES9_NS_10bfloat16_tESG_Li384ELb1ELb1ELb0ELb1EEENS1_36VarlenDynamicPersistentTileSchedulerILi192ELi160ELi384ELi128ELb0ELb1ELb1ELb1ELb0ELb1EEEEEEEEEvNT_6ParamsE,@"STO_CUDA_ENTRY STV_DEFAULT"
_ZN7cutlass13device_kernelIN5flash11enable_sm90INS1_16FlashAttnFwdSm90INS1_25CollectiveMainloopFwdSm90ILi2EN4cute5tupleIJNS5_1CILi1EEES8_S8_EEENS6_IJNS7_ILi192EEENS7_ILi160EEENS7_ILi64EEEEEELi64ENS_12float_e4m3_tEfNS_4arch4Sm90ELb0ELb1ELb0ELb1ELb0ELb0ELb0ELb1ELb1ELb1ELb0ELb0EEENS1_21CollectiveEpilogueFwdINS6_IJSA_SC_SB_EEES9_NS_10bfloat16_tESG_Li384ELb1ELb1ELb0ELb1EEENS1_36VarlenDynamicPersistentTileSchedulerILi192ELi160ELi384ELi128ELb0ELb1ELb1ELb1ELb0ELb1EEEEEEEEEvNT_6ParamsE:
        /* <DEDUP_REMOVED lines=18> */
.L_x_11597:
[----:B------:R-:W-:Y:S05]  /*0120*/  BSYNC B0 ;  /* 0x0000000000007941 */ /* 0x000fea0003800000 */
.L_x_11596:
        /* <DEDUP_REMOVED lines=41> */
.L_x_11598:
        /* <DEDUP_REMOVED lines=22> */
.L_x_11599:
        /* <DEDUP_REMOVED lines=18> */
.L_x_11600:
        /* <DEDUP_REMOVED lines=22> */
.L_x_11601:
        /* <DEDUP_REMOVED lines=22> */
.L_x_11602:
[----:B------:R-:W-:Y:S01]  /*0900*/  PLOP3.LUT P0, PT, PT, PT, UP0, 0x80, 0x0 ;  /* 0x000000000000781c */ /* 0x000fe20003f0f008 */
[----:B------:R-:W-:Y:S01]  /*0910*/  UMOV UR38, 0x1 ;  /* 0x0000000100267882 */ /* 0x000fe20000000000 */
[----:B------:R-:W-:Y:S01]  /*0920*/  NOP ;  /* 0x0000000000007918 */ /* 0x000fe20000000000 */
[----:B------:R-:W-:Y:S01]  /*0930*/  USEL UR38, UR38, 0x2, !UP0 ;  /* 0x0000000226267887 */ /* 0x000fe2000c000000 */
[----:B------:R-:W-:Y:S01]  /*0940*/  ULDC.64 UR50, c[0x0][0x208] ;  /* 0x0000820000327ab9 */ /* 0x000fe20000000a00 */
[----:B012-4-:R-:W-:Y:S08]  /*0950*/  BAR.SYNC.DEFER_BLOCKING 0x0 ;  /* 0x0000000000007b1d */ /* 0x017ff00000010000 */
[----:B------:R-:W-:Y:S05]  /*0960*/  @!P0 BRA `(.L_x_11603) ;  /* 0x0000011800948947 */ /* 0x000fea0003800000 */
.L_x_11604:
        /* <DEDUP_REMOVED lines=29> */
[CC--:B------:R-:W-:Y:S02]  /*0b40*/  LEA.HI R5, R3.reuse, R0.reuse, RZ, 0x2 ;  /* 0x0000000003057211 */ /* 0x0c0fe400078f10ff */
[----:B------:R-:W-:Y:S02]  /*0b50*/  LEA.HI R3, R3, R0, RZ, 0x4 ;  /* 0x0000000003037211 */ /* 0x000fe400078f20ff */
[----:B------:R-:W-:-:S02]  /*0b60*/  SHF.R.S32.HI R8, RZ, 0x1f, R19 ;  /* 0x0000001fff087819 */ /* 0x000fc40000011413 */
[----:B------:R-:W-:Y:S02]  /*0b70*/  LOP3.LUT R11, R5, 0xfffffffc, RZ, 0xc0, !PT ;  /* 0xfffffffc050b7812 */ /* 0x000fe400078ec0ff */
[----:B------:R-:W-:Y:S02]  /*0b80*/  LEA.HI R7, R8, R19, RZ, 0x2 ;  /* 0x0000001308077211 */ /* 0x000fe400078f10ff */
[----:B------:R-:W-:Y:S01]  /*0b90*/  LOP3.LUT R5, R3, 0x3fffff0, RZ, 0xc0, !PT ;  /* 0x03fffff003057812 */ /* 0x000fe200078ec0ff */
[C---:B------:R-:W-:Y:S01]  /*0ba0*/  IMAD.IADD R11, R0.reuse, 0x1, -R11 ;  /* 0x00000001000b7824 */ /* 0x040fe200078e0a0b */
[--C-:B------:R-:W-:Y:S02]  /*0bb0*/  SHF.R.S32.HI R9, RZ, 0x2, R7.reuse ;  /* 0x00000002ff097819 */ /* 0x100fe40000011407 */
[----:B------:R-:W-:Y:S01]  /*0bc0*/  SHF.R.S32.HI R10, RZ, 0x1f, R7 ;  /* 0x0000001fff0a7819 */ /* 0x000fe20000011407 */
[----:B------:R-:W-:Y:S01]  /*0bd0*/  IMAD.IADD R5, R0, 0x1, -R5 ;  /* 0x0000000100057824 */ /* 0x000fe200078e0a05 */
[----:B------:R-:W-:Y:S01]  /*0be0*/  LOP3.LUT R6, R6, 0xfffffc00, RZ, 0xc0, !PT ;  /* 0xfffffc0006067812 */ /* 0x000fe200078ec0ff */
[----:B------:R-:W-:Y:S01]  /*0bf0*/  IMAD.HI R0, R2, 0x55555556, RZ ;  /* 0x5555555602007827 */ /* 0x000fe200078e02ff */
[----:B------:R-:W-:-:S02]  /*0c00*/  LEA.HI R10, R10, R9, RZ, 0x3 ;  /* 0x000000090a0a7211 */ /* 0x000fc400078f18ff */
[----:B------:R-:W-:Y:S01]  /*0c10*/  SHF.R.S32.HI R4, RZ, 0x4, R3 ;  /* 0x00000004ff047819 */ /* 0x000fe20000011403 */
[----:B------:R-:W-:Y:S01]  /*0c20*/  IMAD R6, R5, 0x40, R6 ;  /* 0x0000004005067824 */ /* 0x000fe200078e0206 */
[----:B------:R-:W-:Y:S02]  /*0c30*/  LOP3.LUT R10, R10, 0xfffffff8, RZ, 0xc0, !PT ;  /* 0xfffffff80a0a7812 */ /* 0x000fe400078ec0ff */
[----:B------:R-:W-:Y:S02]  /*0c40*/  LEA.HI R8, R8, R19, RZ, 0x5 ;  /* 0x0000001308087211 */ /* 0x000fe400078f28ff */
[----:B------:R-:W-:Y:S01]  /*0c50*/  LEA.HI R3, R3, R4, RZ, 0x1 ;  /* 0x0000000403037211 */ /* 0x000fe200078f08ff */
[----:B------:R-:W-:Y:S01]  /*0c60*/  IMAD.IADD R9, R9, 0x1, -R10 ;  /* 0x0000000109097824 */ /* 0x000fe200078e0a0a */
[----:B------:R-:W-:Y:S02]  /*0c70*/  LEA.HI R12, R11, R11, RZ, 0x1 ;  /* 0x0000000b0b0c7211 */ /* 0x000fe400078f08ff */
[----:B------:R-:W-:-:S02]  /*0c80*/  LEA.HI R5, R0, R0, RZ, 0x1 ;  /* 0x0000000000057211 */ /* 0x000fc400078f08ff */
[----:B------:R-:W-:Y:S02]  /*0c90*/  SHF.R.S32.HI R8, RZ, 0x5, R8 ;  /* 0x00000005ff087819 */ /* 0x000fe40000011408 */
[----:B------:R-:W-:Y:S01]  /*0ca0*/  LOP3.LUT R3, R3, 0x1ffffffe, RZ, 0xc0, !PT ;  /* 0x1ffffffe03037812 */ /* 0x000fe200078ec0ff */
[----:B------:R-:W-:Y:S01]  /*0cb0*/  IMAD R5, R5, -0x3, R2 ;  /* 0xfffffffd05057824 */ /* 0x000fe200078e0202 */
[----:B------:R-:W-:Y:S01]  /*0cc0*/  LOP3.LUT R12, R12, 0x1ffffffe, RZ, 0xc0, !PT ;  /* 0x1ffffffe0c0c7812 */ /* 0x000fe200078ec0ff */
[----:B------:R-:W-:Y:S01]  /*0cd0*/  IMAD R8, R8, 0x10, R9 ;  /* 0x0000001008087824 */ /* 0x000fe200078e0209 */
[----:B------:R-:W-:Y:S01]  /*0ce0*/  LOP3.LUT R0, R7, 0x7ffffffc, RZ, 0xc0, !PT ;  /* 0x7ffffffc07007812 */ /* 0x000fe200078ec0ff */
[----:B------:R-:W-:Y:S02]  /*0cf0*/  IMAD.IADD R3, R4, 0x1, -R3 ;  /* 0x0000000104037824 */ /* 0x000fe400078e0a03 */
[----:B------:R-:W-:Y:S02]  /*0d00*/  IMAD.IADD R11, R11, 0x1, -R12 ;  /* 0x000000010b0b7824 */ /* 0x000fe400078e0a0c */
[----:B------:R-:W-:-:S02]  /*0d10*/  IMAD R156, R5, 0x40, R8 ;  /* 0x00000040059c7824 */ /* 0x000fc400078e0208 */
[----:B------:R-:W-:Y:S02]  /*0d20*/  IMAD R157, R3, 0x8, R6 ;  /* 0x00000008039d7824 */ /* 0x000fe400078e0206 */
[----:B------:R-:W-:Y:S02]  /*0d30*/  IMAD.IADD R19, R19, 0x1, -R0 ;  /* 0x0000000113137824 */ /* 0x000fe400078e0a00 */
[----:B------:R-:W-:-:S07]  /*0d40*/  IMAD R22, R11, 0x8, R156 ;  /* 0x000000080b167824 */ /* 0x000fce00078e029c */
.L_x_11696:
        /* <DEDUP_REMOVED lines=17> */
[----:B-----5:R0:W5:Y:S02]  /*0e60*/  @P0 LDG.E R0, desc[UR50][R4.64] ;  /* 0x0000003204000981 */ /* 0x020164000c1e1900 */
        /* <DEDUP_REMOVED lines=25> */
.L_x_11605:
        /* <DEDUP_REMOVED lines=10> */
.L_x_11606:
        /* <DEDUP_REMOVED lines=11> */
.L_x_11607:
        /* <DEDUP_REMOVED lines=47> */
[----:B------:R-:W-:Y:S01]  /*1440*/  UIMAD UR41, UR5, 0xc0, URZ ;  /* 0x000000c0052978a4 */ /* 0x000fe2000f8e023f */
        /* <DEDUP_REMOVED lines=26> */
.L_x_11609:
[----:B------:R-:W-:-:S13]  /*15f0*/  ISETP.NE.AND P0, PT, R13, 0x1, PT ;  /* 0x000000010d00780c */ /* 0x000fda0003f05270 */
[----:B------:R-:W0:Y:S02]  /*1600*/  @P0 LDC.64 R4, c[0x0][0x9e8] ;  /* 0x00027a00ff040b82 */ /* 0x000e240000000a00 */
[----:B0-----:R-:W-:-:S05]  /*1610*/  @P0 IMAD.HI.U32 R4, R3, R4, RZ ;  /* 0x0000000403040227 */ /* 0x001fca00078e00ff */
[----:B------:R-:W-:-:S07]  /*1620*/  @P0 SHF.R.U32.HI R3, RZ, R5, R4 ;  /* 0x00000005ff030219 */ /* 0x000fce0000011604 */
.L_x_11610:
[----:B------:R-:W-:-:S05]  /*1630*/  IMAD R3, R3, R13, R13 ;  /* 0x0000000d03037224 */ /* 0x000fca00078e020d */
[----:B------:R-:W-:-:S07]  /*1640*/  VIMNMX R0, R0, R3, PT ;  /* 0x0000000300007248 */ /* 0x000fce0003fe0100 */
.L_x_11608:
        /* <DEDUP_REMOVED lines=29> */
.L_x_11612:
[----:B------:R-:W-:-:S13]  /*1820*/  ISETP.NE.AND P0, PT, R13, 0x1, PT ;  /* 0x000000010d00780c */ /* 0x000fda0003f05270 */
[----:B------:R-:W0:Y:S02]  /*1830*/  @P0 LDC.64 R4, c[0x0][0x9e8] ;  /* 0x00027a00ff040b82 */ /* 0x000e240000000a00 */
[----:B0-----:R-:W-:-:S05]  /*1840*/  @P0 IMAD.HI.U32 R0, R6, R4, RZ ;  /* 0x0000000406000227 */ /* 0x001fca00078e00ff */
[----:B------:R-:W-:-:S07]  /*1850*/  @P0 SHF.R.U32.HI R6, RZ, R5, R0 ;  /* 0x00000005ff060219 */ /* 0x000fce0000011600 */
.L_x_11613:
[----:B------:R-:W-:-:S05]  /*1860*/  IMAD R6, R6, R13, RZ ;  /* 0x0000000d06067224 */ /* 0x000fca00078e02ff */
[----:B------:R-:W-:-:S13]  /*1870*/  R2UR UR5, R6 ;  /* 0x00000000060572ca */ /* 0x000fda00000e0000 */
[----:B------:R-:W-:-:S04]  /*1880*/  UISETP.LT.AND UP0, UPT, UR4, UR5, UPT ;  /* 0x000000050400728c */ /* 0x000fc8000bf01270 */
[----:B------:R-:W-:-:S12]  /*1890*/  USEL UR4, UR4, UR5, !UP0 ;  /* 0x0000000504047287 */ /* 0x000fd8000c000000 */
.L_x_11611:
        /* <DEDUP_REMOVED lines=23> */
[----:B------:R-:W-:-:S11]  /*1a10*/  CS2R R58, SRZ ;  /* 0x00000000003a7805 */ /* 0x000fd6000001ff00 */
        /* <DEDUP_REMOVED lines=36> */
.L_x_11615:
        /* <DEDUP_REMOVED lines=9> */
.L_x_11796:
[----:B------:R-:W-:Y:S05]  /*1cf0*/  @!P0 BRA `(.L_x_11617) ;  /* 0x0000000000048947 */ /* 0x000fea0003800000 */
[----:B------:R-:W-:Y:S01]  /*1d00*/  BPT.TRAP 0x1 ;  /* 0x000000040000795c */ /* 0x000fe20000300000 */
.L_x_11617:
[----:B------:R-:W-:Y:S02]  /*1d10*/  IMAD.U32 R5, RZ, RZ, UR37 ;  /* 0x00000025ff057e24 */ /* 0x000fe4000f8e00ff */
[----:B0-----:R-:W-:-:S03]  /*1d20*/  IMAD.U32 R0, RZ, RZ, UR36 ;  /* 0x00000024ff007e24 */ /* 0x001fc6000f8e00ff */
[----:B------:R-:W-:Y:S02]  /*1d30*/  LEA R5, R5, UR45, 0x3 ;  /* 0x0000002d05057c11 */ /* 0x000fe4000f8e18ff */
[----:B------:R-:W-:-:S04]  /*1d40*/  SHF.L.U32 R0, R0, 0x1f, RZ ;  /* 0x0000001f00007819 */ /* 0x000fc800000006ff */
[----:B------:R0:W1:Y:S01]  /*1d50*/  SYNCS.PHASECHK.TRANS64.TRYWAIT P1, [R5+URZ+0x13230], R0 ;  /* 0x01323000050075a7 */ /* 0x000062000802017f */
[----:B------:R-:W-:Y:S05]  /*1d60*/  @!P0 BRA `(.L_x_11618) ;  /* 0x0000000000048947 */ /* 0x000fea0003800000 */
[----:B------:R-:W-:Y:S01]  /*1d70*/  BPT.TRAP 0x1 ;  /* 0x000000040000795c */ /* 0x000fe20000300000 */
.L_x_11618:
[----:B-1----:R-:W-:Y:S05]  /*1d80*/  @P1 BRA `(.L_x_11619) ;  /* 0x0000000000081947 */ /* 0x002fea0003800000 */
[----:B------:R-:W1:Y:S02]  /*1d90*/  SYNCS.PHASECHK.TRANS64.TRYWAIT P1, [R5+URZ+0x13230], R0 ;  /* 0x01323000050075a7 */ /* 0x000e64000802017f */
[----:B-1----:R-:W-:Y:S05]  /*1da0*/  @!P1 BRA `(.L_x_11620) ;  /* 0x00000158004c9947 */ /* 0x002fea0003800000 */
.L_x_11619:
        /* <DEDUP_REMOVED lines=18> */
[----:B------:R-:W-:-:S02]  /*1ed0*/  UISETP.NE.AND UP0, UPT, UR13, 0x1, UPT ;  /* 0x000000010d00788c */ /* 0x000fc4000bf05270 */
[----:B------:R-:W-:Y:S01]  /*1ee0*/  IMAD.MOV.U32 R3, RZ, RZ, R0 ;  /* 0x000000ffff037224 */ /* 0x000fe200078e0000 */
[----:B------:R-:W-:Y:S01]  /*1ef0*/  ULDC UR21, c[0x0][0x9dc] ;  /* 0x0002770000157ab9 */ /* 0x000fe20000000800 */
[----:B------:R-:W-:Y:S02]  /*1f00*/  UIMAD UR12, UR37, 0x280, UR12 ;  /* 0x00000280250c78a4 */ /* 0x000fe4000f8e020c */
        /* <DEDUP_REMOVED lines=97> */
.L_x_11623:
[----:B------:R-:W-:-:S06]  /*2520*/  UISETP.NE.AND UP2, UPT, UR7, 0x1, UPT ;  /* 0x000000010700788c */ /* 0x000fcc000bf45270 */
[----:B------:R-:W-:-:S05]  /*2530*/  PLOP3.LUT P1, PT, PT, PT, UP2, 0x80, 0x0 ;  /* 0x000000000000781c */ /* 0x000fca0003f2f028 */
[----:B------:R-:W-:-:S08]  /*2540*/  @UP2 ULDC.64 UR10, c[0x0][0x9e8] ;  /* 0x00027a00000a2ab9 */ /* 0x000fd00000000a00 */
[----:B------:R-:W-:-:S05]  /*2550*/  @P1 IMAD.HI.U32 R11, R5, UR10, RZ ;  /* 0x0000000a050b1c27 */ /* 0x000fca000f8e00ff */
[----:B------:R-:W-:-:S07]  /*2560*/  @P1 SHF.R.U32.HI R5, RZ, UR11, R11 ;  /* 0x0000000bff051c19 */ /* 0x000fce000801160b */
.L_x_11624:
[----:B------:R-:W-:Y:S05]  /*2570*/  BSYNC B0 ;  /* 0x0000000000007941 */ /* 0x000fea0003800000 */
.L_x_11622:
[----:B------:R-:W-:-:S05]  /*2580*/  IMAD R5, R5, UR7, R12 ;  /* 0x0000000705057c24 */ /* 0x000fca000f8e020c */
[----:B------:R-:W-:Y:S02]  /*2590*/  VIMNMX R4, R4, R5, !PT ;  /* 0x0000000504047248 */ /* 0x000fe40007fe0100 */
[----:B------:R-:W-:-:S07]  /*25a0*/  VIADDMNMX R0, R5, UR7, R0, PT ;  /* 0x0000000705007c46 */ /* 0x000fce000b800100 */
.L_x_11621:
        /* <DEDUP_REMOVED lines=248> */
.L_x_11627:
[----:B------:R-:W-:-:S06]  /*3530*/  UISETP.NE.AND UP2, UPT, UR7, 0x1, UPT ;  /* 0x000000010700788c */ /* 0x000fcc000bf45270 */
[----:B------:R-:W-:-:S05]  /*3540*/  PLOP3.LUT P6, PT, PT, PT, UP2, 0x80, 0x0 ;  /* 0x000000000000781c */ /* 0x000fca0003fcf028 */
[----:B------:R-:W-:-:S08]  /*3550*/  @UP2 ULDC.64 UR10, c[0x0][0x9e8] ;  /* 0x00027a00000a2ab9 */ /* 0x000fd00000000a00 */
[----:B------:R-:W-:Y:S01]  /*3560*/  @P6 IMAD.HI.U32 R4, R3, UR10, RZ ;  /* 0x0000000a03046c27 */ /* 0x000fe2000f8e00ff */
[----:B------:R-:W-:-:S13]  /*3570*/  PLOP3.LUT P6, PT, PT, PT, UP2, 0x80, 0x0 ;  /* 0x000000000000781c */ /* 0x000fda0003fcf028 */
[----:B------:R-:W-:-:S07]  /*3580*/  @P6 SHF.R.U32.HI R3, RZ, UR11, R4 ;  /* 0x0000000bff036c19 */ /* 0x000fce0008011604 */
.L_x_11628:
[----:B------:R-:W-:Y:S05]  /*3590*/  BSYNC B0 ;  /* 0x0000000000007941 */ /* 0x000fea0003800000 */
.L_x_11626:
[----:B------:R-:W-:-:S05]  /*35a0*/  IMAD R3, R3, UR7, R12 ;  /* 0x0000000703037c24 */ /* 0x000fca000f8e020c */
[----:B------:R-:W-:Y:S02]  /*35b0*/  VIMNMX R88, R88, R3, !PT ;  /* 0x0000000358587248 */ /* 0x000fe40007fe0100 */
[----:B------:R-:W-:-:S07]  /*35c0*/  VIADDMNMX R0, R3, UR7, R0, PT ;  /* 0x0000000703007c46 */ /* 0x000fce000b800100 */
.L_x_11625:
        /* <DEDUP_REMOVED lines=202> */
[----:B------:R-:W-:Y:S02]  /*4270*/  FSETP.NEU.FTZ.AND P1, PT, R3, -INF , PT ;  /* 0xff8000000300780b */ /* 0x000fe40003f3d000 */
[----:B------:R-:W-:Y:S02]  /*4280*/  FMNMX.FTZ R21, R103, R20, !PT ;  /* 0x0000001467157209 */ /* 0x000fe40007810000 */
[----:B------:R-:W-:Y:S02]  /*4290*/  FSEL R106, R106, RZ, P1 ;  /* 0x000000ff6a6a7208 */ /* 0x000fe40000800000 */
[----:B------:R-:W-:Y:S02]  /*42a0*/  FMNMX.FTZ R20, R74, R21, !PT ;  /* 0x000000154a147209 */ /* 0x000fe40007810000 */
[----:B------:R-:W-:Y:S01]  /*42b0*/  LOP3.LUT P6, RZ, R16, 0x4000000, RZ, 0xc0, !PT ;  /* 0x0400000010ff7812 */ /* 0x000fe200078cc0ff */
[--C-:B------:R-:W-:Y:S01]  /*42c0*/  FFMA.FTZ R12, R72, UR42, -R106.reuse ;  /* 0x0000002a480c7c23 */ /* 0x100fe2000801086a */
[----:B------:R-:W-:-:S01]  /*42d0*/  FFMA.FTZ R72, R73, UR42, -R106 ;  /* 0x0000002a49487c23 */ /* 0x000fc2000801086a */
[----:B------:R-:W-:Y:S01]  /*42e0*/  FMNMX.FTZ R21, R75, R20, !PT ;  /* 0x000000144b157209 */ /* 0x000fe20007810000 */
[----:B------:R-:W-:-:S01]  /*42f0*/  FFMA.FTZ R73, R77, UR42, -R106 ;  /* 0x0000002a4d497c23 */ /* 0x000fc2000801086a */
[--C-:B------:R-:W-:Y:S01]  /*4300*/  FFMA.FTZ R14, R76, UR42, -R106.reuse ;  /* 0x0000002a4c0e7c23 */ /* 0x100fe2000801086a */
[----:B------:R0:W-:Y:S01]  /*4310*/  MUFU.EX2 R15, R72 ;  /* 0x00000048000f7308 */ /* 0x0001e20000000800 */
[----:B------:R-:W-:-:S01]  /*4320*/  FFMA.FTZ R20, R80, UR42, -R106 ;  /* 0x0000002a50147c23 */ /* 0x000fc2000801086a */
[--C-:B------:R-:W-:Y:S01]  /*4330*/  FFMA.FTZ R80, R81, UR42, -R106.reuse ;  /* 0x0000002a51507c23 */ /* 0x100fe2000801086a */
[----:B------:R-:W-:-:S01]  /*4340*/  FFMA.FTZ R85, R85, UR42, -R106 ;  /* 0x0000002a55557c23 */ /* 0x000fc2000801086a */
[----:B------:R-:W-:Y:S01]  /*4350*/  ISETP.GT.AND P1, PT, R88, 0x88, !P6 ;  /* 0x000000885800780c */ /* 0x000fe20007724270 */
[----:B------:R-:W-:-:S01]  /*4360*/  FFMA.FTZ R4, R5, UR42, -R106 ;  /* 0x0000002a05047c23 */ /* 0x000fc2000801086a */
[----:B------:R-:W-:Y:S01]  /*4370*/  LOP3.LUT P2, RZ, R16, 0x800000, RZ, 0xc0, !PT ;  /* 0x0080000010ff7812 */ /* 0x000fe2000784c0ff */
[----:B------:R-:W-:-:S01]  /*4380*/  FFMA.FTZ R5, R89, UR42, -R106 ;  /* 0x0000002a59057c23 */ /* 0x000fc2000801086a */
[----:B------:R-:W-:Y:S01]  /*4390*/  ISETP.LT.OR P1, PT, R0, 0x89, P1 ;  /* 0x000000890000780c */ /* 0x000fe20000f21670 */
[----:B------:R-:W-:-:S01]  /*43a0*/  FFMA.FTZ R6, R92, UR42, -R106 ;  /* 0x0000002a5c067c23 */ /* 0x000fc2000801086a */
[----:B0-----:R-:W-:Y:S01]  /*43b0*/  FMNMX.FTZ R72, R78, R21, !PT ;  /* 0x000000154e487209 */ /* 0x001fe20007810000 */
[----:B------:R-:W-:Y:S01]  /*43c0*/  MUFU.EX2 R4, R4 ;  /* 0x0000000400047308 */ /* 0x000fe20000000800 */
[----:B------:R-:W-:Y:S01]  /*43d0*/  FSEL R30, R30, -INF , !P1 ;  /* 0xff8000001e1e7808 */ /* 0x000fe20004800000 */
[--C-:B------:R-:W-:Y:S01]  /*43e0*/  FFMA.FTZ R9, R93, UR42, -R106.reuse ;  /* 0x0000002a5d097c23 */ /* 0x100fe2000801086a */
[----:B------:R-:W-:Y:S01]  /*43f0*/  FMNMX.FTZ R21, R79, R72, !PT ;  /* 0x000000484f157209 */ /* 0x000fe20007810000 */
[--C-:B------:R-:W-:Y:S01]  /*4400*/  FFMA.FTZ R8, R96, UR42, -R106.reuse ;  /* 0x0000002a60087c23 */ /* 0x100fe2000801086a */
[----:B------:R-:W-:Y:S01]  /*4410*/  ISETP.GT.AND P1, PT, R88, 0x89, !P2 ;  /* 0x000000895800780c */ /* 0x000fe20005724270 */
[--C-:B------:R-:W-:Y:S01]  /*4420*/  FFMA.FTZ R11, R97, UR42, -R106.reuse ;  /* 0x0000002a610b7c23 */ /* 0x100fe2000801086a */
[----:B------:R-:W-:Y:S01]  /*4430*/  FMNMX.FTZ R72, R82, R21, !PT ;  /* 0x0000001552487209 */ /* 0x000fe20007810000 */
[----:B------:R-:W0:Y:S01]  /*4440*/  MUFU.EX2 R5, R5 ;  /* 0x0000000500057308 */ /* 0x000e220000000800 */
[----:B------:R-:W-:Y:S01]  /*4450*/  ISETP.LT.OR P1, PT, R0, 0x8a, P1 ;  /* 0x0000008a0000780c */ /* 0x000fe20000f21670 */
[--C-:B------:R-:W-:Y:S01]  /*4460*/  FFMA.FTZ R10, R100, UR42, -R106.reuse ;  /* 0x0000002a640a7c23 */ /* 0x100fe2000801086a */
[----:B------:R-:W-:Y:S01]  /*4470*/  FMNMX.FTZ R77, R83, R72, !PT ;  /* 0x00000048534d7209 */ /* 0x000fe20007810000 */
[--C-:B------:R-:W-:Y:S01]  /*4480*/  FFMA.FTZ R72, R84, UR42, -R106.reuse ;  /* 0x0000002a54487c23 */ /* 0x100fe2000801086a */
[----:B------:R-:W-:-:S01]  /*4490*/  FFMA.FTZ R84, R64, UR42, -R106 ;  /* 0x0000002a40547c23 */ /* 0x000fc2000801086a */
[----:B------:R-:W-:Y:S01]  /*44a0*/  FSEL R31, R31, -INF , !P1 ;  /* 0xff8000001f1f7808 */ /* 0x000fe20004800000 */
[----:B------:R-:W-:-:S01]  /*44b0*/  FFMA.FTZ R13, R101, UR42, -R106 ;  /* 0x0000002a650d7c23 */ /* 0x000fc2000801086a */
[----:B------:R-:W-:Y:S01]  /*44c0*/  FMNMX.FTZ R76, R86, R77, !PT ;  /* 0x0000004d564c7209 */ /* 0x000fe20007810000 */
[----:B------:R1:W-:Y:S01]  /*44d0*/  MUFU.EX2 R21, R80 ;  /* 0x0000005000157308 */ /* 0x0003e20000000800 */
[----:B------:R-:W-:Y:S01]  /*44e0*/  LOP3.LUT P6, RZ, R16, 0x8000000, RZ, 0xc0, !PT ;  /* 0x0800000010ff7812 */ /* 0x000fe200078cc0ff */
[--C-:B------:R-:W-:Y:S01]  /*44f0*/  FFMA.FTZ R56, R56, UR42, -R106.reuse ;  /* 0x0000002a38387c23 */ /* 0x100fe2000801086a */
[----:B------:R-:W-:Y:S01]  /*4500*/  FMNMX.FTZ R77, R87, R76, !PT ;  /* 0x0000004c574d7209 */ /* 0x000fe20007810000 */
[--C-:B------:R-:W-:Y:S01]  /*4510*/  FFMA.FTZ R57, R57, UR42, -R106.reuse ;  /* 0x0000002a39397c23 */ /* 0x100fe2000801086a */
[----:B------:R-:W-:Y:S01]  /*4520*/  ISETP.GT.AND P2, PT, R88, 0x99, !P6 ;  /* 0x000000995800780c */ /* 0x000fe20007744270 */
[--C-:B------:R-:W-:Y:S01]  /*4530*/  FFMA.FTZ R44, R44, UR42, -R106.reuse ;  /* 0x0000002a2c2c7c23 */ /* 0x100fe2000801086a */
[----:B------:R-:W-:Y:S01]  /*4540*/  FMNMX.FTZ R76, R58, R77, !PT ;  /* 0x0000004d3a4c7209 */ /* 0x000fe20007810000 */
[----:B------:R-:W-:Y:S01]  /*4550*/  MUFU.EX2 R6, R6 ;  /* 0x0000000600067308 */ /* 0x000fe20000000800 */
[----:B-1----:R-:W-:-:S01]  /*4560*/  FFMA.FTZ R80, R60, UR42, -R106 ;  /* 0x0000002a3c507c23 */ /* 0x002fc2000801086a */
[----:B------:R-:W-:Y:S01]  /*4570*/  ISETP.LT.OR P2, PT, R0, 0x9a, P2 ;  /* 0x0000009a0000780c */ /* 0x000fe20001741670 */
[----:B0-----:R-:W-:-:S01]  /*4580*/  FADD.FTZ R97, R4, R5 ;  /* 0x0000000504617221 */ /* 0x001fc20000010000 */
[----:B------:R-:W-:Y:S01]  /*4590*/  FMNMX.FTZ R81, R59, R76, !PT ;  /* 0x0000004c3b517209 */ /* 0x000fe20007810000 */
[----:B------:R-:W-:-:S01]  /*45a0*/  FFMA.FTZ R45, R45, UR42, -R106 ;  /* 0x0000002a2d2d7c23 */ /* 0x000fc2000801086a */
[----:B------:R-:W-:Y:S01]  /*45b0*/  FSEL R39, R39, -INF , !P2 ;  /* 0xff80000027277808 */ /* 0x000fe20005000000 */
[----:B------:R-:W-:-:S01]  /*45c0*/  FFMA.FTZ R40, R40, UR42, -R106 ;  /* 0x0000002a28287c23 */ /* 0x000fc2000801086a */
[----:B------:R-:W-:Y:S01]  /*45d0*/  FMNMX.FTZ R76, R62, R81, !PT ;  /* 0x000000513e4c7209 */ /* 0x000fe20007810000 */
[----:B------:R0:W-:Y:S01]  /*45e0*/  MUFU.EX2 R77, R85 ;  /* 0x00000055004d7308 */ /* 0x0001e20000000800 */
[----:B------:R-:W-:-:S01]  /*45f0*/  FFMA.FTZ R41, R41, UR42, -R106 ;  /* 0x0000002a29297c23 */ /* 0x000fc2000801086a */
[--C-:B------:R-:W-:Y:S01]  /*4600*/  FFMA.FTZ R52, R52, UR42, -R106.reuse ;  /* 0x0000002a34347c23 */ /* 0x100fe2000801086a */
[----:B------:R-:W-:Y:S01]  /*4610*/  FMNMX.FTZ R81, R63, R76, !PT ;  /* 0x0000004c3f517209 */ /* 0x000fe20007810000 */
[--C-:B------:R-:W-:Y:S01]  /*4620*/  FFMA.FTZ R53, R53, UR42, -R106.reuse ;  /* 0x0000002a35357c23 */ /* 0x100fe2000801086a */
[----:B------:R-:W-:-:S01]  /*4630*/  FFMA.FTZ R48, R48, UR42, -R106 ;  /* 0x0000002a30307c23 */ /* 0x000fc2000801086a */
[--C-:B------:R-:W-:Y:S01]  /*4640*/  FFMA.FTZ R49, R49, UR42, -R106.reuse ;  /* 0x0000002a31317c23 */ /* 0x100fe2000801086a */
[----:B------:R-:W-:Y:S01]  /*4650*/  FMNMX.FTZ R76, R66, R81, !PT ;  /* 0x00000051424c7209 */ /* 0x000fe20007810000 */
[----:B------:R-:W1:Y:S01]  /*4660*/  MUFU.EX2 R9, R9 ;  /* 0x0000000900097308 */ /* 0x000e620000000800 */
        /* <DEDUP_REMOVED lines=10> */
[----:B0-----:R-:W-:Y:S01]  /*4710*/  FMNMX.FTZ R85, R71, R60, !PT ;  /* 0x0000003c47557209 */ /* 0x001fe20007810000 */
[----:B------:R-:W-:-:S03]  /*4720*/  FFMA.FTZ R60, R61, UR42, -R106 ;  /* 0x0000002a3d3c7c23 */ /* 0x000fc6000801086a */
[----:B------:R-:W-:Y:S01]  /*4730*/  FMNMX.FTZ R76, R42, R85, !PT ;  /* 0x000000552a4c7209 */ /* 0x000fe20007810000 */
[----:B------:R0:W-:Y:S01]  /*4740*/  MUFU.EX2 R81, R80 ;  /* 0x0000005000517308 */ /* 0x0001e20000000800 */
[----:B-1----:R-:W-:Y:S02]  /*4750*/  F2FP.SATFINITE.E4M3.F32.PACK_AB_MERGE_C R152, R9, R6, RZ ;  /* 0x000000060998723e */ /* 0x002fe400048070ff */
[----:B------:R-:W-:Y:S02]  /*4760*/  FMNMX.FTZ R61, R43, R76, !PT ;  /* 0x0000004c2b3d7209 */ /* 0x000fe40007810000 */
[----:B------:R-:W-:Y:S02]  /*4770*/  F2FP.SATFINITE.E4M3.F32.PACK_AB_MERGE_C R152, R5, R4, R152 ;  /* 0x000000040598723e */ /* 0x000fe40004807098 */
[----:B------:R-:W-:Y:S01]  /*4780*/  FMNMX.FTZ R64, R46, R61, !PT ;  /* 0x0000003d2e407209 */ /* 0x000fe20007810000 */
[----:B------:R-:W-:Y:S01]  /*4790*/  MUFU.EX2 R11, R11 ;  /* 0x0000000b000b7308 */ /* 0x000fe20000000800 */
[----:B0-----:R-:W-:-:S02]  /*47a0*/  FFMA.FTZ R80, R68, UR42, -R106 ;  /* 0x0000002a44507c23 */ /* 0x001fc4000801086a */
[----:B------:R-:W-:Y:S01]  /*47b0*/  FMNMX.FTZ R85, R47, R64, !PT ;  /* 0x000000402f557209 */ /* 0x000fe20007810000 */
[----:B------:R-:W-:-:S03]  /*47c0*/  FFMA.FTZ R64, R65, UR42, -R106 ;  /* 0x0000002a41407c23 */ /* 0x000fc6000801086a */
[----:B------:R-:W-:Y:S01]  /*47d0*/  FMNMX.FTZ R76, R50, R85, !PT ;  /* 0x00000055324c7209 */ /* 0x000fe20007810000 */
[----:B------:R-:W-:Y:S03]  /*47e0*/  MUFU.EX2 R10, R10 ;  /* 0x0000000a000a7308 */ /* 0x000fe60000000800 */
[----:B------:R-:W-:-:S04]  /*47f0*/  FMNMX.FTZ R65, R51, R76, !PT ;  /* 0x0000004c33417209 */ /* 0x000fc80007810000 */
[----:B------:R-:W-:Y:S01]  /*4800*/  FMNMX.FTZ R68, R54, R65, !PT ;  /* 0x0000004136447209 */ /* 0x000fe20007810000 */
[----:B------:R-:W0:Y:S03]  /*4810*/  MUFU.EX2 R13, R13 ;  /* 0x0000000d000d7308 */ /* 0x000e260000000800 */
[----:B------:R-:W-:Y:S01]  /*4820*/  FMNMX.FTZ R85, R55, R68, !PT ;  /* 0x0000004437557209 */ /* 0x000fe20007810000 */
[----:B------:R-:W-:-:S03]  /*4830*/  FFMA.FTZ R68, R69, UR42, -R106 ;  /* 0x0000002a45447c23 */ /* 0x000fc6000801086a */
        /* <DEDUP_REMOVED lines=13> */
[----:B------:R-:W-:-:S05]  /*4910*/  FMNMX.FTZ R0, R39, R0, !PT ;  /* 0x0000000027007209 */ /* 0x000fca0007810000 */
[----:B------:R-:W0:Y:S01]  /*4920*/  SHFL.BFLY PT, R69, R0, 0x2, 0x1f ;  /* 0x0c401f0000457f89 */ /* 0x000e2200000e0000 */
[----:B------:R-:W1:Y:S08]  /*4930*/  MUFU.EX2 R73, R73 ;  /* 0x0000004900497308 */ /* 0x000e700000000800 */
[----:B------:R-:W-:Y:S08]  /*4940*/  MUFU.EX2 R20, R20 ;  /* 0x0000001400147308 */ /* 0x000ff00000000800 */
[----:B------:R-:W2:Y:S01]  /*4950*/  MUFU.EX2 R72, R72 ;  /* 0x0000004800487308 */ /* 0x000ea20000000800 */
[----:B-1----:R-:W-:-:S04]  /*4960*/  F2FP.SATFINITE.E4M3.F32.PACK_AB_MERGE_C R148, R73, R14, RZ ;  /* 0x0000000e4994723e */ /* 0x002fc800048070ff */
[----:B------:R-:W-:Y:S02]  /*4970*/  F2FP.SATFINITE.E4M3.F32.PACK_AB_MERGE_C R148, R15, R12, R148 ;  /* 0x0000000c0f94723e */ /* 0x000fe40004807094 */
[----:B0-----:R-:W-:Y:S01]  /*4980*/  FMNMX.FTZ R69, R0, R69, !PT ;  /* 0x0000004500457209 */ /* 0x001fe20007810000 */
[----:B------:R-:W-:Y:S04]  /*4990*/  MUFU.EX2 R56, R56 ;  /* 0x0000003800387308 */ /* 0x000fe80000000800 */
[----:B------:R-:W0:Y:S04]  /*49a0*/  SHFL.BFLY PT, R0, R69, 0x1, 0x1f ;  /* 0x0c201f0045007f89 */ /* 0x000e2800000e0000 */
[----:B------:R-:W-:Y:S01]  /*49b0*/  MUFU.EX2 R57, R57 ;  /* 0x0000003900397308 */ /* 0x000fe20000000800 */
[----:B--2---:R-:W-:-:S04]  /*49c0*/  F2FP.SATFINITE.E4M3.F32.PACK_AB_MERGE_C R150, R77, R72, RZ ;  /* 0x000000484d96723e */ /* 0x004fc800048070ff */
[----:B------:R-:W-:-:S03]  /*49d0*/  F2FP.SATFINITE.E4M3.F32.PACK_AB_MERGE_C R150, R21, R20, R150 ;  /* 0x000000141596723e */ /* 0x000fc60004807096 */
[----:B------:R-:W1:Y:S08]  /*49e0*/  MUFU.EX2 R60, R60 ;  /* 0x0000003c003c7308 */ /* 0x000e700000000800 */
[----:B------:R-:W2:Y:S01]  /*49f0*/  MUFU.EX2 R68, R68 ;  /* 0x0000004400447308 */ /* 0x000ea20000000800 */
[----:B0-----:R-:W-:Y:S01]  /*4a00*/  FMNMX.FTZ R0, R69, R0, !PT ;  /* 0x0000000045007209 */ /* 0x001fe20007810000 */
[----:B------:R-:W-:-:S03]  /*4a10*/  IMAD.U32 R69, RZ, RZ, UR42 ;  /* 0x0000002aff457e24 */ /* 0x000fc6000f8e00ff */
[C---:B------:R-:W-:Y:S01]  /*4a20*/  FSETP.NEU.FTZ.AND P1, PT, R0.reuse, -INF , PT ;  /* 0xff8000000000780b */ /* 0x040fe20003f3d000 */
[----:B------:R-:W-:-:S01]  /*4a30*/  FFMA.FTZ R76, R0, R69, -8 ;  /* 0xc1000000004c7423 */ /* 0x000fc20000010045 */
[----:B------:R-:W-:Y:S01]  /*4a40*/  FFMA.FTZ R69, R37, UR42, -R106 ;  /* 0x0000002a25457c23 */ /* 0x000fe2000801086a */
[----:B------:R-:W-:Y:S01]  /*4a50*/  MUFU.EX2 R64, R64 ;  /* 0x0000004000407308 */ /* 0x000fe20000000800 */
[----:B-1----:R-:W-:Y:S02]  /*4a60*/  F2FP.SATFINITE.E4M3.F32.PACK_AB_MERGE_C R144, R60, R81, RZ ;  /* 0x000000513c90723e */ /* 0x002fe400048070ff */
[----:B------:R-:W-:Y:S02]  /*4a70*/  FSEL R37, R76, RZ, P1 ;  /* 0x000000ff4c257208 */ /* 0x000fe40000800000 */
[----:B------:R-:W-:Y:S02]  /*4a80*/  PLOP3.LUT P1, PT, PT, PT, UP1, 0x40, 0x0 ;  /* 0x000000000000781c */ /* 0x000fe40003f2e818 */
[----:B--2---:R-:W-:Y:S01]  /*4a90*/  F2FP.SATFINITE.E4M3.F32.PACK_AB_MERGE_C R146, R68, R65, RZ ;  /* 0x000000414492723e */ /* 0x004fe200048070ff */
        /* <DEDUP_REMOVED lines=41> */
[----:B------:R-:W-:Y:S01]  /*4d30*/  F2FP.SATFINITE.E4M3.F32.PACK_AB_MERGE_C R146, R64, R61, R146 ;  /* 0x0000003d4092723e */ /* 0x000fe20004807092 */
        /* <DEDUP_REMOVED lines=14> */
[----:B------:R-:W-:Y:S01]  /*4e20*/  FADD.FTZ R71, R73, R90 ;  /* 0x0000005a49477221 */ /* 0x000fe20000010000 */
[----:B------:R-:W-:-:S01]  /*4e30*/  FFMA.FTZ R38, R38, UR42, -R37 ;  /* 0x0000002a26267c23 */ /* 0x000fc20008010825 */
[----:B------:R-:W-:-:S02]  /*4e40*/  F2FP.SATFINITE.E4M3.F32.PACK_AB_MERGE_C R80, R89, R80, RZ ;  /* 0x000000505950723e */ /* 0x000fc400048070ff */
[----:B------:R-:W-:-:S01]  /*4e50*/  FADD.FTZ R14, R20, R71 ;  /* 0x00000047140e7221 */ /* 0x000fc20000010000 */
[----:B------:R-:W-:Y:S01]  /*4e60*/  F2FP.SATFINITE.E4M3.F32.PACK_AB_MERGE_C R144, R57, R56, R144 ;  /* 0x000000383990723e */ /* 0x000fe20004807090 */
[----:B------:R-:W0:Y:S01]  /*4e70*/  MUFU.EX2 R93, R93 ;  /* 0x0000005d005d7308 */ /* 0x000e220000000800 */
[----:B-1----:R-:W-:-:S01]  /*4e80*/  FADD.FTZ R13, R91, R6 ;  /* 0x000000065b0d7221 */ /* 0x002fc20000010000 */
[----:B------:R-:W-:Y:S01]  /*4e90*/  FFMA.FTZ R6, R46, UR42, -R37 ;  /* 0x0000002a2e067c23 */ /* 0x000fe20008010825 */
[----:B------:R-:W-:-:S05]  /*4ea0*/  F2FP.SATFINITE.E4M3.F32.PACK_AB_MERGE_C R153, R85, R76, R80 ;  /* 0x0000004c5599723e */ /* 0x000fca0004807050 */
        /* <DEDUP_REMOVED lines=60> */
[----:B0-----:R-:W-:-:S01]  /*5270*/  FADD.FTZ R13, R70, R13 ;  /* 0x0000000d460d7221 */ /* 0x001fc20000010000 */
[----:B------:R-:W-:-:S04]  /*5280*/  F2FP.SATFINITE.E4M3.F32.PACK_AB_MERGE_C R67, R70, R67, RZ ;  /* 0x000000434643723e */ /* 0x000fc800048070ff */
[----:B------:R-:W-:Y:S02]  /*5290*/  F2FP.SATFINITE.E4M3.F32.PACK_AB_MERGE_C R147, R66, R63, R67 ;  /* 0x0000003f4293723e */ /* 0x000fe40004807043 */
        /* <DEDUP_REMOVED lines=87> */
.L_x_11630:
[----:B------:R-:W-:-:S11]  /*5810*/  UISETP.NE.AND UP2, UPT, UR7, 0x1, UPT ;  /* 0x000000010700788c */ /* 0x000fd6000bf45270 */
[----:B------:R-:W-:Y:S02]  /*5820*/  @UP2 ULDC.64 UR14, c[0x0][0x9e8] ;  /* 0x00027a00000e2ab9 */ /* 0x000fe40000000a00 */
[----:B------:R-:W-:-:S04]  /*5830*/  UIMAD.WIDE.U32 UR10, UR12, UR14, URZ ;  /* 0x0000000e0c0a72a5 */ /* 0x000fc8000f8e003f */
[----:B------:R-:W-:-:S12]  /*5840*/  @UP2 USHF.R.U32.HI UR12, URZ, UR15, UR11 ;  /* 0x0000000f3f0c2299 */ /* 0x000fd8000801160b */
.L_x_11631:
[----:B------:R-:W-:-:S04]  /*5850*/  UIMAD UR7, UR12, UR7, UR7 ;  /* 0x000000070c0772a4 */ /* 0x000fc8000f8e0207 */
[----:B------:R-:W-:-:S04]  /*5860*/  UISETP.LT.AND UP2, UPT, UR6, UR7, UPT ;  /* 0x000000070600728c */ /* 0x000fc8000bf41270 */
[----:B------:R-:W-:-:S12]  /*5870*/  USEL UR6, UR6, UR7, UP2 ;  /* 0x0000000706067287 */ /* 0x000fd80009000000 */
.L_x_11629:
        /* <DEDUP_REMOVED lines=27> */
.L_x_11650:
[----:B------:R-:W-:-:S04]  /*5a30*/  UIADD3 UR25, UR37, 0x1, URZ ;  /* 0x0000000125197890 */ /* 0x000fc8000fffe03f */
[----:B------:R-:W-:-:S04]  /*5a40*/  UISETP.NE.AND UP2, UPT, UR25, 0x2, UPT ;  /* 0x000000021900788c */ /* 0x000fc8000bf45270 */
[----:B------:R-:W-:Y:S02]  /*5a50*/  USEL UR24, URZ, 0x1, UP2 ;  /* 0x000000013f187887 */ /* 0x000fe40009000000 */
[----:B------:R-:W-:Y:S02]  /*5a60*/  USEL UR25, UR25, URZ, UP2 ;  /* 0x0000003f19197287 */ /* 0x000fe40009000000 */
[----:B------:R-:W-:Y:S01]  /*5a70*/  ULOP3.LUT UR24, UR36, UR24, URZ, 0x3c, !UPT ;  /* 0x0000001824187292 */ /* 0x000fe2000f8e3c3f */
[----:B------:R-:W-:Y:S11]  /*5a80*/  @!P0 BRA `(.L_x_11633) ;  /* 0x0000000000048947 */ /* 0x000ff60003800000 */
[----:B------:R-:W-:Y:S01]  /*5a90*/  BPT.TRAP 0x1 ;  /* 0x000000040000795c */ /* 0x000fe20000300000 */
.L_x_11633:
[----:B------:R-:W-:Y:S01]  /*5aa0*/  ULEA UR23, UR25, UR45, 0x3 ;  /* 0x0000002d19177291 */ /* 0x000fe2000f8e183f */
[----:B------:R-:W-:-:S05]  /*5ab0*/  IMAD.U32 R8, RZ, RZ, UR24 ;  /* 0x00000018ff087e24 */ /* 0x000fca000f8e00ff */
[----:B------:R-:W-:-:S04]  /*5ac0*/  SHF.L.U32 R8, R8, 0x1f, RZ ;  /* 0x0000001f08087819 */ /* 0x000fc800000006ff */
[----:B------:R0:W1:Y:S01]  /*5ad0*/  SYNCS.PHASECHK.TRANS64.TRYWAIT P1, [UR23+0x13230], R8 ;  /* 0x01323008ff0075a7 */ /* 0x0000620008020157 */
[----:B------:R-:W-:Y:S05]  /*5ae0*/  @!P0 BRA `(.L_x_11634) ;  /* 0x0000000000048947 */ /* 0x000fea0003800000 */
[----:B------:R-:W-:Y:S01]  /*5af0*/  BPT.TRAP 0x1 ;  /* 0x000000040000795c */ /* 0x000fe20000300000 */
.L_x_11634:
[----:B-1----:R-:W-:Y:S05]  /*5b00*/  @P1 BRA `(.L_x_11635) ;  /* 0x0000000000081947 */ /* 0x002fea0003800000 */
[----:B------:R-:W1:Y:S02]  /*5b10*/  SYNCS.PHASECHK.TRANS64.TRYWAIT P1, [UR23+0x13230], R8 ;  /* 0x01323008ff0075a7 */ /* 0x000e640008020157 */
[----:B-1----:R-:W-:Y:S05]  /*5b20*/  @!P1 BRA `(.L_x_11636) ;  /* 0x0000011c00009947 */ /* 0x002fea0003800000 */
.L_x_11635:
        /* <DEDUP_REMOVED lines=64> */
.L_x_11637:
[----:B------:R-:W-:Y:S01]  /*5f30*/  ULEA UR11, UR37, UR45, 0x3 ;  /* 0x0000002d250b7291 */ /* 0x000fe2000f8e183f */
[----:B01----:R-:W-:-:S05]  /*5f40*/  IMAD.U32 R8, RZ, RZ, UR36 ;  /* 0x00000024ff087e24 */ /* 0x003fca000f8e00ff */
[----:B------:R-:W-:-:S04]  /*5f50*/  SHF.L.U32 R8, R8, 0x1f, RZ ;  /* 0x0000001f08087819 */ /* 0x000fc800000006ff */
[----:B------:R0:W1:Y:S01]  /*5f60*/  SYNCS.PHASECHK.TRANS64.TRYWAIT P1, [UR11+0x13250], R8 ;  /* 0x01325008ff0075a7 */ /* 0x000062000802014b */
[----:B------:R-:W-:Y:S05]  /*5f70*/  @!P0 BRA `(.L_x_11638) ;  /* 0x0000000000048947 */ /* 0x000fea0003800000 */
[----:B------:R-:W-:Y:S01]  /*5f80*/  BPT.TRAP 0x1 ;  /* 0x000000040000795c */ /* 0x000fe20000300000 */
.L_x_11638:
[----:B-1----:R-:W-:Y:S05]  /*5f90*/  @P1 BRA `(.L_x_11639) ;  /* 0x0000000000081947 */ /* 0x002fea0003800000 */
[----:B------:R-:W1:Y:S02]  /*5fa0*/  SYNCS.PHASECHK.TRANS64.TRYWAIT P1, [UR11+0x13250], R8 ;  /* 0x01325008ff0075a7 */ /* 0x000e64000802014b */
[----:B-1----:R-:W-:Y:S05]  /*5fb0*/  @!P1 BRA `(.L_x_11640) ;  /* 0x0000011400f49947 */ /* 0x002fea0003800000 */
.L_x_11639:
[----:B------:R-:W-:Y:S01]  /*5fc0*/  UIADD3 UR6, UR45, 0x1000, URZ ;  /* 0x000010002d067890 */ /* 0x000fe2000fffe03f */
[----:B------:R-:W-:Y:S01]  /*5fd0*/  WARPGROUP.ARRIVE ;  /* 0x00000000000079c5 */ /* 0x000fe20000000000 */
[----:B------:R-:W-:Y:S01]  /*5fe0*/  UMOV UR7, 0xc0000010 ;  /* 0xc000001000077882 */ /* 0x000fe20000000000 */
[----:B------:R-:W-:Y:S01]  /*5ff0*/  PLOP3.LUT P1, PT, PT, PT, UP0, 0x80, 0x0 ;  /* 0x000000000000781c */ /* 0x000fe20003f2f008 */
[----:B------:R-:W-:Y:S01]  /*6000*/  USHF.R.U32.HI UR6, URZ, 0x4, UR6 ;  /* 0x000000043f067899 */ /* 0x000fe20008011606 */
[----:B------:R-:W-:Y:S01]  /*6010*/  PLOP3.LUT P2, PT, PT, PT, UP0, 0x80, 0x0 ;  /* 0x000000000000781c */ /* 0x000fe20003f4f008 */
[----:B------:R-:W-:Y:S01]  /*6020*/  VIADD R20, R22, UR41 ;  /* 0x0000002916147c36 */ /* 0x000fe20008000000 */
[----:B------:R-:W-:Y:S01]  /*6030*/  LOP3.LUT P3, RZ, R23, 0x7f, RZ, 0xc0, !PT ;  /* 0x0000007f17ff7812 */ /* 0x000fe2000786c0ff */
[----:B------:R-:W-:Y:S01]  /*6040*/  ULOP3.LUT UR6, UR6, 0x3fff, URZ, 0xc0, !UPT ;  /* 0x00003fff06067892 */ /* 0x000fe2000f8ec03f */
[----:B------:R-:W-:Y:S02]  /*6050*/  IMAD R15, R4, -0xa0, RZ ;  /* 0xffffff60040f7824 */ /* 0x000fe400078e02ff */
[----:B01----:R-:W-:Y:S01]  /*6060*/  IMAD.U32 R8, RZ, RZ, UR23 ;  /* 0x00000017ff087e24 */ /* 0x003fe2000f8e00ff */
[----:B------:R-:W-:Y:S01]  /*6070*/  ULOP3.LUT UR6, UR6, 0x10000, URZ, 0xfc, !UPT ;  /* 0x0001000006067892 */ /* 0x000fe2000f8efc3f */
[----:B------:R-:W-:-:S03]  /*6080*/  VIADD R10, R15, 0x1 ;  /* 0x000000010f0a7836 */ /* 0x000fc60000000000 */
[----:B------:R-:W-:Y:S01]  /*6090*/  UIMAD UR10, UR37, 0x280, UR6 ;  /* 0x00000280250a78a4 */ /* 0x000fe2000f8e0206 */
[----:B------:R-:W-:-:S03]  /*60a0*/  IMAD R10, R19, -0x2, R10 ;  /* 0xfffffffe130a7824 */ /* 0x000fc600078e020a */
[----:B------:R-:W-:Y:S02]  /*60b0*/  @!P3 VIADD R8, R8, 0x13240 ;  /* 0x000132400808b836 */ /* 0x000fe40000000000 */
[----:B------:R-:W-:Y:S01]  /*60c0*/  IADD3 R13, -R18, R10, R17 ;  /* 0x0000000a120d7210 */ /* 0x000fe20007ffe111 */
[----:B------:R-:W-:Y:S01]  /*60d0*/  UMOV UR6, UR10 ;  /* 0x0000000a00067c82 */ /* 0x000fe20008000000 */
[----:B------:R-:W-:Y:S01]  /*60e0*/  VIADD R10, R10, 0xffffffff ;  /* 0xffffffff0a0a7836 */ /* 0x000fe20000000000 */
[----:B------:R-:W-:Y:S01]  /*60f0*/  QGMMA.64x64x32.F32.E4M3.E4M3 R24, R152, gdesc[UR4], R24, gsb0 ;  /* 0x00e0000498187df3 */ /* 0x000fe20008000818 */
[----:B------:R-:W-:Y:S01]  /*6100*/  UIADD3 UR6, UR10, 0x80, URZ ;  /* 0x000000800a067890 */ /* 0x000fe2000fffe03f */
[----:B------:R-:W-:Y:S01]  /*6110*/  @!P3 PRMT R8, RZ, 0x654, R8 ;  /* 0x00000654ff08b816 */ /* 0x000fe20000000008 */
[----:B------:R-:W-:Y:S01]  /*6120*/  UMOV UR7, 0xc0000010 ;  /* 0xc000001000077882 */ /* 0x000fe20000000000 */
[----:B------:R-:W-:Y:S01]  /*6130*/  VIADD R14, R13, UR22 ;  /* 0x000000160d0e7c36 */ /* 0x000fe20008000000 */
[----:B------:R-:W-:-:S02]  /*6140*/  WARPGROUP.DEPBAR.LE gsb0, 0x0 ;  /* 0x00008000000079c5 */ /* 0x000fc40000010000 */
        /* <DEDUP_REMOVED lines=28> */
[----:B------:R0:W-:Y:S01]  /*6310*/  @!P3 SYNCS.ARRIVE.TRANS64.RED.A1T0 RZ, [R8+URZ], RZ ;  /* 0x000000ff08ffb9a7 */ /* 0x0001e2000810043f */
        /* <DEDUP_REMOVED lines=8> */
[----:B0-----:R-:W0:Y:S02]  /*63a0*/  @P1 LDC.64 R8, c[0x0][0x9e8] ;  /* 0x00027a00ff081b82 */ /* 0x001e240000000a00 */
[----:B0-----:R-:W-:-:S05]  /*63b0*/  @P1 IMAD.HI.U32 R8, R21, R8, RZ ;  /* 0x0000000815081227 */ /* 0x001fca00078e00ff */
[----:B------:R-:W-:-:S04]  /*63c0*/  @P1 SHF.R.U32.HI R21, RZ, R9, R8 ;  /* 0x00000009ff151219 */ /* 0x000fc80000011608 */
[----:B------:R-:W-:Y:S01]  /*63d0*/  LOP3.LUT R21, RZ, R21, RZ, 0x33, !PT ;  /* 0x00000015ff157212 */ /* 0x000fe200078e33ff */
[----:B------:R-:W-:Y:S06]  /*63e0*/  BRA `(.L_x_11644) ;  /* 0x0000000000147947 */ /* 0x000fec0003800000 */
.L_x_11643:
[----:B------:R-:W-:-:S05]  /*63f0*/  IMAD.U32 R136, RZ, RZ, UR20 ;  /* 0x00000014ff887e24 */ /* 0x000fca000f8e00ff */
[----:B------:R-:W-:-:S13]  /*6400*/  ISETP.NE.AND P1, PT, R136, 0x1, PT ;  /* 0x000000018800780c */ /* 0x000fda0003f25270 */
[----:B0-----:R-:W0:Y:S02]  /*6410*/  @P1 LDC.64 R8, c[0x0][0x9e8] ;  /* 0x00027a00ff081b82 */ /* 0x001e240000000a00 */
[----:B0-----:R-:W-:-:S05]  /*6420*/  @P1 IMAD.HI.U32 R8, R21, R8, RZ ;  /* 0x0000000815081227 */ /* 0x001fca00078e00ff */
[----:B------:R-:W-:-:S07]  /*6430*/  @P1 SHF.R.U32.HI R21, RZ, R9, R8 ;  /* 0x00000009ff151219 */ /* 0x000fce0000011608 */
.L_x_11644:
[----:B------:R-:W-:Y:S05]  /*6440*/  BSYNC B0 ;  /* 0x0000000000007941 */ /* 0x000fea0003800000 */
.L_x_11642:
[----:B------:R-:W-:-:S05]  /*6450*/  IMAD R21, R21, R136, R10 ;  /* 0x0000008815157224 */ /* 0x000fca00078e020a */
[----:B------:R-:W-:Y:S02]  /*6460*/  VIADDMNMX R12, R21, R136, R12, PT ;  /* 0x00000088150c7246 */ /* 0x000fe4000380010c */
[----:B------:R-:W-:-:S07]  /*6470*/  VIMNMX R11, R11, R21, !PT ;  /* 0x000000150b0b7248 */ /* 0x000fce0007fe0100 */
.L_x_11641:
[C---:B------:R-:W-:Y:S02]  /*6480*/  ISETP.GE.AND P1, PT, R15.reuse, 0x2, PT ;  /* 0x000000020f00780c */ /* 0x040fe40003f26270 */
        /* <DEDUP_REMOVED lines=227> */
[----:B------:R-:W1:Y:S02]  /*72c0*/  SHFL.IDX PT, R11, R20, 0x1, 0x1c1f ;  /* 0x003c1f00140b7f89 */ /* 0x000e6400000e0000 */
[----:B------:R-:W-:-:S04]  /*72d0*/  ISETP.LT.OR P6, PT, R12, 0x9a, P6 ;  /* 0x0000009a0c00780c */ /* 0x000fc800037c1670 */
[----:B------:R-:W-:Y:S02]  /*72e0*/  FSEL R69, R69, -INF , !P6 ;  /* 0xff80000045457808 */ /* 0x000fe40007000000 */
[----:B------:R-:W-:Y:S01]  /*72f0*/  PLOP3.LUT P6, PT, PT, PT, UP1, 0x40, 0x0 ;  /* 0x000000000000781c */ /* 0x000fe20003fce818 */
[--C-:B-1----:R-:W-:Y:S02]  /*7300*/  IMAD.IADD R14, R14, 0x1, R11.reuse ;  /* 0x000000010e0e7824 */ /* 0x102fe400078e020b */
        /* <DEDUP_REMOVED lines=14> */
.L_x_11647:
[----:B------:R-:W-:-:S05]  /*73f0*/  IMAD.U32 R15, RZ, RZ, UR20 ;  /* 0x00000014ff0f7e24 */ /* 0x000fca000f8e00ff */
[----:B------:R-:W-:-:S13]  /*7400*/  ISETP.NE.AND P6, PT, R15, 0x1, PT ;  /* 0x000000010f00780c */ /* 0x000fda0003fc5270 */
[----:B0-----:R-:W0:Y:S02]  /*7410*/  @P6 LDC.64 R8, c[0x0][0x9e8] ;  /* 0x00027a00ff086b82 */ /* 0x001e240000000a00 */
[----:B0-----:R-:W-:-:S05]  /*7420*/  @P6 IMAD.HI.U32 R8, R11, R8, RZ ;  /* 0x000000080b086227 */ /* 0x001fca00078e00ff */
[----:B------:R-:W-:-:S07]  /*7430*/  @P6 SHF.R.U32.HI R11, RZ, R9, R8 ;  /* 0x00000009ff0b6219 */ /* 0x000fce0000011608 */
.L_x_11648:
[----:B------:R-:W-:Y:S05]  /*7440*/  BSYNC B0 ;  /* 0x0000000000007941 */ /* 0x000fea0003800000 */
.L_x_11646:
[----:B------:R-:W-:-:S05]  /*7450*/  IMAD R10, R11, R15, R10 ;  /* 0x0000000f0b0a7224 */ /* 0x000fca00078e020a */
[----:B------:R-:W-:Y:S02]  /*7460*/  VIADDMNMX R14, R10, R15, R14, PT ;  /* 0x0000000f0a0e7246 */ /* 0x000fe4000380010e */
[----:B------:R-:W-:-:S07]  /*7470*/  VIMNMX R13, R13, R10, !PT ;  /* 0x0000000a0d0d7248 */ /* 0x000fce0007fe0100 */
.L_x_11645:
[----:B------:R-:W-:Y:S01]  /*7480*/  ISETP.GT.AND P1, PT, R13, 0x20, !P1 ;  /* 0x000000200d00780c */ /* 0x000fe20004f24270 */
[----:B------:R-:W-:Y:S01]  /*7490*/  IMAD.U32 R15, RZ, RZ, UR42 ;  /* 0x0000002aff0f7e24 */ /* 0x000fe2000f8e00ff */
[----:B------:R-:W-:Y:S02]  /*74a0*/  LOP3.LUT P6, RZ, R16, 0x20000, RZ, 0xc0, !PT ;  /* 0x0002000010ff7812 */ /* 0x000fe400078cc0ff */
[----:B------:R-:W-:Y:S02]  /*74b0*/  ISETP.LT.OR P1, PT, R14, 0x21, P1 ;  /* 0x000000210e00780c */ /* 0x000fe40000f21670 */
[----:B0-----:R-:W-:Y:S02]  /*74c0*/  FMNMX.FTZ R8, R120, R3, !PT ;  /* 0x0000000378087209 */ /* 0x001fe40007810000 */
        /* <DEDUP_REMOVED lines=362> */
[--C-:B------:R-:W-:Y:S01]  /*8b70*/  FFMA.FTZ R66, R66, UR42, -R124.reuse ;  /* 0x0000002a42427c23 */ /* 0x100fe2000801087c */
[----:B------:R-:W-:-:S01]  /*8b80*/  FFMA.FTZ R73, R73, UR42, -R124 ;  /* 0x0000002a49497c23 */ /* 0x000fc2000801087c */
[----:B------:R-:W0:Y:S01]  /*8b90*/  MUFU.EX2 R130, R130 ;  /* 0x0000008200827308 */ /* 0x000e220000000800 */
[----:B------:R-:W-:-:S01]  /*8ba0*/  FFMA.FTZ R70, R70, UR42, -R124 ;  /* 0x0000002a46467c23 */ /* 0x000fc2000801087c */
[----:B------:R-:W-:-:S06]  /*8bb0*/  FFMA.FTZ R71, R71, UR42, -R124 ;  /* 0x0000002a47477c23 */ /* 0x000fcc000801087c */
        /* <DEDUP_REMOVED lines=129> */
.L_x_11649:
        /* <DEDUP_REMOVED lines=86> */
.L_x_11632:
        /* <DEDUP_REMOVED lines=25> */
.L_x_11652:
[----:B------:R-:W-:-:S11]  /*9ac0*/  UISETP.NE.AND UP2, UPT, UR11, 0x1, UPT ;  /* 0x000000010b00788c */ /* 0x000fd6000bf45270 */
[----:B------:R-:W-:Y:S02]  /*9ad0*/  @UP2 ULDC.64 UR12, c[0x0][0x9e8] ;  /* 0x00027a00000c2ab9 */ /* 0x000fe40000000a00 */
[----:B------:R-:W-:-:S04]  /*9ae0*/  UIMAD.WIDE.U32 UR6, UR10, UR12, URZ ;  /* 0x0000000c0a0672a5 */ /* 0x000fc8000f8e003f */
[----:B------:R-:W-:-:S12]  /*9af0*/  @UP2 USHF.R.U32.HI UR10, URZ, UR13, UR7 ;  /* 0x0000000d3f0a2299 */ /* 0x000fd80008011607 */
.L_x_11653:
[----:B------:R-:W-:-:S04]  /*9b00*/  UIMAD UR10, UR10, UR11, URZ ;  /* 0x0000000b0a0a72a4 */ /* 0x000fc8000f8e023f */
[----:B------:R-:W-:-:S04]  /*9b10*/  UISETP.LT.AND UP2, UPT, UR21, UR10, UPT ;  /* 0x0000000a1500728c */ /* 0x000fc8000bf41270 */
[----:B------:R-:W-:-:S12]  /*9b20*/  USEL UR21, UR21, UR10, !UP2 ;  /* 0x0000000a15157287 */ /* 0x000fd8000d000000 */
.L_x_11651:
        /* <DEDUP_REMOVED lines=12> */
.L_x_11664:
[----:B------:R-:W-:-:S04]  /*9bf0*/  UISETP.NE.AND UP2, UPT, UR22, 0x1, UPT ;  /* 0x000000011600788c */ /* 0x000fc8000bf45270 */
[----:B------:R-:W-:-:S04]  /*9c00*/  USEL UR36, URZ, 0x1, UP2 ;  /* 0x000000013f247887 */ /* 0x000fc80009000000 */
[----:B------:R-:W-:Y:S01]  /*9c10*/  ULOP3.LUT UR36, UR23, UR36, URZ, 0x3c, !UPT ;  /* 0x0000002417247292 */ /* 0x000fe2000f8e3c3f */
[----:B------:R-:W-:Y:S11]  /*9c20*/  @!P0 BRA `(.L_x_11655) ;  /* 0x0000000000048947 */ /* 0x000ff60003800000 */
[----:B------:R-:W-:Y:S01]  /*9c30*/  BPT.TRAP 0x1 ;  /* 0x000000040000795c */ /* 0x000fe20000300000 */
.L_x_11655:
        /* <DEDUP_REMOVED lines=9> */
.L_x_11656:
[----:B-1----:R-:W-:Y:S05]  /*9cd0*/  @P1 BRA `(.L_x_11657) ;  /* 0x0000000000081947 */ /* 0x002fea0003800000 */
[----:B------:R-:W1:Y:S02]  /*9ce0*/  SYNCS.PHASECHK.TRANS64.TRYWAIT P1, [UR20+0x13230], R0 ;  /* 0x01323000ff0075a7 */ /* 0x000e640008020154 */
[----:B-1----:R-:W-:Y:S05]  /*9cf0*/  @!P1 BRA `(.L_x_11658) ;  /* 0x000000d800bc9947 */ /* 0x002fea0003800000 */
.L_x_11657:
        /* <DEDUP_REMOVED lines=64> */
.L_x_11659:
[----:B------:R-:W-:Y:S01]  /*a100*/  ULEA UR11, UR22, UR45, 0x3 ;  /* 0x0000002d160b7291 */ /* 0x000fe2000f8e183f */
[----:B01----:R-:W-:-:S05]  /*a110*/  IMAD.U32 R0, RZ, RZ, UR23 ;  /* 0x00000017ff007e24 */ /* 0x003fca000f8e00ff */
[----:B------:R-:W-:-:S04]  /*a120*/  SHF.L.U32 R0, R0, 0x1f, RZ ;  /* 0x0000001f00007819 */ /* 0x000fc800000006ff */
[----:B------:R0:W1:Y:S01]  /*a130*/  SYNCS.PHASECHK.TRANS64.TRYWAIT P1, [UR11+0x13250], R0 ;  /* 0x01325000ff0075a7 */ /* 0x000062000802014b */
[----:B------:R-:W-:Y:S05]  /*a140*/  @!P0 BRA `(.L_x_11660) ;  /* 0x0000000000048947 */ /* 0x000fea0003800000 */
[----:B------:R-:W-:Y:S01]  /*a150*/  BPT.TRAP 0x1 ;  /* 0x000000040000795c */ /* 0x000fe20000300000 */
.L_x_11660:
[----:B-1----:R-:W-:Y:S05]  /*a160*/  @P1 BRA `(.L_x_11661) ;  /* 0x0000000000081947 */ /* 0x002fea0003800000 */
[----:B------:R-:W1:Y:S02]  /*a170*/  SYNCS.PHASECHK.TRANS64.TRYWAIT P1, [UR11+0x13250], R0 ;  /* 0x01325000ff0075a7 */ /* 0x000e64000802014b */
[----:B-1----:R-:W-:Y:S05]  /*a180*/  @!P1 BRA `(.L_x_11662) ;  /* 0x000000d400b09947 */ /* 0x002fea0003800000 */
.L_x_11661:
        /* <DEDUP_REMOVED lines=212> */
[----:B------:R-:W2:Y:S01]  /*aed0*/  MUFU.EX2 R123, R123 ;  /* 0x0000007b007b7308 */ /* 0x000ea20000000800 */
[----:B------:R-:W-:-:S07]  /*aee0*/  FFMA.FTZ R71, R71, UR42, -R10 ;  /* 0x0000002a47477c23 */ /* 0x000fce000801080a */
        /* <DEDUP_REMOVED lines=161> */
.L_x_11663:
        /* <DEDUP_REMOVED lines=82> */
.L_x_11654:
        /* <DEDUP_REMOVED lines=9> */
.L_x_11683:
[----:B------:R-:W-:-:S04]  /*beb0*/  UISETP.NE.AND UP2, UPT, UR24, 0x1, UPT ;  /* 0x000000011800788c */ /* 0x000fc8000bf45270 */
[----:B------:R-:W-:-:S04]  /*bec0*/  USEL UR36, URZ, 0x1, UP2 ;  /* 0x000000013f247887 */ /* 0x000fc80009000000 */
[----:B------:R-:W-:Y:S01]  /*bed0*/  ULOP3.LUT UR36, UR25, UR36, URZ, 0x3c, !UPT ;  /* 0x0000002419247292 */ /* 0x000fe2000f8e3c3f */
[----:B------:R-:W-:Y:S11]  /*bee0*/  @!P0 BRA `(.L_x_11666) ;  /* 0x0000000000048947 */ /* 0x000ff60003800000 */
[----:B------:R-:W-:Y:S01]  /*bef0*/  BPT.TRAP 0x1 ;  /* 0x000000040000795c */ /* 0x000fe20000300000 */
.L_x_11666:
        /* <DEDUP_REMOVED lines=9> */
.L_x_11667:
[----:B-1----:R-:W-:Y:S05]  /*bf90*/  @P1 BRA `(.L_x_11668) ;  /* 0x0000000000081947 */ /* 0x002fea0003800000 */
[----:B------:R-:W1:Y:S02]  /*bfa0*/  SYNCS.PHASECHK.TRANS64.TRYWAIT P1, [UR23+0x13230], R0 ;  /* 0x01323000ff0075a7 */ /* 0x000e640008020157 */
[----:B-1----:R-:W-:Y:S05]  /*bfb0*/  @!P1 BRA `(.L_x_11669) ;  /* 0x000000b8003c9947 */ /* 0x002fea0003800000 */
.L_x_11668:
        /* <DEDUP_REMOVED lines=64> */
.L_x_11670:
[----:B------:R-:W-:Y:S01]  /*c3c0*/  ULEA UR11, UR24, UR45, 0x3 ;  /* 0x0000002d180b7291 */ /* 0x000fe2000f8e183f */
[----:B01----:R-:W-:-:S05]  /*c3d0*/  IMAD.U32 R0, RZ, RZ, UR25 ;  /* 0x00000019ff007e24 */ /* 0x003fca000f8e00ff */
[----:B------:R-:W-:-:S04]  /*c3e0*/  SHF.L.U32 R0, R0, 0x1f, RZ ;  /* 0x0000001f00007819 */ /* 0x000fc800000006ff */
[----:B------:R0:W1:Y:S01]  /*c3f0*/  SYNCS.PHASECHK.TRANS64.TRYWAIT P1, [UR11+0x13250], R0 ;  /* 0x01325000ff0075a7 */ /* 0x000062000802014b */
[----:B------:R-:W-:Y:S05]  /*c400*/  @!P0 BRA `(.L_x_11671) ;  /* 0x0000000000048947 */ /* 0x000fea0003800000 */
[----:B------:R-:W-:Y:S01]  /*c410*/  BPT.TRAP 0x1 ;  /* 0x000000040000795c */ /* 0x000fe20000300000 */
.L_x_11671:
[----:B-1----:R-:W-:Y:S05]  /*c420*/  @P1 BRA `(.L_x_11672) ;  /* 0x0000000000081947 */ /* 0x002fea0003800000 */
[----:B------:R-:W1:Y:S02]  /*c430*/  SYNCS.PHASECHK.TRANS64.TRYWAIT P1, [UR11+0x13250], R0 ;  /* 0x01325000ff0075a7 */ /* 0x000e64000802014b */
[----:B-1----:R-:W-:Y:S05]  /*c440*/  @!P1 BRA `(.L_x_11673) ;  /* 0x000000b400309947 */ /* 0x002fea0003800000 */
.L_x_11672:
        /* <DEDUP_REMOVED lines=17> */
[----:B------:R-:W-:Y:S02]  /*c560*/  UMOV UR6, UR10 ;  /* 0x0000000a00067c82 */ /* 0x000fe40008000000 */
        /* <DEDUP_REMOVED lines=34> */
[----:B------:R0:W-:Y:S02]  /*c790*/  @!P3 SYNCS.ARRIVE.TRANS64.RED.A1T0 RZ, [R0+URZ], RZ ;  /* 0x000000ff00ffb9a7 */ /* 0x0001e4000810043f */
[----:B0-----:R-:W-:Y:S01]  /*c7a0*/  VIADD R0, R10, 0xffffffff ;  /* 0xffffffff0a007836 */ /* 0x001fe20000000000 */
        /* <DEDUP_REMOVED lines=13> */
.L_x_11676:
[----:B------:R-:W-:-:S05]  /*c880*/  IMAD.U32 R136, RZ, RZ, UR20 ;  /* 0x00000014ff887e24 */ /* 0x000fca000f8e00ff */
[----:B------:R-:W-:-:S13]  /*c890*/  ISETP.NE.AND P1, PT, R136, 0x1, PT ;  /* 0x000000018800780c */ /* 0x000fda0003f25270 */
[----:B------:R-:W0:Y:S02]  /*c8a0*/  @P1 LDC.64 R10, c[0x0][0x9e8] ;  /* 0x00027a00ff0a1b82 */ /* 0x000e240000000a00 */
[----:B0-----:R-:W-:-:S05]  /*c8b0*/  @P1 IMAD.HI.U32 R10, R21, R10, RZ ;  /* 0x0000000a150a1227 */ /* 0x001fca00078e00ff */
[----:B------:R-:W-:-:S07]  /*c8c0*/  @P1 SHF.R.U32.HI R21, RZ, R11, R10 ;  /* 0x0000000bff151219 */ /* 0x000fce000001160a */
.L_x_11677:
[----:B------:R-:W-:Y:S05]  /*c8d0*/  BSYNC B0 ;  /* 0x0000000000007941 */ /* 0x000fea0003800000 */
.L_x_11675:
[----:B------:R-:W-:-:S05]  /*c8e0*/  IMAD R21, R21, R136, R0 ;  /* 0x0000008815157224 */ /* 0x000fca00078e0200 */
[----:B------:R-:W-:Y:S02]  /*c8f0*/  VIADDMNMX R12, R21, R136, R12, PT ;  /* 0x00000088150c7246 */ /* 0x000fe4000380010c */
[----:B------:R-:W-:-:S07]  /*c900*/  VIMNMX R3, R3, R21, !PT ;  /* 0x0000001503037248 */ /* 0x000fce0007fe0100 */
.L_x_11674:
        /* <DEDUP_REMOVED lines=247> */
.L_x_11680:
[----:B------:R-:W-:-:S05]  /*d880*/  IMAD.U32 R15, RZ, RZ, UR20 ;  /* 0x00000014ff0f7e24 */ /* 0x000fca000f8e00ff */
[----:B------:R-:W-:-:S13]  /*d890*/  ISETP.NE.AND P6, PT, R15, 0x1, PT ;  /* 0x000000010f00780c */ /* 0x000fda0003fc5270 */
[----:B------:R-:W0:Y:S02]  /*d8a0*/  @P6 LDC.64 R10, c[0x0][0x9e8] ;  /* 0x00027a00ff0a6b82 */ /* 0x000e240000000a00 */
[----:B0-----:R-:W-:-:S05]  /*d8b0*/  @P6 IMAD.HI.U32 R10, R3, R10, RZ ;  /* 0x0000000a030a6227 */ /* 0x001fca00078e00ff */
[----:B------:R-:W-:-:S07]  /*d8c0*/  @P6 SHF.R.U32.HI R3, RZ, R11, R10 ;  /* 0x0000000bff036219 */ /* 0x000fce000001160a */
.L_x_11681:
[----:B------:R-:W-:Y:S05]  /*d8d0*/  BSYNC B0 ;  /* 0x0000000000007941 */ /* 0x000fea0003800000 */
.L_x_11679:
[----:B------:R-:W-:-:S05]  /*d8e0*/  IMAD R0, R3, R15, R0 ;  /* 0x0000000f03007224 */ /* 0x000fca00078e0200 */
[----:B------:R-:W-:Y:S02]  /*d8f0*/  VIADDMNMX R14, R0, R15, R14, PT ;  /* 0x0000000f000e7246 */ /* 0x000fe4000380010e */
[----:B------:R-:W-:-:S07]  /*d900*/  VIMNMX R13, R13, R0, !PT ;  /* 0x000000000d0d7248 */ /* 0x000fce0007fe0100 */
.L_x_11678:
        /* <DEDUP_REMOVED lines=501> */
.L_x_11682:
        /* <DEDUP_REMOVED lines=82> */
.L_x_11665:
[----:B------:R-:W-:Y:S06]  /*fd80*/  BAR.ARV 0x8, 0x200 ;  /* 0x0208000000007b1d */ /* 0x000fec0000002000 */
[----:B------:R-:W-:Y:S05]  /*fd90*/  @!P0 BRA `(.L_x_11684) ;  /* 0x0000000000048947 */ /* 0x000fea0003800000 */
[----:B------:R-:W-:Y:S01]  /*fda0*/  BPT.TRAP 0x1 ;  /* 0x000000040000795c */ /* 0x000fe20000300000 */
.L_x_11684:
[----:B------:R-:W-:Y:S01]  /*fdb0*/  ULEA UR14, UR37, UR45, 0x3 ;  /* 0x0000002d250e7291 */ /* 0x000fe2000f8e183f */
[----:B------:R-:W-:-:S05]  /*fdc0*/  IMAD.U32 R4, RZ, RZ, UR36 ;  /* 0x00000024ff047e24 */ /* 0x000fca000f8e00ff */
[----:B------:R-:W-:-:S04]  /*fdd0*/  SHF.L.U32 R4, R4, 0x1f, RZ ;  /* 0x0000001f04047819 */ /* 0x000fc800000006ff */
[----:B------:R0:W1:Y:S01]  /*fde0*/  SYNCS.PHASECHK.TRANS64.TRYWAIT P1, [UR14+0x13250], R4 ;  /* 0x01325004ff0075a7 */ /* 0x000062000802014e */
[----:B------:R-:W-:Y:S05]  /*fdf0*/  @!P0 BRA `(.L_x_11685) ;  /* 0x0000000000048947 */ /* 0x000fea0003800000 */
[----:B------:R-:W-:Y:S01]  /*fe00*/  BPT.TRAP 0x1 ;  /* 0x000000040000795c */ /* 0x000fe20000300000 */
.L_x_11685:
[----:B-1----:R-:W-:Y:S05]  /*fe10*/  @P1 BRA `(.L_x_11686) ;  /* 0x0000000000081947 */ /* 0x002fea0003800000 */
[----:B------:R-:W1:Y:S02]  /*fe20*/  SYNCS.PHASECHK.TRANS64.TRYWAIT P1, [UR14+0x13250], R4 ;  /* 0x01325004ff0075a7 */ /* 0x000e64000802014e */
[----:B-1----:R-:W-:Y:S05]  /*fe30*/  @!P1 BRA `(.L_x_11687) ;  /* 0x0000007800cc9947 */ /* 0x002fea0003800000 */
.L_x_11686:
        /* <DEDUP_REMOVED lines=13> */
[----:B------:R-:W-:Y:S01]  /*ff10*/  @UP0 UIMAD UR6, UR6, UR10, URZ ;  /* 0x0000000a060602a4 */ /* 0x000fe2000f8e023f */
[----:B------:R-:W-:Y:S01]  /*ff20*/  @UP0 ULDC.64 UR12, c[0x0][0x9d0] ;  /* 0x00027400000c0ab9 */ /* 0x000fe20000000a00 */
[----:B------:R-:W-:Y:S02]  /*ff30*/  @UP0 UIMAD.WIDE.U32 UR8, UR48, UR10, URZ ;  /* 0x0000000a300802a5 */ /* 0x000fe4000f8e003f */
[----:B------:R-:W-:Y:S02]  /*ff40*/  @UP0 UIMAD UR6, UR48, UR11, UR6 ;  /* 0x0000000b300602a4 */ /* 0x000fe4000f8e0206 */
[----:B------:R-:W-:-:S02]  /*ff50*/  UIMAD UR10, UR37, 0x280, UR45 ;  /* 0x00000280250a78a4 */ /* 0x000fc4000f8e022d */
[----:B------:R-:W-:Y:S02]  /*ff60*/  @UP0 UIMAD UR7, UR7, UR12, URZ ;  /* 0x0000000c070702a4 */ /* 0x000fe4000f8e023f */
[----:B------:R-:W-:Y:S02]  /*ff70*/  @UP0 UIADD3 UR9, UR9, UR6, URZ ;  /* 0x0000000609090290 */ /* 0x000fe4000fffe03f */
[----:B------:R-:W-:Y:S01]  /*ff80*/  @UP0 UIMAD UR11, UR49, UR13, UR7 ;  /* 0x0000000d310b02a4 */ /* 0x000fe2000f8e0207 */
[----:B------:R-:W-:Y:S02]  /*ff90*/  UMOV UR6, UR10 ;  /* 0x0000000a00067c82 */ /* 0x000fe40008000000 */
[----:B------:R-:W-:Y:S02]  /*ffa0*/  UMOV UR7, 0xc0000010 ;  /* 0xc000001000077882 */ /* 0x000fe40000000000 */
[----:B------:R-:W-:Y:S01]  /*ffb0*/  QGMMA.64x64x32.F32.E4M3.E4M3 R24, R152, gdesc[UR4], R24, gsb0 ;  /* 0x00e0000498187df3 */ /* 0x000fe20008000818 */
        /* <DEDUP_REMOVED lines=22> */
[----:B------:R-:W1:Y:S04]  /*10120*/  SHFL.BFLY PT, R7, R6, 0x2, 0x1f ;  /* 0x0c401f0006077f89 */ /* 0x000e6800000e0000 */
[----:B------:R-:W3:Y:S01]  /*10130*/  SHFL.BFLY PT, R10, R5, 0x2, 0x1f ;  /* 0x0c401f00050a7f89 */ /* 0x000ee200000e0000 */
[----:B------:R-:W-:Y:S02]  /*10140*/  WARPGROUP.DEPBAR.LE gsb0, 0x0 ;  /* 0x00008000000079c5 */ /* 0x000fe40000010000 */
[----:B------:R-:W-:-:S06]  /*10150*/  WARPGROUP.ARRIVE ;  /* 0x00000000000079c5 */ /* 0x000fcc0000000000 */
[----:B------:R-:W-:Y:S01]  /*10160*/  QGMMA.64x64x32.F32.E4M3.E4M3 R24, R140, gdesc[UR4], R24, gsb0 ;  /* 0x00e000048c187df3 */ /* 0x000fe20008000818 */
[----:B-1----:R-:W-:-:S01]  /*10170*/  FADD.FTZ R7, R7, R6 ;  /* 0x0000000607077221 */ /* 0x002fc20000010000 */
[----:B------:R-:W-:Y:S01]  /*10180*/  UIADD3 UR10, UR10, 0x200, URZ ;  /* 0x000002000a0a7890 */ /* 0x000fe2000fffe03f */
[----:B---3--:R-:W-:-:S01]  /*10190*/  FADD.FTZ R10, R10, R5 ;  /* 0x000000050a0a7221 */ /* 0x008fc20000010000 */
        /* <DEDUP_REMOVED lines=35> */
.L_x_11688:
        /* <DEDUP_REMOVED lines=9> */
[----:B------:R-:W-:Y:S01]  /*10460*/  FMUL.FTZ R57, R25, R5 ;  /* 0x0000000519397220 */ /* 0x000fe20000410000 */
[-C--:B------:R-:W-:Y:S01]  /*10470*/  FMUL.FTZ R33, R26, R11.reuse ;  /* 0x0000000b1a217220 */ /* 0x080fe20000410000 */
[----:B------:R-:W-:Y:S01]  /*10480*/  FMUL.FTZ R32, R27, R11 ;  /* 0x0000000b1b207220 */ /* 0x000fe20000410000 */
        /* <DEDUP_REMOVED lines=30> */
.L_x_11614:
[----:B------:R-:W0:Y:S01]  /*10670*/  S2R R3, SR_CgaCtaId ;  /* 0x0000000000037919 */ /* 0x000e220000008800 */
[----:B------:R-:W-:Y:S01]  /*10680*/  MOV R10, 0x400 ;  /* 0x00000400000a7802 */ /* 0x000fe20000000f00 */
[----:B------:R-:W-:Y:S01]  /*10690*/  VIADD R11, R23, 0xffffff80 ;  /* 0xffffff80170b7836 */ /* 0x000fe20000000000 */
[----:B------:R-:W-:Y:S01]  /*106a0*/  BSSY B0, `(.L_x_11689) ;  /* 0x00001cc000007945 */ /* 0x000fe20003800000 */
[----:B------:R-:W-:Y:S03]  /*106b0*/  BAR.SYNC.DEFER_BLOCKING 0x5, 0x200 ;  /* 0x0148000000007b1d */ /* 0x000fe60000010000 */
[----:B------:R-:W-:Y:S02]  /*106c0*/  SHF.R.S32.HI R18, RZ, 0x1f, R11 ;  /* 0x0000001fff127819 */ /* 0x000fe4000001140b */
[----:B0-----:R-:W-:Y:S02]  /*106d0*/  LEA R10, R3, R10, 0x18 ;  /* 0x0000000a030a7211 */ /* 0x001fe400078ec0ff */
[----:B------:R-:W-:-:S03]  /*106e0*/  LEA.HI R3, R18, R11, RZ, 0x3 ;  /* 0x0000000b12037211 */ /* 0x000fc600078f18ff */
[----:B------:R-:W0:Y:S01]  /*106f0*/  LDS.128 R4, [R10+0x132d0] ;  /* 0x0132d0000a047984 */ /* 0x000e220000000c00 */
[----:B------:R-:W-:-:S05]  /*10700*/  LOP3.LUT R0, R3, 0xfffffff8, RZ, 0xc0, !PT ;  /* 0xfffffff803007812 */ /* 0x000fca00078ec0ff */
[----:B0-----:R-:W-:Y:S01]  /*10710*/  IMAD.IADD R4, R11, 0x1, -R0 ;  /* 0x000000010b047824 */ /* 0x001fe200078e0a00 */
[----:B------:R-:W-:Y:S02]  /*10720*/  R2UR UR5, R5 ;  /* 0x00000000050572ca */ /* 0x000fe400000e0000 */
[----:B------:R-:W-:Y:S01]  /*10730*/  R2UR UR49, R6 ;  /* 0x00000000063172ca */ /* 0x000fe200000e0000 */
[----:B------:R-:W-:Y:S01]  /*10740*/  IMAD.SHL.U32 R0, R4, 0x8, RZ ;  /* 0x0000000804007824 */ /* 0x000fe200078e00ff */
[----:B------:R-:W-:Y:S02]  /*10750*/  R2UR UR48, R7 ;  /* 0x00000000073072ca */ /* 0x000fe400000e0000 */
[----:B------:R-:W-:Y:S02]  /*10760*/  SHF.R.S32.HI R5, RZ, 0x3, R3 ;  /* 0x00000003ff057819 */ /* 0x000fe40000011403 */
        /* <DEDUP_REMOVED lines=29> */
[----:B------:R-:W-:Y:S01]  /*10940*/  ULDC.64 UR6, c[0x0][0xc00] ;  /* 0x0003000000067ab9 */ /* 0x000fe20000000a00 */
[----:B------:R-:W-:Y:S01]  /*10950*/  USHF.R.S32.HI UR9, URZ, 0x1f, UR40 ;  /* 0x0000001f3f097899 */ /* 0x000fe20008011428 */
[----:B------:R-:W-:Y:S02]  /*10960*/  ULDC.64 UR14, c[0x0][0xb98] ;  /* 0x0002e600000e7ab9 */ /* 0x000fe40000000a00 */
[----:B------:R1:W2:Y:S01]  /*10970*/  LDG.E.CONSTANT R17, desc[UR50][R6.64] ;  /* 0x0000003206117981 */ /* 0x0002a2000c1e9900 */
[----:B------:R-:W-:Y:S01]  /*10980*/  UISETP.NE.U32.AND UP0, UPT, UR6, URZ, UPT ;  /* 0x0000003f0600728c */ /* 0x000fe2000bf05070 */
[----:B------:R-:W-:-:S03]  /*10990*/  ULDC.64 UR18, c[0x0][0xc08] ;  /* 0x0003020000127ab9 */ /* 0x000fc60000000a00 */
[----:B------:R-:W-:-:S03]  /*109a0*/  UISETP.NE.AND.EX UP0, UPT, UR7, URZ, UPT, UP0 ;  /* 0x0000003f0700728c */ /* 0x000fc6000bf05300 */
[----:B------:R-:W-:Y:S01]  /*109b0*/  ULDC.64 UR6, c[0x0][0xc00] ;  /* 0x0003000000067ab9 */ /* 0x000fe20000000a00 */
[----:B-1----:R-:W-:Y:S01]  /*109c0*/  LOP3.LUT P0, R6, R23, 0x3, RZ, 0xc0, !PT ;  /* 0x0000000317067812 */ /* 0x002fe2000780c0ff */
[----:B------:R-:W-:-:S03]  /*109d0*/  UIMAD.WIDE UR6, UR40, 0x4, UR6 ;  /* 0x00000004280678a5 */ /* 0x000fc6000f8e0206 */
[----:B------:R-:W-:Y:S02]  /*109e0*/  ISETP.EQ.OR P0, PT, R6, 0x3, !P0 ;  /* 0x000000030600780c */ /* 0x000fe40004702670 */
[----:B------:R-:W-:Y:S02]  /*109f0*/  MOV R6, R10 ;  /* 0x0000000a00067202 */ /* 0x000fe40000000f00 */
[----:B0-----:R-:W-:Y:S02]  /*10a00*/  MOV R7, R35 ;  /* 0x0000002300077202 */ /* 0x001fe40000000f00 */
[----:B------:R-:W-:Y:S02]  /*10a10*/  SEL R46, R27, R26, P0 ;  /* 0x0000001a1b2e7207 */ /* 0x000fe40000000000 */
[----:B------:R-:W-:Y:S01]  /*10a20*/  SEL R26, R26, R27, P0 ;  /* 0x0000001b1a1a7207 */ /* 0x000fe20000000000 */
[----:B------:R-:W-:Y:S01]  /*10a30*/  IMAD.WIDE R12, R157, 0x2, R6 ;  /* 0x000000029d0c7825 */ /* 0x000fe200078e0206 */
[----:B------:R-:W-:-:S02]  /*10a40*/  SEL R40, R15, R14, P0 ;  /* 0x0000000e0f287207 */ /* 0x000fc40000000000 */
[----:B------:R-:W-:Y:S02]  /*10a50*/  SEL R42, R14, R15, P0 ;  /* 0x0000000f0e2a7207 */ /* 0x000fe40000000000 */
[----:B------:R-:W-:Y:S02]  /*10a60*/  IADD3 R27, P3, R12, 0x20, RZ ;  /* 0x000000200c1b7810 */ /* 0x000fe40007f7e0ff */
[----:B------:R-:W-:Y:S02]  /*10a70*/  SEL R36, R25, R24, P0 ;  /* 0x0000001819247207 */ /* 0x000fe40000000000 */
[----:B------:R-:W-:Y:S02]  /*10a80*/  SEL R38, R24, R25, P0 ;  /* 0x0000001918267207 */ /* 0x000fe40000000000 */
[----:B------:R-:W-:Y:S02]  /*10a90*/  LOP3.LUT R14, R27, 0x380, RZ, 0xc0, !PT ;  /* 0x000003801b0e7812 */ /* 0x000fe400078ec0ff */
[----:B------:R-:W-:-:S02]  /*10aa0*/  SEL R34, R29, R28, P0 ;  /* 0x0000001c1d227207 */ /* 0x000fc40000000000 */
[----:B------:R-:W-:Y:S02]  /*10ab0*/  LOP3.LUT R25, R12, 0x380, RZ, 0xc0, !PT ;  /* 0x000003800c197812 */ /* 0x000fe400078ec0ff */
[----:B------:R-:W-:Y:S02]  /*10ac0*/  SEL R28, R28, R29, P0 ;  /* 0x0000001d1c1c7207 */ /* 0x000fe40000000000 */
[C---:B------:R-:W-:Y:S02]  /*10ad0*/  IADD3 R56, P1, R12.reuse, 0x60, RZ ;  /* 0x000000600c387810 */ /* 0x040fe40007f3e0ff */
[----:B------:R-:W-:Y:S02]  /*10ae0*/  IADD3 R29, P2, R12, 0x40, RZ ;  /* 0x000000400c1d7810 */ /* 0x000fe40007f5e0ff */
[----:B------:R-:W-:Y:S01]  /*10af0*/  SEL R44, R30, R31, P0 ;  /* 0x0000001f1e2c7207 */ /* 0x000fe20000000000 */
[----:B------:R-:W-:Y:S01]  /*10b00*/  IMAD.X R15, RZ, RZ, R13, P1 ;  /* 0x000000ffff0f7224 */ /* 0x000fe200008e060d */
[----:B------:R-:W-:-:S02]  /*10b10*/  SHF.R.U64 R14, R14, 0x3, RZ ;  /* 0x000000030e0e7819 */ /* 0x000fc400000012ff */
[----:B------:R-:W-:Y:S02]  /*10b20*/  SEL R30, R31, R30, P0 ;  /* 0x0000001e1f1e7207 */ /* 0x000fe40000000000 */
[----:B------:R-:W-:Y:S02]  /*10b30*/  SHF.R.U64 R25, R25, 0x3, RZ ;  /* 0x0000000319197819 */ /* 0x000fe400000012ff */
[----:B------:R-:W-:Y:S02]  /*10b40*/  SEL R48, R21, R20, P0 ;  /* 0x0000001415307207 */ /* 0x000fe40000000000 */
[----:B------:R-:W-:Y:S01]  /*10b50*/  SEL R50, R20, R21, P0 ;  /* 0x0000001514327207 */ /* 0x000fe20000000000 */
[----:B------:R-:W-:Y:S01]  /*10b60*/  IMAD.X R21, RZ, RZ, R13, P2 ;  /* 0x000000ffff157224 */ /* 0x000fe200010e060d */
[----:B------:R-:W-:Y:S02]  /*10b70*/  LOP3.LUT R31, R56, 0x380, RZ, 0xc0, !PT ;  /* 0x00000380381f7812 */ /* 0x000fe400078ec0ff */
[----:B------:R-:W-:-:S02]  /*10b80*/  LOP3.LUT R20, R29, 0x380, RZ, 0xc0, !PT ;  /* 0x000003801d147812 */ /* 0x000fc400078ec0ff */
[----:B------:R-:W-:Y:S02]  /*10b90*/  SEL R32, R58, R57, P0 ;  /* 0x000000393a207207 */ /* 0x000fe40000000000 */
[----:B------:R-:W-:Y:S02]  /*10ba0*/  LOP3.LUT R24, R14, R27, RZ, 0x3c, !PT ;  /* 0x0000001b0e187212 */ /* 0x000fe400078e3cff */
[----:B------:R-:W-:Y:S02]  /*10bb0*/  SEL R58, R57, R58, P0 ;  /* 0x0000003a393a7207 */ /* 0x000fe40000000000 */
[----:B------:R-:W-:Y:S01]  /*10bc0*/  LOP3.LUT R12, R25, R12, RZ, 0x3c, !PT ;  /* 0x0000000c190c7212 */ /* 0x000fe200078e3cff */
[----:B------:R-:W-:Y:S01]  /*10bd0*/  IMAD.X R25, RZ, RZ, R13, P3 ;  /* 0x000000ffff197224 */ /* 0x000fe200018e060d */
[----:B------:R-:W-:Y:S02]  /*10be0*/  SHF.R.U64 R31, R31, 0x3, RZ ;  /* 0x000000031f1f7819 */ /* 0x000fe400000012ff */
[----:B------:R-:W-:-:S02]  /*10bf0*/  SHF.R.U64 R20, R20, 0x3, RZ ;  /* 0x0000000314147819 */ /* 0x000fc400000012ff */
[----:B------:R-:W-:Y:S02]  /*10c00*/  SEL R52, R54, R55, P0 ;  /* 0x0000003736347207 */ /* 0x000fe40000000000 */
[----:B------:R-:W-:Y:S02]  /*10c10*/  SEL R54, R55, R54, P0 ;  /* 0x0000003637367207 */ /* 0x000fe40000000000 */
[----:B------:R-:W-:Y:S02]  /*10c20*/  MOV R45, R12 ;  /* 0x0000000c002d7202 */ /* 0x000fe40000000f00 */
[----:B------:R-:W-:Y:S02]  /*10c30*/  LOP3.LUT R20, R20, R29, RZ, 0x3c, !PT ;  /* 0x0000001d14147212 */ /* 0x000fe400078e3cff */
[----:B------:R-:W-:Y:S02]  /*10c40*/  LOP3.LUT R14, R31, R56, RZ, 0x3c, !PT ;  /* 0x000000381f0e7212 */ /* 0x000fe400078e3cff */
[----:B------:R-:W-:-:S02]  /*10c50*/  MOV R43, R24 ;  /* 0x00000018002b7202 */ /* 0x000fc40000000f00 */
        /* <DEDUP_REMOVED lines=9> */
[----:B------:R3:W4:Y:S01]  /*10cf0*/  SHFL.IDX PT, R31, R38, R27, 0x1c1f ;  /* 0x001c1f1b261f7589 */ /* 0x00072200000e0000 */
[----:B0-----:R-:W-:-:S03]  /*10d00*/  SEL R12, R32, R13, P0 ;  /* 0x0000000d200c7207 */ /* 0x001fc60000000000 */
[----:B------:R-:W-:Y:S04]  /*10d10*/  SHFL.IDX PT, R46, R46, R17, 0x1c1f ;  /* 0x001c1f112e2e7589 */ /* 0x000fe800000e0000 */
[----:B------:R0:W4:Y:S01]  /*10d20*/  SHFL.IDX PT, R37, R26, R27, 0x1c1f ;  /* 0x001c1f1b1a257589 */ /* 0x00012200000e0000 */
[----:B---3--:R-:W-:-:S03]  /*10d30*/  MOV R38, R14 ;  /* 0x0000000e00267202 */ /* 0x008fc60000000f00 */
[----:B------:R-:W-:Y:S01]  /*10d40*/  SHFL.IDX PT, R40, R40, R17, 0x1c1f ;  /* 0x001c1f1128287589 */ /* 0x000fe200000e0000 */
[----:B------:R-:W-:Y:S02]  /*10d50*/  SEL R14, R13, R32, P0 ;  /* 0x000000200d0e7207 */ /* 0x000fe40000000000 */
[----:B-1----:R-:W-:Y:S01]  /*10d60*/  SEL R13, R44, R35, P0 ;  /* 0x000000232c0d7207 */ /* 0x002fe20000000000 */
[----:B------:R1:W3:Y:S01]  /*10d70*/  SHFL.IDX PT, R33, R42, R27, 0x1c1f ;  /* 0x001c1f1b2a217589 */ /* 0x0002e200000e0000 */
[----:B------:R-:W-:Y:S02]  /*10d80*/  SEL R15, R35, R44, P0 ;  /* 0x0000002c230f7207 */ /* 0x000fe40000000000 */
[----:B--2---:R-:W-:Y:S01]  /*10d90*/  SEL R24, R34, R29, P0 ;  /* 0x0000001d22187207 */ /* 0x004fe20000000000 */
[----:B------:R-:W-:Y:S01]  /*10da0*/  SHFL.IDX PT, R48, R48, R17, 0x1c1f ;  /* 0x001c1f1130307589 */ /* 0x000fe200000e0000 */
[----:B0-----:R-:W-:-:S03]  /*10db0*/  SEL R26, R29, R34, P0 ;  /* 0x000000221d1a7207 */ /* 0x001fc60000000000 */
[----:B------:R-:W0:Y:S01]  /*10dc0*/  SHFL.IDX PT, R39, R50, R27, 0x1c1f ;  /* 0x001c1f1b32277589 */ /* 0x000e2200000e0000 */
[----:B----4-:R-:W-:Y:S02]  /*10dd0*/  SEL R28, R36, R31, P0 ;  /* 0x0000001f241c7207 */ /* 0x010fe40000000000 */
[----:B------:R-:W-:Y:S01]  /*10de0*/  SEL R30, R31, R36, P0 ;  /* 0x000000241f1e7207 */ /* 0x000fe20000000000 */
[----:B------:R-:W-:Y:S01]  /*10df0*/  SHFL.IDX PT, R52, R52, R17, 0x1c1f ;  /* 0x001c1f1134347589 */ /* 0x000fe200000e0000 */
[----:B-1----:R-:W-:Y:S01]  /*10e00*/  MOV R42, R20 ;  /* 0x00000014002a7202 */ /* 0x002fe20000000f00 */
[----:B------:R-:W-:Y:S02]  /*10e10*/  IMAD.U32 R20, RZ, RZ, UR6 ;  /* 0x00000006ff147e24 */ /* 0x000fe4000f8e00ff */
[----:B------:R1:W2:Y:S01]  /*10e20*/  SHFL.IDX PT, R41, R54, R27, 0x1c1f ;  /* 0x001c1f1b36297589 */ /* 0x0002a200000e0000 */
[----:B------:R-:W-:Y:S01]  /*10e30*/  SEL R25, R46, R37, P0 ;  /* 0x000000252e197207 */ /* 0x000fe20000000000 */
[----:B------:R-:W-:-:S02]  /*10e40*/  IMAD.U32 R21, RZ, RZ, UR7 ;  /* 0x00000007ff157e24 */ /* 0x000fc4000f8e00ff */
[----:B------:R4:W-:Y:S01]  /*10e50*/  STSM.16.M88.4 [R45], R12 ;  /* 0x0000000c2d007844 */ /* 0x0009e20000000200 */
[----:B---3--:R-:W-:Y:S02]  /*10e60*/  SEL R32, R40, R33, P0 ;  /* 0x0000002128207207 */ /* 0x008fe40000000000 */
[----:B-1----:R-:W-:Y:S02]  /*10e70*/  SEL R27, R37, R46, P0 ;  /* 0x0000002e251b7207 */ /* 0x002fe40000000000 */
[----:B------:R-:W-:Y:S01]  /*10e80*/  SEL R34, R33, R40, P0 ;  /* 0x0000002821227207 */ /* 0x000fe20000000000 */
[----:B------:R-:W1:Y:S02]  /*10e90*/  LDC R37, c[0x0][0xbe8] ;  /* 0x0002fa00ff257b82 */ /* 0x000e640000000800 */
[----:B------:R3:W-:Y:S01]  /*10ea0*/  STSM.16.M88.4 [R43], R24 ;  /* 0x000000182b007844 */ /* 0x0007e20000000200 */
[----:B0-----:R-:W-:Y:S02]  /*10eb0*/  SEL R29, R48, R39, P0 ;  /* 0x00000027301d7207 */ /* 0x001fe40000000000 */
[----:B------:R-:W-:-:S05]  /*10ec0*/  SEL R31, R39, R48, P0 ;  /* 0x00000030271f7207 */ /* 0x000fca0000000000 */
[----:B------:R0:W-:Y:S01]  /*10ed0*/  STSM.16.M88.4 [R42], R28 ;  /* 0x0000001c2a007844 */ /* 0x0001e20000000200 */
[----:B--2---:R-:W-:Y:S02]  /*10ee0*/  SEL R33, R52, R41, P0 ;  /* 0x0000002934217207 */ /* 0x004fe40000000000 */
[----:B------:R-:W-:-:S05]  /*10ef0*/  SEL R35, R41, R52, P0 ;  /* 0x0000003429237207 */ /* 0x000fca0000000000 */
[----:B------:R0:W-:Y:S01]  /*10f00*/  STSM.16.M88.4 [R38], R32 ;  /* 0x0000002026007844 */ /* 0x0001e20000000200 */
[----:B------:R-:W-:Y:S06]  /*10f10*/  BAR.SYNC.DEFER_BLOCKING 0x1, 0x180 ;  /* 0x0046000000007b1d */ /* 0x000fec0000010000 */
[----:B------:R-:W2:Y:S01]  /*10f20*/  @P2 LDG.E R17, desc[UR50][R20.64] ;  /* 0x0000003214112981 */ /* 0x000ea2000c1e1900 */
[----:B-1----:R-:W-:Y:S01]  /*10f30*/  ISETP.NE.AND P1, PT, R37, 0x1, PT ;  /* 0x000000012500780c */ /* 0x002fe20003f25270 */
[----:B----4-:R-:W-:Y:S01]  /*10f40*/  VIADD R15, R22, UR41 ;  /* 0x00000029160f7c36 */ /* 0x010fe20008000000 */
[----:B------:R-:W-:Y:S01]  /*10f50*/  UIMAD UR6, UR16, UR10, URZ ;  /* 0x0000000a100672a4 */ /* 0x000fe2000f8e023f */
[----:B------:R-:W-:Y:S01]  /*10f60*/  LEA.HI R18, R18, R11, RZ, 0x7 ;  /* 0x0000000b12127211 */ /* 0x000fe200078f38ff */
[----:B------:R-:W-:Y:S01]  /*10f70*/  USEL UR9, UR9, URZ, !UP0 ;  /* 0x0000003f09097287 */ /* 0x000fe2000c000000 */
[----:B------:R-:W-:Y:S01]  /*10f80*/  IMAD.MOV.U32 R12, RZ, RZ, R15 ;  /* 0x000000ffff0c7224 */ /* 0x000fe200078e000f */
[----:B------:R-:W-:Y:S01]  /*10f90*/  UIMAD UR12, UR39, UR11, UR6 ;  /* 0x0000000b270c72a4 */ /* 0x000fe2000f8e0206 */
[----:B------:R-:W-:Y:S01]  /*10fa0*/  LOP3.LUT R18, R18, 0xffffff80, RZ, 0xc0, !PT ;  /* 0xffffff8012127812 */ /* 0x000fe200078ec0ff */
[----:B------:R-:W-:-:S02]  /*10fb0*/  USEL UR8, UR40, URZ, !UP0 ;  /* 0x0000003f28087287 */ /* 0x000fc4000c000000 */
[----:B------:R-:W-:-:S03]  /*10fc0*/  UISETP.NE.U32.AND UP0, UPT, UR18, URZ, UPT ;  /* 0x0000003f1200728c */ /* 0x000fc6000bf05070 */
[----:B------:R-:W1:Y:S01]  /*10fd0*/  @P1 LDC R36, c[0x0][0xbec] ;  /* 0x0002fb00ff241b82 */ /* 0x000e620000000800 */
[----:B------:R-:W-:-:S06]  /*10fe0*/  UISETP.NE.AND.EX UP0, UPT, UR19, URZ, UPT, UP0 ;  /* 0x0000003f1300728c */ /* 0x000fcc000bf05300 */
[----:B------:R-:W-:Y:S01]  /*10ff0*/  PLOP3.LUT P3, PT, PT, PT, UP0, 0x80, 0x0 ;  /* 0x000000000000781c */ /* 0x000fe20003f6f008 */
[----:B------:R-:W4:Y:S01]  /*11000*/  @P1 LDC R40, c[0x0][0xbf0] ;  /* 0x0002fc00ff281b82 */ /* 0x000f220000000800 */
[----:B-1----:R-:W-:-:S05]  /*11010*/  @P1 IMAD.HI.U32 R13, R15, R36, RZ ;  /* 0x000000240f0d1227 */ /* 0x002fca00078e00ff */
[----:B----4-:R-:W-:-:S05]  /*11020*/  @P1 SHF.R.U32.HI R12, RZ, R40, R13 ;  /* 0x00000028ff0c1219 */ /* 0x010fca000001160d */
[----:B------:R-:W-:-:S04]  /*11030*/  IMAD.MOV R14, RZ, RZ, -R12 ;  /* 0x000000ffff0e7224 */ /* 0x000fc800078e0a0c */
[----:B------:R-:W-:Y:S01]  /*11040*/  IMAD R15, R37, R14, R15 ;  /* 0x0000000e250f7224 */ /* 0x000fe200078e020f */
[----:B------:R-:W-:-:S04]  /*11050*/  SHF.R.S32.HI R14, RZ, 0x1f, R12 ;  /* 0x0000001fff0e7819 */ /* 0x000fc8000001140c */
[----:B------:R-:W-:Y:S02]  /*11060*/  SHF.R.S32.HI R13, RZ, 0x1f, R15 ;  /* 0x0000001fff0d7819 */ /* 0x000fe4000001140f */
[----:B--2---:R-:W-:-:S13]  /*11070*/  @P2 R2UR UR4, R17 ;  /* 0x00000000110422ca */ /* 0x004fda00000e0000 */
[----:B------:R-:W-:Y:S02]  /*11080*/  USHF.R.S32.HI UR7, URZ, 0x1f, UR4 ;  /* 0x0000001f3f077899 */ /* 0x000fe40008011404 */
[----:B------:R-:W-:Y:S02]  /*11090*/  UMOV UR6, UR4 ;  /* 0x0000000400067c82 */ /* 0x000fe40008000000 */
[----:B------:R-:W-:-:S04]  /*110a0*/  UIMAD.WIDE.U32 UR10, UR39, UR10, UR6 ;  /* 0x0000000a270a72a5 */ /* 0x000fc8000f8e0006 */
[----:B------:R-:W-:Y:S02]  /*110b0*/  UIADD3 UR11, UR11, UR12, URZ ;  /* 0x0000000c0b0b7290 */ /* 0x000fe4000fffe03f */
[----:B------:R-:W-:Y:S02]  /*110c0*/  UIMAD UR12, UR9, UR14, URZ ;  /* 0x0000000e090c72a4 */ /* 0x000fe4000f8e023f */
[----:B------:R-:W-:Y:S02]  /*110d0*/  UIMAD.WIDE.U32 UR10, UR8, UR14, UR10 ;  /* 0x0000000e080a72a5 */ /* 0x000fe4000f8e000a */
[----:B------:R-:W-:Y:S01]  /*110e0*/  UIMAD UR12, UR8, UR15, UR12 ;  /* 0x0000000f080c72a4 */ /* 0x000fe2000f8e020c */
[----:B------:R-:W-:-:S03]  /*110f0*/  ULDC UR14, c[0x0][0xa88] ;  /* 0x0002a200000e7ab9 */ /* 0x000fc60000000800 */
[----:B------:R-:W-:Y:S02]  /*11100*/  IADD3 R12, P0, R12, UR10, RZ ;  /* 0x0000000a0c0c7c10 */ /* 0x000fe4000ff1e0ff */
[----:B------:R-:W-:Y:S01]  /*11110*/  IMAD.U32 R17, RZ, RZ, UR12 ;  /* 0x0000000cff117e24 */ /* 0x000fe2000f8e00ff */
[----:B------:R-:W-:Y:S02]  /*11120*/  ULDC.64 UR12, c[0x0][0xb88] ;  /* 0x0002e200000c7ab9 */ /* 0x000fe40000000a00 */
[----:B---3--:R-:W-:Y:S02]  /*11130*/  IMAD R24, R13, UR12, RZ ;  /* 0x0000000c0d187c24 */ /* 0x008fe4000f8e02ff */
[----:B------:R-:W-:Y:S01]  /*11140*/  IADD3.X R13, R14, UR11, R17, P0, !PT ;  /* 0x0000000b0e0d7c10 */ /* 0x000fe200087fe411 */
[----:B------:R-:W-:Y:S01]  /*11150*/  @UP0 ULDC.64 UR10, c[0x0][0xc08] ;  /* 0x00030200000a0ab9 */ /* 0x000fe20000000a00 */
[----:B------:R-:W-:Y:S01]  /*11160*/  IMAD R17, R15, UR13, R24 ;  /* 0x0000000d0f117c24 */ /* 0x000fe2000f8e0218 */
[----:B------:R-:W-:Y:S01]  /*11170*/  @UP0 UIMAD.WIDE UR10, UR40, 0x4, UR10 ;  /* 0x00000004280a08a5 */ /* 0x000fe2000f8e020a */
[----:B------:R-:W-:-:S02]  /*11180*/  IMAD.U32 R14, RZ, RZ, UR14 ;  /* 0x0000000eff0e7e24 */ /* 0x000fc4000f8e00ff */
[----:B------:R-:W-:Y:S01]  /*11190*/  IMAD.WIDE.U32 R12, R15, UR12, R12 ;  /* 0x0000000c0f0c7c25 */ /* 0x000fe2000f8e000c */
[----:B------:R-:W-:-:S03]  /*111a0*/  ULDC.64 UR12, c[0x0][0xb50] ;  /* 0x0002d400000c7ab9 */ /* 0x000fc60000000a00 */
[----:B------:R-:W-:Y:S01]  /*111b0*/  IMAD.U32 R24, RZ, RZ, UR10 ;  /* 0x0000000aff187e24 */ /* 0x000fe2000f8e00ff */
[----:B------:R-:W-:Y:S01]  /*111c0*/  LEA R15, P0, R12, UR12, 0x2 ;  /* 0x0000000c0c0f7c11 */ /* 0x000fe2000f8010ff */
[----:B------:R-:W-:Y:S02]  /*111d0*/  IMAD.U32 R25, RZ, RZ, UR11 ;  /* 0x0000000bff197e24 */ /* 0x000fe4000f8e00ff */
[----:B------:R-:W-:-:S03]  /*111e0*/  IMAD.IADD R13, R13, 0x1, R17 ;  /* 0x000000010d0d7824 */ /* 0x000fc600078e0211 */
[----:B------:R0:W5:Y:S02]  /*111f0*/  @P3 LDG.E R14, desc[UR50][R24.64] ;  /* 0x00000032180e3981 */ /* 0x000164000c1e1900 */
[----:B------:R-:W-:Y:S01]  /*11200*/  LEA.HI.X R12, R12, UR13, R13, 0x2, P0 ;  /* 0x0000000d0c0c7c11 */ /* 0x000fe200080f140d */
[----:B------:R-:W-:Y:S06]  /*11210*/  @P3 BRA `(.L_x_11691) ;  /* 0x0000000000103947 */ /* 0x000fec0003800000 */
[----:B------:R-:W-:Y:S05]  /*11220*/  @!P2 BRA `(.L_x_11691) ;  /* 0x00000000000ca947 */ /* 0x000fea0003800000 */
[----:B------:R-:W2:Y:S04]  /*11230*/  LDG.E R13, desc[UR50][R20.64] ;  /* 0x00000032140d7981 */ /* 0x000ea8000c1e1900 */
[----:B-----5:R-:W2:Y:S02]  /*11240*/  LDG.E R14, desc[UR50][R20.64+0x4] ;  /* 0x00000432140e7981 */ /* 0x020ea4000c1e1900 */
[----:B--2---:R-:W-:-:S07]  /*11250*/  IMAD.IADD R14, R14, 0x1, -R13 ;  /* 0x000000010e0e7824 */ /* 0x004fce00078e0a0d */
.L_x_11691:
[----:B------:R-:W-:Y:S01]  /*11260*/  IMAD R13, R5, 0x40, R0 ;  /* 0x00000040050d7824 */ /* 0x000fe200078e0200 */
[----:B------:R-:W-:Y:S01]  /*11270*/  SHFL.IDX PT, R20, R15, RZ, 0x1c1f ;  /* 0x001c1fff0f147589 */ /* 0x000fe200000e0000 */
[----:B------:R-:W-:Y:S01]  /*11280*/  IMAD.IADD R11, R11, 0x1, -R18 ;  /* 0x000000010b0b7824 */ /* 0x000fe200078e0a12 */
[----:B------:R-:W-:Y:S01]  /*11290*/  ULDC.64 UR12, c[0x0][0xaa0] ;  /* 0x0002a800000c7ab9 */ /* 0x000fe20000000a00 */
[----:B------:R-:W-:Y:S01]  /*112a0*/  IMAD.WIDE R6, R13, 0x2, R6 ;  /* 0x000000020d067825 */ /* 0x000fe200078e0206 */
[----:B------:R-:W1:Y:S02]  /*112b0*/  SHFL.IDX PT, R21, R12, RZ, 0x1c1f ;  /* 0x001c1fff0c157589 */ /* 0x000e6400000e0000 */
[----:B------:R-:W-:Y:S01]  /*112c0*/  LOP3.LUT P0, RZ, R11, 0x3, RZ, 0xc0, !PT ;  /* 0x000000030bff7812 */ /* 0x000fe2000780c0ff */
[----:B------:R-:W-:Y:S01]  /*112d0*/  VIADD R13, R156, UR41 ;  /* 0x000000299c0d7c36 */ /* 0x000fe20008000000 */
[----:B0-----:R-:W-:Y:S01]  /*112e0*/  SHFL.IDX PT, R34, R15, 0x1, 0x1c1f ;  /* 0x003c1f000f227f89 */ /* 0x001fe200000e0000 */
[----:B-----5:R-:W-:Y:S01]  /*112f0*/  IMAD R18, R14, R37, RZ ;  /* 0x000000250e127224 */ /* 0x020fe200078e02ff */
[C---:B------:R-:W-:Y:S01]  /*11300*/  IADD3 R25, P3, R6.reuse, 0x1800, RZ ;  /* 0x0000180006197810 */ /* 0x040fe20007f7e0ff */
[----:B------:R-:W-:Y:S01]  /*11310*/  VIADD R11, R13, 0x8 ;  /* 0x000000080d0b7836 */ /* 0x000fe20000000000 */
[----:B------:R0:W2:Y:S01]  /*11320*/  SHFL.IDX PT, R35, R12, 0x1, 0x1c1f ;  /* 0x003c1f000c237f89 */ /* 0x0000a200000e0000 */
[----:B------:R-:W-:-:S02]  /*11330*/  IADD3 R29, P4, R6, 0x3000, RZ ;  /* 0x00003000061d7810 */ /* 0x000fc40007f9e0ff */
[-C--:B------:R-:W-:Y:S02]  /*11340*/  ISETP.GE.OR P2, PT, R13, R18.reuse, P0 ;  /* 0x000000120d00720c */ /* 0x080fe40000746670 */
[----:B------:R-:W-:Y:S02]  /*11350*/  LOP3.LUT R13, R6, 0x380, RZ, 0xc0, !PT ;  /* 0x00000380060d7812 */ /* 0x000fe400078ec0ff */
[----:B------:R-:W-:Y:S02]  /*11360*/  LOP3.LUT R24, R25, 0x380, RZ, 0xc0, !PT ;  /* 0x0000038019187812 */ /* 0x000fe400078ec0ff */
[----:B------:R-:W-:Y:S02]  /*11370*/  ISETP.GE.OR P0, PT, R11, R18, P0 ;  /* 0x000000120b00720c */ /* 0x000fe40000706670 */
[----:B------:R-:W-:Y:S02]  /*11380*/  LOP3.LUT R28, R29, 0x380, RZ, 0xc0, !PT ;  /* 0x000003801d1c7812 */ /* 0x000fe400078ec0ff */
[----:B------:R-:W-:-:S02]  /*11390*/  SHF.R.U64 R13, R13, 0x3, RZ ;  /* 0x000000030d0d7819 */ /* 0x000fc400000012ff */
[----:B------:R-:W-:Y:S01]  /*113a0*/  SHF.R.U64 R24, R24, 0x3, RZ ;  /* 0x0000000318187819 */ /* 0x000fe200000012ff */
[----:B-1----:R1:W-:Y:S01]  /*113b0*/  @!P2 ST.E desc[UR50][R20.64], R9 ;  /* 0x000000091400a985 */ /* 0x0023e2000c101932 */
[----:B------:R-:W-:Y:S02]  /*113c0*/  SHF.R.U64 R28, R28, 0x3, RZ ;  /* 0x000000031c1c7819 */ /* 0x000fe400000012ff */
[----:B0-----:R-:W-:Y:S01]  /*113d0*/  LOP3.LUT R12, R13, R6, RZ, 0x3c, !PT ;  /* 0x000000060d0c7212 */ /* 0x001fe200078e3cff */
        /* <DEDUP_REMOVED lines=9> */
[----:B------:R-:W-:-:S04]  /*11470*/  IADD3 R11, P0, R6, 0x4800, RZ ;  /* 0x00004800060b7810 */ /* 0x000fc80007f1e0ff */
[----:B------:R-:W-:Y:S01]  /*11480*/  LOP3.LUT R6, R11, 0x380, RZ, 0xc0, !PT ;  /* 0x000003800b067812 */ /* 0x000fe200078ec0ff */
[----:B------:R-:W-:Y:S02]  /*11490*/  IMAD.X R33, RZ, RZ, R7, P0 ;  /* 0x000000ffff217224 */ /* 0x000fe400000e0607 */
[----:B------:R-:W0:Y:S01]  /*114a0*/  @P1 LDC R7, c[0x0][0xbf0] ;  /* 0x0002fc00ff071b82 */ /* 0x000e220000000800 */
[----:B------:R-:W-:-:S04]  /*114b0*/  SHF.R.U64 R6, R6, 0x3, RZ ;  /* 0x0000000306067819 */ /* 0x000fc800000012ff */
[----:B------:R-:W-:-:S03]  /*114c0*/  LOP3.LUT R32, R6, R11, RZ, 0x3c, !PT ;  /* 0x0000000b06207212 */ /* 0x000fc600078e3cff */
[----:B------:R-:W0:Y:S01]  /*114d0*/  @P1 LDC R6, c[0x0][0xbec] ;  /* 0x0002fb00ff061b82 */ /* 0x000e220000000800 */
[----:B------:R-:W-:Y:S02]  /*114e0*/  UIMAD UR10, UR7, UR12, URZ ;  /* 0x0000000c070a72a4 */ /* 0x000fe4000f8e023f */
[----:B------:R-:W-:Y:S01]  /*114f0*/  UIMAD.WIDE.U32 UR6, UR4, UR12, URZ ;  /* 0x0000000c040672a5 */ /* 0x000fe2000f8e003f */
[----:B------:R-:W-:Y:S01]  /*11500*/  IMAD R4, R4, 0x30, R5 ;  /* 0x0000003004047824 */ /* 0x000fe200078e0205 */
[----:B------:R-:W-:Y:S01]  /*11510*/  UIMAD UR10, UR4, UR13, UR10 ;  /* 0x0000000d040a72a4 */ /* 0x000fe2000f8e020a */
[----:B-1----:R-:W-:Y:S01]  /*11520*/  VIADD R21, R5, UR41 ;  /* 0x0000002905157c36 */ /* 0x002fe20008000000 */
[----:B0-----:R-:W5:Y:S01]  /*11530*/  LD.E.128 R32, desc[UR50][R32.64] ;  /* 0x0000003220207980 */ /* 0x001f62000c101d00 */
[----:B------:R-:W-:Y:S01]  /*11540*/  ULDC.64 UR12, c[0x0][0xae8] ;  /* 0x0002ba00000c7ab9 */ /* 0x000fe20000000a00 */
[----:B------:R-:W-:Y:S01]  /*11550*/  UIADD3 UR7, UR7, UR10, URZ ;  /* 0x0000000a07077290 */ /* 0x000fe2000fffe03f */
[----:B------:R-:W-:Y:S01]  /*11560*/  VIADD R11, R4, UR41 ;  /* 0x00000029040b7c36 */ /* 0x000fe20008000000 */
[----:B------:R-:W-:Y:S01]  /*11570*/  UIMAD UR4, UR16, UR12, URZ ;  /* 0x0000000c100472a4 */ /* 0x000fe2000f8e023f */
[----:B------:R-:W-:Y:S01]  /*11580*/  VIADD R5, R21, 0x60 ;  /* 0x0000006015057836 */ /* 0x000fe20000000000 */
[----:B------:R-:W-:Y:S01]  /*11590*/  UIMAD.WIDE.U32 UR6, UR39, UR12, UR6 ;  /* 0x0000000c270672a5 */ /* 0x000fe2000f8e0006 */
[----:B------:R-:W-:Y:S01]  /*115a0*/  IMAD.MOV.U32 R9, RZ, RZ, R11 ;  /* 0x000000ffff097224 */ /* 0x000fe200078e000b */
[----:B------:R-:W-:Y:S01]  /*115b0*/  UIMAD UR4, UR39, UR13, UR4 ;  /* 0x0000000d270472a4 */ /* 0x000fe2000f8e0204 */
[----:B------:R-:W-:Y:S01]  /*115c0*/  @!PT LDS RZ, [RZ] ;  /* 0x00000000fffff984 */ /* 0x000fe20000000800 */
[----:B------:R-:W-:Y:S01]  /*115d0*/  @!PT LDS RZ, [RZ] ;  /* 0x00000000fffff984 */ /* 0x000fe20000000800 */
[----:B------:R-:W-:Y:S01]  /*115e0*/  @!PT LDS RZ, [RZ] ;  /* 0x00000000fffff984 */ /* 0x000fe20000000800 */
[----:B------:R-:W-:Y:S01]  /*115f0*/  @!PT LDS RZ, [RZ] ;  /* 0x00000000fffff984 */ /* 0x000fe20000000800 */
[----:B------:R0:W-:Y:S06]  /*11600*/  MEMBAR.ALL.CTA ;  /* 0x0000000000007992 */ /* 0x0001ec0000008000 */
[----:B0-----:R-:W0:Y:S01]  /*11610*/  FENCE.VIEW.ASYNC.S ;  /* 0x00000000000073c6 */ /* 0x001e220000000000 */
[----:B------:R-:W-:Y:S01]  /*11620*/  ULDC.64 UR10, c[0x0][0xaf0] ;  /* 0x0002bc00000a7ab9 */ /* 0x000fe20000000a00 */
[----:B------:R-:W-:Y:S01]  /*11630*/  VIADD R10, R10, 0x13220 ;  /* 0x000132200a0a7836 */ /* 0x000fe20000000000 */
[----:B------:R-:W-:-:S02]  /*11640*/  UIMAD UR9, UR9, UR10, URZ ;  /* 0x0000000a090972a4 */ /* 0x000fc4000f8e023f */
[----:B------:R-:W-:Y:S02]  /*11650*/  UIADD3 UR7, UR7, UR4, URZ ;  /* 0x0000000407077290 */ /* 0x000fe4000fffe03f */
[----:B------:R-:W-:Y:S01]  /*11660*/  UIMAD UR4, UR8, UR11, UR9 ;  /* 0x0000000b080472a4 */ /* 0x000fe2000f8e0209 */
[----:B------:R-:W-:Y:S01]  /*11670*/  @P1 IMAD.HI.U32 R4, R11, R6, RZ ;  /* 0x000000060b041227 */ /* 0x000fe200078e00ff */
[----:B------:R-:W-:Y:S01]  /*11680*/  UIMAD.WIDE.U32 UR8, UR8, UR10, UR6 ;  /* 0x0000000a080872a5 */ /* 0x000fe2000f8e0006 */
[----:B------:R-:W-:Y:S02]  /*11690*/  PRMT R10, RZ, 0x654, R10 ;  /* 0x00000654ff0a7816 */ /* 0x000fe4000000000a */
[----:B------:R-:W-:Y:S01]  /*116a0*/  ULDC.64 UR6, c[0x0][0xae0] ;  /* 0x0002b80000067ab9 */ /* 0x000fe20000000a00 */
[----:B------:R-:W-:Y:S01]  /*116b0*/  @P1 SHF.R.U32.HI R9, RZ, R7, R4 ;  /* 0x00000007ff091219 */ /* 0x000fe20000011604 */
[----:B------:R-:W-:Y:S02]  /*116c0*/  UIADD3 UR4, UR9, UR4, URZ ;  /* 0x0000000409047290 */ /* 0x000fe4000fffe03f */
[----:B------:R-:W-:Y:S01]  /*116d0*/  IMAD.U32 R7, RZ, RZ, UR9 ;  /* 0x00000009ff077e24 */ /* 0x000fe2000f8e00ff */
[--C-:B------:R-:W-:Y:S01]  /*116e0*/  SHF.R.S32.HI R4, RZ, 0x1f, R9.reuse ;  /* 0x0000001fff047819 */ /* 0x100fe20000011409 */
[----:B------:R-:W-:-:S02]  /*116f0*/  IMAD.MOV R8, RZ, RZ, -R9 ;  /* 0x000000ffff087224 */ /* 0x000fc400078e0a09 */
[----:B------:R-:W-:Y:S02]  /*11700*/  IMAD.U32 R6, RZ, RZ, UR8 ;  /* 0x00000008ff067e24 */ /* 0x000fe4000f8e00ff */
[----:B------:R-:W-:Y:S02]  /*11710*/  IMAD R4, R4, UR6, RZ ;  /* 0x0000000604047c24 */ /* 0x000fe4000f8e02ff */
[----:B------:R-:W-:Y:S01]  /*11720*/  IMAD R11, R37, R8, R11 ;  /* 0x00000008250b7224 */ /* 0x000fe200078e020b */
[----:B0-----:R0:W-:Y:S01]  /*11730*/  SYNCS.ARRIVE.TRANS64.RED.A1T0 RZ, [R10+URZ], RZ ;  /* 0x000000ff0aff79a7 */ /* 0x0011e2000810043f */
        /* <DEDUP_REMOVED lines=10> */
[----:B------:R-:W-:Y:S01]  /*117e0*/  ULDC.64 UR6, c[0x0][0xa80] ;  /* 0x0002a00000067ab9 */ /* 0x000fe20000000a00 */
[----:B------:R-:W-:Y:S01]  /*117f0*/  VIADD R4, R21, 0x30 ;  /* 0x0000003015047836 */ /* 0x000fe20000000000 */
[C---:B------:R-:W-:Y:S01]  /*11800*/  LEA R11, P0, R6.reuse, UR6, 0x1 ;  /* 0x00000006060b7c11 */ /* 0x040fe2000f8008ff */
[----:B------:R-:W-:Y:S02]  /*11810*/  IMAD.IADD R7, R7, 0x1, R9 ;  /* 0x0000000107077824 */ /* 0x000fe400078e0209 */
[C---:B0-----:R-:W-:Y:S02]  /*11820*/  VIADD R10, R21.reuse, 0x90 ;  /* 0x00000090150a7836 */ /* 0x041fe40000000000 */
[----:B------:R-:W0:Y:S01]  /*11830*/  SHFL.IDX PT, R9, R11, RZ, 0x181f ;  /* 0x00181fff0b097589 */ /* 0x000e2200000e0000 */
[----:B------:R-:W-:Y:S02]  /*11840*/  LEA.HI.X R17, R6, UR7, R7, 0x1, P0 ;  /* 0x0000000706117c11 */ /* 0x000fe400080f0c07 */
[----:B------:R-:W-:Y:S01]  /*11850*/  ISETP.GE.AND P0, PT, R0, UR4, PT ;  /* 0x0000000400007c0c */ /* 0x000fe2000bf06270 */
[----:B------:R-:W1:Y:S03]  /*11860*/  SHFL.IDX PT, R37, R11, 0x1, 0x181f ;  /* 0x00381f000b257f89 */ /* 0x000e6600000e0000 */
[-C--:B------:R-:W-:Y:S01]  /*11870*/  ISETP.GE.OR P1, PT, R21, R18.reuse, P0 ;  /* 0x000000121500720c */ /* 0x080fe20000726670 */
[----:B------:R-:W1:Y:S01]  /*11880*/  SHFL.IDX PT, R39, R11, 0x2, 0x181f ;  /* 0x00581f000b277f89 */ /* 0x000e6200000e0000 */
[----:B------:R-:W-:-:S02]  /*11890*/  ISETP.GE.OR P2, PT, R4, R18, P0 ;  /* 0x000000120400720c */ /* 0x000fc40000746670 */
[-C--:B------:R-:W-:Y:S01]  /*118a0*/  ISETP.GE.OR P3, PT, R5, R18.reuse, P0 ;  /* 0x000000120500720c */ /* 0x080fe20000766670 */
[----:B------:R-:W1:Y:S01]  /*118b0*/  SHFL.IDX PT, R7, R17, RZ, 0x181f ;  /* 0x00181fff11077589 */ /* 0x000e6200000e0000 */
[----:B------:R-:W-:-:S03]  /*118c0*/  ISETP.GE.OR P0, PT, R10, R18, P0 ;  /* 0x000000120a00720c */ /* 0x000fc60000706670 */
[----:B------:R-:W1:Y:S04]  /*118d0*/  SHFL.IDX PT, R20, R17, 0x1, 0x181f ;  /* 0x00381f0011147f89 */ /* 0x000e6800000e0000 */
[----:B------:R-:W1:Y:S01]  /*118e0*/  SHFL.IDX PT, R36, R17, 0x2, 0x181f ;  /* 0x00581f0011247f89 */ /* 0x000e6200000e0000 */
[----:B0-----:R-:W-:-:S03]  /*118f0*/  @!P1 LEA R4, P4, R0, R9, 0x1 ;  /* 0x0000000900049211 */ /* 0x001fc600078808ff */
[----:B------:R-:W0:Y:S01]  /*11900*/  SHFL.IDX PT, R11, R11, 0x3, 0x181f ;  /* 0x00781f000b0b7f89 */ /* 0x000e2200000e0000 */
[----:B-1----:R-:W-:-:S03]  /*11910*/  @!P2 LEA R6, P5, R0, R37, 0x1 ;  /* 0x000000250006a211 */ /* 0x002fc600078a08ff */
[----:B------:R-:W1:Y:S01]  /*11920*/  SHFL.IDX PT, R17, R17, 0x3, 0x181f ;  /* 0x00781f0011117f89 */ /* 0x000e6200000e0000 */
[C---:B------:R-:W-:Y:S02]  /*11930*/  @!P3 LEA R8, P6, R0.reuse, R39, 0x1 ;  /* 0x000000270008b211 */ /* 0x040fe400078c08ff */
[C-C-:B------:R-:W-:Y:S02]  /*11940*/  @!P1 LEA.HI.X R5, R0.reuse, R7, R3.reuse, 0x1, P4 ;  /* 0x0000000700059211 */ /* 0x140fe400020f0c03 */
[C-C-:B------:R-:W-:Y:S02]  /*11950*/  @!P2 LEA.HI.X R7, R0.reuse, R20, R3.reuse, 0x1, P5 ;  /* 0x000000140007a211 */ /* 0x140fe400028f0c03 */
[----:B------:R-:W-:Y:S01]  /*11960*/  @!P3 LEA.HI.X R9, R0, R36, R3, 0x1, P6 ;  /* 0x000000240009b211 */ /* 0x000fe200030f0c03 */
[----:B--2---:R2:W-:Y:S04]  /*11970*/  @!P1 ST.E.128 desc[UR50][R4.64], R12 ;  /* 0x0000000c04009985 */ /* 0x0045e8000c101d32 */
[----:B---3--:R2:W-:Y:S04]  /*11980*/  @!P2 ST.E.128 desc[UR50][R6.64], R24 ;  /* 0x000000180600a985 */ /* 0x0085e8000c101d32 */
[----:B----4-:R2:W-:Y:S01]  /*11990*/  @!P3 ST.E.128 desc[UR50][R8.64], R28 ;  /* 0x0000001c0800b985 */ /* 0x0105e2000c101d32 */
[----:B01----:R-:W-:Y:S05]  /*119a0*/  @P0 BRA `(.L_x_11692) ;  /* 0x00000008006c0947 */ /* 0x003fea0003800000 */
[----:B--2---:R-:W-:-:S04]  /*119b0*/  LEA R4, P0, R0, R11, 0x1 ;  /* 0x0000000b00047211 */ /* 0x004fc800078008ff */
[----:B------:R-:W-:-:S05]  /*119c0*/  LEA.HI.X R5, R0, R17, R3, 0x1, P0 ;  /* 0x0000001100057211 */ /* 0x000fca00000f0c03 */
[----:B-----5:R0:W-:Y:S01]  /*119d0*/  ST.E.128 desc[UR50][R4.64], R32 ;  /* 0x0000002004007985 */ /* 0x0201e2000c101d32 */
[----:B------:R-:W-:Y:S05]  /*119e0*/  BRA `(.L_x_11692) ;  /* 0x00000008005c7947 */ /* 0x000fea0003800000 */
.L_x_11690:
        /* <DEDUP_REMOVED lines=32> */
.L_x_11693:
[----:B------:R-:W-:Y:S01]  /*11bf0*/  USHF.R.S32.HI UR6, URZ, 0x1f, UR40 ;  /* 0x0000001f3f067899 */ /* 0x000fe20008011428 */
[----:B------:R-:W-:Y:S01]  /*11c00*/  BSSY B1, `(.L_x_11694) ;  /* 0x000002d000017945 */ /* 0x000fe20003800000 */
[----:B------:R-:W-:Y:S02]  /*11c10*/  USHF.R.S32.HI UR9, URZ, 0x1f, UR4 ;  /* 0x0000001f3f097899 */ /* 0x000fe40008011404 */
[----:B------:R-:W-:Y:S02]  /*11c20*/  USEL UR11, UR40, URZ, !UP0 ;  /* 0x0000003f280b7287 */ /* 0x000fe4000c000000 */
[----:B------:R-:W-:Y:S01]  /*11c30*/  USEL UR12, UR6, URZ, !UP0 ;  /* 0x0000003f060c7287 */ /* 0x000fe2000c000000 */
[----:B------:R-:W-:Y:S11]  /*11c40*/  @P1 BRA `(.L_x_11695) ;  /* 0x0000000000a01947 */ /* 0x000ff60003800000 */
[----:B------:R-:W0:Y:S01]  /*11c50*/  LDC R11, c[0x0][0xbe8] ;  /* 0x0002fa00ff0b7b82 */ /* 0x000e220000000800 */
[----:B------:R-:W-:-:S05]  /*11c60*/  IMAD.U32 R8, RZ, RZ, UR41 ;  /* 0x00000029ff087e24 */ /* 0x000fca000f8e00ff */
[----:B------:R-:W-:Y:S01]  /*11c70*/  IADD3 R8, R8, -0x80, R23 ;  /* 0xffffff8008087810 */ /* 0x000fe20007ffe017 */
[----:B0----5:R-:W-:-:S05]  /*11c80*/  IMAD R6, R10, R11, RZ ;  /* 0x0000000b0a067224 */ /* 0x021fca00078e02ff */
        /* <DEDUP_REMOVED lines=36> */
.L_x_11695:
[----:B------:R-:W-:Y:S05]  /*11ed0*/  BSYNC B1 ;  /* 0x0000000000017941 */ /* 0x000fea0003800000 */
.L_x_11694:
[----:B0-----:R-:W0:Y:S01]  /*11ee0*/  @P0 LDC R7, c[0x0][0xbf0] ;  /* 0x0002fc00ff070b82 */ /* 0x001e220000000800 */
[----:B------:R-:W-:Y:S01]  /*11ef0*/  ULDC.64 UR14, c[0x0][0xaa0] ;  /* 0x0002a800000e7ab9 */ /* 0x000fe20000000a00 */
[----:B------:R-:W-:Y:S01]  /*11f00*/  IMAD R4, R4, 0x30, R5 ;  /* 0x0000003004047824 */ /* 0x000fe200078e0205 */
[----:B------:R-:W-:Y:S01]  /*11f10*/  UIMAD UR8, UR9, UR14, URZ ;  /* 0x0000000e090872a4 */ /* 0x000fe2000f8e023f */
[----:B-----5:R-:W-:Y:S01]  /*11f20*/  IMAD R25, R10, R15, RZ ;  /* 0x0000000f0a197224 */ /* 0x020fe200078e02ff */
        /* <DEDUP_REMOVED lines=35> */
[----:B------:R-:W-:Y:S02]  /*12160*/  VIADD R8, R5, UR41 ;  /* 0x0000002905087c36 */ /* 0x000fe40008000000 */
[----:B------:R-:W-:Y:S01]  /*12170*/  IMAD.IADD R5, R7, 0x1, R9 ;  /* 0x0000000107057824 */ /* 0x000fe200078e0209 */
[----:B------:R-:W-:Y:S01]  /*12180*/  LEA R7, P0, R6, UR6, 0x1 ;  /* 0x0000000606077c11 */ /* 0x000fe2000f8008ff */
[----:B------:R-:W-:-:S03]  /*12190*/  VIADD R4, R8, 0x30 ;  /* 0x0000003008047836 */ /* 0x000fc60000000000 */
[----:B------:R-:W-:Y:S01]  /*121a0*/  LEA.HI.X R10, R6, UR7, R5, 0x1, P0 ;  /* 0x00000007060a7c11 */ /* 0x000fe200080f0c05 */
[----:B------:R-:W0:Y:S01]  /*121b0*/  SHFL.IDX PT, R11, R7, RZ, 0x181f ;  /* 0x00181fff070b7589 */ /* 0x000e2200000e0000 */
[----:B------:R-:W-:Y:S01]  /*121c0*/  ISETP.GE.AND P0, PT, R0, UR4, PT ;  /* 0x0000000400007c0c */ /* 0x000fe2000bf06270 */
[C---:B------:R-:W-:Y:S02]  /*121d0*/  VIADD R5, R8.reuse, 0x60 ;  /* 0x0000006008057836 */ /* 0x040fe40000000000 */
[----:B------:R-:W1:Y:S01]  /*121e0*/  SHFL.IDX PT, R13, R7, 0x1, 0x181f ;  /* 0x00381f00070d7f89 */ /* 0x000e6200000e0000 */
[CC--:B------:R-:W-:Y:S01]  /*121f0*/  ISETP.GE.OR P3, PT, R8.reuse, R25.reuse, P0 ;  /* 0x000000190800720c */ /* 0x0c0fe20000766670 */
[----:B------:R-:W-:Y:S01]  /*12200*/  VIADD R6, R8, 0x90 ;  /* 0x0000009008067836 */ /* 0x000fe20000000000 */
[-C--:B------:R-:W-:Y:S01]  /*12210*/  ISETP.GE.OR P2, PT, R4, R25.reuse, P0 ;  /* 0x000000190400720c */ /* 0x080fe20000746670 */
[----:B------:R-:W2:Y:S01]  /*12220*/  SHFL.IDX PT, R15, R7, 0x2, 0x181f ;  /* 0x00581f00070f7f89 */ /* 0x000ea200000e0000 */
[----:B------:R-:W-:-:S02]  /*12230*/  ISETP.GE.OR P1, PT, R5, R25, P0 ;  /* 0x000000190500720c */ /* 0x000fc40000726670 */
[----:B------:R-:W-:Y:S01]  /*12240*/  ISETP.GE.OR P0, PT, R6, R25, P0 ;  /* 0x000000190600720c */ /* 0x000fe20000706670 */
[----:B------:R-:W3:Y:S04]  /*12250*/  SHFL.IDX PT, R9, R10, RZ, 0x181f ;  /* 0x00181fff0a097589 */ /* 0x000ee800000e0000 */
[----:B------:R-:W4:Y:S04]  /*12260*/  SHFL.IDX PT, R21, R7, 0x3, 0x181f ;  /* 0x00781f0007157f89 */ /* 0x000f2800000e0000 */
        /* <DEDUP_REMOVED lines=15> */
.L_x_11692:
[----:B------:R-:W-:Y:S05]  /*12360*/  BSYNC B0 ;  /* 0x0000000000007941 */ /* 0x000fea0003800000 */
.L_x_11689:
[----:B------:R-:W-:Y:S02]  /*12370*/  ULDC UR4, c[0x0][0xc3c] ;  /* 0x00030f0000047ab9 */ /* 0x000fe40000000800 */
[----:B------:R-:W-:-:S06]  /*12380*/  UISETP.GE.AND UP0, UPT, UR48, UR4, UPT ;  /* 0x000000043000728c */ /* 0x000fcc000bf06270 */
[----:B------:R-:W-:-:S13]  /*12390*/  PLOP3.LUT P0, PT, PT, PT, UP0, 0x80, 0x0 ;  /* 0x000000000000781c */ /* 0x000fda0003f0f008 */
[----:B------:R-:W-:Y:S05]  /*123a0*/  @!P0 BRA `(.L_x_11696) ;  /* 0xfffffee800688947 */ /* 0x000fea000383ffff */
[----:B------:R-:W-:Y:S05]  /*123b0*/  EXIT ;  /* 0x000000000000794d */ /* 0x000fea0003800000 */
.L_x_11603:
[----:B------:R-:W-:-:S08]  /*123c0*/  NOP ;  /* 0x0000000000007918 */ /* 0x000fd00000000000 */
[----:B------:R-:W0:-:S00]  /*123d0*/  USETMAXREG.DEALLOC.CTAPOOL 0x20 ;  /* 0x00000020000079c8 */ /* 0x000e0000080e0500 */
[----:B0-----:R-:W-:Y:S02]  /*123e0*/  LOP3.LUT R0, R0, 0x3, RZ, 0xc0, !PT ;  /* 0x0000000300007812 */ /* 0x001fe400078ec0ff */
[----:B------:R-:W-:-:S04]  /*123f0*/  LOP3.LUT R16, R16, 0xfffffffd, RZ, 0xc0, !PT ;  /* 0xfffffffd10107812 */ /* 0x000fc800078ec0ff */
[----:B------:R-:W0:Y:S02]  /*12400*/  SHFL.IDX PT, R0, R0, RZ, 0x1f ;  /* 0x00001fff00007589 */ /* 0x000e2400000e0000 */
[----:B0-----:R-:W-:Y:S01]  /*12410*/  ISETP.NE.AND P0, PT, R0, RZ, PT ;  /* 0x000000ff0000720c */ /* 0x001fe20003f05270 */
[----:B------:R-:W-:-:S12]  /*12420*/  IMAD.MOV.U32 R0, RZ, RZ, RZ ;  /* 0x000000ffff007224 */ /* 0x000fd800078e00ff */
[----:B------:R-:W-:Y:S01]  /*12430*/  @P0 LOP3.LUT R16, R16, 0x2, RZ, 0xfc, !PT ;  /* 0x0000000210100812 */ /* 0x000fe200078efcff */
[----:B------:R-:W-:Y:S06]  /*12440*/  @!P0 BRA `(.L_x_11697) ;  /* 0x0000000000248947 */ /* 0x000fec0003800000 */
[----:B------:R-:W0:Y:S08]  /*12450*/  S2UR UR5, SR_CgaCtaId ;  /* 0x00000000000579c3 */ /* 0x000e300000008800 */
[----:B------:R-:W-:Y:S06]  /*12460*/  BAR.SYNC.DEFER_BLOCKING 0x5, 0x200 ;  /* 0x0148000000007b1d */ /* 0x000fec0000010000 */
[----:B------:R-:W-:-:S02]  /*12470*/  UMOV UR4, 0x400 ;  /* 0x0000040000047882 */ /* 0x000fc40000000000 */
[----:B0-----:R-:W-:-:S09]  /*12480*/  ULEA UR4, UR5, UR4, 0x18 ;  /* 0x0000000405047291 */ /* 0x001fd2000f8ec03f */
[----:B------:R-:W0:Y:S02]  /*12490*/  LDS.128 R24, [UR4+0x132d0] ;  /* 0x0132d004ff187984 */ /* 0x000e240008000c00 */
[----:B0-----:R-:W-:Y:S02]  /*124a0*/  R2UR UR45, R27 ;  /* 0x000000001b2d72ca */ /* 0x001fe400000e0000 */
[----:B------:R-:W-:Y:S01]  /*124b0*/  R2UR UR36, R26 ;  /* 0x000000001a2472ca */ /* 0x000fe200000e0000 */
[----:B------:R-:W-:Y:S06]  /*124c0*/  BAR.ARV 0x4, 0x200 ;  /* 0x0108000000007b1d */ /* 0x000fec0000002000 */
[----:B------:R-:W-:Y:S08]  /*124d0*/  BRA `(.L_x_11698) ;  /* 0x0000000800b07947 */ /* 0x000ff00003800000 */
.L_x_11697:
[----:B------:R-:W-:Y:S01]  /*124e0*/  LOP3.LUT R5, R23, 0x1f, RZ, 0xc0, !PT ;  /* 0x0000001f17057812 */ /* 0x000fe200078ec0ff */
[----:B------:R-:W-:Y:S01]  /*124f0*/  ULDC UR4, c[0x0][0xc3c] ;  /* 0x00030f0000047ab9 */ /* 0x000fe20000000800 */
[----:B------:R-:W0:Y:S02]  /*12500*/  LDC R9, c[0x0][0xc38] ;  /* 0x00030e00ff097b82 */ /* 0x000e240000000800 */
[----:B------:R-:W-:-:S04]  /*12510*/  ISETP.NE.AND P0, PT, R5, 0x1f, PT ;  /* 0x0000001f0500780c */ /* 0x000fc80003f05270 */
[----:B------:R-:W-:-:S13]  /*12520*/  ISETP.GE.OR P1, PT, R5, UR4, !P0 ;  /* 0x0000000405007c0c */ /* 0x000fda000c726670 */
[----:B------:R-:W1:Y:S02]  /*12530*/  @!P1 LDC.64 R2, c[0x0][0xc80] ;  /* 0x00032000ff029b82 */ /* 0x000e640000000a00 */
[----:B-1----:R-:W-:-:S05]  /*12540*/  @!P1 IMAD.WIDE.U32 R2, R5, 0x4, R2 ;  /* 0x0000000405029825 */ /* 0x002fca00078e0002 */
        /* <DEDUP_REMOVED lines=23> */
[----:B------:R-:W1:Y:S03]  /*126c0*/  S2R R7, SR_CTAID.X ;  /* 0x0000000000077919 */ /* 0x000e660000002500 */
        /* <DEDUP_REMOVED lines=9> */
.L_x_11703:
        /* <DEDUP_REMOVED lines=14> */
.L_x_11702:
[----:B------:R-:W-:Y:S05]  /*12840*/  BSYNC B0 ;  /* 0x0000000000007941 */ /* 0x000fea0003800000 */
.L_x_11701:
        /* <DEDUP_REMOVED lines=21> */
.L_x_11699:
        /* <DEDUP_REMOVED lines=25> */
.L_x_11704:
[----:B-1----:R-:W-:Y:S01]  /*12b30*/  IMAD R24, R24, R9, R13 ;  /* 0x0000000918187224 */ /* 0x002fe200078e020d */
[----:B------:R-:W-:Y:S01]  /*12b40*/  IABS R12, R4 ;  /* 0x00000004000c7213 */ /* 0x000fe20000000000 */
[----:B0-----:R-:W-:Y:S02]  /*12b50*/  IMAD.MOV.U32 R11, RZ, RZ, R14 ;  /* 0x000000ffff0b7224 */ /* 0x001fe400078e000e */
[----:B------:R-:W-:Y:S02]  /*12b60*/  IMAD.IADD R7, R7, 0x1, -R24 ;  /* 0x0000000107077824 */ /* 0x000fe400078e0a18 */
[----:B------:R-:W-:Y:S02]  /*12b70*/  IMAD R11, R11, R10, RZ ;  /* 0x0000000a0b0b7224 */ /* 0x000fe400078e02ff */
[----:B------:R-:W-:Y:S01]  /*12b80*/  IMAD.MOV.U32 R2, RZ, RZ, RZ ;  /* 0x000000ffff027224 */ /* 0x000fe200078e00ff */
[----:B------:R-:W-:Y:S01]  /*12b90*/  IABS R8, R7 ;  /* 0x0000000700087213 */ /* 0x000fe20000000000 */
[----:B------:R-:W-:-:S02]  /*12ba0*/  IMAD.MOV R12, RZ, RZ, -R12 ;  /* 0x000000ffff0c7224 */ /* 0x000fc400078e0a0c */
        /* <DEDUP_REMOVED lines=28> */
[----:B------:R-:W-:Y:S01]  /*12d70*/  IMAD.MOV.U32 R2, RZ, RZ, R11 ;  /* 0x000000ffff027224 */ /* 0x000fe200078e000b */
[----:B------:R-:W-:-:S03]  /*12d80*/  IABS R11, R13 ;  /* 0x0000000d000b7213 */ /* 0x000fc60000000000 */
[----:B------:R-:W-:Y:S02]  /*12d90*/  IMAD R7, R2, R9, RZ ;  /* 0x0000000902077224 */ /* 0x000fe400078e02ff */
[----:B------:R-:W-:-:S04]  /*12da0*/  IMAD.MOV.U32 R2, RZ, RZ, RZ ;  /* 0x000000ffff027224 */ /* 0x000fc800078e00ff */
[----:B------:R-:W-:Y:S01]  /*12db0*/  IMAD.HI.U32 R2, R3, R7, R2 ;  /* 0x0000000703027227 */ /* 0x000fe200078e0002 */
[----:B------:R-:W-:-:S04]  /*12dc0*/  LOP3.LUT R3, R13, R6, RZ, 0x3c, !PT ;  /* 0x000000060d037212 */ /* 0x000fc800078e3cff */
[----:B------:R-:W-:Y:S01]  /*12dd0*/  ISETP.GE.AND P2, PT, R3, RZ, PT ;  /* 0x000000ff0300720c */ /* 0x000fe20003f46270 */
[----:B------:R-:W-:-:S04]  /*12de0*/  IMAD.HI.U32 R2, R2, R11, RZ ;  /* 0x0000000b02027227 */ /* 0x000fc800078e00ff */
[----:B------:R-:W-:Y:S02]  /*12df0*/  IMAD R4, R2, R4, R11 ;  /* 0x0000000402047224 */ /* 0x000fe400078e020b */
[----:B------:R-:W-:-:S03]  /*12e00*/  IMAD.IADD R3, R13, 0x1, R8 ;  /* 0x000000010d037824 */ /* 0x000fc600078e0208 */
[----:B------:R-:W-:-:S13]  /*12e10*/  ISETP.GT.U32.AND P1, PT, R9, R4, PT ;  /* 0x000000040900720c */ /* 0x000fda0003f24070 */
[----:B------:R-:W-:Y:S02]  /*12e20*/  @!P1 IMAD.IADD R4, R4, 0x1, -R9 ;  /* 0x0000000104049824 */ /* 0x000fe400078e0a09 */
[----:B------:R-:W-:Y:S01]  /*12e30*/  @!P1 VIADD R2, R2, 0x1 ;  /* 0x0000000102029836 */ /* 0x000fe20000000000 */
[----:B------:R-:W-:Y:S02]  /*12e40*/  ISETP.NE.AND P1, PT, R6, RZ, PT ;  /* 0x000000ff0600720c */ /* 0x000fe40003f25270 */
[----:B------:R-:W-:Y:S01]  /*12e50*/  ISETP.GE.U32.AND P0, PT, R4, R9, PT ;  /* 0x000000090400720c */ /* 0x000fe20003f06070 */
[----:B------:R-:W-:-:S12]  /*12e60*/  IMAD.MOV R4, RZ, RZ, -R6 ;  /* 0x000000ffff047224 */ /* 0x000fd800078e0a06 */
[----:B------:R-:W-:-:S04]  /*12e70*/  @P0 VIADD R2, R2, 0x1 ;  /* 0x0000000102020836 */ /* 0x000fc80000000000 */
[----:B------:R-:W-:Y:S01]  /*12e80*/  @!P2 IMAD.MOV R2, RZ, RZ, -R2 ;  /* 0x000000ffff02a224 */ /* 0x000fe200078e0a02 */
[----:B------:R-:W-:-:S04]  /*12e90*/  @!P1 LOP3.LUT R2, RZ, R6, RZ, 0x33, !PT ;  /* 0x00000006ff029212 */ /* 0x000fc800078e33ff */
[----:B------:R-:W-:Y:S01]  /*12ea0*/  LOP3.LUT R25, RZ, R2, RZ, 0x33, !PT ;  /* 0x00000002ff197212 */ /* 0x000fe200078e33ff */
[----:B------:R-:W-:-:S04]  /*12eb0*/  IMAD R3, R2, R4, R3 ;  /* 0x0000000402037224 */ /* 0x000fc800078e0203 */
[----:B------:R-:W-:Y:S01]  /*12ec0*/  IMAD.IADD R25, R0, 0x1, R25 ;  /* 0x0000000100197824 */ /* 0x000fe200078e0219 */
[----:B------:R-:W-:Y:S01]  /*12ed0*/  R2UR UR36, R3 ;  /* 0x00000000032472ca */ /* 0x000fe200000e0000 */
[----:B------:R-:W-:-:S14]  /*12ee0*/  BRA `(.L_x_11705) ;  /* 0x00000000000c7947 */ /* 0x000fdc0003800000 */
.L_x_11700:
[----:B------:R-:W-:Y:S01]  /*12ef0*/  IMAD.MOV.U32 R24, RZ, RZ, R7 ;  /* 0x000000ffff187224 */ /* 0x000fe200078e0007 */
[----:B------:R-:W-:Y:S01]  /*12f00*/  UMOV UR36, URZ ;  /* 0x0000003f00247c82 */ /* 0x000fe20008000000 */
[----:B------:R-:W-:-:S07]  /*12f10*/  IMAD.MOV.U32 R25, RZ, RZ, RZ ;  /* 0x000000ffff197224 */ /* 0x000fce00078e00ff */
.L_x_11705:
        /* <DEDUP_REMOVED lines=8> */
.L_x_11698:
[----:B------:R-:W-:Y:S01]  /*12fa0*/  ULDC UR4, c[0x0][0xc3c] ;  /* 0x00030f0000047ab9 */ /* 0x000fe20000000800 */
[----:B------:R1:W-:Y:S01]  /*12fb0*/  STL [R1+0x4], RZ ;  /* 0x000004ff01007387 */ /* 0x0003e20000100800 */
[----:B------:R-:W-:Y:S01]  /*12fc0*/  UISETP.GE.AND UP0, UPT, UR45, UR4, UPT ;  /* 0x000000042d00728c */ /* 0x000fe2000bf06270 */
[----:B------:R-:W-:Y:S02]  /*12fd0*/  IMAD.MOV.U32 R22, RZ, RZ, 0x1 ;  /* 0x00000001ff167424 */ /* 0x000fe400078e00ff */
[----:B------:R-:W-:-:S03]  /*12fe0*/  IMAD.MOV.U32 R19, RZ, RZ, RZ ;  /* 0x000000ffff137224 */ /* 0x000fc600078e00ff */
[----:B------:R-:W-:-:S13]  /*12ff0*/  PLOP3.LUT P0, PT, PT, PT, UP0, 0x80, 0x0 ;  /* 0x000000000000781c */ /* 0x000fda0003f0f008 */
[----:B-1----:R-:W-:Y:S05]  /*13000*/  @P0 BRA `(.L_x_11706) ;  /* 0x0000004000980947 */ /* 0x002fea0003800000 */
[----:B------:R-:W1:Y:S01]  /*13010*/  S2UR UR5, SR_CgaCtaId ;  /* 0x00000000000579c3 */ /* 0x000e620000008800 */
[C---:B------:R-:W-:Y:S01]  /*13020*/  LOP3.LUT R10, R23.reuse, 0x7f, RZ, 0xc0, !PT ;  /* 0x0000007f170a7812 */ /* 0x040fe200078ec0ff */
[C---:B------:R-:W-:Y:S01]  /*13030*/  IMAD.SHL.U32 R29, R23.reuse, 0x40, RZ ;  /* 0x00000040171d7824 */ /* 0x040fe200078e00ff */
[----:B------:R-:W-:Y:S01]  /*13040*/  SHF.R.U32.HI R3, RZ, 0x1, R23 ;  /* 0x00000001ff037819 */ /* 0x000fe20000011617 */
[----:B------:R-:W-:Y:S01]  /*13050*/  IMAD.SHL.U32 R2, R23, 0x10, RZ ;  /* 0x0000001017027824 */ /* 0x000fe200078e00ff */
[----:B------:R-:W-:Y:S01]  /*13060*/  UMOV UR4, 0x400 ;  /* 0x0000040000047882 */ /* 0x000fe20000000000 */
[----:B------:R-:W-:Y:S01]  /*13070*/  IMAD.SHL.U32 R5, R10, 0x10, RZ ;  /* 0x000000100a057824 */ /* 0x000fe200078e00ff */
[----:B------:R-:W-:Y:S01]  /*13080*/  LOP3.LUT R4, R29, 0x180, RZ, 0xc0, !PT ;  /* 0x000001801d047812 */ /* 0x000fe200078ec0ff */
[C---:B------:R-:W-:Y:S01]  /*13090*/  IMAD.SHL.U32 R7, R23.reuse, 0x2, RZ ;  /* 0x0000000217077824 */ /* 0x040fe200078e00ff */
[----:B------:R-:W-:Y:S01]  /*130a0*/  LOP3.LUT R6, R2, 0x1b0, RZ, 0xc0, !PT ;  /* 0x000001b002067812 */ /* 0x000fe200078ec0ff */
[----:B0-----:R-:W-:Y:S01]  /*130b0*/  IMAD.SHL.U32 R0, R23, 0x20, RZ ;  /* 0x0000002017007824 */ /* 0x001fe200078e00ff */
[----:B------:R-:W-:Y:S01]  /*130c0*/  LOP3.LUT R5, R5, 0x600, RZ, 0xc0, !PT ;  /* 0x0000060005057812 */ /* 0x000fe200078ec0ff */
[----:B------:R0:W-:Y:S01]  /*130d0*/  STL [R1+0x4], RZ ;  /* 0x000004ff01007387 */ /* 0x0001e20000100800 */
[----:B------:R-:W-:Y:S01]  /*130e0*/  LOP3.LUT R3, R4, 0x30, R3, 0xf8, !PT ;  /* 0x0000003004037812 */ /* 0x000fe200078ef803 */
[C---:B------:R-:W-:Y:S01]  /*130f0*/  IMAD.SHL.U32 R4, R23.reuse, 0x8, RZ ;  /* 0x0000000817047824 */ /* 0x040fe200078e00ff */
[----:B------:R-:W-:Y:S01]  /*13100*/  LOP3.LUT R8, R6, 0x30, R7, 0x78, !PT ;  /* 0x0000003006087812 */ /* 0x000fe200078e7807 */
[----:B------:R-:W-:Y:S01]  /*13110*/  IMAD.SHL.U32 R9, R23, 0x4, RZ ;  /* 0x0000000417097824 */ /* 0x000fe200078e00ff */
[----:B------:R-:W-:Y:S01]  /*13120*/  LOP3.LUT R7, R5, 0x40, R2, 0xf8, !PT ;  /* 0x0000004005077812 */ /* 0x000fe200078ef802 */
[----:B------:R-:W-:Y:S01]  /*13130*/  IMAD.MOV.U32 R22, RZ, RZ, 0x1 ;  /* 0x00000001ff167424 */ /* 0x000fe200078e00ff */
[----:B------:R-:W-:Y:S01]  /*13140*/  LOP3.LUT R4, R3, 0x30, R4, 0x78, !PT ;  /* 0x0000003003047812 */ /* 0x000fe200078e7804 */
[----:B------:R-:W-:Y:S01]  /*13150*/  IMAD.MOV.U32 R19, RZ, RZ, RZ ;  /* 0x000000ffff137224 */ /* 0x000fe200078e00ff */
[----:B------:R-:W-:Y:S01]  /*13160*/  LOP3.LUT R5, R5, 0x60, R0, 0xf8, !PT ;  /* 0x0000006005057812 */ /* 0x000fe200078ef800 */
[----:B------:R-:W-:Y:S01]  /*13170*/  ULOP3.LUT UR39, UR38, 0x1, URZ, 0xfc, !UPT ;  /* 0x0000000126277892 */ /* 0x000fe2000f8efc3f */
[----:B------:R-:W-:Y:S01]  /*13180*/  LOP3.LUT R7, R7, R8, RZ, 0xfc, !PT ;  /* 0x0000000807077212 */ /* 0x000fe200078efcff */
[----:B-1----:R-:W-:Y:S01]  /*13190*/  ULEA UR4, UR5, UR4, 0x18 ;  /* 0x0000000405047291 */ /* 0x002fe2000f8ec03f */
[----:B------:R-:W-:Y:S01]  /*131a0*/  SHF.R.U32.HI R3, RZ, 0x2, R10 ;  /* 0x00000002ff037819 */ /* 0x000fe2000001160a */
[----:B------:R-:W-:Y:S01]  /*131b0*/  ULOP3.LUT UR44, UR38, 0x2, URZ, 0xfc, !UPT ;  /* 0x00000002262c7892 */ /* 0x000fe2000f8efc3f */
[----:B------:R-:W-:Y:S01]  /*131c0*/  LOP3.LUT R6, R0, 0x80, RZ, 0xc0, !PT ;  /* 0x0000008000067812 */ /* 0x000fe200078ec0ff */
[----:B------:R-:W-:Y:S01]  /*131d0*/  ULDC UR42, c[0x0][0xc] ;  /* 0x00000300002a7ab9 */ /* 0x000fe20000000800 */
[--C-:B------:R-:W-:Y:S01]  /*131e0*/  LOP3.LUT R5, R5, 0x100, R0.reuse, 0xf8, !PT ;  /* 0x0000010005057812 */ /* 0x100fe200078ef800 */
[----:B------:R-:W-:Y:S01]  /*131f0*/  IMAD.U32 R18, RZ, RZ, UR4 ;  /* 0x00000004ff127e24 */ /* 0x000fe2000f8e00ff */
[----:B------:R-:W-:Y:S01]  /*13200*/  LOP3.LUT R2, R3, 0x60, R0, 0xf8, !PT ;  /* 0x0000006003027812 */ /* 0x000fe200078ef800 */
[----:B------:R-:W-:Y:S01]  /*13210*/  ULDC.64 UR52, c[0x0][0x198] ;  /* 0x0000660000347ab9 */ /* 0x000fe20000000a00 */
[----:B------:R-:W-:Y:S01]  /*13220*/  LOP3.LUT R6, R6, 0x10, R23, 0xf8, !PT ;  /* 0x0000001006067812 */ /* 0x000fe200078ef817 */
[----:B------:R-:W-:Y:S01]  /*13230*/  IMAD.IADD R0, R18, 0x1, R7 ;  /* 0x0000000112007824 */ /* 0x000fe200078e0207 */
[----:B------:R-:W-:-:S02]  /*13240*/  LOP3.LUT R29, R4, 0x640, R29, 0xf8, !PT ;  /* 0x00000640041d7812 */ /* 0x000fc400078ef81d */
[----:B------:R-:W-:Y:S02]  /*13250*/  LOP3.LUT R6, R6, 0x10, R9, 0x78, !PT ;  /* 0x0000001006067812 */ /* 0x000fe400078e7809 */
[----:B------:R0:W-:Y:S02]  /*13260*/  STL [R1], R0 ;  /* 0x0000000001007387 */ /* 0x0001e40000100800 */
[----:B------:R-:W-:-:S07]  /*13270*/  LOP3.LUT R28, R5, R6, RZ, 0xfc, !PT ;  /* 0x00000006051c7212 */ /* 0x000fce00078efcff */
.L_x_11779:
[----:B------:R-:W-:Y:S01]  /*13280*/  ULDC.64 UR4, c[0x0][0xa28] ;  /* 0x00028a0000047ab9 */ /* 0x000fe20000000a00 */
[----:B------:R-:W-:Y:S01]  /*13290*/  ULDC.64 UR6, c[0x0][0xa08] ;  /* 0x0002820000067ab9 */ /* 0x000fe20000000a00 */
[----:B------:R-:W-:Y:S01]  /*132a0*/  UISETP.NE.U32.AND UP0, UPT, UR4, URZ, UPT ;  /* 0x0000003f0400728c */ /* 0x000fe2000bf05070 */
[----:B------:R-:W-:Y:S01]  /*132b0*/  ISETP.NE.U32.AND P0, PT, RZ, UR6, PT ;  /* 0x00000006ff007c0c */ /* 0x000fe2000bf05070 */
[----:B------:R-:W-:Y:S01]  /*132c0*/  ULDC.64 UR8, c[0x0][0xa08] ;  /* 0x0002820000087ab9 */ /* 0x000fe20000000a00 */
[----:B------:R-:W-:Y:S01]  /*132d0*/  ULDC.64 UR10, c[0x0][0xa00] ;  /* 0x00028000000a7ab9 */ /* 0x000fe20000000a00 */
[----:B------:R-:W-:Y:S01]  /*132e0*/  UISETP.NE.AND.EX UP0, UPT, UR5, URZ, UPT, UP0 ;  /* 0x0000003f0500728c */ /* 0x000fe2000bf05300 */
[----:B------:R-:W-:Y:S01]  /*132f0*/  ISETP.NE.AND.EX P0, PT, RZ, UR7, PT, P0 ;  /* 0x00000007ff007c0c */ /* 0x000fe2000bf05300 */
[----:B------:R-:W-:Y:S01]  /*13300*/  UIMAD.WIDE UR8, UR45, 0x4, UR8 ;  /* 0x000000042d0878a5 */ /* 0x000fe2000f8e0208 */
[----:B------:R-:W-:Y:S01]  /*13310*/  ISETP.NE.U32.AND P1, PT, RZ, UR10, PT ;  /* 0x0000000aff007c0c */ /* 0x000fe2000bf25070 */
[----:B------:R-:W-:-:S02]  /*13320*/  ULDC.64 UR6, c[0x0][0xa00] ;  /* 0x0002800000067ab9 */ /* 0x000fc40000000a00 */
[----:B------:R-:W-:-:S05]  /*13330*/  PLOP3.LUT P2, PT, PT, PT, UP0, 0x80, 0x0 ;  /* 0x000000000000781c */ /* 0x000fca0003f4f008 */
[----:B------:R-:W-:Y:S02]  /*13340*/  @UP0 ULDC.64 UR4, c[0x0][0xa28] ;  /* 0x00028a0000040ab9 */ /* 0x000fe40000000a00 */
[----:B------:R-:W-:-:S06]  /*13350*/  @UP0 UIMAD.WIDE UR4, UR45, 0x4, UR4 ;  /* 0x000000042d0408a5 */ /* 0x000fcc000f8e0204 */
[----:B------:R-:W-:Y:S02]  /*13360*/  IMAD.U32 R2, RZ, RZ, UR4 ;  /* 0x00000004ff027e24 */ /* 0x000fe4000f8e00ff */
[----:B------:R-:W-:Y:S01]  /*13370*/  IMAD.U32 R3, RZ, RZ, UR5 ;  /* 0x00000005ff037e24 */ /* 0x000fe2000f8e00ff */
[----:B------:R-:W-:Y:S02]  /*13380*/  ULDC.64 UR4, c[0x0][0xa18] ;  /* 0x0002860000047ab9 */ /* 0x000fe40000000a00 */
[----:B------:R-:W-:Y:S01]  /*13390*/  UISETP.NE.U32.AND UP0, UPT, UR4, URZ, UPT ;  /* 0x0000003f0400728c */ /* 0x000fe2000bf05070 */
[----:B------:R-:W-:Y:S01]  /*133a0*/  ISETP.NE.AND.EX P1, PT, RZ, UR11, PT, P1 ;  /* 0x0000000bff007c0c */ /* 0x000fe2000bf25310 */
[----:B0-----:R0:W2:Y:S01]  /*133b0*/  @P2 LDG.E R0, desc[UR50][R2.64] ;  /* 0x0000003202002981 */ /* 0x0010a2000c1e1900 */
[----:B------:R-:W-:Y:S02]  /*133c0*/  UIMAD.WIDE UR6, UR45, 0x4, UR6 ;  /* 0x000000042d0678a5 */ /* 0x000fe4000f8e0206 */
[----:B------:R-:W-:Y:S01]  /*133d0*/  UISETP.NE.AND.EX UP0, UPT, UR5, URZ, UPT, UP0 ;  /* 0x0000003f0500728c */ /* 0x000fe2000bf05300 */
[----:B------:R-:W-:Y:S01]  /*133e0*/  UMOV UR41, URZ ;  /* 0x0000003f00297c82 */ /* 0x000fe20008000000 */
[----:B------:R-:W-:Y:S01]  /*133f0*/  ULDC.64 UR10, c[0x0][0x418] ;  /* 0x00010600000a7ab9 */ /* 0x000fe20000000a00 */
[----:B0-----:R-:W-:-:S02]  /*13400*/  IMAD.U32 R2, RZ, RZ, UR8 ;  /* 0x00000008ff027e24 */ /* 0x001fc4000f8e00ff */
[----:B------:R-:W-:Y:S01]  /*13410*/  IMAD.U32 R3, RZ, RZ, UR9 ;  /* 0x00000009ff037e24 */ /* 0x000fe2000f8e00ff */
[----:B------:R-:W-:-:S05]  /*13420*/  PLOP3.LUT P3, PT, PT, PT, UP0, 0x80, 0x0 ;  /* 0x000000000000781c */ /* 0x000fca0003f6f008 */
[----:B------:R-:W-:Y:S01]  /*13430*/  @UP0 ULDC.64 UR4, c[0x0][0xa18] ;  /* 0x0002860000040ab9 */ /* 0x000fe20000000a00 */
[----:B------:R0:W3:Y:S01]  /*13440*/  @P0 LDG.E R5, desc[UR50][R2.64] ;  /* 0x0000003202050981 */ /* 0x0000e2000c1e1900 */
[----:B------:R-:W-:Y:S01]  /*13450*/  @UP0 UIMAD.WIDE UR4, UR45, 0x4, UR4 ;  /* 0x000000042d0408a5 */ /* 0x000fe2000f8e0204 */
        /* <DEDUP_REMOVED lines=32> */
.L_x_11707:
        /* <DEDUP_REMOVED lines=8> */
.L_x_11708:
        /* <DEDUP_REMOVED lines=8> */
.L_x_11709:
[----:B------:R-:W-:Y:S01]  /*13760*/  ULDC UR6, c[0x0][0x448] ;  /* 0x0001120000067ab9 */ /* 0x000fe20000000800 */
[----:B------:R-:W-:Y:S01]  /*13770*/  IMAD R27, R25, 0xc0, RZ ;  /* 0x000000c0191b7824 */ /* 0x000fe200078e02ff */
[----:B------:R-:W-:Y:S02]  /*13780*/  UISETP.NE.AND UP0, UPT, UR6, 0x1, UPT ;  /* 0x000000010600788c */ /* 0x000fe4000bf05270 */
[----:B------:R-:W-:Y:S01]  /*13790*/  UIADD3 UR13, -UR4, UR5, URZ ;  /* 0x00000005040d7290 */ /* 0x000fe2000fffe13f */
[----:B------:R-:W-:Y:S02]  /*137a0*/  VIADD R2, R27, 0xbf ;  /* 0x000000bf1b027836 */ /* 0x000fe40000000000 */
[----:B------:R-:W-:Y:S01]  /*137b0*/  ULDC.64 UR4, c[0x0][0x9e0] ;  /* 0x0002780000047ab9 */ /* 0x000fe20000000a00 */
[----:B------:R-:W-:Y:S01]  /*137c0*/  PLOP3.LUT P0, PT, PT, PT, UP0, 0x80, 0x0 ;  /* 0x000000000000781c */ /* 0x000fe20003f0f008 */
[----:B------:R-:W-:Y:S01]  /*137d0*/  UISETP.GE.AND UP1, UPT, UR5, 0x1, UPT ;  /* 0x000000010500788c */ /* 0x000fe2000bf26270 */
[----:B------:R-:W-:Y:S01]  /*137e0*/  PLOP3.LUT P1, PT, PT, PT, UP0, 0x80, 0x0 ;  /* 0x000000000000781c */ /* 0x000fe20003f2f008 */
[----:B------:R-:W-:-:S02]  /*137f0*/  UIADD3 UR7, UR13, 0x1, -UR43 ;  /* 0x000000010d077890 */ /* 0x000fc4000fffe82b */
[----:B------:R-:W-:-:S08]  /*13800*/  @UP0 ULDC UR6, c[0x0][0x44c] ;  /* 0x0001130000060ab9 */ /* 0x000fd00000000800 */
        /* <DEDUP_REMOVED lines=19> */
.L_x_11711:
[----:B------:R-:W-:-:S11]  /*13940*/  UISETP.NE.AND UP1, UPT, UR5, 0x1, UPT ;  /* 0x000000010500788c */ /* 0x000fd6000bf25270 */
[----:B------:R-:W-:Y:S02]  /*13950*/  @UP1 ULDC.64 UR10, c[0x0][0x9e8] ;  /* 0x00027a00000a1ab9 */ /* 0x000fe40000000a00 */
[----:B------:R-:W-:-:S04]  /*13960*/  UIMAD.WIDE.U32 UR6, UR8, UR10, URZ ;  /* 0x0000000a080672a5 */ /* 0x000fc8000f8e003f */
[----:B------:R-:W-:-:S12]  /*13970*/  @UP1 USHF.R.U32.HI UR8, URZ, UR11, UR7 ;  /* 0x0000000b3f081299 */ /* 0x000fd80008011607 */
.L_x_11712:
[----:B------:R-:W-:-:S04]  /*13980*/  UIMAD UR8, UR8, UR5, UR5 ;  /* 0x00000005080872a4 */ /* 0x000fc8000f8e0205 */
[----:B------:R-:W-:-:S04]  /*13990*/  UISETP.LT.AND UP1, UPT, UR4, UR8, UPT ;  /* 0x000000080400728c */ /* 0x000fc8000bf21270 */
[----:B------:R-:W-:-:S12]  /*139a0*/  USEL UR4, UR4, UR8, UP1 ;  /* 0x0000000804047287 */ /* 0x000fd80008800000 */
.L_x_11710:
        /* <DEDUP_REMOVED lines=30> */
.L_x_11714:
[----:B------:R-:W-:-:S11]  /*13b90*/  UISETP.NE.AND UP0, UPT, UR5, 0x1, UPT ;  /* 0x000000010500788c */ /* 0x000fd6000bf05270 */
[----:B------:R-:W-:Y:S02]  /*13ba0*/  @UP0 ULDC.64 UR8, c[0x0][0x9e8] ;  /* 0x00027a0000080ab9 */ /* 0x000fe40000000a00 */
[----:B------:R-:W-:-:S04]  /*13bb0*/  UIMAD.WIDE.U32 UR6, UR12, UR8, URZ ;  /* 0x000000080c0672a5 */ /* 0x000fc8000f8e003f */
[----:B------:R-:W-:-:S12]  /*13bc0*/  @UP0 USHF.R.U32.HI UR12, URZ, UR9, UR7 ;  /* 0x000000093f0c0299 */ /* 0x000fd80008011607 */
.L_x_11715:
[----:B------:R-:W-:-:S06]  /*13bd0*/  UIMAD UR5, UR12, UR5, URZ ;  /* 0x000000050c0572a4 */ /* 0x000fcc000f8e023f */
[----:B------:R-:W-:-:S07]  /*13be0*/  VIMNMX R0, R0, UR5, !PT ;  /* 0x0000000500007c48 */ /* 0x000fce000ffe0100 */
.L_x_11713:
[----:B------:R-:W-:Y:S01]  /*13bf0*/  IMAD.HI R0, R0, 0x66666667, RZ ;  /* 0x6666666700007827 */ /* 0x000fe200078e02ff */
[----:B------:R-:W-:Y:S04]  /*13c00*/  BSSY B7, `(.L_x_11716) ;  /* 0x00002a7000077945 */ /* 0x000fe80003800000 */
[----:B------:R-:W-:-:S04]  /*13c10*/  SHF.R.U32.HI R3, RZ, 0x1f, R0 ;  /* 0x0000001fff037819 */ /* 0x000fc80000011600 */
[----:B------:R-:W-:-:S04]  /*13c20*/  LEA.HI.SX32 R3, R0, R3, 0x1a ;  /* 0x0000000300037211 */ /* 0x000fc800078fd2ff */
        /* <DEDUP_REMOVED lines=20> */
.L_x_11717:
        /* <DEDUP_REMOVED lines=20> */
.L_x_11720:
[----:B------:R-:W-:Y:S05]  /*13eb0*/  BSYNC B6 ;  /* 0x0000000000067941 */ /* 0x000fea0003800000 */
.L_x_11719:
        /* <DEDUP_REMOVED lines=22> */
.L_x_11722:
[----:B------:R-:W-:Y:S05]  /*14020*/  BSYNC B6 ;  /* 0x0000000000067941 */ /* 0x000fea0003800000 */
.L_x_11721:
        /* <DEDUP_REMOVED lines=20> */
.L_x_11724:
[----:B------:R-:W-:Y:S05]  /*14170*/  BSYNC B6 ;  /* 0x0000000000067941 */ /* 0x000fea0003800000 */
.L_x_11723:
        /* <DEDUP_REMOVED lines=19> */
.L_x_11726:
[----:B------:R-:W-:Y:S05]  /*142b0*/  BSYNC B6 ;  /* 0x0000000000067941 */ /* 0x000fea0003800000 */
.L_x_11725:
        /* <DEDUP_REMOVED lines=22> */
.L_x_11798:
        /* <DEDUP_REMOVED lines=10> */
.L_x_11801:
[----:B------:R-:W-:Y:S05]  /*144c0*/  @!P6 BRA `(.L_x_11728) ;  /* 0x000000040038e947 */ /* 0x000fea0003800000 */
[----:B------:R-:W-:-:S04]  /*144d0*/  ISETP.NE.U32.AND P0, PT, R2, RZ, PT ;  /* 0x000000ff0200720c */ /* 0x000fc80003f05070 */
[----:B------:R-:W-:-:S13]  /*144e0*/  ISETP.NE.AND.EX P0, PT, R3, RZ, PT, P0 ;  /* 0x000000ff0300720c */ /* 0x000fda0003f05300 */
[----:B------:R-:W-:Y:S05]  /*144f0*/  @!P0 BRA `(.L_x_11730) ;  /* 0x0000000000488947 */ /* 0x000fea0003800000 */
        /* <DEDUP_REMOVED lines=18> */
.L_x_11730:
[----:B------:R-:W-:Y:S01]  /*14620*/  IMAD R5, R19, 0x8, R18 ;  /* 0x0000000813057824 */ /* 0x000fe200078e0212 */
[----:B-1----:R-:W-:Y:S01]  /*14630*/  SHF.L.U32 R2, R22, 0x1f, RZ ;  /* 0x0000001f16027819 */ /* 0x002fe200000006ff */
[----:B------:R-:W1:Y:S03]  /*14640*/  S2R R3, SR_TID.X ;  /* 0x0000000000037919 */ /* 0x000e660000002100 */
[----:B------:R-:W2:Y:S01]  /*14650*/  SYNCS.PHASECHK.TRANS64.TRYWAIT P0, [R5+URZ+0x13280], R2 ;  /* 0x01328002050075a7 */ /* 0x000ea2000800017f */
[----:B-1----:R-:W-:-:S04]  /*14660*/  LOP3.LUT R3, R3, 0x7f, RZ, 0xc0, !PT ;  /* 0x0000007f03037812 */ /* 0x002fc800078ec0ff */
[----:B------:R-:W-:Y:S01]  /*14670*/  ISETP.NE.AND P1, PT, R3, RZ, PT ;  /* 0x000000ff0300720c */ /* 0x000fe20003f25270 */
[----:B--2---:R-:W-:-:S12]  /*14680*/  @!P0 BRA `(.L_x_11731) ;  /* 0x0000003400108947 */ /* 0x004fd80003800000 */
.L_x_11802:
        /* <DEDUP_REMOVED lines=8> */
.L_x_11732:
        /* <DEDUP_REMOVED lines=15> */
[----:B------:R-:W3:Y:S02]  /*14800*/  SYNCS.PHASECHK.TRANS64.TRYWAIT P0, [R5+URZ+0x13240], R2 ;  /* 0x01324002050075a7 */ /* 0x000ee4000800017f */
[----:B--23--:R-:W-:Y:S05]  /*14810*/  @!P0 BRA `(.L_x_11733) ;  /* 0x0000003000c08947 */ /* 0x00cfea0003800000 */
.L_x_11803:
        /* <DEDUP_REMOVED lines=8> */
.L_x_11734:
        /* <DEDUP_REMOVED lines=17> */
.L_x_11728:
        /* <DEDUP_REMOVED lines=35> */
.L_x_11736:
[----:B------:R-:W-:Y:S05]  /*14be0*/  BSYNC B6 ;  /* 0x0000000000067941 */ /* 0x000fea0003800000 */
.L_x_11735:
[----:B0-----:R-:W0:Y:S01]  /*14bf0*/  S2R R20, SR_TID.X ;  /* 0x0000000000147919 */ /* 0x001e220000002100 */
[----:B------:R-:W3:Y:S01]  /*14c00*/  LDC R8, c[0x0][0x448] ;  /* 0x00011200ff087b82 */ /* 0x000ee20000000800 */
[----:B------:R-:W-:Y:S01]  /*14c10*/  ULDC.64 UR8, c[0x0][0x2d8] ;  /* 0x0000b60000087ab9 */ /* 0x000fe20000000a00 */
[----:B---3--:R-:W-:Y:S02]  /*14c20*/  ISETP.NE.AND P1, PT, R8, 0x1, PT ;  /* 0x000000010800780c */ /* 0x008fe40003f25270 */
[----:B0-----:R-:W-:-:S04]  /*14c30*/  LOP3.LUT R20, R20, 0x7f, RZ, 0xc0, !PT ;  /* 0x0000007f14147812 */ /* 0x001fc800078ec0ff */
[----:B------:R-:W-:Y:S02]  /*14c40*/  SHF.R.U32.HI R21, RZ, 0x2, R20 ;  /* 0x00000002ff157819 */ /* 0x000fe40000011614 */
[----:B------:R-:W0:Y:S05]  /*14c50*/  S2R R20, SR_TID.X ;  /* 0x0000000000147919 */ /* 0x000e2a0000002100 */
[----:B------:R-:W3:Y:S08]  /*14c60*/  @P1 LDC R3, c[0x0][0x44c] ;  /* 0x00011300ff031b82 */ /* 0x000ef00000000800 */
[----:B-12---:R-:W1:Y:S01]  /*14c70*/  @P1 LDC R5, c[0x0][0x450] ;  /* 0x00011400ff051b82 */ /* 0x006e620000000800 */
[----:B------:R-:W-:Y:S01]  /*14c80*/  UIMAD UR6, UR37, UR8, URZ ;  /* 0x00000008250672a4 */ /* 0x000fe2000f8e023f */
[----:B------:R-:W-:-:S06]  /*14c90*/  UMOV UR48, UR54 ;  /* 0x0000003600307c82 */ /* 0x000fcc0008000000 */
[----:B------:R-:W2:Y:S01]  /*14ca0*/  @P1 LDC R10, c[0x0][0x44c] ;  /* 0x00011300ff0a1b82 */ /* 0x000ea20000000800 */
[----:B0-----:R-:W-:-:S05]  /*14cb0*/  IMAD.SHL.U32 R20, R20, 0x20, RZ ;  /* 0x0000002014147824 */ /* 0x001fca00078e00ff */
[----:B------:R-:W-:-:S05]  /*14cc0*/  LOP3.LUT R20, R21, 0x60, R20, 0xf8, !PT ;  /* 0x0000006015147812 */ /* 0x000fca00078ef814 */
[----:B------:R-:W-:Y:S02]  /*14cd0*/  IMAD.IADD R6, R20, 0x1, R27 ;  /* 0x0000000114067824 */ /* 0x000fe400078e021b */
[----:B------:R0:W5:Y:S01]  /*14ce0*/  LDL R20, [R1] ;  /* 0x0000000001147983 */ /* 0x0001620000100800 */
[----:B------:R-:W-:Y:S01]  /*14cf0*/  UIMAD.WIDE.U32 UR4, UR36, UR8, UR48 ;  /* 0x00000008240472a5 */ /* 0x000fe2000f8e0030 */
[----:B---3--:R-:W-:Y:S01]  /*14d00*/  @P1 IMAD.HI.U32 R0, R6, R3, RZ ;  /* 0x0000000306001227 */ /* 0x008fe200078e00ff */
[----:B------:R-:W-:Y:S01]  /*14d10*/  UIMAD UR6, UR36, UR9, UR6 ;  /* 0x00000009240672a4 */ /* 0x000fe2000f8e0206 */
[----:B------:R-:W3:Y:S02]  /*14d20*/  S2R R21, SR_TID.X ;  /* 0x0000000000157919 */ /* 0x000ee40000002100 */
[----:B------:R-:W-:Y:S01]  /*14d30*/  ULDC.64 UR8, c[0x0][0x2e0] ;  /* 0x0000b80000087ab9 */ /* 0x000fe20000000a00 */
[----:B------:R-:W-:Y:S01]  /*14d40*/  UIADD3 UR5, UR5, UR6, URZ ;  /* 0x0000000605057290 */ /* 0x000fe2000fffe03f */
[----:B------:R-:W-:Y:S01]  /*14d50*/  IMAD.MOV.U32 R9, RZ, RZ, R6 ;  /* 0x000000ffff097224 */ /* 0x000fe200078e0006 */
[----:B------:R-:W-:Y:S01]  /*14d60*/  UIMAD UR6, UR47, UR8, URZ ;  /* 0x000000082f0672a4 */ /* 0x000fe2000f8e023f */
[----:B-1----:R-:W-:Y:S01]  /*14d70*/  @P1 SHF.R.U32.HI R9, RZ, R5, R0 ;  /* 0x00000005ff091219 */ /* 0x002fe20000011600 */
[----:B------:R-:W-:Y:S01]  /*14d80*/  UIMAD.WIDE.U32 UR4, UR46, UR8, UR4 ;  /* 0x000000082e0472a5 */ /* 0x000fe2000f8e0004 */
[----:B------:R-:W1:Y:S01]  /*14d90*/  S2R R12, SR_TID.X ;  /* 0x00000000000c7919 */ /* 0x000e620000002100 */
[----:B------:R-:W-:Y:S01]  /*14da0*/  UIMAD UR6, UR46, UR9, UR6 ;  /* 0x000000092e0672a4 */ /* 0x000fe2000f8e0206 */
[--C-:B------:R-:W-:Y:S01]  /*14db0*/  SHF.R.S32.HI R0, RZ, 0x1f, R9.reuse ;  /* 0x0000001fff007819 */ /* 0x100fe20000011409 */
[----:B------:R-:W-:Y:S01]  /*14dc0*/  IMAD.MOV R7, RZ, RZ, -R9 ;  /* 0x000000ffff077224 */ /* 0x000fe200078e0a09 */
[----:B------:R-:W-:Y:S01]  /*14dd0*/  ULDC.64 UR8, c[0x0][0x2d0] ;  /* 0x0000b40000087ab9 */ /* 0x000fe20000000a00 */
[----:B------:R-:W-:Y:S01]  /*14de0*/  UIADD3 UR6, UR5, UR6, URZ ;  /* 0x0000000605067290 */ /* 0x000fe2000fffe03f */
[----:B------:R-:W-:-:S02]  /*14df0*/  IMAD.U32 R4, RZ, RZ, UR4 ;  /* 0x00000004ff047e24 */ /* 0x000fc4000f8e00ff */
[----:B------:R-:W-:Y:S02]  /*14e00*/  IMAD R0, R0, UR8, RZ ;  /* 0x0000000800007c24 */ /* 0x000fe4000f8e02ff */
[----:B------:R-:W-:Y:S02]  /*14e10*/  IMAD.MOV.U32 R2, RZ, RZ, R4 ;  /* 0x000000ffff027224 */ /* 0x000fe400078e0004 */
[----:B------:R-:W-:Y:S01]  /*14e20*/  IMAD.U32 R3, RZ, RZ, UR6 ;  /* 0x00000006ff037e24 */ /* 0x000fe2000f8e00ff */
[----:B------:R-:W-:Y:S01]  /*14e30*/  ULDC.64 UR6, c[0x0][0x280] ;  /* 0x0000a00000067ab9 */ /* 0x000fe20000000a00 */
[C---:B------:R-:W-:Y:S02]  /*14e40*/  IMAD R11, R9.reuse, UR9, R0 ;  /* 0x00000009090b7c24 */ /* 0x040fe4000f8e0200 */
[----:B------:R-:W-:Y:S02]  /*14e50*/  IMAD R0, R8, R7, R6 ;  /* 0x0000000708007224 */ /* 0x000fe400078e0206 */
[----:B------:R-:W-:Y:S01]  /*14e60*/  IMAD.U32 R5, RZ, RZ, UR5 ;  /* 0x00000005ff057e24 */ /* 0x000fe2000f8e00ff */
[----:B------:R-:W-:Y:S01]  /*14e70*/  ULDC.64 UR4, c[0x0][0x2c8] ;  /* 0x0000b20000047ab9 */ /* 0x000fe20000000a00 */
[----:B------:R-:W-:Y:S01]  /*14e80*/  IMAD.WIDE.U32 R4, R9, UR8, R2 ;  /* 0x0000000809047c25 */ /* 0x000fe2000f8e0002 */
[----:B------:R-:W-:-:S03]  /*14e90*/  SHF.R.S32.HI R7, RZ, 0x1f, R0 ;  /* 0x0000001fff077819 */ /* 0x000fc60000011400 */
[----:B------:R-:W-:Y:S02]  /*14ea0*/  IMAD.IADD R5, R5, 0x1, R11 ;  /* 0x0000000105057824 */ /* 0x000fe400078e020b */
[----:B------:R-:W-:Y:S02]  /*14eb0*/  IMAD R7, R7, UR4, RZ ;  /* 0x0000000407077c24 */ /* 0x000fe4000f8e02ff */
[----:B------:R-:W-:-:S04]  /*14ec0*/  IMAD.WIDE.U32 R4, R0, UR4, R4 ;  /* 0x0000000400047c25 */ /* 0x000fc8000f8e0004 */
[----:B------:R-:W-:Y:S01]  /*14ed0*/  IMAD R7, R0, UR5, R7 ;  /* 0x0000000500077c24 */ /* 0x000fe2000f8e0207 */
[----:B------:R-:W-:Y:S01]  /*14ee0*/  IADD3 R0, P0, R4, UR6, RZ ;  /* 0x0000000604007c10 */ /* 0x000fe2000ff1e0ff */
[----:B---3--:R-:W-:Y:S01]  /*14ef0*/  IMAD.SHL.U32 R21, R21, 0x10, RZ ;  /* 0x0000001015157824 */ /* 0x008fe200078e00ff */
[----:B-1----:R-:W-:Y:S02]  /*14f00*/  LOP3.LUT R12, R12, 0x7f, RZ, 0xc0, !PT ;  /* 0x0000007f0c0c7812 */ /* 0x002fe400078ec0ff */
[----:B------:R-:W-:Y:S01]  /*14f10*/  IADD3.X R4, R5, UR7, R7, P0, !PT ;  /* 0x0000000705047c10 */ /* 0x000fe200087fe407 */
[----:B------:R-:W-:Y:S01]  /*14f20*/  VIADD R7, R6, 0x80 ;  /* 0x0000008006077836 */ /* 0x000fe20000000000 */
[----:B------:R-:W1:Y:S01]  /*14f30*/  @P1 LDC R5, c[0x0][0x450] ;  /* 0x00011400ff051b82 */ /* 0x000e620000000800 */
[----:B------:R-:W-:Y:S02]  /*14f40*/  LOP3.LUT R21, R21, 0x30, RZ, 0xc0, !PT ;  /* 0x0000003015157812 */ /* 0x000fe400078ec0ff */
[----:B--2---:R-:W-:-:S04]  /*14f50*/  @P1 IMAD.HI.U32 R10, R7, R10, RZ ;  /* 0x0000000a070a1227 */ /* 0x004fc800078e00ff */
[----:B------:R-:W-:Y:S01]  /*14f60*/  IMAD.MOV.U32 R6, RZ, RZ, R7 ;  /* 0x000000ffff067224 */ /* 0x000fe200078e0007 */
[----:B-1----:R-:W-:Y:S02]  /*14f70*/  @P1 SHF.R.U32.HI R6, RZ, R5, R10 ;  /* 0x00000005ff061219 */ /* 0x002fe4000001160a */
[----:B------:R-:W-:-:S03]  /*14f80*/  SHF.R.U32.HI R10, RZ, 0x2, R12 ;  /* 0x00000002ff0a7819 */ /* 0x000fc6000001160c */
[----:B------:R-:W-:Y:S02]  /*14f90*/  IMAD.MOV R5, RZ, RZ, -R6 ;  /* 0x000000ffff057224 */ /* 0x000fe400078e0a06 */
[----:B------:R-:W-:-:S04]  /*14fa0*/  IMAD.WIDE.U32 R2, R6, UR8, R2 ;  /* 0x0000000806027c25 */ /* 0x000fc8000f8e0002 */
[----:B------:R-:W-:Y:S01]  /*14fb0*/  IMAD R5, R8, R5, R7 ;  /* 0x0000000508057224 */ /* 0x000fe200078e0207 */
[----:B------:R-:W-:-:S05]  /*14fc0*/  SHF.R.S32.HI R7, RZ, 0x1f, R6 ;  /* 0x0000001fff077819 */ /* 0x000fca0000011406 */
[----:B------:R-:W-:-:S04]  /*14fd0*/  IMAD R7, R7, UR8, RZ ;  /* 0x0000000807077c24 */ /* 0x000fc8000f8e02ff */
[----:B------:R-:W-:Y:S01]  /*14fe0*/  IMAD R7, R6, UR9, R7 ;  /* 0x0000000906077c24 */ /* 0x000fe2000f8e0207 */
[----:B------:R-:W-:-:S03]  /*14ff0*/  SHF.R.S32.HI R6, RZ, 0x1f, R5 ;  /* 0x0000001fff067819 */ /* 0x000fc60000011405 */
[----:B------:R-:W-:Y:S02]  /*15000*/  IMAD.IADD R3, R3, 0x1, R7 ;  /* 0x0000000103037824 */ /* 0x000fe400078e0207 */
[----:B------:R-:W-:Y:S02]  /*15010*/  IMAD R6, R6, UR4, RZ ;  /* 0x0000000406067c24 */ /* 0x000fe4000f8e02ff */
[----:B------:R-:W-:Y:S01]  /*15020*/  IMAD.WIDE.U32 R2, R5, UR4, R2 ;  /* 0x0000000405027c25 */ /* 0x000fe2000f8e0002 */
[----:B------:R-:W-:-:S03]  /*15030*/  ULDC UR4, c[0x0][0x2b8] ;  /* 0x0000ae0000047ab9 */ /* 0x000fc60000000800 */
[----:B------:R-:W-:Y:S01]  /*15040*/  IMAD R7, R5, UR5, R6 ;  /* 0x0000000505077c24 */ /* 0x000fe2000f8e0206 */
[----:B------:R-:W-:-:S04]  /*15050*/  IADD3 R5, P0, R2, UR6, RZ ;  /* 0x0000000602057c10 */ /* 0x000fc8000ff1e0ff */
[----:B------:R-:W-:Y:S02]  /*15060*/  IADD3.X R7, R3, UR7, R7, P0, !PT ;  /* 0x0000000703077c10 */ /* 0x000fe400087fe407 */
[----:B------:R-:W-:Y:S01]  /*15070*/  ISETP.GE.AND P0, PT, R21, UR4, PT ;  /* 0x0000000415007c0c */ /* 0x000fe2000bf06270 */
[----:B------:R-:W-:-:S03]  /*15080*/  UMOV UR4, 0xffffffff ;  /* 0xffffffff00047882 */ /* 0x000fc60000000000 */
[----:B0-----:R-:W-:Y:S09]  /*15090*/  BRA.DIV UR4, `(.L_x_11737) ;  /* 0x0000002a04b47947 */ /* 0x001ff2000b800000 */
[----:B------:R-:W0:Y:S01]  /*150a0*/  SHFL.IDX PT, R14, R0, RZ, 0x1c1f ;  /* 0x001c1fff000e7589 */ /* 0x000e2200000e0000 */
[----:B------:R-:W-:Y:S02]  /*150b0*/  IMAD R6, R8, UR43, RZ ;  /* 0x0000002b08067c24 */ /* 0x000fe4000f8e02ff */
[----:B------:R-:W-:Y:S01]  /*150c0*/  IMAD.IADD R27, R10, 0x1, R27 ;  /* 0x000000010a1b7824 */ /* 0x000fe200078e021b */
[----:B------:R-:W1:Y:S03]  /*150d0*/  SHFL.IDX PT, R2, R4, RZ, 0x1c1f ;  /* 0x001c1fff04027589 */ /* 0x000e6600000e0000 */
[C---:B------:R-:W-:Y:S01]  /*150e0*/  VIADD R9, R27.reuse, 0x20 ;  /* 0x000000201b097836 */ /* 0x040fe20000000000 */
[----:B------:R-:W-:Y:S01]  /*150f0*/  ISETP.GE.AND P1, PT, R27, R6, PT ;  /* 0x000000061b00720c */ /* 0x000fe20003f26270 */
[----:B------:R-:W-:-:S12]  /*15100*/  SHFL.IDX PT, R8, R0, 0x3, 0x1c1f ;  /* 0x007c1f0000087f89 */ /* 0x000fd800000e0000 */
[----:B0-----:R-:W-:-:S05]  /*15110*/  @!P1 IADD3 R14, P2, R21, R14, RZ ;  /* 0x0000000e150e9210 */ /* 0x001fca0007f5e0ff */
[----:B-1----:R-:W-:Y:S02]  /*15120*/  @!P1 IMAD.X R3, RZ, RZ, R2, P2 ;  /* 0x000000ffff039224 */ /* 0x002fe400010e0602 */
[----:B------:R-:W-:Y:S02]  /*15130*/  @!P1 IMAD.MOV.U32 R2, RZ, RZ, R14 ;  /* 0x000000ffff029224 */ /* 0x000fe400078e000e */
[----:B------:R-:W0:Y:S04]  /*15140*/  SHFL.IDX PT, R14, R0, 0x1, 0x1c1f ;  /* 0x003c1f00000e7f89 */ /* 0x000e2800000e0000 */
[----:B-----5:R1:W-:Y:S01]  /*15150*/  @!P1 LDGSTS.E.BYPASS.LTC128B.128 [R20+0xb000], desc[UR50][R2.64], !P0 ;  /* 0x0b00000002149fae */ /* 0x0203e2000c101d72 */
        /* <DEDUP_REMOVED lines=11> */
[----:B------:R-:W-:Y:S04]  /*15210*/  SHFL.IDX PT, R7, R7, 0x1, 0x1c1f ;  /* 0x003c1f0007077f89 */ /* 0x000fe800000e0000 */
[----:B-1----:R-:W1:Y:S04]  /*15220*/  SHFL.IDX PT, R2, R4, 0x2, 0x1c1f ;  /* 0x005c1f0004027f89 */ /* 0x002e6800000e0000 */
[----:B------:R-:W2:Y:S01]  /*15230*/  SHFL.IDX PT, R4, R4, 0x3, 0x1c1f ;  /* 0x007c1f0004047f89 */ /* 0x000ea200000e0000 */
[----:B0-----:R-:W-:-:S05]  /*15240*/  @!P1 IADD3 R14, P2, R21, R14, RZ ;  /* 0x0000000e150e9210 */ /* 0x001fca0007f5e0ff */
[----:B-1----:R-:W-:Y:S01]  /*15250*/  @!P1 IMAD.X R3, RZ, RZ, R2, P2 ;  /* 0x000000ffff039224 */ /* 0x002fe200010e0602 */
[-C--:B------:R-:W-:Y:S01]  /*15260*/  ISETP.GE.AND P2, PT, R9, R6.reuse, PT ;  /* 0x000000060900720c */ /* 0x080fe20003f46270 */
[----:B------:R-:W-:Y:S02]  /*15270*/  @!P1 IMAD.MOV.U32 R2, RZ, RZ, R14 ;  /* 0x000000ffff029224 */ /* 0x000fe400078e000e */
[----:B------:R-:W-:Y:S01]  /*15280*/  VIADD R9, R27, 0x60 ;  /* 0x000000601b097836 */ /* 0x000fe20000000000 */
[----:B------:R-:W0:Y:S04]  /*15290*/  SHFL.IDX PT, R14, R5, RZ, 0x1c1f ;  /* 0x001c1fff050e7589 */ /* 0x000e2800000e0000 */
[----:B------:R1:W-:Y:S01]  /*152a0*/  @!P1 LDGSTS.E.BYPASS.LTC128B.128 [R20+0xc000], desc[UR50][R2.64], !P0 ;  /* 0x0c00000002149fae */ /* 0x0003e2000c101d72 */
[----:B------:R-:W-:-:S13]  /*152b0*/  ISETP.GE.AND P1, PT, R9, R6, PT ;  /* 0x000000060900720c */ /* 0x000fda0003f26270 */
[----:B-1----:R-:W-:-:S05]  /*152c0*/  @!P1 IADD3 R2, P3, R21, R8, RZ ;  /* 0x0000000815029210 */ /* 0x002fca0007f7e0ff */
[----:B--2---:R-:W-:-:S05]  /*152d0*/  @!P1 IMAD.X R3, RZ, RZ, R4, P3 ;  /* 0x000000ffff039224 */ /* 0x004fca00018e0604 */
[----:B------:R0:W-:Y:S02]  /*152e0*/  @!P1 LDGSTS.E.BYPASS.LTC128B.128 [R20+0xc800], desc[UR50][R2.64], !P0 ;  /* 0x0c80000002149fae */ /* 0x0001e4000c101d72 */
[----:B0-----:R-:W-:Y:S02]  /*152f0*/  @!P2 IADD3 R2, P1, R21, R14, RZ ;  /* 0x0000000e1502a210 */ /* 0x001fe40007f3e0ff */
[----:B------:R0:W1:Y:S03]  /*15300*/  SHFL.IDX PT, R14, R5, 0x1, 0x1c1f ;  /* 0x003c1f00050e7f89 */ /* 0x00006600000e0000 */
[----:B------:R-:W-:-:S05]  /*15310*/  @!P2 IMAD.X R3, RZ, RZ, R0, P1 ;  /* 0x000000ffff03a224 */ /* 0x000fca00008e0600 */
[----:B------:R0:W-:Y:S03]  /*15320*/  @!P2 LDGSTS.E.BYPASS.LTC128B.128 [R20+0xd000], desc[UR50][R2.64], !P0 ;  /* 0x0d0000000214afae */ /* 0x0001e6000c101d72 */
.L_x_11816:
[----:B------:R-:W-:-:S05]  /*15330*/  VIADD R27, R27, 0xa0 ;  /* 0x000000a01b1b7836 */ /* 0x000fca0000000000 */
[----:B------:R-:W-:-:S13]  /*15340*/  ISETP.GE.AND P1, PT, R27, R6, PT ;  /* 0x000000061b00720c */ /* 0x000fda0003f26270 */
[----:B01----:R-:W-:-:S05]  /*15350*/  @!P1 IADD3 R2, P2, R21, R14, RZ ;  /* 0x0000000e15029210 */ /* 0x003fca0007f5e0ff */
[----:B------:R-:W-:-:S05]  /*15360*/  @!P1 IMAD.X R3, RZ, RZ, R7, P2 ;  /* 0x000000ffff039224 */ /* 0x000fca00010e0607 */
[----:B------:R-:W-:Y:S01]  /*15370*/  @!PT LDS RZ, [RZ] ;  /* 0x00000000fffff984 */ /* 0x000fe20000000800 */
[----:B------:R-:W-:Y:S01]  /*15380*/  @!PT LDS RZ, [RZ] ;  /* 0x00000000fffff984 */ /* 0x000fe20000000800 */
[----:B------:R-:W-:Y:S01]  /*15390*/  @!PT LDS RZ, [RZ] ;  /* 0x00000000fffff984 */ /* 0x000fe20000000800 */
[----:B------:R0:W-:Y:S01]  /*153a0*/  @!P1 LDGSTS.E.BYPASS.LTC128B.128 [R20+0xd800], desc[UR50][R2.64], !P0 ;  /* 0x0d80000002149fae */ /* 0x0001e2000c101d72 */
[----:B------:R-:W-:Y:S01]  /*153b0*/  PLOP3.LUT P0, PT, PT, PT, PT, 0x80, 0x0 ;  /* 0x000000000000781c */ /* 0x000fe20003f0f070 */
[----:B------:R-:W-:-:S12]  /*153c0*/  NOP ;  /* 0x0000000000007918 */ /* 0x000fd80000000000 */
.L_x_11738:
        /* <DEDUP_REMOVED lines=18> */
.L_x_11817:
[----:B------:R-:W-:Y:S05]  /*154f0*/  BSYNC B0 ;  /* 0x0000000000007941 */ /* 0x000fea0003800000 */
.L_x_11739:
[----:B------:R-:W-:-:S06]  /*15500*/  UIADD3 UR4, UR40, -0x2, URZ ;  /* 0xfffffffe28047890 */ /* 0x000fcc000fffe03f */
[----:B------:R-:W-:-:S13]  /*15510*/  ISETP.LE.AND P0, PT, R26, UR4, PT ;  /* 0x000000041a007c0c */ /* 0x000fda000bf03270 */
[----:B------:R-:W-:Y:S05]  /*15520*/  @!P0 BRA `(.L_x_11741) ;  /* 0x0000000800e88947 */ /* 0x000fea0003800000 */
[----:B------:R-:W-:Y:S02]  /*15530*/  IMAD.MOV.U32 R7, RZ, RZ, R19 ;  /* 0x000000ffff077224 */ /* 0x000fe400078e0013 */
[----:B------:R-:W-:Y:S02]  /*15540*/  IMAD.MOV.U32 R6, RZ, RZ, R22 ;  /* 0x000000ffff067224 */ /* 0x000fe400078e0016 */
[----:B------:R-:W-:-:S07]  /*15550*/  IMAD.U32 R0, RZ, RZ, UR4 ;  /* 0x00000004ff007e24 */ /* 0x000fce000f8e00ff */
.L_x_11761:
        /* <DEDUP_REMOVED lines=15> */
[----:B------:R-:W-:Y:S01]  /*15650*/  IMAD.MOV.U32 R9, RZ, RZ, R0 ;  /* 0x000000ffff097224 */ /* 0x000fe200078e0000 */
[----:B------:R-:W-:Y:S01]  /*15660*/  ULDC.64 UR6, c[0x0][0x428] ;  /* 0x00010a0000067ab9 */ /* 0x000fe20000000a00 */
[----:B0-----:R-:W-:-:S13]  /*15670*/  ISETP.NE.AND P0, PT, R8, 0x1, PT ;  /* 0x000000010800780c */ /* 0x001fda0003f05270 */
[----:B------:R-:W0:Y:S02]  /*15680*/  @P0 LDC.64 R2, c[0x0][0x440] ;  /* 0x00011000ff020b82 */ /* 0x000e240000000a00 */
[----:B0-----:R-:W-:-:S05]  /*15690*/  @P0 IMAD.HI.U32 R2, R0, R2, RZ ;  /* 0x0000000200020227 */ /* 0x001fca00078e00ff */
[----:B------:R-:W-:Y:S01]  /*156a0*/  @P0 SHF.R.U32.HI R9, RZ, R3, R2 ;  /* 0x00000003ff090219 */ /* 0x000fe20000011602 */
[----:B------:R-:W-:-:S03]  /*156b0*/  IMAD R2, R25, UR6, RZ ;  /* 0x0000000619027c24 */ /* 0x000fc6000f8e02ff */
[--C-:B------:R-:W-:Y:S01]  /*156c0*/  SHF.R.S32.HI R3, RZ, 0x1f, R9.reuse ;  /* 0x0000001fff037819 */ /* 0x100fe20000011409 */
[----:B------:R-:W-:Y:S02]  /*156d0*/  IMAD R5, R23, UR7, R2 ;  /* 0x0000000717057c24 */ /* 0x000fe4000f8e0202 */
        /* <DEDUP_REMOVED lines=8> */
.L_x_11744:
        /* <DEDUP_REMOVED lines=8> */
.L_x_11818:
[----:B------:R-:W-:Y:S05]  /*157e0*/  BSYNC B1 ;  /* 0x0000000000017941 */ /* 0x000fea0003800000 */
.L_x_11745:
        /* <DEDUP_REMOVED lines=9> */
.L_x_11748:
[----:B------:R-:W-:Y:S05]  /*15880*/  BSYNC B1 ;  /* 0x0000000000017941 */ /* 0x000fea0003800000 */
.L_x_11747:
        /* <DEDUP_REMOVED lines=12> */
.L_x_11749:
        /* <DEDUP_REMOVED lines=13> */
.L_x_11819:
[----:B------:R-:W-:Y:S05]  /*15a20*/  BSYNC B1 ;  /* 0x0000000000017941 */ /* 0x000fea0003800000 */
.L_x_11750:
        /* <DEDUP_REMOVED lines=11> */
.L_x_11753:
[----:B------:R-:W-:Y:S05]  /*15ae0*/  BSYNC B1 ;  /* 0x0000000000017941 */ /* 0x000fea0003800000 */
.L_x_11752:
        /* <DEDUP_REMOVED lines=8> */
.L_x_11754:
        /* <DEDUP_REMOVED lines=10> */
.L_x_11743:
[----:B------:R-:W-:Y:S05]  /*15c10*/  BSYNC B0 ;  /* 0x0000000000007941 */ /* 0x000fea0003800000 */
.L_x_11742:
[----:B------:R-:W-:-:S06]  /*15c20*/  UISETP.NE.AND UP0, UPT, UR39, 0x3, UPT ;  /* 0x000000032700788c */ /* 0x000fcc000bf05270 */
[----:B------:R-:W-:-:S13]  /*15c30*/  PLOP3.LUT P0, PT, PT, PT, UP0, 0x80, 0x0 ;  /* 0x000000000000781c */ /* 0x000fda0003f0f008 */
[----:B------:R-:W-:Y:S05]  /*15c40*/  @!P0 BRA `(.L_x_11755) ;  /* 0x0000000000048947 */ /* 0x000fea0003800000 */
[----:B------:R-:W-:Y:S01]  /*15c50*/  BPT.TRAP 0x1 ;  /* 0x000000040000795c */ /* 0x000fe20000300000 */
.L_x_11755:
[----:B------:R-:W-:Y:S01]  /*15c60*/  LOP3.LUT R2, R6, 0x1, RZ, 0x3c, !PT ;  /* 0x0000000106027812 */ /* 0x000fe200078e3cff */
[----:B------:R-:W-:Y:S01]  /*15c70*/  IMAD R3, R7, 0x8, R18 ;  /* 0x0000000807037824 */ /* 0x000fe200078e0212 */
[----:B------:R-:W-:Y:S01]  /*15c80*/  BSSY B0, `(.L_x_11756) ;  /* 0x0000006000007945 */ /* 0x000fe20003800000 */
[----:B------:R-:W-:Y:S01]  /*15c90*/  IMAD.U32 R4, RZ, RZ, UR44 ;  /* 0x0000002cff047e24 */ /* 0x000fe2000f8e00ff */
[----:B------:R-:W-:-:S04]  /*15ca0*/  SHF.L.U32 R2, R2, 0x1f, RZ ;  /* 0x0000001f02027819 */ /* 0x000fc800000006ff */
[----:B------:R-:W0:Y:S01]  /*15cb0*/  SYNCS.PHASECHK.TRANS64.TRYWAIT P0, [R3+URZ+0x13270], R2 ;  /* 0x01327002030075a7 */ /* 0x000e22000800017f */
[----:B------:R-:W-:Y:S01]  /*15cc0*/  ISETP.NE.AND P1, PT, R4, 0x3, PT ;  /* 0x000000030400780c */ /* 0x000fe20003f25270 */
[----:B0-----:R-:W-:-:S12]  /*15cd0*/  @!P0 BRA `(.L_x_11757) ;  /* 0x0000002400908947 */ /* 0x001fd80003800000 */
.L_x_11820:
[----:B------:R-:W-:Y:S05]  /*15ce0*/  BSYNC B0 ;  /* 0x0000000000007941 */ /* 0x000fea0003800000 */
.L_x_11756:
[----:B------:R-:W-:Y:S05]  /*15cf0*/  @!P1 BRA `(.L_x_11758) ;  /* 0x0000000000049947 */ /* 0x000fea0003800000 */
[----:B------:R-:W-:Y:S01]  /*15d00*/  BPT.TRAP 0x1 ;  /* 0x000000040000795c */ /* 0x000fe20000300000 */
.L_x_11758:
[----:B0-----:R-:W-:Y:S01]  /*15d10*/  SHF.L.U32 R2, R6, 0x1f, RZ ;  /* 0x0000001f06027819 */ /* 0x001fe200000006ff */
[----:B------:R-:W-:-:S03]  /*15d20*/  IMAD R10, R7, 0x2800, RZ ;  /* 0x00002800070a7824 */ /* 0x000fc600078e02ff */
[----:B------:R-:W0:Y:S02]  /*15d30*/  SYNCS.PHASECHK.TRANS64.TRYWAIT P0, [R3+URZ+0x13260], R2 ;  /* 0x01326002030075a7 */ /* 0x000e24000800017f */
[----:B0-----:R-:W-:Y:S05]  /*15d40*/  @!P0 BRA `(.L_x_11759) ;  /* 0x0000002400888947 */ /* 0x001fea0003800000 */
.L_x_11821:
        /* <DEDUP_REMOVED lines=43> */
.L_x_11760:
        /* <DEDUP_REMOVED lines=10> */
[C---:B------:R-:W-:Y:S01]  /*160a0*/  ISETP.GT.AND P0, PT, R0.reuse, R26, PT ;  /* 0x0000001a0000720c */ /* 0x040fe20003f04270 */
[----:B------:R-:W-:-:S12]  /*160b0*/  VIADD R0, R0, 0xffffffff ;  /* 0xffffffff00007836 */ /* 0x000fd80000000000 */
[----:B-1----:R-:W-:Y:S05]  /*160c0*/  @P0 BRA `(.L_x_11761) ;  /* 0xfffffff400240947 */ /* 0x002fea000383ffff */
.L_x_11741:
        /* <DEDUP_REMOVED lines=17> */
.L_x_11763:
[----:B------:R-:W-:Y:S05]  /*161e0*/  BSYNC B0 ;  /* 0x0000000000007941 */ /* 0x000fea0003800000 */
.L_x_11762:
[----:B------:R-:W-:-:S06]  /*161f0*/  UISETP.NE.AND UP0, UPT, UR39, 0x3, UPT ;  /* 0x000000032700788c */ /* 0x000fcc000bf05270 */
[----:B------:R-:W-:-:S13]  /*16200*/  PLOP3.LUT P1, PT, PT, PT, UP0, 0x80, 0x0 ;  /* 0x000000000000781c */ /* 0x000fda0003f2f008 */
[----:B------:R-:W-:Y:S05]  /*16210*/  @!P1 BRA `(.L_x_11764) ;  /* 0x0000000000049947 */ /* 0x000fea0003800000 */
[----:B------:R-:W-:Y:S01]  /*16220*/  BPT.TRAP 0x1 ;  /* 0x000000040000795c */ /* 0x000fe20000300000 */
.L_x_11764:
        /* <DEDUP_REMOVED lines=8> */
.L_x_11822:
[----:B------:R-:W-:Y:S05]  /*162b0*/  BSYNC B0 ;  /* 0x0000000000007941 */ /* 0x000fea0003800000 */
.L_x_11765:
[----:B------:R-:W-:Y:S05]  /*162c0*/  @!P2 BRA `(.L_x_11767) ;  /* 0x000000000004a947 */ /* 0x000fea0003800000 */
[----:B------:R-:W-:Y:S01]  /*162d0*/  BPT.TRAP 0x1 ;  /* 0x000000040000795c */ /* 0x000fe20000300000 */
.L_x_11767:
[----:B------:R-:W-:Y:S01]  /*162e0*/  SHF.L.U32 R5, R22, 0x1f, RZ ;  /* 0x0000001f16057819 */ /* 0x000fe200000006ff */
[----:B0-----:R-:W-:-:S03]  /*162f0*/  IMAD R3, R19, 0x2800, RZ ;  /* 0x0000280013037824 */ /* 0x001fc600078e02ff */
[----:B------:R-:W0:Y:S02]  /*16300*/  SYNCS.PHASECHK.TRANS64.TRYWAIT P1, [R2+URZ+0x13260], R5 ;  /* 0x01326005020075a7 */ /* 0x000e24000802017f */
[----:B0-----:R-:W-:Y:S05]  /*16310*/  @!P1 BRA `(.L_x_11768) ;  /* 0x00000020003c9947 */ /* 0x001fea0003800000 */
.L_x_11823:
        /* <DEDUP_REMOVED lines=43> */
.L_x_11769:
[----:B-1----:R1:W-:Y:S01]  /*165d0*/  SYNCS.ARRIVE.TRANS64.A1T0 RZ, [R2+URZ+0x13250], RZ ;  /* 0x013250ff02ff79a7 */ /* 0x0023e2000810003f */
[----:B------:R-:W-:Y:S02]  /*165e0*/  @!P0 VIADD R0, R2, 0x13280 ;  /* 0x0001328002008836 */ /* 0x000fe40000000000 */
[----:B------:R-:W-:-:S03]  /*165f0*/  VIADD R19, R19, 0x1 ;  /* 0x0000000113137836 */ /* 0x000fc60000000000 */
[----:B------:R-:W-:Y:S01]  /*16600*/  @!P0 PRMT R0, RZ, 0x654, R0 ;  /* 0x00000654ff008816 */ /* 0x000fe20000000000 */
[----:B------:R-:W-:Y:S06]  /*16610*/  BAR.SYNC.DEFER_BLOCKING 0x2, 0x80 ;  /* 0x0082000000007b1d */ /* 0x000fec0000010000 */
[----:B------:R1:W-:Y:S01]  /*16620*/  @!P0 SYNCS.ARRIVE.TRANS64.RED.A1T0 RZ, [R0+URZ], RZ ;  /* 0x000000ff00ff89a7 */ /* 0x0003e2000810043f */
[----:B------:R-:W-:-:S04]  /*16630*/  ISETP.NE.AND P0, PT, R19, 0x2, PT ;  /* 0x000000021300780c */ /* 0x000fc80003f05270 */
[----:B0-----:R-:W-:Y:S02]  /*16640*/  SEL R3, RZ, 0x1, P0 ;  /* 0x00000001ff037807 */ /* 0x001fe40000000000 */
[----:B------:R-:W-:Y:S02]  /*16650*/  SEL R19, R19, RZ, P0 ;  /* 0x000000ff13137207 */ /* 0x000fe40000000000 */
[----:B-1----:R-:W-:-:S07]  /*16660*/  LOP3.LUT R22, R22, R3, RZ, 0x3c, !PT ;  /* 0x0000000316167212 */ /* 0x002fce00078e3cff */
.L_x_11718:
[----:B------:R-:W-:Y:S05]  /*16670*/  BSYNC B7 ;  /* 0x0000000000077941 */ /* 0x000fea0003800000 */
.L_x_11716:
[----:B------:R-:W-:-:S13]  /*16680*/  LOP3.LUT P0, RZ, R16, 0x2, RZ, 0xc0, !PT ;  /* 0x0000000210ff7812 */ /* 0x000fda000780c0ff */
[----:B------:R-:W-:Y:S05]  /*16690*/  @!P0 BRA `(.L_x_11770) ;  /* 0x0000000000288947 */ /* 0x000fea0003800000 */
[----:B------:R-:W0:Y:S08]  /*166a0*/  S2UR UR5, SR_CgaCtaId ;  /* 0x00000000000579c3 */ /* 0x000e300000008800 */
[----:B------:R-:W-:Y:S06]  /*166b0*/  BAR.SYNC.DEFER_BLOCKING 0x5, 0x200 ;  /* 0x0148000000007b1d */ /* 0x000fec0000010000 */
[----:B------:R-:W-:-:S02]  /*166c0*/  UMOV UR4, 0x400 ;  /* 0x0000040000047882 */ /* 0x000fc40000000000 */
[----:B0-----:R-:W-:-:S06]  /*166d0*/  ULEA UR4, UR5, UR4, 0x18 ;  /* 0x0000000405047291 */ /* 0x001fcc000f8ec03f */
[----:B------:R-:W-:-:S05]  /*166e0*/  IMAD.U32 R18, RZ, RZ, UR4 ;  /* 0x00000004ff127e24 */ /* 0x000fca000f8e00ff */
[----:B------:R-:W0:Y:S02]  /*166f0*/  LDS.128 R24, [R18+0x132d0] ;  /* 0x0132d00012187984 */ /* 0x000e240000000c00 */
[----:B0-----:R-:W-:Y:S02]  /*16700*/  R2UR UR45, R27 ;  /* 0x000000001b2d72ca */ /* 0x001fe400000e0000 */
[----:B------:R-:W-:Y:S01]  /*16710*/  R2UR UR36, R26 ;  /* 0x000000001a2472ca */ /* 0x000fe200000e0000 */
[----:B------:R-:W-:Y:S06]  /*16720*/  BAR.ARV 0x4, 0x200 ;  /* 0x0108000000007b1d */ /* 0x000fec0000002000 */
[----:B------:R-:W-:Y:S08]  /*16730*/  BRA `(.L_x_11771) ;  /* 0x0000000800bc7947 */ /* 0x000ff00003800000 */
.L_x_11770:
[----:B------:R-:W0:Y:S01]  /*16740*/  S2R R6, SR_TID.X ;  /* 0x0000000000067919 */ /* 0x000e220000002100 */
[----:B------:R-:W-:Y:S01]  /*16750*/  ULDC UR4, c[0x0][0xc3c] ;  /* 0x00030f0000047ab9 */ /* 0x000fe20000000800 */
        /* <DEDUP_REMOVED lines=23> */
[----:B------:R-:W-:Y:S04]  /*168d0*/  SHFL.IDX PT, R5, R24, RZ, 0x1f ;  /* 0x00001fff18057589 */ /* 0x000fe800000e0000 */
[----:B------:R-:W0:Y:S02]  /*168e0*/  SHFL.UP PT, R2, R4, 0x8, RZ ;  /* 0x0500000004027989 */ /* 0x000e2400000e00ff */
[----:B0-----:R-:W-:Y:S02]  /*168f0*/  SEL R3, R2, RZ, P4 ;  /* 0x000000ff02037207 */ /* 0x001fe40002000000 */
[----:B------:R-:W-:Y:S03]  /*16900*/  SHFL.IDX PT, R2, R24, 0x1, 0x1f ;  /* 0x00201f0018027f89 */ /* 0x000fe600000e0000 */
        /* <DEDUP_REMOVED lines=10> */
.L_x_11776:
        /* <DEDUP_REMOVED lines=14> */
.L_x_11775:
[----:B------:R-:W-:Y:S05]  /*16a90*/  BSYNC B0 ;  /* 0x0000000000007941 */ /* 0x000fea0003800000 */
.L_x_11774:
[----:B-----5:R-:W1:Y:S02]  /*16aa0*/  SHFL.UP PT, R0, R25, 0x1, RZ ;  /* 0x0420000019007989 */ /* 0x020e6400000e00ff */
[----:B-1----:R-:W-:-:S05]  /*16ab0*/  SEL R0, R0, RZ, P1 ;  /* 0x000000ff00007207 */ /* 0x002fca0000800000 */
[----:B------:R-:W-:-:S05]  /*16ac0*/  IMAD.IADD R0, R25, 0x1, R0 ;  /* 0x0000000119007824 */ /* 0x000fca00078e0200 */
[----:B0-----:R-:W0:Y:S02]  /*16ad0*/  SHFL.UP PT, R2, R0, 0x2, RZ ;  /* 0x0440000000027989 */ /* 0x001e2400000e00ff */
        /* <DEDUP_REMOVED lines=17> */
[----:B------:R-:W-:-:S07]  /*16bf0*/  IMAD.MOV.U32 R7, RZ, RZ, R6 ;  /* 0x000000ffff077224 */ /* 0x000fce00078e0006 */
.L_x_11772:
        /* <DEDUP_REMOVED lines=24> */
[----:B------:R-:W-:-:S06]  /*16d80*/  IMAD.U32 R24, RZ, RZ, UR4 ;  /* 0x00000004ff187e24 */ /* 0x000fcc000f8e00ff */
[----:B------:R0:W1:Y:S02]  /*16d90*/  SHFL.IDX PT, R24, R7, R24, 0x1f ;  /* 0x00001f1807187589 */ /* 0x00006400000e0000 */
.L_x_11777:
[----:B-1----:R-:W-:Y:S02]  /*16da0*/  IMAD R24, R24, R0, R9 ;  /* 0x0000000018187224 */ /* 0x002fe400078e0209 */
[----:B0-----:R-:W-:Y:S02]  /*16db0*/  IMAD R7, R13, R8, RZ ;  /* 0x000000080d077224 */ /* 0x001fe400078e02ff */
[----:B------:R-:W-:Y:S02]  /*16dc0*/  IMAD.MOV.U32 R2, RZ, RZ, RZ ;  /* 0x000000ffff027224 */ /* 0x000fe400078e00ff */
[----:B------:R-:W-:Y:S02]  /*16dd0*/  IMAD.IADD R5, R5, 0x1, -R24 ;  /* 0x0000000105057824 */ /* 0x000fe400078e0a18 */
        /* <DEDUP_REMOVED lines=24> */
[----:B0-----:R-:W-:Y:S01]  /*16f60*/  VIADD R2, R8, 0xffffffe ;  /* 0x0ffffffe08027836 */ /* 0x001fe20000000000 */
[----:B------:R-:W-:-:S05]  /*16f70*/  IABS R8, R4 ;  /* 0x0000000400087213 */ /* 0x000fca0000000000 */
[----:B------:R0:W1:Y:S02]  /*16f80*/  F2I.FTZ.U32.TRUNC.NTZ R3, R2 ;  /* 0x0000000200037305 */ /* 0x000064000021f000 */
[----:B0-----:R-:W-:Y:S02]  /*16f90*/  IMAD.MOV.U32 R2, RZ, RZ, RZ ;  /* 0x000000ffff027224 */ /* 0x001fe400078e00ff */
[----:B-1----:R-:W-:-:S04]  /*16fa0*/  IMAD.MOV R5, RZ, RZ, -R3 ;  /* 0x000000ffff057224 */ /* 0x002fc800078e0a03 */
[----:B------:R-:W-:-:S04]  /*16fb0*/  IMAD R5, R5, R6, RZ ;  /* 0x0000000605057224 */ /* 0x000fc800078e02ff */
[----:B------:R-:W-:Y:S01]  /*16fc0*/  IMAD.HI.U32 R3, R3, R5, R2 ;  /* 0x0000000503037227 */ /* 0x000fe200078e0002 */
[-C--:B------:R-:W-:Y:S02]  /*16fd0*/  IABS R5, R0.reuse ;  /* 0x0000000000057213 */ /* 0x080fe40000000000 */
[C---:B------:R-:W-:Y:S01]  /*16fe0*/  LOP3.LUT R2, R4.reuse, R0, RZ, 0x3c, !PT ;  /* 0x0000000004027212 */ /* 0x040fe200078e3cff */
[----:B------:R-:W-:Y:S02]  /*16ff0*/  IMAD.IADD R4, R4, 0x1, R7 ;  /* 0x0000000104047824 */ /* 0x000fe400078e0207 */
        /* <DEDUP_REMOVED lines=12> */
[----:B------:R-:W-:-:S04]  /*170c0*/  IMAD.MOV R0, RZ, RZ, -R0 ;  /* 0x000000ffff007224 */ /* 0x000fc800078e0a00 */
[----:B------:R-:W-:-:S05]  /*170d0*/  IMAD R0, R3, R0, R4 ;  /* 0x0000000003007224 */ /* 0x000fca00078e0204 */
[----:B------:R-:W-:Y:S02]  /*170e0*/  R2UR UR36, R0 ;  /* 0x00000000002472ca */ /* 0x000fe400000e0000 */
[----:B------:R-:W-:-:S05]  /*170f0*/  LOP3.LUT R0, RZ, R3, RZ, 0x33, !PT ;  /* 0x00000003ff007212 */ /* 0x000fca00078e33ff */
[----:B------:R-:W-:Y:S01]  /*17100*/  IMAD.IADD R25, R25, 0x1, R0 ;  /* 0x0000000119197824 */ /* 0x000fe200078e0200 */
[----:B------:R-:W-:Y:S07]  /*17110*/  BRA `(.L_x_11778) ;  /* 0x0000000000107947 */ /* 0x000fee0003800000 */
.L_x_11773:
[----:B------:R-:W-:Y:S01]  /*17120*/  IMAD.MOV.U32 R24, RZ, RZ, R5 ;  /* 0x000000ffff187224 */ /* 0x000fe200078e0005 */
[----:B------:R-:W-:Y:S01]  /*17130*/  ULDC UR45, c[0x0][0xc3c] ;  /* 0x00030f00002d7ab9 */ /* 0x000fe20000000800 */
[----:B------:R-:W-:Y:S01]  /*17140*/  IMAD.MOV.U32 R25, RZ, RZ, RZ ;  /* 0x000000ffff197224 */ /* 0x000fe200078e00ff */
[----:B------:R-:W-:-:S06]  /*17150*/  UMOV UR36, URZ ;  /* 0x0000003f00247c82 */ /* 0x000fcc0008000000 */
.L_x_11778:
[----:B------:R-:W0:Y:S01]  /*17160*/  S2R R0, SR_TID.X ;  /* 0x0000000000007919 */ /* 0x000e220000002100 */
[----:B------:R-:W-:Y:S02]  /*17170*/  IMAD.U32 R6, RZ, RZ, UR36 ;  /* 0x00000024ff067e24 */ /* 0x000fe4000f8e00ff */
[----:B------:R-:W-:Y:S01]  /*17180*/  IMAD.U32 R7, RZ, RZ, UR45 ;  /* 0x0000002dff077e24 */ /* 0x000fe2000f8e00ff */
[----:B------:R-:W-:Y:S01]  /*17190*/  BAR.SYNC.DEFER_BLOCKING 0x4, 0x200 ;  /* 0x0108000000007b1d */ /* 0x000fe20000010000 */
[----:B------:R-:W-:Y:S02]  /*171a0*/  IMAD.MOV.U32 R4, RZ, RZ, R24 ;  /* 0x000000ffff047224 */ /* 0x000fe400078e0018 */
[----:B------:R-:W-:Y:S01]  /*171b0*/  IMAD.MOV.U32 R5, RZ, RZ, R25 ;  /* 0x000000ffff057224 */ /* 0x000fe200078e0019 */
[----:B0-----:R-:W-:-:S04]  /*171c0*/  LOP3.LUT R0, R0, 0x1f, RZ, 0xc0, !PT ;  /* 0x0000001f00007812 */ /* 0x001fc800078ec0ff */
[----:B------:R-:W-:-:S13]  /*171d0*/  ISETP.NE.AND P0, PT, R0, RZ, PT ;  /* 0x000000ff0000720c */ /* 0x000fda0003f05270 */
[----:B------:R-:W0:Y:S01]  /*171e0*/  @!P0 S2R R3, SR_CgaCtaId ;  /* 0x0000000000038919 */ /* 0x000e220000008800 */
[----:B------:R-:W-:-:S04]  /*171f0*/  @!P0 MOV R0, 0x400 ;  /* 0x0000040000008802 */ /* 0x000fc80000000f00 */
[----:B0-----:R-:W-:-:S05]  /*17200*/  @!P0 LEA R18, R3, R0, 0x18 ;  /* 0x0000000003128211 */ /* 0x001fca00078ec0ff */
[----:B------:R0:W-:Y:S01]  /*17210*/  @!P0 STS.128 [R18+0x132d0], R4 ;  /* 0x0132d00412008388 */ /* 0x0001e20000000c00 */
[----:B------:R-:W-:Y:S06]  /*17220*/  BAR.ARV 0x5, 0x200 ;  /* 0x0148000000007b1d */ /* 0x000fec0000002000 */
.L_x_11771:
[----:B------:R-:W-:Y:S02]  /*17230*/  ULDC UR4, c[0x0][0xc3c] ;  /* 0x00030f0000047ab9 */ /* 0x000fe40000000800 */
[----:B------:R-:W-:-:S06]  /*17240*/  UISETP.GE.AND UP0, UPT, UR45, UR4, UPT ;  /* 0x000000042d00728c */ /* 0x000fcc000bf06270 */
[----:B------:R-:W-:-:S13]  /*17250*/  PLOP3.LUT P0, PT, PT, PT, UP0, 0x80, 0x0 ;  /* 0x000000000000781c */ /* 0x000fda0003f0f008 */
[----:B------:R-:W-:Y:S05]  /*17260*/  @!P0 BRA `(.L_x_11779) ;  /* 0xffffffc000048947 */ /* 0x000fea000383ffff */
.L_x_11706:
[----:B0-----:R-:W2:Y:S01]  /*17270*/  LDL.LU R0, [R1+0x4] ;  /* 0x0000040001007983 */ /* 0x001ea20000300800 */
[----:B------:R-:W-:Y:S01]  /*17280*/  BSSY B0, `(.L_x_11780) ;  /* 0x000000b000007945 */ /* 0x000fe20003800000 */
[----:B------:R-:W0:Y:S01]  /*17290*/  S2R R5, SR_CgaCtaId ;  /* 0x0000000000057919 */ /* 0x000e220000008800 */
[----:B--2---:R-:W-:-:S05]  /*172a0*/  VIADD R0, R0, 0x1 ;  /* 0x0000000100007836 */ /* 0x004fca0000000000 */
        /* <DEDUP_REMOVED lines=8> */
.L_x_11824:
[----:B------:R-:W-:Y:S05]  /*17330*/  BSYNC B0 ;  /* 0x0000000000007941 */ /* 0x000fea0003800000 */
.L_x_11780:
[----:B------:R-:W-:-:S03]  /*17340*/  UMOV UR4, 0xffffffff ;  /* 0xffffffff00047882 */ /* 0x000fc60000000000 */
[----:B------:R-:W-:Y:S05]  /*17350*/  BRA.DIV UR4, `(.L_x_11782) ;  /* 0x0000001204547947 */ /* 0x000fea000b800000 */
[----:B0-----:R-:W0:Y:S02]  /*17360*/  S2R R0, SR_TID.X ;  /* 0x0000000000007919 */ /* 0x001e240000002100 */
[----:B0-----:R-:W-:-:S04]  /*17370*/  SHF.R.U32.HI R0, RZ, 0x5, R0 ;  /* 0x00000005ff007819 */ /* 0x001fc80000011600 */
[----:B------:R-:W-:-:S05]  /*17380*/  LOP3.LUT R0, R0, 0x3, RZ, 0xc0, !PT ;  /* 0x0000000300007812 */ /* 0x000fca00078ec0ff */
[----:B------:R0:W1:Y:S02]  /*17390*/  SHFL.IDX PT, R14, R0, RZ, 0x1f ;  /* 0x00001fff000e7589 */ /* 0x00006400000e0000 */
.L_x_11827:
[----:B-1----:R-:W-:Y:S01]  /*173a0*/  ISETP.NE.AND P0, PT, R14, RZ, PT ;  /* 0x000000ff0e00720c */ /* 0x002fe20003f05270 */
[----:B------:R-:W-:-:S12]  /*173b0*/  BSSY B0, `(.L_x_11783) ;  /* 0x000002b000007945 */ /* 0x000fd80003800000 */
[----:B------:R-:W-:Y:S05]  /*173c0*/  @P0 BRA `(.L_x_11784) ;  /* 0x0000000000a40947 */ /* 0x000fea0003800000 */
[----:B------:R-:W-:-:S03]  /*173d0*/  UMOV UR4, 0xffffffff ;  /* 0xffffffff00047882 */ /* 0x000fc60000000000 */
[----:B------:R-:W-:Y:S05]  /*173e0*/  BRA.DIV UR4, `(.L_x_11785) ;  /* 0x0000001204647947 */ /* 0x000fea000b800000 */
[----:B------:R-:W-:-:S13]  /*173f0*/  ELECT P6, URZ, PT ;  /* 0x00000000003f782f */ /* 0x000fda00038c0000 */
.L_x_11830:
[----:B------:R-:W-:Y:S05]  /*17400*/  @!P6 BRA `(.L_x_11784) ;  /* 0x000000000094e947 */ /* 0x000fea0003800000 */
[----:B------:R-:W-:-:S06]  /*17410*/  ULOP3.LUT UR4, UR38, 0x2, URZ, 0xfc, !UPT ;  /* 0x0000000226047892 */ /* 0x000fcc000f8efc3f */
[----:B0-----:R-:W-:-:S05]  /*17420*/  IMAD.U32 R0, RZ, RZ, UR4 ;  /* 0x00000004ff007e24 */ /* 0x001fca000f8e00ff */
[----:B------:R-:W-:-:S13]  /*17430*/  ISETP.NE.AND P0, PT, R0, 0x3, PT ;  /* 0x000000030000780c */ /* 0x000fda0003f05270 */
[----:B------:R-:W-:Y:S05]  /*17440*/  @!P0 BRA `(.L_x_11786) ;  /* 0x0000000000048947 */ /* 0x000fea0003800000 */
[----:B------:R-:W-:Y:S01]  /*17450*/  BPT.TRAP 0x1 ;  /* 0x000000040000795c */ /* 0x000fe20000300000 */
.L_x_11786:
        /* <DEDUP_REMOVED lines=12> */
.L_x_11831:
[----:B------:R-:W1:Y:S02]  /*17520*/  SYNCS.PHASECHK.TRANS64.TRYWAIT P1, [R9+URZ], R0 ;  /* 0x00000000090075a7 */ /* 0x000e64000802017f */
[----:B-1----:R-:W-:Y:S05]  /*17530*/  @!P1 BRA `(.L_x_11788) ;  /* 0x0000001000449947 */ /* 0x002fea0003800000 */
.L_x_11832:
[----:B------:R-:W-:Y:S05]  /*17540*/  @!P0 BRA `(.L_x_11789) ;  /* 0x0000000000048947 */ /* 0x000fea0003800000 */
[----:B------:R-:W-:Y:S01]  /*17550*/  BPT.TRAP 0x1 ;  /* 0x000000040000795c */ /* 0x000fe20000300000 */
.L_x_11789:
[----:B------:R-:W-:-:S04]  /*17560*/  IMAD R19, R19, 0x8, R6 ;  /* 0x0000000813137824 */ /* 0x000fc800078e0206 */
[----:B------:R-:W2:Y:S02]  /*17570*/  SYNCS.PHASECHK.TRANS64.TRYWAIT P1, [R19+URZ+0x13260], R4 ;  /* 0x01326004130075a7 */ /* 0x000ea4000802017f */
[----:B--2---:R-:W-:Y:S05]  /*17580*/  @!P1 BRA `(.L_x_11790) ;  /* 0x0000001000449947 */ /* 0x004fea0003800000 */
.L_x_11833:
[----:B------:R-:W-:Y:S05]  /*17590*/  @!P0 BRA `(.L_x_11791) ;  /* 0x0000000000048947 */ /* 0x000fea0003800000 */
[----:B------:R-:W-:Y:S01]  /*175a0*/  BPT.TRAP 0x1 ;  /* 0x000000040000795c */ /* 0x000fe20000300000 */
.L_x_11791:
[----:B------:R-:W-:-:S04]  /*175b0*/  IMAD R7, R7, 0x8, R6 ;  /* 0x0000000807077824 */ /* 0x000fc800078e0206 */
[----:B------:R-:W3:Y:S02]  /*175c0*/  SYNCS.PHASECHK.TRANS64.TRYWAIT P1, [R7+URZ+0x13260], R0 ;  /* 0x01326000070075a7 */ /* 0x000ee4000802017f */
[----:B---3--:R-:W-:Y:S05]  /*175d0*/  @!P1 BRA `(.L_x_11792) ;  /* 0x0000001000449947 */ /* 0x008fea0003800000 */
.L_x_11834:
[----:B------:R-:W-:Y:S05]  /*175e0*/  @!P0 BRA `(.L_x_11793) ;  /* 0x0000000000048947 */ /* 0x000fea0003800000 */
[----:B------:R-:W-:Y:S01]  /*175f0*/  BPT.TRAP 0x1 ;  /* 0x000000040000795c */ /* 0x000fe20000300000 */
.L_x_11793:
[----:B------:R-:W4:Y:S02]  /*17600*/  SYNCS.PHASECHK.TRANS64.TRYWAIT P0, [R19+URZ+0x13280], R4 ;  /* 0x01328004130075a7 */ /* 0x000f24000800017f */
[----:B----4-:R-:W-:Y:S05]  /*17610*/  @!P0 BRA `(.L_x_11794) ;  /* 0x0000001000488947 */ /* 0x010fea0003800000 */
.L_x_11795:
[----:B------:R0:W0:Y:S02]  /*17620*/  SYNCS.PHASECHK.TRANS64.TRYWAIT P0, [R7+URZ+0x13280], R0 ;  /* 0x01328000070075a7 */ /* 0x000024000800017f */
[----:B0-----:R-:W-:Y:S05]  /*17630*/  @!P0 NANOSLEEP.SYNCS 0x989680 ;  /* 0x009896800000895d */ /* 0x001fea0003900000 */
[----:B------:R-:W0:Y:S02]  /*17640*/  @!P0 SYNCS.PHASECHK.TRANS64 P0, [R7+URZ+0x13280], R0 ;  /* 0x01328000070085a7 */ /* 0x000e24000800007f */
[----:B0-----:R-:W-:Y:S05]  /*17650*/  @!P0 BRA `(.L_x_11795) ;  /* 0xfffffffc00f08947 */ /* 0x001fea000383ffff */
.L_x_11784:
[----:B------:R-:W-:Y:S05]  /*17660*/  BSYNC B0 ;  /* 0x0000000000007941 */ /* 0x000fea0003800000 */
.L_x_11783:
[----:B------:R-:W-:Y:S05]  /*17670*/  EXIT ;  /* 0x000000000000794d */ /* 0x000fea0003800000 */
.L_x_11616:
[----:B0-----:R-:W-:-:S04]  /*17680*/  IMAD.U32 R3, RZ, RZ, UR45 ;  /* 0x0000002dff037e24 */ /* 0x001fc8000f8e00ff */
[----:B------:R0:W1:Y:S03]  /*17690*/  SYNCS.PHASECHK.TRANS64.TRYWAIT P1, [R3+URZ+0x13200], R0 ;  /* 0x01320000030075a7 */ /* 0x000066000802017f */
[----:B-1----:R-:W-:Y:S05]  /*176a0*/  @!P1 NANOSLEEP.SYNCS 0x989680 ;  /* 0x009896800000995d */ /* 0x002fea0003900000 */
[----:B------:R-:W1:Y:S02]  /*176b0*/  @!P1 SYNCS.PHASECHK.TRANS64 P1, [R3+URZ+0x13200], R0 ;  /* 0x01320000030095a7 */ /* 0x000e64000802007f */
[----:B-1----:R-:W-:Y:S05]  /*176c0*/  @!P1 BRA `(.L_x_11616) ;  /* 0xfffffffc00ec9947 */ /* 0x002fea000383ffff */
[----:B------:R-:W-:Y:S05]  /*176d0*/  BRA `(.L_x_11796) ;  /* 0xfffffea400847947 */ /* 0x000fea000383ffff */
.L_x_11620:
[----:B-1----:R1:W2:Y:S02]  /*176e0*/  SYNCS.PHASECHK.TRANS64.TRYWAIT P1, [R5+URZ+0x13230], R0 ;  /* 0x01323000050075a7 */ /* 0x0022a4000802017f */
[----:B--2---:R-:W-:Y:S05]  /*176f0*/  @!P1 NANOSLEEP.SYNCS 0x989680 ;  /* 0x009896800000995d */ /* 0x004fea0003900000 */
[----:B------:R-:W2:Y:S02]  /*17700*/  @!P1 SYNCS.PHASECHK.TRANS64 P1, [R5+URZ+0x13230], R0 ;  /* 0x01323000050095a7 */ /* 0x000ea4000802007f */
[----:B--2---:R-:W-:Y:S05]  /*17710*/  @!P1 BRA `(.L_x_11620) ;  /* 0xfffffffc00f09947 */ /* 0x004fea000383ffff */
[----:B------:R-:W-:Y:S05]  /*17720*/  BRA `(.L_x_11619) ;  /* 0xfffffea400a07947 */ /* 0x000fea000383ffff */
.L_x_11636:
[----:B-1----:R-:W-:-:S04]  /*17730*/  IMAD.U32 R9, RZ, RZ, UR23 ;  /* 0x00000017ff097e24 */ /* 0x002fc8000f8e00ff */
[----:B------:R1:W2:Y:S03]  /*17740*/  SYNCS.PHASECHK.TRANS64.TRYWAIT P1, [R9+URZ+0x13230], R8 ;  /* 0x01323008090075a7 */ /* 0x0002a6000802017f */
[----:B--2---:R-:W-:Y:S05]  /*17750*/  @!P1 NANOSLEEP.SYNCS 0x989680 ;  /* 0x009896800000995d */ /* 0x004fea0003900000 */
[----:B------:R-:W2:Y:S02]  /*17760*/  @!P1 SYNCS.PHASECHK.TRANS64 P1, [R9+URZ+0x13230], R8 ;  /* 0x01323008090095a7 */ /* 0x000ea4000802007f */
[----:B--2---:R-:W-:Y:S05]  /*17770*/  @!P1 BRA `(.L_x_11636) ;  /* 0xfffffffc00ec9947 */ /* 0x004fea000383ffff */
[----:B------:R-:W-:Y:S05]  /*17780*/  BRA `(.L_x_11635) ;  /* 0xfffffee000e87947 */ /* 0x000fea000383ffff */
.L_x_11640:
[----:B-1----:R-:W-:-:S04]  /*17790*/  IMAD.U32 R9, RZ, RZ, UR11 ;  /* 0x0000000bff097e24 */ /* 0x002fc8000f8e00ff */
[----:B------:R1:W2:Y:S03]  /*177a0*/  SYNCS.PHASECHK.TRANS64.TRYWAIT P1, [R9+URZ+0x13250], R8 ;  /* 0x01325008090075a7 */ /* 0x0002a6000802017f */
[----:B--2---:R-:W-:Y:S05]  /*177b0*/  @!P1 NANOSLEEP.SYNCS 0x989680 ;  /* 0x009896800000995d */ /* 0x004fea0003900000 */
[----:B------:R-:W2:Y:S02]  /*177c0*/  @!P1 SYNCS.PHASECHK.TRANS64 P1, [R9+URZ+0x13250], R8 ;  /* 0x01325008090095a7 */ /* 0x000ea4000802007f */
[----:B--2---:R-:W-:Y:S05]  /*177d0*/  @!P1 BRA `(.L_x_11640) ;  /* 0xfffffffc00ec9947 */ /* 0x004fea000383ffff */
[----:B------:R-:W-:Y:S05]  /*177e0*/  BRA `(.L_x_11639) ;  /* 0xfffffee400f47947 */ /* 0x000fea000383ffff */
.L_x_11658:
[----:B-1----:R-:W-:-:S04]  /*177f0*/  IMAD.U32 R3, RZ, RZ, UR20 ;  /* 0x00000014ff037e24 */ /* 0x002fc8000f8e00ff */
[----:B------:R1:W2:Y:S03]  /*17800*/  SYNCS.PHASECHK.TRANS64.TRYWAIT P1, [R3+URZ+0x13230], R0 ;  /* 0x01323000030075a7 */ /* 0x0002a6000802017f */
[----:B--2---:R-:W-:Y:S05]  /*17810*/  @!P1 NANOSLEEP.SYNCS 0x989680 ;  /* 0x009896800000995d */ /* 0x004fea0003900000 */
[----:B------:R-:W2:Y:S02]  /*17820*/  @!P1 SYNCS.PHASECHK.TRANS64 P1, [R3+URZ+0x13230], R0 ;  /* 0x01323000030095a7 */ /* 0x000ea4000802007f */
[----:B--2---:R-:W-:Y:S05]  /*17830*/  @!P1 BRA `(.L_x_11658) ;  /* 0xfffffffc00ec9947 */ /* 0x004fea000383ffff */
[----:B------:R-:W-:Y:S05]  /*17840*/  BRA `(.L_x_11657) ;  /* 0xffffff24002c7947 */ /* 0x000fea000383ffff */
.L_x_11662:
[----:B-1----:R-:W-:-:S04]  /*17850*/  IMAD.U32 R3, RZ, RZ, UR11 ;  /* 0x0000000bff037e24 */ /* 0x002fc8000f8e00ff */
[----:B------:R1:W2:Y:S03]  /*17860*/  SYNCS.PHASECHK.TRANS64.TRYWAIT P1, [R3+URZ+0x13250], R0 ;  /* 0x01325000030075a7 */ /* 0x0002a6000802017f */
[----:B--2---:R-:W-:Y:S05]  /*17870*/  @!P1 NANOSLEEP.SYNCS 0x989680 ;  /* 0x009896800000995d */ /* 0x004fea0003900000 */
[----:B------:R-:W2:Y:S02]  /*17880*/  @!P1 SYNCS.PHASECHK.TRANS64 P1, [R3+URZ+0x13250], R0 ;  /* 0x01325000030095a7 */ /* 0x000ea4000802007f */
[----:B--2---:R-:W-:Y:S05]  /*17890*/  @!P1 BRA `(.L_x_11662) ;  /* 0xfffffffc00ec9947 */ /* 0x004fea000383ffff */
[----:B------:R-:W-:Y:S05]  /*178a0*/  BRA `(.L_x_11661) ;  /* 0xffffff2800387947 */ /* 0x000fea000383ffff */
.L_x_11669:
[----:B-1----:R-:W-:-:S04]  /*178b0*/  IMAD.U32 R3, RZ, RZ, UR23 ;  /* 0x00000017ff037e24 */ /* 0x002fc8000f8e00ff */
[----:B------:R1:W2:Y:S03]  /*178c0*/  SYNCS.PHASECHK.TRANS64.TRYWAIT P1, [R3+URZ+0x13230], R0 ;  /* 0x01323000030075a7 */ /* 0x0002a6000802017f */
[----:B--2---:R-:W-:Y:S05]  /*178d0*/  @!P1 NANOSLEEP.SYNCS 0x989680 ;  /* 0x009896800000995d */ /* 0x004fea0003900000 */
[----:B------:R-:W2:Y:S02]  /*178e0*/  @!P1 SYNCS.PHASECHK.TRANS64 P1, [R3+URZ+0x13230], R0 ;  /* 0x01323000030095a7 */ /* 0x000ea4000802007f */
[----:B--2---:R-:W-:Y:S05]  /*178f0*/  @!P1 BRA `(.L_x_11669) ;  /* 0xfffffffc00ec9947 */ /* 0x004fea000383ffff */
[----:B------:R-:W-:Y:S05]  /*17900*/  BRA `(.L_x_11668) ;  /* 0xffffff4400ac7947 */ /* 0x000fea000383ffff */
.L_x_11673:
[----:B-1----:R-:W-:-:S04]  /*17910*/  IMAD.U32 R3, RZ, RZ, UR11 ;  /* 0x0000000bff037e24 */ /* 0x002fc8000f8e00ff */
[----:B------:R1:W2:Y:S03]  /*17920*/  SYNCS.PHASECHK.TRANS64.TRYWAIT P1, [R3+URZ+0x13250], R0 ;  /* 0x01325000030075a7 */ /* 0x0002a6000802017f */
[----:B--2---:R-:W-:Y:S05]  /*17930*/  @!P1 NANOSLEEP.SYNCS 0x989680 ;  /* 0x009896800000995d */ /* 0x004fea0003900000 */
[----:B------:R-:W2:Y:S02]  /*17940*/  @!P1 SYNCS.PHASECHK.TRANS64 P1, [R3+URZ+0x13250], R0 ;  /* 0x01325000030095a7 */ /* 0x000ea4000802007f */
[----:B--2---:R-:W-:Y:S05]  /*17950*/  @!P1 BRA `(.L_x_11673) ;  /* 0xfffffffc00ec9947 */ /* 0x004fea000383ffff */
[----:B------:R-:W-:Y:S05]  /*17960*/  BRA `(.L_x_11672) ;  /* 0xffffff4800b87947 */ /* 0x000fea000383ffff */
.L_x_11687:
[----:B-1----:R-:W-:-:S04]  /*17970*/  IMAD.U32 R7, RZ, RZ, UR14 ;  /* 0x0000000eff077e24 */ /* 0x002fc8000f8e00ff */
[----:B------:R1:W2:Y:S03]  /*17980*/  SYNCS.PHASECHK.TRANS64.TRYWAIT P1, [R7+URZ+0x13250], R4 ;  /* 0x01325004070075a7 */ /* 0x0002a6000802017f */
[----:B--2---:R-:W-:Y:S05]  /*17990*/  @!P1 NANOSLEEP.SYNCS 0x989680 ;  /* 0x009896800000995d */ /* 0x004fea0003900000 */
[----:B------:R-:W2:Y:S02]  /*179a0*/  @!P1 SYNCS.PHASECHK.TRANS64 P1, [R7+URZ+0x13250], R4 ;  /* 0x01325004070095a7 */ /* 0x000ea4000802007f */
[----:B--2---:R-:W-:Y:S05]  /*179b0*/  @!P1 BRA `(.L_x_11687) ;  /* 0xfffffffc00ec9947 */ /* 0x004fea000383ffff */
[----:B------:R-:W-:Y:S05]  /*179c0*/  BRA `(.L_x_11686) ;  /* 0xffffff84001c7947 */ /* 0x000fea000383ffff */
.L_x_11727:
[----:B------:R-:W-:Y:S02]  /*179d0*/  IMAD.MOV.U32 R13, RZ, RZ, R20 ;  /* 0x000000ffff0d7224 */ /* 0x000fe400078e0014 */
[----:B------:R-:W-:Y:S02]  /*179e0*/  IMAD.MOV.U32 R12, RZ, RZ, RZ ;  /* 0x000000ffff0c7224 */ /* 0x000fe400078e00ff */
[----:B------:R-:W-:Y:S02]  /*179f0*/  IMAD.MOV.U32 R11, RZ, RZ, 0x1f ;  /* 0x0000001fff0b7424 */ /* 0x000fe400078e00ff */
[----:B------:R-:W-:-:S07]  /*17a00*/  IMAD.MOV.U32 R15, RZ, RZ, -0x1 ;  /* 0xffffffffff0f7424 */ /* 0x000fce00078e00ff */
[----:B------:R-:W-:Y:S05]  /*17a10*/  WARPSYNC.COLLECTIVE R15, `(.L_x_11797) ;  /* 0x000000000f087348 */ /* 0x000fea0003c00000 */
[----:B------:R0:W1:Y:S02]  /*17a20*/  SHFL.IDX P6, R14, R13, R12, R11 ;  /* 0x0000000c0d0e7389 */ /* 0x00006400000c000b */
[----:B01----:R-:W-:Y:S01]  /*17a30*/  ENDCOLLECTIVE ;  /* 0x000000000000791b */ /* 0x003fe20003800000 */
.L_x_11797:
[----:B------:R-:W-:Y:S05]  /*17a40*/  BRA `(.L_x_11798) ;  /* 0xffffffc800747947 */ /* 0x000fea000383ffff */
.L_x_11729:
[----:B------:R-:W-:Y:S01]  /*17a50*/  BSSY B0, `(.L_x_11799) ;  /* 0x0000006000007945 */ /* 0x000fe20003800000 */
[----:B------:R-:W-:-:S07]  /*17a60*/  IMAD.MOV.U32 R15, RZ, RZ, -0x1 ;  /* 0xffffffffff0f7424 */ /* 0x000fce00078e00ff */
[----:B0-----:R-:W-:Y:S05]  /*17a70*/  WARPSYNC.COLLECTIVE R15, `(.L_x_11800) ;  /* 0x000000000f0c7348 */ /* 0x001fea0003c00000 */
[----:B------:R-:W-:Y:S02]  /*17a80*/  ELECT P6, UR62, PT ;  /* 0x00000000003e782f */ /* 0x000fe400038c0000 */
[----:B------:R-:W-:Y:S01]  /*17a90*/  MOV R14, UR62 ;  /* 0x0000003e000e7c02 */ /* 0x000fe20008000f00 */
[----:B0-----:R-:W-:Y:S10]  /*17aa0*/  ENDCOLLECTIVE ;  /* 0x000000000000791b */ /* 0x001ff40003800000 */
.L_x_11800:
[----:B------:R-:W-:Y:S05]  /*17ab0*/  BSYNC B0 ;  /* 0x0000000000007941 */ /* 0x000fea0003800000 */
.L_x_11799:
[----:B------:R-:W-:Y:S05]  /*17ac0*/  BRA `(.L_x_11801) ;  /* 0xffffffc8007c7947 */ /* 0x000fea000383ffff */
.L_x_11731:
[----:B-1----:R1:W2:Y:S02]  /*17ad0*/  SYNCS.PHASECHK.TRANS64.TRYWAIT P0, [R5+URZ+0x13280], R2 ;  /* 0x01328002050075a7 */ /* 0x0022a4000800017f */
[----:B--2---:R-:W-:Y:S05]  /*17ae0*/  @!P0 NANOSLEEP.SYNCS 0x989680 ;  /* 0x009896800000895d */ /* 0x004fea0003900000 */
[----:B------:R-:W2:Y:S02]  /*17af0*/  @!P0 SYNCS.PHASECHK.TRANS64 P0, [R5+URZ+0x13280], R2 ;  /* 0x01328002050085a7 */ /* 0x000ea4000800007f */
[----:B--2---:R-:W-:Y:S05]  /*17b00*/  @!P0 BRA `(.L_x_11731) ;  /* 0xfffffffc00f08947 */ /* 0x004fea000383ffff */
[----:B------:R-:W-:Y:S05]  /*17b10*/  BRA `(.L_x_11802) ;  /* 0xffffffc800dc7947 */ /* 0x000fea000383ffff */
.L_x_11733:
[----:B--2---:R2:W3:Y:S02]  /*17b20*/  SYNCS.PHASECHK.TRANS64.TRYWAIT P0, [R5+URZ+0x13240], R2 ;  /* 0x01324002050075a7 */ /* 0x0044e4000800017f */
[----:B---3--:R-:W-:Y:S05]  /*17b30*/  @!P0 NANOSLEEP.SYNCS 0x989680 ;  /* 0x009896800000895d */ /* 0x008fea0003900000 */
[----:B------:R-:W3:Y:S02]  /*17b40*/  @!P0 SYNCS.PHASECHK.TRANS64 P0, [R5+URZ+0x13240], R2 ;  /* 0x01324002050085a7 */ /* 0x000ee4000800007f */
[----:B---3--:R-:W-:Y:S05]  /*17b50*/  @!P0 BRA `(.L_x_11733) ;  /* 0xfffffffc00f08947 */ /* 0x008fea000383ffff */
[----:B------:R-:W-:Y:S05]  /*17b60*/  BRA `(.L_x_11803) ;  /* 0xffffffcc002c7947 */ /* 0x000fea000383ffff */
.L_x_11737:
[----:B------:R-:W-:Y:S02]  /*17b70*/  IMAD.MOV.U32 R13, RZ, RZ, R4 ;  /* 0x000000ffff0d7224 */ /* 0x000fe400078e0004 */
[----:B------:R-:W-:Y:S02]  /*17b80*/  IMAD.MOV.U32 R12, RZ, RZ, RZ ;  /* 0x000000ffff0c7224 */ /* 0x000fe400078e00ff */
[----:B------:R-:W-:Y:S02]  /*17b90*/  IMAD.MOV.U32 R11, RZ, RZ, 0x1c1f ;  /* 0x00001c1fff0b7424 */ /* 0x000fe400078e00ff */
[----:B------:R-:W-:Y:S02]  /*17ba0*/  IMAD.MOV.U32 R15, RZ, RZ, -0x1 ;  /* 0xffffffffff0f7424 */ /* 0x000fe400078e00ff */
[----:B------:R-:W-:Y:S02]  /*17bb0*/  IMAD R6, R8, UR43, RZ ;  /* 0x0000002b08067c24 */ /* 0x000fe4000f8e02ff */
[----:B------:R-:W-:-:S07]  /*17bc0*/  IMAD.IADD R27, R10, 0x1, R27 ;  /* 0x000000010a1b7824 */ /* 0x000fce00078e021b */
[----:B-----5:R-:W-:Y:S05]  /*17bd0*/  WARPSYNC.COLLECTIVE R15, `(.L_x_11804) ;  /* 0x000000000f087348 */ /* 0x020fea0003c00000 */
[----:B------:R0:W1:Y:S02]  /*17be0*/  SHFL.IDX P6, R14, R13, R12, R11 ;  /* 0x0000000c0d0e7389 */ /* 0x00006400000c000b */
[----:B01---5:R-:W-:Y:S01]  /*17bf0*/  ENDCOLLECTIVE ;  /* 0x000000000000791b */ /* 0x023fe20003800000 */
.L_x_11804:
[C---:B------:R-:W-:Y:S01]  /*17c00*/  VIADD R9, R27.reuse, 0x20 ;  /* 0x000000201b097836 */ /* 0x040fe20000000000 */
[----:B------:R-:W-:Y:S01]  /*17c10*/  ISETP.GE.AND P1, PT, R27, R6, PT ;  /* 0x000000061b00720c */ /* 0x000fe20003f26270 */
[----:B------:R-:W-:Y:S02]  /*17c20*/  IMAD.MOV.U32 R13, RZ, RZ, R0 ;  /* 0x000000ffff0d7224 */ /* 0x000fe400078e0000 */
[----:B------:R-:W-:-:S10]  /*17c30*/  IMAD.MOV.U32 R2, RZ, RZ, R14 ;  /* 0x000000ffff027224 */ /* 0x000fd400078e000e */
[----:B------:R-:W-:Y:S05]  /*17c40*/  WARPSYNC.COLLECTIVE R15, `(.L_x_11805) ;  /* 0x000000000f087348 */ /* 0x000fea0003c00000 */
[----:B------:R0:W1:Y:S02]  /*17c50*/  SHFL.IDX P6, R14, R13, R12, R11 ;  /* 0x0000000c0d0e7389 */ /* 0x00006400000c000b */
[----:B01----:R-:W-:Y:S01]  /*17c60*/  ENDCOLLECTIVE ;  /* 0x000000000000791b */ /* 0x003fe20003800000 */
.L_x_11805:
        /* <DEDUP_REMOVED lines=8> */
.L_x_11806:
        /* <DEDUP_REMOVED lines=11> */
.L_x_11807:
        /* <DEDUP_REMOVED lines=8> */
.L_x_11808:
        /* <DEDUP_REMOVED lines=10> */
.L_x_11809:
        /* <DEDUP_REMOVED lines=8> */
.L_x_11810:
        /* <DEDUP_REMOVED lines=11> */
.L_x_11811:
[----:B------:R-:W-:Y:S02]  /*17ff0*/  IMAD.MOV.U32 R13, RZ, RZ, R7 ;  /* 0x000000ffff0d7224 */ /* 0x000fe400078e0007 */
[----:B------:R-:W-:Y:S02]  /*18000*/  IMAD.MOV.U32 R12, RZ, RZ, RZ ;  /* 0x000000ffff0c7224 */ /* 0x000fe400078e00ff */
[----:B------:R-:W-:-:S07]  /*18010*/  IMAD.MOV.U32 R8, RZ, RZ, R14 ;  /* 0x000000ffff087224 */ /* 0x000fce00078e000e */
[----:B------:R-:W-:Y:S05]  /*18020*/  WARPSYNC.COLLECTIVE R15, `(.L_x_11812) ;  /* 0x000000000f087348 */ /* 0x000fea0003c00000 */
[----:B------:R0:W1:Y:S02]  /*18030*/  SHFL.IDX P6, R14, R13, R12, R11 ;  /* 0x0000000c0d0e7389 */ /* 0x00006400000c000b */
[----:B01----:R-:W-:Y:S01]  /*18040*/  ENDCOLLECTIVE ;  /* 0x000000000000791b */ /* 0x003fe20003800000 */
.L_x_11812:
        /* <DEDUP_REMOVED lines=11> */
.L_x_11813:
        /* <DEDUP_REMOVED lines=8> */
.L_x_11814:
        /* <DEDUP_REMOVED lines=10> */
.L_x_11815:
[----:B------:R-:W-:Y:S05]  /*18220*/  BRA `(.L_x_11816) ;  /* 0xffffffd000407947 */ /* 0x000fea000383ffff */
.L_x_11740:
[----:B0-----:R0:W1:Y:S02]  /*18230*/  SYNCS.PHASECHK.TRANS64.TRYWAIT P0, [R18+URZ+0x13220], R3 ;  /* 0x01322003120075a7 */ /* 0x001064000800017f */
[----:B-1----:R-:W-:Y:S05]  /*18240*/  @!P0 NANOSLEEP.SYNCS 0x989680 ;  /* 0x009896800000895d */ /* 0x002fea0003900000 */
[----:B------:R-:W1:Y:S02]  /*18250*/  @!P0 SYNCS.PHASECHK.TRANS64 P0, [R18+URZ+0x13220], R3 ;  /* 0x01322003120085a7 */ /* 0x000e64000800007f */
[----:B-1----:R-:W-:Y:S05]  /*18260*/  @!P0 BRA `(.L_x_11740) ;  /* 0xfffffffc00f08947 */ /* 0x002fea000383ffff */
[----:B------:R-:W-:Y:S05]  /*18270*/  BRA `(.L_x_11817) ;  /* 0xffffffd0009c7947 */ /* 0x000fea000383ffff */
.L_x_11746:
[----:B0-----:R0:W1:Y:S02]  /*18280*/  SYNCS.PHASECHK.TRANS64.TRYWAIT P0, [R4+URZ+0x13280], R3 ;  /* 0x01328003040075a7 */ /* 0x001064000800017f */
[----:B-1----:R-:W-:Y:S05]  /*18290*/  @!P0 NANOSLEEP.SYNCS 0x989680 ;  /* 0x009896800000895d */ /* 0x002fea0003900000 */
[----:B------:R-:W1:Y:S02]  /*182a0*/  @!P0 SYNCS.PHASECHK.TRANS64 P0, [R4+URZ+0x13280], R3 ;  /* 0x01328003040085a7 */ /* 0x000e64000800007f */
[----:B-1----:R-:W-:Y:S05]  /*182b0*/  @!P0 BRA `(.L_x_11746) ;  /* 0xfffffffc00f08947 */ /* 0x002fea000383ffff */
[----:B------:R-:W-:Y:S05]  /*182c0*/  BRA `(.L_x_11818) ;  /* 0xffffffd400447947 */ /* 0x000fea000383ffff */
.L_x_11751:
[----:B-1----:R1:W2:Y:S02]  /*182d0*/  SYNCS.PHASECHK.TRANS64.TRYWAIT P0, [R4+URZ+0x13240], R3 ;  /* 0x01324003040075a7 */ /* 0x0022a4000800017f */
[----:B--2---:R-:W-:Y:S05]  /*182e0*/  @!P0 NANOSLEEP.SYNCS 0x989680 ;  /* 0x009896800000895d */ /* 0x004fea0003900000 */
[----:B------:R-:W2:Y:S02]  /*182f0*/  @!P0 SYNCS.PHASECHK.TRANS64 P0, [R4+URZ+0x13240], R3 ;  /* 0x01324003040085a7 */ /* 0x000ea4000800007f */
[----:B--2---:R-:W-:Y:S05]  /*18300*/  @!P0 BRA `(.L_x_11751) ;  /* 0xfffffffc00f08947 */ /* 0x004fea000383ffff */
[----:B------:R-:W-:Y:S05]  /*18310*/  BRA `(.L_x_11819) ;  /* 0xffffffd400c07947 */ /* 0x000fea000383ffff */
.L_x_11757:
[----:B0-----:R0:W1:Y:S02]  /*18320*/  SYNCS.PHASECHK.TRANS64.TRYWAIT P0, [R3+URZ+0x13270], R2 ;  /* 0x01327002030075a7 */ /* 0x001064000800017f */
[----:B-1----:R-:W-:Y:S05]  /*18330*/  @!P0 NANOSLEEP.SYNCS 0x989680 ;  /* 0x009896800000895d */ /* 0x002fea0003900000 */
[----:B------:R-:W1:Y:S02]  /*18340*/  @!P0 SYNCS.PHASECHK.TRANS64 P0, [R3+URZ+0x13270], R2 ;  /* 0x01327002030085a7 */ /* 0x000e64000800007f */
[----:B-1----:R-:W-:Y:S05]  /*18350*/  @!P0 BRA `(.L_x_11757) ;  /* 0xfffffffc00f08947 */ /* 0x002fea000383ffff */
[----:B------:R-:W-:Y:S05]  /*18360*/  BRA `(.L_x_11820) ;  /* 0xffffffd8005c7947 */ /* 0x000fea000383ffff */
.L_x_11759:
[----:B0-----:R0:W1:Y:S02]  /*18370*/  SYNCS.PHASECHK.TRANS64.TRYWAIT P0, [R3+URZ+0x13260], R2 ;  /* 0x01326002030075a7 */ /* 0x001064000800017f */
[----:B-1----:R-:W-:Y:S05]  /*18380*/  @!P0 NANOSLEEP.SYNCS 0x989680 ;  /* 0x009896800000895d */ /* 0x002fea0003900000 */
[----:B------:R-:W1:Y:S02]  /*18390*/  @!P0 SYNCS.PHASECHK.TRANS64 P0, [R3+URZ+0x13260], R2 ;  /* 0x01326002030085a7 */ /* 0x000e64000800007f */
[----:B-1----:R-:W-:Y:S05]  /*183a0*/  @!P0 BRA `(.L_x_11759) ;  /* 0xfffffffc00f08947 */ /* 0x002fea000383ffff */
[----:B------:R-:W-:Y:S05]  /*183b0*/  BRA `(.L_x_11821) ;  /* 0xffffffd800647947 */ /* 0x000fea000383ffff */
.L_x_11766:
[----:B0-----:R0:W1:Y:S02]  /*183c0*/  SYNCS.PHASECHK.TRANS64.TRYWAIT P1, [R2+URZ+0x13270], R3 ;  /* 0x01327003020075a7 */ /* 0x001064000802017f */
[----:B-1----:R-:W-:Y:S05]  /*183d0*/  @!P1 NANOSLEEP.SYNCS 0x989680 ;  /* 0x009896800000995d */ /* 0x002fea0003900000 */
[----:B------:R-:W1:Y:S02]  /*183e0*/  @!P1 SYNCS.PHASECHK.TRANS64 P1, [R2+URZ+0x13270], R3 ;  /* 0x01327003020095a7 */ /* 0x000e64000802007f */
[----:B-1----:R-:W-:Y:S05]  /*183f0*/  @!P1 BRA `(.L_x_11766) ;  /* 0xfffffffc00f09947 */ /* 0x002fea000383ffff */
[----:B------:R-:W-:Y:S05]  /*18400*/  BRA `(.L_x_11822) ;  /* 0xffffffdc00a87947 */ /* 0x000fea000383ffff */
.L_x_11768:
[----:B0-----:R0:W1:Y:S02]  /*18410*/  SYNCS.PHASECHK.TRANS64.TRYWAIT P1, [R2+URZ+0x13260], R5 ;  /* 0x01326005020075a7 */ /* 0x001064000802017f */
[----:B-1----:R-:W-:Y:S05]  /*18420*/  @!P1 NANOSLEEP.SYNCS 0x989680 ;  /* 0x009896800000995d */ /* 0x002fea0003900000 */
[----:B------:R-:W1:Y:S02]  /*18430*/  @!P1 SYNCS.PHASECHK.TRANS64 P1, [R2+URZ+0x13260], R5 ;  /* 0x01326005020095a7 */ /* 0x000e64000802007f */
[----:B-1----:R-:W-:Y:S05]  /*18440*/  @!P1 BRA `(.L_x_11768) ;  /* 0xfffffffc00f09947 */ /* 0x002fea000383ffff */
[----:B------:R-:W-:Y:S05]  /*18450*/  BRA `(.L_x_11823) ;  /* 0xffffffdc00b07947 */ /* 0x000fea000383ffff */
.L_x_11781:
[----:B0-----:R0:W1:Y:S02]  /*18460*/  SYNCS.PHASECHK.TRANS64.TRYWAIT P0, [R6+URZ+0x13220], R0 ;  /* 0x01322000060075a7 */ /* 0x001064000800017f */
[----:B-1----:R-:W-:Y:S05]  /*18470*/  @!P0 NANOSLEEP.SYNCS 0x989680 ;  /* 0x009896800000895d */ /* 0x002fea0003900000 */
[----:B------:R-:W1:Y:S02]  /*18480*/  @!P0 SYNCS.PHASECHK.TRANS64 P0, [R6+URZ+0x13220], R0 ;  /* 0x01322000060085a7 */ /* 0x000e64000800007f */
[----:B-1----:R-:W-:Y:S05]  /*18490*/  @!P0 BRA `(.L_x_11781) ;  /* 0xfffffffc00f08947 */ /* 0x002fea000383ffff */
[----:B------:R-:W-:Y:S05]  /*184a0*/  BRA `(.L_x_11824) ;  /* 0xffffffec00a07947 */ /* 0x000fea000383ffff */
.L_x_11782:
        /* <DEDUP_REMOVED lines=11> */
.L_x_11826:
[----:B------:R-:W-:Y:S05]  /*18560*/  BSYNC B0 ;  /* 0x0000000000007941 */ /* 0x000fea0003800000 */
.L_x_11825:
[----:B------:R-:W-:Y:S05]  /*18570*/  BRA `(.L_x_11827) ;  /* 0xffffffec00887947 */ /* 0x000fea000383ffff */
.L_x_11785:
[----:B------:R-:W-:Y:S01]  /*18580*/  BSSY B1, `(.L_x_11828) ;  /* 0x0000006000017945 */ /* 0x000fe20003800000 */
[----:B------:R-:W-:-:S07]  /*18590*/  IMAD.MOV.U32 R15, RZ, RZ, -0x1 ;  /* 0xffffffffff0f7424 */ /* 0x000fce00078e00ff */
[----:B0-----:R-:W-:Y:S05]  /*185a0*/  WARPSYNC.COLLECTIVE R15, `(.L_x_11829) ;  /* 0x000000000f0c7348 */ /* 0x001fea0003c00000 */
[----:B------:R-:W-:Y:S02]  /*185b0*/  ELECT P6, UR62, PT ;  /* 0x00000000003e782f */ /* 0x000fe400038c0000 */
[----:B------:R-:W-:Y:S01]  /*185c0*/  MOV R14, UR62 ;  /* 0x0000003e000e7c02 */ /* 0x000fe20008000f00 */
[----:B0-----:R-:W-:Y:S10]  /*185d0*/  ENDCOLLECTIVE ;  /* 0x000000000000791b */ /* 0x001ff40003800000 */
.L_x_11829:
[----:B------:R-:W-:Y:S05]  /*185e0*/  BSYNC B1 ;  /* 0x0000000000017941 */ /* 0x000fea0003800000 */
.L_x_11828:
[----:B------:R-:W-:Y:S05]  /*185f0*/  BRA `(.L_x_11830) ;  /* 0xffffffec00807947 */ /* 0x000fea000383ffff */
.L_x_11787:
[----:B0-----:R0:W1:Y:S02]  /*18600*/  SYNCS.PHASECHK.TRANS64.TRYWAIT P1, [R5+URZ], R4 ;  /* 0x00000004050075a7 */ /* 0x001064000802017f */
[----:B-1----:R-:W-:Y:S05]  /*18610*/  @!P1 NANOSLEEP.SYNCS 0x989680 ;  /* 0x009896800000995d */ /* 0x002fea0003900000 */
[----:B------:R-:W1:Y:S02]  /*18620*/  @!P1 SYNCS.PHASECHK.TRANS64 P1, [R5+URZ], R4 ;  /* 0x00000004050095a7 */ /* 0x000e64000802007f */
[----:B-1----:R-:W-:Y:S05]  /*18630*/  @!P1 BRA `(.L_x_11787) ;  /* 0xfffffffc00f09947 */ /* 0x002fea000383ffff */
[----:B------:R-:W-:Y:S05]  /*18640*/  BRA `(.L_x_11831) ;  /* 0xffffffec00b47947 */ /* 0x000fea000383ffff */
.L_x_11788:
[----:B-1----:R1:W2:Y:S02]  /*18650*/  SYNCS.PHASECHK.TRANS64.TRYWAIT P1, [R9+URZ], R0 ;  /* 0x00000000090075a7 */ /* 0x0022a4000802017f */
[----:B--2---:R-:W-:Y:S05]  /*18660*/  @!P1 NANOSLEEP.SYNCS 0x989680 ;  /* 0x009896800000995d */ /* 0x004fea0003900000 */
[----:B------:R-:W2:Y:S02]  /*18670*/  @!P1 SYNCS.PHASECHK.TRANS64 P1, [R9+URZ], R0 ;  /* 0x00000000090095a7 */ /* 0x000ea4000802007f */
[----:B--2---:R-:W-:Y:S05]  /*18680*/  @!P1 BRA `(.L_x_11788) ;  /* 0xfffffffc00f09947 */ /* 0x004fea000383ffff */
[----:B------:R-:W-:Y:S05]  /*18690*/  BRA `(.L_x_11832) ;  /* 0xffffffec00a87947 */ /* 0x000fea000383ffff */
.L_x_11790:
[----:B--2---:R2:W3:Y:S02]  /*186a0*/  SYNCS.PHASECHK.TRANS64.TRYWAIT P1, [R19+URZ+0x13260], R4 ;  /* 0x01326004130075a7 */ /* 0x0044e4000802017f */
[----:B---3--:R-:W-:Y:S05]  /*186b0*/  @!P1 NANOSLEEP.SYNCS 0x989680 ;  /* 0x009896800000995d */ /* 0x008fea0003900000 */
[----:B------:R-:W3:Y:S02]  /*186c0*/  @!P1 SYNCS.PHASECHK.TRANS64 P1, [R19+URZ+0x13260], R4 ;  /* 0x01326004130095a7 */ /* 0x000ee4000802007f */
[----:B---3--:R-:W-:Y:S05]  /*186d0*/  @!P1 BRA `(.L_x_11790) ;  /* 0xfffffffc00f09947 */ /* 0x008fea000383ffff */
[----:B------:R-:W-:Y:S05]  /*186e0*/  BRA `(.L_x_11833) ;  /* 0xffffffec00a87947 */ /* 0x000fea000383ffff */
.L_x_11792:
[----:B---3--:R3:W4:Y:S02]  /*186f0*/  SYNCS.PHASECHK.TRANS64.TRYWAIT P1, [R7+URZ+0x13260], R0 ;  /* 0x01326000070075a7 */ /* 0x008724000802017f */
[----:B----4-:R-:W-:Y:S05]  /*18700*/  @!P1 NANOSLEEP.SYNCS 0x989680 ;  /* 0x009896800000995d */ /* 0x010fea0003900000 */
[----:B------:R-:W4:Y:S02]  /*18710*/  @!P1 SYNCS.PHASECHK.TRANS64 P1, [R7+URZ+0x13260], R0 ;  /* 0x01326000070095a7 */ /* 0x000f24000802007f */
[----:B----4-:R-:W-:Y:S05]  /*18720*/  @!P1 BRA `(.L_x_11792) ;  /* 0xfffffffc00f09947 */ /* 0x010fea000383ffff */
[----:B------:R-:W-:Y:S05]  /*18730*/  BRA `(.L_x_11834) ;  /* 0xffffffec00a87947 */ /* 0x000fea000383ffff */
.L_x_11794:
[----:B----4-:R4:W0:Y:S02]  /*18740*/  SYNCS.PHASECHK.TRANS64.TRYWAIT P0, [R19+URZ+0x13280], R4 ;  /* 0x01328004130075a7 */ /* 0x010824000800017f */
[----:B0-----:R-:W-:Y:S05]  /*18750*/  @!P0 NANOSLEEP.SYNCS 0x989680 ;  /* 0x009896800000895d */ /* 0x001fea0003900000 */
[----:B------:R-:W0:Y:S02]  /*18760*/  @!P0 SYNCS.PHASECHK.TRANS64 P0, [R19+URZ+0x13280], R4 ;  /* 0x01328004130085a7 */ /* 0x000e24000800007f */
[----:B0-----:R-:W-:Y:S05]  /*18770*/  @!P0 BRA `(.L_x_11794) ;  /* 0xfffffffc00f08947 */ /* 0x001fea000383ffff */
[----:B------:R-:W-:Y:S05]  /*18780*/  BRA `(.L_x_11795) ;  /* 0xffffffec00a47947 */ /* 0x000fea000383ffff */
.L_x_11835:
        /* <DEDUP_REMOVED lines=15> */
.L_x_12992:


//--------------------- .text._ZN7cutlass13device_kernelIN5flash11enable_sm90INS1_16FlashAttnFwdSm90INS1_25CollectiveMainloopFwdSm90ILi2EN4cute5tupleIJNS5_1CILi1EEES8_S8_EEENS6_IJNS7_ILi192EEENS7_ILi160EEENS7_ILi64EEEEEELi64ENS_12float_e4m3_tEfNS_4arch4Sm90ELb0ELb1ELb0ELb1ELb0ELb1ELb0ELb1ELb1ELb1ELb0ELb0EEENS1_21CollectiveEpilogueFwdINS6_IJSA_SC_SB_EEES9_NS_10bfloat16_tESG_Li384ELb1ELb1ELb0ELb1EEENS1_36VarlenDynamicPersistentTileSchedulerILi192ELi160ELi384ELi128ELb0ELb1ELb1ELb1ELb0ELb1EEEEEEEEEvNT_6ParamsE --------------------------
	.section	.text._ZN7cutlass13device_kernelIN5flash11enable_sm90INS1_16FlashAttnFwdSm90INS1_25CollectiveMainloopFwdSm90ILi2EN4cute5tupleIJNS5_1CILi1EEES8_S8_EEENS6_IJNS7_ILi192EEENS7_ILi160EEENS7_ILi64EEEEEELi64ENS_12float_e4m3_tEfNS_4arch4Sm90ELb0ELb1ELb0ELb1ELb0ELb1ELb0ELb1ELb1ELb1ELb0ELb0EEENS1_21CollectiveEpilogueFwdINS6_IJSA_SC_SB_EEES9_NS_10bfloat16_tESG_Li384ELb1ELb1ELb0ELb1EEENS1_36VarlenDynamicPersistentTileSchedulerILi192ELi160ELi384ELi128ELb0ELb1ELb1ELb1ELb0ELb1EEEEEEEEEvNT_6ParamsE,"ax",@progbits
	.align	128
.text._ZN7cutlass13device_kernelIN5flash11enable_sm90INS1_16FlashAttnFwdSm90INS1_25CollectiveMainloopFwdSm90ILi2EN4cute5tupleIJNS5_1CILi1EEES8_S8_EEENS6_IJNS7_ILi192EEENS7_ILi160EEENS7_ILi64EEEEEELi64ENS_12float_e4m3_tEfNS_4arch4Sm90ELb0ELb1ELb0ELb1ELb0ELb1ELb0ELb1ELb1ELb1ELb0ELb0EEENS1_21CollectiveEpilogueFwdINS6_IJSA_SC_SB_EEES9_NS_10bfloat16_tESG_Li384ELb1ELb1ELb0ELb1EEENS1_36VarlenDynamicPersistentTileSchedulerILi192ELi160ELi384ELi128ELb0ELb1ELb1ELb1ELb0ELb1EEEEEEEEEvNT_6ParamsE:
        .type           _ZN7cutlass13device_kernelIN5flash11enable_sm90INS1_16FlashAttnFwdSm90INS1_25CollectiveMainloopFwdSm90ILi2EN4cute5tupleIJNS5_1CILi1EEES8_S8_EEENS6_IJNS7_ILi192EEENS7_ILi160EEENS7_ILi64EEEEEELi64ENS_12float_e4m3_tEfNS_4arch4Sm90ELb0ELb1ELb0ELb1ELb0ELb1ELb0ELb1ELb1ELb1ELb0ELb0EEENS1_21CollectiveEpilogueFwdINS6_IJSA_SC_SB_EEES9_NS_10bfloat16_tESG_Li384ELb1ELb1ELb0ELb1EEENS1_36VarlenDynamicPersistentTileSchedulerILi192ELi160ELi384ELi128ELb0ELb1ELb1ELb1ELb0ELb1EEEEEEEEEvNT_6ParamsE,@function
        .size           _ZN7cutlass13device_kernelIN5flash11enable_sm90INS1_16FlashAttnFwdSm90INS1_25CollectiveMainloopFwdSm90ILi2EN4cute5tupleIJNS5_1CILi1EEES8_S8_EEENS6_IJNS7_ILi192EEENS7_ILi160EEENS7_ILi64EEEEEELi64ENS_12float_e4m3_tEfNS_4arch4Sm90ELb0ELb1ELb0ELb1ELb0ELb1ELb0ELb1ELb1ELb1ELb0ELb0EEENS1_21CollectiveEpilogueFwdINS6_IJSA_SC_SB_EEES9_NS_10bfloat16_tESG_Li384ELb1ELb1ELb0ELb1EEENS1_36VarlenDynamicPersistentTileSchedulerILi192ELi160ELi384ELi128ELb0ELb1ELb1ELb1ELb0ELb1EEEEEEEEEvNT_6ParamsE,(.L_x_12993 - _ZN7cutlass13device_kernelIN5flash11enable_sm90INS1_16FlashAttnFwdSm90INS1_25CollectiveMainloopFwdSm90ILi2EN4cute5tupleIJNS5_1CILi1EEES8_S8_EEENS6_IJNS7_ILi192EEENS7_ILi160EEENS7_ILi64EEEEEELi64ENS_12float_e4m3_tEfNS_4arch4Sm90ELb0ELb1ELb0ELb1ELb0ELb1ELb0ELb1ELb1ELb1ELb0ELb0EEENS1_21CollectiveEpilogueFwdINS6_IJSA_SC_SB_EEES9_NS_10bfloat16_tESG_Li384ELb1ELb1ELb0ELb1EEENS1_36VarlenDynamicPersistentTileSchedulerILi192ELi160ELi384ELi128ELb0ELb1ELb1ELb1ELb0ELb1EEEEEEEEEvNT_6ParamsE)
        .other          _ZN7cutlass13device_kernelIN5flash11enable_sm90INS1_16FlashAttnFwdSm90INS1_25CollectiveMainloopFwdSm90ILi2EN4cute5tupleIJNS5_1CILi1EEES8_S8_EEENS6_IJNS7_ILi192EEENS7_ILi160EEENS7_ILi64EEEEEELi64ENS_12float_e4m3_tEfNS_4arch4Sm90ELb0ELb1ELb0ELb1ELb0ELb1ELb0ELb1ELb1ELb1ELb0ELb0EEENS1_21CollectiveEpilogueFwdINS6_IJSA_SC_SB_EEES9_NS_10bfloat16_tESG_Li384ELb1ELb1ELb0ELb1EEENS1_36VarlenDynamicPersistentTileSchedulerILi192ELi160ELi384ELi128ELb0ELb1ELb1ELb1ELb0ELb1EEEEEEEEEvNT_6ParamsE,@"STO_CUDA_ENTRY STV_DEFAULT"
_ZN7cutlass13device_kernelIN5flash11enable_sm90INS1_16FlashAttnFwdSm90INS1_25CollectiveMainloopFwdSm90ILi2EN4cute5tupleIJNS5_1CILi1EEES8_S8_EEENS6_IJNS7_ILi192EEENS7_ILi160EEENS7_ILi64EEEEEELi64ENS_12float_e4m3_tEfNS_4arch4Sm90ELb0ELb1ELb0ELb1ELb0ELb1ELb0ELb1ELb1ELb1ELb0ELb0EEENS1_21CollectiveEpilogueFwdINS6_IJSA_SC_SB_EEES9_NS_10bfloat16_tESG_Li384ELb1ELb1ELb0ELb1EEENS1_36VarlenDynamicPersistentTileSchedulerILi192ELi160ELi384ELi128ELb0ELb1ELb1ELb1ELb0ELb1EEEEEEEEEvNT_6ParamsE:
        /* <DEDUP_REMOVED lines=23> */
.L_x_11837:
[----:B------:R-:W-:Y:S05]  /*0170*/  BSYNC B0 ;  /* 0x0000000000007941 */ /* 0x000fea0003800000 */
.L_x_11836:
[----:B------:R-:W-:Y:S01]  /*0180*/  VOTEU.ANY UP0, P0 ;  /* 0x00000000003f7886 */ /* 0x000fe20000000100 */
[----:B------:R-:W0:Y:S01]  /*0190*/  SHFL.IDX PT, R2, R0, RZ, 0x1f ;  /* 0x00001fff00027589 */ /* 0x000e2200000e0000 */
[----:B------:R-:W-:Y:S01]  /*01a0*/  UMOV UR4, 0x80 ;  /* 0x0000008000047882 */ /* 0x000fe20000000000 */
[----:B------:R-:W-:Y:S01]  /*01b0*/  UMOV UR7, 0x180 ;  /* 0x0000018000077882 */ /* 0x000fe20000000000 */
[----:B------:R-:W-:Y:S01]  /*01c0*/  VOTEU.ANY UP1, P0 ;  /* 0x00000000003f7886 */ /* 0x000fe20000020100 */
[----:B------:R-:W1:Y:S01]  /*01d0*/  @UP0 S2UR UR8, SR_CgaCtaId ;  /* 0x00000000000809c3 */ /* 0x000e620000008800 */
[----:B------:R-:W-:Y:S01]  /*01e0*/  @UP0 UMOV UR6, 0x400 ;  /* 0x0000040000060882 */ /* 0x000fe20000000000 */
[----:B------:R-:W-:-:S04]  /*01f0*/  @UP0 UIADD3 UR4, -UR4, 0x100000, URZ ;  /* 0x0010000004040890 */ /* 0x000fc8000fffe13f */
[----:B------:R-:W-:Y:S02]  /*0200*/  @UP0 USHF.L.U32 UR5, UR4, 0xb, URZ ;  /* 0x0000000b04050899 */ /* 0x000fe4000800063f */
[----:B------:R-:W-:Y:S01]  /*0210*/  @UP0 USHF.L.U32 UR4, UR4, 0x1, URZ ;  /* 0x0000000104040899 */ /* 0x000fe2000800063f */
[----:B0-----:R-:W-:Y:S02]  /*0220*/  ISETP.NE.AND P1, PT, R2, RZ, PT ;  /* 0x000000ff0200720c */ /* 0x001fe40003f25270 */
[----:B------:R-:W-:Y:S01]  /*0230*/  SHF.R.U32.HI R2, RZ, 0x7, R3 ;  /* 0x00000007ff027819 */ /* 0x000fe20000011603 */
[----:B-1----:R-:W-:Y:S02]  /*0240*/  @UP0 ULEA UR8, UR8, UR6, 0x18 ;  /* 0x0000000608080291 */ /* 0x002fe4000f8ec03f */
[----:B------:R-:W-:-:S04]  /*0250*/  @UP0 UIADD3 UR6, -UR7, 0x100000, URZ ;  /* 0x0010000007060890 */ /* 0x000fc8000fffe13f */
[----:B------:R-:W-:Y:S02]  /*0260*/  @UP0 USHF.L.U32 UR7, UR6, 0xb, URZ ;  /* 0x0000000b06070899 */ /* 0x000fe4000800063f */
[----:B------:R-:W-:Y:S01]  /*0270*/  @UP0 USHF.L.U32 UR6, UR6, 0x1, URZ ;  /* 0x0000000106060899 */ /* 0x000fe2000800063f */
[----:B------:R-:W-:Y:S01]  /*0280*/  VOTEU.ANY UP0, P0 ;  /* 0x00000000003f7886 */ /* 0x000fe20000000100 */
[----:B------:R-:W0:Y:S04]  /*0290*/  SHFL.IDX PT, R2, R2, RZ, 0x1f ;  /* 0x00001fff02027589 */ /* 0x000e2800000e0000 */
[----:B------:R-:W1:Y:S02]  /*02a0*/  FENCE.VIEW.ASYNC.S ;  /* 0x00000000000073c6 */ /* 0x000e640000000000 */
[----:B-1----:R1:W2:Y:S04]  /*02b0*/  @UP0 SYNCS.EXCH.64 URZ, [UR8+0x13200], UR4 ;  /* 0x01320004083f05b2 */ /* 0x0022a80008000100 */
[----:B------:R1:W3:Y:S01]  /*02c0*/  @UP1 SYNCS.EXCH.64 URZ, [UR8+0x13220], UR6 ;  /* 0x01322006083f15b2 */ /* 0x0002e20008000100 */
[----:B------:R-:W-:Y:S05]  /*02d0*/  @P1 BRA `(.L_x_11838) ;  /* 0x0000000000481947 */ /* 0x000fea0003800000 */
[----:B-1----:R-:W1:Y:S01]  /*02e0*/  S2UR UR5, SR_CgaCtaId ;  /* 0x00000000000579c3 */ /* 0x002e620000008800 */
[----:B------:R-:W-:Y:S01]  /*02f0*/  UMOV UR4, 0x400 ;  /* 0x0000040000047882 */ /* 0x000fe20000000000 */
[----:B------:R-:W-:Y:S01]  /*0300*/  UMOV UR6, 0x1 ;  /* 0x0000000100067882 */ /* 0x000fe20000000000 */
[----:B------:R-:W-:Y:S01]  /*0310*/  UMOV UR7, 0x3 ;  /* 0x0000000300077882 */ /* 0x000fe20000000000 */
[----:B------:R-:W-:Y:S01]  /*0320*/  ELECT P0, URZ, PT ;  /* 0x00000000003f782f */ /* 0x000fe20003800000 */
[----:B-1----:R-:W-:Y:S02]  /*0330*/  ULEA UR8, UR5, UR4, 0x18 ;  /* 0x0000000405087291 */ /* 0x002fe4000f8ec03f */
[----:B------:R-:W-:-:S04]  /*0340*/  UIADD3 UR4, -UR6, 0x100000, URZ ;  /* 0x0010000006047890 */ /* 0x000fc8000fffe13f */
[----:B------:R-:W-:Y:S02]  /*0350*/  USHF.L.U32 UR5, UR4, 0xb, URZ ;  /* 0x0000000b04057899 */ /* 0x000fe4000800063f */
[----:B------:R-:W-:Y:S02]  /*0360*/  USHF.L.U32 UR4, UR4, 0x1, URZ ;  /* 0x0000000104047899 */ /* 0x000fe4000800063f */
[----:B------:R-:W-:-:S04]  /*0370*/  UIADD3 UR6, -UR7, 0x100000, URZ ;  /* 0x0010000007067890 */ /* 0x000fc8000fffe13f */
[----:B------:R-:W-:Y:S02]  /*0380*/  USHF.L.U32 UR7, UR6, 0xb, URZ ;  /* 0x0000000b06077899 */ /* 0x000fe4000800063f */
[----:B------:R-:W-:Y:S01]  /*0390*/  USHF.L.U32 UR6, UR6, 0x1, URZ ;  /* 0x0000000106067899 */ /* 0x000fe2000800063f */
[----:B------:R-:W1:Y:S03]  /*03a0*/  FENCE.VIEW.ASYNC.S ;  /* 0x00000000000073c6 */ /* 0x000e660000000000 */
[----:B-1----:R4:W1:Y:S08]  /*03b0*/  SYNCS.EXCH.64 URZ, [UR8+0x13230], UR4 ;  /* 0x01323004083f75b2 */ /* 0x0028700008000100 */
[----:B------:R4:W0:Y:S01]  /*03c0*/  SYNCS.EXCH.64 URZ, [UR8+0x13240], UR6 ;  /* 0x01324006083f75b2 */ /* 0x0008220008000100 */
[----:B------:R4:W0:Y:S01]  /*03d0*/  SYNCS.EXCH.64 URZ, [UR8+0x13238], UR4 ;  /* 0x01323804083f75b2 */ /* 0x0008220008000100 */
[----:B------:R4:W0:Y:S02]  /*03e0*/  SYNCS.EXCH.64 URZ, [UR8+0x13248], UR6 ;  /* 0x01324806083f75b2 */ /* 0x0008240008000100 */
[----:B----4-:R-:W-:Y:S01]  /*03f0*/  NOP ;  /* 0x0000000000007918 */ /* 0x010fe20000000000 */
.L_x_11838:
[----:B------:R-:W4:Y:S01]  /*0400*/  SHFL.IDX PT, R3, R0, RZ, 0x1f ;  /* 0x00001fff00037589 */ /* 0x000f2200000e0000 */
[----:B------:R-:W-:Y:S01]  /*0410*/  NOP ;  /* 0x0000000000007918 */ /* 0x000fe20000000000 */
[----:B----4-:R-:W-:-:S13]  /*0420*/  ISETP.NE.AND P0, PT, R3, RZ, PT ;  /* 0x000000ff0300720c */ /* 0x010fda0003f05270 */
        /* <DEDUP_REMOVED lines=19> */
.L_x_11839:
[----:B------:R-:W4:Y:S01]  /*0560*/  SHFL.IDX PT, R3, R0, RZ, 0x1f ;  /* 0x00001fff00037589 */ /* 0x000f2200000e0000 */
[----:B------:R-:W-:Y:S01]  /*0570*/  NOP ;  /* 0x0000000000007918 */ /* 0x000fe20000000000 */
[----:B----4-:R-:W-:-:S13]  /*0580*/  ISETP.NE.AND P0, PT, R3, RZ, PT ;  /* 0x000000ff0300720c */ /* 0x010fda0003f05270 */
[----:B------:R-:W-:Y:S05]  /*0590*/  @P0 BRA `(.L_x_11840) ;  /* 0x0000000000380947 */ /* 0x000fea0003800000 */
[----:B-1----:R-:W1:Y:S01]  /*05a0*/  S2UR UR5, SR_CgaCtaId ;  /* 0x00000000000579c3 */ /* 0x002e620000008800 */
[----:B------:R-:W-:Y:S01]  /*05b0*/  UMOV UR4, 0x400 ;  /* 0x0000040000047882 */ /* 0x000fe20000000000 */
[----:B------:R-:W-:Y:S01]  /*05c0*/  UMOV UR7, 0x1 ;  /* 0x0000000100077882 */ /* 0x000fe20000000000 */
[----:B------:R-:W-:Y:S01]  /*05d0*/  ELECT P0, URZ, PT ;  /* 0x00000000003f782f */ /* 0x000fe20003800000 */
[----:B-1----:R-:W-:Y:S02]  /*05e0*/  ULEA UR6, UR5, UR4, 0x18 ;  /* 0x0000000405067291 */ /* 0x002fe4000f8ec03f */
[----:B------:R-:W-:-:S04]  /*05f0*/  UIADD3 UR4, -UR7, 0x100000, URZ ;  /* 0x0010000007047890 */ /* 0x000fc8000fffe13f */
[----:B------:R-:W-:Y:S02]  /*0600*/  USHF.L.U32 UR5, UR4, 0xb, URZ ;  /* 0x0000000b04057899 */ /* 0x000fe4000800063f */
[----:B------:R-:W-:Y:S01]  /*0610*/  USHF.L.U32 UR4, UR4, 0x1, URZ ;  /* 0x0000000104047899 */ /* 0x000fe2000800063f */
[----:B------:R-:W1:Y:S11]  /*0620*/  FENCE.VIEW.ASYNC.S ;  /* 0x00000000000073c6 */ /* 0x000e760000000000 */
[----:B-1----:R4:W1:Y:S01]  /*0630*/  SYNCS.EXCH.64 URZ, [UR6+0x13270], UR4 ;  /* 0x01327004063f75b2 */ /* 0x0028620008000100 */
[----:B------:R4:W0:Y:S01]  /*0640*/  SYNCS.EXCH.64 URZ, [UR6+0x13280], UR4 ;  /* 0x01328004063f75b2 */ /* 0x0008220008000100 */
[----:B------:R4:W0:Y:S01]  /*0650*/  SYNCS.EXCH.64 URZ, [UR6+0x13278], UR4 ;  /* 0x01327804063f75b2 */ /* 0x0008220008000100 */
[----:B------:R4:W0:Y:S02]  /*0660*/  SYNCS.EXCH.64 URZ, [UR6+0x13288], UR4 ;  /* 0x01328804063f75b2 */ /* 0x0008240008000100 */
[----:B----4-:R-:W-:Y:S01]  /*0670*/  NOP ;  /* 0x0000000000007918 */ /* 0x010fe20000000000 */
.L_x_11840:
        /* <DEDUP_REMOVED lines=22> */
.L_x_11841:
        /* <DEDUP_REMOVED lines=22> */
.L_x_11842:
[----:B0-----:R-:W-:Y:S01]  /*0940*/  ISETP.NE.AND P0, PT, R2, RZ, PT ;  /* 0x000000ff0200720c */ /* 0x001fe20003f05270 */
[----:B------:R-:W-:Y:S01]  /*0950*/  IMAD.MOV.U32 R2, RZ, RZ, 0x1 ;  /* 0x00000001ff027424 */ /* 0x000fe200078e00ff */
[----:B------:R-:W-:Y:S01]  /*0960*/  NOP ;  /* 0x0000000000007918 */ /* 0x000fe20000000000 */
[----:B------:R-:W-:Y:S01]  /*0970*/  ULDC.64 UR40, c[0x0][0x208] ;  /* 0x0000820000287ab9 */ /* 0x000fe20000000a00 */
[----:B------:R-:W-:Y:S02]  /*0980*/  BSSY B8, `(.L_x_11843) ;  /* 0x0001fc0000087945 */ /* 0x000fe40003800000 */
[----:B------:R-:W-:-:S05]  /*0990*/  SEL R2, R2, 0x2, !P0 ;  /* 0x0000000202027807 */ /* 0x000fca0004000000 */
[----:B------:R0:W-:Y:S01]  /*09a0*/  STL [R1+0x38], R2 ;  /* 0x0000380201007387 */ /* 0x0001e20000100800 */
[----:B-123--:R-:W-:Y:S06]  /*09b0*/  BAR.SYNC.DEFER_BLOCKING 0x0 ;  /* 0x0000000000007b1d */ /* 0x00efec0000010000 */
[----:B------:R-:W-:Y:S05]  /*09c0*/  @!P0 BRA `(.L_x_11844) ;  /* 0x0000019000f88947 */ /* 0x000fea0003800000 */
.L_x_11845:
[----:B------:R-:W-:-:S08]  /*09d0*/  NOP ;  /* 0x0000000000007918 */ /* 0x000fd00000000000 */
[----:B------:R-:W1:Y:S02]  /*09e0*/  USETMAXREG.TRY_ALLOC.CTAPOOL UP0, 0xa0 ;  /* 0x000000a0000079c8 */ /* 0x000e640008000600 */
[----:B-1----:R-:W-:-:S13]  /*09f0*/  PLOP3.LUT P0, PT, PT, PT, UP0, 0x80, 0x0 ;  /* 0x000000000000781c */ /* 0x002fda0003f0f008 */
[----:B------:R-:W-:Y:S05]  /*0a00*/  @!P0 BRA `(.L_x_11845) ;  /* 0xfffffffc00f08947 */ /* 0x000fea000383ffff */
[----:B------:R-:W1:Y:S08]  /*0a10*/  S2UR UR4, SR_CgaCtaId ;  /* 0x00000000000479c3 */ /* 0x000e700000008800 */
[----:B------:R-:W-:Y:S06]  /*0a20*/  BAR.ARV 0x8, 0x200 ;  /* 0x0208000000007b1d */ /* 0x000fec0000002000 */
[----:B------:R-:W-:-:S02]  /*0a30*/  MOV R17, 0x400 ;  /* 0x0000040000117802 */ /* 0x000fc40000000f00 */
[----:B------:R-:W-:Y:S01]  /*0a40*/  BAR.SYNC.DEFER_BLOCKING 0x5, 0x200 ;  /* 0x0148000000007b1d */ /* 0x000fe20000010000 */
[----:B-1----:R-:W-:-:S05]  /*0a50*/  IMAD.U32 R0, RZ, RZ, UR4 ;  /* 0x00000004ff007e24 */ /* 0x002fca000f8e00ff */
[----:B------:R-:W-:Y:S01]  /*0a60*/  ULDC UR4, c[0x0][0xc3c] ;  /* 0x00030f0000047ab9 */ /* 0x000fe20000000800 */
[----:B------:R-:W-:Y:S01]  /*0a70*/  LEA R17, R0, R17, 0x18 ;  /* 0x0000001100117211 */ /* 0x000fe200078ec0ff */
[----:B------:R-:W-:Y:S04]  /*0a80*/  STL [R1+0x34], R0 ;  /* 0x0000340001007387 */ /* 0x000fe80000100800 */
[----:B------:R-:W1:Y:S01]  /*0a90*/  LDS.128 R12, [R17+0x132d0] ;  /* 0x0132d000110c7984 */ /* 0x000e620000000c00 */
[----:B------:R-:W-:Y:S06]  /*0aa0*/  BAR.ARV 0x4, 0x200 ;  /* 0x0108000000007b1d */ /* 0x000fec0000002000 */
[----:B-1----:R-:W-:-:S13]  /*0ab0*/  ISETP.GE.AND P0, PT, R15, UR4, PT ;  /* 0x000000040f007c0c */ /* 0x002fda000bf06270 */
[----:B------:R-:W-:Y:S05]  /*0ac0*/  @P0 BRA `(.L_x_11846) ;  /* 0x000001f800ac0947 */ /* 0x000fea0003800000 */
[----:B------:R-:W2:Y:S01]  /*0ad0*/  LDL.LU R18, [R1+0x38] ;  /* 0x0000380001127983 */ /* 0x000ea20000300800 */
[----:B------:R-:W1:Y:S02]  /*0ae0*/  S2R R0, SR_TID.X ;  /* 0x0000000000007919 */ /* 0x000e640000002100 */
[----:B-1----:R-:W-:-:S05]  /*0af0*/  VIADD R0, R0, 0xffffff80 ;  /* 0xffffff8000007836 */ /* 0x002fca0000000000 */
[----:B------:R-:W-:-:S04]  /*0b00*/  SHF.R.S32.HI R3, RZ, 0x1f, R0 ;  /* 0x0000001fff037819 */ /* 0x000fc80000011400 */
[CC--:B0-----:R-:W-:Y:S02]  /*0b10*/  LEA.HI R2, R3.reuse, R0.reuse, RZ, 0x7 ;  /* 0x0000000003027211 */ /* 0x0c1fe400078f38ff */
[-C--:B------:R-:W-:Y:S02]  /*0b20*/  LEA.HI R4, R0, R0.reuse, RZ, 0x1 ;  /* 0x0000000000047211 */ /* 0x080fe400078f08ff */
[----:B------:R-:W-:Y:S02]  /*0b30*/  LOP3.LUT R9, R2, 0xffffff80, RZ, 0xc0, !PT ;  /* 0xffffff8002097812 */ /* 0x000fe400078ec0ff */
[----:B------:R-:W-:Y:S02]  /*0b40*/  LEA.HI R6, R3, R0, RZ, 0x2 ;  /* 0x0000000003067211 */ /* 0x000fe400078f10ff */
[----:B------:R-:W-:Y:S01]  /*0b50*/  LOP3.LUT R5, R4, 0xfffffffe, RZ, 0xc0, !PT ;  /* 0xfffffffe04057812 */ /* 0x000fe200078ec0ff */
[----:B------:R-:W-:Y:S01]  /*0b60*/  IMAD.IADD R9, R0, 0x1, -R9 ;  /* 0x0000000100097824 */ /* 0x000fe200078e0a09 */
[----:B------:R-:W-:-:S02]  /*0b70*/  LOP3.LUT R11, R6, 0xfffffffc, RZ, 0xc0, !PT ;  /* 0xfffffffc060b7812 */ /* 0x000fc400078ec0ff */
[----:B------:R-:W-:Y:S01]  /*0b80*/  LEA.HI R7, R3, R0, RZ, 0x4 ;  /* 0x0000000003077211 */ /* 0x000fe200078f20ff */
[C---:B------:R-:W-:Y:S01]  /*0b90*/  IMAD.IADD R5, R0.reuse, 0x1, -R5 ;  /* 0x0000000100057824 */ /* 0x040fe200078e0a05 */
[----:B------:R-:W-:Y:S01]  /*0ba0*/  SHF.R.S32.HI R8, RZ, 0x1f, R9 ;  /* 0x0000001fff087819 */ /* 0x000fe20000011409 */
[----:B------:R-:W-:Y:S01]  /*0bb0*/  IMAD.IADD R16, R0, 0x1, -R11 ;  /* 0x0000000100107824 */ /* 0x000fe200078e0a0b */
[--C-:B------:R-:W-:Y:S02]  /*0bc0*/  SHF.R.S32.HI R0, RZ, 0x2, R6.reuse ;  /* 0x00000002ff007819 */ /* 0x100fe40000011406 */
[----:B------:R-:W-:Y:S02]  /*0bd0*/  SHF.R.S32.HI R3, RZ, 0x1f, R6 ;  /* 0x0000001fff037819 */ /* 0x000fe40000011406 */
[----:B------:R-:W-:Y:S02]  /*0be0*/  LEA.HI R10, R8, R9, RZ, 0x2 ;  /* 0x00000009080a7211 */ /* 0x000fe400078f10ff */
[----:B------:R-:W-:-:S02]  /*0bf0*/  SHF.R.S32.HI R20, RZ, 0x1, R4 ;  /* 0x00000001ff147819 */ /* 0x000fc40000011404 */
[----:B------:R-:W-:Y:S02]  /*0c00*/  LEA.HI R3, R3, R0, RZ, 0x2 ;  /* 0x0000000003037211 */ /* 0x000fe400078f10ff */
[--C-:B------:R-:W-:Y:S02]  /*0c10*/  SHF.R.S32.HI R12, RZ, 0x2, R10.reuse ;  /* 0x00000002ff0c7819 */ /* 0x100fe4000001140a */
[----:B------:R-:W-:Y:S02]  /*0c20*/  SHF.R.S32.HI R19, RZ, 0x1f, R10 ;  /* 0x0000001fff137819 */ /* 0x000fe4000001140a */
[----:B------:R-:W-:Y:S02]  /*0c30*/  SHF.R.S32.HI R2, RZ, 0x7, R2 ;  /* 0x00000007ff027819 */ /* 0x000fe40000011402 */
[----:B------:R-:W-:Y:S02]  /*0c40*/  LEA.HI R4, R4, R20, RZ, 0x1 ;  /* 0x0000001404047211 */ /* 0x000fe400078f08ff */
[----:B------:R-:W-:-:S02]  /*0c50*/  LOP3.LUT R3, R3, 0xfffffffc, RZ, 0xc0, !PT ;  /* 0xfffffffc03037812 */ /* 0x000fc400078ec0ff */
[----:B------:R-:W-:Y:S01]  /*0c60*/  LEA.HI R19, R19, R12, RZ, 0x3 ;  /* 0x0000000c13137211 */ /* 0x000fe200078f18ff */
[----:B------:R-:W-:Y:S01]  /*0c70*/  IMAD.HI R6, R2, 0x55555556, RZ ;  /* 0x5555555602067827 */ /* 0x000fe200078e02ff */
[----:B------:R-:W-:Y:S02]  /*0c80*/  LOP3.LUT R4, R4, 0x3fffffe, RZ, 0xc0, !PT ;  /* 0x03fffffe04047812 */ /* 0x000fe400078ec0ff */
[----:B------:R-:W-:Y:S01]  /*0c90*/  LOP3.LUT R19, R19, 0xfffffff8, RZ, 0xc0, !PT ;  /* 0xfffffff813137812 */ /* 0x000fe200078ec0ff */
[----:B------:R-:W-:Y:S01]  /*0ca0*/  IMAD.IADD R3, R0, 0x1, -R3 ;  /* 0x0000000100037824 */ /* 0x000fe200078e0a03 */
[----:B------:R-:W-:Y:S01]  /*0cb0*/  LEA.HI R8, R8, R9, RZ, 0x5 ;  /* 0x0000000908087211 */ /* 0x000fe200078f28ff */
[----:B------:R-:W-:Y:S01]  /*0cc0*/  IMAD.IADD R4, R20, 0x1, -R4 ;  /* 0x0000000114047824 */ /* 0x000fe200078e0a04 */
[----:B------:R-:W-:Y:S01]  /*0cd0*/  SHF.R.S32.HI R7, RZ, 0x4, R7 ;  /* 0x00000004ff077819 */ /* 0x000fe20000011407 */
[----:B------:R-:W-:Y:S01]  /*0ce0*/  IMAD.SHL.U32 R3, R3, 0x80, RZ ;  /* 0x0000008003037824 */ /* 0x000fe200078e00ff */
[----:B------:R-:W-:Y:S01]  /*0cf0*/  LEA.HI R11, R6, R6, RZ, 0x1 ;  /* 0x00000006060b7211 */ /* 0x000fe200078f08ff */
[----:B------:R-:W-:Y:S01]  /*0d00*/  IMAD.IADD R19, R12, 0x1, -R19 ;  /* 0x000000010c137824 */ /* 0x000fe200078e0a13 */
[----:B------:R-:W-:-:S02]  /*0d10*/  LEA.HI R0, R16, R16, RZ, 0x1 ;  /* 0x0000001010007211 */ /* 0x000fc400078f08ff */
[----:B------:R-:W-:Y:S01]  /*0d20*/  SHF.R.S32.HI R8, RZ, 0x5, R8 ;  /* 0x00000005ff087819 */ /* 0x000fe20000011408 */
[----:B------:R-:W-:Y:S01]  /*0d30*/  IMAD R4, R7, 0x8, R4 ;  /* 0x0000000807047824 */ /* 0x000fe200078e0204 */
[----:B------:R-:W-:Y:S01]  /*0d40*/  LOP3.LUT R7, R0, 0x1ffffffe, RZ, 0xc0, !PT ;  /* 0x1ffffffe00077812 */ /* 0x000fe200078ec0ff */
[----:B------:R-:W-:Y:S01]  /*0d50*/  IMAD.SHL.U32 R156, R5, 0x10, RZ ;  /* 0x00000010059c7824 */ /* 0x000fe200078e00ff */
[----:B------:R-:W-:Y:S01]  /*0d60*/  LOP3.LUT R6, R3, 0x180, RZ, 0xc0, !PT ;  /* 0x0000018003067812 */ /* 0x000fe200078ec0ff */
[----:B------:R-:W-:Y:S01]  /*0d70*/  IMAD R11, R11, -0x3, R2 ;  /* 0xfffffffd0b0b7824 */ /* 0x000fe200078e0202 */
[----:B------:R-:W-:Y:S01]  /*0d80*/  LOP3.LUT R10, R10, 0x7ffffffc, RZ, 0xc0, !PT ;  /* 0x7ffffffc0a0a7812 */ /* 0x000fe200078ec0ff */
[----:B------:R-:W-:Y:S01]  /*0d90*/  IMAD R8, R8, 0x10, R19 ;  /* 0x0000001008087824 */ /* 0x000fe200078e0213 */
[----:B------:R-:W-:Y:S01]  /*0da0*/  LOP3.LUT R0, R6, 0x10, R156, 0xf8, !PT ;  /* 0x0000001006007812 */ /* 0x000fe200078ef89c */
[----:B------:R-:W-:Y:S01]  /*0db0*/  IMAD.IADD R7, R16, 0x1, -R7 ;  /* 0x0000000110077824 */ /* 0x000fe200078e0a07 */
[----:B------:R-:W-:Y:S01]  /*0dc0*/  SHF.R.U32.HI R3, RZ, 0x3, R6 ;  /* 0x00000003ff037819 */ /* 0x000fe20000011606 */
[----:B------:R-:W-:Y:S01]  /*0dd0*/  IMAD R8, R11, 0x40, R8 ;  /* 0x000000400b087824 */ /* 0x000fe200078e0208 */
[----:B------:R-:W-:Y:S01]  /*0de0*/  LOP3.LUT R2, R6, 0x30, R156, 0xf8, !PT ;  /* 0x0000003006027812 */ /* 0x000fe200078ef89c */
[----:B------:R0:W-:Y:S01]  /*0df0*/  STL [R1+0x48], R6 ;  /* 0x0000480601007387 */ /* 0x0001e20000100800 */
[----:B------:R-:W-:-:S02]  /*0e00*/  LOP3.LUT R0, R0, R3, RZ, 0x3c, !PT ;  /* 0x0000000300007212 */ /* 0x000fc400078e3cff */
[----:B------:R-:W-:Y:S01]  /*0e10*/  LOP3.LUT R2, R2, R3, RZ, 0x3c, !PT ;  /* 0x0000000302027212 */ /* 0x000fe200078e3cff */
[----:B------:R-:W-:Y:S02]  /*0e20*/  IMAD R3, R7, 0x8, R8 ;  /* 0x0000000807037824 */ /* 0x000fe400078e0208 */
[----:B0-----:R-:W-:-:S05]  /*0e30*/  IMAD.IADD R6, R9, 0x1, -R10 ;  /* 0x0000000109067824 */ /* 0x001fca00078e0a0a */
[----:B------:R0:W-:Y:S04]  /*0e40*/  STL [R1+0x3c], R6 ;  /* 0x00003c0601007387 */ /* 0x0001e80000100800 */
[----:B------:R-:W-:Y:S04]  /*0e50*/  STL [R1+0x24], R13 ;  /* 0x0000240d01007387 */ /* 0x000fe80000100800 */
[----:B------:R2:W-:Y:S04]  /*0e60*/  STL [R1+0x40], R3 ;  /* 0x0000400301007387 */ /* 0x0005e80000100800 */
[----:B------:R-:W-:Y:S04]  /*0e70*/  STL [R1+0x28], R14 ;  /* 0x0000280e01007387 */ /* 0x000fe80000100800 */
[----:B------:R-:W-:Y:S04]  /*0e80*/  STL [R1+0x2c], R15 ;  /* 0x00002c0f01007387 */ /* 0x000fe80000100800 */
[----:B------:R-:W-:Y:S01]  /*0e90*/  STL [R1+0x58], RZ ;  /* 0x000058ff01007387 */ /* 0x000fe20000100800 */
[----:B0-----:R-:W-:-:S02]  /*0ea0*/  IMAD.SHL.U32 R6, R5, 0x8, RZ ;  /* 0x0000000805067824 */ /* 0x001fc400078e00ff */
[----:B------:R-:W-:Y:S01]  /*0eb0*/  IMAD.MOV.U32 R23, RZ, RZ, RZ ;  /* 0x000000ffff177224 */ /* 0x000fe200078e00ff */
[----:B--2---:R-:W-:-:S05]  /*0ec0*/  LOP3.LUT R3, R18, 0x1, RZ, 0xfc, !PT ;  /* 0x0000000112037812 */ /* 0x004fca00078efcff */
[----:B------:R0:W-:Y:S02]  /*0ed0*/  STL [R1+0x14], R3 ;  /* 0x0000140301007387 */ /* 0x0001e40000100800 */
[----:B0-----:R-:W-:Y:S02]  /*0ee0*/  IMAD.SHL.U32 R3, R4, 0x40, RZ ;  /* 0x0000004004037824 */ /* 0x001fe400078e00ff */
[----:B------:R0:W-:Y:S02]  /*0ef0*/  STL [R1+0x1c], RZ ;  /* 0x00001cff01007387 */ /* 0x0001e40000100800 */
[----:B------:R-:W-:Y:S01]  /*0f00*/  IMAD.IADD R4, R3, 0x1, R0 ;  /* 0x0000000103047824 */ /* 0x000fe200078e0200 */
[----:B------:R-:W-:Y:S01]  /*0f10*/  IADD3 R0, R17, R3, R2 ;  /* 0x0000000311007210 */ /* 0x000fe20007ffe002 */
[----:B------:R0:W-:Y:S04]  /*0f20*/  STL [R1+0x4c], R3 ;  /* 0x00004c0301007387 */ /* 0x0001e80000100800 */
[----:B------:R0:W-:Y:S04]  /*0f30*/  STL [R1+0x8], R6 ;  /* 0x0000080601007387 */ /* 0x0001e80000100800 */
[----:B------:R0:W-:Y:S04]  /*0f40*/  STL [R1+0x5c], R0 ;  /* 0x00005c0001007387 */ /* 0x0001e80000100800 */
[----:B------:R0:W-:Y:S01]  /*0f50*/  STL [R1+0x38], R4 ;  /* 0x0000380401007387 */ /* 0x0001e20000100800 */
[----:B------:R-:W-:-:S07]  /*0f60*/  CS2R R18, SRZ ;  /* 0x0000000000127805 */ /* 0x000fce000001ff00 */
.L_x_12021:
[----:B0-2--5:R-:W2:Y:S01]  /*0f70*/  LDL R27, [R1+0x2c] ;  /* 0x00002c00011b7983 */ /* 0x025ea20000100800 */
[----:B------:R-:W-:Y:S01]  /*0f80*/  ULDC.64 UR4, c[0x0][0xa28] ;  /* 0x00028a0000047ab9 */ /* 0x000fe20000000a00 */
[----:B0--3--:R-:W2:Y:S01]  /*0f90*/  LDC.64 R4, c[0x0][0xa08] ;  /* 0x00028200ff047b82 */ /* 0x009ea20000000a00 */
[----:B------:R-:W-:Y:S01]  /*0fa0*/  ISETP.NE.U32.AND P0, PT, RZ, UR4, PT ;  /* 0x00000004ff007c0c */ /* 0x000fe2000bf05070 */
[----:B------:R-:W3:Y:S01]  /*0fb0*/  LDL R26, [R1+0x28] ;  /* 0x00002800011a7983 */ /* 0x000ee20000100800 */
        /* <DEDUP_REMOVED lines=16> */
[----:B-1----:R-:W-:-:S06]  /*10c0*/  @P1 IMAD.WIDE R4, R27, 0x4, R6 ;  /* 0x000000041b041825 */ /* 0x002fcc00078e0206 */
[----:B------:R1:W5:Y:S01]  /*10d0*/  @P3 LDG.E R24, desc[UR40][R8.64] ;  /* 0x0000002808183981 */ /* 0x000362000c1e1900 */
[----:B0-----:R-:W-:-:S03]  /*10e0*/  @P0 IMAD.WIDE R2, R27, 0x4, R2 ;  /* 0x000000041b020825 */ /* 0x001fc600078e0202 */
[----:B------:R-:W2:Y:S04]  /*10f0*/  @P1 LDG.E R10, desc[UR40][R4.64] ;  /* 0x00000028040a1981 */ /* 0x000ea8000c1e1900 */
[----:B------:R1:W5:Y:S01]  /*1100*/  @P0 LDG.E R0, desc[UR40][R2.64] ;  /* 0x0000002802000981 */ /* 0x000362000c1e1900 */
[----:B------:R-:W-:-:S03]  /*1110*/  UISETP.NE.U32.AND UP0, UPT, UR4, URZ, UPT ;  /* 0x0000003f0400728c */ /* 0x000fc6000bf05070 */
[----:B------:R-:W-:Y:S01]  /*1120*/  ULDC UR4, c[0x0][0x424] ;  /* 0x0001090000047ab9 */ /* 0x000fe20000000800 */
[----:B------:R-:W-:Y:S01]  /*1130*/  UISETP.NE.AND.EX UP0, UPT, UR5, URZ, UPT, UP0 ;  /* 0x0000003f0500728c */ /* 0x000fe2000bf05300 */
[----:B------:R-:W-:Y:S02]  /*1140*/  ISETP.NE.U32.AND P2, PT, RZ, UR6, PT ;  /* 0x00000006ff007c0c */ /* 0x000fe4000bf45070 */
[----:B------:R-:W-:Y:S01]  /*1150*/  ULDC UR5, c[0x0][0x2f0] ;  /* 0x0000bc0000057ab9 */ /* 0x000fe20000000800 */
[----:B------:R-:W-:Y:S01]  /*1160*/  USEL UR4, UR4, 0x1, UP0 ;  /* 0x0000000104047887 */ /* 0x000fe20008000000 */
[----:B------:R-:W-:-:S03]  /*1170*/  ISETP.NE.AND.EX P2, PT, RZ, UR7, PT, P2 ;  /* 0x00000007ff007c0c */ /* 0x000fc6000bf45320 */
[----:B------:R-:W-:-:S03]  /*1180*/  UIMAD UR4, UR4, UR5, URZ ;  /* 0x00000005040472a4 */ /* 0x000fc6000f8e023f */
[----:B------:R-:W-:Y:S01]  /*1190*/  ULDC UR5, c[0x0][0x348] ;  /* 0x0000d20000057ab9 */ /* 0x000fe20000000800 */
[----:B--2---:R1:W-:Y:S04]  /*11a0*/  STL [R1+0x4], R10 ;  /* 0x0000040a01007387 */ /* 0x0043e80000100800 */
[----:B---3--:R1:W-:Y:S04]  /*11b0*/  STL [R1+0x50], R26 ;  /* 0x0000501a01007387 */ /* 0x0083e80000100800 */
[----:B------:R1:W-:Y:S01]  /*11c0*/  STL [R1+0x54], R27 ;  /* 0x0000541b01007387 */ /* 0x0003e20000100800 */
[----:B------:R-:W-:Y:S01]  /*11d0*/  IMAD.MOV.U32 R13, RZ, RZ, R10 ;  /* 0x000000ffff0d7224 */ /* 0x000fe200078e000a */
[----:B------:R-:W-:Y:S06]  /*11e0*/  @P1 BRA `(.L_x_11847) ;  /* 0x0000000000281947 */ /* 0x000fec0003800000 */
        /* <DEDUP_REMOVED lines=10> */
.L_x_11847:
[----:B------:R-:W-:Y:S02]  /*1290*/  IMAD.U32 R48, RZ, RZ, UR5 ;  /* 0x00000005ff307e24 */ /* 0x000fe4000f8e00ff */
[----:B------:R-:W-:Y:S01]  /*12a0*/  IMAD.U32 R25, RZ, RZ, UR4 ;  /* 0x00000004ff197e24 */ /* 0x000fe2000f8e00ff */
[----:B------:R-:W-:Y:S06]  /*12b0*/  @!P2 BRA `(.L_x_11848) ;  /* 0x000000000010a947 */ /* 0x000fec0003800000 */
[----:B-1----:R-:W1:Y:S02]  /*12c0*/  LDC.64 R2, c[0x0][0xa20] ;  /* 0x00028800ff027b82 */ /* 0x002e640000000a00 */
[----:B-1----:R-:W-:-:S05]  /*12d0*/  IMAD.WIDE R2, R27, 0x4, R2 ;  /* 0x000000041b027825 */ /* 0x002fca00078e0202 */
[----:B------:R2:W5:Y:S01]  /*12e0*/  LDG.E R25, desc[UR40][R2.64] ;  /* 0x0000002802197981 */ /* 0x000562000c1e1900 */
[----:B------:R-:W-:Y:S05]  /*12f0*/  BRA `(.L_x_11849) ;  /* 0x0000000000107947 */ /* 0x000fea0003800000 */
.L_x_11848:
[----:B------:R-:W-:Y:S05]  /*1300*/  @!P3 BRA `(.L_x_11849) ;  /* 0x00000000000cb947 */ /* 0x000fea0003800000 */
[----:B-1----:R-:W2:Y:S04]  /*1310*/  LDG.E R2, desc[UR40][R8.64] ;  /* 0x0000002808027981 */ /* 0x002ea8000c1e1900 */
[----:B------:R-:W2:Y:S02]  /*1320*/  LDG.E R25, desc[UR40][R8.64+0x4] ;  /* 0x0000042808197981 */ /* 0x000ea4000c1e1900 */
[----:B--2---:R-:W-:-:S07]  /*1330*/  IMAD.IADD R25, R25, 0x1, -R2 ;  /* 0x0000000119197824 */ /* 0x004fce00078e0a02 */
.L_x_11849:
[----:B------:R-:W-:Y:S01]  /*1340*/  ULDC.64 UR4, c[0x0][0xa10] ;  /* 0x0002840000047ab9 */ /* 0x000fe20000000a00 */
[----:B------:R-:W3:Y:S01]  /*1350*/  LDL R12, [R1+0x24] ;  /* 0x00002400010c7983 */ /* 0x000ee20000100800 */
[----:B------:R-:W-:Y:S01]  /*1360*/  ISETP.NE.U32.AND P0, PT, RZ, UR4, PT ;  /* 0x00000004ff007c0c */ /* 0x000fe2000bf05070 */
[----:B-1----:R-:W1:Y:S03]  /*1370*/  LDC R8, c[0x0][0x448] ;  /* 0x00011200ff087b82 */ /* 0x002e660000000800 */
[----:B------:R-:W-:Y:S01]  /*1380*/  ISETP.NE.AND.EX P0, PT, RZ, UR5, PT, P0 ;  /* 0x00000005ff007c0c */ /* 0x000fe2000bf05300 */
[----:B------:R-:W-:Y:S02]  /*1390*/  ULDC.64 UR4, c[0x0][0xa30] ;  /* 0x00028c0000047ab9 */ /* 0x000fe40000000a00 */
[----:B------:R-:W-:Y:S01]  /*13a0*/  ISETP.NE.U32.AND P1, PT, RZ, UR4, PT ;  /* 0x00000004ff007c0c */ /* 0x000fe2000bf25070 */
[----:B-----5:R-:W-:Y:S01]  /*13b0*/  IMAD.MOV.U32 R45, RZ, RZ, R25 ;  /* 0x000000ffff2d7224 */ /* 0x020fe200078e0019 */
[----:B------:R-:W4:Y:S02]  /*13c0*/  LDC.64 R10, c[0x0][0x9e0] ;  /* 0x00027800ff0a7b82 */ /* 0x000f240000000a00 */
[----:B------:R-:W-:-:S06]  /*13d0*/  ISETP.NE.AND.EX P1, PT, RZ, UR5, PT, P1 ;  /* 0x00000005ff007c0c */ /* 0x000fcc000bf25310 */
[----:B--2---:R-:W2:Y:S08]  /*13e0*/  @P0 LDC.64 R2, c[0x0][0xa10] ;  /* 0x00028400ff020b82 */ /* 0x004eb00000000a00 */
[----:B------:R-:W0:Y:S01]  /*13f0*/  @P1 LDC.64 R4, c[0x0][0xa30] ;  /* 0x00028c00ff041b82 */ /* 0x000e220000000a00 */
[----:B--2---:R-:W-:-:S05]  /*1400*/  @P0 IMAD.WIDE R2, R27, 0x4, R2 ;  /* 0x000000041b020825 */ /* 0x004fca00078e0202 */
[----:B------:R-:W2:Y:S04]  /*1410*/  @P0 LDG.E R6, desc[UR40][R2.64] ;  /* 0x0000002802060981 */ /* 0x000ea8000c1e1900 */
[----:B------:R3:W2:Y:S01]  /*1420*/  @P0 LDG.E R7, desc[UR40][R2.64+0x4] ;  /* 0x0000042802070981 */ /* 0x0006a2000c1e1900 */
[----:B0-----:R-:W-:-:S05]  /*1430*/  @P1 IMAD.WIDE R4, R27, 0x4, R4 ;  /* 0x000000041b041825 */ /* 0x001fca00078e0204 */
[----:B------:R0:W5:Y:S01]  /*1440*/  @P1 LDG.E R45, desc[UR40][R4.64] ;  /* 0x00000028042d1981 */ /* 0x000162000c1e1900 */
[----:B-1----:R-:W-:Y:S02]  /*1450*/  ISETP.NE.AND P1, PT, R8, 0x1, PT ;  /* 0x000000010800780c */ /* 0x002fe40003f25270 */
[----:B----4-:R-:W-:-:S11]  /*1460*/  ISETP.GE.AND P2, PT, R11, 0x1, PT ;  /* 0x000000010b00780c */ /* 0x010fd60003f46270 */
[----:B------:R-:W1:Y:S08]  /*1470*/  @P1 LDC R9, c[0x0][0x44c] ;  /* 0x00011300ff091b82 */ /* 0x000e700000000800 */
[----:B------:R-:W4:Y:S01]  /*1480*/  @P1 LDC R8, c[0x0][0x450] ;  /* 0x00011400ff081b82 */ /* 0x000f220000000800 */
[----:B---3--:R-:W-:-:S04]  /*1490*/  IMAD R14, R12, 0xc0, RZ ;  /* 0x000000c00c0e7824 */ /* 0x008fc800078e02ff */
[----:B------:R-:W-:Y:S01]  /*14a0*/  VIADD R2, R14, 0xbf ;  /* 0x000000bf0e027836 */ /* 0x000fe20000000000 */
[----:B------:R0:W-:Y:S03]  /*14b0*/  STL [R1+0x30], R14 ;  /* 0x0000300e01007387 */ /* 0x0001e60000100800 */
[----:B-1----:R-:W-:-:S05]  /*14c0*/  @P1 IMAD.HI.U32 R3, R2, R9, RZ ;  /* 0x0000000902031227 */ /* 0x002fca00078e00ff */
[----:B----4-:R-:W-:Y:S01]  /*14d0*/  @P1 SHF.R.U32.HI R2, RZ, R8, R3 ;  /* 0x00000008ff021219 */ /* 0x010fe20000011603 */
[----:B--2---:R-:W-:Y:S02]  /*14e0*/  @P0 IMAD.IADD R48, R7, 0x1, -R6 ;  /* 0x0000000107300824 */ /* 0x004fe400078e0a06 */
[----:B------:R-:W-:-:S04]  /*14f0*/  IMAD.IADD R7, R25, 0x1, -R0 ;  /* 0x0000000119077824 */ /* 0x000fc800078e0a00 */
[----:B------:R-:W-:-:S04]  /*1500*/  IMAD.IADD R12, R7, 0x1, R48 ;  /* 0x00000001070c7824 */ /* 0x000fc800078e0230 */
[C---:B------:R-:W-:Y:S01]  /*1510*/  VIADD R0, R12.reuse, 0x9f ;  /* 0x0000009f0c007836 */ /* 0x040fe20000000000 */
[----:B------:R0:W-:Y:S01]  /*1520*/  STL [R1+0x10], R12 ;  /* 0x0000100c01007387 */ /* 0x0001e20000100800 */
[----:B------:R-:W-:Y:S02]  /*1530*/  IADD3 R46, R12, 0x1, -R13 ;  /* 0x000000010c2e7810 */ /* 0x000fe40007ffe80d */
[----:B------:R-:W-:-:S04]  /*1540*/  IMAD.HI R0, R0, 0x66666667, RZ ;  /* 0x6666666700007827 */ /* 0x000fc800078e02ff */
[----:B------:R-:W-:Y:S01]  /*1550*/  IMAD.IADD R3, R46, 0x1, R2 ;  /* 0x000000012e037824 */ /* 0x000fe200078e0202 */
[----:B------:R-:W-:-:S04]  /*1560*/  SHF.R.U32.HI R105, RZ, 0x1f, R0 ;  /* 0x0000001fff697819 */ /* 0x000fc80000011600 */
[----:B------:R-:W-:Y:S01]  /*1570*/  LEA.HI.SX32 R105, R0, R105, 0x1a ;  /* 0x0000006900697211 */ /* 0x000fe200078fd2ff */
[----:B------:R-:W-:Y:S01]  /*1580*/  IMAD.IADD R0, R3, 0x1, R10 ;  /* 0x0000000103007824 */ /* 0x000fe200078e020a */
        /* <DEDUP_REMOVED lines=12> */
.L_x_11852:
[----:B------:R-:W-:-:S13]  /*1650*/  ISETP.NE.AND P0, PT, R11, 0x1, PT ;  /* 0x000000010b00780c */ /* 0x000fda0003f05270 */
[----:B------:R-:W0:Y:S02]  /*1660*/  @P0 LDC.64 R4, c[0x0][0x9e8] ;  /* 0x00027a00ff040b82 */ /* 0x000e240000000a00 */
[----:B0-----:R-:W-:-:S05]  /*1670*/  @P0 IMAD.HI.U32 R4, R2, R4, RZ ;  /* 0x0000000402040227 */ /* 0x001fca00078e00ff */
[----:B------:R-:W-:-:S07]  /*1680*/  @P0 SHF.R.U32.HI R2, RZ, R5, R4 ;  /* 0x00000005ff020219 */ /* 0x000fce0000011604 */
.L_x_11853:
[----:B------:R-:W-:Y:S05]  /*1690*/  BSYNC B0 ;  /* 0x0000000000007941 */ /* 0x000fea0003800000 */
.L_x_11851:
[----:B------:R-:W-:-:S05]  /*16a0*/  IMAD R3, R2, R11, R11 ;  /* 0x0000000b02037224 */ /* 0x000fca00078e020b */
[----:B------:R-:W-:-:S07]  /*16b0*/  VIMNMX R0, R0, R3, PT ;  /* 0x0000000300007248 */ /* 0x000fce0003fe0100 */
.L_x_11850:
        /* <DEDUP_REMOVED lines=20> */
.L_x_11856:
[----:B------:R-:W-:-:S13]  /*1800*/  ISETP.NE.AND P0, PT, R11, 0x1, PT ;  /* 0x000000010b00780c */ /* 0x000fda0003f05270 */
[----:B------:R-:W0:Y:S02]  /*1810*/  @P0 LDC.64 R4, c[0x0][0x9e8] ;  /* 0x00027a00ff040b82 */ /* 0x000e240000000a00 */
[----:B0-----:R-:W-:-:S05]  /*1820*/  @P0 IMAD.HI.U32 R4, R2, R4, RZ ;  /* 0x0000000402040227 */ /* 0x001fca00078e00ff */
[----:B------:R-:W-:-:S07]  /*1830*/  @P0 SHF.R.U32.HI R2, RZ, R5, R4 ;  /* 0x00000005ff020219 */ /* 0x000fce0000011604 */
.L_x_11857:
[----:B------:R-:W-:Y:S05]  /*1840*/  BSYNC B0 ;  /* 0x0000000000007941 */ /* 0x000fea0003800000 */
.L_x_11855:
[----:B------:R-:W-:-:S05]  /*1850*/  IMAD R2, R2, R11, RZ ;  /* 0x0000000b02027224 */ /* 0x000fca00078e02ff */
[----:B------:R-:W-:-:S07]  /*1860*/  VIMNMX R3, R3, R2, !PT ;  /* 0x0000000203037248 */ /* 0x000fce0007fe0100 */
.L_x_11854:
[----:B------:R-:W-:Y:S02]  /*1870*/  VIADD R0, R0, 0x9f ;  /* 0x0000009f00007836 */ /* 0x000fe40000000000 */
        /* <DEDUP_REMOVED lines=43> */
.L_x_11860:
[----:B------:R-:W-:Y:S05]  /*1b30*/  BSYNC B6 ;  /* 0x0000000000067941 */ /* 0x000fea0003800000 */
.L_x_11859:
        /* <DEDUP_REMOVED lines=20> */
.L_x_11862:
[----:B------:R-:W-:Y:S05]  /*1c80*/  BSYNC B6 ;  /* 0x0000000000067941 */ /* 0x000fea0003800000 */
.L_x_11861:
[----:B------:R-:W-:Y:S01]  /*1c90*/  ULDC.64 UR4, c[0x0][0x9f8] ;  /* 0x00027e0000047ab9 */ /* 0x000fe20000000a00 */
[----:B------:R-:W0:Y:S01]  /*1ca0*/  S2R R50, SR_TID.X ;  /* 0x0000000000327919 */ /* 0x000e220000002100 */
[----:B------:R-:W-:Y:S01]  /*1cb0*/  ISETP.NE.U32.AND P0, PT, RZ, UR4, PT ;  /* 0x00000004ff007c0c */ /* 0x000fe2000bf05070 */
[----:B------:R-:W1:Y:S01]  /*1cc0*/  LDC.64 R28, c[0x0][0x300] ;  /* 0x0000c000ff1c7b82 */ /* 0x000e620000000a00 */
[----:B------:R-:W-:Y:S01]  /*1cd0*/  IMAD.IADD R24, R24, 0x1, R25 ;  /* 0x0000000118187824 */ /* 0x000fe200078e0219 */
[----:B------:R-:W-:Y:S01]  /*1ce0*/  ULDC.64 UR6, c[0x0][0x330] ;  /* 0x0000cc0000067ab9 */ /* 0x000fe20000000a00 */
[----:B------:R-:W-:Y:S01]  /*1cf0*/  ISETP.NE.AND.EX P0, PT, RZ, UR5, PT, P0 ;  /* 0x00000005ff007c0c */ /* 0x000fe2000bf05300 */
[----:B------:R-:W-:Y:S01]  /*1d00*/  IMAD.MOV.U32 R0, RZ, RZ, R27 ;  /* 0x000000ffff007224 */ /* 0x000fe200078e001b */
[----:B------:R-:W-:Y:S01]  /*1d10*/  ULDC.64 UR4, c[0x0][0x308] ;  /* 0x0000c20000047ab9 */ /* 0x000fe20000000a00 */
[----:B------:R-:W-:Y:S01]  /*1d20*/  SHF.R.S32.HI R157, RZ, 0x1f, R156 ;  /* 0x0000001fff9d7819 */ /* 0x000fe2000001149c */
[----:B------:R-:W2:Y:S01]  /*1d30*/  LDL.64 R14, [R1+0x8] ;  /* 0x00000800010e7983 */ /* 0x000ea20000100a00 */
[----:B------:R-:W3:Y:S08]  /*1d40*/  LDC.64 R34, c[0x0][0x3f8] ;  /* 0x0000fe00ff227b82 */ /* 0x000ef00000000a00 */
[----:B------:R-:W4:Y:S01]  /*1d50*/  @P0 LDC.64 R2, c[0x0][0x9f8] ;  /* 0x00027e00ff020b82 */ /* 0x000f220000000a00 */
[----:B------:R-:W-:-:S07]  /*1d60*/  SHF.R.S32.HI R12, RZ, 0x1f, R24 ;  /* 0x0000001fff0c7819 */ /* 0x000fce0000011418 */
[----:B------:R-:W3:Y:S01]  /*1d70*/  LDC.64 R40, c[0x0][0x408] ;  /* 0x00010200ff287b82 */ /* 0x000ee20000000a00 */
[----:B0-----:R-:W-:-:S07]  /*1d80*/  VIADD R4, R50, 0xffffff80 ;  /* 0xffffff8032047836 */ /* 0x001fce0000000000 */
[----:B------:R-:W0:Y:S01]  /*1d90*/  LDC R61, c[0x0][0x3f4] ;  /* 0x0000fd00ff3d7b82 */ /* 0x000e220000000800 */
[----:B------:R-:W-:Y:S01]  /*1da0*/  SHF.R.S32.HI R5, RZ, 0x1f, R4 ;  /* 0x0000001fff057819 */ /* 0x000fe20000011404 */
[----:B----4-:R-:W-:-:S03]  /*1db0*/  @P0 IMAD.WIDE R2, R27, 0x4, R2 ;  /* 0x000000041b020825 */ /* 0x010fc600078e0202 */
[----:B------:R-:W-:Y:S02]  /*1dc0*/  LEA.HI R8, R5, R4, RZ, 0x2 ;  /* 0x0000000405087211 */ /* 0x000fe400078f10ff */
[----:B------:R4:W3:Y:S01]  /*1dd0*/  @P0 LDG.E R0, desc[UR40][R2.64] ;  /* 0x0000002802000981 */ /* 0x0008e2000c1e1900 */
[----:B-1----:R-:W-:Y:S01]  /*1de0*/  IMAD R5, R12, R28, RZ ;  /* 0x0000001c0c057224 */ /* 0x002fe200078e02ff */
[----:B------:R-:W-:Y:S01]  /*1df0*/  SHF.R.S32.HI R4, RZ, 0x1f, R26 ;  /* 0x0000001fff047819 */ /* 0x000fe2000001141a */
[----:B------:R-:W-:Y:S01]  /*1e00*/  VIADD R43, R50, 0xffffff80 ;  /* 0xffffff80322b7836 */ /* 0x000fe20000000000 */
[--C-:B------:R-:W-:Y:S01]  /*1e10*/  SHF.R.S32.HI R10, RZ, 0x2, R8.reuse ;  /* 0x00000002ff0a7819 */ /* 0x100fe20000011408 */
[----:B------:R-:W-:Y:S01]  /*1e20*/  IMAD R5, R24, R29, R5 ;  /* 0x0000001d18057224 */ /* 0x000fe200078e0205 */
[----:B------:R-:W-:Y:S01]  /*1e30*/  SHF.R.S32.HI R11, RZ, 0x1f, R8 ;  /* 0x0000001fff0b7819 */ /* 0x000fe20000011408 */
[C---:B------:R-:W-:Y:S02]  /*1e40*/  IMAD R7, R4.reuse, UR6, RZ ;  /* 0x0000000604077c24 */ /* 0x040fe4000f8e02ff */
[----:B------:R-:W-:Y:S01]  /*1e50*/  IMAD R6, R4, UR4, RZ ;  /* 0x0000000404067c24 */ /* 0x000fe2000f8e02ff */
[----:B------:R-:W-:Y:S01]  /*1e60*/  LEA.HI R11, R11, R10, RZ, 0x2 ;  /* 0x0000000a0b0b7211 */ /* 0x000fe200078f10ff */
[----:B----4-:R-:W-:-:S04]  /*1e70*/  IMAD.WIDE.U32 R2, R24, R28, RZ ;  /* 0x0000001c18027225 */ /* 0x010fc800078e00ff */
[----:B------:R-:W-:Y:S02]  /*1e80*/  IMAD.IADD R3, R3, 0x1, R5 ;  /* 0x0000000103037824 */ /* 0x000fe400078e0205 */
[C---:B------:R-:W-:Y:S02]  /*1e90*/  IMAD R9, R26.reuse, UR7, R7 ;  /* 0x000000071a097c24 */ /* 0x040fe4000f8e0207 */
[----:B------:R-:W-:Y:S01]  /*1ea0*/  IMAD.WIDE.U32 R4, R26, UR6, R156 ;  /* 0x000000061a047c25 */ /* 0x000fe2000f8e009c */
[----:B------:R-:W-:-:S03]  /*1eb0*/  ULDC.64 UR6, c[0x0][0x338] ;  /* 0x0000ce0000067ab9 */ /* 0x000fc60000000a00 */
[C---:B------:R-:W-:Y:S02]  /*1ec0*/  IMAD R7, R26.reuse, UR5, R6 ;  /* 0x000000051a077c24 */ /* 0x040fe4000f8e0206 */
[----:B------:R-:W-:Y:S01]  /*1ed0*/  IMAD.WIDE.U32 R2, R26, UR4, R2 ;  /* 0x000000041a027c25 */ /* 0x000fe2000f8e0002 */
[----:B------:R-:W-:Y:S01]  /*1ee0*/  ULDC.64 UR4, c[0x0][0xa08] ;  /* 0x0002820000047ab9 */ /* 0x000fe20000000a00 */
[----:B------:R1:W2:Y:S01]  /*1ef0*/  LDL.64 R26, [R1+0x8] ;  /* 0x00000800011a7983 */ /* 0x0002a20000100a00 */
[----:B------:R-:W-:Y:S01]  /*1f00*/  ISETP.NE.U32.AND P0, PT, RZ, UR4, PT ;  /* 0x00000004ff007c0c */ /* 0x000fe2000bf05070 */
[----:B------:R-:W-:-:S03]  /*1f10*/  VIADD R42, R50, 0xffffff80 ;  /* 0xffffff80322a7836 */ /* 0x000fc60000000000 */
[----:B------:R-:W-:Y:S01]  /*1f20*/  ISETP.NE.AND.EX P0, PT, RZ, UR5, PT, P0 ;  /* 0x00000005ff007c0c */ /* 0x000fe2000bf05300 */
[----:B------:R-:W-:Y:S01]  /*1f30*/  IMAD.IADD R3, R3, 0x1, R7 ;  /* 0x0000000103037824 */ /* 0x000fe200078e0207 */
[----:B------:R-:W-:Y:S01]  /*1f40*/  LEA.HI R42, R42, R43, RZ, 0x1 ;  /* 0x0000002b2a2a7211 */ /* 0x000fe200078f08ff */
[----:B------:R-:W-:-:S03]  /*1f50*/  ULDC.64 UR4, c[0x0][0x310] ;  /* 0x0000c40000047ab9 */ /* 0x000fc60000000a00 */
[----:B------:R-:W-:Y:S01]  /*1f60*/  SHF.R.S32.HI R42, RZ, 0x1, R42 ;  /* 0x00000001ff2a7819 */ /* 0x000fe2000001142a */
[----:B------:R-:W-:-:S03]  /*1f70*/  IMAD.IADD R5, R5, 0x1, R9 ;  /* 0x0000000105057824 */ /* 0x000fc600078e0209 */
[----:B------:R-:W-:Y:S02]  /*1f80*/  SHF.R.S32.HI R49, RZ, 0x1f, R42 ;  /* 0x0000001fff317819 */ /* 0x000fe4000001142a */
[----:B---3--:R-:W-:-:S04]  /*1f90*/  SHF.R.S32.HI R6, RZ, 0x1f, R0 ;  /* 0x0000001fff067819 */ /* 0x008fc80000011400 */
[----:B------:R-:W-:Y:S02]  /*1fa0*/  SEL R6, R6, RZ, !P0 ;  /* 0x000000ff06067207 */ /* 0x000fe40004000000 */
[----:B------:R-:W-:-:S03]  /*1fb0*/  SEL R7, R0, RZ, !P0 ;  /* 0x000000ff00077207 */ /* 0x000fc60004000000 */
[C---:B------:R-:W-:Y:S02]  /*1fc0*/  IMAD R0, R6.reuse, UR6, RZ ;  /* 0x0000000606007c24 */ /* 0x040fe4000f8e02ff */
[----:B------:R-:W-:Y:S02]  /*1fd0*/  IMAD R6, R6, UR4, RZ ;  /* 0x0000000406067c24 */ /* 0x000fe4000f8e02ff */
[----:B------:R-:W-:-:S04]  /*1fe0*/  IMAD.WIDE.U32 R20, R7, UR6, R4 ;  /* 0x0000000607147c25 */ /* 0x000fc8000f8e0004 */
[C---:B------:R-:W-:Y:S02]  /*1ff0*/  IMAD R75, R7.reuse, UR7, R0 ;  /* 0x00000007074b7c24 */ /* 0x040fe4000f8e0200 */
[C---:B------:R-:W-:Y:S02]  /*2000*/  IMAD R5, R7.reuse, UR5, R6 ;  /* 0x0000000507057c24 */ /* 0x040fe4000f8e0206 */
[----:B------:R-:W-:Y:S01]  /*2010*/  IMAD.WIDE.U32 R2, R7, UR4, R2 ;  /* 0x0000000407027c25 */ /* 0x000fe2000f8e0002 */
[----:B0-----:R-:W-:Y:S01]  /*2020*/  ISETP.GE.AND P1, PT, R156, R61, PT ;  /* 0x0000003d9c00720c */ /* 0x001fe20003f26270 */
[----:B------:R-:W-:Y:S02]  /*2030*/  ULDC UR4, c[0x0][0x2f4] ;  /* 0x0000bd0000047ab9 */ /* 0x000fe40000000800 */
[-C--:B------:R-:W-:Y:S02]  /*2040*/  IMAD R0, R49, R28.reuse, RZ ;  /* 0x0000001c31007224 */ /* 0x080fe400078e02ff */
[----:B------:R-:W-:-:S04]  /*2050*/  IMAD.WIDE.U32 R6, R42, R28, R156 ;  /* 0x0000001c2a067225 */ /* 0x000fc800078e009c */
[----:B--2---:R-:W-:Y:S01]  /*2060*/  IMAD.MOV.U32 R26, RZ, RZ, R14 ;  /* 0x000000ffff1a7224 */ /* 0x004fe200078e000e */
[----:B------:R-:W-:Y:S01]  /*2070*/  IADD3 R57, P0, R2, R6, RZ ;  /* 0x0000000602397210 */ /* 0x000fe20007f1e0ff */
[----:B------:R-:W-:Y:S02]  /*2080*/  IMAD R9, R42, R29, R0 ;  /* 0x0000001d2a097224 */ /* 0x000fe400078e0200 */
[----:B------:R-:W-:Y:S01]  /*2090*/  IMAD.IADD R0, R3, 0x1, R5 ;  /* 0x0000000103007824 */ /* 0x000fe200078e0205 */
[----:B------:R-:W-:Y:S01]  /*20a0*/  SHF.R.S32.HI R27, RZ, 0x1f, R26 ;  /* 0x0000001fff1b7819 */ /* 0x000fe2000001141a */
[C---:B------:R-:W-:Y:S02]  /*20b0*/  IMAD R4, R49.reuse, R34, RZ ;  /* 0x0000002231047224 */ /* 0x040fe400078e02ff */
[----:B------:R-:W-:Y:S01]  /*20c0*/  IMAD R6, R49, R40, RZ ;  /* 0x0000002831067224 */ /* 0x000fe200078e02ff */
[----:B------:R-:W-:Y:S01]  /*20d0*/  IADD3.X R56, R0, R7, R9, P0, !PT ;  /* 0x0000000700387210 */ /* 0x000fe200007fe409 */
[C---:B------:R-:W-:Y:S01]  /*20e0*/  IMAD R15, R42.reuse, R35, R4 ;  /* 0x000000232a0f7224 */ /* 0x040fe200078e0204 */
[----:B------:R0:W-:Y:S01]  /*20f0*/  STL [R1+0xc], R27 ;  /* 0x00000c1b01007387 */ /* 0x0001e20000100800 */
[----:B------:R-:W-:-:S02]  /*2100*/  IMAD R25, R42, R41, R6 ;  /* 0x000000292a197224 */ /* 0x000fc400078e0206 */
[----:B------:R-:W-:-:S04]  /*2110*/  IMAD.WIDE.U32 R4, R42, R34, R26 ;  /* 0x000000222a047225 */ /* 0x000fc800078e001a */
[C---:B------:R-:W-:Y:S02]  /*2120*/  IMAD.WIDE.U32 R6, R42.reuse, R40, R26 ;  /* 0x000000282a067225 */ /* 0x040fe400078e001a */
[----:B------:R-:W2:Y:S04]  /*2130*/  LDL R26, [R1+0x4c] ;  /* 0x00004c00011a7983 */ /* 0x000ea80000100800 */
[----:B0-----:R-:W3:Y:S01]  /*2140*/  LDL R27, [R1+0x48] ;  /* 0x00004800011b7983 */ /* 0x001ee20000100800 */
[----:B------:R-:W-:Y:S02]  /*2150*/  SEL R13, R61, RZ, P1 ;  /* 0x000000ff3d0d7207 */ /* 0x000fe40000800000 */
[----:B------:R-:W-:Y:S01]  /*2160*/  LOP3.LUT R11, R11, 0xfffffffc, RZ, 0xc0, !PT ;  /* 0xfffffffc0b0b7812 */ /* 0x000fe200078ec0ff */
[----:B------:R-:W-:-:S04]  /*2170*/  IMAD.WIDE.U32 R8, R42, R34, R156 ;  /* 0x000000222a087225 */ /* 0x000fc800078e009c */
[----:B------:R-:W-:Y:S02]  /*2180*/  IMAD.IADD R13, R156, 0x1, R13 ;  /* 0x000000019c0d7824 */ /* 0x000fe400078e020d */
[----:B------:R-:W-:Y:S02]  /*2190*/  IMAD.IADD R11, R10, 0x1, -R11 ;  /* 0x000000010a0b7824 */ /* 0x000fe400078e0a0b */
[----:B------:R-:W-:Y:S02]  /*21a0*/  IMAD.IADD R5, R5, 0x1, R15 ;  /* 0x0000000105057824 */ /* 0x000fe400078e020f */
[----:B------:R-:W-:Y:S01]  /*21b0*/  IMAD.IADD R9, R15, 0x1, R9 ;  /* 0x000000010f097824 */ /* 0x000fe200078e0209 */
[----:B-----5:R-:W-:Y:S02]  /*21c0*/  SHF.R.S32.HI R15, RZ, 0x1f, R45 ;  /* 0x0000001fff0f7819 */ /* 0x020fe4000001142d */
[----:B------:R-:W-:Y:S02]  /*21d0*/  SHF.R.S32.HI R58, RZ, 0x1f, R13 ;  /* 0x0000001fff3a7819 */ /* 0x000fe4000001140d */
[----:B------:R-:W-:Y:S01]  /*21e0*/  LOP3.LUT P4, RZ, R11, 0x2, RZ, 0xc0, !PT ;  /* 0x000000020bff7812 */ /* 0x000fe2000788c0ff */
[----:B------:R-:W-:Y:S01]  /*21f0*/  IMAD.WIDE.U32 R10, R42, R40, R156 ;  /* 0x000000282a0a7225 */ /* 0x000fe200078e009c */
[----:B------:R-:W-:-:S03]  /*2200*/  LEA.HI R58, R58, R13, RZ, 0x4 ;  /* 0x0000000d3a3a7211 */ /* 0x000fc600078f20ff */
[-C--:B------:R-:W-:Y:S02]  /*2210*/  IMAD R14, R15, R34.reuse, RZ ;  /* 0x000000220f0e7224 */ /* 0x080fe400078e02ff */
[----:B------:R-:W-:Y:S02]  /*2220*/  IMAD.IADD R7, R7, 0x1, R25 ;  /* 0x0000000107077824 */ /* 0x000fe400078e0219 */
[----:B------:R-:W-:Y:S02]  /*2230*/  IMAD.IADD R11, R25, 0x1, R11 ;  /* 0x00000001190b7824 */ /* 0x000fe400078e020b */
[C---:B------:R-:W-:Y:S02]  /*2240*/  IMAD R25, R45.reuse, R35, R14 ;  /* 0x000000232d197224 */ /* 0x040fe400078e020e */
[----:B------:R-:W-:-:S04]  /*2250*/  IMAD.WIDE.U32 R30, R45, R34, R4 ;  /* 0x000000222d1e7225 */ /* 0x000fc800078e0004 */
[----:B------:R-:W-:Y:S01]  /*2260*/  IMAD R14, R15, R40, RZ ;  /* 0x000000280f0e7224 */ /* 0x000fe200078e02ff */
[----:B------:R-:W-:Y:S01]  /*2270*/  SHF.R.U32.HI R60, RZ, 0x7, R50 ;  /* 0x00000007ff3c7819 */ /* 0x000fe20000011632 */
[----:B------:R-:W-:Y:S01]  /*2280*/  IMAD R13, R29, 0xa0, RZ ;  /* 0x000000a01d0d7824 */ /* 0x000fe200078e02ff */
[----:B------:R-:W-:Y:S01]  /*2290*/  IADD3 R42, P0, R42, R24, RZ ;  /* 0x000000182a2a7210 */ /* 0x000fe20007f1e0ff */
[----:B------:R-:W-:Y:S01]  /*22a0*/  IMAD R63, R35, 0xa0, RZ ;  /* 0x000000a0233f7824 */ /* 0x000fe200078e02ff */
[----:B------:R-:W-:Y:S01]  /*22b0*/  LOP3.LUT R22, R22, 0xfffffffb, RZ, 0xc0, !PT ;  /* 0xfffffffb16167812 */ /* 0x000fe200078ec0ff */
[----:B------:R-:W-:Y:S01]  /*22c0*/  IMAD.WIDE.U32 R32, R45, R34, R8 ;  /* 0x000000222d207225 */ /* 0x000fe200078e0008 */
[----:B------:R-:W-:-:S03]  /*22d0*/  LOP3.LUT R67, R58, 0xfffffff0, RZ, 0xc0, !PT ;  /* 0xfffffff03a437812 */ /* 0x000fc600078ec0ff */
[----:B------:R-:W-:Y:S02]  /*22e0*/  IMAD R71, R45, R41, R14 ;  /* 0x000000292d477224 */ /* 0x000fe400078e020e */
[----:B------:R-:W-:Y:S02]  /*22f0*/  IMAD R5, R41, 0xa0, RZ ;  /* 0x000000a029057824 */ /* 0x000fe400078e02ff */
[----:B------:R-:W-:-:S04]  /*2300*/  IMAD.WIDE.U32 R36, R45, R40, R6 ;  /* 0x000000282d247225 */ /* 0x000fc800078e0006 */
[----:B------:R-:W-:-:S04]  /*2310*/  IMAD.WIDE.U32 R38, R45, R40, R10 ;  /* 0x000000282d267225 */ /* 0x000fc800078e000a */
[----:B------:R-:W-:Y:S02]  /*2320*/  VIADD R76, R156, 0x20 ;  /* 0x000000209c4c7836 */ /* 0x000fe40000000000 */
[----:B------:R-:W-:-:S04]  /*2330*/  IMAD.WIDE.U32 R28, R28, 0xa0, RZ ;  /* 0x000000a01c1c7825 */ /* 0x000fc800078e00ff */
[----:B------:R-:W-:-:S04]  /*2340*/  IMAD.WIDE.U32 R34, R34, 0xa0, RZ ;  /* 0x000000a022227825 */ /* 0x000fc800078e00ff */
[----:B------:R-:W-:Y:S01]  /*2350*/  IMAD.WIDE.U32 R40, R40, 0xa0, RZ ;  /* 0x000000a028287825 */ /* 0x000fe200078e00ff */
[----:B------:R-:W-:Y:S02]  /*2360*/  @P1 LOP3.LUT R22, R22, 0x4, RZ, 0xfc, !PT ;  /* 0x0000000416161812 */ /* 0x000fe400078efcff */
[----:B------:R-:W-:Y:S01]  /*2370*/  ISETP.GE.AND P3, PT, R156, UR4, PT ;  /* 0x000000049c007c0c */ /* 0x000fe2000bf66270 */
[----:B------:R-:W-:Y:S01]  /*2380*/  IMAD.IADD R69, R37, 0x1, R71 ;  /* 0x0000000125457824 */ /* 0x000fe200078e0247 */
[----:B------:R-:W-:Y:S01]  /*2390*/  ISETP.GE.AND P2, PT, R76, UR4, PT ;  /* 0x000000044c007c0c */ /* 0x000fe2000bf46270 */
[----:B------:R-:W-:Y:S01]  /*23a0*/  VIADD R60, R60, 0x8 ;  /* 0x000000083c3c7836 */ /* 0x000fe20000000000 */
[----:B------:R-:W-:Y:S01]  /*23b0*/  SHF.R.S32.HI R73, RZ, 0x1f, R67 ;  /* 0x0000001fff497819 */ /* 0x000fe20000011443 */
[----:B------:R-:W-:Y:S02]  /*23c0*/  IMAD.SHL.U32 R61, R61, 0x2, RZ ;  /* 0x000000023d3d7824 */ /* 0x000fe400078e00ff */
[----:B------:R-:W-:-:S02]  /*23d0*/  IMAD.X R43, R49, 0x1, R12, P0 ;  /* 0x00000001312b7824 */ /* 0x000fc400000e060c */
[----:B------:R-:W-:Y:S02]  /*23e0*/  IMAD.IADD R62, R29, 0x1, R13 ;  /* 0x000000011d3e7824 */ /* 0x000fe400078e020d */
[----:B------:R-:W-:Y:S02]  /*23f0*/  IMAD.IADD R63, R35, 0x1, R63 ;  /* 0x00000001233f7824 */ /* 0x000fe400078e023f */
[----:B------:R-:W-:Y:S02]  /*2400*/  IMAD.IADD R64, R41, 0x1, R5 ;  /* 0x0000000129407824 */ /* 0x000fe400078e0205 */
[----:B------:R-:W-:Y:S02]  /*2410*/  IMAD.IADD R65, R31, 0x1, R25 ;  /* 0x000000011f417824 */ /* 0x000fe400078e0219 */
[----:B------:R-:W-:Y:S02]  /*2420*/  IMAD.IADD R66, R25, 0x1, R33 ;  /* 0x0000000119427824 */ /* 0x000fe400078e0221 */
[----:B------:R-:W-:-:S02]  /*2430*/  IMAD.IADD R71, R71, 0x1, R39 ;  /* 0x0000000147477824 */ /* 0x000fc400078e0227 */
[----:B------:R-:W-:Y:S01]  /*2440*/  IMAD.IADD R75, R21, 0x1, R75 ;  /* 0x00000001154b7824 */ /* 0x000fe200078e024b */
[----:B---3--:R-:W-:Y:S02]  /*2450*/  SHF.R.U32.HI R59, RZ, 0x3, R27 ;  /* 0x00000003ff3b7819 */ /* 0x008fe4000001161b */
[----:B------:R-:W-:-:S04]  /*2460*/  LOP3.LUT R4, R27, 0x30, R58, 0xf8, !PT ;  /* 0x000000301b047812 */ /* 0x000fc800078ef83a */
[----:B------:R-:W-:-:S05]  /*2470*/  LOP3.LUT R4, R4, R59, RZ, 0x3c, !PT ;  /* 0x0000003b04047212 */ /* 0x000fca00078e3cff */
[----:B-12---:R-:W-:-:S07]  /*2480*/  IMAD.IADD R68, R26, 0x1, R4 ;  /* 0x000000011a447824 */ /* 0x006fce00078e0204 */
.L_x_11892:
[----:B------:R-:W2:Y:S01]  /*2490*/  LDL R4, [R1+0x38] ;  /* 0x0000380001047983 */ /* 0x000ea20000100800 */
[----:B0---4-:R-:W0:Y:S01]  /*24a0*/  LDC.64 R50, c[0x0][0x2e8] ;  /* 0x0000ba00ff327b82 */ /* 0x011e220000000a00 */
[----:B------:R-:W-:Y:S01]  /*24b0*/  VIADD R47, R47, 0xffffffff ;  /* 0xffffffff2f2f7836 */ /* 0x000fe20000000000 */
[----:B------:R-:W-:Y:S01]  /*24c0*/  LOP3.LUT R22, R22, 0xfffffffd, RZ, 0xc0, !PT ;  /* 0xfffffffd16167812 */ /* 0x000fe200078ec0ff */
[----:B------:R-:W-:Y:S05]  /*24d0*/  YIELD ;  /* 0x0000000000007946 */ /* 0x000fea0003800000 */
[----:B------:R-:W1:Y:S01]  /*24e0*/  LDC R27, c[0x0][0x3f4] ;  /* 0x0000fd00ff1b7b82 */ /* 0x000e620000000800 */
[----:B------:R-:W-:Y:S01]  /*24f0*/  SHF.R.S32.HI R53, RZ, 0x1f, R47 ;  /* 0x0000001fff357819 */ /* 0x000fe2000001142f */
[-C--:B------:R-:W-:Y:S01]  /*2500*/  IMAD R5, R62, R47.reuse, RZ ;  /* 0x0000002f3e057224 */ /* 0x080fe200078e02ff */
[----:B------:R-:W-:Y:S01]  /*2510*/  ISETP.GT.AND P5, PT, R47, R44, PT ;  /* 0x0000002c2f00720c */ /* 0x000fe20003fa4270 */
[----:B---3--:R-:W-:Y:S01]  /*2520*/  IMAD.WIDE.U32 R14, R28, R47, RZ ;  /* 0x0000002f1c0e7225 */ /* 0x008fe200078e00ff */
[----:B------:R-:W-:Y:S03]  /*2530*/  BSSY B0, `(.L_x_11863) ;  /* 0x000027d000007945 */ /* 0x000fe60003800000 */
[----:B------:R-:W-:-:S04]  /*2540*/  IMAD R5, R53, R28, R5 ;  /* 0x0000001c35057224 */ /* 0x000fc800078e0205 */
[----:B------:R-:W-:Y:S01]  /*2550*/  IMAD.IADD R55, R15, 0x1, R5 ;  /* 0x000000010f377824 */ /* 0x000fe200078e0205 */
[----:B0-----:R-:W-:-:S03]  /*2560*/  IADD3 R12, P0, P1, R14, R50, R57 ;  /* 0x000000320e0c7210 */ /* 0x001fc6000791e039 */
[----:B------:R-:W-:Y:S02]  /*2570*/  @P5 LOP3.LUT R22, R22, 0x2, RZ, 0xfc, !PT ;  /* 0x0000000216165812 */ /* 0x000fe400078efcff */
[----:B------:R-:W-:Y:S02]  /*2580*/  IADD3.X R13, R55, R51, R56, P0, P1 ;  /* 0x00000033370d7210 */ /* 0x000fe400007e2438 */
[----:B-1----:R-:W-:Y:S01]  /*2590*/  ISETP.GE.AND P0, PT, R27, 0x1, PT ;  /* 0x000000011b00780c */ /* 0x002fe20003f06270 */
[----:B--2---:R-:W-:-:S04]  /*25a0*/  IMAD R74, R23, 0x2800, R4 ;  /* 0x00002800174a7824 */ /* 0x004fc800078e0204 */
[C---:B------:R-:W-:Y:S02]  /*25b0*/  VIADD R72, R74.reuse, 0x20 ;  /* 0x000000204a487836 */ /* 0x040fe40000000000 */
[----:B------:R-:W-:Y:S02]  /*25c0*/  @P4 VIADD R72, R74, 0xffffffe0 ;  /* 0xffffffe04a484836 */ /* 0x000fe40000000000 */
[C---:B------:R-:W-:Y:S02]  /*25d0*/  IMAD.IADD R74, R17.reuse, 0x1, R74 ;  /* 0x00000001114a7824 */ /* 0x040fe400078e024a */
[----:B------:R-:W-:Y:S02]  /*25e0*/  IMAD.IADD R72, R17, 0x1, R72 ;  /* 0x0000000111487824 */ /* 0x000fe400078e0248 */
[----:B------:R-:W-:Y:S05]  /*25f0*/  @!P0 BRA `(.L_x_11864) ;  /* 0x0000002400608947 */ /* 0x000fea0003800000 */
[----:B------:R-:W-:Y:S01]  /*2600*/  ULDC.U8 UR4, c[0x0][0x410] ;  /* 0x0001040000047ab9 */ /* 0x000fe20000000000 */
[-C--:B------:R-:W-:Y:S01]  /*2610*/  IMAD R7, R63, R47.reuse, RZ ;  /* 0x0000002f3f077224 */ /* 0x080fe200078e02ff */
[----:B------:R-:W-:Y:S01]  /*2620*/  ISETP.NE.AND P0, PT, RZ, UR4, PT ;  /* 0x00000004ff007c0c */ /* 0x000fe2000bf05270 */
[----:B------:R-:W-:-:S04]  /*2630*/  IMAD.WIDE.U32 R4, R34, R47, RZ ;  /* 0x0000002f22047225 */ /* 0x000fc800078e00ff */
[----:B------:R-:W-:-:S04]  /*2640*/  IMAD R7, R53, R34, R7 ;  /* 0x0000002235077224 */ /* 0x000fc800078e0207 */
[----:B------:R-:W-:-:S04]  /*2650*/  IMAD.IADD R52, R5, 0x1, R7 ;  /* 0x0000000105347824 */ /* 0x000fc800078e0207 */
[----:B------:R-:W-:Y:S05]  /*2660*/  @!P0 BRA `(.L_x_11865) ;  /* 0x0000001000808947 */ /* 0x000fea0003800000 */
[----:B------:R-:W2:Y:S01]  /*2670*/  LDL.64 R78, [R1+0x8] ;  /* 0x00000800014e7983 */ /* 0x000ea20000100a00 */
[----:B------:R-:W0:Y:S01]  /*2680*/  S2R R6, SR_TID.X ;  /* 0x0000000000067919 */ /* 0x000e220000002100 */
[----:B------:R-:W-:Y:S01]  /*2690*/  BSSY B1, `(.L_x_11866) ;  /* 0x0000021000017945 */ /* 0x000fe20003800000 */
[----:B------:R-:W-:Y:S02]  /*26a0*/  CS2R R24, SRZ ;  /* 0x0000000000187805 */ /* 0x000fe4000001ff00 */
[----:B------:R-:W-:Y:S02]  /*26b0*/  CS2R R10, SRZ ;  /* 0x00000000000a7805 */ /* 0x000fe4000001ff00 */
[----:B------:R-:W-:Y:S01]  /*26c0*/  CS2R R14, SRZ ;  /* 0x00000000000e7805 */ /* 0x000fe2000001ff00 */
[C---:B0-----:R-:W-:Y:S02]  /*26d0*/  VIADD R9, R6.reuse, 0xffffff80 ;  /* 0xffffff8006097836 */ /* 0x041fe40000000000 */
[----:B------:R-:W-:-:S02]  /*26e0*/  VIADD R8, R6, 0xffffff80 ;  /* 0xffffff8006087836 */ /* 0x000fc40000000000 */
[----:B------:R-:W-:-:S03]  /*26f0*/  IMAD R6, R47, -0xa0, R48 ;  /* 0xffffff602f067824 */ /* 0x000fc600078e0230 */
[----:B------:R-:W-:Y:S02]  /*2700*/  LEA.HI R8, R8, R9, RZ, 0x1 ;  /* 0x0000000908087211 */ /* 0x000fe400078f08ff */
[----:B------:R-:W-:Y:S02]  /*2710*/  VIMNMX R6, R6, 0xa0, PT ;  /* 0x000000a006067848 */ /* 0x000fe40003fe0100 */
[----:B------:R-:W-:-:S04]  /*2720*/  SHF.R.S32.HI R8, RZ, 0x1, R8 ;  /* 0x00000001ff087819 */ /* 0x000fc80000011408 */
[----:B------:R-:W-:Y:S02]  /*2730*/  ISETP.GE.AND P1, PT, R8, R6, PT ;  /* 0x000000060800720c */ /* 0x000fe40003f26270 */
[----:B------:R-:W-:Y:S01]  /*2740*/  CS2R R8, SRZ ;  /* 0x0000000000087805 */ /* 0x000fe2000001ff00 */
[----:B--2---:R-:W-:-:S10]  /*2750*/  VIADD R26, R78, 0x10 ;  /* 0x000000104e1a7836 */ /* 0x004fd40000000000 */
[----:B------:R-:W-:Y:S05]  /*2760*/  @P1 BRA `(.L_x_11867) ;  /* 0x00000000004c1947 */ /* 0x000fea0003800000 */
        /* <DEDUP_REMOVED lines=19> */
.L_x_11867:
[----:B------:R-:W-:Y:S05]  /*28a0*/  BSYNC B1 ;  /* 0x0000000000017941 */ /* 0x000fea0003800000 */
.L_x_11866:
        /* <DEDUP_REMOVED lines=8> */
.L_x_11868:
[----:B------:R-:W2:Y:S01]  /*2930*/  LDL R4, [R1+0x1c] ;  /* 0x00001c0001047983 */ /* 0x000ea20000100800 */
[----:B------:R-:W-:Y:S01]  /*2940*/  IMAD R70, R23, 0x8, R17 ;  /* 0x0000000817467824 */ /* 0x000fe200078e0211 */
[----:B------:R-:W-:Y:S01]  /*2950*/  BSSY B1, `(.L_x_11869) ;  /* 0x0000004000017945 */ /* 0x000fe20003800000 */
[----:B--2---:R-:W-:-:S04]  /*2960*/  SHF.L.U32 R77, R4, 0x1f, RZ ;  /* 0x0000001f044d7819 */ /* 0x004fc800000006ff */
[----:B------:R-:W0:Y:S02]  /*2970*/  SYNCS.PHASECHK.TRANS64.TRYWAIT P5, [R70+URZ+0x13290], R77 ;  /* 0x0132904d460075a7 */ /* 0x000e2400080a017f */
[----:B0-----:R-:W-:Y:S05]  /*2980*/  @!P5 BRA `(.L_x_11870) ;  /* 0x000001dc0004d947 */ /* 0x001fea0003800000 */
.L_x_12164:
[----:B------:R-:W-:Y:S05]  /*2990*/  BSYNC B1 ;  /* 0x0000000000017941 */ /* 0x000fea0003800000 */
.L_x_11869:
[----:B------:R-:W-:Y:S05]  /*29a0*/  @P1 BRA `(.L_x_11871) ;  /* 0x0000002000d41947 */ /* 0x000fea0003800000 */
[----:B------:R-:W-:Y:S04]  /*29b0*/  BSSY B1, `(.L_x_11872) ;  /* 0x0000074000017945 */ /* 0x000fe80003800000 */
[----:B------:R-:W-:Y:S05]  /*29c0*/  @P3 BRA `(.L_x_11873) ;  /* 0x0000000400c83947 */ /* 0x000fea0003800000 */
        /* <DEDUP_REMOVED lines=17> */
[----:B------:R-:W-:Y:S01]  /*2ae0*/  IMAD.MOV.U32 R14, RZ, RZ, R4 ;  /* 0x000000ffff0e7224 */ /* 0x000fe200078e0004 */
[----:B------:R-:W-:Y:S02]  /*2af0*/  F2FP.F16.E4M3.UNPACK_B R4, R5 ;  /* 0x00000005ff04723e */ /* 0x000fe400020006ff */
[----:B------:R-:W-:Y:S01]  /*2b00*/  LOP3.LUT R53, R52, 0xff00, R25, 0xf8, !PT ;  /* 0x0000ff0034357812 */ /* 0x000fe200078ef819 */
[----:B------:R-:W-:Y:S01]  /*2b10*/  IMAD.U32 R52, R54, 0x10000, RZ ;  /* 0x0001000036347824 */ /* 0x000fe200078e00ff */
[----:B------:R-:W-:Y:S01]  /*2b20*/  LOP3.LUT R24, R24, 0xff00, R15, 0xf8, !PT ;  /* 0x0000ff0018187812 */ /* 0x000fe200078ef80f */
[----:B------:R-:W-:Y:S01]  /*2b30*/  IMAD.U32 R15, R79, 0x10000, RZ ;  /* 0x000100004f0f7824 */ /* 0x000fe200078e00ff */
[----:B------:R-:W-:-:S02]  /*2b40*/  F2FP.F16.E4M3.UNPACK_B R25, R83.H1 ;  /* 0x00000053ff19723e */ /* 0x000fc400030006ff */
[----:B------:R-:W-:Y:S02]  /*2b50*/  LOP3.LUT R79, R53, 0xff0000, R52, 0xf8, !PT ;  /* 0x00ff0000354f7812 */ /* 0x000fe400078ef834 */
[----:B------:R-:W-:Y:S01]  /*2b60*/  LOP3.LUT R54, R24, 0xff0000, R15, 0xf8, !PT ;  /* 0x00ff000018367812 */ /* 0x000fe200078ef80f */
[--C-:B------:R-:W-:Y:S01]  /*2b70*/  HADD2.F32 R55, -RZ, R25.reuse.H0_H0 ;  /* 0x20000019ff377230 */ /* 0x100fe20000004100 */
[----:B------:R-:W-:Y:S01]  /*2b80*/  F2FP.F16.E4M3.UNPACK_B R52, R82.H1 ;  /* 0x00000052ff34723e */ /* 0x000fe200030006ff */
[--C-:B------:R-:W-:Y:S01]  /*2b90*/  HADD2.F32 R15, -RZ, R4.reuse.H1_H1 ;  /* 0x30000004ff0f7230 */ /* 0x100fe20000004100 */
[----:B------:R-:W-:Y:S01]  /*2ba0*/  F2FP.F16.E4M3.UNPACK_B R5, R5.H1 ;  /* 0x00000005ff05723e */ /* 0x000fe200030006ff */
[----:B------:R-:W-:Y:S02]  /*2bb0*/  HADD2.F32 R4, -RZ, R4.H0_H0 ;  /* 0x20000004ff047230 */ /* 0x000fe40000004100 */
        /* <DEDUP_REMOVED lines=9> */
[-C--:B------:R-:W-:Y:S01]  /*2c50*/  FMUL.FTZ R81, R25, R78.reuse ;  /* 0x0000004e19517220 */ /* 0x080fe20000410000 */
[----:B------:R-:W-:Y:S01]  /*2c60*/  FFMA.FTZ R5, R15, R53, R80 ;  /* 0x000000350f057223 */ /* 0x000fe20000010050 */
[C---:B------:R-:W-:Y:S01]  /*2c70*/  FMUL.FTZ R78, R24.reuse, R78 ;  /* 0x0000004e184e7220 */ /* 0x040fe20000410000 */
[----:B------:R-:W-:Y:S01]  /*2c80*/  F2FP.F16.E4M3.UNPACK_B R15, R14.H1 ;  /* 0x0000000eff0f723e */ /* 0x000fe200030006ff */
[----:B------:R-:W-:Y:S01]  /*2c90*/  FFMA.FTZ R83, R24, R52, -R81 ;  /* 0x0000003418537223 */ /* 0x000fe20000010851 */
[----:B------:R-:W-:Y:S01]  /*2ca0*/  F2FP.F16.E4M3.UNPACK_B R14, R14 ;  /* 0x0000000eff0e723e */ /* 0x000fe200020006ff */
[----:B------:R-:W-:Y:S01]  /*2cb0*/  FFMA.FTZ R84, R25, R52, R78 ;  /* 0x0000003419547223 */ /* 0x000fe2000001004e */
[----:B------:R-:W-:Y:S01]  /*2cc0*/  HADD2.F32 R78, -RZ, R55.H1_H1 ;  /* 0x30000037ff4e7230 */ /* 0x000fe20000004100 */
[----:B------:R-:W-:Y:S01]  /*2cd0*/  F2FP.F16.E4M3.UNPACK_B R52, R82 ;  /* 0x00000052ff34723e */ /* 0x000fe200020006ff */
[----:B------:R-:W-:-:S02]  /*2ce0*/  HADD2.F32 R24, -RZ, R15.H0_H0 ;  /* 0x2000000fff187230 */ /* 0x000fc40000004100 */
[----:B------:R-:W-:Y:S01]  /*2cf0*/  HADD2.F32 R25, -RZ, R15.H1_H1 ;  /* 0x3000000fff197230 */ /* 0x000fe20000004100 */
[----:B------:R-:W-:Y:S01]  /*2d00*/  F2FP.SATFINITE.E4M3.F32.PACK_AB_MERGE_C R86, R84, R83, RZ ;  /* 0x000000535456723e */ /* 0x000fe200048070ff */
[--C-:B------:R-:W-:Y:S02]  /*2d10*/  HADD2.F32 R15, -RZ, R14.reuse.H0_H0 ;  /* 0x2000000eff0f7230 */ /* 0x100fe40000004100 */
[-C--:B------:R-:W-:Y:S01]  /*2d20*/  FMUL.FTZ R80, R24, R78.reuse ;  /* 0x0000004e18507220 */ /* 0x080fe20000410000 */
[----:B------:R-:W-:Y:S02]  /*2d30*/  HADD2.F32 R55, -RZ, R55.H0_H0 ;  /* 0x20000037ff377230 */ /* 0x000fe40000004100 */
[----:B------:R-:W-:Y:S01]  /*2d40*/  FMUL.FTZ R81, R25, R78 ;  /* 0x0000004e19517220 */ /* 0x000fe20000410000 */
[----:B------:R-:W-:Y:S01]  /*2d50*/  HADD2.F32 R14, -RZ, R14.H1_H1 ;  /* 0x3000000eff0e7230 */ /* 0x000fe20000004100 */
        /* <DEDUP_REMOVED lines=12> */
[----:B------:R-:W-:Y:S01]  /*2e20*/  HADD2.F32 R25, -RZ, R15.H1_H1 ;  /* 0x3000000fff197230 */ /* 0x000fe20000004100 */
[----:B------:R-:W-:Y:S01]  /*2e30*/  F2FP.F16.E4M3.UNPACK_B R52, R54.H1 ;  /* 0x00000036ff34723e */ /* 0x000fe200030006ff */
        /* <DEDUP_REMOVED lines=28> */
[----:B------:R-:W-:-:S02]  /*3000*/  HADD2.F32 R55, -RZ, R55.H0_H0 ;  /* 0x20000037ff377230 */ /* 0x000fc40000004100 */
[----:B------:R-:W-:Y:S02]  /*3010*/  HADD2.F32 R52, -RZ, R52.H0_H0 ;  /* 0x20000034ff347230 */ /* 0x000fe40000004100 */
        /* <DEDUP_REMOVED lines=11> */
.L_x_11875:
[----:B------:R-:W-:Y:S05]  /*30d0*/  BSYNC B2 ;  /* 0x0000000000027941 */ /* 0x000fea0003800000 */
.L_x_11874:
[----:B------:R1:W-:Y:S02]  /*30e0*/  STG.E.128 desc[UR40][R12.64], R4 ;  /* 0x000000040c007986 */ /* 0x0003e4000c101d28 */
.L_x_11873:
[----:B------:R-:W-:Y:S05]  /*30f0*/  BSYNC B1 ;  /* 0x0000000000017941 */ /* 0x000fea0003800000 */
.L_x_11872:
[----:B------:R-:W-:Y:S05]  /*3100*/  @P2 BRA `(.L_x_11871) ;  /* 0x0000001800fc2947 */ /* 0x000fea0003800000 */
[----:B-1----:R-:W2:Y:S01]  /*3110*/  LDL R6, [R1+0x38] ;  /* 0x0000380001067983 */ /* 0x002ea20000100800 */
[----:B------:R-:W-:Y:S01]  /*3120*/  IMAD.MOV.U32 R5, RZ, RZ, 0x20 ;  /* 0x00000020ff057424 */ /* 0x000fe200078e00ff */
[----:B------:R-:W-:Y:S01]  /*3130*/  ISETP.GE.AND P5, PT, R26, R27, PT ;  /* 0x0000001b1a00720c */ /* 0x000fe20003fa6270 */
[----:B------:R-:W-:Y:S01]  /*3140*/  IMAD R4, R23, 0x2800, RZ ;  /* 0x0000280017047824 */ /* 0x000fe200078e02ff */
[----:B------:R-:W-:Y:S02]  /*3150*/  BSSY B1, `(.L_x_11876) ;  /* 0x000006f000017945 */ /* 0x000fe40003800000 */
[----:B------:R-:W-:-:S04]  /*3160*/  SEL R5, R5, 0xffffffe0, !P4 ;  /* 0xffffffe005057807 */ /* 0x000fc80006000000 */
[----:B--2---:R-:W-:-:S05]  /*3170*/  IADD3 R4, R5, R6, R4 ;  /* 0x0000000605047210 */ /* 0x004fca0007ffe004 */
[----:B------:R-:W-:-:S06]  /*3180*/  IMAD.IADD R4, R17, 0x1, R4 ;  /* 0x0000000111047824 */ /* 0x000fcc00078e0204 */
[----:B------:R-:W1:Y:S01]  /*3190*/  LDS.128 R4, [R4+0xe000] ;  /* 0x00e0000004047984 */ /* 0x000e620000000c00 */
        /* <DEDUP_REMOVED lines=38> */
[----:B------:R-:W-:Y:S01]  /*3400*/  F2FP.F16.E4M3.UNPACK_B R50, R50 ;  /* 0x00000032ff32723e */ /* 0x000fe200020006ff */
[-C--:B------:R-:W-:Y:S01]  /*3410*/  FFMA.FTZ R53, R10, R14.reuse, -R25 ;  /* 0x0000000e0a357223 */ /* 0x080fe20000010819 */
[----:B------:R-:W-:Y:S01]  /*3420*/  FFMA.FTZ R54, R11, R14, R26 ;  /* 0x0000000e0b367223 */ /* 0x000fe2000001001a */
[----:B------:R-:W-:Y:S01]  /*3430*/  HADD2.F32 R15, -RZ, R51.H1_H1 ;  /* 0x30000033ff0f7230 */ /* 0x000fe20000004100 */
[----:B------:R-:W-:Y:S01]  /*3440*/  F2FP.F16.E4M3.UNPACK_B R8, R8 ;  /* 0x00000008ff08723e */ /* 0x000fe200020006ff */
[----:B------:R-:W-:-:S02]  /*3450*/  HADD2.F32 R11, -RZ, R9.H1_H1 ;  /* 0x30000009ff0b7230 */ /* 0x000fc40000004100 */
[----:B------:R-:W-:Y:S01]  /*3460*/  HADD2.F32 R10, -RZ, R9.H0_H0 ;  /* 0x20000009ff0a7230 */ /* 0x000fe20000004100 */
[----:B------:R-:W-:Y:S01]  /*3470*/  F2FP.SATFINITE.E4M3.F32.PACK_AB_MERGE_C R78, R54, R53, RZ ;  /* 0x00000035364e723e */ /* 0x000fe200048070ff */
[----:B------:R-:W-:Y:S02]  /*3480*/  HADD2.F32 R14, -RZ, R50.H1_H1 ;  /* 0x30000032ff0e7230 */ /* 0x000fe40000004100 */
[-C--:B------:R-:W-:Y:S01]  /*3490*/  FMUL.FTZ R25, R11, R15.reuse ;  /* 0x0000000f0b197220 */ /* 0x080fe20000410000 */
[--C-:B------:R-:W-:Y:S02]  /*34a0*/  HADD2.F32 R9, -RZ, R8.reuse.H0_H0 ;  /* 0x20000008ff097230 */ /* 0x100fe40000004100 */
[C---:B------:R-:W-:Y:S01]  /*34b0*/  FMUL.FTZ R52, R10.reuse, R15 ;  /* 0x0000000f0a347220 */ /* 0x040fe20000410000 */
[----:B------:R-:W-:Y:S02]  /*34c0*/  HADD2.F32 R51, -RZ, R51.H0_H0 ;  /* 0x20000033ff337230 */ /* 0x000fe40000004100 */
[----:B------:R-:W-:Y:S01]  /*34d0*/  FFMA.FTZ R25, R10, R14, -R25 ;  /* 0x0000000e0a197223 */ /* 0x000fe20000010819 */
[----:B------:R-:W-:-:S02]  /*34e0*/  HADD2.F32 R8, -RZ, R8.H1_H1 ;  /* 0x30000008ff087230 */ /* 0x000fc40000004100 */
[----:B------:R-:W-:Y:S01]  /*34f0*/  FFMA.FTZ R14, R11, R14, R52 ;  /* 0x0000000e0b0e7223 */ /* 0x000fe20000010034 */
[----:B------:R-:W-:Y:S02]  /*3500*/  HADD2.F32 R50, -RZ, R50.H0_H0 ;  /* 0x20000032ff327230 */ /* 0x000fe40000004100 */
[-C--:B------:R-:W-:Y:S01]  /*3510*/  FMUL.FTZ R15, R9, R51.reuse ;  /* 0x00000033090f7220 */ /* 0x080fe20000410000 */
[----:B------:R-:W-:Y:S01]  /*3520*/  F2FP.SATFINITE.E4M3.F32.PACK_AB_MERGE_C R5, R5, R4, R78 ;  /* 0x000000040505723e */ /* 0x000fe2000480704e */
[----:B------:R-:W-:Y:S01]  /*3530*/  FMUL.FTZ R26, R8, R51 ;  /* 0x00000033081a7220 */ /* 0x000fe20000410000 */
[----:B------:R-:W-:Y:S01]  /*3540*/  F2FP.SATFINITE.E4M3.F32.PACK_AB_MERGE_C R55, R14, R25, RZ ;  /* 0x000000190e37723e */ /* 0x000fe200048070ff */
[-C--:B------:R-:W-:Y:S01]  /*3550*/  FFMA.FTZ R52, R8, R50.reuse, R15 ;  /* 0x0000003208347223 */ /* 0x080fe2000001000f */
[----:B------:R-:W-:Y:S01]  /*3560*/  F2FP.F16.E4M3.UNPACK_B R25, R27.H1 ;  /* 0x0000001bff19723e */ /* 0x000fe200030006ff */
[----:B------:R-:W-:Y:S01]  /*3570*/  FFMA.FTZ R51, R9, R50, -R26 ;  /* 0x0000003209337223 */ /* 0x000fe2000001081a */
[----:B------:R-:W-:-:S02]  /*3580*/  F2FP.F16.E4M3.UNPACK_B R9, R7.H1 ;  /* 0x00000007ff09723e */ /* 0x000fc400030006ff */
[----:B------:R-:W-:Y:S01]  /*3590*/  F2FP.F16.E4M3.UNPACK_B R14, R24.H1 ;  /* 0x00000018ff0e723e */ /* 0x000fe200030006ff */
[----:B------:R-:W-:Y:S01]  /*35a0*/  HADD2.F32 R50, -RZ, R25.H1_H1 ;  /* 0x30000019ff327230 */ /* 0x000fe20000004100 */
[----:B------:R-:W-:Y:S01]  /*35b0*/  F2FP.F16.E4M3.UNPACK_B R8, R6.H1 ;  /* 0x00000006ff08723e */ /* 0x000fe200030006ff */
[--C-:B------:R-:W-:Y:S01]  /*35c0*/  HADD2.F32 R11, -RZ, R9.reuse.H1_H1 ;  /* 0x30000009ff0b7230 */ /* 0x100fe20000004100 */
[----:B------:R-:W-:Y:S01]  /*35d0*/  F2FP.F16.E4M3.UNPACK_B R27, R27 ;  /* 0x0000001bff1b723e */ /* 0x000fe200020006ff */
[----:B------:R-:W-:Y:S01]  /*35e0*/  HADD2.F32 R10, -RZ, R9.H0_H0 ;  /* 0x20000009ff0a7230 */ /* 0x000fe20000004100 */
[----:B------:R-:W-:Y:S01]  /*35f0*/  F2FP.F16.E4M3.UNPACK_B R24, R24 ;  /* 0x00000018ff18723e */ /* 0x000fe200020006ff */
[----:B------:R-:W-:Y:S02]  /*3600*/  HADD2.F32 R15, -RZ, R14.H1_H1 ;  /* 0x3000000eff0f7230 */ /* 0x000fe40000004100 */
[----:B------:R-:W-:Y:S01]  /*3610*/  FMUL.FTZ R53, R11, R50 ;  /* 0x000000320b357220 */ /* 0x000fe20000410000 */
[----:B------:R-:W-:-:S02]  /*3620*/  HADD2.F32 R9, -RZ, R8.H1_H1 ;  /* 0x30000008ff097230 */ /* 0x000fc40000004100 */
[C---:B------:R-:W-:Y:S01]  /*3630*/  FMUL.FTZ R50, R10.reuse, R50 ;  /* 0x000000320a327220 */ /* 0x040fe20000410000 */
[--C-:B------:R-:W-:Y:S02]  /*3640*/  HADD2.F32 R26, -RZ, R27.reuse.H1_H1 ;  /* 0x3000001bff1a7230 */ /* 0x100fe40000004100 */
        /* <DEDUP_REMOVED lines=31> */
.L_x_11877:
[----:B------:R-:W-:Y:S05]  /*3840*/  BSYNC B1 ;  /* 0x0000000000017941 */ /* 0x000fea0003800000 */
.L_x_11876:
[----:B-1----:R2:W-:Y:S01]  /*3850*/  STG.E.128 desc[UR40][R12.64+0x20], R4 ;  /* 0x000020040c007986 */ /* 0x0025e2000c101d28 */
[----:B------:R-:W-:Y:S05]  /*3860*/  BRA `(.L_x_11871) ;  /* 0x0000001400247947 */ /* 0x000fea0003800000 */
.L_x_11865:
[----:B------:R-:W0:Y:S01]  /*3870*/  S2R R5, SR_TID.X ;  /* 0x0000000000057919 */ /* 0x000e220000002100 */
[----:B------:R-:W2:Y:S01]  /*3880*/  LDL R26, [R1+0x14] ;  /* 0x00001400011a7983 */ /* 0x000ea20000100800 */
[C---:B0-----:R-:W-:Y:S02]  /*3890*/  VIADD R7, R5.reuse, 0xffffff80 ;  /* 0xffffff8005077836 */ /* 0x041fe40000000000 */
[----:B------:R-:W-:Y:S02]  /*38a0*/  VIADD R6, R5, 0xffffff80 ;  /* 0xffffff8005067836 */ /* 0x000fe40000000000 */
[----:B------:R-:W-:-:S03]  /*38b0*/  IMAD R5, R47, -0xa0, R48 ;  /* 0xffffff602f057824 */ /* 0x000fc600078e0230 */
[----:B------:R-:W-:Y:S02]  /*38c0*/  LEA.HI R6, R6, R7, RZ, 0x1 ;  /* 0x0000000706067211 */ /* 0x000fe400078f08ff */
[----:B------:R-:W-:Y:S02]  /*38d0*/  VIMNMX R5, R5, 0xa0, PT ;  /* 0x000000a005057848 */ /* 0x000fe40003fe0100 */
[----:B------:R-:W-:-:S04]  /*38e0*/  SHF.R.S32.HI R6, RZ, 0x1, R6 ;  /* 0x00000001ff067819 */ /* 0x000fc80000011406 */
[----:B------:R-:W-:-:S04]  /*38f0*/  ISETP.GE.AND P1, PT, R6, R5, PT ;  /* 0x000000050600720c */ /* 0x000fc80003f26270 */
[----:B------:R-:W-:-:S13]  /*3900*/  ISETP.GE.OR P0, PT, R156, R27, P1 ;  /* 0x0000001b9c00720c */ /* 0x000fda0000f06670 */
[----:B------:R-:W0:Y:S01]  /*3910*/  @!P0 LDC.64 R12, c[0x0][0x3e8] ;  /* 0x0000fa00ff0c8b82 */ /* 0x000e220000000a00 */
[----:B------:R-:W-:Y:S02]  /*3920*/  @!P0 IMAD.MOV.U32 R70, RZ, RZ, R38 ;  /* 0x000000ffff468224 */ /* 0x000fe400078e0026 */
[----:B------:R-:W-:Y:S01]  /*3930*/  @!P0 IMAD R8, R64, R47, RZ ;  /* 0x0000002f40088224 */ /* 0x000fe200078e02ff */
[----:B0-----:R-:W-:-:S04]  /*3940*/  @!P0 IADD3 R12, P5, P6, R32, R12, R4 ;  /* 0x0000000c200c8210 */ /* 0x001fc80007ebe004 */
[----:B------:R-:W0:Y:S01]  /*3950*/  @!P0 LDC.64 R4, c[0x0][0x400] ;  /* 0x00010000ff048b82 */ /* 0x000e220000000a00 */
[----:B------:R-:W-:Y:S01]  /*3960*/  @!P0 IMAD.WIDE.U32 R6, R47, R40, R70 ;  /* 0x000000282f068225 */ /* 0x000fe200078e0046 */
[----:B------:R-:W-:-:S03]  /*3970*/  @!P0 IADD3.X R13, R66, R13, R52, P5, P6 ;  /* 0x0000000d420d8210 */ /* 0x000fc60002fec434 */
[----:B------:R-:W-:Y:S01]  /*3980*/  @!P0 IMAD R8, R53, R40, R8 ;  /* 0x0000002835088224 */ /* 0x000fe200078e0208 */
[----:B------:R-:W-:Y:S02]  /*3990*/  CS2R R10, SRZ ;  /* 0x00000000000a7805 */ /* 0x000fe4000001ff00 */
[----:B0-----:R-:W-:-:S04]  /*39a0*/  @!P0 IADD3 R24, P5, R6, R4, RZ ;  /* 0x0000000406188210 */ /* 0x001fc80007fbe0ff */
[----:B------:R-:W-:Y:S02]  /*39b0*/  @!P0 IADD3.X R25, R5, R8, R7, P5, !PT ;  /* 0x0000000805198210 */ /* 0x000fe40002ffe407 */
[----:B------:R-:W-:Y:S02]  /*39c0*/  CS2R R4, SRZ ;  /* 0x0000000000047805 */ /* 0x000fe4000001ff00 */
[----:B------:R-:W-:Y:S02]  /*39d0*/  CS2R R6, SRZ ;  /* 0x0000000000067805 */ /* 0x000fe4000001ff00 */
[----:B------:R-:W-:-:S04]  /*39e0*/  CS2R R8, SRZ ;  /* 0x0000000000087805 */ /* 0x000fc8000001ff00 */
[----:B------:R-:W3:Y:S04]  /*39f0*/  @!P0 LDG.E.128 R4, desc[UR40][R12.64] ;  /* 0x000000280c048981 */ /* 0x000ee8000c1e1d00 */
[----:B------:R-:W4:Y:S01]  /*3a00*/  @!P0 LDG.E.128 R8, desc[UR40][R24.64] ;  /* 0x0000002818088981 */ /* 0x000f22000c1e1d00 */
[----:B------:R-:W-:Y:S02]  /*3a10*/  ISETP.GE.AND P0, PT, R156, R27, PT ;  /* 0x0000001b9c00720c */ /* 0x000fe40003f06270 */
[----:B------:R-:W-:-:S11]  /*3a20*/  LOP3.LUT R22, R22, 0xfffffffe, RZ, 0xc0, !PT ;  /* 0xfffffffe16167812 */ /* 0x000fd600078ec0ff */
[----:B------:R-:W-:Y:S02]  /*3a30*/  @P0 LOP3.LUT R22, R22, 0x1, RZ, 0xfc, !PT ;  /* 0x0000000116160812 */ /* 0x000fe400078efcff */
[----:B--2---:R-:W-:Y:S01]  /*3a40*/  ISETP.NE.AND P0, PT, R26, 0x3, PT ;  /* 0x000000031a00780c */ /* 0x004fe20003f05270 */
[----:B---3--:R-:W-:Y:S02]  /*3a50*/  IMAD.MOV.U32 R83, RZ, RZ, R4 ;  /* 0x000000ffff537224 */ /* 0x008fe400078e0004 */
[----:B------:R-:W-:Y:S02]  /*3a60*/  IMAD.MOV.U32 R80, RZ, RZ, R6 ;  /* 0x000000ffff507224 */ /* 0x000fe400078e0006 */
[----:B----4-:R-:W-:Y:S02]  /*3a70*/  IMAD.MOV.U32 R84, RZ, RZ, R8 ;  /* 0x000000ffff547224 */ /* 0x010fe400078e0008 */
[----:B------:R-:W-:-:S06]  /*3a80*/  IMAD.MOV.U32 R82, RZ, RZ, R10 ;  /* 0x000000ffff527224 */ /* 0x000fcc00078e000a */
[----:B------:R-:W-:Y:S05]  /*3a90*/  @!P0 BRA `(.L_x_11878) ;  /* 0x0000000000048947 */ /* 0x000fea0003800000 */
[----:B------:R-:W-:Y:S01]  /*3aa0*/  BPT.TRAP 0x1 ;  /* 0x000000040000795c */ /* 0x000fe20000300000 */
.L_x_11878:
[----:B------:R-:W2:Y:S01]  /*3ab0*/  LDL R12, [R1+0x1c] ;  /* 0x00001c00010c7983 */ /* 0x000ea20000100800 */
[----:B------:R-:W-:Y:S01]  /*3ac0*/  IMAD R70, R23, 0x8, R17 ;  /* 0x0000000817467824 */ /* 0x000fe200078e0211 */
[----:B------:R-:W0:Y:S01]  /*3ad0*/  LDC R78, c[0x0][0x2f4] ;  /* 0x0000bd00ff4e7b82 */ /* 0x000e220000000800 */
[----:B------:R-:W-:Y:S01]  /*3ae0*/  BSSY B1, `(.L_x_11879) ;  /* 0x0000004000017945 */ /* 0x000fe20003800000 */
[----:B--2---:R-:W-:-:S04]  /*3af0*/  SHF.L.U32 R77, R12, 0x1f, RZ ;  /* 0x0000001f0c4d7819 */ /* 0x004fc800000006ff */
[----:B------:R-:W1:Y:S02]  /*3b00*/  SYNCS.PHASECHK.TRANS64.TRYWAIT P5, [R70+URZ+0x13290], R77 ;  /* 0x0132904d460075a7 */ /* 0x000e6400080a017f */
[----:B01----:R-:W-:Y:S05]  /*3b10*/  @!P5 BRA `(.L_x_11880) ;  /* 0x000001c800b4d947 */ /* 0x003fea0003800000 */
.L_x_12165:
[----:B------:R-:W-:Y:S05]  /*3b20*/  BSYNC B1 ;  /* 0x0000000000017941 */ /* 0x000fea0003800000 */
.L_x_11879:
[----:B------:R-:W1:Y:S01]  /*3b30*/  S2R R12, SR_TID.X ;  /* 0x00000000000c7919 */ /* 0x000e620000002100 */
[----:B------:R-:W-:Y:S01]  /*3b40*/  ISETP.GE.OR P5, PT, R156, R78, P1 ;  /* 0x0000004e9c00720c */ /* 0x000fe20000fa6670 */
[----:B------:R-:W-:Y:S01]  /*3b50*/  ULDC.64 UR4, c[0x0][0x300] ;  /* 0x0000c00000047ab9 */ /* 0x000fe20000000a00 */
[----:B------:R-:W-:Y:S02]  /*3b60*/  IMAD.MOV.U32 R52, RZ, RZ, R14 ;  /* 0x000000ffff347224 */ /* 0x000fe400078e000e */
[----:B------:R-:W-:Y:S02]  /*3b70*/  IMAD.MOV.U32 R53, RZ, RZ, R55 ;  /* 0x000000ffff357224 */ /* 0x000fe400078e0037 */
[C---:B-1----:R-:W-:Y:S02]  /*3b80*/  VIADD R24, R12.reuse, 0xffffff80 ;  /* 0xffffff800c187836 */ /* 0x042fe40000000000 */
[----:B------:R-:W-:Y:S02]  /*3b90*/  VIADD R13, R12, 0xffffff80 ;  /* 0xffffff800c0d7836 */ /* 0x000fe40000000000 */
[----:B------:R-:W-:-:S03]  /*3ba0*/  IMAD R12, R49, UR4, RZ ;  /* 0x00000004310c7c24 */ /* 0x000fc6000f8e02ff */
[----:B------:R-:W-:-:S04]  /*3bb0*/  LEA.HI R13, R13, R24, RZ, 0x1 ;  /* 0x000000180d0d7211 */ /* 0x000fc800078f08ff */
[----:B------:R-:W-:-:S05]  /*3bc0*/  SHF.R.S32.HI R13, RZ, 0x1, R13 ;  /* 0x00000001ff0d7819 */ /* 0x000fca000001140d */
[----:B------:R-:W-:-:S04]  /*3bd0*/  IMAD.WIDE.U32 R52, R13, UR4, R52 ;  /* 0x000000040d347c25 */ /* 0x000fc8000f8e0034 */
[----:B------:R-:W-:Y:S01]  /*3be0*/  IMAD R79, R13, UR5, R12 ;  /* 0x000000050d4f7c24 */ /* 0x000fe2000f8e020c */
[----:B------:R-:W-:Y:S06]  /*3bf0*/  @P5 BRA `(.L_x_11871) ;  /* 0x0000001000405947 */ /* 0x000fec0003800000 */
[----:B------:R-:W2:Y:S04]  /*3c00*/  LDL R25, [R1+0x48] ;  /* 0x0000480001197983 */ /* 0x000ea80000100800 */
[----:B------:R-:W3:Y:S01]  /*3c10*/  LDL R24, [R1+0x4c] ;  /* 0x00004c0001187983 */ /* 0x000ee20000100800 */
[----:B------:R-:W-:Y:S01]  /*3c20*/  IMAD.IADD R79, R79, 0x1, R53 ;  /* 0x000000014f4f7824 */ /* 0x000fe200078e0235 */
[----:B------:R-:W-:Y:S01]  /*3c30*/  IADD3 R55, P5, P6, R2, R52, R67 ;  /* 0x0000003402377210 */ /* 0x000fe20007ebe043 */
[----:B------:R-:W-:Y:S03]  /*3c40*/  BSSY B1, `(.L_x_11881) ;  /* 0x00000e9000017945 */ /* 0x000fe60003800000 */
[----:B------:R-:W-:-:S02]  /*3c50*/  IADD3.X R12, R0, R79, R73, P5, P6 ;  /* 0x0000004f000c7210 */ /* 0x000fc40002fec449 */
[----:B------:R-:W-:Y:S02]  /*3c60*/  IADD3 R54, P5, R55, R50, RZ ;  /* 0x0000003237367210 */ /* 0x000fe40007fbe0ff */
[----:B------:R-:W-:-:S03]  /*3c70*/  LOP3.LUT P6, RZ, R22, 0x1, RZ, 0xc0, !PT ;  /* 0x0000000116ff7812 */ /* 0x000fc600078cc0ff */
[----:B------:R-:W-:Y:S01]  /*3c80*/  IMAD.X R55, R12, 0x1, R51, P5 ;  /* 0x000000010c377824 */ /* 0x000fe200028e0633 */
[----:B------:R-:W-:Y:S01]  /*3c90*/  LOP3.LUT P5, RZ, R22, 0x4, RZ, 0xc0, !PT ;  /* 0x0000000416ff7812 */ /* 0x000fe200078ac0ff */
[----:B------:R-:W-:-:S05]  /*3ca0*/  IMAD.IADD R12, R78, 0x1, -R61 ;  /* 0x000000014e0c7824 */ /* 0x000fca00078e0a3d */
[----:B------:R-:W-:-:S04]  /*3cb0*/  SEL R12, R61, R12, !P5 ;  /* 0x0000000c3d0c7207 */ /* 0x000fc80006800000 */
[----:B------:R-:W-:-:S04]  /*3cc0*/  SHF.R.S32.HI R13, RZ, 0x1f, R12 ;  /* 0x0000001fff0d7819 */ /* 0x000fc8000001140c */
[----:B------:R-:W-:-:S04]  /*3cd0*/  LEA.HI R13, R13, R12, RZ, 0x5 ;  /* 0x0000000c0d0d7211 */ /* 0x000fc800078f28ff */
[----:B------:R-:W-:-:S04]  /*3ce0*/  SHF.R.S32.HI R13, RZ, 0x5, R13 ;  /* 0x00000005ff0d7819 */ /* 0x000fc8000001140d */
[----:B------:R-:W-:-:S05]  /*3cf0*/  LEA.HI.SX32 R13, R58, R13, 0x1c ;  /* 0x0000000d3a0d7211 */ /* 0x000fca00078fe2ff */
[----:B------:R-:W-:-:S05]  /*3d00*/  IMAD.SHL.U32 R81, R13, 0x10, RZ ;  /* 0x000000100d517824 */ /* 0x000fca00078e00ff */
[----:B--2---:R-:W-:-:S04]  /*3d10*/  LOP3.LUT R12, R25, 0x30, R81, 0xf8, !PT ;  /* 0x00000030190c7812 */ /* 0x004fc800078ef851 */
        /* <DEDUP_REMOVED lines=22> */
[----:B------:R-:W-:Y:S01]  /*3e80*/  PRMT R8, R8, 0x654, R7 ;  /* 0x0000065408087816 */ /* 0x000fe20000000007 */
[----:B------:R-:W-:Y:S01]  /*3e90*/  IMAD.SHL.U32 R7, R87, 0x100, RZ ;  /* 0x0000010057077824 */ /* 0x000fe200078e00ff */
[----:B------:R-:W-:Y:S01]  /*3ea0*/  LOP3.LUT R4, R4, 0xff00, R5, 0xf8, !PT ;  /* 0x0000ff0004047812 */ /* 0x000fe200078ef805 */
[----:B------:R-:W-:Y:S01]  /*3eb0*/  IMAD.U32 R5, R91, 0x10000, RZ ;  /* 0x000100005b057824 */ /* 0x000fe200078e00ff */
[----:B------:R-:W-:Y:S02]  /*3ec0*/  LOP3.LUT R10, R11, 0xff0000ff, RZ, 0xc0, !PT ;  /* 0xff0000ff0b0a7812 */ /* 0x000fe400078ec0ff */
[----:B------:R-:W-:Y:S01]  /*3ed0*/  SHF.R.U32.HI R92, RZ, 0x10, R11 ;  /* 0x00000010ff5c7819 */ /* 0x000fe2000001160b */
[----:B------:R-:W-:Y:S01]  /*3ee0*/  IMAD.SHL.U32 R11, R85, 0x100, RZ ;  /* 0x00000100550b7824 */ /* 0x000fe200078e00ff */
[----:B------:R-:W-:Y:S02]  /*3ef0*/  PRMT R6, R89, 0x654, R6 ;  /* 0x0000065459067816 */ /* 0x000fe40000000006 */
[----:B------:R-:W-:Y:S01]  /*3f00*/  SHF.R.U32.HI R86, RZ, 0x8, R9 ;  /* 0x00000008ff567819 */ /* 0x000fe20000011609 */
[----:B------:R-:W-:Y:S01]  /*3f10*/  IMAD.U32 R92, R92, 0x10000, RZ ;  /* 0x000100005c5c7824 */ /* 0x000fe200078e00ff */
[----:B------:R-:W-:-:S02]  /*3f20*/  LOP3.LUT R7, R6, 0xff00, R7, 0xf8, !PT ;  /* 0x0000ff0006077812 */ /* 0x000fc400078ef807 */
[----:B------:R-:W-:Y:S01]  /*3f30*/  SHF.R.U32.HI R90, RZ, 0x10, R9 ;  /* 0x00000010ff5a7819 */ /* 0x000fe20000011609 */
[----:B------:R-:W-:Y:S01]  /*3f40*/  IMAD.SHL.U32 R9, R86, 0x100, RZ ;  /* 0x0000010056097824 */ /* 0x000fe200078e00ff */
[----:B------:R-:W-:Y:S01]  /*3f50*/  LOP3.LUT R6, R4, 0xff0000, R5, 0xf8, !PT ;  /* 0x00ff000004067812 */ /* 0x000fe200078ef805 */
[----:B------:R-:W-:Y:S01]  /*3f60*/  IMAD.U32 R4, R88, 0x10000, RZ ;  /* 0x0001000058047824 */ /* 0x000fe200078e00ff */
[----:B------:R-:W-:Y:S01]  /*3f70*/  LOP3.LUT R89, R10, 0xff00, R11, 0xf8, !PT ;  /* 0x0000ff000a597812 */ /* 0x000fe200078ef80b */
[----:B------:R-:W-:Y:S01]  /*3f80*/  IMAD.U32 R90, R90, 0x10000, RZ ;  /* 0x000100005a5a7824 */ /* 0x000fe200078e00ff */
        /* <DEDUP_REMOVED lines=24> */
[----:B------:R-:W-:Y:S01]  /*4110*/  LOP3.LUT R5, R89, 0xff0000, R92, 0xf8, !PT ;  /* 0x00ff000059057812 */ /* 0x000fe200078ef85c */
[CC--:B------:R-:W-:Y:S01]  /*4120*/  FMUL.FTZ R11, R85.reuse, R90.reuse ;  /* 0x0000005a550b7220 */ /* 0x0c0fe20000410000 */
[--C-:B------:R-:W-:Y:S02]  /*4130*/  HADD2.F32 R89, -RZ, R88.reuse.H0_H0 ;  /* 0x20000058ff597230 */ /* 0x100fe40000004100 */
[C---:B------:R-:W-:Y:S01]  /*4140*/  FMUL.FTZ R90, R10.reuse, R90 ;  /* 0x0000005a0a5a7220 */ /* 0x040fe20000410000 */
[----:B------:R-:W-:Y:S02]  /*4150*/  HADD2.F32 R12, -RZ, R83.H0_H0 ;  /* 0x20000053ff0c7230 */ /* 0x000fe40000004100 */
[-C--:B------:R-:W-:Y:S01]  /*4160*/  FFMA.FTZ R11, R10, R87.reuse, -R11 ;  /* 0x000000570a0b7223 */ /* 0x080fe2000001080b */
[----:B------:R-:W-:Y:S02]  /*4170*/  HADD2.F32 R88, -RZ, R88.H1_H1 ;  /* 0x30000058ff587230 */ /* 0x000fe40000004100 */
[----:B------:R-:W-:Y:S01]  /*4180*/  FFMA.FTZ R10, R85, R87, R90 ;  /* 0x00000057550a7223 */ /* 0x000fe2000001005a */
        /* <DEDUP_REMOVED lines=8> */
[----:B------:R-:W-:Y:S01]  /*4210*/  FFMA.FTZ R12, R12, R87, -R91 ;  /* 0x000000570c0c7223 */ /* 0x000fe2000001085b */
        /* <DEDUP_REMOVED lines=18> */
[----:B------:R-:W-:Y:S01]  /*4340*/  HADD2.F32 R84, -RZ, R84.H1_H1 ;  /* 0x30000054ff547230 */ /* 0x000fe20000004100 */
[----:B------:R-:W-:Y:S01]  /*4350*/  F2FP.F16.E4M3.UNPACK_B R86, R82 ;  /* 0x00000052ff56723e */ /* 0x000fe200020006ff */
[----:B------:R-:W-:Y:S02]  /*4360*/  HADD2.F32 R89, -RZ, R89.H1_H1 ;  /* 0x30000059ff597230 */ /* 0x000fe40000004100 */
[----:B------:R-:W-:Y:S01]  /*4370*/  FMUL.FTZ R95, R87, R90 ;  /* 0x0000005a575f7220 */ /* 0x000fe20000410000 */
[----:B------:R-:W-:Y:S01]  /*4380*/  F2FP.F16.E4M3.UNPACK_B R82, R26 ;  /* 0x0000001aff52723e */ /* 0x000fe200020006ff */
[----:B------:R-:W-:Y:S01]  /*4390*/  FMUL.FTZ R90, R84, R90 ;  /* 0x0000005a545a7220 */ /* 0x000fe20000410000 */
[----:B------:R-:W-:Y:S01]  /*43a0*/  FFMA.FTZ R88, R88, R91, R93 ;  /* 0x0000005b58587223 */ /* 0x000fe2000001005d */
[----:B------:R-:W-:Y:S01]  /*43b0*/  FFMA.FTZ R99, R84, R89, -R95 ;  /* 0x0000005954637223 */ /* 0x000fe2000001085f */
[----:B------:R-:W-:Y:S01]  /*43c0*/  F2FP.F16.E4M3.UNPACK_B R84, R80 ;  /* 0x00000050ff54723e */ /* 0x000fe200020006ff */
[----:B------:R-:W-:-:S02]  /*43d0*/  HADD2.F32 R80, -RZ, R82.H0_H0 ;  /* 0x20000052ff507230 */ /* 0x000fc40000004100 */
[----:B------:R-:W-:Y:S01]  /*43e0*/  FFMA.FTZ R101, R87, R89, R90 ;  /* 0x0000005957657223 */ /* 0x000fe2000001005a */
[--C-:B------:R-:W-:Y:S01]  /*43f0*/  HADD2.F32 R91, -RZ, R86.reuse.H0_H0 ;  /* 0x20000056ff5b7230 */ /* 0x100fe20000004100 */
[----:B------:R-:W-:Y:S01]  /*4400*/  F2FP.SATFINITE.E4M3.F32.PACK_AB_MERGE_C R8, R11, R8, RZ ;  /* 0x000000080b08723e */ /* 0x000fe200048070ff */
[----:B------:R-:W-:Y:S01]  /*4410*/  HADD2.F32 R93, -RZ, R86.H1_H1 ;  /* 0x30000056ff5d7230 */ /* 0x000fe20000004100 */
[----:B------:R-:W-:Y:S01]  /*4420*/  F2FP.F16.E4M3.UNPACK_B R10, R25 ;  /* 0x00000019ff0a723e */ /* 0x000fe200020006ff */
[----:B------:R-:W-:Y:S02]  /*4430*/  HADD2.F32 R26, -RZ, R14.H0_H0 ;  /* 0x2000000eff1a7230 */ /* 0x000fe40000004100 */
        /* <DEDUP_REMOVED lines=32> */
[----:B------:R-:W-:Y:S01]  /*4640*/  FMUL.FTZ R85, R11, R84 ;  /* 0x000000540b557220 */ /* 0x000fe20000410000 */
[----:B------:R-:W-:Y:S01]  /*4650*/  F2FP.SATFINITE.E4M3.F32.PACK_AB_MERGE_C R88, R101, R88, RZ ;  /* 0x000000586558723e */ /* 0x000fe200048070ff */
[----:B------:R-:W-:Y:S01]  /*4660*/  FFMA.FTZ R11, R11, R82, -R80 ;  /* 0x000000520b0b7223 */ /* 0x000fe20000010850 */
[----:B------:R-:W-:Y:S01]  /*4670*/  HADD2.F32 R7, -RZ, R13.H0_H0 ;  /* 0x2000000dff077230 */ /* 0x000fe20000004100 */
[----:B------:R-:W-:Y:S01]  /*4680*/  F2FP.F16.E4M3.UNPACK_B R6, R6.H1 ;  /* 0x00000006ff06723e */ /* 0x000fe200030006ff */
[----:B------:R-:W-:Y:S01]  /*4690*/  HADD2.F32 R80, -RZ, R25.H0_H0 ;  /* 0x20000019ff507230 */ /* 0x000fe20000004100 */
[----:B------:R-:W-:Y:S01]  /*46a0*/  F2FP.SATFINITE.E4M3.F32.PACK_AB_MERGE_C R26, R93, R26, R88 ;  /* 0x0000001a5d1a723e */ /* 0x000fe20004807058 */
[----:B------:R-:W-:Y:S02]  /*46b0*/  HADD2.F32 R84, -RZ, R83.H0_H0 ;  /* 0x20000053ff547230 */ /* 0x000fe40000004100 */
[----:B------:R-:W-:Y:S01]  /*46c0*/  FFMA.FTZ R10, R10, R82, R85 ;  /* 0x000000520a0a7223 */ /* 0x000fe20000010055 */
[----:B------:R-:W-:-:S02]  /*46d0*/  HADD2.F32 R25, -RZ, R25.H1_H1 ;  /* 0x30000019ff197230 */ /* 0x000fc40000004100 */
[----:B------:R-:W-:Y:S01]  /*46e0*/  FFMA.FTZ R14, R14, R89, -R97 ;  /* 0x000000590e0e7223 */ /* 0x000fe20000010861 */
[----:B------:R-:W-:Y:S02]  /*46f0*/  HADD2.F32 R86, -RZ, R83.H1_H1 ;  /* 0x30000053ff567230 */ /* 0x000fe40000004100 */
[-C--:B------:R-:W-:Y:S01]  /*4700*/  FMUL.FTZ R88, R80, R84.reuse ;  /* 0x0000005450587220 */ /* 0x080fe20000410000 */
[----:B------:R-:W-:Y:S02]  /*4710*/  HADD2.F32 R13, -RZ, R13.H1_H1 ;  /* 0x3000000dff0d7230 */ /* 0x000fe40000004100 */
[----:B------:R-:W-:Y:S01]  /*4720*/  FMUL.FTZ R83, R7, R84 ;  /* 0x0000005407537220 */ /* 0x000fe20000410000 */
[--C-:B------:R-:W-:Y:S01]  /*4730*/  HADD2.F32 R82, -RZ, R6.reuse.H0_H0 ;  /* 0x20000006ff527230 */ /* 0x100fe20000004100 */
[----:B------:R-:W-:Y:S01]  /*4740*/  F2FP.SATFINITE.E4M3.F32.PACK_AB_MERGE_C R92, R99, R92, RZ ;  /* 0x0000005c635c723e */ /* 0x000fe200048070ff */
[----:B------:R-:W-:Y:S02]  /*4750*/  HADD2.F32 R84, -RZ, R6.H1_H1 ;  /* 0x30000006ff547230 */ /* 0x000fe40000004100 */
[-C--:B------:R-:W-:Y:S01]  /*4760*/  FMUL.FTZ R6, R25, R86.reuse ;  /* 0x0000005619067220 */ /* 0x080fe20000410000 */
[C---:B------:R-:W-:Y:S01]  /*4770*/  FMUL.FTZ R86, R13.reuse, R86 ;  /* 0x000000560d567220 */ /* 0x040fe20000410000 */
[----:B------:R-:W-:Y:S01]  /*4780*/  F2FP.SATFINITE.E4M3.F32.PACK_AB_MERGE_C R14, R14, R95, R92 ;  /* 0x0000005f0e0e723e */ /* 0x000fe2000480705c */
[----:B------:R-:W-:Y:S01]  /*4790*/  FFMA.FTZ R90, R80, R82, R83 ;  /* 0x00000052505a7223 */ /* 0x000fe20000010053 */
[-C--:B------:R-:W-:Y:S01]  /*47a0*/  FFMA.FTZ R92, R13, R84.reuse, -R6 ;  /* 0x000000540d5c7223 */ /* 0x080fe20000010806 */
[----:B------:R-:W-:Y:S01]  /*47b0*/  F2FP.F16.E4M3.UNPACK_B R80, R27 ;  /* 0x0000001bff50723e */ /* 0x000fe200020006ff */
        /* <DEDUP_REMOVED lines=20> */
[----:B------:R-:W-:Y:S01]  /*4900*/  FMUL.FTZ R87, R13, R87 ;  /* 0x000000570d577220 */ /* 0x000fe20000410000 */
[----:B------:R-:W-:Y:S02]  /*4910*/  HADD2.F32 R27, -RZ, R27.H1_H1 ;  /* 0x3000001bff1b7230 */ /* 0x000fe40000004100 */
[-C--:B------:R-:W-:Y:S01]  /*4920*/  FMUL.FTZ R94, R25, R88.reuse ;  /* 0x00000058195e7220 */ /* 0x080fe20000410000 */
[----:B------:R-:W-:Y:S02]  /*4930*/  HADD2.F32 R86, -RZ, R86.H1_H1 ;  /* 0x30000056ff567230 */ /* 0x000fe40000004100 */
[----:B------:R-:W-:Y:S01]  /*4940*/  FFMA.FTZ R87, R4, R83, R87 ;  /* 0x0000005304577223 */ /* 0x000fe20000010057 */
[----:B------:R-:W-:Y:S02]  /*4950*/  HADD2.F32 R15, -RZ, R15.H1_H1 ;  /* 0x3000000fff0f7230 */ /* 0x000fe40000004100 */
[----:B------:R-:W-:Y:S01]  /*4960*/  FMUL.FTZ R88, R7, R88 ;  /* 0x0000005807587220 */ /* 0x000fe20000410000 */
[----:B------:R-:W-:-:S02]  /*4970*/  HADD2.F32 R84, -RZ, R5.H0_H0 ;  /* 0x20000005ff547230 */ /* 0x000fc40000004100 */
[-C--:B------:R-:W-:Y:S01]  /*4980*/  FMUL.FTZ R4, R27, R86.reuse ;  /* 0x000000561b047220 */ /* 0x080fe20000410000 */
[----:B------:R-:W-:Y:S02]  /*4990*/  HADD2.F32 R85, -RZ, R85.H1_H1 ;  /* 0x30000055ff557230 */ /* 0x000fe40000004100 */
[----:B------:R-:W-:Y:S01]  /*49a0*/  FMUL.FTZ R86, R15, R86 ;  /* 0x000000560f567220 */ /* 0x000fe20000410000 */
[----:B------:R-:W-:Y:S02]  /*49b0*/  HADD2.F32 R6, -RZ, R6.H1_H1 ;  /* 0x30000006ff067230 */ /* 0x000fe40000004100 */
[----:B------:R-:W-:Y:S01]  /*49c0*/  FFMA.FTZ R94, R7, R84, -R94 ;  /* 0x00000054075e7223 */ /* 0x000fe2000001085e */
[----:B------:R-:W-:Y:S02]  /*49d0*/  HADD2.F32 R82, -RZ, R82.H1_H1 ;  /* 0x30000052ff527230 */ /* 0x000fe40000004100 */
[----:B------:R-:W-:Y:S01]  /*49e0*/  FMUL.FTZ R7, R80, R85 ;  /* 0x0000005550077220 */ /* 0x000fe20000410000 */
[----:B------:R-:W-:-:S02]  /*49f0*/  HADD2.F32 R5, -RZ, R5.H1_H1 ;  /* 0x30000005ff057230 */ /* 0x000fc40000004100 */
[----:B------:R-:W-:Y:S01]  /*4a00*/  FFMA.FTZ R96, R13, R83, -R96 ;  /* 0x000000530d607223 */ /* 0x000fe20000010860 */
[C---:B------:R-:W-:Y:S01]  /*4a10*/  FMUL.FTZ R85, R6.reuse, R85 ;  /* 0x0000005506557220 */ /* 0x040fe20000410000 */
[-C--:B------:R-:W-:Y:S01]  /*4a20*/  FFMA.FTZ R15, R15, R82.reuse, -R4 ;  /* 0x000000520f0f7223 */ /* 0x080fe20000010804 */
[----:B------:R-:W-:Y:S01]  /*4a30*/  FFMA.FTZ R86, R27, R82, R86 ;  /* 0x000000521b567223 */ /* 0x000fe20000010056 */
[----:B------:R-:W-:Y:S01]  /*4a40*/  FFMA.FTZ R88, R25, R84, R88 ;  /* 0x0000005419587223 */ /* 0x000fe20000010058 */
[-C--:B------:R-:W-:Y:S01]  /*4a50*/  FFMA.FTZ R7, R6, R5.reuse, -R7 ;  /* 0x0000000506077223 */ /* 0x080fe20000010807 */
[----:B------:R-:W-:Y:S01]  /*4a60*/  FFMA.FTZ R85, R80, R5, R85 ;  /* 0x0000000550557223 */ /* 0x000fe20000010055 */
[----:B------:R-:W-:Y:S02]  /*4a70*/  F2FP.SATFINITE.E4M3.F32.PACK_AB_MERGE_C R15, R15, R96, RZ ;  /* 0x000000600f0f723e */ /* 0x000fe400048070ff */
[----:B------:R-:W-:Y:S02]  /*4a80*/  F2FP.SATFINITE.E4M3.F32.PACK_AB_MERGE_C R86, R86, R87, RZ ;  /* 0x000000575656723e */ /* 0x000fe400048070ff */
[----:B------:R-:W-:-:S02]  /*4a90*/  F2FP.SATFINITE.E4M3.F32.PACK_AB_MERGE_C R13, R11, R8, R89 ;  /* 0x000000080b0d723e */ /* 0x000fc40004807059 */
[----:B------:R-:W-:Y:S02]  /*4aa0*/  F2FP.SATFINITE.E4M3.F32.PACK_AB_MERGE_C R15, R7, R94, R15 ;  /* 0x0000005e070f723e */ /* 0x000fe4000480700f */
[----:B------:R-:W-:Y:S02]  /*4ab0*/  F2FP.SATFINITE.E4M3.F32.PACK_AB_MERGE_C R25, R10, R9, R90 ;  /* 0x000000090a19723e */ /* 0x000fe4000480705a */
[----:B------:R-:W-:-:S07]  /*4ac0*/  F2FP.SATFINITE.E4M3.F32.PACK_AB_MERGE_C R27, R85, R88, R86 ;  /* 0x00000058551b723e */ /* 0x000fce0004807056 */
.L_x_11882:
[----:B------:R-:W-:Y:S05]  /*4ad0*/  BSYNC B1 ;  /* 0x0000000000017941 */ /* 0x000fea0003800000 */
.L_x_11881:
[----:B-1----:R3:W-:Y:S01]  /*4ae0*/  STG.E.128 desc[UR40][R54.64], R12 ;  /* 0x0000000c36007986 */ /* 0x0027e2000c101d28 */
        /* <DEDUP_REMOVED lines=9> */
.L_x_11864:
[----:B------:R-:W2:Y:S02]  /*4b80*/  LDL R4, [R1+0x14] ;  /* 0x0000140001047983 */ /* 0x000ea40000100800 */
[----:B--2---:R-:W-:-:S13]  /*4b90*/  ISETP.NE.AND P0, PT, R4, 0x3, PT ;  /* 0x000000030400780c */ /* 0x004fda0003f05270 */
[----:B------:R-:W-:Y:S05]  /*4ba0*/  @!P0 BRA `(.L_x_11883) ;  /* 0x0000000000048947 */ /* 0x000fea0003800000 */
[----:B------:R-:W-:Y:S01]  /*4bb0*/  BPT.TRAP 0x1 ;  /* 0x000000040000795c */ /* 0x000fe20000300000 */
.L_x_11883:
[----:B------:R-:W2:Y:S01]  /*4bc0*/  LDL R4, [R1+0x1c] ;  /* 0x00001c0001047983 */ /* 0x000ea20000100800 */
[----:B------:R-:W-:Y:S01]  /*4bd0*/  IMAD R70, R23, 0x8, R17 ;  /* 0x0000000817467824 */ /* 0x000fe200078e0211 */
[----:B------:R-:W-:Y:S01]  /*4be0*/  BSSY B1, `(.L_x_11884) ;  /* 0x0000006000017945 */ /* 0x000fe20003800000 */
[----:B--2---:R-:W-:Y:S01]  /*4bf0*/  SHF.L.U32 R77, R4, 0x1f, RZ ;  /* 0x0000001f044d7819 */ /* 0x004fe200000006ff */
[----:B------:R-:W-:-:S03]  /*4c00*/  IMAD R4, R47, -0xa0, R48 ;  /* 0xffffff602f047824 */ /* 0x000fc600078e0230 */
[----:B------:R-:W0:Y:S02]  /*4c10*/  SYNCS.PHASECHK.TRANS64.TRYWAIT P1, [R70+URZ+0x13290], R77 ;  /* 0x0132904d460075a7 */ /* 0x000e24000802017f */
[----:B------:R-:W-:Y:S01]  /*4c20*/  VIMNMX R4, R4, 0xa0, PT ;  /* 0x000000a004047848 */ /* 0x000fe20003fe0100 */
[----:B0-----:R-:W-:Y:S06]  /*4c30*/  @!P1 BRA `(.L_x_11885) ;  /* 0x000001b800809947 */ /* 0x001fec0003800000 */
.L_x_12166:
[----:B------:R-:W-:Y:S05]  /*4c40*/  BSYNC B1 ;  /* 0x0000000000017941 */ /* 0x000fea0003800000 */
.L_x_11884:
[----:B------:R-:W1:Y:S02]  /*4c50*/  S2R R5, SR_TID.X ;  /* 0x0000000000057919 */ /* 0x000e640000002100 */
[C---:B-1----:R-:W-:Y:S02]  /*4c60*/  VIADD R6, R5.reuse, 0xffffff80 ;  /* 0xffffff8005067836 */ /* 0x042fe40000000000 */
[----:B------:R-:W-:-:S05]  /*4c70*/  VIADD R5, R5, 0xffffff80 ;  /* 0xffffff8005057836 */ /* 0x000fca0000000000 */
[----:B------:R-:W-:-:S04]  /*4c80*/  LEA.HI R5, R5, R6, RZ, 0x1 ;  /* 0x0000000605057211 */ /* 0x000fc800078f08ff */
[----:B------:R-:W-:-:S04]  /*4c90*/  SHF.R.S32.HI R5, RZ, 0x1, R5 ;  /* 0x00000001ff057819 */ /* 0x000fc80000011405 */
[----:B------:R-:W-:-:S13]  /*4ca0*/  ISETP.GE.AND P1, PT, R5, R4, PT ;  /* 0x000000040500720c */ /* 0x000fda0003f26270 */
[----:B------:R-:W-:Y:S05]  /*4cb0*/  @P1 BRA `(.L_x_11871) ;  /* 0x0000000000101947 */ /* 0x000fea0003800000 */
[----:B------:R-:W1:Y:S04]  /*4cc0*/  @!P3 LDS.128 R4, [R74+0xe000] ;  /* 0x00e000004a04b984 */ /* 0x000e680000000c00 */
[----:B------:R-:W2:Y:S04]  /*4cd0*/  @!P2 LDS.128 R8, [R72+0xe000] ;  /* 0x00e000004808a984 */ /* 0x000ea80000000c00 */
[----:B-1----:R1:W-:Y:S04]  /*4ce0*/  @!P3 STG.E.128 desc[UR40][R12.64], R4 ;  /* 0x000000040c00b986 */ /* 0x0023e8000c101d28 */
[----:B--2---:R1:W-:Y:S02]  /*4cf0*/  @!P2 STG.E.128 desc[UR40][R12.64+0x20], R8 ;  /* 0x000020080c00a986 */ /* 0x0043e4000c101d28 */
.L_x_11871:
[----:B------:R-:W-:Y:S05]  /*4d00*/  BSYNC B0 ;  /* 0x0000000000007941 */ /* 0x000fea0003800000 */
.L_x_11863:
[----:B-12---:R-:W1:Y:S01]  /*4d10*/  S2R R4, SR_TID.X ;  /* 0x0000000000047919 */ /* 0x006e620000002100 */
        /* <DEDUP_REMOVED lines=16> */
.L_x_11887:
[----:B------:R-:W-:Y:S05]  /*4e20*/  BSYNC B0 ;  /* 0x0000000000007941 */ /* 0x000fea0003800000 */
.L_x_11886:
[----:B------:R-:W2:Y:S01]  /*4e30*/  SYNCS.PHASECHK.TRANS64.TRYWAIT P0, [R70+URZ+0x132b0], R77 ;  /* 0x0132b04d460075a7 */ /* 0x000ea2000800017f */
[----:B------:R-:W-:Y:S04]  /*4e40*/  BSSY B0, `(.L_x_11888) ;  /* 0x0000002000007945 */ /* 0x000fe80003800000 */
[----:B--2---:R-:W-:Y:S05]  /*4e50*/  @!P0 BRA `(.L_x_11889) ;  /* 0x000001b8000c8947 */ /* 0x004fea0003800000 */
.L_x_12167:
[----:B------:R-:W-:Y:S05]  /*4e60*/  BSYNC B0 ;  /* 0x0000000000007941 */ /* 0x000fea0003800000 */
.L_x_11888:
        /* <DEDUP_REMOVED lines=11> */
[----:B---3--:R-:W-:-:S04]  /*4f20*/  IADD3 R12, P0, R6, UR6, RZ ;  /* 0x00000006060c7c10 */ /* 0x008fc8000ff1e0ff */
[----:B------:R-:W-:Y:S02]  /*4f30*/  IADD3.X R13, R7, UR7, R5, P0, !PT ;  /* 0x00000007070d7c10 */ /* 0x000fe400087fe405 */
[----:B------:R-:W-:-:S13]  /*4f40*/  ISETP.GE.AND P0, PT, R156, UR4, PT ;  /* 0x000000049c007c0c */ /* 0x000fda000bf06270 */
[----:B------:R-:W1:Y:S04]  /*4f50*/  @!P0 LDS.128 R4, [R74+0x6000] ;  /* 0x006000004a048984 */ /* 0x000e680000000c00 */
[----:B-1----:R-:W-:Y:S01]  /*4f60*/  @!P0 STG.E.128 desc[UR40][R12.64], R4 ;  /* 0x000000040c008986 */ /* 0x002fe2000c101d28 */
[----:B------:R-:W-:-:S13]  /*4f70*/  ISETP.GE.AND P0, PT, R76, UR4, PT ;  /* 0x000000044c007c0c */ /* 0x000fda000bf06270 */
[----:B------:R-:W1:Y:S04]  /*4f80*/  @!P0 LDS.128 R8, [R72+0x6000] ;  /* 0x0060000048088984 */ /* 0x000e680000000c00 */
[----:B-1----:R1:W-:Y:S02]  /*4f90*/  @!P0 STG.E.128 desc[UR40][R12.64+0x20], R8 ;  /* 0x000020080c008986 */ /* 0x0023e4000c101d28 */
.L_x_11891:
[----:B------:R-:W-:Y:S05]  /*4fa0*/  BSYNC B0 ;  /* 0x0000000000007941 */ /* 0x000fea0003800000 */
.L_x_11890:
[----:B------:R-:W5:Y:S01]  /*4fb0*/  LDL.LU R5, [R1+0x1c] ;  /* 0x00001c0001057983 */ /* 0x000f620000300800 */
[----:B------:R-:W-:Y:S01]  /*4fc0*/  VIADD R23, R23, 0x1 ;  /* 0x0000000117177836 */ /* 0x000fe20000000000 */
[----:B------:R-:W-:Y:S01]  /*4fd0*/  LOP3.LUT P6, RZ, R22, 0x2, RZ, 0xc0, !PT ;  /* 0x0000000216ff7812 */ /* 0x000fe200078cc0ff */
[----:B0-2---:R-:W-:Y:S01]  /*4fe0*/  @!P5 VIADD R70, R70, 0x132c0 ;  /* 0x000132c04646d836 */ /* 0x005fe20000000000 */
        /* <DEDUP_REMOVED lines=9> */
[----:B-1----:R-:W-:Y:S02]  /*5080*/  SEL R4, RZ, 0x1, P1 ;  /* 0x00000001ff047807 */ /* 0x002fe40000800000 */
[----:B------:R-:W-:Y:S02]  /*5090*/  PLOP3.LUT P0, PT, PT, PT, PT, 0x8, 0x0 ;  /* 0x000000000000781c */ /* 0x000fe40003f0e170 */
[----:B------:R-:W-:Y:S01]  /*50a0*/  SEL R23, R23, RZ, P1 ;  /* 0x000000ff17177207 */ /* 0x000fe20000800000 */
[----:B------:R0:W-:Y:S01]  /*50b0*/  @!P5 SYNCS.ARRIVE.TRANS64.RED.A1T0 RZ, [R70+URZ], RZ ;  /* 0x000000ff46ffd9a7 */ /* 0x0001e2000810043f */
[----:B-----5:R-:W-:-:S05]  /*50c0*/  LOP3.LUT R5, R5, R4, RZ, 0x3c, !PT ;  /* 0x0000000405057212 */ /* 0x020fca00078e3cff */
[----:B------:R0:W-:Y:S01]  /*50d0*/  STL [R1+0x1c], R5 ;  /* 0x00001c0501007387 */ /* 0x0001e20000100800 */
[----:B------:R-:W-:Y:S05]  /*50e0*/  @P6 BRA `(.L_x_11892) ;  /* 0xffffffd000e86947 */ /* 0x000fea000383ffff */
.L_x_11858:
[----:B------:R-:W-:Y:S04]  /*50f0*/  BSSY B0, `(.L_x_11893) ;  /* 0x0000004000007945 */ /* 0x000fe80003800000 */
[----:B------:R-:W-:Y:S05]  /*5100*/  @P0 BRA `(.L_x_11894) ;  /* 0x0000000000080947 */ /* 0x000fea0003800000 */
[----:B------:R-:W1:Y:S02]  /*5110*/  FENCE.VIEW.ASYNC.G ;  /* 0x00000000000073c6 */ /* 0x000e640000000100 */
[----:B-1----:R-:W-:Y:S06]  /*5120*/  BAR.ARV 0xc, 0x200 ;  /* 0x0308000000007b1d */ /* 0x002fec0000002000 */
.L_x_11894:
[----:B------:R-:W-:Y:S05]  /*5130*/  BSYNC B0 ;  /* 0x0000000000007941 */ /* 0x000fea0003800000 */
.L_x_11893:
[----:B------:R-:W2:Y:S01]  /*5140*/  LDL R21, [R1+0x2c] ;  /* 0x00002c0001157983 */ /* 0x000ea20000100800 */
[----:B------:R-:W-:Y:S01]  /*5150*/  ULDC.64 UR4, c[0x0][0x990] ;  /* 0x0002640000047ab9 */ /* 0x000fe20000000a00 */
[----:B------:R-:W-:Y:S02]  /*5160*/  ULDC.64 UR6, c[0x0][0x998] ;  /* 0x0002660000067ab9 */ /* 0x000fe40000000a00 */
[----:B------:R-:W4:Y:S01]  /*5170*/  LDL R20, [R1+0x28] ;  /* 0x0000280001147983 */ /* 0x000f220000100800 */
[----:B------:R-:W-:Y:S02]  /*5180*/  ISETP.NE.U32.AND P0, PT, RZ, UR4, PT ;  /* 0x00000004ff007c0c */ /* 0x000fe4000bf05070 */
[----:B------:R-:W-:Y:S01]  /*5190*/  ISETP.NE.U32.AND P1, PT, RZ, UR6, PT ;  /* 0x00000006ff007c0c */ /* 0x000fe2000bf25070 */
[----:B---3--:R-:W3:Y:S01]  /*51a0*/  LDL R14, [R1+0x30] ;  /* 0x00003000010e7983 */ /* 0x008ee20000100800 */
[----:B------:R-:W-:Y:S02]  /*51b0*/  ISETP.NE.AND.EX P0, PT, RZ, UR5, PT, P0 ;  /* 0x00000005ff007c0c */ /* 0x000fe4000bf05300 */
[----:B------:R-:W-:-:S11]  /*51c0*/  ISETP.NE.AND.EX P1, PT, RZ, UR7, PT, P1 ;  /* 0x00000007ff007c0c */ /* 0x000fd6000bf25310 */
[----:B------:R-:W1:Y:S08]  /*51d0*/  @P0 LDC.64 R6, c[0x0][0x9a8] ;  /* 0x00026a00ff060b82 */ /* 0x000e700000000a00 */
[----:B------:R-:W1:Y:S08]  /*51e0*/  @P1 LDC.64 R8, c[0x0][0x9b8] ;  /* 0x00026e00ff081b82 */ /* 0x000e700000000a00 */
[----:B------:R-:W1:Y:S08]  /*51f0*/  @P0 LDC.64 R10, c[0x0][0x9b0] ;  /* 0x00026c00ff0a0b82 */ /* 0x000e700000000a00 */
[----:B------:R-:W1:Y:S01]  /*5200*/  @P1 LDC.64 R12, c[0x0][0x9c0] ;  /* 0x00027000ff0c1b82 */ /* 0x000e620000000a00 */
[----:B--2---:R-:W-:-:S02]  /*5210*/  @P0 SHF.R.S32.HI R3, RZ, 0x1f, R21 ;  /* 0x0000001fff030819 */ /* 0x004fc40000011415 */
[----:B0-----:R-:W-:Y:S02]  /*5220*/  @P1 SHF.R.S32.HI R5, RZ, 0x1f, R21 ;  /* 0x0000001fff051819 */ /* 0x001fe40000011415 */
[----:B----4-:R-:W-:Y:S01]  /*5230*/  @P0 SHF.R.S32.HI R15, RZ, 0x1f, R20 ;  /* 0x0000001fff0f0819 */ /* 0x010fe20000011414 */
[-C--:B-1----:R-:W-:Y:S02]  /*5240*/  @P0 IMAD R0, R3, R6.reuse, RZ ;  /* 0x0000000603000224 */ /* 0x082fe400078e02ff */
[----:B------:R-:W-:-:S04]  /*5250*/  @P0 IMAD.WIDE.U32 R2, R21, R6, RZ ;  /* 0x0000000615020225 */ /* 0x000fc800078e00ff */
[----:B------:R-:W-:Y:S02]  /*5260*/  @P0 IMAD R7, R21, R7, R0 ;  /* 0x0000000715070224 */ /* 0x000fe400078e0200 */
[-C--:B------:R-:W-:Y:S02]  /*5270*/  @P1 IMAD R4, R5, R8.reuse, RZ ;  /* 0x0000000805041224 */ /* 0x080fe400078e02ff */
        /* <DEDUP_REMOVED lines=12> */
[----:B------:R-:W0:Y:S01]  /*5340*/  LDC.64 R12, c[0x0][0x9e0] ;  /* 0x00027800ff0c7b82 */ /* 0x000e220000000a00 */
[----:B------:R-:W-:Y:S01]  /*5350*/  ULDC UR4, c[0x0][0x988] ;  /* 0x0002620000047ab9 */ /* 0x000fe20000000800 */
[----:B------:R-:W-:Y:S01]  /*5360*/  @P0 IMAD.IADD R5, R3, 0x1, R9 ;  /* 0x0000000103050824 */ /* 0x000fe200078e0209 */
[----:B------:R-:W-:Y:S01]  /*5370*/  @P1 LEA R8, P3, R6, UR6, 0x2 ;  /* 0x0000000606081c11 */ /* 0x000fe2000f8610ff */
[----:B------:R-:W-:Y:S02]  /*5380*/  @P1 IMAD.IADD R3, R7, 0x1, R11 ;  /* 0x0000000107031824 */ /* 0x000fe400078e020b */
[----:B------:R-:W-:Y:S01]  /*5390*/  IMAD.MOV.U32 R0, RZ, RZ, 0x3f800000 ;  /* 0x3f800000ff007424 */ /* 0x000fe200078e00ff */
[----:B------:R-:W-:-:S02]  /*53a0*/  @P0 LEA.HI.X R5, R2, UR5, R5, 0x2, P2 ;  /* 0x0000000502050c11 */ /* 0x000fc400090f1405 */
[----:B------:R-:W-:Y:S01]  /*53b0*/  @P1 LEA.HI.X R9, R6, UR7, R3, 0x2, P3 ;  /* 0x0000000706091c11 */ /* 0x000fe200098f1403 */
[----:B------:R-:W-:Y:S01]  /*53c0*/  IMAD.MOV.U32 R3, RZ, RZ, 0x3f800000 ;  /* 0x3f800000ff037424 */ /* 0x000fe200078e00ff */
[----:B------:R-:W1:Y:S03]  /*53d0*/  LDC R2, c[0x0][0x448] ;  /* 0x00011200ff027b82 */ /* 0x000e660000000800 */
[----:B------:R-:W2:Y:S04]  /*53e0*/  @P1 LDG.E R0, desc[UR40][R8.64] ;  /* 0x0000002808001981 */ /* 0x000ea8000c1e1900 */
[----:B------:R-:W2:Y:S01]  /*53f0*/  @P0 LDG.E R3, desc[UR40][R4.64] ;  /* 0x0000002804030981 */ /* 0x000ea2000c1e1900 */
[----:B-1----:R-:W-:-:S13]  /*5400*/  ISETP.NE.AND P1, PT, R2, 0x1, PT ;  /* 0x000000010200780c */ /* 0x002fda0003f25270 */
[----:B------:R-:W1:Y:S08]  /*5410*/  @P1 LDC R2, c[0x0][0x44c] ;  /* 0x00011300ff021b82 */ /* 0x000e700000000800 */
[----:B------:R-:W4:Y:S01]  /*5420*/  @P1 LDC R11, c[0x0][0x450] ;  /* 0x00011400ff0b1b82 */ /* 0x000f220000000800 */
[----:B---3--:R-:W-:Y:S01]  /*5430*/  VIADD R7, R14, 0xbf ;  /* 0x000000bf0e077836 */ /* 0x008fe20000000000 */
[----:B0-----:R-:W-:-:S03]  /*5440*/  ISETP.GE.AND P2, PT, R13, 0x1, PT ;  /* 0x000000010d00780c */ /* 0x001fc60003f46270 */
[----:B-1----:R-:W-:-:S05]  /*5450*/  @P1 IMAD.HI.U32 R2, R7, R2, RZ ;  /* 0x0000000207021227 */ /* 0x002fca00078e00ff */
[----:B----4-:R-:W-:-:S05]  /*5460*/  @P1 SHF.R.U32.HI R7, RZ, R11, R2 ;  /* 0x0000000bff071219 */ /* 0x010fca0000011602 */
[----:B------:R-:W-:Y:S02]  /*5470*/  IMAD.IADD R7, R46, 0x1, R7 ;  /* 0x000000012e077824 */ /* 0x000fe400078e0207 */
[----:B--2---:R-:W-:Y:S02]  /*5480*/  FMUL.FTZ R0, R3, R0 ;  /* 0x0000000003007220 */ /* 0x004fe40000410000 */
        /* <DEDUP_REMOVED lines=14> */
.L_x_11897:
[----:B------:R-:W-:-:S13]  /*5570*/  ISETP.NE.AND P0, PT, R13, 0x1, PT ;  /* 0x000000010d00780c */ /* 0x000fda0003f05270 */
[----:B------:R-:W0:Y:S02]  /*5580*/  @P0 LDC.64 R4, c[0x0][0x9e8] ;  /* 0x00027a00ff040b82 */ /* 0x000e240000000a00 */
[----:B0-----:R-:W-:-:S05]  /*5590*/  @P0 IMAD.HI.U32 R4, R0, R4, RZ ;  /* 0x0000000400040227 */ /* 0x001fca00078e00ff */
[----:B------:R-:W-:-:S07]  /*55a0*/  @P0 SHF.R.U32.HI R0, RZ, R5, R4 ;  /* 0x00000005ff000219 */ /* 0x000fce0000011604 */
.L_x_11898:
[----:B------:R-:W-:Y:S05]  /*55b0*/  BSYNC B0 ;  /* 0x0000000000007941 */ /* 0x000fea0003800000 */
.L_x_11896:
[----:B------:R-:W-:-:S05]  /*55c0*/  IMAD R0, R0, R13, R13 ;  /* 0x0000000d00007224 */ /* 0x000fca00078e020d */
[----:B------:R-:W-:-:S07]  /*55d0*/  VIMNMX R3, R3, R0, PT ;  /* 0x0000000003037248 */ /* 0x000fce0003fe0100 */
.L_x_11895:
[----:B------:R-:W0:Y:S01]  /*55e0*/  @P1 LDC R0, c[0x0][0x44c] ;  /* 0x00011300ff001b82 */ /* 0x000e220000000800 */
[----:B------:R-:W-:Y:S01]  /*55f0*/  VIADD R3, R3, 0x9f ;  /* 0x0000009f03037836 */ /* 0x000fe20000000000 */
[----:B------:R-:W-:Y:S01]  /*5600*/  ULDC UR4, c[0x0][0x9dc] ;  /* 0x0002770000047ab9 */ /* 0x000fe20000000800 */
[----:B------:R-:W-:Y:S02]  /*5610*/  IMAD.MOV.U32 R5, RZ, RZ, R14 ;  /* 0x000000ffff057224 */ /* 0x000fe400078e000e */
[----:B------:R-:W-:-:S03]  /*5620*/  IMAD.HI R3, R3, 0x66666667, RZ ;  /* 0x6666666703037827 */ /* 0x000fc600078e02ff */
[----:B------:R-:W1:Y:S01]  /*5630*/  @P1 LDC R7, c[0x0][0x450] ;  /* 0x00011400ff071b82 */ /* 0x000e620000000800 */
[----:B0-----:R-:W-:Y:S01]  /*5640*/  @P1 IMAD.HI.U32 R4, R14, R0, RZ ;  /* 0x000000000e041227 */ /* 0x001fe200078e00ff */
[----:B------:R-:W-:-:S04]  /*5650*/  SHF.R.U32.HI R0, RZ, 0x1f, R3 ;  /* 0x0000001fff007819 */ /* 0x000fc80000011603 */
[----:B------:R-:W-:Y:S02]  /*5660*/  LEA.HI.SX32 R0, R3, R0, 0x1a ;  /* 0x0000000003007211 */ /* 0x000fe400078fd2ff */
[----:B-1----:R-:W-:Y:S02]  /*5670*/  @P1 SHF.R.U32.HI R5, RZ, R7, R4 ;  /* 0x00000007ff051219 */ /* 0x002fe40000011604 */
[----:B------:R-:W-:-:S03]  /*5680*/  VIMNMX R105, R105, R0, PT ;  /* 0x0000000069697248 */ /* 0x000fc60003fe0100 */
        /* <DEDUP_REMOVED lines=13> */
.L_x_11901:
[----:B------:R-:W-:-:S13]  /*5760*/  ISETP.NE.AND P0, PT, R13, 0x1, PT ;  /* 0x000000010d00780c */ /* 0x000fda0003f05270 */
[----:B------:R-:W0:Y:S02]  /*5770*/  @P0 LDC.64 R4, c[0x0][0x9e8] ;  /* 0x00027a00ff040b82 */ /* 0x000e240000000a00 */
[----:B0-----:R-:W-:-:S05]  /*5780*/  @P0 IMAD.HI.U32 R4, R3, R4, RZ ;  /* 0x0000000403040227 */ /* 0x001fca00078e00ff */
[----:B------:R-:W-:-:S07]  /*5790*/  @P0 SHF.R.U32.HI R3, RZ, R5, R4 ;  /* 0x00000005ff030219 */ /* 0x000fce0000011604 */
.L_x_11902:
[----:B------:R-:W-:Y:S05]  /*57a0*/  BSYNC B0 ;  /* 0x0000000000007941 */ /* 0x000fea0003800000 */
.L_x_11900:
[----:B------:R-:W-:-:S05]  /*57b0*/  IMAD R3, R3, R13, RZ ;  /* 0x0000000d03037224 */ /* 0x000fca00078e02ff */
[----:B------:R-:W-:-:S07]  /*57c0*/  VIMNMX R0, R0, R3, !PT ;  /* 0x0000000300007248 */ /* 0x000fce0007fe0100 */
.L_x_11899:
[----:B------:R-:W-:Y:S01]  /*57d0*/  IMAD.HI R0, R0, 0x66666667, RZ ;  /* 0x6666666700007827 */ /* 0x000fe200078e02ff */
[----:B------:R-:W-:Y:S02]  /*57e0*/  PLOP3.LUT P0, PT, PT, PT, PT, 0x80, 0x0 ;  /* 0x000000000000781c */ /* 0x000fe40003f0f070 */
[----:B------:R-:W-:Y:S02]  /*57f0*/  CS2R R56, SRZ ;  /* 0x0000000000387805 */ /* 0x000fe4000001ff00 */
[----:B------:R-:W-:Y:S01]  /*5800*/  CS2R R54, SRZ ;  /* 0x0000000000367805 */ /* 0x000fe2000001ff00 */
[----:B------:R-:W-:Y:S01]  /*5810*/  IMAD.MOV.U32 R20, RZ, RZ, RZ ;  /* 0x000000ffff147224 */ /* 0x000fe200078e00ff */
        /* <DEDUP_REMOVED lines=8> */
[----:B------:R-:W-:Y:S01]  /*58a0*/  VIMNMX R4, RZ, R3, !PT ;  /* 0x00000003ff047248 */ /* 0x000fe20007fe0100 */
[----:B------:R-:W-:Y:S01]  /*58b0*/  IMAD.MOV.U32 R44, RZ, RZ, RZ ;  /* 0x000000ffff2c7224 */ /* 0x000fe200078e00ff */
[----:B------:R-:W-:-:S02]  /*58c0*/  CS2R R14, SRZ ;  /* 0x00000000000e7805 */ /* 0x000fc4000001ff00 */
[----:B------:R-:W-:Y:S02]  /*58d0*/  CS2R R38, SRZ ;  /* 0x0000000000267805 */ /* 0x000fe4000001ff00 */
[----:B------:R-:W-:Y:S01]  /*58e0*/  ISETP.GT.AND P1, PT, R105, R4, PT ;  /* 0x000000046900720c */ /* 0x000fe20003f24270 */
[----:B------:R0:W-:Y:S01]  /*58f0*/  STL [R1+0x44], R4 ;  /* 0x0000440401007387 */ /* 0x0001e20000100800 */
[----:B------:R-:W-:Y:S02]  /*5900*/  CS2R R36, SRZ ;  /* 0x0000000000247805 */ /* 0x000fe4000001ff00 */
[----:B------:R-:W-:Y:S02]  /*5910*/  CS2R R24, SRZ ;  /* 0x0000000000187805 */ /* 0x000fe4000001ff00 */
[----:B------:R-:W-:Y:S02]  /*5920*/  CS2R R28, SRZ ;  /* 0x00000000001c7805 */ /* 0x000fe4000001ff00 */
[----:B------:R-:W-:-:S02]  /*5930*/  CS2R R26, SRZ ;  /* 0x00000000001a7805 */ /* 0x000fc4000001ff00 */
[----:B------:R-:W-:Y:S02]  /*5940*/  CS2R R32, SRZ ;  /* 0x0000000000207805 */ /* 0x000fe4000001ff00 */
[----:B------:R-:W-:Y:S01]  /*5950*/  CS2R R58, SRZ ;  /* 0x00000000003a7805 */ /* 0x000fe2000001ff00 */
[----:B0-----:R-:W-:Y:S06]  /*5960*/  @!P1 BRA `(.L_x_11903) ;  /* 0x00000124008c9947 */ /* 0x001fec0003800000 */
[----:B------:R-:W0:Y:S01]  /*5970*/  S2R R4, SR_TID.X ;  /* 0x0000000000047919 */ /* 0x000e220000002100 */
[----:B------:R-:W-:Y:S01]  /*5980*/  VIADD R26, R17, 0xb000 ;  /* 0x0000b000111a7836 */ /* 0x000fe20000000000 */
[----:B------:R-:W-:Y:S04]  /*5990*/  BSSY B6, `(.L_x_11904) ;  /* 0x000001e000067945 */ /* 0x000fe80003800000 */
[----:B------:R-:W-:Y:S01]  /*59a0*/  LOP3.LUT P0, RZ, R26, 0x9f, RZ, 0xc0, !PT ;  /* 0x0000009f1aff7812 */ /* 0x000fe2000780c0ff */
[----:B0-----:R-:W-:-:S05]  /*59b0*/  VIADD R24, R4, 0xffffff80 ;  /* 0xffffff8004187836 */ /* 0x001fca0000000000 */
[----:B------:R-:W-:-:S04]  /*59c0*/  SHF.R.S32.HI R25, RZ, 0x1f, R24 ;  /* 0x0000001fff197819 */ /* 0x000fc80000011418 */
[----:B------:R-:W-:-:S04]  /*59d0*/  LEA.HI R0, R25, R24, RZ, 0x7 ;  /* 0x0000001819007211 */ /* 0x000fc800078f38ff */
[----:B------:R-:W-:-:S06]  /*59e0*/  SHF.R.S32.HI R0, RZ, 0x7, R0 ;  /* 0x00000007ff007819 */ /* 0x000fcc0000011400 */
        /* <DEDUP_REMOVED lines=24> */
.L_x_11905:
[----:B------:R-:W-:Y:S05]  /*5b70*/  BSYNC B6 ;  /* 0x0000000000067941 */ /* 0x000fea0003800000 */
.L_x_11904:
        /* <DEDUP_REMOVED lines=13> */
.L_x_11909:
[----:B-1----:R1:W2:Y:S02]  /*5c50*/  SYNCS.PHASECHK.TRANS64.TRYWAIT P0, [R17+URZ+0x13200], R0 ;  /* 0x01320000110075a7 */ /* 0x0022a4000800017f */
[----:B--2---:R-:W-:Y:S05]  /*5c60*/  @!P0 NANOSLEEP.SYNCS 0x989680 ;  /* 0x009896800000895d */ /* 0x004fea0003900000 */
[----:B------:R-:W2:Y:S02]  /*5c70*/  @!P0 SYNCS.PHASECHK.TRANS64 P0, [R17+URZ+0x13200], R0 ;  /* 0x01320000110085a7 */ /* 0x000ea4000800007f */
[----:B--2---:R-:W-:Y:S05]  /*5c80*/  @!P0 BRA `(.L_x_11909) ;  /* 0xfffffffc00f08947 */ /* 0x004fea000383ffff */
.L_x_11908:
[----:B------:R-:W-:Y:S05]  /*5c90*/  BSYNC B0 ;  /* 0x0000000000007941 */ /* 0x000fea0003800000 */
.L_x_11907:
[----:B------:R-:W-:Y:S05]  /*5ca0*/  BRA `(.L_x_11910) ;  /* 0x0000002c00347947 */ /* 0x000fea0003800000 */
.L_x_11906:
        /* <DEDUP_REMOVED lines=30> */
.L_x_11912:
[----:B------:R-:W-:Y:S05]  /*5e90*/  BSYNC B6 ;  /* 0x0000000000067941 */ /* 0x000fea0003800000 */
.L_x_11911:
[----:B------:R-:W2:Y:S01]  /*5ea0*/  LDL R20, [R1+0x30] ;  /* 0x0000300001147983 */ /* 0x000ea20000100800 */
[----:B------:R-:W-:Y:S01]  /*5eb0*/  ULDC.U8 UR4, c[0x0][0x410] ;  /* 0x0001040000047ab9 */ /* 0x000fe20000000000 */
[----:B------:R-:W0:Y:S01]  /*5ec0*/  S2R R21, SR_TID.X ;  /* 0x0000000000157919 */ /* 0x000e220000002100 */
[----:B------:R-:W-:Y:S01]  /*5ed0*/  ISETP.NE.AND P0, PT, RZ, UR4, PT ;  /* 0x00000004ff007c0c */ /* 0x000fe2000bf05270 */
[----:B------:R-:W-:Y:S01]  /*5ee0*/  BSSY B0, `(.L_x_11913) ;  /* 0x00002a1000007945 */ /* 0x000fe20003800000 */
[C---:B0-----:R-:W-:Y:S02]  /*5ef0*/  VIADD R35, R21.reuse, 0xffffff80 ;  /* 0xffffff8015237836 */ /* 0x041fe40000000000 */
[----:B------:R-:W-:-:S05]  /*5f00*/  VIADD R34, R21, 0xffffff80 ;  /* 0xffffff8015227836 */ /* 0x000fca0000000000 */
[----:B------:R-:W-:-:S04]  /*5f10*/  LEA.HI R34, R34, R35, RZ, 0x1 ;  /* 0x0000002322227211 */ /* 0x000fc800078f08ff */
[----:B------:R-:W-:-:S05]  /*5f20*/  SHF.R.S32.HI R34, RZ, 0x1, R34 ;  /* 0x00000001ff227819 */ /* 0x000fca0000011422 */
[----:B--2---:R-:W-:Y:S01]  /*5f30*/  IMAD.IADD R10, R34, 0x1, R20 ;  /* 0x00000001220a7824 */ /* 0x004fe200078e0214 */
[----:B------:R-:W-:Y:S06]  /*5f40*/  @!P0 BRA `(.L_x_11914) ;  /* 0x0000001400508947 */ /* 0x000fec0003800000 */
[----:B------:R-:W2:Y:S01]  /*5f50*/  LDL.64 R36, [R1+0x8] ;  /* 0x0000080001247983 */ /* 0x000ea20000100a00 */
        /* <DEDUP_REMOVED lines=27> */
[----:B--2---:R-:W-:Y:S01]  /*6110*/  VIADD R29, R36, 0x10 ;  /* 0x00000010241d7836 */ /* 0x004fe20000000000 */
[----:B------:R-:W-:Y:S07]  /*6120*/  BRA.DIV UR4, `(.L_x_11915) ;  /* 0x000001a6046c7947 */ /* 0x000fee000b800000 */
[----:B------:R0:W1:Y:S04]  /*6130*/  SHFL.IDX PT, R0, R13, RZ, 0x1e1f ;  /* 0x001e1fff0d007589 */ /* 0x00006800000e0000 */
[----:B------:R-:W2:Y:S04]  /*6140*/  SHFL.IDX PT, R3, R3, RZ, 0x1e1f ;  /* 0x001e1fff03037589 */ /* 0x000ea800000e0000 */
[----:B------:R-:W3:Y:S04]  /*6150*/  SHFL.IDX PT, R4, R4, RZ, 0x1e1f ;  /* 0x001e1fff04047589 */ /* 0x000ee800000e0000 */
[----:B------:R0:W4:Y:S02]  /*6160*/  SHFL.IDX PT, R14, R5, RZ, 0x1e1f ;  /* 0x001e1fff050e7589 */ /* 0x00012400000e0000 */
.L_x_12173:
[----:B0-----:R-:W5:Y:S04]  /*6170*/  LDL R5, [R1+0x4] ;  /* 0x0000040001057983 */ /* 0x001f680000100800 */
[----:B------:R-:W2:Y:S01]  /*6180*/  LDL R7, [R1+0x58] ;  /* 0x0000580001077983 */ /* 0x000ea20000100800 */
[----:B------:R-:W-:Y:S01]  /*6190*/  BSSY B1, `(.L_x_11916) ;  /* 0x0000021000017945 */ /* 0x000fe20003800000 */
[----:B------:R-:W-:Y:S02]  /*61a0*/  CS2R R12, SRZ ;  /* 0x00000000000c7805 */ /* 0x000fe4000001ff00 */
[----:B------:R-:W-:Y:S01]  /*61b0*/  CS2R R8, SRZ ;  /* 0x0000000000087805 */ /* 0x000fe2000001ff00 */
[----:B-----5:R-:W-:Y:S01]  /*61c0*/  IMAD R5, R5, R20, RZ ;  /* 0x0000001405057224 */ /* 0x020fe200078e02ff */
[----:B------:R-:W-:-:S02]  /*61d0*/  CS2R R20, SRZ ;  /* 0x0000000000147805 */ /* 0x000fc4000001ff00 */
[----:B--2---:R-:W-:Y:S02]  /*61e0*/  LEA.HI R6, R7, R7, RZ, 0x1 ;  /* 0x0000000707067211 */ /* 0x004fe400078f08ff */
[----:B------:R-:W-:Y:S02]  /*61f0*/  ISETP.GE.AND P0, PT, R10, R5, PT ;  /* 0x000000050a00720c */ /* 0x000fe40003f06270 */
[----:B------:R-:W-:Y:S02]  /*6200*/  CS2R R10, SRZ ;  /* 0x00000000000a7805 */ /* 0x000fe4000001ff00 */
[----:B------:R-:W-:-:S05]  /*6210*/  LOP3.LUT R6, R6, 0xfffffffe, RZ, 0xc0, !PT ;  /* 0xfffffffe06067812 */ /* 0x000fca00078ec0ff */
[----:B------:R-:W-:-:S05]  /*6220*/  IMAD.IADD R6, R7, 0x1, -R6 ;  /* 0x0000000107067824 */ /* 0x000fca00078e0a06 */
[----:B------:R-:W-:Y:S01]  /*6230*/  SHF.L.U32 R30, R6, 0x1f, RZ ;  /* 0x0000001f061e7819 */ /* 0x000fe200000006ff */
[----:B------:R-:W-:Y:S06]  /*6240*/  @P0 BRA `(.L_x_11917) ;  /* 0x0000000000540947 */ /* 0x000fec0003800000 */
[----:B------:R-:W-:Y:S01]  /*6250*/  ULDC UR4, c[0x0][0x3f4] ;  /* 0x0000fd0000047ab9 */ /* 0x000fe20000000800 */
[----:B------:R-:W-:Y:S02]  /*6260*/  SHF.R.S32.HI R9, RZ, 0x1f, R29 ;  /* 0x0000001fff097819 */ /* 0x000fe4000001141d */
[----:B------:R-:W-:Y:S02]  /*6270*/  CS2R R10, SRZ ;  /* 0x00000000000a7805 */ /* 0x000fe4000001ff00 */
[----:B------:R-:W-:Y:S02]  /*6280*/  ISETP.GE.AND P4, PT, R36, UR4, PT ;  /* 0x0000000424007c0c */ /* 0x000fe4000bf86270 */
[----:B------:R-:W-:Y:S02]  /*6290*/  ISETP.GE.AND P5, PT, R29, UR4, PT ;  /* 0x000000041d007c0c */ /* 0x000fe4000bfa6270 */
[----:B------:R-:W-:Y:S02]  /*62a0*/  CS2R R20, SRZ ;  /* 0x0000000000147805 */ /* 0x000fe4000001ff00 */
[----:B------:R-:W-:-:S07]  /*62b0*/  CS2R R12, SRZ ;  /* 0x00000000000c7805 */ /* 0x000fce000001ff00 */
[CC--:B----4-:R-:W-:Y:S02]  /*62c0*/  @!P4 IADD3 R32, P1, R36.reuse, R14.reuse, RZ ;  /* 0x0000000e2420c210 */ /* 0x0d0fe40007f3e0ff */
[CC--:B------:R-:W-:Y:S02]  /*62d0*/  @!P5 IADD3 R26, P2, R29.reuse, R3.reuse, RZ ;  /* 0x000000031d1ad210 */ /* 0x0c0fe40007f5e0ff */
[----:B------:R-:W-:Y:S02]  /*62e0*/  @!P5 IADD3 R14, P3, R29, R14, RZ ;  /* 0x0000000e1d0ed210 */ /* 0x000fe40007f7e0ff */
[----:B------:R-:W-:Y:S01]  /*62f0*/  @!P4 IADD3 R6, P0, R36, R3, RZ ;  /* 0x000000032406c210 */ /* 0x000fe20007f1e0ff */
[--C-:B-1----:R-:W-:Y:S01]  /*6300*/  @!P5 IMAD.X R27, R0, 0x1, R9.reuse, P2 ;  /* 0x00000001001bd824 */ /* 0x102fe200010e0609 */
[----:B------:R-:W-:Y:S01]  /*6310*/  @!P4 SHF.R.S32.HI R3, RZ, 0x1f, R36 ;  /* 0x0000001fff03c819 */ /* 0x000fe20000011424 */
[----:B---3--:R-:W-:Y:S01]  /*6320*/  @!P5 IMAD.X R15, R4, 0x1, R9, P3 ;  /* 0x00000001040fd824 */ /* 0x008fe200018e0609 */
[----:B------:R-:W-:-:S02]  /*6330*/  CS2R R8, SRZ ;  /* 0x0000000000087805 */ /* 0x000fc4000001ff00 */
[----:B------:R0:W5:Y:S01]  /*6340*/  @!P5 LD.E.64 R10, desc[UR40][R26.64] ;  /* 0x000000281a0ad980 */ /* 0x000162000c101b00 */
[--C-:B------:R-:W-:Y:S02]  /*6350*/  @!P4 IMAD.X R7, R0, 0x1, R3.reuse, P0 ;  /* 0x000000010007c824 */ /* 0x100fe400000e0603 */
[----:B------:R-:W-:Y:S01]  /*6360*/  @!P4 IMAD.X R33, R4, 0x1, R3, P1 ;  /* 0x000000010421c824 */ /* 0x000fe200008e0603 */
[----:B------:R0:W5:Y:S04]  /*6370*/  @!P5 LD.E.64 R8, desc[UR40][R14.64] ;  /* 0x000000280e08d980 */ /* 0x000168000c101b00 */
[----:B------:R0:W5:Y:S04]  /*6380*/  @!P4 LD.E.64 R20, desc[UR40][R6.64] ;  /* 0x000000280614c980 */ /* 0x000168000c101b00 */
[----:B------:R0:W5:Y:S02]  /*6390*/  @!P4 LD.E.64 R12, desc[UR40][R32.64] ;  /* 0x00000028200cc980 */ /* 0x000164000c101b00 */
.L_x_11917:
[----:B------:R-:W-:Y:S05]  /*63a0*/  BSYNC B1 ;  /* 0x0000000000017941 */ /* 0x000fea0003800000 */
.L_x_11916:
[----:B-1----:R-:W2:Y:S01]  /*63b0*/  LDL.LU R0, [R1+0x24] ;  /* 0x0000240001007983 */ /* 0x002ea20000300800 */
[----:B------:R-:W1:Y:S01]  /*63c0*/  SYNCS.PHASECHK.TRANS64.TRYWAIT P0, [R17+URZ+0x13200], R30 ;  /* 0x0132001e110075a7 */ /* 0x000e62000800017f */
[----:B------:R-:W-:Y:S01]  /*63d0*/  BSSY B1, `(.L_x_11918) ;  /* 0x0000005000017945 */ /* 0x000fe20003800000 */
[----:B--2---:R-:W-:-:S05]  /*63e0*/  IMAD R0, R0, -0xc0, R5 ;  /* 0xffffff4000007824 */ /* 0x004fca00078e0205 */
[----:B------:R-:W-:-:S04]  /*63f0*/  VIMNMX R0, R0, 0xc0, PT ;  /* 0x000000c000007848 */ /* 0x000fc80003fe0100 */
[----:B------:R-:W-:Y:S01]  /*6400*/  ISETP.GE.AND P1, PT, R34, R0, PT ;  /* 0x000000002200720c */ /* 0x000fe20003f26270 */
[----:B-1----:R-:W-:-:S12]  /*6410*/  @!P0 BRA `(.L_x_11919) ;  /* 0x000001a4001c8947 */ /* 0x002fd80003800000 */
.L_x_12174:
[----:B------:R-:W-:Y:S05]  /*6420*/  BSYNC B1 ;  /* 0x0000000000017941 */ /* 0x000fea0003800000 */
.L_x_11918:
[----:B------:R-:W-:Y:S05]  /*6430*/  @P1 BRA `(.L_x_11920) ;  /* 0x00000024002c1947 */ /* 0x000fea0003800000 */
[----:B---3--:R-:W2:Y:S01]  /*6440*/  LDL.64 R4, [R1+0x8] ;  /* 0x0000080001047983 */ /* 0x008ea20000100a00 */
[----:B------:R-:W3:Y:S03]  /*6450*/  LDC R0, c[0x0][0x3f4] ;  /* 0x0000fd00ff007b82 */ /* 0x000ee60000000800 */
[----:B------:R0:W5:Y:S01]  /*6460*/  LDL R39, [R1+0x38] ;  /* 0x0000380001277983 */ /* 0x0001620000100800 */
[----:B------:R-:W-:Y:S01]  /*6470*/  BSSY B1, `(.L_x_11921) ;  /* 0x000007b000017945 */ /* 0x000fe20003800000 */
[-C--:B---3--:R-:W-:Y:S02]  /*6480*/  ISETP.GE.AND P1, PT, R29, R0.reuse, PT ;  /* 0x000000001d00720c */ /* 0x088fe40003f26270 */
[----:B--2---:R-:W-:-:S13]  /*6490*/  ISETP.GE.AND P0, PT, R4, R0, PT ;  /* 0x000000000400720c */ /* 0x004fda0003f06270 */
[----:B0-----:R-:W-:Y:S05]  /*64a0*/  @P0 BRA `(.L_x_11922) ;  /* 0x0000000400dc0947 */ /* 0x001fea0003800000 */
[----:B-----5:R-:W-:Y:S01]  /*64b0*/  IMAD.IADD R0, R17, 0x1, R39 ;  /* 0x0000000111007824 */ /* 0x020fe200078e0227 */
[----:B----4-:R-:W-:Y:S02]  /*64c0*/  SHF.R.U32.HI R14, RZ, 0x8, R20 ;  /* 0x00000008ff0e7819 */ /* 0x010fe40000011614 */
[----:B------:R-:W-:Y:S02]  /*64d0*/  LOP3.LUT R3, R20, 0xff, RZ, 0xc0, !PT ;  /* 0x000000ff14037812 */ /* 0x000fe400078ec0ff */
[----:B------:R-:W0:Y:S01]  /*64e0*/  LDS.128 R4, [R0+0xb000] ;  /* 0x00b0000000047984 */ /* 0x000e220000000c00 */
[----:B------:R-:W-:Y:S02]  /*64f0*/  LOP3.LUT R14, R14, 0xff, RZ, 0xc0, !PT ;  /* 0x000000ff0e0e7812 */ /* 0x000fe400078ec0ff */
[----:B------:R-:W-:Y:S02]  /*6500*/  SHF.R.U32.HI R26, RZ, 0x8, R21 ;  /* 0x00000008ff1a7819 */ /* 0x000fe40000011615 */
[----:B-1----:R-:W-:-:S02]  /*6510*/  SHF.R.U32.HI R30, RZ, 0x8, R13 ;  /* 0x00000008ff1e7819 */ /* 0x002fc4000001160d */
        /* <DEDUP_REMOVED lines=10> */
[----:B------:R-:W-:Y:S01]  /*65c0*/  LOP3.LUT R27, R14, 0xff, RZ, 0xc0, !PT ;  /* 0x000000ff0e1b7812 */ /* 0x000fe200078ec0ff */
        /* <DEDUP_REMOVED lines=101> */
.L_x_11922:
[----:B------:R-:W-:Y:S05]  /*6c20*/  BSYNC B1 ;  /* 0x0000000000017941 */ /* 0x000fea0003800000 */
.L_x_11921:
[----:B------:R-:W-:Y:S05]  /*6c30*/  @P1 BRA `(.L_x_11920) ;  /* 0x0000001c002c1947 */ /* 0x000fea0003800000 */
[----:B------:R-:W-:Y:S02]  /*6c40*/  LEA.HI R24, R25, R24, RZ, 0x2 ;  /* 0x0000001819187211 */ /* 0x000fe400078f10ff */
[----:B-----5:R-:W-:Y:S02]  /*6c50*/  SHF.R.U32.HI R13, RZ, 0x8, R11 ;  /* 0x00000008ff0d7819 */ /* 0x020fe4000001160b */
[--C-:B0-----:R-:W-:Y:S02]  /*6c60*/  SHF.R.S32.HI R0, RZ, 0x2, R24.reuse ;  /* 0x00000002ff007819 */ /* 0x101fe40000011418 */
[----:B------:R-:W-:Y:S02]  /*6c70*/  SHF.R.S32.HI R3, RZ, 0x1f, R24 ;  /* 0x0000001fff037819 */ /* 0x000fe40000011418 */
[----:B------:R-:W-:Y:S02]  /*6c80*/  SHF.R.U32.HI R24, RZ, 0x8, R9 ;  /* 0x00000008ff187819 */ /* 0x000fe40000011609 */
[----:B------:R-:W-:-:S02]  /*6c90*/  LEA.HI R3, R3, R0, RZ, 0x2 ;  /* 0x0000000003037211 */ /* 0x000fc400078f10ff */
[----:B------:R-:W-:Y:S02]  /*6ca0*/  SHF.R.U32.HI R15, RZ, 0x8, R8 ;  /* 0x00000008ff0f7819 */ /* 0x000fe40000011608 */
[----:B------:R-:W-:Y:S02]  /*6cb0*/  LOP3.LUT R3, R3, 0xfffffffc, RZ, 0xc0, !PT ;  /* 0xfffffffc03037812 */ /* 0x000fe400078ec0ff */
[----:B----4-:R-:W-:Y:S02]  /*6cc0*/  LOP3.LUT R14, R11, 0xff, RZ, 0xc0, !PT ;  /* 0x000000ff0b0e7812 */ /* 0x010fe400078ec0ff */
[----:B------:R-:W-:Y:S01]  /*6cd0*/  LOP3.LUT R25, R9, 0xff, RZ, 0xc0, !PT ;  /* 0x000000ff09197812 */ /* 0x000fe200078ec0ff */
[----:B------:R-:W-:Y:S01]  /*6ce0*/  IMAD.IADD R3, R0, 0x1, -R3 ;  /* 0x0000000100037824 */ /* 0x000fe200078e0a03 */
[----:B------:R-:W-:Y:S02]  /*6cf0*/  LOP3.LUT R13, R13, 0xff, RZ, 0xc0, !PT ;  /* 0x000000ff0d0d7812 */ /* 0x000fe400078ec0ff */
[----:B------:R-:W-:-:S02]  /*6d00*/  LOP3.LUT R24, R24, 0xff, RZ, 0xc0, !PT ;  /* 0x000000ff18187812 */ /* 0x000fc400078ec0ff */
[----:B------:R-:W-:Y:S01]  /*6d10*/  LOP3.LUT P0, RZ, R3, 0x2, RZ, 0xc0, !PT ;  /* 0x0000000203ff7812 */ /* 0x000fe2000780c0ff */
[----:B------:R-:W-:Y:S01]  /*6d20*/  IMAD.IADD R3, R17, 0x1, R39 ;  /* 0x0000000111037824 */ /* 0x000fe200078e0227 */
[----:B------:R-:W-:Y:S02]  /*6d30*/  LOP3.LUT R20, R8, 0xff, RZ, 0xc0, !PT ;  /* 0x000000ff08147812 */ /* 0x000fe400078ec0ff */
[----:B------:R-:W-:Y:S01]  /*6d40*/  LOP3.LUT R15, R15, 0xff, RZ, 0xc0, !PT ;  /* 0x000000ff0f0f7812 */ /* 0x000fe200078ec0ff */
[----:B------:R-:W-:Y:S01]  /*6d50*/  VIADD R0, R3, 0x20 ;  /* 0x0000002003007836 */ /* 0x000fe20000000000 */
[----:B------:R-:W-:Y:S02]  /*6d60*/  PRMT R14, R13, 0x7604, R14 ;  /* 0x000076040d0e7816 */ /* 0x000fe4000000000e */
[----:B------:R-:W-:Y:S02]  /*6d70*/  PRMT R25, R24, 0x7604, R25 ;  /* 0x0000760418197816 */ /* 0x000fe40000000019 */
[----:B------:R-:W-:-:S02]  /*6d80*/  SHF.R.U32.HI R13, RZ, 0x10, R11 ;  /* 0x00000010ff0d7819 */ /* 0x000fc4000001160b */
[----:B------:R-:W-:Y:S01]  /*6d90*/  SHF.R.U32.HI R24, RZ, 0x10, R9 ;  /* 0x00000010ff187819 */ /* 0x000fe20000011609 */
[----:B------:R-:W-:Y:S01]  /*6da0*/  @P0 VIADD R0, R3, 0xffffffe0 ;  /* 0xffffffe003000836 */ /* 0x000fe20000000000 */
[----:B------:R-:W-:Y:S02]  /*6db0*/  SHF.R.U32.HI R3, RZ, 0x8, R10 ;  /* 0x00000008ff037819 */ /* 0x000fe4000001160a */
[----:B------:R-:W-:Y:S02]  /*6dc0*/  LOP3.LUT R12, R10, 0xff, RZ, 0xc0, !PT ;  /* 0x000000ff0a0c7812 */ /* 0x000fe400078ec0ff */
[----:B------:R-:W0:Y:S01]  /*6dd0*/  LDS.128 R4, [R0+0xb000] ;  /* 0x00b0000000047984 */ /* 0x000e220000000c00 */
        /* <DEDUP_REMOVED lines=15> */
[----:B------:R-:W-:Y:S02]  /*6ed0*/  F2FP.F16.E4M3.UNPACK_B R12, R15 ;  /* 0x0000000fff0c723e */ /* 0x000fe400020006ff */
[-C--:B------:R-:W-:Y:S02]  /*6ee0*/  F2FP.F16.E4M3.UNPACK_B R20, R25.reuse ;  /* 0x00000019ff14723e */ /* 0x080fe400020006ff */
[----:B------:R-:W-:Y:S01]  /*6ef0*/  LOP3.LUT R21, R21, 0xff000000, R8, 0xf8, !PT ;  /* 0xff00000015157812 */ /* 0x000fe200078ef808 */
[----:B------:R-:W-:Y:S01]  /*6f00*/  HADD2.F32 R14, -RZ, R12.H1_H1 ;  /* 0x3000000cff0e7230 */ /* 0x000fe20000004100 */
[----:B------:R-:W-:Y:S01]  /*6f10*/  LOP3.LUT R13, R13, 0xff000000, R10, 0xf8, !PT ;  /* 0xff0000000d0d7812 */ /* 0x000fe200078ef80a */
[--C-:B------:R-:W-:Y:S01]  /*6f20*/  HADD2.F32 R24, -RZ, R20.reuse.H1_H1 ;  /* 0x30000014ff187230 */ /* 0x100fe20000004100 */
[----:B------:R-:W-:Y:S01]  /*6f30*/  F2FP.F16.E4M3.UNPACK_B R25, R25.H1 ;  /* 0x00000019ff19723e */ /* 0x000fe200030006ff */
[----:B------:R-:W-:Y:S01]  /*6f40*/  HADD2.F32 R20, -RZ, R20.H0_H0 ;  /* 0x20000014ff147230 */ /* 0x000fe20000004100 */
[-C--:B0-----:R-:W-:Y:S01]  /*6f50*/  F2FP.F16.E4M3.UNPACK_B R3, R6.reuse.H1 ;  /* 0x00000006ff03723e */ /* 0x081fe200030006ff */
[----:B------:R-:W-:Y:S01]  /*6f60*/  HADD2.F32 R12, -RZ, R12.H0_H0 ;  /* 0x2000000cff0c7230 */ /* 0x000fe20000004100 */
[----:B------:R-:W-:-:S02]  /*6f70*/  F2FP.F16.E4M3.UNPACK_B R6, R6 ;  /* 0x00000006ff06723e */ /* 0x000fc400020006ff */
[-C--:B------:R-:W-:Y:S01]  /*6f80*/  F2FP.F16.E4M3.UNPACK_B R10, R7.reuse ;  /* 0x00000007ff0a723e */ /* 0x080fe200020006ff */
[--C-:B------:R-:W-:Y:S01]  /*6f90*/  HADD2.F32 R8, -RZ, R3.reuse.H1_H1 ;  /* 0x30000003ff087230 */ /* 0x100fe20000004100 */
[----:B------:R-:W-:Y:S01]  /*6fa0*/  F2FP.F16.E4M3.UNPACK_B R11, R7.H1 ;  /* 0x00000007ff0b723e */ /* 0x000fe200030006ff */
[----:B------:R-:W-:Y:S01]  /*6fb0*/  HADD2.F32 R9, -RZ, R3.H0_H0 ;  /* 0x20000003ff097230 */ /* 0x000fe20000004100 */
[-C--:B------:R-:W-:Y:S02]  /*6fc0*/  F2FP.F16.E4M3.UNPACK_B R7, R5.reuse ;  /* 0x00000005ff07723e */ /* 0x080fe400020006ff */
[C---:B------:R-:W-:Y:S01]  /*6fd0*/  FMUL.FTZ R26, R8.reuse, R24 ;  /* 0x00000018081a7220 */ /* 0x040fe20000410000 */
[-C--:B------:R-:W-:Y:S01]  /*6fe0*/  FMUL.FTZ R27, R8, R14.reuse ;  /* 0x0000000e081b7220 */ /* 0x080fe20000410000 */
[----:B------:R-:W-:Y:S01]  /*6ff0*/  F2FP.F16.E4M3.UNPACK_B R8, R5.H1 ;  /* 0x00000005ff08723e */ /* 0x000fe200030006ff */
[--C-:B------:R-:W-:Y:S02]  /*7000*/  HADD2.F32 R5, -RZ, R6.reuse.H1_H1 ;  /* 0x30000006ff057230 */ /* 0x100fe40000004100 */
[C---:B------:R-:W-:Y:S01]  /*7010*/  FFMA.FTZ R29, R9.reuse, R14, -R26 ;  /* 0x0000000e091d7223 */ /* 0x040fe2000001081a */
[----:B-1----:R-:W-:Y:S01]  /*7020*/  FFMA.FTZ R30, R9, R24, R27 ;  /* 0x00000018091e7223 */ /* 0x002fe2000001001b */
[----:B------:R-:W-:Y:S01]  /*7030*/  HADD2.F32 R6, -RZ, R6.H0_H0 ;  /* 0x20000006ff067230 */ /* 0x000fe20000004100 */
[----:B------:R-:W-:Y:S01]  /*7040*/  F2FP.F16.E4M3.UNPACK_B R15, R15.H1 ;  /* 0x0000000fff0f723e */ /* 0x000fe200030006ff */
[C---:B------:R-:W-:Y:S01]  /*7050*/  FMUL.FTZ R9, R5.reuse, R20 ;  /* 0x0000001405097220 */ /* 0x040fe20000410000 */
[----:B------:R-:W-:Y:S01]  /*7060*/  FMUL.FTZ R27, R5, R12 ;  /* 0x0000000c051b7220 */ /* 0x000fe20000410000 */
[----:B------:R-:W-:Y:S01]  /*7070*/  HADD2.F32 R14, -RZ, R25.H0_H0 ;  /* 0x20000019ff0e7230 */ /* 0x000fe20000004100 */
[----:B------:R-:W-:Y:S01]  /*7080*/  F2FP.F16.E4M3.UNPACK_B R3, R4 ;  /* 0x00000004ff03723e */ /* 0x000fe200020006ff */
[----:B------:R-:W-:-:S02]  /*7090*/  HADD2.F32 R5, -RZ, R10.H1_H1 ;  /* 0x3000000aff057230 */ /* 0x000fc40000004100 */
        /* <DEDUP_REMOVED lines=11> */
[----:B------:R-:W-:Y:S01]  /*7150*/  HADD2.F32 R11, -RZ, R11.H0_H0 ;  /* 0x2000000bff0b7230 */ /* 0x000fe20000004100 */
[----:B------:R-:W-:Y:S01]  /*7160*/  F2FP.F16.E4M3.UNPACK_B R5, R13 ;  /* 0x0000000dff05723e */ /* 0x000fe200020006ff */
[C---:B------:R-:W-:Y:S01]  /*7170*/  FMUL.FTZ R10, R6.reuse, R15 ;  /* 0x0000000f060a7220 */ /* 0x040fe20000410000 */
[----:B------:R-:W-:Y:S01]  /*7180*/  F2FP.F16.E4M3.UNPACK_B R4, R4.H1 ;  /* 0x00000004ff04723e */ /* 0x000fe200030006ff */
[----:B------:R-:W-:Y:S01]  /*7190*/  FMUL.FTZ R20, R6, R25 ;  /* 0x0000001906147220 */ /* 0x000fe20000410000 */
[----:B------:R-:W-:Y:S01]  /*71a0*/  F2FP.F16.E4M3.UNPACK_B R12, R21 ;  /* 0x00000015ff0c723e */ /* 0x000fe200020006ff */
[----:B------:R-:W-:Y:S01]  /*71b0*/  FFMA.FTZ R34, R11, R25, R10 ;  /* 0x000000190b227223 */ /* 0x000fe2000001000a */
[----:B------:R-:W-:-:S02]  /*71c0*/  HADD2.F32 R10, -RZ, R5.H1_H1 ;  /* 0x30000005ff0a7230 */ /* 0x000fc40000004100 */
[----:B------:R-:W-:Y:S01]  /*71d0*/  FFMA.FTZ R33, R11, R15, -R20 ;  /* 0x0000000f0b217223 */ /* 0x000fe20000010814 */
[----:B------:R-:W-:Y:S01]  /*71e0*/  HADD2.F32 R9, -RZ, R5.H0_H0 ;  /* 0x20000005ff097230 */ /* 0x000fe20000004100 */
[----:B------:R-:W-:Y:S01]  /*71f0*/  F2FP.F16.E4M3.UNPACK_B R13, R13.H1 ;  /* 0x0000000dff0d723e */ /* 0x000fe200030006ff */
[----:B------:R-:W-:Y:S01]  /*7200*/  HADD2.F32 R14, -RZ, R12.H1_H1 ;  /* 0x3000000cff0e7230 */ /* 0x000fe20000004100 */
[----:B------:R-:W-:Y:S01]  /*7210*/  F2FP.F16.E4M3.UNPACK_B R21, R21.H1 ;  /* 0x00000015ff15723e */ /* 0x000fe200030006ff */
[--C-:B------:R-:W-:Y:S02]  /*7220*/  HADD2.F32 R6, -RZ, R4.reuse.H1_H1 ;  /* 0x30000004ff067230 */ /* 0x100fe40000004100 */
[----:B------:R-:W-:Y:S02]  /*7230*/  HADD2.F32 R5, -RZ, R4.H0_H0 ;  /* 0x20000004ff057230 */ /* 0x000fe40000004100 */
        /* <DEDUP_REMOVED lines=8> */
[-C--:B------:R-:W-:Y:S01]  /*72c0*/  FMUL.FTZ R15, R4, R9.reuse ;  /* 0x00000009040f7220 */ /* 0x080fe20000410000 */
[----:B------:R-:W-:Y:S01]  /*72d0*/  FFMA.FTZ R25, R5, R14, R24 ;  /* 0x0000000e05197223 */ /* 0x000fe20000010018 */
[----:B------:R-:W-:Y:S02]  /*72e0*/  HADD2.F32 R5, -RZ, R13.H1_H1 ;  /* 0x3000000dff057230 */ /* 0x000fe40000004100 */
[----:B------:R-:W-:Y:S01]  /*72f0*/  FFMA.FTZ R11, R3, R9, -R6 ;  /* 0x00000009030b7223 */ /* 0x000fe20000010806 */
[----:B------:R-:W-:-:S02]  /*7300*/  HADD2.F32 R9, -RZ, R21.H1_H1 ;  /* 0x30000015ff097230 */ /* 0x000fc40000004100 */
[----:B------:R-:W-:Y:S01]  /*7310*/  FFMA.FTZ R12, R3, R12, R15 ;  /* 0x0000000c030c7223 */ /* 0x000fe2000001000f */
[--C-:B------:R-:W-:Y:S02]  /*7320*/  HADD2.F32 R4, -RZ, R8.reuse.H1_H1 ;  /* 0x30000008ff047230 */ /* 0x100fe40000004100 */
[----:B------:R-:W-:Y:S02]  /*7330*/  HADD2.F32 R3, -RZ, R7.H1_H1 ;  /* 0x30000007ff037230 */ /* 0x000fe40000004100 */
[----:B------:R-:W-:Y:S02]  /*7340*/  HADD2.F32 R6, -RZ, R13.H0_H0 ;  /* 0x2000000dff067230 */ /* 0x000fe40000004100 */
[C---:B------:R-:W-:Y:S01]  /*7350*/  FMUL.FTZ R13, R4.reuse, R9 ;  /* 0x00000009040d7220 */ /* 0x040fe20000410000 */
[----:B------:R-:W-:Y:S02]  /*7360*/  HADD2.F32 R8, -RZ, R8.H0_H0 ;  /* 0x20000008ff087230 */ /* 0x000fe40000004100 */
[----:B------:R-:W-:Y:S01]  /*7370*/  FMUL.FTZ R14, R4, R5 ;  /* 0x00000005040e7220 */ /* 0x000fe20000410000 */
[----:B------:R-:W-:-:S02]  /*7380*/  HADD2.F32 R7, -RZ, R7.H0_H0 ;  /* 0x20000007ff077230 */ /* 0x000fc40000004100 */
        /* <DEDUP_REMOVED lines=13> */
[----:B------:R-:W-:-:S05]  /*7460*/  F2FP.SATFINITE.E4M3.F32.PACK_AB_MERGE_C R5, R10, R5, R13 ;  /* 0x000000050a05723e */ /* 0x000fca000480700d */
[----:B------:R2:W-:Y:S01]  /*7470*/  STS.128 [R0+0xb000], R4 ;  /* 0x00b0000400007388 */ /* 0x0005e20000000c00 */
[----:B------:R-:W-:Y:S05]  /*7480*/  BRA `(.L_x_11920) ;  /* 0x0000001400187947 */ /* 0x000fea0003800000 */
.L_x_11914:
        /* <DEDUP_REMOVED lines=32> */
.L_x_12180:
[----:B0-----:R-:W5:Y:S01]  /*7690*/  LDL R5, [R1+0x4] ;  /* 0x0000040001057983 */ /* 0x001f620000100800 */
[----:B------:R-:W0:Y:S03]  /*76a0*/  LDC R13, c[0x0][0x3f4] ;  /* 0x0000fd00ff0d7b82 */ /* 0x000e260000000800 */
[----:B------:R-:W2:Y:S01]  /*76b0*/  LDL R7, [R1+0x58] ;  /* 0x0000580001077983 */ /* 0x000ea20000100800 */
[----:B------:R-:W-:Y:S01]  /*76c0*/  BSSY B1, `(.L_x_11924) ;  /* 0x0000017000017945 */ /* 0x000fe20003800000 */
[----:B------:R-:W-:Y:S02]  /*76d0*/  CS2R R24, SRZ ;  /* 0x0000000000187805 */ /* 0x000fe4000001ff00 */
        /* <DEDUP_REMOVED lines=9> */
[----:B0-----:R-:W-:Y:S06]  /*7770*/  @P0 BRA `(.L_x_11925) ;  /* 0x00000000002c0947 */ /* 0x001fec0003800000 */
[----:B------:R-:W-:Y:S01]  /*7780*/  ULDC UR4, c[0x0][0x3f4] ;  /* 0x0000fd0000047ab9 */ /* 0x000fe20000000800 */
[C---:B------:R-:W-:Y:S02]  /*7790*/  IADD3 R6, P0, R156.reuse, R3, RZ ;  /* 0x000000039c067210 */ /* 0x040fe40007f1e0ff */
[----:B------:R-:W-:Y:S02]  /*77a0*/  CS2R R24, SRZ ;  /* 0x0000000000187805 */ /* 0x000fe4000001ff00 */
[C---:B------:R-:W-:Y:S02]  /*77b0*/  ISETP.GE.AND P2, PT, R156.reuse, UR4, PT ;  /* 0x000000049c007c0c */ /* 0x040fe4000bf46270 */
[----:B------:R-:W-:Y:S02]  /*77c0*/  SHF.R.S32.HI R3, RZ, 0x1f, R156 ;  /* 0x0000001fff037819 */ /* 0x000fe4000001149c */
[----:B----4-:R-:W-:-:S03]  /*77d0*/  IADD3 R14, P1, R156, R14, RZ ;  /* 0x0000000e9c0e7210 */ /* 0x010fc60007f3e0ff */
[--C-:B-1----:R-:W-:Y:S02]  /*77e0*/  IMAD.X R7, R0, 0x1, R3.reuse, P0 ;  /* 0x0000000100077824 */ /* 0x102fe400000e0603 */
[----:B---3--:R-:W-:-:S04]  /*77f0*/  IMAD.X R15, R4, 0x1, R3, P1 ;  /* 0x00000001040f7824 */ /* 0x008fc800008e0603 */
[----:B------:R-:W-:Y:S05]  /*7800*/  @P2 BRA `(.L_x_11925) ;  /* 0x0000000000082947 */ /* 0x000fea0003800000 */
[----:B------:R0:W5:Y:S04]  /*7810*/  LD.E.128 R24, desc[UR40][R6.64] ;  /* 0x0000002806187980 */ /* 0x000168000c101d00 */
[----:B------:R0:W5:Y:S02]  /*7820*/  LD.E.128 R8, desc[UR40][R14.64] ;  /* 0x000000280e087980 */ /* 0x000164000c101d00 */
.L_x_11925:
[----:B------:R-:W-:Y:S05]  /*7830*/  BSYNC B1 ;  /* 0x0000000000017941 */ /* 0x000fea0003800000 */
.L_x_11924:
[----:B-1----:R-:W2:Y:S01]  /*7840*/  LDL.LU R0, [R1+0x24] ;  /* 0x0000240001007983 */ /* 0x002ea20000300800 */
[----:B------:R-:W1:Y:S01]  /*7850*/  SYNCS.PHASECHK.TRANS64.TRYWAIT P1, [R17+URZ+0x13200], R12 ;  /* 0x0132000c110075a7 */ /* 0x000e62000802017f */
[----:B------:R-:W3:Y:S01]  /*7860*/  S2R R3, SR_TID.X ;  /* 0x0000000000037919 */ /* 0x000ee20000002100 */
[----:B------:R-:W-:Y:S01]  /*7870*/  ISETP.GE.AND P0, PT, R156, R13, PT ;  /* 0x0000000d9c00720c */ /* 0x000fe20003f06270 */
[----:B------:R-:W-:Y:S01]  /*7880*/  BSSY B1, `(.L_x_11926) ;  /* 0x0000009000017945 */ /* 0x000fe20003800000 */
[C---:B---3--:R-:W-:Y:S02]  /*7890*/  VIADD R4, R3.reuse, 0xffffff80 ;  /* 0xffffff8003047836 */ /* 0x048fe40000000000 */
[----:B------:R-:W-:-:S05]  /*78a0*/  VIADD R3, R3, 0xffffff80 ;  /* 0xffffff8003037836 */ /* 0x000fca0000000000 */
[----:B------:R-:W-:-:S04]  /*78b0*/  LEA.HI R3, R3, R4, RZ, 0x1 ;  /* 0x0000000403037211 */ /* 0x000fc800078f08ff */
[----:B------:R-:W-:Y:S01]  /*78c0*/  SHF.R.S32.HI R3, RZ, 0x1, R3 ;  /* 0x00000001ff037819 */ /* 0x000fe20000011403 */
[----:B--2---:R-:W-:-:S05]  /*78d0*/  IMAD R0, R0, -0xc0, R5 ;  /* 0xffffff4000007824 */ /* 0x004fca00078e0205 */
[----:B------:R-:W-:-:S04]  /*78e0*/  VIMNMX R0, R0, 0xc0, PT ;  /* 0x000000c000007848 */ /* 0x000fc80003fe0100 */
[----:B------:R-:W-:Y:S01]  /*78f0*/  ISETP.GE.OR P0, PT, R3, R0, P0 ;  /* 0x000000000300720c */ /* 0x000fe20000706670 */
[----:B-1----:R-:W-:-:S12]  /*7900*/  @!P1 BRA `(.L_x_11927) ;  /* 0x0000019000609947 */ /* 0x002fd80003800000 */
.L_x_12181:
[----:B------:R-:W-:Y:S05]  /*7910*/  BSYNC B1 ;  /* 0x0000000000017941 */ /* 0x000fea0003800000 */
.L_x_11926:
[----:B------:R-:W-:Y:S05]  /*7920*/  @P0 BRA `(.L_x_11920) ;  /* 0x0000000c00f00947 */ /* 0x000fea0003800000 */
[----:B0---4-:R-:W2:Y:S04]  /*7930*/  LDL R14, [R1+0x48] ;  /* 0x00004800010e7983 */ /* 0x011ea80000100800 */
[----:B------:R-:W3:Y:S04]  /*7940*/  LDL R21, [R1+0x4c] ;  /* 0x00004c0001157983 */ /* 0x000ee80000100800 */
[----:B------:R-:W4:Y:S01]  /*7950*/  LDL R51, [R1+0x5c] ;  /* 0x00005c0001337983 */ /* 0x000f220000100800 */
[----:B-----5:R-:W-:Y:S02]  /*7960*/  SHF.R.U32.HI R0, RZ, 0x8, R24 ;  /* 0x00000008ff007819 */ /* 0x020fe40000011618 */
[----:B------:R-:W-:-:S02]  /*7970*/  LOP3.LUT R3, R24, 0xff, RZ, 0xc0, !PT ;  /* 0x000000ff18037812 */ /* 0x000fc400078ec0ff */
[----:B------:R-:W-:Y:S02]  /*7980*/  LOP3.LUT R0, R0, 0xff, RZ, 0xc0, !PT ;  /* 0x000000ff00007812 */ /* 0x000fe400078ec0ff */
[----:B------:R-:W-:Y:S02]  /*7990*/  SHF.R.U32.HI R4, RZ, 0x8, R25 ;  /* 0x00000008ff047819 */ /* 0x000fe40000011619 */
[----:B------:R-:W-:Y:S01]  /*79a0*/  PRMT R20, R0, 0x7604, R3 ;  /* 0x0000760400147816 */ /* 0x000fe20000000003 */
[----:B------:R-:W-:Y:S01]  /*79b0*/  IMAD.IADD R0, R156, 0x1, R13 ;  /* 0x000000019c007824 */ /* 0x000fe200078e020d */
[----:B------:R-:W-:Y:S02]  /*79c0*/  LOP3.LUT R5, R25, 0xff, RZ, 0xc0, !PT ;  /* 0x000000ff19057812 */ /* 0x000fe400078ec0ff */
[----:B------:R-:W-:Y:S02]  /*79d0*/  LOP3.LUT R4, R4, 0xff, RZ, 0xc0, !PT ;  /* 0x000000ff04047812 */ /* 0x000fe400078ec0ff */
[----:B------:R-:W-:-:S02]  /*79e0*/  SHF.R.U32.HI R3, RZ, 0x8, R26 ;  /* 0x00000008ff037819 */ /* 0x000fc4000001161a */
[----:B------:R-:W-:Y:S02]  /*79f0*/  PRMT R30, R4, 0x7604, R5 ;  /* 0x00007604041e7816 */ /* 0x000fe40000000005 */
[----:B------:R-:W-:Y:S02]  /*7a00*/  SHF.R.U32.HI R7, RZ, 0x8, R8 ;  /* 0x00000008ff077819 */ /* 0x000fe40000011608 */
[----:B------:R-:W-:Y:S02]  /*7a10*/  LOP3.LUT R4, R26, 0xff, RZ, 0xc0, !PT ;  /* 0x000000ff1a047812 */ /* 0x000fe400078ec0ff */
[----:B------:R-:W-:Y:S02]  /*7a20*/  LOP3.LUT R3, R3, 0xff, RZ, 0xc0, !PT ;  /* 0x000000ff03037812 */ /* 0x000fe400078ec0ff */
[----:B-1----:R-:W-:Y:S02]  /*7a30*/  LOP3.LUT R12, R8, 0xff, RZ, 0xc0, !PT ;  /* 0x000000ff080c7812 */ /* 0x002fe400078ec0ff */
        /* <DEDUP_REMOVED lines=19> */
[----:B------:R-:W-:Y:S02]  /*7b70*/  LOP3.LUT R3, R3, 0xff, RZ, 0xc0, !PT ;  /* 0x000000ff03037812 */ /* 0x000fe400078ec0ff */
[----:B------:R-:W-:Y:S02]  /*7b80*/  LOP3.LUT R29, R29, 0xff, RZ, 0xc0, !PT ;  /* 0x000000ff1d1d7812 */ /* 0x000fe400078ec0ff */
[----:B------:R-:W-:Y:S02]  /*7b90*/  PRMT R31, R31, 0x7054, R34 ;  /* 0x000070541f1f7816 */ /* 0x000fe40000000022 */
        /* <DEDUP_REMOVED lines=9> */
[----:B------:R-:W-:Y:S02]  /*7c30*/  PRMT R33, R20, 0x7054, R33 ;  /* 0x0000705414217816 */ /* 0x000fe40000000021 */
[----:B------:R-:W-:Y:S02]  /*7c40*/  LOP3.LUT R43, R43, 0xff000000, R11, 0xf8, !PT ;  /* 0xff0000002b2b7812 */ /* 0x000fe400078ef80b */
[----:B------:R-:W-:Y:S02]  /*7c50*/  LOP3.LUT R20, R3, 0xff000000, R24, 0xf8, !PT ;  /* 0xff00000003147812 */ /* 0x000fe400078ef818 */
[----:B------:R-:W-:Y:S02]  /*7c60*/  LOP3.LUT R3, R29, 0xff000000, R26, 0xf8, !PT ;  /* 0xff0000001d037812 */ /* 0x000fe400078ef81a */
[----:B------:R-:W-:Y:S02]  /*7c70*/  LOP3.LUT R29, R33, 0xff000000, R8, 0xf8, !PT ;  /* 0xff000000211d7812 */ /* 0x000fe400078ef808 */
[----:B--2---:R-:W-:-:S02]  /*7c80*/  SHF.R.U32.HI R13, RZ, 0x3, R14 ;  /* 0x00000003ff0d7819 */ /* 0x004fc4000001160e */
[----:B------:R-:W-:Y:S02]  /*7c90*/  LOP3.LUT R0, R14, 0x30, R0, 0xf8, !PT ;  /* 0x000000300e007812 */ /* 0x000fe400078ef800 */
[----:B------:R-:W-:Y:S02]  /*7ca0*/  LOP3.LUT R14, R10, 0xff, RZ, 0xc0, !PT ;  /* 0x000000ff0a0e7812 */ /* 0x000fe400078ec0ff */
[----:B------:R-:W-:Y:S02]  /*7cb0*/  LOP3.LUT R0, R0, R13, RZ, 0x3c, !PT ;  /* 0x0000000d00007212 */ /* 0x000fe400078e3cff */
[----:B------:R-:W-:Y:S01]  /*7cc0*/  SHF.R.U32.HI R13, RZ, 0x8, R10 ;  /* 0x00000008ff0d7819 */ /* 0x000fe2000001160a */
[----:B----4-:R-:W0:Y:S01]  /*7cd0*/  LDS.128 R4, [R51+0xb000] ;  /* 0x00b0000033047984 */ /* 0x010e220000000c00 */
[----:B---3--:R-:W-:Y:S02]  /*7ce0*/  IADD3 R0, R17, R21, R0 ;  /* 0x0000001511007210 */ /* 0x008fe40007ffe000 */
[----:B------:R-:W-:-:S02]  /*7cf0*/  LOP3.LUT R13, R13, 0xff, RZ, 0xc0, !PT ;  /* 0x000000ff0d0d7812 */ /* 0x000fc400078ec0ff */
[----:B------:R-:W-:Y:S02]  /*7d00*/  SHF.R.U32.HI R21, RZ, 0x10, R25 ;  /* 0x00000010ff157819 */ /* 0x000fe40000011619 */
[----:B------:R-:W-:Y:S02]  /*7d10*/  PRMT R37, R13, 0x7604, R14 ;  /* 0x000076040d257816 */ /* 0x000fe4000000000e */
[----:B------:R-:W1:Y:S01]  /*7d20*/  LDS.128 R12, [R0+0xb000] ;  /* 0x00b00000000c7984 */ /* 0x000e620000000c00 */
[----:B------:R-:W-:Y:S02]  /*7d30*/  LOP3.LUT R21, R21, 0xff, RZ, 0xc0, !PT ;  /* 0x000000ff15157812 */ /* 0x000fe400078ec0ff */
[----:B------:R-:W-:Y:S02]  /*7d40*/  PRMT R41, R32, 0x7054, R37 ;  /* 0x0000705420297816 */ /* 0x000fe40000000025 */
[----:B------:R-:W-:Y:S02]  /*7d50*/  PRMT R21, R21, 0x7054, R30 ;  /* 0x0000705415157816 */ /* 0x000fe4000000001e */
[----:B------:R-:W-:-:S02]  /*7d60*/  SHF.R.U32.HI R30, RZ, 0x10, R9 ;  /* 0x00000010ff1e7819 */ /* 0x000fc40000011609 */
[----:B------:R-:W-:Y:S02]  /*7d70*/  LOP3.LUT R32, R21, 0xff000000, R25, 0xf8, !PT ;  /* 0xff00000015207812 */ /* 0x000fe400078ef819 */
[----:B------:R-:W-:Y:S02]  /*7d80*/  LOP3.LUT R30, R30, 0xff, RZ, 0xc0, !PT ;  /* 0x000000ff1e1e7812 */ /* 0x000fe400078ec0ff */
[----:B------:R-:W-:Y:S02]  /*7d90*/  LOP3.LUT R8, R41, 0xff000000, R10, 0xf8, !PT ;  /* 0xff00000029087812 */ /* 0x000fe400078ef80a */
[----:B------:R-:W-:Y:S02]  /*7da0*/  PRMT R35, R30, 0x7054, R35 ;  /* 0x000070541e237816 */ /* 0x000fe40000000023 */
[----:B------:R-:W-:Y:S02]  /*7db0*/  F2FP.F16.E4M3.UNPACK_B R26, R32 ;  /* 0x00000020ff1a723e */ /* 0x000fe400020006ff */
[----:B------:R-:W-:-:S02]  /*7dc0*/  LOP3.LUT R39, R35, 0xff000000, R9, 0xf8, !PT ;  /* 0xff00000023277812 */ /* 0x000fc400078ef809 */
[----:B------:R-:W-:Y:S01]  /*7dd0*/  LOP3.LUT R37, R31, 0xff000000, R27, 0xf8, !PT ;  /* 0xff0000001f257812 */ /* 0x000fe200078ef81b */
[--C-:B------:R-:W-:Y:S01]  /*7de0*/  HADD2.F32 R38, -RZ, R26.reuse.H0_H0 ;  /* 0x2000001aff267230 */ /* 0x100fe20000004100 */
[-C--:B------:R-:W-:Y:S01]  /*7df0*/  F2FP.F16.E4M3.UNPACK_B R40, R39.reuse ;  /* 0x00000027ff28723e */ /* 0x080fe200020006ff */
[----:B------:R-:W-:Y:S01]  /*7e00*/  HADD2.F32 R26, -RZ, R26.H1_H1 ;  /* 0x3000001aff1a7230 */ /* 0x000fe20000004100 */
[----:B------:R-:W-:Y:S02]  /*7e10*/  F2FP.F16.E4M3.UNPACK_B R39, R39.H1 ;  /* 0x00000027ff27723e */ /* 0x000fe400030006ff */
[----:B------:R-:W-:Y:S01]  /*7e20*/  F2FP.F16.E4M3.UNPACK_B R32, R32.H1 ;  /* 0x00000020ff20723e */ /* 0x000fe200030006ff */
[--C-:B------:R-:W-:Y:S02]  /*7e30*/  HADD2.F32 R42, -RZ, R40.reuse.H0_H0 ;  /* 0x20000028ff2a7230 */ /* 0x100fe40000004100 */
[----:B------:R-:W-:Y:S01]  /*7e40*/  HADD2.F32 R40, -RZ, R40.H1_H1 ;  /* 0x30000028ff287230 */ /* 0x000fe20000004100 */
[----:B0-----:R-:W-:-:S02]  /*7e50*/  F2FP.F16.E4M3.UNPACK_B R10, R5 ;  /* 0x00000005ff0a723e */ /* 0x001fc400020006ff */
[----:B------:R-:W-:Y:S02]  /*7e60*/  F2FP.F16.E4M3.UNPACK_B R24, R5.H1 ;  /* 0x00000005ff18723e */ /* 0x000fe400030006ff */
[-C--:B------:R-:W-:Y:S01]  /*7e70*/  F2FP.F16.E4M3.UNPACK_B R30, R7.reuse ;  /* 0x00000007ff1e723e */ /* 0x080fe200020006ff */
[----:B------:R-:W-:Y:S01]  /*7e80*/  HADD2.F32 R9, -RZ, R10.H0_H0 ;  /* 0x2000000aff097230 */ /* 0x000fe20000004100 */
[----:B------:R-:W-:Y:S02]  /*7e90*/  F2FP.F16.E4M3.UNPACK_B R33, R7.H1 ;  /* 0x00000007ff21723e */ /* 0x000fe400030006ff */
[----:B------:R-:W-:Y:S02]  /*7ea0*/  F2FP.F16.E4M3.UNPACK_B R31, R4.H1 ;  /* 0x00000004ff1f723e */ /* 0x000fe400030006ff */
[----:B-1----:R-:W-:Y:S02]  /*7eb0*/  F2FP.F16.E4M3.UNPACK_B R11, R13 ;  /* 0x0000000dff0b723e */ /* 0x002fe400020006ff */
[----:B------:R-:W-:-:S02]  /*7ec0*/  F2FP.F16.E4M3.UNPACK_B R27, R12 ;  /* 0x0000000cff1b723e */ /* 0x000fc400020006ff */
[----:B------:R-:W-:Y:S01]  /*7ed0*/  F2FP.F16.E4M3.UNPACK_B R35, R12.H1 ;  /* 0x0000000cff23723e */ /* 0x000fe200030006ff */
[--C-:B------:R-:W-:Y:S01]  /*7ee0*/  HADD2.F32 R5, -RZ, R11.reuse.H0_H0 ;  /* 0x2000000bff057230 */ /* 0x100fe20000004100 */
[----:B------:R-:W-:Y:S01]  /*7ef0*/  F2FP.F16.E4M3.UNPACK_B R25, R13.H1 ;  /* 0x0000000dff19723e */ /* 0x000fe200030006ff */
[----:B------:R-:W-:Y:S01]  /*7f00*/  HADD2.F32 R11, -RZ, R11.H1_H1 ;  /* 0x3000000bff0b7230 */ /* 0x000fe20000004100 */
[-C--:B------:R-:W-:Y:S02]  /*7f10*/  F2FP.F16.E4M3.UNPACK_B R34, R15.reuse ;  /* 0x0000000fff22723e */ /* 0x080fe400020006ff */
[C---:B------:R-:W-:Y:S01]  /*7f20*/  FMUL.FTZ R12, R5.reuse, R42 ;  /* 0x0000002a050c7220 */ /* 0x040fe20000410000 */
[-C--:B------:R-:W-:Y:S01]  /*7f30*/  FMUL.FTZ R13, R5, R38.reuse ;  /* 0x00000026050d7220 */ /* 0x080fe20000410000 */
[----:B------:R-:W-:Y:S01]  /*7f40*/  F2FP.F16.E4M3.UNPACK_B R36, R15.H1 ;  /* 0x0000000fff24723e */ /* 0x000fe200030006ff */
[----:B------:R-:W-:Y:S02]  /*7f50*/  HADD2.F32 R15, -RZ, R32.H0_H0 ;  /* 0x20000020ff0f7230 */ /* 0x000fe40000004100 */
[----:B------:R-:W-:Y:S01]  /*7f60*/  FFMA.FTZ R5, R9, R38, -R12 ;  /* 0x0000002609057223 */ /* 0x000fe2000001080c */
[----:B------:R-:W-:-:S02]  /*7f70*/  HADD2.F32 R12, -RZ, R10.H1_H1 ;  /* 0x3000000aff0c7230 */ /* 0x000fc40000004100 */
[----:B------:R-:W-:Y:S01]  /*7f80*/  FFMA.FTZ R9, R9, R42, R13 ;  /* 0x0000002a09097223 */ /* 0x000fe2000001000d */
[----:B------:R-:W-:Y:S02]  /*7f90*/  HADD2.F32 R38, -RZ, R39.H0_H0 ;  /* 0x20000027ff267230 */ /* 0x000fe40000004100 */
[C---:B------:R-:W-:Y:S01]  /*7fa0*/  FMUL.FTZ R41, R11.reuse, R40 ;  /* 0x000000280b297220 */ /* 0x040fe20000410000 */
[----:B------:R-:W-:Y:S02]  /*7fb0*/  HADD2.F32 R10, -RZ, R25.H0_H0 ;  /* 0x20000019ff0a7230 */ /* 0x000fe40000004100 */
[----:B------:R-:W-:Y:S01]  /*7fc0*/  FMUL.FTZ R11, R11, R26 ;  /* 0x0000001a0b0b7220 */ /* 0x000fe20000410000 */
[----:B------:R-:W-:Y:S01]  /*7fd0*/  HADD2.F32 R13, -RZ, R24.H0_H0 ;  /* 0x20000018ff0d7230 */ /* 0x000fe20000004100 */
[----:B------:R-:W-:Y:S01]  /*7fe0*/  F2FP.F16.E4M3.UNPACK_B R21, R4 ;  /* 0x00000004ff15723e */ /* 0x000fe200020006ff */
[----:B------:R-:W-:Y:S02]  /*7ff0*/  HADD2.F32 R32, -RZ, R32.H1_H1 ;  /* 0x30000020ff207230 */ /* 0x000fe40000004100 */
[C---:B------:R-:W-:Y:S01]  /*8000*/  FMUL.FTZ R42, R10.reuse, R38 ;  /* 0x000000260a2a7220 */ /* 0x040fe20000410000 */
[-C--:B------:R-:W-:Y:S01]  /*8010*/  FMUL.FTZ R45, R10, R15.reuse ;  /* 0x0000000f0a2d7220 */ /* 0x080fe20000410000 */
        /* <DEDUP_REMOVED lines=23> */
[----:B------:R-:W-:Y:S01]  /*8190*/  FFMA.FTZ R15, R25, R39, -R44 ;  /* 0x00000027190f7223 */ /* 0x000fe2000001082c */
[----:B------:R-:W-:-:S02]  /*81a0*/  HADD2.F32 R39, -RZ, R38.H1_H1 ;  /* 0x30000026ff277230 */ /* 0x000fc40000004100 */
[----:B------:R-:W-:Y:S01]  /*81b0*/  FFMA.FTZ R25, R25, R42, R47 ;  /* 0x0000002a19197223 */ /* 0x000fe2000001002f */
[----:B------:R-:W-:Y:S01]  /*81c0*/  F2FP.F16.E4M3.UNPACK_B R38, R37.H1 ;  /* 0x00000025ff26723e */ /* 0x000fe200030006ff */
[----:B------:R-:W-:Y:S01]  /*81d0*/  HADD2.F32 R32, -RZ, R30.H1_H1 ;  /* 0x3000001eff207230 */ /* 0x000fe20000004100 */
[-C--:B------:R-:W-:Y:S01]  /*81e0*/  F2FP.F16.E4M3.UNPACK_B R6, R14.reuse ;  /* 0x0000000eff06723e */ /* 0x080fe200020006ff */
[----:B------:R-:W-:Y:S01]  /*81f0*/  HADD2.F32 R30, -RZ, R34.H1_H1 ;  /* 0x30000022ff1e7230 */ /* 0x000fe20000004100 */
[----:B------:R-:W-:Y:S01]  /*8200*/  F2FP.F16.E4M3.UNPACK_B R14, R14.H1 ;  /* 0x0000000eff0e723e */ /* 0x000fe200030006ff */
[----:B------:R-:W-:Y:S01]  /*8210*/  HADD2.F32 R42, -RZ, R43.H0_H0 ;  /* 0x2000002bff2a7230 */ /* 0x000fe20000004100 */
[----:B------:R-:W-:Y:S01]  /*8220*/  F2FP.SATFINITE.E4M3.F32.PACK_AB_MERGE_C R11, R24, R11, RZ ;  /* 0x0000000b180b723e */ /* 0x000fe200048070ff */
[----:B------:R-:W-:Y:S02]  /*8230*/  HADD2.F32 R37, -RZ, R36.H0_H0 ;  /* 0x20000024ff257230 */ /* 0x000fe40000004100 */
[----:B------:R-:W-:Y:S01]  /*8240*/  FMUL.FTZ R45, R30, R41 ;  /* 0x000000291e2d7220 */ /* 0x000fe20000410000 */
[----:B------:R-:W-:-:S02]  /*8250*/  HADD2.F32 R40, -RZ, R38.H0_H0 ;  /* 0x20000026ff287230 */ /* 0x000fc40000004100 */
[-C--:B------:R-:W-:Y:S01]  /*8260*/  FMUL.FTZ R44, R30, R39.reuse ;  /* 0x000000271e2c7220 */ /* 0x080fe20000410000 */
[----:B------:R-:W-:Y:S02]  /*8270*/  HADD2.F32 R34, -RZ, R33.H0_H0 ;  /* 0x20000021ff227230 */ /* 0x000fe40000004100 */
[C---:B------:R-:W-:Y:S01]  /*8280*/  FMUL.FTZ R47, R37.reuse, R42 ;  /* 0x0000002a252f7220 */ /* 0x040fe20000410000 */
[C---:B------:R-:W-:Y:S01]  /*8290*/  FFMA.FTZ R30, R32.reuse, R39, -R45 ;  /* 0x00000027201e7223 */ /* 0x040fe2000001082d */
[-C--:B------:R-:W-:Y:S01]  /*82a0*/  FMUL.FTZ R37, R37, R40.reuse ;  /* 0x0000002825257220 */ /* 0x080fe20000410000 */
[----:B------:R-:W-:Y:S01]  /*82b0*/  FFMA.FTZ R32, R32, R41, R44 ;  /* 0x0000002920207223 */ /* 0x000fe2000001002c */
[C---:B------:R-:W-:Y:S01]  /*82c0*/  FFMA.FTZ R47, R34.reuse, R40, -R47 ;  /* 0x00000028222f7223 */ /* 0x040fe2000001082f */
[----:B------:R-:W-:Y:S01]  /*82d0*/  HADD2.F32 R40, -RZ, R38.H1_H1 ;  /* 0x30000026ff287230 */ /* 0x000fe20000004100 */
[----:B------:R-:W-:Y:S01]  /*82e0*/  F2FP.F16.E4M3.UNPACK_B R41, R29.H1 ;  /* 0x0000001dff29723e */ /* 0x000fe200030006ff */
[----:B------:R-:W-:Y:S01]  /*82f0*/  FFMA.FTZ R45, R34, R42, R37 ;  /* 0x0000002a222d7223 */ /* 0x000fe20000010025 */
[----:B------:R-:W-:Y:S01]  /*8300*/  F2FP.F16.E4M3.UNPACK_B R38, R20.H1 ;  /* 0x00000014ff26723e */ /* 0x000fe200030006ff */
[----:B------:R-:W-:Y:S01]  /*8310*/  HADD2.F32 R43, -RZ, R43.H1_H1 ;  /* 0x3000002bff2b7230 */ /* 0x000fe20000004100 */
[----:B------:R-:W-:Y:S01]  /*8320*/  F2FP.SATFINITE.E4M3.F32.PACK_AB_MERGE_C R13, R26, R13, RZ ;  /* 0x0000000d1a0d723e */ /* 0x000fe200048070ff */
[----:B------:R-:W-:Y:S01]  /*8330*/  HADD2.F32 R37, -RZ, R36.H1_H1 ;  /* 0x30000024ff257230 */ /* 0x000fe20000004100 */
[----:B------:R-:W-:Y:S01]  /*8340*/  F2FP.SATFINITE.E4M3.F32.PACK_AB_MERGE_C R5, R10, R5, R11 ;  /* 0x000000050a05723e */ /* 0x000fe2000480700b */
        /* <DEDUP_REMOVED lines=38> */
[----:B------:R-:W-:Y:S01]  /*85b0*/  FFMA.FTZ R35, R20, R35, R29 ;  /* 0x0000002314237223 */ /* 0x000fe2000001001d */
[-C--:B------:R-:W-:Y:S01]  /*85c0*/  F2FP.F16.E4M3.UNPACK_B R20, R3.reuse.H1 ;  /* 0x00000003ff14723e */ /* 0x080fe200030006ff */
[C---:B------:R-:W-:Y:S01]  /*85d0*/  FMUL.FTZ R29, R27.reuse, R34 ;  /* 0x000000221b1d7220 */ /* 0x040fe20000410000 */
[----:B------:R-:W-:Y:S01]  /*85e0*/  FMUL.FTZ R38, R27, R36 ;  /* 0x000000241b267220 */ /* 0x000fe20000410000 */
[----:B------:R-:W-:Y:S01]  /*85f0*/  HADD2.F32 R33, -RZ, R31.H0_H0 ;  /* 0x2000001fff217230 */ /* 0x000fe20000004100 */
[----:B------:R-:W-:Y:S01]  /*8600*/  F2FP.F16.E4M3.UNPACK_B R3, R3 ;  /* 0x00000003ff03723e */ /* 0x000fe200020006ff */
[----:B------:R-:W-:-:S02]  /*8610*/  HADD2.F32 R27, -RZ, R14.H0_H0 ;  /* 0x2000000eff1b7230 */ /* 0x000fc40000004100 */
[C---:B------:R-:W-:Y:S01]  /*8620*/  FFMA.FTZ R36, R21.reuse, R36, R29 ;  /* 0x0000002415247223 */ /* 0x040fe2000001001d */
[----:B------:R-:W-:Y:S01]  /*8630*/  FFMA.FTZ R38, R21, R34, -R38 ;  /* 0x0000002215267223 */ /* 0x000fe20000010826 */
[----:B------:R-:W-:Y:S02]  /*8640*/  HADD2.F32 R29, -RZ, R20.H1_H1 ;  /* 0x30000014ff1d7230 */ /* 0x000fe40000004100 */
[----:B------:R-:W-:Y:S02]  /*8650*/  HADD2.F32 R31, -RZ, R31.H1_H1 ;  /* 0x3000001fff1f7230 */ /* 0x000fe40000004100 */
[----:B------:R-:W-:Y:S01]  /*8660*/  FMUL.FTZ R43, R27, R33 ;  /* 0x000000211b2b7220 */ /* 0x000fe20000410000 */
[----:B------:R-:W-:Y:S02]  /*8670*/  HADD2.F32 R14, -RZ, R14.H1_H1 ;  /* 0x3000000eff0e7230 */ /* 0x000fe40000004100 */
[----:B------:R-:W-:Y:S02]  /*8680*/  HADD2.F32 R21, -RZ, R20.H0_H0 ;  /* 0x20000014ff157230 */ /* 0x000fe40000004100 */
[----:B------:R-:W-:-:S02]  /*8690*/  HADD2.F32 R20, -RZ, R7.H0_H0 ;  /* 0x20000007ff147230 */ /* 0x000fc40000004100 */
[C---:B------:R-:W-:Y:S01]  /*86a0*/  FMUL.FTZ R34, R14.reuse, R31 ;  /* 0x0000001f0e227220 */ /* 0x040fe20000410000 */
[----:B------:R-:W-:Y:S02]  /*86b0*/  HADD2.F32 R7, -RZ, R7.H1_H1 ;  /* 0x30000007ff077230 */ /* 0x000fe40000004100 */
[----:B------:R-:W-:Y:S01]  /*86c0*/  FMUL.FTZ R46, R14, R29 ;  /* 0x0000001d0e2e7220 */ /* 0x000fe20000410000 */
[-C--:B------:R-:W-:Y:S01]  /*86d0*/  FMUL.FTZ R27, R27, R21.reuse ;  /* 0x000000151b1b7220 */ /* 0x080fe20000410000 */
[----:B------:R-:W-:Y:S01]  /*86e0*/  F2FP.F16.E4M3.UNPACK_B R14, R8 ;  /* 0x00000008ff0e723e */ /* 0x000fe200020006ff */
[C---:B------:R-:W-:Y:S01]  /*86f0*/  FFMA.FTZ R43, R20.reuse, R21, -R43 ;  /* 0x00000015142b7223 */ /* 0x040fe2000001082b */
[C---:B------:R-:W-:Y:S01]  /*8700*/  FFMA.FTZ R40, R7.reuse, R29, -R34 ;  /* 0x0000001d07287223 */ /* 0x040fe20000010822 */
[----:B------:R-:W-:Y:S01]  /*8710*/  FFMA.FTZ R33, R20, R33, R27 ;  /* 0x0000002114217223 */ /* 0x000fe2000001001b */
[----:B------:R-:W-:Y:S01]  /*8720*/  FFMA.FTZ R46, R7, R31, R46 ;  /* 0x0000001f072e7223 */ /* 0x000fe2000001002e */
        /* <DEDUP_REMOVED lines=26> */
[----:B------:R0:W-:Y:S04]  /*88d0*/  STS.128 [R51+0xb000], R4 ;  /* 0x00b0000433007388 */ /* 0x0001e80000000c00 */
[----:B------:R0:W-:Y:S02]  /*88e0*/  STS.128 [R0+0xb000], R8 ;  /* 0x00b0000800007388 */ /* 0x0001e40000000c00 */
.L_x_11920:
[----:B------:R-:W-:Y:S05]  /*88f0*/  BSYNC B0 ;  /* 0x0000000000007941 */ /* 0x000fea0003800000 */
.L_x_11913:
        /* <DEDUP_REMOVED lines=8> */
.L_x_11910:
[----:B012---:R-:W2:Y:S02]  /*8980*/  LDL R0, [R1+0x14] ;  /* 0x0000140001007983 */ /* 0x007ea40000100800 */
[----:B--2---:R-:W-:-:S13]  /*8990*/  ISETP.NE.AND P0, PT, R0, 0x3, PT ;  /* 0x000000030000780c */ /* 0x004fda0003f05270 */
[----:B------:R-:W-:Y:S05]  /*89a0*/  @!P0 BRA `(.L_x_11928) ;  /* 0x0000000000048947 */ /* 0x000fea0003800000 */
[----:B------:R-:W-:Y:S01]  /*89b0*/  BPT.TRAP 0x1 ;  /* 0x000000040000795c */ /* 0x000fe20000300000 */
.L_x_11928:
[----:B----4-:R-:W-:Y:S01]  /*89c0*/  IMAD R14, R18, 0x8, R17 ;  /* 0x00000008120e7824 */ /* 0x010fe200078e0211 */
[----:B------:R-:W-:-:S04]  /*89d0*/  SHF.L.U32 R3, R19, 0x1f, RZ ;  /* 0x0000001f13037819 */ /* 0x000fc800000006ff */
[----:B------:R0:W1:Y:S01]  /*89e0*/  SYNCS.PHASECHK.TRANS64.TRYWAIT P1, [R14+URZ+0x13230], R3 ;  /* 0x013230030e0075a7 */ /* 0x000062000802017f */
[----:B------:R-:W-:Y:S05]  /*89f0*/  @!P0 BRA `(.L_x_11929) ;  /* 0x0000000000048947 */ /* 0x000fea0003800000 */
[----:B------:R-:W-:Y:S01]  /*8a00*/  BPT.TRAP 0x1 ;  /* 0x000000040000795c */ /* 0x000fe20000300000 */
.L_x_11929:
[----:B------:R-:W3:Y:S01]  /*8a10*/  S2R R0, SR_TID.X ;  /* 0x0000000000007919 */ /* 0x000ee20000002100 */
[----:B------:R-:W-:Y:S02]  /*8a20*/  LOP3.LUT R22, R22, 0xefffffff, RZ, 0xc0, !PT ;  /* 0xefffffff16167812 */ /* 0x000fe400078ec0ff */
[----:B---3--:R-:W-:Y:S01]  /*8a30*/  LOP3.LUT R4, R0, 0x7f, RZ, 0xc0, !PT ;  /* 0x0000007f00047812 */ /* 0x008fe200078ec0ff */
[----:B------:R-:W-:-:S03]  /*8a40*/  VIADD R0, R17, 0xe000 ;  /* 0x0000e00011007836 */ /* 0x000fc60000000000 */
[----:B------:R-:W-:Y:S02]  /*8a50*/  ISETP.NE.AND P2, PT, R4, RZ, PT ;  /* 0x000000ff0400720c */ /* 0x000fe40003f45270 */
[----:B------:R-:W-:-:S04]  /*8a60*/  SHF.R.U32.HI R0, RZ, 0x4, R0 ;  /* 0x00000004ff007819 */ /* 0x000fc80000011600 */
[----:B------:R-:W-:-:S07]  /*8a70*/  LOP3.LUT R0, R0, 0x3fff, RZ, 0xc0, !PT ;  /* 0x00003fff00007812 */ /* 0x000fce00078ec0ff */
[----:B------:R-:W-:Y:S01]  /*8a80*/  @P2 LOP3.LUT R22, R22, 0x10000000, RZ, 0xfc, !PT ;  /* 0x1000000016162812 */ /* 0x000fe200078efcff */
[----:B-1----:R-:W-:Y:S06]  /*8a90*/  @P1 BRA `(.L_x_11930) ;  /* 0x0000000000081947 */ /* 0x002fec0003800000 */
[----:B------:R-:W1:Y:S02]  /*8aa0*/  SYNCS.PHASECHK.TRANS64.TRYWAIT P1, [R14+URZ+0x13230], R3 ;  /* 0x013230030e0075a7 */ /* 0x000e64000802017f */
[----:B-1----:R-:W-:Y:S05]  /*8ab0*/  @!P1 BRA `(.L_x_11931) ;  /* 0x0000018000089947 */ /* 0x002fea0003800000 */
.L_x_11930:
[----:B------:R-:W-:Y:S01]  /*8ac0*/  LOP3.LUT R0, R0, 0x10000, RZ, 0xfc, !PT ;  /* 0x0001000000007812 */ /* 0x000fe200078efcff */
[----:B------:R-:W-:Y:S05]  /*8ad0*/  WARPSYNC.ALL ;  /* 0x0000000000007948 */ /* 0x000fea0003800000 */
[----:B------:R2:W-:Y:S01]  /*8ae0*/  STL [R1+0x20], R0 ;  /* 0x0000200001007387 */ /* 0x0005e20000100800 */
[----:B-----5:R-:W-:-:S03]  /*8af0*/  IMAD R8, R18, 0x280, R0 ;  /* 0x0000028012087824 */ /* 0x020fc600078e0200 */
[----:B------:R-:W3:Y:S01]  /*8b00*/  LDL R20, [R1+0x40] ;  /* 0x0000400001147983 */ /* 0x000ee20000100800 */
[----:B------:R-:W-:Y:S02]  /*8b10*/  IMAD.MOV.U32 R9, RZ, RZ, -0x7fffffe0 ;  /* 0x80000020ff097424 */ /* 0x000fe400078e00ff */
[----:B------:R-:W-:Y:S01]  /*8b20*/  IMAD.MOV.U32 R5, RZ, RZ, -0x7fffffe0 ;  /* 0x80000020ff057424 */ /* 0x000fe200078e00ff */
[----:B------:R-:W-:Y:S01]  /*8b30*/  WARPGROUP.ARRIVE ;  /* 0x00000000000079c5 */ /* 0x000fe20000000000 */
[----:B------:R-:W-:Y:S01]  /*8b40*/  VIADD R4, R8, 0x80 ;  /* 0x0000008008047836 */ /* 0x000fe20000000000 */
[----:B------:R-:W3:Y:S01]  /*8b50*/  LDL R108, [R1+0x30] ;  /* 0x00003000016c7983 */ /* 0x000ee20000100800 */
[----:B------:R-:W-:Y:S01]  /*8b60*/  IMAD.MOV.U32 R7, RZ, RZ, -0x7fffffe0 ;  /* 0x80000020ff077424 */ /* 0x000fe200078e00ff */
[----:B------:R-:W4:Y:S02]  /*8b70*/  LDC R110, c[0x0][0x448] ;  /* 0x00011200ff6e7b82 */ /* 0x000f240000000800 */
[----:B------:R-:W-:Y:S01]  /*8b80*/  R2UR UR10, R4 ;  /* 0x00000000040a72ca */ /* 0x000fe200000e0000 */
[----:B------:R-:W2:Y:S01]  /*8b90*/  LDL R106, [R1+0x3c] ;  /* 0x00003c00016a7983 */ /* 0x000ea20000100800 */
[----:B------:R-:W-:-:S02]  /*8ba0*/  LOP3.LUT R4, R28, 0x10000, RZ, 0xfc, !PT ;  /* 0x000100001c047812 */ /* 0x000fc400078efcff */
[----:B------:R-:W-:Y:S01]  /*8bb0*/  R2UR UR6, R8 ;  /* 0x00000000080672ca */ /* 0x000fe200000e0000 */
[----:B------:R-:W2:Y:S01]  /*8bc0*/  LDL R114, [R1+0x10] ;  /* 0x0000100001727983 */ /* 0x000ea20000100800 */
[----:B------:R-:W-:Y:S02]  /*8bd0*/  R2UR UR7, R9 ;  /* 0x00000000090772ca */ /* 0x000fe400000e0000 */
[----:B------:R-:W-:Y:S01]  /*8be0*/  R2UR UR4, R4 ;  /* 0x00000000040472ca */ /* 0x000fe200000e0000 */
[----:B------:R-:W2:Y:S01]  /*8bf0*/  LDL R112, [R1+0x4] ;  /* 0x0000040001707983 */ /* 0x000ea20000100800 */
[----:B------:R-:W-:-:S13]  /*8c00*/  R2UR UR5, R5 ;  /* 0x00000000050572ca */ /* 0x000fda00000e0000 */
        /* <DEDUP_REMOVED lines=24> */
[----:B------:R-:W-:Y:S01]  /*8d90*/  IMAD.MOV.U32 R11, RZ, RZ, -0x7fffffe0 ;  /* 0x80000020ff0b7424 */ /* 0x000fe200078e00ff */
        /* <DEDUP_REMOVED lines=8> */
[----:B------:R-:W-:-:S03]  /*8e20*/  IMAD.MOV.U32 R7, RZ, RZ, -0x7fffffe0 ;  /* 0x80000020ff077424 */ /* 0x000fc600078e00ff */
[----:B------:R-:W-:Y:S01]  /*8e30*/  R2UR UR6, R6 ;  /* 0x00000000060672ca */ /* 0x000fe200000e0000 */
[----:B------:R-:W-:Y:S01]  /*8e40*/  VIADD R6, R4, 0x2 ;  /* 0x0000000204067836 */ /* 0x000fe20000000000 */
[----:B------:R-:W-:Y:S01]  /*8e50*/  R2UR UR7, R7 ;  /* 0x00000000070772ca */ /* 0x000fe200000e0000 */
[----:B------:R-:W-:-:S03]  /*8e60*/  IMAD.MOV.U32 R7, RZ, RZ, -0x7fffffe0 ;  /* 0x80000020ff077424 */ /* 0x000fc600078e00ff */
[----:B------:R-:W-:Y:S02]  /*8e70*/  R2UR UR4, R6 ;  /* 0x00000000060472ca */ /* 0x000fe400000e0000 */
[----:B------:R-:W-:Y:S01]  /*8e80*/  R2UR UR5, R7 ;  /* 0x00000000070572ca */ /* 0x000fe200000e0000 */
[----:B------:R-:W-:Y:S02]  /*8e90*/  WARPGROUP.DEPBAR.LE gsb0, 0x0 ;  /* 0x00008000000079c5 */ /* 0x000fe40000010000 */
[----:B------:R-:W-:-:S10]  /*8ea0*/  WARPGROUP.ARRIVE ;  /* 0x00000000000079c5 */ /* 0x000fd40000000000 */
[----:B------:R-:W-:Y:S01]  /*8eb0*/  QGMMA.64x32x32.F32.E4M3.E4M3 R88, gdesc[UR4], R88, gsb0 ;  /* 0x00600000045879f3 */ /* 0x000fe20008000858 */
[----:B------:R-:W-:Y:S02]  /*8ec0*/  VIADD R12, R8, 0x82 ;  /* 0x00000082080c7836 */ /* 0x000fe40000000000 */
[----:B------:R-:W-:Y:S01]  /*8ed0*/  IMAD.MOV.U32 R13, RZ, RZ, -0x7fffffe0 ;  /* 0x80000020ff0d7424 */ /* 0x000fe200078e00ff */
[----:B------:R-:W-:Y:S01]  /*8ee0*/  R2UR UR8, R6 ;  /* 0x00000000060872ca */ /* 0x000fe200000e0000 */
[----:B------:R-:W-:Y:S01]  /*8ef0*/  VIADD R10, R8, 0x102 ;  /* 0x00000102080a7836 */ /* 0x000fe20000000000 */
[----:B------:R-:W-:Y:S01]  /*8f00*/  R2UR UR10, R12 ;  /* 0x000000000c0a72ca */ /* 0x000fe200000e0000 */
[----:B------:R-:W-:Y:S01]  /*8f10*/  IMAD.MOV.U32 R11, RZ, RZ, -0x7fffffe0 ;  /* 0x80000020ff0b7424 */ /* 0x000fe200078e00ff */
[----:B------:R-:W-:Y:S01]  /*8f20*/  R2UR UR11, R13 ;  /* 0x000000000d0b72ca */ /* 0x000fe200000e0000 */
[----:B------:R-:W-:Y:S01]  /*8f30*/  IMAD.MOV.U32 R9, RZ, RZ, -0x7fffffe0 ;  /* 0x80000020ff097424 */ /* 0x000fe200078e00ff */
[C---:B------:R-:W-:Y:S01]  /*8f40*/  R2UR UR9, R7.reuse ;  /* 0x00000000070972ca */ /* 0x040fe200000e0000 */
[----:B------:R-:W0:Y:S01]  /*8f50*/  S2R R15, SR_TID.X ;  /* 0x00000000000f7919 */ /* 0x000e220000002100 */
[----:B------:R-:W-:Y:S01]  /*8f60*/  R2UR UR12, R6 ;  /* 0x00000000060c72ca */ /* 0x000fe200000e0000 */
[----:B---3--:R-:W-:Y:S01]  /*8f70*/  IMAD.IADD R21, R20, 0x1, R108 ;  /* 0x0000000114157824 */ /* 0x008fe200078e026c */
[----:B------:R-:W-:Y:S01]  /*8f80*/  R2UR UR13, R7 ;  /* 0x00000000070d72ca */ /* 0x000fe200000e0000 */
[----:B------:R-:W-:Y:S01]  /*8f90*/  ULDC UR4, c[0x0][0x9dc] ;  /* 0x0002770000047ab9 */ /* 0x000fe20000000800 */
[----:B------:R-:W-:-:S02]  /*8fa0*/  WARPGROUP.DEPBAR.LE gsb0, 0x0 ;  /* 0x00008000000079c5 */ /* 0x000fc40000010000 */
[----:B------:R-:W-:-:S06]  /*8fb0*/  WARPGROUP.ARRIVE ;  /* 0x00000000000079c5 */ /* 0x000fcc0000000000 */
[----:B------:R-:W-:Y:S01]  /*8fc0*/  QGMMA.64x32x32.F32.E4M3.E4M3 R72, gdesc[UR8], R72, gsb0 ;  /* 0x00600000084879f3 */ /* 0x000fe20008000848 */
[----:B------:R-:W-:Y:S02]  /*8fd0*/  R2UR UR14, R10 ;  /* 0x000000000a0e72ca */ /* 0x000fe400000e0000 */
[----:B------:R-:W-:Y:S01]  /*8fe0*/  R2UR UR15, R11 ;  /* 0x000000000b0f72ca */ /* 0x000fe200000e0000 */
[----:B------:R-:W-:Y:S01]  /*8ff0*/  VIADD R10, R8, 0x182 ;  /* 0x00000182080a7836 */ /* 0x000fe20000000000 */
[----:B------:R-:W-:Y:S02]  /*9000*/  WARPGROUP.DEPBAR.LE gsb0, 0x0 ;  /* 0x00008000000079c5 */ /* 0x000fe40000010000 */
[----:B------:R-:W-:-:S09]  /*9010*/  WARPGROUP.ARRIVE ;  /* 0x00000000000079c5 */ /* 0x000fd20000000000 */
[----:B------:R-:W-:Y:S01]  /*9020*/  QGMMA.64x32x32.F32.E4M3.E4M3 R56, gdesc[UR12], R56, gsb0 ;  /* 0x006000000c3879f3 */ /* 0x000fe20008000838 */
[----:B------:R-:W-:Y:S01]  /*9030*/  IMAD.MOV.U32 R11, RZ, RZ, -0x7fffffe0 ;  /* 0x80000020ff0b7424 */ /* 0x000fe200078e00ff */
[----:B------:R-:W-:Y:S02]  /*9040*/  R2UR UR18, R10 ;  /* 0x000000000a1272ca */ /* 0x000fe400000e0000 */
[----:B------:R-:W-:Y:S02]  /*9050*/  R2UR UR16, R6 ;  /* 0x00000000061072ca */ /* 0x000fe400000e0000 */
[----:B------:R-:W-:Y:S02]  /*9060*/  R2UR UR19, R11 ;  /* 0x000000000b1372ca */ /* 0x000fe400000e0000 */
[----:B------:R-:W-:Y:S01]  /*9070*/  R2UR UR17, R7 ;  /* 0x00000000071172ca */ /* 0x000fe200000e0000 */
[----:B------:R-:W-:Y:S01]  /*9080*/  VIADD R8, R8, 0x202 ;  /* 0x0000020208087836 */ /* 0x000fe20000000000 */
[----:B------:R-:W-:Y:S01]  /*9090*/  R2UR UR23, R9 ;  /* 0x00000000091772ca */ /* 0x000fe200000e0000 */
[----:B------:R-:W3:Y:S01]  /*90a0*/  LDC.64 R10, c[0x0][0x9e0] ;  /* 0x00027800ff0a7b82 */ /* 0x000ee20000000a00 */
[----:B------:R-:W-:-:S02]  /*90b0*/  WARPGROUP.DEPBAR.LE gsb0, 0x0 ;  /* 0x00008000000079c5 */ /* 0x000fc40000010000 */
[----:B------:R-:W-:-:S07]  /*90c0*/  WARPGROUP.ARRIVE ;  /* 0x00000000000079c5 */ /* 0x000fce0000000000 */
[----:B------:R-:W-:Y:S01]  /*90d0*/  QGMMA.64x32x32.F32.E4M3.E4M3 R40, gdesc[UR16], R40, gsb0 ;  /* 0x00600000102879f3 */ /* 0x000fe20008000828 */
[----:B------:R-:W-:Y:S02]  /*90e0*/  R2UR UR22, R8 ;  /* 0x00000000081672ca */ /* 0x000fe400000e0000 */
[----:B------:R-:W-:Y:S02]  /*90f0*/  R2UR UR20, R6 ;  /* 0x00000000061472ca */ /* 0x000fe400000e0000 */
[----:B------:R-:W-:Y:S02]  /*9100*/  R2UR UR21, R7 ;  /* 0x00000000071572ca */ /* 0x000fe400000e0000 */
[----:B----4-:R-:W-:-:S13]  /*9110*/  ISETP.NE.AND P2, PT, R110, 0x1, PT ;  /* 0x000000016e00780c */ /* 0x010fda0003f45270 */
[----:B--2---:R-:W2:Y:S08]  /*9120*/  @P2 LDC R0, c[0x0][0x44c] ;  /* 0x00011300ff002b82 */ /* 0x004eb00000000800 */
[----:B01----:R-:W0:Y:S01]  /*9130*/  @P2 LDC R3, c[0x0][0x450] ;  /* 0x00011400ff032b82 */ /* 0x003e220000000800 */
[----:B------:R-:W-:Y:S02]  /*9140*/  WARPGROUP.DEPBAR.LE gsb0, 0x0 ;  /* 0x00008000000079c5 */ /* 0x000fe40000010000 */
[----:B------:R-:W-:-:S06]  /*9150*/  WARPGROUP.ARRIVE ;  /* 0x00000000000079c5 */ /* 0x000fcc0000000000 */
[----:B------:R-:W-:Y:S01]  /*9160*/  QGMMA.64x32x32.F32.E4M3.E4M3 R24, gdesc[UR20], R24, gsb0 ;  /* 0x00600000141879f3 */ /* 0x000fe20008000818 */
[----:B------:R-:W-:-:S04]  /*9170*/  LOP3.LUT R15, R15, 0x7f, RZ, 0xc0, !PT ;  /* 0x0000007f0f0f7812 */ /* 0x000fc800078ec0ff */
[----:B------:R-:W-:Y:S01]  /*9180*/  ISETP.NE.AND P1, PT, R15, RZ, PT ;  /* 0x000000ff0f00720c */ /* 0x000fe20003f25270 */
[----:B--2---:R-:W-:-:S05]  /*9190*/  @P2 IMAD.HI.U32 R0, R21, R0, RZ ;  /* 0x0000000015002227 */ /* 0x004fca00078e00ff */
[----:B0-----:R-:W-:-:S05]  /*91a0*/  @P2 SHF.R.U32.HI R21, RZ, R3, R0 ;  /* 0x00000003ff152219 */ /* 0x001fca0000011600 */
[----:B------:R-:W0:Y:S02]  /*91b0*/  SHFL.IDX PT, R107, R21, RZ, 0x1c1f ;  /* 0x001c1fff156b7589 */ /* 0x000e2400000e0000 */
[----:B------:R-:W-:Y:S02]  /*91c0*/  @!P1 VIADD R0, R14, 0x13240 ;  /* 0x000132400e009836 */ /* 0x000fe40000000000 */
[----:B------:R-:W-:-:S03]  /*91d0*/  IMAD.MOV.U32 R14, RZ, RZ, -0xa0 ;  /* 0xffffff60ff0e7424 */ /* 0x000fc600078e00ff */
[----:B------:R-:W-:Y:S01]  /*91e0*/  @!P1 PRMT R0, RZ, 0x654, R0 ;  /* 0x00000654ff009816 */ /* 0x000fe20000000000 */
[----:B------:R-:W-:Y:S02]  /*91f0*/  IMAD R14, R105, R14, 0xa1 ;  /* 0x000000a1690e7424 */ /* 0x000fe400078e020e */
[----:B------:R-:W-:Y:S02]  /*9200*/  IMAD.U32 R9, RZ, RZ, UR4 ;  /* 0x00000004ff097e24 */ /* 0x000fe4000f8e00ff */
[----:B------:R-:W-:Y:S01]  /*9210*/  IMAD R3, R106, -0x2, R14 ;  /* 0xfffffffe6a037824 */ /* 0x000fe200078e020e */
[----:B------:R-:W-:Y:S02]  /*9220*/  LOP3.LUT R16, R16, 0xffffffdf, RZ, 0xc0, !PT ;  /* 0xffffffdf10107812 */ /* 0x000fe400078ec0ff */
[----:B------:R-:W-:Y:S02]  /*9230*/  LOP3.LUT R20, RZ, R9, RZ, 0x33, !PT ;  /* 0x00000009ff147212 */ /* 0x000fe400078e33ff */
[----:B------:R-:W-:-:S02]  /*9240*/  IADD3 R15, -R112, R3, R114 ;  /* 0x00000003700f7210 */ /* 0x000fc40007ffe172 */
[----:B------:R-:W-:-:S03]  /*9250*/  @P2 LOP3.LUT R16, R16, 0x20, RZ, 0xfc, !PT ;  /* 0x0000002010102812 */ /* 0x000fc600078efcff */
[C---:B------:R-:W-:Y:S01]  /*9260*/  IMAD.IADD R20, R15.reuse, 0x1, R20 ;  /* 0x000000010f147824 */ /* 0x040fe200078e0214 */
[----:B------:R-:W-:Y:S01]  /*9270*/  LOP3.LUT R16, R16, 0xffffffef, RZ, 0xc0, !PT ;  /* 0xffffffef10107812 */ /* 0x000fe200078ec0ff */
[----:B---3--:R-:W-:Y:S02]  /*9280*/  IMAD.IADD R15, R15, 0x1, R10 ;  /* 0x000000010f0f7824 */ /* 0x008fe400078e020a */
[----:B------:R-:W-:Y:S01]  /*9290*/  VIADD R14, R14, 0xffffffff ;  /* 0xffffffff0e0e7836 */ /* 0x000fe20000000000 */
[----:B------:R-:W-:Y:S02]  /*92a0*/  WARPGROUP.DEPBAR.LE gsb0, 0x0 ;  /* 0x00008000000079c5 */ /* 0x000fe40000010000 */
[----:B------:R1:W-:Y:S01]  /*92b0*/  @!P1 SYNCS.ARRIVE.TRANS64.RED.A1T0 RZ, [R0+URZ], RZ ;  /* 0x000000ff00ff99a7 */ /* 0x0003e2000810043f */
[----:B------:R-:W-:Y:S01]  /*92c0*/  ISETP.GE.AND P1, PT, R11, 0x1, PT ;  /* 0x000000010b00780c */ /* 0x000fe20003f26270 */
[----:B-1----:R-:W-:-:S04]  /*92d0*/  IMAD R0, R105, -0xa0, R114 ;  /* 0xffffff6069007824 */ /* 0x002fc800078e0272 */
[----:B------:R-:W-:-:S04]  /*92e0*/  VIADD R0, R0, 0xa0 ;  /* 0x000000a000007836 */ /* 0x000fc80000000000 */
[----:B------:R-:W-:-:S04]  /*92f0*/  IMAD R106, R106, -0x2, R0 ;  /* 0xfffffffe6a6a7824 */ /* 0x000fc800078e0200 */
[----:B------:R-:W-:Y:S01]  /*9300*/  @P1 LOP3.LUT R16, R16, 0x10, RZ, 0xfc, !PT ;  /* 0x0000001010101812 */ /* 0x000fe200078efcff */
        /* <DEDUP_REMOVED lines=15> */
.L_x_11934:
[----:B------:R-:W-:-:S13]  /*9400*/  ISETP.NE.AND P1, PT, R11, 0x1, PT ;  /* 0x000000010b00780c */ /* 0x000fda0003f25270 */
[----:B------:R-:W0:Y:S02]  /*9410*/  @P1 LDC.64 R12, c[0x0][0x9e8] ;  /* 0x00027a00ff0c1b82 */ /* 0x000e240000000a00 */
[----:B0-----:R-:W-:-:S05]  /*9420*/  @P1 IMAD.HI.U32 R12, R107, R12, RZ ;  /* 0x0000000c6b0c1227 */ /* 0x001fca00078e00ff */
[----:B------:R-:W-:-:S07]  /*9430*/  @P1 SHF.R.U32.HI R107, RZ, R13, R12 ;  /* 0x0000000dff6b1219 */ /* 0x000fce000001160c */
.L_x_11935:
[----:B------:R-:W-:Y:S05]  /*9440*/  BSYNC B0 ;  /* 0x0000000000007941 */ /* 0x000fea0003800000 */
.L_x_11933:
[----:B------:R-:W-:-:S05]  /*9450*/  IMAD R12, R107, R11, R0 ;  /* 0x0000000b6b0c7224 */ /* 0x000fca00078e0200 */
[----:B------:R-:W-:Y:S02]  /*9460*/  VIMNMX R3, R3, R12, !PT ;  /* 0x0000000c03037248 */ /* 0x000fe40007fe0100 */
[----:B------:R-:W-:-:S07]  /*9470*/  VIADDMNMX R8, R12, R11, R8, PT ;  /* 0x0000000b0c087246 */ /* 0x000fce0003800108 */
.L_x_11932:
[----:B------:R-:W-:Y:S02]  /*9480*/  ISETP.GE.AND P1, PT, R14, 0x2, PT ;  /* 0x000000020e00780c */ /* 0x000fe40003f26270 */
[----:B------:R-:W-:Y:S02]  /*9490*/  LOP3.LUT R22, R22, 0xdfffffff, RZ, 0xc0, !PT ;  /* 0xdfffffff16167812 */ /* 0x000fe400078ec0ff */
[----:B------:R-:W-:Y:S02]  /*94a0*/  ISETP.GE.AND P2, PT, R14, 0x9, PT ;  /* 0x000000090e00780c */ /* 0x000fe40003f46270 */
[----:B------:R-:W-:Y:S02]  /*94b0*/  LOP3.LUT R16, R16, 0xfffffff7, RZ, 0xc0, !PT ;  /* 0xfffffff710107812 */ /* 0x000fe400078ec0ff */
[C---:B------:R-:W-:Y:S02]  /*94c0*/  ISETP.GE.AND P4, PT, R14.reuse, 0x29, PT ;  /* 0x000000290e00780c */ /* 0x040fe40003f86270 */
[----:B------:R-:W-:-:S03]  /*94d0*/  ISETP.GE.AND P6, PT, R14, 0x7a, PT ;  /* 0x0000007a0e00780c */ /* 0x000fc60003fc6270 */
[----:B------:R-:W-:Y:S02]  /*94e0*/  @P1 LOP3.LUT R22, R22, 0x20000000, RZ, 0xfc, !PT ;  /* 0x2000000016161812 */ /* 0x000fe400078efcff */
[----:B------:R-:W-:Y:S02]  /*94f0*/  ISETP.GT.AND P1, PT, R3, 0x1, !P1 ;  /* 0x000000010300780c */ /* 0x000fe40004f24270 */
[----:B------:R-:W-:Y:S02]  /*9500*/  LOP3.LUT R22, R22, 0xbfffffff, RZ, 0xc0, !PT ;  /* 0xbfffffff16167812 */ /* 0x000fe400078ec0ff */
[----:B------:R-:W-:Y:S02]  /*9510*/  ISETP.LT.OR P1, PT, R8, 0x2, P1 ;  /* 0x000000020800780c */ /* 0x000fe40000f21670 */
[----:B------:R-:W-:Y:S02]  /*9520*/  @P2 LOP3.LUT R22, R22, 0x40000000, RZ, 0xfc, !PT ;  /* 0x4000000016162812 */ /* 0x000fe400078efcff */
[----:B------:R-:W-:-:S02]  /*9530*/  FSEL R89, R89, -INF , !P1 ;  /* 0xff80000059597808 */ /* 0x000fc40004800000 */
[C---:B------:R-:W-:Y:S02]  /*9540*/  ISETP.GT.AND P1, PT, R3.reuse, 0x8, !P2 ;  /* 0x000000080300780c */ /* 0x040fe40005724270 */
[----:B------:R-:W-:Y:S02]  /*9550*/  ISETP.GE.AND P2, PT, R14, 0xa, PT ;  /* 0x0000000a0e00780c */ /* 0x000fe40003f46270 */
[----:B------:R-:W-:Y:S02]  /*9560*/  ISETP.LT.OR P1, PT, R8, 0x9, P1 ;  /* 0x000000090800780c */ /* 0x000fe40000f21670 */
        /* <DEDUP_REMOVED lines=25> */
[----:B------:R-:W-:-:S04]  /*9700*/  ISETP.GT.AND P1, PT, R3, 0x19, !P2 ;  /* 0x000000190300780c */ /* 0x000fc80005724270 */
[----:B------:R-:W-:-:S04]  /*9710*/  ISETP.LT.OR P1, PT, R8, 0x1a, P1 ;  /* 0x0000001a0800780c */ /* 0x000fc80000f21670 */
[----:B------:R-:W-:Y:S02]  /*9720*/  FSEL R101, R101, -INF , !P1 ;  /* 0xff80000065657808 */ /* 0x000fe40004800000 */
[----:B------:R-:W-:Y:S02]  /*9730*/  ISETP.GE.AND P1, PT, R14, 0x21, PT ;  /* 0x000000210e00780c */ /* 0x000fe40003f26270 */
[----:B------:R-:W-:Y:S02]  /*9740*/  @P2 LOP3.LUT R22, R22, 0x80000000, RZ, 0xfc, !PT ;  /* 0x8000000016162812 */ /* 0x000fe400078efcff */
[----:B------:R-:W-:Y:S02]  /*9750*/  ISETP.GT.AND P2, PT, R3, 0x20, !P1 ;  /* 0x000000200300780c */ /* 0x000fe40004f44270 */
[----:B------:R-:W-:Y:S02]  /*9760*/  LOP3.LUT R22, R22, 0xffefffff, RZ, 0xc0, !PT ;  /* 0xffefffff16167812 */ /* 0x000fe400078ec0ff */
[----:B------:R-:W-:-:S02]  /*9770*/  ISETP.LT.OR P2, PT, R8, 0x21, P2 ;  /* 0x000000210800780c */ /* 0x000fc40001741670 */
[----:B------:R-:W-:Y:S02]  /*9780*/  @P4 LOP3.LUT R22, R22, 0x100000, RZ, 0xfc, !PT ;  /* 0x0010000016164812 */ /* 0x000fe400078efcff */
[----:B------:R-:W-:Y:S02]  /*9790*/  FSEL R113, R72, -INF , !P2 ;  /* 0xff80000048717808 */ /* 0x000fe40005000000 */
[----:B------:R-:W-:Y:S02]  /*97a0*/  ISETP.GE.AND P2, PT, R14, 0x22, PT ;  /* 0x000000220e00780c */ /* 0x000fe40003f46270 */
[----:B------:R-:W-:Y:S02]  /*97b0*/  LOP3.LUT R22, R22, 0xfff7ffff, RZ, 0xc0, !PT ;  /* 0xfff7ffff16167812 */ /* 0x000fe400078ec0ff */
        /* <DEDUP_REMOVED lines=179> */
[----:B------:R-:W-:Y:S02]  /*a2f0*/  ISETP.GE.AND P5, PT, R11, 0x1, PT ;  /* 0x000000010b00780c */ /* 0x000fe40003fa6270 */
[----:B0-----:R-:W-:Y:S01]  /*a300*/  VIADDMNMX R106, R3, R15, R106, PT ;  /* 0x0000000f036a7246 */ /* 0x001fe2000380016a */
[----:B------:R-:W-:-:S10]  /*a310*/  IMAD.IADD R20, R20, 0x1, R3 ;  /* 0x0000000114147824 */ /* 0x000fd400078e0203 */
        /* <DEDUP_REMOVED lines=12> */
.L_x_11938:
[----:B------:R-:W-:-:S13]  /*a3e0*/  ISETP.NE.AND P5, PT, R11, 0x1, PT ;  /* 0x000000010b00780c */ /* 0x000fda0003fa5270 */
[----:B------:R-:W0:Y:S02]  /*a3f0*/  @P5 LDC.64 R12, c[0x0][0x9e8] ;  /* 0x00027a00ff0c5b82 */ /* 0x000e240000000a00 */
[----:B0-----:R-:W-:-:S05]  /*a400*/  @P5 IMAD.HI.U32 R12, R3, R12, RZ ;  /* 0x0000000c030c5227 */ /* 0x001fca00078e00ff */
[----:B------:R-:W-:-:S07]  /*a410*/  @P5 SHF.R.U32.HI R3, RZ, R13, R12 ;  /* 0x0000000dff035219 */ /* 0x000fce000001160c */
.L_x_11939:
[----:B------:R-:W-:Y:S05]  /*a420*/  BSYNC B0 ;  /* 0x0000000000007941 */ /* 0x000fea0003800000 */
.L_x_11937:
[----:B------:R-:W-:-:S05]  /*a430*/  IMAD R3, R3, R11, R0 ;  /* 0x0000000b03037224 */ /* 0x000fca00078e0200 */
[----:B------:R-:W-:Y:S02]  /*a440*/  VIMNMX R20, R20, R3, !PT ;  /* 0x0000000314147248 */ /* 0x000fe40007fe0100 */
[----:B------:R-:W-:-:S07]  /*a450*/  VIADDMNMX R106, R3, R11, R106, PT ;  /* 0x0000000b036a7246 */ /* 0x000fce000380016a */
.L_x_11936:
[----:B------:R-:W-:Y:S02]  /*a460*/  ISETP.GT.AND P1, PT, R20, 0x20, !P1 ;  /* 0x000000201400780c */ /* 0x000fe40004f24270 */
[----:B------:R-:W-:Y:S02]  /*a470*/  LOP3.LUT P5, RZ, R22, 0x40000, RZ, 0xc0, !PT ;  /* 0x0004000016ff7812 */ /* 0x000fe400078ac0ff */
[----:B------:R-:W-:Y:S02]  /*a480*/  ISETP.LT.OR P1, PT, R106, 0x21, P1 ;  /* 0x000000216a00780c */ /* 0x000fe40000f21670 */
[----:B------:R-:W-:Y:S02]  /*a490*/  ISETP.GT.AND P2, PT, R20, 0x21, !P2 ;  /* 0x000000211400780c */ /* 0x000fe40005744270 */
[----:B------:R-:W-:Y:S02]  /*a4a0*/  FSEL R13, R74, -INF , !P1 ;  /* 0xff8000004a0d7808 */ /* 0x000fe40004800000 */
[----:B------:R-:W-:-:S02]  /*a4b0*/  LOP3.LUT P1, RZ, R22, 0x100000, RZ, 0xc0, !PT ;  /* 0x0010000016ff7812 */ /* 0x000fc4000782c0ff */
[----:B------:R-:W-:Y:S02]  /*a4c0*/  ISETP.LT.OR P2, PT, R106, 0x22, P2 ;  /* 0x000000226a00780c */ /* 0x000fe40001741670 */
[----:B------:R-:W-:Y:S02]  /*a4d0*/  ISETP.GT.AND P1, PT, R20, 0x28, !P1 ;  /* 0x000000281400780c */ /* 0x000fe40004f24270 */
[----:B------:R-:W-:Y:S02]  /*a4e0*/  FSEL R75, R75, -INF , !P2 ;  /* 0xff8000004b4b7808 */ /* 0x000fe40005000000 */
        /* <DEDUP_REMOVED lines=102> */
[----:B------:R-:W-:Y:S01]  /*ab50*/  LOP3.LUT P1, RZ, R22, 0x10, RZ, 0xc0, !PT ;  /* 0x0000001016ff7812 */ /* 0x000fe2000782c0ff */
[----:B------:R-:W0:Y:S01]  /*ab60*/  SHFL.BFLY PT, R3, R0, 0x2, 0x1f ;  /* 0x0c401f0000037f89 */ /* 0x000e2200000e0000 */
[C---:B------:R-:W-:Y:S02]  /*ab70*/  ISETP.GT.AND P6, PT, R20.reuse, 0x79, !P6 ;  /* 0x000000791400780c */ /* 0x040fe400077c4270 */
[----:B------:R-:W-:-:S02]  /*ab80*/  ISETP.GT.AND P1, PT, R20, 0x68, !P1 ;  /* 0x000000681400780c */ /* 0x000fc40004f24270 */
[C---:B------:R-:W-:Y:S02]  /*ab90*/  ISETP.LT.OR P6, PT, R106.reuse, 0x7a, P6 ;  /* 0x0000007a6a00780c */ /* 0x040fe400037c1670 */
[----:B------:R-:W-:Y:S02]  /*aba0*/  ISETP.LT.OR P1, PT, R106, 0x69, P1 ;  /* 0x000000696a00780c */ /* 0x000fe40000f21670 */
[----:B------:R-:W-:Y:S02]  /*abb0*/  FSEL R55, R55, -INF , !P6 ;  /* 0xff80000037377808 */ /* 0x000fe40007000000 */
[----:B------:R-:W-:Y:S02]  /*abc0*/  FSEL R46, R46, -INF , !P1 ;  /* 0xff8000002e2e7808 */ /* 0x000fe40004800000 */
[C---:B------:R-:W-:Y:S02]  /*abd0*/  LOP3.LUT P1, RZ, R22.reuse, 0x8, RZ, 0xc0, !PT ;  /* 0x0000000816ff7812 */ /* 0x040fe4000782c0ff */
[----:B------:R-:W-:-:S02]  /*abe0*/  LOP3.LUT P6, RZ, R22, 0x1000000, RZ, 0xc0, !PT ;  /* 0x0100000016ff7812 */ /* 0x000fc400078cc0ff */
[C---:B------:R-:W-:Y:S02]  /*abf0*/  ISETP.GT.AND P1, PT, R20.reuse, 0x69, !P1 ;  /* 0x000000691400780c */ /* 0x040fe40004f24270 */
[----:B------:R-:W-:Y:S02]  /*ac00*/  ISETP.GT.AND P4, PT, R20, RZ, !P4 ;  /* 0x000000ff1400720c */ /* 0x000fe40006784270 */
[C---:B------:R-:W-:Y:S02]  /*ac10*/  ISETP.LT.OR P1, PT, R106.reuse, 0x6a, P1 ;  /* 0x0000006a6a00780c */ /* 0x040fe40000f21670 */
[----:B------:R-:W-:Y:S02]  /*ac20*/  ISETP.LT.OR P4, PT, R106, 0x1, P4 ;  /* 0x000000016a00780c */ /* 0x000fe40002781670 */
[----:B------:R-:W-:Y:S02]  /*ac30*/  FSEL R47, R47, -INF , !P1 ;  /* 0xff8000002f2f7808 */ /* 0x000fe40004800000 */
[----:B------:R-:W-:-:S02]  /*ac40*/  LOP3.LUT P1, RZ, R22, 0x4, RZ, 0xc0, !PT ;  /* 0x0000000416ff7812 */ /* 0x000fc4000782c0ff */
[----:B0-----:R-:W-:Y:S02]  /*ac50*/  FMNMX.FTZ R14, R0, R3, !PT ;  /* 0x00000003000e7209 */ /* 0x001fe40007810000 */
[----:B------:R-:W-:Y:S02]  /*ac60*/  ISETP.GT.AND P1, PT, R20, 0x70, !P1 ;  /* 0x000000701400780c */ /* 0x000fe40004f24270 */
[----:B------:R-:W-:Y:S01]  /*ac70*/  FSEL R90, R90, -INF , !P4 ;  /* 0xff8000005a5a7808 */ /* 0x000fe20006000000 */
[----:B------:R-:W0:Y:S01]  /*ac80*/  SHFL.BFLY PT, R3, R14, 0x1, 0x1f ;  /* 0x0c201f000e037f89 */ /* 0x000e2200000e0000 */
[----:B------:R-:W-:Y:S02]  /*ac90*/  ISETP.LT.OR P1, PT, R106, 0x71, P1 ;  /* 0x000000716a00780c */ /* 0x000fe40000f21670 */
[----:B------:R-:W-:Y:S02]  /*aca0*/  ISETP.GT.AND P3, PT, R20, 0x98, !P3 ;  /* 0x000000981400780c */ /* 0x000fe40005f64270 */
[----:B------:R-:W-:-:S02]  /*acb0*/  FSEL R50, R50, -INF , !P1 ;  /* 0xff80000032327808 */ /* 0x000fc40004800000 */
[----:B------:R-:W-:Y:S02]  /*acc0*/  LOP3.LUT P1, RZ, R22, 0x2, RZ, 0xc0, !PT ;  /* 0x0000000216ff7812 */ /* 0x000fe4000782c0ff */
[----:B------:R-:W-:Y:S02]  /*acd0*/  ISETP.LT.OR P3, PT, R106, 0x99, P3 ;  /* 0x000000996a00780c */ /* 0x000fe40001f61670 */
[----:B------:R-:W-:-:S04]  /*ace0*/  ISETP.GT.AND P1, PT, R20, 0x71, !P1 ;  /* 0x000000711400780c */ /* 0x000fc80004f24270 */
[----:B------:R-:W-:-:S04]  /*acf0*/  ISETP.LT.OR P1, PT, R106, 0x72, P1 ;  /* 0x000000726a00780c */ /* 0x000fc80000f21670 */
[----:B------:R-:W-:Y:S02]  /*ad00*/  FSEL R51, R51, -INF , !P1 ;  /* 0xff80000033337808 */ /* 0x000fe40004800000 */
[----:B------:R-:W-:Y:S02]  /*ad10*/  ISETP.GT.AND P1, PT, R20, 0x78, !P2 ;  /* 0x000000781400780c */ /* 0x000fe40005724270 */
[----:B------:R-:W-:Y:S02]  /*ad20*/  LOP3.LUT P2, RZ, R22, 0x800000, RZ, 0xc0, !PT ;  /* 0x0080000016ff7812 */ /* 0x000fe4000784c0ff */
[----:B------:R-:W-:Y:S02]  /*ad30*/  ISETP.LT.OR P1, PT, R106, 0x79, P1 ;  /* 0x000000796a00780c */ /* 0x000fe40000f21670 */
[----:B0-----:R-:W-:Y:S02]  /*ad40*/  FMNMX.FTZ R3, R14, R3, !PT ;  /* 0x000000030e037209 */ /* 0x001fe40007810000 */
[----:B------:R-:W-:-:S02]  /*ad50*/  FSEL R54, R54, -INF , !P1 ;  /* 0xff80000036367808 */ /* 0x000fc40004800000 */
[----:B------:R-:W-:Y:S01]  /*ad60*/  ISETP.GT.AND P1, PT, R20, 0x1, !P5 ;  /* 0x000000011400780c */ /* 0x000fe20006f24270 */
[----:B------:R-:W-:-:S01]  /*ad70*/  FFMA.FTZ R8, R2, R3, -8 ;  /* 0xc100000002087423 */ /* 0x000fc20000010003 */
        /* <DEDUP_REMOVED lines=31> */
[----:B------:R-:W-:-:S04]  /*af70*/  ISETP.GT.AND P1, PT, R20, 0x81, !P6 ;  /* 0x000000811400780c */ /* 0x000fc80007724270 */
[----:B------:R-:W-:-:S04]  /*af80*/  ISETP.LT.OR P1, PT, R106, 0x82, P1 ;  /* 0x000000826a00780c */ /* 0x000fc80000f21670 */
[----:B------:R-:W-:Y:S02]  /*af90*/  FSEL R27, R27, -INF , !P1 ;  /* 0xff8000001b1b7808 */ /* 0x000fe40004800000 */
[----:B------:R-:W-:Y:S02]  /*afa0*/  ISETP.GT.AND P1, PT, R20, 0x88, !P2 ;  /* 0x000000881400780c */ /* 0x000fe40005724270 */
[----:B------:R-:W-:Y:S02]  /*afb0*/  LOP3.LUT P2, RZ, R22, 0x200000, RZ, 0xc0, !PT ;  /* 0x0020000016ff7812 */ /* 0x000fe4000784c0ff */
        /* <DEDUP_REMOVED lines=8> */
[----:B------:R-:W-:Y:S02]  /*b040*/  ISETP.GT.AND P1, PT, R20, 0x90, !P5 ;  /* 0x000000901400780c */ /* 0x000fe40006f24270 */
[----:B------:R-:W-:Y:S01]  /*b050*/  LOP3.LUT P5, RZ, R22, 0x8000000, RZ, 0xc0, !PT ;  /* 0x0800000016ff7812 */ /* 0x000fe200078ac0ff */
        /* <DEDUP_REMOVED lines=8> */
[----:B------:R-:W-:-:S01]  /*b0e0*/  FFMA.FTZ R12, R2, R88, -R8 ;  /* 0x00000058020c7223 */ /* 0x000fc20000010808 */
[----:B------:R-:W-:Y:S01]  /*b0f0*/  FMNMX.FTZ R107, R95, R0, !PT ;  /* 0x000000005f6b7209 */ /* 0x000fe20007810000 */
[----:B------:R-:W-:-:S01]  /*b100*/  FFMA.FTZ R89, R2, R89, -R8 ;  /* 0x0000005902597223 */ /* 0x000fc20000010808 */
[----:B------:R-:W-:Y:S01]  /*b110*/  ISETP.GT.AND P1, PT, R20, 0x91, !P2 ;  /* 0x000000911400780c */ /* 0x000fe20005724270 */
[----:B------:R-:W-:-:S01]  /*b120*/  FFMA.FTZ R93, R2, R93, -R8 ;  /* 0x0000005d025d7223 */ /* 0x000fc20000010808 */
[----:B------:R-:W-:Y:S01]  /*b130*/  FMNMX.FTZ R0, R98, R107, !PT ;  /* 0x0000006b62007209 */ /* 0x000fe20007810000 */
[----:B------:R-:W-:Y:S01]  /*b140*/  MUFU.EX2 R12, R12 ;  /* 0x0000000c000c7308 */ /* 0x000fe20000000800 */
[----:B------:R-:W-:Y:S01]  /*b150*/  ISETP.LT.OR P1, PT, R106, 0x92, P1 ;  /* 0x000000926a00780c */ /* 0x000fe20000f21670 */
[C-C-:B------:R-:W-:Y:S01]  /*b160*/  FFMA.FTZ R97, R2.reuse, R97, -R8.reuse ;  /* 0x0000006102617223 */ /* 0x140fe20000010808 */
[----:B------:R-:W-:Y:S01]  /*b170*/  FMNMX.FTZ R107, R99, R0, !PT ;  /* 0x00000000636b7209 */ /* 0x000fe20007810000 */
[--C-:B------:R-:W-:Y:S01]  /*b180*/  FFMA.FTZ R101, R2, R101, -R8.reuse ;  /* 0x0000006502657223 */ /* 0x100fe20000010808 */
[----:B------:R-:W-:Y:S01]  /*b190*/  ISETP.GT.AND P2, PT, R20, 0x99, !P5 ;  /* 0x000000991400780c */ /* 0x000fe20006f44270 */
[--C-:B------:R-:W-:Y:S01]  /*b1a0*/  FFMA.FTZ R32, R2, R113, -R8.reuse ;  /* 0x0000007102207223 */ /* 0x100fe20000010808 */
[----:B------:R-:W-:Y:S01]  /*b1b0*/  FMNMX.FTZ R0, R102, R107, !PT ;  /* 0x0000006b66007209 */ /* 0x000fe20007810000 */
[----:B------:R-:W-:Y:S01]  /*b1c0*/  MUFU.EX2 R89, R89 ;  /* 0x0000005900597308 */ /* 0x000fe20000000800 */
[----:B------:R-:W-:Y:S01]  /*b1d0*/  FSEL R35, R35, -INF , !P1 ;  /* 0xff80000023237808 */ /* 0x000fe20004800000 */
[C-C-:B------:R-:W-:Y:S01]  /*b1e0*/  FFMA.FTZ R73, R2.reuse, R73, -R8.reuse ;  /* 0x0000004902497223 */ /* 0x140fe20000010808 */
[----:B------:R-:W-:Y:S01]  /*b1f0*/  FMNMX.FTZ R0, R103, R0, !PT ;  /* 0x0000000067007209 */ /* 0x000fe20007810000 */
[--C-:B------:R-:W-:Y:S01]  /*b200*/  FFMA.FTZ R36, R2, R115, -R8.reuse ;  /* 0x0000007302247223 */ /* 0x100fe20000010808 */
[----:B------:R-:W-:Y:S01]  /*b210*/  ISETP.LT.OR P2, PT, R106, 0x9a, P2 ;  /* 0x0000009a6a00780c */ /* 0x000fe20001741670 */
[--C-:B------:R-:W-:Y:S01]  /*b220*/  FFMA.FTZ R77, R2, R77, -R8.reuse ;  /* 0x0000004d024d7223 */ /* 0x100fe20000010808 */
[----:B------:R-:W-:Y:S01]  /*b230*/  FMNMX.FTZ R0, R13, R0, !PT ;  /* 0x000000000d007209 */ /* 0x000fe20007810000 */
[----:B------:R-:W-:Y:S01]  /*b240*/  MUFU.EX2 R14, R14 ;  /* 0x0000000e000e7308 */ /* 0x000fe20000000800 */
[----:B------:R-:W-:Y:S01]  /*b250*/  FSEL R41, R38, -INF , !P3 ;  /* 0xff80000026297808 */ /* 0x000fe20005800000 */
[C-C-:B------:R-:W-:Y:S01]  /*b260*/  FFMA.FTZ R40, R2.reuse, R117, -R8.reuse ;  /* 0x0000007502287223 */ /* 0x140fe20000010808 */
[----:B------:R-:W-:Y:S01]  /*b270*/  FMNMX.FTZ R0, R75, R0, !PT ;  /* 0x000000004b007209 */ /* 0x000fe20007810000 */
[C-C-:B------:R-:W-:Y:S01]  /*b280*/  FFMA.FTZ R81, R2.reuse, R81, -R8.reuse ;  /* 0x0000005102517223 */ /* 0x140fe20000010808 */
[----:B------:R-:W-:Y:S01]  /*b290*/  FSEL R39, R39, -INF , !P2 ;  /* 0xff80000027277808 */ /* 0x000fe20005000000 */
        /* <DEDUP_REMOVED lines=30> */
[----:B------:R-:W-:Y:S01]  /*b480*/  FFMA.FTZ R33, R2, R33, -R8 ;  /* 0x0000002102217223 */ /* 0x000fe20000010808 */
[----:B------:R-:W0:Y:S01]  /*b490*/  MUFU.EX2 R93, R93 ;  /* 0x0000005d005d7308 */ /* 0x000e220000000800 */
[----:B------:R-:W-:-:S02]  /*b4a0*/  ISETP.NE.AND P5, PT, R110, 0x1, PT ;  /* 0x000000016e00780c */ /* 0x000fc40003fa5270 */
        /* <DEDUP_REMOVED lines=38> */
[----:B------:R-:W-:Y:S04]  /*b710*/  MUFU.EX2 R42, R42 ;  /* 0x0000002a002a7308 */ /* 0x000fe80000000800 */
[----:B------:R-:W0:Y:S04]  /*b720*/  SHFL.BFLY PT, R109, R0, 0x2, 0x1f ;  /* 0x0c401f00006d7f89 */ /* 0x000e2800000e0000 */
[----:B------:R-:W1:Y:S08]  /*b730*/  MUFU.EX2 R85, R85 ;  /* 0x0000005500557308 */ /* 0x000e700000000800 */
[----:B------:R-:W-:Y:S08]  /*b740*/  MUFU.EX2 R44, R44 ;  /* 0x0000002c002c7308 */ /* 0x000ff00000000800 */
[----:B------:R-:W-:Y:S01]  /*b750*/  MUFU.EX2 R57, R57 ;  /* 0x0000003900397308 */ /* 0x000fe20000000800 */
[----:B-1----:R-:W-:-:S02]  /*b760*/  F2FP.SATFINITE.E4M3.F32.PACK_AB_MERGE_C R150, R85, R42, RZ ;  /* 0x0000002a5596723e */ /* 0x002fc400048070ff */
[----:B0-----:R-:W-:Y:S01]  /*b770*/  FMNMX.FTZ R68, R0, R109, !PT ;  /* 0x0000006d00447209 */ /* 0x001fe20007810000 */
[----:B------:R-:W-:-:S01]  /*b780*/  FFMA.FTZ R109, R2, R143, -R8 ;  /* 0x0000008f026d7223 */ /* 0x000fc20000010808 */
[----:B------:R-:W-:Y:S01]  /*b790*/  FFMA.FTZ R8, R2, R37, -R8 ;  /* 0x0000002502087223 */ /* 0x000fe20000010808 */
[----:B------:R-:W-:Y:S02]  /*b7a0*/  F2FP.SATFINITE.E4M3.F32.PACK_AB_MERGE_C R150, R81, R40, R150 ;  /* 0x000000285196723e */ /* 0x000fe40004807096 */
[----:B------:R-:W-:Y:S01]  /*b7b0*/  MUFU.EX2 R48, R48 ;  /* 0x0000003000307308 */ /* 0x000fe20000000800 */
[----:B------:R-:W0:Y:S07]  /*b7c0*/  SHFL.BFLY PT, R111, R68, 0x1, 0x1f ;  /* 0x0c201f00446f7f89 */ /* 0x000e2e00000e0000 */
[----:B------:R-:W1:Y:S08]  /*b7d0*/  MUFU.EX2 R61, R61 ;  /* 0x0000003d003d7308 */ /* 0x000e700000000800 */
[----:B------:R-:W-:Y:S08]  /*b7e0*/  MUFU.EX2 R56, R56 ;  /* 0x0000003800387308 */ /* 0x000ff00000000800 */
[----:B------:R-:W-:Y:S01]  /*b7f0*/  MUFU.EX2 R69, R69 ;  /* 0x0000004500457308 */ /* 0x000fe20000000800 */
[----:B0-----:R-:W-:-:S02]  /*b800*/  FMNMX.FTZ R0, R68, R111, !PT ;  /* 0x0000006f44007209 */ /* 0x001fc40007810000 */
[----:B-1----:R-:W-:Y:S02]  /*b810*/  F2FP.SATFINITE.E4M3.F32.PACK_AB_MERGE_C R144, R61, R48, RZ ;  /* 0x000000303d90723e */ /* 0x002fe400048070ff */
[----:B------:R-:W-:Y:S01]  /*b820*/  FSETP.NEU.FTZ.AND P1, PT, R0, -INF , PT ;  /* 0xff8000000000780b */ /* 0x000fe20003f3d000 */
[----:B------:R-:W-:Y:S01]  /*b830*/  FFMA.FTZ R68, R2, R0, -8 ;  /* 0xc100000002447423 */ /* 0x000fe20000010000 */
[----:B------:R-:W-:Y:S01]  /*b840*/  F2FP.SATFINITE.E4M3.F32.PACK_AB_MERGE_C R144, R57, R44, R144 ;  /* 0x0000002c3990723e */ /* 0x000fe20004807090 */
[----:B------:R-:W-:Y:S03]  /*b850*/  MUFU.EX2 R52, R52 ;  /* 0x0000003400347308 */ /* 0x000fe60000000800 */
[----:B------:R-:W-:-:S05]  /*b860*/  FSEL R37, R68, RZ, P1 ;  /* 0x000000ff44257208 */ /* 0x000fca0000800000 */
[C-C-:B------:R-:W-:Y:S01]  /*b870*/  FFMA.FTZ R68, R2.reuse, R90, -R37.reuse ;  /* 0x0000005a02447223 */ /* 0x140fe20000010825 */
[----:B------:R-:W-:-:S01]  /*b880*/  FFMA.FTZ R91, R2, R91, -R37 ;  /* 0x0000005b025b7223 */ /* 0x000fc20000010825 */
[C-C-:B------:R-:W-:Y:S01]  /*b890*/  FFMA.FTZ R70, R2.reuse, R94, -R37.reuse ;  /* 0x0000005e02467223 */ /* 0x140fe20000010825 */
[----:B------:R-:W-:-:S01]  /*b8a0*/  FFMA.FTZ R88, R2, R67, -R37 ;  /* 0x0000004302587223 */ /* 0x000fc20000010825 */
[----:B------:R-:W-:Y:S01]  /*b8b0*/  FADD.FTZ R67, R12, R89 ;  /* 0x000000590c437221 */ /* 0x000fe20000010000 */
        /* <DEDUP_REMOVED lines=35> */
[----:B------:R-:W-:Y:S01]  /*baf0*/  FADD.FTZ R94, R36, R87 ;  /* 0x00000057245e7221 */ /* 0x000fe20000010000 */
[----:B------:R-:W-:-:S01]  /*bb00*/  FFMA.FTZ R67, R2, R153, -R37 ;  /* 0x0000009902437223 */ /* 0x000fc20000010825 */
[C-C-:B------:R-:W-:Y:S01]  /*bb10*/  FFMA.FTZ R71, R2.reuse, R155, -R37.reuse ;  /* 0x0000009b02477223 */ /* 0x140fe20000010825 */
[----:B------:R-:W-:Y:S01]  /*bb20*/  F2FP.SATFINITE.E4M3.F32.PACK_AB_MERGE_C R146, R69, R56, RZ ;  /* 0x000000384592723e */ /* 0x000fe200048070ff */
        /* <DEDUP_REMOVED lines=12> */
[----:B------:R-:W-:-:S04]  /*bbf0*/  F2FP.SATFINITE.E4M3.F32.PACK_AB_MERGE_C R70, R95, R70, RZ ;  /* 0x000000465f46723e */ /* 0x000fc800048070ff */
[----:B------:R-:W-:Y:S02]  /*bc00*/  F2FP.SATFINITE.E4M3.F32.PACK_AB_MERGE_C R153, R91, R68, R70 ;  /* 0x000000445b99723e */ /* 0x000fe40004807046 */
        /* <DEDUP_REMOVED lines=14> */
[----:B------:R-:W2:Y:S08]  /*bcf0*/  MUFU.EX2 R21, R21 ;  /* 0x0000001500157308 */ /* 0x000eb00000000800 */
[----:B------:R3:W-:Y:S08]  /*bd00*/  MUFU.EX2 R14, R43 ;  /* 0x0000002b000e7308 */ /* 0x0007f00000000800 */
[----:B------:R-:W4:Y:S01]  /*bd10*/  MUFU.EX2 R80, R80 ;  /* 0x0000005000507308 */ /* 0x000f220000000800 */
[----:B---3--:R-:W-:-:S01]  /*bd20*/  FFMA.FTZ R43, R2, R47, -R37 ;  /* 0x0000002f022b7223 */ /* 0x008fc20000010825 */
[----:B------:R-:W-:-:S04]  /*bd30*/  FADD.FTZ R47, R81, R36 ;  /* 0x00000024512f7221 */ /* 0x000fc80000010000 */
[----:B------:R-:W-:Y:S01]  /*bd40*/  FADD.FTZ R24, R42, R47 ;  /* 0x0000002f2a187221 */ /* 0x000fe20000010000 */
[----:B0-----:R-:W-:-:S01]  /*bd50*/  FADD.FTZ R47, R15, R12 ;  /* 0x0000000c0f2f7221 */ /* 0x001fc20000010000 */
[----:B------:R-:W0:Y:S01]  /*bd60*/  MUFU.EX2 R75, R75 ;  /* 0x0000004b004b7308 */ /* 0x000e220000000800 */
[----:B------:R-:W-:-:S01]  /*bd70*/  FFMA.FTZ R12, R2, R50, -R37 ;  /* 0x00000032020c7223 */ /* 0x000fc20000010825 */
[----:B------:R-:W-:Y:S01]  /*bd80*/  FADD.FTZ R85, R85, R24 ;  /* 0x0000001855557221 */ /* 0x000fe20000010000 */
[----:B-1----:R-:W-:-:S01]  /*bd90*/  FADD.FTZ R24, R78, R47 ;  /* 0x0000002f4e187221 */ /* 0x002fc20000010000 */
[----:B------:R-:W-:Y:S01]  /*bda0*/  FFMA.FTZ R47, R2, R51, -R37 ;  /* 0x00000033022f7223 */ /* 0x000fe20000010825 */
[----:B------:R-:W-:Y:S01]  /*bdb0*/  F2FP.SATFINITE.E4M3.F32.PACK_AB_MERGE_C R78, R78, R15, RZ ;  /* 0x0000000f4e4e723e */ /* 0x000fe200048070ff */
[----:B------:R-:W-:Y:S01]  /*bdc0*/  FADD.FTZ R32, R44, R85 ;  /* 0x000000552c207221 */ /* 0x000fe20000010000 */
[----:B--2---:R-:W-:-:S01]  /*bdd0*/  FADD.FTZ R73, R21, R24 ;  /* 0x0000001815497221 */ /* 0x004fc20000010000 */
[----:B------:R-:W1:Y:S01]  /*bde0*/  MUFU.EX2 R82, R82 ;  /* 0x0000005200527308 */ /* 0x000e620000000800 */
[----:B------:R-:W-:Y:S01]  /*bdf0*/  F2FP.SATFINITE.E4M3.F32.PACK_AB_MERGE_C R149, R76, R13, R78 ;  /* 0x0000000d4c95723e */ /* 0x000fe2000480704e */
[----:B------:R-:W-:Y:S01]  /*be00*/  FADD.FTZ R51, R57, R32 ;  /* 0x0000002039337221 */ /* 0x000fe20000010000 */
[----:B----4-:R-:W-:-:S03]  /*be10*/  FADD.FTZ R24, R80, R73 ;  /* 0x0000004950187221 */ /* 0x010fc60000010000 */
[----:B------:R-:W-:Y:S02]  /*be20*/  FADD.FTZ R48, R48, R51 ;  /* 0x0000003330307221 */ /* 0x000fe40000010000 */
[----:B------:R-:W2:Y:S01]  /*be30*/  MUFU.EX2 R79, R79 ;  /* 0x0000004f004f7308 */ /* 0x000ea20000000800 */
[----:B0-----:R-:W-:-:S01]  /*be40*/  FADD.FTZ R51, R75, R24 ;  /* 0x000000184b337221 */ /* 0x001fc20000010000 */
[----:B------:R-:W-:Y:S01]  /*be50*/  FADD.FTZ R61, R61, R48 ;  /* 0x000000303d3d7221 */ /* 0x000fe20000010000 */
[----:B------:R-:W-:-:S03]  /*be60*/  FFMA.FTZ R24, R2, R54, -R37 ;  /* 0x0000003602187223 */ /* 0x000fc60000010825 */
[----:B------:R-:W-:Y:S02]  /*be70*/  FADD.FTZ R36, R52, R61 ;  /* 0x0000003d34247221 */ /* 0x000fe40000010000 */
[----:B------:R-:W0:Y:S01]  /*be80*/  MUFU.EX2 R84, R84 ;  /* 0x0000005400547308 */ /* 0x000e220000000800 */
[----:B-1----:R-:W-:-:S01]  /*be90*/  FADD.FTZ R32, R82, R51 ;  /* 0x0000003352207221 */ /* 0x002fc20000010000 */
[C-C-:B------:R-:W-:Y:S01]  /*bea0*/  FFMA.FTZ R51, R2.reuse, R55, -R37.reuse ;  /* 0x0000003702337223 */ /* 0x140fe20000010825 */
[----:B------:R-:W-:-:S01]  /*beb0*/  FFMA.FTZ R37, R2, R39, -R37 ;  /* 0x0000002702257223 */ /* 0x000fc20000010825 */
[----:B------:R-:W-:-:S04]  /*bec0*/  F2FP.SATFINITE.E4M3.F32.PACK_AB_MERGE_C R75, R82, R75, RZ ;  /* 0x0000004b524b723e */ /* 0x000fc800048070ff */
[----:B------:R-:W1:Y:S01]  /*bed0*/  MUFU.EX2 R59, R59 ;  /* 0x0000003b003b7308 */ /* 0x000e620000000800 */
[----:B--2---:R-:W-:-:S01]  /*bee0*/  FADD.FTZ R57, R79, R32 ;  /* 0x000000204f397221 */ /* 0x004fc20000010000 */
[----:B------:R-:W-:Y:S02]  /*bef0*/  F2FP.SATFINITE.E4M3.F32.PACK_AB_MERGE_C R151, R80, R21, R75 ;  /* 0x000000155097723e */ /* 0x000fe4000480704b */
[----:B------:R-:W2:Y:S04]  /*bf00*/  @P5 LDC R21, c[0x0][0x44c] ;  /* 0x00011300ff155b82 */ /* 0x000ea80000000800 */
[----:B------:R-:W3:Y:S01]  /*bf10*/  MUFU.EX2 R86, R86 ;  /* 0x0000005600567308 */ /* 0x000ee20000000800 */
[----:B0-----:R-:W-:-:S07]  /*bf20*/  FADD.FTZ R32, R84, R57 ;  /* 0x0000003954207221 */ /* 0x001fce0000010000 */
[----:B------:R-:W0:Y:S01]  /*bf30*/  MUFU.EX2 R65, R65 ;  /* 0x0000004100417308 */ /* 0x000e220000000800 */
[----:B-1----:R-:W-:-:S07]  /*bf40*/  FADD.FTZ R55, R59, R32 ;  /* 0x000000203b377221 */ /* 0x002fce0000010000 */
[----:B------:R-:W1:Y:S01]  /*bf50*/  MUFU.EX2 R63, R63 ;  /* 0x0000003f003f7308 */ /* 0x000e620000000800 */
[----:B---3--:R-:W-:-:S01]  /*bf60*/  FADD.FTZ R32, R86, R55 ;  /* 0x0000003756207221 */ /* 0x008fc20000010000 */
[----:B------:R-:W-:Y:S01]  /*bf70*/  F2FP.SATFINITE.E4M3.F32.PACK_AB_MERGE_C R59, R86, R59, RZ ;  /* 0x0000003b563b723e */ /* 0x000fe200048070ff */
[----:B--2---:R-:W-:-:S03]  /*bf80*/  @P5 IMAD.HI.U32 R21, R108, R21, RZ ;  /* 0x000000156c155227 */ /* 0x004fc600078e00ff */
[----:B------:R-:W-:Y:S02]  /*bf90*/  F2FP.SATFINITE.E4M3.F32.PACK_AB_MERGE_C R145, R84, R79, R59 ;  /* 0x0000004f5491723e */ /* 0x000fe4000480703b */
[----:B------:R-:W2:Y:S01]  /*bfa0*/  MUFU.EX2 R88, R88 ;  /* 0x0000005800587308 */ /* 0x000ea20000000800 */
[C---:B0-----:R-:W-:Y:S01]  /*bfb0*/  F2FP.SATFINITE.E4M3.F32.PACK_AB_MERGE_C R146, R65.reuse, R52, R146 ;  /* 0x000000344192723e */ /* 0x041fe20004807092 */
[----:B------:R-:W-:-:S04]  /*bfc0*/  FADD.FTZ R65, R65, R36 ;  /* 0x0000002441417221 */ /* 0x000fc80000010000 */
[----:B------:R-:W-:Y:S02]  /*bfd0*/  FADD.FTZ R56, R56, R65 ;  /* 0x0000004138387221 */ /* 0x000fe40000010000 */
[----:B------:R-:W-:Y:S01]  /*bfe0*/  MUFU.EX2 R38, R38 ;  /* 0x0000002600267308 */ /* 0x000fe20000000800 */
[----:B-1----:R-:W-:-:S01]  /*bff0*/  FADD.FTZ R39, R63, R32 ;  /* 0x000000203f277221 */ /* 0x002fc20000010000 */
[----:B------:R-:W-:-:S06]  /*c000*/  FADD.FTZ R69, R69, R56 ;  /* 0x0000003845457221 */ /* 0x000fcc0000010000 */
        /* <DEDUP_REMOVED lines=11> */
[----:B------:R-:W-:Y:S02]  /*c0c0*/  FADD.FTZ R107, R107, R32 ;  /* 0x000000206b6b7221 */ /* 0x000fe40000010000 */
[----:B------:R-:W0:Y:S02]  /*c0d0*/  @P5 LDC R32, c[0x0][0x450] ;  /* 0x00011400ff205b82 */ /* 0x000e240000000800 */
[----:B------:R-:W-:-:S02]  /*c0e0*/  FADD.FTZ R38, R38, R107 ;  /* 0x0000006b26267221 */ /* 0x000fc40000010000 */
[----:B------:R-:W3:Y:S01]  /*c0f0*/  MUFU.EX2 R28, R28 ;  /* 0x0000001c001c7308 */ /* 0x000ee20000000800 */
[----:B-1----:R-:W-:-:S01]  /*c100*/  FADD.FTZ R20, R90, R39 ;  /* 0x000000275a147221 */ /* 0x002fc20000010000 */
[----:B------:R-:W-:Y:S01]  /*c110*/  FADD.FTZ R45, R45, R38 ;  /* 0x000000262d2d7221 */ /* 0x000fe20000010000 */
[----:B------:R-:W-:-:S04]  /*c120*/  F2FP.SATFINITE.E4M3.F32.PACK_AB_MERGE_C R67, R90, R67, RZ ;  /* 0x000000435a43723e */ /* 0x000fc800048070ff */
[----:B------:R-:W-:Y:S01]  /*c130*/  F2FP.SATFINITE.E4M3.F32.PACK_AB_MERGE_C R147, R88, R63, R67 ;  /* 0x0000003f5893723e */ /* 0x000fe20004807043 */
[----:B------:R-:W-:Y:S01]  /*c140*/  MUFU.EX2 R60, R60 ;  /* 0x0000003c003c7308 */ /* 0x000fe20000000800 */
[----:B--2---:R-:W-:-:S04]  /*c150*/  FADD.FTZ R15, R71, R20 ;  /* 0x00000014470f7221 */ /* 0x004fc80000010000 */
[----:B------:R-:W-:-:S03]  /*c160*/  FADD.FTZ R15, R14, R15 ;  /* 0x0000000f0e0f7221 */ /* 0x000fc60000010000 */
[----:B------:R-:W1:Y:S01]  /*c170*/  MUFU.EX2 R53, R53 ;  /* 0x0000003500357308 */ /* 0x000e620000000800 */
[----:B---3--:R-:W-:-:S07]  /*c180*/  FADD.FTZ R20, R28, R15 ;  /* 0x0000000f1c147221 */ /* 0x008fce0000010000 */
[----:B------:R-:W2:Y:S08]  /*c190*/  MUFU.EX2 R43, R43 ;  /* 0x0000002b002b7308 */ /* 0x000eb00000000800 */
[----:B------:R-:W-:Y:S01]  /*c1a0*/  MUFU.EX2 R58, R133 ;  /* 0x00000085003a7308 */ /* 0x000fe20000000800 */
[----:B-1----:R-:W-:-:S07]  /*c1b0*/  F2FP.SATFINITE.E4M3.F32.PACK_AB_MERGE_C R142, R53, R60, RZ ;  /* 0x0000003c358e723e */ /* 0x002fce00048070ff */
[----:B------:R-:W1:Y:S01]  /*c1c0*/  MUFU.EX2 R49, R49 ;  /* 0x0000003100317308 */ /* 0x000e620000000800 */
[C---:B--2---:R-:W-:Y:S01]  /*c1d0*/  F2FP.SATFINITE.E4M3.F32.PACK_AB_MERGE_C R28, R43.reuse, R28, RZ ;  /* 0x0000001c2b1c723e */ /* 0x044fe200048070ff */
[----:B------:R-:W-:-:S03]  /*c1e0*/  FADD.FTZ R43, R43, R20 ;  /* 0x000000142b2b7221 */ /* 0x000fc60000010000 */
[----:B------:R-:W-:-:S03]  /*c1f0*/  F2FP.SATFINITE.E4M3.F32.PACK_AB_MERGE_C R141, R14, R71, R28 ;  /* 0x000000470e8d723e */ /* 0x000fc6000480701c */
        /* <DEDUP_REMOVED lines=12> */
[----:B-1----:R-:W-:-:S07]  /*c2c0*/  FADD.FTZ R20, R24, R13 ;  /* 0x0000000d18147221 */ /* 0x002fce0000010000 */
[----:B------:R-:W1:Y:S08]  /*c2d0*/  MUFU.EX2 R51, R51 ;  /* 0x0000003300337308 */ /* 0x000e700000000800 */
[----:B------:R-:W-:Y:S01]  /*c2e0*/  MUFU.EX2 R62, R62 ;  /* 0x0000003e003e7308 */ /* 0x000fe20000000800 */
[----:B--2---:R-:W-:-:S07]  /*c2f0*/  F2FP.SATFINITE.E4M3.F32.PACK_AB_MERGE_C R13, R29, R64, RZ ;  /* 0x000000401d0d723e */ /* 0x004fce00048070ff */
[----:B------:R-:W2:Y:S01]  /*c300*/  MUFU.EX2 R25, R25 ;  /* 0x0000001900197308 */ /* 0x000ea20000000800 */
[C---:B-1----:R-:W-:Y:S01]  /*c310*/  F2FP.SATFINITE.E4M3.F32.PACK_AB_MERGE_C R15, R51.reuse, R24, RZ ;  /* 0x00000018330f723e */ /* 0x042fe200048070ff */
[----:B------:R-:W-:-:S03]  /*c320*/  FADD.FTZ R51, R51, R20 ;  /* 0x0000001433337221 */ /* 0x000fc60000010000 */
[----:B------:R-:W-:Y:S01]  /*c330*/  F2FP.SATFINITE.E4M3.F32.PACK_AB_MERGE_C R143, R47, R12, R15 ;  /* 0x0000000c2f8f723e */ /* 0x000fe2000480700f */
[----:B------:R-:W-:Y:S01]  /*c340*/  IMAD.MOV.U32 R15, RZ, RZ, R108 ;  /* 0x000000ffff0f7224 */ /* 0x000fe200078e006c */
[----:B0-----:R-:W-:Y:S01]  /*c350*/  @P5 SHF.R.U32.HI R15, RZ, R32, R21 ;  /* 0x00000020ff0f5219 */ /* 0x001fe20000011615 */
[----:B------:R-:W0:Y:S01]  /*c360*/  MUFU.EX2 R26, R26 ;  /* 0x0000001a001a7308 */ /* 0x000e220000000800 */
[----:B------:R-:W-:-:S07]  /*c370*/  ISETP.GE.AND P5, PT, R11, 0x1, PT ;  /* 0x000000010b00780c */ /* 0x000fce0003fa6270 */
        /* <DEDUP_REMOVED lines=26> */
[----:B------:R-:W-:-:S06]  /*c520*/  FADD.FTZ R33, R33, R66 ;  /* 0x0000004221217221 */ /* 0x000fcc0000010000 */
[----:B------:R-:W1:Y:S01]  /*c530*/  MUFU.EX2 R20, R37 ;  /* 0x0000002500147308 */ /* 0x000e620000000800 */
[----:B--2---:R-:W-:-:S04]  /*c540*/  FADD.FTZ R12, R35, R12 ;  /* 0x0000000c230c7221 */ /* 0x004fc80000010000 */
[----:B0-----:R-:W-:Y:S01]  /*c550*/  FADD.FTZ R21, R41, R12 ;  /* 0x0000000c29157221 */ /* 0x001fe20000010000 */
[----:B------:R-:W-:-:S01]  /*c560*/  FADD.FTZ R12, R8, R33 ;  /* 0x00000021080c7221 */ /* 0x000fc20000010000 */
[----:B------:R-:W-:-:S04]  /*c570*/  VIADD R8, R105, 0xfffffffe ;  /* 0xfffffffe69087836 */ /* 0x000fc80000000000 */
[----:B------:R0:W-:Y:S01]  /*c580*/  STL [R1], R12 ;  /* 0x0000000c01007387 */ /* 0x0001e20000100800 */
[C---:B-1----:R-:W-:Y:S01]  /*c590*/  F2FP.SATFINITE.E4M3.F32.PACK_AB_MERGE_C R13, R20.reuse, R41, RZ ;  /* 0x00000029140d723e */ /* 0x042fe200048070ff */
[----:B------:R-:W-:-:S03]  /*c5a0*/  FADD.FTZ R21, R20, R21 ;  /* 0x0000001514157221 */ /* 0x000fc60000010000 */
[----:B------:R-:W-:Y:S01]  /*c5b0*/  F2FP.SATFINITE.E4M3.F32.PACK_AB_MERGE_C R139, R35, R34, R13 ;  /* 0x00000022238b723e */ /* 0x000fe2000480700d */
[----:B------:R-:W-:-:S04]  /*c5c0*/  IMAD.IADD R13, R104, 0x1, R15 ;  /* 0x00000001680d7824 */ /* 0x000fc800078e020f */
        /* <DEDUP_REMOVED lines=13> */
.L_x_11942:
[----:B------:R-:W-:-:S13]  /*c6a0*/  ISETP.NE.AND P1, PT, R11, 0x1, PT ;  /* 0x000000010b00780c */ /* 0x000fda0003f25270 */
[----:B------:R-:W0:Y:S02]  /*c6b0*/  @P1 LDC.64 R14, c[0x0][0x9e8] ;  /* 0x00027a00ff0e1b82 */ /* 0x000e240000000a00 */
[----:B0-----:R-:W-:-:S05]  /*c6c0*/  @P1 IMAD.HI.U32 R14, R12, R14, RZ ;  /* 0x0000000e0c0e1227 */ /* 0x001fca00078e00ff */
[----:B------:R-:W-:-:S07]  /*c6d0*/  @P1 SHF.R.U32.HI R12, RZ, R15, R14 ;  /* 0x0000000fff0c1219 */ /* 0x000fce000001160e */
.L_x_11943:
[----:B------:R-:W-:Y:S05]  /*c6e0*/  BSYNC B0 ;  /* 0x0000000000007941 */ /* 0x000fea0003800000 */
.L_x_11941:
[----:B------:R-:W-:-:S05]  /*c6f0*/  IMAD R11, R12, R11, R11 ;  /* 0x0000000b0c0b7224 */ /* 0x000fca00078e020b */
[----:B------:R-:W-:-:S07]  /*c700*/  VIMNMX R10, R10, R11, PT ;  /* 0x0000000b0a0a7248 */ /* 0x000fce0003fe0100 */
.L_x_11940:
[----:B------:R-:W2:Y:S01]  /*c710*/  LDL R12, [R1+0x44] ;  /* 0x00004400010c7983 */ /* 0x000ea20000100800 */
[----:B------:R-:W-:Y:S01]  /*c720*/  IMAD.HI R10, R10, 0x66666667, RZ ;  /* 0x666666670a0a7827 */ /* 0x000fe200078e02ff */
[----:B------:R-:W-:Y:S01]  /*c730*/  ULDC UR37, c[0x0][0x9e4] ;  /* 0x0002790000257ab9 */ /* 0x000fe20000000800 */
[----:B------:R-:W-:Y:S01]  /*c740*/  ULDC UR36, c[0x0][0x9e4] ;  /* 0x0002790000247ab9 */ /* 0x000fe20000000800 */
[----:B------:R-:W-:Y:S01]  /*c750*/  ULDC UR38, c[0x0][0x9dc] ;  /* 0x0002770000267ab9 */ /* 0x000fe20000000800 */
[----:B------:R-:W-:Y:S01]  /*c760*/  ULDC UR42, c[0x0][0x9dc] ;  /* 0x00027700002a7ab9 */ /* 0x000fe20000000800 */
[----:B------:R-:W-:Y:S01]  /*c770*/  SHF.R.U32.HI R11, RZ, 0x1f, R10 ;  /* 0x0000001fff0b7819 */ /* 0x000fe2000001160a */
[----:B------:R-:W-:Y:S01]  /*c780*/  ULDC UR43, c[0x0][0x9e0] ;  /* 0x00027800002b7ab9 */ /* 0x000fe20000000800 */
[----:B------:R-:W-:Y:S01]  /*c790*/  ULDC UR39, c[0x0][0x9e0] ;  /* 0x0002780000277ab9 */ /* 0x000fe20000000800 */
[----:B------:R-:W-:Y:S01]  /*c7a0*/  BSSY B1, `(.L_x_11944) ;  /* 0x000043e000017945 */ /* 0x000fe20003800000 */
[----:B------:R-:W-:-:S02]  /*c7b0*/  LEA.HI.SX32 R11, R10, R11, 0x1a ;  /* 0x0000000b0a0b7211 */ /* 0x000fc400078fd2ff */
        /* <DEDUP_REMOVED lines=20> */
[----:B------:R-:W-:Y:S01]  /*c900*/  BSSY B0, `(.L_x_11946) ;  /* 0x0000423000007945 */ /* 0x000fe20003800000 */
[----:B------:R-:W-:-:S07]  /*c910*/  IMAD.MOV.U32 R55, RZ, RZ, RZ ;  /* 0x000000ffff377224 */ /* 0x000fce00078e00ff */
.L_x_11966:
[----:B------:R-:W-:-:S05]  /*c920*/  VIADD R15, R18, 0x1 ;  /* 0x00000001120f7836 */ /* 0x000fca0000000000 */
[----:B------:R-:W-:-:S04]  /*c930*/  ISETP.NE.AND P1, PT, R15, 0x2, PT ;  /* 0x000000020f00780c */ /* 0x000fc80003f25270 */
[----:B------:R-:W-:Y:S02]  /*c940*/  SEL R14, RZ, 0x1, P1 ;  /* 0x00000001ff0e7807 */ /* 0x000fe40000800000 */
[----:B------:R-:W-:Y:S02]  /*c950*/  SEL R15, R15, RZ, P1 ;  /* 0x000000ff0f0f7207 */ /* 0x000fe40000800000 */
[----:B------:R-:W-:Y:S01]  /*c960*/  LOP3.LUT R14, R19, R14, RZ, 0x3c, !PT ;  /* 0x0000000e130e7212 */ /* 0x000fe200078e3cff */
[----:B------:R-:W-:Y:S06]  /*c970*/  @!P0 BRA `(.L_x_11947) ;  /* 0x0000000000048947 */ /* 0x000fec0003800000 */
[----:B------:R-:W-:Y:S01]  /*c980*/  BPT.TRAP 0x1 ;  /* 0x000000040000795c */ /* 0x000fe20000300000 */
.L_x_11947:
[----:B------:R-:W-:Y:S01]  /*c990*/  IMAD R9, R15, 0x8, R17 ;  /* 0x000000080f097824 */ /* 0x000fe200078e0211 */
[----:B------:R-:W-:-:S04]  /*c9a0*/  SHF.L.U32 R10, R14, 0x1f, RZ ;  /* 0x0000001f0e0a7819 */ /* 0x000fc800000006ff */
[----:B------:R0:W1:Y:S01]  /*c9b0*/  SYNCS.PHASECHK.TRANS64.TRYWAIT P1, [R9+URZ+0x13230], R10 ;  /* 0x0132300a090075a7 */ /* 0x000062000802017f */
[----:B------:R-:W-:Y:S05]  /*c9c0*/  @!P0 BRA `(.L_x_11948) ;  /* 0x0000000000048947 */ /* 0x000fea0003800000 */
[----:B------:R-:W-:Y:S01]  /*c9d0*/  BPT.TRAP 0x1 ;  /* 0x000000040000795c */ /* 0x000fe20000300000 */
.L_x_11948:
[----:B------:R-:W2:Y:S01]  /*c9e0*/  LDL R11, [R1+0x20] ;  /* 0x00002000010b7983 */ /* 0x000ea20000100800 */
[----:B------:R-:W-:Y:S01]  /*c9f0*/  BSSY B2, `(.L_x_11949) ;  /* 0x0000007000027945 */ /* 0x000fe20003800000 */
[----:B--2---:R-:W-:-:S04]  /*ca00*/  IMAD R20, R15, 0x280, R11 ;  /* 0x000002800f147824 */ /* 0x004fc800078e020b */
[C---:B------:R-:W-:Y:S02]  /*ca10*/  VIADD R12, R20.reuse, 0x80 ;  /* 0x00000080140c7836 */ /* 0x040fe40000000000 */
[----:B------:R-:W-:Y:S01]  /*ca20*/  VIADD R56, R20, 0x100 ;  /* 0x0000010014387836 */ /* 0x000fe20000000000 */
[----:B-1----:R-:W-:Y:S06]  /*ca30*/  @P1 BRA `(.L_x_11950) ;  /* 0x0000000000081947 */ /* 0x002fec0003800000 */
[----:B------:R-:W1:Y:S02]  /*ca40*/  SYNCS.PHASECHK.TRANS64.TRYWAIT P1, [R9+URZ+0x13230], R10 ;  /* 0x0132300a090075a7 */ /* 0x000e64000802017f */
[----:B-1----:R-:W-:Y:S05]  /*ca50*/  @!P1 BRA `(.L_x_11951) ;  /* 0x0000014000349947 */ /* 0x002fea0003800000 */
.L_x_11950:
[----:B------:R-:W-:Y:S05]  /*ca60*/  BSYNC B2 ;  /* 0x0000000000027941 */ /* 0x000fea0003800000 */
.L_x_11949:
[----:B01----:R-:W-:Y:S01]  /*ca70*/  IMAD.MOV.U32 R10, RZ, RZ, R20 ;  /* 0x000000ffff0a7224 */ /* 0x003fe200078e0014 */
        /* <DEDUP_REMOVED lines=30> */
[----:B------:R-:W-:Y:S02]  /*cc60*/  R2UR UR4, R4 ;  /* 0x00000000040472ca */ /* 0x000fe400000e0000 */
[----:B------:R-:W-:-:S02]  /*cc70*/  R2UR UR5, R5 ;  /* 0x00000000050572ca */ /* 0x000fc400000e0000 */
[----:B------:R-:W-:Y:S01]  /*cc80*/  R2UR UR14, R12 ;  /* 0x000000000c0e72ca */ /* 0x000fe200000e0000 */
[----:B------:R-:W-:Y:S01]  /*cc90*/  VIADD R12, R20, 0x102 ;  /* 0x00000102140c7836 */ /* 0x000fe20000000000 */
[----:B------:R-:W-:Y:S01]  /*cca0*/  R2UR UR15, R13 ;  /* 0x000000000d0f72ca */ /* 0x000fe200000e0000 */
[----:B------:R-:W-:Y:S01]  /*ccb0*/  IMAD.MOV.U32 R13, RZ, RZ, -0x7fffffe0 ;  /* 0x80000020ff0d7424 */ /* 0x000fe200078e00ff */
[----:B------:R-:W-:Y:S02]  /*ccc0*/  R2UR UR12, R6 ;  /* 0x00000000060c72ca */ /* 0x000fe400000e0000 */
[----:B------:R-:W-:Y:S02]  /*ccd0*/  R2UR UR13, R7 ;  /* 0x00000000070d72ca */ /* 0x000fe400000e0000 */
[----:B------:R-:W-:Y:S01]  /*cce0*/  R2UR UR18, R10 ;  /* 0x000000000a1272ca */ /* 0x000fe200000e0000 */
[----:B------:R-:W-:Y:S01]  /*ccf0*/  VIADD R10, R20, 0x202 ;  /* 0x00000202140a7836 */ /* 0x000fe20000000000 */
[----:B------:R-:W-:Y:S01]  /*cd00*/  R2UR UR19, R11 ;  /* 0x000000000b1372ca */ /* 0x000fe200000e0000 */
[----:B------:R-:W-:Y:S01]  /*cd10*/  IMAD.MOV.U32 R11, RZ, RZ, -0x7fffffe0 ;  /* 0x80000020ff0b7424 */ /* 0x000fe200078e00ff */
        /* <DEDUP_REMOVED lines=44> */
.L_x_11952:
[----:B------:R-:W-:Y:S01]  /*cfe0*/  SHF.L.U32 R10, R19, 0x1f, RZ ;  /* 0x0000001f130a7819 */ /* 0x000fe200000006ff */
[----:B------:R-:W-:-:S04]  /*cff0*/  IMAD R19, R18, 0x8, R17 ;  /* 0x0000000812137824 */ /* 0x000fc800078e0211 */
[----:B------:R0:W1:Y:S01]  /*d000*/  SYNCS.PHASECHK.TRANS64.TRYWAIT P1, [R19+URZ+0x13250], R10 ;  /* 0x0132500a130075a7 */ /* 0x000062000802017f */
[----:B------:R-:W-:Y:S05]  /*d010*/  @!P0 BRA `(.L_x_11953) ;  /* 0x0000000000048947 */ /* 0x000fea0003800000 */
[----:B------:R-:W-:Y:S01]  /*d020*/  BPT.TRAP 0x1 ;  /* 0x000000040000795c */ /* 0x000fe20000300000 */
.L_x_11953:
[----:B------:R-:W-:Y:S04]  /*d030*/  BSSY B2, `(.L_x_11954) ;  /* 0x0000004000027945 */ /* 0x000fe80003800000 */
[----:B-1----:R-:W-:Y:S05]  /*d040*/  @P1 BRA `(.L_x_11955) ;  /* 0x0000000000081947 */ /* 0x002fea0003800000 */
[----:B------:R-:W1:Y:S02]  /*d050*/  SYNCS.PHASECHK.TRANS64.TRYWAIT P1, [R19+URZ+0x13250], R10 ;  /* 0x0132500a130075a7 */ /* 0x000e64000802017f */
[----:B-1----:R-:W-:Y:S05]  /*d060*/  @!P1 BRA `(.L_x_11956) ;  /* 0x0000013800c49947 */ /* 0x002fea0003800000 */
.L_x_11955:
[----:B------:R-:W-:Y:S05]  /*d070*/  BSYNC B2 ;  /* 0x0000000000027941 */ /* 0x000fea0003800000 */
.L_x_11954:
[----:B01----:R-:W-:Y:S01]  /*d080*/  VIADD R10, R17, 0x1000 ;  /* 0x00001000110a7836 */ /* 0x003fe20000000000 */
[----:B------:R-:W2:Y:S01]  /*d090*/  LDL R20, [R1+0x3c] ;  /* 0x00003c0001147983 */ /* 0x000ea20000100800 */
[----:B------:R-:W-:Y:S01]  /*d0a0*/  IMAD.MOV.U32 R11, RZ, RZ, -0x3ffffff0 ;  /* 0xc0000010ff0b7424 */ /* 0x000fe200078e00ff */
[----:B------:R-:W-:Y:S01]  /*d0b0*/  WARPGROUP.ARRIVE ;  /* 0x00000000000079c5 */ /* 0x000fe20000000000 */
[----:B------:R-:W-:Y:S02]  /*d0c0*/  LOP3.LUT P1, RZ, R16, 0x10, RZ, 0xc0, !PT ;  /* 0x0000001010ff7812 */ /* 0x000fe4000782c0ff */
[----:B------:R-:W-:Y:S02]  /*d0d0*/  SHF.R.U32.HI R10, RZ, 0x4, R10 ;  /* 0x00000004ff0a7819 */ /* 0x000fe4000001160a */
[----:B------:R-:W-:Y:S02]  /*d0e0*/  R2UR UR7, R11 ;  /* 0x000000000b0772ca */ /* 0x000fe400000e0000 */
[----:B------:R-:W-:-:S04]  /*d0f0*/  LOP3.LUT R10, R10, 0x3fff, RZ, 0xc0, !PT ;  /* 0x00003fff0a0a7812 */ /* 0x000fc800078ec0ff */
[----:B------:R-:W-:-:S05]  /*d100*/  LOP3.LUT R10, R10, 0x10000, RZ, 0xfc, !PT ;  /* 0x000100000a0a7812 */ /* 0x000fca00078efcff */
[----:B------:R-:W-:Y:S02]  /*d110*/  IMAD R10, R18, 0x280, R10 ;  /* 0x00000280120a7824 */ /* 0x000fe400078e020a */
[----:B------:R-:W-:Y:S01]  /*d120*/  IMAD.MOV.U32 R13, RZ, RZ, -0x3ffffff0 ;  /* 0xc0000010ff0d7424 */ /* 0x000fe200078e00ff */
[----:B------:R-:W0:Y:S02]  /*d130*/  LDC R18, c[0x0][0x448] ;  /* 0x00011200ff127b82 */ /* 0x000e240000000800 */
[----:B------:R-:W-:-:S13]  /*d140*/  R2UR UR6, R10 ;  /* 0x000000000a0672ca */ /* 0x000fda00000e0000 */
[----:B------:R-:W-:Y:S01]  /*d150*/  QGMMA.64x64x32.F32.E4M3.E4M3 R24, R152, gdesc[UR4], R24, gsb0 ;  /* 0x00e0000498187df3 */ /* 0x000fe20008000818 */
[----:B------:R-:W-:Y:S01]  /*d160*/  VIADD R12, R10, 0x80 ;  /* 0x000000800a0c7836 */ /* 0x000fe20000000000 */
[----:B------:R-:W-:-:S04]  /*d170*/  R2UR UR7, R13 ;  /* 0x000000000d0772ca */ /* 0x000fc800000e0000 */
[----:B------:R-:W-:Y:S01]  /*d180*/  R2UR UR6, R12 ;  /* 0x000000000c0672ca */ /* 0x000fe200000e0000 */
[----:B------:R-:W-:Y:S02]  /*d190*/  WARPGROUP.DEPBAR.LE gsb0, 0x0 ;  /* 0x00008000000079c5 */ /* 0x000fe40000010000 */
[----:B------:R-:W3:Y:S04]  /*d1a0*/  LDL R152, [R1+0x30] ;  /* 0x0000300001987983 */ /* 0x000ee80000100800 */
[----:B------:R-:W3:Y:S01]  /*d1b0*/  LDL R153, [R1+0x40] ;  /* 0x0000400001997983 */ /* 0x000ee20000100800 */
[----:B------:R-:W-:-:S03]  /*d1c0*/  WARPGROUP.ARRIVE ;  /* 0x00000000000079c5 */ /* 0x000fc60000000000 */
[----:B------:R-:W4:Y:S03]  /*d1d0*/  LDL R154, [R1+0x10] ;  /* 0x00001000019a7983 */ /* 0x000f260000100800 */
[----:B------:R-:W-:Y:S01]  /*d1e0*/  QGMMA.64x64x32.F32.E4M3.E4M3 R24, R148, gdesc[UR4], R24, gsb0 ;  /* 0x00e0000494187df3 */ /* 0x000fe20008000818 */
[----:B------:R-:W4:Y:S01]  /*d1f0*/  LDL R155, [R1+0x4] ;  /* 0x00000400019b7983 */ /* 0x000f220000100800 */
[----:B------:R-:W-:Y:S01]  /*d200*/  VIADD R12, R10, 0x100 ;  /* 0x000001000a0c7836 */ /* 0x000fe20000000000 */
[----:B0-----:R-:W-:Y:S01]  /*d210*/  ISETP.NE.AND P3, PT, R18, 0x1, PT ;  /* 0x000000011200780c */ /* 0x001fe20003f65270 */
[----:B------:R-:W-:Y:S01]  /*d220*/  IMAD.MOV.U32 R13, RZ, RZ, -0x3ffffff0 ;  /* 0xc0000010ff0d7424 */ /* 0x000fe200078e00ff */
[----:B------:R-:W0:Y:S01]  /*d230*/  S2R R18, SR_TID.X ;  /* 0x0000000000127919 */ /* 0x000e220000002100 */
[----:B------:R-:W-:Y:S01]  /*d240*/  IMAD.MOV.U32 R11, RZ, RZ, -0x3ffffff0 ;  /* 0xc0000010ff0b7424 */ /* 0x000fe200078e00ff */
[----:B------:R-:W-:Y:S01]  /*d250*/  R2UR UR6, R12 ;  /* 0x000000000c0672ca */ /* 0x000fe200000e0000 */
[----:B------:R-:W-:Y:S01]  /*d260*/  VIADD R12, R10, 0x180 ;  /* 0x000001800a0c7836 */ /* 0x000fe20000000000 */
[----:B------:R-:W-:Y:S01]  /*d270*/  R2UR UR7, R13 ;  /* 0x000000000d0772ca */ /* 0x000fe200000e0000 */
[----:B------:R-:W-:-:S02]  /*d280*/  IMAD.MOV.U32 R13, RZ, RZ, -0x3ffffff0 ;  /* 0xc0000010ff0d7424 */ /* 0x000fc400078e00ff */
[----:B------:R-:W-:Y:S01]  /*d290*/  VIADD R10, R10, 0x200 ;  /* 0x000002000a0a7836 */ /* 0x000fe20000000000 */
        /* <DEDUP_REMOVED lines=8> */
[----:B------:R-:W-:Y:S01]  /*d320*/  R2UR UR7, R13 ;  /* 0x000000000d0772ca */ /* 0x000fe200000e0000 */
[----:B------:R-:W-:Y:S01]  /*d330*/  IMAD R13, R8, -0xa0, RZ ;  /* 0xffffff60080d7824 */ /* 0x000fe200078e02ff */
[----:B------:R-:W-:Y:S02]  /*d340*/  WARPGROUP.DEPBAR.LE gsb0, 0x0 ;  /* 0x00008000000079c5 */ /* 0x000fe40000010000 */
[----:B------:R-:W-:-:S09]  /*d350*/  WARPGROUP.ARRIVE ;  /* 0x00000000000079c5 */ /* 0x000fd20000000000 */
[----:B------:R-:W-:Y:S01]  /*d360*/  QGMMA.64x64x32.F32.E4M3.E4M3 R24, R140, gdesc[UR4], R24, gsb0 ;  /* 0x00e000048c187df3 */ /* 0x000fe20008000818 */
[----:B------:R-:W-:Y:S02]  /*d370*/  R2UR UR6, R10 ;  /* 0x000000000a0672ca */ /* 0x000fe400000e0000 */
[----:B------:R-:W-:Y:S01]  /*d380*/  R2UR UR7, R11 ;  /* 0x000000000b0772ca */ /* 0x000fe200000e0000 */
[----:B------:R-:W0:Y:S08]  /*d390*/  @P3 LDC R10, c[0x0][0x44c] ;  /* 0x00011300ff0a3b82 */ /* 0x000e300000000800 */
[----:B------:R-:W1:Y:S01]  /*d3a0*/  @P3 LDC R11, c[0x0][0x450] ;  /* 0x00011400ff0b3b82 */ /* 0x000e620000000800 */
[----:B------:R-:W-:-:S02]  /*d3b0*/  WARPGROUP.DEPBAR.LE gsb0, 0x0 ;  /* 0x00008000000079c5 */ /* 0x000fc40000010000 */
[----:B------:R-:W-:-:S06]  /*d3c0*/  WARPGROUP.ARRIVE ;  /* 0x00000000000079c5 */ /* 0x000fcc0000000000 */
[----:B------:R-:W-:Y:S01]  /*d3d0*/  QGMMA.64x64x32.F32.E4M3.E4M3 R24, R136, gdesc[UR4], R24, gsb0 ;  /* 0x00e0000488187df3 */ /* 0x000fe20008000818 */
[----:B---3--:R-:W-:-:S04]  /*d3e0*/  IMAD.IADD R12, R153, 0x1, R152 ;  /* 0x00000001990c7824 */ /* 0x008fc800078e0298 */
[----:B0-----:R-:W-:-:S05]  /*d3f0*/  @P3 IMAD.HI.U32 R10, R12, R10, RZ ;  /* 0x0000000a0c0a3227 */ /* 0x001fca00078e00ff */
[----:B-1----:R-:W-:Y:S01]  /*d400*/  @P3 SHF.R.U32.HI R12, RZ, R11, R10 ;  /* 0x0000000bff0c3219 */ /* 0x002fe2000001160a */
[----:B------:R-:W-:-:S04]  /*d410*/  WARPGROUP.DEPBAR.LE gsb0, 0x0 ;  /* 0x00008000000079c5 */ /* 0x000fc80000010000 */
[----:B------:R-:W0:Y:S01]  /*d420*/  SHFL.IDX PT, R139, R12, RZ, 0x1c1f ;  /* 0x001c1fff0c8b7589 */ /* 0x000e2200000e0000 */
[----:B------:R-:W-:Y:S01]  /*d430*/  VIADD R136, R13, 0x1 ;  /* 0x000000010d887836 */ /* 0x000fe20000000000 */
[----:B------:R1:W-:Y:S03]  /*d440*/  @!P2 SYNCS.ARRIVE.TRANS64.RED.A1T0 RZ, [R9+URZ], RZ ;  /* 0x000000ff09ffa9a7 */ /* 0x0003e6000810043f */
[----:B--2---:R-:W-:Y:S02]  /*d450*/  IMAD R136, R20, -0x2, R136 ;  /* 0xfffffffe14887824 */ /* 0x004fe400078e0288 */
[----:B-1----:R-:W-:-:S03]  /*d460*/  IMAD.U32 R9, RZ, RZ, UR38 ;  /* 0x00000026ff097e24 */ /* 0x002fc6000f8e00ff */
[----:B----4-:R-:W-:Y:S01]  /*d470*/  IADD3 R20, -R155, R136, R154 ;  /* 0x000000889b147210 */ /* 0x010fe20007ffe19a */
[----:B------:R-:W-:Y:S01]  /*d480*/  VIADD R136, R136, 0xffffffff ;  /* 0xffffffff88887836 */ /* 0x000fe20000000000 */
[----:B------:R-:W-:-:S03]  /*d490*/  LOP3.LUT R10, RZ, R9, RZ, 0x33, !PT ;  /* 0x00000009ff0a7212 */ /* 0x000fc600078e33ff */
        /* <DEDUP_REMOVED lines=17> */
.L_x_11959:
[----:B------:R-:W-:-:S05]  /*d5b0*/  IMAD.U32 R140, RZ, RZ, UR37 ;  /* 0x00000025ff8c7e24 */ /* 0x000fca000f8e00ff */
[----:B------:R-:W-:-:S13]  /*d5c0*/  ISETP.NE.AND P1, PT, R140, 0x1, PT ;  /* 0x000000018c00780c */ /* 0x000fda0003f25270 */
[----:B------:R-:W0:Y:S02]  /*d5d0*/  @P1 LDC.64 R10, c[0x0][0x9e8] ;  /* 0x00027a00ff0a1b82 */ /* 0x000e240000000a00 */
[----:B0-----:R-:W-:-:S05]  /*d5e0*/  @P1 IMAD.HI.U32 R10, R139, R10, RZ ;  /* 0x0000000a8b0a1227 */ /* 0x001fca00078e00ff */
[----:B------:R-:W-:-:S07]  /*d5f0*/  @P1 SHF.R.U32.HI R139, RZ, R11, R10 ;  /* 0x0000000bff8b1219 */ /* 0x000fce000001160a */
.L_x_11960:
[----:B------:R-:W-:Y:S05]  /*d600*/  BSYNC B2 ;  /* 0x0000000000027941 */ /* 0x000fea0003800000 */
.L_x_11958:
[----:B------:R-:W-:-:S05]  /*d610*/  IMAD R139, R139, R140, R136 ;  /* 0x0000008c8b8b7224 */ /* 0x000fca00078e0288 */
[----:B------:R-:W-:Y:S02]  /*d620*/  VIMNMX R138, R138, R139, !PT ;  /* 0x0000008b8a8a7248 */ /* 0x000fe40007fe0100 */
[----:B------:R-:W-:-:S07]  /*d630*/  VIADDMNMX R137, R139, R140, R137, PT ;  /* 0x0000008c8b897246 */ /* 0x000fce0003800189 */
.L_x_11957:
[C---:B------:R-:W-:Y:S01]  /*d640*/  ISETP.GE.AND P1, PT, R13.reuse, 0x2, PT ;  /* 0x000000020d00780c */ /* 0x040fe20003f26270 */
[----:B------:R-:W0:Y:S01]  /*d650*/  SHFL.IDX PT, R12, R12, 0x1, 0x1c1f ;  /* 0x003c1f000c0c7f89 */ /* 0x000e2200000e0000 */
[----:B------:R-:W-:Y:S02]  /*d660*/  LOP3.LUT R22, R22, 0xdfffffff, RZ, 0xc0, !PT ;  /* 0xdfffffff16167812 */ /* 0x000fe400078ec0ff */
[----:B------:R-:W-:Y:S02]  /*d670*/  ISETP.GE.AND P2, PT, R13, 0x9, PT ;  /* 0x000000090d00780c */ /* 0x000fe40003f46270 */
[----:B------:R-:W-:-:S07]  /*d680*/  LOP3.LUT R16, R16, 0xfffffffe, RZ, 0xc0, !PT ;  /* 0xfffffffe10107812 */ /* 0x000fce00078ec0ff */
[----:B------:R-:W-:Y:S02]  /*d690*/  @P1 LOP3.LUT R22, R22, 0x20000000, RZ, 0xfc, !PT ;  /* 0x2000000016161812 */ /* 0x000fe400078efcff */
[----:B------:R-:W-:Y:S02]  /*d6a0*/  ISETP.GT.AND P1, PT, R138, 0x1, !P1 ;  /* 0x000000018a00780c */ /* 0x000fe40004f24270 */
[----:B------:R-:W-:Y:S02]  /*d6b0*/  LOP3.LUT R22, R22, 0xbfffffff, RZ, 0xc0, !PT ;  /* 0xbfffffff16167812 */ /* 0x000fe400078ec0ff */
[----:B------:R-:W-:Y:S02]  /*d6c0*/  ISETP.LT.OR P1, PT, R137, 0x2, P1 ;  /* 0x000000028900780c */ /* 0x000fe40000f21670 */
[----:B------:R-:W-:Y:S02]  /*d6d0*/  @P2 LOP3.LUT R22, R22, 0x40000000, RZ, 0xfc, !PT ;  /* 0x4000000016162812 */ /* 0x000fe400078efcff */
[----:B------:R-:W-:-:S02]  /*d6e0*/  FSEL R121, R121, -INF , !P1 ;  /* 0xff80000079797808 */ /* 0x000fc40004800000 */
[----:B------:R-:W-:Y:S01]  /*d6f0*/  ISETP.GT.AND P1, PT, R138, 0x8, !P2 ;  /* 0x000000088a00780c */ /* 0x000fe20005724270 */
[--C-:B0-----:R-:W-:Y:S01]  /*d700*/  IMAD.IADD R18, R18, 0x1, R12.reuse ;  /* 0x0000000112127824 */ /* 0x101fe200078e020c */
[----:B------:R-:W-:Y:S01]  /*d710*/  ISETP.GE.AND P2, PT, R13, 0xa, PT ;  /* 0x0000000a0d00780c */ /* 0x000fe20003f46270 */
[----:B------:R-:W-:Y:S01]  /*d720*/  IMAD.IADD R20, R20, 0x1, R12 ;  /* 0x0000000114147824 */ /* 0x000fe200078e020c */
[----:B------:R-:W-:Y:S02]  /*d730*/  ISETP.LT.OR P1, PT, R137, 0x9, P1 ;  /* 0x000000098900780c */ /* 0x000fe40000f21670 */
[----:B------:R-:W-:Y:S02]  /*d740*/  LOP3.LUT R22, R22, 0x7fffffff, RZ, 0xc0, !PT ;  /* 0x7fffffff16167812 */ /* 0x000fe400078ec0ff */
[----:B------:R-:W-:Y:S02]  /*d750*/  FSEL R124, R124, -INF , !P1 ;  /* 0xff8000007c7c7808 */ /* 0x000fe40004800000 */
[----:B------:R-:W-:-:S04]  /*d760*/  ISETP.GT.AND P1, PT, R138, 0x9, !P2 ;  /* 0x000000098a00780c */ /* 0x000fc80005724270 */
[----:B------:R-:W-:Y:S02]  /*d770*/  ISETP.LT.OR P1, PT, R137, 0xa, P1 ;  /* 0x0000000a8900780c */ /* 0x000fe40000f21670 */
[----:B------:R-:W-:Y:S02]  /*d780*/  @P2 LOP3.LUT R22, R22, 0x80000000, RZ, 0xfc, !PT ;  /* 0x8000000016162812 */ /* 0x000fe400078efcff */
[----:B------:R-:W-:Y:S02]  /*d790*/  ISETP.GE.AND P2, PT, R13, 0x11, PT ;  /* 0x000000110d00780c */ /* 0x000fe40003f46270 */
[----:B------:R-:W-:Y:S02]  /*d7a0*/  FSEL R125, R125, -INF , !P1 ;  /* 0xff8000007d7d7808 */ /* 0x000fe40004800000 */
[----:B------:R-:W-:Y:S02]  /*d7b0*/  ISETP.GT.AND P1, PT, R138, 0x10, !P2 ;  /* 0x000000108a00780c */ /* 0x000fe40005724270 */
[----:B------:R-:W-:-:S02]  /*d7c0*/  LOP3.LUT R22, R22, 0xff7fffff, RZ, 0xc0, !PT ;  /* 0xff7fffff16167812 */ /* 0x000fc400078ec0ff */
        /* <DEDUP_REMOVED lines=43> */
[----:B------:R-:W-:Y:S02]  /*da80*/  ISETP.GT.AND P6, PT, R138, 0x31, !P6 ;  /* 0x000000318a00780c */ /* 0x000fe400077c4270 */
[----:B------:R-:W-:Y:S02]  /*da90*/  LOP3.LUT R22, R22, 0xffbfffff, RZ, 0xc0, !PT ;  /* 0xffbfffff16167812 */ /* 0x000fe400078ec0ff */
        /* <DEDUP_REMOVED lines=164> */
[----:B------:R-:W-:Y:S05]  /*e4e0*/  @!P6 BRA `(.L_x_11961) ;  /* 0x000000000054e947 */ /* 0x000fea0003800000 */
        /* <DEDUP_REMOVED lines=12> */
.L_x_11963:
[----:B------:R-:W-:-:S05]  /*e5b0*/  IMAD.U32 R13, RZ, RZ, UR37 ;  /* 0x00000025ff0d7e24 */ /* 0x000fca000f8e00ff */
[----:B------:R-:W-:-:S13]  /*e5c0*/  ISETP.NE.AND P6, PT, R13, 0x1, PT ;  /* 0x000000010d00780c */ /* 0x000fda0003fc5270 */
[----:B------:R-:W0:Y:S02]  /*e5d0*/  @P6 LDC.64 R10, c[0x0][0x9e8] ;  /* 0x00027a00ff0a6b82 */ /* 0x000e240000000a00 */
[----:B0-----:R-:W-:-:S05]  /*e5e0*/  @P6 IMAD.HI.U32 R10, R12, R10, RZ ;  /* 0x0000000a0c0a6227 */ /* 0x001fca00078e00ff */
[----:B------:R-:W-:-:S07]  /*e5f0*/  @P6 SHF.R.U32.HI R12, RZ, R11, R10 ;  /* 0x0000000bff0c6219 */ /* 0x000fce000001160a */
.L_x_11964:
[----:B------:R-:W-:Y:S05]  /*e600*/  BSYNC B2 ;  /* 0x0000000000027941 */ /* 0x000fea0003800000 */
.L_x_11962:
[----:B------:R-:W-:-:S05]  /*e610*/  IMAD R12, R12, R13, R136 ;  /* 0x0000000d0c0c7224 */ /* 0x000fca00078e0288 */
[----:B------:R-:W-:Y:S02]  /*e620*/  VIMNMX R20, R20, R12, !PT ;  /* 0x0000000c14147248 */ /* 0x000fe40007fe0100 */
[----:B------:R-:W-:-:S07]  /*e630*/  VIADDMNMX R18, R12, R13, R18, PT ;  /* 0x0000000d0c127246 */ /* 0x000fce0003800112 */
.L_x_11961:
[C---:B------:R-:W-:Y:S01]  /*e640*/  ISETP.GT.AND P1, PT, R20.reuse, 0x20, !P1 ;  /* 0x000000201400780c */ /* 0x040fe20004f24270 */
[----:B------:R-:W2:Y:S01]  /*e650*/  LDL.LU R136, [R1] ;  /* 0x0000000001887983 */ /* 0x000ea20000300800 */
[----:B------:R-:W-:Y:S02]  /*e660*/  ISETP.GT.AND P5, PT, R20, 0x30, !P5 ;  /* 0x000000301400780c */ /* 0x000fe40006fa4270 */
[C---:B------:R-:W-:Y:S02]  /*e670*/  ISETP.LT.OR P1, PT, R18.reuse, 0x21, P1 ;  /* 0x000000211200780c */ /* 0x040fe40000f21670 */
[----:B------:R-:W-:Y:S02]  /*e680*/  ISETP.LT.OR P5, PT, R18, 0x31, P5 ;  /* 0x000000311200780c */ /* 0x000fe40002fa1670 */
[----:B------:R-:W-:Y:S02]  /*e690*/  FSEL R106, R106, -INF , !P1 ;  /* 0xff8000006a6a7808 */ /* 0x000fe40004800000 */
[----:B------:R-:W-:-:S02]  /*e6a0*/  LOP3.LUT P1, RZ, R22, 0x800000, RZ, 0xc0, !PT ;  /* 0x0080000016ff7812 */ /* 0x000fc4000782c0ff */
[----:B------:R-:W-:Y:S02]  /*e6b0*/  FSEL R114, R114, -INF , !P5 ;  /* 0xff80000072727808 */ /* 0x000fe40006800000 */
[C---:B------:R-:W-:Y:S02]  /*e6c0*/  ISETP.GT.AND P1, PT, R20.reuse, 0x31, !P1 ;  /* 0x000000311400780c */ /* 0x040fe40004f24270 */
[----:B------:R-:W-:Y:S02]  /*e6d0*/  ISETP.GT.AND P4, PT, R20, 0x29, !P4 ;  /* 0x000000291400780c */ /* 0x000fe40006784270 */
[----:B------:R-:W-:Y:S02]  /*e6e0*/  ISETP.LT.OR P1, PT, R18, 0x32, P1 ;  /* 0x000000321200780c */ /* 0x000fe40000f21670 */
[----:B------:R-:W-:Y:S02]  /*e6f0*/  LOP3.LUT P5, RZ, R22, 0x100000, RZ, 0xc0, !PT ;  /* 0x0010000016ff7812 */ /* 0x000fe400078ac0ff */
[----:B------:R-:W-:-:S02]  /*e700*/  FSEL R115, R115, -INF , !P1 ;  /* 0xff80000073737808 */ /* 0x000fc40004800000 */
[----:B------:R-:W-:Y:S02]  /*e710*/  LOP3.LUT P1, RZ, R22, 0x400000, RZ, 0xc0, !PT ;  /* 0x0040000016ff7812 */ /* 0x000fe4000782c0ff */
[----:B------:R-:W-:Y:S02]  /*e720*/  ISETP.LT.OR P4, PT, R18, 0x2a, P4 ;  /* 0x0000002a1200780c */ /* 0x000fe40002781670 */
[----:B------:R-:W-:Y:S02]  /*e730*/  ISETP.GT.AND P1, PT, R20, 0x38, !P1 ;  /* 0x000000381400780c */ /* 0x000fe40004f24270 */
[----:B------:R-:W-:Y:S02]  /*e740*/  FSEL R111, R111, -INF , !P4 ;  /* 0xff8000006f6f7808 */ /* 0x000fe40006000000 */
[----:B------:R-:W-:Y:S02]  /*e750*/  ISETP.LT.OR P1, PT, R18, 0x39, P1 ;  /* 0x000000391200780c */ /* 0x000fe40000f21670 */
[----:B------:R-:W-:-:S02]  /*e760*/  ISETP.GT.AND P3, PT, R20, 0x28, !P3 ;  /* 0x000000281400780c */ /* 0x000fc40005f64270 */
[----:B------:R-:W-:Y:S02]  /*e770*/  FSEL R118, R118, -INF , !P1 ;  /* 0xff80000076767808 */ /* 0x000fe40004800000 */
[C---:B------:R-:W-:Y:S02]  /*e780*/  LOP3.LUT P1, RZ, R22.reuse, 0x200000, RZ, 0xc0, !PT ;  /* 0x0020000016ff7812 */ /* 0x040fe4000782c0ff */
[----:B------:R-:W-:Y:S02]  /*e790*/  LOP3.LUT P4, RZ, R22, 0x80000, RZ, 0xc0, !PT ;  /* 0x0008000016ff7812 */ /* 0x000fe4000788c0ff */
[----:B------:R-:W-:Y:S02]  /*e7a0*/  ISETP.GT.AND P1, PT, R20, 0x39, !P1 ;  /* 0x000000391400780c */ /* 0x000fe40004f24270 */
[C---:B------:R-:W-:Y:S02]  /*e7b0*/  ISETP.LT.OR P3, PT, R18.reuse, 0x29, P3 ;  /* 0x000000291200780c */ /* 0x040fe40001f61670 */
[----:B------:R-:W-:-:S02]  /*e7c0*/  ISETP.LT.OR P1, PT, R18, 0x3a, P1 ;  /* 0x0000003a1200780c */ /* 0x000fc40000f21670 */
[----:B------:R-:W-:Y:S02]  /*e7d0*/  FSEL R110, R110, -INF , !P3 ;  /* 0xff8000006e6e7808 */ /* 0x000fe40005800000 */
[----:B------:R-:W-:Y:S02]  /*e7e0*/  FSEL R119, R119, -INF , !P1 ;  /* 0xff80000077777808 */ /* 0x000fe40004800000 */
[C---:B------:R-:W-:Y:S02]  /*e7f0*/  ISETP.GT.AND P1, PT, R20.reuse, 0x40, !P5 ;  /* 0x000000401400780c */ /* 0x040fe40006f24270 */
[----:B------:R-:W-:Y:S02]  /*e800*/  ISETP.GT.AND P2, PT, R20, 0x21, !P2 ;  /* 0x000000211400780c */ /* 0x000fe40005744270 */
[----:B------:R-:W-:Y:S02]  /*e810*/  ISETP.LT.OR P1, PT, R18, 0x41, P1 ;  /* 0x000000411200780c */ /* 0x000fe40000f21670 */
[----:B------:R-:W-:-:S02]  /*e820*/  LOP3.LUT P3, RZ, R22, 0x40000, RZ, 0xc0, !PT ;  /* 0x0004000016ff7812 */ /* 0x000fc4000786c0ff */
[----:B------:R-:W-:Y:S02]  /*e830*/  FSEL R90, R90, -INF , !P1 ;  /* 0xff8000005a5a7808 */ /* 0x000fe40004800000 */
[----:B------:R-:W-:Y:S02]  /*e840*/  ISETP.GT.AND P1, PT, R20, 0x41, !P4 ;  /* 0x000000411400780c */ /* 0x000fe40006724270 */
[C---:B------:R-:W-:Y:S02]  /*e850*/  ISETP.LT.OR P2, PT, R18.reuse, 0x22, P2 ;  /* 0x000000221200780c */ /* 0x040fe40001741670 */
[----:B------:R-:W-:Y:S02]  /*e860*/  ISETP.LT.OR P1, PT, R18, 0x42, P1 ;  /* 0x000000421200780c */ /* 0x000fe40000f21670 */
[----:B------:R-:W-:Y:S02]  /*e870*/  FSEL R107, R107, -INF , !P2 ;  /* 0xff8000006b6b7808 */ /* 0x000fe40005000000 */
[----:B------:R-:W-:-:S02]  /*e880*/  FSEL R91, R91, -INF , !P1 ;  /* 0xff8000005b5b7808 */ /* 0x000fc40004800000 */
[----:B------:R-:W-:Y:S02]  /*e890*/  ISETP.GT.AND P1, PT, R20, 0x48, !P3 ;  /* 0x000000481400780c */ /* 0x000fe40005f24270 */
[----:B------:R-:W-:Y:S02]  /*e8a0*/  LOP3.LUT P2, RZ, R22, 0x20000, RZ, 0xc0, !PT ;  /* 0x0002000016ff7812 */ /* 0x000fe4000784c0ff */
[----:B------:R-:W-:Y:S02]  /*e8b0*/  ISETP.LT.OR P1, PT, R18, 0x49, P1 ;  /* 0x000000491200780c */ /* 0x000fe40000f21670 */
[----:B------:R-:W-:Y:S02]  /*e8c0*/  LOP3.LUT R16, R16, 0xffffffbf, RZ, 0xc0, !PT ;  /* 0xffffffbf10107812 */ /* 0x000fe400078ec0ff */
[----:B------:R-:W-:Y:S02]  /*e8d0*/  FSEL R94, R94, -INF , !P1 ;  /* 0xff8000005e5e7808 */ /* 0x000fe40004800000 */
[----:B------:R-:W-:-:S02]  /*e8e0*/  ISETP.GT.AND P1, PT, R20, 0x49, !P2 ;  /* 0x000000491400780c */ /* 0x000fc40005724270 */
[----:B------:R-:W-:Y:S02]  /*e8f0*/  @P0 LOP3.LUT R16, R16, 0x40, RZ, 0xfc, !PT ;  /* 0x0000004010100812 */ /* 0x000fe400078efcff */
[----:B------:R-:W-:Y:S02]  /*e900*/  ISETP.LT.OR P1, PT, R18, 0x4a, P1 ;  /* 0x0000004a1200780c */ /* 0x000fe40000f21670 */
[----:B------:R-:W-:Y:S02]  /*e910*/  LOP3.LUT P0, RZ, R22, 0x10000, RZ, 0xc0, !PT ;  /* 0x0001000016ff7812 */ /* 0x000fe4000780c0ff */
[----:B------:R-:W-:Y:S02]  /*e920*/  FSEL R95, R95, -INF , !P1 ;  /* 0xff8000005f5f7808 */ /* 0x000fe40004800000 */
[----:B------:R-:W-:Y:S02]  /*e930*/  ISETP.GT.AND P1, PT, R20, 0x50, !P0 ;  /* 0x000000501400780c */ /* 0x000fe40004724270 */
[----:B------:R-:W-:-:S02]  /*e940*/  LOP3.LUT P6, RZ, R22, 0x8000, RZ, 0xc0, !PT ;  /* 0x0000800016ff7812 */ /* 0x000fc400078cc0ff */
[----:B------:R-:W-:Y:S02]  /*e950*/  ISETP.LT.OR P1, PT, R18, 0x51, P1 ;  /* 0x000000511200780c */ /* 0x000fe40000f21670 */
[----:B------:R-:W-:Y:S02]  /*e960*/  LOP3.LUT P5, RZ, R22, 0x200, RZ, 0xc0, !PT ;  /* 0x0000020016ff7812 */ /* 0x000fe400078ac0ff */
[----:B------:R-:W-:Y:S02]  /*e970*/  FSEL R98, R98, -INF , !P1 ;  /* 0xff80000062627808 */ /* 0x000fe40004800000 */
[----:B------:R-:W-:Y:S02]  /*e980*/  ISETP.GT.AND P1, PT, R20, 0x51, !P6 ;  /* 0x000000511400780c */ /* 0x000fe40007724270 */
[----:B------:R-:W-:Y:S02]  /*e990*/  LOP3.LUT P4, RZ, R22, 0x100, RZ, 0xc0, !PT ;  /* 0x0000010016ff7812 */ /* 0x000fe4000788c0ff */
[----:B------:R-:W-:-:S02]  /*e9a0*/  ISETP.LT.OR P1, PT, R18, 0x52, P1 ;  /* 0x000000521200780c */ /* 0x000fc40000f21670 */
[C---:B------:R-:W-:Y:S02]  /*e9b0*/  LOP3.LUT P3, RZ, R22.reuse, 0x80, RZ, 0xc0, !PT ;  /* 0x0000008016ff7812 */ /* 0x040fe4000786c0ff */
[----:B------:R-:W-:Y:S02]  /*e9c0*/  FSEL R99, R99, -INF , !P1 ;  /* 0xff80000063637808 */ /* 0x000fe40004800000 */
[C---:B------:R-:W-:Y:S02]  /*e9d0*/  LOP3.LUT P1, RZ, R22.reuse, 0x4000, RZ, 0xc0, !PT ;  /* 0x0000400016ff7812 */ /* 0x040fe4000782c0ff */
[----:B------:R-:W-:Y:S02]  /*e9e0*/  LOP3.LUT P2, RZ, R22, 0x40, RZ, 0xc0, !PT ;  /* 0x0000004016ff7812 */ /* 0x000fe4000784c0ff */
[----:B------:R-:W-:Y:S02]  /*e9f0*/  ISETP.GT.AND P1, PT, R20, 0x58, !P1 ;  /* 0x000000581400780c */ /* 0x000fe40004f24270 */
[----:B------:R-:W-:-:S02]  /*ea00*/  LOP3.LUT P0, RZ, R22, 0x20, RZ, 0xc0, !PT ;  /* 0x0000002016ff7812 */ /* 0x000fc4000780c0ff */
[----:B------:R-:W-:Y:S02]  /*ea10*/  ISETP.LT.OR P1, PT, R18, 0x59, P1 ;  /* 0x000000591200780c */ /* 0x000fe40000f21670 */
[----:B------:R-:W-:Y:S02]  /*ea20*/  FMNMX.FTZ R10, R120, R3, !PT ;  /* 0x00000003780a7209 */ /* 0x000fe40007810000 */
[----:B------:R-:W-:Y:S02]  /*ea30*/  FSEL R102, R102, -INF , !P1 ;  /* 0xff80000066667808 */ /* 0x000fe40004800000 */
[C---:B------:R-:W-:Y:S02]  /*ea40*/  LOP3.LUT P1, RZ, R22.reuse, 0x2000, RZ, 0xc0, !PT ;  /* 0x0000200016ff7812 */ /* 0x040fe4000782c0ff */
[----:B------:R-:W-:Y:S02]  /*ea50*/  LOP3.LUT P6, RZ, R22, 0x20000000, RZ, 0xc0, !PT ;  /* 0x2000000016ff7812 */ /* 0x000fe400078cc0ff */
        /* <DEDUP_REMOVED lines=49> */
[----:B------:R-:W-:Y:S02]  /*ed70*/  FMNMX.FTZ R10, R97, R10, !PT ;  /* 0x0000000a610a7209 */ /* 0x000fe40007810000 */
[----:B------:R-:W-:Y:S02]  /*ed80*/  FSEL R87, R87, -INF , !P1 ;  /* 0xff80000057577808 */ /* 0x000fe40004800000 */
        /* <DEDUP_REMOVED lines=43> */
[----:B------:R-:W-:Y:S01]  /*f040*/  LOP3.LUT P0, RZ, R22, 0x2000000, RZ, 0xc0, !PT ;  /* 0x0200000016ff7812 */ /* 0x000fe2000780c0ff */
[----:B------:R-:W0:Y:S01]  /*f050*/  SHFL.BFLY PT, R11, R10, 0x2, 0x1f ;  /* 0x0c401f000a0b7f89 */ /* 0x000e2200000e0000 */
[----:B------:R-:W-:Y:S02]  /*f060*/  ISETP.LT.OR P1, PT, R18, 0x1a, P1 ;  /* 0x0000001a1200780c */ /* 0x000fe40000f21670 */
[----:B------:R-:W-:-:S02]  /*f070*/  ISETP.GT.AND P0, PT, R20, 0x81, !P0 ;  /* 0x000000811400780c */ /* 0x000fc40004704270 */
[----:B------:R-:W-:Y:S02]  /*f080*/  FSEL R135, R135, -INF , !P1 ;  /* 0xff80000087877808 */ /* 0x000fe40004800000 */
[----:B------:R-:W-:Y:S02]  /*f090*/  LOP3.LUT P1, RZ, R22, 0x1, RZ, 0xc0, !PT ;  /* 0x0000000116ff7812 */ /* 0x000fe4000782c0ff */
[----:B------:R-:W-:Y:S02]  /*f0a0*/  ISETP.LT.OR P0, PT, R18, 0x82, P0 ;  /* 0x000000821200780c */ /* 0x000fe40000701670 */
[----:B------:R-:W-:Y:S02]  /*f0b0*/  ISETP.GT.AND P1, PT, R20, RZ, !P1 ;  /* 0x000000ff1400720c */ /* 0x000fe40004f24270 */
[----:B------:R-:W-:Y:S02]  /*f0c0*/  LOP3.LUT P2, RZ, R22, 0x10, RZ, 0xc0, !PT ;  /* 0x0000001016ff7812 */ /* 0x000fe4000784c0ff */
[----:B------:R-:W-:-:S02]  /*f0d0*/  ISETP.LT.OR P1, PT, R18, 0x1, P1 ;  /* 0x000000011200780c */ /* 0x000fc40000f21670 */
[----:B------:R-:W-:Y:S02]  /*f0e0*/  LOP3.LUT P3, RZ, R22, 0x8, RZ, 0xc0, !PT ;  /* 0x0000000816ff7812 */ /* 0x000fe4000786c0ff */
[----:B------:R-:W-:Y:S02]  /*f0f0*/  FSEL R122, R122, -INF , !P1 ;  /* 0xff8000007a7a7808 */ /* 0x000fe40004800000 */
[----:B------:R-:W-:Y:S02]  /*f100*/  LOP3.LUT P1, RZ, R22, 0x4000000, RZ, 0xc0, !PT ;  /* 0x0400000016ff7812 */ /* 0x000fe4000782c0ff */
[----:B------:R-:W-:Y:S02]  /*f110*/  FMNMX.FTZ R12, R122, R0, !PT ;  /* 0x000000007a0c7209 */ /* 0x000fe40007810000 */
[----:B0-----:R-:W-:Y:S02]  /*f120*/  FMNMX.FTZ R10, R10, R11, !PT ;  /* 0x0000000b0a0a7209 */ /* 0x001fe40007810000 */
[----:B------:R-:W-:-:S02]  /*f130*/  FMNMX.FTZ R12, R123, R12, !PT ;  /* 0x0000000c7b0c7209 */ /* 0x000fc40007810000 */
[----:B------:R-:W-:Y:S01]  /*f140*/  ISETP.GT.AND P1, PT, R20, 0x80, !P1 ;  /* 0x000000801400780c */ /* 0x000fe20004f24270 */
[----:B------:R-:W0:Y:S01]  /*f150*/  SHFL.BFLY PT, R11, R10, 0x1, 0x1f ;  /* 0x0c201f000a0b7f89 */ /* 0x000e2200000e0000 */
[----:B------:R-:W-:Y:S02]  /*f160*/  FMNMX.FTZ R12, R126, R12, !PT ;  /* 0x0000000c7e0c7209 */ /* 0x000fe40007810000 */
[----:B------:R-:W-:Y:S02]  /*f170*/  ISETP.LT.OR P1, PT, R18, 0x81, P1 ;  /* 0x000000811200780c */ /* 0x000fe40000f21670 */
[----:B------:R-:W-:Y:S02]  /*f180*/  FMNMX.FTZ R12, R127, R12, !PT ;  /* 0x0000000c7f0c7209 */ /* 0x000fe40007810000 */
[----:B------:R-:W-:Y:S02]  /*f190*/  FSEL R58, R58, -INF , !P1 ;  /* 0xff8000003a3a7808 */ /* 0x000fe40004800000 */
[----:B------:R-:W-:-:S02]  /*f1a0*/  FMNMX.FTZ R12, R130, R12, !PT ;  /* 0x0000000c820c7209 */ /* 0x000fc40007810000 */
[C---:B------:R-:W-:Y:S02]  /*f1b0*/  LOP3.LUT P1, RZ, R22.reuse, 0x1000000, RZ, 0xc0, !PT ;  /* 0x0100000016ff7812 */ /* 0x040fe4000782c0ff */
[----:B------:R-:W-:Y:S02]  /*f1c0*/  FMNMX.FTZ R12, R131, R12, !PT ;  /* 0x0000000c830c7209 */ /* 0x000fe40007810000 */
[----:B------:R-:W-:Y:S02]  /*f1d0*/  LOP3.LUT P4, RZ, R22, 0x4, RZ, 0xc0, !PT ;  /* 0x0000000416ff7812 */ /* 0x000fe4000788c0ff */
[----:B------:R-:W-:Y:S02]  /*f1e0*/  FMNMX.FTZ R12, R134, R12, !PT ;  /* 0x0000000c860c7209 */ /* 0x000fe40007810000 */
[----:B------:R-:W-:Y:S02]  /*f1f0*/  LOP3.LUT P5, RZ, R22, 0x2, RZ, 0xc0, !PT ;  /* 0x0000000216ff7812 */ /* 0x000fe400078ac0ff */
[----:B------:R-:W-:-:S02]  /*f200*/  FMNMX.FTZ R12, R135, R12, !PT ;  /* 0x0000000c870c7209 */ /* 0x000fc40007810000 */
[----:B------:R-:W-:Y:S02]  /*f210*/  LOP3.LUT P6, RZ, R22, 0x8000000, RZ, 0xc0, !PT ;  /* 0x0800000016ff7812 */ /* 0x000fe400078cc0ff */
[----:B------:R-:W-:Y:S02]  /*f220*/  FMNMX.FTZ R12, R106, R12, !PT ;  /* 0x0000000c6a0c7209 */ /* 0x000fe40007810000 */
[----:B------:R-:W-:Y:S02]  /*f230*/  LOP3.LUT R22, R22, 0xfffffffd, RZ, 0xc0, !PT ;  /* 0xfffffffd16167812 */ /* 0x000fe400078ec0ff */
[----:B------:R-:W-:Y:S02]  /*f240*/  FMNMX.FTZ R12, R107, R12, !PT ;  /* 0x0000000c6b0c7209 */ /* 0x000fe40007810000 */
[----:B------:R-:W-:Y:S02]  /*f250*/  ISETP.GT.AND P1, PT, R20, 0x88, !P1 ;  /* 0x000000881400780c */ /* 0x000fe40004f24270 */
[----:B------:R-:W-:-:S02]  /*f260*/  FMNMX.FTZ R12, R110, R12, !PT ;  /* 0x0000000c6e0c7209 */ /* 0x000fc40007810000 */
[----:B0-----:R-:W-:Y:S02]  /*f270*/  FMNMX.FTZ R10, R10, R11, !PT ;  /* 0x0000000b0a0a7209 */ /* 0x001fe40007810000 */
[----:B------:R-:W-:Y:S02]  /*f280*/  FMNMX.FTZ R12, R111, R12, !PT ;  /* 0x0000000c6f0c7209 */ /* 0x000fe40007810000 */
[----:B------:R-:W-:Y:S02]  /*f290*/  @P0 LOP3.LUT R22, R22, 0x2, RZ, 0xfc, !PT ;  /* 0x0000000216160812 */ /* 0x000fe400078efcff */
[----:B------:R-:W-:Y:S02]  /*f2a0*/  FMNMX.FTZ R12, R114, R12, !PT ;  /* 0x0000000c720c7209 */ /* 0x000fe40007810000 */
[----:B------:R-:W-:Y:S02]  /*f2b0*/  ISETP.LT.OR P0, PT, R18, 0x89, P1 ;  /* 0x000000891200780c */ /* 0x000fe40000f01670 */
[----:B------:R-:W-:-:S02]  /*f2c0*/  FMNMX.FTZ R12, R115, R12, !PT ;  /* 0x0000000c730c7209 */ /* 0x000fc40007810000 */
[----:B------:R-:W-:Y:S02]  /*f2d0*/  FSETP.NEU.FTZ.AND P1, PT, R10, -INF , PT ;  /* 0xff8000000a00780b */ /* 0x000fe40003f3d000 */
[----:B------:R-:W-:Y:S02]  /*f2e0*/  FMNMX.FTZ R12, R118, R12, !PT ;  /* 0x0000000c760c7209 */ /* 0x000fe40007810000 */
[----:B------:R-:W-:Y:S02]  /*f2f0*/  FSEL R11, R10, RZ, P1 ;  /* 0x000000ff0a0b7208 */ /* 0x000fe40000800000 */
[----:B------:R-:W-:Y:S02]  /*f300*/  FMNMX.FTZ R12, R119, R12, !PT ;  /* 0x0000000c770c7209 */ /* 0x000fe40007810000 */
[----:B------:R-:W-:Y:S01]  /*f310*/  ISETP.GT.AND P2, PT, R20, 0x89, !P2 ;  /* 0x000000891400780c */ /* 0x000fe20005744270 */
[----:B------:R-:W-:-:S01]  /*f320*/  FADD.FTZ R3, -R11, R3 ;  /* 0x000000030b037221 */ /* 0x000fc20000010100 */
[----:B------:R-:W-:Y:S01]  /*f330*/  FMNMX.FTZ R12, R90, R12, !PT ;  /* 0x0000000c5a0c7209 */ /* 0x000fe20007810000 */
[----:B------:R-:W-:-:S01]  /*f340*/  FFMA.FTZ R11, R2, R10, -8 ;  /* 0xc1000000020b7423 */ /* 0x000fc2000001000a */
[----:B------:R-:W-:Y:S01]  /*f350*/  ISETP.GT.AND P3, PT, R20, 0x90, !P3 ;  /* 0x000000901400780c */ /* 0x000fe20005f64270 */
[----:B------:R-:W-:Y:S01]  /*f360*/  FMUL.FTZ R3, R2, R3 ;  /* 0x0000000302037220 */ /* 0x000fe20000410000 */
[----:B------:R-:W-:-:S02]  /*f370*/  FMNMX.FTZ R12, R91, R12, !PT ;  /* 0x0000000c5b0c7209 */ /* 0x000fc40007810000 */
[----:B------:R-:W-:Y:S02]  /*f380*/  FSEL R11, R11, RZ, P1 ;  /* 0x000000ff0b0b7208 */ /* 0x000fe40000800000 */
[----:B------:R-:W-:Y:S01]  /*f390*/  FMNMX.FTZ R12, R94, R12, !PT ;  /* 0x0000000c5e0c7209 */ /* 0x000fe20007810000 */
[----:B------:R-:W-:Y:S01]  /*f3a0*/  MUFU.EX2 R3, R3 ;  /* 0x0000000300037308 */ /* 0x000fe20000000800 */
[----:B------:R-:W-:Y:S01]  /*f3b0*/  LOP3.LUT P1, RZ, R22, 0x2, RZ, 0xc0, !PT ;  /* 0x0000000216ff7812 */ /* 0x000fe2000782c0ff */
[C-C-:B------:R-:W-:Y:S01]  /*f3c0*/  FFMA.FTZ R120, R2.reuse, R120, -R11.reuse ;  /* 0x0000007802787223 */ /* 0x140fe2000001080b */
[----:B------:R-:W-:Y:S01]  /*f3d0*/  FMNMX.FTZ R12, R95, R12, !PT ;  /* 0x0000000c5f0c7209 */ /* 0x000fe20007810000 */
[C-C-:B------:R-:W-:Y:S01]  /*f3e0*/  FFMA.FTZ R121, R2.reuse, R121, -R11.reuse ;  /* 0x0000007902797223 */ /* 0x140fe2000001080b */
[----:B------:R-:W-:Y:S01]  /*f3f0*/  FSEL R59, R59, -INF , !P1 ;  /* 0xff8000003b3b7808 */ /* 0x000fe20004800000 */
[--C-:B------:R-:W-:Y:S01]  /*f400*/  FFMA.FTZ R124, R2, R124, -R11.reuse ;  /* 0x0000007c027c7223 */ /* 0x100fe2000001080b */
[----:B------:R-:W-:Y:S01]  /*f410*/  FMNMX.FTZ R12, R98, R12, !PT ;  /* 0x0000000c620c7209 */ /* 0x000fe20007810000 */
[----:B------:R-:W2:Y:S01]  /*f420*/  MUFU.EX2 R120, R120 ;  /* 0x0000007800787308 */ /* 0x000ea20000000800 */
[----:B------:R-:W-:Y:S01]  /*f430*/  ISETP.LT.OR P2, PT, R18, 0x8a, P2 ;  /* 0x0000008a1200780c */ /* 0x000fe20001741670 */
[C-C-:B------:R-:W-:Y:S01]  /*f440*/  FFMA.FTZ R125, R2.reuse, R125, -R11.reuse ;  /* 0x0000007d027d7223 */ /* 0x140fe2000001080b */
[----:B------:R-:W-:Y:S01]  /*f450*/  FMNMX.FTZ R12, R99, R12, !PT ;  /* 0x0000000c630c7209 */ /* 0x000fe20007810000 */
[--C-:B------:R-:W-:Y:S01]  /*f460*/  FFMA.FTZ R128, R2, R128, -R11.reuse ;  /* 0x0000008002807223 */ /* 0x100fe2000001080b */
[----:B------:R-:W-:Y:S01]  /*f470*/  FSEL R62, R62, -INF , !P0 ;  /* 0xff8000003e3e7808 */ /* 0x000fe20004000000 */
[--C-:B------:R-:W-:Y:S01]  /*f480*/  FFMA.FTZ R129, R2, R129, -R11.reuse ;  /* 0x0000008102817223 */ /* 0x100fe2000001080b */
[----:B------:R-:W-:Y:S01]  /*f490*/  FMNMX.FTZ R12, R102, R12, !PT ;  /* 0x0000000c660c7209 */ /* 0x000fe20007810000 */
[----:B------:R-:W0:Y:S01]  /*f4a0*/  MUFU.EX2 R121, R121 ;  /* 0x0000007900797308 */ /* 0x000e220000000800 */
[----:B------:R-:W-:Y:S01]  /*f4b0*/  ISETP.GT.AND P4, PT, R20, 0x91, !P4 ;  /* 0x000000911400780c */ /* 0x000fe20006784270 */
[C-C-:B------:R-:W-:Y:S01]  /*f4c0*/  FFMA.FTZ R132, R2.reuse, R132, -R11.reuse ;  /* 0x0000008402847223 */ /* 0x140fe2000001080b */
[----:B------:R-:W-:Y:S01]  /*f4d0*/  FMNMX.FTZ R12, R103, R12, !PT ;  /* 0x0000000c670c7209 */ /* 0x000fe20007810000 */
[--C-:B------:R-:W-:Y:S01]  /*f4e0*/  FFMA.FTZ R133, R2, R133, -R11.reuse ;  /* 0x0000008502857223 */ /* 0x100fe2000001080b */
[----:B------:R-:W-:Y:S01]  /*f4f0*/  ISETP.LT.OR P3, PT, R18, 0x91, P3 ;  /* 0x000000911200780c */ /* 0x000fe20001f61670 */
[--C-:B------:R-:W-:Y:S01]  /*f500*/  FFMA.FTZ R104, R2, R104, -R11.reuse ;  /* 0x0000006802687223 */ /* 0x100fe2000001080b */
[----:B------:R-:W-:Y:S01]  /*f510*/  FMNMX.FTZ R12, R74, R12, !PT ;  /* 0x0000000c4a0c7209 */ /* 0x000fe20007810000 */
[----:B------:R-:W1:Y:S01]  /*f520*/  MUFU.EX2 R124, R124 ;  /* 0x0000007c007c7308 */ /* 0x000e620000000800 */
[----:B------:R-:W-:Y:S01]  /*f530*/  FSEL R63, R63, -INF , !P2 ;  /* 0xff8000003f3f7808 */ /* 0x000fe20005000000 */
[C-C-:B------:R-:W-:Y:S01]  /*f540*/  FFMA.FTZ R105, R2.reuse, R105, -R11.reuse ;  /* 0x0000006902697223 */ /* 0x140fe2000001080b */
[----:B------:R-:W-:Y:S01]  /*f550*/  FMNMX.FTZ R12, R75, R12, !PT ;  /* 0x0000000c4b0c7209 */ /* 0x000fe20007810000 */
[--C-:B------:R-:W-:Y:S01]  /*f560*/  FFMA.FTZ R108, R2, R108, -R11.reuse ;  /* 0x0000006c026c7223 */ /* 0x100fe2000001080b */
[----:B------:R-:W-:Y:S01]  /*f570*/  ISETP.GT.AND P5, PT, R20, 0x98, !P5 ;  /* 0x000000981400780c */ /* 0x000fe20006fa4270 */
[--C-:B------:R-:W-:Y:S01]  /*f580*/  FFMA.FTZ R109, R2, R109, -R11.reuse ;  /* 0x0000006d026d7223 */ /* 0x100fe2000001080b */
[----:B------:R-:W-:Y:S01]  /*f590*/  FMNMX.FTZ R12, R78, R12, !PT ;  /* 0x0000000c4e0c7209 */ /* 0x000fe20007810000 */
[----:B------:R-:W3:Y:S01]  /*f5a0*/  MUFU.EX2 R125, R125 ;  /* 0x0000007d007d7308 */ /* 0x000ee20000000800 */
[----:B------:R-:W-:Y:S01]  /*f5b0*/  ISETP.LT.OR P4, PT, R18, 0x92, P4 ;  /* 0x000000921200780c */ /* 0x000fe20002781670 */
[C-C-:B------:R-:W-:Y:S01]  /*f5c0*/  FFMA.FTZ R112, R2.reuse, R112, -R11.reuse ;  /* 0x0000007002707223 */ /* 0x140fe2000001080b */
[----:B------:R-:W-:Y:S01]  /*f5d0*/  FMNMX.FTZ R12, R79, R12, !PT ;  /* 0x0000000c4f0c7209 */ /* 0x000fe20007810000 */
[--C-:B------:R-:W-:Y:S01]  /*f5e0*/  FFMA.FTZ R113, R2, R113, -R11.reuse ;  /* 0x0000007102717223 */ /* 0x100fe2000001080b */
[----:B------:R-:W-:Y:S01]  /*f5f0*/  FSEL R66, R66, -INF , !P3 ;  /* 0xff80000042427808 */ /* 0x000fe20005800000 */
[--C-:B------:R-:W-:Y:S01]  /*f600*/  FFMA.FTZ R116, R2, R116, -R11.reuse ;  /* 0x0000007402747223 */ /* 0x100fe2000001080b */
[----:B------:R-:W-:Y:S01]  /*f610*/  FMNMX.FTZ R12, R82, R12, !PT ;  /* 0x0000000c520c7209 */ /* 0x000fe20007810000 */
[----:B------:R-:W4:Y:S01]  /*f620*/  MUFU.EX2 R128, R128 ;  /* 0x0000008000807308 */ /* 0x000f220000000800 */
[----:B------:R-:W-:Y:S01]  /*f630*/  ISETP.GT.AND P6, PT, R20, 0x99, !P6 ;  /* 0x000000991400780c */ /* 0x000fe200077c4270 */
[C-C-:B------:R-:W-:Y:S01]  /*f640*/  FFMA.FTZ R117, R2.reuse, R117, -R11.reuse ;  /* 0x0000007502757223 */ /* 0x140fe2000001080b */
[----:B------:R-:W-:Y:S01]  /*f650*/  FMNMX.FTZ R12, R83, R12, !PT ;  /* 0x0000000c530c7209 */ /* 0x000fe20007810000 */
[--C-:B------:R-:W-:Y:S01]  /*f660*/  FFMA.FTZ R88, R2, R88, -R11.reuse ;  /* 0x0000005802587223 */ /* 0x100fe2000001080b */
[----:B------:R-:W-:Y:S01]  /*f670*/  ISETP.LT.OR P5, PT, R18, 0x99, P5 ;  /* 0x000000991200780c */ /* 0x000fe20002fa1670 */
[--C-:B------:R-:W-:Y:S01]  /*f680*/  FFMA.FTZ R89, R2, R89, -R11.reuse ;  /* 0x0000005902597223 */ /* 0x100fe2000001080b */
[----:B------:R-:W-:Y:S01]  /*f690*/  FMNMX.FTZ R12, R86, R12, !PT ;  /* 0x0000000c560c7209 */ /* 0x000fe20007810000 */
[----:B------:R-:W5:Y:S01]  /*f6a0*/  MUFU.EX2 R129, R129 ;  /* 0x0000008100817308 */ /* 0x000f620000000800 */
[----:B------:R-:W-:Y:S01]  /*f6b0*/  FSEL R67, R67, -INF , !P4 ;  /* 0xff80000043437808 */ /* 0x000fe20006000000 */
[C-C-:B------:R-:W-:Y:S01]  /*f6c0*/  FFMA.FTZ R92, R2.reuse, R92, -R11.reuse ;  /* 0x0000005c025c7223 */ /* 0x140fe2000001080b */
[----:B------:R-:W-:Y:S01]  /*f6d0*/  FMNMX.FTZ R12, R87, R12, !PT ;  /* 0x0000000c570c7209 */ /* 0x000fe20007810000 */
[--C-:B------:R-:W-:Y:S01]  /*f6e0*/  FFMA.FTZ R93, R2, R93, -R11.reuse ;  /* 0x0000005d025d7223 */ /* 0x100fe2000001080b */
[----:B------:R-:W-:Y:S01]  /*f6f0*/  ISETP.LT.OR P6, PT, R18, 0x9a, P6 ;  /* 0x0000009a1200780c */ /* 0x000fe200037c1670 */
[----:B--2---:R-:W-:Y:S01]  /*f700*/  FFMA.FTZ R18, R3, R136, R120 ;  /* 0x0000008803127223 */ /* 0x004fe20000010078 */
[----:B------:R-:W-:Y:S01]  /*f710*/  FMNMX.FTZ R12, R58, R12, !PT ;  /* 0x0000000c3a0c7209 */ /* 0x000fe20007810000 */
[----:B------:R-:W2:Y:S01]  /*f720*/  MUFU.EX2 R132, R132 ;  /* 0x0000008400847308 */ /* 0x000ea20000000800 */
[----:B------:R-:W-:Y:S01]  /*f730*/  FSEL R70, R70, -INF , !P5 ;  /* 0xff80000046467808 */ /* 0x000fe20006800000 */
[----:B0-----:R-:W-:Y:S01]  /*f740*/  FADD.FTZ R18, R121, R18 ;  /* 0x0000001279127221 */ /* 0x001fe20000010000 */
[----:B------:R-:W-:Y:S01]  /*f750*/  FMNMX.FTZ R12, R59, R12, !PT ;  /* 0x0000000c3b0c7209 */ /* 0x000fe20007810000 */
[--C-:B------:R-:W-:Y:S01]  /*f760*/  FFMA.FTZ R96, R2, R96, -R11.reuse ;  /* 0x0000006002607223 */ /* 0x100fe2000001080b */
[----:B------:R-:W-:Y:S01]  /*f770*/  FSEL R71, R71, -INF , !P6 ;  /* 0xff80000047477808 */ /* 0x000fe20007000000 */
[----:B-1----:R-:W-:Y:S01]  /*f780*/  FADD.FTZ R18, R124, R18 ;  /* 0x000000127c127221 */ /* 0x002fe20000010000 */
[----:B------:R-:W-:Y:S01]  /*f790*/  FMNMX.FTZ R12, R62, R12, !PT ;  /* 0x0000000c3e0c7209 */ /* 0x000fe20007810000 */
[----:B------:R-:W0:Y:S01]  /*f7a0*/  MUFU.EX2 R133, R133 ;  /* 0x0000008500857308 */ /* 0x000e220000000800 */
[----:B------:R-:W-:-:S01]  /*f7b0*/  FFMA.FTZ R97, R2, R97, -R11 ;  /* 0x0000006102617223 */ /* 0x000fc2000001080b */
[----:B---3--:R-:W-:Y:S01]  /*f7c0*/  FADD.FTZ R18, R125, R18 ;  /* 0x000000127d127221 */ /* 0x008fe20000010000 */
[----:B------:R-:W-:Y:S01]  /*f7d0*/  FMNMX.FTZ R12, R63, R12, !PT ;  /* 0x0000000c3f0c7209 */ /* 0x000fe20007810000 */
[C-C-:B------:R-:W-:Y:S01]  /*f7e0*/  FFMA.FTZ R100, R2.reuse, R100, -R11.reuse ;  /* 0x0000006402647223 */ /* 0x140fe2000001080b */
[----:B------:R-:W-:-:S01]  /*f7f0*/  FFMA.FTZ R101, R2, R101, -R11 ;  /* 0x0000006502657223 */ /* 0x000fc2000001080b */
[----:B----4-:R-:W-:Y:S01]  /*f800*/  FADD.FTZ R18, R128, R18 ;  /* 0x0000001280127221 */ /* 0x010fe20000010000 */
[----:B------:R-:W-:Y:S01]  /*f810*/  FMNMX.FTZ R12, R66, R12, !PT ;  /* 0x0000000c420c7209 */ /* 0x000fe20007810000 */
[----:B------:R-:W1:Y:S01]  /*f820*/  MUFU.EX2 R104, R104 ;  /* 0x0000006800687308 */ /* 0x000e620000000800 */
[----:B------:R-:W-:-:S01]  /*f830*/  FFMA.FTZ R72, R2, R72, -R11 ;  /* 0x0000004802487223 */ /* 0x000fc2000001080b */
[----:B-----5:R-:W-:Y:S01]  /*f840*/  FADD.FTZ R18, R129, R18 ;  /* 0x0000001281127221 */ /* 0x020fe20000010000 */
[----:B------:R-:W-:Y:S01]  /*f850*/  FMNMX.FTZ R12, R67, R12, !PT ;  /* 0x0000000c430c7209 */ /* 0x000fe20007810000 */
[C-C-:B------:R-:W-:Y:S01]  /*f860*/  FFMA.FTZ R73, R2.reuse, R73, -R11.reuse ;  /* 0x0000004902497223 */ /* 0x140fe2000001080b */
[----:B------:R-:W-:-:S01]  /*f870*/  FFMA.FTZ R76, R2, R76, -R11 ;  /* 0x0000004c024c7223 */ /* 0x000fc2000001080b */
[----:B--2---:R-:W-:Y:S01]  /*f880*/  FADD.FTZ R18, R132, R18 ;  /* 0x0000001284127221 */ /* 0x004fe20000010000 */
[----:B------:R-:W-:Y:S01]  /*f890*/  FMNMX.FTZ R12, R70, R12, !PT ;  /* 0x0000000c460c7209 */ /* 0x000fe20007810000 */
[----:B------:R-:W2:Y:S01]  /*f8a0*/  MUFU.EX2 R105, R105 ;  /* 0x0000006900697308 */ /* 0x000ea20000000800 */
[----:B------:R-:W-:-:S01]  /*f8b0*/  FFMA.FTZ R77, R2, R77, -R11 ;  /* 0x0000004d024d7223 */ /* 0x000fc2000001080b */
[----:B0-----:R-:W-:Y:S01]  /*f8c0*/  FADD.FTZ R18, R133, R18 ;  /* 0x0000001285127221 */ /* 0x001fe20000010000 */
[----:B------:R-:W-:Y:S01]  /*f8d0*/  FMNMX.FTZ R12, R71, R12, !PT ;  /* 0x0000000c470c7209 */ /* 0x000fe20007810000 */
[C-C-:B------:R-:W-:Y:S01]  /*f8e0*/  FFMA.FTZ R80, R2.reuse, R80, -R11.reuse ;  /* 0x0000005002507223 */ /* 0x140fe2000001080b */
[----:B------:R-:W-:-:S01]  /*f8f0*/  FFMA.FTZ R81, R2, R81, -R11 ;  /* 0x0000005102517223 */ /* 0x000fc2000001080b */
[C-C-:B------:R-:W-:Y:S01]  /*f900*/  FFMA.FTZ R84, R2.reuse, R84, -R11.reuse ;  /* 0x0000005402547223 */ /* 0x140fe2000001080b */
[----:B------:R-:W-:-:S01]  /*f910*/  FFMA.FTZ R85, R2, R85, -R11 ;  /* 0x0000005502557223 */ /* 0x000fc2000001080b */
[----:B------:R-:W0:Y:S01]  /*f920*/  SHFL.BFLY PT, R13, R12, 0x2, 0x1f ;  /* 0x0c401f000c0d7f89 */ /* 0x000e2200000e0000 */
[----:B------:R-:W3:Y:S01]  /*f930*/  MUFU.EX2 R108, R108 ;  /* 0x0000006c006c7308 */ /* 0x000ee20000000800 */
        /* <DEDUP_REMOVED lines=11> */
[----:B------:R-:W-:-:S04]  /*f9f0*/  LOP3.LUT P0, RZ, R16, 0x40, RZ, 0xc0, !PT ;  /* 0x0000004010ff7812 */ /* 0x000fc8000780c0ff */
[----:B------:R-:W2:Y:S01]  /*fa00*/  MUFU.EX2 R112, R112 ;  /* 0x0000007000707308 */ /* 0x000ea20000000800 */
[----:B---3--:R-:W-:-:S01]  /*fa10*/  FADD.FTZ R18, R108, R18 ;  /* 0x000000126c127221 */ /* 0x008fc20000010000 */
[----:B0-----:R-:W-:-:S06]  /*fa20*/  FMNMX.FTZ R12, R12, R13, !PT ;  /* 0x0000000d0c0c7209 */ /* 0x001fcc0007810000 */
[----:B------:R-:W0:Y:S01]  /*fa30*/  MUFU.EX2 R113, R113 ;  /* 0x0000007100717308 */ /* 0x000e220000000800 */
[----:B-1----:R-:W-:-:S01]  /*fa40*/  FADD.FTZ R18, R109, R18 ;  /* 0x000000126d127221 */ /* 0x002fc20000010000 */
[----:B------:R-:W1:Y:S06]  /*fa50*/  SHFL.BFLY PT, R13, R12, 0x1, 0x1f ;  /* 0x0c201f000c0d7f89 */ /* 0x000e6c00000e0000 */
[----:B------:R-:W3:Y:S01]  /*fa60*/  MUFU.EX2 R116, R116 ;  /* 0x0000007400747308 */ /* 0x000ee20000000800 */
[----:B--2---:R-:W-:-:S07]  /*fa70*/  FADD.FTZ R18, R112, R18 ;  /* 0x0000001270127221 */ /* 0x004fce0000010000 */
[----:B------:R-:W2:Y:S01]  /*fa80*/  MUFU.EX2 R117, R117 ;  /* 0x0000007500757308 */ /* 0x000ea20000000800 */
[----:B0-----:R-:W-:-:S07]  /*fa90*/  FADD.FTZ R18, R113, R18 ;  /* 0x0000001271127221 */ /* 0x001fce0000010000 */
[----:B------:R-:W0:Y:S01]  /*faa0*/  MUFU.EX2 R88, R88 ;  /* 0x0000005800587308 */ /* 0x000e220000000800 */
[----:B---3--:R-:W-:-:S01]  /*fab0*/  FADD.FTZ R18, R116, R18 ;  /* 0x0000001274127221 */ /* 0x008fc20000010000 */
[----:B-1----:R-:W-:-:S04]  /*fac0*/  FMNMX.FTZ R12, R12, R13, !PT ;  /* 0x0000000d0c0c7209 */ /* 0x002fc80007810000 */
[----:B------:R-:W-:Y:S02]  /*fad0*/  FSETP.NEU.FTZ.AND P1, PT, R12, -INF , PT ;  /* 0xff8000000c00780b */ /* 0x000fe40003f3d000 */
[----:B------:R-:W1:Y:S01]  /*fae0*/  MUFU.EX2 R89, R89 ;  /* 0x0000005900597308 */ /* 0x000e620000000800 */
[----:B--2---:R-:W-:-:S01]  /*faf0*/  FADD.FTZ R18, R117, R18 ;  /* 0x0000001275127221 */ /* 0x004fc20000010000 */
[----:B------:R-:W-:-:S05]  /*fb00*/  FSEL R13, R12, RZ, P1 ;  /* 0x000000ff0c0d7208 */ /* 0x000fca0000800000 */
[----:B------:R-:W-:Y:S01]  /*fb10*/  FADD.FTZ R0, -R13, R0 ;  /* 0x000000000d007221 */ /* 0x000fe20000010100 */
[----:B------:R-:W-:-:S01]  /*fb20*/  FFMA.FTZ R13, R2, R12, -8 ;  /* 0xc1000000020d7423 */ /* 0x000fc2000001000c */
[----:B------:R-:W2:Y:S01]  /*fb30*/  MUFU.EX2 R92, R92 ;  /* 0x0000005c005c7308 */ /* 0x000ea20000000800 */
[----:B0-----:R-:W-:-:S01]  /*fb40*/  FADD.FTZ R18, R88, R18 ;  /* 0x0000001258127221 */ /* 0x001fc20000010000 */
[----:B------:R-:W-:Y:S02]  /*fb50*/  FMUL.FTZ R0, R2, R0 ;  /* 0x0000000002007220 */ /* 0x000fe40000410000 */
[----:B------:R-:W-:Y:S01]  /*fb60*/  FSEL R13, R13, RZ, P1 ;  /* 0x000000ff0d0d7208 */ /* 0x000fe20000800000 */
[----:B-1----:R-:W-:-:S03]  /*fb70*/  FADD.FTZ R18, R89, R18 ;  /* 0x0000001259127221 */ /* 0x002fc60000010000 */
        /* <DEDUP_REMOVED lines=20> */
[----:B------:R-:W-:Y:S01]  /*fcc0*/  FFMA.FTZ R91, R2, R91, -R13 ;  /* 0x0000005b025b7223 */ /* 0x000fe2000001080d */
[----:B--2---:R-:W-:-:S01]  /*fcd0*/  FADD.FTZ R18, R92, R18 ;  /* 0x000000125c127221 */ /* 0x004fc20000010000 */
        /* <DEDUP_REMOVED lines=29> */
[----:B------:R-:W-:-:S05]  /*feb0*/  FFMA.FTZ R13, R2, R71, -R13 ;  /* 0x00000047020d7223 */ /* 0x000fca000001080d */
        /* <DEDUP_REMOVED lines=99> */
[----:B--2---:R-:W-:-:S05]  /*104f0*/  FADD.FTZ R18, R11, R18 ;  /* 0x000000120b127221 */ /* 0x004fca0000010000 */
[----:B------:R2:W-:Y:S02]  /*10500*/  STL [R1], R18 ;  /* 0x0000001201007387 */ /* 0x0005e40000100800 */
        /* <DEDUP_REMOVED lines=9> */
[----:B-1----:R-:W-:-:S04]  /*105a0*/  FADD.FTZ R20, R67, R20 ;  /* 0x0000001443147221 */ /* 0x002fc80000010000 */
[----:B---3--:R-:W-:-:S04]  /*105b0*/  FADD.FTZ R20, R70, R20 ;  /* 0x0000001446147221 */ /* 0x008fc80000010000 */
[----:B0-----:R-:W-:Y:S01]  /*105c0*/  FADD.FTZ R21, R13, R20 ;  /* 0x000000140d157221 */ /* 0x001fe20000010000 */
[----:B--2---:R-:W-:Y:S06]  /*105d0*/  @!P0 BRA `(.L_x_11965) ;  /* 0x0000000000048947 */ /* 0x004fec0003800000 */
[----:B------:R-:W-:Y:S01]  /*105e0*/  BPT.TRAP 0x1 ;  /* 0x000000040000795c */ /* 0x000fe20000300000 */
.L_x_11965:
[----:B------:R-:W2:Y:S01]  /*105f0*/  LDL R18, [R1+0x34] ;  /* 0x0000340001127983 */ /* 0x000ea20000100800 */
[----:B------:R-:W-:Y:S01]  /*10600*/  VIADD R19, R19, 0x13260 ;  /* 0x0001326013137836 */ /* 0x000fe20000000000 */
        /* <DEDUP_REMOVED lines=52> */
[----:B------:R-:W-:-:S02]  /*10950*/  F2FP.SATFINITE.E4M3.F32.PACK_AB_MERGE_C R152, R121, R120, R124 ;  /* 0x000000787998723e */ /* 0x000fc4000480707c */
[----:B--2---:R-:W-:Y:S02]  /*10960*/  PRMT R19, R18, 0x654, R19 ;  /* 0x0000065412137816 */ /* 0x004fe40000000013 */
[----:B------:R-:W2:Y:S01]  /*10970*/  LDL R18, [R1+0x24] ;  /* 0x0000240001127983 */ /* 0x000ea20000100800 */
[----:B------:R-:W-:Y:S01]  /*10980*/  F2FP.SATFINITE.E4M3.F32.PACK_AB_MERGE_C R153, R123, R122, R126 ;  /* 0x0000007a7b99723e */ /* 0x000fe2000480707e */
[----:B------:R0:W-:Y:S01]  /*10990*/  SYNCS.ARRIVE.TRANS64.RED.A1T0 RZ, [R19+URZ], RZ ;  /* 0x000000ff13ff79a7 */ /* 0x0001e2000810043f */
[----:B------:R-:W-:Y:S01]  /*109a0*/  F2FP.SATFINITE.E4M3.F32.PACK_AB_MERGE_C R154, R129, R128, R132 ;  /* 0x00000080819a723e */ /* 0x000fe20004807084 */
[----:B------:R-:W-:Y:S01]  /*109b0*/  IMAD.MOV.U32 R0, RZ, RZ, R12 ;  /* 0x000000ffff007224 */ /* 0x000fe200078e000c */
[----:B------:R-:W-:Y:S01]  /*109c0*/  F2FP.SATFINITE.E4M3.F32.PACK_AB_MERGE_C R155, R131, R130, R134 ;  /* 0x00000082839b723e */ /* 0x000fe20004807086 */
[----:B------:R-:W-:Y:S01]  /*109d0*/  IMAD.MOV.U32 R3, RZ, RZ, R10 ;  /* 0x000000ffff037224 */ /* 0x000fe200078e000a */
[----:B------:R-:W-:Y:S02]  /*109e0*/  F2FP.SATFINITE.E4M3.F32.PACK_AB_MERGE_C R148, R105, R104, R108 ;  /* 0x000000686994723e */ /* 0x000fe4000480706c */
        /* <DEDUP_REMOVED lines=16> */
[C---:B--2---:R-:W-:Y:S01]  /*10af0*/  ISETP.GT.AND P1, PT, R8.reuse, R18, PT ;  /* 0x000000120800720c */ /* 0x044fe20003f24270 */
[----:B------:R-:W-:Y:S02]  /*10b00*/  VIADD R8, R8, 0xffffffff ;  /* 0xffffffff08087836 */ /* 0x000fe40000000000 */
[----:B------:R-:W-:-:S10]  /*10b10*/  IMAD.MOV.U32 R18, RZ, RZ, R15 ;  /* 0x000000ffff127224 */ /* 0x000fd400078e000f */
[----:B------:R-:W-:Y:S05]  /*10b20*/  @P1 BRA `(.L_x_11966) ;  /* 0xffffffbc007c1947 */ /* 0x000fea000383ffff */
[----:B------:R-:W-:Y:S05]  /*10b30*/  BSYNC B0 ;  /* 0x0000000000007941 */ /* 0x000fea0003800000 */
.L_x_11946:
[----:B------:R-:W-:Y:S02]  /*10b40*/  IMAD.MOV.U32 R0, RZ, RZ, R12 ;  /* 0x000000ffff007224 */ /* 0x000fe400078e000c */
[----:B------:R-:W-:Y:S02]  /*10b50*/  IMAD.MOV.U32 R3, RZ, RZ, R10 ;  /* 0x000000ffff037224 */ /* 0x000fe400078e000a */
[----:B------:R-:W-:Y:S02]  /*10b60*/  IMAD.MOV.U32 R18, RZ, RZ, R15 ;  /* 0x000000ffff127224 */ /* 0x000fe400078e000f */
[----:B------:R-:W-:-:S07]  /*10b70*/  IMAD.MOV.U32 R19, RZ, RZ, R14 ;  /* 0x000000ffff137224 */ /* 0x000fce00078e000e */
.L_x_11945:
[----:B------:R-:W-:Y:S05]  /*10b80*/  BSYNC B1 ;  /* 0x0000000000017941 */ /* 0x000fea0003800000 */
.L_x_11944:
        /* <DEDUP_REMOVED lines=30> */
.L_x_11969:
[----:B------:R-:W-:-:S13]  /*10d70*/  ISETP.NE.AND P1, PT, R14, 0x1, PT ;  /* 0x000000010e00780c */ /* 0x000fda0003f25270 */
[----:B------:R-:W0:Y:S02]  /*10d80*/  @P1 LDC.64 R12, c[0x0][0x9e8] ;  /* 0x00027a00ff0c1b82 */ /* 0x000e240000000a00 */
[----:B0-----:R-:W-:-:S05]  /*10d90*/  @P1 IMAD.HI.U32 R12, R10, R12, RZ ;  /* 0x0000000c0a0c1227 */ /* 0x001fca00078e00ff */
[----:B------:R-:W-:-:S07]  /*10da0*/  @P1 SHF.R.U32.HI R10, RZ, R13, R12 ;  /* 0x0000000dff0a1219 */ /* 0x000fce000001160c */
.L_x_11970:
[----:B------:R-:W-:Y:S05]  /*10db0*/  BSYNC B0 ;  /* 0x0000000000007941 */ /* 0x000fea0003800000 */
.L_x_11968:
[----:B------:R-:W-:-:S05]  /*10dc0*/  IMAD R10, R10, R14, RZ ;  /* 0x0000000e0a0a7224 */ /* 0x000fca00078e02ff */
[----:B------:R-:W-:-:S07]  /*10dd0*/  VIMNMX R9, R9, R10, !PT ;  /* 0x0000000a09097248 */ /* 0x000fce0007fe0100 */
.L_x_11967:
[----:B------:R-:W2:Y:S01]  /*10de0*/  LDL R11, [R1+0x44] ;  /* 0x00004400010b7983 */ /* 0x000ea20000100800 */
[----:B------:R-:W-:Y:S01]  /*10df0*/  VIADD R9, R9, 0x9f ;  /* 0x0000009f09097836 */ /* 0x000fe20000000000 */
[----:B------:R-:W-:Y:S03]  /*10e00*/  BSSY B0, `(.L_x_11971) ;  /* 0x000025c000007945 */ /* 0x000fe60003800000 */
[----:B------:R-:W-:-:S05]  /*10e10*/  IMAD.HI R9, R9, 0x66666667, RZ ;  /* 0x6666666709097827 */ /* 0x000fca00078e02ff */
[----:B------:R-:W-:-:S04]  /*10e20*/  SHF.R.U32.HI R10, RZ, 0x1f, R9 ;  /* 0x0000001fff0a7819 */ /* 0x000fc80000011609 */
[----:B------:R-:W-:-:S04]  /*10e30*/  LEA.HI.SX32 R10, R9, R10, 0x1a ;  /* 0x0000000a090a7211 */ /* 0x000fc800078fd2ff */
        /* <DEDUP_REMOVED lines=8> */
[----:B------:R-:W-:Y:S02]  /*10ec0*/  IMAD.MOV.U32 R9, RZ, RZ, R19 ;  /* 0x000000ffff097224 */ /* 0x000fe400078e0013 */
[----:B------:R-:W-:-:S07]  /*10ed0*/  IMAD.MOV.U32 R8, RZ, RZ, R18 ;  /* 0x000000ffff087224 */ /* 0x000fce00078e0012 */
.L_x_11985:
[----:B------:R-:W-:-:S04]  /*10ee0*/  ISETP.NE.AND P1, PT, R8, 0x1, PT ;  /* 0x000000010800780c */ /* 0x000fc80003f25270 */
[----:B------:R-:W-:-:S04]  /*10ef0*/  SEL R0, RZ, 0x1, P1 ;  /* 0x00000001ff007807 */ /* 0x000fc80000800000 */
[----:B------:R-:W-:Y:S01]  /*10f00*/  LOP3.LUT R19, R9, R0, RZ, 0x3c, !PT ;  /* 0x0000000009137212 */ /* 0x000fe200078e3cff */
[----:B------:R-:W-:Y:S06]  /*10f10*/  @!P0 BRA `(.L_x_11974) ;  /* 0x0000000000048947 */ /* 0x000fec0003800000 */
[----:B------:R-:W-:Y:S01]  /*10f20*/  BPT.TRAP 0x1 ;  /* 0x000000040000795c */ /* 0x000fe20000300000 */
.L_x_11974:
        /* <DEDUP_REMOVED lines=8> */
.L_x_11975:
        /* <DEDUP_REMOVED lines=8> */
.L_x_11977:
[----:B------:R-:W-:Y:S05]  /*11030*/  BSYNC B2 ;  /* 0x0000000000027941 */ /* 0x000fea0003800000 */
.L_x_11976:
        /* <DEDUP_REMOVED lines=87> */
.L_x_11979:
[----:B------:R-:W-:Y:S01]  /*115b0*/  SHF.L.U32 R0, R9, 0x1f, RZ ;  /* 0x0000001f09007819 */ /* 0x000fe200000006ff */
[----:B------:R-:W-:-:S04]  /*115c0*/  IMAD R15, R8, 0x8, R17 ;  /* 0x00000008080f7824 */ /* 0x000fc800078e0211 */
[----:B------:R2:W3:Y:S01]  /*115d0*/  SYNCS.PHASECHK.TRANS64.TRYWAIT P1, [R15+URZ+0x13250], R0 ;  /* 0x013250000f0075a7 */ /* 0x0004e2000802017f */
[----:B------:R-:W-:Y:S05]  /*115e0*/  @!P0 BRA `(.L_x_11980) ;  /* 0x0000000000048947 */ /* 0x000fea0003800000 */
[----:B------:R-:W-:Y:S01]  /*115f0*/  BPT.TRAP 0x1 ;  /* 0x000000040000795c */ /* 0x000fe20000300000 */
.L_x_11980:
[----:B------:R-:W-:Y:S04]  /*11600*/  BSSY B2, `(.L_x_11981) ;  /* 0x0000004000027945 */ /* 0x000fe80003800000 */
[----:B---3--:R-:W-:Y:S05]  /*11610*/  @P1 BRA `(.L_x_11982) ;  /* 0x0000000000081947 */ /* 0x008fea0003800000 */
[----:B------:R-:W3:Y:S02]  /*11620*/  SYNCS.PHASECHK.TRANS64.TRYWAIT P1, [R15+URZ+0x13250], R0 ;  /* 0x013250000f0075a7 */ /* 0x000ee4000802017f */
[----:B---3--:R-:W-:Y:S05]  /*11630*/  @!P1 BRA `(.L_x_11983) ;  /* 0x000000f400789947 */ /* 0x008fea0003800000 */
.L_x_11982:
[----:B------:R-:W-:Y:S05]  /*11640*/  BSYNC B2 ;  /* 0x0000000000027941 */ /* 0x000fea0003800000 */
.L_x_11981:
[----:B------:R-:W-:Y:S01]  /*11650*/  VIADD R9, R17, 0x1000 ;  /* 0x0000100011097836 */ /* 0x000fe20000000000 */
[----:B------:R-:W-:-:S04]  /*11660*/  WARPGROUP.ARRIVE ;  /* 0x00000000000079c5 */ /* 0x000fc80000000000 */
[----:B------:R-:W-:-:S04]  /*11670*/  SHF.R.U32.HI R9, RZ, 0x4, R9 ;  /* 0x00000004ff097819 */ /* 0x000fc80000011609 */
[----:B------:R-:W-:-:S04]  /*11680*/  LOP3.LUT R9, R9, 0x3fff, RZ, 0xc0, !PT ;  /* 0x00003fff09097812 */ /* 0x000fc800078ec0ff */
[----:B------:R-:W-:-:S05]  /*11690*/  LOP3.LUT R9, R9, 0x10000, RZ, 0xfc, !PT ;  /* 0x0001000009097812 */ /* 0x000fca00078efcff */
[----:B------:R-:W-:Y:S02]  /*116a0*/  IMAD R8, R8, 0x280, R9 ;  /* 0x0000028008087824 */ /* 0x000fe400078e0209 */
[----:B------:R-:W-:-:S03]  /*116b0*/  IMAD.MOV.U32 R9, RZ, RZ, -0x3ffffff0 ;  /* 0xc0000010ff097424 */ /* 0x000fc600078e00ff */
[----:B------:R-:W-:Y:S02]  /*116c0*/  R2UR UR6, R8 ;  /* 0x00000000080672ca */ /* 0x000fe400000e0000 */
[----:B------:R-:W-:-:S13]  /*116d0*/  R2UR UR7, R9 ;  /* 0x00000000090772ca */ /* 0x000fda00000e0000 */
[----:B------:R-:W-:Y:S01]  /*116e0*/  QGMMA.64x64x32.F32.E4M3.E4M3 R24, R152, gdesc[UR4], R24, gsb0 ;  /* 0x00e0000498187df3 */ /* 0x000fe20008000818 */
[----:B--23--:R-:W-:-:S04]  /*116f0*/  FMNMX.FTZ R0, R120, R10, !PT ;  /* 0x0000000a78007209 */ /* 0x00cfc80007810000 */
[----:B------:R-:W-:-:S04]  /*11700*/  FMNMX.FTZ R0, R121, R0, !PT ;  /* 0x0000000079007209 */ /* 0x000fc80007810000 */
[----:B------:R-:W-:Y:S02]  /*11710*/  FMNMX.FTZ R9, R124, R0, !PT ;  /* 0x000000007c097209 */ /* 0x000fe40007810000 */
[----:B------:R-:W-:-:S04]  /*11720*/  FMNMX.FTZ R0, R122, R11, !PT ;  /* 0x0000000b7a007209 */ /* 0x000fc80007810000 */
[----:B------:R-:W-:Y:S01]  /*11730*/  FMNMX.FTZ R0, R123, R0, !PT ;  /* 0x000000007b007209 */ /* 0x000fe20007810000 */
[----:B------:R-:W-:Y:S02]  /*11740*/  WARPGROUP.DEPBAR.LE gsb0, 0x0 ;  /* 0x00008000000079c5 */ /* 0x000fe40000010000 */
[----:B------:R-:W2:Y:S01]  /*11750*/  LDL.LU R155, [R1] ;  /* 0x00000000019b7983 */ /* 0x000ea20000300800 */
[----:B------:R-:W-:Y:S01]  /*11760*/  FMNMX.FTZ R0, R126, R0, !PT ;  /* 0x000000007e007209 */ /* 0x000fe20007810000 */
[----:B------:R-:W-:Y:S01]  /*11770*/  VIADD R12, R8, 0x80 ;  /* 0x00000080080c7836 */ /* 0x000fe20000000000 */
[----:B------:R-:W-:Y:S01]  /*11780*/  FMNMX.FTZ R9, R125, R9, !PT ;  /* 0x000000097d097209 */ /* 0x000fe20007810000 */
[----:B------:R-:W-:Y:S01]  /*11790*/  IMAD.MOV.U32 R13, RZ, RZ, -0x3ffffff0 ;  /* 0xc0000010ff0d7424 */ /* 0x000fe200078e00ff */
[----:B------:R-:W-:Y:S01]  /*117a0*/  FMNMX.FTZ R0, R127, R0, !PT ;  /* 0x000000007f007209 */ /* 0x000fe20007810000 */
[----:B------:R-:W-:Y:S01]  /*117b0*/  WARPGROUP.ARRIVE ;  /* 0x00000000000079c5 */ /* 0x000fe20000000000 */
        /* <DEDUP_REMOVED lines=45> */
[----:B------:R-:W-:Y:S01]  /*11a90*/  FMNMX.FTZ R0, R74, R0, !PT ;  /* 0x000000004a007209 */ /* 0x000fe20007810000 */
[----:B------:R-:W-:Y:S01]  /*11aa0*/  QGMMA.64x64x32.F32.E4M3.E4M3 R24, R148, gdesc[UR4], R24, gsb0 ;  /* 0x00e0000494187df3 */ /* 0x000fe20008000818 */
        /* <DEDUP_REMOVED lines=30> */
[----:B------:R-:W-:-:S02]  /*11c90*/  R2UR UR6, R12 ;  /* 0x000000000c0672ca */ /* 0x000fc400000e0000 */
[----:B------:R-:W-:Y:S01]  /*11ca0*/  R2UR UR7, R13 ;  /* 0x000000000d0772ca */ /* 0x000fe200000e0000 */
[----:B------:R-:W3:Y:S01]  /*11cb0*/  SHFL.BFLY PT, R12, R9, 0x2, 0x1f ;  /* 0x0c401f00090c7f89 */ /* 0x000ee200000e0000 */
[----:B------:R-:W-:-:S03]  /*11cc0*/  IMAD.MOV.U32 R13, RZ, RZ, -0x3ffffff0 ;  /* 0xc0000010ff0d7424 */ /* 0x000fc600078e00ff */
[----:B01----:R-:W0:Y:S01]  /*11cd0*/  SHFL.BFLY PT, R3, R0, 0x2, 0x1f ;  /* 0x0c401f0000037f89 */ /* 0x003e2200000e0000 */
[----:B------:R-:W-:Y:S02]  /*11ce0*/  WARPGROUP.DEPBAR.LE gsb0, 0x0 ;  /* 0x00008000000079c5 */ /* 0x000fe40000010000 */
[----:B------:R-:W-:-:S06]  /*11cf0*/  WARPGROUP.ARRIVE ;  /* 0x00000000000079c5 */ /* 0x000fcc0000000000 */
[----:B------:R-:W-:Y:S01]  /*11d00*/  QGMMA.64x64x32.F32.E4M3.E4M3 R24, R144, gdesc[UR4], R24, gsb0 ;  /* 0x00e0000490187df3 */ /* 0x000fe20008000818 */
[----:B------:R-:W-:Y:S02]  /*11d10*/  R2UR UR7, R13 ;  /* 0x000000000d0772ca */ /* 0x000fe400000e0000 */
[----:B---3--:R-:W-:Y:S01]  /*11d20*/  FMNMX.FTZ R9, R9, R12, !PT ;  /* 0x0000000c09097209 */ /* 0x008fe20007810000 */
[----:B------:R-:W-:Y:S01]  /*11d30*/  VIADD R12, R8, 0x180 ;  /* 0x00000180080c7836 */ /* 0x000fe20000000000 */
[----:B0-----:R-:W-:-:S03]  /*11d40*/  FMNMX.FTZ R0, R0, R3, !PT ;  /* 0x0000000300007209 */ /* 0x001fc60007810000 */
[----:B------:R-:W0:Y:S01]  /*11d50*/  SHFL.BFLY PT, R3, R9, 0x1, 0x1f ;  /* 0x0c201f0009037f89 */ /* 0x000e2200000e0000 */
[----:B------:R-:W-:-:S03]  /*11d60*/  R2UR UR6, R12 ;  /* 0x000000000c0672ca */ /* 0x000fc600000e0000 */
[----:B------:R-:W1:Y:S01]  /*11d70*/  SHFL.BFLY PT, R12, R0, 0x1, 0x1f ;  /* 0x0c201f00000c7f89 */ /* 0x000e6200000e0000 */
[----:B0-----:R-:W-:Y:S02]  /*11d80*/  FMNMX.FTZ R3, R9, R3, !PT ;  /* 0x0000000309037209 */ /* 0x001fe40007810000 */
[----:B-1----:R-:W-:-:S03]  /*11d90*/  FMNMX.FTZ R0, R0, R12, !PT ;  /* 0x0000000c00007209 */ /* 0x002fc60007810000 */
[----:B------:R-:W-:Y:S02]  /*11da0*/  FADD.FTZ R10, -R3, R10 ;  /* 0x0000000a030a7221 */ /* 0x000fe40000010100 */
[----:B------:R-:W-:-:S01]  /*11db0*/  FADD.FTZ R9, -R0, R11 ;  /* 0x0000000b00097221 */ /* 0x000fc20000010100 */
[C---:B------:R-:W-:Y:S01]  /*11dc0*/  FFMA.FTZ R11, R2.reuse, R3, -8 ;  /* 0xc1000000020b7423 */ /* 0x040fe20000010003 */
[C---:B------:R-:W-:Y:S02]  /*11dd0*/  FMUL.FTZ R10, R2.reuse, R10 ;  /* 0x0000000a020a7220 */ /* 0x040fe40000410000 */
[C---:B------:R-:W-:Y:S01]  /*11de0*/  FMUL.FTZ R9, R2.reuse, R9 ;  /* 0x0000000902097220 */ /* 0x040fe20000410000 */
        /* <DEDUP_REMOVED lines=9> */
[----:B------:R-:W-:-:S02]  /*11e80*/  IMAD.MOV.U32 R57, RZ, RZ, -0x3ffffff0 ;  /* 0xc0000010ff397424 */ /* 0x000fc400078e00ff */
        /* <DEDUP_REMOVED lines=22> */
[----:B------:R-:W-:-:S02]  /*11ff0*/  WARPGROUP.DEPBAR.LE gsb0, 0x0 ;  /* 0x00008000000079c5 */ /* 0x000fc40000010000 */
[----:B------:R-:W-:Y:S01]  /*12000*/  WARPGROUP.ARRIVE ;  /* 0x00000000000079c5 */ /* 0x000fe20000000000 */
        /* <DEDUP_REMOVED lines=14> */
[----:B------:R-:W-:Y:S01]  /*120f0*/  QGMMA.64x64x32.F32.E4M3.E4M3 R24, R140, gdesc[UR4], R24, gsb0 ;  /* 0x00e000048c187df3 */ /* 0x000fe20008000818 */
[----:B------:R-:W-:-:S01]  /*12100*/  FFMA.FTZ R69, R2, R0, -8 ;  /* 0xc100000002457423 */ /* 0x000fc20000010000 */
[----:B------:R-:W4:Y:S01]  /*12110*/  MUFU.EX2 R124, R124 ;  /* 0x0000007c007c7308 */ /* 0x000f220000000800 */
[----:B------:R-:W-:Y:S01]  /*12120*/  R2UR UR7, R57 ;  /* 0x00000000390772ca */ /* 0x000fe200000e0000 */
[----:B------:R-:W-:-:S02]  /*12130*/  VIADD R56, R8, 0x200 ;  /* 0x0000020008387836 */ /* 0x000fc40000000000 */
        /* <DEDUP_REMOVED lines=19> */
[----:B------:R-:W-:Y:S01]  /*12270*/  FFMA.FTZ R90, R2, R90, -R69 ;  /* 0x0000005a025a7223 */ /* 0x000fe20000010845 */
[----:B--2---:R-:W-:-:S01]  /*12280*/  FFMA.FTZ R57, R10, R155, R12 ;  /* 0x0000009b0a397223 */ /* 0x004fc2000001000c */
[----:B------:R-:W-:Y:S01]  /*12290*/  MUFU.EX2 R9, R9 ;  /* 0x0000000900097308 */ /* 0x000fe20000000800 */
[----:B------:R-:W-:-:S01]  /*122a0*/  FFMA.FTZ R91, R2, R91, -R69 ;  /* 0x0000005b025b7223 */ /* 0x000fc20000010845 */
[----:B------:R-:W-:Y:S01]  /*122b0*/  FFMA.FTZ R94, R2, R94, -R69 ;  /* 0x0000005e025e7223 */ /* 0x000fe20000010845 */
[----:B0-----:R-:W-:-:S01]  /*122c0*/  FADD.FTZ R57, R13, R57 ;  /* 0x000000390d397221 */ /* 0x001fc20000010000 */
[----:B------:R-:W-:Y:S01]  /*122d0*/  R2UR UR6, R56 ;  /* 0x00000000380672ca */ /* 0x000fe200000e0000 */
[----:B------:R-:W-:-:S01]  /*122e0*/  FFMA.FTZ R95, R2, R95, -R69 ;  /* 0x0000005f025f7223 */ /* 0x000fc20000010845 */
[----:B------:R-:W-:Y:S01]  /*122f0*/  FFMA.FTZ R98, R2, R98, -R69 ;  /* 0x0000006202627223 */ /* 0x000fe20000010845 */
[----:B-1----:R-:W-:-:S01]  /*12300*/  FADD.FTZ R99, R120, R57 ;  /* 0x0000003978637221 */ /* 0x002fc20000010000 */
[----:B------:R-:W0:Y:S01]  /*12310*/  MUFU.EX2 R122, R122 ;  /* 0x0000007a007a7308 */ /* 0x000e220000000800 */
[----:B------:R-:W-:-:S01]  /*12320*/  FFMA.FTZ R56, R2, R102, -R69 ;  /* 0x0000006602387223 */ /* 0x000fc20000010845 */
[----:B------:R-:W-:Y:S01]  /*12330*/  FFMA.FTZ R103, R2, R103, -R69 ;  /* 0x0000006702677223 */ /* 0x000fe20000010845 */
[----:B---3--:R-:W-:-:S01]  /*12340*/  FADD.FTZ R99, R121, R99 ;  /* 0x0000006379637221 */ /* 0x008fc20000010000 */
[----:B------:R-:W1:Y:S01]  /*12350*/  S2R R155, SR_TID.X ;  /* 0x00000000009b7919 */ /* 0x000e620000002100 */
[----:B------:R-:W-:-:S01]  /*12360*/  FFMA.FTZ R74, R2, R74, -R69 ;  /* 0x0000004a024a7223 */ /* 0x000fc20000010845 */
[----:B------:R-:W-:Y:S01]  /*12370*/  FFMA.FTZ R75, R2, R75, -R69 ;  /* 0x0000004b024b7223 */ /* 0x000fe20000010845 */
[----:B----4-:R-:W-:-:S01]  /*12380*/  FADD.FTZ R99, R124, R99 ;  /* 0x000000637c637221 */ /* 0x010fc20000010000 */
[----:B------:R-:W2:Y:S01]  /*12390*/  MUFU.EX2 R129, R129 ;  /* 0x0000008100817308 */ /* 0x000ea20000000800 */
[----:B------:R-:W-:-:S01]  /*123a0*/  FFMA.FTZ R78, R2, R78, -R69 ;  /* 0x0000004e024e7223 */ /* 0x000fc20000010845 */
[----:B------:R-:W-:Y:S01]  /*123b0*/  FFMA.FTZ R79, R2, R79, -R69 ;  /* 0x0000004f024f7223 */ /* 0x000fe20000010845 */
[----:B-----5:R-:W-:-:S01]  /*123c0*/  FADD.FTZ R99, R125, R99 ;  /* 0x000000637d637221 */ /* 0x020fc20000010000 */
[C-C-:B------:R-:W-:Y:S01]  /*123d0*/  FFMA.FTZ R82, R2.reuse, R82, -R69.reuse ;  /* 0x0000005202527223 */ /* 0x140fe20000010845 */
[----:B------:R-:W-:-:S01]  /*123e0*/  FFMA.FTZ R83, R2, R83, -R69 ;  /* 0x0000005302537223 */ /* 0x000fc20000010845 */
[----:B------:R-:W-:Y:S01]  /*123f0*/  FFMA.FTZ R86, R2, R86, -R69 ;  /* 0x0000005602567223 */ /* 0x000fe20000010845 */
[----:B------:R-:W-:-:S01]  /*12400*/  FADD.FTZ R99, R128, R99 ;  /* 0x0000006380637221 */ /* 0x000fc20000010000 */
[----:B------:R-:W3:Y:S01]  /*12410*/  MUFU.EX2 R123, R123 ;  /* 0x0000007b007b7308 */ /* 0x000ee20000000800 */
        /* <DEDUP_REMOVED lines=13> */
[----:B---3--:R-:W-:-:S01]  /*124f0*/  FADD.FTZ R21, R123, R21 ;  /* 0x000000157b157221 */ /* 0x008fc20000010000 */
[----:B-1----:R-:W-:-:S06]  /*12500*/  LOP3.LUT R102, R155, 0x7f, RZ, 0xc0, !PT ;  /* 0x0000007f9b667812 */ /* 0x002fcc00078ec0ff */
[----:B------:R-:W1:Y:S01]  /*12510*/  MUFU.EX2 R105, R105 ;  /* 0x0000006900697308 */ /* 0x000e620000000800 */
[----:B0-----:R-:W-:-:S01]  /*12520*/  FADD.FTZ R99, R104, R99 ;  /* 0x0000006368637221 */ /* 0x001fc20000010000 */
[----:B------:R-:W-:Y:S01]  /*12530*/  ISETP.NE.AND P1, PT, R102, RZ, PT ;  /* 0x000000ff6600720c */ /* 0x000fe20003f25270 */
[----:B------:R-:W-:Y:S02]  /*12540*/  WARPGROUP.DEPBAR.LE gsb0, 0x0 ;  /* 0x00008000000079c5 */ /* 0x000fe40000010000 */
[----:B------:R-:W-:-:S03]  /*12550*/  WARPGROUP.ARRIVE ;  /* 0x00000000000079c5 */ /* 0x000fc60000000000 */
[----:B------:R-:W0:Y:S01]  /*12560*/  MUFU.EX2 R127, R127 ;  /* 0x0000007f007f7308 */ /* 0x000e220000000800 */
[----:B--2---:R-:W-:-:S02]  /*12570*/  FADD.FTZ R21, R126, R21 ;  /* 0x000000157e157221 */ /* 0x004fc40000010000 */
[----:B------:R-:W-:Y:S04]  /*12580*/  QGMMA.64x64x32.F32.E4M3.E4M3 R24, R136, gdesc[UR4], R24, gsb0 ;  /* 0x00e0000488187df3 */ /* 0x000fe80008000818 */
[----:B------:R-:W-:Y:S01]  /*12590*/  @!P1 VIADD R14, R14, 0x13240 ;  /* 0x000132400e0e9836 */ /* 0x000fe20000000000 */
[----:B------:R-:W2:Y:S01]  /*125a0*/  MUFU.EX2 R108, R108 ;  /* 0x0000006c006c7308 */ /* 0x000ea20000000800 */
[----:B-1----:R-:W-:-:S03]  /*125b0*/  FADD.FTZ R99, R105, R99 ;  /* 0x0000006369637221 */ /* 0x002fc60000010000 */
[----:B------:R-:W-:-:S04]  /*125c0*/  @!P1 PRMT R14, RZ, 0x654, R14 ;  /* 0x00000654ff0e9816 */ /* 0x000fc8000000000e */
        /* <DEDUP_REMOVED lines=19> */
[----:B------:R1:W-:Y:S04]  /*12700*/  @!P1 SYNCS.ARRIVE.TRANS64.RED.A1T0 RZ, [R14+URZ], RZ ;  /* 0x000000ff0eff99a7 */ /* 0x0003e8000810043f */
        /* <DEDUP_REMOVED lines=101> */
[----:B-1----:R-:W-:-:S05]  /*12d60*/  FADD.FTZ R14, R11, R99 ;  /* 0x000000630b0e7221 */ /* 0x002fca0000010000 */
[----:B------:R1:W-:Y:S02]  /*12d70*/  STL [R1], R14 ;  /* 0x0000000e01007387 */ /* 0x0003e40000100800 */
        /* <DEDUP_REMOVED lines=9> */
[----:B--2---:R-:W-:-:S04]  /*12e10*/  FADD.FTZ R21, R67, R21 ;  /* 0x0000001543157221 */ /* 0x004fc80000010000 */
[----:B---3--:R-:W-:-:S04]  /*12e20*/  FADD.FTZ R21, R70, R21 ;  /* 0x0000001546157221 */ /* 0x008fc80000010000 */
[----:B0-----:R-:W-:Y:S01]  /*12e30*/  FADD.FTZ R21, R69, R21 ;  /* 0x0000001545157221 */ /* 0x001fe20000010000 */
[----:B-1----:R-:W-:Y:S06]  /*12e40*/  @!P0 BRA `(.L_x_11984) ;  /* 0x0000000000048947 */ /* 0x002fec0003800000 */
[----:B------:R-:W-:Y:S01]  /*12e50*/  BPT.TRAP 0x1 ;  /* 0x000000040000795c */ /* 0x000fe20000300000 */
.L_x_11984:
[----:B------:R-:W-:Y:S01]  /*12e60*/  F2FP.SATFINITE.E4M3.F32.PACK_AB_MERGE_C R57, R57, R56, RZ ;  /* 0x000000383939723e */ /* 0x000fe200048070ff */
[----:B------:R-:W2:Y:S01]  /*12e70*/  LDL R14, [R1+0x34] ;  /* 0x00003400010e7983 */ /* 0x000ea20000100800 */
[----:B------:R-:W-:Y:S01]  /*12e80*/  VIADD R15, R15, 0x13260 ;  /* 0x000132600f0f7836 */ /* 0x000fe20000000000 */
[----:B------:R-:W-:Y:S02]  /*12e90*/  F2FP.SATFINITE.E4M3.F32.PACK_AB_MERGE_C R11, R11, R68, RZ ;  /* 0x000000440b0b723e */ /* 0x000fe400048070ff */
[----:B------:R-:W-:Y:S02]  /*12ea0*/  F2FP.SATFINITE.E4M3.F32.PACK_AB_MERGE_C R147, R8, R98, R57 ;  /* 0x000000620893723e */ /* 0x000fe40004807039 */
[----:B------:R-:W3:Y:S01]  /*12eb0*/  LDL R8, [R1+0x24] ;  /* 0x0000240001087983 */ /* 0x000ee20000100800 */
        /* <DEDUP_REMOVED lines=72> */
[----:B--2---:R-:W-:-:S04]  /*13340*/  PRMT R15, R14, 0x654, R15 ;  /* 0x000006540e0f7816 */ /* 0x004fc8000000000f */
[----:B------:R0:W-:Y:S01]  /*13350*/  SYNCS.ARRIVE.TRANS64.RED.A1T0 RZ, [R15+URZ], RZ ;  /* 0x000000ff0fff79a7 */ /* 0x0001e2000810043f */
[C---:B---3--:R-:W-:Y:S01]  /*13360*/  ISETP.GT.AND P1, PT, R20.reuse, R8, PT ;  /* 0x000000081400720c */ /* 0x048fe20003f24270 */
[----:B------:R-:W-:Y:S02]  /*13370*/  VIADD R20, R20, 0xffffffff ;  /* 0xffffffff14147836 */ /* 0x000fe40000000000 */
[----:B------:R-:W-:-:S10]  /*13380*/  IMAD.MOV.U32 R8, RZ, RZ, R18 ;  /* 0x000000ffff087224 */ /* 0x000fd400078e0012 */
[----:B0-----:R-:W-:Y:S05]  /*13390*/  @P1 BRA `(.L_x_11985) ;  /* 0xffffffd800d01947 */ /* 0x001fea000383ffff */
[----:B------:R-:W-:Y:S05]  /*133a0*/  BSYNC B1 ;  /* 0x0000000000017941 */ /* 0x000fea0003800000 */
.L_x_11973:
[----:B------:R-:W-:-:S07]  /*133b0*/  IMAD.MOV.U32 R8, RZ, RZ, R20 ;  /* 0x000000ffff087224 */ /* 0x000fce00078e0014 */
.L_x_11972:
[----:B------:R-:W-:Y:S05]  /*133c0*/  BSYNC B0 ;  /* 0x0000000000007941 */ /* 0x000fea0003800000 */
.L_x_11971:
        /* <DEDUP_REMOVED lines=8> */
.L_x_12007:
[----:B------:R-:W-:-:S04]  /*13450*/  ISETP.NE.AND P1, PT, R10, 0x1, PT ;  /* 0x000000010a00780c */ /* 0x000fc80003f25270 */
[----:B------:R-:W-:-:S04]  /*13460*/  SEL R0, RZ, 0x1, P1 ;  /* 0x00000001ff007807 */ /* 0x000fc80000800000 */
[----:B------:R-:W-:Y:S01]  /*13470*/  LOP3.LUT R19, R11, R0, RZ, 0x3c, !PT ;  /* 0x000000000b137212 */ /* 0x000fe200078e3cff */
[----:B------:R-:W-:Y:S06]  /*13480*/  @!P0 BRA `(.L_x_11988) ;  /* 0x0000000000048947 */ /* 0x000fec0003800000 */
[----:B------:R-:W-:Y:S01]  /*13490*/  BPT.TRAP 0x1 ;  /* 0x000000040000795c */ /* 0x000fe20000300000 */
.L_x_11988:
        /* <DEDUP_REMOVED lines=8> */
.L_x_11989:
        /* <DEDUP_REMOVED lines=8> */
.L_x_11991:
[----:B------:R-:W-:Y:S05]  /*135a0*/  BSYNC B1 ;  /* 0x0000000000017941 */ /* 0x000fea0003800000 */
.L_x_11990:
        /* <DEDUP_REMOVED lines=10> */
[----:B------:R-:W-:Y:S01]  /*13650*/  VIADD R56, R15, 0x180 ;  /* 0x000001800f387836 */ /* 0x000fe20000000000 */
        /* <DEDUP_REMOVED lines=76> */
.L_x_11993:
[----:B01----:R-:W-:Y:S01]  /*13b20*/  SHF.L.U32 R3, R11, 0x1f, RZ ;  /* 0x0000001f0b037819 */ /* 0x003fe200000006ff */
[----:B------:R-:W-:-:S04]  /*13b30*/  IMAD R15, R10, 0x8, R17 ;  /* 0x000000080a0f7824 */ /* 0x000fc800078e0211 */
[----:B------:R0:W1:Y:S01]  /*13b40*/  SYNCS.PHASECHK.TRANS64.TRYWAIT P1, [R15+URZ+0x13250], R3 ;  /* 0x013250030f0075a7 */ /* 0x000062000802017f */
[----:B------:R-:W-:Y:S05]  /*13b50*/  @!P0 BRA `(.L_x_11994) ;  /* 0x0000000000048947 */ /* 0x000fea0003800000 */
[----:B------:R-:W-:Y:S01]  /*13b60*/  BPT.TRAP 0x1 ;  /* 0x000000040000795c */ /* 0x000fe20000300000 */
.L_x_11994:
[----:B------:R-:W-:Y:S04]  /*13b70*/  BSSY B1, `(.L_x_11995) ;  /* 0x0000004000017945 */ /* 0x000fe80003800000 */
[----:B-1----:R-:W-:Y:S05]  /*13b80*/  @P1 BRA `(.L_x_11996) ;  /* 0x0000000000081947 */ /* 0x002fea0003800000 */
[----:B------:R-:W1:Y:S02]  /*13b90*/  SYNCS.PHASECHK.TRANS64.TRYWAIT P1, [R15+URZ+0x13250], R3 ;  /* 0x013250030f0075a7 */ /* 0x000e64000802017f */
[----:B-1----:R-:W-:Y:S05]  /*13ba0*/  @!P1 BRA `(.L_x_11997) ;  /* 0x000000d000449947 */ /* 0x002fea0003800000 */
.L_x_11996:
[----:B------:R-:W-:Y:S05]  /*13bb0*/  BSYNC B1 ;  /* 0x0000000000017941 */ /* 0x000fea0003800000 */
.L_x_11995:
[----:B------:R-:W-:Y:S01]  /*13bc0*/  VIADD R11, R17, 0x1000 ;  /* 0x00001000110b7836 */ /* 0x000fe20000000000 */
[----:B------:R-:W-:Y:S01]  /*13bd0*/  WARPGROUP.ARRIVE ;  /* 0x00000000000079c5 */ /* 0x000fe20000000000 */
[----:B------:R-:W-:Y:S01]  /*13be0*/  IMAD.MOV.U32 R13, RZ, RZ, -0x3ffffff0 ;  /* 0xc0000010ff0d7424 */ /* 0x000fe200078e00ff */
[----:B------:R-:W2:Y:S02]  /*13bf0*/  LDC R20, c[0x0][0x448] ;  /* 0x00011200ff147b82 */ /* 0x000ea40000000800 */
        /* <DEDUP_REMOVED lines=8> */
[----:B------:R-:W-:Y:S01]  /*13c80*/  VIADD R12, R10, 0x80 ;  /* 0x000000800a0c7836 */ /* 0x000fe20000000000 */
[----:B------:R-:W-:-:S04]  /*13c90*/  R2UR UR7, R13 ;  /* 0x000000000d0772ca */ /* 0x000fc800000e0000 */
[----:B------:R-:W-:Y:S01]  /*13ca0*/  R2UR UR6, R12 ;  /* 0x000000000c0672ca */ /* 0x000fe200000e0000 */
[----:B------:R-:W-:Y:S02]  /*13cb0*/  WARPGROUP.DEPBAR.LE gsb0, 0x0 ;  /* 0x00008000000079c5 */ /* 0x000fe40000010000 */
[----:B------:R-:W-:Y:S01]  /*13cc0*/  WARPGROUP.ARRIVE ;  /* 0x00000000000079c5 */ /* 0x000fe20000000000 */
[----:B------:R-:W3:Y:S04]  /*13cd0*/  LDL R152, [R1+0x40] ;  /* 0x0000400001987983 */ /* 0x000ee80000100800 */
[----:B------:R-:W4:Y:S05]  /*13ce0*/  LDL R153, [R1+0x3c] ;  /* 0x00003c0001997983 */ /* 0x000f2a0000100800 */
[----:B------:R-:W-:Y:S01]  /*13cf0*/  QGMMA.64x64x32.F32.E4M3.E4M3 R24, R148, gdesc[UR4], R24, gsb0 ;  /* 0x00e0000494187df3 */ /* 0x000fe20008000818 */
[----:B------:R-:W5:Y:S04]  /*13d00*/  LDL R154, [R1+0x10] ;  /* 0x00001000019a7983 */ /* 0x000f680000100800 */
[----:B------:R-:W5:Y:S01]  /*13d10*/  LDL R155, [R1+0x4] ;  /* 0x00000400019b7983 */ /* 0x000f620000100800 */
[----:B------:R-:W-:-:S03]  /*13d20*/  WARPGROUP.DEPBAR.LE gsb0, 0x0 ;  /* 0x00008000000079c5 */ /* 0x000fc60000010000 */
[----:B------:R-:W3:Y:S01]  /*13d30*/  LDL R151, [R1+0x30] ;  /* 0x0000300001977983 */ /* 0x000ee20000100800 */
[----:B------:R-:W-:Y:S01]  /*13d40*/  VIADD R12, R10, 0x100 ;  /* 0x000001000a0c7836 */ /* 0x000fe20000000000 */
[----:B------:R-:W-:Y:S01]  /*13d50*/  WARPGROUP.ARRIVE ;  /* 0x00000000000079c5 */ /* 0x000fe20000000000 */
[----:B------:R-:W-:Y:S01]  /*13d60*/  IMAD.MOV.U32 R13, RZ, RZ, -0x3ffffff0 ;  /* 0xc0000010ff0d7424 */ /* 0x000fe200078e00ff */
[----:B--2---:R-:W-:Y:S01]  /*13d70*/  ISETP.NE.AND P2, PT, R20, 0x1, PT ;  /* 0x000000011400780c */ /* 0x004fe20003f45270 */
[----:B------:R-:W-:Y:S01]  /*13d80*/  IMAD.MOV.U32 R11, RZ, RZ, -0x3ffffff0 ;  /* 0xc0000010ff0b7424 */ /* 0x000fe200078e00ff */
[----:B------:R-:W-:Y:S01]  /*13d90*/  R2UR UR6, R12 ;  /* 0x000000000c0672ca */ /* 0x000fe200000e0000 */
[C---:B------:R-:W-:Y:S01]  /*13da0*/  VIADD R12, R10.reuse, 0x180 ;  /* 0x000001800a0c7836 */ /* 0x040fe20000000000 */
[----:B------:R-:W-:Y:S01]  /*13db0*/  R2UR UR7, R13 ;  /* 0x000000000d0772ca */ /* 0x000fe200000e0000 */
[----:B------:R-:W-:Y:S01]  /*13dc0*/  IMAD.MOV.U32 R13, RZ, RZ, -0x3ffffff0 ;  /* 0xc0000010ff0d7424 */ /* 0x000fe200078e00ff */
[----:B------:R-:W2:Y:S01]  /*13dd0*/  S2R R20, SR_TID.X ;  /* 0x0000000000147919 */ /* 0x000ea20000002100 */
[----:B------:R-:W-:Y:S01]  /*13de0*/  VIADD R10, R10, 0x200 ;  /* 0x000002000a0a7836 */ /* 0x000fe20000000000 */
[----:B------:R-:W-:-:S05]  /*13df0*/  ULOP3.LUT UR4, URZ, UR42, URZ, 0x33, !UPT ;  /* 0x0000002a3f047292 */ /* 0x000fca000f8e333f */
[----:B01----:R-:W0:Y:S04]  /*13e00*/  @P2 LDC R3, c[0x0][0x44c] ;  /* 0x00011300ff032b82 */ /* 0x003e280000000800 */
[----:B------:R-:W-:Y:S01]  /*13e10*/  QGMMA.64x64x32.F32.E4M3.E4M3 R24, R144, gdesc[UR4], R24, gsb0 ;  /* 0x00e0000490187df3 */ /* 0x000fe20008000818 */
[----:B------:R-:W-:Y:S02]  /*13e20*/  R2UR UR6, R12 ;  /* 0x000000000c0672ca */ /* 0x000fe400000e0000 */
[----:B------:R-:W-:Y:S02]  /*13e30*/  R2UR UR7, R13 ;  /* 0x000000000d0772ca */ /* 0x000fe400000e0000 */
[----:B--2---:R-:W-:-:S04]  /*13e40*/  LOP3.LUT R20, R20, 0x7f, RZ, 0xc0, !PT ;  /* 0x0000007f14147812 */ /* 0x004fc800078ec0ff */
[----:B------:R-:W-:Y:S01]  /*13e50*/  ISETP.NE.AND P1, PT, R20, RZ, PT ;  /* 0x000000ff1400720c */ /* 0x000fe20003f25270 */
[----:B------:R-:W-:Y:S02]  /*13e60*/  WARPGROUP.DEPBAR.LE gsb0, 0x0 ;  /* 0x00008000000079c5 */ /* 0x000fe40000010000 */
[----:B------:R-:W-:-:S06]  /*13e70*/  WARPGROUP.ARRIVE ;  /* 0x00000000000079c5 */ /* 0x000fcc0000000000 */
[----:B------:R-:W-:Y:S01]  /*13e80*/  QGMMA.64x64x32.F32.E4M3.E4M3 R24, R140, gdesc[UR4], R24, gsb0 ;  /* 0x00e000048c187df3 */ /* 0x000fe20008000818 */
[----:B------:R-:W-:Y:S02]  /*13e90*/  R2UR UR6, R10 ;  /* 0x000000000a0672ca */ /* 0x000fe400000e0000 */
[----:B------:R-:W-:Y:S01]  /*13ea0*/  R2UR UR7, R11 ;  /* 0x000000000b0772ca */ /* 0x000fe200000e0000 */
[----:B------:R-:W1:Y:S01]  /*13eb0*/  @P2 LDC R10, c[0x0][0x450] ;  /* 0x00011400ff0a2b82 */ /* 0x000e620000000800 */
[----:B------:R-:W-:Y:S02]  /*13ec0*/  WARPGROUP.DEPBAR.LE gsb0, 0x0 ;  /* 0x00008000000079c5 */ /* 0x000fe40000010000 */
[----:B------:R-:W-:-:S09]  /*13ed0*/  WARPGROUP.ARRIVE ;  /* 0x00000000000079c5 */ /* 0x000fd20000000000 */
[----:B------:R-:W-:Y:S03]  /*13ee0*/  QGMMA.64x64x32.F32.E4M3.E4M3 R24, R136, gdesc[UR4], R24, gsb0 ;  /* 0x00e0000488187df3 */ /* 0x000fe60008000818 */
[----:B------:R-:W-:Y:S02]  /*13ef0*/  WARPGROUP.DEPBAR.LE gsb0, 0x0 ;  /* 0x00008000000079c5 */ /* 0x000fe40000010000 */
[----:B---3--:R-:W-:-:S04]  /*13f00*/  IMAD.IADD R11, R152, 0x1, R151 ;  /* 0x00000001980b7824 */ /* 0x008fc800078e0297 */
[----:B0-----:R-:W-:-:S04]  /*13f10*/  @P2 IMAD.HI.U32 R12, R11, R3, RZ ;  /* 0x000000030b0c2227 */ /* 0x001fc800078e00ff */
[----:B------:R-:W-:Y:S01]  /*13f20*/  IMAD.MOV.U32 R3, RZ, RZ, R11 ;  /* 0x000000ffff037224 */ /* 0x000fe200078e000b */
[----:B-1----:R-:W-:Y:S01]  /*13f30*/  @P2 SHF.R.U32.HI R3, RZ, R10, R12 ;  /* 0x0000000aff032219 */ /* 0x002fe2000001160c */
[----:B------:R-:W-:Y:S02]  /*13f40*/  @!P1 VIADD R10, R0, 0x13240 ;  /* 0x00013240000a9836 */ /* 0x000fe40000000000 */
[----:B------:R-:W-:Y:S02]  /*13f50*/  IMAD R0, R8, -0xa0, RZ ;  /* 0xffffff6008007824 */ /* 0x000fe400078e02ff */
[----:B------:R-:W0:Y:S01]  /*13f60*/  SHFL.IDX PT, R138, R3, RZ, 0x1c1f ;  /* 0x001c1fff038a7589 */ /* 0x000e2200000e0000 */
[----:B------:R-:W-:Y:S01]  /*13f70*/  @!P1 PRMT R10, RZ, 0x654, R10 ;  /* 0x00000654ff0a9816 */ /* 0x000fe2000000000a */
[----:B------:R-:W-:-:S03]  /*13f80*/  VIADD R20, R0, 0x1 ;  /* 0x0000000100147836 */ /* 0x000fc60000000000 */
[----:B------:R1:W-:Y:S01]  /*13f90*/  @!P1 SYNCS.ARRIVE.TRANS64.RED.A1T0 RZ, [R10+URZ], RZ ;  /* 0x000000ff0aff99a7 */ /* 0x0003e2000810043f */
[----:B----4-:R-:W-:-:S05]  /*13fa0*/  IMAD R20, R153, -0x2, R20 ;  /* 0xfffffffe99147824 */ /* 0x010fca00078e0214 */
[----:B-----5:R-:W-:Y:S01]  /*13fb0*/  IADD3 R13, -R155, R20, R154 ;  /* 0x000000149b0d7210 */ /* 0x020fe20007ffe19a */
[----:B------:R-:W-:Y:S01]  /*13fc0*/  VIADD R20, R20, 0xffffffff ;  /* 0xffffffff14147836 */ /* 0x000fe20000000000 */
[----:B------:R-:W2:Y:S03]  /*13fd0*/  LDC R153, c[0x0][0x9e4] ;  /* 0x00027900ff997b82 */ /* 0x000ea60000000800 */
[C---:B------:R-:W-:Y:S02]  /*13fe0*/  VIADD R12, R13.reuse, UR39 ;  /* 0x000000270d0c7c36 */ /* 0x040fe40008000000 */
[----:B------:R-:W-:Y:S02]  /*13ff0*/  VIADD R13, R13, UR4 ;  /* 0x000000040d0d7c36 */ /* 0x000fe40008000000 */
[--C-:B0-----:R-:W-:Y:S02]  /*14000*/  IMAD.IADD R136, R12, 0x1, R138.reuse ;  /* 0x000000010c887824 */ /* 0x101fe400078e028a */
[----:B------:R-:W-:Y:S01]  /*14010*/  IMAD.IADD R137, R13, 0x1, R138 ;  /* 0x000000010d897824 */ /* 0x000fe200078e028a */
[----:B--2---:R-:W-:-:S13]  /*14020*/  ISETP.GE.AND P1, PT, R153, 0x1, PT ;  /* 0x000000019900780c */ /* 0x004fda0003f26270 */
[----:B-1----:R-:W-:Y:S05]  /*14030*/  @!P1 BRA `(.L_x_11998) ;  /* 0x0000000000549947 */ /* 0x002fea0003800000 */
        /* <DEDUP_REMOVED lines=12> */
.L_x_12000:
[----:B------:R-:W-:-:S05]  /*14100*/  IMAD.U32 R139, RZ, RZ, UR36 ;  /* 0x00000024ff8b7e24 */ /* 0x000fca000f8e00ff */
[----:B------:R-:W-:-:S13]  /*14110*/  ISETP.NE.AND P1, PT, R139, 0x1, PT ;  /* 0x000000018b00780c */ /* 0x000fda0003f25270 */
[----:B------:R-:W0:Y:S02]  /*14120*/  @P1 LDC.64 R10, c[0x0][0x9e8] ;  /* 0x00027a00ff0a1b82 */ /* 0x000e240000000a00 */
[----:B0-----:R-:W-:-:S05]  /*14130*/  @P1 IMAD.HI.U32 R10, R138, R10, RZ ;  /* 0x0000000a8a0a1227 */ /* 0x001fca00078e00ff */
[----:B------:R-:W-:-:S07]  /*14140*/  @P1 SHF.R.U32.HI R138, RZ, R11, R10 ;  /* 0x0000000bff8a1219 */ /* 0x000fce000001160a */
.L_x_12001:
[----:B------:R-:W-:Y:S05]  /*14150*/  BSYNC B1 ;  /* 0x0000000000017941 */ /* 0x000fea0003800000 */
.L_x_11999:
[----:B------:R-:W-:-:S05]  /*14160*/  IMAD R138, R138, R139, R20 ;  /* 0x0000008b8a8a7224 */ /* 0x000fca00078e0214 */
[----:B------:R-:W-:Y:S02]  /*14170*/  VIMNMX R137, R137, R138, !PT ;  /* 0x0000008a89897248 */ /* 0x000fe40007fe0100 */
[----:B------:R-:W-:-:S07]  /*14180*/  VIADDMNMX R136, R138, R139, R136, PT ;  /* 0x0000008b8a887246 */ /* 0x000fce0003800188 */
.L_x_11998:
[----:B------:R-:W-:Y:S02]  /*14190*/  ISETP.GE.AND P1, PT, R0, 0x2, PT ;  /* 0x000000020000780c */ /* 0x000fe40003f26270 */
[----:B------:R-:W-:Y:S02]  /*141a0*/  LOP3.LUT R22, R22, 0xdfffffff, RZ, 0xc0, !PT ;  /* 0xdfffffff16167812 */ /* 0x000fe400078ec0ff */
[----:B------:R-:W-:Y:S02]  /*141b0*/  ISETP.GE.AND P2, PT, R0, 0x9, PT ;  /* 0x000000090000780c */ /* 0x000fe40003f46270 */
[----:B------:R-:W-:Y:S02]  /*141c0*/  LOP3.LUT R16, R16, 0xfffffffe, RZ, 0xc0, !PT ;  /* 0xfffffffe10107812 */ /* 0x000fe400078ec0ff */
[----:B------:R-:W-:-:S05]  /*141d0*/  ISETP.GE.AND P3, PT, R0, 0x22, PT ;  /* 0x000000220000780c */ /* 0x000fca0003f66270 */
        /* <DEDUP_REMOVED lines=22> */
[----:B------:R-:W-:Y:S02]  /*14340*/  ISETP.GE.AND P2, PT, R0, 0x12, PT ;  /* 0x000000120000780c */ /* 0x000fe40003f46270 */
[----:B------:R-:W-:-:S02]  /*14350*/  LOP3.LUT R16, R16, 0xfffffff7, RZ, 0xc0, !PT ;  /* 0xfffffff710107812 */ /* 0x000fc400078ec0ff */
        /* <DEDUP_REMOVED lines=202> */
[----:B------:R-:W-:Y:S01]  /*15000*/  ISETP.GE.AND P6, PT, R153, 0x1, PT ;  /* 0x000000019900780c */ /* 0x000fe20003fc6270 */
[--C-:B0-----:R-:W-:Y:S02]  /*15010*/  IMAD.IADD R12, R12, 0x1, R0.reuse ;  /* 0x000000010c0c7824 */ /* 0x101fe400078e0200 */
[----:B------:R-:W-:-:S10]  /*15020*/  IMAD.IADD R13, R13, 0x1, R0 ;  /* 0x000000010d0d7824 */ /* 0x000fd400078e0200 */
        /* <DEDUP_REMOVED lines=13> */
.L_x_12004:
[----:B------:R-:W-:-:S05]  /*15100*/  IMAD.U32 R3, RZ, RZ, UR36 ;  /* 0x00000024ff037e24 */ /* 0x000fca000f8e00ff */
[----:B------:R-:W-:-:S13]  /*15110*/  ISETP.NE.AND P6, PT, R3, 0x1, PT ;  /* 0x000000010300780c */ /* 0x000fda0003fc5270 */
[----:B------:R-:W0:Y:S02]  /*15120*/  @P6 LDC.64 R10, c[0x0][0x9e8] ;  /* 0x00027a00ff0a6b82 */ /* 0x000e240000000a00 */
[----:B0-----:R-:W-:-:S05]  /*15130*/  @P6 IMAD.HI.U32 R10, R0, R10, RZ ;  /* 0x0000000a000a6227 */ /* 0x001fca00078e00ff */
[----:B------:R-:W-:-:S07]  /*15140*/  @P6 SHF.R.U32.HI R0, RZ, R11, R10 ;  /* 0x0000000bff006219 */ /* 0x000fce000001160a */
.L_x_12005:
[----:B------:R-:W-:Y:S05]  /*15150*/  BSYNC B1 ;  /* 0x0000000000017941 */ /* 0x000fea0003800000 */
.L_x_12003:
[----:B------:R-:W-:-:S05]  /*15160*/  IMAD R0, R0, R3, R20 ;  /* 0x0000000300007224 */ /* 0x000fca00078e0214 */
[----:B------:R-:W-:Y:S02]  /*15170*/  VIADDMNMX R12, R0, R3, R12, PT ;  /* 0x00000003000c7246 */ /* 0x000fe4000380010c */
[----:B------:R-:W-:-:S07]  /*15180*/  VIMNMX R13, R13, R0, !PT ;  /* 0x000000000d0d7248 */ /* 0x000fce0007fe0100 */
.L_x_12002:
[C---:B------:R-:W-:Y:S01]  /*15190*/  ISETP.GT.AND P1, PT, R13.reuse, 0x20, !P1 ;  /* 0x000000200d00780c */ /* 0x040fe20004f24270 */
[----:B------:R-:W2:Y:S01]  /*151a0*/  LDL.LU R136, [R1] ;  /* 0x0000000001887983 */ /* 0x000ea20000300800 */
        /* <DEDUP_REMOVED lines=110> */
[C---:B------:R-:W-:Y:S02]  /*15890*/  ISETP.LT.OR P1, PT, R12.reuse, 0x61, P1 ;  /* 0x000000610c00780c */ /* 0x040fe40000f21670 */
[----:B------:R-:W-:Y:S02]  /*158a0*/  ISETP.LT.OR P3, PT, R12, 0x91, P3 ;  /* 0x000000910c00780c */ /* 0x000fe40001f61670 */
[----:B------:R-:W-:Y:S02]  /*158b0*/  FSEL R74, R74, -INF , !P1 ;  /* 0xff8000004a4a7808 */ /* 0x000fe40004800000 */
[----:B------:R-:W-:-:S02]  /*158c0*/  LOP3.LUT P1, RZ, R22, 0x800, RZ, 0xc0, !PT ;  /* 0x0000080016ff7812 */ /* 0x000fc4000782c0ff */
[C---:B------:R-:W-:Y:S02]  /*158d0*/  ISETP.GT.AND P4, PT, R13.reuse, 0x91, !P4 ;  /* 0x000000910d00780c */ /* 0x040fe40006784270 */
[----:B------:R-:W-:Y:S02]  /*158e0*/  ISETP.GT.AND P1, PT, R13, 0x61, !P1 ;  /* 0x000000610d00780c */ /* 0x000fe40004f24270 */
[----:B0-----:R-:W-:Y:S02]  /*158f0*/  FMNMX.FTZ R3, R3, R0, !PT ;  /* 0x0000000003037209 */ /* 0x001fe40007810000 */
[----:B------:R-:W-:Y:S02]  /*15900*/  ISETP.LT.OR P1, PT, R12, 0x62, P1 ;  /* 0x000000620c00780c */ /* 0x000fe40000f21670 */
[----:B------:R-:W-:Y:S01]  /*15910*/  FSEL R66, R66, -INF , !P3 ;  /* 0xff80000042427808 */ /* 0x000fe20005800000 */
[----:B------:R-:W0:Y:S01]  /*15920*/  SHFL.BFLY PT, R10, R3, 0x1, 0x1f ;  /* 0x0c201f00030a7f89 */ /* 0x000e2200000e0000 */
[----:B------:R-:W-:-:S02]  /*15930*/  FSEL R75, R75, -INF , !P1 ;  /* 0xff8000004b4b7808 */ /* 0x000fc40004800000 */
[----:B------:R-:W-:Y:S02]  /*15940*/  LOP3.LUT P1, RZ, R22, 0x400, RZ, 0xc0, !PT ;  /* 0x0000040016ff7812 */ /* 0x000fe4000782c0ff */
[C---:B------:R-:W-:Y:S02]  /*15950*/  ISETP.GT.AND P5, PT, R13.reuse, 0x98, !P5 ;  /* 0x000000980d00780c */ /* 0x040fe40006fa4270 */
[----:B------:R-:W-:Y:S02]  /*15960*/  ISETP.GT.AND P1, PT, R13, 0x68, !P1 ;  /* 0x000000680d00780c */ /* 0x000fe40004f24270 */
[C---:B------:R-:W-:Y:S02]  /*15970*/  ISETP.LT.OR P4, PT, R12.reuse, 0x92, P4 ;  /* 0x000000920c00780c */ /* 0x040fe40002781670 */
[C---:B------:R-:W-:Y:S02]  /*15980*/  ISETP.LT.OR P1, PT, R12.reuse, 0x69, P1 ;  /* 0x000000690c00780c */ /* 0x040fe40000f21670 */
[----:B------:R-:W-:-:S02]  /*15990*/  ISETP.LT.OR P5, PT, R12, 0x99, P5 ;  /* 0x000000990c00780c */ /* 0x000fc40002fa1670 */
[----:B------:R-:W-:Y:S02]  /*159a0*/  FSEL R78, R78, -INF , !P1 ;  /* 0xff8000004e4e7808 */ /* 0x000fe40004800000 */
[----:B------:R-:W-:Y:S02]  /*159b0*/  LOP3.LUT P1, RZ, R22, 0x200, RZ, 0xc0, !PT ;  /* 0x0000020016ff7812 */ /* 0x000fe4000782c0ff */
[----:B------:R-:W-:Y:S02]  /*159c0*/  FSEL R67, R67, -INF , !P4 ;  /* 0xff80000043437808 */ /* 0x000fe40006000000 */
[----:B------:R-:W-:Y:S02]  /*159d0*/  ISETP.GT.AND P1, PT, R13, 0x69, !P1 ;  /* 0x000000690d00780c */ /* 0x000fe40004f24270 */
[----:B------:R-:W-:Y:S02]  /*159e0*/  FSEL R70, R70, -INF , !P5 ;  /* 0xff80000046467808 */ /* 0x000fe40006800000 */
[----:B------:R-:W-:-:S02]  /*159f0*/  ISETP.LT.OR P1, PT, R12, 0x6a, P1 ;  /* 0x0000006a0c00780c */ /* 0x000fc40000f21670 */
[----:B0-----:R-:W-:Y:S02]  /*15a00*/  FMNMX.FTZ R3, R3, R10, !PT ;  /* 0x0000000a03037209 */ /* 0x001fe40007810000 */
[----:B------:R-:W-:Y:S02]  /*15a10*/  FSEL R79, R79, -INF , !P1 ;  /* 0xff8000004f4f7808 */ /* 0x000fe40004800000 */
[----:B------:R-:W-:Y:S01]  /*15a20*/  LOP3.LUT P1, RZ, R22, 0x100, RZ, 0xc0, !PT ;  /* 0x0000010016ff7812 */ /* 0x000fe2000782c0ff */
[----:B------:R-:W-:-:S01]  /*15a30*/  FFMA.FTZ R11, R2, R3, -8 ;  /* 0xc1000000020b7423 */ /* 0x000fc20000010003 */
[----:B------:R-:W-:Y:S02]  /*15a40*/  FSETP.NEU.FTZ.AND P2, PT, R3, -INF , PT ;  /* 0xff8000000300780b */ /* 0x000fe40003f5d000 */
[----:B------:R-:W-:Y:S02]  /*15a50*/  ISETP.GT.AND P1, PT, R13, 0x70, !P1 ;  /* 0x000000700d00780c */ /* 0x000fe40004f24270 */
[----:B------:R-:W-:-:S02]  /*15a60*/  FSEL R10, R3, RZ, P2 ;  /* 0x000000ff030a7208 */ /* 0x000fc40001000000 */
[----:B------:R-:W-:Y:S02]  /*15a70*/  ISETP.LT.OR P1, PT, R12, 0x71, P1 ;  /* 0x000000710c00780c */ /* 0x000fe40000f21670 */
[----:B------:R-:W-:Y:S01]  /*15a80*/  FSEL R11, R11, RZ, P2 ;  /* 0x000000ff0b0b7208 */ /* 0x000fe20001000000 */
[----:B------:R-:W-:-:S01]  /*15a90*/  FADD.FTZ R10, -R10, R14 ;  /* 0x0000000e0a0a7221 */ /* 0x000fc20000010100 */
[----:B------:R-:W-:Y:S02]  /*15aa0*/  FSEL R82, R82, -INF , !P1 ;  /* 0xff80000052527808 */ /* 0x000fe40004800000 */
[----:B------:R-:W-:Y:S01]  /*15ab0*/  LOP3.LUT P1, RZ, R22, 0x80, RZ, 0xc0, !PT ;  /* 0x0000008016ff7812 */ /* 0x000fe2000782c0ff */
[C-C-:B------:R-:W-:Y:S01]  /*15ac0*/  FFMA.FTZ R120, R2.reuse, R120, -R11.reuse ;  /* 0x0000007802787223 */ /* 0x140fe2000001080b */
[C---:B------:R-:W-:Y:S01]  /*15ad0*/  FMUL.FTZ R10, R2.reuse, R10 ;  /* 0x0000000a020a7220 */ /* 0x040fe20000410000 */
[C-C-:B------:R-:W-:Y:S01]  /*15ae0*/  FFMA.FTZ R121, R2.reuse, R121, -R11.reuse ;  /* 0x0000007902797223 */ /* 0x140fe2000001080b */
[----:B------:R-:W-:Y:S01]  /*15af0*/  ISETP.GT.AND P1, PT, R13, 0x71, !P1 ;  /* 0x000000710d00780c */ /* 0x000fe20004f24270 */
[C-C-:B------:R-:W-:Y:S01]  /*15b00*/  FFMA.FTZ R124, R2.reuse, R124, -R11.reuse ;  /* 0x0000007c027c7223 */ /* 0x140fe2000001080b */
[----:B------:R-:W-:-:S01]  /*15b10*/  FFMA.FTZ R125, R2, R125, -R11 ;  /* 0x0000007d027d7223 */ /* 0x000fc2000001080b */
[----:B------:R-:W-:Y:S01]  /*15b20*/  MUFU.EX2 R120, R120 ;  /* 0x0000007800787308 */ /* 0x000fe20000000800 */
[----:B------:R-:W-:Y:S01]  /*15b30*/  ISETP.LT.OR P1, PT, R12, 0x72, P1 ;  /* 0x000000720c00780c */ /* 0x000fe20000f21670 */
[C-C-:B------:R-:W-:Y:S01]  /*15b40*/  FFMA.FTZ R128, R2.reuse, R128, -R11.reuse ;  /* 0x0000008002807223 */ /* 0x140fe2000001080b */
[----:B------:R-:W-:-:S01]  /*15b50*/  FFMA.FTZ R129, R2, R129, -R11 ;  /* 0x0000008102817223 */ /* 0x000fc2000001080b */
[C-C-:B------:R-:W-:Y:S01]  /*15b60*/  FFMA.FTZ R132, R2.reuse, R132, -R11.reuse ;  /* 0x0000008402847223 */ /* 0x140fe2000001080b */
[----:B------:R-:W-:Y:S01]  /*15b70*/  FSEL R83, R83, -INF , !P1 ;  /* 0xff80000053537808 */ /* 0x000fe20004800000 */
[--C-:B------:R-:W-:Y:S01]  /*15b80*/  FFMA.FTZ R133, R2, R133, -R11.reuse ;  /* 0x0000008502857223 */ /* 0x100fe2000001080b */
[----:B------:R-:W-:Y:S01]  /*15b90*/  LOP3.LUT P1, RZ, R22, 0x40, RZ, 0xc0, !PT ;  /* 0x0000004016ff7812 */ /* 0x000fe2000782c0ff */
[----:B------:R-:W2:Y:S01]  /*15ba0*/  MUFU.EX2 R10, R10 ;  /* 0x0000000a000a7308 */ /* 0x000ea20000000800 */
[----:B------:R-:W-:-:S01]  /*15bb0*/  FFMA.FTZ R104, R2, R104, -R11 ;  /* 0x0000006802687223 */ /* 0x000fc2000001080b */
[C-C-:B------:R-:W-:Y:S01]  /*15bc0*/  FFMA.FTZ R105, R2.reuse, R105, -R11.reuse ;  /* 0x0000006902697223 */ /* 0x140fe2000001080b */
[----:B------:R-:W-:Y:S01]  /*15bd0*/  ISETP.GT.AND P1, PT, R13, 0x78, !P1 ;  /* 0x000000780d00780c */ /* 0x000fe20004f24270 */
[C-C-:B------:R-:W-:Y:S01]  /*15be0*/  FFMA.FTZ R108, R2.reuse, R108, -R11.reuse ;  /* 0x0000006c026c7223 */ /* 0x140fe2000001080b */
[----:B------:R-:W-:-:S01]  /*15bf0*/  FFMA.FTZ R109, R2, R109, -R11 ;  /* 0x0000006d026d7223 */ /* 0x000fc2000001080b */
[--C-:B------:R-:W-:Y:S01]  /*15c00*/  FFMA.FTZ R112, R2, R112, -R11.reuse ;  /* 0x0000007002707223 */ /* 0x100fe2000001080b */
[----:B------:R-:W-:Y:S01]  /*15c10*/  ISETP.LT.OR P1, PT, R12, 0x79, P1 ;  /* 0x000000790c00780c */ /* 0x000fe20000f21670 */
[----:B------:R-:W-:Y:S01]  /*15c20*/  MUFU.EX2 R121, R121 ;  /* 0x0000007900797308 */ /* 0x000fe20000000800 */
[----:B------:R-:W-:-:S01]  /*15c30*/  FFMA.FTZ R113, R2, R113, -R11 ;  /* 0x0000007102717223 */ /* 0x000fc2000001080b */
[--C-:B------:R-:W-:Y:S01]  /*15c40*/  FFMA.FTZ R116, R2, R116, -R11.reuse ;  /* 0x0000007402747223 */ /* 0x100fe2000001080b */
[----:B------:R-:W-:Y:S01]  /*15c50*/  FSEL R86, R86, -INF , !P1 ;  /* 0xff80000056567808 */ /* 0x000fe20004800000 */
[C-C-:B------:R-:W-:Y:S01]  /*15c60*/  FFMA.FTZ R117, R2.reuse, R117, -R11.reuse ;  /* 0x0000007502757223 */ /* 0x140fe2000001080b */
[----:B------:R-:W-:Y:S01]  /*15c70*/  ISETP.GT.AND P1, PT, R13, 0x79, !P6 ;  /* 0x000000790d00780c */ /* 0x000fe20007724270 */
[--C-:B------:R-:W-:Y:S01]  /*15c80*/  FFMA.FTZ R88, R2, R88, -R11.reuse ;  /* 0x0000005802587223 */ /* 0x100fe2000001080b */
[----:B------:R-:W-:Y:S01]  /*15c90*/  LOP3.LUT P6, RZ, R22, 0x2000000, RZ, 0xc0, !PT ;  /* 0x0200000016ff7812 */ /* 0x000fe200078cc0ff */
        /* <DEDUP_REMOVED lines=8> */
[C-C-:B------:R-:W-:Y:S01]  /*15d20*/  FFMA.FTZ R97, R2.reuse, R97, -R11.reuse ;  /* 0x0000006102617223 */ /* 0x140fe2000001080b */
[----:B------:R-:W-:-:S01]  /*15d30*/  FFMA.FTZ R100, R2, R100, -R11 ;  /* 0x0000006402647223 */ /* 0x000fc2000001080b */
[C-C-:B------:R-:W-:Y:S01]  /*15d40*/  FFMA.FTZ R101, R2.reuse, R101, -R11.reuse ;  /* 0x0000006502657223 */ /* 0x140fe2000001080b */
[----:B------:R-:W-:Y:S01]  /*15d50*/  ISETP.GT.AND P1, PT, R13, 0x1, !P1 ;  /* 0x000000010d00780c */ /* 0x000fe20004f24270 */
[C-C-:B------:R-:W-:Y:S01]  /*15d60*/  FFMA.FTZ R72, R2.reuse, R72, -R11.reuse ;  /* 0x0000004802487223 */ /* 0x140fe2000001080b */
[----:B------:R-:W-:-:S01]  /*15d70*/  FFMA.FTZ R73, R2, R73, -R11 ;  /* 0x0000004902497223 */ /* 0x000fc2000001080b */
[--C-:B------:R-:W-:Y:S01]  /*15d80*/  FFMA.FTZ R76, R2, R76, -R11.reuse ;  /* 0x0000004c024c7223 */ /* 0x100fe2000001080b */
        /* <DEDUP_REMOVED lines=17> */
[----:B------:R-:W-:Y:S01]  /*15ea0*/  MUFU.EX2 R125, R125 ;  /* 0x0000007d007d7308 */ /* 0x000fe20000000800 */
[----:B------:R-:W-:Y:S01]  /*15eb0*/  FSEL R126, R126, -INF , !P1 ;  /* 0xff8000007e7e7808 */ /* 0x000fe20004800000 */
[----:B------:R-:W-:Y:S01]  /*15ec0*/  FFMA.FTZ R11, R2, R69, -R11 ;  /* 0x00000045020b7223 */ /* 0x000fe2000001080b */
[----:B------:R-:W-:-:S04]  /*15ed0*/  LOP3.LUT P1, RZ, R22, 0x80000000, RZ, 0xc0, !PT ;  /* 0x8000000016ff7812 */ /* 0x000fc8000782c0ff */
[----:B------:R-:W-:Y:S01]  /*15ee0*/  ISETP.GT.AND P1, PT, R13, 0x9, !P1 ;  /* 0x000000090d00780c */ /* 0x000fe20004f24270 */
[----:B------:R-:W-:Y:S03]  /*15ef0*/  MUFU.EX2 R128, R128 ;  /* 0x0000008000807308 */ /* 0x000fe60000000800 */
[----:B------:R-:W-:-:S04]  /*15f00*/  ISETP.LT.OR P1, PT, R12, 0xa, P1 ;  /* 0x0000000a0c00780c */ /* 0x000fc80000f21670 */
[----:B------:R-:W-:Y:S01]  /*15f10*/  FSEL R127, R127, -INF , !P1 ;  /* 0xff8000007f7f7808 */ /* 0x000fe20004800000 */
[----:B------:R-:W-:Y:S01]  /*15f20*/  MUFU.EX2 R129, R129 ;  /* 0x0000008100817308 */ /* 0x000fe20000000800 */
[----:B------:R-:W-:-:S04]  /*15f30*/  LOP3.LUT P1, RZ, R16, 0x1, RZ, 0xc0, !PT ;  /* 0x0000000110ff7812 */ /* 0x000fc8000782c0ff */
[----:B------:R-:W-:-:S03]  /*15f40*/  ISETP.GT.AND P1, PT, R13, 0x10, !P1 ;  /* 0x000000100d00780c */ /* 0x000fc60004f24270 */
[----:B------:R-:W-:Y:S01]  /*15f50*/  MUFU.EX2 R132, R132 ;  /* 0x0000008400847308 */ /* 0x000fe20000000800 */
[----:B------:R-:W-:-:S04]  /*15f60*/  ISETP.LT.OR P1, PT, R12, 0x11, P1 ;  /* 0x000000110c00780c */ /* 0x000fc80000f21670 */
[----:B------:R-:W-:Y:S02]  /*15f70*/  FSEL R130, R130, -INF , !P1 ;  /* 0xff80000082827808 */ /* 0x000fe40004800000 */
[----:B------:R-:W-:Y:S01]  /*15f80*/  LOP3.LUT P1, RZ, R16, 0x8, RZ, 0xc0, !PT ;  /* 0x0000000810ff7812 */ /* 0x000fe2000782c0ff */
[----:B------:R-:W-:Y:S03]  /*15f90*/  MUFU.EX2 R133, R133 ;  /* 0x0000008500857308 */ /* 0x000fe60000000800 */
[----:B------:R-:W-:-:S04]  /*15fa0*/  ISETP.GT.AND P1, PT, R13, 0x11, !P1 ;  /* 0x000000110d00780c */ /* 0x000fc80004f24270 */
[----:B------:R-:W-:Y:S01]  /*15fb0*/  ISETP.LT.OR P1, PT, R12, 0x12, P1 ;  /* 0x000000120c00780c */ /* 0x000fe20000f21670 */
[----:B------:R-:W-:Y:S03]  /*15fc0*/  MUFU.EX2 R104, R104 ;  /* 0x0000006800687308 */ /* 0x000fe60000000800 */
[----:B------:R-:W-:Y:S02]  /*15fd0*/  FSEL R131, R131, -INF , !P1 ;  /* 0xff80000083837808 */ /* 0x000fe40004800000 */
[----:B------:R-:W-:-:S03]  /*15fe0*/  LOP3.LUT P1, RZ, R16, 0x4, RZ, 0xc0, !PT ;  /* 0x0000000410ff7812 */ /* 0x000fc6000782c0ff */
[----:B------:R-:W-:Y:S01]  /*15ff0*/  MUFU.EX2 R105, R105 ;  /* 0x0000006900697308 */ /* 0x000fe20000000800 */
[----:B------:R-:W-:-:S04]  /*16000*/  ISETP.GT.AND P1, PT, R13, 0x18, !P1 ;  /* 0x000000180d00780c */ /* 0x000fc80004f24270 */
[----:B------:R-:W-:-:S03]  /*16010*/  ISETP.LT.OR P1, PT, R12, 0x19, P1 ;  /* 0x000000190c00780c */ /* 0x000fc60000f21670 */
[----:B------:R-:W-:Y:S01]  /*16020*/  MUFU.EX2 R108, R108 ;  /* 0x0000006c006c7308 */ /* 0x000fe20000000800 */
[----:B------:R-:W-:Y:S02]  /*16030*/  FSEL R134, R134, -INF , !P1 ;  /* 0xff80000086867808 */ /* 0x000fe40004800000 */
[----:B------:R-:W-:-:S04]  /*16040*/  LOP3.LUT P1, RZ, R16, 0x2, RZ, 0xc0, !PT ;  /* 0x0000000210ff7812 */ /* 0x000fc8000782c0ff */
[----:B------:R-:W-:Y:S01]  /*16050*/  ISETP.GT.AND P1, PT, R13, 0x19, !P1 ;  /* 0x000000190d00780c */ /* 0x000fe20004f24270 */
[----:B------:R-:W-:Y:S03]  /*16060*/  MUFU.EX2 R109, R109 ;  /* 0x0000006d006d7308 */ /* 0x000fe60000000800 */
[----:B------:R-:W-:-:S04]  /*16070*/  ISETP.LT.OR P1, PT, R12, 0x1a, P1 ;  /* 0x0000001a0c00780c */ /* 0x000fc80000f21670 */
[----:B------:R-:W-:Y:S01]  /*16080*/  FSEL R135, R135, -INF , !P1 ;  /* 0xff80000087877808 */ /* 0x000fe20004800000 */
[----:B------:R-:W-:Y:S01]  /*16090*/  MUFU.EX2 R112, R112 ;  /* 0x0000007000707308 */ /* 0x000fe20000000800 */
[----:B------:R-:W-:-:S04]  /*160a0*/  LOP3.LUT P1, RZ, R22, 0x1, RZ, 0xc0, !PT ;  /* 0x0000000116ff7812 */ /* 0x000fc8000782c0ff */
[----:B------:R-:W-:-:S03]  /*160b0*/  ISETP.GT.AND P1, PT, R13, RZ, !P1 ;  /* 0x000000ff0d00720c */ /* 0x000fc60004f24270 */
[----:B------:R-:W-:Y:S01]  /*160c0*/  MUFU.EX2 R113, R113 ;  /* 0x0000007100717308 */ /* 0x000fe20000000800 */
[----:B------:R-:W-:-:S04]  /*160d0*/  ISETP.LT.OR P1, PT, R12, 0x1, P1 ;  /* 0x000000010c00780c */ /* 0x000fc80000f21670 */
[----:B------:R-:W-:Y:S02]  /*160e0*/  FSEL R122, R122, -INF , !P1 ;  /* 0xff8000007a7a7808 */ /* 0x000fe40004800000 */
[----:B------:R-:W-:Y:S01]  /*160f0*/  LOP3.LUT P1, RZ, R22, 0x8000000, RZ, 0xc0, !PT ;  /* 0x0800000016ff7812 */ /* 0x000fe2000782c0ff */
[----:B------:R-:W-:Y:S01]  /*16100*/  MUFU.EX2 R116, R116 ;  /* 0x0000007400747308 */ /* 0x000fe20000000800 */
[----:B------:R-:W-:Y:S02]  /*16110*/  FMNMX.FTZ R0, R122, R9, !PT ;  /* 0x000000097a007209 */ /* 0x000fe40007810000 */
[----:B------:R-:W-:Y:S02]  /*16120*/  ISETP.GT.AND P1, PT, R13, 0x80, !P1 ;  /* 0x000000800d00780c */ /* 0x000fe40004f24270 */
[----:B------:R-:W-:Y:S02]  /*16130*/  FMNMX.FTZ R0, R123, R0, !PT ;  /* 0x000000007b007209 */ /* 0x000fe40007810000 */
[----:B------:R-:W-:Y:S01]  /*16140*/  ISETP.LT.OR P1, PT, R12, 0x81, P1 ;  /* 0x000000810c00780c */ /* 0x000fe20000f21670 */
[----:B------:R-:W-:Y:S01]  /*16150*/  MUFU.EX2 R117, R117 ;  /* 0x0000007500757308 */ /* 0x000fe20000000800 */
[----:B------:R-:W-:-:S02]  /*16160*/  FMNMX.FTZ R0, R126, R0, !PT ;  /* 0x000000007e007209 */ /* 0x000fc40007810000 */
[----:B------:R-:W-:Y:S02]  /*16170*/  FSEL R58, R58, -INF , !P1 ;  /* 0xff8000003a3a7808 */ /* 0x000fe40004800000 */
[----:B------:R-:W-:Y:S02]  /*16180*/  FMNMX.FTZ R0, R127, R0, !PT ;  /* 0x000000007f007209 */ /* 0x000fe40007810000 */
[----:B------:R-:W-:Y:S01]  /*16190*/  LOP3.LUT P1, RZ, R22, 0x4000000, RZ, 0xc0, !PT ;  /* 0x0400000016ff7812 */ /* 0x000fe2000782c0ff */
[----:B------:R-:W-:Y:S01]  /*161a0*/  MUFU.EX2 R88, R88 ;  /* 0x0000005800587308 */ /* 0x000fe20000000800 */
[----:B------:R-:W-:Y:S02]  /*161b0*/  FMNMX.FTZ R0, R130, R0, !PT ;  /* 0x0000000082007209 */ /* 0x000fe40007810000 */
[----:B------:R-:W-:Y:S02]  /*161c0*/  ISETP.GT.AND P1, PT, R13, 0x81, !P1 ;  /* 0x000000810d00780c */ /* 0x000fe40004f24270 */
[----:B------:R-:W-:-:S02]  /*161d0*/  FMNMX.FTZ R0, R131, R0, !PT ;  /* 0x0000000083007209 */ /* 0x000fc40007810000 */
[----:B------:R-:W-:Y:S01]  /*161e0*/  ISETP.LT.OR P1, PT, R12, 0x82, P1 ;  /* 0x000000820c00780c */ /* 0x000fe20000f21670 */
[----:B------:R-:W-:Y:S01]  /*161f0*/  MUFU.EX2 R89, R89 ;  /* 0x0000005900597308 */ /* 0x000fe20000000800 */
[----:B------:R-:W-:Y:S02]  /*16200*/  FMNMX.FTZ R0, R134, R0, !PT ;  /* 0x0000000086007209 */ /* 0x000fe40007810000 */
[----:B------:R-:W-:Y:S02]  /*16210*/  FSEL R59, R59, -INF , !P1 ;  /* 0xff8000003b3b7808 */ /* 0x000fe40004800000 */
[----:B------:R-:W-:Y:S02]  /*16220*/  FMNMX.FTZ R0, R135, R0, !PT ;  /* 0x0000000087007209 */ /* 0x000fe40007810000 */
[----:B------:R-:W-:Y:S01]  /*16230*/  ISETP.GT.AND P1, PT, R13, 0x88, !P6 ;  /* 0x000000880d00780c */ /* 0x000fe20007724270 */
[----:B------:R-:W-:Y:S01]  /*16240*/  MUFU.EX2 R92, R92 ;  /* 0x0000005c005c7308 */ /* 0x000fe20000000800 */
[----:B------:R-:W-:-:S02]  /*16250*/  FMNMX.FTZ R0, R106, R0, !PT ;  /* 0x000000006a007209 */ /* 0x000fc40007810000 */
[----:B------:R-:W-:Y:S02]  /*16260*/  ISETP.LT.OR P1, PT, R12, 0x89, P1 ;  /* 0x000000890c00780c */ /* 0x000fe40000f21670 */
[----:B------:R-:W-:Y:S02]  /*16270*/  FMNMX.FTZ R0, R107, R0, !PT ;  /* 0x000000006b007209 */ /* 0x000fe40007810000 */
[----:B------:R-:W-:Y:S01]  /*16280*/  FSEL R62, R62, -INF , !P1 ;  /* 0xff8000003e3e7808 */ /* 0x000fe20004800000 */
[----:B------:R-:W-:Y:S01]  /*16290*/  MUFU.EX2 R93, R93 ;  /* 0x0000005d005d7308 */ /* 0x000fe20000000800 */
[----:B------:R-:W-:Y:S02]  /*162a0*/  FMNMX.FTZ R0, R110, R0, !PT ;  /* 0x000000006e007209 */ /* 0x000fe40007810000 */
[----:B------:R-:W-:Y:S02]  /*162b0*/  LOP3.LUT P6, RZ, R22, 0x1000000, RZ, 0xc0, !PT ;  /* 0x0100000016ff7812 */ /* 0x000fe400078cc0ff */
[----:B------:R-:W-:-:S02]  /*162c0*/  FMNMX.FTZ R0, R111, R0, !PT ;  /* 0x000000006f007209 */ /* 0x000fc40007810000 */
[----:B------:R-:W-:Y:S01]  /*162d0*/  ISETP.GT.AND P1, PT, R13, 0x99, !P6 ;  /* 0x000000990d00780c */ /* 0x000fe20007724270 */
[----:B------:R-:W-:Y:S01]  /*162e0*/  MUFU.EX2 R96, R96 ;  /* 0x0000006000607308 */ /* 0x000fe20000000800 */
[----:B------:R-:W-:Y:S02]  /*162f0*/  FMNMX.FTZ R0, R114, R0, !PT ;  /* 0x0000000072007209 */ /* 0x000fe40007810000 */
[----:B------:R-:W-:Y:S02]  /*16300*/  ISETP.LT.OR P1, PT, R12, 0x9a, P1 ;  /* 0x0000009a0c00780c */ /* 0x000fe40000f21670 */
[----:B------:R-:W-:Y:S02]  /*16310*/  FMNMX.FTZ R0, R115, R0, !PT ;  /* 0x0000000073007209 */ /* 0x000fe40007810000 */
[----:B------:R-:W-:Y:S01]  /*16320*/  FSEL R71, R71, -INF , !P1 ;  /* 0xff80000047477808 */ /* 0x000fe20004800000 */
        /* <DEDUP_REMOVED lines=47> */
[----:B------:R-:W-:Y:S01]  /*16620*/  MUFU.EX2 R11, R11 ;  /* 0x0000000b000b7308 */ /* 0x000fe20000000800 */
[----:B0-----:R-:W-:-:S04]  /*16630*/  FMNMX.FTZ R0, R0, R12, !PT ;  /* 0x0000000c00007209 */ /* 0x001fc80007810000 */
[----:B------:R-:W-:-:S04]  /*16640*/  FSETP.NEU.FTZ.AND P1, PT, R0, -INF , PT ;  /* 0xff8000000000780b */ /* 0x000fc80003f3d000 */
[----:B------:R-:W-:-:S05]  /*16650*/  FSEL R12, R0, RZ, P1 ;  /* 0x000000ff000c7208 */ /* 0x000fca0000800000 */
[----:B------:R-:W-:Y:S01]  /*16660*/  FADD.FTZ R9, -R12, R9 ;  /* 0x000000090c097221 */ /* 0x000fe20000010100 */
[----:B------:R-:W-:-:S03]  /*16670*/  FFMA.FTZ R12, R2, R0, -8 ;  /* 0xc1000000020c7423 */ /* 0x000fc60000010000 */
        /* <DEDUP_REMOVED lines=45> */
[----:B--2---:R-:W-:-:S01]  /*16950*/  FFMA.FTZ R71, R10, R136, R120 ;  /* 0x000000880a477223 */ /* 0x004fc20000010078 */
[----:B0-----:R-:W-:Y:S01]  /*16960*/  FFMA.FTZ R21, R9, R21, R12 ;  /* 0x0000001509157223 */ /* 0x001fe2000001000c */
[----:B------:R-:W0:Y:S02]  /*16970*/  MUFU.EX2 R20, R20 ;  /* 0x0000001400147308 */ /* 0x000e240000000800 */
[----:B------:R-:W-:-:S01]  /*16980*/  FADD.FTZ R71, R121, R71 ;  /* 0x0000004779477221 */ /* 0x000fc20000010000 */
[----:B-1----:R-:W-:-:S03]  /*16990*/  FADD.FTZ R130, R14, R21 ;  /* 0x000000150e827221 */ /* 0x002fc60000010000 */
[----:B------:R-:W-:Y:S02]  /*169a0*/  FADD.FTZ R21, R124, R71 ;  /* 0x000000477c157221 */ /* 0x000fe40000010000 */
[----:B------:R-:W1:Y:S02]  /*169b0*/  MUFU.EX2 R69, R69 ;  /* 0x0000004500457308 */ /* 0x000e640000000800 */
        /* <DEDUP_REMOVED lines=72> */
[----:B------:R-:W-:-:S05]  /*16e40*/  FADD.FTZ R130, R11, R21 ;  /* 0x000000150b827221 */ /* 0x000fca0000010000 */
[----:B------:R2:W-:Y:S01]  /*16e50*/  STL [R1], R130 ;  /* 0x0000008201007387 */ /* 0x0005e20000100800 */
        /* <DEDUP_REMOVED lines=40> */
.L_x_12006:
        /* <DEDUP_REMOVED lines=79> */
[----:B--2---:R-:W-:-:S04]  /*175d0*/  PRMT R15, R71, 0x654, R15 ;  /* 0x00000654470f7816 */ /* 0x004fc8000000000f */
[----:B------:R0:W-:Y:S01]  /*175e0*/  SYNCS.ARRIVE.TRANS64.RED.A1T0 RZ, [R15+URZ], RZ ;  /* 0x000000ff0fff79a7 */ /* 0x0001e2000810043f */
[C---:B---3--:R-:W-:Y:S01]  /*175f0*/  ISETP.GT.AND P1, PT, R8.reuse, R12, PT ;  /* 0x0000000c0800720c */ /* 0x048fe20003f24270 */
[----:B------:R-:W-:-:S12]  /*17600*/  VIADD R8, R8, 0xffffffff ;  /* 0xffffffff08087836 */ /* 0x000fd80000000000 */
[----:B0-----:R-:W-:Y:S05]  /*17610*/  @P1 BRA `(.L_x_12007) ;  /* 0xffffffbc008c1947 */ /* 0x001fea000383ffff */
.L_x_11987:
[----:B------:R-:W-:Y:S05]  /*17620*/  BSYNC B0 ;  /* 0x0000000000007941 */ /* 0x000fea0003800000 */
.L_x_11986:
[----:B------:R-:W-:Y:S06]  /*17630*/  BAR.ARV 0x8, 0x200 ;  /* 0x0208000000007b1d */ /* 0x000fec0000002000 */
[----:B------:R-:W-:Y:S05]  /*17640*/  @!P0 BRA `(.L_x_12008) ;  /* 0x0000000000048947 */ /* 0x000fea0003800000 */
[----:B------:R-:W-:Y:S01]  /*17650*/  BPT.TRAP 0x1 ;  /* 0x000000040000795c */ /* 0x000fe20000300000 */
.L_x_12008:
[----:B------:R-:W-:Y:S01]  /*17660*/  IMAD R13, R18, 0x8, R17 ;  /* 0x00000008120d7824 */ /* 0x000fe200078e0211 */
[----:B------:R-:W-:-:S04]  /*17670*/  SHF.L.U32 R4, R19, 0x1f, RZ ;  /* 0x0000001f13047819 */ /* 0x000fc800000006ff */
[----:B------:R0:W1:Y:S01]  /*17680*/  SYNCS.PHASECHK.TRANS64.TRYWAIT P1, [R13+URZ+0x13250], R4 ;  /* 0x013250040d0075a7 */ /* 0x000062000802017f */
[----:B------:R-:W-:Y:S05]  /*17690*/  @!P0 BRA `(.L_x_12009) ;  /* 0x0000000000048947 */ /* 0x000fea0003800000 */
[----:B------:R-:W-:Y:S01]  /*176a0*/  BPT.TRAP 0x1 ;  /* 0x000000040000795c */ /* 0x000fe20000300000 */
.L_x_12009:
[----:B------:R-:W-:Y:S04]  /*176b0*/  BSSY B0, `(.L_x_12010) ;  /* 0x0000004000007945 */ /* 0x000fe80003800000 */
[----:B-1----:R-:W-:Y:S05]  /*176c0*/  @P1 BRA `(.L_x_12011) ;  /* 0x0000000000081947 */ /* 0x002fea0003800000 */
[----:B------:R-:W1:Y:S02]  /*176d0*/  SYNCS.PHASECHK.TRANS64.TRYWAIT P1, [R13+URZ+0x13250], R4 ;  /* 0x013250040d0075a7 */ /* 0x000e64000802017f */
[----:B-1----:R-:W-:Y:S05]  /*176e0*/  @!P1 BRA `(.L_x_12012) ;  /* 0x0000009400889947 */ /* 0x002fea0003800000 */
.L_x_12011:
[----:B------:R-:W-:Y:S05]  /*176f0*/  BSYNC B0 ;  /* 0x0000000000007941 */ /* 0x000fea0003800000 */
.L_x_12010:
[----:B------:R-:W2:Y:S01]  /*17700*/  LDL.LU R15, [R1+0x2c] ;  /* 0x00002c00010f7983 */ /* 0x000ea20000300800 */
[----:B------:R-:W-:-:S03]  /*17710*/  ULDC.64 UR4, c[0x0][0x9a0] ;  /* 0x0002680000047ab9 */ /* 0x000fc60000000a00 */
[----:B------:R-:W3:Y:S04]  /*17720*/  LDL.LU R14, [R1+0x28] ;  /* 0x00002800010e7983 */ /* 0x000ee80000300800 */
[----:B------:R-:W4:Y:S01]  /*17730*/  LDL.LU R12, [R1] ;  /* 0x00000000010c7983 */ /* 0x000f220000300800 */
        /* <DEDUP_REMOVED lines=8> */
[----:B------:R-:W-:-:S05]  /*177c0*/  LOP3.LUT R17, R17, 0x10000, RZ, 0xfc, !PT ;  /* 0x0001000011117812 */ /* 0x000fca00078efcff */
[----:B01----:R-:W-:-:S05]  /*177d0*/  IMAD R4, R18, 0x280, R17 ;  /* 0x0000028012047824 */ /* 0x003fca00078e0211 */
[----:B------:R-:W-:Y:S01]  /*177e0*/  R2UR UR6, R4 ;  /* 0x00000000040672ca */ /* 0x000fe200000e0000 */
[----:B------:R-:W0:Y:S08]  /*177f0*/  @P1 LDC.64 R8, c[0x0][0x9c8] ;  /* 0x00027200ff081b82 */ /* 0x000e300000000a00 */
[----:B------:R-:W1:Y:S04]  /*17800*/  @P1 LDC.64 R10, c[0x0][0x9d0] ;  /* 0x00027400ff0a1b82 */ /* 0x000e680000000a00 */
[----:B------:R-:W-:Y:S03]  /*17810*/  QGMMA.64x64x32.F32.E4M3.E4M3 R24, R152, gdesc[UR4], R24, gsb0 ;  /* 0x00e0000498187df3 */ /* 0x000fe60008000818 */
[----:B------:R-:W-:-:S02]  /*17820*/  WARPGROUP.DEPBAR.LE gsb0, 0x0 ;  /* 0x00008000000079c5 */ /* 0x000fc40000010000 */
[----:B------:R-:W-:Y:S01]  /*17830*/  WARPGROUP.ARRIVE ;  /* 0x00000000000079c5 */ /* 0x000fe20000000000 */
[----:B--2---:R-:W-:-:S05]  /*17840*/  @P1 SHF.R.S32.HI R7, RZ, 0x1f, R15 ;  /* 0x0000001fff071819 */ /* 0x004fca000001140f */
[----:B0-----:R-:W-:-:S04]  /*17850*/  @P1 IMAD R6, R7, R8, RZ ;  /* 0x0000000807061224 */ /* 0x001fc800078e02ff */
[C---:B------:R-:W-:Y:S01]  /*17860*/  @P1 IMAD R5, R15.reuse, R9, R6 ;  /* 0x000000090f051224 */ /* 0x040fe200078e0206 */
[----:B---3--:R-:W-:Y:S01]  /*17870*/  @P1 SHF.R.S32.HI R9, RZ, 0x1f, R14 ;  /* 0x0000001fff091819 */ /* 0x008fe2000001140e */
[----:B------:R-:W-:-:S04]  /*17880*/  @P1 IMAD.WIDE.U32 R6, R15, R8, RZ ;  /* 0x000000080f061225 */ /* 0x000fc800078e00ff */
[-C--:B-1----:R-:W-:Y:S02]  /*17890*/  @P1 IMAD R8, R9, R10.reuse, RZ ;  /* 0x0000000a09081224 */ /* 0x082fe400078e02ff */
[----:B------:R-:W-:Y:S02]  /*178a0*/  @P1 IMAD.IADD R7, R7, 0x1, R5 ;  /* 0x0000000107071824 */ /* 0x000fe400078e0205 */
[C---:B------:R-:W-:Y:S02]  /*178b0*/  @P1 IMAD R5, R14.reuse, R11, R8 ;  /* 0x0000000b0e051224 */ /* 0x040fe400078e0208 */
[----:B------:R-:W-:-:S04]  /*178c0*/  @P1 IMAD.WIDE.U32 R6, R14, R10, R6 ;  /* 0x0000000a0e061225 */ /* 0x000fc800078e0006 */
[----:B------:R-:W-:Y:S01]  /*178d0*/  @P1 IMAD.IADD R5, R7, 0x1, R5 ;  /* 0x0000000107051824 */ /* 0x000fe200078e0205 */
[C---:B------:R-:W-:Y:S01]  /*178e0*/  @P1 LEA R8, P2, R6.reuse, UR4, 0x2 ;  /* 0x0000000406081c11 */ /* 0x040fe2000f8410ff */
[----:B------:R-:W-:Y:S02]  /*178f0*/  IMAD.MOV.U32 R10, RZ, RZ, 0x3f800000 ;  /* 0x3f800000ff0a7424 */ /* 0x000fe400078e00ff */
[----:B------:R-:W-:Y:S01]  /*17900*/  IMAD.MOV.U32 R7, RZ, RZ, -0x3ffffff0 ;  /* 0xc0000010ff077424 */ /* 0x000fe200078e00ff */
[----:B------:R-:W-:Y:S01]  /*17910*/  @P1 LEA.HI.X R9, R6, UR5, R5, 0x2, P2 ;  /* 0x0000000506091c11 */ /* 0x000fe200090f1405 */
[----:B------:R-:W-:-:S03]  /*17920*/  VIADD R6, R4, 0x80 ;  /* 0x0000008004067836 */ /* 0x000fc60000000000 */
[----:B------:R-:W-:Y:S01]  /*17930*/  R2UR UR7, R7 ;  /* 0x00000000070772ca */ /* 0x000fe200000e0000 */
[----:B------:R0:W2:Y:S01]  /*17940*/  @P1 LDG.E R10, desc[UR40][R8.64] ;  /* 0x00000028080a1981 */ /* 0x0000a2000c1e1900 */
[----:B------:R-:W-:Y:S01]  /*17950*/  R2UR UR6, R6 ;  /* 0x00000000060672ca */ /* 0x000fe200000e0000 */
[----:B------:R-:W-:Y:S02]  /*17960*/  VIADD R6, R4, 0x100 ;  /* 0x0000010004067836 */ /* 0x000fe40000000000 */
[----:B------:R-:W-:Y:S01]  /*17970*/  IMAD.MOV.U32 R7, RZ, RZ, -0x3ffffff0 ;  /* 0xc0000010ff077424 */ /* 0x000fe200078e00ff */
[----:B----4-:R-:W-:Y:S01]  /*17980*/  SHFL.BFLY PT, R5, R12, 0x2, 0x1f ;  /* 0x0c401f000c057f89 */ /* 0x010fe200000e0000 */
[----:B------:R-:W-:Y:S02]  /*17990*/  IMAD.MOV.U32 R20, RZ, RZ, -0x800000 ;  /* 0xff800000ff147424 */ /* 0x000fe400078e00ff */
[----:B------:R-:W-:Y:S01]  /*179a0*/  IMAD.MOV.U32 R56, RZ, RZ, -0x800000 ;  /* 0xff800000ff387424 */ /* 0x000fe200078e00ff */
[----:B0-----:R-:W0:Y:S01]  /*179b0*/  SHFL.BFLY PT, R8, R21, 0x2, 0x1f ;  /* 0x0c401f0015087f89 */ /* 0x001e2200000e0000 */
[----:B------:R-:W-:-:S04]  /*179c0*/  IMAD.MOV.U32 R9, RZ, RZ, RZ ;  /* 0x000000ffff097224 */ /* 0x000fc800078e00ff */
[----:B------:R-:W-:Y:S01]  /*179d0*/  QGMMA.64x64x32.F32.E4M3.E4M3 R24, R148, gdesc[UR4], R24, gsb0 ;  /* 0x00e0000494187df3 */ /* 0x000fe20008000818 */
[----:B------:R-:W-:Y:S01]  /*179e0*/  R2UR UR6, R6 ;  /* 0x00000000060672ca */ /* 0x000fe200000e0000 */
[C---:B------:R-:W-:Y:S01]  /*179f0*/  VIADD R6, R4.reuse, 0x180 ;  /* 0x0000018004067836 */ /* 0x040fe20000000000 */
[----:B------:R-:W-:Y:S01]  /*17a00*/  R2UR UR7, R7 ;  /* 0x00000000070772ca */ /* 0x000fe200000e0000 */
[----:B------:R-:W-:Y:S02]  /*17a10*/  IMAD.MOV.U32 R7, RZ, RZ, -0x3ffffff0 ;  /* 0xc0000010ff077424 */ /* 0x000fe400078e00ff */
[----:B------:R-:W-:Y:S02]  /*17a20*/  VIADD R4, R4, 0x200 ;  /* 0x0000020004047836 */ /* 0x000fe40000000000 */
[----:B0-----:R-:W-:-:S01]  /*17a30*/  FADD.FTZ R8, R8, R21 ;  /* 0x0000001508087221 */ /* 0x001fc20000010000 */
[----:B------:R-:W-:Y:S02]  /*17a40*/  WARPGROUP.DEPBAR.LE gsb0, 0x0 ;  /* 0x00008000000079c5 */ /* 0x000fe40000010000 */
[----:B------:R-:W-:-:S06]  /*17a50*/  WARPGROUP.ARRIVE ;  /* 0x00000000000079c5 */ /* 0x000fcc0000000000 */
[----:B------:R-:W-:Y:S01]  /*17a60*/  QGMMA.64x64x32.F32.E4M3.E4M3 R24, R144, gdesc[UR4], R24, gsb0 ;  /* 0x00e0000490187df3 */ /* 0x000fe20008000818 */
[----:B------:R-:W-:Y:S01]  /*17a70*/  R2UR UR6, R6 ;  /* 0x00000000060672ca */ /* 0x000fe200000e0000 */
[----:B------:R-:W-:Y:S01]  /*17a80*/  FADD.FTZ R6, R5, R12 ;  /* 0x0000000c05067221 */ /* 0x000fe20000010000 */
[----:B------:R-:W-:Y:S01]  /*17a90*/  R2UR UR7, R7 ;  /* 0x00000000070772ca */ /* 0x000fe200000e0000 */
[----:B------:R-:W-:-:S03]  /*17aa0*/  IMAD.MOV.U32 R5, RZ, RZ, -0x3ffffff0 ;  /* 0xc0000010ff057424 */ /* 0x000fc600078e00ff */
[----:B------:R-:W0:Y:S02]  /*17ab0*/  SHFL.BFLY PT, R7, R6, 0x1, 0x1f ;  /* 0x0c201f0006077f89 */ /* 0x000e2400000e0000 */
[----:B0-----:R-:W-:-:S04]  /*17ac0*/  FADD.FTZ R7, R6, R7 ;  /* 0x0000000706077221 */ /* 0x001fc80000010000 */
[C---:B------:R-:W-:Y:S01]  /*17ad0*/  FMUL.FTZ R14, R7.reuse, 0.00390625 ;  /* 0x3b800000070e7820 */ /* 0x040fe20000410000 */
[----:B------:R-:W-:-:S04]  /*17ae0*/  FSETP.NE.FTZ.AND P1, PT, R7, RZ, PT ;  /* 0x000000ff0700720b */ /* 0x000fc80003f35000 */
[----:B------:R-:W-:-:S13]  /*17af0*/  FSETP.NE.FTZ.AND P2, PT, R14, RZ, PT ;  /* 0x000000ff0e00720b */ /* 0x000fda0003f55000 */
[----:B------:R-:W0:Y:S01]  /*17b00*/  @P2 MUFU.LG2 R6, R14 ;  /* 0x0000000e00062308 */ /* 0x000e220000000c00 */
[----:B------:R-:W-:Y:S02]  /*17b10*/  WARPGROUP.DEPBAR.LE gsb0, 0x0 ;  /* 0x00008000000079c5 */ /* 0x000fe40000010000 */
[----:B------:R-:W-:-:S06]  /*17b20*/  WARPGROUP.ARRIVE ;  /* 0x00000000000079c5 */ /* 0x000fcc0000000000 */
[----:B------:R-:W-:Y:S01]  /*17b30*/  QGMMA.64x64x32.F32.E4M3.E4M3 R24, R140, gdesc[UR4], R24, gsb0 ;  /* 0x00e000048c187df3 */ /* 0x000fe20008000818 */
[----:B------:R-:W-:Y:S01]  /*17b40*/  R2UR UR6, R4 ;  /* 0x00000000040672ca */ /* 0x000fe200000e0000 */
[----:B------:R-:W-:Y:S01]  /*17b50*/  @P2 FMUL.FTZ R4, R2, 0.69314718246459960938 ;  /* 0x3f31721802042820 */ /* 0x000fe20000410000 */
[----:B------:R-:W-:Y:S02]  /*17b60*/  R2UR UR7, R5 ;  /* 0x00000000050772ca */ /* 0x000fe400000e0000 */
[----:B------:R-:W1:Y:S02]  /*17b70*/  SHFL.BFLY PT, R5, R8, 0x1, 0x1f ;  /* 0x0c201f0008057f89 */ /* 0x000e6400000e0000 */
[----:B-1----:R-:W-:-:S01]  /*17b80*/  FADD.FTZ R12, R8, R5 ;  /* 0x00000005080c7221 */ /* 0x002fc20000010000 */
[----:B------:R-:W-:-:S03]  /*17b90*/  IMAD.MOV.U32 R5, RZ, RZ, RZ ;  /* 0x000000ffff057224 */ /* 0x000fc600078e00ff */
[----:B------:R-:W-:-:S03]  /*17ba0*/  FMUL.FTZ R15, R12, 0.00390625 ;  /* 0x3b8000000c0f7820 */ /* 0x000fc60000410000 */
[----:B------:R0:W-:Y:S01]  /*17bb0*/  @P1 MUFU.RCP R5, R7 ;  /* 0x0000000700051308 */ /* 0x0001e20000001000 */
[----:B------:R-:W-:Y:S02]  /*17bc0*/  FSETP.NE.FTZ.AND P1, PT, R12, RZ, PT ;  /* 0x000000ff0c00720b */ /* 0x000fe40003f35000 */
[----:B------:R-:W-:Y:S01]  /*17bd0*/  FSETP.NE.FTZ.AND P3, PT, R15, RZ, PT ;  /* 0x000000ff0f00720b */ /* 0x000fe20003f75000 */
[----:B0-----:R-:W-:-:S04]  /*17be0*/  @P2 FMUL.FTZ R7, R6, 0.69314718246459960938 ;  /* 0x3f31721806072820 */ /* 0x001fc80000410000 */
[----:B------:R-:W-:-:S06]  /*17bf0*/  @P2 FFMA.FTZ R56, R4, R3, R7 ;  /* 0x0000000304382223 */ /* 0x000fcc0000010007 */
[----:B------:R-:W-:Y:S02]  /*17c00*/  @P1 MUFU.RCP R9, R12 ;  /* 0x0000000c00091308 */ /* 0x000fe40000001000 */
[----:B------:R-:W-:-:S06]  /*17c10*/  @P3 FMUL.FTZ R2, R2, 0.69314718246459960938 ;  /* 0x3f31721802023820 */ /* 0x000fcc0000410000 */
[----:B------:R-:W0:Y:S02]  /*17c20*/  @P3 MUFU.LG2 R8, R15 ;  /* 0x0000000f00083308 */ /* 0x000e240000000c00 */
[----:B0-----:R-:W-:Y:S01]  /*17c30*/  @P3 FMUL.FTZ R11, R8, 0.69314718246459960938 ;  /* 0x3f317218080b3820 */ /* 0x001fe20000410000 */
[----:B------:R-:W-:Y:S02]  /*17c40*/  WARPGROUP.DEPBAR.LE gsb0, 0x0 ;  /* 0x00008000000079c5 */ /* 0x000fe40000010000 */
[----:B------:R-:W-:Y:S01]  /*17c50*/  WARPGROUP.ARRIVE ;  /* 0x00000000000079c5 */ /* 0x000fe20000000000 */
[----:B------:R-:W-:-:S05]  /*17c60*/  @P3 FFMA.FTZ R20, R2, R0, R11 ;  /* 0x0000000002143223 */ /* 0x000fca000001000b */
[----:B------:R-:W-:Y:S01]  /*17c70*/  QGMMA.64x64x32.F32.E4M3.E4M3 R24, R136, gdesc[UR4], R24, gsb0 ;  /* 0x00e0000488187df3 */ /* 0x000fe20008000818 */
[-C--:B--2---:R-:W-:Y:S01]  /*17c80*/  FMUL.FTZ R5, R5, R10.reuse ;  /* 0x0000000a05057220 */ /* 0x084fe20000410000 */
[----:B------:R-:W-:Y:S01]  /*17c90*/  FMUL.FTZ R2, R9, R10 ;  /* 0x0000000a09027220 */ /* 0x000fe20000410000 */
[----:B------:R-:W-:Y:S02]  /*17ca0*/  WARPGROUP.DEPBAR.LE gsb0, 0x0 ;  /* 0x00008000000079c5 */ /* 0x000fe40000010000 */
[----:B------:R-:W-:Y:S05]  /*17cb0*/  @!P0 BRA `(.L_x_12013) ;  /* 0x0000000000048947 */ /* 0x000fea0003800000 */
[----:B------:R-:W-:Y:S01]  /*17cc0*/  BPT.TRAP 0x1 ;  /* 0x000000040000795c */ /* 0x000fe20000300000 */
.L_x_12013:
[----:B------:R-:W2:Y:S01]  /*17cd0*/  LDL.LU R3, [R1+0x34] ;  /* 0x0000340001037983 */ /* 0x000ea20000300800 */
[----:B------:R-:W-:Y:S02]  /*17ce0*/  VIADD R0, R13, 0x13260 ;  /* 0x000132600d007836 */ /* 0x000fe40000000000 */
[-C--:B------:R-:W-:Y:S01]  /*17cf0*/  FMUL.FTZ R59, R24, R5.reuse ;  /* 0x00000005183b7220 */ /* 0x080fe20000410000 */
[-C--:B------:R-:W-:Y:S02]  /*17d00*/  FMUL.FTZ R57, R25, R5.reuse ;  /* 0x0000000519397220 */ /* 0x080fe40000410000 */
[----:B--2---:R-:W-:Y:S02]  /*17d10*/  PRMT R0, R3, 0x654, R0 ;  /* 0x0000065403007816 */ /* 0x004fe40000000000 */
[----:B------:R-:W2:Y:S01]  /*17d20*/  LDL.LU R3, [R1+0x58] ;  /* 0x0000580001037983 */ /* 0x000ea20000300800 */
[----:B------:R-:W-:Y:S01]  /*17d30*/  VIADD R18, R18, 0x1 ;  /* 0x0000000112127836 */ /* 0x000fe20000000000 */
[----:B------:R0:W-:Y:S01]  /*17d40*/  SYNCS.ARRIVE.TRANS64.RED.A1T0 RZ, [R0+URZ], RZ ;  /* 0x000000ff00ff79a7 */ /* 0x0001e2000810043f */
[-C--:B------:R-:W-:Y:S01]  /*17d50*/  FMUL.FTZ R58, R28, R5.reuse ;  /* 0x000000051c3a7220 */ /* 0x080fe20000410000 */
[-C--:B------:R-:W-:Y:S01]  /*17d60*/  FMUL.FTZ R28, R29, R5.reuse ;  /* 0x000000051d1c7220 */ /* 0x080fe20000410000 */
[-C--:B------:R-:W-:Y:S01]  /*17d70*/  FMUL.FTZ R24, R33, R5.reuse ;  /* 0x0000000521187220 */ /* 0x080fe20000410000 */
[----:B------:R-:W-:Y:S01]  /*17d80*/  ISETP.NE.AND P1, PT, R18, 0x2, PT ;  /* 0x000000021200780c */ /* 0x000fe20003f25270 */
        /* <DEDUP_REMOVED lines=30> */
[----:B------:R-:W-:Y:S01]  /*17f70*/  SEL R18, R18, RZ, P1 ;  /* 0x000000ff12127207 */ /* 0x000fe20000800000 */
[----:B--2---:R-:W-:-:S05]  /*17f80*/  VIADD R3, R3, 0x1 ;  /* 0x0000000103037836 */ /* 0x004fca0000000000 */
[----:B------:R0:W-:Y:S02]  /*17f90*/  STL [R1+0x58], R3 ;  /* 0x0000580301007387 */ /* 0x0001e40000100800 */
.L_x_11903:
[----:B------:R-:W1:Y:S08]  /*17fa0*/  S2UR UR4, SR_CgaCtaId ;  /* 0x00000000000479c3 */ /* 0x000e700000008800 */
[----:B------:R-:W-:Y:S01]  /*17fb0*/  BAR.SYNC.DEFER_BLOCKING 0x5, 0x200 ;  /* 0x0148000000007b1d */ /* 0x000fe20000010000 */
[----:B------:R-:W-:-:S05]  /*17fc0*/  MOV R17, 0x400 ;  /* 0x0000040000117802 */ /* 0x000fca0000000f00 */
[----:B------:R-:W-:Y:S01]  /*17fd0*/  BSSY B0, `(.L_x_12014) ;  /* 0x00001d8000007945 */ /* 0x000fe20003800000 */
[----:B------:R-:W2:Y:S01]  /*17fe0*/  S2R R50, SR_TID.X ;  /* 0x0000000000327919 */ /* 0x000ea20000002100 */
[----:B-1----:R-:W-:-:S05]  /*17ff0*/  IMAD.U32 R0, RZ, RZ, UR4 ;  /* 0x00000004ff007e24 */ /* 0x002fca000f8e00ff */
[----:B------:R-:W-:Y:S01]  /*18000*/  LEA R17, R0, R17, 0x18 ;  /* 0x0000001100117211 */ /* 0x000fe200078ec0ff */
[----:B------:R1:W-:Y:S04]  /*18010*/  STL [R1+0x34], R0 ;  /* 0x0000340001007387 */ /* 0x0003e80000100800 */
[----:B------:R-:W3:Y:S01]  /*18020*/  LDS.128 R40, [R17+0x132d0] ;  /* 0x0132d00011287984 */ /* 0x000ee20000000c00 */
[----:B--2---:R-:W-:-:S05]  /*18030*/  VIADD R30, R50, 0xffffff80 ;  /* 0xffffff80321e7836 */ /* 0x004fca0000000000 */
[----:B------:R-:W-:-:S04]  /*18040*/  SHF.R.S32.HI R31, RZ, 0x1f, R30 ;  /* 0x0000001fff1f7819 */ /* 0x000fc8000001141e */
[----:B------:R-:W-:-:S04]  /*18050*/  LEA.HI R2, R31, R30, RZ, 0x3 ;  /* 0x0000001e1f027211 */ /* 0x000fc800078f18ff */
[----:B------:R-:W-:Y:S02]  /*18060*/  LOP3.LUT R21, R2, 0xfffffff8, RZ, 0xc0, !PT ;  /* 0xfffffff802157812 */ /* 0x000fe400078ec0ff */
[----:B------:R-:W-:-:S03]  /*18070*/  SHF.R.S32.HI R2, RZ, 0x3, R2 ;  /* 0x00000003ff027819 */ /* 0x000fc60000011402 */
[----:B------:R-:W-:-:S04]  /*18080*/  IMAD.IADD R21, R30, 0x1, -R21 ;  /* 0x000000011e157824 */ /* 0x000fc800078e0a15 */
[----:B0-----:R-:W-:-:S05]  /*18090*/  IMAD.SHL.U32 R3, R21, 0x8, RZ ;  /* 0x0000000815037824 */ /* 0x001fca00078e00ff */
[----:B-1----:R-:W-:Y:S01]  /*180a0*/  SHF.R.S32.HI R0, RZ, 0x1f, R3 ;  /* 0x0000001fff007819 */ /* 0x002fe20000011403 */
[----:B---3--:R0:W-:Y:S04]  /*180b0*/  STL.64 [R1+0x20], R40 ;  /* 0x0000202801007387 */ /* 0x0081e80000100a00 */
[----:B------:R0:W-:Y:S01]  /*180c0*/  STL.64 [R1+0x28], R42 ;  /* 0x0000282a01007387 */ /* 0x0001e20000100a00 */
[----:B------:R-:W-:Y:S06]  /*180d0*/  BAR.ARV 0x4, 0x200 ;  /* 0x0108000000007b1d */ /* 0x000fec0000002000 */
[----:B------:R-:W-:Y:S05]  /*180e0*/  @P0 BRA `(.L_x_12015) ;  /* 0x0000001000e00947 */ /* 0x000fea0003800000 */
[----:B------:R-:W-:Y:S01]  /*180f0*/  IMAD.SHL.U32 R4, R50, 0x4, RZ ;  /* 0x0000000432047824 */ /* 0x000fe200078e00ff */
[----:B------:R-:W-:Y:S01]  /*18100*/  ULDC.64 UR4, c[0x4][0x38] ;  /* 0x01000e0000047ab9 */ /* 0x000fe20000000a00 */
[----:B------:R-:W2:Y:S01]  /*18110*/  LDL R64, [R1+0x40] ;  /* 0x0000400001407983 */ /* 0x000ea20000100800 */
[----:B------:R-:W-:Y:S01]  /*18120*/  F2FP.BF16.F32.PACK_AB R27, R26, R27 ;  /* 0x0000001b1a1b723e */ /* 0x000fe200000010ff */
[----:B------:R-:W-:Y:S01]  /*18130*/  ULDC.64 UR6, c[0x0][0xb90] ;  /* 0x0002e40000067ab9 */ /* 0x000fe20000000a00 */
[----:B------:R-:W-:Y:S01]  /*18140*/  LOP3.LUT R4, R4, 0xc, RZ, 0xc0, !PT ;  /* 0x0000000c04047812 */ /* 0x000fe200078ec0ff */
[----:B------:R-:W3:Y:S03]  /*18150*/  LDL.LU R63, [R1+0x54] ;  /* 0x00005400013f7983 */ /* 0x000ee60000300800 */
[----:B------:R-:W-:Y:S01]  /*18160*/  IADD3 R4, P0, R4, UR4, RZ ;  /* 0x0000000404047c10 */ /* 0x000fe2000ff1e0ff */
[----:B------:R-:W1:Y:S04]  /*18170*/  S2R R26, SR_SWINHI ;  /* 0x00000000001a7919 */ /* 0x000e680000002f00 */
[----:B------:R-:W-:Y:S01]  /*18180*/  IMAD.X R5, RZ, RZ, UR5, P0 ;  /* 0x00000005ff057e24 */ /* 0x000fe200080e06ff */
[----:B------:R-:W-:Y:S01]  /*18190*/  F2FP.BF16.F32.PACK_AB R12, R11, R12 ;  /* 0x0000000c0b0c723e */ /* 0x000fe200000010ff */
[----:B------:R-:W-:Y:S01]  /*181a0*/  ULDC.64 UR4, c[0x0][0xc00] ;  /* 0x0003000000047ab9 */ /* 0x000fe20000000a00 */
[----:B------:R-:W-:Y:S01]  /*181b0*/  F2FP.BF16.F32.PACK_AB R57, R28, R57 ;  /* 0x000000391c39723e */ /* 0x000fe200000010ff */
[----:B------:R-:W4:Y:S04]  /*181c0*/  LDL R62, [R1+0x50] ;  /* 0x00005000013e7983 */ /* 0x000f280000100800 */
[----:B0-----:R0:W2:Y:S01]  /*181d0*/  LDG.E.CONSTANT R40, desc[UR40][R4.64] ;  /* 0x0000002804287981 */ /* 0x0010a2000c1e9900 */
[----:B------:R-:W-:-:S02]  /*181e0*/  LEA.HI R11, R31, R30, RZ, 0x5 ;  /* 0x0000001e1f0b7211 */ /* 0x000fc400078f28ff */
[----:B------:R-:W-:Y:S01]  /*181f0*/  F2FP.BF16.F32.PACK_AB R32, R32, R33 ;  /* 0x000000212020723e */ /* 0x000fe200000010ff */
[----:B------:R-:W4:Y:S01]  /*18200*/  LDL R60, [R1+0x30] ;  /* 0x00003000013c7983 */ /* 0x000f220000100800 */
[----:B0-----:R-:W-:Y:S01]  /*18210*/  LEA.HI R4, R31, R30, RZ, 0x4 ;  /* 0x0000001e1f047211 */ /* 0x001fe200078f20ff */
[----:B------:R-:W-:-:S03]  /*18220*/  IMAD.SHL.U32 R28, R11, 0x20, RZ ;  /* 0x000000200b1c7824 */ /* 0x000fc600078e00ff */
[----:B------:R-:W-:Y:S02]  /*18230*/  SHF.R.S32.HI R5, RZ, 0x4, R4 ;  /* 0x00000004ff057819 */ /* 0x000fe40000011404 */
[C---:B------:R-:W-:Y:S02]  /*18240*/  LOP3.LUT R11, R4.reuse, 0x3fffff0, RZ, 0xc0, !PT ;  /* 0x03fffff0040b7812 */ /* 0x040fe400078ec0ff */
[----:B------:R-:W-:Y:S02]  /*18250*/  LEA.HI R4, R4, R5, RZ, 0x1 ;  /* 0x0000000504047211 */ /* 0x000fe400078f08ff */
[----:B------:R-:W-:Y:S01]  /*18260*/  LOP3.LUT P0, R33, R50, 0x3, RZ, 0xc0, !PT ;  /* 0x0000000332217812 */ /* 0x000fe2000780c0ff */
[----:B------:R-:W-:Y:S01]  /*18270*/  IMAD.IADD R11, R30, 0x1, -R11 ;  /* 0x000000011e0b7824 */ /* 0x000fe200078e0a0b */
[----:B------:R-:W-:Y:S02]  /*18280*/  LOP3.LUT R28, R28, 0xfffffc00, RZ, 0xc0, !PT ;  /* 0xfffffc001c1c7812 */ /* 0x000fe400078ec0ff */
[----:B------:R-:W-:-:S02]  /*18290*/  LOP3.LUT R4, R4, 0x1ffffffe, RZ, 0xc0, !PT ;  /* 0x1ffffffe04047812 */ /* 0x000fc400078ec0ff */
[----:B------:R-:W-:Y:S02]  /*182a0*/  F2FP.BF16.F32.PACK_AB R29, R36, R29 ;  /* 0x0000001d241d723e */ /* 0x000fe400000010ff */
[----:B------:R-:W-:Y:S02]  /*182b0*/  F2FP.BF16.F32.PACK_AB R24, R37, R24 ;  /* 0x000000182518723e */ /* 0x000fe400000010ff */
[----:B------:R-:W-:Y:S01]  /*182c0*/  ISETP.EQ.OR P0, PT, R33, 0x3, !P0 ;  /* 0x000000032100780c */ /* 0x000fe20004702670 */
[----:B------:R-:W-:Y:S02]  /*182d0*/  IMAD R11, R11, 0x40, R28 ;  /* 0x000000400b0b7824 */ /* 0x000fe400078e021c */
[----:B------:R-:W-:Y:S01]  /*182e0*/  IMAD.IADD R4, R5, 0x1, -R4 ;  /* 0x0000000105047824 */ /* 0x000fe200078e0a04 */
[----:B------:R-:W-:Y:S02]  /*182f0*/  SEL R35, R29, R24, P0 ;  /* 0x000000181d237207 */ /* 0x000fe40000000000 */
[----:B------:R-:W-:Y:S01]  /*18300*/  SEL R37, R24, R29, P0 ;  /* 0x0000001d18257207 */ /* 0x000fe20000000000 */
[----:B------:R-:W-:Y:S01]  /*18310*/  IMAD R11, R4, 0x8, R11 ;  /* 0x00000008040b7824 */ /* 0x000fe200078e020b */
[----:B------:R-:W-:-:S02]  /*18320*/  F2FP.BF16.F32.PACK_AB R9, R52, R9 ;  /* 0x000000093409723e */ /* 0x000fc400000010ff */
[----:B------:R-:W-:Y:S02]  /*18330*/  F2FP.BF16.F32.PACK_AB R8, R53, R8 ;  /* 0x000000083508723e */ /* 0x000fe400000010ff */
[----:B------:R-:W-:Y:S02]  /*18340*/  MOV R28, R17 ;  /* 0x00000011001c7202 */ /* 0x000fe40000000f00 */
[----:B-1----:R-:W-:Y:S02]  /*18350*/  MOV R29, R26 ;  /* 0x0000001a001d7202 */ /* 0x002fe40000000f00 */
[----:B------:R-:W-:Y:S02]  /*18360*/  SEL R41, R9, R8, P0 ;  /* 0x0000000809297207 */ /* 0x000fe40000000000 */
[----:B------:R-:W-:Y:S01]  /*18370*/  SEL R43, R8, R9, P0 ;  /* 0x00000009082b7207 */ /* 0x000fe20000000000 */
[----:B------:R-:W-:Y:S01]  /*18380*/  IMAD.WIDE R8, R11, 0x2, R28 ;  /* 0x000000020b087825 */ /* 0x000fe200078e021c */
[----:B------:R-:W-:-:S02]  /*18390*/  F2FP.BF16.F32.PACK_AB R25, R38, R25 ;  /* 0x000000192619723e */ /* 0x000fc400000010ff */
[----:B------:R-:W-:Y:S02]  /*183a0*/  F2FP.BF16.F32.PACK_AB R14, R39, R14 ;  /* 0x0000000e270e723e */ /* 0x000fe400000010ff */
[----:B------:R-:W-:Y:S02]  /*183b0*/  F2FP.BF16.F32.PACK_AB R10, R47, R10 ;  /* 0x0000000a2f0a723e */ /* 0x000fe400000010ff */
[----:B------:R-:W-:Y:S02]  /*183c0*/  SEL R47, R25, R14, P0 ;  /* 0x0000000e192f7207 */ /* 0x000fe40000000000 */
[----:B------:R-:W-:Y:S02]  /*183d0*/  SEL R49, R14, R25, P0 ;  /* 0x000000190e317207 */ /* 0x000fe40000000000 */
[----:B------:R-:W-:Y:S02]  /*183e0*/  IADD3 R25, P3, R8, 0x20, RZ ;  /* 0x0000002008197810 */ /* 0x000fe40007f7e0ff */
[----:B------:R-:W-:-:S02]  /*183f0*/  F2FP.BF16.F32.PACK_AB R13, R46, R13 ;  /* 0x0000000d2e0d723e */ /* 0x000fc400000010ff */
[----:B------:R-:W-:Y:S02]  /*18400*/  LOP3.LUT R4, R25, 0x380, RZ, 0xc0, !PT ;  /* 0x0000038019047812 */ /* 0x000fe400078ec0ff */
[----:B------:R-:W-:Y:S02]  /*18410*/  F2FP.BF16.F32.PACK_AB R15, R44, R15 ;  /* 0x0000000f2c0f723e */ /* 0x000fe400000010ff */
[----:B------:R-:W-:Y:S02]  /*18420*/  LOP3.LUT R5, R8, 0x380, RZ, 0xc0, !PT ;  /* 0x0000038008057812 */ /* 0x000fe400078ec0ff */
[----:B------:R-:W-:Y:S02]  /*18430*/  F2FP.BF16.F32.PACK_AB R58, R58, R59 ;  /* 0x0000003b3a3a723e */ /* 0x000fe400000010ff */
[----:B------:R-:W-:Y:S02]  /*18440*/  SHF.R.U64 R4, R4, 0x3, RZ ;  /* 0x0000000304047819 */ /* 0x000fe400000012ff */
[----:B------:R-:W-:-:S02]  /*18450*/  IADD3 R61, P1, R8, 0x60, RZ ;  /* 0x00000060083d7810 */ /* 0x000fc40007f3e0ff */
[----:B------:R-:W-:Y:S02]  /*18460*/  IADD3 R59, P2, R8, 0x40, RZ ;  /* 0x00000040083b7810 */ /* 0x000fe40007f5e0ff */
[----:B------:R-:W-:Y:S02]  /*18470*/  SEL R51, R13, R10, P0 ;  /* 0x0000000a0d337207 */ /* 0x000fe40000000000 */
[----:B------:R-:W-:Y:S02]  /*18480*/  SEL R39, R15, R12, P0 ;  /* 0x0000000c0f277207 */ /* 0x000fe40000000000 */
[----:B------:R-:W-:Y:S02]  /*18490*/  SEL R13, R10, R13, P0 ;  /* 0x0000000d0a0d7207 */ /* 0x000fe40000000000 */
[----:B------:R-:W-:Y:S02]  /*184a0*/  SHF.R.U64 R5, R5, 0x3, RZ ;  /* 0x0000000305057819 */ /* 0x000fe400000012ff */
[----:B------:R-:W-:-:S02]  /*184b0*/  SEL R33, R58, R57, P0 ;  /* 0x000000393a217207 */ /* 0x000fc40000000000 */
[----:B------:R-:W-:Y:S02]  /*184c0*/  SEL R15, R12, R15, P0 ;  /* 0x0000000f0c0f7207 */ /* 0x000fe40000000000 */
[----:B------:R-:W-:Y:S02]  /*184d0*/  LOP3.LUT R10, R4, R25, RZ, 0x3c, !PT ;  /* 0x00000019040a7212 */ /* 0x000fe400078e3cff */
[----:B------:R-:W-:Y:S02]  /*184e0*/  SEL R57, R57, R58, P0 ;  /* 0x0000003a39397207 */ /* 0x000fe40000000000 */
[----:B------:R-:W-:Y:S02]  /*184f0*/  LOP3.LUT R4, R59, 0x380, RZ, 0xc0, !PT ;  /* 0x000003803b047812 */ /* 0x000fe400078ec0ff */
[----:B------:R-:W-:Y:S02]  /*18500*/  LOP3.LUT R14, R61, 0x380, RZ, 0xc0, !PT ;  /* 0x000003803d0e7812 */ /* 0x000fe400078ec0ff */
[----:B------:R-:W-:-:S02]  /*18510*/  F2FP.BF16.F32.PACK_AB R7, R54, R7 ;  /* 0x000000073607723e */ /* 0x000fc400000010ff */
[----:B------:R-:W-:Y:S01]  /*18520*/  F2FP.BF16.F32.PACK_AB R6, R55, R6 ;  /* 0x000000063706723e */ /* 0x000fe200000010ff */
[----:B------:R-:W-:Y:S01]  /*18530*/  IMAD.X R11, RZ, RZ, R9, P3 ;  /* 0x000000ffff0b7224 */ /* 0x000fe200018e0609 */
[----:B-----5:R-:W-:Y:S02]  /*18540*/  SEL R45, R32, R27, P0 ;  /* 0x0000001b202d7207 */ /* 0x020fe40000000000 */
[----:B------:R-:W-:Y:S02]  /*18550*/  LOP3.LUT R8, R5, R8, RZ, 0x3c, !PT ;  /* 0x0000000805087212 */ /* 0x000fe400078e3cff */
[----:B------:R-:W-:Y:S02]  /*18560*/  SEL R27, R27, R32, P0 ;  /* 0x000000201b1b7207 */ /* 0x000fe40000000000 */
[----:B------:R-:W-:Y:S02]  /*18570*/  SHF.R.U64 R4, R4, 0x3, RZ ;  /* 0x0000000304047819 */ /* 0x000fe400000012ff */
[----:B------:R-:W-:-:S02]  /*18580*/  SHF.R.U64 R14, R14, 0x3, RZ ;  /* 0x000000030e0e7819 */ /* 0x000fc400000012ff */
[----:B------:R-:W-:Y:S02]  /*18590*/  SEL R53, R7, R6, P0 ;  /* 0x0000000607357207 */ /* 0x000fe40000000000 */
[----:B------:R-:W-:Y:S02]  /*185a0*/  SEL R55, R6, R7, P0 ;  /* 0x0000000706377207 */ /* 0x000fe40000000000 */
[----:B------:R-:W-:Y:S02]  /*185b0*/  MOV R48, R8 ;  /* 0x0000000800307202 */ /* 0x000fe40000000f00 */
[----:B------:R-:W-:Y:S02]  /*185c0*/  LOP3.LUT R6, R4, R59, RZ, 0x3c, !PT ;  /* 0x0000003b04067212 */ /* 0x000fe400078e3cff */
[----:B------:R-:W-:Y:S02]  /*185d0*/  MOV R46, R10 ;  /* 0x0000000a002e7202 */ /* 0x000fe40000000f00 */
[----:B------:R-:W-:Y:S01]  /*185e0*/  LOP3.LUT R4, R14, R61, RZ, 0x3c, !PT ;  /* 0x0000003d0e047212 */ /* 0x000fe200078e3cff */
[----:B------:R-:W-:-:S02]  /*185f0*/  IMAD.X R5, RZ, RZ, R9, P1 ;  /* 0x000000ffff057224 */ /* 0x000fc400008e0609 */
[----:B------:R-:W-:-:S05]  /*18600*/  IMAD.X R7, RZ, RZ, R9, P2 ;  /* 0x000000ffff077224 */ /* 0x000fca00010e0609 */
[----:B------:R-:W-:Y:S02]  /*18610*/  MOV R44, R6 ;  /* 0x00000006002c7202 */ /* 0x000fe40000000f00 */
[----:B------:R-:W-:-:S04]  /*18620*/  ISETP.NE.U32.AND P1, PT, RZ, UR4, PT ;  /* 0x00000004ff007c0c */ /* 0x000fc8000bf25070 */
[----:B------:R-:W-:Y:S01]  /*18630*/  ISETP.NE.AND.EX P1, PT, RZ, UR5, PT, P1 ;  /* 0x00000005ff007c0c */ /* 0x000fe2000bf25310 */
[----:B------:R-:W-:Y:S01]  /*18640*/  ULDC.64 UR4, c[0x0][0xc08] ;  /* 0x0003020000047ab9 */ /* 0x000fe20000000a00 */
[----:B--2---:R-:W-:Y:S01]  /*18650*/  LOP3.LUT R12, R40, 0x2, RZ, 0x3c, !PT ;  /* 0x00000002280c7812 */ /* 0x004fe200078e3cff */
[----:B------:R-:W-:Y:S04]  /*18660*/  SHFL.IDX PT, R33, R33, R40, 0x1c1f ;  /* 0x001c1f2821217589 */ /* 0x000fe800000e0000 */
[----:B------:R-:W0:Y:S04]  /*18670*/  SHFL.IDX PT, R26, R57, R12, 0x1c1f ;  /* 0x001c1f0c391a7589 */ /* 0x000e2800000e0000 */
[----:B------:R-:W-:Y:S04]  /*18680*/  SHFL.IDX PT, R45, R45, R40, 0x1c1f ;  /* 0x001c1f282d2d7589 */ /* 0x000fe800000e0000 */
[----:B------:R-:W1:Y:S04]  /*18690*/  SHFL.IDX PT, R32, R27, R12, 0x1c1f ;  /* 0x001c1f0c1b207589 */ /* 0x000e6800000e0000 */
[----:B------:R2:W-:Y:S04]  /*186a0*/  SHFL.IDX PT, R8, R35, R40, 0x1c1f ;  /* 0x001c1f2823087589 */ /* 0x0005e800000e0000 */
[----:B------:R-:W3:Y:S04]  /*186b0*/  SHFL.IDX PT, R37, R37, R12, 0x1c1f ;  /* 0x001c1f0c25257589 */ /* 0x000ee800000e0000 */
[----:B------:R-:W-:Y:S01]  /*186c0*/  SHFL.IDX PT, R39, R39, R40, 0x1c1f ;  /* 0x001c1f2827277589 */ /* 0x000fe200000e0000 */
[----:B--2---:R-:W2:Y:S03]  /*186d0*/  LDC.64 R34, c[0x0][0xc00] ;  /* 0x00030000ff227b82 */ /* 0x004ea60000000a00 */
[----:B------:R-:W4:Y:S04]  /*186e0*/  SHFL.IDX PT, R10, R15, R12, 0x1c1f ;  /* 0x001c1f0c0f0a7589 */ /* 0x000f2800000e0000 */
[----:B------:R-:W-:Y:S04]  /*186f0*/  SHFL.IDX PT, R47, R47, R40, 0x1c1f ;  /* 0x001c1f282f2f7589 */ /* 0x000fe800000e0000 */
[----:B------:R-:W4:Y:S04]  /*18700*/  SHFL.IDX PT, R36, R49, R12, 0x1c1f ;  /* 0x001c1f0c31247589 */ /* 0x000f2800000e0000 */
[----:B------:R-:W-:Y:S04]  /*18710*/  SHFL.IDX PT, R41, R41, R40, 0x1c1f ;  /* 0x001c1f2829297589 */ /* 0x000fe800000e0000 */
[----:B------:R-:W2:Y:S04]  /*18720*/  SHFL.IDX PT, R14, R43, R12, 0x1c1f ;  /* 0x001c1f0c2b0e7589 */ /* 0x000ea800000e0000 */
[----:B------:R-:W-:Y:S04]  /*18730*/  SHFL.IDX PT, R51, R51, R40, 0x1c1f ;  /* 0x001c1f2833337589 */ /* 0x000fe800000e0000 */
[----:B------:R-:W2:Y:S04]  /*18740*/  SHFL.IDX PT, R38, R13, R12, 0x1c1f ;  /* 0x001c1f0c0d267589 */ /* 0x000ea800000e0000 */
[----:B------:R-:W-:Y:S04]  /*18750*/  SHFL.IDX PT, R53, R53, R40, 0x1c1f ;  /* 0x001c1f2835357589 */ /* 0x000fe800000e0000 */
[----:B------:R2:W2:Y:S01]  /*18760*/  SHFL.IDX PT, R42, R55, R12, 0x1c1f ;  /* 0x001c1f0c372a7589 */ /* 0x0004a200000e0000 */
[----:B0-----:R-:W-:-:S02]  /*18770*/  SEL R24, R33, R26, P0 ;  /* 0x0000001a21187207 */ /* 0x001fc40000000000 */
[----:B------:R-:W-:Y:S02]  /*18780*/  SEL R26, R26, R33, P0 ;  /* 0x000000211a1a7207 */ /* 0x000fe40000000000 */
[----:B------:R-:W-:Y:S02]  /*18790*/  MOV R33, R4 ;  /* 0x0000000400217202 */ /* 0x000fe40000000f00 */
[----:B-1----:R-:W-:Y:S02]  /*187a0*/  SEL R25, R45, R32, P0 ;  /* 0x000000202d197207 */ /* 0x002fe40000000000 */
[----:B------:R-:W-:Y:S01]  /*187b0*/  SEL R27, R32, R45, P0 ;  /* 0x0000002d201b7207 */ /* 0x000fe20000000000 */
[----:B------:R-:W-:Y:S01]  /*187c0*/  BAR.SYNC.DEFER_BLOCKING 0x1, 0x180 ;  /* 0x0046000000007b1d */ /* 0x000fe20000010000 */
[----:B---3--:R-:W-:Y:S02]  /*187d0*/  SEL R4, R8, R37, P0 ;  /* 0x0000002508047207 */ /* 0x008fe40000000000 */
[----:B------:R-:W-:-:S02]  /*187e0*/  SEL R6, R37, R8, P0 ;  /* 0x0000000825067207 */ /* 0x000fc40000000000 */
[----:B----4-:R-:W-:Y:S02]  /*187f0*/  SEL R8, R39, R10, P0 ;  /* 0x0000000a27087207 */ /* 0x010fe40000000000 */
[----:B------:R-:W-:Y:S02]  /*18800*/  SEL R5, R47, R36, P0 ;  /* 0x000000242f057207 */ /* 0x000fe40000000000 */
[----:B------:R-:W-:Y:S02]  /*18810*/  SEL R7, R36, R47, P0 ;  /* 0x0000002f24077207 */ /* 0x000fe40000000000 */
[----:B------:R-:W-:Y:S02]  /*18820*/  SEL R10, R10, R39, P0 ;  /* 0x000000270a0a7207 */ /* 0x000fe40000000000 */
[----:B--2---:R-:W-:Y:S02]  /*18830*/  SEL R12, R41, R14, P0 ;  /* 0x0000000e290c7207 */ /* 0x004fe40000000000 */
[----:B------:R-:W-:-:S02]  /*18840*/  SEL R9, R51, R38, P0 ;  /* 0x0000002633097207 */ /* 0x000fc40000000000 */
[----:B------:R-:W-:Y:S02]  /*18850*/  SEL R11, R38, R51, P0 ;  /* 0x00000033260b7207 */ /* 0x000fe40000000000 */
[----:B------:R-:W-:Y:S02]  /*18860*/  SEL R14, R14, R41, P0 ;  /* 0x000000290e0e7207 */ /* 0x000fe40000000000 */
[----:B------:R-:W-:Y:S02]  /*18870*/  SEL R13, R53, R42, P0 ;  /* 0x0000002a350d7207 */ /* 0x000fe40000000000 */
[----:B------:R-:W-:Y:S01]  /*18880*/  SEL R15, R42, R53, P0 ;  /* 0x000000352a0f7207 */ /* 0x000fe20000000000 */
[----:B------:R0:W-:Y:S04]  /*18890*/  STSM.16.M88.4 [R48], R24 ;  /* 0x0000001830007844 */ /* 0x0001e80000000200 */
[----:B------:R-:W-:Y:S04]  /*188a0*/  STSM.16.M88.4 [R46], R4 ;  /* 0x000000042e007844 */ /* 0x000fe80000000200 */
[----:B------:R-:W-:Y:S04]  /*188b0*/  STSM.16.M88.4 [R44], R8 ;  /* 0x000000082c007844 */ /* 0x000fe80000000200 */
[----:B------:R1:W-:Y:S01]  /*188c0*/  STSM.16.M88.4 [R33], R12 ;  /* 0x0000000c21007844 */ /* 0x0003e20000000200 */
[----:B------:R-:W-:-:S02]  /*188d0*/  IMAD.MOV.U32 R32, RZ, RZ, RZ ;  /* 0x000000ffff207224 */ /* 0x000fc400078e00ff */
[----:B0-----:R-:W-:Y:S01]  /*188e0*/  IMAD.WIDE R24, R63, 0x4, R34 ;  /* 0x000000043f187825 */ /* 0x001fe200078e0222 */
[----:B------:R-:W-:Y:S08]  /*188f0*/  BAR.SYNC.DEFER_BLOCKING 0x1, 0x180 ;  /* 0x0046000000007b1d */ /* 0x000ff00000010000 */
[----:B------:R-:W0:Y:S01]  /*18900*/  LDC R34, c[0x0][0xbe8] ;  /* 0x0002fa00ff227b82 */ /* 0x000e220000000800 */
[----:B------:R-:W2:Y:S01]  /*18910*/  @P1 LDG.E R32, desc[UR40][R24.64] ;  /* 0x0000002818201981 */ /* 0x000ea2000c1e1900 */
[----:B0-----:R-:W-:-:S02]  /*18920*/  ISETP.NE.AND P2, PT, R34, 0x1, PT ;  /* 0x000000012200780c */ /* 0x001fc40003f45270 */
[----:B------:R-:W-:-:S04]  /*18930*/  ISETP.NE.U32.AND P0, PT, RZ, UR4, PT ;  /* 0x00000004ff007c0c */ /* 0x000fc8000bf05070 */
[----:B------:R-:W-:Y:S02]  /*18940*/  ISETP.NE.AND.EX P0, PT, RZ, UR5, PT, P0 ;  /* 0x00000005ff007c0c */ /* 0x000fe4000bf05300 */
[----:B------:R-:W-:Y:S02]  /*18950*/  LEA.HI R31, R31, R30, RZ, 0x7 ;  /* 0x0000001e1f1f7211 */ /* 0x000fe400078f38ff */
[----:B------:R-:W-:Y:S01]  /*18960*/  SHF.R.S32.HI R38, RZ, 0x1f, R62 ;  /* 0x0000001fff267819 */ /* 0x000fe2000001143e */
[----:B-1----:R-:W-:Y:S02]  /*18970*/  IMAD.IADD R13, R64, 0x1, R60 ;  /* 0x00000001400d7824 */ /* 0x002fe400078e023c */
[----:B------:R-:W0:Y:S08]  /*18980*/  @P2 LDC R26, c[0x0][0xbec] ;  /* 0x0002fb00ff1a2b82 */ /* 0x000e300000000800 */
[----:B------:R-:W1:Y:S01]  /*18990*/  @P2 LDC R27, c[0x0][0xbf0] ;  /* 0x0002fc00ff1b2b82 */ /* 0x000e620000000800 */
[----:B------:R-:W-:Y:S01]  /*189a0*/  LOP3.LUT R9, R31, 0xffffff80, RZ, 0xc0, !PT ;  /* 0xffffff801f097812 */ /* 0x000fe200078ec0ff */
[----:B------:R-:W-:Y:S01]  /*189b0*/  IMAD R4, R38, UR6, RZ ;  /* 0x0000000626047c24 */ /* 0x000fe2000f8e02ff */
[----:B------:R-:W-:Y:S01]  /*189c0*/  SHF.R.S32.HI R36, RZ, 0x1f, R63 ;  /* 0x0000001fff247819 */ /* 0x000fe2000001143f */
[----:B------:R-:W-:-:S02]  /*189d0*/  ULDC.64 UR4, c[0x0][0xb98] ;  /* 0x0002e60000047ab9 */ /* 0x000fc40000000a00 */
[----:B------:R-:W-:Y:S02]  /*189e0*/  IMAD.IADD R30, R30, 0x1, -R9 ;  /* 0x000000011e1e7824 */ /* 0x000fe400078e0a09 */
[----:B------:R-:W3:Y:S01]  /*189f0*/  @P0 LDC.64 R8, c[0x0][0xc08] ;  /* 0x00030200ff080b82 */ /* 0x000ee20000000a00 */
[----:B------:R-:W-:Y:S01]  /*18a00*/  IMAD R7, R62, UR7, R4 ;  /* 0x000000073e077c24 */ /* 0x000fe2000f8e0204 */
[----:B------:R-:W-:Y:S01]  /*18a10*/  SEL R36, R36, RZ, !P1 ;  /* 0x000000ff24247207 */ /* 0x000fe20004800000 */
[----:B0-----:R-:W-:Y:S01]  /*18a20*/  @P2 IMAD.HI.U32 R6, R13, R26, RZ ;  /* 0x0000001a0d062227 */ /* 0x001fe200078e00ff */
[----:B------:R-:W-:Y:S02]  /*18a30*/  SEL R35, R63, RZ, !P1 ;  /* 0x000000ff3f237207 */ /* 0x000fe40004800000 */
[----:B--2---:R-:W-:-:S03]  /*18a40*/  SHF.R.S32.HI R33, RZ, 0x1f, R32 ;  /* 0x0000001fff217819 */ /* 0x004fc60000011420 */
[----:B------:R-:W-:-:S04]  /*18a50*/  IMAD.WIDE.U32 R4, R62, UR6, R32 ;  /* 0x000000063e047c25 */ /* 0x000fc8000f8e0020 */
[----:B------:R-:W-:Y:S02]  /*18a60*/  IMAD.IADD R5, R5, 0x1, R7 ;  /* 0x0000000105057824 */ /* 0x000fe400078e0207 */
[----:B------:R-:W-:Y:S01]  /*18a70*/  IMAD.MOV.U32 R7, RZ, RZ, R13 ;  /* 0x000000ffff077224 */ /* 0x000fe200078e000d */
[----:B-1----:R-:W-:Y:S01]  /*18a80*/  @P2 SHF.R.U32.HI R7, RZ, R27, R6 ;  /* 0x0000001bff072219 */ /* 0x002fe20000011606 */
[----:B------:R-:W-:Y:S02]  /*18a90*/  IMAD R6, R36, UR4, RZ ;  /* 0x0000000424067c24 */ /* 0x000fe4000f8e02ff */
[----:B------:R-:W-:-:S04]  /*18aa0*/  IMAD.WIDE.U32 R4, R35, UR4, R4 ;  /* 0x0000000423047c25 */ /* 0x000fc8000f8e0004 */
[----:B------:R-:W-:Y:S02]  /*18ab0*/  IMAD.MOV R11, RZ, RZ, -R7 ;  /* 0x000000ffff0b7224 */ /* 0x000fe400078e0a07 */
[----:B------:R-:W-:Y:S01]  /*18ac0*/  IMAD R12, R35, UR5, R6 ;  /* 0x00000005230c7c24 */ /* 0x000fe2000f8e0206 */
[----:B------:R-:W-:Y:S01]  /*18ad0*/  IADD3 R6, P3, R7, R4, RZ ;  /* 0x0000000407067210 */ /* 0x000fe20007f7e0ff */
[----:B------:R-:W-:Y:S01]  /*18ae0*/  IMAD R11, R34, R11, R13 ;  /* 0x0000000b220b7224 */ /* 0x000fe200078e020d */
[----:B------:R-:W-:Y:S01]  /*18af0*/  SHF.R.S32.HI R13, RZ, 0x1f, R7 ;  /* 0x0000001fff0d7819 */ /* 0x000fe20000011407 */
[----:B------:R-:W-:Y:S01]  /*18b00*/  ULDC UR6, c[0x0][0xa88] ;  /* 0x0002a20000067ab9 */ /* 0x000fe20000000800 */
[----:B------:R-:W-:Y:S01]  /*18b10*/  SHF.R.S32.HI R15, RZ, 0x1f, R30 ;  /* 0x0000001fff0f7819 */ /* 0x000fe2000001141e */
[----:B------:R-:W-:Y:S01]  /*18b20*/  ULDC.64 UR4, c[0x0][0xb88] ;  /* 0x0002e20000047ab9 */ /* 0x000fe20000000a00 */
[----:B------:R-:W-:Y:S01]  /*18b30*/  IADD3.X R7, R13, R5, R12, P3, !PT ;  /* 0x000000050d077210 */ /* 0x000fe20001ffe40c */
[----:B---3--:R-:W-:-:S04]  /*18b40*/  @P0 IMAD.WIDE R4, R63, 0x4, R8 ;  /* 0x000000043f040825 */ /* 0x008fc800078e0208 */
[----:B------:R-:W-:-:S06]  /*18b50*/  IMAD.U32 R9, RZ, RZ, UR6 ;  /* 0x00000006ff097e24 */ /* 0x000fcc000f8e00ff */
[----:B------:R0:W5:Y:S01]  /*18b60*/  @P0 LDG.E R9, desc[UR40][R4.64] ;  /* 0x0000002804090981 */ /* 0x000162000c1e1900 */
[----:B------:R-:W-:-:S04]  /*18b70*/  LEA.HI R10, R15, R30, RZ, 0x2 ;  /* 0x0000001e0f0a7211 */ /* 0x000fc800078f10ff */
[--C-:B------:R-:W-:Y:S02]  /*18b80*/  SHF.R.S32.HI R14, RZ, 0x2, R10.reuse ;  /* 0x00000002ff0e7819 */ /* 0x100fe4000001140a */
[----:B------:R-:W-:Y:S02]  /*18b90*/  SHF.R.S32.HI R27, RZ, 0x1f, R10 ;  /* 0x0000001fff1b7819 */ /* 0x000fe4000001140a */
[----:B------:R-:W-:Y:S02]  /*18ba0*/  SHF.R.S32.HI R10, RZ, 0x1f, R11 ;  /* 0x0000001fff0a7819 */ /* 0x000fe4000001140b */
[----:B------:R-:W-:-:S03]  /*18bb0*/  SHF.R.S32.HI R31, RZ, 0x7, R31 ;  /* 0x00000007ff1f7819 */ /* 0x000fc6000001141f */
[----:B------:R-:W-:Y:S01]  /*18bc0*/  IMAD R10, R10, UR4, RZ ;  /* 0x000000040a0a7c24 */ /* 0x000fe2000f8e02ff */
[----:B------:R-:W-:Y:S01]  /*18bd0*/  LEA.HI R27, R27, R14, RZ, 0x3 ;  /* 0x0000000e1b1b7211 */ /* 0x000fe200078f18ff */
[----:B------:R-:W-:Y:S01]  /*18be0*/  IMAD.WIDE.U32 R6, R11, UR4, R6 ;  /* 0x000000040b067c25 */ /* 0x000fe2000f8e0006 */
[----:B------:R-:W-:-:S03]  /*18bf0*/  LEA.HI R15, R15, R30, RZ, 0x5 ;  /* 0x0000001e0f0f7211 */ /* 0x000fc600078f28ff */
[----:B------:R-:W-:Y:S01]  /*18c00*/  IMAD R13, R11, UR5, R10 ;  /* 0x000000050b0d7c24 */ /* 0x000fe2000f8e020a */
[----:B------:R-:W-:Y:S01]  /*18c10*/  LOP3.LUT R27, R27, 0xfffffff8, RZ, 0xc0, !PT ;  /* 0xfffffff81b1b7812 */ /* 0x000fe200078ec0ff */
[----:B------:R-:W-:Y:S01]  /*18c20*/  IMAD.HI R8, R31, 0x55555556, RZ ;  /* 0x555555561f087827 */ /* 0x000fe200078e02ff */
[----:B------:R-:W-:Y:S02]  /*18c30*/  ULDC.64 UR4, c[0x0][0xb50] ;  /* 0x0002d40000047ab9 */ /* 0x000fe40000000a00 */
[----:B------:R-:W-:Y:S01]  /*18c40*/  LEA R10, P3, R6, UR4, 0x2 ;  /* 0x00000004060a7c11 */ /* 0x000fe2000f8610ff */
[----:B------:R-:W-:Y:S01]  /*18c50*/  IMAD.IADD R7, R7, 0x1, R13 ;  /* 0x0000000107077824 */ /* 0x000fe200078e020d */
[----:B------:R-:W-:Y:S01]  /*18c60*/  LEA.HI R8, R8, R8, RZ, 0x1 ;  /* 0x0000000808087211 */ /* 0x000fe200078f08ff */
[----:B------:R-:W-:Y:S01]  /*18c70*/  IMAD.IADD R14, R14, 0x1, -R27 ;  /* 0x000000010e0e7824 */ /* 0x000fe200078e0a1b */
[----:B------:R-:W-:Y:S02]  /*18c80*/  SHF.R.S32.HI R15, RZ, 0x5, R15 ;  /* 0x00000005ff0f7819 */ /* 0x000fe4000001140f */
[----:B------:R-:W-:Y:S01]  /*18c90*/  LEA.HI.X R7, R6, UR5, R7, 0x2, P3 ;  /* 0x0000000506077c11 */ /* 0x000fe200098f1407 */
[----:B------:R-:W-:-:S02]  /*18ca0*/  IMAD R8, R8, -0x3, R31 ;  /* 0xfffffffd08087824 */ /* 0x000fc400078e021f */
[----:B------:R-:W-:Y:S01]  /*18cb0*/  IMAD R15, R15, 0x10, R14 ;  /* 0x000000100f0f7824 */ /* 0x000fe200078e020e */
[----:B0-----:R-:W-:Y:S06]  /*18cc0*/  @P0 BRA `(.L_x_12016) ;  /* 0x0000000000100947 */ /* 0x001fec0003800000 */
[----:B------:R-:W-:Y:S05]  /*18cd0*/  @!P1 BRA `(.L_x_12016) ;  /* 0x00000000000c9947 */ /* 0x000fea0003800000 */
[----:B------:R-:W2:Y:S04]  /*18ce0*/  LDG.E R4, desc[UR40][R24.64] ;  /* 0x0000002818047981 */ /* 0x000ea8000c1e1900 */
[----:B-----5:R-:W2:Y:S02]  /*18cf0*/  LDG.E R9, desc[UR40][R24.64+0x4] ;  /* 0x0000042818097981 */ /* 0x020ea4000c1e1900 */
[----:B--2---:R-:W-:-:S07]  /*18d00*/  IMAD.IADD R9, R9, 0x1, -R4 ;  /* 0x0000000109097824 */ /* 0x004fce00078e0a04 */
.L_x_12016:
[----:B------:R-:W-:Y:S01]  /*18d10*/  IMAD R5, R2, 0x40, R3 ;  /* 0x0000004002057824 */ /* 0x000fe200078e0203 */
[----:B------:R-:W-:Y:S01]  /*18d20*/  SHFL.IDX PT, R24, R10, RZ, 0x1c1f ;  /* 0x001c1fff0a187589 */ /* 0x000fe200000e0000 */
[----:B------:R-:W-:Y:S01]  /*18d30*/  IMAD R6, R8, 0x40, R15 ;  /* 0x0000004008067824 */ /* 0x000fe200078e020f */
[----:B------:R-:W-:Y:S01]  /*18d40*/  LOP3.LUT P0, RZ, R30, 0x3, RZ, 0xc0, !PT ;  /* 0x000000031eff7812 */ /* 0x000fe2000780c0ff */
[----:B------:R-:W-:Y:S01]  /*18d50*/  IMAD.WIDE R28, R5, 0x2, R28 ;  /* 0x00000002051c7825 */ /* 0x000fe200078e021c */
[----:B------:R-:W0:Y:S01]  /*18d60*/  SHFL.IDX PT, R25, R7, RZ, 0x1c1f ;  /* 0x001c1fff07197589 */ /* 0x000e2200000e0000 */
[----:B------:R-:W1:Y:S01]  /*18d70*/  @P2 LDC R39, c[0x0][0xbec] ;  /* 0x0002fb00ff272b82 */ /* 0x000e620000000800 */
[----:B------:R-:W-:Y:S01]  /*18d80*/  ULDC.64 UR4, c[0x0][0xaa0] ;  /* 0x0002a80000047ab9 */ /* 0x000fe20000000a00 */
[----:B------:R-:W-:Y:S01]  /*18d90*/  IMAD.IADD R6, R6, 0x1, R60 ;  /* 0x0000000106067824 */ /* 0x000fe200078e023c */
[----:B------:R-:W-:Y:S01]  /*18da0*/  SHFL.IDX PT, R26, R10, 0x1, 0x1c1f ;  /* 0x003c1f000a1a7f89 */ /* 0x000fe200000e0000 */
[----:B-----5:R-:W-:Y:S01]  /*18db0*/  IMAD R37, R9, R34, RZ ;  /* 0x0000002209257224 */ /* 0x020fe200078e02ff */
[----:B------:R-:W-:Y:S01]  /*18dc0*/  IADD3 R9, P3, R28, 0x1800, RZ ;  /* 0x000018001c097810 */ /* 0x000fe20007f7e0ff */
[----:B------:R-:W-:Y:S01]  /*18dd0*/  VIADD R4, R6, 0x8 ;  /* 0x0000000806047836 */ /* 0x000fe20000000000 */
[----:B------:R-:W2:Y:S01]  /*18de0*/  SHFL.IDX PT, R27, R7, 0x1, 0x1c1f ;  /* 0x003c1f00071b7f89 */ /* 0x000ea200000e0000 */
        /* <DEDUP_REMOVED lines=8> */
[----:B0-----:R0:W-:Y:S01]  /*18e70*/  @!P1 ST.E desc[UR40][R24.64], R56 ;  /* 0x0000003818009985 */ /* 0x0011e2000c101928 */
        /* <DEDUP_REMOVED lines=8> */
[----:B------:R-:W3:Y:S04]  /*18f00*/  LD.E.128 R4, desc[UR40][R4.64] ;  /* 0x0000002804047980 */ /* 0x000ee8000c101d00 */
[----:B------:R-:W4:Y:S04]  /*18f10*/  LD.E.128 R8, desc[UR40][R8.64] ;  /* 0x0000002808087980 */ /* 0x000f28000c101d00 */
[----:B------:R-:W4:Y:S01]  /*18f20*/  LD.E.128 R12, desc[UR40][R12.64] ;  /* 0x000000280c0c7980 */ /* 0x000f22000c101d00 */
[----:B------:R-:W-:-:S04]  /*18f30*/  IADD3 R31, P0, R28, 0x4800, RZ ;  /* 0x000048001c1f7810 */ /* 0x000fc80007f1e0ff */
[----:B------:R-:W-:Y:S01]  /*18f40*/  LOP3.LUT R28, R31, 0x380, RZ, 0xc0, !PT ;  /* 0x000003801f1c7812 */ /* 0x000fe200078ec0ff */
[----:B0-----:R-:W-:Y:S02]  /*18f50*/  IMAD.X R25, RZ, RZ, R29, P0 ;  /* 0x000000ffff197224 */ /* 0x001fe400000e061d */
[----:B------:R-:W-:Y:S01]  /*18f60*/  IMAD R29, R33, UR4, RZ ;  /* 0x00000004211d7c24 */ /* 0x000fe2000f8e02ff */
[----:B------:R-:W-:Y:S01]  /*18f70*/  SHF.R.U64 R24, R28, 0x3, RZ ;  /* 0x000000031c187819 */ /* 0x000fe200000012ff */
[----:B------:R-:W0:Y:S03]  /*18f80*/  @P2 LDC R33, c[0x0][0xbf0] ;  /* 0x0002fc00ff212b82 */ /* 0x000e260000000800 */
[----:B------:R-:W-:Y:S01]  /*18f90*/  LOP3.LUT R24, R24, R31, RZ, 0x3c, !PT ;  /* 0x0000001f18187212 */ /* 0x000fe200078e3cff */
[C---:B------:R-:W-:Y:S02]  /*18fa0*/  IMAD R31, R32.reuse, UR5, R29 ;  /* 0x00000005201f7c24 */ /* 0x040fe4000f8e021d */
[----:B------:R-:W-:Y:S01]  /*18fb0*/  IMAD.WIDE.U32 R28, R32, UR4, RZ ;  /* 0x00000004201c7c25 */ /* 0x000fe2000f8e00ff */
[----:B------:R-:W-:-:S02]  /*18fc0*/  ULDC.64 UR4, c[0x0][0xae8] ;  /* 0x0002ba0000047ab9 */ /* 0x000fc40000000a00 */
[----:B--2---:R-:W5:Y:S01]  /*18fd0*/  LD.E.128 R24, desc[UR40][R24.64] ;  /* 0x0000002818187980 */ /* 0x004f62000c101d00 */
[----:B------:R-:W-:Y:S02]  /*18fe0*/  IMAD R30, R21, 0x30, R2 ;  /* 0x00000030151e7824 */ /* 0x000fe400078e0202 */
[----:B------:R-:W-:Y:S01]  /*18ff0*/  IMAD R20, R38, UR4, RZ ;  /* 0x0000000426147c24 */ /* 0x000fe2000f8e02ff */
[----:B------:R-:W-:Y:S01]  /*19000*/  @!PT LDS RZ, [RZ] ;  /* 0x00000000fffff984 */ /* 0x000fe20000000800 */
[----:B------:R-:W-:Y:S01]  /*19010*/  @!PT LDS RZ, [RZ] ;  /* 0x00000000fffff984 */ /* 0x000fe20000000800 */
[----:B------:R-:W-:Y:S01]  /*19020*/  @!PT LDS RZ, [RZ] ;  /* 0x00000000fffff984 */ /* 0x000fe20000000800 */
[----:B------:R-:W-:Y:S01]  /*19030*/  @!PT LDS RZ, [RZ] ;  /* 0x00000000fffff984 */ /* 0x000fe20000000800 */
[----:B------:R2:W-:Y:S06]  /*19040*/  MEMBAR.ALL.CTA ;  /* 0x0000000000007992 */ /* 0x0005ec0000008000 */
[----:B--2---:R-:W2:Y:S01]  /*19050*/  FENCE.VIEW.ASYNC.S ;  /* 0x00000000000073c6 */ /* 0x004ea20000000000 */
[----:B------:R-:W-:-:S02]  /*19060*/  IMAD.IADD R29, R29, 0x1, R31 ;  /* 0x000000011d1d7824 */ /* 0x000fc400078e021f */
[----:B------:R-:W-:Y:S02]  /*19070*/  IMAD.IADD R32, R60, 0x1, R30 ;  /* 0x000000013c207824 */ /* 0x000fe400078e021e */
[C---:B------:R-:W-:Y:S02]  /*19080*/  IMAD R31, R62.reuse, UR5, R20 ;  /* 0x000000053e1f7c24 */ /* 0x040fe4000f8e0214 */
[----:B------:R-:W-:Y:S01]  /*19090*/  IMAD.WIDE.U32 R20, R62, UR4, R28 ;  /* 0x000000043e147c25 */ /* 0x000fe2000f8e001c */
[----:B------:R-:W-:-:S03]  /*190a0*/  ULDC.64 UR4, c[0x0][0xaf0] ;  /* 0x0002bc0000047ab9 */ /* 0x000fc60000000a00 */
[----:B-1----:R-:W-:-:S04]  /*190b0*/  @P2 IMAD.HI.U32 R28, R32, R39, RZ ;  /* 0x00000027201c2227 */ /* 0x002fc800078e00ff */
[----:B------:R-:W-:Y:S01]  /*190c0*/  IMAD.MOV.U32 R29, RZ, RZ, R32 ;  /* 0x000000ffff1d7224 */ /* 0x000fe200078e0020 */
[----:B0-----:R-:W-:Y:S01]  /*190d0*/  @P2 SHF.R.U32.HI R29, RZ, R33, R28 ;  /* 0x00000021ff1d2219 */ /* 0x001fe2000001161c */
[----:B------:R-:W-:Y:S02]  /*190e0*/  IMAD.IADD R21, R21, 0x1, R31 ;  /* 0x0000000115157824 */ /* 0x000fe400078e021f */
[----:B------:R-:W-:Y:S01]  /*190f0*/  IMAD R30, R36, UR4, RZ ;  /* 0x00000004241e7c24 */ /* 0x000fe2000f8e02ff */
[----:B------:R-:W-:Y:S01]  /*19100*/  SHF.R.S32.HI R28, RZ, 0x1f, R29 ;  /* 0x0000001fff1c7819 */ /* 0x000fe2000001141d */
[----:B------:R-:W-:-:S04]  /*19110*/  IMAD.WIDE.U32 R20, R35, UR4, R20 ;  /* 0x0000000423147c25 */ /* 0x000fc8000f8e0014 */
[----:B------:R-:W-:Y:S01]  /*19120*/  IMAD R31, R35, UR5, R30 ;  /* 0x00000005231f7c24 */ /* 0x000fe2000f8e021e */
[----:B------:R-:W-:Y:S01]  /*19130*/  ULDC.64 UR4, c[0x0][0xae0] ;  /* 0x0002b80000047ab9 */ /* 0x000fe20000000a00 */
[----:B------:R-:W-:Y:S02]  /*19140*/  IMAD.MOV R33, RZ, RZ, -R29 ;  /* 0x000000ffff217224 */ /* 0x000fe400078e0a1d */
[----:B------:R-:W-:Y:S02]  /*19150*/  IMAD.IADD R21, R21, 0x1, R31 ;  /* 0x0000000115157824 */ /* 0x000fe400078e021f */
[----:B------:R-:W-:Y:S02]  /*19160*/  IMAD R28, R28, UR4, RZ ;  /* 0x000000041c1c7c24 */ /* 0x000fe4000f8e02ff */
[----:B------:R-:W-:Y:S02]  /*19170*/  IMAD R31, R34, R33, R32 ;  /* 0x00000021221f7224 */ /* 0x000fe400078e0220 */
[----:B------:R-:W-:-:S02]  /*19180*/  IMAD R33, R29, UR5, R28 ;  /* 0x000000051d217c24 */ /* 0x000fc4000f8e021c */
[----:B------:R-:W-:Y:S01]  /*19190*/  IMAD.WIDE.U32 R20, R29, UR4, R20 ;  /* 0x000000041d147c25 */ /* 0x000fe2000f8e0014 */
[----:B------:R-:W-:Y:S01]  /*191a0*/  SHF.R.S32.HI R28, RZ, 0x1f, R31 ;  /* 0x0000001fff1c7819 */ /* 0x000fe2000001141f */
[----:B------:R-:W-:Y:S02]  /*191b0*/  ULDC.64 UR4, c[0x0][0xad8] ;  /* 0x0002b60000047ab9 */ /* 0x000fe40000000a00 */
[----:B------:R-:W-:Y:S02]  /*191c0*/  IMAD.IADD R21, R21, 0x1, R33 ;  /* 0x0000000115157824 */ /* 0x000fe400078e0221 */
[----:B------:R-:W-:Y:S02]  /*191d0*/  IMAD R28, R28, UR4, RZ ;  /* 0x000000041c1c7c24 */ /* 0x000fe4000f8e02ff */
[----:B------:R-:W-:-:S04]  /*191e0*/  IMAD.WIDE.U32 R20, R31, UR4, R20 ;  /* 0x000000041f147c25 */ /* 0x000fc8000f8e0014 */
[----:B------:R-:W-:Y:S01]  /*191f0*/  IMAD R29, R31, UR5, R28 ;  /* 0x000000051f1d7c24 */ /* 0x000fe2000f8e021c */
[----:B------:R-:W-:Y:S01]  /*19200*/  ULDC.64 UR4, c[0x0][0xa80] ;  /* 0x0002a00000047ab9 */ /* 0x000fe20000000a00 */
[----:B------:R-:W-:Y:S01]  /*19210*/  IMAD.IADD R34, R2, 0x1, R60 ;  /* 0x0000000102227824 */ /* 0x000fe200078e023c */
[----:B------:R-:W-:Y:S01]  /*19220*/  LEA R32, P0, R20, UR4, 0x1 ;  /* 0x0000000414207c11 */ /* 0x000fe2000f8008ff */
[----:B------:R-:W-:Y:S01]  /*19230*/  IMAD.IADD R21, R21, 0x1, R29 ;  /* 0x0000000115157824 */ /* 0x000fe200078e021d */
[----:B------:R-:W-:Y:S01]  /*19240*/  ULDC UR4, c[0x0][0xac8] ;  /* 0x0002b20000047ab9 */ /* 0x000fe20000000800 */
[----:B------:R-:W-:Y:S02]  /*19250*/  VIADD R2, R34, 0x30 ;  /* 0x0000003022027836 */ /* 0x000fe40000000000 */
[----:B--2---:R-:W0:Y:S01]  /*19260*/  SHFL.IDX PT, R28, R32, RZ, 0x181f ;  /* 0x00181fff201c7589 */ /* 0x004e2200000e0000 */
[----:B------:R-:W-:Y:S01]  /*19270*/  LEA.HI.X R33, R20, UR5, R21, 0x1, P0 ;  /* 0x0000000514217c11 */ /* 0x000fe200080f0c15 */
[C---:B------:R-:W-:Y:S01]  /*19280*/  VIADD R20, R34.reuse, 0x60 ;  /* 0x0000006022147836 */ /* 0x040fe20000000000 */
[----:B------:R-:W-:Y:S01]  /*19290*/  ISETP.GE.AND P0, PT, R3, UR4, PT ;  /* 0x0000000403007c0c */ /* 0x000fe2000bf06270 */
[----:B------:R-:W1:Y:S03]  /*192a0*/  SHFL.IDX PT, R30, R32, 0x1, 0x181f ;  /* 0x00381f00201e7f89 */ /* 0x000e6600000e0000 */
[-C--:B------:R-:W-:Y:S01]  /*192b0*/  ISETP.GE.OR P1, PT, R34, R37.reuse, P0 ;  /* 0x000000252200720c */ /* 0x080fe20000726670 */
[----:B------:R-:W2:Y:S01]  /*192c0*/  SHFL.IDX PT, R36, R32, 0x2, 0x181f ;  /* 0x00581f0020247f89 */ /* 0x000ea200000e0000 */
[-C--:B------:R-:W-:Y:S01]  /*192d0*/  ISETP.GE.OR P2, PT, R2, R37.reuse, P0 ;  /* 0x000000250200720c */ /* 0x080fe20000746670 */
[----:B------:R-:W-:Y:S01]  /*192e0*/  VIADD R2, R17, 0x13220 ;  /* 0x0001322011027836 */ /* 0x000fe20000000000 */
[----:B------:R-:W-:Y:S01]  /*192f0*/  ISETP.GE.OR P3, PT, R20, R37, P0 ;  /* 0x000000251400720c */ /* 0x000fe20000766670 */
[----:B------:R-:W2:Y:S03]  /*19300*/  SHFL.IDX PT, R21, R33, RZ, 0x181f ;  /* 0x00181fff21157589 */ /* 0x000ea600000e0000 */
[----:B------:R-:W-:Y:S01]  /*19310*/  PRMT R2, RZ, 0x654, R2 ;  /* 0x00000654ff027816 */ /* 0x000fe20000000002 */
[----:B------:R-:W2:Y:S03]  /*19320*/  SHFL.IDX PT, R29, R33, 0x1, 0x181f ;  /* 0x00381f00211d7f89 */ /* 0x000ea600000e0000 */
[----:B------:R1:W-:Y:S01]  /*19330*/  SYNCS.ARRIVE.TRANS64.RED.A1T0 RZ, [R2+URZ], RZ ;  /* 0x000000ff02ff79a7 */ /* 0x0003e2000810043f */
[----:B------:R-:W2:Y:S01]  /*19340*/  SHFL.IDX PT, R31, R33, 0x2, 0x181f ;  /* 0x00581f00211f7f89 */ /* 0x000ea200000e0000 */
[----:B0-----:R-:W-:-:S03]  /*19350*/  @!P1 LEA R20, P4, R3, R28, 0x1 ;  /* 0x0000001c03149211 */ /* 0x001fc600078808ff */
[----:B------:R-:W0:Y:S01]  /*19360*/  SHFL.IDX PT, R32, R32, 0x3, 0x181f ;  /* 0x00781f0020207f89 */ /* 0x000e2200000e0000 */
[----:B-1----:R-:W-:Y:S01]  /*19370*/  VIADD R2, R34, 0x90 ;  /* 0x0000009022027836 */ /* 0x002fe20000000000 */
[C---:B------:R-:W-:Y:S02]  /*19380*/  @!P2 LEA R28, P5, R3.reuse, R30, 0x1 ;  /* 0x0000001e031ca211 */ /* 0x040fe400078a08ff */
[----:B------:R-:W1:Y:S01]  /*19390*/  SHFL.IDX PT, R33, R33, 0x3, 0x181f ;  /* 0x00781f0021217f89 */ /* 0x000e6200000e0000 */
[C---:B--2---:R-:W-:Y:S02]  /*193a0*/  @!P3 LEA R30, P6, R3.reuse, R36, 0x1 ;  /* 0x00000024031eb211 */ /* 0x044fe400078c08ff */
[----:B------:R-:W-:Y:S02]  /*193b0*/  ISETP.GE.OR P0, PT, R2, R37, P0 ;  /* 0x000000250200720c */ /* 0x000fe40000706670 */
[C-C-:B------:R-:W-:Y:S02]  /*193c0*/  @!P1 LEA.HI.X R21, R3.reuse, R21, R0.reuse, 0x1, P4 ;  /* 0x0000001503159211 */ /* 0x140fe400020f0c00 */
[----:B------:R-:W-:-:S02]  /*193d0*/  @!P2 LEA.HI.X R29, R3, R29, R0, 0x1, P5 ;  /* 0x0000001d031da211 */ /* 0x000fc400028f0c00 */
[----:B------:R-:W-:Y:S01]  /*193e0*/  @!P3 LEA.HI.X R31, R3, R31, R0, 0x1, P6 ;  /* 0x0000001f031fb211 */ /* 0x000fe200030f0c00 */
[----:B---3--:R3:W-:Y:S04]  /*193f0*/  @!P1 ST.E.128 desc[UR40][R20.64], R4 ;  /* 0x0000000414009985 */ /* 0x0087e8000c101d28 */
[----:B----4-:R3:W-:Y:S04]  /*19400*/  @!P2 ST.E.128 desc[UR40][R28.64], R8 ;  /* 0x000000081c00a985 */ /* 0x0107e8000c101d28 */
[----:B------:R3:W-:Y:S01]  /*19410*/  @!P3 ST.E.128 desc[UR40][R30.64], R12 ;  /* 0x0000000c1e00b985 */ /* 0x0007e2000c101d28 */
[----:B01----:R-:W-:Y:S05]  /*19420*/  @P0 BRA `(.L_x_12017) ;  /* 0x0000000800480947 */ /* 0x003fea0003800000 */
[----:B------:R-:W-:-:S04]  /*19430*/  LEA R2, P0, R3, R32, 0x1 ;  /* 0x0000002003027211 */ /* 0x000fc800078008ff */
[----:B------:R-:W-:-:S05]  /*19440*/  LEA.HI.X R3, R3, R33, R0, 0x1, P0 ;  /* 0x0000002103037211 */ /* 0x000fca00000f0c00 */
[----:B-----5:R0:W-:Y:S01]  /*19450*/  ST.E.128 desc[UR40][R2.64], R24 ;  /* 0x0000001802007985 */ /* 0x0201e2000c101d28 */
[----:B------:R-:W-:Y:S05]  /*19460*/  BRA `(.L_x_12017) ;  /* 0x0000000800387947 */ /* 0x000fea0003800000 */
.L_x_12015:
        /* <DEDUP_REMOVED lines=12> */
[----:B------:R-:W-:Y:S02]  /*19530*/  IMAD.U32 R8, RZ, RZ, UR4 ;  /* 0x00000004ff087e24 */ /* 0x000fe4000f8e00ff */
[----:B--2---:R-:W-:-:S04]  /*19540*/  IMAD.WIDE R4, R11, 0x4, R4 ;  /* 0x000000040b047825 */ /* 0x004fc800078e0204 */
[----:B---3--:R-:W-:Y:S01]  /*19550*/  @P1 IMAD.WIDE R6, R11, 0x4, R6 ;  /* 0x000000040b061825 */ /* 0x008fe200078e0206 */
[----:B------:R2:W5:Y:S04]  /*19560*/  @P0 LDG.E R9, desc[UR40][R4.64] ;  /* 0x0000002804090981 */ /* 0x000568000c1e1900 */
[----:B------:R2:W5:Y:S01]  /*19570*/  @P1 LDG.E R8, desc[UR40][R6.64] ;  /* 0x0000002806081981 */ /* 0x000562000c1e1900 */
[----:B-1----:R-:W-:Y:S02]  /*19580*/  ISETP.NE.AND P2, PT, R27, 0x1, PT ;  /* 0x000000011b00780c */ /* 0x002fe40003f45270 */
[----:B------:R-:W-:Y:S02]  /*19590*/  ISETP.GE.AND P3, PT, R30, 0xc0, PT ;  /* 0x000000c01e00780c */ /* 0x000fe40003f66270 */
[----:B------:R-:W-:-:S09]  /*195a0*/  SHF.R.S32.HI R10, RZ, 0x1f, R11 ;  /* 0x0000001fff0a7819 */ /* 0x000fd2000001140b */
[----:B------:R-:W1:Y:S01]  /*195b0*/  @P2 LDC R26, c[0x0][0xbec] ;  /* 0x0002fb00ff1a2b82 */ /* 0x000e620000000800 */
[----:B--2---:R-:W-:Y:S05]  /*195c0*/  @P1 BRA `(.L_x_12018) ;  /* 0x0000000000101947 */ /* 0x004fea0003800000 */
[----:B------:R-:W-:Y:S05]  /*195d0*/  @!P0 BRA `(.L_x_12018) ;  /* 0x00000000000c8947 */ /* 0x000fea0003800000 */
[----:B------:R-:W2:Y:S04]  /*195e0*/  LDG.E R7, desc[UR40][R4.64] ;  /* 0x0000002804077981 */ /* 0x000ea8000c1e1900 */
[----:B-----5:R-:W2:Y:S02]  /*195f0*/  LDG.E R8, desc[UR40][R4.64+0x4] ;  /* 0x0000042804087981 */ /* 0x020ea4000c1e1900 */
[----:B--2---:R-:W-:-:S07]  /*19600*/  IMAD.IADD R8, R8, 0x1, -R7 ;  /* 0x0000000108087824 */ /* 0x004fce00078e0a07 */
.L_x_12018:
        /* <DEDUP_REMOVED lines=30> */
[----:B------:R-:W-:Y:S02]  /*197f0*/  IMAD.MOV R11, RZ, RZ, -R7 ;  /* 0x000000ffff0b7224 */ /* 0x000fe400078e0a07 */
[----:B------:R-:W-:Y:S01]  /*19800*/  IMAD R10, R15, UR5, R6 ;  /* 0x000000050f0a7c24 */ /* 0x000fe2000f8e0206 */
[----:B------:R-:W-:Y:S01]  /*19810*/  ULDC.64 UR4, c[0x0][0xb88] ;  /* 0x0002e20000047ab9 */ /* 0x000fe20000000a00 */
[----:B------:R-:W-:Y:S01]  /*19820*/  IMAD R11, R24, R11, R13 ;  /* 0x0000000b180b7224 */ /* 0x000fe200078e020d */
[----:B------:R-:W-:-:S04]  /*19830*/  SHF.R.S32.HI R13, RZ, 0x1f, R7 ;  /* 0x0000001fff0d7819 */ /* 0x000fc80000011407 */
        /* <DEDUP_REMOVED lines=11> */
.L_x_12020:
[----:B------:R-:W-:Y:S05]  /*198f0*/  BSYNC B1 ;  /* 0x0000000000017941 */ /* 0x000fea0003800000 */
.L_x_12019:
[----:B------:R-:W3:Y:S01]  /*19900*/  @P2 LDC R11, c[0x0][0xbf0] ;  /* 0x0002fc00ff0b2b82 */ /* 0x000ee20000000800 */
[----:B------:R-:W-:Y:S01]  /*19910*/  ULDC.64 UR4, c[0x0][0xaa0] ;  /* 0x0002a80000047ab9 */ /* 0x000fe20000000a00 */
[----:B------:R-:W-:Y:S02]  /*19920*/  IMAD R21, R21, 0x30, R2 ;  /* 0x0000003015157824 */ /* 0x000fe400078e0202 */
[----:B------:R-:W-:Y:S02]  /*19930*/  IMAD R4, R12, UR4, RZ ;  /* 0x000000040c047c24 */ /* 0x000fe4000f8e02ff */
[----:B------:R-:W-:Y:S02]  /*19940*/  IMAD.IADD R21, R28, 0x1, R21 ;  /* 0x000000011c157824 */ /* 0x000fe400078e0215 */
[C---:B--2---:R-:W-:Y:S02]  /*19950*/  IMAD R7, R9.reuse, UR5, R4 ;  /* 0x0000000509077c24 */ /* 0x044fe4000f8e0204 */
[----:B------:R-:W-:Y:S01]  /*19960*/  IMAD.WIDE.U32 R4, R9, UR4, RZ ;  /* 0x0000000409047c25 */ /* 0x000fe2000f8e00ff */
[----:B------:R-:W-:-:S03]  /*19970*/  ULDC.64 UR4, c[0x0][0xae8] ;  /* 0x0002ba0000047ab9 */ /* 0x000fc60000000a00 */
[----:B------:R-:W-:Y:S02]  /*19980*/  IMAD R6, R14, UR4, RZ ;  /* 0x000000040e067c24 */ /* 0x000fe4000f8e02ff */
[----:B------:R-:W-:Y:S02]  /*19990*/  IMAD.IADD R5, R5, 0x1, R7 ;  /* 0x0000000105057824 */ /* 0x000fe400078e0207 */
[----:B------:R-:W-:Y:S02]  /*199a0*/  IMAD R9, R29, UR5, R6 ;  /* 0x000000051d097c24 */ /* 0x000fe4000f8e0206 */
[----:B-1----:R-:W-:-:S04]  /*199b0*/  @P2 IMAD.HI.U32 R6, R21, R26, RZ ;  /* 0x0000001a15062227 */ /* 0x002fc800078e00ff */
[----:B------:R-:W-:Y:S01]  /*199c0*/  IMAD.WIDE.U32 R4, R29, UR4, R4 ;  /* 0x000000041d047c25 */ /* 0x000fe2000f8e0004 */
[----:B------:R-:W-:-:S03]  /*199d0*/  ULDC.64 UR4, c[0x0][0xaf0] ;  /* 0x0002bc0000047ab9 */ /* 0x000fc60000000a00 */
[----:B------:R-:W-:Y:S01]  /*199e0*/  IMAD.MOV.U32 R7, RZ, RZ, R21 ;  /* 0x000000ffff077224 */ /* 0x000fe200078e0015 */
[----:B---3--:R-:W-:Y:S01]  /*199f0*/  @P2 SHF.R.U32.HI R7, RZ, R11, R6 ;  /* 0x0000000bff072219 */ /* 0x008fe20000011606 */
        /* <DEDUP_REMOVED lines=21> */
[----:B------:R-:W-:Y:S01]  /*19b50*/  IMAD R27, R8, R27, RZ ;  /* 0x0000001b081b7224 */ /* 0x000fe200078e02ff */
[----:B------:R-:W-:Y:S01]  /*19b60*/  ULDC UR4, c[0x0][0xac8] ;  /* 0x0002b20000047ab9 */ /* 0x000fe20000000800 */
[----:B------:R-:W-:Y:S01]  /*19b70*/  IMAD.IADD R24, R2, 0x1, R28 ;  /* 0x0000000102187824 */ /* 0x000fe200078e021c */
[----:B------:R-:W-:Y:S01]  /*19b80*/  LEA.HI.X R10, R4, UR5, R5, 0x1, P0 ;  /* 0x00000005040a7c11 */ /* 0x000fe200080f0c05 */
[----:B------:R-:W1:Y:S01]  /*19b90*/  SHFL.IDX PT, R8, R6, RZ, 0x181f ;  /* 0x00181fff06087589 */ /* 0x000e6200000e0000 */
[----:B------:R-:W-:Y:S01]  /*19ba0*/  ISETP.GE.AND P0, PT, R3, UR4, PT ;  /* 0x0000000403007c0c */ /* 0x000fe2000bf06270 */
[C---:B------:R-:W-:Y:S02]  /*19bb0*/  VIADD R2, R24.reuse, 0x30 ;  /* 0x0000003018027836 */ /* 0x040fe40000000000 */
[----:B------:R-:W2:Y:S01]  /*19bc0*/  SHFL.IDX PT, R12, R6, 0x1, 0x181f ;  /* 0x00381f00060c7f89 */ /* 0x000ea200000e0000 */
[C---:B------:R-:W-:Y:S01]  /*19bd0*/  VIADD R4, R24.reuse, 0x60 ;  /* 0x0000006018047836 */ /* 0x040fe20000000000 */
[CC--:B------:R-:W-:Y:S01]  /*19be0*/  ISETP.GE.OR P3, PT, R24.reuse, R27.reuse, P0 ;  /* 0x0000001b1800720c */ /* 0x0c0fe20000766670 */
[----:B------:R-:W-:Y:S01]  /*19bf0*/  VIADD R5, R24, 0x90 ;  /* 0x0000009018057836 */ /* 0x000fe20000000000 */
[----:B------:R-:W3:Y:S01]  /*19c00*/  SHFL.IDX PT, R14, R6, 0x2, 0x181f ;  /* 0x00581f00060e7f89 */ /* 0x000ee200000e0000 */
[----:B------:R-:W-:-:S02]  /*19c10*/  ISETP.GE.OR P2, PT, R2, R27, P0 ;  /* 0x0000001b0200720c */ /* 0x000fc40000746670 */
[-C--:B------:R-:W-:Y:S01]  /*19c20*/  ISETP.GE.OR P1, PT, R4, R27.reuse, P0 ;  /* 0x0000001b0400720c */ /* 0x080fe20000726670 */
[----:B------:R-:W4:Y:S01]  /*19c30*/  SHFL.IDX PT, R7, R10, RZ, 0x181f ;  /* 0x00181fff0a077589 */ /* 0x000f2200000e0000 */
[----:B------:R-:W-:-:S03]  /*19c40*/  ISETP.GE.OR P0, PT, R5, R27, P0 ;  /* 0x0000001b0500720c */ /* 0x000fc60000706670 */
[----:B------:R2:W5:Y:S04]  /*19c50*/  SHFL.IDX PT, R20, R6, 0x3, 0x181f ;  /* 0x00781f0006147f89 */ /* 0x00056800000e0000 */
[----:B------:R-:W0:Y:S04]  /*19c60*/  SHFL.IDX PT, R9, R10, 0x1, 0x181f ;  /* 0x00381f000a097f89 */ /* 0x000e2800000e0000 */
[----:B------:R-:W0:Y:S01]  /*19c70*/  SHFL.IDX PT, R11, R10, 0x2, 0x181f ;  /* 0x00581f000a0b7f89 */ /* 0x000e2200000e0000 */
[----:B-1----:R-:W-:-:S03]  /*19c80*/  @!P3 LEA R4, P6, R3, R8, 0x1 ;  /* 0x000000080304b211 */ /* 0x002fc600078c08ff */
[----:B------:R-:W1:Y:S01]  /*19c90*/  SHFL.IDX PT, R13, R10, 0x3, 0x181f ;  /* 0x00781f000a0d7f89 */ /* 0x000e6200000e0000 */
[C---:B--2---:R-:W-:Y:S02]  /*19ca0*/  @!P2 LEA R6, P5, R3.reuse, R12, 0x1 ;  /* 0x0000000c0306a211 */ /* 0x044fe400078a08ff */
[C---:B---3--:R-:W-:Y:S02]  /*19cb0*/  @!P1 LEA R8, P4, R3.reuse, R14, 0x1 ;  /* 0x0000000e03089211 */ /* 0x048fe400078808ff */
[C---:B----4-:R-:W-:Y:S02]  /*19cc0*/  @!P3 LEA.HI.X R5, R3.reuse, R7, R0, 0x1, P6 ;  /* 0x000000070305b211 */ /* 0x050fe400030f0c00 */
[----:B-----5:R-:W-:-:S03]  /*19cd0*/  @!P0 LEA R2, P6, R3, R20, 0x1 ;  /* 0x0000001403028211 */ /* 0x020fc600078c08ff */
[----:B------:R2:W-:Y:S01]  /*19ce0*/  @!P3 ST.E.128 desc[UR40][R4.64], RZ ;  /* 0x000000ff0400b985 */ /* 0x0005e2000c101d28 */
[C-C-:B0-----:R-:W-:Y:S02]  /*19cf0*/  @!P2 LEA.HI.X R7, R3.reuse, R9, R0.reuse, 0x1, P5 ;  /* 0x000000090307a211 */ /* 0x141fe400028f0c00 */
[----:B------:R-:W-:-:S03]  /*19d00*/  @!P1 LEA.HI.X R9, R3, R11, R0, 0x1, P4 ;  /* 0x0000000b03099211 */ /* 0x000fc600020f0c00 */
[----:B------:R2:W-:Y:S01]  /*19d10*/  @!P2 ST.E.128 desc[UR40][R6.64], RZ ;  /* 0x000000ff0600a985 */ /* 0x0005e2000c101d28 */
[----:B-1----:R-:W-:-:S03]  /*19d20*/  @!P0 LEA.HI.X R3, R3, R13, R0, 0x1, P6 ;  /* 0x0000000d03038211 */ /* 0x002fc600030f0c00 */
[----:B------:R2:W-:Y:S04]  /*19d30*/  @!P1 ST.E.128 desc[UR40][R8.64], RZ ;  /* 0x000000ff08009985 */ /* 0x0005e8000c101d28 */
[----:B------:R2:W-:Y:S02]  /*19d40*/  @!P0 ST.E.128 desc[UR40][R2.64], RZ ;  /* 0x000000ff02008985 */ /* 0x0005e4000c101d28 */
.L_x_12017:
[----:B------:R-:W-:Y:S05]  /*19d50*/  BSYNC B0 ;  /* 0x0000000000007941 */ /* 0x000fea0003800000 */
.L_x_12014:
[----:B------:R-:W4:Y:S01]  /*19d60*/  LDL R0, [R1+0x2c] ;  /* 0x00002c0001007983 */ /* 0x000f220000100800 */
[----:B------:R-:W-:Y:S02]  /*19d70*/  ULDC UR4, c[0x0][0xc3c] ;  /* 0x00030f0000047ab9 */ /* 0x000fe40000000800 */
[----:B----4-:R-:W-:-:S13]  /*19d80*/  ISETP.GE.AND P0, PT, R0, UR4, PT ;  /* 0x0000000400007c0c */ /* 0x010fda000bf06270 */
[----:B------:R-:W-:Y:S05]  /*19d90*/  @!P0 BRA `(.L_x_12021) ;  /* 0xfffffe7000748947 */ /* 0x000fea000383ffff */
[----:B------:R-:W-:Y:S05]  /*19da0*/  BRA `(.L_x_11846) ;  /* 0x0000006400f47947 */ /* 0x000fea0003800000 */
.L_x_11844:
[----:B------:R-:W-:-:S08]  /*19db0*/  NOP ;  /* 0x0000000000007918 */ /* 0x000fd00000000000 */
[----:B0-----:R-:W0:-:S00]  /*19dc0*/  USETMAXREG.DEALLOC.CTAPOOL 0x20 ;  /* 0x00000020000079c8 */ /* 0x001e0000080e0500 */
        /* <DEDUP_REMOVED lines=14> */
.L_x_12022:
        /* <DEDUP_REMOVED lines=42> */
.L_x_12028:
        /* <DEDUP_REMOVED lines=12> */
.L_x_12027:
[----:B------:R-:W-:Y:S05]  /*1a210*/  BSYNC B0 ;  /* 0x0000000000007941 */ /* 0x000fea0003800000 */
.L_x_12026:
        /* <DEDUP_REMOVED lines=22> */
.L_x_12024:
        /* <DEDUP_REMOVED lines=21> */
.L_x_12029:
[----:B-1----:R-:W-:Y:S01]  /*1a4d0*/  IMAD R16, R16, UR5, R9 ;  /* 0x0000000510107c24 */ /* 0x002fe2000f8e0209 */
[----:B0-----:R-:W-:Y:S01]  /*1a4e0*/  IABS R6, R4 ;  /* 0x0000000400067213 */ /* 0x001fe20000000000 */
[----:B------:R-:W-:Y:S02]  /*1a4f0*/  IMAD R11, R15, R8, RZ ;  /* 0x000000080f0b7224 */ /* 0x000fe400078e02ff */
[----:B------:R-:W-:Y:S01]  /*1a500*/  IMAD.MOV.U32 R2, RZ, RZ, RZ ;  /* 0x000000ffff027224 */ /* 0x000fe200078e00ff */
[----:B------:R-:W-:Y:S01]  /*1a510*/  IADD3 R9, -R16, UR6, RZ ;  /* 0x0000000610097c10 */ /* 0x000fe2000fffe1ff */
        /* <DEDUP_REMOVED lines=50> */
.L_x_12025:
[----:B------:R-:W-:Y:S02]  /*1a840*/  IMAD.MOV.U32 R17, RZ, RZ, RZ ;  /* 0x000000ffff117224 */ /* 0x000fe400078e00ff */
[----:B------:R-:W-:Y:S02]  /*1a850*/  IMAD.U32 R16, RZ, RZ, UR6 ;  /* 0x00000006ff107e24 */ /* 0x000fe4000f8e00ff */
[----:B------:R-:W-:-:S07]  /*1a860*/  IMAD.MOV.U32 R18, RZ, RZ, RZ ;  /* 0x000000ffff127224 */ /* 0x000fce00078e00ff */
.L_x_12030:
[----:B------:R-:W-:-:S13]  /*1a870*/  ISETP.NE.AND P0, PT, R5, RZ, PT ;  /* 0x000000ff0500720c */ /* 0x000fda0003f05270 */
[----:B------:R-:W0:Y:S01]  /*1a880*/  @!P0 S2R R3, SR_CgaCtaId ;  /* 0x0000000000038919 */ /* 0x000e220000008800 */
[----:B------:R-:W-:-:S04]  /*1a890*/  @!P0 MOV R0, 0x400 ;  /* 0x0000040000008802 */ /* 0x000fc80000000f00 */
[----:B0-----:R-:W-:-:S05]  /*1a8a0*/  @!P0 LEA R0, R3, R0, 0x18 ;  /* 0x0000000003008211 */ /* 0x001fca00078ec0ff */
[----:B------:R1:W-:Y:S01]  /*1a8b0*/  @!P0 STS.128 [R0+0x132d0], R16 ;  /* 0x0132d01000008388 */ /* 0x0003e20000000c00 */
[----:B------:R-:W-:Y:S06]  /*1a8c0*/  BAR.ARV 0x5, 0x200 ;  /* 0x0148000000007b1d */ /* 0x000fec0000002000 */
.L_x_12023:
[----:B------:R2:W-:Y:S01]  /*1a8d0*/  STL [R1+0x48], RZ ;  /* 0x000048ff01007387 */ /* 0x0005e20000100800 */
[----:B------:R-:W-:Y:S01]  /*1a8e0*/  ULDC UR4, c[0x0][0xc3c] ;  /* 0x00030f0000047ab9 */ /* 0x000fe20000000800 */
[----:B------:R-:W-:Y:S01]  /*1a8f0*/  IMAD.MOV.U32 R29, RZ, RZ, 0x1 ;  /* 0x00000001ff1d7424 */ /* 0x000fe200078e00ff */
[----:B0-----:R-:W-:Y:S01]  /*1a900*/  ISETP.GE.AND P0, PT, R19, UR4, PT ;  /* 0x0000000413007c0c */ /* 0x001fe2000bf06270 */
[----:B------:R-:W-:-:S12]  /*1a910*/  IMAD.MOV.U32 R27, RZ, RZ, RZ ;  /* 0x000000ffff1b7224 */ /* 0x000fd800078e00ff */
[----:B--2---:R-:W-:Y:S05]  /*1a920*/  @P0 BRA `(.L_x_12031) ;  /* 0x00000058001c0947 */ /* 0x004fea0003800000 */
[----:B------:R-:W2:Y:S01]  /*1a930*/  LDL R10, [R1+0x38] ;  /* 0x00003800010a7983 */ /* 0x000ea20000100800 */
[----:B------:R-:W0:Y:S01]  /*1a940*/  S2R R9, SR_TID.X ;  /* 0x0000000000097919 */ /* 0x000e220000002100 */
[----:B------:R-:W3:Y:S01]  /*1a950*/  S2UR UR5, SR_CgaCtaId ;  /* 0x00000000000579c3 */ /* 0x000ee20000008800 */
[----:B------:R-:W-:Y:S01]  /*1a960*/  UMOV UR4, 0x400 ;  /* 0x0000040000047882 */ /* 0x000fe20000000000 */
[C---:B0-----:R-:W-:Y:S01]  /*1a970*/  IMAD.SHL.U32 R26, R9.reuse, 0x40, RZ ;  /* 0x00000040091a7824 */ /* 0x041fe200078e00ff */
[C---:B------:R-:W-:Y:S01]  /*1a980*/  LOP3.LUT R11, R9.reuse, 0x7f, RZ, 0xc0, !PT ;  /* 0x0000007f090b7812 */ /* 0x040fe200078ec0ff */
[C---:B------:R-:W-:Y:S01]  /*1a990*/  IMAD.SHL.U32 R2, R9.reuse, 0x10, RZ ;  /* 0x0000001009027824 */ /* 0x040fe200078e00ff */
[----:B------:R-:W-:Y:S01]  /*1a9a0*/  SHF.R.U32.HI R3, RZ, 0x1, R9 ;  /* 0x00000001ff037819 */ /* 0x000fe20000011609 */
[C---:B-1----:R-:W-:Y:S01]  /*1a9b0*/  IMAD.SHL.U32 R0, R9.reuse, 0x20, RZ ;  /* 0x0000002009007824 */ /* 0x042fe200078e00ff */
[----:B------:R-:W-:Y:S01]  /*1a9c0*/  LOP3.LUT R4, R26, 0x180, RZ, 0xc0, !PT ;  /* 0x000001801a047812 */ /* 0x000fe200078ec0ff */
[----:B------:R-:W-:Y:S01]  /*1a9d0*/  IMAD.SHL.U32 R8, R9, 0x2, RZ ;  /* 0x0000000209087824 */ /* 0x000fe200078e00ff */
[----:B------:R-:W-:Y:S01]  /*1a9e0*/  LOP3.LUT R7, R2, 0x1b0, RZ, 0xc0, !PT ;  /* 0x000001b002077812 */ /* 0x000fe200078ec0ff */
[----:B------:R-:W-:Y:S01]  /*1a9f0*/  IMAD.SHL.U32 R6, R11, 0x10, RZ ;  /* 0x000000100b067824 */ /* 0x000fe200078e00ff */
[----:B------:R-:W-:Y:S01]  /*1aa00*/  LOP3.LUT R3, R4, 0x30, R3, 0xf8, !PT ;  /* 0x0000003004037812 */ /* 0x000fe200078ef803 */
[----:B------:R-:W-:Y:S01]  /*1aa10*/  IMAD.SHL.U32 R4, R9, 0x8, RZ ;  /* 0x0000000809047824 */ /* 0x000fe200078e00ff */
[----:B------:R-:W-:-:S02]  /*1aa20*/  LOP3.LUT R5, R0, 0x80, RZ, 0xc0, !PT ;  /* 0x0000008000057812 */ /* 0x000fc400078ec0ff */
[----:B------:R-:W-:Y:S02]  /*1aa30*/  LOP3.LUT R8, R7, 0x30, R8, 0x78, !PT ;  /* 0x0000003007087812 */ /* 0x000fe400078e7808 */
[----:B------:R-:W-:Y:S01]  /*1aa40*/  LOP3.LUT R7, R6, 0x600, RZ, 0xc0, !PT ;  /* 0x0000060006077812 */ /* 0x000fe200078ec0ff */
[----:B------:R-:W-:Y:S01]  /*1aa50*/  IMAD.SHL.U32 R6, R9, 0x4, RZ ;  /* 0x0000000409067824 */ /* 0x000fe200078e00ff */
[----:B------:R-:W-:Y:S01]  /*1aa60*/  LOP3.LUT R5, R5, 0x10, R9, 0xf8, !PT ;  /* 0x0000001005057812 */ /* 0x000fe200078ef809 */
[----:B---3--:R-:W-:Y:S01]  /*1aa70*/  ULEA UR4, UR5, UR4, 0x18 ;  /* 0x0000000405047291 */ /* 0x008fe2000f8ec03f */
[----:B------:R-:W-:Y:S02]  /*1aa80*/  LOP3.LUT R3, R3, 0x30, R4, 0x78, !PT ;  /* 0x0000003003037812 */ /* 0x000fe400078e7804 */
[C---:B------:R-:W-:Y:S02]  /*1aa90*/  LOP3.LUT R9, R7.reuse, 0x60, R0, 0xf8, !PT ;  /* 0x0000006007097812 */ /* 0x040fe400078ef800 */
[----:B------:R-:W-:-:S02]  /*1aaa0*/  LOP3.LUT R7, R7, 0x40, R2, 0xf8, !PT ;  /* 0x0000004007077812 */ /* 0x000fc400078ef802 */
[----:B------:R-:W-:Y:S01]  /*1aab0*/  LOP3.LUT R26, R3, 0x640, R26, 0xf8, !PT ;  /* 0x00000640031a7812 */ /* 0x000fe200078ef81a */
[----:B------:R-:W-:Y:S01]  /*1aac0*/  IMAD.U32 R23, RZ, RZ, UR4 ;  /* 0x00000004ff177e24 */ /* 0x000fe2000f8e00ff */
[----:B------:R-:W-:Y:S02]  /*1aad0*/  LOP3.LUT R8, R7, R8, RZ, 0xfc, !PT ;  /* 0x0000000807087212 */ /* 0x000fe400078efcff */
[----:B------:R-:W-:Y:S02]  /*1aae0*/  SHF.R.U32.HI R3, RZ, 0x2, R11 ;  /* 0x00000002ff037819 */ /* 0x000fe4000001160b */
[--C-:B------:R-:W-:Y:S02]  /*1aaf0*/  LOP3.LUT R4, R9, 0x100, R0.reuse, 0xf8, !PT ;  /* 0x0000010009047812 */ /* 0x100fe400078ef800 */
[----:B------:R-:W-:Y:S01]  /*1ab00*/  LOP3.LUT R0, R3, 0x60, R0, 0xf8, !PT ;  /* 0x0000006003007812 */ /* 0x000fe200078ef800 */
[----:B------:R-:W-:Y:S02]  /*1ab10*/  IMAD.IADD R3, R23, 0x1, R8 ;  /* 0x0000000117037824 */ /* 0x000fe400078e0208 */
[----:B------:R-:W-:Y:S01]  /*1ab20*/  IMAD.MOV.U32 R0, RZ, RZ, 0x1 ;  /* 0x00000001ff007424 */ /* 0x000fe200078e00ff */
[----:B------:R-:W-:Y:S01]  /*1ab30*/  LOP3.LUT R5, R5, 0x10, R6, 0x78, !PT ;  /* 0x0000001005057812 */ /* 0x000fe200078e7806 */
[----:B------:R-:W-:Y:S01]  /*1ab40*/  BSSY B7, `(.L_x_12031) ;  /* 0x0000565000077945 */ /* 0x000fe20003800000 */
[----:B------:R-:W-:-:S02]  /*1ab50*/  IMAD.MOV.U32 R28, RZ, RZ, RZ ;  /* 0x000000ffff1c7224 */ /* 0x000fc400078e00ff */
[----:B------:R-:W-:Y:S01]  /*1ab60*/  LOP3.LUT R25, R4, R5, RZ, 0xfc, !PT ;  /* 0x0000000504197212 */ /* 0x000fe200078efcff */
[----:B------:R-:W-:Y:S02]  /*1ab70*/  IMAD.MOV.U32 R27, RZ, RZ, RZ ;  /* 0x000000ffff1b7224 */ /* 0x000fe400078e00ff */
[----:B------:R-:W-:Y:S01]  /*1ab80*/  IMAD.MOV.U32 R29, RZ, RZ, 0x1 ;  /* 0x00000001ff1d7424 */ /* 0x000fe200078e00ff */
[----:B------:R-:W-:Y:S01]  /*1ab90*/  ULDC.64 UR38, c[0x0][0x198] ;  /* 0x0000660000267ab9 */ /* 0x000fe20000000a00 */
[----:B------:R-:W-:Y:S01]  /*1aba0*/  ULDC UR36, c[0x0][0xc] ;  /* 0x0000030000247ab9 */ /* 0x000fe20000000800 */
[----:B--2---:R-:W-:-:S05]  /*1abb0*/  LOP3.LUT R2, R10, 0x1, RZ, 0xfc, !PT ;  /* 0x000000010a027812 */ /* 0x004fca00078efcff */
[----:B------:R0:W-:Y:S04]  /*1abc0*/  STL [R1+0x4c], R2 ;  /* 0x00004c0201007387 */ /* 0x0001e80000100800 */
[----:B------:R1:W-:Y:S01]  /*1abd0*/  STL [R1+0x34], R3 ;  /* 0x0000340301007387 */ /* 0x0003e20000100800 */
[----:B0-----:R-:W-:-:S05]  /*1abe0*/  LOP3.LUT R2, R10, 0x2, RZ, 0xfc, !PT ;  /* 0x000000020a027812 */ /* 0x001fca00078efcff */
[----:B------:R1:W-:Y:S04]  /*1abf0*/  STL [R1+0x20], R2 ;  /* 0x0000200201007387 */ /* 0x0003e80000100800 */
[----:B------:R1:W-:Y:S04]  /*1ac00*/  STL [R1+0x48], RZ ;  /* 0x000048ff01007387 */ /* 0x0003e80000100800 */
[----:B------:R1:W-:Y:S02]  /*1ac10*/  STL [R1], R0 ;  /* 0x0000000001007387 */ /* 0x0003e40000100800 */
.L_x_12149:
        /* <DEDUP_REMOVED lines=9> */
[----:B--2---:R-:W2:Y:S08]  /*1acb0*/  LDC.64 R4, c[0x0][0xa08] ;  /* 0x00028200ff047b82 */ /* 0x004eb00000000a00 */
        /* <DEDUP_REMOVED lines=45> */
.L_x_12032:
        /* <DEDUP_REMOVED lines=10> */
.L_x_12033:
[----:B------:R-:W-:Y:S05]  /*1b030*/  @!P1 BRA `(.L_x_12034) ;  /* 0x00000000000c9947 */ /* 0x000fea0003800000 */
[----:B------:R-:W2:Y:S04]  /*1b040*/  LDG.E R10, desc[UR40][R4.64] ;  /* 0x00000028040a7981 */ /* 0x000ea8000c1e1900 */
[----:B------:R-:W2:Y:S02]  /*1b050*/  LDG.E R4, desc[UR40][R4.64+0x4] ;  /* 0x0000042804047981 */ /* 0x000ea4000c1e1900 */
[----:B--2---:R-:W-:-:S07]  /*1b060*/  IMAD.IADD R10, R4, 0x1, -R10 ;  /* 0x00000001040a7824 */ /* 0x004fce00078e0a0a */
.L_x_12034:
[----:B------:R-:W2:Y:S04]  /*1b070*/  @P2 LDG.E R4, desc[UR40][R2.64] ;  /* 0x0000002802042981 */ /* 0x000ea8000c1e1900 */
[----:B------:R3:W2:Y:S01]  /*1b080*/  @P2 LDG.E R5, desc[UR40][R2.64+0x4] ;  /* 0x0000042802052981 */ /* 0x0006a2000c1e1900 */
[----:B-----5:R-:W-:Y:S02]  /*1b090*/  IMAD.IADD R7, R10, 0x1, -R7 ;  /* 0x000000010a077824 */ /* 0x020fe400078e0a07 */
[----:B-1----:R-:W-:-:S04]  /*1b0a0*/  IMAD R11, R17, 0xc0, RZ ;  /* 0x000000c0110b7824 */ /* 0x002fc800078e02ff */
[----:B------:R-:W-:Y:S01]  /*1b0b0*/  VIADD R9, R11, 0xbf ;  /* 0x000000bf0b097836 */ /* 0x000fe20000000000 */
        /* <DEDUP_REMOVED lines=10> */
[----:B------:R-:W-:-:S03]  /*1b160*/  IADD3 R8, R17, 0x1, -R13 ;  /* 0x0000000111087810 */ /* 0x000fc60007ffe80d */
[----:B------:R-:W-:-:S04]  /*1b170*/  IMAD.HI R20, R20, 0x66666667, RZ ;  /* 0x6666666714147827 */ /* 0x000fc800078e02ff */
[----:B------:R-:W-:Y:S01]  /*1b180*/  IMAD.IADD R9, R8, 0x1, R9 ;  /* 0x0000000108097824 */ /* 0x000fe200078e0209 */
[----:B------:R-:W-:-:S04]  /*1b190*/  SHF.R.U32.HI R2, RZ, 0x1f, R20 ;  /* 0x0000001fff027819 */ /* 0x000fc80000011614 */
[----:B------:R-:W-:Y:S02]  /*1b1a0*/  LEA.HI.SX32 R20, R20, R2, 0x1a ;  /* 0x0000000214147211 */ /* 0x000fe400078fd2ff */
[----:B------:R-:W2:Y:S02]  /*1b1b0*/  LDC.64 R2, c[0x0][0x9e0] ;  /* 0x00027800ff027b82 */ /* 0x000ea40000000a00 */
        /* <DEDUP_REMOVED lines=14> */
.L_x_12037:
[----:B------:R-:W-:-:S13]  /*1b2a0*/  ISETP.NE.AND P0, PT, R3, 0x1, PT ;  /* 0x000000010300780c */ /* 0x000fda0003f05270 */
[----:B------:R-:W1:Y:S02]  /*1b2b0*/  @P0 LDC.64 R4, c[0x0][0x9e8] ;  /* 0x00027a00ff040b82 */ /* 0x000e640000000a00 */
[----:B-1----:R-:W-:-:S05]  /*1b2c0*/  @P0 IMAD.HI.U32 R4, R10, R4, RZ ;  /* 0x000000040a040227 */ /* 0x002fca00078e00ff */
[----:B------:R-:W-:-:S07]  /*1b2d0*/  @P0 SHF.R.U32.HI R10, RZ, R5, R4 ;  /* 0x00000005ff0a0219 */ /* 0x000fce0000011604 */
.L_x_12038:
[----:B------:R-:W-:Y:S05]  /*1b2e0*/  BSYNC B0 ;  /* 0x0000000000007941 */ /* 0x000fea0003800000 */
.L_x_12036:
[----:B------:R-:W-:-:S05]  /*1b2f0*/  IMAD R10, R10, R3, R3 ;  /* 0x000000030a0a7224 */ /* 0x000fca00078e0203 */
[----:B------:R-:W-:-:S07]  /*1b300*/  VIMNMX R2, R2, R10, PT ;  /* 0x0000000a02027248 */ /* 0x000fce0003fe0100 */
.L_x_12035:
        /* <DEDUP_REMOVED lines=20> */
.L_x_12041:
[----:B------:R-:W-:-:S13]  /*1b450*/  ISETP.NE.AND P0, PT, R3, 0x1, PT ;  /* 0x000000010300780c */ /* 0x000fda0003f05270 */
[----:B------:R-:W1:Y:S02]  /*1b460*/  @P0 LDC.64 R4, c[0x0][0x9e8] ;  /* 0x00027a00ff040b82 */ /* 0x000e640000000a00 */
[----:B-1----:R-:W-:-:S05]  /*1b470*/  @P0 IMAD.HI.U32 R4, R10, R4, RZ ;  /* 0x000000040a040227 */ /* 0x002fca00078e00ff */
[----:B------:R-:W-:-:S07]  /*1b480*/  @P0 SHF.R.U32.HI R10, RZ, R5, R4 ;  /* 0x00000005ff0a0219 */ /* 0x000fce0000011604 */
.L_x_12042:
[----:B------:R-:W-:Y:S05]  /*1b490*/  BSYNC B0 ;  /* 0x0000000000007941 */ /* 0x000fea0003800000 */
.L_x_12040:
[----:B------:R-:W-:-:S05]  /*1b4a0*/  IMAD R3, R10, R3, RZ ;  /* 0x000000030a037224 */ /* 0x000fca00078e02ff */
[----:B------:R-:W-:-:S07]  /*1b4b0*/  VIMNMX R9, R9, R3, !PT ;  /* 0x0000000309097248 */ /* 0x000fce0007fe0100 */
.L_x_12039:
[----:B------:R-:W-:Y:S01]  /*1b4c0*/  VIADD R2, R2, 0x9f ;  /* 0x0000009f02027836 */ /* 0x000fe20000000000 */
[----:B------:R-:W-:Y:S01]  /*1b4d0*/  BSSY B0, `(.L_x_12043) ;  /* 0x00000e2000007945 */ /* 0x000fe20003800000 */
[----:B------:R-:W-:-:S04]  /*1b4e0*/  IMAD.HI R9, R9, 0x66666667, RZ ;  /* 0x6666666709097827 */ /* 0x000fc800078e02ff */
[----:B------:R-:W-:-:S05]  /*1b4f0*/  IMAD.HI R2, R2, 0x66666667, RZ ;  /* 0x6666666702027827 */ /* 0x000fca00078e02ff */
[----:B------:R-:W-:-:S04]  /*1b500*/  SHF.R.U32.HI R3, RZ, 0x1f, R2 ;  /* 0x0000001fff037819 */ /* 0x000fc80000011602 */
        /* <DEDUP_REMOVED lines=27> */
.L_x_12184:
[----:B--2---:R-:W-:Y:S02]  /*1b6c0*/  ISETP.NE.AND P0, PT, R14, RZ, PT ;  /* 0x000000ff0e00720c */ /* 0x004fe40003f05270 */
[----:B------:R-:W-:-:S11]  /*1b6d0*/  PLOP3.LUT P6, PT, PT, PT, PT, 0x8, 0x0 ;  /* 0x000000000000781c */ /* 0x000fd60003fce170 */
[----:B------:R-:W-:Y:S05]  /*1b6e0*/  @P0 BRA `(.L_x_12046) ;  /* 0x00000000000c0947 */ /* 0x000fea0003800000 */
[----:B------:R-:W-:-:S03]  /*1b6f0*/  UMOV UR4, 0xffffffff ;  /* 0xffffffff00047882 */ /* 0x000fc60000000000 */
[----:B------:R-:W-:Y:S05]  /*1b700*/  BRA.DIV UR4, `(.L_x_12047) ;  /* 0x0000005604c87947 */ /* 0x000fea000b800000 */
[----:B------:R-:W-:-:S13]  /*1b710*/  ELECT P6, URZ, PT ;  /* 0x00000000003f782f */ /* 0x000fda00038c0000 */
.L_x_12046:
        /* <DEDUP_REMOVED lines=9> */
.L_x_12187:
[----:B------:R-:W-:Y:S05]  /*1b7b0*/  BSYNC B1 ;  /* 0x0000000000017941 */ /* 0x000fea0003800000 */
.L_x_12048:
[----:B------:R-:W-:Y:S04]  /*1b7c0*/  BSSY B1, `(.L_x_12050) ;  /* 0x000004e000017945 */ /* 0x000fe80003800000 */
[----:B------:R-:W-:Y:S05]  /*1b7d0*/  @!P6 BRA `(.L_x_12051) ;  /* 0x000000040030e947 */ /* 0x000fea0003800000 */
[----:B------:R-:W2:Y:S01]  /*1b7e0*/  LDL R6, [R1] ;  /* 0x0000000001067983 */ /* 0x000ea20000100800 */
[----:B-1----:R-:W-:Y:S01]  /*1b7f0*/  IMAD R5, R28, 0x8, R23 ;  /* 0x000000081c057824 */ /* 0x002fe200078e0217 */
[----:B------:R-:W1:Y:S01]  /*1b800*/  S2R R7, SR_TID.X ;  /* 0x0000000000077919 */ /* 0x000e620000002100 */
[----:B------:R-:W-:Y:S01]  /*1b810*/  BSSY B2, `(.L_x_12052) ;  /* 0x0000006000027945 */ /* 0x000fe20003800000 */
[----:B-1----:R-:W-:-:S04]  /*1b820*/  LOP3.LUT R7, R7, 0x7f, RZ, 0xc0, !PT ;  /* 0x0000007f07077812 */ /* 0x002fc800078ec0ff */
[----:B------:R-:W-:Y:S02]  /*1b830*/  ISETP.NE.AND P1, PT, R7, RZ, PT ;  /* 0x000000ff0700720c */ /* 0x000fe40003f25270 */
[----:B--2---:R-:W-:-:S04]  /*1b840*/  SHF.L.U32 R6, R6, 0x1f, RZ ;  /* 0x0000001f06067819 */ /* 0x004fc800000006ff */
[----:B------:R-:W1:Y:S02]  /*1b850*/  SYNCS.PHASECHK.TRANS64.TRYWAIT P0, [R5+URZ+0x132a0], R6 ;  /* 0x0132a006050075a7 */ /* 0x000e64000800017f */
[----:B-1----:R-:W-:Y:S05]  /*1b860*/  @!P0 BRA `(.L_x_12053) ;  /* 0x0000005400a48947 */ /* 0x002fea0003800000 */
.L_x_12188:
[----:B------:R-:W-:Y:S05]  /*1b870*/  BSYNC B2 ;  /* 0x0000000000027941 */ /* 0x000fea0003800000 */
.L_x_12052:
        /* <DEDUP_REMOVED lines=9> */
.L_x_12055:
[----:B------:R-:W-:Y:S05]  /*1b910*/  BSYNC B2 ;  /* 0x0000000000027941 */ /* 0x000fea0003800000 */
.L_x_12054:
        /* <DEDUP_REMOVED lines=12> */
.L_x_12056:
        /* <DEDUP_REMOVED lines=13> */
.L_x_12189:
[----:B------:R-:W-:Y:S05]  /*1bab0*/  BSYNC B2 ;  /* 0x0000000000027941 */ /* 0x000fea0003800000 */
.L_x_12057:
[----:B------:R-:W-:Y:S01]  /*1bac0*/  BSSY B2, `(.L_x_12059) ;  /* 0x000000b000027945 */ /* 0x000fe20003800000 */
[----:B------:R-:W-:Y:S02]  /*1bad0*/  IMAD.MOV.U32 R10, RZ, RZ, 0x0 ;  /* 0x00000000ff0a7424 */ /* 0x000fe400078e00ff */
[----:B------:R-:W-:Y:S01]  /*1bae0*/  IMAD.MOV.U32 R11, RZ, RZ, 0x12f00000 ;  /* 0x12f00000ff0b7424 */ /* 0x000fe200078e00ff */
[----:B------:R-:W-:Y:S06]  /*1baf0*/  @P1 BRA `(.L_x_12060) ;  /* 0x00000000001c1947 */ /* 0x000fec0003800000 */
[----:B0-----:R-:W0:Y:S01]  /*1bb00*/  S2R R13, SR_TID.X ;  /* 0x00000000000d7919 */ /* 0x001e220000002100 */
[----:B-12---:R-:W-:-:S04]  /*1bb10*/  IMAD.MOV.U32 R6, RZ, RZ, 0x2800 ;  /* 0x00002800ff067424 */ /* 0x006fc800078e00ff */
[----:B------:R3:W-:Y:S01]  /*1bb20*/  SYNCS.ARRIVE.TRANS64 RZ, [R5+URZ+0x132b0], R6 ;  /* 0x0132b00605ff79a7 */ /* 0x0007e2000800003f */
[----:B0-----:R-:W-:-:S04]  /*1bb30*/  LOP3.LUT R13, R13, 0x1f, RZ, 0xc0, !PT ;  /* 0x0000001f0d0d7812 */ /* 0x001fc800078ec0ff */
[----:B------:R-:W-:-:S13]  /*1bb40*/  ISETP.NE.AND P0, PT, R13, RZ, PT ;  /* 0x000000ff0d00720c */ /* 0x000fda0003f05270 */
[----:B---3--:R-:W-:Y:S05]  /*1bb50*/  @!P0 BRA `(.L_x_12060) ;  /* 0x0000000000048947 */ /* 0x008fea0003800000 */
[----:B------:R-:W-:Y:S01]  /*1bb60*/  BPT.TRAP 0x1 ;  /* 0x000000040000795c */ /* 0x000fe20000300000 */
.L_x_12060:
[----:B------:R-:W-:Y:S05]  /*1bb70*/  BSYNC B2 ;  /* 0x0000000000027941 */ /* 0x000fea0003800000 */
.L_x_12059:
        /* <DEDUP_REMOVED lines=8> */
.L_x_12061:
        /* <DEDUP_REMOVED lines=10> */
.L_x_12051:
[----:B------:R-:W-:Y:S05]  /*1bca0*/  BSYNC B1 ;  /* 0x0000000000017941 */ /* 0x000fea0003800000 */
.L_x_12050:
[----:B------:R-:W2:Y:S01]  /*1bcb0*/  LDL.LU R6, [R1] ;  /* 0x0000000001067983 */ /* 0x000ea20000300800 */
[----:B------:R-:W-:Y:S01]  /*1bcc0*/  VIADD R28, R28, 0x1 ;  /* 0x000000011c1c7836 */ /* 0x000fe20000000000 */
[----:B------:R-:W-:Y:S01]  /*1bcd0*/  PLOP3.LUT P0, PT, PT, PT, PT, 0x8, 0x0 ;  /* 0x000000000000781c */ /* 0x000fe20003f0e170 */
[----:B------:R-:W-:-:S03]  /*1bce0*/  VIADD R3, R3, 0xfffffffe ;  /* 0xfffffffe03037836 */ /* 0x000fc60000000000 */
[C---:B------:R-:W-:Y:S02]  /*1bcf0*/  ISETP.NE.AND P1, PT, R28.reuse, 0x2, PT ;  /* 0x000000021c00780c */ /* 0x040fe40003f25270 */
[----:B------:R-:W-:Y:S02]  /*1bd00*/  ISETP.GE.AND P2, PT, R3, R4, PT ;  /* 0x000000040300720c */ /* 0x000fe40003f46270 */
[----:B-1----:R-:W-:Y:S02]  /*1bd10*/  SEL R5, RZ, 0x1, P1 ;  /* 0x00000001ff057807 */ /* 0x002fe40000800000 */
[----:B------:R-:W-:Y:S02]  /*1bd20*/  SEL R28, R28, RZ, P1 ;  /* 0x000000ff1c1c7207 */ /* 0x000fe40000800000 */
[----:B--2---:R-:W-:-:S05]  /*1bd30*/  LOP3.LUT R6, R6, R5, RZ, 0x3c, !PT ;  /* 0x0000000506067212 */ /* 0x004fca00078e3cff */
[----:B------:R1:W-:Y:S02]  /*1bd40*/  STL [R1], R6 ;  /* 0x0000000601007387 */ /* 0x0003e40000100800 */
[----:B------:R-:W-:Y:S05]  /*1bd50*/  @!P2 BRA `(.L_x_12044) ;  /* 0x000000040064a947 */ /* 0x000fea0003800000 */
.L_x_12074:
[----:B------:R-:W-:Y:S05]  /*1bd60*/  YIELD ;  /* 0x0000000000007946 */ /* 0x000fea0003800000 */
[----:B------:R-:W-:Y:S04]  /*1bd70*/  BSSY B1, `(.L_x_12062) ;  /* 0x000004d000017945 */ /* 0x000fe80003800000 */
[----:B--2---:R-:W-:Y:S05]  /*1bd80*/  @!P6 BRA `(.L_x_12063) ;  /* 0x00000004002ce947 */ /* 0x004fea0003800000 */
[----:B-1----:R-:W2:Y:S01]  /*1bd90*/  LDL R6, [R1] ;  /* 0x0000000001067983 */ /* 0x002ea20000100800 */
[----:B------:R-:W1:Y:S02]  /*1bda0*/  S2R R5, SR_TID.X ;  /* 0x0000000000057919 */ /* 0x000e640000002100 */
[----:B-1----:R-:W-:Y:S01]  /*1bdb0*/  LOP3.LUT R7, R5, 0x7f, RZ, 0xc0, !PT ;  /* 0x0000007f05077812 */ /* 0x002fe200078ec0ff */
[----:B------:R-:W-:Y:S01]  /*1bdc0*/  IMAD R5, R28, 0x8, R23 ;  /* 0x000000081c057824 */ /* 0x000fe200078e0217 */
[----:B------:R-:W-:Y:S02]  /*1bdd0*/  BSSY B2, `(.L_x_12064) ;  /* 0x0000005000027945 */ /* 0x000fe40003800000 */
[----:B------:R-:W-:Y:S02]  /*1bde0*/  ISETP.NE.AND P2, PT, R7, RZ, PT ;  /* 0x000000ff0700720c */ /* 0x000fe40003f45270 */
[----:B--2---:R-:W-:-:S04]  /*1bdf0*/  SHF.L.U32 R6, R6, 0x1f, RZ ;  /* 0x0000001f06067819 */ /* 0x004fc800000006ff */
[----:B------:R-:W1:Y:S02]  /*1be00*/  SYNCS.PHASECHK.TRANS64.TRYWAIT P1, [R5+URZ+0x132a0], R6 ;  /* 0x0132a006050075a7 */ /* 0x000e64000802017f */
[----:B-1----:R-:W-:Y:S05]  /*1be10*/  @!P1 BRA `(.L_x_12065) ;  /* 0x0000005000609947 */ /* 0x002fea0003800000 */
.L_x_12190:
[----:B------:R-:W-:Y:S05]  /*1be20*/  BSYNC B2 ;  /* 0x0000000000027941 */ /* 0x000fea0003800000 */
.L_x_12064:
        /* <DEDUP_REMOVED lines=9> */
.L_x_12067:
[----:B------:R-:W-:Y:S05]  /*1bec0*/  BSYNC B2 ;  /* 0x0000000000027941 */ /* 0x000fea0003800000 */
.L_x_12066:
        /* <DEDUP_REMOVED lines=11> */
.L_x_12068:
        /* <DEDUP_REMOVED lines=13> */
.L_x_12191:
[----:B------:R-:W-:Y:S05]  /*1c050*/  BSYNC B2 ;  /* 0x0000000000027941 */ /* 0x000fea0003800000 */
.L_x_12069:
        /* <DEDUP_REMOVED lines=11> */
.L_x_12072:
[----:B------:R-:W-:Y:S05]  /*1c110*/  BSYNC B2 ;  /* 0x0000000000027941 */ /* 0x000fea0003800000 */
.L_x_12071:
        /* <DEDUP_REMOVED lines=8> */
.L_x_12073:
        /* <DEDUP_REMOVED lines=10> */
.L_x_12063:
[----:B------:R-:W-:Y:S05]  /*1c240*/  BSYNC B1 ;  /* 0x0000000000017941 */ /* 0x000fea0003800000 */
.L_x_12062:
[----:B-1----:R-:W2:Y:S01]  /*1c250*/  LDL.LU R6, [R1] ;  /* 0x0000000001067983 */ /* 0x002ea20000300800 */
        /* <DEDUP_REMOVED lines=9> */
.L_x_12044:
[----:B------:R-:W-:Y:S05]  /*1c2f0*/  BSYNC B0 ;  /* 0x0000000000007941 */ /* 0x000fea0003800000 */
.L_x_12043:
[----:B------:R-:W3:Y:S01]  /*1c300*/  LDL R7, [R1+0x14] ;  /* 0x0000140001077983 */ /* 0x000ee20000100800 */
[----:B------:R-:W4:Y:S01]  /*1c310*/  LDC R0, c[0x0][0x448] ;  /* 0x00011200ff007b82 */ /* 0x000f220000000800 */
[----:B------:R-:W-:Y:S07]  /*1c320*/  @!P0 WARPSYNC.ALL ;  /* 0x0000000000008948 */ /* 0x000fee0003800000 */
[----:B------:R-:W-:Y:S01]  /*1c330*/  @!P0 BAR.SYNC.DEFER_BLOCKING 0xc, 0x200 ;  /* 0x0308000000008b1d */ /* 0x000fe20000010000 */
[----:B----4-:R-:W-:-:S13]  /*1c340*/  ISETP.NE.AND P1, PT, R0, 0x1, PT ;  /* 0x000000010000780c */ /* 0x010fda0003f25270 */
[----:B------:R-:W4:Y:S08]  /*1c350*/  @P1 LDC R3, c[0x0][0x44c] ;  /* 0x00011300ff031b82 */ /* 0x000f300000000800 */
[----:B------:R-:W5:Y:S01]  /*1c360*/  @P1 LDC R0, c[0x0][0x450] ;  /* 0x00011400ff001b82 */ /* 0x000f620000000800 */
[----:B---3--:R-:W-:-:S04]  /*1c370*/  VIADD R2, R7, 0xbf ;  /* 0x000000bf07027836 */ /* 0x008fc80000000000 */
[----:B----4-:R-:W-:-:S05]  /*1c380*/  @P1 IMAD.HI.U32 R3, R2, R3, RZ ;  /* 0x0000000302031227 */ /* 0x010fca00078e00ff */
[----:B-----5:R-:W-:-:S05]  /*1c390*/  @P1 SHF.R.U32.HI R2, RZ, R0, R3 ;  /* 0x00000000ff021219 */ /* 0x020fca0000011603 */
[----:B------:R-:W-:Y:S02]  /*1c3a0*/  IMAD.IADD R8, R8, 0x1, R2 ;  /* 0x0000000108087824 */ /* 0x000fe400078e0202 */
[----:B------:R-:W3:Y:S02]  /*1c3b0*/  LDC.64 R2, c[0x0][0x9e0] ;  /* 0x00027800ff027b82 */ /* 0x000ee40000000a00 */
[----:B---3--:R-:W-:Y:S01]  /*1c3c0*/  ISETP.GE.AND P2, PT, R3, 0x1, PT ;  /* 0x000000010300780c */ /* 0x008fe20003f46270 */
        /* <DEDUP_REMOVED lines=8> */
[----:B------:R-:W3:Y:S02]  /*1c450*/  @P0 LDC.64 R4, c[0x0][0x9e8] ;  /* 0x00027a00ff040b82 */ /* 0x000ee40000000a00 */
[----:B---3--:R-:W-:-:S05]  /*1c460*/  @P0 IMAD.HI.U32 R4, R0, R4, RZ ;  /* 0x0000000400040227 */ /* 0x008fca00078e00ff */
[----:B------:R-:W-:-:S04]  /*1c470*/  @P0 SHF.R.U32.HI R0, RZ, R5, R4 ;  /* 0x00000005ff000219 */ /* 0x000fc80000011604 */
[----:B------:R-:W-:Y:S01]  /*1c480*/  LOP3.LUT R0, RZ, R0, RZ, 0x33, !PT ;  /* 0x00000000ff007212 */ /* 0x000fe200078e33ff */
[----:B------:R-:W-:Y:S06]  /*1c490*/  BRA `(.L_x_12078) ;  /* 0x0000000000107947 */ /* 0x000fec0003800000 */
.L_x_12077:
[----:B------:R-:W-:-:S13]  /*1c4a0*/  ISETP.NE.AND P0, PT, R3, 0x1, PT ;  /* 0x000000010300780c */ /* 0x000fda0003f05270 */
[----:B------:R-:W3:Y:S02]  /*1c4b0*/  @P0 LDC.64 R4, c[0x0][0x9e8] ;  /* 0x00027a00ff040b82 */ /* 0x000ee40000000a00 */
[----:B---3--:R-:W-:-:S05]  /*1c4c0*/  @P0 IMAD.HI.U32 R4, R0, R4, RZ ;  /* 0x0000000400040227 */ /* 0x008fca00078e00ff */
[----:B------:R-:W-:-:S07]  /*1c4d0*/  @P0 SHF.R.U32.HI R0, RZ, R5, R4 ;  /* 0x00000005ff000219 */ /* 0x000fce0000011604 */
.L_x_12078:
[----:B------:R-:W-:Y:S05]  /*1c4e0*/  BSYNC B0 ;  /* 0x0000000000007941 */ /* 0x000fea0003800000 */
.L_x_12076:
[----:B------:R-:W-:-:S05]  /*1c4f0*/  IMAD R0, R0, R3, R3 ;  /* 0x0000000300007224 */ /* 0x000fca00078e0203 */
[----:B------:R-:W-:-:S07]  /*1c500*/  VIMNMX R2, R2, R0, PT ;  /* 0x0000000002027248 */ /* 0x000fce0003fe0100 */
.L_x_12075:
[----:B------:R-:W-:Y:S01]  /*1c510*/  VIADD R0, R2, 0x9f ;  /* 0x0000009f02007836 */ /* 0x000fe20000000000 */
[----:B------:R-:W-:Y:S01]  /*1c520*/  ULDC UR4, c[0x0][0x9dc] ;  /* 0x0002770000047ab9 */ /* 0x000fe20000000800 */
[----:B------:R-:W-:Y:S02]  /*1c530*/  IMAD.MOV.U32 R4, RZ, RZ, R7 ;  /* 0x000000ffff047224 */ /* 0x000fe400078e0007 */
[----:B------:R-:W-:-:S05]  /*1c540*/  IMAD.HI R0, R0, 0x66666667, RZ ;  /* 0x6666666700007827 */ /* 0x000fca00078e02ff */
[----:B------:R-:W-:-:S04]  /*1c550*/  SHF.R.U32.HI R2, RZ, 0x1f, R0 ;  /* 0x0000001fff027819 */ /* 0x000fc80000011600 */
[----:B------:R-:W-:Y:S02]  /*1c560*/  LEA.HI.SX32 R2, R0, R2, 0x1a ;  /* 0x0000000200027211 */ /* 0x000fe400078fd2ff */
[----:B------:R-:W3:Y:S02]  /*1c570*/  @P1 LDC R0, c[0x0][0x450] ;  /* 0x00011400ff001b82 */ /* 0x000ee40000000800 */
[----:B-12---:R-:W-:-:S05]  /*1c580*/  VIMNMX R6, R20, R2, PT ;  /* 0x0000000214067248 */ /* 0x006fca0003fe0100 */
[----:B------:R1:W-:Y:S01]  /*1c590*/  STL [R1+0x30], R6 ;  /* 0x0000300601007387 */ /* 0x0003e20000100800 */
[----:B------:R-:W2:Y:S02]  /*1c5a0*/  @P1 LDC R2, c[0x0][0x44c] ;  /* 0x00011300ff021b82 */ /* 0x000ea40000000800 */
[----:B--2---:R-:W-:-:S05]  /*1c5b0*/  @P1 IMAD.HI.U32 R2, R7, R2, RZ ;  /* 0x0000000207021227 */ /* 0x004fca00078e00ff */
[----:B---3--:R-:W-:-:S05]  /*1c5c0*/  @P1 SHF.R.U32.HI R4, RZ, R0, R2 ;  /* 0x00000000ff041219 */ /* 0x008fca0000011602 */
[----:B------:R-:W-:-:S04]  /*1c5d0*/  IMAD.IADD R2, R17, 0x1, R4 ;  /* 0x0000000111027824 */ /* 0x000fc800078e0204 */
[----:B------:R-:W-:Y:S01]  /*1c5e0*/  VIADD R0, R2, -UR4 ;  /* 0x8000000402007c36 */ /* 0x000fe20008000000 */
[----:B-1----:R-:W-:Y:S06]  /*1c5f0*/  @!P2 BRA `(.L_x_12079) ;  /* 0x000000000044a947 */ /* 0x002fec0003800000 */
        /* <DEDUP_REMOVED lines=10> */
.L_x_12081:
[----:B------:R-:W-:-:S13]  /*1c6a0*/  ISETP.NE.AND P0, PT, R3, 0x1, PT ;  /* 0x000000010300780c */ /* 0x000fda0003f05270 */
[----:B------:R-:W1:Y:S02]  /*1c6b0*/  @P0 LDC.64 R4, c[0x0][0x9e8] ;  /* 0x00027a00ff040b82 */ /* 0x000e640000000a00 */
[----:B-1----:R-:W-:-:S05]  /*1c6c0*/  @P0 IMAD.HI.U32 R4, R2, R4, RZ ;  /* 0x0000000402040227 */ /* 0x002fca00078e00ff */
[----:B------:R-:W-:-:S07]  /*1c6d0*/  @P0 SHF.R.U32.HI R2, RZ, R5, R4 ;  /* 0x00000005ff020219 */ /* 0x000fce0000011604 */
.L_x_12082:
[----:B------:R-:W-:Y:S05]  /*1c6e0*/  BSYNC B0 ;  /* 0x0000000000007941 */ /* 0x000fea0003800000 */
.L_x_12080:
[----:B------:R-:W-:-:S05]  /*1c6f0*/  IMAD R3, R2, R3, RZ ;  /* 0x0000000302037224 */ /* 0x000fca00078e02ff */
[----:B------:R-:W-:-:S07]  /*1c700*/  VIMNMX R0, R0, R3, !PT ;  /* 0x0000000300007248 */ /* 0x000fce0007fe0100 */
.L_x_12079:
        /* <DEDUP_REMOVED lines=24> */
.L_x_12083:
        /* <DEDUP_REMOVED lines=20> */
.L_x_12086:
[----:B------:R-:W-:Y:S05]  /*1c9d0*/  BSYNC B6 ;  /* 0x0000000000067941 */ /* 0x000fea0003800000 */
.L_x_12085:
        /* <DEDUP_REMOVED lines=22> */
.L_x_12088:
[----:B------:R-:W-:Y:S05]  /*1cb40*/  BSYNC B6 ;  /* 0x0000000000067941 */ /* 0x000fea0003800000 */
.L_x_12087:
        /* <DEDUP_REMOVED lines=20> */
.L_x_12090:
[----:B------:R-:W-:Y:S05]  /*1cc90*/  BSYNC B6 ;  /* 0x0000000000067941 */ /* 0x000fea0003800000 */
.L_x_12089:
        /* <DEDUP_REMOVED lines=19> */
.L_x_12092:
[----:B------:R-:W-:Y:S05]  /*1cdd0*/  BSYNC B6 ;  /* 0x0000000000067941 */ /* 0x000fea0003800000 */
.L_x_12091:
[----:B------:R-:W-:Y:S01]  /*1cde0*/  ULDC.64 UR4, c[0x0][0x9f8] ;  /* 0x00027e0000047ab9 */ /* 0x000fe20000000a00 */
[----:B------:R-:W-:Y:S01]  /*1cdf0*/  IMAD.MOV.U32 R8, RZ, RZ, R19 ;  /* 0x000000ffff087224 */ /* 0x000fe200078e0013 */
[----:B------:R-:W-:-:S04]  /*1ce00*/  ISETP.NE.U32.AND P0, PT, RZ, UR4, PT ;  /* 0x00000004ff007c0c */ /* 0x000fc8000bf05070 */
[----:B------:R-:W-:Y:S01]  /*1ce10*/  ISETP.NE.AND.EX P0, PT, RZ, UR5, PT, P0 ;  /* 0x00000005ff007c0c */ /* 0x000fe2000bf05300 */
[----:B------:R-:W-:-:S12]  /*1ce20*/  ULDC.64 UR4, c[0x0][0xa08] ;  /* 0x0002820000047ab9 */ /* 0x000fd80000000a00 */
[----:B------:R-:W1:Y:S02]  /*1ce30*/  @P0 LDC.64 R2, c[0x0][0x9f8] ;  /* 0x00027e00ff020b82 */ /* 0x000e640000000a00 */
[----:B-1----:R-:W-:-:S05]  /*1ce40*/  @P0 IMAD.WIDE R2, R19, 0x4, R2 ;  /* 0x0000000413020825 */ /* 0x002fca00078e0202 */
[----:B------:R1:W2:Y:S02]  /*1ce50*/  @P0 LDG.E R8, desc[UR40][R2.64] ;  /* 0x0000002802080981 */ /* 0x0002a4000c1e1900 */
[----:B-1----:R-:W1:Y:S02]  /*1ce60*/  LDC.64 R2, c[0x0][0x418] ;  /* 0x00010600ff027b82 */ /* 0x002e640000000a00 */
        /* <DEDUP_REMOVED lines=8> */
[----:B------:R-:W2:Y:S02]  /*1cef0*/  S2R R0, SR_TID.X ;  /* 0x0000000000007919 */ /* 0x000ea40000002100 */
[----:B--2---:R-:W-:-:S04]  /*1cf00*/  SHF.R.U32.HI R0, RZ, 0x5, R0 ;  /* 0x00000005ff007819 */ /* 0x004fc80000011600 */
[----:B------:R-:W-:-:S05]  /*1cf10*/  LOP3.LUT R0, R0, 0x3, RZ, 0xc0, !PT ;  /* 0x0000000300007812 */ /* 0x000fca00078ec0ff */
[----:B------:R2:W3:Y:S02]  /*1cf20*/  SHFL.IDX PT, R14, R0, RZ, 0x1f ;  /* 0x00001fff000e7589 */ /* 0x0004e400000e0000 */
.L_x_12194:
[----:B---3--:R-:W-:Y:S02]  /*1cf30*/  ISETP.NE.AND P0, PT, R14, RZ, PT ;  /* 0x000000ff0e00720c */ /* 0x008fe40003f05270 */
[----:B------:R-:W-:Y:S02]  /*1cf40*/  PLOP3.LUT P1, PT, PT, PT, PT, 0x8, 0x0 ;  /* 0x000000000000781c */ /* 0x000fe40003f2e170 */
[----:B------:R-:W-:-:S11]  /*1cf50*/  LOP3.LUT R22, R22, 0xfffffffe, RZ, 0xc0, !PT ;  /* 0xfffffffe16167812 */ /* 0x000fd600078ec0ff */
[----:B------:R-:W-:Y:S01]  /*1cf60*/  @P1 LOP3.LUT R22, R22, 0x1, RZ, 0xfc, !PT ;  /* 0x0000000116161812 */ /* 0x000fe200078efcff */
[----:B------:R-:W-:Y:S06]  /*1cf70*/  @P0 BRA `(.L_x_12094) ;  /* 0x0000000400500947 */ /* 0x000fec0003800000 */
[----:B------:R-:W-:-:S03]  /*1cf80*/  UMOV UR4, 0xffffffff ;  /* 0xffffffff00047882 */ /* 0x000fc60000000000 */
[----:B------:R-:W-:Y:S05]  /*1cf90*/  BRA.DIV UR4, `(.L_x_12095) ;  /* 0x00000042045c7947 */ /* 0x000fea000b800000 */
[----:B------:R-:W-:-:S13]  /*1cfa0*/  ELECT P6, URZ, PT ;  /* 0x00000000003f782f */ /* 0x000fda00038c0000 */
.L_x_12197:
        /* <DEDUP_REMOVED lines=23> */
.L_x_12096:
[----:B------:R-:W-:Y:S01]  /*1d120*/  IMAD R4, R27, 0x8, R23 ;  /* 0x000000081b047824 */ /* 0x000fe200078e0217 */
[----:B--2---:R-:W-:Y:S01]  /*1d130*/  SHF.L.U32 R3, R29, 0x1f, RZ ;  /* 0x0000001f1d037819 */ /* 0x004fe200000006ff */
[----:B------:R-:W2:Y:S03]  /*1d140*/  S2R R2, SR_TID.X ;  /* 0x0000000000027919 */ /* 0x000ea60000002100 */
[----:B------:R-:W3:Y:S01]  /*1d150*/  SYNCS.PHASECHK.TRANS64.TRYWAIT P0, [R4+URZ+0x13280], R3 ;  /* 0x01328003040075a7 */ /* 0x000ee2000800017f */
[----:B--2---:R-:W-:-:S04]  /*1d160*/  LOP3.LUT R2, R2, 0x7f, RZ, 0xc0, !PT ;  /* 0x0000007f02027812 */ /* 0x004fc800078ec0ff */
[----:B------:R-:W-:Y:S01]  /*1d170*/  ISETP.NE.AND P1, PT, R2, RZ, PT ;  /* 0x000000ff0200720c */ /* 0x000fe20003f25270 */
[----:B---3--:R-:W-:-:S12]  /*1d180*/  @!P0 BRA `(.L_x_12097) ;  /* 0x0000004000008947 */ /* 0x008fd80003800000 */
.L_x_12198:
        /* <DEDUP_REMOVED lines=8> */
.L_x_12098:
[----:B------:R-:W3:Y:S01]  /*1d210*/  LDL R5, [R1+0x10] ;  /* 0x0000100001057983 */ /* 0x000ee20000100800 */
        /* <DEDUP_REMOVED lines=12> */
[----:B---3--:R-:W-:-:S05]  /*1d2e0*/  IMAD R0, R0, 0xa0, R5 ;  /* 0x000000a000007824 */ /* 0x008fca00078e0205 */
[----:B------:R-:W-:-:S13]  /*1d2f0*/  R2UR UR11, R0 ;  /* 0x00000000000b72ca */ /* 0x000fda00000e0000 */
[----:B------:R3:W-:Y:S01]  /*1d300*/  UTMALDG.4D [UR8], [UR4], desc[UR6] ;  /* 0x00000608040075b4 */ /* 0x0007e20008019000 */
[----:B------:R-:W4:Y:S02]  /*1d310*/  SYNCS.PHASECHK.TRANS64.TRYWAIT P0, [R4+URZ+0x13240], R3 ;  /* 0x01324003040075a7 */ /* 0x000f24000800017f */
[----:B---34-:R-:W-:Y:S05]  /*1d320*/  @!P0 BRA `(.L_x_12099) ;  /* 0x0000003c00ac8947 */ /* 0x018fea0003800000 */
.L_x_12199:
        /* <DEDUP_REMOVED lines=8> */
.L_x_12100:
        /* <DEDUP_REMOVED lines=8> */
[----:B------:R-:W-:Y:S01]  /*1d430*/  R2UR UR13, R17 ;  /* 0x00000000110d72ca */ /* 0x000fe200000e0000 */
[----:B------:R-:W-:Y:S01]  /*1d440*/  UMOV UR10, URZ ;  /* 0x0000003f000a7c82 */ /* 0x000fe20008000000 */
[----:B------:R-:W-:-:S02]  /*1d450*/  PLOP3.LUT P0, PT, PT, PT, PT, 0x80, 0x0 ;  /* 0x000000000000781c */ /* 0x000fc40003f0f070 */
[----:B------:R-:W-:Y:S01]  /*1d460*/  LOP3.LUT R22, R22, 0xfffffffe, RZ, 0xc0, !PT ;  /* 0xfffffffe16167812 */ /* 0x000fe200078ec0ff */
[----:B------:R-:W-:Y:S02]  /*1d470*/  UIADD3 UR8, UR8, 0xe000, URZ ;  /* 0x0000e00008087890 */ /* 0x000fe4000fffe03f */
[----:B------:R-:W-:-:S08]  /*1d480*/  UIADD3 UR9, UR9, 0x13230, URZ ;  /* 0x0001323009097890 */ /* 0x000fd0000fffe03f */
[----:B------:R-:W-:Y:S01]  /*1d490*/  @P0 LOP3.LUT R22, R22, 0x1, RZ, 0xfc, !PT ;  /* 0x0000000116160812 */ /* 0x000fe200078efcff */
[----:B------:R4:W-:Y:S02]  /*1d4a0*/  UTMALDG.4D [UR8], [UR4], desc[UR6] ;  /* 0x00000608040075b4 */ /* 0x0009e40008019000 */
[----:B----4-:R-:W-:-:S04]  /*1d4b0*/  NOP ;  /* 0x0000000000007918 */ /* 0x010fc80000000000 */
.L_x_12094:
[----:B--23--:R-:W2:Y:S01]  /*1d4c0*/  LDL.LU R3, [R1+0x1c] ;  /* 0x00001c0001037983 */ /* 0x00cea20000300800 */
        /* <DEDUP_REMOVED lines=9> */
[----:B--2---:R-:W-:Y:S01]  /*1d560*/  SHF.R.S32.HI R2, RZ, 0x1f, R3 ;  /* 0x0000001fff027819 */ /* 0x004fe20000011403 */
        /* <DEDUP_REMOVED lines=10> */
[----:B--2---:R-:W-:-:S05]  /*1d610*/  SEL R0, R19, RZ, !P0 ;  /* 0x000000ff13007207 */ /* 0x004fca0004000000 */
        /* <DEDUP_REMOVED lines=16> */
[----:B0-----:R-:W-:-:S07]  /*1d720*/  IMAD.MOV.U32 R13, RZ, RZ, RZ ;  /* 0x000000ffff0d7224 */ /* 0x001fce00078e00ff */
[----:B------:R-:W-:-:S07]  /*1d730*/  LEPC R20, `(.L_x_12102) ;  /* 0x000000001014794e */ /* 0x000fce0000000000 */
[----:B--2---:R-:W-:Y:S05]  /*1d740*/  CALL.ABS.NOINC R2 ;  /* 0x0000000002007343 */ /* 0x004fea0003c00000 */
.L_x_12102:
[----:B------:R-:W-:Y:S05]  /*1d750*/  BSYNC B6 ;  /* 0x0000000000067941 */ /* 0x000fea0003800000 */
.L_x_12101:
[----:B---3--:R-:W2:Y:S01]  /*1d760*/  LDL.LU R0, [R1+0x3c] ;  /* 0x00003c0001007983 */ /* 0x008ea20000300800 */
[----:B------:R-:W-:Y:S01]  /*1d770*/  ULDC.64 UR4, c[0x0][0x2d8] ;  /* 0x0000b60000047ab9 */ /* 0x000fe20000000a00 */
[----:B-1----:R-:W1:Y:S01]  /*1d780*/  LDC R9, c[0x0][0x448] ;  /* 0x00011200ff097b82 */ /* 0x002e620000000800 */
[----:B------:R-:W-:Y:S01]  /*1d790*/  ULDC.64 UR6, c[0x0][0x2c8] ;  /* 0x0000b20000067ab9 */ /* 0x000fe20000000a00 */
[----:B------:R-:W2:Y:S01]  /*1d7a0*/  LDL.LU.64 R2, [R1+0x28] ;  /* 0x0000280001027983 */ /* 0x000ea20000300a00 */
[----:B------:R-:W-:-:S03]  /*1d7b0*/  ULDC.64 UR8, c[0x0][0x280] ;  /* 0x0000a00000087ab9 */ /* 0x000fc60000000a00 */
[----:B------:R-:W3:Y:S04]  /*1d7c0*/  LDL.LU R20, [R1+0x40] ;  /* 0x0000400001147983 */ /* 0x000ee80000300800 */
[----:B------:R-:W4:Y:S04]  /*1d7d0*/  LDL.LU R21, [R1+0x44] ;  /* 0x0000440001157983 */ /* 0x000f280000300800 */
[----:B------:R-:W4:Y:S04]  /*1d7e0*/  LDL.LU R4, [R1+0x1c] ;  /* 0x00001c0001047983 */ /* 0x000f280000300800 */
[----:B------:R-:W4:Y:S01]  /*1d7f0*/  LDL R10, [R1+0x14] ;  /* 0x00001400010a7983 */ /* 0x000f220000100800 */
[----:B-1----:R-:W-:-:S13]  /*1d800*/  ISETP.NE.AND P1, PT, R9, 0x1, PT ;  /* 0x000000010900780c */ /* 0x002fda0003f25270 */
[----:B------:R-:W1:Y:S08]  /*1d810*/  @P1 LDC R5, c[0x0][0x450] ;  /* 0x00011400ff051b82 */ /* 0x000e700000000800 */
[----:B------:R-:W0:Y:S01]  /*1d820*/  @P1 LDC R8, c[0x0][0x450] ;  /* 0x00011400ff081b82 */ /* 0x000e220000000800 */
        /* <DEDUP_REMOVED lines=9> */
[----:B--2---:R-:W-:-:S04]  /*1d8c0*/  LOP3.LUT R20, R20, 0x7f, RZ, 0xc0, !PT ;  /* 0x0000007f14147812 */ /* 0x004fc800078ec0ff */
[----:B------:R-:W-:Y:S01]  /*1d8d0*/  SHF.R.U32.HI R20, RZ, 0x2, R20 ;  /* 0x00000002ff147819 */ /* 0x000fe20000011614 */
[----:B---3--:R-:W-:-:S05]  /*1d8e0*/  IMAD.SHL.U32 R6, R21, 0x20, RZ ;  /* 0x0000002015067824 */ /* 0x008fca00078e00ff */
[----:B------:R-:W-:Y:S02]  /*1d8f0*/  LOP3.LUT R6, R20, 0x60, R6, 0xf8, !PT ;  /* 0x0000006014067812 */ /* 0x000fe400078ef806 */
[----:B------:R2:W5:Y:S01]  /*1d900*/  LDL R20, [R1+0x34] ;  /* 0x0000340001147983 */ /* 0x0005620000100800 */
[C---:B------:R-:W-:Y:S02]  /*1d910*/  IMAD R0, R4.reuse, UR5, R0 ;  /* 0x0000000504007c24 */ /* 0x040fe4000f8e0200 */
[----:B------:R-:W-:Y:S01]  /*1d920*/  IMAD.WIDE.U32 R2, R4, UR4, R2 ;  /* 0x0000000404027c25 */ /* 0x000fe2000f8e0002 */
[----:B------:R-:W-:Y:S01]  /*1d930*/  ULDC.64 UR4, c[0x0][0x2d0] ;  /* 0x0000b40000047ab9 */ /* 0x000fe20000000a00 */
[----:B------:R-:W3:Y:S02]  /*1d940*/  @P1 LDC R4, c[0x0][0x44c] ;  /* 0x00011300ff041b82 */ /* 0x000ee40000000800 */
[----:B------:R-:W-:Y:S02]  /*1d950*/  IMAD.IADD R6, R6, 0x1, R10 ;  /* 0x0000000106067824 */ /* 0x000fe400078e020a */
[----:B------:R-:W-:-:S02]  /*1d960*/  IMAD.IADD R3, R3, 0x1, R0 ;  /* 0x0000000103037824 */ /* 0x000fc400078e0200 */
[----:B---3--:R-:W-:-:S04]  /*1d970*/  @P1 IMAD.HI.U32 R0, R6, R4, RZ ;  /* 0x0000000406001227 */ /* 0x008fc800078e00ff */
        /* <DEDUP_REMOVED lines=15> */
[----:B------:R-:W1:Y:S01]  /*1da70*/  @P1 LDC R7, c[0x0][0x44c] ;  /* 0x00011300ff071b82 */ /* 0x000e620000000800 */
[----:B------:R-:W-:-:S04]  /*1da80*/  VIADD R5, R6, 0x80 ;  /* 0x0000008006057836 */ /* 0x000fc80000000000 */
[----:B------:R-:W-:Y:S02]  /*1da90*/  IMAD.MOV.U32 R6, RZ, RZ, R5 ;  /* 0x000000ffff067224 */ /* 0x000fe400078e0005 */
[----:B-1----:R-:W-:-:S05]  /*1daa0*/  @P1 IMAD.HI.U32 R7, R5, R7, RZ ;  /* 0x0000000705071227 */ /* 0x002fca00078e00ff */
[----:B0-----:R-:W-:-:S05]  /*1dab0*/  @P1 SHF.R.U32.HI R6, RZ, R8, R7 ;  /* 0x00000008ff061219 */ /* 0x001fca0000011607 */
[----:B------:R-:W-:-:S04]  /*1dac0*/  IMAD.MOV R7, RZ, RZ, -R6 ;  /* 0x000000ffff077224 */ /* 0x000fc800078e0a06 */
[----:B------:R-:W-:Y:S01]  /*1dad0*/  IMAD R5, R9, R7, R5 ;  /* 0x0000000709057224 */ /* 0x000fe200078e0205 */
[----:B------:R-:W-:Y:S01]  /*1dae0*/  SHF.R.S32.HI R7, RZ, 0x1f, R6 ;  /* 0x0000001fff077819 */ /* 0x000fe20000011406 */
[----:B------:R-:W-:-:S04]  /*1daf0*/  IMAD.WIDE.U32 R2, R6, UR4, R2 ;  /* 0x0000000406027c25 */ /* 0x000fc8000f8e0002 */
[----:B------:R-:W-:Y:S01]  /*1db00*/  IMAD R7, R7, UR4, RZ ;  /* 0x0000000407077c24 */ /* 0x000fe2000f8e02ff */
[----:B------:R-:W-:-:S03]  /*1db10*/  ULDC UR4, c[0x0][0x2b8] ;  /* 0x0000ae0000047ab9 */ /* 0x000fc60000000800 */
[----:B------:R-:W-:Y:S02]  /*1db20*/  IMAD R6, R6, UR5, R7 ;  /* 0x0000000506067c24 */ /* 0x000fe4000f8e0207 */
[----:B------:R-:W0:Y:S02]  /*1db30*/  S2R R7, SR_TID.X ;  /* 0x0000000000077919 */ /* 0x000e240000002100 */
[----:B------:R-:W-:Y:S01]  /*1db40*/  IMAD.IADD R3, R3, 0x1, R6 ;  /* 0x0000000103037824 */ /* 0x000fe200078e0206 */
[----:B------:R-:W-:Y:S01]  /*1db50*/  SHF.R.S32.HI R6, RZ, 0x1f, R5 ;  /* 0x0000001fff067819 */ /* 0x000fe20000011405 */
[----:B------:R-:W-:-:S04]  /*1db60*/  IMAD.WIDE.U32 R2, R5, UR6, R2 ;  /* 0x0000000605027c25 */ /* 0x000fc8000f8e0002 */
[----:B------:R-:W-:Y:S01]  /*1db70*/  IMAD R6, R6, UR6, RZ ;  /* 0x0000000606067c24 */ /* 0x000fe2000f8e02ff */
[----:B------:R-:W-:-:S03]  /*1db80*/  IADD3 R2, P1, R2, UR8, RZ ;  /* 0x0000000802027c10 */ /* 0x000fc6000ff3e0ff */
[----:B------:R-:W-:-:S05]  /*1db90*/  IMAD R5, R5, UR7, R6 ;  /* 0x0000000705057c24 */ /* 0x000fca000f8e0206 */
[----:B------:R-:W-:Y:S01]  /*1dba0*/  IADD3.X R3, R3, UR9, R5, P1, !PT ;  /* 0x0000000903037c10 */ /* 0x000fe20008ffe405 */
[----:B0-----:R-:W-:-:S05]  /*1dbb0*/  IMAD.SHL.U32 R21, R7, 0x10, RZ ;  /* 0x0000001007157824 */ /* 0x001fca00078e00ff */
[----:B------:R-:W-:-:S04]  /*1dbc0*/  LOP3.LUT R21, R21, 0x30, RZ, 0xc0, !PT ;  /* 0x0000003015157812 */ /* 0x000fc800078ec0ff */
[----:B------:R-:W-:Y:S01]  /*1dbd0*/  ISETP.GE.AND P0, PT, R21, UR4, PT ;  /* 0x0000000415007c0c */ /* 0x000fe2000bf06270 */
[----:B------:R-:W-:-:S03]  /*1dbe0*/  UMOV UR4, 0xffffffff ;  /* 0xffffffff00047882 */ /* 0x000fc60000000000 */
[----:B--2---:R-:W-:Y:S09]  /*1dbf0*/  BRA.DIV UR4, `(.L_x_12103) ;  /* 0x00000036048c7947 */ /* 0x004ff2000b800000 */
[----:B------:R-:W2:Y:S04]  /*1dc00*/  LDL.LU R8, [R1+0x18] ;  /* 0x0000180001087983 */ /* 0x000ea80000300800 */
[----:B------:R-:W3:Y:S01]  /*1dc10*/  LDL.LU R10, [R1+0x14] ;  /* 0x00001400010a7983 */ /* 0x000ee20000300800 */
[----:B------:R-:W0:Y:S02]  /*1dc20*/  S2R R7, SR_TID.X ;  /* 0x0000000000077919 */ /* 0x000e240000002100 */
[----:B0-----:R-:W-:-:S04]  /*1dc30*/  LOP3.LUT R7, R7, 0x7f, RZ, 0xc0, !PT ;  /* 0x0000007f07077812 */ /* 0x001fc800078ec0ff */
[----:B------:R-:W-:Y:S01]  /*1dc40*/  SHF.R.U32.HI R7, RZ, 0x2, R7 ;  /* 0x00000002ff077819 */ /* 0x000fe20000011607 */
[----:B--2---:R-:W-:Y:S02]  /*1dc50*/  IMAD R5, R8, R9, RZ ;  /* 0x0000000908057224 */ /* 0x004fe400078e02ff */
[----:B------:R-:W0:Y:S02]  /*1dc60*/  SHFL.IDX PT, R9, R0, RZ, 0x1c1f ;  /* 0x001c1fff00097589 */ /* 0x000e2400000e0000 */
[----:B---3--:R-:W-:Y:S02]  /*1dc70*/  IMAD.IADD R6, R7, 0x1, R10 ;  /* 0x0000000107067824 */ /* 0x008fe400078e020a */
[----:B------:R-:W1:Y:S03]  /*1dc80*/  SHFL.IDX PT, R8, R4, RZ, 0x1c1f ;  /* 0x001c1fff04087589 */ /* 0x000e6600000e0000 */
        /* <DEDUP_REMOVED lines=8> */
[----:B------:R-:W-:-:S03]  /*1dd10*/  VIADD R7, R6, 0x20 ;  /* 0x0000002006077836 */ /* 0x000fc60000000000 */
[----:B0-----:R-:W0:Y:S04]  /*1dd20*/  SHFL.IDX PT, R9, R0, 0x1, 0x1c1f ;  /* 0x003c1f0000097f89 */ /* 0x001e2800000e0000 */
[----:B------:R-:W1:Y:S01]  /*1dd30*/  SHFL.IDX PT, R8, R4, 0x1, 0x1c1f ;  /* 0x003c1f0004087f89 */ /* 0x000e6200000e0000 */
[----:B------:R-:W-:-:S13]  /*1dd40*/  ISETP.GE.AND P1, PT, R7, R5, PT ;  /* 0x000000050700720c */ /* 0x000fda0003f26270 */
[----:B0-----:R-:W-:-:S05]  /*1dd50*/  @!P1 IADD3 R9, P2, R21, R9, RZ ;  /* 0x0000000915099210 */ /* 0x001fca0007f5e0ff */
[----:B-1----:R-:W-:-:S05]  /*1dd60*/  @!P1 IMAD.X R8, RZ, RZ, R8, P2 ;  /* 0x000000ffff089224 */ /* 0x002fca00010e0608 */
[----:B------:R-:W-:-:S04]  /*1dd70*/  @!P1 LOP3.LUT R9, R9, R8, RZ, 0x3c, !PT ;  /* 0x0000000809099212 */ /* 0x000fc800078e3cff */
[----:B------:R-:W-:-:S04]  /*1dd80*/  @!P1 LOP3.LUT R8, R9, R8, RZ, 0x3c, !PT ;  /* 0x0000000809089212 */ /* 0x000fc800078e3cff */
[----:B------:R-:W-:-:S05]  /*1dd90*/  @!P1 LOP3.LUT R9, R9, R8, RZ, 0x3c, !PT ;  /* 0x0000000809099212 */ /* 0x000fca00078e3cff */
[----:B------:R0:W-:Y:S01]  /*1dda0*/  @!P1 LDGSTS.E.BYPASS.LTC128B.128 [R20+0xb800], desc[UR40][R8.64], !P0 ;  /* 0x0b80000008149fae */ /* 0x0001e2000c101d68 */
[----:B------:R-:W-:-:S03]  /*1ddb0*/  VIADD R7, R6, 0x40 ;  /* 0x0000004006077836 */ /* 0x000fc60000000000 */
[----:B0-----:R-:W0:Y:S04]  /*1ddc0*/  SHFL.IDX PT, R9, R0, 0x2, 0x1c1f ;  /* 0x005c1f0000097f89 */ /* 0x001e2800000e0000 */
[----:B------:R-:W1:Y:S01]  /*1ddd0*/  SHFL.IDX PT, R8, R4, 0x2, 0x1c1f ;  /* 0x005c1f0004087f89 */ /* 0x000e6200000e0000 */
[----:B------:R-:W-:-:S03]  /*1dde0*/  ISETP.GE.AND P1, PT, R7, R5, PT ;  /* 0x000000050700720c */ /* 0x000fc60003f26270 */
[----:B------:R2:W3:Y:S10]  /*1ddf0*/  SHFL.IDX PT, R7, R0, 0x3, 0x1c1f ;  /* 0x007c1f0000077f89 */ /* 0x0004f400000e0000 */
[----:B0-----:R-:W-:-:S05]  /*1de00*/  @!P1 IADD3 R9, P2, R21, R9, RZ ;  /* 0x0000000915099210 */ /* 0x001fca0007f5e0ff */
[----:B-1----:R-:W-:Y:S02]  /*1de10*/  @!P1 IMAD.X R8, RZ, RZ, R8, P2 ;  /* 0x000000ffff089224 */ /* 0x002fe400010e0608 */
[----:B--2---:R-:W-:-:S03]  /*1de20*/  VIADD R0, R6, 0x80 ;  /* 0x0000008006007836 */ /* 0x004fc60000000000 */
[----:B------:R-:W-:-:S04]  /*1de30*/  @!P1 LOP3.LUT R9, R9, R8, RZ, 0x3c, !PT ;  /* 0x0000000809099212 */ /* 0x000fc800078e3cff */
[C---:B------:R-:W-:Y:S01]  /*1de40*/  @!P1 LOP3.LUT R8, R9.reuse, R8, RZ, 0x3c, !PT ;  /* 0x0000000809089212 */ /* 0x040fe200078e3cff */
[----:B------:R-:W0:Y:S01]  /*1de50*/  SHFL.IDX PT, R4, R4, 0x3, 0x1c1f ;  /* 0x007c1f0004047f89 */ /* 0x000e2200000e0000 */
[----:B------:R-:W-:Y:S01]  /*1de60*/  ISETP.GE.AND P2, PT, R0, R5, PT ;  /* 0x000000050000720c */ /* 0x000fe20003f46270 */
[----:B------:R-:W-:Y:S01]  /*1de70*/  VIADD R0, R6, 0x60 ;  /* 0x0000006006007836 */ /* 0x000fe20000000000 */
[----:B------:R-:W-:-:S05]  /*1de80*/  @!P1 LOP3.LUT R9, R9, R8, RZ, 0x3c, !PT ;  /* 0x0000000809099212 */ /* 0x000fca00078e3cff */
[----:B------:R1:W-:Y:S01]  /*1de90*/  @!P1 LDGSTS.E.BYPASS.LTC128B.128 [R20+0xc000], desc[UR40][R8.64], !P0 ;  /* 0x0c00000008149fae */ /* 0x0003e2000c101d68 */
[----:B------:R-:W-:-:S03]  /*1dea0*/  ISETP.GE.AND P1, PT, R0, R5, PT ;  /* 0x000000050000720c */ /* 0x000fc60003f26270 */
[----:B------:R-:W2:Y:S04]  /*1deb0*/  SHFL.IDX PT, R0, R2, RZ, 0x1c1f ;  /* 0x001c1fff02007589 */ /* 0x000ea800000e0000 */
[----:B------:R-:W4:Y:S06]  /*1dec0*/  SHFL.IDX PT, R10, R3, RZ, 0x1c1f ;  /* 0x001c1fff030a7589 */ /* 0x000f2c00000e0000 */
[----:B---3--:R-:W-:-:S05]  /*1ded0*/  @!P1 IADD3 R7, P3, R21, R7, RZ ;  /* 0x0000000715079210 */ /* 0x008fca0007f7e0ff */
[----:B0-----:R-:W-:Y:S02]  /*1dee0*/  @!P1 IMAD.X R4, RZ, RZ, R4, P3 ;  /* 0x000000ffff049224 */ /* 0x001fe400018e0604 */
[----:B-1----:R-:W-:Y:S02]  /*1def0*/  @!P1 IMAD.MOV.U32 R8, RZ, RZ, R7 ;  /* 0x000000ffff089224 */ /* 0x002fe400078e0007 */
[----:B------:R-:W-:-:S05]  /*1df00*/  @!P1 IMAD.MOV.U32 R9, RZ, RZ, R4 ;  /* 0x000000ffff099224 */ /* 0x000fca00078e0004 */
[----:B------:R4:W-:Y:S01]  /*1df10*/  @!P1 LDGSTS.E.BYPASS.LTC128B.128 [R20+0xc800], desc[UR40][R8.64], !P0 ;  /* 0x0c80000008149fae */ /* 0x0009e2000c101d68 */
[----:B--2---:R-:W-:-:S05]  /*1df20*/  @!P2 IADD3 R0, P1, R21, R0, RZ ;  /* 0x000000001500a210 */ /* 0x004fca0007f3e0ff */
[----:B----4-:R-:W-:-:S04]  /*1df30*/  @!P2 IMAD.X R8, RZ, RZ, R10, P1 ;  /* 0x000000ffff08a224 */ /* 0x010fc800008e060a */
[----:B------:R-:W-:Y:S02]  /*1df40*/  @!P2 IMAD.MOV.U32 R9, RZ, RZ, R8 ;  /* 0x000000ffff09a224 */ /* 0x000fe400078e0008 */
[----:B------:R-:W-:Y:S01]  /*1df50*/  @!P2 IMAD.MOV.U32 R8, RZ, RZ, R0 ;  /* 0x000000ffff08a224 */ /* 0x000fe200078e0000 */
[----:B------:R-:W0:Y:S04]  /*1df60*/  SHFL.IDX PT, R3, R3, 0x1, 0x1c1f ;  /* 0x003c1f0003037f89 */ /* 0x000e2800000e0000 */
[----:B------:R1:W-:Y:S04]  /*1df70*/  @!P2 LDGSTS.E.BYPASS.LTC128B.128 [R20+0xd000], desc[UR40][R8.64], !P0 ;  /* 0x0d0000000814afae */ /* 0x0003e8000c101d68 */
[----:B------:R-:W2:Y:S02]  /*1df80*/  SHFL.IDX PT, R2, R2, 0x1, 0x1c1f ;  /* 0x003c1f0002027f89 */ /* 0x000ea400000e0000 */
.L_x_12212:
[----:B------:R-:W-:-:S05]  /*1df90*/  VIADD R6, R6, 0xa0 ;  /* 0x000000a006067836 */ /* 0x000fca0000000000 */
[----:B------:R-:W-:-:S13]  /*1dfa0*/  ISETP.GE.AND P1, PT, R6, R5, PT ;  /* 0x000000050600720c */ /* 0x000fda0003f26270 */
[----:B--2---:R-:W-:-:S05]  /*1dfb0*/  @!P1 IADD3 R2, P2, R21, R2, RZ ;  /* 0x0000000215029210 */ /* 0x004fca0007f5e0ff */
[----:B0-----:R-:W-:-:S05]  /*1dfc0*/  @!P1 IMAD.X R3, RZ, RZ, R3, P2 ;  /* 0x000000ffff039224 */ /* 0x001fca00010e0603 */
[----:B------:R-:W-:Y:S01]  /*1dfd0*/  @!PT LDS RZ, [RZ] ;  /* 0x00000000fffff984 */ /* 0x000fe20000000800 */
[----:B------:R-:W-:Y:S01]  /*1dfe0*/  @!PT LDS RZ, [RZ] ;  /* 0x00000000fffff984 */ /* 0x000fe20000000800 */
[----:B------:R-:W-:Y:S01]  /*1dff0*/  @!PT LDS RZ, [RZ] ;  /* 0x00000000fffff984 */ /* 0x000fe20000000800 */
[----:B------:R0:W-:Y:S01]  /*1e000*/  @!P1 LDGSTS.E.BYPASS.LTC128B.128 [R20+0xd800], desc[UR40][R2.64], !P0 ;  /* 0x0d80000002149fae */ /* 0x0001e2000c101d68 */
[----:B------:R-:W-:Y:S01]  /*1e010*/  PLOP3.LUT P0, PT, PT, PT, PT, 0x80, 0x0 ;  /* 0x000000000000781c */ /* 0x000fe20003f0f070 */
[----:B------:R-:W-:-:S12]  /*1e020*/  NOP ;  /* 0x0000000000007918 */ /* 0x000fd80000000000 */
.L_x_12104:
        /* <DEDUP_REMOVED lines=18> */
.L_x_12213:
[----:B------:R-:W-:Y:S05]  /*1e150*/  BSYNC B0 ;  /* 0x0000000000007941 */ /* 0x000fea0003800000 */
.L_x_12105:
[----:B------:R-:W2:Y:S04]  /*1e160*/  LDL.LU R2, [R1+0x30] ;  /* 0x0000300001027983 */ /* 0x000ea80000300800 */
[----:B------:R-:W3:Y:S01]  /*1e170*/  LDL R3, [R1+0xc] ;  /* 0x00000c0001037983 */ /* 0x000ee20000100800 */
[----:B--2---:R-:W-:-:S05]  /*1e180*/  VIADD R2, R2, 0xfffffffe ;  /* 0xfffffffe02027836 */ /* 0x004fca0000000000 */
[----:B---3--:R-:W-:-:S13]  /*1e190*/  ISETP.GE.AND P0, PT, R2, R3, PT ;  /* 0x000000030200720c */ /* 0x008fda0003f06270 */
[----:B------:R-:W-:Y:S05]  /*1e1a0*/  @!P0 BRA `(.L_x_12107) ;  /* 0x0000000c003c8947 */ /* 0x000fea0003800000 */
[----:B0-----:R-:W-:Y:S02]  /*1e1b0*/  IMAD.MOV.U32 R0, RZ, RZ, R27 ;  /* 0x000000ffff007224 */ /* 0x001fe400078e001b */
[----:B-1----:R-:W-:-:S07]  /*1e1c0*/  IMAD.MOV.U32 R8, RZ, RZ, R29 ;  /* 0x000000ffff087224 */ /* 0x002fce00078e001d */
.L_x_12127:
        /* <DEDUP_REMOVED lines=33> */
.L_x_12110:
        /* <DEDUP_REMOVED lines=8> */
.L_x_12214:
[----:B------:R-:W-:Y:S05]  /*1e460*/  BSYNC B1 ;  /* 0x0000000000017941 */ /* 0x000fea0003800000 */
.L_x_12111:
        /* <DEDUP_REMOVED lines=9> */
.L_x_12114:
[----:B------:R-:W-:Y:S05]  /*1e500*/  BSYNC B1 ;  /* 0x0000000000017941 */ /* 0x000fea0003800000 */
.L_x_12113:
        /* <DEDUP_REMOVED lines=12> */
.L_x_12115:
        /* <DEDUP_REMOVED lines=13> */
.L_x_12215:
[----:B------:R-:W-:Y:S05]  /*1e6a0*/  BSYNC B1 ;  /* 0x0000000000017941 */ /* 0x000fea0003800000 */
.L_x_12116:
        /* <DEDUP_REMOVED lines=11> */
.L_x_12119:
[----:B------:R-:W-:Y:S05]  /*1e760*/  BSYNC B1 ;  /* 0x0000000000017941 */ /* 0x000fea0003800000 */
.L_x_12118:
        /* <DEDUP_REMOVED lines=8> */
.L_x_12120:
        /* <DEDUP_REMOVED lines=10> */
.L_x_12109:
[----:B------:R-:W-:Y:S05]  /*1e890*/  BSYNC B0 ;  /* 0x0000000000007941 */ /* 0x000fea0003800000 */
.L_x_12108:
[----:B------:R-:W2:Y:S02]  /*1e8a0*/  LDL R5, [R1+0x4c] ;  /* 0x00004c0001057983 */ /* 0x000ea40000100800 */
[----:B--2---:R-:W-:-:S13]  /*1e8b0*/  ISETP.NE.AND P0, PT, R5, 0x3, PT ;  /* 0x000000030500780c */ /* 0x004fda0003f05270 */
[----:B------:R-:W-:Y:S05]  /*1e8c0*/  @!P0 BRA `(.L_x_12121) ;  /* 0x0000000000048947 */ /* 0x000fea0003800000 */
[----:B------:R-:W-:Y:S01]  /*1e8d0*/  BPT.TRAP 0x1 ;  /* 0x000000040000795c */ /* 0x000fe20000300000 */
.L_x_12121:
[----:B------:R-:W2:Y:S01]  /*1e8e0*/  LDL R5, [R1+0x20] ;  /* 0x0000200001057983 */ /* 0x000ea20000100800 */
[----:B------:R-:W-:Y:S01]  /*1e8f0*/  LOP3.LUT R4, R8, 0x1, RZ, 0x3c, !PT ;  /* 0x0000000108047812 */ /* 0x000fe200078e3cff */
[----:B------:R-:W-:Y:S01]  /*1e900*/  IMAD R3, R0, 0x8, R23 ;  /* 0x0000000800037824 */ /* 0x000fe200078e0217 */
[----:B------:R-:W-:Y:S02]  /*1e910*/  BSSY B0, `(.L_x_12122) ;  /* 0x0000005000007945 */ /* 0x000fe40003800000 */
[----:B------:R-:W-:-:S04]  /*1e920*/  SHF.L.U32 R4, R4, 0x1f, RZ ;  /* 0x0000001f04047819 */ /* 0x000fc800000006ff */
[----:B------:R-:W0:Y:S01]  /*1e930*/  SYNCS.PHASECHK.TRANS64.TRYWAIT P0, [R3+URZ+0x13270], R4 ;  /* 0x01327004030075a7 */ /* 0x000e22000800017f */
[----:B--2---:R-:W-:Y:S01]  /*1e940*/  ISETP.NE.AND P1, PT, R5, 0x3, PT ;  /* 0x000000030500780c */ /* 0x004fe20003f25270 */
[----:B0-----:R-:W-:-:S12]  /*1e950*/  @!P0 BRA `(.L_x_12123) ;  /* 0x0000003000688947 */ /* 0x001fd80003800000 */
.L_x_12216:
[----:B------:R-:W-:Y:S05]  /*1e960*/  BSYNC B0 ;  /* 0x0000000000007941 */ /* 0x000fea0003800000 */
.L_x_12122:
[----:B------:R-:W-:Y:S05]  /*1e970*/  @!P1 BRA `(.L_x_12124) ;  /* 0x0000000000049947 */ /* 0x000fea0003800000 */
[----:B------:R-:W-:Y:S01]  /*1e980*/  BPT.TRAP 0x1 ;  /* 0x000000040000795c */ /* 0x000fe20000300000 */
.L_x_12124:
[----:B0-----:R-:W-:Y:S01]  /*1e990*/  SHF.L.U32 R4, R8, 0x1f, RZ ;  /* 0x0000001f08047819 */ /* 0x001fe200000006ff */
[----:B------:R-:W-:-:S03]  /*1e9a0*/  IMAD R0, R0, 0x2800, RZ ;  /* 0x0000280000007824 */ /* 0x000fc600078e02ff */
[----:B------:R-:W0:Y:S02]  /*1e9b0*/  SYNCS.PHASECHK.TRANS64.TRYWAIT P0, [R3+URZ+0x13260], R4 ;  /* 0x01326004030075a7 */ /* 0x000e24000800017f */
[----:B0-----:R-:W-:Y:S05]  /*1e9c0*/  @!P0 BRA `(.L_x_12125) ;  /* 0x0000003000608947 */ /* 0x001fea0003800000 */
.L_x_12217:
[----:B0-----:R-:W-:Y:S01]  /*1e9d0*/  LOP3.LUT R4, R0, R26, RZ, 0xfc, !PT ;  /* 0x0000001a00047212 */ /* 0x001fe200078efcff */
[----:B------:R-:W-:Y:S05]  /*1e9e0*/  WARPSYNC.ALL ;  /* 0x0000000000007948 */ /* 0x000fea0003800000 */
        /* <DEDUP_REMOVED lines=61> */
.L_x_12126:
[----:B0-----:R-:W0:Y:S01]  /*1edc0*/  S2R R0, SR_TID.X ;  /* 0x0000000000007919 */ /* 0x001e220000002100 */
[----:B-1----:R1:W-:Y:S01]  /*1edd0*/  SYNCS.ARRIVE.TRANS64.A1T0 RZ, [R3+URZ+0x13250], RZ ;  /* 0x013250ff03ff79a7 */ /* 0x0023e2000810003f */
[----:B0-----:R-:W-:Y:S02]  /*1ede0*/  LOP3.LUT R4, R0, 0x7f, RZ, 0xc0, !PT ;  /* 0x0000007f00047812 */ /* 0x001fe400078ec0ff */
[----:B------:R-:W2:Y:S01]  /*1edf0*/  LDL R0, [R1+0xc] ;  /* 0x00000c0001007983 */ /* 0x000ea20000100800 */
[----:B------:R-:W-:Y:S01]  /*1ee00*/  IMAD.MOV.U32 R8, RZ, RZ, R29 ;  /* 0x000000ffff087224 */ /* 0x000fe200078e001d */
        /* <DEDUP_REMOVED lines=8> */
[----:B---3--:R-:W-:Y:S05]  /*1ee90*/  @P0 BRA `(.L_x_12127) ;  /* 0xfffffff000cc0947 */ /* 0x008fea000383ffff */
.L_x_12107:
        /* <DEDUP_REMOVED lines=10> */
[----:B0-----:R-:W2:Y:S02]  /*1ef40*/  FLO.U32 R0, UR4 ;  /* 0x0000000400007d00 */ /* 0x001ea400080e0000 */
[----:B--2---:R-:W-:-:S06]  /*1ef50*/  ISETP.EQ.U32.AND P1, PT, R0, R5, PT ;  /* 0x000000050000720c */ /* 0x004fcc0003f22070 */
[----:B------:R-:W3:Y:S07]  /*1ef60*/  POPC R5, UR4 ;  /* 0x0000000400057d09 */ /* 0x000eee0008000000 */
[----:B---3--:R-:W2:Y:S01]  /*1ef70*/  @P1 ATOMG.E.ADD.STRONG.GPU PT, R3, desc[UR40][R2.64], R5 ;  /* 0x00000005020319a8 */ /* 0x008ea200081ee1e8 */
[----:B------:R-:W0:Y:S02]  /*1ef80*/  S2R R4, SR_LTMASK ;  /* 0x0000000000047919 */ /* 0x000e240000003900 */
[----:B0-----:R-:W-:-:S04]  /*1ef90*/  LOP3.LUT R4, R4, UR4, RZ, 0xc0, !PT ;  /* 0x0000000404047c12 */ /* 0x001fc8000f8ec0ff */
[----:B------:R-:W0:Y:S01]  /*1efa0*/  POPC R7, R4 ;  /* 0x0000000400077309 */ /* 0x000e220000000000 */
[----:B--2---:R-:W0:Y:S02]  /*1efb0*/  SHFL.IDX PT, R0, R3, R0, 0x1f ;  /* 0x00001f0003007589 */ /* 0x004e2400000e0000 */
[----:B0-----:R-:W-:-:S07]  /*1efc0*/  IADD3 R16, R0, UR36, R7 ;  /* 0x0000002400107c10 */ /* 0x001fce000fffe007 */
.L_x_12129:
[----:B------:R-:W-:Y:S05]  /*1efd0*/  BSYNC B0 ;  /* 0x0000000000007941 */ /* 0x000fea0003800000 */
.L_x_12128:
[----:B------:R-:W-:Y:S05]  /*1efe0*/  @!P2 BRA `(.L_x_12130) ;  /* 0x000000000004a947 */ /* 0x000fea0003800000 */
[----:B------:R-:W-:Y:S01]  /*1eff0*/  BPT.TRAP 0x1 ;  /* 0x000000040000795c */ /* 0x000fe20000300000 */
.L_x_12130:
[----:B------:R-:W2:Y:S01]  /*1f000*/  LDL R2, [R1+0x20] ;  /* 0x0000200001027983 */ /* 0x000ea20000100800 */
[----:B------:R-:W-:Y:S01]  /*1f010*/  LOP3.LUT R3, R29, 0x1, RZ, 0x3c, !PT ;  /* 0x000000011d037812 */ /* 0x000fe200078e3cff */
[----:B0-----:R-:W-:Y:S01]  /*1f020*/  IMAD R0, R27, 0x8, R23 ;  /* 0x000000081b007824 */ /* 0x001fe200078e0217 */
[----:B------:R-:W-:Y:S02]  /*1f030*/  BSSY B0, `(.L_x_12131) ;  /* 0x0000005000007945 */ /* 0x000fe40003800000 */
[----:B------:R-:W-:-:S04]  /*1f040*/  SHF.L.U32 R3, R3, 0x1f, RZ ;  /* 0x0000001f03037819 */ /* 0x000fc800000006ff */
[----:B------:R-:W0:Y:S01]  /*1f050*/  SYNCS.PHASECHK.TRANS64.TRYWAIT P1, [R0+URZ+0x13270], R3 ;  /* 0x01327003000075a7 */ /* 0x000e22000802017f */
[----:B--2---:R-:W-:Y:S01]  /*1f060*/  ISETP.NE.AND P2, PT, R2, 0x3, PT ;  /* 0x000000030200780c */ /* 0x004fe20003f45270 */
[----:B0-----:R-:W-:-:S12]  /*1f070*/  @!P1 BRA `(.L_x_12132) ;  /* 0x0000002800c89947 */ /* 0x001fd80003800000 */
.L_x_12218:
[----:B------:R-:W-:Y:S05]  /*1f080*/  BSYNC B0 ;  /* 0x0000000000007941 */ /* 0x000fea0003800000 */
.L_x_12131:
[----:B------:R-:W-:Y:S05]  /*1f090*/  @!P2 BRA `(.L_x_12133) ;  /* 0x000000000004a947 */ /* 0x000fea0003800000 */
[----:B------:R-:W-:Y:S01]  /*1f0a0*/  BPT.TRAP 0x1 ;  /* 0x000000040000795c */ /* 0x000fe20000300000 */
.L_x_12133:
[----:B0-----:R-:W-:-:S04]  /*1f0b0*/  SHF.L.U32 R3, R29, 0x1f, RZ ;  /* 0x0000001f1d037819 */ /* 0x001fc800000006ff */
[----:B------:R-:W0:Y:S02]  /*1f0c0*/  SYNCS.PHASECHK.TRANS64.TRYWAIT P1, [R0+URZ+0x13260], R3 ;  /* 0x01326003000075a7 */ /* 0x000e24000802017f */
[----:B0-----:R-:W-:Y:S05]  /*1f0d0*/  @!P1 BRA `(.L_x_12134) ;  /* 0x0000002800c49947 */ /* 0x001fea0003800000 */
.L_x_12219:
[----:B------:R-:W-:Y:S01]  /*1f0e0*/  IMAD R2, R27, 0x2800, RZ ;  /* 0x000028001b027824 */ /* 0x000fe200078e02ff */
[----:B------:R-:W-:Y:S05]  /*1f0f0*/  WARPSYNC.ALL ;  /* 0x0000000000007948 */ /* 0x000fea0003800000 */
[C---:B------:R-:W-:Y:S02]  /*1f100*/  LOP3.LUT R4, R2.reuse, R26, RZ, 0xfc, !PT ;  /* 0x0000001a02047212 */ /* 0x040fe400078efcff */
[----:B0-----:R-:W-:-:S03]  /*1f110*/  LOP3.LUT R3, R2, R25, RZ, 0xfc, !PT ;  /* 0x0000001902037212 */ /* 0x001fc600078efcff */
[----:B------:R-:W-:Y:S02]  /*1f120*/  IMAD.IADD R5, R23, 0x1, R4 ;  /* 0x0000000117057824 */ /* 0x000fe400078e0204 */
[----:B------:R-:W-:Y:S02]  /*1f130*/  IMAD.IADD R12, R24, 0x1, R3 ;  /* 0x00000001180c7824 */ /* 0x000fe400078e0203 */
[----:B------:R-:W-:Y:S02]  /*1f140*/  VIADD R3, R2, 0x800 ;  /* 0x0000080002037836 */ /* 0x000fe40000000000 */
[----:B------:R-:W1:Y:S02]  /*1f150*/  LDSM.16.MT88.4 R4, [R5+0x6000] ;  /* 0x006000000504783b */ /* 0x000e640000004200 */
[C-C-:B-1----:R-:W-:Y:S02]  /*1f160*/  PRMT R8, R4.reuse, 0x6420, R5.reuse ;  /* 0x0000642004087816 */ /* 0x142fe40000000005 */
[----:B------:R-:W-:-:S02]  /*1f170*/  PRMT R9, R4, 0x7531, R5 ;  /* 0x0000753104097816 */ /* 0x000fc40000000005 */
[----:B------:R-:W-:Y:S02]  /*1f180*/  LOP3.LUT R4, R3, R26, RZ, 0xfc, !PT ;  /* 0x0000001a03047212 */ /* 0x000fe400078efcff */
[C-C-:B------:R-:W-:Y:S02]  /*1f190*/  PRMT R10, R6.reuse, 0x6420, R7.reuse ;  /* 0x00006420060a7816 */ /* 0x140fe40000000007 */
        /* <DEDUP_REMOVED lines=52> */
.L_x_12135:
        /* <DEDUP_REMOVED lines=10> */
.L_x_12084:
[----:B------:R-:W-:-:S13]  /*1f580*/  LOP3.LUT P0, RZ, R22, 0x2, RZ, 0xc0, !PT ;  /* 0x0000000216ff7812 */ /* 0x000fda000780c0ff */
[----:B------:R-:W-:Y:S05]  /*1f590*/  @!P0 BRA `(.L_x_12136) ;  /* 0x0000000000248947 */ /* 0x000fea0003800000 */
[----:B------:R-:W-:Y:S05]  /*1f5a0*/  WARPSYNC.ALL ;  /* 0x0000000000007948 */ /* 0x000fea0003800000 */
[----:B------:R-:W1:Y:S08]  /*1f5b0*/  S2UR UR5, SR_CgaCtaId ;  /* 0x00000000000579c3 */ /* 0x000e700000008800 */
[----:B------:R-:W-:Y:S06]  /*1f5c0*/  BAR.SYNC.DEFER_BLOCKING 0x5, 0x200 ;  /* 0x0148000000007b1d */ /* 0x000fec0000010000 */
[----:B------:R-:W-:-:S02]  /*1f5d0*/  UMOV UR4, 0x400 ;  /* 0x0000040000047882 */ /* 0x000fc40000000000 */
[----:B-1----:R-:W-:-:S06]  /*1f5e0*/  ULEA UR4, UR5, UR4, 0x18 ;  /* 0x0000000405047291 */ /* 0x002fcc000f8ec03f */
[----:B------:R-:W-:-:S05]  /*1f5f0*/  IMAD.U32 R23, RZ, RZ, UR4 ;  /* 0x00000004ff177e24 */ /* 0x000fca000f8e00ff */
[----:B------:R2:W3:Y:S01]  /*1f600*/  LDS.128 R16, [R23+0x132d0] ;  /* 0x0132d00017107984 */ /* 0x0004e20000000c00 */
[----:B------:R-:W-:Y:S06]  /*1f610*/  BAR.ARV 0x4, 0x200 ;  /* 0x0108000000007b1d */ /* 0x000fec0000002000 */
[----:B------:R-:W-:Y:S05]  /*1f620*/  BRA `(.L_x_12137) ;  /* 0x0000000800cc7947 */ /* 0x000fea0003800000 */
.L_x_12136:
        /* <DEDUP_REMOVED lines=36> */
.L_x_12229:
[----:B------:R-:W-:Y:S02]  /*1f870*/  ULDC UR4, c[0x0][0xc38] ;  /* 0x00030e0000047ab9 */ /* 0x000fe40000000800 */
[----:B------:R-:W-:-:S04]  /*1f880*/  IMAD.U32 R4, RZ, RZ, UR4 ;  /* 0x00000004ff047e24 */ /* 0x000fc8000f8e00ff */
[----:B--2---:R-:W-:-:S04]  /*1f890*/  IMAD R5, R14, R4, RZ ;  /* 0x000000040e057224 */ /* 0x004fc800078e02ff */
[----:B------:R-:W-:-:S05]  /*1f8a0*/  IMAD.IADD R16, R16, 0x1, R5 ;  /* 0x0000000110107824 */ /* 0x000fca00078e0205 */
[----:B------:R-:W-:-:S13]  /*1f8b0*/  ISETP.GT.AND P6, PT, R16, R0, PT ;  /* 0x000000001000720c */ /* 0x000fda0003fc4270 */
[----:B------:R-:W-:Y:S05]  /*1f8c0*/  @P6 BRA `(.L_x_12139) ;  /* 0x00000000009c6947 */ /* 0x000fea0003800000 */
.L_x_12144:
[----:B------:R-:W2:Y:S01]  /*1f8d0*/  LDC R4, c[0x0][0xc3c] ;  /* 0x00030f00ff047b82 */ /* 0x000ea20000000800 */
[----:B------:R-:W-:-:S05]  /*1f8e0*/  VIADD R19, R19, 0x1f ;  /* 0x0000001f13137836 */ /* 0x000fca0000000000 */
[----:B--2---:R-:W-:-:S13]  /*1f8f0*/  ISETP.GE.AND P6, PT, R19, R4, PT ;  /* 0x000000041300720c */ /* 0x004fda0003fc6270 */
[----:B0-----:R-:W-:Y:S05]  /*1f900*/  @P6 BRA `(.L_x_12140) ;  /* 0x0000000400d06947 */ /* 0x001fea0003800000 */
        /* <DEDUP_REMOVED lines=10> */
.L_x_12142:
[----:B------:R-:W-:Y:S05]  /*1f9b0*/  BSYNC B0 ;  /* 0x0000000000007941 */ /* 0x000fea0003800000 */
.L_x_12141:
[----:B------:R-:W-:-:S03]  /*1f9c0*/  UMOV UR4, 0xffffffff ;  /* 0xffffffff00047882 */ /* 0x000fc60000000000 */
[----:B------:R-:W-:Y:S05]  /*1f9d0*/  BRA.DIV UR4, `(.L_x_12143) ;  /* 0x0000002604bc7947 */ /* 0x000fea000b800000 */
[----:B-----5:R-:W0:Y:S02]  /*1f9e0*/  SHFL.UP PT, R14, R2, 0x1, RZ ;  /* 0x04200000020e7989 */ /* 0x020e2400000e00ff */
        /* <DEDUP_REMOVED lines=11> */
[----:B------:R-:W1:Y:S02]  /*1faa0*/  SHFL.UP PT, R14, R6, 0x10, RZ ;  /* 0x06000000060e7989 */ /* 0x000e6400000e00ff */
[----:B-12---:R-:W-:-:S05]  /*1fab0*/  SEL R3, R14, RZ, P5 ;  /* 0x000000ff0e037207 */ /* 0x006fca0002800000 */
[----:B------:R-:W-:-:S05]  /*1fac0*/  IMAD.IADD R3, R6, 0x1, R3 ;  /* 0x0000000106037824 */ /* 0x000fca00078e0203 */
[----:B------:R0:W1:Y:S02]  /*1fad0*/  SHFL.IDX PT, R14, R3, 0x1f, 0x1f ;  /* 0x03e01f00030e7f89 */ /* 0x00006400000e0000 */
.L_x_12237:
[----:B------:R-:W-:Y:S02]  /*1fae0*/  ULDC UR4, c[0x0][0xc38] ;  /* 0x00030e0000047ab9 */ /* 0x000fe40000000800 */
[----:B------:R-:W-:-:S04]  /*1faf0*/  IMAD.U32 R4, RZ, RZ, UR4 ;  /* 0x00000004ff047e24 */ /* 0x000fc8000f8e00ff */
[----:B-1----:R-:W-:-:S04]  /*1fb00*/  IMAD R5, R14, R4, RZ ;  /* 0x000000040e057224 */ /* 0x002fc800078e02ff */
[----:B------:R-:W-:-:S05]  /*1fb10*/  IMAD.IADD R16, R5, 0x1, R16 ;  /* 0x0000000105107824 */ /* 0x000fca00078e0210 */
[----:B------:R-:W-:-:S13]  /*1fb20*/  ISETP.GT.AND P6, PT, R16, R0, PT ;  /* 0x000000001000720c */ /* 0x000fda0003fc4270 */
[----:B------:R-:W-:Y:S05]  /*1fb30*/  @!P6 BRA `(.L_x_12144) ;  /* 0xfffffffc0064e947 */ /* 0x000fea000383ffff */
.L_x_12139:
        /* <DEDUP_REMOVED lines=8> */
.L_x_12241:
[----:B------:R-:W-:Y:S01]  /*1fbc0*/  ISETP.NE.AND P0, PT, R5, RZ, PT ;  /* 0x000000ff0500720c */ /* 0x000fe20003f05270 */
[----:B------:R-:W-:-:S12]  /*1fbd0*/  IMAD.MOV.U32 R5, RZ, RZ, RZ ;  /* 0x000000ffff057224 */ /* 0x000fd800078e00ff */
[----:B------:R-:W-:Y:S05]  /*1fbe0*/  @!P0 BRA `(.L_x_12146) ;  /* 0x0000000000108947 */ /* 0x000fea0003800000 */
[----:B------:R-:W-:Y:S01]  /*1fbf0*/  UMOV UR4, 0xffffffff ;  /* 0xffffffff00047882 */ /* 0x000fe20000000000 */
[----:B------:R-:W-:Y:S02]  /*1fc00*/  VIADD R12, R6, 0xffffffff ;  /* 0xffffffff060c7836 */ /* 0x000fe40000000000 */
[----:B------:R-:W-:Y:S05]  /*1fc10*/  BRA.DIV UR4, `(.L_x_12147) ;  /* 0x0000002a04307947 */ /* 0x000fea000b800000 */
[----:B------:R4:W0:Y:S02]  /*1fc20*/  SHFL.IDX PT, R5, R3, R12, 0x1f ;  /* 0x00001f0c03057589 */ /* 0x00082400000e0000 */
.L_x_12146:
[----:B012-4-:R-:W0:Y:S01]  /*1fc30*/  LDC.64 R2, c[0x0][0xc90] ;  /* 0x00032400ff027b82 */ /* 0x017e220000000a00 */
        /* <DEDUP_REMOVED lines=65> */
.L_x_12140:
[----:B------:R-:W-:Y:S01]  /*20050*/  UMOV UR4, URZ ;  /* 0x0000003f00047c82 */ /* 0x000fe20008000000 */
[----:B------:R-:W-:Y:S01]  /*20060*/  UMOV UR5, URZ ;  /* 0x0000003f00057c82 */ /* 0x000fe20008000000 */
[----:B------:R-:W-:Y:S01]  /*20070*/  ULDC UR6, c[0x0][0xc3c] ;  /* 0x00030f0000067ab9 */ /* 0x000fe20000000800 */
[----:B------:R-:W-:Y:S02]  /*20080*/  IMAD.MOV.U32 R16, RZ, RZ, R0 ;  /* 0x000000ffff107224 */ /* 0x000fe400078e0000 */
[----:B------:R-:W-:Y:S02]  /*20090*/  IMAD.U32 R17, RZ, RZ, UR4 ;  /* 0x00000004ff117e24 */ /* 0x000fe4000f8e00ff */
[----:B------:R-:W-:Y:S02]  /*200a0*/  IMAD.U32 R18, RZ, RZ, UR5 ;  /* 0x00000005ff127e24 */ /* 0x000fe4000f8e00ff */
[----:B------:R-:W-:-:S07]  /*200b0*/  IMAD.U32 R19, RZ, RZ, UR6 ;  /* 0x00000006ff137e24 */ /* 0x000fce000f8e00ff */
.L_x_12148:
        /* <DEDUP_REMOVED lines=10> */
.L_x_12137:
[----:B------:R-:W-:Y:S02]  /*20160*/  ULDC UR4, c[0x0][0xc3c] ;  /* 0x00030f0000047ab9 */ /* 0x000fe40000000800 */
[----:B---3--:R-:W-:-:S13]  /*20170*/  ISETP.GE.AND P0, PT, R19, UR4, PT ;  /* 0x0000000413007c0c */ /* 0x008fda000bf06270 */
[----:B------:R-:W-:Y:S05]  /*20180*/  @!P0 BRA `(.L_x_12149) ;  /* 0xffffffa800a48947 */ /* 0x000fea000383ffff */
[----:B------:R-:W-:Y:S05]  /*20190*/  BSYNC B7 ;  /* 0x0000000000077941 */ /* 0x000fea0003800000 */
.L_x_12031:
[----:B-1----:R-:W3:Y:S01]  /*201a0*/  LDL.LU R0, [R1+0x48] ;  /* 0x0000480001007983 */ /* 0x002ee20000300800 */
[----:B------:R-:W-:Y:S01]  /*201b0*/  BSSY B0, `(.L_x_12150) ;  /* 0x000000b000007945 */ /* 0x000fe20003800000 */
[----:B------:R-:W0:Y:S01]  /*201c0*/  S2R R5, SR_CgaCtaId ;  /* 0x0000000000057919 */ /* 0x000e220000008800 */
        /* <DEDUP_REMOVED lines=9> */
.L_x_12244:
[----:B------:R-:W-:Y:S05]  /*20260*/  BSYNC B0 ;  /* 0x0000000000007941 */ /* 0x000fea0003800000 */
.L_x_12150:
[----:B------:R-:W-:-:S03]  /*20270*/  UMOV UR4, 0xffffffff ;  /* 0xffffffff00047882 */ /* 0x000fc60000000000 */
[----:B------:R-:W-:Y:S05]  /*20280*/  BRA.DIV UR4, `(.L_x_12152) ;  /* 0x0000002204d07947 */ /* 0x000fea000b800000 */
[----:B0-----:R-:W0:Y:S02]  /*20290*/  S2R R0, SR_TID.X ;  /* 0x0000000000007919 */ /* 0x001e240000002100 */
[----:B0-----:R-:W-:-:S04]  /*202a0*/  SHF.R.U32.HI R0, RZ, 0x5, R0 ;  /* 0x00000005ff007819 */ /* 0x001fc80000011600 */
[----:B------:R-:W-:-:S05]  /*202b0*/  LOP3.LUT R0, R0, 0x3, RZ, 0xc0, !PT ;  /* 0x0000000300007812 */ /* 0x000fca00078ec0ff */
[----:B------:R0:W1:Y:S02]  /*202c0*/  SHFL.IDX PT, R14, R0, RZ, 0x1f ;  /* 0x00001fff000e7589 */ /* 0x00006400000e0000 */
.L_x_12247:
[----:B-1----:R-:W-:-:S13]  /*202d0*/  ISETP.NE.AND P0, PT, R14, RZ, PT ;  /* 0x000000ff0e00720c */ /* 0x002fda0003f05270 */
[----:B------:R-:W-:Y:S05]  /*202e0*/  @P0 BRA `(.L_x_11846) ;  /* 0x0000000000a40947 */ /* 0x000fea0003800000 */
[----:B------:R-:W-:-:S03]  /*202f0*/  UMOV UR4, 0xffffffff ;  /* 0xffffffff00047882 */ /* 0x000fc60000000000 */
[----:B------:R-:W-:Y:S05]  /*20300*/  BRA.DIV UR4, `(.L_x_12153) ;  /* 0x0000002204e47947 */ /* 0x000fea000b800000 */
[----:B------:R-:W-:-:S13]  /*20310*/  ELECT P6, URZ, PT ;  /* 0x00000000003f782f */ /* 0x000fda00038c0000 */
.L_x_12250:
[----:B------:R-:W-:Y:S05]  /*20320*/  @!P6 BRA `(.L_x_11846) ;  /* 0x000000000094e947 */ /* 0x000fea0003800000 */
[----:B0-----:R-:W3:Y:S02]  /*20330*/  LDL.LU R0, [R1+0x38] ;  /* 0x0000380001007983 */ /* 0x001ee40000300800 */
[----:B---3--:R-:W-:-:S04]  /*20340*/  LOP3.LUT R0, R0, 0x2, RZ, 0xfc, !PT ;  /* 0x0000000200007812 */ /* 0x008fc800078efcff */
[----:B------:R-:W-:-:S13]  /*20350*/  ISETP.NE.AND P0, PT, R0, 0x3, PT ;  /* 0x000000030000780c */ /* 0x000fda0003f05270 */
[----:B------:R-:W-:Y:S05]  /*20360*/  @!P0 BRA `(.L_x_12154) ;  /* 0x0000000000048947 */ /* 0x000fea0003800000 */
[----:B------:R-:W-:Y:S01]  /*20370*/  BPT.TRAP 0x1 ;  /* 0x000000040000795c */ /* 0x000fe20000300000 */
.L_x_12154:
        /* <DEDUP_REMOVED lines=12> */
.L_x_12251:
[----:B------:R-:W1:Y:S02]  /*20440*/  SYNCS.PHASECHK.TRANS64.TRYWAIT P1, [R7+URZ], R0 ;  /* 0x00000000070075a7 */ /* 0x000e64000802017f */
[----:B-1----:R-:W-:Y:S05]  /*20450*/  @!P1 BRA `(.L_x_12156) ;  /* 0x0000002000c49947 */ /* 0x002fea0003800000 */
.L_x_12252:
[----:B------:R-:W-:Y:S05]  /*20460*/  @!P0 BRA `(.L_x_12157) ;  /* 0x0000000000048947 */ /* 0x000fea0003800000 */
[----:B------:R-:W-:Y:S01]  /*20470*/  BPT.TRAP 0x1 ;  /* 0x000000040000795c */ /* 0x000fe20000300000 */
.L_x_12157:
[----:B------:R-:W-:-:S04]  /*20480*/  IMAD R2, R27, 0x8, R8 ;  /* 0x000000081b027824 */ /* 0x000fc800078e0208 */
[----:B------:R-:W3:Y:S02]  /*20490*/  SYNCS.PHASECHK.TRANS64.TRYWAIT P1, [R2+URZ+0x13260], R3 ;  /* 0x01326003020075a7 */ /* 0x000ee4000802017f */
[----:B---3--:R-:W-:Y:S05]  /*204a0*/  @!P1 BRA `(.L_x_12158) ;  /* 0x0000002000c49947 */ /* 0x008fea0003800000 */
.L_x_12253:
[----:B------:R-:W-:Y:S05]  /*204b0*/  @!P0 BRA `(.L_x_12159) ;  /* 0x0000000000048947 */ /* 0x000fea0003800000 */
[----:B------:R-:W-:Y:S01]  /*204c0*/  BPT.TRAP 0x1 ;  /* 0x000000040000795c */ /* 0x000fe20000300000 */
.L_x_12159:
[----:B------:R-:W-:-:S04]  /*204d0*/  IMAD R5, R5, 0x8, R8 ;  /* 0x0000000805057824 */ /* 0x000fc800078e0208 */
[----:B------:R-:W4:Y:S02]  /*204e0*/  SYNCS.PHASECHK.TRANS64.TRYWAIT P1, [R5+URZ+0x13260], R0 ;  /* 0x01326000050075a7 */ /* 0x000f24000802017f */
[----:B----4-:R-:W-:Y:S05]  /*204f0*/  @!P1 BRA `(.L_x_12160) ;  /* 0x0000002000c49947 */ /* 0x010fea0003800000 */
.L_x_12254:
[----:B------:R-:W-:Y:S05]  /*20500*/  @!P0 BRA `(.L_x_12161) ;  /* 0x0000000000048947 */ /* 0x000fea0003800000 */
[----:B------:R-:W-:Y:S01]  /*20510*/  BPT.TRAP 0x1 ;  /* 0x000000040000795c */ /* 0x000fe20000300000 */
.L_x_12161:
[----:B------:R-:W5:Y:S02]  /*20520*/  SYNCS.PHASECHK.TRANS64.TRYWAIT P0, [R2+URZ+0x13280], R3 ;  /* 0x01328003020075a7 */ /* 0x000f64000800017f */
[----:B-----5:R-:W-:Y:S05]  /*20530*/  @!P0 BRA `(.L_x_12162) ;  /* 0x0000002000c88947 */ /* 0x020fea0003800000 */
.L_x_12163:
[----:B------:R0:W0:Y:S02]  /*20540*/  SYNCS.PHASECHK.TRANS64.TRYWAIT P0, [R5+URZ+0x13280], R0 ;  /* 0x01328000050075a7 */ /* 0x000024000800017f */
[----:B0-----:R-:W-:Y:S05]  /*20550*/  @!P0 NANOSLEEP.SYNCS 0x989680 ;  /* 0x009896800000895d */ /* 0x001fea0003900000 */
[----:B------:R-:W0:Y:S02]  /*20560*/  @!P0 SYNCS.PHASECHK.TRANS64 P0, [R5+URZ+0x13280], R0 ;  /* 0x01328000050085a7 */ /* 0x000e24000800007f */
[----:B0-----:R-:W-:Y:S05]  /*20570*/  @!P0 BRA `(.L_x_12163) ;  /* 0xfffffffc00f08947 */ /* 0x001fea000383ffff */
.L_x_11846:
[----:B------:R-:W-:Y:S05]  /*20580*/  BSYNC B8 ;  /* 0x0000000000087941 */ /* 0x000fea0003800000 */
.L_x_11843:
[----:B------:R-:W-:Y:S05]  /*20590*/  EXIT ;  /* 0x000000000000794d */ /* 0x000fea0003800000 */
.L_x_11870:
[----:B0-----:R0:W1:Y:S02]  /*205a0*/  SYNCS.PHASECHK.TRANS64.TRYWAIT P5, [R70+URZ+0x13290], R77 ;  /* 0x0132904d460075a7 */ /* 0x00106400080a017f */
[----:B-1----:R-:W-:Y:S05]  /*205b0*/  @!P5 NANOSLEEP.SYNCS 0x989680 ;  /* 0x009896800000d95d */ /* 0x002fea0003900000 */
[----:B------:R-:W1:Y:S02]  /*205c0*/  @!P5 SYNCS.PHASECHK.TRANS64 P5, [R70+URZ+0x13290], R77 ;  /* 0x0132904d4600d5a7 */ /* 0x000e6400080a007f */
[----:B-1----:R-:W-:Y:S05]  /*205d0*/  @!P5 BRA `(.L_x_11870) ;  /* 0xfffffffc00f0d947 */ /* 0x002fea000383ffff */
[----:B------:R-:W-:Y:S05]  /*205e0*/  BRA `(.L_x_12164) ;  /* 0xfffffe2000e87947 */ /* 0x000fea000383ffff */
.L_x_11880:
[----:B0-----:R0:W1:Y:S02]  /*205f0*/  SYNCS.PHASECHK.TRANS64.TRYWAIT P5, [R70+URZ+0x13290], R77 ;  /* 0x0132904d460075a7 */ /* 0x00106400080a017f */
[----:B-1----:R-:W-:Y:S05]  /*20600*/  @!P5 NANOSLEEP.SYNCS 0x989680 ;  /* 0x009896800000d95d */ /* 0x002fea0003900000 */
[----:B------:R-:W1:Y:S02]  /*20610*/  @!P5 SYNCS.PHASECHK.TRANS64 P5, [R70+URZ+0x13290], R77 ;  /* 0x0132904d4600d5a7 */ /* 0x000e6400080a007f */
[----:B-1----:R-:W-:Y:S05]  /*20620*/  @!P5 BRA `(.L_x_11880) ;  /* 0xfffffffc00f0d947 */ /* 0x002fea000383ffff */
[----:B------:R-:W-:Y:S05]  /*20630*/  BRA `(.L_x_12165) ;  /* 0xfffffe3400387947 */ /* 0x000fea000383ffff */
.L_x_11885:
[----:B0-----:R0:W1:Y:S02]  /*20640*/  SYNCS.PHASECHK.TRANS64.TRYWAIT P1, [R70+URZ+0x13290], R77 ;  /* 0x0132904d460075a7 */ /* 0x001064000802017f */
[----:B-1----:R-:W-:Y:S05]  /*20650*/  @!P1 NANOSLEEP.SYNCS 0x989680 ;  /* 0x009896800000995d */ /* 0x002fea0003900000 */
[----:B------:R-:W1:Y:S02]  /*20660*/  @!P1 SYNCS.PHASECHK.TRANS64 P1, [R70+URZ+0x13290], R77 ;  /* 0x0132904d460095a7 */ /* 0x000e64000802007f */
[----:B-1----:R-:W-:Y:S05]  /*20670*/  @!P1 BRA `(.L_x_11885) ;  /* 0xfffffffc00f09947 */ /* 0x002fea000383ffff */
[----:B------:R-:W-:Y:S05]  /*20680*/  BRA `(.L_x_12166) ;  /* 0xfffffe44006c7947 */ /* 0x000fea000383ffff */
.L_x_11889:
[----:B--2---:R2:W0:Y:S02]  /*20690*/  SYNCS.PHASECHK.TRANS64.TRYWAIT P0, [R70+URZ+0x132b0], R77 ;  /* 0x0132b04d460075a7 */ /* 0x004424000800017f */
[----:B0-----:R-:W-:Y:S05]  /*206a0*/  @!P0 NANOSLEEP.SYNCS 0x989680 ;  /* 0x009896800000895d */ /* 0x001fea0003900000 */
[----:B------:R-:W0:Y:S02]  /*206b0*/  @!P0 SYNCS.PHASECHK.TRANS64 P0, [R70+URZ+0x132b0], R77 ;  /* 0x0132b04d460085a7 */ /* 0x000e24000800007f */
[----:B0-----:R-:W-:Y:S05]  /*206c0*/  @!P0 BRA `(.L_x_11889) ;  /* 0xfffffffc00f08947 */ /* 0x001fea000383ffff */
[----:B------:R-:W-:Y:S05]  /*206d0*/  BRA `(.L_x_12167) ;  /* 0xfffffe4400e07947 */ /* 0x000fea000383ffff */
.L_x_11915:
[----:B------:R-:W-:Y:S01]  /*206e0*/  BSSY B1, `(.L_x_12168) ;  /* 0x0000007000017945 */ /* 0x000fe20003800000 */
[----:B------:R-:W-:Y:S02]  /*206f0*/  IMAD.MOV.U32 R12, RZ, RZ, RZ ;  /* 0x000000ffff0c7224 */ /* 0x000fe400078e00ff */
[----:B------:R-:W-:Y:S02]  /*20700*/  IMAD.MOV.U32 R11, RZ, RZ, 0x1e1f ;  /* 0x00001e1fff0b7424 */ /* 0x000fe400078e00ff */
[----:B------:R-:W-:-:S07]  /*20710*/  IMAD.MOV.U32 R15, RZ, RZ, -0x1 ;  /* 0xffffffffff0f7424 */ /* 0x000fce00078e00ff */
[----:B------:R-:W-:Y:S05]  /*20720*/  WARPSYNC.COLLECTIVE R15, `(.L_x_12169) ;  /* 0x000000000f087348 */ /* 0x000fea0003c00000 */
[----:B------:R0:W1:Y:S02]  /*20730*/  SHFL.IDX P6, R14, R13, R12, R11 ;  /* 0x0000000c0d0e7389 */ /* 0x00006400000c000b */
[----:B01----:R-:W-:Y:S01]  /*20740*/  ENDCOLLECTIVE ;  /* 0x000000000000791b */ /* 0x003fe20003800000 */
.L_x_12169:
[----:B------:R-:W-:Y:S05]  /*20750*/  BSYNC B1 ;  /* 0x0000000000017941 */ /* 0x000fea0003800000 */
.L_x_12168:
        /* <DEDUP_REMOVED lines=8> */
.L_x_12170:
[----:B------:R-:W-:Y:S02]  /*207e0*/  IMAD.MOV.U32 R13, RZ, RZ, R4 ;  /* 0x000000ffff0d7224 */ /* 0x000fe400078e0004 */
[----:B------:R-:W-:-:S07]  /*207f0*/  IMAD.MOV.U32 R3, RZ, RZ, R14 ;  /* 0x000000ffff037224 */ /* 0x000fce00078e000e */
[----:B------:R-:W-:Y:S05]  /*20800*/  WARPSYNC.COLLECTIVE R15, `(.L_x_12171) ;  /* 0x000000000f087348 */ /* 0x000fea0003c00000 */
[----:B------:R0:W1:Y:S02]  /*20810*/  SHFL.IDX P6, R14, R13, R12, R11 ;  /* 0x0000000c0d0e7389 */ /* 0x00006400000c000b */
[----:B01----:R-:W-:Y:S01]  /*20820*/  ENDCOLLECTIVE ;  /* 0x000000000000791b */ /* 0x003fe20003800000 */
.L_x_12171:
[----:B------:R-:W-:Y:S02]  /*20830*/  IMAD.MOV.U32 R13, RZ, RZ, R5 ;  /* 0x000000ffff0d7224 */ /* 0x000fe400078e0005 */
[----:B------:R-:W-:-:S07]  /*20840*/  IMAD.MOV.U32 R4, RZ, RZ, R14 ;  /* 0x000000ffff047224 */ /* 0x000fce00078e000e */
[----:B------:R-:W-:Y:S05]  /*20850*/  WARPSYNC.COLLECTIVE R15, `(.L_x_12172) ;  /* 0x000000000f087348 */ /* 0x000fea0003c00000 */
[----:B------:R0:W1:Y:S02]  /*20860*/  SHFL.IDX P6, R14, R13, R12, R11 ;  /* 0x0000000c0d0e7389 */ /* 0x00006400000c000b */
[----:B01----:R-:W-:Y:S01]  /*20870*/  ENDCOLLECTIVE ;  /* 0x000000000000791b */ /* 0x003fe20003800000 */
.L_x_12172:
[----:B------:R-:W-:Y:S05]  /*20880*/  BRA `(.L_x_12173) ;  /* 0xfffffe5800387947 */ /* 0x000fea000383ffff */
.L_x_11919:
[----:B-1----:R1:W2:Y:S02]  /*20890*/  SYNCS.PHASECHK.TRANS64.TRYWAIT P0, [R17+URZ+0x13200], R30 ;  /* 0x0132001e110075a7 */ /* 0x0022a4000800017f */
[----:B--2---:R-:W-:Y:S05]  /*208a0*/  @!P0 NANOSLEEP.SYNCS 0x989680 ;  /* 0x009896800000895d */ /* 0x004fea0003900000 */
[----:B------:R-:W2:Y:S02]  /*208b0*/  @!P0 SYNCS.PHASECHK.TRANS64 P0, [R17+URZ+0x13200], R30 ;  /* 0x0132001e110085a7 */ /* 0x000ea4000800007f */
[----:B--2---:R-:W-:Y:S05]  /*208c0*/  @!P0 BRA `(.L_x_11919) ;  /* 0xfffffffc00f08947 */ /* 0x004fea000383ffff */
[----:B------:R-:W-:Y:S05]  /*208d0*/  BRA `(.L_x_12174) ;  /* 0xfffffe5800d07947 */ /* 0x000fea000383ffff */
.L_x_11923:
[----:B------:R-:W-:Y:S01]  /*208e0*/  BSSY B1, `(.L_x_12175) ;  /* 0x0000007000017945 */ /* 0x000fe20003800000 */
[----:B------:R-:W-:Y:S02]  /*208f0*/  IMAD.MOV.U32 R12, RZ, RZ, RZ ;  /* 0x000000ffff0c7224 */ /* 0x000fe400078e00ff */
[----:B------:R-:W-:Y:S02]  /*20900*/  IMAD.MOV.U32 R11, RZ, RZ, 0x1e1f ;  /* 0x00001e1fff0b7424 */ /* 0x000fe400078e00ff */
[----:B------:R-:W-:-:S07]  /*20910*/  IMAD.MOV.U32 R15, RZ, RZ, -0x1 ;  /* 0xffffffffff0f7424 */ /* 0x000fce00078e00ff */
[----:B------:R-:W-:Y:S05]  /*20920*/  WARPSYNC.COLLECTIVE R15, `(.L_x_12176) ;  /* 0x000000000f087348 */ /* 0x000fea0003c00000 */
[----:B------:R0:W1:Y:S02]  /*20930*/  SHFL.IDX P6, R14, R13, R12, R11 ;  /* 0x0000000c0d0e7389 */ /* 0x00006400000c000b */
[----:B01----:R-:W-:Y:S01]  /*20940*/  ENDCOLLECTIVE ;  /* 0x000000000000791b */ /* 0x003fe20003800000 */
.L_x_12176:
[----:B------:R-:W-:Y:S05]  /*20950*/  BSYNC B1 ;  /* 0x0000000000017941 */ /* 0x000fea0003800000 */
.L_x_12175:
        /* <DEDUP_REMOVED lines=8> */
.L_x_12177:
[----:B------:R-:W-:Y:S02]  /*209e0*/  IMAD.MOV.U32 R13, RZ, RZ, R4 ;  /* 0x000000ffff0d7224 */ /* 0x000fe400078e0004 */
[----:B------:R-:W-:-:S07]  /*209f0*/  IMAD.MOV.U32 R3, RZ, RZ, R14 ;  /* 0x000000ffff037224 */ /* 0x000fce00078e000e */
[----:B------:R-:W-:Y:S05]  /*20a00*/  WARPSYNC.COLLECTIVE R15, `(.L_x_12178) ;  /* 0x000000000f087348 */ /* 0x000fea0003c00000 */
[----:B------:R0:W1:Y:S02]  /*20a10*/  SHFL.IDX P6, R14, R13, R12, R11 ;  /* 0x0000000c0d0e7389 */ /* 0x00006400000c000b */
[----:B01----:R-:W-:Y:S01]  /*20a20*/  ENDCOLLECTIVE ;  /* 0x000000000000791b */ /* 0x003fe20003800000 */
.L_x_12178:
[----:B------:R-:W-:Y:S02]  /*20a30*/  IMAD.MOV.U32 R13, RZ, RZ, R5 ;  /* 0x000000ffff0d7224 */ /* 0x000fe400078e0005 */
[----:B------:R-:W-:-:S07]  /*20a40*/  IMAD.MOV.U32 R4, RZ, RZ, R14 ;  /* 0x000000ffff047224 */ /* 0x000fce00078e000e */
[----:B------:R-:W-:Y:S05]  /*20a50*/  WARPSYNC.COLLECTIVE R15, `(.L_x_12179) ;  /* 0x000000000f087348 */ /* 0x000fea0003c00000 */
[----:B------:R0:W1:Y:S02]  /*20a60*/  SHFL.IDX P6, R14, R13, R12, R11 ;  /* 0x0000000c0d0e7389 */ /* 0x00006400000c000b */
[----:B01----:R-:W-:Y:S01]  /*20a70*/  ENDCOLLECTIVE ;  /* 0x000000000000791b */ /* 0x003fe20003800000 */
.L_x_12179:
[----:B------:R-:W-:Y:S05]  /*20a80*/  BRA `(.L_x_12180) ;  /* 0xfffffe6c00007947 */ /* 0x000fea000383ffff */
.L_x_11927:
[----:B-1----:R1:W2:Y:S02]  /*20a90*/  SYNCS.PHASECHK.TRANS64.TRYWAIT P1, [R17+URZ+0x13200], R12 ;  /* 0x0132000c110075a7 */ /* 0x0022a4000802017f */
[----:B--2---:R-:W-:Y:S05]  /*20aa0*/  @!P1 NANOSLEEP.SYNCS 0x989680 ;  /* 0x009896800000995d */ /* 0x004fea0003900000 */
[----:B------:R-:W2:Y:S02]  /*20ab0*/  @!P1 SYNCS.PHASECHK.TRANS64 P1, [R17+URZ+0x13200], R12 ;  /* 0x0132000c110095a7 */ /* 0x000ea4000802007f */
[----:B--2---:R-:W-:Y:S05]  /*20ac0*/  @!P1 BRA `(.L_x_11927) ;  /* 0xfffffffc00f09947 */ /* 0x004fea000383ffff */
[----:B------:R-:W-:Y:S05]  /*20ad0*/  BRA `(.L_x_12181) ;  /* 0xfffffe6c008c7947 */ /* 0x000fea000383ffff */
.L_x_11931:
[----:B-1----:R1:W2:Y:S02]  /*20ae0*/  SYNCS.PHASECHK.TRANS64.TRYWAIT P1, [R14+URZ+0x13230], R3 ;  /* 0x013230030e0075a7 */ /* 0x0022a4000802017f */
[----:B--2---:R-:W-:Y:S05]  /*20af0*/  @!P1 NANOSLEEP.SYNCS 0x989680 ;  /* 0x009896800000995d */ /* 0x004fea0003900000 */
[----:B------:R-:W2:Y:S02]  /*20b00*/  @!P1 SYNCS.PHASECHK.TRANS64 P1, [R14+URZ+0x13230], R3 ;  /* 0x013230030e0095a7 */ /* 0x000ea4000802007f */
[----:B--2---:R-:W-:Y:S05]  /*20b10*/  @!P1 BRA `(.L_x_11931) ;  /* 0xfffffffc00f09947 */ /* 0x004fea000383ffff */
[----:B------:R-:W-:Y:S05]  /*20b20*/  BRA `(.L_x_11930) ;  /* 0xfffffe7c00e47947 */ /* 0x000fea000383ffff */
.L_x_11951:
[----:B-1----:R1:W2:Y:S02]  /*20b30*/  SYNCS.PHASECHK.TRANS64.TRYWAIT P1, [R9+URZ+0x13230], R10 ;  /* 0x0132300a090075a7 */ /* 0x0022a4000802017f */
[----:B--2---:R-:W-:Y:S05]  /*20b40*/  @!P1 NANOSLEEP.SYNCS 0x989680 ;  /* 0x009896800000995d */ /* 0x004fea0003900000 */
[----:B------:R-:W2:Y:S02]  /*20b50*/  @!P1 SYNCS.PHASECHK.TRANS64 P1, [R9+URZ+0x13230], R10 ;  /* 0x0132300a090095a7 */ /* 0x000ea4000802007f */
[----:B--2---:R-:W-:Y:S05]  /*20b60*/  @!P1 BRA `(.L_x_11951) ;  /* 0xfffffffc00f09947 */ /* 0x004fea000383ffff */
[----:B------:R-:W-:Y:S05]  /*20b70*/  BRA `(.L_x_11950) ;  /* 0xfffffebc00b87947 */ /* 0x000fea000383ffff */
.L_x_11956:
[----:B-1----:R1:W2:Y:S02]  /*20b80*/  SYNCS.PHASECHK.TRANS64.TRYWAIT P1, [R19+URZ+0x13250], R10 ;  /* 0x0132500a130075a7 */ /* 0x0022a4000802017f */
[----:B--2---:R-:W-:Y:S05]  /*20b90*/  @!P1 NANOSLEEP.SYNCS 0x989680 ;  /* 0x009896800000995d */ /* 0x004fea0003900000 */
[----:B------:R-:W2:Y:S02]  /*20ba0*/  @!P1 SYNCS.PHASECHK.TRANS64 P1, [R19+URZ+0x13250], R10 ;  /* 0x0132500a130095a7 */ /* 0x000ea4000802007f */
[----:B--2---:R-:W-:Y:S05]  /*20bb0*/  @!P1 BRA `(.L_x_11956) ;  /* 0xfffffffc00f09947 */ /* 0x004fea000383ffff */
[----:B------:R-:W-:Y:S05]  /*20bc0*/  BRA `(.L_x_11955) ;  /* 0xfffffec400287947 */ /* 0x000fea000383ffff */
.L_x_11978:
[----:B-1----:R1:W2:Y:S02]  /*20bd0*/  SYNCS.PHASECHK.TRANS64.TRYWAIT P1, [R14+URZ+0x13230], R3 ;  /* 0x013230030e0075a7 */ /* 0x0022a4000802017f */
[----:B--2---:R-:W-:Y:S05]  /*20be0*/  @!P1 NANOSLEEP.SYNCS 0x989680 ;  /* 0x009896800000995d */ /* 0x004fea0003900000 */
[----:B------:R-:W2:Y:S02]  /*20bf0*/  @!P1 SYNCS.PHASECHK.TRANS64 P1, [R14+URZ+0x13230], R3 ;  /* 0x013230030e0095a7 */ /* 0x000ea4000802007f */
[----:B--2---:R-:W-:Y:S05]  /*20c00*/  @!P1 BRA `(.L_x_11978) ;  /* 0xfffffffc00f09947 */ /* 0x004fea000383ffff */
[----:B------:R-:W-:Y:S05]  /*20c10*/  BRA `(.L_x_11977) ;  /* 0xffffff0400047947 */ /* 0x000fea000383ffff */
.L_x_11983:
[----:B---3--:R3:W4:Y:S02]  /*20c20*/  SYNCS.PHASECHK.TRANS64.TRYWAIT P1, [R15+URZ+0x13250], R0 ;  /* 0x013250000f0075a7 */ /* 0x008724000802017f */
[----:B----4-:R-:W-:Y:S05]  /*20c30*/  @!P1 NANOSLEEP.SYNCS 0x989680 ;  /* 0x009896800000995d */ /* 0x010fea0003900000 */
[----:B------:R-:W4:Y:S02]  /*20c40*/  @!P1 SYNCS.PHASECHK.TRANS64 P1, [R15+URZ+0x13250], R0 ;  /* 0x013250000f0095a7 */ /* 0x000f24000802007f */
[----:B----4-:R-:W-:Y:S05]  /*20c50*/  @!P1 BRA `(.L_x_11983) ;  /* 0xfffffffc00f09947 */ /* 0x010fea000383ffff */
[----:B------:R-:W-:Y:S05]  /*20c60*/  BRA `(.L_x_11982) ;  /* 0xffffff0800747947 */ /* 0x000fea000383ffff */
.L_x_11992:
[----:B-1----:R1:W2:Y:S02]  /*20c70*/  SYNCS.PHASECHK.TRANS64.TRYWAIT P1, [R0+URZ+0x13230], R3 ;  /* 0x01323003000075a7 */ /* 0x0022a4000802017f */
[----:B--2---:R-:W-:Y:S05]  /*20c80*/  @!P1 NANOSLEEP.SYNCS 0x989680 ;  /* 0x009896800000995d */ /* 0x004fea0003900000 */
[----:B------:R-:W2:Y:S02]  /*20c90*/  @!P1 SYNCS.PHASECHK.TRANS64 P1, [R0+URZ+0x13230], R3 ;  /* 0x01323003000095a7 */ /* 0x000ea4000802007f */
[----:B--2---:R-:W-:Y:S05]  /*20ca0*/  @!P1 BRA `(.L_x_11992) ;  /* 0xfffffffc00f09947 */ /* 0x004fea000383ffff */
[----:B------:R-:W-:Y:S05]  /*20cb0*/  BRA `(.L_x_11991) ;  /* 0xffffff2800387947 */ /* 0x000fea000383ffff */
.L_x_11997:
[----:B-1----:R1:W2:Y:S02]  /*20cc0*/  SYNCS.PHASECHK.TRANS64.TRYWAIT P1, [R15+URZ+0x13250], R3 ;  /* 0x013250030f0075a7 */ /* 0x0022a4000802017f */
[----:B--2---:R-:W-:Y:S05]  /*20cd0*/  @!P1 NANOSLEEP.SYNCS 0x989680 ;  /* 0x009896800000995d */ /* 0x004fea0003900000 */
[----:B------:R-:W2:Y:S02]  /*20ce0*/  @!P1 SYNCS.PHASECHK.TRANS64 P1, [R15+URZ+0x13250], R3 ;  /* 0x013250030f0095a7 */ /* 0x000ea4000802007f */
[----:B--2---:R-:W-:Y:S05]  /*20cf0*/  @!P1 BRA `(.L_x_11997) ;  /* 0xfffffffc00f09947 */ /* 0x004fea000383ffff */
[----:B------:R-:W-:Y:S05]  /*20d00*/  BRA `(.L_x_11996) ;  /* 0xffffff2c00a87947 */ /* 0x000fea000383ffff */
.L_x_12012:
[----:B-1----:R1:W2:Y:S02]  /*20d10*/  SYNCS.PHASECHK.TRANS64.TRYWAIT P1, [R13+URZ+0x13250], R4 ;  /* 0x013250040d0075a7 */ /* 0x0022a4000802017f */
[----:B--2---:R-:W-:Y:S05]  /*20d20*/  @!P1 NANOSLEEP.SYNCS 0x989680 ;  /* 0x009896800000995d */ /* 0x004fea0003900000 */
[----:B------:R-:W2:Y:S02]  /*20d30*/  @!P1 SYNCS.PHASECHK.TRANS64 P1, [R13+URZ+0x13250], R4 ;  /* 0x013250040d0095a7 */ /* 0x000ea4000802007f */
[----:B--2---:R-:W-:Y:S05]  /*20d40*/  @!P1 BRA `(.L_x_12012) ;  /* 0xfffffffc00f09947 */ /* 0x004fea000383ffff */
[----:B------:R-:W-:Y:S05]  /*20d50*/  BRA `(.L_x_12011) ;  /* 0xffffff6800647947 */ /* 0x000fea000383ffff */
.L_x_12045:
        /* <DEDUP_REMOVED lines=11> */
.L_x_12183:
[----:B------:R-:W-:Y:S05]  /*20e10*/  BSYNC B1 ;  /* 0x0000000000017941 */ /* 0x000fea0003800000 */
.L_x_12182:
[----:B------:R-:W-:Y:S05]  /*20e20*/  BRA `(.L_x_12184) ;  /* 0xffffffa800247947 */ /* 0x000fea000383ffff */
.L_x_12047:
[----:B------:R-:W-:Y:S01]  /*20e30*/  BSSY B1, `(.L_x_12185) ;  /* 0x0000006000017945 */ /* 0x000fe20003800000 */
[----:B------:R-:W-:-:S07]  /*20e40*/  IMAD.MOV.U32 R15, RZ, RZ, -0x1 ;  /* 0xffffffffff0f7424 */ /* 0x000fce00078e00ff */
[----:B01----:R-:W-:Y:S05]  /*20e50*/  WARPSYNC.COLLECTIVE R15, `(.L_x_12186) ;  /* 0x000000000f0c7348 */ /* 0x003fea0003c00000 */
[----:B------:R-:W-:Y:S02]  /*20e60*/  ELECT P6, UR62, PT ;  /* 0x00000000003e782f */ /* 0x000fe400038c0000 */
[----:B------:R-:W-:Y:S01]  /*20e70*/  MOV R14, UR62 ;  /* 0x0000003e000e7c02 */ /* 0x000fe20008000f00 */
[----:B01----:R-:W-:Y:S10]  /*20e80*/  ENDCOLLECTIVE ;  /* 0x000000000000791b */ /* 0x003ff40003800000 */
.L_x_12186:
[----:B------:R-:W-:Y:S05]  /*20e90*/  BSYNC B1 ;  /* 0x0000000000017941 */ /* 0x000fea0003800000 */
.L_x_12185:
[----:B------:R-:W-:Y:S05]  /*20ea0*/  BRA `(.L_x_12046) ;  /* 0xffffffa8001c7947 */ /* 0x000fea000383ffff */
.L_x_12049:
[----:B-1----:R1:W2:Y:S02]  /*20eb0*/  SYNCS.PHASECHK.TRANS64.TRYWAIT P0, [R23+URZ+0x13220], R5 ;  /* 0x01322005170075a7 */ /* 0x0022a4000800017f */
[----:B--2---:R-:W-:Y:S05]  /*20ec0*/  @!P0 NANOSLEEP.SYNCS 0x989680 ;  /* 0x009896800000895d */ /* 0x004fea0003900000 */
[----:B------:R-:W2:Y:S02]  /*20ed0*/  @!P0 SYNCS.PHASECHK.TRANS64 P0, [R23+URZ+0x13220], R5 ;  /* 0x01322005170085a7 */ /* 0x000ea4000800007f */
[----:B--2---:R-:W-:Y:S05]  /*20ee0*/  @!P0 BRA `(.L_x_12049) ;  /* 0xfffffffc00f08947 */ /* 0x004fea000383ffff */
[----:B------:R-:W-:Y:S05]  /*20ef0*/  BRA `(.L_x_12187) ;  /* 0xffffffa8002c7947 */ /* 0x000fea000383ffff */
.L_x_12053:
[----:B-1----:R1:W2:Y:S02]  /*20f00*/  SYNCS.PHASECHK.TRANS64.TRYWAIT P0, [R5+URZ+0x132a0], R6 ;  /* 0x0132a006050075a7 */ /* 0x0022a4000800017f */
[----:B--2---:R-:W-:Y:S05]  /*20f10*/  @!P0 NANOSLEEP.SYNCS 0x989680 ;  /* 0x009896800000895d */ /* 0x004fea0003900000 */
[----:B------:R-:W2:Y:S02]  /*20f20*/  @!P0 SYNCS.PHASECHK.TRANS64 P0, [R5+URZ+0x132a0], R6 ;  /* 0x0132a006050085a7 */ /* 0x000ea4000800007f */
[----:B--2---:R-:W-:Y:S05]  /*20f30*/  @!P0 BRA `(.L_x_12053) ;  /* 0xfffffffc00f08947 */ /* 0x004fea000383ffff */
[----:B------:R-:W-:Y:S05]  /*20f40*/  BRA `(.L_x_12188) ;  /* 0xffffffa800487947 */ /* 0x000fea000383ffff */
.L_x_12058:
[----:B--2---:R2:W3:Y:S02]  /*20f50*/  SYNCS.PHASECHK.TRANS64.TRYWAIT P0, [R5+URZ+0x132c0], R6 ;  /* 0x0132c006050075a7 */ /* 0x0044e4000800017f */
[----:B---3--:R-:W-:Y:S05]  /*20f60*/  @!P0 NANOSLEEP.SYNCS 0x989680 ;  /* 0x009896800000895d */ /* 0x008fea0003900000 */
[----:B------:R-:W3:Y:S02]  /*20f70*/  @!P0 SYNCS.PHASECHK.TRANS64 P0, [R5+URZ+0x132c0], R6 ;  /* 0x0132c006050085a7 */ /* 0x000ee4000800007f */
[----:B---3--:R-:W-:Y:S05]  /*20f80*/  @!P0 BRA `(.L_x_12058) ;  /* 0xfffffffc00f08947 */ /* 0x008fea000383ffff */
[----:B------:R-:W-:Y:S05]  /*20f90*/  BRA `(.L_x_12189) ;  /* 0xffffffa800c47947 */ /* 0x000fea000383ffff */
.L_x_12065:
[----:B-1----:R1:W2:Y:S02]  /*20fa0*/  SYNCS.PHASECHK.TRANS64.TRYWAIT P1, [R5+URZ+0x132a0], R6 ;  /* 0x0132a006050075a7 */ /* 0x0022a4000802017f */
[----:B--2---:R-:W-:Y:S05]  /*20fb0*/  @!P1 NANOSLEEP.SYNCS 0x989680 ;  /* 0x009896800000995d */ /* 0x004fea0003900000 */
[----:B------:R-:W2:Y:S02]  /*20fc0*/  @!P1 SYNCS.PHASECHK.TRANS64 P1, [R5+URZ+0x132a0], R6 ;  /* 0x0132a006050095a7 */ /* 0x000ea4000802007f */
[----:B--2---:R-:W-:Y:S05]  /*20fd0*/  @!P1 BRA `(.L_x_12065) ;  /* 0xfffffffc00f09947 */ /* 0x004fea000383ffff */
[----:B------:R-:W-:Y:S05]  /*20fe0*/  BRA `(.L_x_12190) ;  /* 0xffffffac008c7947 */ /* 0x000fea000383ffff */
.L_x_12070:
[----:B--2---:R2:W3:Y:S02]  /*20ff0*/  SYNCS.PHASECHK.TRANS64.TRYWAIT P1, [R5+URZ+0x132c0], R6 ;  /* 0x0132c006050075a7 */ /* 0x0044e4000802017f */
[----:B---3--:R-:W-:Y:S05]  /*21000*/  @!P1 NANOSLEEP.SYNCS 0x989680 ;  /* 0x009896800000995d */ /* 0x008fea0003900000 */
[----:B------:R-:W3:Y:S02]  /*21010*/  @!P1 SYNCS.PHASECHK.TRANS64 P1, [R5+URZ+0x132c0], R6 ;  /* 0x0132c006050095a7 */ /* 0x000ee4000802007f */
[----:B---3--:R-:W-:Y:S05]  /*21020*/  @!P1 BRA `(.L_x_12070) ;  /* 0xfffffffc00f09947 */ /* 0x008fea000383ffff */
[----:B------:R-:W-:Y:S05]  /*21030*/  BRA `(.L_x_12191) ;  /* 0xffffffb000047947 */ /* 0x000fea000383ffff */
.L_x_12093:
[----:B------:R-:W2:Y:S01]  /*21040*/  S2R R20, SR_TID.X ;  /* 0x0000000000147919 */ /* 0x000ea20000002100 */
[----:B------:R-:W-:Y:S01]  /*21050*/  BSSY B0, `(.L_x_12192) ;  /* 0x000000a000007945 */ /* 0x000fe20003800000 */
[----:B------:R-:W-:Y:S02]  /*21060*/  IMAD.MOV.U32 R12, RZ, RZ, RZ ;  /* 0x000000ffff0c7224 */ /* 0x000fe400078e00ff */
[----:B------:R-:W-:Y:S02]  /*21070*/  IMAD.MOV.U32 R11, RZ, RZ, 0x1f ;  /* 0x0000001fff0b7424 */ /* 0x000fe400078e00ff */
[----:B------:R-:W-:Y:S01]  /*21080*/  IMAD.MOV.U32 R15, RZ, RZ, -0x1 ;  /* 0xffffffffff0f7424 */ /* 0x000fe200078e00ff */
[----:B--2---:R-:W-:-:S04]  /*21090*/  SHF.R.U32.HI R20, RZ, 0x5, R20 ;  /* 0x00000005ff147819 */ /* 0x004fc80000011614 */
[----:B------:R-:W-:-:S05]  /*210a0*/  LOP3.LUT R20, R20, 0x3, RZ, 0xc0, !PT ;  /* 0x0000000314147812 */ /* 0x000fca00078ec0ff */
[----:B0-----:R-:W-:-:S07]  /*210b0*/  IMAD.MOV.U32 R13, RZ, RZ, R20 ;  /* 0x000000ffff0d7224 */ /* 0x001fce00078e0014 */
[----:B-1----:R-:W-:Y:S05]  /*210c0*/  WARPSYNC.COLLECTIVE R15, `(.L_x_12193) ;  /* 0x000000000f087348 */ /* 0x002fea0003c00000 */
[----:B------:R0:W2:Y:S02]  /*210d0*/  SHFL.IDX P6, R14, R13, R12, R11 ;  /* 0x0000000c0d0e7389 */ /* 0x0000a400000c000b */
[----:B012---:R-:W-:Y:S01]  /*210e0*/  ENDCOLLECTIVE ;  /* 0x000000000000791b */ /* 0x007fe20003800000 */
.L_x_12193:
[----:B------:R-:W-:Y:S05]  /*210f0*/  BSYNC B0 ;  /* 0x0000000000007941 */ /* 0x000fea0003800000 */
.L_x_12192:
[----:B------:R-:W-:Y:S05]  /*21100*/  BRA `(.L_x_12194) ;  /* 0xffffffbc00887947 */ /* 0x000fea000383ffff */
.L_x_12095:
[----:B------:R-:W-:Y:S01]  /*21110*/  BSSY B0, `(.L_x_12195) ;  /* 0x0000006000007945 */ /* 0x000fe20003800000 */
[----:B------:R-:W-:-:S07]  /*21120*/  IMAD.MOV.U32 R15, RZ, RZ, -0x1 ;  /* 0xffffffffff0f7424 */ /* 0x000fce00078e00ff */
[----:B012---:R-:W-:Y:S05]  /*21130*/  WARPSYNC.COLLECTIVE R15, `(.L_x_12196) ;  /* 0x000000000f0c7348 */ /* 0x007fea0003c00000 */
[----:B------:R-:W-:Y:S02]  /*21140*/  ELECT P6, UR62, PT ;  /* 0x00000000003e782f */ /* 0x000fe400038c0000 */
[----:B------:R-:W-:Y:S01]  /*21150*/  MOV R14, UR62 ;  /* 0x0000003e000e7c02 */ /* 0x000fe20008000f00 */
[----:B012---:R-:W-:Y:S10]  /*21160*/  ENDCOLLECTIVE ;  /* 0x000000000000791b */ /* 0x007ff40003800000 */
.L_x_12196:
[----:B------:R-:W-:Y:S05]  /*21170*/  BSYNC B0 ;  /* 0x0000000000007941 */ /* 0x000fea0003800000 */
.L_x_12195:
[----:B------:R-:W-:Y:S05]  /*21180*/  BRA `(.L_x_12197) ;  /* 0xffffffbc00887947 */ /* 0x000fea000383ffff */
.L_x_12097:
[----:B--2---:R2:W3:Y:S02]  /*21190*/  SYNCS.PHASECHK.TRANS64.TRYWAIT P0, [R4+URZ+0x13280], R3 ;  /* 0x01328003040075a7 */ /* 0x0044e4000800017f */
[----:B---3--:R-:W-:Y:S05]  /*211a0*/  @!P0 NANOSLEEP.SYNCS 0x989680 ;  /* 0x009896800000895d */ /* 0x008fea0003900000 */
[----:B------:R-:W3:Y:S02]  /*211b0*/  @!P0 SYNCS.PHASECHK.TRANS64 P0, [R4+URZ+0x13280], R3 ;  /* 0x01328003040085a7 */ /* 0x000ee4000800007f */
[----:B---3--:R-:W-:Y:S05]  /*211c0*/  @!P0 BRA `(.L_x_12097) ;  /* 0xfffffffc00f08947 */ /* 0x008fea000383ffff */
[----:B------:R-:W-:Y:S05]  /*211d0*/  BRA `(.L_x_12198) ;  /* 0xffffffbc00ec7947 */ /* 0x000fea000383ffff */
.L_x_12099:
[----:B---3--:R3:W4:Y:S02]  /*211e0*/  SYNCS.PHASECHK.TRANS64.TRYWAIT P0, [R4+URZ+0x13240], R3 ;  /* 0x01324003040075a7 */ /* 0x008724000800017f */
[----:B----4-:R-:W-:Y:S05]  /*211f0*/  @!P0 NANOSLEEP.SYNCS 0x989680 ;  /* 0x009896800000895d */ /* 0x010fea0003900000 */
[----:B------:R-:W4:Y:S02]  /*21200*/  @!P0 SYNCS.PHASECHK.TRANS64 P0, [R4+URZ+0x13240], R3 ;  /* 0x01324003040085a7 */ /* 0x000f24000800007f */
[----:B----4-:R-:W-:Y:S05]  /*21210*/  @!P0 BRA `(.L_x_12099) ;  /* 0xfffffffc00f08947 */ /* 0x010fea000383ffff */
[----:B------:R-:W-:Y:S05]  /*21220*/  BRA `(.L_x_12199) ;  /* 0xffffffc000407947 */ /* 0x000fea000383ffff */
.L_x_12103:
[----:B------:R-:W2:Y:S01]  /*21230*/  LDL.LU R11, [R1+0x18] ;  /* 0x00001800010b7983 */ /* 0x000ea20000300800 */
[----:B------:R-:W-:Y:S01]  /*21240*/  IMAD.MOV.U32 R13, RZ, RZ, R4 ;  /* 0x000000ffff0d7224 */ /* 0x000fe200078e0004 */
[----:B------:R-:W-:Y:S01]  /*21250*/  LOP3.LUT R7, R7, 0x7f, RZ, 0xc0, !PT ;  /* 0x0000007f07077812 */ /* 0x000fe200078ec0ff */
[----:B------:R-:W-:Y:S02]  /*21260*/  IMAD.MOV.U32 R12, RZ, RZ, RZ ;  /* 0x000000ffff0c7224 */ /* 0x000fe400078e00ff */
[----:B------:R-:W-:Y:S01]  /*21270*/  IMAD.MOV.U32 R15, RZ, RZ, -0x1 ;  /* 0xffffffffff0f7424 */ /* 0x000fe200078e00ff */
[----:B------:R-:W-:-:S05]  /*21280*/  SHF.R.U32.HI R7, RZ, 0x2, R7 ;  /* 0x00000002ff077819 */ /* 0x000fca0000011607 */
[----:B------:R-:W-:-:S04]  /*21290*/  IMAD.IADD R6, R7, 0x1, R10 ;  /* 0x0000000107067824 */ /* 0x000fc800078e020a */
[C---:B------:R-:W-:Y:S02]  /*212a0*/  VIADD R10, R6.reuse, 0x20 ;  /* 0x00000020060a7836 */ /* 0x040fe40000000000 */
[----:B------:R-:W-:Y:S02]  /*212b0*/  VIADD R7, R6, 0x40 ;  /* 0x0000004006077836 */ /* 0x000fe40000000000 */
[----:B--2---:R-:W-:Y:S02]  /*212c0*/  IMAD R5, R11, R9, RZ ;  /* 0x000000090b057224 */ /* 0x004fe400078e02ff */
[----:B------:R-:W-:-:S03]  /*212d0*/  IMAD.MOV.U32 R11, RZ, RZ, 0x1c1f ;  /* 0x00001c1fff0b7424 */ /* 0x000fc600078e00ff */
[----:B------:R-:W-:-:S13]  /*212e0*/  ISETP.GE.AND P1, PT, R6, R5, PT ;  /* 0x000000050600720c */ /* 0x000fda0003f26270 */
[----:B-----5:R-:W-:Y:S05]  /*212f0*/  WARPSYNC.COLLECTIVE R15, `(.L_x_12200) ;  /* 0x000000000f087348 */ /* 0x020fea0003c00000 */
[----:B------:R0:W1:Y:S02]  /*21300*/  SHFL.IDX P6, R14, R13, R12, R11 ;  /* 0x0000000c0d0e7389 */ /* 0x00006400000c000b */
[----:B01---5:R-:W-:Y:S01]  /*21310*/  ENDCOLLECTIVE ;  /* 0x000000000000791b */ /* 0x023fe20003800000 */
.L_x_12200:
[----:B------:R-:W-:Y:S02]  /*21320*/  IMAD.MOV.U32 R13, RZ, RZ, R0 ;  /* 0x000000ffff0d7224 */ /* 0x000fe400078e0000 */
[----:B------:R-:W-:-:S07]  /*21330*/  IMAD.MOV.U32 R8, RZ, RZ, R14 ;  /* 0x000000ffff087224 */ /* 0x000fce00078e000e */
[----:B------:R-:W-:Y:S05]  /*21340*/  WARPSYNC.COLLECTIVE R15, `(.L_x_12201) ;  /* 0x000000000f087348 */ /* 0x000fea0003c00000 */
[----:B------:R0:W1:Y:S02]  /*21350*/  SHFL.IDX P6, R14, R13, R12, R11 ;  /* 0x0000000c0d0e7389 */ /* 0x00006400000c000b */
[----:B01----:R-:W-:Y:S01]  /*21360*/  ENDCOLLECTIVE ;  /* 0x000000000000791b */ /* 0x003fe20003800000 */
.L_x_12201:
[----:B------:R-:W-:Y:S02]  /*21370*/  IMAD.MOV.U32 R13, RZ, RZ, R4 ;  /* 0x000000ffff0d7224 */ /* 0x000fe400078e0004 */
[----:B------:R-:W-:Y:S02]  /*21380*/  IMAD.MOV.U32 R12, RZ, RZ, 0x1 ;  /* 0x00000001ff0c7424 */ /* 0x000fe400078e00ff */
[----:B------:R-:W-:-:S07]  /*21390*/  IMAD.MOV.U32 R9, RZ, RZ, R14 ;  /* 0x000000ffff097224 */ /* 0x000fce00078e000e */
[----:B------:R-:W-:Y:S05]  /*213a0*/  WARPSYNC.COLLECTIVE R15, `(.L_x_12202) ;  /* 0x000000000f087348 */ /* 0x000fea0003c00000 */
[----:B------:R0:W1:Y:S02]  /*213b0*/  SHFL.IDX P6, R14, R13, R12, R11 ;  /* 0x0000000c0d0e7389 */ /* 0x00006400000c000b */
[----:B01----:R-:W-:Y:S01]  /*213c0*/  ENDCOLLECTIVE ;  /* 0x000000000000791b */ /* 0x003fe20003800000 */
.L_x_12202:
        /* <DEDUP_REMOVED lines=15> */
.L_x_12203:
[----:B------:R-:W-:Y:S02]  /*214c0*/  IMAD.MOV.U32 R13, RZ, RZ, R4 ;  /* 0x000000ffff0d7224 */ /* 0x000fe400078e0004 */
[----:B------:R-:W-:Y:S02]  /*214d0*/  IMAD.MOV.U32 R12, RZ, RZ, 0x2 ;  /* 0x00000002ff0c7424 */ /* 0x000fe400078e00ff */
[----:B------:R-:W-:-:S07]  /*214e0*/  IMAD.MOV.U32 R9, RZ, RZ, R14 ;  /* 0x000000ffff097224 */ /* 0x000fce00078e000e */
[----:B------:R-:W-:Y:S05]  /*214f0*/  WARPSYNC.COLLECTIVE R15, `(.L_x_12204) ;  /* 0x000000000f087348 */ /* 0x000fea0003c00000 */
[----:B------:R0:W1:Y:S02]  /*21500*/  SHFL.IDX P6, R14, R13, R12, R11 ;  /* 0x0000000c0d0e7389 */ /* 0x00006400000c000b */
[----:B01----:R-:W-:Y:S01]  /*21510*/  ENDCOLLECTIVE ;  /* 0x000000000000791b */ /* 0x003fe20003800000 */
.L_x_12204:
        /* <DEDUP_REMOVED lines=15> */
.L_x_12205:
[----:B------:R-:W-:Y:S02]  /*21610*/  IMAD.MOV.U32 R13, RZ, RZ, R4 ;  /* 0x000000ffff0d7224 */ /* 0x000fe400078e0004 */
[----:B------:R-:W-:Y:S02]  /*21620*/  IMAD.MOV.U32 R12, RZ, RZ, 0x3 ;  /* 0x00000003ff0c7424 */ /* 0x000fe400078e00ff */
[----:B------:R-:W-:-:S07]  /*21630*/  IMAD.MOV.U32 R9, RZ, RZ, R14 ;  /* 0x000000ffff097224 */ /* 0x000fce00078e000e */
[----:B------:R-:W-:Y:S05]  /*21640*/  WARPSYNC.COLLECTIVE R15, `(.L_x_12206) ;  /* 0x000000000f087348 */ /* 0x000fea0003c00000 */
[----:B------:R0:W1:Y:S02]  /*21650*/  SHFL.IDX P6, R14, R13, R12, R11 ;  /* 0x0000000c0d0e7389 */ /* 0x00006400000c000b */
[----:B01----:R-:W-:Y:S01]  /*21660*/  ENDCOLLECTIVE ;  /* 0x000000000000791b */ /* 0x003fe20003800000 */
.L_x_12206:
        /* <DEDUP_REMOVED lines=11> */
.L_x_12207:
[----:B------:R-:W-:Y:S01]  /*21720*/  @!PT LDS RZ, [RZ] ;  /* 0x00000000fffff984 */ /* 0x000fe20000000800 */
[----:B------:R-:W-:Y:S01]  /*21730*/  @!PT LDS RZ, [RZ] ;  /* 0x00000000fffff984 */ /* 0x000fe20000000800 */
[----:B------:R-:W-:Y:S01]  /*21740*/  @!PT LDS RZ, [RZ] ;  /* 0x00000000fffff984 */ /* 0x000fe20000000800 */
[----:B------:R0:W-:Y:S01]  /*21750*/  @!P1 LDGSTS.E.BYPASS.LTC128B.128 [R20+0xc000], desc[UR40][R8.64], !P0 ;  /* 0x0c00000008149fae */ /* 0x0001e2000c101d68 */
[----:B------:R-:W-:Y:S01]  /*21760*/  ISETP.GE.AND P1, PT, R0, R5, PT ;  /* 0x000000050000720c */ /* 0x000fe20003f26270 */
[----:B------:R-:W-:Y:S02]  /*21770*/  IMAD.MOV.U32 R13, RZ, RZ, R3 ;  /* 0x000000ffff0d7224 */ /* 0x000fe400078e0003 */
[----:B------:R-:W-:Y:S02]  /*21780*/  IMAD.MOV.U32 R12, RZ, RZ, RZ ;  /* 0x000000ffff0c7224 */ /* 0x000fe400078e00ff */
[----:B------:R-:W-:-:S08]  /*21790*/  IMAD.MOV.U32 R7, RZ, RZ, R14 ;  /* 0x000000ffff077224 */ /* 0x000fd000078e000e */
[----:B0-----:R-:W-:Y:S05]  /*217a0*/  WARPSYNC.COLLECTIVE R15, `(.L_x_12208) ;  /* 0x000000000f087348 */ /* 0x001fea0003c00000 */
[----:B------:R1:W2:Y:S02]  /*217b0*/  SHFL.IDX P6, R14, R13, R12, R11 ;  /* 0x0000000c0d0e7389 */ /* 0x0002a400000c000b */
[----:B012---:R-:W-:Y:S01]  /*217c0*/  ENDCOLLECTIVE ;  /* 0x000000000000791b */ /* 0x007fe20003800000 */
.L_x_12208:
[----:B------:R-:W-:-:S05]  /*217d0*/  @!P1 IADD3 R7, P3, R21, R7, RZ ;  /* 0x0000000715079210 */ /* 0x000fca0007f7e0ff */
[----:B------:R-:W-:Y:S02]  /*217e0*/  @!P1 IMAD.X R4, RZ, RZ, R4, P3 ;  /* 0x000000ffff049224 */ /* 0x000fe400018e0604 */
        /* <DEDUP_REMOVED lines=13> */
.L_x_12209:
[----:B------:R-:W-:Y:S02]  /*218c0*/  IMAD.MOV.U32 R13, RZ, RZ, R3 ;  /* 0x000000ffff0d7224 */ /* 0x000fe400078e0003 */
[----:B------:R-:W-:Y:S02]  /*218d0*/  IMAD.MOV.U32 R12, RZ, RZ, 0x1 ;  /* 0x00000001ff0c7424 */ /* 0x000fe400078e00ff */
[----:B------:R-:W-:-:S07]  /*218e0*/  IMAD.MOV.U32 R0, RZ, RZ, R14 ;  /* 0x000000ffff007224 */ /* 0x000fce00078e000e */
[----:B------:R-:W-:Y:S05]  /*218f0*/  WARPSYNC.COLLECTIVE R15, `(.L_x_12210) ;  /* 0x000000000f087348 */ /* 0x000fea0003c00000 */
[----:B------:R0:W1:Y:S02]  /*21900*/  SHFL.IDX P6, R14, R13, R12, R11 ;  /* 0x0000000c0d0e7389 */ /* 0x00006400000c000b */
[----:B01----:R-:W-:Y:S01]  /*21910*/  ENDCOLLECTIVE ;  /* 0x000000000000791b */ /* 0x003fe20003800000 */
.L_x_12210:
        /* <DEDUP_REMOVED lines=13> */
.L_x_12211:
[----:B------:R-:W-:Y:S01]  /*219f0*/  IMAD.MOV.U32 R2, RZ, RZ, R14 ;  /* 0x000000ffff027224 */ /* 0x000fe200078e000e */
[----:B------:R-:W-:Y:S06]  /*21a00*/  BRA `(.L_x_12212) ;  /* 0xffffffc400607947 */ /* 0x000fec000383ffff */
.L_x_12106:
[----:B0-----:R0:W2:Y:S02]  /*21a10*/  SYNCS.PHASECHK.TRANS64.TRYWAIT P0, [R23+URZ+0x13220], R0 ;  /* 0x01322000170075a7 */ /* 0x0010a4000800017f */
[----:B--2---:R-:W-:Y:S05]  /*21a20*/  @!P0 NANOSLEEP.SYNCS 0x989680 ;  /* 0x009896800000895d */ /* 0x004fea0003900000 */
[----:B------:R-:W2:Y:S02]  /*21a30*/  @!P0 SYNCS.PHASECHK.TRANS64 P0, [R23+URZ+0x13220], R0 ;  /* 0x01322000170085a7 */ /* 0x000ea4000800007f */
[----:B--2---:R-:W-:Y:S05]  /*21a40*/  @!P0 BRA `(.L_x_12106) ;  /* 0xfffffffc00f08947 */ /* 0x004fea000383ffff */
[----:B------:R-:W-:Y:S05]  /*21a50*/  BRA `(.L_x_12213) ;  /* 0xffffffc400bc7947 */ /* 0x000fea000383ffff */
.L_x_12112:
[----:B0-----:R0:W1:Y:S02]  /*21a60*/  SYNCS.PHASECHK.TRANS64.TRYWAIT P0, [R6+URZ+0x13280], R5 ;  /* 0x01328005060075a7 */ /* 0x001064000800017f */
[----:B-1----:R-:W-:Y:S05]  /*21a70*/  @!P0 NANOSLEEP.SYNCS 0x989680 ;  /* 0x009896800000895d */ /* 0x002fea0003900000 */
[----:B------:R-:W1:Y:S02]  /*21a80*/  @!P0 SYNCS.PHASECHK.TRANS64 P0, [R6+URZ+0x13280], R5 ;  /* 0x01328005060085a7 */ /* 0x000e64000800007f */
[----:B-1----:R-:W-:Y:S05]  /*21a90*/  @!P0 BRA `(.L_x_12112) ;  /* 0xfffffffc00f08947 */ /* 0x002fea000383ffff */
[----:B------:R-:W-:Y:S05]  /*21aa0*/  BRA `(.L_x_12214) ;  /* 0xffffffc8006c7947 */ /* 0x000fea000383ffff */
.L_x_12117:
[----:B-1----:R1:W2:Y:S02]  /*21ab0*/  SYNCS.PHASECHK.TRANS64.TRYWAIT P0, [R6+URZ+0x13240], R5 ;  /* 0x01324005060075a7 */ /* 0x0022a4000800017f */
[----:B--2---:R-:W-:Y:S05]  /*21ac0*/  @!P0 NANOSLEEP.SYNCS 0x989680 ;  /* 0x009896800000895d */ /* 0x004fea0003900000 */
[----:B------:R-:W2:Y:S02]  /*21ad0*/  @!P0 SYNCS.PHASECHK.TRANS64 P0, [R6+URZ+0x13240], R5 ;  /* 0x01324005060085a7 */ /* 0x000ea4000800007f */
[----:B--2---:R-:W-:Y:S05]  /*21ae0*/  @!P0 BRA `(.L_x_12117) ;  /* 0xfffffffc00f08947 */ /* 0x004fea000383ffff */
[----:B------:R-:W-:Y:S05]  /*21af0*/  BRA `(.L_x_12215) ;  /* 0xffffffc800e87947 */ /* 0x000fea000383ffff */
.L_x_12123:
[----:B0-----:R0:W1:Y:S02]  /*21b00*/  SYNCS.PHASECHK.TRANS64.TRYWAIT P0, [R3+URZ+0x13270], R4 ;  /* 0x01327004030075a7 */ /* 0x001064000800017f */
[----:B-1----:R-:W-:Y:S05]  /*21b10*/  @!P0 NANOSLEEP.SYNCS 0x989680 ;  /* 0x009896800000895d */ /* 0x002fea0003900000 */
[----:B------:R-:W1:Y:S02]  /*21b20*/  @!P0 SYNCS.PHASECHK.TRANS64 P0, [R3+URZ+0x13270], R4 ;  /* 0x01327004030085a7 */ /* 0x000e64000800007f */
[----:B-1----:R-:W-:Y:S05]  /*21b30*/  @!P0 BRA `(.L_x_12123) ;  /* 0xfffffffc00f08947 */ /* 0x002fea000383ffff */
[----:B------:R-:W-:Y:S05]  /*21b40*/  BRA `(.L_x_12216) ;  /* 0xffffffcc00847947 */ /* 0x000fea000383ffff */
.L_x_12125:
[----:B0-----:R0:W1:Y:S02]  /*21b50*/  SYNCS.PHASECHK.TRANS64.TRYWAIT P0, [R3+URZ+0x13260], R4 ;  /* 0x01326004030075a7 */ /* 0x001064000800017f */
[----:B-1----:R-:W-:Y:S05]  /*21b60*/  @!P0 NANOSLEEP.SYNCS 0x989680 ;  /* 0x009896800000895d */ /* 0x002fea0003900000 */
[----:B------:R-:W1:Y:S02]  /*21b70*/  @!P0 SYNCS.PHASECHK.TRANS64 P0, [R3+URZ+0x13260], R4 ;  /* 0x01326004030085a7 */ /* 0x000e64000800007f */
[----:B-1----:R-:W-:Y:S05]  /*21b80*/  @!P0 BRA `(.L_x_12125) ;  /* 0xfffffffc00f08947 */ /* 0x002fea000383ffff */
[----:B------:R-:W-:Y:S05]  /*21b90*/  BRA `(.L_x_12217) ;  /* 0xffffffcc008c7947 */ /* 0x000fea000383ffff */
.L_x_12132:
[----:B0-----:R0:W2:Y:S02]  /*21ba0*/  SYNCS.PHASECHK.TRANS64.TRYWAIT P1, [R0+URZ+0x13270], R3 ;  /* 0x01327003000075a7 */ /* 0x0010a4000802017f */
[----:B--2---:R-:W-:Y:S05]  /*21bb0*/  @!P1 NANOSLEEP.SYNCS 0x989680 ;  /* 0x009896800000995d */ /* 0x004fea0003900000 */
[----:B------:R-:W2:Y:S02]  /*21bc0*/  @!P1 SYNCS.PHASECHK.TRANS64 P1, [R0+URZ+0x13270], R3 ;  /* 0x01327003000095a7 */ /* 0x000ea4000802007f */
[----:B--2---:R-:W-:Y:S05]  /*21bd0*/  @!P1 BRA `(.L_x_12132) ;  /* 0xfffffffc00f09947 */ /* 0x004fea000383ffff */
[----:B------:R-:W-:Y:S05]  /*21be0*/  BRA `(.L_x_12218) ;  /* 0xffffffd400247947 */ /* 0x000fea000383ffff */
.L_x_12134:
[----:B0-----:R0:W2:Y:S02]  /*21bf0*/  SYNCS.PHASECHK.TRANS64.TRYWAIT P1, [R0+URZ+0x13260], R3 ;  /* 0x01326003000075a7 */ /* 0x0010a4000802017f */
[----:B--2---:R-:W-:Y:S05]  /*21c00*/  @!P1 NANOSLEEP.SYNCS 0x989680 ;  /* 0x009896800000995d */ /* 0x004fea0003900000 */
[----:B------:R-:W2:Y:S02]  /*21c10*/  @!P1 SYNCS.PHASECHK.TRANS64 P1, [R0+URZ+0x13260], R3 ;  /* 0x01326003000095a7 */ /* 0x000ea4000802007f */
[----:B--2---:R-:W-:Y:S05]  /*21c20*/  @!P1 BRA `(.L_x_12134) ;  /* 0xfffffffc00f09947 */ /* 0x004fea000383ffff */
[----:B------:R-:W-:Y:S05]  /*21c30*/  BRA `(.L_x_12219) ;  /* 0xffffffd400287947 */ /* 0x000fea000383ffff */
.L_x_12138:
[----:B------:R-:W-:Y:S01]  /*21c40*/  BSSY B0, `(.L_x_12220) ;  /* 0x0000008000007945 */ /* 0x000fe20003800000 */
[----:B0-----:R-:W-:Y:S02]  /*21c50*/  IMAD.MOV.U32 R13, RZ, RZ, R16 ;  /* 0x000000ffff0d7224 */ /* 0x001fe400078e0010 */
[----:B------:R-:W-:Y:S02]  /*21c60*/  IMAD.MOV.U32 R12, RZ, RZ, RZ ;  /* 0x000000ffff0c7224 */ /* 0x000fe400078e00ff */
[----:B------:R-:W-:Y:S02]  /*21c70*/  IMAD.MOV.U32 R11, RZ, RZ, 0x1f ;  /* 0x0000001fff0b7424 */ /* 0x000fe400078e00ff */
[----:B------:R-:W-:-:S07]  /*21c80*/  IMAD.MOV.U32 R15, RZ, RZ, -0x1 ;  /* 0xffffffffff0f7424 */ /* 0x000fce00078e00ff */
[----:B------:R-:W-:Y:S05]  /*21c90*/  WARPSYNC.COLLECTIVE R15, `(.L_x_12221) ;  /* 0x000000000f087348 */ /* 0x000fea0003c00000 */
[----:B------:R0:W1:Y:S02]  /*21ca0*/  SHFL.IDX P6, R14, R13, R12, R11 ;  /* 0x0000000c0d0e7389 */ /* 0x00006400000c000b */
[----:B01----:R-:W-:Y:S01]  /*21cb0*/  ENDCOLLECTIVE ;  /* 0x000000000000791b */ /* 0x003fe20003800000 */
.L_x_12221:
[----:B------:R-:W-:Y:S05]  /*21cc0*/  BSYNC B0 ;  /* 0x0000000000007941 */ /* 0x000fea0003800000 */
.L_x_12220:
        /* <DEDUP_REMOVED lines=9> */
.L_x_12222:
        /* <DEDUP_REMOVED lines=18> */
.L_x_12223:
[----:B------:R-:W-:Y:S01]  /*21e80*/  IMAD.MOV.U32 R12, RZ, RZ, 0x2 ;  /* 0x00000002ff0c7424 */ /* 0x000fe200078e00ff */
[----:B------:R-:W-:-:S05]  /*21e90*/  SEL R5, R14, RZ, P1 ;  /* 0x000000ff0e057207 */ /* 0x000fca0000800000 */
[----:B------:R-:W-:-:S04]  /*21ea0*/  IMAD.IADD R4, R2, 0x1, R5 ;  /* 0x0000000102047824 */ /* 0x000fc800078e0205 */
[----:B------:R-:W-:-:S07]  /*21eb0*/  IMAD.MOV.U32 R13, RZ, RZ, R4 ;  /* 0x000000ffff0d7224 */ /* 0x000fce00078e0004 */
[----:B------:R-:W-:Y:S05]  /*21ec0*/  WARPSYNC.COLLECTIVE R15, `(.L_x_12224) ;  /* 0x000000000f087348 */ /* 0x000fea0003c00000 */
[----:B------:R0:W1:Y:S02]  /*21ed0*/  SHFL.UP P6, R14, R13, R12, R11 ;  /* 0x0400000c0d0e7389 */ /* 0x00006400000c000b */
[----:B01----:R-:W-:Y:S01]  /*21ee0*/  ENDCOLLECTIVE ;  /* 0x000000000000791b */ /* 0x003fe20003800000 */
.L_x_12224:
[----:B------:R-:W-:Y:S01]  /*21ef0*/  IMAD.MOV.U32 R12, RZ, RZ, 0x4 ;  /* 0x00000004ff0c7424 */ /* 0x000fe200078e00ff */
[----:B------:R-:W-:-:S05]  /*21f00*/  SEL R5, R14, RZ, P2 ;  /* 0x000000ff0e057207 */ /* 0x000fca0001000000 */
[----:B------:R-:W-:-:S04]  /*21f10*/  IMAD.IADD R5, R4, 0x1, R5 ;  /* 0x0000000104057824 */ /* 0x000fc800078e0205 */
[----:B------:R-:W-:-:S07]  /*21f20*/  IMAD.MOV.U32 R13, RZ, RZ, R5 ;  /* 0x000000ffff0d7224 */ /* 0x000fce00078e0005 */
[----:B------:R-:W-:Y:S05]  /*21f30*/  WARPSYNC.COLLECTIVE R15, `(.L_x_12225) ;  /* 0x000000000f087348 */ /* 0x000fea0003c00000 */
[----:B------:R0:W1:Y:S02]  /*21f40*/  SHFL.UP P6, R14, R13, R12, R11 ;  /* 0x0400000c0d0e7389 */ /* 0x00006400000c000b */
[----:B01----:R-:W-:Y:S01]  /*21f50*/  ENDCOLLECTIVE ;  /* 0x000000000000791b */ /* 0x003fe20003800000 */
.L_x_12225:
[----:B------:R-:W-:Y:S01]  /*21f60*/  IMAD.MOV.U32 R12, RZ, RZ, 0x8 ;  /* 0x00000008ff0c7424 */ /* 0x000fe200078e00ff */
[----:B------:R-:W-:-:S05]  /*21f70*/  SEL R6, R14, RZ, P3 ;  /* 0x000000ff0e067207 */ /* 0x000fca0001800000 */
[----:B------:R-:W-:-:S04]  /*21f80*/  IMAD.IADD R6, R5, 0x1, R6 ;  /* 0x0000000105067824 */ /* 0x000fc800078e0206 */
[----:B------:R-:W-:-:S07]  /*21f90*/  IMAD.MOV.U32 R13, RZ, RZ, R6 ;  /* 0x000000ffff0d7224 */ /* 0x000fce00078e0006 */
[----:B------:R-:W-:Y:S05]  /*21fa0*/  WARPSYNC.COLLECTIVE R15, `(.L_x_12226) ;  /* 0x000000000f087348 */ /* 0x000fea0003c00000 */
[----:B------:R0:W1:Y:S02]  /*21fb0*/  SHFL.UP P6, R14, R13, R12, R11 ;  /* 0x0400000c0d0e7389 */ /* 0x00006400000c000b */
[----:B01----:R-:W-:Y:S01]  /*21fc0*/  ENDCOLLECTIVE ;  /* 0x000000000000791b */ /* 0x003fe20003800000 */
.L_x_12226:
[----:B------:R-:W-:Y:S01]  /*21fd0*/  IMAD.MOV.U32 R12, RZ, RZ, 0x10 ;  /* 0x00000010ff0c7424 */ /* 0x000fe200078e00ff */
[----:B------:R-:W-:-:S05]  /*21fe0*/  SEL R3, R14, RZ, P4 ;  /* 0x000000ff0e037207 */ /* 0x000fca0002000000 */
[----:B------:R-:W-:-:S04]  /*21ff0*/  IMAD.IADD R4, R6, 0x1, R3 ;  /* 0x0000000106047824 */ /* 0x000fc800078e0203 */
[----:B------:R-:W-:-:S07]  /*22000*/  IMAD.MOV.U32 R13, RZ, RZ, R4 ;  /* 0x000000ffff0d7224 */ /* 0x000fce00078e0004 */
[----:B------:R-:W-:Y:S05]  /*22010*/  WARPSYNC.COLLECTIVE R15, `(.L_x_12227) ;  /* 0x000000000f087348 */ /* 0x000fea0003c00000 */
[----:B------:R0:W1:Y:S02]  /*22020*/  SHFL.UP P6, R14, R13, R12, R11 ;  /* 0x0400000c0d0e7389 */ /* 0x00006400000c000b */
[----:B01----:R-:W-:Y:S01]  /*22030*/  ENDCOLLECTIVE ;  /* 0x000000000000791b */ /* 0x003fe20003800000 */
.L_x_12227:
        /* <DEDUP_REMOVED lines=8> */
.L_x_12228:
[----:B------:R-:W-:Y:S05]  /*220c0*/  BRA `(.L_x_12229) ;  /* 0xffffffd400e87947 */ /* 0x000fea000383ffff */
.L_x_12143:
        /* <DEDUP_REMOVED lines=8> */
.L_x_12231:
[----:B------:R-:W-:Y:S05]  /*22150*/  BSYNC B0 ;  /* 0x0000000000007941 */ /* 0x000fea0003800000 */
.L_x_12230:
        /* <DEDUP_REMOVED lines=8> */
.L_x_12232:
[----:B------:R-:W-:Y:S01]  /*221e0*/  IMAD.MOV.U32 R12, RZ, RZ, 0x4 ;  /* 0x00000004ff0c7424 */ /* 0x000fe200078e00ff */
[----:B------:R-:W-:-:S05]  /*221f0*/  SEL R4, R14, RZ, P2 ;  /* 0x000000ff0e047207 */ /* 0x000fca0001000000 */
[----:B------:R-:W-:-:S04]  /*22200*/  IMAD.IADD R4, R13, 0x1, R4 ;  /* 0x000000010d047824 */ /* 0x000fc800078e0204 */
[----:B------:R-:W-:-:S07]  /*22210*/  IMAD.MOV.U32 R13, RZ, RZ, R4 ;  /* 0x000000ffff0d7224 */ /* 0x000fce00078e0004 */
[----:B------:R-:W-:Y:S05]  /*22220*/  WARPSYNC.COLLECTIVE R15, `(.L_x_12233) ;  /* 0x000000000f087348 */ /* 0x000fea0003c00000 */
[----:B------:R0:W1:Y:S02]  /*22230*/  SHFL.UP P6, R14, R13, R12, R11 ;  /* 0x0400000c0d0e7389 */ /* 0x00006400000c000b */
[----:B01----:R-:W-:Y:S01]  /*22240*/  ENDCOLLECTIVE ;  /* 0x000000000000791b */ /* 0x003fe20003800000 */
.L_x_12233:
[----:B------:R-:W-:Y:S01]  /*22250*/  IMAD.MOV.U32 R12, RZ, RZ, 0x8 ;  /* 0x00000008ff0c7424 */ /* 0x000fe200078e00ff */
[----:B------:R-:W-:-:S05]  /*22260*/  SEL R5, R14, RZ, P3 ;  /* 0x000000ff0e057207 */ /* 0x000fca0001800000 */
[----:B------:R-:W-:-:S04]  /*22270*/  IMAD.IADD R5, R4, 0x1, R5 ;  /* 0x0000000104057824 */ /* 0x000fc800078e0205 */
[----:B------:R-:W-:-:S07]  /*22280*/  IMAD.MOV.U32 R13, RZ, RZ, R5 ;  /* 0x000000ffff0d7224 */ /* 0x000fce00078e0005 */
[----:B------:R-:W-:Y:S05]  /*22290*/  WARPSYNC.COLLECTIVE R15, `(.L_x_12234) ;  /* 0x000000000f087348 */ /* 0x000fea0003c00000 */
[----:B------:R0:W1:Y:S02]  /*222a0*/  SHFL.UP P6, R14, R13, R12, R11 ;  /* 0x0400000c0d0e7389 */ /* 0x00006400000c000b */
[----:B01----:R-:W-:Y:S01]  /*222b0*/  ENDCOLLECTIVE ;  /* 0x000000000000791b */ /* 0x003fe20003800000 */
.L_x_12234:
[----:B------:R-:W-:Y:S01]  /*222c0*/  IMAD.MOV.U32 R12, RZ, RZ, 0x10 ;  /* 0x00000010ff0c7424 */ /* 0x000fe200078e00ff */
[----:B------:R-:W-:-:S05]  /*222d0*/  SEL R6, R14, RZ, P4 ;  /* 0x000000ff0e067207 */ /* 0x000fca0002000000 */
[----:B------:R-:W-:-:S04]  /*222e0*/  IMAD.IADD R6, R5, 0x1, R6 ;  /* 0x0000000105067824 */ /* 0x000fc800078e0206 */
[----:B------:R-:W-:-:S07]  /*222f0*/  IMAD.MOV.U32 R13, RZ, RZ, R6 ;  /* 0x000000ffff0d7224 */ /* 0x000fce00078e0006 */
[----:B------:R-:W-:Y:S05]  /*22300*/  WARPSYNC.COLLECTIVE R15, `(.L_x_12235) ;  /* 0x000000000f087348 */ /* 0x000fea0003c00000 */
[----:B------:R0:W1:Y:S02]  /*22310*/  SHFL.UP P6, R14, R13, R12, R11 ;  /* 0x0400000c0d0e7389 */ /* 0x00006400000c000b */
[----:B01----:R-:W-:Y:S01]  /*22320*/  ENDCOLLECTIVE ;  /* 0x000000000000791b */ /* 0x003fe20003800000 */
.L_x_12235:
        /* <DEDUP_REMOVED lines=8> */
.L_x_12236:
[----:B------:R-:W-:Y:S05]  /*223b0*/  BRA `(.L_x_12237) ;  /* 0xffffffd400c87947 */ /* 0x000fea000383ffff */
.L_x_12145:
[----:B------:R-:W-:Y:S01]  /*223c0*/  BSSY B0, `(.L_x_12238) ;  /* 0x0000006000007945 */ /* 0x000fe20003800000 */
[----:B------:R-:W-:Y:S01]  /*223d0*/  PLOP3.LUT P6, PT, P6, PT, PT, 0x8, 0x0 ;  /* 0x000000000000781c */ /* 0x000fe200037ce170 */
[----:B------:R-:W-:-:S12]  /*223e0*/  IMAD.MOV.U32 R15, RZ, RZ, -0x1 ;  /* 0xffffffffff0f7424 */ /* 0x000fd800078e00ff */
[----:B01----:R-:W-:Y:S05]  /*223f0*/  WARPSYNC.COLLECTIVE R15, `(.L_x_12239) ;  /* 0x000000000f087348 */ /* 0x003fea0003c00000 */
[----:B------:R-:W-:Y:S01]  /*22400*/  VOTE.ANY R14, PT, P6 ;  /* 0x00000000000e7806 */ /* 0x000fe200030e0100 */
[----:B01----:R-:W-:Y:S06]  /*22410*/  ENDCOLLECTIVE ;  /* 0x000000000000791b */ /* 0x003fec0003800000 */
.L_x_12239:
[----:B------:R-:W-:Y:S05]  /*22420*/  BSYNC B0 ;  /* 0x0000000000007941 */ /* 0x000fea0003800000 */
.L_x_12238:
        /* <DEDUP_REMOVED lines=9> */
.L_x_12240:
[----:B------:R-:W-:Y:S01]  /*224c0*/  IMAD.MOV.U32 R17, RZ, RZ, R14 ;  /* 0x000000ffff117224 */ /* 0x000fe200078e000e */
[----:B------:R-:W-:Y:S06]  /*224d0*/  BRA `(.L_x_12241) ;  /* 0xffffffd400b87947 */ /* 0x000fec000383ffff */
.L_x_12147:
[----:B------:R-:W-:Y:S01]  /*224e0*/  BSSY B0, `(.L_x_12242) ;  /* 0x0000007000007945 */ /* 0x000fe20003800000 */
[----:B0-----:R-:W-:Y:S02]  /*224f0*/  IMAD.MOV.U32 R13, RZ, RZ, R3 ;  /* 0x000000ffff0d7224 */ /* 0x001fe400078e0003 */
[----:B------:R-:W-:Y:S02]  /*22500*/  IMAD.MOV.U32 R11, RZ, RZ, 0x1f ;  /* 0x0000001fff0b7424 */ /* 0x000fe400078e00ff */
[----:B------:R-:W-:-:S07]  /*22510*/  IMAD.MOV.U32 R15, RZ, RZ, -0x1 ;  /* 0xffffffffff0f7424 */ /* 0x000fce00078e00ff */
[----:B-123--:R-:W-:Y:S05]  /*22520*/  WARPSYNC.COLLECTIVE R15, `(.L_x_12243) ;  /* 0x000000000f087348 */ /* 0x00efea0003c00000 */
[----:B------:R0:W4:Y:S02]  /*22530*/  SHFL.IDX P6, R14, R13, R12, R11 ;  /* 0x0000000c0d0e7389 */ /* 0x00012400000c000b */
[----:B01234-:R-:W-:Y:S01]  /*22540*/  ENDCOLLECTIVE ;  /* 0x000000000000791b */ /* 0x01ffe20003800000 */
.L_x_12243:
[----:B------:R-:W-:Y:S05]  /*22550*/  BSYNC B0 ;  /* 0x0000000000007941 */ /* 0x000fea0003800000 */
.L_x_12242:
[----:B------:R-:W-:Y:S01]  /*22560*/  IMAD.MOV.U32 R5, RZ, RZ, R14 ;  /* 0x000000ffff057224 */ /* 0x000fe200078e000e */
[----:B------:R-:W-:Y:S06]  /*22570*/  BRA `(.L_x_12146) ;  /* 0xffffffd400ac7947 */ /* 0x000fec000383ffff */
.L_x_12151:
[----:B0-----:R0:W1:Y:S02]  /*22580*/  SYNCS.PHASECHK.TRANS64.TRYWAIT P0, [R8+URZ+0x13220], R0 ;  /* 0x01322000080075a7 */ /* 0x001064000800017f */
[----:B-1----:R-:W-:Y:S05]  /*22590*/  @!P0 NANOSLEEP.SYNCS 0x989680 ;  /* 0x009896800000895d */ /* 0x002fea0003900000 */
[----:B------:R-:W1:Y:S02]  /*225a0*/  @!P0 SYNCS.PHASECHK.TRANS64 P0, [R8+URZ+0x13220], R0 ;  /* 0x01322000080085a7 */ /* 0x000e64000800007f */
[----:B-1----:R-:W-:Y:S05]  /*225b0*/  @!P0 BRA `(.L_x_12151) ;  /* 0xfffffffc00f08947 */ /* 0x002fea000383ffff */
[----:B------:R-:W-:Y:S05]  /*225c0*/  BRA `(.L_x_12244) ;  /* 0xffffffdc00247947 */ /* 0x000fea000383ffff */
.L_x_12152:
        /* <DEDUP_REMOVED lines=11> */
.L_x_12246:
[----:B------:R-:W-:Y:S05]  /*22680*/  BSYNC B0 ;  /* 0x0000000000007941 */ /* 0x000fea0003800000 */
.L_x_12245:
[----:B------:R-:W-:Y:S05]  /*22690*/  BRA `(.L_x_12247) ;  /* 0xffffffdc000c7947 */ /* 0x000fea000383ffff */
.L_x_12153:
[----:B------:R-:W-:Y:S01]  /*226a0*/  BSSY B0, `(.L_x_12248) ;  /* 0x0000006000007945 */ /* 0x000fe20003800000 */
[----:B------:R-:W-:-:S07]  /*226b0*/  IMAD.MOV.U32 R15, RZ, RZ, -0x1 ;  /* 0xffffffffff0f7424 */ /* 0x000fce00078e00ff */
[----:B0-2---:R-:W-:Y:S05]  /*226c0*/  WARPSYNC.COLLECTIVE R15, `(.L_x_12249) ;  /* 0x000000000f0c7348 */ /* 0x005fea0003c00000 */
[----:B------:R-:W-:Y:S02]  /*226d0*/  ELECT P6, UR62, PT ;  /* 0x00000000003e782f */ /* 0x000fe400038c0000 */
[----:B------:R-:W-:Y:S01]  /*226e0*/  MOV R14, UR62 ;  /* 0x0000003e000e7c02 */ /* 0x000fe20008000f00 */
[----:B0-2---:R-:W-:Y:S10]  /*226f0*/  ENDCOLLECTIVE ;  /* 0x000000000000791b */ /* 0x005ff40003800000 */
.L_x_12249:
[----:B------:R-:W-:Y:S05]  /*22700*/  BSYNC B0 ;  /* 0x0000000000007941 */ /* 0x000fea0003800000 */
.L_x_12248:
[----:B------:R-:W-:Y:S05]  /*22710*/  BRA `(.L_x_12250) ;  /* 0xffffffdc00007947 */ /* 0x000fea000383ffff */
.L_x_12155:
[----:B0-----:R0:W1:Y:S02]  /*22720*/  SYNCS.PHASECHK.TRANS64.TRYWAIT P1, [R6+URZ], R3 ;  /* 0x00000003060075a7 */ /* 0x001064000802017f */
[----:B-1----:R-:W-:Y:S05]  /*22730*/  @!P1 NANOSLEEP.SYNCS 0x989680 ;  /* 0x009896800000995d */ /* 0x002fea0003900000 */
[----:B------:R-:W1:Y:S02]  /*22740*/  @!P1 SYNCS.PHASECHK.TRANS64 P1, [R6+URZ], R3 ;  /* 0x00000003060095a7 */ /* 0x000e64000802007f */
[----:B-1----:R-:W-:Y:S05]  /*22750*/  @!P1 BRA `(.L_x_12155) ;  /* 0xfffffffc00f09947 */ /* 0x002fea000383ffff */
[----:B------:R-:W-:Y:S05]  /*22760*/  BRA `(.L_x_12251) ;  /* 0xffffffdc00347947 */ /* 0x000fea000383ffff */
.L_x_12156:
[----:B-1----:R1:W3:Y:S02]  /*22770*/  SYNCS.PHASECHK.TRANS64.TRYWAIT P1, [R7+URZ], R0 ;  /* 0x00000000070075a7 */ /* 0x0022e4000802017f */
[----:B---3--:R-:W-:Y:S05]  /*22780*/  @!P1 NANOSLEEP.SYNCS 0x989680 ;  /* 0x009896800000995d */ /* 0x008fea0003900000 */
[----:B------:R-:W3:Y:S02]  /*22790*/  @!P1 SYNCS.PHASECHK.TRANS64 P1, [R7+URZ], R0 ;  /* 0x00000000070095a7 */ /* 0x000ee4000802007f */
[----:B---3--:R-:W-:Y:S05]  /*227a0*/  @!P1 BRA `(.L_x_12156) ;  /* 0xfffffffc00f09947 */ /* 0x008fea000383ffff */
[----:B------:R-:W-:Y:S05]  /*227b0*/  BRA `(.L_x_12252) ;  /* 0xffffffdc00287947 */ /* 0x000fea000383ffff */
.L_x_12158:
[----:B---3--:R3:W4:Y:S02]  /*227c0*/  SYNCS.PHASECHK.TRANS64.TRYWAIT P1, [R2+URZ+0x13260], R3 ;  /* 0x01326003020075a7 */ /* 0x008724000802017f */
[----:B----4-:R-:W-:Y:S05]  /*227d0*/  @!P1 NANOSLEEP.SYNCS 0x989680 ;  /* 0x009896800000995d */ /* 0x010fea0003900000 */
[----:B------:R-:W4:Y:S02]  /*227e0*/  @!P1 SYNCS.PHASECHK.TRANS64 P1, [R2+URZ+0x13260], R3 ;  /* 0x01326003020095a7 */ /* 0x000f24000802007f */
[----:B----4-:R-:W-:Y:S05]  /*227f0*/  @!P1 BRA `(.L_x_12158) ;  /* 0xfffffffc00f09947 */ /* 0x010fea000383ffff */
[----:B------:R-:W-:Y:S05]  /*22800*/  BRA `(.L_x_12253) ;  /* 0xffffffdc00287947 */ /* 0x000fea000383ffff */
.L_x_12160:
[----:B----4-:R4:W0:Y:S02]  /*22810*/  SYNCS.PHASECHK.TRANS64.TRYWAIT P1, [R5+URZ+0x13260], R0 ;  /* 0x01326000050075a7 */ /* 0x010824000802017f */
[----:B0-----:R-:W-:Y:S05]  /*22820*/  @!P1 NANOSLEEP.SYNCS 0x989680 ;  /* 0x009896800000995d */ /* 0x001fea0003900000 */
[----:B------:R-:W0:Y:S02]  /*22830*/  @!P1 SYNCS.PHASECHK.TRANS64 P1, [R5+URZ+0x13260], R0 ;  /* 0x01326000050095a7 */ /* 0x000e24000802007f */
[----:B0-----:R-:W-:Y:S05]  /*22840*/  @!P1 BRA `(.L_x_12160) ;  /* 0xfffffffc00f09947 */ /* 0x001fea000383ffff */
[----:B------:R-:W-:Y:S05]  /*22850*/  BRA `(.L_x_12254) ;  /* 0xffffffdc00287947 */ /* 0x000fea000383ffff */
.L_x_12162:
[----:B------:R0:W0:Y:S02]  /*22860*/  SYNCS.PHASECHK.TRANS64.TRYWAIT P0, [R2+URZ+0x13280], R3 ;  /* 0x01328003020075a7 */ /* 0x000024000800017f */
[----:B0-----:R-:W-:Y:S05]  /*22870*/  @!P0 NANOSLEEP.SYNCS 0x989680 ;  /* 0x009896800000895d */ /* 0x001fea0003900000 */
[----:B------:R-:W0:Y:S02]  /*22880*/  @!P0 SYNCS.PHASECHK.TRANS64 P0, [R2+URZ+0x13280], R3 ;  /* 0x01328003020085a7 */ /* 0x000e24000800007f */
[----:B0-----:R-:W-:Y:S05]  /*22890*/  @!P0 BRA `(.L_x_12162) ;  /* 0xfffffffc00f08947 */ /* 0x001fea000383ffff */
[----:B------:R-:W-:Y:S05]  /*228a0*/  BRA `(.L_x_12163) ;  /* 0xffffffdc00247947 */ /* 0x000fea000383ffff */
.L_x_12255:
        /* <DEDUP_REMOVED lines=13> */
.L_x_12993:


//--------------------- .text._ZN7cutlass13device_kernelIN5flash11enable_sm90INS1_16FlashAttnFwdSm90INS1_25CollectiveMainloopFwdSm90ILi2EN4cute5tupleIJNS5_1CILi1EEES8_S8_EEENS6_IJNS7_ILi192EEENS7_ILi160EEENS7_ILi64EEEEEELi64ENS_12float_e4m3_tEfNS_4arch4Sm90ELb1ELb0ELb0ELb0ELb0ELb0ELb0ELb1ELb1ELb1ELb0ELb0EEENS1_21CollectiveEpilogueFwdINS6_IJSA_SC_SB_EEES9_NS_10bfloat16_tESG_Li384ELb0ELb1ELb0ELb1EEENS1_30DynamicPersistentTileSchedulerILi384ELi128ELb0ELb1ELb1EEEEEEEEEvNT_6ParamsE --------------------------
	.section	.text._ZN7cutlass13device_kernelIN5flash11enable_sm90INS1_16FlashAttnFwdSm90INS1_25CollectiveMainloopFwdSm90ILi2EN4cute5tupleIJNS5_1CILi1EEES8_S8_EEENS6_IJNS7_ILi192EEENS7_ILi160EEENS7_ILi64EEEEEELi64ENS_12float_e4m3_tEfNS_4arch4Sm90ELb1ELb0ELb0ELb0ELb0ELb0ELb0ELb1ELb1ELb1ELb0ELb0EEENS1_21CollectiveEpilogueFwdINS6_IJSA_SC_SB_EEES9_NS_10bfloat16_tESG_Li384ELb0ELb1ELb0ELb1EEENS1_30DynamicPersistentTileSchedulerILi384ELi128ELb0ELb1ELb1EEEEEEEEEvNT_6ParamsE,"ax",@progbits
	.align	128
.text._ZN7cutlass13device_kernelIN5flash11enable_sm90INS1_16FlashAttnFwdSm90INS1_25CollectiveMainloopFwdSm90ILi2EN4cute5tupleIJNS5_1CILi1EEES8_S8_EEENS6_IJNS7_ILi192EEENS7_ILi160EEENS7_ILi64EEEEEELi64ENS_12float_e4m3_tEfNS_4arch4Sm90ELb1ELb0ELb0ELb0ELb0ELb0ELb0ELb1ELb1ELb1ELb0ELb0EEENS1_21CollectiveEpilogueFwdINS6_IJSA_SC_SB_EEES9_NS_10bfloat16_tESG_Li384ELb0ELb1ELb0ELb1EEENS1_30DynamicPersistentTileSchedulerILi384ELi128ELb0ELb1ELb1EEEEEEEEEvNT_6ParamsE:
        .type           _ZN7cutlass13device_kernelIN5flash11enable_sm90INS1_16FlashAttnFwdSm90INS1_25CollectiveMainloopFwdSm90ILi2EN4cute5tupleIJNS5_1CILi1EEES8_S8_EEENS6_IJNS7_ILi192EEENS7_ILi160EEENS7_ILi64EEEEEELi64ENS_12float_e4m3_tEfNS_4arch4Sm90ELb1ELb0ELb0ELb0ELb0ELb0ELb0ELb1ELb1ELb1ELb0ELb0EEENS1_21CollectiveEpilogueFwdINS6_IJSA_SC_SB_EEES9_NS_10bfloat16_tESG_Li384ELb0ELb1ELb0ELb1EEENS1_30DynamicPersistentTileSchedulerILi384ELi128ELb0ELb1ELb1EEEEEEEEEvNT_6ParamsE,@function
        .size           _ZN7cutlass13device_kernelIN5flash11enable_sm90INS1_16FlashAttnFwdSm90INS1_25CollectiveMainloopFwdSm90ILi2EN4cute5tupleIJNS5_1CILi1EEES8_S8_EEENS6_IJNS7_ILi192EEENS7_ILi160EEENS7_ILi64EEEEEELi64ENS_12float_e4m3_tEfNS_4arch4Sm90ELb1ELb0ELb0ELb0ELb0ELb0ELb0ELb1ELb1ELb1ELb0ELb0EEENS1_21CollectiveEpilogueFwdINS6_IJSA_SC_SB_EEES9_NS_10bfloat16_tESG_Li384ELb0ELb1ELb0ELb1EEENS1_30DynamicPersistentTileSchedulerILi384ELi128ELb0ELb1ELb1EEEEEEEEEvNT_6ParamsE,(.L_x_12994 - _ZN7cutlass13device_kernelIN5flash11enable_sm90INS1_16FlashAttnFwdSm90INS1_25CollectiveMainloopFwdSm90ILi2EN4cute5tupleIJNS5_1CILi1EEES8_S8_EEENS6_IJNS7_ILi192EEENS7_ILi160EEENS7_ILi64EEEEEELi64ENS_12float_e4m3_tEfNS_4arch4Sm90ELb1ELb0ELb0ELb0ELb0ELb0ELb0ELb1ELb1ELb1ELb0ELb0EEENS1_21CollectiveEpilogueFwdINS6_IJSA_SC_SB_EEES9_NS_10bfloat16_tESG_Li384ELb0ELb1ELb0ELb1EEENS1_30DynamicPersistentTileSchedulerILi384ELi128ELb0ELb1ELb1EEEEEEEEEvNT_6ParamsE)
        .other          _ZN7cutlass13device_kernelIN5flash11enable_sm90INS1_16FlashAttnFwdSm90INS1_25CollectiveMainloopFwdSm90ILi2EN4cute5tupleIJNS5_1CILi1EEES8_S8_EEENS6_IJNS7_ILi192EEENS7_ILi160EEENS7_ILi64EEEEEELi64ENS_12float_e4m3_tEfNS_4arch4Sm90ELb1ELb0ELb0ELb0ELb0ELb0ELb0ELb1ELb1ELb1ELb0ELb0EEENS1_21CollectiveEpilogueFwdINS6_IJSA_SC_SB_EEES9_NS_10bfloat16_tESG_Li384ELb0ELb1ELb0ELb1EEENS1_30DynamicPersistentTileSchedulerILi384ELi128ELb0ELb1ELb1EEEEEEEEEvNT_6ParamsE,@"STO_CUDA_ENTRY STV_DEFAULT"
_ZN7cutlass13device_kernelIN5flash11enable_sm90INS1_16FlashAttnFwdSm90INS1_25CollectiveMainloopFwdSm90ILi2EN4cute5tupleIJNS5_1CILi1EEES8_S8_EEENS6_IJNS7_ILi192EEENS7_ILi160EEENS7_ILi64EEEEEELi64ENS_12float_e4m3_tEfNS_4arch4Sm90ELb1ELb0ELb0ELb0ELb0ELb0ELb0ELb1ELb1ELb1ELb0ELb0EEENS1_21CollectiveEpilogueFwdINS6_IJSA_SC_SB_EEES9_NS_10bfloat16_tESG_Li384ELb0ELb1ELb0ELb1EEENS1_30DynamicPersistentTileSchedulerILi384ELi128ELb0ELb1ELb1EEEEEEEEEvNT_6ParamsE:
        /* <DEDUP_REMOVED lines=18> */
.L_x_12257:
[----:B------:R-:W-:Y:S05]  /*0120*/  BSYNC B0 ;  /* 0x0000000000007941 */ /* 0x000fea0003800000 */
.L_x_12256:
        /* <DEDUP_REMOVED lines=41> */
.L_x_12258:
        /* <DEDUP_REMOVED lines=22> */
.L_x_12259:
        /* <DEDUP_REMOVED lines=18> */
.L_x_12260:
        /* <DEDUP_REMOVED lines=22> */
.L_x_12261:
        /* <DEDUP_REMOVED lines=22> */
.L_x_12262:
[----:B------:R-:W-:Y:S01]  /*0900*/  PLOP3.LUT P0, PT, PT, PT, UP0, 0x80, 0x0 ;  /* 0x000000000000781c */ /* 0x000fe20003f0f008 */
[----:B------:R-:W-:Y:S01]  /*0910*/  UMOV UR38, 0x1 ;  /* 0x0000000100267882 */ /* 0x000fe20000000000 */
[----:B------:R-:W-:Y:S01]  /*0920*/  NOP ;  /* 0x0000000000007918 */ /* 0x000fe20000000000 */
[----:B------:R-:W-:Y:S01]  /*0930*/  USEL UR38, UR38, 0x2, !UP0 ;  /* 0x0000000226267887 */ /* 0x000fe2000c000000 */
[----:B------:R-:W-:Y:S01]  /*0940*/  ULDC.64 UR48, c[0x0][0x208] ;  /* 0x0000820000307ab9 */ /* 0x000fe20000000a00 */
[----:B012-4-:R-:W-:Y:S08]  /*0950*/  BAR.SYNC.DEFER_BLOCKING 0x0 ;  /* 0x0000000000007b1d */ /* 0x017ff00000010000 */
[----:B------:R-:W-:Y:S05]  /*0960*/  @!P0 BRA `(.L_x_12263) ;  /* 0x000000a800cc8947 */ /* 0x000fea0003800000 */
.L_x_12264:
        /* <DEDUP_REMOVED lines=19> */
[----:B------:R-:W-:Y:S02]  /*0aa0*/  LEA.HI R3, R0, R10, RZ, 0x5 ;  /* 0x0000000a00037211 */ /* 0x000fe400078f28ff */
[----:B------:R-:W-:Y:S02]  /*0ab0*/  LOP3.LUT R23, R156, 0xffffff80, RZ, 0xc0, !PT ;  /* 0xffffff809c177812 */ /* 0x000fe400078ec0ff */
[----:B------:R-:W-:Y:S01]  /*0ac0*/  SHF.R.S32.HI R5, RZ, 0x4, R2 ;  /* 0x00000004ff057819 */ /* 0x000fe20000011402 */
[----:B------:R-:W-:Y:S01]  /*0ad0*/  IMAD.SHL.U32 R4, R3, 0x20, RZ ;  /* 0x0000002003047824 */ /* 0x000fe200078e00ff */
[----:B------:R-:W-:Y:S01]  /*0ae0*/  LOP3.LUT R3, R2, 0x3fffff0, RZ, 0xc0, !PT ;  /* 0x03fffff002037812 */ /* 0x000fe200078ec0ff */
[----:B------:R-:W-:Y:S01]  /*0af0*/  IMAD.IADD R23, R10, 0x1, -R23 ;  /* 0x000000010a177824 */ /* 0x000fe200078e0a17 */
[----:B------:R-:W-:-:S02]  /*0b00*/  LEA.HI R2, R2, R5, RZ, 0x1 ;  /* 0x0000000502027211 */ /* 0x000fc400078f08ff */
[----:B------:R-:W-:Y:S01]  /*0b10*/  LOP3.LUT R4, R4, 0xfffffc00, RZ, 0xc0, !PT ;  /* 0xfffffc0004047812 */ /* 0x000fe200078ec0ff */
[----:B------:R-:W-:Y:S01]  /*0b20*/  IMAD.IADD R3, R10, 0x1, -R3 ;  /* 0x000000010a037824 */ /* 0x000fe200078e0a03 */
[----:B------:R-:W-:Y:S02]  /*0b30*/  SHF.R.S32.HI R6, RZ, 0x1f, R23 ;  /* 0x0000001fff067819 */ /* 0x000fe40000011417 */
[----:B------:R-:W-:Y:S01]  /*0b40*/  LOP3.LUT R2, R2, 0x1ffffffe, RZ, 0xc0, !PT ;  /* 0x1ffffffe02027812 */ /* 0x000fe200078ec0ff */
[----:B------:R-:W-:Y:S01]  /*0b50*/  IMAD R3, R3, 0x40, R4 ;  /* 0x0000004003037824 */ /* 0x000fe200078e0204 */
[----:B------:R-:W-:Y:S02]  /*0b60*/  LEA.HI R4, R6, R23, RZ, 0x2 ;  /* 0x0000001706047211 */ /* 0x000fe400078f10ff */
[----:B------:R-:W-:Y:S01]  /*0b70*/  LEA.HI R7, R0, R10, RZ, 0x2 ;  /* 0x0000000a00077211 */ /* 0x000fe200078f10ff */
[----:B------:R-:W-:Y:S01]  /*0b80*/  IMAD.IADD R2, R5, 0x1, -R2 ;  /* 0x0000000105027824 */ /* 0x000fe200078e0a02 */
[----:B------:R-:W-:-:S02]  /*0b90*/  SHF.R.S32.HI R5, RZ, 0x2, R4 ;  /* 0x00000002ff057819 */ /* 0x000fc40000011404 */
[----:B------:R-:W-:Y:S01]  /*0ba0*/  SHF.R.S32.HI R8, RZ, 0x1f, R4 ;  /* 0x0000001fff087819 */ /* 0x000fe20000011404 */
[----:B------:R-:W-:Y:S01]  /*0bb0*/  IMAD R2, R2, 0x8, R3 ;  /* 0x0000000802027824 */ /* 0x000fe200078e0203 */
[----:B------:R-:W-:Y:S02]  /*0bc0*/  SHF.R.S32.HI R156, RZ, 0x7, R156 ;  /* 0x00000007ff9c7819 */ /* 0x000fe4000001149c */
[----:B------:R-:W-:Y:S02]  /*0bd0*/  LOP3.LUT R7, R7, 0xfffffffc, RZ, 0xc0, !PT ;  /* 0xfffffffc07077812 */ /* 0x000fe400078ec0ff */
[----:B------:R-:W-:Y:S01]  /*0be0*/  LEA.HI R8, R8, R5, RZ, 0x3 ;  /* 0x0000000508087211 */ /* 0x000fe200078f18ff */
[----:B------:R0:W-:Y:S01]  /*0bf0*/  STL [R1], R2 ;  /* 0x0000000201007387 */ /* 0x0001e20000100800 */
[----:B------:R-:W-:Y:S01]  /*0c00*/  LEA.HI R0, R0, R10, RZ, 0x3 ;  /* 0x0000000a00007211 */ /* 0x000fe200078f18ff */
[----:B------:R-:W-:Y:S01]  /*0c10*/  IMAD.IADD R7, R10, 0x1, -R7 ;  /* 0x000000010a077824 */ /* 0x000fe200078e0a07 */
[----:B------:R-:W-:-:S02]  /*0c20*/  LOP3.LUT R8, R8, 0xfffffff8, RZ, 0xc0, !PT ;  /* 0xfffffff808087812 */ /* 0x000fc400078ec0ff */
[----:B------:R-:W-:Y:S02]  /*0c30*/  LEA.HI R6, R6, R23, RZ, 0x5 ;  /* 0x0000001706067211 */ /* 0x000fe400078f28ff */
[----:B------:R-:W-:Y:S01]  /*0c40*/  LOP3.LUT R18, R0, 0xfffffff8, RZ, 0xc0, !PT ;  /* 0xfffffff800127812 */ /* 0x000fe200078ec0ff */
[----:B------:R-:W-:Y:S01]  /*0c50*/  IMAD.IADD R5, R5, 0x1, -R8 ;  /* 0x0000000105057824 */ /* 0x000fe200078e0a08 */
[----:B------:R-:W-:Y:S01]  /*0c60*/  LEA.HI R9, R7, R7, RZ, 0x1 ;  /* 0x0000000707097211 */ /* 0x000fe200078f08ff */
[----:B0-----:R-:W-:Y:S01]  /*0c70*/  IMAD.HI R2, R156, 0x55555556, RZ ;  /* 0x555555569c027827 */ /* 0x001fe200078e02ff */
[----:B------:R-:W-:Y:S02]  /*0c80*/  SHF.R.S32.HI R6, RZ, 0x5, R6 ;  /* 0x00000005ff067819 */ /* 0x000fe40000011406 */
[----:B------:R-:W-:Y:S01]  /*0c90*/  LOP3.LUT R16, R4, 0x7ffffffc, RZ, 0xc0, !PT ;  /* 0x7ffffffc04107812 */ /* 0x000fe200078ec0ff */
[----:B------:R-:W-:Y:S01]  /*0ca0*/  IMAD.IADD R18, R10, 0x1, -R18 ;  /* 0x000000010a127824 */ /* 0x000fe200078e0a12 */
[----:B------:R-:W-:Y:S01]  /*0cb0*/  LEA.HI R3, R2, R2, RZ, 0x1 ;  /* 0x0000000202037211 */ /* 0x000fe200078f08ff */
[----:B------:R-:W-:Y:S01]  /*0cc0*/  IMAD R6, R6, 0x10, R5 ;  /* 0x0000001006067824 */ /* 0x000fe200078e0205 */
[----:B------:R-:W-:Y:S01]  /*0cd0*/  LOP3.LUT R2, R9, 0x1ffffffe, RZ, 0xc0, !PT ;  /* 0x1ffffffe09027812 */ /* 0x000fe200078ec0ff */
[----:B------:R-:W-:Y:S01]  /*0ce0*/  IMAD.SHL.U32 R19, R18, 0x8, RZ ;  /* 0x0000000812137824 */ /* 0x000fe200078e00ff */
[----:B------:R-:W-:Y:S01]  /*0cf0*/  SHF.R.S32.HI R22, RZ, 0x3, R0 ;  /* 0x00000003ff167819 */ /* 0x000fe20000011400 */
[----:B------:R-:W-:-:S02]  /*0d00*/  IMAD R3, R3, -0x3, R156 ;  /* 0xfffffffd03037824 */ /* 0x000fc400078e029c */
[----:B------:R-:W-:Y:S01]  /*0d10*/  IMAD.IADD R2, R7, 0x1, -R2 ;  /* 0x0000000107027824 */ /* 0x000fe200078e0a02 */
[----:B------:R-:W-:Y:S01]  /*0d20*/  SHF.R.S32.HI R0, RZ, 0x1f, R19 ;  /* 0x0000001fff007819 */ /* 0x000fe20000011413 */
[----:B------:R-:W-:Y:S02]  /*0d30*/  IMAD R157, R3, 0x40, R6 ;  /* 0x00000040039d7824 */ /* 0x000fe400078e0206 */
[----:B------:R-:W-:Y:S02]  /*0d40*/  IMAD.IADD R16, R23, 0x1, -R16 ;  /* 0x0000000117107824 */ /* 0x000fe400078e0a10 */
[----:B------:R-:W-:-:S07]  /*0d50*/  IMAD R17, R2, 0x8, R157 ;  /* 0x0000000802117824 */ /* 0x000fce00078e029d */
.L_x_12306:
        /* <DEDUP_REMOVED lines=21> */
.L_x_12265:
[----:B------:R-:W-:Y:S01]  /*0eb0*/  ULDC UR6, c[0x0][0xc54] ;  /* 0x0003150000067ab9 */ /* 0x000fe20000000800 */
[----:B------:R-:W-:Y:S01]  /*0ec0*/  UMOV UR8, UR7 ;  /* 0x0000000700087c82 */ /* 0x000fe20008000000 */
[----:B------:R-:W-:-:S11]  /*0ed0*/  UISETP.NE.AND UP0, UPT, UR6, 0x1, UPT ;  /* 0x000000010600788c */ /* 0x000fd6000bf05270 */
[----:B------:R-:W-:Y:S02]  /*0ee0*/  @UP0 ULDC.64 UR10, c[0x0][0xc58] ;  /* 0x00031600000a0ab9 */ /* 0x000fe40000000a00 */
[----:B------:R-:W-:-:S04]  /*0ef0*/  UIMAD.WIDE.U32 UR4, UR7, UR10, URZ ;  /* 0x0000000a070472a5 */ /* 0x000fc8000f8e003f */
[----:B------:R-:W-:-:S04]  /*0f00*/  @UP0 USHF.R.U32.HI UR8, URZ, UR11, UR5 ;  /* 0x0000000b3f080299 */ /* 0x000fc80008011605 */
[----:B------:R-:W-:-:S12]  /*0f10*/  UIMAD UR4, UR8, UR6, URZ ;  /* 0x00000006080472a4 */ /* 0x000fd8000f8e023f */
.L_x_12266:
        /* <DEDUP_REMOVED lines=57> */
[----:B------:R-:W-:Y:S02]  /*12b0*/  ULDC UR47, c[0x0][0x424] ;  /* 0x00010900002f7ab9 */ /* 0x000fe40000000800 */
[----:B------:R0:W2:Y:S01]  /*12c0*/  @P0 LDG.E R7, desc[UR48][R2.64] ;  /* 0x0000003002070981 */ /* 0x0000a2000c1e1900 */
[----:B------:R-:W-:Y:S02]  /*12d0*/  UISETP.NE.U32.AND UP0, UPT, UR4, URZ, UPT ;  /* 0x0000003f0400728c */ /* 0x000fe4000bf05070 */
[----:B------:R-:W-:Y:S01]  /*12e0*/  UISETP.NE.AND UP1, UPT, UR6, 0x1, UPT ;  /* 0x000000010600788c */ /* 0x000fe2000bf25270 */
[----:B------:R1:W2:Y:S01]  /*12f0*/  @P1 LDG.E R0, desc[UR48][R4.64] ;  /* 0x0000003004001981 */ /* 0x0002a2000c1e1900 */
[----:B------:R-:W-:Y:S01]  /*1300*/  ULDC UR4, c[0x0][0xc3c] ;  /* 0x00030f0000047ab9 */ /* 0x000fe20000000800 */
[----:B------:R-:W-:Y:S01]  /*1310*/  UISETP.NE.AND.EX UP0, UPT, UR5, URZ, UPT, UP0 ;  /* 0x0000003f0500728c */ /* 0x000fe2000bf05300 */
[----:B------:R-:W-:Y:S01]  /*1320*/  PLOP3.LUT P0, PT, PT, PT, PT, 0x80, 0x0 ;  /* 0x000000000000781c */ /* 0x000fe20003f0f070 */
[----:B------:R-:W-:Y:S01]  /*1330*/  UIADD3 UR4, UR8, UR4, URZ ;  /* 0x0000000408047290 */ /* 0x000fe2000fffe03f */
[----:B------:R-:W-:Y:S01]  /*1340*/  CS2R R54, SRZ ;  /* 0x0000000000367805 */ /* 0x000fe2000001ff00 */
[----:B------:R-:W-:Y:S01]  /*1350*/  ULDC UR5, c[0x0][0x988] ;  /* 0x0002620000057ab9 */ /* 0x000fe20000000800 */
[----:B------:R-:W-:Y:S01]  /*1360*/  ULDC UR7, c[0x0][0x288] ;  /* 0x0000a20000077ab9 */ /* 0x000fe20000000800 */
[----:B------:R-:W-:Y:S01]  /*1370*/  UIMAD UR43, UR4, 0xc0, URZ ;  /* 0x000000c0042b78a4 */ /* 0x000fe2000f8e023f */
[----:B0-----:R-:W-:Y:S01]  /*1380*/  CS2R R2, SRZ ;  /* 0x0000000000027805 */ /* 0x001fe2000001ff00 */
[----:B------:R-:W-:Y:S01]  /*1390*/  UIADD3 UR7, -UR7, 0xa0, URZ ;  /* 0x000000a007077890 */ /* 0x000fe2000fffe13f */
[----:B-1----:R-:W-:Y:S01]  /*13a0*/  CS2R R4, SRZ ;  /* 0x0000000000047805 */ /* 0x002fe2000001ff00 */
[----:B------:R-:W-:Y:S01]  /*13b0*/  UIADD3 UR6, UR43, 0xbf, URZ ;  /* 0x000000bf2b067890 */ /* 0x000fe2000fffe03f */
[----:B------:R-:W-:Y:S01]  /*13c0*/  CS2R R8, SRZ ;  /* 0x0000000000087805 */ /* 0x000fe2000001ff00 */
[----:B------:R-:W-:Y:S01]  /*13d0*/  @UP1 ULDC UR4, c[0x0][0x44c] ;  /* 0x0001130000041ab9 */ /* 0x000fe20000000800 */
[----:B------:R-:W-:Y:S01]  /*13e0*/  USEL UR47, UR47, 0x1, UP0 ;  /* 0x000000012f2f7887 */ /* 0x000fe20008000000 */
[----:B------:R-:W-:Y:S01]  /*13f0*/  CS2R R52, SRZ ;  /* 0x0000000000347805 */ /* 0x000fe2000001ff00 */
[----:B------:R-:W-:Y:S01]  /*1400*/  ULDC UR8, c[0x0][0x2f0] ;  /* 0x0000bc0000087ab9 */ /* 0x000fe20000000800 */
[----:B------:R-:W-:Y:S01]  /*1410*/  @UP1 ULDC UR9, c[0x0][0x450] ;  /* 0x0001140000091ab9 */ /* 0x000fe20000000800 */
[----:B------:R-:W-:Y:S01]  /*1420*/  UIMAD UR7, UR47, UR8, UR7 ;  /* 0x000000082f0772a4 */ /* 0x000fe2000f8e0207 */
        /* <DEDUP_REMOVED lines=12> */
[----:B--2---:R-:W-:-:S04]  /*14f0*/  FMUL.FTZ R0, R7, R0 ;  /* 0x0000000007007220 */ /* 0x004fc80000410000 */
[----:B------:R-:W-:Y:S01]  /*1500*/  FMUL.FTZ R0, R0, UR5 ;  /* 0x0000000500007c20 */ /* 0x000fe20008410000 */
[----:B------:R-:W-:Y:S02]  /*1510*/  UIMAD.WIDE.U32 UR4, UR6, UR4, URZ ;  /* 0x00000004060472a5 */ /* 0x000fe4000f8e003f */
[----:B------:R-:W-:Y:S02]  /*1520*/  UIMAD UR4, UR47, UR8, 0x9f ;  /* 0x0000009f2f0474a4 */ /* 0x000fe4000f8e0208 */
[----:B------:R-:W-:Y:S01]  /*1530*/  @UP1 USHF.R.U32.HI UR6, URZ, UR9, UR5 ;  /* 0x000000093f061299 */ /* 0x000fe20008011605 */
[----:B------:R-:W-:Y:S01]  /*1540*/  R2UR UR42, R0 ;  /* 0x00000000002a72ca */ /* 0x000fe200000e0000 */
        /* <DEDUP_REMOVED lines=43> */
.L_x_12268:
        /* <DEDUP_REMOVED lines=9> */
.L_x_12383:
[----:B------:R-:W-:Y:S05]  /*1890*/  @!P0 BRA `(.L_x_12270) ;  /* 0x0000000000048947 */ /* 0x000fea0003800000 */
[----:B------:R-:W-:Y:S01]  /*18a0*/  BPT.TRAP 0x1 ;  /* 0x000000040000795c */ /* 0x000fe20000300000 */
.L_x_12270:
[----:B0-----:R-:W-:Y:S02]  /*18b0*/  IMAD.U32 R3, RZ, RZ, UR39 ;  /* 0x00000027ff037e24 */ /* 0x001fe4000f8e00ff */
[----:B------:R-:W-:-:S03]  /*18c0*/  IMAD.U32 R0, RZ, RZ, UR37 ;  /* 0x00000025ff007e24 */ /* 0x000fc6000f8e00ff */
[----:B------:R-:W-:Y:S02]  /*18d0*/  LEA R3, R3, UR45, 0x3 ;  /* 0x0000002d03037c11 */ /* 0x000fe4000f8e18ff */
[----:B------:R-:W-:-:S04]  /*18e0*/  SHF.L.U32 R0, R0, 0x1f, RZ ;  /* 0x0000001f00007819 */ /* 0x000fc800000006ff */
[----:B------:R0:W1:Y:S01]  /*18f0*/  SYNCS.PHASECHK.TRANS64.TRYWAIT P1, [R3+URZ+0x13230], R0 ;  /* 0x01323000030075a7 */ /* 0x000062000802017f */
[----:B------:R-:W-:Y:S05]  /*1900*/  @!P0 BRA `(.L_x_12271) ;  /* 0x0000000000048947 */ /* 0x000fea0003800000 */
[----:B------:R-:W-:Y:S01]  /*1910*/  BPT.TRAP 0x1 ;  /* 0x000000040000795c */ /* 0x000fe20000300000 */
.L_x_12271:
[----:B-1----:R-:W-:Y:S05]  /*1920*/  @P1 BRA `(.L_x_12272) ;  /* 0x0000000000081947 */ /* 0x002fea0003800000 */
[----:B------:R-:W1:Y:S02]  /*1930*/  SYNCS.PHASECHK.TRANS64.TRYWAIT P1, [R3+URZ+0x13230], R0 ;  /* 0x01323000030075a7 */ /* 0x000e64000802017f */
[----:B-1----:R-:W-:Y:S05]  /*1940*/  @!P1 BRA `(.L_x_12273) ;  /* 0x000000d000949947 */ /* 0x002fea0003800000 */
.L_x_12272:
        /* <DEDUP_REMOVED lines=15> */
[----:B------:R-:W-:Y:S01]  /*1a40*/  ULDC UR7, c[0x0][0x448] ;  /* 0x0001120000077ab9 */ /* 0x000fe20000000800 */
[----:B------:R-:W-:Y:S01]  /*1a50*/  UMOV UR8, UR51 ;  /* 0x0000003300087c82 */ /* 0x000fe20008000000 */
[----:B------:R-:W-:-:S02]  /*1a60*/  UISETP.NE.AND UP0, UPT, UR7, 0x1, UPT ;  /* 0x000000010700788c */ /* 0x000fc4000bf05270 */
[----:B------:R-:W-:Y:S02]  /*1a70*/  UIADD3 UR23, UR50, -0x2, URZ ;  /* 0xfffffffe32177890 */ /* 0x000fe4000fffe03f */
[----:B------:R-:W-:Y:S01]  /*1a80*/  UIMAD UR12, UR39, 0x280, UR12 ;  /* 0x00000280270c78a4 */ /* 0x000fe2000f8e020c */
[----:B------:R-:W-:Y:S01]  /*1a90*/  UMOV UR7, 0x80000020 ;  /* 0x8000002000077882 */ /* 0x000fe20000000000 */
[----:B------:R-:W-:Y:S02]  /*1aa0*/  PLOP3.LUT P2, PT, PT, PT, UP0, 0x80, 0x0 ;  /* 0x000000000000781c */ /* 0x000fe40003f4f008 */
[----:B------:R-:W-:Y:S02]  /*1ab0*/  UIADD3 UR4, UR12, 0x180, URZ ;  /* 0x000001800c047890 */ /* 0x000fe4000fffe03f */
[----:B------:R-:W-:Y:S02]  /*1ac0*/  UIADD3 UR5, UR12, 0x200, URZ ;  /* 0x000002000c057890 */ /* 0x000fe4000fffe03f */
[----:B------:R-:W-:Y:S01]  /*1ad0*/  UMOV UR10, UR12 ;  /* 0x0000000c000a7c82 */ /* 0x000fe20008000000 */
[----:B------:R-:W-:Y:S01]  /*1ae0*/  UIADD3 UR13, UR12, 0x2, URZ ;  /* 0x000000020c0d7890 */ /* 0x000fe2000fffe03f */
[----:B------:R-:W-:Y:S01]  /*1af0*/  QGMMA.64x32x32.F32.E4M3.E4M3 R88, gdesc[UR8], RZ, !UPT, gsb0 ;  /* 0x00600000085879f3 */ /* 0x000fe2000c0008ff */
[----:B------:R-:W-:Y:S01]  /*1b00*/  UIADD3 UR10, UR12, 0x80, URZ ;  /* 0x000000800c0a7890 */ /* 0x000fe2000fffe03f */
[----:B------:R-:W-:Y:S01]  /*1b10*/  UMOV UR11, 0x80000020 ;  /* 0x80000020000b7882 */ /* 0x000fe20000000000 */
        /* <DEDUP_REMOVED lines=21> */
[----:B------:R-:W-:Y:S01]  /*1c70*/  UIMAD UR10, UR50, -0xa0, URZ ;  /* 0xffffff60320a78a4 */ /* 0x000fe2000f8e023f */
[----:B------:R-:W-:-:S03]  /*1c80*/  ULDC UR11, c[0x0][0x2f0] ;  /* 0x0000bc00000b7ab9 */ /* 0x000fc60000000800 */
[----:B------:R-:W-:Y:S01]  /*1c90*/  UIADD3 UR13, UR10, 0xa1, URZ ;  /* 0x000000a10a0d7890 */ /* 0x000fe2000fffe03f */
[----:B------:R-:W-:-:S05]  /*1ca0*/  IMAD.U32 R11, RZ, RZ, UR11 ;  /* 0x0000000bff0b7e24 */ /* 0x000fca000f8e00ff */
[----:B------:R-:W-:Y:S01]  /*1cb0*/  IMAD.U32 R9, RZ, RZ, UR13 ;  /* 0x0000000dff097e24 */ /* 0x000fe2000f8e00ff */
[----:B------:R-:W-:-:S03]  /*1cc0*/  ULDC UR13, c[0x0][0x288] ;  /* 0x0000a200000d7ab9 */ /* 0x000fc60000000800 */
[----:B------:R-:W-:-:S04]  /*1cd0*/  IMAD R10, R16, -0x2, R9 ;  /* 0xfffffffe100a7824 */ /* 0x000fc800078e0209 */
[----:B------:R-:W-:-:S04]  /*1ce0*/  IMAD R10, R11, UR47, R10 ;  /* 0x0000002f0b0a7c24 */ /* 0x000fc8000f8e020a */
[----:B------:R-:W-:Y:S01]  /*1cf0*/  VIADD R15, R10, -UR13 ;  /* 0x8000000d0a0f7c36 */ /* 0x000fe20008000000 */
[----:B------:R-:W-:Y:S02]  /*1d00*/  WARPGROUP.DEPBAR.LE gsb0, 0x0 ;  /* 0x00008000000079c5 */ /* 0x000fe40000010000 */
[----:B------:R-:W-:-:S06]  /*1d10*/  WARPGROUP.ARRIVE ;  /* 0x00000000000079c5 */ /* 0x000fcc0000000000 */
[----:B------:R-:W-:Y:S01]  /*1d20*/  QGMMA.64x32x32.F32.E4M3.E4M3 R88, gdesc[UR4], R88, gsb0 ;  /* 0x00600000045879f3 */ /* 0x000fe20008000858 */
[----:B------:R-:W-:Y:S01]  /*1d30*/  @UP0 ULDC UR6, c[0x0][0x44c] ;  /* 0x0001130000060ab9 */ /* 0x000fe20000000800 */
[----:B------:R-:W-:Y:S01]  /*1d40*/  UMOV UR7, 0x80000020 ;  /* 0x8000002000077882 */ /* 0x000fe20000000000 */
[----:B01----:R-:W-:Y:S01]  /*1d50*/  @P2 IMAD.HI.U32 R0, R13, UR6, RZ ;  /* 0x000000060d002c27 */ /* 0x003fe2000f8e00ff */
[----:B------:R-:W-:-:S04]  /*1d60*/  @UP0 ULDC UR6, c[0x0][0x450] ;  /* 0x0001140000060ab9 */ /* 0x000fc80000000800 */
[----:B------:R-:W-:Y:S01]  /*1d70*/  @P2 SHF.R.U32.HI R13, RZ, UR6, R0 ;  /* 0x00000006ff0d2c19 */ /* 0x000fe20008011600 */
[----:B------:R-:W-:-:S04]  /*1d80*/  UIADD3 UR6, UR12, 0x82, URZ ;  /* 0x000000820c067890 */ /* 0x000fc8000fffe03f */
[----:B------:R-:W0:Y:S04]  /*1d90*/  SHFL.IDX PT, R7, R13, 0x1, 0x1c1f ;  /* 0x003c1f000d077f89 */ /* 0x000e2800000e0000 */
[----:B------:R-:W-:Y:S01]  /*1da0*/  SHFL.IDX PT, R13, R13, RZ, 0x1c1f ;  /* 0x001c1fff0d0d7589 */ /* 0x000fe200000e0000 */
[----:B0-----:R-:W-:Y:S01]  /*1db0*/  IADD3 R7, R7, -UR13, R10 ;  /* 0x8000000d07077c10 */ /* 0x001fe2000fffe00a */
[----:B------:R-:W-:Y:S02]  /*1dc0*/  WARPGROUP.DEPBAR.LE gsb0, 0x0 ;  /* 0x00008000000079c5 */ /* 0x000fe40000010000 */
[----:B------:R-:W-:-:S06]  /*1dd0*/  WARPGROUP.ARRIVE ;  /* 0x00000000000079c5 */ /* 0x000fcc0000000000 */
[----:B------:R-:W-:Y:S01]  /*1de0*/  QGMMA.64x32x32.F32.E4M3.E4M3 R72, gdesc[UR4], R72, gsb0 ;  /* 0x00600000044879f3 */ /* 0x000fe20008000848 */
[----:B------:R-:W-:Y:S01]  /*1df0*/  UIMAD UR6, UR47, UR11, UR10 ;  /* 0x0000000b2f0672a4 */ /* 0x000fe2000f8e020a */
[----:B------:R-:W-:Y:S02]  /*1e00*/  UMOV UR7, 0x80000020 ;  /* 0x8000002000077882 */ /* 0x000fe40000000000 */
[----:B------:R-:W-:Y:S01]  /*1e10*/  UMOV UR10, UR43 ;  /* 0x0000002b000a7c82 */ /* 0x000fe20008000000 */
[----:B------:R-:W-:Y:S02]  /*1e20*/  UIADD3 UR6, UR6, 0xa0, URZ ;  /* 0x000000a006067890 */ /* 0x000fe4000fffe03f */
[----:B------:R-:W-:-:S04]  /*1e30*/  UIMAD UR11, UR47, UR11, -UR13 ;  /* 0x0000000b2f0b72a4 */ /* 0x000fc8000f8e0a0d */
[----:B------:R-:W-:Y:S01]  /*1e40*/  IMAD.U32 R9, RZ, RZ, UR6 ;  /* 0x00000006ff097e24 */ /* 0x000fe2000f8e00ff */
[----:B------:R-:W-:-:S03]  /*1e50*/  UIADD3 UR6, UR12, 0x102, URZ ;  /* 0x000001020c067890 */ /* 0x000fc6000fffe03f */
[----:B------:R-:W-:-:S05]  /*1e60*/  IMAD R12, R16, -0x2, R9 ;  /* 0xfffffffe100c7824 */ /* 0x000fca00078e0209 */
[----:B------:R-:W-:-:S04]  /*1e70*/  VIMNMX R0, R12, R7, PT ;  /* 0x000000070c007248 */ /* 0x000fc80003fe0100 */
        /* <DEDUP_REMOVED lines=17> */
[----:B------:R-:W-:Y:S01]  /*1f90*/  ISETP.GT.AND P3, PT, R0, 0x19, PT ;  /* 0x000000190000780c */ /* 0x000fe20003f64270 */
[----:B------:R-:W-:-:S02]  /*1fa0*/  WARPGROUP.DEPBAR.LE gsb0, 0x0 ;  /* 0x00008000000079c5 */ /* 0x000fc40000010000 */
[----:B------:R-:W-:Y:S01]  /*1fb0*/  WARPGROUP.ARRIVE ;  /* 0x00000000000079c5 */ /* 0x000fe20000000000 */
[----:B------:R-:W-:Y:S02]  /*1fc0*/  FSEL R102, R102, -INF , P4 ;  /* 0xff80000066667808 */ /* 0x000fe40002000000 */
[----:B------:R-:W-:Y:S02]  /*1fd0*/  FMNMX.FTZ R7, R98, R7, !PT ;  /* 0x0000000762077209 */ /* 0x000fe40007810000 */
        /* <DEDUP_REMOVED lines=41> */
[----:B------:R-:W-:Y:S01]  /*2270*/  ISETP.GT.AND P3, PT, R0, 0x49, PT ;  /* 0x000000490000780c */ /* 0x000fe20003f64270 */
[----:B------:R-:W-:Y:S01]  /*2280*/  @UP0 ULDC UR12, c[0x0][0x450] ;  /* 0x00011400000c0ab9 */ /* 0x000fe20000000800 */
        /* <DEDUP_REMOVED lines=18> */
[----:B------:R-:W-:Y:S01]  /*23b0*/  FMNMX.FTZ R7, R71, R4, !PT ;  /* 0x0000000447077209 */ /* 0x000fe20007810000 */
[----:B------:R-:W-:-:S02]  /*23c0*/  WARPGROUP.DEPBAR.LE gsb0, 0x0 ;  /* 0x00008000000079c5 */ /* 0x000fc40000010000 */
        /* <DEDUP_REMOVED lines=8> */
[----:B------:R-:W-:Y:S01]  /*2450*/  UIMAD.WIDE.U32 UR6, UR43, UR6, URZ ;  /* 0x000000062b0672a5 */ /* 0x000fe2000f8e003f */
[----:B------:R-:W-:-:S02]  /*2460*/  FSEL R46, R46, -INF , P4 ;  /* 0xff8000002e2e7808 */ /* 0x000fc40002000000 */
[----:B------:R-:W-:Y:S01]  /*2470*/  FMNMX.FTZ R7, R43, R4, !PT ;  /* 0x000000042b077209 */ /* 0x000fe20007810000 */
[----:B------:R-:W-:Y:S01]  /*2480*/  @UP0 USHF.R.U32.HI UR10, URZ, UR12, UR7 ;  /* 0x0000000c3f0a0299 */ /* 0x000fe20008011607 */
[----:B------:R-:W-:Y:S02]  /*2490*/  ISETP.GT.AND P4, PT, R0, 0x70, PT ;  /* 0x000000700000780c */ /* 0x000fe40003f84270 */
[----:B------:R-:W-:Y:S01]  /*24a0*/  FSEL R47, R47, -INF , P3 ;  /* 0xff8000002f2f7808 */ /* 0x000fe20001800000 */
[----:B------:R-:W-:Y:S01]  /*24b0*/  UIADD3 UR6, UR11, UR10, URZ ;  /* 0x0000000a0b067290 */ /* 0x000fe2000fffe03f */
[----:B------:R-:W-:Y:S02]  /*24c0*/  FMNMX.FTZ R4, R46, R7, !PT ;  /* 0x000000072e047209 */ /* 0x000fe40007810000 */
[----:B------:R-:W-:Y:S01]  /*24d0*/  ISETP.GT.AND P3, PT, R0, 0x71, PT ;  /* 0x000000710000780c */ /* 0x000fe20003f64270 */
[----:B------:R-:W-:Y:S01]  /*24e0*/  UIMAD.WIDE UR6, UR6, 0x66666667, URZ ;  /* 0x66666667060678a5 */ /* 0x000fe2000f8e023f */
[----:B------:R-:W-:-:S02]  /*24f0*/  FSEL R50, R50, -INF , P4 ;  /* 0xff80000032327808 */ /* 0x000fc40002000000 */
[----:B------:R-:W-:Y:S01]  /*2500*/  FMNMX.FTZ R7, R47, R4, !PT ;  /* 0x000000042f077209 */ /* 0x000fe20007810000 */
[----:B------:R-:W-:Y:S01]  /*2510*/  USHF.R.U32.HI UR6, URZ, 0x1f, UR7 ;  /* 0x0000001f3f067899 */ /* 0x000fe20008011607 */
[----:B------:R-:W-:Y:S02]  /*2520*/  ISETP.GT.AND P4, PT, R0, 0x78, PT ;  /* 0x000000780000780c */ /* 0x000fe40003f84270 */
[----:B------:R-:W-:Y:S01]  /*2530*/  FSEL R51, R51, -INF , P3 ;  /* 0xff80000033337808 */ /* 0x000fe20001800000 */
[----:B------:R-:W-:Y:S01]  /*2540*/  ULEA.HI.SX32 UR6, UR7, UR6, 0x1a ;  /* 0x0000000607067291 */ /* 0x000fe2000f8fd23f */
[----:B------:R-:W-:Y:S02]  /*2550*/  FMNMX.FTZ R4, R50, R7, !PT ;  /* 0x0000000732047209 */ /* 0x000fe40007810000 */
[----:B------:R-:W-:Y:S01]  /*2560*/  ISETP.GT.AND P3, PT, R0, 0x79, PT ;  /* 0x000000790000780c */ /* 0x000fe20003f64270 */
[----:B------:R-:W-:Y:S01]  /*2570*/  UISETP.LT.AND UP1, UPT, URZ, UR6, UPT ;  /* 0x000000063f00728c */ /* 0x000fe2000bf21270 */
[----:B------:R-:W-:-:S02]  /*2580*/  FSEL R54, R54, -INF , P4 ;  /* 0xff80000036367808 */ /* 0x000fc40002000000 */
[----:B------:R-:W-:Y:S01]  /*2590*/  FMNMX.FTZ R7, R51, R4, !PT ;  /* 0x0000000433077209 */ /* 0x000fe20007810000 */
[----:B------:R-:W-:Y:S01]  /*25a0*/  USEL UR22, URZ, UR6, !UP1 ;  /* 0x000000063f167287 */ /* 0x000fe2000c800000 */
[----:B------:R-:W-:Y:S02]  /*25b0*/  ISETP.GT.AND P4, PT, R0, 0x80, PT ;  /* 0x000000800000780c */ /* 0x000fe40003f84270 */
[----:B------:R-:W-:Y:S01]  /*25c0*/  FSEL R55, R55, -INF , P3 ;  /* 0xff80000037377808 */ /* 0x000fe20001800000 */
[----:B------:R-:W-:Y:S01]  /*25d0*/  UISETP.GE.AND UP1, UPT, UR23, UR22, UPT ;  /* 0x000000161700728c */ /* 0x000fe2000bf26270 */
[----:B------:R-:W-:Y:S02]  /*25e0*/  FMNMX.FTZ R4, R54, R7, !PT ;  /* 0x0000000736047209 */ /* 0x000fe40007810000 */
[----:B------:R-:W-:Y:S02]  /*25f0*/  ISETP.GT.AND P3, PT, R0, 0x81, PT ;  /* 0x000000810000780c */ /* 0x000fe40003f64270 */
[----:B------:R-:W-:Y:S01]  /*2600*/  FMNMX.FTZ R7, R55, R4, !PT ;  /* 0x0000000437077209 */ /* 0x000fe20007810000 */
[----:B------:R-:W-:-:S02]  /*2610*/  WARPGROUP.DEPBAR.LE gsb0, 0x0 ;  /* 0x00008000000079c5 */ /* 0x000fc40000010000 */
[----:B------:R-:W-:Y:S02]  /*2620*/  FSEL R26, R26, -INF , P4 ;  /* 0xff8000001a1a7808 */ /* 0x000fe40002000000 */
        /* <DEDUP_REMOVED lines=21> */
[----:B------:R-:W-:-:S04]  /*2780*/  IMAD.U32 R7, RZ, RZ, UR42 ;  /* 0x0000002aff077e24 */ /* 0x000fc8000f8e00ff */
[----:B------:R-:W0:Y:S02]  /*2790*/  SHFL.BFLY PT, R0, R9, 0x2, 0x1f ;  /* 0x0c401f0009007f89 */ /* 0x000e2400000e0000 */
[----:B0-----:R-:W-:-:S05]  /*27a0*/  FMNMX.FTZ R11, R9, R0, !PT ;  /* 0x00000000090b7209 */ /* 0x001fca0007810000 */
[----:B------:R-:W0:Y:S02]  /*27b0*/  SHFL.BFLY PT, R0, R11, 0x1, 0x1f ;  /* 0x0c201f000b007f89 */ /* 0x000e2400000e0000 */
[----:B0-----:R-:W-:-:S04]  /*27c0*/  FMNMX.FTZ R0, R11, R0, !PT ;  /* 0x000000000b007209 */ /* 0x001fc80007810000 */
[C---:B------:R-:W-:Y:S01]  /*27d0*/  FSETP.NEU.FTZ.AND P3, PT, R0.reuse, -INF , PT ;  /* 0xff8000000000780b */ /* 0x040fe20003f7d000 */
[----:B------:R-:W-:-:S05]  /*27e0*/  FFMA.FTZ R7, R0, R7, -8 ;  /* 0xc100000000077423 */ /* 0x000fca0000010007 */
[----:B------:R-:W-:-:S05]  /*27f0*/  FSEL R7, R7, RZ, P3 ;  /* 0x000000ff07077208 */ /* 0x000fca0001800000 */
[--C-:B------:R-:W-:Y:S01]  /*2800*/  FFMA.FTZ R11, R90, UR42, -R7.reuse ;  /* 0x0000002a5a0b7c23 */ /* 0x100fe20008010807 */
[----:B------:R-:W-:Y:S01]  /*2810*/  VIADDMNMX R90, R13, R15, R12, PT ;  /* 0x0000000f0d5a7246 */ /* 0x000fe2000380010c */
[--C-:B------:R-:W-:Y:S01]  /*2820*/  FFMA.FTZ R39, R94, UR42, -R7.reuse ;  /* 0x0000002a5e277c23 */ /* 0x100fe20008010807 */
[----:B------:R-:W-:-:S01]  /*2830*/  FFMA.FTZ R75, R20, UR42, -R7 ;  /* 0x0000002a144b7c23 */ /* 0x000fc20008010807 */
[--C-:B------:R-:W-:Y:S01]  /*2840*/  FFMA.FTZ R79, R74, UR42, -R7.reuse ;  /* 0x0000002a4a4f7c23 */ /* 0x100fe20008010807 */
        /* <DEDUP_REMOVED lines=40> */
[----:B------:R-:W-:-:S02]  /*2ad0*/  FSEL R101, R101, -INF , P3 ;  /* 0xff80000065657808 */ /* 0x000fc40001800000 */
[----:B------:R-:W-:Y:S02]  /*2ae0*/  ISETP.GT.AND P3, PT, R90, 0x20, PT ;  /* 0x000000205a00780c */ /* 0x000fe40003f64270 */
[----:B------:R-:W-:Y:S02]  /*2af0*/  FMNMX.FTZ R20, R100, R21, !PT ;  /* 0x0000001564147209 */ /* 0x000fe40007810000 */
[----:B------:R-:W-:Y:S01]  /*2b00*/  ISETP.GT.AND P4, PT, R90, 0x21, PT ;  /* 0x000000215a00780c */ /* 0x000fe20003f84270 */
[----:B------:R1:W-:Y:S01]  /*2b10*/  MUFU.EX2 R21, R75 ;  /* 0x0000004b00157308 */ /* 0x0003e20000000800 */
[----:B------:R-:W-:Y:S02]  /*2b20*/  FSEL R72, R72, -INF , P3 ;  /* 0xff80000048487808 */ /* 0x000fe40001800000 */
[----:B0-----:R-:W-:Y:S01]  /*2b30*/  FMNMX.FTZ R39, R101, R20, !PT ;  /* 0x0000001465277209 */ /* 0x001fe20007810000 */
[----:B------:R-:W-:-:S01]  /*2b40*/  FFMA.FTZ R20, R78, UR42, -R7 ;  /* 0x0000002a4e147c23 */ /* 0x000fc20008010807 */
        /* <DEDUP_REMOVED lines=14> */
[----:B-1----:R-:W-:Y:S01]  /*2c30*/  FMNMX.FTZ R75, R77, R74, !PT ;  /* 0x0000004a4d4b7209 */ /* 0x002fe20007810000 */
[----:B------:R-:W-:-:S01]  /*2c40*/  FFMA.FTZ R74, R82, UR42, -R7 ;  /* 0x0000002a524a7c23 */ /* 0x000fc20008010807 */
[----:B------:R-:W-:Y:S01]  /*2c50*/  ISETP.GT.AND P3, PT, R90, 0x38, PT ;  /* 0x000000385a00780c */ /* 0x000fe20003f64270 */
[----:B------:R-:W-:-:S01]  /*2c60*/  FFMA.FTZ R82, R2, UR42, -R7 ;  /* 0x0000002a02527c23 */ /* 0x000fc20008010807 */
[----:B------:R-:W-:Y:S01]  /*2c70*/  FSEL R81, R81, -INF , P4 ;  /* 0xff80000051517808 */ /* 0x000fe20002000000 */
[----:B------:R-:W1:Y:S01]  /*2c80*/  MUFU.EX2 R11, R11 ;  /* 0x0000000b000b7308 */ /* 0x000e620000000800 */
[----:B------:R-:W-:-:S02]  /*2c90*/  FMNMX.FTZ R78, R80, R75, !PT ;  /* 0x0000004b504e7209 */ /* 0x000fc40007810000 */
[----:B------:R-:W-:Y:S02]  /*2ca0*/  ISETP.GT.AND P4, PT, R90, 0x39, PT ;  /* 0x000000395a00780c */ /* 0x000fe40003f84270 */
[----:B------:R-:W-:Y:S02]  /*2cb0*/  FSEL R84, R84, -INF , P3 ;  /* 0xff80000054547808 */ /* 0x000fe40001800000 */
[----:B------:R-:W-:Y:S01]  /*2cc0*/  FMNMX.FTZ R75, R81, R78, !PT ;  /* 0x0000004e514b7209 */ /* 0x000fe20007810000 */
[----:B------:R-:W-:-:S01]  /*2cd0*/  FFMA.FTZ R78, R86, UR42, -R7 ;  /* 0x0000002a564e7c23 */ /* 0x000fc20008010807 */
[----:B------:R-:W-:Y:S01]  /*2ce0*/  FSEL R85, R85, -INF , P4 ;  /* 0xff80000055557808 */ /* 0x000fe20002000000 */
[----:B------:R-:W-:-:S01]  /*2cf0*/  FFMA.FTZ R86, R67, UR42, -R7 ;  /* 0x0000002a43567c23 */ /* 0x000fc20008010807 */
[----:B------:R-:W-:Y:S01]  /*2d00*/  ISETP.GT.AND P3, PT, R90, 0x40, PT ;  /* 0x000000405a00780c */ /* 0x000fe20003f64270 */
[----:B------:R-:W-:Y:S01]  /*2d10*/  MUFU.EX2 R10, R106 ;  /* 0x0000006a000a7308 */ /* 0x000fe20000000800 */
[----:B------:R-:W-:-:S02]  /*2d20*/  FMNMX.FTZ R2, R84, R75, !PT ;  /* 0x0000004b54027209 */ /* 0x000fc40007810000 */
[----:B------:R-:W-:Y:S02]  /*2d30*/  ISETP.GT.AND P4, PT, R90, 0x41, PT ;  /* 0x000000415a00780c */ /* 0x000fe40003f84270 */
[----:B------:R-:W-:Y:S02]  /*2d40*/  FSEL R56, R56, -INF , P3 ;  /* 0xff80000038387808 */ /* 0x000fe40001800000 */
[----:B0-----:R-:W-:Y:S01]  /*2d50*/  FMNMX.FTZ R79, R85, R2, !PT ;  /* 0x00000002554f7209 */ /* 0x001fe20007810000 */
        /* <DEDUP_REMOVED lines=11> */
[----:B------:R-:W0:Y:S01]  /*2e10*/  MUFU.EX2 R12, R12 ;  /* 0x0000000c000c7308 */ /* 0x000e220000000800 */
        /* <DEDUP_REMOVED lines=32> */
[----:B------:R-:W-:Y:S01]  /*3020*/  FSEL R83, R48, -INF , P3 ;  /* 0xff80000030537808 */ /* 0x000fe20001800000 */
[----:B------:R-:W-:Y:S01]  /*3030*/  FFMA.FTZ R48, R66, UR42, -R7 ;  /* 0x0000002a42307c23 */ /* 0x000fe20008010807 */
[----:B------:R-:W-:Y:S01]  /*3040*/  FMNMX.FTZ R2, R45, R2, !PT ;  /* 0x000000022d027209 */ /* 0x000fe20007810000 */
[----:B------:R-:W-:Y:S01]  /*3050*/  MUFU.EX2 R58, R58 ;  /* 0x0000003a003a7308 */ /* 0x000fe20000000800 */
[----:B--2---:R-:W-:Y:S02]  /*3060*/  FSEL R82, R49, -INF , P4 ;  /* 0xff80000031527808 */ /* 0x004fe40002000000 */
[----:B------:R-:W-:Y:S02]  /*3070*/  ISETP.GT.AND P3, PT, R90, 0x78, PT ;  /* 0x000000785a00780c */ /* 0x000fe40003f64270 */
[----:B------:R-:W-:-:S02]  /*3080*/  FMNMX.FTZ R49, R83, R2, !PT ;  /* 0x0000000253317209 */ /* 0x000fc40007810000 */
[----:B------:R-:W-:Y:S01]  /*3090*/  ISETP.GT.AND P4, PT, R90, 0x79, PT ;  /* 0x000000795a00780c */ /* 0x000fe20003f84270 */
[----:B------:R-:W-:Y:S01]  /*30a0*/  MUFU.EX2 R59, R59 ;  /* 0x0000003b003b7308 */ /* 0x000fe20000000800 */
[----:B------:R-:W-:Y:S02]  /*30b0*/  FSEL R52, R52, -INF , P3 ;  /* 0xff80000034347808 */ /* 0x000fe40001800000 */
[----:B------:R-:W-:Y:S02]  /*30c0*/  FMNMX.FTZ R49, R82, R49, !PT ;  /* 0x0000003152317209 */ /* 0x000fe40007810000 */
[----:B------:R-:W-:Y:S02]  /*30d0*/  FSEL R53, R53, -INF , P4 ;  /* 0xff80000035357808 */ /* 0x000fe40002000000 */
[----:B------:R-:W-:Y:S01]  /*30e0*/  ISETP.GT.AND P3, PT, R90, 0x80, PT ;  /* 0x000000805a00780c */ /* 0x000fe20003f64270 */
[----:B------:R-:W2:Y:S01]  /*30f0*/  MUFU.EX2 R63, R63 ;  /* 0x0000003f003f7308 */ /* 0x000ea20000000800 */
[----:B------:R-:W-:-:S02]  /*3100*/  FMNMX.FTZ R2, R52, R49, !PT ;  /* 0x0000003134027209 */ /* 0x000fc40007810000 */
[----:B------:R-:W-:Y:S02]  /*3110*/  ISETP.GT.AND P4, PT, R90, 0x81, PT ;  /* 0x000000815a00780c */ /* 0x000fe40003f84270 */
[----:B------:R-:W-:Y:S01]  /*3120*/  FSEL R66, R24, -INF , P3 ;  /* 0xff80000018427808 */ /* 0x000fe20001800000 */
[----:B------:R-:W-:Y:S01]  /*3130*/  FFMA.FTZ R24, R70, UR42, -R7 ;  /* 0x0000002a46187c23 */ /* 0x000fe20008010807 */
[----:B------:R-:W-:Y:S01]  /*3140*/  FMNMX.FTZ R67, R53, R2, !PT ;  /* 0x0000000235437209 */ /* 0x000fe20007810000 */
[----:B------:R3:W-:Y:S01]  /*3150*/  MUFU.EX2 R49, R86 ;  /* 0x0000005600317308 */ /* 0x0007e20000000800 */
        /* <DEDUP_REMOVED lines=9> */
[----:B------:R-:W-:-:S01]  /*31f0*/  FFMA.FTZ R29, R71, UR42, -R7 ;  /* 0x0000002a471d7c23 */ /* 0x000fc20008010807 */
[----:B------:R-:W-:Y:S01]  /*3200*/  FMNMX.FTZ R2, R28, R87, !PT ;  /* 0x000000571c027209 */ /* 0x000fe20007810000 */
[----:B------:R-:W-:Y:S01]  /*3210*/  MUFU.EX2 R24, R24 ;  /* 0x0000001800187308 */ /* 0x000fe20000000800 */
[----:B------:R-:W-:-:S02]  /*3220*/  ISETP.GT.AND P4, PT, R90, 0x91, PT ;  /* 0x000000915a00780c */ /* 0x000fc40003f84270 */
[----:B------:R-:W-:Y:S01]  /*3230*/  FSEL R70, R32, -INF , P3 ;  /* 0xff80000020467808 */ /* 0x000fe20001800000 */
[----:B------:R-:W-:-:S01]  /*3240*/  FFMA.FTZ R32, R42, UR42, -R7 ;  /* 0x0000002a2a207c23 */ /* 0x000fc20008010807 */
[----:B------:R-:W-:Y:S02]  /*3250*/  FMNMX.FTZ R87, R67, R2, !PT ;  /* 0x0000000243577209 */ /* 0x000fe40007810000 */
[----:B------:R-:W-:Y:S01]  /*3260*/  ISETP.GT.AND P3, PT, R90, 0x98, PT ;  /* 0x000000985a00780c */ /* 0x000fe20003f64270 */
[----:B------:R-:W-:Y:S01]  /*3270*/  MUFU.EX2 R29, R29 ;  /* 0x0000001d001d7308 */ /* 0x000fe20000000800 */
[----:B------:R-:W-:Y:S02]  /*3280*/  FSEL R71, R33, -INF , P4 ;  /* 0xff80000021477808 */ /* 0x000fe40002000000 */
[----:B------:R-:W-:Y:S02]  /*3290*/  FMNMX.FTZ R2, R70, R87, !PT ;  /* 0x0000005746027209 */ /* 0x000fe40007810000 */
[----:B------:R-:W-:Y:S01]  /*32a0*/  ISETP.GT.AND P4, PT, R90, 0x99, PT ;  /* 0x000000995a00780c */ /* 0x000fe20003f84270 */
[--C-:B------:R-:W-:Y:S01]  /*32b0*/  FFMA.FTZ R90, R43, UR42, -R7.reuse ;  /* 0x0000002a2b5a7c23 */ /* 0x100fe20008010807 */
[----:B------:R-:W-:Y:S01]  /*32c0*/  FSEL R42, R36, -INF , P3 ;  /* 0xff800000242a7808 */ /* 0x000fe20001800000 */
[--C-:B------:R-:W-:Y:S01]  /*32d0*/  FFMA.FTZ R43, R50, UR42, -R7.reuse ;  /* 0x0000002a322b7c23 */ /* 0x100fe20008010807 */
[----:B------:R-:W-:Y:S01]  /*32e0*/  FMNMX.FTZ R33, R71, R2, !PT ;  /* 0x0000000247217209 */ /* 0x000fe20007810000 */
[--C-:B------:R-:W-:Y:S01]  /*32f0*/  FFMA.FTZ R50, R55, UR42, -R7.reuse ;  /* 0x0000002a37327c23 */ /* 0x100fe20008010807 */
[----:B---3--:R-:W-:Y:S01]  /*3300*/  FSEL R86, R37, -INF , P4 ;  /* 0xff80000025567808 */ /* 0x008fe20002000000 */
[----:B------:R-:W-:Y:S01]  /*3310*/  IMAD.U32 R55, RZ, RZ, UR42 ;  /* 0x0000002aff377e24 */ /* 0x000fe2000f8e00ff */
[----:B------:R-:W-:Y:S01]  /*3320*/  FMNMX.FTZ R37, R42, R33, !PT ;  /* 0x000000212a257209 */ /* 0x000fe20007810000 */
[--C-:B------:R-:W-:Y:S01]  /*3330*/  FFMA.FTZ R36, R46, UR42, -R7.reuse ;  /* 0x0000002a2e247c23 */ /* 0x100fe20008010807 */
[----:B------:R-:W-:-:S01]  /*3340*/  FFMA.FTZ R46, R51, UR42, -R7 ;  /* 0x0000002a332e7c23 */ /* 0x000fc20008010807 */
[----:B------:R3:W-:Y:S01]  /*3350*/  MUFU.EX2 R33, R90 ;  /* 0x0000005a00217308 */ /* 0x0007e20000000800 */
[----:B------:R-:W-:Y:S01]  /*3360*/  FMNMX.FTZ R2, R86, R37, !PT ;  /* 0x0000002556027209 */ /* 0x000fe20007810000 */
[--C-:B------:R-:W-:Y:S01]  /*3370*/  FFMA.FTZ R37, R47, UR42, -R7.reuse ;  /* 0x0000002a2f257c23 */ /* 0x100fe20008010807 */
[----:B------:R-:W-:-:S01]  /*3380*/  FFMA.FTZ R47, R54, UR42, -R7 ;  /* 0x0000002a362f7c23 */ /* 0x000fc20008010807 */
[----:B------:R-:W-:Y:S01]  /*3390*/  FFMA.FTZ R7, R4, UR42, -R7 ;  /* 0x0000002a04077c23 */ /* 0x000fe20008010807 */
[----:B-1----:R-:W-:Y:S01]  /*33a0*/  F2FP.SATFINITE.E4M3.F32.PACK_AB_MERGE_C R153, R11, R8, RZ ;  /* 0x000000080b99723e */ /* 0x002fe200048070ff */
[----:B------:R-:W1:Y:S01]  /*33b0*/  SHFL.BFLY PT, R87, R2, 0x2, 0x1f ;  /* 0x0c401f0002577f89 */ /* 0x000e6200000e0000 */
[----:B0-----:R-:W-:Y:S01]  /*33c0*/  F2FP.SATFINITE.E4M3.F32.PACK_AB_MERGE_C R155, R15, R12, RZ ;  /* 0x0000000c0f9b723e */ /* 0x001fe200048070ff */
[----:B------:R-:W-:Y:S01]  /*33d0*/  MUFU.EX2 R32, R32 ;  /* 0x0000002000207308 */ /* 0x000fe20000000800 */
[----:B--2---:R-:W-:-:S02]  /*33e0*/  F2FP.SATFINITE.E4M3.F32.PACK_AB_MERGE_C R145, R63, R44, RZ ;  /* 0x0000002c3f91723e */ /* 0x004fc400048070ff */
[----:B------:R-:W-:Y:S02]  /*33f0*/  F2FP.SATFINITE.E4M3.F32.PACK_AB_MERGE_C R149, R39, R20, RZ ;  /* 0x000000142795723e */ /* 0x000fe400048070ff */
[----:B------:R-:W-:Y:S02]  /*3400*/  F2FP.SATFINITE.E4M3.F32.PACK_AB_MERGE_C R153, R9, R6, R153 ;  /* 0x000000060999723e */ /* 0x000fe40004807099 */
[----:B------:R-:W-:Y:S01]  /*3410*/  F2FP.SATFINITE.E4M3.F32.PACK_AB_MERGE_C R155, R13, R10, R155 ;  /* 0x0000000a0d9b723e */ /* 0x000fe2000480709b */
[----:B------:R-:W-:Y:S01]  /*3420*/  MUFU.EX2 R36, R36 ;  /* 0x0000002400247308 */ /* 0x000fe20000000800 */
[----:B------:R-:W-:Y:S02]  /*3430*/  F2FP.SATFINITE.E4M3.F32.PACK_AB_MERGE_C R151, R79, R78, RZ ;  /* 0x0000004e4f97723e */ /* 0x000fe400048070ff */
[----:B------:R-:W-:Y:S02]  /*3440*/  F2FP.SATFINITE.E4M3.F32.PACK_AB_MERGE_C R149, R21, R14, R149 ;  /* 0x0000000e1595723e */ /* 0x000fe40004807095 */
[----:B------:R-:W-:-:S02]  /*3450*/  F2FP.SATFINITE.E4M3.F32.PACK_AB_MERGE_C R151, R75, R74, R151 ;  /* 0x0000004a4b97723e */ /* 0x000fc40004807097 */
[----:B------:R-:W-:Y:S01]  /*3460*/  F2FP.SATFINITE.E4M3.F32.PACK_AB_MERGE_C R145, R59, R58, R145 ;  /* 0x0000003a3b91723e */ /* 0x000fe20004807091 */
[----:B------:R-:W-:Y:S01]  /*3470*/  MUFU.EX2 R37, R37 ;  /* 0x0000002500257308 */ /* 0x000fe20000000800 */
[----:B-1----:R-:W-:-:S07]  /*3480*/  FMNMX.FTZ R87, R2, R87, !PT ;  /* 0x0000005702577209 */ /* 0x002fce0007810000 */
[----:B------:R-:W-:Y:S01]  /*3490*/  MUFU.EX2 R43, R43 ;  /* 0x0000002b002b7308 */ /* 0x000fe20000000800 */
[----:B------:R-:W0:Y:S07]  /*34a0*/  SHFL.BFLY PT, R2, R87, 0x1, 0x1f ;  /* 0x0c201f0057027f89 */ /* 0x000e2e00000e0000 */
[----:B------:R-:W-:Y:S08]  /*34b0*/  MUFU.EX2 R46, R46 ;  /* 0x0000002e002e7308 */ /* 0x000ff00000000800 */
[----:B------:R-:W-:Y:S08]  /*34c0*/  MUFU.EX2 R47, R47 ;  /* 0x0000002f002f7308 */ /* 0x000ff00000000800 */
[----:B------:R-:W-:Y:S01]  /*34d0*/  MUFU.EX2 R50, R50 ;  /* 0x0000003200327308 */ /* 0x000fe20000000800 */
[----:B0-----:R-:W-:-:S04]  /*34e0*/  FMNMX.FTZ R2, R87, R2, !PT ;  /* 0x0000000257027209 */ /* 0x001fc80007810000 */
        /* <DEDUP_REMOVED lines=22> */
[----:B---3--:R-:W-:-:S01]  /*3650*/  FFMA.FTZ R90, R100, UR42, -R55 ;  /* 0x0000002a645a7c23 */ /* 0x008fc20008010837 */
        /* <DEDUP_REMOVED lines=25> */
[----:B------:R-:W-:-:S02]  /*37f0*/  @!P1 VIADD R40, R3, 0x13240 ;  /* 0x0001324003289836 */ /* 0x000fc40000000000 */
[--C-:B------:R-:W-:Y:S01]  /*3800*/  FFMA.FTZ R70, R70, UR42, -R55.reuse ;  /* 0x0000002a46467c23 */ /* 0x100fe20008010837 */
[----:B------:R-:W-:-:S01]  /*3810*/  FFMA.FTZ R71, R71, UR42, -R55 ;  /* 0x0000002a47477c23 */ /* 0x000fc20008010837 */
[----:B------:R-:W-:Y:S01]  /*3820*/  FFMA.FTZ R42, R42, UR42, -R55 ;  /* 0x0000002a2a2a7c23 */ /* 0x000fe20008010837 */
[----:B------:R-:W1:Y:S01]  /*3830*/  MUFU.EX2 R89, R89 ;  /* 0x0000005900597308 */ /* 0x000e620000000800 */
[----:B--2---:R-:W-:-:S01]  /*3840*/  FADD.FTZ R69, R88, R69 ;  /* 0x0000004558457221 */ /* 0x004fc20000010000 */
[----:B------:R-:W-:Y:S02]  /*3850*/  @!P1 PRMT R40, RZ, 0x654, R40 ;  /* 0x00000654ff289816 */ /* 0x000fe40000000028 */
[----:B------:R-:W-:Y:S02]  /*3860*/  F2FP.SATFINITE.E4M3.F32.PACK_AB_MERGE_C R87, R88, R87, RZ ;  /* 0x000000575857723e */ /* 0x000fe400048070ff */
[----:B------:R2:W-:Y:S02]  /*3870*/  @!P1 SYNCS.ARRIVE.TRANS64.RED.A1T0 RZ, [R40+URZ], RZ ;  /* 0x000000ff28ff99a7 */ /* 0x0005e4000810043f */
[----:B------:R-:W3:Y:S01]  /*3880*/  MUFU.EX2 R90, R90 ;  /* 0x0000005a005a7308 */ /* 0x000ee20000000800 */
[----:B0-----:R-:W-:-:S01]  /*3890*/  FADD.FTZ R94, R54, R69 ;  /* 0x00000045365e7221 */ /* 0x001fc20000010000 */
[----:B------:R-:W-:Y:S01]  /*38a0*/  FFMA.FTZ R69, R41, UR42, -R55 ;  /* 0x0000002a29457c23 */ /* 0x000fe20008010837 */
[----:B------:R-:W-:-:S01]  /*38b0*/  FADD.FTZ R41, R13, R96 ;  /* 0x000000600d297221 */ /* 0x000fc20000010000 */
[----:B------:R-:W-:-:S04]  /*38c0*/  F2FP.SATFINITE.E4M3.F32.PACK_AB_MERGE_C R152, R51, R4, R87 ;  /* 0x000000043398723e */ /* 0x000fc80004807057 */
[----:B------:R-:W0:Y:S01]  /*38d0*/  MUFU.EX2 R91, R91 ;  /* 0x0000005b005b7308 */ /* 0x000e220000000800 */
[----:B-1----:R-:W-:-:S01]  /*38e0*/  FADD.FTZ R95, R89, R94 ;  /* 0x0000005e595f7221 */ /* 0x002fc20000010000 */
[----:B------:R-:W-:Y:S01]  /*38f0*/  FADD.FTZ R94, R12, R41 ;  /* 0x000000290c5e7221 */ /* 0x000fe20000010000 */
[----:B------:R-:W-:-:S03]  /*3900*/  FFMA.FTZ R41, R62, UR42, -R55 ;  /* 0x0000002a3e297c23 */ /* 0x000fc60008010837 */
[----:B------:R-:W-:Y:S02]  /*3910*/  FADD.FTZ R97, R15, R94 ;  /* 0x0000005e0f617221 */ /* 0x000fe40000010000 */
[----:B------:R-:W1:Y:S01]  /*3920*/  MUFU.EX2 R72, R72 ;  /* 0x0000004800487308 */ /* 0x000e620000000800 */
[----:B---3--:R-:W-:-:S01]  /*3930*/  FADD.FTZ R62, R90, R95 ;  /* 0x0000005f5a3e7221 */ /* 0x008fc20000010000 */
[----:B------:R-:W-:-:S06]  /*3940*/  FADD.FTZ R94, R14, R97 ;  /* 0x000000610e5e7221 */ /* 0x000fcc0000010000 */
[----:B------:R-:W3:Y:S01]  /*3950*/  MUFU.EX2 R73, R73 ;  /* 0x0000004900497308 */ /* 0x000ee20000000800 */
[----:B0-----:R-:W-:-:S01]  /*3960*/  FADD.FTZ R95, R91, R62 ;  /* 0x0000003e5b5f7221 */ /* 0x001fc20000010000 */
[----:B------:R-:W-:Y:S01]  /*3970*/  FFMA.FTZ R62, R52, UR42, -R55 ;  /* 0x0000002a343e7c23 */ /* 0x000fe20008010837 */
[----:B------:R-:W-:-:S04]  /*3980*/  F2FP.SATFINITE.E4M3.F32.PACK_AB_MERGE_C R90, R91, R90, RZ ;  /* 0x0000005a5b5a723e */ /* 0x000fc800048070ff */
[----:B------:R-:W-:Y:S01]  /*3990*/  F2FP.SATFINITE.E4M3.F32.PACK_AB_MERGE_C R154, R89, R54, R90 ;  /* 0x00000036599a723e */ /* 0x000fe2000480705a */
[----:B------:R-:W0:Y:S08]  /*39a0*/  MUFU.EX2 R92, R92 ;  /* 0x0000005c005c7308 */ /* 0x000e300000000800 */
[----:B------:R-:W4:Y:S08]  /*39b0*/  MUFU.EX2 R93, R93 ;  /* 0x0000005d005d7308 */ /* 0x000f300000000800 */
[----:B------:R-:W5:Y:S08]  /*39c0*/  MUFU.EX2 R76, R76 ;  /* 0x0000004c004c7308 */ /* 0x000f700000000800 */
[----:B------:R1:W-:Y:S08]  /*39d0*/  MUFU.EX2 R3, R68 ;  /* 0x0000004400037308 */ /* 0x0003f00000000800 */
[----:B------:R-:W5:Y:S01]  /*39e0*/  MUFU.EX2 R77, R77 ;  /* 0x0000004d004d7308 */ /* 0x000f620000000800 */
[----:B-1----:R-:W-:-:S01]  /*39f0*/  FADD.FTZ R68, R72, R95 ;  /* 0x0000005f48447221 */ /* 0x002fc20000010000 */
[----:B------:R-:W-:-:S04]  /*3a00*/  FADD.FTZ R95, R21, R94 ;  /* 0x0000005e155f7221 */ /* 0x000fc80000010000 */
[----:B------:R-:W-:Y:S02]  /*3a10*/  FADD.FTZ R96, R20, R95 ;  /* 0x0000005f14607221 */ /* 0x000fe40000010000 */
[----:B--2---:R3:W-:Y:S02]  /*3a20*/  MUFU.EX2 R40, R69 ;  /* 0x0000004500287308 */ /* 0x0047e40000000800 */
[----:B------:R-:W-:-:S06]  /*3a30*/  FADD.FTZ R97, R39, R96 ;  /* 0x0000006027617221 */ /* 0x000fcc0000010000 */
[----:B------:R-:W1:Y:S01]  /*3a40*/  MUFU.EX2 R80, R80 ;  /* 0x0000005000507308 */ /* 0x000e620000000800 */
[----:B---3--:R-:W-:-:S01]  /*3a50*/  FADD.FTZ R69, R73, R68 ;  /* 0x0000004449457221 */ /* 0x008fc20000010000 */
[----:B------:R-:W-:-:S03]  /*3a60*/  FFMA.FTZ R68, R25, UR42, -R55 ;  /* 0x0000002a19447c23 */ /* 0x000fc60008010837 */
[----:B0-----:R-:W-:Y:S01]  /*3a70*/  FADD.FTZ R94, R92, R69 ;  /* 0x000000455c5e7221 */ /* 0x001fe20000010000 */
[----:B------:R-:W-:-:S01]  /*3a80*/  FFMA.FTZ R69, R28, UR42, -R55 ;  /* 0x0000002a1c457c23 */ /* 0x000fc20008010837 */
[----:B------:R-:W-:Y:S01]  /*3a90*/  FFMA.FTZ R55, R86, UR42, -R55 ;  /* 0x0000002a56377c23 */ /* 0x000fe20008010837 */
[----:B------:R-:W0:Y:S01]  /*3aa0*/  MUFU.EX2 R81, R81 ;  /* 0x0000005100517308 */ /* 0x000e220000000800 */
[----:B----4-:R-:W-:-:S01]  /*3ab0*/  FADD.FTZ R95, R93, R94 ;  /* 0x0000005e5d5f7221 */ /* 0x010fc20000010000 */
[----:B------:R-:W-:Y:S01]  /*3ac0*/  FADD.FTZ R94, R74, R97 ;  /* 0x000000614a5e7221 */ /* 0x000fe20000010000 */
[----:B------:R-:W-:Y:S02]  /*3ad0*/  F2FP.SATFINITE.E4M3.F32.PACK_AB_MERGE_C R92, R93, R92, RZ ;  /* 0x0000005c5d5c723e */ /* 0x000fe400048070ff */
[----:B-----5:R-:W-:Y:S01]  /*3ae0*/  FADD.FTZ R28, R76, R95 ;  /* 0x0000005f4c1c7221 */ /* 0x020fe20000010000 */
[----:B------:R-:W-:-:S01]  /*3af0*/  FADD.FTZ R95, R75, R94 ;  /* 0x0000005e4b5f7221 */ /* 0x000fc20000010000 */
[----:B------:R-:W-:Y:S01]  /*3b00*/  F2FP.SATFINITE.E4M3.F32.PACK_AB_MERGE_C R148, R73, R72, R92 ;  /* 0x000000484994723e */ /* 0x000fe2000480705c */
[----:B------:R-:W2:Y:S02]  /*3b10*/  MUFU.EX2 R56, R56 ;  /* 0x0000003800387308 */ /* 0x000ea40000000800 */
[----:B------:R-:W-:-:S06]  /*3b20*/  FADD.FTZ R96, R78, R95 ;  /* 0x0000005f4e607221 */ /* 0x000fcc0000010000 */
[----:B------:R-:W3:Y:S08]  /*3b30*/  MUFU.EX2 R57, R57 ;  /* 0x0000003900397308 */ /* 0x000ef00000000800 */
[----:B------:R4:W-:Y:S08]  /*3b40*/  MUFU.EX2 R52, R45 ;  /* 0x0000002d00347308 */ /* 0x0009f00000000800 */
[----:B------:R-:W5:Y:S01]  /*3b50*/  MUFU.EX2 R84, R84 ;  /* 0x0000005400547308 */ /* 0x000f620000000800 */
[----:B----4-:R-:W-:-:S04]  /*3b60*/  FADD.FTZ R45, R77, R28 ;  /* 0x0000001c4d2d7221 */ /* 0x010fc80000010000 */
[----:B-1----:R-:W-:Y:S01]  /*3b70*/  FADD.FTZ R94, R80, R45 ;  /* 0x0000002d505e7221 */ /* 0x002fe20000010000 */
[----:B------:R-:W-:-:S01]  /*3b80*/  FADD.FTZ R45, R79, R96 ;  /* 0x000000604f2d7221 */ /* 0x000fc20000010000 */
[C---:B0-----:R-:W-:Y:S01]  /*3b90*/  F2FP.SATFINITE.E4M3.F32.PACK_AB_MERGE_C R80, R81.reuse, R80, RZ ;  /* 0x000000505150723e */ /* 0x041fe200048070ff */
[----:B------:R-:W0:Y:S01]  /*3ba0*/  MUFU.EX2 R85, R85 ;  /* 0x0000005500557308 */ /* 0x000e220000000800 */
[----:B------:R-:W-:-:S01]  /*3bb0*/  FADD.FTZ R11, R81, R94 ;  /* 0x0000005e510b7221 */ /* 0x000fc20000010000 */
[----:B------:R-:W-:Y:S01]  /*3bc0*/  FADD.FTZ R86, R58, R45 ;  /* 0x0000002d3a567221 */ /* 0x000fe20000010000 */
[----:B------:R-:W-:Y:S02]  /*3bd0*/  F2FP.SATFINITE.E4M3.F32.PACK_AB_MERGE_C R150, R77, R76, R80 ;  /* 0x0000004c4d96723e */ /* 0x000fe40004807050 */
[----:B--2---:R-:W-:Y:S01]  /*3be0*/  FADD.FTZ R8, R56, R11 ;  /* 0x0000000b38087221 */ /* 0x004fe20000010000 */
[----:B------:R-:W-:-:S02]  /*3bf0*/  FADD.FTZ R15, R59, R86 ;  /* 0x000000563b0f7221 */ /* 0x000fc40000010000 */
[----:B------:R-:W1:Y:S01]  /*3c00*/  MUFU.EX2 R60, R60 ;  /* 0x0000003c003c7308 */ /* 0x000e620000000800 */
[----:B---3--:R-:W-:-:S01]  /*3c10*/  FADD.FTZ R11, R57, R8 ;  /* 0x00000008390b7221 */ /* 0x008fc20000010000 */
[----:B------:R-:W-:Y:S01]  /*3c20*/  FADD.FTZ R12, R44, R15 ;  /* 0x0000000f2c0c7221 */ /* 0x000fe20000010000 */
[----:B------:R-:W-:-:S02]  /*3c30*/  CS2R R44, SRZ ;  /* 0x00000000002c7805 */ /* 0x000fc4000001ff00 */
[----:B-----5:R-:W-:Y:S01]  /*3c40*/  FADD.FTZ R8, R84, R11 ;  /* 0x0000000b54087221 */ /* 0x020fe20000010000 */
[----:B------:R-:W-:-:S02]  /*3c50*/  FADD.FTZ R63, R63, R12 ;  /* 0x0000000c3f3f7221 */ /* 0x000fc40000010000 */
[----:B------:R-:W2:Y:S01]  /*3c60*/  MUFU.EX2 R61, R61 ;  /* 0x0000003d003d7308 */ /* 0x000ea20000000800 */
[----:B0-----:R-:W-:-:S01]  /*3c70*/  FADD.FTZ R11, R85, R8 ;  /* 0x00000008550b7221 */ /* 0x001fc20000010000 */
[----:B------:R-:W-:Y:S01]  /*3c80*/  FADD.FTZ R20, R48, R63 ;  /* 0x0000003f30147221 */ /* 0x000fe20000010000 */
[----:B------:R-:W-:-:S03]  /*3c90*/  F2FP.SATFINITE.E4M3.F32.PACK_AB_MERGE_C R84, R85, R84, RZ ;  /* 0x000000545554723e */ /* 0x000fc600048070ff */
[----:B------:R-:W-:Y:S01]  /*3ca0*/  FADD.FTZ R39, R49, R20 ;  /* 0x0000001431277221 */ /* 0x000fe20000010000 */
[----:B------:R-:W-:Y:S01]  /*3cb0*/  F2FP.SATFINITE.E4M3.F32.PACK_AB_MERGE_C R144, R57, R56, R84 ;  /* 0x000000383990723e */ /* 0x000fe20004807054 */
[----:B------:R-:W0:Y:S01]  /*3cc0*/  MUFU.EX2 R64, R64 ;  /* 0x0000004000407308 */ /* 0x000e220000000800 */
[----:B-1----:R-:W-:-:S07]  /*3cd0*/  FADD.FTZ R12, R60, R11 ;  /* 0x0000000b3c0c7221 */ /* 0x002fce0000010000 */
        /* <DEDUP_REMOVED lines=13> */
[----:B------:R-:W-:Y:S01]  /*3db0*/  FADD.FTZ R12, R36, R13 ;  /* 0x0000000d240c7221 */ /* 0x000fe20000010000 */
[----:B------:R-:W-:Y:S02]  /*3dc0*/  F2FP.SATFINITE.E4M3.F32.PACK_AB_MERGE_C R36, R37, R36, RZ ;  /* 0x000000242524723e */ /* 0x000fe400048070ff */
[----:B------:R-:W-:Y:S01]  /*3dd0*/  FADD.FTZ R9, R3, R6 ;  /* 0x0000000603097221 */ /* 0x000fe20000010000 */
[----:B------:R-:W-:-:S01]  /*3de0*/  FADD.FTZ R12, R37, R12 ;  /* 0x0000000c250c7221 */ /* 0x000fc20000010000 */
[----:B------:R-:W-:Y:S01]  /*3df0*/  F2FP.SATFINITE.E4M3.F32.PACK_AB_MERGE_C R64, R65, R64, RZ ;  /* 0x000000404140723e */ /* 0x000fe200048070ff */
[----:B------:R-:W1:Y:S01]  /*3e00*/  MUFU.EX2 R28, R82 ;  /* 0x00000052001c7308 */ /* 0x000e620000000800 */
[----:B------:R-:W-:-:S01]  /*3e10*/  FADD.FTZ R10, R40, R9 ;  /* 0x00000009280a7221 */ /* 0x000fc20000010000 */
[----:B------:R-:W-:Y:S01]  /*3e20*/  FADD.FTZ R13, R43, R12 ;  /* 0x0000000c2b0d7221 */ /* 0x000fe20000010000 */
[----:B------:R-:W-:-:S02]  /*3e30*/  F2FP.SATFINITE.E4M3.F32.PACK_AB_MERGE_C R12, R50, R47, RZ ;  /* 0x0000002f320c723e */ /* 0x000fc400048070ff */
[----:B--2---:R-:W-:Y:S01]  /*3e40*/  FADD.FTZ R9, R41, R10 ;  /* 0x0000000a29097221 */ /* 0x004fe20000010000 */
[----:B------:R-:W-:Y:S01]  /*3e50*/  F2FP.SATFINITE.E4M3.F32.PACK_AB_MERGE_C R41, R52, R41, RZ ;  /* 0x000000293429723e */ /* 0x000fe200048070ff */
[----:B------:R-:W-:Y:S01]  /*3e60*/  FADD.FTZ R10, R46, R13 ;  /* 0x0000000d2e0a7221 */ /* 0x000fe20000010000 */
[----:B------:R-:W2:Y:S01]  /*3e70*/  MUFU.EX2 R62, R62 ;  /* 0x0000003e003e7308 */ /* 0x000ea20000000800 */
[----:B------:R-:W-:-:S01]  /*3e80*/  FADD.FTZ R52, R52, R9 ;  /* 0x0000000934347221 */ /* 0x000fc20000010000 */
[----:B------:R-:W-:Y:S01]  /*3e90*/  F2FP.SATFINITE.E4M3.F32.PACK_AB_MERGE_C R140, R40, R3, R41 ;  /* 0x00000003288c723e */ /* 0x000fe20004807029 */
[----:B------:R-:W-:-:S01]  /*3ea0*/  FADD.FTZ R47, R47, R10 ;  /* 0x0000000a2f2f7221 */ /* 0x000fc20000010000 */
[----:B------:R-:W-:Y:S01]  /*3eb0*/  F2FP.SATFINITE.E4M3.F32.PACK_AB_MERGE_C R141, R33, R32, R36 ;  /* 0x00000020218d723e */ /* 0x000fe20004807024 */
[----:B0-----:R-:W-:-:S01]  /*3ec0*/  FADD.FTZ R9, R25, R52 ;  /* 0x0000003419097221 */ /* 0x001fc20000010000 */
[----:B------:R-:W-:Y:S01]  /*3ed0*/  F2FP.SATFINITE.E4M3.F32.PACK_AB_MERGE_C R143, R46, R43, R12 ;  /* 0x0000002b2e8f723e */ /* 0x000fe2000480700c */
[----:B------:R-:W-:-:S01]  /*3ee0*/  FADD.FTZ R47, R50, R47 ;  /* 0x0000002f322f7221 */ /* 0x000fc20000010000 */
[----:B------:R-:W0:Y:S01]  /*3ef0*/  MUFU.EX2 R53, R53 ;  /* 0x0000003500357308 */ /* 0x000e220000000800 */
[----:B-1----:R-:W-:-:S01]  /*3f00*/  FADD.FTZ R9, R28, R9 ;  /* 0x000000091c097221 */ /* 0x002fc20000010000 */
[----:B------:R-:W-:-:S02]  /*3f10*/  F2FP.SATFINITE.E4M3.F32.PACK_AB_MERGE_C R146, R61, R60, R64 ;  /* 0x0000003c3d92723e */ /* 0x000fc40004807040 */
[----:B------:R-:W-:Y:S02]  /*3f20*/  CS2R R50, SRZ ;  /* 0x0000000000327805 */ /* 0x000fe4000001ff00 */
[----:B------:R-:W-:Y:S02]  /*3f30*/  CS2R R40, SRZ ;  /* 0x0000000000287805 */ /* 0x000fe4000001ff00 */
[----:B------:R-:W-:Y:S02]  /*3f40*/  CS2R R36, SRZ ;  /* 0x0000000000247805 */ /* 0x000fe4000001ff00 */
[----:B------:R-:W-:Y:S01]  /*3f50*/  CS2R R32, SRZ ;  /* 0x0000000000207805 */ /* 0x000fe2000001ff00 */
[----:B------:R-:W1:Y:S01]  /*3f60*/  MUFU.EX2 R26, R26 ;  /* 0x0000001a001a7308 */ /* 0x000e620000000800 */
[----:B--2---:R-:W-:-:S01]  /*3f70*/  FADD.FTZ R10, R62, R9 ;  /* 0x000000093e0a7221 */ /* 0x004fc20000010000 */
[----:B------:R-:W-:-:S06]  /*3f80*/  F2FP.SATFINITE.E4M3.F32.PACK_AB_MERGE_C R9, R31, R30, RZ ;  /* 0x0000001e1f09723e */ /* 0x000fcc00048070ff */
[----:B------:R-:W2:Y:S01]  /*3f90*/  MUFU.EX2 R8, R66 ;  /* 0x0000004200087308 */ /* 0x000ea20000000800 */
[C---:B0-----:R-:W-:Y:S01]  /*3fa0*/  F2FP.SATFINITE.E4M3.F32.PACK_AB_MERGE_C R62, R53.reuse, R62, RZ ;  /* 0x0000003e353e723e */ /* 0x041fe200048070ff */
[----:B------:R-:W-:-:S03]  /*3fb0*/  FADD.FTZ R53, R53, R10 ;  /* 0x0000000a35357221 */ /* 0x000fc60000010000 */
[----:B------:R-:W-:Y:S02]  /*3fc0*/  F2FP.SATFINITE.E4M3.F32.PACK_AB_MERGE_C R142, R28, R25, R62 ;  /* 0x000000191c8e723e */ /* 0x000fe4000480703e */
[----:B------:R-:W-:Y:S02]  /*3fd0*/  CS2R R28, SRZ ;  /* 0x00000000001c7805 */ /* 0x000fe4000001ff00 */
[----:B------:R-:W-:Y:S01]  /*3fe0*/  CS2R R24, SRZ ;  /* 0x0000000000187805 */ /* 0x000fe2000001ff00 */
[----:B------:R-:W0:Y:S01]  /*3ff0*/  MUFU.EX2 R27, R27 ;  /* 0x0000001b001b7308 */ /* 0x000e220000000800 */
[----:B-1----:R-:W-:-:S01]  /*4000*/  FADD.FTZ R10, R26, R47 ;  /* 0x0000002f1a0a7221 */ /* 0x002fc20000010000 */
[----:B------:R-:W-:-:S06]  /*4010*/  CS2R R46, SRZ ;  /* 0x00000000002e7805 */ /* 0x000fcc000001ff00 */
[----:B------:R-:W1:Y:S01]  /*4020*/  MUFU.EX2 R11, R68 ;  /* 0x00000044000b7308 */ /* 0x000e620000000800 */
[----:B--2---:R-:W-:-:S01]  /*4030*/  FADD.FTZ R4, R8, R53 ;  /* 0x0000003508047221 */ /* 0x004fc20000010000 */
[----:B------:R-:W-:-:S06]  /*4040*/  CS2R R52, SRZ ;  /* 0x0000000000347805 */ /* 0x000fcc000001ff00 */
[----:B------:R-:W2:Y:S01]  /*4050*/  MUFU.EX2 R69, R69 ;  /* 0x0000004500457308 */ /* 0x000ea20000000800 */
[C---:B0-----:R-:W-:Y:S01]  /*4060*/  F2FP.SATFINITE.E4M3.F32.PACK_AB_MERGE_C R137, R27.reuse, R26, R9 ;  /* 0x0000001a1b89723e */ /* 0x041fe20004807009 */
[----:B------:R-:W-:-:S04]  /*4070*/  FADD.FTZ R27, R27, R10 ;  /* 0x0000000a1b1b7221 */ /* 0x000fc80000010000 */
[----:B------:R-:W-:Y:S01]  /*4080*/  FADD.FTZ R30, R30, R27 ;  /* 0x0000001b1e1e7221 */ /* 0x000fe20000010000 */
[----:B------:R-:W-:Y:S01]  /*4090*/  CS2R R26, SRZ ;  /* 0x00000000001a7805 */ /* 0x000fe2000001ff00 */
[----:B------:R-:W0:Y:S01]  /*40a0*/  MUFU.EX2 R6, R67 ;  /* 0x0000004300067308 */ /* 0x000e220000000800 */
[----:B-1----:R-:W-:-:S01]  /*40b0*/  FADD.FTZ R4, R11, R4 ;  /* 0x000000040b047221 */ /* 0x002fc20000010000 */
[----:B------:R-:W-:-:S06]  /*40c0*/  FADD.FTZ R31, R31, R30 ;  /* 0x0000001e1f1f7221 */ /* 0x000fcc0000010000 */
[----:B------:R-:W-:Y:S01]  /*40d0*/  MUFU.EX2 R38, R38 ;  /* 0x0000002600267308 */ /* 0x000fe20000000800 */
[----:B--2---:R-:W-:-:S07]  /*40e0*/  FADD.FTZ R9, R69, R4 ;  /* 0x0000000445097221 */ /* 0x004fce0000010000 */
[----:B------:R-:W1:Y:S01]  /*40f0*/  MUFU.EX2 R7, R7 ;  /* 0x0000000700077308 */ /* 0x000e620000000800 */
[----:B0-----:R-:W-:-:S01]  /*4100*/  FADD.FTZ R9, R6, R9 ;  /* 0x0000000906097221 */ /* 0x001fc20000010000 */
[----:B------:R-:W-:-:S04]  /*4110*/  F2FP.SATFINITE.E4M3.F32.PACK_AB_MERGE_C R69, R6, R69, RZ ;  /* 0x000000450645723e */ /* 0x000fc800048070ff */
[----:B------:R-:W-:Y:S02]  /*4120*/  F2FP.SATFINITE.E4M3.F32.PACK_AB_MERGE_C R136, R11, R8, R69 ;  /* 0x000000080b88723e */ /* 0x000fe40004807045 */
[----:B------:R-:W0:Y:S08]  /*4130*/  MUFU.EX2 R34, R34 ;  /* 0x0000002200227308 */ /* 0x000e300000000800 */
[----:B------:R-:W2:Y:S01]  /*4140*/  MUFU.EX2 R70, R70 ;  /* 0x0000004600467308 */ /* 0x000ea20000000800 */
[----:B-1----:R-:W-:-:S07]  /*4150*/  F2FP.SATFINITE.E4M3.F32.PACK_AB_MERGE_C R10, R7, R38, RZ ;  /* 0x00000026070a723e */ /* 0x002fce00048070ff */
[----:B------:R-:W1:Y:S01]  /*4160*/  MUFU.EX2 R35, R35 ;  /* 0x0000002300237308 */ /* 0x000e620000000800 */
[----:B0-----:R-:W-:-:S01]  /*4170*/  FADD.FTZ R6, R34, R31 ;  /* 0x0000001f22067221 */ /* 0x001fc20000010000 */
[----:B------:R-:W-:-:S06]  /*4180*/  CS2R R30, SRZ ;  /* 0x00000000001e7805 */ /* 0x000fcc000001ff00 */
[----:B------:R-:W0:Y:S01]  /*4190*/  MUFU.EX2 R71, R71 ;  /* 0x0000004700477308 */ /* 0x000e220000000800 */
[----:B--2---:R-:W-:-:S07]  /*41a0*/  FADD.FTZ R4, R70, R9 ;  /* 0x0000000946047221 */ /* 0x004fce0000010000 */
[----:B------:R-:W2:Y:S01]  /*41b0*/  MUFU.EX2 R42, R42 ;  /* 0x0000002a002a7308 */ /* 0x000ea20000000800 */
[C---:B-1----:R-:W-:Y:S01]  /*41c0*/  F2FP.SATFINITE.E4M3.F32.PACK_AB_MERGE_C R139, R35.reuse, R34, R10 ;  /* 0x00000022238b723e */ /* 0x042fe2000480700a */
[----:B------:R-:W-:-:S04]  /*41d0*/  FADD.FTZ R35, R35, R6 ;  /* 0x0000000623237221 */ /* 0x000fc80000010000 */
[----:B------:R-:W-:Y:S01]  /*41e0*/  FADD.FTZ R38, R38, R35 ;  /* 0x0000002326267221 */ /* 0x000fe20000010000 */
[----:B------:R-:W-:Y:S01]  /*41f0*/  CS2R R34, SRZ ;  /* 0x0000000000227805 */ /* 0x000fe2000001ff00 */
[----:B------:R-:W1:Y:S01]  /*4200*/  MUFU.EX2 R55, R55 ;  /* 0x0000003700377308 */ /* 0x000e620000000800 */
[----:B0-----:R-:W-:-:S04]  /*4210*/  FADD.FTZ R3, R71, R4 ;  /* 0x0000000447037221 */ /* 0x001fc80000010000 */
[----:B--2---:R-:W-:Y:S01]  /*4220*/  FADD.FTZ R4, R42, R3 ;  /* 0x000000032a047221 */ /* 0x004fe20000010000 */
[----:B------:R-:W-:-:S01]  /*4230*/  FADD.FTZ R3, R7, R38 ;  /* 0x0000002607037221 */ /* 0x000fc20000010000 */
[----:B------:R-:W-:Y:S02]  /*4240*/  CS2R R38, SRZ ;  /* 0x0000000000267805 */ /* 0x000fe4000001ff00 */
[C---:B-1----:R-:W-:Y:S01]  /*4250*/  F2FP.SATFINITE.E4M3.F32.PACK_AB_MERGE_C R6, R55.reuse, R42, RZ ;  /* 0x0000002a3706723e */ /* 0x042fe200048070ff */
[----:B------:R-:W-:Y:S01]  /*4260*/  FADD.FTZ R4, R55, R4 ;  /* 0x0000000437047221 */ /* 0x000fe20000010000 */
[----:B------:R-:W-:Y:S02]  /*4270*/  CS2R R54, SRZ ;  /* 0x0000000000367805 */ /* 0x000fe4000001ff00 */
[----:B------:R-:W-:Y:S02]  /*4280*/  CS2R R42, SRZ ;  /* 0x00000000002a7805 */ /* 0x000fe4000001ff00 */
        /* <DEDUP_REMOVED lines=8> */
.L_x_12284:
[----:B------:R-:W-:-:S04]  /*4310*/  UISETP.NE.AND UP1, UPT, UR24, 0x1, UPT ;  /* 0x000000011800788c */ /* 0x000fc8000bf25270 */
[----:B------:R-:W-:-:S04]  /*4320*/  USEL UR37, URZ, 0x1, UP1 ;  /* 0x000000013f257887 */ /* 0x000fc80008800000 */
[----:B------:R-:W-:Y:S01]  /*4330*/  ULOP3.LUT UR37, UR25, UR37, URZ, 0x3c, !UPT ;  /* 0x0000002519257292 */ /* 0x000fe2000f8e3c3f */
[----:B------:R-:W-:Y:S11]  /*4340*/  @!P0 BRA `(.L_x_12275) ;  /* 0x0000000000048947 */ /* 0x000ff60003800000 */
[----:B------:R-:W-:Y:S01]  /*4350*/  BPT.TRAP 0x1 ;  /* 0x000000040000795c */ /* 0x000fe20000300000 */
.L_x_12275:
        /* <DEDUP_REMOVED lines=9> */
.L_x_12276:
[----:B-1----:R-:W-:Y:S05]  /*43f0*/  @P3 BRA `(.L_x_12277) ;  /* 0x0000000000083947 */ /* 0x002fea0003800000 */
[----:B------:R-:W1:Y:S02]  /*4400*/  SYNCS.PHASECHK.TRANS64.TRYWAIT P3, [UR21+0x13230], R0 ;  /* 0x01323000ff0075a7 */ /* 0x000e640008060155 */
[----:B-1----:R-:W-:Y:S05]  /*4410*/  @!P3 BRA `(.L_x_12278) ;  /* 0x000000a400f4b947 */ /* 0x002fea0003800000 */
.L_x_12277:
        /* <DEDUP_REMOVED lines=64> */
.L_x_12279:
[----:B------:R-:W-:Y:S01]  /*4820*/  ULEA UR11, UR24, UR45, 0x3 ;  /* 0x0000002d180b7291 */ /* 0x000fe2000f8e183f */
[----:B01----:R-:W-:-:S05]  /*4830*/  IMAD.U32 R0, RZ, RZ, UR25 ;  /* 0x00000019ff007e24 */ /* 0x003fca000f8e00ff */
[----:B------:R-:W-:-:S04]  /*4840*/  SHF.L.U32 R0, R0, 0x1f, RZ ;  /* 0x0000001f00007819 */ /* 0x000fc800000006ff */
[----:B------:R0:W1:Y:S01]  /*4850*/  SYNCS.PHASECHK.TRANS64.TRYWAIT P3, [UR11+0x13250], R0 ;  /* 0x01325000ff0075a7 */ /* 0x000062000806014b */
[----:B------:R-:W-:Y:S05]  /*4860*/  @!P0 BRA `(.L_x_12280) ;  /* 0x0000000000048947 */ /* 0x000fea0003800000 */
[----:B------:R-:W-:Y:S01]  /*4870*/  BPT.TRAP 0x1 ;  /* 0x000000040000795c */ /* 0x000fe20000300000 */
.L_x_12280:
[----:B-1----:R-:W-:Y:S05]  /*4880*/  @P3 BRA `(.L_x_12281) ;  /* 0x0000000000083947 */ /* 0x002fea0003800000 */
[----:B------:R-:W1:Y:S02]  /*4890*/  SYNCS.PHASECHK.TRANS64.TRYWAIT P3, [UR11+0x13250], R0 ;  /* 0x01325000ff0075a7 */ /* 0x000e64000806014b */
[----:B-1----:R-:W-:Y:S05]  /*48a0*/  @!P3 BRA `(.L_x_12282) ;  /* 0x000000a000e8b947 */ /* 0x002fea0003800000 */
.L_x_12281:
[----:B------:R-:W-:Y:S01]  /*48b0*/  UIADD3 UR6, UR45, 0x1000, URZ ;  /* 0x000010002d067890 */ /* 0x000fe2000fffe03f */
[----:B------:R-:W-:Y:S01]  /*48c0*/  WARPGROUP.ARRIVE ;  /* 0x00000000000079c5 */ /* 0x000fe20000000000 */
[----:B------:R-:W-:Y:S01]  /*48d0*/  UMOV UR7, 0xc0000010 ;  /* 0xc000001000077882 */ /* 0x000fe20000000000 */
[----:B01----:R-:W-:Y:S01]  /*48e0*/  VIADD R0, R17, UR43 ;  /* 0x0000002b11007c36 */ /* 0x003fe20008000000 */
[----:B------:R-:W-:Y:S01]  /*48f0*/  USHF.R.U32.HI UR6, URZ, 0x4, UR6 ;  /* 0x000000043f067899 */ /* 0x000fe20008011606 */
[----:B------:R-:W0:Y:S01]  /*4900*/  LDC R11, c[0x0][0x2f0] ;  /* 0x0000bc00ff0b7b82 */ /* 0x000e220000000800 */
[----:B------:R-:W-:Y:S02]  /*4910*/  IMAD.MOV.U32 R13, RZ, RZ, -0x2 ;  /* 0xfffffffeff0d7424 */ /* 0x000fe400078e00ff */
[----:B------:R-:W-:-:S04]  /*4920*/  ULOP3.LUT UR6, UR6, 0x3fff, URZ, 0xc0, !UPT ;  /* 0x00003fff06067892 */ /* 0x000fc8000f8ec03f */
[----:B------:R-:W-:-:S04]  /*4930*/  ULOP3.LUT UR6, UR6, 0x10000, URZ, 0xfc, !UPT ;  /* 0x0001000006067892 */ /* 0x000fc8000f8efc3f */
[----:B------:R-:W-:-:S07]  /*4940*/  UIMAD UR10, UR24, 0x280, UR6 ;  /* 0x00000280180a78a4 */ /* 0x000fce000f8e0206 */
[----:B------:R-:W-:Y:S02]  /*4950*/  UMOV UR6, UR10 ;  /* 0x0000000a00067c82 */ /* 0x000fe40008000000 */
[----:B------:R-:W-:Y:S01]  /*4960*/  QGMMA.64x64x32.F32.E4M3.E4M3 R24, R152, gdesc[UR4], R24, gsb0 ;  /* 0x00e0000498187df3 */ /* 0x000fe20008000818 */
[----:B------:R-:W-:Y:S01]  /*4970*/  @UP0 ULDC UR6, c[0x0][0x44c] ;  /* 0x0001130000060ab9 */ /* 0x000fe20000000800 */
[----:B------:R-:W-:Y:S01]  /*4980*/  UMOV UR7, 0xc0000010 ;  /* 0xc000001000077882 */ /* 0x000fe20000000000 */
[----:B------:R-:W-:Y:S01]  /*4990*/  @P2 IMAD.HI.U32 R2, R0, UR6, RZ ;  /* 0x0000000600022c27 */ /* 0x000fe2000f8e00ff */
[----:B------:R-:W-:-:S04]  /*49a0*/  @UP0 ULDC UR6, c[0x0][0x450] ;  /* 0x0001140000060ab9 */ /* 0x000fc80000000800 */
[----:B------:R-:W-:Y:S01]  /*49b0*/  @P2 SHF.R.U32.HI R0, RZ, UR6, R2 ;  /* 0x00000006ff002c19 */ /* 0x000fe20008011602 */
[----:B------:R-:W-:Y:S02]  /*49c0*/  UMOV UR6, 0x1 ;  /* 0x0000000100067882 */ /* 0x000fe40000000000 */
[----:B------:R-:W-:Y:S02]  /*49d0*/  UIMAD UR6, UR23, -0xa0, UR6 ;  /* 0xffffff60170678a4 */ /* 0x000fe4000f8e0206 */
[----:B------:R-:W1:Y:S04]  /*49e0*/  SHFL.IDX PT, R9, R0, RZ, 0x1c1f ;  /* 0x001c1fff00097589 */ /* 0x000e6800000e0000 */
[----:B------:R-:W-:Y:S01]  /*49f0*/  IMAD R8, R16, R13, UR6 ;  /* 0x0000000610087e24 */ /* 0x000fe2000f8e020d */
[----:B------:R-:W2:Y:S01]  /*4a00*/  SHFL.IDX PT, R15, R0, 0x1, 0x1c1f ;  /* 0x003c1f00000f7f89 */ /* 0x000ea200000e0000 */
[----:B------:R-:W-:-:S02]  /*4a10*/  UIADD3 UR6, UR10, 0x80, URZ ;  /* 0x000000800a067890 */ /* 0x000fc4000fffe03f */
[----:B0-----:R-:W-:-:S05]  /*4a20*/  IMAD R8, R11, UR47, R8 ;  /* 0x0000002f0b087c24 */ /* 0x001fca000f8e0208 */
[----:B-1----:R-:W-:-:S04]  /*4a30*/  IADD3 R2, R9, -UR20, R8 ;  /* 0x8000001409027c10 */ /* 0x002fc8000fffe008 */
        /* <DEDUP_REMOVED lines=25> */
[----:B------:R-:W-:Y:S01]  /*4bd0*/  QGMMA.64x64x32.F32.E4M3.E4M3 R24, R148, gdesc[UR4], R24, gsb0 ;  /* 0x00e0000494187df3 */ /* 0x000fe20008000818 */
        /* <DEDUP_REMOVED lines=41> */
[----:B------:R-:W-:-:S02]  /*4e70*/  WARPGROUP.DEPBAR.LE gsb0, 0x0 ;  /* 0x00008000000079c5 */ /* 0x000fc40000010000 */
[----:B------:R-:W-:Y:S01]  /*4e80*/  FMNMX.FTZ R11, R93, R10, !PT ;  /* 0x0000000a5d0b7209 */ /* 0x000fe20007810000 */
[----:B------:R-:W-:Y:S01]  /*4e90*/  WARPGROUP.ARRIVE ;  /* 0x00000000000079c5 */ /* 0x000fe20000000000 */
[----:B------:R-:W-:Y:S02]  /*4ea0*/  ISETP.GT.AND P3, PT, R2, 0x58, PT ;  /* 0x000000580200780c */ /* 0x000fe40003f64270 */
[----:B------:R-:W-:Y:S02]  /*4eb0*/  FSEL R97, R97, -INF , P4 ;  /* 0xff80000061617808 */ /* 0x000fe40002000000 */
[----:B------:R-:W-:Y:S01]  /*4ec0*/  FMNMX.FTZ R10, R96, R11, !PT ;  /* 0x0000000b600a7209 */ /* 0x000fe20007810000 */
[----:B------:R-:W-:Y:S01]  /*4ed0*/  QGMMA.64x64x32.F32.E4M3.E4M3 R24, R144, gdesc[UR4], R24, gsb0 ;  /* 0x00e0000490187df3 */ /* 0x000fe20008000818 */
[----:B------:R-:W-:Y:S01]  /*4ee0*/  ISETP.GT.AND P4, PT, R2, 0x59, PT ;  /* 0x000000590200780c */ /* 0x000fe20003f84270 */
        /* <DEDUP_REMOVED lines=41> */
[----:B------:R-:W-:Y:S01]  /*5180*/  FSEL R61, R61, -INF , P5 ;  /* 0xff8000003d3d7808 */ /* 0x000fe20002800000 */
[----:B------:R-:W-:Y:S01]  /*5190*/  WARPGROUP.ARRIVE ;  /* 0x00000000000079c5 */ /* 0x000fe20000000000 */
[C---:B------:R-:W-:Y:S02]  /*51a0*/  ISETP.GT.AND P3, PT, R2.reuse, 0x90, PT ;  /* 0x000000900200780c */ /* 0x040fe40003f64270 */
[C---:B------:R-:W-:Y:S02]  /*51b0*/  ISETP.GT.AND P4, PT, R2.reuse, 0x91, PT ;  /* 0x000000910200780c */ /* 0x040fe40003f84270 */
[C---:B------:R-:W-:Y:S01]  /*51c0*/  ISETP.GT.AND P6, PT, R2.reuse, 0x98, PT ;  /* 0x000000980200780c */ /* 0x040fe20003fc4270 */
[----:B------:R-:W-:Y:S01]  /*51d0*/  QGMMA.64x64x32.F32.E4M3.E4M3 R24, R140, gdesc[UR4], R24, gsb0 ;  /* 0x00e000048c187df3 */ /* 0x000fe20008000818 */
[----:B------:R-:W-:Y:S01]  /*51e0*/  ISETP.GT.AND P5, PT, R2, 0x99, PT ;  /* 0x000000990200780c */ /* 0x000fe20003fa4270 */
[----:B------:R-:W-:Y:S01]  /*51f0*/  UIADD3 UR6, UR10, 0x200, URZ ;  /* 0x000002000a067890 */ /* 0x000fe2000fffe03f */
[----:B------:R-:W-:Y:S01]  /*5200*/  FMNMX.FTZ R2, R60, R11, !PT ;  /* 0x0000000b3c027209 */ /* 0x000fe20007810000 */
[----:B------:R-:W-:Y:S01]  /*5210*/  UMOV UR7, 0xc0000010 ;  /* 0xc000001000077882 */ /* 0x000fe20000000000 */
        /* <DEDUP_REMOVED lines=8> */
[----:B--2---:R-:W-:Y:S02]  /*52a0*/  IADD3 R15, R15, -UR20, R8 ;  /* 0x800000140f0f7c10 */ /* 0x004fe4000fffe008 */
[----:B------:R-:W-:Y:S02]  /*52b0*/  FMNMX.FTZ R11, R69, R2, !PT ;  /* 0x00000002450b7209 */ /* 0x000fe40007810000 */
[C---:B------:R-:W-:Y:S02]  /*52c0*/  ISETP.GT.AND P5, PT, R15.reuse, RZ, PT ;  /* 0x000000ff0f00720c */ /* 0x040fe40003fa4270 */
[----:B------:R-:W-:Y:S01]  /*52d0*/  ISETP.GT.AND P4, PT, R15, 0x1, PT ;  /* 0x000000010f00780c */ /* 0x000fe20003f84270 */
[----:B------:R-:W0:Y:S01]  /*52e0*/  SHFL.BFLY PT, R2, R11, 0x2, 0x1f ;  /* 0x0c401f000b027f89 */ /* 0x000e2200000e0000 */
[----:B------:R-:W-:-:S02]  /*52f0*/  FSEL R122, R122, -INF , P5 ;  /* 0xff8000007a7a7808 */ /* 0x000fc40002800000 */
[----:B------:R-:W-:Y:S02]  /*5300*/  ISETP.GT.AND P6, PT, R15, 0x8, PT ;  /* 0x000000080f00780c */ /* 0x000fe40003fc4270 */
[----:B------:R-:W-:Y:S02]  /*5310*/  FSEL R123, R123, -INF , P4 ;  /* 0xff8000007b7b7808 */ /* 0x000fe40002000000 */
[----:B------:R-:W-:Y:S02]  /*5320*/  FMNMX.FTZ R0, R122, R7, !PT ;  /* 0x000000077a007209 */ /* 0x000fe40007810000 */
        /* <DEDUP_REMOVED lines=8> */
[----:B0-----:R-:W-:-:S02]  /*53b0*/  FMNMX.FTZ R12, R11, R2, !PT ;  /* 0x000000020b0c7209 */ /* 0x001fc40007810000 */
[----:B------:R-:W-:Y:S02]  /*53c0*/  ISETP.GT.AND P4, PT, R15, 0x19, PT ;  /* 0x000000190f00780c */ /* 0x000fe40003f84270 */
[----:B------:R-:W-:Y:S01]  /*53d0*/  FSEL R134, R134, -INF , P5 ;  /* 0xff80000086867808 */ /* 0x000fe20002800000 */
[----:B------:R-:W0:Y:S01]  /*53e0*/  SHFL.BFLY PT, R13, R12, 0x1, 0x1f ;  /* 0x0c201f000c0d7f89 */ /* 0x000e2200000e0000 */
[----:B------:R-:W-:Y:S02]  /*53f0*/  FSEL R135, R135, -INF , P4 ;  /* 0xff80000087877808 */ /* 0x000fe40002000000 */
[C---:B------:R-:W-:Y:S02]  /*5400*/  ISETP.GT.AND P5, PT, R15.reuse, 0x20, PT ;  /* 0x000000200f00780c */ /* 0x040fe40003fa4270 */
[C---:B------:R-:W-:Y:S02]  /*5410*/  ISETP.GT.AND P4, PT, R15.reuse, 0x21, PT ;  /* 0x000000210f00780c */ /* 0x040fe40003f84270 */
[----:B------:R-:W-:-:S02]  /*5420*/  ISETP.GT.AND P6, PT, R15, 0x28, PT ;  /* 0x000000280f00780c */ /* 0x000fc40003fc4270 */
[----:B------:R-:W-:Y:S02]  /*5430*/  FSEL R107, R107, -INF , P4 ;  /* 0xff8000006b6b7808 */ /* 0x000fe40002000000 */
[----:B------:R-:W-:Y:S02]  /*5440*/  FSEL R110, R110, -INF , P6 ;  /* 0xff8000006e6e7808 */ /* 0x000fe40003000000 */
[C---:B------:R-:W-:Y:S02]  /*5450*/  ISETP.GT.AND P4, PT, R15.reuse, 0x30, PT ;  /* 0x000000300f00780c */ /* 0x040fe40003f84270 */
[----:B------:R-:W-:Y:S02]  /*5460*/  ISETP.GT.AND P6, PT, R15, 0x31, PT ;  /* 0x000000310f00780c */ /* 0x000fe40003fc4270 */
[----:B------:R-:W-:Y:S02]  /*5470*/  FSEL R114, R114, -INF , P4 ;  /* 0xff80000072727808 */ /* 0x000fe40002000000 */
[----:B------:R-:W-:Y:S01]  /*5480*/  FSEL R115, R115, -INF , P6 ;  /* 0xff80000073737808 */ /* 0x000fe20003000000 */
[----:B------:R-:W-:-:S02]  /*5490*/  WARPGROUP.DEPBAR.LE gsb0, 0x0 ;  /* 0x00008000000079c5 */ /* 0x000fc40000010000 */
[----:B------:R-:W-:Y:S01]  /*54a0*/  ISETP.GT.AND P4, PT, R15, 0x39, PT ;  /* 0x000000390f00780c */ /* 0x000fe20003f84270 */
[----:B------:R-:W-:Y:S01]  /*54b0*/  WARPGROUP.ARRIVE ;  /* 0x00000000000079c5 */ /* 0x000fe20000000000 */
[----:B0-----:R-:W-:Y:S01]  /*54c0*/  FMNMX.FTZ R2, R12, R13, !PT ;  /* 0x0000000d0c027209 */ /* 0x001fe20007810000 */
[----:B------:R-:W-:Y:S01]  /*54d0*/  IMAD.U32 R13, RZ, RZ, UR42 ;  /* 0x0000002aff0d7e24 */ /* 0x000fe2000f8e00ff */
[----:B------:R-:W-:Y:S02]  /*54e0*/  FSEL R119, R119, -INF , P4 ;  /* 0xff80000077777808 */ /* 0x000fe40002000000 */
[C---:B------:R-:W-:Y:S01]  /*54f0*/  FSETP.NEU.FTZ.AND P3, PT, R2.reuse, -INF , PT ;  /* 0xff8000000200780b */ /* 0x040fe20003f7d000 */
[----:B------:R-:W-:-:S01]  /*5500*/  FFMA.FTZ R10, R2, R13, -8 ;  /* 0xc1000000020a7423 */ /* 0x000fc2000001000d */
[C---:B------:R-:W-:Y:S01]  /*5510*/  ISETP.GT.AND P4, PT, R15.reuse, 0x41, PT ;  /* 0x000000410f00780c */ /* 0x040fe20003f84270 */
[----:B------:R-:W-:Y:S01]  /*5520*/  QGMMA.64x64x32.F32.E4M3.E4M3 R24, R136, gdesc[UR4], R24, gsb0 ;  /* 0x00e0000488187df3 */ /* 0x000fe20008000818 */
[----:B------:R-:W-:-:S02]  /*5530*/  ISETP.GT.AND P6, PT, R15, 0x48, PT ;  /* 0x000000480f00780c */ /* 0x000fc40003fc4270 */
[----:B------:R-:W-:Y:S02]  /*5540*/  FSEL R10, R10, RZ, P3 ;  /* 0x000000ff0a0a7208 */ /* 0x000fe40001800000 */
[----:B------:R-:W-:Y:S02]  /*5550*/  FSEL R91, R91, -INF , P4 ;  /* 0xff8000005b5b7808 */ /* 0x000fe40002000000 */
[----:B------:R-:W-:Y:S01]  /*5560*/  FSEL R94, R94, -INF , P6 ;  /* 0xff8000005e5e7808 */ /* 0x000fe20003000000 */
[----:B------:R-:W-:-:S01]  /*5570*/  FFMA.FTZ R12, R121, UR42, -R10 ;  /* 0x0000002a790c7c23 */ /* 0x000fc2000801080a */
[----:B------:R-:W-:Y:S01]  /*5580*/  FMNMX.FTZ R121, R123, R0, !PT ;  /* 0x000000007b797209 */ /* 0x000fe20007810000 */
[----:B------:R-:W-:-:S01]  /*5590*/  FFMA.FTZ R120, R108, UR42, -R10 ;  /* 0x0000002a6c787c23 */ /* 0x000fc2000801080a */
[----:B------:R-:W-:Y:S01]  /*55a0*/  FSEL R108, R106, -INF , P5 ;  /* 0xff8000006a6c7808 */ /* 0x000fe20002800000 */
[----:B------:R-:W-:-:S01]  /*55b0*/  FFMA.FTZ R11, R124, UR42, -R10 ;  /* 0x0000002a7c0b7c23 */ /* 0x000fc2000801080a */
        /* <DEDUP_REMOVED lines=21> */
[----:B------:R-:W-:Y:S01]  /*5710*/  IMAD.U32 R85, RZ, RZ, UR42 ;  /* 0x0000002aff557e24 */ /* 0x000fe2000f8e00ff */
        /* <DEDUP_REMOVED lines=51> */
[----:B------:R-:W-:Y:S01]  /*5a50*/  FFMA.FTZ R69, R69, UR42, -R10 ;  /* 0x0000002a45457c23 */ /* 0x000fe2000801080a */
[----:B------:R-:W-:Y:S01]  /*5a60*/  FSEL R74, R74, -INF , P5 ;  /* 0xff8000004a4a7808 */ /* 0x000fe20002800000 */
[----:B------:R-:W-:Y:S01]  /*5a70*/  MUFU.EX2 R9, R9 ;  /* 0x0000000900097308 */ /* 0x000fe20000000800 */
[----:B------:R-:W-:Y:S01]  /*5a80*/  FMNMX.FTZ R121, R99, R0, !PT ;  /* 0x0000000063797209 */ /* 0x000fe20007810000 */
[----:B------:R-:W-:Y:S01]  /*5a90*/  IMAD.U32 R129, RZ, RZ, UR21 ;  /* 0x00000015ff817e24 */ /* 0x000fe2000f8e00ff */
[----:B------:R-:W-:Y:S01]  /*5aa0*/  ISETP.GT.AND P6, PT, R15, 0x68, PT ;  /* 0x000000680f00780c */ /* 0x000fe20003fc4270 */
[----:B------:R-:W-:-:S02]  /*5ab0*/  WARPGROUP.DEPBAR.LE gsb0, 0x0 ;  /* 0x00008000000079c5 */ /* 0x000fc40000010000 */
[----:B------:R-:W-:Y:S02]  /*5ac0*/  FMNMX.FTZ R0, R102, R121, !PT ;  /* 0x0000007966007209 */ /* 0x000fe40007810000 */
[----:B------:R-:W-:Y:S01]  /*5ad0*/  FSEL R75, R75, -INF , P4 ;  /* 0xff8000004b4b7808 */ /* 0x000fe20002000000 */
[----:B------:R-:W-:Y:S01]  /*5ae0*/  MUFU.EX2 R12, R12 ;  /* 0x0000000c000c7308 */ /* 0x000fe20000000800 */
[----:B------:R-:W-:Y:S02]  /*5af0*/  FMNMX.FTZ R121, R103, R0, !PT ;  /* 0x0000000067797209 */ /* 0x000fe40007810000 */
[----:B------:R-:W-:Y:S02]  /*5b00*/  ISETP.GT.AND P5, PT, R15, 0x69, PT ;  /* 0x000000690f00780c */ /* 0x000fe40003fa4270 */
[----:B------:R-:W-:Y:S02]  /*5b10*/  FMNMX.FTZ R0, R74, R121, !PT ;  /* 0x000000794a007209 */ /* 0x000fe40007810000 */
        /* <DEDUP_REMOVED lines=21> */
[----:B------:R0:W-:Y:S01]  /*5c70*/  MUFU.EX2 R87, R120 ;  /* 0x0000007800577308 */ /* 0x0001e20000000800 */
[----:B------:R-:W-:Y:S02]  /*5c80*/  ISETP.GT.AND P4, PT, R15, 0x81, PT ;  /* 0x000000810f00780c */ /* 0x000fe40003f84270 */
[----:B------:R-:W-:Y:S02]  /*5c90*/  FSEL R100, R58, -INF , P5 ;  /* 0xff8000003a647808 */ /* 0x000fe40002800000 */
[----:B------:R-:W-:-:S02]  /*5ca0*/  FMNMX.FTZ R121, R97, R0, !PT ;  /* 0x0000000061797209 */ /* 0x000fc40007810000 */
[----:B------:R-:W-:Y:S01]  /*5cb0*/  ISETP.GT.AND P6, PT, R15, 0x88, PT ;  /* 0x000000880f00780c */ /* 0x000fe20003fc4270 */
[----:B------:R1:W-:Y:S01]  /*5cc0*/  MUFU.EX2 R58, R124 ;  /* 0x0000007c003a7308 */ /* 0x0003e20000000800 */
[----:B------:R-:W-:Y:S01]  /*5cd0*/  FSEL R59, R59, -INF , P4 ;  /* 0xff8000003b3b7808 */ /* 0x000fe20002000000 */
[--C-:B0-----:R-:W-:Y:S01]  /*5ce0*/  FFMA.FTZ R120, R72, UR42, -R10.reuse ;  /* 0x0000002a48787c23 */ /* 0x101fe2000801080a */
[----:B------:R-:W-:Y:S02]  /*5cf0*/  FMNMX.FTZ R0, R100, R121, !PT ;  /* 0x0000007964007209 */ /* 0x000fe40007810000 */
[----:B------:R-:W-:Y:S02]  /*5d00*/  ISETP.GT.AND P5, PT, R15, 0x89, PT ;  /* 0x000000890f00780c */ /* 0x000fe40003fa4270 */
[----:B------:R-:W-:Y:S01]  /*5d10*/  FSEL R62, R62, -INF , P6 ;  /* 0xff8000003e3e7808 */ /* 0x000fe20003000000 */
[----:B------:R-:W-:Y:S01]  /*5d20*/  MUFU.EX2 R20, R20 ;  /* 0x0000001400147308 */ /* 0x000fe20000000800 */
[----:B------:R-:W-:Y:S01]  /*5d30*/  FMNMX.FTZ R121, R59, R0, !PT ;  /* 0x000000003b797209 */ /* 0x000fe20007810000 */
[----:B-1----:R-:W-:Y:S01]  /*5d40*/  FFMA.FTZ R124, R73, UR42, -R10 ;  /* 0x0000002a497c7c23 */ /* 0x002fe2000801080a */
[----:B------:R-:W-:-:S02]  /*5d50*/  ISETP.GT.AND P4, PT, R15, 0x90, PT ;  /* 0x000000900f00780c */ /* 0x000fc40003f84270 */
[----:B------:R-:W-:Y:S02]  /*5d60*/  FSEL R63, R63, -INF , P5 ;  /* 0xff8000003f3f7808 */ /* 0x000fe40002800000 */
        /* <DEDUP_REMOVED lines=13> */
[----:B------:R-:W-:Y:S02]  /*5e40*/  FSEL R71, R71, -INF , P4 ;  /* 0xff80000047477808 */ /* 0x000fe40002000000 */
[----:B------:R-:W-:-:S03]  /*5e50*/  FMNMX.FTZ R0, R72, R73, !PT ;  /* 0x0000004948007209 */ /* 0x000fc60007810000 */
[----:B------:R1:W-:Y:S01]  /*5e60*/  MUFU.EX2 R70, R124 ;  /* 0x0000007c00467308 */ /* 0x0003e20000000800 */
[----:B------:R-:W-:-:S05]  /*5e70*/  FMNMX.FTZ R0, R71, R0, !PT ;  /* 0x0000000047007209 */ /* 0x000fca0007810000 */
[----:B------:R-:W2:Y:S02]  /*5e80*/  SHFL.BFLY PT, R121, R0, 0x2, 0x1f ;  /* 0x0c401f0000797f89 */ /* 0x000ea400000e0000 */
[----:B------:R3:W-:Y:S08]  /*5e90*/  MUFU.EX2 R73, R125 ;  /* 0x0000007d00497308 */ /* 0x0007f00000000800 */
[----:B------:R-:W-:Y:S08]  /*5ea0*/  MUFU.EX2 R105, R105 ;  /* 0x0000006900697308 */ /* 0x000ff00000000800 */
[----:B------:R-:W-:Y:S01]  /*5eb0*/  MUFU.EX2 R109, R109 ;  /* 0x0000006d006d7308 */ /* 0x000fe20000000800 */
[----:B--2---:R-:W-:-:S07]  /*5ec0*/  FMNMX.FTZ R121, R0, R121, !PT ;  /* 0x0000007900797209 */ /* 0x004fce0007810000 */
[----:B------:R-:W-:Y:S01]  /*5ed0*/  MUFU.EX2 R112, R112 ;  /* 0x0000007000707308 */ /* 0x000fe20000000800 */
[----:B------:R-:W2:Y:S07]  /*5ee0*/  SHFL.BFLY PT, R0, R121, 0x1, 0x1f ;  /* 0x0c201f0079007f89 */ /* 0x000eae00000e0000 */
[----:B------:R-:W-:Y:S08]  /*5ef0*/  MUFU.EX2 R113, R113 ;  /* 0x0000007100717308 */ /* 0x000ff00000000800 */
[----:B------:R-:W-:Y:S08]  /*5f00*/  MUFU.EX2 R116, R116 ;  /* 0x0000007400747308 */ /* 0x000ff00000000800 */
[----:B------:R-:W-:Y:S01]  /*5f10*/  MUFU.EX2 R117, R117 ;  /* 0x0000007500757308 */ /* 0x000fe20000000800 */
[----:B--2---:R-:W-:-:S04]  /*5f20*/  FMNMX.FTZ R0, R121, R0, !PT ;  /* 0x0000000079007209 */ /* 0x004fc80007810000 */
[C---:B------:R-:W-:Y:S01]  /*5f30*/  FSETP.NEU.FTZ.AND P4, PT, R0.reuse, -INF , PT ;  /* 0xff8000000000780b */ /* 0x040fe20003f9d000 */
[----:B------:R-:W-:-:S02]  /*5f40*/  FFMA.FTZ R85, R0, R85, -8 ;  /* 0xc100000000557423 */ /* 0x000fc40000010055 */
[----:B------:R-:W-:Y:S01]  /*5f50*/  MUFU.EX2 R88, R88 ;  /* 0x0000005800587308 */ /* 0x000fe20000000800 */
[----:B------:R-:W-:Y:S02]  /*5f60*/  FSEL R128, R0, RZ, P4 ;  /* 0x000000ff00807208 */ /* 0x000fe40002000000 */
[----:B------:R-:W-:-:S03]  /*5f70*/  FSEL R10, R85, RZ, P4 ;  /* 0x000000ff550a7208 */ /* 0x000fc60002000000 */
[----:B------:R-:W-:Y:S02]  /*5f80*/  FADD.FTZ R128, -R128, R7 ;  /* 0x0000000780807221 */ /* 0x000fe40000010100 */
[----:B------:R-:W-:Y:S01]  /*5f90*/  MUFU.EX2 R89, R89 ;  /* 0x0000005900597308 */ /* 0x000fe20000000800 */
[----:B0-----:R-:W-:-:S01]  /*5fa0*/  FFMA.FTZ R120, R122, UR42, -R10 ;  /* 0x0000002a7a787c23 */ /* 0x001fc2000801080a */
[--C-:B------:R-:W-:Y:S01]  /*5fb0*/  FFMA.FTZ R122, R127, UR42, -R10.reuse ;  /* 0x0000002a7f7a7c23 */ /* 0x100fe2000801080a */
[----:B------:R-:W-:Y:S01]  /*5fc0*/  FSEL R127, R2, RZ, P3 ;  /* 0x000000ff027f7208 */ /* 0x000fe20001800000 */
[----:B------:R-:W-:Y:S01]  /*5fd0*/  FMUL.FTZ R7, R128, UR42 ;  /* 0x0000002a80077c20 */ /* 0x000fe20008410000 */
[----:B------:R-:W-:-:S01]  /*5fe0*/  FFMA.FTZ R85, R123, UR42, -R10 ;  /* 0x0000002a7b557c23 */ /* 0x000fc2000801080a */
[--C-:B------:R-:W-:Y:S01]  /*5ff0*/  FFMA.FTZ R121, R126, UR42, -R10.reuse ;  /* 0x0000002a7e797c23 */ /* 0x100fe2000801080a */
[----:B------:R-:W-:-:S01]  /*6000*/  FFMA.FTZ R123, R130, UR42, -R10 ;  /* 0x0000002a827b7c23 */ /* 0x000fc2000801080a */
[----:B------:R-:W-:Y:S01]  /*6010*/  FADD.FTZ R127, -R127, R6 ;  /* 0x000000067f7f7221 */ /* 0x000fe20000010100 */
[----:B------:R-:W-:-:S01]  /*6020*/  FFMA.FTZ R6, R94, UR42, -R10 ;  /* 0x0000002a5e067c23 */ /* 0x000fc2000801080a */
[----:B------:R-:W-:Y:S01]  /*6030*/  MUFU.EX2 R120, R120 ;  /* 0x0000007800787308 */ /* 0x000fe20000000800 */
[----:B-1----:R-:W-:-:S01]  /*6040*/  FFMA.FTZ R124, R131, UR42, -R10 ;  /* 0x0000002a837c7c23 */ /* 0x002fc2000801080a */
[----:B------:R-:W-:Y:S01]  /*6050*/  FMUL.FTZ R94, R127, UR42 ;  /* 0x0000002a7f5e7c20 */ /* 0x000fe20008410000 */
[----:B---3--:R-:W-:-:S01]  /*6060*/  FFMA.FTZ R125, R134, UR42, -R10 ;  /* 0x0000002a867d7c23 */ /* 0x008fc2000801080a */
        /* <DEDUP_REMOVED lines=41> */
[----:B------:R-:W-:-:S03]  /*6300*/  FFMA.FTZ R71, R71, UR42, -R10 ;  /* 0x0000002a47477c23 */ /* 0x000fc6000801080a */
        /* <DEDUP_REMOVED lines=12> */
[----:B------:R-:W-:-:S06]  /*63d0*/  FADD.FTZ R127, R21, R128 ;  /* 0x00000080157f7221 */ /* 0x000fcc0000010000 */
[----:B------:R-:W0:Y:S01]  /*63e0*/  MUFU.EX2 R108, R108 ;  /* 0x0000006c006c7308 */ /* 0x000e220000000800 */
[----:B-1----:R-:W-:-:S01]  /*63f0*/  FADD.FTZ R3, R125, R4 ;  /* 0x000000047d037221 */ /* 0x002fc20000010000 */
        /* <DEDUP_REMOVED lines=90> */
[----:B--2---:R-:W-:-:S02]  /*69a0*/  FADD.FTZ R127, R57, R4 ;  /* 0x00000004397f7221 */ /* 0x004fc40000010000 */
[----:B------:R2:W-:Y:S05]  /*69b0*/  @!P1 SYNCS.ARRIVE.TRANS64.RED.A1T0 RZ, [R3+URZ], RZ ;  /* 0x000000ff03ff99a7 */ /* 0x0005ea000810043f */
[----:B------:R-:W3:Y:S01]  /*69c0*/  MUFU.EX2 R62, R62 ;  /* 0x0000003e003e7308 */ /* 0x000ee20000000800 */
[----:B0-----:R-:W-:-:S07]  /*69d0*/  FADD.FTZ R129, R59, R128 ;  /* 0x000000803b817221 */ /* 0x001fce0000010000 */
        /* <DEDUP_REMOVED lines=24> */
.L_x_12283:
        /* <DEDUP_REMOVED lines=83> */
.L_x_12274:
[----:B------:R-:W-:-:S13]  /*7090*/  ISETP.LE.AND P2, PT, RZ, UR23, PT ;  /* 0x00000017ff007c0c */ /* 0x000fda000bf43270 */
[----:B------:R-:W-:Y:S05]  /*70a0*/  @!P2 BRA `(.L_x_12285) ;  /* 0x00000020009ca947 */ /* 0x000fea0003800000 */
[----:B------:R-:W-:Y:S01]  /*70b0*/  IMAD.MOV.U32 R9, RZ, RZ, R0 ;  /* 0x000000ffff097224 */ /* 0x000fe200078e0000 */
[----:B------:R-:W-:Y:S01]  /*70c0*/  UMOV UR22, UR37 ;  /* 0x0000002500167c82 */ /* 0x000fe20008000000 */
[----:B------:R-:W-:Y:S01]  /*70d0*/  IMAD.MOV.U32 R7, RZ, RZ, R2 ;  /* 0x000000ffff077224 */ /* 0x000fe200078e0002 */
[----:B------:R-:W-:-:S06]  /*70e0*/  UMOV UR21, UR39 ;  /* 0x0000002700157c82 */ /* 0x000fcc0008000000 */
.L_x_12295:
[----:B------:R-:W-:-:S04]  /*70f0*/  UISETP.NE.AND UP0, UPT, UR21, 0x1, UPT ;  /* 0x000000011500788c */ /* 0x000fc8000bf05270 */
[----:B------:R-:W-:-:S04]  /*7100*/  USEL UR37, URZ, 0x1, UP0 ;  /* 0x000000013f257887 */ /* 0x000fc80008000000 */
[----:B------:R-:W-:Y:S01]  /*7110*/  ULOP3.LUT UR37, UR22, UR37, URZ, 0x3c, !UPT ;  /* 0x0000002516257292 */ /* 0x000fe2000f8e3c3f */
[----:B------:R-:W-:Y:S11]  /*7120*/  @!P0 BRA `(.L_x_12286) ;  /* 0x0000000000048947 */ /* 0x000ff60003800000 */
[----:B------:R-:W-:Y:S01]  /*7130*/  BPT.TRAP 0x1 ;  /* 0x000000040000795c */ /* 0x000fe20000300000 */
.L_x_12286:
        /* <DEDUP_REMOVED lines=9> */
.L_x_12287:
[----:B-1----:R-:W-:Y:S05]  /*71d0*/  @P2 BRA `(.L_x_12288) ;  /* 0x0000000000082947 */ /* 0x002fea0003800000 */
[----:B------:R-:W1:Y:S02]  /*71e0*/  SYNCS.PHASECHK.TRANS64.TRYWAIT P2, [UR20+0x13230], R0 ;  /* 0x01323000ff0075a7 */ /* 0x000e640008040154 */
[----:B-1----:R-:W-:Y:S05]  /*71f0*/  @!P2 BRA `(.L_x_12289) ;  /* 0x0000007800aca947 */ /* 0x002fea0003800000 */
.L_x_12288:
        /* <DEDUP_REMOVED lines=64> */
.L_x_12290:
[----:B------:R-:W-:Y:S01]  /*7600*/  ULEA UR11, UR21, UR45, 0x3 ;  /* 0x0000002d150b7291 */ /* 0x000fe2000f8e183f */
[----:B01----:R-:W-:-:S05]  /*7610*/  IMAD.U32 R0, RZ, RZ, UR22 ;  /* 0x00000016ff007e24 */ /* 0x003fca000f8e00ff */
[----:B------:R-:W-:-:S04]  /*7620*/  SHF.L.U32 R0, R0, 0x1f, RZ ;  /* 0x0000001f00007819 */ /* 0x000fc800000006ff */
[----:B------:R0:W1:Y:S01]  /*7630*/  SYNCS.PHASECHK.TRANS64.TRYWAIT P2, [UR11+0x13250], R0 ;  /* 0x01325000ff0075a7 */ /* 0x000062000804014b */
[----:B------:R-:W-:Y:S05]  /*7640*/  @!P0 BRA `(.L_x_12291) ;  /* 0x0000000000048947 */ /* 0x000fea0003800000 */
[----:B------:R-:W-:Y:S01]  /*7650*/  BPT.TRAP 0x1 ;  /* 0x000000040000795c */ /* 0x000fe20000300000 */
.L_x_12291:
[----:B-1----:R-:W-:Y:S05]  /*7660*/  @P2 BRA `(.L_x_12292) ;  /* 0x0000000000082947 */ /* 0x002fea0003800000 */
[----:B------:R-:W1:Y:S02]  /*7670*/  SYNCS.PHASECHK.TRANS64.TRYWAIT P2, [UR11+0x13250], R0 ;  /* 0x01325000ff0075a7 */ /* 0x000e64000804014b */
[----:B-1----:R-:W-:Y:S05]  /*7680*/  @!P2 BRA `(.L_x_12293) ;  /* 0x0000007400a0a947 */ /* 0x002fea0003800000 */
.L_x_12292:
[----:B01----:R-:W-:Y:S01]  /*7690*/  FMNMX.FTZ R0, R120, R7, !PT ;  /* 0x0000000778007209 */ /* 0x003fe20007810000 */
[----:B------:R-:W-:Y:S01]  /*76a0*/  UIADD3 UR6, UR45, 0x1000, URZ ;  /* 0x000010002d067890 */ /* 0x000fe2000fffe03f */
[----:B------:R-:W-:Y:S01]  /*76b0*/  WARPGROUP.ARRIVE ;  /* 0x00000000000079c5 */ /* 0x000fe20000000000 */
[----:B------:R-:W-:Y:S01]  /*76c0*/  UMOV UR7, 0xc0000010 ;  /* 0xc000001000077882 */ /* 0x000fe20000000000 */
[----:B------:R-:W-:Y:S01]  /*76d0*/  FMNMX.FTZ R11, R121, R0, !PT ;  /* 0x00000000790b7209 */ /* 0x000fe20007810000 */
[----:B------:R-:W-:Y:S01]  /*76e0*/  USHF.R.U32.HI UR6, URZ, 0x4, UR6 ;  /* 0x000000043f067899 */ /* 0x000fe20008011606 */
[----:B------:R-:W-:Y:S01]  /*76f0*/  FMNMX.FTZ R0, R122, R9, !PT ;  /* 0x000000097a007209 */ /* 0x000fe20007810000 */
[----:B------:R-:W-:Y:S02]  /*7700*/  IMAD.U32 R15, RZ, RZ, UR42 ;  /* 0x0000002aff0f7e24 */ /* 0x000fe4000f8e00ff */
        /* <DEDUP_REMOVED lines=95> */
[----:B-1----:R-:W-:-:S03]  /*7d00*/  FMNMX.FTZ R13, R8, R13, !PT ;  /* 0x0000000d080d7209 */ /* 0x002fc60007810000 */
[----:B------:R-:W-:Y:S02]  /*7d10*/  QGMMA.64x64x32.F32.E4M3.E4M3 R24, R144, gdesc[UR4], R24, gsb0 ;  /* 0x00e0000490187df3 */ /* 0x000fe40008000818 */
[----:B------:R-:W1:Y:S01]  /*7d20*/  SHFL.BFLY PT, R0, R13, 0x1, 0x1f ;  /* 0x0c201f000d007f89 */ /* 0x000e6200000e0000 */
[----:B------:R-:W-:Y:S01]  /*7d30*/  UIADD3 UR6, UR10, 0x180, URZ ;  /* 0x000001800a067890 */ /* 0x000fe2000fffe03f */
[----:B------:R-:W-:Y:S01]  /*7d40*/  UMOV UR7, 0xc0000010 ;  /* 0xc000001000077882 */ /* 0x000fe20000000000 */
[----:B0-----:R-:W-:-:S05]  /*7d50*/  FMNMX.FTZ R2, R11, R2, !PT ;  /* 0x000000020b027209 */ /* 0x001fca0007810000 */
[C---:B------:R-:W-:Y:S01]  /*7d60*/  FFMA.FTZ R8, R2.reuse, R15, -8 ;  /* 0xc100000002087423 */ /* 0x040fe2000001000f */
[----:B-1----:R-:W-:Y:S01]  /*7d70*/  FMNMX.FTZ R0, R13, R0, !PT ;  /* 0x000000000d007209 */ /* 0x002fe20007810000 */
[----:B------:R-:W-:Y:S02]  /*7d80*/  FADD.FTZ R6, -R2, R7 ;  /* 0x0000000702067221 */ /* 0x000fe40000010100 */
        /* <DEDUP_REMOVED lines=8> */
[----:B------:R-:W-:-:S02]  /*7e10*/  IMAD.U32 R117, RZ, RZ, UR42 ;  /* 0x0000002aff757e24 */ /* 0x000fc4000f8e00ff */
[----:B------:R-:W-:Y:S01]  /*7e20*/  FMUL.FTZ R7, R6, UR42 ;  /* 0x0000002a06077c20 */ /* 0x000fe20008410000 */
[----:B------:R-:W-:-:S01]  /*7e30*/  FADD.FTZ R6, -R0, R9 ;  /* 0x0000000900067221 */ /* 0x000fc20000010100 */
        /* <DEDUP_REMOVED lines=33> */
[----:B------:R-:W-:Y:S01]  /*8050*/  FMUL.FTZ R6, R6, UR42 ;  /* 0x0000002a06067c20 */ /* 0x000fe20008410000 */
[----:B------:R-:W-:Y:S01]  /*8060*/  MUFU.EX2 R7, R7 ;  /* 0x0000000700077308 */ /* 0x000fe20000000800 */
[----:B------:R-:W-:-:S02]  /*8070*/  IMAD.U32 R129, RZ, RZ, UR20 ;  /* 0x00000014ff817e24 */ /* 0x000fc4000f8e00ff */
[--C-:B------:R-:W-:Y:S01]  /*8080*/  FFMA.FTZ R117, R122, UR42, -R8.reuse ;  /* 0x0000002a7a757c23 */ /* 0x100fe20008010808 */
[----:B------:R-:W-:-:S01]  /*8090*/  FFMA.FTZ R120, R123, UR42, -R8 ;  /* 0x0000002a7b787c23 */ /* 0x000fc20008010808 */
[--C-:B------:R-:W-:Y:S01]  /*80a0*/  FFMA.FTZ R121, R126, UR42, -R8.reuse ;  /* 0x0000002a7e797c23 */ /* 0x100fe20008010808 */
[----:B------:R-:W-:-:S01]  /*80b0*/  FFMA.FTZ R122, R127, UR42, -R8 ;  /* 0x0000002a7f7a7c23 */ /* 0x000fc20008010808 */
[----:B------:R-:W-:Y:S02]  /*80c0*/  WARPGROUP.DEPBAR.LE gsb0, 0x0 ;  /* 0x00008000000079c5 */ /* 0x000fe40000010000 */
[----:B------:R-:W0:Y:S01]  /*80d0*/  MUFU.EX2 R10, R10 ;  /* 0x0000000a000a7308 */ /* 0x000e220000000800 */
[----:B------:R-:W-:-:S01]  /*80e0*/  FFMA.FTZ R123, R130, UR42, -R8 ;  /* 0x0000002a827b7c23 */ /* 0x000fc20008010808 */
[----:B------:R-:W-:Y:S01]  /*80f0*/  WARPGROUP.ARRIVE ;  /* 0x00000000000079c5 */ /* 0x000fe20000000000 */
[----:B------:R-:W-:-:S01]  /*8100*/  FFMA.FTZ R124, R131, UR42, -R8 ;  /* 0x0000002a837c7c23 */ /* 0x000fc20008010808 */
[--C-:B------:R-:W-:Y:S01]  /*8110*/  FFMA.FTZ R125, R134, UR42, -R8.reuse ;  /* 0x0000002a867d7c23 */ /* 0x100fe20008010808 */
[----:B------:R-:W-:-:S01]  /*8120*/  FFMA.FTZ R126, R135, UR42, -R8 ;  /* 0x0000002a877e7c23 */ /* 0x000fc20008010808 */
[--C-:B------:R-:W-:Y:S01]  /*8130*/  FFMA.FTZ R106, R106, UR42, -R8.reuse ;  /* 0x0000002a6a6a7c23 */ /* 0x100fe20008010808 */
[----:B------:R-:W-:-:S01]  /*8140*/  FFMA.FTZ R107, R107, UR42, -R8 ;  /* 0x0000002a6b6b7c23 */ /* 0x000fc20008010808 */
        /* <DEDUP_REMOVED lines=17> */
[----:B------:R-:W-:Y:S01]  /*8260*/  UIADD3 UR6, UR10, 0x200, URZ ;  /* 0x000002000a067890 */ /* 0x000fe2000fffe03f */
[--C-:B------:R-:W-:Y:S01]  /*8270*/  FFMA.FTZ R102, R102, UR42, -R8.reuse ;  /* 0x0000002a66667c23 */ /* 0x100fe20008010808 */
[----:B------:R-:W-:-:S01]  /*8280*/  FFMA.FTZ R103, R103, UR42, -R8 ;  /* 0x0000002a67677c23 */ /* 0x000fc20008010808 */
[----:B------:R-:W-:Y:S01]  /*8290*/  UMOV UR7, 0xc0000010 ;  /* 0xc000001000077882 */ /* 0x000fe20000000000 */
        /* <DEDUP_REMOVED lines=151> */
[----:B0-----:R-:W-:-:S02]  /*8c10*/  FADD.FTZ R128, R58, R127 ;  /* 0x0000007f3a807221 */ /* 0x001fc40000010000 */
[----:B------:R0:W-:Y:S05]  /*8c20*/  @!P1 SYNCS.ARRIVE.TRANS64.RED.A1T0 RZ, [R3+URZ], RZ ;  /* 0x000000ff03ff99a7 */ /* 0x0001ea000810043f */
        /* <DEDUP_REMOVED lines=28> */
.L_x_12294:
        /* <DEDUP_REMOVED lines=83> */
.L_x_12285:
[----:B------:R-:W-:Y:S06]  /*9320*/  BAR.ARV 0x8, 0x200 ;  /* 0x0208000000007b1d */ /* 0x000fec0000002000 */
[----:B------:R-:W-:Y:S05]  /*9330*/  @!P0 BRA `(.L_x_12296) ;  /* 0x0000000000048947 */ /* 0x000fea0003800000 */
[----:B------:R-:W-:Y:S01]  /*9340*/  BPT.TRAP 0x1 ;  /* 0x000000040000795c */ /* 0x000fe20000300000 */
.L_x_12296:
[----:B------:R-:W-:Y:S01]  /*9350*/  ULEA UR14, UR39, UR45, 0x3 ;  /* 0x0000002d270e7291 */ /* 0x000fe2000f8e183f */
[----:B------:R-:W-:-:S05]  /*9360*/  IMAD.U32 R5, RZ, RZ, UR37 ;  /* 0x00000025ff057e24 */ /* 0x000fca000f8e00ff */
[----:B------:R-:W-:-:S04]  /*9370*/  SHF.L.U32 R5, R5, 0x1f, RZ ;  /* 0x0000001f05057819 */ /* 0x000fc800000006ff */
[----:B------:R0:W1:Y:S01]  /*9380*/  SYNCS.PHASECHK.TRANS64.TRYWAIT P1, [UR14+0x13250], R5 ;  /* 0x01325005ff0075a7 */ /* 0x000062000802014e */
[----:B------:R-:W-:Y:S05]  /*9390*/  @!P0 BRA `(.L_x_12297) ;  /* 0x0000000000048947 */ /* 0x000fea0003800000 */
[----:B------:R-:W-:Y:S01]  /*93a0*/  BPT.TRAP 0x1 ;  /* 0x000000040000795c */ /* 0x000fe20000300000 */
.L_x_12297:
[----:B-1----:R-:W-:Y:S05]  /*93b0*/  @P1 BRA `(.L_x_12298) ;  /* 0x0000000000081947 */ /* 0x002fea0003800000 */
[----:B------:R-:W1:Y:S02]  /*93c0*/  SYNCS.PHASECHK.TRANS64.TRYWAIT P1, [UR14+0x13250], R5 ;  /* 0x01325005ff0075a7 */ /* 0x000e64000802014e */
[----:B-1----:R-:W-:Y:S05]  /*93d0*/  @!P1 BRA `(.L_x_12299) ;  /* 0x0000005800649947 */ /* 0x002fea0003800000 */
.L_x_12298:
        /* <DEDUP_REMOVED lines=88> */
.L_x_12300:
        /* <DEDUP_REMOVED lines=42> */
.L_x_12267:
        /* <DEDUP_REMOVED lines=11> */
[----:B------:R-:W2:Y:S01]  /*9cb0*/  LDL R40, [R1] ;  /* 0x0000000001287983 */ /* 0x000ea20000100800 */
[----:B------:R-:W1:Y:S01]  /*9cc0*/  S2R R35, SR_SWINHI ;  /* 0x0000000000237919 */ /* 0x000e620000002f00 */
[----:B------:R-:W-:Y:S02]  /*9cd0*/  F2FP.BF16.F32.PACK_AB R47, R47, R2 ;  /* 0x000000022f2f723e */ /* 0x000fe400000010ff */
[----:B------:R-:W-:Y:S01]  /*9ce0*/  F2FP.BF16.F32.PACK_AB R9, R52, R9 ;  /* 0x000000093409723e */ /* 0x000fe200000010ff */
[----:B------:R-:W3:Y:S01]  /*9cf0*/  LDC R2, c[0x0][0xbe8] ;  /* 0x0002fa00ff027b82 */ /* 0x000ee20000000800 */
        /* <DEDUP_REMOVED lines=23> */
[----:B------:R0:W4:Y:S01]  /*9e70*/  LDG.E.CONSTANT R26, desc[UR48][R6.64] ;  /* 0x00000030061a7981 */ /* 0x000122000c1e9900 */
[----:B---3--:R-:W-:Y:S01]  /*9e80*/  ISETP.NE.AND P2, PT, R2, 0x1, PT ;  /* 0x000000010200780c */ /* 0x008fe20003f45270 */
        /* <DEDUP_REMOVED lines=8> */
[----:B------:R-:W0:Y:S01]  /*9f10*/  @P2 LDC R42, c[0x0][0xbec] ;  /* 0x0002fb00ff2a2b82 */ /* 0x000e220000000800 */
[----:B------:R-:W-:Y:S02]  /*9f20*/  MOV R6, R0 ;  /* 0x0000000000067202 */ /* 0x000fe40000000f00 */
[----:B-1----:R-:W-:Y:S01]  /*9f30*/  MOV R7, R35 ;  /* 0x0000002300077202 */ /* 0x002fe20000000f00 */
[----:B------:R-:W-:Y:S01]  /*9f40*/  UIMAD.WIDE.U32 UR6, UR40, UR10, UR6 ;  /* 0x0000000a280672a5 */ /* 0x000fe2000f8e0006 */
[----:B------:R-:W-:Y:S01]  /*9f50*/  SEL R31, R9, R10, P0 ;  /* 0x0000000a091f7207 */ /* 0x000fe20000000000 */
[----:B------:R-:W-:Y:S01]  /*9f60*/  ULDC UR5, c[0x0][0xa88] ;  /* 0x0002a20000057ab9 */ /* 0x000fe20000000800 */
[----:B------:R-:W-:Y:S01]  /*9f70*/  SEL R36, R10, R9, P0 ;  /* 0x000000090a247207 */ /* 0x000fe20000000000 */
[----:B------:R-:W-:Y:S01]  /*9f80*/  IMAD R9, R22, 0x40, R19 ;  /* 0x0000004016097824 */ /* 0x000fe200078e0213 */
[----:B------:R-:W-:Y:S01]  /*9f90*/  SEL R27, R28, R29, P0 ;  /* 0x0000001d1c1b7207 */ /* 0x000fe20000000000 */
[----:B------:R-:W-:Y:S01]  /*9fa0*/  IMAD R43, R2, UR5, RZ ;  /* 0x00000005022b7c24 */ /* 0x000fe2000f8e02ff */
[----:B------:R-:W-:Y:S01]  /*9fb0*/  SEL R30, R29, R28, P0 ;  /* 0x0000001c1d1e7207 */ /* 0x000fe20000000000 */
[----:B------:R-:W-:Y:S01]  /*9fc0*/  ULDC.64 UR10, c[0x0][0xaf0] ;  /* 0x0002bc00000a7ab9 */ /* 0x000fe20000000a00 */
        /* <DEDUP_REMOVED lines=11> */
[----:B--2---:R-:W-:Y:S01]  /*a080*/  IMAD.WIDE R10, R40, 0x2, R6 ;  /* 0x00000002280a7825 */ /* 0x004fe200078e0206 */
[----:B------:R-:W-:-:S03]  /*a090*/  SEL R40, R8, R5, P0 ;  /* 0x0000000508287207 */ /* 0x000fc60000000000 */
[----:B------:R-:W-:Y:S01]  /*a0a0*/  IMAD.WIDE R6, R9, 0x2, R6 ;  /* 0x0000000209067825 */ /* 0x000fe200078e0206 */
[C---:B------:R-:W-:Y:S02]  /*a0b0*/  IADD3 R41, P4, R10.reuse, 0x20, RZ ;  /* 0x000000200a297810 */ /* 0x040fe40007f9e0ff */
[C---:B------:R-:W-:Y:S02]  /*a0c0*/  IADD3 R39, P1, R10.reuse, 0x60, RZ ;  /* 0x000000600a277810 */ /* 0x040fe40007f3e0ff */
[----:B------:R-:W-:Y:S01]  /*a0d0*/  LOP3.LUT R8, R41, 0x380, RZ, 0xc0, !PT ;  /* 0x0000038029087812 */ /* 0x000fe200078ec0ff */
[--C-:B------:R-:W-:Y:S01]  /*a0e0*/  IMAD.X R9, RZ, RZ, R11.reuse, P4 ;  /* 0x000000ffff097224 */ /* 0x100fe200020e060b */
[----:B------:R-:W-:Y:S01]  /*a0f0*/  LOP3.LUT R5, R10, 0x380, RZ, 0xc0, !PT ;  /* 0x000003800a057812 */ /* 0x000fe200078ec0ff */
[----:B------:R-:W-:Y:S01]  /*a100*/  IMAD.X R13, RZ, RZ, R11, P1 ;  /* 0x000000ffff0d7224 */ /* 0x000fe200008e060b */
[----:B------:R-:W-:Y:S02]  /*a110*/  LOP3.LUT R12, R39, 0x380, RZ, 0xc0, !PT ;  /* 0x00000380270c7812 */ /* 0x000fe400078ec0ff */
[----:B------:R-:W-:-:S02]  /*a120*/  SHF.R.U64 R8, R8, 0x3, RZ ;  /* 0x0000000308087819 */ /* 0x000fc400000012ff */
[----:B------:R-:W-:Y:S02]  /*a130*/  SHF.R.U64 R5, R5, 0x3, RZ ;  /* 0x0000000305057819 */ /* 0x000fe400000012ff */
[----:B------:R-:W-:Y:S02]  /*a140*/  IADD3 R14, P3, R10, 0x40, RZ ;  /* 0x000000400a0e7810 */ /* 0x000fe40007f7e0ff */
[----:B------:R-:W-:Y:S02]  /*a150*/  SHF.R.U64 R12, R12, 0x3, RZ ;  /* 0x000000030c0c7819 */ /* 0x000fe400000012ff */
[----:B------:R-:W-:Y:S01]  /*a160*/  LOP3.LUT R8, R8, R41, RZ, 0x3c, !PT ;  /* 0x0000002908087212 */ /* 0x000fe200078e3cff */
[----:B------:R-:W-:Y:S01]  /*a170*/  IMAD.X R15, RZ, RZ, R11, P3 ;  /* 0x000000ffff0f7224 */ /* 0x000fe200018e060b */
[----:B------:R-:W-:Y:S01]  /*a180*/  LOP3.LUT R10, R5, R10, RZ, 0x3c, !PT ;  /* 0x0000000a050a7212 */ /* 0x000fe200078e3cff */
[----:B------:R-:W1:Y:S01]  /*a190*/  @P2 LDC R41, c[0x0][0xbf0] ;  /* 0x0002fc00ff292b82 */ /* 0x000e620000000800 */
[----:B------:R-:W-:-:S02]  /*a1a0*/  LOP3.LUT R5, R14, 0x380, RZ, 0xc0, !PT ;  /* 0x000003800e057812 */ /* 0x000fc400078ec0ff */
[----:B------:R-:W-:Y:S02]  /*a1b0*/  LOP3.LUT R12, R12, R39, RZ, 0x3c, !PT ;  /* 0x000000270c0c7212 */ /* 0x000fe400078e3cff */
[C---:B------:R-:W-:Y:S02]  /*a1c0*/  IADD3 R39, P4, R6.reuse, 0x1800, RZ ;  /* 0x0000180006277810 */ /* 0x040fe40007f9e0ff */
[----:B------:R-:W-:Y:S02]  /*a1d0*/  SHF.R.U64 R5, R5, 0x3, RZ ;  /* 0x0000000305057819 */ /* 0x000fe400000012ff */
[----:B------:R-:W-:Y:S02]  /*a1e0*/  LOP3.LUT R28, R39, 0x380, RZ, 0xc0, !PT ;  /* 0x00000380271c7812 */ /* 0x000fe400078ec0ff */
[----:B------:R-:W-:Y:S02]  /*a1f0*/  LOP3.LUT R14, R5, R14, RZ, 0x3c, !PT ;  /* 0x0000000e050e7212 */ /* 0x000fe400078e3cff */
[----:B------:R-:W-:-:S02]  /*a200*/  IADD3 R5, P3, R6, 0x3000, RZ ;  /* 0x0000300006057810 */ /* 0x000fc40007f7e0ff */
[----:B------:R-:W-:Y:S02]  /*a210*/  SHF.R.U64 R28, R28, 0x3, RZ ;  /* 0x000000031c1c7819 */ /* 0x000fe400000012ff */
[----:B------:R-:W-:Y:S02]  /*a220*/  LOP3.LUT R20, R5, 0x380, RZ, 0xc0, !PT ;  /* 0x0000038005147812 */ /* 0x000fe400078ec0ff */
[----:B------:R-:W-:Y:S01]  /*a230*/  LOP3.LUT R28, R28, R39, RZ, 0x3c, !PT ;  /* 0x000000271c1c7212 */ /* 0x000fe200078e3cff */
[----:B------:R-:W-:Y:S01]  /*a240*/  VIADD R39, R17, UR43 ;  /* 0x0000002b11277c36 */ /* 0x000fe20008000000 */
[----:B------:R-:W-:Y:S02]  /*a250*/  SHF.R.U64 R20, R20, 0x3, RZ ;  /* 0x0000000314147819 */ /* 0x000fe400000012ff */
[----:B------:R-:W-:Y:S01]  /*a260*/  MOV R49, R10 ;  /* 0x0000000a00317202 */ /* 0x000fe20000000f00 */
[----:B0-----:R-:W-:Y:S01]  /*a270*/  @P2 IMAD.HI.U32 R10, R39, R42, RZ ;  /* 0x0000002a270a2227 */ /* 0x001fe200078e00ff */
[----:B------:R-:W-:Y:S01]  /*a280*/  LOP3.LUT R20, R20, R5, RZ, 0x3c, !PT ;  /* 0x0000000514147212 */ /* 0x000fe200078e3cff */
[----:B----4-:R-:W-:Y:S01]  /*a290*/  SHFL.IDX PT, R27, R27, R26, 0x1c1f ;  /* 0x001c1f1a1b1b7589 */ /* 0x010fe200000e0000 */
[----:B------:R-:W-:Y:S01]  /*a2a0*/  MOV R45, R12 ;  /* 0x0000000c002d7202 */ /* 0x000fe20000000f00 */
[----:B------:R-:W-:Y:S01]  /*a2b0*/  IMAD.MOV.U32 R5, RZ, RZ, R39 ;  /* 0x000000ffff057224 */ /* 0x000fe200078e0027 */
[----:B-1----:R-:W-:Y:S01]  /*a2c0*/  @P2 SHF.R.U32.HI R5, RZ, R41, R10 ;  /* 0x00000029ff052219 */ /* 0x002fe2000001160a */
[----:B------:R-:W-:Y:S01]  /*a2d0*/  IMAD.U32 R12, RZ, RZ, UR8 ;  /* 0x00000008ff0c7e24 */ /* 0x000fe2000f8e00ff */
[----:B------:R-:W-:Y:S01]  /*a2e0*/  SHFL.IDX PT, R33, R33, R26, 0x1c1f ;  /* 0x001c1f1a21217589 */ /* 0x000fe200000e0000 */
[----:B------:R-:W-:Y:S01]  /*a2f0*/  MOV R47, R14 ;  /* 0x0000000e002f7202 */ /* 0x000fe20000000f00 */
[----:B------:R-:W-:Y:S01]  /*a300*/  VIADD R14, R157, UR43 ;  /* 0x0000002b9d0e7c36 */ /* 0x000fe20008000000 */
[--C-:B------:R-:W-:Y:S01]  /*a310*/  SHF.R.S32.HI R11, RZ, 0x1f, R5.reuse ;  /* 0x0000001fff0b7819 */ /* 0x100fe20000011405 */
[----:B------:R-:W-:Y:S01]  /*a320*/  IMAD.MOV R13, RZ, RZ, -R5 ;  /* 0x000000ffff0d7224 */ /* 0x000fe200078e0a05 */
[----:B------:R-:W-:Y:S01]  /*a330*/  IADD3 R10, P1, R5, UR6, RZ ;  /* 0x00000006050a7c10 */ /* 0x000fe2000ff3e0ff */
[----:B------:R-:W-:Y:S01]  /*a340*/  SHFL.IDX PT, R29, R29, R26, 0x1c1f ;  /* 0x001c1f1a1d1d7589 */ /* 0x000fe200000e0000 */
[----:B------:R-:W-:Y:S01]  /*a350*/  LOP3.LUT R5, R26, 0x2, RZ, 0x3c, !PT ;  /* 0x000000021a057812 */ /* 0x000fe200078e3cff */
[----:B------:R-:W-:Y:S01]  /*a360*/  IMAD R13, R2, R13, R39 ;  /* 0x0000000d020d7224 */ /* 0x000fe200078e0227 */
[----:B------:R-:W-:Y:S01]  /*a370*/  IADD3.X R11, R11, UR7, R12, P1, !PT ;  /* 0x000000070b0b7c10 */ /* 0x000fe20008ffe40c */
[----:B------:R-:W-:Y:S01]  /*a380*/  SHFL.IDX PT, R25, R25, R26, 0x1c1f ;  /* 0x001c1f1a19197589 */ /* 0x000fe200000e0000 */
[----:B------:R-:W-:Y:S01]  /*a390*/  ULDC.64 UR6, c[0x0][0xb88] ;  /* 0x0002e20000067ab9 */ /* 0x000fe20000000a00 */
[----:B------:R-:W-:Y:S01]  /*a3a0*/  LOP3.LUT P1, RZ, R23, 0x3, RZ, 0xc0, !PT ;  /* 0x0000000317ff7812 */ /* 0x000fe2000782c0ff */
[----:B------:R-:W-:Y:S01]  /*a3b0*/  ULDC.64 UR8, c[0x0][0xae8] ;  /* 0x0002ba0000087ab9 */ /* 0x000fe20000000a00 */
[----:B------:R-:W0:Y:S01]  /*a3c0*/  SHFL.IDX PT, R30, R30, R5, 0x1c1f ;  /* 0x001c1f051e1e7589 */ /* 0x000e2200000e0000 */
[----:B------:R-:W-:Y:S01]  /*a3d0*/  SHF.R.S32.HI R12, RZ, 0x1f, R13 ;  /* 0x0000001fff0c7819 */ /* 0x000fe2000001140d */
[----:B------:R-:W-:Y:S01]  /*a3e0*/  IMAD.WIDE.U32 R10, R13, UR6, R10 ;  /* 0x000000060d0a7c25 */ /* 0x000fe2000f8e000a */
[----:B------:R-:W-:Y:S01]  /*a3f0*/  ISETP.GE.OR P5, PT, R14, R43, P1 ;  /* 0x0000002b0e00720c */ /* 0x000fe20000fa6670 */
[----:B------:R-:W1:Y:S02]  /*a400*/  SHFL.IDX PT, R42, R24, R5, 0x1c1f ;  /* 0x001c1f05182a7589 */ /* 0x000e6400000e0000 */
[----:B------:R-:W-:-:S02]  /*a410*/  IMAD R12, R12, UR6, RZ ;  /* 0x000000060c0c7c24 */ /* 0x000fc4000f8e02ff */
[----:B------:R-:W2:Y:S02]  /*a420*/  SHFL.IDX PT, R32, R32, R5, 0x1c1f ;  /* 0x001c1f0520207589 */ /* 0x000ea400000e0000 */
[----:B------:R-:W-:Y:S01]  /*a430*/  IMAD R13, R13, UR7, R12 ;  /* 0x000000070d0d7c24 */ /* 0x000fe2000f8e020c */
[----:B------:R-:W-:Y:S01]  /*a440*/  ULDC.64 UR6, c[0x0][0xb50] ;  /* 0x0002d40000067ab9 */ /* 0x000fe20000000a00 */
[----:B------:R-:W3:Y:S01]  /*a450*/  SHFL.IDX PT, R44, R38, R5, 0x1c1f ;  /* 0x001c1f05262c7589 */ /* 0x000ee200000e0000 */
[----:B------:R-:W-:Y:S01]  /*a460*/  VIADD R12, R14, 0x8 ;  /* 0x000000080e0c7836 */ /* 0x000fe20000000000 */
[----:B------:R-:W-:Y:S01]  /*a470*/  LEA R50, P6, R10, UR6, 0x2 ;  /* 0x000000060a327c11 */ /* 0x000fe2000f8c10ff */
[----:B------:R-:W-:Y:S01]  /*a480*/  IMAD.IADD R11, R11, 0x1, R13 ;  /* 0x000000010b0b7824 */ /* 0x000fe200078e020d */
[----:B------:R-:W-:Y:S02]  /*a490*/  SHFL.IDX PT, R21, R21, R26, 0x1c1f ;  /* 0x001c1f1a15157589 */ /* 0x000fe400000e0000 */
[----:B------:R-:W-:-:S02]  /*a4a0*/  ISETP.GE.OR P1, PT, R12, R43, P1 ;  /* 0x0000002b0c00720c */ /* 0x000fc40000f26670 */
[----:B------:R-:W-:Y:S01]  /*a4b0*/  SHFL.IDX PT, R35, R35, R26, 0x1c1f ;  /* 0x001c1f1a23237589 */ /* 0x000fe200000e0000 */
[----:B------:R-:W-:-:S03]  /*a4c0*/  LEA.HI.X R51, R10, UR7, R11, 0x2, P6 ;  /* 0x000000070a337c11 */ /* 0x000fc6000b0f140b */
[----:B------:R-:W4:Y:S01]  /*a4d0*/  SHFL.IDX PT, R34, R34, R5, 0x1c1f ;  /* 0x001c1f0522227589 */ /* 0x000f2200000e0000 */
[----:B0-----:R-:W-:-:S03]  /*a4e0*/  SEL R10, R30, R27, P0 ;  /* 0x0000001b1e0a7207 */ /* 0x001fc60000000000 */
[----:B------:R-:W0:Y:S01]  /*a4f0*/  SHFL.IDX PT, R46, R46, R5, 0x1c1f ;  /* 0x001c1f052e2e7589 */ /* 0x000e2200000e0000 */
[----:B-1----:R-:W-:-:S03]  /*a500*/  SEL R11, R42, R33, P0 ;  /* 0x000000212a0b7207 */ /* 0x002fc60000000000 */
[----:B------:R-:W-:Y:S01]  /*a510*/  SHFL.IDX PT, R31, R31, R26, 0x1c1f ;  /* 0x001c1f1a1f1f7589 */ /* 0x000fe200000e0000 */
[----:B--2---:R-:W-:Y:S02]  /*a520*/  SEL R12, R29, R32, P0 ;  /* 0x000000201d0c7207 */ /* 0x004fe40000000000 */
[----:B------:R-:W-:Y:S01]  /*a530*/  SEL R14, R32, R29, P0 ;  /* 0x0000001d200e7207 */ /* 0x000fe20000000000 */
[----:B------:R1:W-:Y:S01]  /*a540*/  SHFL.IDX PT, R37, R37, R26, 0x1c1f ;  /* 0x001c1f1a25257589 */ /* 0x0003e200000e0000 */
[----:B---3--:R-:W-:Y:S01]  /*a550*/  SEL R13, R25, R44, P0 ;  /* 0x0000002c190d7207 */ /* 0x008fe20000000000 */
[----:B------:R-:W-:Y:S01]  /*a560*/  IMAD.X R29, RZ, RZ, R7, P4 ;  /* 0x000000ffff1d7224 */ /* 0x000fe200020e0607 */
[----:B------:R-:W-:Y:S01]  /*a570*/  SEL R15, R44, R25, P0 ;  /* 0x000000192c0f7207 */ /* 0x000fe20000000000 */
[----:B------:R-:W2:Y:S04]  /*a580*/  SHFL.IDX PT, R36, R36, R5, 0x1c1f ;  /* 0x001c1f0524247589 */ /* 0x000ea800000e0000 */
[----:B------:R3:W2:Y:S01]  /*a590*/  SHFL.IDX PT, R48, R40, R5, 0x1c1f ;  /* 0x001c1f0528307589 */ /* 0x0006a200000e0000 */
[----:B----4-:R-:W-:-:S03]  /*a5a0*/  SEL R24, R21, R34, P0 ;  /* 0x0000002215187207 */ /* 0x010fc60000000000 */
[----:B------:R-:W-:Y:S01]  /*a5b0*/  SHFL.IDX PT, R38, R50, RZ, 0x1c1f ;  /* 0x001c1fff32267589 */ /* 0x000fe200000e0000 */
[----:B-1----:R-:W-:Y:S01]  /*a5c0*/  SEL R26, R34, R21, P0 ;  /* 0x00000015221a7207 */ /* 0x002fe20000000000 */
[----:B------:R-:W-:Y:S01]  /*a5d0*/  IMAD.X R21, RZ, RZ, R7, P3 ;  /* 0x000000ffff157224 */ /* 0x000fe200018e0607 */
[----:B0-----:R-:W-:Y:S01]  /*a5e0*/  SEL R25, R35, R46, P0 ;  /* 0x0000002e23197207 */ /* 0x001fe20000000000 */
[----:B------:R-:W0:Y:S01]  /*a5f0*/  SHFL.IDX PT, R39, R51, RZ, 0x1c1f ;  /* 0x001c1fff33277589 */ /* 0x000e2200000e0000 */
[----:B---3--:R-:W-:Y:S02]  /*a600*/  MOV R5, R8 ;  /* 0x0000000800057202 */ /* 0x008fe40000000f00 */
[----:B------:R-:W-:Y:S01]  /*a610*/  SEL R8, R27, R30, P0 ;  /* 0x0000001e1b087207 */ /* 0x000fe20000000000 */
[----:B------:R-:W-:Y:S01]  /*a620*/  SHFL.IDX PT, R40, R50, 0x1, 0x1c1f ;  /* 0x003c1f0032287f89 */ /* 0x000fe200000e0000 */
[----:B------:R-:W-:Y:S02]  /*a630*/  SEL R9, R33, R42, P0 ;  /* 0x0000002a21097207 */ /* 0x000fe40000000000 */
[----:B------:R-:W-:Y:S01]  /*a640*/  SEL R27, R46, R35, P0 ;  /* 0x000000232e1b7207 */ /* 0x000fe20000000000 */
[----:B------:R-:W1:Y:S01]  /*a650*/  SHFL.IDX PT, R41, R51, 0x1, 0x1c1f ;  /* 0x003c1f0033297f89 */ /* 0x000e6200000e0000 */
[----:B--2---:R-:W-:-:S03]  /*a660*/  SEL R32, R31, R36, P0 ;  /* 0x000000241f207207 */ /* 0x004fc60000000000 */
[----:B------:R-:W-:Y:S01]  /*a670*/  STSM.16.M88.4 [R49], R8 ;  /* 0x0000000831007844 */ /* 0x000fe20000000200 */
[----:B------:R-:W-:Y:S02]  /*a680*/  SEL R34, R36, R31, P0 ;  /* 0x0000001f24227207 */ /* 0x000fe40000000000 */
[----:B------:R-:W-:Y:S01]  /*a690*/  SEL R33, R37, R48, P0 ;  /* 0x0000003025217207 */ /* 0x000fe20000000000 */
[----:B------:R-:W-:Y:S01]  /*a6a0*/  STSM.16.M88.4 [R5], R12 ;  /* 0x0000000c05007844 */ /* 0x000fe20000000200 */
[----:B------:R-:W-:Y:S02]  /*a6b0*/  SEL R35, R48, R37, P0 ;  /* 0x0000002530237207 */ /* 0x000fe40000000000 */
[----:B------:R-:W-:Y:S01]  /*a6c0*/  LOP3.LUT R37, R6, 0x380, RZ, 0xc0, !PT ;  /* 0x0000038006257812 */ /* 0x000fe200078ec0ff */
[----:B------:R2:W-:Y:S03]  /*a6d0*/  STSM.16.M88.4 [R47], R24 ;  /* 0x000000182f007844 */ /* 0x0005e60000000200 */
[----:B------:R-:W-:Y:S01]  /*a6e0*/  SHF.R.U64 R37, R37, 0x3, RZ ;  /* 0x0000000325257819 */ /* 0x000fe200000012ff */
[----:B------:R-:W-:Y:S03]  /*a6f0*/  STSM.16.M88.4 [R45], R32 ;  /* 0x000000202d007844 */ /* 0x000fe60000000200 */
[----:B------:R-:W-:Y:S01]  /*a700*/  LOP3.LUT R36, R37, R6, RZ, 0x3c, !PT ;  /* 0x0000000625247212 */ /* 0x000fe200078e3cff */
[----:B------:R-:W-:Y:S01]  /*a710*/  BAR.SYNC.DEFER_BLOCKING 0x1, 0x180 ;  /* 0x0046000000007b1d */ /* 0x000fe20000010000 */
[----:B------:R-:W-:-:S07]  /*a720*/  IMAD.MOV.U32 R37, RZ, RZ, R7 ;  /* 0x000000ffff257224 */ /* 0x000fce00078e0007 */
[----:B--2---:R-:W2:Y:S08]  /*a730*/  @P2 LDC R27, c[0x0][0xbec] ;  /* 0x0002fb00ff1b2b82 */ /* 0x004eb00000000800 */
[----:B------:R-:W3:Y:S01]  /*a740*/  @P2 LDC R24, c[0x0][0xbf0] ;  /* 0x0002fc00ff182b82 */ /* 0x000ee20000000800 */
[----:B0-----:R-:W-:Y:S04]  /*a750*/  @!P5 ST.E desc[UR48][R38.64], R4 ;  /* 0x000000042600d985 */ /* 0x001fe8000c101930 */
[----:B-1----:R0:W-:Y:S04]  /*a760*/  @!P1 ST.E desc[UR48][R40.64], R3 ;  /* 0x0000000328009985 */ /* 0x0021e8000c101930 */
[----:B------:R-:W4:Y:S04]  /*a770*/  LD.E.128 R8, desc[UR48][R36.64] ;  /* 0x0000003024087980 */ /* 0x000f28000c101d00 */
[----:B------:R-:W4:Y:S04]  /*a780*/  LD.E.128 R28, desc[UR48][R28.64] ;  /* 0x000000301c1c7980 */ /* 0x000f28000c101d00 */
[----:B------:R1:W4:Y:S01]  /*a790*/  LD.E.128 R12, desc[UR48][R20.64] ;  /* 0x00000030140c7980 */ /* 0x000322000c101d00 */
[----:B------:R-:W-:Y:S01]  /*a7a0*/  IADD3 R25, P0, R6, 0x4800, RZ ;  /* 0x0000480006197810 */ /* 0x000fe20007f1e0ff */
[----:B0-----:R-:W-:Y:S01]  /*a7b0*/  IMAD R3, R18, 0x30, R22 ;  /* 0x0000003012037824 */ /* 0x001fe200078e0216 */
[----:B------:R-:W-:-:S02]  /*a7c0*/  UIMAD UR5, UR12, UR8, URZ ;  /* 0x000000080c0572a4 */ /* 0x000fc4000f8e023f */
[----:B------:R-:W-:Y:S01]  /*a7d0*/  LOP3.LUT R5, R25, 0x380, RZ, 0xc0, !PT ;  /* 0x0000038019057812 */ /* 0x000fe200078ec0ff */
[----:B------:R-:W-:Y:S01]  /*a7e0*/  VIADD R26, R3, UR43 ;  /* 0x0000002b031a7c36 */ /* 0x000fe20008000000 */
[----:B------:R-:W-:Y:S01]  /*a7f0*/  UIMAD.WIDE.U32 UR6, UR41, UR8, URZ ;  /* 0x00000008290672a5 */ /* 0x000fe2000f8e003f */
[----:B------:R-:W-:Y:S01]  /*a800*/  IMAD.X R7, RZ, RZ, R7, P0 ;  /* 0x000000ffff077224 */ /* 0x000fe200000e0607 */
[----:B------:R-:W-:Y:S01]  /*a810*/  UIMAD UR5, UR41, UR9, UR5 ;  /* 0x00000009290572a4 */ /* 0x000fe2000f8e0205 */
[----:B------:R-:W-:Y:S01]  /*a820*/  SHF.R.U64 R4, R5, 0x3, RZ ;  /* 0x0000000305047819 */ /* 0x000fe200000012ff */
[----:B--2---:R-:W-:Y:S01]  /*a830*/  @P2 IMAD.HI.U32 R3, R26, R27, RZ ;  /* 0x0000001b1a032227 */ /* 0x004fe200078e00ff */
[----:B------:R-:W-:Y:S02]  /*a840*/  UIMAD UR8, UR13, UR10, URZ ;  /* 0x0000000a0d0872a4 */ /* 0x000fe4000f8e023f */
[----:B------:R-:W-:Y:S01]  /*a850*/  UIADD3 UR7, UR7, UR5, URZ ;  /* 0x0000000507077290 */ /* 0x000fe2000fffe03f */
[----:B------:R-:W-:Y:S01]  /*a860*/  LOP3.LUT R6, R4, R25, RZ, 0x3c, !PT ;  /* 0x0000001904067212 */ /* 0x000fe200078e3cff */
[--C-:B------:R-:W-:Y:S01]  /*a870*/  IMAD.MOV.U32 R25, RZ, RZ, R26.reuse ;  /* 0x000000ffff197224 */ /* 0x100fe200078e001a */
[----:B------:R-:W-:Y:S01]  /*a880*/  UIMAD UR5, UR40, UR11, UR8 ;  /* 0x0000000b280572a4 */ /* 0x000fe2000f8e0208 */
[----:B---3--:R-:W-:Y:S01]  /*a890*/  @P2 SHF.R.U32.HI R25, RZ, R24, R3 ;  /* 0x00000018ff192219 */ /* 0x008fe20000011603 */
[----:B------:R-:W-:Y:S01]  /*a8a0*/  UIMAD.WIDE.U32 UR40, UR40, UR10, UR6 ;  /* 0x0000000a282872a5 */ /* 0x000fe2000f8e0006 */
[----:B------:R-:W-:Y:S01]  /*a8b0*/  VIADD R34, R22, UR43 ;  /* 0x0000002b16227c36 */ /* 0x000fe20008000000 */
[----:B------:R-:W5:Y:S01]  /*a8c0*/  LD.E.128 R4, desc[UR48][R6.64] ;  /* 0x0000003006047980 */ /* 0x000f62000c101d00 */
[--C-:B------:R-:W-:Y:S01]  /*a8d0*/  SHF.R.S32.HI R24, RZ, 0x1f, R25.reuse ;  /* 0x0000001fff187819 */ /* 0x100fe20000011419 */
[----:B------:R-:W-:Y:S01]  /*a8e0*/  UIADD3 UR5, UR41, UR5, URZ ;  /* 0x0000000529057290 */ /* 0x000fe2000fffe03f */
[----:B------:R-:W-:Y:S01]  /*a8f0*/  IMAD.MOV R27, RZ, RZ, -R25 ;  /* 0x000000ffff1b7224 */ /* 0x000fe200078e0a19 */
[----:B------:R-:W-:Y:S01]  /*a900*/  ULDC.64 UR6, c[0x0][0xae0] ;  /* 0x0002b80000067ab9 */ /* 0x000fe20000000a00 */
[----:B-1----:R-:W-:Y:S01]  /*a910*/  IMAD.U32 R20, RZ, RZ, UR40 ;  /* 0x00000028ff147e24 */ /* 0x002fe2000f8e00ff */
[----:B------:R-:W-:Y:S01]  /*a920*/  @!PT LDS RZ, [RZ] ;  /* 0x00000000fffff984 */ /* 0x000fe20000000800 */
[----:B------:R-:W-:Y:S01]  /*a930*/  @!PT LDS RZ, [RZ] ;  /* 0x00000000fffff984 */ /* 0x000fe20000000800 */
[----:B------:R-:W-:Y:S01]  /*a940*/  @!PT LDS RZ, [RZ] ;  /* 0x00000000fffff984 */ /* 0x000fe20000000800 */
[----:B------:R-:W-:Y:S01]  /*a950*/  @!PT LDS RZ, [RZ] ;  /* 0x00000000fffff984 */ /* 0x000fe20000000800 */
[----:B------:R0:W-:Y:S06]  /*a960*/  MEMBAR.ALL.CTA ;  /* 0x0000000000007992 */ /* 0x0001ec0000008000 */
[----:B0-----:R-:W0:Y:S01]  /*a970*/  FENCE.VIEW.ASYNC.S ;  /* 0x00000000000073c6 */ /* 0x001e220000000000 */
[----:B------:R-:W-:Y:S01]  /*a980*/  IMAD.U32 R21, RZ, RZ, UR41 ;  /* 0x00000029ff157e24 */ /* 0x000fe2000f8e00ff */
[----:B------:R-:W-:Y:S01]  /*a990*/  SHF.R.S32.HI R52, RZ, 0x1f, R19 ;  /* 0x0000001fff347819 */ /* 0x000fe20000011413 */
[----:B------:R-:W-:-:S02]  /*a9a0*/  IMAD R21, R2, R27, R26 ;  /* 0x0000001b02157224 */ /* 0x000fc400078e021a */
[----:B------:R-:W-:Y:S01]  /*a9b0*/  IMAD.U32 R3, RZ, RZ, UR5 ;  /* 0x00000005ff037e24 */ /* 0x000fe2000f8e00ff */
[----:B------:R-:W-:Y:S01]  /*a9c0*/  ULDC UR5, c[0x0][0xac8] ;  /* 0x0002b20000057ab9 */ /* 0x000fe20000000800 */
[----:B------:R-:W-:Y:S02]  /*a9d0*/  IMAD R24, R24, UR6, RZ ;  /* 0x0000000618187c24 */ /* 0x000fe4000f8e02ff */
[----:B------:R-:W-:Y:S01]  /*a9e0*/  IMAD.MOV.U32 R2, RZ, RZ, R20 ;  /* 0x000000ffff027224 */ /* 0x000fe200078e0014 */
[----:B------:R-:W-:Y:S01]  /*a9f0*/  SHF.R.S32.HI R20, RZ, 0x1f, R21 ;  /* 0x0000001fff147819 */ /* 0x000fe20000011415 */
[C---:B------:R-:W-:Y:S02]  /*aa00*/  IMAD R27, R25.reuse, UR7, R24 ;  /* 0x00000007191b7c24 */ /* 0x040fe4000f8e0218 */
        /* <DEDUP_REMOVED lines=8> */
[----:B------:R-:W-:Y:S01]  /*aa90*/  LEA R26, P0, R2, UR6, 0x1 ;  /* 0x00000006021a7c11 */ /* 0x000fe2000f8008ff */
[----:B------:R-:W-:Y:S02]  /*aaa0*/  IMAD.IADD R3, R3, 0x1, R25 ;  /* 0x0000000103037824 */ /* 0x000fe400078e0219 */
[----:B------:R-:W-:Y:S02]  /*aab0*/  VIADD R0, R0, 0x13220 ;  /* 0x0001322000007836 */ /* 0x000fe40000000000 */
[----:B0-----:R-:W0:Y:S01]  /*aac0*/  SHFL.IDX PT, R24, R26, RZ, 0x181f ;  /* 0x00181fff1a187589 */ /* 0x001e2200000e0000 */
[----:B------:R-:W-:Y:S01]  /*aad0*/  LEA.HI.X R27, R2, UR7, R3, 0x1, P0 ;  /* 0x00000007021b7c11 */ /* 0x000fe200080f0c03 */
[----:B------:R-:W-:Y:S01]  /*aae0*/  VIADD R2, R34, 0x30 ;  /* 0x0000003022027836 */ /* 0x000fe20000000000 */
[----:B------:R-:W-:Y:S01]  /*aaf0*/  ISETP.GE.AND P0, PT, R19, UR5, PT ;  /* 0x0000000513007c0c */ /* 0x000fe2000bf06270 */
[----:B------:R-:W1:Y:S01]  /*ab00*/  SHFL.IDX PT, R38, R26, 0x1, 0x181f ;  /* 0x00381f001a267f89 */ /* 0x000e6200000e0000 */
[----:B------:R-:W-:-:S02]  /*ab10*/  PRMT R0, RZ, 0x654, R0 ;  /* 0x00000654ff007816 */ /* 0x000fc40000000000 */
[-C--:B------:R-:W-:Y:S01]  /*ab20*/  ISETP.GE.OR P1, PT, R34, R43.reuse, P0 ;  /* 0x0000002b2200720c */ /* 0x080fe20000726670 */
[----:B------:R-:W2:Y:S01]  /*ab30*/  SHFL.IDX PT, R42, R26, 0x2, 0x181f ;  /* 0x00581f001a2a7f89 */ /* 0x000ea200000e0000 */
[-C--:B------:R-:W-:Y:S01]  /*ab40*/  ISETP.GE.OR P2, PT, R2, R43.reuse, P0 ;  /* 0x0000002b0200720c */ /* 0x080fe20000746670 */
[----:B------:R3:W-:Y:S01]  /*ab50*/  SYNCS.ARRIVE.TRANS64.RED.A1T0 RZ, [R0+URZ], RZ ;  /* 0x000000ff00ff79a7 */ /* 0x0007e2000810043f */
[----:B------:R-:W-:Y:S01]  /*ab60*/  ISETP.GE.OR P3, PT, R20, R43, P0 ;  /* 0x0000002b1400720c */ /* 0x000fe20000766670 */
[----:B------:R-:W2:Y:S04]  /*ab70*/  SHFL.IDX PT, R32, R27, RZ, 0x181f ;  /* 0x00181fff1b207589 */ /* 0x000ea800000e0000 */
[----:B------:R-:W2:Y:S01]  /*ab80*/  SHFL.IDX PT, R36, R27, 0x1, 0x181f ;  /* 0x00381f001b247f89 */ /* 0x000ea200000e0000 */
[----:B---3--:R-:W-:-:S03]  /*ab90*/  VIADD R0, R34, 0x90 ;  /* 0x0000009022007836 */ /* 0x008fc60000000000 */
[----:B------:R-:W3:Y:S02]  /*aba0*/  SHFL.IDX PT, R40, R27, 0x2, 0x181f ;  /* 0x00581f001b287f89 */ /* 0x000ee400000e0000 */
[----:B------:R-:W-:Y:S02]  /*abb0*/  ISETP.GE.OR P0, PT, R0, R43, P0 ;  /* 0x0000002b0000720c */ /* 0x000fe40000706670 */
[----:B------:R-:W4:Y:S01]  /*abc0*/  SHFL.IDX PT, R26, R26, 0x3, 0x181f ;  /* 0x00781f001a1a7f89 */ /* 0x000f2200000e0000 */
[C---:B0-----:R-:W-:Y:S02]  /*abd0*/  @!P1 LEA R2, P4, R19.reuse, R24, 0x1 ;  /* 0x0000001813029211 */ /* 0x041fe400078808ff */
[C---:B-1----:R-:W-:Y:S02]  /*abe0*/  @!P2 LEA R20, P5, R19.reuse, R38, 0x1 ;  /* 0x000000261314a211 */ /* 0x042fe400078a08ff */
[C---:B--2---:R-:W-:Y:S02]  /*abf0*/  @!P3 LEA R24, P6, R19.reuse, R42, 0x1 ;  /* 0x0000002a1318b211 */ /* 0x044fe400078c08ff */
[----:B------:R-:W-:-:S02]  /*ac00*/  @!P1 LEA.HI.X R3, R19, R32, R52, 0x1, P4 ;  /* 0x0000002013039211 */ /* 0x000fc400020f0c34 */
[----:B------:R0:W2:Y:S01]  /*ac10*/  SHFL.IDX PT, R32, R27, 0x3, 0x181f ;  /* 0x00781f001b207f89 */ /* 0x0000a200000e0000 */
[C-C-:B------:R-:W-:Y:S02]  /*ac20*/  @!P2 LEA.HI.X R21, R19.reuse, R36, R52.reuse, 0x1, P5 ;  /* 0x000000241315a211 */ /* 0x140fe400028f0c34 */
[----:B---3--:R-:W-:Y:S01]  /*ac30*/  @!P3 LEA.HI.X R25, R19, R40, R52, 0x1, P6 ;  /* 0x000000281319b211 */ /* 0x008fe200030f0c34 */
[----:B----4-:R0:W-:Y:S04]  /*ac40*/  @!P1 ST.E.128 desc[UR48][R2.64], R8 ;  /* 0x0000000802009985 */ /* 0x0101e8000c101d30 */
[----:B------:R0:W-:Y:S04]  /*ac50*/  @!P2 ST.E.128 desc[UR48][R20.64], R28 ;  /* 0x0000001c1400a985 */ /* 0x0001e8000c101d30 */
[----:B------:R0:W-:Y:S01]  /*ac60*/  @!P3 ST.E.128 desc[UR48][R24.64], R12 ;  /* 0x0000000c1800b985 */ /* 0x0001e2000c101d30 */
[----:B--2---:R-:W-:Y:S05]  /*ac70*/  @P0 BRA `(.L_x_12303) ;  /* 0x0000000400f00947 */ /* 0x004fea0003800000 */
[----:B0-----:R-:W-:-:S04]  /*ac80*/  LEA R2, P0, R19, R26, 0x1 ;  /* 0x0000001a13027211 */ /* 0x001fc800078008ff */
[----:B------:R-:W-:-:S05]  /*ac90*/  LEA.HI.X R3, R19, R32, R52, 0x1, P0 ;  /* 0x0000002013037211 */ /* 0x000fca00000f0c34 */
[----:B-----5:R2:W-:Y:S01]  /*aca0*/  ST.E.128 desc[UR48][R2.64], R4 ;  /* 0x0000000402007985 */ /* 0x0205e2000c101d30 */
[----:B------:R-:W-:Y:S05]  /*acb0*/  BRA `(.L_x_12303) ;  /* 0x0000000400e07947 */ /* 0x000fea0003800000 */
.L_x_12302:
        /* <DEDUP_REMOVED lines=52> */
.L_x_12305:
[----:B------:R-:W-:Y:S05]  /*b000*/  BSYNC B1 ;  /* 0x0000000000017941 */ /* 0x000fea0003800000 */
.L_x_12304:
[----:B------:R-:W-:Y:S01]  /*b010*/  ULDC.64 UR10, c[0x0][0xae8] ;  /* 0x0002ba00000a7ab9 */ /* 0x000fe20000000a00 */
[----:B------:R-:W-:Y:S01]  /*b020*/  VIADD R6, R6, UR43 ;  /* 0x0000002b06067c36 */ /* 0x000fe20008000000 */
[----:B------:R-:W-:Y:S01]  /*b030*/  UIMAD UR5, UR8, UR10, URZ ;  /* 0x0000000a080572a4 */ /* 0x000fe2000f8e023f */
[----:B------:R-:W-:Y:S01]  /*b040*/  VIADD R30, R22, UR43 ;  /* 0x0000002b161e7c36 */ /* 0x000fe20008000000 */
        /* <DEDUP_REMOVED lines=8> */
[----:B-1----:R-:W-:-:S03]  /*b0d0*/  @P1 SHF.R.U32.HI R5, RZ, R13, R0 ;  /* 0x0000000dff051219 */ /* 0x002fc60000011600 */
[----:B------:R-:W-:Y:S01]  /*b0e0*/  UIMAD UR5, UR40, UR11, UR5 ;  /* 0x0000000b280572a4 */ /* 0x000fe2000f8e0205 */
[--C-:B------:R-:W-:Y:S01]  /*b0f0*/  SHF.R.S32.HI R0, RZ, 0x1f, R5.reuse ;  /* 0x0000001fff007819 */ /* 0x100fe20000011405 */
[----:B------:R-:W-:Y:S01]  /*b100*/  UIMAD.WIDE.U32 UR40, UR40, UR10, UR6 ;  /* 0x0000000a282872a5 */ /* 0x000fe2000f8e0006 */
[----:B------:R-:W-:Y:S02]  /*b110*/  IMAD.MOV R7, RZ, RZ, -R5 ;  /* 0x000000ffff077224 */ /* 0x000fe400078e0a05 */
[----:B------:R-:W-:Y:S01]  /*b120*/  ULDC.64 UR6, c[0x0][0xae0] ;  /* 0x0002b80000067ab9 */ /* 0x000fe20000000a00 */
[----:B------:R-:W-:Y:S01]  /*b130*/  UIADD3 UR5, UR41, UR5, URZ ;  /* 0x0000000529057290 */ /* 0x000fe2000fffe03f */
[----:B------:R-:W-:Y:S02]  /*b140*/  IMAD R7, R11, R7, R6 ;  /* 0x000000070b077224 */ /* 0x000fe400078e0206 */
[----:B------:R-:W-:Y:S02]  /*b150*/  IMAD R0, R0, UR6, RZ ;  /* 0x0000000600007c24 */ /* 0x000fe4000f8e02ff */
[----:B------:R-:W-:-:S02]  /*b160*/  IMAD.U32 R3, RZ, RZ, UR41 ;  /* 0x00000029ff037e24 */ /* 0x000fc4000f8e00ff */
[----:B------:R-:W-:Y:S02]  /*b170*/  IMAD.U32 R2, RZ, RZ, UR40 ;  /* 0x00000028ff027e24 */ /* 0x000fe4000f8e00ff */
[----:B------:R-:W-:Y:S01]  /*b180*/  IMAD.U32 R3, RZ, RZ, UR5 ;  /* 0x00000005ff037e24 */ /* 0x000fe2000f8e00ff */
[----:B------:R-:W-:Y:S01]  /*b190*/  ULDC UR5, c[0x0][0xac8] ;  /* 0x0002b20000057ab9 */ /* 0x000fe20000000800 */
[C---:B------:R-:W-:Y:S01]  /*b1a0*/  IMAD R9, R5.reuse, UR7, R0 ;  /* 0x0000000705097c24 */ /* 0x040fe2000f8e0200 */
[----:B------:R-:W-:Y:S01]  /*b1b0*/  SHF.R.S32.HI R0, RZ, 0x1f, R7 ;  /* 0x0000001fff007819 */ /* 0x000fe20000011407 */
        /* <DEDUP_REMOVED lines=24> */
[----:B------:R1:W4:Y:S04]  /*b340*/  SHFL.IDX PT, R28, R4, 0x3, 0x181f ;  /* 0x00781f00041c7f89 */ /* 0x00032800000e0000 */
        /* <DEDUP_REMOVED lines=15> */
.L_x_12303:
[----:B------:R-:W-:Y:S05]  /*b440*/  BSYNC B0 ;  /* 0x0000000000007941 */ /* 0x000fea0003800000 */
.L_x_12301:
[----:B------:R-:W-:Y:S02]  /*b450*/  ULDC UR5, c[0x0][0xc38] ;  /* 0x00030e0000057ab9 */ /* 0x000fe40000000800 */
[----:B------:R-:W-:-:S06]  /*b460*/  UISETP.GE.AND UP0, UPT, UR4, UR5, UPT ;  /* 0x000000050400728c */ /* 0x000fcc000bf06270 */
[----:B------:R-:W-:-:S13]  /*b470*/  PLOP3.LUT P0, PT, PT, PT, UP0, 0x80, 0x0 ;  /* 0x000000000000781c */ /* 0x000fda0003f0f008 */
[----:B------:R-:W-:Y:S05]  /*b480*/  @!P0 BRA `(.L_x_12306) ;  /* 0xffffff5800348947 */ /* 0x000fea000383ffff */
[----:B------:R-:W-:Y:S05]  /*b490*/  EXIT ;  /* 0x000000000000794d */ /* 0x000fea0003800000 */
.L_x_12263:
        /* <DEDUP_REMOVED lines=17> */
[----:B------:R-:W-:Y:S01]  /*b5b0*/  UMOV UR4, 0x400 ;  /* 0x0000040000047882 */ /* 0x000fe20000000000 */
[----:B------:R-:W-:Y:S01]  /*b5c0*/  IMAD.U32 R27, RZ, RZ, UR6 ;  /* 0x00000006ff1b7e24 */ /* 0x000fe2000f8e00ff */
[----:B------:R-:W-:Y:S01]  /*b5d0*/  ULOP3.LUT UR39, UR38, 0x1, URZ, 0xfc, !UPT ;  /* 0x0000000126277892 */ /* 0x000fe2000f8efc3f */
[----:B------:R-:W-:Y:S01]  /*b5e0*/  IMAD.MOV.U32 R19, RZ, RZ, 0x1 ;  /* 0x00000001ff137424 */ /* 0x000fe200078e00ff */
[----:B------:R-:W-:Y:S01]  /*b5f0*/  ULOP3.LUT UR44, UR38, 0x2, URZ, 0xfc, !UPT ;  /* 0x00000002262c7892 */ /* 0x000fe2000f8efc3f */
[----:B------:R-:W-:Y:S01]  /*b600*/  IMAD.MOV.U32 R18, RZ, RZ, RZ ;  /* 0x000000ffff127224 */ /* 0x000fe200078e00ff */
[----:B------:R-:W-:Y:S01]  /*b610*/  ULDC UR42, c[0x0][0xc] ;  /* 0x00000300002a7ab9 */ /* 0x000fe20000000800 */
[----:B------:R-:W-:Y:S01]  /*b620*/  IMAD.MOV.U32 R29, RZ, RZ, RZ ;  /* 0x000000ffff1d7224 */ /* 0x000fe200078e00ff */
[----:B------:R-:W-:Y:S01]  /*b630*/  ULDC.64 UR46, c[0x0][0x198] ;  /* 0x00006600002e7ab9 */ /* 0x000fe20000000a00 */
[----:B-1----:R-:W-:-:S06]  /*b640*/  ULEA UR4, UR5, UR4, 0x18 ;  /* 0x0000000405047291 */ /* 0x002fcc000f8ec03f */
[----:B------:R-:W-:Y:S01]  /*b650*/  IMAD.U32 R16, RZ, RZ, UR4 ;  /* 0x00000004ff107e24 */ /* 0x000fe2000f8e00ff */
[C---:B0-----:R-:W-:Y:S01]  /*b660*/  LOP3.LUT R10, R11.reuse, 0x7f, RZ, 0xc0, !PT ;  /* 0x0000007f0b0a7812 */ /* 0x041fe200078ec0ff */
[C---:B------:R-:W-:Y:S01]  /*b670*/  IMAD.SHL.U32 R26, R11.reuse, 0x40, RZ ;  /* 0x000000400b1a7824 */ /* 0x040fe200078e00ff */
[----:B------:R-:W-:Y:S01]  /*b680*/  SHF.R.U32.HI R3, RZ, 0x1, R11 ;  /* 0x00000001ff037819 */ /* 0x000fe2000001160b */
[C---:B------:R-:W-:Y:S02]  /*b690*/  IMAD.SHL.U32 R2, R11.reuse, 0x10, RZ ;  /* 0x000000100b027824 */ /* 0x040fe400078e00ff */
[C---:B------:R-:W-:Y:S01]  /*b6a0*/  IMAD.SHL.U32 R8, R11.reuse, 0x2, RZ ;  /* 0x000000020b087824 */ /* 0x040fe200078e00ff */
[----:B------:R-:W-:Y:S01]  /*b6b0*/  LOP3.LUT R4, R26, 0x180, RZ, 0xc0, !PT ;  /* 0x000001801a047812 */ /* 0x000fe200078ec0ff */
[----:B------:R-:W-:Y:S01]  /*b6c0*/  IMAD.SHL.U32 R6, R10, 0x10, RZ ;  /* 0x000000100a067824 */ /* 0x000fe200078e00ff */
[----:B------:R-:W-:Y:S01]  /*b6d0*/  LOP3.LUT R5, R2, 0x1b0, RZ, 0xc0, !PT ;  /* 0x000001b002057812 */ /* 0x000fe200078ec0ff */
[C---:B------:R-:W-:Y:S01]  /*b6e0*/  IMAD.SHL.U32 R0, R11.reuse, 0x20, RZ ;  /* 0x000000200b007824 */ /* 0x040fe200078e00ff */
[----:B------:R-:W-:Y:S01]  /*b6f0*/  LOP3.LUT R3, R4, 0x30, R3, 0xf8, !PT ;  /* 0x0000003004037812 */ /* 0x000fe200078ef803 */
[----:B------:R-:W-:Y:S01]  /*b700*/  IMAD.SHL.U32 R4, R11, 0x8, RZ ;  /* 0x000000080b047824 */ /* 0x000fe200078e00ff */
[----:B------:R-:W-:-:S02]  /*b710*/  LOP3.LUT R8, R5, 0x30, R8, 0x78, !PT ;  /* 0x0000003005087812 */ /* 0x000fc400078e7808 */
[----:B------:R-:W-:Y:S01]  /*b720*/  LOP3.LUT R7, R6, 0x600, RZ, 0xc0, !PT ;  /* 0x0000060006077812 */ /* 0x000fe200078ec0ff */
[----:B------:R-:W-:Y:S01]  /*b730*/  IMAD.SHL.U32 R6, R11, 0x4, RZ ;  /* 0x000000040b067824 */ /* 0x000fe200078e00ff */
[----:B------:R-:W-:Y:S02]  /*b740*/  LOP3.LUT R5, R0, 0x80, RZ, 0xc0, !PT ;  /* 0x0000008000057812 */ /* 0x000fe400078ec0ff */
[----:B------:R-:W-:Y:S02]  /*b750*/  LOP3.LUT R9, R7, 0x60, R0, 0xf8, !PT ;  /* 0x0000006007097812 */ /* 0x000fe400078ef800 */
[----:B------:R-:W-:Y:S02]  /*b760*/  LOP3.LUT R5, R5, 0x10, R11, 0xf8, !PT ;  /* 0x0000001005057812 */ /* 0x000fe400078ef80b */
[----:B------:R-:W-:Y:S02]  /*b770*/  LOP3.LUT R7, R7, 0x40, R2, 0xf8, !PT ;  /* 0x0000004007077812 */ /* 0x000fe400078ef802 */
[----:B------:R-:W-:-:S02]  /*b780*/  LOP3.LUT R3, R3, 0x30, R4, 0x78, !PT ;  /* 0x0000003003037812 */ /* 0x000fc400078e7804 */
[----:B------:R-:W-:Y:S02]  /*b790*/  LOP3.LUT R5, R5, 0x10, R6, 0x78, !PT ;  /* 0x0000001005057812 */ /* 0x000fe400078e7806 */
[----:B------:R-:W-:Y:S02]  /*b7a0*/  LOP3.LUT R7, R7, R8, RZ, 0xfc, !PT ;  /* 0x0000000807077212 */ /* 0x000fe400078efcff */
[----:B------:R-:W-:Y:S02]  /*b7b0*/  LOP3.LUT R26, R3, 0x640, R26, 0xf8, !PT ;  /* 0x00000640031a7812 */ /* 0x000fe400078ef81a */
[----:B------:R-:W-:Y:S01]  /*b7c0*/  LOP3.LUT R6, R9, 0x100, R0, 0xf8, !PT ;  /* 0x0000010009067812 */ /* 0x000fe200078ef800 */
[----:B------:R-:W-:Y:S01]  /*b7d0*/  IMAD.IADD R28, R16, 0x1, R7 ;  /* 0x00000001101c7824 */ /* 0x000fe200078e0207 */
[----:B------:R-:W-:Y:S02]  /*b7e0*/  SHF.R.U32.HI R3, RZ, 0x2, R10 ;  /* 0x00000002ff037819 */ /* 0x000fe4000001160a */
[----:B------:R-:W-:-:S02]  /*b7f0*/  LOP3.LUT R25, R6, R5, RZ, 0xfc, !PT ;  /* 0x0000000506197212 */ /* 0x000fc400078efcff */
[----:B------:R-:W-:-:S07]  /*b800*/  LOP3.LUT R0, R3, 0x60, R0, 0xf8, !PT ;  /* 0x0000006003007812 */ /* 0x000fce00078ef800 */
.L_x_12366:
        /* <DEDUP_REMOVED lines=22> */
.L_x_12308:
[----:B------:R-:W-:Y:S01]  /*b970*/  ULDC UR9, c[0x0][0xc54] ;  /* 0x0003150000097ab9 */ /* 0x000fe20000000800 */
[----:B------:R-:W-:Y:S01]  /*b980*/  UMOV UR5, UR8 ;  /* 0x0000000800057c82 */ /* 0x000fe20008000000 */
[----:B------:R-:W-:-:S11]  /*b990*/  UISETP.NE.AND UP0, UPT, UR9, 0x1, UPT ;  /* 0x000000010900788c */ /* 0x000fd6000bf05270 */
[----:B------:R-:W-:Y:S02]  /*b9a0*/  @UP0 ULDC.64 UR10, c[0x0][0xc58] ;  /* 0x00031600000a0ab9 */ /* 0x000fe40000000a00 */
[----:B------:R-:W-:-:S04]  /*b9b0*/  UIMAD.WIDE.U32 UR6, UR8, UR10, URZ ;  /* 0x0000000a080672a5 */ /* 0x000fc8000f8e003f */
[----:B------:R-:W-:-:S04]  /*b9c0*/  @UP0 USHF.R.U32.HI UR5, URZ, UR11, UR7 ;  /* 0x0000000b3f050299 */ /* 0x000fc80008011607 */
[----:B------:R-:W-:-:S12]  /*b9d0*/  UIMAD UR6, UR5, UR9, URZ ;  /* 0x00000009050672a4 */ /* 0x000fd8000f8e023f */
.L_x_12309:
        /* <DEDUP_REMOVED lines=9> */
[----:B------:R-:W-:Y:S02]  /*ba70*/  UIMAD UR8, UR41, 0xc0, URZ ;  /* 0x000000c0290878a4 */ /* 0x000fe4000f8e023f */
        /* <DEDUP_REMOVED lines=52> */
.L_x_12311:
        /* <DEDUP_REMOVED lines=20> */
.L_x_12314:
[----:B------:R-:W-:Y:S05]  /*bf00*/  BSYNC B6 ;  /* 0x0000000000067941 */ /* 0x000fea0003800000 */
.L_x_12313:
        /* <DEDUP_REMOVED lines=22> */
.L_x_12316:
[----:B------:R-:W-:Y:S05]  /*c070*/  BSYNC B6 ;  /* 0x0000000000067941 */ /* 0x000fea0003800000 */
.L_x_12315:
        /* <DEDUP_REMOVED lines=20> */
.L_x_12318:
[----:B------:R-:W-:Y:S05]  /*c1c0*/  BSYNC B6 ;  /* 0x0000000000067941 */ /* 0x000fea0003800000 */
.L_x_12317:
        /* <DEDUP_REMOVED lines=19> */
.L_x_12320:
[----:B------:R-:W-:Y:S05]  /*c300*/  BSYNC B6 ;  /* 0x0000000000067941 */ /* 0x000fea0003800000 */
.L_x_12319:
        /* <DEDUP_REMOVED lines=23> */
.L_x_12385:
        /* <DEDUP_REMOVED lines=10> */
.L_x_12388:
        /* <DEDUP_REMOVED lines=21> */
.L_x_12324:
[----:B-1----:R-:W1:Y:S01]  /*c670*/  S2R R2, SR_TID.X ;  /* 0x0000000000027919 */ /* 0x002e620000002100 */
[----:B------:R-:W-:Y:S01]  /*c680*/  IMAD R5, R18, 0x8, R16 ;  /* 0x0000000812057824 */ /* 0x000fe200078e0210 */
[----:B-1----:R-:W-:Y:S02]  /*c690*/  LOP3.LUT R3, R2, 0x7f, RZ, 0xc0, !PT ;  /* 0x0000007f02037812 */ /* 0x002fe400078ec0ff */
[----:B------:R-:W-:Y:S02]  /*c6a0*/  SHF.L.U32 R2, R19, 0x1f, RZ ;  /* 0x0000001f13027819 */ /* 0x000fe400000006ff */
[----:B------:R-:W-:Y:S02]  /*c6b0*/  ISETP.NE.AND P0, PT, R3, RZ, PT ;  /* 0x000000ff0300720c */ /* 0x000fe40003f05270 */
[----:B------:R-:W1:Y:S02]  /*c6c0*/  SYNCS.PHASECHK.TRANS64.TRYWAIT P1, [R5+URZ+0x13280], R2 ;  /* 0x01328002050075a7 */ /* 0x000e64000802017f */
[----:B-1----:R-:W-:Y:S09]  /*c6d0*/  @!P1 BRA `(.L_x_12325) ;  /* 0x0000002400fc9947 */ /* 0x002ff20003800000 */
.L_x_12389:
        /* <DEDUP_REMOVED lines=8> */
.L_x_12326:
        /* <DEDUP_REMOVED lines=16> */
.L_x_12390:
        /* <DEDUP_REMOVED lines=8> */
.L_x_12328:
        /* <DEDUP_REMOVED lines=17> */
.L_x_12322:
        /* <DEDUP_REMOVED lines=29> */
.L_x_12330:
[----:B------:R-:W-:Y:S05]  /*cbc0*/  BSYNC B6 ;  /* 0x0000000000067941 */ /* 0x000fea0003800000 */
.L_x_12329:
[----:B------:R-:W3:Y:S01]  /*cbd0*/  LDC R9, c[0x0][0x448] ;  /* 0x00011200ff097b82 */ /* 0x000ee20000000800 */
[----:B0-----:R-:W0:Y:S01]  /*cbe0*/  S2R R20, SR_TID.X ;  /* 0x0000000000147919 */ /* 0x001e220000002100 */
[----:B------:R-:W-:Y:S01]  /*cbf0*/  IMAD.U32 R6, RZ, RZ, UR41 ;  /* 0x00000029ff067e24 */ /* 0x000fe2000f8e00ff */
[----:B------:R-:W-:Y:S01]  /*cc00*/  ULDC.64 UR8, c[0x0][0x2e0] ;  /* 0x0000b80000087ab9 */ /* 0x000fe20000000a00 */
[----:B------:R-:W-:Y:S01]  /*cc10*/  UMOV UR4, UR50 ;  /* 0x0000003200047c82 */ /* 0x000fe20008000000 */
[----:B------:R-:W-:Y:S01]  /*cc20*/  UIMAD UR6, UR45, UR8, URZ ;  /* 0x000000082d0672a4 */ /* 0x000fe2000f8e023f */
[----:B------:R-:W-:Y:S02]  /*cc30*/  UMOV UR5, UR37 ;  /* 0x0000002500057c82 */ /* 0x000fe40008000000 */
[----:B------:R-:W-:Y:S02]  /*cc40*/  UIMAD.WIDE.U32 UR4, UR43, UR8, UR4 ;  /* 0x000000082b0472a5 */ /* 0x000fe4000f8e0004 */
[----:B------:R-:W-:-:S03]  /*cc50*/  UIMAD UR6, UR43, UR9, UR6 ;  /* 0x000000092b0672a4 */ /* 0x000fc6000f8e0206 */
[----:B------:R-:W-:Y:S01]  /*cc60*/  ULDC.64 UR8, c[0x0][0x2d0] ;  /* 0x0000b40000087ab9 */ /* 0x000fe20000000a00 */
[----:B------:R-:W-:Y:S01]  /*cc70*/  UIADD3 UR6, UR5, UR6, URZ ;  /* 0x0000000605067290 */ /* 0x000fe2000fffe03f */
[----:B------:R-:W-:-:S04]  /*cc80*/  IMAD.U32 R4, RZ, RZ, UR4 ;  /* 0x00000004ff047e24 */ /* 0x000fc8000f8e00ff */
[----:B-12---:R-:W-:Y:S01]  /*cc90*/  IMAD.MOV.U32 R2, RZ, RZ, R4 ;  /* 0x000000ffff027224 */ /* 0x006fe200078e0004 */
[----:B---3--:R-:W-:Y:S02]  /*cca0*/  ISETP.NE.AND P1, PT, R9, 0x1, PT ;  /* 0x000000010900780c */ /* 0x008fe40003f25270 */
[C---:B0-----:R-:W-:Y:S01]  /*ccb0*/  LOP3.LUT R21, R20.reuse, 0x7f, RZ, 0xc0, !PT ;  /* 0x0000007f14157812 */ /* 0x041fe200078ec0ff */
[----:B------:R-:W-:-:S10]  /*ccc0*/  IMAD.SHL.U32 R20, R20, 0x20, RZ ;  /* 0x0000002014147824 */ /* 0x000fd400078e00ff */
[----:B------:R-:W0:Y:S01]  /*ccd0*/  @P1 LDC R3, c[0x0][0x44c] ;  /* 0x00011300ff031b82 */ /* 0x000e220000000800 */
[----:B------:R-:W-:-:S04]  /*cce0*/  SHF.R.U32.HI R21, RZ, 0x2, R21 ;  /* 0x00000002ff157819 */ /* 0x000fc80000011615 */
[----:B------:R-:W-:-:S03]  /*ccf0*/  LOP3.LUT R20, R21, 0x60, R20, 0xf8, !PT ;  /* 0x0000006015147812 */ /* 0x000fc600078ef814 */
[----:B------:R-:W1:Y:S02]  /*cd00*/  @P1 LDC R5, c[0x0][0x450] ;  /* 0x00011400ff051b82 */ /* 0x000e640000000800 */
[----:B------:R-:W-:Y:S02]  /*cd10*/  IMAD R6, R6, 0xc0, R20 ;  /* 0x000000c006067824 */ /* 0x000fe400078e0214 */
[----:B------:R-:W2:Y:S02]  /*cd20*/  S2R R20, SR_TID.X ;  /* 0x0000000000147919 */ /* 0x000ea40000002100 */
[----:B------:R-:W-:Y:S02]  /*cd30*/  IMAD.MOV.U32 R7, RZ, RZ, R6 ;  /* 0x000000ffff077224 */ /* 0x000fe400078e0006 */
[----:B------:R-:W3:Y:S01]  /*cd40*/  @P1 LDC R8, c[0x0][0x450] ;  /* 0x00011400ff081b82 */ /* 0x000ee20000000800 */
[----:B0-----:R-:W-:-:S04]  /*cd50*/  @P1 IMAD.HI.U32 R0, R6, R3, RZ ;  /* 0x0000000306001227 */ /* 0x001fc800078e00ff */
[----:B------:R-:W-:Y:S01]  /*cd60*/  IMAD.U32 R3, RZ, RZ, UR6 ;  /* 0x00000006ff037e24 */ /* 0x000fe2000f8e00ff */
[----:B------:R-:W-:Y:S01]  /*cd70*/  ULDC.64 UR6, c[0x0][0x280] ;  /* 0x0000a00000067ab9 */ /* 0x000fe20000000a00 */
[----:B-1----:R-:W-:Y:S01]  /*cd80*/  @P1 SHF.R.U32.HI R7, RZ, R5, R0 ;  /* 0x00000005ff071219 */ /* 0x002fe20000011600 */
[----:B------:R-:W-:Y:S01]  /*cd90*/  IMAD.U32 R5, RZ, RZ, UR5 ;  /* 0x00000005ff057e24 */ /* 0x000fe2000f8e00ff */
[----:B------:R-:W-:Y:S02]  /*cda0*/  ULDC.64 UR4, c[0x0][0x2c8] ;  /* 0x0000b20000047ab9 */ /* 0x000fe40000000a00 */
[----:B------:R-:W-:Y:S01]  /*cdb0*/  SHF.R.S32.HI R0, RZ, 0x1f, R7 ;  /* 0x0000001fff007819 */ /* 0x000fe20000011407 */
[----:B------:R-:W-:-:S04]  /*cdc0*/  IMAD.WIDE.U32 R4, R7, UR8, R2 ;  /* 0x0000000807047c25 */ /* 0x000fc8000f8e0002 */
[----:B------:R-:W-:Y:S02]  /*cdd0*/  IMAD R0, R0, UR8, RZ ;  /* 0x0000000800007c24 */ /* 0x000fe4000f8e02ff */
[C---:B--2---:R-:W-:Y:S01]  /*cde0*/  IMAD.SHL.U32 R10, R20.reuse, 0x10, RZ ;  /* 0x00000010140a7824 */ /* 0x044fe200078e00ff */
[----:B------:R-:W-:Y:S01]  /*cdf0*/  LOP3.LUT R20, R20, 0x7f, RZ, 0xc0, !PT ;  /* 0x0000007f14147812 */ /* 0x000fe200078ec0ff */
[----:B------:R-:W-:Y:S02]  /*ce00*/  IMAD R11, R7, UR9, R0 ;  /* 0x00000009070b7c24 */ /* 0x000fe4000f8e0200 */
[----:B------:R-:W-:Y:S01]  /*ce10*/  IMAD.MOV R0, RZ, RZ, -R7 ;  /* 0x000000ffff007224 */ /* 0x000fe200078e0a07 */
[----:B------:R-:W-:Y:S01]  /*ce20*/  LOP3.LUT R10, R10, 0x30, RZ, 0xc0, !PT ;  /* 0x000000300a0a7812 */ /* 0x000fe200078ec0ff */
[----:B------:R-:W-:Y:S01]  /*ce30*/  IMAD.IADD R5, R5, 0x1, R11 ;  /* 0x0000000105057824 */ /* 0x000fe200078e020b */
[----:B------:R-:W-:Y:S01]  /*ce40*/  SHF.R.U32.HI R20, RZ, 0x2, R20 ;  /* 0x00000002ff147819 */ /* 0x000fe20000011614 */
[----:B------:R-:W-:-:S02]  /*ce50*/  IMAD R7, R9, R0, R6 ;  /* 0x0000000009077224 */ /* 0x000fc400078e0206 */
[----:B------:R-:W-:Y:S02]  /*ce60*/  VIADD R6, R6, 0x80 ;  /* 0x0000008006067836 */ /* 0x000fe40000000000 */
[----:B------:R-:W-:Y:S01]  /*ce70*/  IMAD.WIDE.U32 R4, R7, UR4, R4 ;  /* 0x0000000407047c25 */ /* 0x000fe2000f8e0004 */
[----:B------:R-:W-:-:S05]  /*ce80*/  SHF.R.S32.HI R0, RZ, 0x1f, R7 ;  /* 0x0000001fff007819 */ /* 0x000fca0000011407 */
[----:B------:R-:W-:-:S04]  /*ce90*/  IMAD R0, R0, UR4, RZ ;  /* 0x0000000400007c24 */ /* 0x000fc8000f8e02ff */
[----:B------:R-:W-:Y:S01]  /*cea0*/  IMAD R7, R7, UR5, R0 ;  /* 0x0000000507077c24 */ /* 0x000fe2000f8e0200 */
[----:B------:R-:W-:-:S04]  /*ceb0*/  IADD3 R0, P0, R4, UR6, RZ ;  /* 0x0000000604007c10 */ /* 0x000fc8000ff1e0ff */
[----:B------:R-:W-:Y:S01]  /*cec0*/  IADD3.X R4, R5, UR7, R7, P0, !PT ;  /* 0x0000000705047c10 */ /* 0x000fe200087fe407 */
[----:B------:R-:W-:Y:S01]  /*ced0*/  IMAD.MOV.U32 R5, RZ, RZ, R6 ;  /* 0x000000ffff057224 */ /* 0x000fe200078e0006 */
[----:B------:R-:W0:Y:S02]  /*cee0*/  @P1 LDC R7, c[0x0][0x44c] ;  /* 0x00011300ff071b82 */ /* 0x000e240000000800 */
[----:B0-----:R-:W-:-:S05]  /*cef0*/  @P1 IMAD.HI.U32 R7, R6, R7, RZ ;  /* 0x0000000706071227 */ /* 0x001fca00078e00ff */
[----:B---3--:R-:W-:-:S04]  /*cf00*/  @P1 SHF.R.U32.HI R5, RZ, R8, R7 ;  /* 0x00000008ff051219 */ /* 0x008fc80000011607 */
        /* <DEDUP_REMOVED lines=18> */
[----:B------:R-:W-:Y:S01]  /*d030*/  IMAD.U32 R7, RZ, RZ, UR41 ;  /* 0x00000029ff077e24 */ /* 0x000fe2000f8e00ff */
[----:B------:R-:W-:Y:S02]  /*d040*/  ULDC UR4, c[0x0][0x288] ;  /* 0x0000a20000047ab9 */ /* 0x000fe40000000800 */
[----:B------:R-:W1:Y:S01]  /*d050*/  SHFL.IDX PT, R2, R4, RZ, 0x1c1f ;  /* 0x001c1fff04027589 */ /* 0x000e6200000e0000 */
[----:B------:R-:W-:Y:S02]  /*d060*/  IMAD R6, R9, UR4, RZ ;  /* 0x0000000409067c24 */ /* 0x000fe4000f8e02ff */
[----:B------:R-:W-:-:S04]  /*d070*/  IMAD R7, R7, 0xc0, R20 ;  /* 0x000000c007077824 */ /* 0x000fc800078e0214 */
[C---:B------:R-:W-:Y:S01]  /*d080*/  VIADD R9, R7.reuse, 0x20 ;  /* 0x0000002007097836 */ /* 0x040fe20000000000 */
[C---:B------:R-:W-:Y:S01]  /*d090*/  ISETP.GE.AND P1, PT, R7.reuse, R6, PT ;  /* 0x000000060700720c */ /* 0x040fe20003f26270 */
[----:B------:R-:W-:-:S12]  /*d0a0*/  VIADD R11, R7, 0x80 ;  /* 0x00000080070b7836 */ /* 0x000fd80000000000 */
        /* <DEDUP_REMOVED lines=13> */
[----:B------:R-:W-:-:S03]  /*d180*/  ISETP.GE.AND P1, PT, R9, R6, PT ;  /* 0x000000060900720c */ /* 0x000fc60003f26270 */
[----:B------:R-:W-:Y:S04]  /*d190*/  SHFL.IDX PT, R9, R0, 0x3, 0x1c1f ;  /* 0x007c1f0000097f89 */ /* 0x000fe800000e0000 */
[----:B------:R-:W-:Y:S04]  /*d1a0*/  SHFL.IDX PT, R0, R8, RZ, 0x1c1f ;  /* 0x001c1fff08007589 */ /* 0x000fe800000e0000 */
[----:B-1----:R-:W1:Y:S04]  /*d1b0*/  SHFL.IDX PT, R2, R4, 0x2, 0x1c1f ;  /* 0x005c1f0004027f89 */ /* 0x002e6800000e0000 */
[----:B------:R-:W2:Y:S01]  /*d1c0*/  SHFL.IDX PT, R4, R4, 0x3, 0x1c1f ;  /* 0x007c1f0004047f89 */ /* 0x000ea200000e0000 */
        /* <DEDUP_REMOVED lines=16> */
.L_x_12403:
        /* <DEDUP_REMOVED lines=10> */
.L_x_12332:
        /* <DEDUP_REMOVED lines=16> */
.L_x_12404:
[----:B------:R-:W-:Y:S05]  /*d470*/  BSYNC B0 ;  /* 0x0000000000007941 */ /* 0x000fea0003800000 */
.L_x_12333:
[----:B------:R-:W-:-:S06]  /*d480*/  UISETP.GE.AND UP0, UPT, UR40, 0x2, UPT ;  /* 0x000000022800788c */ /* 0x000fcc000bf06270 */
[----:B------:R-:W-:-:S13]  /*d490*/  PLOP3.LUT P0, PT, PT, PT, UP0, 0x80, 0x0 ;  /* 0x000000000000781c */ /* 0x000fda0003f0f008 */
[----:B------:R-:W-:Y:S05]  /*d4a0*/  @!P0 BRA `(.L_x_12335) ;  /* 0x0000000800e48947 */ /* 0x000fea0003800000 */
[----:B------:R-:W-:Y:S01]  /*d4b0*/  UIADD3 UR4, UR40, -0x2, URZ ;  /* 0xfffffffe28047890 */ /* 0x000fe2000fffe03f */
[----:B------:R-:W-:Y:S02]  /*d4c0*/  IMAD.MOV.U32 R6, RZ, RZ, R19 ;  /* 0x000000ffff067224 */ /* 0x000fe400078e0013 */
[----:B------:R-:W-:-:S03]  /*d4d0*/  IMAD.MOV.U32 R7, RZ, RZ, R18 ;  /* 0x000000ffff077224 */ /* 0x000fc600078e0012 */
[----:B------:R-:W-:-:S07]  /*d4e0*/  IMAD.U32 R0, RZ, RZ, UR4 ;  /* 0x00000004ff007e24 */ /* 0x000fce000f8e00ff */
.L_x_12355:
        /* <DEDUP_REMOVED lines=31> */
.L_x_12338:
        /* <DEDUP_REMOVED lines=8> */
.L_x_12405:
[----:B------:R-:W-:Y:S05]  /*d760*/  BSYNC B1 ;  /* 0x0000000000017941 */ /* 0x000fea0003800000 */
.L_x_12339:
        /* <DEDUP_REMOVED lines=9> */
.L_x_12342:
[----:B------:R-:W-:Y:S05]  /*d800*/  BSYNC B1 ;  /* 0x0000000000017941 */ /* 0x000fea0003800000 */
.L_x_12341:
        /* <DEDUP_REMOVED lines=11> */
.L_x_12343:
        /* <DEDUP_REMOVED lines=13> */
.L_x_12406:
[----:B------:R-:W-:Y:S05]  /*d990*/  BSYNC B1 ;  /* 0x0000000000017941 */ /* 0x000fea0003800000 */
.L_x_12344:
        /* <DEDUP_REMOVED lines=11> */
.L_x_12347:
[----:B------:R-:W-:Y:S05]  /*da50*/  BSYNC B1 ;  /* 0x0000000000017941 */ /* 0x000fea0003800000 */
.L_x_12346:
        /* <DEDUP_REMOVED lines=8> */
.L_x_12348:
        /* <DEDUP_REMOVED lines=10> */
.L_x_12337:
[----:B------:R-:W-:Y:S05]  /*db80*/  BSYNC B0 ;  /* 0x0000000000007941 */ /* 0x000fea0003800000 */
.L_x_12336:
[----:B------:R-:W-:-:S06]  /*db90*/  UISETP.NE.AND UP0, UPT, UR39, 0x3, UPT ;  /* 0x000000032700788c */ /* 0x000fcc000bf05270 */
[----:B------:R-:W-:-:S13]  /*dba0*/  PLOP3.LUT P0, PT, PT, PT, UP0, 0x80, 0x0 ;  /* 0x000000000000781c */ /* 0x000fda0003f0f008 */
[----:B------:R-:W-:Y:S05]  /*dbb0*/  @!P0 BRA `(.L_x_12349) ;  /* 0x0000000000048947 */ /* 0x000fea0003800000 */
[----:B------:R-:W-:Y:S01]  /*dbc0*/  BPT.TRAP 0x1 ;  /* 0x000000040000795c */ /* 0x000fe20000300000 */
.L_x_12349:
        /* <DEDUP_REMOVED lines=8> */
.L_x_12407:
[----:B------:R-:W-:Y:S05]  /*dc50*/  BSYNC B0 ;  /* 0x0000000000007941 */ /* 0x000fea0003800000 */
.L_x_12350:
[----:B------:R-:W-:Y:S05]  /*dc60*/  @!P0 BRA `(.L_x_12352) ;  /* 0x0000000000048947 */ /* 0x000fea0003800000 */
[----:B------:R-:W-:Y:S01]  /*dc70*/  BPT.TRAP 0x1 ;  /* 0x000000040000795c */ /* 0x000fe20000300000 */
.L_x_12352:
[----:B0-----:R-:W-:Y:S01]  /*dc80*/  SHF.L.U32 R2, R6, 0x1f, RZ ;  /* 0x0000001f06027819 */ /* 0x001fe200000006ff */
[----:B------:R-:W-:-:S03]  /*dc90*/  IMAD R10, R7, 0x2800, RZ ;  /* 0x00002800070a7824 */ /* 0x000fc600078e02ff */
[----:B------:R-:W0:Y:S02]  /*dca0*/  SYNCS.PHASECHK.TRANS64.TRYWAIT P1, [R3+URZ+0x13260], R2 ;  /* 0x01326002030075a7 */ /* 0x000e24000802017f */
[----:B0-----:R-:W-:Y:S05]  /*dcb0*/  @!P1 BRA `(.L_x_12353) ;  /* 0x0000001800b49947 */ /* 0x001fea0003800000 */
.L_x_12408:
        /* <DEDUP_REMOVED lines=43> */
.L_x_12354:
        /* <DEDUP_REMOVED lines=10> */
[C---:B------:R-:W-:Y:S01]  /*e010*/  ISETP.GT.AND P0, PT, R0.reuse, RZ, PT ;  /* 0x000000ff0000720c */ /* 0x040fe20003f04270 */
[----:B------:R-:W-:-:S12]  /*e020*/  VIADD R0, R0, 0xffffffff ;  /* 0xffffffff00007836 */ /* 0x000fd80000000000 */
[----:B-1----:R-:W-:Y:S05]  /*e030*/  @P0 BRA `(.L_x_12355) ;  /* 0xfffffff4002c0947 */ /* 0x002fea000383ffff */
.L_x_12335:
        /* <DEDUP_REMOVED lines=17> */
.L_x_12357:
[----:B------:R-:W-:Y:S05]  /*e150*/  BSYNC B0 ;  /* 0x0000000000007941 */ /* 0x000fea0003800000 */
.L_x_12356:
[----:B------:R-:W-:-:S06]  /*e160*/  UISETP.NE.AND UP0, UPT, UR39, 0x3, UPT ;  /* 0x000000032700788c */ /* 0x000fcc000bf05270 */
[----:B------:R-:W-:-:S13]  /*e170*/  PLOP3.LUT P1, PT, PT, PT, UP0, 0x80, 0x0 ;  /* 0x000000000000781c */ /* 0x000fda0003f2f008 */
[----:B------:R-:W-:Y:S05]  /*e180*/  @!P1 BRA `(.L_x_12358) ;  /* 0x0000000000049947 */ /* 0x000fea0003800000 */
[----:B------:R-:W-:Y:S01]  /*e190*/  BPT.TRAP 0x1 ;  /* 0x000000040000795c */ /* 0x000fe20000300000 */
.L_x_12358:
        /* <DEDUP_REMOVED lines=8> */
.L_x_12409:
[----:B------:R-:W-:Y:S05]  /*e220*/  BSYNC B0 ;  /* 0x0000000000007941 */ /* 0x000fea0003800000 */
.L_x_12359:
[----:B------:R-:W-:Y:S05]  /*e230*/  @!P2 BRA `(.L_x_12361) ;  /* 0x000000000004a947 */ /* 0x000fea0003800000 */
[----:B------:R-:W-:Y:S01]  /*e240*/  BPT.TRAP 0x1 ;  /* 0x000000040000795c */ /* 0x000fe20000300000 */
.L_x_12361:
[----:B------:R-:W-:Y:S01]  /*e250*/  SHF.L.U32 R5, R19, 0x1f, RZ ;  /* 0x0000001f13057819 */ /* 0x000fe200000006ff */
[----:B0-----:R-:W-:-:S03]  /*e260*/  IMAD R3, R18, 0x2800, RZ ;  /* 0x0000280012037824 */ /* 0x001fc600078e02ff */
[----:B------:R-:W0:Y:S02]  /*e270*/  SYNCS.PHASECHK.TRANS64.TRYWAIT P1, [R2+URZ+0x13260], R5 ;  /* 0x01326005020075a7 */ /* 0x000e24000802017f */
[----:B0-----:R-:W-:Y:S05]  /*e280*/  @!P1 BRA `(.L_x_12362) ;  /* 0x0000001400689947 */ /* 0x001fea0003800000 */
.L_x_12410:
        /* <DEDUP_REMOVED lines=43> */
.L_x_12363:
[----:B-1----:R-:W-:Y:S01]  /*e540*/  SYNCS.ARRIVE.TRANS64.A1T0 RZ, [R2+URZ+0x13250], RZ ;  /* 0x013250ff02ff79a7 */ /* 0x002fe2000810003f */
[----:B------:R-:W-:Y:S02]  /*e550*/  @!P0 VIADD R0, R2, 0x13280 ;  /* 0x0001328002008836 */ /* 0x000fe40000000000 */
[----:B------:R-:W-:-:S03]  /*e560*/  VIADD R18, R18, 0x1 ;  /* 0x0000000112127836 */ /* 0x000fc60000000000 */
[----:B------:R-:W-:Y:S01]  /*e570*/  @!P0 PRMT R0, RZ, 0x654, R0 ;  /* 0x00000654ff008816 */ /* 0x000fe20000000000 */
[----:B------:R-:W-:Y:S01]  /*e580*/  BAR.SYNC.DEFER_BLOCKING 0x2, 0x80 ;  /* 0x0082000000007b1d */ /* 0x000fe20000010000 */
[----:B------:R-:W-:-:S04]  /*e590*/  ISETP.NE.AND P1, PT, R18, 0x2, PT ;  /* 0x000000021200780c */ /* 0x000fc80003f25270 */
[----:B------:R-:W-:Y:S01]  /*e5a0*/  SEL R18, R18, RZ, P1 ;  /* 0x000000ff12127207 */ /* 0x000fe20000800000 */
[----:B------:R1:W-:Y:S02]  /*e5b0*/  @!P0 SYNCS.ARRIVE.TRANS64.RED.A1T0 RZ, [R0+URZ], RZ ;  /* 0x000000ff00ff89a7 */ /* 0x0003e4000810043f */
[----:B-1----:R-:W-:-:S04]  /*e5c0*/  SEL R0, RZ, 0x1, P1 ;  /* 0x00000001ff007807 */ /* 0x002fc80000800000 */
[----:B------:R-:W-:-:S07]  /*e5d0*/  LOP3.LUT R19, R19, R0, RZ, 0x3c, !PT ;  /* 0x0000000013137212 */ /* 0x000fce00078e3cff */
.L_x_12312:
[----:B------:R-:W-:Y:S05]  /*e5e0*/  BSYNC B7 ;  /* 0x0000000000077941 */ /* 0x000fea0003800000 */
.L_x_12310:
[----:B------:R-:W-:-:S13]  /*e5f0*/  LOP3.LUT P1, RZ, R22, 0x2, RZ, 0xc0, !PT ;  /* 0x0000000216ff7812 */ /* 0x000fda000782c0ff */
[----:B------:R-:W-:Y:S05]  /*e600*/  @!P1 BRA `(.L_x_12364) ;  /* 0x0000000000209947 */ /* 0x000fea0003800000 */
[----:B------:R-:W1:Y:S08]  /*e610*/  S2UR UR5, SR_CgaCtaId ;  /* 0x00000000000579c3 */ /* 0x000e700000008800 */
[----:B------:R-:W-:Y:S06]  /*e620*/  BAR.SYNC.DEFER_BLOCKING 0x5, 0x200 ;  /* 0x0148000000007b1d */ /* 0x000fec0000010000 */
[----:B------:R-:W-:-:S02]  /*e630*/  UMOV UR4, 0x400 ;  /* 0x0000040000047882 */ /* 0x000fc40000000000 */
[----:B-1----:R-:W-:-:S06]  /*e640*/  ULEA UR4, UR5, UR4, 0x18 ;  /* 0x0000000405047291 */ /* 0x002fcc000f8ec03f */
[----:B------:R-:W-:-:S05]  /*e650*/  IMAD.U32 R16, RZ, RZ, UR4 ;  /* 0x00000004ff107e24 */ /* 0x000fca000f8e00ff */
[----:B------:R1:W2:Y:S01]  /*e660*/  LDS R27, [R16+0x132d0] ;  /* 0x0132d000101b7984 */ /* 0x0002a20000000800 */
[----:B------:R-:W-:Y:S06]  /*e670*/  BAR.ARV 0x4, 0x200 ;  /* 0x0108000000007b1d */ /* 0x000fec0000002000 */
[----:B------:R-:W-:Y:S05]  /*e680*/  BRA `(.L_x_12365) ;  /* 0x0000000000207947 */ /* 0x000fea0003800000 */
.L_x_12364:
[----:B0-----:R-:W0:Y:S01]  /*e690*/  @!P0 S2R R3, SR_CgaCtaId ;  /* 0x0000000000038919 */ /* 0x001e220000008800 */
[----:B------:R-:W-:Y:S01]  /*e6a0*/  @!P0 MOV R0, 0x400 ;  /* 0x0000040000008802 */ /* 0x000fe20000000f00 */
[----:B------:R-:W-:Y:S03]  /*e6b0*/  BAR.SYNC.DEFER_BLOCKING 0x4, 0x200 ;  /* 0x0108000000007b1d */ /* 0x000fe60000010000 */
[----:B0-----:R-:W-:-:S03]  /*e6c0*/  @!P0 LEA R16, R3, R0, 0x18 ;  /* 0x0000000003108211 */ /* 0x001fc600078ec0ff */
[----:B------:R-:W0:Y:S04]  /*e6d0*/  SHFL.IDX PT, R0, R27, RZ, 0x1f ;  /* 0x00001fff1b007589 */ /* 0x000e2800000e0000 */
[----:B------:R0:W-:Y:S02]  /*e6e0*/  @!P0 STS [R16+0x132d0], R27 ;  /* 0x0132d01b10008388 */ /* 0x0001e40000000800 */
[----:B0-----:R-:W-:Y:S01]  /*e6f0*/  IMAD.MOV.U32 R27, RZ, RZ, R0 ;  /* 0x000000ffff1b7224 */ /* 0x001fe200078e0000 */
[----:B------:R-:W-:Y:S06]  /*e700*/  BAR.ARV 0x5, 0x200 ;  /* 0x0148000000007b1d */ /* 0x000fec0000002000 */
.L_x_12365:
[----:B------:R-:W-:Y:S02]  /*e710*/  ULDC UR4, c[0x0][0xc38] ;  /* 0x00030e0000047ab9 */ /* 0x000fe40000000800 */
[----:B--2---:R-:W-:-:S13]  /*e720*/  ISETP.GE.AND P0, PT, R27, UR4, PT ;  /* 0x000000041b007c0c */ /* 0x004fda000bf06270 */
[----:B------:R-:W-:Y:S05]  /*e730*/  @!P0 BRA `(.L_x_12366) ;  /* 0xffffffd000348947 */ /* 0x000fea000383ffff */
.L_x_12307:
[----:B0-----:R-:W0:Y:S01]  /*e740*/  S2R R3, SR_CgaCtaId ;  /* 0x0000000000037919 */ /* 0x001e220000008800 */
[----:B------:R-:W-:Y:S01]  /*e750*/  VIADD R29, R29, 0x1 ;  /* 0x000000011d1d7836 */ /* 0x000fe20000000000 */
[----:B------:R-:W-:Y:S01]  /*e760*/  MOV R2, 0x400 ;  /* 0x0000040000027802 */ /* 0x000fe20000000f00 */
[----:B------:R-:W-:Y:S03]  /*e770*/  BSSY B0, `(.L_x_12367) ;  /* 0x0000008000007945 */ /* 0x000fe60003800000 */
[----:B------:R-:W-:-:S04]  /*e780*/  LEA.HI R0, R29, R29, RZ, 0x1 ;  /* 0x0000001d1d007211 */ /* 0x000fc800078f08ff */
[----:B------:R-:W-:-:S05]  /*e790*/  LOP3.LUT R0, R0, 0xfffffffe, RZ, 0xc0, !PT ;  /* 0xfffffffe00007812 */ /* 0x000fca00078ec0ff */
[----:B------:R-:W-:-:S05]  /*e7a0*/  IMAD.IADD R0, R29, 0x1, -R0 ;  /* 0x000000011d007824 */ /* 0x000fca00078e0a00 */
[----:B------:R-:W-:Y:S02]  /*e7b0*/  SHF.L.U32 R0, R0, 0x1f, RZ ;  /* 0x0000001f00007819 */ /* 0x000fe400000006ff */
[----:B0-----:R-:W-:-:S04]  /*e7c0*/  LEA R7, R3, R2, 0x18 ;  /* 0x0000000203077211 */ /* 0x001fc800078ec0ff */
[----:B------:R-:W0:Y:S02]  /*e7d0*/  SYNCS.PHASECHK.TRANS64.TRYWAIT P0, [R7+URZ+0x13220], R0 ;  /* 0x01322000070075a7 */ /* 0x000e24000800017f */
[----:B0-----:R-:W-:Y:S05]  /*e7e0*/  @!P0 BRA `(.L_x_12368) ;  /* 0x0000001000248947 */ /* 0x001fea0003800000 */
.L_x_12411:
[----:B------:R-:W-:Y:S05]  /*e7f0*/  BSYNC B0 ;  /* 0x0000000000007941 */ /* 0x000fea0003800000 */
.L_x_12367:
[----:B------:R-:W-:-:S03]  /*e800*/  UMOV UR4, 0xffffffff ;  /* 0xffffffff00047882 */ /* 0x000fc60000000000 */
[----:B------:R-:W-:Y:S05]  /*e810*/  BRA.DIV UR4, `(.L_x_12369) ;  /* 0x00000012042c7947 */ /* 0x000fea000b800000 */
[----:B0-----:R-:W0:Y:S02]  /*e820*/  S2R R0, SR_TID.X ;  /* 0x0000000000007919 */ /* 0x001e240000002100 */
[----:B0-----:R-:W-:-:S04]  /*e830*/  SHF.R.U32.HI R0, RZ, 0x5, R0 ;  /* 0x00000005ff007819 */ /* 0x001fc80000011600 */
[----:B------:R-:W-:-:S05]  /*e840*/  LOP3.LUT R0, R0, 0x3, RZ, 0xc0, !PT ;  /* 0x0000000300007812 */ /* 0x000fca00078ec0ff */
[----:B------:R0:W2:Y:S02]  /*e850*/  SHFL.IDX PT, R14, R0, RZ, 0x1f ;  /* 0x00001fff000e7589 */ /* 0x0000a400000e0000 */
.L_x_12414:
[----:B--2---:R-:W-:Y:S01]  /*e860*/  ISETP.NE.AND P0, PT, R14, RZ, PT ;  /* 0x000000ff0e00720c */ /* 0x004fe20003f05270 */
[----:B------:R-:W-:-:S12]  /*e870*/  BSSY B0, `(.L_x_12370) ;  /* 0x000002b000007945 */ /* 0x000fd80003800000 */
[----:B------:R-:W-:Y:S05]  /*e880*/  @P0 BRA `(.L_x_12371) ;  /* 0x0000000000a40947 */ /* 0x000fea0003800000 */
[----:B------:R-:W-:-:S03]  /*e890*/  UMOV UR4, 0xffffffff ;  /* 0xffffffff00047882 */ /* 0x000fc60000000000 */
[----:B------:R-:W-:Y:S05]  /*e8a0*/  BRA.DIV UR4, `(.L_x_12372) ;  /* 0x00000012043c7947 */ /* 0x000fea000b800000 */
[----:B------:R-:W-:-:S13]  /*e8b0*/  ELECT P6, URZ, PT ;  /* 0x00000000003f782f */ /* 0x000fda00038c0000 */
.L_x_12417:
[----:B------:R-:W-:Y:S05]  /*e8c0*/  @!P6 BRA `(.L_x_12371) ;  /* 0x000000000094e947 */ /* 0x000fea0003800000 */
[----:B------:R-:W-:-:S06]  /*e8d0*/  ULOP3.LUT UR4, UR38, 0x2, URZ, 0xfc, !UPT ;  /* 0x0000000226047892 */ /* 0x000fcc000f8efc3f */
[----:B0-----:R-:W-:-:S05]  /*e8e0*/  IMAD.U32 R0, RZ, RZ, UR4 ;  /* 0x00000004ff007e24 */ /* 0x001fca000f8e00ff */
[----:B------:R-:W-:-:S13]  /*e8f0*/  ISETP.NE.AND P0, PT, R0, 0x3, PT ;  /* 0x000000030000780c */ /* 0x000fda0003f05270 */
[----:B------:R-:W-:Y:S05]  /*e900*/  @!P0 BRA `(.L_x_12373) ;  /* 0x0000000000048947 */ /* 0x000fea0003800000 */
[----:B------:R-:W-:Y:S01]  /*e910*/  BPT.TRAP 0x1 ;  /* 0x000000040000795c */ /* 0x000fe20000300000 */
.L_x_12373:
        /* <DEDUP_REMOVED lines=12> */
.L_x_12418:
[----:B------:R-:W2:Y:S02]  /*e9e0*/  SYNCS.PHASECHK.TRANS64.TRYWAIT P1, [R3+URZ], R0 ;  /* 0x00000000030075a7 */ /* 0x000ea4000802017f */
[----:B--2---:R-:W-:Y:S05]  /*e9f0*/  @!P1 BRA `(.L_x_12375) ;  /* 0x00000010001c9947 */ /* 0x004fea0003800000 */
.L_x_12419:
[----:B------:R-:W-:Y:S05]  /*ea00*/  @!P0 BRA `(.L_x_12376) ;  /* 0x0000000000048947 */ /* 0x000fea0003800000 */
[----:B------:R-:W-:Y:S01]  /*ea10*/  BPT.TRAP 0x1 ;  /* 0x000000040000795c */ /* 0x000fe20000300000 */
.L_x_12376:
[----:B--2---:R-:W-:-:S04]  /*ea20*/  IMAD R3, R18, 0x8, R7 ;  /* 0x0000000812037824 */ /* 0x004fc800078e0207 */
[----:B------:R-:W2:Y:S02]  /*ea30*/  SYNCS.PHASECHK.TRANS64.TRYWAIT P1, [R3+URZ+0x13260], R4 ;  /* 0x01326004030075a7 */ /* 0x000ea4000802017f */
[----:B--2---:R-:W-:Y:S05]  /*ea40*/  @!P1 BRA `(.L_x_12377) ;  /* 0x00000010001c9947 */ /* 0x004fea0003800000 */
.L_x_12420:
[----:B------:R-:W-:Y:S05]  /*ea50*/  @!P0 BRA `(.L_x_12378) ;  /* 0x0000000000048947 */ /* 0x000fea0003800000 */
[----:B------:R-:W-:Y:S01]  /*ea60*/  BPT.TRAP 0x1 ;  /* 0x000000040000795c */ /* 0x000fe20000300000 */
.L_x_12378:
[----:B0-----:R-:W-:-:S04]  /*ea70*/  IMAD R5, R6, 0x8, R7 ;  /* 0x0000000806057824 */ /* 0x001fc800078e0207 */
[----:B------:R-:W0:Y:S02]  /*ea80*/  SYNCS.PHASECHK.TRANS64.TRYWAIT P1, [R5+URZ+0x13260], R0 ;  /* 0x01326000050075a7 */ /* 0x000e24000802017f */
[----:B0-----:R-:W-:Y:S05]  /*ea90*/  @!P1 BRA `(.L_x_12379) ;  /* 0x00000010001c9947 */ /* 0x001fea0003800000 */
.L_x_12421:
[----:B------:R-:W-:Y:S05]  /*eaa0*/  @!P0 BRA `(.L_x_12380) ;  /* 0x0000000000048947 */ /* 0x000fea0003800000 */
[----:B------:R-:W-:Y:S01]  /*eab0*/  BPT.TRAP 0x1 ;  /* 0x000000040000795c */ /* 0x000fe20000300000 */
.L_x_12380:
[----:B------:R-:W3:Y:S02]  /*eac0*/  SYNCS.PHASECHK.TRANS64.TRYWAIT P0, [R3+URZ+0x13280], R4 ;  /* 0x01328004030075a7 */ /* 0x000ee4000800017f */
[----:B---3--:R-:W-:Y:S05]  /*ead0*/  @!P0 BRA `(.L_x_12381) ;  /* 0x0000001000208947 */ /* 0x008fea0003800000 */
.L_x_12382:
[----:B----4-:R4:W0:Y:S02]  /*eae0*/  SYNCS.PHASECHK.TRANS64.TRYWAIT P0, [R5+URZ+0x13280], R0 ;  /* 0x01328000050075a7 */ /* 0x010824000800017f */
[----:B0-----:R-:W-:Y:S05]  /*eaf0*/  @!P0 NANOSLEEP.SYNCS 0x989680 ;  /* 0x009896800000895d */ /* 0x001fea0003900000 */
[----:B------:R-:W0:Y:S02]  /*eb00*/  @!P0 SYNCS.PHASECHK.TRANS64 P0, [R5+URZ+0x13280], R0 ;  /* 0x01328000050085a7 */ /* 0x000e24000800007f */
[----:B0-----:R-:W-:Y:S05]  /*eb10*/  @!P0 BRA `(.L_x_12382) ;  /* 0xfffffffc00f08947 */ /* 0x001fea000383ffff */
.L_x_12371:
[----:B------:R-:W-:Y:S05]  /*eb20*/  BSYNC B0 ;  /* 0x0000000000007941 */ /* 0x000fea0003800000 */
.L_x_12370:
[----:B------:R-:W-:Y:S05]  /*eb30*/  EXIT ;  /* 0x000000000000794d */ /* 0x000fea0003800000 */
.L_x_12269:
[----:B0-----:R-:W-:-:S04]  /*eb40*/  IMAD.U32 R3, RZ, RZ, UR45 ;  /* 0x0000002dff037e24 */ /* 0x001fc8000f8e00ff */
[----:B------:R0:W1:Y:S03]  /*eb50*/  SYNCS.PHASECHK.TRANS64.TRYWAIT P1, [R3+URZ+0x13200], R0 ;  /* 0x01320000030075a7 */ /* 0x000066000802017f */
[----:B-1----:R-:W-:Y:S05]  /*eb60*/  @!P1 NANOSLEEP.SYNCS 0x989680 ;  /* 0x009896800000995d */ /* 0x002fea0003900000 */
[----:B------:R-:W1:Y:S02]  /*eb70*/  @!P1 SYNCS.PHASECHK.TRANS64 P1, [R3+URZ+0x13200], R0 ;  /* 0x01320000030095a7 */ /* 0x000e64000802007f */
[----:B-1----:R-:W-:Y:S05]  /*eb80*/  @!P1 BRA `(.L_x_12269) ;  /* 0xfffffffc00ec9947 */ /* 0x002fea000383ffff */
[----:B------:R-:W-:Y:S05]  /*eb90*/  BRA `(.L_x_12383) ;  /* 0xffffff2c003c7947 */ /* 0x000fea000383ffff */
.L_x_12273:
[----:B-1----:R1:W2:Y:S02]  /*eba0*/  SYNCS.PHASECHK.TRANS64.TRYWAIT P1, [R3+URZ+0x13230], R0 ;  /* 0x01323000030075a7 */ /* 0x0022a4000802017f */
[----:B--2---:R-:W-:Y:S05]  /*ebb0*/  @!P1 NANOSLEEP.SYNCS 0x989680 ;  /* 0x009896800000995d */ /* 0x004fea0003900000 */
[----:B------:R-:W2:Y:S02]  /*ebc0*/  @!P1 SYNCS.PHASECHK.TRANS64 P1, [R3+URZ+0x13230], R0 ;  /* 0x01323000030095a7 */ /* 0x000ea4000802007f */
[----:B--2---:R-:W-:Y:S05]  /*ebd0*/  @!P1 BRA `(.L_x_12273) ;  /* 0xfffffffc00f09947 */ /* 0x004fea000383ffff */
[----:B------:R-:W-:Y:S05]  /*ebe0*/  BRA `(.L_x_12272) ;  /* 0xffffff2c00587947 */ /* 0x000fea000383ffff */
.L_x_12278:
[----:B-1----:R-:W-:-:S04]  /*ebf0*/  IMAD.U32 R9, RZ, RZ, UR21 ;  /* 0x00000015ff097e24 */ /* 0x002fc8000f8e00ff */
[----:B------:R1:W2:Y:S03]  /*ec00*/  SYNCS.PHASECHK.TRANS64.TRYWAIT P3, [R9+URZ+0x13230], R0 ;  /* 0x01323000090075a7 */ /* 0x0002a6000806017f */
[----:B--2---:R-:W-:Y:S05]  /*ec10*/  @!P3 NANOSLEEP.SYNCS 0x989680 ;  /* 0x009896800000b95d */ /* 0x004fea0003900000 */
[----:B------:R-:W2:Y:S02]  /*ec20*/  @!P3 SYNCS.PHASECHK.TRANS64 P3, [R9+URZ+0x13230], R0 ;  /* 0x013230000900b5a7 */ /* 0x000ea4000806007f */
[----:B--2---:R-:W-:Y:S05]  /*ec30*/  @!P3 BRA `(.L_x_12278) ;  /* 0xfffffffc00ecb947 */ /* 0x004fea000383ffff */
[----:B------:R-:W-:Y:S05]  /*ec40*/  BRA `(.L_x_12277) ;  /* 0xffffff5400f47947 */ /* 0x000fea000383ffff */
.L_x_12282:
[----:B-1----:R-:W-:-:S04]  /*ec50*/  IMAD.U32 R9, RZ, RZ, UR11 ;  /* 0x0000000bff097e24 */ /* 0x002fc8000f8e00ff */
[----:B------:R1:W2:Y:S03]  /*ec60*/  SYNCS.PHASECHK.TRANS64.TRYWAIT P3, [R9+URZ+0x13250], R0 ;  /* 0x01325000090075a7 */ /* 0x0002a6000806017f */
[----:B--2---:R-:W-:Y:S05]  /*ec70*/  @!P3 NANOSLEEP.SYNCS 0x989680 ;  /* 0x009896800000b95d */ /* 0x004fea0003900000 */
[----:B------:R-:W2:Y:S02]  /*ec80*/  @!P3 SYNCS.PHASECHK.TRANS64 P3, [R9+URZ+0x13250], R0 ;  /* 0x013250000900b5a7 */ /* 0x000ea4000806007f */
[----:B--2---:R-:W-:Y:S05]  /*ec90*/  @!P3 BRA `(.L_x_12282) ;  /* 0xfffffffc00ecb947 */ /* 0x004fea000383ffff */
[----:B------:R-:W-:Y:S05]  /*eca0*/  BRA `(.L_x_12281) ;  /* 0xffffff5c00007947 */ /* 0x000fea000383ffff */
.L_x_12289:
[----:B-1----:R-:W-:-:S04]  /*ecb0*/  IMAD.U32 R11, RZ, RZ, UR20 ;  /* 0x00000014ff0b7e24 */ /* 0x002fc8000f8e00ff */
[----:B------:R1:W2:Y:S03]  /*ecc0*/  SYNCS.PHASECHK.TRANS64.TRYWAIT P2, [R11+URZ+0x13230], R0 ;  /* 0x013230000b0075a7 */ /* 0x0002a6000804017f */
[----:B--2---:R-:W-:Y:S05]  /*ecd0*/  @!P2 NANOSLEEP.SYNCS 0x989680 ;  /* 0x009896800000a95d */ /* 0x004fea0003900000 */
[----:B------:R-:W2:Y:S02]  /*ece0*/  @!P2 SYNCS.PHASECHK.TRANS64 P2, [R11+URZ+0x13230], R0 ;  /* 0x013230000b00a5a7 */ /* 0x000ea4000804007f */
[----:B--2---:R-:W-:Y:S05]  /*ecf0*/  @!P2 BRA `(.L_x_12289) ;  /* 0xfffffffc00eca947 */ /* 0x004fea000383ffff */
[----:B------:R-:W-:Y:S05]  /*ed00*/  BRA `(.L_x_12288) ;  /* 0xffffff84003c7947 */ /* 0x000fea000383ffff */
.L_x_12293:
[----:B-1----:R-:W-:-:S04]  /*ed10*/  IMAD.U32 R11, RZ, RZ, UR11 ;  /* 0x0000000bff0b7e24 */ /* 0x002fc8000f8e00ff */
[----:B------:R1:W2:Y:S03]  /*ed20*/  SYNCS.PHASECHK.TRANS64.TRYWAIT P2, [R11+URZ+0x13250], R0 ;  /* 0x013250000b0075a7 */ /* 0x0002a6000804017f */
[----:B--2---:R-:W-:Y:S05]  /*ed30*/  @!P2 NANOSLEEP.SYNCS 0x989680 ;  /* 0x009896800000a95d */ /* 0x004fea0003900000 */
[----:B------:R-:W2:Y:S02]  /*ed40*/  @!P2 SYNCS.PHASECHK.TRANS64 P2, [R11+URZ+0x13250], R0 ;  /* 0x013250000b00a5a7 */ /* 0x000ea4000804007f */
[----:B--2---:R-:W-:Y:S05]  /*ed50*/  @!P2 BRA `(.L_x_12293) ;  /* 0xfffffffc00eca947 */ /* 0x004fea000383ffff */
[----:B------:R-:W-:Y:S05]  /*ed60*/  BRA `(.L_x_12292) ;  /* 0xffffff8800487947 */ /* 0x000fea000383ffff */
.L_x_12299:
[----:B-1----:R-:W-:-:S04]  /*ed70*/  IMAD.U32 R6, RZ, RZ, UR14 ;  /* 0x0000000eff067e24 */ /* 0x002fc8000f8e00ff */
[----:B------:R1:W2:Y:S03]  /*ed80*/  SYNCS.PHASECHK.TRANS64.TRYWAIT P1, [R6+URZ+0x13250], R5 ;  /* 0x01325005060075a7 */ /* 0x0002a6000802017f */
[----:B--2---:R-:W-:Y:S05]  /*ed90*/  @!P1 NANOSLEEP.SYNCS 0x989680 ;  /* 0x009896800000995d */ /* 0x004fea0003900000 */
[----:B------:R-:W2:Y:S02]  /*eda0*/  @!P1 SYNCS.PHASECHK.TRANS64 P1, [R6+URZ+0x13250], R5 ;  /* 0x01325005060095a7 */ /* 0x000ea4000802007f */
[----:B--2---:R-:W-:Y:S05]  /*edb0*/  @!P1 BRA `(.L_x_12299) ;  /* 0xfffffffc00ec9947 */ /* 0x004fea000383ffff */
[----:B------:R-:W-:Y:S05]  /*edc0*/  BRA `(.L_x_12298) ;  /* 0xffffffa400847947 */ /* 0x000fea000383ffff */
.L_x_12321:
[----:B------:R-:W-:Y:S02]  /*edd0*/  IMAD.MOV.U32 R13, RZ, RZ, R20 ;  /* 0x000000ffff0d7224 */ /* 0x000fe400078e0014 */
[----:B------:R-:W-:Y:S02]  /*ede0*/  IMAD.MOV.U32 R12, RZ, RZ, RZ ;  /* 0x000000ffff0c7224 */ /* 0x000fe400078e00ff */
[----:B------:R-:W-:Y:S02]  /*edf0*/  IMAD.MOV.U32 R11, RZ, RZ, 0x1f ;  /* 0x0000001fff0b7424 */ /* 0x000fe400078e00ff */
[----:B------:R-:W-:-:S07]  /*ee00*/  IMAD.MOV.U32 R15, RZ, RZ, -0x1 ;  /* 0xffffffffff0f7424 */ /* 0x000fce00078e00ff */
[----:B------:R-:W-:Y:S05]  /*ee10*/  WARPSYNC.COLLECTIVE R15, `(.L_x_12384) ;  /* 0x000000000f087348 */ /* 0x000fea0003c00000 */
[----:B------:R0:W1:Y:S02]  /*ee20*/  SHFL.IDX P6, R14, R13, R12, R11 ;  /* 0x0000000c0d0e7389 */ /* 0x00006400000c000b */
[----:B01----:R-:W-:Y:S01]  /*ee30*/  ENDCOLLECTIVE ;  /* 0x000000000000791b */ /* 0x003fe20003800000 */
.L_x_12384:
[----:B------:R-:W-:Y:S05]  /*ee40*/  BRA `(.L_x_12385) ;  /* 0xffffffd4008c7947 */ /* 0x000fea000383ffff */
.L_x_12323:
[----:B------:R-:W-:Y:S01]  /*ee50*/  BSSY B0, `(.L_x_12386) ;  /* 0x0000006000007945 */ /* 0x000fe20003800000 */
[----:B------:R-:W-:-:S07]  /*ee60*/  IMAD.MOV.U32 R15, RZ, RZ, -0x1 ;  /* 0xffffffffff0f7424 */ /* 0x000fce00078e00ff */
[----:B0-----:R-:W-:Y:S05]  /*ee70*/  WARPSYNC.COLLECTIVE R15, `(.L_x_12387) ;  /* 0x000000000f0c7348 */ /* 0x001fea0003c00000 */
[----:B------:R-:W-:Y:S02]  /*ee80*/  ELECT P6, UR62, PT ;  /* 0x00000000003e782f */ /* 0x000fe400038c0000 */
[----:B------:R-:W-:Y:S01]  /*ee90*/  MOV R14, UR62 ;  /* 0x0000003e000e7c02 */ /* 0x000fe20008000f00 */
[----:B0-----:R-:W-:Y:S10]  /*eea0*/  ENDCOLLECTIVE ;  /* 0x000000000000791b */ /* 0x001ff40003800000 */
.L_x_12387:
[----:B------:R-:W-:Y:S05]  /*eeb0*/  BSYNC B0 ;  /* 0x0000000000007941 */ /* 0x000fea0003800000 */
.L_x_12386:
[----:B------:R-:W-:Y:S05]  /*eec0*/  BRA `(.L_x_12388) ;  /* 0xffffffd400947947 */ /* 0x000fea000383ffff */
.L_x_12325:
[----:B-1----:R1:W2:Y:S02]  /*eed0*/  SYNCS.PHASECHK.TRANS64.TRYWAIT P1, [R5+URZ+0x13280], R2 ;  /* 0x01328002050075a7 */ /* 0x0022a4000802017f */
[----:B--2---:R-:W-:Y:S05]  /*eee0*/  @!P1 NANOSLEEP.SYNCS 0x989680 ;  /* 0x009896800000995d */ /* 0x004fea0003900000 */
[----:B------:R-:W2:Y:S02]  /*eef0*/  @!P1 SYNCS.PHASECHK.TRANS64 P1, [R5+URZ+0x13280], R2 ;  /* 0x01328002050095a7 */ /* 0x000ea4000802007f */
[----:B--2---:R-:W-:Y:S05]  /*ef00*/  @!P1 BRA `(.L_x_12325) ;  /* 0xfffffffc00f09947 */ /* 0x004fea000383ffff */
[----:B------:R-:W-:Y:S05]  /*ef10*/  BRA `(.L_x_12389) ;  /* 0xffffffd400f07947 */ /* 0x000fea000383ffff */
.L_x_12327:
[----:B--2---:R2:W3:Y:S02]  /*ef20*/  SYNCS.PHASECHK.TRANS64.TRYWAIT P1, [R5+URZ+0x13240], R2 ;  /* 0x01324002050075a7 */ /* 0x0044e4000802017f */
[----:B---3--:R-:W-:Y:S05]  /*ef30*/  @!P1 NANOSLEEP.SYNCS 0x989680 ;  /* 0x009896800000995d */ /* 0x008fea0003900000 */
[----:B------:R-:W3:Y:S02]  /*ef40*/  @!P1 SYNCS.PHASECHK.TRANS64 P1, [R5+URZ+0x13240], R2 ;  /* 0x01324002050095a7 */ /* 0x000ee4000802007f */
[----:B---3--:R-:W-:Y:S05]  /*ef50*/  @!P1 BRA `(.L_x_12327) ;  /* 0xfffffffc00f09947 */ /* 0x008fea000383ffff */
[----:B------:R-:W-:Y:S05]  /*ef60*/  BRA `(.L_x_12390) ;  /* 0xffffffd8003c7947 */ /* 0x000fea000383ffff */
.L_x_12331:
[----:B------:R-:W-:Y:S02]  /*ef70*/  IMAD.MOV.U32 R13, RZ, RZ, R4 ;  /* 0x000000ffff0d7224 */ /* 0x000fe400078e0004 */
[----:B------:R-:W-:Y:S02]  /*ef80*/  IMAD.MOV.U32 R12, RZ, RZ, RZ ;  /* 0x000000ffff0c7224 */ /* 0x000fe400078e00ff */
[----:B------:R-:W-:Y:S02]  /*ef90*/  IMAD.MOV.U32 R11, RZ, RZ, 0x1c1f ;  /* 0x00001c1fff0b7424 */ /* 0x000fe400078e00ff */
[----:B------:R-:W-:Y:S02]  /*efa0*/  IMAD.MOV.U32 R15, RZ, RZ, -0x1 ;  /* 0xffffffffff0f7424 */ /* 0x000fe400078e00ff */
[----:B------:R-:W-:-:S07]  /*efb0*/  IMAD.U32 R7, RZ, RZ, UR41 ;  /* 0x00000029ff077e24 */ /* 0x000fce000f8e00ff */
[----:B------:R-:W-:Y:S05]  /*efc0*/  WARPSYNC.COLLECTIVE R15, `(.L_x_12391) ;  /* 0x000000000f087348 */ /* 0x000fea0003c00000 */
[----:B------:R0:W1:Y:S02]  /*efd0*/  SHFL.IDX P6, R14, R13, R12, R11 ;  /* 0x0000000c0d0e7389 */ /* 0x00006400000c000b */
[----:B01----:R-:W-:Y:S01]  /*efe0*/  ENDCOLLECTIVE ;  /* 0x000000000000791b */ /* 0x003fe20003800000 */
.L_x_12391:
[----:B------:R-:W-:Y:S02]  /*eff0*/  IMAD R7, R7, 0xc0, R20 ;  /* 0x000000c007077824 */ /* 0x000fe400078e0214 */
[----:B------:R-:W-:Y:S02]  /*f000*/  IMAD.MOV.U32 R13, RZ, RZ, R0 ;  /* 0x000000ffff0d7224 */ /* 0x000fe400078e0000 */
[----:B------:R-:W-:-:S07]  /*f010*/  IMAD.MOV.U32 R2, RZ, RZ, R14 ;  /* 0x000000ffff027224 */ /* 0x000fce00078e000e */
[----:B------:R-:W-:Y:S05]  /*f020*/  WARPSYNC.COLLECTIVE R15, `(.L_x_12392) ;  /* 0x000000000f087348 */ /* 0x000fea0003c00000 */
[----:B------:R0:W1:Y:S02]  /*f030*/  SHFL.IDX P6, R14, R13, R12, R11 ;  /* 0x0000000c0d0e7389 */ /* 0x00006400000c000b */
[----:B01----:R-:W-:Y:S01]  /*f040*/  ENDCOLLECTIVE ;  /* 0x000000000000791b */ /* 0x003fe20003800000 */
.L_x_12392:
        /* <DEDUP_REMOVED lines=12> */
.L_x_12393:
        /* <DEDUP_REMOVED lines=11> */
.L_x_12394:
        /* <DEDUP_REMOVED lines=8> */
.L_x_12395:
        /* <DEDUP_REMOVED lines=10> */
.L_x_12396:
        /* <DEDUP_REMOVED lines=8> */
.L_x_12397:
        /* <DEDUP_REMOVED lines=11> */
.L_x_12398:
[----:B------:R-:W-:Y:S02]  /*f410*/  IMAD.MOV.U32 R13, RZ, RZ, R8 ;  /* 0x000000ffff0d7224 */ /* 0x000fe400078e0008 */
[----:B------:R-:W-:Y:S02]  /*f420*/  IMAD.MOV.U32 R12, RZ, RZ, RZ ;  /* 0x000000ffff0c7224 */ /* 0x000fe400078e00ff */
[----:B------:R-:W-:-:S07]  /*f430*/  IMAD.MOV.U32 R9, RZ, RZ, R14 ;  /* 0x000000ffff097224 */ /* 0x000fce00078e000e */
[----:B------:R-:W-:Y:S05]  /*f440*/  WARPSYNC.COLLECTIVE R15, `(.L_x_12399) ;  /* 0x000000000f087348 */ /* 0x000fea0003c00000 */
[----:B------:R0:W1:Y:S02]  /*f450*/  SHFL.IDX P6, R14, R13, R12, R11 ;  /* 0x0000000c0d0e7389 */ /* 0x00006400000c000b */
[----:B01----:R-:W-:Y:S01]  /*f460*/  ENDCOLLECTIVE ;  /* 0x000000000000791b */ /* 0x003fe20003800000 */
.L_x_12399:
        /* <DEDUP_REMOVED lines=11> */
.L_x_12400:
        /* <DEDUP_REMOVED lines=8> */
.L_x_12401:
        /* <DEDUP_REMOVED lines=10> */
.L_x_12402:
[----:B------:R-:W-:Y:S05]  /*f640*/  BRA `(.L_x_12403) ;  /* 0xffffffdc00207947 */ /* 0x000fea000383ffff */
.L_x_12334:
[----:B0-----:R0:W1:Y:S02]  /*f650*/  SYNCS.PHASECHK.TRANS64.TRYWAIT P0, [R16+URZ+0x13220], R3 ;  /* 0x01322003100075a7 */ /* 0x001064000800017f */
[----:B-1----:R-:W-:Y:S05]  /*f660*/  @!P0 NANOSLEEP.SYNCS 0x989680 ;  /* 0x009896800000895d */ /* 0x002fea0003900000 */
[----:B------:R-:W1:Y:S02]  /*f670*/  @!P0 SYNCS.PHASECHK.TRANS64 P0, [R16+URZ+0x13220], R3 ;  /* 0x01322003100085a7 */ /* 0x000e64000800007f */
[----:B-1----:R-:W-:Y:S05]  /*f680*/  @!P0 BRA `(.L_x_12334) ;  /* 0xfffffffc00f08947 */ /* 0x002fea000383ffff */
[----:B------:R-:W-:Y:S05]  /*f690*/  BRA `(.L_x_12404) ;  /* 0xffffffdc00747947 */ /* 0x000fea000383ffff */
.L_x_12340:
[----:B0-----:R0:W1:Y:S02]  /*f6a0*/  SYNCS.PHASECHK.TRANS64.TRYWAIT P0, [R4+URZ+0x13280], R3 ;  /* 0x01328003040075a7 */ /* 0x001064000800017f */
[----:B-1----:R-:W-:Y:S05]  /*f6b0*/  @!P0 NANOSLEEP.SYNCS 0x989680 ;  /* 0x009896800000895d */ /* 0x002fea0003900000 */
[----:B------:R-:W1:Y:S02]  /*f6c0*/  @!P0 SYNCS.PHASECHK.TRANS64 P0, [R4+URZ+0x13280], R3 ;  /* 0x01328003040085a7 */ /* 0x000e64000800007f */
[----:B-1----:R-:W-:Y:S05]  /*f6d0*/  @!P0 BRA `(.L_x_12340) ;  /* 0xfffffffc00f08947 */ /* 0x002fea000383ffff */
[----:B------:R-:W-:Y:S05]  /*f6e0*/  BRA `(.L_x_12405) ;  /* 0xffffffe0001c7947 */ /* 0x000fea000383ffff */
.L_x_12345:
[----:B-1----:R1:W2:Y:S02]  /*f6f0*/  SYNCS.PHASECHK.TRANS64.TRYWAIT P0, [R4+URZ+0x13240], R3 ;  /* 0x01324003040075a7 */ /* 0x0022a4000800017f */
[----:B--2---:R-:W-:Y:S05]  /*f700*/  @!P0 NANOSLEEP.SYNCS 0x989680 ;  /* 0x009896800000895d */ /* 0x004fea0003900000 */
[----:B------:R-:W2:Y:S02]  /*f710*/  @!P0 SYNCS.PHASECHK.TRANS64 P0, [R4+URZ+0x13240], R3 ;  /* 0x01324003040085a7 */ /* 0x000ea4000800007f */
[----:B--2---:R-:W-:Y:S05]  /*f720*/  @!P0 BRA `(.L_x_12345) ;  /* 0xfffffffc00f08947 */ /* 0x004fea000383ffff */
[----:B------:R-:W-:Y:S05]  /*f730*/  BRA `(.L_x_12406) ;  /* 0xffffffe000947947 */ /* 0x000fea000383ffff */
.L_x_12351:
[----:B0-----:R0:W1:Y:S02]  /*f740*/  SYNCS.PHASECHK.TRANS64.TRYWAIT P1, [R3+URZ+0x13270], R2 ;  /* 0x01327002030075a7 */ /* 0x001064000802017f */
[----:B-1----:R-:W-:Y:S05]  /*f750*/  @!P1 NANOSLEEP.SYNCS 0x989680 ;  /* 0x009896800000995d */ /* 0x002fea0003900000 */
[----:B------:R-:W1:Y:S02]  /*f760*/  @!P1 SYNCS.PHASECHK.TRANS64 P1, [R3+URZ+0x13270], R2 ;  /* 0x01327002030095a7 */ /* 0x000e64000802007f */
[----:B-1----:R-:W-:Y:S05]  /*f770*/  @!P1 BRA `(.L_x_12351) ;  /* 0xfffffffc00f09947 */ /* 0x002fea000383ffff */
[----:B------:R-:W-:Y:S05]  /*f780*/  BRA `(.L_x_12407) ;  /* 0xffffffe400307947 */ /* 0x000fea000383ffff */
.L_x_12353:
[----:B0-----:R0:W1:Y:S02]  /*f790*/  SYNCS.PHASECHK.TRANS64.TRYWAIT P1, [R3+URZ+0x13260], R2 ;  /* 0x01326002030075a7 */ /* 0x001064000802017f */
[----:B-1----:R-:W-:Y:S05]  /*f7a0*/  @!P1 NANOSLEEP.SYNCS 0x989680 ;  /* 0x009896800000995d */ /* 0x002fea0003900000 */
[----:B------:R-:W1:Y:S02]  /*f7b0*/  @!P1 SYNCS.PHASECHK.TRANS64 P1, [R3+URZ+0x13260], R2 ;  /* 0x01326002030095a7 */ /* 0x000e64000802007f */
[----:B-1----:R-:W-:Y:S05]  /*f7c0*/  @!P1 BRA `(.L_x_12353) ;  /* 0xfffffffc00f09947 */ /* 0x002fea000383ffff */
[----:B------:R-:W-:Y:S05]  /*f7d0*/  BRA `(.L_x_12408) ;  /* 0xffffffe400387947 */ /* 0x000fea000383ffff */
.L_x_12360:
[----:B0-----:R0:W1:Y:S02]  /*f7e0*/  SYNCS.PHASECHK.TRANS64.TRYWAIT P1, [R2+URZ+0x13270], R3 ;  /* 0x01327003020075a7 */ /* 0x001064000802017f */
[----:B-1----:R-:W-:Y:S05]  /*f7f0*/  @!P1 NANOSLEEP.SYNCS 0x989680 ;  /* 0x009896800000995d */ /* 0x002fea0003900000 */
[----:B------:R-:W1:Y:S02]  /*f800*/  @!P1 SYNCS.PHASECHK.TRANS64 P1, [R2+URZ+0x13270], R3 ;  /* 0x01327003020095a7 */ /* 0x000e64000802007f */
[----:B-1----:R-:W-:Y:S05]  /*f810*/  @!P1 BRA `(.L_x_12360) ;  /* 0xfffffffc00f09947 */ /* 0x002fea000383ffff */
[----:B------:R-:W-:Y:S05]  /*f820*/  BRA `(.L_x_12409) ;  /* 0xffffffe8007c7947 */ /* 0x000fea000383ffff */
.L_x_12362:
[----:B0-----:R0:W1:Y:S02]  /*f830*/  SYNCS.PHASECHK.TRANS64.TRYWAIT P1, [R2+URZ+0x13260], R5 ;  /* 0x01326005020075a7 */ /* 0x001064000802017f */
[----:B-1----:R-:W-:Y:S05]  /*f840*/  @!P1 NANOSLEEP.SYNCS 0x989680 ;  /* 0x009896800000995d */ /* 0x002fea0003900000 */
[----:B------:R-:W1:Y:S02]  /*f850*/  @!P1 SYNCS.PHASECHK.TRANS64 P1, [R2+URZ+0x13260], R5 ;  /* 0x01326005020095a7 */ /* 0x000e64000802007f */
[----:B-1----:R-:W-:Y:S05]  /*f860*/  @!P1 BRA `(.L_x_12362) ;  /* 0xfffffffc00f09947 */ /* 0x002fea000383ffff */
[----:B------:R-:W-:Y:S05]  /*f870*/  BRA `(.L_x_12410) ;  /* 0xffffffe800847947 */ /* 0x000fea000383ffff */
.L_x_12368:
[----:B0-----:R0:W2:Y:S02]  /*f880*/  SYNCS.PHASECHK.TRANS64.TRYWAIT P0, [R7+URZ+0x13220], R0 ;  /* 0x01322000070075a7 */ /* 0x0010a4000800017f */
[----:B--2---:R-:W-:Y:S05]  /*f890*/  @!P0 NANOSLEEP.SYNCS 0x989680 ;  /* 0x009896800000895d */ /* 0x004fea0003900000 */
[----:B------:R-:W2:Y:S02]  /*f8a0*/  @!P0 SYNCS.PHASECHK.TRANS64 P0, [R7+URZ+0x13220], R0 ;  /* 0x01322000070085a7 */ /* 0x000ea4000800007f */
[----:B--2---:R-:W-:Y:S05]  /*f8b0*/  @!P0 BRA `(.L_x_12368) ;  /* 0xfffffffc00f08947 */ /* 0x004fea000383ffff */
[----:B------:R-:W-:Y:S05]  /*f8c0*/  BRA `(.L_x_12411) ;  /* 0xffffffec00c87947 */ /* 0x000fea000383ffff */
.L_x_12369:
        /* <DEDUP_REMOVED lines=11> */
.L_x_12413:
[----:B------:R-:W-:Y:S05]  /*f980*/  BSYNC B0 ;  /* 0x0000000000007941 */ /* 0x000fea0003800000 */
.L_x_12412:
[----:B------:R-:W-:Y:S05]  /*f990*/  BRA `(.L_x_12414) ;  /* 0xffffffec00b07947 */ /* 0x000fea000383ffff */
.L_x_12372:
[----:B------:R-:W-:Y:S01]  /*f9a0*/  BSSY B1, `(.L_x_12415) ;  /* 0x0000006000017945 */ /* 0x000fe20003800000 */
[----:B------:R-:W-:-:S07]  /*f9b0*/  IMAD.MOV.U32 R15, RZ, RZ, -0x1 ;  /* 0xffffffffff0f7424 */ /* 0x000fce00078e00ff */
[----:B01----:R-:W-:Y:S05]  /*f9c0*/  WARPSYNC.COLLECTIVE R15, `(.L_x_12416) ;  /* 0x000000000f0c7348 */ /* 0x003fea0003c00000 */
[----:B------:R-:W-:Y:S02]  /*f9d0*/  ELECT P6, UR62, PT ;  /* 0x00000000003e782f */ /* 0x000fe400038c0000 */
[----:B------:R-:W-:Y:S01]  /*f9e0*/  MOV R14, UR62 ;  /* 0x0000003e000e7c02 */ /* 0x000fe20008000f00 */
[----:B01----:R-:W-:Y:S10]  /*f9f0*/  ENDCOLLECTIVE ;  /* 0x000000000000791b */ /* 0x003ff40003800000 */
.L_x_12416:
[----:B------:R-:W-:Y:S05]  /*fa00*/  BSYNC B1 ;  /* 0x0000000000017941 */ /* 0x000fea0003800000 */
.L_x_12415:
[----:B------:R-:W-:Y:S05]  /*fa10*/  BRA `(.L_x_12417) ;  /* 0xffffffec00a87947 */ /* 0x000fea000383ffff */
.L_x_12374:
[----:B0-----:R0:W2:Y:S02]  /*fa20*/  SYNCS.PHASECHK.TRANS64.TRYWAIT P1, [R5+URZ], R4 ;  /* 0x00000004050075a7 */ /* 0x0010a4000802017f */
[----:B--2---:R-:W-:Y:S05]  /*fa30*/  @!P1 NANOSLEEP.SYNCS 0x989680 ;  /* 0x009896800000995d */ /* 0x004fea0003900000 */
[----:B------:R-:W2:Y:S02]  /*fa40*/  @!P1 SYNCS.PHASECHK.TRANS64 P1, [R5+URZ], R4 ;  /* 0x00000004050095a7 */ /* 0x000ea4000802007f */
[----:B--2---:R-:W-:Y:S05]  /*fa50*/  @!P1 BRA `(.L_x_12374) ;  /* 0xfffffffc00f09947 */ /* 0x004fea000383ffff */
[----:B------:R-:W-:Y:S05]  /*fa60*/  BRA `(.L_x_12418) ;  /* 0xffffffec00dc7947 */ /* 0x000fea000383ffff */
.L_x_12375:
[----:B--2---:R2:W3:Y:S02]  /*fa70*/  SYNCS.PHASECHK.TRANS64.TRYWAIT P1, [R3+URZ], R0 ;  /* 0x00000000030075a7 */ /* 0x0044e4000802017f */
[----:B---3--:R-:W-:Y:S05]  /*fa80*/  @!P1 NANOSLEEP.SYNCS 0x989680 ;  /* 0x009896800000995d */ /* 0x008fea0003900000 */
[----:B------:R-:W3:Y:S02]  /*fa90*/  @!P1 SYNCS.PHASECHK.TRANS64 P1, [R3+URZ], R0 ;  /* 0x00000000030095a7 */ /* 0x000ee4000802007f */
[----:B---3--:R-:W-:Y:S05]  /*faa0*/  @!P1 BRA `(.L_x_12375) ;  /* 0xfffffffc00f09947 */ /* 0x008fea000383ffff */
[----:B------:R-:W-:Y:S05]  /*fab0*/  BRA `(.L_x_12419) ;  /* 0xffffffec00d07947 */ /* 0x000fea000383ffff */
.L_x_12377:
[----:B--2---:R2:W3:Y:S02]  /*fac0*/  SYNCS.PHASECHK.TRANS64.TRYWAIT P1, [R3+URZ+0x13260], R4 ;  /* 0x01326004030075a7 */ /* 0x0044e4000802017f */
[----:B---3--:R-:W-:Y:S05]  /*fad0*/  @!P1 NANOSLEEP.SYNCS 0x989680 ;  /* 0x009896800000995d */ /* 0x008fea0003900000 */
[----:B------:R-:W3:Y:S02]  /*fae0*/  @!P1 SYNCS.PHASECHK.TRANS64 P1, [R3+URZ+0x13260], R4 ;  /* 0x01326004030095a7 */ /* 0x000ee4000802007f */
[----:B---3--:R-:W-:Y:S05]  /*faf0*/  @!P1 BRA `(.L_x_12377) ;  /* 0xfffffffc00f09947 */ /* 0x008fea000383ffff */
[----:B------:R-:W-:Y:S05]  /*fb00*/  BRA `(.L_x_12420) ;  /* 0xffffffec00d07947 */ /* 0x000fea000383ffff */
.L_x_12379:
[----:B0-----:R0:W3:Y:S02]  /*fb10*/  SYNCS.PHASECHK.TRANS64.TRYWAIT P1, [R5+URZ+0x13260], R0 ;  /* 0x01326000050075a7 */ /* 0x0010e4000802017f */
[----:B---3--:R-:W-:Y:S05]  /*fb20*/  @!P1 NANOSLEEP.SYNCS 0x989680 ;  /* 0x009896800000995d */ /* 0x008fea0003900000 */
[----:B------:R-:W3:Y:S02]  /*fb30*/  @!P1 SYNCS.PHASECHK.TRANS64 P1, [R5+URZ+0x13260], R0 ;  /* 0x01326000050095a7 */ /* 0x000ee4000802007f */
[----:B---3--:R-:W-:Y:S05]  /*fb40*/  @!P1 BRA `(.L_x_12379) ;  /* 0xfffffffc00f09947 */ /* 0x008fea000383ffff */
[----:B------:R-:W-:Y:S05]  /*fb50*/  BRA `(.L_x_12421) ;  /* 0xffffffec00d07947 */ /* 0x000fea000383ffff */
.L_x_12381:
[----:B---3--:R3:W4:Y:S02]  /*fb60*/  SYNCS.PHASECHK.TRANS64.TRYWAIT P0, [R3+URZ+0x13280], R4 ;  /* 0x01328004030075a7 */ /* 0x008724000800017f */
[----:B----4-:R-:W-:Y:S05]  /*fb70*/  @!P0 NANOSLEEP.SYNCS 0x989680 ;  /* 0x009896800000895d */ /* 0x010fea0003900000 */
[----:B------:R-:W4:Y:S02]  /*fb80*/  @!P0 SYNCS.PHASECHK.TRANS64 P0, [R3+URZ+0x13280], R4 ;  /* 0x01328004030085a7 */ /* 0x000f24000800007f */
[----:B----4-:R-:W-:Y:S05]  /*fb90*/  @!P0 BRA `(.L_x_12381) ;  /* 0xfffffffc00f08947 */ /* 0x010fea000383ffff */
[----:B------:R-:W-:Y:S05]  /*fba0*/  BRA `(.L_x_12382) ;  /* 0xffffffec00cc7947 */ /* 0x000fea000383ffff */
.L_x_12422:
        /* <DEDUP_REMOVED lines=13> */
.L_x_12994:


//--------------------- .text._ZN7cutlass13device_kernelIN5flash11enable_sm90INS1_16FlashAttnFwdSm90INS1_25CollectiveMainloopFwdSm90ILi2EN4cute5tupleIJNS5_1CILi1EEES8_S8_EEENS6_IJNS7_ILi192EEENS7_ILi160EEENS7_ILi64EEEEEELi64ENS_12float_e4m3_tEfNS_4arch4Sm90ELb1ELb0ELb0ELb1ELb0ELb0ELb0ELb1ELb1ELb1ELb0ELb0EEENS1_21CollectiveEpilogueFwdINS6_IJSA_SC_SB_EEES9_NS_10bfloat16_tESG_Li384ELb1ELb1ELb0ELb1EEENS1_36VarlenDynamicPersistentTileSchedulerILi192ELi160ELi384ELi128ELb0ELb1ELb1ELb1ELb1ELb1EEEEEEEEEvNT_6ParamsE --------------------------
	.section	.text._ZN7cutlass13device_kernelIN5flash11enable_sm90INS1_16FlashAttnFwdSm90INS1_25CollectiveMainloopFwdSm90ILi2EN4cute5tupleIJNS5_1CILi1EEES8_S8_EEENS6_IJNS7_ILi192EEENS7_ILi160EEENS7_ILi64EEEEEELi64ENS_12float_e4m3_tEfNS_4arch4Sm90ELb1ELb0ELb0ELb1ELb0ELb0ELb0ELb1ELb1ELb1ELb0ELb0EEENS1_21CollectiveEpilogueFwdINS6_IJSA_SC_SB_EEES9_NS_10bfloat16_tESG_Li384ELb1ELb1ELb0ELb1EEENS1_36VarlenDynamicPersistentTileSchedulerILi192ELi160ELi384ELi128ELb0ELb1ELb1ELb1ELb1ELb1EEEEEEEEEvNT_6ParamsE,"ax",@progbits
	.align	128
.text._ZN7cutlass13device_kernelIN5flash11enable_sm90INS1_16FlashAttnFwdSm90INS1_25CollectiveMainloopFwdSm90ILi2EN4cute5tupleIJNS5_1CILi1EEES8_S8_EEENS6_IJNS7_ILi192EEENS7_ILi160EEENS7_ILi64EEEEEELi64ENS_12float_e4m3_tEfNS_4arch4Sm90ELb1ELb0ELb0ELb1ELb0ELb0ELb0ELb1ELb1ELb1ELb0ELb0EEENS1_21CollectiveEpilogueFwdINS6_IJSA_SC_SB_EEES9_NS_10bfloat16_tESG_Li384ELb1ELb1ELb0ELb1EEENS1_36VarlenDynamicPersistentTileSchedulerILi192ELi160ELi384ELi128ELb0ELb1ELb1ELb1ELb1ELb1EEEEEEEEEvNT_6ParamsE:
        .type           _ZN7cutlass13device_kernelIN5flash11enable_sm90INS1_16FlashAttnFwdSm90INS1_25CollectiveMainloopFwdSm90ILi2EN4cute5tupleIJNS5_1CILi1EEES8_S8_EEENS6_IJNS7_ILi192EEENS7_ILi160EEENS7_ILi64EEEEEELi64ENS_12float_e4m3_tEfNS_4arch4Sm90ELb1ELb0ELb0ELb1ELb0ELb0ELb0ELb1ELb1ELb1ELb0ELb0EEENS1_21CollectiveEpilogueFwdINS6_IJSA_SC_SB_EEES9_NS_10bfloat16_tESG_Li384ELb1ELb1ELb0ELb1EEENS1_36VarlenDynamicPersistentTileSchedulerILi192ELi160ELi384ELi128ELb0ELb1ELb1ELb1ELb1ELb1EEEEEEEEEvNT_6ParamsE,@function
        .size           _ZN7cutlass13device_kernelIN5flash11enable_sm90INS1_16FlashAttnFwdSm90INS1_25CollectiveMainloopFwdSm90ILi2EN4cute5tupleIJNS5_1CILi1EEES8_S8_EEENS6_IJNS7_ILi192EEENS7_ILi160EEENS7_ILi64EEEEEELi64ENS_12float_e4m3_tEfNS_4arch4Sm90ELb1ELb0ELb0ELb1ELb0ELb0ELb0ELb1ELb1ELb1ELb0ELb0EEENS1_21CollectiveEpilogueFwdINS6_IJSA_SC_SB_EEES9_NS_10bfloat16_tESG_Li384ELb1ELb1ELb0ELb1EEENS1_36VarlenDynamicPersistentTileSchedulerILi192ELi160ELi384ELi128ELb0ELb1ELb1ELb1ELb1ELb1EEEEEEEEEvNT_6ParamsE,(.L_x_12995 - _ZN7cutlass13device_kernelIN5flash11enable_sm90INS1_16FlashAttnFwdSm90INS1_25CollectiveMainloopFwdSm90ILi2EN4cute5tupleIJNS5_1CILi1EEES8_S8_EEENS6_IJNS7_ILi192EEENS7_ILi160EEENS7_ILi64EEEEEELi64ENS_12float_e4m3_tEfNS_4arch4Sm90ELb1ELb0ELb0ELb1ELb0ELb0ELb0ELb1ELb1ELb1ELb0ELb0EEENS1_21CollectiveEpilogueFwdINS6_IJSA_SC_SB_EEES9_NS_10bfloat16_tESG_Li384ELb1ELb1ELb0ELb1EEENS1_36VarlenDynamicPersistentTileSchedulerILi192ELi160ELi384ELi128ELb0ELb1ELb1ELb1ELb1ELb1EEEEEEEEEvNT_6ParamsE)
        .other          _ZN7cutlass13device_kernelIN5flash11enable_sm90INS1_16FlashAttnFwdSm90INS1_25CollectiveMainloopFwdSm90ILi2EN4cute5tupleIJNS5_1CILi1EEES8_S8_EEENS6_IJNS7_ILi192EEENS7_ILi160EEENS7_ILi64EEEEEELi64ENS_12float_e4m3_tEfNS_4arch4Sm90ELb1ELb0ELb0ELb1ELb0ELb0ELb0ELb1ELb1ELb1ELb0ELb0EEENS1_21CollectiveEpilogueFwdINS6_IJSA_SC_SB_EEES9_NS_10bfloat16_tESG_Li384ELb1ELb1ELb0ELb1EEENS1_36VarlenDynamicPersistentTileSchedulerILi192ELi160ELi384ELi128ELb0ELb1ELb1ELb1ELb1ELb1EEEEEEEEEvNT_6ParamsE,@"STO_CUDA_ENTRY STV_DEFAULT"
_ZN7cutlass13device_kernelIN5flash11enable_sm90INS1_16FlashAttnFwdSm90INS1_25CollectiveMainloopFwdSm90ILi2EN4cute5tupleIJNS5_1CILi1EEES8_S8_EEENS6_IJNS7_ILi192EEENS7_ILi160EEENS7_ILi64EEEEEELi64ENS_12float_e4m3_tEfNS_4arch4Sm90ELb1ELb0ELb0ELb1ELb0ELb0ELb0ELb1ELb1ELb1ELb0ELb0EEENS1_21CollectiveEpilogueFwdINS6_IJSA_SC_SB_EEES9_NS_10bfloat16_tESG_Li384ELb1ELb1ELb0ELb1EEENS1_36VarlenDynamicPersistentTileSchedulerILi192ELi160ELi384ELi128ELb0ELb1ELb1ELb1ELb1ELb1EEEEEEEEEvNT_6ParamsE:
        /* <DEDUP_REMOVED lines=18> */
.L_x_12424:
[----:B------:R-:W-:Y:S05]  /*0120*/  BSYNC B0 ;  /* 0x0000000000007941 */ /* 0x000fea0003800000 */
.L_x_12423:
        /* <DEDUP_REMOVED lines=41> */
.L_x_12425:
        /* <DEDUP_REMOVED lines=22> */
.L_x_12426:
        /* <DEDUP_REMOVED lines=18> */
.L_x_12427:
        /* <DEDUP_REMOVED lines=22> */
.L_x_12428:
        /* <DEDUP_REMOVED lines=22> */
.L_x_12429:
[----:B------:R-:W-:Y:S01]  /*0900*/  PLOP3.LUT P0, PT, PT, PT, UP0, 0x80, 0x0 ;  /* 0x000000000000781c */ /* 0x000fe20003f0f008 */
[----:B------:R-:W-:Y:S01]  /*0910*/  UMOV UR38, 0x1 ;  /* 0x0000000100267882 */ /* 0x000fe20000000000 */
[----:B------:R-:W-:Y:S01]  /*0920*/  NOP ;  /* 0x0000000000007918 */ /* 0x000fe20000000000 */
[----:B------:R-:W-:Y:S01]  /*0930*/  USEL UR38, UR38, 0x2, !UP0 ;  /* 0x0000000226267887 */ /* 0x000fe2000c000000 */
[----:B------:R-:W-:Y:S01]  /*0940*/  ULDC.64 UR52, c[0x0][0x208] ;  /* 0x0000820000347ab9 */ /* 0x000fe20000000a00 */
[----:B012-4-:R-:W-:Y:S08]  /*0950*/  BAR.SYNC.DEFER_BLOCKING 0x0 ;  /* 0x0000000000007b1d */ /* 0x017ff00000010000 */
[----:B------:R-:W-:Y:S05]  /*0960*/  @!P0 BRA `(.L_x_12430) ;  /* 0x000000b000308947 */ /* 0x000fea0003800000 */
.L_x_12431:
        /* <DEDUP_REMOVED lines=34> */
[----:B------:R-:W-:Y:S02]  /*0b90*/  LOP3.LUT R2, R2, 0x1ffffffe, RZ, 0xc0, !PT ;  /* 0x1ffffffe02027812 */ /* 0x000fe400078ec0ff */
[----:B------:R-:W-:Y:S01]  /*0ba0*/  SHF.R.S32.HI R6, RZ, 0x1f, R23 ;  /* 0x0000001fff067819 */ /* 0x000fe20000011417 */
[----:B------:R-:W-:Y:S01]  /*0bb0*/  IMAD R3, R3, 0x40, R4 ;  /* 0x0000004003037824 */ /* 0x000fe200078e0204 */
[----:B------:R-:W-:Y:S01]  /*0bc0*/  LEA.HI R10, R0, R12, RZ, 0x2 ;  /* 0x0000000c000a7211 */ /* 0x000fe200078f10ff */
[----:B------:R-:W-:Y:S01]  /*0bd0*/  IMAD.IADD R2, R5, 0x1, -R2 ;  /* 0x0000000105027824 */ /* 0x000fe200078e0a02 */
[----:B------:R-:W-:Y:S02]  /*0be0*/  LEA.HI R7, R6, R23, RZ, 0x2 ;  /* 0x0000001706077211 */ /* 0x000fe400078f10ff */
[----:B------:R-:W-:Y:S01]  /*0bf0*/  SHF.R.S32.HI R156, RZ, 0x7, R156 ;  /* 0x00000007ff9c7819 */ /* 0x000fe2000001149c */
[----:B------:R-:W-:Y:S01]  /*0c00*/  IMAD R2, R2, 0x8, R3 ;  /* 0x0000000802027824 */ /* 0x000fe200078e0203 */
[----:B------:R-:W-:-:S02]  /*0c10*/  SHF.R.S32.HI R8, RZ, 0x2, R7 ;  /* 0x00000002ff087819 */ /* 0x000fc40000011407 */
[----:B------:R-:W-:Y:S01]  /*0c20*/  SHF.R.S32.HI R9, RZ, 0x1f, R7 ;  /* 0x0000001fff097819 */ /* 0x000fe20000011407 */
[----:B------:R-:W-:Y:S01]  /*0c30*/  IMAD.HI R4, R156, 0x55555556, RZ ;  /* 0x555555569c047827 */ /* 0x000fe200078e02ff */
[----:B------:R-:W-:Y:S01]  /*0c40*/  LOP3.LUT R10, R10, 0xfffffffc, RZ, 0xc0, !PT ;  /* 0xfffffffc0a0a7812 */ /* 0x000fe200078ec0ff */
[----:B------:R0:W-:Y:S01]  /*0c50*/  STL [R1], R2 ;  /* 0x0000000201007387 */ /* 0x0001e20000100800 */
[----:B------:R-:W-:Y:S02]  /*0c60*/  LEA.HI R9, R9, R8, RZ, 0x3 ;  /* 0x0000000809097211 */ /* 0x000fe400078f18ff */
[----:B------:R-:W-:Y:S01]  /*0c70*/  LEA.HI R0, R0, R12, RZ, 0x3 ;  /* 0x0000000c00007211 */ /* 0x000fe200078f18ff */
[----:B------:R-:W-:Y:S01]  /*0c80*/  IMAD.IADD R10, R12, 0x1, -R10 ;  /* 0x000000010c0a7824 */ /* 0x000fe200078e0a0a */
[----:B------:R-:W-:Y:S02]  /*0c90*/  LOP3.LUT R9, R9, 0xfffffff8, RZ, 0xc0, !PT ;  /* 0xfffffff809097812 */ /* 0x000fe400078ec0ff */
[----:B------:R-:W-:-:S02]  /*0ca0*/  LEA.HI R6, R6, R23, RZ, 0x5 ;  /* 0x0000001706067211 */ /* 0x000fc400078f28ff */
[----:B------:R-:W-:Y:S01]  /*0cb0*/  LEA.HI R5, R4, R4, RZ, 0x1 ;  /* 0x0000000404057211 */ /* 0x000fe200078f08ff */
[----:B------:R-:W-:Y:S01]  /*0cc0*/  IMAD.IADD R9, R8, 0x1, -R9 ;  /* 0x0000000108097824 */ /* 0x000fe200078e0a09 */
[----:B------:R-:W-:Y:S02]  /*0cd0*/  LOP3.LUT R18, R0, 0xfffffff8, RZ, 0xc0, !PT ;  /* 0xfffffff800127812 */ /* 0x000fe400078ec0ff */
[----:B------:R-:W-:Y:S01]  /*0ce0*/  LEA.HI R4, R10, R10, RZ, 0x1 ;  /* 0x0000000a0a047211 */ /* 0x000fe200078f08ff */
[----:B------:R-:W-:Y:S01]  /*0cf0*/  IMAD R5, R5, -0x3, R156 ;  /* 0xfffffffd05057824 */ /* 0x000fe200078e029c */
[----:B------:R-:W-:Y:S01]  /*0d00*/  SHF.R.S32.HI R6, RZ, 0x5, R6 ;  /* 0x00000005ff067819 */ /* 0x000fe20000011406 */
[----:B------:R-:W-:Y:S01]  /*0d10*/  IMAD.IADD R18, R12, 0x1, -R18 ;  /* 0x000000010c127824 */ /* 0x000fe200078e0a12 */
[----:B------:R-:W-:Y:S02]  /*0d20*/  LOP3.LUT R11, R4, 0x1ffffffe, RZ, 0xc0, !PT ;  /* 0x1ffffffe040b7812 */ /* 0x000fe400078ec0ff */
[----:B------:R-:W-:Y:S01]  /*0d30*/  LOP3.LUT R16, R7, 0x7ffffffc, RZ, 0xc0, !PT ;  /* 0x7ffffffc07107812 */ /* 0x000fe200078ec0ff */
[----:B------:R-:W-:Y:S01]  /*0d40*/  IMAD R6, R6, 0x10, R9 ;  /* 0x0000001006067824 */ /* 0x000fe200078e0209 */
[----:B------:R-:W-:Y:S01]  /*0d50*/  SHF.R.S32.HI R22, RZ, 0x3, R0 ;  /* 0x00000003ff167819 */ /* 0x000fe20000011400 */
[----:B------:R-:W-:-:S02]  /*0d60*/  IMAD.SHL.U32 R19, R18, 0x8, RZ ;  /* 0x0000000812137824 */ /* 0x000fc400078e00ff */
[----:B------:R-:W-:Y:S02]  /*0d70*/  IMAD.IADD R10, R10, 0x1, -R11 ;  /* 0x000000010a0a7824 */ /* 0x000fe400078e0a0b */
[----:B------:R-:W-:Y:S01]  /*0d80*/  IMAD R157, R5, 0x40, R6 ;  /* 0x00000040059d7824 */ /* 0x000fe200078e0206 */
[----:B------:R-:W-:Y:S01]  /*0d90*/  SHF.R.S32.HI R0, RZ, 0x1f, R19 ;  /* 0x0000001fff007819 */ /* 0x000fe20000011413 */
[----:B------:R-:W-:Y:S02]  /*0da0*/  IMAD.IADD R16, R23, 0x1, -R16 ;  /* 0x0000000117107824 */ /* 0x000fe400078e0a10 */
[----:B0-----:R-:W-:-:S07]  /*0db0*/  IMAD R17, R10, 0x8, R157 ;  /* 0x000000080a117824 */ /* 0x001fce00078e029d */
.L_x_12476:
        /* <DEDUP_REMOVED lines=51> */
.L_x_12432:
        /* <DEDUP_REMOVED lines=9> */
.L_x_12433:
        /* <DEDUP_REMOVED lines=13> */
.L_x_12434:
        /* <DEDUP_REMOVED lines=54> */
[----:B-1----:R-:W-:Y:S02]  /*15b0*/  CS2R R4, SRZ ;  /* 0x0000000000047805 */ /* 0x002fe4000001ff00 */
        /* <DEDUP_REMOVED lines=13> */
[----:B------:R-:W-:Y:S02]  /*1690*/  IMAD.MOV.U32 R58, RZ, RZ, RZ ;  /* 0x000000ffff3a7224 */ /* 0x000fe400078e00ff */
[----:B--2---:R-:W-:-:S04]  /*16a0*/  FMUL.FTZ R0, R7, R0 ;  /* 0x0000000007007220 */ /* 0x004fc80000410000 */
        /* <DEDUP_REMOVED lines=49> */
.L_x_12436:
        /* <DEDUP_REMOVED lines=9> */
.L_x_12570:
[----:B------:R-:W-:Y:S05]  /*1a50*/  @!P0 BRA `(.L_x_12438) ;  /* 0x0000000000048947 */ /* 0x000fea0003800000 */
[----:B------:R-:W-:Y:S01]  /*1a60*/  BPT.TRAP 0x1 ;  /* 0x000000040000795c */ /* 0x000fe20000300000 */
.L_x_12438:
[----:B0-----:R-:W-:Y:S02]  /*1a70*/  IMAD.U32 R3, RZ, RZ, UR37 ;  /* 0x00000025ff037e24 */ /* 0x001fe4000f8e00ff */
[----:B------:R-:W-:-:S03]  /*1a80*/  IMAD.U32 R0, RZ, RZ, UR36 ;  /* 0x00000024ff007e24 */ /* 0x000fc6000f8e00ff */
[----:B------:R-:W-:Y:S02]  /*1a90*/  LEA R3, R3, UR45, 0x3 ;  /* 0x0000002d03037c11 */ /* 0x000fe4000f8e18ff */
[----:B------:R-:W-:-:S04]  /*1aa0*/  SHF.L.U32 R0, R0, 0x1f, RZ ;  /* 0x0000001f00007819 */ /* 0x000fc800000006ff */
[----:B------:R0:W1:Y:S01]  /*1ab0*/  SYNCS.PHASECHK.TRANS64.TRYWAIT P1, [R3+URZ+0x13230], R0 ;  /* 0x01323000030075a7 */ /* 0x000062000802017f */
[----:B------:R-:W-:Y:S05]  /*1ac0*/  @!P0 BRA `(.L_x_12439) ;  /* 0x0000000000048947 */ /* 0x000fea0003800000 */
[----:B------:R-:W-:Y:S01]  /*1ad0*/  BPT.TRAP 0x1 ;  /* 0x000000040000795c */ /* 0x000fe20000300000 */
.L_x_12439:
[----:B-1----:R-:W-:Y:S05]  /*1ae0*/  @P1 BRA `(.L_x_12440) ;  /* 0x0000000000081947 */ /* 0x002fea0003800000 */
[----:B------:R-:W1:Y:S02]  /*1af0*/  SYNCS.PHASECHK.TRANS64.TRYWAIT P1, [R3+URZ+0x13230], R0 ;  /* 0x01323000030075a7 */ /* 0x000e64000802017f */
[----:B-1----:R-:W-:Y:S05]  /*1b00*/  @!P1 BRA `(.L_x_12441) ;  /* 0x000000ec009c9947 */ /* 0x002fea0003800000 */
.L_x_12440:
        /* <DEDUP_REMOVED lines=17> */
[----:B------:R-:W-:Y:S01]  /*1c20*/  UISETP.NE.AND UP0, UPT, UR7, 0x1, UPT ;  /* 0x000000010700788c */ /* 0x000fe2000bf05270 */
[----:B------:R-:W-:Y:S01]  /*1c30*/  IMAD.U32 R4, RZ, RZ, UR50 ;  /* 0x00000032ff047e24 */ /* 0x000fe2000f8e00ff */
[----:B------:R-:W-:Y:S01]  /*1c40*/  UIADD3 UR22, UR51, -0x2, URZ ;  /* 0xfffffffe33167890 */ /* 0x000fe2000fffe03f */
[----:B------:R-:W-:Y:S01]  /*1c50*/  IMAD.U32 R111, RZ, RZ, UR43 ;  /* 0x0000002bff6f7e24 */ /* 0x000fe2000f8e00ff */
[----:B------:R-:W-:Y:S01]  /*1c60*/  UIMAD UR12, UR37, 0x280, UR12 ;  /* 0x00000280250c78a4 */ /* 0x000fe2000f8e020c */
[----:B------:R-:W-:Y:S01]  /*1c70*/  UMOV UR7, 0x80000020 ;  /* 0x8000002000077882 */ /* 0x000fe20000000000 */
[----:B------:R-:W-:-:S02]  /*1c80*/  PLOP3.LUT P2, PT, PT, PT, UP0, 0x80, 0x0 ;  /* 0x000000000000781c */ /* 0x000fc40003f4f008 */
        /* <DEDUP_REMOVED lines=28> */
[----:B------:R-:W-:Y:S01]  /*1e50*/  UIMAD UR10, UR51, -0xa0, UR49 ;  /* 0xffffff60330a78a4 */ /* 0x000fe2000f8e0231 */
[----:B------:R-:W-:-:S03]  /*1e60*/  @UP0 ULDC UR11, c[0x0][0x450] ;  /* 0x00011400000b0ab9 */ /* 0x000fc60000000800 */
[----:B------:R-:W-:-:S06]  /*1e70*/  UIADD3 UR10, UR10, 0xa0, URZ ;  /* 0x000000a00a0a7890 */ /* 0x000fcc000fffe03f */
[----:B------:R-:W-:Y:S01]  /*1e80*/  IMAD.U32 R7, RZ, RZ, UR10 ;  /* 0x0000000aff077e24 */ /* 0x000fe2000f8e00ff */
[----:B------:R-:W-:-:S03]  /*1e90*/  UMOV UR10, UR42 ;  /* 0x0000002a000a7c82 */ /* 0x000fc60008000000 */
[----:B------:R-:W-:Y:S01]  /*1ea0*/  IMAD R2, R16, -0x2, R7 ;  /* 0xfffffffe10027824 */ /* 0x000fe200078e0207 */
[----:B------:R-:W-:Y:S02]  /*1eb0*/  WARPGROUP.DEPBAR.LE gsb0, 0x0 ;  /* 0x00008000000079c5 */ /* 0x000fe40000010000 */
[----:B------:R-:W-:-:S06]  /*1ec0*/  WARPGROUP.ARRIVE ;  /* 0x00000000000079c5 */ /* 0x000fcc0000000000 */
[----:B------:R-:W-:Y:S01]  /*1ed0*/  QGMMA.64x32x32.F32.E4M3.E4M3 R88, gdesc[UR4], R88, gsb0 ;  /* 0x00600000045879f3 */ /* 0x000fe20008000858 */
[----:B------:R-:W-:Y:S01]  /*1ee0*/  @UP0 ULDC UR6, c[0x0][0x44c] ;  /* 0x0001130000060ab9 */ /* 0x000fe20000000800 */
[----:B------:R-:W-:Y:S01]  /*1ef0*/  @UP0 ULDC UR7, c[0x0][0x450] ;  /* 0x0001140000070ab9 */ /* 0x000fe20000000800 */
[----:B01----:R-:W-:Y:S01]  /*1f00*/  @P2 IMAD.HI.U32 R0, R12, UR6, RZ ;  /* 0x000000060c002c27 */ /* 0x003fe2000f8e00ff */
[----:B------:R-:W-:-:S04]  /*1f10*/  UIADD3 UR6, UR12, 0x82, URZ ;  /* 0x000000820c067890 */ /* 0x000fc8000fffe03f */
[----:B------:R-:W-:Y:S01]  /*1f20*/  @P2 SHF.R.U32.HI R12, RZ, UR7, R0 ;  /* 0x00000007ff0c2c19 */ /* 0x000fe20008011600 */
[----:B------:R-:W-:-:S04]  /*1f30*/  UMOV UR7, 0x80000020 ;  /* 0x8000002000077882 */ /* 0x000fc80000000000 */
[----:B------:R-:W0:Y:S04]  /*1f40*/  SHFL.IDX PT, R0, R12, 0x1, 0x1c1f ;  /* 0x003c1f000c007f89 */ /* 0x000e2800000e0000 */
[----:B------:R-:W1:Y:S01]  /*1f50*/  SHFL.IDX PT, R12, R12, RZ, 0x1c1f ;  /* 0x001c1fff0c0c7589 */ /* 0x000e6200000e0000 */
[----:B------:R-:W-:Y:S02]  /*1f60*/  WARPGROUP.DEPBAR.LE gsb0, 0x0 ;  /* 0x00008000000079c5 */ /* 0x000fe40000010000 */
[----:B------:R-:W-:-:S06]  /*1f70*/  WARPGROUP.ARRIVE ;  /* 0x00000000000079c5 */ /* 0x000fcc0000000000 */
[----:B------:R-:W-:Y:S01]  /*1f80*/  QGMMA.64x32x32.F32.E4M3.E4M3 R72, gdesc[UR4], R72, gsb0 ;  /* 0x00600000044879f3 */ /* 0x000fe20008000848 */
[----:B------:R-:W-:Y:S01]  /*1f90*/  UMOV UR6, 0xffffff60 ;  /* 0xffffff6000067882 */ /* 0x000fe20000000000 */
[----:B------:R-:W-:Y:S01]  /*1fa0*/  UMOV UR7, 0x80000020 ;  /* 0x8000002000077882 */ /* 0x000fe20000000000 */
[----:B------:R-:W-:-:S06]  /*1fb0*/  UIMAD UR6, UR51, UR6, 0xa1 ;  /* 0x000000a1330674a4 */ /* 0x000fcc000f8e0206 */
[----:B------:R-:W-:Y:S01]  /*1fc0*/  IMAD.U32 R11, RZ, RZ, UR6 ;  /* 0x00000006ff0b7e24 */ /* 0x000fe2000f8e00ff */
[----:B------:R-:W-:-:S03]  /*1fd0*/  UIADD3 UR6, UR12, 0x102, URZ ;  /* 0x000001020c067890 */ /* 0x000fc6000fffe03f */
[----:B------:R-:W-:-:S05]  /*1fe0*/  IMAD R11, R16, -0x2, R11 ;  /* 0xfffffffe100b7824 */ /* 0x000fca00078e020b */
[----:B------:R-:W-:-:S04]  /*1ff0*/  IADD3 R11, -R4, UR49, R11 ;  /* 0x00000031040b7c10 */ /* 0x000fc8000fffe10b */
[-CC-:B0-----:R-:W-:Y:S02]  /*2000*/  VIADDMNMX R0, R0, R11.reuse, R2.reuse, PT ;  /* 0x0000000b00007246 */ /* 0x181fe40003800102 */
[----:B-1----:R-:W-:Y:S02]  /*2010*/  VIADDMNMX R2, R12, R11, R2, PT ;  /* 0x0000000b0c027246 */ /* 0x002fe40003800102 */
[C---:B------:R-:W-:Y:S02]  /*2020*/  ISETP.GT.AND P3, PT, R0.reuse, RZ, PT ;  /* 0x000000ff0000720c */ /* 0x040fe40003f64270 */
[C---:B------:R-:W-:Y:S02]  /*2030*/  ISETP.GT.AND P4, PT, R0.reuse, 0x1, PT ;  /* 0x000000010000780c */ /* 0x040fe40003f84270 */
[----:B------:R-:W-:Y:S02]  /*2040*/  ISETP.GT.AND P5, PT, R0, 0x8, PT ;  /* 0x000000080000780c */ /* 0x000fe40003fa4270 */
[----:B------:R-:W-:-:S02]  /*2050*/  FSEL R13, R90, -INF , P3 ;  /* 0xff8000005a0d7808 */ /* 0x000fc40001800000 */
        /* <DEDUP_REMOVED lines=13> */
[----:B------:R-:W-:Y:S02]  /*2130*/  WARPGROUP.DEPBAR.LE gsb0, 0x0 ;  /* 0x00008000000079c5 */ /* 0x000fe40000010000 */
[----:B------:R-:W-:Y:S01]  /*2140*/  WARPGROUP.ARRIVE ;  /* 0x00000000000079c5 */ /* 0x000fe20000000000 */
[----:B------:R-:W-:Y:S02]  /*2150*/  ISETP.GT.AND P3, PT, R0, 0x19, PT ;  /* 0x000000190000780c */ /* 0x000fe40003f64270 */
[----:B------:R-:W-:Y:S02]  /*2160*/  FSEL R99, R102, -INF , P4 ;  /* 0xff80000066637808 */ /* 0x000fe40002000000 */
[----:B------:R-:W-:Y:S01]  /*2170*/  FMNMX.FTZ R4, R105, R4, !PT ;  /* 0x0000000469047209 */ /* 0x000fe20007810000 */
[----:B------:R-:W-:Y:S01]  /*2180*/  QGMMA.64x32x32.F32.E4M3.E4M3 R56, gdesc[UR4], R56, gsb0 ;  /* 0x00600000043879f3 */ /* 0x000fe20008000838 */
        /* <DEDUP_REMOVED lines=30> */
[----:B------:R-:W-:Y:S01]  /*2370*/  FMNMX.FTZ R109, R87, R4, !PT ;  /* 0x00000004576d7209 */ /* 0x000fe20007810000 */
[----:B------:R-:W-:Y:S02]  /*2380*/  WARPGROUP.DEPBAR.LE gsb0, 0x0 ;  /* 0x00008000000079c5 */ /* 0x000fe40000010000 */
[----:B------:R-:W-:Y:S01]  /*2390*/  WARPGROUP.ARRIVE ;  /* 0x00000000000079c5 */ /* 0x000fe20000000000 */
[----:B------:R-:W-:Y:S02]  /*23a0*/  FSEL R58, R58, -INF , P4 ;  /* 0xff8000003a3a7808 */ /* 0x000fe40002000000 */
[----:B------:R-:W-:-:S02]  /*23b0*/  ISETP.GT.AND P4, PT, R0, 0x48, PT ;  /* 0x000000480000780c */ /* 0x000fc40003f84270 */
[----:B------:R-:W-:Y:S01]  /*23c0*/  FSEL R59, R59, -INF , P3 ;  /* 0xff8000003b3b7808 */ /* 0x000fe20001800000 */
[----:B------:R-:W-:Y:S01]  /*23d0*/  QGMMA.64x32x32.F32.E4M3.E4M3 R40, gdesc[UR4], R40, gsb0 ;  /* 0x00600000042879f3 */ /* 0x000fe20008000828 */
[----:B------:R-:W-:Y:S01]  /*23e0*/  UIADD3 UR6, UR12, 0x202, URZ ;  /* 0x000002020c067890 */ /* 0x000fe2000fffe03f */
[----:B------:R-:W-:Y:S01]  /*23f0*/  FMNMX.FTZ R4, R58, R109, !PT ;  /* 0x0000006d3a047209 */ /* 0x000fe20007810000 */
[----:B------:R-:W-:Y:S01]  /*2400*/  UMOV UR7, 0x80000020 ;  /* 0x8000002000077882 */ /* 0x000fe20000000000 */
        /* <DEDUP_REMOVED lines=37> */
[----:B------:R-:W-:Y:S01]  /*2660*/  UIADD3 UR6, UR10, UR49, -UR50 ;  /* 0x000000310a067290 */ /* 0x000fe2000fffe832 */
        /* <DEDUP_REMOVED lines=43> */
[----:B------:R-:W-:Y:S02]  /*2920*/  ISETP.GT.AND P4, PT, R2, 0x1, PT ;  /* 0x000000010200780c */ /* 0x000fe40003f84270 */
[----:B------:R-:W-:Y:S02]  /*2930*/  FMNMX.FTZ R8, R39, R0, !PT ;  /* 0x0000000027087209 */ /* 0x000fe40007810000 */
[----:B------:R-:W-:-:S02]  /*2940*/  FSEL R89, R89, -INF , P4 ;  /* 0xff80000059597808 */ /* 0x000fc40002000000 */
[----:B------:R-:W-:Y:S01]  /*2950*/  ISETP.GT.AND P4, PT, R2, 0x10, PT ;  /* 0x000000100200780c */ /* 0x000fe20003f84270 */
        /* <DEDUP_REMOVED lines=92> */
[----:B------:R1:W-:Y:S01]  /*2f20*/  MUFU.EX2 R75, R83 ;  /* 0x00000053004b7308 */ /* 0x0003e20000000800 */
[----:B0-----:R-:W-:Y:S02]  /*2f30*/  FMNMX.FTZ R82, R56, R79, !PT ;  /* 0x0000004f38527209 */ /* 0x001fe40007810000 */
[----:B------:R-:W-:Y:S02]  /*2f40*/  FSEL R78, R60, -INF , P3 ;  /* 0xff8000003c4e7808 */ /* 0x000fe40001800000 */
[----:B------:R-:W-:-:S02]  /*2f50*/  FMNMX.FTZ R79, R57, R82, !PT ;  /* 0x00000052394f7209 */ /* 0x000fc40007810000 */
[----:B------:R-:W-:Y:S01]  /*2f60*/  ISETP.GT.AND P3, PT, R2, 0x50, PT ;  /* 0x000000500200780c */ /* 0x000fe20003f64270 */
[----:B------:R0:W-:Y:S01]  /*2f70*/  MUFU.EX2 R60, R86 ;  /* 0x00000056003c7308 */ /* 0x0001e20000000800 */
[----:B------:R-:W-:Y:S02]  /*2f80*/  FMNMX.FTZ R82, R78, R79, !PT ;  /* 0x0000004f4e527209 */ /* 0x000fe40007810000 */
[----:B------:R-:W-:Y:S02]  /*2f90*/  FSEL R64, R64, -INF , P3 ;  /* 0xff80000040407808 */ /* 0x000fe40001800000 */
[----:B-1----:R-:W-:Y:S02]  /*2fa0*/  FMNMX.FTZ R83, R61, R82, !PT ;  /* 0x000000523d537209 */ /* 0x002fe40007810000 */
[----:B------:R-:W-:Y:S01]  /*2fb0*/  ISETP.GT.AND P3, PT, R2, 0x58, PT ;  /* 0x000000580200780c */ /* 0x000fe20003f64270 */
[----:B------:R1:W-:Y:S01]  /*2fc0*/  MUFU.EX2 R79, R87 ;  /* 0x00000057004f7308 */ /* 0x0003e20000000800 */
        /* <DEDUP_REMOVED lines=17> */
[----:B0-----:R-:W-:Y:S02]  /*30e0*/  FMNMX.FTZ R86, R62, R83, !PT ;  /* 0x000000533e567209 */ /* 0x001fe40007810000 */
[----:B------:R-:W-:Y:S01]  /*30f0*/  ISETP.GT.AND P4, PT, R2, 0x71, PT ;  /* 0x000000710200780c */ /* 0x000fe20003f84270 */
[----:B------:R-:W0:Y:S01]  /*3100*/  MUFU.EX2 R9, R9 ;  /* 0x0000000900097308 */ /* 0x000e220000000800 */
[----:B------:R-:W-:Y:S01]  /*3110*/  FSEL R82, R48, -INF , P3 ;  /* 0xff80000030527808 */ /* 0x000fe20001800000 */
[--C-:B------:R-:W-:Y:S01]  /*3120*/  FFMA.FTZ R48, R66, UR43, -R4.reuse ;  /* 0x0000002b42307c23 */ /* 0x100fe20008010804 */
[----:B-1----:R-:W-:Y:S01]  /*3130*/  FMNMX.FTZ R87, R45, R86, !PT ;  /* 0x000000562d577209 */ /* 0x002fe20007810000 */
[----:B--2---:R-:W-:Y:S01]  /*3140*/  FFMA.FTZ R90, R67, UR43, -R4 ;  /* 0x0000002b435a7c23 */ /* 0x004fe20008010804 */
        /* <DEDUP_REMOVED lines=8> */
[----:B------:R-:W-:-:S02]  /*31d0*/  FSEL R53, R53, -INF , P4 ;  /* 0xff80000035357808 */ /* 0x000fc40002000000 */
[----:B------:R-:W-:Y:S02]  /*31e0*/  ISETP.GT.AND P3, PT, R2, 0x80, PT ;  /* 0x000000800200780c */ /* 0x000fe40003f64270 */
[----:B------:R-:W-:Y:S02]  /*31f0*/  FMNMX.FTZ R86, R52, R49, !PT ;  /* 0x0000003134567209 */ /* 0x000fe40007810000 */
[----:B------:R-:W-:Y:S01]  /*3200*/  ISETP.GT.AND P4, PT, R2, 0x81, PT ;  /* 0x000000810200780c */ /* 0x000fe20003f84270 */
[----:B------:R1:W-:Y:S01]  /*3210*/  MUFU.EX2 R49, R90 ;  /* 0x0000005a00317308 */ /* 0x0003e20000000800 */
[----:B------:R-:W-:Y:S01]  /*3220*/  FSEL R66, R24, -INF , P3 ;  /* 0xff80000018427808 */ /* 0x000fe20001800000 */
[----:B------:R-:W-:Y:S01]  /*3230*/  FFMA.FTZ R24, R70, UR43, -R4 ;  /* 0x0000002b46187c23 */ /* 0x000fe20008010804 */
[----:B------:R-:W-:Y:S02]  /*3240*/  FMNMX.FTZ R87, R53, R86, !PT ;  /* 0x0000005635577209 */ /* 0x000fe40007810000 */
[----:B------:R-:W-:-:S02]  /*3250*/  ISETP.GT.AND P3, PT, R2, 0x88, PT ;  /* 0x000000880200780c */ /* 0x000fc40003f64270 */
[----:B------:R-:W-:Y:S01]  /*3260*/  FSEL R67, R25, -INF , P4 ;  /* 0xff80000019437808 */ /* 0x000fe20002000000 */
[----:B------:R-:W-:Y:S01]  /*3270*/  MUFU.EX2 R12, R12 ;  /* 0x0000000c000c7308 */ /* 0x000fe20000000800 */
[----:B------:R-:W-:Y:S01]  /*3280*/  FMNMX.FTZ R86, R66, R87, !PT ;  /* 0x0000005742567209 */ /* 0x000fe20007810000 */
[----:B-1----:R-:W-:Y:S01]  /*3290*/  FFMA.FTZ R90, R71, UR43, -R4 ;  /* 0x0000002b475a7c23 */ /* 0x002fe20008010804 */
[----:B------:R-:W-:Y:S02]  /*32a0*/  ISETP.GT.AND P4, PT, R2, 0x89, PT ;  /* 0x000000890200780c */ /* 0x000fe40003f84270 */
[----:B------:R-:W-:Y:S02]  /*32b0*/  FSEL R70, R28, -INF , P3 ;  /* 0xff8000001c467808 */ /* 0x000fe40001800000 */
[----:B------:R-:W-:Y:S01]  /*32c0*/  FMNMX.FTZ R25, R67, R86, !PT ;  /* 0x0000005643197209 */ /* 0x000fe20007810000 */
[----:B------:R-:W1:Y:S01]  /*32d0*/  MUFU.EX2 R13, R103 ;  /* 0x00000067000d7308 */ /* 0x000e620000000800 */
[----:B------:R-:W-:-:S02]  /*32e0*/  ISETP.GT.AND P3, PT, R2, 0x90, PT ;  /* 0x000000900200780c */ /* 0x000fc40003f64270 */
[----:B------:R-:W-:Y:S02]  /*32f0*/  FSEL R29, R29, -INF , P4 ;  /* 0xff8000001d1d7808 */ /* 0x000fe40002000000 */
[----:B------:R-:W-:Y:S02]  /*3300*/  FMNMX.FTZ R28, R70, R25, !PT ;  /* 0x00000019461c7209 */ /* 0x000fe40007810000 */
[----:B------:R-:W-:Y:S01]  /*3310*/  ISETP.GT.AND P4, PT, R2, 0x91, PT ;  /* 0x000000910200780c */ /* 0x000fe20003f84270 */
[----:B------:R2:W-:Y:S01]  /*3320*/  MUFU.EX2 R25, R90 ;  /* 0x0000005a00197308 */ /* 0x0005e20000000800 */
[----:B------:R-:W-:Y:S02]  /*3330*/  FSEL R32, R32, -INF , P3 ;  /* 0xff80000020207808 */ /* 0x000fe40001800000 */
[----:B------:R-:W-:Y:S01]  /*3340*/  FMNMX.FTZ R87, R29, R28, !PT ;  /* 0x0000001c1d577209 */ /* 0x000fe20007810000 */
[----:B------:R-:W-:-:S01]  /*3350*/  FFMA.FTZ R28, R42, UR43, -R4 ;  /* 0x0000002b2a1c7c23 */ /* 0x000fc20008010804 */
[----:B------:R-:W-:-:S02]  /*3360*/  ISETP.GT.AND P3, PT, R2, 0x98, PT ;  /* 0x000000980200780c */ /* 0x000fc40003f64270 */
[----:B------:R-:W-:Y:S01]  /*3370*/  FSEL R71, R33, -INF , P4 ;  /* 0xff80000021477808 */ /* 0x000fe20002000000 */
[----:B------:R-:W-:Y:S01]  /*3380*/  MUFU.EX2 R14, R14 ;  /* 0x0000000e000e7308 */ /* 0x000fe20000000800 */
[----:B------:R-:W-:Y:S01]  /*3390*/  FMNMX.FTZ R42, R32, R87, !PT ;  /* 0x00000057202a7209 */ /* 0x000fe20007810000 */
[--C-:B--2---:R-:W-:Y:S01]  /*33a0*/  FFMA.FTZ R90, R43, UR43, -R4.reuse ;  /* 0x0000002b2b5a7c23 */ /* 0x104fe20008010804 */
[----:B------:R-:W-:Y:S01]  /*33b0*/  ISETP.GT.AND P4, PT, R2, 0x99, PT ;  /* 0x000000990200780c */ /* 0x000fe20003f84270 */
[--C-:B------:R-:W-:Y:S01]  /*33c0*/  FFMA.FTZ R43, R51, UR43, -R4.reuse ;  /* 0x0000002b332b7c23 */ /* 0x100fe20008010804 */
[----:B------:R-:W-:Y:S01]  /*33d0*/  FSEL R86, R36, -INF , P3 ;  /* 0xff80000024567808 */ /* 0x000fe20001800000 */
[----:B------:R-:W-:Y:S01]  /*33e0*/  IMAD.U32 R51, RZ, RZ, UR43 ;  /* 0x0000002bff337e24 */ /* 0x000fe2000f8e00ff */
[----:B------:R-:W-:Y:S01]  /*33f0*/  FMNMX.FTZ R33, R71, R42, !PT ;  /* 0x0000002a47217209 */ /* 0x000fe20007810000 */
[--C-:B------:R-:W-:Y:S01]  /*3400*/  FFMA.FTZ R42, R50, UR43, -R4.reuse ;  /* 0x0000002b322a7c23 */ /* 0x100fe20008010804 */
[----:B------:R-:W-:Y:S01]  /*3410*/  FSEL R87, R37, -INF , P4 ;  /* 0xff80000025577808 */ /* 0x000fe20002000000 */
[--C-:B------:R-:W-:Y:S01]  /*3420*/  FFMA.FTZ R36, R46, UR43, -R4.reuse ;  /* 0x0000002b2e247c23 */ /* 0x100fe20008010804 */
[----:B------:R-:W-:Y:S01]  /*3430*/  FMNMX.FTZ R2, R86, R33, !PT ;  /* 0x0000002156027209 */ /* 0x000fe20007810000 */
[--C-:B------:R-:W-:Y:S01]  /*3440*/  FFMA.FTZ R37, R47, UR43, -R4.reuse ;  /* 0x0000002b2f257c23 */ /* 0x100fe20008010804 */
[----:B------:R-:W-:-:S01]  /*3450*/  FFMA.FTZ R46, R54, UR43, -R4 ;  /* 0x0000002b362e7c23 */ /* 0x000fc20008010804 */
[----:B------:R-:W-:Y:S01]  /*3460*/  FFMA.FTZ R47, R55, UR43, -R4 ;  /* 0x0000002b372f7c23 */ /* 0x000fe20008010804 */
[----:B------:R-:W-:Y:S01]  /*3470*/  FMNMX.FTZ R2, R87, R2, !PT ;  /* 0x0000000257027209 */ /* 0x000fe20007810000 */
[----:B------:R-:W-:Y:S01]  /*3480*/  MUFU.EX2 R33, R90 ;  /* 0x0000005a00217308 */ /* 0x000fe20000000800 */
[----:B0-----:R-:W-:-:S02]  /*3490*/  F2FP.SATFINITE.E4M3.F32.PACK_AB_MERGE_C R153, R9, R8, RZ ;  /* 0x000000080999723e */ /* 0x001fc400048070ff */
[----:B-1----:R-:W-:Y:S01]  /*34a0*/  F2FP.SATFINITE.E4M3.F32.PACK_AB_MERGE_C R155, R13, R12, RZ ;  /* 0x0000000c0d9b723e */ /* 0x002fe200048070ff */
[----:B------:R-:W0:Y:S01]  /*34b0*/  SHFL.BFLY PT, R91, R2, 0x2, 0x1f ;  /* 0x0c401f00025b7f89 */ /* 0x000e2200000e0000 */
[----:B------:R-:W-:Y:S02]  /*34c0*/  F2FP.SATFINITE.E4M3.F32.PACK_AB_MERGE_C R153, R7, R6, R153 ;  /* 0x000000060799723e */ /* 0x000fe40004807099 */
[----:B------:R-:W-:Y:S01]  /*34d0*/  F2FP.SATFINITE.E4M3.F32.PACK_AB_MERGE_C R155, R11, R10, R155 ;  /* 0x0000000a0b9b723e */ /* 0x000fe2000480709b */
[----:B------:R-:W-:Y:S01]  /*34e0*/  MUFU.EX2 R15, R15 ;  /* 0x0000000f000f7308 */ /* 0x000fe20000000800 */
[----:B------:R-:W-:-:S07]  /*34f0*/  F2FP.SATFINITE.E4M3.F32.PACK_AB_MERGE_C R151, R79, R60, RZ ;  /* 0x0000003c4f97723e */ /* 0x000fce00048070ff */
[----:B------:R-:W1:Y:S08]  /*3500*/  MUFU.EX2 R20, R20 ;  /* 0x0000001400147308 */ /* 0x000e700000000800 */
[----:B------:R-:W2:Y:S01]  /*3510*/  MUFU.EX2 R74, R74 ;  /* 0x0000004a004a7308 */ /* 0x000ea20000000800 */
[----:B0-----:R-:W-:-:S07]  /*3520*/  FMNMX.FTZ R91, R2, R91, !PT ;  /* 0x0000005b025b7209 */ /* 0x001fce0007810000 */
[----:B------:R-:W-:Y:S01]  /*3530*/  MUFU.EX2 R58, R58 ;  /* 0x0000003a003a7308 */ /* 0x000fe20000000800 */
[----:B------:R-:W0:Y:S01]  /*3540*/  SHFL.BFLY PT, R2, R91, 0x1, 0x1f ;  /* 0x0c201f005b027f89 */ /* 0x000e2200000e0000 */
[----:B-1----:R-:W-:-:S04]  /*3550*/  F2FP.SATFINITE.E4M3.F32.PACK_AB_MERGE_C R149, R21, R20, RZ ;  /* 0x000000141595723e */ /* 0x002fc800048070ff */
[----:B------:R-:W-:Y:S02]  /*3560*/  F2FP.SATFINITE.E4M3.F32.PACK_AB_MERGE_C R149, R15, R14, R149 ;  /* 0x0000000e0f95723e */ /* 0x000fe40004807095 */
[----:B------:R-:W-:Y:S01]  /*3570*/  MUFU.EX2 R59, R59 ;  /* 0x0000003b003b7308 */ /* 0x000fe20000000800 */
[----:B--2---:R-:W-:-:S07]  /*3580*/  F2FP.SATFINITE.E4M3.F32.PACK_AB_MERGE_C R151, R75, R74, R151 ;  /* 0x0000004a4b97723e */ /* 0x004fce0004807097 */
[----:B------:R-:W1:Y:S08]  /*3590*/  MUFU.EX2 R63, R63 ;  /* 0x0000003f003f7308 */ /* 0x000e700000000800 */
[----:B------:R-:W-:Y:S01]  /*35a0*/  MUFU.EX2 R48, R48 ;  /* 0x0000003000307308 */ /* 0x000fe20000000800 */
[----:B0-----:R-:W-:-:S04]  /*35b0*/  FMNMX.FTZ R2, R91, R2, !PT ;  /* 0x000000025b027209 */ /* 0x001fc80007810000 */
[C---:B------:R-:W-:Y:S01]  /*35c0*/  FSETP.NEU.FTZ.AND P3, PT, R2.reuse, -INF , PT ;  /* 0xff8000000200780b */ /* 0x040fe20003f7d000 */
[----:B------:R-:W-:-:S02]  /*35d0*/  FFMA.FTZ R50, R2, R51, -8 ;  /* 0xc100000002327423 */ /* 0x000fc40000010033 */
[----:B------:R-:W-:Y:S01]  /*35e0*/  MUFU.EX2 R24, R24 ;  /* 0x0000001800187308 */ /* 0x000fe20000000800 */
[----:B-1----:R-:W-:Y:S02]  /*35f0*/  F2FP.SATFINITE.E4M3.F32.PACK_AB_MERGE_C R145, R63, R44, RZ ;  /* 0x0000002c3f91723e */ /* 0x002fe400048070ff */
[----:B------:R-:W-:Y:S02]  /*3600*/  FSEL R50, R50, RZ, P3 ;  /* 0x000000ff32327208 */ /* 0x000fe40001800000 */
[----:B------:R-:W-:Y:S02]  /*3610*/  PLOP3.LUT P3, PT, PT, PT, UP1, 0x80, 0x0 ;  /* 0x000000000000781c */ /* 0x000fe40003f6f018 */
[----:B------:R-:W-:Y:S01]  /*3620*/  F2FP.SATFINITE.E4M3.F32.PACK_AB_MERGE_C R145, R59, R58, R145 ;  /* 0x0000003a3b91723e */ /* 0x000fe20004807091 */
        /* <DEDUP_REMOVED lines=28> */
[----:B------:R-:W-:-:S02]  /*37f0*/  @!P1 VIADD R40, R3, 0x13240 ;  /* 0x0001324003289836 */ /* 0x000fc40000000000 */
[----:B------:R-:W-:-:S01]  /*3800*/  FADD.FTZ R94, R10, R97 ;  /* 0x000000610a5e7221 */ /* 0x000fc20000010000 */
[----:B------:R-:W2:Y:S01]  /*3810*/  MUFU.EX2 R89, R89 ;  /* 0x0000005900597308 */ /* 0x000ea20000000800 */
[----:B0-----:R-:W-:-:S01]  /*3820*/  FADD.FTZ R95, R4, R51 ;  /* 0x00000033045f7221 */ /* 0x001fc20000010000 */
[----:B------:R-:W-:Y:S01]  /*3830*/  FFMA.FTZ R56, R56, UR43, -R50 ;  /* 0x0000002b38387c23 */ /* 0x000fe20008010832 */
[----:B------:R-:W-:-:S01]  /*3840*/  FADD.FTZ R97, R11, R94 ;  /* 0x0000005e0b617221 */ /* 0x000fc20000010000 */
[----:B------:R-:W-:Y:S01]  /*3850*/  @!P1 PRMT R40, RZ, 0x654, R40 ;  /* 0x00000654ff289816 */ /* 0x000fe20000000028 */
[----:B------:R-:W-:-:S01]  /*3860*/  FFMA.FTZ R57, R57, UR43, -R50 ;  /* 0x0000002b39397c23 */ /* 0x000fc20008010832 */
[----:B------:R-:W-:Y:S01]  /*3870*/  FFMA.FTZ R78, R78, UR43, -R50 ;  /* 0x0000002b4e4e7c23 */ /* 0x000fe20008010832 */
[----:B------:R-:W-:-:S01]  /*3880*/  FADD.FTZ R96, R12, R97 ;  /* 0x000000610c607221 */ /* 0x000fc20000010000 */
[----:B------:R-:W0:Y:S01]  /*3890*/  MUFU.EX2 R54, R54 ;  /* 0x0000003600367308 */ /* 0x000e220000000800 */
[----:B-1----:R-:W-:-:S01]  /*38a0*/  FADD.FTZ R84, R88, R95 ;  /* 0x0000005f58547221 */ /* 0x002fc20000010000 */
[----:B------:R1:W-:Y:S01]  /*38b0*/  @!P1 SYNCS.ARRIVE.TRANS64.RED.A1T0 RZ, [R40+URZ], RZ ;  /* 0x000000ff28ff99a7 */ /* 0x0003e2000810043f */
[----:B------:R-:W-:Y:S01]  /*38c0*/  F2FP.SATFINITE.E4M3.F32.PACK_AB_MERGE_C R147, R25, R24, RZ ;  /* 0x000000181993723e */ /* 0x000fe200048070ff */
[--C-:B------:R-:W-:Y:S01]  /*38d0*/  FFMA.FTZ R83, R83, UR43, -R50.reuse ;  /* 0x0000002b53537c23 */ /* 0x100fe20008010832 */
[----:B------:R-:W-:-:S01]  /*38e0*/  FFMA.FTZ R53, R53, UR43, -R50 ;  /* 0x0000002b35357c23 */ /* 0x000fc20008010832 */
[--C-:B------:R-:W-:Y:S01]  /*38f0*/  FFMA.FTZ R66, R66, UR43, -R50.reuse ;  /* 0x0000002b42427c23 */ /* 0x100fe20008010832 */
[----:B------:R-:W-:-:S01]  /*3900*/  FFMA.FTZ R67, R67, UR43, -R50 ;  /* 0x0000002b43437c23 */ /* 0x000fc20008010832 */
[----:B------:R-:W3:Y:S01]  /*3910*/  MUFU.EX2 R55, R55 ;  /* 0x0000003700377308 */ /* 0x000ee20000000800 */
[----:B--2---:R-:W-:-:S01]  /*3920*/  FADD.FTZ R95, R89, R84 ;  /* 0x00000054595f7221 */ /* 0x004fc20000010000 */
[--C-:B------:R-:W-:Y:S01]  /*3930*/  FFMA.FTZ R84, R41, UR43, -R50.reuse ;  /* 0x0000002b29547c23 */ /* 0x100fe20008010832 */
[----:B------:R-:W-:-:S01]  /*3940*/  FFMA.FTZ R41, R62, UR43, -R50 ;  /* 0x0000002b3e297c23 */ /* 0x000fc20008010832 */
[--C-:B------:R-:W-:Y:S01]  /*3950*/  FFMA.FTZ R62, R45, UR43, -R50.reuse ;  /* 0x0000002b2d3e7c23 */ /* 0x100fe20008010832 */
[----:B------:R-:W-:-:S01]  /*3960*/  FFMA.FTZ R45, R82, UR43, -R50 ;  /* 0x0000002b522d7c23 */ /* 0x000fc20008010832 */
[----:B------:R-:W-:Y:S01]  /*3970*/  FFMA.FTZ R70, R70, UR43, -R50 ;  /* 0x0000002b46467c23 */ /* 0x000fe20008010832 */
[----:B------:R-:W-:Y:S01]  /*3980*/  F2FP.SATFINITE.E4M3.F32.PACK_AB_MERGE_C R88, R89, R88, RZ ;  /* 0x000000585958723e */ /* 0x000fe200048070ff */
[----:B------:R-:W2:Y:S01]  /*3990*/  MUFU.EX2 R90, R90 ;  /* 0x0000005a005a7308 */ /* 0x000ea20000000800 */
[----:B0-----:R-:W-:-:S01]  /*39a0*/  FADD.FTZ R94, R54, R95 ;  /* 0x0000005f365e7221 */ /* 0x001fc20000010000 */
[----:B------:R-:W-:Y:S01]  /*39b0*/  FADD.FTZ R95, R13, R96 ;  /* 0x000000600d5f7221 */ /* 0x000fe20000010000 */
[----:B------:R-:W-:-:S01]  /*39c0*/  FFMA.FTZ R29, R29, UR43, -R50 ;  /* 0x0000002b1d1d7c23 */ /* 0x000fc20008010832 */
[----:B------:R-:W-:Y:S01]  /*39d0*/  F2FP.SATFINITE.E4M3.F32.PACK_AB_MERGE_C R152, R51, R4, R88 ;  /* 0x000000043398723e */ /* 0x000fe20004807058 */
[----:B------:R-:W-:-:S01]  /*39e0*/  FFMA.FTZ R71, R71, UR43, -R50 ;  /* 0x0000002b47477c23 */ /* 0x000fc20008010832 */
[----:B------:R-:W-:Y:S01]  /*39f0*/  FFMA.FTZ R86, R86, UR43, -R50 ;  /* 0x0000002b56567c23 */ /* 0x000fe20008010832 */
[----:B------:R-:W-:Y:S01]  /*3a00*/  F2FP.SATFINITE.E4M3.F32.PACK_AB_MERGE_C R147, R49, R48, R147 ;  /* 0x000000303193723e */ /* 0x000fe20004807093 */
[----:B------:R-:W0:Y:S08]  /*3a10*/  MUFU.EX2 R91, R91 ;  /* 0x0000005b005b7308 */ /* 0x000e300000000800 */
[----:B------:R-:W4:Y:S08]  /*3a20*/  MUFU.EX2 R72, R72 ;  /* 0x0000004800487308 */ /* 0x000f300000000800 */
[----:B------:R-:W5:Y:S08]  /*3a30*/  MUFU.EX2 R73, R73 ;  /* 0x0000004900497308 */ /* 0x000f700000000800 */
[----:B------:R3:W-:Y:S08]  /*3a40*/  MUFU.EX2 R3, R69 ;  /* 0x0000004500037308 */ /* 0x0007f00000000800 */
[----:B------:R-:W1:Y:S01]  /*3a50*/  MUFU.EX2 R92, R92 ;  /* 0x0000005c005c7308 */ /* 0x000e620000000800 */
[----:B---3--:R-:W-:-:S01]  /*3a60*/  FADD.FTZ R69, R55, R94 ;  /* 0x0000005e37457221 */ /* 0x008fc20000010000 */
[----:B------:R-:W-:-:S03]  /*3a70*/  FADD.FTZ R94, R14, R95 ;  /* 0x0000005f0e5e7221 */ /* 0x000fc60000010000 */
[----:B--2---:R-:W-:Y:S01]  /*3a80*/  FADD.FTZ R82, R90, R69 ;  /* 0x000000455a527221 */ /* 0x004fe20000010000 */
[----:B------:R-:W-:-:S01]  /*3a90*/  FADD.FTZ R97, R15, R94 ;  /* 0x0000005e0f617221 */ /* 0x000fc20000010000 */
[----:B------:R-:W-:Y:S01]  /*3aa0*/  FFMA.FTZ R69, R52, UR43, -R50 ;  /* 0x0000002b34457c23 */ /* 0x000fe20008010832 */
[----:B------:R-:W2:Y:S01]  /*3ab0*/  MUFU.EX2 R93, R93 ;  /* 0x0000005d005d7308 */ /* 0x000ea20000000800 */
[----:B0-----:R-:W-:-:S01]  /*3ac0*/  FADD.FTZ R95, R91, R82 ;  /* 0x000000525b5f7221 */ /* 0x001fc20000010000 */
[----:B------:R-:W-:-:S03]  /*3ad0*/  F2FP.SATFINITE.E4M3.F32.PACK_AB_MERGE_C R90, R91, R90, RZ ;  /* 0x0000005a5b5a723e */ /* 0x000fc600048070ff */
[----:B----4-:R-:W-:Y:S01]  /*3ae0*/  FADD.FTZ R82, R72, R95 ;  /* 0x0000005f48527221 */ /* 0x010fe20000010000 */
[----:B------:R-:W-:Y:S02]  /*3af0*/  F2FP.SATFINITE.E4M3.F32.PACK_AB_MERGE_C R154, R55, R54, R90 ;  /* 0x00000036379a723e */ /* 0x000fe4000480705a */
[----:B------:R-:W-:Y:S01]  /*3b00*/  CS2R R54, SRZ ;  /* 0x0000000000367805 */ /* 0x000fe2000001ff00 */
[----:B------:R-:W0:Y:S01]  /*3b10*/  MUFU.EX2 R76, R76 ;  /* 0x0000004c004c7308 */ /* 0x000e220000000800 */
[----:B-----5:R-:W-:-:S04]  /*3b20*/  FADD.FTZ R95, R73, R82 ;  /* 0x00000052495f7221 */ /* 0x020fc80000010000 */
[----:B-1----:R-:W-:-:S03]  /*3b30*/  FADD.FTZ R82, R92, R95 ;  /* 0x0000005f5c527221 */ /* 0x002fc60000010000 */
[----:B------:R1:W-:Y:S01]  /*3b40*/  MUFU.EX2 R40, R84 ;  /* 0x0000005400287308 */ /* 0x0003e20000000800 */
[----:B--2---:R-:W-:-:S01]  /*3b50*/  FADD.FTZ R95, R93, R82 ;  /* 0x000000525d5f7221 */ /* 0x004fc20000010000 */
[----:B------:R-:W-:-:S04]  /*3b60*/  F2FP.SATFINITE.E4M3.F32.PACK_AB_MERGE_C R92, R93, R92, RZ ;  /* 0x0000005c5d5c723e */ /* 0x000fc800048070ff */
[----:B------:R-:W-:Y:S02]  /*3b70*/  F2FP.SATFINITE.E4M3.F32.PACK_AB_MERGE_C R148, R73, R72, R92 ;  /* 0x000000484994723e */ /* 0x000fe4000480705c */
        /* <DEDUP_REMOVED lines=12> */
[----:B0-----:R-:W-:-:S01]  /*3c40*/  FADD.FTZ R82, R80, R95 ;  /* 0x0000005f50527221 */ /* 0x001fc20000010000 */
[----:B------:R-:W-:-:S04]  /*3c50*/  FADD.FTZ R12, R58, R9 ;  /* 0x000000093a0c7221 */ /* 0x000fc80000010000 */
[----:B------:R-:W-:Y:S02]  /*3c60*/  FADD.FTZ R13, R59, R12 ;  /* 0x0000000c3b0d7221 */ /* 0x000fe40000010000 */
        /* <DEDUP_REMOVED lines=8> */
[----:B------:R-:W-:-:S04]  /*3cf0*/  FADD.FTZ R20, R48, R63 ;  /* 0x0000003f30147221 */ /* 0x000fc80000010000 */
[----:B------:R-:W-:Y:S01]  /*3d00*/  FADD.FTZ R21, R49, R20 ;  /* 0x0000001431157221 */ /* 0x000fe20000010000 */
[----:B------:R-:W-:Y:S01]  /*3d10*/  CS2R R48, SRZ ;  /* 0x0000000000307805 */ /* 0x000fe2000001ff00 */
        /* <DEDUP_REMOVED lines=20> */
[----:B------:R-:W-:-:S02]  /*3e60*/  FADD.FTZ R7, R3, R68 ;  /* 0x0000004403077221 */ /* 0x000fc40000010000 */
[----:B------:R-:W0:Y:S01]  /*3e70*/  MUFU.EX2 R41, R41 ;  /* 0x0000002900297308 */ /* 0x000e220000000800 */
[----:B-1----:R-:W-:-:S01]  /*3e80*/  FADD.FTZ R6, R28, R25 ;  /* 0x000000191c067221 */ /* 0x002fc20000010000 */
[----:B------:R-:W-:-:S03]  /*3e90*/  CS2R R24, SRZ ;  /* 0x0000000000187805 */ /* 0x000fc6000001ff00 */
[----:B------:R-:W-:Y:S01]  /*3ea0*/  FADD.FTZ R11, R33, R6 ;  /* 0x00000006210b7221 */ /* 0x000fe20000010000 */
[----:B------:R-:W-:-:S02]  /*3eb0*/  FADD.FTZ R6, R40, R7 ;  /* 0x0000000728067221 */ /* 0x000fc40000010000 */
[----:B------:R-:W1:Y:S01]  /*3ec0*/  MUFU.EX2 R37, R37 ;  /* 0x0000002500257308 */ /* 0x000e620000000800 */
[----:B--2---:R-:W-:-:S07]  /*3ed0*/  FADD.FTZ R10, R36, R11 ;  /* 0x0000000b240a7221 */ /* 0x004fce0000010000 */
[----:B------:R2:W3:Y:S01]  /*3ee0*/  MUFU.EX2 R52, R62 ;  /* 0x0000003e00347308 */ /* 0x0004e20000000800 */
[----:B0-----:R-:W-:-:S07]  /*3ef0*/  FADD.FTZ R7, R41, R6 ;  /* 0x0000000629077221 */ /* 0x001fce0000010000 */
[----:B------:R-:W0:Y:S01]  /*3f00*/  MUFU.EX2 R42, R42 ;  /* 0x0000002a002a7308 */ /* 0x000e220000000800 */
[----:B--2---:R-:W-:-:S01]  /*3f10*/  FFMA.FTZ R62, R32, UR43, -R50 ;  /* 0x0000002b203e7c23 */ /* 0x004fc20008010832 */
[C---:B-1----:R-:W-:Y:S01]  /*3f20*/  F2FP.SATFINITE.E4M3.F32.PACK_AB_MERGE_C R36, R37.reuse, R36, RZ ;  /* 0x000000242524723e */ /* 0x042fe200048070ff */
[----:B------:R-:W-:-:S01]  /*3f30*/  FADD.FTZ R37, R37, R10 ;  /* 0x0000000a25257221 */ /* 0x000fc20000010000 */
[----:B------:R-:W-:Y:S02]  /*3f40*/  FFMA.FTZ R50, R87, UR43, -R50 ;  /* 0x0000002b57327c23 */ /* 0x000fe40008010832 */
[----:B------:R-:W-:Y:S02]  /*3f50*/  F2FP.SATFINITE.E4M3.F32.PACK_AB_MERGE_C R141, R33, R28, R36 ;  /* 0x0000001c218d723e */ /* 0x000fe40004807024 */
[----:B------:R-:W1:Y:S01]  /*3f60*/  MUFU.EX2 R45, R45 ;  /* 0x0000002d002d7308 */ /* 0x000e620000000800 */
[C---:B---3--:R-:W-:Y:S01]  /*3f70*/  F2FP.SATFINITE.E4M3.F32.PACK_AB_MERGE_C R41, R52.reuse, R41, RZ ;  /* 0x000000293429723e */ /* 0x048fe200048070ff */
[----:B------:R-:W-:-:S03]  /*3f80*/  FADD.FTZ R52, R52, R7 ;  /* 0x0000000734347221 */ /* 0x000fc60000010000 */
[----:B------:R-:W-:Y:S02]  /*3f90*/  F2FP.SATFINITE.E4M3.F32.PACK_AB_MERGE_C R140, R40, R3, R41 ;  /* 0x00000003288c723e */ /* 0x000fe40004807029 */
[----:B------:R-:W-:Y:S01]  /*3fa0*/  CS2R R40, SRZ ;  /* 0x0000000000287805 */ /* 0x000fe2000001ff00 */
[----:B------:R-:W2:Y:S01]  /*3fb0*/  MUFU.EX2 R43, R43 ;  /* 0x0000002b002b7308 */ /* 0x000ea20000000800 */
[----:B0-----:R-:W-:-:S01]  /*3fc0*/  FADD.FTZ R6, R42, R37 ;  /* 0x000000252a067221 */ /* 0x001fc20000010000 */
[----:B------:R-:W-:-:S06]  /*3fd0*/  CS2R R36, SRZ ;  /* 0x0000000000247805 */ /* 0x000fcc000001ff00 */
        /* <DEDUP_REMOVED lines=11> */
[----:B------:R-:W-:-:S01]  /*4090*/  FADD.FTZ R47, R47, R46 ;  /* 0x0000002e2f2f7221 */ /* 0x000fc20000010000 */
[----:B------:R-:W-:Y:S01]  /*40a0*/  CS2R R42, SRZ ;  /* 0x00000000002a7805 */ /* 0x000fe2000001ff00 */
[----:B------:R-:W-:Y:S01]  /*40b0*/  MUFU.EX2 R30, R30 ;  /* 0x0000001e001e7308 */ /* 0x000fe20000000800 */
[----:B0-----:R-:W-:-:S07]  /*40c0*/  FADD.FTZ R4, R8, R7 ;  /* 0x0000000708047221 */ /* 0x001fce0000010000 */
[----:B------:R-:W0:Y:S01]  /*40d0*/  MUFU.EX2 R31, R31 ;  /* 0x0000001f001f7308 */ /* 0x000e220000000800 */
[----:B--2---:R-:W-:-:S01]  /*40e0*/  FADD.FTZ R4, R53, R4 ;  /* 0x0000000435047221 */ /* 0x004fc20000010000 */
[----:B------:R-:W-:Y:S02]  /*40f0*/  F2FP.SATFINITE.E4M3.F32.PACK_AB_MERGE_C R8, R53, R8, RZ ;  /* 0x000000083508723e */ /* 0x000fe400048070ff */
[----:B------:R-:W-:Y:S02]  /*4100*/  CS2R R52, SRZ ;  /* 0x0000000000347805 */ /* 0x000fe4000001ff00 */
[----:B------:R-:W-:Y:S02]  /*4110*/  F2FP.SATFINITE.E4M3.F32.PACK_AB_MERGE_C R142, R32, R45, R8 ;  /* 0x0000002d208e723e */ /* 0x000fe40004807008 */
[----:B------:R-:W-:Y:S01]  /*4120*/  CS2R R44, SRZ ;  /* 0x00000000002c7805 */ /* 0x000fe2000001ff00 */
[----:B------:R-:W1:Y:S01]  /*4130*/  MUFU.EX2 R26, R26 ;  /* 0x0000001a001a7308 */ /* 0x000e620000000800 */
[----:B------:R-:W-:-:S07]  /*4140*/  CS2R R32, SRZ ;  /* 0x0000000000207805 */ /* 0x000fce000001ff00 */
[----:B------:R-:W2:Y:S01]  /*4150*/  MUFU.EX2 R9, R66 ;  /* 0x0000004200097308 */ /* 0x000ea20000000800 */
[----:B0-----:R-:W-:-:S07]  /*4160*/  F2FP.SATFINITE.E4M3.F32.PACK_AB_MERGE_C R10, R31, R30, RZ ;  /* 0x0000001e1f0a723e */ /* 0x001fce00048070ff */
[----:B------:R-:W0:Y:S01]  /*4170*/  MUFU.EX2 R27, R27 ;  /* 0x0000001b001b7308 */ /* 0x000e220000000800 */
[----:B-1----:R-:W-:-:S01]  /*4180*/  FADD.FTZ R6, R26, R47 ;  /* 0x0000002f1a067221 */ /* 0x002fc20000010000 */
[----:B------:R-:W-:-:S06]  /*4190*/  CS2R R46, SRZ ;  /* 0x00000000002e7805 */ /* 0x000fcc000001ff00 */
[----:B------:R-:W1:Y:S01]  /*41a0*/  MUFU.EX2 R12, R67 ;  /* 0x00000043000c7308 */ /* 0x000e620000000800 */
[----:B--2---:R-:W-:-:S07]  /*41b0*/  FADD.FTZ R11, R9, R4 ;  /* 0x00000004090b7221 */ /* 0x004fce0000010000 */
        /* <DEDUP_REMOVED lines=29> */
[----:B0-----:R-:W-:-:S04]  /*4390*/  FADD.FTZ R3, R71, R4 ;  /* 0x0000000447037221 */ /* 0x001fc80000010000 */
[----:B--2---:R-:W-:Y:S01]  /*43a0*/  FADD.FTZ R4, R86, R3 ;  /* 0x0000000356047221 */ /* 0x004fe20000010000 */
[----:B------:R-:W-:-:S01]  /*43b0*/  FADD.FTZ R3, R39, R38 ;  /* 0x0000002627037221 */ /* 0x000fc20000010000 */
[----:B-1----:R-:W-:Y:S02]  /*43c0*/  CS2R R50, SRZ ;  /* 0x0000000000327805 */ /* 0x002fe4000001ff00 */
[----:B------:R-:W-:Y:S02]  /*43d0*/  CS2R R38, SRZ ;  /* 0x0000000000267805 */ /* 0x000fe4000001ff00 */
[C---:B---3--:R-:W-:Y:S01]  /*43e0*/  F2FP.SATFINITE.E4M3.F32.PACK_AB_MERGE_C R6, R7.reuse, R86, RZ ;  /* 0x000000560706723e */ /* 0x048fe200048070ff */
[----:B------:R-:W-:-:S03]  /*43f0*/  FADD.FTZ R4, R7, R4 ;  /* 0x0000000407047221 */ /* 0x000fc60000010000 */
[----:B------:R-:W-:Y:S01]  /*4400*/  F2FP.SATFINITE.E4M3.F32.PACK_AB_MERGE_C R138, R71, R62, R6 ;  /* 0x0000003e478a723e */ /* 0x000fe20004807006 */
[----:B------:R-:W-:Y:S06]  /*4410*/  @!P3 BRA `(.L_x_12442) ;  /* 0x0000002c0074b947 */ /* 0x000fec0003800000 */
[----:B------:R-:W-:Y:S01]  /*4420*/  IMAD.MOV.U32 R7, RZ, RZ, R0 ;  /* 0x000000ffff077224 */ /* 0x000fe200078e0000 */
[----:B------:R-:W-:Y:S01]  /*4430*/  UMOV UR24, UR36 ;  /* 0x0000002400187c82 */ /* 0x000fe20008000000 */
[----:B------:R-:W-:Y:S01]  /*4440*/  IMAD.MOV.U32 R6, RZ, RZ, R2 ;  /* 0x000000ffff067224 */ /* 0x000fe200078e0002 */
[----:B------:R-:W-:Y:S01]  /*4450*/  UMOV UR23, UR37 ;  /* 0x0000002500177c82 */ /* 0x000fe20008000000 */
[----:B------:R-:W-:-:S07]  /*4460*/  IMAD.MOV.U32 R55, RZ, RZ, RZ ;  /* 0x000000ffff377224 */ /* 0x000fce00078e00ff */
.L_x_12452:
[----:B------:R-:W-:-:S04]  /*4470*/  UISETP.NE.AND UP1, UPT, UR23, 0x1, UPT ;  /* 0x000000011700788c */ /* 0x000fc8000bf25270 */
[----:B------:R-:W-:-:S04]  /*4480*/  USEL UR36, URZ, 0x1, UP1 ;  /* 0x000000013f247887 */ /* 0x000fc80008800000 */
[----:B------:R-:W-:Y:S01]  /*4490*/  ULOP3.LUT UR36, UR24, UR36, URZ, 0x3c, !UPT ;  /* 0x0000002418247292 */ /* 0x000fe2000f8e3c3f */
[----:B------:R-:W-:Y:S11]  /*44a0*/  @!P0 BRA `(.L_x_12443) ;  /* 0x0000000000048947 */ /* 0x000ff60003800000 */
[----:B------:R-:W-:Y:S01]  /*44b0*/  BPT.TRAP 0x1 ;  /* 0x000000040000795c */ /* 0x000fe20000300000 */
.L_x_12443:
        /* <DEDUP_REMOVED lines=9> */
.L_x_12444:
[----:B-1----:R-:W-:Y:S05]  /*4550*/  @P3 BRA `(.L_x_12445) ;  /* 0x0000000000083947 */ /* 0x002fea0003800000 */
[----:B------:R-:W1:Y:S02]  /*4560*/  SYNCS.PHASECHK.TRANS64.TRYWAIT P3, [UR20+0x13230], R0 ;  /* 0x01323000ff0075a7 */ /* 0x000e640008060154 */
[----:B-1----:R-:W-:Y:S05]  /*4570*/  @!P3 BRA `(.L_x_12446) ;  /* 0x000000c40014b947 */ /* 0x002fea0003800000 */
.L_x_12445:
        /* <DEDUP_REMOVED lines=64> */
.L_x_12447:
[----:B------:R-:W-:Y:S01]  /*4980*/  ULEA UR11, UR23, UR45, 0x3 ;  /* 0x0000002d170b7291 */ /* 0x000fe2000f8e183f */
[----:B01----:R-:W-:-:S05]  /*4990*/  IMAD.U32 R0, RZ, RZ, UR24 ;  /* 0x00000018ff007e24 */ /* 0x003fca000f8e00ff */
[----:B------:R-:W-:-:S04]  /*49a0*/  SHF.L.U32 R0, R0, 0x1f, RZ ;  /* 0x0000001f00007819 */ /* 0x000fc800000006ff */
[----:B------:R0:W1:Y:S01]  /*49b0*/  SYNCS.PHASECHK.TRANS64.TRYWAIT P3, [UR11+0x13250], R0 ;  /* 0x01325000ff0075a7 */ /* 0x000062000806014b */
[----:B------:R-:W-:Y:S05]  /*49c0*/  @!P0 BRA `(.L_x_12448) ;  /* 0x0000000000048947 */ /* 0x000fea0003800000 */
[----:B------:R-:W-:Y:S01]  /*49d0*/  BPT.TRAP 0x1 ;  /* 0x000000040000795c */ /* 0x000fe20000300000 */
.L_x_12448:
[----:B-1----:R-:W-:Y:S05]  /*49e0*/  @P3 BRA `(.L_x_12449) ;  /* 0x0000000000083947 */ /* 0x002fea0003800000 */
[----:B------:R-:W1:Y:S02]  /*49f0*/  SYNCS.PHASECHK.TRANS64.TRYWAIT P3, [UR11+0x13250], R0 ;  /* 0x01325000ff0075a7 */ /* 0x000e64000806014b */
[----:B-1----:R-:W-:Y:S05]  /*4a00*/  @!P3 BRA `(.L_x_12450) ;  /* 0x000000c00008b947 */ /* 0x002fea0003800000 */
.L_x_12449:
[----:B------:R-:W-:Y:S01]  /*4a10*/  UIADD3 UR6, UR45, 0x1000, URZ ;  /* 0x000010002d067890 */ /* 0x000fe2000fffe03f */
[----:B------:R-:W-:Y:S01]  /*4a20*/  WARPGROUP.ARRIVE ;  /* 0x00000000000079c5 */ /* 0x000fe20000000000 */
[----:B------:R-:W-:Y:S01]  /*4a30*/  UMOV UR7, 0xc0000010 ;  /* 0xc000001000077882 */ /* 0x000fe20000000000 */
[----:B------:R-:W-:Y:S01]  /*4a40*/  VIADD R8, R17, UR42 ;  /* 0x0000002a11087c36 */ /* 0x000fe20008000000 */
[----:B------:R-:W-:Y:S01]  /*4a50*/  USHF.R.U32.HI UR6, URZ, 0x4, UR6 ;  /* 0x000000043f067899 */ /* 0x000fe20008011606 */
[----:B------:R-:W-:-:S03]  /*4a60*/  IMAD.MOV.U32 R11, RZ, RZ, -0x2 ;  /* 0xfffffffeff0b7424 */ /* 0x000fc600078e00ff */
[----:B------:R-:W-:-:S04]  /*4a70*/  ULOP3.LUT UR6, UR6, 0x3fff, URZ, 0xc0, !UPT ;  /* 0x00003fff06067892 */ /* 0x000fc8000f8ec03f */
[----:B------:R-:W-:-:S04]  /*4a80*/  ULOP3.LUT UR6, UR6, 0x10000, URZ, 0xfc, !UPT ;  /* 0x0001000006067892 */ /* 0x000fc8000f8efc3f */
[----:B------:R-:W-:-:S07]  /*4a90*/  UIMAD UR10, UR23, 0x280, UR6 ;  /* 0x00000280170a78a4 */ /* 0x000fce000f8e0206 */
[----:B------:R-:W-:Y:S02]  /*4aa0*/  UMOV UR6, UR10 ;  /* 0x0000000a00067c82 */ /* 0x000fe40008000000 */
[----:B------:R-:W-:Y:S01]  /*4ab0*/  QGMMA.64x64x32.F32.E4M3.E4M3 R24, R152, gdesc[UR4], R24, gsb0 ;  /* 0x00e0000498187df3 */ /* 0x000fe20008000818 */
[----:B------:R-:W-:Y:S01]  /*4ac0*/  @UP0 ULDC UR6, c[0x0][0x44c] ;  /* 0x0001130000060ab9 */ /* 0x000fe20000000800 */
[----:B------:R-:W-:Y:S01]  /*4ad0*/  UMOV UR7, 0xc0000010 ;  /* 0xc000001000077882 */ /* 0x000fe20000000000 */
[----:B01----:R-:W-:Y:S01]  /*4ae0*/  @P2 IMAD.HI.U32 R0, R8, UR6, RZ ;  /* 0x0000000608002c27 */ /* 0x003fe2000f8e00ff */
[----:B------:R-:W-:-:S04]  /*4af0*/  @UP0 ULDC UR6, c[0x0][0x450] ;  /* 0x0001140000060ab9 */ /* 0x000fc80000000800 */
[----:B------:R-:W-:Y:S01]  /*4b00*/  @P2 SHF.R.U32.HI R8, RZ, UR6, R0 ;  /* 0x00000006ff082c19 */ /* 0x000fe20008011600 */
[----:B------:R-:W-:Y:S02]  /*4b10*/  UMOV UR6, 0x1 ;  /* 0x0000000100067882 */ /* 0x000fe40000000000 */
[----:B------:R-:W-:Y:S02]  /*4b20*/  UIMAD UR6, UR22, -0xa0, UR6 ;  /* 0xffffff60160678a4 */ /* 0x000fe4000f8e0206 */
[----:B------:R-:W0:Y:S04]  /*4b30*/  SHFL.IDX PT, R9, R8, RZ, 0x1c1f ;  /* 0x001c1fff08097589 */ /* 0x000e2800000e0000 */
[----:B------:R-:W-:Y:S01]  /*4b40*/  IMAD R0, R16, R11, UR6 ;  /* 0x0000000610007e24 */ /* 0x000fe2000f8e020b */
[----:B------:R-:W1:Y:S01]  /*4b50*/  SHFL.IDX PT, R15, R8, 0x1, 0x1c1f ;  /* 0x003c1f00080f7f89 */ /* 0x000e6200000e0000 */
[----:B------:R-:W-:Y:S01]  /*4b60*/  IMAD.U32 R11, RZ, RZ, UR50 ;  /* 0x00000032ff0b7e24 */ /* 0x000fe2000f8e00ff */
[----:B------:R-:W-:-:S04]  /*4b70*/  UIADD3 UR6, UR10, 0x80, URZ ;  /* 0x000000800a067890 */ /* 0x000fc8000fffe03f */
[----:B------:R-:W-:-:S05]  /*4b80*/  IADD3 R0, -R11, UR49, R0 ;  /* 0x000000310b007c10 */ /* 0x000fca000fffe100 */
        /* <DEDUP_REMOVED lines=136> */
[C---:B------:R-:W-:Y:S02]  /*5410*/  ISETP.GT.AND P5, PT, R0.reuse, RZ, PT ;  /* 0x000000ff0000720c */ /* 0x040fe40003fa4270 */
[----:B------:R-:W-:Y:S02]  /*5420*/  FMNMX.FTZ R11, R69, R2, !PT ;  /* 0x00000002450b7209 */ /* 0x000fe40007810000 */
[----:B------:R-:W-:Y:S02]  /*5430*/  ISETP.GT.AND P4, PT, R0, 0x1, PT ;  /* 0x000000010000780c */ /* 0x000fe40003f84270 */
[----:B------:R-:W-:Y:S01]  /*5440*/  FSEL R122, R122, -INF , P5 ;  /* 0xff8000007a7a7808 */ /* 0x000fe20002800000 */
[----:B------:R-:W0:Y:S01]  /*5450*/  SHFL.BFLY PT, R2, R11, 0x2, 0x1f ;  /* 0x0c401f000b027f89 */ /* 0x000e2200000e0000 */
        /* <DEDUP_REMOVED lines=8> */
[----:B------:R-:W-:Y:S02]  /*54e0*/  ISETP.GT.AND P6, PT, R0, 0x11, PT ;  /* 0x000000110000780c */ /* 0x000fe40003fc4270 */
        /* <DEDUP_REMOVED lines=9> */
[----:B------:R-:W-:Y:S02]  /*5580*/  ISETP.GT.AND P4, PT, R0, 0x21, PT ;  /* 0x000000210000780c */ /* 0x000fe40003f84270 */
[----:B------:R-:W-:-:S02]  /*5590*/  FSEL R106, R106, -INF , P5 ;  /* 0xff8000006a6a7808 */ /* 0x000fc40002800000 */
[C---:B------:R-:W-:Y:S02]  /*55a0*/  ISETP.GT.AND P6, PT, R0.reuse, 0x28, PT ;  /* 0x000000280000780c */ /* 0x040fe40003fc4270 */
[----:B------:R-:W-:Y:S02]  /*55b0*/  FSEL R107, R107, -INF , P4 ;  /* 0xff8000006b6b7808 */ /* 0x000fe40002000000 */
[----:B------:R-:W-:Y:S02]  /*55c0*/  ISETP.GT.AND P5, PT, R0, 0x29, PT ;  /* 0x000000290000780c */ /* 0x000fe40003fa4270 */
[----:B------:R-:W-:Y:S02]  /*55d0*/  FSEL R110, R110, -INF , P6 ;  /* 0xff8000006e6e7808 */ /* 0x000fe40003000000 */
[----:B------:R-:W-:Y:S02]  /*55e0*/  ISETP.GT.AND P4, PT, R0, 0x30, PT ;  /* 0x000000300000780c */ /* 0x000fe40003f84270 */
        /* <DEDUP_REMOVED lines=9> */
[----:B------:R-:W-:Y:S01]  /*5680*/  ISETP.GT.AND P5, PT, R0, 0x38, PT ;  /* 0x000000380000780c */ /* 0x000fe20003fa4270 */
[----:B------:R-:W-:Y:S01]  /*5690*/  QGMMA.64x64x32.F32.E4M3.E4M3 R24, R136, gdesc[UR4], R24, gsb0 ;  /* 0x00e0000488187df3 */ /* 0x000fe20008000818 */
[----:B------:R-:W-:-:S02]  /*56a0*/  FSEL R115, R115, -INF , P6 ;  /* 0xff80000073737808 */ /* 0x000fc40003000000 */
[----:B------:R-:W-:Y:S02]  /*56b0*/  FSEL R10, R10, RZ, P3 ;  /* 0x000000ff0a0a7208 */ /* 0x000fe40001800000 */
[----:B------:R-:W-:Y:S02]  /*56c0*/  ISETP.GT.AND P4, PT, R0, 0x39, PT ;  /* 0x000000390000780c */ /* 0x000fe40003f84270 */
[----:B------:R-:W-:Y:S01]  /*56d0*/  FSEL R118, R118, -INF , P5 ;  /* 0xff80000076767808 */ /* 0x000fe20002800000 */
[----:B------:R-:W-:-:S01]  /*56e0*/  FFMA.FTZ R11, R124, UR43, -R10 ;  /* 0x0000002b7c0b7c23 */ /* 0x000fc2000801080a */
        /* <DEDUP_REMOVED lines=14> */
[--C-:B0-----:R-:W-:Y:S01]  /*57d0*/  FFMA.FTZ R124, R108, UR43, -R10.reuse ;  /* 0x0000002b6c7c7c23 */ /* 0x101fe2000801080a */
        /* <DEDUP_REMOVED lines=65> */
[----:B------:R-:W-:Y:S01]  /*5bf0*/  FFMA.FTZ R69, R69, UR43, -R10 ;  /* 0x0000002b45457c23 */ /* 0x000fe2000801080a */
[----:B------:R-:W-:Y:S01]  /*5c00*/  FMNMX.FTZ R117, R99, R120, !PT ;  /* 0x0000007863757209 */ /* 0x000fe20007810000 */
[----:B------:R-:W-:Y:S01]  /*5c10*/  MUFU.EX2 R9, R9 ;  /* 0x0000000900097308 */ /* 0x000fe20000000800 */
[----:B------:R-:W-:Y:S01]  /*5c20*/  FSEL R74, R74, -INF , P5 ;  /* 0xff8000004a4a7808 */ /* 0x000fe20002800000 */
[----:B------:R-:W-:Y:S01]  /*5c30*/  IMAD.U32 R129, RZ, RZ, UR20 ;  /* 0x00000014ff817e24 */ /* 0x000fe2000f8e00ff */
[----:B------:R-:W-:Y:S01]  /*5c40*/  FMNMX.FTZ R120, R102, R117, !PT ;  /* 0x0000007566787209 */ /* 0x000fe20007810000 */
[----:B------:R-:W-:-:S02]  /*5c50*/  WARPGROUP.DEPBAR.LE gsb0, 0x0 ;  /* 0x00008000000079c5 */ /* 0x000fc40000010000 */
[----:B------:R-:W-:Y:S02]  /*5c60*/  ISETP.GT.AND P6, PT, R0, 0x68, PT ;  /* 0x000000680000780c */ /* 0x000fe40003fc4270 */
[----:B------:R-:W-:Y:S01]  /*5c70*/  FMNMX.FTZ R117, R103, R120, !PT ;  /* 0x0000007867757209 */ /* 0x000fe20007810000 */
        /* <DEDUP_REMOVED lines=25> */
[----:B------:R0:W-:Y:S01]  /*5e10*/  MUFU.EX2 R87, R121 ;  /* 0x0000007900577308 */ /* 0x0001e20000000800 */
        /* <DEDUP_REMOVED lines=18> */
[C---:B------:R-:W-:Y:S01]  /*5f40*/  ISETP.GT.AND P5, PT, R0.reuse, 0x98, PT ;  /* 0x000000980000780c */ /* 0x040fe20003fa4270 */
[----:B------:R-:W-:Y:S01]  /*5f50*/  MUFU.EX2 R104, R104 ;  /* 0x0000006800687308 */ /* 0x000fe20000000800 */
[----:B------:R-:W-:Y:S02]  /*5f60*/  ISETP.GT.AND P4, PT, R0, 0x99, PT ;  /* 0x000000990000780c */ /* 0x000fe40003f84270 */
[----:B------:R-:W-:Y:S02]  /*5f70*/  FSEL R67, R67, -INF , P6 ;  /* 0xff80000043437808 */ /* 0x000fe40003000000 */
[----:B------:R-:W-:Y:S02]  /*5f80*/  FMNMX.FTZ R0, R66, R117, !PT ;  /* 0x0000007542007209 */ /* 0x000fe40007810000 */
[----:B------:R-:W-:Y:S01]  /*5f90*/  FSEL R70, R70, -INF , P5 ;  /* 0xff80000046467808 */ /* 0x000fe20002800000 */
[----:B------:R-:W-:Y:S01]  /*5fa0*/  MUFU.EX2 R108, R108 ;  /* 0x0000006c006c7308 */ /* 0x000fe20000000800 */
[----:B------:R-:W-:-:S02]  /*5fb0*/  FMNMX.FTZ R117, R67, R0, !PT ;  /* 0x0000000043757209 */ /* 0x000fc40007810000 */
[----:B------:R-:W-:Y:S02]  /*5fc0*/  FSEL R71, R71, -INF , P4 ;  /* 0xff80000047477808 */ /* 0x000fe40002000000 */
[----:B------:R-:W-:-:S03]  /*5fd0*/  FMNMX.FTZ R0, R70, R117, !PT ;  /* 0x0000007546007209 */ /* 0x000fc60007810000 */
[----:B------:R-:W-:Y:S01]  /*5fe0*/  MUFU.EX2 R112, R112 ;  /* 0x0000007000707308 */ /* 0x000fe20000000800 */
[----:B------:R-:W-:-:S05]  /*5ff0*/  FMNMX.FTZ R0, R71, R0, !PT ;  /* 0x0000000047007209 */ /* 0x000fca0007810000 */
[----:B------:R-:W2:Y:S02]  /*6000*/  SHFL.BFLY PT, R117, R0, 0x2, 0x1f ;  /* 0x0c401f0000757f89 */ /* 0x000ea400000e0000 */
[----:B------:R-:W-:Y:S08]  /*6010*/  MUFU.EX2 R116, R116 ;  /* 0x0000007400747308 */ /* 0x000ff00000000800 */
        /* <DEDUP_REMOVED lines=8> */
[----:B--2---:R-:W-:Y:S01]  /*60a0*/  FMNMX.FTZ R0, R117, R0, !PT ;  /* 0x0000000075007209 */ /* 0x004fe20007810000 */
[----:B------:R-:W-:-:S03]  /*60b0*/  IMAD.U32 R117, RZ, RZ, UR43 ;  /* 0x0000002bff757e24 */ /* 0x000fc6000f8e00ff */
        /* <DEDUP_REMOVED lines=8> */
[--C-:B------:R-:W-:Y:S01]  /*6140*/  FFMA.FTZ R122, R127, UR43, -R10.reuse ;  /* 0x0000002b7f7a7c23 */ /* 0x100fe2000801080a */
[----:B------:R-:W-:Y:S01]  /*6150*/  FSEL R127, R2, RZ, P3 ;  /* 0x000000ff027f7208 */ /* 0x000fe20001800000 */
[----:B------:R-:W-:Y:S01]  /*6160*/  FMUL.FTZ R7, R128, UR43 ;  /* 0x0000002b80077c20 */ /* 0x000fe20008410000 */
[----:B------:R-:W-:-:S01]  /*6170*/  FFMA.FTZ R117, R123, UR43, -R10 ;  /* 0x0000002b7b757c23 */ /* 0x000fc2000801080a */
[--C-:B0-----:R-:W-:Y:S01]  /*6180*/  FFMA.FTZ R121, R126, UR43, -R10.reuse ;  /* 0x0000002b7e797c23 */ /* 0x101fe2000801080a */
[----:B------:R-:W-:-:S01]  /*6190*/  FFMA.FTZ R123, R130, UR43, -R10 ;  /* 0x0000002b827b7c23 */ /* 0x000fc2000801080a */
[----:B------:R-:W-:Y:S01]  /*61a0*/  FADD.FTZ R127, -R127, R6 ;  /* 0x000000067f7f7221 */ /* 0x000fe20000010100 */
[----:B------:R-:W-:-:S01]  /*61b0*/  FFMA.FTZ R6, R94, UR43, -R10 ;  /* 0x0000002b5e067c23 */ /* 0x000fc2000801080a */
[----:B------:R-:W-:Y:S01]  /*61c0*/  MUFU.EX2 R120, R120 ;  /* 0x0000007800787308 */ /* 0x000fe20000000800 */
[----:B-1----:R-:W-:-:S01]  /*61d0*/  FFMA.FTZ R124, R131, UR43, -R10 ;  /* 0x0000002b837c7c23 */ /* 0x002fc2000801080a */
        /* <DEDUP_REMOVED lines=144> */
[----:B-1----:R-:W-:-:S02]  /*6ae0*/  FADD.FTZ R128, R100, R127 ;  /* 0x0000007f64807221 */ /* 0x002fc40000010000 */
[----:B------:R1:W-:Y:S05]  /*6af0*/  @!P1 SYNCS.ARRIVE.TRANS64.RED.A1T0 RZ, [R3+URZ], RZ ;  /* 0x000000ff03ff99a7 */ /* 0x0003ea000810043f */
        /* <DEDUP_REMOVED lines=28> */
.L_x_12451:
        /* <DEDUP_REMOVED lines=83> */
.L_x_12442:
[----:B------:R-:W-:-:S13]  /*71f0*/  ISETP.LE.AND P2, PT, RZ, UR22, PT ;  /* 0x00000016ff007c0c */ /* 0x000fda000bf43270 */
[----:B------:R-:W-:Y:S05]  /*7200*/  @!P2 BRA `(.L_x_12453) ;  /* 0x00000020009ca947 */ /* 0x000fea0003800000 */
[----:B------:R-:W-:Y:S01]  /*7210*/  IMAD.MOV.U32 R9, RZ, RZ, R0 ;  /* 0x000000ffff097224 */ /* 0x000fe200078e0000 */
[----:B------:R-:W-:Y:S01]  /*7220*/  UMOV UR21, UR36 ;  /* 0x0000002400157c82 */ /* 0x000fe20008000000 */
[----:B------:R-:W-:Y:S01]  /*7230*/  IMAD.MOV.U32 R7, RZ, RZ, R2 ;  /* 0x000000ffff077224 */ /* 0x000fe200078e0002 */
[----:B------:R-:W-:-:S06]  /*7240*/  UMOV UR20, UR37 ;  /* 0x0000002500147c82 */ /* 0x000fcc0008000000 */
.L_x_12463:
[----:B------:R-:W-:-:S04]  /*7250*/  UIADD3 UR37, UR20, 0x1, URZ ;  /* 0x0000000114257890 */ /* 0x000fc8000fffe03f */
[----:B------:R-:W-:-:S04]  /*7260*/  UISETP.NE.AND UP0, UPT, UR37, 0x2, UPT ;  /* 0x000000022500788c */ /* 0x000fc8000bf05270 */
[----:B------:R-:W-:Y:S02]  /*7270*/  USEL UR36, URZ, 0x1, UP0 ;  /* 0x000000013f247887 */ /* 0x000fe40008000000 */
[----:B------:R-:W-:Y:S02]  /*7280*/  USEL UR37, UR37, URZ, UP0 ;  /* 0x0000003f25257287 */ /* 0x000fe40008000000 */
[----:B------:R-:W-:Y:S01]  /*7290*/  ULOP3.LUT UR36, UR21, UR36, URZ, 0x3c, !UPT ;  /* 0x0000002415247292 */ /* 0x000fe2000f8e3c3f */
[----:B------:R-:W-:Y:S11]  /*72a0*/  @!P0 BRA `(.L_x_12454) ;  /* 0x0000000000048947 */ /* 0x000ff60003800000 */
[----:B------:R-:W-:Y:S01]  /*72b0*/  BPT.TRAP 0x1 ;  /* 0x000000040000795c */ /* 0x000fe20000300000 */
.L_x_12454:
[----:B------:R-:W-:Y:S01]  /*72c0*/  ULEA UR6, UR37, UR45, 0x3 ;  /* 0x0000002d25067291 */ /* 0x000fe2000f8e183f */
[----:B------:R-:W-:-:S05]  /*72d0*/  IMAD.U32 R0, RZ, RZ, UR36 ;  /* 0x00000024ff007e24 */ /* 0x000fca000f8e00ff */
[----:B------:R-:W-:-:S04]  /*72e0*/  SHF.L.U32 R0, R0, 0x1f, RZ ;  /* 0x0000001f00007819 */ /* 0x000fc800000006ff */
[----:B------:R0:W1:Y:S01]  /*72f0*/  SYNCS.PHASECHK.TRANS64.TRYWAIT P2, [UR6+0x13230], R0 ;  /* 0x01323000ff0075a7 */ /* 0x0000620008040146 */
[----:B------:R-:W-:Y:S05]  /*7300*/  @!P0 BRA `(.L_x_12455) ;  /* 0x0000000000048947 */ /* 0x000fea0003800000 */
[----:B------:R-:W-:Y:S01]  /*7310*/  BPT.TRAP 0x1 ;  /* 0x000000040000795c */ /* 0x000fe20000300000 */
.L_x_12455:
[----:B-1----:R-:W-:Y:S05]  /*7320*/  @P2 BRA `(.L_x_12456) ;  /* 0x0000000000082947 */ /* 0x002fea0003800000 */
[----:B------:R-:W1:Y:S02]  /*7330*/  SYNCS.PHASECHK.TRANS64.TRYWAIT P2, [UR6+0x13230], R0 ;  /* 0x01323000ff0075a7 */ /* 0x000e640008040146 */
[----:B-1----:R-:W-:Y:S05]  /*7340*/  @!P2 BRA `(.L_x_12457) ;  /* 0x0000009400d0a947 */ /* 0x002fea0003800000 */
.L_x_12456:
        /* <DEDUP_REMOVED lines=64> */
.L_x_12458:
[----:B------:R-:W-:Y:S01]  /*7750*/  ULEA UR11, UR20, UR45, 0x3 ;  /* 0x0000002d140b7291 */ /* 0x000fe2000f8e183f */
[----:B01----:R-:W-:-:S05]  /*7760*/  IMAD.U32 R0, RZ, RZ, UR21 ;  /* 0x00000015ff007e24 */ /* 0x003fca000f8e00ff */
[----:B------:R-:W-:-:S04]  /*7770*/  SHF.L.U32 R0, R0, 0x1f, RZ ;  /* 0x0000001f00007819 */ /* 0x000fc800000006ff */
[----:B------:R0:W1:Y:S01]  /*7780*/  SYNCS.PHASECHK.TRANS64.TRYWAIT P2, [UR11+0x13250], R0 ;  /* 0x01325000ff0075a7 */ /* 0x000062000804014b */
[----:B------:R-:W-:Y:S05]  /*7790*/  @!P0 BRA `(.L_x_12459) ;  /* 0x0000000000048947 */ /* 0x000fea0003800000 */
[----:B------:R-:W-:Y:S01]  /*77a0*/  BPT.TRAP 0x1 ;  /* 0x000000040000795c */ /* 0x000fe20000300000 */
.L_x_12459:
[----:B-1----:R-:W-:Y:S05]  /*77b0*/  @P2 BRA `(.L_x_12460) ;  /* 0x0000000000082947 */ /* 0x002fea0003800000 */
[----:B------:R-:W1:Y:S02]  /*77c0*/  SYNCS.PHASECHK.TRANS64.TRYWAIT P2, [UR11+0x13250], R0 ;  /* 0x01325000ff0075a7 */ /* 0x000e64000804014b */
[----:B-1----:R-:W-:Y:S05]  /*77d0*/  @!P2 BRA `(.L_x_12461) ;  /* 0x0000009000c4a947 */ /* 0x002fea0003800000 */
.L_x_12460:
        /* <DEDUP_REMOVED lines=157> */
[----:B------:R-:W-:Y:S02]  /*81b0*/  MUFU.EX2 R7, R7 ;  /* 0x0000000700077308 */ /* 0x000fe40000000800 */
[----:B------:R-:W-:-:S01]  /*81c0*/  FFMA.FTZ R117, R122, UR43, -R8 ;  /* 0x0000002b7a757c23 */ /* 0x000fc20008010808 */
[--C-:B------:R-:W-:Y:S01]  /*81d0*/  FFMA.FTZ R120, R123, UR43, -R8.reuse ;  /* 0x0000002b7b787c23 */ /* 0x100fe20008010808 */
[----:B------:R-:W-:-:S01]  /*81e0*/  FFMA.FTZ R121, R126, UR43, -R8 ;  /* 0x0000002b7e797c23 */ /* 0x000fc20008010808 */
[----:B------:R-:W-:Y:S01]  /*81f0*/  FFMA.FTZ R122, R127, UR43, -R8 ;  /* 0x0000002b7f7a7c23 */ /* 0x000fe20008010808 */
[----:B------:R-:W-:-:S02]  /*8200*/  WARPGROUP.DEPBAR.LE gsb0, 0x0 ;  /* 0x00008000000079c5 */ /* 0x000fc40000010000 */
        /* <DEDUP_REMOVED lines=169> */
[----:B------:R-:W-:-:S05]  /*8ca0*/  IMAD.U32 R3, RZ, RZ, UR37 ;  /* 0x00000025ff037e24 */ /* 0x000fca000f8e00ff */
[----:B------:R-:W-:Y:S01]  /*8cb0*/  @!P1 LEA R3, R3, UR45, 0x3 ;  /* 0x0000002d03039c11 */ /* 0x000fe2000f8e18ff */
[----:B------:R-:W2:Y:S01]  /*8cc0*/  MUFU.EX2 R87, R87 ;  /* 0x0000005700577308 */ /* 0x000ea20000000800 */
[----:B-1----:R-:W-:-:S03]  /*8cd0*/  FADD.FTZ R128, R86, R127 ;  /* 0x0000007f56807221 */ /* 0x002fc60000010000 */
[----:B------:R-:W-:-:S04]  /*8ce0*/  @!P1 VIADD R3, R3, 0x13240 ;  /* 0x0001324003039836 */ /* 0x000fc80000000000 */
[----:B------:R-:W1:Y:S01]  /*8cf0*/  MUFU.EX2 R56, R56 ;  /* 0x0000003800387308 */ /* 0x000e620000000800 */
[----:B0-----:R-:W-:-:S01]  /*8d00*/  FADD.FTZ R127, R85, R4 ;  /* 0x00000004557f7221 */ /* 0x001fc20000010000 */
[----:B------:R-:W-:-:S04]  /*8d10*/  @!P1 PRMT R3, RZ, 0x654, R3 ;  /* 0x00000654ff039816 */ /* 0x000fc80000000003 */
[----:B------:R0:W-:Y:S02]  /*8d20*/  @!P1 SYNCS.ARRIVE.TRANS64.RED.A1T0 RZ, [R3+URZ], RZ ;  /* 0x000000ff03ff99a7 */ /* 0x0001e4000810043f */
        /* <DEDUP_REMOVED lines=34> */
.L_x_12462:
        /* <DEDUP_REMOVED lines=83> */
.L_x_12453:
[----:B------:R-:W-:Y:S06]  /*9480*/  BAR.ARV 0x8, 0x200 ;  /* 0x0208000000007b1d */ /* 0x000fec0000002000 */
[----:B------:R-:W-:Y:S05]  /*9490*/  @!P0 BRA `(.L_x_12464) ;  /* 0x0000000000048947 */ /* 0x000fea0003800000 */
[----:B------:R-:W-:Y:S01]  /*94a0*/  BPT.TRAP 0x1 ;  /* 0x000000040000795c */ /* 0x000fe20000300000 */
.L_x_12464:
[----:B------:R-:W-:Y:S01]  /*94b0*/  ULEA UR14, UR37, UR45, 0x3 ;  /* 0x0000002d250e7291 */ /* 0x000fe2000f8e183f */
[----:B------:R-:W-:-:S05]  /*94c0*/  IMAD.U32 R5, RZ, RZ, UR36 ;  /* 0x00000024ff057e24 */ /* 0x000fca000f8e00ff */
[----:B------:R-:W-:-:S04]  /*94d0*/  SHF.L.U32 R5, R5, 0x1f, RZ ;  /* 0x0000001f05057819 */ /* 0x000fc800000006ff */
[----:B------:R0:W1:Y:S01]  /*94e0*/  SYNCS.PHASECHK.TRANS64.TRYWAIT P1, [UR14+0x13250], R5 ;  /* 0x01325005ff0075a7 */ /* 0x000062000802014e */
[----:B------:R-:W-:Y:S05]  /*94f0*/  @!P0 BRA `(.L_x_12465) ;  /* 0x0000000000048947 */ /* 0x000fea0003800000 */
[----:B------:R-:W-:Y:S01]  /*9500*/  BPT.TRAP 0x1 ;  /* 0x000000040000795c */ /* 0x000fe20000300000 */
.L_x_12465:
[----:B-1----:R-:W-:Y:S05]  /*9510*/  @P1 BRA `(.L_x_12466) ;  /* 0x0000000000081947 */ /* 0x002fea0003800000 */
[----:B------:R-:W1:Y:S02]  /*9520*/  SYNCS.PHASECHK.TRANS64.TRYWAIT P1, [UR14+0x13250], R5 ;  /* 0x01325005ff0075a7 */ /* 0x000e64000802014e */
[----:B-1----:R-:W-:Y:S05]  /*9530*/  @!P1 BRA `(.L_x_12467) ;  /* 0x0000007400849947 */ /* 0x002fea0003800000 */
.L_x_12466:
        /* <DEDUP_REMOVED lines=12> */
[----:B------:R-:W-:Y:S01]  /*9600*/  @UP0 UIMAD UR6, UR40, UR10, URZ ;  /* 0x0000000a280602a4 */ /* 0x000fe2000f8e023f */
[----:B------:R-:W-:Y:S01]  /*9610*/  @UP0 ULDC.64 UR12, c[0x0][0x9d0] ;  /* 0x00027400000c0ab9 */ /* 0x000fe20000000a00 */
[----:B------:R-:W-:Y:S02]  /*9620*/  @UP0 UIMAD.WIDE.U32 UR8, UR39, UR10, URZ ;  /* 0x0000000a270802a5 */ /* 0x000fe4000f8e003f */
[----:B------:R-:W-:Y:S02]  /*9630*/  @UP0 UIMAD UR6, UR39, UR11, UR6 ;  /* 0x0000000b270602a4 */ /* 0x000fe4000f8e0206 */
[----:B------:R-:W-:Y:S02]  /*9640*/  UIMAD UR10, UR37, 0x280, UR45 ;  /* 0x00000280250a78a4 */ /* 0x000fe4000f8e022d */
[----:B------:R-:W-:-:S02]  /*9650*/  @UP0 UIMAD UR7, UR7, UR12, URZ ;  /* 0x0000000c070702a4 */ /* 0x000fc4000f8e023f */
        /* <DEDUP_REMOVED lines=70> */
.L_x_12468:
[----:B------:R-:W-:Y:S01]  /*9ac0*/  UIADD3 UR4, UR14, 0x13260, URZ ;  /* 0x000132600e047890 */ /* 0x000fe2000fffe03f */
[-C--:B------:R-:W-:Y:S01]  /*9ad0*/  FMUL.FTZ R20, R33, R6.reuse ;  /* 0x0000000621147220 */ /* 0x080fe20000410000 */
[----:B------:R-:W-:Y:S01]  /*9ae0*/  UIADD3 UR37, UR37, 0x1, URZ ;  /* 0x0000000125257890 */ /* 0x000fe2000fffe03f */
[-C--:B------:R-:W-:Y:S01]  /*9af0*/  FMUL.FTZ R58, R24, R6.reuse ;  /* 0x00000006183a7220 */ /* 0x080fe20000410000 */
[----:B------:R-:W-:Y:S01]  /*9b00*/  UPRMT UR4, UR44, 0x654, UR4 ;  /* 0x000006542c047896 */ /* 0x000fe20008000004 */
[----:B------:R-:W-:Y:S01]  /*9b10*/  FMUL.FTZ R56, R25, R6 ;  /* 0x0000000619387220 */ /* 0x000fe20000410000 */
[----:B------:R-:W-:Y:S01]  /*9b20*/  UISETP.NE.AND UP0, UPT, UR37, 0x2, UPT ;  /* 0x000000022500788c */ /* 0x000fe2000bf05270 */
[----:B------:R-:W-:Y:S01]  /*9b30*/  FMUL.FTZ R33, R26, R0 ;  /* 0x000000001a217220 */ /* 0x000fe20000410000 */
        /* <DEDUP_REMOVED lines=34> */
.L_x_12435:
        /* <DEDUP_REMOVED lines=12> */
[----:B------:R-:W2:Y:S01]  /*9e20*/  LDL R32, [R1] ;  /* 0x0000000001207983 */ /* 0x000ea20000100800 */
        /* <DEDUP_REMOVED lines=26> */
[----:B------:R-:W-:Y:S01]  /*9fd0*/  ULDC.64 UR12, c[0x0][0xb98] ;  /* 0x0002e600000c7ab9 */ /* 0x000fe20000000a00 */
[----:B------:R-:W-:Y:S02]  /*9fe0*/  ULDC.64 UR16, c[0x0][0xc08] ;  /* 0x0003020000107ab9 */ /* 0x000fe40000000a00 */
        /* <DEDUP_REMOVED lines=27> */
[C---:B------:R-:W-:Y:S02]  /*a1a0*/  IADD3 R59, P1, R8.reuse, 0x60, RZ ;  /* 0x00000060083b7810 */ /* 0x040fe40007f3e0ff */
[----:B------:R-:W-:Y:S02]  /*a1b0*/  IADD3 R55, P2, R8, 0x40, RZ ;  /* 0x0000004008377810 */ /* 0x000fe40007f5e0ff */
[----:B------:R-:W-:Y:S01]  /*a1c0*/  LOP3.LUT R2, R53, 0x380, RZ, 0xc0, !PT ;  /* 0x0000038035027812 */ /* 0x000fe200078ec0ff */
[--C-:B------:R-:W-:Y:S01]  /*a1d0*/  IMAD.X R11, RZ, RZ, R9.reuse, P1 ;  /* 0x000000ffff0b7224 */ /* 0x100fe200008e0609 */
[----:B------:R-:W-:Y:S01]  /*a1e0*/  LOP3.LUT R10, R55, 0x380, RZ, 0xc0, !PT ;  /* 0x00000380370a7812 */ /* 0x000fe200078ec0ff */
[----:B------:R-:W-:Y:S01]  /*a1f0*/  IMAD.X R13, RZ, RZ, R9, P2 ;  /* 0x000000ffff0d7224 */ /* 0x000fe200010e0609 */
[----:B------:R-:W-:-:S02]  /*a200*/  LOP3.LUT R20, R59, 0x380, RZ, 0xc0, !PT ;  /* 0x000003803b147812 */ /* 0x000fc400078ec0ff */
[----:B------:R-:W-:Y:S02]  /*a210*/  SHF.R.U64 R2, R2, 0x3, RZ ;  /* 0x0000000302027819 */ /* 0x000fe400000012ff */
[----:B------:R-:W-:Y:S02]  /*a220*/  SHF.R.U64 R10, R10, 0x3, RZ ;  /* 0x000000030a0a7819 */ /* 0x000fe400000012ff */
[----:B------:R-:W-:Y:S02]  /*a230*/  SHF.R.U64 R20, R20, 0x3, RZ ;  /* 0x0000000314147819 */ /* 0x000fe400000012ff */
[----:B------:R-:W-:Y:S02]  /*a240*/  LOP3.LUT R14, R2, R53, RZ, 0x3c, !PT ;  /* 0x00000035020e7212 */ /* 0x000fe400078e3cff */
[----:B------:R-:W-:Y:S02]  /*a250*/  LOP3.LUT R12, R10, R55, RZ, 0x3c, !PT ;  /* 0x000000370a0c7212 */ /* 0x000fe400078e3cff */
[----:B------:R-:W-:-:S02]  /*a260*/  LOP3.LUT R10, R20, R59, RZ, 0x3c, !PT ;  /* 0x0000003b140a7212 */ /* 0x000fc400078e3cff */
[----:B------:R-:W-:Y:S02]  /*a270*/  LOP3.LUT R15, R8, 0x380, RZ, 0xc0, !PT ;  /* 0x00000380080f7812 */ /* 0x000fe400078ec0ff */
[----:B------:R-:W-:Y:S02]  /*a280*/  MOV R44, R12 ;  /* 0x0000000c002c7202 */ /* 0x000fe40000000f00 */
[----:B------:R-:W-:Y:S02]  /*a290*/  SHF.R.U64 R15, R15, 0x3, RZ ;  /* 0x000000030f0f7819 */ /* 0x000fe400000012ff */
[----:B------:R-:W-:Y:S02]  /*a2a0*/  PLOP3.LUT P2, PT, PT, PT, UP0, 0x80, 0x0 ;  /* 0x000000000000781c */ /* 0x000fe40003f4f008 */
[----:B------:R-:W-:Y:S01]  /*a2b0*/  LOP3.LUT R8, R15, R8, RZ, 0x3c, !PT ;  /* 0x000000080f087212 */ /* 0x000fe200078e3cff */
[----:B------:R-:W-:-:S03]  /*a2c0*/  IMAD.X R15, RZ, RZ, R9, P3 ;  /* 0x000000ffff0f7224 */ /* 0x000fc600018e0609 */
[----:B------:R-:W-:Y:S02]  /*a2d0*/  MOV R48, R8 ;  /* 0x0000000800307202 */ /* 0x000fe40000000f00 */
[----:B------:R-:W-:Y:S02]  /*a2e0*/  MOV R46, R14 ;  /* 0x0000000e002e7202 */ /* 0x000fe40000000f00 */
[----:B---3--:R-:W-:Y:S01]  /*a2f0*/  LOP3.LUT R2, R28, 0x2, RZ, 0x3c, !PT ;  /* 0x000000021c027812 */ /* 0x008fe200078e3cff */
[----:B------:R-:W-:Y:S04]  /*a300*/  SHFL.IDX PT, R25, R25, R28, 0x1c1f ;  /* 0x001c1f1c19197589 */ /* 0x000fe800000e0000 */
[----:B------:R-:W0:Y:S04]  /*a310*/  SHFL.IDX PT, R20, R57, R2, 0x1c1f ;  /* 0x001c1f0239147589 */ /* 0x000e2800000e0000 */
[----:B------:R-:W-:Y:S04]  /*a320*/  SHFL.IDX PT, R29, R29, R28, 0x1c1f ;  /* 0x001c1f1c1d1d7589 */ /* 0x000fe800000e0000 */
[----:B------:R1:W2:Y:S04]  /*a330*/  SHFL.IDX PT, R24, R21, R2, 0x1c1f ;  /* 0x001c1f0215187589 */ /* 0x0002a800000e0000 */
[----:B------:R-:W-:Y:S04]  /*a340*/  SHFL.IDX PT, R41, R41, R28, 0x1c1f ;  /* 0x001c1f1c29297589 */ /* 0x000fe800000e0000 */
[----:B------:R-:W3:Y:S01]  /*a350*/  SHFL.IDX PT, R36, R27, R2, 0x1c1f ;  /* 0x001c1f021b247589 */ /* 0x000ee200000e0000 */
[----:B-1----:R-:W-:-:S03]  /*a360*/  IMAD.U32 R21, RZ, RZ, UR7 ;  /* 0x00000007ff157e24 */ /* 0x002fc6000f8e00ff */
[----:B------:R-:W-:Y:S04]  /*a370*/  SHFL.IDX PT, R33, R33, R28, 0x1c1f ;  /* 0x001c1f1c21217589 */ /* 0x000fe800000e0000 */
[----:B------:R-:W1:Y:S01]  /*a380*/  SHFL.IDX PT, R26, R35, R2, 0x1c1f ;  /* 0x001c1f02231a7589 */ /* 0x000e6200000e0000 */
[----:B0-----:R-:W-:-:S03]  /*a390*/  SEL R8, R25, R20, P0 ;  /* 0x0000001419087207 */ /* 0x001fc60000000000 */
[----:B------:R-:W-:Y:S04]  /*a3a0*/  SHFL.IDX PT, R43, R43, R28, 0x1c1f ;  /* 0x001c1f1c2b2b7589 */ /* 0x000fe800000e0000 */
[----:B------:R-:W0:Y:S01]  /*a3b0*/  SHFL.IDX PT, R38, R45, R2, 0x1c1f ;  /* 0x001c1f022d267589 */ /* 0x000e2200000e0000 */
[----:B--2---:R-:W-:Y:S02]  /*a3c0*/  SEL R12, R29, R24, P0 ;  /* 0x000000181d0c7207 */ /* 0x004fe40000000000 */
[----:B------:R-:W-:Y:S01]  /*a3d0*/  SEL R14, R24, R29, P0 ;  /* 0x0000001d180e7207 */ /* 0x000fe20000000000 */
[----:B------:R-:W-:Y:S04]  /*a3e0*/  SHFL.IDX PT, R47, R47, R28, 0x1c1f ;  /* 0x001c1f1c2f2f7589 */ /* 0x000fe800000e0000 */
[----:B------:R-:W2:Y:S01]  /*a3f0*/  SHFL.IDX PT, R40, R49, R2, 0x1c1f ;  /* 0x001c1f0231287589 */ /* 0x000ea200000e0000 */
[----:B---3--:R-:W-:-:S03]  /*a400*/  SEL R9, R41, R36, P0 ;  /* 0x0000002429097207 */ /* 0x008fc60000000000 */
[----:B------:R-:W-:Y:S04]  /*a410*/  SHFL.IDX PT, R37, R37, R28, 0x1c1f ;  /* 0x001c1f1c25257589 */ /* 0x000fe800000e0000 */
[----:B------:R3:W4:Y:S01]  /*a420*/  SHFL.IDX PT, R30, R39, R2, 0x1c1f ;  /* 0x001c1f02271e7589 */ /* 0x00072200000e0000 */
[----:B-1----:R-:W-:Y:S02]  /*a430*/  SEL R24, R33, R26, P0 ;  /* 0x0000001a21187207 */ /* 0x002fe40000000000 */
[----:B------:R-:W-:Y:S01]  /*a440*/  SEL R26, R26, R33, P0 ;  /* 0x000000211a1a7207 */ /* 0x000fe20000000000 */
[----:B------:R-:W-:Y:S04]  /*a450*/  SHFL.IDX PT, R51, R51, R28, 0x1c1f ;  /* 0x001c1f1c33337589 */ /* 0x000fe800000e0000 */
[----:B------:R-:W1:Y:S01]  /*a460*/  SHFL.IDX PT, R42, R5, R2, 0x1c1f ;  /* 0x001c1f02052a7589 */ /* 0x000e6200000e0000 */
[----:B0-----:R-:W-:-:S02]  /*a470*/  SEL R13, R43, R38, P0 ;  /* 0x000000262b0d7207 */ /* 0x001fc40000000000 */
[----:B---3--:R-:W-:Y:S02]  /*a480*/  MOV R39, R10 ;  /* 0x0000000a00277202 */ /* 0x008fe40000000f00 */
[----:B------:R-:W-:Y:S01]  /*a490*/  SEL R10, R20, R25, P0 ;  /* 0x00000019140a7207 */ /* 0x000fe20000000000 */
[----:B------:R-:W-:Y:S01]  /*a4a0*/  IMAD.U32 R20, RZ, RZ, UR6 ;  /* 0x00000006ff147e24 */ /* 0x000fe2000f8e00ff */
[----:B------:R-:W-:Y:S02]  /*a4b0*/  SEL R11, R36, R41, P0 ;  /* 0x00000029240b7207 */ /* 0x000fe40000000000 */
[----:B------:R-:W-:Y:S02]  /*a4c0*/  SEL R15, R38, R43, P0 ;  /* 0x0000002b260f7207 */ /* 0x000fe40000000000 */
[----:B--2---:R-:W-:Y:S01]  /*a4d0*/  SEL R25, R47, R40, P0 ;  /* 0x000000282f197207 */ /* 0x004fe20000000000 */
[----:B------:R0:W-:Y:S01]  /*a4e0*/  STSM.16.M88.4 [R48], R8 ;  /* 0x0000000830007844 */ /* 0x0001e20000000200 */
[----:B------:R-:W-:-:S02]  /*a4f0*/  SEL R27, R40, R47, P0 ;  /* 0x0000002f281b7207 */ /* 0x000fc40000000000 */
[----:B----4-:R-:W-:Y:S01]  /*a500*/  SEL R32, R37, R30, P0 ;  /* 0x0000001e25207207 */ /* 0x010fe20000000000 */
[----:B------:R2:W-:Y:S01]  /*a510*/  STSM.16.M88.4 [R46], R12 ;  /* 0x0000000c2e007844 */ /* 0x0005e20000000200 */
[----:B------:R-:W-:Y:S02]  /*a520*/  SEL R34, R30, R37, P0 ;  /* 0x000000251e227207 */ /* 0x000fe40000000000 */
[----:B------:R-:W3:Y:S01]  /*a530*/  LDC R37, c[0x0][0xbe8] ;  /* 0x0002fa00ff257b82 */ /* 0x000ee20000000800 */
[----:B------:R2:W-:Y:S01]  /*a540*/  STSM.16.M88.4 [R44], R24 ;  /* 0x000000182c007844 */ /* 0x0005e20000000200 */
[----:B-1----:R-:W-:Y:S02]  /*a550*/  SEL R33, R51, R42, P0 ;  /* 0x0000002a33217207 */ /* 0x002fe40000000000 */
[----:B------:R-:W-:-:S05]  /*a560*/  SEL R35, R42, R51, P0 ;  /* 0x000000332a237207 */ /* 0x000fca0000000000 */
[----:B------:R2:W-:Y:S01]  /*a570*/  STSM.16.M88.4 [R39], R32 ;  /* 0x0000002027007844 */ /* 0x0005e20000000200 */
[----:B------:R-:W-:Y:S06]  /*a580*/  BAR.SYNC.DEFER_BLOCKING 0x1, 0x180 ;  /* 0x0046000000007b1d */ /* 0x000fec0000010000 */
[----:B------:R-:W4:Y:S01]  /*a590*/  @P2 LDG.E R2, desc[UR52][R20.64] ;  /* 0x0000003414022981 */ /* 0x000f22000c1e1900 */
[----:B---3--:R-:W-:Y:S01]  /*a5a0*/  ISETP.NE.AND P1, PT, R37, 0x1, PT ;  /* 0x000000012500780c */ /* 0x008fe20003f25270 */
[----:B------:R-:W-:Y:S01]  /*a5b0*/  UIMAD UR6, UR14, UR8, URZ ;  /* 0x000000080e0672a4 */ /* 0x000fe2000f8e023f */
[----:B0-----:R-:W-:Y:S01]  /*a5c0*/  VIADD R10, R17, UR42 ;  /* 0x0000002a110a7c36 */ /* 0x001fe20008000000 */
[----:B------:R-:W-:-:S02]  /*a5d0*/  USEL UR40, UR40, URZ, !UP0 ;  /* 0x0000003f28287287 */ /* 0x000fc4000c000000 */
[----:B------:R-:W-:Y:S01]  /*a5e0*/  UIMAD UR9, UR41, UR9, UR6 ;  /* 0x00000009290972a4 */ /* 0x000fe2000f8e0206 */
[----:B------:R-:W-:-:S07]  /*a5f0*/  IMAD.MOV.U32 R8, RZ, RZ, R10 ;  /* 0x000000ffff087224 */ /* 0x000fce00078e000a */
[----:B------:R-:W0:Y:S08]  /*a600*/  @P1 LDC R5, c[0x0][0xbec] ;  /* 0x0002fb00ff051b82 */ /* 0x000e300000000800 */
[----:B------:R-:W1:Y:S01]  /*a610*/  @P1 LDC R29, c[0x0][0xbf0] ;  /* 0x0002fc00ff1d1b82 */ /* 0x000e620000000800 */
[----:B----4-:R-:W-:Y:S01]  /*a620*/  @P2 R2UR UR4, R2 ;  /* 0x00000000020422ca */ /* 0x010fe200000e0000 */
[----:B0-----:R-:W-:-:S05]  /*a630*/  @P1 IMAD.HI.U32 R2, R10, R5, RZ ;  /* 0x000000050a021227 */ /* 0x001fca00078e00ff */
[----:B-1----:R-:W-:-:S04]  /*a640*/  @P1 SHF.R.U32.HI R8, RZ, R29, R2 ;  /* 0x0000001dff081219 */ /* 0x002fc80000011602 */
[--C-:B------:R-:W-:Y:S01]  /*a650*/  SHF.R.S32.HI R9, RZ, 0x1f, R8.reuse ;  /* 0x0000001fff097819 */ /* 0x100fe20000011408 */
[----:B------:R-:W-:Y:S02]  /*a660*/  IMAD.MOV R2, RZ, RZ, -R8 ;  /* 0x000000ffff027224 */ /* 0x000fe400078e0a08 */
[----:B------:R-:W-:Y:S02]  /*a670*/  USHF.R.S32.HI UR7, URZ, 0x1f, UR4 ;  /* 0x0000001f3f077899 */ /* 0x000fe40008011404 */
[----:B------:R-:W-:Y:S01]  /*a680*/  UMOV UR6, UR4 ;  /* 0x0000000400067c82 */ /* 0x000fe20008000000 */
[----:B------:R-:W-:Y:S01]  /*a690*/  IMAD R5, R37, R2, R10 ;  /* 0x0000000225057224 */ /* 0x000fe200078e020a */
[----:B------:R-:W-:Y:S02]  /*a6a0*/  UIMAD.WIDE.U32 UR10, UR41, UR8, UR6 ;  /* 0x00000008290a72a5 */ /* 0x000fe4000f8e0006 */
[----:B------:R-:W-:Y:S02]  /*a6b0*/  USEL UR8, UR39, URZ, !UP0 ;  /* 0x0000003f27087287 */ /* 0x000fe4000c000000 */
[----:B------:R-:W-:Y:S01]  /*a6c0*/  UIADD3 UR11, UR11, UR9, URZ ;  /* 0x000000090b0b7290 */ /* 0x000fe2000fffe03f */
[----:B------:R-:W-:Y:S01]  /*a6d0*/  SHF.R.S32.HI R2, RZ, 0x1f, R5 ;  /* 0x0000001fff027819 */ /* 0x000fe20000011405 */
[----:B------:R-:W-:-:S02]  /*a6e0*/  UIMAD UR9, UR40, UR12, URZ ;  /* 0x0000000c280972a4 */ /* 0x000fc4000f8e023f */
[----:B------:R-:W-:Y:S02]  /*a6f0*/  UISETP.NE.U32.AND UP0, UPT, UR16, URZ, UPT ;  /* 0x0000003f1000728c */ /* 0x000fe4000bf05070 */
[----:B------:R-:W-:Y:S02]  /*a700*/  UIMAD UR9, UR8, UR13, UR9 ;  /* 0x0000000d080972a4 */ /* 0x000fe4000f8e0209 */
[----:B------:R-:W-:Y:S02]  /*a710*/  UIMAD.WIDE.U32 UR10, UR8, UR12, UR10 ;  /* 0x0000000c080a72a5 */ /* 0x000fe4000f8e000a */
[----:B------:R-:W-:Y:S02]  /*a720*/  UISETP.NE.AND.EX UP0, UPT, UR17, URZ, UPT, UP0 ;  /* 0x0000003f1100728c */ /* 0x000fe4000bf05300 */
[----:B------:R-:W-:Y:S01]  /*a730*/  IMAD.U32 R10, RZ, RZ, UR9 ;  /* 0x00000009ff0a7e24 */ /* 0x000fe2000f8e00ff */
[----:B------:R-:W-:Y:S01]  /*a740*/  ULDC.64 UR12, c[0x0][0xb88] ;  /* 0x0002e200000c7ab9 */ /* 0x000fe20000000a00 */
[----:B------:R-:W-:Y:S01]  /*a750*/  IADD3 R8, P0, R8, UR10, RZ ;  /* 0x0000000a08087c10 */ /* 0x000fe2000ff1e0ff */
[----:B------:R-:W-:Y:S01]  /*a760*/  IMAD R2, R2, UR12, RZ ;  /* 0x0000000c02027c24 */ /* 0x000fe2000f8e02ff */
[----:B------:R-:W-:Y:S01]  /*a770*/  PLOP3.LUT P3, PT, PT, PT, UP0, 0x80, 0x0 ;  /* 0x000000000000781c */ /* 0x000fe20003f6f008 */
[----:B------:R-:W-:Y:S01]  /*a780*/  ULDC UR9, c[0x0][0xa88] ;  /* 0x0002a20000097ab9 */ /* 0x000fe20000000800 */
[----:B------:R-:W-:Y:S01]  /*a790*/  IADD3.X R9, R9, UR11, R10, P0, !PT ;  /* 0x0000000b09097c10 */ /* 0x000fe200087fe40a */
[----:B------:R-:W-:-:S02]  /*a7a0*/  IMAD R11, R5, UR13, R2 ;  /* 0x0000000d050b7c24 */ /* 0x000fc4000f8e0202 */
[----:B------:R-:W-:Y:S01]  /*a7b0*/  @UP0 ULDC.64 UR10, c[0x0][0xc08] ;  /* 0x00030200000a0ab9 */ /* 0x000fe20000000a00 */
[----:B------:R-:W-:Y:S01]  /*a7c0*/  IMAD.U32 R2, RZ, RZ, UR9 ;  /* 0x00000009ff027e24 */ /* 0x000fe2000f8e00ff */
[----:B------:R-:W-:Y:S01]  /*a7d0*/  @UP0 UIMAD.WIDE UR10, UR39, 0x4, UR10 ;  /* 0x00000004270a08a5 */ /* 0x000fe2000f8e020a */
[----:B------:R-:W-:Y:S01]  /*a7e0*/  IMAD.WIDE.U32 R8, R5, UR12, R8 ;  /* 0x0000000c05087c25 */ /* 0x000fe2000f8e0008 */
[----:B------:R-:W-:-:S03]  /*a7f0*/  ULDC.64 UR12, c[0x0][0xb50] ;  /* 0x0002d400000c7ab9 */ /* 0x000fc60000000a00 */
[----:B------:R-:W-:Y:S01]  /*a800*/  IMAD.IADD R5, R9, 0x1, R11 ;  /* 0x0000000109057824 */ /* 0x000fe200078e020b */
[C---:B------:R-:W-:Y:S01]  /*a810*/  LEA R9, P0, R8.reuse, UR12, 0x2 ;  /* 0x0000000c08097c11 */ /* 0x040fe2000f8010ff */
[----:B------:R-:W-:Y:S02]  /*a820*/  IMAD.U32 R10, RZ, RZ, UR10 ;  /* 0x0000000aff0a7e24 */ /* 0x000fe4000f8e00ff */
[----:B------:R-:W-:Y:S01]  /*a830*/  IMAD.U32 R11, RZ, RZ, UR11 ;  /* 0x0000000bff0b7e24 */ /* 0x000fe2000f8e00ff */
[----:B------:R-:W-:Y:S01]  /*a840*/  LEA.HI.X R8, R8, UR13, R5, 0x2, P0 ;  /* 0x0000000d08087c11 */ /* 0x000fe200080f1405 */
[----:B------:R-:W-:-:S03]  /*a850*/  IMAD R5, R22, 0x40, R19 ;  /* 0x0000004016057824 */ /* 0x000fc600078e0213 */
[----:B------:R2:W5:Y:S01]  /*a860*/  @P3 LDG.E R2, desc[UR52][R10.64] ;  /* 0x000000340a023981 */ /* 0x000562000c1e1900 */
[----:B------:R-:W-:Y:S05]  /*a870*/  @P3 BRA `(.L_x_12471) ;  /* 0x0000000000103947 */ /* 0x000fea0003800000 */
[----:B------:R-:W-:Y:S05]  /*a880*/  @!P2 BRA `(.L_x_12471) ;  /* 0x00000000000ca947 */ /* 0x000fea0003800000 */
[----:B--2---:R-:W2:Y:S04]  /*a890*/  LDG.E R11, desc[UR52][R20.64] ;  /* 0x00000034140b7981 */ /* 0x004ea8000c1e1900 */
[----:B-----5:R-:W2:Y:S02]  /*a8a0*/  LDG.E R2, desc[UR52][R20.64+0x4] ;  /* 0x0000043414027981 */ /* 0x020ea4000c1e1900 */
[----:B--2---:R-:W-:-:S07]  /*a8b0*/  IMAD.IADD R2, R2, 0x1, -R11 ;  /* 0x0000000102027824 */ /* 0x004fce00078e0a0b */
.L_x_12471:
[----:B------:R-:W-:Y:S01]  /*a8c0*/  SHFL.IDX PT, R20, R9, RZ, 0x1c1f ;  /* 0x001c1fff09147589 */ /* 0x000fe200000e0000 */
[----:B------:R-:W-:Y:S01]  /*a8d0*/  IMAD.WIDE R6, R5, 0x2, R6 ;  /* 0x0000000205067825 */ /* 0x000fe200078e0206 */
[----:B------:R-:W-:Y:S01]  /*a8e0*/  LOP3.LUT P0, RZ, R23, 0x3, RZ, 0xc0, !PT ;  /* 0x0000000317ff7812 */ /* 0x000fe2000780c0ff */
[----:B------:R-:W-:Y:S01]  /*a8f0*/  ULDC.64 UR10, c[0x0][0xaa0] ;  /* 0x0002a800000a7ab9 */ /* 0x000fe20000000a00 */
[----:B------:R-:W0:Y:S01]  /*a900*/  SHFL.IDX PT, R21, R8, RZ, 0x1c1f ;  /* 0x001c1fff08157589 */ /* 0x000e2200000e0000 */
[----:B--2---:R-:W-:Y:S01]  /*a910*/  VIADD R10, R157, UR42 ;  /* 0x0000002a9d0a7c36 */ /* 0x004fe20008000000 */
[----:B------:R-:W-:Y:S01]  /*a920*/  IADD3 R13, P3, R6, 0x1800, RZ ;  /* 0x00001800060d7810 */ /* 0x000fe20007f7e0ff */
[----:B-----5:R-:W-:Y:S01]  /*a930*/  IMAD R35, R2, R37, RZ ;  /* 0x0000002502237224 */ /* 0x020fe200078e02ff */
[----:B------:R1:W-:Y:S01]  /*a940*/  SHFL.IDX PT, R28, R9, 0x1, 0x1c1f ;  /* 0x003c1f00091c7f89 */ /* 0x0003e200000e0000 */
[----:B------:R-:W-:Y:S01]  /*a950*/  VIADD R2, R10, 0x8 ;  /* 0x000000080a027836 */ /* 0x000fe20000000000 */
[----:B------:R-:W-:-:S02]  /*a960*/  IADD3 R25, P4, R6, 0x3000, RZ ;  /* 0x0000300006197810 */ /* 0x000fc40007f9e0ff */
[----:B------:R2:W3:Y:S01]  /*a970*/  SHFL.IDX PT, R29, R8, 0x1, 0x1c1f ;  /* 0x003c1f00081d7f89 */ /* 0x0004e200000e0000 */
[-C--:B------:R-:W-:Y:S02]  /*a980*/  ISETP.GE.OR P2, PT, R10, R35.reuse, P0 ;  /* 0x000000230a00720c */ /* 0x080fe40000746670 */
[----:B------:R-:W-:Y:S02]  /*a990*/  LOP3.LUT R12, R13, 0x380, RZ, 0xc0, !PT ;  /* 0x000003800d0c7812 */ /* 0x000fe400078ec0ff */
[----:B-1----:R-:W-:Y:S02]  /*a9a0*/  LOP3.LUT R9, R6, 0x380, RZ, 0xc0, !PT ;  /* 0x0000038006097812 */ /* 0x002fe400078ec0ff */
[----:B------:R-:W-:Y:S02]  /*a9b0*/  ISETP.GE.OR P0, PT, R2, R35, P0 ;  /* 0x000000230200720c */ /* 0x000fe40000706670 */
[----:B------:R-:W-:Y:S02]  /*a9c0*/  LOP3.LUT R24, R25, 0x380, RZ, 0xc0, !PT ;  /* 0x0000038019187812 */ /* 0x000fe400078ec0ff */
[----:B------:R-:W-:-:S02]  /*a9d0*/  SHF.R.U64 R9, R9, 0x3, RZ ;  /* 0x0000000309097819 */ /* 0x000fc400000012ff */
[----:B------:R-:W-:Y:S02]  /*a9e0*/  SHF.R.U64 R12, R12, 0x3, RZ ;  /* 0x000000030c0c7819 */ /* 0x000fe400000012ff */
[----:B------:R-:W-:Y:S01]  /*a9f0*/  SHF.R.U64 R24, R24, 0x3, RZ ;  /* 0x0000000318187819 */ /* 0x000fe200000012ff */
[----:B0-----:R0:W-:Y:S01]  /*aa00*/  @!P2 ST.E desc[UR52][R20.64], R4 ;  /* 0x000000041400a985 */ /* 0x0011e2000c101934 */
[----:B--2---:R-:W-:Y:S01]  /*aa10*/  LOP3.LUT R8, R9, R6, RZ, 0x3c, !PT ;  /* 0x0000000609087212 */ /* 0x004fe200078e3cff */
[--C-:B------:R-:W-:Y:S01]  /*aa20*/  IMAD.MOV.U32 R9, RZ, RZ, R7.reuse ;  /* 0x000000ffff097224 */ /* 0x100fe200078e0007 */
[----:B------:R-:W-:Y:S01]  /*aa30*/  LOP3.LUT R12, R12, R13, RZ, 0x3c, !PT ;  /* 0x0000000d0c0c7212 */ /* 0x000fe200078e3cff */
[--C-:B------:R-:W-:Y:S01]  /*aa40*/  IMAD.X R13, RZ, RZ, R7.reuse, P3 ;  /* 0x000000ffff0d7224 */ /* 0x100fe200018e0607 */
[----:B------:R-:W-:Y:S01]  /*aa50*/  LOP3.LUT R24, R24, R25, RZ, 0x3c, !PT ;  /* 0x0000001918187212 */ /* 0x000fe200078e3cff */
[----:B------:R-:W-:Y:S01]  /*aa60*/  IMAD.X R25, RZ, RZ, R7, P4 ;  /* 0x000000ffff197224 */ /* 0x000fe200020e0607 */
[----:B---3--:R1:W-:Y:S04]  /*aa70*/  @!P0 ST.E desc[UR52][R28.64], R3 ;  /* 0x000000031c008985 */ /* 0x0083e8000c101934 */
[----:B------:R-:W2:Y:S01]  /*aa80*/  LD.E.128 R8, desc[UR52][R8.64] ;  /* 0x0000003408087980 */ /* 0x000ea2000c101d00 */
[----:B0-----:R-:W0:Y:S03]  /*aa90*/  @P1 LDC R20, c[0x0][0xbec] ;  /* 0x0002fb00ff141b82 */ /* 0x001e260000000800 */
[----:B------:R-:W3:Y:S04]  /*aaa0*/  LD.E.128 R12, desc[UR52][R12.64] ;  /* 0x000000340c0c7980 */ /* 0x000ee8000c101d00 */
[----:B------:R-:W4:Y:S01]  /*aab0*/  LD.E.128 R24, desc[UR52][R24.64] ;  /* 0x0000003418187980 */ /* 0x000f22000c101d00 */
[----:B------:R-:W-:Y:S01]  /*aac0*/  IADD3 R5, P0, R6, 0x4800, RZ ;  /* 0x0000480006057810 */ /* 0x000fe20007f1e0ff */
[----:B-1----:R-:W1:Y:S01]  /*aad0*/  @P1 LDC R3, c[0x0][0xbf0] ;  /* 0x0002fc00ff031b82 */ /* 0x002e620000000800 */
[----:B------:R-:W-:-:S02]  /*aae0*/  UIMAD UR9, UR7, UR10, URZ ;  /* 0x0000000a070972a4 */ /* 0x000fc4000f8e023f */
[----:B------:R-:W-:Y:S01]  /*aaf0*/  LOP3.LUT R2, R5, 0x380, RZ, 0xc0, !PT ;  /* 0x0000038005027812 */ /* 0x000fe200078ec0ff */
[----:B------:R-:W-:Y:S01]  /*ab00*/  UIMAD.WIDE.U32 UR6, UR4, UR10, URZ ;  /* 0x0000000a040672a5 */ /* 0x000fe2000f8e003f */
[----:B------:R-:W-:Y:S01]  /*ab10*/  IMAD.X R7, RZ, RZ, R7, P0 ;  /* 0x000000ffff077224 */ /* 0x000fe200000e0607 */
[----:B------:R-:W-:Y:S01]  /*ab20*/  UIMAD UR9, UR4, UR11, UR9 ;  /* 0x0000000b040972a4 */ /* 0x000fe2000f8e0209 */
[----:B------:R-:W-:Y:S02]  /*ab30*/  SHF.R.U64 R2, R2, 0x3, RZ ;  /* 0x0000000302027819 */ /* 0x000fe400000012ff */
[----:B------:R-:W-:Y:S01]  /*ab40*/  ULDC.64 UR10, c[0x0][0xae8] ;  /* 0x0002ba00000a7ab9 */ /* 0x000fe20000000a00 */
[----:B------:R-:W-:Y:S01]  /*ab50*/  UIADD3 UR7, UR7, UR9, URZ ;  /* 0x0000000907077290 */ /* 0x000fe2000fffe03f */
[----:B------:R-:W-:Y:S01]  /*ab60*/  LOP3.LUT R6, R2, R5, RZ, 0x3c, !PT ;  /* 0x0000000502067212 */ /* 0x000fe200078e3cff */
[----:B------:R-:W-:Y:S01]  /*ab70*/  UIMAD UR4, UR14, UR10, URZ ;  /* 0x0000000a0e0472a4 */ /* 0x000fe2000f8e023f */
[----:B------:R-:W-:Y:S01]  /*ab80*/  IMAD R2, R18, 0x30, R22 ;  /* 0x0000003012027824 */ /* 0x000fe200078e0216 */
[----:B------:R-:W-:-:S02]  /*ab90*/  UIMAD.WIDE.U32 UR6, UR41, UR10, UR6 ;  /* 0x0000000a290672a5 */ /* 0x000fc4000f8e0006 */
[----:B------:R-:W-:Y:S01]  /*aba0*/  UIMAD UR4, UR41, UR11, UR4 ;  /* 0x0000000b290472a4 */ /* 0x000fe2000f8e0204 */
[----:B------:R-:W-:Y:S01]  /*abb0*/  VIADD R29, R2, UR42 ;  /* 0x0000002a021d7c36 */ /* 0x000fe20008000000 */
[----:B------:R-:W5:Y:S01]  /*abc0*/  LD.E.128 R4, desc[UR52][R6.64] ;  /* 0x0000003406047980 */ /* 0x000f62000c101d00 */
[----:B------:R-:W-:Y:S01]  /*abd0*/  ULDC.64 UR10, c[0x0][0xaf0] ;  /* 0x0002bc00000a7ab9 */ /* 0x000fe20000000a00 */
[----:B------:R-:W-:Y:S01]  /*abe0*/  UIADD3 UR7, UR7, UR4, URZ ;  /* 0x0000000407077290 */ /* 0x000fe2000fffe03f */
[----:B0-----:R-:W-:Y:S01]  /*abf0*/  @P1 IMAD.HI.U32 R2, R29, R20, RZ ;  /* 0x000000141d021227 */ /* 0x001fe200078e00ff */
[----:B------:R-:W-:Y:S01]  /*ac00*/  UIMAD UR4, UR40, UR10, URZ ;  /* 0x0000000a280472a4 */ /* 0x000fe2000f8e023f */
[----:B------:R-:W-:Y:S01]  /*ac10*/  @!PT LDS RZ, [RZ] ;  /* 0x00000000fffff984 */ /* 0x000fe20000000800 */
[----:B------:R-:W-:Y:S01]  /*ac20*/  @!PT LDS RZ, [RZ] ;  /* 0x00000000fffff984 */ /* 0x000fe20000000800 */
[----:B------:R-:W-:Y:S01]  /*ac30*/  @!PT LDS RZ, [RZ] ;  /* 0x00000000fffff984 */ /* 0x000fe20000000800 */
[----:B------:R-:W-:Y:S01]  /*ac40*/  @!PT LDS RZ, [RZ] ;  /* 0x00000000fffff984 */ /* 0x000fe20000000800 */
[----:B------:R0:W-:Y:S06]  /*ac50*/  MEMBAR.ALL.CTA ;  /* 0x0000000000007992 */ /* 0x0001ec0000008000 */
[----:B0-----:R-:W0:Y:S01]  /*ac60*/  FENCE.VIEW.ASYNC.S ;  /* 0x00000000000073c6 */ /* 0x001e220000000000 */
[----:B------:R-:W-:Y:S01]  /*ac70*/  SHF.R.S32.HI R39, RZ, 0x1f, R19 ;  /* 0x0000001fff277819 */ /* 0x000fe20000011413 */
[----:B------:R-:W-:Y:S01]  /*ac80*/  IMAD.MOV.U32 R21, RZ, RZ, R29 ;  /* 0x000000ffff157224 */ /* 0x000fe200078e001d */
[----:B------:R-:W-:Y:S01]  /*ac90*/  UIMAD UR4, UR8, UR11, UR4 ;  /* 0x0000000b080472a4 */ /* 0x000fe2000f8e0204 */
[----:B-1----:R-:W-:Y:S01]  /*aca0*/  @P1 SHF.R.U32.HI R21, RZ, R3, R2 ;  /* 0x00000003ff151219 */ /* 0x002fe20000011602 */
[----:B------:R-:W-:Y:S01]  /*acb0*/  UIMAD.WIDE.U32 UR8, UR8, UR10, UR6 ;  /* 0x0000000a080872a5 */ /* 0x000fe2000f8e0006 */
[----:B------:R-:W-:-:S02]  /*acc0*/  VIADD R36, R22, UR42 ;  /* 0x0000002a16247c36 */ /* 0x000fc40008000000 */
        /* <DEDUP_REMOVED lines=21> */
[----:B------:R-:W-:-:S03]  /*ae20*/  IMAD.IADD R3, R3, 0x1, R21 ;  /* 0x0000000103037824 */ /* 0x000fc600078e0215 */
[----:B------:R-:W-:Y:S01]  /*ae30*/  PRMT R0, RZ, 0x654, R0 ;  /* 0x00000654ff007816 */ /* 0x000fe20000000000 */
[----:B0-----:R-:W0:Y:S01]  /*ae40*/  SHFL.IDX PT, R20, R30, RZ, 0x181f ;  /* 0x00181fff1e147589 */ /* 0x001e2200000e0000 */
[----:B------:R-:W-:Y:S01]  /*ae50*/  LEA.HI.X R32, R2, UR7, R3, 0x1, P0 ;  /* 0x0000000702207c11 */ /* 0x000fe200080f0c03 */
[C---:B------:R-:W-:Y:S01]  /*ae60*/  VIADD R2, R36.reuse, 0x30 ;  /* 0x0000003024027836 */ /* 0x040fe20000000000 */
[----:B------:R-:W-:Y:S01]  /*ae70*/  ISETP.GE.AND P0, PT, R19, UR4, PT ;  /* 0x0000000413007c0c */ /* 0x000fe2000bf06270 */
[----:B------:R-:W1:Y:S01]  /*ae80*/  SHFL.IDX PT, R28, R30, 0x1, 0x181f ;  /* 0x00381f001e1c7f89 */ /* 0x000e6200000e0000 */
[C---:B------:R-:W-:Y:S01]  /*ae90*/  VIADD R3, R36.reuse, 0x60 ;  /* 0x0000006024037836 */ /* 0x040fe20000000000 */
[----:B------:R0:W-:Y:S01]  /*aea0*/  SYNCS.ARRIVE.TRANS64.RED.A1T0 RZ, [R0+URZ], RZ ;  /* 0x000000ff00ff79a7 */ /* 0x0001e2000810043f */
[-C--:B------:R-:W-:Y:S01]  /*aeb0*/  ISETP.GE.OR P1, PT, R36, R35.reuse, P0 ;  /* 0x000000232400720c */ /* 0x080fe20000726670 */
[----:B------:R-:W1:Y:S01]  /*aec0*/  SHFL.IDX PT, R42, R30, 0x2, 0x181f ;  /* 0x00581f001e2a7f89 */ /* 0x000e6200000e0000 */
[----:B------:R-:W-:-:S02]  /*aed0*/  ISETP.GE.OR P2, PT, R2, R35, P0 ;  /* 0x000000230200720c */ /* 0x000fc40000746670 */
[----:B------:R-:W-:Y:S01]  /*aee0*/  ISETP.GE.OR P3, PT, R3, R35, P0 ;  /* 0x000000230300720c */ /* 0x000fe20000766670 */
[----:B------:R-:W1:Y:S01]  /*aef0*/  SHFL.IDX PT, R34, R32, RZ, 0x181f ;  /* 0x00181fff20227589 */ /* 0x000e6200000e0000 */
[----:B0-----:R-:W-:-:S03]  /*af00*/  VIADD R0, R36, 0x90 ;  /* 0x0000009024007836 */ /* 0x001fc60000000000 */
[----:B------:R-:W0:Y:S02]  /*af10*/  SHFL.IDX PT, R38, R32, 0x1, 0x181f ;  /* 0x00381f0020267f89 */ /* 0x000e2400000e0000 */
[----:B------:R-:W-:Y:S02]  /*af20*/  ISETP.GE.OR P0, PT, R0, R35, P0 ;  /* 0x000000230000720c */ /* 0x000fe40000706670 */
[----:B------:R-:W0:Y:S01]  /*af30*/  SHFL.IDX PT, R40, R32, 0x2, 0x181f ;  /* 0x00581f0020287f89 */ /* 0x000e2200000e0000 */
[----:B------:R-:W-:-:S03]  /*af40*/  @!P1 LEA R2, P4, R19, R20, 0x1 ;  /* 0x0000001413029211 */ /* 0x000fc600078808ff */
[----:B------:R-:W2:Y:S01]  /*af50*/  SHFL.IDX PT, R30, R30, 0x3, 0x181f ;  /* 0x00781f001e1e7f89 */ /* 0x000ea200000e0000 */
[----:B-1----:R-:W-:-:S03]  /*af60*/  @!P2 LEA R20, P5, R19, R28, 0x1 ;  /* 0x0000001c1314a211 */ /* 0x002fc600078a08ff */
[----:B------:R-:W1:Y:S01]  /*af70*/  SHFL.IDX PT, R32, R32, 0x3, 0x181f ;  /* 0x00781f0020207f89 */ /* 0x000e6200000e0000 */
[C---:B------:R-:W-:Y:S02]  /*af80*/  @!P3 LEA R28, P6, R19.reuse, R42, 0x1 ;  /* 0x0000002a131cb211 */ /* 0x040fe400078c08ff */
[C-C-:B------:R-:W-:Y:S02]  /*af90*/  @!P1 LEA.HI.X R3, R19.reuse, R34, R39.reuse, 0x1, P4 ;  /* 0x0000002213039211 */ /* 0x140fe400020f0c27 */
[C-C-:B0-----:R-:W-:Y:S02]  /*afa0*/  @!P2 LEA.HI.X R21, R19.reuse, R38, R39.reuse, 0x1, P5 ;  /* 0x000000261315a211 */ /* 0x141fe400028f0c27 */
[----:B------:R-:W-:Y:S01]  /*afb0*/  @!P3 LEA.HI.X R29, R19, R40, R39, 0x1, P6 ;  /* 0x00000028131db211 */ /* 0x000fe200030f0c27 */
[----:B--2---:R0:W-:Y:S04]  /*afc0*/  @!P1 ST.E.128 desc[UR52][R2.64], R8 ;  /* 0x0000000802009985 */ /* 0x0041e8000c101d34 */
[----:B---3--:R0:W-:Y:S04]  /*afd0*/  @!P2 ST.E.128 desc[UR52][R20.64], R12 ;  /* 0x0000000c1400a985 */ /* 0x0081e8000c101d34 */
[----:B----4-:R0:W-:Y:S01]  /*afe0*/  @!P3 ST.E.128 desc[UR52][R28.64], R24 ;  /* 0x000000181c00b985 */ /* 0x0101e2000c101d34 */
[----:B-1----:R-:W-:Y:S05]  /*aff0*/  @P0 BRA `(.L_x_12472) ;  /* 0x0000000800780947 */ /* 0x002fea0003800000 */
[----:B0-----:R-:W-:-:S04]  /*b000*/  LEA R2, P0, R19, R30, 0x1 ;  /* 0x0000001e13027211 */ /* 0x001fc800078008ff */
[----:B------:R-:W-:-:S05]  /*b010*/  LEA.HI.X R3, R19, R32, R39, 0x1, P0 ;  /* 0x0000002013037211 */ /* 0x000fca00000f0c27 */
[----:B-----5:R1:W-:Y:S01]  /*b020*/  ST.E.128 desc[UR52][R2.64], R4 ;  /* 0x0000000402007985 */ /* 0x0203e2000c101d34 */
[----:B------:R-:W-:Y:S05]  /*b030*/  BRA `(.L_x_12472) ;  /* 0x0000000800687947 */ /* 0x000fea0003800000 */
.L_x_12470:
        /* <DEDUP_REMOVED lines=35> */
.L_x_12473:
        /* <DEDUP_REMOVED lines=45> */
.L_x_12475:
[----:B------:R-:W-:Y:S05]  /*b540*/  BSYNC B1 ;  /* 0x0000000000017941 */ /* 0x000fea0003800000 */
.L_x_12474:
[----:B0-----:R-:W0:Y:S01]  /*b550*/  @P0 LDC R3, c[0x0][0xbf0] ;  /* 0x0002fc00ff030b82 */ /* 0x001e220000000800 */
[----:B------:R-:W-:Y:S01]  /*b560*/  ULDC.64 UR12, c[0x0][0xaa0] ;  /* 0x0002a800000c7ab9 */ /* 0x000fe20000000a00 */
[----:B------:R-:W-:Y:S01]  /*b570*/  IMAD R2, R18, 0x30, R22 ;  /* 0x0000003012027824 */ /* 0x000fe200078e0216 */
[----:B------:R-:W-:Y:S01]  /*b580*/  UIMAD UR8, UR9, UR12, URZ ;  /* 0x0000000c090872a4 */ /* 0x000fe2000f8e023f */
[----:B------:R-:W-:Y:S01]  /*b590*/  VIADD R30, R22, UR42 ;  /* 0x0000002a161e7c36 */ /* 0x000fe20008000000 */
        /* <DEDUP_REMOVED lines=38> */
[----:B-----5:R-:W-:Y:S02]  /*b800*/  IMAD R11, R0, R11, RZ ;  /* 0x0000000b000b7224 */ /* 0x020fe400078e02ff */
[----:B------:R-:W-:Y:S01]  /*b810*/  VIADD R0, R30, 0x30 ;  /* 0x000000301e007836 */ /* 0x000fe20000000000 */
        /* <DEDUP_REMOVED lines=28> */
.L_x_12472:
[----:B------:R-:W-:Y:S05]  /*b9e0*/  BSYNC B0 ;  /* 0x0000000000007941 */ /* 0x000fea0003800000 */
.L_x_12469:
[----:B------:R-:W-:Y:S02]  /*b9f0*/  ULDC UR4, c[0x0][0xc3c] ;  /* 0x00030f0000047ab9 */ /* 0x000fe40000000800 */
[----:B------:R-:W-:-:S13]  /*ba00*/  ISETP.GE.AND P0, PT, R31, UR4, PT ;  /* 0x000000041f007c0c */ /* 0x000fda000bf06270 */
[----:B------:R-:W-:Y:S05]  /*ba10*/  @!P0 BRA `(.L_x_12476) ;  /* 0xffffff5000e88947 */ /* 0x000fea000383ffff */
[----:B------:R-:W-:Y:S05]  /*ba20*/  EXIT ;  /* 0x000000000000794d */ /* 0x000fea0003800000 */
.L_x_12430:
[----:B------:R-:W-:-:S08]  /*ba30*/  NOP ;  /* 0x0000000000007918 */ /* 0x000fd00000000000 */
[----:B------:R-:W0:-:S00]  /*ba40*/  USETMAXREG.DEALLOC.CTAPOOL 0x20 ;  /* 0x00000020000079c8 */ /* 0x000e0000080e0500 */
[----:B0-----:R-:W-:-:S06]  /*ba50*/  LOP3.LUT R0, R0, 0x3, RZ, 0xc0, !PT ;  /* 0x0000000300007812 */ /* 0x001fcc00078ec0ff */
[----:B------:R-:W0:Y:S02]  /*ba60*/  SHFL.IDX PT, R0, R0, RZ, 0x1f ;  /* 0x00001fff00007589 */ /* 0x000e2400000e0000 */
[----:B0-----:R-:W-:Y:S01]  /*ba70*/  ISETP.NE.AND P0, PT, R0, RZ, PT ;  /* 0x000000ff0000720c */ /* 0x001fe20003f05270 */
[----:B------:R-:W-:-:S03]  /*ba80*/  IMAD.MOV.U32 R0, RZ, RZ, RZ ;  /* 0x000000ffff007224 */ /* 0x000fc600078e00ff */
[----:B------:R-:W-:-:S05]  /*ba90*/  P2R R2, PR, RZ, 0x1 ;  /* 0x00000001ff027803 */ /* 0x000fca0000000000 */
[----:B------:R0:W-:Y:S04]  /*baa0*/  STL [R1+0xc], R2 ;  /* 0x00000c0201007387 */ /* 0x0001e80000100800 */
        /* <DEDUP_REMOVED lines=10> */
.L_x_12477:
        /* <DEDUP_REMOVED lines=41> */
.L_x_12483:
        /* <DEDUP_REMOVED lines=14> */
.L_x_12482:
[----:B------:R-:W-:Y:S05]  /*bec0*/  BSYNC B0 ;  /* 0x0000000000007941 */ /* 0x000fea0003800000 */
.L_x_12481:
        /* <DEDUP_REMOVED lines=21> */
.L_x_12479:
        /* <DEDUP_REMOVED lines=25> */
.L_x_12484:
        /* <DEDUP_REMOVED lines=60> */
.L_x_12480:
[----:B------:R-:W-:Y:S01]  /*c570*/  IMAD.MOV.U32 R24, RZ, RZ, R7 ;  /* 0x000000ffff187224 */ /* 0x000fe200078e0007 */
[----:B------:R-:W-:Y:S01]  /*c580*/  UMOV UR36, URZ ;  /* 0x0000003f00247c82 */ /* 0x000fe20008000000 */
[----:B------:R-:W-:-:S07]  /*c590*/  IMAD.MOV.U32 R25, RZ, RZ, RZ ;  /* 0x000000ffff197224 */ /* 0x000fce00078e00ff */
.L_x_12485:
        /* <DEDUP_REMOVED lines=8> */
.L_x_12478:
[----:B------:R-:W-:Y:S01]  /*c620*/  ULDC UR4, c[0x0][0xc3c] ;  /* 0x00030f0000047ab9 */ /* 0x000fe20000000800 */
[----:B------:R1:W-:Y:S01]  /*c630*/  STL [R1+0x8], RZ ;  /* 0x000008ff01007387 */ /* 0x0003e20000100800 */
[----:B------:R-:W-:Y:S01]  /*c640*/  UISETP.GE.AND UP0, UPT, UR43, UR4, UPT ;  /* 0x000000042b00728c */ /* 0x000fe2000bf06270 */
[----:B------:R-:W-:Y:S02]  /*c650*/  IMAD.MOV.U32 R19, RZ, RZ, 0x1 ;  /* 0x00000001ff137424 */ /* 0x000fe400078e00ff */
[----:B------:R-:W-:-:S03]  /*c660*/  IMAD.MOV.U32 R18, RZ, RZ, RZ ;  /* 0x000000ffff127224 */ /* 0x000fc600078e00ff */
[----:B------:R-:W-:-:S13]  /*c670*/  PLOP3.LUT P0, PT, PT, PT, UP0, 0x80, 0x0 ;  /* 0x000000000000781c */ /* 0x000fda0003f0f008 */
[----:B-1----:R-:W-:Y:S05]  /*c680*/  @P0 BRA `(.L_x_12486) ;  /* 0x0000003c00a00947 */ /* 0x002fea0003800000 */
[----:B------:R-:W1:Y:S01]  /*c690*/  S2R R11, SR_TID.X ;  /* 0x00000000000b7919 */ /* 0x000e620000002100 */
[----:B------:R-:W2:Y:S01]  /*c6a0*/  S2UR UR5, SR_CgaCtaId ;  /* 0x00000000000579c3 */ /* 0x000ea20000008800 */
        /* <DEDUP_REMOVED lines=8> */
[----:B--2---:R-:W-:-:S06]  /*c730*/  ULEA UR4, UR5, UR4, 0x18 ;  /* 0x0000000405047291 */ /* 0x004fcc000f8ec03f */
[----:B------:R-:W-:Y:S01]  /*c740*/  IMAD.U32 R16, RZ, RZ, UR4 ;  /* 0x00000004ff107e24 */ /* 0x000fe2000f8e00ff */
[C---:B-1----:R-:W-:Y:S01]  /*c750*/  LOP3.LUT R10, R11.reuse, 0x7f, RZ, 0xc0, !PT ;  /* 0x0000007f0b0a7812 */ /* 0x042fe200078ec0ff */
[C---:B------:R-:W-:Y:S01]  /*c760*/  IMAD.SHL.U32 R29, R11.reuse, 0x40, RZ ;  /* 0x000000400b1d7824 */ /* 0x040fe200078e00ff */
[----:B------:R-:W-:Y:S01]  /*c770*/  SHF.R.U32.HI R3, RZ, 0x1, R11 ;  /* 0x00000001ff037819 */ /* 0x000fe2000001160b */
[----:B0-----:R-:W-:Y:S02]  /*c780*/  IMAD.SHL.U32 R2, R11, 0x10, RZ ;  /* 0x000000100b027824 */ /* 0x001fe400078e00ff */
[----:B------:R-:W-:Y:S01]  /*c790*/  IMAD.SHL.U32 R6, R10, 0x10, RZ ;  /* 0x000000100a067824 */ /* 0x000fe200078e00ff */
[----:B------:R-:W-:Y:S01]  /*c7a0*/  LOP3.LUT R4, R29, 0x180, RZ, 0xc0, !PT ;  /* 0x000001801d047812 */ /* 0x000fe200078ec0ff */
[C---:B------:R-:W-:Y:S01]  /*c7b0*/  IMAD.SHL.U32 R8, R11.reuse, 0x2, RZ ;  /* 0x000000020b087824 */ /* 0x040fe200078e00ff */
[----:B------:R-:W-:Y:S01]  /*c7c0*/  LOP3.LUT R5, R2, 0x1b0, RZ, 0xc0, !PT ;  /* 0x000001b002057812 */ /* 0x000fe200078ec0ff */
[----:B------:R-:W-:Y:S01]  /*c7d0*/  IMAD.SHL.U32 R0, R11, 0x20, RZ ;  /* 0x000000200b007824 */ /* 0x000fe200078e00ff */
        /* <DEDUP_REMOVED lines=19> */
.L_x_12553:
        /* <DEDUP_REMOVED lines=28> */
[----:B---3--:R0:W5:Y:S01]  /*cad0*/  @P2 LDG.E R0, desc[UR52][R2.64] ;  /* 0x0000003402002981 */ /* 0x008162000c1e1900 */
[----:B------:R-:W-:Y:S01]  /*cae0*/  UISETP.NE.U32.AND UP0, UPT, UR8, URZ, UPT ;  /* 0x0000003f0800728c */ /* 0x000fe2000bf05070 */
[----:B------:R-:W-:Y:S02]  /*caf0*/  IMAD.U32 R4, RZ, RZ, UR7 ;  /* 0x00000007ff047e24 */ /* 0x000fe4000f8e00ff */
        /* <DEDUP_REMOVED lines=13> */
[----:B------:R-:W2:Y:S04]  /*cbd0*/  @P3 LDG.E R10, desc[UR52][R6.64] ;  /* 0x00000034060a3981 */ /* 0x000ea8000c1e1900 */
[----:B--2---:R1:W-:Y:S01]  /*cbe0*/  STL [R1], R10 ;  /* 0x0000000a01007387 */ /* 0x0043e20000100800 */
[----:B------:R-:W-:Y:S05]  /*cbf0*/  @P3 BRA `(.L_x_12487) ;  /* 0x0000000000143947 */ /* 0x000fea0003800000 */
[----:B------:R-:W-:Y:S05]  /*cc00*/  @!P0 BRA `(.L_x_12487) ;  /* 0x0000000000108947 */ /* 0x000fea0003800000 */
[----:B------:R-:W1:Y:S04]  /*cc10*/  LDG.E R7, desc[UR52][R2.64] ;  /* 0x0000003402077981 */ /* 0x000e68000c1e1900 */
[----:B------:R-:W1:Y:S02]  /*cc20*/  LDG.E R6, desc[UR52][R2.64+0x4] ;  /* 0x0000043402067981 */ /* 0x000e64000c1e1900 */
[----:B-1----:R-:W-:-:S05]  /*cc30*/  IMAD.IADD R2, R6, 0x1, -R7 ;  /* 0x0000000106027824 */ /* 0x002fca00078e0a07 */
[----:B------:R0:W-:Y:S02]  /*cc40*/  STL [R1], R2 ;  /* 0x0000000201007387 */ /* 0x0001e40000100800 */
.L_x_12487:
[----:B------:R-:W-:Y:S01]  /*cc50*/  ULDC.64 UR6, c[0x0][0x418] ;  /* 0x0001060000067ab9 */ /* 0x000fe20000000a00 */
[----:B------:R-:W-:Y:S01]  /*cc60*/  UMOV UR50, URZ ;  /* 0x0000003f00327c82 */ /* 0x000fe20008000000 */
[----:B------:R-:W-:Y:S01]  /*cc70*/  UISETP.NE.U32.AND UP0, UPT, UR6, URZ, UPT ;  /* 0x0000003f0600728c */ /* 0x000fe2000bf05070 */
[----:B-----5:R-:W-:Y:S01]  /*cc80*/  @P0 R2UR UR50, R8 ;  /* 0x00000000083202ca */ /* 0x020fe200000e0000 */
[----:B------:R-:W-:Y:S01]  /*cc90*/  ULDC.64 UR8, c[0x0][0xa20] ;  /* 0x0002880000087ab9 */ /* 0x000fe20000000a00 */
[----:B------:R-:W-:Y:S01]  /*cca0*/  UMOV UR4, URZ ;  /* 0x0000003f00047c82 */ /* 0x000fe20008000000 */
[----:B------:R-:W-:Y:S01]  /*ccb0*/  ISETP.NE.U32.AND P0, PT, RZ, UR8, PT ;  /* 0x00000008ff007c0c */ /* 0x000fe2000bf05070 */
[----:B------:R-:W-:Y:S01]  /*ccc0*/  UMOV UR40, URZ ;  /* 0x0000003f00287c82 */ /* 0x000fe20008000000 */
[----:B------:R-:W-:Y:S01]  /*ccd0*/  UISETP.NE.AND.EX UP0, UPT, UR7, URZ, UPT, UP0 ;  /* 0x0000003f0700728c */ /* 0x000fe2000bf05300 */
[----:B------:R-:W-:Y:S01]  /*cce0*/  @P2 R2UR UR4, R0 ;  /* 0x00000000000422ca */ /* 0x000fe200000e0000 */
[----:B------:R-:W-:Y:S01]  /*ccf0*/  ULDC UR5, c[0x0][0x424] ;  /* 0x0001090000057ab9 */ /* 0x000fe20000000800 */
[----:B------:R-:W-:Y:S01]  /*cd00*/  @P1 R2UR UR40, R9 ;  /* 0x00000000092812ca */ /* 0x000fe200000e0000 */
[----:B------:R-:W-:Y:S01]  /*cd10*/  USEL UR5, UR5, 0x1, UP0 ;  /* 0x0000000105057887 */ /* 0x000fe20008000000 */
[----:B------:R-:W-:Y:S01]  /*cd20*/  ISETP.NE.AND.EX P0, PT, RZ, UR9, PT, P0 ;  /* 0x00000009ff007c0c */ /* 0x000fe2000bf05300 */
[----:B------:R-:W-:Y:S01]  /*cd30*/  ULDC UR6, c[0x0][0x2f0] ;  /* 0x0000bc0000067ab9 */ /* 0x000fe20000000800 */
[----:B------:R-:W-:Y:S01]  /*cd40*/  IMAD.U32 R22, RZ, RZ, UR44 ;  /* 0x0000002cff167e24 */ /* 0x000fe2000f8e00ff */
[----:B------:R-:W-:-:S06]  /*cd50*/  UIMAD UR5, UR5, UR6, URZ ;  /* 0x00000006050572a4 */ /* 0x000fcc000f8e023f */
[----:B01----:R-:W-:Y:S02]  /*cd60*/  IMAD.U32 R2, RZ, RZ, UR5 ;  /* 0x00000005ff027e24 */ /* 0x003fe4000f8e00ff */
[----:B------:R-:W-:Y:S02]  /*cd70*/  UIADD3 UR40, UR40, UR4, URZ ;  /* 0x0000000428287290 */ /* 0x000fe4000fffe03f */
[----:B------:R-:W-:Y:S10]  /*cd80*/  @!P0 BRA `(.L_x_12488) ;  /* 0x0000000000188947 */ /* 0x000ff40003800000 */
[----:B------:R-:W-:-:S04]  /*cd90*/  UIADD3 UR5, UP0, UR47, UR8, URZ ;  /* 0x000000082f057290 */ /* 0x000fc8000ff1e03f */
[----:B------:R-:W-:Y:S02]  /*cda0*/  UIADD3.X UR6, UR45, UR9, URZ, UP0, !UPT ;  /* 0x000000092d067290 */ /* 0x000fe400087fe43f */
[----:B------:R-:W-:-:S04]  /*cdb0*/  IMAD.U32 R2, RZ, RZ, UR5 ;  /* 0x00000005ff027e24 */ /* 0x000fc8000f8e00ff */
[----:B------:R-:W-:-:S05]  /*cdc0*/  IMAD.U32 R3, RZ, RZ, UR6 ;  /* 0x00000006ff037e24 */ /* 0x000fca000f8e00ff */
[----:B------:R0:W5:Y:S01]  /*cdd0*/  LDG.E R2, desc[UR52][R2.64] ;  /* 0x0000003402027981 */ /* 0x000162000c1e1900 */
[----:B------:R-:W-:Y:S05]  /*cde0*/  BRA `(.L_x_12489) ;  /* 0x0000000000107947 */ /* 0x000fea0003800000 */
.L_x_12488:
[----:B------:R-:W-:Y:S05]  /*cdf0*/  @!P1 BRA `(.L_x_12489) ;  /* 0x00000000000c9947 */ /* 0x000fea0003800000 */
[----:B------:R-:W2:Y:S04]  /*ce00*/  LDG.E R3, desc[UR52][R4.64] ;  /* 0x0000003404037981 */ /* 0x000ea8000c1e1900 */
[----:B------:R-:W2:Y:S02]  /*ce10*/  LDG.E R2, desc[UR52][R4.64+0x4] ;  /* 0x0000043404027981 */ /* 0x000ea4000c1e1900 */
[----:B--2---:R-:W-:-:S07]  /*ce20*/  IMAD.IADD R2, R2, 0x1, -R3 ;  /* 0x0000000102027824 */ /* 0x004fce00078e0a03 */
.L_x_12489:
[----:B------:R-:W2:Y:S01]  /*ce30*/  LDL R5, [R1] ;  /* 0x0000000001057983 */ /* 0x000ea20000100800 */
[----:B------:R-:W1:Y:S01]  /*ce40*/  LDC R0, c[0x0][0x448] ;  /* 0x00011200ff007b82 */ /* 0x000e620000000800 */
[----:B------:R-:W-:Y:S01]  /*ce50*/  BSSY B7, `(.L_x_12490) ;  /* 0x00002ab000077945 */ /* 0x000fe20003800000 */
[----:B-1----:R-:W-:Y:S01]  /*ce60*/  ISETP.NE.AND P0, PT, R0, 0x1, PT ;  /* 0x000000010000780c */ /* 0x002fe20003f05270 */
[----:B------:R-:W-:-:S04]  /*ce70*/  IMAD R0, R25, 0xc0, RZ ;  /* 0x000000c019007824 */ /* 0x000fc800078e02ff */
[----:B------:R-:W-:-:S08]  /*ce80*/  VIADD R0, R0, 0xbf ;  /* 0x000000bf00007836 */ /* 0x000fd00000000000 */
[----:B0-----:R-:W0:Y:S08]  /*ce90*/  @P0 LDC R3, c[0x0][0x44c] ;  /* 0x00011300ff030b82 */ /* 0x001e300000000800 */
[----:B------:R-:W1:Y:S01]  /*cea0*/  @P0 LDC R4, c[0x0][0x450] ;  /* 0x00011400ff040b82 */ /* 0x000e620000000800 */
[----:B0-----:R-:W-:-:S05]  /*ceb0*/  @P0 IMAD.HI.U32 R3, R0, R3, RZ ;  /* 0x0000000300030227 */ /* 0x001fca00078e00ff */
[----:B-1----:R-:W-:Y:S01]  /*cec0*/  @P0 SHF.R.U32.HI R0, RZ, R4, R3 ;  /* 0x00000004ff000219 */ /* 0x002fe20000011603 */
[----:B-----5:R-:W-:-:S04]  /*ced0*/  VIADD R3, R2, -UR4 ;  /* 0x8000000402037c36 */ /* 0x020fc80008000000 */
[----:B------:R-:W-:-:S04]  /*cee0*/  VIADD R2, R3, 0x9f ;  /* 0x0000009f03027836 */ /* 0x000fc80000000000 */
[----:B------:R-:W-:Y:S01]  /*cef0*/  IMAD.HI R2, R2, 0x66666667, RZ ;  /* 0x6666666702027827 */ /* 0x000fe200078e02ff */
[----:B--2---:R-:W-:-:S05]  /*cf00*/  IADD3 R3, R3, 0xa0, -R5 ;  /* 0x000000a003037810 */ /* 0x004fca0007ffe805 */
[----:B------:R-:W-:Y:S01]  /*cf10*/  IMAD.IADD R0, R3, 0x1, R0 ;  /* 0x0000000103007824 */ /* 0x000fe200078e0200 */
[----:B------:R-:W-:-:S03]  /*cf20*/  SHF.R.U32.HI R3, RZ, 0x1f, R2 ;  /* 0x0000001fff037819 */ /* 0x000fc60000011602 */
[----:B------:R-:W-:Y:S01]  /*cf30*/  IMAD.HI R0, R0, 0x66666667, RZ ;  /* 0x6666666700007827 */ /* 0x000fe200078e02ff */
[----:B------:R-:W-:-:S04]  /*cf40*/  LEA.HI.SX32 R3, R2, R3, 0x1a ;  /* 0x0000000302037211 */ /* 0x000fc800078fd2ff */
[----:B------:R-:W-:-:S04]  /*cf50*/  SHF.R.U32.HI R5, RZ, 0x1f, R0 ;  /* 0x0000001fff057819 */ /* 0x000fc80000011600 */
        /* <DEDUP_REMOVED lines=21> */
.L_x_12491:
        /* <DEDUP_REMOVED lines=20> */
.L_x_12494:
[----:B------:R-:W-:Y:S05]  /*d1f0*/  BSYNC B6 ;  /* 0x0000000000067941 */ /* 0x000fea0003800000 */
.L_x_12493:
        /* <DEDUP_REMOVED lines=21> */
.L_x_12496:
[----:B------:R-:W-:Y:S05]  /*d350*/  BSYNC B6 ;  /* 0x0000000000067941 */ /* 0x000fea0003800000 */
.L_x_12495:
        /* <DEDUP_REMOVED lines=20> */
.L_x_12498:
[----:B------:R-:W-:Y:S05]  /*d4a0*/  BSYNC B6 ;  /* 0x0000000000067941 */ /* 0x000fea0003800000 */
.L_x_12497:
        /* <DEDUP_REMOVED lines=19> */
.L_x_12500:
[----:B------:R-:W-:Y:S05]  /*d5e0*/  BSYNC B6 ;  /* 0x0000000000067941 */ /* 0x000fea0003800000 */
.L_x_12499:
        /* <DEDUP_REMOVED lines=21> */
.L_x_12572:
[----:B-1----:R-:W-:Y:S02]  /*d740*/  ISETP.NE.AND P0, PT, R14, RZ, PT ;  /* 0x000000ff0e00720c */ /* 0x002fe40003f05270 */
[----:B------:R-:W-:-:S04]  /*d750*/  PLOP3.LUT P1, PT, PT, PT, PT, 0x8, 0x0 ;  /* 0x000000000000781c */ /* 0x000fc80003f2e170 */
[----:B------:R-:W-:-:S07]  /*d760*/  P2R R26, PR, RZ, 0x2 ;  /* 0x00000002ff1a7803 */ /* 0x000fce0000000000 */
[----:B------:R-:W-:Y:S05]  /*d770*/  @P0 BRA `(.L_x_12502) ;  /* 0x0000000400440947 */ /* 0x000fea0003800000 */
[----:B------:R-:W-:Y:S01]  /*d780*/  UMOV UR4, 0xffffffff ;  /* 0xffffffff00047882 */ /* 0x000fe20000000000 */
[----:B------:R-:W-:Y:S02]  /*d790*/  VIADD R0, R27, 0xffffffff ;  /* 0xffffffff1b007836 */ /* 0x000fe40000000000 */
[----:B------:R-:W-:Y:S05]  /*d7a0*/  BRA.DIV UR4, `(.L_x_12503) ;  /* 0x0000003604207947 */ /* 0x000fea000b800000 */
[----:B------:R-:W-:-:S13]  /*d7b0*/  ELECT P6, URZ, PT ;  /* 0x00000000003f782f */ /* 0x000fda00038c0000 */
.L_x_12575:
        /* <DEDUP_REMOVED lines=21> */
.L_x_12504:
[----:B-1----:R-:W1:Y:S01]  /*d910*/  S2R R2, SR_TID.X ;  /* 0x0000000000027919 */ /* 0x002e620000002100 */
[----:B------:R-:W-:Y:S01]  /*d920*/  IMAD R5, R18, 0x8, R16 ;  /* 0x0000000812057824 */ /* 0x000fe200078e0210 */
[----:B-1----:R-:W-:Y:S02]  /*d930*/  LOP3.LUT R3, R2, 0x7f, RZ, 0xc0, !PT ;  /* 0x0000007f02037812 */ /* 0x002fe400078ec0ff */
[----:B------:R-:W-:Y:S02]  /*d940*/  SHF.L.U32 R2, R19, 0x1f, RZ ;  /* 0x0000001f13027819 */ /* 0x000fe400000006ff */
[----:B------:R-:W-:Y:S02]  /*d950*/  ISETP.NE.AND P1, PT, R3, RZ, PT ;  /* 0x000000ff0300720c */ /* 0x000fe40003f25270 */
[----:B------:R-:W1:Y:S02]  /*d960*/  SYNCS.PHASECHK.TRANS64.TRYWAIT P0, [R5+URZ+0x13280], R2 ;  /* 0x01328002050075a7 */ /* 0x000e64000800017f */
[----:B-1----:R-:W-:Y:S09]  /*d970*/  @!P0 BRA `(.L_x_12505) ;  /* 0x0000003000cc8947 */ /* 0x002ff20003800000 */
.L_x_12576:
        /* <DEDUP_REMOVED lines=8> */
.L_x_12506:
        /* <DEDUP_REMOVED lines=17> */
.L_x_12577:
        /* <DEDUP_REMOVED lines=8> */
.L_x_12508:
        /* <DEDUP_REMOVED lines=10> */
[----:B------:R-:W-:-:S03]  /*dc30*/  PLOP3.LUT P0, PT, PT, PT, PT, 0x80, 0x0 ;  /* 0x000000000000781c */ /* 0x000fc60003f0f070 */
[----:B------:R-:W-:Y:S01]  /*dc40*/  UIADD3 UR8, UR8, 0xe000, URZ ;  /* 0x0000e00008087890 */ /* 0x000fe2000fffe03f */
[----:B------:R-:W-:Y:S01]  /*dc50*/  P2R R26, PR, RZ, 0x1 ;  /* 0x00000001ff1a7803 */ /* 0x000fe20000000000 */
[----:B------:R-:W-:-:S09]  /*dc60*/  UIADD3 UR9, UR9, 0x13230, URZ ;  /* 0x0001323009097890 */ /* 0x000fd2000fffe03f */
[----:B------:R3:W-:Y:S02]  /*dc70*/  UTMALDG.4D [UR8], [UR4], desc[UR6] ;  /* 0x00000608040075b4 */ /* 0x0007e40008019000 */
[----:B---3--:R-:W-:Y:S01]  /*dc80*/  NOP ;  /* 0x0000000000007918 */ /* 0x008fe20000000000 */
.L_x_12502:
        /* <DEDUP_REMOVED lines=34> */
.L_x_12510:
[----:B------:R-:W-:Y:S05]  /*deb0*/  BSYNC B6 ;  /* 0x0000000000067941 */ /* 0x000fea0003800000 */
.L_x_12509:
[----:B------:R-:W3:Y:S01]  /*dec0*/  LDC R7, c[0x0][0x448] ;  /* 0x00011200ff077b82 */ /* 0x000ee20000000800 */
[----:B-12---:R-:W0:Y:S01]  /*ded0*/  S2R R2, SR_TID.X ;  /* 0x0000000000027919 */ /* 0x006e220000002100 */
[----:B------:R-:W-:Y:S01]  /*dee0*/  ULDC.64 UR8, c[0x0][0x2d8] ;  /* 0x0000b60000087ab9 */ /* 0x000fe20000000a00 */
[----:B------:R-:W-:Y:S01]  /*def0*/  UMOV UR4, UR54 ;  /* 0x0000003600047c82 */ /* 0x000fe20008000000 */
[----:B------:R-:W-:Y:S01]  /*df00*/  UMOV UR5, UR45 ;  /* 0x0000002d00057c82 */ /* 0x000fe20008000000 */
[----:B------:R-:W-:Y:S01]  /*df10*/  ULDC.64 UR10, c[0x0][0x280] ;  /* 0x0000a000000a7ab9 */ /* 0x000fe20000000a00 */
[----:B---3--:R-:W-:Y:S02]  /*df20*/  ISETP.NE.AND P1, PT, R7, 0x1, PT ;  /* 0x000000010700780c */ /* 0x008fe40003f25270 */
[C---:B0-----:R-:W-:Y:S01]  /*df30*/  LOP3.LUT R20, R2.reuse, 0x7f, RZ, 0xc0, !PT ;  /* 0x0000007f02147812 */ /* 0x041fe200078ec0ff */
[----:B------:R-:W-:-:S10]  /*df40*/  IMAD.SHL.U32 R2, R2, 0x20, RZ ;  /* 0x0000002002027824 */ /* 0x000fd400078e00ff */
[----:B------:R-:W0:Y:S01]  /*df50*/  @P1 LDC R3, c[0x0][0x44c] ;  /* 0x00011300ff031b82 */ /* 0x000e220000000800 */
[----:B------:R-:W-:Y:S01]  /*df60*/  SHF.R.U32.HI R20, RZ, 0x2, R20 ;  /* 0x00000002ff147819 */ /* 0x000fe20000011614 */
[----:B------:R-:W-:-:S03]  /*df70*/  UIMAD UR6, UR37, UR8, URZ ;  /* 0x00000008250672a4 */ /* 0x000fc6000f8e023f */
[----:B------:R-:W-:-:S03]  /*df80*/  LOP3.LUT R2, R20, 0x60, R2, 0xf8, !PT ;  /* 0x0000006014027812 */ /* 0x000fc600078ef802 */
[----:B------:R-:W1:Y:S01]  /*df90*/  @P1 LDC R5, c[0x0][0x450] ;  /* 0x00011400ff051b82 */ /* 0x000e620000000800 */
[----:B------:R-:W-:Y:S01]  /*dfa0*/  UIMAD.WIDE.U32 UR4, UR36, UR8, UR4 ;  /* 0x00000008240472a5 */ /* 0x000fe2000f8e0004 */
[----:B------:R-:W-:Y:S01]  /*dfb0*/  IMAD R6, R25, 0xc0, R2 ;  /* 0x000000c019067824 */ /* 0x000fe200078e0202 */
[----:B------:R-:W-:Y:S01]  /*dfc0*/  UIMAD UR6, UR36, UR9, UR6 ;  /* 0x00000009240672a4 */ /* 0x000fe2000f8e0206 */
[----:B------:R2:W5:Y:S02]  /*dfd0*/  LDL R20, [R1+0x4] ;  /* 0x0000040001147983 */ /* 0x0005640000100800 */
[----:B------:R-:W-:Y:S01]  /*dfe0*/  ULDC.64 UR8, c[0x0][0x2e0] ;  /* 0x0000b80000087ab9 */ /* 0x000fe20000000a00 */
[----:B------:R-:W-:Y:S01]  /*dff0*/  UIADD3 UR5, UR5, UR6, URZ ;  /* 0x0000000605057290 */ /* 0x000fe2000fffe03f */
[----:B------:R-:W3:Y:S01]  /*e000*/  S2R R10, SR_TID.X ;  /* 0x00000000000a7919 */ /* 0x000ee20000002100 */
[----:B------:R-:W-:Y:S02]  /*e010*/  UIMAD UR6, UR46, UR8, URZ ;  /* 0x000000082e0672a4 */ /* 0x000fe4000f8e023f */
[----:B------:R-:W-:-:S02]  /*e020*/  UIMAD.WIDE.U32 UR4, UR44, UR8, UR4 ;  /* 0x000000082c0472a5 */ /* 0x000fc4000f8e0004 */
[----:B------:R-:W-:Y:S01]  /*e030*/  UIMAD UR6, UR44, UR9, UR6 ;  /* 0x000000092c0672a4 */ /* 0x000fe2000f8e0206 */
[----:B0-----:R-:W-:-:S03]  /*e040*/  @P1 IMAD.HI.U32 R0, R6, R3, RZ ;  /* 0x0000000306001227 */ /* 0x001fc600078e00ff */
[----:B------:R-:W-:Y:S01]  /*e050*/  UIADD3 UR5, UR5, UR6, URZ ;  /* 0x0000000605057290 */ /* 0x000fe2000fffe03f */
[----:B------:R-:W-:Y:S01]  /*e060*/  ULDC.64 UR8, c[0x0][0x2c8] ;  /* 0x0000b20000087ab9 */ /* 0x000fe20000000a00 */
[----:B------:R-:W-:Y:S01]  /*e070*/  IMAD.MOV.U32 R3, RZ, RZ, R6 ;  /* 0x000000ffff037224 */ /* 0x000fe200078e0006 */
[----:B------:R-:W-:Y:S02]  /*e080*/  ULDC.64 UR6, c[0x0][0x2d0] ;  /* 0x0000b40000067ab9 */ /* 0x000fe40000000a00 */
[----:B------:R-:W-:Y:S01]  /*e090*/  IMAD.U32 R4, RZ, RZ, UR6 ;  /* 0x00000006ff047e24 */ /* 0x000fe2000f8e00ff */
[----:B-1----:R-:W-:-:S04]  /*e0a0*/  @P1 SHF.R.U32.HI R3, RZ, R5, R0 ;  /* 0x00000005ff031219 */ /* 0x002fc80000011600 */
[----:B------:R-:W-:-:S05]  /*e0b0*/  SHF.R.S32.HI R0, RZ, 0x1f, R3 ;  /* 0x0000001fff007819 */ /* 0x000fca0000011403 */
[----:B------:R-:W-:-:S04]  /*e0c0*/  IMAD R0, R0, UR6, RZ ;  /* 0x0000000600007c24 */ /* 0x000fc8000f8e02ff */
[C---:B------:R-:W-:Y:S02]  /*e0d0*/  IMAD R5, R3.reuse, UR7, R0 ;  /* 0x0000000703057c24 */ /* 0x040fe4000f8e0200 */
[----:B------:R-:W-:Y:S02]  /*e0e0*/  IMAD.MOV R0, RZ, RZ, -R3 ;  /* 0x000000ffff007224 */ /* 0x000fe400078e0a03 */
[----:B------:R-:W-:-:S04]  /*e0f0*/  IMAD.WIDE.U32 R2, R3, R4, UR4 ;  /* 0x0000000403027e25 */ /* 0x000fc8000f8e0004 */
[----:B------:R-:W-:Y:S02]  /*e100*/  IMAD R0, R7, R0, R6 ;  /* 0x0000000007007224 */ /* 0x000fe400078e0206 */
[----:B------:R-:W-:Y:S02]  /*e110*/  IMAD.IADD R3, R3, 0x1, R5 ;  /* 0x0000000103037824 */ /* 0x000fe400078e0205 */
[----:B------:R-:W-:Y:S01]  /*e120*/  VIADD R6, R6, 0x80 ;  /* 0x0000008006067836 */ /* 0x000fe20000000000 */
[----:B------:R-:W-:Y:S01]  /*e130*/  SHF.R.S32.HI R5, RZ, 0x1f, R0 ;  /* 0x0000001fff057819 */ /* 0x000fe20000011400 */
[----:B------:R-:W-:-:S04]  /*e140*/  IMAD.WIDE.U32 R2, R0, UR8, R2 ;  /* 0x0000000800027c25 */ /* 0x000fc8000f8e0002 */
[----:B------:R-:W-:Y:S02]  /*e150*/  IMAD R5, R5, UR8, RZ ;  /* 0x0000000805057c24 */ /* 0x000fe4000f8e02ff */
[----:B---3--:R-:W-:Y:S02]  /*e160*/  IMAD.SHL.U32 R21, R10, 0x10, RZ ;  /* 0x000000100a157824 */ /* 0x008fe400078e00ff */
[----:B------:R-:W-:Y:S01]  /*e170*/  IMAD R5, R0, UR9, R5 ;  /* 0x0000000900057c24 */ /* 0x000fe2000f8e0205 */
[----:B------:R-:W-:Y:S02]  /*e180*/  IADD3 R0, P0, R2, UR10, RZ ;  /* 0x0000000a02007c10 */ /* 0x000fe4000ff1e0ff */
[----:B------:R-:W0:Y:S01]  /*e190*/  @P1 LDC R2, c[0x0][0x44c] ;  /* 0x00011300ff021b82 */ /* 0x000e220000000800 */
[----:B------:R-:W-:Y:S02]  /*e1a0*/  LOP3.LUT R21, R21, 0x30, RZ, 0xc0, !PT ;  /* 0x0000003015157812 */ /* 0x000fe400078ec0ff */
[----:B------:R-:W-:-:S05]  /*e1b0*/  IADD3.X R5, R3, UR11, R5, P0, !PT ;  /* 0x0000000b03057c10 */ /* 0x000fca00087fe405 */
[----:B------:R-:W1:Y:S01]  /*e1c0*/  @P1 LDC R3, c[0x0][0x450] ;  /* 0x00011400ff031b82 */ /* 0x000e620000000800 */
        /* <DEDUP_REMOVED lines=17> */
[----:B------:R2:W5:Y:S01]  /*e2e0*/  LDL R9, [R1] ;  /* 0x0000000001097983 */ /* 0x0005620000100800 */
[----:B------:R-:W-:Y:S01]  /*e2f0*/  ISETP.GE.AND P0, PT, R21, UR4, PT ;  /* 0x0000000415007c0c */ /* 0x000fe2000bf06270 */
[----:B------:R-:W-:Y:S01]  /*e300*/  UMOV UR4, 0xffffffff ;  /* 0xffffffff00047882 */ /* 0x000fe20000000000 */
[----:B------:R-:W-:-:S04]  /*e310*/  LOP3.LUT R10, R10, 0x7f, RZ, 0xc0, !PT ;  /* 0x0000007f0a0a7812 */ /* 0x000fc800078ec0ff */
[----:B------:R-:W-:Y:S01]  /*e320*/  SHF.R.U32.HI R10, RZ, 0x2, R10 ;  /* 0x00000002ff0a7819 */ /* 0x000fe2000001160a */
[----:B--2---:R-:W-:Y:S06]  /*e330*/  BRA.DIV UR4, `(.L_x_12511) ;  /* 0x0000002a04847947 */ /* 0x004fec000b800000 */
[----:B------:R-:W0:Y:S01]  /*e340*/  SHFL.IDX PT, R14, R0, RZ, 0x1c1f ;  /* 0x001c1fff000e7589 */ /* 0x000e2200000e0000 */
[----:B-----5:R-:W-:Y:S02]  /*e350*/  IMAD R7, R9, R7, RZ ;  /* 0x0000000709077224 */ /* 0x020fe400078e02ff */
[----:B------:R-:W-:Y:S01]  /*e360*/  IMAD R25, R25, 0xc0, R10 ;  /* 0x000000c019197824 */ /* 0x000fe200078e020a */
[----:B------:R-:W1:Y:S03]  /*e370*/  SHFL.IDX PT, R2, R5, RZ, 0x1c1f ;  /* 0x001c1fff05027589 */ /* 0x000e6600000e0000 */
        /* <DEDUP_REMOVED lines=21> */
[----:B0-----:R-:W-:-:S03]  /*e4d0*/  @!P1 IADD3 R14, P2, R21, R14, RZ ;  /* 0x0000000e150e9210 */ /* 0x001fc60007f5e0ff */
[----:B------:R-:W-:Y:S02]  /*e4e0*/  SHFL.IDX PT, R6, R6, 0x1, 0x1c1f ;  /* 0x003c1f0006067f89 */ /* 0x000fe400000e0000 */
        /* <DEDUP_REMOVED lines=14> */
.L_x_12590:
        /* <DEDUP_REMOVED lines=10> */
.L_x_12512:
        /* <DEDUP_REMOVED lines=16> */
[----:B------:R-:W-:Y:S01]  /*e770*/  ISETP.GE.AND P1, PT, R27, 0x2, PT ;  /* 0x000000021b00780c */ /* 0x000fe20003f26270 */
[----:B------:R-:W1:Y:S02]  /*e780*/  SYNCS.PHASECHK.TRANS64.TRYWAIT P0, [R16+URZ+0x13220], R3 ;  /* 0x01322003100075a7 */ /* 0x000e64000800017f */
[----:B01----:R-:W-:Y:S10]  /*e790*/  @!P0 BRA `(.L_x_12514) ;  /* 0x0000002c001c8947 */ /* 0x003ff40003800000 */
.L_x_12591:
[----:B------:R-:W-:Y:S05]  /*e7a0*/  BSYNC B0 ;  /* 0x0000000000007941 */ /* 0x000fea0003800000 */
.L_x_12513:
[----:B------:R-:W-:Y:S05]  /*e7b0*/  @!P1 BRA `(.L_x_12515) ;  /* 0x0000000800e89947 */ /* 0x000fea0003800000 */
[----:B------:R-:W-:Y:S02]  /*e7c0*/  VIADD R0, R27, 0xfffffffe ;  /* 0xfffffffe1b007836 */ /* 0x000fe40000000000 */
[----:B------:R-:W-:Y:S02]  /*e7d0*/  IMAD.MOV.U32 R7, RZ, RZ, R19 ;  /* 0x000000ffff077224 */ /* 0x000fe400078e0013 */
[----:B------:R-:W-:-:S07]  /*e7e0*/  IMAD.MOV.U32 R6, RZ, RZ, R18 ;  /* 0x000000ffff067224 */ /* 0x000fce00078e0012 */
.L_x_12535:
        /* <DEDUP_REMOVED lines=9> */
[----:B------:R-:W-:Y:S01]  /*e880*/  ULDC.64 UR4, c[0x0][0x418] ;  /* 0x0001060000047ab9 */ /* 0x000fe20000000a00 */
[----:B------:R-:W-:Y:S01]  /*e890*/  IMAD.MOV.U32 R8, RZ, RZ, R0 ;  /* 0x000000ffff087224 */ /* 0x000fe200078e0000 */
[----:B------:R-:W-:-:S04]  /*e8a0*/  ISETP.NE.U32.AND P0, PT, RZ, UR4, PT ;  /* 0x00000004ff007c0c */ /* 0x000fc8000bf05070 */
[----:B------:R-:W-:-:S13]  /*e8b0*/  ISETP.NE.AND.EX P0, PT, RZ, UR5, PT, P0 ;  /* 0x00000005ff007c0c */ /* 0x000fda000bf05300 */
[----:B------:R-:W-:Y:S05]  /*e8c0*/  @!P0 BRA `(.L_x_12518) ;  /* 0x0000000000488947 */ /* 0x000fea0003800000 */
[----:B------:R-:W1:Y:S01]  /*e8d0*/  LDC R8, c[0x0][0x43c] ;  /* 0x00010f00ff087b82 */ /* 0x000e620000000800 */
[----:B------:R-:W-:Y:S01]  /*e8e0*/  IMAD.MOV.U32 R9, RZ, RZ, R0 ;  /* 0x000000ffff097224 */ /* 0x000fe200078e0000 */
[----:B------:R-:W-:Y:S02]  /*e8f0*/  ULDC.64 UR6, c[0x0][0x428] ;  /* 0x00010a0000067ab9 */ /* 0x000fe40000000a00 */
[----:B------:R-:W-:-:S04]  /*e900*/  IMAD R5, R23, UR6, RZ ;  /* 0x0000000617057c24 */ /* 0x000fc8000f8e02ff */
[----:B------:R-:W-:Y:S01]  /*e910*/  IMAD R5, R22, UR7, R5 ;  /* 0x0000000716057c24 */ /* 0x000fe2000f8e0205 */
[----:B-1----:R-:W-:-:S13]  /*e920*/  ISETP.NE.AND P0, PT, R8, 0x1, PT ;  /* 0x000000010800780c */ /* 0x002fda0003f05270 */
        /* <DEDUP_REMOVED lines=12> */
.L_x_12518:
        /* <DEDUP_REMOVED lines=8> */
.L_x_12592:
[----:B------:R-:W-:Y:S05]  /*ea70*/  BSYNC B1 ;  /* 0x0000000000017941 */ /* 0x000fea0003800000 */
.L_x_12519:
        /* <DEDUP_REMOVED lines=9> */
.L_x_12522:
[----:B------:R-:W-:Y:S05]  /*eb10*/  BSYNC B1 ;  /* 0x0000000000017941 */ /* 0x000fea0003800000 */
.L_x_12521:
        /* <DEDUP_REMOVED lines=12> */
.L_x_12523:
        /* <DEDUP_REMOVED lines=13> */
.L_x_12593:
[----:B------:R-:W-:Y:S05]  /*ecb0*/  BSYNC B1 ;  /* 0x0000000000017941 */ /* 0x000fea0003800000 */
.L_x_12524:
        /* <DEDUP_REMOVED lines=11> */
.L_x_12527:
[----:B------:R-:W-:Y:S05]  /*ed70*/  BSYNC B1 ;  /* 0x0000000000017941 */ /* 0x000fea0003800000 */
.L_x_12526:
        /* <DEDUP_REMOVED lines=8> */
.L_x_12528:
        /* <DEDUP_REMOVED lines=10> */
.L_x_12517:
[----:B------:R-:W-:Y:S05]  /*eea0*/  BSYNC B0 ;  /* 0x0000000000007941 */ /* 0x000fea0003800000 */
.L_x_12516:
[----:B------:R-:W-:-:S06]  /*eeb0*/  UISETP.NE.AND UP0, UPT, UR39, 0x3, UPT ;  /* 0x000000032700788c */ /* 0x000fcc000bf05270 */
[----:B------:R-:W-:-:S13]  /*eec0*/  PLOP3.LUT P0, PT, PT, PT, UP0, 0x80, 0x0 ;  /* 0x000000000000781c */ /* 0x000fda0003f0f008 */
[----:B------:R-:W-:Y:S05]  /*eed0*/  @!P0 BRA `(.L_x_12529) ;  /* 0x0000000000048947 */ /* 0x000fea0003800000 */
[----:B------:R-:W-:Y:S01]  /*eee0*/  BPT.TRAP 0x1 ;  /* 0x000000040000795c */ /* 0x000fe20000300000 */
.L_x_12529:
        /* <DEDUP_REMOVED lines=8> */
.L_x_12594:
[----:B------:R-:W-:Y:S05]  /*ef70*/  BSYNC B0 ;  /* 0x0000000000007941 */ /* 0x000fea0003800000 */
.L_x_12530:
[----:B------:R-:W-:Y:S05]  /*ef80*/  @!P1 BRA `(.L_x_12532) ;  /* 0x0000000000049947 */ /* 0x000fea0003800000 */
[----:B------:R-:W-:Y:S01]  /*ef90*/  BPT.TRAP 0x1 ;  /* 0x000000040000795c */ /* 0x000fe20000300000 */
.L_x_12532:
[----:B0-----:R-:W-:Y:S01]  /*efa0*/  SHF.L.U32 R2, R7, 0x1f, RZ ;  /* 0x0000001f07027819 */ /* 0x001fe200000006ff */
[----:B------:R-:W-:-:S03]  /*efb0*/  IMAD R10, R6, 0x2800, RZ ;  /* 0x00002800060a7824 */ /* 0x000fc600078e02ff */
[----:B------:R-:W0:Y:S02]  /*efc0*/  SYNCS.PHASECHK.TRANS64.TRYWAIT P0, [R3+URZ+0x13260], R2 ;  /* 0x01326002030075a7 */ /* 0x000e24000800017f */
[----:B0-----:R-:W-:Y:S05]  /*efd0*/  @!P0 BRA `(.L_x_12533) ;  /* 0x00000024005c8947 */ /* 0x001fea0003800000 */
.L_x_12595:
        /* <DEDUP_REMOVED lines=43> */
.L_x_12534:
        /* <DEDUP_REMOVED lines=13> */
.L_x_12515:
        /* <DEDUP_REMOVED lines=17> */
.L_x_12537:
[----:B------:R-:W-:Y:S05]  /*f470*/  BSYNC B0 ;  /* 0x0000000000007941 */ /* 0x000fea0003800000 */
.L_x_12536:
[----:B------:R-:W-:-:S06]  /*f480*/  UISETP.NE.AND UP0, UPT, UR39, 0x3, UPT ;  /* 0x000000032700788c */ /* 0x000fcc000bf05270 */
[----:B------:R-:W-:-:S13]  /*f490*/  PLOP3.LUT P1, PT, PT, PT, UP0, 0x80, 0x0 ;  /* 0x000000000000781c */ /* 0x000fda0003f2f008 */
[----:B------:R-:W-:Y:S05]  /*f4a0*/  @!P1 BRA `(.L_x_12538) ;  /* 0x0000000000049947 */ /* 0x000fea0003800000 */
[----:B------:R-:W-:Y:S01]  /*f4b0*/  BPT.TRAP 0x1 ;  /* 0x000000040000795c */ /* 0x000fe20000300000 */
.L_x_12538:
        /* <DEDUP_REMOVED lines=8> */
.L_x_12596:
[----:B------:R-:W-:Y:S05]  /*f540*/  BSYNC B0 ;  /* 0x0000000000007941 */ /* 0x000fea0003800000 */
.L_x_12539:
[----:B------:R-:W-:Y:S05]  /*f550*/  @!P2 BRA `(.L_x_12541) ;  /* 0x000000000004a947 */ /* 0x000fea0003800000 */
[----:B------:R-:W-:Y:S01]  /*f560*/  BPT.TRAP 0x1 ;  /* 0x000000040000795c */ /* 0x000fe20000300000 */
.L_x_12541:
[----:B------:R-:W-:Y:S01]  /*f570*/  SHF.L.U32 R5, R19, 0x1f, RZ ;  /* 0x0000001f13057819 */ /* 0x000fe200000006ff */
[----:B0-----:R-:W-:-:S03]  /*f580*/  IMAD R3, R18, 0x2800, RZ ;  /* 0x0000280012037824 */ /* 0x001fc600078e02ff */
[----:B------:R-:W0:Y:S02]  /*f590*/  SYNCS.PHASECHK.TRANS64.TRYWAIT P1, [R2+URZ+0x13260], R5 ;  /* 0x01326005020075a7 */ /* 0x000e24000802017f */
[----:B0-----:R-:W-:Y:S05]  /*f5a0*/  @!P1 BRA `(.L_x_12542) ;  /* 0x0000002000109947 */ /* 0x001fea0003800000 */
.L_x_12597:
        /* <DEDUP_REMOVED lines=43> */
.L_x_12543:
[----:B-1----:R-:W-:Y:S01]  /*f860*/  SYNCS.ARRIVE.TRANS64.A1T0 RZ, [R2+URZ+0x13250], RZ ;  /* 0x013250ff02ff79a7 */ /* 0x002fe2000810003f */
[----:B------:R-:W-:Y:S02]  /*f870*/  @!P0 VIADD R0, R2, 0x13280 ;  /* 0x0001328002008836 */ /* 0x000fe40000000000 */
[----:B------:R-:W-:-:S03]  /*f880*/  VIADD R18, R18, 0x1 ;  /* 0x0000000112127836 */ /* 0x000fc60000000000 */
[----:B------:R-:W-:Y:S01]  /*f890*/  @!P0 PRMT R0, RZ, 0x654, R0 ;  /* 0x00000654ff008816 */ /* 0x000fe20000000000 */
[----:B------:R-:W-:Y:S06]  /*f8a0*/  BAR.SYNC.DEFER_BLOCKING 0x2, 0x80 ;  /* 0x0082000000007b1d */ /* 0x000fec0000010000 */
[----:B------:R1:W-:Y:S01]  /*f8b0*/  @!P0 SYNCS.ARRIVE.TRANS64.RED.A1T0 RZ, [R0+URZ], RZ ;  /* 0x000000ff00ff89a7 */ /* 0x0003e2000810043f */
[----:B------:R-:W-:-:S04]  /*f8c0*/  ISETP.NE.AND P0, PT, R18, 0x2, PT ;  /* 0x000000021200780c */ /* 0x000fc80003f05270 */
[----:B------:R-:W-:Y:S02]  /*f8d0*/  SEL R18, R18, RZ, P0 ;  /* 0x000000ff12127207 */ /* 0x000fe40000000000 */
[----:B-1----:R-:W-:-:S04]  /*f8e0*/  SEL R0, RZ, 0x1, P0 ;  /* 0x00000001ff007807 */ /* 0x002fc80000000000 */
[----:B------:R-:W-:-:S07]  /*f8f0*/  LOP3.LUT R19, R19, R0, RZ, 0x3c, !PT ;  /* 0x0000000013137212 */ /* 0x000fce00078e3cff */
.L_x_12492:
[----:B------:R-:W-:Y:S05]  /*f900*/  BSYNC B7 ;  /* 0x0000000000077941 */ /* 0x000fea0003800000 */
.L_x_12490:
[----:B------:R-:W2:Y:S02]  /*f910*/  LDL R0, [R1+0xc] ;  /* 0x00000c0001007983 */ /* 0x000ea40000100800 */
[----:B--2---:R-:W-:-:S13]  /*f920*/  ISETP.NE.AND P0, PT, R0, RZ, PT ;  /* 0x000000ff0000720c */ /* 0x004fda0003f05270 */
[----:B------:R-:W-:Y:S05]  /*f930*/  @!P0 BRA `(.L_x_12544) ;  /* 0x0000000000288947 */ /* 0x000fea0003800000 */
[----:B------:R-:W1:Y:S08]  /*f940*/  S2UR UR5, SR_CgaCtaId ;  /* 0x00000000000579c3 */ /* 0x000e700000008800 */
[----:B------:R-:W-:Y:S06]  /*f950*/  BAR.SYNC.DEFER_BLOCKING 0x5, 0x200 ;  /* 0x0148000000007b1d */ /* 0x000fec0000010000 */
[----:B------:R-:W-:-:S02]  /*f960*/  UMOV UR4, 0x400 ;  /* 0x0000040000047882 */ /* 0x000fc40000000000 */
[----:B-1----:R-:W-:-:S06]  /*f970*/  ULEA UR4, UR5, UR4, 0x18 ;  /* 0x0000000405047291 */ /* 0x002fcc000f8ec03f */
[----:B------:R-:W-:-:S05]  /*f980*/  IMAD.U32 R16, RZ, RZ, UR4 ;  /* 0x00000004ff107e24 */ /* 0x000fca000f8e00ff */
[----:B------:R-:W1:Y:S02]  /*f990*/  LDS.128 R24, [R16+0x132d0] ;  /* 0x0132d00010187984 */ /* 0x000e640000000c00 */
[----:B-1----:R-:W-:Y:S02]  /*f9a0*/  R2UR UR43, R27 ;  /* 0x000000001b2b72ca */ /* 0x002fe400000e0000 */
[----:B------:R-:W-:Y:S01]  /*f9b0*/  R2UR UR36, R26 ;  /* 0x000000001a2472ca */ /* 0x000fe200000e0000 */
[----:B------:R-:W-:Y:S06]  /*f9c0*/  BAR.ARV 0x4, 0x200 ;  /* 0x0108000000007b1d */ /* 0x000fec0000002000 */
[----:B------:R-:W-:Y:S08]  /*f9d0*/  BRA `(.L_x_12545) ;  /* 0x0000000800bc7947 */ /* 0x000ff00003800000 */
.L_x_12544:
[----:B------:R-:W1:Y:S01]  /*f9e0*/  S2R R0, SR_TID.X ;  /* 0x0000000000007919 */ /* 0x000e620000002100 */
[----:B------:R-:W-:Y:S01]  /*f9f0*/  ULDC UR4, c[0x0][0xc3c] ;  /* 0x00030f0000047ab9 */ /* 0x000fe20000000800 */
[----:B------:R-:W-:Y:S01]  /*fa00*/  IMAD.MOV.U32 R25, RZ, RZ, RZ ;  /* 0x000000ffff197224 */ /* 0x000fe200078e00ff */
[----:B-1----:R-:W-:-:S04]  /*fa10*/  LOP3.LUT R6, R0, 0x1f, RZ, 0xc0, !PT ;  /* 0x0000001f00067812 */ /* 0x002fc800078ec0ff */
[C---:B------:R-:W-:Y:S01]  /*fa20*/  ISETP.NE.AND P0, PT, R6.reuse, 0x1f, PT ;  /* 0x0000001f0600780c */ /* 0x040fe20003f05270 */
[----:B------:R-:W-:-:S05]  /*fa30*/  VIADD R5, R6, UR43 ;  /* 0x0000002b06057c36 */ /* 0x000fca0008000000 */
[----:B------:R-:W-:Y:S01]  /*fa40*/  ISETP.GE.OR P1, PT, R5, UR4, !P0 ;  /* 0x0000000405007c0c */ /* 0x000fe2000c726670 */
[----:B------:R-:W-:-:S12]  /*fa50*/  ULDC UR4, c[0x0][0xc3c] ;  /* 0x00030f0000047ab9 */ /* 0x000fd80000000800 */
[----:B0-----:R-:W0:Y:S02]  /*fa60*/  @!P1 LDC.64 R2, c[0x0][0xc80] ;  /* 0x00032000ff029b82 */ /* 0x001e240000000a00 */
        /* <DEDUP_REMOVED lines=30> */
.L_x_12550:
        /* <DEDUP_REMOVED lines=14> */
.L_x_12549:
[----:B------:R-:W-:Y:S05]  /*fd30*/  BSYNC B0 ;  /* 0x0000000000007941 */ /* 0x000fea0003800000 */
.L_x_12548:
        /* <DEDUP_REMOVED lines=22> */
.L_x_12546:
        /* <DEDUP_REMOVED lines=26> */
.L_x_12551:
        /* <DEDUP_REMOVED lines=56> */
.L_x_12547:
[----:B------:R-:W-:Y:S01]  /*103c0*/  IMAD.MOV.U32 R24, RZ, RZ, R5 ;  /* 0x000000ffff187224 */ /* 0x000fe200078e0005 */
[----:B------:R-:W-:Y:S01]  /*103d0*/  ULDC UR43, c[0x0][0xc3c] ;  /* 0x00030f00002b7ab9 */ /* 0x000fe20000000800 */
[----:B------:R-:W-:Y:S01]  /*103e0*/  IMAD.MOV.U32 R25, RZ, RZ, RZ ;  /* 0x000000ffff197224 */ /* 0x000fe200078e00ff */
[----:B------:R-:W-:-:S06]  /*103f0*/  UMOV UR36, URZ ;  /* 0x0000003f00247c82 */ /* 0x000fcc0008000000 */
.L_x_12552:
        /* <DEDUP_REMOVED lines=13> */
.L_x_12545:
[----:B------:R-:W-:Y:S02]  /*104d0*/  ULDC UR4, c[0x0][0xc3c] ;  /* 0x00030f0000047ab9 */ /* 0x000fe40000000800 */
[----:B------:R-:W-:-:S06]  /*104e0*/  UISETP.GE.AND UP0, UPT, UR43, UR4, UPT ;  /* 0x000000042b00728c */ /* 0x000fcc000bf06270 */
[----:B------:R-:W-:-:S13]  /*104f0*/  PLOP3.LUT P0, PT, PT, PT, UP0, 0x80, 0x0 ;  /* 0x000000000000781c */ /* 0x000fda0003f0f008 */
[----:B------:R-:W-:Y:S05]  /*10500*/  @!P0 BRA `(.L_x_12553) ;  /* 0xffffffc400008947 */ /* 0x000fea000383ffff */
.L_x_12486:
        /* <DEDUP_REMOVED lines=12> */
.L_x_12598:
[----:B------:R-:W-:Y:S05]  /*105d0*/  BSYNC B0 ;  /* 0x0000000000007941 */ /* 0x000fea0003800000 */
.L_x_12554:
[----:B------:R-:W-:-:S03]  /*105e0*/  UMOV UR4, 0xffffffff ;  /* 0xffffffff00047882 */ /* 0x000fc60000000000 */
[----:B------:R-:W-:Y:S05]  /*105f0*/  BRA.DIV UR4, `(.L_x_12556) ;  /* 0x0000001204247947 */ /* 0x000fea000b800000 */
[----:B0-----:R-:W0:Y:S02]  /*10600*/  S2R R0, SR_TID.X ;  /* 0x0000000000007919 */ /* 0x001e240000002100 */
[----:B0-----:R-:W-:-:S04]  /*10610*/  SHF.R.U32.HI R0, RZ, 0x5, R0 ;  /* 0x00000005ff007819 */ /* 0x001fc80000011600 */
[----:B------:R-:W-:-:S05]  /*10620*/  LOP3.LUT R0, R0, 0x3, RZ, 0xc0, !PT ;  /* 0x0000000300007812 */ /* 0x000fca00078ec0ff */
[----:B------:R0:W1:Y:S02]  /*10630*/  SHFL.IDX PT, R14, R0, RZ, 0x1f ;  /* 0x00001fff000e7589 */ /* 0x00006400000e0000 */
.L_x_12601:
[----:B-1----:R-:W-:Y:S01]  /*10640*/  ISETP.NE.AND P0, PT, R14, RZ, PT ;  /* 0x000000ff0e00720c */ /* 0x002fe20003f05270 */
[----:B------:R-:W-:-:S12]  /*10650*/  BSSY B0, `(.L_x_12557) ;  /* 0x000002b000007945 */ /* 0x000fd80003800000 */
[----:B------:R-:W-:Y:S05]  /*10660*/  @P0 BRA `(.L_x_12558) ;  /* 0x0000000000a40947 */ /* 0x000fea0003800000 */
[----:B------:R-:W-:-:S03]  /*10670*/  UMOV UR4, 0xffffffff ;  /* 0xffffffff00047882 */ /* 0x000fc60000000000 */
[----:B------:R-:W-:Y:S05]  /*10680*/  BRA.DIV UR4, `(.L_x_12559) ;  /* 0x0000001204347947 */ /* 0x000fea000b800000 */
[----:B------:R-:W-:-:S13]  /*10690*/  ELECT P6, URZ, PT ;  /* 0x00000000003f782f */ /* 0x000fda00038c0000 */
.L_x_12604:
[----:B------:R-:W-:Y:S05]  /*106a0*/  @!P6 BRA `(.L_x_12558) ;  /* 0x000000000094e947 */ /* 0x000fea0003800000 */
[----:B------:R-:W-:-:S06]  /*106b0*/  ULOP3.LUT UR4, UR38, 0x2, URZ, 0xfc, !UPT ;  /* 0x0000000226047892 */ /* 0x000fcc000f8efc3f */
[----:B0-----:R-:W-:-:S05]  /*106c0*/  IMAD.U32 R0, RZ, RZ, UR4 ;  /* 0x00000004ff007e24 */ /* 0x001fca000f8e00ff */
[----:B------:R-:W-:-:S13]  /*106d0*/  ISETP.NE.AND P0, PT, R0, 0x3, PT ;  /* 0x000000030000780c */ /* 0x000fda0003f05270 */
[----:B------:R-:W-:Y:S05]  /*106e0*/  @!P0 BRA `(.L_x_12560) ;  /* 0x0000000000048947 */ /* 0x000fea0003800000 */
[----:B------:R-:W-:Y:S01]  /*106f0*/  BPT.TRAP 0x1 ;  /* 0x000000040000795c */ /* 0x000fe20000300000 */
.L_x_12560:
        /* <DEDUP_REMOVED lines=12> */
.L_x_12605:
[----:B------:R-:W1:Y:S02]  /*107c0*/  SYNCS.PHASECHK.TRANS64.TRYWAIT P1, [R3+URZ], R0 ;  /* 0x00000000030075a7 */ /* 0x000e64000802017f */
[----:B-1----:R-:W-:Y:S05]  /*107d0*/  @!P1 BRA `(.L_x_12562) ;  /* 0x0000001000149947 */ /* 0x002fea0003800000 */
.L_x_12606:
[----:B------:R-:W-:Y:S05]  /*107e0*/  @!P0 BRA `(.L_x_12563) ;  /* 0x0000000000048947 */ /* 0x000fea0003800000 */
[----:B------:R-:W-:Y:S01]  /*107f0*/  BPT.TRAP 0x1 ;  /* 0x000000040000795c */ /* 0x000fe20000300000 */
.L_x_12563:
[----:B-1----:R-:W-:-:S04]  /*10800*/  IMAD R3, R18, 0x8, R7 ;  /* 0x0000000812037824 */ /* 0x002fc800078e0207 */
[----:B------:R-:W1:Y:S02]  /*10810*/  SYNCS.PHASECHK.TRANS64.TRYWAIT P1, [R3+URZ+0x13260], R4 ;  /* 0x01326004030075a7 */ /* 0x000e64000802017f */
[----:B-1----:R-:W-:Y:S05]  /*10820*/  @!P1 BRA `(.L_x_12564) ;  /* 0x0000001000149947 */ /* 0x002fea0003800000 */
.L_x_12607:
[----:B------:R-:W-:Y:S05]  /*10830*/  @!P0 BRA `(.L_x_12565) ;  /* 0x0000000000048947 */ /* 0x000fea0003800000 */
[----:B------:R-:W-:Y:S01]  /*10840*/  BPT.TRAP 0x1 ;  /* 0x000000040000795c */ /* 0x000fe20000300000 */
.L_x_12565:
[----:B0-----:R-:W-:-:S04]  /*10850*/  IMAD R5, R6, 0x8, R7 ;  /* 0x0000000806057824 */ /* 0x001fc800078e0207 */
[----:B------:R-:W0:Y:S02]  /*10860*/  SYNCS.PHASECHK.TRANS64.TRYWAIT P1, [R5+URZ+0x13260], R0 ;  /* 0x01326000050075a7 */ /* 0x000e24000802017f */
[----:B0-----:R-:W-:Y:S05]  /*10870*/  @!P1 BRA `(.L_x_12566) ;  /* 0x0000001000149947 */ /* 0x001fea0003800000 */
.L_x_12608:
[----:B------:R-:W-:Y:S05]  /*10880*/  @!P0 BRA `(.L_x_12567) ;  /* 0x0000000000048947 */ /* 0x000fea0003800000 */
[----:B------:R-:W-:Y:S01]  /*10890*/  BPT.TRAP 0x1 ;  /* 0x000000040000795c */ /* 0x000fe20000300000 */
.L_x_12567:
[----:B------:R-:W2:Y:S02]  /*108a0*/  SYNCS.PHASECHK.TRANS64.TRYWAIT P0, [R3+URZ+0x13280], R4 ;  /* 0x01328004030075a7 */ /* 0x000ea4000800017f */
[----:B--2---:R-:W-:Y:S05]  /*108b0*/  @!P0 BRA `(.L_x_12568) ;  /* 0x0000001000188947 */ /* 0x004fea0003800000 */
.L_x_12569:
[----:B---3--:R3:W4:Y:S02]  /*108c0*/  SYNCS.PHASECHK.TRANS64.TRYWAIT P0, [R5+URZ+0x13280], R0 ;  /* 0x01328000050075a7 */ /* 0x008724000800017f */
[----:B----4-:R-:W-:Y:S05]  /*108d0*/  @!P0 NANOSLEEP.SYNCS 0x989680 ;  /* 0x009896800000895d */ /* 0x010fea0003900000 */
[----:B------:R-:W4:Y:S02]  /*108e0*/  @!P0 SYNCS.PHASECHK.TRANS64 P0, [R5+URZ+0x13280], R0 ;  /* 0x01328000050085a7 */ /* 0x000f24000800007f */
[----:B----4-:R-:W-:Y:S05]  /*108f0*/  @!P0 BRA `(.L_x_12569) ;  /* 0xfffffffc00f08947 */ /* 0x010fea000383ffff */
.L_x_12558:
[----:B------:R-:W-:Y:S05]  /*10900*/  BSYNC B0 ;  /* 0x0000000000007941 */ /* 0x000fea0003800000 */
.L_x_12557:
[----:B------:R-:W-:Y:S05]  /*10910*/  EXIT ;  /* 0x000000000000794d */ /* 0x000fea0003800000 */
.L_x_12437:
[----:B0-----:R-:W-:-:S04]  /*10920*/  IMAD.U32 R3, RZ, RZ, UR45 ;  /* 0x0000002dff037e24 */ /* 0x001fc8000f8e00ff */
[----:B------:R0:W1:Y:S03]  /*10930*/  SYNCS.PHASECHK.TRANS64.TRYWAIT P1, [R3+URZ+0x13200], R0 ;  /* 0x01320000030075a7 */ /* 0x000066000802017f */
[----:B-1----:R-:W-:Y:S05]  /*10940*/  @!P1 NANOSLEEP.SYNCS 0x989680 ;  /* 0x009896800000995d */ /* 0x002fea0003900000 */
[----:B------:R-:W1:Y:S02]  /*10950*/  @!P1 SYNCS.PHASECHK.TRANS64 P1, [R3+URZ+0x13200], R0 ;  /* 0x01320000030095a7 */ /* 0x000e64000802007f */
[----:B-1----:R-:W-:Y:S05]  /*10960*/  @!P1 BRA `(.L_x_12437) ;  /* 0xfffffffc00ec9947 */ /* 0x002fea000383ffff */
[----:B------:R-:W-:Y:S05]  /*10970*/  BRA `(.L_x_12570) ;  /* 0xffffff1000347947 */ /* 0x000fea000383ffff */
.L_x_12441:
[----:B-1----:R1:W2:Y:S02]  /*10980*/  SYNCS.PHASECHK.TRANS64.TRYWAIT P1, [R3+URZ+0x13230], R0 ;  /* 0x01323000030075a7 */ /* 0x0022a4000802017f */
[----:B--2---:R-:W-:Y:S05]  /*10990*/  @!P1 NANOSLEEP.SYNCS 0x989680 ;  /* 0x009896800000995d */ /* 0x004fea0003900000 */
[----:B------:R-:W2:Y:S02]  /*109a0*/  @!P1 SYNCS.PHASECHK.TRANS64 P1, [R3+URZ+0x13230], R0 ;  /* 0x01323000030095a7 */ /* 0x000ea4000802007f */
[----:B--2---:R-:W-:Y:S05]  /*109b0*/  @!P1 BRA `(.L_x_12441) ;  /* 0xfffffffc00f09947 */ /* 0x004fea000383ffff */
[----:B------:R-:W-:Y:S05]  /*109c0*/  BRA `(.L_x_12440) ;  /* 0xffffff1000507947 */ /* 0x000fea000383ffff */
.L_x_12446:
[----:B-1----:R-:W-:-:S04]  /*109d0*/  IMAD.U32 R9, RZ, RZ, UR20 ;  /* 0x00000014ff097e24 */ /* 0x002fc8000f8e00ff */
[----:B------:R1:W2:Y:S03]  /*109e0*/  SYNCS.PHASECHK.TRANS64.TRYWAIT P3, [R9+URZ+0x13230], R0 ;  /* 0x01323000090075a7 */ /* 0x0002a6000806017f */
[----:B--2---:R-:W-:Y:S05]  /*109f0*/  @!P3 NANOSLEEP.SYNCS 0x989680 ;  /* 0x009896800000b95d */ /* 0x004fea0003900000 */
[----:B------:R-:W2:Y:S02]  /*10a00*/  @!P3 SYNCS.PHASECHK.TRANS64 P3, [R9+URZ+0x13230], R0 ;  /* 0x013230000900b5a7 */ /* 0x000ea4000806007f */
[----:B--2---:R-:W-:Y:S05]  /*10a10*/  @!P3 BRA `(.L_x_12446) ;  /* 0xfffffffc00ecb947 */ /* 0x004fea000383ffff */
[----:B------:R-:W-:Y:S05]  /*10a20*/  BRA `(.L_x_12445) ;  /* 0xffffff3800d47947 */ /* 0x000fea000383ffff */
.L_x_12450:
[----:B-1----:R-:W-:-:S04]  /*10a30*/  IMAD.U32 R9, RZ, RZ, UR11 ;  /* 0x0000000bff097e24 */ /* 0x002fc8000f8e00ff */
[----:B------:R1:W2:Y:S03]  /*10a40*/  SYNCS.PHASECHK.TRANS64.TRYWAIT P3, [R9+URZ+0x13250], R0 ;  /* 0x01325000090075a7 */ /* 0x0002a6000806017f */
[----:B--2---:R-:W-:Y:S05]  /*10a50*/  @!P3 NANOSLEEP.SYNCS 0x989680 ;  /* 0x009896800000b95d */ /* 0x004fea0003900000 */
[----:B------:R-:W2:Y:S02]  /*10a60*/  @!P3 SYNCS.PHASECHK.TRANS64 P3, [R9+URZ+0x13250], R0 ;  /* 0x013250000900b5a7 */ /* 0x000ea4000806007f */
[----:B--2---:R-:W-:Y:S05]  /*10a70*/  @!P3 BRA `(.L_x_12450) ;  /* 0xfffffffc00ecb947 */ /* 0x004fea000383ffff */
[----:B------:R-:W-:Y:S05]  /*10a80*/  BRA `(.L_x_12449) ;  /* 0xffffff3c00e07947 */ /* 0x000fea000383ffff */
.L_x_12457:
[----:B-1----:R-:W-:-:S04]  /*10a90*/  IMAD.U32 R11, RZ, RZ, UR6 ;  /* 0x00000006ff0b7e24 */ /* 0x002fc8000f8e00ff */
[----:B------:R1:W2:Y:S03]  /*10aa0*/  SYNCS.PHASECHK.TRANS64.TRYWAIT P2, [R11+URZ+0x13230], R0 ;  /* 0x013230000b0075a7 */ /* 0x0002a6000804017f */
[----:B--2---:R-:W-:Y:S05]  /*10ab0*/  @!P2 NANOSLEEP.SYNCS 0x989680 ;  /* 0x009896800000a95d */ /* 0x004fea0003900000 */
[----:B------:R-:W2:Y:S02]  /*10ac0*/  @!P2 SYNCS.PHASECHK.TRANS64 P2, [R11+URZ+0x13230], R0 ;  /* 0x013230000b00a5a7 */ /* 0x000ea4000804007f */
[----:B--2---:R-:W-:Y:S05]  /*10ad0*/  @!P2 BRA `(.L_x_12457) ;  /* 0xfffffffc00eca947 */ /* 0x004fea000383ffff */
[----:B------:R-:W-:Y:S05]  /*10ae0*/  BRA `(.L_x_12456) ;  /* 0xffffff6800187947 */ /* 0x000fea000383ffff */
.L_x_12461:
[----:B-1----:R-:W-:-:S04]  /*10af0*/  IMAD.U32 R11, RZ, RZ, UR11 ;  /* 0x0000000bff0b7e24 */ /* 0x002fc8000f8e00ff */
[----:B------:R1:W2:Y:S03]  /*10b00*/  SYNCS.PHASECHK.TRANS64.TRYWAIT P2, [R11+URZ+0x13250], R0 ;  /* 0x013250000b0075a7 */ /* 0x0002a6000804017f */
[----:B--2---:R-:W-:Y:S05]  /*10b10*/  @!P2 NANOSLEEP.SYNCS 0x989680 ;  /* 0x009896800000a95d */ /* 0x004fea0003900000 */
[----:B------:R-:W2:Y:S02]  /*10b20*/  @!P2 SYNCS.PHASECHK.TRANS64 P2, [R11+URZ+0x13250], R0 ;  /* 0x013250000b00a5a7 */ /* 0x000ea4000804007f */
[----:B--2---:R-:W-:Y:S05]  /*10b30*/  @!P2 BRA `(.L_x_12461) ;  /* 0xfffffffc00eca947 */ /* 0x004fea000383ffff */
[----:B------:R-:W-:Y:S05]  /*10b40*/  BRA `(.L_x_12460) ;  /* 0xffffff6c00247947 */ /* 0x000fea000383ffff */
.L_x_12467:
[----:B-1----:R-:W-:-:S04]  /*10b50*/  IMAD.U32 R6, RZ, RZ, UR14 ;  /* 0x0000000eff067e24 */ /* 0x002fc8000f8e00ff */
[----:B------:R1:W2:Y:S03]  /*10b60*/  SYNCS.PHASECHK.TRANS64.TRYWAIT P1, [R6+URZ+0x13250], R5 ;  /* 0x01325005060075a7 */ /* 0x0002a6000802017f */
[----:B--2---:R-:W-:Y:S05]  /*10b70*/  @!P1 NANOSLEEP.SYNCS 0x989680 ;  /* 0x009896800000995d */ /* 0x004fea0003900000 */
[----:B------:R-:W2:Y:S02]  /*10b80*/  @!P1 SYNCS.PHASECHK.TRANS64 P1, [R6+URZ+0x13250], R5 ;  /* 0x01325005060095a7 */ /* 0x000ea4000802007f */
[----:B--2---:R-:W-:Y:S05]  /*10b90*/  @!P1 BRA `(.L_x_12467) ;  /* 0xfffffffc00ec9947 */ /* 0x004fea000383ffff */
[----:B------:R-:W-:Y:S05]  /*10ba0*/  BRA `(.L_x_12466) ;  /* 0xffffff8800647947 */ /* 0x000fea000383ffff */
.L_x_12501:
[----:B------:R-:W-:Y:S02]  /*10bb0*/  IMAD.MOV.U32 R13, RZ, RZ, R20 ;  /* 0x000000ffff0d7224 */ /* 0x000fe400078e0014 */
[----:B------:R-:W-:Y:S02]  /*10bc0*/  IMAD.MOV.U32 R12, RZ, RZ, RZ ;  /* 0x000000ffff0c7224 */ /* 0x000fe400078e00ff */
[----:B------:R-:W-:Y:S02]  /*10bd0*/  IMAD.MOV.U32 R11, RZ, RZ, 0x1f ;  /* 0x0000001fff0b7424 */ /* 0x000fe400078e00ff */
[----:B------:R-:W-:-:S07]  /*10be0*/  IMAD.MOV.U32 R15, RZ, RZ, -0x1 ;  /* 0xffffffffff0f7424 */ /* 0x000fce00078e00ff */
[----:B------:R-:W-:Y:S05]  /*10bf0*/  WARPSYNC.COLLECTIVE R15, `(.L_x_12571) ;  /* 0x000000000f087348 */ /* 0x000fea0003c00000 */
[----:B------:R0:W1:Y:S02]  /*10c00*/  SHFL.IDX P6, R14, R13, R12, R11 ;  /* 0x0000000c0d0e7389 */ /* 0x00006400000c000b */
[----:B01----:R-:W-:Y:S01]  /*10c10*/  ENDCOLLECTIVE ;  /* 0x000000000000791b */ /* 0x003fe20003800000 */
.L_x_12571:
[----:B------:R-:W-:Y:S05]  /*10c20*/  BRA `(.L_x_12572) ;  /* 0xffffffc800c47947 */ /* 0x000fea000383ffff */
.L_x_12503:
[----:B------:R-:W-:Y:S01]  /*10c30*/  BSSY B0, `(.L_x_12573) ;  /* 0x0000006000007945 */ /* 0x000fe20003800000 */
[----:B------:R-:W-:-:S07]  /*10c40*/  IMAD.MOV.U32 R15, RZ, RZ, -0x1 ;  /* 0xffffffffff0f7424 */ /* 0x000fce00078e00ff */
[----:B0-----:R-:W-:Y:S05]  /*10c50*/  WARPSYNC.COLLECTIVE R15, `(.L_x_12574) ;  /* 0x000000000f0c7348 */ /* 0x001fea0003c00000 */
[----:B------:R-:W-:Y:S02]  /*10c60*/  ELECT P6, UR62, PT ;  /* 0x00000000003e782f */ /* 0x000fe400038c0000 */
[----:B------:R-:W-:Y:S01]  /*10c70*/  MOV R14, UR62 ;  /* 0x0000003e000e7c02 */ /* 0x000fe20008000f00 */
[----:B0-----:R-:W-:Y:S10]  /*10c80*/  ENDCOLLECTIVE ;  /* 0x000000000000791b */ /* 0x001ff40003800000 */
.L_x_12574:
[----:B------:R-:W-:Y:S05]  /*10c90*/  BSYNC B0 ;  /* 0x0000000000007941 */ /* 0x000fea0003800000 */
.L_x_12573:
[----:B------:R-:W-:Y:S05]  /*10ca0*/  BRA `(.L_x_12575) ;  /* 0xffffffc800c47947 */ /* 0x000fea000383ffff */
.L_x_12505:
[----:B-1----:R1:W2:Y:S02]  /*10cb0*/  SYNCS.PHASECHK.TRANS64.TRYWAIT P0, [R5+URZ+0x13280], R2 ;  /* 0x01328002050075a7 */ /* 0x0022a4000800017f */
[----:B--2---:R-:W-:Y:S05]  /*10cc0*/  @!P0 NANOSLEEP.SYNCS 0x989680 ;  /* 0x009896800000895d */ /* 0x004fea0003900000 */
[----:B------:R-:W2:Y:S02]  /*10cd0*/  @!P0 SYNCS.PHASECHK.TRANS64 P0, [R5+URZ+0x13280], R2 ;  /* 0x01328002050085a7 */ /* 0x000ea4000800007f */
[----:B--2---:R-:W-:Y:S05]  /*10ce0*/  @!P0 BRA `(.L_x_12505) ;  /* 0xfffffffc00f08947 */ /* 0x004fea000383ffff */
[----:B------:R-:W-:Y:S05]  /*10cf0*/  BRA `(.L_x_12576) ;  /* 0xffffffcc00207947 */ /* 0x000fea000383ffff */
.L_x_12507:
[----:B--2---:R2:W3:Y:S02]  /*10d00*/  SYNCS.PHASECHK.TRANS64.TRYWAIT P0, [R5+URZ+0x13240], R2 ;  /* 0x01324002050075a7 */ /* 0x0044e4000800017f */
[----:B---3--:R-:W-:Y:S05]  /*10d10*/  @!P0 NANOSLEEP.SYNCS 0x989680 ;  /* 0x009896800000895d */ /* 0x008fea0003900000 */
[----:B------:R-:W3:Y:S02]  /*10d20*/  @!P0 SYNCS.PHASECHK.TRANS64 P0, [R5+URZ+0x13240], R2 ;  /* 0x01324002050085a7 */ /* 0x000ee4000800007f */
[----:B---3--:R-:W-:Y:S05]  /*10d30*/  @!P0 BRA `(.L_x_12507) ;  /* 0xfffffffc00f08947 */ /* 0x008fea000383ffff */
[----:B------:R-:W-:Y:S05]  /*10d40*/  BRA `(.L_x_12577) ;  /* 0xffffffcc00707947 */ /* 0x000fea000383ffff */
.L_x_12511:
        /* <DEDUP_REMOVED lines=9> */
.L_x_12578:
[C---:B------:R-:W-:Y:S01]  /*10de0*/  VIADD R8, R25.reuse, 0x20 ;  /* 0x0000002019087836 */ /* 0x040fe20000000000 */
[----:B------:R-:W-:Y:S01]  /*10df0*/  ISETP.GE.AND P1, PT, R25, R7, PT ;  /* 0x000000071900720c */ /* 0x000fe20003f26270 */
[----:B------:R-:W-:Y:S02]  /*10e00*/  IMAD.MOV.U32 R13, RZ, RZ, R0 ;  /* 0x000000ffff0d7224 */ /* 0x000fe400078e0000 */
[----:B------:R-:W-:-:S10]  /*10e10*/  IMAD.MOV.U32 R2, RZ, RZ, R14 ;  /* 0x000000ffff027224 */ /* 0x000fd400078e000e */
[----:B------:R-:W-:Y:S05]  /*10e20*/  WARPSYNC.COLLECTIVE R15, `(.L_x_12579) ;  /* 0x000000000f087348 */ /* 0x000fea0003c00000 */
[----:B------:R0:W1:Y:S02]  /*10e30*/  SHFL.IDX P6, R14, R13, R12, R11 ;  /* 0x0000000c0d0e7389 */ /* 0x00006400000c000b */
[----:B01----:R-:W-:Y:S01]  /*10e40*/  ENDCOLLECTIVE ;  /* 0x000000000000791b */ /* 0x003fe20003800000 */
.L_x_12579:
        /* <DEDUP_REMOVED lines=8> */
.L_x_12580:
        /* <DEDUP_REMOVED lines=11> */
.L_x_12581:
        /* <DEDUP_REMOVED lines=8> */
.L_x_12582:
        /* <DEDUP_REMOVED lines=10> */
.L_x_12583:
        /* <DEDUP_REMOVED lines=8> */
.L_x_12584:
        /* <DEDUP_REMOVED lines=11> */
.L_x_12585:
[----:B------:R-:W-:Y:S02]  /*111d0*/  IMAD.MOV.U32 R13, RZ, RZ, R6 ;  /* 0x000000ffff0d7224 */ /* 0x000fe400078e0006 */
[----:B------:R-:W-:Y:S02]  /*111e0*/  IMAD.MOV.U32 R12, RZ, RZ, RZ ;  /* 0x000000ffff0c7224 */ /* 0x000fe400078e00ff */
[----:B------:R-:W-:-:S07]  /*111f0*/  IMAD.MOV.U32 R8, RZ, RZ, R14 ;  /* 0x000000ffff087224 */ /* 0x000fce00078e000e */
[----:B------:R-:W-:Y:S05]  /*11200*/  WARPSYNC.COLLECTIVE R15, `(.L_x_12586) ;  /* 0x000000000f087348 */ /* 0x000fea0003c00000 */
[----:B------:R0:W1:Y:S02]  /*11210*/  SHFL.IDX P6, R14, R13, R12, R11 ;  /* 0x0000000c0d0e7389 */ /* 0x00006400000c000b */
[----:B01----:R-:W-:Y:S01]  /*11220*/  ENDCOLLECTIVE ;  /* 0x000000000000791b */ /* 0x003fe20003800000 */
.L_x_12586:
        /* <DEDUP_REMOVED lines=11> */
.L_x_12587:
        /* <DEDUP_REMOVED lines=8> */
.L_x_12588:
        /* <DEDUP_REMOVED lines=10> */
.L_x_12589:
[----:B------:R-:W-:Y:S05]  /*11400*/  BRA `(.L_x_12590) ;  /* 0xffffffd000707947 */ /* 0x000fea000383ffff */
.L_x_12514:
[----:B0-----:R0:W1:Y:S02]  /*11410*/  SYNCS.PHASECHK.TRANS64.TRYWAIT P0, [R16+URZ+0x13220], R3 ;  /* 0x01322003100075a7 */ /* 0x001064000800017f */
[----:B-1----:R-:W-:Y:S05]  /*11420*/  @!P0 NANOSLEEP.SYNCS 0x989680 ;  /* 0x009896800000895d */ /* 0x002fea0003900000 */
[----:B------:R-:W1:Y:S02]  /*11430*/  @!P0 SYNCS.PHASECHK.TRANS64 P0, [R16+URZ+0x13220], R3 ;  /* 0x01322003100085a7 */ /* 0x000e64000800007f */
[----:B-1----:R-:W-:Y:S05]  /*11440*/  @!P0 BRA `(.L_x_12514) ;  /* 0xfffffffc00f08947 */ /* 0x002fea000383ffff */
[----:B------:R-:W-:Y:S05]  /*11450*/  BRA `(.L_x_12591) ;  /* 0xffffffd000d07947 */ /* 0x000fea000383ffff */
.L_x_12520:
[----:B0-----:R0:W1:Y:S02]  /*11460*/  SYNCS.PHASECHK.TRANS64.TRYWAIT P0, [R4+URZ+0x13280], R3 ;  /* 0x01328003040075a7 */ /* 0x001064000800017f */
[----:B-1----:R-:W-:Y:S05]  /*11470*/  @!P0 NANOSLEEP.SYNCS 0x989680 ;  /* 0x009896800000895d */ /* 0x002fea0003900000 */
[----:B------:R-:W1:Y:S02]  /*11480*/  @!P0 SYNCS.PHASECHK.TRANS64 P0, [R4+URZ+0x13280], R3 ;  /* 0x01328003040085a7 */ /* 0x000e64000800007f */
[----:B-1----:R-:W-:Y:S05]  /*11490*/  @!P0 BRA `(.L_x_12520) ;  /* 0xfffffffc00f08947 */ /* 0x002fea000383ffff */
[----:B------:R-:W-:Y:S05]  /*114a0*/  BRA `(.L_x_12592) ;  /* 0xffffffd400707947 */ /* 0x000fea000383ffff */
.L_x_12525:
[----:B-1----:R1:W2:Y:S02]  /*114b0*/  SYNCS.PHASECHK.TRANS64.TRYWAIT P0, [R4+URZ+0x13240], R3 ;  /* 0x01324003040075a7 */ /* 0x0022a4000800017f */
[----:B--2---:R-:W-:Y:S05]  /*114c0*/  @!P0 NANOSLEEP.SYNCS 0x989680 ;  /* 0x009896800000895d */ /* 0x004fea0003900000 */
[----:B------:R-:W2:Y:S02]  /*114d0*/  @!P0 SYNCS.PHASECHK.TRANS64 P0, [R4+URZ+0x13240], R3 ;  /* 0x01324003040085a7 */ /* 0x000ea4000800007f */
[----:B--2---:R-:W-:Y:S05]  /*114e0*/  @!P0 BRA `(.L_x_12525) ;  /* 0xfffffffc00f08947 */ /* 0x004fea000383ffff */
[----:B------:R-:W-:Y:S05]  /*114f0*/  BRA `(.L_x_12593) ;  /* 0xffffffd400ec7947 */ /* 0x000fea000383ffff */
.L_x_12531:
[----:B0-----:R0:W1:Y:S02]  /*11500*/  SYNCS.PHASECHK.TRANS64.TRYWAIT P0, [R3+URZ+0x13270], R2 ;  /* 0x01327002030075a7 */ /* 0x001064000800017f */
[----:B-1----:R-:W-:Y:S05]  /*11510*/  @!P0 NANOSLEEP.SYNCS 0x989680 ;  /* 0x009896800000895d */ /* 0x002fea0003900000 */
[----:B------:R-:W1:Y:S02]  /*11520*/  @!P0 SYNCS.PHASECHK.TRANS64 P0, [R3+URZ+0x13270], R2 ;  /* 0x01327002030085a7 */ /* 0x000e64000800007f */
[----:B-1----:R-:W-:Y:S05]  /*11530*/  @!P0 BRA `(.L_x_12531) ;  /* 0xfffffffc00f08947 */ /* 0x002fea000383ffff */
[----:B------:R-:W-:Y:S05]  /*11540*/  BRA `(.L_x_12594) ;  /* 0xffffffd800887947 */ /* 0x000fea000383ffff */
.L_x_12533:
[----:B0-----:R0:W1:Y:S02]  /*11550*/  SYNCS.PHASECHK.TRANS64.TRYWAIT P0, [R3+URZ+0x13260], R2 ;  /* 0x01326002030075a7 */ /* 0x001064000800017f */
[----:B-1----:R-:W-:Y:S05]  /*11560*/  @!P0 NANOSLEEP.SYNCS 0x989680 ;  /* 0x009896800000895d */ /* 0x002fea0003900000 */
[----:B------:R-:W1:Y:S02]  /*11570*/  @!P0 SYNCS.PHASECHK.TRANS64 P0, [R3+URZ+0x13260], R2 ;  /* 0x01326002030085a7 */ /* 0x000e64000800007f */
[----:B-1----:R-:W-:Y:S05]  /*11580*/  @!P0 BRA `(.L_x_12533) ;  /* 0xfffffffc00f08947 */ /* 0x002fea000383ffff */
[----:B------:R-:W-:Y:S05]  /*11590*/  BRA `(.L_x_12595) ;  /* 0xffffffd800907947 */ /* 0x000fea000383ffff */
.L_x_12540:
[----:B0-----:R0:W1:Y:S02]  /*115a0*/  SYNCS.PHASECHK.TRANS64.TRYWAIT P1, [R2+URZ+0x13270], R3 ;  /* 0x01327003020075a7 */ /* 0x001064000802017f */
[----:B-1----:R-:W-:Y:S05]  /*115b0*/  @!P1 NANOSLEEP.SYNCS 0x989680 ;  /* 0x009896800000995d */ /* 0x002fea0003900000 */
[----:B------:R-:W1:Y:S02]  /*115c0*/  @!P1 SYNCS.PHASECHK.TRANS64 P1, [R2+URZ+0x13270], R3 ;  /* 0x01327003020095a7 */ /* 0x000e64000802007f */
[----:B-1----:R-:W-:Y:S05]  /*115d0*/  @!P1 BRA `(.L_x_12540) ;  /* 0xfffffffc00f09947 */ /* 0x002fea000383ffff */
[----:B------:R-:W-:Y:S05]  /*115e0*/  BRA `(.L_x_12596) ;  /* 0xffffffdc00d47947 */ /* 0x000fea000383ffff */
.L_x_12542:
[----:B0-----:R0:W1:Y:S02]  /*115f0*/  SYNCS.PHASECHK.TRANS64.TRYWAIT P1, [R2+URZ+0x13260], R5 ;  /* 0x01326005020075a7 */ /* 0x001064000802017f */
[----:B-1----:R-:W-:Y:S05]  /*11600*/  @!P1 NANOSLEEP.SYNCS 0x989680 ;  /* 0x009896800000995d */ /* 0x002fea0003900000 */
[----:B------:R-:W1:Y:S02]  /*11610*/  @!P1 SYNCS.PHASECHK.TRANS64 P1, [R2+URZ+0x13260], R5 ;  /* 0x01326005020095a7 */ /* 0x000e64000802007f */
[----:B-1----:R-:W-:Y:S05]  /*11620*/  @!P1 BRA `(.L_x_12542) ;  /* 0xfffffffc00f09947 */ /* 0x002fea000383ffff */
[----:B------:R-:W-:Y:S05]  /*11630*/  BRA `(.L_x_12597) ;  /* 0xffffffdc00dc7947 */ /* 0x000fea000383ffff */
.L_x_12555:
[----:B0-----:R0:W1:Y:S02]  /*11640*/  SYNCS.PHASECHK.TRANS64.TRYWAIT P0, [R7+URZ+0x13220], R0 ;  /* 0x01322000070075a7 */ /* 0x001064000800017f */
[----:B-1----:R-:W-:Y:S05]  /*11650*/  @!P0 NANOSLEEP.SYNCS 0x989680 ;  /* 0x009896800000895d */ /* 0x002fea0003900000 */
[----:B------:R-:W1:Y:S02]  /*11660*/  @!P0 SYNCS.PHASECHK.TRANS64 P0, [R7+URZ+0x13220], R0 ;  /* 0x01322000070085a7 */ /* 0x000e64000800007f */
[----:B-1----:R-:W-:Y:S05]  /*11670*/  @!P0 BRA `(.L_x_12555) ;  /* 0xfffffffc00f08947 */ /* 0x002fea000383ffff */
[----:B------:R-:W-:Y:S05]  /*11680*/  BRA `(.L_x_12598) ;  /* 0xffffffec00d07947 */ /* 0x000fea000383ffff */
.L_x_12556:
        /* <DEDUP_REMOVED lines=11> */
.L_x_12600:
[----:B------:R-:W-:Y:S05]  /*11740*/  BSYNC B0 ;  /* 0x0000000000007941 */ /* 0x000fea0003800000 */
.L_x_12599:
[----:B------:R-:W-:Y:S05]  /*11750*/  BRA `(.L_x_12601) ;  /* 0xffffffec00b87947 */ /* 0x000fea000383ffff */
.L_x_12559:
[----:B------:R-:W-:Y:S01]  /*11760*/  BSSY B1, `(.L_x_12602) ;  /* 0x0000006000017945 */ /* 0x000fe20003800000 */
[----:B------:R-:W-:-:S07]  /*11770*/  IMAD.MOV.U32 R15, RZ, RZ, -0x1 ;  /* 0xffffffffff0f7424 */ /* 0x000fce00078e00ff */
[----:B0-----:R-:W-:Y:S05]  /*11780*/  WARPSYNC.COLLECTIVE R15, `(.L_x_12603) ;  /* 0x000000000f0c7348 */ /* 0x001fea0003c00000 */
[----:B------:R-:W-:Y:S02]  /*11790*/  ELECT P6, UR62, PT ;  /* 0x00000000003e782f */ /* 0x000fe400038c0000 */
[----:B------:R-:W-:Y:S01]  /*117a0*/  MOV R14, UR62 ;  /* 0x0000003e000e7c02 */ /* 0x000fe20008000f00 */
[----:B0-----:R-:W-:Y:S10]  /*117b0*/  ENDCOLLECTIVE ;  /* 0x000000000000791b */ /* 0x001ff40003800000 */
.L_x_12603:
[----:B------:R-:W-:Y:S05]  /*117c0*/  BSYNC B1 ;  /* 0x0000000000017941 */ /* 0x000fea0003800000 */
.L_x_12602:
[----:B------:R-:W-:Y:S05]  /*117d0*/  BRA `(.L_x_12604) ;  /* 0xffffffec00b07947 */ /* 0x000fea000383ffff */
.L_x_12561:
[----:B0-----:R0:W1:Y:S02]  /*117e0*/  SYNCS.PHASECHK.TRANS64.TRYWAIT P1, [R5+URZ], R4 ;  /* 0x00000004050075a7 */ /* 0x001064000802017f */
[----:B-1----:R-:W-:Y:S05]  /*117f0*/  @!P1 NANOSLEEP.SYNCS 0x989680 ;  /* 0x009896800000995d */ /* 0x002fea0003900000 */
[----:B------:R-:W1:Y:S02]  /*11800*/  @!P1 SYNCS.PHASECHK.TRANS64 P1, [R5+URZ], R4 ;  /* 0x00000004050095a7 */ /* 0x000e64000802007f */
[----:B-1----:R-:W-:Y:S05]  /*11810*/  @!P1 BRA `(.L_x_12561) ;  /* 0xfffffffc00f09947 */ /* 0x002fea000383ffff */
[----:B------:R-:W-:Y:S05]  /*11820*/  BRA `(.L_x_12605) ;  /* 0xffffffec00e47947 */ /* 0x000fea000383ffff */
.L_x_12562:
[----:B-1----:R1:W2:Y:S02]  /*11830*/  SYNCS.PHASECHK.TRANS64.TRYWAIT P1, [R3+URZ], R0 ;  /* 0x00000000030075a7 */ /* 0x0022a4000802017f */
[----:B--2---:R-:W-:Y:S05]  /*11840*/  @!P1 NANOSLEEP.SYNCS 0x989680 ;  /* 0x009896800000995d */ /* 0x004fea0003900000 */
[----:B------:R-:W2:Y:S02]  /*11850*/  @!P1 SYNCS.PHASECHK.TRANS64 P1, [R3+URZ], R0 ;  /* 0x00000000030095a7 */ /* 0x000ea4000802007f */
[----:B--2---:R-:W-:Y:S05]  /*11860*/  @!P1 BRA `(.L_x_12562) ;  /* 0xfffffffc00f09947 */ /* 0x004fea000383ffff */
[----:B------:R-:W-:Y:S05]  /*11870*/  BRA `(.L_x_12606) ;  /* 0xffffffec00d87947 */ /* 0x000fea000383ffff */
.L_x_12564:
[----:B-1----:R1:W2:Y:S02]  /*11880*/  SYNCS.PHASECHK.TRANS64.TRYWAIT P1, [R3+URZ+0x13260], R4 ;  /* 0x01326004030075a7 */ /* 0x0022a4000802017f */
[----:B--2---:R-:W-:Y:S05]  /*11890*/  @!P1 NANOSLEEP.SYNCS 0x989680 ;  /* 0x009896800000995d */ /* 0x004fea0003900000 */
[----:B------:R-:W2:Y:S02]  /*118a0*/  @!P1 SYNCS.PHASECHK.TRANS64 P1, [R3+URZ+0x13260], R4 ;  /* 0x01326004030095a7 */ /* 0x000ea4000802007f */
[----:B--2---:R-:W-:Y:S05]  /*118b0*/  @!P1 BRA `(.L_x_12564) ;  /* 0xfffffffc00f09947 */ /* 0x004fea000383ffff */
[----:B------:R-:W-:Y:S05]  /*118c0*/  BRA `(.L_x_12607) ;  /* 0xffffffec00d87947 */ /* 0x000fea000383ffff */
.L_x_12566:
[----:B0-----:R0:W2:Y:S02]  /*118d0*/  SYNCS.PHASECHK.TRANS64.TRYWAIT P1, [R5+URZ+0x13260], R0 ;  /* 0x01326000050075a7 */ /* 0x0010a4000802017f */
[----:B--2---:R-:W-:Y:S05]  /*118e0*/  @!P1 NANOSLEEP.SYNCS 0x989680 ;  /* 0x009896800000995d */ /* 0x004fea0003900000 */
[----:B------:R-:W2:Y:S02]  /*118f0*/  @!P1 SYNCS.PHASECHK.TRANS64 P1, [R5+URZ+0x13260], R0 ;  /* 0x01326000050095a7 */ /* 0x000ea4000802007f */
[----:B--2---:R-:W-:Y:S05]  /*11900*/  @!P1 BRA `(.L_x_12566) ;  /* 0xfffffffc00f09947 */ /* 0x004fea000383ffff */
[----:B------:R-:W-:Y:S05]  /*11910*/  BRA `(.L_x_12608) ;  /* 0xffffffec00d87947 */ /* 0x000fea000383ffff */
.L_x_12568:
[----:B--2---:R2:W3:Y:S02]  /*11920*/  SYNCS.PHASECHK.TRANS64.TRYWAIT P0, [R3+URZ+0x13280], R4 ;  /* 0x01328004030075a7 */ /* 0x0044e4000800017f */
[----:B---3--:R-:W-:Y:S05]  /*11930*/  @!P0 NANOSLEEP.SYNCS 0x989680 ;  /* 0x009896800000895d */ /* 0x008fea0003900000 */
[----:B------:R-:W3:Y:S02]  /*11940*/  @!P0 SYNCS.PHASECHK.TRANS64 P0, [R3+URZ+0x13280], R4 ;  /* 0x01328004030085a7 */ /* 0x000ee4000800007f */
[----:B---3--:R-:W-:Y:S05]  /*11950*/  @!P0 BRA `(.L_x_12568) ;  /* 0xfffffffc00f08947 */ /* 0x008fea000383ffff */
[----:B------:R-:W-:Y:S05]  /*11960*/  BRA `(.L_x_12569) ;  /* 0xffffffec00d47947 */ /* 0x000fea000383ffff */
.L_x_12609:
        /* <DEDUP_REMOVED lines=9> */
.L_x_12995:


//--------------------- .text._ZN7cutlass13device_kernelIN5flash11enable_sm90INS1_16FlashAttnFwdSm90INS1_25CollectiveMainloopFwdSm90ILi2EN4cute5tupleIJNS5_1CILi1EEES8_S8_EEENS6_IJNS7_ILi192EEENS7_ILi160EEENS7_ILi64EEEEEELi64ENS_12float_e4m3_tEfNS_4arch4Sm90ELb1ELb0ELb0ELb1ELb0ELb1ELb0ELb1ELb1ELb1ELb0ELb0EEENS1_21CollectiveEpilogueFwdINS6_IJSA_SC_SB_EEES9_NS_10bfloat16_tESG_Li384ELb1ELb1ELb0ELb1EEENS1_36VarlenDynamicPersistentTileSchedulerILi192ELi160ELi384ELi128ELb0ELb1ELb1ELb1ELb1ELb1EEEEEEEEEvNT_6ParamsE --------------------------
	.section	.text._ZN7cutlass13device_kernelIN5flash11enable_sm90INS1_16FlashAttnFwdSm90INS1_25CollectiveMainloopFwdSm90ILi2EN4cute5tupleIJNS5_1CILi1EEES8_S8_EEENS6_IJNS7_ILi192EEENS7_ILi160EEENS7_ILi64EEEEEELi64ENS_12float_e4m3_tEfNS_4arch4Sm90ELb1ELb0ELb0ELb1ELb0ELb1ELb0ELb1ELb1ELb1ELb0ELb0EEENS1_21CollectiveEpilogueFwdINS6_IJSA_SC_SB_EEES9_NS_10bfloat16_tESG_Li384ELb1ELb1ELb0ELb1EEENS1_36VarlenDynamicPersistentTileSchedulerILi192ELi160ELi384ELi128ELb0ELb1ELb1ELb1ELb1ELb1EEEEEEEEEvNT_6ParamsE,"ax",@progbits
	.align	128
.text._ZN7cutlass13device_kernelIN5flash11enable_sm90INS1_16FlashAttnFwdSm90INS1_25CollectiveMainloopFwdSm90ILi2EN4cute5tupleIJNS5_1CILi1EEES8_S8_EEENS6_IJNS7_ILi192EEENS7_ILi160EEENS7_ILi64EEEEEELi64ENS_12float_e4m3_tEfNS_4arch4Sm90ELb1ELb0ELb0ELb1ELb0ELb1ELb0ELb1ELb1ELb1ELb0ELb0EEENS1_21CollectiveEpilogueFwdINS6_IJSA_SC_SB_EEES9_NS_10bfloat16_tESG_Li384ELb1ELb1ELb0ELb1EEENS1_36VarlenDynamicPersistentTileSchedulerILi192ELi160ELi384ELi128ELb0ELb1ELb1ELb1ELb1ELb1EEEEEEEEEvNT_6ParamsE:
        .type           _ZN7cutlass13device_kernelIN5flash11enable_sm90INS1_16FlashAttnFwdSm90INS1_25CollectiveMainloopFwdSm90ILi2EN4cute5tupleIJNS5_1CILi1EEES8_S8_EEENS6_IJNS7_ILi192EEENS7_ILi160EEENS7_ILi64EEEEEELi64ENS_12float_e4m3_tEfNS_4arch4Sm90ELb1ELb0ELb0ELb1ELb0ELb1ELb0ELb1ELb1ELb1ELb0ELb0EEENS1_21CollectiveEpilogueFwdINS6_IJSA_SC_SB_EEES9_NS_10bfloat16_tESG_Li384ELb1ELb1ELb0ELb1EEENS1_36VarlenDynamicPersistentTileSchedulerILi192ELi160ELi384ELi128ELb0ELb1ELb1ELb1ELb1ELb1EEEEEEEEEvNT_6ParamsE,@function
        .size           _ZN7cutlass13device_kernelIN5flash11enable_sm90INS1_16FlashAttnFwdSm90INS1_25CollectiveMainloopFwdSm90ILi2EN4cute5tupleIJNS5_1CILi1EEES8_S8_EEENS6_IJNS7_ILi192EEENS7_ILi160EEENS7_ILi64EEEEEELi64ENS_12float_e4m3_tEfNS_4arch4Sm90ELb1ELb0ELb0ELb1ELb0ELb1ELb0ELb1ELb1ELb1ELb0ELb0EEENS1_21CollectiveEpilogueFwdINS6_IJSA_SC_SB_EEES9_NS_10bfloat16_tESG_Li384ELb1ELb1ELb0ELb1EEENS1_36VarlenDynamicPersistentTileSchedulerILi192ELi160ELi384ELi128ELb0ELb1ELb1ELb1ELb1ELb1EEEEEEEEEvNT_6ParamsE,(.L_x_12996 - _ZN7cutlass13device_kernelIN5flash11enable_sm90INS1_16FlashAttnFwdSm90INS1_25CollectiveMainloopFwdSm90ILi2EN4cute5tupleIJNS5_1CILi1EEES8_S8_EEENS6_IJNS7_ILi192EEENS7_ILi160EEENS7_ILi64EEEEEELi64ENS_12float_e4m3_tEfNS_4arch4Sm90ELb1ELb0ELb0ELb1ELb0ELb1ELb0ELb1ELb1ELb1ELb0ELb0EEENS1_21CollectiveEpilogueFwdINS6_IJSA_SC_SB_EEES9_NS_10bfloat16_tESG_Li384ELb1ELb1ELb0ELb1EEENS1_36VarlenDynamicPersistentTileSchedulerILi192ELi160ELi384ELi128ELb0ELb1ELb1ELb1ELb1ELb1EEEEEEEEEvNT_6ParamsE)
        .other          _ZN7cutlass13device_kernelIN5flash11enable_sm90INS1_16FlashAttnFwdSm90INS1_25CollectiveMainloopFwdSm90ILi2EN4cute5tupleIJNS5_1CILi1EEES8_S8_EEENS6_IJNS7_ILi192EEENS7_ILi160EEENS7_ILi64EEEEEELi64ENS_12float_e4m3_tEfNS_4arch4Sm90ELb1ELb0ELb0ELb1ELb0ELb1ELb0ELb1ELb1ELb1ELb0ELb0EEENS1_21CollectiveEpilogueFwdINS6_IJSA_SC_SB_EEES9_NS_10bfloat16_tESG_Li384ELb1ELb1ELb0ELb1EEENS1_36VarlenDynamicPersistentTileSchedulerILi192ELi160ELi384ELi128ELb0ELb1ELb1ELb1ELb1ELb1EEEEEEEEEvNT_6ParamsE,@"STO_CUDA_ENTRY STV_DEFAULT"
_ZN7cutlass13device_kernelIN5flash11enable_sm90INS1_16FlashAttnFwdSm90INS1_25CollectiveMainloopFwdSm90ILi2EN4cute5tupleIJNS5_1CILi1EEES8_S8_EEENS6_IJNS7_ILi192EEENS7_ILi160EEENS7_ILi64EEEEEELi64ENS_12float_e4m3_tEfNS_4arch4Sm90ELb1ELb0ELb0ELb1ELb0ELb1ELb0ELb1ELb1ELb1ELb0ELb0EEENS1_21CollectiveEpilogueFwdINS6_IJSA_SC_SB_EEES9_NS_10bfloat16_tESG_Li384ELb1ELb1ELb0ELb1EEENS1_36VarlenDynamicPersistentTileSchedulerILi192ELi160ELi384ELi128ELb0ELb1ELb1ELb1ELb1ELb1EEEEEEEEEvNT_6ParamsE:
        /* <DEDUP_REMOVED lines=23> */
.L_x_12611:
[----:B------:R-:W-:Y:S05]  /*0170*/  BSYNC B0 ;  /* 0x0000000000007941 */ /* 0x000fea0003800000 */
.L_x_12610:
        /* <DEDUP_REMOVED lines=40> */
.L_x_12612:
        /* <DEDUP_REMOVED lines=22> */
.L_x_12613:
        /* <DEDUP_REMOVED lines=18> */
.L_x_12614:
        /* <DEDUP_REMOVED lines=22> */
.L_x_12615:
        /* <DEDUP_REMOVED lines=22> */
.L_x_12616:
        /* <DEDUP_REMOVED lines=9> */
.L_x_12619:
        /* <DEDUP_REMOVED lines=19> */
[----:B------:R-:W-:Y:S02]  /*0b00*/  SHF.R.S32.HI R0, RZ, 0x1f, R18 ;  /* 0x0000001fff007819 */ /* 0x000fe40000011412 */
[-C--:B------:R-:W-:Y:S02]  /*0b10*/  LEA.HI R3, R18, R18.reuse, RZ, 0x1 ;  /* 0x0000001212037211 */ /* 0x080fe400078f08ff */
[CC--:B--2---:R-:W-:Y:S02]  /*0b20*/  LEA.HI R2, R0.reuse, R18.reuse, RZ, 0x7 ;  /* 0x0000001200027211 */ /* 0x0c4fe400078f38ff */
[CC--:B------:R-:W-:Y:S02]  /*0b30*/  LEA.HI R4, R0.reuse, R18.reuse, RZ, 0x5 ;  /* 0x0000001200047211 */ /* 0x0c0fe400078f28ff */
[----:B------:R-:W-:Y:S02]  /*0b40*/  LEA.HI R6, R0, R18, RZ, 0x4 ;  /* 0x0000001200067211 */ /* 0x000fe400078f20ff */
[----:B------:R-:W-:-:S02]  /*0b50*/  SHF.R.S32.HI R156, RZ, 0x1, R3 ;  /* 0x00000001ff9c7819 */ /* 0x000fc40000011403 */
[----:B------:R-:W-:Y:S01]  /*0b60*/  LOP3.LUT R10, R2, 0xffffff80, RZ, 0xc0, !PT ;  /* 0xffffff80020a7812 */ /* 0x000fe200078ec0ff */
[----:B------:R-:W-:Y:S01]  /*0b70*/  IMAD.SHL.U32 R5, R4, 0x20, RZ ;  /* 0x0000002004057824 */ /* 0x000fe200078e00ff */
[----:B------:R-:W-:Y:S02]  /*0b80*/  LOP3.LUT R8, R6, 0x3fffff0, RZ, 0xc0, !PT ;  /* 0x03fffff006087812 */ /* 0x000fe400078ec0ff */
[----:B------:R-:W-:Y:S01]  /*0b90*/  LEA.HI R4, R3, R156, RZ, 0x1 ;  /* 0x0000009c03047211 */ /* 0x000fe200078f08ff */
[C---:B------:R-:W-:Y:S01]  /*0ba0*/  IMAD.IADD R20, R18.reuse, 0x1, -R10 ;  /* 0x0000000112147824 */ /* 0x040fe200078e0a0a */
[----:B------:R-:W-:Y:S02]  /*0bb0*/  SHF.R.S32.HI R7, RZ, 0x4, R6 ;  /* 0x00000004ff077819 */ /* 0x000fe40000011406 */
[----:B------:R-:W-:Y:S01]  /*0bc0*/  LOP3.LUT R9, R5, 0xfffffc00, RZ, 0xc0, !PT ;  /* 0xfffffc0005097812 */ /* 0x000fe200078ec0ff */
[----:B------:R-:W-:Y:S01]  /*0bd0*/  IMAD.IADD R8, R18, 0x1, -R8 ;  /* 0x0000000112087824 */ /* 0x000fe200078e0a08 */
[----:B------:R-:W-:-:S02]  /*0be0*/  LOP3.LUT R5, R4, 0x3fffffe, RZ, 0xc0, !PT ;  /* 0x03fffffe04057812 */ /* 0x000fc400078ec0ff */
[----:B------:R-:W-:Y:S02]  /*0bf0*/  LEA.HI R6, R6, R7, RZ, 0x1 ;  /* 0x0000000706067211 */ /* 0x000fe400078f08ff */
[----:B------:R-:W-:Y:S01]  /*0c00*/  SHF.R.S32.HI R10, RZ, 0x1f, R20 ;  /* 0x0000001fff0a7819 */ /* 0x000fe20000011414 */
[----:B------:R-:W-:Y:S01]  /*0c10*/  IMAD.IADD R5, R156, 0x1, -R5 ;  /* 0x000000019c057824 */ /* 0x000fe200078e0a05 */
[----:B------:R-:W-:Y:S01]  /*0c20*/  LOP3.LUT R6, R6, 0x1ffffffe, RZ, 0xc0, !PT ;  /* 0x1ffffffe06067812 */ /* 0x000fe200078ec0ff */
[----:B------:R-:W-:Y:S01]  /*0c30*/  IMAD R9, R8, 0x40, R9 ;  /* 0x0000004008097824 */ /* 0x000fe200078e0209 */
[----:B------:R-:W-:Y:S01]  /*0c40*/  LEA.HI R8, R10, R20, RZ, 0x2 ;  /* 0x000000140a087211 */ /* 0x000fe200078f10ff */
[C---:B------:R-:W-:Y:S01]  /*0c50*/  IMAD R19, R7.reuse, 0x8, R5 ;  /* 0x0000000807137824 */ /* 0x040fe200078e0205 */
[----:B------:R-:W-:Y:S01]  /*0c60*/  LEA.HI R4, R0, R18, RZ, 0x2 ;  /* 0x0000001200047211 */ /* 0x000fe200078f10ff */
[----:B------:R-:W-:Y:S01]  /*0c70*/  IMAD.IADD R6, R7, 0x1, -R6 ;  /* 0x0000000107067824 */ /* 0x000fe200078e0a06 */
[----:B------:R-:W-:-:S02]  /*0c80*/  SHF.R.S32.HI R7, RZ, 0x2, R8 ;  /* 0x00000002ff077819 */ /* 0x000fc40000011408 */
[----:B------:R-:W-:Y:S02]  /*0c90*/  SHF.R.S32.HI R12, RZ, 0x1f, R8 ;  /* 0x0000001fff0c7819 */ /* 0x000fe40000011408 */
[----:B------:R-:W-:Y:S02]  /*0ca0*/  SHF.R.S32.HI R21, RZ, 0x7, R2 ;  /* 0x00000007ff157819 */ /* 0x000fe40000011402 */
[--C-:B------:R-:W-:Y:S02]  /*0cb0*/  SHF.R.S32.HI R2, RZ, 0x2, R4.reuse ;  /* 0x00000002ff027819 */ /* 0x100fe40000011404 */
[----:B------:R-:W-:Y:S02]  /*0cc0*/  SHF.R.S32.HI R5, RZ, 0x1f, R4 ;  /* 0x0000001fff057819 */ /* 0x000fe40000011404 */
[----:B------:R-:W-:Y:S02]  /*0cd0*/  LEA.HI R12, R12, R7, RZ, 0x3 ;  /* 0x000000070c0c7211 */ /* 0x000fe400078f18ff */
[----:B------:R-:W-:Y:S01]  /*0ce0*/  LOP3.LUT R11, R4, 0xfffffffc, RZ, 0xc0, !PT ;  /* 0xfffffffc040b7812 */ /* 0x000fe200078ec0ff */
[----:B------:R-:W-:Y:S01]  /*0cf0*/  IMAD.HI R4, R21, 0x55555556, RZ ;  /* 0x5555555615047827 */ /* 0x000fe200078e02ff */
[----:B------:R-:W-:-:S02]  /*0d00*/  LEA.HI R5, R5, R2, RZ, 0x2 ;  /* 0x0000000205057211 */ /* 0x000fc400078f10ff */
[----:B------:R-:W-:Y:S02]  /*0d10*/  LOP3.LUT R12, R12, 0xfffffff8, RZ, 0xc0, !PT ;  /* 0xfffffff80c0c7812 */ /* 0x000fe400078ec0ff */
[----:B------:R-:W-:Y:S02]  /*0d20*/  LEA.HI R10, R10, R20, RZ, 0x5 ;  /* 0x000000140a0a7211 */ /* 0x000fe400078f28ff */
[----:B------:R-:W-:Y:S01]  /*0d30*/  LOP3.LUT R5, R5, 0xfffffffc, RZ, 0xc0, !PT ;  /* 0xfffffffc05057812 */ /* 0x000fe200078ec0ff */
[----:B------:R-:W-:Y:S01]  /*0d40*/  IMAD.IADD R7, R7, 0x1, -R12 ;  /* 0x0000000107077824 */ /* 0x000fe200078e0a0c */
[----:B------:R-:W-:Y:S02]  /*0d50*/  LEA.HI R4, R4, R4, RZ, 0x1 ;  /* 0x0000000404047211 */ /* 0x000fe400078f08ff */
[----:B------:R-:W-:Y:S01]  /*0d60*/  SHF.R.S32.HI R10, RZ, 0x5, R10 ;  /* 0x00000005ff0a7819 */ /* 0x000fe2000001140a */
[----:B------:R-:W-:Y:S02]  /*0d70*/  IMAD.IADD R5, R2, 0x1, -R5 ;  /* 0x0000000102057824 */ /* 0x000fe400078e0a05 */
[----:B------:R-:W-:-:S02]  /*0d80*/  IMAD R2, R6, 0x8, R9 ;  /* 0x0000000806027824 */ /* 0x000fc400078e0209 */
[----:B------:R-:W-:Y:S02]  /*0d90*/  IMAD R4, R4, -0x3, R21 ;  /* 0xfffffffd04047824 */ /* 0x000fe400078e0215 */
[----:B------:R-:W-:Y:S01]  /*0da0*/  IMAD R7, R10, 0x10, R7 ;  /* 0x000000100a077824 */ /* 0x000fe200078e0207 */
[----:B------:R3:W-:Y:S03]  /*0db0*/  STL [R1+0x84], R2 ;  /* 0x0000840201007387 */ /* 0x0007e60000100800 */
[----:B------:R-:W-:Y:S01]  /*0dc0*/  IMAD R4, R4, 0x40, R7 ;  /* 0x0000004004047824 */ /* 0x000fe200078e0207 */
[----:B------:R-:W-:Y:S01]  /*0dd0*/  STL [R1+0x74], R5 ;  /* 0x0000740501007387 */ /* 0x000fe20000100800 */
[----:B------:R-:W-:-:S03]  /*0de0*/  LEA.HI R0, R0, R18, RZ, 0x3 ;  /* 0x0000001200007211 */ /* 0x000fc600078f18ff */
[----:B------:R-:W-:Y:S04]  /*0df0*/  STL [R1+0x54], R13 ;  /* 0x0000540d01007387 */ /* 0x000fe80000100800 */
[----:B------:R-:W-:Y:S04]  /*0e00*/  STL [R1+0x58], R14 ;  /* 0x0000580e01007387 */ /* 0x000fe80000100800 */
[----:B------:R-:W-:Y:S04]  /*0e10*/  STL [R1+0x5c], R15 ;  /* 0x00005c0f01007387 */ /* 0x000fe80000100800 */
[----:B------:R-:W-:Y:S04]  /*0e20*/  STL [R1+0x80], R4 ;  /* 0x0000800401007387 */ /* 0x000fe80000100800 */
[----:B------:R-:W-:Y:S01]  /*0e30*/  STL [R1+0x68], RZ ;  /* 0x000068ff01007387 */ /* 0x000fe20000100800 */
[----:B------:R-:W-:-:S02]  /*0e40*/  LOP3.LUT R3, R3, 0xfffffffe, RZ, 0xc0, !PT ;  /* 0xfffffffe03037812 */ /* 0x000fc400078ec0ff */
[----:B------:R-:W-:-:S03]  /*0e50*/  SHF.R.S32.HI R6, RZ, 0x3, R0 ;  /* 0x00000003ff067819 */ /* 0x000fc60000011400 */
[C---:B------:R-:W-:Y:S02]  /*0e60*/  IMAD.IADD R3, R18.reuse, 0x1, -R3 ;  /* 0x0000000112037824 */ /* 0x040fe400078e0a03 */
[----:B------:R-:W-:Y:S02]  /*0e70*/  IMAD.IADD R11, R18, 0x1, -R11 ;  /* 0x00000001120b7824 */ /* 0x000fe400078e0a0b */
[----:B------:R-:W-:-:S03]  /*0e80*/  IMAD.SHL.U32 R6, R3, 0x8, RZ ;  /* 0x0000000803067824 */ /* 0x000fc600078e00ff */
[----:B------:R-:W-:Y:S02]  /*0e90*/  LEA.HI R12, R11, R11, RZ, 0x1 ;  /* 0x0000000b0b0c7211 */ /* 0x000fe400078f08ff */
[----:B------:R-:W-:Y:S02]  /*0ea0*/  LOP3.LUT R8, R8, 0x7ffffffc, RZ, 0xc0, !PT ;  /* 0x7ffffffc08087812 */ /* 0x000fe400078ec0ff */
[----:B------:R-:W-:-:S03]  /*0eb0*/  LOP3.LUT R12, R12, 0x1ffffffe, RZ, 0xc0, !PT ;  /* 0x1ffffffe0c0c7812 */ /* 0x000fc600078ec0ff */
[----:B------:R-:W-:Y:S02]  /*0ec0*/  IMAD.IADD R7, R20, 0x1, -R8 ;  /* 0x0000000114077824 */ /* 0x000fe400078e0a08 */
[----:B------:R-:W-:Y:S01]  /*0ed0*/  IMAD.IADD R12, R11, 0x1, -R12 ;  /* 0x000000010b0c7824 */ /* 0x000fe200078e0a0c */
[----:B------:R-:W-:Y:S02]  /*0ee0*/  CS2R R22, SRZ ;  /* 0x0000000000167805 */ /* 0x000fe4000001ff00 */
[----:B---3--:R-:W-:-:S05]  /*0ef0*/  LOP3.LUT R2, R17, 0x1, RZ, 0xfc, !PT ;  /* 0x0000000111027812 */ /* 0x008fca00078efcff */
[----:B------:R0:W-:Y:S02]  /*0f00*/  STL [R1+0x4], R2 ;  /* 0x0000040201007387 */ /* 0x0001e40000100800 */
[----:B0-----:R-:W-:Y:S01]  /*0f10*/  LOP3.LUT R2, R0, 0xfffffff8, RZ, 0xc0, !PT ;  /* 0xfffffff800027812 */ /* 0x001fe200078ec0ff */
[----:B------:R-:W-:-:S04]  /*0f20*/  IMAD.SHL.U32 R0, R5, 0x80, RZ ;  /* 0x0000008005007824 */ /* 0x000fc800078e00ff */
[----:B------:R-:W-:-:S04]  /*0f30*/  IMAD.IADD R2, R18, 0x1, -R2 ;  /* 0x0000000112027824 */ /* 0x000fc800078e0a02 */
[----:B------:R-:W-:Y:S01]  /*0f40*/  IMAD.SHL.U32 R5, R2, 0x8, RZ ;  /* 0x0000000802057824 */ /* 0x000fe200078e00ff */
[----:B------:R-:W-:Y:S01]  /*0f50*/  LOP3.LUT R2, R0, 0x180, RZ, 0xc0, !PT ;  /* 0x0000018000027812 */ /* 0x000fe200078ec0ff */
[----:B------:R-:W-:Y:S01]  /*0f60*/  IMAD.SHL.U32 R18, R3, 0x10, RZ ;  /* 0x0000001003127824 */ /* 0x000fe200078e00ff */
[----:B------:R-:W-:Y:S02]  /*0f70*/  STL [R1+0x8], RZ ;  /* 0x000008ff01007387 */ /* 0x000fe40000100800 */
[----:B------:R-:W-:Y:S02]  /*0f80*/  SHF.R.S32.HI R3, RZ, 0x1f, R5 ;  /* 0x0000001fff037819 */ /* 0x000fe40000011405 */
[----:B------:R0:W-:Y:S01]  /*0f90*/  STL [R1+0x10], R6 ;  /* 0x0000100601007387 */ /* 0x0001e20000100800 */
[----:B------:R-:W-:-:S03]  /*0fa0*/  SHF.R.S32.HI R0, RZ, 0x1f, R156 ;  /* 0x0000001fff007819 */ /* 0x000fc6000001149c */
[----:B------:R1:W-:Y:S01]  /*0fb0*/  STL [R1+0x70], R5 ;  /* 0x0000700501007387 */ /* 0x0003e20000100800 */
[----:B------:R-:W-:-:S03]  /*0fc0*/  LOP3.LUT R0, R2, 0x10, R18, 0xf8, !PT ;  /* 0x0000001002007812 */ /* 0x000fc600078ef812 */
[----:B------:R-:W-:Y:S01]  /*0fd0*/  STL [R1+0x34], R2 ;  /* 0x0000340201007387 */ /* 0x000fe20000100800 */
[----:B0-----:R-:W-:-:S03]  /*0fe0*/  VIADD R6, R6, 0x10 ;  /* 0x0000001006067836 */ /* 0x001fc60000000000 */
[----:B------:R0:W-:Y:S01]  /*0ff0*/  STL [R1+0x88], R3 ;  /* 0x0000880301007387 */ /* 0x0001e20000100800 */
[----:B-1----:R-:W-:-:S03]  /*1000*/  IMAD.SHL.U32 R5, R19, 0x40, RZ ;  /* 0x0000004013057824 */ /* 0x002fc600078e00ff */
[----:B------:R-:W-:Y:S01]  /*1010*/  STL [R1+0xc], R6 ;  /* 0x00000c0601007387 */ /* 0x000fe20000100800 */
[----:B0-----:R-:W-:Y:S02]  /*1020*/  SHF.R.U32.HI R3, RZ, 0x3, R2 ;  /* 0x00000003ff037819 */ /* 0x001fe40000011602 */
[----:B------:R-:W-:Y:S02]  /*1030*/  LOP3.LUT R2, R2, 0x30, R18, 0xf8, !PT ;  /* 0x0000003002027812 */ /* 0x000fe400078ef812 */
[-C--:B------:R-:W-:Y:S01]  /*1040*/  LOP3.LUT R0, R0, R3.reuse, RZ, 0x3c, !PT ;  /* 0x0000000300007212 */ /* 0x080fe200078e3cff */
[----:B------:R0:W-:Y:S04]  /*1050*/  STL [R1+0x38], R3 ;  /* 0x0000380301007387 */ /* 0x0001e80000100800 */
[----:B------:R-:W-:Y:S01]  /*1060*/  STL [R1+0x3c], R5 ;  /* 0x00003c0501007387 */ /* 0x000fe20000100800 */
[----:B0-----:R-:W-:-:S02]  /*1070*/  LOP3.LUT R3, R2, R3, RZ, 0x3c, !PT ;  /* 0x0000000302037212 */ /* 0x001fc400078e3cff */
[----:B------:R-:W-:Y:S01]  /*1080*/  SHF.R.S32.HI R2, RZ, 0x1f, R6 ;  /* 0x0000001fff027819 */ /* 0x000fe20000011406 */
[----:B------:R-:W-:Y:S02]  /*1090*/  IMAD.IADD R6, R5, 0x1, R0 ;  /* 0x0000000105067824 */ /* 0x000fe400078e0200 */
[----:B------:R-:W-:Y:S02]  /*10a0*/  IMAD R0, R12, 0x8, R4 ;  /* 0x000000080c007824 */ /* 0x000fe400078e0204 */
[----:B------:R0:W-:Y:S04]  /*10b0*/  STL [R1+0x78], R2 ;  /* 0x0000780201007387 */ /* 0x0001e80000100800 */
[----:B------:R1:W-:Y:S01]  /*10c0*/  STL [R1+0x40], R7 ;  /* 0x0000400701007387 */ /* 0x0003e20000100800 */
[----:B0-----:R-:W-:-:S03]  /*10d0*/  IADD3 R2, R16, R5, R3 ;  /* 0x0000000510027210 */ /* 0x001fc60007ffe003 */
[----:B------:R1:W-:Y:S04]  /*10e0*/  STL [R1+0x18], R6 ;  /* 0x0000180601007387 */ /* 0x0003e80000100800 */
[----:B------:R1:W-:Y:S04]  /*10f0*/  STL [R1+0x44], R0 ;  /* 0x0000440001007387 */ /* 0x0003e80000100800 */
[----:B------:R1:W-:Y:S01]  /*1100*/  STL [R1+0x7c], R2 ;  /* 0x00007c0201007387 */ /* 0x0003e20000100800 */
[----:B------:R-:W-:-:S07]  /*1110*/  IMAD.MOV.U32 R17, RZ, RZ, RZ ;  /* 0x000000ffff117224 */ /* 0x000fce00078e00ff */
.L_x_12731:
[----:B-12---:R-:W2:Y:S01]  /*1120*/  LDL.LU R0, [R1+0x5c] ;  /* 0x00005c0001007983 */ /* 0x006ea20000300800 */
[----:B0-----:R-:W2:Y:S01]  /*1130*/  LDC.64 R2, c[0x0][0xc88] ;  /* 0x00032200ff027b82 */ /* 0x001ea20000000a00 */
[----:B------:R-:W-:Y:S01]  /*1140*/  ULDC.64 UR4, c[0x0][0xa28] ;  /* 0x00028a0000047ab9 */ /* 0x000fe20000000a00 */
[----:B------:R-:W-:Y:S01]  /*1150*/  ULDC.64 UR8, c[0x0][0xa18] ;  /* 0x0002860000087ab9 */ /* 0x000fe20000000a00 */
[----:B------:R-:W-:Y:S01]  /*1160*/  ISETP.NE.U32.AND P2, PT, RZ, UR4, PT ;  /* 0x00000004ff007c0c */ /* 0x000fe2000bf45070 */
[----:B------:R-:W3:Y:S01]  /*1170*/  LDL R27, [R1+0x58] ;  /* 0x00005800011b7983 */ /* 0x000ee20000100800 */
[----:B------:R-:W-:Y:S01]  /*1180*/  ULDC.64 UR6, c[0x0][0xa08] ;  /* 0x0002820000067ab9 */ /* 0x000fe20000000a00 */
[----:B--2---:R-:W-:-:S05]  /*1190*/  IMAD.WIDE R2, R0, 0x4, R2 ;  /* 0x0000000400027825 */ /* 0x004fca00078e0202 */
[----:B------:R-:W2:Y:S01]  /*11a0*/  LDG.E R8, desc[UR40][R2.64] ;  /* 0x0000002802087981 */ /* 0x000ea2000c1e1900 */
[----:B------:R-:W-:Y:S01]  /*11b0*/  ISETP.NE.AND.EX P2, PT, RZ, UR5, PT, P2 ;  /* 0x00000005ff007c0c */ /* 0x000fe2000bf45320 */
[----:B------:R-:W-:Y:S01]  /*11c0*/  IMAD.MOV.U32 R26, RZ, RZ, RZ ;  /* 0x000000ffff1a7224 */ /* 0x000fe200078e00ff */
[----:B------:R-:W-:Y:S02]  /*11d0*/  ISETP.NE.U32.AND P1, PT, RZ, UR8, PT ;  /* 0x00000008ff007c0c */ /* 0x000fe4000bf25070 */
[----:B------:R-:W-:Y:S02]  /*11e0*/  ISETP.NE.U32.AND P0, PT, RZ, UR6, PT ;  /* 0x00000006ff007c0c */ /* 0x000fe4000bf05070 */
[----:B------:R-:W-:Y:S02]  /*11f0*/  ISETP.NE.AND.EX P1, PT, RZ, UR9, PT, P1 ;  /* 0x00000009ff007c0c */ /* 0x000fe4000bf25310 */
[----:B------:R-:W-:Y:S02]  /*1200*/  ISETP.NE.AND.EX P0, PT, RZ, UR7, PT, P0 ;  /* 0x00000007ff007c0c */ /* 0x000fe4000bf05300 */
[----:B--2---:R-:W-:Y:S01]  /*1210*/  SHF.R.S32.HI R0, RZ, 0x1f, R8 ;  /* 0x0000001fff007819 */ /* 0x004fe20000011408 */
[----:B------:R-:W-:Y:S02]  /*1220*/  STL [R1+0x48], R8 ;  /* 0x0000480801007387 */ /* 0x000fe40000100800 */
[C---:B------:R-:W-:Y:S01]  /*1230*/  @P2 LEA R2, P3, R8.reuse, UR4, 0x2 ;  /* 0x0000000408022c11 */ /* 0x040fe2000f8610ff */
[C---:B------:R-:W-:Y:S01]  /*1240*/  IMAD.SHL.U32 R33, R8.reuse, 0x4, RZ ;  /* 0x0000000408217824 */ /* 0x040fe200078e00ff */
[C-C-:B------:R-:W-:Y:S01]  /*1250*/  SHF.L.U64.HI R32, R8.reuse, 0x2, R0.reuse ;  /* 0x0000000208207819 */ /* 0x140fe20000010200 */
[----:B------:R0:W-:Y:S01]  /*1260*/  STL [R1+0x6c], R0 ;  /* 0x00006c0001007387 */ /* 0x0001e20000100800 */
[----:B------:R-:W-:Y:S01]  /*1270*/  @P2 LEA.HI.X R3, R8, UR5, R0, 0x2, P3 ;  /* 0x0000000508032c11 */ /* 0x000fe200098f1400 */
[----:B------:R-:W-:Y:S01]  /*1280*/  ULDC UR4, c[0x0][0x288] ;  /* 0x0000a20000047ab9 */ /* 0x000fe20000000800 */
[----:B-----5:R-:W-:Y:S01]  /*1290*/  IADD3 R6, P4, R33, UR6, RZ ;  /* 0x0000000621067c10 */ /* 0x020fe2000ff9e0ff */
[----:B------:R1:W-:Y:S01]  /*12a0*/  STL [R1+0x60], R33 ;  /* 0x0000602101007387 */ /* 0x0003e20000100800 */
[----:B0-----:R-:W-:-:S02]  /*12b0*/  IMAD.MOV.U32 R0, RZ, RZ, RZ ;  /* 0x000000ffff007224 */ /* 0x001fc400078e00ff */
[----:B------:R-:W-:Y:S01]  /*12c0*/  IADD3.X R7, R32, UR7, RZ, P4, !PT ;  /* 0x0000000720077c10 */ /* 0x000fe2000a7fe4ff */
[----:B------:R-:W-:Y:S01]  /*12d0*/  IMAD.U32 R9, RZ, RZ, UR4 ;  /* 0x00000004ff097e24 */ /* 0x000fe2000f8e00ff */
[----:B------:R1:W-:Y:S01]  /*12e0*/  STL [R1+0x64], R32 ;  /* 0x0000642001007387 */ /* 0x0003e20000100800 */
[----:B------:R-:W-:-:S03]  /*12f0*/  ULDC.64 UR4, c[0x0][0x418] ;  /* 0x0001060000047ab9 */ /* 0x000fc60000000a00 */
[----:B------:R1:W5:Y:S01]  /*1300*/  @P2 LDG.E R0, desc[UR40][R2.64] ;  /* 0x0000002802002981 */ /* 0x000362000c1e1900 */
[----:B------:R-:W-:-:S03]  /*1310*/  @P1 IADD3 R4, P2, R33, UR8, RZ ;  /* 0x0000000821041c10 */ /* 0x000fc6000ff5e0ff */
[----:B------:R1:W5:Y:S01]  /*1320*/  @P0 LDG.E R26, desc[UR40][R6.64] ;  /* 0x00000028061a0981 */ /* 0x000362000c1e1900 */
[----:B------:R-:W-:Y:S01]  /*1330*/  @P1 IADD3.X R5, R32, UR9, RZ, P2, !PT ;  /* 0x0000000920051c10 */ /* 0x000fe200097fe4ff */
[----:B------:R-:W-:Y:S01]  /*1340*/  UISETP.NE.U32.AND UP0, UPT, UR4, URZ, UPT ;  /* 0x0000003f0400728c */ /* 0x000fe2000bf05070 */
[----:B------:R-:W-:Y:S02]  /*1350*/  ULDC.64 UR8, c[0x0][0xa20] ;  /* 0x0002880000087ab9 */ /* 0x000fe40000000a00 */
[----:B------:R-:W-:Y:S01]  /*1360*/  ULDC UR4, c[0x0][0x424] ;  /* 0x0001090000047ab9 */ /* 0x000fe20000000800 */
[----:B------:R-:W2:Y:S01]  /*1370*/  @P1 LDG.E R9, desc[UR40][R4.64] ;  /* 0x0000002804091981 */ /* 0x000ea2000c1e1900 */
[----:B------:R-:W-:Y:S01]  /*1380*/  UISETP.NE.AND.EX UP0, UPT, UR5, URZ, UPT, UP0 ;  /* 0x0000003f0500728c */ /* 0x000fe2000bf05300 */
[----:B------:R-:W-:Y:S01]  /*1390*/  ISETP.NE.U32.AND P2, PT, RZ, UR8, PT ;  /* 0x00000008ff007c0c */ /* 0x000fe2000bf45070 */
[----:B------:R-:W-:Y:S01]  /*13a0*/  IMAD.MOV.U32 R24, RZ, RZ, R8 ;  /* 0x000000ffff187224 */ /* 0x000fe200078e0008 */
[----:B------:R-:W-:Y:S01]  /*13b0*/  ULDC UR5, c[0x0][0x2f0] ;  /* 0x0000bc0000057ab9 */ /* 0x000fe20000000800 */
[----:B------:R-:W-:Y:S01]  /*13c0*/  USEL UR4, UR4, 0x1, UP0 ;  /* 0x0000000104047887 */ /* 0x000fe20008000000 */
[----:B------:R-:W-:-:S03]  /*13d0*/  ISETP.NE.AND.EX P2, PT, RZ, UR9, PT, P2 ;  /* 0x00000009ff007c0c */ /* 0x000fc6000bf45320 */
[----:B------:R-:W-:-:S03]  /*13e0*/  UIMAD UR4, UR4, UR5, URZ ;  /* 0x00000005040472a4 */ /* 0x000fc6000f8e023f */
[----:B------:R-:W-:Y:S01]  /*13f0*/  ULDC UR5, c[0x0][0x348] ;  /* 0x0000d20000057ab9 */ /* 0x000fe20000000800 */
[----:B--2---:R1:W-:Y:S01]  /*1400*/  STL [R1+0x2c], R9 ;  /* 0x00002c0901007387 */ /* 0x0043e20000100800 */
[----:B------:R-:W-:-:S03]  /*1410*/  IMAD.MOV.U32 R10, RZ, RZ, R9 ;  /* 0x000000ffff0a7224 */ /* 0x000fc600078e0009 */
        /* <DEDUP_REMOVED lines=12> */
.L_x_12621:
[----:B------:R-:W-:Y:S02]  /*14e0*/  IMAD.U32 R31, RZ, RZ, UR5 ;  /* 0x00000005ff1f7e24 */ /* 0x000fe4000f8e00ff */
[----:B------:R-:W-:Y:S01]  /*14f0*/  IMAD.U32 R25, RZ, RZ, UR4 ;  /* 0x00000004ff197e24 */ /* 0x000fe2000f8e00ff */
[----:B------:R-:W-:Y:S06]  /*1500*/  @!P2 BRA `(.L_x_12622) ;  /* 0x000000000010a947 */ /* 0x000fec0003800000 */
[----:B-1----:R-:W-:-:S04]  /*1510*/  IADD3 R2, P0, R33, UR8, RZ ;  /* 0x0000000821027c10 */ /* 0x002fc8000ff1e0ff */
[----:B------:R-:W-:-:S05]  /*1520*/  IADD3.X R3, R32, UR9, RZ, P0, !PT ;  /* 0x0000000920037c10 */ /* 0x000fca00087fe4ff */
[----:B------:R2:W5:Y:S01]  /*1530*/  LDG.E R25, desc[UR40][R2.64] ;  /* 0x0000002802197981 */ /* 0x000562000c1e1900 */
[----:B------:R-:W-:Y:S05]  /*1540*/  BRA `(.L_x_12623) ;  /* 0x0000000000107947 */ /* 0x000fea0003800000 */
.L_x_12622:
[----:B------:R-:W-:Y:S05]  /*1550*/  @!P0 BRA `(.L_x_12623) ;  /* 0x00000000000c8947 */ /* 0x000fea0003800000 */
[----:B-1----:R-:W2:Y:S04]  /*1560*/  LDG.E R2, desc[UR40][R6.64] ;  /* 0x0000002806027981 */ /* 0x002ea8000c1e1900 */
[----:B------:R-:W2:Y:S02]  /*1570*/  LDG.E R25, desc[UR40][R6.64+0x4] ;  /* 0x0000042806197981 */ /* 0x000ea4000c1e1900 */
[----:B--2---:R-:W-:-:S07]  /*1580*/  IMAD.IADD R25, R25, 0x1, -R2 ;  /* 0x0000000119197824 */ /* 0x004fce00078e0a02 */
.L_x_12623:
[----:B------:R-:W-:Y:S01]  /*1590*/  ULDC.64 UR4, c[0x0][0xa10] ;  /* 0x0002840000047ab9 */ /* 0x000fe20000000a00 */
[----:B------:R-:W3:Y:S01]  /*15a0*/  LDL R11, [R1+0x54] ;  /* 0x00005400010b7983 */ /* 0x000ee20000100800 */
[----:B------:R-:W-:Y:S01]  /*15b0*/  ISETP.NE.U32.AND P0, PT, RZ, UR4, PT ;  /* 0x00000004ff007c0c */ /* 0x000fe2000bf05070 */
[----:B------:R-:W4:Y:S03]  /*15c0*/  LDC R8, c[0x0][0x448] ;  /* 0x00011200ff087b82 */ /* 0x000f260000000800 */
[----:B------:R-:W-:Y:S01]  /*15d0*/  ISETP.NE.AND.EX P0, PT, RZ, UR5, PT, P0 ;  /* 0x00000005ff007c0c */ /* 0x000fe2000bf05300 */
[----:B------:R-:W-:-:S12]  /*15e0*/  ULDC.64 UR4, c[0x0][0xa30] ;  /* 0x00028c0000047ab9 */ /* 0x000fd80000000a00 */
[----:B-12---:R-:W1:Y:S02]  /*15f0*/  @P0 LDC.64 R2, c[0x0][0xa10] ;  /* 0x00028400ff020b82 */ /* 0x006e640000000a00 */
[----:B-1----:R-:W-:-:S05]  /*1600*/  @P0 IMAD.WIDE R2, R24, 0x4, R2 ;  /* 0x0000000418020825 */ /* 0x002fca00078e0202 */
        /* <DEDUP_REMOVED lines=10> */
[----:B-1----:R-:W1:Y:S01]  /*16b0*/  @P1 LDC R3, c[0x0][0x450] ;  /* 0x00011400ff031b82 */ /* 0x002e620000000800 */
[----:B---3--:R-:W-:-:S04]  /*16c0*/  IMAD R11, R11, 0xc0, RZ ;  /* 0x000000c00b0b7824 */ /* 0x008fc800078e02ff */
[----:B------:R-:W-:Y:S01]  /*16d0*/  VIADD R2, R11, 0xbf ;  /* 0x000000bf0b027836 */ /* 0x000fe20000000000 */
[----:B------:R3:W-:Y:S01]  /*16e0*/  STL [R1+0x28], R11 ;  /* 0x0000280b01007387 */ /* 0x0007e20000100800 */
[----:B--2---:R-:W-:Y:S02]  /*16f0*/  @P0 IMAD.IADD R31, R7, 0x1, -R6 ;  /* 0x00000001071f0824 */ /* 0x004fe400078e0a06 */
[----:B------:R-:W-:Y:S02]  /*1700*/  IMAD.IADD R6, R25, 0x1, -R0 ;  /* 0x0000000119067824 */ /* 0x000fe400078e0a00 */
[----:B----4-:R-:W-:-:S04]  /*1710*/  @P1 IMAD.HI.U32 R0, R2, R9, RZ ;  /* 0x0000000902001227 */ /* 0x010fc800078e00ff */
[----:B0-----:R-:W-:Y:S01]  /*1720*/  IMAD.IADD R4, R6, 0x1, R31 ;  /* 0x0000000106047824 */ /* 0x001fe200078e021f */
[----:B-1----:R-:W-:-:S03]  /*1730*/  @P1 SHF.R.U32.HI R2, RZ, R3, R0 ;  /* 0x00000003ff021219 */ /* 0x002fc60000011600 */
[C---:B------:R-:W-:Y:S01]  /*1740*/  VIADD R0, R4.reuse, 0x9f ;  /* 0x0000009f04007836 */ /* 0x040fe20000000000 */
[----:B------:R-:W-:Y:S01]  /*1750*/  IADD3 R30, R4, 0xa0, -R10 ;  /* 0x000000a0041e7810 */ /* 0x000fe20007ffe80a */
[----:B------:R3:W-:Y:S02]  /*1760*/  STL [R1+0x30], R4 ;  /* 0x0000300401007387 */ /* 0x0007e40000100800 */
[----:B------:R-:W-:-:S04]  /*1770*/  IMAD.HI R0, R0, 0x66666667, RZ ;  /* 0x6666666700007827 */ /* 0x000fc800078e02ff */
[----:B------:R-:W-:Y:S01]  /*1780*/  IMAD.IADD R2, R30, 0x1, R2 ;  /* 0x000000011e027824 */ /* 0x000fe200078e0202 */
[----:B------:R-:W-:-:S03]  /*1790*/  SHF.R.U32.HI R3, RZ, 0x1f, R0 ;  /* 0x0000001fff037819 */ /* 0x000fc60000011600 */
[----:B------:R-:W-:Y:S01]  /*17a0*/  IMAD.HI R2, R2, 0x66666667, RZ ;  /* 0x6666666702027827 */ /* 0x000fe200078e02ff */
[----:B------:R-:W-:-:S04]  /*17b0*/  LEA.HI.SX32 R104, R0, R3, 0x1a ;  /* 0x0000000300687211 */ /* 0x000fc800078fd2ff */
[----:B------:R-:W-:-:S04]  /*17c0*/  SHF.R.U32.HI R5, RZ, 0x1f, R2 ;  /* 0x0000001fff057819 */ /* 0x000fc80000011602 */
[----:B------:R-:W-:Y:S01]  /*17d0*/  LEA.HI.SX32 R5, R2, R5, 0x1a ;  /* 0x0000000502057211 */ /* 0x000fe200078fd2ff */
[----:B------:R-:W-:-:S03]  /*17e0*/  IMAD.MOV R2, RZ, RZ, -R6 ;  /* 0x000000ffff027224 */ /* 0x000fc600078e0a06 */
[----:B------:R-:W-:Y:S02]  /*17f0*/  VIMNMX R5, R104, R5, PT ;  /* 0x0000000568057248 */ /* 0x000fe40003fe0100 */
[----:B------:R-:W-:-:S03]  /*1800*/  VIMNMX R2, RZ, R2, !PT ;  /* 0x00000002ff027248 */ /* 0x000fc60007fe0100 */
        /* <DEDUP_REMOVED lines=33> */
.L_x_12626:
[----:B------:R-:W-:Y:S05]  /*1a20*/  BSYNC B6 ;  /* 0x0000000000067941 */ /* 0x000fea0003800000 */
.L_x_12625:
        /* <DEDUP_REMOVED lines=20> */
.L_x_12628:
[----:B------:R-:W-:Y:S05]  /*1b70*/  BSYNC B6 ;  /* 0x0000000000067941 */ /* 0x000fea0003800000 */
.L_x_12627:
[----:B------:R-:W-:Y:S01]  /*1b80*/  ULDC.64 UR4, c[0x0][0x9f8] ;  /* 0x00027e0000047ab9 */ /* 0x000fe20000000a00 */
[----:B------:R-:W2:Y:S01]  /*1b90*/  LDL.64 R36, [R1+0x10] ;  /* 0x0000100001247983 */ /* 0x000ea20000100a00 */
[----:B------:R-:W-:Y:S01]  /*1ba0*/  ISETP.NE.U32.AND P0, PT, RZ, UR4, PT ;  /* 0x00000004ff007c0c */ /* 0x000fe2000bf05070 */
[----:B------:R-:W0:Y:S01]  /*1bb0*/  LDC.64 R46, c[0x0][0x300] ;  /* 0x0000c000ff2e7b82 */ /* 0x000e220000000a00 */
[----:B------:R-:W-:Y:S01]  /*1bc0*/  IMAD.IADD R53, R26, 0x1, R25 ;  /* 0x000000011a357824 */ /* 0x000fe200078e0219 */
[----:B------:R-:W-:Y:S01]  /*1bd0*/  ULDC.64 UR6, c[0x0][0x330] ;  /* 0x0000cc0000067ab9 */ /* 0x000fe20000000a00 */
[----:B------:R-:W-:-:S05]  /*1be0*/  ISETP.NE.AND.EX P0, PT, RZ, UR5, PT, P0 ;  /* 0x00000005ff007c0c */ /* 0x000fca000bf05300 */
[----:B------:R-:W1:Y:S08]  /*1bf0*/  LDC R15, c[0x0][0x3f4] ;  /* 0x0000fd00ff0f7b82 */ /* 0x000e700000000800 */
[----:B------:R-:W-:Y:S01]  /*1c00*/  @P0 IADD3 R4, P1, R33, UR4, RZ ;  /* 0x0000000421040c10 */ /* 0x000fe2000ff3e0ff */
[----:B------:R-:W3:Y:S03]  /*1c10*/  LDC.64 R40, c[0x0][0x3f8] ;  /* 0x0000fe00ff287b82 */ /* 0x000ee60000000a00 */
[----:B------:R-:W-:Y:S01]  /*1c20*/  @P0 IADD3.X R5, R32, UR5, RZ, P1, !PT ;  /* 0x0000000520050c10 */ /* 0x000fe20008ffe4ff */
[----:B------:R-:W-:Y:S01]  /*1c30*/  ULDC.64 UR4, c[0x0][0xa08] ;  /* 0x0002820000047ab9 */ /* 0x000fe20000000a00 */
[----:B------:R-:W2:Y:S01]  /*1c40*/  LDL.64 R32, [R1+0x10] ;  /* 0x0000100001207983 */ /* 0x000ea20000100a00 */
[----:B------:R-:W-:-:S02]  /*1c50*/  SHF.R.S32.HI R19, RZ, 0x1f, R18 ;  /* 0x0000001fff137819 */ /* 0x000fc40000011412 */
[----:B------:R-:W4:Y:S01]  /*1c60*/  LDC.64 R34, c[0x0][0x408] ;  /* 0x00010200ff227b82 */ /* 0x000f220000000a00 */
[----:B------:R-:W3:Y:S04]  /*1c70*/  LDL.LU R10, [R1] ;  /* 0x00000000010a7983 */ /* 0x000ee80000300800 */
[----:B------:R1:W4:Y:S01]  /*1c80*/  @P0 LDG.E R24, desc[UR40][R4.64] ;  /* 0x0000002804180981 */ /* 0x000322000c1e1900 */
[----:B------:R-:W-:-:S05]  /*1c90*/  SHF.R.S32.HI R11, RZ, 0x1f, R53 ;  /* 0x0000001fff0b7819 */ /* 0x000fca0000011435 */
[-C--:B0-----:R-:W-:Y:S01]  /*1ca0*/  IMAD R0, R11, R46.reuse, RZ ;  /* 0x0000002e0b007224 */ /* 0x081fe200078e02ff */
[----:B------:R-:W-:Y:S01]  /*1cb0*/  ISETP.NE.U32.AND P0, PT, RZ, UR4, PT ;  /* 0x00000004ff007c0c */ /* 0x000fe2000bf05070 */
[----:B------:R-:W-:Y:S01]  /*1cc0*/  IMAD.WIDE.U32 R6, R53, R46, RZ ;  /* 0x0000002e35067225 */ /* 0x000fe200078e00ff */
[----:B-1----:R-:W-:-:S03]  /*1cd0*/  ISETP.GE.AND P2, PT, R18, R15, PT ;  /* 0x0000000f1200720c */ /* 0x002fc60003f46270 */
[----:B------:R-:W-:Y:S01]  /*1ce0*/  IMAD R3, R53, R47, R0 ;  /* 0x0000002f35037224 */ /* 0x000fe200078e0200 */
[----:B------:R-:W-:Y:S02]  /*1cf0*/  SHF.R.S32.HI R0, RZ, 0x1f, R27 ;  /* 0x0000001fff007819 */ /* 0x000fe4000001141b */
[----:B------:R-:W-:Y:S01]  /*1d00*/  ISETP.NE.AND.EX P0, PT, RZ, UR5, PT, P0 ;  /* 0x00000005ff007c0c */ /* 0x000fe2000bf05300 */
[----:B------:R-:W-:Y:S01]  /*1d10*/  IMAD.IADD R7, R7, 0x1, R3 ;  /* 0x0000000107077824 */ /* 0x000fe200078e0203 */
[----:B------:R-:W-:Y:S01]  /*1d20*/  ULDC.64 UR4, c[0x0][0x308] ;  /* 0x0000c20000047ab9 */ /* 0x000fe20000000a00 */
[C---:B------:R-:W-:Y:S02]  /*1d30*/  IMAD R3, R0.reuse, UR6, RZ ;  /* 0x0000000600037c24 */ /* 0x040fe4000f8e02ff */
[----:B------:R-:W-:Y:S02]  /*1d40*/  IMAD R0, R0, UR4, RZ ;  /* 0x0000000400007c24 */ /* 0x000fe4000f8e02ff */
[----:B------:R-:W-:-:S02]  /*1d50*/  IMAD R13, R27, UR7, R3 ;  /* 0x000000071b0d7c24 */ /* 0x000fc4000f8e0203 */
[C---:B------:R-:W-:Y:S02]  /*1d60*/  IMAD R3, R27.reuse, UR5, R0 ;  /* 0x000000051b037c24 */ /* 0x040fe4000f8e0200 */
[----:B------:R-:W-:Y:S01]  /*1d70*/  IMAD.WIDE.U32 R4, R27, UR4, R6 ;  /* 0x000000041b047c25 */ /* 0x000fe2000f8e0006 */
[----:B------:R-:W-:-:S03]  /*1d80*/  ULDC.64 UR4, c[0x0][0x310] ;  /* 0x0000c40000047ab9 */ /* 0x000fc60000000a00 */
[----:B------:R-:W-:Y:S01]  /*1d90*/  IMAD.WIDE.U32 R8, R27, UR6, R18 ;  /* 0x000000061b087c25 */ /* 0x000fe2000f8e0012 */
[----:B------:R-:W-:-:S03]  /*1da0*/  ULDC.64 UR6, c[0x0][0x338] ;  /* 0x0000ce0000067ab9 */ /* 0x000fc60000000a00 */
[----:B------:R-:W-:Y:S02]  /*1db0*/  IMAD.IADD R5, R5, 0x1, R3 ;  /* 0x0000000105057824 */ /* 0x000fe400078e0203 */
[----:B------:R-:W-:Y:S02]  /*1dc0*/  IMAD.IADD R9, R9, 0x1, R13 ;  /* 0x0000000109097824 */ /* 0x000fe400078e020d */
[----:B--2---:R-:W-:Y:S01]  /*1dd0*/  IMAD.MOV.U32 R32, RZ, RZ, R36 ;  /* 0x000000ffff207224 */ /* 0x004fe200078e0024 */
[----:B---3--:R-:W-:-:S04]  /*1de0*/  LOP3.LUT R10, R10, 0xfffffffb, RZ, 0xc0, !PT ;  /* 0xfffffffb0a0a7812 */ /* 0x008fc800078ec0ff */
[----:B------:R-:W-:Y:S02]  /*1df0*/  SHF.R.S32.HI R33, RZ, 0x1f, R32 ;  /* 0x0000001fff217819 */ /* 0x000fe40000011420 */
[----:B------:R-:W-:-:S03]  /*1e00*/  @P2 LOP3.LUT R10, R10, 0x4, RZ, 0xfc, !PT ;  /* 0x000000040a0a2812 */ /* 0x000fc600078efcff */
[----:B------:R-:W-:Y:S01]  /*1e10*/  STL [R1+0x14], R33 ;  /* 0x0000142101007387 */ /* 0x000fe20000100800 */
[----:B----4-:R-:W-:Y:S02]  /*1e20*/  SHF.R.S32.HI R0, RZ, 0x1f, R24 ;  /* 0x0000001fff007819 */ /* 0x010fe40000011418 */
[----:B------:R-:W-:Y:S01]  /*1e30*/  SEL R3, R24, RZ, !P0 ;  /* 0x000000ff18037207 */ /* 0x000fe20004000000 */
[----:B------:R-:W2:Y:S04]  /*1e40*/  LDL R12, [R1+0x34] ;  /* 0x00003400010c7983 */ /* 0x000ea80000100800 */
[----:B------:R-:W3:Y:S04]  /*1e50*/  LDL R24, [R1+0x74] ;  /* 0x0000740001187983 */ /* 0x000ee80000100800 */
[----:B------:R0:W-:Y:S01]  /*1e60*/  STL [R1], R10 ;  /* 0x0000000a01007387 */ /* 0x0001e20000100800 */
[----:B------:R-:W-:-:S03]  /*1e70*/  IMAD.WIDE.U32 R48, R3, UR6, R8 ;  /* 0x0000000603307c25 */ /* 0x000fc6000f8e0008 */
[----:B------:R-:W4:Y:S04]  /*1e80*/  LDL R8, [R1+0x3c] ;  /* 0x00003c0001087983 */ /* 0x000f280000100800 */
[----:B0-----:R-:W4:Y:S01]  /*1e90*/  LDL R10, [R1+0x38] ;  /* 0x00003800010a7983 */ /* 0x001f220000100800 */
[----:B------:R-:W-:Y:S02]  /*1ea0*/  SEL R0, R0, RZ, !P0 ;  /* 0x000000ff00007207 */ /* 0x000fe40004000000 */
[----:B------:R-:W-:Y:S01]  /*1eb0*/  SHF.R.S32.HI R14, RZ, 0x1f, R156 ;  /* 0x0000001fff0e7819 */ /* 0x000fe2000001149c */
[----:B------:R-:W-:-:S04]  /*1ec0*/  IMAD.WIDE.U32 R50, R3, UR4, R4 ;  /* 0x0000000403327c25 */ /* 0x000fc8000f8e0004 */
[C---:B------:R-:W-:Y:S01]  /*1ed0*/  IMAD R6, R0.reuse, UR4, RZ ;  /* 0x0000000400067c24 */ /* 0x040fe2000f8e02ff */
[----:B------:R-:W0:Y:S01]  /*1ee0*/  S2R R27, SR_TID.X ;  /* 0x00000000001b7919 */ /* 0x000e220000002100 */
[----:B------:R-:W-:Y:S01]  /*1ef0*/  IMAD R4, R0, UR6, RZ ;  /* 0x0000000600047c24 */ /* 0x000fe2000f8e02ff */
[----:B------:R-:W-:Y:S01]  /*1f00*/  ULDC UR4, c[0x0][0x2f4] ;  /* 0x0000bd0000047ab9 */ /* 0x000fe20000000800 */
[----:B------:R-:W-:Y:S02]  /*1f10*/  IMAD R7, R3, UR5, R6 ;  /* 0x0000000503077c24 */ /* 0x000fe4000f8e0206 */
        /* <DEDUP_REMOVED lines=10> */
[----:B------:R-:W-:Y:S02]  /*1fc0*/  IMAD R4, R14, R34, RZ ;  /* 0x000000220e047224 */ /* 0x000fe400078e02ff */
        /* <DEDUP_REMOVED lines=10> */
[----:B------:R-:W-:-:S04]  /*2070*/  IMAD.WIDE.U32 R36, R156, R34, R18 ;  /* 0x000000229c247225 */ /* 0x000fc800078e0012 */
[----:B------:R-:W-:Y:S02]  /*2080*/  IMAD R6, R7, R40, RZ ;  /* 0x0000002807067224 */ /* 0x000fe400078e02ff */
[----:B------:R-:W-:Y:S02]  /*2090*/  IMAD.IADD R39, R39, 0x1, R9 ;  /* 0x0000000127277824 */ /* 0x000fe400078e0209 */
[----:B------:R-:W-:Y:S02]  /*20a0*/  IMAD.IADD R37, R9, 0x1, R37 ;  /* 0x0000000109257824 */ /* 0x000fe400078e0225 */
[----:B------:R-:W-:Y:S01]  /*20b0*/  IMAD R7, R7, R34, RZ ;  /* 0x0000002207077224 */ /* 0x000fe200078e02ff */
[----:B0-----:R-:W-:Y:S01]  /*20c0*/  SHF.R.U32.HI R13, RZ, 0x7, R27 ;  /* 0x00000007ff0d7819 */ /* 0x001fe2000001161b */
[----:B------:R-:W-:Y:S01]  /*20d0*/  IMAD R55, R47, 0xa0, RZ ;  /* 0x000000a02f377824 */ /* 0x000fe200078e02ff */
[----:B------:R-:W-:Y:S01]  /*20e0*/  IADD3 R52, P0, R156, R53, RZ ;  /* 0x000000359c347210 */ /* 0x000fe20007f1e0ff */
        /* <DEDUP_REMOVED lines=13> */
[----:B------:R-:W-:Y:S02]  /*21c0*/  ISETP.GE.AND P3, PT, R18, UR4, PT ;  /* 0x0000000412007c0c */ /* 0x000fe4000bf66270 */
[----:B------:R-:W-:Y:S01]  /*21d0*/  ISETP.GE.AND P2, PT, R32, UR4, PT ;  /* 0x0000000420007c0c */ /* 0x000fe2000bf46270 */
[----:B------:R-:W-:Y:S01]  /*21e0*/  IMAD.IADD R58, R45, 0x1, R59 ;  /* 0x000000012d3a7824 */ /* 0x000fe200078e023b */
[----:B------:R-:W-:Y:S01]  /*21f0*/  SHF.R.S32.HI R69, RZ, 0x1f, R60 ;  /* 0x0000001fff457819 */ /* 0x000fe2000001143c */
[----:B------:R-:W-:Y:S02]  /*2200*/  VIADD R33, R13, 0x8 ;  /* 0x000000080d217836 */ /* 0x000fe40000000000 */
        /* <DEDUP_REMOVED lines=9> */
[----:B--2---:R-:W-:Y:S02]  /*22a0*/  LOP3.LUT R4, R12, 0x30, R21, 0xf8, !PT ;  /* 0x000000300c047812 */ /* 0x004fe400078ef815 */
[----:B---3--:R-:W-:Y:S02]  /*22b0*/  LOP3.LUT P4, RZ, R24, 0x2, RZ, 0xc0, !PT ;  /* 0x0000000218ff7812 */ /* 0x008fe4000788c0ff */
[----:B----4-:R-:W-:-:S05]  /*22c0*/  LOP3.LUT R4, R4, R10, RZ, 0x3c, !PT ;  /* 0x0000000a04047212 */ /* 0x010fca00078e3cff */
[----:B------:R-:W-:-:S07]  /*22d0*/  IMAD.IADD R70, R8, 0x1, R4 ;  /* 0x0000000108467824 */ /* 0x000fce00078e0204 */
.L_x_12658:
[----:B------:R-:W2:Y:S01]  /*22e0*/  LDL R6, [R1+0x18] ;  /* 0x0000180001067983 */ /* 0x000ea20000100800 */
[----:B0---4-:R-:W0:Y:S03]  /*22f0*/  LDC.64 R62, c[0x0][0x2e8] ;  /* 0x0000ba00ff3e7b82 */ /* 0x011e260000000a00 */
        /* <DEDUP_REMOVED lines=39> */
[----:B------:R-:W2:Y:S01]  /*2570*/  LDL.64 R74, [R1+0x10] ;  /* 0x00001000014a7983 */ /* 0x000ea20000100a00 */
[----:B------:R-:W-:-:S03]  /*2580*/  ULDC.64 UR4, c[0x0][0x3e8] ;  /* 0x0000fa0000047ab9 */ /* 0x000fc60000000a00 */
[----:B------:R-:W3:Y:S01]  /*2590*/  LDL R64, [R1+0xc] ;  /* 0x00000c0001407983 */ /* 0x000ee20000100800 */
        /* <DEDUP_REMOVED lines=10> */
[----:B------:R-:W-:Y:S02]  /*2640*/  CS2R R8, SRZ ;  /* 0x0000000000087805 */ /* 0x000fe4000001ff00 */
[----:B------:R-:W-:Y:S02]  /*2650*/  CS2R R10, SRZ ;  /* 0x00000000000a7805 */ /* 0x000fe4000001ff00 */
[----:B--2---:R-:W-:-:S13]  /*2660*/  ISETP.GE.AND P0, PT, R74, R27, PT ;  /* 0x0000001b4a00720c */ /* 0x004fda0003f06270 */
[----:B------:R0:W5:Y:S04]  /*2670*/  @!P0 LDG.E.64 R14, desc[UR40][R4.64] ;  /* 0x00000028040e8981 */ /* 0x000168000c1e1b00 */
[----:B------:R0:W5:Y:S01]  /*2680*/  @!P0 LDG.E.64 R24, desc[UR40][R6.64] ;  /* 0x0000002806188981 */ /* 0x000162000c1e1b00 */
[----:B---3--:R-:W-:-:S13]  /*2690*/  ISETP.GE.AND P0, PT, R64, R27, PT ;  /* 0x0000001b4000720c */ /* 0x008fda0003f06270 */
[----:B------:R0:W5:Y:S04]  /*26a0*/  @!P0 LDG.E.64 R8, desc[UR40][R4.64+0x10] ;  /* 0x0000102804088981 */ /* 0x000168000c1e1b00 */
[----:B------:R0:W5:Y:S02]  /*26b0*/  @!P0 LDG.E.64 R10, desc[UR40][R6.64+0x10] ;  /* 0x00001028060a8981 */ /* 0x000164000c1e1b00 */
.L_x_12633:
[----:B------:R-:W-:Y:S05]  /*26c0*/  BSYNC B1 ;  /* 0x0000000000017941 */ /* 0x000fea0003800000 */
.L_x_12632:
        /* <DEDUP_REMOVED lines=8> */
.L_x_12634:
[----:B------:R-:W2:Y:S01]  /*2750*/  LDL R4, [R1+0x8] ;  /* 0x0000080001047983 */ /* 0x000ea20000100800 */
[----:B------:R-:W-:Y:S01]  /*2760*/  IMAD R74, R17, 0x8, R16 ;  /* 0x00000008114a7824 */ /* 0x000fe200078e0210 */
[----:B------:R-:W-:Y:S01]  /*2770*/  BSSY B1, `(.L_x_12635) ;  /* 0x0000004000017945 */ /* 0x000fe20003800000 */
[----:B--2---:R-:W-:-:S04]  /*2780*/  SHF.L.U32 R75, R4, 0x1f, RZ ;  /* 0x0000001f044b7819 */ /* 0x004fc800000006ff */
[----:B------:R-:W0:Y:S02]  /*2790*/  SYNCS.PHASECHK.TRANS64.TRYWAIT P5, [R74+URZ+0x13290], R75 ;  /* 0x0132904b4a0075a7 */ /* 0x000e2400080a017f */
[----:B0-----:R-:W-:Y:S05]  /*27a0*/  @!P5 BRA `(.L_x_12636) ;  /* 0x00000164008cd947 */ /* 0x001fea0003800000 */
.L_x_12858:
[----:B------:R-:W-:Y:S05]  /*27b0*/  BSYNC B1 ;  /* 0x0000000000017941 */ /* 0x000fea0003800000 */
.L_x_12635:
        /* <DEDUP_REMOVED lines=50> */
[----:B------:R-:W-:Y:S01]  /*2ae0*/  F2FP.F16.E4M3.UNPACK_B R66, R63 ;  /* 0x0000003fff42723e */ /* 0x000fe200020006ff */
[----:B------:R-:W-:-:S02]  /*2af0*/  HADD2.F32 R67, -RZ, R76.H1_H1 ;  /* 0x3000004cff437230 */ /* 0x000fc40000004100 */
[--C-:B------:R-:W-:Y:S02]  /*2b00*/  HADD2.F32 R64, -RZ, R25.reuse.H0_H0 ;  /* 0x20000019ff407230 */ /* 0x100fe40000004100 */
[----:B------:R-:W-:Y:S02]  /*2b10*/  HADD2.F32 R65, -RZ, R25.H1_H1 ;  /* 0x30000019ff417230 */ /* 0x000fe40000004100 */
[----:B------:R-:W-:Y:S02]  /*2b20*/  HADD2.F32 R76, -RZ, R76.H0_H0 ;  /* 0x2000004cff4c7230 */ /* 0x000fe40000004100 */
[-C--:B------:R-:W-:Y:S01]  /*2b30*/  FMUL.FTZ R80, R64, R67.reuse ;  /* 0x0000004340507220 */ /* 0x080fe20000410000 */
[--C-:B------:R-:W-:Y:S02]  /*2b40*/  HADD2.F32 R63, -RZ, R24.reuse.H1_H1 ;  /* 0x30000018ff3f7230 */ /* 0x100fe40000004100 */
[----:B------:R-:W-:Y:S01]  /*2b50*/  FMUL.FTZ R77, R65, R67 ;  /* 0x00000043414d7220 */ /* 0x000fe20000410000 */
[----:B------:R-:W-:Y:S01]  /*2b60*/  HADD2.F32 R25, -RZ, R24.H0_H0 ;  /* 0x20000018ff197230 */ /* 0x000fe20000004100 */
[----:B------:R-:W-:Y:S01]  /*2b70*/  F2FP.F16.E4M3.UNPACK_B R67, R14 ;  /* 0x0000000eff43723e */ /* 0x000fe200020006ff */
        /* <DEDUP_REMOVED lines=55> */
.L_x_12641:
[----:B------:R-:W-:Y:S05]  /*2ef0*/  BSYNC B2 ;  /* 0x0000000000027941 */ /* 0x000fea0003800000 */
.L_x_12640:
[----:B------:R1:W-:Y:S02]  /*2f00*/  STG.E.128 desc[UR40][R12.64], R4 ;  /* 0x000000040c007986 */ /* 0x0003e4000c101d28 */
.L_x_12639:
[----:B------:R-:W-:Y:S05]  /*2f10*/  BSYNC B1 ;  /* 0x0000000000017941 */ /* 0x000fea0003800000 */
.L_x_12638:
        /* <DEDUP_REMOVED lines=12> */
[----:B------:R-:W-:Y:S02]  /*2fe0*/  SHF.R.U32.HI R15, RZ, 0x8, R11 ;  /* 0x00000008ff0f7819 */ /* 0x000fe4000001160b */
[----:B------:R-:W-:Y:S02]  /*2ff0*/  SHF.R.U32.HI R25, RZ, 0x8, R9 ;  /* 0x00000008ff197819 */ /* 0x000fe40000011609 */
[----:B------:R-:W-:Y:S01]  /*3000*/  LOP3.LUT R10, R11, 0xff0000ff, RZ, 0xc0, !PT ;  /* 0xff0000ff0b0a7812 */ /* 0x000fe200078ec0ff */
[----:B------:R-:W-:Y:S01]  /*3010*/  IMAD.SHL.U32 R15, R15, 0x100, RZ ;  /* 0x000001000f0f7824 */ /* 0x000fe200078e00ff */
[----:B------:R-:W-:Y:S01]  /*3020*/  SHF.R.U32.HI R14, RZ, 0x10, R11 ;  /* 0x00000010ff0e7819 */ /* 0x000fe2000001160b */
[----:B------:R-:W-:Y:S01]  /*3030*/  IMAD.SHL.U32 R11, R25, 0x100, RZ ;  /* 0x00000100190b7824 */ /* 0x000fe200078e00ff */
[----:B------:R-:W-:Y:S02]  /*3040*/  SHF.R.U32.HI R27, RZ, 0x18, R9 ;  /* 0x00000018ff1b7819 */ /* 0x000fe40000011609 */
[----:B------:R-:W-:-:S02]  /*3050*/  LOP3.LUT R8, R9, 0xff, RZ, 0xc0, !PT ;  /* 0x000000ff09087812 */ /* 0x000fc400078ec0ff */
[----:B------:R-:W-:Y:S01]  /*3060*/  SHF.R.U32.HI R24, RZ, 0x10, R9 ;  /* 0x00000010ff187819 */ /* 0x000fe20000011609 */
[----:B-1----:R-:W-:Y:S01]  /*3070*/  IMAD.MOV.U32 R9, RZ, RZ, R4 ;  /* 0x000000ffff097224 */ /* 0x002fe200078e0004 */
[----:B------:R-:W-:Y:S01]  /*3080*/  LOP3.LUT R10, R10, 0xff00, R15, 0xf8, !PT ;  /* 0x0000ff000a0a7812 */ /* 0x000fe200078ef80f */
[----:B------:R-:W-:Y:S01]  /*3090*/  IMAD.U32 R15, R14, 0x10000, RZ ;  /* 0x000100000e0f7824 */ /* 0x000fe200078e00ff */
[----:B------:R-:W-:Y:S02]  /*30a0*/  PRMT R8, R27, 0x654, R8 ;  /* 0x000006541b087816 */ /* 0x000fe40000000008 */
[-C--:B------:R-:W-:Y:S02]  /*30b0*/  F2FP.F16.E4M3.UNPACK_B R4, R5.reuse ;  /* 0x00000005ff04723e */ /* 0x080fe400020006ff */
        /* <DEDUP_REMOVED lines=31> */
[--C-:B------:R-:W-:Y:S02]  /*32b0*/  HADD2.F32 R10, -RZ, R9.reuse.H0_H0 ;  /* 0x20000009ff0a7230 */ /* 0x100fe40000004100 */
[-C--:B------:R-:W-:Y:S01]  /*32c0*/  FMUL.FTZ R27, R11, R24.reuse ;  /* 0x000000180b1b7220 */ /* 0x080fe20000410000 */
[----:B------:R-:W-:Y:S02]  /*32d0*/  HADD2.F32 R62, -RZ, R62.H0_H0 ;  /* 0x2000003eff3e7230 */ /* 0x000fe40000004100 */
[----:B------:R-:W-:Y:S01]  /*32e0*/  FMUL.FTZ R64, R14, R24 ;  /* 0x000000180e407220 */ /* 0x000fe20000410000 */
[----:B------:R-:W-:Y:S01]  /*32f0*/  HADD2.F32 R9, -RZ, R9.H1_H1 ;  /* 0x30000009ff097230 */ /* 0x000fe20000004100 */
        /* <DEDUP_REMOVED lines=9> */
[----:B------:R-:W-:Y:S01]  /*3390*/  FFMA.FTZ R65, R9, R26, R62 ;  /* 0x0000001a09417223 */ /* 0x000fe2000001003e */
[----:B------:R-:W-:Y:S01]  /*33a0*/  F2FP.F16.E4M3.UNPACK_B R10, R7.H1 ;  /* 0x00000007ff0a723e */ /* 0x000fe200030006ff */
[--C-:B------:R-:W-:Y:S01]  /*33b0*/  HADD2.F32 R25, -RZ, R24.reuse.H1_H1 ;  /* 0x30000018ff197230 */ /* 0x100fe20000004100 */
[----:B------:R-:W-:Y:S01]  /*33c0*/  F2FP.F16.E4M3.UNPACK_B R26, R63.H1 ;  /* 0x0000003fff1a723e */ /* 0x000fe200030006ff */
[----:B------:R-:W-:Y:S01]  /*33d0*/  HADD2.F32 R24, -RZ, R24.H0_H0 ;  /* 0x20000018ff187230 */ /* 0x000fe20000004100 */
[----:B------:R-:W-:Y:S01]  /*33e0*/  F2FP.SATFINITE.E4M3.F32.PACK_AB_MERGE_C R76, R14, R11, RZ ;  /* 0x0000000b0e4c723e */ /* 0x000fe200048070ff */
        /* <DEDUP_REMOVED lines=29> */
[C---:B------:R-:W-:Y:S01]  /*35c0*/  FMUL.FTZ R26, R8.reuse, R26 ;  /* 0x0000001a081a7220 */ /* 0x040fe20000410000 */
[----:B------:R-:W-:Y:S02]  /*35d0*/  HADD2.F32 R15, -RZ, R15.H0_H0 ;  /* 0x2000000fff0f7230 */ /* 0x000fe40000004100 */
[----:B------:R-:W-:Y:S01]  /*35e0*/  FFMA.FTZ R11, R8, R24, -R11 ;  /* 0x00000018080b7223 */ /* 0x000fe2000001080b */
[----:B------:R-:W-:Y:S01]  /*35f0*/  F2FP.SATFINITE.E4M3.F32.PACK_AB_MERGE_C R66, R67, R66, RZ ;  /* 0x000000424342723e */ /* 0x000fe200048070ff */
[CC--:B------:R-:W-:Y:S01]  /*3600*/  FMUL.FTZ R10, R6.reuse, R63.reuse ;  /* 0x0000003f060a7220 */ /* 0x0c0fe20000410000 */
[----:B------:R-:W-:Y:S01]  /*3610*/  FMUL.FTZ R63, R7, R63 ;  /* 0x0000003f073f7220 */ /* 0x000fe20000410000 */
[----:B------:R-:W-:Y:S02]  /*3620*/  FFMA.FTZ R26, R9, R24, R26 ;  /* 0x00000018091a7223 */ /* 0x000fe4000001001a */
[-C--:B------:R-:W-:Y:S01]  /*3630*/  FFMA.FTZ R10, R7, R15.reuse, -R10 ;  /* 0x0000000f070a7223 */ /* 0x080fe2000001080a */
[----:B------:R-:W-:-:S02]  /*3640*/  FFMA.FTZ R63, R6, R15, R63 ;  /* 0x0000000f063f7223 */ /* 0x000fc4000001003f */
[----:B------:R-:W-:-:S03]  /*3650*/  F2FP.SATFINITE.E4M3.F32.PACK_AB_MERGE_C R7, R26, R11, R66 ;  /* 0x0000000b1a07723e */ /* 0x000fc60004807042 */
[----:B------:R-:W-:-:S07]  /*3660*/  F2FP.SATFINITE.E4M3.F32.PACK_AB_MERGE_C R6, R63, R10, R27 ;  /* 0x0000000a3f06723e */ /* 0x000fce000480701b */
.L_x_12643:
[----:B------:R-:W-:Y:S05]  /*3670*/  BSYNC B1 ;  /* 0x0000000000017941 */ /* 0x000fea0003800000 */
.L_x_12642:
[----:B-1----:R1:W-:Y:S01]  /*3680*/  STG.E.128 desc[UR40][R12.64+0x20], R4 ;  /* 0x000020040c007986 */ /* 0x0023e2000c101d28 */
[----:B------:R-:W-:Y:S05]  /*3690*/  BRA `(.L_x_12637) ;  /* 0x0000001400007947 */ /* 0x000fea0003800000 */
.L_x_12631:
        /* <DEDUP_REMOVED lines=34> */
.L_x_12644:
[----:B------:R-:W2:Y:S01]  /*38c0*/  LDL R12, [R1+0x8] ;  /* 0x00000800010c7983 */ /* 0x000ea20000100800 */
[----:B------:R-:W-:Y:S01]  /*38d0*/  IMAD R74, R17, 0x8, R16 ;  /* 0x00000008114a7824 */ /* 0x000fe200078e0210 */
[----:B------:R-:W0:Y:S01]  /*38e0*/  LDC R77, c[0x0][0x2f4] ;  /* 0x0000bd00ff4d7b82 */ /* 0x000e220000000800 */
[----:B------:R-:W-:Y:S01]  /*38f0*/  BSSY B1, `(.L_x_12645) ;  /* 0x0000004000017945 */ /* 0x000fe20003800000 */
[----:B--2---:R-:W-:-:S04]  /*3900*/  SHF.L.U32 R75, R12, 0x1f, RZ ;  /* 0x0000001f0c4b7819 */ /* 0x004fc800000006ff */
[----:B------:R-:W1:Y:S02]  /*3910*/  SYNCS.PHASECHK.TRANS64.TRYWAIT P5, [R74+URZ+0x13290], R75 ;  /* 0x0132904b4a0075a7 */ /* 0x000e6400080a017f */
[----:B01----:R-:W-:Y:S05]  /*3920*/  @!P5 BRA `(.L_x_12646) ;  /* 0x000001540040d947 */ /* 0x003fea0003800000 */
.L_x_12859:
[----:B------:R-:W-:Y:S05]  /*3930*/  BSYNC B1 ;  /* 0x0000000000017941 */ /* 0x000fea0003800000 */
.L_x_12645:
[----:B------:R-:W-:Y:S01]  /*3940*/  ISETP.GE.OR P5, PT, R18, R77, P1 ;  /* 0x0000004d1200720c */ /* 0x000fe20000fa6670 */
        /* <DEDUP_REMOVED lines=32> */
[----:B------:R-:W-:-:S04]  /*3b50*/  IMAD R15, R17, 0x2800, R12 ;  /* 0x00002800110f7824 */ /* 0x000fc800078e020c */
[----:B------:R-:W-:Y:S02]  /*3b60*/  IMAD.IADD R24, R16, 0x1, R15 ;  /* 0x0000000110187824 */ /* 0x000fe400078e020f */
        /* <DEDUP_REMOVED lines=213> */
.L_x_12648:
[----:B------:R-:W-:Y:S05]  /*48c0*/  BSYNC B1 ;  /* 0x0000000000017941 */ /* 0x000fea0003800000 */
.L_x_12647:
        /* <DEDUP_REMOVED lines=10> */
.L_x_12630:
[----:B0-----:R-:W2:Y:S02]  /*4970*/  LDL R4, [R1+0x4] ;  /* 0x0000040001047983 */ /* 0x001ea40000100800 */
[----:B--2---:R-:W-:-:S13]  /*4980*/  ISETP.NE.AND P0, PT, R4, 0x3, PT ;  /* 0x000000030400780c */ /* 0x004fda0003f05270 */
[----:B------:R-:W-:Y:S05]  /*4990*/  @!P0 BRA `(.L_x_12649) ;  /* 0x0000000000048947 */ /* 0x000fea0003800000 */
[----:B------:R-:W-:Y:S01]  /*49a0*/  BPT.TRAP 0x1 ;  /* 0x000000040000795c */ /* 0x000fe20000300000 */
.L_x_12649:
        /* <DEDUP_REMOVED lines=8> */
.L_x_12860:
[----:B------:R-:W-:Y:S05]  /*4a30*/  BSYNC B1 ;  /* 0x0000000000017941 */ /* 0x000fea0003800000 */
.L_x_12650:
[----:B------:R-:W-:-:S13]  /*4a40*/  ISETP.GE.AND P1, PT, R156, R5, PT ;  /* 0x000000059c00720c */ /* 0x000fda0003f26270 */
[----:B------:R-:W-:Y:S05]  /*4a50*/  @P1 BRA `(.L_x_12637) ;  /* 0x0000000000101947 */ /* 0x000fea0003800000 */
[----:B------:R-:W1:Y:S04]  /*4a60*/  @!P3 LDS.128 R4, [R73+0xe000] ;  /* 0x00e000004904b984 */ /* 0x000e680000000c00 */
[----:B------:R-:W2:Y:S04]  /*4a70*/  @!P2 LDS.128 R8, [R72+0xe000] ;  /* 0x00e000004808a984 */ /* 0x000ea80000000c00 */
[----:B-1----:R1:W-:Y:S04]  /*4a80*/  @!P3 STG.E.128 desc[UR40][R12.64], R4 ;  /* 0x000000040c00b986 */ /* 0x0023e8000c101d28 */
[----:B--2---:R1:W-:Y:S02]  /*4a90*/  @!P2 STG.E.128 desc[UR40][R12.64+0x20], R8 ;  /* 0x000020080c00a986 */ /* 0x0043e4000c101d28 */
.L_x_12637:
[----:B------:R-:W-:Y:S05]  /*4aa0*/  BSYNC B0 ;  /* 0x0000000000007941 */ /* 0x000fea0003800000 */
.L_x_12629:
        /* <DEDUP_REMOVED lines=17> */
.L_x_12653:
[----:B------:R-:W-:Y:S05]  /*4bc0*/  BSYNC B0 ;  /* 0x0000000000007941 */ /* 0x000fea0003800000 */
.L_x_12652:
[----:B------:R-:W5:Y:S01]  /*4bd0*/  SYNCS.PHASECHK.TRANS64.TRYWAIT P0, [R74+URZ+0x132b0], R75 ;  /* 0x0132b04b4a0075a7 */ /* 0x000f62000800017f */
[----:B------:R-:W-:Y:S04]  /*4be0*/  BSSY B0, `(.L_x_12654) ;  /* 0x0000002000007945 */ /* 0x000fe80003800000 */
[----:B-----5:R-:W-:Y:S05]  /*4bf0*/  @!P0 BRA `(.L_x_12655) ;  /* 0x0000014000b48947 */ /* 0x020fea0003800000 */
.L_x_12861:
[----:B------:R-:W-:Y:S05]  /*4c00*/  BSYNC B0 ;  /* 0x0000000000007941 */ /* 0x000fea0003800000 */
.L_x_12654:
        /* <DEDUP_REMOVED lines=19> */
.L_x_12657:
[----:B------:R-:W-:Y:S05]  /*4d40*/  BSYNC B0 ;  /* 0x0000000000007941 */ /* 0x000fea0003800000 */
.L_x_12656:
[----:B-1----:R-:W5:Y:S04]  /*4d50*/  LDL R4, [R1] ;  /* 0x0000000001047983 */ /* 0x002f680000100800 */
[----:B------:R-:W2:Y:S01]  /*4d60*/  LDL.LU R5, [R1+0x8] ;  /* 0x0000080001057983 */ /* 0x000ea20000300800 */
        /* <DEDUP_REMOVED lines=16> */
[----:B--2---:R-:W-:-:S05]  /*4e70*/  LOP3.LUT R5, R5, R4, RZ, 0x3c, !PT ;  /* 0x0000000405057212 */ /* 0x004fca00078e3cff */
[----:B------:R0:W-:Y:S02]  /*4e80*/  STL [R1+0x8], R5 ;  /* 0x0000080501007387 */ /* 0x0001e40000100800 */
[----:B------:R-:W-:Y:S05]  /*4e90*/  @P6 BRA `(.L_x_12658) ;  /* 0xffffffd400106947 */ /* 0x000fea000383ffff */
.L_x_12624:
[----:B------:R-:W-:Y:S04]  /*4ea0*/  BSSY B0, `(.L_x_12659) ;  /* 0x0000004000007945 */ /* 0x000fe80003800000 */
[----:B------:R-:W-:Y:S05]  /*4eb0*/  @P0 BRA `(.L_x_12660) ;  /* 0x0000000000080947 */ /* 0x000fea0003800000 */
[----:B------:R-:W1:Y:S02]  /*4ec0*/  FENCE.VIEW.ASYNC.G ;  /* 0x00000000000073c6 */ /* 0x000e640000000100 */
[----:B-1----:R-:W-:Y:S06]  /*4ed0*/  BAR.ARV 0xc, 0x200 ;  /* 0x0308000000007b1d */ /* 0x002fec0000002000 */
.L_x_12660:
[----:B------:R-:W-:Y:S05]  /*4ee0*/  BSYNC B0 ;  /* 0x0000000000007941 */ /* 0x000fea0003800000 */
.L_x_12659:
[----:B------:R-:W2:Y:S01]  /*4ef0*/  LDL R2, [R1+0x6c] ;  /* 0x00006c0001027983 */ /* 0x000ea20000100800 */
[----:B------:R-:W-:Y:S01]  /*4f00*/  ULDC.64 UR4, c[0x0][0x990] ;  /* 0x0002640000047ab9 */ /* 0x000fe20000000a00 */
[----:B------:R-:W-:Y:S02]  /*4f10*/  ULDC.64 UR6, c[0x0][0x998] ;  /* 0x0002660000067ab9 */ /* 0x000fe40000000a00 */
[----:B0-----:R-:W4:Y:S04]  /*4f20*/  LDL R5, [R1+0x48] ;  /* 0x0000480001057983 */ /* 0x001f280000100800 */
[----:B------:R-:W4:Y:S01]  /*4f30*/  LDL R20, [R1+0x58] ;  /* 0x0000580001147983 */ /* 0x000f220000100800 */
[----:B------:R-:W-:Y:S02]  /*4f40*/  ISETP.NE.U32.AND P0, PT, RZ, UR4, PT ;  /* 0x00000004ff007c0c */ /* 0x000fe4000bf05070 */
[----:B------:R-:W-:Y:S01]  /*4f50*/  ISETP.NE.U32.AND P1, PT, RZ, UR6, PT ;  /* 0x00000006ff007c0c */ /* 0x000fe2000bf25070 */
[----:B---3--:R-:W3:Y:S01]  /*4f60*/  LDL R14, [R1+0x28] ;  /* 0x00002800010e7983 */ /* 0x008ee20000100800 */
        /* <DEDUP_REMOVED lines=36> */
[----:B------:R-:W4:Y:S01]  /*51b0*/  @P0 LDC R11, c[0x0][0x450] ;  /* 0x00011400ff0b0b82 */ /* 0x000f220000000800 */
[----:B---3--:R-:W-:-:S04]  /*51c0*/  VIADD R7, R14, 0xbf ;  /* 0x000000bf0e077836 */ /* 0x008fc80000000000 */
[----:B0-----:R-:W-:-:S05]  /*51d0*/  @P0 IMAD.HI.U32 R2, R7, R2, RZ ;  /* 0x0000000207020227 */ /* 0x001fca00078e00ff */
[----:B----4-:R-:W-:-:S05]  /*51e0*/  @P0 SHF.R.U32.HI R7, RZ, R11, R2 ;  /* 0x0000000bff070219 */ /* 0x010fca0000011602 */
[----:B------:R-:W-:-:S04]  /*51f0*/  IMAD.IADD R7, R30, 0x1, R7 ;  /* 0x000000011e077824 */ /* 0x000fc800078e0207 */
[----:B------:R-:W-:-:S05]  /*5200*/  IMAD.HI R7, R7, 0x66666667, RZ ;  /* 0x6666666707077827 */ /* 0x000fca00078e02ff */
[----:B------:R-:W-:-:S04]  /*5210*/  SHF.R.U32.HI R2, RZ, 0x1f, R7 ;  /* 0x0000001fff027819 */ /* 0x000fc80000011607 */
[----:B------:R-:W-:-:S04]  /*5220*/  LEA.HI.SX32 R7, R7, R2, 0x1a ;  /* 0x0000000207077211 */ /* 0x000fc800078fd2ff */
[----:B------:R-:W-:-:S04]  /*5230*/  VIMNMX R104, R104, R7, PT ;  /* 0x0000000768687248 */ /* 0x000fc80003fe0100 */
[----:B------:R-:W-:Y:S02]  /*5240*/  ISETP.GE.AND P1, PT, R104, 0x1, PT ;  /* 0x000000016800780c */ /* 0x000fe40003f26270 */
[----:B------:R-:W-:Y:S02]  /*5250*/  CS2R R20, SRZ ;  /* 0x0000000000147805 */ /* 0x000fe4000001ff00 */
[----:B------:R-:W-:Y:S02]  /*5260*/  PLOP3.LUT P0, PT, PT, PT, PT, 0x80, 0x0 ;  /* 0x000000000000781c */ /* 0x000fe40003f0f070 */
[----:B------:R-:W-:Y:S02]  /*5270*/  CS2R R54, SRZ ;  /* 0x0000000000367805 */ /* 0x000fe4000001ff00 */
[----:B-1----:R-:W-:Y:S02]  /*5280*/  CS2R R4, SRZ ;  /* 0x0000000000047805 */ /* 0x002fe4000001ff00 */
        /* <DEDUP_REMOVED lines=14> */
[----:B------:R-:W-:-:S02]  /*5370*/  IMAD.MOV.U32 R58, RZ, RZ, RZ ;  /* 0x000000ffff3a7224 */ /* 0x000fc400078e00ff */
[----:B--2---:R-:W-:-:S04]  /*5380*/  FMUL.FTZ R0, R3, R0 ;  /* 0x0000000003007220 */ /* 0x004fc80000410000 */
[----:B------:R-:W-:Y:S01]  /*5390*/  FMUL.FTZ R2, R0, UR4 ;  /* 0x0000000400027c20 */ /* 0x000fe20008410000 */
        /* <DEDUP_REMOVED lines=33> */
.L_x_12663:
[----:B------:R-:W-:Y:S05]  /*55b0*/  BSYNC B6 ;  /* 0x0000000000067941 */ /* 0x000fea0003800000 */
.L_x_12662:
        /* <DEDUP_REMOVED lines=13> */
.L_x_12667:
[----:B-1----:R1:W2:Y:S02]  /*5690*/  SYNCS.PHASECHK.TRANS64.TRYWAIT P0, [R16+URZ+0x13200], R3 ;  /* 0x01320003100075a7 */ /* 0x0022a4000800017f */
[----:B--2---:R-:W-:Y:S05]  /*56a0*/  @!P0 NANOSLEEP.SYNCS 0x989680 ;  /* 0x009896800000895d */ /* 0x004fea0003900000 */
[----:B------:R-:W2:Y:S02]  /*56b0*/  @!P0 SYNCS.PHASECHK.TRANS64 P0, [R16+URZ+0x13200], R3 ;  /* 0x01320003100085a7 */ /* 0x000ea4000800007f */
[----:B--2---:R-:W-:Y:S05]  /*56c0*/  @!P0 BRA `(.L_x_12667) ;  /* 0xfffffffc00f08947 */ /* 0x004fea000383ffff */
.L_x_12666:
[----:B------:R-:W-:Y:S05]  /*56d0*/  BSYNC B0 ;  /* 0x0000000000007941 */ /* 0x000fea0003800000 */
.L_x_12665:
[----:B------:R-:W-:Y:S05]  /*56e0*/  BRA `(.L_x_12668) ;  /* 0x0000002800fc7947 */ /* 0x000fea0003800000 */
.L_x_12664:
        /* <DEDUP_REMOVED lines=30> */
.L_x_12670:
[----:B------:R-:W-:Y:S05]  /*58d0*/  BSYNC B6 ;  /* 0x0000000000067941 */ /* 0x000fea0003800000 */
.L_x_12669:
[----:B------:R-:W2:Y:S01]  /*58e0*/  LDL R20, [R1+0x28] ;  /* 0x0000280001147983 */ /* 0x000ea20000100800 */
[----:B------:R-:W-:Y:S01]  /*58f0*/  ULDC.U8 UR4, c[0x0][0x410] ;  /* 0x0001040000047ab9 */ /* 0x000fe20000000000 */
[----:B------:R-:W-:Y:S01]  /*5900*/  BSSY B0, `(.L_x_12671) ;  /* 0x0000295000007945 */ /* 0x000fe20003800000 */
[----:B------:R-:W-:Y:S01]  /*5910*/  ISETP.NE.AND P0, PT, RZ, UR4, PT ;  /* 0x00000004ff007c0c */ /* 0x000fe2000bf05270 */
[----:B--2---:R-:W-:-:S12]  /*5920*/  IMAD.IADD R10, R156, 0x1, R20 ;  /* 0x000000019c0a7824 */ /* 0x004fd800078e0214 */
        /* <DEDUP_REMOVED lines=33> */
.L_x_12867:
[----:B0-----:R-:W5:Y:S04]  /*5b40*/  LDL R5, [R1+0x2c] ;  /* 0x00002c0001057983 */ /* 0x001f680000100800 */
        /* <DEDUP_REMOVED lines=13> */
[----:B------:R-:W2:Y:S01]  /*5c20*/  LDL.64 R30, [R1+0x10] ;  /* 0x00001000011e7983 */ /* 0x000ea20000100a00 */
[----:B------:R-:W-:-:S03]  /*5c30*/  ULDC UR4, c[0x0][0x3f4] ;  /* 0x0000fd0000047ab9 */ /* 0x000fc60000000800 */
[----:B------:R-:W3:Y:S04]  /*5c40*/  LDL R15, [R1+0xc] ;  /* 0x00000c00010f7983 */ /* 0x000ee80000100800 */
[----:B------:R-:W1:Y:S01]  /*5c50*/  LDL R26, [R1+0x78] ;  /* 0x00007800011a7983 */ /* 0x000e620000100800 */
[----:B------:R-:W-:Y:S02]  /*5c60*/  CS2R R10, SRZ ;  /* 0x00000000000a7805 */ /* 0x000fe4000001ff00 */
[----:B------:R-:W-:Y:S02]  /*5c70*/  CS2R R8, SRZ ;  /* 0x0000000000087805 */ /* 0x000fe4000001ff00 */
[----:B------:R-:W-:Y:S02]  /*5c80*/  CS2R R20, SRZ ;  /* 0x0000000000147805 */ /* 0x000fe4000001ff00 */
[----:B------:R-:W-:-:S02]  /*5c90*/  CS2R R12, SRZ ;  /* 0x00000000000c7805 */ /* 0x000fc4000001ff00 */
[----:B--2---:R-:W-:Y:S02]  /*5ca0*/  ISETP.GE.AND P4, PT, R30, UR4, PT ;  /* 0x000000041e007c0c */ /* 0x004fe4000bf86270 */
[----:B---3--:R-:W-:-:S11]  /*5cb0*/  ISETP.GE.AND P5, PT, R15, UR4, PT ;  /* 0x000000040f007c0c */ /* 0x008fd6000bfa6270 */
[CC--:B------:R-:W-:Y:S02]  /*5cc0*/  @!P4 IADD3 R6, P0, R30.reuse, R3.reuse, RZ ;  /* 0x000000031e06c210 */ /* 0x0c0fe40007f1e0ff */
[C---:B------:R-:W-:Y:S02]  /*5cd0*/  @!P5 IADD3 R24, P2, R15.reuse, R3, RZ ;  /* 0x000000030f18d210 */ /* 0x040fe40007f5e0ff */
[----:B------:R-:W-:Y:S02]  /*5ce0*/  @!P4 SHF.R.S32.HI R3, RZ, 0x1f, R30 ;  /* 0x0000001fff03c819 */ /* 0x000fe4000001141e */
[-C--:B----4-:R-:W-:Y:S01]  /*5cf0*/  @!P4 IADD3 R30, P1, R30, R14.reuse, RZ ;  /* 0x0000000e1e1ec210 */ /* 0x090fe20007f3e0ff */
[C-C-:B-1----:R-:W-:Y:S01]  /*5d00*/  @!P5 IMAD.X R25, R0.reuse, 0x1, R26.reuse, P2 ;  /* 0x000000010019d824 */ /* 0x142fe200010e061a */
[----:B------:R-:W-:Y:S01]  /*5d10*/  @!P5 IADD3 R14, P3, R15, R14, RZ ;  /* 0x0000000e0f0ed210 */ /* 0x000fe20007f7e0ff */
[--C-:B------:R-:W-:Y:S02]  /*5d20*/  @!P4 IMAD.X R7, R0, 0x1, R3.reuse, P0 ;  /* 0x000000010007c824 */ /* 0x100fe400000e0603 */
[C---:B------:R-:W-:Y:S01]  /*5d30*/  @!P4 IMAD.X R31, R4.reuse, 0x1, R3, P1 ;  /* 0x00000001041fc824 */ /* 0x040fe200008e0603 */
[----:B------:R0:W5:Y:S01]  /*5d40*/  @!P5 LD.E.64 R10, desc[UR40][R24.64] ;  /* 0x00000028180ad980 */ /* 0x000162000c101b00 */
[----:B------:R-:W-:-:S03]  /*5d50*/  @!P5 IMAD.X R15, R4, 0x1, R26, P3 ;  /* 0x00000001040fd824 */ /* 0x000fc600018e061a */
[----:B------:R0:W5:Y:S04]  /*5d60*/  @!P4 LD.E.64 R20, desc[UR40][R6.64] ;  /* 0x000000280614c980 */ /* 0x000168000c101b00 */
[----:B------:R0:W5:Y:S04]  /*5d70*/  @!P5 LD.E.64 R8, desc[UR40][R14.64] ;  /* 0x000000280e08d980 */ /* 0x000168000c101b00 */
[----:B------:R0:W5:Y:S02]  /*5d80*/  @!P4 LD.E.64 R12, desc[UR40][R30.64] ;  /* 0x000000281e0cc980 */ /* 0x000164000c101b00 */
.L_x_12675:
[----:B------:R-:W-:Y:S05]  /*5d90*/  BSYNC B1 ;  /* 0x0000000000017941 */ /* 0x000fea0003800000 */
.L_x_12674:
[----:B-1----:R-:W2:Y:S01]  /*5da0*/  LDL.LU R0, [R1+0x54] ;  /* 0x0000540001007983 */ /* 0x002ea20000300800 */
[----:B------:R-:W1:Y:S01]  /*5db0*/  SYNCS.PHASECHK.TRANS64.TRYWAIT P0, [R16+URZ+0x13200], R5 ;  /* 0x01320005100075a7 */ /* 0x000e62000800017f */
[----:B------:R-:W-:Y:S01]  /*5dc0*/  BSSY B1, `(.L_x_12676) ;  /* 0x0000005000017945 */ /* 0x000fe20003800000 */
[----:B--2---:R-:W-:-:S05]  /*5dd0*/  IMAD R0, R0, -0xc0, R27 ;  /* 0xffffff4000007824 */ /* 0x004fca00078e021b */
[----:B------:R-:W-:-:S04]  /*5de0*/  VIMNMX R3, R0, 0xc0, PT ;  /* 0x000000c000037848 */ /* 0x000fc80003fe0100 */
[----:B------:R-:W-:Y:S01]  /*5df0*/  ISETP.GE.AND P1, PT, R156, R3, PT ;  /* 0x000000039c00720c */ /* 0x000fe20003f26270 */
[----:B-1----:R-:W-:-:S12]  /*5e00*/  @!P0 BRA `(.L_x_12677) ;  /* 0x0000013000b08947 */ /* 0x002fd80003800000 */
.L_x_12868:
[----:B------:R-:W-:Y:S05]  /*5e10*/  BSYNC B1 ;  /* 0x0000000000017941 */ /* 0x000fea0003800000 */
.L_x_12676:
[----:B------:R-:W-:Y:S05]  /*5e20*/  @P1 BRA `(.L_x_12678) ;  /* 0x0000002400081947 */ /* 0x000fea0003800000 */
[----:B0-----:R-:W2:Y:S01]  /*5e30*/  LDL.64 R6, [R1+0x10] ;  /* 0x0000100001067983 */ /* 0x001ea20000100a00 */
[----:B------:R-:W2:Y:S03]  /*5e40*/  LDC R0, c[0x0][0x3f4] ;  /* 0x0000fd00ff007b82 */ /* 0x000ea60000000800 */
[----:B------:R-:W3:Y:S04]  /*5e50*/  LDL R3, [R1+0xc] ;  /* 0x00000c0001037983 */ /* 0x000ee80000100800 */
[----:B------:R0:W5:Y:S01]  /*5e60*/  LDL R36, [R1+0x18] ;  /* 0x0000180001247983 */ /* 0x0001620000100800 */
[----:B------:R-:W-:Y:S01]  /*5e70*/  BSSY B1, `(.L_x_12679) ;  /* 0x000007b000017945 */ /* 0x000fe20003800000 */
[----:B--2---:R-:W-:-:S02]  /*5e80*/  ISETP.GE.AND P0, PT, R6, R0, PT ;  /* 0x000000000600720c */ /* 0x004fc40003f06270 */
[----:B---3--:R-:W-:-:S11]  /*5e90*/  ISETP.GE.AND P1, PT, R3, R0, PT ;  /* 0x000000000300720c */ /* 0x008fd60003f26270 */
[----:B0-----:R-:W-:Y:S05]  /*5ea0*/  @P0 BRA `(.L_x_12680) ;  /* 0x0000000400dc0947 */ /* 0x001fea0003800000 */
[----:B-----5:R-:W-:Y:S01]  /*5eb0*/  IMAD.IADD R0, R16, 0x1, R36 ;  /* 0x0000000110007824 */ /* 0x020fe200078e0224 */
[----:B----4-:R-:W-:Y:S02]  /*5ec0*/  SHF.R.U32.HI R14, RZ, 0x8, R20 ;  /* 0x00000008ff0e7819 */ /* 0x010fe40000011614 */
[----:B------:R-:W-:Y:S02]  /*5ed0*/  LOP3.LUT R3, R20, 0xff, RZ, 0xc0, !PT ;  /* 0x000000ff14037812 */ /* 0x000fe400078ec0ff */
[----:B-1----:R-:W0:Y:S01]  /*5ee0*/  LDS.128 R4, [R0+0xb000] ;  /* 0x00b0000000047984 */ /* 0x002e220000000c00 */
        /* <DEDUP_REMOVED lines=115> */
.L_x_12680:
[----:B------:R-:W-:Y:S05]  /*6620*/  BSYNC B1 ;  /* 0x0000000000017941 */ /* 0x000fea0003800000 */
.L_x_12679:
[----:B------:R-:W-:Y:S05]  /*6630*/  @P1 BRA `(.L_x_12678) ;  /* 0x0000001c00041947 */ /* 0x000fea0003800000 */
[----:B0-----:R-:W2:Y:S01]  /*6640*/  LDL R0, [R1+0x74] ;  /* 0x0000740001007983 */ /* 0x001ea20000100800 */
[----:B-----5:R-:W-:Y:S01]  /*6650*/  IMAD.IADD R3, R16, 0x1, R36 ;  /* 0x0000000110037824 */ /* 0x020fe200078e0224 */
[----:B------:R-:W-:Y:S02]  /*6660*/  SHF.R.U32.HI R13, RZ, 0x8, R11 ;  /* 0x00000008ff0d7819 */ /* 0x000fe4000001160b */
[----:B------:R-:W-:Y:S02]  /*6670*/  SHF.R.U32.HI R24, RZ, 0x8, R9 ;  /* 0x00000008ff187819 */ /* 0x000fe40000011609 */
[----:B------:R-:W-:Y:S02]  /*6680*/  SHF.R.U32.HI R15, RZ, 0x8, R8 ;  /* 0x00000008ff0f7819 */ /* 0x000fe40000011608 */
[----:B----4-:R-:W-:Y:S02]  /*6690*/  LOP3.LUT R14, R11, 0xff, RZ, 0xc0, !PT ;  /* 0x000000ff0b0e7812 */ /* 0x010fe400078ec0ff */
        /* <DEDUP_REMOVED lines=25> */
[----:B--2---:R-:W-:Y:S01]  /*6830*/  LOP3.LUT P0, RZ, R0, 0x2, RZ, 0xc0, !PT ;  /* 0x0000000200ff7812 */ /* 0x004fe2000780c0ff */
[----:B------:R-:W-:-:S12]  /*6840*/  VIADD R0, R3, 0x20 ;  /* 0x0000002003007836 */ /* 0x000fd80000000000 */
[----:B------:R-:W-:Y:S01]  /*6850*/  @P0 VIADD R0, R3, 0xffffffe0 ;  /* 0xffffffe003000836 */ /* 0x000fe20000000000 */
[----:B------:R-:W-:-:S04]  /*6860*/  SHF.R.U32.HI R3, RZ, 0x8, R10 ;  /* 0x00000008ff037819 */ /* 0x000fc8000001160a */
[----:B-1----:R-:W0:Y:S01]  /*6870*/  LDS.128 R4, [R0+0xb000] ;  /* 0x00b0000000047984 */ /* 0x002e220000000c00 */
        /* <DEDUP_REMOVED lines=92> */
.L_x_12672:
        /* <DEDUP_REMOVED lines=22> */
[----:B------:R-:W-:Y:S01]  /*6fa0*/  UMOV UR4, 0xffffffff ;  /* 0xffffffff00047882 */ /* 0x000fe20000000000 */
[----:B------:R-:W-:Y:S01]  /*6fb0*/  IADD3 R4, P1, R20, UR8, RZ ;  /* 0x0000000814047c10 */ /* 0x000fe2000ff3e0ff */
[----:B------:R-:W-:Y:S01]  /*6fc0*/  IMAD R20, R7, UR7, R0 ;  /* 0x0000000707147c24 */ /* 0x000fe2000f8e0200 */
[----:B------:R-:W-:-:S04]  /*6fd0*/  IADD3.X R13, R5, UR5, R13, P0, !PT ;  /* 0x00000005050d7c10 */ /* 0x000fc800087fe40d */
[----:B------:R-:W-:Y:S01]  /*6fe0*/  IADD3.X R20, R21, UR9, R20, P1, !PT ;  /* 0x0000000915147c10 */ /* 0x000fe20008ffe414 */
[----:B------:R-:W-:Y:S06]  /*6ff0*/  BRA.DIV UR4, `(.L_x_12681) ;  /* 0x0000012204487947 */ /* 0x000fec000b800000 */
[----:B------:R0:W1:Y:S04]  /*7000*/  SHFL.IDX PT, R0, R13, RZ, 0x1e1f ;  /* 0x001e1fff0d007589 */ /* 0x00006800000e0000 */
[----:B------:R-:W2:Y:S04]  /*7010*/  SHFL.IDX PT, R3, R3, RZ, 0x1e1f ;  /* 0x001e1fff03037589 */ /* 0x000ea800000e0000 */
[----:B------:R-:W3:Y:S04]  /*7020*/  SHFL.IDX PT, R20, R20, RZ, 0x1e1f ;  /* 0x001e1fff14147589 */ /* 0x000ee800000e0000 */
[----:B------:R0:W4:Y:S02]  /*7030*/  SHFL.IDX PT, R14, R4, RZ, 0x1e1f ;  /* 0x001e1fff040e7589 */ /* 0x00012400000e0000 */
.L_x_12874:
[----:B0-----:R-:W5:Y:S01]  /*7040*/  LDL R4, [R1+0x2c] ;  /* 0x00002c0001047983 */ /* 0x001f620000100800 */
[----:B------:R-:W0:Y:S03]  /*7050*/  LDC R27, c[0x0][0x3f4] ;  /* 0x0000fd00ff1b7b82 */ /* 0x000e260000000800 */
[----:B------:R-:W2:Y:S01]  /*7060*/  LDL R5, [R1+0x68] ;  /* 0x0000680001057983 */ /* 0x000ea20000100800 */
[----:B------:R-:W-:Y:S01]  /*7070*/  BSSY B1, `(.L_x_12682) ;  /* 0x0000017000017945 */ /* 0x000fe20003800000 */
[----:B------:R-:W-:Y:S01]  /*7080*/  CS2R R6, SRZ ;  /* 0x0000000000067805 */ /* 0x000fe2000001ff00 */
[----:B-----5:R-:W-:Y:S01]  /*7090*/  IMAD R25, R4, R8, RZ ;  /* 0x0000000804197224 */ /* 0x020fe200078e02ff */
[----:B------:R-:W-:Y:S02]  /*70a0*/  CS2R R8, SRZ ;  /* 0x0000000000087805 */ /* 0x000fe4000001ff00 */
[----:B--2---:R-:W-:-:S02]  /*70b0*/  LEA.HI R4, R5, R5, RZ, 0x1 ;  /* 0x0000000505047211 */ /* 0x004fc400078f08ff */
[----:B------:R-:W-:Y:S02]  /*70c0*/  ISETP.GE.AND P0, PT, R10, R25, PT ;  /* 0x000000190a00720c */ /* 0x000fe40003f06270 */
[----:B------:R-:W-:Y:S02]  /*70d0*/  CS2R R10, SRZ ;  /* 0x00000000000a7805 */ /* 0x000fe4000001ff00 */
[----:B------:R-:W-:-:S05]  /*70e0*/  LOP3.LUT R4, R4, 0xfffffffe, RZ, 0xc0, !PT ;  /* 0xfffffffe04047812 */ /* 0x000fca00078ec0ff */
[----:B------:R-:W-:Y:S01]  /*70f0*/  IMAD.IADD R21, R5, 0x1, -R4 ;  /* 0x0000000105157824 */ /* 0x000fe200078e0a04 */
[----:B------:R-:W-:-:S04]  /*7100*/  CS2R R4, SRZ ;  /* 0x0000000000047805 */ /* 0x000fc8000001ff00 */
        /* <DEDUP_REMOVED lines=13> */
.L_x_12683:
[----:B------:R-:W-:Y:S05]  /*71e0*/  BSYNC B1 ;  /* 0x0000000000017941 */ /* 0x000fea0003800000 */
.L_x_12682:
[----:B-1----:R-:W2:Y:S01]  /*71f0*/  LDL.LU R0, [R1+0x54] ;  /* 0x0000540001007983 */ /* 0x002ea20000300800 */
[----:B------:R-:W1:Y:S01]  /*7200*/  SYNCS.PHASECHK.TRANS64.TRYWAIT P1, [R16+URZ+0x13200], R21 ;  /* 0x01320015100075a7 */ /* 0x000e62000802017f */
[----:B------:R-:W-:Y:S01]  /*7210*/  ISETP.GE.AND P0, PT, R18, R27, PT ;  /* 0x0000001b1200720c */ /* 0x000fe20003f06270 */
[----:B------:R-:W-:Y:S01]  /*7220*/  BSSY B1, `(.L_x_12684) ;  /* 0x0000005000017945 */ /* 0x000fe20003800000 */
[----:B--2---:R-:W-:-:S05]  /*7230*/  IMAD R0, R0, -0xc0, R25 ;  /* 0xffffff4000007824 */ /* 0x004fca00078e0219 */
[----:B------:R-:W-:-:S04]  /*7240*/  VIMNMX R3, R0, 0xc0, PT ;  /* 0x000000c000037848 */ /* 0x000fc80003fe0100 */
[----:B------:R-:W-:Y:S01]  /*7250*/  ISETP.GE.OR P0, PT, R156, R3, P0 ;  /* 0x000000039c00720c */ /* 0x000fe20000706670 */
[----:B-1----:R-:W-:-:S12]  /*7260*/  @!P1 BRA `(.L_x_12685) ;  /* 0x0000012000189947 */ /* 0x002fd80003800000 */
.L_x_12875:
[----:B------:R-:W-:Y:S05]  /*7270*/  BSYNC B1 ;  /* 0x0000000000017941 */ /* 0x000fea0003800000 */
.L_x_12684:
[----:B------:R-:W-:Y:S05]  /*7280*/  @P0 BRA `(.L_x_12678) ;  /* 0x0000000c00f00947 */ /* 0x000fea0003800000 */
[----:B------:R-:W2:Y:S04]  /*7290*/  LDL R37, [R1+0x34] ;  /* 0x0000340001257983 */ /* 0x000ea80000100800 */
[----:B------:R-:W2:Y:S04]  /*72a0*/  LDL R34, [R1+0x38] ;  /* 0x0000380001227983 */ /* 0x000ea80000100800 */
[----:B------:R-:W2:Y:S04]  /*72b0*/  LDL R32, [R1+0x3c] ;  /* 0x00003c0001207983 */ /* 0x000ea80000100800 */
[----:B------:R-:W2:Y:S01]  /*72c0*/  LDL R48, [R1+0x7c] ;  /* 0x00007c0001307983 */ /* 0x000ea20000100800 */
[----:B-----5:R-:W-:-:S02]  /*72d0*/  SHF.R.U32.HI R0, RZ, 0x8, R4 ;  /* 0x00000008ff007819 */ /* 0x020fc40000011604 */
[----:B------:R-:W-:Y:S02]  /*72e0*/  LOP3.LUT R3, R4, 0xff, RZ, 0xc0, !PT ;  /* 0x000000ff04037812 */ /* 0x000fe400078ec0ff */
[----:B------:R-:W-:Y:S02]  /*72f0*/  LOP3.LUT R0, R0, 0xff, RZ, 0xc0, !PT ;  /* 0x000000ff00007812 */ /* 0x000fe400078ec0ff */
[----:B------:R-:W-:Y:S02]  /*7300*/  SHF.R.U32.HI R25, RZ, 0x8, R5 ;  /* 0x00000008ff197819 */ /* 0x000fe40000011605 */
[----:B---3--:R-:W-:Y:S02]  /*7310*/  PRMT R20, R0, 0x7604, R3 ;  /* 0x0000760400147816 */ /* 0x008fe40000000003 */
        /* <DEDUP_REMOVED lines=16> */
[----:B----4-:R-:W-:Y:S02]  /*7420*/  SHF.R.U32.HI R14, RZ, 0x8, R7 ;  /* 0x00000008ff0e7819 */ /* 0x010fe40000011607 */
        /* <DEDUP_REMOVED lines=10> */
[----:B------:R-:W-:-:S04]  /*74d0*/  SHF.R.U32.HI R30, RZ, 0x10, R6 ;  /* 0x00000010ff1e7819 */ /* 0x000fc80000011606 */
[----:B------:R-:W-:-:S04]  /*74e0*/  LOP3.LUT R30, R30, 0xff, RZ, 0xc0, !PT ;  /* 0x000000ff1e1e7812 */ /* 0x000fc800078ec0ff */
[----:B------:R-:W-:Y:S02]  /*74f0*/  PRMT R31, R30, 0x7054, R31 ;  /* 0x000070541e1f7816 */ /* 0x000fe4000000001f */
[----:B------:R-:W-:-:S04]  /*7500*/  SHF.R.U32.HI R30, RZ, 0x10, R10 ;  /* 0x00000010ff1e7819 */ /* 0x000fc8000001160a */
[----:B------:R-:W-:-:S04]  /*7510*/  LOP3.LUT R30, R30, 0xff, RZ, 0xc0, !PT ;  /* 0x000000ff1e1e7812 */ /* 0x000fc800078ec0ff */
[----:B------:R-:W-:Y:S02]  /*7520*/  PRMT R41, R30, 0x7054, R41 ;  /* 0x000070541e297816 */ /* 0x000fe40000000029 */
[----:B--2---:R-:W-:Y:S02]  /*7530*/  LOP3.LUT R0, R37, 0x30, R0, 0xf8, !PT ;  /* 0x0000003025007812 */ /* 0x004fe400078ef800 */
[----:B------:R-:W-:Y:S02]  /*7540*/  PRMT R37, R21, 0x7604, R24 ;  /* 0x0000760415257816 */ /* 0x000fe40000000018 */
[----:B------:R-:W-:Y:S02]  /*7550*/  LOP3.LUT R3, R0, R34, RZ, 0x3c, !PT ;  /* 0x0000002200037212 */ /* 0x000fe400078e3cff */
[----:B------:R-:W-:Y:S02]  /*7560*/  SHF.R.U32.HI R21, RZ, 0x10, R5 ;  /* 0x00000010ff157819 */ /* 0x000fe40000011605 */
[----:B------:R-:W-:-:S02]  /*7570*/  IADD3 R0, R16, R32, R3 ;  /* 0x0000002010007210 */ /* 0x000fc40007ffe003 */
[----:B------:R-:W-:Y:S01]  /*7580*/  SHF.R.U32.HI R32, RZ, 0x10, R7 ;  /* 0x00000010ff207819 */ /* 0x000fe20000011607 */
[----:B------:R-:W-:Y:S01]  /*7590*/  LDS.128 R12, [R48+0xb000] ;  /* 0x00b00000300c7984 */ /* 0x000fe20000000c00 */
[----:B------:R-:W-:Y:S02]  /*75a0*/  LOP3.LUT R21, R21, 0xff, RZ, 0xc0, !PT ;  /* 0x000000ff15157812 */ /* 0x000fe400078ec0ff */
[----:B------:R-:W-:Y:S01]  /*75b0*/  SHF.R.U32.HI R3, RZ, 0x10, R4 ;  /* 0x00000010ff037819 */ /* 0x000fe20000011604 */
[----:B------:R-:W0:Y:S01]  /*75c0*/  LDS.128 R24, [R0+0xb000] ;  /* 0x00b0000000187984 */ /* 0x000e220000000c00 */
[----:B------:R-:W-:Y:S02]  /*75d0*/  LOP3.LUT R32, R32, 0xff, RZ, 0xc0, !PT ;  /* 0x000000ff20207812 */ /* 0x000fe400078ec0ff */
[----:B------:R-:W-:Y:S02]  /*75e0*/  PRMT R21, R21, 0x7054, R28 ;  /* 0x0000705415157816 */ /* 0x000fe4000000001c */
[----:B------:R-:W-:-:S02]  /*75f0*/  LOP3.LUT R3, R3, 0xff, RZ, 0xc0, !PT ;  /* 0x000000ff03037812 */ /* 0x000fc400078ec0ff */
[----:B------:R-:W-:Y:S02]  /*7600*/  SHF.R.U32.HI R28, RZ, 0x10, R9 ;  /* 0x00000010ff1c7819 */ /* 0x000fe40000011609 */
[----:B------:R-:W-:Y:S02]  /*7610*/  PRMT R33, R32, 0x7054, R33 ;  /* 0x0000705420217816 */ /* 0x000fe40000000021 */
[----:B------:R-:W-:Y:S02]  /*7620*/  PRMT R3, R3, 0x7054, R20 ;  /* 0x0000705403037816 */ /* 0x000fe40000000014 */
[----:B------:R-:W-:Y:S02]  /*7630*/  SHF.R.U32.HI R32, RZ, 0x10, R11 ;  /* 0x00000010ff207819 */ /* 0x000fe4000001160b */
[----:B------:R-:W-:Y:S02]  /*7640*/  LOP3.LUT R28, R28, 0xff, RZ, 0xc0, !PT ;  /* 0x000000ff1c1c7812 */ /* 0x000fe400078ec0ff */
[----:B------:R-:W-:-:S02]  /*7650*/  SHF.R.U32.HI R20, RZ, 0x10, R8 ;  /* 0x00000010ff147819 */ /* 0x000fc40000011608 */
[----:B------:R-:W-:Y:S02]  /*7660*/  LOP3.LUT R32, R32, 0xff, RZ, 0xc0, !PT ;  /* 0x000000ff20207812 */ /* 0x000fe400078ec0ff */
[----:B------:R-:W-:Y:S02]  /*7670*/  PRMT R39, R28, 0x7054, R37 ;  /* 0x000070541c277816 */ /* 0x000fe40000000025 */
[----:B------:R-:W-:Y:S02]  /*7680*/  LOP3.LUT R20, R20, 0xff, RZ, 0xc0, !PT ;  /* 0x000000ff14147812 */ /* 0x000fe400078ec0ff */
[----:B------:R-:W-:Y:S02]  /*7690*/  PRMT R43, R32, 0x7054, R43 ;  /* 0x00007054202b7816 */ /* 0x000fe4000000002b */
[----:B------:R-:W-:Y:S02]  /*76a0*/  LOP3.LUT R39, R39, 0xff000000, R9, 0xf8, !PT ;  /* 0xff00000027277812 */ /* 0x000fe400078ef809 */
[----:B------:R-:W-:-:S02]  /*76b0*/  PRMT R35, R20, 0x7054, R35 ;  /* 0x0000705414237816 */ /* 0x000fc40000000023 */
        /* <DEDUP_REMOVED lines=8> */
[--C-:B------:R-:W-:Y:S01]  /*7740*/  HADD2.F32 R6, -RZ, R10.reuse.H0_H0 ;  /* 0x2000000aff067230 */ /* 0x100fe20000004100 */
[----:B------:R-:W-:Y:S01]  /*7750*/  LOP3.LUT R28, R35, 0xff000000, R8, 0xf8, !PT ;  /* 0xff000000231c7812 */ /* 0x000fe200078ef808 */
[----:B------:R-:W-:Y:S01]  /*7760*/  HADD2.F32 R10, -RZ, R10.H1_H1 ;  /* 0x3000000aff0a7230 */ /* 0x000fe20000004100 */
[----:B------:R-:W-:Y:S02]  /*7770*/  LOP3.LUT R37, R33, 0xff000000, R7, 0xf8, !PT ;  /* 0xff00000021257812 */ /* 0x000fe400078ef807 */
[-C--:B------:R-:W-:Y:S02]  /*7780*/  F2FP.F16.E4M3.UNPACK_B R8, R13.reuse ;  /* 0x0000000dff08723e */ /* 0x080fe400020006ff */
[----:B------:R-:W-:-:S02]  /*7790*/  F2FP.F16.E4M3.UNPACK_B R30, R13.H1 ;  /* 0x0000000dff1e723e */ /* 0x000fc400030006ff */
[-C--:B------:R-:W-:Y:S01]  /*77a0*/  F2FP.F16.E4M3.UNPACK_B R31, R15.reuse ;  /* 0x0000000fff1f723e */ /* 0x080fe200020006ff */
[----:B------:R-:W-:Y:S01]  /*77b0*/  HADD2.F32 R9, -RZ, R8.H0_H0 ;  /* 0x20000008ff097230 */ /* 0x000fe20000004100 */
[----:B------:R-:W-:Y:S01]  /*77c0*/  F2FP.F16.E4M3.UNPACK_B R36, R15.H1 ;  /* 0x0000000fff24723e */ /* 0x000fe200030006ff */
[----:B------:R-:W-:Y:S01]  /*77d0*/  HADD2.F32 R15, -RZ, R40.H0_H0 ;  /* 0x20000028ff0f7230 */ /* 0x000fe20000004100 */
[-C--:B------:R-:W-:Y:S01]  /*77e0*/  F2FP.F16.E4M3.UNPACK_B R13, R12.reuse ;  /* 0x0000000cff0d723e */ /* 0x080fe200020006ff */
[----:B------:R-:W-:Y:S01]  /*77f0*/  HADD2.F32 R8, -RZ, R8.H1_H1 ;  /* 0x30000008ff087230 */ /* 0x000fe20000004100 */
[----:B------:R-:W-:Y:S01]  /*7800*/  F2FP.F16.E4M3.UNPACK_B R33, R12.H1 ;  /* 0x0000000cff21723e */ /* 0x000fe200030006ff */
[----:B------:R-:W-:Y:S01]  /*7810*/  HADD2.F32 R12, -RZ, R11.H0_H0 ;  /* 0x2000000bff0c7230 */ /* 0x000fe20000004100 */
[-C--:B------:R-:W-:Y:S02]  /*7820*/  F2FP.F16.E4M3.UNPACK_B R21, R24.reuse ;  /* 0x00000018ff15723e */ /* 0x080fe400020006ff */
[----:B------:R-:W-:Y:S01]  /*7830*/  F2FP.F16.E4M3.UNPACK_B R35, R24.H1 ;  /* 0x00000018ff23723e */ /* 0x000fe200030006ff */
[C---:B------:R-:W-:Y:S01]  /*7840*/  FMUL.FTZ R24, R6.reuse, R15 ;  /* 0x0000000f06187220 */ /* 0x040fe20000410000 */
[----:B------:R-:W-:Y:S01]  /*7850*/  FMUL.FTZ R42, R6, R12 ;  /* 0x0000000c062a7220 */ /* 0x000fe20000410000 */
[----:B------:R-:W-:-:S02]  /*7860*/  F2FP.F16.E4M3.UNPACK_B R25, R25.H1 ;  /* 0x00000019ff19723e */ /* 0x000fc400030006ff */
[----:B------:R-:W-:Y:S01]  /*7870*/  F2FP.F16.E4M3.UNPACK_B R39, R39.H1 ;  /* 0x00000027ff27723e */ /* 0x000fe200030006ff */
[C---:B------:R-:W-:Y:S01]  /*7880*/  FFMA.FTZ R6, R9.reuse, R12, -R24 ;  /* 0x0000000c09067223 */ /* 0x040fe20000010818 */
[----:B------:R-:W-:Y:S01]  /*7890*/  F2FP.F16.E4M3.UNPACK_B R34, R34.H1 ;  /* 0x00000022ff22723e */ /* 0x000fe200030006ff */
[----:B------:R-:W-:Y:S01]  /*78a0*/  FFMA.FTZ R9, R9, R15, R42 ;  /* 0x0000000f09097223 */ /* 0x000fe2000001002a */
[-C--:B------:R-:W-:Y:S01]  /*78b0*/  F2FP.F16.E4M3.UNPACK_B R32, R27.reuse ;  /* 0x0000001bff20723e */ /* 0x080fe200020006ff */
        /* <DEDUP_REMOVED lines=12> */
[----:B------:R-:W-:Y:S02]  /*7980*/  HADD2.F32 R34, -RZ, R34.H1_H1 ;  /* 0x30000022ff227230 */ /* 0x000fe40000004100 */
[----:B------:R-:W-:Y:S01]  /*7990*/  FMUL.FTZ R47, R11, R24 ;  /* 0x000000180b2f7220 */ /* 0x000fe20000410000 */
[C---:B------:R-:W-:Y:S01]  /*79a0*/  FFMA.FTZ R11, R8.reuse, R15, -R41 ;  /* 0x0000000f080b7223 */ /* 0x040fe20000010829 */
[----:B------:R-:W-:Y:S01]  /*79b0*/  F2FP.F16.E4M3.UNPACK_B R41, R43 ;  /* 0x0000002bff29723e */ /* 0x000fe200020006ff */
[----:B------:R-:W-:Y:S01]  /*79c0*/  FFMA.FTZ R8, R8, R27, R10 ;  /* 0x0000001b08087223 */ /* 0x000fe2000001000a */
[----:B------:R-:W-:Y:S01]  /*79d0*/  HADD2.F32 R27, -RZ, R39.H1_H1 ;  /* 0x30000027ff1b7230 */ /* 0x000fe20000004100 */
[----:B------:R-:W-:Y:S01]  /*79e0*/  F2FP.F16.E4M3.UNPACK_B R39, R37 ;  /* 0x00000025ff27723e */ /* 0x000fe200020006ff */
[----:B------:R-:W-:-:S02]  /*79f0*/  HADD2.F32 R25, -RZ, R25.H1_H1 ;  /* 0x30000019ff197230 */ /* 0x000fc40000004100 */
[C---:B------:R-:W-:Y:S01]  /*7a00*/  FFMA.FTZ R10, R12.reuse, R24, -R45 ;  /* 0x000000180c0a7223 */ /* 0x040fe2000001082d */
[----:B------:R-:W-:Y:S02]  /*7a10*/  HADD2.F32 R42, -RZ, R41.H0_H0 ;  /* 0x20000029ff2a7230 */ /* 0x000fe40000004100 */
[----:B------:R-:W-:Y:S01]  /*7a20*/  FFMA.FTZ R12, R12, R40, R47 ;  /* 0x000000280c0c7223 */ /* 0x000fe2000001002f */
        /* <DEDUP_REMOVED lines=8> */
[----:B------:R-:W-:Y:S01]  /*7ab0*/  F2FP.F16.E4M3.UNPACK_B R37, R37.H1 ;  /* 0x00000025ff25723e */ /* 0x000fe200030006ff */
[----:B------:R-:W-:Y:S01]  /*7ac0*/  FFMA.FTZ R25, R24, R40, -R25 ;  /* 0x0000002818197223 */ /* 0x000fe20000010819 */
[----:B------:R-:W-:Y:S01]  /*7ad0*/  F2FP.F16.E4M3.UNPACK_B R40, R43.H1 ;  /* 0x0000002bff28723e */ /* 0x000fe200030006ff */
[C---:B------:R-:W-:Y:S01]  /*7ae0*/  FFMA.FTZ R15, R30.reuse, R34, -R45 ;  /* 0x000000221e0f7223 */ /* 0x040fe2000001082d */
[----:B------:R-:W-:Y:S01]  /*7af0*/  FFMA.FTZ R27, R30, R27, R44 ;  /* 0x0000001b1e1b7223 */ /* 0x000fe2000001002c */
[----:B------:R-:W-:Y:S01]  /*7b00*/  FFMA.FTZ R24, R24, R42, R47 ;  /* 0x0000002a18187223 */ /* 0x000fe2000001002f */
[----:B------:R-:W-:Y:S01]  /*7b10*/  HADD2.F32 R42, -RZ, R41.H1_H1 ;  /* 0x30000029ff2a7230 */ /* 0x000fe20000004100 */
[-C--:B------:R-:W-:Y:S01]  /*7b20*/  F2FP.F16.E4M3.UNPACK_B R5, R14.reuse ;  /* 0x0000000eff05723e */ /* 0x080fe200020006ff */
[----:B------:R-:W-:Y:S01]  /*7b30*/  HADD2.F32 R43, -RZ, R40.H0_H0 ;  /* 0x20000028ff2b7230 */ /* 0x000fe20000004100 */
[----:B------:R-:W-:Y:S01]  /*7b40*/  F2FP.F16.E4M3.UNPACK_B R14, R14.H1 ;  /* 0x0000000eff0e723e */ /* 0x000fe200030006ff */
[----:B------:R-:W-:Y:S01]  /*7b50*/  HADD2.F32 R30, -RZ, R38.H0_H0 ;  /* 0x20000026ff1e7230 */ /* 0x000fe20000004100 */
[----:B------:R-:W-:Y:S01]  /*7b60*/  F2FP.SATFINITE.E4M3.F32.PACK_AB_MERGE_C R12, R27, R12, RZ ;  /* 0x0000000c1b0c723e */ /* 0x000fe200048070ff */
[----:B------:R-:W-:-:S02]  /*7b70*/  HADD2.F32 R32, -RZ, R32.H1_H1 ;  /* 0x30000020ff207230 */ /* 0x000fc40000004100 */
[----:B------:R-:W-:Y:S02]  /*7b80*/  HADD2.F32 R41, -RZ, R37.H0_H0 ;  /* 0x20000025ff297230 */ /* 0x000fe40000004100 */
[----:B------:R-:W-:Y:S01]  /*7b90*/  FMUL.FTZ R47, R30, R43 ;  /* 0x0000002b1e2f7220 */ /* 0x000fe20000410000 */
[----:B------:R-:W-:Y:S02]  /*7ba0*/  HADD2.F32 R39, -RZ, R39.H1_H1 ;  /* 0x30000027ff277230 */ /* 0x000fe40000004100 */
[----:B------:R-:W-:Y:S01]  /*7bb0*/  FMUL.FTZ R44, R32, R42 ;  /* 0x0000002a202c7220 */ /* 0x000fe20000410000 */
[----:B------:R-:W-:Y:S02]  /*7bc0*/  HADD2.F32 R34, -RZ, R36.H0_H0 ;  /* 0x20000024ff227230 */ /* 0x000fe40000004100 */
[----:B------:R-:W-:Y:S01]  /*7bd0*/  FMUL.FTZ R46, R30, R41 ;  /* 0x000000291e2e7220 */ /* 0x000fe20000410000 */
[----:B------:R-:W-:Y:S02]  /*7be0*/  HADD2.F32 R31, -RZ, R31.H1_H1 ;  /* 0x3000001fff1f7230 */ /* 0x000fe40000004100 */
[----:B------:R-:W-:Y:S01]  /*7bf0*/  FMUL.FTZ R45, R32, R39 ;  /* 0x00000027202d7220 */ /* 0x000fe20000410000 */
[----:B------:R-:W-:Y:S01]  /*7c00*/  F2FP.SATFINITE.E4M3.F32.PACK_AB_MERGE_C R9, R8, R9, R12 ;  /* 0x000000090809723e */ /* 0x000fe2000480700c */
[C---:B------:R-:W-:Y:S01]  /*7c10*/  FFMA.FTZ R32, R34.reuse, R41, -R47 ;  /* 0x0000002922207223 */ /* 0x040fe2000001082f */
[----:B------:R-:W-:Y:S01]  /*7c20*/  FFMA.FTZ R34, R34, R43, R46 ;  /* 0x0000002b22227223 */ /* 0x000fe2000001002e */
[C---:B------:R-:W-:Y:S01]  /*7c30*/  FFMA.FTZ R30, R31.reuse, R39, -R44 ;  /* 0x000000271f1e7223 */ /* 0x040fe2000001082c */
[----:B------:R-:W-:Y:S01]  /*7c40*/  F2FP.F16.E4M3.UNPACK_B R43, R28.H1 ;  /* 0x0000001cff2b723e */ /* 0x000fe200030006ff */
[----:B------:R-:W-:Y:S01]  /*7c50*/  HADD2.F32 R44, -RZ, R40.H1_H1 ;  /* 0x30000028ff2c7230 */ /* 0x000fe20000004100 */
[----:B------:R-:W-:Y:S01]  /*7c60*/  F2FP.F16.E4M3.UNPACK_B R40, R20.H1 ;  /* 0x00000014ff28723e */ /* 0x000fe200030006ff */
[----:B------:R-:W-:Y:S01]  /*7c70*/  FFMA.FTZ R31, R31, R42, R45 ;  /* 0x0000002a1f1f7223 */ /* 0x000fe2000001002d */
        /* <DEDUP_REMOVED lines=14> */
[----:B------:R-:W-:Y:S01]  /*7d60*/  FFMA.FTZ R45, R36, R45, R38 ;  /* 0x0000002d242d7223 */ /* 0x000fe20000010026 */
[----:B------:R-:W-:-:S02]  /*7d70*/  HADD2.F32 R38, -RZ, R43.H1_H1 ;  /* 0x3000002bff267230 */ /* 0x000fc40000004100 */
[----:B------:R-:W-:Y:S01]  /*7d80*/  FFMA.FTZ R42, R36, R41, -R39 ;  /* 0x00000029242a7223 */ /* 0x000fe20000010827 */
[----:B------:R-:W-:Y:S01]  /*7d90*/  FFMA.FTZ R49, R37, R44, R49 ;  /* 0x0000002c25317223 */ /* 0x000fe20000010031 */
[----:B------:R-:W-:Y:S01]  /*7da0*/  HADD2.F32 R33, -RZ, R33.H1_H1 ;  /* 0x30000021ff217230 */ /* 0x000fe20000004100 */
[----:B------:R-:W-:Y:S01]  /*7db0*/  F2FP.F16.E4M3.UNPACK_B R36, R20 ;  /* 0x00000014ff24723e */ /* 0x000fe200020006ff */
[C---:B------:R-:W-:Y:S01]  /*7dc0*/  FMUL.FTZ R20, R35.reuse, R38 ;  /* 0x0000002623147220 */ /* 0x040fe20000410000 */
[----:B------:R-:W-:Y:S01]  /*7dd0*/  F2FP.F16.E4M3.UNPACK_B R37, R28 ;  /* 0x0000001cff25723e */ /* 0x000fe200020006ff */
[-C--:B------:R-:W-:Y:S01]  /*7de0*/  FMUL.FTZ R39, R35, R40.reuse ;  /* 0x0000002823277220 */ /* 0x080fe20000410000 */
[--C-:B------:R-:W-:Y:S02]  /*7df0*/  HADD2.F32 R28, -RZ, R21.reuse.H0_H0 ;  /* 0x20000015ff1c7230 */ /* 0x100fe40000004100 */
[----:B------:R-:W-:Y:S01]  /*7e00*/  FFMA.FTZ R43, R33, R40, -R20 ;  /* 0x00000028212b7223 */ /* 0x000fe20000010814 */
[----:B------:R-:W-:-:S02]  /*7e10*/  HADD2.F32 R21, -RZ, R21.H1_H1 ;  /* 0x30000015ff157230 */ /* 0x000fc40000004100 */
[----:B------:R-:W-:Y:S01]  /*7e20*/  FFMA.FTZ R44, R33, R38, R39 ;  /* 0x00000026212c7223 */ /* 0x000fe20000010027 */
[--C-:B------:R-:W-:Y:S01]  /*7e30*/  HADD2.F32 R35, -RZ, R37.reuse.H0_H0 ;  /* 0x20000025ff237230 */ /* 0x100fe20000004100 */
[----:B------:R-:W-:Y:S01]  /*7e40*/  F2FP.SATFINITE.E4M3.F32.PACK_AB_MERGE_C R34, R49, R34, RZ ;  /* 0x000000223122723e */ /* 0x000fe200048070ff */
[--C-:B------:R-:W-:Y:S02]  /*7e50*/  HADD2.F32 R33, -RZ, R36.reuse.H0_H0 ;  /* 0x20000024ff217230 */ /* 0x100fe40000004100 */
[----:B------:R-:W-:Y:S02]  /*7e60*/  HADD2.F32 R38, -RZ, R37.H1_H1 ;  /* 0x30000025ff267230 */ /* 0x000fe40000004100 */
[C---:B------:R-:W-:Y:S01]  /*7e70*/  FMUL.FTZ R39, R28.reuse, R35 ;  /* 0x000000231c277220 */ /* 0x040fe20000410000 */
[----:B------:R-:W-:Y:S02]  /*7e80*/  HADD2.F32 R36, -RZ, R36.H1_H1 ;  /* 0x30000024ff247230 */ /* 0x000fe40000004100 */
[----:B------:R-:W-:Y:S01]  /*7e90*/  FMUL.FTZ R41, R28, R33 ;  /* 0x000000211c297220 */ /* 0x000fe20000410000 */
[--C-:B------:R-:W-:Y:S01]  /*7ea0*/  HADD2.F32 R20, -RZ, R13.reuse.H0_H0 ;  /* 0x2000000dff147230 */ /* 0x100fe20000004100 */
[----:B------:R-:W-:Y:S01]  /*7eb0*/  F2FP.F16.E4M3.UNPACK_B R37, R4.H1 ;  /* 0x00000004ff25723e */ /* 0x000fe200030006ff */
[----:B------:R-:W-:-:S02]  /*7ec0*/  HADD2.F32 R13, -RZ, R13.H1_H1 ;  /* 0x3000000dff0d7230 */ /* 0x000fc40000004100 */
[C---:B------:R-:W-:Y:S01]  /*7ed0*/  FMUL.FTZ R40, R21.reuse, R38 ;  /* 0x0000002615287220 */ /* 0x040fe20000410000 */
[----:B------:R-:W-:Y:S01]  /*7ee0*/  F2FP.F16.E4M3.UNPACK_B R28, R3.H1 ;  /* 0x00000003ff1c723e */ /* 0x000fe200030006ff */
[----:B------:R-:W-:Y:S01]  /*7ef0*/  FMUL.FTZ R21, R21, R36 ;  /* 0x0000002415157220 */ /* 0x000fe20000410000 */
[C---:B------:R-:W-:Y:S01]  /*7f00*/  FFMA.FTZ R39, R20.reuse, R33, -R39 ;  /* 0x0000002114277223 */ /* 0x040fe20000010827 */
[----:B------:R-:W-:Y:S01]  /*7f10*/  FFMA.FTZ R41, R20, R35, R41 ;  /* 0x0000002314297223 */ /* 0x000fe20000010029 */
[----:B------:R-:W-:Y:S02]  /*7f20*/  HADD2.F32 R35, -RZ, R37.H0_H0 ;  /* 0x20000025ff237230 */ /* 0x000fe40000004100 */
[C---:B------:R-:W-:Y:S01]  /*7f30*/  FFMA.FTZ R38, R13.reuse, R38, R21 ;  /* 0x000000260d267223 */ /* 0x040fe20000010015 */
[----:B------:R-:W-:Y:S02]  /*7f40*/  HADD2.F32 R20, -RZ, R26.H0_H0 ;  /* 0x2000001aff147230 */ /* 0x000fe40000004100 */
[----:B------:R-:W-:Y:S01]  /*7f50*/  FFMA.FTZ R40, R13, R36, -R40 ;  /* 0x000000240d287223 */ /* 0x000fe20000010828 */
[--C-:B------:R-:W-:Y:S01]  /*7f60*/  HADD2.F32 R21, -RZ, R28.reuse.H0_H0 ;  /* 0x2000001cff157230 */ /* 0x100fe20000004100 */
[----:B------:R-:W-:Y:S01]  /*7f70*/  F2FP.F16.E4M3.UNPACK_B R3, R3 ;  /* 0x00000003ff03723e */ /* 0x000fe200020006ff */
[----:B------:R-:W-:-:S02]  /*7f80*/  HADD2.F32 R33, -RZ, R28.H1_H1 ;  /* 0x3000001cff217230 */ /* 0x000fc40000004100 */
[C---:B------:R-:W-:Y:S01]  /*7f90*/  FMUL.FTZ R28, R20.reuse, R35 ;  /* 0x00000023141c7220 */ /* 0x040fe20000410000 */
[----:B------:R-:W-:Y:S02]  /*7fa0*/  HADD2.F32 R13, -RZ, R14.H0_H0 ;  /* 0x2000000eff0d7230 */ /* 0x000fe40000004100 */
[----:B------:R-:W-:Y:S01]  /*7fb0*/  FMUL.FTZ R20, R20, R21 ;  /* 0x0000001514147220 */ /* 0x000fe20000410000 */
[----:B------:R-:W-:Y:S01]  /*7fc0*/  HADD2.F32 R37, -RZ, R37.H1_H1 ;  /* 0x30000025ff257230 */ /* 0x000fe20000004100 */
[----:B------:R-:W-:Y:S01]  /*7fd0*/  F2FP.SATFINITE.E4M3.F32.PACK_AB_MERGE_C R44, R44, R45, RZ ;  /* 0x0000002d2c2c723e */ /* 0x000fe200048070ff */
[----:B------:R-:W-:Y:S02]  /*7fe0*/  HADD2.F32 R26, -RZ, R26.H1_H1 ;  /* 0x3000001aff1a7230 */ /* 0x000fe40000004100 */
        /* <DEDUP_REMOVED lines=38> */
.L_x_12678:
[----:B------:R-:W-:Y:S05]  /*8250*/  BSYNC B0 ;  /* 0x0000000000007941 */ /* 0x000fea0003800000 */
.L_x_12671:
        /* <DEDUP_REMOVED lines=8> */
.L_x_12668:
[----:B0-2---:R-:W2:Y:S02]  /*82e0*/  LDL R0, [R1+0x4] ;  /* 0x0000040001007983 */ /* 0x005ea40000100800 */
[----:B--2---:R-:W-:-:S13]  /*82f0*/  ISETP.NE.AND P1, PT, R0, 0x3, PT ;  /* 0x000000030000780c */ /* 0x004fda0003f25270 */
[----:B------:R-:W-:Y:S05]  /*8300*/  @!P1 BRA `(.L_x_12686) ;  /* 0x0000000000049947 */ /* 0x000fea0003800000 */
[----:B------:R-:W-:Y:S01]  /*8310*/  BPT.TRAP 0x1 ;  /* 0x000000040000795c */ /* 0x000fe20000300000 */
.L_x_12686:
[----:B-----5:R-:W-:Y:S01]  /*8320*/  IMAD R12, R22, 0x8, R16 ;  /* 0x00000008160c7824 */ /* 0x020fe200078e0210 */
[----:B-1----:R-:W-:-:S04]  /*8330*/  SHF.L.U32 R3, R23, 0x1f, RZ ;  /* 0x0000001f17037819 */ /* 0x002fc800000006ff */
[----:B------:R0:W1:Y:S01]  /*8340*/  SYNCS.PHASECHK.TRANS64.TRYWAIT P0, [R12+URZ+0x13230], R3 ;  /* 0x013230030c0075a7 */ /* 0x000062000800017f */
[----:B------:R-:W-:Y:S05]  /*8350*/  @!P1 BRA `(.L_x_12687) ;  /* 0x0000000000049947 */ /* 0x000fea0003800000 */
[----:B------:R-:W-:Y:S01]  /*8360*/  BPT.TRAP 0x1 ;  /* 0x000000040000795c */ /* 0x000fe20000300000 */
.L_x_12687:
[----:B------:R-:W3:Y:S02]  /*8370*/  S2R R0, SR_TID.X ;  /* 0x0000000000007919 */ /* 0x000ee40000002100 */
[----:B---3--:R-:W-:Y:S01]  /*8380*/  LOP3.LUT R4, R0, 0x7f, RZ, 0xc0, !PT ;  /* 0x0000007f00047812 */ /* 0x008fe200078ec0ff */
[----:B------:R-:W-:-:S03]  /*8390*/  VIADD R0, R16, 0xe000 ;  /* 0x0000e00010007836 */ /* 0x000fc60000000000 */
[----:B------:R-:W-:Y:S02]  /*83a0*/  ISETP.NE.AND P2, PT, R4, RZ, PT ;  /* 0x000000ff0400720c */ /* 0x000fe40003f45270 */
[----:B------:R-:W-:-:S04]  /*83b0*/  SHF.R.U32.HI R0, RZ, 0x4, R0 ;  /* 0x00000004ff007819 */ /* 0x000fc80000011600 */
[----:B------:R-:W-:Y:S01]  /*83c0*/  LOP3.LUT R0, R0, 0x3fff, RZ, 0xc0, !PT ;  /* 0x00003fff00007812 */ /* 0x000fe200078ec0ff */
[----:B-1----:R-:W-:Y:S06]  /*83d0*/  @P0 BRA `(.L_x_12688) ;  /* 0x0000000000080947 */ /* 0x002fec0003800000 */
[----:B------:R-:W1:Y:S02]  /*83e0*/  SYNCS.PHASECHK.TRANS64.TRYWAIT P0, [R12+URZ+0x13230], R3 ;  /* 0x013230030c0075a7 */ /* 0x000e64000800017f */
[----:B-1----:R-:W-:Y:S05]  /*83f0*/  @!P0 BRA `(.L_x_12689) ;  /* 0x0000010c00c88947 */ /* 0x002fea0003800000 */
.L_x_12688:
[----:B------:R-:W-:Y:S01]  /*8400*/  LOP3.LUT R0, R0, 0x10000, RZ, 0xfc, !PT ;  /* 0x0001000000007812 */ /* 0x000fe200078efcff */
[----:B------:R-:W-:Y:S05]  /*8410*/  WARPSYNC.ALL ;  /* 0x0000000000007948 */ /* 0x000fea0003800000 */
[----:B------:R2:W-:Y:S01]  /*8420*/  STL [R1+0x1c], R0 ;  /* 0x00001c0001007387 */ /* 0x0005e20000100800 */
[----:B------:R-:W-:Y:S01]  /*8430*/  IMAD R8, R22, 0x280, R0 ;  /* 0x0000028016087824 */ /* 0x000fe200078e0200 */
[----:B------:R-:W-:Y:S01]  /*8440*/  LOP3.LUT R4, R29, 0x10000, RZ, 0xfc, !PT ;  /* 0x000100001d047812 */ /* 0x000fe200078efcff */
[----:B------:R-:W-:Y:S01]  /*8450*/  IMAD.MOV.U32 R9, RZ, RZ, -0x7fffffe0 ;  /* 0x80000020ff097424 */ /* 0x000fe200078e00ff */
[----:B01----:R-:W3:Y:S01]  /*8460*/  LDL R3, [R1+0x44] ;  /* 0x0000440001037983 */ /* 0x003ee20000100800 */
[----:B------:R-:W-:Y:S01]  /*8470*/  IMAD.MOV.U32 R5, RZ, RZ, -0x7fffffe0 ;  /* 0x80000020ff057424 */ /* 0x000fe200078e00ff */
[----:B------:R-:W-:Y:S01]  /*8480*/  R2UR UR6, R8 ;  /* 0x00000000080672ca */ /* 0x000fe200000e0000 */
[----:B------:R-:W-:Y:S01]  /*8490*/  WARPGROUP.ARRIVE ;  /* 0x00000000000079c5 */ /* 0x000fe20000000000 */
[----:B------:R-:W-:Y:S01]  /*84a0*/  R2UR UR7, R9 ;  /* 0x00000000090772ca */ /* 0x000fe200000e0000 */
[----:B------:R-:W-:Y:S01]  /*84b0*/  IMAD.MOV.U32 R7, RZ, RZ, -0x7fffffe0 ;  /* 0x80000020ff077424 */ /* 0x000fe200078e00ff */
[----:B------:R-:W-:Y:S01]  /*84c0*/  R2UR UR4, R4 ;  /* 0x00000000040472ca */ /* 0x000fe200000e0000 */
[----:B------:R-:W-:Y:S01]  /*84d0*/  IMAD.MOV.U32 R11, RZ, RZ, -0x7fffffe0 ;  /* 0x80000020ff0b7424 */ /* 0x000fe200078e00ff */
[----:B------:R-:W-:Y:S01]  /*84e0*/  R2UR UR5, R5 ;  /* 0x00000000050572ca */ /* 0x000fe200000e0000 */
[----:B------:R-:W3:Y:S04]  /*84f0*/  LDL R110, [R1+0x28] ;  /* 0x00002800016e7983 */ /* 0x000ee80000100800 */
[----:B------:R-:W5:Y:S04]  /*8500*/  LDL R106, [R1+0x30] ;  /* 0x00003000016a7983 */ /* 0x000f680000100800 */
[----:B------:R-:W5:Y:S04]  /*8510*/  LDL R13, [R1+0x40] ;  /* 0x00004000010d7983 */ /* 0x000f680000100800 */
[----:B------:R-:W5:Y:S01]  /*8520*/  LDL R108, [R1+0x2c] ;  /* 0x00002c00016c7983 */ /* 0x000f620000100800 */
[----:B------:R-:W-:Y:S01]  /*8530*/  QGMMA.64x32x32.F32.E4M3.E4M3 R88, gdesc[UR4], RZ, !UPT, gsb0 ;  /* 0x00600000045879f3 */ /* 0x000fe2000c0008ff */
[----:B------:R-:W-:Y:S01]  /*8540*/  VIADD R6, R8, 0x80 ;  /* 0x0000008008067836 */ /* 0x000fe20000000000 */
[----:B------:R-:W-:Y:S01]  /*8550*/  R2UR UR7, R7 ;  /* 0x00000000070772ca */ /* 0x000fe200000e0000 */
[----:B------:R-:W-:Y:S01]  /*8560*/  IMAD.MOV.U32 R15, RZ, RZ, -0x7fffffe0 ;  /* 0x80000020ff0f7424 */ /* 0x000fe200078e00ff */
[----:B------:R-:W-:Y:S01]  /*8570*/  R2UR UR4, R4 ;  /* 0x00000000040472ca */ /* 0x000fe200000e0000 */
[----:B--2---:R-:W0:Y:S01]  /*8580*/  LDC R0, c[0x0][0x448] ;  /* 0x00011200ff007b82 */ /* 0x004e220000000800 */
[----:B------:R-:W-:-:S02]  /*8590*/  R2UR UR6, R6 ;  /* 0x00000000060672ca */ /* 0x000fc400000e0000 */
        /* <DEDUP_REMOVED lines=21> */
[----:B----4-:R-:W-:Y:S01]  /*86f0*/  VIADD R14, R8, 0x200 ;  /* 0x00000200080e7836 */ /* 0x010fe20000000000 */
        /* <DEDUP_REMOVED lines=9> */
[----:B------:R-:W-:Y:S02]  /*8790*/  IMAD.MOV.U32 R11, RZ, RZ, -0x7fffffe0 ;  /* 0x80000020ff0b7424 */ /* 0x000fe400078e00ff */
[----:B------:R-:W-:Y:S01]  /*87a0*/  IMAD.MOV.U32 R7, RZ, RZ, -0x7fffffe0 ;  /* 0x80000020ff077424 */ /* 0x000fe200078e00ff */
        /* <DEDUP_REMOVED lines=17> */
[----:B------:R-:W-:Y:S01]  /*88c0*/  IMAD.MOV.U32 R11, RZ, RZ, -0x7fffffe0 ;  /* 0x80000020ff0b7424 */ /* 0x000fe200078e00ff */
        /* <DEDUP_REMOVED lines=15> */
[C---:B-----5:R-:W-:Y:S02]  /*89c0*/  IMAD R0, R104.reuse, -0xa0, R106 ;  /* 0xffffff6068007824 */ /* 0x060fe400078e026a */
[----:B------:R-:W-:Y:S02]  /*89d0*/  IMAD R9, R104, R9, 0xa1 ;  /* 0x000000a168097424 */ /* 0x000fe400078e0209 */
[----:B------:R-:W-:Y:S02]  /*89e0*/  VIADD R10, R8, 0x182 ;  /* 0x00000182080a7836 */ /* 0x000fe40000000000 */
[----:B------:R-:W-:Y:S01]  /*89f0*/  IMAD.MOV.U32 R11, RZ, RZ, -0x7fffffe0 ;  /* 0x80000020ff0b7424 */ /* 0x000fe200078e00ff */
[----:B------:R-:W-:Y:S01]  /*8a00*/  R2UR UR4, R6 ;  /* 0x00000000060472ca */ /* 0x000fe200000e0000 */
[----:B------:R-:W-:Y:S01]  /*8a10*/  VIADD R0, R0, 0xa0 ;  /* 0x000000a000007836 */ /* 0x000fe20000000000 */
[----:B------:R-:W-:Y:S01]  /*8a20*/  R2UR UR6, R10 ;  /* 0x000000000a0672ca */ /* 0x000fe200000e0000 */
[----:B------:R-:W-:Y:S01]  /*8a30*/  IMAD R9, R13, -0x2, R9 ;  /* 0xfffffffe0d097824 */ /* 0x000fe200078e0209 */
[----:B------:R-:W-:-:S02]  /*8a40*/  R2UR UR7, R11 ;  /* 0x000000000b0772ca */ /* 0x000fc400000e0000 */
[----:B------:R-:W-:Y:S01]  /*8a50*/  R2UR UR5, R7 ;  /* 0x00000000070572ca */ /* 0x000fe200000e0000 */
[----:B------:R-:W-:Y:S01]  /*8a60*/  IMAD R14, R13, -0x2, R0 ;  /* 0xfffffffe0d0e7824 */ /* 0x000fe200078e0200 */
[----:B------:R-:W-:-:S04]  /*8a70*/  IADD3 R13, -R108, R9, R106 ;  /* 0x000000096c0d7210 */ /* 0x000fc80007ffe16a */
[----:B0-----:R-:W-:-:S04]  /*8a80*/  VIADDMNMX R0, R15, R13, R14, PT ;  /* 0x0000000d0f007246 */ /* 0x001fc8000380010e */
[C---:B------:R-:W-:Y:S02]  /*8a90*/  ISETP.GT.AND P3, PT, R0.reuse, RZ, PT ;  /* 0x000000ff0000720c */ /* 0x040fe40003f64270 */
[C---:B------:R-:W-:Y:S02]  /*8aa0*/  ISETP.GT.AND P4, PT, R0.reuse, 0x1, PT ;  /* 0x000000010000780c */ /* 0x040fe40003f84270 */
[----:B------:R-:W-:Y:S02]  /*8ab0*/  ISETP.GT.AND P5, PT, R0, 0x8, PT ;  /* 0x000000080000780c */ /* 0x000fe40003fa4270 */
[----:B------:R-:W-:Y:S01]  /*8ac0*/  FSEL R15, R90, -INF , P3 ;  /* 0xff8000005a0f7808 */ /* 0x000fe20001800000 */
[----:B------:R-:W-:Y:S02]  /*8ad0*/  WARPGROUP.DEPBAR.LE gsb0, 0x0 ;  /* 0x00008000000079c5 */ /* 0x000fe40000010000 */
[----:B------:R-:W-:Y:S01]  /*8ae0*/  WARPGROUP.ARRIVE ;  /* 0x00000000000079c5 */ /* 0x000fe20000000000 */
[----:B------:R-:W-:-:S05]  /*8af0*/  FSEL R91, R91, -INF , P4 ;  /* 0xff8000005b5b7808 */ /* 0x000fca0002000000 */
        /* <DEDUP_REMOVED lines=34> */
[----:B------:R-:W-:Y:S02]  /*8d20*/  VIADD R8, R8, 0x202 ;  /* 0x0000020208087836 */ /* 0x000fe40000000000 */
[----:B------:R-:W-:Y:S01]  /*8d30*/  IMAD.MOV.U32 R9, RZ, RZ, -0x7fffffe0 ;  /* 0x80000020ff097424 */ /* 0x000fe200078e00ff */
[----:B------:R-:W-:Y:S02]  /*8d40*/  ISETP.GT.AND P4, PT, R0, 0x38, PT ;  /* 0x000000380000780c */ /* 0x000fe40003f84270 */
[----:B------:R-:W-:-:S02]  /*8d50*/  FSEL R83, R83, -INF , P3 ;  /* 0xff80000053537808 */ /* 0x000fc40001800000 */
[----:B------:R-:W-:Y:S02]  /*8d60*/  FMNMX.FTZ R20, R111, R20, !PT ;  /* 0x000000146f147209 */ /* 0x000fe40007810000 */
[----:B------:R-:W-:Y:S02]  /*8d70*/  R2UR UR6, R8 ;  /* 0x00000000080672ca */ /* 0x000fe400000e0000 */
[----:B------:R-:W-:Y:S02]  /*8d80*/  R2UR UR7, R9 ;  /* 0x00000000090772ca */ /* 0x000fe400000e0000 */
[----:B------:R-:W-:Y:S02]  /*8d90*/  R2UR UR4, R6 ;  /* 0x00000000060472ca */ /* 0x000fe400000e0000 */
[----:B------:R-:W-:Y:S02]  /*8da0*/  R2UR UR5, R7 ;  /* 0x00000000070572ca */ /* 0x000fe400000e0000 */
[----:B------:R-:W-:-:S02]  /*8db0*/  ISETP.GT.AND P3, PT, R0, 0x39, PT ;  /* 0x000000390000780c */ /* 0x000fc40003f64270 */
        /* <DEDUP_REMOVED lines=92> */
[----:B------:R-:W-:-:S03]  /*9380*/  ISETP.GT.AND P3, PT, R14, RZ, PT ;  /* 0x000000ff0e00720c */ /* 0x000fc60003f64270 */
[C-C-:B------:R-:W-:Y:S01]  /*9390*/  FFMA.FTZ R8, R2.reuse, R15, -R137.reuse ;  /* 0x0000000f02087223 */ /* 0x140fe20000010889 */
[----:B------:R-:W-:-:S01]  /*93a0*/  FFMA.FTZ R15, R2, R91, -R137 ;  /* 0x0000005b020f7223 */ /* 0x000fc20000010889 */
[----:B------:R-:W-:Y:S02]  /*93b0*/  FSEL R91, R88, -INF , P3 ;  /* 0xff800000585b7808 */ /* 0x000fe40001800000 */
[----:B------:R-:W-:Y:S01]  /*93c0*/  FSEL R89, R89, -INF , P4 ;  /* 0xff80000059597808 */ /* 0x000fe20002000000 */
[C-C-:B------:R-:W-:Y:S01]  /*93d0*/  FFMA.FTZ R26, R2.reuse, R21, -R137.reuse ;  /* 0x00000015021a7223 */ /* 0x140fe20000010889 */
[----:B------:R-:W-:-:S01]  /*93e0*/  FFMA.FTZ R21, R2, R95, -R137 ;  /* 0x0000005f02157223 */ /* 0x000fc20000010889 */
[----:B------:R-:W-:Y:S02]  /*93f0*/  ISETP.GT.AND P3, PT, R14, 0x9, PT ;  /* 0x000000090e00780c */ /* 0x000fe40003f64270 */
[----:B------:R-:W-:Y:S02]  /*9400*/  FSEL R95, R92, -INF , P5 ;  /* 0xff8000005c5f7808 */ /* 0x000fe40002800000 */
[----:B------:R-:W-:Y:S01]  /*9410*/  FMNMX.FTZ R30, R91, R89, !PT ;  /* 0x000000595b1e7209 */ /* 0x000fe20007810000 */
[----:B------:R-:W-:-:S01]  /*9420*/  FFMA.FTZ R99, R2, R99, -R137 ;  /* 0x0000006302637223 */ /* 0x000fc20000010889 */
[----:B------:R-:W-:-:S02]  /*9430*/  ISETP.GT.AND P4, PT, R14, 0x10, PT ;  /* 0x000000100e00780c */ /* 0x000fc40003f84270 */
[----:B------:R-:W-:Y:S02]  /*9440*/  FSEL R93, R93, -INF , P3 ;  /* 0xff8000005d5d7808 */ /* 0x000fe40001800000 */
[----:B------:R-:W-:Y:S01]  /*9450*/  FMNMX.FTZ R30, R95, R30, !PT ;  /* 0x0000001e5f1e7209 */ /* 0x000fe20007810000 */
[----:B------:R0:W-:Y:S01]  /*9460*/  MUFU.EX2 R13, R99 ;  /* 0x00000063000d7308 */ /* 0x0001e20000000800 */
[----:B------:R-:W-:Y:S02]  /*9470*/  ISETP.GT.AND P3, PT, R14, 0x11, PT ;  /* 0x000000110e00780c */ /* 0x000fe40003f64270 */
[----:B------:R-:W-:Y:S02]  /*9480*/  FMNMX.FTZ R34, R93, R30, !PT ;  /* 0x0000001e5d227209 */ /* 0x000fe40007810000 */
[----:B------:R-:W-:Y:S02]  /*9490*/  FSEL R97, R97, -INF , P3 ;  /* 0xff80000061617808 */ /* 0x000fe40001800000 */
[----:B0-----:R-:W-:-:S02]  /*94a0*/  FSEL R99, R96, -INF , P4 ;  /* 0xff80000060637808 */ /* 0x001fc40002000000 */
[C---:B------:R-:W-:Y:S02]  /*94b0*/  ISETP.GT.AND P4, PT, R14.reuse, 0x18, PT ;  /* 0x000000180e00780c */ /* 0x040fe40003f84270 */
[----:B------:R-:W-:Y:S01]  /*94c0*/  FMNMX.FTZ R34, R99, R34, !PT ;  /* 0x0000002263227209 */ /* 0x000fe20007810000 */
[----:B------:R0:W-:Y:S01]  /*94d0*/  MUFU.EX2 R10, R26 ;  /* 0x0000001a000a7308 */ /* 0x0001e20000000800 */
[----:B------:R-:W-:Y:S02]  /*94e0*/  ISETP.GT.AND P3, PT, R14, 0x19, PT ;  /* 0x000000190e00780c */ /* 0x000fe40003f64270 */
[----:B------:R-:W-:Y:S02]  /*94f0*/  FMNMX.FTZ R34, R97, R34, !PT ;  /* 0x0000002261227209 */ /* 0x000fe40007810000 */
[----:B------:R-:W-:Y:S01]  /*9500*/  FSEL R101, R101, -INF , P3 ;  /* 0xff80000065657808 */ /* 0x000fe20001800000 */
[----:B0-----:R-:W-:Y:S01]  /*9510*/  FFMA.FTZ R26, R2, R103, -R137 ;  /* 0x00000067021a7223 */ /* 0x001fe20000010889 */
[----:B------:R-:W-:-:S02]  /*9520*/  FSEL R103, R100, -INF , P4 ;  /* 0xff80000064677808 */ /* 0x000fc40002000000 */
[----:B------:R-:W-:Y:S02]  /*9530*/  ISETP.GT.AND P3, PT, R14, 0x20, PT ;  /* 0x000000200e00780c */ /* 0x000fe40003f64270 */
[----:B------:R-:W-:Y:S01]  /*9540*/  FMNMX.FTZ R34, R103, R34, !PT ;  /* 0x0000002267227209 */ /* 0x000fe20007810000 */
[--C-:B------:R-:W-:Y:S01]  /*9550*/  FFMA.FTZ R20, R2, R105, -R137.reuse ;  /* 0x0000006902147223 */ /* 0x100fe20000010889 */
[----:B------:R-:W-:Y:S02]  /*9560*/  ISETP.GT.AND P4, PT, R14, 0x21, PT ;  /* 0x000000210e00780c */ /* 0x000fe40003f84270 */
[----:B------:R-:W-:Y:S02]  /*9570*/  FSEL R105, R72, -INF , P3 ;  /* 0xff80000048697808 */ /* 0x000fe40001800000 */
[----:B------:R-:W-:Y:S01]  /*9580*/  FMNMX.FTZ R38, R101, R34, !PT ;  /* 0x0000002265267209 */ /* 0x000fe20007810000 */
[----:B------:R-:W-:Y:S01]  /*9590*/  FFMA.FTZ R107, R2, R107, -R137 ;  /* 0x0000006b026b7223 */ /* 0x000fe20000010889 */
[----:B------:R-:W-:-:S02]  /*95a0*/  ISETP.GT.AND P3, PT, R14, 0x28, PT ;  /* 0x000000280e00780c */ /* 0x000fc40003f64270 */
[----:B------:R-:W-:Y:S02]  /*95b0*/  FSEL R73, R73, -INF , P4 ;  /* 0xff80000049497808 */ /* 0x000fe40002000000 */
[----:B------:R-:W-:Y:S01]  /*95c0*/  FMNMX.FTZ R38, R105, R38, !PT ;  /* 0x0000002669267209 */ /* 0x000fe20007810000 */
[----:B------:R0:W-:Y:S01]  /*95d0*/  MUFU.EX2 R30, R107 ;  /* 0x0000006b001e7308 */ /* 0x0001e20000000800 */
[----:B------:R-:W-:Y:S02]  /*95e0*/  ISETP.GT.AND P4, PT, R14, 0x29, PT ;  /* 0x000000290e00780c */ /* 0x000fe40003f84270 */
[----:B------:R-:W-:Y:S01]  /*95f0*/  FMNMX.FTZ R38, R73, R38, !PT ;  /* 0x0000002649267209 */ /* 0x000fe20007810000 */
[----:B------:R-:W-:-:S01]  /*9600*/  FFMA.FTZ R109, R2, R109, -R137 ;  /* 0x0000006d026d7223 */ /* 0x000fc20000010889 */
[----:B------:R-:W-:Y:S02]  /*9610*/  FSEL R77, R77, -INF , P4 ;  /* 0xff8000004d4d7808 */ /* 0x000fe40002000000 */
[----:B0-----:R-:W-:-:S02]  /*9620*/  FSEL R107, R76, -INF , P3 ;  /* 0xff8000004c6b7808 */ /* 0x001fc40001800000 */
[C---:B------:R-:W-:Y:S02]  /*9630*/  ISETP.GT.AND P3, PT, R14.reuse, 0x30, PT ;  /* 0x000000300e00780c */ /* 0x040fe40003f64270 */
[----:B------:R-:W-:Y:S01]  /*9640*/  FMNMX.FTZ R38, R107, R38, !PT ;  /* 0x000000266b267209 */ /* 0x000fe20007810000 */
[----:B------:R0:W-:Y:S01]  /*9650*/  MUFU.EX2 R34, R109 ;  /* 0x0000006d00227308 */ /* 0x0001e20000000800 */
[----:B------:R-:W-:Y:S02]  /*9660*/  ISETP.GT.AND P4, PT, R14, 0x31, PT ;  /* 0x000000310e00780c */ /* 0x000fe40003f84270 */
[----:B------:R-:W-:Y:S02]  /*9670*/  FMNMX.FTZ R42, R77, R38, !PT ;  /* 0x000000264d2a7209 */ /* 0x000fe40007810000 */
[----:B------:R-:W-:Y:S02]  /*9680*/  FSEL R81, R81, -INF , P4 ;  /* 0xff80000051517808 */ /* 0x000fe40002000000 */
[----:B0-----:R-:W-:-:S02]  /*9690*/  FSEL R109, R80, -INF , P3 ;  /* 0xff800000506d7808 */ /* 0x001fc40001800000 */
[----:B------:R-:W-:Y:S02]  /*96a0*/  ISETP.GT.AND P3, PT, R14, 0x38, PT ;  /* 0x000000380e00780c */ /* 0x000fe40003f64270 */
[----:B------:R-:W-:Y:S01]  /*96b0*/  FMNMX.FTZ R42, R109, R42, !PT ;  /* 0x0000002a6d2a7209 */ /* 0x000fe20007810000 */
[----:B------:R-:W-:-:S01]  /*96c0*/  FFMA.FTZ R3, R2, R111, -R137 ;  /* 0x0000006f02037223 */ /* 0x000fc20000010889 */
[----:B------:R-:W-:Y:S02]  /*96d0*/  ISETP.GT.AND P4, PT, R14, 0x39, PT ;  /* 0x000000390e00780c */ /* 0x000fe40003f84270 */
[----:B------:R-:W-:Y:S02]  /*96e0*/  FSEL R111, R84, -INF , P3 ;  /* 0xff800000546f7808 */ /* 0x000fe40001800000 */
[----:B------:R-:W-:Y:S02]  /*96f0*/  FMNMX.FTZ R42, R81, R42, !PT ;  /* 0x0000002a512a7209 */ /* 0x000fe40007810000 */
[----:B------:R-:W-:-:S02]  /*9700*/  FSEL R85, R85, -INF , P4 ;  /* 0xff80000055557808 */ /* 0x000fc40002000000 */
[C---:B------:R-:W-:Y:S02]  /*9710*/  ISETP.GT.AND P3, PT, R14.reuse, 0x40, PT ;  /* 0x000000400e00780c */ /* 0x040fe40003f64270 */
        /* <DEDUP_REMOVED lines=12> */
[----:B------:R-:W-:Y:S01]  /*97e0*/  FMNMX.FTZ R46, R141, R46, !PT ;  /* 0x0000002e8d2e7209 */ /* 0x000fe20007810000 */
[----:B------:R0:W-:Y:S01]  /*97f0*/  MUFU.EX2 R38, R3 ;  /* 0x0000000300267308 */ /* 0x0001e20000000800 */
[----:B------:R-:W-:Y:S02]  /*9800*/  ISETP.GT.AND P4, PT, R14, 0x51, PT ;  /* 0x000000510e00780c */ /* 0x000fe40003f84270 */
[----:B------:R-:W-:Y:S01]  /*9810*/  FMNMX.FTZ R50, R61, R46, !PT ;  /* 0x0000002e3d327209 */ /* 0x000fe20007810000 */
[----:B0-----:R-:W-:-:S01]  /*9820*/  FFMA.FTZ R3, R2, R87, -R137 ;  /* 0x0000005702037223 */ /* 0x001fc20000010889 */
[----:B------:R-:W-:Y:S02]  /*9830*/  FSEL R87, R64, -INF , P3 ;  /* 0xff80000040577808 */ /* 0x000fe40001800000 */
[----:B------:R-:W-:-:S02]  /*9840*/  ISETP.GT.AND P3, PT, R14, 0x58, PT ;  /* 0x000000580e00780c */ /* 0x000fc40003f64270 */
[----:B------:R-:W-:Y:S02]  /*9850*/  FSEL R65, R65, -INF , P4 ;  /* 0xff80000041417808 */ /* 0x000fe40002000000 */
[----:B------:R-:W-:Y:S01]  /*9860*/  FMNMX.FTZ R50, R87, R50, !PT ;  /* 0x0000003257327209 */ /* 0x000fe20007810000 */
[----:B------:R-:W-:Y:S01]  /*9870*/  FFMA.FTZ R54, R2, R113, -R137 ;  /* 0x0000007102367223 */ /* 0x000fe20000010889 */
        /* <DEDUP_REMOVED lines=11> */
[----:B------:R-:W-:Y:S01]  /*9930*/  FMNMX.FTZ R50, R143, R50, !PT ;  /* 0x000000328f327209 */ /* 0x000fe20007810000 */
[----:B------:R-:W-:-:S01]  /*9940*/  FFMA.FTZ R40, R2, R115, -R137 ;  /* 0x0000007302287223 */ /* 0x000fc20000010889 */
        /* <DEDUP_REMOVED lines=43> */
[----:B------:R-:W-:-:S04]  /*9c00*/  FMNMX.FTZ R50, R121, R50, !PT ;  /* 0x0000003279327209 */ /* 0x000fc80007810000 */
[----:B------:R-:W-:Y:S01]  /*9c10*/  FMNMX.FTZ R50, R37, R50, !PT ;  /* 0x0000003225327209 */ /* 0x000fe20007810000 */
[----:B------:R0:W-:Y:S04]  /*9c20*/  MUFU.EX2 R42, R3 ;  /* 0x00000003002a7308 */ /* 0x0001e80000000800 */
[----:B0-----:R-:W0:Y:S04]  /*9c30*/  SHFL.BFLY PT, R3, R50, 0x2, 0x1f ;  /* 0x0c401f0032037f89 */ /* 0x001e2800000e0000 */
[----:B------:R0:W-:Y:S02]  /*9c40*/  MUFU.EX2 R46, R54 ;  /* 0x00000036002e7308 */ /* 0x0001e40000000800 */
[----:B0-----:R-:W-:-:S05]  /*9c50*/  FMNMX.FTZ R54, R50, R3, !PT ;  /* 0x0000000332367209 */ /* 0x001fca0007810000 */
[----:B------:R-:W0:Y:S01]  /*9c60*/  SHFL.BFLY PT, R3, R54, 0x1, 0x1f ;  /* 0x0c201f0036037f89 */ /* 0x000e2200000e0000 */
[----:B------:R-:W-:Y:S08]  /*9c70*/  MUFU.EX2 R8, R8 ;  /* 0x0000000800087308 */ /* 0x000ff00000000800 */
[----:B------:R-:W1:Y:S01]  /*9c80*/  MUFU.EX2 R15, R15 ;  /* 0x0000000f000f7308 */ /* 0x000e620000000800 */
[----:B0-----:R-:W-:-:S04]  /*9c90*/  FMNMX.FTZ R3, R54, R3, !PT ;  /* 0x0000000336037209 */ /* 0x001fc80007810000 */
        /* <DEDUP_REMOVED lines=8> */
[----:B------:R-:W-:-:S02]  /*9d20*/  FFMA.FTZ R93, R2, R97, -R56 ;  /* 0x00000061025d7223 */ /* 0x000fc40000010838 */
[----:B------:R-:W-:Y:S01]  /*9d30*/  MUFU.EX2 R58, R58 ;  /* 0x0000003a003a7308 */ /* 0x000fe20000000800 */
[----:B------:R-:W-:-:S01]  /*9d40*/  FFMA.FTZ R97, R2, R77, -R56 ;  /* 0x0000004d02617223 */ /* 0x000fc20000010838 */
[C---:B------:R-:W-:Y:S01]  /*9d50*/  FFMA.FTZ R77, R2.reuse, R81, -R56 ;  /* 0x00000051024d7223 */ /* 0x040fe20000010838 */
[----:B------:R-:W-:-:S01]  /*9d60*/  FFMA.FTZ R11, R2, R11, -R137 ;  /* 0x0000000b020b7223 */ /* 0x000fc20000010889 */
[----:B------:R-:W-:-:S04]  /*9d70*/  FFMA.FTZ R81, R2, R85, -R56 ;  /* 0x0000005502517223 */ /* 0x000fc80000010838 */
[----:B------:R-:W2:Y:S01]  /*9d80*/  MUFU.EX2 R89, R89 ;  /* 0x0000005900597308 */ /* 0x000ea20000000800 */
[----:B------:R-:W-:-:S01]  /*9d90*/  FFMA.FTZ R85, R2, R61, -R56 ;  /* 0x0000003d02557223 */ /* 0x000fc20000010838 */
[C-C-:B------:R-:W-:Y:S01]  /*9da0*/  FFMA.FTZ R62, R2.reuse, R99, -R56.reuse ;  /* 0x00000063023e7223 */ /* 0x140fe20000010838 */
[----:B------:R-:W-:-:S05]  /*9db0*/  FFMA.FTZ R61, R2, R87, -R56 ;  /* 0x00000057023d7223 */ /* 0x000fca0000010838 */
[----:B------:R-:W3:Y:S01]  /*9dc0*/  MUFU.EX2 R20, R20 ;  /* 0x0000001400147308 */ /* 0x000ee20000000800 */
[----:B-1----:R-:W-:-:S07]  /*9dd0*/  FADD.FTZ R87, R8, R15 ;  /* 0x0000000f08577221 */ /* 0x002fce0000010000 */
[----:B------:R-:W1:Y:S01]  /*9de0*/  MUFU.EX2 R60, R60 ;  /* 0x0000003c003c7308 */ /* 0x000e620000000800 */
[----:B------:R-:W-:-:S01]  /*9df0*/  FADD.FTZ R82, R10, R87 ;  /* 0x000000570a527221 */ /* 0x000fc20000010000 */
[----:B------:R-:W-:-:S06]  /*9e00*/  FFMA.FTZ R66, R2, R103, -R56 ;  /* 0x0000006702427223 */ /* 0x000fcc0000010838 */
[----:B------:R-:W4:Y:S01]  /*9e10*/  MUFU.EX2 R91, R91 ;  /* 0x0000005b005b7308 */ /* 0x000f220000000800 */
[----:B0-----:R-:W-:-:S01]  /*9e20*/  FADD.FTZ R87, R21, R82 ;  /* 0x0000005215577221 */ /* 0x001fc20000010000 */
[----:B------:R-:W-:-:S06]  /*9e30*/  FFMA.FTZ R80, R2, R69, -R56 ;  /* 0x0000004502507223 */ /* 0x000fcc0000010838 */
[----:B------:R-:W0:Y:S01]  /*9e40*/  MUFU.EX2 R11, R11 ;  /* 0x0000000b000b7308 */ /* 0x000e220000000800 */
[----:B------:R-:W-:-:S01]  /*9e50*/  FFMA.FTZ R75, R2, R75, -R137 ;  /* 0x0000004b024b7223 */ /* 0x000fc20000010889 */
[----:B--2---:R-:W-:-:S06]  /*9e60*/  FADD.FTZ R69, R58, R89 ;  /* 0x000000593a457221 */ /* 0x004fcc0000010000 */
[----:B------:R-:W2:Y:S01]  /*9e70*/  MUFU.EX2 R62, R62 ;  /* 0x0000003e003e7308 */ /* 0x000ea20000000800 */
[----:B------:R-:W-:-:S01]  /*9e80*/  FFMA.FTZ R95, R2, R101, -R56 ;  /* 0x00000065025f7223 */ /* 0x000fc20000010838 */
[----:B---3--:R-:W-:-:S06]  /*9e90*/  FADD.FTZ R82, R20, R87 ;  /* 0x0000005714527221 */ /* 0x008fcc0000010000 */
[----:B------:R-:W3:Y:S01]  /*9ea0*/  MUFU.EX2 R26, R26 ;  /* 0x0000001a001a7308 */ /* 0x000ee20000000800 */
[----:B-1----:R-:W-:-:S01]  /*9eb0*/  FADD.FTZ R84, R60, R69 ;  /* 0x000000453c547221 */ /* 0x002fc20000010000 */
[----:B------:R-:W-:-:S06]  /*9ec0*/  FFMA.FTZ R64, R2, R105, -R56 ;  /* 0x0000006902407223 */ /* 0x000fcc0000010838 */
[----:B------:R-:W1:Y:S01]  /*9ed0*/  MUFU.EX2 R93, R93 ;  /* 0x0000005d005d7308 */ /* 0x000e620000000800 */
[----:B------:R-:W-:-:S01]  /*9ee0*/  FADD.FTZ R86, R13, R82 ;  /* 0x000000520d567221 */ /* 0x000fc20000010000 */
[C---:B------:R-:W-:Y:S01]  /*9ef0*/  FFMA.FTZ R82, R2.reuse, R45, -R56 ;  /* 0x0000002d02527223 */ /* 0x040fe20000010838 */
[----:B------:R-:W-:-:S05]  /*9f00*/  FFMA.FTZ R79, R2, R79, -R137 ;  /* 0x0000004f024f7223 */ /* 0x000fca0000010889 */
[----:B------:R-:W5:Y:S01]  /*9f10*/  MUFU.EX2 R66, R66 ;  /* 0x0000004200427308 */ /* 0x000f620000000800 */
[----:B----4-:R-:W-:-:S01]  /*9f20*/  FADD.FTZ R45, R91, R84 ;  /* 0x000000545b2d7221 */ /* 0x010fc20000010000 */
[----:B------:R-:W-:Y:S01]  /*9f30*/  FFMA.FTZ R73, R2, R73, -R56 ;  /* 0x0000004902497223 */ /* 0x000fe20000010838 */
[----:B0-----:R-:W-:-:S05]  /*9f40*/  FADD.FTZ R69, R11, R86 ;  /* 0x000000560b457221 */ /* 0x001fca0000010000 */
[----:B------:R-:W0:Y:S01]  /*9f50*/  MUFU.EX2 R75, R75 ;  /* 0x0000004b004b7308 */ /* 0x000e220000000800 */
[----:B--2---:R-:W-:-:S01]  /*9f60*/  FADD.FTZ R84, R62, R45 ;  /* 0x0000002d3e547221 */ /* 0x004fc20000010000 */
[----:B------:R-:W-:-:S06]  /*9f70*/  FFMA.FTZ R68, R2, R107, -R56 ;  /* 0x0000006b02447223 */ /* 0x000fcc0000010838 */
[----:B------:R-:W2:Y:S01]  /*9f80*/  MUFU.EX2 R95, R95 ;  /* 0x0000005f005f7308 */ /* 0x000ea20000000800 */
[----:B---3--:R-:W-:-:S01]  /*9f90*/  FADD.FTZ R45, R26, R69 ;  /* 0x000000451a2d7221 */ /* 0x008fc20000010000 */
[C---:B------:R-:W-:Y:S01]  /*9fa0*/  FFMA.FTZ R69, R2.reuse, R49, -R56 ;  /* 0x0000003102457223 */ /* 0x040fe20000010838 */
[----:B------:R-:W-:-:S05]  /*9fb0*/  FFMA.FTZ R83, R2, R83, -R137 ;  /* 0x0000005302537223 */ /* 0x000fca0000010889 */
[----:B------:R-:W3:Y:S01]  /*9fc0*/  MUFU.EX2 R64, R64 ;  /* 0x0000004000407308 */ /* 0x000ee20000000800 */
[----:B-1----:R-:W-:-:S01]  /*9fd0*/  FADD.FTZ R49, R93, R84 ;  /* 0x000000545d317221 */ /* 0x002fc20000010000 */
[----:B------:R-:W-:-:S06]  /*9fe0*/  FADD.FTZ R86, R30, R45 ;  /* 0x0000002d1e567221 */ /* 0x000fcc0000010000 */
[----:B------:R-:W1:Y:S01]  /*9ff0*/  MUFU.EX2 R79, R79 ;  /* 0x0000004f004f7308 */ /* 0x000e620000000800 */
[----:B------:R-:W-:-:S01]  /*a000*/  FFMA.FTZ R9, R2, R9, -R137 ;  /* 0x0000000902097223 */ /* 0x000fc20000010889 */
[----:B-----5:R-:W-:-:S06]  /*a010*/  FADD.FTZ R84, R66, R49 ;  /* 0x0000003142547221 */ /* 0x020fcc0000010000 */
[----:B------:R-:W4:Y:S01]  /*a020*/  MUFU.EX2 R73, R73 ;  /* 0x0000004900497308 */ /* 0x000f220000000800 */
[----:B------:R-:W-:-:S01]  /*a030*/  FFMA.FTZ R70, R2, R109, -R56 ;  /* 0x0000006d02467223 */ /* 0x000fc20000010838 */
[----:B0-----:R-:W-:Y:S01]  /*a040*/  FADD.FTZ R87, R75, R86 ;  /* 0x000000564b577221 */ /* 0x001fe20000010000 */
[----:B------:R-:W-:-:S05]  /*a050*/  FFMA.FTZ R49, R2, R25, -R56 ;  /* 0x0000001902317223 */ /* 0x000fca0000010838 */
[----:B------:R-:W0:Y:S01]  /*a060*/  MUFU.EX2 R68, R68 ;  /* 0x0000004400447308 */ /* 0x000e220000000800 */
[----:B--2---:R-:W-:-:S01]  /*a070*/  FADD.FTZ R25, R95, R84 ;  /* 0x000000545f197221 */ /* 0x004fc20000010000 */
[----:B------:R-:W-:-:S06]  /*a080*/  FADD.FTZ R86, R34, R87 ;  /* 0x0000005722567221 */ /* 0x000fcc0000010000 */
[----:B------:R-:W2:Y:S01]  /*a090*/  MUFU.EX2 R83, R83 ;  /* 0x0000005300537308 */ /* 0x000ea20000000800 */
[----:B---3--:R-:W-:-:S01]  /*a0a0*/  FADD.FTZ R84, R64, R25 ;  /* 0x0000001940547221 */ /* 0x008fc20000010000 */
[----:B------:R-:W-:-:S06]  /*a0b0*/  FFMA.FTZ R74, R2, R111, -R56 ;  /* 0x0000006f024a7223 */ /* 0x000fcc0000010838 */
[----:B------:R-:W3:Y:S01]  /*a0c0*/  MUFU.EX2 R97, R97 ;  /* 0x0000006100617308 */ /* 0x000ee20000000800 */
[----:B-1----:R-:W-:-:S01]  /*a0d0*/  FADD.FTZ R25, R79, R86 ;  /* 0x000000564f197221 */ /* 0x002fc20000010000 */
[----:B------:R-:W-:-:S06]  /*a0e0*/  FFMA.FTZ R59, R2, R59, -R137 ;  /* 0x0000003b023b7223 */ /* 0x000fcc0000010889 */
[----:B------:R-:W1:Y:S01]  /*a0f0*/  MUFU.EX2 R9, R9 ;  /* 0x0000000900097308 */ /* 0x000e620000000800 */
[----:B----4-:R-:W-:-:S07]  /*a100*/  FADD.FTZ R87, R73, R84 ;  /* 0x0000005449577221 */ /* 0x010fce0000010000 */
[----:B------:R-:W4:Y:S01]  /*a110*/  MUFU.EX2 R70, R70 ;  /* 0x0000004600467308 */ /* 0x000f220000000800 */
[----:B------:R-:W-:-:S01]  /*a120*/  FADD.FTZ R86, R38, R25 ;  /* 0x0000001926567221 */ /* 0x000fc20000010000 */
[----:B0-----:R-:W-:-:S06]  /*a130*/  FADD.FTZ R84, R68, R87 ;  /* 0x0000005744547221 */ /* 0x001fcc0000010000 */
[----:B------:R-:W0:Y:S01]  /*a140*/  MUFU.EX2 R77, R77 ;  /* 0x0000004d004d7308 */ /* 0x000e220000000800 */
[----:B------:R-:W-:-:S01]  /*a150*/  FFMA.FTZ R72, R2, R139, -R56 ;  /* 0x0000008b02487223 */ /* 0x000fc20000010838 */
[----:B------:R-:W-:Y:S01]  /*a160*/  FFMA.FTZ R63, R2, R63, -R137 ;  /* 0x0000003f023f7223 */ /* 0x000fe20000010889 */
[----:B--2---:R-:W-:-:S05]  /*a170*/  FADD.FTZ R86, R83, R86 ;  /* 0x0000005653567221 */ /* 0x004fca0000010000 */
[----:B------:R-:W2:Y:S01]  /*a180*/  MUFU.EX2 R74, R74 ;  /* 0x0000004a004a7308 */ /* 0x000ea20000000800 */
[----:B---3--:R-:W-:-:S01]  /*a190*/  FADD.FTZ R87, R97, R84 ;  /* 0x0000005461577221 */ /* 0x008fc20000010000 */
[----:B------:R-:W-:Y:S01]  /*a1a0*/  FFMA.FTZ R57, R2, R57, -R56 ;  /* 0x0000003902397223 */ /* 0x000fe20000010838 */
[----:B-1----:R-:W-:-:S05]  /*a1b0*/  FADD.FTZ R99, R9, R86 ;  /* 0x0000005609637221 */ /* 0x002fca0000010000 */
[----:B------:R-:W1:Y:S01]  /*a1c0*/  MUFU.EX2 R59, R59 ;  /* 0x0000003b003b7308 */ /* 0x000e620000000800 */
[----:B------:R-:W-:Y:S01]  /*a1d0*/  F2FP.SATFINITE.E4M3.F32.PACK_AB_MERGE_C R153, R21, R10, RZ ;  /* 0x0000000a1599723e */ /* 0x000fe200048070ff */
[----:B----4-:R-:W-:-:S06]  /*a1e0*/  FADD.FTZ R10, R70, R87 ;  /* 0x00000057460a7221 */ /* 0x010fcc0000010000 */
[----:B------:R-:W3:Y:S01]  /*a1f0*/  MUFU.EX2 R81, R81 ;  /* 0x0000005100517308 */ /* 0x000ee20000000800 */
[----:B------:R-:W-:-:S01]  /*a200*/  FFMA.FTZ R78, R2, R141, -R56 ;  /* 0x0000008d024e7223 */ /* 0x000fc20000010838 */
[----:B------:R-:W-:Y:S01]  /*a210*/  FADD.FTZ R99, R42, R99 ;  /* 0x000000632a637221 */ /* 0x000fe20000010000 */
[----:B------:R-:W-:-:S05]  /*a220*/  F2FP.SATFINITE.E4M3.F32.PACK_AB_MERGE_C R155, R26, R11, RZ ;  /* 0x0000000b1a9b723e */ /* 0x000fca00048070ff */
[----:B------:R-:W4:Y:S01]  /*a230*/  MUFU.EX2 R40, R40 ;  /* 0x0000002800287308 */ /* 0x000f220000000800 */
[----:B------:R-:W-:-:S01]  /*a240*/  FFMA.FTZ R67, R2, R67, -R137 ;  /* 0x0000004302437223 */ /* 0x000fc20000010889 */
[----:B0-----:R-:W-:-:S06]  /*a250*/  FADD.FTZ R11, R77, R10 ;  /* 0x0000000a4d0b7221 */ /* 0x001fcc0000010000 */
[----:B------:R-:W0:Y:S01]  /*a260*/  MUFU.EX2 R72, R72 ;  /* 0x0000004800487308 */ /* 0x000e220000000800 */
[----:B------:R-:W-:-:S07]  /*a270*/  FADD.FTZ R84, R46, R99 ;  /* 0x000000632e547221 */ /* 0x000fce0000010000 */
[----:B------:R-:W-:Y:S01]  /*a280*/  MUFU.EX2 R63, R63 ;  /* 0x0000003f003f7308 */ /* 0x000fe20000000800 */
[----:B--2---:R-:W-:-:S07]  /*a290*/  FADD.FTZ R26, R74, R11 ;  /* 0x0000000b4a1a7221 */ /* 0x004fce0000010000 */
[----:B------:R-:W2:Y:S01]  /*a2a0*/  MUFU.EX2 R57, R57 ;  /* 0x0000003900397308 */ /* 0x000ea20000000800 */
[----:B------:R-:W-:Y:S01]  /*a2b0*/  F2FP.SATFINITE.E4M3.F32.PACK_AB_MERGE_C R151, R42, R9, RZ ;  /* 0x000000092a97723e */ /* 0x000fe200048070ff */
[----:B-1----:R-:W-:-:S06]  /*a2c0*/  FADD.FTZ R11, R59, R84 ;  /* 0x000000543b0b7221 */ /* 0x002fcc0000010000 */
[----:B------:R-:W-:Y:S01]  /*a2d0*/  MUFU.EX2 R44, R44 ;  /* 0x0000002c002c7308 */ /* 0x000fe20000000800 */
[----:B---3--:R-:W-:-:S01]  /*a2e0*/  FADD.FTZ R9, R81, R26 ;  /* 0x0000001a51097221 */ /* 0x008fc20000010000 */
[C-C-:B------:R-:W-:Y:S01]  /*a2f0*/  FFMA.FTZ R76, R2.reuse, R65, -R56.reuse ;  /* 0x00000041024c7223 */ /* 0x140fe20000010838 */
[----:B------:R-:W-:-:S05]  /*a300*/  FFMA.FTZ R145, R2, R145, -R56 ;  /* 0x0000009102917223 */ /* 0x000fca0000010838 */
[----:B------:R-:W-:Y:S01]  /*a310*/  MUFU.EX2 R24, R24 ;  /* 0x0000001800187308 */ /* 0x000fe20000000800 */
[----:B------:R-:W-:-:S01]  /*a320*/  FFMA.FTZ R71, R2, R71, -R137 ;  /* 0x0000004702477223 */ /* 0x000fc20000010889 */
[----:B------:R-:W-:Y:S02]  /*a330*/  @!P2 VIADD R12, R12, 0x13240 ;  /* 0x000132400c0ca836 */ /* 0x000fe40000000000 */
[----:B------:R-:W-:-:S01]  /*a340*/  FFMA.FTZ R143, R2, R143, -R56 ;  /* 0x0000008f028f7223 */ /* 0x000fc20000010838 */
[C---:B------:R-:W-:Y:S01]  /*a350*/  FFMA.FTZ R43, R2.reuse, R43, -R137 ;  /* 0x0000002b022b7223 */ /* 0x040fe20000010889 */
[----:B------:R-:W-:-:S01]  /*a360*/  FFMA.FTZ R41, R2, R41, -R56 ;  /* 0x0000002902297223 */ /* 0x000fc20000010838 */
[C-C-:B------:R-:W-:Y:S01]  /*a370*/  FFMA.FTZ R14, R2.reuse, R123, -R137.reuse ;  /* 0x0000007b020e7223 */ /* 0x140fe20000010889 */
[----:B------:R-:W-:-:S01]  /*a380*/  FFMA.FTZ R47, R2, R47, -R137 ;  /* 0x0000002f022f7223 */ /* 0x000fc20000010889 */
[----:B------:R-:W1:Y:S01]  /*a390*/  MUFU.EX2 R78, R78 ;  /* 0x0000004e004e7308 */ /* 0x000e620000000800 */
[----:B----4-:R-:W-:-:S01]  /*a3a0*/  FADD.FTZ R42, R40, R11 ;  /* 0x0000000b282a7221 */ /* 0x010fc20000010000 */
[----:B0-----:R-:W-:Y:S01]  /*a3b0*/  FADD.FTZ R26, R72, R9 ;  /* 0x00000009481a7221 */ /* 0x001fe20000010000 */
[----:B------:R-:W-:-:S05]  /*a3c0*/  FFMA.FTZ R115, R2, R115, -R56 ;  /* 0x0000007302737223 */ /* 0x000fca0000010838 */
        /* <DEDUP_REMOVED lines=8> */
[----:B------:R-:W-:Y:S08]  /*a450*/  MUFU.EX2 R67, R67 ;  /* 0x0000004300437308 */ /* 0x000ff00000000800 */
[----:B------:R-:W0:Y:S01]  /*a460*/  MUFU.EX2 R85, R85 ;  /* 0x0000005500557308 */ /* 0x000e220000000800 */
[----:B--2---:R-:W-:-:S07]  /*a470*/  FADD.FTZ R11, R57, R26 ;  /* 0x0000001a390b7221 */ /* 0x004fce0000010000 */
[----:B------:R-:W2:Y:S01]  /*a480*/  MUFU.EX2 R61, R61 ;  /* 0x0000003d003d7308 */ /* 0x000ea20000000800 */
[----:B------:R-:W-:Y:S01]  /*a490*/  F2FP.SATFINITE.E4M3.F32.PACK_AB_MERGE_C R153, R15, R8, R153 ;  /* 0x000000080f99723e */ /* 0x000fe20004807099 */
[C-C-:B------:R-:W-:Y:S01]  /*a4a0*/  FFMA.FTZ R147, R2.reuse, R147, -R56.reuse ;  /* 0x0000009302937223 */ /* 0x140fe20000010838 */
[----:B------:R-:W-:-:S01]  /*a4b0*/  FFMA.FTZ R119, R2, R119, -R56 ;  /* 0x0000007702777223 */ /* 0x000fc20000010838 */
[C-C-:B------:R-:W-:Y:S01]  /*a4c0*/  FFMA.FTZ R29, R2.reuse, R29, -R56.reuse ;  /* 0x0000001d021d7223 */ /* 0x140fe20000010838 */
[----:B------:R-:W-:-:S01]  /*a4d0*/  FFMA.FTZ R149, R2, R149, -R56 ;  /* 0x0000009502957223 */ /* 0x000fc20000010838 */
[C-C-:B------:R-:W-:Y:S01]  /*a4e0*/  FFMA.FTZ R33, R2.reuse, R33, -R56.reuse ;  /* 0x0000002102217223 */ /* 0x140fe20000010838 */
[----:B------:R-:W-:-:S01]  /*a4f0*/  FFMA.FTZ R121, R2, R121, -R56 ;  /* 0x0000007902797223 */ /* 0x000fc20000010838 */
[----:B------:R3:W-:Y:S01]  /*a500*/  MUFU.EX2 R25, R145 ;  /* 0x0000009100197308 */ /* 0x0007e20000000800 */
[----:B-1----:R-:W-:-:S01]  /*a510*/  FADD.FTZ R8, R78, R11 ;  /* 0x0000000b4e087221 */ /* 0x002fc20000010000 */
[----:B------:R-:W-:Y:S01]  /*a520*/  @!P2 PRMT R12, RZ, 0x654, R12 ;  /* 0x00000654ff0ca816 */ /* 0x000fe2000000000c */
[----:B------:R-:W-:-:S01]  /*a530*/  FFMA.FTZ R37, R2, R37, -R56 ;  /* 0x0000002502257223 */ /* 0x000fc20000010838 */
[----:B------:R-:W-:Y:S01]  /*a540*/  F2FP.SATFINITE.E4M3.F32.PACK_AB_MERGE_C R155, R13, R20, R155 ;  /* 0x000000140d9b723e */ /* 0x000fe2000480709b */
[----:B------:R-:W-:-:S01]  /*a550*/  FFMA.FTZ R50, R2, R131, -R137 ;  /* 0x0000008302327223 */ /* 0x000fc20000010889 */
[C-C-:B------:R-:W-:Y:S01]  /*a560*/  FFMA.FTZ R31, R2.reuse, R31, -R137.reuse ;  /* 0x0000001f021f7223 */ /* 0x140fe20000010889 */
[----:B------:R-:W-:-:S01]  /*a570*/  FFMA.FTZ R48, R2, R129, -R137 ;  /* 0x0000008102307223 */ /* 0x000fc20000010889 */
[----:B------:R-:W1:Y:S01]  /*a580*/  MUFU.EX2 R76, R76 ;  /* 0x0000004c004c7308 */ /* 0x000e620000000800 */
[C---:B---3--:R-:W-:Y:S01]  /*a590*/  F2FP.SATFINITE.E4M3.F32.PACK_AB_MERGE_C R145, R63.reuse, R40, RZ ;  /* 0x000000283f91723e */ /* 0x048fe200048070ff */
[----:B------:R-:W-:Y:S01]  /*a5a0*/  FADD.FTZ R63, R63, R42 ;  /* 0x0000002a3f3f7221 */ /* 0x000fe20000010000 */
[----:B------:R3:W-:Y:S03]  /*a5b0*/  @!P2 SYNCS.ARRIVE.TRANS64.RED.A1T0 RZ, [R12+URZ], RZ ;  /* 0x000000ff0cffa9a7 */ /* 0x0007e6000810043f */
[----:B------:R-:W-:-:S02]  /*a5c0*/  FADD.FTZ R26, R44, R63 ;  /* 0x0000003f2c1a7221 */ /* 0x000fc40000010000 */
[----:B------:R-:W4:Y:S01]  /*a5d0*/  MUFU.EX2 R65, R65 ;  /* 0x0000004100417308 */ /* 0x000f220000000800 */
[----:B0-----:R-:W-:-:S01]  /*a5e0*/  FADD.FTZ R20, R85, R8 ;  /* 0x0000000855147221 */ /* 0x001fc20000010000 */
[----:B------:R-:W-:Y:S01]  /*a5f0*/  FADD.FTZ R11, R67, R26 ;  /* 0x0000001a430b7221 */ /* 0x000fe20000010000 */
[----:B------:R-:W-:-:S01]  /*a600*/  FFMA.FTZ R27, R2, R27, -R137 ;  /* 0x0000001b021b7223 */ /* 0x000fc20000010889 */
[----:B------:R-:W0:Y:S04]  /*a610*/  @P0 LDC R21, c[0x0][0x44c] ;  /* 0x00011300ff150b82 */ /* 0x000e280000000800 */
[----:B------:R-:W5:Y:S01]  /*a620*/  MUFU.EX2 R71, R71 ;  /* 0x0000004700477308 */ /* 0x000f620000000800 */
[----:B------:R-:W-:-:S01]  /*a630*/  FADD.FTZ R26, R24, R11 ;  /* 0x0000000b181a7221 */ /* 0x000fc20000010000 */
[----:B--2---:R-:W-:-:S06]  /*a640*/  FADD.FTZ R11, R61, R20 ;  /* 0x000000143d0b7221 */ /* 0x004fcc0000010000 */
[----:B------:R-:W2:Y:S01]  /*a650*/  MUFU.EX2 R80, R80 ;  /* 0x0000005000507308 */ /* 0x000ea20000000800 */
[----:B-1----:R-:W-:-:S07]  /*a660*/  FADD.FTZ R20, R76, R11 ;  /* 0x0000000b4c147221 */ /* 0x002fce0000010000 */
[----:B---3--:R-:W1:Y:S01]  /*a670*/  MUFU.EX2 R12, R143 ;  /* 0x0000008f000c7308 */ /* 0x008e620000000800 */
[----:B----4-:R-:W-:-:S07]  /*a680*/  FADD.FTZ R11, R65, R20 ;  /* 0x00000014410b7221 */ /* 0x010fce0000010000 */
[----:B------:R-:W3:Y:S01]  /*a690*/  MUFU.EX2 R43, R43 ;  /* 0x0000002b002b7308 */ /* 0x000ee20000000800 */
[----:B-----5:R-:W-:-:S07]  /*a6a0*/  F2FP.SATFINITE.E4M3.F32.PACK_AB_MERGE_C R15, R71, R24, RZ ;  /* 0x00000018470f723e */ /* 0x020fce00048070ff */
[----:B------:R-:W4:Y:S01]  /*a6b0*/  MUFU.EX2 R41, R41 ;  /* 0x0000002900297308 */ /* 0x000f220000000800 */
[----:B------:R-:W-:-:S07]  /*a6c0*/  FADD.FTZ R71, R71, R26 ;  /* 0x0000001a47477221 */ /* 0x000fce0000010000 */
[----:B------:R-:W-:Y:S01]  /*a6d0*/  MUFU.EX2 R14, R14 ;  /* 0x0000000e000e7308 */ /* 0x000fe20000000800 */
[----:B--2---:R-:W-:-:S07]  /*a6e0*/  FADD.FTZ R11, R80, R11 ;  /* 0x0000000b500b7221 */ /* 0x004fce0000010000 */
[----:B------:R-:W2:Y:S08]  /*a6f0*/  MUFU.EX2 R47, R47 ;  /* 0x0000002f002f7308 */ /* 0x000eb00000000800 */
[----:B------:R-:W5:Y:S01]  /*a700*/  MUFU.EX2 R45, R115 ;  /* 0x00000073002d7308 */ /* 0x000f620000000800 */
[----:B------:R-:W-:-:S01]  /*a710*/  FADD.FTZ R24, R28, R71 ;  /* 0x000000471c187221 */ /* 0x000fc20000010000 */
[----:B-1----:R-:W-:-:S06]  /*a720*/  FADD.FTZ R20, R12, R11 ;  /* 0x0000000b0c147221 */ /* 0x002fcc0000010000 */
[----:B------:R-:W1:Y:S01]  /*a730*/  MUFU.EX2 R82, R82 ;  /* 0x0000005200527308 */ /* 0x000e620000000800 */
[----:B---3--:R-:W-:-:S07]  /*a740*/  FADD.FTZ R13, R43, R24 ;  /* 0x000000182b0d7221 */ /* 0x008fce0000010000 */
[----:B------:R-:W-:Y:S01]  /*a750*/  MUFU.EX2 R36, R36 ;  /* 0x0000002400247308 */ /* 0x000fe20000000800 */
[----:B----4-:R-:W-:-:S07]  /*a760*/  FADD.FTZ R20, R41, R20 ;  /* 0x0000001429147221 */ /* 0x010fce0000010000 */
[----:B------:R-:W3:Y:S08]  /*a770*/  MUFU.EX2 R55, R55 ;  /* 0x0000003700377308 */ /* 0x000ef00000000800 */
[----:B------:R-:W4:Y:S01]  /*a780*/  MUFU.EX2 R32, R32 ;  /* 0x0000002000207308 */ /* 0x000f220000000800 */
[----:B--2---:R-:W-:Y:S01]  /*a790*/  F2FP.SATFINITE.E4M3.F32.PACK_AB_MERGE_C R141, R47, R14, RZ ;  /* 0x0000000e2f8d723e */ /* 0x004fe200048070ff */
[----:B------:R-:W-:-:S06]  /*a7a0*/  FADD.FTZ R14, R14, R13 ;  /* 0x0000000d0e0e7221 */ /* 0x000fcc0000010000 */
[----:B------:R-:W2:Y:S01]  /*a7b0*/  MUFU.EX2 R51, R51 ;  /* 0x0000003300337308 */ /* 0x000ea20000000800 */
[----:B-----5:R-:W-:-:S07]  /*a7c0*/  FADD.FTZ R11, R45, R20 ;  /* 0x000000142d0b7221 */ /* 0x020fce0000010000 */
[----:B------:R-:W5:Y:S01]  /*a7d0*/  MUFU.EX2 R56, R69 ;  /* 0x0000004500387308 */ /* 0x000f620000000800 */
[----:B------:R-:W-:-:S01]  /*a7e0*/  FADD.FTZ R47, R47, R14 ;  /* 0x0000000e2f2f7221 */ /* 0x000fc20000010000 */
[C---:B-1----:R-:W-:Y:S01]  /*a7f0*/  F2FP.SATFINITE.E4M3.F32.PACK_AB_MERGE_C R140, R82.reuse, R45, RZ ;  /* 0x0000002d528c723e */ /* 0x042fe200048070ff */
[----:B------:R-:W-:-:S05]  /*a800*/  FADD.FTZ R82, R82, R11 ;  /* 0x0000000b52527221 */ /* 0x000fca0000010000 */
[----:B------:R-:W1:Y:S01]  /*a810*/  MUFU.EX2 R10, R117 ;  /* 0x00000075000a7308 */ /* 0x000e620000000800 */
[----:B---3--:R-:W-:Y:S01]  /*a820*/  F2FP.SATFINITE.E4M3.F32.PACK_AB_MERGE_C R143, R55, R36, RZ ;  /* 0x00000024378f723e */ /* 0x008fe200048070ff */
[----:B----4-:R-:W-:Y:S01]  /*a830*/  FADD.FTZ R24, R32, R47 ;  /* 0x0000002f20187221 */ /* 0x010fe20000010000 */
[----:B------:R-:W-:-:S05]  /*a840*/  F2FP.SATFINITE.E4M3.F32.PACK_AB_MERGE_C R141, R43, R28, R141 ;  /* 0x0000001c2b8d723e */ /* 0x000fca000480708d */
[----:B------:R-:W3:Y:S01]  /*a850*/  MUFU.EX2 R53, R53 ;  /* 0x0000003500357308 */ /* 0x000ee20000000800 */
[----:B------:R-:W-:-:S01]  /*a860*/  FADD.FTZ R11, R25, R82 ;  /* 0x00000052190b7221 */ /* 0x000fc20000010000 */
[----:B------:R-:W4:Y:S01]  /*a870*/  @P0 LDC R28, c[0x0][0x450] ;  /* 0x00011400ff1c0b82 */ /* 0x000f220000000800 */
[----:B--2---:R-:W-:-:S05]  /*a880*/  F2FP.SATFINITE.E4M3.F32.PACK_AB_MERGE_C R143, R51, R32, R143 ;  /* 0x00000020338f723e */ /* 0x004fca000480708f */
[----:B------:R-:W-:Y:S01]  /*a890*/  MUFU.EX2 R50, R50 ;  /* 0x0000003200327308 */ /* 0x000fe20000000800 */
[----:B------:R-:W-:-:S07]  /*a8a0*/  FADD.FTZ R51, R51, R24 ;  /* 0x0000001833337221 */ /* 0x000fce0000010000 */
[----:B------:R-:W2:Y:S01]  /*a8b0*/  MUFU.EX2 R31, R31 ;  /* 0x0000001f001f7308 */ /* 0x000ea20000000800 */
[----:B-----5:R-:W-:-:S07]  /*a8c0*/  FADD.FTZ R11, R56, R11 ;  /* 0x0000000b380b7221 */ /* 0x020fce0000010000 */
[----:B------:R-:W5:Y:S08]  /*a8d0*/  MUFU.EX2 R48, R48 ;  /* 0x0000003000307308 */ /* 0x000f700000000800 */
[----:B------:R-:W0:Y:S01]  /*a8e0*/  MUFU.EX2 R9, R147 ;  /* 0x0000009300097308 */ /* 0x000e220000000800 */
[----:B------:R-:W-:-:S01]  /*a8f0*/  FFMA.FTZ R54, R2, R135, -R137 ;  /* 0x0000008702367223 */ /* 0x000fc20000010889 */
[----:B------:R-:W-:-:S06]  /*a900*/  FFMA.FTZ R39, R2, R39, -R137 ;  /* 0x0000002702277223 */ /* 0x000fcc0000010889 */
[----:B------:R-:W4:Y:S01]  /*a910*/  MUFU.EX2 R27, R27 ;  /* 0x0000001b001b7308 */ /* 0x000f220000000800 */
[----:B------:R-:W-:-:S01]  /*a920*/  FADD.FTZ R36, R36, R51 ;  /* 0x0000003324247221 */ /* 0x000fc20000010000 */
[----:B------:R-:W-:Y:S01]  /*a930*/  FFMA.FTZ R52, R2, R133, -R137 ;  /* 0x0000008502347223 */ /* 0x000fe20000010889 */
[----:B-1----:R-:W-:-:S05]  /*a940*/  FADD.FTZ R24, R10, R11 ;  /* 0x0000000b0a187221 */ /* 0x002fca0000010000 */
[----:B------:R-:W1:Y:S01]  /*a950*/  MUFU.EX2 R8, R49 ;  /* 0x0000003100087308 */ /* 0x000e620000000800 */
[----:B------:R-:W-:-:S01]  /*a960*/  FFMA.FTZ R35, R2, R35, -R137 ;  /* 0x0000002302237223 */ /* 0x000fc20000010889 */
[----:B------:R-:W-:Y:S01]  /*a970*/  FADD.FTZ R55, R55, R36 ;  /* 0x0000002437377221 */ /* 0x000fe20000010000 */
[----:B---3--:R-:W-:-:S05]  /*a980*/  FADD.FTZ R24, R53, R24 ;  /* 0x0000001835187221 */ /* 0x008fca0000010000 */
[----:B------:R-:W3:Y:S01]  /*a990*/  MUFU.EX2 R119, R119 ;  /* 0x0000007700777308 */ /* 0x000ee20000000800 */
[----:B--2---:R-:W-:Y:S01]  /*a9a0*/  F2FP.SATFINITE.E4M3.F32.PACK_AB_MERGE_C R137, R31, R50, RZ ;  /* 0x000000321f89723e */ /* 0x004fe200048070ff */
[----:B-----5:R-:W-:-:S06]  /*a9b0*/  FADD.FTZ R26, R48, R55 ;  /* 0x00000037301a7221 */ /* 0x020fcc0000010000 */
[----:B------:R-:W2:Y:S01]  /*a9c0*/  MUFU.EX2 R14, R29 ;  /* 0x0000001d000e7308 */ /* 0x000ea20000000800 */
[----:B0-----:R-:W-:-:S01]  /*a9d0*/  FADD.FTZ R11, R9, R24 ;  /* 0x00000018090b7221 */ /* 0x001fc20000010000 */
[----:B----4-:R-:W-:-:S06]  /*a9e0*/  F2FP.SATFINITE.E4M3.F32.PACK_AB_MERGE_C R137, R27, R48, R137 ;  /* 0x000000301b89723e */ /* 0x010fcc0004807089 */
[----:B------:R-:W-:Y:S01]  /*a9f0*/  MUFU.EX2 R54, R54 ;  /* 0x0000003600367308 */ /* 0x000fe20000000800 */
[----:B------:R-:W-:-:S07]  /*aa00*/  FADD.FTZ R27, R27, R26 ;  /* 0x0000001a1b1b7221 */ /* 0x000fce0000010000 */
[----:B------:R-:W-:Y:S01]  /*aa10*/  MUFU.EX2 R39, R39 ;  /* 0x0000002700277308 */ /* 0x000fe20000000800 */
[----:B------:R-:W-:-:S04]  /*aa20*/  @P0 IMAD.HI.U32 R21, R110, R21, RZ ;  /* 0x000000156e150227 */ /* 0x000fc800078e00ff */
[----:B-1----:R-:W-:-:S03]  /*aa30*/  FADD.FTZ R24, R8, R11 ;  /* 0x0000000b08187221 */ /* 0x002fc60000010000 */
[----:B------:R-:W0:Y:S01]  /*aa40*/  MUFU.EX2 R52, R52 ;  /* 0x0000003400347308 */ /* 0x000e220000000800 */
[----:B------:R-:W-:-:S07]  /*aa50*/  F2FP.SATFINITE.E4M3.F32.PACK_AB_MERGE_C R13, R53, R10, RZ ;  /* 0x0000000a350d723e */ /* 0x000fce00048070ff */
[----:B------:R-:W1:Y:S01]  /*aa60*/  MUFU.EX2 R149, R149 ;  /* 0x0000009500957308 */ /* 0x000e620000000800 */
[----:B------:R-:W-:Y:S01]  /*aa70*/  F2FP.SATFINITE.E4M3.F32.PACK_AB_MERGE_C R147, R67, R44, R15 ;  /* 0x0000002c4393723e */ /* 0x000fe2000480700f */
[----:B------:R-:W-:-:S06]  /*aa80*/  FADD.FTZ R50, R50, R27 ;  /* 0x0000001b32327221 */ /* 0x000fcc0000010000 */
[----:B------:R-:W4:Y:S01]  /*aa90*/  MUFU.EX2 R35, R35 ;  /* 0x0000002300237308 */ /* 0x000f220000000800 */
[----:B------:R-:W-:Y:S02]  /*aaa0*/  IMAD.MOV.U32 R15, RZ, RZ, R110 ;  /* 0x000000ffff0f7224 */ /* 0x000fe400078e006e */
[----:B---3--:R-:W-:-:S05]  /*aab0*/  FADD.FTZ R11, R119, R24 ;  /* 0x00000018770b7221 */ /* 0x008fca0000010000 */
[----:B------:R-:W3:Y:S01]  /*aac0*/  MUFU.EX2 R20, R33 ;  /* 0x0000002100147308 */ /* 0x000ee20000000800 */
[----:B------:R-:W-:Y:S01]  /*aad0*/  @P0 SHF.R.U32.HI R15, RZ, R28, R21 ;  /* 0x0000001cff0f0219 */ /* 0x000fe20000011615 */
[----:B------:R-:W-:Y:S01]  /*aae0*/  FADD.FTZ R31, R31, R50 ;  /* 0x000000321f1f7221 */ /* 0x000fe20000010000 */
[----:B--2---:R-:W-:-:S05]  /*aaf0*/  F2FP.SATFINITE.E4M3.F32.PACK_AB_MERGE_C R119, R14, R119, RZ ;  /* 0x000000770e77723e */ /* 0x004fca00048070ff */
[----:B------:R-:W-:Y:S01]  /*ab00*/  MUFU.EX2 R121, R121 ;  /* 0x0000007900797308 */ /* 0x000fe20000000800 */
[----:B------:R-:W-:-:S07]  /*ab10*/  FADD.FTZ R14, R14, R11 ;  /* 0x0000000b0e0e7221 */ /* 0x000fce0000010000 */
[----:B------:R-:W2:Y:S01]  /*ab20*/  MUFU.EX2 R10, R37 ;  /* 0x00000025000a7308 */ /* 0x000ea20000000800 */
[----:B------:R-:W-:Y:S02]  /*ab30*/  IADD3 R21, R15, R106, -R108 ;  /* 0x0000006a0f157210 */ /* 0x000fe40007ffe86c */
[----:B------:R-:W-:Y:S01]  /*ab40*/  F2FP.SATFINITE.E4M3.F32.PACK_AB_MERGE_C R140, R41, R12, R140 ;  /* 0x0000000c298c723e */ /* 0x000fe2000480708c */
[----:B0-----:R-:W-:-:S01]  /*ab50*/  FADD.FTZ R12, R52, R31 ;  /* 0x0000001f340c7221 */ /* 0x001fc20000010000 */
[----:B------:R-:W-:Y:S01]  /*ab60*/  F2FP.SATFINITE.E4M3.F32.PACK_AB_MERGE_C R15, R39, R54, RZ ;  /* 0x00000036270f723e */ /* 0x000fe200048070ff */
[----:B-1----:R-:W-:-:S01]  /*ab70*/  FADD.FTZ R11, R149, R14 ;  /* 0x0000000e950b7221 */ /* 0x002fc20000010000 */
[----:B------:R-:W-:Y:S02]  /*ab80*/  F2FP.SATFINITE.E4M3.F32.PACK_AB_MERGE_C R142, R56, R25, R13 ;  /* 0x00000019388e723e */ /* 0x000fe4000480700d */
[C---:B----4-:R-:W-:Y:S01]  /*ab90*/  F2FP.SATFINITE.E4M3.F32.PACK_AB_MERGE_C R139, R35.reuse, R52, R15 ;  /* 0x00000034238b723e */ /* 0x050fe2000480700f */
[----:B------:R-:W-:Y:S01]  /*aba0*/  FADD.FTZ R35, R35, R12 ;  /* 0x0000000c23237221 */ /* 0x000fe20000010000 */
[----:B------:R-:W-:-:S04]  /*abb0*/  IMAD.HI R13, R21, 0x66666667, RZ ;  /* 0x66666667150d7827 */ /* 0x000fc800078e02ff */
[----:B---3--:R-:W-:Y:S01]  /*abc0*/  FADD.FTZ R12, R20, R11 ;  /* 0x0000000b140c7221 */ /* 0x008fe20000010000 */
[----:B------:R-:W-:Y:S02]  /*abd0*/  F2FP.SATFINITE.E4M3.F32.PACK_AB_MERGE_C R136, R8, R9, R119 ;  /* 0x000000090888723e */ /* 0x000fe40004807077 */
[----:B--2---:R-:W-:Y:S01]  /*abe0*/  F2FP.SATFINITE.E4M3.F32.PACK_AB_MERGE_C R8, R10, R121, RZ ;  /* 0x000000790a08723e */ /* 0x004fe200048070ff */
[----:B------:R-:W-:-:S01]  /*abf0*/  FADD.FTZ R121, R121, R12 ;  /* 0x0000000c79797221 */ /* 0x000fc20000010000 */
[----:B------:R-:W-:Y:S02]  /*ac00*/  SHF.R.U32.HI R12, RZ, 0x1f, R13 ;  /* 0x0000001fff0c7819 */ /* 0x000fe4000001160d */
[----:B------:R-:W-:Y:S02]  /*ac10*/  F2FP.SATFINITE.E4M3.F32.PACK_AB_MERGE_C R78, R85, R78, RZ ;  /* 0x0000004e554e723e */ /* 0x000fe400048070ff */
[----:B------:R-:W-:Y:S02]  /*ac20*/  LEA.HI.SX32 R13, R13, R12, 0x1a ;  /* 0x0000000c0d0d7211 */ /* 0x000fe400078fd2ff */
[----:B------:R-:W-:-:S02]  /*ac30*/  F2FP.SATFINITE.E4M3.F32.PACK_AB_MERGE_C R144, R57, R72, R78 ;  /* 0x000000483990723e */ /* 0x000fc4000480704e */
[----:B------:R-:W-:Y:S01]  /*ac40*/  VIMNMX R57, RZ, R13, !PT ;  /* 0x0000000dff397248 */ /* 0x000fe20007fe0100 */
[----:B------:R-:W-:-:S04]  /*ac50*/  VIADD R12, R104, 0xfffffffe ;  /* 0xfffffffe680c7836 */ /* 0x000fc80000000000 */
[----:B------:R0:W-:Y:S01]  /*ac60*/  STL [R1+0x24], R57 ;  /* 0x0000243901007387 */ /* 0x0001e20000100800 */
[----:B------:R-:W-:Y:S02]  /*ac70*/  ISETP.GE.AND P2, PT, R12, R57, PT ;  /* 0x000000390c00720c */ /* 0x000fe40003f46270 */
[----:B------:R-:W-:Y:S01]  /*ac80*/  F2FP.SATFINITE.E4M3.F32.PACK_AB_MERGE_C R34, R79, R34, RZ ;  /* 0x000000224f22723e */ /* 0x000fe200048070ff */
[----:B------:R-:W-:-:S01]  /*ac90*/  FADD.FTZ R54, R54, R35 ;  /* 0x0000002336367221 */ /* 0x000fc20000010000 */
[----:B------:R-:W-:Y:S02]  /*aca0*/  F2FP.SATFINITE.E4M3.F32.PACK_AB_MERGE_C R152, R91, R60, RZ ;  /* 0x0000003c5b98723e */ /* 0x000fe400048070ff */
[----:B------:R-:W-:Y:S01]  /*acb0*/  F2FP.SATFINITE.E4M3.F32.PACK_AB_MERGE_C R75, R75, R30, R34 ;  /* 0x0000001e4b4b723e */ /* 0x000fe20004807022 */
[----:B------:R-:W-:Y:S01]  /*acc0*/  BSSY B0, `(.L_x_12690) ;  /* 0x000032b000007945 */ /* 0x000fe20003800000 */
[----:B------:R-:W-:Y:S02]  /*acd0*/  F2FP.SATFINITE.E4M3.F32.PACK_AB_MERGE_C R66, R95, R66, RZ ;  /* 0x000000425f42723e */ /* 0x000fe400048070ff */
[----:B------:R-:W-:-:S02]  /*ace0*/  F2FP.SATFINITE.E4M3.F32.PACK_AB_MERGE_C R68, R97, R68, RZ ;  /* 0x000000446144723e */ /* 0x000fc400048070ff */
[----:B------:R-:W-:Y:S02]  /*acf0*/  F2FP.SATFINITE.E4M3.F32.PACK_AB_MERGE_C R74, R81, R74, RZ ;  /* 0x0000004a514a723e */ /* 0x000fe400048070ff */
[----:B------:R-:W-:Y:S01]  /*ad00*/  F2FP.SATFINITE.E4M3.F32.PACK_AB_MERGE_C R146, R80, R65, RZ ;  /* 0x000000415092723e */ /* 0x000fe200048070ff */
[----:B------:R-:W-:-:S01]  /*ad10*/  FADD.FTZ R21, R39, R54 ;  /* 0x0000003627157221 */ /* 0x000fc20000010000 */
[----:B------:R-:W-:Y:S01]  /*ad20*/  F2FP.SATFINITE.E4M3.F32.PACK_AB_MERGE_C R151, R83, R38, R151 ;  /* 0x000000265397723e */ /* 0x000fe20004807097 */
[----:B------:R-:W-:-:S01]  /*ad30*/  FADD.FTZ R157, R10, R121 ;  /* 0x000000790a9d7221 */ /* 0x000fc20000010000 */
        /* <DEDUP_REMOVED lines=23> */
[----:B------:R-:W-:Y:S01]  /*aeb0*/  IMAD.MOV.U32 R149, RZ, RZ, R75 ;  /* 0x000000ffff957224 */ /* 0x000fe200078e004b */
[----:B0-----:R-:W-:Y:S06]  /*aec0*/  @!P2 BRA `(.L_x_12691) ;  /* 0x000000300028a947 */ /* 0x001fec0003800000 */
[----:B------:R-:W-:Y:S01]  /*aed0*/  BSSY B1, `(.L_x_12691) ;  /* 0x0000309000017945 */ /* 0x000fe20003800000 */
[----:B------:R-:W-:Y:S02]  /*aee0*/  IMAD.MOV.U32 R8, RZ, RZ, R0 ;  /* 0x000000ffff087224 */ /* 0x000fe400078e0000 */
[----:B------:R-:W-:Y:S02]  /*aef0*/  IMAD.MOV.U32 R9, RZ, RZ, R3 ;  /* 0x000000ffff097224 */ /* 0x000fe400078e0003 */
[----:B------:R-:W-:Y:S02]  /*af00*/  IMAD.MOV.U32 R11, RZ, RZ, R23 ;  /* 0x000000ffff0b7224 */ /* 0x000fe400078e0017 */
[----:B------:R-:W-:Y:S02]  /*af10*/  IMAD.MOV.U32 R10, RZ, RZ, R22 ;  /* 0x000000ffff0a7224 */ /* 0x000fe400078e0016 */
[----:B------:R-:W-:-:S07]  /*af20*/  IMAD.MOV.U32 R55, RZ, RZ, RZ ;  /* 0x000000ffff377224 */ /* 0x000fce00078e00ff */
.L_x_12703:
[----:B------:R-:W-:-:S04]  /*af30*/  ISETP.NE.AND P2, PT, R10, 0x1, PT ;  /* 0x000000010a00780c */ /* 0x000fc80003f45270 */
[----:B------:R-:W-:-:S04]  /*af40*/  SEL R0, RZ, 0x1, P2 ;  /* 0x00000001ff007807 */ /* 0x000fc80001000000 */
[----:B------:R-:W-:Y:S01]  /*af50*/  LOP3.LUT R23, R11, R0, RZ, 0x3c, !PT ;  /* 0x000000000b177212 */ /* 0x000fe200078e3cff */
[----:B------:R-:W-:Y:S06]  /*af60*/  @!P1 BRA `(.L_x_12692) ;  /* 0x0000000000049947 */ /* 0x000fec0003800000 */
[----:B------:R-:W-:Y:S01]  /*af70*/  BPT.TRAP 0x1 ;  /* 0x000000040000795c */ /* 0x000fe20000300000 */
.L_x_12692:
        /* <DEDUP_REMOVED lines=8> */
.L_x_12693:
        /* <DEDUP_REMOVED lines=8> */
.L_x_12695:
[----:B------:R-:W-:Y:S05]  /*b080*/  BSYNC B2 ;  /* 0x0000000000027941 */ /* 0x000fea0003800000 */
.L_x_12694:
        /* <DEDUP_REMOVED lines=87> */
.L_x_12697:
[----:B------:R-:W-:Y:S01]  /*b600*/  SHF.L.U32 R0, R11, 0x1f, RZ ;  /* 0x0000001f0b007819 */ /* 0x000fe200000006ff */
[----:B------:R-:W-:-:S04]  /*b610*/  IMAD R20, R10, 0x8, R16 ;  /* 0x000000080a147824 */ /* 0x000fc800078e0210 */
[----:B------:R0:W1:Y:S01]  /*b620*/  SYNCS.PHASECHK.TRANS64.TRYWAIT P2, [R20+URZ+0x13250], R0 ;  /* 0x01325000140075a7 */ /* 0x000062000804017f */
[----:B------:R-:W-:Y:S05]  /*b630*/  @!P1 BRA `(.L_x_12698) ;  /* 0x0000000000049947 */ /* 0x000fea0003800000 */
[----:B------:R-:W-:Y:S01]  /*b640*/  BPT.TRAP 0x1 ;  /* 0x000000040000795c */ /* 0x000fe20000300000 */
.L_x_12698:
[----:B------:R-:W-:Y:S04]  /*b650*/  BSSY B2, `(.L_x_12699) ;  /* 0x0000004000027945 */ /* 0x000fe80003800000 */
[----:B-1----:R-:W-:Y:S05]  /*b660*/  @P2 BRA `(.L_x_12700) ;  /* 0x0000000000082947 */ /* 0x002fea0003800000 */
[----:B------:R-:W1:Y:S02]  /*b670*/  SYNCS.PHASECHK.TRANS64.TRYWAIT P2, [R20+URZ+0x13250], R0 ;  /* 0x01325000140075a7 */ /* 0x000e64000804017f */
[----:B-1----:R-:W-:Y:S05]  /*b680*/  @!P2 BRA `(.L_x_12701) ;  /* 0x000000dc004ca947 */ /* 0x002fea0003800000 */
.L_x_12700:
[----:B------:R-:W-:Y:S05]  /*b690*/  BSYNC B2 ;  /* 0x0000000000027941 */ /* 0x000fea0003800000 */
.L_x_12699:
[----:B------:R-:W-:Y:S01]  /*b6a0*/  VIADD R11, R16, 0x1000 ;  /* 0x00001000100b7836 */ /* 0x000fe20000000000 */
[----:B------:R-:W-:Y:S01]  /*b6b0*/  WARPGROUP.ARRIVE ;  /* 0x00000000000079c5 */ /* 0x000fe20000000000 */
[----:B------:R-:W-:Y:S01]  /*b6c0*/  IMAD.MOV.U32 R15, RZ, RZ, -0x3ffffff0 ;  /* 0xc0000010ff0f7424 */ /* 0x000fe200078e00ff */
[----:B01----:R-:W0:Y:S02]  /*b6d0*/  @P0 LDC R0, c[0x0][0x44c] ;  /* 0x00011300ff000b82 */ /* 0x003e240000000800 */
[----:B------:R-:W-:-:S04]  /*b6e0*/  SHF.R.U32.HI R11, RZ, 0x4, R11 ;  /* 0x00000004ff0b7819 */ /* 0x000fc8000001160b */
[----:B------:R-:W-:Y:S02]  /*b6f0*/  LOP3.LUT R11, R11, 0x3fff, RZ, 0xc0, !PT ;  /* 0x00003fff0b0b7812 */ /* 0x000fe400078ec0ff */
[----:B------:R-:W1:Y:S02]  /*b700*/  @P0 LDC R3, c[0x0][0x450] ;  /* 0x00011400ff030b82 */ /* 0x000e640000000800 */
        /* <DEDUP_REMOVED lines=11> */
[----:B------:R-:W2:Y:S04]  /*b7c0*/  LDL R152, [R1+0x44] ;  /* 0x0000440001987983 */ /* 0x000ea80000100800 */
[----:B------:R-:W3:Y:S05]  /*b7d0*/  LDL R153, [R1+0x40] ;  /* 0x0000400001997983 */ /* 0x000eea0000100800 */
[----:B------:R-:W-:Y:S01]  /*b7e0*/  QGMMA.64x64x32.F32.E4M3.E4M3 R24, R148, gdesc[UR4], R24, gsb0 ;  /* 0x00e0000494187df3 */ /* 0x000fe20008000818 */
[----:B------:R-:W4:Y:S04]  /*b7f0*/  LDL R154, [R1+0x30] ;  /* 0x00003000019a7983 */ /* 0x000f280000100800 */
[----:B------:R-:W4:Y:S01]  /*b800*/  LDL R155, [R1+0x2c] ;  /* 0x00002c00019b7983 */ /* 0x000f220000100800 */
[----:B------:R-:W-:-:S03]  /*b810*/  WARPGROUP.DEPBAR.LE gsb0, 0x0 ;  /* 0x00008000000079c5 */ /* 0x000fc60000010000 */
[----:B------:R-:W2:Y:S01]  /*b820*/  LDL R151, [R1+0x28] ;  /* 0x0000280001977983 */ /* 0x000ea20000100800 */
[----:B------:R-:W-:Y:S01]  /*b830*/  VIADD R14, R10, 0x100 ;  /* 0x000001000a0e7836 */ /* 0x000fe20000000000 */
[----:B------:R-:W-:Y:S01]  /*b840*/  WARPGROUP.ARRIVE ;  /* 0x00000000000079c5 */ /* 0x000fe20000000000 */
[----:B------:R-:W-:-:S03]  /*b850*/  IMAD.MOV.U32 R15, RZ, RZ, -0x3ffffff0 ;  /* 0xc0000010ff0f7424 */ /* 0x000fc600078e00ff */
[----:B------:R-:W-:Y:S02]  /*b860*/  R2UR UR6, R14 ;  /* 0x000000000e0672ca */ /* 0x000fe400000e0000 */
[----:B------:R-:W-:Y:S01]  /*b870*/  R2UR UR7, R15 ;  /* 0x000000000f0772ca */ /* 0x000fe200000e0000 */
[----:B------:R-:W-:-:S12]  /*b880*/  IMAD.MOV.U32 R15, RZ, RZ, -0x3ffffff0 ;  /* 0xc0000010ff0f7424 */ /* 0x000fd800078e00ff */
[----:B------:R-:W-:Y:S01]  /*b890*/  QGMMA.64x64x32.F32.E4M3.E4M3 R24, R144, gdesc[UR4], R24, gsb0 ;  /* 0x00e0000490187df3 */ /* 0x000fe20008000818 */
[----:B------:R-:W-:Y:S01]  /*b8a0*/  R2UR UR7, R15 ;  /* 0x000000000f0772ca */ /* 0x000fe200000e0000 */
[----:B------:R-:W-:Y:S01]  /*b8b0*/  IMAD.MOV.U32 R15, RZ, RZ, -0x3ffffff0 ;  /* 0xc0000010ff0f7424 */ /* 0x000fe200078e00ff */
[----:B------:R-:W-:Y:S02]  /*b8c0*/  WARPGROUP.DEPBAR.LE gsb0, 0x0 ;  /* 0x00008000000079c5 */ /* 0x000fe40000010000 */
[----:B------:R-:W-:Y:S01]  /*b8d0*/  WARPGROUP.ARRIVE ;  /* 0x00000000000079c5 */ /* 0x000fe20000000000 */
[----:B--2---:R-:W-:-:S04]  /*b8e0*/  IMAD.IADD R11, R152, 0x1, R151 ;  /* 0x00000001980b7824 */ /* 0x004fc800078e0297 */
[----:B0-----:R-:W-:-:S04]  /*b8f0*/  @P0 IMAD.HI.U32 R14, R11, R0, RZ ;  /* 0x000000000b0e0227 */ /* 0x001fc800078e00ff */
[----:B------:R-:W-:Y:S01]  /*b900*/  IMAD.MOV.U32 R0, RZ, RZ, R11 ;  /* 0x000000ffff007224 */ /* 0x000fe200078e000b */
[----:B-1----:R-:W-:Y:S01]  /*b910*/  @P0 SHF.R.U32.HI R0, RZ, R3, R14 ;  /* 0x00000003ff000219 */ /* 0x002fe2000001160e */
        /* <DEDUP_REMOVED lines=128> */
[----:B------:R-:W-:-:S02]  /*c120*/  ISETP.GT.AND P5, PT, R0, RZ, PT ;  /* 0x000000ff0000720c */ /* 0x000fc40003fa4270 */
[----:B------:R-:W-:Y:S02]  /*c130*/  FMNMX.FTZ R3, R69, R3, !PT ;  /* 0x0000000345037209 */ /* 0x000fe40007810000 */
[C---:B------:R-:W-:Y:S02]  /*c140*/  ISETP.GT.AND P6, PT, R0.reuse, 0x1, PT ;  /* 0x000000010000780c */ /* 0x040fe40003fc4270 */
[C---:B------:R-:W-:Y:S01]  /*c150*/  ISETP.GT.AND P3, PT, R0.reuse, 0x8, PT ;  /* 0x000000080000780c */ /* 0x040fe20003f64270 */
[----:B------:R-:W0:Y:S01]  /*c160*/  SHFL.BFLY PT, R14, R3, 0x2, 0x1f ;  /* 0x0c401f00030e7f89 */ /* 0x000e2200000e0000 */
[----:B------:R-:W-:Y:S02]  /*c170*/  FSEL R123, R123, -INF , P6 ;  /* 0xff8000007b7b7808 */ /* 0x000fe40003000000 */
[C---:B------:R-:W-:Y:S02]  /*c180*/  ISETP.GT.AND P4, PT, R0.reuse, 0x9, PT ;  /* 0x000000090000780c */ /* 0x040fe40003f84270 */
[----:B------:R-:W-:-:S02]  /*c190*/  ISETP.GT.AND P6, PT, R0, 0x11, PT ;  /* 0x000000110000780c */ /* 0x000fc40003fc4270 */
[----:B------:R-:W-:Y:S02]  /*c1a0*/  FSEL R127, R127, -INF , P4 ;  /* 0xff8000007f7f7808 */ /* 0x000fe40002000000 */
[----:B------:R-:W-:Y:S02]  /*c1b0*/  FSEL R131, R131, -INF , P6 ;  /* 0xff80000083837808 */ /* 0x000fe40003000000 */
[C---:B------:R-:W-:Y:S02]  /*c1c0*/  ISETP.GT.AND P4, PT, R0.reuse, 0x19, PT ;  /* 0x000000190000780c */ /* 0x040fe40003f84270 */
[----:B------:R-:W-:Y:S02]  /*c1d0*/  ISETP.GT.AND P6, PT, R0, 0x21, PT ;  /* 0x000000210000780c */ /* 0x000fe40003fc4270 */
[----:B------:R-:W-:Y:S02]  /*c1e0*/  FSEL R135, R135, -INF , P4 ;  /* 0xff80000087877808 */ /* 0x000fe40002000000 */
[----:B------:R-:W-:-:S02]  /*c1f0*/  FSEL R107, R107, -INF , P6 ;  /* 0xff8000006b6b7808 */ /* 0x000fc40003000000 */
[C---:B------:R-:W-:Y:S02]  /*c200*/  ISETP.GT.AND P4, PT, R0.reuse, 0x29, PT ;  /* 0x000000290000780c */ /* 0x040fe40003f84270 */
[----:B------:R-:W-:Y:S02]  /*c210*/  ISETP.GT.AND P6, PT, R0, 0x31, PT ;  /* 0x000000310000780c */ /* 0x000fe40003fc4270 */
[----:B------:R-:W-:Y:S02]  /*c220*/  FSEL R111, R111, -INF , P4 ;  /* 0xff8000006f6f7808 */ /* 0x000fe40002000000 */
[----:B0-----:R-:W-:Y:S01]  /*c230*/  FMNMX.FTZ R3, R3, R14, !PT ;  /* 0x0000000e03037209 */ /* 0x001fe20007810000 */
[----:B------:R-:W-:Y:S01]  /*c240*/  VIADD R14, R10, 0x180 ;  /* 0x000001800a0e7836 */ /* 0x000fe20000000000 */
[----:B------:R-:W-:Y:S02]  /*c250*/  FSEL R115, R115, -INF , P6 ;  /* 0xff80000073737808 */ /* 0x000fe40003000000 */
[----:B------:R-:W-:Y:S01]  /*c260*/  ISETP.GT.AND P4, PT, R0, 0x39, PT ;  /* 0x000000390000780c */ /* 0x000fe20003f84270 */
[----:B------:R-:W0:Y:S01]  /*c270*/  SHFL.BFLY PT, R144, R3, 0x1, 0x1f ;  /* 0x0c201f0003907f89 */ /* 0x000e2200000e0000 */
[----:B------:R-:W-:Y:S01]  /*c280*/  R2UR UR6, R14 ;  /* 0x000000000e0672ca */ /* 0x000fe200000e0000 */
[----:B------:R-:W-:Y:S01]  /*c290*/  VIADD R14, R10, 0x200 ;  /* 0x000002000a0e7836 */ /* 0x000fe20000000000 */
[----:B------:R-:W-:-:S02]  /*c2a0*/  FSEL R119, R119, -INF , P4 ;  /* 0xff80000077777808 */ /* 0x000fc40002000000 */
[C---:B------:R-:W-:Y:S02]  /*c2b0*/  ISETP.GT.AND P6, PT, R0.reuse, 0x41, PT ;  /* 0x000000410000780c */ /* 0x040fe40003fc4270 */
[C---:B------:R-:W-:Y:S02]  /*c2c0*/  ISETP.GT.AND P4, PT, R0.reuse, 0x49, PT ;  /* 0x000000490000780c */ /* 0x040fe40003f84270 */
[----:B------:R-:W-:Y:S02]  /*c2d0*/  FSEL R91, R91, -INF , P6 ;  /* 0xff8000005b5b7808 */ /* 0x000fe40003000000 */
[----:B------:R-:W-:Y:S02]  /*c2e0*/  FSEL R95, R95, -INF , P4 ;  /* 0xff8000005f5f7808 */ /* 0x000fe40002000000 */
[----:B------:R-:W-:Y:S01]  /*c2f0*/  ISETP.GT.AND P6, PT, R0, 0x51, PT ;  /* 0x000000510000780c */ /* 0x000fe20003fc4270 */
[----:B------:R-:W-:Y:S01]  /*c300*/  QGMMA.64x64x32.F32.E4M3.E4M3 R24, R140, gdesc[UR4], R24, gsb0 ;  /* 0x00e000048c187df3 */ /* 0x000fe20008000818 */
[----:B------:R-:W-:-:S02]  /*c310*/  R2UR UR7, R15 ;  /* 0x000000000f0772ca */ /* 0x000fc400000e0000 */
[----:B------:R-:W-:Y:S02]  /*c320*/  R2UR UR6, R14 ;  /* 0x000000000e0672ca */ /* 0x000fe400000e0000 */
[----:B------:R-:W-:Y:S02]  /*c330*/  FSEL R99, R99, -INF , P6 ;  /* 0xff80000063637808 */ /* 0x000fe40003000000 */
[C---:B------:R-:W-:Y:S02]  /*c340*/  ISETP.GT.AND P4, PT, R0.reuse, 0x59, PT ;  /* 0x000000590000780c */ /* 0x040fe40003f84270 */
[----:B------:R-:W-:Y:S02]  /*c350*/  ISETP.GT.AND P6, PT, R0, 0x61, PT ;  /* 0x000000610000780c */ /* 0x000fe40003fc4270 */
[----:B0-----:R-:W-:Y:S02]  /*c360*/  FMNMX.FTZ R3, R3, R144, !PT ;  /* 0x0000009003037209 */ /* 0x001fe40007810000 */
[----:B------:R-:W-:-:S02]  /*c370*/  FSEL R103, R103, -INF , P4 ;  /* 0xff80000067677808 */ /* 0x000fc40002000000 */
[----:B------:R-:W-:Y:S01]  /*c380*/  FSETP.NEU.FTZ.AND P2, PT, R3, -INF , PT ;  /* 0xff8000000300780b */ /* 0x000fe20003f5d000 */
[----:B------:R-:W-:-:S01]  /*c390*/  FFMA.FTZ R15, R2, R3, -8 ;  /* 0xc1000000020f7423 */ /* 0x000fc20000010003 */
[----:B------:R-:W-:Y:S02]  /*c3a0*/  FSEL R75, R75, -INF , P6 ;  /* 0xff8000004b4b7808 */ /* 0x000fe40003000000 */
[C---:B------:R-:W-:Y:S02]  /*c3b0*/  ISETP.GT.AND P4, PT, R0.reuse, 0x69, PT ;  /* 0x000000690000780c */ /* 0x040fe40003f84270 */
[----:B------:R-:W-:Y:S02]  /*c3c0*/  FSEL R15, R15, RZ, P2 ;  /* 0x000000ff0f0f7208 */ /* 0x000fe40001000000 */
[----:B------:R-:W-:Y:S02]  /*c3d0*/  FSEL R79, R79, -INF , P4 ;  /* 0xff8000004f4f7808 */ /* 0x000fe40002000000 */
[----:B------:R-:W-:Y:S01]  /*c3e0*/  ISETP.GT.AND P6, PT, R0, 0x71, PT ;  /* 0x000000710000780c */ /* 0x000fe20003fc4270 */
[----:B------:R-:W-:-:S01]  /*c3f0*/  FFMA.FTZ R14, R2, R121, -R15 ;  /* 0x00000079020e7223 */ /* 0x000fc2000001080f */
[--C-:B------:R-:W-:Y:S01]  /*c400*/  FFMA.FTZ R121, R2, R125, -R15.reuse ;  /* 0x0000007d02797223 */ /* 0x100fe2000001080f */
[----:B------:R-:W-:Y:S01]  /*c410*/  FSEL R125, R122, -INF , P5 ;  /* 0xff8000007a7d7808 */ /* 0x000fe20002800000 */
[C-C-:B------:R-:W-:Y:S01]  /*c420*/  FFMA.FTZ R11, R2.reuse, R129, -R15.reuse ;  /* 0x00000081020b7223 */ /* 0x140fe2000001080f */
[----:B------:R-:W-:-:S01]  /*c430*/  FFMA.FTZ R10, R2, R120, -R15 ;  /* 0x00000078020a7223 */ /* 0x000fc2000001080f */
[C-C-:B------:R-:W-:Y:S01]  /*c440*/  FFMA.FTZ R120, R2.reuse, R124, -R15.reuse ;  /* 0x0000007c02787223 */ /* 0x140fe2000001080f */
[----:B------:R-:W-:Y:S01]  /*c450*/  FMNMX.FTZ R129, R125, R8, !PT ;  /* 0x000000087d817209 */ /* 0x000fe20007810000 */
[--C-:B------:R-:W-:Y:S01]  /*c460*/  FFMA.FTZ R124, R2, R128, -R15.reuse ;  /* 0x00000080027c7223 */ /* 0x100fe2000001080f */
[----:B------:R-:W-:Y:S01]  /*c470*/  FSEL R128, R126, -INF , P3 ;  /* 0xff8000007e807808 */ /* 0x000fe20001800000 */
[C-C-:B------:R-:W-:Y:S01]  /*c480*/  FFMA.FTZ R132, R2.reuse, R132, -R15.reuse ;  /* 0x0000008402847223 */ /* 0x140fe2000001080f */
[----:B------:R-:W-:Y:S01]  /*c490*/  FMNMX.FTZ R129, R123, R129, !PT ;  /* 0x000000817b817209 */ /* 0x000fe20007810000 */
[--C-:B------:R-:W-:Y:S01]  /*c4a0*/  FFMA.FTZ R133, R2, R133, -R15.reuse ;  /* 0x0000008502857223 */ /* 0x100fe2000001080f */
[----:B------:R-:W-:Y:S01]  /*c4b0*/  ISETP.GT.AND P5, PT, R0, 0x10, PT ;  /* 0x000000100000780c */ /* 0x000fe20003fa4270 */
[----:B------:R0:W-:Y:S01]  /*c4c0*/  MUFU.EX2 R122, R132 ;  /* 0x00000084007a7308 */ /* 0x0001e20000000800 */
[----:B------:R-:W-:Y:S01]  /*c4d0*/  FMNMX.FTZ R129, R128, R129, !PT ;  /* 0x0000008180817209 */ /* 0x000fe20007810000 */
[--C-:B------:R-:W-:Y:S01]  /*c4e0*/  FFMA.FTZ R104, R2, R104, -R15.reuse ;  /* 0x0000006802687223 */ /* 0x100fe2000001080f */
[----:B------:R-:W-:Y:S01]  /*c4f0*/  FSEL R130, R130, -INF , P5 ;  /* 0xff80000082827808 */ /* 0x000fe20002800000 */
[C-C-:B------:R-:W-:Y:S01]  /*c500*/  FFMA.FTZ R105, R2.reuse, R105, -R15.reuse ;  /* 0x0000006902697223 */ /* 0x140fe2000001080f */
[----:B------:R-:W-:Y:S01]  /*c510*/  FMNMX.FTZ R129, R127, R129, !PT ;  /* 0x000000817f817209 */ /* 0x000fe20007810000 */
[--C-:B------:R-:W-:Y:S01]  /*c520*/  FFMA.FTZ R109, R2, R109, -R15.reuse ;  /* 0x0000006d026d7223 */ /* 0x100fe2000001080f */
[----:B------:R-:W-:Y:S01]  /*c530*/  ISETP.GT.AND P3, PT, R0, 0x18, PT ;  /* 0x000000180000780c */ /* 0x000fe20003f64270 */
[--C-:B------:R-:W-:Y:S01]  /*c540*/  FFMA.FTZ R112, R2, R112, -R15.reuse ;  /* 0x0000007002707223 */ /* 0x100fe2000001080f */
[----:B------:R-:W-:Y:S01]  /*c550*/  FMNMX.FTZ R129, R130, R129, !PT ;  /* 0x0000008182817209 */ /* 0x000fe20007810000 */
[--C-:B0-----:R-:W-:Y:S01]  /*c560*/  FFMA.FTZ R132, R2, R108, -R15.reuse ;  /* 0x0000006c02847223 */ /* 0x101fe2000001080f */
[----:B------:R-:W-:Y:S01]  /*c570*/  FSEL R134, R134, -INF , P3 ;  /* 0xff80000086867808 */ /* 0x000fe20001800000 */
[C-C-:B------:R-:W-:Y:S01]  /*c580*/  FFMA.FTZ R113, R2.reuse, R113, -R15.reuse ;  /* 0x0000007102717223 */ /* 0x140fe2000001080f */
[----:B------:R-:W-:Y:S01]  /*c590*/  FMNMX.FTZ R129, R131, R129, !PT ;  /* 0x0000008183817209 */ /* 0x000fe20007810000 */
[--C-:B------:R-:W-:Y:S01]  /*c5a0*/  FFMA.FTZ R116, R2, R116, -R15.reuse ;  /* 0x0000007402747223 */ /* 0x100fe2000001080f */
[----:B------:R-:W-:Y:S01]  /*c5b0*/  ISETP.GT.AND P5, PT, R0, 0x20, PT ;  /* 0x000000200000780c */ /* 0x000fe20003fa4270 */
[--C-:B------:R-:W-:Y:S01]  /*c5c0*/  FFMA.FTZ R117, R2, R117, -R15.reuse ;  /* 0x0000007502757223 */ /* 0x100fe2000001080f */
        /* <DEDUP_REMOVED lines=43> */
[----:B------:R-:W-:Y:S01]  /*c880*/  FFMA.FTZ R68, R2, R68, -R15 ;  /* 0x0000004402447223 */ /* 0x000fe2000001080f */
[----:B------:R-:W-:Y:S01]  /*c890*/  FMNMX.FTZ R129, R91, R129, !PT ;  /* 0x000000815b817209 */ /* 0x000fe20007810000 */
[----:B------:R0:W-:Y:S01]  /*c8a0*/  MUFU.EX2 R126, R133 ;  /* 0x00000085007e7308 */ /* 0x0001e20000000800 */
[----:B------:R-:W-:Y:S01]  /*c8b0*/  ISETP.GT.AND P5, PT, R0, 0x50, PT ;  /* 0x000000500000780c */ /* 0x000fe20003fa4270 */
[----:B------:R-:W-:-:S02]  /*c8c0*/  WARPGROUP.DEPBAR.LE gsb0, 0x0 ;  /* 0x00008000000079c5 */ /* 0x000fc40000010000 */
[----:B------:R-:W-:Y:S01]  /*c8d0*/  FMNMX.FTZ R129, R94, R129, !PT ;  /* 0x000000815e817209 */ /* 0x000fe20007810000 */
[----:B------:R-:W-:Y:S01]  /*c8e0*/  WARPGROUP.ARRIVE ;  /* 0x00000000000079c5 */ /* 0x000fe20000000000 */
[----:B------:R-:W-:Y:S02]  /*c8f0*/  FSEL R98, R98, -INF , P5 ;  /* 0xff80000062627808 */ /* 0x000fe40002800000 */
[----:B------:R-:W-:Y:S01]  /*c900*/  FMNMX.FTZ R129, R95, R129, !PT ;  /* 0x000000815f817209 */ /* 0x000fe20007810000 */
[----:B------:R-:W-:Y:S01]  /*c910*/  MUFU.EX2 R10, R10 ;  /* 0x0000000a000a7308 */ /* 0x000fe20000000800 */
[----:B------:R-:W-:Y:S01]  /*c920*/  ISETP.GT.AND P3, PT, R0, 0x58, PT ;  /* 0x000000580000780c */ /* 0x000fe20003f64270 */
[----:B------:R-:W-:Y:S01]  /*c930*/  QGMMA.64x64x32.F32.E4M3.E4M3 R24, R136, gdesc[UR4], R24, gsb0 ;  /* 0x00e0000488187df3 */ /* 0x000fe20008000818 */
        /* <DEDUP_REMOVED lines=50> */
[----:B------:R-:W-:Y:S02]  /*cc60*/  WARPGROUP.DEPBAR.LE gsb0, 0x0 ;  /* 0x00008000000079c5 */ /* 0x000fe40000010000 */
[----:B------:R-:W-:Y:S02]  /*cc70*/  FSEL R67, R67, -INF , P6 ;  /* 0xff80000043437808 */ /* 0x000fe40003000000 */
[----:B------:R-:W-:Y:S02]  /*cc80*/  FMNMX.FTZ R129, R66, R129, !PT ;  /* 0x0000008142817209 */ /* 0x000fe40007810000 */
[----:B------:R-:W-:Y:S01]  /*cc90*/  ISETP.GT.AND P4, PT, R0, 0x99, PT ;  /* 0x000000990000780c */ /* 0x000fe20003f84270 */
[--C-:B------:R-:W-:Y:S01]  /*cca0*/  FFMA.FTZ R0, R2, R73, -R15.reuse ;  /* 0x0000004902007223 */ /* 0x100fe2000001080f */
[----:B------:R-:W-:Y:S01]  /*ccb0*/  FSEL R73, R70, -INF , P3 ;  /* 0xff80000046497808 */ /* 0x000fe20001800000 */
[----:B------:R-:W-:Y:S01]  /*ccc0*/  FFMA.FTZ R15, R2, R69, -R15 ;  /* 0x00000045020f7223 */ /* 0x000fe2000001080f */
[----:B------:R-:W-:Y:S01]  /*ccd0*/  FMNMX.FTZ R129, R67, R129, !PT ;  /* 0x0000008143817209 */ /* 0x000fe20007810000 */
[----:B------:R1:W-:Y:S01]  /*cce0*/  MUFU.EX2 R70, R0 ;  /* 0x0000000000467308 */ /* 0x0003e20000000800 */
[----:B------:R-:W-:-:S02]  /*ccf0*/  FSEL R71, R71, -INF , P4 ;  /* 0xff80000047477808 */ /* 0x000fc40002000000 */
[----:B0-----:R-:W-:Y:S02]  /*cd00*/  FSEL R133, R3, RZ, P2 ;  /* 0x000000ff03857208 */ /* 0x001fe40001000000 */
[----:B--2---:R-:W-:-:S03]  /*cd10*/  LOP3.LUT R145, R155, 0x7f, RZ, 0xc0, !PT ;  /* 0x0000007f9b917812 */ /* 0x004fc600078ec0ff */
[----:B------:R-:W-:Y:S01]  /*cd20*/  FADD.FTZ R133, -R133, R9 ;  /* 0x0000000985857221 */ /* 0x000fe20000010100 */
[----:B-1----:R-:W-:Y:S01]  /*cd30*/  FMNMX.FTZ R0, R73, R129, !PT ;  /* 0x0000008149007209 */ /* 0x002fe20007810000 */
[----:B------:R-:W-:Y:S01]  /*cd40*/  MUFU.EX2 R113, R113 ;  /* 0x0000007100717308 */ /* 0x000fe20000000800 */
[----:B------:R-:W-:Y:S01]  /*cd50*/  ISETP.NE.AND P2, PT, R145, RZ, PT ;  /* 0x000000ff9100720c */ /* 0x000fe20003f45270 */
[----:B------:R-:W-:Y:S01]  /*cd60*/  FMUL.FTZ R133, R2, R133 ;  /* 0x0000008502857220 */ /* 0x000fe20000410000 */
[----:B------:R-:W-:-:S05]  /*cd70*/  FMNMX.FTZ R0, R71, R0, !PT ;  /* 0x0000000047007209 */ /* 0x000fca0007810000 */
[----:B------:R-:W0:Y:S01]  /*cd80*/  SHFL.BFLY PT, R129, R0, 0x2, 0x1f ;  /* 0x0c401f0000817f89 */ /* 0x000e2200000e0000 */
[----:B------:R-:W-:Y:S05]  /*cd90*/  MUFU.EX2 R116, R116 ;  /* 0x0000007400747308 */ /* 0x000fea0000000800 */
[----:B------:R-:W-:-:S03]  /*cda0*/  @!P2 VIADD R13, R13, 0x13240 ;  /* 0x000132400d0da836 */ /* 0x000fc60000000000 */
[----:B------:R-:W-:Y:S02]  /*cdb0*/  MUFU.EX2 R117, R117 ;  /* 0x0000007500757308 */ /* 0x000fe40000000800 */
[----:B------:R-:W-:-:S04]  /*cdc0*/  @!P2 PRMT R13, RZ, 0x654, R13 ;  /* 0x00000654ff0da816 */ /* 0x000fc8000000000d */
[----:B------:R1:W-:Y:S02]  /*cdd0*/  @!P2 SYNCS.ARRIVE.TRANS64.RED.A1T0 RZ, [R13+URZ], RZ ;  /* 0x000000ff0dffa9a7 */ /* 0x0003e4000810043f */
        /* <DEDUP_REMOVED lines=8> */
[----:B------:R-:W-:Y:S01]  /*ce60*/  FSETP.NEU.FTZ.AND P3, PT, R0, -INF , PT ;  /* 0xff8000000000780b */ /* 0x000fe20003f7d000 */
[----:B------:R-:W-:-:S02]  /*ce70*/  FFMA.FTZ R129, R2, R0, -8 ;  /* 0xc100000002817423 */ /* 0x000fc40000010000 */
[----:B------:R-:W-:Y:S03]  /*ce80*/  MUFU.EX2 R97, R97 ;  /* 0x0000006100617308 */ /* 0x000fe60000000800 */
[----:B------:R-:W-:-:S05]  /*ce90*/  FSEL R69, R129, RZ, P3 ;  /* 0x000000ff81457208 */ /* 0x000fca0001800000 */
        /* <DEDUP_REMOVED lines=54> */
[----:B------:R-:W-:-:S02]  /*d200*/  FADD.FTZ R157, R121, R157 ;  /* 0x0000009d799d7221 */ /* 0x000fc40000010000 */
[----:B------:R-:W2:Y:S01]  /*d210*/  MUFU.EX2 R127, R127 ;  /* 0x0000007f007f7308 */ /* 0x000ea20000000800 */
[----:B---3--:R-:W-:-:S01]  /*d220*/  FADD.FTZ R21, R123, R21 ;  /* 0x000000157b157221 */ /* 0x008fc20000010000 */
[----:B------:R-:W-:-:S04]  /*d230*/  FADD.FTZ R157, R124, R157 ;  /* 0x0000009d7c9d7221 */ /* 0x000fc80000010000 */
[----:B------:R-:W-:Y:S02]  /*d240*/  FADD.FTZ R157, R11, R157 ;  /* 0x0000009d0b9d7221 */ /* 0x000fe40000010000 */
[----:B------:R-:W3:Y:S01]  /*d250*/  MUFU.EX2 R129, R129 ;  /* 0x0000008100817308 */ /* 0x000ee20000000800 */
        /* <DEDUP_REMOVED lines=33> */
[----:B------:R-:W-:-:S06]  /*d470*/  FADD.FTZ R157, R100, R157 ;  /* 0x0000009d649d7221 */ /* 0x000fcc0000010000 */
        /* <DEDUP_REMOVED lines=29> */
[----:B------:R-:W-:-:S03]  /*d650*/  FADD.FTZ R157, R70, R157 ;  /* 0x0000009d469d7221 */ /* 0x000fc60000010000 */
        /* <DEDUP_REMOVED lines=60> */
.L_x_12702:
        /* <DEDUP_REMOVED lines=81> */
[C---:B--2---:R-:W-:Y:S01]  /*df30*/  ISETP.GT.AND P2, PT, R12.reuse, R13, PT ;  /* 0x0000000d0c00720c */ /* 0x044fe20003f44270 */
[----:B------:R-:W-:-:S12]  /*df40*/  VIADD R12, R12, 0xffffffff ;  /* 0xffffffff0c0c7836 */ /* 0x000fd80000000000 */
[----:B0-----:R-:W-:Y:S05]  /*df50*/  @P2 BRA `(.L_x_12703) ;  /* 0xffffffcc00f42947 */ /* 0x001fea000383ffff */
[----:B------:R-:W-:Y:S05]  /*df60*/  BSYNC B1 ;  /* 0x0000000000017941 */ /* 0x000fea0003800000 */
.L_x_12691:
[----:B------:R-:W-:Y:S05]  /*df70*/  BSYNC B0 ;  /* 0x0000000000007941 */ /* 0x000fea0003800000 */
.L_x_12690:
[----:B------:R-:W-:Y:S01]  /*df80*/  ISETP.GE.AND P0, PT, R12, RZ, PT ;  /* 0x000000ff0c00720c */ /* 0x000fe20003f06270 */
[----:B------:R-:W-:-:S12]  /*df90*/  BSSY B0, `(.L_x_12704) ;  /* 0x0000250000007945 */ /* 0x000fd80003800000 */
[----:B------:R-:W-:Y:S05]  /*dfa0*/  @!P0 BRA `(.L_x_12705) ;  /* 0x0000002400388947 */ /* 0x000fea0003800000 */
[----:B------:R-:W-:Y:S02]  /*dfb0*/  IMAD.MOV.U32 R11, RZ, RZ, R0 ;  /* 0x000000ffff0b7224 */ /* 0x000fe400078e0000 */
[----:B------:R-:W-:Y:S02]  /*dfc0*/  IMAD.MOV.U32 R10, RZ, RZ, R3 ;  /* 0x000000ffff0a7224 */ /* 0x000fe400078e0003 */
[----:B------:R-:W-:Y:S02]  /*dfd0*/  IMAD.MOV.U32 R9, RZ, RZ, R23 ;  /* 0x000000ffff097224 */ /* 0x000fe400078e0017 */
[----:B------:R-:W-:-:S07]  /*dfe0*/  IMAD.MOV.U32 R8, RZ, RZ, R22 ;  /* 0x000000ffff087224 */ /* 0x000fce00078e0016 */
.L_x_12717:
[----:B------:R-:W-:-:S05]  /*dff0*/  VIADD R20, R8, 0x1 ;  /* 0x0000000108147836 */ /* 0x000fca0000000000 */
[----:B------:R-:W-:-:S04]  /*e000*/  ISETP.NE.AND P0, PT, R20, 0x2, PT ;  /* 0x000000021400780c */ /* 0x000fc80003f05270 */
[----:B------:R-:W-:Y:S02]  /*e010*/  SEL R20, R20, RZ, P0 ;  /* 0x000000ff14147207 */ /* 0x000fe40000000000 */
[----:B------:R-:W-:-:S03]  /*e020*/  SEL R0, RZ, 0x1, P0 ;  /* 0x00000001ff007807 */ /* 0x000fc60000000000 */
[----:B------:R-:W-:Y:S01]  /*e030*/  IMAD.MOV.U32 R22, RZ, RZ, R20 ;  /* 0x000000ffff167224 */ /* 0x000fe200078e0014 */
[----:B------:R-:W-:Y:S01]  /*e040*/  LOP3.LUT R23, R9, R0, RZ, 0x3c, !PT ;  /* 0x0000000009177212 */ /* 0x000fe200078e3cff */
[----:B0-----:R-:W-:Y:S06]  /*e050*/  @!P1 BRA `(.L_x_12706) ;  /* 0x0000000000049947 */ /* 0x001fec0003800000 */
[----:B------:R-:W-:Y:S01]  /*e060*/  BPT.TRAP 0x1 ;  /* 0x000000040000795c */ /* 0x000fe20000300000 */
.L_x_12706:
[----:B------:R-:W-:Y:S01]  /*e070*/  IMAD R3, R22, 0x8, R16 ;  /* 0x0000000816037824 */ /* 0x000fe200078e0210 */
[----:B------:R-:W-:-:S04]  /*e080*/  SHF.L.U32 R14, R23, 0x1f, RZ ;  /* 0x0000001f170e7819 */ /* 0x000fc800000006ff */
[----:B------:R0:W1:Y:S01]  /*e090*/  SYNCS.PHASECHK.TRANS64.TRYWAIT P0, [R3+URZ+0x13230], R14 ;  /* 0x0132300e030075a7 */ /* 0x000062000800017f */
[----:B------:R-:W-:Y:S05]  /*e0a0*/  @!P1 BRA `(.L_x_12707) ;  /* 0x0000000000049947 */ /* 0x000fea0003800000 */
[----:B------:R-:W-:Y:S01]  /*e0b0*/  BPT.TRAP 0x1 ;  /* 0x000000040000795c */ /* 0x000fe20000300000 */
.L_x_12707:
        /* <DEDUP_REMOVED lines=8> */
.L_x_12709:
[----:B------:R-:W-:Y:S05]  /*e140*/  BSYNC B1 ;  /* 0x0000000000017941 */ /* 0x000fea0003800000 */
.L_x_12708:
        /* <DEDUP_REMOVED lines=87> */
.L_x_12711:
[----:B------:R-:W-:Y:S01]  /*e6c0*/  SHF.L.U32 R0, R9, 0x1f, RZ ;  /* 0x0000001f09007819 */ /* 0x000fe200000006ff */
[----:B------:R-:W-:-:S04]  /*e6d0*/  IMAD R13, R8, 0x8, R16 ;  /* 0x00000008080d7824 */ /* 0x000fc800078e0210 */
[----:B------:R0:W1:Y:S01]  /*e6e0*/  SYNCS.PHASECHK.TRANS64.TRYWAIT P0, [R13+URZ+0x13250], R0 ;  /* 0x013250000d0075a7 */ /* 0x000062000800017f */
[----:B------:R-:W-:Y:S05]  /*e6f0*/  @!P1 BRA `(.L_x_12712) ;  /* 0x0000000000049947 */ /* 0x000fea0003800000 */
[----:B------:R-:W-:Y:S01]  /*e700*/  BPT.TRAP 0x1 ;  /* 0x000000040000795c */ /* 0x000fe20000300000 */
.L_x_12712:
[----:B------:R-:W-:Y:S04]  /*e710*/  BSSY B1, `(.L_x_12713) ;  /* 0x0000004000017945 */ /* 0x000fe80003800000 */
[----:B-1----:R-:W-:Y:S05]  /*e720*/  @P0 BRA `(.L_x_12714) ;  /* 0x0000000000080947 */ /* 0x002fea0003800000 */
[----:B------:R-:W1:Y:S02]  /*e730*/  SYNCS.PHASECHK.TRANS64.TRYWAIT P0, [R13+URZ+0x13250], R0 ;  /* 0x013250000d0075a7 */ /* 0x000e64000800017f */
[----:B-1----:R-:W-:Y:S05]  /*e740*/  @!P0 BRA `(.L_x_12715) ;  /* 0x000000ac00448947 */ /* 0x002fea0003800000 */
.L_x_12714:
[----:B------:R-:W-:Y:S05]  /*e750*/  BSYNC B1 ;  /* 0x0000000000017941 */ /* 0x000fea0003800000 */
.L_x_12713:
[----:B------:R-:W-:Y:S01]  /*e760*/  VIADD R9, R16, 0x1000 ;  /* 0x0000100010097836 */ /* 0x000fe20000000000 */
[----:B01----:R-:W-:Y:S01]  /*e770*/  FMNMX.FTZ R0, R120, R10, !PT ;  /* 0x0000000a78007209 */ /* 0x003fe20007810000 */
[----:B------:R-:W-:Y:S01]  /*e780*/  WARPGROUP.ARRIVE ;  /* 0x00000000000079c5 */ /* 0x000fe20000000000 */
[----:B------:R-:W-:Y:S02]  /*e790*/  IMAD.MOV.U32 R15, RZ, RZ, -0x3ffffff0 ;  /* 0xc0000010ff0f7424 */ /* 0x000fe400078e00ff */
[----:B------:R-:W-:Y:S02]  /*e7a0*/  SHF.R.U32.HI R9, RZ, 0x4, R9 ;  /* 0x00000004ff097819 */ /* 0x000fe40000011609 */
[----:B------:R-:W-:Y:S02]  /*e7b0*/  FMNMX.FTZ R0, R121, R0, !PT ;  /* 0x0000000079007209 */ /* 0x000fe40007810000 */
[----:B------:R-:W-:-:S04]  /*e7c0*/  LOP3.LUT R9, R9, 0x3fff, RZ, 0xc0, !PT ;  /* 0x00003fff09097812 */ /* 0x000fc800078ec0ff */
[----:B------:R-:W-:-:S05]  /*e7d0*/  LOP3.LUT R9, R9, 0x10000, RZ, 0xfc, !PT ;  /* 0x0001000009097812 */ /* 0x000fca00078efcff */
[----:B------:R-:W-:Y:S02]  /*e7e0*/  IMAD R8, R8, 0x280, R9 ;  /* 0x0000028008087824 */ /* 0x000fe400078e0209 */
[----:B------:R-:W-:Y:S02]  /*e7f0*/  IMAD.MOV.U32 R9, RZ, RZ, -0x3ffffff0 ;  /* 0xc0000010ff097424 */ /* 0x000fe400078e00ff */
[C---:B------:R-:W-:Y:S01]  /*e800*/  VIADD R14, R8.reuse, 0x80 ;  /* 0x00000080080e7836 */ /* 0x040fe20000000000 */
[----:B------:R-:W-:Y:S02]  /*e810*/  R2UR UR6, R8 ;  /* 0x00000000080672ca */ /* 0x000fe400000e0000 */
[----:B------:R-:W-:Y:S02]  /*e820*/  R2UR UR7, R9 ;  /* 0x00000000090772ca */ /* 0x000fe400000e0000 */
[----:B------:R-:W-:Y:S02]  /*e830*/  FMNMX.FTZ R9, R124, R0, !PT ;  /* 0x000000007c097209 */ /* 0x000fe40007810000 */
[----:B------:R-:W-:-:S02]  /*e840*/  FMNMX.FTZ R0, R122, R11, !PT ;  /* 0x0000000b7a007209 */ /* 0x000fc40007810000 */
[----:B------:R-:W-:Y:S02]  /*e850*/  FMNMX.FTZ R9, R125, R9, !PT ;  /* 0x000000097d097209 */ /* 0x000fe40007810000 */
[----:B------:R-:W-:Y:S02]  /*e860*/  FMNMX.FTZ R0, R123, R0, !PT ;  /* 0x000000007b007209 */ /* 0x000fe40007810000 */
[----:B------:R-:W-:Y:S02]  /*e870*/  FMNMX.FTZ R9, R128, R9, !PT ;  /* 0x0000000980097209 */ /* 0x000fe40007810000 */
[----:B------:R-:W-:Y:S01]  /*e880*/  FMNMX.FTZ R0, R126, R0, !PT ;  /* 0x000000007e007209 */ /* 0x000fe20007810000 */
[----:B------:R-:W-:Y:S01]  /*e890*/  QGMMA.64x64x32.F32.E4M3.E4M3 R24, R152, gdesc[UR4], R24, gsb0 ;  /* 0x00e0000498187df3 */ /* 0x000fe20008000818 */
        /* <DEDUP_REMOVED lines=38> */
[----:B------:R-:W-:Y:S01]  /*eb00*/  FMNMX.FTZ R9, R72, R9, !PT ;  /* 0x0000000948097209 */ /* 0x000fe20007810000 */
[----:B------:R-:W-:Y:S02]  /*eb10*/  WARPGROUP.DEPBAR.LE gsb0, 0x0 ;  /* 0x00008000000079c5 */ /* 0x000fe40000010000 */
[----:B------:R-:W-:Y:S01]  /*eb20*/  FMNMX.FTZ R0, R102, R0, !PT ;  /* 0x0000000066007209 */ /* 0x000fe20007810000 */
[----:B------:R-:W-:Y:S01]  /*eb30*/  WARPGROUP.ARRIVE ;  /* 0x00000000000079c5 */ /* 0x000fe20000000000 */
[----:B------:R-:W-:-:S05]  /*eb40*/  FMNMX.FTZ R9, R73, R9, !PT ;  /* 0x0000000949097209 */ /* 0x000fca0007810000 */
[----:B------:R-:W0:Y:S01]  /*eb50*/  S2R R155, SR_TID.X ;  /* 0x00000000009b7919 */ /* 0x000e220000002100 */
[----:B------:R-:W-:Y:S02]  /*eb60*/  FMNMX.FTZ R0, R103, R0, !PT ;  /* 0x0000000067007209 */ /* 0x000fe40007810000 */
[----:B------:R-:W-:Y:S01]  /*eb70*/  R2UR UR6, R14 ;  /* 0x000000000e0672ca */ /* 0x000fe200000e0000 */
[----:B------:R-:W-:Y:S01]  /*eb80*/  VIADD R14, R8, 0x100 ;  /* 0x00000100080e7836 */ /* 0x000fe20000000000 */
[----:B------:R-:W-:Y:S02]  /*eb90*/  FMNMX.FTZ R0, R74, R0, !PT ;  /* 0x000000004a007209 */ /* 0x000fe40007810000 */
[----:B------:R-:W-:Y:S01]  /*eba0*/  R2UR UR7, R15 ;  /* 0x000000000f0772ca */ /* 0x000fe200000e0000 */
[----:B------:R-:W-:Y:S01]  /*ebb0*/  IMAD.MOV.U32 R15, RZ, RZ, -0x3ffffff0 ;  /* 0xc0000010ff0f7424 */ /* 0x000fe200078e00ff */
        /* <DEDUP_REMOVED lines=30> */
[----:B------:R-:W-:Y:S02]  /*eda0*/  R2UR UR6, R14 ;  /* 0x000000000e0672ca */ /* 0x000fe400000e0000 */
[----:B------:R-:W1:Y:S01]  /*edb0*/  SHFL.BFLY PT, R14, R9, 0x2, 0x1f ;  /* 0x0c401f00090e7f89 */ /* 0x000e6200000e0000 */
[----:B------:R-:W-:Y:S01]  /*edc0*/  R2UR UR7, R15 ;  /* 0x000000000f0772ca */ /* 0x000fe200000e0000 */
[----:B------:R-:W-:Y:S01]  /*edd0*/  IMAD.MOV.U32 R15, RZ, RZ, -0x3ffffff0 ;  /* 0xc0000010ff0f7424 */ /* 0x000fe200078e00ff */
[----:B0-----:R-:W-:Y:S01]  /*ede0*/  LOP3.LUT R155, R155, 0x7f, RZ, 0xc0, !PT ;  /* 0x0000007f9b9b7812 */ /* 0x001fe200078ec0ff */
[----:B------:R-:W0:Y:S03]  /*edf0*/  SHFL.BFLY PT, R3, R0, 0x2, 0x1f ;  /* 0x0c401f0000037f89 */ /* 0x000e2600000e0000 */
[----:B------:R-:W-:-:S13]  /*ee00*/  ISETP.NE.AND P0, PT, R155, RZ, PT ;  /* 0x000000ff9b00720c */ /* 0x000fda0003f05270 */
[----:B------:R-:W-:Y:S01]  /*ee10*/  @!P0 IMAD R20, R20, 0x8, R16 ;  /* 0x0000000814148824 */ /* 0x000fe200078e0210 */
[----:B-1----:R-:W-:Y:S01]  /*ee20*/  FMNMX.FTZ R9, R9, R14, !PT ;  /* 0x0000000e09097209 */ /* 0x002fe20007810000 */
[----:B------:R-:W-:Y:S02]  /*ee30*/  VIADD R14, R8, 0x180 ;  /* 0x00000180080e7836 */ /* 0x000fe40000000000 */
[----:B------:R-:W-:Y:S01]  /*ee40*/  @!P0 VIADD R20, R20, 0x13240 ;  /* 0x0001324014148836 */ /* 0x000fe20000000000 */
[----:B0-----:R-:W-:Y:S01]  /*ee50*/  FMNMX.FTZ R0, R0, R3, !PT ;  /* 0x0000000300007209 */ /* 0x001fe20007810000 */
[----:B------:R-:W-:Y:S02]  /*ee60*/  WARPGROUP.DEPBAR.LE gsb0, 0x0 ;  /* 0x00008000000079c5 */ /* 0x000fe40000010000 */
[----:B------:R-:W-:Y:S01]  /*ee70*/  WARPGROUP.ARRIVE ;  /* 0x00000000000079c5 */ /* 0x000fe20000000000 */
[----:B------:R-:W0:Y:S01]  /*ee80*/  SHFL.BFLY PT, R3, R9, 0x1, 0x1f ;  /* 0x0c201f0009037f89 */ /* 0x000e2200000e0000 */
[----:B------:R-:W-:-:S04]  /*ee90*/  @!P0 PRMT R20, RZ, 0x654, R20 ;  /* 0x00000654ff148816 */ /* 0x000fc80000000014 */
[----:B------:R-:W-:Y:S01]  /*eea0*/  QGMMA.64x64x32.F32.E4M3.E4M3 R24, R144, gdesc[UR4], R24, gsb0 ;  /* 0x00e0000490187df3 */ /* 0x000fe20008000818 */
[----:B------:R-:W-:Y:S02]  /*eeb0*/  R2UR UR6, R14 ;  /* 0x000000000e0672ca */ /* 0x000fe400000e0000 */
[----:B------:R-:W1:Y:S01]  /*eec0*/  SHFL.BFLY PT, R14, R0, 0x1, 0x1f ;  /* 0x0c201f00000e7f89 */ /* 0x000e6200000e0000 */
[----:B------:R-:W-:Y:S02]  /*eed0*/  R2UR UR7, R15 ;  /* 0x000000000f0772ca */ /* 0x000fe400000e0000 */
[----:B0-----:R-:W-:-:S05]  /*eee0*/  FMNMX.FTZ R3, R9, R3, !PT ;  /* 0x0000000309037209 */ /* 0x001fca0007810000 */
[----:B------:R-:W-:Y:S01]  /*eef0*/  FADD.FTZ R10, -R3, R10 ;  /* 0x0000000a030a7221 */ /* 0x000fe20000010100 */
[----:B-1----:R-:W-:-:S03]  /*ef00*/  FMNMX.FTZ R0, R0, R14, !PT ;  /* 0x0000000e00007209 */ /* 0x002fc60007810000 */
[----:B------:R-:W-:Y:S02]  /*ef10*/  FMUL.FTZ R10, R2, R10 ;  /* 0x0000000a020a7220 */ /* 0x000fe40000410000 */
[----:B------:R-:W-:-:S01]  /*ef20*/  FADD.FTZ R9, -R0, R11 ;  /* 0x0000000b00097221 */ /* 0x000fc20000010100 */
[----:B------:R-:W-:-:S03]  /*ef30*/  FFMA.FTZ R11, R2, R3, -8 ;  /* 0xc1000000020b7423 */ /* 0x000fc60000010003 */
        /* <DEDUP_REMOVED lines=43> */
[----:B------:R-:W-:Y:S01]  /*f1f0*/  MUFU.EX2 R9, R9 ;  /* 0x0000000900097308 */ /* 0x000fe20000000800 */
[----:B------:R-:W-:-:S02]  /*f200*/  WARPGROUP.DEPBAR.LE gsb0, 0x0 ;  /* 0x00008000000079c5 */ /* 0x000fc40000010000 */
[C-C-:B------:R-:W-:Y:S01]  /*f210*/  FFMA.FTZ R122, R2.reuse, R122, -R69.reuse ;  /* 0x0000007a027a7223 */ /* 0x140fe20000010845 */
[----:B------:R-:W-:-:S01]  /*f220*/  FFMA.FTZ R123, R2, R123, -R69 ;  /* 0x0000007b027b7223 */ /* 0x000fc20000010845 */
[C-C-:B------:R-:W-:Y:S01]  /*f230*/  FFMA.FTZ R126, R2.reuse, R126, -R69.reuse ;  /* 0x0000007e027e7223 */ /* 0x140fe20000010845 */
[----:B------:R-:W-:-:S01]  /*f240*/  FFMA.FTZ R127, R2, R127, -R69 ;  /* 0x0000007f027f7223 */ /* 0x000fc20000010845 */
[C-C-:B------:R-:W-:Y:S01]  /*f250*/  FFMA.FTZ R130, R2.reuse, R130, -R69.reuse ;  /* 0x0000008202827223 */ /* 0x140fe20000010845 */
[----:B------:R-:W0:Y:S01]  /*f260*/  MUFU.EX2 R14, R14 ;  /* 0x0000000e000e7308 */ /* 0x000e220000000800 */
[----:B------:R-:W-:-:S01]  /*f270*/  FFMA.FTZ R131, R2, R131, -R69 ;  /* 0x0000008302837223 */ /* 0x000fc20000010845 */
[C-C-:B------:R-:W-:Y:S01]  /*f280*/  FFMA.FTZ R134, R2.reuse, R134, -R69.reuse ;  /* 0x0000008602867223 */ /* 0x140fe20000010845 */
[----:B------:R-:W-:-:S01]  /*f290*/  FFMA.FTZ R135, R2, R135, -R69 ;  /* 0x0000008702877223 */ /* 0x000fc20000010845 */
[----:B------:R-:W-:Y:S01]  /*f2a0*/  WARPGROUP.ARRIVE ;  /* 0x00000000000079c5 */ /* 0x000fe20000000000 */
[----:B------:R-:W-:-:S01]  /*f2b0*/  FFMA.FTZ R106, R2, R106, -R69 ;  /* 0x0000006a026a7223 */ /* 0x000fc20000010845 */
[C-C-:B------:R-:W-:Y:S01]  /*f2c0*/  FFMA.FTZ R107, R2.reuse, R107, -R69.reuse ;  /* 0x0000006b026b7223 */ /* 0x140fe20000010845 */
[----:B------:R-:W-:-:S01]  /*f2d0*/  FFMA.FTZ R110, R2, R110, -R69 ;  /* 0x0000006e026e7223 */ /* 0x000fc20000010845 */
[----:B------:R-:W1:Y:S01]  /*f2e0*/  MUFU.EX2 R122, R122 ;  /* 0x0000007a007a7308 */ /* 0x000e620000000800 */
[----:B------:R-:W-:-:S01]  /*f2f0*/  FFMA.FTZ R111, R2, R111, -R69 ;  /* 0x0000006f026f7223 */ /* 0x000fc20000010845 */
[----:B------:R-:W-:Y:S01]  /*f300*/  QGMMA.64x64x32.F32.E4M3.E4M3 R24, R140, gdesc[UR4], R24, gsb0 ;  /* 0x00e000048c187df3 */ /* 0x000fe20008000818 */
        /* <DEDUP_REMOVED lines=11> */
[----:B------:R-:W-:-:S02]  /*f3c0*/  VIADD R56, R8, 0x200 ;  /* 0x0000020008387836 */ /* 0x000fc40000000000 */
[----:B------:R-:W-:-:S01]  /*f3d0*/  FFMA.FTZ R8, R2, R99, -R69 ;  /* 0x0000006302087223 */ /* 0x000fc20000010845 */
[----:B------:R-:W0:Y:S01]  /*f3e0*/  MUFU.EX2 R123, R123 ;  /* 0x0000007b007b7308 */ /* 0x000e220000000800 */
[----:B-1----:R-:W-:-:S01]  /*f3f0*/  FFMA.FTZ R21, R9, R21, R122 ;  /* 0x0000001509157223 */ /* 0x002fc2000001007a */
[----:B------:R-:W-:Y:S01]  /*f400*/  IMAD.MOV.U32 R57, RZ, RZ, -0x3ffffff0 ;  /* 0xc0000010ff397424 */ /* 0x000fe200078e00ff */
[----:B------:R-:W-:Y:S01]  /*f410*/  R2UR UR6, R56 ;  /* 0x00000000380672ca */ /* 0x000fe200000e0000 */
[C-C-:B------:R-:W-:Y:S01]  /*f420*/  FFMA.FTZ R56, R2.reuse, R102, -R69.reuse ;  /* 0x0000006602387223 */ /* 0x140fe20000010845 */
[----:B------:R-:W-:-:S01]  /*f430*/  FFMA.FTZ R74, R2, R74, -R69 ;  /* 0x0000004a024a7223 */ /* 0x000fc20000010845 */
[----:B------:R-:W-:Y:S01]  /*f440*/  FFMA.FTZ R75, R2, R75, -R69 ;  /* 0x0000004b024b7223 */ /* 0x000fe20000010845 */
[----:B------:R-:W-:Y:S01]  /*f450*/  R2UR UR7, R57 ;  /* 0x00000000390772ca */ /* 0x000fe200000e0000 */
        /* <DEDUP_REMOVED lines=20> */
[----:B------:R-:W-:-:S04]  /*f5a0*/  FFMA.FTZ R69, R2, R71, -R69 ;  /* 0x0000004702457223 */ /* 0x000fc80000010845 */
        /* <DEDUP_REMOVED lines=14> */
[----:B------:R-:W-:Y:S06]  /*f690*/  QGMMA.64x64x32.F32.E4M3.E4M3 R24, R136, gdesc[UR4], R24, gsb0 ;  /* 0x00e0000488187df3 */ /* 0x000fec0008000818 */
        /* <DEDUP_REMOVED lines=21> */
[----:B------:R2:W-:Y:S04]  /*f7f0*/  @!P0 SYNCS.ARRIVE.TRANS64.RED.A1T0 RZ, [R20+URZ], RZ ;  /* 0x000000ff14ff89a7 */ /* 0x0005e8000810043f */
        /* <DEDUP_REMOVED lines=113> */
[----:B---3--:R-:W-:-:S01]  /*ff10*/  FADD.FTZ R21, R70, R21 ;  /* 0x0000001546157221 */ /* 0x008fc20000010000 */
[----:B0-----:R-:W-:-:S03]  /*ff20*/  FADD.FTZ R157, R11, R157 ;  /* 0x0000009d0b9d7221 */ /* 0x001fc60000010000 */
[----:B-1----:R-:W-:Y:S01]  /*ff30*/  FADD.FTZ R21, R69, R21 ;  /* 0x0000001545157221 */ /* 0x002fe20000010000 */
[----:B--2---:R-:W-:Y:S06]  /*ff40*/  @!P1 BRA `(.L_x_12716) ;  /* 0x0000000000049947 */ /* 0x004fec0003800000 */
[----:B------:R-:W-:Y:S01]  /*ff50*/  BPT.TRAP 0x1 ;  /* 0x000000040000795c */ /* 0x000fe20000300000 */
.L_x_12716:
        /* <DEDUP_REMOVED lines=80> */
[----:B--2---:R-:W-:-:S04]  /*10460*/  PRMT R13, R20, 0x654, R13 ;  /* 0x00000654140d7816 */ /* 0x004fc8000000000d */
[----:B------:R0:W-:Y:S01]  /*10470*/  SYNCS.ARRIVE.TRANS64.RED.A1T0 RZ, [R13+URZ], RZ ;  /* 0x000000ff0dff79a7 */ /* 0x0001e2000810043f */
[----:B------:R-:W-:Y:S05]  /*10480*/  @P0 BRA `(.L_x_12717) ;  /* 0xffffffd800d80947 */ /* 0x000fea000383ffff */
.L_x_12705:
[----:B------:R-:W-:Y:S05]  /*10490*/  BSYNC B0 ;  /* 0x0000000000007941 */ /* 0x000fea0003800000 */
.L_x_12704:
[----:B------:R-:W-:Y:S06]  /*104a0*/  BAR.ARV 0x8, 0x200 ;  /* 0x0208000000007b1d */ /* 0x000fec0000002000 */
[----:B------:R-:W-:Y:S05]  /*104b0*/  @!P1 BRA `(.L_x_12718) ;  /* 0x0000000000049947 */ /* 0x000fea0003800000 */
[----:B------:R-:W-:Y:S01]  /*104c0*/  BPT.TRAP 0x1 ;  /* 0x000000040000795c */ /* 0x000fe20000300000 */
.L_x_12718:
[----:B------:R-:W-:Y:S01]  /*104d0*/  IMAD R10, R22, 0x8, R16 ;  /* 0x00000008160a7824 */ /* 0x000fe200078e0210 */
[----:B------:R-:W-:-:S04]  /*104e0*/  SHF.L.U32 R5, R23, 0x1f, RZ ;  /* 0x0000001f17057819 */ /* 0x000fc800000006ff */
[----:B------:R1:W2:Y:S01]  /*104f0*/  SYNCS.PHASECHK.TRANS64.TRYWAIT P0, [R10+URZ+0x13250], R5 ;  /* 0x013250050a0075a7 */ /* 0x0002a2000800017f */
[----:B------:R-:W-:Y:S05]  /*10500*/  @!P1 BRA `(.L_x_12719) ;  /* 0x0000000000049947 */ /* 0x000fea0003800000 */
[----:B------:R-:W-:Y:S01]  /*10510*/  BPT.TRAP 0x1 ;  /* 0x000000040000795c */ /* 0x000fe20000300000 */
.L_x_12719:
[----:B------:R-:W-:Y:S04]  /*10520*/  BSSY B0, `(.L_x_12720) ;  /* 0x0000004000007945 */ /* 0x000fe80003800000 */
[----:B--2---:R-:W-:Y:S05]  /*10530*/  @P0 BRA `(.L_x_12721) ;  /* 0x0000000000080947 */ /* 0x004fea0003800000 */
[----:B------:R-:W2:Y:S02]  /*10540*/  SYNCS.PHASECHK.TRANS64.TRYWAIT P0, [R10+URZ+0x13250], R5 ;  /* 0x013250050a0075a7 */ /* 0x000ea4000800017f */
[----:B--2---:R-:W-:Y:S05]  /*10550*/  @!P0 BRA `(.L_x_12722) ;  /* 0x0000008c00d48947 */ /* 0x004fea0003800000 */
.L_x_12721:
[----:B------:R-:W-:Y:S05]  /*10560*/  BSYNC B0 ;  /* 0x0000000000007941 */ /* 0x000fea0003800000 */
.L_x_12720:
        /* <DEDUP_REMOVED lines=12> */
[----:B------:R-:W-:Y:S01]  /*10630*/  IMAD.MOV.U32 R5, RZ, RZ, -0x3ffffff0 ;  /* 0xc0000010ff057424 */ /* 0x000fe200078e00ff */
[----:B------:R-:W3:Y:S02]  /*10640*/  @P0 LDC.64 R8, c[0x0][0x9c8] ;  /* 0x00027200ff080b82 */ /* 0x000ee40000000a00 */
[----:B------:R-:W-:Y:S02]  /*10650*/  R2UR UR6, R4 ;  /* 0x00000000040672ca */ /* 0x000fe400000e0000 */
[----:B------:R-:W-:-:S04]  /*10660*/  R2UR UR7, R5 ;  /* 0x00000000050772ca */ /* 0x000fc800000e0000 */
[----:B------:R-:W0:Y:S09]  /*10670*/  @P0 LDC.64 R6, c[0x0][0x9d0] ;  /* 0x00027400ff060b82 */ /* 0x000e320000000a00 */
[----:B------:R-:W-:Y:S03]  /*10680*/  QGMMA.64x64x32.F32.E4M3.E4M3 R24, R152, gdesc[UR4], R24, gsb0 ;  /* 0x00e0000498187df3 */ /* 0x000fe60008000818 */
        /* <DEDUP_REMOVED lines=12> */
[----:B------:R-:W-:Y:S01]  /*10750*/  @P0 LEA R8, P2, R6, UR4, 0x2 ;  /* 0x0000000406080c11 */ /* 0x000fe2000f8410ff */
[----:B------:R-:W-:-:S03]  /*10760*/  IMAD.MOV.U32 R7, RZ, RZ, -0x3ffffff0 ;  /* 0xc0000010ff077424 */ /* 0x000fc600078e00ff */
[----:B------:R-:W-:Y:S01]  /*10770*/  @P0 LEA.HI.X R9, R6, UR5, R5, 0x2, P2 ;  /* 0x0000000506090c11 */ /* 0x000fe200090f1405 */
[----:B------:R-:W-:Y:S01]  /*10780*/  VIADD R6, R4, 0x80 ;  /* 0x0000008004067836 */ /* 0x000fe20000000000 */
[----:B------:R-:W-:-:S03]  /*10790*/  R2UR UR7, R7 ;  /* 0x00000000070772ca */ /* 0x000fc600000e0000 */
[----:B------:R0:W2:Y:S01]  /*107a0*/  @P0 LDG.E R11, desc[UR40][R8.64] ;  /* 0x00000028080b0981 */ /* 0x0000a2000c1e1900 */
[----:B------:R-:W-:Y:S01]  /*107b0*/  R2UR UR6, R6 ;  /* 0x00000000060672ca */ /* 0x000fe200000e0000 */
[----:B------:R-:W-:Y:S02]  /*107c0*/  VIADD R6, R4, 0x100 ;  /* 0x0000010004067836 */ /* 0x000fe40000000000 */
[----:B------:R-:W-:Y:S02]  /*107d0*/  IMAD.MOV.U32 R7, RZ, RZ, -0x3ffffff0 ;  /* 0xc0000010ff077424 */ /* 0x000fe400078e00ff */
[----:B------:R-:W-:Y:S02]  /*107e0*/  IMAD.MOV.U32 R5, RZ, RZ, -0x3ffffff0 ;  /* 0xc0000010ff057424 */ /* 0x000fe400078e00ff */
[----:B------:R-:W-:Y:S01]  /*107f0*/  IMAD.MOV.U32 R20, RZ, RZ, -0x800000 ;  /* 0xff800000ff147424 */ /* 0x000fe200078e00ff */
[----:B0-----:R-:W0:Y:S05]  /*10800*/  SHFL.BFLY PT, R8, R21, 0x2, 0x1f ;  /* 0x0c401f0015087f89 */ /* 0x001e2a00000e0000 */
[----:B------:R-:W-:Y:S01]  /*10810*/  QGMMA.64x64x32.F32.E4M3.E4M3 R24, R148, gdesc[UR4], R24, gsb0 ;  /* 0x00e0000494187df3 */ /* 0x000fe20008000818 */
[----:B------:R-:W-:Y:S01]  /*10820*/  R2UR UR6, R6 ;  /* 0x00000000060672ca */ /* 0x000fe200000e0000 */
[----:B------:R-:W-:Y:S01]  /*10830*/  VIADD R6, R4, 0x180 ;  /* 0x0000018004067836 */ /* 0x000fe20000000000 */
[----:B------:R-:W-:Y:S01]  /*10840*/  R2UR UR7, R7 ;  /* 0x00000000070772ca */ /* 0x000fe200000e0000 */
[----:B------:R-:W-:-:S02]  /*10850*/  IMAD.MOV.U32 R7, RZ, RZ, -0x3ffffff0 ;  /* 0xc0000010ff077424 */ /* 0x000fc400078e00ff */
[----:B------:R-:W-:Y:S02]  /*10860*/  VIADD R4, R4, 0x200 ;  /* 0x0000020004047836 */ /* 0x000fe40000000000 */
[----:B0-----:R-:W-:-:S01]  /*10870*/  FADD.FTZ R8, R8, R21 ;  /* 0x0000001508087221 */ /* 0x001fc20000010000 */
[----:B------:R-:W-:Y:S01]  /*10880*/  IMAD.MOV.U32 R21, RZ, RZ, -0x800000 ;  /* 0xff800000ff157424 */ /* 0x000fe200078e00ff */
[----:B------:R-:W-:Y:S02]  /*10890*/  WARPGROUP.DEPBAR.LE gsb0, 0x0 ;  /* 0x00008000000079c5 */ /* 0x000fe40000010000 */
[----:B------:R-:W-:-:S06]  /*108a0*/  WARPGROUP.ARRIVE ;  /* 0x00000000000079c5 */ /* 0x000fcc0000000000 */
[----:B------:R-:W-:Y:S01]  /*108b0*/  QGMMA.64x64x32.F32.E4M3.E4M3 R24, R144, gdesc[UR4], R24, gsb0 ;  /* 0x00e0000490187df3 */ /* 0x000fe20008000818 */
[----:B------:R-:W-:Y:S02]  /*108c0*/  R2UR UR6, R6 ;  /* 0x00000000060672ca */ /* 0x000fe400000e0000 */
[----:B------:R-:W-:Y:S01]  /*108d0*/  R2UR UR7, R7 ;  /* 0x00000000070772ca */ /* 0x000fe200000e0000 */
[----:B------:R-:W0:Y:S02]  /*108e0*/  SHFL.BFLY PT, R6, R157, 0x2, 0x1f ;  /* 0x0c401f009d067f89 */ /* 0x000e2400000e0000 */
[----:B0-----:R-:W-:-:S05]  /*108f0*/  FADD.FTZ R6, R6, R157 ;  /* 0x0000009d06067221 */ /* 0x001fca0000010000 */
[----:B------:R-:W0:Y:S02]  /*10900*/  SHFL.BFLY PT, R7, R6, 0x1, 0x1f ;  /* 0x0c201f0006077f89 */ /* 0x000e2400000e0000 */
[----:B0-----:R-:W-:-:S04]  /*10910*/  FADD.FTZ R9, R6, R7 ;  /* 0x0000000706097221 */ /* 0x001fc80000010000 */
[C---:B------:R-:W-:Y:S01]  /*10920*/  FMUL.FTZ R13, R9.reuse, 0.00390625 ;  /* 0x3b800000090d7820 */ /* 0x040fe20000410000 */
[----:B------:R-:W-:-:S04]  /*10930*/  FSETP.NE.FTZ.AND P0, PT, R9, RZ, PT ;  /* 0x000000ff0900720b */ /* 0x000fc80003f15000 */
[----:B------:R-:W-:Y:S01]  /*10940*/  FSETP.NE.FTZ.AND P2, PT, R13, RZ, PT ;  /* 0x000000ff0d00720b */ /* 0x000fe20003f55000 */
[----:B------:R-:W-:Y:S02]  /*10950*/  WARPGROUP.DEPBAR.LE gsb0, 0x0 ;  /* 0x00008000000079c5 */ /* 0x000fe40000010000 */
[----:B------:R-:W-:-:S10]  /*10960*/  WARPGROUP.ARRIVE ;  /* 0x00000000000079c5 */ /* 0x000fd40000000000 */
[----:B------:R-:W-:Y:S01]  /*10970*/  @P2 FMUL.FTZ R6, R2, 0.69314718246459960938 ;  /* 0x3f31721802062820 */ /* 0x000fe20000410000 */
[----:B------:R-:W-:Y:S01]  /*10980*/  QGMMA.64x64x32.F32.E4M3.E4M3 R24, R140, gdesc[UR4], R24, gsb0 ;  /* 0x00e000048c187df3 */ /* 0x000fe20008000818 */
[----:B------:R-:W-:Y:S01]  /*10990*/  R2UR UR6, R4 ;  /* 0x00000000040672ca */ /* 0x000fe200000e0000 */
[----:B------:R-:W-:Y:S01]  /*109a0*/  IMAD.MOV.U32 R4, RZ, RZ, RZ ;  /* 0x000000ffff047224 */ /* 0x000fe200078e00ff */
[----:B------:R-:W-:Y:S02]  /*109b0*/  R2UR UR7, R5 ;  /* 0x00000000050772ca */ /* 0x000fe400000e0000 */
[----:B------:R-:W0:Y:S03]  /*109c0*/  SHFL.BFLY PT, R5, R8, 0x1, 0x1f ;  /* 0x0c201f0008057f89 */ /* 0x000e2600000e0000 */
[----:B------:R-:W-:Y:S01]  /*109d0*/  @P0 MUFU.RCP R4, R9 ;  /* 0x0000000900040308 */ /* 0x000fe20000001000 */
[----:B0-----:R-:W-:-:S01]  /*109e0*/  FADD.FTZ R12, R8, R5 ;  /* 0x00000005080c7221 */ /* 0x001fc20000010000 */
[----:B------:R-:W-:-:S06]  /*109f0*/  IMAD.MOV.U32 R8, RZ, RZ, RZ ;  /* 0x000000ffff087224 */ /* 0x000fcc00078e00ff */
[----:B------:R-:W0:Y:S01]  /*10a00*/  @P2 MUFU.LG2 R5, R13 ;  /* 0x0000000d00052308 */ /* 0x000e220000000c00 */
[C---:B------:R-:W-:Y:S01]  /*10a10*/  FMUL.FTZ R14, R12.reuse, 0.00390625 ;  /* 0x3b8000000c0e7820 */ /* 0x040fe20000410000 */
[----:B------:R-:W-:-:S04]  /*10a20*/  FSETP.NE.FTZ.AND P0, PT, R12, RZ, PT ;  /* 0x000000ff0c00720b */ /* 0x000fc80003f15000 */
[----:B------:R-:W-:-:S09]  /*10a30*/  FSETP.NE.FTZ.AND P3, PT, R14, RZ, PT ;  /* 0x000000ff0e00720b */ /* 0x000fd20003f75000 */
[----:B------:R-:W-:Y:S01]  /*10a40*/  @P0 MUFU.RCP R8, R12 ;  /* 0x0000000c00080308 */ /* 0x000fe20000001000 */
[----:B0-----:R-:W-:-:S03]  /*10a50*/  @P2 FMUL.FTZ R5, R5, 0.69314718246459960938 ;  /* 0x3f31721805052820 */ /* 0x001fc60000410000 */
[----:B------:R-:W-:Y:S01]  /*10a60*/  @P3 FMUL.FTZ R2, R2, 0.69314718246459960938 ;  /* 0x3f31721802023820 */ /* 0x000fe20000410000 */
[----:B------:R-:W-:-:S03]  /*10a70*/  @P2 FFMA.FTZ R21, R6, R3, R5 ;  /* 0x0000000306152223 */ /* 0x000fc60000010005 */
[----:B------:R-:W0:Y:S02]  /*10a80*/  @P3 MUFU.LG2 R7, R14 ;  /* 0x0000000e00073308 */ /* 0x000e240000000c00 */
[----:B0-----:R-:W-:-:S04]  /*10a90*/  @P3 FMUL.FTZ R7, R7, 0.69314718246459960938 ;  /* 0x3f31721807073820 */ /* 0x001fc80000410000 */
[----:B------:R-:W-:Y:S01]  /*10aa0*/  @P3 FFMA.FTZ R20, R2, R0, R7 ;  /* 0x0000000002143223 */ /* 0x000fe20000010007 */
[----:B------:R-:W-:Y:S02]  /*10ab0*/  WARPGROUP.DEPBAR.LE gsb0, 0x0 ;  /* 0x00008000000079c5 */ /* 0x000fe40000010000 */
[----:B------:R-:W-:-:S06]  /*10ac0*/  WARPGROUP.ARRIVE ;  /* 0x00000000000079c5 */ /* 0x000fcc0000000000 */
[----:B------:R-:W-:Y:S01]  /*10ad0*/  QGMMA.64x64x32.F32.E4M3.E4M3 R24, R136, gdesc[UR4], R24, gsb0 ;  /* 0x00e0000488187df3 */ /* 0x000fe20008000818 */
[-C--:B--2---:R-:W-:Y:S01]  /*10ae0*/  FMUL.FTZ R4, R4, R11.reuse ;  /* 0x0000000b04047220 */ /* 0x084fe20000410000 */
[----:B------:R-:W-:Y:S01]  /*10af0*/  FMUL.FTZ R2, R8, R11 ;  /* 0x0000000b08027220 */ /* 0x000fe20000410000 */
[----:B------:R-:W-:Y:S02]  /*10b00*/  WARPGROUP.DEPBAR.LE gsb0, 0x0 ;  /* 0x00008000000079c5 */ /* 0x000fe40000010000 */
[----:B------:R-:W-:Y:S05]  /*10b10*/  @!P1 BRA `(.L_x_12723) ;  /* 0x0000000000049947 */ /* 0x000fea0003800000 */
[----:B------:R-:W-:Y:S01]  /*10b20*/  BPT.TRAP 0x1 ;  /* 0x000000040000795c */ /* 0x000fe20000300000 */
.L_x_12723:
        /* <DEDUP_REMOVED lines=35> */
[----:B------:R-:W-:Y:S01]  /*10d60*/  FMUL.FTZ R55, R55, R2 ;  /* 0x0000000237377220 */ /* 0x000fe20000410000 */
[----:B------:R-:W-:-:S02]  /*10d70*/  SEL R22, R22, RZ, P1 ;  /* 0x000000ff16167207 */ /* 0x000fc40000800000 */
[----:B--2---:R-:W-:Y:S01]  /*10d80*/  PRMT R0, R0, 0x654, R10 ;  /* 0x0000065400007816 */ /* 0x004fe2000000000a */
[----:B---3--:R-:W-:-:S03]  /*10d90*/  VIADD R3, R3, 0x1 ;  /* 0x0000000103037836 */ /* 0x008fc60000000000 */
[----:B------:R0:W-:Y:S02]  /*10da0*/  SYNCS.ARRIVE.TRANS64.RED.A1T0 RZ, [R0+URZ], RZ ;  /* 0x000000ff00ff79a7 */ /* 0x0001e4000810043f */
[----:B------:R1:W-:Y:S01]  /*10db0*/  STL [R1+0x68], R3 ;  /* 0x0000680301007387 */ /* 0x0003e20000100800 */
[----:B------:R-:W-:Y:S01]  /*10dc0*/  FMUL.FTZ R10, R41, R4 ;  /* 0x00000004290a7220 */ /* 0x000fe20000410000 */
[----:B0-----:R-:W-:Y:S01]  /*10dd0*/  SEL R0, RZ, 0x1, P1 ;  /* 0x00000001ff007807 */ /* 0x001fe20000800000 */
[----:B------:R-:W-:-:S03]  /*10de0*/  FMUL.FTZ R4, R51, R2 ;  /* 0x0000000233047220 */ /* 0x000fc60000410000 */
[----:B------:R-:W-:-:S07]  /*10df0*/  LOP3.LUT R23, R23, R0, RZ, 0x3c, !PT ;  /* 0x0000000017177212 */ /* 0x000fce00078e3cff */
.L_x_12661:
        /* <DEDUP_REMOVED lines=14> */
[----:B------:R-:W3:Y:S01]  /*10ee0*/  S2R R27, SR_TID.X ;  /* 0x00000000001b7919 */ /* 0x000ee20000002100 */
[----:B------:R-:W-:Y:S01]  /*10ef0*/  F2FP.BF16.F32.PACK_AB R7, R52, R7 ;  /* 0x000000073407723e */ /* 0x000fe200000010ff */
[----:B------:R-:W-:Y:S01]  /*10f00*/  ULDC.64 UR6, c[0x0][0xb98] ;  /* 0x0002e60000067ab9 */ /* 0x000fe20000000a00 */
[----:B------:R-:W4:Y:S04]  /*10f10*/  LDL.LU R0, [R1+0x48] ;  /* 0x0000480001007983 */ /* 0x000f280000300800 */
[----:B0-----:R-:W3:Y:S04]  /*10f20*/  LDL R32, [R1+0x84] ;  /* 0x0000840001207983 */ /* 0x001ee80000100800 */
[----:B------:R-:W3:Y:S01]  /*10f30*/  LDL R52, [R1+0x44] ;  /* 0x0000440001347983 */ /* 0x000ee20000100800 */
[----:B------:R-:W-:-:S03]  /*10f40*/  F2FP.BF16.F32.PACK_AB R9, R46, R9 ;  /* 0x000000092e09723e */ /* 0x000fc600000010ff */
[----:B------:R-:W3:Y:S04]  /*10f50*/  LDL.LU R48, [R1+0x60] ;  /* 0x0000600001307983 */ /* 0x000ee80000300800 */
[----:B------:R-:W3:Y:S01]  /*10f60*/  LDL.LU R46, [R1+0x64] ;  /* 0x00006400012e7983 */ /* 0x000ee20000300800 */
[----:B------:R-:W0:Y:S01]  /*10f70*/  S2R R41, SR_SWINHI ;  /* 0x0000000000297919 */ /* 0x000e220000002f00 */
        /* <DEDUP_REMOVED lines=15> */
[----:B------:R-:W3:Y:S01]  /*11070*/  LDL R44, [R1+0x4c] ;  /* 0x00004c00012c7983 */ /* 0x000ee20000100800 */
[----:B------:R-:W-:Y:S01]  /*11080*/  BAR.SYNC.DEFER_BLOCKING 0x1, 0x180 ;  /* 0x0046000000007b1d */ /* 0x000fe20000010000 */
[----:B--2---:R-:W-:-:S02]  /*11090*/  IMAD.MOV.U32 R26, RZ, RZ, R2 ;  /* 0x000000ffff1a7224 */ /* 0x004fc400078e0002 */
[----:B----45:R-:W-:Y:S02]  /*110a0*/  IMAD.MOV.U32 R28, RZ, RZ, R0 ;  /* 0x000000ffff1c7224 */ /* 0x030fe400078e0000 */
[----:B---3--:R-:W-:-:S05]  /*110b0*/  IMAD.SHL.U32 R0, R27, 0x4, RZ ;  /* 0x000000041b007824 */ /* 0x008fca00078e00ff */
[----:B------:R-:W-:-:S04]  /*110c0*/  LOP3.LUT R0, R0, 0xc, RZ, 0xc0, !PT ;  /* 0x0000000c00007812 */ /* 0x000fc800078ec0ff */
[----:B------:R-:W-:-:S05]  /*110d0*/  IADD3 R2, P0, R0, UR4, RZ ;  /* 0x0000000400027c10 */ /* 0x000fca000ff1e0ff */
[----:B-1----:R-:W-:Y:S01]  /*110e0*/  IMAD.X R3, RZ, RZ, UR5, P0 ;  /* 0x00000005ff037e24 */ /* 0x002fe200080e06ff */
[----:B------:R-:W-:-:S04]  /*110f0*/  ULDC.64 UR4, c[0x0][0xc00] ;  /* 0x0003000000047ab9 */ /* 0x000fc80000000a00 */
[----:B------:R1:W2:Y:S02]  /*11100*/  LDG.E.CONSTANT R0, desc[UR40][R2.64] ;  /* 0x0000002802007981 */ /* 0x0002a4000c1e9900 */
[----:B-1----:R-:W-:-:S04]  /*11110*/  LOP3.LUT P1, R2, R27, 0x3, RZ, 0xc0, !PT ;  /* 0x000000031b027812 */ /* 0x002fc8000782c0ff */
        /* <DEDUP_REMOVED lines=8> */
[C---:B------:R-:W-:Y:S02]  /*111a0*/  IADD3 R59, P0, R6.reuse, 0x60, RZ ;  /* 0x00000060063b7810 */ /* 0x040fe40007f1e0ff */
[----:B------:R-:W-:Y:S02]  /*111b0*/  IADD3 R55, P2, R6, 0x40, RZ ;  /* 0x0000004006377810 */ /* 0x000fe40007f5e0ff */
[----:B------:R-:W-:Y:S02]  /*111c0*/  SEL R39, R25, R24, P1 ;  /* 0x0000001819277207 */ /* 0x000fe40000800000 */
[----:B------:R-:W-:Y:S02]  /*111d0*/  SEL R13, R12, R13, P1 ;  /* 0x0000000d0c0d7207 */ /* 0x000fe40000800000 */
[----:B------:R-:W-:-:S02]  /*111e0*/  SEL R57, R56, R57, P1 ;  /* 0x0000003938397207 */ /* 0x000fc40000800000 */
[----:B------:R-:W-:Y:S02]  /*111f0*/  SEL R25, R24, R25, P1 ;  /* 0x0000001918197207 */ /* 0x000fe40000800000 */
[----:B------:R-:W-:Y:S02]  /*11200*/  SEL R43, R9, R8, P1 ;  /* 0x00000008092b7207 */ /* 0x000fe40000800000 */
[----:B------:R-:W-:Y:S02]  /*11210*/  SEL R45, R8, R9, P1 ;  /* 0x00000009082d7207 */ /* 0x000fe40000800000 */
[----:B------:R-:W-:Y:S02]  /*11220*/  LOP3.LUT R8, R55, 0x380, RZ, 0xc0, !PT ;  /* 0x0000038037087812 */ /* 0x000fe400078ec0ff */
[----:B------:R-:W-:Y:S02]  /*11230*/  LOP3.LUT R24, R59, 0x380, RZ, 0xc0, !PT ;  /* 0x000003803b187812 */ /* 0x000fe400078ec0ff */
[----:B------:R-:W-:-:S02]  /*11240*/  SEL R29, R15, R14, P1 ;  /* 0x0000000e0f1d7207 */ /* 0x000fc40000800000 */
[----:B------:R-:W-:Y:S02]  /*11250*/  SEL R15, R14, R15, P1 ;  /* 0x0000000f0e0f7207 */ /* 0x000fe40000800000 */
[----:B------:R-:W-:Y:S02]  /*11260*/  SHF.R.U64 R8, R8, 0x3, RZ ;  /* 0x0000000308087819 */ /* 0x000fe400000012ff */
[----:B------:R-:W-:Y:S02]  /*11270*/  SHF.R.U64 R24, R24, 0x3, RZ ;  /* 0x0000000318187819 */ /* 0x000fe400000012ff */
[----:B------:R-:W-:Y:S02]  /*11280*/  SEL R31, R11, R10, P1 ;  /* 0x0000000a0b1f7207 */ /* 0x000fe40000800000 */
[----:B------:R-:W-:Y:S02]  /*11290*/  SEL R33, R10, R11, P1 ;  /* 0x0000000b0a217207 */ /* 0x000fe40000800000 */
[----:B------:R-:W-:-:S02]  /*112a0*/  SEL R47, R5, R4, P1 ;  /* 0x00000004052f7207 */ /* 0x000fc40000800000 */
[----:B------:R-:W-:Y:S02]  /*112b0*/  SEL R49, R4, R5, P1 ;  /* 0x0000000504317207 */ /* 0x000fe40000800000 */
[----:B------:R-:W-:Y:S01]  /*112c0*/  LOP3.LUT R10, R8, R55, RZ, 0x3c, !PT ;  /* 0x00000037080a7212 */ /* 0x000fe200078e3cff */
[----:B------:R-:W-:Y:S01]  /*112d0*/  IMAD.MOV.U32 R60, RZ, RZ, R26 ;  /* 0x000000ffff3c7224 */ /* 0x000fe200078e001a */
[----:B------:R-:W-:Y:S01]  /*112e0*/  LOP3.LUT R8, R24, R59, RZ, 0x3c, !PT ;  /* 0x0000003b18087212 */ /* 0x000fe200078e3cff */
[----:B------:R-:W-:Y:S01]  /*112f0*/  IMAD.MOV.U32 R50, RZ, RZ, R28 ;  /* 0x000000ffff327224 */ /* 0x000fe200078e001c */
[C---:B------:R-:W-:Y:S02]  /*11300*/  IADD3 R53, P3, R6.reuse, 0x20, RZ ;  /* 0x0000002006357810 */ /* 0x040fe40007f7e0ff */
[----:B------:R-:W-:Y:S02]  /*11310*/  LOP3.LUT R51, R6, 0x380, RZ, 0xc0, !PT ;  /* 0x0000038006337812 */ /* 0x000fe400078ec0ff */
[----:B------:R-:W-:-:S02]  /*11320*/  LOP3.LUT R4, R53, 0x380, RZ, 0xc0, !PT ;  /* 0x0000038035047812 */ /* 0x000fc400078ec0ff */
[----:B------:R-:W-:Y:S02]  /*11330*/  SHF.R.U64 R51, R51, 0x3, RZ ;  /* 0x0000000333337819 */ /* 0x000fe400000012ff */
[----:B------:R-:W-:Y:S01]  /*11340*/  SHF.R.U64 R4, R4, 0x3, RZ ;  /* 0x0000000304047819 */ /* 0x000fe200000012ff */
[--C-:B------:R-:W-:Y:S01]  /*11350*/  IMAD.X R5, RZ, RZ, R7.reuse, P3 ;  /* 0x000000ffff057224 */ /* 0x100fe200018e0607 */
[----:B------:R-:W-:Y:S02]  /*11360*/  LOP3.LUT R6, R51, R6, RZ, 0x3c, !PT ;  /* 0x0000000633067212 */ /* 0x000fe400078e3cff */
[----:B------:R-:W-:Y:S01]  /*11370*/  LOP3.LUT R4, R4, R53, RZ, 0x3c, !PT ;  /* 0x0000003504047212 */ /* 0x000fe200078e3cff */
[--C-:B------:R-:W-:Y:S01]  /*11380*/  IMAD.X R9, RZ, RZ, R7.reuse, P0 ;  /* 0x000000ffff097224 */ /* 0x100fe200000e0607 */
[----:B------:R-:W-:Y:S01]  /*11390*/  MOV R40, R6 ;  /* 0x0000000600287202 */ /* 0x000fe20000000f00 */
[----:B------:R-:W-:Y:S01]  /*113a0*/  IMAD.X R11, RZ, RZ, R7, P2 ;  /* 0x000000ffff0b7224 */ /* 0x000fe200010e0607 */
[----:B------:R-:W-:-:S02]  /*113b0*/  MOV R38, R4 ;  /* 0x0000000400267202 */ /* 0x000fc40000000f00 */
        /* <DEDUP_REMOVED lines=14> */
[----:B------:R-:W3:Y:S04]  /*114a0*/  SHFL.IDX PT, R34, R45, R12, 0x1c1f ;  /* 0x001c1f0c2d227589 */ /* 0x000ee800000e0000 */
[----:B------:R-:W-:Y:S04]  /*114b0*/  SHFL.IDX PT, R35, R35, R0, 0x1c1f ;  /* 0x001c1f0023237589 */ /* 0x000fe800000e0000 */
[----:B------:R-:W4:Y:S04]  /*114c0*/  SHFL.IDX PT, R28, R37, R12, 0x1c1f ;  /* 0x001c1f0c251c7589 */ /* 0x000f2800000e0000 */
[----:B------:R2:W-:Y:S04]  /*114d0*/  SHFL.IDX PT, R47, R47, R0, 0x1c1f ;  /* 0x001c1f002f2f7589 */ /* 0x0005e800000e0000 */
[----:B------:R4:W4:Y:S01]  /*114e0*/  SHFL.IDX PT, R36, R49, R12, 0x1c1f ;  /* 0x001c1f0c31247589 */ /* 0x00092200000e0000 */
        /* <DEDUP_REMOVED lines=10> */
[----:B---3--:R-:W-:Y:S02]  /*11590*/  SEL R9, R43, R34, P1 ;  /* 0x000000222b097207 */ /* 0x008fe40000800000 */
[----:B------:R-:W-:Y:S02]  /*115a0*/  SEL R11, R34, R43, P1 ;  /* 0x0000002b220b7207 */ /* 0x000fe40000800000 */
[----:B----4-:R-:W-:Y:S02]  /*115b0*/  SEL R12, R35, R28, P1 ;  /* 0x0000001c230c7207 */ /* 0x010fe40000800000 */
[----:B------:R-:W-:Y:S02]  /*115c0*/  SEL R14, R28, R35, P1 ;  /* 0x000000231c0e7207 */ /* 0x000fe40000800000 */
[----:B------:R-:W-:-:S02]  /*115d0*/  SEL R13, R47, R36, P1 ;  /* 0x000000242f0d7207 */ /* 0x000fc40000800000 */
[----:B-1----:R-:W-:Y:S02]  /*115e0*/  SEL R4, R29, R24, P1 ;  /* 0x000000181d047207 */ /* 0x002fe40000800000 */
[----:B------:R-:W-:Y:S02]  /*115f0*/  SEL R6, R24, R29, P1 ;  /* 0x0000001d18067207 */ /* 0x000fe40000800000 */
[----:B------:R-:W-:Y:S02]  /*11600*/  SEL R5, R41, R32, P1 ;  /* 0x0000002029057207 */ /* 0x000fe40000800000 */
[----:B------:R-:W-:Y:S02]  /*11610*/  SEL R7, R32, R41, P1 ;  /* 0x0000002920077207 */ /* 0x000fe40000800000 */
[----:B------:R-:W-:Y:S01]  /*11620*/  SEL R15, R36, R47, P1 ;  /* 0x0000002f240f7207 */ /* 0x000fe20000800000 */
[----:B------:R-:W-:Y:S01]  /*11630*/  IMAD.IADD R31, R52, 0x1, R42 ;  /* 0x00000001341f7824 */ /* 0x000fe200078e022a */
[----:B------:R-:W-:Y:S01]  /*11640*/  SEL R33, R50, RZ, !P0 ;  /* 0x000000ff32217207 */ /* 0x000fe20004000000 */
[----:B------:R1:W-:Y:S04]  /*11650*/  STSM.16.M88.4 [R38], R4 ;  /* 0x0000000426007844 */ /* 0x0003e80000000200 */
[----:B------:R2:W-:Y:S04]  /*11660*/  STSM.16.M88.4 [R30], R8 ;  /* 0x000000081e007844 */ /* 0x0005e80000000200 */
[----:B------:R3:W-:Y:S01]  /*11670*/  STSM.16.M88.4 [R27], R12 ;  /* 0x0000000c1b007844 */ /* 0x0007e20000000200 */
[----:B------:R-:W-:Y:S01]  /*11680*/  IADD3 R24, P2, R48, UR4, RZ ;  /* 0x0000000430187c10 */ /* 0x000fe2000ff5e0ff */
[----:B------:R-:W-:Y:S01]  /*11690*/  IMAD.MOV.U32 R28, RZ, RZ, RZ ;  /* 0x000000ffff1c7224 */ /* 0x000fe200078e00ff */
[----:B------:R-:W-:Y:S01]  /*116a0*/  ULDC UR8, c[0x0][0xa88] ;  /* 0x0002a20000087ab9 */ /* 0x000fe20000000800 */
[----:B------:R-:W4:Y:S01]  /*116b0*/  LDL R34, [R1+0x70] ;  /* 0x0000700001227983 */ /* 0x000f220000100800 */
[----:B------:R-:W-:Y:S01]  /*116c0*/  IADD3.X R25, R46, UR5, RZ, P2, !PT ;  /* 0x000000052e197c10 */ /* 0x000fe200097fe4ff */
[----:B------:R-:W-:Y:S01]  /*116d0*/  ULDC.64 UR4, c[0x0][0xb90] ;  /* 0x0002e40000047ab9 */ /* 0x000fe20000000a00 */
[----:B------:R-:W-:Y:S06]  /*116e0*/  BAR.SYNC.DEFER_BLOCKING 0x1, 0x180 ;  /* 0x0046000000007b1d */ /* 0x000fec0000010000 */
[----:B------:R-:W3:Y:S01]  /*116f0*/  @P0 LDG.E R28, desc[UR40][R24.64] ;  /* 0x00000028181c0981 */ /* 0x000ee2000c1e1900 */
[----:B0-----:R-:W-:-:S13]  /*11700*/  ISETP.NE.AND P2, PT, R0, 0x1, PT ;  /* 0x000000010000780c */ /* 0x001fda0003f45270 */
[----:B------:R-:W0:Y:S08]  /*11710*/  @P2 LDC R26, c[0x0][0xbec] ;  /* 0x0002fb00ff1a2b82 */ /* 0x000e300000000800 */
[----:B------:R-:W2:Y:S01]  /*11720*/  @P2 LDC R29, c[0x0][0xbf0] ;  /* 0x0002fc00ff1d2b82 */ /* 0x000ea20000000800 */
[----:B------:R-:W-:Y:S01]  /*11730*/  SHF.R.S32.HI R32, RZ, 0x1f, R44 ;  /* 0x0000001fff207819 */ /* 0x000fe2000001142c */
[----:B-1----:R-:W-:-:S04]  /*11740*/  IMAD.MOV.U32 R7, RZ, RZ, R31 ;  /* 0x000000ffff077224 */ /* 0x002fc800078e001f */
[----:B------:R-:W-:Y:S02]  /*11750*/  IMAD R5, R32, UR4, RZ ;  /* 0x0000000420057c24 */ /* 0x000fe4000f8e02ff */
[----:B0-----:R-:W-:-:S05]  /*11760*/  @P2 IMAD.HI.U32 R4, R31, R26, RZ ;  /* 0x0000001a1f042227 */ /* 0x001fca00078e00ff */
[----:B--2---:R-:W-:Y:S01]  /*11770*/  @P2 SHF.R.U32.HI R7, RZ, R29, R4 ;  /* 0x0000001dff072219 */ /* 0x004fe20000011604 */
[----:B------:R-:W-:Y:S01]  /*11780*/  IMAD R11, R44, UR5, R5 ;  /* 0x000000052c0b7c24 */ /* 0x000fe2000f8e0205 */
[----:B------:R-:W-:-:S03]  /*11790*/  SEL R30, R60, RZ, !P0 ;  /* 0x000000ff3c1e7207 */ /* 0x000fc60004000000 */
[----:B------:R-:W-:Y:S02]  /*117a0*/  IMAD.MOV R9, RZ, RZ, -R7 ;  /* 0x000000ffff097224 */ /* 0x000fe400078e0a07 */
[----:B------:R-:W-:Y:S02]  /*117b0*/  IMAD R6, R30, UR6, RZ ;  /* 0x000000061e067c24 */ /* 0x000fe4000f8e02ff */
        /* <DEDUP_REMOVED lines=36> */
.L_x_12726:
[----:B------:R-:W2:Y:S01]  /*11a00*/  LDL R12, [R1+0x80] ;  /* 0x00008000010c7983 */ /* 0x000ea20000100800 */
[----:B------:R-:W-:Y:S01]  /*11a10*/  VIADD R13, R13, 0xffffff80 ;  /* 0xffffff800d0d7836 */ /* 0x000fe20000000000 */
[----:B------:R-:W-:Y:S01]  /*11a20*/  ULDC.64 UR4, c[0x0][0xaa0] ;  /* 0x0002a80000047ab9 */ /* 0x000fe20000000a00 */
[----:B-----5:R-:W-:Y:S01]  /*11a30*/  IMAD R35, R9, R0, RZ ;  /* 0x0000000009237224 */ /* 0x020fe200078e02ff */
[----:B------:R-:W-:Y:S01]  /*11a40*/  SHFL.IDX PT, R4, R10, RZ, 0x1c1f ;  /* 0x001c1fff0a047589 */ /* 0x000fe200000e0000 */
[----:B------:R-:W-:Y:S01]  /*11a50*/  IMAD.WIDE R2, R11, 0x2, R2 ;  /* 0x000000020b027825 */ /* 0x000fe200078e0202 */
[----:B------:R-:W-:Y:S02]  /*11a60*/  SHF.R.S32.HI R8, RZ, 0x1f, R13 ;  /* 0x0000001fff087819 */ /* 0x000fe4000001140d */
[----:B------:R-:W0:Y:S02]  /*11a70*/  SHFL.IDX PT, R5, R14, RZ, 0x1c1f ;  /* 0x001c1fff0e057589 */ /* 0x000e2400000e0000 */
[----:B------:R-:W-:-:S02]  /*11a80*/  LEA.HI R8, R8, R13, RZ, 0x7 ;  /* 0x0000000d08087211 */ /* 0x000fc400078f38ff */
[----:B------:R-:W-:Y:S04]  /*11a90*/  SHFL.IDX PT, R6, R10, 0x1, 0x1c1f ;  /* 0x003c1f000a067f89 */ /* 0x000fe800000e0000 */
[----:B------:R-:W1:Y:S01]  /*11aa0*/  SHFL.IDX PT, R7, R14, 0x1, 0x1c1f ;  /* 0x003c1f000e077f89 */ /* 0x000e6200000e0000 */
[----:B------:R-:W-:Y:S02]  /*11ab0*/  LOP3.LUT R8, R8, 0xffffff80, RZ, 0xc0, !PT ;  /* 0xffffff8008087812 */ /* 0x000fe400078ec0ff */
[----:B------:R-:W-:Y:S02]  /*11ac0*/  SHF.R.S32.HI R36, RZ, 0x1f, R48 ;  /* 0x0000001fff247819 */ /* 0x000fe40000011430 */
[----:B------:R-:W-:Y:S01]  /*11ad0*/  IADD3 R25, P4, R2, 0x3000, RZ ;  /* 0x0000300002197810 */ /* 0x000fe20007f9e0ff */
[----:B------:R-:W-:Y:S01]  /*11ae0*/  IMAD.IADD R8, R13, 0x1, -R8 ;  /* 0x000000010d087824 */ /* 0x000fe200078e0a08 */
[----:B------:R-:W-:-:S02]  /*11af0*/  LEA.HI R36, R36, R48, RZ, 0x3 ;  /* 0x0000003024247211 */ /* 0x000fc400078f18ff */
[----:B------:R-:W-:Y:S02]  /*11b00*/  IADD3 R13, P3, R2, 0x1800, RZ ;  /* 0x00001800020d7810 */ /* 0x000fe40007f7e0ff */
[----:B------:R-:W-:Y:S02]  /*11b10*/  LOP3.LUT P0, RZ, R8, 0x3, RZ, 0xc0, !PT ;  /* 0x0000000308ff7812 */ /* 0x000fe4000780c0ff */
[----:B------:R-:W-:Y:S02]  /*11b20*/  LOP3.LUT R36, R36, 0xfffffff8, RZ, 0xc0, !PT ;  /* 0xfffffff824247812 */ /* 0x000fe400078ec0ff */
[----:B------:R-:W-:Y:S02]  /*11b30*/  LOP3.LUT R9, R2, 0x380, RZ, 0xc0, !PT ;  /* 0x0000038002097812 */ /* 0x000fe400078ec0ff */
[----:B------:R-:W-:Y:S01]  /*11b40*/  LOP3.LUT R24, R25, 0x380, RZ, 0xc0, !PT ;  /* 0x0000038019187812 */ /* 0x000fe200078ec0ff */
[----:B------:R-:W-:Y:S01]  /*11b50*/  IMAD.IADD R36, R48, 0x1, -R36 ;  /* 0x0000000130247824 */ /* 0x000fe200078e0a24 */
[----:B------:R-:W-:-:S02]  /*11b60*/  SHF.R.U64 R9, R9, 0x3, RZ ;  /* 0x0000000309097819 */ /* 0x000fc400000012ff */
[----:B------:R-:W-:-:S04]  /*11b70*/  SHF.R.U64 R24, R24, 0x3, RZ ;  /* 0x0000000318187819 */ /* 0x000fc800000012ff */
[----:B------:R-:W-:Y:S01]  /*11b80*/  LOP3.LUT R24, R24, R25, RZ, 0x3c, !PT ;  /* 0x0000001918187212 */ /* 0x000fe200078e3cff */
[----:B------:R-:W-:Y:S02]  /*11b90*/  IMAD.X R25, RZ, RZ, R3, P4 ;  /* 0x000000ffff197224 */ /* 0x000fe400020e0603 */
[----:B--2---:R-:W-:-:S04]  /*11ba0*/  IMAD.IADD R12, R12, 0x1, R42 ;  /* 0x000000010c0c7824 */ /* 0x004fc800078e022a */
[C---:B------:R-:W-:Y:S01]  /*11bb0*/  VIADD R8, R12.reuse, 0x8 ;  /* 0x000000080c087836 */ /* 0x040fe20000000000 */
[-C--:B------:R-:W-:Y:S02]  /*11bc0*/  ISETP.GE.OR P1, PT, R12, R35.reuse, P0 ;  /* 0x000000230c00720c */ /* 0x080fe40000726670 */
[----:B------:R-:W-:Y:S02]  /*11bd0*/  LOP3.LUT R12, R13, 0x380, RZ, 0xc0, !PT ;  /* 0x000003800d0c7812 */ /* 0x000fe400078ec0ff */
[----:B------:R-:W-:Y:S02]  /*11be0*/  ISETP.GE.OR P0, PT, R8, R35, P0 ;  /* 0x000000230800720c */ /* 0x000fe40000706670 */
[----:B------:R-:W-:Y:S02]  /*11bf0*/  SHF.R.U64 R12, R12, 0x3, RZ ;  /* 0x000000030c0c7819 */ /* 0x000fe400000012ff */
[----:B------:R-:W-:Y:S01]  /*11c00*/  LOP3.LUT R8, R9, R2, RZ, 0x3c, !PT ;  /* 0x0000000209087212 */ /* 0x000fe200078e3cff */
[--C-:B------:R-:W-:Y:S01]  /*11c10*/  IMAD.MOV.U32 R9, RZ, RZ, R3.reuse ;  /* 0x000000ffff097224 */ /* 0x100fe200078e0003 */
[----:B------:R-:W-:Y:S01]  /*11c20*/  LOP3.LUT R12, R12, R13, RZ, 0x3c, !PT ;  /* 0x0000000d0c0c7212 */ /* 0x000fe200078e3cff */
[----:B------:R-:W-:-:S02]  /*11c30*/  IMAD.X R13, RZ, RZ, R3, P3 ;  /* 0x000000ffff0d7224 */ /* 0x000fc400018e0603 */
[----:B0-----:R-:W-:Y:S04]  /*11c40*/  @!P1 ST.E desc[UR40][R4.64], R21 ;  /* 0x0000001504009985 */ /* 0x001fe8000c101928 */
[----:B-1----:R0:W-:Y:S04]  /*11c50*/  @!P0 ST.E desc[UR40][R6.64], R20 ;  /* 0x0000001406008985 */ /* 0x0021e8000c101928 */
[----:B------:R-:W2:Y:S04]  /*11c60*/  LD.E.128 R8, desc[UR40][R8.64] ;  /* 0x0000002808087980 */ /* 0x000ea8000c101d00 */
[----:B------:R-:W3:Y:S01]  /*11c70*/  LD.E.128 R12, desc[UR40][R12.64] ;  /* 0x000000280c0c7980 */ /* 0x000ee2000c101d00 */
[----:B0-----:R-:W-:-:S03]  /*11c80*/  IMAD R20, R36, 0x30, R37 ;  /* 0x0000003024147824 */ /* 0x001fc600078e0225 */
[----:B------:R-:W4:Y:S01]  /*11c90*/  LD.E.128 R24, desc[UR40][R24.64] ;  /* 0x0000002818187980 */ /* 0x000f22000c101d00 */
[----:B------:R-:W-:-:S03]  /*11ca0*/  IADD3 R31, P0, R2, 0x4800, RZ ;  /* 0x00004800021f7810 */ /* 0x000fc60007f1e0ff */
[----:B------:R-:W2:Y:S01]  /*11cb0*/  LDL R36, [R1+0x88] ;  /* 0x0000880001247983 */ /* 0x000ea20000100800 */
[----:B------:R-:W-:Y:S01]  /*11cc0*/  LOP3.LUT R2, R31, 0x380, RZ, 0xc0, !PT ;  /* 0x000003801f027812 */ /* 0x000fe200078ec0ff */
[----:B------:R-:W-:-:S03]  /*11cd0*/  IMAD.X R5, RZ, RZ, R3, P0 ;  /* 0x000000ffff057224 */ /* 0x000fc600000e0603 */
[----:B------:R-:W-:-:S04]  /*11ce0*/  SHF.R.U64 R2, R2, 0x3, RZ ;  /* 0x0000000302027819 */ /* 0x000fc800000012ff */
[----:B------:R-:W-:Y:S02]  /*11cf0*/  LOP3.LUT R4, R2, R31, RZ, 0x3c, !PT ;  /* 0x0000001f02047212 */ /* 0x000fe400078e3cff */
[----:B------:R-:W0:Y:S01]  /*11d00*/  @P2 LDC R31, c[0x0][0xbec] ;  /* 0x0002fb00ff1f2b82 */ /* 0x000e220000000800 */
[----:B------:R-:W-:-:S03]  /*11d10*/  IMAD R3, R29, UR4, RZ ;  /* 0x000000041d037c24 */ /* 0x000fc6000f8e02ff */
[----:B------:R-:W5:Y:S01]  /*11d20*/  LD.E.128 R4, desc[UR40][R4.64] ;  /* 0x0000002804047980 */ /* 0x000f62000c101d00 */
[C---:B------:R-:W-:Y:S02]  /*11d30*/  IMAD R21, R28.reuse, UR5, R3 ;  /* 0x000000051c157c24 */ /* 0x040fe4000f8e0203 */
[----:B------:R-:W-:Y:S01]  /*11d40*/  IMAD.WIDE.U32 R2, R28, UR4, RZ ;  /* 0x000000041c027c25 */ /* 0x000fe2000f8e00ff */
[----:B------:R-:W1:Y:S01]  /*11d50*/  @P2 LDC R29, c[0x0][0xbf0] ;  /* 0x0002fc00ff1d2b82 */ /* 0x000e620000000800 */
        /* <DEDUP_REMOVED lines=12> */
[----:B------:R-:W-:-:S03]  /*11e20*/  ULDC.64 UR4, c[0x0][0xaf0] ;  /* 0x0002bc0000047ab9 */ /* 0x000fc60000000a00 */
[----:B------:R-:W-:-:S04]  /*11e30*/  @P2 IMAD.HI.U32 R20, R32, R31, RZ ;  /* 0x0000001f20142227 */ /* 0x000fc800078e00ff */
[----:B------:R-:W-:Y:S02]  /*11e40*/  IMAD.IADD R3, R3, 0x1, R21 ;  /* 0x0000000103037824 */ /* 0x000fe400078e0215 */
[----:B------:R-:W-:Y:S02]  /*11e50*/  IMAD.MOV.U32 R21, RZ, RZ, R32 ;  /* 0x000000ffff157224 */ /* 0x000fe400078e0020 */
[----:B------:R-:W-:Y:S01]  /*11e60*/  IMAD R28, R30, UR4, RZ ;  /* 0x000000041e1c7c24 */ /* 0x000fe2000f8e02ff */
[----:B-1----:R-:W-:Y:S01]  /*11e70*/  @P2 SHF.R.U32.HI R21, RZ, R29, R20 ;  /* 0x0000001dff152219 */ /* 0x002fe20000011614 */
[----:B------:R-:W-:-:S04]  /*11e80*/  IMAD.WIDE.U32 R2, R33, UR4, R2 ;  /* 0x0000000421027c25 */ /* 0x000fc8000f8e0002 */
[----:B------:R-:W-:Y:S01]  /*11e90*/  IMAD R29, R33, UR5, R28 ;  /* 0x00000005211d7c24 */ /* 0x000fe2000f8e021c */
[--C-:B------:R-:W-:Y:S01]  /*11ea0*/  SHF.R.S32.HI R20, RZ, 0x1f, R21.reuse ;  /* 0x0000001fff147819 */ /* 0x100fe20000011415 */
[----:B------:R-:W-:Y:S01]  /*11eb0*/  IMAD.MOV R31, RZ, RZ, -R21 ;  /* 0x000000ffff1f7224 */ /* 0x000fe200078e0a15 */
[----:B------:R-:W-:Y:S01]  /*11ec0*/  ULDC.64 UR4, c[0x0][0xae0] ;  /* 0x0002b80000047ab9 */ /* 0x000fe20000000a00 */
        /* <DEDUP_REMOVED lines=13> */
[C---:B------:R-:W-:Y:S01]  /*11fa0*/  LEA R30, P0, R2.reuse, UR4, 0x1 ;  /* 0x00000004021e7c11 */ /* 0x040fe2000f8008ff */
[----:B------:R-:W-:Y:S01]  /*11fb0*/  IMAD.IADD R32, R37, 0x1, R42 ;  /* 0x0000000125207824 */ /* 0x000fe200078e022a */
        /* <DEDUP_REMOVED lines=22> */
[----:B------:R-:W1:Y:S04]  /*12120*/  SHFL.IDX PT, R30, R30, 0x3, 0x181f ;  /* 0x00781f001e1e7f89 */ /* 0x000e6800000e0000 */
[----:B------:R-:W0:Y:S01]  /*12130*/  SHFL.IDX PT, R31, R31, 0x3, 0x181f ;  /* 0x00781f001f1f7f89 */ /* 0x000e2200000e0000 */
        /* <DEDUP_REMOVED lines=11> */
.L_x_12725:
[----:B------:R-:W2:Y:S01]  /*121f0*/  LDL.LU R4, [R1+0x60] ;  /* 0x0000600001047983 */ /* 0x000ea20000300800 */
[----:B------:R-:W-:Y:S01]  /*12200*/  ULDC.64 UR4, c[0x0][0xc00] ;  /* 0x0003000000047ab9 */ /* 0x000fe20000000a00 */
[----:B------:R-:W-:Y:S01]  /*12210*/  IMAD.MOV.U32 R6, RZ, RZ, RZ ;  /* 0x000000ffff067224 */ /* 0x000fe200078e00ff */
[----:B------:R-:W3:Y:S01]  /*12220*/  LDC R25, c[0x0][0xbe8] ;  /* 0x0002fa00ff197b82 */ /* 0x000ee20000000800 */
[----:B------:R-:W1:Y:S01]  /*12230*/  LDL.LU R0, [R1+0x64] ;  /* 0x0000640001007983 */ /* 0x000e620000300800 */
[----:B------:R-:W-:-:S04]  /*12240*/  ISETP.NE.U32.AND P0, PT, RZ, UR4, PT ;  /* 0x00000004ff007c0c */ /* 0x000fc8000bf05070 */
[----:B------:R-:W-:Y:S02]  /*12250*/  ISETP.NE.AND.EX P0, PT, RZ, UR5, PT, P0 ;  /* 0x00000005ff007c0c */ /* 0x000fe4000bf05300 */
[----:B--2---:R-:W-:-:S04]  /*12260*/  IADD3 R2, P1, R4, UR4, RZ ;  /* 0x0000000404027c10 */ /* 0x004fc8000ff3e0ff */
[----:B-1----:R-:W-:Y:S01]  /*12270*/  IADD3.X R3, R0, UR5, RZ, P1, !PT ;  /* 0x0000000500037c10 */ /* 0x002fe20008ffe4ff */
[----:B------:R-:W-:Y:S02]  /*12280*/  ULDC.64 UR4, c[0x0][0xc08] ;  /* 0x0003020000047ab9 */ /* 0x000fe40000000a00 */
[----:B------:R-:W-:-:S04]  /*12290*/  ISETP.NE.U32.AND P1, PT, RZ, UR4, PT ;  /* 0x00000004ff007c0c */ /* 0x000fc8000bf25070 */
[----:B------:R1:W5:Y:S01]  /*122a0*/  @P0 LDG.E R6, desc[UR40][R2.64] ;  /* 0x0000002802060981 */ /* 0x000362000c1e1900 */
[----:B------:R-:W-:Y:S01]  /*122b0*/  ISETP.NE.AND.EX P1, PT, RZ, UR5, PT, P1 ;  /* 0x00000005ff007c0c */ /* 0x000fe2000bf25310 */
[----:B------:R-:W2:-:S12]  /*122c0*/  S2R R7, SR_TID.X ;  /* 0x0000000000077919 */ /* 0x000e980000002100 */
[----:B------:R-:W-:Y:S01]  /*122d0*/  @P1 IADD3 R4, P2, R4, UR4, RZ ;  /* 0x0000000404041c10 */ /* 0x000fe2000ff5e0ff */
[----:B------:R-:W-:-:S03]  /*122e0*/  ULDC UR4, c[0x0][0xa88] ;  /* 0x0002a20000047ab9 */ /* 0x000fc60000000800 */
[----:B------:R-:W-:Y:S01]  /*122f0*/  @P1 IADD3.X R5, R0, UR5, RZ, P2, !PT ;  /* 0x0000000500051c10 */ /* 0x000fe200097fe4ff */
[----:B------:R-:W-:-:S06]  /*12300*/  IMAD.U32 R0, RZ, RZ, UR4 ;  /* 0x00000004ff007e24 */ /* 0x000fcc000f8e00ff */
[----:B------:R1:W5:Y:S01]  /*12310*/  @P1 LDG.E R0, desc[UR40][R4.64] ;  /* 0x0000002804001981 */ /* 0x000362000c1e1900 */
[----:B---3--:R-:W-:Y:S01]  /*12320*/  ISETP.NE.AND P2, PT, R25, 0x1, PT ;  /* 0x000000011900780c */ /* 0x008fe20003f45270 */
[----:B--2--5:R-:W-:-:S12]  /*12330*/  VIADD R28, R7, 0xffffff80 ;  /* 0xffffff80071c7836 */ /* 0x024fd80000000000 */
[----:B------:R-:W2:Y:S01]  /*12340*/  @P2 LDC R27, c[0x0][0xbec] ;  /* 0x0002fb00ff1b2b82 */ /* 0x000ea20000000800 */
[----:B------:R-:W-:Y:S01]  /*12350*/  ISETP.GE.AND P3, PT, R28, 0xc0, PT ;  /* 0x000000c01c00780c */ /* 0x000fe20003f66270 */
[----:B-1----:R-:W-:-:S12]  /*12360*/  @P1 BRA `(.L_x_12728) ;  /* 0x0000000000101947 */ /* 0x002fd80003800000 */
[----:B------:R-:W-:Y:S05]  /*12370*/  @!P0 BRA `(.L_x_12728) ;  /* 0x00000000000c8947 */ /* 0x000fea0003800000 */
[----:B------:R-:W3:Y:S04]  /*12380*/  LDG.E R5, desc[UR40][R2.64] ;  /* 0x0000002802057981 */ /* 0x000ee8000c1e1900 */
[----:B------:R-:W3:Y:S02]  /*12390*/  LDG.E R0, desc[UR40][R2.64+0x4] ;  /* 0x0000042802007981 */ /* 0x000ee4000c1e1900 */
[----:B---3--:R-:W-:-:S07]  /*123a0*/  IMAD.IADD R0, R0, 0x1, -R5 ;  /* 0x0000000100007824 */ /* 0x008fce00078e0a05 */
.L_x_12728:
[----:B------:R-:W3:Y:S04]  /*123b0*/  LDL.LU R3, [R1+0x48] ;  /* 0x0000480001037983 */ /* 0x000ee80000300800 */
[----:B------:R-:W4:Y:S04]  /*123c0*/  LDL.LU R2, [R1+0x6c] ;  /* 0x00006c0001027983 */ /* 0x000f280000300800 */
[----:B------:R-:W2:Y:S04]  /*123d0*/  LDL R26, [R1+0x4c] ;  /* 0x00004c00011a7983 */ /* 0x000ea80000100800 */
[----:B------:R1:W5:Y:S01]  /*123e0*/  LDL R24, [R1+0x28] ;  /* 0x0000280001187983 */ /* 0x0003620000100800 */
[----:B------:R-:W-:Y:S01]  /*123f0*/  BSSY B1, `(.L_x_12729) ;  /* 0x000002c000017945 */ /* 0x000fe20003800000 */
[----:B------:R-:W-:-:S02]  /*12400*/  SHF.R.S32.HI R11, RZ, 0x1f, R6 ;  /* 0x0000001fff0b7819 */ /* 0x000fc40000011406 */
[----:B---3--:R-:W-:Y:S02]  /*12410*/  SEL R13, R3, RZ, !P0 ;  /* 0x000000ff030d7207 */ /* 0x008fe40004000000 */
[----:B----4-:R-:W-:Y:S02]  /*12420*/  SEL R12, R2, RZ, !P0 ;  /* 0x000000ff020c7207 */ /* 0x010fe40004000000 */
[----:B--2---:R-:W-:Y:S01]  /*12430*/  SHF.R.S32.HI R10, RZ, 0x1f, R26 ;  /* 0x0000001fff0a7819 */ /* 0x004fe2000001141a */
[----:B-1----:R-:W-:Y:S06]  /*12440*/  @P3 BRA `(.L_x_12730) ;  /* 0x0000000000983947 */ /* 0x002fec0003800000 */
[----:B------:R-:W1:Y:S01]  /*12450*/  LDC R9, c[0x0][0xbe8] ;  /* 0x0002fa00ff097b82 */ /* 0x000e620000000800 */
[----:B-----5:R-:W-:Y:S01]  /*12460*/  IADD3 R8, R24, -0x80, R7 ;  /* 0xffffff8018087810 */ /* 0x020fe20007ffe007 */
        /* <DEDUP_REMOVED lines=36> */
.L_x_12730:
[----:B------:R-:W-:Y:S05]  /*126b0*/  BSYNC B1 ;  /* 0x0000000000017941 */ /* 0x000fea0003800000 */
.L_x_12729:
[----:B------:R-:W2:Y:S04]  /*126c0*/  LDL R15, [R1+0x70] ;  /* 0x00007000010f7983 */ /* 0x000ea80000100800 */
[----:B------:R-:W3:Y:S01]  /*126d0*/  LDL R20, [R1+0x88] ;  /* 0x0000880001147983 */ /* 0x000ee20000100800 */
[--C-:B-1----:R-:W-:Y:S01]  /*126e0*/  SHF.R.S32.HI R4, RZ, 0x1f, R28.reuse ;  /* 0x0000001fff047819 */ /* 0x102fe2000001141c */
[----:B------:R-:W1:Y:S01]  /*126f0*/  @P2 LDC R9, c[0x0][0xbf0] ;  /* 0x0002fc00ff092b82 */ /* 0x000e620000000800 */
        /* <DEDUP_REMOVED lines=14> */
[----:B-----5:R-:W-:Y:S02]  /*127e0*/  IMAD.IADD R8, R24, 0x1, R6 ;  /* 0x0000000118087824 */ /* 0x020fe400078e0206 */
[----:B------:R-:W-:-:S02]  /*127f0*/  IMAD R7, R26, UR5, R4 ;  /* 0x000000051a077c24 */ /* 0x000fc4000f8e0204 */
[----:B------:R-:W-:-:S04]  /*12800*/  @P2 IMAD.HI.U32 R4, R8, R27, RZ ;  /* 0x0000001b08042227 */ /* 0x000fc800078e00ff */
[----:B------:R-:W-:Y:S01]  /*12810*/  IMAD.WIDE.U32 R2, R26, UR4, R2 ;  /* 0x000000041a027c25 */ /* 0x000fe2000f8e0002 */
[----:B------:R-:W-:-:S03]  /*12820*/  ULDC.64 UR4, c[0x0][0xaf0] ;  /* 0x0002bc0000047ab9 */ /* 0x000fc60000000a00 */
[----:B------:R-:W-:Y:S01]  /*12830*/  IMAD.MOV.U32 R5, RZ, RZ, R8 ;  /* 0x000000ffff057224 */ /* 0x000fe200078e0008 */
[----:B-1----:R-:W-:Y:S01]  /*12840*/  @P2 SHF.R.U32.HI R5, RZ, R9, R4 ;  /* 0x00000009ff052219 */ /* 0x002fe20000011604 */
        /* <DEDUP_REMOVED lines=21> */
[----:B------:R-:W-:Y:S01]  /*129a0*/  IMAD.IADD R14, R14, 0x1, R24 ;  /* 0x000000010e0e7824 */ /* 0x000fe200078e0218 */
[----:B------:R-:W-:Y:S01]  /*129b0*/  ULDC UR4, c[0x0][0xac8] ;  /* 0x0002b20000047ab9 */ /* 0x000fe20000000800 */
[----:B------:R-:W-:Y:S01]  /*129c0*/  IMAD R25, R0, R25, RZ ;  /* 0x0000001900197224 */ /* 0x000fe200078e02ff */
[----:B------:R-:W-:Y:S01]  /*129d0*/  LEA.HI.X R8, R2, UR5, R3, 0x1, P0 ;  /* 0x0000000502087c11 */ /* 0x000fe200080f0c03 */
[----:B------:R-:W1:Y:S01]  /*129e0*/  SHFL.IDX PT, R6, R4, RZ, 0x181f ;  /* 0x00181fff04067589 */ /* 0x000e6200000e0000 */
[C---:B------:R-:W-:Y:S02]  /*129f0*/  VIADD R0, R14.reuse, 0x30 ;  /* 0x000000300e007836 */ /* 0x040fe40000000000 */
[C---:B------:R-:W-:Y:S01]  /*12a00*/  VIADD R2, R14.reuse, 0x60 ;  /* 0x000000600e027836 */ /* 0x040fe20000000000 */
[----:B------:R-:W4:Y:S01]  /*12a10*/  SHFL.IDX PT, R9, R4, 0x1, 0x181f ;  /* 0x00381f0004097f89 */ /* 0x000f2200000e0000 */
[----:B------:R-:W-:-:S03]  /*12a20*/  VIADD R3, R14, 0x90 ;  /* 0x000000900e037836 */ /* 0x000fc60000000000 */
[----:B------:R-:W0:Y:S04]  /*12a30*/  SHFL.IDX PT, R11, R4, 0x2, 0x181f ;  /* 0x00581f00040b7f89 */ /* 0x000e2800000e0000 */
[----:B------:R-:W3:Y:S04]  /*12a40*/  SHFL.IDX PT, R5, R8, RZ, 0x181f ;  /* 0x00181fff08057589 */ /* 0x000ee800000e0000 */
[----:B------:R4:W3:Y:S04]  /*12a50*/  SHFL.IDX PT, R13, R4, 0x3, 0x181f ;  /* 0x00781f00040d7f89 */ /* 0x0008e800000e0000 */
[----:B------:R-:W3:Y:S04]  /*12a60*/  SHFL.IDX PT, R7, R8, 0x1, 0x181f ;  /* 0x00381f0008077f89 */ /* 0x000ee800000e0000 */
[----:B------:R-:W3:Y:S04]  /*12a70*/  SHFL.IDX PT, R10, R8, 0x2, 0x181f ;  /* 0x00581f00080a7f89 */ /* 0x000ee800000e0000 */
[----:B------:R3:W3:Y:S01]  /*12a80*/  SHFL.IDX PT, R12, R8, 0x3, 0x181f ;  /* 0x00781f00080c7f89 */ /* 0x0006e200000e0000 */
[----:B--2---:R-:W-:-:S04]  /*12a90*/  ISETP.GE.AND P0, PT, R15, UR4, PT ;  /* 0x000000040f007c0c */ /* 0x004fc8000bf06270 */
[-C--:B------:R-:W-:Y:S02]  /*12aa0*/  ISETP.GE.OR P3, PT, R14, R25.reuse, P0 ;  /* 0x000000190e00720c */ /* 0x080fe40000766670 */
[-C--:B------:R-:W-:Y:S02]  /*12ab0*/  ISETP.GE.OR P2, PT, R0, R25.reuse, P0 ;  /* 0x000000190000720c */ /* 0x080fe40000746670 */
[-C--:B------:R-:W-:Y:S02]  /*12ac0*/  ISETP.GE.OR P1, PT, R2, R25.reuse, P0 ;  /* 0x000000190200720c */ /* 0x080fe40000726670 */
[----:B------:R-:W-:-:S07]  /*12ad0*/  ISETP.GE.OR P0, PT, R3, R25, P0 ;  /* 0x000000190300720c */ /* 0x000fce0000706670 */
[C---:B-1----:R-:W-:Y:S02]  /*12ae0*/  @!P3 LEA R2, P6, R15.reuse, R6, 0x1 ;  /* 0x000000060f02b211 */ /* 0x042fe400078c08ff */
[C---:B----4-:R-:W-:Y:S02]  /*12af0*/  @!P2 LEA R4, P5, R15.reuse, R9, 0x1 ;  /* 0x000000090f04a211 */ /* 0x050fe400078a08ff */
[C---:B0-----:R-:W-:Y:S02]  /*12b00*/  @!P1 LEA R6, P4, R15.reuse, R11, 0x1 ;  /* 0x0000000b0f069211 */ /* 0x041fe400078808ff */
[C-C-:B---3--:R-:W-:Y:S02]  /*12b10*/  @!P3 LEA.HI.X R3, R15.reuse, R5, R20.reuse, 0x1, P6 ;  /* 0x000000050f03b211 */ /* 0x148fe400030f0c14 */
[C---:B------:R-:W-:Y:S02]  /*12b20*/  @!P0 LEA R8, P6, R15.reuse, R13, 0x1 ;  /* 0x0000000d0f088211 */ /* 0x040fe400078c08ff */
[C-C-:B------:R-:W-:Y:S01]  /*12b30*/  @!P2 LEA.HI.X R5, R15.reuse, R7, R20.reuse, 0x1, P5 ;  /* 0x000000070f05a211 */ /* 0x140fe200028f0c14 */
[----:B------:R0:W-:Y:S01]  /*12b40*/  @!P3 ST.E.128 desc[UR40][R2.64], RZ ;  /* 0x000000ff0200b985 */ /* 0x0001e2000c101d28 */
[----:B------:R-:W-:-:S02]  /*12b50*/  @!P1 LEA.HI.X R7, R15, R10, R20, 0x1, P4 ;  /* 0x0000000a0f079211 */ /* 0x000fc400020f0c14 */
[----:B------:R-:W-:Y:S01]  /*12b60*/  @!P0 LEA.HI.X R9, R15, R12, R20, 0x1, P6 ;  /* 0x0000000c0f098211 */ /* 0x000fe200030f0c14 */
[----:B------:R0:W-:Y:S04]  /*12b70*/  @!P2 ST.E.128 desc[UR40][R4.64], RZ ;  /* 0x000000ff0400a985 */ /* 0x0001e8000c101d28 */
[----:B------:R0:W-:Y:S04]  /*12b80*/  @!P1 ST.E.128 desc[UR40][R6.64], RZ ;  /* 0x000000ff06009985 */ /* 0x0001e8000c101d28 */
[----:B------:R0:W-:Y:S02]  /*12b90*/  @!P0 ST.E.128 desc[UR40][R8.64], RZ ;  /* 0x000000ff08008985 */ /* 0x0001e4000c101d28 */
.L_x_12727:
[----:B------:R-:W-:Y:S05]  /*12ba0*/  BSYNC B0 ;  /* 0x0000000000007941 */ /* 0x000fea0003800000 */
.L_x_12724:
[----:B------:R-:W3:Y:S01]  /*12bb0*/  LDL R0, [R1+0x5c] ;  /* 0x00005c0001007983 */ /* 0x000ee20000100800 */
[----:B------:R-:W-:Y:S02]  /*12bc0*/  ULDC UR4, c[0x0][0xc3c] ;  /* 0x00030f0000047ab9 */ /* 0x000fe40000000800 */
[----:B---3--:R-:W-:-:S13]  /*12bd0*/  ISETP.GE.AND P0, PT, R0, UR4, PT ;  /* 0x0000000400007c0c */ /* 0x008fda000bf06270 */
[----:B------:R-:W-:Y:S05]  /*12be0*/  @!P0 BRA `(.L_x_12731) ;  /* 0xfffffee4004c8947 */ /* 0x000fea000383ffff */
[----:B------:R-:W-:Y:S05]  /*12bf0*/  BRA `(.L_x_12620) ;  /* 0x0000006000707947 */ /* 0x000fea0003800000 */
.L_x_12618:
        /* <DEDUP_REMOVED lines=18> */
.L_x_12732:
        /* <DEDUP_REMOVED lines=42> */
.L_x_12738:
        /* <DEDUP_REMOVED lines=12> */
.L_x_12737:
[----:B------:R-:W-:Y:S05]  /*13080*/  BSYNC B0 ;  /* 0x0000000000007941 */ /* 0x000fea0003800000 */
.L_x_12736:
        /* <DEDUP_REMOVED lines=22> */
.L_x_12734:
        /* <DEDUP_REMOVED lines=21> */
.L_x_12739:
        /* <DEDUP_REMOVED lines=55> */
.L_x_12735:
[----:B------:R-:W-:Y:S02]  /*136b0*/  IMAD.MOV.U32 R17, RZ, RZ, RZ ;  /* 0x000000ffff117224 */ /* 0x000fe400078e00ff */
[----:B------:R-:W-:Y:S02]  /*136c0*/  IMAD.U32 R16, RZ, RZ, UR6 ;  /* 0x00000006ff107e24 */ /* 0x000fe4000f8e00ff */
[----:B------:R-:W-:-:S07]  /*136d0*/  IMAD.MOV.U32 R18, RZ, RZ, RZ ;  /* 0x000000ffff127224 */ /* 0x000fce00078e00ff */
.L_x_12740:
[----:B------:R-:W-:-:S13]  /*136e0*/  ISETP.NE.AND P0, PT, R5, RZ, PT ;  /* 0x000000ff0500720c */ /* 0x000fda0003f05270 */
[----:B------:R-:W0:Y:S01]  /*136f0*/  @!P0 S2R R3, SR_CgaCtaId ;  /* 0x0000000000038919 */ /* 0x000e220000008800 */
[----:B------:R-:W-:-:S04]  /*13700*/  @!P0 MOV R0, 0x400 ;  /* 0x0000040000008802 */ /* 0x000fc80000000f00 */
[----:B0-----:R-:W-:-:S05]  /*13710*/  @!P0 LEA R0, R3, R0, 0x18 ;  /* 0x0000000003008211 */ /* 0x001fca00078ec0ff */
[----:B------:R0:W-:Y:S01]  /*13720*/  @!P0 STS.128 [R0+0x132d0], R16 ;  /* 0x0132d01000008388 */ /* 0x0001e20000000c00 */
[----:B------:R-:W-:Y:S06]  /*13730*/  BAR.ARV 0x5, 0x200 ;  /* 0x0148000000007b1d */ /* 0x000fec0000002000 */
.L_x_12733:
[----:B------:R2:W-:Y:S01]  /*13740*/  STL [R1+0x40], RZ ;  /* 0x000040ff01007387 */ /* 0x0005e20000100800 */
[----:B------:R-:W-:Y:S01]  /*13750*/  ULDC UR4, c[0x0][0xc3c] ;  /* 0x00030f0000047ab9 */ /* 0x000fe20000000800 */
[----:B------:R-:W-:Y:S01]  /*13760*/  IMAD.MOV.U32 R29, RZ, RZ, 0x1 ;  /* 0x00000001ff1d7424 */ /* 0x000fe200078e00ff */
[----:B-1----:R-:W-:Y:S01]  /*13770*/  ISETP.GE.AND P0, PT, R19, UR4, PT ;  /* 0x0000000413007c0c */ /* 0x002fe2000bf06270 */
[----:B------:R-:W-:-:S12]  /*13780*/  IMAD.MOV.U32 R27, RZ, RZ, RZ ;  /* 0x000000ffff1b7224 */ /* 0x000fd800078e00ff */
[----:B--2---:R-:W-:Y:S05]  /*13790*/  @P0 BRA `(.L_x_12741) ;  /* 0x0000005000900947 */ /* 0x004fea0003800000 */
[----:B------:R-:W2:Y:S01]  /*137a0*/  LDL R10, [R1+0x3c] ;  /* 0x00003c00010a7983 */ /* 0x000ea20000100800 */
[----:B------:R-:W1:Y:S01]  /*137b0*/  S2R R9, SR_TID.X ;  /* 0x0000000000097919 */ /* 0x000e620000002100 */
[----:B------:R-:W3:Y:S01]  /*137c0*/  S2UR UR5, SR_CgaCtaId ;  /* 0x00000000000579c3 */ /* 0x000ee20000008800 */
[----:B------:R-:W-:Y:S01]  /*137d0*/  UMOV UR4, 0x400 ;  /* 0x0000040000047882 */ /* 0x000fe20000000000 */
[C---:B-1----:R-:W-:Y:S01]  /*137e0*/  IMAD.SHL.U32 R26, R9.reuse, 0x40, RZ ;  /* 0x00000040091a7824 */ /* 0x042fe200078e00ff */
[C---:B------:R-:W-:Y:S01]  /*137f0*/  LOP3.LUT R11, R9.reuse, 0x7f, RZ, 0xc0, !PT ;  /* 0x0000007f090b7812 */ /* 0x040fe200078ec0ff */
[C---:B0-----:R-:W-:Y:S01]  /*13800*/  IMAD.SHL.U32 R2, R9.reuse, 0x10, RZ ;  /* 0x0000001009027824 */ /* 0x041fe200078e00ff */
[----:B------:R-:W-:Y:S01]  /*13810*/  SHF.R.U32.HI R3, RZ, 0x1, R9 ;  /* 0x00000001ff037819 */ /* 0x000fe20000011609 */
[C---:B------:R-:W-:Y:S01]  /*13820*/  IMAD.SHL.U32 R0, R9.reuse, 0x20, RZ ;  /* 0x0000002009007824 */ /* 0x040fe200078e00ff */
        /* <DEDUP_REMOVED lines=37> */
[----:B------:R1:W-:Y:S02]  /*13a80*/  STL [R1+0x4], R0 ;  /* 0x0000040001007387 */ /* 0x0003e40000100800 */
.L_x_12843:
[----:B-1----:R-:W0:Y:S02]  /*13a90*/  LDC.64 R2, c[0x0][0xc88] ;  /* 0x00032200ff027b82 */ /* 0x002e240000000a00 */
        /* <DEDUP_REMOVED lines=26> */
[----:B---3--:R-:W-:Y:S01]  /*13c40*/  IADD3 R6, P4, R23, UR4, RZ ;  /* 0x0000000417067c10 */ /* 0x008fe2000ff9e0ff */
        /* <DEDUP_REMOVED lines=36> */
.L_x_12742:
        /* <DEDUP_REMOVED lines=11> */
.L_x_12743:
[----:B------:R-:W-:Y:S05]  /*13f40*/  @!P1 BRA `(.L_x_12744) ;  /* 0x00000000000c9947 */ /* 0x000fea0003800000 */
[----:B------:R-:W2:Y:S04]  /*13f50*/  LDG.E R10, desc[UR40][R6.64] ;  /* 0x00000028060a7981 */ /* 0x000ea8000c1e1900 */
[----:B------:R-:W2:Y:S02]  /*13f60*/  LDG.E R6, desc[UR40][R6.64+0x4] ;  /* 0x0000042806067981 */ /* 0x000ea4000c1e1900 */
[----:B--2---:R-:W-:-:S07]  /*13f70*/  IMAD.IADD R10, R6, 0x1, -R10 ;  /* 0x00000001060a7824 */ /* 0x004fce00078e0a0a */
.L_x_12744:
[----:B------:R-:W2:Y:S01]  /*13f80*/  @P2 LDG.E R2, desc[UR40][R4.64] ;  /* 0x0000002804022981 */ /* 0x000ea2000c1e1900 */
[----:B------:R-:W3:Y:S01]  /*13f90*/  LDC R3, c[0x0][0x448] ;  /* 0x00011200ff037b82 */ /* 0x000ee20000000800 */
[----:B-----5:R-:W-:Y:S02]  /*13fa0*/  IMAD.IADD R10, R10, 0x1, -R8 ;  /* 0x000000010a0a7824 */ /* 0x020fe400078e0a08 */
[----:B------:R-:W2:Y:S01]  /*13fb0*/  @P2 LDG.E R4, desc[UR40][R4.64+0x4] ;  /* 0x0000042804042981 */ /* 0x000ea2000c1e1900 */
[----:B---3--:R-:W-:-:S13]  /*13fc0*/  ISETP.NE.AND P0, PT, R3, 0x1, PT ;  /* 0x000000010300780c */ /* 0x008fda0003f05270 */
[----:B------:R-:W3:Y:S01]  /*13fd0*/  @P0 LDC R3, c[0x0][0x44c] ;  /* 0x00011300ff030b82 */ /* 0x000ee20000000800 */
[----:B------:R-:W-:Y:S01]  /*13fe0*/  BSSY B0, `(.L_x_12745) ;  /* 0x00000eb000007945 */ /* 0x000fe20003800000 */
[----:B--2---:R-:W-:-:S06]  /*13ff0*/  @P2 IMAD.IADD R9, R4, 0x1, -R2 ;  /* 0x0000000104092824 */ /* 0x004fcc00078e0a02 */
[----:B------:R-:W2:Y:S01]  /*14000*/  @P0 LDC R4, c[0x0][0x450] ;  /* 0x00011400ff040b82 */ /* 0x000ea20000000800 */
[----:B------:R-:W-:-:S04]  /*14010*/  IMAD R2, R17, 0xc0, RZ ;  /* 0x000000c011027824 */ /* 0x000fc800078e02ff */
[----:B------:R-:W-:Y:S02]  /*14020*/  VIADD R2, R2, 0xbf ;  /* 0x000000bf02027836 */ /* 0x000fe40000000000 */
[----:B------:R-:W-:Y:S02]  /*14030*/  IMAD.IADD R20, R10, 0x1, R9 ;  /* 0x000000010a147824 */ /* 0x000fe400078e0209 */
[----:B---3--:R-:W-:-:S04]  /*14040*/  @P0 IMAD.HI.U32 R3, R2, R3, RZ ;  /* 0x0000000302030227 */ /* 0x008fc800078e00ff */
[C---:B------:R-:W-:Y:S01]  /*14050*/  VIADD R21, R20.reuse, 0x9f ;  /* 0x0000009f14157836 */ /* 0x040fe20000000000 */
[----:B------:R-:W-:-:S03]  /*14060*/  IADD3 R20, R20, 0xa0, -R14 ;  /* 0x000000a014147810 */ /* 0x000fc60007ffe80e */
[----:B------:R-:W-:Y:S01]  /*14070*/  IMAD.HI R21, R21, 0x66666667, RZ ;  /* 0x6666666715157827 */ /* 0x000fe200078e02ff */
[----:B--2---:R-:W-:-:S05]  /*14080*/  @P0 SHF.R.U32.HI R2, RZ, R4, R3 ;  /* 0x00000004ff020219 */ /* 0x004fca0000011603 */
[----:B------:R-:W-:-:S04]  /*14090*/  IMAD.IADD R2, R20, 0x1, R2 ;  /* 0x0000000114027824 */ /* 0x000fc800078e0202 */
[----:B------:R-:W-:Y:S01]  /*140a0*/  IMAD.HI R3, R2, 0x66666667, RZ ;  /* 0x6666666702037827 */ /* 0x000fe200078e02ff */
[----:B------:R-:W-:-:S04]  /*140b0*/  SHF.R.U32.HI R2, RZ, 0x1f, R21 ;  /* 0x0000001fff027819 */ /* 0x000fc80000011615 */
[----:B------:R-:W-:Y:S02]  /*140c0*/  LEA.HI.SX32 R21, R21, R2, 0x1a ;  /* 0x0000000215157211 */ /* 0x000fe400078fd2ff */
[----:B------:R-:W-:-:S04]  /*140d0*/  SHF.R.U32.HI R2, RZ, 0x1f, R3 ;  /* 0x0000001fff027819 */ /* 0x000fc80000011603 */
[----:B------:R-:W-:-:S04]  /*140e0*/  LEA.HI.SX32 R2, R3, R2, 0x1a ;  /* 0x0000000203027211 */ /* 0x000fc800078fd2ff */
[----:B------:R-:W-:Y:S01]  /*140f0*/  VIMNMX R2, R21, R2, PT ;  /* 0x0000000215027248 */ /* 0x000fe20003fe0100 */
[----:B------:R-:W-:-:S04]  /*14100*/  IMAD.MOV R4, RZ, RZ, -R10 ;  /* 0x000000ffff047224 */ /* 0x000fc800078e0a0a */
[----:B------:R-:W-:Y:S01]  /*14110*/  IMAD R2, R2, 0xa0, -R10 ;  /* 0x000000a002027824 */ /* 0x000fe200078e0a0a */
[----:B------:R-:W-:-:S04]  /*14120*/  VIMNMX R4, RZ, R4, !PT ;  /* 0x00000004ff047248 */ /* 0x000fc80007fe0100 */
[----:B------:R-:W-:-:S04]  /*14130*/  VIMNMX R2, R2, R9, PT ;  /* 0x0000000902027248 */ /* 0x000fc80003fe0100 */
        /* <DEDUP_REMOVED lines=18> */
.L_x_12878:
[----:B--2---:R-:W-:Y:S02]  /*14260*/  ISETP.NE.AND P0, PT, R14, RZ, PT ;  /* 0x000000ff0e00720c */ /* 0x004fe40003f05270 */
[----:B------:R-:W-:-:S11]  /*14270*/  PLOP3.LUT P6, PT, PT, PT, PT, 0x8, 0x0 ;  /* 0x000000000000781c */ /* 0x000fd60003fce170 */
[----:B------:R-:W-:Y:S05]  /*14280*/  @P0 BRA `(.L_x_12748) ;  /* 0x00000000000c0947 */ /* 0x000fea0003800000 */
[----:B------:R-:W-:-:S03]  /*14290*/  UMOV UR4, 0xffffffff ;  /* 0xffffffff00047882 */ /* 0x000fc60000000000 */
[----:B------:R-:W-:Y:S05]  /*142a0*/  BRA.DIV UR4, `(.L_x_12749) ;  /* 0x0000005204c87947 */ /* 0x000fea000b800000 */
[----:B------:R-:W-:-:S13]  /*142b0*/  ELECT P6, URZ, PT ;  /* 0x00000000003f782f */ /* 0x000fda00038c0000 */
.L_x_12748:
        /* <DEDUP_REMOVED lines=9> */
.L_x_12881:
[----:B------:R-:W-:Y:S05]  /*14350*/  BSYNC B1 ;  /* 0x0000000000017941 */ /* 0x000fea0003800000 */
.L_x_12750:
[----:B------:R-:W-:Y:S04]  /*14360*/  BSSY B1, `(.L_x_12752) ;  /* 0x000004e000017945 */ /* 0x000fe80003800000 */
[----:B------:R-:W-:Y:S05]  /*14370*/  @!P6 BRA `(.L_x_12753) ;  /* 0x000000040030e947 */ /* 0x000fea0003800000 */
[----:B------:R-:W0:Y:S01]  /*14380*/  LDL R8, [R1+0x4] ;  /* 0x0000040001087983 */ /* 0x000e220000100800 */
[----:B------:R-:W2:Y:S02]  /*14390*/  S2R R6, SR_TID.X ;  /* 0x0000000000067919 */ /* 0x000ea40000002100 */
[----:B--2---:R-:W-:Y:S01]  /*143a0*/  LOP3.LUT R7, R6, 0x7f, RZ, 0xc0, !PT ;  /* 0x0000007f06077812 */ /* 0x004fe200078ec0ff */
[----:B------:R-:W-:Y:S01]  /*143b0*/  IMAD R6, R28, 0x8, R22 ;  /* 0x000000081c067824 */ /* 0x000fe200078e0216 */
[----:B------:R-:W-:Y:S02]  /*143c0*/  BSSY B2, `(.L_x_12754) ;  /* 0x0000005000027945 */ /* 0x000fe40003800000 */
[----:B------:R-:W-:Y:S02]  /*143d0*/  ISETP.NE.AND P1, PT, R7, RZ, PT ;  /* 0x000000ff0700720c */ /* 0x000fe40003f25270 */
[----:B0-----:R-:W-:-:S04]  /*143e0*/  SHF.L.U32 R5, R8, 0x1f, RZ ;  /* 0x0000001f08057819 */ /* 0x001fc800000006ff */
[----:B------:R-:W0:Y:S02]  /*143f0*/  SYNCS.PHASECHK.TRANS64.TRYWAIT P0, [R6+URZ+0x132a0], R5 ;  /* 0x0132a005060075a7 */ /* 0x000e24000800017f */
[----:B0-----:R-:W-:Y:S05]  /*14400*/  @!P0 BRA `(.L_x_12755) ;  /* 0x0000005000a48947 */ /* 0x001fea0003800000 */
.L_x_12882:
[----:B------:R-:W-:Y:S05]  /*14410*/  BSYNC B2 ;  /* 0x0000000000027941 */ /* 0x000fea0003800000 */
.L_x_12754:
        /* <DEDUP_REMOVED lines=9> */
.L_x_12757:
[----:B------:R-:W-:Y:S05]  /*144b0*/  BSYNC B2 ;  /* 0x0000000000027941 */ /* 0x000fea0003800000 */
.L_x_12756:
[----:B-1----:R-:W-:Y:S01]  /*144c0*/  IMAD.MOV.U32 R11, RZ, RZ, RZ ;  /* 0x000000ffff0b7224 */ /* 0x002fe200078e00ff */
        /* <DEDUP_REMOVED lines=11> */
.L_x_12758:
        /* <DEDUP_REMOVED lines=13> */
.L_x_12883:
[----:B------:R-:W-:Y:S05]  /*14650*/  BSYNC B2 ;  /* 0x0000000000027941 */ /* 0x000fea0003800000 */
.L_x_12759:
        /* <DEDUP_REMOVED lines=11> */
.L_x_12762:
[----:B------:R-:W-:Y:S05]  /*14710*/  BSYNC B2 ;  /* 0x0000000000027941 */ /* 0x000fea0003800000 */
.L_x_12761:
        /* <DEDUP_REMOVED lines=8> */
.L_x_12763:
        /* <DEDUP_REMOVED lines=10> */
.L_x_12753:
[----:B------:R-:W-:Y:S05]  /*14840*/  BSYNC B1 ;  /* 0x0000000000017941 */ /* 0x000fea0003800000 */
.L_x_12752:
[----:B------:R-:W2:Y:S01]  /*14850*/  LDL.LU R8, [R1+0x4] ;  /* 0x0000040001087983 */ /* 0x000ea20000300800 */
[----:B------:R-:W-:Y:S01]  /*14860*/  VIADD R28, R28, 0x1 ;  /* 0x000000011c1c7836 */ /* 0x000fe20000000000 */
[----:B------:R-:W-:Y:S01]  /*14870*/  PLOP3.LUT P0, PT, PT, PT, PT, 0x8, 0x0 ;  /* 0x000000000000781c */ /* 0x000fe20003f0e170 */
[----:B------:R-:W-:-:S03]  /*14880*/  VIADD R4, R4, 0xfffffffe ;  /* 0xfffffffe04047836 */ /* 0x000fc60000000000 */
[----:B------:R-:W-:Y:S02]  /*14890*/  ISETP.NE.AND P1, PT, R28, 0x2, PT ;  /* 0x000000021c00780c */ /* 0x000fe40003f25270 */
[----:B------:R-:W-:Y:S02]  /*148a0*/  ISETP.GE.AND P2, PT, R4, R3, PT ;  /* 0x000000030400720c */ /* 0x000fe40003f46270 */
[----:B0-----:R-:W-:Y:S02]  /*148b0*/  SEL R5, RZ, 0x1, P1 ;  /* 0x00000001ff057807 */ /* 0x001fe40000800000 */
[----:B------:R-:W-:Y:S02]  /*148c0*/  SEL R28, R28, RZ, P1 ;  /* 0x000000ff1c1c7207 */ /* 0x000fe40000800000 */
[----:B--2---:R-:W-:-:S05]  /*148d0*/  LOP3.LUT R8, R8, R5, RZ, 0x3c, !PT ;  /* 0x0000000508087212 */ /* 0x004fca00078e3cff */
[----:B------:R2:W-:Y:S02]  /*148e0*/  STL [R1+0x4], R8 ;  /* 0x0000040801007387 */ /* 0x0005e40000100800 */
[----:B------:R-:W-:Y:S05]  /*148f0*/  @!P2 BRA `(.L_x_12746) ;  /* 0x000000040064a947 */ /* 0x000fea0003800000 */
.L_x_12776:
[----:B------:R-:W-:Y:S05]  /*14900*/  YIELD ;  /* 0x0000000000007946 */ /* 0x000fea0003800000 */
[----:B------:R-:W-:Y:S04]  /*14910*/  BSSY B1, `(.L_x_12764) ;  /* 0x000004d000017945 */ /* 0x000fe80003800000 */
[----:B---3--:R-:W-:Y:S05]  /*14920*/  @!P6 BRA `(.L_x_12765) ;  /* 0x00000004002ce947 */ /* 0x008fea0003800000 */
[----:B------:R-:W3:Y:S01]  /*14930*/  LDL R6, [R1+0x4] ;  /* 0x0000040001067983 */ /* 0x000ee20000100800 */
[----:B------:R-:W0:Y:S02]  /*14940*/  S2R R5, SR_TID.X ;  /* 0x0000000000057919 */ /* 0x000e240000002100 */
[----:B0-----:R-:W-:Y:S01]  /*14950*/  LOP3.LUT R7, R5, 0x7f, RZ, 0xc0, !PT ;  /* 0x0000007f05077812 */ /* 0x001fe200078ec0ff */
[----:B------:R-:W-:Y:S01]  /*14960*/  IMAD R5, R28, 0x8, R22 ;  /* 0x000000081c057824 */ /* 0x000fe200078e0216 */
[----:B------:R-:W-:Y:S02]  /*14970*/  BSSY B2, `(.L_x_12766) ;  /* 0x0000005000027945 */ /* 0x000fe40003800000 */
[----:B------:R-:W-:Y:S02]  /*14980*/  ISETP.NE.AND P2, PT, R7, RZ, PT ;  /* 0x000000ff0700720c */ /* 0x000fe40003f45270 */
[----:B---3--:R-:W-:-:S04]  /*14990*/  SHF.L.U32 R6, R6, 0x1f, RZ ;  /* 0x0000001f06067819 */ /* 0x008fc800000006ff */
[----:B------:R-:W0:Y:S02]  /*149a0*/  SYNCS.PHASECHK.TRANS64.TRYWAIT P1, [R5+URZ+0x132a0], R6 ;  /* 0x0132a006050075a7 */ /* 0x000e24000802017f */
[----:B0-----:R-:W-:Y:S05]  /*149b0*/  @!P1 BRA `(.L_x_12767) ;  /* 0x0000004c00609947 */ /* 0x001fea0003800000 */
.L_x_12884:
[----:B------:R-:W-:Y:S05]  /*149c0*/  BSYNC B2 ;  /* 0x0000000000027941 */ /* 0x000fea0003800000 */
.L_x_12766:
[----:B------:R-:W-:Y:S04]  /*149d0*/  BSSY B2, `(.L_x_12768) ;  /* 0x0000009000027945 */ /* 0x000fe80003800000 */
[----:B------:R-:W-:Y:S05]  /*149e0*/  @P2 BRA `(.L_x_12769) ;  /* 0x00000000001c2947 */ /* 0x000fea0003800000 */
[----:B------:R-:W2:Y:S02]  /*149f0*/  S2R R7, SR_TID.X ;  /* 0x0000000000077919 */ /* 0x000ea40000002100 */
[----:B--2---:R-:W-:Y:S01]  /*14a00*/  LOP3.LUT R8, R7, 0x1f, RZ, 0xc0, !PT ;  /* 0x0000001f07087812 */ /* 0x004fe200078ec0ff */
[----:B------:R-:W-:-:S03]  /*14a10*/  IMAD.MOV.U32 R7, RZ, RZ, 0x2800 ;  /* 0x00002800ff077424 */ /* 0x000fc600078e00ff */
[----:B------:R-:W-:Y:S01]  /*14a20*/  ISETP.NE.AND P1, PT, R8, RZ, PT ;  /* 0x000000ff0800720c */ /* 0x000fe20003f25270 */
[----:B------:R3:W-:-:S12]  /*14a30*/  SYNCS.ARRIVE.TRANS64 RZ, [R5+URZ+0x13290], R7 ;  /* 0x0132900705ff79a7 */ /* 0x0007d8000800003f */
[----:B---3--:R-:W-:Y:S05]  /*14a40*/  @!P1 BRA `(.L_x_12769) ;  /* 0x0000000000049947 */ /* 0x008fea0003800000 */
[----:B------:R-:W-:Y:S01]  /*14a50*/  BPT.TRAP 0x1 ;  /* 0x000000040000795c */ /* 0x000fe20000300000 */
.L_x_12769:
[----:B------:R-:W-:Y:S05]  /*14a60*/  BSYNC B2 ;  /* 0x0000000000027941 */ /* 0x000fea0003800000 */
.L_x_12768:
[----:B-1----:R-:W-:Y:S01]  /*14a70*/  IMAD.MOV.U32 R11, RZ, RZ, RZ ;  /* 0x000000ffff0b7224 */ /* 0x002fe200078e00ff */
[----:B------:R-:W-:Y:S01]  /*14a80*/  UIADD3 UR4, UP0, UR38, 0x570, URZ ;  /* 0x0000057026047890 */ /* 0x000fe2000ff1e03f */
[----:B------:R-:W-:Y:S01]  /*14a90*/  IMAD R7, R28, 0x2800, R22 ;  /* 0x000028001c077824 */ /* 0x000fe200078e0216 */
[----:B------:R-:W-:Y:S01]  /*14aa0*/  PLOP3.LUT P1, PT, PT, PT, PT, 0x80, 0x0 ;  /* 0x000000000000781c */ /* 0x000fe20003f2f070 */
[----:B--2---:R-:W-:Y:S01]  /*14ab0*/  IMAD R8, R4, 0xa0, R0 ;  /* 0x000000a004087824 */ /* 0x004fe200078e0200 */
[----:B------:R-:W-:Y:S01]  /*14ac0*/  R2UR UR10, R11 ;  /* 0x000000000b0a72ca */ /* 0x000fe200000e0000 */
[----:B------:R-:W-:Y:S01]  /*14ad0*/  VIADD R9, R5, 0x13290 ;  /* 0x0001329005097836 */ /* 0x000fe20000000000 */
[----:B------:R-:W-:Y:S01]  /*14ae0*/  UIADD3.X UR5, URZ, UR39, URZ, UP0, !UPT ;  /* 0x000000273f057290 */ /* 0x000fe200087fe43f */
[----:B------:R-:W-:Y:S01]  /*14af0*/  VIADD R10, R7, 0xe000 ;  /* 0x0000e000070a7836 */ /* 0x000fe20000000000 */
[----:B------:R-:W-:Y:S01]  /*14b00*/  UMOV UR6, 0x0 ;  /* 0x0000000000067882 */ /* 0x000fe20000000000 */
[----:B------:R-:W-:-:S10]  /*14b10*/  UMOV UR7, 0x12f00000 ;  /* 0x12f0000000077882 */ /* 0x000fd40000000000 */
.L_x_12770:
        /* <DEDUP_REMOVED lines=13> */
.L_x_12885:
[----:B------:R-:W-:Y:S05]  /*14bf0*/  BSYNC B2 ;  /* 0x0000000000027941 */ /* 0x000fea0003800000 */
.L_x_12771:
        /* <DEDUP_REMOVED lines=11> */
.L_x_12774:
[----:B------:R-:W-:Y:S05]  /*14cb0*/  BSYNC B2 ;  /* 0x0000000000027941 */ /* 0x000fea0003800000 */
.L_x_12773:
        /* <DEDUP_REMOVED lines=8> */
.L_x_12775:
        /* <DEDUP_REMOVED lines=10> */
.L_x_12765:
[----:B------:R-:W-:Y:S05]  /*14de0*/  BSYNC B1 ;  /* 0x0000000000017941 */ /* 0x000fea0003800000 */
.L_x_12764:
[----:B------:R-:W3:Y:S01]  /*14df0*/  LDL.LU R6, [R1+0x4] ;  /* 0x0000040001067983 */ /* 0x000ee20000300800 */
[----:B------:R-:W-:Y:S01]  /*14e00*/  VIADD R28, R28, 0x1 ;  /* 0x000000011c1c7836 */ /* 0x000fe20000000000 */
[C---:B------:R-:W-:Y:S01]  /*14e10*/  ISETP.GT.AND P2, PT, R4.reuse, R3, PT ;  /* 0x000000030400720c */ /* 0x040fe20003f44270 */
[----:B------:R-:W-:-:S03]  /*14e20*/  VIADD R4, R4, 0xffffffff ;  /* 0xffffffff04047836 */ /* 0x000fc60000000000 */
[----:B------:R-:W-:-:S04]  /*14e30*/  ISETP.NE.AND P1, PT, R28, 0x2, PT ;  /* 0x000000021c00780c */ /* 0x000fc80003f25270 */
[----:B------:R-:W-:Y:S02]  /*14e40*/  SEL R5, RZ, 0x1, P1 ;  /* 0x00000001ff057807 */ /* 0x000fe40000800000 */
[----:B------:R-:W-:Y:S02]  /*14e50*/  SEL R28, R28, RZ, P1 ;  /* 0x000000ff1c1c7207 */ /* 0x000fe40000800000 */
[----:B---3--:R-:W-:-:S05]  /*14e60*/  LOP3.LUT R6, R6, R5, RZ, 0x3c, !PT ;  /* 0x0000000506067212 */ /* 0x008fca00078e3cff */
[----:B------:R3:W-:Y:S01]  /*14e70*/  STL [R1+0x4], R6 ;  /* 0x0000040601007387 */ /* 0x0007e20000100800 */
[----:B------:R-:W-:Y:S05]  /*14e80*/  @P2 BRA `(.L_x_12776) ;  /* 0xfffffff8009c2947 */ /* 0x000fea000383ffff */
.L_x_12746:
[----:B------:R-:W-:Y:S05]  /*14e90*/  BSYNC B0 ;  /* 0x0000000000007941 */ /* 0x000fea0003800000 */
.L_x_12745:
        /* <DEDUP_REMOVED lines=10> */
[----:B------:R-:W-:-:S04]  /*14f40*/  IMAD.IADD R0, R20, 0x1, R2 ;  /* 0x0000000114007824 */ /* 0x000fc800078e0202 */
[----:B------:R-:W-:-:S05]  /*14f50*/  IMAD.HI R0, R0, 0x66666667, RZ ;  /* 0x6666666700007827 */ /* 0x000fca00078e02ff */
[----:B------:R-:W-:-:S04]  /*14f60*/  SHF.R.U32.HI R2, RZ, 0x1f, R0 ;  /* 0x0000001fff027819 */ /* 0x000fc80000011600 */
[----:B------:R-:W-:-:S04]  /*14f70*/  LEA.HI.SX32 R2, R0, R2, 0x1a ;  /* 0x0000000200027211 */ /* 0x000fc800078fd2ff */
        /* <DEDUP_REMOVED lines=8> */
[----:B------:R-:W4:Y:S01]  /*15000*/  S2R R5, SR_LANEID ;  /* 0x0000000000057919 */ /* 0x000f220000000000 */
[----:B------:R-:W-:Y:S01]  /*15010*/  VOTEU.ANY UR4, UPT, PT ;  /* 0x0000000000047886 */ /* 0x000fe200038e0100 */
[----:B------:R-:W5:Y:S01]  /*15020*/  LDC.64 R2, c[0x0][0xc60] ;  /* 0x00031800ff027b82 */ /* 0x000f620000000a00 */
[----:B------:R-:W4:Y:S02]  /*15030*/  FLO.U32 R0, UR4 ;  /* 0x0000000400007d00 */ /* 0x000f2400080e0000 */
[----:B----4-:R-:W-:-:S06]  /*15040*/  ISETP.EQ.U32.AND P0, PT, R0, R5, PT ;  /* 0x000000050000720c */ /* 0x010fcc0003f02070 */
[----:B------:R-:W5:Y:S07]  /*15050*/  POPC R5, UR4 ;  /* 0x0000000400057d09 */ /* 0x000f6e0008000000 */
[----:B-----5:R-:W4:Y:S01]  /*15060*/  @P0 ATOMG.E.ADD.STRONG.GPU PT, R3, desc[UR40][R2.64], R5 ;  /* 0x00000005020309a8 */ /* 0x020f2200081ee1e8 */
[----:B------:R-:W5:Y:S02]  /*15070*/  S2R R4, SR_LTMASK ;  /* 0x0000000000047919 */ /* 0x000f640000003900 */
[----:B-----5:R-:W-:-:S04]  /*15080*/  LOP3.LUT R4, R4, UR4, RZ, 0xc0, !PT ;  /* 0x0000000404047c12 */ /* 0x020fc8000f8ec0ff */
[----:B------:R-:W5:Y:S01]  /*15090*/  POPC R7, R4 ;  /* 0x0000000400077309 */ /* 0x000f620000000000 */
[----:B----4-:R-:W5:Y:S02]  /*150a0*/  SHFL.IDX PT, R0, R3, R0, 0x1f ;  /* 0x00001f0003007589 */ /* 0x010f6400000e0000 */
[----:B-----5:R-:W-:Y:S01]  /*150b0*/  IADD3 R16, R0, UR36, R7 ;  /* 0x0000002400107c10 */ /* 0x020fe2000fffe007 */
[----:B------:R-:W-:Y:S06]  /*150c0*/  BRA `(.L_x_12778) ;  /* 0x0000002c00387947 */ /* 0x000fec0003800000 */
.L_x_12777:
        /* <DEDUP_REMOVED lines=10> */
[----:B------:R-:W-:Y:S02]  /*15170*/  IMAD.U32 R5, RZ, RZ, UR7 ;  /* 0x00000007ff057e24 */ /* 0x000fe4000f8e00ff */
[----:B---3--:R-:W-:Y:S02]  /*15180*/  IMAD.U32 R6, RZ, RZ, UR8 ;  /* 0x00000008ff067e24 */ /* 0x008fe4000f8e00ff */
[----:B------:R-:W-:-:S02]  /*15190*/  IMAD.U32 R7, RZ, RZ, UR9 ;  /* 0x00000009ff077e24 */ /* 0x000fc4000f8e00ff */
[----:B------:R-:W-:Y:S02]  /*151a0*/  IMAD.U32 R10, RZ, RZ, UR4 ;  /* 0x00000004ff0a7e24 */ /* 0x000fe4000f8e00ff */
[----:B-1----:R-:W-:Y:S02]  /*151b0*/  IMAD.U32 R11, RZ, RZ, UR5 ;  /* 0x00000005ff0b7e24 */ /* 0x002fe4000f8e00ff */
[----:B--2---:R-:W-:Y:S02]  /*151c0*/  IMAD.MOV.U32 R8, RZ, RZ, 0x70 ;  /* 0x00000070ff087424 */ /* 0x004fe400078e00ff */
[----:B------:R-:W-:Y:S02]  /*151d0*/  IMAD.MOV.U32 R12, RZ, RZ, 0x1 ;  /* 0x00000001ff0c7424 */ /* 0x000fe400078e00ff */
[----:B------:R-:W-:-:S07]  /*151e0*/  IMAD.MOV.U32 R13, RZ, RZ, RZ ;  /* 0x000000ffff0d7224 */ /* 0x000fce00078e00ff */
[----:B------:R-:W-:-:S07]  /*151f0*/  LEPC R20, `(.L_x_12780) ;  /* 0x000000001014794e */ /* 0x000fce0000000000 */
[----:B0---4-:R-:W-:Y:S05]  /*15200*/  CALL.ABS.NOINC R2 ;  /* 0x0000000002007343 */ /* 0x011fea0003c00000 */
.L_x_12780:
[----:B------:R-:W-:Y:S05]  /*15210*/  BSYNC B6 ;  /* 0x0000000000067941 */ /* 0x000fea0003800000 */
.L_x_12779:
[----:B------:R-:W4:Y:S01]  /*15220*/  LDL.LU R2, [R1] ;  /* 0x0000000001027983 */ /* 0x000f220000300800 */
[----:B------:R-:W-:Y:S01]  /*15230*/  VIADD R0, R22, 0x6000 ;  /* 0x0000600016007836 */ /* 0x000fe20000000000 */
[----:B------:R-:W-:Y:S04]  /*15240*/  BSSY B6, `(.L_x_12781) ;  /* 0x0000016000067945 */ /* 0x000fe80003800000 */
[----:B------:R-:W-:Y:S02]  /*15250*/  LOP3.LUT P0, RZ, R0, 0x1bf, RZ, 0xc0, !PT ;  /* 0x000001bf00ff7812 */ /* 0x000fe4000780c0ff */
[----:B----4-:R-:W-:-:S11]  /*15260*/  LOP3.LUT R2, R2, 0xfffffffe, RZ, 0xc0, !PT ;  /* 0xfffffffe02027812 */ /* 0x010fd600078ec0ff */
[----:B------:R-:W-:-:S05]  /*15270*/  @P0 LOP3.LUT R2, R2, 0x1, RZ, 0xfc, !PT ;  /* 0x0000000102020812 */ /* 0x000fca00078efcff */
[----:B------:R4:W-:Y:S01]  /*15280*/  STL [R1], R2 ;  /* 0x0000000201007387 */ /* 0x0009e20000100800 */
[----:B------:R-:W-:Y:S05]  /*15290*/  @!P0 BRA `(.L_x_12782) ;  /* 0x0000000000408947 */ /* 0x000fea0003800000 */
[----:B----4-:R-:W-:Y:S01]  /*152a0*/  MOV R2, 0x0 ;  /* 0x0000000000027802 */ /* 0x010fe20000000f00 */
        /* <DEDUP_REMOVED lines=15> */
.L_x_12782:
[----:B------:R-:W-:Y:S05]  /*153a0*/  BSYNC B6 ;  /* 0x0000000000067941 */ /* 0x000fea0003800000 */
.L_x_12781:
        /* <DEDUP_REMOVED lines=20> */
.L_x_12784:
[----:B------:R-:W-:Y:S05]  /*154f0*/  BSYNC B6 ;  /* 0x0000000000067941 */ /* 0x000fea0003800000 */
.L_x_12783:
[----:B----4-:R-:W4:Y:S01]  /*15500*/  LDL R2, [R1] ;  /* 0x0000000001027983 */ /* 0x010f220000100800 */
        /* <DEDUP_REMOVED lines=19> */
.L_x_12786:
[----:B------:R-:W-:Y:S05]  /*15640*/  BSYNC B6 ;  /* 0x0000000000067941 */ /* 0x000fea0003800000 */
.L_x_12785:
        /* <DEDUP_REMOVED lines=8> */
[----:B-----5:R4:W2:Y:S02]  /*156d0*/  @P0 LDG.E R20, desc[UR40][R2.64] ;  /* 0x0000002802140981 */ /* 0x0208a4000c1e1900 */
[----:B----4-:R-:W4:Y:S01]  /*156e0*/  LDC.64 R2, c[0x0][0x418] ;  /* 0x00010600ff027b82 */ /* 0x010f220000000a00 */
[----:B--2---:R-:W-:Y:S01]  /*156f0*/  SHF.R.S32.HI R8, RZ, 0x1f, R20 ;  /* 0x0000001fff087819 */ /* 0x004fe20000011414 */
        /* <DEDUP_REMOVED lines=11> */
.L_x_12888:
[----:B0-----:R-:W5:Y:S01]  /*157b0*/  LDL.LU R0, [R1] ;  /* 0x0000000001007983 */ /* 0x001f620000300800 */
[----:B------:R-:W-:Y:S02]  /*157c0*/  PLOP3.LUT P1, PT, PT, PT, PT, 0x8, 0x0 ;  /* 0x000000000000781c */ /* 0x000fe40003f2e170 */
[----:B----4-:R-:W-:Y:S02]  /*157d0*/  ISETP.NE.AND P0, PT, R14, RZ, PT ;  /* 0x000000ff0e00720c */ /* 0x010fe40003f05270 */
[----:B-----5:R-:W-:-:S09]  /*157e0*/  LOP3.LUT R0, R0, 0xfffffffe, RZ, 0xc0, !PT ;  /* 0xfffffffe00007812 */ /* 0x020fd200078ec0ff */
[----:B------:R-:W-:-:S05]  /*157f0*/  @P1 LOP3.LUT R0, R0, 0x1, RZ, 0xfc, !PT ;  /* 0x0000000100001812 */ /* 0x000fca00078efcff */
[----:B------:R0:W-:Y:S01]  /*15800*/  STL [R1], R0 ;  /* 0x0000000001007387 */ /* 0x0001e20000100800 */
[----:B------:R-:W-:Y:S05]  /*15810*/  @P0 BRA `(.L_x_12788) ;  /* 0x0000000400580947 */ /* 0x000fea0003800000 */
[----:B------:R-:W-:-:S03]  /*15820*/  UMOV UR4, 0xffffffff ;  /* 0xffffffff00047882 */ /* 0x000fc60000000000 */
[----:B------:R-:W-:Y:S05]  /*15830*/  BRA.DIV UR4, `(.L_x_12789) ;  /* 0x00000042041c7947 */ /* 0x000fea000b800000 */
[----:B------:R-:W-:-:S13]  /*15840*/  ELECT P6, URZ, PT ;  /* 0x00000000003f782f */ /* 0x000fda00038c0000 */
.L_x_12891:
[----:B------:R-:W-:Y:S05]  /*15850*/  @!P6 BRA `(.L_x_12788) ;  /* 0x000000040048e947 */ /* 0x000fea0003800000 */
[----:B0-----:R-:W4:Y:S01]  /*15860*/  LDL R0, [R1+0x1c] ;  /* 0x00001c0001007983 */ /* 0x001f220000100800 */
[----:B------:R-:W-:-:S04]  /*15870*/  ISETP.NE.U32.AND P0, PT, R2, RZ, PT ;  /* 0x000000ff0200720c */ /* 0x000fc80003f05070 */
[----:B------:R-:W-:Y:S01]  /*15880*/  ISETP.NE.AND.EX P0, PT, R3, RZ, PT, P0 ;  /* 0x000000ff0300720c */ /* 0x000fe20003f05300 */
[----:B----4-:R-:W-:-:S12]  /*15890*/  VIADD R0, R0, 0xffffffff ;  /* 0xffffffff00007836 */ /* 0x010fd80000000000 */
[----:B------:R-:W-:Y:S05]  /*158a0*/  @!P0 BRA `(.L_x_12790) ;  /* 0x0000000000448947 */ /* 0x000fea0003800000 */
[----:B------:R-:W0:Y:S01]  /*158b0*/  LDC R7, c[0x0][0x43c] ;  /* 0x00010f00ff077b82 */ /* 0x000e220000000800 */
[----:B------:R-:W-:Y:S01]  /*158c0*/  ULDC.64 UR4, c[0x0][0x428] ;  /* 0x00010a0000047ab9 */ /* 0x000fe20000000a00 */
[----:B0-----:R-:W-:-:S13]  /*158d0*/  ISETP.NE.AND P0, PT, R7, 0x1, PT ;  /* 0x000000010700780c */ /* 0x001fda0003f05270 */
[----:B------:R-:W3:Y:S02]  /*158e0*/  @P0 LDC.64 R4, c[0x0][0x440] ;  /* 0x00011000ff040b82 */ /* 0x000ee40000000a00 */
[----:B---3--:R-:W-:-:S04]  /*158f0*/  @P0 IMAD.HI.U32 R6, R0, R4, RZ ;  /* 0x0000000400060227 */ /* 0x008fc800078e00ff */
        /* <DEDUP_REMOVED lines=12> */
.L_x_12790:
[----:B------:R-:W-:Y:S01]  /*159c0*/  IMAD R4, R27, 0x8, R22 ;  /* 0x000000081b047824 */ /* 0x000fe200078e0216 */
[----:B0-----:R-:W-:Y:S01]  /*159d0*/  SHF.L.U32 R3, R29, 0x1f, RZ ;  /* 0x0000001f1d037819 */ /* 0x001fe200000006ff */
[----:B------:R-:W0:Y:S03]  /*159e0*/  S2R R2, SR_TID.X ;  /* 0x0000000000027919 */ /* 0x000e260000002100 */
[----:B------:R-:W4:Y:S01]  /*159f0*/  SYNCS.PHASECHK.TRANS64.TRYWAIT P0, [R4+URZ+0x13280], R3 ;  /* 0x01328003040075a7 */ /* 0x000f22000800017f */
[----:B0-----:R-:W-:-:S04]  /*15a00*/  LOP3.LUT R2, R2, 0x7f, RZ, 0xc0, !PT ;  /* 0x0000007f02027812 */ /* 0x001fc800078ec0ff */
[----:B------:R-:W-:Y:S01]  /*15a10*/  ISETP.NE.AND P1, PT, R2, RZ, PT ;  /* 0x000000ff0200720c */ /* 0x000fe20003f25270 */
[----:B----4-:R-:W-:-:S12]  /*15a20*/  @!P0 BRA `(.L_x_12791) ;  /* 0x0000003c00c08947 */ /* 0x010fd80003800000 */
.L_x_12892:
        /* <DEDUP_REMOVED lines=8> */
.L_x_12792:
        /* <DEDUP_REMOVED lines=18> */
.L_x_12893:
[----:B------:R-:W-:Y:S05]  /*15bd0*/  @P1 BRA `(.L_x_12794) ;  /* 0x00000000001c1947 */ /* 0x000fea0003800000 */
[----:B------:R-:W4:Y:S01]  /*15be0*/  S2R R5, SR_TID.X ;  /* 0x0000000000057919 */ /* 0x000f220000002100 */
[----:B0-----:R-:W-:-:S04]  /*15bf0*/  IMAD.MOV.U32 R3, RZ, RZ, 0x2800 ;  /* 0x00002800ff037424 */ /* 0x001fc800078e00ff */
[----:B------:R0:W-:Y:S01]  /*15c00*/  SYNCS.ARRIVE.TRANS64 RZ, [R4+URZ+0x13230], R3 ;  /* 0x0132300304ff79a7 */ /* 0x0001e2000800003f */
[----:B----4-:R-:W-:-:S04]  /*15c10*/  LOP3.LUT R5, R5, 0x1f, RZ, 0xc0, !PT ;  /* 0x0000001f05057812 */ /* 0x010fc800078ec0ff */
[----:B------:R-:W-:-:S13]  /*15c20*/  ISETP.NE.AND P0, PT, R5, RZ, PT ;  /* 0x000000ff0500720c */ /* 0x000fda0003f05270 */
[----:B0-----:R-:W-:Y:S05]  /*15c30*/  @!P0 BRA `(.L_x_12794) ;  /* 0x0000000000048947 */ /* 0x001fea0003800000 */
[----:B------:R-:W-:Y:S01]  /*15c40*/  BPT.TRAP 0x1 ;  /* 0x000000040000795c */ /* 0x000fe20000300000 */
.L_x_12794:
[----:B0-----:R-:W4:Y:S01]  /*15c50*/  LDL.LU R3, [R1] ;  /* 0x0000000001037983 */ /* 0x001f220000300800 */
        /* <DEDUP_REMOVED lines=14> */
[----:B----4-:R-:W-:-:S04]  /*15d40*/  LOP3.LUT R3, R3, 0xfffffffe, RZ, 0xc0, !PT ;  /* 0xfffffffe03037812 */ /* 0x010fc800078ec0ff */
[----:B------:R-:W-:-:S05]  /*15d50*/  @P0 LOP3.LUT R3, R3, 0x1, RZ, 0xfc, !PT ;  /* 0x0000000103030812 */ /* 0x000fca00078efcff */
[----:B------:R0:W-:Y:S01]  /*15d60*/  STL [R1], R3 ;  /* 0x0000000301007387 */ /* 0x0001e20000100800 */
[----:B------:R-:W-:Y:S01]  /*15d70*/  NOP ;  /* 0x0000000000007918 */ /* 0x000fe20000000000 */
.L_x_12788:
[----:B------:R-:W4:Y:S04]  /*15d80*/  LDL.LU R4, [R1+0x18] ;  /* 0x0000180001047983 */ /* 0x000f280000300800 */
[----:B---3--:R-:W3:Y:S04]  /*15d90*/  LDL.LU R6, [R1+0x14] ;  /* 0x0000140001067983 */ /* 0x008ee80000300800 */
[----:B0-----:R-:W5:Y:S01]  /*15da0*/  LDL.LU R3, [R1+0x34] ;  /* 0x0000340001037983 */ /* 0x001f620000300800 */
        /* <DEDUP_REMOVED lines=9> */
[----:B----4-:R-:W-:-:S05]  /*15e40*/  SHF.R.S32.HI R2, RZ, 0x1f, R4 ;  /* 0x0000001fff027819 */ /* 0x010fca0000011404 */
[----:B------:R-:W-:Y:S01]  /*15e50*/  IMAD R2, R2, UR4, RZ ;  /* 0x0000000402027c24 */ /* 0x000fe2000f8e02ff */
[----:B-----5:R-:W-:-:S03]  /*15e60*/  SEL R3, R3, RZ, !P0 ;  /* 0x000000ff03037207 */ /* 0x020fc60004000000 */
        /* <DEDUP_REMOVED lines=21> */
[----:B-1----:R-:W-:Y:S02]  /*15fc0*/  IMAD.U32 R11, RZ, RZ, UR9 ;  /* 0x00000009ff0b7e24 */ /* 0x002fe4000f8e00ff */
[----:B--2---:R-:W-:Y:S02]  /*15fd0*/  IMAD.MOV.U32 R8, RZ, RZ, 0x70 ;  /* 0x00000070ff087424 */ /* 0x004fe400078e00ff */
[----:B------:R-:W-:Y:S02]  /*15fe0*/  IMAD.MOV.U32 R12, RZ, RZ, 0x1 ;  /* 0x00000001ff0c7424 */ /* 0x000fe400078e00ff */
[----:B------:R-:W-:-:S07]  /*15ff0*/  IMAD.MOV.U32 R13, RZ, RZ, RZ ;  /* 0x000000ffff0d7224 */ /* 0x000fce00078e00ff */
[----:B------:R-:W-:-:S07]  /*16000*/  LEPC R20, `(.L_x_12796) ;  /* 0x000000001014794e */ /* 0x000fce0000000000 */
[----:B0-----:R-:W-:Y:S05]  /*16010*/  CALL.ABS.NOINC R2 ;  /* 0x0000000002007343 */ /* 0x001fea0003c00000 */
.L_x_12796:
[----:B------:R-:W-:Y:S05]  /*16020*/  BSYNC B6 ;  /* 0x0000000000067941 */ /* 0x000fea0003800000 */
.L_x_12795:
[----:B---3--:R-:W3:Y:S01]  /*16030*/  LDL.LU R0, [R1+0x18] ;  /* 0x0000180001007983 */ /* 0x008ee20000300800 */
[----:B------:R-:W0:Y:S01]  /*16040*/  LDC R9, c[0x0][0x448] ;  /* 0x00011200ff097b82 */ /* 0x000e220000000800 */
[----:B------:R-:W-:Y:S01]  /*16050*/  ULDC.64 UR4, c[0x0][0x2d8] ;  /* 0x0000b60000047ab9 */ /* 0x000fe20000000a00 */
[----:B------:R-:W-:Y:S01]  /*16060*/  ULDC.64 UR6, c[0x0][0x2c8] ;  /* 0x0000b20000067ab9 */ /* 0x000fe20000000a00 */
[----:B------:R-:W3:Y:S01]  /*16070*/  LDL.LU.64 R2, [R1+0x28] ;  /* 0x0000280001027983 */ /* 0x000ee20000300a00 */
[----:B------:R-:W-:-:S03]  /*16080*/  ULDC.64 UR8, c[0x0][0x280] ;  /* 0x0000a00000087ab9 */ /* 0x000fc60000000a00 */
[----:B--2---:R-:W2:Y:S04]  /*16090*/  LDL.LU R20, [R1+0x34] ;  /* 0x0000340001147983 */ /* 0x004ea80000300800 */
[----:B------:R-:W4:Y:S04]  /*160a0*/  LDL.LU R21, [R1+0x44] ;  /* 0x0000440001157983 */ /* 0x000f280000300800 */
[----:B------:R-:W4:Y:S04]  /*160b0*/  LDL.LU R4, [R1+0x14] ;  /* 0x0000140001047983 */ /* 0x000f280000300800 */
[----:B------:R0:W5:Y:S02]  /*160c0*/  LDL R10, [R1+0x38] ;  /* 0x00003800010a7983 */ /* 0x0001640000100800 */
[----:B0-----:R-:W-:-:S13]  /*160d0*/  ISETP.NE.AND P1, PT, R9, 0x1, PT ;  /* 0x000000010900780c */ /* 0x001fda0003f25270 */
[----:B------:R-:W0:Y:S08]  /*160e0*/  @P1 LDC R5, c[0x0][0x450] ;  /* 0x00011400ff051b82 */ /* 0x000e300000000800 */
[----:B------:R-:W1:Y:S01]  /*160f0*/  @P1 LDC R8, c[0x0][0x450] ;  /* 0x00011400ff081b82 */ /* 0x000e620000000800 */
[----:B---3--:R-:W-:Y:S02]  /*16100*/  IMAD.MOV.U32 R3, RZ, RZ, R0 ;  /* 0x000000ffff037224 */ /* 0x008fe400078e0000 */
[----:B--2---:R-:W-:-:S02]  /*16110*/  IMAD R0, R20, UR4, RZ ;  /* 0x0000000414007c24 */ /* 0x004fc4000f8e02ff */
        /* <DEDUP_REMOVED lines=93> */
[----:B------:R-:W-:Y:S01]  /*166f0*/  ISETP.GE.AND P2, PT, R0, R5, PT ;  /* 0x000000050000720c */ /* 0x000fe20003f46270 */
[----:B------:R-:W-:-:S05]  /*16700*/  VIADD R0, R17, 0x60 ;  /* 0x0000006011007836 */ /* 0x000fca0000000000 */
        /* <DEDUP_REMOVED lines=12> */
.L_x_12906:
        /* <DEDUP_REMOVED lines=10> */
.L_x_12798:
        /* <DEDUP_REMOVED lines=18> */
.L_x_12907:
[----:B------:R-:W-:Y:S05]  /*16990*/  BSYNC B0 ;  /* 0x0000000000007941 */ /* 0x000fea0003800000 */
.L_x_12799:
[----:B------:R-:W2:Y:S02]  /*169a0*/  LDL R0, [R1+0x1c] ;  /* 0x00001c0001007983 */ /* 0x000ea40000100800 */
[----:B--2---:R-:W-:-:S13]  /*169b0*/  ISETP.GE.AND P0, PT, R0, 0x2, PT ;  /* 0x000000020000780c */ /* 0x004fda0003f06270 */
[----:B------:R-:W-:Y:S05]  /*169c0*/  @!P0 BRA `(.L_x_12801) ;  /* 0x0000000c00408947 */ /* 0x000fea0003800000 */
[----:B------:R-:W-:Y:S02]  /*169d0*/  VIADD R2, R0, 0xfffffffe ;  /* 0xfffffffe00027836 */ /* 0x000fe40000000000 */
[----:B------:R-:W-:Y:S02]  /*169e0*/  IMAD.MOV.U32 R0, RZ, RZ, R27 ;  /* 0x000000ffff007224 */ /* 0x000fe400078e001b */
[----:B------:R-:W-:-:S07]  /*169f0*/  IMAD.MOV.U32 R8, RZ, RZ, R29 ;  /* 0x000000ffff087224 */ /* 0x000fce00078e001d */
.L_x_12821:
[----:B-1----:R-:W2:Y:S01]  /*16a00*/  LDL R3, [R1] ;  /* 0x0000000001037983 */ /* 0x002ea20000100800 */
        /* <DEDUP_REMOVED lines=33> */
.L_x_12804:
        /* <DEDUP_REMOVED lines=8> */
.L_x_12908:
[----:B------:R-:W-:Y:S05]  /*16ca0*/  BSYNC B1 ;  /* 0x0000000000017941 */ /* 0x000fea0003800000 */
.L_x_12805:
        /* <DEDUP_REMOVED lines=9> */
.L_x_12808:
[----:B------:R-:W-:Y:S05]  /*16d40*/  BSYNC B1 ;  /* 0x0000000000017941 */ /* 0x000fea0003800000 */
.L_x_12807:
        /* <DEDUP_REMOVED lines=12> */
.L_x_12809:
        /* <DEDUP_REMOVED lines=13> */
.L_x_12909:
[----:B------:R-:W-:Y:S05]  /*16ee0*/  BSYNC B1 ;  /* 0x0000000000017941 */ /* 0x000fea0003800000 */
.L_x_12810:
        /* <DEDUP_REMOVED lines=11> */
.L_x_12813:
[----:B------:R-:W-:Y:S05]  /*16fa0*/  BSYNC B1 ;  /* 0x0000000000017941 */ /* 0x000fea0003800000 */
.L_x_12812:
        /* <DEDUP_REMOVED lines=8> */
.L_x_12814:
        /* <DEDUP_REMOVED lines=10> */
.L_x_12803:
[----:B------:R-:W-:Y:S05]  /*170d0*/  BSYNC B0 ;  /* 0x0000000000007941 */ /* 0x000fea0003800000 */
.L_x_12802:
[----:B------:R-:W2:Y:S02]  /*170e0*/  LDL R5, [R1+0x48] ;  /* 0x0000480001057983 */ /* 0x000ea40000100800 */
[----:B--2---:R-:W-:-:S13]  /*170f0*/  ISETP.NE.AND P0, PT, R5, 0x3, PT ;  /* 0x000000030500780c */ /* 0x004fda0003f05270 */
[----:B------:R-:W-:Y:S05]  /*17100*/  @!P0 BRA `(.L_x_12815) ;  /* 0x0000000000048947 */ /* 0x000fea0003800000 */
[----:B------:R-:W-:Y:S01]  /*17110*/  BPT.TRAP 0x1 ;  /* 0x000000040000795c */ /* 0x000fe20000300000 */
.L_x_12815:
        /* <DEDUP_REMOVED lines=8> */
.L_x_12910:
[----:B------:R-:W-:Y:S05]  /*171a0*/  BSYNC B0 ;  /* 0x0000000000007941 */ /* 0x000fea0003800000 */
.L_x_12816:
[----:B------:R-:W-:Y:S05]  /*171b0*/  @!P1 BRA `(.L_x_12818) ;  /* 0x0000000000049947 */ /* 0x000fea0003800000 */
[----:B------:R-:W-:Y:S01]  /*171c0*/  BPT.TRAP 0x1 ;  /* 0x000000040000795c */ /* 0x000fe20000300000 */
.L_x_12818:
[----:B-1----:R-:W-:Y:S01]  /*171d0*/  SHF.L.U32 R4, R8, 0x1f, RZ ;  /* 0x0000001f08047819 */ /* 0x002fe200000006ff */
[----:B------:R-:W-:-:S03]  /*171e0*/  IMAD R0, R0, 0x2800, RZ ;  /* 0x0000280000007824 */ /* 0x000fc600078e02ff */
[----:B------:R-:W1:Y:S02]  /*171f0*/  SYNCS.PHASECHK.TRANS64.TRYWAIT P0, [R3+URZ+0x13260], R4 ;  /* 0x01326004030075a7 */ /* 0x000e64000800017f */
[----:B-1----:R-:W-:Y:S05]  /*17200*/  @!P0 BRA `(.L_x_12819) ;  /* 0x0000003000208947 */ /* 0x002fea0003800000 */
.L_x_12911:
        /* <DEDUP_REMOVED lines=63> */
.L_x_12820:
        /* <DEDUP_REMOVED lines=13> */
.L_x_12801:
[----:B-1----:R-:W1:Y:S02]  /*176d0*/  S2R R3, SR_TID.X ;  /* 0x0000000000037919 */ /* 0x002e640000002100 */
[----:B-1----:R-:W-:Y:S02]  /*176e0*/  LOP3.LUT R4, R3, 0x7f, RZ, 0xc0, !PT ;  /* 0x0000007f03047812 */ /* 0x002fe400078ec0ff */
[----:B------:R-:W2:Y:S01]  /*176f0*/  LDL R3, [R1+0x48] ;  /* 0x0000480001037983 */ /* 0x000ea20000100800 */
[----:B------:R-:W-:Y:S01]  /*17700*/  BSSY B0, `(.L_x_12822) ;  /* 0x0000010000007945 */ /* 0x000fe20003800000 */
[----:B------:R-:W-:Y:S02]  /*17710*/  ISETP.NE.AND P0, PT, R4, RZ, PT ;  /* 0x000000ff0400720c */ /* 0x000fe40003f05270 */
[----:B--2---:R-:W-:-:S11]  /*17720*/  ISETP.NE.AND P2, PT, R3, 0x3, PT ;  /* 0x000000030300780c */ /* 0x004fd60003f45270 */
        /* <DEDUP_REMOVED lines=10> */
[----:B0-----:R-:W0:Y:S01]  /*177d0*/  POPC R7, R4 ;  /* 0x0000000400077309 */ /* 0x001e220000000000 */
[----:B--2---:R-:W0:Y:S02]  /*177e0*/  SHFL.IDX PT, R0, R3, R0, 0x1f ;  /* 0x00001f0003007589 */ /* 0x004e2400000e0000 */
[----:B0-----:R-:W-:-:S07]  /*177f0*/  IADD3 R16, R0, UR36, R7 ;  /* 0x0000002400107c10 */ /* 0x001fce000fffe007 */
.L_x_12823:
[----:B------:R-:W-:Y:S05]  /*17800*/  BSYNC B0 ;  /* 0x0000000000007941 */ /* 0x000fea0003800000 */
.L_x_12822:
[----:B------:R-:W-:Y:S05]  /*17810*/  @!P2 BRA `(.L_x_12824) ;  /* 0x000000000004a947 */ /* 0x000fea0003800000 */
[----:B------:R-:W-:Y:S01]  /*17820*/  BPT.TRAP 0x1 ;  /* 0x000000040000795c */ /* 0x000fe20000300000 */
.L_x_12824:
        /* <DEDUP_REMOVED lines=8> */
.L_x_12912:
[----:B------:R-:W-:Y:S05]  /*178b0*/  BSYNC B0 ;  /* 0x0000000000007941 */ /* 0x000fea0003800000 */
.L_x_12825:
[----:B------:R-:W-:Y:S05]  /*178c0*/  @!P2 BRA `(.L_x_12827) ;  /* 0x000000000004a947 */ /* 0x000fea0003800000 */
[----:B------:R-:W-:Y:S01]  /*178d0*/  BPT.TRAP 0x1 ;  /* 0x000000040000795c */ /* 0x000fe20000300000 */
.L_x_12827:
[----:B-1----:R-:W-:-:S04]  /*178e0*/  SHF.L.U32 R3, R29, 0x1f, RZ ;  /* 0x0000001f1d037819 */ /* 0x002fc800000006ff */
[----:B------:R-:W1:Y:S02]  /*178f0*/  SYNCS.PHASECHK.TRANS64.TRYWAIT P1, [R0+URZ+0x13260], R3 ;  /* 0x01326003000075a7 */ /* 0x000e64000802017f */
[----:B-1----:R-:W-:Y:S05]  /*17900*/  @!P1 BRA `(.L_x_12828) ;  /* 0x0000002800889947 */ /* 0x002fea0003800000 */
.L_x_12913:
        /* <DEDUP_REMOVED lines=64> */
.L_x_12829:
        /* <DEDUP_REMOVED lines=9> */
[----:B----4-:R-:W-:-:S07]  /*17da0*/  LOP3.LUT R29, R29, R0, RZ, 0x3c, !PT ;  /* 0x000000001d1d7212 */ /* 0x010fce00078e3cff */
.L_x_12778:
[----:B------:R-:W4:Y:S02]  /*17db0*/  LDL R0, [R1] ;  /* 0x0000000001007983 */ /* 0x000f240000100800 */
        /* <DEDUP_REMOVED lines=11> */
.L_x_12830:
[----:B------:R-:W4:Y:S01]  /*17e70*/  S2R R0, SR_TID.X ;  /* 0x0000000000007919 */ /* 0x000f220000002100 */
[----:B------:R-:W-:Y:S01]  /*17e80*/  UMOV UR4, 0xffffffff ;  /* 0xffffffff00047882 */ /* 0x000fe20000000000 */
[----:B----4-:R-:W-:-:S04]  /*17e90*/  LOP3.LUT R7, R0, 0x1f, RZ, 0xc0, !PT ;  /* 0x0000001f00077812 */ /* 0x010fc800078ec0ff */
[----:B------:R-:W-:Y:S01]  /*17ea0*/  ISETP.NE.AND P0, PT, R7, 0x1f, PT ;  /* 0x0000001f0700780c */ /* 0x000fe20003f05270 */
[----:B------:R-:W-:-:S12]  /*17eb0*/  BRA.DIV UR4, `(.L_x_12832) ;  /* 0x0000002604307947 */ /* 0x000fd8000b800000 */
[----:B------:R-:W-:Y:S01]  /*17ec0*/  IMAD.IADD R5, R19, 0x1, R7 ;  /* 0x0000000113057824 */ /* 0x000fe200078e0207 */
[----:B------:R-:W-:-:S04]  /*17ed0*/  ULDC UR4, c[0x0][0xc3c] ;  /* 0x00030f0000047ab9 */ /* 0x000fc80000000800 */
[----:B------:R-:W-:-:S13]  /*17ee0*/  ISETP.GE.OR P1, PT, R5, UR4, !P0 ;  /* 0x0000000405007c0c */ /* 0x000fda000c726670 */
[----:B------:R-:W4:Y:S02]  /*17ef0*/  @!P1 LDC.64 R2, c[0x0][0xc80] ;  /* 0x00032000ff029b82 */ /* 0x000f240000000a00 */
[----:B----4-:R-:W-:-:S06]  /*17f00*/  @!P1 IMAD.WIDE R2, R5, 0x4, R2 ;  /* 0x0000000405029825 */ /* 0x010fcc00078e0202 */
[----:B------:R4:W5:Y:S01]  /*17f10*/  @!P1 LDG.E R3, desc[UR40][R2.64] ;  /* 0x0000002802039981 */ /* 0x000962000c1e1900 */
[C---:B------:R-:W-:Y:S02]  /*17f20*/  ISETP.GE.U32.AND P2, PT, R7.reuse, 0x2, PT ;  /* 0x000000020700780c */ /* 0x040fe40003f46070 */
[C---:B------:R-:W-:Y:S01]  /*17f30*/  ISETP.GE.U32.AND P3, PT, R7.reuse, 0x4, PT ;  /* 0x000000040700780c */ /* 0x040fe20003f66070 */
[----:B------:R-:W-:Y:S01]  /*17f40*/  SHFL.IDX PT, R0, R16, RZ, 0x1f ;  /* 0x00001fff10007589 */ /* 0x000fe200000e0000 */
[C---:B------:R-:W-:Y:S02]  /*17f50*/  ISETP.GE.U32.AND P4, PT, R7.reuse, 0x8, PT ;  /* 0x000000080700780c */ /* 0x040fe40003f86070 */
[C---:B------:R-:W-:Y:S01]  /*17f60*/  ISETP.GE.U32.AND P5, PT, R7.reuse, 0x10, PT ;  /* 0x000000100700780c */ /* 0x040fe20003fa6070 */
[----:B------:R-:W-:Y:S01]  /*17f70*/  SHFL.IDX PT, R16, R16, 0x1, 0x1f ;  /* 0x00201f0010107f89 */ /* 0x000fe200000e0000 */
[----:B----4-:R-:W-:Y:S02]  /*17f80*/  IMAD.MOV.U32 R2, RZ, RZ, RZ ;  /* 0x000000ffff027224 */ /* 0x010fe400078e00ff */
[----:B-----5:R-:W-:Y:S01]  /*17f90*/  @!P1 IMAD.MOV.U32 R2, RZ, RZ, R3 ;  /* 0x000000ffff029224 */ /* 0x020fe200078e0003 */
[----:B------:R-:W-:-:S04]  /*17fa0*/  ISETP.NE.AND P1, PT, R7, RZ, PT ;  /* 0x000000ff0700720c */ /* 0x000fc80003f25270 */
[----:B0-----:R-:W0:Y:S02]  /*17fb0*/  SHFL.UP PT, R14, R2, 0x1, RZ ;  /* 0x04200000020e7989 */ /* 0x001e2400000e00ff */
[----:B0-----:R-:W-:-:S05]  /*17fc0*/  SEL R5, R14, RZ, P1 ;  /* 0x000000ff0e057207 */ /* 0x001fca0000800000 */
[----:B------:R-:W-:-:S05]  /*17fd0*/  IMAD.IADD R4, R2, 0x1, R5 ;  /* 0x0000000102047824 */ /* 0x000fca00078e0205 */
[----:B------:R-:W0:Y:S02]  /*17fe0*/  SHFL.UP PT, R14, R4, 0x2, RZ ;  /* 0x04400000040e7989 */ /* 0x000e2400000e00ff */
[----:B0-----:R-:W-:-:S05]  /*17ff0*/  SEL R5, R14, RZ, P2 ;  /* 0x000000ff0e057207 */ /* 0x001fca0001000000 */
[----:B------:R-:W-:-:S05]  /*18000*/  IMAD.IADD R5, R4, 0x1, R5 ;  /* 0x0000000104057824 */ /* 0x000fca00078e0205 */
[----:B------:R-:W3:Y:S02]  /*18010*/  SHFL.UP PT, R14, R5, 0x4, RZ ;  /* 0x04800000050e7989 */ /* 0x000ee400000e00ff */
[----:B---3--:R-:W-:-:S05]  /*18020*/  SEL R6, R14, RZ, P3 ;  /* 0x000000ff0e067207 */ /* 0x008fca0001800000 */
[----:B------:R-:W-:-:S05]  /*18030*/  IMAD.IADD R6, R5, 0x1, R6 ;  /* 0x0000000105067824 */ /* 0x000fca00078e0206 */
[----:B------:R-:W0:Y:S02]  /*18040*/  SHFL.UP PT, R14, R6, 0x8, RZ ;  /* 0x05000000060e7989 */ /* 0x000e2400000e00ff */
[----:B0-----:R-:W-:-:S05]  /*18050*/  SEL R3, R14, RZ, P4 ;  /* 0x000000ff0e037207 */ /* 0x001fca0002000000 */
[----:B------:R-:W-:-:S05]  /*18060*/  IMAD.IADD R4, R6, 0x1, R3 ;  /* 0x0000000106047824 */ /* 0x000fca00078e0203 */
[----:B------:R-:W0:Y:S02]  /*18070*/  SHFL.UP PT, R14, R4, 0x10, RZ ;  /* 0x06000000040e7989 */ /* 0x000e2400000e00ff */
[----:B0-----:R-:W-:-:S05]  /*18080*/  SEL R3, R14, RZ, P5 ;  /* 0x000000ff0e037207 */ /* 0x001fca0002800000 */
[----:B------:R-:W-:-:S05]  /*18090*/  IMAD.IADD R3, R4, 0x1, R3 ;  /* 0x0000000104037824 */ /* 0x000fca00078e0203 */
[----:B------:R0:W3:Y:S02]  /*180a0*/  SHFL.IDX PT, R14, R3, 0x1f, 0x1f ;  /* 0x03e01f00030e7f89 */ /* 0x0000e400000e0000 */
.L_x_12923:
[----:B------:R-:W-:Y:S02]  /*180b0*/  ULDC UR4, c[0x0][0xc38] ;  /* 0x00030e0000047ab9 */ /* 0x000fe40000000800 */
[----:B------:R-:W-:-:S04]  /*180c0*/  IMAD.U32 R4, RZ, RZ, UR4 ;  /* 0x00000004ff047e24 */ /* 0x000fc8000f8e00ff */
[----:B---3--:R-:W-:-:S04]  /*180d0*/  IMAD R5, R14, R4, RZ ;  /* 0x000000040e057224 */ /* 0x008fc800078e02ff */
[----:B------:R-:W-:-:S05]  /*180e0*/  IMAD.IADD R16, R16, 0x1, R5 ;  /* 0x0000000110107824 */ /* 0x000fca00078e0205 */
[----:B------:R-:W-:-:S13]  /*180f0*/  ISETP.GT.AND P6, PT, R16, R0, PT ;  /* 0x000000001000720c */ /* 0x000fda0003fc4270 */
[----:B------:R-:W-:Y:S05]  /*18100*/  @P6 BRA `(.L_x_12833) ;  /* 0x00000000009c6947 */ /* 0x000fea0003800000 */
.L_x_12838:
        /* <DEDUP_REMOVED lines=11> */
[----:B0-----:R-:W0:Y:S02]  /*181c0*/  LDC.64 R2, c[0x0][0xc80] ;  /* 0x00032000ff027b82 */ /* 0x001e240000000a00 */
[----:B0-----:R-:W-:-:S06]  /*181d0*/  IMAD.WIDE R2, R5, 0x4, R2 ;  /* 0x0000000405027825 */ /* 0x001fcc00078e0202 */
[----:B------:R3:W5:Y:S02]  /*181e0*/  LDG.E R2, desc[UR40][R2.64] ;  /* 0x0000002802027981 */ /* 0x000764000c1e1900 */
.L_x_12836:
[----:B------:R-:W-:Y:S05]  /*181f0*/  BSYNC B0 ;  /* 0x0000000000007941 */ /* 0x000fea0003800000 */
.L_x_12835:
[----:B------:R-:W-:-:S03]  /*18200*/  UMOV UR4, 0xffffffff ;  /* 0xffffffff00047882 */ /* 0x000fc60000000000 */
[----:B------:R-:W-:Y:S05]  /*18210*/  BRA.DIV UR4, `(.L_x_12837) ;  /* 0x00000026047c7947 */ /* 0x000fea000b800000 */
[----:B-----5:R-:W4:Y:S02]  /*18220*/  SHFL.UP PT, R14, R2, 0x1, RZ ;  /* 0x04200000020e7989 */ /* 0x020f2400000e00ff */
[----:B----4-:R-:W-:-:S05]  /*18230*/  SEL R13, R14, RZ, P1 ;  /* 0x000000ff0e0d7207 */ /* 0x010fca0000800000 */
[----:B------:R-:W-:-:S05]  /*18240*/  IMAD.IADD R13, R2, 0x1, R13 ;  /* 0x00000001020d7824 */ /* 0x000fca00078e020d */
[----:B------:R-:W4:Y:S02]  /*18250*/  SHFL.UP PT, R14, R13, 0x2, RZ ;  /* 0x044000000d0e7989 */ /* 0x000f2400000e00ff */
        /* <DEDUP_REMOVED lines=8> */
[----:B------:R-:W0:Y:S02]  /*182e0*/  SHFL.UP PT, R14, R6, 0x10, RZ ;  /* 0x06000000060e7989 */ /* 0x000e2400000e00ff */
[----:B0--3--:R-:W-:-:S05]  /*182f0*/  SEL R3, R14, RZ, P5 ;  /* 0x000000ff0e037207 */ /* 0x009fca0002800000 */
[----:B------:R-:W-:-:S05]  /*18300*/  IMAD.IADD R3, R6, 0x1, R3 ;  /* 0x0000000106037824 */ /* 0x000fca00078e0203 */
[----:B------:R0:W3:Y:S02]  /*18310*/  SHFL.IDX PT, R14, R3, 0x1f, 0x1f ;  /* 0x03e01f00030e7f89 */ /* 0x0000e400000e0000 */
.L_x_12931:
[----:B------:R-:W-:Y:S02]  /*18320*/  ULDC UR4, c[0x0][0xc38] ;  /* 0x00030e0000047ab9 */ /* 0x000fe40000000800 */
[----:B------:R-:W-:-:S04]  /*18330*/  IMAD.U32 R4, RZ, RZ, UR4 ;  /* 0x00000004ff047e24 */ /* 0x000fc8000f8e00ff */
[----:B---3--:R-:W-:-:S04]  /*18340*/  IMAD R5, R14, R4, RZ ;  /* 0x000000040e057224 */ /* 0x008fc800078e02ff */
[----:B------:R-:W-:-:S05]  /*18350*/  IMAD.IADD R16, R5, 0x1, R16 ;  /* 0x0000000105107824 */ /* 0x000fca00078e0210 */
[----:B------:R-:W-:-:S13]  /*18360*/  ISETP.GT.AND P6, PT, R16, R0, PT ;  /* 0x000000001000720c */ /* 0x000fda0003fc4270 */
[----:B------:R-:W-:Y:S05]  /*18370*/  @!P6 BRA `(.L_x_12838) ;  /* 0xfffffffc0064e947 */ /* 0x000fea000383ffff */
.L_x_12833:
        /* <DEDUP_REMOVED lines=8> */
.L_x_12935:
[----:B------:R-:W-:Y:S01]  /*18400*/  ISETP.NE.AND P0, PT, R5, RZ, PT ;  /* 0x000000ff0500720c */ /* 0x000fe20003f05270 */
[----:B------:R-:W-:-:S12]  /*18410*/  IMAD.MOV.U32 R5, RZ, RZ, RZ ;  /* 0x000000ffff057224 */ /* 0x000fd800078e00ff */
[----:B------:R-:W-:Y:S05]  /*18420*/  @!P0 BRA `(.L_x_12840) ;  /* 0x0000000000108947 */ /* 0x000fea0003800000 */
[----:B------:R-:W-:Y:S01]  /*18430*/  UMOV UR4, 0xffffffff ;  /* 0xffffffff00047882 */ /* 0x000fe20000000000 */
[----:B------:R-:W-:Y:S02]  /*18440*/  VIADD R12, R6, 0xffffffff ;  /* 0xffffffff060c7836 */ /* 0x000fe40000000000 */
[----:B------:R-:W-:Y:S05]  /*18450*/  BRA.DIV UR4, `(.L_x_12841) ;  /* 0x0000002604f07947 */ /* 0x000fea000b800000 */
[----:B------:R0:W0:Y:S02]  /*18460*/  SHFL.IDX PT, R5, R3, R12, 0x1f ;  /* 0x00001f0c03057589 */ /* 0x00002400000e0000 */
.L_x_12840:
[----:B0--3--:R-:W0:Y:S01]  /*18470*/  LDC.64 R2, c[0x0][0xc90] ;  /* 0x00032400ff027b82 */ /* 0x009e220000000a00 */
[----:B------:R-:W-:-:S04]  /*18480*/  IMAD.IADD R19, R6, 0x1, R19 ;  /* 0x0000000106137824 */ /* 0x000fc800078e0213 */
[----:B0-----:R-:W-:-:S05]  /*18490*/  IMAD.WIDE R2, R19, 0x4, R2 ;  /* 0x0000000413027825 */ /* 0x001fca00078e0202 */
[----:B------:R-:W4:Y:S01]  /*184a0*/  LDG.E R7, desc[UR40][R2.64] ;  /* 0x0000002802077981 */ /* 0x000f22000c1e1900 */
[----:B------:R-:W-:-:S04]  /*184b0*/  IMAD R16, R5, R4, R16 ;  /* 0x0000000405107224 */ /* 0x000fc800078e0210 */
[----:B------:R-:W-:Y:S02]  /*184c0*/  IMAD.IADD R0, R0, 0x1, -R16 ;  /* 0x0000000100007824 */ /* 0x000fe400078e0a10 */
[----:B----4-:R-:W-:-:S05]  /*184d0*/  IMAD R6, R17, R7, RZ ;  /* 0x0000000711067224 */ /* 0x010fca00078e02ff */
[----:B--2---:R-:W-:-:S04]  /*184e0*/  IABS R8, R6 ;  /* 0x0000000600087213 */ /* 0x004fc80000000000 */
        /* <DEDUP_REMOVED lines=58> */
.L_x_12834:
[----:B------:R-:W-:Y:S01]  /*18890*/  UMOV UR4, URZ ;  /* 0x0000003f00047c82 */ /* 0x000fe20008000000 */
[----:B------:R-:W-:Y:S01]  /*188a0*/  UMOV UR5, URZ ;  /* 0x0000003f00057c82 */ /* 0x000fe20008000000 */
[----:B------:R-:W-:Y:S01]  /*188b0*/  ULDC UR6, c[0x0][0xc3c] ;  /* 0x00030f0000067ab9 */ /* 0x000fe20000000800 */
[----:B------:R-:W-:Y:S02]  /*188c0*/  IMAD.MOV.U32 R16, RZ, RZ, R0 ;  /* 0x000000ffff107224 */ /* 0x000fe400078e0000 */
[----:B------:R-:W-:Y:S02]  /*188d0*/  IMAD.U32 R17, RZ, RZ, UR4 ;  /* 0x00000004ff117e24 */ /* 0x000fe4000f8e00ff */
[----:B------:R-:W-:Y:S02]  /*188e0*/  IMAD.U32 R18, RZ, RZ, UR5 ;  /* 0x00000005ff127e24 */ /* 0x000fe4000f8e00ff */
[----:B------:R-:W-:-:S07]  /*188f0*/  IMAD.U32 R19, RZ, RZ, UR6 ;  /* 0x00000006ff137e24 */ /* 0x000fce000f8e00ff */
.L_x_12842:
[----:B------:R-:W3:Y:S01]  /*18900*/  S2R R0, SR_TID.X ;  /* 0x0000000000007919 */ /* 0x000ee20000002100 */
[----:B------:R-:W-:Y:S05]  /*18910*/  WARPSYNC.ALL ;  /* 0x0000000000007948 */ /* 0x000fea0003800000 */
[----:B------:R-:W-:Y:S01]  /*18920*/  BAR.SYNC.DEFER_BLOCKING 0x4, 0x200 ;  /* 0x0108000000007b1d */ /* 0x000fe20000010000 */
[----:B---3--:R-:W-:-:S04]  /*18930*/  LOP3.LUT R0, R0, 0x1f, RZ, 0xc0, !PT ;  /* 0x0000001f00007812 */ /* 0x008fc800078ec0ff */
[----:B------:R-:W-:-:S13]  /*18940*/  ISETP.NE.AND P0, PT, R0, RZ, PT ;  /* 0x000000ff0000720c */ /* 0x000fda0003f05270 */
[----:B0-----:R-:W0:Y:S01]  /*18950*/  @!P0 S2R R3, SR_CgaCtaId ;  /* 0x0000000000038919 */ /* 0x001e220000008800 */
[----:B------:R-:W-:-:S04]  /*18960*/  @!P0 MOV R0, 0x400 ;  /* 0x0000040000008802 */ /* 0x000fc80000000f00 */
[----:B0-----:R-:W-:-:S05]  /*18970*/  @!P0 LEA R22, R3, R0, 0x18 ;  /* 0x0000000003168211 */ /* 0x001fca00078ec0ff */
[----:B------:R0:W-:Y:S01]  /*18980*/  @!P0 STS.128 [R22+0x132d0], R16 ;  /* 0x0132d01016008388 */ /* 0x0001e20000000c00 */
[----:B------:R-:W-:Y:S06]  /*18990*/  BAR.ARV 0x5, 0x200 ;  /* 0x0148000000007b1d */ /* 0x000fec0000002000 */
.L_x_12831:
[----:B------:R-:W-:Y:S02]  /*189a0*/  ULDC UR4, c[0x0][0xc3c] ;  /* 0x00030f0000047ab9 */ /* 0x000fe40000000800 */
[----:B0-----:R-:W-:-:S13]  /*189b0*/  ISETP.GE.AND P0, PT, R19, UR4, PT ;  /* 0x0000000413007c0c */ /* 0x001fda000bf06270 */
[----:B------:R-:W-:Y:S05]  /*189c0*/  @!P0 BRA `(.L_x_12843) ;  /* 0xffffffb000308947 */ /* 0x000fea000383ffff */
[----:B------:R-:W-:Y:S05]  /*189d0*/  BSYNC B7 ;  /* 0x0000000000077941 */ /* 0x000fea0003800000 */
.L_x_12741:
[----:B0-----:R-:W5:Y:S01]  /*189e0*/  LDL.LU R0, [R1+0x40] ;  /* 0x0000400001007983 */ /* 0x001f620000300800 */
[----:B------:R-:W-:Y:S01]  /*189f0*/  BSSY B0, `(.L_x_12844) ;  /* 0x000000b000007945 */ /* 0x000fe20003800000 */
[----:B------:R-:W2:Y:S01]  /*18a00*/  S2R R5, SR_CgaCtaId ;  /* 0x0000000000057919 */ /* 0x000ea20000008800 */
[----:B-----5:R-:W-:-:S05]  /*18a10*/  VIADD R0, R0, 0x1 ;  /* 0x0000000100007836 */ /* 0x020fca0000000000 */
[----:B------:R-:W-:-:S04]  /*18a20*/  LEA.HI R2, R0, R0, RZ, 0x1 ;  /* 0x0000000000027211 */ /* 0x000fc800078f08ff */
[----:B------:R-:W-:Y:S02]  /*18a30*/  LOP3.LUT R3, R2, 0xfffffffe, RZ, 0xc0, !PT ;  /* 0xfffffffe02037812 */ /* 0x000fe400078ec0ff */
[----:B------:R-:W-:-:S03]  /*18a40*/  MOV R2, 0x400 ;  /* 0x0000040000027802 */ /* 0x000fc60000000f00 */
[----:B------:R-:W-:Y:S01]  /*18a50*/  IMAD.IADD R0, R0, 0x1, -R3 ;  /* 0x0000000100007824 */ /* 0x000fe200078e0a03 */
[----:B--2---:R-:W-:-:S04]  /*18a60*/  LEA R8, R5, R2, 0x18 ;  /* 0x0000000205087211 */ /* 0x004fc800078ec0ff */
[----:B------:R-:W-:-:S04]  /*18a70*/  SHF.L.U32 R0, R0, 0x1f, RZ ;  /* 0x0000001f00007819 */ /* 0x000fc800000006ff */
[----:B------:R-:W0:Y:S02]  /*18a80*/  SYNCS.PHASECHK.TRANS64.TRYWAIT P0, [R8+URZ+0x13220], R0 ;  /* 0x01322000080075a7 */ /* 0x000e24000800017f */
[----:B0-----:R-:W-:Y:S05]  /*18a90*/  @!P0 BRA `(.L_x_12845) ;  /* 0x0000002000888947 */ /* 0x001fea0003800000 */
.L_x_12938:
[----:B------:R-:W-:Y:S05]  /*18aa0*/  BSYNC B0 ;  /* 0x0000000000007941 */ /* 0x000fea0003800000 */
.L_x_12844:
[----:B------:R-:W-:-:S03]  /*18ab0*/  UMOV UR4, 0xffffffff ;  /* 0xffffffff00047882 */ /* 0x000fc60000000000 */
[----:B------:R-:W-:Y:S05]  /*18ac0*/  BRA.DIV UR4, `(.L_x_12846) ;  /* 0x0000002204907947 */ /* 0x000fea000b800000 */
[----:B0-----:R-:W0:Y:S02]  /*18ad0*/  S2R R0, SR_TID.X ;  /* 0x0000000000007919 */ /* 0x001e240000002100 */
[----:B0-----:R-:W-:-:S04]  /*18ae0*/  SHF.R.U32.HI R0, RZ, 0x5, R0 ;  /* 0x00000005ff007819 */ /* 0x001fc80000011600 */
[----:B------:R-:W-:-:S05]  /*18af0*/  LOP3.LUT R0, R0, 0x3, RZ, 0xc0, !PT ;  /* 0x0000000300007812 */ /* 0x000fca00078ec0ff */
[----:B------:R0:W2:Y:S02]  /*18b00*/  SHFL.IDX PT, R14, R0, RZ, 0x1f ;  /* 0x00001fff000e7589 */ /* 0x0000a400000e0000 */
.L_x_12941:
[----:B--2---:R-:W-:-:S13]  /*18b10*/  ISETP.NE.AND P0, PT, R14, RZ, PT ;  /* 0x000000ff0e00720c */ /* 0x004fda0003f05270 */
[----:B------:R-:W-:Y:S05]  /*18b20*/  @P0 BRA `(.L_x_12620) ;  /* 0x0000000000a40947 */ /* 0x000fea0003800000 */
[----:B------:R-:W-:-:S03]  /*18b30*/  UMOV UR4, 0xffffffff ;  /* 0xffffffff00047882 */ /* 0x000fc60000000000 */
[----:B------:R-:W-:Y:S05]  /*18b40*/  BRA.DIV UR4, `(.L_x_12847) ;  /* 0x0000002204a47947 */ /* 0x000fea000b800000 */
[----:B------:R-:W-:-:S13]  /*18b50*/  ELECT P6, URZ, PT ;  /* 0x00000000003f782f */ /* 0x000fda00038c0000 */
.L_x_12944:
[----:B------:R-:W-:Y:S05]  /*18b60*/  @!P6 BRA `(.L_x_12620) ;  /* 0x000000000094e947 */ /* 0x000fea0003800000 */
[----:B0-----:R-:W2:Y:S02]  /*18b70*/  LDL.LU R0, [R1+0x3c] ;  /* 0x00003c0001007983 */ /* 0x001ea40000300800 */
[----:B--2---:R-:W-:-:S04]  /*18b80*/  LOP3.LUT R0, R0, 0x2, RZ, 0xfc, !PT ;  /* 0x0000000200007812 */ /* 0x004fc800078efcff */
[----:B------:R-:W-:-:S13]  /*18b90*/  ISETP.NE.AND P0, PT, R0, 0x3, PT ;  /* 0x000000030000780c */ /* 0x000fda0003f05270 */
[----:B------:R-:W-:Y:S05]  /*18ba0*/  @!P0 BRA `(.L_x_12848) ;  /* 0x0000000000048947 */ /* 0x000fea0003800000 */
[----:B------:R-:W-:Y:S01]  /*18bb0*/  BPT.TRAP 0x1 ;  /* 0x000000040000795c */ /* 0x000fe20000300000 */
.L_x_12848:
        /* <DEDUP_REMOVED lines=12> */
.L_x_12945:
[----:B------:R-:W2:Y:S02]  /*18c80*/  SYNCS.PHASECHK.TRANS64.TRYWAIT P1, [R7+URZ], R0 ;  /* 0x00000000070075a7 */ /* 0x000ea4000802017f */
[----:B--2---:R-:W-:Y:S05]  /*18c90*/  @!P1 BRA `(.L_x_12850) ;  /* 0x0000002000849947 */ /* 0x004fea0003800000 */
.L_x_12946:
[----:B------:R-:W-:Y:S05]  /*18ca0*/  @!P0 BRA `(.L_x_12851) ;  /* 0x0000000000048947 */ /* 0x000fea0003800000 */
[----:B------:R-:W-:Y:S01]  /*18cb0*/  BPT.TRAP 0x1 ;  /* 0x000000040000795c */ /* 0x000fe20000300000 */
.L_x_12851:
[----:B------:R-:W-:-:S04]  /*18cc0*/  IMAD R2, R27, 0x8, R8 ;  /* 0x000000081b027824 */ /* 0x000fc800078e0208 */
[----:B------:R-:W3:Y:S02]  /*18cd0*/  SYNCS.PHASECHK.TRANS64.TRYWAIT P1, [R2+URZ+0x13260], R3 ;  /* 0x01326003020075a7 */ /* 0x000ee4000802017f */
[----:B---3--:R-:W-:Y:S05]  /*18ce0*/  @!P1 BRA `(.L_x_12852) ;  /* 0x0000002000849947 */ /* 0x008fea0003800000 */
.L_x_12947:
[----:B------:R-:W-:Y:S05]  /*18cf0*/  @!P0 BRA `(.L_x_12853) ;  /* 0x0000000000048947 */ /* 0x000fea0003800000 */
[----:B------:R-:W-:Y:S01]  /*18d00*/  BPT.TRAP 0x1 ;  /* 0x000000040000795c */ /* 0x000fe20000300000 */
.L_x_12853:
[----:B------:R-:W-:-:S04]  /*18d10*/  IMAD R5, R5, 0x8, R8 ;  /* 0x0000000805057824 */ /* 0x000fc800078e0208 */
[----:B------:R-:W5:Y:S02]  /*18d20*/  SYNCS.PHASECHK.TRANS64.TRYWAIT P1, [R5+URZ+0x13260], R0 ;  /* 0x01326000050075a7 */ /* 0x000f64000802017f */
[----:B-----5:R-:W-:Y:S05]  /*18d30*/  @!P1 BRA `(.L_x_12854) ;  /* 0x0000002000849947 */ /* 0x020fea0003800000 */
.L_x_12948:
[----:B------:R-:W-:Y:S05]  /*18d40*/  @!P0 BRA `(.L_x_12855) ;  /* 0x0000000000048947 */ /* 0x000fea0003800000 */
[----:B------:R-:W-:Y:S01]  /*18d50*/  BPT.TRAP 0x1 ;  /* 0x000000040000795c */ /* 0x000fe20000300000 */
.L_x_12855:
[----:B------:R-:W5:Y:S02]  /*18d60*/  SYNCS.PHASECHK.TRANS64.TRYWAIT P0, [R2+URZ+0x13280], R3 ;  /* 0x01328003020075a7 */ /* 0x000f64000800017f */
[----:B-----5:R-:W-:Y:S05]  /*18d70*/  @!P0 BRA `(.L_x_12856) ;  /* 0x0000002000888947 */ /* 0x020fea0003800000 */
.L_x_12857:
[----:B------:R0:W0:Y:S02]  /*18d80*/  SYNCS.PHASECHK.TRANS64.TRYWAIT P0, [R5+URZ+0x13280], R0 ;  /* 0x01328000050075a7 */ /* 0x000024000800017f */
[----:B0-----:R-:W-:Y:S05]  /*18d90*/  @!P0 NANOSLEEP.SYNCS 0x989680 ;  /* 0x009896800000895d */ /* 0x001fea0003900000 */
[----:B------:R-:W0:Y:S02]  /*18da0*/  @!P0 SYNCS.PHASECHK.TRANS64 P0, [R5+URZ+0x13280], R0 ;  /* 0x01328000050085a7 */ /* 0x000e24000800007f */
[----:B0-----:R-:W-:Y:S05]  /*18db0*/  @!P0 BRA `(.L_x_12857) ;  /* 0xfffffffc00f08947 */ /* 0x001fea000383ffff */
.L_x_12620:
[----:B------:R-:W-:Y:S05]  /*18dc0*/  BSYNC B8 ;  /* 0x0000000000087941 */ /* 0x000fea0003800000 */
.L_x_12617:
[----:B------:R-:W-:Y:S05]  /*18dd0*/  EXIT ;  /* 0x000000000000794d */ /* 0x000fea0003800000 */
.L_x_12636:
[----:B0-----:R0:W1:Y:S02]  /*18de0*/  SYNCS.PHASECHK.TRANS64.TRYWAIT P5, [R74+URZ+0x13290], R75 ;  /* 0x0132904b4a0075a7 */ /* 0x00106400080a017f */
[----:B-1----:R-:W-:Y:S05]  /*18df0*/  @!P5 NANOSLEEP.SYNCS 0x989680 ;  /* 0x009896800000d95d */ /* 0x002fea0003900000 */
[----:B------:R-:W1:Y:S02]  /*18e00*/  @!P5 SYNCS.PHASECHK.TRANS64 P5, [R74+URZ+0x13290], R75 ;  /* 0x0132904b4a00d5a7 */ /* 0x000e6400080a007f */
[----:B-1----:R-:W-:Y:S05]  /*18e10*/  @!P5 BRA `(.L_x_12636) ;  /* 0xfffffffc00f0d947 */ /* 0x002fea000383ffff */
[----:B------:R-:W-:Y:S05]  /*18e20*/  BRA `(.L_x_12858) ;  /* 0xfffffe9800607947 */ /* 0x000fea000383ffff */
.L_x_12646:
[----:B0-----:R0:W1:Y:S02]  /*18e30*/  SYNCS.PHASECHK.TRANS64.TRYWAIT P5, [R74+URZ+0x13290], R75 ;  /* 0x0132904b4a0075a7 */ /* 0x00106400080a017f */
[----:B-1----:R-:W-:Y:S05]  /*18e40*/  @!P5 NANOSLEEP.SYNCS 0x989680 ;  /* 0x009896800000d95d */ /* 0x002fea0003900000 */
[----:B------:R-:W1:Y:S02]  /*18e50*/  @!P5 SYNCS.PHASECHK.TRANS64 P5, [R74+URZ+0x13290], R75 ;  /* 0x0132904b4a00d5a7 */ /* 0x000e6400080a007f */
[----:B-1----:R-:W-:Y:S05]  /*18e60*/  @!P5 BRA `(.L_x_12646) ;  /* 0xfffffffc00f0d947 */ /* 0x002fea000383ffff */
[----:B------:R-:W-:Y:S05]  /*18e70*/  BRA `(.L_x_12859) ;  /* 0xfffffea800ac7947 */ /* 0x000fea000383ffff */
.L_x_12651:
[----:B0-----:R0:W1:Y:S02]  /*18e80*/  SYNCS.PHASECHK.TRANS64.TRYWAIT P1, [R74+URZ+0x13290], R75 ;  /* 0x0132904b4a0075a7 */ /* 0x001064000802017f */
[----:B-1----:R-:W-:Y:S05]  /*18e90*/  @!P1 NANOSLEEP.SYNCS 0x989680 ;  /* 0x009896800000995d */ /* 0x002fea0003900000 */
[----:B------:R-:W1:Y:S02]  /*18ea0*/  @!P1 SYNCS.PHASECHK.TRANS64 P1, [R74+URZ+0x13290], R75 ;  /* 0x0132904b4a0095a7 */ /* 0x000e64000802007f */
[----:B-1----:R-:W-:Y:S05]  /*18eb0*/  @!P1 BRA `(.L_x_12651) ;  /* 0xfffffffc00f09947 */ /* 0x002fea000383ffff */
[----:B------:R-:W-:Y:S05]  /*18ec0*/  BRA `(.L_x_12860) ;  /* 0xfffffeb800d87947 */ /* 0x000fea000383ffff */
.L_x_12655:
[----:B------:R0:W0:Y:S02]  /*18ed0*/  SYNCS.PHASECHK.TRANS64.TRYWAIT P0, [R74+URZ+0x132b0], R75 ;  /* 0x0132b04b4a0075a7 */ /* 0x000024000800017f */
[----:B0-----:R-:W-:Y:S05]  /*18ee0*/  @!P0 NANOSLEEP.SYNCS 0x989680 ;  /* 0x009896800000895d */ /* 0x001fea0003900000 */
[----:B------:R-:W0:Y:S02]  /*18ef0*/  @!P0 SYNCS.PHASECHK.TRANS64 P0, [R74+URZ+0x132b0], R75 ;  /* 0x0132b04b4a0085a7 */ /* 0x000e24000800007f */
[----:B0-----:R-:W-:Y:S05]  /*18f00*/  @!P0 BRA `(.L_x_12655) ;  /* 0xfffffffc00f08947 */ /* 0x001fea000383ffff */
[----:B------:R-:W-:Y:S05]  /*18f10*/  BRA `(.L_x_12861) ;  /* 0xfffffebc00387947 */ /* 0x000fea000383ffff */
.L_x_12673:
[----:B------:R-:W-:Y:S01]  /*18f20*/  BSSY B1, `(.L_x_12862) ;  /* 0x0000007000017945 */ /* 0x000fe20003800000 */
[----:B------:R-:W-:Y:S02]  /*18f30*/  IMAD.MOV.U32 R12, RZ, RZ, RZ ;  /* 0x000000ffff0c7224 */ /* 0x000fe400078e00ff */
[----:B------:R-:W-:Y:S02]  /*18f40*/  IMAD.MOV.U32 R11, RZ, RZ, 0x1e1f ;  /* 0x00001e1fff0b7424 */ /* 0x000fe400078e00ff */
[----:B------:R-:W-:-:S07]  /*18f50*/  IMAD.MOV.U32 R15, RZ, RZ, -0x1 ;  /* 0xffffffffff0f7424 */ /* 0x000fce00078e00ff */
[----:B------:R-:W-:Y:S05]  /*18f60*/  WARPSYNC.COLLECTIVE R15, `(.L_x_12863) ;  /* 0x000000000f087348 */ /* 0x000fea0003c00000 */
[----:B------:R0:W1:Y:S02]  /*18f70*/  SHFL.IDX P6, R14, R13, R12, R11 ;  /* 0x0000000c0d0e7389 */ /* 0x00006400000c000b */
[----:B01----:R-:W-:Y:S01]  /*18f80*/  ENDCOLLECTIVE ;  /* 0x000000000000791b */ /* 0x003fe20003800000 */
.L_x_12863:
[----:B------:R-:W-:Y:S05]  /*18f90*/  BSYNC B1 ;  /* 0x0000000000017941 */ /* 0x000fea0003800000 */
.L_x_12862:
        /* <DEDUP_REMOVED lines=8> */
.L_x_12864:
[----:B------:R-:W-:Y:S02]  /*19020*/  IMAD.MOV.U32 R13, RZ, RZ, R4 ;  /* 0x000000ffff0d7224 */ /* 0x000fe400078e0004 */
[----:B------:R-:W-:-:S07]  /*19030*/  IMAD.MOV.U32 R3, RZ, RZ, R14 ;  /* 0x000000ffff037224 */ /* 0x000fce00078e000e */
[----:B------:R-:W-:Y:S05]  /*19040*/  WARPSYNC.COLLECTIVE R15, `(.L_x_12865) ;  /* 0x000000000f087348 */ /* 0x000fea0003c00000 */
[----:B------:R0:W1:Y:S02]  /*19050*/  SHFL.IDX P6, R14, R13, R12, R11 ;  /* 0x0000000c0d0e7389 */ /* 0x00006400000c000b */
[----:B01----:R-:W-:Y:S01]  /*19060*/  ENDCOLLECTIVE ;  /* 0x000000000000791b */ /* 0x003fe20003800000 */
.L_x_12865:
[----:B------:R-:W-:Y:S02]  /*19070*/  IMAD.MOV.U32 R13, RZ, RZ, R5 ;  /* 0x000000ffff0d7224 */ /* 0x000fe400078e0005 */
[----:B------:R-:W-:-:S07]  /*19080*/  IMAD.MOV.U32 R4, RZ, RZ, R14 ;  /* 0x000000ffff047224 */ /* 0x000fce00078e000e */
[----:B------:R-:W-:Y:S05]  /*19090*/  WARPSYNC.COLLECTIVE R15, `(.L_x_12866) ;  /* 0x000000000f087348 */ /* 0x000fea0003c00000 */
[----:B------:R0:W1:Y:S02]  /*190a0*/  SHFL.IDX P6, R14, R13, R12, R11 ;  /* 0x0000000c0d0e7389 */ /* 0x00006400000c000b */
[----:B01----:R-:W-:Y:S01]  /*190b0*/  ENDCOLLECTIVE ;  /* 0x000000000000791b */ /* 0x003fe20003800000 */
.L_x_12866:
[----:B------:R-:W-:Y:S05]  /*190c0*/  BRA `(.L_x_12867) ;  /* 0xfffffec8009c7947 */ /* 0x000fea000383ffff */
.L_x_12677:
[----:B-1----:R1:W2:Y:S02]  /*190d0*/  SYNCS.PHASECHK.TRANS64.TRYWAIT P0, [R16+URZ+0x13200], R5 ;  /* 0x01320005100075a7 */ /* 0x0022a4000800017f */
[----:B--2---:R-:W-:Y:S05]  /*190e0*/  @!P0 NANOSLEEP.SYNCS 0x989680 ;  /* 0x009896800000895d */ /* 0x004fea0003900000 */
[----:B------:R-:W2:Y:S02]  /*190f0*/  @!P0 SYNCS.PHASECHK.TRANS64 P0, [R16+URZ+0x13200], R5 ;  /* 0x01320005100085a7 */ /* 0x000ea4000800007f */
[----:B--2---:R-:W-:Y:S05]  /*19100*/  @!P0 BRA `(.L_x_12677) ;  /* 0xfffffffc00f08947 */ /* 0x004fea000383ffff */
[----:B------:R-:W-:Y:S05]  /*19110*/  BRA `(.L_x_12868) ;  /* 0xfffffecc003c7947 */ /* 0x000fea000383ffff */
.L_x_12681:
[----:B------:R-:W-:Y:S01]  /*19120*/  BSSY B1, `(.L_x_12869) ;  /* 0x0000007000017945 */ /* 0x000fe20003800000 */
[----:B------:R-:W-:Y:S02]  /*19130*/  IMAD.MOV.U32 R12, RZ, RZ, RZ ;  /* 0x000000ffff0c7224 */ /* 0x000fe400078e00ff */
[----:B------:R-:W-:Y:S02]  /*19140*/  IMAD.MOV.U32 R11, RZ, RZ, 0x1e1f ;  /* 0x00001e1fff0b7424 */ /* 0x000fe400078e00ff */
[----:B------:R-:W-:-:S07]  /*19150*/  IMAD.MOV.U32 R15, RZ, RZ, -0x1 ;  /* 0xffffffffff0f7424 */ /* 0x000fce00078e00ff */
[----:B------:R-:W-:Y:S05]  /*19160*/  WARPSYNC.COLLECTIVE R15, `(.L_x_12870) ;  /* 0x000000000f087348 */ /* 0x000fea0003c00000 */
[----:B------:R0:W1:Y:S02]  /*19170*/  SHFL.IDX P6, R14, R13, R12, R11 ;  /* 0x0000000c0d0e7389 */ /* 0x00006400000c000b */
[----:B01----:R-:W-:Y:S01]  /*19180*/  ENDCOLLECTIVE ;  /* 0x000000000000791b */ /* 0x003fe20003800000 */
.L_x_12870:
[----:B------:R-:W-:Y:S05]  /*19190*/  BSYNC B1 ;  /* 0x0000000000017941 */ /* 0x000fea0003800000 */
.L_x_12869:
        /* <DEDUP_REMOVED lines=8> */
.L_x_12871:
[----:B------:R-:W-:Y:S02]  /*19220*/  IMAD.MOV.U32 R13, RZ, RZ, R20 ;  /* 0x000000ffff0d7224 */ /* 0x000fe400078e0014 */
[----:B------:R-:W-:-:S07]  /*19230*/  IMAD.MOV.U32 R3, RZ, RZ, R14 ;  /* 0x000000ffff037224 */ /* 0x000fce00078e000e */
[----:B------:R-:W-:Y:S05]  /*19240*/  WARPSYNC.COLLECTIVE R15, `(.L_x_12872) ;  /* 0x000000000f087348 */ /* 0x000fea0003c00000 */
[----:B------:R0:W1:Y:S02]  /*19250*/  SHFL.IDX P6, R14, R13, R12, R11 ;  /* 0x0000000c0d0e7389 */ /* 0x00006400000c000b */
[----:B01----:R-:W-:Y:S01]  /*19260*/  ENDCOLLECTIVE ;  /* 0x000000000000791b */ /* 0x003fe20003800000 */
.L_x_12872:
[----:B------:R-:W-:Y:S02]  /*19270*/  IMAD.MOV.U32 R13, RZ, RZ, R4 ;  /* 0x000000ffff0d7224 */ /* 0x000fe400078e0004 */
[----:B------:R-:W-:-:S07]  /*19280*/  IMAD.MOV.U32 R20, RZ, RZ, R14 ;  /* 0x000000ffff147224 */ /* 0x000fce00078e000e */
[----:B------:R-:W-:Y:S05]  /*19290*/  WARPSYNC.COLLECTIVE R15, `(.L_x_12873) ;  /* 0x000000000f087348 */ /* 0x000fea0003c00000 */
[----:B------:R0:W1:Y:S02]  /*192a0*/  SHFL.IDX P6, R14, R13, R12, R11 ;  /* 0x0000000c0d0e7389 */ /* 0x00006400000c000b */
[----:B01----:R-:W-:Y:S01]  /*192b0*/  ENDCOLLECTIVE ;  /* 0x000000000000791b */ /* 0x003fe20003800000 */
.L_x_12873:
[----:B------:R-:W-:Y:S05]  /*192c0*/  BRA `(.L_x_12874) ;  /* 0xfffffedc005c7947 */ /* 0x000fea000383ffff */
.L_x_12685:
[----:B-1----:R1:W2:Y:S02]  /*192d0*/  SYNCS.PHASECHK.TRANS64.TRYWAIT P1, [R16+URZ+0x13200], R21 ;  /* 0x01320015100075a7 */ /* 0x0022a4000802017f */
[----:B--2---:R-:W-:Y:S05]  /*192e0*/  @!P1 NANOSLEEP.SYNCS 0x989680 ;  /* 0x009896800000995d */ /* 0x004fea0003900000 */
[----:B------:R-:W2:Y:S02]  /*192f0*/  @!P1 SYNCS.PHASECHK.TRANS64 P1, [R16+URZ+0x13200], R21 ;  /* 0x01320015100095a7 */ /* 0x000ea4000802007f */
[----:B--2---:R-:W-:Y:S05]  /*19300*/  @!P1 BRA `(.L_x_12685) ;  /* 0xfffffffc00f09947 */ /* 0x004fea000383ffff */
[----:B------:R-:W-:Y:S05]  /*19310*/  BRA `(.L_x_12875) ;  /* 0xfffffedc00d47947 */ /* 0x000fea000383ffff */
.L_x_12689:
[----:B-1----:R1:W2:Y:S02]  /*19320*/  SYNCS.PHASECHK.TRANS64.TRYWAIT P0, [R12+URZ+0x13230], R3 ;  /* 0x013230030c0075a7 */ /* 0x0022a4000800017f */
[----:B--2---:R-:W-:Y:S05]  /*19330*/  @!P0 NANOSLEEP.SYNCS 0x989680 ;  /* 0x009896800000895d */ /* 0x004fea0003900000 */
[----:B------:R-:W2:Y:S02]  /*19340*/  @!P0 SYNCS.PHASECHK.TRANS64 P0, [R12+URZ+0x13230], R3 ;  /* 0x013230030c0085a7 */ /* 0x000ea4000800007f */
[----:B--2---:R-:W-:Y:S05]  /*19350*/  @!P0 BRA `(.L_x_12689) ;  /* 0xfffffffc00f08947 */ /* 0x004fea000383ffff */
[----:B------:R-:W-:Y:S05]  /*19360*/  BRA `(.L_x_12688) ;  /* 0xfffffef000247947 */ /* 0x000fea000383ffff */
.L_x_12696:
[----:B-1----:R1:W2:Y:S02]  /*19370*/  SYNCS.PHASECHK.TRANS64.TRYWAIT P2, [R13+URZ+0x13230], R14 ;  /* 0x0132300e0d0075a7 */ /* 0x0022a4000804017f */
[----:B--2---:R-:W-:Y:S05]  /*19380*/  @!P2 NANOSLEEP.SYNCS 0x989680 ;  /* 0x009896800000a95d */ /* 0x004fea0003900000 */
[----:B------:R-:W2:Y:S02]  /*19390*/  @!P2 SYNCS.PHASECHK.TRANS64 P2, [R13+URZ+0x13230], R14 ;  /* 0x0132300e0d00a5a7 */ /* 0x000ea4000804007f */
[----:B--2---:R-:W-:Y:S05]  /*193a0*/  @!P2 BRA `(.L_x_12696) ;  /* 0xfffffffc00f0a947 */ /* 0x004fea000383ffff */
[----:B------:R-:W-:Y:S05]  /*193b0*/  BRA `(.L_x_12695) ;  /* 0xffffff1c00307947 */ /* 0x000fea000383ffff */
.L_x_12701:
[----:B-1----:R1:W2:Y:S02]  /*193c0*/  SYNCS.PHASECHK.TRANS64.TRYWAIT P2, [R20+URZ+0x13250], R0 ;  /* 0x01325000140075a7 */ /* 0x0022a4000804017f */
[----:B--2---:R-:W-:Y:S05]  /*193d0*/  @!P2 NANOSLEEP.SYNCS 0x989680 ;  /* 0x009896800000a95d */ /* 0x004fea0003900000 */
[----:B------:R-:W2:Y:S02]  /*193e0*/  @!P2 SYNCS.PHASECHK.TRANS64 P2, [R20+URZ+0x13250], R0 ;  /* 0x013250001400a5a7 */ /* 0x000ea4000804007f */
[----:B--2---:R-:W-:Y:S05]  /*193f0*/  @!P2 BRA `(.L_x_12701) ;  /* 0xfffffffc00f0a947 */ /* 0x004fea000383ffff */
[----:B------:R-:W-:Y:S05]  /*19400*/  BRA `(.L_x_12700) ;  /* 0xffffff2000a07947 */ /* 0x000fea000383ffff */
.L_x_12710:
[----:B-1----:R1:W2:Y:S02]  /*19410*/  SYNCS.PHASECHK.TRANS64.TRYWAIT P0, [R3+URZ+0x13230], R14 ;  /* 0x0132300e030075a7 */ /* 0x0022a4000800017f */
[----:B--2---:R-:W-:Y:S05]  /*19420*/  @!P0 NANOSLEEP.SYNCS 0x989680 ;  /* 0x009896800000895d */ /* 0x004fea0003900000 */
[----:B------:R-:W2:Y:S02]  /*19430*/  @!P0 SYNCS.PHASECHK.TRANS64 P0, [R3+URZ+0x13230], R14 ;  /* 0x0132300e030085a7 */ /* 0x000ea4000800007f */
[----:B--2---:R-:W-:Y:S05]  /*19440*/  @!P0 BRA `(.L_x_12710) ;  /* 0xfffffffc00f08947 */ /* 0x004fea000383ffff */
[----:B------:R-:W-:Y:S05]  /*19450*/  BRA `(.L_x_12709) ;  /* 0xffffff4c00387947 */ /* 0x000fea000383ffff */
.L_x_12715:
[----:B-1----:R1:W2:Y:S02]  /*19460*/  SYNCS.PHASECHK.TRANS64.TRYWAIT P0, [R13+URZ+0x13250], R0 ;  /* 0x013250000d0075a7 */ /* 0x0022a4000800017f */
[----:B--2---:R-:W-:Y:S05]  /*19470*/  @!P0 NANOSLEEP.SYNCS 0x989680 ;  /* 0x009896800000895d */ /* 0x004fea0003900000 */
[----:B------:R-:W2:Y:S02]  /*19480*/  @!P0 SYNCS.PHASECHK.TRANS64 P0, [R13+URZ+0x13250], R0 ;  /* 0x013250000d0085a7 */ /* 0x000ea4000800007f */
[----:B--2---:R-:W-:Y:S05]  /*19490*/  @!P0 BRA `(.L_x_12715) ;  /* 0xfffffffc00f08947 */ /* 0x004fea000383ffff */
[----:B------:R-:W-:Y:S05]  /*194a0*/  BRA `(.L_x_12714) ;  /* 0xffffff5000a87947 */ /* 0x000fea000383ffff */
.L_x_12722:
[----:B--2---:R2:W3:Y:S02]  /*194b0*/  SYNCS.PHASECHK.TRANS64.TRYWAIT P0, [R10+URZ+0x13250], R5 ;  /* 0x013250050a0075a7 */ /* 0x0044e4000800017f */
[----:B---3--:R-:W-:Y:S05]  /*194c0*/  @!P0 NANOSLEEP.SYNCS 0x989680 ;  /* 0x009896800000895d */ /* 0x008fea0003900000 */
[----:B------:R-:W3:Y:S02]  /*194d0*/  @!P0 SYNCS.PHASECHK.TRANS64 P0, [R10+URZ+0x13250], R5 ;  /* 0x013250050a0085a7 */ /* 0x000ee4000800007f */
[----:B---3--:R-:W-:Y:S05]  /*194e0*/  @!P0 BRA `(.L_x_12722) ;  /* 0xfffffffc00f08947 */ /* 0x008fea000383ffff */
[----:B------:R-:W-:Y:S05]  /*194f0*/  BRA `(.L_x_12721) ;  /* 0xffffff7000187947 */ /* 0x000fea000383ffff */
.L_x_12747:
        /* <DEDUP_REMOVED lines=11> */
.L_x_12877:
[----:B------:R-:W-:Y:S05]  /*195b0*/  BSYNC B1 ;  /* 0x0000000000017941 */ /* 0x000fea0003800000 */
.L_x_12876:
[----:B------:R-:W-:Y:S05]  /*195c0*/  BRA `(.L_x_12878) ;  /* 0xffffffac00247947 */ /* 0x000fea000383ffff */
.L_x_12749:
[----:B------:R-:W-:Y:S01]  /*195d0*/  BSSY B1, `(.L_x_12879) ;  /* 0x0000006000017945 */ /* 0x000fe20003800000 */
[----:B------:R-:W-:-:S07]  /*195e0*/  IMAD.MOV.U32 R15, RZ, RZ, -0x1 ;  /* 0xffffffffff0f7424 */ /* 0x000fce00078e00ff */
[----:B01----:R-:W-:Y:S05]  /*195f0*/  WARPSYNC.COLLECTIVE R15, `(.L_x_12880) ;  /* 0x000000000f0c7348 */ /* 0x003fea0003c00000 */
[----:B------:R-:W-:Y:S02]  /*19600*/  ELECT P6, UR62, PT ;  /* 0x00000000003e782f */ /* 0x000fe400038c0000 */
[----:B------:R-:W-:Y:S01]  /*19610*/  MOV R14, UR62 ;  /* 0x0000003e000e7c02 */ /* 0x000fe20008000f00 */
[----:B01----:R-:W-:Y:S10]  /*19620*/  ENDCOLLECTIVE ;  /* 0x000000000000791b */ /* 0x003ff40003800000 */
.L_x_12880:
[----:B------:R-:W-:Y:S05]  /*19630*/  BSYNC B1 ;  /* 0x0000000000017941 */ /* 0x000fea0003800000 */
.L_x_12879:
[----:B------:R-:W-:Y:S05]  /*19640*/  BRA `(.L_x_12748) ;  /* 0xffffffac001c7947 */ /* 0x000fea000383ffff */
.L_x_12751:
[----:B0-----:R0:W2:Y:S02]  /*19650*/  SYNCS.PHASECHK.TRANS64.TRYWAIT P0, [R22+URZ+0x13220], R5 ;  /* 0x01322005160075a7 */ /* 0x0010a4000800017f */
[----:B--2---:R-:W-:Y:S05]  /*19660*/  @!P0 NANOSLEEP.SYNCS 0x989680 ;  /* 0x009896800000895d */ /* 0x004fea0003900000 */
[----:B------:R-:W2:Y:S02]  /*19670*/  @!P0 SYNCS.PHASECHK.TRANS64 P0, [R22+URZ+0x13220], R5 ;  /* 0x01322005160085a7 */ /* 0x000ea4000800007f */
[----:B--2---:R-:W-:Y:S05]  /*19680*/  @!P0 BRA `(.L_x_12751) ;  /* 0xfffffffc00f08947 */ /* 0x004fea000383ffff */
[----:B------:R-:W-:Y:S05]  /*19690*/  BRA `(.L_x_12881) ;  /* 0xffffffac002c7947 */ /* 0x000fea000383ffff */
.L_x_12755:
[----:B0-----:R0:W2:Y:S02]  /*196a0*/  SYNCS.PHASECHK.TRANS64.TRYWAIT P0, [R6+URZ+0x132a0], R5 ;  /* 0x0132a005060075a7 */ /* 0x0010a4000800017f */
[----:B--2---:R-:W-:Y:S05]  /*196b0*/  @!P0 NANOSLEEP.SYNCS 0x989680 ;  /* 0x009896800000895d */ /* 0x004fea0003900000 */
[----:B------:R-:W2:Y:S02]  /*196c0*/  @!P0 SYNCS.PHASECHK.TRANS64 P0, [R6+URZ+0x132a0], R5 ;  /* 0x0132a005060085a7 */ /* 0x000ea4000800007f */
[----:B--2---:R-:W-:Y:S05]  /*196d0*/  @!P0 BRA `(.L_x_12755) ;  /* 0xfffffffc00f08947 */ /* 0x004fea000383ffff */
[----:B------:R-:W-:Y:S05]  /*196e0*/  BRA `(.L_x_12882) ;  /* 0xffffffac00487947 */ /* 0x000fea000383ffff */
.L_x_12760:
[----:B-1----:R1:W2:Y:S02]  /*196f0*/  SYNCS.PHASECHK.TRANS64.TRYWAIT P0, [R6+URZ+0x132c0], R5 ;  /* 0x0132c005060075a7 */ /* 0x0022a4000800017f */
[----:B--2---:R-:W-:Y:S05]  /*19700*/  @!P0 NANOSLEEP.SYNCS 0x989680 ;  /* 0x009896800000895d */ /* 0x004fea0003900000 */
[----:B------:R-:W2:Y:S02]  /*19710*/  @!P0 SYNCS.PHASECHK.TRANS64 P0, [R6+URZ+0x132c0], R5 ;  /* 0x0132c005060085a7 */ /* 0x000ea4000800007f */
[----:B--2---:R-:W-:Y:S05]  /*19720*/  @!P0 BRA `(.L_x_12760) ;  /* 0xfffffffc00f08947 */ /* 0x004fea000383ffff */
[----:B------:R-:W-:Y:S05]  /*19730*/  BRA `(.L_x_12883) ;  /* 0xffffffac00c47947 */ /* 0x000fea000383ffff */
.L_x_12767:
[----:B0-----:R0:W3:Y:S02]  /*19740*/  SYNCS.PHASECHK.TRANS64.TRYWAIT P1, [R5+URZ+0x132a0], R6 ;  /* 0x0132a006050075a7 */ /* 0x0010e4000802017f */
[----:B---3--:R-:W-:Y:S05]  /*19750*/  @!P1 NANOSLEEP.SYNCS 0x989680 ;  /* 0x009896800000995d */ /* 0x008fea0003900000 */
[----:B------:R-:W3:Y:S02]  /*19760*/  @!P1 SYNCS.PHASECHK.TRANS64 P1, [R5+URZ+0x132a0], R6 ;  /* 0x0132a006050095a7 */ /* 0x000ee4000802007f */
[----:B---3--:R-:W-:Y:S05]  /*19770*/  @!P1 BRA `(.L_x_12767) ;  /* 0xfffffffc00f09947 */ /* 0x008fea000383ffff */
[----:B------:R-:W-:Y:S05]  /*19780*/  BRA `(.L_x_12884) ;  /* 0xffffffb0008c7947 */ /* 0x000fea000383ffff */
.L_x_12772:
[----:B-1----:R1:W2:Y:S02]  /*19790*/  SYNCS.PHASECHK.TRANS64.TRYWAIT P1, [R5+URZ+0x132c0], R6 ;  /* 0x0132c006050075a7 */ /* 0x0022a4000802017f */
[----:B--2---:R-:W-:Y:S05]  /*197a0*/  @!P1 NANOSLEEP.SYNCS 0x989680 ;  /* 0x009896800000995d */ /* 0x004fea0003900000 */
[----:B------:R-:W2:Y:S02]  /*197b0*/  @!P1 SYNCS.PHASECHK.TRANS64 P1, [R5+URZ+0x132c0], R6 ;  /* 0x0132c006050095a7 */ /* 0x000ea4000802007f */
[----:B--2---:R-:W-:Y:S05]  /*197c0*/  @!P1 BRA `(.L_x_12772) ;  /* 0xfffffffc00f09947 */ /* 0x004fea000383ffff */
[----:B------:R-:W-:Y:S05]  /*197d0*/  BRA `(.L_x_12885) ;  /* 0xffffffb400047947 */ /* 0x000fea000383ffff */
.L_x_12787:
        /* <DEDUP_REMOVED lines=11> */
.L_x_12887:
[----:B------:R-:W-:Y:S05]  /*19890*/  BSYNC B0 ;  /* 0x0000000000007941 */ /* 0x000fea0003800000 */
.L_x_12886:
[----:B------:R-:W-:Y:S05]  /*198a0*/  BRA `(.L_x_12888) ;  /* 0xffffffbc00c07947 */ /* 0x000fea000383ffff */
.L_x_12789:
[----:B------:R-:W-:Y:S01]  /*198b0*/  BSSY B0, `(.L_x_12889) ;  /* 0x0000006000007945 */ /* 0x000fe20003800000 */
[----:B------:R-:W-:-:S07]  /*198c0*/  IMAD.MOV.U32 R15, RZ, RZ, -0x1 ;  /* 0xffffffffff0f7424 */ /* 0x000fce00078e00ff */
[----:B0123--:R-:W-:Y:S05]  /*198d0*/  WARPSYNC.COLLECTIVE R15, `(.L_x_12890) ;  /* 0x000000000f0c7348 */ /* 0x00ffea0003c00000 */
[----:B------:R-:W-:Y:S02]  /*198e0*/  ELECT P6, UR62, PT ;  /* 0x00000000003e782f */ /* 0x000fe400038c0000 */
[----:B------:R-:W-:Y:S01]  /*198f0*/  MOV R14, UR62 ;  /* 0x0000003e000e7c02 */ /* 0x000fe20008000f00 */
[----:B0123--:R-:W-:Y:S10]  /*19900*/  ENDCOLLECTIVE ;  /* 0x000000000000791b */ /* 0x00fff40003800000 */
.L_x_12890:
[----:B------:R-:W-:Y:S05]  /*19910*/  BSYNC B0 ;  /* 0x0000000000007941 */ /* 0x000fea0003800000 */
.L_x_12889:
[----:B------:R-:W-:Y:S05]  /*19920*/  BRA `(.L_x_12891) ;  /* 0xffffffbc00c87947 */ /* 0x000fea000383ffff */
.L_x_12791:
[----:B0-----:R0:W4:Y:S02]  /*19930*/  SYNCS.PHASECHK.TRANS64.TRYWAIT P0, [R4+URZ+0x13280], R3 ;  /* 0x01328003040075a7 */ /* 0x001124000800017f */
[----:B----4-:R-:W-:Y:S05]  /*19940*/  @!P0 NANOSLEEP.SYNCS 0x989680 ;  /* 0x009896800000895d */ /* 0x010fea0003900000 */
[----:B------:R-:W4:Y:S02]  /*19950*/  @!P0 SYNCS.PHASECHK.TRANS64 P0, [R4+URZ+0x13280], R3 ;  /* 0x01328003040085a7 */ /* 0x000f24000800007f */
[----:B----4-:R-:W-:Y:S05]  /*19960*/  @!P0 BRA `(.L_x_12791) ;  /* 0xfffffffc00f08947 */ /* 0x010fea000383ffff */
[----:B------:R-:W-:Y:S05]  /*19970*/  BRA `(.L_x_12892) ;  /* 0xffffffc0002c7947 */ /* 0x000fea000383ffff */
.L_x_12793:
[----:B0-----:R0:W4:Y:S02]  /*19980*/  SYNCS.PHASECHK.TRANS64.TRYWAIT P0, [R4+URZ+0x13240], R3 ;  /* 0x01324003040075a7 */ /* 0x001124000800017f */
[----:B----4-:R-:W-:Y:S05]  /*19990*/  @!P0 NANOSLEEP.SYNCS 0x989680 ;  /* 0x009896800000895d */ /* 0x010fea0003900000 */
[----:B------:R-:W4:Y:S02]  /*199a0*/  @!P0 SYNCS.PHASECHK.TRANS64 P0, [R4+URZ+0x13240], R3 ;  /* 0x01324003040085a7 */ /* 0x000f24000800007f */
[----:B----4-:R-:W-:Y:S05]  /*199b0*/  @!P0 BRA `(.L_x_12793) ;  /* 0xfffffffc00f08947 */ /* 0x010fea000383ffff */
[----:B------:R-:W-:Y:S05]  /*199c0*/  BRA `(.L_x_12893) ;  /* 0xffffffc000807947 */ /* 0x000fea000383ffff */
.L_x_12797:
[----:B------:R-:W2:Y:S01]  /*199d0*/  LDL.LU R11, [R1+0x24] ;  /* 0x00002400010b7983 */ /* 0x000ea20000300800 */
[----:B------:R-:W-:Y:S02]  /*199e0*/  IMAD.MOV.U32 R13, RZ, RZ, R4 ;  /* 0x000000ffff0d7224 */ /* 0x000fe400078e0004 */
[----:B------:R-:W-:Y:S02]  /*199f0*/  IMAD.MOV.U32 R12, RZ, RZ, RZ ;  /* 0x000000ffff0c7224 */ /* 0x000fe400078e00ff */
[----:B------:R-:W-:Y:S02]  /*19a00*/  IMAD.MOV.U32 R15, RZ, RZ, -0x1 ;  /* 0xffffffffff0f7424 */ /* 0x000fe400078e00ff */
        /* <DEDUP_REMOVED lines=8> */
.L_x_12894:
[----:B------:R-:W-:Y:S02]  /*19a90*/  IMAD.MOV.U32 R13, RZ, RZ, R0 ;  /* 0x000000ffff0d7224 */ /* 0x000fe400078e0000 */
[----:B------:R-:W-:-:S07]  /*19aa0*/  IMAD.MOV.U32 R7, RZ, RZ, R14 ;  /* 0x000000ffff077224 */ /* 0x000fce00078e000e */
[----:B------:R-:W-:Y:S05]  /*19ab0*/  WARPSYNC.COLLECTIVE R15, `(.L_x_12895) ;  /* 0x000000000f087348 */ /* 0x000fea0003c00000 */
[----:B------:R0:W1:Y:S02]  /*19ac0*/  SHFL.IDX P6, R14, R13, R12, R11 ;  /* 0x0000000c0d0e7389 */ /* 0x00006400000c000b */
[----:B01----:R-:W-:Y:S01]  /*19ad0*/  ENDCOLLECTIVE ;  /* 0x000000000000791b */ /* 0x003fe20003800000 */
.L_x_12895:
[----:B------:R-:W-:Y:S02]  /*19ae0*/  IMAD.MOV.U32 R13, RZ, RZ, R4 ;  /* 0x000000ffff0d7224 */ /* 0x000fe400078e0004 */
[----:B------:R-:W-:Y:S02]  /*19af0*/  IMAD.MOV.U32 R12, RZ, RZ, 0x1 ;  /* 0x00000001ff0c7424 */ /* 0x000fe400078e00ff */
[----:B------:R-:W-:-:S07]  /*19b00*/  IMAD.MOV.U32 R6, RZ, RZ, R14 ;  /* 0x000000ffff067224 */ /* 0x000fce00078e000e */
[----:B------:R-:W-:Y:S05]  /*19b10*/  WARPSYNC.COLLECTIVE R15, `(.L_x_12896) ;  /* 0x000000000f087348 */ /* 0x000fea0003c00000 */
[----:B------:R0:W1:Y:S02]  /*19b20*/  SHFL.IDX P6, R14, R13, R12, R11 ;  /* 0x0000000c0d0e7389 */ /* 0x00006400000c000b */
[----:B01----:R-:W-:Y:S01]  /*19b30*/  ENDCOLLECTIVE ;  /* 0x000000000000791b */ /* 0x003fe20003800000 */
.L_x_12896:
        /* <DEDUP_REMOVED lines=12> */
.L_x_12897:
[----:B------:R-:W-:Y:S02]  /*19c00*/  IMAD.MOV.U32 R13, RZ, RZ, R4 ;  /* 0x000000ffff0d7224 */ /* 0x000fe400078e0004 */
[----:B------:R-:W-:Y:S02]  /*19c10*/  IMAD.MOV.U32 R12, RZ, RZ, 0x2 ;  /* 0x00000002ff0c7424 */ /* 0x000fe400078e00ff */
[----:B------:R-:W-:-:S07]  /*19c20*/  IMAD.MOV.U32 R7, RZ, RZ, R14 ;  /* 0x000000ffff077224 */ /* 0x000fce00078e000e */
[----:B------:R-:W-:Y:S05]  /*19c30*/  WARPSYNC.COLLECTIVE R15, `(.L_x_12898) ;  /* 0x000000000f087348 */ /* 0x000fea0003c00000 */
[----:B------:R0:W1:Y:S02]  /*19c40*/  SHFL.IDX P6, R14, R13, R12, R11 ;  /* 0x0000000c0d0e7389 */ /* 0x00006400000c000b */
[----:B01----:R-:W-:Y:S01]  /*19c50*/  ENDCOLLECTIVE ;  /* 0x000000000000791b */ /* 0x003fe20003800000 */
.L_x_12898:
        /* <DEDUP_REMOVED lines=16> */
.L_x_12899:
[----:B------:R-:W-:Y:S02]  /*19d60*/  IMAD.MOV.U32 R13, RZ, RZ, R4 ;  /* 0x000000ffff0d7224 */ /* 0x000fe400078e0004 */
[----:B------:R-:W-:Y:S02]  /*19d70*/  IMAD.MOV.U32 R12, RZ, RZ, 0x3 ;  /* 0x00000003ff0c7424 */ /* 0x000fe400078e00ff */
[----:B------:R-:W-:-:S07]  /*19d80*/  IMAD.MOV.U32 R7, RZ, RZ, R14 ;  /* 0x000000ffff077224 */ /* 0x000fce00078e000e */
[----:B------:R-:W-:Y:S05]  /*19d90*/  WARPSYNC.COLLECTIVE R15, `(.L_x_12900) ;  /* 0x000000000f087348 */ /* 0x000fea0003c00000 */
[----:B------:R0:W1:Y:S02]  /*19da0*/  SHFL.IDX P6, R14, R13, R12, R11 ;  /* 0x0000000c0d0e7389 */ /* 0x00006400000c000b */
[----:B01----:R-:W-:Y:S01]  /*19db0*/  ENDCOLLECTIVE ;  /* 0x000000000000791b */ /* 0x003fe20003800000 */
.L_x_12900:
        /* <DEDUP_REMOVED lines=11> */
.L_x_12901:
        /* <DEDUP_REMOVED lines=11> */
.L_x_12902:
        /* <DEDUP_REMOVED lines=14> */
.L_x_12903:
[----:B------:R-:W-:Y:S02]  /*1a000*/  IMAD.MOV.U32 R13, RZ, RZ, R3 ;  /* 0x000000ffff0d7224 */ /* 0x000fe400078e0003 */
[----:B------:R-:W-:Y:S02]  /*1a010*/  IMAD.MOV.U32 R12, RZ, RZ, 0x1 ;  /* 0x00000001ff0c7424 */ /* 0x000fe400078e00ff */
[----:B------:R-:W-:-:S07]  /*1a020*/  IMAD.MOV.U32 R0, RZ, RZ, R14 ;  /* 0x000000ffff007224 */ /* 0x000fce00078e000e */
[----:B------:R-:W-:Y:S05]  /*1a030*/  WARPSYNC.COLLECTIVE R15, `(.L_x_12904) ;  /* 0x000000000f087348 */ /* 0x000fea0003c00000 */
[----:B------:R0:W1:Y:S02]  /*1a040*/  SHFL.IDX P6, R14, R13, R12, R11 ;  /* 0x0000000c0d0e7389 */ /* 0x00006400000c000b */
[----:B01----:R-:W-:Y:S01]  /*1a050*/  ENDCOLLECTIVE ;  /* 0x000000000000791b */ /* 0x003fe20003800000 */
.L_x_12904:
        /* <DEDUP_REMOVED lines=13> */
.L_x_12905:
[----:B------:R-:W-:Y:S01]  /*1a130*/  IMAD.MOV.U32 R2, RZ, RZ, R14 ;  /* 0x000000ffff027224 */ /* 0x000fe200078e000e */
[----:B------:R-:W-:Y:S06]  /*1a140*/  BRA `(.L_x_12906) ;  /* 0xffffffc400a07947 */ /* 0x000fec000383ffff */
.L_x_12800:
[----:B-1----:R1:W2:Y:S02]  /*1a150*/  SYNCS.PHASECHK.TRANS64.TRYWAIT P0, [R22+URZ+0x13220], R3 ;  /* 0x01322003160075a7 */ /* 0x0022a4000800017f */
[----:B--2---:R-:W-:Y:S05]  /*1a160*/  @!P0 NANOSLEEP.SYNCS 0x989680 ;  /* 0x009896800000895d */ /* 0x004fea0003900000 */
[----:B------:R-:W2:Y:S02]  /*1a170*/  @!P0 SYNCS.PHASECHK.TRANS64 P0, [R22+URZ+0x13220], R3 ;  /* 0x01322003160085a7 */ /* 0x000ea4000800007f */
[----:B--2---:R-:W-:Y:S05]  /*1a180*/  @!P0 BRA `(.L_x_12800) ;  /* 0xfffffffc00f08947 */ /* 0x004fea000383ffff */
[----:B------:R-:W-:Y:S05]  /*1a190*/  BRA `(.L_x_12907) ;  /* 0xffffffc400fc7947 */ /* 0x000fea000383ffff */
.L_x_12806:
[----:B0-----:R0:W1:Y:S02]  /*1a1a0*/  SYNCS.PHASECHK.TRANS64.TRYWAIT P0, [R6+URZ+0x13280], R5 ;  /* 0x01328005060075a7 */ /* 0x001064000800017f */
[----:B-1----:R-:W-:Y:S05]  /*1a1b0*/  @!P0 NANOSLEEP.SYNCS 0x989680 ;  /* 0x009896800000895d */ /* 0x002fea0003900000 */
[----:B------:R-:W1:Y:S02]  /*1a1c0*/  @!P0 SYNCS.PHASECHK.TRANS64 P0, [R6+URZ+0x13280], R5 ;  /* 0x01328005060085a7 */ /* 0x000e64000800007f */
[----:B-1----:R-:W-:Y:S05]  /*1a1d0*/  @!P0 BRA `(.L_x_12806) ;  /* 0xfffffffc00f08947 */ /* 0x002fea000383ffff */
[----:B------:R-:W-:Y:S05]  /*1a1e0*/  BRA `(.L_x_12908) ;  /* 0xffffffc800ac7947 */ /* 0x000fea000383ffff */
.L_x_12811:
[----:B-1----:R1:W2:Y:S02]  /*1a1f0*/  SYNCS.PHASECHK.TRANS64.TRYWAIT P0, [R6+URZ+0x13240], R5 ;  /* 0x01324005060075a7 */ /* 0x0022a4000800017f */
[----:B--2---:R-:W-:Y:S05]  /*1a200*/  @!P0 NANOSLEEP.SYNCS 0x989680 ;  /* 0x009896800000895d */ /* 0x004fea0003900000 */
[----:B------:R-:W2:Y:S02]  /*1a210*/  @!P0 SYNCS.PHASECHK.TRANS64 P0, [R6+URZ+0x13240], R5 ;  /* 0x01324005060085a7 */ /* 0x000ea4000800007f */
[----:B--2---:R-:W-:Y:S05]  /*1a220*/  @!P0 BRA `(.L_x_12811) ;  /* 0xfffffffc00f08947 */ /* 0x004fea000383ffff */
[----:B------:R-:W-:Y:S05]  /*1a230*/  BRA `(.L_x_12909) ;  /* 0xffffffcc00287947 */ /* 0x000fea000383ffff */
.L_x_12817:
[----:B-1----:R1:W2:Y:S02]  /*1a240*/  SYNCS.PHASECHK.TRANS64.TRYWAIT P0, [R3+URZ+0x13270], R4 ;  /* 0x01327004030075a7 */ /* 0x0022a4000800017f */
[----:B--2---:R-:W-:Y:S05]  /*1a250*/  @!P0 NANOSLEEP.SYNCS 0x989680 ;  /* 0x009896800000895d */ /* 0x004fea0003900000 */
[----:B------:R-:W2:Y:S02]  /*1a260*/  @!P0 SYNCS.PHASECHK.TRANS64 P0, [R3+URZ+0x13270], R4 ;  /* 0x01327004030085a7 */ /* 0x000ea4000800007f */
[----:B--2---:R-:W-:Y:S05]  /*1a270*/  @!P0 BRA `(.L_x_12817) ;  /* 0xfffffffc00f08947 */ /* 0x004fea000383ffff */
[----:B------:R-:W-:Y:S05]  /*1a280*/  BRA `(.L_x_12910) ;  /* 0xffffffcc00c47947 */ /* 0x000fea000383ffff */
.L_x_12819:
[----:B-1----:R1:W2:Y:S02]  /*1a290*/  SYNCS.PHASECHK.TRANS64.TRYWAIT P0, [R3+URZ+0x13260], R4 ;  /* 0x01326004030075a7 */ /* 0x0022a4000800017f */
[----:B--2---:R-:W-:Y:S05]  /*1a2a0*/  @!P0 NANOSLEEP.SYNCS 0x989680 ;  /* 0x009896800000895d */ /* 0x004fea0003900000 */
[----:B------:R-:W2:Y:S02]  /*1a2b0*/  @!P0 SYNCS.PHASECHK.TRANS64 P0, [R3+URZ+0x13260], R4 ;  /* 0x01326004030085a7 */ /* 0x000ea4000800007f */
[----:B--2---:R-:W-:Y:S05]  /*1a2c0*/  @!P0 BRA `(.L_x_12819) ;  /* 0xfffffffc00f08947 */ /* 0x004fea000383ffff */
[----:B------:R-:W-:Y:S05]  /*1a2d0*/  BRA `(.L_x_12911) ;  /* 0xffffffcc00cc7947 */ /* 0x000fea000383ffff */
.L_x_12826:
[----:B-1----:R1:W2:Y:S02]  /*1a2e0*/  SYNCS.PHASECHK.TRANS64.TRYWAIT P1, [R0+URZ+0x13270], R3 ;  /* 0x01327003000075a7 */ /* 0x0022a4000802017f */
[----:B--2---:R-:W-:Y:S05]  /*1a2f0*/  @!P1 NANOSLEEP.SYNCS 0x989680 ;  /* 0x009896800000995d */ /* 0x004fea0003900000 */
[----:B------:R-:W2:Y:S02]  /*1a300*/  @!P1 SYNCS.PHASECHK.TRANS64 P1, [R0+URZ+0x13270], R3 ;  /* 0x01327003000095a7 */ /* 0x000ea4000802007f */
[----:B--2---:R-:W-:Y:S05]  /*1a310*/  @!P1 BRA `(.L_x_12826) ;  /* 0xfffffffc00f09947 */ /* 0x004fea000383ffff */
[----:B------:R-:W-:Y:S05]  /*1a320*/  BRA `(.L_x_12912) ;  /* 0xffffffd400607947 */ /* 0x000fea000383ffff */
.L_x_12828:
[----:B-1----:R1:W2:Y:S02]  /*1a330*/  SYNCS.PHASECHK.TRANS64.TRYWAIT P1, [R0+URZ+0x13260], R3 ;  /* 0x01326003000075a7 */ /* 0x0022a4000802017f */
[----:B--2---:R-:W-:Y:S05]  /*1a340*/  @!P1 NANOSLEEP.SYNCS 0x989680 ;  /* 0x009896800000995d */ /* 0x004fea0003900000 */
[----:B------:R-:W2:Y:S02]  /*1a350*/  @!P1 SYNCS.PHASECHK.TRANS64 P1, [R0+URZ+0x13260], R3 ;  /* 0x01326003000095a7 */ /* 0x000ea4000802007f */
[----:B--2---:R-:W-:Y:S05]  /*1a360*/  @!P1 BRA `(.L_x_12828) ;  /* 0xfffffffc00f09947 */ /* 0x004fea000383ffff */
[----:B------:R-:W-:Y:S05]  /*1a370*/  BRA `(.L_x_12913) ;  /* 0xffffffd400647947 */ /* 0x000fea000383ffff */
.L_x_12832:
        /* <DEDUP_REMOVED lines=8> */
.L_x_12915:
[----:B------:R-:W-:Y:S05]  /*1a400*/  BSYNC B0 ;  /* 0x0000000000007941 */ /* 0x000fea0003800000 */
.L_x_12914:
        /* <DEDUP_REMOVED lines=9> */
.L_x_12916:
        /* <DEDUP_REMOVED lines=18> */
.L_x_12917:
[----:B------:R-:W-:Y:S01]  /*1a5c0*/  IMAD.MOV.U32 R12, RZ, RZ, 0x2 ;  /* 0x00000002ff0c7424 */ /* 0x000fe200078e00ff */
[----:B------:R-:W-:-:S05]  /*1a5d0*/  SEL R5, R14, RZ, P1 ;  /* 0x000000ff0e057207 */ /* 0x000fca0000800000 */
[----:B------:R-:W-:-:S04]  /*1a5e0*/  IMAD.IADD R4, R2, 0x1, R5 ;  /* 0x0000000102047824 */ /* 0x000fc800078e0205 */
[----:B------:R-:W-:-:S07]  /*1a5f0*/  IMAD.MOV.U32 R13, RZ, RZ, R4 ;  /* 0x000000ffff0d7224 */ /* 0x000fce00078e0004 */
[----:B------:R-:W-:Y:S05]  /*1a600*/  WARPSYNC.COLLECTIVE R15, `(.L_x_12918) ;  /* 0x000000000f087348 */ /* 0x000fea0003c00000 */
[----:B------:R0:W1:Y:S02]  /*1a610*/  SHFL.UP P6, R14, R13, R12, R11 ;  /* 0x0400000c0d0e7389 */ /* 0x00006400000c000b */
[----:B01----:R-:W-:Y:S01]  /*1a620*/  ENDCOLLECTIVE ;  /* 0x000000000000791b */ /* 0x003fe20003800000 */
.L_x_12918:
[----:B------:R-:W-:Y:S01]  /*1a630*/  IMAD.MOV.U32 R12, RZ, RZ, 0x4 ;  /* 0x00000004ff0c7424 */ /* 0x000fe200078e00ff */
[----:B------:R-:W-:-:S05]  /*1a640*/  SEL R5, R14, RZ, P2 ;  /* 0x000000ff0e057207 */ /* 0x000fca0001000000 */
[----:B------:R-:W-:-:S04]  /*1a650*/  IMAD.IADD R5, R4, 0x1, R5 ;  /* 0x0000000104057824 */ /* 0x000fc800078e0205 */
[----:B------:R-:W-:-:S07]  /*1a660*/  IMAD.MOV.U32 R13, RZ, RZ, R5 ;  /* 0x000000ffff0d7224 */ /* 0x000fce00078e0005 */
[----:B------:R-:W-:Y:S05]  /*1a670*/  WARPSYNC.COLLECTIVE R15, `(.L_x_12919) ;  /* 0x000000000f087348 */ /* 0x000fea0003c00000 */
[----:B------:R0:W1:Y:S02]  /*1a680*/  SHFL.UP P6, R14, R13, R12, R11 ;  /* 0x0400000c0d0e7389 */ /* 0x00006400000c000b */
[----:B01----:R-:W-:Y:S01]  /*1a690*/  ENDCOLLECTIVE ;  /* 0x000000000000791b */ /* 0x003fe20003800000 */
.L_x_12919:
[----:B------:R-:W-:Y:S01]  /*1a6a0*/  IMAD.MOV.U32 R12, RZ, RZ, 0x8 ;  /* 0x00000008ff0c7424 */ /* 0x000fe200078e00ff */
[----:B------:R-:W-:-:S05]  /*1a6b0*/  SEL R6, R14, RZ, P3 ;  /* 0x000000ff0e067207 */ /* 0x000fca0001800000 */
[----:B------:R-:W-:-:S04]  /*1a6c0*/  IMAD.IADD R6, R5, 0x1, R6 ;  /* 0x0000000105067824 */ /* 0x000fc800078e0206 */
[----:B------:R-:W-:-:S07]  /*1a6d0*/  IMAD.MOV.U32 R13, RZ, RZ, R6 ;  /* 0x000000ffff0d7224 */ /* 0x000fce00078e0006 */
[----:B------:R-:W-:Y:S05]  /*1a6e0*/  WARPSYNC.COLLECTIVE R15, `(.L_x_12920) ;  /* 0x000000000f087348 */ /* 0x000fea0003c00000 */
[----:B------:R0:W1:Y:S02]  /*1a6f0*/  SHFL.UP P6, R14, R13, R12, R11 ;  /* 0x0400000c0d0e7389 */ /* 0x00006400000c000b */
[----:B01----:R-:W-:Y:S01]  /*1a700*/  ENDCOLLECTIVE ;  /* 0x000000000000791b */ /* 0x003fe20003800000 */
.L_x_12920:
[----:B------:R-:W-:Y:S01]  /*1a710*/  IMAD.MOV.U32 R12, RZ, RZ, 0x10 ;  /* 0x00000010ff0c7424 */ /* 0x000fe200078e00ff */
[----:B------:R-:W-:-:S05]  /*1a720*/  SEL R3, R14, RZ, P4 ;  /* 0x000000ff0e037207 */ /* 0x000fca0002000000 */
[----:B------:R-:W-:-:S04]  /*1a730*/  IMAD.IADD R4, R6, 0x1, R3 ;  /* 0x0000000106047824 */ /* 0x000fc800078e0203 */
[----:B------:R-:W-:-:S07]  /*1a740*/  IMAD.MOV.U32 R13, RZ, RZ, R4 ;  /* 0x000000ffff0d7224 */ /* 0x000fce00078e0004 */
[----:B------:R-:W-:Y:S05]  /*1a750*/  WARPSYNC.COLLECTIVE R15, `(.L_x_12921) ;  /* 0x000000000f087348 */ /* 0x000fea0003c00000 */
[----:B------:R0:W1:Y:S02]  /*1a760*/  SHFL.UP P6, R14, R13, R12, R11 ;  /* 0x0400000c0d0e7389 */ /* 0x00006400000c000b */
[----:B01----:R-:W-:Y:S01]  /*1a770*/  ENDCOLLECTIVE ;  /* 0x000000000000791b */ /* 0x003fe20003800000 */
.L_x_12921:
        /* <DEDUP_REMOVED lines=8> */
.L_x_12922:
[----:B------:R-:W-:Y:S05]  /*1a800*/  BRA `(.L_x_12923) ;  /* 0xffffffd800287947 */ /* 0x000fea000383ffff */
.L_x_12837:
        /* <DEDUP_REMOVED lines=8> */
.L_x_12925:
[----:B------:R-:W-:Y:S05]  /*1a890*/  BSYNC B0 ;  /* 0x0000000000007941 */ /* 0x000fea0003800000 */
.L_x_12924:
        /* <DEDUP_REMOVED lines=8> */
.L_x_12926:
[----:B------:R-:W-:Y:S01]  /*1a920*/  IMAD.MOV.U32 R12, RZ, RZ, 0x4 ;  /* 0x00000004ff0c7424 */ /* 0x000fe200078e00ff */
[----:B------:R-:W-:-:S05]  /*1a930*/  SEL R4, R14, RZ, P2 ;  /* 0x000000ff0e047207 */ /* 0x000fca0001000000 */
[----:B------:R-:W-:-:S04]  /*1a940*/  IMAD.IADD R4, R13, 0x1, R4 ;  /* 0x000000010d047824 */ /* 0x000fc800078e0204 */
[----:B------:R-:W-:-:S07]  /*1a950*/  IMAD.MOV.U32 R13, RZ, RZ, R4 ;  /* 0x000000ffff0d7224 */ /* 0x000fce00078e0004 */
[----:B------:R-:W-:Y:S05]  /*1a960*/  WARPSYNC.COLLECTIVE R15, `(.L_x_12927) ;  /* 0x000000000f087348 */ /* 0x000fea0003c00000 */
[----:B------:R0:W1:Y:S02]  /*1a970*/  SHFL.UP P6, R14, R13, R12, R11 ;  /* 0x0400000c0d0e7389 */ /* 0x00006400000c000b */
[----:B01----:R-:W-:Y:S01]  /*1a980*/  ENDCOLLECTIVE ;  /* 0x000000000000791b */ /* 0x003fe20003800000 */
.L_x_12927:
[----:B------:R-:W-:Y:S01]  /*1a990*/  IMAD.MOV.U32 R12, RZ, RZ, 0x8 ;  /* 0x00000008ff0c7424 */ /* 0x000fe200078e00ff */
[----:B------:R-:W-:-:S05]  /*1a9a0*/  SEL R5, R14, RZ, P3 ;  /* 0x000000ff0e057207 */ /* 0x000fca0001800000 */
[----:B------:R-:W-:-:S04]  /*1a9b0*/  IMAD.IADD R5, R4, 0x1, R5 ;  /* 0x0000000104057824 */ /* 0x000fc800078e0205 */
[----:B------:R-:W-:-:S07]  /*1a9c0*/  IMAD.MOV.U32 R13, RZ, RZ, R5 ;  /* 0x000000ffff0d7224 */ /* 0x000fce00078e0005 */
[----:B------:R-:W-:Y:S05]  /*1a9d0*/  WARPSYNC.COLLECTIVE R15, `(.L_x_12928) ;  /* 0x000000000f087348 */ /* 0x000fea0003c00000 */
[----:B------:R0:W1:Y:S02]  /*1a9e0*/  SHFL.UP P6, R14, R13, R12, R11 ;  /* 0x0400000c0d0e7389 */ /* 0x00006400000c000b */
[----:B01----:R-:W-:Y:S01]  /*1a9f0*/  ENDCOLLECTIVE ;  /* 0x000000000000791b */ /* 0x003fe20003800000 */
.L_x_12928:
[----:B------:R-:W-:Y:S01]  /*1aa00*/  IMAD.MOV.U32 R12, RZ, RZ, 0x10 ;  /* 0x00000010ff0c7424 */ /* 0x000fe200078e00ff */
[----:B------:R-:W-:-:S05]  /*1aa10*/  SEL R6, R14, RZ, P4 ;  /* 0x000000ff0e067207 */ /* 0x000fca0002000000 */
[----:B------:R-:W-:-:S04]  /*1aa20*/  IMAD.IADD R6, R5, 0x1, R6 ;  /* 0x0000000105067824 */ /* 0x000fc800078e0206 */
[----:B------:R-:W-:-:S07]  /*1aa30*/  IMAD.MOV.U32 R13, RZ, RZ, R6 ;  /* 0x000000ffff0d7224 */ /* 0x000fce00078e0006 */
[----:B------:R-:W-:Y:S05]  /*1aa40*/  WARPSYNC.COLLECTIVE R15, `(.L_x_12929) ;  /* 0x000000000f087348 */ /* 0x000fea0003c00000 */
[----:B------:R0:W1:Y:S02]  /*1aa50*/  SHFL.UP P6, R14, R13, R12, R11 ;  /* 0x0400000c0d0e7389 */ /* 0x00006400000c000b */
[----:B01----:R-:W-:Y:S01]  /*1aa60*/  ENDCOLLECTIVE ;  /* 0x000000000000791b */ /* 0x003fe20003800000 */
.L_x_12929:
        /* <DEDUP_REMOVED lines=8> */
.L_x_12930:
[----:B------:R-:W-:Y:S05]  /*1aaf0*/  BRA `(.L_x_12931) ;  /* 0xffffffd800087947 */ /* 0x000fea000383ffff */
.L_x_12839:
[----:B------:R-:W-:Y:S01]  /*1ab00*/  BSSY B0, `(.L_x_12932) ;  /* 0x0000006000007945 */ /* 0x000fe20003800000 */
[----:B------:R-:W-:Y:S01]  /*1ab10*/  PLOP3.LUT P6, PT, P6, PT, PT, 0x8, 0x0 ;  /* 0x000000000000781c */ /* 0x000fe200037ce170 */
[----:B------:R-:W-:-:S12]  /*1ab20*/  IMAD.MOV.U32 R15, RZ, RZ, -0x1 ;  /* 0xffffffffff0f7424 */ /* 0x000fd800078e00ff */
[----:B012---:R-:W-:Y:S05]  /*1ab30*/  WARPSYNC.COLLECTIVE R15, `(.L_x_12933) ;  /* 0x000000000f087348 */ /* 0x007fea0003c00000 */
[----:B------:R-:W-:Y:S01]  /*1ab40*/  VOTE.ANY R14, PT, P6 ;  /* 0x00000000000e7806 */ /* 0x000fe200030e0100 */
[----:B012---:R-:W-:Y:S06]  /*1ab50*/  ENDCOLLECTIVE ;  /* 0x000000000000791b */ /* 0x007fec0003800000 */
.L_x_12933:
[----:B------:R-:W-:Y:S05]  /*1ab60*/  BSYNC B0 ;  /* 0x0000000000007941 */ /* 0x000fea0003800000 */
.L_x_12932:
        /* <DEDUP_REMOVED lines=9> */
.L_x_12934:
[----:B------:R-:W-:Y:S01]  /*1ac00*/  IMAD.MOV.U32 R17, RZ, RZ, R14 ;  /* 0x000000ffff117224 */ /* 0x000fe200078e000e */
[----:B------:R-:W-:Y:S06]  /*1ac10*/  BRA `(.L_x_12935) ;  /* 0xffffffd400f87947 */ /* 0x000fec000383ffff */
.L_x_12841:
[----:B------:R-:W-:Y:S01]  /*1ac20*/  BSSY B0, `(.L_x_12936) ;  /* 0x0000007000007945 */ /* 0x000fe20003800000 */
[----:B------:R-:W-:Y:S02]  /*1ac30*/  IMAD.MOV.U32 R13, RZ, RZ, R3 ;  /* 0x000000ffff0d7224 */ /* 0x000fe400078e0003 */
[----:B-1----:R-:W-:Y:S02]  /*1ac40*/  IMAD.MOV.U32 R11, RZ, RZ, 0x1f ;  /* 0x0000001fff0b7424 */ /* 0x002fe400078e00ff */
[----:B------:R-:W-:-:S07]  /*1ac50*/  IMAD.MOV.U32 R15, RZ, RZ, -0x1 ;  /* 0xffffffffff0f7424 */ /* 0x000fce00078e00ff */
[----:B0-234-:R-:W-:Y:S05]  /*1ac60*/  WARPSYNC.COLLECTIVE R15, `(.L_x_12937) ;  /* 0x000000000f087348 */ /* 0x01dfea0003c00000 */
[----:B------:R1:W0:Y:S02]  /*1ac70*/  SHFL.IDX P6, R14, R13, R12, R11 ;  /* 0x0000000c0d0e7389 */ /* 0x00022400000c000b */
[----:B01234-:R-:W-:Y:S01]  /*1ac80*/  ENDCOLLECTIVE ;  /* 0x000000000000791b */ /* 0x01ffe20003800000 */
.L_x_12937:
[----:B------:R-:W-:Y:S05]  /*1ac90*/  BSYNC B0 ;  /* 0x0000000000007941 */ /* 0x000fea0003800000 */
.L_x_12936:
[----:B------:R-:W-:Y:S01]  /*1aca0*/  IMAD.MOV.U32 R5, RZ, RZ, R14 ;  /* 0x000000ffff057224 */ /* 0x000fe200078e000e */
[----:B------:R-:W-:Y:S06]  /*1acb0*/  BRA `(.L_x_12840) ;  /* 0xffffffd400ec7947 */ /* 0x000fec000383ffff */
.L_x_12845:
[----:B0-----:R0:W2:Y:S02]  /*1acc0*/  SYNCS.PHASECHK.TRANS64.TRYWAIT P0, [R8+URZ+0x13220], R0 ;  /* 0x01322000080075a7 */ /* 0x0010a4000800017f */
[----:B--2---:R-:W-:Y:S05]  /*1acd0*/  @!P0 NANOSLEEP.SYNCS 0x989680 ;  /* 0x009896800000895d */ /* 0x004fea0003900000 */
[----:B------:R-:W2:Y:S02]  /*1ace0*/  @!P0 SYNCS.PHASECHK.TRANS64 P0, [R8+URZ+0x13220], R0 ;  /* 0x01322000080085a7 */ /* 0x000ea4000800007f */
[----:B--2---:R-:W-:Y:S05]  /*1acf0*/  @!P0 BRA `(.L_x_12845) ;  /* 0xfffffffc00f08947 */ /* 0x004fea000383ffff */
[----:B------:R-:W-:Y:S05]  /*1ad00*/  BRA `(.L_x_12938) ;  /* 0xffffffdc00647947 */ /* 0x000fea000383ffff */
.L_x_12846:
        /* <DEDUP_REMOVED lines=11> */
.L_x_12940:
[----:B------:R-:W-:Y:S05]  /*1adc0*/  BSYNC B0 ;  /* 0x0000000000007941 */ /* 0x000fea0003800000 */
.L_x_12939:
[----:B------:R-:W-:Y:S05]  /*1add0*/  BRA `(.L_x_12941) ;  /* 0xffffffdc004c7947 */ /* 0x000fea000383ffff */
.L_x_12847:
[----:B------:R-:W-:Y:S01]  /*1ade0*/  BSSY B0, `(.L_x_12942) ;  /* 0x0000006000007945 */ /* 0x000fe20003800000 */
[----:B------:R-:W-:-:S07]  /*1adf0*/  IMAD.MOV.U32 R15, RZ, RZ, -0x1 ;  /* 0xffffffffff0f7424 */ /* 0x000fce00078e00ff */
[----:B01-34-:R-:W-:Y:S05]  /*1ae00*/  WARPSYNC.COLLECTIVE R15, `(.L_x_12943) ;  /* 0x000000000f0c7348 */ /* 0x01bfea0003c00000 */
[----:B------:R-:W-:Y:S02]  /*1ae10*/  ELECT P6, UR62, PT ;  /* 0x00000000003e782f */ /* 0x000fe400038c0000 */
[----:B------:R-:W-:Y:S01]  /*1ae20*/  MOV R14, UR62 ;  /* 0x0000003e000e7c02 */ /* 0x000fe20008000f00 */
[----:B01-34-:R-:W-:Y:S10]  /*1ae30*/  ENDCOLLECTIVE ;  /* 0x000000000000791b */ /* 0x01bff40003800000 */
.L_x_12943:
[----:B------:R-:W-:Y:S05]  /*1ae40*/  BSYNC B0 ;  /* 0x0000000000007941 */ /* 0x000fea0003800000 */
.L_x_12942:
[----:B------:R-:W-:Y:S05]  /*1ae50*/  BRA `(.L_x_12944) ;  /* 0xffffffdc00407947 */ /* 0x000fea000383ffff */
.L_x_12849:
[----:B0-----:R0:W2:Y:S02]  /*1ae60*/  SYNCS.PHASECHK.TRANS64.TRYWAIT P1, [R6+URZ], R3 ;  /* 0x00000003060075a7 */ /* 0x0010a4000802017f */
[----:B--2---:R-:W-:Y:S05]  /*1ae70*/  @!P1 NANOSLEEP.SYNCS 0x989680 ;  /* 0x009896800000995d */ /* 0x004fea0003900000 */
[----:B------:R-:W2:Y:S02]  /*1ae80*/  @!P1 SYNCS.PHASECHK.TRANS64 P1, [R6+URZ], R3 ;  /* 0x00000003060095a7 */ /* 0x000ea4000802007f */
[----:B--2---:R-:W-:Y:S05]  /*1ae90*/  @!P1 BRA `(.L_x_12849) ;  /* 0xfffffffc00f09947 */ /* 0x004fea000383ffff */
[----:B------:R-:W-:Y:S05]  /*1aea0*/  BRA `(.L_x_12945) ;  /* 0xffffffdc00747947 */ /* 0x000fea000383ffff */
.L_x_12850:
[----:B--2---:R2:W3:Y:S02]  /*1aeb0*/  SYNCS.PHASECHK.TRANS64.TRYWAIT P1, [R7+URZ], R0 ;  /* 0x00000000070075a7 */ /* 0x0044e4000802017f */
[----:B---3--:R-:W-:Y:S05]  /*1aec0*/  @!P1 NANOSLEEP.SYNCS 0x989680 ;  /* 0x009896800000995d */ /* 0x008fea0003900000 */
[----:B------:R-:W3:Y:S02]  /*1aed0*/  @!P1 SYNCS.PHASECHK.TRANS64 P1, [R7+URZ], R0 ;  /* 0x00000000070095a7 */ /* 0x000ee4000802007f */
[----:B---3--:R-:W-:Y:S05]  /*1aee0*/  @!P1 BRA `(.L_x_12850) ;  /* 0xfffffffc00f09947 */ /* 0x008fea000383ffff */
[----:B------:R-:W-:Y:S05]  /*1aef0*/  BRA `(.L_x_12946) ;  /* 0xffffffdc00687947 */ /* 0x000fea000383ffff */
.L_x_12852:
[----:B---3--:R3:W0:Y:S02]  /*1af00*/  SYNCS.PHASECHK.TRANS64.TRYWAIT P1, [R2+URZ+0x13260], R3 ;  /* 0x01326003020075a7 */ /* 0x008624000802017f */
[----:B0-----:R-:W-:Y:S05]  /*1af10*/  @!P1 NANOSLEEP.SYNCS 0x989680 ;  /* 0x009896800000995d */ /* 0x001fea0003900000 */
[----:B------:R-:W0:Y:S02]  /*1af20*/  @!P1 SYNCS.PHASECHK.TRANS64 P1, [R2+URZ+0x13260], R3 ;  /* 0x01326003020095a7 */ /* 0x000e24000802007f */
[----:B0-----:R-:W-:Y:S05]  /*1af30*/  @!P1 BRA `(.L_x_12852) ;  /* 0xfffffffc00f09947 */ /* 0x001fea000383ffff */
[----:B------:R-:W-:Y:S05]  /*1af40*/  BRA `(.L_x_12947) ;  /* 0xffffffdc00687947 */ /* 0x000fea000383ffff */
.L_x_12854:
[----:B------:R0:W0:Y:S02]  /*1af50*/  SYNCS.PHASECHK.TRANS64.TRYWAIT P1, [R5+URZ+0x13260], R0 ;  /* 0x01326000050075a7 */ /* 0x000024000802017f */
[----:B0-----:R-:W-:Y:S05]  /*1af60*/  @!P1 NANOSLEEP.SYNCS 0x989680 ;  /* 0x009896800000995d */ /* 0x001fea0003900000 */
[----:B------:R-:W0:Y:S02]  /*1af70*/  @!P1 SYNCS.PHASECHK.TRANS64 P1, [R5+URZ+0x13260], R0 ;  /* 0x01326000050095a7 */ /* 0x000e24000802007f */
[----:B0-----:R-:W-:Y:S05]  /*1af80*/  @!P1 BRA `(.L_x_12854) ;  /* 0xfffffffc00f09947 */ /* 0x001fea000383ffff */
[----:B------:R-:W-:Y:S05]  /*1af90*/  BRA `(.L_x_12948) ;  /* 0xffffffdc00687947 */ /* 0x000fea000383ffff */
.L_x_12856:
[----:B------:R0:W0:Y:S02]  /*1afa0*/  SYNCS.PHASECHK.TRANS64.TRYWAIT P0, [R2+URZ+0x13280], R3 ;  /* 0x01328003020075a7 */ /* 0x000024000800017f */
[----:B0-----:R-:W-:Y:S05]  /*1afb0*/  @!P0 NANOSLEEP.SYNCS 0x989680 ;  /* 0x009896800000895d */ /* 0x001fea0003900000 */
[----:B------:R-:W0:Y:S02]  /*1afc0*/  @!P0 SYNCS.PHASECHK.TRANS64 P0, [R2+URZ+0x13280], R3 ;  /* 0x01328003020085a7 */ /* 0x000e24000800007f */
[----:B0-----:R-:W-:Y:S05]  /*1afd0*/  @!P0 BRA `(.L_x_12856) ;  /* 0xfffffffc00f08947 */ /* 0x001fea000383ffff */
[----:B------:R-:W-:Y:S05]  /*1afe0*/  BRA `(.L_x_12857) ;  /* 0xffffffdc00647947 */ /* 0x000fea000383ffff */
.L_x_12949:
        /* <DEDUP_REMOVED lines=9> */
.L_x_12996:


//--------------------- .nv.global.init           --------------------------
	.section	.nv.global.init,"aw",@progbits
	.align	4
.nv.global.init:
	.type		_ZZN5flash28permute_output_fp8_VcolmajorIN4cute6TensorINS1_11ArrayEngineIN7cutlass10bfloat16_tELm64EEENS1_6LayoutINS1_5tupleIJNS8_IJNS1_1CILi2EEESA_NS9_ILi16EEEEEENS9_ILi1EEESD_EEENS8_IJNS8_IJSD_SA_NS9_ILi4EEEEEENS9_ILi0EEESH_EEEEEEEEEvRT_E9upper_map,@object
	.size		_ZZN5flash28permute_output_fp8_VcolmajorIN4cute6TensorINS1_11ArrayEngineIN7cutlass10bfloat16_tELm64EEENS1_6LayoutINS1_5tupleIJNS8_IJNS1_1CILi2EEESA_NS9_ILi16EEEEEENS9_ILi1EEESD_EEENS8_IJNS8_IJSD_SA_NS9_ILi4EEEEEENS9_ILi0EEESH_EEEEEEEEEvRT_E9upper_map,(_ZZN5flash28permute_output_fp8_VcolmajorIN4cute6TensorINS1_11ArrayEngineIN7cutlass10bfloat16_tELm32EEENS1_6LayoutINS1_5tupleIJNS8_IJNS1_1CILi2EEESA_NS9_ILi8EEEEEENS9_ILi1EEESD_EEENS8_IJNS8_IJSD_SA_NS9_ILi4EEEEEENS9_ILi0EEESH_EEEEEEEEEvRT_E9upper_map - _ZZN5flash28permute_output_fp8_VcolmajorIN4cute6TensorINS1_11ArrayEngineIN7cutlass10bfloat16_tELm64EEENS1_6LayoutINS1_5tupleIJNS8_IJNS1_1CILi2EEESA_NS9_ILi16EEEEEENS9_ILi1EEESD_EEENS8_IJNS8_IJSD_SA_NS9_ILi4EEEEEENS9_ILi0EEESH_EEEEEEEEEvRT_E9upper_map)
_ZZN5flash28permute_output_fp8_VcolmajorIN4cute6TensorINS1_11ArrayEngineIN7cutlass10bfloat16_tELm64EEENS1_6LayoutINS1_5tupleIJNS8_IJNS1_1CILi2EEESA_NS9_ILi16EEEEEENS9_ILi1EEESD_EEENS8_IJNS8_IJSD_SA_NS9_ILi4EEEEEENS9_ILi0EEESH_EEEEEEEEEvRT_E9upper_map:
        /*0000*/ 	.byte	0x00, 0x00, 0x00, 0x00, 0x02, 0x00, 0x00, 0x00, 0x03, 0x00, 0x00, 0x00, 0x01, 0x00, 0x00, 0x00
	.type		_ZZN5flash28permute_output_fp8_VcolmajorIN4cute6TensorINS1_11ArrayEngineIN7cutlass10bfloat16_tELm32EEENS1_6LayoutINS1_5tupleIJNS8_IJNS1_1CILi2EEESA_NS9_ILi8EEEEEENS9_ILi1EEESD_EEENS8_IJNS8_IJSD_SA_NS9_ILi4EEEEEENS9_ILi0EEESH_EEEEEEEEEvRT_E9upper_map,@object
	.size		_ZZN5flash28permute_output_fp8_VcolmajorIN4cute6TensorINS1_11ArrayEngineIN7cutlass10bfloat16_tELm32EEENS1_6LayoutINS1_5tupleIJNS8_IJNS1_1CILi2EEESA_NS9_ILi8EEEEEENS9_ILi1EEESD_EEENS8_IJNS8_IJSD_SA_NS9_ILi4EEEEEENS9_ILi0EEESH_EEEEEEEEEvRT_E9upper_map,(_ZZN5flash28permute_output_fp8_VcolmajorIN4cute6TensorINS1_11ArrayEngineIN7cutlass10bfloat16_tELm96EEENS1_6LayoutINS1_5tupleIJNS8_IJNS1_1CILi2EEESA_NS9_ILi24EEEEEENS9_ILi1EEESD_EEENS8_IJNS8_IJSD_SA_NS9_ILi4EEEEEENS9_ILi0EEESH_EEEEEEEEEvRT_E9upper_map - _ZZN5flash28permute_output_fp8_VcolmajorIN4cute6TensorINS1_11ArrayEngineIN7cutlass10bfloat16_tELm32EEENS1_6LayoutINS1_5tupleIJNS8_IJNS1_1CILi2EEESA_NS9_ILi8EEEEEENS9_ILi1EEESD_EEENS8_IJNS8_IJSD_SA_NS9_ILi4EEEEEENS9_ILi0EEESH_EEEEEEEEEvRT_E9upper_map)
_ZZN5flash28permute_output_fp8_VcolmajorIN4cute6TensorINS1_11ArrayEngineIN7cutlass10bfloat16_tELm32EEENS1_6LayoutINS1_5tupleIJNS8_IJNS1_1CILi2EEESA_NS9_ILi8EEEEEENS9_ILi1EEESD_EEENS8_IJNS8_IJSD_SA_NS9_ILi4EEEEEENS9_ILi0EEESH_EEEEEEEEEvRT_E9upper_map:
        /*0010*/ 	.byte	0x00, 0x00, 0x00, 0x00, 0x02, 0x00, 0x00, 0x00, 0x03, 0x00, 0x00, 0x00, 0x01, 0x00, 0x00, 0x00
	.type		_ZZN5flash28permute_output_fp8_VcolmajorIN4cute6TensorINS1_11ArrayEngineIN7cutlass10bfloat16_tELm96EEENS1_6LayoutINS1_5tupleIJNS8_IJNS1_1CILi2EEESA_NS9_ILi24EEEEEENS9_ILi1EEESD_EEENS8_IJNS8_IJSD_SA_NS9_ILi4EEEEEENS9_ILi0EEESH_EEEEEEEEEvRT_E9upper_map,@object
	.size		_ZZN5flash28permute_output_fp8_VcolmajorIN4cute6TensorINS1_11ArrayEngineIN7cutlass10bfloat16_tELm96EEENS1_6LayoutINS1_5tupleIJNS8_IJNS1_1CILi2EEESA_NS9_ILi24EEEEEENS9_ILi1EEESD_EEENS8_IJNS8_IJSD_SA_NS9_ILi4EEEEEENS9_ILi0EEESH_EEEEEEEEEvRT_E9upper_map,(_ZZN5flash28permute_output_fp8_VcolmajorIN4cute6TensorINS1_11ArrayEngineIN7cutlass10bfloat16_tELm128EEENS1_6LayoutINS1_5tupleIJNS8_IJNS1_1CILi2EEESA_NS9_ILi32EEEEEENS9_ILi1EEESD_EEENS8_IJNS8_IJSD_SA_NS9_ILi4EEEEEENS9_ILi0EEESH_EEEEEEEEEvRT_E9upper_map - _ZZN5flash28permute_output_fp8_VcolmajorIN4cute6TensorINS1_11ArrayEngineIN7cutlass10bfloat16_tELm96EEENS1_6LayoutINS1_5tupleIJNS8_IJNS1_1CILi2EEESA_NS9_ILi24EEEEEENS9_ILi1EEESD_EEENS8_IJNS8_IJSD_SA_NS9_ILi4EEEEEENS9_ILi0EEESH_EEEEEEEEEvRT_E9upper_map)
_ZZN5flash28permute_output_fp8_VcolmajorIN4cute6TensorINS1_11ArrayEngineIN7cutlass10bfloat16_tELm96EEENS1_6LayoutINS1_5tupleIJNS8_IJNS1_1CILi2EEESA_NS9_ILi24EEEEEENS9_ILi1EEESD_EEENS8_IJNS8_IJSD_SA_NS9_ILi4EEEEEENS9_ILi0EEESH_EEEEEEEEEvRT_E9upper_map:
        /*0020*/ 	.byte	0x00, 0x00, 0x00, 0x00, 0x02, 0x00, 0x00, 0x00, 0x03, 0x00, 0x00, 0x00, 0x01, 0x00, 0x00, 0x00
	.type		_ZZN5flash28permute_output_fp8_VcolmajorIN4cute6TensorINS1_11ArrayEngineIN7cutlass10bfloat16_tELm128EEENS1_6LayoutINS1_5tupleIJNS8_IJNS1_1CILi2EEESA_NS9_ILi32EEEEEENS9_ILi1EEESD_EEENS8_IJNS8_IJSD_SA_NS9_ILi4EEEEEENS9_ILi0EEESH_EEEEEEEEEvRT_E9upper_map,@object
	.size		_ZZN5flash28permute_output_fp8_VcolmajorIN4cute6TensorINS1_11ArrayEngineIN7cutlass10bfloat16_tELm128EEENS1_6LayoutINS1_5tupleIJNS8_IJNS1_1CILi2EEESA_NS9_ILi32EEEEEENS9_ILi1EEESD_EEENS8_IJNS8_IJSD_SA_NS9_ILi4EEEEEENS9_ILi0EEESH_EEEEEEEEEvRT_E9upper_map,(_ZZN5flash28permute_output_fp8_VcolmajorIN4cute6TensorINS1_11ArrayEngineIN7cutlass10bfloat16_tELm48EEENS1_6LayoutINS1_5tupleIJNS8_IJNS1_1CILi2EEESA_NS9_ILi12EEEEEENS9_ILi1EEESD_EEENS8_IJNS8_IJSD_SA_NS9_ILi4EEEEEENS9_ILi0EEESH_EEEEEEEEEvRT_E9upper_map - _ZZN5flash28permute_output_fp8_VcolmajorIN4cute6TensorINS1_11ArrayEngineIN7cutlass10bfloat16_tELm128EEENS1_6LayoutINS1_5tupleIJNS8_IJNS1_1CILi2EEESA_NS9_ILi32EEEEEENS9_ILi1EEESD_EEENS8_IJNS8_IJSD_SA_NS9_ILi4EEEEEENS9_ILi0EEESH_EEEEEEEEEvRT_E9upper_map)
_ZZN5flash28permute_output_fp8_VcolmajorIN4cute6TensorINS1_11ArrayEngineIN7cutlass10bfloat16_tELm128EEENS1_6LayoutINS1_5tupleIJNS8_IJNS1_1CILi2EEESA_NS9_ILi32EEEEEENS9_ILi1EEESD_EEENS8_IJNS8_IJSD_SA_NS9_ILi4EEEEEENS9_ILi0EEESH_EEEEEEEEEvRT_E9upper_map:
        /*0030*/ 	.byte	0x00, 0x00, 0x00, 0x00, 0x02, 0x00, 0x00, 0x00, 0x03, 0x00, 0x00, 0x00, 0x01, 0x00, 0x00, 0x00
	.type		_ZZN5flash28permute_output_fp8_VcolmajorIN4cute6TensorINS1_11ArrayEngineIN7cutlass10bfloat16_tELm48EEENS1_6LayoutINS1_5tupleIJNS8_IJNS1_1CILi2EEESA_NS9_ILi12EEEEEENS9_ILi1EEESD_EEENS8_IJNS8_IJSD_SA_NS9_ILi4EEEEEENS9_ILi0EEESH_EEEEEEEEEvRT_E9upper_map,@object
	.size		_ZZN5flash28permute_output_fp8_VcolmajorIN4cute6TensorINS1_11ArrayEngineIN7cutlass10bfloat16_tELm48EEENS1_6LayoutINS1_5tupleIJNS8_IJNS1_1CILi2EEESA_NS9_ILi12EEEEEENS9_ILi1EEESD_EEENS8_IJNS8_IJSD_SA_NS9_ILi4EEEEEENS9_ILi0EEESH_EEEEEEEEEvRT_E9upper_map,($str$25 - _ZZN5flash28permute_output_fp8_VcolmajorIN4cute6TensorINS1_11ArrayEngineIN7cutlass10bfloat16_tELm48EEENS1_6LayoutINS1_5tupleIJNS8_IJNS1_1CILi2EEESA_NS9_ILi12EEEEEENS9_ILi1EEESD_EEENS8_IJNS8_IJSD_SA_NS9_ILi4EEEEEENS9_ILi0EEESH_EEEEEEEEEvRT_E9upper_map)
_ZZN5flash28permute_output_fp8_VcolmajorIN4cute6TensorINS1_11ArrayEngineIN7cutlass10bfloat16_tELm48EEENS1_6LayoutINS1_5tupleIJNS8_IJNS1_1CILi2EEESA_NS9_ILi12EEEEEENS9_ILi1EEESD_EEENS8_IJNS8_IJSD_SA_NS9_ILi4EEEEEENS9_ILi0EEESH_EEEEEEEEEvRT_E9upper_map:
        /*0040*/ 	.byte	0x00, 0x00, 0x00, 0x00, 0x02, 0x00, 0x00, 0x00, 0x03, 0x00, 0x00, 0x00, 0x01, 0x00, 0x00, 0x00
	.type		$str$25,@object
	.size		$str$25,($str$26 - $str$25)
$str$25:
        /*0050*/ 	.byte	0x28, 0x61, 0x64, 0x64, 0x72, 0x65, 0x73, 0x73, 0x20, 0x26, 0x20, 0x6d, 0x61, 0x73, 0x6b, 0x29
        /*0060*/ 	.byte	0x20, 0x3d, 0x3d, 0x20, 0x30, 0x00
	.type		$str$26,@object
	.size		$str$26,(__unnamed_5 - $str$26)
$str$26:
        /*0066*/ 	.byte	0x2f, 0x74, 0x6d, 0x70, 0x2f, 0x6f, 0x73, 0x73, 0x5f, 0x6b, 0x65, 0x72, 0x6e, 0x65, 0x6c, 0x73
        /*0076*/ 	.byte	0x5f, 0x73, 0x72, 0x63, 0x2f, 0x66, 0x6c, 0x61, 0x73, 0x68, 0x5f, 0x61, 0x74, 0x74, 0x65, 0x6e
        /*0086*/ 	.byte	0x74, 0x69, 0x6f, 0x6e, 0x2f, 0x63, 0x73, 0x72, 0x63, 0x2f, 0x63, 0x75, 0x74, 0x6c, 0x61, 0x73
        /*0096*/ 	.byte	0x73, 0x2f, 0x69, 0x6e, 0x63, 0x6c, 0x75, 0x64, 0x65, 0x2f, 0x63, 0x75, 0x74, 0x65, 0x2f, 0x70
        /*00a6*/ 	.byte	0x6f, 0x69, 0x6e, 0x74, 0x65, 0x72, 0x5f, 0x66, 0x6c, 0x61, 0x67, 0x67, 0x65, 0x64, 0x2e, 0x68
        /*00b6*/ 	.byte	0x70, 0x70, 0x00
	.type		__unnamed_5,@object
	.size		__unnamed_5,(__unnamed_34 - __unnamed_5)
__unnamed_5:
        /* <DEDUP_REMOVED lines=24> */
        /*0239*/ 	.byte	0x26, 0x5d, 0x00
	.type		__unnamed_34,@object
	.size		__unnamed_34,(__unnamed_12 - __unnamed_34)
__unnamed_34:
        /* <DEDUP_REMOVED lines=25> */
	.type		__unnamed_12,@object
	.size		__unnamed_12,(__unnamed_17 - __unnamed_12)
__unnamed_12:
        /* <DEDUP_REMOVED lines=24> */
        /*053f*/ 	.byte	0x3e, 0x3e, 0x20, 0x26, 0x5d, 0x00
	.type		__unnamed_17,@object
	.size		__unnamed_17,(__unnamed_24 - __unnamed_17)
__unnamed_17:
        /* <DEDUP_REMOVED lines=25> */
	.type		__unnamed_24,@object
	.size		__unnamed_24,(__unnamed_18 - __unnamed_24)
__unnamed_24:
        /* <DEDUP_REMOVED lines=25> */
	.type		__unnamed_18,@object
	.size		__unnamed_18,(__unnamed_11 - __unnamed_18)
__unnamed_18:
        /* <DEDUP_REMOVED lines=25> */
	.type		__unnamed_11,@object
	.size		__unnamed_11,(__unnamed_23 - __unnamed_11)
__unnamed_11:
        /* <DEDUP_REMOVED lines=25> */
	.type		__unnamed_23,@object
	.size		__unnamed_23,(__unnamed_6 - __unnamed_23)
__unnamed_23:
        /* <DEDUP_REMOVED lines=25> */
	.type		__unnamed_6,@object
	.size		__unnamed_6,(__unnamed_29 - __unnamed_6)
__unnamed_6:
        /* <DEDUP_REMOVED lines=25> */
	.type		__unnamed_29,@object
	.size		__unnamed_29,(__unnamed_32 - __unnamed_29)
__unnamed_29:
        /* <DEDUP_REMOVED lines=24> */
        /*0fe9*/ 	.byte	0x34, 0x3e, 0x3e, 0x3e, 0x3e, 0x3e, 0x20, 0x26, 0x5d, 0x00
	.type		__unnamed_32,@object
	.size		__unnamed_32,(__unnamed_4 - __unnamed_32)
__unnamed_32:
        /* <DEDUP_REMOVED lines=28> */
        /*11b3*/ 	.byte	0x3a, 0x43, 0x3c, 0x31, 0x36, 0x33, 0x38, 0x34, 0x3e, 0x3e, 0x3e, 0x3e, 0x3e, 0x5d, 0x00
	.type		__unnamed_4,@object
	.size		__unnamed_4,(__unnamed_2 - __unnamed_4)
__unnamed_4:
        /* <DEDUP_REMOVED lines=29> */
	.type		__unnamed_2,@object
	.size		__unnamed_2,(__unnamed_1 - __unnamed_2)
__unnamed_2:
        /* <DEDUP_REMOVED lines=29> */
	.type		__unnamed_1,@object
	.size		__unnamed_1,(__unnamed_3 - __unnamed_1)
__unnamed_1:
        /* <DEDUP_REMOVED lines=29> */
        /*1730*/ 	.byte	0x00
	.type		__unnamed_3,@object
	.size		__unnamed_3,(__unnamed_8 - __unnamed_3)
__unnamed_3:
        /* <DEDUP_REMOVED lines=30> */
	.type		__unnamed_8,@object
	.size		__unnamed_8,(__unnamed_15 - __unnamed_8)
__unnamed_8:
        /* <DEDUP_REMOVED lines=29> */
        /*1ad2*/ 	.byte	0x5d, 0x00
	.type		__unnamed_15,@object
	.size		__unnamed_15,(__unnamed_10 - __unnamed_15)
__unnamed_15:
        /* <DEDUP_REMOVED lines=30> */
	.type		__unnamed_10,@object
	.size		__unnamed_10,(__unnamed_27 - __unnamed_10)
__unnamed_10:
        /* <DEDUP_REMOVED lines=30> */
	.type		__unnamed_27,@object
	.size		__unnamed_27,(__unnamed_21 - __unnamed_27)
__unnamed_27:
        /* <DEDUP_REMOVED lines=30> */
	.type		__unnamed_21,@object
	.size		__unnamed_21,(__unnamed_14 - __unnamed_21)
__unnamed_21:
        /* <DEDUP_REMOVED lines=30> */
	.type		__unnamed_14,@object
	.size		__unnamed_14,(__unnamed_16 - __unnamed_14)
__unnamed_14:
        /* <DEDUP_REMOVED lines=30> */
	.type		__unnamed_16,@object
	.size		__unnamed_16,(__unnamed_9 - __unnamed_16)
__unnamed_16:
        /* <DEDUP_REMOVED lines=30> */
	.type		__unnamed_9,@object
	.size		__unnamed_9,(__unnamed_22 - __unnamed_9)
__unnamed_9:
        /* <DEDUP_REMOVED lines=30> */
	.type		__unnamed_22,@object
	.size		__unnamed_22,(__unnamed_20 - __unnamed_22)
__unnamed_22:
        /* <DEDUP_REMOVED lines=30> */
	.type		__unnamed_20,@object
	.size		__unnamed_20,(__unnamed_13 - __unnamed_20)
__unnamed_20:
        /* <DEDUP_REMOVED lines=30> */
	.type		__unnamed_13,@object
	.size		__unnamed_13,(__unnamed_31 - __unnamed_13)
__unnamed_13:
        /* <DEDUP_REMOVED lines=30> */
	.type		__unnamed_31,@object
	.size		__unnamed_31,(__unnamed_7 - __unnamed_31)
__unnamed_31:
        /* <DEDUP_REMOVED lines=30> */
	.type		__unnamed_7,@object
	.size		__unnamed_7,(__unnamed_33 - __unnamed_7)
__unnamed_7:
        /* <DEDUP_REMOVED lines=30> */
	.type		__unnamed_33,@object
	.size		__unnamed_33,(__unnamed_19 - __unnamed_33)
__unnamed_33:
        /* <DEDUP_REMOVED lines=30> */
	.type		__unnamed_19,@object
	.size		__unnamed_19,(__unnamed_30 - __unnamed_19)
__unnamed_19:
        /* <DEDUP_REMOVED lines=29> */
        /*3458*/ 	.byte	0x3e, 0x20, 0x26, 0x5d, 0x00
	.type		__unnamed_30,@object
	.size		__unnamed_30,(__unnamed_28 - __unnamed_30)
__unnamed_30:
        /* <DEDUP_REMOVED lines=30> */
	.type		__unnamed_28,@object
	.size		__unnamed_28,(__unnamed_26 - __unnamed_28)
__unnamed_28:
        /* <DEDUP_REMOVED lines=30> */
	.type		__unnamed_26,@object
	.size		__unnamed_26,(__unnamed_25 - __unnamed_26)
__unnamed_26:
        /* <DEDUP_REMOVED lines=30> */
	.type		__unnamed_25,@object
	.size		__unnamed_25,(.L_28 - __unnamed_25)
__unnamed_25:
        /* <DEDUP_REMOVED lines=29> */
        /*3baf*/ 	.byte	0x3e, 0x3e, 0x3e, 0x3e, 0x20, 0x26, 0x5d, 0x00
.L_28:


//--------------------- .nv.shared._ZN7cutlass13device_kernelIN5flash11enable_sm90INS1_16FlashAttnFwdSm90INS1_25CollectiveMainloopFwdSm90ILi2EN4cute5tupleIJNS5_1CILi1EEES8_S8_EEENS6_IJNS7_ILi128EEESA_NS7_ILi256EEEEEELi256ENS_12float_e4m3_tEfNS_4arch4Sm90ELb0ELb0ELb0ELb0ELb0ELb0ELb0ELb1ELb1ELb1ELb0ELb0EEENS1_21CollectiveEpilogueFwdINS6_IJSA_SB_SA_EEES9_NS_10bfloat16_tESF_Li256ELb0ELb1ELb0ELb1EEENS1_29StaticPersistentTileSchedulerILb0EEEEEEEEEvNT_6ParamsE --------------------------
	.section	.nv.shared._ZN7cutlass13device_kernelIN5flash11enable_sm90INS1_16FlashAttnFwdSm90INS1_25CollectiveMainloopFwdSm90ILi2EN4cute5tupleIJNS5_1CILi1EEES8_S8_EEENS6_IJNS7_ILi128EEESA_NS7_ILi256EEEEEELi256ENS_12float_e4m3_tEfNS_4arch4Sm90ELb0ELb0ELb0ELb0ELb0ELb0ELb0ELb1ELb1ELb1ELb0ELb0EEENS1_21CollectiveEpilogueFwdINS6_IJSA_SB_SA_EEES9_NS_10bfloat16_tESF_Li256ELb0ELb1ELb0ELb1EEENS1_29StaticPersistentTileSchedulerILb0EEEEEEEEEvNT_6ParamsE,"aw",@nobits
	.sectionflags	@""
	.align	16
	.zero		1024


//--------------------- .nv.shared.reserved.0     --------------------------
	.section	.nv.shared.reserved.0,"aw",@nobits
	.weak		__nv_reservedSMEM_offset_0_alias
	.size		__nv_reservedSMEM_offset_0_alias, 0, 0
	.other		__nv_reservedSMEM_offset_0_alias,@"STO_CUDA_RESERVED_SHARED STV_DEFAULT"
__nv_reservedSMEM_offset_0_alias:
	.zero		0


//--------------------- .nv.global                --------------------------
	.section	.nv.global,"aw",@nobits
.nv.global:
	.type		_ZN74_INTERNAL_8375f83d_38_flash_fwd_hdimall_e4m3_packgqa_sm90_cu_677d2eb9_34034cute1_E,@object
	.size		_ZN74_INTERNAL_8375f83d_38_flash_fwd_hdimall_e4m3_packgqa_sm90_cu_677d2eb9_34034cute1_E,(_ZN74_INTERNAL_8375f83d_38_flash_fwd_hdimall_e4m3_packgqa_sm90_cu_677d2eb9_34034cuda3std3__45__cpo6cbeginE - _ZN74_INTERNAL_8375f83d_38_flash_fwd_hdimall_e4m3_packgqa_sm90_cu_677d2eb9_34034cute1_E)
_ZN74_INTERNAL_8375f83d_38_flash_fwd_hdimall_e4m3_packgqa_sm90_cu_677d2eb9_34034cute1_E:
	.zero		1
	.type		_ZN74_INTERNAL_8375f83d_38_flash_fwd_hdimall_e4m3_packgqa_sm90_cu_677d2eb9_34034cuda3std3__45__cpo6cbeginE,@object
	.size		_ZN74_INTERNAL_8375f83d_38_flash_fwd_hdimall_e4m3_packgqa_sm90_cu_677d2eb9_34034cuda3std3__45__cpo6cbeginE,(_ZN74_INTERNAL_8375f83d_38_flash_fwd_hdimall_e4m3_packgqa_sm90_cu_677d2eb9_34034cuda3std3__48in_placeE - _ZN74_INTERNAL_8375f83d_38_flash_fwd_hdimall_e4m3_packgqa_sm90_cu_677d2eb9_34034cuda3std3__45__cpo6cbeginE)
_ZN74_INTERNAL_8375f83d_38_flash_fwd_hdimall_e4m3_packgqa_sm90_cu_677d2eb9_34034cuda3std3__45__cpo6cbeginE:
	.zero		1
	.type		_ZN74_INTERNAL_8375f83d_38_flash_fwd_hdimall_e4m3_packgqa_sm90_cu_677d2eb9_34034cuda3std3__48in_placeE,@object
	.size		_ZN74_INTERNAL_8375f83d_38_flash_fwd_hdimall_e4m3_packgqa_sm90_cu_677d2eb9_34034cuda3std3__48in_placeE,(_ZN74_INTERNAL_8375f83d_38_flash_fwd_hdimall_e4m3_packgqa_sm90_cu_677d2eb9_34034cuda3std6ranges3__45__cpo9iter_moveE - _ZN74_INTERNAL_8375f83d_38_flash_fwd_hdimall_e4m3_packgqa_sm90_cu_677d2eb9_34034cuda3std3__48in_placeE)
_ZN74_INTERNAL_8375f83d_38_flash_fwd_hdimall_e4m3_packgqa_sm90_cu_677d2eb9_34034cuda3std3__48in_placeE:
	.zero		1
	.type		_ZN74_INTERNAL_8375f83d_38_flash_fwd_hdimall_e4m3_packgqa_sm90_cu_677d2eb9_34034cuda3std6ranges3__45__cpo9iter_moveE,@object
	.size		_ZN74_INTERNAL_8375f83d_38_flash_fwd_hdimall_e4m3_packgqa_sm90_cu_677d2eb9_34034cuda3std6ranges3__45__cpo9iter_moveE,(_ZN74_INTERNAL_8375f83d_38_flash_fwd_hdimall_e4m3_packgqa_sm90_cu_677d2eb9_34034cuda3std3__45__cpo5beginE - _ZN74_INTERNAL_8375f83d_38_flash_fwd_hdimall_e4m3_packgqa_sm90_cu_677d2eb9_34034cuda3std6ranges3__45__cpo9iter_moveE)
_ZN74_INTERNAL_8375f83d_38_flash_fwd_hdimall_e4m3_packgqa_sm90_cu_677d2eb9_34034cuda3std6ranges3__45__cpo9iter_moveE:
	.zero		1
	.type		_ZN74_INTERNAL_8375f83d_38_flash_fwd_hdimall_e4m3_packgqa_sm90_cu_677d2eb9_34034cuda3std3__45__cpo5beginE,@object
	.size		_ZN74_INTERNAL_8375f83d_38_flash_fwd_hdimall_e4m3_packgqa_sm90_cu_677d2eb9_34034cuda3std3__45__cpo5beginE,(_ZN74_INTERNAL_8375f83d_38_flash_fwd_hdimall_e4m3_packgqa_sm90_cu_677d2eb9_34034cuda3std3__476_GLOBAL__N__8375f83d_38_flash_fwd_hdimall_e4m3_packgqa_sm90_cu_677d2eb9_34036ignoreE - _ZN74_INTERNAL_8375f83d_38_flash_fwd_hdimall_e4m3_packgqa_sm90_cu_677d2eb9_34034cuda3std3__45__cpo5beginE)
_ZN74_INTERNAL_8375f83d_38_flash_fwd_hdimall_e4m3_packgqa_sm90_cu_677d2eb9_34034cuda3std3__45__cpo5beginE:
	.zero		1
	.type		_ZN74_INTERNAL_8375f83d_38_flash_fwd_hdimall_e4m3_packgqa_sm90_cu_677d2eb9_34034cuda3std3__476_GLOBAL__N__8375f83d_38_flash_fwd_hdimall_e4m3_packgqa_sm90_cu_677d2eb9_34036ignoreE,@object
	.size		_ZN74_INTERNAL_8375f83d_38_flash_fwd_hdimall_e4m3_packgqa_sm90_cu_677d2eb9_34034cuda3std3__476_GLOBAL__N__8375f83d_38_flash_fwd_hdimall_e4m3_packgqa_sm90_cu_677d2eb9_34036ignoreE,(_ZN74_INTERNAL_8375f83d_38_flash_fwd_hdimall_e4m3_packgqa_sm90_cu_677d2eb9_34034cute7productE - _ZN74_INTERNAL_8375f83d_38_flash_fwd_hdimall_e4m3_packgqa_sm90_cu_677d2eb9_34034cuda3std3__476_GLOBAL__N__8375f83d_38_flash_fwd_hdimall_e4m3_packgqa_sm90_cu_677d2eb9_34036ignoreE)
_ZN74_INTERNAL_8375f83d_38_flash_fwd_hdimall_e4m3_packgqa_sm90_cu_677d2eb9_34034cuda3std3__476_GLOBAL__N__8375f83d_38_flash_fwd_hdimall_e4m3_packgqa_sm90_cu_677d2eb9_34036ignoreE:
	.zero		1
	.type		_ZN74_INTERNAL_8375f83d_38_flash_fwd_hdimall_e4m3_packgqa_sm90_cu_677d2eb9_34034cute7productE,@object
	.size		_ZN74_INTERNAL_8375f83d_38_flash_fwd_hdimall_e4m3_packgqa_sm90_cu_677d2eb9_34034cute7productE,(_ZN74_INTERNAL_8375f83d_38_flash_fwd_hdimall_e4m3_packgqa_sm90_cu_677d2eb9_34034cuda3std3__45__cpo3endE - _ZN74_INTERNAL_8375f83d_38_flash_fwd_hdimall_e4m3_packgqa_sm90_cu_677d2eb9_34034cute7productE)
_ZN74_INTERNAL_8375f83d_38_flash_fwd_hdimall_e4m3_packgqa_sm90_cu_677d2eb9_34034cute7productE:
	.zero		1
	.type		_ZN74_INTERNAL_8375f83d_38_flash_fwd_hdimall_e4m3_packgqa_sm90_cu_677d2eb9_34034cuda3std3__45__cpo3endE,@object
	.size		_ZN74_INTERNAL_8375f83d_38_flash_fwd_hdimall_e4m3_packgqa_sm90_cu_677d2eb9_34034cuda3std3__45__cpo3endE,(_ZN74_INTERNAL_8375f83d_38_flash_fwd_hdimall_e4m3_packgqa_sm90_cu_677d2eb9_34034cuda3std3__419piecewise_constructE - _ZN74_INTERNAL_8375f83d_38_flash_fwd_hdimall_e4m3_packgqa_sm90_cu_677d2eb9_34034cuda3std3__45__cpo3endE)
_ZN74_INTERNAL_8375f83d_38_flash_fwd_hdimall_e4m3_packgqa_sm90_cu_677d2eb9_34034cuda3std3__45__cpo3endE:
	.zero		1
	.type		_ZN74_INTERNAL_8375f83d_38_flash_fwd_hdimall_e4m3_packgqa_sm90_cu_677d2eb9_34034cuda3std3__419piecewise_constructE,@object
	.size		_ZN74_INTERNAL_8375f83d_38_flash_fwd_hdimall_e4m3_packgqa_sm90_cu_677d2eb9_34034cuda3std3__419piecewise_constructE,(_ZN74_INTERNAL_8375f83d_38_flash_fwd_hdimall_e4m3_packgqa_sm90_cu_677d2eb9_34034cuda3std3__45__cpo4cendE - _ZN74_INTERNAL_8375f83d_38_flash_fwd_hdimall_e4m3_packgqa_sm90_cu_677d2eb9_34034cuda3std3__419piecewise_constructE)
_ZN74_INTERNAL_8375f83d_38_flash_fwd_hdimall_e4m3_packgqa_sm90_cu_677d2eb9_34034cuda3std3__419piecewise_constructE:
	.zero		1
	.type		_ZN74_INTERNAL_8375f83d_38_flash_fwd_hdimall_e4m3_packgqa_sm90_cu_677d2eb9_34034cuda3std3__45__cpo4cendE,@object
	.size		_ZN74_INTERNAL_8375f83d_38_flash_fwd_hdimall_e4m3_packgqa_sm90_cu_677d2eb9_34034cuda3std3__45__cpo4cendE,(_ZN74_INTERNAL_8375f83d_38_flash_fwd_hdimall_e4m3_packgqa_sm90_cu_677d2eb9_34034cuda3std6ranges3__45__cpo4swapE - _ZN74_INTERNAL_8375f83d_38_flash_fwd_hdimall_e4m3_packgqa_sm90_cu_677d2eb9_34034cuda3std3__45__cpo4cendE)
_ZN74_INTERNAL_8375f83d_38_flash_fwd_hdimall_e4m3_packgqa_sm90_cu_677d2eb9_34034cuda3std3__45__cpo4cendE:
	.zero		1
	.type		_ZN74_INTERNAL_8375f83d_38_flash_fwd_hdimall_e4m3_packgqa_sm90_cu_677d2eb9_34034cuda3std6ranges3__45__cpo4swapE,@object
	.size		_ZN74_INTERNAL_8375f83d_38_flash_fwd_hdimall_e4m3_packgqa_sm90_cu_677d2eb9_34034cuda3std6ranges3__45__cpo4swapE,(.L_46 - _ZN74_INTERNAL_8375f83d_38_flash_fwd_hdimall_e4m3_packgqa_sm90_cu_677d2eb9_34034cuda3std6ranges3__45__cpo4swapE)
_ZN74_INTERNAL_8375f83d_38_flash_fwd_hdimall_e4m3_packgqa_sm90_cu_677d2eb9_34034cuda3std6ranges3__45__cpo4swapE:
	.zero		1
.L_46:


//--------------------- .nv.shared._ZN7cutlass13device_kernelIN5flash11enable_sm90INS1_16FlashAttnFwdSm90INS1_25CollectiveMainloopFwdSm90ILi2EN4cute5tupleIJNS5_1CILi1EEES8_S8_EEENS6_IJNS7_ILi128EEESA_NS7_ILi256EEEEEELi256ENS_12float_e4m3_tEfNS_4arch4Sm90ELb0ELb0ELb0ELb1ELb0ELb0ELb0ELb1ELb1ELb1ELb0ELb0EEENS1_21CollectiveEpilogueFwdINS6_IJSA_SB_SA_EEES9_NS_10bfloat16_tESF_Li256ELb1ELb1ELb0ELb1EEENS1_36VarlenDynamicPersistentTileSchedulerILi128ELi128ELi256ELi128ELb0ELb1ELb1ELb0ELb1ELb1EEEEEEEEEvNT_6ParamsE --------------------------
	.section	.nv.shared._ZN7cutlass13device_kernelIN5flash11enable_sm90INS1_16FlashAttnFwdSm90INS1_25CollectiveMainloopFwdSm90ILi2EN4cute5tupleIJNS5_1CILi1EEES8_S8_EEENS6_IJNS7_ILi128EEESA_NS7_ILi256EEEEEELi256ENS_12float_e4m3_tEfNS_4arch4Sm90ELb0ELb0ELb0ELb1ELb0ELb0ELb0ELb1ELb1ELb1ELb0ELb0EEENS1_21CollectiveEpilogueFwdINS6_IJSA_SB_SA_EEES9_NS_10bfloat16_tESF_Li256ELb1ELb1ELb0ELb1EEENS1_36VarlenDynamicPersistentTileSchedulerILi128ELi128ELi256ELi128ELb0ELb1ELb1ELb0ELb1ELb1EEEEEEEEEvNT_6ParamsE,"aw",@nobits
	.sectionflags	@""
	.align	16
	.zero		1024


//--------------------- .nv.shared._ZN7cutlass13device_kernelIN5flash11enable_sm90INS1_16FlashAttnFwdSm90INS1_25CollectiveMainloopFwdSm90ILi2EN4cute5tupleIJNS5_1CILi1EEES8_S8_EEENS6_IJNS7_ILi128EEESA_NS7_ILi256EEEEEELi256ENS_12float_e4m3_tEfNS_4arch4Sm90ELb0ELb0ELb0ELb1ELb0ELb1ELb0ELb1ELb1ELb1ELb0ELb0EEENS1_21CollectiveEpilogueFwdINS6_IJSA_SB_SA_EEES9_NS_10bfloat16_tESF_Li256ELb1ELb1ELb0ELb1EEENS1_36VarlenDynamicPersistentTileSchedulerILi128ELi128ELi256ELi128ELb0ELb1ELb1ELb0ELb1ELb1EEEEEEEEEvNT_6ParamsE --------------------------
	.section	.nv.shared._ZN7cutlass13device_kernelIN5flash11enable_sm90INS1_16FlashAttnFwdSm90INS1_25CollectiveMainloopFwdSm90ILi2EN4cute5tupleIJNS5_1CILi1EEES8_S8_EEENS6_IJNS7_ILi128EEESA_NS7_ILi256EEEEEELi256ENS_12float_e4m3_tEfNS_4arch4Sm90ELb0ELb0ELb0ELb1ELb0ELb1ELb0ELb1ELb1ELb1ELb0ELb0EEENS1_21CollectiveEpilogueFwdINS6_IJSA_SB_SA_EEES9_NS_10bfloat16_tESF_Li256ELb1ELb1ELb0ELb1EEENS1_36VarlenDynamicPersistentTileSchedulerILi128ELi128ELi256ELi128ELb0ELb1ELb1ELb0ELb1ELb1EEEEEEEEEvNT_6ParamsE,"aw",@nobits
	.sectionflags	@""
	.align	16
	.zero		1024


//--------------------- .nv.shared._ZN7cutlass13device_kernelIN5flash11enable_sm90INS1_16FlashAttnFwdSm90INS1_25CollectiveMainloopFwdSm90ILi2EN4cute5tupleIJNS5_1CILi1EEES8_S8_EEENS6_IJNS7_ILi128EEENS7_ILi64EEENS7_ILi256EEEEEELi256ENS_12float_e4m3_tEfNS_4arch4Sm90ELb0ELb1ELb0ELb0ELb0ELb0ELb0ELb1ELb1ELb1ELb0ELb0EEENS1_21CollectiveEpilogueFwdINS6_IJSA_SC_SB_EEES9_NS_10bfloat16_tESG_Li256ELb0ELb1ELb0ELb1EEENS1_30DynamicPersistentTileSchedulerILi256ELi128ELb0ELb1ELb1EEEEEEEEEvNT_6ParamsE --------------------------
	.section	.nv.shared._ZN7cutlass13device_kernelIN5flash11enable_sm90INS1_16FlashAttnFwdSm90INS1_25CollectiveMainloopFwdSm90ILi2EN4cute5tupleIJNS5_1CILi1EEES8_S8_EEENS6_IJNS7_ILi128EEENS7_ILi64EEENS7_ILi256EEEEEELi256ENS_12float_e4m3_tEfNS_4arch4Sm90ELb0ELb1ELb0ELb0ELb0ELb0ELb0ELb1ELb1ELb1ELb0ELb0EEENS1_21CollectiveEpilogueFwdINS6_IJSA_SC_SB_EEES9_NS_10bfloat16_tESG_Li256ELb0ELb1ELb0ELb1EEENS1_30DynamicPersistentTileSchedulerILi256ELi128ELb0ELb1ELb1EEEEEEEEEvNT_6ParamsE,"aw",@nobits
	.sectionflags	@""
	.align	16
	.zero		1024


//--------------------- .nv.shared._ZN7cutlass13device_kernelIN5flash11enable_sm90INS1_16FlashAttnFwdSm90INS1_25CollectiveMainloopFwdSm90ILi2EN4cute5tupleIJNS5_1CILi1EEES8_S8_EEENS6_IJNS7_ILi128EEENS7_ILi64EEENS7_ILi256EEEEEELi256ENS_12float_e4m3_tEfNS_4arch4Sm90ELb0ELb1ELb0ELb1ELb0ELb0ELb0ELb1ELb1ELb1ELb0ELb0EEENS1_21CollectiveEpilogueFwdINS6_IJSA_SC_SB_EEES9_NS_10bfloat16_tESG_Li256ELb1ELb1ELb0ELb1EEENS1_36VarlenDynamicPersistentTileSchedulerILi128ELi64ELi256ELi128ELb0ELb1ELb1ELb1ELb0ELb1EEEEEEEEEvNT_6ParamsE --------------------------
	.section	.nv.shared._ZN7cutlass13device_kernelIN5flash11enable_sm90INS1_16FlashAttnFwdSm90INS1_25CollectiveMainloopFwdSm90ILi2EN4cute5tupleIJNS5_1CILi1EEES8_S8_EEENS6_IJNS7_ILi128EEENS7_ILi64EEENS7_ILi256EEEEEELi256ENS_12float_e4m3_tEfNS_4arch4Sm90ELb0ELb1ELb0ELb1ELb0ELb0ELb0ELb1ELb1ELb1ELb0ELb0EEENS1_21CollectiveEpilogueFwdINS6_IJSA_SC_SB_EEES9_NS_10bfloat16_tESG_Li256ELb1ELb1ELb0ELb1EEENS1_36VarlenDynamicPersistentTileSchedulerILi128ELi64ELi256ELi128ELb0ELb1ELb1ELb1ELb0ELb1EEEEEEEEEvNT_6ParamsE,"aw",@nobits
	.sectionflags	@""
	.align	16
	.zero		1024


//--------------------- .nv.shared._ZN7cutlass13device_kernelIN5flash11enable_sm90INS1_16FlashAttnFwdSm90INS1_25CollectiveMainloopFwdSm90ILi2EN4cute5tupleIJNS5_1CILi1EEES8_S8_EEENS6_IJNS7_ILi128EEENS7_ILi64EEENS7_ILi256EEEEEELi256ENS_12float_e4m3_tEfNS_4arch4Sm90ELb0ELb1ELb0ELb1ELb0ELb1ELb0ELb1ELb1ELb1ELb0ELb0EEENS1_21CollectiveEpilogueFwdINS6_IJSA_SC_SB_EEES9_NS_10bfloat16_tESG_Li256ELb1ELb1ELb0ELb1EEENS1_36VarlenDynamicPersistentTileSchedulerILi128ELi64ELi256ELi128ELb0ELb1ELb1ELb1ELb0ELb1EEEEEEEEEvNT_6ParamsE --------------------------
	.section	.nv.shared._ZN7cutlass13device_kernelIN5flash11enable_sm90INS1_16FlashAttnFwdSm90INS1_25CollectiveMainloopFwdSm90ILi2EN4cute5tupleIJNS5_1CILi1EEES8_S8_EEENS6_IJNS7_ILi128EEENS7_ILi64EEENS7_ILi256EEEEEELi256ENS_12float_e4m3_tEfNS_4arch4Sm90ELb0ELb1ELb0ELb1ELb0ELb1ELb0ELb1ELb1ELb1ELb0ELb0EEENS1_21CollectiveEpilogueFwdINS6_IJSA_SC_SB_EEES9_NS_10bfloat16_tESG_Li256ELb1ELb1ELb0ELb1EEENS1_36VarlenDynamicPersistentTileSchedulerILi128ELi64ELi256ELi128ELb0ELb1ELb1ELb1ELb0ELb1EEEEEEEEEvNT_6ParamsE,"aw",@nobits
	.sectionflags	@""
	.align	16
	.zero		1024


//--------------------- .nv.shared._ZN7cutlass13device_kernelIN5flash11enable_sm90INS1_16FlashAttnFwdSm90INS1_25CollectiveMainloopFwdSm90ILi2EN4cute5tupleIJNS5_1CILi1EEES8_S8_EEENS6_IJNS7_ILi128EEESA_NS7_ILi256EEEEEELi256ENS_12float_e4m3_tEfNS_4arch4Sm90ELb1ELb0ELb0ELb0ELb0ELb0ELb0ELb1ELb1ELb1ELb0ELb0EEENS1_21CollectiveEpilogueFwdINS6_IJSA_SB_SA_EEES9_NS_10bfloat16_tESF_Li256ELb0ELb1ELb0ELb1EEENS1_30DynamicPersistentTileSchedulerILi256ELi128ELb0ELb1ELb1EEEEEEEEEvNT_6ParamsE --------------------------
	.section	.nv.shared._ZN7cutlass13device_kernelIN5flash11enable_sm90INS1_16FlashAttnFwdSm90INS1_25CollectiveMainloopFwdSm90ILi2EN4cute5tupleIJNS5_1CILi1EEES8_S8_EEENS6_IJNS7_ILi128EEESA_NS7_ILi256EEEEEELi256ENS_12float_e4m3_tEfNS_4arch4Sm90ELb1ELb0ELb0ELb0ELb0ELb0ELb0ELb1ELb1ELb1ELb0ELb0EEENS1_21CollectiveEpilogueFwdINS6_IJSA_SB_SA_EEES9_NS_10bfloat16_tESF_Li256ELb0ELb1ELb0ELb1EEENS1_30DynamicPersistentTileSchedulerILi256ELi128ELb0ELb1ELb1EEEEEEEEEvNT_6ParamsE,"aw",@nobits
	.sectionflags	@""
	.align	16
	.zero		1024


//--------------------- .nv.shared._ZN7cutlass13device_kernelIN5flash11enable_sm90INS1_16FlashAttnFwdSm90INS1_25CollectiveMainloopFwdSm90ILi2EN4cute5tupleIJNS5_1CILi1EEES8_S8_EEENS6_IJNS7_ILi128EEESA_NS7_ILi256EEEEEELi256ENS_12float_e4m3_tEfNS_4arch4Sm90ELb1ELb0ELb0ELb1ELb0ELb0ELb0ELb1ELb1ELb1ELb0ELb0EEENS1_21CollectiveEpilogueFwdINS6_IJSA_SB_SA_EEES9_NS_10bfloat16_tESF_Li256ELb1ELb1ELb0ELb1EEENS1_36VarlenDynamicPersistentTileSchedulerILi128ELi128ELi256ELi128ELb0ELb1ELb1ELb1ELb1ELb1EEEEEEEEEvNT_6ParamsE --------------------------
	.section	.nv.shared._ZN7cutlass13device_kernelIN5flash11enable_sm90INS1_16FlashAttnFwdSm90INS1_25CollectiveMainloopFwdSm90ILi2EN4cute5tupleIJNS5_1CILi1EEES8_S8_EEENS6_IJNS7_ILi128EEESA_NS7_ILi256EEEEEELi256ENS_12float_e4m3_tEfNS_4arch4Sm90ELb1ELb0ELb0ELb1ELb0ELb0ELb0ELb1ELb1ELb1ELb0ELb0EEENS1_21CollectiveEpilogueFwdINS6_IJSA_SB_SA_EEES9_NS_10bfloat16_tESF_Li256ELb1ELb1ELb0ELb1EEENS1_36VarlenDynamicPersistentTileSchedulerILi128ELi128ELi256ELi128ELb0ELb1ELb1ELb1ELb1ELb1EEEEEEEEEvNT_6ParamsE,"aw",@nobits
	.sectionflags	@""
	.align	16
	.zero		1024


//--------------------- .nv.shared._ZN7cutlass13device_kernelIN5flash11enable_sm90INS1_16FlashAttnFwdSm90INS1_25CollectiveMainloopFwdSm90ILi2EN4cute5tupleIJNS5_1CILi1EEES8_S8_EEENS6_IJNS7_ILi128EEESA_NS7_ILi256EEEEEELi256ENS_12float_e4m3_tEfNS_4arch4Sm90ELb1ELb0ELb0ELb1ELb0ELb1ELb0ELb1ELb1ELb1ELb0ELb0EEENS1_21CollectiveEpilogueFwdINS6_IJSA_SB_SA_EEES9_NS_10bfloat16_tESF_Li256ELb1ELb1ELb0ELb1EEENS1_36VarlenDynamicPersistentTileSchedulerILi128ELi128ELi256ELi128ELb0ELb1ELb1ELb1ELb1ELb1EEEEEEEEEvNT_6ParamsE --------------------------
	.section	.nv.shared._ZN7cutlass13device_kernelIN5flash11enable_sm90INS1_16FlashAttnFwdSm90INS1_25CollectiveMainloopFwdSm90ILi2EN4cute5tupleIJNS5_1CILi1EEES8_S8_EEENS6_IJNS7_ILi128EEESA_NS7_ILi256EEEEEELi256ENS_12float_e4m3_tEfNS_4arch4Sm90ELb1ELb0ELb0ELb1ELb0ELb1ELb0ELb1ELb1ELb1ELb0ELb0EEENS1_21CollectiveEpilogueFwdINS6_IJSA_SB_SA_EEES9_NS_10bfloat16_tESF_Li256ELb1ELb1ELb0ELb1EEENS1_36VarlenDynamicPersistentTileSchedulerILi128ELi128ELi256ELi128ELb0ELb1ELb1ELb1ELb1ELb1EEEEEEEEEvNT_6ParamsE,"aw",@nobits
	.sectionflags	@""
	.align	16
	.zero		1024


//--------------------- .nv.shared._ZN7cutlass13device_kernelIN5flash11enable_sm90INS1_16FlashAttnFwdSm90INS1_25CollectiveMainloopFwdSm90ILi2EN4cute5tupleIJNS5_1CILi1EEES8_S8_EEENS6_IJNS7_ILi128EEENS7_ILi160EEENS7_ILi192EEEEEELi192ENS_12float_e4m3_tEfNS_4arch4Sm90ELb0ELb0ELb0ELb0ELb0ELb0ELb0ELb1ELb1ELb1ELb0ELb0EEENS1_21CollectiveEpilogueFwdINS6_IJSA_SC_SB_EEES9_NS_10bfloat16_tESG_Li256ELb0ELb1ELb0ELb1EEENS1_29StaticPersistentTileSchedulerILb0EEEEEEEEEvNT_6ParamsE --------------------------
	.section	.nv.shared._ZN7cutlass13device_kernelIN5flash11enable_sm90INS1_16FlashAttnFwdSm90INS1_25CollectiveMainloopFwdSm90ILi2EN4cute5tupleIJNS5_1CILi1EEES8_S8_EEENS6_IJNS7_ILi128EEENS7_ILi160EEENS7_ILi192EEEEEELi192ENS_12float_e4m3_tEfNS_4arch4Sm90ELb0ELb0ELb0ELb0ELb0ELb0ELb0ELb1ELb1ELb1ELb0ELb0EEENS1_21CollectiveEpilogueFwdINS6_IJSA_SC_SB_EEES9_NS_10bfloat16_tESG_Li256ELb0ELb1ELb0ELb1EEENS1_29StaticPersistentTileSchedulerILb0EEEEEEEEEvNT_6ParamsE,"aw",@nobits
	.sectionflags	@""
	.align	16
	.zero		1024


//--------------------- .nv.shared._ZN7cutlass13device_kernelIN5flash11enable_sm90INS1_16FlashAttnFwdSm90INS1_25CollectiveMainloopFwdSm90ILi2EN4cute5tupleIJNS5_1CILi2EEENS7_ILi1EEES9_EEENS6_IJNS7_ILi128EEENS7_ILi160EEENS7_ILi192EEEEEELi192ENS_12float_e4m3_tEfNS_4arch4Sm90ELb0ELb0ELb0ELb0ELb0ELb0ELb0ELb1ELb1ELb1ELb0ELb0EEENS1_21CollectiveEpilogueFwdINS6_IJSB_SD_SC_EEESA_NS_10bfloat16_tESH_Li256ELb0ELb1ELb0ELb1EEENS1_29StaticPersistentTileSchedulerILb0EEEEEEEEEvNT_6ParamsE --------------------------
	.section	.nv.shared._ZN7cutlass13device_kernelIN5flash11enable_sm90INS1_16FlashAttnFwdSm90INS1_25CollectiveMainloopFwdSm90ILi2EN4cute5tupleIJNS5_1CILi2EEENS7_ILi1EEES9_EEENS6_IJNS7_ILi128EEENS7_ILi160EEENS7_ILi192EEEEEELi192ENS_12float_e4m3_tEfNS_4arch4Sm90ELb0ELb0ELb0ELb0ELb0ELb0ELb0ELb1ELb1ELb1ELb0ELb0EEENS1_21CollectiveEpilogueFwdINS6_IJSB_SD_SC_EEESA_NS_10bfloat16_tESH_Li256ELb0ELb1ELb0ELb1EEENS1_29StaticPersistentTileSchedulerILb0EEEEEEEEEvNT_6ParamsE,"aw",@nobits
	.sectionflags	@""
	.align	16
	.zero		1024


//--------------------- .nv.shared._ZN7cutlass13device_kernelIN5flash11enable_sm90INS1_16FlashAttnFwdSm90INS1_25CollectiveMainloopFwdSm90ILi2EN4cute5tupleIJNS5_1CILi1EEES8_S8_EEENS6_IJNS7_ILi128EEENS7_ILi160EEENS7_ILi192EEEEEELi192ENS_12float_e4m3_tEfNS_4arch4Sm90ELb0ELb0ELb0ELb1ELb0ELb0ELb0ELb1ELb1ELb1ELb0ELb0EEENS1_21CollectiveEpilogueFwdINS6_IJSA_SC_SB_EEES9_NS_10bfloat16_tESG_Li256ELb1ELb1ELb0ELb1EEENS1_36VarlenDynamicPersistentTileSchedulerILi128ELi160ELi256ELi128ELb0ELb1ELb1ELb0ELb1ELb1EEEEEEEEEvNT_6ParamsE --------------------------
	.section	.nv.shared._ZN7cutlass13device_kernelIN5flash11enable_sm90INS1_16FlashAttnFwdSm90INS1_25CollectiveMainloopFwdSm90ILi2EN4cute5tupleIJNS5_1CILi1EEES8_S8_EEENS6_IJNS7_ILi128EEENS7_ILi160EEENS7_ILi192EEEEEELi192ENS_12float_e4m3_tEfNS_4arch4Sm90ELb0ELb0ELb0ELb1ELb0ELb0ELb0ELb1ELb1ELb1ELb0ELb0EEENS1_21CollectiveEpilogueFwdINS6_IJSA_SC_SB_EEES9_NS_10bfloat16_tESG_Li256ELb1ELb1ELb0ELb1EEENS1_36VarlenDynamicPersistentTileSchedulerILi128ELi160ELi256ELi128ELb0ELb1ELb1ELb0ELb1ELb1EEEEEEEEEvNT_6ParamsE,"aw",@nobits
	.sectionflags	@""
	.align	16
	.zero		1024


//--------------------- .nv.shared._ZN7cutlass13device_kernelIN5flash11enable_sm90INS1_16FlashAttnFwdSm90INS1_25CollectiveMainloopFwdSm90ILi2EN4cute5tupleIJNS5_1CILi1EEES8_S8_EEENS6_IJNS7_ILi128EEENS7_ILi160EEENS7_ILi192EEEEEELi192ENS_12float_e4m3_tEfNS_4arch4Sm90ELb0ELb0ELb0ELb1ELb0ELb1ELb0ELb1ELb1ELb1ELb0ELb0EEENS1_21CollectiveEpilogueFwdINS6_IJSA_SC_SB_EEES9_NS_10bfloat16_tESG_Li256ELb1ELb1ELb0ELb1EEENS1_36VarlenDynamicPersistentTileSchedulerILi128ELi160ELi256ELi128ELb0ELb1ELb1ELb0ELb1ELb1EEEEEEEEEvNT_6ParamsE --------------------------
	.section	.nv.shared._ZN7cutlass13device_kernelIN5flash11enable_sm90INS1_16FlashAttnFwdSm90INS1_25CollectiveMainloopFwdSm90ILi2EN4cute5tupleIJNS5_1CILi1EEES8_S8_EEENS6_IJNS7_ILi128EEENS7_ILi160EEENS7_ILi192EEEEEELi192ENS_12float_e4m3_tEfNS_4arch4Sm90ELb0ELb0ELb0ELb1ELb0ELb1ELb0ELb1ELb1ELb1ELb0ELb0EEENS1_21CollectiveEpilogueFwdINS6_IJSA_SC_SB_EEES9_NS_10bfloat16_tESG_Li256ELb1ELb1ELb0ELb1EEENS1_36VarlenDynamicPersistentTileSchedulerILi128ELi160ELi256ELi128ELb0ELb1ELb1ELb0ELb1ELb1EEEEEEEEEvNT_6ParamsE,"aw",@nobits
	.sectionflags	@""
	.align	16
	.zero		1024


//--------------------- .nv.shared._ZN7cutlass13device_kernelIN5flash11enable_sm90INS1_16FlashAttnFwdSm90INS1_25CollectiveMainloopFwdSm90ILi2EN4cute5tupleIJNS5_1CILi1EEES8_S8_EEENS6_IJNS7_ILi128EEENS7_ILi160EEENS7_ILi192EEEEEELi192ENS_12float_e4m3_tEfNS_4arch4Sm90ELb0ELb1ELb0ELb0ELb0ELb0ELb0ELb1ELb1ELb1ELb0ELb0EEENS1_21CollectiveEpilogueFwdINS6_IJSA_SC_SB_EEES9_NS_10bfloat16_tESG_Li256ELb0ELb1ELb0ELb1EEENS1_30DynamicPersistentTileSchedulerILi256ELi128ELb0ELb1ELb1EEEEEEEEEvNT_6ParamsE --------------------------
	.section	.nv.shared._ZN7cutlass13device_kernelIN5flash11enable_sm90INS1_16FlashAttnFwdSm90INS1_25CollectiveMainloopFwdSm90ILi2EN4cute5tupleIJNS5_1CILi1EEES8_S8_EEENS6_IJNS7_ILi128EEENS7_ILi160EEENS7_ILi192EEEEEELi192ENS_12float_e4m3_tEfNS_4arch4Sm90ELb0ELb1ELb0ELb0ELb0ELb0ELb0ELb1ELb1ELb1ELb0ELb0EEENS1_21CollectiveEpilogueFwdINS6_IJSA_SC_SB_EEES9_NS_10bfloat16_tESG_Li256ELb0ELb1ELb0ELb1EEENS1_30DynamicPersistentTileSchedulerILi256ELi128ELb0ELb1ELb1EEEEEEEEEvNT_6ParamsE,"aw",@nobits
	.sectionflags	@""
	.align	16
	.zero		1024


//--------------------- .nv.shared._ZN7cutlass13device_kernelIN5flash11enable_sm90INS1_16FlashAttnFwdSm90INS1_25CollectiveMainloopFwdSm90ILi2EN4cute5tupleIJNS5_1CILi1EEES8_S8_EEENS6_IJNS7_ILi128EEENS7_ILi160EEENS7_ILi192EEEEEELi192ENS_12float_e4m3_tEfNS_4arch4Sm90ELb0ELb1ELb0ELb1ELb0ELb0ELb0ELb1ELb1ELb1ELb0ELb0EEENS1_21CollectiveEpilogueFwdINS6_IJSA_SC_SB_EEES9_NS_10bfloat16_tESG_Li256ELb1ELb1ELb0ELb1EEENS1_36VarlenDynamicPersistentTileSchedulerILi128ELi160ELi256ELi128ELb0ELb1ELb1ELb1ELb0ELb1EEEEEEEEEvNT_6ParamsE --------------------------
	.section	.nv.shared._ZN7cutlass13device_kernelIN5flash11enable_sm90INS1_16FlashAttnFwdSm90INS1_25CollectiveMainloopFwdSm90ILi2EN4cute5tupleIJNS5_1CILi1EEES8_S8_EEENS6_IJNS7_ILi128EEENS7_ILi160EEENS7_ILi192EEEEEELi192ENS_12float_e4m3_tEfNS_4arch4Sm90ELb0ELb1ELb0ELb1ELb0ELb0ELb0ELb1ELb1ELb1ELb0ELb0EEENS1_21CollectiveEpilogueFwdINS6_IJSA_SC_SB_EEES9_NS_10bfloat16_tESG_Li256ELb1ELb1ELb0ELb1EEENS1_36VarlenDynamicPersistentTileSchedulerILi128ELi160ELi256ELi128ELb0ELb1ELb1ELb1ELb0ELb1EEEEEEEEEvNT_6ParamsE,"aw",@nobits
	.sectionflags	@""
	.align	16
	.zero		1024


//--------------------- .nv.shared._ZN7cutlass13device_kernelIN5flash11enable_sm90INS1_16FlashAttnFwdSm90INS1_25CollectiveMainloopFwdSm90ILi2EN4cute5tupleIJNS5_1CILi1EEES8_S8_EEENS6_IJNS7_ILi128EEENS7_ILi160EEENS7_ILi192EEEEEELi192ENS_12float_e4m3_tEfNS_4arch4Sm90ELb0ELb1ELb0ELb1ELb0ELb1ELb0ELb1ELb1ELb1ELb0ELb0EEENS1_21CollectiveEpilogueFwdINS6_IJSA_SC_SB_EEES9_NS_10bfloat16_tESG_Li256ELb1ELb1ELb0ELb1EEENS1_36VarlenDynamicPersistentTileSchedulerILi128ELi160ELi256ELi128ELb0ELb1ELb1ELb1ELb0ELb1EEEEEEEEEvNT_6ParamsE --------------------------
	.section	.nv.shared._ZN7cutlass13device_kernelIN5flash11enable_sm90INS1_16FlashAttnFwdSm90INS1_25CollectiveMainloopFwdSm90ILi2EN4cute5tupleIJNS5_1CILi1EEES8_S8_EEENS6_IJNS7_ILi128EEENS7_ILi160EEENS7_ILi192EEEEEELi192ENS_12float_e4m3_tEfNS_4arch4Sm90ELb0ELb1ELb0ELb1ELb0ELb1ELb0ELb1ELb1ELb1ELb0ELb0EEENS1_21CollectiveEpilogueFwdINS6_IJSA_SC_SB_EEES9_NS_10bfloat16_tESG_Li256ELb1ELb1ELb0ELb1EEENS1_36VarlenDynamicPersistentTileSchedulerILi128ELi160ELi256ELi128ELb0ELb1ELb1ELb1ELb0ELb1EEEEEEEEEvNT_6ParamsE,"aw",@nobits
	.sectionflags	@""
	.align	16
	.zero		1024


//--------------------- .nv.shared._ZN7cutlass13device_kernelIN5flash11enable_sm90INS1_16FlashAttnFwdSm90INS1_25CollectiveMainloopFwdSm90ILi2EN4cute5tupleIJNS5_1CILi1EEES8_S8_EEENS6_IJNS7_ILi128EEENS7_ILi160EEENS7_ILi192EEEEEELi192ENS_12float_e4m3_tEfNS_4arch4Sm90ELb1ELb0ELb0ELb0ELb0ELb0ELb0ELb1ELb1ELb1ELb0ELb0EEENS1_21CollectiveEpilogueFwdINS6_IJSA_SC_SB_EEES9_NS_10bfloat16_tESG_Li256ELb0ELb1ELb0ELb1EEENS1_30DynamicPersistentTileSchedulerILi256ELi128ELb0ELb1ELb1EEEEEEEEEvNT_6ParamsE --------------------------
	.section	.nv.shared._ZN7cutlass13device_kernelIN5flash11enable_sm90INS1_16FlashAttnFwdSm90INS1_25CollectiveMainloopFwdSm90ILi2EN4cute5tupleIJNS5_1CILi1EEES8_S8_EEENS6_IJNS7_ILi128EEENS7_ILi160EEENS7_ILi192EEEEEELi192ENS_12float_e4m3_tEfNS_4arch4Sm90ELb1ELb0ELb0ELb0ELb0ELb0ELb0ELb1ELb1ELb1ELb0ELb0EEENS1_21CollectiveEpilogueFwdINS6_IJSA_SC_SB_EEES9_NS_10bfloat16_tESG_Li256ELb0ELb1ELb0ELb1EEENS1_30DynamicPersistentTileSchedulerILi256ELi128ELb0ELb1ELb1EEEEEEEEEvNT_6ParamsE,"aw",@nobits
	.sectionflags	@""
	.align	16
	.zero		1024


//--------------------- .nv.shared._ZN7cutlass13device_kernelIN5flash11enable_sm90INS1_16FlashAttnFwdSm90INS1_25CollectiveMainloopFwdSm90ILi2EN4cute5tupleIJNS5_1CILi1EEES8_S8_EEENS6_IJNS7_ILi128EEENS7_ILi160EEENS7_ILi192EEEEEELi192ENS_12float_e4m3_tEfNS_4arch4Sm90ELb1ELb0ELb0ELb1ELb0ELb0ELb0ELb1ELb1ELb1ELb0ELb0EEENS1_21CollectiveEpilogueFwdINS6_IJSA_SC_SB_EEES9_NS_10bfloat16_tESG_Li256ELb1ELb1ELb0ELb1EEENS1_36VarlenDynamicPersistentTileSchedulerILi128ELi160ELi256ELi128ELb0ELb1ELb1ELb1ELb1ELb1EEEEEEEEEvNT_6ParamsE --------------------------
	.section	.nv.shared._ZN7cutlass13device_kernelIN5flash11enable_sm90INS1_16FlashAttnFwdSm90INS1_25CollectiveMainloopFwdSm90ILi2EN4cute5tupleIJNS5_1CILi1EEES8_S8_EEENS6_IJNS7_ILi128EEENS7_ILi160EEENS7_ILi192EEEEEELi192ENS_12float_e4m3_tEfNS_4arch4Sm90ELb1ELb0ELb0ELb1ELb0ELb0ELb0ELb1ELb1ELb1ELb0ELb0EEENS1_21CollectiveEpilogueFwdINS6_IJSA_SC_SB_EEES9_NS_10bfloat16_tESG_Li256ELb1ELb1ELb0ELb1EEENS1_36VarlenDynamicPersistentTileSchedulerILi128ELi160ELi256ELi128ELb0ELb1ELb1ELb1ELb1ELb1EEEEEEEEEvNT_6ParamsE,"aw",@nobits
	.sectionflags	@""
	.align	16
	.zero		1024


//--------------------- .nv.shared._ZN7cutlass13device_kernelIN5flash11enable_sm90INS1_16FlashAttnFwdSm90INS1_25CollectiveMainloopFwdSm90ILi2EN4cute5tupleIJNS5_1CILi1EEES8_S8_EEENS6_IJNS7_ILi128EEENS7_ILi160EEENS7_ILi192EEEEEELi192ENS_12float_e4m3_tEfNS_4arch4Sm90ELb1ELb0ELb0ELb1ELb0ELb1ELb0ELb1ELb1ELb1ELb0ELb0EEENS1_21CollectiveEpilogueFwdINS6_IJSA_SC_SB_EEES9_NS_10bfloat16_tESG_Li256ELb1ELb1ELb0ELb1EEENS1_36VarlenDynamicPersistentTileSchedulerILi128ELi160ELi256ELi128ELb0ELb1ELb1ELb1ELb1ELb1EEEEEEEEEvNT_6ParamsE --------------------------
	.section	.nv.shared._ZN7cutlass13device_kernelIN5flash11enable_sm90INS1_16FlashAttnFwdSm90INS1_25CollectiveMainloopFwdSm90ILi2EN4cute5tupleIJNS5_1CILi1EEES8_S8_EEENS6_IJNS7_ILi128EEENS7_ILi160EEENS7_ILi192EEEEEELi192ENS_12float_e4m3_tEfNS_4arch4Sm90ELb1ELb0ELb0ELb1ELb0ELb1ELb0ELb1ELb1ELb1ELb0ELb0EEENS1_21CollectiveEpilogueFwdINS6_IJSA_SC_SB_EEES9_NS_10bfloat16_tESG_Li256ELb1ELb1ELb0ELb1EEENS1_36VarlenDynamicPersistentTileSchedulerILi128ELi160ELi256ELi128ELb0ELb1ELb1ELb1ELb1ELb1EEEEEEEEEvNT_6ParamsE,"aw",@nobits
	.sectionflags	@""
	.align	16
	.zero		1024


//--------------------- .nv.shared._ZN7cutlass13device_kernelIN5flash11enable_sm90INS1_16FlashAttnFwdSm90INS1_25CollectiveMainloopFwdSm90ILi2EN4cute5tupleIJNS5_1CILi1EEES8_S8_EEENS6_IJNS7_ILi128EEENS7_ILi224EEESA_EEELi128ENS_12float_e4m3_tEfNS_4arch4Sm90ELb0ELb0ELb0ELb0ELb0ELb0ELb0ELb1ELb1ELb1ELb0ELb0EEENS1_21CollectiveEpilogueFwdINS6_IJSA_SA_SB_EEES9_NS_10bfloat16_tESF_Li256ELb0ELb1ELb0ELb1EEENS1_29StaticPersistentTileSchedulerILb0EEEEEEEEEvNT_6ParamsE --------------------------
	.section	.nv.shared._ZN7cutlass13device_kernelIN5flash11enable_sm90INS1_16FlashAttnFwdSm90INS1_25CollectiveMainloopFwdSm90ILi2EN4cute5tupleIJNS5_1CILi1EEES8_S8_EEENS6_IJNS7_ILi128EEENS7_ILi224EEESA_EEELi128ENS_12float_e4m3_tEfNS_4arch4Sm90ELb0ELb0ELb0ELb0ELb0ELb0ELb0ELb1ELb1ELb1ELb0ELb0EEENS1_21CollectiveEpilogueFwdINS6_IJSA_SA_SB_EEES9_NS_10bfloat16_tESF_Li256ELb0ELb1ELb0ELb1EEENS1_29StaticPersistentTileSchedulerILb0EEEEEEEEEvNT_6ParamsE,"aw",@nobits
	.sectionflags	@""
	.align	16
	.zero		1024


//--------------------- .nv.shared._ZN7cutlass13device_kernelIN5flash11enable_sm90INS1_16FlashAttnFwdSm90INS1_25CollectiveMainloopFwdSm90ILi2EN4cute5tupleIJNS5_1CILi1EEES8_S8_EEENS6_IJNS7_ILi128EEENS7_ILi224EEESA_EEELi128ENS_12float_e4m3_tEfNS_4arch4Sm90ELb0ELb0ELb0ELb1ELb0ELb0ELb0ELb1ELb1ELb1ELb0ELb0EEENS1_21CollectiveEpilogueFwdINS6_IJSA_SA_SB_EEES9_NS_10bfloat16_tESF_Li256ELb1ELb1ELb0ELb1EEENS1_36VarlenDynamicPersistentTileSchedulerILi128ELi224ELi256ELi128ELb0ELb1ELb1ELb0ELb1ELb1EEEEEEEEEvNT_6ParamsE --------------------------
	.section	.nv.shared._ZN7cutlass13device_kernelIN5flash11enable_sm90INS1_16FlashAttnFwdSm90INS1_25CollectiveMainloopFwdSm90ILi2EN4cute5tupleIJNS5_1CILi1EEES8_S8_EEENS6_IJNS7_ILi128EEENS7_ILi224EEESA_EEELi128ENS_12float_e4m3_tEfNS_4arch4Sm90ELb0ELb0ELb0ELb1ELb0ELb0ELb0ELb1ELb1ELb1ELb0ELb0EEENS1_21CollectiveEpilogueFwdINS6_IJSA_SA_SB_EEES9_NS_10bfloat16_tESF_Li256ELb1ELb1ELb0ELb1EEENS1_36VarlenDynamicPersistentTileSchedulerILi128ELi224ELi256ELi128ELb0ELb1ELb1ELb0ELb1ELb1EEEEEEEEEvNT_6ParamsE,"aw",@nobits
	.sectionflags	@""
	.align	16
	.zero		1024


//--------------------- .nv.shared._ZN7cutlass13device_kernelIN5flash11enable_sm90INS1_16FlashAttnFwdSm90INS1_25CollectiveMainloopFwdSm90ILi2EN4cute5tupleIJNS5_1CILi1EEES8_S8_EEENS6_IJNS7_ILi128EEENS7_ILi224EEESA_EEELi128ENS_12float_e4m3_tEfNS_4arch4Sm90ELb0ELb0ELb0ELb1ELb0ELb1ELb0ELb1ELb1ELb1ELb0ELb0EEENS1_21CollectiveEpilogueFwdINS6_IJSA_SA_SB_EEES9_NS_10bfloat16_tESF_Li256ELb1ELb1ELb0ELb1EEENS1_36VarlenDynamicPersistentTileSchedulerILi128ELi224ELi256ELi128ELb0ELb1ELb1ELb0ELb1ELb1EEEEEEEEEvNT_6ParamsE --------------------------
	.section	.nv.shared._ZN7cutlass13device_kernelIN5flash11enable_sm90INS1_16FlashAttnFwdSm90INS1_25CollectiveMainloopFwdSm90ILi2EN4cute5tupleIJNS5_1CILi1EEES8_S8_EEENS6_IJNS7_ILi128EEENS7_ILi224EEESA_EEELi128ENS_12float_e4m3_tEfNS_4arch4Sm90ELb0ELb0ELb0ELb1ELb0ELb1ELb0ELb1ELb1ELb1ELb0ELb0EEENS1_21CollectiveEpilogueFwdINS6_IJSA_SA_SB_EEES9_NS_10bfloat16_tESF_Li256ELb1ELb1ELb0ELb1EEENS1_36VarlenDynamicPersistentTileSchedulerILi128ELi224ELi256ELi128ELb0ELb1ELb1ELb0ELb1ELb1EEEEEEEEEvNT_6ParamsE,"aw",@nobits
	.sectionflags	@""
	.align	16
	.zero		1024


//--------------------- .nv.shared._ZN7cutlass13device_kernelIN5flash11enable_sm90INS1_16FlashAttnFwdSm90INS1_25CollectiveMainloopFwdSm90ILi2EN4cute5tupleIJNS5_1CILi1EEES8_S8_EEENS6_IJNS7_ILi128EEENS7_ILi224EEESA_EEELi128ENS_12float_e4m3_tEfNS_4arch4Sm90ELb0ELb1ELb0ELb0ELb0ELb0ELb0ELb1ELb1ELb1ELb0ELb0EEENS1_21CollectiveEpilogueFwdINS6_IJSA_SA_SB_EEES9_NS_10bfloat16_tESF_Li256ELb0ELb1ELb0ELb1EEENS1_30DynamicPersistentTileSchedulerILi256ELi128ELb0ELb1ELb1EEEEEEEEEvNT_6ParamsE --------------------------
	.section	.nv.shared._ZN7cutlass13device_kernelIN5flash11enable_sm90INS1_16FlashAttnFwdSm90INS1_25CollectiveMainloopFwdSm90ILi2EN4cute5tupleIJNS5_1CILi1EEES8_S8_EEENS6_IJNS7_ILi128EEENS7_ILi224EEESA_EEELi128ENS_12float_e4m3_tEfNS_4arch4Sm90ELb0ELb1ELb0ELb0ELb0ELb0ELb0ELb1ELb1ELb1ELb0ELb0EEENS1_21CollectiveEpilogueFwdINS6_IJSA_SA_SB_EEES9_NS_10bfloat16_tESF_Li256ELb0ELb1ELb0ELb1EEENS1_30DynamicPersistentTileSchedulerILi256ELi128ELb0ELb1ELb1EEEEEEEEEvNT_6ParamsE,"aw",@nobits
	.sectionflags	@""
	.align	16
	.zero		1024


//--------------------- .nv.shared._ZN7cutlass13device_kernelIN5flash11enable_sm90INS1_16FlashAttnFwdSm90INS1_25CollectiveMainloopFwdSm90ILi2EN4cute5tupleIJNS5_1CILi1EEES8_S8_EEENS6_IJNS7_ILi128EEENS7_ILi224EEESA_EEELi128ENS_12float_e4m3_tEfNS_4arch4Sm90ELb0ELb1ELb0ELb1ELb0ELb0ELb0ELb1ELb1ELb1ELb0ELb0EEENS1_21CollectiveEpilogueFwdINS6_IJSA_SA_SB_EEES9_NS_10bfloat16_tESF_Li256ELb1ELb1ELb0ELb1EEENS1_36VarlenDynamicPersistentTileSchedulerILi128ELi224ELi256ELi128ELb0ELb1ELb1ELb1ELb0ELb1EEEEEEEEEvNT_6ParamsE --------------------------
	.section	.nv.shared._ZN7cutlass13device_kernelIN5flash11enable_sm90INS1_16FlashAttnFwdSm90INS1_25CollectiveMainloopFwdSm90ILi2EN4cute5tupleIJNS5_1CILi1EEES8_S8_EEENS6_IJNS7_ILi128EEENS7_ILi224EEESA_EEELi128ENS_12float_e4m3_tEfNS_4arch4Sm90ELb0ELb1ELb0ELb1ELb0ELb0ELb0ELb1ELb1ELb1ELb0ELb0EEENS1_21CollectiveEpilogueFwdINS6_IJSA_SA_SB_EEES9_NS_10bfloat16_tESF_Li256ELb1ELb1ELb0ELb1EEENS1_36VarlenDynamicPersistentTileSchedulerILi128ELi224ELi256ELi128ELb0ELb1ELb1ELb1ELb0ELb1EEEEEEEEEvNT_6ParamsE,"aw",@nobits
	.sectionflags	@""
	.align	16
	.zero		1024


//--------------------- .nv.shared._ZN7cutlass13device_kernelIN5flash11enable_sm90INS1_16FlashAttnFwdSm90INS1_25CollectiveMainloopFwdSm90ILi2EN4cute5tupleIJNS5_1CILi1EEES8_S8_EEENS6_IJNS7_ILi128EEENS7_ILi224EEESA_EEELi128ENS_12float_e4m3_tEfNS_4arch4Sm90ELb0ELb1ELb0ELb1ELb0ELb1ELb0ELb1ELb1ELb1ELb0ELb0EEENS1_21CollectiveEpilogueFwdINS6_IJSA_SA_SB_EEES9_NS_10bfloat16_tESF_Li256ELb1ELb1ELb0ELb1EEENS1_36VarlenDynamicPersistentTileSchedulerILi128ELi224ELi256ELi128ELb0ELb1ELb1ELb1ELb0ELb1EEEEEEEEEvNT_6ParamsE --------------------------
	.section	.nv.shared._ZN7cutlass13device_kernelIN5flash11enable_sm90INS1_16FlashAttnFwdSm90INS1_25CollectiveMainloopFwdSm90ILi2EN4cute5tupleIJNS5_1CILi1EEES8_S8_EEENS6_IJNS7_ILi128EEENS7_ILi224EEESA_EEELi128ENS_12float_e4m3_tEfNS_4arch4Sm90ELb0ELb1ELb0ELb1ELb0ELb1ELb0ELb1ELb1ELb1ELb0ELb0EEENS1_21CollectiveEpilogueFwdINS6_IJSA_SA_SB_EEES9_NS_10bfloat16_tESF_Li256ELb1ELb1ELb0ELb1EEENS1_36VarlenDynamicPersistentTileSchedulerILi128ELi224ELi256ELi128ELb0ELb1ELb1ELb1ELb0ELb1EEEEEEEEEvNT_6ParamsE,"aw",@nobits
	.sectionflags	@""
	.align	16
	.zero		1024


//--------------------- .nv.shared._ZN7cutlass13device_kernelIN5flash11enable_sm90INS1_16FlashAttnFwdSm90INS1_25CollectiveMainloopFwdSm90ILi2EN4cute5tupleIJNS5_1CILi1EEES8_S8_EEENS6_IJNS7_ILi128EEENS7_ILi224EEESA_EEELi128ENS_12float_e4m3_tEfNS_4arch4Sm90ELb1ELb0ELb0ELb0ELb0ELb0ELb0ELb1ELb1ELb1ELb0ELb0EEENS1_21CollectiveEpilogueFwdINS6_IJSA_SA_SB_EEES9_NS_10bfloat16_tESF_Li256ELb0ELb1ELb0ELb1EEENS1_30DynamicPersistentTileSchedulerILi256ELi128ELb0ELb1ELb1EEEEEEEEEvNT_6ParamsE --------------------------
	.section	.nv.shared._ZN7cutlass13device_kernelIN5flash11enable_sm90INS1_16FlashAttnFwdSm90INS1_25CollectiveMainloopFwdSm90ILi2EN4cute5tupleIJNS5_1CILi1EEES8_S8_EEENS6_IJNS7_ILi128EEENS7_ILi224EEESA_EEELi128ENS_12float_e4m3_tEfNS_4arch4Sm90ELb1ELb0ELb0ELb0ELb0ELb0ELb0ELb1ELb1ELb1ELb0ELb0EEENS1_21CollectiveEpilogueFwdINS6_IJSA_SA_SB_EEES9_NS_10bfloat16_tESF_Li256ELb0ELb1ELb0ELb1EEENS1_30DynamicPersistentTileSchedulerILi256ELi128ELb0ELb1ELb1EEEEEEEEEvNT_6ParamsE,"aw",@nobits
	.sectionflags	@""
	.align	16
	.zero		1024


//--------------------- .nv.shared._ZN7cutlass13device_kernelIN5flash11enable_sm90INS1_16FlashAttnFwdSm90INS1_25CollectiveMainloopFwdSm90ILi2EN4cute5tupleIJNS5_1CILi1EEES8_S8_EEENS6_IJNS7_ILi128EEENS7_ILi224EEESA_EEELi128ENS_12float_e4m3_tEfNS_4arch4Sm90ELb1ELb0ELb0ELb1ELb0ELb0ELb0ELb1ELb1ELb1ELb0ELb0EEENS1_21CollectiveEpilogueFwdINS6_IJSA_SA_SB_EEES9_NS_10bfloat16_tESF_Li256ELb1ELb1ELb0ELb1EEENS1_36VarlenDynamicPersistentTileSchedulerILi128ELi224ELi256ELi128ELb0ELb1ELb1ELb1ELb1ELb1EEEEEEEEEvNT_6ParamsE --------------------------
	.section	.nv.shared._ZN7cutlass13device_kernelIN5flash11enable_sm90INS1_16FlashAttnFwdSm90INS1_25CollectiveMainloopFwdSm90ILi2EN4cute5tupleIJNS5_1CILi1EEES8_S8_EEENS6_IJNS7_ILi128EEENS7_ILi224EEESA_EEELi128ENS_12float_e4m3_tEfNS_4arch4Sm90ELb1ELb0ELb0ELb1ELb0ELb0ELb0ELb1ELb1ELb1ELb0ELb0EEENS1_21CollectiveEpilogueFwdINS6_IJSA_SA_SB_EEES9_NS_10bfloat16_tESF_Li256ELb1ELb1ELb0ELb1EEENS1_36VarlenDynamicPersistentTileSchedulerILi128ELi224ELi256ELi128ELb0ELb1ELb1ELb1ELb1ELb1EEEEEEEEEvNT_6ParamsE,"aw",@nobits
	.sectionflags	@""
	.align	16
	.zero		1024


//--------------------- .nv.shared._ZN7cutlass13device_kernelIN5flash11enable_sm90INS1_16FlashAttnFwdSm90INS1_25CollectiveMainloopFwdSm90ILi2EN4cute5tupleIJNS5_1CILi1EEES8_S8_EEENS6_IJNS7_ILi128EEENS7_ILi224EEESA_EEELi128ENS_12float_e4m3_tEfNS_4arch4Sm90ELb1ELb0ELb0ELb1ELb0ELb1ELb0ELb1ELb1ELb1ELb0ELb0EEENS1_21CollectiveEpilogueFwdINS6_IJSA_SA_SB_EEES9_NS_10bfloat16_tESF_Li256ELb1ELb1ELb0ELb1EEENS1_36VarlenDynamicPersistentTileSchedulerILi128ELi224ELi256ELi128ELb0ELb1ELb1ELb1ELb1ELb1EEEEEEEEEvNT_6ParamsE --------------------------
	.section	.nv.shared._ZN7cutlass13device_kernelIN5flash11enable_sm90INS1_16FlashAttnFwdSm90INS1_25CollectiveMainloopFwdSm90ILi2EN4cute5tupleIJNS5_1CILi1EEES8_S8_EEENS6_IJNS7_ILi128EEENS7_ILi224EEESA_EEELi128ENS_12float_e4m3_tEfNS_4arch4Sm90ELb1ELb0ELb0ELb1ELb0ELb1ELb0ELb1ELb1ELb1ELb0ELb0EEENS1_21CollectiveEpilogueFwdINS6_IJSA_SA_SB_EEES9_NS_10bfloat16_tESF_Li256ELb1ELb1ELb0ELb1EEENS1_36VarlenDynamicPersistentTileSchedulerILi128ELi224ELi256ELi128ELb0ELb1ELb1ELb1ELb1ELb1EEEEEEEEEvNT_6ParamsE,"aw",@nobits
	.sectionflags	@""
	.align	16
	.zero		1024


//--------------------- .nv.shared._ZN7cutlass13device_kernelIN5flash11enable_sm90INS1_16FlashAttnFwdSm90INS1_25CollectiveMainloopFwdSm90ILi2EN4cute5tupleIJNS5_1CILi1EEES8_S8_EEENS6_IJNS7_ILi192EEENS7_ILi128EEENS7_ILi96EEEEEELi96ENS_12float_e4m3_tEfNS_4arch4Sm90ELb0ELb0ELb0ELb0ELb0ELb0ELb0ELb1ELb1ELb1ELb0ELb0EEENS1_21CollectiveEpilogueFwdINS6_IJSA_SC_SB_EEES9_NS_10bfloat16_tESG_Li384ELb0ELb1ELb0ELb1EEENS1_29StaticPersistentTileSchedulerILb0EEEEEEEEEvNT_6ParamsE --------------------------
	.section	.nv.shared._ZN7cutlass13device_kernelIN5flash11enable_sm90INS1_16FlashAttnFwdSm90INS1_25CollectiveMainloopFwdSm90ILi2EN4cute5tupleIJNS5_1CILi1EEES8_S8_EEENS6_IJNS7_ILi192EEENS7_ILi128EEENS7_ILi96EEEEEELi96ENS_12float_e4m3_tEfNS_4arch4Sm90ELb0ELb0ELb0ELb0ELb0ELb0ELb0ELb1ELb1ELb1ELb0ELb0EEENS1_21CollectiveEpilogueFwdINS6_IJSA_SC_SB_EEES9_NS_10bfloat16_tESG_Li384ELb0ELb1ELb0ELb1EEENS1_29StaticPersistentTileSchedulerILb0EEEEEEEEEvNT_6ParamsE,"aw",@nobits
	.sectionflags	@""
	.align	16
	.zero		1024


//--------------------- .nv.shared._ZN7cutlass13device_kernelIN5flash11enable_sm90INS1_16FlashAttnFwdSm90INS1_25CollectiveMainloopFwdSm90ILi2EN4cute5tupleIJNS5_1CILi1EEES8_S8_EEENS6_IJNS7_ILi192EEENS7_ILi128EEENS7_ILi96EEEEEELi96ENS_12float_e4m3_tEfNS_4arch4Sm90ELb0ELb0ELb0ELb1ELb0ELb0ELb0ELb1ELb1ELb1ELb0ELb0EEENS1_21CollectiveEpilogueFwdINS6_IJSA_SC_SB_EEES9_NS_10bfloat16_tESG_Li384ELb1ELb1ELb0ELb1EEENS1_36VarlenDynamicPersistentTileSchedulerILi192ELi128ELi384ELi128ELb0ELb1ELb1ELb0ELb1ELb1EEEEEEEEEvNT_6ParamsE --------------------------
	.section	.nv.shared._ZN7cutlass13device_kernelIN5flash11enable_sm90INS1_16FlashAttnFwdSm90INS1_25CollectiveMainloopFwdSm90ILi2EN4cute5tupleIJNS5_1CILi1EEES8_S8_EEENS6_IJNS7_ILi192EEENS7_ILi128EEENS7_ILi96EEEEEELi96ENS_12float_e4m3_tEfNS_4arch4Sm90ELb0ELb0ELb0ELb1ELb0ELb0ELb0ELb1ELb1ELb1ELb0ELb0EEENS1_21CollectiveEpilogueFwdINS6_IJSA_SC_SB_EEES9_NS_10bfloat16_tESG_Li384ELb1ELb1ELb0ELb1EEENS1_36VarlenDynamicPersistentTileSchedulerILi192ELi128ELi384ELi128ELb0ELb1ELb1ELb0ELb1ELb1EEEEEEEEEvNT_6ParamsE,"aw",@nobits
	.sectionflags	@""
	.align	16
	.zero		1024


//--------------------- .nv.shared._ZN7cutlass13device_kernelIN5flash11enable_sm90INS1_16FlashAttnFwdSm90INS1_25CollectiveMainloopFwdSm90ILi2EN4cute5tupleIJNS5_1CILi1EEES8_S8_EEENS6_IJNS7_ILi192EEENS7_ILi128EEENS7_ILi96EEEEEELi96ENS_12float_e4m3_tEfNS_4arch4Sm90ELb0ELb0ELb0ELb1ELb0ELb1ELb0ELb1ELb1ELb1ELb0ELb0EEENS1_21CollectiveEpilogueFwdINS6_IJSA_SC_SB_EEES9_NS_10bfloat16_tESG_Li384ELb1ELb1ELb0ELb1EEENS1_36VarlenDynamicPersistentTileSchedulerILi192ELi128ELi384ELi128ELb0ELb1ELb1ELb0ELb1ELb1EEEEEEEEEvNT_6ParamsE --------------------------
	.section	.nv.shared._ZN7cutlass13device_kernelIN5flash11enable_sm90INS1_16FlashAttnFwdSm90INS1_25CollectiveMainloopFwdSm90ILi2EN4cute5tupleIJNS5_1CILi1EEES8_S8_EEENS6_IJNS7_ILi192EEENS7_ILi128EEENS7_ILi96EEEEEELi96ENS_12float_e4m3_tEfNS_4arch4Sm90ELb0ELb0ELb0ELb1ELb0ELb1ELb0ELb1ELb1ELb1ELb0ELb0EEENS1_21CollectiveEpilogueFwdINS6_IJSA_SC_SB_EEES9_NS_10bfloat16_tESG_Li384ELb1ELb1ELb0ELb1EEENS1_36VarlenDynamicPersistentTileSchedulerILi192ELi128ELi384ELi128ELb0ELb1ELb1ELb0ELb1ELb1EEEEEEEEEvNT_6ParamsE,"aw",@nobits
	.sectionflags	@""
	.align	16
	.zero		1024


//--------------------- .nv.shared._ZN7cutlass13device_kernelIN5flash11enable_sm90INS1_16FlashAttnFwdSm90INS1_25CollectiveMainloopFwdSm90ILi2EN4cute5tupleIJNS5_1CILi1EEES8_S8_EEENS6_IJNS7_ILi192EEENS7_ILi128EEENS7_ILi96EEEEEELi96ENS_12float_e4m3_tEfNS_4arch4Sm90ELb0ELb1ELb0ELb0ELb0ELb0ELb0ELb1ELb1ELb1ELb0ELb0EEENS1_21CollectiveEpilogueFwdINS6_IJSA_SC_SB_EEES9_NS_10bfloat16_tESG_Li384ELb0ELb1ELb0ELb1EEENS1_30DynamicPersistentTileSchedulerILi384ELi128ELb0ELb1ELb1EEEEEEEEEvNT_6ParamsE --------------------------
	.section	.nv.shared._ZN7cutlass13device_kernelIN5flash11enable_sm90INS1_16FlashAttnFwdSm90INS1_25CollectiveMainloopFwdSm90ILi2EN4cute5tupleIJNS5_1CILi1EEES8_S8_EEENS6_IJNS7_ILi192EEENS7_ILi128EEENS7_ILi96EEEEEELi96ENS_12float_e4m3_tEfNS_4arch4Sm90ELb0ELb1ELb0ELb0ELb0ELb0ELb0ELb1ELb1ELb1ELb0ELb0EEENS1_21CollectiveEpilogueFwdINS6_IJSA_SC_SB_EEES9_NS_10bfloat16_tESG_Li384ELb0ELb1ELb0ELb1EEENS1_30DynamicPersistentTileSchedulerILi384ELi128ELb0ELb1ELb1EEEEEEEEEvNT_6ParamsE,"aw",@nobits
	.sectionflags	@""
	.align	16
	.zero		1024


//--------------------- .nv.shared._ZN7cutlass13device_kernelIN5flash11enable_sm90INS1_16FlashAttnFwdSm90INS1_25CollectiveMainloopFwdSm90ILi2EN4cute5tupleIJNS5_1CILi1EEES8_S8_EEENS6_IJNS7_ILi192EEENS7_ILi128EEENS7_ILi96EEEEEELi96ENS_12float_e4m3_tEfNS_4arch4Sm90ELb0ELb1ELb0ELb1ELb0ELb0ELb0ELb1ELb1ELb1ELb0ELb0EEENS1_21CollectiveEpilogueFwdINS6_IJSA_SC_SB_EEES9_NS_10bfloat16_tESG_Li384ELb1ELb1ELb0ELb1EEENS1_36VarlenDynamicPersistentTileSchedulerILi192ELi128ELi384ELi128ELb0ELb1ELb1ELb1ELb0ELb1EEEEEEEEEvNT_6ParamsE --------------------------
	.section	.nv.shared._ZN7cutlass13device_kernelIN5flash11enable_sm90INS1_16FlashAttnFwdSm90INS1_25CollectiveMainloopFwdSm90ILi2EN4cute5tupleIJNS5_1CILi1EEES8_S8_EEENS6_IJNS7_ILi192EEENS7_ILi128EEENS7_ILi96EEEEEELi96ENS_12float_e4m3_tEfNS_4arch4Sm90ELb0ELb1ELb0ELb1ELb0ELb0ELb0ELb1ELb1ELb1ELb0ELb0EEENS1_21CollectiveEpilogueFwdINS6_IJSA_SC_SB_EEES9_NS_10bfloat16_tESG_Li384ELb1ELb1ELb0ELb1EEENS1_36VarlenDynamicPersistentTileSchedulerILi192ELi128ELi384ELi128ELb0ELb1ELb1ELb1ELb0ELb1EEEEEEEEEvNT_6ParamsE,"aw",@nobits
	.sectionflags	@""
	.align	16
	.zero		1024


//--------------------- .nv.shared._ZN7cutlass13device_kernelIN5flash11enable_sm90INS1_16FlashAttnFwdSm90INS1_25CollectiveMainloopFwdSm90ILi2EN4cute5tupleIJNS5_1CILi1EEES8_S8_EEENS6_IJNS7_ILi192EEENS7_ILi128EEENS7_ILi96EEEEEELi96ENS_12float_e4m3_tEfNS_4arch4Sm90ELb0ELb1ELb0ELb1ELb0ELb1ELb0ELb1ELb1ELb1ELb0ELb0EEENS1_21CollectiveEpilogueFwdINS6_IJSA_SC_SB_EEES9_NS_10bfloat16_tESG_Li384ELb1ELb1ELb0ELb1EEENS1_36VarlenDynamicPersistentTileSchedulerILi192ELi128ELi384ELi128ELb0ELb1ELb1ELb1ELb0ELb1EEEEEEEEEvNT_6ParamsE --------------------------
	.section	.nv.shared._ZN7cutlass13device_kernelIN5flash11enable_sm90INS1_16FlashAttnFwdSm90INS1_25CollectiveMainloopFwdSm90ILi2EN4cute5tupleIJNS5_1CILi1EEES8_S8_EEENS6_IJNS7_ILi192EEENS7_ILi128EEENS7_ILi96EEEEEELi96ENS_12float_e4m3_tEfNS_4arch4Sm90ELb0ELb1ELb0ELb1ELb0ELb1ELb0ELb1ELb1ELb1ELb0ELb0EEENS1_21CollectiveEpilogueFwdINS6_IJSA_SC_SB_EEES9_NS_10bfloat16_tESG_Li384ELb1ELb1ELb0ELb1EEENS1_36VarlenDynamicPersistentTileSchedulerILi192ELi128ELi384ELi128ELb0ELb1ELb1ELb1ELb0ELb1EEEEEEEEEvNT_6ParamsE,"aw",@nobits
	.sectionflags	@""
	.align	16
	.zero		1024


//--------------------- .nv.shared._ZN7cutlass13device_kernelIN5flash11enable_sm90INS1_16FlashAttnFwdSm90INS1_25CollectiveMainloopFwdSm90ILi2EN4cute5tupleIJNS5_1CILi1EEES8_S8_EEENS6_IJNS7_ILi192EEENS7_ILi128EEENS7_ILi96EEEEEELi96ENS_12float_e4m3_tEfNS_4arch4Sm90ELb1ELb0ELb0ELb0ELb0ELb0ELb0ELb1ELb1ELb1ELb0ELb0EEENS1_21CollectiveEpilogueFwdINS6_IJSA_SC_SB_EEES9_NS_10bfloat16_tESG_Li384ELb0ELb1ELb0ELb1EEENS1_30DynamicPersistentTileSchedulerILi384ELi128ELb0ELb1ELb1EEEEEEEEEvNT_6ParamsE --------------------------
	.section	.nv.shared._ZN7cutlass13device_kernelIN5flash11enable_sm90INS1_16FlashAttnFwdSm90INS1_25CollectiveMainloopFwdSm90ILi2EN4cute5tupleIJNS5_1CILi1EEES8_S8_EEENS6_IJNS7_ILi192EEENS7_ILi128EEENS7_ILi96EEEEEELi96ENS_12float_e4m3_tEfNS_4arch4Sm90ELb1ELb0ELb0ELb0ELb0ELb0ELb0ELb1ELb1ELb1ELb0ELb0EEENS1_21CollectiveEpilogueFwdINS6_IJSA_SC_SB_EEES9_NS_10bfloat16_tESG_Li384ELb0ELb1ELb0ELb1EEENS1_30DynamicPersistentTileSchedulerILi384ELi128ELb0ELb1ELb1EEEEEEEEEvNT_6ParamsE,"aw",@nobits
	.sectionflags	@""
	.align	16
	.zero		1024


//--------------------- .nv.shared._ZN7cutlass13device_kernelIN5flash11enable_sm90INS1_16FlashAttnFwdSm90INS1_25CollectiveMainloopFwdSm90ILi2EN4cute5tupleIJNS5_1CILi1EEES8_S8_EEENS6_IJNS7_ILi192EEENS7_ILi128EEENS7_ILi96EEEEEELi96ENS_12float_e4m3_tEfNS_4arch4Sm90ELb1ELb0ELb0ELb1ELb0ELb0ELb0ELb1ELb1ELb1ELb0ELb0EEENS1_21CollectiveEpilogueFwdINS6_IJSA_SC_SB_EEES9_NS_10bfloat16_tESG_Li384ELb1ELb1ELb0ELb1EEENS1_36VarlenDynamicPersistentTileSchedulerILi192ELi128ELi384ELi128ELb0ELb1ELb1ELb1ELb1ELb1EEEEEEEEEvNT_6ParamsE --------------------------
	.section	.nv.shared._ZN7cutlass13device_kernelIN5flash11enable_sm90INS1_16FlashAttnFwdSm90INS1_25CollectiveMainloopFwdSm90ILi2EN4cute5tupleIJNS5_1CILi1EEES8_S8_EEENS6_IJNS7_ILi192EEENS7_ILi128EEENS7_ILi96EEEEEELi96ENS_12float_e4m3_tEfNS_4arch4Sm90ELb1ELb0ELb0ELb1ELb0ELb0ELb0ELb1ELb1ELb1ELb0ELb0EEENS1_21CollectiveEpilogueFwdINS6_IJSA_SC_SB_EEES9_NS_10bfloat16_tESG_Li384ELb1ELb1ELb0ELb1EEENS1_36VarlenDynamicPersistentTileSchedulerILi192ELi128ELi384ELi128ELb0ELb1ELb1ELb1ELb1ELb1EEEEEEEEEvNT_6ParamsE,"aw",@nobits
	.sectionflags	@""
	.align	16
	.zero		1024


//--------------------- .nv.shared._ZN7cutlass13device_kernelIN5flash11enable_sm90INS1_16FlashAttnFwdSm90INS1_25CollectiveMainloopFwdSm90ILi2EN4cute5tupleIJNS5_1CILi1EEES8_S8_EEENS6_IJNS7_ILi192EEENS7_ILi128EEENS7_ILi96EEEEEELi96ENS_12float_e4m3_tEfNS_4arch4Sm90ELb1ELb0ELb0ELb1ELb0ELb1ELb0ELb1ELb1ELb1ELb0ELb0EEENS1_21CollectiveEpilogueFwdINS6_IJSA_SC_SB_EEES9_NS_10bfloat16_tESG_Li384ELb1ELb1ELb0ELb1EEENS1_36VarlenDynamicPersistentTileSchedulerILi192ELi128ELi384ELi128ELb0ELb1ELb1ELb1ELb1ELb1EEEEEEEEEvNT_6ParamsE --------------------------
	.section	.nv.shared._ZN7cutlass13device_kernelIN5flash11enable_sm90INS1_16FlashAttnFwdSm90INS1_25CollectiveMainloopFwdSm90ILi2EN4cute5tupleIJNS5_1CILi1EEES8_S8_EEENS6_IJNS7_ILi192EEENS7_ILi128EEENS7_ILi96EEEEEELi96ENS_12float_e4m3_tEfNS_4arch4Sm90ELb1ELb0ELb0ELb1ELb0ELb1ELb0ELb1ELb1ELb1ELb0ELb0EEENS1_21CollectiveEpilogueFwdINS6_IJSA_SC_SB_EEES9_NS_10bfloat16_tESG_Li384ELb1ELb1ELb0ELb1EEENS1_36VarlenDynamicPersistentTileSchedulerILi192ELi128ELi384ELi128ELb0ELb1ELb1ELb1ELb1ELb1EEEEEEEEEvNT_6ParamsE,"aw",@nobits
	.sectionflags	@""
	.align	16
	.zero		1024


//--------------------- .nv.shared._ZN7cutlass13device_kernelIN5flash11enable_sm90INS1_16FlashAttnFwdSm90INS1_25CollectiveMainloopFwdSm90ILi2EN4cute5tupleIJNS5_1CILi1EEES8_S8_EEENS6_IJNS7_ILi192EEENS7_ILi160EEENS7_ILi64EEEEEELi64ENS_12float_e4m3_tEfNS_4arch4Sm90ELb0ELb0ELb0ELb0ELb0ELb0ELb0ELb1ELb1ELb1ELb0ELb0EEENS1_21CollectiveEpilogueFwdINS6_IJSA_SC_SB_EEES9_NS_10bfloat16_tESG_Li384ELb0ELb1ELb0ELb1EEENS1_29StaticPersistentTileSchedulerILb0EEEEEEEEEvNT_6ParamsE --------------------------
	.section	.nv.shared._ZN7cutlass13device_kernelIN5flash11enable_sm90INS1_16FlashAttnFwdSm90INS1_25CollectiveMainloopFwdSm90ILi2EN4cute5tupleIJNS5_1CILi1EEES8_S8_EEENS6_IJNS7_ILi192EEENS7_ILi160EEENS7_ILi64EEEEEELi64ENS_12float_e4m3_tEfNS_4arch4Sm90ELb0ELb0ELb0ELb0ELb0ELb0ELb0ELb1ELb1ELb1ELb0ELb0EEENS1_21CollectiveEpilogueFwdINS6_IJSA_SC_SB_EEES9_NS_10bfloat16_tESG_Li384ELb0ELb1ELb0ELb1EEENS1_29StaticPersistentTileSchedulerILb0EEEEEEEEEvNT_6ParamsE,"aw",@nobits
	.sectionflags	@""
	.align	16
	.zero		1024


//--------------------- .nv.shared._ZN7cutlass13device_kernelIN5flash11enable_sm90INS1_16FlashAttnFwdSm90INS1_25CollectiveMainloopFwdSm90ILi2EN4cute5tupleIJNS5_1CILi1EEES8_S8_EEENS6_IJNS7_ILi192EEENS7_ILi160EEENS7_ILi64EEEEEELi64ENS_12float_e4m3_tEfNS_4arch4Sm90ELb0ELb0ELb0ELb1ELb0ELb0ELb0ELb1ELb1ELb1ELb0ELb0EEENS1_21CollectiveEpilogueFwdINS6_IJSA_SC_SB_EEES9_NS_10bfloat16_tESG_Li384ELb1ELb1ELb0ELb1EEENS1_36VarlenDynamicPersistentTileSchedulerILi192ELi160ELi384ELi128ELb0ELb1ELb1ELb0ELb1ELb1EEEEEEEEEvNT_6ParamsE --------------------------
	.section	.nv.shared._ZN7cutlass13device_kernelIN5flash11enable_sm90INS1_16FlashAttnFwdSm90INS1_25CollectiveMainloopFwdSm90ILi2EN4cute5tupleIJNS5_1CILi1EEES8_S8_EEENS6_IJNS7_ILi192EEENS7_ILi160EEENS7_ILi64EEEEEELi64ENS_12float_e4m3_tEfNS_4arch4Sm90ELb0ELb0ELb0ELb1ELb0ELb0ELb0ELb1ELb1ELb1ELb0ELb0EEENS1_21CollectiveEpilogueFwdINS6_IJSA_SC_SB_EEES9_NS_10bfloat16_tESG_Li384ELb1ELb1ELb0ELb1EEENS1_36VarlenDynamicPersistentTileSchedulerILi192ELi160ELi384ELi128ELb0ELb1ELb1ELb0ELb1ELb1EEEEEEEEEvNT_6ParamsE,"aw",@nobits
	.sectionflags	@""
	.align	16
	.zero		1024


//--------------------- .nv.shared._ZN7cutlass13device_kernelIN5flash11enable_sm90INS1_16FlashAttnFwdSm90INS1_25CollectiveMainloopFwdSm90ILi2EN4cute5tupleIJNS5_1CILi1EEES8_S8_EEENS6_IJNS7_ILi192EEENS7_ILi160EEENS7_ILi64EEEEEELi64ENS_12float_e4m3_tEfNS_4arch4Sm90ELb0ELb0ELb0ELb1ELb0ELb1ELb0ELb1ELb1ELb1ELb0ELb0EEENS1_21CollectiveEpilogueFwdINS6_IJSA_SC_SB_EEES9_NS_10bfloat16_tESG_Li384ELb1ELb1ELb0ELb1EEENS1_36VarlenDynamicPersistentTileSchedulerILi192ELi160ELi384ELi128ELb0ELb1ELb1ELb0ELb1ELb1EEEEEEEEEvNT_6ParamsE --------------------------
	.section	.nv.shared._ZN7cutlass13device_kernelIN5flash11enable_sm90INS1_16FlashAttnFwdSm90INS1_25CollectiveMainloopFwdSm90ILi2EN4cute5tupleIJNS5_1CILi1EEES8_S8_EEENS6_IJNS7_ILi192EEENS7_ILi160EEENS7_ILi64EEEEEELi64ENS_12float_e4m3_tEfNS_4arch4Sm90ELb0ELb0ELb0ELb1ELb0ELb1ELb0ELb1ELb1ELb1ELb0ELb0EEENS1_21CollectiveEpilogueFwdINS6_IJSA_SC_SB_EEES9_NS_10bfloat16_tESG_Li384ELb1ELb1ELb0ELb1EEENS1_36VarlenDynamicPersistentTileSchedulerILi192ELi160ELi384ELi128ELb0ELb1ELb1ELb0ELb1ELb1EEEEEEEEEvNT_6ParamsE,"aw",@nobits
	.sectionflags	@""
	.align	16
	.zero		1024


//--------------------- .nv.shared._ZN7cutlass13device_kernelIN5flash11enable_sm90INS1_16FlashAttnFwdSm90INS1_25CollectiveMainloopFwdSm90ILi2EN4cute5tupleIJNS5_1CILi1EEES8_S8_EEENS6_IJNS7_ILi192EEENS7_ILi160EEENS7_ILi64EEEEEELi64ENS_12float_e4m3_tEfNS_4arch4Sm90ELb0ELb1ELb0ELb0ELb0ELb0ELb0ELb1ELb1ELb1ELb0ELb0EEENS1_21CollectiveEpilogueFwdINS6_IJSA_SC_SB_EEES9_NS_10bfloat16_tESG_Li384ELb0ELb1ELb0ELb1EEENS1_30DynamicPersistentTileSchedulerILi384ELi128ELb0ELb1ELb1EEEEEEEEEvNT_6ParamsE --------------------------
	.section	.nv.shared._ZN7cutlass13device_kernelIN5flash11enable_sm90INS1_16FlashAttnFwdSm90INS1_25CollectiveMainloopFwdSm90ILi2EN4cute5tupleIJNS5_1CILi1EEES8_S8_EEENS6_IJNS7_ILi192EEENS7_ILi160EEENS7_ILi64EEEEEELi64ENS_12float_e4m3_tEfNS_4arch4Sm90ELb0ELb1ELb0ELb0ELb0ELb0ELb0ELb1ELb1ELb1ELb0ELb0EEENS1_21CollectiveEpilogueFwdINS6_IJSA_SC_SB_EEES9_NS_10bfloat16_tESG_Li384ELb0ELb1ELb0ELb1EEENS1_30DynamicPersistentTileSchedulerILi384ELi128ELb0ELb1ELb1EEEEEEEEEvNT_6ParamsE,"aw",@nobits
	.sectionflags	@""
	.align	16
	.zero		1024


//--------------------- .nv.shared._ZN7cutlass13device_kernelIN5flash11enable_sm90INS1_16FlashAttnFwdSm90INS1_25CollectiveMainloopFwdSm90ILi2EN4cute5tupleIJNS5_1CILi1EEES8_S8_EEENS6_IJNS7_ILi192EEENS7_ILi160EEENS7_ILi64EEEEEELi64ENS_12float_e4m3_tEfNS_4arch4Sm90ELb0ELb1ELb0ELb1ELb0ELb0ELb0ELb1ELb1ELb1ELb0ELb0EEENS1_21CollectiveEpilogueFwdINS6_IJSA_SC_SB_EEES9_NS_10bfloat16_tESG_Li384ELb1ELb1ELb0ELb1EEENS1_36VarlenDynamicPersistentTileSchedulerILi192ELi160ELi384ELi128ELb0ELb1ELb1ELb1ELb0ELb1EEEEEEEEEvNT_6ParamsE --------------------------
	.section	.nv.shared._ZN7cutlass13device_kernelIN5flash11enable_sm90INS1_16FlashAttnFwdSm90INS1_25CollectiveMainloopFwdSm90ILi2EN4cute5tupleIJNS5_1CILi1EEES8_S8_EEENS6_IJNS7_ILi192EEENS7_ILi160EEENS7_ILi64EEEEEELi64ENS_12float_e4m3_tEfNS_4arch4Sm90ELb0ELb1ELb0ELb1ELb0ELb0ELb0ELb1ELb1ELb1ELb0ELb0EEENS1_21CollectiveEpilogueFwdINS6_IJSA_SC_SB_EEES9_NS_10bfloat16_tESG_Li384ELb1ELb1ELb0ELb1EEENS1_36VarlenDynamicPersistentTileSchedulerILi192ELi160ELi384ELi128ELb0ELb1ELb1ELb1ELb0ELb1EEEEEEEEEvNT_6ParamsE,"aw",@nobits
	.sectionflags	@""
	.align	16
	.zero		1024


//--------------------- .nv.shared._ZN7cutlass13device_kernelIN5flash11enable_sm90INS1_16FlashAttnFwdSm90INS1_25CollectiveMainloopFwdSm90ILi2EN4cute5tupleIJNS5_1CILi1EEES8_S8_EEENS6_IJNS7_ILi192EEENS7_ILi160EEENS7_ILi64EEEEEELi64ENS_12float_e4m3_tEfNS_4arch4Sm90ELb0ELb1ELb0ELb1ELb0ELb1ELb0ELb1ELb1ELb1ELb0ELb0EEENS1_21CollectiveEpilogueFwdINS6_IJSA_SC_SB_EEES9_NS_10bfloat16_tESG_Li384ELb1ELb1ELb0ELb1EEENS1_36VarlenDynamicPersistentTileSchedulerILi192ELi160ELi384ELi128ELb0ELb1ELb1ELb1ELb0ELb1EEEEEEEEEvNT_6ParamsE --------------------------
	.section	.nv.shared._ZN7cutlass13device_kernelIN5flash11enable_sm90INS1_16FlashAttnFwdSm90INS1_25CollectiveMainloopFwdSm90ILi2EN4cute5tupleIJNS5_1CILi1EEES8_S8_EEENS6_IJNS7_ILi192EEENS7_ILi160EEENS7_ILi64EEEEEELi64ENS_12float_e4m3_tEfNS_4arch4Sm90ELb0ELb1ELb0ELb1ELb0ELb1ELb0ELb1ELb1ELb1ELb0ELb0EEENS1_21CollectiveEpilogueFwdINS6_IJSA_SC_SB_EEES9_NS_10bfloat16_tESG_Li384ELb1ELb1ELb0ELb1EEENS1_36VarlenDynamicPersistentTileSchedulerILi192ELi160ELi384ELi128ELb0ELb1ELb1ELb1ELb0ELb1EEEEEEEEEvNT_6ParamsE,"aw",@nobits
	.sectionflags	@""
	.align	16
	.zero		1024


//--------------------- .nv.shared._ZN7cutlass13device_kernelIN5flash11enable_sm90INS1_16FlashAttnFwdSm90INS1_25CollectiveMainloopFwdSm90ILi2EN4cute5tupleIJNS5_1CILi1EEES8_S8_EEENS6_IJNS7_ILi192EEENS7_ILi160EEENS7_ILi64EEEEEELi64ENS_12float_e4m3_tEfNS_4arch4Sm90ELb1ELb0ELb0ELb0ELb0ELb0ELb0ELb1ELb1ELb1ELb0ELb0EEENS1_21CollectiveEpilogueFwdINS6_IJSA_SC_SB_EEES9_NS_10bfloat16_tESG_Li384ELb0ELb1ELb0ELb1EEENS1_30DynamicPersistentTileSchedulerILi384ELi128ELb0ELb1ELb1EEEEEEEEEvNT_6ParamsE --------------------------
	.section	.nv.shared._ZN7cutlass13device_kernelIN5flash11enable_sm90INS1_16FlashAttnFwdSm90INS1_25CollectiveMainloopFwdSm90ILi2EN4cute5tupleIJNS5_1CILi1EEES8_S8_EEENS6_IJNS7_ILi192EEENS7_ILi160EEENS7_ILi64EEEEEELi64ENS_12float_e4m3_tEfNS_4arch4Sm90ELb1ELb0ELb0ELb0ELb0ELb0ELb0ELb1ELb1ELb1ELb0ELb0EEENS1_21CollectiveEpilogueFwdINS6_IJSA_SC_SB_EEES9_NS_10bfloat16_tESG_Li384ELb0ELb1ELb0ELb1EEENS1_30DynamicPersistentTileSchedulerILi384ELi128ELb0ELb1ELb1EEEEEEEEEvNT_6ParamsE,"aw",@nobits
	.sectionflags	@""
	.align	16
	.zero		1024


//--------------------- .nv.shared._ZN7cutlass13device_kernelIN5flash11enable_sm90INS1_16FlashAttnFwdSm90INS1_25CollectiveMainloopFwdSm90ILi2EN4cute5tupleIJNS5_1CILi1EEES8_S8_EEENS6_IJNS7_ILi192EEENS7_ILi160EEENS7_ILi64EEEEEELi64ENS_12float_e4m3_tEfNS_4arch4Sm90ELb1ELb0ELb0ELb1ELb0ELb0ELb0ELb1ELb1ELb1ELb0ELb0EEENS1_21CollectiveEpilogueFwdINS6_IJSA_SC_SB_EEES9_NS_10bfloat16_tESG_Li384ELb1ELb1ELb0ELb1EEENS1_36VarlenDynamicPersistentTileSchedulerILi192ELi160ELi384ELi128ELb0ELb1ELb1ELb1ELb1ELb1EEEEEEEEEvNT_6ParamsE --------------------------
	.section	.nv.shared._ZN7cutlass13device_kernelIN5flash11enable_sm90INS1_16FlashAttnFwdSm90INS1_25CollectiveMainloopFwdSm90ILi2EN4cute5tupleIJNS5_1CILi1EEES8_S8_EEENS6_IJNS7_ILi192EEENS7_ILi160EEENS7_ILi64EEEEEELi64ENS_12float_e4m3_tEfNS_4arch4Sm90ELb1ELb0ELb0ELb1ELb0ELb0ELb0ELb1ELb1ELb1ELb0ELb0EEENS1_21CollectiveEpilogueFwdINS6_IJSA_SC_SB_EEES9_NS_10bfloat16_tESG_Li384ELb1ELb1ELb0ELb1EEENS1_36VarlenDynamicPersistentTileSchedulerILi192ELi160ELi384ELi128ELb0ELb1ELb1ELb1ELb1ELb1EEEEEEEEEvNT_6ParamsE,"aw",@nobits
	.sectionflags	@""
	.align	16
	.zero		1024


//--------------------- .nv.shared._ZN7cutlass13device_kernelIN5flash11enable_sm90INS1_16FlashAttnFwdSm90INS1_25CollectiveMainloopFwdSm90ILi2EN4cute5tupleIJNS5_1CILi1EEES8_S8_EEENS6_IJNS7_ILi192EEENS7_ILi160EEENS7_ILi64EEEEEELi64ENS_12float_e4m3_tEfNS_4arch4Sm90ELb1ELb0ELb0ELb1ELb0ELb1ELb0ELb1ELb1ELb1ELb0ELb0EEENS1_21CollectiveEpilogueFwdINS6_IJSA_SC_SB_EEES9_NS_10bfloat16_tESG_Li384ELb1ELb1ELb0ELb1EEENS1_36VarlenDynamicPersistentTileSchedulerILi192ELi160ELi384ELi128ELb0ELb1ELb1ELb1ELb1ELb1EEEEEEEEEvNT_6ParamsE --------------------------
	.section	.nv.shared._ZN7cutlass13device_kernelIN5flash11enable_sm90INS1_16FlashAttnFwdSm90INS1_25CollectiveMainloopFwdSm90ILi2EN4cute5tupleIJNS5_1CILi1EEES8_S8_EEENS6_IJNS7_ILi192EEENS7_ILi160EEENS7_ILi64EEEEEELi64ENS_12float_e4m3_tEfNS_4arch4Sm90ELb1ELb0ELb0ELb1ELb0ELb1ELb0ELb1ELb1ELb1ELb0ELb0EEENS1_21CollectiveEpilogueFwdINS6_IJSA_SC_SB_EEES9_NS_10bfloat16_tESG_Li384ELb1ELb1ELb0ELb1EEENS1_36VarlenDynamicPersistentTileSchedulerILi192ELi160ELi384ELi128ELb0ELb1ELb1ELb1ELb1ELb1EEEEEEEEEvNT_6ParamsE,"aw",@nobits
	.sectionflags	@""
	.align	16
	.zero		1024


//--------------------- .nv.constant0._ZN7cutlass13device_kernelIN5flash11enable_sm90INS1_16FlashAttnFwdSm90INS1_25CollectiveMainloopFwdSm90ILi2EN4cute5tupleIJNS5_1CILi1EEES8_S8_EEENS6_IJNS7_ILi128EEESA_NS7_ILi256EEEEEELi256ENS_12float_e4m3_tEfNS_4arch4Sm90ELb0ELb0ELb0ELb0ELb0ELb0ELb0ELb1ELb1ELb1ELb0ELb0EEENS1_21CollectiveEpilogueFwdINS6_IJSA_SB_SA_EEES9_NS_10bfloat16_tESF_Li256ELb0ELb1ELb0ELb1EEENS1_29StaticPersistentTileSchedulerILb0EEEEEEEEEvNT_6ParamsE --------------------------
	.section	.nv.constant0._ZN7cutlass13device_kernelIN5flash11enable_sm90INS1_16FlashAttnFwdSm90INS1_25CollectiveMainloopFwdSm90ILi2EN4cute5tupleIJNS5_1CILi1EEES8_S8_EEENS6_IJNS7_ILi128EEESA_NS7_ILi256EEEEEELi256ENS_12float_e4m3_tEfNS_4arch4Sm90ELb0ELb0ELb0ELb0ELb0ELb0ELb0ELb1ELb1ELb1ELb0ELb0EEENS1_21CollectiveEpilogueFwdINS6_IJSA_SB_SA_EEES9_NS_10bfloat16_tESF_Li256ELb0ELb1ELb0ELb1EEENS1_29StaticPersistentTileSchedulerILb0EEEEEEEEEvNT_6ParamsE,"a",@progbits
	.sectionflags	@""
	.align	4
.nv.constant0._ZN7cutlass13device_kernelIN5flash11enable_sm90INS1_16FlashAttnFwdSm90INS1_25CollectiveMainloopFwdSm90ILi2EN4cute5tupleIJNS5_1CILi1EEES8_S8_EEENS6_IJNS7_ILi128EEESA_NS7_ILi256EEEEEELi256ENS_12float_e4m3_tEfNS_4arch4Sm90ELb0ELb0ELb0ELb0ELb0ELb0ELb0ELb1ELb1ELb1ELb0ELb0EEENS1_21CollectiveEpilogueFwdINS6_IJSA_SB_SA_EEES9_NS_10bfloat16_tESF_Li256ELb0ELb1ELb0ELb1EEENS1_29StaticPersistentTileSchedulerILb0EEEEEEEEEvNT_6ParamsE:
	.zero		3200


//--------------------- .nv.constant0._ZN7cutlass13device_kernelIN5flash11enable_sm90INS1_16FlashAttnFwdSm90INS1_25CollectiveMainloopFwdSm90ILi2EN4cute5tupleIJNS5_1CILi1EEES8_S8_EEENS6_IJNS7_ILi128EEESA_NS7_ILi256EEEEEELi256ENS_12float_e4m3_tEfNS_4arch4Sm90ELb0ELb0ELb0ELb1ELb0ELb0ELb0ELb1ELb1ELb1ELb0ELb0EEENS1_21CollectiveEpilogueFwdINS6_IJSA_SB_SA_EEES9_NS_10bfloat16_tESF_Li256ELb1ELb1ELb0ELb1EEENS1_36VarlenDynamicPersistentTileSchedulerILi128ELi128ELi256ELi128ELb0ELb1ELb1ELb0ELb1ELb1EEEEEEEEEvNT_6ParamsE --------------------------
	.section	.nv.constant0._ZN7cutlass13device_kernelIN5flash11enable_sm90INS1_16FlashAttnFwdSm90INS1_25CollectiveMainloopFwdSm90ILi2EN4cute5tupleIJNS5_1CILi1EEES8_S8_EEENS6_IJNS7_ILi128EEESA_NS7_ILi256EEEEEELi256ENS_12float_e4m3_tEfNS_4arch4Sm90ELb0ELb0ELb0ELb1ELb0ELb0ELb0ELb1ELb1ELb1ELb0ELb0EEENS1_21CollectiveEpilogueFwdINS6_IJSA_SB_SA_EEES9_NS_10bfloat16_tESF_Li256ELb1ELb1ELb0ELb1EEENS1_36VarlenDynamicPersistentTileSchedulerILi128ELi128ELi256ELi128ELb0ELb1ELb1ELb0ELb1ELb1EEEEEEEEEvNT_6ParamsE,"a",@progbits
	.sectionflags	@""
	.align	4
.nv.constant0._ZN7cutlass13device_kernelIN5flash11enable_sm90INS1_16FlashAttnFwdSm90INS1_25CollectiveMainloopFwdSm90ILi2EN4cute5tupleIJNS5_1CILi1EEES8_S8_EEENS6_IJNS7_ILi128EEESA_NS7_ILi256EEEEEELi256ENS_12float_e4m3_tEfNS_4arch4Sm90ELb0ELb0ELb0ELb1ELb0ELb0ELb0ELb1ELb1ELb1ELb0ELb0EEENS1_21CollectiveEpilogueFwdINS6_IJSA_SB_SA_EEES9_NS_10bfloat16_tESF_Li256ELb1ELb1ELb0ELb1EEENS1_36VarlenDynamicPersistentTileSchedulerILi128ELi128ELi256ELi128ELb0ELb1ELb1ELb0ELb1ELb1EEEEEEEEEvNT_6ParamsE:
	.zero		3328


//--------------------- .nv.constant0._ZN7cutlass13device_kernelIN5flash11enable_sm90INS1_16FlashAttnFwdSm90INS1_25CollectiveMainloopFwdSm90ILi2EN4cute5tupleIJNS5_1CILi1EEES8_S8_EEENS6_IJNS7_ILi128EEESA_NS7_ILi256EEEEEELi256ENS_12float_e4m3_tEfNS_4arch4Sm90ELb0ELb0ELb0ELb1ELb0ELb1ELb0ELb1ELb1ELb1ELb0ELb0EEENS1_21CollectiveEpilogueFwdINS6_IJSA_SB_SA_EEES9_NS_10bfloat16_tESF_Li256ELb1ELb1ELb0ELb1EEENS1_36VarlenDynamicPersistentTileSchedulerILi128ELi128ELi256ELi128ELb0ELb1ELb1ELb0ELb1ELb1EEEEEEEEEvNT_6ParamsE --------------------------
	.section	.nv.constant0._ZN7cutlass13device_kernelIN5flash11enable_sm90INS1_16FlashAttnFwdSm90INS1_25CollectiveMainloopFwdSm90ILi2EN4cute5tupleIJNS5_1CILi1EEES8_S8_EEENS6_IJNS7_ILi128EEESA_NS7_ILi256EEEEEELi256ENS_12float_e4m3_tEfNS_4arch4Sm90ELb0ELb0ELb0ELb1ELb0ELb1ELb0ELb1ELb1ELb1ELb0ELb0EEENS1_21CollectiveEpilogueFwdINS6_IJSA_SB_SA_EEES9_NS_10bfloat16_tESF_Li256ELb1ELb1ELb0ELb1EEENS1_36VarlenDynamicPersistentTileSchedulerILi128ELi128ELi256ELi128ELb0ELb1ELb1ELb0ELb1ELb1EEEEEEEEEvNT_6ParamsE,"a",@progbits
	.sectionflags	@""
	.align	4
.nv.constant0._ZN7cutlass13device_kernelIN5flash11enable_sm90INS1_16FlashAttnFwdSm90INS1_25CollectiveMainloopFwdSm90ILi2EN4cute5tupleIJNS5_1CILi1EEES8_S8_EEENS6_IJNS7_ILi128EEESA_NS7_ILi256EEEEEELi256ENS_12float_e4m3_tEfNS_4arch4Sm90ELb0ELb0ELb0ELb1ELb0ELb1ELb0ELb1ELb1ELb1ELb0ELb0EEENS1_21CollectiveEpilogueFwdINS6_IJSA_SB_SA_EEES9_NS_10bfloat16_tESF_Li256ELb1ELb1ELb0ELb1EEENS1_36VarlenDynamicPersistentTileSchedulerILi128ELi128ELi256ELi128ELb0ELb1ELb1ELb0ELb1ELb1EEEEEEEEEvNT_6ParamsE:
	.zero		3328


//--------------------- .nv.constant0._ZN7cutlass13device_kernelIN5flash11enable_sm90INS1_16FlashAttnFwdSm90INS1_25CollectiveMainloopFwdSm90ILi2EN4cute5tupleIJNS5_1CILi1EEES8_S8_EEENS6_IJNS7_ILi128EEENS7_ILi64EEENS7_ILi256EEEEEELi256ENS_12float_e4m3_tEfNS_4arch4Sm90ELb0ELb1ELb0ELb0ELb0ELb0ELb0ELb1ELb1ELb1ELb0ELb0EEENS1_21CollectiveEpilogueFwdINS6_IJSA_SC_SB_EEES9_NS_10bfloat16_tESG_Li256ELb0ELb1ELb0ELb1EEENS1_30DynamicPersistentTileSchedulerILi256ELi128ELb0ELb1ELb1EEEEEEEEEvNT_6ParamsE --------------------------
	.section	.nv.constant0._ZN7cutlass13device_kernelIN5flash11enable_sm90INS1_16FlashAttnFwdSm90INS1_25CollectiveMainloopFwdSm90ILi2EN4cute5tupleIJNS5_1CILi1EEES8_S8_EEENS6_IJNS7_ILi128EEENS7_ILi64EEENS7_ILi256EEEEEELi256ENS_12float_e4m3_tEfNS_4arch4Sm90ELb0ELb1ELb0ELb0ELb0ELb0ELb0ELb1ELb1ELb1ELb0ELb0EEENS1_21CollectiveEpilogueFwdINS6_IJSA_SC_SB_EEES9_NS_10bfloat16_tESG_Li256ELb0ELb1ELb0ELb1EEENS1_30DynamicPersistentTileSchedulerILi256ELi128ELb0ELb1ELb1EEEEEEEEEvNT_6ParamsE,"a",@progbits
	.sectionflags	@""
	.align	4
.nv.constant0._ZN7cutlass13device_kernelIN5flash11enable_sm90INS1_16FlashAttnFwdSm90INS1_25CollectiveMainloopFwdSm90ILi2EN4cute5tupleIJNS5_1CILi1EEES8_S8_EEENS6_IJNS7_ILi128EEENS7_ILi64EEENS7_ILi256EEEEEELi256ENS_12float_e4m3_tEfNS_4arch4Sm90ELb0ELb1ELb0ELb0ELb0ELb0ELb0ELb1ELb1ELb1ELb0ELb0EEENS1_21CollectiveEpilogueFwdINS6_IJSA_SC_SB_EEES9_NS_10bfloat16_tESG_Li256ELb0ELb1ELb0ELb1EEENS1_30DynamicPersistentTileSchedulerILi256ELi128ELb0ELb1ELb1EEEEEEEEEvNT_6ParamsE:
	.zero		3328


//--------------------- .nv.constant0._ZN7cutlass13device_kernelIN5flash11enable_sm90INS1_16FlashAttnFwdSm90INS1_25CollectiveMainloopFwdSm90ILi2EN4cute5tupleIJNS5_1CILi1EEES8_S8_EEENS6_IJNS7_ILi128EEENS7_ILi64EEENS7_ILi256EEEEEELi256ENS_12float_e4m3_tEfNS_4arch4Sm90ELb0ELb1ELb0ELb1ELb0ELb0ELb0ELb1ELb1ELb1ELb0ELb0EEENS1_21CollectiveEpilogueFwdINS6_IJSA_SC_SB_EEES9_NS_10bfloat16_tESG_Li256ELb1ELb1ELb0ELb1EEENS1_36VarlenDynamicPersistentTileSchedulerILi128ELi64ELi256ELi128ELb0ELb1ELb1ELb1ELb0ELb1EEEEEEEEEvNT_6ParamsE --------------------------
	.section	.nv.constant0._ZN7cutlass13device_kernelIN5flash11enable_sm90INS1_16FlashAttnFwdSm90INS1_25CollectiveMainloopFwdSm90ILi2EN4cute5tupleIJNS5_1CILi1EEES8_S8_EEENS6_IJNS7_ILi128EEENS7_ILi64EEENS7_ILi256EEEEEELi256ENS_12float_e4m3_tEfNS_4arch4Sm90ELb0ELb1ELb0ELb1ELb0ELb0ELb0ELb1ELb1ELb1ELb0ELb0EEENS1_21CollectiveEpilogueFwdINS6_IJSA_SC_SB_EEES9_NS_10bfloat16_tESG_Li256ELb1ELb1ELb0ELb1EEENS1_36VarlenDynamicPersistentTileSchedulerILi128ELi64ELi256ELi128ELb0ELb1ELb1ELb1ELb0ELb1EEEEEEEEEvNT_6ParamsE,"a",@progbits
	.sectionflags	@""
	.align	4
.nv.constant0._ZN7cutlass13device_kernelIN5flash11enable_sm90INS1_16FlashAttnFwdSm90INS1_25CollectiveMainloopFwdSm90ILi2EN4cute5tupleIJNS5_1CILi1EEES8_S8_EEENS6_IJNS7_ILi128EEENS7_ILi64EEENS7_ILi256EEEEEELi256ENS_12float_e4m3_tEfNS_4arch4Sm90ELb0ELb1ELb0ELb1ELb0ELb0ELb0ELb1ELb1ELb1ELb0ELb0EEENS1_21CollectiveEpilogueFwdINS6_IJSA_SC_SB_EEES9_NS_10bfloat16_tESG_Li256ELb1ELb1ELb0ELb1EEENS1_36VarlenDynamicPersistentTileSchedulerILi128ELi64ELi256ELi128ELb0ELb1ELb1ELb1ELb0ELb1EEEEEEEEEvNT_6ParamsE:
	.zero		3328


//--------------------- .nv.constant0._ZN7cutlass13device_kernelIN5flash11enable_sm90INS1_16FlashAttnFwdSm90INS1_25CollectiveMainloopFwdSm90ILi2EN4cute5tupleIJNS5_1CILi1EEES8_S8_EEENS6_IJNS7_ILi128EEENS7_ILi64EEENS7_ILi256EEEEEELi256ENS_12float_e4m3_tEfNS_4arch4Sm90ELb0ELb1ELb0ELb1ELb0ELb1ELb0ELb1ELb1ELb1ELb0ELb0EEENS1_21CollectiveEpilogueFwdINS6_IJSA_SC_SB_EEES9_NS_10bfloat16_tESG_Li256ELb1ELb1ELb0ELb1EEENS1_36VarlenDynamicPersistentTileSchedulerILi128ELi64ELi256ELi128ELb0ELb1ELb1ELb1ELb0ELb1EEEEEEEEEvNT_6ParamsE --------------------------
	.section	.nv.constant0._ZN7cutlass13device_kernelIN5flash11enable_sm90INS1_16FlashAttnFwdSm90INS1_25CollectiveMainloopFwdSm90ILi2EN4cute5tupleIJNS5_1CILi1EEES8_S8_EEENS6_IJNS7_ILi128EEENS7_ILi64EEENS7_ILi256EEEEEELi256ENS_12float_e4m3_tEfNS_4arch4Sm90ELb0ELb1ELb0ELb1ELb0ELb1ELb0ELb1ELb1ELb1ELb0ELb0EEENS1_21CollectiveEpilogueFwdINS6_IJSA_SC_SB_EEES9_NS_10bfloat16_tESG_Li256ELb1ELb1ELb0ELb1EEENS1_36VarlenDynamicPersistentTileSchedulerILi128ELi64ELi256ELi128ELb0ELb1ELb1ELb1ELb0ELb1EEEEEEEEEvNT_6ParamsE,"a",@progbits
	.sectionflags	@""
	.align	4
.nv.constant0._ZN7cutlass13device_kernelIN5flash11enable_sm90INS1_16FlashAttnFwdSm90INS1_25CollectiveMainloopFwdSm90ILi2EN4cute5tupleIJNS5_1CILi1EEES8_S8_EEENS6_IJNS7_ILi128EEENS7_ILi64EEENS7_ILi256EEEEEELi256ENS_12float_e4m3_tEfNS_4arch4Sm90ELb0ELb1ELb0ELb1ELb0ELb1ELb0ELb1ELb1ELb1ELb0ELb0EEENS1_21CollectiveEpilogueFwdINS6_IJSA_SC_SB_EEES9_NS_10bfloat16_tESG_Li256ELb1ELb1ELb0ELb1EEENS1_36VarlenDynamicPersistentTileSchedulerILi128ELi64ELi256ELi128ELb0ELb1ELb1ELb1ELb0ELb1EEEEEEEEEvNT_6ParamsE:
	.zero		3328


//--------------------- .nv.constant0._ZN7cutlass13device_kernelIN5flash11enable_sm90INS1_16FlashAttnFwdSm90INS1_25CollectiveMainloopFwdSm90ILi2EN4cute5tupleIJNS5_1CILi1EEES8_S8_EEENS6_IJNS7_ILi128EEESA_NS7_ILi256EEEEEELi256ENS_12float_e4m3_tEfNS_4arch4Sm90ELb1ELb0ELb0ELb0ELb0ELb0ELb0ELb1ELb1ELb1ELb0ELb0EEENS1_21CollectiveEpilogueFwdINS6_IJSA_SB_SA_EEES9_NS_10bfloat16_tESF_Li256ELb0ELb1ELb0ELb1EEENS1_30DynamicPersistentTileSchedulerILi256ELi128ELb0ELb1ELb1EEEEEEEEEvNT_6ParamsE --------------------------
	.section	.nv.constant0._ZN7cutlass13device_kernelIN5flash11enable_sm90INS1_16FlashAttnFwdSm90INS1_25CollectiveMainloopFwdSm90ILi2EN4cute5tupleIJNS5_1CILi1EEES8_S8_EEENS6_IJNS7_ILi128EEESA_NS7_ILi256EEEEEELi256ENS_12float_e4m3_tEfNS_4arch4Sm90ELb1ELb0ELb0ELb0ELb0ELb0ELb0ELb1ELb1ELb1ELb0ELb0EEENS1_21CollectiveEpilogueFwdINS6_IJSA_SB_SA_EEES9_NS_10bfloat16_tESF_Li256ELb0ELb1ELb0ELb1EEENS1_30DynamicPersistentTileSchedulerILi256ELi128ELb0ELb1ELb1EEEEEEEEEvNT_6ParamsE,"a",@progbits
	.sectionflags	@""
	.align	4
.nv.constant0._ZN7cutlass13device_kernelIN5flash11enable_sm90INS1_16FlashAttnFwdSm90INS1_25CollectiveMainloopFwdSm90ILi2EN4cute5tupleIJNS5_1CILi1EEES8_S8_EEENS6_IJNS7_ILi128EEESA_NS7_ILi256EEEEEELi256ENS_12float_e4m3_tEfNS_4arch4Sm90ELb1ELb0ELb0ELb0ELb0ELb0ELb0ELb1ELb1ELb1ELb0ELb0EEENS1_21CollectiveEpilogueFwdINS6_IJSA_SB_SA_EEES9_NS_10bfloat16_tESF_Li256ELb0ELb1ELb0ELb1EEENS1_30DynamicPersistentTileSchedulerILi256ELi128ELb0ELb1ELb1EEEEEEEEEvNT_6ParamsE:
	.zero		3328


//--------------------- .nv.constant0._ZN7cutlass13device_kernelIN5flash11enable_sm90INS1_16FlashAttnFwdSm90INS1_25CollectiveMainloopFwdSm90ILi2EN4cute5tupleIJNS5_1CILi1EEES8_S8_EEENS6_IJNS7_ILi128EEESA_NS7_ILi256EEEEEELi256ENS_12float_e4m3_tEfNS_4arch4Sm90ELb1ELb0ELb0ELb1ELb0ELb0ELb0ELb1ELb1ELb1ELb0ELb0EEENS1_21CollectiveEpilogueFwdINS6_IJSA_SB_SA_EEES9_NS_10bfloat16_tESF_Li256ELb1ELb1ELb0ELb1EEENS1_36VarlenDynamicPersistentTileSchedulerILi128ELi128ELi256ELi128ELb0ELb1ELb1ELb1ELb1ELb1EEEEEEEEEvNT_6ParamsE --------------------------
	.section	.nv.constant0._ZN7cutlass13device_kernelIN5flash11enable_sm90INS1_16FlashAttnFwdSm90INS1_25CollectiveMainloopFwdSm90ILi2EN4cute5tupleIJNS5_1CILi1EEES8_S8_EEENS6_IJNS7_ILi128EEESA_NS7_ILi256EEEEEELi256ENS_12float_e4m3_tEfNS_4arch4Sm90ELb1ELb0ELb0ELb1ELb0ELb0ELb0ELb1ELb1ELb1ELb0ELb0EEENS1_21CollectiveEpilogueFwdINS6_IJSA_SB_SA_EEES9_NS_10bfloat16_tESF_Li256ELb1ELb1ELb0ELb1EEENS1_36VarlenDynamicPersistentTileSchedulerILi128ELi128ELi256ELi128ELb0ELb1ELb1ELb1ELb1ELb1EEEEEEEEEvNT_6ParamsE,"a",@progbits
	.sectionflags	@""
	.align	4
.nv.constant0._ZN7cutlass13device_kernelIN5flash11enable_sm90INS1_16FlashAttnFwdSm90INS1_25CollectiveMainloopFwdSm90ILi2EN4cute5tupleIJNS5_1CILi1EEES8_S8_EEENS6_IJNS7_ILi128EEESA_NS7_ILi256EEEEEELi256ENS_12float_e4m3_tEfNS_4arch4Sm90ELb1ELb0ELb0ELb1ELb0ELb0ELb0ELb1ELb1ELb1ELb0ELb0EEENS1_21CollectiveEpilogueFwdINS6_IJSA_SB_SA_EEES9_NS_10bfloat16_tESF_Li256ELb1ELb1ELb0ELb1EEENS1_36VarlenDynamicPersistentTileSchedulerILi128ELi128ELi256ELi128ELb0ELb1ELb1ELb1ELb1ELb1EEEEEEEEEvNT_6ParamsE:
	.zero		3328


//--------------------- .nv.constant0._ZN7cutlass13device_kernelIN5flash11enable_sm90INS1_16FlashAttnFwdSm90INS1_25CollectiveMainloopFwdSm90ILi2EN4cute5tupleIJNS5_1CILi1EEES8_S8_EEENS6_IJNS7_ILi128EEESA_NS7_ILi256EEEEEELi256ENS_12float_e4m3_tEfNS_4arch4Sm90ELb1ELb0ELb0ELb1ELb0ELb1ELb0ELb1ELb1ELb1ELb0ELb0EEENS1_21CollectiveEpilogueFwdINS6_IJSA_SB_SA_EEES9_NS_10bfloat16_tESF_Li256ELb1ELb1ELb0ELb1EEENS1_36VarlenDynamicPersistentTileSchedulerILi128ELi128ELi256ELi128ELb0ELb1ELb1ELb1ELb1ELb1EEEEEEEEEvNT_6ParamsE --------------------------
	.section	.nv.constant0._ZN7cutlass13device_kernelIN5flash11enable_sm90INS1_16FlashAttnFwdSm90INS1_25CollectiveMainloopFwdSm90ILi2EN4cute5tupleIJNS5_1CILi1EEES8_S8_EEENS6_IJNS7_ILi128EEESA_NS7_ILi256EEEEEELi256ENS_12float_e4m3_tEfNS_4arch4Sm90ELb1ELb0ELb0ELb1ELb0ELb1ELb0ELb1ELb1ELb1ELb0ELb0EEENS1_21CollectiveEpilogueFwdINS6_IJSA_SB_SA_EEES9_NS_10bfloat16_tESF_Li256ELb1ELb1ELb0ELb1EEENS1_36VarlenDynamicPersistentTileSchedulerILi128ELi128ELi256ELi128ELb0ELb1ELb1ELb1ELb1ELb1EEEEEEEEEvNT_6ParamsE,"a",@progbits
	.sectionflags	@""
	.align	4
.nv.constant0._ZN7cutlass13device_kernelIN5flash11enable_sm90INS1_16FlashAttnFwdSm90INS1_25CollectiveMainloopFwdSm90ILi2EN4cute5tupleIJNS5_1CILi1EEES8_S8_EEENS6_IJNS7_ILi128EEESA_NS7_ILi256EEEEEELi256ENS_12float_e4m3_tEfNS_4arch4Sm90ELb1ELb0ELb0ELb1ELb0ELb1ELb0ELb1ELb1ELb1ELb0ELb0EEENS1_21CollectiveEpilogueFwdINS6_IJSA_SB_SA_EEES9_NS_10bfloat16_tESF_Li256ELb1ELb1ELb0ELb1EEENS1_36VarlenDynamicPersistentTileSchedulerILi128ELi128ELi256ELi128ELb0ELb1ELb1ELb1ELb1ELb1EEEEEEEEEvNT_6ParamsE:
	.zero		3328


//--------------------- .nv.constant0._ZN7cutlass13device_kernelIN5flash11enable_sm90INS1_16FlashAttnFwdSm90INS1_25CollectiveMainloopFwdSm90ILi2EN4cute5tupleIJNS5_1CILi1EEES8_S8_EEENS6_IJNS7_ILi128EEENS7_ILi160EEENS7_ILi192EEEEEELi192ENS_12float_e4m3_tEfNS_4arch4Sm90ELb0ELb0ELb0ELb0ELb0ELb0ELb0ELb1ELb1ELb1ELb0ELb0EEENS1_21CollectiveEpilogueFwdINS6_IJSA_SC_SB_EEES9_NS_10bfloat16_tESG_Li256ELb0ELb1ELb0ELb1EEENS1_29StaticPersistentTileSchedulerILb0EEEEEEEEEvNT_6ParamsE --------------------------
	.section	.nv.constant0._ZN7cutlass13device_kernelIN5flash11enable_sm90INS1_16FlashAttnFwdSm90INS1_25CollectiveMainloopFwdSm90ILi2EN4cute5tupleIJNS5_1CILi1EEES8_S8_EEENS6_IJNS7_ILi128EEENS7_ILi160EEENS7_ILi192EEEEEELi192ENS_12float_e4m3_tEfNS_4arch4Sm90ELb0ELb0ELb0ELb0ELb0ELb0ELb0ELb1ELb1ELb1ELb0ELb0EEENS1_21CollectiveEpilogueFwdINS6_IJSA_SC_SB_EEES9_NS_10bfloat16_tESG_Li256ELb0ELb1ELb0ELb1EEENS1_29StaticPersistentTileSchedulerILb0EEEEEEEEEvNT_6ParamsE,"a",@progbits
	.sectionflags	@""
	.align	4
.nv.constant0._ZN7cutlass13device_kernelIN5flash11enable_sm90INS1_16FlashAttnFwdSm90INS1_25CollectiveMainloopFwdSm90ILi2EN4cute5tupleIJNS5_1CILi1EEES8_S8_EEENS6_IJNS7_ILi128EEENS7_ILi160EEENS7_ILi192EEEEEELi192ENS_12float_e4m3_tEfNS_4arch4Sm90ELb0ELb0ELb0ELb0ELb0ELb0ELb0ELb1ELb1ELb1ELb0ELb0EEENS1_21CollectiveEpilogueFwdINS6_IJSA_SC_SB_EEES9_NS_10bfloat16_tESG_Li256ELb0ELb1ELb0ELb1EEENS1_29StaticPersistentTileSchedulerILb0EEEEEEEEEvNT_6ParamsE:
	.zero		3200


//--------------------- .nv.constant0._ZN7cutlass13device_kernelIN5flash11enable_sm90INS1_16FlashAttnFwdSm90INS1_25CollectiveMainloopFwdSm90ILi2EN4cute5tupleIJNS5_1CILi2EEENS7_ILi1EEES9_EEENS6_IJNS7_ILi128EEENS7_ILi160EEENS7_ILi192EEEEEELi192ENS_12float_e4m3_tEfNS_4arch4Sm90ELb0ELb0ELb0ELb0ELb0ELb0ELb0ELb1ELb1ELb1ELb0ELb0EEENS1_21CollectiveEpilogueFwdINS6_IJSB_SD_SC_EEESA_NS_10bfloat16_tESH_Li256ELb0ELb1ELb0ELb1EEENS1_29StaticPersistentTileSchedulerILb0EEEEEEEEEvNT_6ParamsE --------------------------
	.section	.nv.constant0._ZN7cutlass13device_kernelIN5flash11enable_sm90INS1_16FlashAttnFwdSm90INS1_25CollectiveMainloopFwdSm90ILi2EN4cute5tupleIJNS5_1CILi2EEENS7_ILi1EEES9_EEENS6_IJNS7_ILi128EEENS7_ILi160EEENS7_ILi192EEEEEELi192ENS_12float_e4m3_tEfNS_4arch4Sm90ELb0ELb0ELb0ELb0ELb0ELb0ELb0ELb1ELb1ELb1ELb0ELb0EEENS1_21CollectiveEpilogueFwdINS6_IJSB_SD_SC_EEESA_NS_10bfloat16_tESH_Li256ELb0ELb1ELb0ELb1EEENS1_29StaticPersistentTileSchedulerILb0EEEEEEEEEvNT_6ParamsE,"a",@progbits
	.sectionflags	@""
	.align	4
.nv.constant0._ZN7cutlass13device_kernelIN5flash11enable_sm90INS1_16FlashAttnFwdSm90INS1_25CollectiveMainloopFwdSm90ILi2EN4cute5tupleIJNS5_1CILi2EEENS7_ILi1EEES9_EEENS6_IJNS7_ILi128EEENS7_ILi160EEENS7_ILi192EEEEEELi192ENS_12float_e4m3_tEfNS_4arch4Sm90ELb0ELb0ELb0ELb0ELb0ELb0ELb0ELb1ELb1ELb1ELb0ELb0EEENS1_21CollectiveEpilogueFwdINS6_IJSB_SD_SC_EEESA_NS_10bfloat16_tESH_Li256ELb0ELb1ELb0ELb1EEENS1_29StaticPersistentTileSchedulerILb0EEEEEEEEEvNT_6ParamsE:
	.zero		3200


//--------------------- .nv.constant0._ZN7cutlass13device_kernelIN5flash11enable_sm90INS1_16FlashAttnFwdSm90INS1_25CollectiveMainloopFwdSm90ILi2EN4cute5tupleIJNS5_1CILi1EEES8_S8_EEENS6_IJNS7_ILi128EEENS7_ILi160EEENS7_ILi192EEEEEELi192ENS_12float_e4m3_tEfNS_4arch4Sm90ELb0ELb0ELb0ELb1ELb0ELb0ELb0ELb1ELb1ELb1ELb0ELb0EEENS1_21CollectiveEpilogueFwdINS6_IJSA_SC_SB_EEES9_NS_10bfloat16_tESG_Li256ELb1ELb1ELb0ELb1EEENS1_36VarlenDynamicPersistentTileSchedulerILi128ELi160ELi256ELi128ELb0ELb1ELb1ELb0ELb1ELb1EEEEEEEEEvNT_6ParamsE --------------------------
	.section	.nv.constant0._ZN7cutlass13device_kernelIN5flash11enable_sm90INS1_16FlashAttnFwdSm90INS1_25CollectiveMainloopFwdSm90ILi2EN4cute5tupleIJNS5_1CILi1EEES8_S8_EEENS6_IJNS7_ILi128EEENS7_ILi160EEENS7_ILi192EEEEEELi192ENS_12float_e4m3_tEfNS_4arch4Sm90ELb0ELb0ELb0ELb1ELb0ELb0ELb0ELb1ELb1ELb1ELb0ELb0EEENS1_21CollectiveEpilogueFwdINS6_IJSA_SC_SB_EEES9_NS_10bfloat16_tESG_Li256ELb1ELb1ELb0ELb1EEENS1_36VarlenDynamicPersistentTileSchedulerILi128ELi160ELi256ELi128ELb0ELb1ELb1ELb0ELb1ELb1EEEEEEEEEvNT_6ParamsE,"a",@progbits
	.sectionflags	@""
	.align	4
.nv.constant0._ZN7cutlass13device_kernelIN5flash11enable_sm90INS1_16FlashAttnFwdSm90INS1_25CollectiveMainloopFwdSm90ILi2EN4cute5tupleIJNS5_1CILi1EEES8_S8_EEENS6_IJNS7_ILi128EEENS7_ILi160EEENS7_ILi192EEEEEELi192ENS_12float_e4m3_tEfNS_4arch4Sm90ELb0ELb0ELb0ELb1ELb0ELb0ELb0ELb1ELb1ELb1ELb0ELb0EEENS1_21CollectiveEpilogueFwdINS6_IJSA_SC_SB_EEES9_NS_10bfloat16_tESG_Li256ELb1ELb1ELb0ELb1EEENS1_36VarlenDynamicPersistentTileSchedulerILi128ELi160ELi256ELi128ELb0ELb1ELb1ELb0ELb1ELb1EEEEEEEEEvNT_6ParamsE:
	.zero		3328


//--------------------- .nv.constant0._ZN7cutlass13device_kernelIN5flash11enable_sm90INS1_16FlashAttnFwdSm90INS1_25CollectiveMainloopFwdSm90ILi2EN4cute5tupleIJNS5_1CILi1EEES8_S8_EEENS6_IJNS7_ILi128EEENS7_ILi160EEENS7_ILi192EEEEEELi192ENS_12float_e4m3_tEfNS_4arch4Sm90ELb0ELb0ELb0ELb1ELb0ELb1ELb0ELb1ELb1ELb1ELb0ELb0EEENS1_21CollectiveEpilogueFwdINS6_IJSA_SC_SB_EEES9_NS_10bfloat16_tESG_Li256ELb1ELb1ELb0ELb1EEENS1_36VarlenDynamicPersistentTileSchedulerILi128ELi160ELi256ELi128ELb0ELb1ELb1ELb0ELb1ELb1EEEEEEEEEvNT_6ParamsE --------------------------
	.section	.nv.constant0._ZN7cutlass13device_kernelIN5flash11enable_sm90INS1_16FlashAttnFwdSm90INS1_25CollectiveMainloopFwdSm90ILi2EN4cute5tupleIJNS5_1CILi1EEES8_S8_EEENS6_IJNS7_ILi128EEENS7_ILi160EEENS7_ILi192EEEEEELi192ENS_12float_e4m3_tEfNS_4arch4Sm90ELb0ELb0ELb0ELb1ELb0ELb1ELb0ELb1ELb1ELb1ELb0ELb0EEENS1_21CollectiveEpilogueFwdINS6_IJSA_SC_SB_EEES9_NS_10bfloat16_tESG_Li256ELb1ELb1ELb0ELb1EEENS1_36VarlenDynamicPersistentTileSchedulerILi128ELi160ELi256ELi128ELb0ELb1ELb1ELb0ELb1ELb1EEEEEEEEEvNT_6ParamsE,"a",@progbits
	.sectionflags	@""
	.align	4
.nv.constant0._ZN7cutlass13device_kernelIN5flash11enable_sm90INS1_16FlashAttnFwdSm90INS1_25CollectiveMainloopFwdSm90ILi2EN4cute5tupleIJNS5_1CILi1EEES8_S8_EEENS6_IJNS7_ILi128EEENS7_ILi160EEENS7_ILi192EEEEEELi192ENS_12float_e4m3_tEfNS_4arch4Sm90ELb0ELb0ELb0ELb1ELb0ELb1ELb0ELb1ELb1ELb1ELb0ELb0EEENS1_21CollectiveEpilogueFwdINS6_IJSA_SC_SB_EEES9_NS_10bfloat16_tESG_Li256ELb1ELb1ELb0ELb1EEENS1_36VarlenDynamicPersistentTileSchedulerILi128ELi160ELi256ELi128ELb0ELb1ELb1ELb0ELb1ELb1EEEEEEEEEvNT_6ParamsE:
	.zero		3328


//--------------------- .nv.constant0._ZN7cutlass13device_kernelIN5flash11enable_sm90INS1_16FlashAttnFwdSm90INS1_25CollectiveMainloopFwdSm90ILi2EN4cute5tupleIJNS5_1CILi1EEES8_S8_EEENS6_IJNS7_ILi128EEENS7_ILi160EEENS7_ILi192EEEEEELi192ENS_12float_e4m3_tEfNS_4arch4Sm90ELb0ELb1ELb0ELb0ELb0ELb0ELb0ELb1ELb1ELb1ELb0ELb0EEENS1_21CollectiveEpilogueFwdINS6_IJSA_SC_SB_EEES9_NS_10bfloat16_tESG_Li256ELb0ELb1ELb0ELb1EEENS1_30DynamicPersistentTileSchedulerILi256ELi128ELb0ELb1ELb1EEEEEEEEEvNT_6ParamsE --------------------------
	.section	.nv.constant0._ZN7cutlass13device_kernelIN5flash11enable_sm90INS1_16FlashAttnFwdSm90INS1_25CollectiveMainloopFwdSm90ILi2EN4cute5tupleIJNS5_1CILi1EEES8_S8_EEENS6_IJNS7_ILi128EEENS7_ILi160EEENS7_ILi192EEEEEELi192ENS_12float_e4m3_tEfNS_4arch4Sm90ELb0ELb1ELb0ELb0ELb0ELb0ELb0ELb1ELb1ELb1ELb0ELb0EEENS1_21CollectiveEpilogueFwdINS6_IJSA_SC_SB_EEES9_NS_10bfloat16_tESG_Li256ELb0ELb1ELb0ELb1EEENS1_30DynamicPersistentTileSchedulerILi256ELi128ELb0ELb1ELb1EEEEEEEEEvNT_6ParamsE,"a",@progbits
	.sectionflags	@""
	.align	4
.nv.constant0._ZN7cutlass13device_kernelIN5flash11enable_sm90INS1_16FlashAttnFwdSm90INS1_25CollectiveMainloopFwdSm90ILi2EN4cute5tupleIJNS5_1CILi1EEES8_S8_EEENS6_IJNS7_ILi128EEENS7_ILi160EEENS7_ILi192EEEEEELi192ENS_12float_e4m3_tEfNS_4arch4Sm90ELb0ELb1ELb0ELb0ELb0ELb0ELb0ELb1ELb1ELb1ELb0ELb0EEENS1_21CollectiveEpilogueFwdINS6_IJSA_SC_SB_EEES9_NS_10bfloat16_tESG_Li256ELb0ELb1ELb0ELb1EEENS1_30DynamicPersistentTileSchedulerILi256ELi128ELb0ELb1ELb1EEEEEEEEEvNT_6ParamsE:
	.zero		3328


//--------------------- .nv.constant0._ZN7cutlass13device_kernelIN5flash11enable_sm90INS1_16FlashAttnFwdSm90INS1_25CollectiveMainloopFwdSm90ILi2EN4cute5tupleIJNS5_1CILi1EEES8_S8_EEENS6_IJNS7_ILi128EEENS7_ILi160EEENS7_ILi192EEEEEELi192ENS_12float_e4m3_tEfNS_4arch4Sm90ELb0ELb1ELb0ELb1ELb0ELb0ELb0ELb1ELb1ELb1ELb0ELb0EEENS1_21CollectiveEpilogueFwdINS6_IJSA_SC_SB_EEES9_NS_10bfloat16_tESG_Li256ELb1ELb1ELb0ELb1EEENS1_36VarlenDynamicPersistentTileSchedulerILi128ELi160ELi256ELi128ELb0ELb1ELb1ELb1ELb0ELb1EEEEEEEEEvNT_6ParamsE --------------------------
	.section	.nv.constant0._ZN7cutlass13device_kernelIN5flash11enable_sm90INS1_16FlashAttnFwdSm90INS1_25CollectiveMainloopFwdSm90ILi2EN4cute5tupleIJNS5_1CILi1EEES8_S8_EEENS6_IJNS7_ILi128EEENS7_ILi160EEENS7_ILi192EEEEEELi192ENS_12float_e4m3_tEfNS_4arch4Sm90ELb0ELb1ELb0ELb1ELb0ELb0ELb0ELb1ELb1ELb1ELb0ELb0EEENS1_21CollectiveEpilogueFwdINS6_IJSA_SC_SB_EEES9_NS_10bfloat16_tESG_Li256ELb1ELb1ELb0ELb1EEENS1_36VarlenDynamicPersistentTileSchedulerILi128ELi160ELi256ELi128ELb0ELb1ELb1ELb1ELb0ELb1EEEEEEEEEvNT_6ParamsE,"a",@progbits
	.sectionflags	@""
	.align	4
.nv.constant0._ZN7cutlass13device_kernelIN5flash11enable_sm90INS1_16FlashAttnFwdSm90INS1_25CollectiveMainloopFwdSm90ILi2EN4cute5tupleIJNS5_1CILi1EEES8_S8_EEENS6_IJNS7_ILi128EEENS7_ILi160EEENS7_ILi192EEEEEELi192ENS_12float_e4m3_tEfNS_4arch4Sm90ELb0ELb1ELb0ELb1ELb0ELb0ELb0ELb1ELb1ELb1ELb0ELb0EEENS1_21CollectiveEpilogueFwdINS6_IJSA_SC_SB_EEES9_NS_10bfloat16_tESG_Li256ELb1ELb1ELb0ELb1EEENS1_36VarlenDynamicPersistentTileSchedulerILi128ELi160ELi256ELi128ELb0ELb1ELb1ELb1ELb0ELb1EEEEEEEEEvNT_6ParamsE:
	.zero		3328


//--------------------- .nv.constant0._ZN7cutlass13device_kernelIN5flash11enable_sm90INS1_16FlashAttnFwdSm90INS1_25CollectiveMainloopFwdSm90ILi2EN4cute5tupleIJNS5_1CILi1EEES8_S8_EEENS6_IJNS7_ILi128EEENS7_ILi160EEENS7_ILi192EEEEEELi192ENS_12float_e4m3_tEfNS_4arch4Sm90ELb0ELb1ELb0ELb1ELb0ELb1ELb0ELb1ELb1ELb1ELb0ELb0EEENS1_21CollectiveEpilogueFwdINS6_IJSA_SC_SB_EEES9_NS_10bfloat16_tESG_Li256ELb1ELb1ELb0ELb1EEENS1_36VarlenDynamicPersistentTileSchedulerILi128ELi160ELi256ELi128ELb0ELb1ELb1ELb1ELb0ELb1EEEEEEEEEvNT_6ParamsE --------------------------
	.section	.nv.constant0._ZN7cutlass13device_kernelIN5flash11enable_sm90INS1_16FlashAttnFwdSm90INS1_25CollectiveMainloopFwdSm90ILi2EN4cute5tupleIJNS5_1CILi1EEES8_S8_EEENS6_IJNS7_ILi128EEENS7_ILi160EEENS7_ILi192EEEEEELi192ENS_12float_e4m3_tEfNS_4arch4Sm90ELb0ELb1ELb0ELb1ELb0ELb1ELb0ELb1ELb1ELb1ELb0ELb0EEENS1_21CollectiveEpilogueFwdINS6_IJSA_SC_SB_EEES9_NS_10bfloat16_tESG_Li256ELb1ELb1ELb0ELb1EEENS1_36VarlenDynamicPersistentTileSchedulerILi128ELi160ELi256ELi128ELb0ELb1ELb1ELb1ELb0ELb1EEEEEEEEEvNT_6ParamsE,"a",@progbits
	.sectionflags	@""
	.align	4
.nv.constant0._ZN7cutlass13device_kernelIN5flash11enable_sm90INS1_16FlashAttnFwdSm90INS1_25CollectiveMainloopFwdSm90ILi2EN4cute5tupleIJNS5_1CILi1EEES8_S8_EEENS6_IJNS7_ILi128EEENS7_ILi160EEENS7_ILi192EEEEEELi192ENS_12float_e4m3_tEfNS_4arch4Sm90ELb0ELb1ELb0ELb1ELb0ELb1ELb0ELb1ELb1ELb1ELb0ELb0EEENS1_21CollectiveEpilogueFwdINS6_IJSA_SC_SB_EEES9_NS_10bfloat16_tESG_Li256ELb1ELb1ELb0ELb1EEENS1_36VarlenDynamicPersistentTileSchedulerILi128ELi160ELi256ELi128ELb0ELb1ELb1ELb1ELb0ELb1EEEEEEEEEvNT_6ParamsE:
	.zero		3328


//--------------------- .nv.constant0._ZN7cutlass13device_kernelIN5flash11enable_sm90INS1_16FlashAttnFwdSm90INS1_25CollectiveMainloopFwdSm90ILi2EN4cute5tupleIJNS5_1CILi1EEES8_S8_EEENS6_IJNS7_ILi128EEENS7_ILi160EEENS7_ILi192EEEEEELi192ENS_12float_e4m3_tEfNS_4arch4Sm90ELb1ELb0ELb0ELb0ELb0ELb0ELb0ELb1ELb1ELb1ELb0ELb0EEENS1_21CollectiveEpilogueFwdINS6_IJSA_SC_SB_EEES9_NS_10bfloat16_tESG_Li256ELb0ELb1ELb0ELb1EEENS1_30DynamicPersistentTileSchedulerILi256ELi128ELb0ELb1ELb1EEEEEEEEEvNT_6ParamsE --------------------------
	.section	.nv.constant0._ZN7cutlass13device_kernelIN5flash11enable_sm90INS1_16FlashAttnFwdSm90INS1_25CollectiveMainloopFwdSm90ILi2EN4cute5tupleIJNS5_1CILi1EEES8_S8_EEENS6_IJNS7_ILi128EEENS7_ILi160EEENS7_ILi192EEEEEELi192ENS_12float_e4m3_tEfNS_4arch4Sm90ELb1ELb0ELb0ELb0ELb0ELb0ELb0ELb1ELb1ELb1ELb0ELb0EEENS1_21CollectiveEpilogueFwdINS6_IJSA_SC_SB_EEES9_NS_10bfloat16_tESG_Li256ELb0ELb1ELb0ELb1EEENS1_30DynamicPersistentTileSchedulerILi256ELi128ELb0ELb1ELb1EEEEEEEEEvNT_6ParamsE,"a",@progbits
	.sectionflags	@""
	.align	4
.nv.constant0._ZN7cutlass13device_kernelIN5flash11enable_sm90INS1_16FlashAttnFwdSm90INS1_25CollectiveMainloopFwdSm90ILi2EN4cute5tupleIJNS5_1CILi1EEES8_S8_EEENS6_IJNS7_ILi128EEENS7_ILi160EEENS7_ILi192EEEEEELi192ENS_12float_e4m3_tEfNS_4arch4Sm90ELb1ELb0ELb0ELb0ELb0ELb0ELb0ELb1ELb1ELb1ELb0ELb0EEENS1_21CollectiveEpilogueFwdINS6_IJSA_SC_SB_EEES9_NS_10bfloat16_tESG_Li256ELb0ELb1ELb0ELb1EEENS1_30DynamicPersistentTileSchedulerILi256ELi128ELb0ELb1ELb1EEEEEEEEEvNT_6ParamsE:
	.zero		3328


//--------------------- .nv.constant0._ZN7cutlass13device_kernelIN5flash11enable_sm90INS1_16FlashAttnFwdSm90INS1_25CollectiveMainloopFwdSm90ILi2EN4cute5tupleIJNS5_1CILi1EEES8_S8_EEENS6_IJNS7_ILi128EEENS7_ILi160EEENS7_ILi192EEEEEELi192ENS_12float_e4m3_tEfNS_4arch4Sm90ELb1ELb0ELb0ELb1ELb0ELb0ELb0ELb1ELb1ELb1ELb0ELb0EEENS1_21CollectiveEpilogueFwdINS6_IJSA_SC_SB_EEES9_NS_10bfloat16_tESG_Li256ELb1ELb1ELb0ELb1EEENS1_36VarlenDynamicPersistentTileSchedulerILi128ELi160ELi256ELi128ELb0ELb1ELb1ELb1ELb1ELb1EEEEEEEEEvNT_6ParamsE --------------------------
	.section	.nv.constant0._ZN7cutlass13device_kernelIN5flash11enable_sm90INS1_16FlashAttnFwdSm90INS1_25CollectiveMainloopFwdSm90ILi2EN4cute5tupleIJNS5_1CILi1EEES8_S8_EEENS6_IJNS7_ILi128EEENS7_ILi160EEENS7_ILi192EEEEEELi192ENS_12float_e4m3_tEfNS_4arch4Sm90ELb1ELb0ELb0ELb1ELb0ELb0ELb0ELb1ELb1ELb1ELb0ELb0EEENS1_21CollectiveEpilogueFwdINS6_IJSA_SC_SB_EEES9_NS_10bfloat16_tESG_Li256ELb1ELb1ELb0ELb1EEENS1_36VarlenDynamicPersistentTileSchedulerILi128ELi160ELi256ELi128ELb0ELb1ELb1ELb1ELb1ELb1EEEEEEEEEvNT_6ParamsE,"a",@progbits
	.sectionflags	@""
	.align	4
.nv.constant0._ZN7cutlass13device_kernelIN5flash11enable_sm90INS1_16FlashAttnFwdSm90INS1_25CollectiveMainloopFwdSm90ILi2EN4cute5tupleIJNS5_1CILi1EEES8_S8_EEENS6_IJNS7_ILi128EEENS7_ILi160EEENS7_ILi192EEEEEELi192ENS_12float_e4m3_tEfNS_4arch4Sm90ELb1ELb0ELb0ELb1ELb0ELb0ELb0ELb1ELb1ELb1ELb0ELb0EEENS1_21CollectiveEpilogueFwdINS6_IJSA_SC_SB_EEES9_NS_10bfloat16_tESG_Li256ELb1ELb1ELb0ELb1EEENS1_36VarlenDynamicPersistentTileSchedulerILi128ELi160ELi256ELi128ELb0ELb1ELb1ELb1ELb1ELb1EEEEEEEEEvNT_6ParamsE:
	.zero		3328


//--------------------- .nv.constant0._ZN7cutlass13device_kernelIN5flash11enable_sm90INS1_16FlashAttnFwdSm90INS1_25CollectiveMainloopFwdSm90ILi2EN4cute5tupleIJNS5_1CILi1EEES8_S8_EEENS6_IJNS7_ILi128EEENS7_ILi160EEENS7_ILi192EEEEEELi192ENS_12float_e4m3_tEfNS_4arch4Sm90ELb1ELb0ELb0ELb1ELb0ELb1ELb0ELb1ELb1ELb1ELb0ELb0EEENS1_21CollectiveEpilogueFwdINS6_IJSA_SC_SB_EEES9_NS_10bfloat16_tESG_Li256ELb1ELb1ELb0ELb1EEENS1_36VarlenDynamicPersistentTileSchedulerILi128ELi160ELi256ELi128ELb0ELb1ELb1ELb1ELb1ELb1EEEEEEEEEvNT_6ParamsE --------------------------
	.section	.nv.constant0._ZN7cutlass13device_kernelIN5flash11enable_sm90INS1_16FlashAttnFwdSm90INS1_25CollectiveMainloopFwdSm90ILi2EN4cute5tupleIJNS5_1CILi1EEES8_S8_EEENS6_IJNS7_ILi128EEENS7_ILi160EEENS7_ILi192EEEEEELi192ENS_12float_e4m3_tEfNS_4arch4Sm90ELb1ELb0ELb0ELb1ELb0ELb1ELb0ELb1ELb1ELb1ELb0ELb0EEENS1_21CollectiveEpilogueFwdINS6_IJSA_SC_SB_EEES9_NS_10bfloat16_tESG_Li256ELb1ELb1ELb0ELb1EEENS1_36VarlenDynamicPersistentTileSchedulerILi128ELi160ELi256ELi128ELb0ELb1ELb1ELb1ELb1ELb1EEEEEEEEEvNT_6ParamsE,"a",@progbits
	.sectionflags	@""
	.align	4
.nv.constant0._ZN7cutlass13device_kernelIN5flash11enable_sm90INS1_16FlashAttnFwdSm90INS1_25CollectiveMainloopFwdSm90ILi2EN4cute5tupleIJNS5_1CILi1EEES8_S8_EEENS6_IJNS7_ILi128EEENS7_ILi160EEENS7_ILi192EEEEEELi192ENS_12float_e4m3_tEfNS_4arch4Sm90ELb1ELb0ELb0ELb1ELb0ELb1ELb0ELb1ELb1ELb1ELb0ELb0EEENS1_21CollectiveEpilogueFwdINS6_IJSA_SC_SB_EEES9_NS_10bfloat16_tESG_Li256ELb1ELb1ELb0ELb1EEENS1_36VarlenDynamicPersistentTileSchedulerILi128ELi160ELi256ELi128ELb0ELb1ELb1ELb1ELb1ELb1EEEEEEEEEvNT_6ParamsE:
	.zero		3328


//--------------------- .nv.constant0._ZN7cutlass13device_kernelIN5flash11enable_sm90INS1_16FlashAttnFwdSm90INS1_25CollectiveMainloopFwdSm90ILi2EN4cute5tupleIJNS5_1CILi1EEES8_S8_EEENS6_IJNS7_ILi128EEENS7_ILi224EEESA_EEELi128ENS_12float_e4m3_tEfNS_4arch4Sm90ELb0ELb0ELb0ELb0ELb0ELb0ELb0ELb1ELb1ELb1ELb0ELb0EEENS1_21CollectiveEpilogueFwdINS6_IJSA_SA_SB_EEES9_NS_10bfloat16_tESF_Li256ELb0ELb1ELb0ELb1EEENS1_29StaticPersistentTileSchedulerILb0EEEEEEEEEvNT_6ParamsE --------------------------
	.section	.nv.constant0._ZN7cutlass13device_kernelIN5flash11enable_sm90INS1_16FlashAttnFwdSm90INS1_25CollectiveMainloopFwdSm90ILi2EN4cute5tupleIJNS5_1CILi1EEES8_S8_EEENS6_IJNS7_ILi128EEENS7_ILi224EEESA_EEELi128ENS_12float_e4m3_tEfNS_4arch4Sm90ELb0ELb0ELb0ELb0ELb0ELb0ELb0ELb1ELb1ELb1ELb0ELb0EEENS1_21CollectiveEpilogueFwdINS6_IJSA_SA_SB_EEES9_NS_10bfloat16_tESF_Li256ELb0ELb1ELb0ELb1EEENS1_29StaticPersistentTileSchedulerILb0EEEEEEEEEvNT_6ParamsE,"a",@progbits
	.sectionflags	@""
	.align	4
.nv.constant0._ZN7cutlass13device_kernelIN5flash11enable_sm90INS1_16FlashAttnFwdSm90INS1_25CollectiveMainloopFwdSm90ILi2EN4cute5tupleIJNS5_1CILi1EEES8_S8_EEENS6_IJNS7_ILi128EEENS7_ILi224EEESA_EEELi128ENS_12float_e4m3_tEfNS_4arch4Sm90ELb0ELb0ELb0ELb0ELb0ELb0ELb0ELb1ELb1ELb1ELb0ELb0EEENS1_21CollectiveEpilogueFwdINS6_IJSA_SA_SB_EEES9_NS_10bfloat16_tESF_Li256ELb0ELb1ELb0ELb1EEENS1_29StaticPersistentTileSchedulerILb0EEEEEEEEEvNT_6ParamsE:
	.zero		3200


//--------------------- .nv.constant0._ZN7cutlass13device_kernelIN5flash11enable_sm90INS1_16FlashAttnFwdSm90INS1_25CollectiveMainloopFwdSm90ILi2EN4cute5tupleIJNS5_1CILi1EEES8_S8_EEENS6_IJNS7_ILi128EEENS7_ILi224EEESA_EEELi128ENS_12float_e4m3_tEfNS_4arch4Sm90ELb0ELb0ELb0ELb1ELb0ELb0ELb0ELb1ELb1ELb1ELb0ELb0EEENS1_21CollectiveEpilogueFwdINS6_IJSA_SA_SB_EEES9_NS_10bfloat16_tESF_Li256ELb1ELb1ELb0ELb1EEENS1_36VarlenDynamicPersistentTileSchedulerILi128ELi224ELi256ELi128ELb0ELb1ELb1ELb0ELb1ELb1EEEEEEEEEvNT_6ParamsE --------------------------
	.section	.nv.constant0._ZN7cutlass13device_kernelIN5flash11enable_sm90INS1_16FlashAttnFwdSm90INS1_25CollectiveMainloopFwdSm90ILi2EN4cute5tupleIJNS5_1CILi1EEES8_S8_EEENS6_IJNS7_ILi128EEENS7_ILi224EEESA_EEELi128ENS_12float_e4m3_tEfNS_4arch4Sm90ELb0ELb0ELb0ELb1ELb0ELb0ELb0ELb1ELb1ELb1ELb0ELb0EEENS1_21CollectiveEpilogueFwdINS6_IJSA_SA_SB_EEES9_NS_10bfloat16_tESF_Li256ELb1ELb1ELb0ELb1EEENS1_36VarlenDynamicPersistentTileSchedulerILi128ELi224ELi256ELi128ELb0ELb1ELb1ELb0ELb1ELb1EEEEEEEEEvNT_6ParamsE,"a",@progbits
	.sectionflags	@""
	.align	4
.nv.constant0._ZN7cutlass13device_kernelIN5flash11enable_sm90INS1_16FlashAttnFwdSm90INS1_25CollectiveMainloopFwdSm90ILi2EN4cute5tupleIJNS5_1CILi1EEES8_S8_EEENS6_IJNS7_ILi128EEENS7_ILi224EEESA_EEELi128ENS_12float_e4m3_tEfNS_4arch4Sm90ELb0ELb0ELb0ELb1ELb0ELb0ELb0ELb1ELb1ELb1ELb0ELb0EEENS1_21CollectiveEpilogueFwdINS6_IJSA_SA_SB_EEES9_NS_10bfloat16_tESF_Li256ELb1ELb1ELb0ELb1EEENS1_36VarlenDynamicPersistentTileSchedulerILi128ELi224ELi256ELi128ELb0ELb1ELb1ELb0ELb1ELb1EEEEEEEEEvNT_6ParamsE:
	.zero		3328


//--------------------- .nv.constant0._ZN7cutlass13device_kernelIN5flash11enable_sm90INS1_16FlashAttnFwdSm90INS1_25CollectiveMainloopFwdSm90ILi2EN4cute5tupleIJNS5_1CILi1EEES8_S8_EEENS6_IJNS7_ILi128EEENS7_ILi224EEESA_EEELi128ENS_12float_e4m3_tEfNS_4arch4Sm90ELb0ELb0ELb0ELb1ELb0ELb1ELb0ELb1ELb1ELb1ELb0ELb0EEENS1_21CollectiveEpilogueFwdINS6_IJSA_SA_SB_EEES9_NS_10bfloat16_tESF_Li256ELb1ELb1ELb0ELb1EEENS1_36VarlenDynamicPersistentTileSchedulerILi128ELi224ELi256ELi128ELb0ELb1ELb1ELb0ELb1ELb1EEEEEEEEEvNT_6ParamsE --------------------------
	.section	.nv.constant0._ZN7cutlass13device_kernelIN5flash11enable_sm90INS1_16FlashAttnFwdSm90INS1_25CollectiveMainloopFwdSm90ILi2EN4cute5tupleIJNS5_1CILi1EEES8_S8_EEENS6_IJNS7_ILi128EEENS7_ILi224EEESA_EEELi128ENS_12float_e4m3_tEfNS_4arch4Sm90ELb0ELb0ELb0ELb1ELb0ELb1ELb0ELb1ELb1ELb1ELb0ELb0EEENS1_21CollectiveEpilogueFwdINS6_IJSA_SA_SB_EEES9_NS_10bfloat16_tESF_Li256ELb1ELb1ELb0ELb1EEENS1_36VarlenDynamicPersistentTileSchedulerILi128ELi224ELi256ELi128ELb0ELb1ELb1ELb0ELb1ELb1EEEEEEEEEvNT_6ParamsE,"a",@progbits
	.sectionflags	@""
	.align	4
.nv.constant0._ZN7cutlass13device_kernelIN5flash11enable_sm90INS1_16FlashAttnFwdSm90INS1_25CollectiveMainloopFwdSm90ILi2EN4cute5tupleIJNS5_1CILi1EEES8_S8_EEENS6_IJNS7_ILi128EEENS7_ILi224EEESA_EEELi128ENS_12float_e4m3_tEfNS_4arch4Sm90ELb0ELb0ELb0ELb1ELb0ELb1ELb0ELb1ELb1ELb1ELb0ELb0EEENS1_21CollectiveEpilogueFwdINS6_IJSA_SA_SB_EEES9_NS_10bfloat16_tESF_Li256ELb1ELb1ELb0ELb1EEENS1_36VarlenDynamicPersistentTileSchedulerILi128ELi224ELi256ELi128ELb0ELb1ELb1ELb0ELb1ELb1EEEEEEEEEvNT_6ParamsE:
	.zero		3328


//--------------------- .nv.constant0._ZN7cutlass13device_kernelIN5flash11enable_sm90INS1_16FlashAttnFwdSm90INS1_25CollectiveMainloopFwdSm90ILi2EN4cute5tupleIJNS5_1CILi1EEES8_S8_EEENS6_IJNS7_ILi128EEENS7_ILi224EEESA_EEELi128ENS_12float_e4m3_tEfNS_4arch4Sm90ELb0ELb1ELb0ELb0ELb0ELb0ELb0ELb1ELb1ELb1ELb0ELb0EEENS1_21CollectiveEpilogueFwdINS6_IJSA_SA_SB_EEES9_NS_10bfloat16_tESF_Li256ELb0ELb1ELb0ELb1EEENS1_30DynamicPersistentTileSchedulerILi256ELi128ELb0ELb1ELb1EEEEEEEEEvNT_6ParamsE --------------------------
	.section	.nv.constant0._ZN7cutlass13device_kernelIN5flash11enable_sm90INS1_16FlashAttnFwdSm90INS1_25CollectiveMainloopFwdSm90ILi2EN4cute5tupleIJNS5_1CILi1EEES8_S8_EEENS6_IJNS7_ILi128EEENS7_ILi224EEESA_EEELi128ENS_12float_e4m3_tEfNS_4arch4Sm90ELb0ELb1ELb0ELb0ELb0ELb0ELb0ELb1ELb1ELb1ELb0ELb0EEENS1_21CollectiveEpilogueFwdINS6_IJSA_SA_SB_EEES9_NS_10bfloat16_tESF_Li256ELb0ELb1ELb0ELb1EEENS1_30DynamicPersistentTileSchedulerILi256ELi128ELb0ELb1ELb1EEEEEEEEEvNT_6ParamsE,"a",@progbits
	.sectionflags	@""
	.align	4
.nv.constant0._ZN7cutlass13device_kernelIN5flash11enable_sm90INS1_16FlashAttnFwdSm90INS1_25CollectiveMainloopFwdSm90ILi2EN4cute5tupleIJNS5_1CILi1EEES8_S8_EEENS6_IJNS7_ILi128EEENS7_ILi224EEESA_EEELi128ENS_12float_e4m3_tEfNS_4arch4Sm90ELb0ELb1ELb0ELb0ELb0ELb0ELb0ELb1ELb1ELb1ELb0ELb0EEENS1_21CollectiveEpilogueFwdINS6_IJSA_SA_SB_EEES9_NS_10bfloat16_tESF_Li256ELb0ELb1ELb0ELb1EEENS1_30DynamicPersistentTileSchedulerILi256ELi128ELb0ELb1ELb1EEEEEEEEEvNT_6ParamsE:
	.zero		3328


//--------------------- .nv.constant0._ZN7cutlass13device_kernelIN5flash11enable_sm90INS1_16FlashAttnFwdSm90INS1_25CollectiveMainloopFwdSm90ILi2EN4cute5tupleIJNS5_1CILi1EEES8_S8_EEENS6_IJNS7_ILi128EEENS7_ILi224EEESA_EEELi128ENS_12float_e4m3_tEfNS_4arch4Sm90ELb0ELb1ELb0ELb1ELb0ELb0ELb0ELb1ELb1ELb1ELb0ELb0EEENS1_21CollectiveEpilogueFwdINS6_IJSA_SA_SB_EEES9_NS_10bfloat16_tESF_Li256ELb1ELb1ELb0ELb1EEENS1_36VarlenDynamicPersistentTileSchedulerILi128ELi224ELi256ELi128ELb0ELb1ELb1ELb1ELb0ELb1EEEEEEEEEvNT_6ParamsE --------------------------
	.section	.nv.constant0._ZN7cutlass13device_kernelIN5flash11enable_sm90INS1_16FlashAttnFwdSm90INS1_25CollectiveMainloopFwdSm90ILi2EN4cute5tupleIJNS5_1CILi1EEES8_S8_EEENS6_IJNS7_ILi128EEENS7_ILi224EEESA_EEELi128ENS_12float_e4m3_tEfNS_4arch4Sm90ELb0ELb1ELb0ELb1ELb0ELb0ELb0ELb1ELb1ELb1ELb0ELb0EEENS1_21CollectiveEpilogueFwdINS6_IJSA_SA_SB_EEES9_NS_10bfloat16_tESF_Li256ELb1ELb1ELb0ELb1EEENS1_36VarlenDynamicPersistentTileSchedulerILi128ELi224ELi256ELi128ELb0ELb1ELb1ELb1ELb0ELb1EEEEEEEEEvNT_6ParamsE,"a",@progbits
	.sectionflags	@""
	.align	4
.nv.constant0._ZN7cutlass13device_kernelIN5flash11enable_sm90INS1_16FlashAttnFwdSm90INS1_25CollectiveMainloopFwdSm90ILi2EN4cute5tupleIJNS5_1CILi1EEES8_S8_EEENS6_IJNS7_ILi128EEENS7_ILi224EEESA_EEELi128ENS_12float_e4m3_tEfNS_4arch4Sm90ELb0ELb1ELb0ELb1ELb0ELb0ELb0ELb1ELb1ELb1ELb0ELb0EEENS1_21CollectiveEpilogueFwdINS6_IJSA_SA_SB_EEES9_NS_10bfloat16_tESF_Li256ELb1ELb1ELb0ELb1EEENS1_36VarlenDynamicPersistentTileSchedulerILi128ELi224ELi256ELi128ELb0ELb1ELb1ELb1ELb0ELb1EEEEEEEEEvNT_6ParamsE:
	.zero		3328


//--------------------- .nv.constant0._ZN7cutlass13device_kernelIN5flash11enable_sm90INS1_16FlashAttnFwdSm90INS1_25CollectiveMainloopFwdSm90ILi2EN4cute5tupleIJNS5_1CILi1EEES8_S8_EEENS6_IJNS7_ILi128EEENS7_ILi224EEESA_EEELi128ENS_12float_e4m3_tEfNS_4arch4Sm90ELb0ELb1ELb0ELb1ELb0ELb1ELb0ELb1ELb1ELb1ELb0ELb0EEENS1_21CollectiveEpilogueFwdINS6_IJSA_SA_SB_EEES9_NS_10bfloat16_tESF_Li256ELb1ELb1ELb0ELb1EEENS1_36VarlenDynamicPersistentTileSchedulerILi128ELi224ELi256ELi128ELb0ELb1ELb1ELb1ELb0ELb1EEEEEEEEEvNT_6ParamsE --------------------------
	.section	.nv.constant0._ZN7cutlass13device_kernelIN5flash11enable_sm90INS1_16FlashAttnFwdSm90INS1_25CollectiveMainloopFwdSm90ILi2EN4cute5tupleIJNS5_1CILi1EEES8_S8_EEENS6_IJNS7_ILi128EEENS7_ILi224EEESA_EEELi128ENS_12float_e4m3_tEfNS_4arch4Sm90ELb0ELb1ELb0ELb1ELb0ELb1ELb0ELb1ELb1ELb1ELb0ELb0EEENS1_21CollectiveEpilogueFwdINS6_IJSA_SA_SB_EEES9_NS_10bfloat16_tESF_Li256ELb1ELb1ELb0ELb1EEENS1_36VarlenDynamicPersistentTileSchedulerILi128ELi224ELi256ELi128ELb0ELb1ELb1ELb1ELb0ELb1EEEEEEEEEvNT_6ParamsE,"a",@progbits
	.sectionflags	@""
	.align	4
.nv.constant0._ZN7cutlass13device_kernelIN5flash11enable_sm90INS1_16FlashAttnFwdSm90INS1_25CollectiveMainloopFwdSm90ILi2EN4cute5tupleIJNS5_1CILi1EEES8_S8_EEENS6_IJNS7_ILi128EEENS7_ILi224EEESA_EEELi128ENS_12float_e4m3_tEfNS_4arch4Sm90ELb0ELb1ELb0ELb1ELb0ELb1ELb0ELb1ELb1ELb1ELb0ELb0EEENS1_21CollectiveEpilogueFwdINS6_IJSA_SA_SB_EEES9_NS_10bfloat16_tESF_Li256ELb1ELb1ELb0ELb1EEENS1_36VarlenDynamicPersistentTileSchedulerILi128ELi224ELi256ELi128ELb0ELb1ELb1ELb1ELb0ELb1EEEEEEEEEvNT_6ParamsE:
	.zero		3328


//--------------------- .nv.constant0._ZN7cutlass13device_kernelIN5flash11enable_sm90INS1_16FlashAttnFwdSm90INS1_25CollectiveMainloopFwdSm90ILi2EN4cute5tupleIJNS5_1CILi1EEES8_S8_EEENS6_IJNS7_ILi128EEENS7_ILi224EEESA_EEELi128ENS_12float_e4m3_tEfNS_4arch4Sm90ELb1ELb0ELb0ELb0ELb0ELb0ELb0ELb1ELb1ELb1ELb0ELb0EEENS1_21CollectiveEpilogueFwdINS6_IJSA_SA_SB_EEES9_NS_10bfloat16_tESF_Li256ELb0ELb1ELb0ELb1EEENS1_30DynamicPersistentTileSchedulerILi256ELi128ELb0ELb1ELb1EEEEEEEEEvNT_6ParamsE --------------------------
	.section	.nv.constant0._ZN7cutlass13device_kernelIN5flash11enable_sm90INS1_16FlashAttnFwdSm90INS1_25CollectiveMainloopFwdSm90ILi2EN4cute5tupleIJNS5_1CILi1EEES8_S8_EEENS6_IJNS7_ILi128EEENS7_ILi224EEESA_EEELi128ENS_12float_e4m3_tEfNS_4arch4Sm90ELb1ELb0ELb0ELb0ELb0ELb0ELb0ELb1ELb1ELb1ELb0ELb0EEENS1_21CollectiveEpilogueFwdINS6_IJSA_SA_SB_EEES9_NS_10bfloat16_tESF_Li256ELb0ELb1ELb0ELb1EEENS1_30DynamicPersistentTileSchedulerILi256ELi128ELb0ELb1ELb1EEEEEEEEEvNT_6ParamsE,"a",@progbits
	.sectionflags	@""
	.align	4
.nv.constant0._ZN7cutlass13device_kernelIN5flash11enable_sm90INS1_16FlashAttnFwdSm90INS1_25CollectiveMainloopFwdSm90ILi2EN4cute5tupleIJNS5_1CILi1EEES8_S8_EEENS6_IJNS7_ILi128EEENS7_ILi224EEESA_EEELi128ENS_12float_e4m3_tEfNS_4arch4Sm90ELb1ELb0ELb0ELb0ELb0ELb0ELb0ELb1ELb1ELb1ELb0ELb0EEENS1_21CollectiveEpilogueFwdINS6_IJSA_SA_SB_EEES9_NS_10bfloat16_tESF_Li256ELb0ELb1ELb0ELb1EEENS1_30DynamicPersistentTileSchedulerILi256ELi128ELb0ELb1ELb1EEEEEEEEEvNT_6ParamsE:
	.zero		3328


//--------------------- .nv.constant0._ZN7cutlass13device_kernelIN5flash11enable_sm90INS1_16FlashAttnFwdSm90INS1_25CollectiveMainloopFwdSm90ILi2EN4cute5tupleIJNS5_1CILi1EEES8_S8_EEENS6_IJNS7_ILi128EEENS7_ILi224EEESA_EEELi128ENS_12float_e4m3_tEfNS_4arch4Sm90ELb1ELb0ELb0ELb1ELb0ELb0ELb0ELb1ELb1ELb1ELb0ELb0EEENS1_21CollectiveEpilogueFwdINS6_IJSA_SA_SB_EEES9_NS_10bfloat16_tESF_Li256ELb1ELb1ELb0ELb1EEENS1_36VarlenDynamicPersistentTileSchedulerILi128ELi224ELi256ELi128ELb0ELb1ELb1ELb1ELb1ELb1EEEEEEEEEvNT_6ParamsE --------------------------
	.section	.nv.constant0._ZN7cutlass13device_kernelIN5flash11enable_sm90INS1_16FlashAttnFwdSm90INS1_25CollectiveMainloopFwdSm90ILi2EN4cute5tupleIJNS5_1CILi1EEES8_S8_EEENS6_IJNS7_ILi128EEENS7_ILi224EEESA_EEELi128ENS_12float_e4m3_tEfNS_4arch4Sm90ELb1ELb0ELb0ELb1ELb0ELb0ELb0ELb1ELb1ELb1ELb0ELb0EEENS1_21CollectiveEpilogueFwdINS6_IJSA_SA_SB_EEES9_NS_10bfloat16_tESF_Li256ELb1ELb1ELb0ELb1EEENS1_36VarlenDynamicPersistentTileSchedulerILi128ELi224ELi256ELi128ELb0ELb1ELb1ELb1ELb1ELb1EEEEEEEEEvNT_6ParamsE,"a",@progbits
	.sectionflags	@""
	.align	4
.nv.constant0._ZN7cutlass13device_kernelIN5flash11enable_sm90INS1_16FlashAttnFwdSm90INS1_25CollectiveMainloopFwdSm90ILi2EN4cute5tupleIJNS5_1CILi1EEES8_S8_EEENS6_IJNS7_ILi128EEENS7_ILi224EEESA_EEELi128ENS_12float_e4m3_tEfNS_4arch4Sm90ELb1ELb0ELb0ELb1ELb0ELb0ELb0ELb1ELb1ELb1ELb0ELb0EEENS1_21CollectiveEpilogueFwdINS6_IJSA_SA_SB_EEES9_NS_10bfloat16_tESF_Li256ELb1ELb1ELb0ELb1EEENS1_36VarlenDynamicPersistentTileSchedulerILi128ELi224ELi256ELi128ELb0ELb1ELb1ELb1ELb1ELb1EEEEEEEEEvNT_6ParamsE:
	.zero		3328


//--------------------- .nv.constant0._ZN7cutlass13device_kernelIN5flash11enable_sm90INS1_16FlashAttnFwdSm90INS1_25CollectiveMainloopFwdSm90ILi2EN4cute5tupleIJNS5_1CILi1EEES8_S8_EEENS6_IJNS7_ILi128EEENS7_ILi224EEESA_EEELi128ENS_12float_e4m3_tEfNS_4arch4Sm90ELb1ELb0ELb0ELb1ELb0ELb1ELb0ELb1ELb1ELb1ELb0ELb0EEENS1_21CollectiveEpilogueFwdINS6_IJSA_SA_SB_EEES9_NS_10bfloat16_tESF_Li256ELb1ELb1ELb0ELb1EEENS1_36VarlenDynamicPersistentTileSchedulerILi128ELi224ELi256ELi128ELb0ELb1ELb1ELb1ELb1ELb1EEEEEEEEEvNT_6ParamsE --------------------------
	.section	.nv.constant0._ZN7cutlass13device_kernelIN5flash11enable_sm90INS1_16FlashAttnFwdSm90INS1_25CollectiveMainloopFwdSm90ILi2EN4cute5tupleIJNS5_1CILi1EEES8_S8_EEENS6_IJNS7_ILi128EEENS7_ILi224EEESA_EEELi128ENS_12float_e4m3_tEfNS_4arch4Sm90ELb1ELb0ELb0ELb1ELb0ELb1ELb0ELb1ELb1ELb1ELb0ELb0EEENS1_21CollectiveEpilogueFwdINS6_IJSA_SA_SB_EEES9_NS_10bfloat16_tESF_Li256ELb1ELb1ELb0ELb1EEENS1_36VarlenDynamicPersistentTileSchedulerILi128ELi224ELi256ELi128ELb0ELb1ELb1ELb1ELb1ELb1EEEEEEEEEvNT_6ParamsE,"a",@progbits
	.sectionflags	@""
	.align	4
.nv.constant0._ZN7cutlass13device_kernelIN5flash11enable_sm90INS1_16FlashAttnFwdSm90INS1_25CollectiveMainloopFwdSm90ILi2EN4cute5tupleIJNS5_1CILi1EEES8_S8_EEENS6_IJNS7_ILi128EEENS7_ILi224EEESA_EEELi128ENS_12float_e4m3_tEfNS_4arch4Sm90ELb1ELb0ELb0ELb1ELb0ELb1ELb0ELb1ELb1ELb1ELb0ELb0EEENS1_21CollectiveEpilogueFwdINS6_IJSA_SA_SB_EEES9_NS_10bfloat16_tESF_Li256ELb1ELb1ELb0ELb1EEENS1_36VarlenDynamicPersistentTileSchedulerILi128ELi224ELi256ELi128ELb0ELb1ELb1ELb1ELb1ELb1EEEEEEEEEvNT_6ParamsE:
	.zero		3328


//--------------------- .nv.constant0._ZN7cutlass13device_kernelIN5flash11enable_sm90INS1_16FlashAttnFwdSm90INS1_25CollectiveMainloopFwdSm90ILi2EN4cute5tupleIJNS5_1CILi1EEES8_S8_EEENS6_IJNS7_ILi192EEENS7_ILi128EEENS7_ILi96EEEEEELi96ENS_12float_e4m3_tEfNS_4arch4Sm90ELb0ELb0ELb0ELb0ELb0ELb0ELb0ELb1ELb1ELb1ELb0ELb0EEENS1_21CollectiveEpilogueFwdINS6_IJSA_SC_SB_EEES9_NS_10bfloat16_tESG_Li384ELb0ELb1ELb0ELb1EEENS1_29StaticPersistentTileSchedulerILb0EEEEEEEEEvNT_6ParamsE --------------------------
	.section	.nv.constant0._ZN7cutlass13device_kernelIN5flash11enable_sm90INS1_16FlashAttnFwdSm90INS1_25CollectiveMainloopFwdSm90ILi2EN4cute5tupleIJNS5_1CILi1EEES8_S8_EEENS6_IJNS7_ILi192EEENS7_ILi128EEENS7_ILi96EEEEEELi96ENS_12float_e4m3_tEfNS_4arch4Sm90ELb0ELb0ELb0ELb0ELb0ELb0ELb0ELb1ELb1ELb1ELb0ELb0EEENS1_21CollectiveEpilogueFwdINS6_IJSA_SC_SB_EEES9_NS_10bfloat16_tESG_Li384ELb0ELb1ELb0ELb1EEENS1_29StaticPersistentTileSchedulerILb0EEEEEEEEEvNT_6ParamsE,"a",@progbits
	.sectionflags	@""
	.align	4
.nv.constant0._ZN7cutlass13device_kernelIN5flash11enable_sm90INS1_16FlashAttnFwdSm90INS1_25CollectiveMainloopFwdSm90ILi2EN4cute5tupleIJNS5_1CILi1EEES8_S8_EEENS6_IJNS7_ILi192EEENS7_ILi128EEENS7_ILi96EEEEEELi96ENS_12float_e4m3_tEfNS_4arch4Sm90ELb0ELb0ELb0ELb0ELb0ELb0ELb0ELb1ELb1ELb1ELb0ELb0EEENS1_21CollectiveEpilogueFwdINS6_IJSA_SC_SB_EEES9_NS_10bfloat16_tESG_Li384ELb0ELb1ELb0ELb1EEENS1_29StaticPersistentTileSchedulerILb0EEEEEEEEEvNT_6ParamsE:
	.zero		3200


//--------------------- .nv.constant0._ZN7cutlass13device_kernelIN5flash11enable_sm90INS1_16FlashAttnFwdSm90INS1_25CollectiveMainloopFwdSm90ILi2EN4cute5tupleIJNS5_1CILi1EEES8_S8_EEENS6_IJNS7_ILi192EEENS7_ILi128EEENS7_ILi96EEEEEELi96ENS_12float_e4m3_tEfNS_4arch4Sm90ELb0ELb0ELb0ELb1ELb0ELb0ELb0ELb1ELb1ELb1ELb0ELb0EEENS1_21CollectiveEpilogueFwdINS6_IJSA_SC_SB_EEES9_NS_10bfloat16_tESG_Li384ELb1ELb1ELb0ELb1EEENS1_36VarlenDynamicPersistentTileSchedulerILi192ELi128ELi384ELi128ELb0ELb1ELb1ELb0ELb1ELb1EEEEEEEEEvNT_6ParamsE --------------------------
	.section	.nv.constant0._ZN7cutlass13device_kernelIN5flash11enable_sm90INS1_16FlashAttnFwdSm90INS1_25CollectiveMainloopFwdSm90ILi2EN4cute5tupleIJNS5_1CILi1EEES8_S8_EEENS6_IJNS7_ILi192EEENS7_ILi128EEENS7_ILi96EEEEEELi96ENS_12float_e4m3_tEfNS_4arch4Sm90ELb0ELb0ELb0ELb1ELb0ELb0ELb0ELb1ELb1ELb1ELb0ELb0EEENS1_21CollectiveEpilogueFwdINS6_IJSA_SC_SB_EEES9_NS_10bfloat16_tESG_Li384ELb1ELb1ELb0ELb1EEENS1_36VarlenDynamicPersistentTileSchedulerILi192ELi128ELi384ELi128ELb0ELb1ELb1ELb0ELb1ELb1EEEEEEEEEvNT_6ParamsE,"a",@progbits
	.sectionflags	@""
	.align	4
.nv.constant0._ZN7cutlass13device_kernelIN5flash11enable_sm90INS1_16FlashAttnFwdSm90INS1_25CollectiveMainloopFwdSm90ILi2EN4cute5tupleIJNS5_1CILi1EEES8_S8_EEENS6_IJNS7_ILi192EEENS7_ILi128EEENS7_ILi96EEEEEELi96ENS_12float_e4m3_tEfNS_4arch4Sm90ELb0ELb0ELb0ELb1ELb0ELb0ELb0ELb1ELb1ELb1ELb0ELb0EEENS1_21CollectiveEpilogueFwdINS6_IJSA_SC_SB_EEES9_NS_10bfloat16_tESG_Li384ELb1ELb1ELb0ELb1EEENS1_36VarlenDynamicPersistentTileSchedulerILi192ELi128ELi384ELi128ELb0ELb1ELb1ELb0ELb1ELb1EEEEEEEEEvNT_6ParamsE:
	.zero		3328


//--------------------- .nv.constant0._ZN7cutlass13device_kernelIN5flash11enable_sm90INS1_16FlashAttnFwdSm90INS1_25CollectiveMainloopFwdSm90ILi2EN4cute5tupleIJNS5_1CILi1EEES8_S8_EEENS6_IJNS7_ILi192EEENS7_ILi128EEENS7_ILi96EEEEEELi96ENS_12float_e4m3_tEfNS_4arch4Sm90ELb0ELb0ELb0ELb1ELb0ELb1ELb0ELb1ELb1ELb1ELb0ELb0EEENS1_21CollectiveEpilogueFwdINS6_IJSA_SC_SB_EEES9_NS_10bfloat16_tESG_Li384ELb1ELb1ELb0ELb1EEENS1_36VarlenDynamicPersistentTileSchedulerILi192ELi128ELi384ELi128ELb0ELb1ELb1ELb0ELb1ELb1EEEEEEEEEvNT_6ParamsE --------------------------
	.section	.nv.constant0._ZN7cutlass13device_kernelIN5flash11enable_sm90INS1_16FlashAttnFwdSm90INS1_25CollectiveMainloopFwdSm90ILi2EN4cute5tupleIJNS5_1CILi1EEES8_S8_EEENS6_IJNS7_ILi192EEENS7_ILi128EEENS7_ILi96EEEEEELi96ENS_12float_e4m3_tEfNS_4arch4Sm90ELb0ELb0ELb0ELb1ELb0ELb1ELb0ELb1ELb1ELb1ELb0ELb0EEENS1_21CollectiveEpilogueFwdINS6_IJSA_SC_SB_EEES9_NS_10bfloat16_tESG_Li384ELb1ELb1ELb0ELb1EEENS1_36VarlenDynamicPersistentTileSchedulerILi192ELi128ELi384ELi128ELb0ELb1ELb1ELb0ELb1ELb1EEEEEEEEEvNT_6ParamsE,"a",@progbits
	.sectionflags	@""
	.align	4
.nv.constant0._ZN7cutlass13device_kernelIN5flash11enable_sm90INS1_16FlashAttnFwdSm90INS1_25CollectiveMainloopFwdSm90ILi2EN4cute5tupleIJNS5_1CILi1EEES8_S8_EEENS6_IJNS7_ILi192EEENS7_ILi128EEENS7_ILi96EEEEEELi96ENS_12float_e4m3_tEfNS_4arch4Sm90ELb0ELb0ELb0ELb1ELb0ELb1ELb0ELb1ELb1ELb1ELb0ELb0EEENS1_21CollectiveEpilogueFwdINS6_IJSA_SC_SB_EEES9_NS_10bfloat16_tESG_Li384ELb1ELb1ELb0ELb1EEENS1_36VarlenDynamicPersistentTileSchedulerILi192ELi128ELi384ELi128ELb0ELb1ELb1ELb0ELb1ELb1EEEEEEEEEvNT_6ParamsE:
	.zero		3328


//--------------------- .nv.constant0._ZN7cutlass13device_kernelIN5flash11enable_sm90INS1_16FlashAttnFwdSm90INS1_25CollectiveMainloopFwdSm90ILi2EN4cute5tupleIJNS5_1CILi1EEES8_S8_EEENS6_IJNS7_ILi192EEENS7_ILi128EEENS7_ILi96EEEEEELi96ENS_12float_e4m3_tEfNS_4arch4Sm90ELb0ELb1ELb0ELb0ELb0ELb0ELb0ELb1ELb1ELb1ELb0ELb0EEENS1_21CollectiveEpilogueFwdINS6_IJSA_SC_SB_EEES9_NS_10bfloat16_tESG_Li384ELb0ELb1ELb0ELb1EEENS1_30DynamicPersistentTileSchedulerILi384ELi128ELb0ELb1ELb1EEEEEEEEEvNT_6ParamsE --------------------------
	.section	.nv.constant0._ZN7cutlass13device_kernelIN5flash11enable_sm90INS1_16FlashAttnFwdSm90INS1_25CollectiveMainloopFwdSm90ILi2EN4cute5tupleIJNS5_1CILi1EEES8_S8_EEENS6_IJNS7_ILi192EEENS7_ILi128EEENS7_ILi96EEEEEELi96ENS_12float_e4m3_tEfNS_4arch4Sm90ELb0ELb1ELb0ELb0ELb0ELb0ELb0ELb1ELb1ELb1ELb0ELb0EEENS1_21CollectiveEpilogueFwdINS6_IJSA_SC_SB_EEES9_NS_10bfloat16_tESG_Li384ELb0ELb1ELb0ELb1EEENS1_30DynamicPersistentTileSchedulerILi384ELi128ELb0ELb1ELb1EEEEEEEEEvNT_6ParamsE,"a",@progbits
	.sectionflags	@""
	.align	4
.nv.constant0._ZN7cutlass13device_kernelIN5flash11enable_sm90INS1_16FlashAttnFwdSm90INS1_25CollectiveMainloopFwdSm90ILi2EN4cute5tupleIJNS5_1CILi1EEES8_S8_EEENS6_IJNS7_ILi192EEENS7_ILi128EEENS7_ILi96EEEEEELi96ENS_12float_e4m3_tEfNS_4arch4Sm90ELb0ELb1ELb0ELb0ELb0ELb0ELb0ELb1ELb1ELb1ELb0ELb0EEENS1_21CollectiveEpilogueFwdINS6_IJSA_SC_SB_EEES9_NS_10bfloat16_tESG_Li384ELb0ELb1ELb0ELb1EEENS1_30DynamicPersistentTileSchedulerILi384ELi128ELb0ELb1ELb1EEEEEEEEEvNT_6ParamsE:
	.zero		3328


//--------------------- .nv.constant0._ZN7cutlass13device_kernelIN5flash11enable_sm90INS1_16FlashAttnFwdSm90INS1_25CollectiveMainloopFwdSm90ILi2EN4cute5tupleIJNS5_1CILi1EEES8_S8_EEENS6_IJNS7_ILi192EEENS7_ILi128EEENS7_ILi96EEEEEELi96ENS_12float_e4m3_tEfNS_4arch4Sm90ELb0ELb1ELb0ELb1ELb0ELb0ELb0ELb1ELb1ELb1ELb0ELb0EEENS1_21CollectiveEpilogueFwdINS6_IJSA_SC_SB_EEES9_NS_10bfloat16_tESG_Li384ELb1ELb1ELb0ELb1EEENS1_36VarlenDynamicPersistentTileSchedulerILi192ELi128ELi384ELi128ELb0ELb1ELb1ELb1ELb0ELb1EEEEEEEEEvNT_6ParamsE --------------------------
	.section	.nv.constant0._ZN7cutlass13device_kernelIN5flash11enable_sm90INS1_16FlashAttnFwdSm90INS1_25CollectiveMainloopFwdSm90ILi2EN4cute5tupleIJNS5_1CILi1EEES8_S8_EEENS6_IJNS7_ILi192EEENS7_ILi128EEENS7_ILi96EEEEEELi96ENS_12float_e4m3_tEfNS_4arch4Sm90ELb0ELb1ELb0ELb1ELb0ELb0ELb0ELb1ELb1ELb1ELb0ELb0EEENS1_21CollectiveEpilogueFwdINS6_IJSA_SC_SB_EEES9_NS_10bfloat16_tESG_Li384ELb1ELb1ELb0ELb1EEENS1_36VarlenDynamicPersistentTileSchedulerILi192ELi128ELi384ELi128ELb0ELb1ELb1ELb1ELb0ELb1EEEEEEEEEvNT_6ParamsE,"a",@progbits
	.sectionflags	@""
	.align	4
.nv.constant0._ZN7cutlass13device_kernelIN5flash11enable_sm90INS1_16FlashAttnFwdSm90INS1_25CollectiveMainloopFwdSm90ILi2EN4cute5tupleIJNS5_1CILi1EEES8_S8_EEENS6_IJNS7_ILi192EEENS7_ILi128EEENS7_ILi96EEEEEELi96ENS_12float_e4m3_tEfNS_4arch4Sm90ELb0ELb1ELb0ELb1ELb0ELb0ELb0ELb1ELb1ELb1ELb0ELb0EEENS1_21CollectiveEpilogueFwdINS6_IJSA_SC_SB_EEES9_NS_10bfloat16_tESG_Li384ELb1ELb1ELb0ELb1EEENS1_36VarlenDynamicPersistentTileSchedulerILi192ELi128ELi384ELi128ELb0ELb1ELb1ELb1ELb0ELb1EEEEEEEEEvNT_6ParamsE:
	.zero		3328


//--------------------- .nv.constant0._ZN7cutlass13device_kernelIN5flash11enable_sm90INS1_16FlashAttnFwdSm90INS1_25CollectiveMainloopFwdSm90ILi2EN4cute5tupleIJNS5_1CILi1EEES8_S8_EEENS6_IJNS7_ILi192EEENS7_ILi128EEENS7_ILi96EEEEEELi96ENS_12float_e4m3_tEfNS_4arch4Sm90ELb0ELb1ELb0ELb1ELb0ELb1ELb0ELb1ELb1ELb1ELb0ELb0EEENS1_21CollectiveEpilogueFwdINS6_IJSA_SC_SB_EEES9_NS_10bfloat16_tESG_Li384ELb1ELb1ELb0ELb1EEENS1_36VarlenDynamicPersistentTileSchedulerILi192ELi128ELi384ELi128ELb0ELb1ELb1ELb1ELb0ELb1EEEEEEEEEvNT_6ParamsE --------------------------
	.section	.nv.constant0._ZN7cutlass13device_kernelIN5flash11enable_sm90INS1_16FlashAttnFwdSm90INS1_25CollectiveMainloopFwdSm90ILi2EN4cute5tupleIJNS5_1CILi1EEES8_S8_EEENS6_IJNS7_ILi192EEENS7_ILi128EEENS7_ILi96EEEEEELi96ENS_12float_e4m3_tEfNS_4arch4Sm90ELb0ELb1ELb0ELb1ELb0ELb1ELb0ELb1ELb1ELb1ELb0ELb0EEENS1_21CollectiveEpilogueFwdINS6_IJSA_SC_SB_EEES9_NS_10bfloat16_tESG_Li384ELb1ELb1ELb0ELb1EEENS1_36VarlenDynamicPersistentTileSchedulerILi192ELi128ELi384ELi128ELb0ELb1ELb1ELb1ELb0ELb1EEEEEEEEEvNT_6ParamsE,"a",@progbits
	.sectionflags	@""
	.align	4
.nv.constant0._ZN7cutlass13device_kernelIN5flash11enable_sm90INS1_16FlashAttnFwdSm90INS1_25CollectiveMainloopFwdSm90ILi2EN4cute5tupleIJNS5_1CILi1EEES8_S8_EEENS6_IJNS7_ILi192EEENS7_ILi128EEENS7_ILi96EEEEEELi96ENS_12float_e4m3_tEfNS_4arch4Sm90ELb0ELb1ELb0ELb1ELb0ELb1ELb0ELb1ELb1ELb1ELb0ELb0EEENS1_21CollectiveEpilogueFwdINS6_IJSA_SC_SB_EEES9_NS_10bfloat16_tESG_Li384ELb1ELb1ELb0ELb1EEENS1_36VarlenDynamicPersistentTileSchedulerILi192ELi128ELi384ELi128ELb0ELb1ELb1ELb1ELb0ELb1EEEEEEEEEvNT_6ParamsE:
	.zero		3328


//--------------------- .nv.constant0._ZN7cutlass13device_kernelIN5flash11enable_sm90INS1_16FlashAttnFwdSm90INS1_25CollectiveMainloopFwdSm90ILi2EN4cute5tupleIJNS5_1CILi1EEES8_S8_EEENS6_IJNS7_ILi192EEENS7_ILi128EEENS7_ILi96EEEEEELi96ENS_12float_e4m3_tEfNS_4arch4Sm90ELb1ELb0ELb0ELb0ELb0ELb0ELb0ELb1ELb1ELb1ELb0ELb0EEENS1_21CollectiveEpilogueFwdINS6_IJSA_SC_SB_EEES9_NS_10bfloat16_tESG_Li384ELb0ELb1ELb0ELb1EEENS1_30DynamicPersistentTileSchedulerILi384ELi128ELb0ELb1ELb1EEEEEEEEEvNT_6ParamsE --------------------------
	.section	.nv.constant0._ZN7cutlass13device_kernelIN5flash11enable_sm90INS1_16FlashAttnFwdSm90INS1_25CollectiveMainloopFwdSm90ILi2EN4cute5tupleIJNS5_1CILi1EEES8_S8_EEENS6_IJNS7_ILi192EEENS7_ILi128EEENS7_ILi96EEEEEELi96ENS_12float_e4m3_tEfNS_4arch4Sm90ELb1ELb0ELb0ELb0ELb0ELb0ELb0ELb1ELb1ELb1ELb0ELb0EEENS1_21CollectiveEpilogueFwdINS6_IJSA_SC_SB_EEES9_NS_10bfloat16_tESG_Li384ELb0ELb1ELb0ELb1EEENS1_30DynamicPersistentTileSchedulerILi384ELi128ELb0ELb1ELb1EEEEEEEEEvNT_6ParamsE,"a",@progbits
	.sectionflags	@""
	.align	4
.nv.constant0._ZN7cutlass13device_kernelIN5flash11enable_sm90INS1_16FlashAttnFwdSm90INS1_25CollectiveMainloopFwdSm90ILi2EN4cute5tupleIJNS5_1CILi1EEES8_S8_EEENS6_IJNS7_ILi192EEENS7_ILi128EEENS7_ILi96EEEEEELi96ENS_12float_e4m3_tEfNS_4arch4Sm90ELb1ELb0ELb0ELb0ELb0ELb0ELb0ELb1ELb1ELb1ELb0ELb0EEENS1_21CollectiveEpilogueFwdINS6_IJSA_SC_SB_EEES9_NS_10bfloat16_tESG_Li384ELb0ELb1ELb0ELb1EEENS1_30DynamicPersistentTileSchedulerILi384ELi128ELb0ELb1ELb1EEEEEEEEEvNT_6ParamsE:
	.zero		3328


//--------------------- .nv.constant0._ZN7cutlass13device_kernelIN5flash11enable_sm90INS1_16FlashAttnFwdSm90INS1_25CollectiveMainloopFwdSm90ILi2EN4cute5tupleIJNS5_1CILi1EEES8_S8_EEENS6_IJNS7_ILi192EEENS7_ILi128EEENS7_ILi96EEEEEELi96ENS_12float_e4m3_tEfNS_4arch4Sm90ELb1ELb0ELb0ELb1ELb0ELb0ELb0ELb1ELb1ELb1ELb0ELb0EEENS1_21CollectiveEpilogueFwdINS6_IJSA_SC_SB_EEES9_NS_10bfloat16_tESG_Li384ELb1ELb1ELb0ELb1EEENS1_36VarlenDynamicPersistentTileSchedulerILi192ELi128ELi384ELi128ELb0ELb1ELb1ELb1ELb1ELb1EEEEEEEEEvNT_6ParamsE --------------------------
	.section	.nv.constant0._ZN7cutlass13device_kernelIN5flash11enable_sm90INS1_16FlashAttnFwdSm90INS1_25CollectiveMainloopFwdSm90ILi2EN4cute5tupleIJNS5_1CILi1EEES8_S8_EEENS6_IJNS7_ILi192EEENS7_ILi128EEENS7_ILi96EEEEEELi96ENS_12float_e4m3_tEfNS_4arch4Sm90ELb1ELb0ELb0ELb1ELb0ELb0ELb0ELb1ELb1ELb1ELb0ELb0EEENS1_21CollectiveEpilogueFwdINS6_IJSA_SC_SB_EEES9_NS_10bfloat16_tESG_Li384ELb1ELb1ELb0ELb1EEENS1_36VarlenDynamicPersistentTileSchedulerILi192ELi128ELi384ELi128ELb0ELb1ELb1ELb1ELb1ELb1EEEEEEEEEvNT_6ParamsE,"a",@progbits
	.sectionflags	@""
	.align	4
.nv.constant0._ZN7cutlass13device_kernelIN5flash11enable_sm90INS1_16FlashAttnFwdSm90INS1_25CollectiveMainloopFwdSm90ILi2EN4cute5tupleIJNS5_1CILi1EEES8_S8_EEENS6_IJNS7_ILi192EEENS7_ILi128EEENS7_ILi96EEEEEELi96ENS_12float_e4m3_tEfNS_4arch4Sm90ELb1ELb0ELb0ELb1ELb0ELb0ELb0ELb1ELb1ELb1ELb0ELb0EEENS1_21CollectiveEpilogueFwdINS6_IJSA_SC_SB_EEES9_NS_10bfloat16_tESG_Li384ELb1ELb1ELb0ELb1EEENS1_36VarlenDynamicPersistentTileSchedulerILi192ELi128ELi384ELi128ELb0ELb1ELb1ELb1ELb1ELb1EEEEEEEEEvNT_6ParamsE:
	.zero		3328


//--------------------- .nv.constant0._ZN7cutlass13device_kernelIN5flash11enable_sm90INS1_16FlashAttnFwdSm90INS1_25CollectiveMainloopFwdSm90ILi2EN4cute5tupleIJNS5_1CILi1EEES8_S8_EEENS6_IJNS7_ILi192EEENS7_ILi128EEENS7_ILi96EEEEEELi96ENS_12float_e4m3_tEfNS_4arch4Sm90ELb1ELb0ELb0ELb1ELb0ELb1ELb0ELb1ELb1ELb1ELb0ELb0EEENS1_21CollectiveEpilogueFwdINS6_IJSA_SC_SB_EEES9_NS_10bfloat16_tESG_Li384ELb1ELb1ELb0ELb1EEENS1_36VarlenDynamicPersistentTileSchedulerILi192ELi128ELi384ELi128ELb0ELb1ELb1ELb1ELb1ELb1EEEEEEEEEvNT_6ParamsE --------------------------
	.section	.nv.constant0._ZN7cutlass13device_kernelIN5flash11enable_sm90INS1_16FlashAttnFwdSm90INS1_25CollectiveMainloopFwdSm90ILi2EN4cute5tupleIJNS5_1CILi1EEES8_S8_EEENS6_IJNS7_ILi192EEENS7_ILi128EEENS7_ILi96EEEEEELi96ENS_12float_e4m3_tEfNS_4arch4Sm90ELb1ELb0ELb0ELb1ELb0ELb1ELb0ELb1ELb1ELb1ELb0ELb0EEENS1_21CollectiveEpilogueFwdINS6_IJSA_SC_SB_EEES9_NS_10bfloat16_tESG_Li384ELb1ELb1ELb0ELb1EEENS1_36VarlenDynamicPersistentTileSchedulerILi192ELi128ELi384ELi128ELb0ELb1ELb1ELb1ELb1ELb1EEEEEEEEEvNT_6ParamsE,"a",@progbits
	.sectionflags	@""
	.align	4
.nv.constant0._ZN7cutlass13device_kernelIN5flash11enable_sm90INS1_16FlashAttnFwdSm90INS1_25CollectiveMainloopFwdSm90ILi2EN4cute5tupleIJNS5_1CILi1EEES8_S8_EEENS6_IJNS7_ILi192EEENS7_ILi128EEENS7_ILi96EEEEEELi96ENS_12float_e4m3_tEfNS_4arch4Sm90ELb1ELb0ELb0ELb1ELb0ELb1ELb0ELb1ELb1ELb1ELb0ELb0EEENS1_21CollectiveEpilogueFwdINS6_IJSA_SC_SB_EEES9_NS_10bfloat16_tESG_Li384ELb1ELb1ELb0ELb1EEENS1_36VarlenDynamicPersistentTileSchedulerILi192ELi128ELi384ELi128ELb0ELb1ELb1ELb1ELb1ELb1EEEEEEEEEvNT_6ParamsE:
	.zero		3328


//--------------------- .nv.constant0._ZN7cutlass13device_kernelIN5flash11enable_sm90INS1_16FlashAttnFwdSm90INS1_25CollectiveMainloopFwdSm90ILi2EN4cute5tupleIJNS5_1CILi1EEES8_S8_EEENS6_IJNS7_ILi192EEENS7_ILi160EEENS7_ILi64EEEEEELi64ENS_12float_e4m3_tEfNS_4arch4Sm90ELb0ELb0ELb0ELb0ELb0ELb0ELb0ELb1ELb1ELb1ELb0ELb0EEENS1_21CollectiveEpilogueFwdINS6_IJSA_SC_SB_EEES9_NS_10bfloat16_tESG_Li384ELb0ELb1ELb0ELb1EEENS1_29StaticPersistentTileSchedulerILb0EEEEEEEEEvNT_6ParamsE --------------------------
	.section	.nv.constant0._ZN7cutlass13device_kernelIN5flash11enable_sm90INS1_16FlashAttnFwdSm90INS1_25CollectiveMainloopFwdSm90ILi2EN4cute5tupleIJNS5_1CILi1EEES8_S8_EEENS6_IJNS7_ILi192EEENS7_ILi160EEENS7_ILi64EEEEEELi64ENS_12float_e4m3_tEfNS_4arch4Sm90ELb0ELb0ELb0ELb0ELb0ELb0ELb0ELb1ELb1ELb1ELb0ELb0EEENS1_21CollectiveEpilogueFwdINS6_IJSA_SC_SB_EEES9_NS_10bfloat16_tESG_Li384ELb0ELb1ELb0ELb1EEENS1_29StaticPersistentTileSchedulerILb0EEEEEEEEEvNT_6ParamsE,"a",@progbits
	.sectionflags	@""
	.align	4
.nv.constant0._ZN7cutlass13device_kernelIN5flash11enable_sm90INS1_16FlashAttnFwdSm90INS1_25CollectiveMainloopFwdSm90ILi2EN4cute5tupleIJNS5_1CILi1EEES8_S8_EEENS6_IJNS7_ILi192EEENS7_ILi160EEENS7_ILi64EEEEEELi64ENS_12float_e4m3_tEfNS_4arch4Sm90ELb0ELb0ELb0ELb0ELb0ELb0ELb0ELb1ELb1ELb1ELb0ELb0EEENS1_21CollectiveEpilogueFwdINS6_IJSA_SC_SB_EEES9_NS_10bfloat16_tESG_Li384ELb0ELb1ELb0ELb1EEENS1_29StaticPersistentTileSchedulerILb0EEEEEEEEEvNT_6ParamsE:
	.zero		3200


//--------------------- .nv.constant0._ZN7cutlass13device_kernelIN5flash11enable_sm90INS1_16FlashAttnFwdSm90INS1_25CollectiveMainloopFwdSm90ILi2EN4cute5tupleIJNS5_1CILi1EEES8_S8_EEENS6_IJNS7_ILi192EEENS7_ILi160EEENS7_ILi64EEEEEELi64ENS_12float_e4m3_tEfNS_4arch4Sm90ELb0ELb0ELb0ELb1ELb0ELb0ELb0ELb1ELb1ELb1ELb0ELb0EEENS1_21CollectiveEpilogueFwdINS6_IJSA_SC_SB_EEES9_NS_10bfloat16_tESG_Li384ELb1ELb1ELb0ELb1EEENS1_36VarlenDynamicPersistentTileSchedulerILi192ELi160ELi384ELi128ELb0ELb1ELb1ELb0ELb1ELb1EEEEEEEEEvNT_6ParamsE --------------------------
	.section	.nv.constant0._ZN7cutlass13device_kernelIN5flash11enable_sm90INS1_16FlashAttnFwdSm90INS1_25CollectiveMainloopFwdSm90ILi2EN4cute5tupleIJNS5_1CILi1EEES8_S8_EEENS6_IJNS7_ILi192EEENS7_ILi160EEENS7_ILi64EEEEEELi64ENS_12float_e4m3_tEfNS_4arch4Sm90ELb0ELb0ELb0ELb1ELb0ELb0ELb0ELb1ELb1ELb1ELb0ELb0EEENS1_21CollectiveEpilogueFwdINS6_IJSA_SC_SB_EEES9_NS_10bfloat16_tESG_Li384ELb1ELb1ELb0ELb1EEENS1_36VarlenDynamicPersistentTileSchedulerILi192ELi160ELi384ELi128ELb0ELb1ELb1ELb0ELb1ELb1EEEEEEEEEvNT_6ParamsE,"a",@progbits
	.sectionflags	@""
	.align	4
.nv.constant0._ZN7cutlass13device_kernelIN5flash11enable_sm90INS1_16FlashAttnFwdSm90INS1_25CollectiveMainloopFwdSm90ILi2EN4cute5tupleIJNS5_1CILi1EEES8_S8_EEENS6_IJNS7_ILi192EEENS7_ILi160EEENS7_ILi64EEEEEELi64ENS_12float_e4m3_tEfNS_4arch4Sm90ELb0ELb0ELb0ELb1ELb0ELb0ELb0ELb1ELb1ELb1ELb0ELb0EEENS1_21CollectiveEpilogueFwdINS6_IJSA_SC_SB_EEES9_NS_10bfloat16_tESG_Li384ELb1ELb1ELb0ELb1EEENS1_36VarlenDynamicPersistentTileSchedulerILi192ELi160ELi384ELi128ELb0ELb1ELb1ELb0ELb1ELb1EEEEEEEEEvNT_6ParamsE:
	.zero		3328


//--------------------- .nv.constant0._ZN7cutlass13device_kernelIN5flash11enable_sm90INS1_16FlashAttnFwdSm90INS1_25CollectiveMainloopFwdSm90ILi2EN4cute5tupleIJNS5_1CILi1EEES8_S8_EEENS6_IJNS7_ILi192EEENS7_ILi160EEENS7_ILi64EEEEEELi64ENS_12float_e4m3_tEfNS_4arch4Sm90ELb0ELb0ELb0ELb1ELb0ELb1ELb0ELb1ELb1ELb1ELb0ELb0EEENS1_21CollectiveEpilogueFwdINS6_IJSA_SC_SB_EEES9_NS_10bfloat16_tESG_Li384ELb1ELb1ELb0ELb1EEENS1_36VarlenDynamicPersistentTileSchedulerILi192ELi160ELi384ELi128ELb0ELb1ELb1ELb0ELb1ELb1EEEEEEEEEvNT_6ParamsE --------------------------
	.section	.nv.constant0._ZN7cutlass13device_kernelIN5flash11enable_sm90INS1_16FlashAttnFwdSm90INS1_25CollectiveMainloopFwdSm90ILi2EN4cute5tupleIJNS5_1CILi1EEES8_S8_EEENS6_IJNS7_ILi192EEENS7_ILi160EEENS7_ILi64EEEEEELi64ENS_12float_e4m3_tEfNS_4arch4Sm90ELb0ELb0ELb0ELb1ELb0ELb1ELb0ELb1ELb1ELb1ELb0ELb0EEENS1_21CollectiveEpilogueFwdINS6_IJSA_SC_SB_EEES9_NS_10bfloat16_tESG_Li384ELb1ELb1ELb0ELb1EEENS1_36VarlenDynamicPersistentTileSchedulerILi192ELi160ELi384ELi128ELb0ELb1ELb1ELb0ELb1ELb1EEEEEEEEEvNT_6ParamsE,"a",@progbits
	.sectionflags	@""
	.align	4
.nv.constant0._ZN7cutlass13device_kernelIN5flash11enable_sm90INS1_16FlashAttnFwdSm90INS1_25CollectiveMainloopFwdSm90ILi2EN4cute5tupleIJNS5_1CILi1EEES8_S8_EEENS6_IJNS7_ILi192EEENS7_ILi160EEENS7_ILi64EEEEEELi64ENS_12float_e4m3_tEfNS_4arch4Sm90ELb0ELb0ELb0ELb1ELb0ELb1ELb0ELb1ELb1ELb1ELb0ELb0EEENS1_21CollectiveEpilogueFwdINS6_IJSA_SC_SB_EEES9_NS_10bfloat16_tESG_Li384ELb1ELb1ELb0ELb1EEENS1_36VarlenDynamicPersistentTileSchedulerILi192ELi160ELi384ELi128ELb0ELb1ELb1ELb0ELb1ELb1EEEEEEEEEvNT_6ParamsE:
	.zero		3328


//--------------------- .nv.constant0._ZN7cutlass13device_kernelIN5flash11enable_sm90INS1_16FlashAttnFwdSm90INS1_25CollectiveMainloopFwdSm90ILi2EN4cute5tupleIJNS5_1CILi1EEES8_S8_EEENS6_IJNS7_ILi192EEENS7_ILi160EEENS7_ILi64EEEEEELi64ENS_12float_e4m3_tEfNS_4arch4Sm90ELb0ELb1ELb0ELb0ELb0ELb0ELb0ELb1ELb1ELb1ELb0ELb0EEENS1_21CollectiveEpilogueFwdINS6_IJSA_SC_SB_EEES9_NS_10bfloat16_tESG_Li384ELb0ELb1ELb0ELb1EEENS1_30DynamicPersistentTileSchedulerILi384ELi128ELb0ELb1ELb1EEEEEEEEEvNT_6ParamsE --------------------------
	.section	.nv.constant0._ZN7cutlass13device_kernelIN5flash11enable_sm90INS1_16FlashAttnFwdSm90INS1_25CollectiveMainloopFwdSm90ILi2EN4cute5tupleIJNS5_1CILi1EEES8_S8_EEENS6_IJNS7_ILi192EEENS7_ILi160EEENS7_ILi64EEEEEELi64ENS_12float_e4m3_tEfNS_4arch4Sm90ELb0ELb1ELb0ELb0ELb0ELb0ELb0ELb1ELb1ELb1ELb0ELb0EEENS1_21CollectiveEpilogueFwdINS6_IJSA_SC_SB_EEES9_NS_10bfloat16_tESG_Li384ELb0ELb1ELb0ELb1EEENS1_30DynamicPersistentTileSchedulerILi384ELi128ELb0ELb1ELb1EEEEEEEEEvNT_6ParamsE,"a",@progbits
	.sectionflags	@""
	.align	4
.nv.constant0._ZN7cutlass13device_kernelIN5flash11enable_sm90INS1_16FlashAttnFwdSm90INS1_25CollectiveMainloopFwdSm90ILi2EN4cute5tupleIJNS5_1CILi1EEES8_S8_EEENS6_IJNS7_ILi192EEENS7_ILi160EEENS7_ILi64EEEEEELi64ENS_12float_e4m3_tEfNS_4arch4Sm90ELb0ELb1ELb0ELb0ELb0ELb0ELb0ELb1ELb1ELb1ELb0ELb0EEENS1_21CollectiveEpilogueFwdINS6_IJSA_SC_SB_EEES9_NS_10bfloat16_tESG_Li384ELb0ELb1ELb0ELb1EEENS1_30DynamicPersistentTileSchedulerILi384ELi128ELb0ELb1ELb1EEEEEEEEEvNT_6ParamsE:
	.zero		3328


//--------------------- .nv.constant0._ZN7cutlass13device_kernelIN5flash11enable_sm90INS1_16FlashAttnFwdSm90INS1_25CollectiveMainloopFwdSm90ILi2EN4cute5tupleIJNS5_1CILi1EEES8_S8_EEENS6_IJNS7_ILi192EEENS7_ILi160EEENS7_ILi64EEEEEELi64ENS_12float_e4m3_tEfNS_4arch4Sm90ELb0ELb1ELb0ELb1ELb0ELb0ELb0ELb1ELb1ELb1ELb0ELb0EEENS1_21CollectiveEpilogueFwdINS6_IJSA_SC_SB_EEES9_NS_10bfloat16_tESG_Li384ELb1ELb1ELb0ELb1EEENS1_36VarlenDynamicPersistentTileSchedulerILi192ELi160ELi384ELi128ELb0ELb1ELb1ELb1ELb0ELb1EEEEEEEEEvNT_6ParamsE --------------------------
	.section	.nv.constant0._ZN7cutlass13device_kernelIN5flash11enable_sm90INS1_16FlashAttnFwdSm90INS1_25CollectiveMainloopFwdSm90ILi2EN4cute5tupleIJNS5_1CILi1EEES8_S8_EEENS6_IJNS7_ILi192EEENS7_ILi160EEENS7_ILi64EEEEEELi64ENS_12float_e4m3_tEfNS_4arch4Sm90ELb0ELb1ELb0ELb1ELb0ELb0ELb0ELb1ELb1ELb1ELb0ELb0EEENS1_21CollectiveEpilogueFwdINS6_IJSA_SC_SB_EEES9_NS_10bfloat16_tESG_Li384ELb1ELb1ELb0ELb1EEENS1_36VarlenDynamicPersistentTileSchedulerILi192ELi160ELi384ELi128ELb0ELb1ELb1ELb1ELb0ELb1EEEEEEEEEvNT_6ParamsE,"a",@progbits
	.sectionflags	@""
	.align	4
.nv.constant0._ZN7cutlass13device_kernelIN5flash11enable_sm90INS1_16FlashAttnFwdSm90INS1_25CollectiveMainloopFwdSm90ILi2EN4cute5tupleIJNS5_1CILi1EEES8_S8_EEENS6_IJNS7_ILi192EEENS7_ILi160EEENS7_ILi64EEEEEELi64ENS_12float_e4m3_tEfNS_4arch4Sm90ELb0ELb1ELb0ELb1ELb0ELb0ELb0ELb1ELb1ELb1ELb0ELb0EEENS1_21CollectiveEpilogueFwdINS6_IJSA_SC_SB_EEES9_NS_10bfloat16_tESG_Li384ELb1ELb1ELb0ELb1EEENS1_36VarlenDynamicPersistentTileSchedulerILi192ELi160ELi384ELi128ELb0ELb1ELb1ELb1ELb0ELb1EEEEEEEEEvNT_6ParamsE:
	.zero		3328


//--------------------- .nv.constant0._ZN7cutlass13device_kernelIN5flash11enable_sm90INS1_16FlashAttnFwdSm90INS1_25CollectiveMainloopFwdSm90ILi2EN4cute5tupleIJNS5_1CILi1EEES8_S8_EEENS6_IJNS7_ILi192EEENS7_ILi160EEENS7_ILi64EEEEEELi64ENS_12float_e4m3_tEfNS_4arch4Sm90ELb0ELb1ELb0ELb1ELb0ELb1ELb0ELb1ELb1ELb1ELb0ELb0EEENS1_21CollectiveEpilogueFwdINS6_IJSA_SC_SB_EEES9_NS_10bfloat16_tESG_Li384ELb1ELb1ELb0ELb1EEENS1_36VarlenDynamicPersistentTileSchedulerILi192ELi160ELi384ELi128ELb0ELb1ELb1ELb1ELb0ELb1EEEEEEEEEvNT_6ParamsE --------------------------
	.section	.nv.constant0._ZN7cutlass13device_kernelIN5flash11enable_sm90INS1_16FlashAttnFwdSm90INS1_25CollectiveMainloopFwdSm90ILi2EN4cute5tupleIJNS5_1CILi1EEES8_S8_EEENS6_IJNS7_ILi192EEENS7_ILi160EEENS7_ILi64EEEEEELi64ENS_12float_e4m3_tEfNS_4arch4Sm90ELb0ELb1ELb0ELb1ELb0ELb1ELb0ELb1ELb1ELb1ELb0ELb0EEENS1_21CollectiveEpilogueFwdINS6_IJSA_SC_SB_EEES9_NS_10bfloat16_tESG_Li384ELb1ELb1ELb0ELb1EEENS1_36VarlenDynamicPersistentTileSchedulerILi192ELi160ELi384ELi128ELb0ELb1ELb1ELb1ELb0ELb1EEEEEEEEEvNT_6ParamsE,"a",@progbits
	.sectionflags	@""
	.align	4
.nv.constant0._ZN7cutlass13device_kernelIN5flash11enable_sm90INS1_16FlashAttnFwdSm90INS1_25CollectiveMainloopFwdSm90ILi2EN4cute5tupleIJNS5_1CILi1EEES8_S8_EEENS6_IJNS7_ILi192EEENS7_ILi160EEENS7_ILi64EEEEEELi64ENS_12float_e4m3_tEfNS_4arch4Sm90ELb0ELb1ELb0ELb1ELb0ELb1ELb0ELb1ELb1ELb1ELb0ELb0EEENS1_21CollectiveEpilogueFwdINS6_IJSA_SC_SB_EEES9_NS_10bfloat16_tESG_Li384ELb1ELb1ELb0ELb1EEENS1_36VarlenDynamicPersistentTileSchedulerILi192ELi160ELi384ELi128ELb0ELb1ELb1ELb1ELb0ELb1EEEEEEEEEvNT_6ParamsE:
	.zero		3328


//--------------------- .nv.constant0._ZN7cutlass13device_kernelIN5flash11enable_sm90INS1_16FlashAttnFwdSm90INS1_25CollectiveMainloopFwdSm90ILi2EN4cute5tupleIJNS5_1CILi1EEES8_S8_EEENS6_IJNS7_ILi192EEENS7_ILi160EEENS7_ILi64EEEEEELi64ENS_12float_e4m3_tEfNS_4arch4Sm90ELb1ELb0ELb0ELb0ELb0ELb0ELb0ELb1ELb1ELb1ELb0ELb0EEENS1_21CollectiveEpilogueFwdINS6_IJSA_SC_SB_EEES9_NS_10bfloat16_tESG_Li384ELb0ELb1ELb0ELb1EEENS1_30DynamicPersistentTileSchedulerILi384ELi128ELb0ELb1ELb1EEEEEEEEEvNT_6ParamsE --------------------------
	.section	.nv.constant0._ZN7cutlass13device_kernelIN5flash11enable_sm90INS1_16FlashAttnFwdSm90INS1_25CollectiveMainloopFwdSm90ILi2EN4cute5tupleIJNS5_1CILi1EEES8_S8_EEENS6_IJNS7_ILi192EEENS7_ILi160EEENS7_ILi64EEEEEELi64ENS_12float_e4m3_tEfNS_4arch4Sm90ELb1ELb0ELb0ELb0ELb0ELb0ELb0ELb1ELb1ELb1ELb0ELb0EEENS1_21CollectiveEpilogueFwdINS6_IJSA_SC_SB_EEES9_NS_10bfloat16_tESG_Li384ELb0ELb1ELb0ELb1EEENS1_30DynamicPersistentTileSchedulerILi384ELi128ELb0ELb1ELb1EEEEEEEEEvNT_6ParamsE,"a",@progbits
	.sectionflags	@""
	.align	4
.nv.constant0._ZN7cutlass13device_kernelIN5flash11enable_sm90INS1_16FlashAttnFwdSm90INS1_25CollectiveMainloopFwdSm90ILi2EN4cute5tupleIJNS5_1CILi1EEES8_S8_EEENS6_IJNS7_ILi192EEENS7_ILi160EEENS7_ILi64EEEEEELi64ENS_12float_e4m3_tEfNS_4arch4Sm90ELb1ELb0ELb0ELb0ELb0ELb0ELb0ELb1ELb1ELb1ELb0ELb0EEENS1_21CollectiveEpilogueFwdINS6_IJSA_SC_SB_EEES9_NS_10bfloat16_tESG_Li384ELb0ELb1ELb0ELb1EEENS1_30DynamicPersistentTileSchedulerILi384ELi128ELb0ELb1ELb1EEEEEEEEEvNT_6ParamsE:
	.zero		3328


//--------------------- .nv.constant0._ZN7cutlass13device_kernelIN5flash11enable_sm90INS1_16FlashAttnFwdSm90INS1_25CollectiveMainloopFwdSm90ILi2EN4cute5tupleIJNS5_1CILi1EEES8_S8_EEENS6_IJNS7_ILi192EEENS7_ILi160EEENS7_ILi64EEEEEELi64ENS_12float_e4m3_tEfNS_4arch4Sm90ELb1ELb0ELb0ELb1ELb0ELb0ELb0ELb1ELb1ELb1ELb0ELb0EEENS1_21CollectiveEpilogueFwdINS6_IJSA_SC_SB_EEES9_NS_10bfloat16_tESG_Li384ELb1ELb1ELb0ELb1EEENS1_36VarlenDynamicPersistentTileSchedulerILi192ELi160ELi384ELi128ELb0ELb1ELb1ELb1ELb1ELb1EEEEEEEEEvNT_6ParamsE --------------------------
	.section	.nv.constant0._ZN7cutlass13device_kernelIN5flash11enable_sm90INS1_16FlashAttnFwdSm90INS1_25CollectiveMainloopFwdSm90ILi2EN4cute5tupleIJNS5_1CILi1EEES8_S8_EEENS6_IJNS7_ILi192EEENS7_ILi160EEENS7_ILi64EEEEEELi64ENS_12float_e4m3_tEfNS_4arch4Sm90ELb1ELb0ELb0ELb1ELb0ELb0ELb0ELb1ELb1ELb1ELb0ELb0EEENS1_21CollectiveEpilogueFwdINS6_IJSA_SC_SB_EEES9_NS_10bfloat16_tESG_Li384ELb1ELb1ELb0ELb1EEENS1_36VarlenDynamicPersistentTileSchedulerILi192ELi160ELi384ELi128ELb0ELb1ELb1ELb1ELb1ELb1EEEEEEEEEvNT_6ParamsE,"a",@progbits
	.sectionflags	@""
	.align	4
.nv.constant0._ZN7cutlass13device_kernelIN5flash11enable_sm90INS1_16FlashAttnFwdSm90INS1_25CollectiveMainloopFwdSm90ILi2EN4cute5tupleIJNS5_1CILi1EEES8_S8_EEENS6_IJNS7_ILi192EEENS7_ILi160EEENS7_ILi64EEEEEELi64ENS_12float_e4m3_tEfNS_4arch4Sm90ELb1ELb0ELb0ELb1ELb0ELb0ELb0ELb1ELb1ELb1ELb0ELb0EEENS1_21CollectiveEpilogueFwdINS6_IJSA_SC_SB_EEES9_NS_10bfloat16_tESG_Li384ELb1ELb1ELb0ELb1EEENS1_36VarlenDynamicPersistentTileSchedulerILi192ELi160ELi384ELi128ELb0ELb1ELb1ELb1ELb1ELb1EEEEEEEEEvNT_6ParamsE:
	.zero		3328


//--------------------- .nv.constant0._ZN7cutlass13device_kernelIN5flash11enable_sm90INS1_16FlashAttnFwdSm90INS1_25CollectiveMainloopFwdSm90ILi2EN4cute5tupleIJNS5_1CILi1EEES8_S8_EEENS6_IJNS7_ILi192EEENS7_ILi160EEENS7_ILi64EEEEEELi64ENS_12float_e4m3_tEfNS_4arch4Sm90ELb1ELb0ELb0ELb1ELb0ELb1ELb0ELb1ELb1ELb1ELb0ELb0EEENS1_21CollectiveEpilogueFwdINS6_IJSA_SC_SB_EEES9_NS_10bfloat16_tESG_Li384ELb1ELb1ELb0ELb1EEENS1_36VarlenDynamicPersistentTileSchedulerILi192ELi160ELi384ELi128ELb0ELb1ELb1ELb1ELb1ELb1EEEEEEEEEvNT_6ParamsE --------------------------
	.section	.nv.constant0._ZN7cutlass13device_kernelIN5flash11enable_sm90INS1_16FlashAttnFwdSm90INS1_25CollectiveMainloopFwdSm90ILi2EN4cute5tupleIJNS5_1CILi1EEES8_S8_EEENS6_IJNS7_ILi192EEENS7_ILi160EEENS7_ILi64EEEEEELi64ENS_12float_e4m3_tEfNS_4arch4Sm90ELb1ELb0ELb0ELb1ELb0ELb1ELb0ELb1ELb1ELb1ELb0ELb0EEENS1_21CollectiveEpilogueFwdINS6_IJSA_SC_SB_EEES9_NS_10bfloat16_tESG_Li384ELb1ELb1ELb0ELb1EEENS1_36VarlenDynamicPersistentTileSchedulerILi192ELi160ELi384ELi128ELb0ELb1ELb1ELb1ELb1ELb1EEEEEEEEEvNT_6ParamsE,"a",@progbits
	.sectionflags	@""
	.align	4
.nv.constant0._ZN7cutlass13device_kernelIN5flash11enable_sm90INS1_16FlashAttnFwdSm90INS1_25CollectiveMainloopFwdSm90ILi2EN4cute5tupleIJNS5_1CILi1EEES8_S8_EEENS6_IJNS7_ILi192EEENS7_ILi160EEENS7_ILi64EEEEEELi64ENS_12float_e4m3_tEfNS_4arch4Sm90ELb1ELb0ELb0ELb1ELb0ELb1ELb0ELb1ELb1ELb1ELb0ELb0EEENS1_21CollectiveEpilogueFwdINS6_IJSA_SC_SB_EEES9_NS_10bfloat16_tESG_Li384ELb1ELb1ELb0ELb1EEENS1_36VarlenDynamicPersistentTileSchedulerILi192ELi160ELi384ELi128ELb0ELb1ELb1ELb1ELb1ELb1EEEEEEEEEvNT_6ParamsE:
	.zero		3328


//--------------------- SYMBOLS --------------------------

	.type		.nv.reservedSmem.offset0,@object
	.size		.nv.reservedSmem.offset0,0x4
	.type		__assertfail,@function
